// Copyright (c) 2024, Jay Shah, Ganesh Bikshandi, Ying Zhang, Vijay Thakkar, Pradeep Ramani, Tri Dao.
// Splitting the different template instantiations to different files to speed up compilation.
// This file is auto-generated. See "generate_kernels.py"

#include "flash_fwd_hdim64_256_fp16_paged_softcap_sm90.cu"
#include "flash_fwd_hdim64_512_fp16_paged_softcap_sm90.cu"
#include "flash_fwd_hdim192_128_fp16_paged_softcap_sm90.cu"

// ===== COMPILED SASS (sm_90a) =====

	.target	sm_90a

	.elftype	@"ET_EXEC"


//--------------------- .note.nv.tkinfo           --------------------------
	.section	.note.nv.tkinfo,"",@"SHT_NOTE"
	.sectionflags	@"SHF_NOTE_NV_TKINFO"
	.tkinfo
        /*0018*/ 	.word	0x00000002
        /*0030*/ 	.string	""
        /*0030*/ 	.string	"ptxas"
        /*0030*/ 	.string	"Cuda compilation tools, release 13.0, V13.0.88"
        /*0030*/ 	.string	"Build cuda_13.0.r13.0/compiler.36424714_0"
        /*0030*/ 	.string	"-arch sm_90a -m 64 "



//--------------------- .note.nv.cuinfo           --------------------------
	.section	.note.nv.cuinfo,"",@"SHT_NOTE"
	.sectionflags	@"SHF_NOTE_NV_CUINFO"
        /*0018*/ 	.short	0x0002
        /*001a*/ 	.short	0x005a
        /*001c*/ 	.short	0x0082
	.zero		2


//--------------------- .nv.info                  --------------------------
	.section	.nv.info,"",@"SHT_CUDA_INFO"
	.align	4


	//----- nvinfo : EIATTR_REGCOUNT
	.align		4
        /*0000*/ 	.byte	0x04, 0x2f
        /*0002*/ 	.short	(.L_32 - .L_31)
	.align		4
.L_31:
        /*0004*/ 	.word	index@(_ZN7cutlass13device_kernelIN5flash11enable_sm90INS1_16FlashAttnFwdSm90INS1_25CollectiveMainloopFwdSm90ILi2EN4cute5tupleIJNS5_1CILi1EEES8_S8_EEENS6_IJNS7_ILi128EEENS7_ILi96EEENS7_ILi64EEEEEELi256ENS_6half_tEfNS_4arch4Sm90ELb1ELb0ELb1ELb1ELb1ELb1ELb1ELb1ELb0ELb1ELb0ELb0EEENS1_21CollectiveEpilogueFwdINS6_IJSA_NS7_ILi256EEESB_EEES9_SE_SG_Li256ELb1ELb1ELb0ELb0EEENS1_36VarlenDynamicPersistentTileSchedulerILi128ELi96ELi256ELi128ELb0ELb1ELb1ELb1ELb1ELb1EEEEEEEEEvNT_6ParamsE)
        /*0008*/ 	.word	0x000000a8


	//----- nvinfo : EIATTR_FRAME_SIZE
	.align		4
.L_32:
        /*000c*/ 	.byte	0x04, 0x11
        /*000e*/ 	.short	(.L_34 - .L_33)
	.align		4
.L_33:
        /*0010*/ 	.word	index@(_ZN7cutlass13device_kernelIN5flash11enable_sm90INS1_16FlashAttnFwdSm90INS1_25CollectiveMainloopFwdSm90ILi2EN4cute5tupleIJNS5_1CILi1EEES8_S8_EEENS6_IJNS7_ILi128EEENS7_ILi96EEENS7_ILi64EEEEEELi256ENS_6half_tEfNS_4arch4Sm90ELb1ELb0ELb1ELb1ELb1ELb1ELb1ELb1ELb0ELb1ELb0ELb0EEENS1_21CollectiveEpilogueFwdINS6_IJSA_NS7_ILi256EEESB_EEES9_SE_SG_Li256ELb1ELb1ELb0ELb0EEENS1_36VarlenDynamicPersistentTileSchedulerILi128ELi96ELi256ELi128ELb0ELb1ELb1ELb1ELb1ELb1EEEEEEEEEvNT_6ParamsE)
        /*0014*/ 	.word	0x00000100


	//----- nvinfo : EIATTR_REGCOUNT
	.align		4
.L_34:
        /*0018*/ 	.byte	0x04, 0x2f
        /*001a*/ 	.short	(.L_36 - .L_35)
	.align		4
.L_35:
        /*001c*/ 	.word	index@(_ZN7cutlass13device_kernelIN5flash11enable_sm90INS1_16FlashAttnFwdSm90INS1_25CollectiveMainloopFwdSm90ILi2EN4cute5tupleIJNS5_1CILi1EEES8_S8_EEENS6_IJNS7_ILi128EEENS7_ILi96EEENS7_ILi64EEEEEELi256ENS_6half_tEfNS_4arch4Sm90ELb1ELb0ELb1ELb1ELb1ELb0ELb1ELb1ELb0ELb1ELb0ELb0EEENS1_21CollectiveEpilogueFwdINS6_IJSA_NS7_ILi256EEESB_EEES9_SE_SG_Li256ELb1ELb1ELb0ELb0EEENS1_36VarlenDynamicPersistentTileSchedulerILi128ELi96ELi256ELi128ELb0ELb1ELb1ELb1ELb1ELb1EEEEEEEEEvNT_6ParamsE)
        /*0020*/ 	.word	0x000000a8


	//----- nvinfo : EIATTR_FRAME_SIZE
	.align		4
.L_36:
        /*0024*/ 	.byte	0x04, 0x11
        /*0026*/ 	.short	(.L_38 - .L_37)
	.align		4
.L_37:
        /*0028*/ 	.word	index@(_ZN7cutlass13device_kernelIN5flash11enable_sm90INS1_16FlashAttnFwdSm90INS1_25CollectiveMainloopFwdSm90ILi2EN4cute5tupleIJNS5_1CILi1EEES8_S8_EEENS6_IJNS7_ILi128EEENS7_ILi96EEENS7_ILi64EEEEEELi256ENS_6half_tEfNS_4arch4Sm90ELb1ELb0ELb1ELb1ELb1ELb0ELb1ELb1ELb0ELb1ELb0ELb0EEENS1_21CollectiveEpilogueFwdINS6_IJSA_NS7_ILi256EEESB_EEES9_SE_SG_Li256ELb1ELb1ELb0ELb0EEENS1_36VarlenDynamicPersistentTileSchedulerILi128ELi96ELi256ELi128ELb0ELb1ELb1ELb1ELb1ELb1EEEEEEEEEvNT_6ParamsE)
        /*002c*/ 	.word	0x00000028


	//----- nvinfo : EIATTR_REGCOUNT
	.align		4
.L_38:
        /*0030*/ 	.byte	0x04, 0x2f
        /*0032*/ 	.short	(.L_40 - .L_39)
	.align		4
.L_39:
        /*0034*/ 	.word	index@(_ZN7cutlass13device_kernelIN5flash11enable_sm90INS1_16FlashAttnFwdSm90INS1_25CollectiveMainloopFwdSm90ILi2EN4cute5tupleIJNS5_1CILi1EEES8_S8_EEENS6_IJNS7_ILi128EEENS7_ILi96EEENS7_ILi64EEEEEELi256ENS_6half_tEfNS_4arch4Sm90ELb1ELb0ELb1ELb1ELb1ELb1ELb0ELb1ELb0ELb1ELb0ELb0EEENS1_21CollectiveEpilogueFwdINS6_IJSA_NS7_ILi256EEESB_EEES9_SE_SG_Li256ELb1ELb1ELb0ELb0EEENS1_36VarlenDynamicPersistentTileSchedulerILi128ELi96ELi256ELi128ELb0ELb1ELb1ELb1ELb1ELb1EEEEEEEEEvNT_6ParamsE)
        /*0038*/ 	.word	0x000000a8


	//----- nvinfo : EIATTR_FRAME_SIZE
	.align		4
.L_40:
        /*003c*/ 	.byte	0x04, 0x11
        /*003e*/ 	.short	(.L_42 - .L_41)
	.align		4
.L_41:
        /*0040*/ 	.word	index@(_ZN7cutlass13device_kernelIN5flash11enable_sm90INS1_16FlashAttnFwdSm90INS1_25CollectiveMainloopFwdSm90ILi2EN4cute5tupleIJNS5_1CILi1EEES8_S8_EEENS6_IJNS7_ILi128EEENS7_ILi96EEENS7_ILi64EEEEEELi256ENS_6half_tEfNS_4arch4Sm90ELb1ELb0ELb1ELb1ELb1ELb1ELb0ELb1ELb0ELb1ELb0ELb0EEENS1_21CollectiveEpilogueFwdINS6_IJSA_NS7_ILi256EEESB_EEES9_SE_SG_Li256ELb1ELb1ELb0ELb0EEENS1_36VarlenDynamicPersistentTileSchedulerILi128ELi96ELi256ELi128ELb0ELb1ELb1ELb1ELb1ELb1EEEEEEEEEvNT_6ParamsE)
        /*0044*/ 	.word	0x00000060


	//----- nvinfo : EIATTR_REGCOUNT
	.align		4
.L_42:
        /*0048*/ 	.byte	0x04, 0x2f
        /*004a*/ 	.short	(.L_44 - .L_43)
	.align		4
.L_43:
        /*004c*/ 	.word	index@(_ZN7cutlass13device_kernelIN5flash11enable_sm90INS1_16FlashAttnFwdSm90INS1_25CollectiveMainloopFwdSm90ILi2EN4cute5tupleIJNS5_1CILi1EEES8_S8_EEENS6_IJNS7_ILi128EEENS7_ILi96EEENS7_ILi64EEEEEELi256ENS_6half_tEfNS_4arch4Sm90ELb1ELb0ELb1ELb1ELb1ELb0ELb0ELb1ELb0ELb1ELb0ELb0EEENS1_21CollectiveEpilogueFwdINS6_IJSA_NS7_ILi256EEESB_EEES9_SE_SG_Li256ELb1ELb1ELb0ELb0EEENS1_36VarlenDynamicPersistentTileSchedulerILi128ELi96ELi256ELi128ELb0ELb1ELb1ELb1ELb1ELb1EEEEEEEEEvNT_6ParamsE)
        /*0050*/ 	.word	0x000000a8


	//----- nvinfo : EIATTR_FRAME_SIZE
	.align		4
.L_44:
        /*0054*/ 	.byte	0x04, 0x11
        /*0056*/ 	.short	(.L_46 - .L_45)
	.align		4
.L_45:
        /*0058*/ 	.word	index@(_ZN7cutlass13device_kernelIN5flash11enable_sm90INS1_16FlashAttnFwdSm90INS1_25CollectiveMainloopFwdSm90ILi2EN4cute5tupleIJNS5_1CILi1EEES8_S8_EEENS6_IJNS7_ILi128EEENS7_ILi96EEENS7_ILi64EEEEEELi256ENS_6half_tEfNS_4arch4Sm90ELb1ELb0ELb1ELb1ELb1ELb0ELb0ELb1ELb0ELb1ELb0ELb0EEENS1_21CollectiveEpilogueFwdINS6_IJSA_NS7_ILi256EEESB_EEES9_SE_SG_Li256ELb1ELb1ELb0ELb0EEENS1_36VarlenDynamicPersistentTileSchedulerILi128ELi96ELi256ELi128ELb0ELb1ELb1ELb1ELb1ELb1EEEEEEEEEvNT_6ParamsE)
        /*005c*/ 	.word	0x00000028


	//----- nvinfo : EIATTR_REGCOUNT
	.align		4
.L_46:
        /*0060*/ 	.byte	0x04, 0x2f
        /*0062*/ 	.short	(.L_48 - .L_47)
	.align		4
.L_47:
        /*0064*/ 	.word	index@(_ZN7cutlass13device_kernelIN5flash11enable_sm90INS1_16FlashAttnFwdSm90INS1_25CollectiveMainloopFwdSm90ILi2EN4cute5tupleIJNS5_1CILi1EEES8_S8_EEENS6_IJNS7_ILi128EEENS7_ILi96EEENS7_ILi64EEEEEELi256ENS_6half_tEfNS_4arch4Sm90ELb1ELb0ELb1ELb0ELb1ELb0ELb1ELb1ELb0ELb1ELb0ELb0EEENS1_21CollectiveEpilogueFwdINS6_IJSA_NS7_ILi256EEESB_EEES9_SE_SG_Li256ELb0ELb1ELb0ELb0EEENS1_30DynamicPersistentTileSchedulerILi256ELi128ELb0ELb1ELb1EEEEEEEEEvNT_6ParamsE)
        /*0068*/ 	.word	0x000000a8


	//----- nvinfo : EIATTR_FRAME_SIZE
	.align		4
.L_48:
        /*006c*/ 	.byte	0x04, 0x11
        /*006e*/ 	.short	(.L_50 - .L_49)
	.align		4
.L_49:
        /*0070*/ 	.word	index@(_ZN7cutlass13device_kernelIN5flash11enable_sm90INS1_16FlashAttnFwdSm90INS1_25CollectiveMainloopFwdSm90ILi2EN4cute5tupleIJNS5_1CILi1EEES8_S8_EEENS6_IJNS7_ILi128EEENS7_ILi96EEENS7_ILi64EEEEEELi256ENS_6half_tEfNS_4arch4Sm90ELb1ELb0ELb1ELb0ELb1ELb0ELb1ELb1ELb0ELb1ELb0ELb0EEENS1_21CollectiveEpilogueFwdINS6_IJSA_NS7_ILi256EEESB_EEES9_SE_SG_Li256ELb0ELb1ELb0ELb0EEENS1_30DynamicPersistentTileSchedulerILi256ELi128ELb0ELb1ELb1EEEEEEEEEvNT_6ParamsE)
        /*0074*/ 	.word	0x00000010


	//----- nvinfo : EIATTR_REGCOUNT
	.align		4
.L_50:
        /*0078*/ 	.byte	0x04, 0x2f
        /*007a*/ 	.short	(.L_52 - .L_51)
	.align		4
.L_51:
        /*007c*/ 	.word	index@(_ZN7cutlass13device_kernelIN5flash11enable_sm90INS1_16FlashAttnFwdSm90INS1_25CollectiveMainloopFwdSm90ILi2EN4cute5tupleIJNS5_1CILi1EEES8_S8_EEENS6_IJNS7_ILi128EEENS7_ILi96EEENS7_ILi64EEEEEELi256ENS_6half_tEfNS_4arch4Sm90ELb1ELb0ELb1ELb0ELb1ELb0ELb0ELb1ELb0ELb1ELb0ELb0EEENS1_21CollectiveEpilogueFwdINS6_IJSA_NS7_ILi256EEESB_EEES9_SE_SG_Li256ELb0ELb1ELb0ELb0EEENS1_30DynamicPersistentTileSchedulerILi256ELi128ELb0ELb1ELb1EEEEEEEEEvNT_6ParamsE)
        /*0080*/ 	.word	0x000000a8


	//----- nvinfo : EIATTR_FRAME_SIZE
	.align		4
.L_52:
        /*0084*/ 	.byte	0x04, 0x11
        /*0086*/ 	.short	(.L_54 - .L_53)
	.align		4
.L_53:
        /*0088*/ 	.word	index@(_ZN7cutlass13device_kernelIN5flash11enable_sm90INS1_16FlashAttnFwdSm90INS1_25CollectiveMainloopFwdSm90ILi2EN4cute5tupleIJNS5_1CILi1EEES8_S8_EEENS6_IJNS7_ILi128EEENS7_ILi96EEENS7_ILi64EEEEEELi256ENS_6half_tEfNS_4arch4Sm90ELb1ELb0ELb1ELb0ELb1ELb0ELb0ELb1ELb0ELb1ELb0ELb0EEENS1_21CollectiveEpilogueFwdINS6_IJSA_NS7_ILi256EEESB_EEES9_SE_SG_Li256ELb0ELb1ELb0ELb0EEENS1_30DynamicPersistentTileSchedulerILi256ELi128ELb0ELb1ELb1EEEEEEEEEvNT_6ParamsE)
        /*008c*/ 	.word	0x00000008


	//----- nvinfo : EIATTR_REGCOUNT
	.align		4
.L_54:
        /*0090*/ 	.byte	0x04, 0x2f
        /*0092*/ 	.short	(.L_56 - .L_55)
	.align		4
.L_55:
        /*0094*/ 	.word	index@(_ZN7cutlass13device_kernelIN5flash11enable_sm90INS1_16FlashAttnFwdSm90INS1_25CollectiveMainloopFwdSm90ILi2EN4cute5tupleIJNS5_1CILi1EEES8_S8_EEENS6_IJNS7_ILi128EEENS7_ILi96EEENS7_ILi64EEEEEELi256ENS_6half_tEfNS_4arch4Sm90ELb0ELb1ELb1ELb1ELb1ELb1ELb1ELb1ELb0ELb1ELb0ELb0EEENS1_21CollectiveEpilogueFwdINS6_IJSA_NS7_ILi256EEESB_EEES9_SE_SG_Li256ELb1ELb1ELb0ELb0EEENS1_36VarlenDynamicPersistentTileSchedulerILi128ELi96ELi256ELi128ELb0ELb1ELb1ELb1ELb0ELb1EEEEEEEEEvNT_6ParamsE)
        /*0098*/ 	.word	0x000000a8


	//----- nvinfo : EIATTR_FRAME_SIZE
	.align		4
.L_56:
        /*009c*/ 	.byte	0x04, 0x11
        /*009e*/ 	.short	(.L_58 - .L_57)
	.align		4
.L_57:
        /*00a0*/ 	.word	index@($_ZN7cutlass13device_kernelIN5flash11enable_sm90INS1_16FlashAttnFwdSm90INS1_25CollectiveMainloopFwdSm90ILi2EN4cute5tupleIJNS5_1CILi1EEES8_S8_EEENS6_IJNS7_ILi128EEENS7_ILi96EEENS7_ILi64EEEEEELi256ENS_6half_tEfNS_4arch4Sm90ELb0ELb1ELb1ELb1ELb1ELb1ELb1ELb1ELb0ELb1ELb0ELb0EEENS1_21CollectiveEpilogueFwdINS6_IJSA_NS7_ILi256EEESB_EEES9_SE_SG_Li256ELb1ELb1ELb0ELb0EEENS1_36VarlenDynamicPersistentTileSchedulerILi128ELi96ELi256ELi128ELb0ELb1ELb1ELb1ELb0ELb1EEEEEEEEEvNT_6ParamsE$_ZZN5flash25CollectiveMainloopFwdSm90ILi2EN4cute5tupleIJNS1_1CILi1EEES4_S4_EEENS2_IJNS3_ILi128EEENS3_ILi96EEENS3_ILi64EEEEEELi256EN7cutlass6half_tEfNSA_4arch4Sm90ELb0ELb1ELb1ELb1ELb1ELb1ELb1ELb1ELb0ELb1ELb0ELb0EE3mmaINS_16FlashAttnFwdSm90ISE_NS_21CollectiveEpilogueFwdINS2_IJS6_NS3_ILi256EEES7_EEES5_SB_SD_Li256ELb1ELb1ELb0ELb0EEENS_36VarlenDynamicPersistentTileSchedulerILi128ELi96ELi256ELi128ELb0ELb1ELb1ELb1ELb0ELb1EEEE13SharedStorageENS1_6TensorINS1_11ArrayEngineIfLm128EEENS1_6LayoutINS2_IJNS2_IJNS3_ILi2EEEST_NS3_ILi32EEEEEES4_S4_EEENS2_IJNS2_IJS4_ST_NS3_ILi4EEEEEENS3_ILi0EEESZ_EEEEEEENS_7SoftmaxILi2ELi0EEEEEbRKNSE_6ParamsENSA_13PipelineAsyncILi2EEES19_RNSA_13PipelineStateILj2EEERT0_RT1_iRiRKNS_16SeqlenInfoQKNewKILb1ELb1EEENS2_IJiiiiEEERT_ENKUliT_T0_T1_E_clIZSF_ISO_S12_S14_EbS17_S19_S19_S1C_S1E_S1G_iS1H_S1L_S1M_S1O_EUlRS1P_iE0_NS3_ILb1EEES1W_EEDaiS1P_S1Q_S1R_)
        /*00a4*/ 	.word	0x000004b0


	//----- nvinfo : EIATTR_FRAME_SIZE
	.align		4
.L_58:
        /*00a8*/ 	.byte	0x04, 0x11
        /*00aa*/ 	.short	(.L_60 - .L_59)
	.align		4
.L_59:
        /*00ac*/ 	.word	index@(_ZN7cutlass13device_kernelIN5flash11enable_sm90INS1_16FlashAttnFwdSm90INS1_25CollectiveMainloopFwdSm90ILi2EN4cute5tupleIJNS5_1CILi1EEES8_S8_EEENS6_IJNS7_ILi128EEENS7_ILi96EEENS7_ILi64EEEEEELi256ENS_6half_tEfNS_4arch4Sm90ELb0ELb1ELb1ELb1ELb1ELb1ELb1ELb1ELb0ELb1ELb0ELb0EEENS1_21CollectiveEpilogueFwdINS6_IJSA_NS7_ILi256EEESB_EEES9_SE_SG_Li256ELb1ELb1ELb0ELb0EEENS1_36VarlenDynamicPersistentTileSchedulerILi128ELi96ELi256ELi128ELb0ELb1ELb1ELb1ELb0ELb1EEEEEEEEEvNT_6ParamsE)
        /*00b0*/ 	.word	0x000004b0


	//----- nvinfo : EIATTR_REGCOUNT
	.align		4
.L_60:
        /*00b4*/ 	.byte	0x04, 0x2f
        /*00b6*/ 	.short	(.L_62 - .L_61)
	.align		4
.L_61:
        /*00b8*/ 	.word	index@(_ZN7cutlass13device_kernelIN5flash11enable_sm90INS1_16FlashAttnFwdSm90INS1_25CollectiveMainloopFwdSm90ILi2EN4cute5tupleIJNS5_1CILi1EEES8_S8_EEENS6_IJNS7_ILi128EEENS7_ILi96EEENS7_ILi64EEEEEELi256ENS_6half_tEfNS_4arch4Sm90ELb0ELb1ELb1ELb1ELb1ELb0ELb1ELb1ELb0ELb1ELb0ELb0EEENS1_21CollectiveEpilogueFwdINS6_IJSA_NS7_ILi256EEESB_EEES9_SE_SG_Li256ELb1ELb1ELb0ELb0EEENS1_36VarlenDynamicPersistentTileSchedulerILi128ELi96ELi256ELi128ELb0ELb1ELb1ELb1ELb0ELb1EEEEEEEEEvNT_6ParamsE)
        /*00bc*/ 	.word	0x000000a8


	//----- nvinfo : EIATTR_FRAME_SIZE
	.align		4
.L_62:
        /*00c0*/ 	.byte	0x04, 0x11
        /*00c2*/ 	.short	(.L_64 - .L_63)
	.align		4
.L_63:
        /*00c4*/ 	.word	index@($_ZN7cutlass13device_kernelIN5flash11enable_sm90INS1_16FlashAttnFwdSm90INS1_25CollectiveMainloopFwdSm90ILi2EN4cute5tupleIJNS5_1CILi1EEES8_S8_EEENS6_IJNS7_ILi128EEENS7_ILi96EEENS7_ILi64EEEEEELi256ENS_6half_tEfNS_4arch4Sm90ELb0ELb1ELb1ELb1ELb1ELb0ELb1ELb1ELb0ELb1ELb0ELb0EEENS1_21CollectiveEpilogueFwdINS6_IJSA_NS7_ILi256EEESB_EEES9_SE_SG_Li256ELb1ELb1ELb0ELb0EEENS1_36VarlenDynamicPersistentTileSchedulerILi128ELi96ELi256ELi128ELb0ELb1ELb1ELb1ELb0ELb1EEEEEEEEEvNT_6ParamsE$_ZZN5flash25CollectiveMainloopFwdSm90ILi2EN4cute5tupleIJNS1_1CILi1EEES4_S4_EEENS2_IJNS3_ILi128EEENS3_ILi96EEENS3_ILi64EEEEEELi256EN7cutlass6half_tEfNSA_4arch4Sm90ELb0ELb1ELb1ELb1ELb1ELb0ELb1ELb1ELb0ELb1ELb0ELb0EE3mmaINS_16FlashAttnFwdSm90ISE_NS_21CollectiveEpilogueFwdINS2_IJS6_NS3_ILi256EEES7_EEES5_SB_SD_Li256ELb1ELb1ELb0ELb0EEENS_36VarlenDynamicPersistentTileSchedulerILi128ELi96ELi256ELi128ELb0ELb1ELb1ELb1ELb0ELb1EEEE13SharedStorageENS1_6TensorINS1_11ArrayEngineIfLm128EEENS1_6LayoutINS2_IJNS2_IJNS3_ILi2EEEST_NS3_ILi32EEEEEES4_S4_EEENS2_IJNS2_IJS4_ST_NS3_ILi4EEEEEENS3_ILi0EEESZ_EEEEEEENS_7SoftmaxILi2ELi0EEEEEbRKNSE_6ParamsENSA_13PipelineAsyncILi2EEES19_RNSA_13PipelineStateILj2EEERT0_RT1_iRiRKNS_16SeqlenInfoQKNewKILb1ELb0EEENS2_IJiiiiEEERT_ENKUliT_T0_T1_E_clIZSF_ISO_S12_S14_EbS17_S19_S19_S1C_S1E_S1G_iS1H_S1L_S1M_S1O_EUlRS1P_iE1_NS3_ILb0EEENS3_ILb1EEEEEDaiS1P_S1Q_S1R_)
        /*00c8*/ 	.word	0x00000480


	//----- nvinfo : EIATTR_FRAME_SIZE
	.align		4
.L_64:
        /*00cc*/ 	.byte	0x04, 0x11
        /*00ce*/ 	.short	(.L_66 - .L_65)
	.align		4
.L_65:
        /*00d0*/ 	.word	index@(_ZN7cutlass13device_kernelIN5flash11enable_sm90INS1_16FlashAttnFwdSm90INS1_25CollectiveMainloopFwdSm90ILi2EN4cute5tupleIJNS5_1CILi1EEES8_S8_EEENS6_IJNS7_ILi128EEENS7_ILi96EEENS7_ILi64EEEEEELi256ENS_6half_tEfNS_4arch4Sm90ELb0ELb1ELb1ELb1ELb1ELb0ELb1ELb1ELb0ELb1ELb0ELb0EEENS1_21CollectiveEpilogueFwdINS6_IJSA_NS7_ILi256EEESB_EEES9_SE_SG_Li256ELb1ELb1ELb0ELb0EEENS1_36VarlenDynamicPersistentTileSchedulerILi128ELi96ELi256ELi128ELb0ELb1ELb1ELb1ELb0ELb1EEEEEEEEEvNT_6ParamsE)
        /*00d4*/ 	.word	0x00000480


	//----- nvinfo : EIATTR_REGCOUNT
	.align		4
.L_66:
        /*00d8*/ 	.byte	0x04, 0x2f
        /*00da*/ 	.short	(.L_68 - .L_67)
	.align		4
.L_67:
        /*00dc*/ 	.word	index@(_ZN7cutlass13device_kernelIN5flash11enable_sm90INS1_16FlashAttnFwdSm90INS1_25CollectiveMainloopFwdSm90ILi2EN4cute5tupleIJNS5_1CILi1EEES8_S8_EEENS6_IJNS7_ILi128EEENS7_ILi96EEENS7_ILi64EEEEEELi256ENS_6half_tEfNS_4arch4Sm90ELb0ELb1ELb1ELb1ELb1ELb1ELb0ELb1ELb0ELb1ELb0ELb0EEENS1_21CollectiveEpilogueFwdINS6_IJSA_NS7_ILi256EEESB_EEES9_SE_SG_Li256ELb1ELb1ELb0ELb0EEENS1_36VarlenDynamicPersistentTileSchedulerILi128ELi96ELi256ELi128ELb0ELb1ELb1ELb1ELb0ELb1EEEEEEEEEvNT_6ParamsE)
        /*00e0*/ 	.word	0x000000a8


	//----- nvinfo : EIATTR_FRAME_SIZE
	.align		4
.L_68:
        /*00e4*/ 	.byte	0x04, 0x11
        /*00e6*/ 	.short	(.L_70 - .L_69)
	.align		4
.L_69:
        /*00e8*/ 	.word	index@($_ZN7cutlass13device_kernelIN5flash11enable_sm90INS1_16FlashAttnFwdSm90INS1_25CollectiveMainloopFwdSm90ILi2EN4cute5tupleIJNS5_1CILi1EEES8_S8_EEENS6_IJNS7_ILi128EEENS7_ILi96EEENS7_ILi64EEEEEELi256ENS_6half_tEfNS_4arch4Sm90ELb0ELb1ELb1ELb1ELb1ELb1ELb0ELb1ELb0ELb1ELb0ELb0EEENS1_21CollectiveEpilogueFwdINS6_IJSA_NS7_ILi256EEESB_EEES9_SE_SG_Li256ELb1ELb1ELb0ELb0EEENS1_36VarlenDynamicPersistentTileSchedulerILi128ELi96ELi256ELi128ELb0ELb1ELb1ELb1ELb0ELb1EEEEEEEEEvNT_6ParamsE$_ZZN5flash25CollectiveMainloopFwdSm90ILi2EN4cute5tupleIJNS1_1CILi1EEES4_S4_EEENS2_IJNS3_ILi128EEENS3_ILi96EEENS3_ILi64EEEEEELi256EN7cutlass6half_tEfNSA_4arch4Sm90ELb0ELb1ELb1ELb1ELb1ELb1ELb0ELb1ELb0ELb1ELb0ELb0EE3mmaINS_16FlashAttnFwdSm90ISE_NS_21CollectiveEpilogueFwdINS2_IJS6_NS3_ILi256EEES7_EEES5_SB_SD_Li256ELb1ELb1ELb0ELb0EEENS_36VarlenDynamicPersistentTileSchedulerILi128ELi96ELi256ELi128ELb0ELb1ELb1ELb1ELb0ELb1EEEE13SharedStorageENS1_6TensorINS1_11ArrayEngineIfLm128EEENS1_6LayoutINS2_IJNS2_IJNS3_ILi2EEEST_NS3_ILi32EEEEEES4_S4_EEENS2_IJNS2_IJS4_ST_NS3_ILi4EEEEEENS3_ILi0EEESZ_EEEEEEENS_7SoftmaxILi2ELi0EEEEEbRKNSE_6ParamsENSA_13PipelineAsyncILi2EEES19_RNSA_13PipelineStateILj2EEERT0_RT1_iRiRKNS_16SeqlenInfoQKNewKILb1ELb1EEENS2_IJiiiiEEERT_ENKUliT_T0_T1_E_clIZSF_ISO_S12_S14_EbS17_S19_S19_S1C_S1E_S1G_iS1H_S1L_S1M_S1O_EUlRS1P_iE0_NS3_ILb1EEES1W_EEDaiS1P_S1Q_S1R_)
        /*00ec*/ 	.word	0x00000440


	//----- nvinfo : EIATTR_FRAME_SIZE
	.align		4
.L_70:
        /*00f0*/ 	.byte	0x04, 0x11
        /*00f2*/ 	.short	(.L_72 - .L_71)
	.align		4
.L_71:
        /*00f4*/ 	.word	index@(_ZN7cutlass13device_kernelIN5flash11enable_sm90INS1_16FlashAttnFwdSm90INS1_25CollectiveMainloopFwdSm90ILi2EN4cute5tupleIJNS5_1CILi1EEES8_S8_EEENS6_IJNS7_ILi128EEENS7_ILi96EEENS7_ILi64EEEEEELi256ENS_6half_tEfNS_4arch4Sm90ELb0ELb1ELb1ELb1ELb1ELb1ELb0ELb1ELb0ELb1ELb0ELb0EEENS1_21CollectiveEpilogueFwdINS6_IJSA_NS7_ILi256EEESB_EEES9_SE_SG_Li256ELb1ELb1ELb0ELb0EEENS1_36VarlenDynamicPersistentTileSchedulerILi128ELi96ELi256ELi128ELb0ELb1ELb1ELb1ELb0ELb1EEEEEEEEEvNT_6ParamsE)
        /*00f8*/ 	.word	0x00000440


	//----- nvinfo : EIATTR_REGCOUNT
	.align		4
.L_72:
        /*00fc*/ 	.byte	0x04, 0x2f
        /*00fe*/ 	.short	(.L_74 - .L_73)
	.align		4
.L_73:
        /*0100*/ 	.word	index@(_ZN7cutlass13device_kernelIN5flash11enable_sm90INS1_16FlashAttnFwdSm90INS1_25CollectiveMainloopFwdSm90ILi2EN4cute5tupleIJNS5_1CILi1EEES8_S8_EEENS6_IJNS7_ILi128EEENS7_ILi96EEENS7_ILi64EEEEEELi256ENS_6half_tEfNS_4arch4Sm90ELb0ELb1ELb1ELb1ELb1ELb0ELb0ELb1ELb0ELb1ELb0ELb0EEENS1_21CollectiveEpilogueFwdINS6_IJSA_NS7_ILi256EEESB_EEES9_SE_SG_Li256ELb1ELb1ELb0ELb0EEENS1_36VarlenDynamicPersistentTileSchedulerILi128ELi96ELi256ELi128ELb0ELb1ELb1ELb1ELb0ELb1EEEEEEEEEvNT_6ParamsE)
        /*0104*/ 	.word	0x000000a8


	//----- nvinfo : EIATTR_FRAME_SIZE
	.align		4
.L_74:
        /*0108*/ 	.byte	0x04, 0x11
        /*010a*/ 	.short	(.L_76 - .L_75)
	.align		4
.L_75:
        /*010c*/ 	.word	index@($_ZN7cutlass13device_kernelIN5flash11enable_sm90INS1_16FlashAttnFwdSm90INS1_25CollectiveMainloopFwdSm90ILi2EN4cute5tupleIJNS5_1CILi1EEES8_S8_EEENS6_IJNS7_ILi128EEENS7_ILi96EEENS7_ILi64EEEEEELi256ENS_6half_tEfNS_4arch4Sm90ELb0ELb1ELb1ELb1ELb1ELb0ELb0ELb1ELb0ELb1ELb0ELb0EEENS1_21CollectiveEpilogueFwdINS6_IJSA_NS7_ILi256EEESB_EEES9_SE_SG_Li256ELb1ELb1ELb0ELb0EEENS1_36VarlenDynamicPersistentTileSchedulerILi128ELi96ELi256ELi128ELb0ELb1ELb1ELb1ELb0ELb1EEEEEEEEEvNT_6ParamsE$_ZZN5flash25CollectiveMainloopFwdSm90ILi2EN4cute5tupleIJNS1_1CILi1EEES4_S4_EEENS2_IJNS3_ILi128EEENS3_ILi96EEENS3_ILi64EEEEEELi256EN7cutlass6half_tEfNSA_4arch4Sm90ELb0ELb1ELb1ELb1ELb1ELb0ELb0ELb1ELb0ELb1ELb0ELb0EE3mmaINS_16FlashAttnFwdSm90ISE_NS_21CollectiveEpilogueFwdINS2_IJS6_NS3_ILi256EEES7_EEES5_SB_SD_Li256ELb1ELb1ELb0ELb0EEENS_36VarlenDynamicPersistentTileSchedulerILi128ELi96ELi256ELi128ELb0ELb1ELb1ELb1ELb0ELb1EEEE13SharedStorageENS1_6TensorINS1_11ArrayEngineIfLm128EEENS1_6LayoutINS2_IJNS2_IJNS3_ILi2EEEST_NS3_ILi32EEEEEES4_S4_EEENS2_IJNS2_IJS4_ST_NS3_ILi4EEEEEENS3_ILi0EEESZ_EEEEEEENS_7SoftmaxILi2ELi0EEEEEbRKNSE_6ParamsENSA_13PipelineAsyncILi2EEES19_RNSA_13PipelineStateILj2EEERT0_RT1_iRiRKNS_16SeqlenInfoQKNewKILb1ELb0EEENS2_IJiiiiEEERT_ENKUliT_T0_T1_E_clIZSF_ISO_S12_S14_EbS17_S19_S19_S1C_S1E_S1G_iS1H_S1L_S1M_S1O_EUlRS1P_iE1_NS3_ILb0EEENS3_ILb1EEEEEDaiS1P_S1Q_S1R_)
        /*0110*/ 	.word	0x00000430


	//----- nvinfo : EIATTR_FRAME_SIZE
	.align		4
.L_76:
        /*0114*/ 	.byte	0x04, 0x11
        /*0116*/ 	.short	(.L_78 - .L_77)
	.align		4
.L_77:
        /*0118*/ 	.word	index@(_ZN7cutlass13device_kernelIN5flash11enable_sm90INS1_16FlashAttnFwdSm90INS1_25CollectiveMainloopFwdSm90ILi2EN4cute5tupleIJNS5_1CILi1EEES8_S8_EEENS6_IJNS7_ILi128EEENS7_ILi96EEENS7_ILi64EEEEEELi256ENS_6half_tEfNS_4arch4Sm90ELb0ELb1ELb1ELb1ELb1ELb0ELb0ELb1ELb0ELb1ELb0ELb0EEENS1_21CollectiveEpilogueFwdINS6_IJSA_NS7_ILi256EEESB_EEES9_SE_SG_Li256ELb1ELb1ELb0ELb0EEENS1_36VarlenDynamicPersistentTileSchedulerILi128ELi96ELi256ELi128ELb0ELb1ELb1ELb1ELb0ELb1EEEEEEEEEvNT_6ParamsE)
        /*011c*/ 	.word	0x00000430


	//----- nvinfo : EIATTR_REGCOUNT
	.align		4
.L_78:
        /*0120*/ 	.byte	0x04, 0x2f
        /*0122*/ 	.short	(.L_80 - .L_79)
	.align		4
.L_79:
        /*0124*/ 	.word	index@(_ZN7cutlass13device_kernelIN5flash11enable_sm90INS1_16FlashAttnFwdSm90INS1_25CollectiveMainloopFwdSm90ILi2EN4cute5tupleIJNS5_1CILi1EEES8_S8_EEENS6_IJNS7_ILi128EEENS7_ILi96EEENS7_ILi64EEEEEELi256ENS_6half_tEfNS_4arch4Sm90ELb0ELb1ELb1ELb0ELb1ELb0ELb1ELb1ELb0ELb1ELb0ELb0EEENS1_21CollectiveEpilogueFwdINS6_IJSA_NS7_ILi256EEESB_EEES9_SE_SG_Li256ELb0ELb1ELb0ELb0EEENS1_30DynamicPersistentTileSchedulerILi256ELi128ELb0ELb1ELb1EEEEEEEEEvNT_6ParamsE)
        /*0128*/ 	.word	0x000000a8


	//----- nvinfo : EIATTR_FRAME_SIZE
	.align		4
.L_80:
        /*012c*/ 	.byte	0x04, 0x11
        /*012e*/ 	.short	(.L_82 - .L_81)
	.align		4
.L_81:
        /*0130*/ 	.word	index@($_ZN7cutlass13device_kernelIN5flash11enable_sm90INS1_16FlashAttnFwdSm90INS1_25CollectiveMainloopFwdSm90ILi2EN4cute5tupleIJNS5_1CILi1EEES8_S8_EEENS6_IJNS7_ILi128EEENS7_ILi96EEENS7_ILi64EEEEEELi256ENS_6half_tEfNS_4arch4Sm90ELb0ELb1ELb1ELb0ELb1ELb0ELb1ELb1ELb0ELb1ELb0ELb0EEENS1_21CollectiveEpilogueFwdINS6_IJSA_NS7_ILi256EEESB_EEES9_SE_SG_Li256ELb0ELb1ELb0ELb0EEENS1_30DynamicPersistentTileSchedulerILi256ELi128ELb0ELb1ELb1EEEEEEEEEvNT_6ParamsE$_ZZN5flash25CollectiveMainloopFwdSm90ILi2EN4cute5tupleIJNS1_1CILi1EEES4_S4_EEENS2_IJNS3_ILi128EEENS3_ILi96EEENS3_ILi64EEEEEELi256EN7cutlass6half_tEfNSA_4arch4Sm90ELb0ELb1ELb1ELb0ELb1ELb0ELb1ELb1ELb0ELb1ELb0ELb0EE3mmaINS_16FlashAttnFwdSm90ISE_NS_21CollectiveEpilogueFwdINS2_IJS6_NS3_ILi256EEES7_EEES5_SB_SD_Li256ELb0ELb1ELb0ELb0EEENS_30DynamicPersistentTileSchedulerILi256ELi128ELb0ELb1ELb1EEEE13SharedStorageENS1_6TensorINS1_11ArrayEngineIfLm128EEENS1_6LayoutINS2_IJNS2_IJNS3_ILi2EEEST_NS3_ILi32EEEEEES4_S4_EEENS2_IJNS2_IJS4_ST_NS3_ILi4EEEEEENS3_ILi0EEESZ_EEEEEEENS_7SoftmaxILi2ELi0EEEEEbRKNSE_6ParamsENSA_13PipelineAsyncILi2EEES19_RNSA_13PipelineStateILj2EEERT0_RT1_iRiRKNS_16SeqlenInfoQKNewKILb0ELb0EEENS2_IJiiiiEEERT_ENKUliT_T0_T1_E_clIZSF_ISO_S12_S14_EbS17_S19_S19_S1C_S1E_S1G_iS1H_S1L_S1M_S1O_EUlRS1P_iE1_NS3_ILb0EEENS3_ILb1EEEEEDaiS1P_S1Q_S1R_)
        /*0134*/ 	.word	0x00000460


	//----- nvinfo : EIATTR_FRAME_SIZE
	.align		4
.L_82:
        /*0138*/ 	.byte	0x04, 0x11
        /*013a*/ 	.short	(.L_84 - .L_83)
	.align		4
.L_83:
        /*013c*/ 	.word	index@(_ZN7cutlass13device_kernelIN5flash11enable_sm90INS1_16FlashAttnFwdSm90INS1_25CollectiveMainloopFwdSm90ILi2EN4cute5tupleIJNS5_1CILi1EEES8_S8_EEENS6_IJNS7_ILi128EEENS7_ILi96EEENS7_ILi64EEEEEELi256ENS_6half_tEfNS_4arch4Sm90ELb0ELb1ELb1ELb0ELb1ELb0ELb1ELb1ELb0ELb1ELb0ELb0EEENS1_21CollectiveEpilogueFwdINS6_IJSA_NS7_ILi256EEESB_EEES9_SE_SG_Li256ELb0ELb1ELb0ELb0EEENS1_30DynamicPersistentTileSchedulerILi256ELi128ELb0ELb1ELb1EEEEEEEEEvNT_6ParamsE)
        /*0140*/ 	.word	0x00000460


	//----- nvinfo : EIATTR_REGCOUNT
	.align		4
.L_84:
        /*0144*/ 	.byte	0x04, 0x2f
        /*0146*/ 	.short	(.L_86 - .L_85)
	.align		4
.L_85:
        /*0148*/ 	.word	index@(_ZN7cutlass13device_kernelIN5flash11enable_sm90INS1_16FlashAttnFwdSm90INS1_25CollectiveMainloopFwdSm90ILi2EN4cute5tupleIJNS5_1CILi1EEES8_S8_EEENS6_IJNS7_ILi128EEENS7_ILi96EEENS7_ILi64EEEEEELi256ENS_6half_tEfNS_4arch4Sm90ELb0ELb1ELb1ELb0ELb1ELb0ELb0ELb1ELb0ELb1ELb0ELb0EEENS1_21CollectiveEpilogueFwdINS6_IJSA_NS7_ILi256EEESB_EEES9_SE_SG_Li256ELb0ELb1ELb0ELb0EEENS1_30DynamicPersistentTileSchedulerILi256ELi128ELb0ELb1ELb1EEEEEEEEEvNT_6ParamsE)
        /*014c*/ 	.word	0x000000a8


	//----- nvinfo : EIATTR_FRAME_SIZE
	.align		4
.L_86:
        /*0150*/ 	.byte	0x04, 0x11
        /*0152*/ 	.short	(.L_88 - .L_87)
	.align		4
.L_87:
        /*0154*/ 	.word	index@($_ZN7cutlass13device_kernelIN5flash11enable_sm90INS1_16FlashAttnFwdSm90INS1_25CollectiveMainloopFwdSm90ILi2EN4cute5tupleIJNS5_1CILi1EEES8_S8_EEENS6_IJNS7_ILi128EEENS7_ILi96EEENS7_ILi64EEEEEELi256ENS_6half_tEfNS_4arch4Sm90ELb0ELb1ELb1ELb0ELb1ELb0ELb0ELb1ELb0ELb1ELb0ELb0EEENS1_21CollectiveEpilogueFwdINS6_IJSA_NS7_ILi256EEESB_EEES9_SE_SG_Li256ELb0ELb1ELb0ELb0EEENS1_30DynamicPersistentTileSchedulerILi256ELi128ELb0ELb1ELb1EEEEEEEEEvNT_6ParamsE$_ZZN5flash25CollectiveMainloopFwdSm90ILi2EN4cute5tupleIJNS1_1CILi1EEES4_S4_EEENS2_IJNS3_ILi128EEENS3_ILi96EEENS3_ILi64EEEEEELi256EN7cutlass6half_tEfNSA_4arch4Sm90ELb0ELb1ELb1ELb0ELb1ELb0ELb0ELb1ELb0ELb1ELb0ELb0EE3mmaINS_16FlashAttnFwdSm90ISE_NS_21CollectiveEpilogueFwdINS2_IJS6_NS3_ILi256EEES7_EEES5_SB_SD_Li256ELb0ELb1ELb0ELb0EEENS_30DynamicPersistentTileSchedulerILi256ELi128ELb0ELb1ELb1EEEE13SharedStorageENS1_6TensorINS1_11ArrayEngineIfLm128EEENS1_6LayoutINS2_IJNS2_IJNS3_ILi2EEEST_NS3_ILi32EEEEEES4_S4_EEENS2_IJNS2_IJS4_ST_NS3_ILi4EEEEEENS3_ILi0EEESZ_EEEEEEENS_7SoftmaxILi2ELi0EEEEEbRKNSE_6ParamsENSA_13PipelineAsyncILi2EEES19_RNSA_13PipelineStateILj2EEERT0_RT1_iRiRKNS_16SeqlenInfoQKNewKILb0ELb0EEENS2_IJiiiiEEERT_ENKUliT_T0_T1_E_clIZSF_ISO_S12_S14_EbS17_S19_S19_S1C_S1E_S1G_iS1H_S1L_S1M_S1O_EUlRS1P_iE1_NS3_ILb0EEENS3_ILb1EEEEEDaiS1P_S1Q_S1R_)
        /*0158*/ 	.word	0x00000430


	//----- nvinfo : EIATTR_FRAME_SIZE
	.align		4
.L_88:
        /*015c*/ 	.byte	0x04, 0x11
        /*015e*/ 	.short	(.L_90 - .L_89)
	.align		4
.L_89:
        /*0160*/ 	.word	index@(_ZN7cutlass13device_kernelIN5flash11enable_sm90INS1_16FlashAttnFwdSm90INS1_25CollectiveMainloopFwdSm90ILi2EN4cute5tupleIJNS5_1CILi1EEES8_S8_EEENS6_IJNS7_ILi128EEENS7_ILi96EEENS7_ILi64EEEEEELi256ENS_6half_tEfNS_4arch4Sm90ELb0ELb1ELb1ELb0ELb1ELb0ELb0ELb1ELb0ELb1ELb0ELb0EEENS1_21CollectiveEpilogueFwdINS6_IJSA_NS7_ILi256EEESB_EEES9_SE_SG_Li256ELb0ELb1ELb0ELb0EEENS1_30DynamicPersistentTileSchedulerILi256ELi128ELb0ELb1ELb1EEEEEEEEEvNT_6ParamsE)
        /*0164*/ 	.word	0x00000430


	//----- nvinfo : EIATTR_REGCOUNT
	.align		4
.L_90:
        /*0168*/ 	.byte	0x04, 0x2f
        /*016a*/ 	.short	(.L_92 - .L_91)
	.align		4
.L_91:
        /*016c*/ 	.word	index@(_ZN7cutlass13device_kernelIN5flash11enable_sm90INS1_16FlashAttnFwdSm90INS1_25CollectiveMainloopFwdSm90ILi2EN4cute5tupleIJNS5_1CILi1EEES8_S8_EEENS6_IJNS7_ILi128EEENS7_ILi96EEENS7_ILi64EEEEEELi256ENS_6half_tEfNS_4arch4Sm90ELb0ELb0ELb1ELb1ELb1ELb1ELb1ELb1ELb0ELb1ELb0ELb0EEENS1_21CollectiveEpilogueFwdINS6_IJSA_NS7_ILi256EEESB_EEES9_SE_SG_Li256ELb1ELb1ELb0ELb0EEENS1_36VarlenDynamicPersistentTileSchedulerILi128ELi96ELi256ELi128ELb0ELb1ELb1ELb0ELb1ELb1EEEEEEEEEvNT_6ParamsE)
        /*0170*/ 	.word	0x000000a8


	//----- nvinfo : EIATTR_FRAME_SIZE
	.align		4
.L_92:
        /*0174*/ 	.byte	0x04, 0x11
        /*0176*/ 	.short	(.L_94 - .L_93)
	.align		4
.L_93:
        /*0178*/ 	.word	index@(_ZN7cutlass13device_kernelIN5flash11enable_sm90INS1_16FlashAttnFwdSm90INS1_25CollectiveMainloopFwdSm90ILi2EN4cute5tupleIJNS5_1CILi1EEES8_S8_EEENS6_IJNS7_ILi128EEENS7_ILi96EEENS7_ILi64EEEEEELi256ENS_6half_tEfNS_4arch4Sm90ELb0ELb0ELb1ELb1ELb1ELb1ELb1ELb1ELb0ELb1ELb0ELb0EEENS1_21CollectiveEpilogueFwdINS6_IJSA_NS7_ILi256EEESB_EEES9_SE_SG_Li256ELb1ELb1ELb0ELb0EEENS1_36VarlenDynamicPersistentTileSchedulerILi128ELi96ELi256ELi128ELb0ELb1ELb1ELb0ELb1ELb1EEEEEEEEEvNT_6ParamsE)
        /*017c*/ 	.word	0x00000090


	//----- nvinfo : EIATTR_REGCOUNT
	.align		4
.L_94:
        /*0180*/ 	.byte	0x04, 0x2f
        /*0182*/ 	.short	(.L_96 - .L_95)
	.align		4
.L_95:
        /*0184*/ 	.word	index@(_ZN7cutlass13device_kernelIN5flash11enable_sm90INS1_16FlashAttnFwdSm90INS1_25CollectiveMainloopFwdSm90ILi2EN4cute5tupleIJNS5_1CILi1EEES8_S8_EEENS6_IJNS7_ILi128EEENS7_ILi96EEENS7_ILi64EEEEEELi256ENS_6half_tEfNS_4arch4Sm90ELb0ELb0ELb1ELb1ELb1ELb0ELb1ELb1ELb0ELb1ELb0ELb0EEENS1_21CollectiveEpilogueFwdINS6_IJSA_NS7_ILi256EEESB_EEES9_SE_SG_Li256ELb1ELb1ELb0ELb0EEENS1_36VarlenDynamicPersistentTileSchedulerILi128ELi96ELi256ELi128ELb0ELb1ELb1ELb0ELb1ELb1EEEEEEEEEvNT_6ParamsE)
        /*0188*/ 	.word	0x000000a8


	//----- nvinfo : EIATTR_FRAME_SIZE
	.align		4
.L_96:
        /*018c*/ 	.byte	0x04, 0x11
        /*018e*/ 	.short	(.L_98 - .L_97)
	.align		4
.L_97:
        /*0190*/ 	.word	index@(_ZN7cutlass13device_kernelIN5flash11enable_sm90INS1_16FlashAttnFwdSm90INS1_25CollectiveMainloopFwdSm90ILi2EN4cute5tupleIJNS5_1CILi1EEES8_S8_EEENS6_IJNS7_ILi128EEENS7_ILi96EEENS7_ILi64EEEEEELi256ENS_6half_tEfNS_4arch4Sm90ELb0ELb0ELb1ELb1ELb1ELb0ELb1ELb1ELb0ELb1ELb0ELb0EEENS1_21CollectiveEpilogueFwdINS6_IJSA_NS7_ILi256EEESB_EEES9_SE_SG_Li256ELb1ELb1ELb0ELb0EEENS1_36VarlenDynamicPersistentTileSchedulerILi128ELi96ELi256ELi128ELb0ELb1ELb1ELb0ELb1ELb1EEEEEEEEEvNT_6ParamsE)
        /*0194*/ 	.word	0x00000028


	//----- nvinfo : EIATTR_REGCOUNT
	.align		4
.L_98:
        /*0198*/ 	.byte	0x04, 0x2f
        /*019a*/ 	.short	(.L_100 - .L_99)
	.align		4
.L_99:
        /*019c*/ 	.word	index@(_ZN7cutlass13device_kernelIN5flash11enable_sm90INS1_16FlashAttnFwdSm90INS1_25CollectiveMainloopFwdSm90ILi2EN4cute5tupleIJNS5_1CILi1EEES8_S8_EEENS6_IJNS7_ILi128EEENS7_ILi96EEENS7_ILi64EEEEEELi256ENS_6half_tEfNS_4arch4Sm90ELb0ELb0ELb1ELb1ELb1ELb1ELb0ELb1ELb0ELb1ELb0ELb0EEENS1_21CollectiveEpilogueFwdINS6_IJSA_NS7_ILi256EEESB_EEES9_SE_SG_Li256ELb1ELb1ELb0ELb0EEENS1_36VarlenDynamicPersistentTileSchedulerILi128ELi96ELi256ELi128ELb0ELb1ELb1ELb0ELb1ELb1EEEEEEEEEvNT_6ParamsE)
        /*01a0*/ 	.word	0x000000a8


	//----- nvinfo : EIATTR_FRAME_SIZE
	.align		4
.L_100:
        /*01a4*/ 	.byte	0x04, 0x11
        /*01a6*/ 	.short	(.L_102 - .L_101)
	.align		4
.L_101:
        /*01a8*/ 	.word	index@(_ZN7cutlass13device_kernelIN5flash11enable_sm90INS1_16FlashAttnFwdSm90INS1_25CollectiveMainloopFwdSm90ILi2EN4cute5tupleIJNS5_1CILi1EEES8_S8_EEENS6_IJNS7_ILi128EEENS7_ILi96EEENS7_ILi64EEEEEELi256ENS_6half_tEfNS_4arch4Sm90ELb0ELb0ELb1ELb1ELb1ELb1ELb0ELb1ELb0ELb1ELb0ELb0EEENS1_21CollectiveEpilogueFwdINS6_IJSA_NS7_ILi256EEESB_EEES9_SE_SG_Li256ELb1ELb1ELb0ELb0EEENS1_36VarlenDynamicPersistentTileSchedulerILi128ELi96ELi256ELi128ELb0ELb1ELb1ELb0ELb1ELb1EEEEEEEEEvNT_6ParamsE)
        /*01ac*/ 	.word	0x00000060


	//----- nvinfo : EIATTR_REGCOUNT
	.align		4
.L_102:
        /*01b0*/ 	.byte	0x04, 0x2f
        /*01b2*/ 	.short	(.L_104 - .L_103)
	.align		4
.L_103:
        /*01b4*/ 	.word	index@(_ZN7cutlass13device_kernelIN5flash11enable_sm90INS1_16FlashAttnFwdSm90INS1_25CollectiveMainloopFwdSm90ILi2EN4cute5tupleIJNS5_1CILi1EEES8_S8_EEENS6_IJNS7_ILi128EEENS7_ILi96EEENS7_ILi64EEEEEELi256ENS_6half_tEfNS_4arch4Sm90ELb0ELb0ELb1ELb1ELb1ELb0ELb0ELb1ELb0ELb1ELb0ELb0EEENS1_21CollectiveEpilogueFwdINS6_IJSA_NS7_ILi256EEESB_EEES9_SE_SG_Li256ELb1ELb1ELb0ELb0EEENS1_36VarlenDynamicPersistentTileSchedulerILi128ELi96ELi256ELi128ELb0ELb1ELb1ELb0ELb1ELb1EEEEEEEEEvNT_6ParamsE)
        /*01b8*/ 	.word	0x000000a8


	//----- nvinfo : EIATTR_FRAME_SIZE
	.align		4
.L_104:
        /*01bc*/ 	.byte	0x04, 0x11
        /*01be*/ 	.short	(.L_106 - .L_105)
	.align		4
.L_105:
        /*01c0*/ 	.word	index@(_ZN7cutlass13device_kernelIN5flash11enable_sm90INS1_16FlashAttnFwdSm90INS1_25CollectiveMainloopFwdSm90ILi2EN4cute5tupleIJNS5_1CILi1EEES8_S8_EEENS6_IJNS7_ILi128EEENS7_ILi96EEENS7_ILi64EEEEEELi256ENS_6half_tEfNS_4arch4Sm90ELb0ELb0ELb1ELb1ELb1ELb0ELb0ELb1ELb0ELb1ELb0ELb0EEENS1_21CollectiveEpilogueFwdINS6_IJSA_NS7_ILi256EEESB_EEES9_SE_SG_Li256ELb1ELb1ELb0ELb0EEENS1_36VarlenDynamicPersistentTileSchedulerILi128ELi96ELi256ELi128ELb0ELb1ELb1ELb0ELb1ELb1EEEEEEEEEvNT_6ParamsE)
        /*01c4*/ 	.word	0x00000030


	//----- nvinfo : EIATTR_REGCOUNT
	.align		4
.L_106:
        /*01c8*/ 	.byte	0x04, 0x2f
        /*01ca*/ 	.short	(.L_108 - .L_107)
	.align		4
.L_107:
        /*01cc*/ 	.word	index@(_ZN7cutlass13device_kernelIN5flash11enable_sm90INS1_16FlashAttnFwdSm90INS1_25CollectiveMainloopFwdSm90ILi2EN4cute5tupleIJNS5_1CILi1EEES8_S8_EEENS6_IJNS7_ILi128EEENS7_ILi96EEENS7_ILi64EEEEEELi256ENS_6half_tEfNS_4arch4Sm90ELb0ELb0ELb1ELb0ELb1ELb0ELb1ELb1ELb0ELb1ELb0ELb0EEENS1_21CollectiveEpilogueFwdINS6_IJSA_NS7_ILi256EEESB_EEES9_SE_SG_Li256ELb0ELb1ELb0ELb0EEENS1_29StaticPersistentTileSchedulerILb0EEEEEEEEEvNT_6ParamsE)
        /*01d0*/ 	.word	0x000000a8


	//----- nvinfo : EIATTR_FRAME_SIZE
	.align		4
.L_108:
        /*01d4*/ 	.byte	0x04, 0x11
        /*01d6*/ 	.short	(.L_110 - .L_109)
	.align		4
.L_109:
        /*01d8*/ 	.word	index@(_ZN7cutlass13device_kernelIN5flash11enable_sm90INS1_16FlashAttnFwdSm90INS1_25CollectiveMainloopFwdSm90ILi2EN4cute5tupleIJNS5_1CILi1EEES8_S8_EEENS6_IJNS7_ILi128EEENS7_ILi96EEENS7_ILi64EEEEEELi256ENS_6half_tEfNS_4arch4Sm90ELb0ELb0ELb1ELb0ELb1ELb0ELb1ELb1ELb0ELb1ELb0ELb0EEENS1_21CollectiveEpilogueFwdINS6_IJSA_NS7_ILi256EEESB_EEES9_SE_SG_Li256ELb0ELb1ELb0ELb0EEENS1_29StaticPersistentTileSchedulerILb0EEEEEEEEEvNT_6ParamsE)
        /*01dc*/ 	.word	0x00000020


	//----- nvinfo : EIATTR_REGCOUNT
	.align		4
.L_110:
        /*01e0*/ 	.byte	0x04, 0x2f
        /*01e2*/ 	.short	(.L_112 - .L_111)
	.align		4
.L_111:
        /*01e4*/ 	.word	index@(_ZN7cutlass13device_kernelIN5flash11enable_sm90INS1_16FlashAttnFwdSm90INS1_25CollectiveMainloopFwdSm90ILi2EN4cute5tupleIJNS5_1CILi1EEES8_S8_EEENS6_IJNS7_ILi128EEENS7_ILi96EEENS7_ILi64EEEEEELi256ENS_6half_tEfNS_4arch4Sm90ELb0ELb0ELb1ELb0ELb1ELb0ELb0ELb1ELb0ELb1ELb0ELb0EEENS1_21CollectiveEpilogueFwdINS6_IJSA_NS7_ILi256EEESB_EEES9_SE_SG_Li256ELb0ELb1ELb0ELb0EEENS1_29StaticPersistentTileSchedulerILb0EEEEEEEEEvNT_6ParamsE)
        /*01e8*/ 	.word	0x000000a8


	//----- nvinfo : EIATTR_FRAME_SIZE
	.align		4
.L_112:
        /*01ec*/ 	.byte	0x04, 0x11
        /*01ee*/ 	.short	(.L_114 - .L_113)
	.align		4
.L_113:
        /*01f0*/ 	.word	index@(_ZN7cutlass13device_kernelIN5flash11enable_sm90INS1_16FlashAttnFwdSm90INS1_25CollectiveMainloopFwdSm90ILi2EN4cute5tupleIJNS5_1CILi1EEES8_S8_EEENS6_IJNS7_ILi128EEENS7_ILi96EEENS7_ILi64EEEEEELi256ENS_6half_tEfNS_4arch4Sm90ELb0ELb0ELb1ELb0ELb1ELb0ELb0ELb1ELb0ELb1ELb0ELb0EEENS1_21CollectiveEpilogueFwdINS6_IJSA_NS7_ILi256EEESB_EEES9_SE_SG_Li256ELb0ELb1ELb0ELb0EEENS1_29StaticPersistentTileSchedulerILb0EEEEEEEEEvNT_6ParamsE)
        /*01f4*/ 	.word	0x00000020


	//----- nvinfo : EIATTR_REGCOUNT
	.align		4
.L_114:
        /*01f8*/ 	.byte	0x04, 0x2f
        /*01fa*/ 	.short	(.L_116 - .L_115)
	.align		4
.L_115:
        /*01fc*/ 	.word	index@(_ZN7cutlass13device_kernelIN5flash11enable_sm90INS1_16FlashAttnFwdSm90INS1_25CollectiveMainloopFwdSm90ILi2EN4cute5tupleIJNS5_1CILi1EEES8_S8_EEENS6_IJNS7_ILi64EEESA_SA_EEELi512ENS_6half_tEfNS_4arch4Sm90ELb1ELb0ELb1ELb1ELb1ELb1ELb1ELb0ELb0ELb1ELb0ELb0EEENS1_21CollectiveEpilogueFwdINS6_IJSA_NS7_ILi512EEESA_EEES9_SC_SE_Li256ELb1ELb1ELb0ELb0EEENS1_36VarlenDynamicPersistentTileSchedulerILi64ELi64ELi256ELi128ELb0ELb1ELb1ELb1ELb1ELb1EEEEEEEEEvNT_6ParamsE)
        /*0200*/ 	.word	0x000000a8


	//----- nvinfo : EIATTR_FRAME_SIZE
	.align		4
.L_116:
        /*0204*/ 	.byte	0x04, 0x11
        /*0206*/ 	.short	(.L_118 - .L_117)
	.align		4
.L_117:
        /*0208*/ 	.word	index@(_ZN7cutlass13device_kernelIN5flash11enable_sm90INS1_16FlashAttnFwdSm90INS1_25CollectiveMainloopFwdSm90ILi2EN4cute5tupleIJNS5_1CILi1EEES8_S8_EEENS6_IJNS7_ILi64EEESA_SA_EEELi512ENS_6half_tEfNS_4arch4Sm90ELb1ELb0ELb1ELb1ELb1ELb1ELb1ELb0ELb0ELb1ELb0ELb0EEENS1_21CollectiveEpilogueFwdINS6_IJSA_NS7_ILi512EEESA_EEES9_SC_SE_Li256ELb1ELb1ELb0ELb0EEENS1_36VarlenDynamicPersistentTileSchedulerILi64ELi64ELi256ELi128ELb0ELb1ELb1ELb1ELb1ELb1EEEEEEEEEvNT_6ParamsE)
        /*020c*/ 	.word	0x00000078


	//----- nvinfo : EIATTR_REGCOUNT
	.align		4
.L_118:
        /*0210*/ 	.byte	0x04, 0x2f
        /*0212*/ 	.short	(.L_120 - .L_119)
	.align		4
.L_119:
        /*0214*/ 	.word	index@(_ZN7cutlass13device_kernelIN5flash11enable_sm90INS1_16FlashAttnFwdSm90INS1_25CollectiveMainloopFwdSm90ILi2EN4cute5tupleIJNS5_1CILi1EEES8_S8_EEENS6_IJNS7_ILi64EEESA_SA_EEELi512ENS_6half_tEfNS_4arch4Sm90ELb1ELb0ELb1ELb1ELb1ELb0ELb1ELb0ELb0ELb1ELb0ELb0EEENS1_21CollectiveEpilogueFwdINS6_IJSA_NS7_ILi512EEESA_EEES9_SC_SE_Li256ELb1ELb1ELb0ELb0EEENS1_36VarlenDynamicPersistentTileSchedulerILi64ELi64ELi256ELi128ELb0ELb1ELb1ELb1ELb1ELb1EEEEEEEEEvNT_6ParamsE)
        /*0218*/ 	.word	0x000000a8


	//----- nvinfo : EIATTR_FRAME_SIZE
	.align		4
.L_120:
        /*021c*/ 	.byte	0x04, 0x11
        /*021e*/ 	.short	(.L_122 - .L_121)
	.align		4
.L_121:
        /*0220*/ 	.word	index@(_ZN7cutlass13device_kernelIN5flash11enable_sm90INS1_16FlashAttnFwdSm90INS1_25CollectiveMainloopFwdSm90ILi2EN4cute5tupleIJNS5_1CILi1EEES8_S8_EEENS6_IJNS7_ILi64EEESA_SA_EEELi512ENS_6half_tEfNS_4arch4Sm90ELb1ELb0ELb1ELb1ELb1ELb0ELb1ELb0ELb0ELb1ELb0ELb0EEENS1_21CollectiveEpilogueFwdINS6_IJSA_NS7_ILi512EEESA_EEES9_SC_SE_Li256ELb1ELb1ELb0ELb0EEENS1_36VarlenDynamicPersistentTileSchedulerILi64ELi64ELi256ELi128ELb0ELb1ELb1ELb1ELb1ELb1EEEEEEEEEvNT_6ParamsE)
        /*0224*/ 	.word	0x00000028


	//----- nvinfo : EIATTR_REGCOUNT
	.align		4
.L_122:
        /*0228*/ 	.byte	0x04, 0x2f
        /*022a*/ 	.short	(.L_124 - .L_123)
	.align		4
.L_123:
        /*022c*/ 	.word	index@(_ZN7cutlass13device_kernelIN5flash11enable_sm90INS1_16FlashAttnFwdSm90INS1_25CollectiveMainloopFwdSm90ILi2EN4cute5tupleIJNS5_1CILi1EEES8_S8_EEENS6_IJNS7_ILi64EEESA_SA_EEELi512ENS_6half_tEfNS_4arch4Sm90ELb1ELb0ELb1ELb1ELb1ELb1ELb0ELb0ELb0ELb1ELb0ELb0EEENS1_21CollectiveEpilogueFwdINS6_IJSA_NS7_ILi512EEESA_EEES9_SC_SE_Li256ELb1ELb1ELb0ELb0EEENS1_36VarlenDynamicPersistentTileSchedulerILi64ELi64ELi256ELi128ELb0ELb1ELb1ELb1ELb1ELb1EEEEEEEEEvNT_6ParamsE)
        /*0230*/ 	.word	0x000000a8


	//----- nvinfo : EIATTR_FRAME_SIZE
	.align		4
.L_124:
        /*0234*/ 	.byte	0x04, 0x11
        /*0236*/ 	.short	(.L_126 - .L_125)
	.align		4
.L_125:
        /*0238*/ 	.word	index@(_ZN7cutlass13device_kernelIN5flash11enable_sm90INS1_16FlashAttnFwdSm90INS1_25CollectiveMainloopFwdSm90ILi2EN4cute5tupleIJNS5_1CILi1EEES8_S8_EEENS6_IJNS7_ILi64EEESA_SA_EEELi512ENS_6half_tEfNS_4arch4Sm90ELb1ELb0ELb1ELb1ELb1ELb1ELb0ELb0ELb0ELb1ELb0ELb0EEENS1_21CollectiveEpilogueFwdINS6_IJSA_NS7_ILi512EEESA_EEES9_SC_SE_Li256ELb1ELb1ELb0ELb0EEENS1_36VarlenDynamicPersistentTileSchedulerILi64ELi64ELi256ELi128ELb0ELb1ELb1ELb1ELb1ELb1EEEEEEEEEvNT_6ParamsE)
        /*023c*/ 	.word	0x00000068


	//----- nvinfo : EIATTR_REGCOUNT
	.align		4
.L_126:
        /*0240*/ 	.byte	0x04, 0x2f
        /*0242*/ 	.short	(.L_128 - .L_127)
	.align		4
.L_127:
        /*0244*/ 	.word	index@(_ZN7cutlass13device_kernelIN5flash11enable_sm90INS1_16FlashAttnFwdSm90INS1_25CollectiveMainloopFwdSm90ILi2EN4cute5tupleIJNS5_1CILi1EEES8_S8_EEENS6_IJNS7_ILi64EEESA_SA_EEELi512ENS_6half_tEfNS_4arch4Sm90ELb1ELb0ELb1ELb1ELb1ELb0ELb0ELb0ELb0ELb1ELb0ELb0EEENS1_21CollectiveEpilogueFwdINS6_IJSA_NS7_ILi512EEESA_EEES9_SC_SE_Li256ELb1ELb1ELb0ELb0EEENS1_36VarlenDynamicPersistentTileSchedulerILi64ELi64ELi256ELi128ELb0ELb1ELb1ELb1ELb1ELb1EEEEEEEEEvNT_6ParamsE)
        /*0248*/ 	.word	0x000000a8


	//----- nvinfo : EIATTR_FRAME_SIZE
	.align		4
.L_128:
        /*024c*/ 	.byte	0x04, 0x11
        /*024e*/ 	.short	(.L_130 - .L_129)
	.align		4
.L_129:
        /*0250*/ 	.word	index@(_ZN7cutlass13device_kernelIN5flash11enable_sm90INS1_16FlashAttnFwdSm90INS1_25CollectiveMainloopFwdSm90ILi2EN4cute5tupleIJNS5_1CILi1EEES8_S8_EEENS6_IJNS7_ILi64EEESA_SA_EEELi512ENS_6half_tEfNS_4arch4Sm90ELb1ELb0ELb1ELb1ELb1ELb0ELb0ELb0ELb0ELb1ELb0ELb0EEENS1_21CollectiveEpilogueFwdINS6_IJSA_NS7_ILi512EEESA_EEES9_SC_SE_Li256ELb1ELb1ELb0ELb0EEENS1_36VarlenDynamicPersistentTileSchedulerILi64ELi64ELi256ELi128ELb0ELb1ELb1ELb1ELb1ELb1EEEEEEEEEvNT_6ParamsE)
        /*0254*/ 	.word	0x00000030


	//----- nvinfo : EIATTR_REGCOUNT
	.align		4
.L_130:
        /*0258*/ 	.byte	0x04, 0x2f
        /*025a*/ 	.short	(.L_132 - .L_131)
	.align		4
.L_131:
        /*025c*/ 	.word	index@(_ZN7cutlass13device_kernelIN5flash11enable_sm90INS1_16FlashAttnFwdSm90INS1_25CollectiveMainloopFwdSm90ILi2EN4cute5tupleIJNS5_1CILi1EEES8_S8_EEENS6_IJNS7_ILi64EEESA_SA_EEELi512ENS_6half_tEfNS_4arch4Sm90ELb1ELb0ELb1ELb0ELb1ELb0ELb1ELb0ELb0ELb1ELb0ELb0EEENS1_21CollectiveEpilogueFwdINS6_IJSA_NS7_ILi512EEESA_EEES9_SC_SE_Li256ELb0ELb1ELb0ELb0EEENS1_30DynamicPersistentTileSchedulerILi256ELi128ELb0ELb1ELb1EEEEEEEEEvNT_6ParamsE)
        /*0260*/ 	.word	0x000000a8


	//----- nvinfo : EIATTR_FRAME_SIZE
	.align		4
.L_132:
        /*0264*/ 	.byte	0x04, 0x11
        /*0266*/ 	.short	(.L_134 - .L_133)
	.align		4
.L_133:
        /*0268*/ 	.word	index@(_ZN7cutlass13device_kernelIN5flash11enable_sm90INS1_16FlashAttnFwdSm90INS1_25CollectiveMainloopFwdSm90ILi2EN4cute5tupleIJNS5_1CILi1EEES8_S8_EEENS6_IJNS7_ILi64EEESA_SA_EEELi512ENS_6half_tEfNS_4arch4Sm90ELb1ELb0ELb1ELb0ELb1ELb0ELb1ELb0ELb0ELb1ELb0ELb0EEENS1_21CollectiveEpilogueFwdINS6_IJSA_NS7_ILi512EEESA_EEES9_SC_SE_Li256ELb0ELb1ELb0ELb0EEENS1_30DynamicPersistentTileSchedulerILi256ELi128ELb0ELb1ELb1EEEEEEEEEvNT_6ParamsE)
        /*026c*/ 	.word	0x00000018


	//----- nvinfo : EIATTR_REGCOUNT
	.align		4
.L_134:
        /*0270*/ 	.byte	0x04, 0x2f
        /*0272*/ 	.short	(.L_136 - .L_135)
	.align		4
.L_135:
        /*0274*/ 	.word	index@(_ZN7cutlass13device_kernelIN5flash11enable_sm90INS1_16FlashAttnFwdSm90INS1_25CollectiveMainloopFwdSm90ILi2EN4cute5tupleIJNS5_1CILi1EEES8_S8_EEENS6_IJNS7_ILi64EEESA_SA_EEELi512ENS_6half_tEfNS_4arch4Sm90ELb1ELb0ELb1ELb0ELb1ELb0ELb0ELb0ELb0ELb1ELb0ELb0EEENS1_21CollectiveEpilogueFwdINS6_IJSA_NS7_ILi512EEESA_EEES9_SC_SE_Li256ELb0ELb1ELb0ELb0EEENS1_30DynamicPersistentTileSchedulerILi256ELi128ELb0ELb1ELb1EEEEEEEEEvNT_6ParamsE)
        /*0278*/ 	.word	0x000000a8


	//----- nvinfo : EIATTR_FRAME_SIZE
	.align		4
.L_136:
        /*027c*/ 	.byte	0x04, 0x11
        /*027e*/ 	.short	(.L_138 - .L_137)
	.align		4
.L_137:
        /*0280*/ 	.word	index@(_ZN7cutlass13device_kernelIN5flash11enable_sm90INS1_16FlashAttnFwdSm90INS1_25CollectiveMainloopFwdSm90ILi2EN4cute5tupleIJNS5_1CILi1EEES8_S8_EEENS6_IJNS7_ILi64EEESA_SA_EEELi512ENS_6half_tEfNS_4arch4Sm90ELb1ELb0ELb1ELb0ELb1ELb0ELb0ELb0ELb0ELb1ELb0ELb0EEENS1_21CollectiveEpilogueFwdINS6_IJSA_NS7_ILi512EEESA_EEES9_SC_SE_Li256ELb0ELb1ELb0ELb0EEENS1_30DynamicPersistentTileSchedulerILi256ELi128ELb0ELb1ELb1EEEEEEEEEvNT_6ParamsE)
        /*0284*/ 	.word	0x00000010


	//----- nvinfo : EIATTR_REGCOUNT
	.align		4
.L_138:
        /*0288*/ 	.byte	0x04, 0x2f
        /*028a*/ 	.short	(.L_140 - .L_139)
	.align		4
.L_139:
        /*028c*/ 	.word	index@(_ZN7cutlass13device_kernelIN5flash11enable_sm90INS1_16FlashAttnFwdSm90INS1_25CollectiveMainloopFwdSm90ILi2EN4cute5tupleIJNS5_1CILi1EEES8_S8_EEENS6_IJNS7_ILi64EEESA_SA_EEELi512ENS_6half_tEfNS_4arch4Sm90ELb0ELb1ELb1ELb1ELb1ELb1ELb1ELb0ELb0ELb1ELb0ELb0EEENS1_21CollectiveEpilogueFwdINS6_IJSA_NS7_ILi512EEESA_EEES9_SC_SE_Li256ELb1ELb1ELb0ELb0EEENS1_36VarlenDynamicPersistentTileSchedulerILi64ELi64ELi256ELi128ELb0ELb1ELb1ELb1ELb0ELb1EEEEEEEEEvNT_6ParamsE)
        /*0290*/ 	.word	0x000000a8


	//----- nvinfo : EIATTR_FRAME_SIZE
	.align		4
.L_140:
        /*0294*/ 	.byte	0x04, 0x11
        /*0296*/ 	.short	(.L_142 - .L_141)
	.align		4
.L_141:
        /*0298*/ 	.word	index@($_ZN7cutlass13device_kernelIN5flash11enable_sm90INS1_16FlashAttnFwdSm90INS1_25CollectiveMainloopFwdSm90ILi2EN4cute5tupleIJNS5_1CILi1EEES8_S8_EEENS6_IJNS7_ILi64EEESA_SA_EEELi512ENS_6half_tEfNS_4arch4Sm90ELb0ELb1ELb1ELb1ELb1ELb1ELb1ELb0ELb0ELb1ELb0ELb0EEENS1_21CollectiveEpilogueFwdINS6_IJSA_NS7_ILi512EEESA_EEES9_SC_SE_Li256ELb1ELb1ELb0ELb0EEENS1_36VarlenDynamicPersistentTileSchedulerILi64ELi64ELi256ELi128ELb0ELb1ELb1ELb1ELb0ELb1EEEEEEEEEvNT_6ParamsE$_ZZN5flash25CollectiveMainloopFwdSm90ILi2EN4cute5tupleIJNS1_1CILi1EEES4_S4_EEENS2_IJNS3_ILi64EEES6_S6_EEELi512EN7cutlass6half_tEfNS8_4arch4Sm90ELb0ELb1ELb1ELb1ELb1ELb1ELb1ELb0ELb0ELb1ELb0ELb0EE3mmaINS_16FlashAttnFwdSm90ISC_NS_21CollectiveEpilogueFwdINS2_IJS6_NS3_ILi512EEES6_EEES5_S9_SB_Li256ELb1ELb1ELb0ELb0EEENS_36VarlenDynamicPersistentTileSchedulerILi64ELi64ELi256ELi128ELb0ELb1ELb1ELb1ELb0ELb1EEEE13SharedStorageENS1_6TensorINS1_11ArrayEngineIfLm128EEENS1_6LayoutINS2_IJNS2_IJNS3_ILi2EEESR_NS3_ILi32EEEEEES4_S4_EEENS2_IJNS2_IJS4_SR_NS3_ILi4EEEEEENS3_ILi0EEESX_EEEEEEENS_7SoftmaxILi2ELi0EEEEEbRKNSC_6ParamsENS8_13PipelineAsyncILi2EEES17_RNS8_13PipelineStateILj2EEERT0_RT1_iRiRKNS_16SeqlenInfoQKNewKILb1ELb1EEENS2_IJiiiiEEERT_ENKUliT_T0_T1_E_clIZSD_ISM_S10_S12_EbS15_S17_S17_S1A_S1C_S1E_iS1F_S1J_S1K_S1M_EUlRS1N_iE0_NS3_ILb1EEES1U_EEDaiS1N_S1O_S1P_)
        /*029c*/ 	.word	0x00000460


	//----- nvinfo : EIATTR_FRAME_SIZE
	.align		4
.L_142:
        /*02a0*/ 	.byte	0x04, 0x11
        /*02a2*/ 	.short	(.L_144 - .L_143)
	.align		4
.L_143:
        /*02a4*/ 	.word	index@(_ZN7cutlass13device_kernelIN5flash11enable_sm90INS1_16FlashAttnFwdSm90INS1_25CollectiveMainloopFwdSm90ILi2EN4cute5tupleIJNS5_1CILi1EEES8_S8_EEENS6_IJNS7_ILi64EEESA_SA_EEELi512ENS_6half_tEfNS_4arch4Sm90ELb0ELb1ELb1ELb1ELb1ELb1ELb1ELb0ELb0ELb1ELb0ELb0EEENS1_21CollectiveEpilogueFwdINS6_IJSA_NS7_ILi512EEESA_EEES9_SC_SE_Li256ELb1ELb1ELb0ELb0EEENS1_36VarlenDynamicPersistentTileSchedulerILi64ELi64ELi256ELi128ELb0ELb1ELb1ELb1ELb0ELb1EEEEEEEEEvNT_6ParamsE)
        /*02a8*/ 	.word	0x00000460


	//----- nvinfo : EIATTR_REGCOUNT
	.align		4
.L_144:
        /*02ac*/ 	.byte	0x04, 0x2f
        /*02ae*/ 	.short	(.L_146 - .L_145)
	.align		4
.L_145:
        /*02b0*/ 	.word	index@(_ZN7cutlass13device_kernelIN5flash11enable_sm90INS1_16FlashAttnFwdSm90INS1_25CollectiveMainloopFwdSm90ILi2EN4cute5tupleIJNS5_1CILi1EEES8_S8_EEENS6_IJNS7_ILi64EEESA_SA_EEELi512ENS_6half_tEfNS_4arch4Sm90ELb0ELb1ELb1ELb1ELb1ELb0ELb1ELb0ELb0ELb1ELb0ELb0EEENS1_21CollectiveEpilogueFwdINS6_IJSA_NS7_ILi512EEESA_EEES9_SC_SE_Li256ELb1ELb1ELb0ELb0EEENS1_36VarlenDynamicPersistentTileSchedulerILi64ELi64ELi256ELi128ELb0ELb1ELb1ELb1ELb0ELb1EEEEEEEEEvNT_6ParamsE)
        /*02b4*/ 	.word	0x000000a8


	//----- nvinfo : EIATTR_FRAME_SIZE
	.align		4
.L_146:
        /*02b8*/ 	.byte	0x04, 0x11
        /*02ba*/ 	.short	(.L_148 - .L_147)
	.align		4
.L_147:
        /*02bc*/ 	.word	index@($_ZN7cutlass13device_kernelIN5flash11enable_sm90INS1_16FlashAttnFwdSm90INS1_25CollectiveMainloopFwdSm90ILi2EN4cute5tupleIJNS5_1CILi1EEES8_S8_EEENS6_IJNS7_ILi64EEESA_SA_EEELi512ENS_6half_tEfNS_4arch4Sm90ELb0ELb1ELb1ELb1ELb1ELb0ELb1ELb0ELb0ELb1ELb0ELb0EEENS1_21CollectiveEpilogueFwdINS6_IJSA_NS7_ILi512EEESA_EEES9_SC_SE_Li256ELb1ELb1ELb0ELb0EEENS1_36VarlenDynamicPersistentTileSchedulerILi64ELi64ELi256ELi128ELb0ELb1ELb1ELb1ELb0ELb1EEEEEEEEEvNT_6ParamsE$_ZZN5flash25CollectiveMainloopFwdSm90ILi2EN4cute5tupleIJNS1_1CILi1EEES4_S4_EEENS2_IJNS3_ILi64EEES6_S6_EEELi512EN7cutlass6half_tEfNS8_4arch4Sm90ELb0ELb1ELb1ELb1ELb1ELb0ELb1ELb0ELb0ELb1ELb0ELb0EE3mmaINS_16FlashAttnFwdSm90ISC_NS_21CollectiveEpilogueFwdINS2_IJS6_NS3_ILi512EEES6_EEES5_S9_SB_Li256ELb1ELb1ELb0ELb0EEENS_36VarlenDynamicPersistentTileSchedulerILi64ELi64ELi256ELi128ELb0ELb1ELb1ELb1ELb0ELb1EEEE13SharedStorageENS1_6TensorINS1_11ArrayEngineIfLm128EEENS1_6LayoutINS2_IJNS2_IJNS3_ILi2EEESR_NS3_ILi32EEEEEES4_S4_EEENS2_IJNS2_IJS4_SR_NS3_ILi4EEEEEENS3_ILi0EEESX_EEEEEEENS_7SoftmaxILi2ELi0EEEEEbRKNSC_6ParamsENS8_13PipelineAsyncILi2EEES17_RNS8_13PipelineStateILj2EEERT0_RT1_iRiRKNS_16SeqlenInfoQKNewKILb1ELb0EEENS2_IJiiiiEEERT_ENKUliT_T0_T1_E_clIZSD_ISM_S10_S12_EbS15_S17_S17_S1A_S1C_S1E_iS1F_S1J_S1K_S1M_EUlRS1N_iE1_NS3_ILb0EEENS3_ILb1EEEEEDaiS1N_S1O_S1P_)
        /*02c0*/ 	.word	0x00000450


	//----- nvinfo : EIATTR_FRAME_SIZE
	.align		4
.L_148:
        /*02c4*/ 	.byte	0x04, 0x11
        /*02c6*/ 	.short	(.L_150 - .L_149)
	.align		4
.L_149:
        /*02c8*/ 	.word	index@(_ZN7cutlass13device_kernelIN5flash11enable_sm90INS1_16FlashAttnFwdSm90INS1_25CollectiveMainloopFwdSm90ILi2EN4cute5tupleIJNS5_1CILi1EEES8_S8_EEENS6_IJNS7_ILi64EEESA_SA_EEELi512ENS_6half_tEfNS_4arch4Sm90ELb0ELb1ELb1ELb1ELb1ELb0ELb1ELb0ELb0ELb1ELb0ELb0EEENS1_21CollectiveEpilogueFwdINS6_IJSA_NS7_ILi512EEESA_EEES9_SC_SE_Li256ELb1ELb1ELb0ELb0EEENS1_36VarlenDynamicPersistentTileSchedulerILi64ELi64ELi256ELi128ELb0ELb1ELb1ELb1ELb0ELb1EEEEEEEEEvNT_6ParamsE)
        /*02cc*/ 	.word	0x00000450


	//----- nvinfo : EIATTR_REGCOUNT
	.align		4
.L_150:
        /*02d0*/ 	.byte	0x04, 0x2f
        /*02d2*/ 	.short	(.L_152 - .L_151)
	.align		4
.L_151:
        /*02d4*/ 	.word	index@(_ZN7cutlass13device_kernelIN5flash11enable_sm90INS1_16FlashAttnFwdSm90INS1_25CollectiveMainloopFwdSm90ILi2EN4cute5tupleIJNS5_1CILi1EEES8_S8_EEENS6_IJNS7_ILi64EEESA_SA_EEELi512ENS_6half_tEfNS_4arch4Sm90ELb0ELb1ELb1ELb1ELb1ELb1ELb0ELb0ELb0ELb1ELb0ELb0EEENS1_21CollectiveEpilogueFwdINS6_IJSA_NS7_ILi512EEESA_EEES9_SC_SE_Li256ELb1ELb1ELb0ELb0EEENS1_36VarlenDynamicPersistentTileSchedulerILi64ELi64ELi256ELi128ELb0ELb1ELb1ELb1ELb0ELb1EEEEEEEEEvNT_6ParamsE)
        /*02d8*/ 	.word	0x000000a8


	//----- nvinfo : EIATTR_FRAME_SIZE
	.align		4
.L_152:
        /*02dc*/ 	.byte	0x04, 0x11
        /*02de*/ 	.short	(.L_154 - .L_153)
	.align		4
.L_153:
        /*02e0*/ 	.word	index@(_ZN7cutlass13device_kernelIN5flash11enable_sm90INS1_16FlashAttnFwdSm90INS1_25CollectiveMainloopFwdSm90ILi2EN4cute5tupleIJNS5_1CILi1EEES8_S8_EEENS6_IJNS7_ILi64EEESA_SA_EEELi512ENS_6half_tEfNS_4arch4Sm90ELb0ELb1ELb1ELb1ELb1ELb1ELb0ELb0ELb0ELb1ELb0ELb0EEENS1_21CollectiveEpilogueFwdINS6_IJSA_NS7_ILi512EEESA_EEES9_SC_SE_Li256ELb1ELb1ELb0ELb0EEENS1_36VarlenDynamicPersistentTileSchedulerILi64ELi64ELi256ELi128ELb0ELb1ELb1ELb1ELb0ELb1EEEEEEEEEvNT_6ParamsE)
        /*02e4*/ 	.word	0x00000068


	//----- nvinfo : EIATTR_REGCOUNT
	.align		4
.L_154:
        /*02e8*/ 	.byte	0x04, 0x2f
        /*02ea*/ 	.short	(.L_156 - .L_155)
	.align		4
.L_155:
        /*02ec*/ 	.word	index@(_ZN7cutlass13device_kernelIN5flash11enable_sm90INS1_16FlashAttnFwdSm90INS1_25CollectiveMainloopFwdSm90ILi2EN4cute5tupleIJNS5_1CILi1EEES8_S8_EEENS6_IJNS7_ILi64EEESA_SA_EEELi512ENS_6half_tEfNS_4arch4Sm90ELb0ELb1ELb1ELb1ELb1ELb0ELb0ELb0ELb0ELb1ELb0ELb0EEENS1_21CollectiveEpilogueFwdINS6_IJSA_NS7_ILi512EEESA_EEES9_SC_SE_Li256ELb1ELb1ELb0ELb0EEENS1_36VarlenDynamicPersistentTileSchedulerILi64ELi64ELi256ELi128ELb0ELb1ELb1ELb1ELb0ELb1EEEEEEEEEvNT_6ParamsE)
        /*02f0*/ 	.word	0x000000a8


	//----- nvinfo : EIATTR_FRAME_SIZE
	.align		4
.L_156:
        /*02f4*/ 	.byte	0x04, 0x11
        /*02f6*/ 	.short	(.L_158 - .L_157)
	.align		4
.L_157:
        /*02f8*/ 	.word	index@(_ZN7cutlass13device_kernelIN5flash11enable_sm90INS1_16FlashAttnFwdSm90INS1_25CollectiveMainloopFwdSm90ILi2EN4cute5tupleIJNS5_1CILi1EEES8_S8_EEENS6_IJNS7_ILi64EEESA_SA_EEELi512ENS_6half_tEfNS_4arch4Sm90ELb0ELb1ELb1ELb1ELb1ELb0ELb0ELb0ELb0ELb1ELb0ELb0EEENS1_21CollectiveEpilogueFwdINS6_IJSA_NS7_ILi512EEESA_EEES9_SC_SE_Li256ELb1ELb1ELb0ELb0EEENS1_36VarlenDynamicPersistentTileSchedulerILi64ELi64ELi256ELi128ELb0ELb1ELb1ELb1ELb0ELb1EEEEEEEEEvNT_6ParamsE)
        /*02fc*/ 	.word	0x00000020


	//----- nvinfo : EIATTR_REGCOUNT
	.align		4
.L_158:
        /*0300*/ 	.byte	0x04, 0x2f
        /*0302*/ 	.short	(.L_160 - .L_159)
	.align		4
.L_159:
        /*0304*/ 	.word	index@(_ZN7cutlass13device_kernelIN5flash11enable_sm90INS1_16FlashAttnFwdSm90INS1_25CollectiveMainloopFwdSm90ILi2EN4cute5tupleIJNS5_1CILi1EEES8_S8_EEENS6_IJNS7_ILi64EEESA_SA_EEELi512ENS_6half_tEfNS_4arch4Sm90ELb0ELb1ELb1ELb0ELb1ELb0ELb1ELb0ELb0ELb1ELb0ELb0EEENS1_21CollectiveEpilogueFwdINS6_IJSA_NS7_ILi512EEESA_EEES9_SC_SE_Li256ELb0ELb1ELb0ELb0EEENS1_30DynamicPersistentTileSchedulerILi256ELi128ELb0ELb1ELb1EEEEEEEEEvNT_6ParamsE)
        /*0308*/ 	.word	0x000000a8


	//----- nvinfo : EIATTR_FRAME_SIZE
	.align		4
.L_160:
        /*030c*/ 	.byte	0x04, 0x11
        /*030e*/ 	.short	(.L_162 - .L_161)
	.align		4
.L_161:
        /*0310*/ 	.word	index@($_ZN7cutlass13device_kernelIN5flash11enable_sm90INS1_16FlashAttnFwdSm90INS1_25CollectiveMainloopFwdSm90ILi2EN4cute5tupleIJNS5_1CILi1EEES8_S8_EEENS6_IJNS7_ILi64EEESA_SA_EEELi512ENS_6half_tEfNS_4arch4Sm90ELb0ELb1ELb1ELb0ELb1ELb0ELb1ELb0ELb0ELb1ELb0ELb0EEENS1_21CollectiveEpilogueFwdINS6_IJSA_NS7_ILi512EEESA_EEES9_SC_SE_Li256ELb0ELb1ELb0ELb0EEENS1_30DynamicPersistentTileSchedulerILi256ELi128ELb0ELb1ELb1EEEEEEEEEvNT_6ParamsE$_ZZN5flash25CollectiveMainloopFwdSm90ILi2EN4cute5tupleIJNS1_1CILi1EEES4_S4_EEENS2_IJNS3_ILi64EEES6_S6_EEELi512EN7cutlass6half_tEfNS8_4arch4Sm90ELb0ELb1ELb1ELb0ELb1ELb0ELb1ELb0ELb0ELb1ELb0ELb0EE3mmaINS_16FlashAttnFwdSm90ISC_NS_21CollectiveEpilogueFwdINS2_IJS6_NS3_ILi512EEES6_EEES5_S9_SB_Li256ELb0ELb1ELb0ELb0EEENS_30DynamicPersistentTileSchedulerILi256ELi128ELb0ELb1ELb1EEEE13SharedStorageENS1_6TensorINS1_11ArrayEngineIfLm128EEENS1_6LayoutINS2_IJNS2_IJNS3_ILi2EEESR_NS3_ILi32EEEEEES4_S4_EEENS2_IJNS2_IJS4_SR_NS3_ILi4EEEEEENS3_ILi0EEESX_EEEEEEENS_7SoftmaxILi2ELi0EEEEEbRKNSC_6ParamsENS8_13PipelineAsyncILi2EEES17_RNS8_13PipelineStateILj2EEERT0_RT1_iRiRKNS_16SeqlenInfoQKNewKILb0ELb0EEENS2_IJiiiiEEERT_ENKUliT_T0_T1_E_clIZSD_ISM_S10_S12_EbS15_S17_S17_S1A_S1C_S1E_iS1F_S1J_S1K_S1M_EUlRS1N_iE1_NS3_ILb0EEENS3_ILb1EEEEEDaiS1N_S1O_S1P_)
        /*0314*/ 	.word	0x00000450


	//----- nvinfo : EIATTR_FRAME_SIZE
	.align		4
.L_162:
        /*0318*/ 	.byte	0x04, 0x11
        /*031a*/ 	.short	(.L_164 - .L_163)
	.align		4
.L_163:
        /*031c*/ 	.word	index@(_ZN7cutlass13device_kernelIN5flash11enable_sm90INS1_16FlashAttnFwdSm90INS1_25CollectiveMainloopFwdSm90ILi2EN4cute5tupleIJNS5_1CILi1EEES8_S8_EEENS6_IJNS7_ILi64EEESA_SA_EEELi512ENS_6half_tEfNS_4arch4Sm90ELb0ELb1ELb1ELb0ELb1ELb0ELb1ELb0ELb0ELb1ELb0ELb0EEENS1_21CollectiveEpilogueFwdINS6_IJSA_NS7_ILi512EEESA_EEES9_SC_SE_Li256ELb0ELb1ELb0ELb0EEENS1_30DynamicPersistentTileSchedulerILi256ELi128ELb0ELb1ELb1EEEEEEEEEvNT_6ParamsE)
        /*0320*/ 	.word	0x00000450


	//----- nvinfo : EIATTR_REGCOUNT
	.align		4
.L_164:
        /*0324*/ 	.byte	0x04, 0x2f
        /*0326*/ 	.short	(.L_166 - .L_165)
	.align		4
.L_165:
        /*0328*/ 	.word	index@(_ZN7cutlass13device_kernelIN5flash11enable_sm90INS1_16FlashAttnFwdSm90INS1_25CollectiveMainloopFwdSm90ILi2EN4cute5tupleIJNS5_1CILi1EEES8_S8_EEENS6_IJNS7_ILi64EEESA_SA_EEELi512ENS_6half_tEfNS_4arch4Sm90ELb0ELb1ELb1ELb0ELb1ELb0ELb0ELb0ELb0ELb1ELb0ELb0EEENS1_21CollectiveEpilogueFwdINS6_IJSA_NS7_ILi512EEESA_EEES9_SC_SE_Li256ELb0ELb1ELb0ELb0EEENS1_30DynamicPersistentTileSchedulerILi256ELi128ELb0ELb1ELb1EEEEEEEEEvNT_6ParamsE)
        /*032c*/ 	.word	0x000000a8


	//----- nvinfo : EIATTR_FRAME_SIZE
	.align		4
.L_166:
        /*0330*/ 	.byte	0x04, 0x11
        /*0332*/ 	.short	(.L_168 - .L_167)
	.align		4
.L_167:
        /*0334*/ 	.word	index@(_ZN7cutlass13device_kernelIN5flash11enable_sm90INS1_16FlashAttnFwdSm90INS1_25CollectiveMainloopFwdSm90ILi2EN4cute5tupleIJNS5_1CILi1EEES8_S8_EEENS6_IJNS7_ILi64EEESA_SA_EEELi512ENS_6half_tEfNS_4arch4Sm90ELb0ELb1ELb1ELb0ELb1ELb0ELb0ELb0ELb0ELb1ELb0ELb0EEENS1_21CollectiveEpilogueFwdINS6_IJSA_NS7_ILi512EEESA_EEES9_SC_SE_Li256ELb0ELb1ELb0ELb0EEENS1_30DynamicPersistentTileSchedulerILi256ELi128ELb0ELb1ELb1EEEEEEEEEvNT_6ParamsE)
        /*0338*/ 	.word	0x00000010


	//----- nvinfo : EIATTR_REGCOUNT
	.align		4
.L_168:
        /*033c*/ 	.byte	0x04, 0x2f
        /*033e*/ 	.short	(.L_170 - .L_169)
	.align		4
.L_169:
        /*0340*/ 	.word	index@(_ZN7cutlass13device_kernelIN5flash11enable_sm90INS1_16FlashAttnFwdSm90INS1_25CollectiveMainloopFwdSm90ILi2EN4cute5tupleIJNS5_1CILi1EEES8_S8_EEENS6_IJNS7_ILi64EEESA_SA_EEELi512ENS_6half_tEfNS_4arch4Sm90ELb0ELb0ELb1ELb1ELb1ELb1ELb1ELb0ELb0ELb1ELb0ELb0EEENS1_21CollectiveEpilogueFwdINS6_IJSA_NS7_ILi512EEESA_EEES9_SC_SE_Li256ELb1ELb1ELb0ELb0EEENS1_36VarlenDynamicPersistentTileSchedulerILi64ELi64ELi256ELi128ELb0ELb1ELb1ELb0ELb1ELb1EEEEEEEEEvNT_6ParamsE)
        /*0344*/ 	.word	0x000000a8


	//----- nvinfo : EIATTR_FRAME_SIZE
	.align		4
.L_170:
        /*0348*/ 	.byte	0x04, 0x11
        /*034a*/ 	.short	(.L_172 - .L_171)
	.align		4
.L_171:
        /*034c*/ 	.word	index@(_ZN7cutlass13device_kernelIN5flash11enable_sm90INS1_16FlashAttnFwdSm90INS1_25CollectiveMainloopFwdSm90ILi2EN4cute5tupleIJNS5_1CILi1EEES8_S8_EEENS6_IJNS7_ILi64EEESA_SA_EEELi512ENS_6half_tEfNS_4arch4Sm90ELb0ELb0ELb1ELb1ELb1ELb1ELb1ELb0ELb0ELb1ELb0ELb0EEENS1_21CollectiveEpilogueFwdINS6_IJSA_NS7_ILi512EEESA_EEES9_SC_SE_Li256ELb1ELb1ELb0ELb0EEENS1_36VarlenDynamicPersistentTileSchedulerILi64ELi64ELi256ELi128ELb0ELb1ELb1ELb0ELb1ELb1EEEEEEEEEvNT_6ParamsE)
        /*0350*/ 	.word	0x00000070


	//----- nvinfo : EIATTR_REGCOUNT
	.align		4
.L_172:
        /*0354*/ 	.byte	0x04, 0x2f
        /*0356*/ 	.short	(.L_174 - .L_173)
	.align		4
.L_173:
        /*0358*/ 	.word	index@(_ZN7cutlass13device_kernelIN5flash11enable_sm90INS1_16FlashAttnFwdSm90INS1_25CollectiveMainloopFwdSm90ILi2EN4cute5tupleIJNS5_1CILi1EEES8_S8_EEENS6_IJNS7_ILi64EEESA_SA_EEELi512ENS_6half_tEfNS_4arch4Sm90ELb0ELb0ELb1ELb1ELb1ELb0ELb1ELb0ELb0ELb1ELb0ELb0EEENS1_21CollectiveEpilogueFwdINS6_IJSA_NS7_ILi512EEESA_EEES9_SC_SE_Li256ELb1ELb1ELb0ELb0EEENS1_36VarlenDynamicPersistentTileSchedulerILi64ELi64ELi256ELi128ELb0ELb1ELb1ELb0ELb1ELb1EEEEEEEEEvNT_6ParamsE)
        /*035c*/ 	.word	0x000000a8


	//----- nvinfo : EIATTR_FRAME_SIZE
	.align		4
.L_174:
        /*0360*/ 	.byte	0x04, 0x11
        /*0362*/ 	.short	(.L_176 - .L_175)
	.align		4
.L_175:
        /*0364*/ 	.word	index@(_ZN7cutlass13device_kernelIN5flash11enable_sm90INS1_16FlashAttnFwdSm90INS1_25CollectiveMainloopFwdSm90ILi2EN4cute5tupleIJNS5_1CILi1EEES8_S8_EEENS6_IJNS7_ILi64EEESA_SA_EEELi512ENS_6half_tEfNS_4arch4Sm90ELb0ELb0ELb1ELb1ELb1ELb0ELb1ELb0ELb0ELb1ELb0ELb0EEENS1_21CollectiveEpilogueFwdINS6_IJSA_NS7_ILi512EEESA_EEES9_SC_SE_Li256ELb1ELb1ELb0ELb0EEENS1_36VarlenDynamicPersistentTileSchedulerILi64ELi64ELi256ELi128ELb0ELb1ELb1ELb0ELb1ELb1EEEEEEEEEvNT_6ParamsE)
        /*0368*/ 	.word	0x00000030


	//----- nvinfo : EIATTR_REGCOUNT
	.align		4
.L_176:
        /*036c*/ 	.byte	0x04, 0x2f
        /*036e*/ 	.short	(.L_178 - .L_177)
	.align		4
.L_177:
        /*0370*/ 	.word	index@(_ZN7cutlass13device_kernelIN5flash11enable_sm90INS1_16FlashAttnFwdSm90INS1_25CollectiveMainloopFwdSm90ILi2EN4cute5tupleIJNS5_1CILi1EEES8_S8_EEENS6_IJNS7_ILi64EEESA_SA_EEELi512ENS_6half_tEfNS_4arch4Sm90ELb0ELb0ELb1ELb1ELb1ELb1ELb0ELb0ELb0ELb1ELb0ELb0EEENS1_21CollectiveEpilogueFwdINS6_IJSA_NS7_ILi512EEESA_EEES9_SC_SE_Li256ELb1ELb1ELb0ELb0EEENS1_36VarlenDynamicPersistentTileSchedulerILi64ELi64ELi256ELi128ELb0ELb1ELb1ELb0ELb1ELb1EEEEEEEEEvNT_6ParamsE)
        /*0374*/ 	.word	0x000000a8


	//----- nvinfo : EIATTR_FRAME_SIZE
	.align		4
.L_178:
        /*0378*/ 	.byte	0x04, 0x11
        /*037a*/ 	.short	(.L_180 - .L_179)
	.align		4
.L_179:
        /*037c*/ 	.word	index@(_ZN7cutlass13device_kernelIN5flash11enable_sm90INS1_16FlashAttnFwdSm90INS1_25CollectiveMainloopFwdSm90ILi2EN4cute5tupleIJNS5_1CILi1EEES8_S8_EEENS6_IJNS7_ILi64EEESA_SA_EEELi512ENS_6half_tEfNS_4arch4Sm90ELb0ELb0ELb1ELb1ELb1ELb1ELb0ELb0ELb0ELb1ELb0ELb0EEENS1_21CollectiveEpilogueFwdINS6_IJSA_NS7_ILi512EEESA_EEES9_SC_SE_Li256ELb1ELb1ELb0ELb0EEENS1_36VarlenDynamicPersistentTileSchedulerILi64ELi64ELi256ELi128ELb0ELb1ELb1ELb0ELb1ELb1EEEEEEEEEvNT_6ParamsE)
        /*0380*/ 	.word	0x00000060


	//----- nvinfo : EIATTR_REGCOUNT
	.align		4
.L_180:
        /*0384*/ 	.byte	0x04, 0x2f
        /*0386*/ 	.short	(.L_182 - .L_181)
	.align		4
.L_181:
        /*0388*/ 	.word	index@(_ZN7cutlass13device_kernelIN5flash11enable_sm90INS1_16FlashAttnFwdSm90INS1_25CollectiveMainloopFwdSm90ILi2EN4cute5tupleIJNS5_1CILi1EEES8_S8_EEENS6_IJNS7_ILi64EEESA_SA_EEELi512ENS_6half_tEfNS_4arch4Sm90ELb0ELb0ELb1ELb1ELb1ELb0ELb0ELb0ELb0ELb1ELb0ELb0EEENS1_21CollectiveEpilogueFwdINS6_IJSA_NS7_ILi512EEESA_EEES9_SC_SE_Li256ELb1ELb1ELb0ELb0EEENS1_36VarlenDynamicPersistentTileSchedulerILi64ELi64ELi256ELi128ELb0ELb1ELb1ELb0ELb1ELb1EEEEEEEEEvNT_6ParamsE)
        /*038c*/ 	.word	0x000000a8


	//----- nvinfo : EIATTR_FRAME_SIZE
	.align		4
.L_182:
        /*0390*/ 	.byte	0x04, 0x11
        /*0392*/ 	.short	(.L_184 - .L_183)
	.align		4
.L_183:
        /*0394*/ 	.word	index@(_ZN7cutlass13device_kernelIN5flash11enable_sm90INS1_16FlashAttnFwdSm90INS1_25CollectiveMainloopFwdSm90ILi2EN4cute5tupleIJNS5_1CILi1EEES8_S8_EEENS6_IJNS7_ILi64EEESA_SA_EEELi512ENS_6half_tEfNS_4arch4Sm90ELb0ELb0ELb1ELb1ELb1ELb0ELb0ELb0ELb0ELb1ELb0ELb0EEENS1_21CollectiveEpilogueFwdINS6_IJSA_NS7_ILi512EEESA_EEES9_SC_SE_Li256ELb1ELb1ELb0ELb0EEENS1_36VarlenDynamicPersistentTileSchedulerILi64ELi64ELi256ELi128ELb0ELb1ELb1ELb0ELb1ELb1EEEEEEEEEvNT_6ParamsE)
        /*0398*/ 	.word	0x00000038


	//----- nvinfo : EIATTR_REGCOUNT
	.align		4
.L_184:
        /*039c*/ 	.byte	0x04, 0x2f
        /*039e*/ 	.short	(.L_186 - .L_185)
	.align		4
.L_185:
        /*03a0*/ 	.word	index@(_ZN7cutlass13device_kernelIN5flash11enable_sm90INS1_16FlashAttnFwdSm90INS1_25CollectiveMainloopFwdSm90ILi2EN4cute5tupleIJNS5_1CILi1EEES8_S8_EEENS6_IJNS7_ILi64EEESA_SA_EEELi512ENS_6half_tEfNS_4arch4Sm90ELb0ELb0ELb1ELb0ELb1ELb0ELb1ELb0ELb0ELb1ELb0ELb0EEENS1_21CollectiveEpilogueFwdINS6_IJSA_NS7_ILi512EEESA_EEES9_SC_SE_Li256ELb0ELb1ELb0ELb0EEENS1_29StaticPersistentTileSchedulerILb0EEEEEEEEEvNT_6ParamsE)
        /*03a4*/ 	.word	0x000000a8


	//----- nvinfo : EIATTR_FRAME_SIZE
	.align		4
.L_186:
        /*03a8*/ 	.byte	0x04, 0x11
        /*03aa*/ 	.short	(.L_188 - .L_187)
	.align		4
.L_187:
        /*03ac*/ 	.word	index@(_ZN7cutlass13device_kernelIN5flash11enable_sm90INS1_16FlashAttnFwdSm90INS1_25CollectiveMainloopFwdSm90ILi2EN4cute5tupleIJNS5_1CILi1EEES8_S8_EEENS6_IJNS7_ILi64EEESA_SA_EEELi512ENS_6half_tEfNS_4arch4Sm90ELb0ELb0ELb1ELb0ELb1ELb0ELb1ELb0ELb0ELb1ELb0ELb0EEENS1_21CollectiveEpilogueFwdINS6_IJSA_NS7_ILi512EEESA_EEES9_SC_SE_Li256ELb0ELb1ELb0ELb0EEENS1_29StaticPersistentTileSchedulerILb0EEEEEEEEEvNT_6ParamsE)
        /*03b0*/ 	.word	0x00000030


	//----- nvinfo : EIATTR_REGCOUNT
	.align		4
.L_188:
        /*03b4*/ 	.byte	0x04, 0x2f
        /*03b6*/ 	.short	(.L_190 - .L_189)
	.align		4
.L_189:
        /*03b8*/ 	.word	index@(_ZN7cutlass13device_kernelIN5flash11enable_sm90INS1_16FlashAttnFwdSm90INS1_25CollectiveMainloopFwdSm90ILi2EN4cute5tupleIJNS5_1CILi1EEES8_S8_EEENS6_IJNS7_ILi64EEESA_SA_EEELi512ENS_6half_tEfNS_4arch4Sm90ELb0ELb0ELb1ELb0ELb1ELb0ELb0ELb0ELb0ELb1ELb0ELb0EEENS1_21CollectiveEpilogueFwdINS6_IJSA_NS7_ILi512EEESA_EEES9_SC_SE_Li256ELb0ELb1ELb0ELb0EEENS1_29StaticPersistentTileSchedulerILb0EEEEEEEEEvNT_6ParamsE)
        /*03bc*/ 	.word	0x000000a8


	//----- nvinfo : EIATTR_FRAME_SIZE
	.align		4
.L_190:
        /*03c0*/ 	.byte	0x04, 0x11
        /*03c2*/ 	.short	(.L_192 - .L_191)
	.align		4
.L_191:
        /*03c4*/ 	.word	index@(_ZN7cutlass13device_kernelIN5flash11enable_sm90INS1_16FlashAttnFwdSm90INS1_25CollectiveMainloopFwdSm90ILi2EN4cute5tupleIJNS5_1CILi1EEES8_S8_EEENS6_IJNS7_ILi64EEESA_SA_EEELi512ENS_6half_tEfNS_4arch4Sm90ELb0ELb0ELb1ELb0ELb1ELb0ELb0ELb0ELb0ELb1ELb0ELb0EEENS1_21CollectiveEpilogueFwdINS6_IJSA_NS7_ILi512EEESA_EEES9_SC_SE_Li256ELb0ELb1ELb0ELb0EEENS1_29StaticPersistentTileSchedulerILb0EEEEEEEEEvNT_6ParamsE)
        /*03c8*/ 	.word	0x00000030


	//----- nvinfo : EIATTR_REGCOUNT
	.align		4
.L_192:
        /*03cc*/ 	.byte	0x04, 0x2f
        /*03ce*/ 	.short	(.L_194 - .L_193)
	.align		4
.L_193:
        /*03d0*/ 	.word	index@(_ZN7cutlass13device_kernelIN5flash11enable_sm90INS1_16FlashAttnFwdSm90INS1_25CollectiveMainloopFwdSm90ILi2EN4cute5tupleIJNS5_1CILi1EEES8_S8_EEENS6_IJNS7_ILi128EEENS7_ILi96EEENS7_ILi192EEEEEELi128ENS_6half_tEfNS_4arch4Sm90ELb1ELb0ELb1ELb1ELb1ELb1ELb0ELb1ELb1ELb1ELb0ELb0EEENS1_21CollectiveEpilogueFwdINS6_IJSA_SA_SB_EEES9_SE_SG_Li256ELb1ELb1ELb0ELb0EEENS1_36VarlenDynamicPersistentTileSchedulerILi128ELi96ELi256ELi128ELb0ELb1ELb1ELb1ELb1ELb1EEEEEEEEEvNT_6ParamsE)
        /*03d4*/ 	.word	0x000000a8


	//----- nvinfo : EIATTR_FRAME_SIZE
	.align		4
.L_194:
        /*03d8*/ 	.byte	0x04, 0x11
        /*03da*/ 	.short	(.L_196 - .L_195)
	.align		4
.L_195:
        /*03dc*/ 	.word	index@(_ZN7cutlass13device_kernelIN5flash11enable_sm90INS1_16FlashAttnFwdSm90INS1_25CollectiveMainloopFwdSm90ILi2EN4cute5tupleIJNS5_1CILi1EEES8_S8_EEENS6_IJNS7_ILi128EEENS7_ILi96EEENS7_ILi192EEEEEELi128ENS_6half_tEfNS_4arch4Sm90ELb1ELb0ELb1ELb1ELb1ELb1ELb0ELb1ELb1ELb1ELb0ELb0EEENS1_21CollectiveEpilogueFwdINS6_IJSA_SA_SB_EEES9_SE_SG_Li256ELb1ELb1ELb0ELb0EEENS1_36VarlenDynamicPersistentTileSchedulerILi128ELi96ELi256ELi128ELb0ELb1ELb1ELb1ELb1ELb1EEEEEEEEEvNT_6ParamsE)
        /*03e0*/ 	.word	0x00000050


	//----- nvinfo : EIATTR_REGCOUNT
	.align		4
.L_196:
        /*03e4*/ 	.byte	0x04, 0x2f
        /*03e6*/ 	.short	(.L_198 - .L_197)
	.align		4
.L_197:
        /*03e8*/ 	.word	index@(_ZN7cutlass13device_kernelIN5flash11enable_sm90INS1_16FlashAttnFwdSm90INS1_25CollectiveMainloopFwdSm90ILi2EN4cute5tupleIJNS5_1CILi1EEES8_S8_EEENS6_IJNS7_ILi128EEENS7_ILi96EEENS7_ILi192EEEEEELi128ENS_6half_tEfNS_4arch4Sm90ELb1ELb0ELb1ELb1ELb1ELb0ELb0ELb1ELb1ELb1ELb0ELb0EEENS1_21CollectiveEpilogueFwdINS6_IJSA_SA_SB_EEES9_SE_SG_Li256ELb1ELb1ELb0ELb0EEENS1_36VarlenDynamicPersistentTileSchedulerILi128ELi96ELi256ELi128ELb0ELb1ELb1ELb1ELb1ELb1EEEEEEEEEvNT_6ParamsE)
        /*03ec*/ 	.word	0x000000a8


	//----- nvinfo : EIATTR_FRAME_SIZE
	.align		4
.L_198:
        /*03f0*/ 	.byte	0x04, 0x11
        /*03f2*/ 	.short	(.L_200 - .L_199)
	.align		4
.L_199:
        /*03f4*/ 	.word	index@(_ZN7cutlass13device_kernelIN5flash11enable_sm90INS1_16FlashAttnFwdSm90INS1_25CollectiveMainloopFwdSm90ILi2EN4cute5tupleIJNS5_1CILi1EEES8_S8_EEENS6_IJNS7_ILi128EEENS7_ILi96EEENS7_ILi192EEEEEELi128ENS_6half_tEfNS_4arch4Sm90ELb1ELb0ELb1ELb1ELb1ELb0ELb0ELb1ELb1ELb1ELb0ELb0EEENS1_21CollectiveEpilogueFwdINS6_IJSA_SA_SB_EEES9_SE_SG_Li256ELb1ELb1ELb0ELb0EEENS1_36VarlenDynamicPersistentTileSchedulerILi128ELi96ELi256ELi128ELb0ELb1ELb1ELb1ELb1ELb1EEEEEEEEEvNT_6ParamsE)
        /*03f8*/ 	.word	0x00000020


	//----- nvinfo : EIATTR_REGCOUNT
	.align		4
.L_200:
        /*03fc*/ 	.byte	0x04, 0x2f
        /*03fe*/ 	.short	(.L_202 - .L_201)
	.align		4
.L_201:
        /*0400*/ 	.word	index@(_ZN7cutlass13device_kernelIN5flash11enable_sm90INS1_16FlashAttnFwdSm90INS1_25CollectiveMainloopFwdSm90ILi2EN4cute5tupleIJNS5_1CILi1EEES8_S8_EEENS6_IJNS7_ILi128EEENS7_ILi96EEENS7_ILi192EEEEEELi128ENS_6half_tEfNS_4arch4Sm90ELb1ELb0ELb1ELb0ELb1ELb0ELb0ELb1ELb1ELb1ELb0ELb0EEENS1_21CollectiveEpilogueFwdINS6_IJSA_SA_SB_EEES9_SE_SG_Li256ELb0ELb1ELb0ELb0EEENS1_30DynamicPersistentTileSchedulerILi256ELi128ELb0ELb1ELb1EEEEEEEEEvNT_6ParamsE)
        /*0404*/ 	.word	0x000000a8


	//----- nvinfo : EIATTR_FRAME_SIZE
	.align		4
.L_202:
        /*0408*/ 	.byte	0x04, 0x11
        /*040a*/ 	.short	(.L_204 - .L_203)
	.align		4
.L_203:
        /*040c*/ 	.word	index@(_ZN7cutlass13device_kernelIN5flash11enable_sm90INS1_16FlashAttnFwdSm90INS1_25CollectiveMainloopFwdSm90ILi2EN4cute5tupleIJNS5_1CILi1EEES8_S8_EEENS6_IJNS7_ILi128EEENS7_ILi96EEENS7_ILi192EEEEEELi128ENS_6half_tEfNS_4arch4Sm90ELb1ELb0ELb1ELb0ELb1ELb0ELb0ELb1ELb1ELb1ELb0ELb0EEENS1_21CollectiveEpilogueFwdINS6_IJSA_SA_SB_EEES9_SE_SG_Li256ELb0ELb1ELb0ELb0EEENS1_30DynamicPersistentTileSchedulerILi256ELi128ELb0ELb1ELb1EEEEEEEEEvNT_6ParamsE)
        /*0410*/ 	.word	0x00000008


	//----- nvinfo : EIATTR_REGCOUNT
	.align		4
.L_204:
        /*0414*/ 	.byte	0x04, 0x2f
        /*0416*/ 	.short	(.L_206 - .L_205)
	.align		4
.L_205:
        /*0418*/ 	.word	index@(_ZN7cutlass13device_kernelIN5flash11enable_sm90INS1_16FlashAttnFwdSm90INS1_25CollectiveMainloopFwdSm90ILi2EN4cute5tupleIJNS5_1CILi1EEES8_S8_EEENS6_IJNS7_ILi128EEENS7_ILi96EEENS7_ILi192EEEEEELi128ENS_6half_tEfNS_4arch4Sm90ELb0ELb1ELb1ELb1ELb1ELb1ELb0ELb1ELb1ELb1ELb0ELb0EEENS1_21CollectiveEpilogueFwdINS6_IJSA_SA_SB_EEES9_SE_SG_Li256ELb1ELb1ELb0ELb0EEENS1_36VarlenDynamicPersistentTileSchedulerILi128ELi96ELi256ELi128ELb0ELb1ELb1ELb1ELb0ELb1EEEEEEEEEvNT_6ParamsE)
        /*041c*/ 	.word	0x000000a8


	//----- nvinfo : EIATTR_FRAME_SIZE
	.align		4
.L_206:
        /*0420*/ 	.byte	0x04, 0x11
        /*0422*/ 	.short	(.L_208 - .L_207)
	.align		4
.L_207:
        /*0424*/ 	.word	index@(_ZN7cutlass13device_kernelIN5flash11enable_sm90INS1_16FlashAttnFwdSm90INS1_25CollectiveMainloopFwdSm90ILi2EN4cute5tupleIJNS5_1CILi1EEES8_S8_EEENS6_IJNS7_ILi128EEENS7_ILi96EEENS7_ILi192EEEEEELi128ENS_6half_tEfNS_4arch4Sm90ELb0ELb1ELb1ELb1ELb1ELb1ELb0ELb1ELb1ELb1ELb0ELb0EEENS1_21CollectiveEpilogueFwdINS6_IJSA_SA_SB_EEES9_SE_SG_Li256ELb1ELb1ELb0ELb0EEENS1_36VarlenDynamicPersistentTileSchedulerILi128ELi96ELi256ELi128ELb0ELb1ELb1ELb1ELb0ELb1EEEEEEEEEvNT_6ParamsE)
        /*0428*/ 	.word	0x00000050


	//----- nvinfo : EIATTR_REGCOUNT
	.align		4
.L_208:
        /*042c*/ 	.byte	0x04, 0x2f
        /*042e*/ 	.short	(.L_210 - .L_209)
	.align		4
.L_209:
        /*0430*/ 	.word	index@(_ZN7cutlass13device_kernelIN5flash11enable_sm90INS1_16FlashAttnFwdSm90INS1_25CollectiveMainloopFwdSm90ILi2EN4cute5tupleIJNS5_1CILi1EEES8_S8_EEENS6_IJNS7_ILi128EEENS7_ILi96EEENS7_ILi192EEEEEELi128ENS_6half_tEfNS_4arch4Sm90ELb0ELb1ELb1ELb1ELb1ELb0ELb0ELb1ELb1ELb1ELb0ELb0EEENS1_21CollectiveEpilogueFwdINS6_IJSA_SA_SB_EEES9_SE_SG_Li256ELb1ELb1ELb0ELb0EEENS1_36VarlenDynamicPersistentTileSchedulerILi128ELi96ELi256ELi128ELb0ELb1ELb1ELb1ELb0ELb1EEEEEEEEEvNT_6ParamsE)
        /*0434*/ 	.word	0x000000a8


	//----- nvinfo : EIATTR_FRAME_SIZE
	.align		4
.L_210:
        /*0438*/ 	.byte	0x04, 0x11
        /*043a*/ 	.short	(.L_212 - .L_211)
	.align		4
.L_211:
        /*043c*/ 	.word	index@(_ZN7cutlass13device_kernelIN5flash11enable_sm90INS1_16FlashAttnFwdSm90INS1_25CollectiveMainloopFwdSm90ILi2EN4cute5tupleIJNS5_1CILi1EEES8_S8_EEENS6_IJNS7_ILi128EEENS7_ILi96EEENS7_ILi192EEEEEELi128ENS_6half_tEfNS_4arch4Sm90ELb0ELb1ELb1ELb1ELb1ELb0ELb0ELb1ELb1ELb1ELb0ELb0EEENS1_21CollectiveEpilogueFwdINS6_IJSA_SA_SB_EEES9_SE_SG_Li256ELb1ELb1ELb0ELb0EEENS1_36VarlenDynamicPersistentTileSchedulerILi128ELi96ELi256ELi128ELb0ELb1ELb1ELb1ELb0ELb1EEEEEEEEEvNT_6ParamsE)
        /*0440*/ 	.word	0x00000020


	//----- nvinfo : EIATTR_REGCOUNT
	.align		4
.L_212:
        /*0444*/ 	.byte	0x04, 0x2f
        /*0446*/ 	.short	(.L_214 - .L_213)
	.align		4
.L_213:
        /*0448*/ 	.word	index@(_ZN7cutlass13device_kernelIN5flash11enable_sm90INS1_16FlashAttnFwdSm90INS1_25CollectiveMainloopFwdSm90ILi2EN4cute5tupleIJNS5_1CILi1EEES8_S8_EEENS6_IJNS7_ILi128EEENS7_ILi96EEENS7_ILi192EEEEEELi128ENS_6half_tEfNS_4arch4Sm90ELb0ELb1ELb1ELb0ELb1ELb0ELb0ELb1ELb1ELb1ELb0ELb0EEENS1_21CollectiveEpilogueFwdINS6_IJSA_SA_SB_EEES9_SE_SG_Li256ELb0ELb1ELb0ELb0EEENS1_30DynamicPersistentTileSchedulerILi256ELi128ELb0ELb1ELb1EEEEEEEEEvNT_6ParamsE)
        /*044c*/ 	.word	0x000000a8


	//----- nvinfo : EIATTR_FRAME_SIZE
	.align		4
.L_214:
        /*0450*/ 	.byte	0x04, 0x11
        /*0452*/ 	.short	(.L_216 - .L_215)
	.align		4
.L_215:
        /*0454*/ 	.word	index@(_ZN7cutlass13device_kernelIN5flash11enable_sm90INS1_16FlashAttnFwdSm90INS1_25CollectiveMainloopFwdSm90ILi2EN4cute5tupleIJNS5_1CILi1EEES8_S8_EEENS6_IJNS7_ILi128EEENS7_ILi96EEENS7_ILi192EEEEEELi128ENS_6half_tEfNS_4arch4Sm90ELb0ELb1ELb1ELb0ELb1ELb0ELb0ELb1ELb1ELb1ELb0ELb0EEENS1_21CollectiveEpilogueFwdINS6_IJSA_SA_SB_EEES9_SE_SG_Li256ELb0ELb1ELb0ELb0EEENS1_30DynamicPersistentTileSchedulerILi256ELi128ELb0ELb1ELb1EEEEEEEEEvNT_6ParamsE)
        /*0458*/ 	.word	0x00000008


	//----- nvinfo : EIATTR_REGCOUNT
	.align		4
.L_216:
        /*045c*/ 	.byte	0x04, 0x2f
        /*045e*/ 	.short	(.L_218 - .L_217)
	.align		4
.L_217:
        /*0460*/ 	.word	index@(_ZN7cutlass13device_kernelIN5flash11enable_sm90INS1_16FlashAttnFwdSm90INS1_25CollectiveMainloopFwdSm90ILi2EN4cute5tupleIJNS5_1CILi1EEES8_S8_EEENS6_IJNS7_ILi128EEENS7_ILi96EEENS7_ILi192EEEEEELi128ENS_6half_tEfNS_4arch4Sm90ELb0ELb0ELb1ELb1ELb1ELb1ELb0ELb1ELb1ELb1ELb0ELb0EEENS1_21CollectiveEpilogueFwdINS6_IJSA_SA_SB_EEES9_SE_SG_Li256ELb1ELb1ELb0ELb0EEENS1_36VarlenDynamicPersistentTileSchedulerILi128ELi96ELi256ELi128ELb0ELb1ELb1ELb0ELb1ELb1EEEEEEEEEvNT_6ParamsE)
        /*0464*/ 	.word	0x000000a8


	//----- nvinfo : EIATTR_FRAME_SIZE
	.align		4
.L_218:
        /*0468*/ 	.byte	0x04, 0x11
        /*046a*/ 	.short	(.L_220 - .L_219)
	.align		4
.L_219:
        /*046c*/ 	.word	index@(_ZN7cutlass13device_kernelIN5flash11enable_sm90INS1_16FlashAttnFwdSm90INS1_25CollectiveMainloopFwdSm90ILi2EN4cute5tupleIJNS5_1CILi1EEES8_S8_EEENS6_IJNS7_ILi128EEENS7_ILi96EEENS7_ILi192EEEEEELi128ENS_6half_tEfNS_4arch4Sm90ELb0ELb0ELb1ELb1ELb1ELb1ELb0ELb1ELb1ELb1ELb0ELb0EEENS1_21CollectiveEpilogueFwdINS6_IJSA_SA_SB_EEES9_SE_SG_Li256ELb1ELb1ELb0ELb0EEENS1_36VarlenDynamicPersistentTileSchedulerILi128ELi96ELi256ELi128ELb0ELb1ELb1ELb0ELb1ELb1EEEEEEEEEvNT_6ParamsE)
        /*0470*/ 	.word	0x00000058


	//----- nvinfo : EIATTR_REGCOUNT
	.align		4
.L_220:
        /*0474*/ 	.byte	0x04, 0x2f
        /*0476*/ 	.short	(.L_222 - .L_221)
	.align		4
.L_221:
        /*0478*/ 	.word	index@(_ZN7cutlass13device_kernelIN5flash11enable_sm90INS1_16FlashAttnFwdSm90INS1_25CollectiveMainloopFwdSm90ILi2EN4cute5tupleIJNS5_1CILi1EEES8_S8_EEENS6_IJNS7_ILi128EEENS7_ILi96EEENS7_ILi192EEEEEELi128ENS_6half_tEfNS_4arch4Sm90ELb0ELb0ELb1ELb1ELb1ELb0ELb0ELb1ELb1ELb1ELb0ELb0EEENS1_21CollectiveEpilogueFwdINS6_IJSA_SA_SB_EEES9_SE_SG_Li256ELb1ELb1ELb0ELb0EEENS1_36VarlenDynamicPersistentTileSchedulerILi128ELi96ELi256ELi128ELb0ELb1ELb1ELb0ELb1ELb1EEEEEEEEEvNT_6ParamsE)
        /*047c*/ 	.word	0x000000a8


	//----- nvinfo : EIATTR_FRAME_SIZE
	.align		4
.L_222:
        /*0480*/ 	.byte	0x04, 0x11
        /*0482*/ 	.short	(.L_224 - .L_223)
	.align		4
.L_223:
        /*0484*/ 	.word	index@(_ZN7cutlass13device_kernelIN5flash11enable_sm90INS1_16FlashAttnFwdSm90INS1_25CollectiveMainloopFwdSm90ILi2EN4cute5tupleIJNS5_1CILi1EEES8_S8_EEENS6_IJNS7_ILi128EEENS7_ILi96EEENS7_ILi192EEEEEELi128ENS_6half_tEfNS_4arch4Sm90ELb0ELb0ELb1ELb1ELb1ELb0ELb0ELb1ELb1ELb1ELb0ELb0EEENS1_21CollectiveEpilogueFwdINS6_IJSA_SA_SB_EEES9_SE_SG_Li256ELb1ELb1ELb0ELb0EEENS1_36VarlenDynamicPersistentTileSchedulerILi128ELi96ELi256ELi128ELb0ELb1ELb1ELb0ELb1ELb1EEEEEEEEEvNT_6ParamsE)
        /*0488*/ 	.word	0x00000028


	//----- nvinfo : EIATTR_REGCOUNT
	.align		4
.L_224:
        /*048c*/ 	.byte	0x04, 0x2f
        /*048e*/ 	.short	(.L_226 - .L_225)
	.align		4
.L_225:
        /*0490*/ 	.word	index@(_ZN7cutlass13device_kernelIN5flash11enable_sm90INS1_16FlashAttnFwdSm90INS1_25CollectiveMainloopFwdSm90ILi2EN4cute5tupleIJNS5_1CILi1EEES8_S8_EEENS6_IJNS7_ILi128EEENS7_ILi96EEENS7_ILi192EEEEEELi128ENS_6half_tEfNS_4arch4Sm90ELb0ELb0ELb1ELb0ELb1ELb0ELb0ELb1ELb1ELb1ELb0ELb0EEENS1_21CollectiveEpilogueFwdINS6_IJSA_SA_SB_EEES9_SE_SG_Li256ELb0ELb1ELb0ELb0EEENS1_29StaticPersistentTileSchedulerILb0EEEEEEEEEvNT_6ParamsE)
        /*0494*/ 	.word	0x000000a8


	//----- nvinfo : EIATTR_FRAME_SIZE
	.align		4
.L_226:
        /*0498*/ 	.byte	0x04, 0x11
        /*049a*/ 	.short	(.L_228 - .L_227)
	.align		4
.L_227:
        /*049c*/ 	.word	index@(_ZN7cutlass13device_kernelIN5flash11enable_sm90INS1_16FlashAttnFwdSm90INS1_25CollectiveMainloopFwdSm90ILi2EN4cute5tupleIJNS5_1CILi1EEES8_S8_EEENS6_IJNS7_ILi128EEENS7_ILi96EEENS7_ILi192EEEEEELi128ENS_6half_tEfNS_4arch4Sm90ELb0ELb0ELb1ELb0ELb1ELb0ELb0ELb1ELb1ELb1ELb0ELb0EEENS1_21CollectiveEpilogueFwdINS6_IJSA_SA_SB_EEES9_SE_SG_Li256ELb0ELb1ELb0ELb0EEENS1_29StaticPersistentTileSchedulerILb0EEEEEEEEEvNT_6ParamsE)
        /*04a0*/ 	.word	0x00000008


	//----- nvinfo : EIATTR_MIN_STACK_SIZE
	.align		4
.L_228:
        /*04a4*/ 	.byte	0x04, 0x12
        /*04a6*/ 	.short	(.L_230 - .L_229)
	.align		4
.L_229:
        /*04a8*/ 	.word	index@(_ZN7cutlass13device_kernelIN5flash11enable_sm90INS1_16FlashAttnFwdSm90INS1_25CollectiveMainloopFwdSm90ILi2EN4cute5tupleIJNS5_1CILi1EEES8_S8_EEENS6_IJNS7_ILi128EEENS7_ILi96EEENS7_ILi192EEEEEELi128ENS_6half_tEfNS_4arch4Sm90ELb0ELb0ELb1ELb0ELb1ELb0ELb0ELb1ELb1ELb1ELb0ELb0EEENS1_21CollectiveEpilogueFwdINS6_IJSA_SA_SB_EEES9_SE_SG_Li256ELb0ELb1ELb0ELb0EEENS1_29StaticPersistentTileSchedulerILb0EEEEEEEEEvNT_6ParamsE)
        /*04ac*/ 	.word	0x00000008


	//----- nvinfo : EIATTR_MIN_STACK_SIZE
	.align		4
.L_230:
        /*04b0*/ 	.byte	0x04, 0x12
        /*04b2*/ 	.short	(.L_232 - .L_231)
	.align		4
.L_231:
        /*04b4*/ 	.word	index@(_ZN7cutlass13device_kernelIN5flash11enable_sm90INS1_16FlashAttnFwdSm90INS1_25CollectiveMainloopFwdSm90ILi2EN4cute5tupleIJNS5_1CILi1EEES8_S8_EEENS6_IJNS7_ILi128EEENS7_ILi96EEENS7_ILi192EEEEEELi128ENS_6half_tEfNS_4arch4Sm90ELb0ELb0ELb1ELb1ELb1ELb0ELb0ELb1ELb1ELb1ELb0ELb0EEENS1_21CollectiveEpilogueFwdINS6_IJSA_SA_SB_EEES9_SE_SG_Li256ELb1ELb1ELb0ELb0EEENS1_36VarlenDynamicPersistentTileSchedulerILi128ELi96ELi256ELi128ELb0ELb1ELb1ELb0ELb1ELb1EEEEEEEEEvNT_6ParamsE)
        /*04b8*/ 	.word	0x00000028


	//----- nvinfo : EIATTR_MIN_STACK_SIZE
	.align		4
.L_232:
        /*04bc*/ 	.byte	0x04, 0x12
        /*04be*/ 	.short	(.L_234 - .L_233)
	.align		4
.L_233:
        /*04c0*/ 	.word	index@(_ZN7cutlass13device_kernelIN5flash11enable_sm90INS1_16FlashAttnFwdSm90INS1_25CollectiveMainloopFwdSm90ILi2EN4cute5tupleIJNS5_1CILi1EEES8_S8_EEENS6_IJNS7_ILi128EEENS7_ILi96EEENS7_ILi192EEEEEELi128ENS_6half_tEfNS_4arch4Sm90ELb0ELb0ELb1ELb1ELb1ELb1ELb0ELb1ELb1ELb1ELb0ELb0EEENS1_21CollectiveEpilogueFwdINS6_IJSA_SA_SB_EEES9_SE_SG_Li256ELb1ELb1ELb0ELb0EEENS1_36VarlenDynamicPersistentTileSchedulerILi128ELi96ELi256ELi128ELb0ELb1ELb1ELb0ELb1ELb1EEEEEEEEEvNT_6ParamsE)
        /*04c4*/ 	.word	0x00000058


	//----- nvinfo : EIATTR_MIN_STACK_SIZE
	.align		4
.L_234:
        /*04c8*/ 	.byte	0x04, 0x12
        /*04ca*/ 	.short	(.L_236 - .L_235)
	.align		4
.L_235:
        /*04cc*/ 	.word	index@(_ZN7cutlass13device_kernelIN5flash11enable_sm90INS1_16FlashAttnFwdSm90INS1_25CollectiveMainloopFwdSm90ILi2EN4cute5tupleIJNS5_1CILi1EEES8_S8_EEENS6_IJNS7_ILi128EEENS7_ILi96EEENS7_ILi192EEEEEELi128ENS_6half_tEfNS_4arch4Sm90ELb0ELb1ELb1ELb0ELb1ELb0ELb0ELb1ELb1ELb1ELb0ELb0EEENS1_21CollectiveEpilogueFwdINS6_IJSA_SA_SB_EEES9_SE_SG_Li256ELb0ELb1ELb0ELb0EEENS1_30DynamicPersistentTileSchedulerILi256ELi128ELb0ELb1ELb1EEEEEEEEEvNT_6ParamsE)
        /*04d0*/ 	.word	0x00000008


	//----- nvinfo : EIATTR_MIN_STACK_SIZE
	.align		4
.L_236:
        /*04d4*/ 	.byte	0x04, 0x12
        /*04d6*/ 	.short	(.L_238 - .L_237)
	.align		4
.L_237:
        /*04d8*/ 	.word	index@(_ZN7cutlass13device_kernelIN5flash11enable_sm90INS1_16FlashAttnFwdSm90INS1_25CollectiveMainloopFwdSm90ILi2EN4cute5tupleIJNS5_1CILi1EEES8_S8_EEENS6_IJNS7_ILi128EEENS7_ILi96EEENS7_ILi192EEEEEELi128ENS_6half_tEfNS_4arch4Sm90ELb0ELb1ELb1ELb1ELb1ELb0ELb0ELb1ELb1ELb1ELb0ELb0EEENS1_21CollectiveEpilogueFwdINS6_IJSA_SA_SB_EEES9_SE_SG_Li256ELb1ELb1ELb0ELb0EEENS1_36VarlenDynamicPersistentTileSchedulerILi128ELi96ELi256ELi128ELb0ELb1ELb1ELb1ELb0ELb1EEEEEEEEEvNT_6ParamsE)
        /*04dc*/ 	.word	0x00000020


	//----- nvinfo : EIATTR_MIN_STACK_SIZE
	.align		4
.L_238:
        /*04e0*/ 	.byte	0x04, 0x12
        /*04e2*/ 	.short	(.L_240 - .L_239)
	.align		4
.L_239:
        /*04e4*/ 	.word	index@(_ZN7cutlass13device_kernelIN5flash11enable_sm90INS1_16FlashAttnFwdSm90INS1_25CollectiveMainloopFwdSm90ILi2EN4cute5tupleIJNS5_1CILi1EEES8_S8_EEENS6_IJNS7_ILi128EEENS7_ILi96EEENS7_ILi192EEEEEELi128ENS_6half_tEfNS_4arch4Sm90ELb0ELb1ELb1ELb1ELb1ELb1ELb0ELb1ELb1ELb1ELb0ELb0EEENS1_21CollectiveEpilogueFwdINS6_IJSA_SA_SB_EEES9_SE_SG_Li256ELb1ELb1ELb0ELb0EEENS1_36VarlenDynamicPersistentTileSchedulerILi128ELi96ELi256ELi128ELb0ELb1ELb1ELb1ELb0ELb1EEEEEEEEEvNT_6ParamsE)
        /*04e8*/ 	.word	0x00000050


	//----- nvinfo : EIATTR_MIN_STACK_SIZE
	.align		4
.L_240:
        /*04ec*/ 	.byte	0x04, 0x12
        /*04ee*/ 	.short	(.L_242 - .L_241)
	.align		4
.L_241:
        /*04f0*/ 	.word	index@(_ZN7cutlass13device_kernelIN5flash11enable_sm90INS1_16FlashAttnFwdSm90INS1_25CollectiveMainloopFwdSm90ILi2EN4cute5tupleIJNS5_1CILi1EEES8_S8_EEENS6_IJNS7_ILi128EEENS7_ILi96EEENS7_ILi192EEEEEELi128ENS_6half_tEfNS_4arch4Sm90ELb1ELb0ELb1ELb0ELb1ELb0ELb0ELb1ELb1ELb1ELb0ELb0EEENS1_21CollectiveEpilogueFwdINS6_IJSA_SA_SB_EEES9_SE_SG_Li256ELb0ELb1ELb0ELb0EEENS1_30DynamicPersistentTileSchedulerILi256ELi128ELb0ELb1ELb1EEEEEEEEEvNT_6ParamsE)
        /*04f4*/ 	.word	0x00000008


	//----- nvinfo : EIATTR_MIN_STACK_SIZE
	.align		4
.L_242:
        /*04f8*/ 	.byte	0x04, 0x12
        /*04fa*/ 	.short	(.L_244 - .L_243)
	.align		4
.L_243:
        /*04fc*/ 	.word	index@(_ZN7cutlass13device_kernelIN5flash11enable_sm90INS1_16FlashAttnFwdSm90INS1_25CollectiveMainloopFwdSm90ILi2EN4cute5tupleIJNS5_1CILi1EEES8_S8_EEENS6_IJNS7_ILi128EEENS7_ILi96EEENS7_ILi192EEEEEELi128ENS_6half_tEfNS_4arch4Sm90ELb1ELb0ELb1ELb1ELb1ELb0ELb0ELb1ELb1ELb1ELb0ELb0EEENS1_21CollectiveEpilogueFwdINS6_IJSA_SA_SB_EEES9_SE_SG_Li256ELb1ELb1ELb0ELb0EEENS1_36VarlenDynamicPersistentTileSchedulerILi128ELi96ELi256ELi128ELb0ELb1ELb1ELb1ELb1ELb1EEEEEEEEEvNT_6ParamsE)
        /*0500*/ 	.word	0x00000020


	//----- nvinfo : EIATTR_MIN_STACK_SIZE
	.align		4
.L_244:
        /*0504*/ 	.byte	0x04, 0x12
        /*0506*/ 	.short	(.L_246 - .L_245)
	.align		4
.L_245:
        /*0508*/ 	.word	index@(_ZN7cutlass13device_kernelIN5flash11enable_sm90INS1_16FlashAttnFwdSm90INS1_25CollectiveMainloopFwdSm90ILi2EN4cute5tupleIJNS5_1CILi1EEES8_S8_EEENS6_IJNS7_ILi128EEENS7_ILi96EEENS7_ILi192EEEEEELi128ENS_6half_tEfNS_4arch4Sm90ELb1ELb0ELb1ELb1ELb1ELb1ELb0ELb1ELb1ELb1ELb0ELb0EEENS1_21CollectiveEpilogueFwdINS6_IJSA_SA_SB_EEES9_SE_SG_Li256ELb1ELb1ELb0ELb0EEENS1_36VarlenDynamicPersistentTileSchedulerILi128ELi96ELi256ELi128ELb0ELb1ELb1ELb1ELb1ELb1EEEEEEEEEvNT_6ParamsE)
        /*050c*/ 	.word	0x00000050


	//----- nvinfo : EIATTR_MIN_STACK_SIZE
	.align		4
.L_246:
        /*0510*/ 	.byte	0x04, 0x12
        /*0512*/ 	.short	(.L_248 - .L_247)
	.align		4
.L_247:
        /*0514*/ 	.word	index@(_ZN7cutlass13device_kernelIN5flash11enable_sm90INS1_16FlashAttnFwdSm90INS1_25CollectiveMainloopFwdSm90ILi2EN4cute5tupleIJNS5_1CILi1EEES8_S8_EEENS6_IJNS7_ILi64EEESA_SA_EEELi512ENS_6half_tEfNS_4arch4Sm90ELb0ELb0ELb1ELb0ELb1ELb0ELb0ELb0ELb0ELb1ELb0ELb0EEENS1_21CollectiveEpilogueFwdINS6_IJSA_NS7_ILi512EEESA_EEES9_SC_SE_Li256ELb0ELb1ELb0ELb0EEENS1_29StaticPersistentTileSchedulerILb0EEEEEEEEEvNT_6ParamsE)
        /*0518*/ 	.word	0x00000030


	//----- nvinfo : EIATTR_MIN_STACK_SIZE
	.align		4
.L_248:
        /*051c*/ 	.byte	0x04, 0x12
        /*051e*/ 	.short	(.L_250 - .L_249)
	.align		4
.L_249:
        /*0520*/ 	.word	index@(_ZN7cutlass13device_kernelIN5flash11enable_sm90INS1_16FlashAttnFwdSm90INS1_25CollectiveMainloopFwdSm90ILi2EN4cute5tupleIJNS5_1CILi1EEES8_S8_EEENS6_IJNS7_ILi64EEESA_SA_EEELi512ENS_6half_tEfNS_4arch4Sm90ELb0ELb0ELb1ELb0ELb1ELb0ELb1ELb0ELb0ELb1ELb0ELb0EEENS1_21CollectiveEpilogueFwdINS6_IJSA_NS7_ILi512EEESA_EEES9_SC_SE_Li256ELb0ELb1ELb0ELb0EEENS1_29StaticPersistentTileSchedulerILb0EEEEEEEEEvNT_6ParamsE)
        /*0524*/ 	.word	0x00000030


	//----- nvinfo : EIATTR_MIN_STACK_SIZE
	.align		4
.L_250:
        /*0528*/ 	.byte	0x04, 0x12
        /*052a*/ 	.short	(.L_252 - .L_251)
	.align		4
.L_251:
        /*052c*/ 	.word	index@(_ZN7cutlass13device_kernelIN5flash11enable_sm90INS1_16FlashAttnFwdSm90INS1_25CollectiveMainloopFwdSm90ILi2EN4cute5tupleIJNS5_1CILi1EEES8_S8_EEENS6_IJNS7_ILi64EEESA_SA_EEELi512ENS_6half_tEfNS_4arch4Sm90ELb0ELb0ELb1ELb1ELb1ELb0ELb0ELb0ELb0ELb1ELb0ELb0EEENS1_21CollectiveEpilogueFwdINS6_IJSA_NS7_ILi512EEESA_EEES9_SC_SE_Li256ELb1ELb1ELb0ELb0EEENS1_36VarlenDynamicPersistentTileSchedulerILi64ELi64ELi256ELi128ELb0ELb1ELb1ELb0ELb1ELb1EEEEEEEEEvNT_6ParamsE)
        /*0530*/ 	.word	0x00000038


	//----- nvinfo : EIATTR_MIN_STACK_SIZE
	.align		4
.L_252:
        /*0534*/ 	.byte	0x04, 0x12
        /*0536*/ 	.short	(.L_254 - .L_253)
	.align		4
.L_253:
        /*0538*/ 	.word	index@(_ZN7cutlass13device_kernelIN5flash11enable_sm90INS1_16FlashAttnFwdSm90INS1_25CollectiveMainloopFwdSm90ILi2EN4cute5tupleIJNS5_1CILi1EEES8_S8_EEENS6_IJNS7_ILi64EEESA_SA_EEELi512ENS_6half_tEfNS_4arch4Sm90ELb0ELb0ELb1ELb1ELb1ELb1ELb0ELb0ELb0ELb1ELb0ELb0EEENS1_21CollectiveEpilogueFwdINS6_IJSA_NS7_ILi512EEESA_EEES9_SC_SE_Li256ELb1ELb1ELb0ELb0EEENS1_36VarlenDynamicPersistentTileSchedulerILi64ELi64ELi256ELi128ELb0ELb1ELb1ELb0ELb1ELb1EEEEEEEEEvNT_6ParamsE)
        /*053c*/ 	.word	0x00000060


	//----- nvinfo : EIATTR_MIN_STACK_SIZE
	.align		4
.L_254:
        /*0540*/ 	.byte	0x04, 0x12
        /*0542*/ 	.short	(.L_256 - .L_255)
	.align		4
.L_255:
        /*0544*/ 	.word	index@(_ZN7cutlass13device_kernelIN5flash11enable_sm90INS1_16FlashAttnFwdSm90INS1_25CollectiveMainloopFwdSm90ILi2EN4cute5tupleIJNS5_1CILi1EEES8_S8_EEENS6_IJNS7_ILi64EEESA_SA_EEELi512ENS_6half_tEfNS_4arch4Sm90ELb0ELb0ELb1ELb1ELb1ELb0ELb1ELb0ELb0ELb1ELb0ELb0EEENS1_21CollectiveEpilogueFwdINS6_IJSA_NS7_ILi512EEESA_EEES9_SC_SE_Li256ELb1ELb1ELb0ELb0EEENS1_36VarlenDynamicPersistentTileSchedulerILi64ELi64ELi256ELi128ELb0ELb1ELb1ELb0ELb1ELb1EEEEEEEEEvNT_6ParamsE)
        /*0548*/ 	.word	0x00000030


	//----- nvinfo : EIATTR_MIN_STACK_SIZE
	.align		4
.L_256:
        /*054c*/ 	.byte	0x04, 0x12
        /*054e*/ 	.short	(.L_258 - .L_257)
	.align		4
.L_257:
        /*0550*/ 	.word	index@(_ZN7cutlass13device_kernelIN5flash11enable_sm90INS1_16FlashAttnFwdSm90INS1_25CollectiveMainloopFwdSm90ILi2EN4cute5tupleIJNS5_1CILi1EEES8_S8_EEENS6_IJNS7_ILi64EEESA_SA_EEELi512ENS_6half_tEfNS_4arch4Sm90ELb0ELb0ELb1ELb1ELb1ELb1ELb1ELb0ELb0ELb1ELb0ELb0EEENS1_21CollectiveEpilogueFwdINS6_IJSA_NS7_ILi512EEESA_EEES9_SC_SE_Li256ELb1ELb1ELb0ELb0EEENS1_36VarlenDynamicPersistentTileSchedulerILi64ELi64ELi256ELi128ELb0ELb1ELb1ELb0ELb1ELb1EEEEEEEEEvNT_6ParamsE)
        /*0554*/ 	.word	0x00000070


	//----- nvinfo : EIATTR_MIN_STACK_SIZE
	.align		4
.L_258:
        /*0558*/ 	.byte	0x04, 0x12
        /*055a*/ 	.short	(.L_260 - .L_259)
	.align		4
.L_259:
        /*055c*/ 	.word	index@(_ZN7cutlass13device_kernelIN5flash11enable_sm90INS1_16FlashAttnFwdSm90INS1_25CollectiveMainloopFwdSm90ILi2EN4cute5tupleIJNS5_1CILi1EEES8_S8_EEENS6_IJNS7_ILi64EEESA_SA_EEELi512ENS_6half_tEfNS_4arch4Sm90ELb0ELb1ELb1ELb0ELb1ELb0ELb0ELb0ELb0ELb1ELb0ELb0EEENS1_21CollectiveEpilogueFwdINS6_IJSA_NS7_ILi512EEESA_EEES9_SC_SE_Li256ELb0ELb1ELb0ELb0EEENS1_30DynamicPersistentTileSchedulerILi256ELi128ELb0ELb1ELb1EEEEEEEEEvNT_6ParamsE)
        /*0560*/ 	.word	0x00000010


	//----- nvinfo : EIATTR_MIN_STACK_SIZE
	.align		4
.L_260:
        /*0564*/ 	.byte	0x04, 0x12
        /*0566*/ 	.short	(.L_262 - .L_261)
	.align		4
.L_261:
        /*0568*/ 	.word	index@(_ZN7cutlass13device_kernelIN5flash11enable_sm90INS1_16FlashAttnFwdSm90INS1_25CollectiveMainloopFwdSm90ILi2EN4cute5tupleIJNS5_1CILi1EEES8_S8_EEENS6_IJNS7_ILi64EEESA_SA_EEELi512ENS_6half_tEfNS_4arch4Sm90ELb0ELb1ELb1ELb0ELb1ELb0ELb1ELb0ELb0ELb1ELb0ELb0EEENS1_21CollectiveEpilogueFwdINS6_IJSA_NS7_ILi512EEESA_EEES9_SC_SE_Li256ELb0ELb1ELb0ELb0EEENS1_30DynamicPersistentTileSchedulerILi256ELi128ELb0ELb1ELb1EEEEEEEEEvNT_6ParamsE)
        /*056c*/ 	.word	0x00000450


	//----- nvinfo : EIATTR_MIN_STACK_SIZE
	.align		4
.L_262:
        /*0570*/ 	.byte	0x04, 0x12
        /*0572*/ 	.short	(.L_264 - .L_263)
	.align		4
.L_263:
        /*0574*/ 	.word	index@(_ZN7cutlass13device_kernelIN5flash11enable_sm90INS1_16FlashAttnFwdSm90INS1_25CollectiveMainloopFwdSm90ILi2EN4cute5tupleIJNS5_1CILi1EEES8_S8_EEENS6_IJNS7_ILi64EEESA_SA_EEELi512ENS_6half_tEfNS_4arch4Sm90ELb0ELb1ELb1ELb1ELb1ELb0ELb0ELb0ELb0ELb1ELb0ELb0EEENS1_21CollectiveEpilogueFwdINS6_IJSA_NS7_ILi512EEESA_EEES9_SC_SE_Li256ELb1ELb1ELb0ELb0EEENS1_36VarlenDynamicPersistentTileSchedulerILi64ELi64ELi256ELi128ELb0ELb1ELb1ELb1ELb0ELb1EEEEEEEEEvNT_6ParamsE)
        /*0578*/ 	.word	0x00000020


	//----- nvinfo : EIATTR_MIN_STACK_SIZE
	.align		4
.L_264:
        /*057c*/ 	.byte	0x04, 0x12
        /*057e*/ 	.short	(.L_266 - .L_265)
	.align		4
.L_265:
        /*0580*/ 	.word	index@(_ZN7cutlass13device_kernelIN5flash11enable_sm90INS1_16FlashAttnFwdSm90INS1_25CollectiveMainloopFwdSm90ILi2EN4cute5tupleIJNS5_1CILi1EEES8_S8_EEENS6_IJNS7_ILi64EEESA_SA_EEELi512ENS_6half_tEfNS_4arch4Sm90ELb0ELb1ELb1ELb1ELb1ELb1ELb0ELb0ELb0ELb1ELb0ELb0EEENS1_21CollectiveEpilogueFwdINS6_IJSA_NS7_ILi512EEESA_EEES9_SC_SE_Li256ELb1ELb1ELb0ELb0EEENS1_36VarlenDynamicPersistentTileSchedulerILi64ELi64ELi256ELi128ELb0ELb1ELb1ELb1ELb0ELb1EEEEEEEEEvNT_6ParamsE)
        /*0584*/ 	.word	0x00000068


	//----- nvinfo : EIATTR_MIN_STACK_SIZE
	.align		4
.L_266:
        /*0588*/ 	.byte	0x04, 0x12
        /*058a*/ 	.short	(.L_268 - .L_267)
	.align		4
.L_267:
        /*058c*/ 	.word	index@(_ZN7cutlass13device_kernelIN5flash11enable_sm90INS1_16FlashAttnFwdSm90INS1_25CollectiveMainloopFwdSm90ILi2EN4cute5tupleIJNS5_1CILi1EEES8_S8_EEENS6_IJNS7_ILi64EEESA_SA_EEELi512ENS_6half_tEfNS_4arch4Sm90ELb0ELb1ELb1ELb1ELb1ELb0ELb1ELb0ELb0ELb1ELb0ELb0EEENS1_21CollectiveEpilogueFwdINS6_IJSA_NS7_ILi512EEESA_EEES9_SC_SE_Li256ELb1ELb1ELb0ELb0EEENS1_36VarlenDynamicPersistentTileSchedulerILi64ELi64ELi256ELi128ELb0ELb1ELb1ELb1ELb0ELb1EEEEEEEEEvNT_6ParamsE)
        /*0590*/ 	.word	0x00000450


	//----- nvinfo : EIATTR_MIN_STACK_SIZE
	.align		4
.L_268:
        /*0594*/ 	.byte	0x04, 0x12
        /*0596*/ 	.short	(.L_270 - .L_269)
	.align		4
.L_269:
        /*0598*/ 	.word	index@(_ZN7cutlass13device_kernelIN5flash11enable_sm90INS1_16FlashAttnFwdSm90INS1_25CollectiveMainloopFwdSm90ILi2EN4cute5tupleIJNS5_1CILi1EEES8_S8_EEENS6_IJNS7_ILi64EEESA_SA_EEELi512ENS_6half_tEfNS_4arch4Sm90ELb0ELb1ELb1ELb1ELb1ELb1ELb1ELb0ELb0ELb1ELb0ELb0EEENS1_21CollectiveEpilogueFwdINS6_IJSA_NS7_ILi512EEESA_EEES9_SC_SE_Li256ELb1ELb1ELb0ELb0EEENS1_36VarlenDynamicPersistentTileSchedulerILi64ELi64ELi256ELi128ELb0ELb1ELb1ELb1ELb0ELb1EEEEEEEEEvNT_6ParamsE)
        /*059c*/ 	.word	0x00000460


	//----- nvinfo : EIATTR_MIN_STACK_SIZE
	.align		4
.L_270:
        /*05a0*/ 	.byte	0x04, 0x12
        /*05a2*/ 	.short	(.L_272 - .L_271)
	.align		4
.L_271:
        /*05a4*/ 	.word	index@(_ZN7cutlass13device_kernelIN5flash11enable_sm90INS1_16FlashAttnFwdSm90INS1_25CollectiveMainloopFwdSm90ILi2EN4cute5tupleIJNS5_1CILi1EEES8_S8_EEENS6_IJNS7_ILi64EEESA_SA_EEELi512ENS_6half_tEfNS_4arch4Sm90ELb1ELb0ELb1ELb0ELb1ELb0ELb0ELb0ELb0ELb1ELb0ELb0EEENS1_21CollectiveEpilogueFwdINS6_IJSA_NS7_ILi512EEESA_EEES9_SC_SE_Li256ELb0ELb1ELb0ELb0EEENS1_30DynamicPersistentTileSchedulerILi256ELi128ELb0ELb1ELb1EEEEEEEEEvNT_6ParamsE)
        /*05a8*/ 	.word	0x00000010


	//----- nvinfo : EIATTR_MIN_STACK_SIZE
	.align		4
.L_272:
        /*05ac*/ 	.byte	0x04, 0x12
        /*05ae*/ 	.short	(.L_274 - .L_273)
	.align		4
.L_273:
        /*05b0*/ 	.word	index@(_ZN7cutlass13device_kernelIN5flash11enable_sm90INS1_16FlashAttnFwdSm90INS1_25CollectiveMainloopFwdSm90ILi2EN4cute5tupleIJNS5_1CILi1EEES8_S8_EEENS6_IJNS7_ILi64EEESA_SA_EEELi512ENS_6half_tEfNS_4arch4Sm90ELb1ELb0ELb1ELb0ELb1ELb0ELb1ELb0ELb0ELb1ELb0ELb0EEENS1_21CollectiveEpilogueFwdINS6_IJSA_NS7_ILi512EEESA_EEES9_SC_SE_Li256ELb0ELb1ELb0ELb0EEENS1_30DynamicPersistentTileSchedulerILi256ELi128ELb0ELb1ELb1EEEEEEEEEvNT_6ParamsE)
        /*05b4*/ 	.word	0x00000018


	//----- nvinfo : EIATTR_MIN_STACK_SIZE
	.align		4
.L_274:
        /*05b8*/ 	.byte	0x04, 0x12
        /*05ba*/ 	.short	(.L_276 - .L_275)
	.align		4
.L_275:
        /*05bc*/ 	.word	index@(_ZN7cutlass13device_kernelIN5flash11enable_sm90INS1_16FlashAttnFwdSm90INS1_25CollectiveMainloopFwdSm90ILi2EN4cute5tupleIJNS5_1CILi1EEES8_S8_EEENS6_IJNS7_ILi64EEESA_SA_EEELi512ENS_6half_tEfNS_4arch4Sm90ELb1ELb0ELb1ELb1ELb1ELb0ELb0ELb0ELb0ELb1ELb0ELb0EEENS1_21CollectiveEpilogueFwdINS6_IJSA_NS7_ILi512EEESA_EEES9_SC_SE_Li256ELb1ELb1ELb0ELb0EEENS1_36VarlenDynamicPersistentTileSchedulerILi64ELi64ELi256ELi128ELb0ELb1ELb1ELb1ELb1ELb1EEEEEEEEEvNT_6ParamsE)
        /*05c0*/ 	.word	0x00000030


	//----- nvinfo : EIATTR_MIN_STACK_SIZE
	.align		4
.L_276:
        /*05c4*/ 	.byte	0x04, 0x12
        /*05c6*/ 	.short	(.L_278 - .L_277)
	.align		4
.L_277:
        /*05c8*/ 	.word	index@(_ZN7cutlass13device_kernelIN5flash11enable_sm90INS1_16FlashAttnFwdSm90INS1_25CollectiveMainloopFwdSm90ILi2EN4cute5tupleIJNS5_1CILi1EEES8_S8_EEENS6_IJNS7_ILi64EEESA_SA_EEELi512ENS_6half_tEfNS_4arch4Sm90ELb1ELb0ELb1ELb1ELb1ELb1ELb0ELb0ELb0ELb1ELb0ELb0EEENS1_21CollectiveEpilogueFwdINS6_IJSA_NS7_ILi512EEESA_EEES9_SC_SE_Li256ELb1ELb1ELb0ELb0EEENS1_36VarlenDynamicPersistentTileSchedulerILi64ELi64ELi256ELi128ELb0ELb1ELb1ELb1ELb1ELb1EEEEEEEEEvNT_6ParamsE)
        /*05cc*/ 	.word	0x00000068


	//----- nvinfo : EIATTR_MIN_STACK_SIZE
	.align		4
.L_278:
        /*05d0*/ 	.byte	0x04, 0x12
        /*05d2*/ 	.short	(.L_280 - .L_279)
	.align		4
.L_279:
        /*05d4*/ 	.word	index@(_ZN7cutlass13device_kernelIN5flash11enable_sm90INS1_16FlashAttnFwdSm90INS1_25CollectiveMainloopFwdSm90ILi2EN4cute5tupleIJNS5_1CILi1EEES8_S8_EEENS6_IJNS7_ILi64EEESA_SA_EEELi512ENS_6half_tEfNS_4arch4Sm90ELb1ELb0ELb1ELb1ELb1ELb0ELb1ELb0ELb0ELb1ELb0ELb0EEENS1_21CollectiveEpilogueFwdINS6_IJSA_NS7_ILi512EEESA_EEES9_SC_SE_Li256ELb1ELb1ELb0ELb0EEENS1_36VarlenDynamicPersistentTileSchedulerILi64ELi64ELi256ELi128ELb0ELb1ELb1ELb1ELb1ELb1EEEEEEEEEvNT_6ParamsE)
        /*05d8*/ 	.word	0x00000028


	//----- nvinfo : EIATTR_MIN_STACK_SIZE
	.align		4
.L_280:
        /*05dc*/ 	.byte	0x04, 0x12
        /*05de*/ 	.short	(.L_282 - .L_281)
	.align		4
.L_281:
        /*05e0*/ 	.word	index@(_ZN7cutlass13device_kernelIN5flash11enable_sm90INS1_16FlashAttnFwdSm90INS1_25CollectiveMainloopFwdSm90ILi2EN4cute5tupleIJNS5_1CILi1EEES8_S8_EEENS6_IJNS7_ILi64EEESA_SA_EEELi512ENS_6half_tEfNS_4arch4Sm90ELb1ELb0ELb1ELb1ELb1ELb1ELb1ELb0ELb0ELb1ELb0ELb0EEENS1_21CollectiveEpilogueFwdINS6_IJSA_NS7_ILi512EEESA_EEES9_SC_SE_Li256ELb1ELb1ELb0ELb0EEENS1_36VarlenDynamicPersistentTileSchedulerILi64ELi64ELi256ELi128ELb0ELb1ELb1ELb1ELb1ELb1EEEEEEEEEvNT_6ParamsE)
        /*05e4*/ 	.word	0x00000078


	//----- nvinfo : EIATTR_MIN_STACK_SIZE
	.align		4
.L_282:
        /*05e8*/ 	.byte	0x04, 0x12
        /*05ea*/ 	.short	(.L_284 - .L_283)
	.align		4
.L_283:
        /*05ec*/ 	.word	index@(_ZN7cutlass13device_kernelIN5flash11enable_sm90INS1_16FlashAttnFwdSm90INS1_25CollectiveMainloopFwdSm90ILi2EN4cute5tupleIJNS5_1CILi1EEES8_S8_EEENS6_IJNS7_ILi128EEENS7_ILi96EEENS7_ILi64EEEEEELi256ENS_6half_tEfNS_4arch4Sm90ELb0ELb0ELb1ELb0ELb1ELb0ELb0ELb1ELb0ELb1ELb0ELb0EEENS1_21CollectiveEpilogueFwdINS6_IJSA_NS7_ILi256EEESB_EEES9_SE_SG_Li256ELb0ELb1ELb0ELb0EEENS1_29StaticPersistentTileSchedulerILb0EEEEEEEEEvNT_6ParamsE)
        /*05f0*/ 	.word	0x00000020


	//----- nvinfo : EIATTR_MIN_STACK_SIZE
	.align		4
.L_284:
        /*05f4*/ 	.byte	0x04, 0x12
        /*05f6*/ 	.short	(.L_286 - .L_285)
	.align		4
.L_285:
        /*05f8*/ 	.word	index@(_ZN7cutlass13device_kernelIN5flash11enable_sm90INS1_16FlashAttnFwdSm90INS1_25CollectiveMainloopFwdSm90ILi2EN4cute5tupleIJNS5_1CILi1EEES8_S8_EEENS6_IJNS7_ILi128EEENS7_ILi96EEENS7_ILi64EEEEEELi256ENS_6half_tEfNS_4arch4Sm90ELb0ELb0ELb1ELb0ELb1ELb0ELb1ELb1ELb0ELb1ELb0ELb0EEENS1_21CollectiveEpilogueFwdINS6_IJSA_NS7_ILi256EEESB_EEES9_SE_SG_Li256ELb0ELb1ELb0ELb0EEENS1_29StaticPersistentTileSchedulerILb0EEEEEEEEEvNT_6ParamsE)
        /*05fc*/ 	.word	0x00000020


	//----- nvinfo : EIATTR_MIN_STACK_SIZE
	.align		4
.L_286:
        /*0600*/ 	.byte	0x04, 0x12
        /*0602*/ 	.short	(.L_288 - .L_287)
	.align		4
.L_287:
        /*0604*/ 	.word	index@(_ZN7cutlass13device_kernelIN5flash11enable_sm90INS1_16FlashAttnFwdSm90INS1_25CollectiveMainloopFwdSm90ILi2EN4cute5tupleIJNS5_1CILi1EEES8_S8_EEENS6_IJNS7_ILi128EEENS7_ILi96EEENS7_ILi64EEEEEELi256ENS_6half_tEfNS_4arch4Sm90ELb0ELb0ELb1ELb1ELb1ELb0ELb0ELb1ELb0ELb1ELb0ELb0EEENS1_21CollectiveEpilogueFwdINS6_IJSA_NS7_ILi256EEESB_EEES9_SE_SG_Li256ELb1ELb1ELb0ELb0EEENS1_36VarlenDynamicPersistentTileSchedulerILi128ELi96ELi256ELi128ELb0ELb1ELb1ELb0ELb1ELb1EEEEEEEEEvNT_6ParamsE)
        /*0608*/ 	.word	0x00000030


	//----- nvinfo : EIATTR_MIN_STACK_SIZE
	.align		4
.L_288:
        /*060c*/ 	.byte	0x04, 0x12
        /*060e*/ 	.short	(.L_290 - .L_289)
	.align		4
.L_289:
        /*0610*/ 	.word	index@(_ZN7cutlass13device_kernelIN5flash11enable_sm90INS1_16FlashAttnFwdSm90INS1_25CollectiveMainloopFwdSm90ILi2EN4cute5tupleIJNS5_1CILi1EEES8_S8_EEENS6_IJNS7_ILi128EEENS7_ILi96EEENS7_ILi64EEEEEELi256ENS_6half_tEfNS_4arch4Sm90ELb0ELb0ELb1ELb1ELb1ELb1ELb0ELb1ELb0ELb1ELb0ELb0EEENS1_21CollectiveEpilogueFwdINS6_IJSA_NS7_ILi256EEESB_EEES9_SE_SG_Li256ELb1ELb1ELb0ELb0EEENS1_36VarlenDynamicPersistentTileSchedulerILi128ELi96ELi256ELi128ELb0ELb1ELb1ELb0ELb1ELb1EEEEEEEEEvNT_6ParamsE)
        /*0614*/ 	.word	0x00000060


	//----- nvinfo : EIATTR_MIN_STACK_SIZE
	.align		4
.L_290:
        /*0618*/ 	.byte	0x04, 0x12
        /*061a*/ 	.short	(.L_292 - .L_291)
	.align		4
.L_291:
        /*061c*/ 	.word	index@(_ZN7cutlass13device_kernelIN5flash11enable_sm90INS1_16FlashAttnFwdSm90INS1_25CollectiveMainloopFwdSm90ILi2EN4cute5tupleIJNS5_1CILi1EEES8_S8_EEENS6_IJNS7_ILi128EEENS7_ILi96EEENS7_ILi64EEEEEELi256ENS_6half_tEfNS_4arch4Sm90ELb0ELb0ELb1ELb1ELb1ELb0ELb1ELb1ELb0ELb1ELb0ELb0EEENS1_21CollectiveEpilogueFwdINS6_IJSA_NS7_ILi256EEESB_EEES9_SE_SG_Li256ELb1ELb1ELb0ELb0EEENS1_36VarlenDynamicPersistentTileSchedulerILi128ELi96ELi256ELi128ELb0ELb1ELb1ELb0ELb1ELb1EEEEEEEEEvNT_6ParamsE)
        /*0620*/ 	.word	0x00000028


	//----- nvinfo : EIATTR_MIN_STACK_SIZE
	.align		4
.L_292:
        /*0624*/ 	.byte	0x04, 0x12
        /*0626*/ 	.short	(.L_294 - .L_293)
	.align		4
.L_293:
        /*0628*/ 	.word	index@(_ZN7cutlass13device_kernelIN5flash11enable_sm90INS1_16FlashAttnFwdSm90INS1_25CollectiveMainloopFwdSm90ILi2EN4cute5tupleIJNS5_1CILi1EEES8_S8_EEENS6_IJNS7_ILi128EEENS7_ILi96EEENS7_ILi64EEEEEELi256ENS_6half_tEfNS_4arch4Sm90ELb0ELb0ELb1ELb1ELb1ELb1ELb1ELb1ELb0ELb1ELb0ELb0EEENS1_21CollectiveEpilogueFwdINS6_IJSA_NS7_ILi256EEESB_EEES9_SE_SG_Li256ELb1ELb1ELb0ELb0EEENS1_36VarlenDynamicPersistentTileSchedulerILi128ELi96ELi256ELi128ELb0ELb1ELb1ELb0ELb1ELb1EEEEEEEEEvNT_6ParamsE)
        /*062c*/ 	.word	0x00000090


	//----- nvinfo : EIATTR_MIN_STACK_SIZE
	.align		4
.L_294:
        /*0630*/ 	.byte	0x04, 0x12
        /*0632*/ 	.short	(.L_296 - .L_295)
	.align		4
.L_295:
        /*0634*/ 	.word	index@(_ZN7cutlass13device_kernelIN5flash11enable_sm90INS1_16FlashAttnFwdSm90INS1_25CollectiveMainloopFwdSm90ILi2EN4cute5tupleIJNS5_1CILi1EEES8_S8_EEENS6_IJNS7_ILi128EEENS7_ILi96EEENS7_ILi64EEEEEELi256ENS_6half_tEfNS_4arch4Sm90ELb0ELb1ELb1ELb0ELb1ELb0ELb0ELb1ELb0ELb1ELb0ELb0EEENS1_21CollectiveEpilogueFwdINS6_IJSA_NS7_ILi256EEESB_EEES9_SE_SG_Li256ELb0ELb1ELb0ELb0EEENS1_30DynamicPersistentTileSchedulerILi256ELi128ELb0ELb1ELb1EEEEEEEEEvNT_6ParamsE)
        /*0638*/ 	.word	0x00000430


	//----- nvinfo : EIATTR_MIN_STACK_SIZE
	.align		4
.L_296:
        /*063c*/ 	.byte	0x04, 0x12
        /*063e*/ 	.short	(.L_298 - .L_297)
	.align		4
.L_297:
        /*0640*/ 	.word	index@(_ZN7cutlass13device_kernelIN5flash11enable_sm90INS1_16FlashAttnFwdSm90INS1_25CollectiveMainloopFwdSm90ILi2EN4cute5tupleIJNS5_1CILi1EEES8_S8_EEENS6_IJNS7_ILi128EEENS7_ILi96EEENS7_ILi64EEEEEELi256ENS_6half_tEfNS_4arch4Sm90ELb0ELb1ELb1ELb0ELb1ELb0ELb1ELb1ELb0ELb1ELb0ELb0EEENS1_21CollectiveEpilogueFwdINS6_IJSA_NS7_ILi256EEESB_EEES9_SE_SG_Li256ELb0ELb1ELb0ELb0EEENS1_30DynamicPersistentTileSchedulerILi256ELi128ELb0ELb1ELb1EEEEEEEEEvNT_6ParamsE)
        /*0644*/ 	.word	0x00000460


	//----- nvinfo : EIATTR_MIN_STACK_SIZE
	.align		4
.L_298:
        /*0648*/ 	.byte	0x04, 0x12
        /*064a*/ 	.short	(.L_300 - .L_299)
	.align		4
.L_299:
        /*064c*/ 	.word	index@(_ZN7cutlass13device_kernelIN5flash11enable_sm90INS1_16FlashAttnFwdSm90INS1_25CollectiveMainloopFwdSm90ILi2EN4cute5tupleIJNS5_1CILi1EEES8_S8_EEENS6_IJNS7_ILi128EEENS7_ILi96EEENS7_ILi64EEEEEELi256ENS_6half_tEfNS_4arch4Sm90ELb0ELb1ELb1ELb1ELb1ELb0ELb0ELb1ELb0ELb1ELb0ELb0EEENS1_21CollectiveEpilogueFwdINS6_IJSA_NS7_ILi256EEESB_EEES9_SE_SG_Li256ELb1ELb1ELb0ELb0EEENS1_36VarlenDynamicPersistentTileSchedulerILi128ELi96ELi256ELi128ELb0ELb1ELb1ELb1ELb0ELb1EEEEEEEEEvNT_6ParamsE)
        /*0650*/ 	.word	0x00000430


	//----- nvinfo : EIATTR_MIN_STACK_SIZE
	.align		4
.L_300:
        /*0654*/ 	.byte	0x04, 0x12
        /*0656*/ 	.short	(.L_302 - .L_301)
	.align		4
.L_301:
        /*0658*/ 	.word	index@(_ZN7cutlass13device_kernelIN5flash11enable_sm90INS1_16FlashAttnFwdSm90INS1_25CollectiveMainloopFwdSm90ILi2EN4cute5tupleIJNS5_1CILi1EEES8_S8_EEENS6_IJNS7_ILi128EEENS7_ILi96EEENS7_ILi64EEEEEELi256ENS_6half_tEfNS_4arch4Sm90ELb0ELb1ELb1ELb1ELb1ELb1ELb0ELb1ELb0ELb1ELb0ELb0EEENS1_21CollectiveEpilogueFwdINS6_IJSA_NS7_ILi256EEESB_EEES9_SE_SG_Li256ELb1ELb1ELb0ELb0EEENS1_36VarlenDynamicPersistentTileSchedulerILi128ELi96ELi256ELi128ELb0ELb1ELb1ELb1ELb0ELb1EEEEEEEEEvNT_6ParamsE)
        /*065c*/ 	.word	0x00000440


	//----- nvinfo : EIATTR_MIN_STACK_SIZE
	.align		4
.L_302:
        /*0660*/ 	.byte	0x04, 0x12
        /*0662*/ 	.short	(.L_304 - .L_303)
	.align		4
.L_303:
        /*0664*/ 	.word	index@(_ZN7cutlass13device_kernelIN5flash11enable_sm90INS1_16FlashAttnFwdSm90INS1_25CollectiveMainloopFwdSm90ILi2EN4cute5tupleIJNS5_1CILi1EEES8_S8_EEENS6_IJNS7_ILi128EEENS7_ILi96EEENS7_ILi64EEEEEELi256ENS_6half_tEfNS_4arch4Sm90ELb0ELb1ELb1ELb1ELb1ELb0ELb1ELb1ELb0ELb1ELb0ELb0EEENS1_21CollectiveEpilogueFwdINS6_IJSA_NS7_ILi256EEESB_EEES9_SE_SG_Li256ELb1ELb1ELb0ELb0EEENS1_36VarlenDynamicPersistentTileSchedulerILi128ELi96ELi256ELi128ELb0ELb1ELb1ELb1ELb0ELb1EEEEEEEEEvNT_6ParamsE)
        /*0668*/ 	.word	0x00000480


	//----- nvinfo : EIATTR_MIN_STACK_SIZE
	.align		4
.L_304:
        /*066c*/ 	.byte	0x04, 0x12
        /*066e*/ 	.short	(.L_306 - .L_305)
	.align		4
.L_305:
        /*0670*/ 	.word	index@(_ZN7cutlass13device_kernelIN5flash11enable_sm90INS1_16FlashAttnFwdSm90INS1_25CollectiveMainloopFwdSm90ILi2EN4cute5tupleIJNS5_1CILi1EEES8_S8_EEENS6_IJNS7_ILi128EEENS7_ILi96EEENS7_ILi64EEEEEELi256ENS_6half_tEfNS_4arch4Sm90ELb0ELb1ELb1ELb1ELb1ELb1ELb1ELb1ELb0ELb1ELb0ELb0EEENS1_21CollectiveEpilogueFwdINS6_IJSA_NS7_ILi256EEESB_EEES9_SE_SG_Li256ELb1ELb1ELb0ELb0EEENS1_36VarlenDynamicPersistentTileSchedulerILi128ELi96ELi256ELi128ELb0ELb1ELb1ELb1ELb0ELb1EEEEEEEEEvNT_6ParamsE)
        /*0674*/ 	.word	0x000004b0


	//----- nvinfo : EIATTR_MIN_STACK_SIZE
	.align		4
.L_306:
        /*0678*/ 	.byte	0x04, 0x12
        /*067a*/ 	.short	(.L_308 - .L_307)
	.align		4
.L_307:
        /*067c*/ 	.word	index@(_ZN7cutlass13device_kernelIN5flash11enable_sm90INS1_16FlashAttnFwdSm90INS1_25CollectiveMainloopFwdSm90ILi2EN4cute5tupleIJNS5_1CILi1EEES8_S8_EEENS6_IJNS7_ILi128EEENS7_ILi96EEENS7_ILi64EEEEEELi256ENS_6half_tEfNS_4arch4Sm90ELb1ELb0ELb1ELb0ELb1ELb0ELb0ELb1ELb0ELb1ELb0ELb0EEENS1_21CollectiveEpilogueFwdINS6_IJSA_NS7_ILi256EEESB_EEES9_SE_SG_Li256ELb0ELb1ELb0ELb0EEENS1_30DynamicPersistentTileSchedulerILi256ELi128ELb0ELb1ELb1EEEEEEEEEvNT_6ParamsE)
        /*0680*/ 	.word	0x00000008


	//----- nvinfo : EIATTR_MIN_STACK_SIZE
	.align		4
.L_308:
        /*0684*/ 	.byte	0x04, 0x12
        /*0686*/ 	.short	(.L_310 - .L_309)
	.align		4
.L_309:
        /*0688*/ 	.word	index@(_ZN7cutlass13device_kernelIN5flash11enable_sm90INS1_16FlashAttnFwdSm90INS1_25CollectiveMainloopFwdSm90ILi2EN4cute5tupleIJNS5_1CILi1EEES8_S8_EEENS6_IJNS7_ILi128EEENS7_ILi96EEENS7_ILi64EEEEEELi256ENS_6half_tEfNS_4arch4Sm90ELb1ELb0ELb1ELb0ELb1ELb0ELb1ELb1ELb0ELb1ELb0ELb0EEENS1_21CollectiveEpilogueFwdINS6_IJSA_NS7_ILi256EEESB_EEES9_SE_SG_Li256ELb0ELb1ELb0ELb0EEENS1_30DynamicPersistentTileSchedulerILi256ELi128ELb0ELb1ELb1EEEEEEEEEvNT_6ParamsE)
        /*068c*/ 	.word	0x00000010


	//----- nvinfo : EIATTR_MIN_STACK_SIZE
	.align		4
.L_310:
        /*0690*/ 	.byte	0x04, 0x12
        /*0692*/ 	.short	(.L_312 - .L_311)
	.align		4
.L_311:
        /*0694*/ 	.word	index@(_ZN7cutlass13device_kernelIN5flash11enable_sm90INS1_16FlashAttnFwdSm90INS1_25CollectiveMainloopFwdSm90ILi2EN4cute5tupleIJNS5_1CILi1EEES8_S8_EEENS6_IJNS7_ILi128EEENS7_ILi96EEENS7_ILi64EEEEEELi256ENS_6half_tEfNS_4arch4Sm90ELb1ELb0ELb1ELb1ELb1ELb0ELb0ELb1ELb0ELb1ELb0ELb0EEENS1_21CollectiveEpilogueFwdINS6_IJSA_NS7_ILi256EEESB_EEES9_SE_SG_Li256ELb1ELb1ELb0ELb0EEENS1_36VarlenDynamicPersistentTileSchedulerILi128ELi96ELi256ELi128ELb0ELb1ELb1ELb1ELb1ELb1EEEEEEEEEvNT_6ParamsE)
        /*0698*/ 	.word	0x00000028


	//----- nvinfo : EIATTR_MIN_STACK_SIZE
	.align		4
.L_312:
        /*069c*/ 	.byte	0x04, 0x12
        /*069e*/ 	.short	(.L_314 - .L_313)
	.align		4
.L_313:
        /*06a0*/ 	.word	index@(_ZN7cutlass13device_kernelIN5flash11enable_sm90INS1_16FlashAttnFwdSm90INS1_25CollectiveMainloopFwdSm90ILi2EN4cute5tupleIJNS5_1CILi1EEES8_S8_EEENS6_IJNS7_ILi128EEENS7_ILi96EEENS7_ILi64EEEEEELi256ENS_6half_tEfNS_4arch4Sm90ELb1ELb0ELb1ELb1ELb1ELb1ELb0ELb1ELb0ELb1ELb0ELb0EEENS1_21CollectiveEpilogueFwdINS6_IJSA_NS7_ILi256EEESB_EEES9_SE_SG_Li256ELb1ELb1ELb0ELb0EEENS1_36VarlenDynamicPersistentTileSchedulerILi128ELi96ELi256ELi128ELb0ELb1ELb1ELb1ELb1ELb1EEEEEEEEEvNT_6ParamsE)
        /*06a4*/ 	.word	0x00000060


	//----- nvinfo : EIATTR_MIN_STACK_SIZE
	.align		4
.L_314:
        /*06a8*/ 	.byte	0x04, 0x12
        /*06aa*/ 	.short	(.L_316 - .L_315)
	.align		4
.L_315:
        /*06ac*/ 	.word	index@(_ZN7cutlass13device_kernelIN5flash11enable_sm90INS1_16FlashAttnFwdSm90INS1_25CollectiveMainloopFwdSm90ILi2EN4cute5tupleIJNS5_1CILi1EEES8_S8_EEENS6_IJNS7_ILi128EEENS7_ILi96EEENS7_ILi64EEEEEELi256ENS_6half_tEfNS_4arch4Sm90ELb1ELb0ELb1ELb1ELb1ELb0ELb1ELb1ELb0ELb1ELb0ELb0EEENS1_21CollectiveEpilogueFwdINS6_IJSA_NS7_ILi256EEESB_EEES9_SE_SG_Li256ELb1ELb1ELb0ELb0EEENS1_36VarlenDynamicPersistentTileSchedulerILi128ELi96ELi256ELi128ELb0ELb1ELb1ELb1ELb1ELb1EEEEEEEEEvNT_6ParamsE)
        /*06b0*/ 	.word	0x00000028


	//----- nvinfo : EIATTR_MIN_STACK_SIZE
	.align		4
.L_316:
        /*06b4*/ 	.byte	0x04, 0x12
        /*06b6*/ 	.short	(.L_318 - .L_317)
	.align		4
.L_317:
        /*06b8*/ 	.word	index@(_ZN7cutlass13device_kernelIN5flash11enable_sm90INS1_16FlashAttnFwdSm90INS1_25CollectiveMainloopFwdSm90ILi2EN4cute5tupleIJNS5_1CILi1EEES8_S8_EEENS6_IJNS7_ILi128EEENS7_ILi96EEENS7_ILi64EEEEEELi256ENS_6half_tEfNS_4arch4Sm90ELb1ELb0ELb1ELb1ELb1ELb1ELb1ELb1ELb0ELb1ELb0ELb0EEENS1_21CollectiveEpilogueFwdINS6_IJSA_NS7_ILi256EEESB_EEES9_SE_SG_Li256ELb1ELb1ELb0ELb0EEENS1_36VarlenDynamicPersistentTileSchedulerILi128ELi96ELi256ELi128ELb0ELb1ELb1ELb1ELb1ELb1EEEEEEEEEvNT_6ParamsE)
        /*06bc*/ 	.word	0x00000100
.L_318:


//--------------------- .nv.compat                --------------------------
	.section	.nv.compat,"",@"SHT_CUDA_COMPAT_INFO"
	.align	4
        /*0000*/ 	.byte	0x02, 0x09, 0x01, 0x00, 0x02, 0x02, 0x04, 0x00, 0x02, 0x05, 0x05, 0x00, 0x03, 0x07, 0x01, 0x01
        /*0010*/ 	.byte	0x02, 0x03, 0x01, 0x00, 0x02, 0x06, 0x01, 0x00, 0x04, 0x0b, 0x08, 0x00, 0x00, 0x00, 0x00, 0x00
        /*0020*/ 	.byte	0x00, 0x00, 0x00, 0x00


//--------------------- .nv.info._ZN7cutlass13device_kernelIN5flash11enable_sm90INS1_16FlashAttnFwdSm90INS1_25CollectiveMainloopFwdSm90ILi2EN4cute5tupleIJNS5_1CILi1EEES8_S8_EEENS6_IJNS7_ILi128EEENS7_ILi96EEENS7_ILi192EEEEEELi128ENS_6half_tEfNS_4arch4Sm90ELb0ELb0ELb1ELb0ELb1ELb0ELb0ELb1ELb1ELb1ELb0ELb0EEENS1_21CollectiveEpilogueFwdINS6_IJSA_SA_SB_EEES9_SE_SG_Li256ELb0ELb1ELb0ELb0EEENS1_29StaticPersistentTileSchedulerILb0EEEEEEEEEvNT_6ParamsE --------------------------
	.section	.nv.info._ZN7cutlass13device_kernelIN5flash11enable_sm90INS1_16FlashAttnFwdSm90INS1_25CollectiveMainloopFwdSm90ILi2EN4cute5tupleIJNS5_1CILi1EEES8_S8_EEENS6_IJNS7_ILi128EEENS7_ILi96EEENS7_ILi192EEEEEELi128ENS_6half_tEfNS_4arch4Sm90ELb0ELb0ELb1ELb0ELb1ELb0ELb0ELb1ELb1ELb1ELb0ELb0EEENS1_21CollectiveEpilogueFwdINS6_IJSA_SA_SB_EEES9_SE_SG_Li256ELb0ELb1ELb0ELb0EEENS1_29StaticPersistentTileSchedulerILb0EEEEEEEEEvNT_6ParamsE,"",@"SHT_CUDA_INFO"
	.sectionflags	@""
	.align	4


	//----- nvinfo : EIATTR_CUDA_API_VERSION
	.align		4
        /*0000*/ 	.byte	0x04, 0x37
        /*0002*/ 	.short	(.L_320 - .L_319)
.L_319:
        /*0004*/ 	.word	0x00000082


	//----- nvinfo : EIATTR_KPARAM_INFO
	.align		4
.L_320:
        /*0008*/ 	.byte	0x04, 0x17
        /*000a*/ 	.short	(.L_322 - .L_321)
.L_321:
        /*000c*/ 	.word	0x00000000
        /*0010*/ 	.short	0x0000
        /*0012*/ 	.short	0x0070
        /*0014*/ 	.byte	0x00, 0xf0, 0x01, 0x28


	//----- nvinfo : EIATTR_SPARSE_MMA_MASK
	.align		4
.L_322:
        /*0018*/ 	.byte	0x03, 0x50
        /*001a*/ 	.short	0x0000


	//----- nvinfo : EIATTR_MAXREG_COUNT
	.align		4
        /*001c*/ 	.byte	0x03, 0x1b
        /*001e*/ 	.short	0x00a8


	//----- nvinfo : EIATTR_NUM_BARRIERS
	.align		4
        /*0020*/ 	.byte	0x02, 0x4c
        /*0022*/ 	.byte	0x09
	.zero		1


	//----- nvinfo : EIATTR_EXTERNS
	.align		4
        /*0024*/ 	.byte	0x04, 0x0f
        /*0026*/ 	.short	(.L_324 - .L_323)


	//   ....[0]....
	.align		4
.L_323:
        /*0028*/ 	.word	index@(__assertfail)


	//----- nvinfo : EIATTR_ANNOTATIONS
	.align		4
.L_324:
        /*002c*/ 	.byte	0x04, 0x55
        /*002e*/ 	.short	(.L_326 - .L_325)


	//   ....[0]....
.L_325:
        /*0030*/ 	.word	0x00000001
        /*0034*/ 	.byte	0xa0, 0x08, 0x00, 0x00, 0x01, 0x00, 0x00, 0x00, 0x50, 0x09, 0x00, 0x00, 0x01, 0x00, 0x00, 0x00
        /*0044*/ 	.byte	0x50, 0x7b, 0x00, 0x00, 0x01, 0x00, 0x00, 0x00, 0x80, 0x7c, 0x00, 0x00, 0x01, 0x00, 0x00, 0x00
        /*0054*/ 	.byte	0xc0, 0x98, 0x00, 0x00, 0x01, 0x00, 0x00, 0x00, 0x60, 0xae, 0x00, 0x00, 0x01, 0x00, 0x00, 0x00
        /*0064*/ 	.byte	0x10, 0xaf, 0x00, 0x00, 0x01, 0x00, 0x00, 0x00, 0x90, 0xb0, 0x00, 0x00


	//----- nvinfo : EIATTR_MERCURY_ISA_VERSION
	.align		4
.L_326:
        /*0070*/ 	.byte	0x03, 0x5f
        /*0072*/ 	.short	0x0101


	//----- nvinfo : EIATTR_INT_WARP_WIDE_INSTR_OFFSETS
	.align		4
        /*0074*/ 	.byte	0x04, 0x31
        /*0076*/ 	.short	(.L_328 - .L_327)


	//   ....[0]....
.L_327:
        /*0078*/ 	.word	0x000000c0


	//   ....[1]....
        /*007c*/ 	.word	0x000000d0


	//   ....[2]....
        /*0080*/ 	.word	0x00000170


	//----- nvinfo : EIATTR_COOP_GROUP_MASK_REGIDS
	.align		4
.L_328:
        /*0084*/ 	.byte	0x04, 0x29
        /*0086*/ 	.short	(.L_330 - .L_329)


	//   ....[0]....
.L_329:
        /*0088*/ 	.word	0xffffffff


	//   ....[1]....
        /*008c*/ 	.word	0xffffffff


	//   ....[2]....
        /*0090*/ 	.word	0xffffffff


	//   ....[3]....
        /*0094*/ 	.word	0xffffffff


	//   ....[4]....
        /*0098*/ 	.word	0xffffffff


	//   ....[5]....
        /*009c*/ 	.word	0xffffffff


	//   ....[6]....
        /*00a0*/ 	.word	0xffffffff


	//   ....[7]....
        /*00a4*/ 	.word	0xffffffff


	//   ....[8]....
        /*00a8*/ 	.word	0xffffffff


	//   ....[9]....
        /*00ac*/ 	.word	0xffffffff


	//   ....[10]....
        /*00b0*/ 	.word	0xffffffff


	//   ....[11]....
        /*00b4*/ 	.word	0xffffffff


	//   ....[12]....
        /*00b8*/ 	.word	0xffffffff


	//   ....[13]....
        /*00bc*/ 	.word	0xffffffff


	//   ....[14]....
        /*00c0*/ 	.word	0xffffffff


	//   ....[15]....
        /*00c4*/ 	.word	0xffffffff


	//   ....[16]....
        /*00c8*/ 	.word	0xffffffff


	//   ....[17]....
        /*00cc*/ 	.word	0xffffffff


	//   ....[18]....
        /*00d0*/ 	.word	0xffffffff


	//   ....[19]....
        /*00d4*/ 	.word	0xffffffff


	//   ....[20]....
        /*00d8*/ 	.word	0xffffffff


	//   ....[21]....
        /*00dc*/ 	.word	0xffffffff


	//   ....[22]....
        /*00e0*/ 	.word	0xffffffff


	//   ....[23]....
        /*00e4*/ 	.word	0xffffffff


	//   ....[24]....
        /*00e8*/ 	.word	0xffffffff


	//   ....[25]....
        /*00ec*/ 	.word	0xffffffff


	//   ....[26]....
        /*00f0*/ 	.word	0xffffffff


	//   ....[27]....
        /*00f4*/ 	.word	0xffffffff


	//   ....[28]....
        /*00f8*/ 	.word	0xffffffff


	//   ....[29]....
        /*00fc*/ 	.word	0xffffffff


	//   ....[30]....
        /*0100*/ 	.word	0xffffffff


	//   ....[31]....
        /*0104*/ 	.word	0xffffffff


	//   ....[32]....
        /*0108*/ 	.word	0xffffffff


	//   ....[33]....
        /*010c*/ 	.word	0xffffffff


	//   ....[34]....
        /*0110*/ 	.word	0xffffffff


	//   ....[35]....
        /*0114*/ 	.word	0xffffffff


	//   ....[36]....
        /*0118*/ 	.word	0xffffffff


	//   ....[37]....
        /*011c*/ 	.word	0xffffffff


	//   ....[38]....
        /*0120*/ 	.word	0xffffffff


	//   ....[39]....
        /*0124*/ 	.word	0xffffffff


	//   ....[40]....
        /*0128*/ 	.word	0xffffffff


	//   ....[41]....
        /*012c*/ 	.word	0xffffffff


	//   ....[42]....
        /*0130*/ 	.word	0xffffffff


	//   ....[43]....
        /*0134*/ 	.word	0xffffffff


	//   ....[44]....
        /*0138*/ 	.word	0xffffffff


	//   ....[45]....
        /*013c*/ 	.word	0xffffffff


	//   ....[46]....
        /*0140*/ 	.word	0xffffffff


	//   ....[47]....
        /*0144*/ 	.word	0xffffffff


	//   ....[48]....
        /*0148*/ 	.word	0xffffffff


	//   ....[49]....
        /*014c*/ 	.word	0xffffffff


	//   ....[50]....
        /*0150*/ 	.word	0xffffffff


	//   ....[51]....
        /*0154*/ 	.word	0xffffffff


	//   ....[52]....
        /*0158*/ 	.word	0xffffffff


	//   ....[53]....
        /*015c*/ 	.word	0xffffffff


	//   ....[54]....
        /*0160*/ 	.word	0xffffffff


	//   ....[55]....
        /*0164*/ 	.word	0xffffffff


	//   ....[56]....
        /*0168*/ 	.word	0xffffffff


	//   ....[57]....
        /*016c*/ 	.word	0xffffffff


	//   ....[58]....
        /*0170*/ 	.word	0xffffffff


	//   ....[59]....
        /*0174*/ 	.word	0xffffffff


	//   ....[60]....
        /*0178*/ 	.word	0xffffffff


	//   ....[61]....
        /*017c*/ 	.word	0xffffffff


	//   ....[62]....
        /*0180*/ 	.word	0xffffffff


	//   ....[63]....
        /*0184*/ 	.word	0xffffffff


	//   ....[64]....
        /*0188*/ 	.word	0xffffffff


	//   ....[65]....
        /*018c*/ 	.word	0xffffffff


	//   ....[66]....
        /*0190*/ 	.word	0xffffffff


	//   ....[67]....
        /*0194*/ 	.word	0xffffffff


	//   ....[68]....
        /*0198*/ 	.word	0xffffffff


	//   ....[69]....
        /*019c*/ 	.word	0xffffffff


	//   ....[70]....
        /*01a0*/ 	.word	0xffffffff


	//   ....[71]....
        /*01a4*/ 	.word	0xffffffff


	//   ....[72]....
        /*01a8*/ 	.word	0xffffffff


	//   ....[73]....
        /*01ac*/ 	.word	0xffffffff


	//   ....[74]....
        /*01b0*/ 	.word	0xffffffff


	//   ....[75]....
        /*01b4*/ 	.word	0xffffffff


	//   ....[76]....
        /*01b8*/ 	.word	0xffffffff


	//   ....[77]....
        /*01bc*/ 	.word	0xffffffff


	//   ....[78]....
        /*01c0*/ 	.word	0xffffffff


	//   ....[79]....
        /*01c4*/ 	.word	0xffffffff


	//   ....[80]....
        /*01c8*/ 	.word	0xffffffff


	//   ....[81]....
        /*01cc*/ 	.word	0xffffffff


	//   ....[82]....
        /*01d0*/ 	.word	0xffffffff


	//   ....[83]....
        /*01d4*/ 	.word	0xffffffff


	//   ....[84]....
        /*01d8*/ 	.word	0xffffffff


	//   ....[85]....
        /*01dc*/ 	.word	0xffffffff


	//   ....[86]....
        /*01e0*/ 	.word	0xffffffff


	//   ....[87]....
        /*01e4*/ 	.word	0xffffffff


	//   ....[88]....
        /*01e8*/ 	.word	0xffffffff


	//   ....[89]....
        /*01ec*/ 	.word	0xffffffff


	//   ....[90]....
        /*01f0*/ 	.word	0xffffffff


	//   ....[91]....
        /*01f4*/ 	.word	0xffffffff


	//   ....[92]....
        /*01f8*/ 	.word	0xffffffff


	//   ....[93]....
        /*01fc*/ 	.word	0xffffffff


	//   ....[94]....
        /*0200*/ 	.word	0xffffffff


	//   ....[95]....
        /*0204*/ 	.word	0xffffffff


	//   ....[96]....
        /*0208*/ 	.word	0x0500000f


	//   ....[97]....
        /*020c*/ 	.word	0x0500000f


	//   ....[98]....
        /*0210*/ 	.word	0x0500000f


	//   ....[99]....
        /*0214*/ 	.word	0x0500000f


	//   ....[100]....
        /*0218*/ 	.word	0x0500000f


	//   ....[101]....
        /*021c*/ 	.word	0x0500000f


	//   ....[102]....
        /*0220*/ 	.word	0x0500000f


	//   ....[103]....
        /*0224*/ 	.word	0x0500000f


	//   ....[104]....
        /*0228*/ 	.word	0x0500000f


	//   ....[105]....
        /*022c*/ 	.word	0x0500000f


	//   ....[106]....
        /*0230*/ 	.word	0x0500000f


	//   ....[107]....
        /*0234*/ 	.word	0x0500000f


	//   ....[108]....
        /*0238*/ 	.word	0x0500000f


	//   ....[109]....
        /*023c*/ 	.word	0x0500000f


	//   ....[110]....
        /*0240*/ 	.word	0x0500000f


	//   ....[111]....
        /*0244*/ 	.word	0x0500000f


	//   ....[112]....
        /*0248*/ 	.word	0x0500000f


	//   ....[113]....
        /*024c*/ 	.word	0x0500000f


	//   ....[114]....
        /*0250*/ 	.word	0x0500000f


	//   ....[115]....
        /*0254*/ 	.word	0x0500000f


	//   ....[116]....
        /*0258*/ 	.word	0x0500000f


	//   ....[117]....
        /*025c*/ 	.word	0x0500000f


	//   ....[118]....
        /*0260*/ 	.word	0x0500000f


	//   ....[119]....
        /*0264*/ 	.word	0x0500000f


	//   ....[120]....
        /*0268*/ 	.word	0x0500000f


	//   ....[121]....
        /*026c*/ 	.word	0x0500000f


	//   ....[122]....
        /*0270*/ 	.word	0x0500000f


	//   ....[123]....
        /*0274*/ 	.word	0x0500000f


	//   ....[124]....
        /*0278*/ 	.word	0x0500000f


	//   ....[125]....
        /*027c*/ 	.word	0x0500000f


	//   ....[126]....
        /*0280*/ 	.word	0x0500000f


	//   ....[127]....
        /*0284*/ 	.word	0x0500000f


	//   ....[128]....
        /*0288*/ 	.word	0x0500000f


	//   ....[129]....
        /*028c*/ 	.word	0x0500000f


	//   ....[130]....
        /*0290*/ 	.word	0x0500000f


	//   ....[131]....
        /*0294*/ 	.word	0x0500000f


	//   ....[132]....
        /*0298*/ 	.word	0x0500000f


	//   ....[133]....
        /*029c*/ 	.word	0x0500000f


	//   ....[134]....
        /*02a0*/ 	.word	0x0500000f


	//   ....[135]....
        /*02a4*/ 	.word	0x0500000f


	//   ....[136]....
        /*02a8*/ 	.word	0x0500000f


	//   ....[137]....
        /*02ac*/ 	.word	0x0500000f


	//   ....[138]....
        /*02b0*/ 	.word	0x0500000f


	//   ....[139]....
        /*02b4*/ 	.word	0x0500000f


	//   ....[140]....
        /*02b8*/ 	.word	0x0500000f


	//   ....[141]....
        /*02bc*/ 	.word	0x0500000f


	//   ....[142]....
        /*02c0*/ 	.word	0x0500000f


	//   ....[143]....
        /*02c4*/ 	.word	0x0500000f


	//   ....[144]....
        /*02c8*/ 	.word	0x0500000f


	//   ....[145]....
        /*02cc*/ 	.word	0x0500000f


	//   ....[146]....
        /*02d0*/ 	.word	0x0500000f


	//   ....[147]....
        /*02d4*/ 	.word	0x0500000f


	//   ....[148]....
        /*02d8*/ 	.word	0x0500000f


	//   ....[149]....
        /*02dc*/ 	.word	0x0500000f


	//   ....[150]....
        /*02e0*/ 	.word	0x0500000f


	//   ....[151]....
        /*02e4*/ 	.word	0x0500000f


	//   ....[152]....
        /*02e8*/ 	.word	0x0500000f


	//   ....[153]....
        /*02ec*/ 	.word	0x0500000f


	//   ....[154]....
        /*02f0*/ 	.word	0x0500000f


	//   ....[155]....
        /*02f4*/ 	.word	0x0500000f


	//   ....[156]....
        /*02f8*/ 	.word	0x0500000f


	//   ....[157]....
        /*02fc*/ 	.word	0x0500000f


	//   ....[158]....
        /*0300*/ 	.word	0x0500000f


	//   ....[159]....
        /*0304*/ 	.word	0x0500000f


	//   ....[160]....
        /*0308*/ 	.word	0x0500000f


	//   ....[161]....
        /*030c*/ 	.word	0x0500000f


	//----- nvinfo : EIATTR_COOP_GROUP_INSTR_OFFSETS
	.align		4
.L_330:
        /*0310*/ 	.byte	0x04, 0x28
        /*0312*/ 	.short	(.L_332 - .L_331)


	//   ....[0]....
.L_331:
        /*0314*/ 	.word	0x00000070


	//   ....[1]....
        /*0318*/ 	.word	0x000000b0


	//   ....[2]....
        /*031c*/ 	.word	0x000002d0


	//   ....[3]....
        /*0320*/ 	.word	0x00000430


	//   ....[4]....
        /*0324*/ 	.word	0x00000550


	//   ....[5]....
        /*0328*/ 	.word	0x000006b0


	//   ....[6]....
        /*032c*/ 	.word	0x00000ce0


	//   ....[7]....
        /*0330*/ 	.word	0x000024f0


	//   ....[8]....
        /*0334*/ 	.word	0x00002560


	//   ....[9]....
        /*0338*/ 	.word	0x00002970


	//   ....[10]....
        /*033c*/ 	.word	0x00002a00


	//   ....[11]....
        /*0340*/ 	.word	0x00004db0


	//   ....[12]....
        /*0344*/ 	.word	0x00004dd0


	//   ....[13]....
        /*0348*/ 	.word	0x00004df0


	//   ....[14]....
        /*034c*/ 	.word	0x00004e20


	//   ....[15]....
        /*0350*/ 	.word	0x00005f50


	//   ....[16]....
        /*0354*/ 	.word	0x00005f80


	//   ....[17]....
        /*0358*/ 	.word	0x00006040


	//   ....[18]....
        /*035c*/ 	.word	0x00006050


	//   ....[19]....
        /*0360*/ 	.word	0x00007030


	//   ....[20]....
        /*0364*/ 	.word	0x00007060


	//   ....[21]....
        /*0368*/ 	.word	0x000070f0


	//   ....[22]....
        /*036c*/ 	.word	0x00007160


	//   ....[23]....
        /*0370*/ 	.word	0x000076d0


	//   ....[24]....
        /*0374*/ 	.word	0x00007710


	//   ....[25]....
        /*0378*/ 	.word	0x000077e0


	//   ....[26]....
        /*037c*/ 	.word	0x00007800


	//   ....[27]....
        /*0380*/ 	.word	0x000078b0


	//   ....[28]....
        /*0384*/ 	.word	0x000078d0


	//   ....[29]....
        /*0388*/ 	.word	0x00007990


	//   ....[30]....
        /*038c*/ 	.word	0x000079d0


	//   ....[31]....
        /*0390*/ 	.word	0x00008ab0


	//   ....[32]....
        /*0394*/ 	.word	0x00008ad0


	//   ....[33]....
        /*0398*/ 	.word	0x00008ae0


	//   ....[34]....
        /*039c*/ 	.word	0x00008b30


	//   ....[35]....
        /*03a0*/ 	.word	0x00008b80


	//   ....[36]....
        /*03a4*/ 	.word	0x00008bd0


	//   ....[37]....
        /*03a8*/ 	.word	0x00008c70


	//   ....[38]....
        /*03ac*/ 	.word	0x00008c90


	//   ....[39]....
        /*03b0*/ 	.word	0x00008d20


	//   ....[40]....
        /*03b4*/ 	.word	0x00008d40


	//   ....[41]....
        /*03b8*/ 	.word	0x00008dd0


	//   ....[42]....
        /*03bc*/ 	.word	0x00008df0


	//   ....[43]....
        /*03c0*/ 	.word	0x000093e0


	//   ....[44]....
        /*03c4*/ 	.word	0x00009400


	//   ....[45]....
        /*03c8*/ 	.word	0x00009430


	//   ....[46]....
        /*03cc*/ 	.word	0x00009470


	//   ....[47]....
        /*03d0*/ 	.word	0x000094f0


	//   ....[48]....
        /*03d4*/ 	.word	0x00009510


	//   ....[49]....
        /*03d8*/ 	.word	0x000095a0


	//   ....[50]....
        /*03dc*/ 	.word	0x000095d0


	//   ....[51]....
        /*03e0*/ 	.word	0x00009650


	//   ....[52]....
        /*03e4*/ 	.word	0x00009670


	//   ....[53]....
        /*03e8*/ 	.word	0x00009700


	//   ....[54]....
        /*03ec*/ 	.word	0x00009720


	//   ....[55]....
        /*03f0*/ 	.word	0x000097b0


	//   ....[56]....
        /*03f4*/ 	.word	0x000097e0


	//   ....[57]....
        /*03f8*/ 	.word	0x00009860


	//   ....[58]....
        /*03fc*/ 	.word	0x00009880


	//   ....[59]....
        /*0400*/ 	.word	0x00009ed0


	//   ....[60]....
        /*0404*/ 	.word	0x00009f00


	//   ....[61]....
        /*0408*/ 	.word	0x00009f10


	//   ....[62]....
        /*040c*/ 	.word	0x00009f30


	//   ....[63]....
        /*0410*/ 	.word	0x00009f80


	//   ....[64]....
        /*0414*/ 	.word	0x00009fa0


	//   ....[65]....
        /*0418*/ 	.word	0x0000a000


	//   ....[66]....
        /*041c*/ 	.word	0x0000a020


	//   ....[67]....
        /*0420*/ 	.word	0x0000a070


	//   ....[68]....
        /*0424*/ 	.word	0x0000a090


	//   ....[69]....
        /*0428*/ 	.word	0x0000a0e0


	//   ....[70]....
        /*042c*/ 	.word	0x0000a100


	//   ....[71]....
        /*0430*/ 	.word	0x0000a390


	//   ....[72]....
        /*0434*/ 	.word	0x0000a3b0


	//   ....[73]....
        /*0438*/ 	.word	0x0000a3d0


	//   ....[74]....
        /*043c*/ 	.word	0x0000a430


	//   ....[75]....
        /*0440*/ 	.word	0x0000a450


	//   ....[76]....
        /*0444*/ 	.word	0x0000a4b0


	//   ....[77]....
        /*0448*/ 	.word	0x0000a4d0


	//   ....[78]....
        /*044c*/ 	.word	0x0000a530


	//   ....[79]....
        /*0450*/ 	.word	0x0000a550


	//   ....[80]....
        /*0454*/ 	.word	0x0000a5b0


	//   ....[81]....
        /*0458*/ 	.word	0x0000a5d0


	//   ....[82]....
        /*045c*/ 	.word	0x0000a5e0


	//   ....[83]....
        /*0460*/ 	.word	0x0000aa50


	//   ....[84]....
        /*0464*/ 	.word	0x0000aa70


	//   ....[85]....
        /*0468*/ 	.word	0x0000aa90


	//   ....[86]....
        /*046c*/ 	.word	0x0000aad0


	//   ....[87]....
        /*0470*/ 	.word	0x0000ab20


	//   ....[88]....
        /*0474*/ 	.word	0x0000ab50


	//   ....[89]....
        /*0478*/ 	.word	0x0000aba0


	//   ....[90]....
        /*047c*/ 	.word	0x0000abd0


	//   ....[91]....
        /*0480*/ 	.word	0x0000ac20


	//   ....[92]....
        /*0484*/ 	.word	0x0000ac50


	//   ....[93]....
        /*0488*/ 	.word	0x0000aca0


	//   ....[94]....
        /*048c*/ 	.word	0x0000acd0


	//   ....[95]....
        /*0490*/ 	.word	0x0000b010


	//   ....[96]....
        /*0494*/ 	.word	0x0000b510


	//   ....[97]....
        /*0498*/ 	.word	0x0000b600


	//   ....[98]....
        /*049c*/ 	.word	0x0000b6a0


	//   ....[99]....
        /*04a0*/ 	.word	0x0000b730


	//   ....[100]....
        /*04a4*/ 	.word	0x0000b7f0


	//   ....[101]....
        /*04a8*/ 	.word	0x0000b870


	//   ....[102]....
        /*04ac*/ 	.word	0x0000b950


	//   ....[103]....
        /*04b0*/ 	.word	0x0000b9e0


	//   ....[104]....
        /*04b4*/ 	.word	0x0000bab0


	//   ....[105]....
        /*04b8*/ 	.word	0x0000bb40


	//   ....[106]....
        /*04bc*/ 	.word	0x0000bc10


	//   ....[107]....
        /*04c0*/ 	.word	0x0000bc90


	//   ....[108]....
        /*04c4*/ 	.word	0x0000bd60


	//   ....[109]....
        /*04c8*/ 	.word	0x0000bdf0


	//   ....[110]....
        /*04cc*/ 	.word	0x0000be60


	//   ....[111]....
        /*04d0*/ 	.word	0x0000bee0


	//   ....[112]....
        /*04d4*/ 	.word	0x0000bfa0


	//   ....[113]....
        /*04d8*/ 	.word	0x0000c010


	//   ....[114]....
        /*04dc*/ 	.word	0x0000c100


	//   ....[115]....
        /*04e0*/ 	.word	0x0000c190


	//   ....[116]....
        /*04e4*/ 	.word	0x0000c260


	//   ....[117]....
        /*04e8*/ 	.word	0x0000c2e0


	//   ....[118]....
        /*04ec*/ 	.word	0x0000c3c0


	//   ....[119]....
        /*04f0*/ 	.word	0x0000c430


	//   ....[120]....
        /*04f4*/ 	.word	0x0000c520


	//   ....[121]....
        /*04f8*/ 	.word	0x0000c5b0


	//   ....[122]....
        /*04fc*/ 	.word	0x0000c680


	//   ....[123]....
        /*0500*/ 	.word	0x0000c700


	//   ....[124]....
        /*0504*/ 	.word	0x0000c7c0


	//   ....[125]....
        /*0508*/ 	.word	0x0000c900


	//   ....[126]....
        /*050c*/ 	.word	0x0000c9b0


	//   ....[127]....
        /*0510*/ 	.word	0x0000ca10


	//   ....[128]....
        /*0514*/ 	.word	0x0000cad0


	//   ....[129]....
        /*0518*/ 	.word	0x0000cb30


	//   ....[130]....
        /*051c*/ 	.word	0x0000cbf0


	//   ....[131]....
        /*0520*/ 	.word	0x0000cc50


	//   ....[132]....
        /*0524*/ 	.word	0x0000cd10


	//   ....[133]....
        /*0528*/ 	.word	0x0000cd70


	//   ....[134]....
        /*052c*/ 	.word	0x0000ce30


	//   ....[135]....
        /*0530*/ 	.word	0x0000ce90


	//   ....[136]....
        /*0534*/ 	.word	0x0000cf50


	//   ....[137]....
        /*0538*/ 	.word	0x0000d030


	//   ....[138]....
        /*053c*/ 	.word	0x0000d0d0


	//   ....[139]....
        /*0540*/ 	.word	0x0000d130


	//   ....[140]....
        /*0544*/ 	.word	0x0000d200


	//   ....[141]....
        /*0548*/ 	.word	0x0000d260


	//   ....[142]....
        /*054c*/ 	.word	0x0000d330


	//   ....[143]....
        /*0550*/ 	.word	0x0000d390


	//   ....[144]....
        /*0554*/ 	.word	0x0000d460


	//   ....[145]....
        /*0558*/ 	.word	0x0000d4c0


	//   ....[146]....
        /*055c*/ 	.word	0x0000d590


	//   ....[147]....
        /*0560*/ 	.word	0x0000d5f0


	//   ....[148]....
        /*0564*/ 	.word	0x0000d6b0


	//   ....[149]....
        /*0568*/ 	.word	0x0000d7d0


	//   ....[150]....
        /*056c*/ 	.word	0x0000d870


	//   ....[151]....
        /*0570*/ 	.word	0x0000d8d0


	//   ....[152]....
        /*0574*/ 	.word	0x0000d9a0


	//   ....[153]....
        /*0578*/ 	.word	0x0000da40


	//   ....[154]....
        /*057c*/ 	.word	0x0000db00


	//   ....[155]....
        /*0580*/ 	.word	0x0000dba0


	//   ....[156]....
        /*0584*/ 	.word	0x0000dc60


	//   ....[157]....
        /*0588*/ 	.word	0x0000dd00


	//   ....[158]....
        /*058c*/ 	.word	0x0000ddc0


	//   ....[159]....
        /*0590*/ 	.word	0x0000de60


	//   ....[160]....
        /*0594*/ 	.word	0x0000df20


	//   ....[161]....
        /*0598*/ 	.word	0x0000e070


	//----- nvinfo : EIATTR_REG_RECONFIG
	.align		4
.L_332:
        /*059c*/ 	.byte	0x01, 0x54
	.zero		2


	//----- nvinfo : EIATTR_SYSCALL_OFFSETS
	.align		4
        /*05a0*/ 	.byte	0x04, 0x46
        /*05a2*/ 	.short	(.L_334 - .L_333)


	//   ....[0]....
.L_333:
        /*05a4*/ 	.word	0x00001050


	//   ....[1]....
        /*05a8*/ 	.word	0x00008260


	//   ....[2]....
        /*05ac*/ 	.word	0x000083a0


	//   ....[3]....
        /*05b0*/ 	.word	0x00008490


	//   ....[4]....
        /*05b4*/ 	.word	0x000090f0


	//----- nvinfo : EIATTR_MBARRIER_INSTR_OFFSETS
	.align		4
.L_334:
        /*05b8*/ 	.byte	0x04, 0x39
        /*05ba*/ 	.short	(.L_336 - .L_335)


	//   ....[0]....
.L_335:
        /*05bc*/ 	.word	0x00000180
        /*05c0*/ 	.word	0x000000ff
        /*05c4*/ 	.word	0x0002a800
        /*05c8*/ 	.short	0x0100
        /*05ca*/ 	.byte	0x08
	.zero		1


	//   ....[1]....
        /*05cc*/ 	.word	0x00000190
        /*05d0*/ 	.word	0x000000ff
        /*05d4*/ 	.word	0x0002a820
        /*05d8*/ 	.short	0x0100
        /*05da*/ 	.byte	0x08
	.zero		1


	//   ....[2]....
        /*05dc*/ 	.word	0x00000280
        /*05e0*/ 	.word	0x000000ff
        /*05e4*/ 	.word	0x0002a830
        /*05e8*/ 	.short	0x0100
        /*05ea*/ 	.byte	0x08
	.zero		1


	//   ....[3]....
        /*05ec*/ 	.word	0x00000290
        /*05f0*/ 	.word	0x000000ff
        /*05f4*/ 	.word	0x0002a840
        /*05f8*/ 	.short	0x0100
        /*05fa*/ 	.byte	0x08
	.zero		1


	//   ....[4]....
        /*05fc*/ 	.word	0x000002a0
        /*0600*/ 	.word	0x000000ff
        /*0604*/ 	.word	0x0002a838
        /*0608*/ 	.short	0x0100
        /*060a*/ 	.byte	0x08
	.zero		1


	//   ....[5]....
        /*060c*/ 	.word	0x000002b0
        /*0610*/ 	.word	0x000000ff
        /*0614*/ 	.word	0x0002a848
        /*0618*/ 	.short	0x0100
        /*061a*/ 	.byte	0x08
	.zero		1


	//   ....[6]....
        /*061c*/ 	.word	0x000003e0
        /*0620*/ 	.word	0x000000ff
        /*0624*/ 	.word	0x0002a850
        /*0628*/ 	.short	0x0100
        /*062a*/ 	.byte	0x08
	.zero		1


	//   ....[7]....
        /*062c*/ 	.word	0x000003f0
        /*0630*/ 	.word	0x000000ff
        /*0634*/ 	.word	0x0002a860
        /*0638*/ 	.short	0x0100
        /*063a*/ 	.byte	0x08
	.zero		1


	//   ....[8]....
        /*063c*/ 	.word	0x00000400
        /*0640*/ 	.word	0x000000ff
        /*0644*/ 	.word	0x0002a858
        /*0648*/ 	.short	0x0100
        /*064a*/ 	.byte	0x08
	.zero		1


	//   ....[9]....
        /*064c*/ 	.word	0x00000410
        /*0650*/ 	.word	0x000000ff
        /*0654*/ 	.word	0x0002a868
        /*0658*/ 	.short	0x0100
        /*065a*/ 	.byte	0x08
	.zero		1


	//   ....[10]....
        /*065c*/ 	.word	0x00000500
        /*0660*/ 	.word	0x000000ff
        /*0664*/ 	.word	0x0002a870
        /*0668*/ 	.short	0x0100
        /*066a*/ 	.byte	0x06
	.zero		1


	//   ....[11]....
        /*066c*/ 	.word	0x00000510
        /*0670*/ 	.word	0x000000ff
        /*0674*/ 	.word	0x0002a880
        /*0678*/ 	.short	0x0100
        /*067a*/ 	.byte	0x06
	.zero		1


	//   ....[12]....
        /*067c*/ 	.word	0x00000520
        /*0680*/ 	.word	0x000000ff
        /*0684*/ 	.word	0x0002a878
        /*0688*/ 	.short	0x0100
        /*068a*/ 	.byte	0x06
	.zero		1


	//   ....[13]....
        /*068c*/ 	.word	0x00000530
        /*0690*/ 	.word	0x000000ff
        /*0694*/ 	.word	0x0002a888
        /*0698*/ 	.short	0x0100
        /*069a*/ 	.byte	0x06
	.zero		1


	//   ....[14]....
        /*069c*/ 	.word	0x00000660
        /*06a0*/ 	.word	0x000000ff
        /*06a4*/ 	.word	0x0002a890
        /*06a8*/ 	.short	0x0100
        /*06aa*/ 	.byte	0x08
	.zero		1


	//   ....[15]....
        /*06ac*/ 	.word	0x00000670
        /*06b0*/ 	.word	0x000000ff
        /*06b4*/ 	.word	0x0002a8a0
        /*06b8*/ 	.short	0x0100
        /*06ba*/ 	.byte	0x08
	.zero		1


	//   ....[16]....
        /*06bc*/ 	.word	0x00000680
        /*06c0*/ 	.word	0x000000ff
        /*06c4*/ 	.word	0x0002a898
        /*06c8*/ 	.short	0x0100
        /*06ca*/ 	.byte	0x08
	.zero		1


	//   ....[17]....
        /*06cc*/ 	.word	0x00000690
        /*06d0*/ 	.word	0x000000ff
        /*06d4*/ 	.word	0x0002a8a8
        /*06d8*/ 	.short	0x0100
        /*06da*/ 	.byte	0x08
	.zero		1


	//   ....[18]....
        /*06dc*/ 	.word	0x000007d0
        /*06e0*/ 	.word	0x000000ff
        /*06e4*/ 	.word	0x0002a8b0
        /*06e8*/ 	.short	0x0100
        /*06ea*/ 	.byte	0x08
	.zero		1


	//   ....[19]....
        /*06ec*/ 	.word	0x000007e0
        /*06f0*/ 	.word	0x000000ff
        /*06f4*/ 	.word	0x0002a8c0
        /*06f8*/ 	.short	0x0100
        /*06fa*/ 	.byte	0x08
	.zero		1


	//   ....[20]....
        /*06fc*/ 	.word	0x000007f0
        /*0700*/ 	.word	0x000000ff
        /*0704*/ 	.word	0x0002a8b8
        /*0708*/ 	.short	0x0100
        /*070a*/ 	.byte	0x08
	.zero		1


	//   ....[21]....
        /*070c*/ 	.word	0x00000800
        /*0710*/ 	.word	0x000000ff
        /*0714*/ 	.word	0x0002a8c8
        /*0718*/ 	.short	0x0100
        /*071a*/ 	.byte	0x08
	.zero		1


	//   ....[22]....
        /*071c*/ 	.word	0x00001090
        /*0720*/ 	.word	0x000000ff
        /*0724*/ 	.word	0x0002a800
        /*0728*/ 	.short	0x010a
        /*072a*/ 	.byte	0x29
	.zero		1


	//   ....[23]....
        /*072c*/ 	.word	0x00001130
        /*0730*/ 	.word	0x00000000
        /*0734*/ 	.word	0x0002a830
        /*0738*/ 	.short	0x010a
        /*073a*/ 	.byte	0x3f
	.zero		1


	//   ....[24]....
        /*073c*/ 	.word	0x00001180
        /*0740*/ 	.word	0x00000000
        /*0744*/ 	.word	0x0002a830
        /*0748*/ 	.short	0x010a
        /*074a*/ 	.byte	0x3f
	.zero		1


	//   ....[25]....
        /*074c*/ 	.word	0x00001e20
        /*0750*/ 	.word	0x000000ff
        /*0754*/ 	.word	0x00000000
        /*0758*/ 	.short	0x0101
        /*075a*/ 	.byte	0x04
	.zero		1


	//   ....[26]....
        /*075c*/ 	.word	0x000038a0
        /*0760*/ 	.word	0x000000ff
        /*0764*/ 	.word	0x0002a830
        /*0768*/ 	.short	0x010a
        /*076a*/ 	.byte	0x08
	.zero		1


	//   ....[27]....
        /*076c*/ 	.word	0x000038e0
        /*0770*/ 	.word	0x000000ff
        /*0774*/ 	.word	0x0002a830
        /*0778*/ 	.short	0x010a
        /*077a*/ 	.byte	0x08
	.zero		1


	//   ....[28]....
        /*077c*/ 	.word	0x000041e0
        /*0780*/ 	.word	0x000000ff
        /*0784*/ 	.word	0x0002a850
        /*0788*/ 	.short	0x010a
        /*078a*/ 	.byte	0x09
	.zero		1


	//   ....[29]....
        /*078c*/ 	.word	0x00004220
        /*0790*/ 	.word	0x000000ff
        /*0794*/ 	.word	0x0002a850
        /*0798*/ 	.short	0x010a
        /*079a*/ 	.byte	0x09
	.zero		1


	//   ....[30]....
        /*079c*/ 	.word	0x000048b0
        /*07a0*/ 	.word	0x000000ff
        /*07a4*/ 	.word	0x00000000
        /*07a8*/ 	.short	0x0101
        /*07aa*/ 	.byte	0x08
	.zero		1


	//   ....[31]....
        /*07ac*/ 	.word	0x000058a0
        /*07b0*/ 	.word	0x000000ff
        /*07b4*/ 	.word	0x00000000
        /*07b8*/ 	.short	0x0101
        /*07ba*/ 	.byte	0x09
	.zero		1


	//   ....[32]....
        /*07bc*/ 	.word	0x00005ea0
        /*07c0*/ 	.word	0x000000ff
        /*07c4*/ 	.word	0x0002a850
        /*07c8*/ 	.short	0x010a
        /*07ca*/ 	.byte	0x0a
	.zero		1


	//   ....[33]....
        /*07cc*/ 	.word	0x00005ee0
        /*07d0*/ 	.word	0x000000ff
        /*07d4*/ 	.word	0x0002a850
        /*07d8*/ 	.short	0x010a
        /*07da*/ 	.byte	0x0a
	.zero		1


	//   ....[34]....
        /*07dc*/ 	.word	0x00006ac0
        /*07e0*/ 	.word	0x000000ff
        /*07e4*/ 	.word	0x00000000
        /*07e8*/ 	.short	0x0101
        /*07ea*/ 	.byte	0x05
	.zero		1


	//   ....[35]....
        /*07ec*/ 	.word	0x000076f0
        /*07f0*/ 	.word	0x000000ff
        /*07f4*/ 	.word	0x00000000
        /*07f8*/ 	.short	0x0101
        /*07fa*/ 	.byte	0x04
	.zero		1


	//   ....[36]....
        /*07fc*/ 	.word	0x00008900
        /*0800*/ 	.word	0x00000000
        /*0804*/ 	.word	0x0002a840
        /*0808*/ 	.short	0x010a
        /*080a*/ 	.byte	0x3f
	.zero		1


	//   ....[37]....
        /*080c*/ 	.word	0x00008ee0
        /*0810*/ 	.word	0x00000000
        /*0814*/ 	.word	0x0002a830
        /*0818*/ 	.short	0x0107
        /*081a*/ 	.byte	0x3f
	.zero		1


	//   ....[38]....
        /*081c*/ 	.word	0x00008f90
        /*0820*/ 	.word	0x00000000
        /*0824*/ 	.word	0x0002a830
        /*0828*/ 	.short	0x0101
        /*082a*/ 	.byte	0x3f
	.zero		1


	//   ....[39]....
        /*082c*/ 	.word	0x00009970
        /*0830*/ 	.word	0x000000ff
        /*0834*/ 	.word	0x0002a800
        /*0838*/ 	.short	0x0107
        /*083a*/ 	.byte	0x27
	.zero		1


	//   ....[40]....
        /*083c*/ 	.word	0x000099d0
        /*0840*/ 	.word	0x000000ff
        /*0844*/ 	.word	0x0002a800
        /*0848*/ 	.short	0x0101
        /*084a*/ 	.byte	0x27
	.zero		1


	//   ....[41]....
        /*084c*/ 	.word	0x000099f0
        /*0850*/ 	.word	0x000000ff
        /*0854*/ 	.word	0x0002a820
        /*0858*/ 	.short	0x010a
        /*085a*/ 	.byte	0x27
	.zero		1


	//   ....[42]....
        /*085c*/ 	.word	0x00009d00
        /*0860*/ 	.word	0x00000006
        /*0864*/ 	.word	0x0002a840
        /*0868*/ 	.short	0x010a
        /*086a*/ 	.byte	0x3f
	.zero		1


	//   ....[43]....
        /*086c*/ 	.word	0x0000a1d0
        /*0870*/ 	.word	0x00000006
        /*0874*/ 	.word	0x0002a830
        /*0878*/ 	.short	0x0107
        /*087a*/ 	.byte	0x3f
	.zero		1


	//   ....[44]....
        /*087c*/ 	.word	0x0000a280
        /*0880*/ 	.word	0x00000006
        /*0884*/ 	.word	0x0002a830
        /*0888*/ 	.short	0x0101
        /*088a*/ 	.byte	0x3f
	.zero		1


	//   ....[45]....
        /*088c*/ 	.word	0x0000a2f0
        /*0890*/ 	.word	0x00000006
        /*0894*/ 	.word	0x0002a860
        /*0898*/ 	.short	0x010a
        /*089a*/ 	.byte	0x3f
	.zero		1


	//   ....[46]....
        /*089c*/ 	.word	0x0000a710
        /*08a0*/ 	.word	0x00000006
        /*08a4*/ 	.word	0x0002a850
        /*08a8*/ 	.short	0x0107
        /*08aa*/ 	.byte	0x3f
	.zero		1


	//   ....[47]....
        /*08ac*/ 	.word	0x0000a850
        /*08b0*/ 	.word	0x00000006
        /*08b4*/ 	.word	0x0002a850
        /*08b8*/ 	.short	0x0101
        /*08ba*/ 	.byte	0x3f
	.zero		1


	//   ....[48]....
        /*08bc*/ 	.word	0x0000a9c0
        /*08c0*/ 	.word	0x00000004
        /*08c4*/ 	.word	0x0002a860
        /*08c8*/ 	.short	0x010a
        /*08ca*/ 	.byte	0x3f
	.zero		1


	//   ....[49]....
        /*08cc*/ 	.word	0x0000adb0
        /*08d0*/ 	.word	0x00000004
        /*08d4*/ 	.word	0x0002a850
        /*08d8*/ 	.short	0x0107
        /*08da*/ 	.byte	0x3f
	.zero		1


	//   ....[50]....
        /*08dc*/ 	.word	0x0000aea0
        /*08e0*/ 	.word	0x00000004
        /*08e4*/ 	.word	0x0002a850
        /*08e8*/ 	.short	0x0101
        /*08ea*/ 	.byte	0x3f
	.zero		1


	//   ....[51]....
        /*08ec*/ 	.word	0x0000af90
        /*08f0*/ 	.word	0x00000005
        /*08f4*/ 	.word	0x0002a820
        /*08f8*/ 	.short	0x010a
        /*08fa*/ 	.byte	0x3f
	.zero		1


	//   ....[52]....
        /*08fc*/ 	.word	0x0000b130
        /*0900*/ 	.word	0x00000003
        /*0904*/ 	.word	0x0002a840
        /*0908*/ 	.short	0x010a
        /*090a*/ 	.byte	0x3f
	.zero		1


	//   ....[53]....
        /*090c*/ 	.word	0x0000b1d0
        /*0910*/ 	.word	0x00000005
        /*0914*/ 	.word	0x0002a840
        /*0918*/ 	.short	0x010a
        /*091a*/ 	.byte	0x3f
	.zero		1


	//   ....[54]....
        /*091c*/ 	.word	0x0000b210
        /*0920*/ 	.word	0x00000003
        /*0924*/ 	.word	0x0002a860
        /*0928*/ 	.short	0x010a
        /*092a*/ 	.byte	0x3f
	.zero		1


	//   ....[55]....
        /*092c*/ 	.word	0x0000b250
        /*0930*/ 	.word	0x00000005
        /*0934*/ 	.word	0x0002a860
        /*0938*/ 	.short	0x010a
        /*093a*/ 	.byte	0x3f
	.zero		1


	//   ....[56]....
        /*093c*/ 	.word	0x0000b2c0
        /*0940*/ 	.word	0x00000003
        /*0944*/ 	.word	0x0002a800
        /*0948*/ 	.short	0x010a
        /*094a*/ 	.byte	0x3f
	.zero		1


	//   ....[57]....
        /*094c*/ 	.word	0x0000b310
        /*0950*/ 	.word	0x00000000
        /*0954*/ 	.word	0x0002a830
        /*0958*/ 	.short	0x010a
        /*095a*/ 	.byte	0x3f
	.zero		1


	//   ....[58]....
        /*095c*/ 	.word	0x0000b370
        /*0960*/ 	.word	0x00000007
        /*0964*/ 	.word	0x0002a830
        /*0968*/ 	.short	0x010a
        /*096a*/ 	.byte	0x3f
	.zero		1


	//   ....[59]....
        /*096c*/ 	.word	0x0000b3d0
        /*0970*/ 	.word	0x00000005
        /*0974*/ 	.word	0x0002a850
        /*0978*/ 	.short	0x010a
        /*097a*/ 	.byte	0x3f
	.zero		1


	//   ....[60]....
        /*097c*/ 	.word	0x0000b430
        /*0980*/ 	.word	0x00000005
        /*0984*/ 	.word	0x0002a850
        /*0988*/ 	.short	0x010a
        /*098a*/ 	.byte	0x3f
	.zero		1


	//   ....[61]....
        /*098c*/ 	.word	0x0000b550
        /*0990*/ 	.word	0x00000000
        /*0994*/ 	.word	0x0002a840
        /*0998*/ 	.short	0x010a
        /*099a*/ 	.byte	0x3f
	.zero		1


	//   ....[62]....
        /*099c*/ 	.word	0x0000c800
        /*09a0*/ 	.word	0x00000003
        /*09a4*/ 	.word	0x0002a820
        /*09a8*/ 	.short	0x010a
        /*09aa*/ 	.byte	0x3f
	.zero		1


	//   ....[63]....
        /*09ac*/ 	.word	0x0000c850
        /*09b0*/ 	.word	0x00000006
        /*09b4*/ 	.word	0x0002a840
        /*09b8*/ 	.short	0x010a
        /*09ba*/ 	.byte	0x3f
	.zero		1


	//   ....[64]....
        /*09bc*/ 	.word	0x0000cf80
        /*09c0*/ 	.word	0x00000006
        /*09c4*/ 	.word	0x0002a860
        /*09c8*/ 	.short	0x010a
        /*09ca*/ 	.byte	0x3f
	.zero		1


	//   ....[65]....
        /*09cc*/ 	.word	0x0000d720
        /*09d0*/ 	.word	0x00000004
        /*09d4*/ 	.word	0x0002a860
        /*09d8*/ 	.short	0x010a
        /*09da*/ 	.byte	0x3f
	.zero		1


	//   ....[66]....
        /*09dc*/ 	.word	0x0000df90
        /*09e0*/ 	.word	0x00000005
        /*09e4*/ 	.word	0x0002a820
        /*09e8*/ 	.short	0x010a
        /*09ea*/ 	.byte	0x3f
	.zero		1


	//   ....[67]....
        /*09ec*/ 	.word	0x0000e130
        /*09f0*/ 	.word	0x00000003
        /*09f4*/ 	.word	0x0002a840
        /*09f8*/ 	.short	0x010a
        /*09fa*/ 	.byte	0x3f
	.zero		1


	//   ....[68]....
        /*09fc*/ 	.word	0x0000e180
        /*0a00*/ 	.word	0x00000005
        /*0a04*/ 	.word	0x0002a840
        /*0a08*/ 	.short	0x010a
        /*0a0a*/ 	.byte	0x3f
	.zero		1


	//   ....[69]....
        /*0a0c*/ 	.word	0x0000e1d0
        /*0a10*/ 	.word	0x00000003
        /*0a14*/ 	.word	0x0002a860
        /*0a18*/ 	.short	0x010a
        /*0a1a*/ 	.byte	0x3f
	.zero		1


	//----- nvinfo : EIATTR_NUM_MBARRIERS
	.align		4
.L_336:
        /*0a1c*/ 	.byte	0x03, 0x38
        /*0a1e*/ 	.short	0x0016


	//----- nvinfo : EIATTR_EXIT_INSTR_OFFSETS
	.align		4
        /*0a20*/ 	.byte	0x04, 0x1c
        /*0a22*/ 	.short	(.L_338 - .L_337)


	//   ....[0]....
.L_337:
        /*0a24*/ 	.word	0x00000940


	//   ....[1]....
        /*0a28*/ 	.word	0x00007ab0


	//   ....[2]....
        /*0a2c*/ 	.word	0x0000b2a0


	//----- nvinfo : EIATTR_MAX_THREADS
	.align		4
.L_338:
        /*0a30*/ 	.byte	0x04, 0x05
        /*0a32*/ 	.short	(.L_340 - .L_339)
.L_339:
        /*0a34*/ 	.word	0x00000180
        /*0a38*/ 	.word	0x00000001
        /*0a3c*/ 	.word	0x00000001


	//----- nvinfo : EIATTR_CRS_STACK_SIZE
	.align		4
.L_340:
        /*0a40*/ 	.byte	0x04, 0x1e
        /*0a42*/ 	.short	(.L_342 - .L_341)
.L_341:
        /*0a44*/ 	.word	0x00000000


	//----- nvinfo : EIATTR_CBANK_PARAM_SIZE
	.align		4
.L_342:
        /*0a48*/ 	.byte	0x03, 0x19
        /*0a4a*/ 	.short	0x0a70


	//----- nvinfo : EIATTR_PARAM_CBANK
	.align		4
        /*0a4c*/ 	.byte	0x04, 0x0a
        /*0a4e*/ 	.short	(.L_344 - .L_343)
	.align		4
.L_343:
        /*0a50*/ 	.word	index@(.nv.constant0._ZN7cutlass13device_kernelIN5flash11enable_sm90INS1_16FlashAttnFwdSm90INS1_25CollectiveMainloopFwdSm90ILi2EN4cute5tupleIJNS5_1CILi1EEES8_S8_EEENS6_IJNS7_ILi128EEENS7_ILi96EEENS7_ILi192EEEEEELi128ENS_6half_tEfNS_4arch4Sm90ELb0ELb0ELb1ELb0ELb1ELb0ELb0ELb1ELb1ELb1ELb0ELb0EEENS1_21CollectiveEpilogueFwdINS6_IJSA_SA_SB_EEES9_SE_SG_Li256ELb0ELb1ELb0ELb0EEENS1_29StaticPersistentTileSchedulerILb0EEEEEEEEEvNT_6ParamsE)
        /*0a54*/ 	.short	0x0210
        /*0a56*/ 	.short	0x0a70


	//----- nvinfo : EIATTR_SW_WAR
	.align		4
.L_344:
        /*0a58*/ 	.byte	0x04, 0x36
        /*0a5a*/ 	.short	(.L_346 - .L_345)
.L_345:
        /*0a5c*/ 	.word	0x00000008
.L_346:


//--------------------- .nv.info._ZN7cutlass13device_kernelIN5flash11enable_sm90INS1_16FlashAttnFwdSm90INS1_25CollectiveMainloopFwdSm90ILi2EN4cute5tupleIJNS5_1CILi1EEES8_S8_EEENS6_IJNS7_ILi128EEENS7_ILi96EEENS7_ILi192EEEEEELi128ENS_6half_tEfNS_4arch4Sm90ELb0ELb0ELb1ELb1ELb1ELb0ELb0ELb1ELb1ELb1ELb0ELb0EEENS1_21CollectiveEpilogueFwdINS6_IJSA_SA_SB_EEES9_SE_SG_Li256ELb1ELb1ELb0ELb0EEENS1_36VarlenDynamicPersistentTileSchedulerILi128ELi96ELi256ELi128ELb0ELb1ELb1ELb0ELb1ELb1EEEEEEEEEvNT_6ParamsE --------------------------
	.section	.nv.info._ZN7cutlass13device_kernelIN5flash11enable_sm90INS1_16FlashAttnFwdSm90INS1_25CollectiveMainloopFwdSm90ILi2EN4cute5tupleIJNS5_1CILi1EEES8_S8_EEENS6_IJNS7_ILi128EEENS7_ILi96EEENS7_ILi192EEEEEELi128ENS_6half_tEfNS_4arch4Sm90ELb0ELb0ELb1ELb1ELb1ELb0ELb0ELb1ELb1ELb1ELb0ELb0EEENS1_21CollectiveEpilogueFwdINS6_IJSA_SA_SB_EEES9_SE_SG_Li256ELb1ELb1ELb0ELb0EEENS1_36VarlenDynamicPersistentTileSchedulerILi128ELi96ELi256ELi128ELb0ELb1ELb1ELb0ELb1ELb1EEEEEEEEEvNT_6ParamsE,"",@"SHT_CUDA_INFO"
	.sectionflags	@""
	.align	4


	//----- nvinfo : EIATTR_CUDA_API_VERSION
	.align		4
        /*0000*/ 	.byte	0x04, 0x37
        /*0002*/ 	.short	(.L_348 - .L_347)
.L_347:
        /*0004*/ 	.word	0x00000082


	//----- nvinfo : EIATTR_KPARAM_INFO
	.align		4
.L_348:
        /*0008*/ 	.byte	0x04, 0x17
        /*000a*/ 	.short	(.L_350 - .L_349)
.L_349:
        /*000c*/ 	.word	0x00000000
        /*0010*/ 	.short	0x0000
        /*0012*/ 	.short	0x0070
        /*0014*/ 	.byte	0x00, 0xf0, 0x01, 0x2a


	//----- nvinfo : EIATTR_SPARSE_MMA_MASK
	.align		4
.L_350:
        /*0018*/ 	.byte	0x03, 0x50
        /*001a*/ 	.short	0x0000


	//----- nvinfo : EIATTR_MAXREG_COUNT
	.align		4
        /*001c*/ 	.byte	0x03, 0x1b
        /*001e*/ 	.short	0x00a8


	//----- nvinfo : EIATTR_NUM_BARRIERS
	.align		4
        /*0020*/ 	.byte	0x02, 0x4c
        /*0022*/ 	.byte	0x09
	.zero		1


	//----- nvinfo : EIATTR_EXTERNS
	.align		4
        /*0024*/ 	.byte	0x04, 0x0f
        /*0026*/ 	.short	(.L_352 - .L_351)


	//   ....[0]....
	.align		4
.L_351:
        /*0028*/ 	.word	index@(__assertfail)


	//----- nvinfo : EIATTR_ANNOTATIONS
	.align		4
.L_352:
        /*002c*/ 	.byte	0x04, 0x55
        /*002e*/ 	.short	(.L_354 - .L_353)


	//   ....[0]....
.L_353:
        /*0030*/ 	.word	0x00000001
        /*0034*/ 	.byte	0x60, 0x08, 0x00, 0x00, 0x01, 0x00, 0x00, 0x00, 0x70, 0x09, 0x00, 0x00, 0x01, 0x00, 0x00, 0x00
        /* <DEDUP_REMOVED lines=14> */
        /*0124*/ 	.byte	0x00, 0xdd, 0x00, 0x00


	//----- nvinfo : EIATTR_MERCURY_ISA_VERSION
	.align		4
.L_354:
        /*0128*/ 	.byte	0x03, 0x5f
        /*012a*/ 	.short	0x0101


	//----- nvinfo : EIATTR_UNUSED_LOAD_BYTE_OFFSET
	.align		4
        /*012c*/ 	.byte	0x04, 0x44
        /*012e*/ 	.short	(.L_356 - .L_355)


	//   ....[0]....
.L_355:
        /*0130*/ 	.word	0x00000920
        /*0134*/ 	.word	0x0000fff0


	//   ....[1]....
        /*0138*/ 	.word	0x00006bd0
        /*013c*/ 	.word	0x0000fff0


	//----- nvinfo : EIATTR_INT_WARP_WIDE_INSTR_OFFSETS
	.align		4
.L_356:
        /*0140*/ 	.byte	0x04, 0x31
        /*0142*/ 	.short	(.L_358 - .L_357)


	//   ....[0]....
.L_357:
        /*0144*/ 	.word	0x000000c0


	//   ....[1]....
        /*0148*/ 	.word	0x000000d0


	//   ....[2]....
        /*014c*/ 	.word	0x00000170


	//   ....[3]....
        /*0150*/ 	.word	0x00009b20


	//   ....[4]....
        /*0154*/ 	.word	0x00009bb0


	//   ....[5]....
        /*0158*/ 	.word	0x0000caa0


	//   ....[6]....
        /*015c*/ 	.word	0x0000cb30


	//----- nvinfo : EIATTR_COOP_GROUP_MASK_REGIDS
	.align		4
.L_358:
        /*0160*/ 	.byte	0x04, 0x29
        /*0162*/ 	.short	(.L_360 - .L_359)


	//   ....[0]....
.L_359:
        /*0164*/ 	.word	0xffffffff


	//   ....[1]....
        /*0168*/ 	.word	0xffffffff


	//   ....[2]....
        /*016c*/ 	.word	0xffffffff


	//   ....[3]....
        /*0170*/ 	.word	0xffffffff


	//   ....[4]....
        /*0174*/ 	.word	0xffffffff


	//   ....[5]....
        /*0178*/ 	.word	0xffffffff


	//   ....[6]....
        /*017c*/ 	.word	0xffffffff


	//   ....[7]....
        /*0180*/ 	.word	0xffffffff


	//   ....[8]....
        /*0184*/ 	.word	0xffffffff


	//   ....[9]....
        /*0188*/ 	.word	0xffffffff


	//   ....[10]....
        /*018c*/ 	.word	0xffffffff


	//   ....[11]....
        /*0190*/ 	.word	0xffffffff


	//   ....[12]....
        /*0194*/ 	.word	0xffffffff


	//   ....[13]....
        /*0198*/ 	.word	0xffffffff


	//   ....[14]....
        /*019c*/ 	.word	0xffffffff


	//   ....[15]....
        /*01a0*/ 	.word	0xffffffff


	//   ....[16]....
        /*01a4*/ 	.word	0xffffffff


	//   ....[17]....
        /*01a8*/ 	.word	0xffffffff


	//   ....[18]....
        /*01ac*/ 	.word	0xffffffff


	//   ....[19]....
        /*01b0*/ 	.word	0xffffffff


	//   ....[20]....
        /*01b4*/ 	.word	0xffffffff


	//   ....[21]....
        /*01b8*/ 	.word	0xffffffff


	//   ....[22]....
        /*01bc*/ 	.word	0xffffffff


	//   ....[23]....
        /*01c0*/ 	.word	0xffffffff


	//   ....[24]....
        /*01c4*/ 	.word	0xffffffff


	//   ....[25]....
        /*01c8*/ 	.word	0xffffffff


	//   ....[26]....
        /*01cc*/ 	.word	0xffffffff


	//   ....[27]....
        /*01d0*/ 	.word	0xffffffff


	//   ....[28]....
        /*01d4*/ 	.word	0xffffffff


	//   ....[29]....
        /*01d8*/ 	.word	0xffffffff


	//   ....[30]....
        /*01dc*/ 	.word	0xffffffff


	//   ....[31]....
        /*01e0*/ 	.word	0xffffffff


	//   ....[32]....
        /*01e4*/ 	.word	0xffffffff


	//   ....[33]....
        /*01e8*/ 	.word	0xffffffff


	//   ....[34]....
        /*01ec*/ 	.word	0xffffffff


	//   ....[35]....
        /*01f0*/ 	.word	0xffffffff


	//   ....[36]....
        /*01f4*/ 	.word	0xffffffff


	//   ....[37]....
        /*01f8*/ 	.word	0xffffffff


	//   ....[38]....
        /*01fc*/ 	.word	0xffffffff


	//   ....[39]....
        /*0200*/ 	.word	0xffffffff


	//   ....[40]....
        /*0204*/ 	.word	0xffffffff


	//   ....[41]....
        /*0208*/ 	.word	0xffffffff


	//   ....[42]....
        /*020c*/ 	.word	0xffffffff


	//   ....[43]....
        /*0210*/ 	.word	0xffffffff


	//   ....[44]....
        /*0214*/ 	.word	0xffffffff


	//   ....[45]....
        /*0218*/ 	.word	0xffffffff


	//   ....[46]....
        /*021c*/ 	.word	0xffffffff


	//   ....[47]....
        /*0220*/ 	.word	0xffffffff


	//   ....[48]....
        /*0224*/ 	.word	0xffffffff


	//   ....[49]....
        /*0228*/ 	.word	0xffffffff


	//   ....[50]....
        /*022c*/ 	.word	0xffffffff


	//   ....[51]....
        /*0230*/ 	.word	0xffffffff


	//   ....[52]....
        /*0234*/ 	.word	0xffffffff


	//   ....[53]....
        /*0238*/ 	.word	0xffffffff


	//   ....[54]....
        /*023c*/ 	.word	0xffffffff


	//   ....[55]....
        /*0240*/ 	.word	0xffffffff


	//   ....[56]....
        /*0244*/ 	.word	0xffffffff


	//   ....[57]....
        /*0248*/ 	.word	0xffffffff


	//   ....[58]....
        /*024c*/ 	.word	0xffffffff


	//   ....[59]....
        /*0250*/ 	.word	0xffffffff


	//   ....[60]....
        /*0254*/ 	.word	0xffffffff


	//   ....[61]....
        /*0258*/ 	.word	0xffffffff


	//   ....[62]....
        /*025c*/ 	.word	0xffffffff


	//   ....[63]....
        /*0260*/ 	.word	0xffffffff


	//   ....[64]....
        /*0264*/ 	.word	0xffffffff


	//   ....[65]....
        /*0268*/ 	.word	0xffffffff


	//   ....[66]....
        /*026c*/ 	.word	0xffffffff


	//   ....[67]....
        /*0270*/ 	.word	0xffffffff


	//   ....[68]....
        /*0274*/ 	.word	0xffffffff


	//   ....[69]....
        /*0278*/ 	.word	0xffffffff


	//   ....[70]....
        /*027c*/ 	.word	0xffffffff


	//   ....[71]....
        /*0280*/ 	.word	0xffffffff


	//   ....[72]....
        /*0284*/ 	.word	0xffffffff


	//   ....[73]....
        /*0288*/ 	.word	0xffffffff


	//   ....[74]....
        /*028c*/ 	.word	0xffffffff


	//   ....[75]....
        /*0290*/ 	.word	0xffffffff


	//   ....[76]....
        /*0294*/ 	.word	0xffffffff


	//   ....[77]....
        /*0298*/ 	.word	0xffffffff


	//   ....[78]....
        /*029c*/ 	.word	0xffffffff


	//   ....[79]....
        /*02a0*/ 	.word	0xffffffff


	//   ....[80]....
        /*02a4*/ 	.word	0xffffffff


	//   ....[81]....
        /*02a8*/ 	.word	0xffffffff


	//   ....[82]....
        /*02ac*/ 	.word	0xffffffff


	//   ....[83]....
        /*02b0*/ 	.word	0xffffffff


	//   ....[84]....
        /*02b4*/ 	.word	0xffffffff


	//   ....[85]....
        /*02b8*/ 	.word	0xffffffff


	//   ....[86]....
        /*02bc*/ 	.word	0xffffffff


	//   ....[87]....
        /*02c0*/ 	.word	0xffffffff


	//   ....[88]....
        /*02c4*/ 	.word	0xffffffff


	//   ....[89]....
        /*02c8*/ 	.word	0xffffffff


	//   ....[90]....
        /*02cc*/ 	.word	0xffffffff


	//   ....[91]....
        /*02d0*/ 	.word	0xffffffff


	//   ....[92]....
        /*02d4*/ 	.word	0xffffffff


	//   ....[93]....
        /*02d8*/ 	.word	0xffffffff


	//   ....[94]....
        /*02dc*/ 	.word	0xffffffff


	//   ....[95]....
        /*02e0*/ 	.word	0xffffffff


	//   ....[96]....
        /*02e4*/ 	.word	0xffffffff


	//   ....[97]....
        /*02e8*/ 	.word	0xffffffff


	//   ....[98]....
        /*02ec*/ 	.word	0xffffffff


	//   ....[99]....
        /*02f0*/ 	.word	0xffffffff


	//   ....[100]....
        /*02f4*/ 	.word	0xffffffff


	//   ....[101]....
        /*02f8*/ 	.word	0xffffffff


	//   ....[102]....
        /*02fc*/ 	.word	0xffffffff


	//   ....[103]....
        /*0300*/ 	.word	0xffffffff


	//   ....[104]....
        /*0304*/ 	.word	0xffffffff


	//   ....[105]....
        /*0308*/ 	.word	0xffffffff


	//   ....[106]....
        /*030c*/ 	.word	0xffffffff


	//   ....[107]....
        /*0310*/ 	.word	0xffffffff


	//   ....[108]....
        /*0314*/ 	.word	0xffffffff


	//   ....[109]....
        /*0318*/ 	.word	0xffffffff


	//   ....[110]....
        /*031c*/ 	.word	0xffffffff


	//   ....[111]....
        /*0320*/ 	.word	0xffffffff


	//   ....[112]....
        /*0324*/ 	.word	0xffffffff


	//   ....[113]....
        /*0328*/ 	.word	0xffffffff


	//   ....[114]....
        /*032c*/ 	.word	0xffffffff


	//   ....[115]....
        /*0330*/ 	.word	0xffffffff


	//   ....[116]....
        /*0334*/ 	.word	0xffffffff


	//   ....[117]....
        /*0338*/ 	.word	0xffffffff


	//   ....[118]....
        /*033c*/ 	.word	0xffffffff


	//   ....[119]....
        /*0340*/ 	.word	0xffffffff


	//   ....[120]....
        /*0344*/ 	.word	0xffffffff


	//   ....[121]....
        /*0348*/ 	.word	0xffffffff


	//   ....[122]....
        /*034c*/ 	.word	0xffffffff


	//   ....[123]....
        /*0350*/ 	.word	0xffffffff


	//   ....[124]....
        /*0354*/ 	.word	0xffffffff


	//   ....[125]....
        /*0358*/ 	.word	0xffffffff


	//   ....[126]....
        /*035c*/ 	.word	0xffffffff


	//   ....[127]....
        /*0360*/ 	.word	0xffffffff


	//   ....[128]....
        /*0364*/ 	.word	0xffffffff


	//   ....[129]....
        /*0368*/ 	.word	0xffffffff


	//   ....[130]....
        /*036c*/ 	.word	0xffffffff


	//   ....[131]....
        /*0370*/ 	.word	0xffffffff


	//   ....[132]....
        /*0374*/ 	.word	0xffffffff


	//   ....[133]....
        /*0378*/ 	.word	0xffffffff


	//   ....[134]....
        /*037c*/ 	.word	0xffffffff


	//   ....[135]....
        /*0380*/ 	.word	0xffffffff


	//   ....[136]....
        /*0384*/ 	.word	0xffffffff


	//   ....[137]....
        /*0388*/ 	.word	0x0500000f


	//   ....[138]....
        /*038c*/ 	.word	0x0500000f


	//   ....[139]....
        /*0390*/ 	.word	0x0500000f


	//   ....[140]....
        /*0394*/ 	.word	0x0500000f


	//   ....[141]....
        /*0398*/ 	.word	0x0500000f


	//   ....[142]....
        /*039c*/ 	.word	0x0500000f


	//   ....[143]....
        /*03a0*/ 	.word	0x0500000f


	//   ....[144]....
        /*03a4*/ 	.word	0x0500000f


	//   ....[145]....
        /*03a8*/ 	.word	0x0500000f


	//   ....[146]....
        /*03ac*/ 	.word	0x0500000f


	//   ....[147]....
        /*03b0*/ 	.word	0x0500000f


	//   ....[148]....
        /*03b4*/ 	.word	0x0500000f


	//   ....[149]....
        /*03b8*/ 	.word	0x0500000f


	//   ....[150]....
        /*03bc*/ 	.word	0x0500000f


	//   ....[151]....
        /*03c0*/ 	.word	0x0500000f


	//   ....[152]....
        /*03c4*/ 	.word	0x0500000f


	//   ....[153]....
        /*03c8*/ 	.word	0x0500000f


	//   ....[154]....
        /*03cc*/ 	.word	0x0500000f


	//   ....[155]....
        /*03d0*/ 	.word	0x0500000f


	//   ....[156]....
        /*03d4*/ 	.word	0x0500000f


	//   ....[157]....
        /*03d8*/ 	.word	0x0500000f


	//   ....[158]....
        /*03dc*/ 	.word	0x0500000f


	//   ....[159]....
        /*03e0*/ 	.word	0x0500000f


	//   ....[160]....
        /*03e4*/ 	.word	0x0500000f


	//   ....[161]....
        /*03e8*/ 	.word	0x0500000f


	//   ....[162]....
        /*03ec*/ 	.word	0x0500000f


	//   ....[163]....
        /*03f0*/ 	.word	0x0500000f


	//   ....[164]....
        /*03f4*/ 	.word	0x0500000f


	//   ....[165]....
        /*03f8*/ 	.word	0x0500000f


	//   ....[166]....
        /*03fc*/ 	.word	0x0500000f


	//   ....[167]....
        /*0400*/ 	.word	0x0500000f


	//   ....[168]....
        /*0404*/ 	.word	0x0500000f


	//   ....[169]....
        /*0408*/ 	.word	0x0500000f


	//   ....[170]....
        /*040c*/ 	.word	0x0500000f


	//   ....[171]....
        /*0410*/ 	.word	0x0500000f


	//   ....[172]....
        /*0414*/ 	.word	0x0500000f


	//   ....[173]....
        /*0418*/ 	.word	0x0500000f


	//   ....[174]....
        /*041c*/ 	.word	0x0500000f


	//   ....[175]....
        /*0420*/ 	.word	0x0500000f


	//   ....[176]....
        /*0424*/ 	.word	0x0500000f


	//   ....[177]....
        /*0428*/ 	.word	0x0500000f


	//   ....[178]....
        /*042c*/ 	.word	0x0500000f


	//   ....[179]....
        /*0430*/ 	.word	0x0500000f


	//   ....[180]....
        /*0434*/ 	.word	0x0500000f


	//   ....[181]....
        /*0438*/ 	.word	0x0500000f


	//   ....[182]....
        /*043c*/ 	.word	0x0500000f


	//   ....[183]....
        /*0440*/ 	.word	0x0500000f


	//   ....[184]....
        /*0444*/ 	.word	0x0500000f


	//   ....[185]....
        /*0448*/ 	.word	0x0500000f


	//   ....[186]....
        /*044c*/ 	.word	0x0500000f


	//   ....[187]....
        /*0450*/ 	.word	0x0500000f


	//   ....[188]....
        /*0454*/ 	.word	0x0500000f


	//   ....[189]....
        /*0458*/ 	.word	0x0500000f


	//   ....[190]....
        /*045c*/ 	.word	0x0500000f


	//   ....[191]....
        /*0460*/ 	.word	0x0500000f


	//   ....[192]....
        /*0464*/ 	.word	0x0500000f


	//   ....[193]....
        /*0468*/ 	.word	0x0500000f


	//   ....[194]....
        /*046c*/ 	.word	0x0500000f


	//   ....[195]....
        /*0470*/ 	.word	0x0500000f


	//   ....[196]....
        /*0474*/ 	.word	0x0500000f


	//   ....[197]....
        /*0478*/ 	.word	0x0500000f


	//   ....[198]....
        /*047c*/ 	.word	0x0500000f


	//   ....[199]....
        /*0480*/ 	.word	0x0500000f


	//   ....[200]....
        /*0484*/ 	.word	0x0500000f


	//   ....[201]....
        /*0488*/ 	.word	0x0500000f


	//   ....[202]....
        /*048c*/ 	.word	0x0500000f


	//   ....[203]....
        /*0490*/ 	.word	0x0500000f


	//   ....[204]....
        /*0494*/ 	.word	0x0500000f


	//   ....[205]....
        /*0498*/ 	.word	0x0500000f


	//   ....[206]....
        /*049c*/ 	.word	0x0500000f


	//   ....[207]....
        /*04a0*/ 	.word	0x0500000f


	//   ....[208]....
        /*04a4*/ 	.word	0x0500000f


	//   ....[209]....
        /*04a8*/ 	.word	0x0500000f


	//   ....[210]....
        /*04ac*/ 	.word	0x0500000f


	//   ....[211]....
        /*04b0*/ 	.word	0x0500000f


	//   ....[212]....
        /*04b4*/ 	.word	0x0500000f


	//   ....[213]....
        /*04b8*/ 	.word	0x0500000f


	//   ....[214]....
        /*04bc*/ 	.word	0x0500000f


	//   ....[215]....
        /*04c0*/ 	.word	0x0500000f


	//   ....[216]....
        /*04c4*/ 	.word	0x0500000f


	//   ....[217]....
        /*04c8*/ 	.word	0x0500000f


	//   ....[218]....
        /*04cc*/ 	.word	0x0500000f


	//   ....[219]....
        /*04d0*/ 	.word	0x0500000f


	//----- nvinfo : EIATTR_COOP_GROUP_INSTR_OFFSETS
	.align		4
.L_360:
        /*04d4*/ 	.byte	0x04, 0x28
        /*04d6*/ 	.short	(.L_362 - .L_361)


	//   ....[0]....
.L_361:
        /*04d8*/ 	.word	0x00000070


	//   ....[1]....
        /*04dc*/ 	.word	0x000000b0


	//   ....[2]....
        /*04e0*/ 	.word	0x000002d0


	//   ....[3]....
        /*04e4*/ 	.word	0x00000430


	//   ....[4]....
        /*04e8*/ 	.word	0x00000550


	//   ....[5]....
        /*04ec*/ 	.word	0x000006b0


	//   ....[6]....
        /*04f0*/ 	.word	0x00001220


	//   ....[7]....
        /*04f4*/ 	.word	0x000028b0


	//   ....[8]....
        /*04f8*/ 	.word	0x00002920


	//   ....[9]....
        /*04fc*/ 	.word	0x00002d30


	//   ....[10]....
        /*0500*/ 	.word	0x00002dd0


	//   ....[11]....
        /*0504*/ 	.word	0x00005170


	//   ....[12]....
        /*0508*/ 	.word	0x00005190


	//   ....[13]....
        /*050c*/ 	.word	0x000051b0


	//   ....[14]....
        /*0510*/ 	.word	0x000051e0


	//   ....[15]....
        /*0514*/ 	.word	0x000062f0


	//   ....[16]....
        /*0518*/ 	.word	0x00006320


	//   ....[17]....
        /*051c*/ 	.word	0x00006400


	//   ....[18]....
        /*0520*/ 	.word	0x00006410


	//   ....[19]....
        /*0524*/ 	.word	0x00007620


	//   ....[20]....
        /*0528*/ 	.word	0x00007660


	//   ....[21]....
        /*052c*/ 	.word	0x000076a0


	//   ....[22]....
        /*0530*/ 	.word	0x000076d0


	//   ....[23]....
        /*0534*/ 	.word	0x00007c40


	//   ....[24]....
        /*0538*/ 	.word	0x00007c80


	//   ....[25]....
        /*053c*/ 	.word	0x00007d40


	//   ....[26]....
        /*0540*/ 	.word	0x00007d60


	//   ....[27]....
        /*0544*/ 	.word	0x00007e20


	//   ....[28]....
        /*0548*/ 	.word	0x00007e40


	//   ....[29]....
        /*054c*/ 	.word	0x00007f10


	//   ....[30]....
        /*0550*/ 	.word	0x00007f30


	//   ....[31]....
        /*0554*/ 	.word	0x00008770


	//   ....[32]....
        /*0558*/ 	.word	0x00008780


	//   ....[33]....
        /*055c*/ 	.word	0x00008840


	//   ....[34]....
        /*0560*/ 	.word	0x00008860


	//   ....[35]....
        /*0564*/ 	.word	0x00008920


	//   ....[36]....
        /*0568*/ 	.word	0x00008940


	//   ....[37]....
        /*056c*/ 	.word	0x00008a10


	//   ....[38]....
        /*0570*/ 	.word	0x00008a30


	//   ....[39]....
        /*0574*/ 	.word	0x00008b70


	//   ....[40]....
        /*0578*/ 	.word	0x00008d40


	//   ....[41]....
        /*057c*/ 	.word	0x00008d70


	//   ....[42]....
        /*0580*/ 	.word	0x00008da0


	//   ....[43]....
        /*0584*/ 	.word	0x00008dd0


	//   ....[44]....
        /*0588*/ 	.word	0x00008e00


	//   ....[45]....
        /*058c*/ 	.word	0x00008e30


	//   ....[46]....
        /*0590*/ 	.word	0x00008f80


	//   ....[47]....
        /*0594*/ 	.word	0x00008fb0


	//   ....[48]....
        /*0598*/ 	.word	0x00008fe0


	//   ....[49]....
        /*059c*/ 	.word	0x00009010


	//   ....[50]....
        /*05a0*/ 	.word	0x00009040


	//   ....[51]....
        /*05a4*/ 	.word	0x00009070


	//   ....[52]....
        /*05a8*/ 	.word	0x00009100


	//   ....[53]....
        /*05ac*/ 	.word	0x00009130


	//   ....[54]....
        /*05b0*/ 	.word	0x000091b0


	//   ....[55]....
        /*05b4*/ 	.word	0x0000a7c0


	//   ....[56]....
        /*05b8*/ 	.word	0x0000a7e0


	//   ....[57]....
        /*05bc*/ 	.word	0x0000a890


	//   ....[58]....
        /*05c0*/ 	.word	0x0000a8b0


	//   ....[59]....
        /*05c4*/ 	.word	0x0000a950


	//   ....[60]....
        /*05c8*/ 	.word	0x0000a970


	//   ....[61]....
        /*05cc*/ 	.word	0x0000aa10


	//   ....[62]....
        /*05d0*/ 	.word	0x0000aa30


	//   ....[63]....
        /*05d4*/ 	.word	0x0000aad0


	//   ....[64]....
        /*05d8*/ 	.word	0x0000aaf0


	//   ....[65]....
        /*05dc*/ 	.word	0x0000ab00


	//   ....[66]....
        /*05e0*/ 	.word	0x0000ab90


	//   ....[67]....
        /*05e4*/ 	.word	0x0000b320


	//   ....[68]....
        /*05e8*/ 	.word	0x0000b350


	//   ....[69]....
        /*05ec*/ 	.word	0x0000b370


	//   ....[70]....
        /*05f0*/ 	.word	0x0000b400


	//   ....[71]....
        /*05f4*/ 	.word	0x0000b410


	//   ....[72]....
        /*05f8*/ 	.word	0x0000b4b0


	//   ....[73]....
        /*05fc*/ 	.word	0x0000b4c0


	//   ....[74]....
        /*0600*/ 	.word	0x0000b560


	//   ....[75]....
        /*0604*/ 	.word	0x0000b570


	//   ....[76]....
        /*0608*/ 	.word	0x0000b610


	//   ....[77]....
        /*060c*/ 	.word	0x0000b620


	//   ....[78]....
        /*0610*/ 	.word	0x0000b6c0


	//   ....[79]....
        /*0614*/ 	.word	0x0000b6d0


	//   ....[80]....
        /*0618*/ 	.word	0x0000b770


	//   ....[81]....
        /*061c*/ 	.word	0x0000b780


	//   ....[82]....
        /*0620*/ 	.word	0x0000b790


	//   ....[83]....
        /*0624*/ 	.word	0x0000bf70


	//   ....[84]....
        /*0628*/ 	.word	0x0000bf80


	//   ....[85]....
        /*062c*/ 	.word	0x0000bfa0


	//   ....[86]....
        /*0630*/ 	.word	0x0000c020


	//   ....[87]....
        /*0634*/ 	.word	0x0000c030


	//   ....[88]....
        /*0638*/ 	.word	0x0000c090


	//   ....[89]....
        /*063c*/ 	.word	0x0000c0c0


	//   ....[90]....
        /*0640*/ 	.word	0x0000c100


	//   ....[91]....
        /*0644*/ 	.word	0x0000c130


	//   ....[92]....
        /*0648*/ 	.word	0x0000c170


	//   ....[93]....
        /*064c*/ 	.word	0x0000c1a0


	//   ....[94]....
        /*0650*/ 	.word	0x0000c1e0


	//   ....[95]....
        /*0654*/ 	.word	0x0000c460


	//   ....[96]....
        /*0658*/ 	.word	0x0000c480


	//   ....[97]....
        /*065c*/ 	.word	0x0000c510


	//   ....[98]....
        /*0660*/ 	.word	0x0000c520


	//   ....[99]....
        /*0664*/ 	.word	0x0000c590


	//   ....[100]....
        /*0668*/ 	.word	0x0000c5a0


	//   ....[101]....
        /*066c*/ 	.word	0x0000c610


	//   ....[102]....
        /*0670*/ 	.word	0x0000c620


	//   ....[103]....
        /*0674*/ 	.word	0x0000c690


	//   ....[104]....
        /*0678*/ 	.word	0x0000c6a0


	//   ....[105]....
        /*067c*/ 	.word	0x0000c6b0


	//   ....[106]....
        /*0680*/ 	.word	0x0000c720


	//   ....[107]....
        /*0684*/ 	.word	0x0000ccb0


	//   ....[108]....
        /*0688*/ 	.word	0x0000ccd0


	//   ....[109]....
        /*068c*/ 	.word	0x0000cce0


	//   ....[110]....
        /*0690*/ 	.word	0x0000ccf0


	//   ....[111]....
        /*0694*/ 	.word	0x0000cd60


	//   ....[112]....
        /*0698*/ 	.word	0x0000cd80


	//   ....[113]....
        /*069c*/ 	.word	0x0000cdf0


	//   ....[114]....
        /*06a0*/ 	.word	0x0000ce10


	//   ....[115]....
        /*06a4*/ 	.word	0x0000ce70


	//   ....[116]....
        /*06a8*/ 	.word	0x0000ce90


	//   ....[117]....
        /*06ac*/ 	.word	0x0000cee0


	//   ....[118]....
        /*06b0*/ 	.word	0x0000cf00


	//   ....[119]....
        /*06b4*/ 	.word	0x0000d300


	//   ....[120]....
        /*06b8*/ 	.word	0x0000d350


	//   ....[121]....
        /*06bc*/ 	.word	0x0000d380


	//   ....[122]....
        /*06c0*/ 	.word	0x0000d390


	//   ....[123]....
        /*06c4*/ 	.word	0x0000d3c0


	//   ....[124]....
        /*06c8*/ 	.word	0x0000d3f0


	//   ....[125]....
        /*06cc*/ 	.word	0x0000d420


	//   ....[126]....
        /*06d0*/ 	.word	0x0000d450


	//   ....[127]....
        /*06d4*/ 	.word	0x0000d5d0


	//   ....[128]....
        /*06d8*/ 	.word	0x0000d600


	//   ....[129]....
        /*06dc*/ 	.word	0x0000d630


	//   ....[130]....
        /*06e0*/ 	.word	0x0000d660


	//   ....[131]....
        /*06e4*/ 	.word	0x0000d690


	//   ....[132]....
        /*06e8*/ 	.word	0x0000d6c0


	//   ....[133]....
        /*06ec*/ 	.word	0x0000d780


	//   ....[134]....
        /*06f0*/ 	.word	0x0000d7a0


	//   ....[135]....
        /*06f4*/ 	.word	0x0000d810


	//   ....[136]....
        /*06f8*/ 	.word	0x0000dc80


	//   ....[137]....
        /*06fc*/ 	.word	0x0000e160


	//   ....[138]....
        /*0700*/ 	.word	0x0000e250


	//   ....[139]....
        /*0704*/ 	.word	0x0000e2f0


	//   ....[140]....
        /*0708*/ 	.word	0x0000e350


	//   ....[141]....
        /*070c*/ 	.word	0x0000e460


	//   ....[142]....
        /*0710*/ 	.word	0x0000e4d0


	//   ....[143]....
        /*0714*/ 	.word	0x0000e5e0


	//   ....[144]....
        /*0718*/ 	.word	0x0000e650


	//   ....[145]....
        /*071c*/ 	.word	0x0000e760


	//   ....[146]....
        /*0720*/ 	.word	0x0000e7d0


	//   ....[147]....
        /*0724*/ 	.word	0x0000e8e0


	//   ....[148]....
        /*0728*/ 	.word	0x0000e950


	//   ....[149]....
        /*072c*/ 	.word	0x0000e9f0


	//   ....[150]....
        /*0730*/ 	.word	0x0000eb00


	//   ....[151]....
        /*0734*/ 	.word	0x0000eb60


	//   ....[152]....
        /*0738*/ 	.word	0x0000ebc0


	//   ....[153]....
        /*073c*/ 	.word	0x0000ecc0


	//   ....[154]....
        /*0740*/ 	.word	0x0000ed20


	//   ....[155]....
        /*0744*/ 	.word	0x0000ee30


	//   ....[156]....
        /*0748*/ 	.word	0x0000ee90


	//   ....[157]....
        /*074c*/ 	.word	0x0000efa0


	//   ....[158]....
        /*0750*/ 	.word	0x0000f000


	//   ....[159]....
        /*0754*/ 	.word	0x0000f110


	//   ....[160]....
        /*0758*/ 	.word	0x0000f170


	//   ....[161]....
        /*075c*/ 	.word	0x0000f280


	//   ....[162]....
        /*0760*/ 	.word	0x0000f2e0


	//   ....[163]....
        /*0764*/ 	.word	0x0000f3f0


	//   ....[164]....
        /*0768*/ 	.word	0x0000f450


	//   ....[165]....
        /*076c*/ 	.word	0x0000f540


	//   ....[166]....
        /*0770*/ 	.word	0x0000f670


	//   ....[167]....
        /*0774*/ 	.word	0x0000f720


	//   ....[168]....
        /*0778*/ 	.word	0x0000f790


	//   ....[169]....
        /*077c*/ 	.word	0x0000f880


	//   ....[170]....
        /*0780*/ 	.word	0x0000f8e0


	//   ....[171]....
        /*0784*/ 	.word	0x0000f9b0


	//   ....[172]....
        /*0788*/ 	.word	0x0000fa10


	//   ....[173]....
        /*078c*/ 	.word	0x0000fae0


	//   ....[174]....
        /*0790*/ 	.word	0x0000fb40


	//   ....[175]....
        /*0794*/ 	.word	0x0000fc10


	//   ....[176]....
        /*0798*/ 	.word	0x0000fc70


	//   ....[177]....
        /*079c*/ 	.word	0x0000fd40


	//   ....[178]....
        /*07a0*/ 	.word	0x0000fe30


	//   ....[179]....
        /*07a4*/ 	.word	0x0000fed0


	//   ....[180]....
        /*07a8*/ 	.word	0x0000ff30


	//   ....[181]....
        /*07ac*/ 	.word	0x00010020


	//   ....[182]....
        /*07b0*/ 	.word	0x00010080


	//   ....[183]....
        /*07b4*/ 	.word	0x00010160


	//   ....[184]....
        /*07b8*/ 	.word	0x000101c0


	//   ....[185]....
        /*07bc*/ 	.word	0x000102a0


	//   ....[186]....
        /*07c0*/ 	.word	0x00010300


	//   ....[187]....
        /*07c4*/ 	.word	0x000103e0


	//   ....[188]....
        /*07c8*/ 	.word	0x00010440


	//   ....[189]....
        /*07cc*/ 	.word	0x00010510


	//   ....[190]....
        /*07d0*/ 	.word	0x00010640


	//   ....[191]....
        /*07d4*/ 	.word	0x00010710


	//   ....[192]....
        /*07d8*/ 	.word	0x000107d0


	//   ....[193]....
        /*07dc*/ 	.word	0x000108a0


	//   ....[194]....
        /*07e0*/ 	.word	0x00010900


	//   ....[195]....
        /*07e4*/ 	.word	0x000109d0


	//   ....[196]....
        /*07e8*/ 	.word	0x00010a30


	//   ....[197]....
        /*07ec*/ 	.word	0x00010b10


	//   ....[198]....
        /*07f0*/ 	.word	0x00010b70


	//   ....[199]....
        /*07f4*/ 	.word	0x00010c40


	//   ....[200]....
        /*07f8*/ 	.word	0x00010ca0


	//   ....[201]....
        /*07fc*/ 	.word	0x00010d60


	//   ....[202]....
        /*0800*/ 	.word	0x00010df0


	//   ....[203]....
        /*0804*/ 	.word	0x00010e90


	//   ....[204]....
        /*0808*/ 	.word	0x00010fb0


	//   ....[205]....
        /*080c*/ 	.word	0x00011020


	//   ....[206]....
        /*0810*/ 	.word	0x00011090


	//   ....[207]....
        /*0814*/ 	.word	0x00011100


	//   ....[208]....
        /*0818*/ 	.word	0x00011170


	//   ....[209]....
        /*081c*/ 	.word	0x000111f0


	//   ....[210]....
        /*0820*/ 	.word	0x00011280


	//   ....[211]....
        /*0824*/ 	.word	0x00011310


	//   ....[212]....
        /*0828*/ 	.word	0x00011380


	//   ....[213]....
        /*082c*/ 	.word	0x000113f0


	//   ....[214]....
        /*0830*/ 	.word	0x00011460


	//   ....[215]....
        /*0834*/ 	.word	0x000114e0


	//   ....[216]....
        /*0838*/ 	.word	0x00011550


	//   ....[217]....
        /*083c*/ 	.word	0x000115f0


	//   ....[218]....
        /*0840*/ 	.word	0x00011680


	//   ....[219]....
        /*0844*/ 	.word	0x000117a0


	//----- nvinfo : EIATTR_REG_RECONFIG
	.align		4
.L_362:
        /*0848*/ 	.byte	0x01, 0x54
	.zero		2


	//----- nvinfo : EIATTR_SYSCALL_OFFSETS
	.align		4
        /*084c*/ 	.byte	0x04, 0x46
        /*084e*/ 	.short	(.L_364 - .L_363)


	//   ....[0]....
.L_363:
        /*0850*/ 	.word	0x00001400


	//   ....[1]....
        /*0854*/ 	.word	0x00009d10


	//   ....[2]....
        /*0858*/ 	.word	0x00009e60


	//   ....[3]....
        /*085c*/ 	.word	0x00009f50


	//   ....[4]....
        /*0860*/ 	.word	0x0000af30


	//----- nvinfo : EIATTR_MBARRIER_INSTR_OFFSETS
	.align		4
.L_364:
        /*0864*/ 	.byte	0x04, 0x39
        /*0866*/ 	.short	(.L_366 - .L_365)


	//   ....[0]....
.L_365:
        /*0868*/ 	.word	0x00000180
        /*086c*/ 	.word	0x000000ff
        /*0870*/ 	.word	0x0002a800
        /*0874*/ 	.short	0x0100
        /*0876*/ 	.byte	0x08
	.zero		1


	//   ....[1]....
        /*0878*/ 	.word	0x00000190
        /*087c*/ 	.word	0x000000ff
        /*0880*/ 	.word	0x0002a820
        /*0884*/ 	.short	0x0100
        /*0886*/ 	.byte	0x08
	.zero		1


	//   ....[2]....
        /*0888*/ 	.word	0x00000280
        /*088c*/ 	.word	0x000000ff
        /*0890*/ 	.word	0x0002a830
        /*0894*/ 	.short	0x0100
        /*0896*/ 	.byte	0x08
	.zero		1


	//   ....[3]....
        /*0898*/ 	.word	0x00000290
        /*089c*/ 	.word	0x000000ff
        /*08a0*/ 	.word	0x0002a840
        /*08a4*/ 	.short	0x0100
        /*08a6*/ 	.byte	0x08
	.zero		1


	//   ....[4]....
        /*08a8*/ 	.word	0x000002a0
        /*08ac*/ 	.word	0x000000ff
        /*08b0*/ 	.word	0x0002a838
        /*08b4*/ 	.short	0x0100
        /*08b6*/ 	.byte	0x08
	.zero		1


	//   ....[5]....
        /*08b8*/ 	.word	0x000002b0
        /*08bc*/ 	.word	0x000000ff
        /*08c0*/ 	.word	0x0002a848
        /*08c4*/ 	.short	0x0100
        /*08c6*/ 	.byte	0x08
	.zero		1


	//   ....[6]....
        /*08c8*/ 	.word	0x000003e0
        /*08cc*/ 	.word	0x000000ff
        /*08d0*/ 	.word	0x0002a850
        /*08d4*/ 	.short	0x0100
        /*08d6*/ 	.byte	0x08
	.zero		1


	//   ....[7]....
        /*08d8*/ 	.word	0x000003f0
        /*08dc*/ 	.word	0x000000ff
        /*08e0*/ 	.word	0x0002a860
        /*08e4*/ 	.short	0x0100
        /*08e6*/ 	.byte	0x08
	.zero		1


	//   ....[8]....
        /*08e8*/ 	.word	0x00000400
        /*08ec*/ 	.word	0x000000ff
        /*08f0*/ 	.word	0x0002a858
        /*08f4*/ 	.short	0x0100
        /*08f6*/ 	.byte	0x08
	.zero		1


	//   ....[9]....
        /*08f8*/ 	.word	0x00000410
        /*08fc*/ 	.word	0x000000ff
        /*0900*/ 	.word	0x0002a868
        /*0904*/ 	.short	0x0100
        /*0906*/ 	.byte	0x08
	.zero		1


	//   ....[10]....
        /*0908*/ 	.word	0x00000500
        /*090c*/ 	.word	0x000000ff
        /*0910*/ 	.word	0x0002a870
        /*0914*/ 	.short	0x0100
        /*0916*/ 	.byte	0x06
	.zero		1


	//   ....[11]....
        /*0918*/ 	.word	0x00000510
        /*091c*/ 	.word	0x000000ff
        /*0920*/ 	.word	0x0002a880
        /*0924*/ 	.short	0x0100
        /*0926*/ 	.byte	0x06
	.zero		1


	//   ....[12]....
        /*0928*/ 	.word	0x00000520
        /*092c*/ 	.word	0x000000ff
        /*0930*/ 	.word	0x0002a878
        /*0934*/ 	.short	0x0100
        /*0936*/ 	.byte	0x06
	.zero		1


	//   ....[13]....
        /*0938*/ 	.word	0x00000530
        /*093c*/ 	.word	0x000000ff
        /*0940*/ 	.word	0x0002a888
        /*0944*/ 	.short	0x0100
        /*0946*/ 	.byte	0x06
	.zero		1


	//   ....[14]....
        /*0948*/ 	.word	0x00000660
        /*094c*/ 	.word	0x000000ff
        /*0950*/ 	.word	0x0002a890
        /*0954*/ 	.short	0x0100
        /*0956*/ 	.byte	0x08
	.zero		1


	//   ....[15]....
        /*0958*/ 	.word	0x00000670
        /*095c*/ 	.word	0x000000ff
        /*0960*/ 	.word	0x0002a8a0
        /*0964*/ 	.short	0x0100
        /*0966*/ 	.byte	0x08
	.zero		1


	//   ....[16]....
        /*0968*/ 	.word	0x00000680
        /*096c*/ 	.word	0x000000ff
        /*0970*/ 	.word	0x0002a898
        /*0974*/ 	.short	0x0100
        /*0976*/ 	.byte	0x08
	.zero		1


	//   ....[17]....
        /*0978*/ 	.word	0x00000690
        /*097c*/ 	.word	0x000000ff
        /*0980*/ 	.word	0x0002a8a8
        /*0984*/ 	.short	0x0100
        /*0986*/ 	.byte	0x08
	.zero		1


	//   ....[18]....
        /*0988*/ 	.word	0x000007c0
        /*098c*/ 	.word	0x000000ff
        /*0990*/ 	.word	0x0002a8b0
        /*0994*/ 	.short	0x0100
        /*0996*/ 	.byte	0x08
	.zero		1


	//   ....[19]....
        /*0998*/ 	.word	0x000007d0
        /*099c*/ 	.word	0x000000ff
        /*09a0*/ 	.word	0x0002a8c0
        /*09a4*/ 	.short	0x0100
        /*09a6*/ 	.byte	0x08
	.zero		1


	//   ....[20]....
        /*09a8*/ 	.word	0x000007e0
        /*09ac*/ 	.word	0x000000ff
        /*09b0*/ 	.word	0x0002a8b8
        /*09b4*/ 	.short	0x0100
        /*09b6*/ 	.byte	0x08
	.zero		1


	//   ....[21]....
        /*09b8*/ 	.word	0x000007f0
        /*09bc*/ 	.word	0x000000ff
        /*09c0*/ 	.word	0x0002a8c8
        /*09c4*/ 	.short	0x0100
        /*09c6*/ 	.byte	0x08
	.zero		1


	//   ....[22]....
        /*09c8*/ 	.word	0x00001460
        /*09cc*/ 	.word	0x000000ff
        /*09d0*/ 	.word	0x0002a800
        /*09d4*/ 	.short	0x010a
        /*09d6*/ 	.byte	0x2a
	.zero		1


	//   ....[23]....
        /*09d8*/ 	.word	0x000014e0
        /*09dc*/ 	.word	0x00000000
        /*09e0*/ 	.word	0x0002a830
        /*09e4*/ 	.short	0x010a
        /*09e6*/ 	.byte	0x3f
	.zero		1


	//   ....[24]....
        /*09e8*/ 	.word	0x00001530
        /*09ec*/ 	.word	0x00000000
        /*09f0*/ 	.word	0x0002a830
        /*09f4*/ 	.short	0x010a
        /*09f6*/ 	.byte	0x3f
	.zero		1


	//   ....[25]....
        /*09f8*/ 	.word	0x000021f0
        /*09fc*/ 	.word	0x000000ff
        /*0a00*/ 	.word	0x00000000
        /*0a04*/ 	.short	0x0101
        /*0a06*/ 	.byte	0x04
	.zero		1


	//   ....[26]....
        /*0a08*/ 	.word	0x00003c50
        /*0a0c*/ 	.word	0x000000ff
        /*0a10*/ 	.word	0x0002a830
        /*0a14*/ 	.short	0x010a
        /*0a16*/ 	.byte	0x08
	.zero		1


	//   ....[27]....
        /*0a18*/ 	.word	0x00003c90
        /*0a1c*/ 	.word	0x000000ff
        /*0a20*/ 	.word	0x0002a830
        /*0a24*/ 	.short	0x010a
        /*0a26*/ 	.byte	0x08
	.zero		1


	//   ....[28]....
        /*0a28*/ 	.word	0x00004590
        /*0a2c*/ 	.word	0x000000ff
        /*0a30*/ 	.word	0x0002a850
        /*0a34*/ 	.short	0x010a
        /*0a36*/ 	.byte	0x09
	.zero		1


	//   ....[29]....
        /*0a38*/ 	.word	0x000045d0
        /*0a3c*/ 	.word	0x000000ff
        /*0a40*/ 	.word	0x0002a850
        /*0a44*/ 	.short	0x010a
        /*0a46*/ 	.byte	0x09
	.zero		1


	//   ....[30]....
        /*0a48*/ 	.word	0x00004c70
        /*0a4c*/ 	.word	0x000000ff
        /*0a50*/ 	.word	0x00000000
        /*0a54*/ 	.short	0x0101
        /*0a56*/ 	.byte	0x08
	.zero		1


	//   ....[31]....
        /*0a58*/ 	.word	0x00005c60
        /*0a5c*/ 	.word	0x000000ff
        /*0a60*/ 	.word	0x00000000
        /*0a64*/ 	.short	0x0101
        /*0a66*/ 	.byte	0x09
	.zero		1


	//   ....[32]....
        /*0a68*/ 	.word	0x00006260
        /*0a6c*/ 	.word	0x000000ff
        /*0a70*/ 	.word	0x0002a850
        /*0a74*/ 	.short	0x010a
        /*0a76*/ 	.byte	0x05
	.zero		1


	//   ....[33]....
        /*0a78*/ 	.word	0x000062a0
        /*0a7c*/ 	.word	0x000000ff
        /*0a80*/ 	.word	0x0002a850
        /*0a84*/ 	.short	0x010a
        /*0a86*/ 	.byte	0x05
	.zero		1


	//   ....[34]....
        /*0a88*/ 	.word	0x000067b0
        /*0a8c*/ 	.word	0x000000ff
        /*0a90*/ 	.word	0x00000000
        /*0a94*/ 	.short	0x0101
        /*0a96*/ 	.byte	0x04
	.zero		1


	//   ....[35]....
        /*0a98*/ 	.word	0x00007c70
        /*0a9c*/ 	.word	0x0000001c
        /*0aa0*/ 	.word	0x00000000
        /*0aa4*/ 	.short	0x0101
        /*0aa6*/ 	.byte	0x3f
	.zero		1


	//   ....[36]....
        /*0aa8*/ 	.word	0x0000a580
        /*0aac*/ 	.word	0x00000007
        /*0ab0*/ 	.word	0x0002a840
        /*0ab4*/ 	.short	0x010a
        /*0ab6*/ 	.byte	0x3f
	.zero		1


	//   ....[37]....
        /*0ab8*/ 	.word	0x0000ac50
        /*0abc*/ 	.word	0x00000007
        /*0ac0*/ 	.word	0x0002a830
        /*0ac4*/ 	.short	0x0107
        /*0ac6*/ 	.byte	0x3f
	.zero		1


	//   ....[38]....
        /*0ac8*/ 	.word	0x0000ad30
        /*0acc*/ 	.word	0x00000007
        /*0ad0*/ 	.word	0x0002a830
        /*0ad4*/ 	.short	0x0101
        /*0ad6*/ 	.byte	0x3f
	.zero		1


	//   ....[39]....
        /*0ad8*/ 	.word	0x0000b8e0
        /*0adc*/ 	.word	0x00000016
        /*0ae0*/ 	.word	0x0002a800
        /*0ae4*/ 	.short	0x0107
        /*0ae6*/ 	.byte	0x3f
	.zero		1


	//   ....[40]....
        /*0ae8*/ 	.word	0x0000b9e0
        /*0aec*/ 	.word	0x00000016
        /*0af0*/ 	.word	0x0002a800
        /*0af4*/ 	.short	0x0101
        /*0af6*/ 	.byte	0x3f
	.zero		1


	//   ....[41]....
        /*0af8*/ 	.word	0x0000ba00
        /*0afc*/ 	.word	0x00000016
        /*0b00*/ 	.word	0x0002a820
        /*0b04*/ 	.short	0x010a
        /*0b06*/ 	.byte	0x3f
	.zero		1


	//   ....[42]....
        /*0b08*/ 	.word	0x0000bd80
        /*0b0c*/ 	.word	0x00000006
        /*0b10*/ 	.word	0x0002a840
        /*0b14*/ 	.short	0x010a
        /*0b16*/ 	.byte	0x3f
	.zero		1


	//   ....[43]....
        /*0b18*/ 	.word	0x0000c280
        /*0b1c*/ 	.word	0x00000006
        /*0b20*/ 	.word	0x0002a830
        /*0b24*/ 	.short	0x0107
        /*0b26*/ 	.byte	0x3f
	.zero		1


	//   ....[44]....
        /*0b28*/ 	.word	0x0000c340
        /*0b2c*/ 	.word	0x00000006
        /*0b30*/ 	.word	0x0002a830
        /*0b34*/ 	.short	0x0101
        /*0b36*/ 	.byte	0x3f
	.zero		1


	//   ....[45]....
        /*0b38*/ 	.word	0x0000c3a0
        /*0b3c*/ 	.word	0x00000004
        /*0b40*/ 	.word	0x0002a860
        /*0b44*/ 	.short	0x010a
        /*0b46*/ 	.byte	0x3f
	.zero		1


	//   ....[46]....
        /*0b48*/ 	.word	0x0000c800
        /*0b4c*/ 	.word	0x00000004
        /*0b50*/ 	.word	0x0002a850
        /*0b54*/ 	.short	0x0107
        /*0b56*/ 	.byte	0x3f
	.zero		1


	//   ....[47]....
        /*0b58*/ 	.word	0x0000c950
        /*0b5c*/ 	.word	0x00000004
        /*0b60*/ 	.word	0x0002a850
        /*0b64*/ 	.short	0x0101
        /*0b66*/ 	.byte	0x3f
	.zero		1


	//   ....[48]....
        /*0b68*/ 	.word	0x0000cbe0
        /*0b6c*/ 	.word	0x00000000
        /*0b70*/ 	.word	0x0002a860
        /*0b74*/ 	.short	0x010a
        /*0b76*/ 	.byte	0x3f
	.zero		1


	//   ....[49]....
        /*0b78*/ 	.word	0x0000d040
        /*0b7c*/ 	.word	0x00000000
        /*0b80*/ 	.word	0x0002a850
        /*0b84*/ 	.short	0x0107
        /*0b86*/ 	.byte	0x3f
	.zero		1


	//   ....[50]....
        /*0b88*/ 	.word	0x0000d100
        /*0b8c*/ 	.word	0x00000000
        /*0b90*/ 	.word	0x0002a850
        /*0b94*/ 	.short	0x0101
        /*0b96*/ 	.byte	0x3f
	.zero		1


	//   ....[51]....
        /*0b98*/ 	.word	0x0000dc00
        /*0b9c*/ 	.word	0x00000004
        /*0ba0*/ 	.word	0x0002a820
        /*0ba4*/ 	.short	0x010a
        /*0ba6*/ 	.byte	0x3f
	.zero		1


	//   ....[52]....
        /*0ba8*/ 	.word	0x0000dd80
        /*0bac*/ 	.word	0x00000005
        /*0bb0*/ 	.word	0x0002a840
        /*0bb4*/ 	.short	0x010a
        /*0bb6*/ 	.byte	0x3f
	.zero		1


	//   ....[53]....
        /*0bb8*/ 	.word	0x0000de20
        /*0bbc*/ 	.word	0x0000001b
        /*0bc0*/ 	.word	0x0002a840
        /*0bc4*/ 	.short	0x010a
        /*0bc6*/ 	.byte	0x3f
	.zero		1


	//   ....[54]....
        /*0bc8*/ 	.word	0x0000de60
        /*0bcc*/ 	.word	0x00000005
        /*0bd0*/ 	.word	0x0002a860
        /*0bd4*/ 	.short	0x010a
        /*0bd6*/ 	.byte	0x3f
	.zero		1


	//   ....[55]....
        /*0bd8*/ 	.word	0x0000dea0
        /*0bdc*/ 	.word	0x0000001b
        /*0be0*/ 	.word	0x0002a860
        /*0be4*/ 	.short	0x010a
        /*0be6*/ 	.byte	0x3f
	.zero		1


	//   ....[56]....
        /*0be8*/ 	.word	0x0000df10
        /*0bec*/ 	.word	0x00000003
        /*0bf0*/ 	.word	0x0002a800
        /*0bf4*/ 	.short	0x010a
        /*0bf6*/ 	.byte	0x3f
	.zero		1


	//   ....[57]....
        /*0bf8*/ 	.word	0x0000df60
        /*0bfc*/ 	.word	0x00000000
        /*0c00*/ 	.word	0x0002a830
        /*0c04*/ 	.short	0x010a
        /*0c06*/ 	.byte	0x3f
	.zero		1


	//   ....[58]....
        /*0c08*/ 	.word	0x0000dfc0
        /*0c0c*/ 	.word	0x0000000b
        /*0c10*/ 	.word	0x0002a830
        /*0c14*/ 	.short	0x010a
        /*0c16*/ 	.byte	0x3f
	.zero		1


	//   ....[59]....
        /*0c18*/ 	.word	0x0000e020
        /*0c1c*/ 	.word	0x00000009
        /*0c20*/ 	.word	0x0002a850
        /*0c24*/ 	.short	0x010a
        /*0c26*/ 	.byte	0x3f
	.zero		1


	//   ....[60]....
        /*0c28*/ 	.word	0x0000e080
        /*0c2c*/ 	.word	0x00000005
        /*0c30*/ 	.word	0x0002a850
        /*0c34*/ 	.short	0x010a
        /*0c36*/ 	.byte	0x3f
	.zero		1


	//   ....[61]....
        /*0c38*/ 	.word	0x0000e1a0
        /*0c3c*/ 	.word	0x00000007
        /*0c40*/ 	.word	0x0002a840
        /*0c44*/ 	.short	0x010a
        /*0c46*/ 	.byte	0x3f
	.zero		1


	//   ....[62]....
        /*0c48*/ 	.word	0x0000f570
        /*0c4c*/ 	.word	0x00000016
        /*0c50*/ 	.word	0x0002a820
        /*0c54*/ 	.short	0x010a
        /*0c56*/ 	.byte	0x3f
	.zero		1


	//   ....[63]....
        /*0c58*/ 	.word	0x0000f5c0
        /*0c5c*/ 	.word	0x00000006
        /*0c60*/ 	.word	0x0002a840
        /*0c64*/ 	.short	0x010a
        /*0c66*/ 	.byte	0x3f
	.zero		1


	//   ....[64]....
        /*0c68*/ 	.word	0x0000fd80
        /*0c6c*/ 	.word	0x00000004
        /*0c70*/ 	.word	0x0002a860
        /*0c74*/ 	.short	0x010a
        /*0c76*/ 	.byte	0x3f
	.zero		1


	//   ....[65]....
        /*0c78*/ 	.word	0x00010590
        /*0c7c*/ 	.word	0x00000000
        /*0c80*/ 	.word	0x0002a860
        /*0c84*/ 	.short	0x010a
        /*0c86*/ 	.byte	0x3f
	.zero		1


	//   ....[66]....
        /*0c88*/ 	.word	0x000116c0
        /*0c8c*/ 	.word	0x00000004
        /*0c90*/ 	.word	0x0002a820
        /*0c94*/ 	.short	0x010a
        /*0c96*/ 	.byte	0x3f
	.zero		1


	//   ....[67]....
        /*0c98*/ 	.word	0x00011860
        /*0c9c*/ 	.word	0x00000005
        /*0ca0*/ 	.word	0x0002a840
        /*0ca4*/ 	.short	0x010a
        /*0ca6*/ 	.byte	0x3f
	.zero		1


	//   ....[68]....
        /*0ca8*/ 	.word	0x000118b0
        /*0cac*/ 	.word	0x0000001b
        /*0cb0*/ 	.word	0x0002a840
        /*0cb4*/ 	.short	0x010a
        /*0cb6*/ 	.byte	0x3f
	.zero		1


	//   ....[69]....
        /*0cb8*/ 	.word	0x00011900
        /*0cbc*/ 	.word	0x00000005
        /*0cc0*/ 	.word	0x0002a860
        /*0cc4*/ 	.short	0x010a
        /*0cc6*/ 	.byte	0x3f
	.zero		1


	//----- nvinfo : EIATTR_NUM_MBARRIERS
	.align		4
.L_366:
        /*0cc8*/ 	.byte	0x03, 0x38
        /*0cca*/ 	.short	0x0016


	//----- nvinfo : EIATTR_EXIT_INSTR_OFFSETS
	.align		4
        /*0ccc*/ 	.byte	0x04, 0x1c
        /*0cce*/ 	.short	(.L_368 - .L_367)


	//   ....[0]....
.L_367:
        /*0cd0*/ 	.word	0x00000960


	//   ....[1]....
        /*0cd4*/ 	.word	0x00008b20


	//   ....[2]....
        /*0cd8*/ 	.word	0x0000def0


	//----- nvinfo : EIATTR_MAX_THREADS
	.align		4
.L_368:
        /*0cdc*/ 	.byte	0x04, 0x05
        /*0cde*/ 	.short	(.L_370 - .L_369)
.L_369:
        /*0ce0*/ 	.word	0x00000180
        /*0ce4*/ 	.word	0x00000001
        /*0ce8*/ 	.word	0x00000001


	//----- nvinfo : EIATTR_CRS_STACK_SIZE
	.align		4
.L_370:
        /*0cec*/ 	.byte	0x04, 0x1e
        /*0cee*/ 	.short	(.L_372 - .L_371)
.L_371:
        /*0cf0*/ 	.word	0x00000000


	//----- nvinfo : EIATTR_CBANK_PARAM_SIZE
	.align		4
.L_372:
        /*0cf4*/ 	.byte	0x03, 0x19
        /*0cf6*/ 	.short	0x0af0


	//----- nvinfo : EIATTR_PARAM_CBANK
	.align		4
        /*0cf8*/ 	.byte	0x04, 0x0a
        /*0cfa*/ 	.short	(.L_374 - .L_373)
	.align		4
.L_373:
        /*0cfc*/ 	.word	index@(.nv.constant0._ZN7cutlass13device_kernelIN5flash11enable_sm90INS1_16FlashAttnFwdSm90INS1_25CollectiveMainloopFwdSm90ILi2EN4cute5tupleIJNS5_1CILi1EEES8_S8_EEENS6_IJNS7_ILi128EEENS7_ILi96EEENS7_ILi192EEEEEELi128ENS_6half_tEfNS_4arch4Sm90ELb0ELb0ELb1ELb1ELb1ELb0ELb0ELb1ELb1ELb1ELb0ELb0EEENS1_21CollectiveEpilogueFwdINS6_IJSA_SA_SB_EEES9_SE_SG_Li256ELb1ELb1ELb0ELb0EEENS1_36VarlenDynamicPersistentTileSchedulerILi128ELi96ELi256ELi128ELb0ELb1ELb1ELb0ELb1ELb1EEEEEEEEEvNT_6ParamsE)
        /*0d00*/ 	.short	0x0210
        /*0d02*/ 	.short	0x0af0


	//----- nvinfo : EIATTR_SW_WAR
	.align		4
.L_374:
        /*0d04*/ 	.byte	0x04, 0x36
        /*0d06*/ 	.short	(.L_376 - .L_375)
.L_375:
        /*0d08*/ 	.word	0x00000008
.L_376:


//--------------------- .nv.info._ZN7cutlass13device_kernelIN5flash11enable_sm90INS1_16FlashAttnFwdSm90INS1_25CollectiveMainloopFwdSm90ILi2EN4cute5tupleIJNS5_1CILi1EEES8_S8_EEENS6_IJNS7_ILi128EEENS7_ILi96EEENS7_ILi192EEEEEELi128ENS_6half_tEfNS_4arch4Sm90ELb0ELb0ELb1ELb1ELb1ELb1ELb0ELb1ELb1ELb1ELb0ELb0EEENS1_21CollectiveEpilogueFwdINS6_IJSA_SA_SB_EEES9_SE_SG_Li256ELb1ELb1ELb0ELb0EEENS1_36VarlenDynamicPersistentTileSchedulerILi128ELi96ELi256ELi128ELb0ELb1ELb1ELb0ELb1ELb1EEEEEEEEEvNT_6ParamsE --------------------------
	.section	.nv.info._ZN7cutlass13device_kernelIN5flash11enable_sm90INS1_16FlashAttnFwdSm90INS1_25CollectiveMainloopFwdSm90ILi2EN4cute5tupleIJNS5_1CILi1EEES8_S8_EEENS6_IJNS7_ILi128EEENS7_ILi96EEENS7_ILi192EEEEEELi128ENS_6half_tEfNS_4arch4Sm90ELb0ELb0ELb1ELb1ELb1ELb1ELb0ELb1ELb1ELb1ELb0ELb0EEENS1_21CollectiveEpilogueFwdINS6_IJSA_SA_SB_EEES9_SE_SG_Li256ELb1ELb1ELb0ELb0EEENS1_36VarlenDynamicPersistentTileSchedulerILi128ELi96ELi256ELi128ELb0ELb1ELb1ELb0ELb1ELb1EEEEEEEEEvNT_6ParamsE,"",@"SHT_CUDA_INFO"
	.sectionflags	@""
	.align	4


	//----- nvinfo : EIATTR_CUDA_API_VERSION
	.align		4
        /*0000*/ 	.byte	0x04, 0x37
        /*0002*/ 	.short	(.L_378 - .L_377)
.L_377:
        /*0004*/ 	.word	0x00000082


	//----- nvinfo : EIATTR_KPARAM_INFO
	.align		4
.L_378:
        /*0008*/ 	.byte	0x04, 0x17
        /*000a*/ 	.short	(.L_380 - .L_379)
.L_379:
        /*000c*/ 	.word	0x00000000
        /*0010*/ 	.short	0x0000
        /*0012*/ 	.short	0x0070
        /*0014*/ 	.byte	0x00, 0xf0, 0x01, 0x2a


	//----- nvinfo : EIATTR_SPARSE_MMA_MASK
	.align		4
.L_380:
        /*0018*/ 	.byte	0x03, 0x50
        /*001a*/ 	.short	0x0000


	//----- nvinfo : EIATTR_MAXREG_COUNT
	.align		4
        /*001c*/ 	.byte	0x03, 0x1b
        /*001e*/ 	.short	0x00a8


	//----- nvinfo : EIATTR_NUM_BARRIERS
	.align		4
        /*0020*/ 	.byte	0x02, 0x4c
        /*0022*/ 	.byte	0x10
	.zero		1


	//----- nvinfo : EIATTR_EXTERNS
	.align		4
        /*0024*/ 	.byte	0x04, 0x0f
        /*0026*/ 	.short	(.L_382 - .L_381)


	//   ....[0]....
	.align		4
.L_381:
        /*0028*/ 	.word	index@(__assertfail)


	//----- nvinfo : EIATTR_ANNOTATIONS
	.align		4
.L_382:
        /*002c*/ 	.byte	0x04, 0x55
        /*002e*/ 	.short	(.L_384 - .L_383)


	//   ....[0]....
.L_383:
        /* <DEDUP_REMOVED lines=41> */


	//----- nvinfo : EIATTR_MERCURY_ISA_VERSION
	.align		4
.L_384:
        /*02a8*/ 	.byte	0x03, 0x5f
        /*02aa*/ 	.short	0x0101


	//----- nvinfo : EIATTR_UNUSED_LOAD_BYTE_OFFSET
	.align		4
        /*02ac*/ 	.byte	0x04, 0x44
        /*02ae*/ 	.short	(.L_386 - .L_385)


	//   ....[0]....
.L_385:
        /*02b0*/ 	.word	0x00000a50
        /*02b4*/ 	.word	0x0000fff0


	//   ....[1]....
        /*02b8*/ 	.word	0x00016690
        /*02bc*/ 	.word	0x0000fff0


	//----- nvinfo : EIATTR_INT_WARP_WIDE_INSTR_OFFSETS
	.align		4
.L_386:
        /*02c0*/ 	.byte	0x04, 0x31
        /*02c2*/ 	.short	(.L_388 - .L_387)


	//   ....[0]....
.L_387:
        /*02c4*/ 	.word	0x00000130


	//   ....[1]....
        /*02c8*/ 	.word	0x00000170


	//   ....[2]....
        /*02cc*/ 	.word	0x000001e0


	//   ....[3]....
        /*02d0*/ 	.word	0x0001aa60


	//   ....[4]....
        /*02d4*/ 	.word	0x0001aaf0


	//   ....[5]....
        /*02d8*/ 	.word	0x0001da20


	//   ....[6]....
        /*02dc*/ 	.word	0x0001dab0


	//----- nvinfo : EIATTR_COOP_GROUP_MASK_REGIDS
	.align		4
.L_388:
        /*02e0*/ 	.byte	0x04, 0x29
        /*02e2*/ 	.short	(.L_390 - .L_389)


	//   ....[0]....
.L_389:
        /*02e4*/ 	.word	0xffffffff


	//   ....[1]....
        /*02e8*/ 	.word	0xffffffff


	//   ....[2]....
        /*02ec*/ 	.word	0xffffffff


	//   ....[3]....
        /*02f0*/ 	.word	0xffffffff


	//   ....[4]....
        /*02f4*/ 	.word	0xffffffff


	//   ....[5]....
        /*02f8*/ 	.word	0xffffffff


	//   ....[6]....
        /*02fc*/ 	.word	0xffffffff


	//   ....[7]....
        /*0300*/ 	.word	0xffffffff


	//   ....[8]....
        /*0304*/ 	.word	0xffffffff


	//   ....[9]....
        /*0308*/ 	.word	0xffffffff


	//   ....[10]....
        /*030c*/ 	.word	0xffffffff


	//   ....[11]....
        /*0310*/ 	.word	0xffffffff


	//   ....[12]....
        /*0314*/ 	.word	0xffffffff


	//   ....[13]....
        /*0318*/ 	.word	0xffffffff


	//   ....[14]....
        /*031c*/ 	.word	0xffffffff


	//   ....[15]....
        /*0320*/ 	.word	0xffffffff


	//   ....[16]....
        /*0324*/ 	.word	0xffffffff


	//   ....[17]....
        /*0328*/ 	.word	0xffffffff


	//   ....[18]....
        /*032c*/ 	.word	0xffffffff


	//   ....[19]....
        /*0330*/ 	.word	0xffffffff


	//   ....[20]....
        /*0334*/ 	.word	0xffffffff


	//   ....[21]....
        /*0338*/ 	.word	0xffffffff


	//   ....[22]....
        /*033c*/ 	.word	0xffffffff


	//   ....[23]....
        /*0340*/ 	.word	0xffffffff


	//   ....[24]....
        /*0344*/ 	.word	0xffffffff


	//   ....[25]....
        /*0348*/ 	.word	0xffffffff


	//   ....[26]....
        /*034c*/ 	.word	0xffffffff


	//   ....[27]....
        /*0350*/ 	.word	0xffffffff


	//   ....[28]....
        /*0354*/ 	.word	0xffffffff


	//   ....[29]....
        /*0358*/ 	.word	0xffffffff


	//   ....[30]....
        /*035c*/ 	.word	0xffffffff


	//   ....[31]....
        /*0360*/ 	.word	0xffffffff


	//   ....[32]....
        /*0364*/ 	.word	0xffffffff


	//   ....[33]....
        /*0368*/ 	.word	0xffffffff


	//   ....[34]....
        /*036c*/ 	.word	0xffffffff


	//   ....[35]....
        /*0370*/ 	.word	0xffffffff


	//   ....[36]....
        /*0374*/ 	.word	0xffffffff


	//   ....[37]....
        /*0378*/ 	.word	0xffffffff


	//   ....[38]....
        /*037c*/ 	.word	0xffffffff


	//   ....[39]....
        /*0380*/ 	.word	0xffffffff


	//   ....[40]....
        /*0384*/ 	.word	0xffffffff


	//   ....[41]....
        /*0388*/ 	.word	0xffffffff


	//   ....[42]....
        /*038c*/ 	.word	0xffffffff


	//   ....[43]....
        /*0390*/ 	.word	0xffffffff


	//   ....[44]....
        /*0394*/ 	.word	0xffffffff


	//   ....[45]....
        /*0398*/ 	.word	0xffffffff


	//   ....[46]....
        /*039c*/ 	.word	0xffffffff


	//   ....[47]....
        /*03a0*/ 	.word	0xffffffff


	//   ....[48]....
        /*03a4*/ 	.word	0xffffffff


	//   ....[49]....
        /*03a8*/ 	.word	0xffffffff


	//   ....[50]....
        /*03ac*/ 	.word	0xffffffff


	//   ....[51]....
        /*03b0*/ 	.word	0xffffffff


	//   ....[52]....
        /*03b4*/ 	.word	0xffffffff


	//   ....[53]....
        /*03b8*/ 	.word	0xffffffff


	//   ....[54]....
        /*03bc*/ 	.word	0xffffffff


	//   ....[55]....
        /*03c0*/ 	.word	0xffffffff


	//   ....[56]....
        /*03c4*/ 	.word	0xffffffff


	//   ....[57]....
        /*03c8*/ 	.word	0xffffffff


	//   ....[58]....
        /*03cc*/ 	.word	0xffffffff


	//   ....[59]....
        /*03d0*/ 	.word	0xffffffff


	//   ....[60]....
        /*03d4*/ 	.word	0xffffffff


	//   ....[61]....
        /*03d8*/ 	.word	0xffffffff


	//   ....[62]....
        /*03dc*/ 	.word	0xffffffff


	//   ....[63]....
        /*03e0*/ 	.word	0xffffffff


	//   ....[64]....
        /*03e4*/ 	.word	0xffffffff


	//   ....[65]....
        /*03e8*/ 	.word	0xffffffff


	//   ....[66]....
        /*03ec*/ 	.word	0xffffffff


	//   ....[67]....
        /*03f0*/ 	.word	0xffffffff


	//   ....[68]....
        /*03f4*/ 	.word	0xffffffff


	//   ....[69]....
        /*03f8*/ 	.word	0xffffffff


	//   ....[70]....
        /*03fc*/ 	.word	0xffffffff


	//   ....[71]....
        /*0400*/ 	.word	0xffffffff


	//   ....[72]....
        /*0404*/ 	.word	0xffffffff


	//   ....[73]....
        /*0408*/ 	.word	0xffffffff


	//   ....[74]....
        /*040c*/ 	.word	0xffffffff


	//   ....[75]....
        /*0410*/ 	.word	0xffffffff


	//   ....[76]....
        /*0414*/ 	.word	0xffffffff


	//   ....[77]....
        /*0418*/ 	.word	0xffffffff


	//   ....[78]....
        /*041c*/ 	.word	0xffffffff


	//   ....[79]....
        /*0420*/ 	.word	0xffffffff


	//   ....[80]....
        /*0424*/ 	.word	0xffffffff


	//   ....[81]....
        /*0428*/ 	.word	0xffffffff


	//   ....[82]....
        /*042c*/ 	.word	0xffffffff


	//   ....[83]....
        /*0430*/ 	.word	0xffffffff


	//   ....[84]....
        /*0434*/ 	.word	0xffffffff


	//   ....[85]....
        /*0438*/ 	.word	0xffffffff


	//   ....[86]....
        /*043c*/ 	.word	0xffffffff


	//   ....[87]....
        /*0440*/ 	.word	0xffffffff


	//   ....[88]....
        /*0444*/ 	.word	0xffffffff


	//   ....[89]....
        /*0448*/ 	.word	0xffffffff


	//   ....[90]....
        /*044c*/ 	.word	0xffffffff


	//   ....[91]....
        /*0450*/ 	.word	0xffffffff


	//   ....[92]....
        /*0454*/ 	.word	0xffffffff


	//   ....[93]....
        /*0458*/ 	.word	0xffffffff


	//   ....[94]....
        /*045c*/ 	.word	0xffffffff


	//   ....[95]....
        /*0460*/ 	.word	0xffffffff


	//   ....[96]....
        /*0464*/ 	.word	0xffffffff


	//   ....[97]....
        /*0468*/ 	.word	0xffffffff


	//   ....[98]....
        /*046c*/ 	.word	0xffffffff


	//   ....[99]....
        /*0470*/ 	.word	0xffffffff


	//   ....[100]....
        /*0474*/ 	.word	0xffffffff


	//   ....[101]....
        /*0478*/ 	.word	0xffffffff


	//   ....[102]....
        /*047c*/ 	.word	0xffffffff


	//   ....[103]....
        /*0480*/ 	.word	0xffffffff


	//   ....[104]....
        /*0484*/ 	.word	0xffffffff


	//   ....[105]....
        /*0488*/ 	.word	0xffffffff


	//   ....[106]....
        /*048c*/ 	.word	0xffffffff


	//   ....[107]....
        /*0490*/ 	.word	0xffffffff


	//   ....[108]....
        /*0494*/ 	.word	0xffffffff


	//   ....[109]....
        /*0498*/ 	.word	0xffffffff


	//   ....[110]....
        /*049c*/ 	.word	0xffffffff


	//   ....[111]....
        /*04a0*/ 	.word	0xffffffff


	//   ....[112]....
        /*04a4*/ 	.word	0xffffffff


	//   ....[113]....
        /*04a8*/ 	.word	0xffffffff


	//   ....[114]....
        /*04ac*/ 	.word	0xffffffff


	//   ....[115]....
        /*04b0*/ 	.word	0xffffffff


	//   ....[116]....
        /*04b4*/ 	.word	0xffffffff


	//   ....[117]....
        /*04b8*/ 	.word	0xffffffff


	//   ....[118]....
        /*04bc*/ 	.word	0xffffffff


	//   ....[119]....
        /*04c0*/ 	.word	0xffffffff


	//   ....[120]....
        /*04c4*/ 	.word	0xffffffff


	//   ....[121]....
        /*04c8*/ 	.word	0xffffffff


	//   ....[122]....
        /*04cc*/ 	.word	0xffffffff


	//   ....[123]....
        /*04d0*/ 	.word	0xffffffff


	//   ....[124]....
        /*04d4*/ 	.word	0xffffffff


	//   ....[125]....
        /*04d8*/ 	.word	0xffffffff


	//   ....[126]....
        /*04dc*/ 	.word	0xffffffff


	//   ....[127]....
        /*04e0*/ 	.word	0xffffffff


	//   ....[128]....
        /*04e4*/ 	.word	0xffffffff


	//   ....[129]....
        /*04e8*/ 	.word	0xffffffff


	//   ....[130]....
        /*04ec*/ 	.word	0xffffffff


	//   ....[131]....
        /*04f0*/ 	.word	0xffffffff


	//   ....[132]....
        /*04f4*/ 	.word	0xffffffff


	//   ....[133]....
        /*04f8*/ 	.word	0xffffffff


	//   ....[134]....
        /*04fc*/ 	.word	0xffffffff


	//   ....[135]....
        /*0500*/ 	.word	0xffffffff


	//   ....[136]....
        /*0504*/ 	.word	0xffffffff


	//   ....[137]....
        /*0508*/ 	.word	0xffffffff


	//   ....[138]....
        /*050c*/ 	.word	0xffffffff


	//   ....[139]....
        /*0510*/ 	.word	0xffffffff


	//   ....[140]....
        /*0514*/ 	.word	0xffffffff


	//   ....[141]....
        /*0518*/ 	.word	0xffffffff


	//   ....[142]....
        /*051c*/ 	.word	0xffffffff


	//   ....[143]....
        /*0520*/ 	.word	0xffffffff


	//   ....[144]....
        /*0524*/ 	.word	0xffffffff


	//   ....[145]....
        /*0528*/ 	.word	0xffffffff


	//   ....[146]....
        /*052c*/ 	.word	0xffffffff


	//   ....[147]....
        /*0530*/ 	.word	0xffffffff


	//   ....[148]....
        /*0534*/ 	.word	0xffffffff


	//   ....[149]....
        /*0538*/ 	.word	0xffffffff


	//   ....[150]....
        /*053c*/ 	.word	0xffffffff


	//   ....[151]....
        /*0540*/ 	.word	0xffffffff


	//   ....[152]....
        /*0544*/ 	.word	0xffffffff


	//   ....[153]....
        /*0548*/ 	.word	0xffffffff


	//   ....[154]....
        /*054c*/ 	.word	0xffffffff


	//   ....[155]....
        /*0550*/ 	.word	0xffffffff


	//   ....[156]....
        /*0554*/ 	.word	0xffffffff


	//   ....[157]....
        /*0558*/ 	.word	0xffffffff


	//   ....[158]....
        /*055c*/ 	.word	0xffffffff


	//   ....[159]....
        /*0560*/ 	.word	0xffffffff


	//   ....[160]....
        /*0564*/ 	.word	0xffffffff


	//   ....[161]....
        /*0568*/ 	.word	0xffffffff


	//   ....[162]....
        /*056c*/ 	.word	0xffffffff


	//   ....[163]....
        /*0570*/ 	.word	0x0500000f


	//   ....[164]....
        /*0574*/ 	.word	0x0500000f


	//   ....[165]....
        /*0578*/ 	.word	0x0500000f


	//   ....[166]....
        /*057c*/ 	.word	0x0500000f


	//   ....[167]....
        /*0580*/ 	.word	0x0500000f


	//   ....[168]....
        /*0584*/ 	.word	0x0500000f


	//   ....[169]....
        /*0588*/ 	.word	0x0500000f


	//   ....[170]....
        /*058c*/ 	.word	0x0500000f


	//   ....[171]....
        /*0590*/ 	.word	0x0500000f


	//   ....[172]....
        /*0594*/ 	.word	0x0500000f


	//   ....[173]....
        /*0598*/ 	.word	0x0500000f


	//   ....[174]....
        /*059c*/ 	.word	0x0500000f


	//   ....[175]....
        /*05a0*/ 	.word	0x0500000f


	//   ....[176]....
        /*05a4*/ 	.word	0x0500000f


	//   ....[177]....
        /*05a8*/ 	.word	0x0500000f


	//   ....[178]....
        /*05ac*/ 	.word	0x0500000f


	//   ....[179]....
        /*05b0*/ 	.word	0x0500000f


	//   ....[180]....
        /*05b4*/ 	.word	0x0500000f


	//   ....[181]....
        /*05b8*/ 	.word	0x0500000f


	//   ....[182]....
        /*05bc*/ 	.word	0x0500000f


	//   ....[183]....
        /*05c0*/ 	.word	0x0500000f


	//   ....[184]....
        /*05c4*/ 	.word	0x0500000f


	//   ....[185]....
        /*05c8*/ 	.word	0x0500000f


	//   ....[186]....
        /*05cc*/ 	.word	0x0500000f


	//   ....[187]....
        /*05d0*/ 	.word	0x0500000f


	//   ....[188]....
        /*05d4*/ 	.word	0x0500000f


	//   ....[189]....
        /*05d8*/ 	.word	0x0500000f


	//   ....[190]....
        /*05dc*/ 	.word	0x0500000f


	//   ....[191]....
        /*05e0*/ 	.word	0x0500000f


	//   ....[192]....
        /*05e4*/ 	.word	0x0500000f


	//   ....[193]....
        /*05e8*/ 	.word	0x0500000f


	//   ....[194]....
        /*05ec*/ 	.word	0x0500000f


	//   ....[195]....
        /*05f0*/ 	.word	0x0500000f


	//   ....[196]....
        /*05f4*/ 	.word	0x0500000f


	//   ....[197]....
        /*05f8*/ 	.word	0x0500000f


	//   ....[198]....
        /*05fc*/ 	.word	0x0500000f


	//   ....[199]....
        /*0600*/ 	.word	0x0500000f


	//   ....[200]....
        /*0604*/ 	.word	0x0500000f


	//   ....[201]....
        /*0608*/ 	.word	0x0500000f


	//   ....[202]....
        /*060c*/ 	.word	0x0500000f


	//   ....[203]....
        /*0610*/ 	.word	0x0500000f


	//   ....[204]....
        /*0614*/ 	.word	0x0500000f


	//   ....[205]....
        /*0618*/ 	.word	0x0500000f


	//   ....[206]....
        /*061c*/ 	.word	0x0500000f


	//   ....[207]....
        /*0620*/ 	.word	0x0500000f


	//   ....[208]....
        /*0624*/ 	.word	0x0500000f


	//   ....[209]....
        /*0628*/ 	.word	0x0500000f


	//   ....[210]....
        /*062c*/ 	.word	0x0500000f


	//   ....[211]....
        /*0630*/ 	.word	0x0500000f


	//   ....[212]....
        /*0634*/ 	.word	0x0500000f


	//   ....[213]....
        /*0638*/ 	.word	0x0500000f


	//   ....[214]....
        /*063c*/ 	.word	0x0500000f


	//   ....[215]....
        /*0640*/ 	.word	0x0500000f


	//   ....[216]....
        /*0644*/ 	.word	0x0500000f


	//   ....[217]....
        /*0648*/ 	.word	0x0500000f


	//   ....[218]....
        /*064c*/ 	.word	0x0500000f


	//   ....[219]....
        /*0650*/ 	.word	0x0500000f


	//   ....[220]....
        /*0654*/ 	.word	0x0500000f


	//   ....[221]....
        /*0658*/ 	.word	0x0500000f


	//   ....[222]....
        /*065c*/ 	.word	0x0500000f


	//   ....[223]....
        /*0660*/ 	.word	0x0500000f


	//   ....[224]....
        /*0664*/ 	.word	0x0500000f


	//   ....[225]....
        /*0668*/ 	.word	0x0500000f


	//   ....[226]....
        /*066c*/ 	.word	0x0500000f


	//   ....[227]....
        /*0670*/ 	.word	0x0500000f


	//   ....[228]....
        /*0674*/ 	.word	0x0500000f


	//   ....[229]....
        /*0678*/ 	.word	0x0500000f


	//   ....[230]....
        /*067c*/ 	.word	0x0500000f


	//   ....[231]....
        /*0680*/ 	.word	0x0500000f


	//   ....[232]....
        /*0684*/ 	.word	0x0500000f


	//   ....[233]....
        /*0688*/ 	.word	0x0500000f


	//   ....[234]....
        /*068c*/ 	.word	0x0500000f


	//   ....[235]....
        /*0690*/ 	.word	0x0500000f


	//   ....[236]....
        /*0694*/ 	.word	0x0500000f


	//   ....[237]....
        /*0698*/ 	.word	0x0500000f


	//   ....[238]....
        /*069c*/ 	.word	0x0500000f


	//   ....[239]....
        /*06a0*/ 	.word	0x0500000f


	//   ....[240]....
        /*06a4*/ 	.word	0x0500000f


	//   ....[241]....
        /*06a8*/ 	.word	0x0500000f


	//   ....[242]....
        /*06ac*/ 	.word	0x0500000f


	//   ....[243]....
        /*06b0*/ 	.word	0x0500000f


	//   ....[244]....
        /*06b4*/ 	.word	0x0500000f


	//   ....[245]....
        /*06b8*/ 	.word	0x0500000f


	//   ....[246]....
        /*06bc*/ 	.word	0x0500000f


	//   ....[247]....
        /*06c0*/ 	.word	0x0500000f


	//   ....[248]....
        /*06c4*/ 	.word	0x0500000f


	//   ....[249]....
        /*06c8*/ 	.word	0x0500000f


	//   ....[250]....
        /*06cc*/ 	.word	0x0500000f


	//   ....[251]....
        /*06d0*/ 	.word	0x0500000f


	//   ....[252]....
        /*06d4*/ 	.word	0x0500000f


	//   ....[253]....
        /*06d8*/ 	.word	0x0500000f


	//   ....[254]....
        /*06dc*/ 	.word	0x0500000f


	//   ....[255]....
        /*06e0*/ 	.word	0x0500000f


	//   ....[0]....
        /*06e4*/ 	.word	0x0500000f


	//   ....[1]....
        /*06e8*/ 	.word	0x0500000f


	//   ....[2]....
        /*06ec*/ 	.word	0x0500000f


	//   ....[3]....
        /*06f0*/ 	.word	0x0500000f


	//   ....[4]....
        /*06f4*/ 	.word	0x0500000f


	//   ....[5]....
        /*06f8*/ 	.word	0x0500000f


	//   ....[6]....
        /*06fc*/ 	.word	0x0500000f


	//   ....[7]....
        /*0700*/ 	.word	0x0500000f


	//   ....[8]....
        /*0704*/ 	.word	0x0500000f


	//   ....[9]....
        /*0708*/ 	.word	0x0500000f


	//   ....[10]....
        /*070c*/ 	.word	0x0500000f


	//----- nvinfo : EIATTR_COOP_GROUP_INSTR_OFFSETS
	.align		4
.L_390:
        /*0710*/ 	.byte	0x04, 0x28
        /*0712*/ 	.short	(.L_392 - .L_391)


	//   ....[0]....
.L_391:
        /*0714*/ 	.word	0x00000060


	//   ....[1]....
        /*0718*/ 	.word	0x00000140


	//   ....[2]....
        /*071c*/ 	.word	0x00000190


	//   ....[3]....
        /*0720*/ 	.word	0x000003c0


	//   ....[4]....
        /*0724*/ 	.word	0x00000520


	//   ....[5]....
        /*0728*/ 	.word	0x00000640


	//   ....[6]....
        /*072c*/ 	.word	0x000007a0


	//   ....[7]....
        /*0730*/ 	.word	0x00003720


	//   ....[8]....
        /*0734*/ 	.word	0x00003730


	//   ....[9]....
        /*0738*/ 	.word	0x00004d30


	//   ....[10]....
        /*073c*/ 	.word	0x00004d40


	//   ....[11]....
        /*0740*/ 	.word	0x00006d40


	//   ....[12]....
        /*0744*/ 	.word	0x00006d50


	//   ....[13]....
        /*0748*/ 	.word	0x00008510


	//   ....[14]....
        /*074c*/ 	.word	0x00008520


	//   ....[15]....
        /*0750*/ 	.word	0x00009da0


	//   ....[16]....
        /*0754*/ 	.word	0x00009db0


	//   ....[17]....
        /*0758*/ 	.word	0x0000a040


	//   ....[18]....
        /*075c*/ 	.word	0x0000a050


	//   ....[19]....
        /*0760*/ 	.word	0x0000a5b0


	//   ....[20]....
        /*0764*/ 	.word	0x0000a5c0


	//   ....[21]....
        /*0768*/ 	.word	0x0000a740


	//   ....[22]....
        /*076c*/ 	.word	0x0000a760


	//   ....[23]....
        /*0770*/ 	.word	0x0000ace0


	//   ....[24]....
        /*0774*/ 	.word	0x0000b280


	//   ....[25]....
        /*0778*/ 	.word	0x0000b290


	//   ....[26]....
        /*077c*/ 	.word	0x0000b2a0


	//   ....[27]....
        /*0780*/ 	.word	0x0000b2b0


	//   ....[28]....
        /*0784*/ 	.word	0x0000dcf0


	//   ....[29]....
        /*0788*/ 	.word	0x0000dd00


	//   ....[30]....
        /*078c*/ 	.word	0x0000dd10


	//   ....[31]....
        /*0790*/ 	.word	0x0000dd20


	//   ....[32]....
        /*0794*/ 	.word	0x000120c0


	//   ....[33]....
        /*0798*/ 	.word	0x00012150


	//   ....[34]....
        /*079c*/ 	.word	0x00012460


	//   ....[35]....
        /*07a0*/ 	.word	0x000124e0


	//   ....[36]....
        /*07a4*/ 	.word	0x00014b90


	//   ....[37]....
        /*07a8*/ 	.word	0x00014bb0


	//   ....[38]....
        /*07ac*/ 	.word	0x00014bd0


	//   ....[39]....
        /*07b0*/ 	.word	0x00014bf0


	//   ....[40]....
        /*07b4*/ 	.word	0x00015d80


	//   ....[41]....
        /*07b8*/ 	.word	0x00015fa0


	//   ....[42]....
        /*07bc*/ 	.word	0x00015fd0


	//   ....[43]....
        /*07c0*/ 	.word	0x00016090


	//   ....[44]....
        /*07c4*/ 	.word	0x000170e0


	//   ....[45]....
        /*07c8*/ 	.word	0x00017120


	//   ....[46]....
        /*07cc*/ 	.word	0x00017160


	//   ....[47]....
        /*07d0*/ 	.word	0x00017190


	//   ....[48]....
        /*07d4*/ 	.word	0x00017710


	//   ....[49]....
        /*07d8*/ 	.word	0x00017760


	//   ....[50]....
        /*07dc*/ 	.word	0x00017820


	//   ....[51]....
        /*07e0*/ 	.word	0x00017840


	//   ....[52]....
        /*07e4*/ 	.word	0x00017900


	//   ....[53]....
        /*07e8*/ 	.word	0x00017920


	//   ....[54]....
        /*07ec*/ 	.word	0x000179f0


	//   ....[55]....
        /*07f0*/ 	.word	0x00017a10


	//   ....[56]....
        /*07f4*/ 	.word	0x00018270


	//   ....[57]....
        /*07f8*/ 	.word	0x00018280


	//   ....[58]....
        /*07fc*/ 	.word	0x00018340


	//   ....[59]....
        /*0800*/ 	.word	0x00018360


	//   ....[60]....
        /*0804*/ 	.word	0x00018420


	//   ....[61]....
        /*0808*/ 	.word	0x00018440


	//   ....[62]....
        /*080c*/ 	.word	0x00018510


	//   ....[63]....
        /*0810*/ 	.word	0x00018530


	//   ....[64]....
        /*0814*/ 	.word	0x00018680


	//   ....[65]....
        /*0818*/ 	.word	0x00018830


	//   ....[66]....
        /*081c*/ 	.word	0x00018860


	//   ....[67]....
        /*0820*/ 	.word	0x00018890


	//   ....[68]....
        /*0824*/ 	.word	0x000188c0


	//   ....[69]....
        /*0828*/ 	.word	0x000188f0


	//   ....[70]....
        /*082c*/ 	.word	0x00018920


	//   ....[71]....
        /*0830*/ 	.word	0x00018a90


	//   ....[72]....
        /*0834*/ 	.word	0x00018ac0


	//   ....[73]....
        /*0838*/ 	.word	0x00018af0


	//   ....[74]....
        /*083c*/ 	.word	0x00018b20


	//   ....[75]....
        /*0840*/ 	.word	0x00018b50


	//   ....[76]....
        /*0844*/ 	.word	0x00018b80


	//   ....[77]....
        /*0848*/ 	.word	0x00018c10


	//   ....[78]....
        /*084c*/ 	.word	0x00018c40


	//   ....[79]....
        /*0850*/ 	.word	0x00018cc0


	//   ....[80]....
        /*0854*/ 	.word	0x000197e0


	//   ....[81]....
        /*0858*/ 	.word	0x0001b720


	//   ....[82]....
        /*085c*/ 	.word	0x0001b740


	//   ....[83]....
        /*0860*/ 	.word	0x0001b7f0


	//   ....[84]....
        /*0864*/ 	.word	0x0001b810


	//   ....[85]....
        /*0868*/ 	.word	0x0001b8b0


	//   ....[86]....
        /*086c*/ 	.word	0x0001b8d0


	//   ....[87]....
        /*0870*/ 	.word	0x0001b970


	//   ....[88]....
        /*0874*/ 	.word	0x0001b990


	//   ....[89]....
        /*0878*/ 	.word	0x0001ba30


	//   ....[90]....
        /*087c*/ 	.word	0x0001ba50


	//   ....[91]....
        /*0880*/ 	.word	0x0001ba60


	//   ....[92]....
        /*0884*/ 	.word	0x0001baf0


	//   ....[93]....
        /*0888*/ 	.word	0x0001c2b0


	//   ....[94]....
        /*088c*/ 	.word	0x0001c2e0


	//   ....[95]....
        /*0890*/ 	.word	0x0001c300


	//   ....[96]....
        /*0894*/ 	.word	0x0001c390


	//   ....[97]....
        /*0898*/ 	.word	0x0001c3a0


	//   ....[98]....
        /*089c*/ 	.word	0x0001c440


	//   ....[99]....
        /*08a0*/ 	.word	0x0001c450


	//   ....[100]....
        /*08a4*/ 	.word	0x0001c4f0


	//   ....[101]....
        /*08a8*/ 	.word	0x0001c500


	//   ....[102]....
        /*08ac*/ 	.word	0x0001c5a0


	//   ....[103]....
        /*08b0*/ 	.word	0x0001c5b0


	//   ....[104]....
        /*08b4*/ 	.word	0x0001c650


	//   ....[105]....
        /*08b8*/ 	.word	0x0001c660


	//   ....[106]....
        /*08bc*/ 	.word	0x0001c700


	//   ....[107]....
        /*08c0*/ 	.word	0x0001c710


	//   ....[108]....
        /*08c4*/ 	.word	0x0001c720


	//   ....[109]....
        /*08c8*/ 	.word	0x0001cf00


	//   ....[110]....
        /*08cc*/ 	.word	0x0001cf10


	//   ....[111]....
        /*08d0*/ 	.word	0x0001cf20


	//   ....[112]....
        /*08d4*/ 	.word	0x0001cfb0


	//   ....[113]....
        /*08d8*/ 	.word	0x0001cfc0


	//   ....[114]....
        /*08dc*/ 	.word	0x0001d020


	//   ....[115]....
        /*08e0*/ 	.word	0x0001d050


	//   ....[116]....
        /*08e4*/ 	.word	0x0001d090


	//   ....[117]....
        /*08e8*/ 	.word	0x0001d0c0


	//   ....[118]....
        /*08ec*/ 	.word	0x0001d100


	//   ....[119]....
        /*08f0*/ 	.word	0x0001d130


	//   ....[120]....
        /*08f4*/ 	.word	0x0001d170


	//   ....[121]....
        /*08f8*/ 	.word	0x0001d3f0


	//   ....[122]....
        /*08fc*/ 	.word	0x0001d410


	//   ....[123]....
        /*0900*/ 	.word	0x0001d4a0


	//   ....[124]....
        /*0904*/ 	.word	0x0001d4b0


	//   ....[125]....
        /*0908*/ 	.word	0x0001d520


	//   ....[126]....
        /*090c*/ 	.word	0x0001d530


	//   ....[127]....
        /*0910*/ 	.word	0x0001d5a0


	//   ....[128]....
        /*0914*/ 	.word	0x0001d5b0


	//   ....[129]....
        /*0918*/ 	.word	0x0001d620


	//   ....[130]....
        /*091c*/ 	.word	0x0001d630


	//   ....[131]....
        /*0920*/ 	.word	0x0001d640


	//   ....[132]....
        /*0924*/ 	.word	0x0001d6b0


	//   ....[133]....
        /*0928*/ 	.word	0x0001dc40


	//   ....[134]....
        /*092c*/ 	.word	0x0001dc70


	//   ....[135]....
        /*0930*/ 	.word	0x0001dc90


	//   ....[136]....
        /*0934*/ 	.word	0x0001dca0


	//   ....[137]....
        /*0938*/ 	.word	0x0001dce0


	//   ....[138]....
        /*093c*/ 	.word	0x0001dd00


	//   ....[139]....
        /*0940*/ 	.word	0x0001dd70


	//   ....[140]....
        /*0944*/ 	.word	0x0001dd90


	//   ....[141]....
        /*0948*/ 	.word	0x0001ddf0


	//   ....[142]....
        /*094c*/ 	.word	0x0001de10


	//   ....[143]....
        /*0950*/ 	.word	0x0001de60


	//   ....[144]....
        /*0954*/ 	.word	0x0001de80


	//   ....[145]....
        /*0958*/ 	.word	0x0001e260


	//   ....[146]....
        /*095c*/ 	.word	0x0001e2c0


	//   ....[147]....
        /*0960*/ 	.word	0x0001e2f0


	//   ....[148]....
        /*0964*/ 	.word	0x0001e300


	//   ....[149]....
        /*0968*/ 	.word	0x0001e330


	//   ....[150]....
        /*096c*/ 	.word	0x0001e360


	//   ....[151]....
        /*0970*/ 	.word	0x0001e390


	//   ....[152]....
        /*0974*/ 	.word	0x0001e3c0


	//   ....[153]....
        /*0978*/ 	.word	0x0001e540


	//   ....[154]....
        /*097c*/ 	.word	0x0001e570


	//   ....[155]....
        /*0980*/ 	.word	0x0001e5a0


	//   ....[156]....
        /*0984*/ 	.word	0x0001e5d0


	//   ....[157]....
        /*0988*/ 	.word	0x0001e600


	//   ....[158]....
        /*098c*/ 	.word	0x0001e630


	//   ....[159]....
        /*0990*/ 	.word	0x0001e6f0


	//   ....[160]....
        /*0994*/ 	.word	0x0001e710


	//   ....[161]....
        /*0998*/ 	.word	0x0001e780


	//   ....[162]....
        /*099c*/ 	.word	0x0001ebf0


	//   ....[163]....
        /*09a0*/ 	.word	0x0001ef30


	//   ....[164]....
        /*09a4*/ 	.word	0x0001efc0


	//   ....[165]....
        /*09a8*/ 	.word	0x0001f060


	//   ....[166]....
        /*09ac*/ 	.word	0x0001f0f0


	//   ....[167]....
        /*09b0*/ 	.word	0x0001f1e0


	//   ....[168]....
        /*09b4*/ 	.word	0x0001f270


	//   ....[169]....
        /*09b8*/ 	.word	0x0001f310


	//   ....[170]....
        /*09bc*/ 	.word	0x0001f3a0


	//   ....[171]....
        /*09c0*/ 	.word	0x0001f490


	//   ....[172]....
        /*09c4*/ 	.word	0x0001f520


	//   ....[173]....
        /*09c8*/ 	.word	0x0001f5c0


	//   ....[174]....
        /*09cc*/ 	.word	0x0001f650


	//   ....[175]....
        /*09d0*/ 	.word	0x0001f740


	//   ....[176]....
        /*09d4*/ 	.word	0x0001f7d0


	//   ....[177]....
        /*09d8*/ 	.word	0x0001f820


	//   ....[178]....
        /*09dc*/ 	.word	0x0001f870


	//   ....[179]....
        /*09e0*/ 	.word	0x0001f950


	//   ....[180]....
        /*09e4*/ 	.word	0x0001f9e0


	//   ....[181]....
        /*09e8*/ 	.word	0x0001fa30


	//   ....[182]....
        /*09ec*/ 	.word	0x0001fa80


	//   ....[183]....
        /*09f0*/ 	.word	0x0001fce0


	//   ....[184]....
        /*09f4*/ 	.word	0x0001ffc0


	//   ....[185]....
        /*09f8*/ 	.word	0x000200b0


	//   ....[186]....
        /*09fc*/ 	.word	0x00020150


	//   ....[187]....
        /*0a00*/ 	.word	0x000201b0


	//   ....[188]....
        /*0a04*/ 	.word	0x000202c0


	//   ....[189]....
        /*0a08*/ 	.word	0x00020330


	//   ....[190]....
        /*0a0c*/ 	.word	0x00020440


	//   ....[191]....
        /*0a10*/ 	.word	0x000204b0


	//   ....[192]....
        /*0a14*/ 	.word	0x000205c0


	//   ....[193]....
        /*0a18*/ 	.word	0x00020630


	//   ....[194]....
        /*0a1c*/ 	.word	0x00020740


	//   ....[195]....
        /*0a20*/ 	.word	0x000207b0


	//   ....[196]....
        /*0a24*/ 	.word	0x00020890


	//   ....[197]....
        /*0a28*/ 	.word	0x00020990


	//   ....[198]....
        /*0a2c*/ 	.word	0x000209f0


	//   ....[199]....
        /*0a30*/ 	.word	0x00020a50


	//   ....[200]....
        /*0a34*/ 	.word	0x00020b50


	//   ....[201]....
        /*0a38*/ 	.word	0x00020bb0


	//   ....[202]....
        /*0a3c*/ 	.word	0x00020cc0


	//   ....[203]....
        /*0a40*/ 	.word	0x00020d20


	//   ....[204]....
        /*0a44*/ 	.word	0x00020e30


	//   ....[205]....
        /*0a48*/ 	.word	0x00020e90


	//   ....[206]....
        /*0a4c*/ 	.word	0x00020fa0


	//   ....[207]....
        /*0a50*/ 	.word	0x00021000


	//   ....[208]....
        /*0a54*/ 	.word	0x00021110


	//   ....[209]....
        /*0a58*/ 	.word	0x00021170


	//   ....[210]....
        /*0a5c*/ 	.word	0x00021280


	//   ....[211]....
        /*0a60*/ 	.word	0x000212e0


	//   ....[212]....
        /*0a64*/ 	.word	0x000213d0


	//   ....[213]....
        /*0a68*/ 	.word	0x00021500


	//   ....[214]....
        /*0a6c*/ 	.word	0x000215b0


	//   ....[215]....
        /*0a70*/ 	.word	0x00021620


	//   ....[216]....
        /*0a74*/ 	.word	0x00021710


	//   ....[217]....
        /*0a78*/ 	.word	0x00021770


	//   ....[218]....
        /*0a7c*/ 	.word	0x00021840


	//   ....[219]....
        /*0a80*/ 	.word	0x000218a0


	//   ....[220]....
        /*0a84*/ 	.word	0x00021970


	//   ....[221]....
        /*0a88*/ 	.word	0x000219d0


	//   ....[222]....
        /*0a8c*/ 	.word	0x00021aa0


	//   ....[223]....
        /*0a90*/ 	.word	0x00021b00


	//   ....[224]....
        /*0a94*/ 	.word	0x00021bd0


	//   ....[225]....
        /*0a98*/ 	.word	0x00021cc0


	//   ....[226]....
        /*0a9c*/ 	.word	0x00021d60


	//   ....[227]....
        /*0aa0*/ 	.word	0x00021dc0


	//   ....[228]....
        /*0aa4*/ 	.word	0x00021eb0


	//   ....[229]....
        /*0aa8*/ 	.word	0x00021f10


	//   ....[230]....
        /*0aac*/ 	.word	0x00021ff0


	//   ....[231]....
        /*0ab0*/ 	.word	0x00022050


	//   ....[232]....
        /*0ab4*/ 	.word	0x00022130


	//   ....[233]....
        /*0ab8*/ 	.word	0x00022190


	//   ....[234]....
        /*0abc*/ 	.word	0x00022270


	//   ....[235]....
        /*0ac0*/ 	.word	0x000222d0


	//   ....[236]....
        /*0ac4*/ 	.word	0x000223a0


	//   ....[237]....
        /*0ac8*/ 	.word	0x000224d0


	//   ....[238]....
        /*0acc*/ 	.word	0x000225a0


	//   ....[239]....
        /*0ad0*/ 	.word	0x00022660


	//   ....[240]....
        /*0ad4*/ 	.word	0x00022730


	//   ....[241]....
        /*0ad8*/ 	.word	0x00022790


	//   ....[242]....
        /*0adc*/ 	.word	0x00022860


	//   ....[243]....
        /*0ae0*/ 	.word	0x000228c0


	//   ....[244]....
        /*0ae4*/ 	.word	0x000229a0


	//   ....[245]....
        /*0ae8*/ 	.word	0x00022a00


	//   ....[246]....
        /*0aec*/ 	.word	0x00022ad0


	//   ....[247]....
        /*0af0*/ 	.word	0x00022b30


	//   ....[248]....
        /*0af4*/ 	.word	0x00022bf0


	//   ....[249]....
        /*0af8*/ 	.word	0x00022c80


	//   ....[250]....
        /*0afc*/ 	.word	0x00022d20


	//   ....[251]....
        /*0b00*/ 	.word	0x00022e40


	//   ....[252]....
        /*0b04*/ 	.word	0x00022eb0


	//   ....[253]....
        /*0b08*/ 	.word	0x00022f20


	//   ....[254]....
        /*0b0c*/ 	.word	0x00022f90


	//   ....[255]....
        /*0b10*/ 	.word	0x00023000


	//   ....[0]....
        /*0b14*/ 	.word	0x00023080


	//   ....[1]....
        /*0b18*/ 	.word	0x00023110


	//   ....[2]....
        /*0b1c*/ 	.word	0x000231a0


	//   ....[3]....
        /*0b20*/ 	.word	0x00023210


	//   ....[4]....
        /*0b24*/ 	.word	0x00023280


	//   ....[5]....
        /*0b28*/ 	.word	0x000232f0


	//   ....[6]....
        /*0b2c*/ 	.word	0x00023370


	//   ....[7]....
        /*0b30*/ 	.word	0x000233e0


	//   ....[8]....
        /*0b34*/ 	.word	0x00023480


	//   ....[9]....
        /*0b38*/ 	.word	0x00023510


	//   ....[10]....
        /*0b3c*/ 	.word	0x00023630


	//----- nvinfo : EIATTR_REG_RECONFIG
	.align		4
.L_392:
        /*0b40*/ 	.byte	0x01, 0x54
	.zero		2


	//----- nvinfo : EIATTR_SYSCALL_OFFSETS
	.align		4
        /*0b44*/ 	.byte	0x04, 0x46
        /*0b46*/ 	.short	(.L_394 - .L_393)


	//   ....[0]....
.L_393:
        /*0b48*/ 	.word	0x00001b00


	//   ....[1]....
        /*0b4c*/ 	.word	0x00001c50


	//   ....[2]....
        /*0b50*/ 	.word	0x0000ae80


	//   ....[3]....
        /*0b54*/ 	.word	0x0000b200


	//   ....[4]....
        /*0b58*/ 	.word	0x0001ac50


	//   ....[5]....
        /*0b5c*/ 	.word	0x0001ada0


	//   ....[6]....
        /*0b60*/ 	.word	0x0001ae90


	//   ....[7]....
        /*0b64*/ 	.word	0x0001bea0


	//----- nvinfo : EIATTR_MBARRIER_INSTR_OFFSETS
	.align		4
.L_394:
        /*0b68*/ 	.byte	0x04, 0x39
        /*0b6a*/ 	.short	(.L_396 - .L_395)


	//   ....[0]....
.L_395:
        /*0b6c*/ 	.word	0x00000270
        /*0b70*/ 	.word	0x000000ff
        /*0b74*/ 	.word	0x0002a800
        /*0b78*/ 	.short	0x0100
        /*0b7a*/ 	.byte	0x08
	.zero		1


	//   ....[1]....
        /*0b7c*/ 	.word	0x00000280
        /*0b80*/ 	.word	0x000000ff
        /*0b84*/ 	.word	0x0002a820
        /*0b88*/ 	.short	0x0100
        /*0b8a*/ 	.byte	0x08
	.zero		1


	//   ....[2]....
        /*0b8c*/ 	.word	0x00000370
        /*0b90*/ 	.word	0x000000ff
        /*0b94*/ 	.word	0x0002a830
        /*0b98*/ 	.short	0x0100
        /*0b9a*/ 	.byte	0x08
	.zero		1


	//   ....[3]....
        /*0b9c*/ 	.word	0x00000380
        /*0ba0*/ 	.word	0x000000ff
        /*0ba4*/ 	.word	0x0002a840
        /*0ba8*/ 	.short	0x0100
        /*0baa*/ 	.byte	0x08
	.zero		1


	//   ....[4]....
        /*0bac*/ 	.word	0x00000390
        /*0bb0*/ 	.word	0x000000ff
        /*0bb4*/ 	.word	0x0002a838
        /*0bb8*/ 	.short	0x0100
        /*0bba*/ 	.byte	0x08
	.zero		1


	//   ....[5]....
        /*0bbc*/ 	.word	0x000003a0
        /*0bc0*/ 	.word	0x000000ff
        /*0bc4*/ 	.word	0x0002a848
        /*0bc8*/ 	.short	0x0100
        /*0bca*/ 	.byte	0x08
	.zero		1


	//   ....[6]....
        /*0bcc*/ 	.word	0x000004d0
        /*0bd0*/ 	.word	0x000000ff
        /*0bd4*/ 	.word	0x0002a850
        /*0bd8*/ 	.short	0x0100
        /*0bda*/ 	.byte	0x08
	.zero		1


	//   ....[7]....
        /*0bdc*/ 	.word	0x000004e0
        /*0be0*/ 	.word	0x000000ff
        /*0be4*/ 	.word	0x0002a860
        /*0be8*/ 	.short	0x0100
        /*0bea*/ 	.byte	0x08
	.zero		1


	//   ....[8]....
        /*0bec*/ 	.word	0x000004f0
        /*0bf0*/ 	.word	0x000000ff
        /*0bf4*/ 	.word	0x0002a858
        /*0bf8*/ 	.short	0x0100
        /*0bfa*/ 	.byte	0x08
	.zero		1


	//   ....[9]....
        /*0bfc*/ 	.word	0x00000500
        /*0c00*/ 	.word	0x000000ff
        /*0c04*/ 	.word	0x0002a868
        /*0c08*/ 	.short	0x0100
        /*0c0a*/ 	.byte	0x08
	.zero		1


	//   ....[10]....
        /*0c0c*/ 	.word	0x000005f0
        /*0c10*/ 	.word	0x000000ff
        /*0c14*/ 	.word	0x0002a870
        /*0c18*/ 	.short	0x0100
        /*0c1a*/ 	.byte	0x06
	.zero		1


	//   ....[11]....
        /*0c1c*/ 	.word	0x00000600
        /*0c20*/ 	.word	0x000000ff
        /*0c24*/ 	.word	0x0002a880
        /*0c28*/ 	.short	0x0100
        /*0c2a*/ 	.byte	0x06
	.zero		1


	//   ....[12]....
        /*0c2c*/ 	.word	0x00000610
        /*0c30*/ 	.word	0x000000ff
        /*0c34*/ 	.word	0x0002a878
        /*0c38*/ 	.short	0x0100
        /*0c3a*/ 	.byte	0x06
	.zero		1


	//   ....[13]....
        /*0c3c*/ 	.word	0x00000620
        /*0c40*/ 	.word	0x000000ff
        /*0c44*/ 	.word	0x0002a888
        /*0c48*/ 	.short	0x0100
        /*0c4a*/ 	.byte	0x06
	.zero		1


	//   ....[14]....
        /*0c4c*/ 	.word	0x00000750
        /*0c50*/ 	.word	0x000000ff
        /*0c54*/ 	.word	0x0002a890
        /*0c58*/ 	.short	0x0100
        /*0c5a*/ 	.byte	0x08
	.zero		1


	//   ....[15]....
        /*0c5c*/ 	.word	0x00000760
        /*0c60*/ 	.word	0x000000ff
        /*0c64*/ 	.word	0x0002a8a0
        /*0c68*/ 	.short	0x0100
        /*0c6a*/ 	.byte	0x08
	.zero		1


	//   ....[16]....
        /*0c6c*/ 	.word	0x00000770
        /*0c70*/ 	.word	0x000000ff
        /*0c74*/ 	.word	0x0002a898
        /*0c78*/ 	.short	0x0100
        /*0c7a*/ 	.byte	0x08
	.zero		1


	//   ....[17]....
        /*0c7c*/ 	.word	0x00000780
        /*0c80*/ 	.word	0x000000ff
        /*0c84*/ 	.word	0x0002a8a8
        /*0c88*/ 	.short	0x0100
        /*0c8a*/ 	.byte	0x08
	.zero		1


	//   ....[18]....
        /*0c8c*/ 	.word	0x000008b0
        /*0c90*/ 	.word	0x000000ff
        /*0c94*/ 	.word	0x0002a8b0
        /*0c98*/ 	.short	0x0100
        /*0c9a*/ 	.byte	0x08
	.zero		1


	//   ....[19]....
        /*0c9c*/ 	.word	0x000008c0
        /*0ca0*/ 	.word	0x000000ff
        /*0ca4*/ 	.word	0x0002a8c0
        /*0ca8*/ 	.short	0x0100
        /*0caa*/ 	.byte	0x08
	.zero		1


	//   ....[20]....
        /*0cac*/ 	.word	0x000008d0
        /*0cb0*/ 	.word	0x000000ff
        /*0cb4*/ 	.word	0x0002a8b8
        /*0cb8*/ 	.short	0x0100
        /*0cba*/ 	.byte	0x08
	.zero		1


	//   ....[21]....
        /*0cbc*/ 	.word	0x000008e0
        /*0cc0*/ 	.word	0x000000ff
        /*0cc4*/ 	.word	0x0002a8c8
        /*0cc8*/ 	.short	0x0100
        /*0cca*/ 	.byte	0x08
	.zero		1


	//   ....[22]....
        /*0ccc*/ 	.word	0x000036d0
        /*0cd0*/ 	.word	0x00000058
        /*0cd4*/ 	.word	0x0002a890
        /*0cd8*/ 	.short	0x010a
        /*0cda*/ 	.byte	0x3f
	.zero		1


	//   ....[23]....
        /*0cdc*/ 	.word	0x00006ce0
        /*0ce0*/ 	.word	0x00000058
        /*0ce4*/ 	.word	0x0002a890
        /*0ce8*/ 	.short	0x010a
        /*0cea*/ 	.byte	0x3f
	.zero		1


	//   ....[24]....
        /*0cec*/ 	.word	0x00009be0
        /*0cf0*/ 	.word	0x00000058
        /*0cf4*/ 	.word	0x0002a890
        /*0cf8*/ 	.short	0x010a
        /*0cfa*/ 	.byte	0x3f
	.zero		1


	//   ....[25]....
        /*0cfc*/ 	.word	0x0000a3a0
        /*0d00*/ 	.word	0x0000000b
        /*0d04*/ 	.word	0x00000000
        /*0d08*/ 	.short	0x0101
        /*0d0a*/ 	.byte	0x3f
	.zero		1


	//   ....[26]....
        /*0d0c*/ 	.word	0x0000a3e0
        /*0d10*/ 	.word	0x00000058
        /*0d14*/ 	.word	0x0002a8b0
        /*0d18*/ 	.short	0x010a
        /*0d1a*/ 	.byte	0x3f
	.zero		1


	//   ....[27]....
        /*0d1c*/ 	.word	0x0000a990
        /*0d20*/ 	.word	0x00000058
        /*0d24*/ 	.word	0x00000000
        /*0d28*/ 	.short	0x0101
        /*0d2a*/ 	.byte	0x3f
	.zero		1


	//   ....[28]....
        /*0d2c*/ 	.word	0x0000af00
        /*0d30*/ 	.word	0x00000002
        /*0d34*/ 	.word	0x0002a800
        /*0d38*/ 	.short	0x010a
        /*0d3a*/ 	.byte	0x3f
	.zero		1


	//   ....[29]....
        /*0d3c*/ 	.word	0x0000af50
        /*0d40*/ 	.word	0x00000002
        /*0d44*/ 	.word	0x0002a800
        /*0d48*/ 	.short	0x010a
        /*0d4a*/ 	.byte	0x3f
	.zero		1


	//   ....[30]....
        /*0d4c*/ 	.word	0x0000b930
        /*0d50*/ 	.word	0x00000002
        /*0d54*/ 	.word	0x0002a800
        /*0d58*/ 	.short	0x010a
        /*0d5a*/ 	.byte	0x3f
	.zero		1


	//   ....[31]....
        /*0d5c*/ 	.word	0x0000e270
        /*0d60*/ 	.word	0x00000002
        /*0d64*/ 	.word	0x0002a800
        /*0d68*/ 	.short	0x010a
        /*0d6a*/ 	.byte	0x3f
	.zero		1


	//   ....[32]....
        /*0d6c*/ 	.word	0x00010960
        /*0d70*/ 	.word	0x00000000
        /*0d74*/ 	.word	0x0002a830
        /*0d78*/ 	.short	0x010a
        /*0d7a*/ 	.byte	0x3f
	.zero		1


	//   ....[33]....
        /*0d7c*/ 	.word	0x000109b0
        /*0d80*/ 	.word	0x00000000
        /*0d84*/ 	.word	0x0002a830
        /*0d88*/ 	.short	0x010a
        /*0d8a*/ 	.byte	0x3f
	.zero		1


	//   ....[34]....
        /*0d8c*/ 	.word	0x00011800
        /*0d90*/ 	.word	0x00000000
        /*0d94*/ 	.word	0x00000000
        /*0d98*/ 	.short	0x0101
        /*0d9a*/ 	.byte	0x3f
	.zero		1


	//   ....[35]....
        /*0d9c*/ 	.word	0x00013330
        /*0da0*/ 	.word	0x0000000f
        /*0da4*/ 	.word	0x0002a830
        /*0da8*/ 	.short	0x010a
        /*0daa*/ 	.byte	0x3f
	.zero		1


	//   ....[36]....
        /*0dac*/ 	.word	0x000133a0
        /*0db0*/ 	.word	0x0000000f
        /*0db4*/ 	.word	0x0002a830
        /*0db8*/ 	.short	0x010a
        /*0dba*/ 	.byte	0x3f
	.zero		1


	//   ....[37]....
        /*0dbc*/ 	.word	0x00013f10
        /*0dc0*/ 	.word	0x0000000a
        /*0dc4*/ 	.word	0x0002a850
        /*0dc8*/ 	.short	0x010a
        /*0dca*/ 	.byte	0x3f
	.zero		1


	//   ....[38]....
        /*0dcc*/ 	.word	0x00013fb0
        /*0dd0*/ 	.word	0x0000000a
        /*0dd4*/ 	.word	0x0002a850
        /*0dd8*/ 	.short	0x010a
        /*0dda*/ 	.byte	0x3f
	.zero		1


	//   ....[39]....
        /*0ddc*/ 	.word	0x000153e0
        /*0de0*/ 	.word	0x00000004
        /*0de4*/ 	.word	0x00000000
        /*0de8*/ 	.short	0x0101
        /*0dea*/ 	.byte	0x3f
	.zero		1


	//   ....[40]....
        /*0dec*/ 	.word	0x00015670
        /*0df0*/ 	.word	0x0000000a
        /*0df4*/ 	.word	0x00000000
        /*0df8*/ 	.short	0x0101
        /*0dfa*/ 	.byte	0x3f
	.zero		1


	//   ....[41]....
        /*0dfc*/ 	.word	0x00015c80
        /*0e00*/ 	.word	0x0000000e
        /*0e04*/ 	.word	0x0002a850
        /*0e08*/ 	.short	0x010a
        /*0e0a*/ 	.byte	0x3f
	.zero		1


	//   ....[42]....
        /*0e0c*/ 	.word	0x00015d20
        /*0e10*/ 	.word	0x0000000e
        /*0e14*/ 	.word	0x0002a850
        /*0e18*/ 	.short	0x010a
        /*0e1a*/ 	.byte	0x3f
	.zero		1


	//   ....[43]....
        /*0e1c*/ 	.word	0x00016210
        /*0e20*/ 	.word	0x00000002
        /*0e24*/ 	.word	0x00000000
        /*0e28*/ 	.short	0x0101
        /*0e2a*/ 	.byte	0x3f
	.zero		1


	//   ....[44]....
        /*0e2c*/ 	.word	0x00017720
        /*0e30*/ 	.word	0x00000000
        /*0e34*/ 	.word	0x00000000
        /*0e38*/ 	.short	0x0101
        /*0e3a*/ 	.byte	0x3f
	.zero		1


	//   ....[45]....
        /*0e3c*/ 	.word	0x000198c0
        /*0e40*/ 	.word	0x00000016
        /*0e44*/ 	.word	0x0002a820
        /*0e48*/ 	.short	0x010a
        /*0e4a*/ 	.byte	0x3f
	.zero		1


	//   ....[46]....
        /*0e4c*/ 	.word	0x00019950
        /*0e50*/ 	.word	0x00000009
        /*0e54*/ 	.word	0x0002a8a0
        /*0e58*/ 	.short	0x010a
        /*0e5a*/ 	.byte	0x3f
	.zero		1


	//   ....[47]....
        /*0e5c*/ 	.word	0x00019d90
        /*0e60*/ 	.word	0x00000009
        /*0e64*/ 	.word	0x0002a8c0
        /*0e68*/ 	.short	0x010a
        /*0e6a*/ 	.byte	0x3f
	.zero		1


	//   ....[48]....
        /*0e6c*/ 	.word	0x0001a1c0
        /*0e70*/ 	.word	0x00000006
        /*0e74*/ 	.word	0x0002a8a0
        /*0e78*/ 	.short	0x010a
        /*0e7a*/ 	.byte	0x3f
	.zero		1


	//   ....[49]....
        /*0e7c*/ 	.word	0x0001a5f0
        /*0e80*/ 	.word	0x00000006
        /*0e84*/ 	.word	0x0002a8c0
        /*0e88*/ 	.short	0x010a
        /*0e8a*/ 	.byte	0x3f
	.zero		1


	//   ....[50]....
        /*0e8c*/ 	.word	0x0001b4d0
        /*0e90*/ 	.word	0x00000007
        /*0e94*/ 	.word	0x0002a840
        /*0e98*/ 	.short	0x010a
        /*0e9a*/ 	.byte	0x3f
	.zero		1


	//   ....[51]....
        /*0e9c*/ 	.word	0x0001bbb0
        /*0ea0*/ 	.word	0x00000007
        /*0ea4*/ 	.word	0x0002a830
        /*0ea8*/ 	.short	0x0107
        /*0eaa*/ 	.byte	0x3f
	.zero		1


	//   ....[52]....
        /*0eac*/ 	.word	0x0001bc70
        /*0eb0*/ 	.word	0x00000007
        /*0eb4*/ 	.word	0x0002a830
        /*0eb8*/ 	.short	0x0101
        /*0eba*/ 	.byte	0x3f
	.zero		1


	//   ....[53]....
        /*0ebc*/ 	.word	0x0001c870
        /*0ec0*/ 	.word	0x00000016
        /*0ec4*/ 	.word	0x0002a800
        /*0ec8*/ 	.short	0x0107
        /*0eca*/ 	.byte	0x3f
	.zero		1


	//   ....[54]....
        /*0ecc*/ 	.word	0x0001c970
        /*0ed0*/ 	.word	0x00000016
        /*0ed4*/ 	.word	0x0002a800
        /*0ed8*/ 	.short	0x0101
        /*0eda*/ 	.byte	0x3f
	.zero		1


	//   ....[55]....
        /*0edc*/ 	.word	0x0001c990
        /*0ee0*/ 	.word	0x00000016
        /*0ee4*/ 	.word	0x0002a820
        /*0ee8*/ 	.short	0x010a
        /*0eea*/ 	.byte	0x3f
	.zero		1


	//   ....[56]....
        /*0eec*/ 	.word	0x0001cd10
        /*0ef0*/ 	.word	0x00000005
        /*0ef4*/ 	.word	0x0002a840
        /*0ef8*/ 	.short	0x010a
        /*0efa*/ 	.byte	0x3f
	.zero		1


	//   ....[57]....
        /*0efc*/ 	.word	0x0001d210
        /*0f00*/ 	.word	0x00000005
        /*0f04*/ 	.word	0x0002a830
        /*0f08*/ 	.short	0x0107
        /*0f0a*/ 	.byte	0x3f
	.zero		1


	//   ....[58]....
        /*0f0c*/ 	.word	0x0001d2c0
        /*0f10*/ 	.word	0x00000005
        /*0f14*/ 	.word	0x0002a830
        /*0f18*/ 	.short	0x0101
        /*0f1a*/ 	.byte	0x3f
	.zero		1


	//   ....[59]....
        /*0f1c*/ 	.word	0x0001d320
        /*0f20*/ 	.word	0x00000005
        /*0f24*/ 	.word	0x0002a860
        /*0f28*/ 	.short	0x010a
        /*0f2a*/ 	.byte	0x3f
	.zero		1


	//   ....[60]....
        /*0f2c*/ 	.word	0x0001d790
        /*0f30*/ 	.word	0x00000005
        /*0f34*/ 	.word	0x0002a850
        /*0f38*/ 	.short	0x0107
        /*0f3a*/ 	.byte	0x3f
	.zero		1


	//   ....[61]....
        /*0f3c*/ 	.word	0x0001d8d0
        /*0f40*/ 	.word	0x00000005
        /*0f44*/ 	.word	0x0002a850
        /*0f48*/ 	.short	0x0101
        /*0f4a*/ 	.byte	0x3f
	.zero		1


	//   ....[62]....
        /*0f4c*/ 	.word	0x0001db50
        /*0f50*/ 	.word	0x00000000
        /*0f54*/ 	.word	0x0002a860
        /*0f58*/ 	.short	0x010a
        /*0f5a*/ 	.byte	0x3f
	.zero		1


	//   ....[63]....
        /*0f5c*/ 	.word	0x0001dfc0
        /*0f60*/ 	.word	0x00000000
        /*0f64*/ 	.word	0x0002a850
        /*0f68*/ 	.short	0x0107
        /*0f6a*/ 	.byte	0x3f
	.zero		1


	//   ....[64]....
        /*0f6c*/ 	.word	0x0001e080
        /*0f70*/ 	.word	0x00000000
        /*0f74*/ 	.word	0x0002a850
        /*0f78*/ 	.short	0x0101
        /*0f7a*/ 	.byte	0x3f
	.zero		1


	//   ....[65]....
        /*0f7c*/ 	.word	0x0001eb70
        /*0f80*/ 	.word	0x00000005
        /*0f84*/ 	.word	0x0002a820
        /*0f88*/ 	.short	0x010a
        /*0f8a*/ 	.byte	0x3f
	.zero		1


	//   ....[66]....
        /*0f8c*/ 	.word	0x0001ed00
        /*0f90*/ 	.word	0x00000003
        /*0f94*/ 	.word	0x0002a840
        /*0f98*/ 	.short	0x010a
        /*0f9a*/ 	.byte	0x3f
	.zero		1


	//   ....[67]....
        /*0f9c*/ 	.word	0x0001eda0
        /*0fa0*/ 	.word	0x00000005
        /*0fa4*/ 	.word	0x0002a840
        /*0fa8*/ 	.short	0x010a
        /*0faa*/ 	.byte	0x3f
	.zero		1


	//   ....[68]....
        /*0fac*/ 	.word	0x0001ede0
        /*0fb0*/ 	.word	0x00000003
        /*0fb4*/ 	.word	0x0002a860
        /*0fb8*/ 	.short	0x010a
        /*0fba*/ 	.byte	0x3f
	.zero		1


	//   ....[69]....
        /*0fbc*/ 	.word	0x0001ee20
        /*0fc0*/ 	.word	0x00000005
        /*0fc4*/ 	.word	0x0002a860
        /*0fc8*/ 	.short	0x010a
        /*0fca*/ 	.byte	0x3f
	.zero		1


	//   ....[70]....
        /*0fcc*/ 	.word	0x0001ee80
        /*0fd0*/ 	.word	0x00000058
        /*0fd4*/ 	.word	0x0002a890
        /*0fd8*/ 	.short	0x010a
        /*0fda*/ 	.byte	0x3f
	.zero		1


	//   ....[71]....
        /*0fdc*/ 	.word	0x0001f130
        /*0fe0*/ 	.word	0x00000058
        /*0fe4*/ 	.word	0x0002a890
        /*0fe8*/ 	.short	0x010a
        /*0fea*/ 	.byte	0x3f
	.zero		1


	//   ....[72]....
        /*0fec*/ 	.word	0x0001f3e0
        /*0ff0*/ 	.word	0x00000058
        /*0ff4*/ 	.word	0x0002a890
        /*0ff8*/ 	.short	0x010a
        /*0ffa*/ 	.byte	0x3f
	.zero		1


	//   ....[73]....
        /*0ffc*/ 	.word	0x0001f690
        /*1000*/ 	.word	0x00000058
        /*1004*/ 	.word	0x0002a8b0
        /*1008*/ 	.short	0x010a
        /*100a*/ 	.byte	0x3f
	.zero		1


	//   ....[74]....
        /*100c*/ 	.word	0x0001f8a0
        /*1010*/ 	.word	0x00000002
        /*1014*/ 	.word	0x0002a800
        /*1018*/ 	.short	0x010a
        /*101a*/ 	.byte	0x3f
	.zero		1


	//   ....[75]....
        /*101c*/ 	.word	0x0001fac0
        /*1020*/ 	.word	0x00000002
        /*1024*/ 	.word	0x0002a800
        /*1028*/ 	.short	0x010a
        /*102a*/ 	.byte	0x3f
	.zero		1


	//   ....[76]....
        /*102c*/ 	.word	0x0001fb10
        /*1030*/ 	.word	0x00000000
        /*1034*/ 	.word	0x0002a830
        /*1038*/ 	.short	0x010a
        /*103a*/ 	.byte	0x3f
	.zero		1


	//   ....[77]....
        /*103c*/ 	.word	0x0001fb60
        /*1040*/ 	.word	0x0000000f
        /*1044*/ 	.word	0x0002a830
        /*1048*/ 	.short	0x010a
        /*104a*/ 	.byte	0x3f
	.zero		1


	//   ....[78]....
        /*104c*/ 	.word	0x0001fbb0
        /*1050*/ 	.word	0x0000000a
        /*1054*/ 	.word	0x0002a850
        /*1058*/ 	.short	0x010a
        /*105a*/ 	.byte	0x3f
	.zero		1


	//   ....[79]....
        /*105c*/ 	.word	0x0001fc00
        /*1060*/ 	.word	0x0000000e
        /*1064*/ 	.word	0x0002a850
        /*1068*/ 	.short	0x010a
        /*106a*/ 	.byte	0x3f
	.zero		1


	//   ....[80]....
        /*106c*/ 	.word	0x0001fda0
        /*1070*/ 	.word	0x00000016
        /*1074*/ 	.word	0x0002a820
        /*1078*/ 	.short	0x010a
        /*107a*/ 	.byte	0x3f
	.zero		1


	//   ....[81]....
        /*107c*/ 	.word	0x0001fdf0
        /*1080*/ 	.word	0x00000009
        /*1084*/ 	.word	0x0002a8a0
        /*1088*/ 	.short	0x010a
        /*108a*/ 	.byte	0x3f
	.zero		1


	//   ....[82]....
        /*108c*/ 	.word	0x0001fe40
        /*1090*/ 	.word	0x00000009
        /*1094*/ 	.word	0x0002a8c0
        /*1098*/ 	.short	0x010a
        /*109a*/ 	.byte	0x3f
	.zero		1


	//   ....[83]....
        /*109c*/ 	.word	0x0001fe90
        /*10a0*/ 	.word	0x00000006
        /*10a4*/ 	.word	0x0002a8a0
        /*10a8*/ 	.short	0x010a
        /*10aa*/ 	.byte	0x3f
	.zero		1


	//   ....[84]....
        /*10ac*/ 	.word	0x0001fee0
        /*10b0*/ 	.word	0x00000006
        /*10b4*/ 	.word	0x0002a8c0
        /*10b8*/ 	.short	0x010a
        /*10ba*/ 	.byte	0x3f
	.zero		1


	//   ....[85]....
        /*10bc*/ 	.word	0x00020000
        /*10c0*/ 	.word	0x00000007
        /*10c4*/ 	.word	0x0002a840
        /*10c8*/ 	.short	0x010a
        /*10ca*/ 	.byte	0x3f
	.zero		1


	//   ....[86]....
        /*10cc*/ 	.word	0x00021400
        /*10d0*/ 	.word	0x00000016
        /*10d4*/ 	.word	0x0002a820
        /*10d8*/ 	.short	0x010a
        /*10da*/ 	.byte	0x3f
	.zero		1


	//   ....[87]....
        /*10dc*/ 	.word	0x00021450
        /*10e0*/ 	.word	0x00000005
        /*10e4*/ 	.word	0x0002a840
        /*10e8*/ 	.short	0x010a
        /*10ea*/ 	.byte	0x3f
	.zero		1


	//   ....[88]....
        /*10ec*/ 	.word	0x00021c10
        /*10f0*/ 	.word	0x00000005
        /*10f4*/ 	.word	0x0002a860
        /*10f8*/ 	.short	0x010a
        /*10fa*/ 	.byte	0x3f
	.zero		1


	//   ....[89]....
        /*10fc*/ 	.word	0x00022420
        /*1100*/ 	.word	0x00000000
        /*1104*/ 	.word	0x0002a860
        /*1108*/ 	.short	0x010a
        /*110a*/ 	.byte	0x3f
	.zero		1


	//   ....[90]....
        /*110c*/ 	.word	0x00023550
        /*1110*/ 	.word	0x00000005
        /*1114*/ 	.word	0x0002a820
        /*1118*/ 	.short	0x010a
        /*111a*/ 	.byte	0x3f
	.zero		1


	//   ....[91]....
        /*111c*/ 	.word	0x000236f0
        /*1120*/ 	.word	0x00000003
        /*1124*/ 	.word	0x0002a840
        /*1128*/ 	.short	0x010a
        /*112a*/ 	.byte	0x3f
	.zero		1


	//   ....[92]....
        /*112c*/ 	.word	0x00023740
        /*1130*/ 	.word	0x00000005
        /*1134*/ 	.word	0x0002a840
        /*1138*/ 	.short	0x010a
        /*113a*/ 	.byte	0x3f
	.zero		1


	//   ....[93]....
        /*113c*/ 	.word	0x00023790
        /*1140*/ 	.word	0x00000003
        /*1144*/ 	.word	0x0002a860
        /*1148*/ 	.short	0x010a
        /*114a*/ 	.byte	0x3f
	.zero		1


	//----- nvinfo : EIATTR_NUM_MBARRIERS
	.align		4
.L_396:
        /*114c*/ 	.byte	0x03, 0x38
        /*114e*/ 	.short	0x0016


	//----- nvinfo : EIATTR_EXIT_INSTR_OFFSETS
	.align		4
        /*1150*/ 	.byte	0x04, 0x1c
        /*1152*/ 	.short	(.L_398 - .L_397)


	//   ....[0]....
.L_397:
        /*1154*/ 	.word	0x0001ee70


	//----- nvinfo : EIATTR_MAX_THREADS
	.align		4
.L_398:
        /*1158*/ 	.byte	0x04, 0x05
        /*115a*/ 	.short	(.L_400 - .L_399)
.L_399:
        /*115c*/ 	.word	0x00000180
        /*1160*/ 	.word	0x00000001
        /*1164*/ 	.word	0x00000001


	//----- nvinfo : EIATTR_CRS_STACK_SIZE
	.align		4
.L_400:
        /*1168*/ 	.byte	0x04, 0x1e
        /*116a*/ 	.short	(.L_402 - .L_401)
.L_401:
        /*116c*/ 	.word	0x00000000


	//----- nvinfo : EIATTR_CBANK_PARAM_SIZE
	.align		4
.L_402:
        /*1170*/ 	.byte	0x03, 0x19
        /*1172*/ 	.short	0x0af0


	//----- nvinfo : EIATTR_PARAM_CBANK
	.align		4
        /*1174*/ 	.byte	0x04, 0x0a
        /*1176*/ 	.short	(.L_404 - .L_403)
	.align		4
.L_403:
        /*1178*/ 	.word	index@(.nv.constant0._ZN7cutlass13device_kernelIN5flash11enable_sm90INS1_16FlashAttnFwdSm90INS1_25CollectiveMainloopFwdSm90ILi2EN4cute5tupleIJNS5_1CILi1EEES8_S8_EEENS6_IJNS7_ILi128EEENS7_ILi96EEENS7_ILi192EEEEEELi128ENS_6half_tEfNS_4arch4Sm90ELb0ELb0ELb1ELb1ELb1ELb1ELb0ELb1ELb1ELb1ELb0ELb0EEENS1_21CollectiveEpilogueFwdINS6_IJSA_SA_SB_EEES9_SE_SG_Li256ELb1ELb1ELb0ELb0EEENS1_36VarlenDynamicPersistentTileSchedulerILi128ELi96ELi256ELi128ELb0ELb1ELb1ELb0ELb1ELb1EEEEEEEEEvNT_6ParamsE)
        /*117c*/ 	.short	0x0210
        /*117e*/ 	.short	0x0af0


	//----- nvinfo : EIATTR_SW_WAR
	.align		4
.L_404:
        /*1180*/ 	.byte	0x04, 0x36
        /*1182*/ 	.short	(.L_406 - .L_405)
.L_405:
        /*1184*/ 	.word	0x00000008
.L_406:


//--------------------- .nv.info._ZN7cutlass13device_kernelIN5flash11enable_sm90INS1_16FlashAttnFwdSm90INS1_25CollectiveMainloopFwdSm90ILi2EN4cute5tupleIJNS5_1CILi1EEES8_S8_EEENS6_IJNS7_ILi128EEENS7_ILi96EEENS7_ILi192EEEEEELi128ENS_6half_tEfNS_4arch4Sm90ELb0ELb1ELb1ELb0ELb1ELb0ELb0ELb1ELb1ELb1ELb0ELb0EEENS1_21CollectiveEpilogueFwdINS6_IJSA_SA_SB_EEES9_SE_SG_Li256ELb0ELb1ELb0ELb0EEENS1_30DynamicPersistentTileSchedulerILi256ELi128ELb0ELb1ELb1EEEEEEEEEvNT_6ParamsE --------------------------
	.section	.nv.info._ZN7cutlass13device_kernelIN5flash11enable_sm90INS1_16FlashAttnFwdSm90INS1_25CollectiveMainloopFwdSm90ILi2EN4cute5tupleIJNS5_1CILi1EEES8_S8_EEENS6_IJNS7_ILi128EEENS7_ILi96EEENS7_ILi192EEEEEELi128ENS_6half_tEfNS_4arch4Sm90ELb0ELb1ELb1ELb0ELb1ELb0ELb0ELb1ELb1ELb1ELb0ELb0EEENS1_21CollectiveEpilogueFwdINS6_IJSA_SA_SB_EEES9_SE_SG_Li256ELb0ELb1ELb0ELb0EEENS1_30DynamicPersistentTileSchedulerILi256ELi128ELb0ELb1ELb1EEEEEEEEEvNT_6ParamsE,"",@"SHT_CUDA_INFO"
	.sectionflags	@""
	.align	4


	//----- nvinfo : EIATTR_CUDA_API_VERSION
	.align		4
        /*0000*/ 	.byte	0x04, 0x37
        /*0002*/ 	.short	(.L_408 - .L_407)
.L_407:
        /*0004*/ 	.word	0x00000082


	//----- nvinfo : EIATTR_KPARAM_INFO
	.align		4
.L_408:
        /*0008*/ 	.byte	0x04, 0x17
        /*000a*/ 	.short	(.L_410 - .L_409)
.L_409:
        /*000c*/ 	.word	0x00000000
        /*0010*/ 	.short	0x0000
        /*0012*/ 	.short	0x0070
        /*0014*/ 	.byte	0x00, 0xf0, 0x01, 0x2a


	//----- nvinfo : EIATTR_SPARSE_MMA_MASK
	.align		4
.L_410:
        /*0018*/ 	.byte	0x03, 0x50
        /*001a*/ 	.short	0x0000


	//----- nvinfo : EIATTR_MAXREG_COUNT
	.align		4
        /*001c*/ 	.byte	0x03, 0x1b
        /*001e*/ 	.short	0x00a8


	//----- nvinfo : EIATTR_NUM_BARRIERS
	.align		4
        /*0020*/ 	.byte	0x02, 0x4c
        /*0022*/ 	.byte	0x09
	.zero		1


	//----- nvinfo : EIATTR_EXTERNS
	.align		4
        /*0024*/ 	.byte	0x04, 0x0f
        /*0026*/ 	.short	(.L_412 - .L_411)


	//   ....[0]....
	.align		4
.L_411:
        /*0028*/ 	.word	index@(__assertfail)


	//----- nvinfo : EIATTR_ANNOTATIONS
	.align		4
.L_412:
        /*002c*/ 	.byte	0x04, 0x55
        /*002e*/ 	.short	(.L_414 - .L_413)


	//   ....[0]....
.L_413:
        /*0030*/ 	.word	0x00000001
        /*0034*/ 	.byte	0xa0, 0x08, 0x00, 0x00, 0x01, 0x00, 0x00, 0x00, 0x60, 0x09, 0x00, 0x00, 0x01, 0x00, 0x00, 0x00
        /*0044*/ 	.byte	0xa0, 0x01, 0x01, 0x00, 0x01, 0x00, 0x00, 0x00, 0x40, 0x02, 0x01, 0x00, 0x01, 0x00, 0x00, 0x00
        /*0054*/ 	.byte	0xd0, 0x02, 0x01, 0x00, 0x01, 0x00, 0x00, 0x00, 0xa0, 0x29, 0x01, 0x00, 0x01, 0x00, 0x00, 0x00
        /*0064*/ 	.byte	0xc0, 0x29, 0x01, 0x00, 0x01, 0x00, 0x00, 0x00, 0x10, 0x42, 0x01, 0x00, 0x01, 0x00, 0x00, 0x00
        /*0074*/ 	.byte	0xb0, 0x43, 0x01, 0x00


	//----- nvinfo : EIATTR_MERCURY_ISA_VERSION
	.align		4
.L_414:
        /*0078*/ 	.byte	0x03, 0x5f
        /*007a*/ 	.short	0x0101


	//----- nvinfo : EIATTR_INT_WARP_WIDE_INSTR_OFFSETS
	.align		4
        /*007c*/ 	.byte	0x04, 0x31
        /*007e*/ 	.short	(.L_416 - .L_415)


	//   ....[0]....
.L_415:
        /*0080*/ 	.word	0x000000c0


	//   ....[1]....
        /*0084*/ 	.word	0x000000d0


	//   ....[2]....
        /*0088*/ 	.word	0x00000170


	//   ....[3]....
        /*008c*/ 	.word	0x00010ec0


	//   ....[4]....
        /*0090*/ 	.word	0x00010f50


	//   ....[5]....
        /*0094*/ 	.word	0x00013a30


	//   ....[6]....
        /*0098*/ 	.word	0x00013ac0


	//----- nvinfo : EIATTR_COOP_GROUP_MASK_REGIDS
	.align		4
.L_416:
        /*009c*/ 	.byte	0x04, 0x29
        /*009e*/ 	.short	(.L_418 - .L_417)


	//   ....[0]....
.L_417:
        /*00a0*/ 	.word	0xffffffff


	//   ....[1]....
        /*00a4*/ 	.word	0xffffffff


	//   ....[2]....
        /*00a8*/ 	.word	0xffffffff


	//   ....[3]....
        /*00ac*/ 	.word	0xffffffff


	//   ....[4]....
        /*00b0*/ 	.word	0xffffffff


	//   ....[5]....
        /*00b4*/ 	.word	0xffffffff


	//   ....[6]....
        /*00b8*/ 	.word	0xffffffff


	//   ....[7]....
        /*00bc*/ 	.word	0xffffffff


	//   ....[8]....
        /*00c0*/ 	.word	0xffffffff


	//   ....[9]....
        /*00c4*/ 	.word	0xffffffff


	//   ....[10]....
        /*00c8*/ 	.word	0xffffffff


	//   ....[11]....
        /*00cc*/ 	.word	0xffffffff


	//   ....[12]....
        /*00d0*/ 	.word	0xffffffff


	//   ....[13]....
        /*00d4*/ 	.word	0xffffffff


	//   ....[14]....
        /*00d8*/ 	.word	0xffffffff


	//   ....[15]....
        /*00dc*/ 	.word	0xffffffff


	//   ....[16]....
        /*00e0*/ 	.word	0xffffffff


	//   ....[17]....
        /*00e4*/ 	.word	0xffffffff


	//   ....[18]....
        /*00e8*/ 	.word	0xffffffff


	//   ....[19]....
        /*00ec*/ 	.word	0xffffffff


	//   ....[20]....
        /*00f0*/ 	.word	0xffffffff


	//   ....[21]....
        /*00f4*/ 	.word	0xffffffff


	//   ....[22]....
        /*00f8*/ 	.word	0xffffffff


	//   ....[23]....
        /*00fc*/ 	.word	0xffffffff


	//   ....[24]....
        /*0100*/ 	.word	0xffffffff


	//   ....[25]....
        /*0104*/ 	.word	0xffffffff


	//   ....[26]....
        /*0108*/ 	.word	0xffffffff


	//   ....[27]....
        /*010c*/ 	.word	0xffffffff


	//   ....[28]....
        /*0110*/ 	.word	0xffffffff


	//   ....[29]....
        /*0114*/ 	.word	0xffffffff


	//   ....[30]....
        /*0118*/ 	.word	0xffffffff


	//   ....[31]....
        /*011c*/ 	.word	0xffffffff


	//   ....[32]....
        /*0120*/ 	.word	0xffffffff


	//   ....[33]....
        /*0124*/ 	.word	0xffffffff


	//   ....[34]....
        /*0128*/ 	.word	0xffffffff


	//   ....[35]....
        /*012c*/ 	.word	0xffffffff


	//   ....[36]....
        /*0130*/ 	.word	0xffffffff


	//   ....[37]....
        /*0134*/ 	.word	0xffffffff


	//   ....[38]....
        /*0138*/ 	.word	0xffffffff


	//   ....[39]....
        /*013c*/ 	.word	0xffffffff


	//   ....[40]....
        /*0140*/ 	.word	0xffffffff


	//   ....[41]....
        /*0144*/ 	.word	0xffffffff


	//   ....[42]....
        /*0148*/ 	.word	0xffffffff


	//   ....[43]....
        /*014c*/ 	.word	0xffffffff


	//   ....[44]....
        /*0150*/ 	.word	0xffffffff


	//   ....[45]....
        /*0154*/ 	.word	0xffffffff


	//   ....[46]....
        /*0158*/ 	.word	0xffffffff


	//   ....[47]....
        /*015c*/ 	.word	0xffffffff


	//   ....[48]....
        /*0160*/ 	.word	0xffffffff


	//   ....[49]....
        /*0164*/ 	.word	0xffffffff


	//   ....[50]....
        /*0168*/ 	.word	0xffffffff


	//   ....[51]....
        /*016c*/ 	.word	0xffffffff


	//   ....[52]....
        /*0170*/ 	.word	0xffffffff


	//   ....[53]....
        /*0174*/ 	.word	0xffffffff


	//   ....[54]....
        /*0178*/ 	.word	0xffffffff


	//   ....[55]....
        /*017c*/ 	.word	0xffffffff


	//   ....[56]....
        /*0180*/ 	.word	0xffffffff


	//   ....[57]....
        /*0184*/ 	.word	0xffffffff


	//   ....[58]....
        /*0188*/ 	.word	0xffffffff


	//   ....[59]....
        /*018c*/ 	.word	0xffffffff


	//   ....[60]....
        /*0190*/ 	.word	0xffffffff


	//   ....[61]....
        /*0194*/ 	.word	0xffffffff


	//   ....[62]....
        /*0198*/ 	.word	0xffffffff


	//   ....[63]....
        /*019c*/ 	.word	0xffffffff


	//   ....[64]....
        /*01a0*/ 	.word	0xffffffff


	//   ....[65]....
        /*01a4*/ 	.word	0xffffffff


	//   ....[66]....
        /*01a8*/ 	.word	0xffffffff


	//   ....[67]....
        /*01ac*/ 	.word	0xffffffff


	//   ....[68]....
        /*01b0*/ 	.word	0xffffffff


	//   ....[69]....
        /*01b4*/ 	.word	0xffffffff


	//   ....[70]....
        /*01b8*/ 	.word	0xffffffff


	//   ....[71]....
        /*01bc*/ 	.word	0xffffffff


	//   ....[72]....
        /*01c0*/ 	.word	0xffffffff


	//   ....[73]....
        /*01c4*/ 	.word	0xffffffff


	//   ....[74]....
        /*01c8*/ 	.word	0xffffffff


	//   ....[75]....
        /*01cc*/ 	.word	0xffffffff


	//   ....[76]....
        /*01d0*/ 	.word	0xffffffff


	//   ....[77]....
        /*01d4*/ 	.word	0xffffffff


	//   ....[78]....
        /*01d8*/ 	.word	0xffffffff


	//   ....[79]....
        /*01dc*/ 	.word	0xffffffff


	//   ....[80]....
        /*01e0*/ 	.word	0xffffffff


	//   ....[81]....
        /*01e4*/ 	.word	0xffffffff


	//   ....[82]....
        /*01e8*/ 	.word	0xffffffff


	//   ....[83]....
        /*01ec*/ 	.word	0xffffffff


	//   ....[84]....
        /*01f0*/ 	.word	0xffffffff


	//   ....[85]....
        /*01f4*/ 	.word	0xffffffff


	//   ....[86]....
        /*01f8*/ 	.word	0xffffffff


	//   ....[87]....
        /*01fc*/ 	.word	0xffffffff


	//   ....[88]....
        /*0200*/ 	.word	0xffffffff


	//   ....[89]....
        /*0204*/ 	.word	0xffffffff


	//   ....[90]....
        /*0208*/ 	.word	0xffffffff


	//   ....[91]....
        /*020c*/ 	.word	0xffffffff


	//   ....[92]....
        /*0210*/ 	.word	0xffffffff


	//   ....[93]....
        /*0214*/ 	.word	0xffffffff


	//   ....[94]....
        /*0218*/ 	.word	0xffffffff


	//   ....[95]....
        /*021c*/ 	.word	0xffffffff


	//   ....[96]....
        /*0220*/ 	.word	0xffffffff


	//   ....[97]....
        /*0224*/ 	.word	0xffffffff


	//   ....[98]....
        /*0228*/ 	.word	0xffffffff


	//   ....[99]....
        /*022c*/ 	.word	0xffffffff


	//   ....[100]....
        /*0230*/ 	.word	0xffffffff


	//   ....[101]....
        /*0234*/ 	.word	0xffffffff


	//   ....[102]....
        /*0238*/ 	.word	0xffffffff


	//   ....[103]....
        /*023c*/ 	.word	0xffffffff


	//   ....[104]....
        /*0240*/ 	.word	0xffffffff


	//   ....[105]....
        /*0244*/ 	.word	0xffffffff


	//   ....[106]....
        /*0248*/ 	.word	0xffffffff


	//   ....[107]....
        /*024c*/ 	.word	0xffffffff


	//   ....[108]....
        /*0250*/ 	.word	0xffffffff


	//   ....[109]....
        /*0254*/ 	.word	0xffffffff


	//   ....[110]....
        /*0258*/ 	.word	0xffffffff


	//   ....[111]....
        /*025c*/ 	.word	0xffffffff


	//   ....[112]....
        /*0260*/ 	.word	0xffffffff


	//   ....[113]....
        /*0264*/ 	.word	0xffffffff


	//   ....[114]....
        /*0268*/ 	.word	0xffffffff


	//   ....[115]....
        /*026c*/ 	.word	0xffffffff


	//   ....[116]....
        /*0270*/ 	.word	0xffffffff


	//   ....[117]....
        /*0274*/ 	.word	0xffffffff


	//   ....[118]....
        /*0278*/ 	.word	0xffffffff


	//   ....[119]....
        /*027c*/ 	.word	0xffffffff


	//   ....[120]....
        /*0280*/ 	.word	0x0500000f


	//   ....[121]....
        /*0284*/ 	.word	0x0500000f


	//   ....[122]....
        /*0288*/ 	.word	0x0500000f


	//   ....[123]....
        /*028c*/ 	.word	0x0500000f


	//   ....[124]....
        /*0290*/ 	.word	0x0500000f


	//   ....[125]....
        /*0294*/ 	.word	0x0500000f


	//   ....[126]....
        /*0298*/ 	.word	0x0500000f


	//   ....[127]....
        /*029c*/ 	.word	0x0500000f


	//   ....[128]....
        /*02a0*/ 	.word	0x0500000f


	//   ....[129]....
        /*02a4*/ 	.word	0x0500000f


	//   ....[130]....
        /*02a8*/ 	.word	0x0500000f


	//   ....[131]....
        /*02ac*/ 	.word	0x0500000f


	//   ....[132]....
        /*02b0*/ 	.word	0x0500000f


	//   ....[133]....
        /*02b4*/ 	.word	0x0500000f


	//   ....[134]....
        /*02b8*/ 	.word	0x0500000f


	//   ....[135]....
        /*02bc*/ 	.word	0x0500000f


	//   ....[136]....
        /*02c0*/ 	.word	0x0500000f


	//   ....[137]....
        /*02c4*/ 	.word	0x0500000f


	//   ....[138]....
        /*02c8*/ 	.word	0x0500000f


	//   ....[139]....
        /*02cc*/ 	.word	0x0500000f


	//   ....[140]....
        /*02d0*/ 	.word	0x0500000f


	//   ....[141]....
        /*02d4*/ 	.word	0x0500000f


	//   ....[142]....
        /*02d8*/ 	.word	0x0500000f


	//   ....[143]....
        /*02dc*/ 	.word	0x0500000f


	//   ....[144]....
        /*02e0*/ 	.word	0x0500000f


	//   ....[145]....
        /*02e4*/ 	.word	0x0500000f


	//   ....[146]....
        /*02e8*/ 	.word	0x0500000f


	//   ....[147]....
        /*02ec*/ 	.word	0x0500000f


	//   ....[148]....
        /*02f0*/ 	.word	0x0500000f


	//   ....[149]....
        /*02f4*/ 	.word	0x0500000f


	//   ....[150]....
        /*02f8*/ 	.word	0x0500000f


	//   ....[151]....
        /*02fc*/ 	.word	0x0500000f


	//   ....[152]....
        /*0300*/ 	.word	0x0500000f


	//   ....[153]....
        /*0304*/ 	.word	0x0500000f


	//   ....[154]....
        /*0308*/ 	.word	0x0500000f


	//   ....[155]....
        /*030c*/ 	.word	0x0500000f


	//   ....[156]....
        /*0310*/ 	.word	0x0500000f


	//   ....[157]....
        /*0314*/ 	.word	0x0500000f


	//   ....[158]....
        /*0318*/ 	.word	0x0500000f


	//   ....[159]....
        /*031c*/ 	.word	0x0500000f


	//   ....[160]....
        /*0320*/ 	.word	0x0500000f


	//   ....[161]....
        /*0324*/ 	.word	0x0500000f


	//   ....[162]....
        /*0328*/ 	.word	0x0500000f


	//   ....[163]....
        /*032c*/ 	.word	0x0500000f


	//   ....[164]....
        /*0330*/ 	.word	0x0500000f


	//   ....[165]....
        /*0334*/ 	.word	0x0500000f


	//   ....[166]....
        /*0338*/ 	.word	0x0500000f


	//   ....[167]....
        /*033c*/ 	.word	0x0500000f


	//   ....[168]....
        /*0340*/ 	.word	0x0500000f


	//   ....[169]....
        /*0344*/ 	.word	0x0500000f


	//   ....[170]....
        /*0348*/ 	.word	0x0500000f


	//   ....[171]....
        /*034c*/ 	.word	0x0500000f


	//   ....[172]....
        /*0350*/ 	.word	0x0500000f


	//   ....[173]....
        /*0354*/ 	.word	0x0500000f


	//   ....[174]....
        /*0358*/ 	.word	0x0500000f


	//   ....[175]....
        /*035c*/ 	.word	0x0500000f


	//   ....[176]....
        /*0360*/ 	.word	0x0500000f


	//   ....[177]....
        /*0364*/ 	.word	0x0500000f


	//   ....[178]....
        /*0368*/ 	.word	0x0500000f


	//   ....[179]....
        /*036c*/ 	.word	0x0500000f


	//   ....[180]....
        /*0370*/ 	.word	0x0500000f


	//   ....[181]....
        /*0374*/ 	.word	0x0500000f


	//   ....[182]....
        /*0378*/ 	.word	0x0500000f


	//   ....[183]....
        /*037c*/ 	.word	0x0500000f


	//   ....[184]....
        /*0380*/ 	.word	0x0500000f


	//   ....[185]....
        /*0384*/ 	.word	0x0500000f


	//   ....[186]....
        /*0388*/ 	.word	0x0500000f


	//----- nvinfo : EIATTR_COOP_GROUP_INSTR_OFFSETS
	.align		4
.L_418:
        /*038c*/ 	.byte	0x04, 0x28
        /*038e*/ 	.short	(.L_420 - .L_419)


	//   ....[0]....
.L_419:
        /*0390*/ 	.word	0x00000070


	//   ....[1]....
        /*0394*/ 	.word	0x000000b0


	//   ....[2]....
        /*0398*/ 	.word	0x000002d0


	//   ....[3]....
        /*039c*/ 	.word	0x00000430


	//   ....[4]....
        /*03a0*/ 	.word	0x00000550


	//   ....[5]....
        /*03a4*/ 	.word	0x000006b0


	//   ....[6]....
        /*03a8*/ 	.word	0x00001720


	//   ....[7]....
        /*03ac*/ 	.word	0x000023a0


	//   ....[8]....
        /*03b0*/ 	.word	0x000029f0


	//   ....[9]....
        /*03b4*/ 	.word	0x00003740


	//   ....[10]....
        /*03b8*/ 	.word	0x00003860


	//   ....[11]....
        /*03bc*/ 	.word	0x00003dc0


	//   ....[12]....
        /*03c0*/ 	.word	0x00003ec0


	//   ....[13]....
        /*03c4*/ 	.word	0x00005ba0


	//   ....[14]....
        /*03c8*/ 	.word	0x000067e0


	//   ....[15]....
        /*03cc*/ 	.word	0x00006e50


	//   ....[16]....
        /*03d0*/ 	.word	0x00006f70


	//   ....[17]....
        /*03d4*/ 	.word	0x00007510


	//   ....[18]....
        /*03d8*/ 	.word	0x00007570


	//   ....[19]....
        /*03dc*/ 	.word	0x00009760


	//   ....[20]....
        /*03e0*/ 	.word	0x00009790


	//   ....[21]....
        /*03e4*/ 	.word	0x000097b0


	//   ....[22]....
        /*03e8*/ 	.word	0x000097d0


	//   ....[23]....
        /*03ec*/ 	.word	0x0000b410


	//   ....[24]....
        /*03f0*/ 	.word	0x0000bf90


	//   ....[25]....
        /*03f4*/ 	.word	0x0000c710


	//   ....[26]....
        /*03f8*/ 	.word	0x0000c830


	//   ....[27]....
        /*03fc*/ 	.word	0x0000cdc0


	//   ....[28]....
        /*0400*/ 	.word	0x0000ce20


	//   ....[29]....
        /*0404*/ 	.word	0x0000dcd0


	//   ....[30]....
        /*0408*/ 	.word	0x0000dd00


	//   ....[31]....
        /*040c*/ 	.word	0x0000ddc0


	//   ....[32]....
        /*0410*/ 	.word	0x0000ddd0


	//   ....[33]....
        /*0414*/ 	.word	0x0000eed0


	//   ....[34]....
        /*0418*/ 	.word	0x0000ef10


	//   ....[35]....
        /*041c*/ 	.word	0x0000ef40


	//   ....[36]....
        /*0420*/ 	.word	0x0000efa0


	//   ....[37]....
        /*0424*/ 	.word	0x0000f440


	//   ....[38]....
        /*0428*/ 	.word	0x0000f480


	//   ....[39]....
        /*042c*/ 	.word	0x0000f540


	//   ....[40]....
        /*0430*/ 	.word	0x0000f560


	//   ....[41]....
        /*0434*/ 	.word	0x0000f620


	//   ....[42]....
        /*0438*/ 	.word	0x0000f640


	//   ....[43]....
        /*043c*/ 	.word	0x0000f710


	//   ....[44]....
        /*0440*/ 	.word	0x0000f730


	//   ....[45]....
        /*0444*/ 	.word	0x0000fd80


	//   ....[46]....
        /*0448*/ 	.word	0x0000fda0


	//   ....[47]....
        /*044c*/ 	.word	0x0000fe60


	//   ....[48]....
        /*0450*/ 	.word	0x0000fe80


	//   ....[49]....
        /*0454*/ 	.word	0x0000ff40


	//   ....[50]....
        /*0458*/ 	.word	0x0000ff60


	//   ....[51]....
        /*045c*/ 	.word	0x00010030


	//   ....[52]....
        /*0460*/ 	.word	0x00010050


	//   ....[53]....
        /*0464*/ 	.word	0x000101d0


	//   ....[54]....
        /*0468*/ 	.word	0x00011a30


	//   ....[55]....
        /*046c*/ 	.word	0x00011a50


	//   ....[56]....
        /*0470*/ 	.word	0x00011a60


	//   ....[57]....
        /*0474*/ 	.word	0x00011aa0


	//   ....[58]....
        /*0478*/ 	.word	0x00011b30


	//   ....[59]....
        /*047c*/ 	.word	0x00011b50


	//   ....[60]....
        /*0480*/ 	.word	0x00011be0


	//   ....[61]....
        /*0484*/ 	.word	0x00011c00


	//   ....[62]....
        /*0488*/ 	.word	0x00011c90


	//   ....[63]....
        /*048c*/ 	.word	0x00011cb0


	//   ....[64]....
        /*0490*/ 	.word	0x00011d40


	//   ....[65]....
        /*0494*/ 	.word	0x00011d60


	//   ....[66]....
        /*0498*/ 	.word	0x000123a0


	//   ....[67]....
        /*049c*/ 	.word	0x000123c0


	//   ....[68]....
        /*04a0*/ 	.word	0x000123f0


	//   ....[69]....
        /*04a4*/ 	.word	0x00012430


	//   ....[70]....
        /*04a8*/ 	.word	0x000124b0


	//   ....[71]....
        /*04ac*/ 	.word	0x000124e0


	//   ....[72]....
        /*04b0*/ 	.word	0x00012560


	//   ....[73]....
        /*04b4*/ 	.word	0x00012590


	//   ....[74]....
        /*04b8*/ 	.word	0x00012610


	//   ....[75]....
        /*04bc*/ 	.word	0x00012640


	//   ....[76]....
        /*04c0*/ 	.word	0x000126c0


	//   ....[77]....
        /*04c4*/ 	.word	0x000126f0


	//   ....[78]....
        /*04c8*/ 	.word	0x00012770


	//   ....[79]....
        /*04cc*/ 	.word	0x000127a0


	//   ....[80]....
        /*04d0*/ 	.word	0x00012820


	//   ....[81]....
        /*04d4*/ 	.word	0x00012840


	//   ....[82]....
        /*04d8*/ 	.word	0x00012f60


	//   ....[83]....
        /*04dc*/ 	.word	0x00012f90


	//   ....[84]....
        /*04e0*/ 	.word	0x00012fa0


	//   ....[85]....
        /*04e4*/ 	.word	0x00012fc0


	//   ....[86]....
        /*04e8*/ 	.word	0x00013010


	//   ....[87]....
        /*04ec*/ 	.word	0x00013030


	//   ....[88]....
        /*04f0*/ 	.word	0x00013090


	//   ....[89]....
        /*04f4*/ 	.word	0x000130b0


	//   ....[90]....
        /*04f8*/ 	.word	0x00013100


	//   ....[91]....
        /*04fc*/ 	.word	0x00013120


	//   ....[92]....
        /*0500*/ 	.word	0x00013170


	//   ....[93]....
        /*0504*/ 	.word	0x00013190


	//   ....[94]....
        /*0508*/ 	.word	0x00013420


	//   ....[95]....
        /*050c*/ 	.word	0x00013440


	//   ....[96]....
        /*0510*/ 	.word	0x00013460


	//   ....[97]....
        /*0514*/ 	.word	0x000134c0


	//   ....[98]....
        /*0518*/ 	.word	0x000134e0


	//   ....[99]....
        /*051c*/ 	.word	0x00013540


	//   ....[100]....
        /*0520*/ 	.word	0x00013560


	//   ....[101]....
        /*0524*/ 	.word	0x000135c0


	//   ....[102]....
        /*0528*/ 	.word	0x000135e0


	//   ....[103]....
        /*052c*/ 	.word	0x00013640


	//   ....[104]....
        /*0530*/ 	.word	0x00013660


	//   ....[105]....
        /*0534*/ 	.word	0x00013670


	//   ....[106]....
        /*0538*/ 	.word	0x00013c00


	//   ....[107]....
        /*053c*/ 	.word	0x00013c20


	//   ....[108]....
        /*0540*/ 	.word	0x00013c40


	//   ....[109]....
        /*0544*/ 	.word	0x00013c80


	//   ....[110]....
        /*0548*/ 	.word	0x00013cd0


	//   ....[111]....
        /*054c*/ 	.word	0x00013d00


	//   ....[112]....
        /*0550*/ 	.word	0x00013d50


	//   ....[113]....
        /*0554*/ 	.word	0x00013d80


	//   ....[114]....
        /*0558*/ 	.word	0x00013dd0


	//   ....[115]....
        /*055c*/ 	.word	0x00013e00


	//   ....[116]....
        /*0560*/ 	.word	0x00013e50


	//   ....[117]....
        /*0564*/ 	.word	0x00013e80


	//   ....[118]....
        /*0568*/ 	.word	0x00014150


	//   ....[119]....
        /*056c*/ 	.word	0x00014330


	//   ....[120]....
        /*0570*/ 	.word	0x000149a0


	//   ....[121]....
        /*0574*/ 	.word	0x00014a80


	//   ....[122]....
        /*0578*/ 	.word	0x00014b20


	//   ....[123]....
        /*057c*/ 	.word	0x00014ba0


	//   ....[124]....
        /*0580*/ 	.word	0x00014c60


	//   ....[125]....
        /*0584*/ 	.word	0x00014ce0


	//   ....[126]....
        /*0588*/ 	.word	0x00014dc0


	//   ....[127]....
        /*058c*/ 	.word	0x00014e40


	//   ....[128]....
        /*0590*/ 	.word	0x00014f20


	//   ....[129]....
        /*0594*/ 	.word	0x00014fa0


	//   ....[130]....
        /*0598*/ 	.word	0x00015080


	//   ....[131]....
        /*059c*/ 	.word	0x00015100


	//   ....[132]....
        /*05a0*/ 	.word	0x000151d0


	//   ....[133]....
        /*05a4*/ 	.word	0x00015260


	//   ....[134]....
        /*05a8*/ 	.word	0x000152d0


	//   ....[135]....
        /*05ac*/ 	.word	0x00015350


	//   ....[136]....
        /*05b0*/ 	.word	0x00015410


	//   ....[137]....
        /*05b4*/ 	.word	0x00015480


	//   ....[138]....
        /*05b8*/ 	.word	0x00015570


	//   ....[139]....
        /*05bc*/ 	.word	0x000155e0


	//   ....[140]....
        /*05c0*/ 	.word	0x000156d0


	//   ....[141]....
        /*05c4*/ 	.word	0x00015740


	//   ....[142]....
        /*05c8*/ 	.word	0x00015830


	//   ....[143]....
        /*05cc*/ 	.word	0x000158a0


	//   ....[144]....
        /*05d0*/ 	.word	0x00015990


	//   ....[145]....
        /*05d4*/ 	.word	0x00015a00


	//   ....[146]....
        /*05d8*/ 	.word	0x00015af0


	//   ....[147]....
        /*05dc*/ 	.word	0x00015b60


	//   ....[148]....
        /*05e0*/ 	.word	0x00015c30


	//   ....[149]....
        /*05e4*/ 	.word	0x00015d60


	//   ....[150]....
        /*05e8*/ 	.word	0x00015e00


	//   ....[151]....
        /*05ec*/ 	.word	0x00015e70


	//   ....[152]....
        /*05f0*/ 	.word	0x00015f30


	//   ....[153]....
        /*05f4*/ 	.word	0x00015f90


	//   ....[154]....
        /*05f8*/ 	.word	0x00016050


	//   ....[155]....
        /*05fc*/ 	.word	0x000160b0


	//   ....[156]....
        /*0600*/ 	.word	0x00016170


	//   ....[157]....
        /*0604*/ 	.word	0x000161d0


	//   ....[158]....
        /*0608*/ 	.word	0x00016290


	//   ....[159]....
        /*060c*/ 	.word	0x000162f0


	//   ....[160]....
        /*0610*/ 	.word	0x000163b0


	//   ....[161]....
        /*0614*/ 	.word	0x00016490


	//   ....[162]....
        /*0618*/ 	.word	0x00016530


	//   ....[163]....
        /*061c*/ 	.word	0x00016590


	//   ....[164]....
        /*0620*/ 	.word	0x00016660


	//   ....[165]....
        /*0624*/ 	.word	0x000166c0


	//   ....[166]....
        /*0628*/ 	.word	0x00016790


	//   ....[167]....
        /*062c*/ 	.word	0x000167f0


	//   ....[168]....
        /*0630*/ 	.word	0x000168c0


	//   ....[169]....
        /*0634*/ 	.word	0x00016920


	//   ....[170]....
        /*0638*/ 	.word	0x000169f0


	//   ....[171]....
        /*063c*/ 	.word	0x00016a50


	//   ....[172]....
        /*0640*/ 	.word	0x00016b10


	//   ....[173]....
        /*0644*/ 	.word	0x00016c30


	//   ....[174]....
        /*0648*/ 	.word	0x00016cd0


	//   ....[175]....
        /*064c*/ 	.word	0x00016d30


	//   ....[176]....
        /*0650*/ 	.word	0x00016e00


	//   ....[177]....
        /*0654*/ 	.word	0x00016ea0


	//   ....[178]....
        /*0658*/ 	.word	0x00016f60


	//   ....[179]....
        /*065c*/ 	.word	0x00017000


	//   ....[180]....
        /*0660*/ 	.word	0x000170c0


	//   ....[181]....
        /*0664*/ 	.word	0x00017160


	//   ....[182]....
        /*0668*/ 	.word	0x00017220


	//   ....[183]....
        /*066c*/ 	.word	0x000172c0


	//   ....[184]....
        /*0670*/ 	.word	0x00017380


	//   ....[185]....
        /*0674*/ 	.word	0x00017450


	//   ....[186]....
        /*0678*/ 	.word	0x00017570


	//----- nvinfo : EIATTR_REG_RECONFIG
	.align		4
.L_420:
        /*067c*/ 	.byte	0x01, 0x54
	.zero		2


	//----- nvinfo : EIATTR_SYSCALL_OFFSETS
	.align		4
        /*0680*/ 	.byte	0x04, 0x46
        /*0682*/ 	.short	(.L_422 - .L_421)


	//   ....[0]....
.L_421:
        /*0684*/ 	.word	0x00001900


	//   ....[1]....
        /*0688*/ 	.word	0x000110b0


	//   ....[2]....
        /*068c*/ 	.word	0x00011200


	//   ....[3]....
        /*0690*/ 	.word	0x000112f0


	//   ....[4]....
        /*0694*/ 	.word	0x00012060


	//----- nvinfo : EIATTR_MBARRIER_INSTR_OFFSETS
	.align		4
.L_422:
        /*0698*/ 	.byte	0x04, 0x39
        /*069a*/ 	.short	(.L_424 - .L_423)


	//   ....[0]....
.L_423:
        /*069c*/ 	.word	0x00000180
        /*06a0*/ 	.word	0x000000ff
        /*06a4*/ 	.word	0x0002a800
        /*06a8*/ 	.short	0x0100
        /*06aa*/ 	.byte	0x08
	.zero		1


	//   ....[1]....
        /*06ac*/ 	.word	0x00000190
        /*06b0*/ 	.word	0x000000ff
        /*06b4*/ 	.word	0x0002a820
        /*06b8*/ 	.short	0x0100
        /*06ba*/ 	.byte	0x08
	.zero		1


	//   ....[2]....
        /*06bc*/ 	.word	0x00000280
        /*06c0*/ 	.word	0x000000ff
        /*06c4*/ 	.word	0x0002a830
        /*06c8*/ 	.short	0x0100
        /*06ca*/ 	.byte	0x08
	.zero		1


	//   ....[3]....
        /*06cc*/ 	.word	0x00000290
        /*06d0*/ 	.word	0x000000ff
        /*06d4*/ 	.word	0x0002a840
        /*06d8*/ 	.short	0x0100
        /*06da*/ 	.byte	0x08
	.zero		1


	//   ....[4]....
        /*06dc*/ 	.word	0x000002a0
        /*06e0*/ 	.word	0x000000ff
        /*06e4*/ 	.word	0x0002a838
        /*06e8*/ 	.short	0x0100
        /*06ea*/ 	.byte	0x08
	.zero		1


	//   ....[5]....
        /*06ec*/ 	.word	0x000002b0
        /*06f0*/ 	.word	0x000000ff
        /*06f4*/ 	.word	0x0002a848
        /*06f8*/ 	.short	0x0100
        /*06fa*/ 	.byte	0x08
	.zero		1


	//   ....[6]....
        /*06fc*/ 	.word	0x000003e0
        /*0700*/ 	.word	0x000000ff
        /*0704*/ 	.word	0x0002a850
        /*0708*/ 	.short	0x0100
        /*070a*/ 	.byte	0x08
	.zero		1


	//   ....[7]....
        /*070c*/ 	.word	0x000003f0
        /*0710*/ 	.word	0x000000ff
        /*0714*/ 	.word	0x0002a860
        /*0718*/ 	.short	0x0100
        /*071a*/ 	.byte	0x08
	.zero		1


	//   ....[8]....
        /*071c*/ 	.word	0x00000400
        /*0720*/ 	.word	0x000000ff
        /*0724*/ 	.word	0x0002a858
        /*0728*/ 	.short	0x0100
        /*072a*/ 	.byte	0x08
	.zero		1


	//   ....[9]....
        /*072c*/ 	.word	0x00000410
        /*0730*/ 	.word	0x000000ff
        /*0734*/ 	.word	0x0002a868
        /*0738*/ 	.short	0x0100
        /*073a*/ 	.byte	0x08
	.zero		1


	//   ....[10]....
        /*073c*/ 	.word	0x00000500
        /*0740*/ 	.word	0x000000ff
        /*0744*/ 	.word	0x0002a870
        /*0748*/ 	.short	0x0100
        /*074a*/ 	.byte	0x06
	.zero		1


	//   ....[11]....
        /*074c*/ 	.word	0x00000510
        /*0750*/ 	.word	0x000000ff
        /*0754*/ 	.word	0x0002a880
        /*0758*/ 	.short	0x0100
        /*075a*/ 	.byte	0x06
	.zero		1


	//   ....[12]....
        /*075c*/ 	.word	0x00000520
        /*0760*/ 	.word	0x000000ff
        /*0764*/ 	.word	0x0002a878
        /*0768*/ 	.short	0x0100
        /*076a*/ 	.byte	0x06
	.zero		1


	//   ....[13]....
        /*076c*/ 	.word	0x00000530
        /*0770*/ 	.word	0x000000ff
        /*0774*/ 	.word	0x0002a888
        /*0778*/ 	.short	0x0100
        /*077a*/ 	.byte	0x06
	.zero		1


	//   ....[14]....
        /*077c*/ 	.word	0x00000660
        /*0780*/ 	.word	0x000000ff
        /*0784*/ 	.word	0x0002a890
        /*0788*/ 	.short	0x0100
        /*078a*/ 	.byte	0x08
	.zero		1


	//   ....[15]....
        /*078c*/ 	.word	0x00000670
        /*0790*/ 	.word	0x000000ff
        /*0794*/ 	.word	0x0002a8a0
        /*0798*/ 	.short	0x0100
        /*079a*/ 	.byte	0x08
	.zero		1


	//   ....[16]....
        /*079c*/ 	.word	0x00000680
        /*07a0*/ 	.word	0x000000ff
        /*07a4*/ 	.word	0x0002a898
        /*07a8*/ 	.short	0x0100
        /*07aa*/ 	.byte	0x08
	.zero		1


	//   ....[17]....
        /*07ac*/ 	.word	0x00000690
        /*07b0*/ 	.word	0x000000ff
        /*07b4*/ 	.word	0x0002a8a8
        /*07b8*/ 	.short	0x0100
        /*07ba*/ 	.byte	0x08
	.zero		1


	//   ....[18]....
        /*07bc*/ 	.word	0x000007d0
        /*07c0*/ 	.word	0x000000ff
        /*07c4*/ 	.word	0x0002a8b0
        /*07c8*/ 	.short	0x0100
        /*07ca*/ 	.byte	0x08
	.zero		1


	//   ....[19]....
        /*07cc*/ 	.word	0x000007e0
        /*07d0*/ 	.word	0x000000ff
        /*07d4*/ 	.word	0x0002a8c0
        /*07d8*/ 	.short	0x0100
        /*07da*/ 	.byte	0x08
	.zero		1


	//   ....[20]....
        /*07dc*/ 	.word	0x000007f0
        /*07e0*/ 	.word	0x000000ff
        /*07e4*/ 	.word	0x0002a8b8
        /*07e8*/ 	.short	0x0100
        /*07ea*/ 	.byte	0x08
	.zero		1


	//   ....[21]....
        /*07ec*/ 	.word	0x00000800
        /*07f0*/ 	.word	0x000000ff
        /*07f4*/ 	.word	0x0002a8c8
        /*07f8*/ 	.short	0x0100
        /*07fa*/ 	.byte	0x08
	.zero		1


	//   ....[22]....
        /*07fc*/ 	.word	0x00001970
        /*0800*/ 	.word	0x000000ff
        /*0804*/ 	.word	0x0002a800
        /*0808*/ 	.short	0x010a
        /*080a*/ 	.byte	0x28
	.zero		1


	//   ....[23]....
        /*080c*/ 	.word	0x000019f0
        /*0810*/ 	.word	0x0000000f
        /*0814*/ 	.word	0x0002a830
        /*0818*/ 	.short	0x010a
        /*081a*/ 	.byte	0x3f
	.zero		1


	//   ....[24]....
        /*081c*/ 	.word	0x00001a30
        /*0820*/ 	.word	0x0000000f
        /*0824*/ 	.word	0x0002a830
        /*0828*/ 	.short	0x010a
        /*082a*/ 	.byte	0x3f
	.zero		1


	//   ....[25]....
        /*082c*/ 	.word	0x000024a0
        /*0830*/ 	.word	0x000000ff
        /*0834*/ 	.word	0x00000000
        /*0838*/ 	.short	0x0101
        /*083a*/ 	.byte	0x04
	.zero		1


	//   ....[26]....
        /*083c*/ 	.word	0x00004c60
        /*0840*/ 	.word	0x000000ff
        /*0844*/ 	.word	0x0002a830
        /*0848*/ 	.short	0x010a
        /*084a*/ 	.byte	0x07
	.zero		1


	//   ....[27]....
        /*084c*/ 	.word	0x00004ca0
        /*0850*/ 	.word	0x000000ff
        /*0854*/ 	.word	0x0002a830
        /*0858*/ 	.short	0x010a
        /*085a*/ 	.byte	0x07
	.zero		1


	//   ....[28]....
        /*085c*/ 	.word	0x00005580
        /*0860*/ 	.word	0x000000ff
        /*0864*/ 	.word	0x0002a850
        /*0868*/ 	.short	0x010a
        /*086a*/ 	.byte	0x06
	.zero		1


	//   ....[29]....
        /*086c*/ 	.word	0x000055c0
        /*0870*/ 	.word	0x000000ff
        /*0874*/ 	.word	0x0002a850
        /*0878*/ 	.short	0x010a
        /*087a*/ 	.byte	0x06
	.zero		1


	//   ....[30]....
        /*087c*/ 	.word	0x00005c70
        /*0880*/ 	.word	0x000000ff
        /*0884*/ 	.word	0x00000000
        /*0888*/ 	.short	0x0101
        /*088a*/ 	.byte	0x07
	.zero		1


	//   ....[31]....
        /*088c*/ 	.word	0x00007dc0
        /*0890*/ 	.word	0x000000ff
        /*0894*/ 	.word	0x00000000
        /*0898*/ 	.short	0x0101
        /*089a*/ 	.byte	0x06
	.zero		1


	//   ....[32]....
        /*089c*/ 	.word	0x00008260
        /*08a0*/ 	.word	0x000000ff
        /*08a4*/ 	.word	0x0002a830
        /*08a8*/ 	.short	0x010a
        /*08aa*/ 	.byte	0x07
	.zero		1


	//   ....[33]....
        /*08ac*/ 	.word	0x000082a0
        /*08b0*/ 	.word	0x000000ff
        /*08b4*/ 	.word	0x0002a830
        /*08b8*/ 	.short	0x010a
        /*08ba*/ 	.byte	0x07
	.zero		1


	//   ....[34]....
        /*08bc*/ 	.word	0x00008b80
        /*08c0*/ 	.word	0x000000ff
        /*08c4*/ 	.word	0x0002a850
        /*08c8*/ 	.short	0x010a
        /*08ca*/ 	.byte	0x06
	.zero		1


	//   ....[35]....
        /*08cc*/ 	.word	0x00008bc0
        /*08d0*/ 	.word	0x000000ff
        /*08d4*/ 	.word	0x0002a850
        /*08d8*/ 	.short	0x010a
        /*08da*/ 	.byte	0x06
	.zero		1


	//   ....[36]....
        /*08dc*/ 	.word	0x00009270
        /*08e0*/ 	.word	0x000000ff
        /*08e4*/ 	.word	0x00000000
        /*08e8*/ 	.short	0x0101
        /*08ea*/ 	.byte	0x07
	.zero		1


	//   ....[37]....
        /*08ec*/ 	.word	0x0000a260
        /*08f0*/ 	.word	0x000000ff
        /*08f4*/ 	.word	0x00000000
        /*08f8*/ 	.short	0x0101
        /*08fa*/ 	.byte	0x06
	.zero		1


	//   ....[38]....
        /*08fc*/ 	.word	0x0000a520
        /*0900*/ 	.word	0x000000ff
        /*0904*/ 	.word	0x0002a830
        /*0908*/ 	.short	0x010a
        /*090a*/ 	.byte	0x06
	.zero		1


	//   ....[39]....
        /*090c*/ 	.word	0x0000a560
        /*0910*/ 	.word	0x000000ff
        /*0914*/ 	.word	0x0002a830
        /*0918*/ 	.short	0x010a
        /*091a*/ 	.byte	0x06
	.zero		1


	//   ....[40]....
        /*091c*/ 	.word	0x0000ae40
        /*0920*/ 	.word	0x000000ff
        /*0924*/ 	.word	0x0002a850
        /*0928*/ 	.short	0x010a
        /*092a*/ 	.byte	0x0a
	.zero		1


	//   ....[41]....
        /*092c*/ 	.word	0x0000ae80
        /*0930*/ 	.word	0x000000ff
        /*0934*/ 	.word	0x0002a850
        /*0938*/ 	.short	0x010a
        /*093a*/ 	.byte	0x0a
	.zero		1


	//   ....[42]....
        /*093c*/ 	.word	0x0000b4d0
        /*0940*/ 	.word	0x000000ff
        /*0944*/ 	.word	0x00000000
        /*0948*/ 	.short	0x0101
        /*094a*/ 	.byte	0x04
	.zero		1


	//   ....[43]....
        /*094c*/ 	.word	0x0000d680
        /*0950*/ 	.word	0x000000ff
        /*0954*/ 	.word	0x00000000
        /*0958*/ 	.short	0x0101
        /*095a*/ 	.byte	0x0a
	.zero		1


	//   ....[44]....
        /*095c*/ 	.word	0x0000dc40
        /*0960*/ 	.word	0x000000ff
        /*0964*/ 	.word	0x0002a850
        /*0968*/ 	.short	0x010a
        /*096a*/ 	.byte	0x05
	.zero		1


	//   ....[45]....
        /*096c*/ 	.word	0x0000dc80
        /*0970*/ 	.word	0x000000ff
        /*0974*/ 	.word	0x0002a850
        /*0978*/ 	.short	0x010a
        /*097a*/ 	.byte	0x05
	.zero		1


	//   ....[46]....
        /*097c*/ 	.word	0x0000e150
        /*0980*/ 	.word	0x000000ff
        /*0984*/ 	.word	0x00000000
        /*0988*/ 	.short	0x0101
        /*098a*/ 	.byte	0x04
	.zero		1


	//   ....[47]....
        /*098c*/ 	.word	0x0000f470
        /*0990*/ 	.word	0x00000017
        /*0994*/ 	.word	0x00000000
        /*0998*/ 	.short	0x0101
        /*099a*/ 	.byte	0x3f
	.zero		1


	//   ....[48]....
        /*099c*/ 	.word	0x00011840
        /*09a0*/ 	.word	0x00000000
        /*09a4*/ 	.word	0x0002a840
        /*09a8*/ 	.short	0x010a
        /*09aa*/ 	.byte	0x3f
	.zero		1


	//   ....[49]....
        /*09ac*/ 	.word	0x00011e50
        /*09b0*/ 	.word	0x00000000
        /*09b4*/ 	.word	0x0002a830
        /*09b8*/ 	.short	0x0107
        /*09ba*/ 	.byte	0x3f
	.zero		1


	//   ....[50]....
        /*09bc*/ 	.word	0x00011f00
        /*09c0*/ 	.word	0x00000000
        /*09c4*/ 	.word	0x0002a830
        /*09c8*/ 	.short	0x0101
        /*09ca*/ 	.byte	0x3f
	.zero		1


	//   ....[51]....
        /*09cc*/ 	.word	0x00012930
        /*09d0*/ 	.word	0x00000010
        /*09d4*/ 	.word	0x0002a800
        /*09d8*/ 	.short	0x0107
        /*09da*/ 	.byte	0x3f
	.zero		1


	//   ....[52]....
        /*09dc*/ 	.word	0x00012a20
        /*09e0*/ 	.word	0x00000010
        /*09e4*/ 	.word	0x0002a800
        /*09e8*/ 	.short	0x0101
        /*09ea*/ 	.byte	0x3f
	.zero		1


	//   ....[53]....
        /*09ec*/ 	.word	0x00012a40
        /*09f0*/ 	.word	0x00000010
        /*09f4*/ 	.word	0x0002a820
        /*09f8*/ 	.short	0x010a
        /*09fa*/ 	.byte	0x3f
	.zero		1


	//   ....[54]....
        /*09fc*/ 	.word	0x00012d90
        /*0a00*/ 	.word	0x00000006
        /*0a04*/ 	.word	0x0002a840
        /*0a08*/ 	.short	0x010a
        /*0a0a*/ 	.byte	0x3f
	.zero		1


	//   ....[55]....
        /*0a0c*/ 	.word	0x00013260
        /*0a10*/ 	.word	0x00000006
        /*0a14*/ 	.word	0x0002a830
        /*0a18*/ 	.short	0x0107
        /*0a1a*/ 	.byte	0x3f
	.zero		1


	//   ....[56]....
        /*0a1c*/ 	.word	0x00013310
        /*0a20*/ 	.word	0x00000006
        /*0a24*/ 	.word	0x0002a830
        /*0a28*/ 	.short	0x0101
        /*0a2a*/ 	.byte	0x3f
	.zero		1


	//   ....[57]....
        /*0a2c*/ 	.word	0x00013370
        /*0a30*/ 	.word	0x00000006
        /*0a34*/ 	.word	0x0002a860
        /*0a38*/ 	.short	0x010a
        /*0a3a*/ 	.byte	0x3f
	.zero		1


	//   ....[58]....
        /*0a3c*/ 	.word	0x000137a0
        /*0a40*/ 	.word	0x00000006
        /*0a44*/ 	.word	0x0002a850
        /*0a48*/ 	.short	0x0107
        /*0a4a*/ 	.byte	0x3f
	.zero		1


	//   ....[59]....
        /*0a4c*/ 	.word	0x000138e0
        /*0a50*/ 	.word	0x00000006
        /*0a54*/ 	.word	0x0002a850
        /*0a58*/ 	.short	0x0101
        /*0a5a*/ 	.byte	0x3f
	.zero		1


	//   ....[60]....
        /*0a5c*/ 	.word	0x00013b60
        /*0a60*/ 	.word	0x00000004
        /*0a64*/ 	.word	0x0002a860
        /*0a68*/ 	.short	0x010a
        /*0a6a*/ 	.byte	0x3f
	.zero		1


	//   ....[61]....
        /*0a6c*/ 	.word	0x00013f60
        /*0a70*/ 	.word	0x00000004
        /*0a74*/ 	.word	0x0002a850
        /*0a78*/ 	.short	0x0107
        /*0a7a*/ 	.byte	0x3f
	.zero		1


	//   ....[62]....
        /*0a7c*/ 	.word	0x00014010
        /*0a80*/ 	.word	0x00000004
        /*0a84*/ 	.word	0x0002a850
        /*0a88*/ 	.short	0x0101
        /*0a8a*/ 	.byte	0x3f
	.zero		1


	//   ....[63]....
        /*0a8c*/ 	.word	0x000142b0
        /*0a90*/ 	.word	0x00000004
        /*0a94*/ 	.word	0x0002a820
        /*0a98*/ 	.short	0x010a
        /*0a9a*/ 	.byte	0x3f
	.zero		1


	//   ....[64]....
        /*0a9c*/ 	.word	0x00014450
        /*0aa0*/ 	.word	0x00000005
        /*0aa4*/ 	.word	0x0002a840
        /*0aa8*/ 	.short	0x010a
        /*0aaa*/ 	.byte	0x3f
	.zero		1


	//   ....[65]....
        /*0aac*/ 	.word	0x000144f0
        /*0ab0*/ 	.word	0x00000017
        /*0ab4*/ 	.word	0x0002a840
        /*0ab8*/ 	.short	0x010a
        /*0aba*/ 	.byte	0x3f
	.zero		1


	//   ....[66]....
        /*0abc*/ 	.word	0x00014530
        /*0ac0*/ 	.word	0x00000005
        /*0ac4*/ 	.word	0x0002a860
        /*0ac8*/ 	.short	0x010a
        /*0aca*/ 	.byte	0x3f
	.zero		1


	//   ....[67]....
        /*0acc*/ 	.word	0x00014570
        /*0ad0*/ 	.word	0x00000017
        /*0ad4*/ 	.word	0x0002a860
        /*0ad8*/ 	.short	0x010a
        /*0ada*/ 	.byte	0x3f
	.zero		1


	//   ....[68]....
        /*0adc*/ 	.word	0x000145e0
        /*0ae0*/ 	.word	0x00000003
        /*0ae4*/ 	.word	0x0002a800
        /*0ae8*/ 	.short	0x010a
        /*0aea*/ 	.byte	0x3f
	.zero		1


	//   ....[69]....
        /*0aec*/ 	.word	0x00014630
        /*0af0*/ 	.word	0x0000000f
        /*0af4*/ 	.word	0x0002a830
        /*0af8*/ 	.short	0x010a
        /*0afa*/ 	.byte	0x3f
	.zero		1


	//   ....[70]....
        /*0afc*/ 	.word	0x00014690
        /*0b00*/ 	.word	0x0000000e
        /*0b04*/ 	.word	0x0002a830
        /*0b08*/ 	.short	0x010a
        /*0b0a*/ 	.byte	0x3f
	.zero		1


	//   ....[71]....
        /*0b0c*/ 	.word	0x000146f0
        /*0b10*/ 	.word	0x0000000d
        /*0b14*/ 	.word	0x0002a850
        /*0b18*/ 	.short	0x010a
        /*0b1a*/ 	.byte	0x3f
	.zero		1


	//   ....[72]....
        /*0b1c*/ 	.word	0x00014750
        /*0b20*/ 	.word	0x0000000c
        /*0b24*/ 	.word	0x0002a830
        /*0b28*/ 	.short	0x010a
        /*0b2a*/ 	.byte	0x3f
	.zero		1


	//   ....[73]....
        /*0b2c*/ 	.word	0x000147b0
        /*0b30*/ 	.word	0x0000000b
        /*0b34*/ 	.word	0x0002a850
        /*0b38*/ 	.short	0x010a
        /*0b3a*/ 	.byte	0x3f
	.zero		1


	//   ....[74]....
        /*0b3c*/ 	.word	0x00014810
        /*0b40*/ 	.word	0x0000000e
        /*0b44*/ 	.word	0x0002a830
        /*0b48*/ 	.short	0x010a
        /*0b4a*/ 	.byte	0x3f
	.zero		1


	//   ....[75]....
        /*0b4c*/ 	.word	0x00014870
        /*0b50*/ 	.word	0x0000000b
        /*0b54*/ 	.word	0x0002a850
        /*0b58*/ 	.short	0x010a
        /*0b5a*/ 	.byte	0x3f
	.zero		1


	//   ....[76]....
        /*0b5c*/ 	.word	0x000148d0
        /*0b60*/ 	.word	0x00000005
        /*0b64*/ 	.word	0x0002a850
        /*0b68*/ 	.short	0x010a
        /*0b6a*/ 	.byte	0x3f
	.zero		1


	//   ....[77]....
        /*0b6c*/ 	.word	0x000149d0
        /*0b70*/ 	.word	0x00000000
        /*0b74*/ 	.word	0x0002a840
        /*0b78*/ 	.short	0x010a
        /*0b7a*/ 	.byte	0x3f
	.zero		1


	//   ....[78]....
        /*0b7c*/ 	.word	0x00015c60
        /*0b80*/ 	.word	0x00000010
        /*0b84*/ 	.word	0x0002a820
        /*0b88*/ 	.short	0x010a
        /*0b8a*/ 	.byte	0x3f
	.zero		1


	//   ....[79]....
        /*0b8c*/ 	.word	0x00015cb0
        /*0b90*/ 	.word	0x00000006
        /*0b94*/ 	.word	0x0002a840
        /*0b98*/ 	.short	0x010a
        /*0b9a*/ 	.byte	0x3f
	.zero		1


	//   ....[80]....
        /*0b9c*/ 	.word	0x000163e0
        /*0ba0*/ 	.word	0x00000006
        /*0ba4*/ 	.word	0x0002a860
        /*0ba8*/ 	.short	0x010a
        /*0baa*/ 	.byte	0x3f
	.zero		1


	//   ....[81]....
        /*0bac*/ 	.word	0x00016b80
        /*0bb0*/ 	.word	0x00000004
        /*0bb4*/ 	.word	0x0002a860
        /*0bb8*/ 	.short	0x010a
        /*0bba*/ 	.byte	0x3f
	.zero		1


	//   ....[82]....
        /*0bbc*/ 	.word	0x00017490
        /*0bc0*/ 	.word	0x00000004
        /*0bc4*/ 	.word	0x0002a820
        /*0bc8*/ 	.short	0x010a
        /*0bca*/ 	.byte	0x3f
	.zero		1


	//   ....[83]....
        /*0bcc*/ 	.word	0x00017630
        /*0bd0*/ 	.word	0x00000005
        /*0bd4*/ 	.word	0x0002a840
        /*0bd8*/ 	.short	0x010a
        /*0bda*/ 	.byte	0x3f
	.zero		1


	//   ....[84]....
        /*0bdc*/ 	.word	0x00017680
        /*0be0*/ 	.word	0x00000017
        /*0be4*/ 	.word	0x0002a840
        /*0be8*/ 	.short	0x010a
        /*0bea*/ 	.byte	0x3f
	.zero		1


	//   ....[85]....
        /*0bec*/ 	.word	0x000176d0
        /*0bf0*/ 	.word	0x00000005
        /*0bf4*/ 	.word	0x0002a860
        /*0bf8*/ 	.short	0x010a
        /*0bfa*/ 	.byte	0x3f
	.zero		1


	//----- nvinfo : EIATTR_NUM_MBARRIERS
	.align		4
.L_424:
        /*0bfc*/ 	.byte	0x03, 0x38
        /*0bfe*/ 	.short	0x0016


	//----- nvinfo : EIATTR_EXIT_INSTR_OFFSETS
	.align		4
        /*0c00*/ 	.byte	0x04, 0x1c
        /*0c02*/ 	.short	(.L_426 - .L_425)


	//   ....[0]....
.L_425:
        /*0c04*/ 	.word	0x00000950


	//   ....[1]....
        /*0c08*/ 	.word	0x00010140


	//   ....[2]....
        /*0c0c*/ 	.word	0x000145c0


	//----- nvinfo : EIATTR_MAX_THREADS
	.align		4
.L_426:
        /*0c10*/ 	.byte	0x04, 0x05
        /*0c12*/ 	.short	(.L_428 - .L_427)
.L_427:
        /*0c14*/ 	.word	0x00000180
        /*0c18*/ 	.word	0x00000001
        /*0c1c*/ 	.word	0x00000001


	//----- nvinfo : EIATTR_CRS_STACK_SIZE
	.align		4
.L_428:
        /*0c20*/ 	.byte	0x04, 0x1e
        /*0c22*/ 	.short	(.L_430 - .L_429)
.L_429:
        /*0c24*/ 	.word	0x00000000


	//----- nvinfo : EIATTR_CBANK_PARAM_SIZE
	.align		4
.L_430:
        /*0c28*/ 	.byte	0x03, 0x19
        /*0c2a*/ 	.short	0x0af0


	//----- nvinfo : EIATTR_PARAM_CBANK
	.align		4
        /*0c2c*/ 	.byte	0x04, 0x0a
        /*0c2e*/ 	.short	(.L_432 - .L_431)
	.align		4
.L_431:
        /*0c30*/ 	.word	index@(.nv.constant0._ZN7cutlass13device_kernelIN5flash11enable_sm90INS1_16FlashAttnFwdSm90INS1_25CollectiveMainloopFwdSm90ILi2EN4cute5tupleIJNS5_1CILi1EEES8_S8_EEENS6_IJNS7_ILi128EEENS7_ILi96EEENS7_ILi192EEEEEELi128ENS_6half_tEfNS_4arch4Sm90ELb0ELb1ELb1ELb0ELb1ELb0ELb0ELb1ELb1ELb1ELb0ELb0EEENS1_21CollectiveEpilogueFwdINS6_IJSA_SA_SB_EEES9_SE_SG_Li256ELb0ELb1ELb0ELb0EEENS1_30DynamicPersistentTileSchedulerILi256ELi128ELb0ELb1ELb1EEEEEEEEEvNT_6ParamsE)
        /*0c34*/ 	.short	0x0210
        /*0c36*/ 	.short	0x0af0


	//----- nvinfo : EIATTR_SW_WAR
	.align		4
.L_432:
        /*0c38*/ 	.byte	0x04, 0x36
        /*0c3a*/ 	.short	(.L_434 - .L_433)
.L_433:
        /*0c3c*/ 	.word	0x00000008
.L_434:


//--------------------- .nv.info._ZN7cutlass13device_kernelIN5flash11enable_sm90INS1_16FlashAttnFwdSm90INS1_25CollectiveMainloopFwdSm90ILi2EN4cute5tupleIJNS5_1CILi1EEES8_S8_EEENS6_IJNS7_ILi128EEENS7_ILi96EEENS7_ILi192EEEEEELi128ENS_6half_tEfNS_4arch4Sm90ELb0ELb1ELb1ELb1ELb1ELb0ELb0ELb1ELb1ELb1ELb0ELb0EEENS1_21CollectiveEpilogueFwdINS6_IJSA_SA_SB_EEES9_SE_SG_Li256ELb1ELb1ELb0ELb0EEENS1_36VarlenDynamicPersistentTileSchedulerILi128ELi96ELi256ELi128ELb0ELb1ELb1ELb1ELb0ELb1EEEEEEEEEvNT_6ParamsE --------------------------
	.section	.nv.info._ZN7cutlass13device_kernelIN5flash11enable_sm90INS1_16FlashAttnFwdSm90INS1_25CollectiveMainloopFwdSm90ILi2EN4cute5tupleIJNS5_1CILi1EEES8_S8_EEENS6_IJNS7_ILi128EEENS7_ILi96EEENS7_ILi192EEEEEELi128ENS_6half_tEfNS_4arch4Sm90ELb0ELb1ELb1ELb1ELb1ELb0ELb0ELb1ELb1ELb1ELb0ELb0EEENS1_21CollectiveEpilogueFwdINS6_IJSA_SA_SB_EEES9_SE_SG_Li256ELb1ELb1ELb0ELb0EEENS1_36VarlenDynamicPersistentTileSchedulerILi128ELi96ELi256ELi128ELb0ELb1ELb1ELb1ELb0ELb1EEEEEEEEEvNT_6ParamsE,"",@"SHT_CUDA_INFO"
	.sectionflags	@""
	.align	4


	//----- nvinfo : EIATTR_CUDA_API_VERSION
	.align		4
        /*0000*/ 	.byte	0x04, 0x37
        /*0002*/ 	.short	(.L_436 - .L_435)
.L_435:
        /*0004*/ 	.word	0x00000082


	//----- nvinfo : EIATTR_KPARAM_INFO
	.align		4
.L_436:
        /*0008*/ 	.byte	0x04, 0x17
        /*000a*/ 	.short	(.L_438 - .L_437)
.L_437:
        /*000c*/ 	.word	0x00000000
        /*0010*/ 	.short	0x0000
        /*0012*/ 	.short	0x0070
        /*0014*/ 	.byte	0x00, 0xf0, 0x01, 0x2a


	//----- nvinfo : EIATTR_SPARSE_MMA_MASK
	.align		4
.L_438:
        /*0018*/ 	.byte	0x03, 0x50
        /*001a*/ 	.short	0x0000


	//----- nvinfo : EIATTR_MAXREG_COUNT
	.align		4
        /*001c*/ 	.byte	0x03, 0x1b
        /*001e*/ 	.short	0x00a8


	//----- nvinfo : EIATTR_NUM_BARRIERS
	.align		4
        /*0020*/ 	.byte	0x02, 0x4c
        /*0022*/ 	.byte	0x09
	.zero		1


	//----- nvinfo : EIATTR_EXTERNS
	.align		4
        /*0024*/ 	.byte	0x04, 0x0f
        /*0026*/ 	.short	(.L_440 - .L_439)


	//   ....[0]....
	.align		4
.L_439:
        /*0028*/ 	.word	index@(__assertfail)


	//----- nvinfo : EIATTR_ANNOTATIONS
	.align		4
.L_440:
        /*002c*/ 	.byte	0x04, 0x55
        /*002e*/ 	.short	(.L_442 - .L_441)


	//   ....[0]....
.L_441:
        /* <DEDUP_REMOVED lines=19> */
        /*0154*/ 	.byte	0x50, 0x5e, 0x01, 0x00, 0x01, 0x00, 0x00, 0x00, 0xf0, 0x5f, 0x01, 0x00


	//----- nvinfo : EIATTR_MERCURY_ISA_VERSION
	.align		4
.L_442:
        /*0160*/ 	.byte	0x03, 0x5f
        /*0162*/ 	.short	0x0101


	//----- nvinfo : EIATTR_UNUSED_LOAD_BYTE_OFFSET
	.align		4
        /*0164*/ 	.byte	0x04, 0x44
        /*0166*/ 	.short	(.L_444 - .L_443)


	//   ....[0]....
.L_443:
        /*0168*/ 	.word	0x00000950
        /*016c*/ 	.word	0x0000fff0


	//   ....[1]....
        /*0170*/ 	.word	0x0000e5e0
        /*0174*/ 	.word	0x0000fff0


	//----- nvinfo : EIATTR_INT_WARP_WIDE_INSTR_OFFSETS
	.align		4
.L_444:
        /*0178*/ 	.byte	0x04, 0x31
        /*017a*/ 	.short	(.L_446 - .L_445)


	//   ....[0]....
.L_445:
        /*017c*/ 	.word	0x000000c0


	//   ....[1]....
        /*0180*/ 	.word	0x000000d0


	//   ....[2]....
        /*0184*/ 	.word	0x00000170


	//   ....[3]....
        /*0188*/ 	.word	0x00011b50


	//   ....[4]....
        /*018c*/ 	.word	0x00011be0


	//   ....[5]....
        /*0190*/ 	.word	0x00014b50


	//   ....[6]....
        /*0194*/ 	.word	0x00014be0


	//----- nvinfo : EIATTR_COOP_GROUP_MASK_REGIDS
	.align		4
.L_446:
        /*0198*/ 	.byte	0x04, 0x29
        /*019a*/ 	.short	(.L_448 - .L_447)


	//   ....[0]....
.L_447:
        /*019c*/ 	.word	0xffffffff


	//   ....[1]....
        /*01a0*/ 	.word	0xffffffff


	//   ....[2]....
        /*01a4*/ 	.word	0xffffffff


	//   ....[3]....
        /*01a8*/ 	.word	0xffffffff


	//   ....[4]....
        /*01ac*/ 	.word	0xffffffff


	//   ....[5]....
        /*01b0*/ 	.word	0xffffffff


	//   ....[6]....
        /*01b4*/ 	.word	0xffffffff


	//   ....[7]....
        /*01b8*/ 	.word	0xffffffff


	//   ....[8]....
        /*01bc*/ 	.word	0xffffffff


	//   ....[9]....
        /*01c0*/ 	.word	0xffffffff


	//   ....[10]....
        /*01c4*/ 	.word	0xffffffff


	//   ....[11]....
        /*01c8*/ 	.word	0xffffffff


	//   ....[12]....
        /*01cc*/ 	.word	0xffffffff


	//   ....[13]....
        /*01d0*/ 	.word	0xffffffff


	//   ....[14]....
        /*01d4*/ 	.word	0xffffffff


	//   ....[15]....
        /*01d8*/ 	.word	0xffffffff


	//   ....[16]....
        /*01dc*/ 	.word	0xffffffff


	//   ....[17]....
        /*01e0*/ 	.word	0xffffffff


	//   ....[18]....
        /*01e4*/ 	.word	0xffffffff


	//   ....[19]....
        /*01e8*/ 	.word	0xffffffff


	//   ....[20]....
        /*01ec*/ 	.word	0xffffffff


	//   ....[21]....
        /*01f0*/ 	.word	0xffffffff


	//   ....[22]....
        /*01f4*/ 	.word	0xffffffff


	//   ....[23]....
        /*01f8*/ 	.word	0xffffffff


	//   ....[24]....
        /*01fc*/ 	.word	0xffffffff


	//   ....[25]....
        /*0200*/ 	.word	0xffffffff


	//   ....[26]....
        /*0204*/ 	.word	0xffffffff


	//   ....[27]....
        /*0208*/ 	.word	0xffffffff


	//   ....[28]....
        /*020c*/ 	.word	0xffffffff


	//   ....[29]....
        /*0210*/ 	.word	0xffffffff


	//   ....[30]....
        /*0214*/ 	.word	0xffffffff


	//   ....[31]....
        /*0218*/ 	.word	0xffffffff


	//   ....[32]....
        /*021c*/ 	.word	0xffffffff


	//   ....[33]....
        /*0220*/ 	.word	0xffffffff


	//   ....[34]....
        /*0224*/ 	.word	0xffffffff


	//   ....[35]....
        /*0228*/ 	.word	0xffffffff


	//   ....[36]....
        /*022c*/ 	.word	0xffffffff


	//   ....[37]....
        /*0230*/ 	.word	0xffffffff


	//   ....[38]....
        /*0234*/ 	.word	0xffffffff


	//   ....[39]....
        /*0238*/ 	.word	0xffffffff


	//   ....[40]....
        /*023c*/ 	.word	0xffffffff


	//   ....[41]....
        /*0240*/ 	.word	0xffffffff


	//   ....[42]....
        /*0244*/ 	.word	0xffffffff


	//   ....[43]....
        /*0248*/ 	.word	0xffffffff


	//   ....[44]....
        /*024c*/ 	.word	0xffffffff


	//   ....[45]....
        /*0250*/ 	.word	0xffffffff


	//   ....[46]....
        /*0254*/ 	.word	0xffffffff


	//   ....[47]....
        /*0258*/ 	.word	0xffffffff


	//   ....[48]....
        /*025c*/ 	.word	0xffffffff


	//   ....[49]....
        /*0260*/ 	.word	0xffffffff


	//   ....[50]....
        /*0264*/ 	.word	0xffffffff


	//   ....[51]....
        /*0268*/ 	.word	0xffffffff


	//   ....[52]....
        /*026c*/ 	.word	0xffffffff


	//   ....[53]....
        /*0270*/ 	.word	0xffffffff


	//   ....[54]....
        /*0274*/ 	.word	0xffffffff


	//   ....[55]....
        /*0278*/ 	.word	0xffffffff


	//   ....[56]....
        /*027c*/ 	.word	0xffffffff


	//   ....[57]....
        /*0280*/ 	.word	0xffffffff


	//   ....[58]....
        /*0284*/ 	.word	0xffffffff


	//   ....[59]....
        /*0288*/ 	.word	0xffffffff


	//   ....[60]....
        /*028c*/ 	.word	0xffffffff


	//   ....[61]....
        /*0290*/ 	.word	0xffffffff


	//   ....[62]....
        /*0294*/ 	.word	0xffffffff


	//   ....[63]....
        /*0298*/ 	.word	0xffffffff


	//   ....[64]....
        /*029c*/ 	.word	0xffffffff


	//   ....[65]....
        /*02a0*/ 	.word	0xffffffff


	//   ....[66]....
        /*02a4*/ 	.word	0xffffffff


	//   ....[67]....
        /*02a8*/ 	.word	0xffffffff


	//   ....[68]....
        /*02ac*/ 	.word	0xffffffff


	//   ....[69]....
        /*02b0*/ 	.word	0xffffffff


	//   ....[70]....
        /*02b4*/ 	.word	0xffffffff


	//   ....[71]....
        /*02b8*/ 	.word	0xffffffff


	//   ....[72]....
        /*02bc*/ 	.word	0xffffffff


	//   ....[73]....
        /*02c0*/ 	.word	0xffffffff


	//   ....[74]....
        /*02c4*/ 	.word	0xffffffff


	//   ....[75]....
        /*02c8*/ 	.word	0xffffffff


	//   ....[76]....
        /*02cc*/ 	.word	0xffffffff


	//   ....[77]....
        /*02d0*/ 	.word	0xffffffff


	//   ....[78]....
        /*02d4*/ 	.word	0xffffffff


	//   ....[79]....
        /*02d8*/ 	.word	0xffffffff


	//   ....[80]....
        /*02dc*/ 	.word	0xffffffff


	//   ....[81]....
        /*02e0*/ 	.word	0xffffffff


	//   ....[82]....
        /*02e4*/ 	.word	0xffffffff


	//   ....[83]....
        /*02e8*/ 	.word	0xffffffff


	//   ....[84]....
        /*02ec*/ 	.word	0xffffffff


	//   ....[85]....
        /*02f0*/ 	.word	0xffffffff


	//   ....[86]....
        /*02f4*/ 	.word	0xffffffff


	//   ....[87]....
        /*02f8*/ 	.word	0xffffffff


	//   ....[88]....
        /*02fc*/ 	.word	0xffffffff


	//   ....[89]....
        /*0300*/ 	.word	0xffffffff


	//   ....[90]....
        /*0304*/ 	.word	0xffffffff


	//   ....[91]....
        /*0308*/ 	.word	0xffffffff


	//   ....[92]....
        /*030c*/ 	.word	0xffffffff


	//   ....[93]....
        /*0310*/ 	.word	0xffffffff


	//   ....[94]....
        /*0314*/ 	.word	0xffffffff


	//   ....[95]....
        /*0318*/ 	.word	0xffffffff


	//   ....[96]....
        /*031c*/ 	.word	0xffffffff


	//   ....[97]....
        /*0320*/ 	.word	0xffffffff


	//   ....[98]....
        /*0324*/ 	.word	0xffffffff


	//   ....[99]....
        /*0328*/ 	.word	0xffffffff


	//   ....[100]....
        /*032c*/ 	.word	0xffffffff


	//   ....[101]....
        /*0330*/ 	.word	0xffffffff


	//   ....[102]....
        /*0334*/ 	.word	0xffffffff


	//   ....[103]....
        /*0338*/ 	.word	0xffffffff


	//   ....[104]....
        /*033c*/ 	.word	0xffffffff


	//   ....[105]....
        /*0340*/ 	.word	0xffffffff


	//   ....[106]....
        /*0344*/ 	.word	0xffffffff


	//   ....[107]....
        /*0348*/ 	.word	0xffffffff


	//   ....[108]....
        /*034c*/ 	.word	0xffffffff


	//   ....[109]....
        /*0350*/ 	.word	0xffffffff


	//   ....[110]....
        /*0354*/ 	.word	0xffffffff


	//   ....[111]....
        /*0358*/ 	.word	0xffffffff


	//   ....[112]....
        /*035c*/ 	.word	0xffffffff


	//   ....[113]....
        /*0360*/ 	.word	0xffffffff


	//   ....[114]....
        /*0364*/ 	.word	0xffffffff


	//   ....[115]....
        /*0368*/ 	.word	0xffffffff


	//   ....[116]....
        /*036c*/ 	.word	0xffffffff


	//   ....[117]....
        /*0370*/ 	.word	0xffffffff


	//   ....[118]....
        /*0374*/ 	.word	0xffffffff


	//   ....[119]....
        /*0378*/ 	.word	0xffffffff


	//   ....[120]....
        /*037c*/ 	.word	0xffffffff


	//   ....[121]....
        /*0380*/ 	.word	0xffffffff


	//   ....[122]....
        /*0384*/ 	.word	0xffffffff


	//   ....[123]....
        /*0388*/ 	.word	0xffffffff


	//   ....[124]....
        /*038c*/ 	.word	0xffffffff


	//   ....[125]....
        /*0390*/ 	.word	0xffffffff


	//   ....[126]....
        /*0394*/ 	.word	0xffffffff


	//   ....[127]....
        /*0398*/ 	.word	0xffffffff


	//   ....[128]....
        /*039c*/ 	.word	0xffffffff


	//   ....[129]....
        /*03a0*/ 	.word	0xffffffff


	//   ....[130]....
        /*03a4*/ 	.word	0xffffffff


	//   ....[131]....
        /*03a8*/ 	.word	0xffffffff


	//   ....[132]....
        /*03ac*/ 	.word	0xffffffff


	//   ....[133]....
        /*03b0*/ 	.word	0xffffffff


	//   ....[134]....
        /*03b4*/ 	.word	0xffffffff


	//   ....[135]....
        /*03b8*/ 	.word	0xffffffff


	//   ....[136]....
        /*03bc*/ 	.word	0xffffffff


	//   ....[137]....
        /*03c0*/ 	.word	0xffffffff


	//   ....[138]....
        /*03c4*/ 	.word	0xffffffff


	//   ....[139]....
        /*03c8*/ 	.word	0xffffffff


	//   ....[140]....
        /*03cc*/ 	.word	0xffffffff


	//   ....[141]....
        /*03d0*/ 	.word	0xffffffff


	//   ....[142]....
        /*03d4*/ 	.word	0xffffffff


	//   ....[143]....
        /*03d8*/ 	.word	0xffffffff


	//   ....[144]....
        /*03dc*/ 	.word	0xffffffff


	//   ....[145]....
        /*03e0*/ 	.word	0xffffffff


	//   ....[146]....
        /*03e4*/ 	.word	0xffffffff


	//   ....[147]....
        /*03e8*/ 	.word	0xffffffff


	//   ....[148]....
        /*03ec*/ 	.word	0xffffffff


	//   ....[149]....
        /*03f0*/ 	.word	0xffffffff


	//   ....[150]....
        /*03f4*/ 	.word	0xffffffff


	//   ....[151]....
        /*03f8*/ 	.word	0x0500000f


	//   ....[152]....
        /*03fc*/ 	.word	0x0500000f


	//   ....[153]....
        /*0400*/ 	.word	0x0500000f


	//   ....[154]....
        /*0404*/ 	.word	0x0500000f


	//   ....[155]....
        /*0408*/ 	.word	0x0500000f


	//   ....[156]....
        /*040c*/ 	.word	0x0500000f


	//   ....[157]....
        /*0410*/ 	.word	0x0500000f


	//   ....[158]....
        /*0414*/ 	.word	0x0500000f


	//   ....[159]....
        /*0418*/ 	.word	0x0500000f


	//   ....[160]....
        /*041c*/ 	.word	0x0500000f


	//   ....[161]....
        /*0420*/ 	.word	0x0500000f


	//   ....[162]....
        /*0424*/ 	.word	0x0500000f


	//   ....[163]....
        /*0428*/ 	.word	0x0500000f


	//   ....[164]....
        /*042c*/ 	.word	0x0500000f


	//   ....[165]....
        /*0430*/ 	.word	0x0500000f


	//   ....[166]....
        /*0434*/ 	.word	0x0500000f


	//   ....[167]....
        /*0438*/ 	.word	0x0500000f


	//   ....[168]....
        /*043c*/ 	.word	0x0500000f


	//   ....[169]....
        /*0440*/ 	.word	0x0500000f


	//   ....[170]....
        /*0444*/ 	.word	0x0500000f


	//   ....[171]....
        /*0448*/ 	.word	0x0500000f


	//   ....[172]....
        /*044c*/ 	.word	0x0500000f


	//   ....[173]....
        /*0450*/ 	.word	0x0500000f


	//   ....[174]....
        /*0454*/ 	.word	0x0500000f


	//   ....[175]....
        /*0458*/ 	.word	0x0500000f


	//   ....[176]....
        /*045c*/ 	.word	0x0500000f


	//   ....[177]....
        /*0460*/ 	.word	0x0500000f


	//   ....[178]....
        /*0464*/ 	.word	0x0500000f


	//   ....[179]....
        /*0468*/ 	.word	0x0500000f


	//   ....[180]....
        /*046c*/ 	.word	0x0500000f


	//   ....[181]....
        /*0470*/ 	.word	0x0500000f


	//   ....[182]....
        /*0474*/ 	.word	0x0500000f


	//   ....[183]....
        /*0478*/ 	.word	0x0500000f


	//   ....[184]....
        /*047c*/ 	.word	0x0500000f


	//   ....[185]....
        /*0480*/ 	.word	0x0500000f


	//   ....[186]....
        /*0484*/ 	.word	0x0500000f


	//   ....[187]....
        /*0488*/ 	.word	0x0500000f


	//   ....[188]....
        /*048c*/ 	.word	0x0500000f


	//   ....[189]....
        /*0490*/ 	.word	0x0500000f


	//   ....[190]....
        /*0494*/ 	.word	0x0500000f


	//   ....[191]....
        /*0498*/ 	.word	0x0500000f


	//   ....[192]....
        /*049c*/ 	.word	0x0500000f


	//   ....[193]....
        /*04a0*/ 	.word	0x0500000f


	//   ....[194]....
        /*04a4*/ 	.word	0x0500000f


	//   ....[195]....
        /*04a8*/ 	.word	0x0500000f


	//   ....[196]....
        /*04ac*/ 	.word	0x0500000f


	//   ....[197]....
        /*04b0*/ 	.word	0x0500000f


	//   ....[198]....
        /*04b4*/ 	.word	0x0500000f


	//   ....[199]....
        /*04b8*/ 	.word	0x0500000f


	//   ....[200]....
        /*04bc*/ 	.word	0x0500000f


	//   ....[201]....
        /*04c0*/ 	.word	0x0500000f


	//   ....[202]....
        /*04c4*/ 	.word	0x0500000f


	//   ....[203]....
        /*04c8*/ 	.word	0x0500000f


	//   ....[204]....
        /*04cc*/ 	.word	0x0500000f


	//   ....[205]....
        /*04d0*/ 	.word	0x0500000f


	//   ....[206]....
        /*04d4*/ 	.word	0x0500000f


	//   ....[207]....
        /*04d8*/ 	.word	0x0500000f


	//   ....[208]....
        /*04dc*/ 	.word	0x0500000f


	//   ....[209]....
        /*04e0*/ 	.word	0x0500000f


	//   ....[210]....
        /*04e4*/ 	.word	0x0500000f


	//   ....[211]....
        /*04e8*/ 	.word	0x0500000f


	//   ....[212]....
        /*04ec*/ 	.word	0x0500000f


	//   ....[213]....
        /*04f0*/ 	.word	0x0500000f


	//   ....[214]....
        /*04f4*/ 	.word	0x0500000f


	//   ....[215]....
        /*04f8*/ 	.word	0x0500000f


	//   ....[216]....
        /*04fc*/ 	.word	0x0500000f


	//   ....[217]....
        /*0500*/ 	.word	0x0500000f


	//   ....[218]....
        /*0504*/ 	.word	0x0500000f


	//   ....[219]....
        /*0508*/ 	.word	0x0500000f


	//   ....[220]....
        /*050c*/ 	.word	0x0500000f


	//   ....[221]....
        /*0510*/ 	.word	0x0500000f


	//   ....[222]....
        /*0514*/ 	.word	0x0500000f


	//   ....[223]....
        /*0518*/ 	.word	0x0500000f


	//   ....[224]....
        /*051c*/ 	.word	0x0500000f


	//   ....[225]....
        /*0520*/ 	.word	0x0500000f


	//   ....[226]....
        /*0524*/ 	.word	0x0500000f


	//   ....[227]....
        /*0528*/ 	.word	0x0500000f


	//   ....[228]....
        /*052c*/ 	.word	0x0500000f


	//   ....[229]....
        /*0530*/ 	.word	0x0500000f


	//   ....[230]....
        /*0534*/ 	.word	0x0500000f


	//   ....[231]....
        /*0538*/ 	.word	0x0500000f


	//   ....[232]....
        /*053c*/ 	.word	0x0500000f


	//   ....[233]....
        /*0540*/ 	.word	0x0500000f


	//----- nvinfo : EIATTR_COOP_GROUP_INSTR_OFFSETS
	.align		4
.L_448:
        /*0544*/ 	.byte	0x04, 0x28
        /*0546*/ 	.short	(.L_450 - .L_449)


	//   ....[0]....
.L_449:
        /*0548*/ 	.word	0x00000070


	//   ....[1]....
        /*054c*/ 	.word	0x000000b0


	//   ....[2]....
        /*0550*/ 	.word	0x000002d0


	//   ....[3]....
        /*0554*/ 	.word	0x00000430


	//   ....[4]....
        /*0558*/ 	.word	0x00000550


	//   ....[5]....
        /*055c*/ 	.word	0x000006b0


	//   ....[6]....
        /*0560*/ 	.word	0x00001780


	//   ....[7]....
        /*0564*/ 	.word	0x00002410


	//   ....[8]....
        /*0568*/ 	.word	0x00002a50


	//   ....[9]....
        /*056c*/ 	.word	0x000037b0


	//   ....[10]....
        /*0570*/ 	.word	0x000038c0


	//   ....[11]....
        /*0574*/ 	.word	0x00003e20


	//   ....[12]....
        /*0578*/ 	.word	0x00003eb0


	//   ....[13]....
        /*057c*/ 	.word	0x00005bc0


	//   ....[14]....
        /*0580*/ 	.word	0x00006840


	//   ....[15]....
        /*0584*/ 	.word	0x00006eb0


	//   ....[16]....
        /*0588*/ 	.word	0x00006fd0


	//   ....[17]....
        /*058c*/ 	.word	0x00007570


	//   ....[18]....
        /*0590*/ 	.word	0x000075d0


	//   ....[19]....
        /*0594*/ 	.word	0x000097d0


	//   ....[20]....
        /*0598*/ 	.word	0x00009800


	//   ....[21]....
        /*059c*/ 	.word	0x00009820


	//   ....[22]....
        /*05a0*/ 	.word	0x00009840


	//   ....[23]....
        /*05a4*/ 	.word	0x0000b480


	//   ....[24]....
        /*05a8*/ 	.word	0x0000c000


	//   ....[25]....
        /*05ac*/ 	.word	0x0000c7b0


	//   ....[26]....
        /*05b0*/ 	.word	0x0000c8c0


	//   ....[27]....
        /*05b4*/ 	.word	0x0000ce30


	//   ....[28]....
        /*05b8*/ 	.word	0x0000ce90


	//   ....[29]....
        /*05bc*/ 	.word	0x0000dd40


	//   ....[30]....
        /*05c0*/ 	.word	0x0000dd70


	//   ....[31]....
        /*05c4*/ 	.word	0x0000de20


	//   ....[32]....
        /*05c8*/ 	.word	0x0000de30


	//   ....[33]....
        /*05cc*/ 	.word	0x0000f050


	//   ....[34]....
        /*05d0*/ 	.word	0x0000f090


	//   ....[35]....
        /*05d4*/ 	.word	0x0000f0d0


	//   ....[36]....
        /*05d8*/ 	.word	0x0000f100


	//   ....[37]....
        /*05dc*/ 	.word	0x0000f660


	//   ....[38]....
        /*05e0*/ 	.word	0x0000f6a0


	//   ....[39]....
        /*05e4*/ 	.word	0x0000f760


	//   ....[40]....
        /*05e8*/ 	.word	0x0000f780


	//   ....[41]....
        /*05ec*/ 	.word	0x0000f840


	//   ....[42]....
        /*05f0*/ 	.word	0x0000f860


	//   ....[43]....
        /*05f4*/ 	.word	0x0000f930


	//   ....[44]....
        /*05f8*/ 	.word	0x0000f950


	//   ....[45]....
        /*05fc*/ 	.word	0x00010160


	//   ....[46]....
        /*0600*/ 	.word	0x00010180


	//   ....[47]....
        /*0604*/ 	.word	0x00010240


	//   ....[48]....
        /*0608*/ 	.word	0x00010260


	//   ....[49]....
        /*060c*/ 	.word	0x00010320


	//   ....[50]....
        /*0610*/ 	.word	0x00010340


	//   ....[51]....
        /*0614*/ 	.word	0x00010410


	//   ....[52]....
        /*0618*/ 	.word	0x00010430


	//   ....[53]....
        /*061c*/ 	.word	0x00010570


	//   ....[54]....
        /*0620*/ 	.word	0x00010760


	//   ....[55]....
        /*0624*/ 	.word	0x00010790


	//   ....[56]....
        /*0628*/ 	.word	0x000107c0


	//   ....[57]....
        /*062c*/ 	.word	0x000107f0


	//   ....[58]....
        /*0630*/ 	.word	0x00010820


	//   ....[59]....
        /*0634*/ 	.word	0x00010850


	//   ....[60]....
        /*0638*/ 	.word	0x000109a0


	//   ....[61]....
        /*063c*/ 	.word	0x000109d0


	//   ....[62]....
        /*0640*/ 	.word	0x00010a00


	//   ....[63]....
        /*0644*/ 	.word	0x00010a30


	//   ....[64]....
        /*0648*/ 	.word	0x00010a60


	//   ....[65]....
        /*064c*/ 	.word	0x00010a90


	//   ....[66]....
        /*0650*/ 	.word	0x00010b20


	//   ....[67]....
        /*0654*/ 	.word	0x00010b80


	//   ....[68]....
        /*0658*/ 	.word	0x00010c10


	//   ....[69]....
        /*065c*/ 	.word	0x00012860


	//   ....[70]....
        /*0660*/ 	.word	0x00012880


	//   ....[71]....
        /*0664*/ 	.word	0x00012930


	//   ....[72]....
        /*0668*/ 	.word	0x00012950


	//   ....[73]....
        /*066c*/ 	.word	0x000129f0


	//   ....[74]....
        /*0670*/ 	.word	0x00012a10


	//   ....[75]....
        /*0674*/ 	.word	0x00012ab0


	//   ....[76]....
        /*0678*/ 	.word	0x00012ad0


	//   ....[77]....
        /*067c*/ 	.word	0x00012b70


	//   ....[78]....
        /*0680*/ 	.word	0x00012b90


	//   ....[79]....
        /*0684*/ 	.word	0x00012ba0


	//   ....[80]....
        /*0688*/ 	.word	0x00012c30


	//   ....[81]....
        /*068c*/ 	.word	0x000133b0


	//   ....[82]....
        /*0690*/ 	.word	0x000133e0


	//   ....[83]....
        /*0694*/ 	.word	0x00013400


	//   ....[84]....
        /*0698*/ 	.word	0x00013490


	//   ....[85]....
        /*069c*/ 	.word	0x000134a0


	//   ....[86]....
        /*06a0*/ 	.word	0x00013540


	//   ....[87]....
        /*06a4*/ 	.word	0x00013550


	//   ....[88]....
        /*06a8*/ 	.word	0x000135f0


	//   ....[89]....
        /*06ac*/ 	.word	0x00013600


	//   ....[90]....
        /*06b0*/ 	.word	0x000136a0


	//   ....[91]....
        /*06b4*/ 	.word	0x000136b0


	//   ....[92]....
        /*06b8*/ 	.word	0x00013750


	//   ....[93]....
        /*06bc*/ 	.word	0x00013760


	//   ....[94]....
        /*06c0*/ 	.word	0x00013800


	//   ....[95]....
        /*06c4*/ 	.word	0x00013810


	//   ....[96]....
        /*06c8*/ 	.word	0x00013820


	//   ....[97]....
        /*06cc*/ 	.word	0x00014020


	//   ....[98]....
        /*06d0*/ 	.word	0x00014030


	//   ....[99]....
        /*06d4*/ 	.word	0x00014050


	//   ....[100]....
        /*06d8*/ 	.word	0x000140d0


	//   ....[101]....
        /*06dc*/ 	.word	0x000140e0


	//   ....[102]....
        /*06e0*/ 	.word	0x00014140


	//   ....[103]....
        /*06e4*/ 	.word	0x00014170


	//   ....[104]....
        /*06e8*/ 	.word	0x000141b0


	//   ....[105]....
        /*06ec*/ 	.word	0x000141e0


	//   ....[106]....
        /*06f0*/ 	.word	0x00014220


	//   ....[107]....
        /*06f4*/ 	.word	0x00014250


	//   ....[108]....
        /*06f8*/ 	.word	0x00014290


	//   ....[109]....
        /*06fc*/ 	.word	0x00014510


	//   ....[110]....
        /*0700*/ 	.word	0x00014530


	//   ....[111]....
        /*0704*/ 	.word	0x000145c0


	//   ....[112]....
        /*0708*/ 	.word	0x000145d0


	//   ....[113]....
        /*070c*/ 	.word	0x00014640


	//   ....[114]....
        /*0710*/ 	.word	0x00014650


	//   ....[115]....
        /*0714*/ 	.word	0x000146c0


	//   ....[116]....
        /*0718*/ 	.word	0x000146d0


	//   ....[117]....
        /*071c*/ 	.word	0x00014740


	//   ....[118]....
        /*0720*/ 	.word	0x00014750


	//   ....[119]....
        /*0724*/ 	.word	0x00014760


	//   ....[120]....
        /*0728*/ 	.word	0x000147d0


	//   ....[121]....
        /*072c*/ 	.word	0x00014d60


	//   ....[122]....
        /*0730*/ 	.word	0x00014d80


	//   ....[123]....
        /*0734*/ 	.word	0x00014d90


	//   ....[124]....
        /*0738*/ 	.word	0x00014da0


	//   ....[125]....
        /*073c*/ 	.word	0x00014e10


	//   ....[126]....
        /*0740*/ 	.word	0x00014e30


	//   ....[127]....
        /*0744*/ 	.word	0x00014ea0


	//   ....[128]....
        /*0748*/ 	.word	0x00014ec0


	//   ....[129]....
        /*074c*/ 	.word	0x00014f20


	//   ....[130]....
        /*0750*/ 	.word	0x00014f40


	//   ....[131]....
        /*0754*/ 	.word	0x00014f90


	//   ....[132]....
        /*0758*/ 	.word	0x00014fb0


	//   ....[133]....
        /*075c*/ 	.word	0x000153c0


	//   ....[134]....
        /*0760*/ 	.word	0x000153f0


	//   ....[135]....
        /*0764*/ 	.word	0x00015420


	//   ....[136]....
        /*0768*/ 	.word	0x00015450


	//   ....[137]....
        /*076c*/ 	.word	0x00015480


	//   ....[138]....
        /*0770*/ 	.word	0x000154b0


	//   ....[139]....
        /*0774*/ 	.word	0x000154e0


	//   ....[140]....
        /*0778*/ 	.word	0x00015510


	//   ....[141]....
        /*077c*/ 	.word	0x00015690


	//   ....[142]....
        /*0780*/ 	.word	0x000156c0


	//   ....[143]....
        /*0784*/ 	.word	0x000156f0


	//   ....[144]....
        /*0788*/ 	.word	0x00015720


	//   ....[145]....
        /*078c*/ 	.word	0x00015750


	//   ....[146]....
        /*0790*/ 	.word	0x00015780


	//   ....[147]....
        /*0794*/ 	.word	0x00015840


	//   ....[148]....
        /*0798*/ 	.word	0x00015860


	//   ....[149]....
        /*079c*/ 	.word	0x000158d0


	//   ....[150]....
        /*07a0*/ 	.word	0x00015f70


	//   ....[151]....
        /*07a4*/ 	.word	0x000165e0


	//   ....[152]....
        /*07a8*/ 	.word	0x000166d0


	//   ....[153]....
        /*07ac*/ 	.word	0x00016770


	//   ....[154]....
        /*07b0*/ 	.word	0x000167d0


	//   ....[155]....
        /*07b4*/ 	.word	0x000168e0


	//   ....[156]....
        /*07b8*/ 	.word	0x00016950


	//   ....[157]....
        /*07bc*/ 	.word	0x00016a60


	//   ....[158]....
        /*07c0*/ 	.word	0x00016ad0


	//   ....[159]....
        /*07c4*/ 	.word	0x00016be0


	//   ....[160]....
        /*07c8*/ 	.word	0x00016c50


	//   ....[161]....
        /*07cc*/ 	.word	0x00016d60


	//   ....[162]....
        /*07d0*/ 	.word	0x00016dd0


	//   ....[163]....
        /*07d4*/ 	.word	0x00016e70


	//   ....[164]....
        /*07d8*/ 	.word	0x00016f80


	//   ....[165]....
        /*07dc*/ 	.word	0x00016ff0


	//   ....[166]....
        /*07e0*/ 	.word	0x00017050


	//   ....[167]....
        /*07e4*/ 	.word	0x00017140


	//   ....[168]....
        /*07e8*/ 	.word	0x000171a0


	//   ....[169]....
        /*07ec*/ 	.word	0x000172b0


	//   ....[170]....
        /*07f0*/ 	.word	0x00017310


	//   ....[171]....
        /*07f4*/ 	.word	0x00017420


	//   ....[172]....
        /*07f8*/ 	.word	0x00017480


	//   ....[173]....
        /*07fc*/ 	.word	0x00017590


	//   ....[174]....
        /*0800*/ 	.word	0x000175f0


	//   ....[175]....
        /*0804*/ 	.word	0x00017700


	//   ....[176]....
        /*0808*/ 	.word	0x00017760


	//   ....[177]....
        /*080c*/ 	.word	0x00017870


	//   ....[178]....
        /*0810*/ 	.word	0x000178d0


	//   ....[179]....
        /*0814*/ 	.word	0x000179c0


	//   ....[180]....
        /*0818*/ 	.word	0x00017af0


	//   ....[181]....
        /*081c*/ 	.word	0x00017ba0


	//   ....[182]....
        /*0820*/ 	.word	0x00017c20


	//   ....[183]....
        /*0824*/ 	.word	0x00017d00


	//   ....[184]....
        /*0828*/ 	.word	0x00017d60


	//   ....[185]....
        /*082c*/ 	.word	0x00017e30


	//   ....[186]....
        /*0830*/ 	.word	0x00017e90


	//   ....[187]....
        /*0834*/ 	.word	0x00017f60


	//   ....[188]....
        /*0838*/ 	.word	0x00017fc0


	//   ....[189]....
        /*083c*/ 	.word	0x00018090


	//   ....[190]....
        /*0840*/ 	.word	0x000180f0


	//   ....[191]....
        /*0844*/ 	.word	0x000181c0


	//   ....[192]....
        /*0848*/ 	.word	0x000182b0


	//   ....[193]....
        /*084c*/ 	.word	0x00018350


	//   ....[194]....
        /*0850*/ 	.word	0x000183b0


	//   ....[195]....
        /*0854*/ 	.word	0x000184a0


	//   ....[196]....
        /*0858*/ 	.word	0x00018500


	//   ....[197]....
        /*085c*/ 	.word	0x000185e0


	//   ....[198]....
        /*0860*/ 	.word	0x00018640


	//   ....[199]....
        /*0864*/ 	.word	0x00018720


	//   ....[200]....
        /*0868*/ 	.word	0x00018780


	//   ....[201]....
        /*086c*/ 	.word	0x00018860


	//   ....[202]....
        /*0870*/ 	.word	0x000188c0


	//   ....[203]....
        /*0874*/ 	.word	0x00018990


	//   ....[204]....
        /*0878*/ 	.word	0x00018ac0


	//   ....[205]....
        /*087c*/ 	.word	0x00018bb0


	//   ....[206]....
        /*0880*/ 	.word	0x00018c50


	//   ....[207]....
        /*0884*/ 	.word	0x00018d20


	//   ....[208]....
        /*0888*/ 	.word	0x00018d80


	//   ....[209]....
        /*088c*/ 	.word	0x00018e50


	//   ....[210]....
        /*0890*/ 	.word	0x00018eb0


	//   ....[211]....
        /*0894*/ 	.word	0x00018f90


	//   ....[212]....
        /*0898*/ 	.word	0x00018ff0


	//   ....[213]....
        /*089c*/ 	.word	0x000190c0


	//   ....[214]....
        /*08a0*/ 	.word	0x00019120


	//   ....[215]....
        /*08a4*/ 	.word	0x000191e0


	//   ....[216]....
        /*08a8*/ 	.word	0x00019270


	//   ....[217]....
        /*08ac*/ 	.word	0x00019310


	//   ....[218]....
        /*08b0*/ 	.word	0x00019430


	//   ....[219]....
        /*08b4*/ 	.word	0x000194a0


	//   ....[220]....
        /*08b8*/ 	.word	0x00019510


	//   ....[221]....
        /*08bc*/ 	.word	0x00019580


	//   ....[222]....
        /*08c0*/ 	.word	0x000195f0


	//   ....[223]....
        /*08c4*/ 	.word	0x00019670


	//   ....[224]....
        /*08c8*/ 	.word	0x00019700


	//   ....[225]....
        /*08cc*/ 	.word	0x00019790


	//   ....[226]....
        /*08d0*/ 	.word	0x00019800


	//   ....[227]....
        /*08d4*/ 	.word	0x00019870


	//   ....[228]....
        /*08d8*/ 	.word	0x000198e0


	//   ....[229]....
        /*08dc*/ 	.word	0x00019960


	//   ....[230]....
        /*08e0*/ 	.word	0x000199d0


	//   ....[231]....
        /*08e4*/ 	.word	0x00019a70


	//   ....[232]....
        /*08e8*/ 	.word	0x00019b00


	//   ....[233]....
        /*08ec*/ 	.word	0x00019c20


	//----- nvinfo : EIATTR_REG_RECONFIG
	.align		4
.L_450:
        /*08f0*/ 	.byte	0x01, 0x54
	.zero		2


	//----- nvinfo : EIATTR_SYSCALL_OFFSETS
	.align		4
        /*08f4*/ 	.byte	0x04, 0x46
        /*08f6*/ 	.short	(.L_452 - .L_451)


	//   ....[0]....
.L_451:
        /*08f8*/ 	.word	0x00001960


	//   ....[1]....
        /*08fc*/ 	.word	0x00011d40


	//   ....[2]....
        /*0900*/ 	.word	0x00011e90


	//   ....[3]....
        /*0904*/ 	.word	0x00011f80


	//   ....[4]....
        /*0908*/ 	.word	0x00012f80


	//----- nvinfo : EIATTR_MBARRIER_INSTR_OFFSETS
	.align		4
.L_452:
        /*090c*/ 	.byte	0x04, 0x39
        /*090e*/ 	.short	(.L_454 - .L_453)


	//   ....[0]....
.L_453:
        /*0910*/ 	.word	0x00000180
        /*0914*/ 	.word	0x000000ff
        /*0918*/ 	.word	0x0002a800
        /*091c*/ 	.short	0x0100
        /*091e*/ 	.byte	0x08
	.zero		1


	//   ....[1]....
        /*0920*/ 	.word	0x00000190
        /*0924*/ 	.word	0x000000ff
        /*0928*/ 	.word	0x0002a820
        /*092c*/ 	.short	0x0100
        /*092e*/ 	.byte	0x08
	.zero		1


	//   ....[2]....
        /*0930*/ 	.word	0x00000280
        /*0934*/ 	.word	0x000000ff
        /*0938*/ 	.word	0x0002a830
        /*093c*/ 	.short	0x0100
        /*093e*/ 	.byte	0x08
	.zero		1


	//   ....[3]....
        /*0940*/ 	.word	0x00000290
        /*0944*/ 	.word	0x000000ff
        /*0948*/ 	.word	0x0002a840
        /*094c*/ 	.short	0x0100
        /*094e*/ 	.byte	0x08
	.zero		1


	//   ....[4]....
        /*0950*/ 	.word	0x000002a0
        /*0954*/ 	.word	0x000000ff
        /*0958*/ 	.word	0x0002a838
        /*095c*/ 	.short	0x0100
        /*095e*/ 	.byte	0x08
	.zero		1


	//   ....[5]....
        /*0960*/ 	.word	0x000002b0
        /*0964*/ 	.word	0x000000ff
        /*0968*/ 	.word	0x0002a848
        /*096c*/ 	.short	0x0100
        /*096e*/ 	.byte	0x08
	.zero		1


	//   ....[6]....
        /*0970*/ 	.word	0x000003e0
        /*0974*/ 	.word	0x000000ff
        /*0978*/ 	.word	0x0002a850
        /*097c*/ 	.short	0x0100
        /*097e*/ 	.byte	0x08
	.zero		1


	//   ....[7]....
        /*0980*/ 	.word	0x000003f0
        /*0984*/ 	.word	0x000000ff
        /*0988*/ 	.word	0x0002a860
        /*098c*/ 	.short	0x0100
        /*098e*/ 	.byte	0x08
	.zero		1


	//   ....[8]....
        /*0990*/ 	.word	0x00000400
        /*0994*/ 	.word	0x000000ff
        /*0998*/ 	.word	0x0002a858
        /*099c*/ 	.short	0x0100
        /*099e*/ 	.byte	0x08
	.zero		1


	//   ....[9]....
        /*09a0*/ 	.word	0x00000410
        /*09a4*/ 	.word	0x000000ff
        /*09a8*/ 	.word	0x0002a868
        /*09ac*/ 	.short	0x0100
        /*09ae*/ 	.byte	0x08
	.zero		1


	//   ....[10]....
        /*09b0*/ 	.word	0x00000500
        /*09b4*/ 	.word	0x000000ff
        /*09b8*/ 	.word	0x0002a870
        /*09bc*/ 	.short	0x0100
        /*09be*/ 	.byte	0x06
	.zero		1


	//   ....[11]....
        /*09c0*/ 	.word	0x00000510
        /*09c4*/ 	.word	0x000000ff
        /*09c8*/ 	.word	0x0002a880
        /*09cc*/ 	.short	0x0100
        /*09ce*/ 	.byte	0x06
	.zero		1


	//   ....[12]....
        /*09d0*/ 	.word	0x00000520
        /*09d4*/ 	.word	0x000000ff
        /*09d8*/ 	.word	0x0002a878
        /*09dc*/ 	.short	0x0100
        /*09de*/ 	.byte	0x06
	.zero		1


	//   ....[13]....
        /*09e0*/ 	.word	0x00000530
        /*09e4*/ 	.word	0x000000ff
        /*09e8*/ 	.word	0x0002a888
        /*09ec*/ 	.short	0x0100
        /*09ee*/ 	.byte	0x06
	.zero		1


	//   ....[14]....
        /*09f0*/ 	.word	0x00000660
        /*09f4*/ 	.word	0x000000ff
        /*09f8*/ 	.word	0x0002a890
        /*09fc*/ 	.short	0x0100
        /*09fe*/ 	.byte	0x08
	.zero		1


	//   ....[15]....
        /*0a00*/ 	.word	0x00000670
        /*0a04*/ 	.word	0x000000ff
        /*0a08*/ 	.word	0x0002a8a0
        /*0a0c*/ 	.short	0x0100
        /*0a0e*/ 	.byte	0x08
	.zero		1


	//   ....[16]....
        /*0a10*/ 	.word	0x00000680
        /*0a14*/ 	.word	0x000000ff
        /*0a18*/ 	.word	0x0002a898
        /*0a1c*/ 	.short	0x0100
        /*0a1e*/ 	.byte	0x08
	.zero		1


	//   ....[17]....
        /*0a20*/ 	.word	0x00000690
        /*0a24*/ 	.word	0x000000ff
        /*0a28*/ 	.word	0x0002a8a8
        /*0a2c*/ 	.short	0x0100
        /*0a2e*/ 	.byte	0x08
	.zero		1


	//   ....[18]....
        /*0a30*/ 	.word	0x000007d0
        /*0a34*/ 	.word	0x000000ff
        /*0a38*/ 	.word	0x0002a8b0
        /*0a3c*/ 	.short	0x0100
        /*0a3e*/ 	.byte	0x08
	.zero		1


	//   ....[19]....
        /*0a40*/ 	.word	0x000007e0
        /*0a44*/ 	.word	0x000000ff
        /*0a48*/ 	.word	0x0002a8c0
        /*0a4c*/ 	.short	0x0100
        /*0a4e*/ 	.byte	0x08
	.zero		1


	//   ....[20]....
        /*0a50*/ 	.word	0x000007f0
        /*0a54*/ 	.word	0x000000ff
        /*0a58*/ 	.word	0x0002a8b8
        /*0a5c*/ 	.short	0x0100
        /*0a5e*/ 	.byte	0x08
	.zero		1


	//   ....[21]....
        /*0a60*/ 	.word	0x00000800
        /*0a64*/ 	.word	0x000000ff
        /*0a68*/ 	.word	0x0002a8c8
        /*0a6c*/ 	.short	0x0100
        /*0a6e*/ 	.byte	0x08
	.zero		1


	//   ....[22]....
        /*0a70*/ 	.word	0x000019d0
        /*0a74*/ 	.word	0x000000ff
        /*0a78*/ 	.word	0x0002a800
        /*0a7c*/ 	.short	0x010a
        /*0a7e*/ 	.byte	0x28
	.zero		1


	//   ....[23]....
        /*0a80*/ 	.word	0x00001a50
        /*0a84*/ 	.word	0x0000000f
        /*0a88*/ 	.word	0x0002a830
        /*0a8c*/ 	.short	0x010a
        /*0a8e*/ 	.byte	0x3f
	.zero		1


	//   ....[24]....
        /*0a90*/ 	.word	0x00001a90
        /*0a94*/ 	.word	0x0000000f
        /*0a98*/ 	.word	0x0002a830
        /*0a9c*/ 	.short	0x010a
        /*0a9e*/ 	.byte	0x3f
	.zero		1


	//   ....[25]....
        /*0aa0*/ 	.word	0x000024d0
        /*0aa4*/ 	.word	0x000000ff
        /*0aa8*/ 	.word	0x00000000
        /*0aac*/ 	.short	0x0101
        /*0aae*/ 	.byte	0x04
	.zero		1


	//   ....[26]....
        /*0ab0*/ 	.word	0x00004cc0
        /*0ab4*/ 	.word	0x000000ff
        /*0ab8*/ 	.word	0x0002a830
        /*0abc*/ 	.short	0x010a
        /*0abe*/ 	.byte	0x07
	.zero		1


	//   ....[27]....
        /*0ac0*/ 	.word	0x00004d00
        /*0ac4*/ 	.word	0x000000ff
        /*0ac8*/ 	.word	0x0002a830
        /*0acc*/ 	.short	0x010a
        /*0ace*/ 	.byte	0x07
	.zero		1


	//   ....[28]....
        /*0ad0*/ 	.word	0x000055e0
        /*0ad4*/ 	.word	0x000000ff
        /*0ad8*/ 	.word	0x0002a850
        /*0adc*/ 	.short	0x010a
        /*0ade*/ 	.byte	0x06
	.zero		1


	//   ....[29]....
        /*0ae0*/ 	.word	0x00005620
        /*0ae4*/ 	.word	0x000000ff
        /*0ae8*/ 	.word	0x0002a850
        /*0aec*/ 	.short	0x010a
        /*0aee*/ 	.byte	0x06
	.zero		1


	//   ....[30]....
        /*0af0*/ 	.word	0x00005cd0
        /*0af4*/ 	.word	0x000000ff
        /*0af8*/ 	.word	0x00000000
        /*0afc*/ 	.short	0x0101
        /*0afe*/ 	.byte	0x07
	.zero		1


	//   ....[31]....
        /*0b00*/ 	.word	0x00007e20
        /*0b04*/ 	.word	0x000000ff
        /*0b08*/ 	.word	0x00000000
        /*0b0c*/ 	.short	0x0101
        /*0b0e*/ 	.byte	0x06
	.zero		1


	//   ....[32]....
        /*0b10*/ 	.word	0x000082d0
        /*0b14*/ 	.word	0x000000ff
        /*0b18*/ 	.word	0x0002a830
        /*0b1c*/ 	.short	0x010a
        /*0b1e*/ 	.byte	0x07
	.zero		1


	//   ....[33]....
        /*0b20*/ 	.word	0x00008310
        /*0b24*/ 	.word	0x000000ff
        /*0b28*/ 	.word	0x0002a830
        /*0b2c*/ 	.short	0x010a
        /*0b2e*/ 	.byte	0x07
	.zero		1


	//   ....[34]....
        /*0b30*/ 	.word	0x00008bf0
        /*0b34*/ 	.word	0x000000ff
        /*0b38*/ 	.word	0x0002a850
        /*0b3c*/ 	.short	0x010a
        /*0b3e*/ 	.byte	0x06
	.zero		1


	//   ....[35]....
        /*0b40*/ 	.word	0x00008c30
        /*0b44*/ 	.word	0x000000ff
        /*0b48*/ 	.word	0x0002a850
        /*0b4c*/ 	.short	0x010a
        /*0b4e*/ 	.byte	0x06
	.zero		1


	//   ....[36]....
        /*0b50*/ 	.word	0x000092e0
        /*0b54*/ 	.word	0x000000ff
        /*0b58*/ 	.word	0x00000000
        /*0b5c*/ 	.short	0x0101
        /*0b5e*/ 	.byte	0x07
	.zero		1


	//   ....[37]....
        /*0b60*/ 	.word	0x0000a2d0
        /*0b64*/ 	.word	0x000000ff
        /*0b68*/ 	.word	0x00000000
        /*0b6c*/ 	.short	0x0101
        /*0b6e*/ 	.byte	0x06
	.zero		1


	//   ....[38]....
        /*0b70*/ 	.word	0x0000a580
        /*0b74*/ 	.word	0x000000ff
        /*0b78*/ 	.word	0x0002a830
        /*0b7c*/ 	.short	0x010a
        /*0b7e*/ 	.byte	0x06
	.zero		1


	//   ....[39]....
        /*0b80*/ 	.word	0x0000a5c0
        /*0b84*/ 	.word	0x000000ff
        /*0b88*/ 	.word	0x0002a830
        /*0b8c*/ 	.short	0x010a
        /*0b8e*/ 	.byte	0x06
	.zero		1


	//   ....[40]....
        /*0b90*/ 	.word	0x0000aea0
        /*0b94*/ 	.word	0x000000ff
        /*0b98*/ 	.word	0x0002a850
        /*0b9c*/ 	.short	0x010a
        /*0b9e*/ 	.byte	0x0a
	.zero		1


	//   ....[41]....
        /*0ba0*/ 	.word	0x0000aee0
        /*0ba4*/ 	.word	0x000000ff
        /*0ba8*/ 	.word	0x0002a850
        /*0bac*/ 	.short	0x010a
        /*0bae*/ 	.byte	0x0a
	.zero		1


	//   ....[42]....
        /*0bb0*/ 	.word	0x0000b530
        /*0bb4*/ 	.word	0x000000ff
        /*0bb8*/ 	.word	0x00000000
        /*0bbc*/ 	.short	0x0101
        /*0bbe*/ 	.byte	0x04
	.zero		1


	//   ....[43]....
        /*0bc0*/ 	.word	0x0000d6e0
        /*0bc4*/ 	.word	0x000000ff
        /*0bc8*/ 	.word	0x00000000
        /*0bcc*/ 	.short	0x0101
        /*0bce*/ 	.byte	0x0a
	.zero		1


	//   ....[44]....
        /*0bd0*/ 	.word	0x0000dcb0
        /*0bd4*/ 	.word	0x000000ff
        /*0bd8*/ 	.word	0x0002a850
        /*0bdc*/ 	.short	0x010a
        /*0bde*/ 	.byte	0x05
	.zero		1


	//   ....[45]....
        /*0be0*/ 	.word	0x0000dcf0
        /*0be4*/ 	.word	0x000000ff
        /*0be8*/ 	.word	0x0002a850
        /*0bec*/ 	.short	0x010a
        /*0bee*/ 	.byte	0x05
	.zero		1


	//   ....[46]....
        /*0bf0*/ 	.word	0x0000e1c0
        /*0bf4*/ 	.word	0x000000ff
        /*0bf8*/ 	.word	0x00000000
        /*0bfc*/ 	.short	0x0101
        /*0bfe*/ 	.byte	0x04
	.zero		1


	//   ....[47]....
        /*0c00*/ 	.word	0x0000f690
        /*0c04*/ 	.word	0x00000003
        /*0c08*/ 	.word	0x00000000
        /*0c0c*/ 	.short	0x0101
        /*0c0e*/ 	.byte	0x3f
	.zero		1


	//   ....[48]....
        /*0c10*/ 	.word	0x00012610
        /*0c14*/ 	.word	0x00000007
        /*0c18*/ 	.word	0x0002a840
        /*0c1c*/ 	.short	0x010a
        /*0c1e*/ 	.byte	0x3f
	.zero		1


	//   ....[49]....
        /*0c20*/ 	.word	0x00012cf0
        /*0c24*/ 	.word	0x00000007
        /*0c28*/ 	.word	0x0002a830
        /*0c2c*/ 	.short	0x0107
        /*0c2e*/ 	.byte	0x3f
	.zero		1


	//   ....[50]....
        /*0c30*/ 	.word	0x00012db0
        /*0c34*/ 	.word	0x00000007
        /*0c38*/ 	.word	0x0002a830
        /*0c3c*/ 	.short	0x0101
        /*0c3e*/ 	.byte	0x3f
	.zero		1


	//   ....[51]....
        /*0c40*/ 	.word	0x00013970
        /*0c44*/ 	.word	0x00000016
        /*0c48*/ 	.word	0x0002a800
        /*0c4c*/ 	.short	0x0107
        /*0c4e*/ 	.byte	0x3f
	.zero		1


	//   ....[52]....
        /*0c50*/ 	.word	0x00013a90
        /*0c54*/ 	.word	0x00000016
        /*0c58*/ 	.word	0x0002a800
        /*0c5c*/ 	.short	0x0101
        /*0c5e*/ 	.byte	0x3f
	.zero		1


	//   ....[53]....
        /*0c60*/ 	.word	0x00013ab0
        /*0c64*/ 	.word	0x00000016
        /*0c68*/ 	.word	0x0002a820
        /*0c6c*/ 	.short	0x010a
        /*0c6e*/ 	.byte	0x3f
	.zero		1


	//   ....[54]....
        /*0c70*/ 	.word	0x00013e20
        /*0c74*/ 	.word	0x00000006
        /*0c78*/ 	.word	0x0002a840
        /*0c7c*/ 	.short	0x010a
        /*0c7e*/ 	.byte	0x3f
	.zero		1


	//   ....[55]....
        /*0c80*/ 	.word	0x00014330
        /*0c84*/ 	.word	0x00000006
        /*0c88*/ 	.word	0x0002a830
        /*0c8c*/ 	.short	0x0107
        /*0c8e*/ 	.byte	0x3f
	.zero		1


	//   ....[56]....
        /*0c90*/ 	.word	0x000143f0
        /*0c94*/ 	.word	0x00000006
        /*0c98*/ 	.word	0x0002a830
        /*0c9c*/ 	.short	0x0101
        /*0c9e*/ 	.byte	0x3f
	.zero		1


	//   ....[57]....
        /*0ca0*/ 	.word	0x00014450
        /*0ca4*/ 	.word	0x00000005
        /*0ca8*/ 	.word	0x0002a860
        /*0cac*/ 	.short	0x010a
        /*0cae*/ 	.byte	0x3f
	.zero		1


	//   ....[58]....
        /*0cb0*/ 	.word	0x000148b0
        /*0cb4*/ 	.word	0x00000005
        /*0cb8*/ 	.word	0x0002a850
        /*0cbc*/ 	.short	0x0107
        /*0cbe*/ 	.byte	0x3f
	.zero		1


	//   ....[59]....
        /*0cc0*/ 	.word	0x00014a00
        /*0cc4*/ 	.word	0x00000005
        /*0cc8*/ 	.word	0x0002a850
        /*0ccc*/ 	.short	0x0101
        /*0cce*/ 	.byte	0x3f
	.zero		1


	//   ....[60]....
        /*0cd0*/ 	.word	0x00014c90
        /*0cd4*/ 	.word	0x00000000
        /*0cd8*/ 	.word	0x0002a860
        /*0cdc*/ 	.short	0x010a
        /*0cde*/ 	.byte	0x3f
	.zero		1


	//   ....[61]....
        /*0ce0*/ 	.word	0x000150f0
        /*0ce4*/ 	.word	0x00000000
        /*0ce8*/ 	.word	0x0002a850
        /*0cec*/ 	.short	0x0107
        /*0cee*/ 	.byte	0x3f
	.zero		1


	//   ....[62]....
        /*0cf0*/ 	.word	0x000151c0
        /*0cf4*/ 	.word	0x00000000
        /*0cf8*/ 	.word	0x0002a850
        /*0cfc*/ 	.short	0x0101
        /*0cfe*/ 	.byte	0x3f
	.zero		1


	//   ....[63]....
        /*0d00*/ 	.word	0x00015ef0
        /*0d04*/ 	.word	0x00000005
        /*0d08*/ 	.word	0x0002a820
        /*0d0c*/ 	.short	0x010a
        /*0d0e*/ 	.byte	0x3f
	.zero		1


	//   ....[64]....
        /*0d10*/ 	.word	0x00016090
        /*0d14*/ 	.word	0x00000003
        /*0d18*/ 	.word	0x0002a840
        /*0d1c*/ 	.short	0x010a
        /*0d1e*/ 	.byte	0x3f
	.zero		1


	//   ....[65]....
        /*0d20*/ 	.word	0x00016130
        /*0d24*/ 	.word	0x00000019
        /*0d28*/ 	.word	0x0002a840
        /*0d2c*/ 	.short	0x010a
        /*0d2e*/ 	.byte	0x3f
	.zero		1


	//   ....[66]....
        /*0d30*/ 	.word	0x00016170
        /*0d34*/ 	.word	0x00000003
        /*0d38*/ 	.word	0x0002a860
        /*0d3c*/ 	.short	0x010a
        /*0d3e*/ 	.byte	0x3f
	.zero		1


	//   ....[67]....
        /*0d40*/ 	.word	0x000161b0
        /*0d44*/ 	.word	0x00000019
        /*0d48*/ 	.word	0x0002a860
        /*0d4c*/ 	.short	0x010a
        /*0d4e*/ 	.byte	0x3f
	.zero		1


	//   ....[68]....
        /*0d50*/ 	.word	0x00016220
        /*0d54*/ 	.word	0x00000003
        /*0d58*/ 	.word	0x0002a800
        /*0d5c*/ 	.short	0x010a
        /*0d5e*/ 	.byte	0x3f
	.zero		1


	//   ....[69]....
        /*0d60*/ 	.word	0x00016270
        /*0d64*/ 	.word	0x0000000f
        /*0d68*/ 	.word	0x0002a830
        /*0d6c*/ 	.short	0x010a
        /*0d6e*/ 	.byte	0x3f
	.zero		1


	//   ....[70]....
        /*0d70*/ 	.word	0x000162d0
        /*0d74*/ 	.word	0x0000000e
        /*0d78*/ 	.word	0x0002a830
        /*0d7c*/ 	.short	0x010a
        /*0d7e*/ 	.byte	0x3f
	.zero		1


	//   ....[71]....
        /*0d80*/ 	.word	0x00016330
        /*0d84*/ 	.word	0x0000000d
        /*0d88*/ 	.word	0x0002a850
        /*0d8c*/ 	.short	0x010a
        /*0d8e*/ 	.byte	0x3f
	.zero		1


	//   ....[72]....
        /*0d90*/ 	.word	0x00016390
        /*0d94*/ 	.word	0x0000000c
        /*0d98*/ 	.word	0x0002a830
        /*0d9c*/ 	.short	0x010a
        /*0d9e*/ 	.byte	0x3f
	.zero		1


	//   ....[73]....
        /*0da0*/ 	.word	0x000163f0
        /*0da4*/ 	.word	0x0000000b
        /*0da8*/ 	.word	0x0002a850
        /*0dac*/ 	.short	0x010a
        /*0dae*/ 	.byte	0x3f
	.zero		1


	//   ....[74]....
        /*0db0*/ 	.word	0x00016450
        /*0db4*/ 	.word	0x0000000e
        /*0db8*/ 	.word	0x0002a830
        /*0dbc*/ 	.short	0x010a
        /*0dbe*/ 	.byte	0x3f
	.zero		1


	//   ....[75]....
        /*0dc0*/ 	.word	0x000164b0
        /*0dc4*/ 	.word	0x0000000b
        /*0dc8*/ 	.word	0x0002a850
        /*0dcc*/ 	.short	0x010a
        /*0dce*/ 	.byte	0x3f
	.zero		1


	//   ....[76]....
        /*0dd0*/ 	.word	0x00016510
        /*0dd4*/ 	.word	0x00000005
        /*0dd8*/ 	.word	0x0002a850
        /*0ddc*/ 	.short	0x010a
        /*0dde*/ 	.byte	0x3f
	.zero		1


	//   ....[77]....
        /*0de0*/ 	.word	0x00016620
        /*0de4*/ 	.word	0x00000007
        /*0de8*/ 	.word	0x0002a840
        /*0dec*/ 	.short	0x010a
        /*0dee*/ 	.byte	0x3f
	.zero		1


	//   ....[78]....
        /*0df0*/ 	.word	0x000179f0
        /*0df4*/ 	.word	0x00000016
        /*0df8*/ 	.word	0x0002a820
        /*0dfc*/ 	.short	0x010a
        /*0dfe*/ 	.byte	0x3f
	.zero		1


	//   ....[79]....
        /*0e00*/ 	.word	0x00017a40
        /*0e04*/ 	.word	0x00000006
        /*0e08*/ 	.word	0x0002a840
        /*0e0c*/ 	.short	0x010a
        /*0e0e*/ 	.byte	0x3f
	.zero		1


	//   ....[80]....
        /*0e10*/ 	.word	0x00018200
        /*0e14*/ 	.word	0x00000005
        /*0e18*/ 	.word	0x0002a860
        /*0e1c*/ 	.short	0x010a
        /*0e1e*/ 	.byte	0x3f
	.zero		1


	//   ....[81]....
        /*0e20*/ 	.word	0x00018a10
        /*0e24*/ 	.word	0x00000000
        /*0e28*/ 	.word	0x0002a860
        /*0e2c*/ 	.short	0x010a
        /*0e2e*/ 	.byte	0x3f
	.zero		1


	//   ....[82]....
        /*0e30*/ 	.word	0x00019b40
        /*0e34*/ 	.word	0x00000005
        /*0e38*/ 	.word	0x0002a820
        /*0e3c*/ 	.short	0x010a
        /*0e3e*/ 	.byte	0x3f
	.zero		1


	//   ....[83]....
        /*0e40*/ 	.word	0x00019ce0
        /*0e44*/ 	.word	0x00000003
        /*0e48*/ 	.word	0x0002a840
        /*0e4c*/ 	.short	0x010a
        /*0e4e*/ 	.byte	0x3f
	.zero		1


	//   ....[84]....
        /*0e50*/ 	.word	0x00019d30
        /*0e54*/ 	.word	0x00000019
        /*0e58*/ 	.word	0x0002a840
        /*0e5c*/ 	.short	0x010a
        /*0e5e*/ 	.byte	0x3f
	.zero		1


	//   ....[85]....
        /*0e60*/ 	.word	0x00019d80
        /*0e64*/ 	.word	0x00000003
        /*0e68*/ 	.word	0x0002a860
        /*0e6c*/ 	.short	0x010a
        /*0e6e*/ 	.byte	0x3f
	.zero		1


	//----- nvinfo : EIATTR_NUM_MBARRIERS
	.align		4
.L_454:
        /*0e70*/ 	.byte	0x03, 0x38
        /*0e72*/ 	.short	0x0016


	//----- nvinfo : EIATTR_EXIT_INSTR_OFFSETS
	.align		4
        /*0e74*/ 	.byte	0x04, 0x1c
        /*0e76*/ 	.short	(.L_456 - .L_455)


	//   ....[0]....
.L_455:
        /*0e78*/ 	.word	0x00000990


	//   ....[1]....
        /*0e7c*/ 	.word	0x00010520


	//   ....[2]....
        /*0e80*/ 	.word	0x00016200


	//----- nvinfo : EIATTR_MAX_THREADS
	.align		4
.L_456:
        /*0e84*/ 	.byte	0x04, 0x05
        /*0e86*/ 	.short	(.L_458 - .L_457)
.L_457:
        /*0e88*/ 	.word	0x00000180
        /*0e8c*/ 	.word	0x00000001
        /*0e90*/ 	.word	0x00000001


	//----- nvinfo : EIATTR_CRS_STACK_SIZE
	.align		4
.L_458:
        /*0e94*/ 	.byte	0x04, 0x1e
        /*0e96*/ 	.short	(.L_460 - .L_459)
.L_459:
        /*0e98*/ 	.word	0x00000000


	//----- nvinfo : EIATTR_CBANK_PARAM_SIZE
	.align		4
.L_460:
        /*0e9c*/ 	.byte	0x03, 0x19
        /*0e9e*/ 	.short	0x0af0


	//----- nvinfo : EIATTR_PARAM_CBANK
	.align		4
        /*0ea0*/ 	.byte	0x04, 0x0a
        /*0ea2*/ 	.short	(.L_462 - .L_461)
	.align		4
.L_461:
        /*0ea4*/ 	.word	index@(.nv.constant0._ZN7cutlass13device_kernelIN5flash11enable_sm90INS1_16FlashAttnFwdSm90INS1_25CollectiveMainloopFwdSm90ILi2EN4cute5tupleIJNS5_1CILi1EEES8_S8_EEENS6_IJNS7_ILi128EEENS7_ILi96EEENS7_ILi192EEEEEELi128ENS_6half_tEfNS_4arch4Sm90ELb0ELb1ELb1ELb1ELb1ELb0ELb0ELb1ELb1ELb1ELb0ELb0EEENS1_21CollectiveEpilogueFwdINS6_IJSA_SA_SB_EEES9_SE_SG_Li256ELb1ELb1ELb0ELb0EEENS1_36VarlenDynamicPersistentTileSchedulerILi128ELi96ELi256ELi128ELb0ELb1ELb1ELb1ELb0ELb1EEEEEEEEEvNT_6ParamsE)
        /*0ea8*/ 	.short	0x0210
        /*0eaa*/ 	.short	0x0af0


	//----- nvinfo : EIATTR_SW_WAR
	.align		4
.L_462:
        /*0eac*/ 	.byte	0x04, 0x36
        /*0eae*/ 	.short	(.L_464 - .L_463)
.L_463:
        /*0eb0*/ 	.word	0x00000008
.L_464:


//--------------------- .nv.info._ZN7cutlass13device_kernelIN5flash11enable_sm90INS1_16FlashAttnFwdSm90INS1_25CollectiveMainloopFwdSm90ILi2EN4cute5tupleIJNS5_1CILi1EEES8_S8_EEENS6_IJNS7_ILi128EEENS7_ILi96EEENS7_ILi192EEEEEELi128ENS_6half_tEfNS_4arch4Sm90ELb0ELb1ELb1ELb1ELb1ELb1ELb0ELb1ELb1ELb1ELb0ELb0EEENS1_21CollectiveEpilogueFwdINS6_IJSA_SA_SB_EEES9_SE_SG_Li256ELb1ELb1ELb0ELb0EEENS1_36VarlenDynamicPersistentTileSchedulerILi128ELi96ELi256ELi128ELb0ELb1ELb1ELb1ELb0ELb1EEEEEEEEEvNT_6ParamsE --------------------------
	.section	.nv.info._ZN7cutlass13device_kernelIN5flash11enable_sm90INS1_16FlashAttnFwdSm90INS1_25CollectiveMainloopFwdSm90ILi2EN4cute5tupleIJNS5_1CILi1EEES8_S8_EEENS6_IJNS7_ILi128EEENS7_ILi96EEENS7_ILi192EEEEEELi128ENS_6half_tEfNS_4arch4Sm90ELb0ELb1ELb1ELb1ELb1ELb1ELb0ELb1ELb1ELb1ELb0ELb0EEENS1_21CollectiveEpilogueFwdINS6_IJSA_SA_SB_EEES9_SE_SG_Li256ELb1ELb1ELb0ELb0EEENS1_36VarlenDynamicPersistentTileSchedulerILi128ELi96ELi256ELi128ELb0ELb1ELb1ELb1ELb0ELb1EEEEEEEEEvNT_6ParamsE,"",@"SHT_CUDA_INFO"
	.sectionflags	@""
	.align	4


	//----- nvinfo : EIATTR_CUDA_API_VERSION
	.align		4
        /*0000*/ 	.byte	0x04, 0x37
        /*0002*/ 	.short	(.L_466 - .L_465)
.L_465:
        /*0004*/ 	.word	0x00000082


	//----- nvinfo : EIATTR_KPARAM_INFO
	.align		4
.L_466:
        /*0008*/ 	.byte	0x04, 0x17
        /*000a*/ 	.short	(.L_468 - .L_467)
.L_467:
        /*000c*/ 	.word	0x00000000
        /*0010*/ 	.short	0x0000
        /*0012*/ 	.short	0x0070
        /*0014*/ 	.byte	0x00, 0xf0, 0x01, 0x2a


	//----- nvinfo : EIATTR_SPARSE_MMA_MASK
	.align		4
.L_468:
        /*0018*/ 	.byte	0x03, 0x50
        /*001a*/ 	.short	0x0000


	//----- nvinfo : EIATTR_MAXREG_COUNT
	.align		4
        /*001c*/ 	.byte	0x03, 0x1b
        /*001e*/ 	.short	0x00a8


	//----- nvinfo : EIATTR_NUM_BARRIERS
	.align		4
        /*0020*/ 	.byte	0x02, 0x4c
        /*0022*/ 	.byte	0x10
	.zero		1


	//----- nvinfo : EIATTR_EXTERNS
	.align		4
        /*0024*/ 	.byte	0x04, 0x0f
        /*0026*/ 	.short	(.L_470 - .L_469)


	//   ....[0]....
	.align		4
.L_469:
        /*0028*/ 	.word	index@(__assertfail)


	//----- nvinfo : EIATTR_ANNOTATIONS
	.align		4
.L_470:
        /*002c*/ 	.byte	0x04, 0x55
        /*002e*/ 	.short	(.L_472 - .L_471)


	//   ....[0]....
.L_471:
        /* <DEDUP_REMOVED lines=40> */


	//----- nvinfo : EIATTR_MERCURY_ISA_VERSION
	.align		4
.L_472:
        /*0298*/ 	.byte	0x03, 0x5f
        /*029a*/ 	.short	0x0101


	//----- nvinfo : EIATTR_UNUSED_LOAD_BYTE_OFFSET
	.align		4
        /*029c*/ 	.byte	0x04, 0x44
        /*029e*/ 	.short	(.L_474 - .L_473)


	//   ....[0]....
.L_473:
        /*02a0*/ 	.word	0x00000a50
        /*02a4*/ 	.word	0x0000fff0


	//   ....[1]....
        /*02a8*/ 	.word	0x0001fff0
        /*02ac*/ 	.word	0x0000fff0


	//----- nvinfo : EIATTR_INT_WARP_WIDE_INSTR_OFFSETS
	.align		4
.L_474:
        /*02b0*/ 	.byte	0x04, 0x31
        /*02b2*/ 	.short	(.L_476 - .L_475)


	//   ....[0]....
.L_475:
        /*02b4*/ 	.word	0x00000130


	//   ....[1]....
        /*02b8*/ 	.word	0x00000170


	//   ....[2]....
        /*02bc*/ 	.word	0x000001e0


	//   ....[3]....
        /*02c0*/ 	.word	0x00024d50


	//   ....[4]....
        /*02c4*/ 	.word	0x00024de0


	//   ....[5]....
        /*02c8*/ 	.word	0x00027db0


	//   ....[6]....
        /*02cc*/ 	.word	0x00027e40


	//----- nvinfo : EIATTR_COOP_GROUP_MASK_REGIDS
	.align		4
.L_476:
        /*02d0*/ 	.byte	0x04, 0x29
        /*02d2*/ 	.short	(.L_478 - .L_477)


	//   ....[0]....
.L_477:
        /*02d4*/ 	.word	0xffffffff


	//   ....[1]....
        /*02d8*/ 	.word	0xffffffff


	//   ....[2]....
        /*02dc*/ 	.word	0xffffffff


	//   ....[3]....
        /*02e0*/ 	.word	0xffffffff


	//   ....[4]....
        /*02e4*/ 	.word	0xffffffff


	//   ....[5]....
        /*02e8*/ 	.word	0xffffffff


	//   ....[6]....
        /*02ec*/ 	.word	0xffffffff


	//   ....[7]....
        /*02f0*/ 	.word	0xffffffff


	//   ....[8]....
        /*02f4*/ 	.word	0xffffffff


	//   ....[9]....
        /*02f8*/ 	.word	0xffffffff


	//   ....[10]....
        /*02fc*/ 	.word	0xffffffff


	//   ....[11]....
        /*0300*/ 	.word	0xffffffff


	//   ....[12]....
        /*0304*/ 	.word	0xffffffff


	//   ....[13]....
        /*0308*/ 	.word	0xffffffff


	//   ....[14]....
        /*030c*/ 	.word	0xffffffff


	//   ....[15]....
        /*0310*/ 	.word	0xffffffff


	//   ....[16]....
        /*0314*/ 	.word	0xffffffff


	//   ....[17]....
        /*0318*/ 	.word	0xffffffff


	//   ....[18]....
        /*031c*/ 	.word	0xffffffff


	//   ....[19]....
        /*0320*/ 	.word	0xffffffff


	//   ....[20]....
        /*0324*/ 	.word	0xffffffff


	//   ....[21]....
        /*0328*/ 	.word	0xffffffff


	//   ....[22]....
        /*032c*/ 	.word	0xffffffff


	//   ....[23]....
        /*0330*/ 	.word	0xffffffff


	//   ....[24]....
        /*0334*/ 	.word	0xffffffff


	//   ....[25]....
        /*0338*/ 	.word	0xffffffff


	//   ....[26]....
        /*033c*/ 	.word	0xffffffff


	//   ....[27]....
        /*0340*/ 	.word	0xffffffff


	//   ....[28]....
        /*0344*/ 	.word	0xffffffff


	//   ....[29]....
        /*0348*/ 	.word	0xffffffff


	//   ....[30]....
        /*034c*/ 	.word	0xffffffff


	//   ....[31]....
        /*0350*/ 	.word	0xffffffff


	//   ....[32]....
        /*0354*/ 	.word	0xffffffff


	//   ....[33]....
        /*0358*/ 	.word	0xffffffff


	//   ....[34]....
        /*035c*/ 	.word	0xffffffff


	//   ....[35]....
        /*0360*/ 	.word	0xffffffff


	//   ....[36]....
        /*0364*/ 	.word	0xffffffff


	//   ....[37]....
        /*0368*/ 	.word	0xffffffff


	//   ....[38]....
        /*036c*/ 	.word	0xffffffff


	//   ....[39]....
        /*0370*/ 	.word	0xffffffff


	//   ....[40]....
        /*0374*/ 	.word	0xffffffff


	//   ....[41]....
        /*0378*/ 	.word	0xffffffff


	//   ....[42]....
        /*037c*/ 	.word	0xffffffff


	//   ....[43]....
        /*0380*/ 	.word	0xffffffff


	//   ....[44]....
        /*0384*/ 	.word	0xffffffff


	//   ....[45]....
        /*0388*/ 	.word	0xffffffff


	//   ....[46]....
        /*038c*/ 	.word	0xffffffff


	//   ....[47]....
        /*0390*/ 	.word	0xffffffff


	//   ....[48]....
        /*0394*/ 	.word	0xffffffff


	//   ....[49]....
        /*0398*/ 	.word	0xffffffff


	//   ....[50]....
        /*039c*/ 	.word	0xffffffff


	//   ....[51]....
        /*03a0*/ 	.word	0xffffffff


	//   ....[52]....
        /*03a4*/ 	.word	0xffffffff


	//   ....[53]....
        /*03a8*/ 	.word	0xffffffff


	//   ....[54]....
        /*03ac*/ 	.word	0xffffffff


	//   ....[55]....
        /*03b0*/ 	.word	0xffffffff


	//   ....[56]....
        /*03b4*/ 	.word	0xffffffff


	//   ....[57]....
        /*03b8*/ 	.word	0xffffffff


	//   ....[58]....
        /*03bc*/ 	.word	0xffffffff


	//   ....[59]....
        /*03c0*/ 	.word	0xffffffff


	//   ....[60]....
        /*03c4*/ 	.word	0xffffffff


	//   ....[61]....
        /*03c8*/ 	.word	0xffffffff


	//   ....[62]....
        /*03cc*/ 	.word	0xffffffff


	//   ....[63]....
        /*03d0*/ 	.word	0xffffffff


	//   ....[64]....
        /*03d4*/ 	.word	0xffffffff


	//   ....[65]....
        /*03d8*/ 	.word	0xffffffff


	//   ....[66]....
        /*03dc*/ 	.word	0xffffffff


	//   ....[67]....
        /*03e0*/ 	.word	0xffffffff


	//   ....[68]....
        /*03e4*/ 	.word	0xffffffff


	//   ....[69]....
        /*03e8*/ 	.word	0xffffffff


	//   ....[70]....
        /*03ec*/ 	.word	0xffffffff


	//   ....[71]....
        /*03f0*/ 	.word	0xffffffff


	//   ....[72]....
        /*03f4*/ 	.word	0xffffffff


	//   ....[73]....
        /*03f8*/ 	.word	0xffffffff


	//   ....[74]....
        /*03fc*/ 	.word	0xffffffff


	//   ....[75]....
        /*0400*/ 	.word	0xffffffff


	//   ....[76]....
        /*0404*/ 	.word	0xffffffff


	//   ....[77]....
        /*0408*/ 	.word	0xffffffff


	//   ....[78]....
        /*040c*/ 	.word	0xffffffff


	//   ....[79]....
        /*0410*/ 	.word	0xffffffff


	//   ....[80]....
        /*0414*/ 	.word	0xffffffff


	//   ....[81]....
        /*0418*/ 	.word	0xffffffff


	//   ....[82]....
        /*041c*/ 	.word	0xffffffff


	//   ....[83]....
        /*0420*/ 	.word	0xffffffff


	//   ....[84]....
        /*0424*/ 	.word	0xffffffff


	//   ....[85]....
        /*0428*/ 	.word	0xffffffff


	//   ....[86]....
        /*042c*/ 	.word	0xffffffff


	//   ....[87]....
        /*0430*/ 	.word	0xffffffff


	//   ....[88]....
        /*0434*/ 	.word	0xffffffff


	//   ....[89]....
        /*0438*/ 	.word	0xffffffff


	//   ....[90]....
        /*043c*/ 	.word	0xffffffff


	//   ....[91]....
        /*0440*/ 	.word	0xffffffff


	//   ....[92]....
        /*0444*/ 	.word	0xffffffff


	//   ....[93]....
        /*0448*/ 	.word	0xffffffff


	//   ....[94]....
        /*044c*/ 	.word	0xffffffff


	//   ....[95]....
        /*0450*/ 	.word	0xffffffff


	//   ....[96]....
        /*0454*/ 	.word	0xffffffff


	//   ....[97]....
        /*0458*/ 	.word	0xffffffff


	//   ....[98]....
        /*045c*/ 	.word	0xffffffff


	//   ....[99]....
        /*0460*/ 	.word	0xffffffff


	//   ....[100]....
        /*0464*/ 	.word	0xffffffff


	//   ....[101]....
        /*0468*/ 	.word	0xffffffff


	//   ....[102]....
        /*046c*/ 	.word	0xffffffff


	//   ....[103]....
        /*0470*/ 	.word	0xffffffff


	//   ....[104]....
        /*0474*/ 	.word	0xffffffff


	//   ....[105]....
        /*0478*/ 	.word	0xffffffff


	//   ....[106]....
        /*047c*/ 	.word	0xffffffff


	//   ....[107]....
        /*0480*/ 	.word	0xffffffff


	//   ....[108]....
        /*0484*/ 	.word	0xffffffff


	//   ....[109]....
        /*0488*/ 	.word	0xffffffff


	//   ....[110]....
        /*048c*/ 	.word	0xffffffff


	//   ....[111]....
        /*0490*/ 	.word	0xffffffff


	//   ....[112]....
        /*0494*/ 	.word	0xffffffff


	//   ....[113]....
        /*0498*/ 	.word	0xffffffff


	//   ....[114]....
        /*049c*/ 	.word	0xffffffff


	//   ....[115]....
        /*04a0*/ 	.word	0xffffffff


	//   ....[116]....
        /*04a4*/ 	.word	0xffffffff


	//   ....[117]....
        /*04a8*/ 	.word	0xffffffff


	//   ....[118]....
        /*04ac*/ 	.word	0xffffffff


	//   ....[119]....
        /*04b0*/ 	.word	0xffffffff


	//   ....[120]....
        /*04b4*/ 	.word	0xffffffff


	//   ....[121]....
        /*04b8*/ 	.word	0xffffffff


	//   ....[122]....
        /*04bc*/ 	.word	0xffffffff


	//   ....[123]....
        /*04c0*/ 	.word	0xffffffff


	//   ....[124]....
        /*04c4*/ 	.word	0xffffffff


	//   ....[125]....
        /*04c8*/ 	.word	0xffffffff


	//   ....[126]....
        /*04cc*/ 	.word	0xffffffff


	//   ....[127]....
        /*04d0*/ 	.word	0xffffffff


	//   ....[128]....
        /*04d4*/ 	.word	0xffffffff


	//   ....[129]....
        /*04d8*/ 	.word	0xffffffff


	//   ....[130]....
        /*04dc*/ 	.word	0xffffffff


	//   ....[131]....
        /*04e0*/ 	.word	0xffffffff


	//   ....[132]....
        /*04e4*/ 	.word	0xffffffff


	//   ....[133]....
        /*04e8*/ 	.word	0xffffffff


	//   ....[134]....
        /*04ec*/ 	.word	0xffffffff


	//   ....[135]....
        /*04f0*/ 	.word	0xffffffff


	//   ....[136]....
        /*04f4*/ 	.word	0xffffffff


	//   ....[137]....
        /*04f8*/ 	.word	0xffffffff


	//   ....[138]....
        /*04fc*/ 	.word	0xffffffff


	//   ....[139]....
        /*0500*/ 	.word	0xffffffff


	//   ....[140]....
        /*0504*/ 	.word	0xffffffff


	//   ....[141]....
        /*0508*/ 	.word	0xffffffff


	//   ....[142]....
        /*050c*/ 	.word	0xffffffff


	//   ....[143]....
        /*0510*/ 	.word	0xffffffff


	//   ....[144]....
        /*0514*/ 	.word	0xffffffff


	//   ....[145]....
        /*0518*/ 	.word	0xffffffff


	//   ....[146]....
        /*051c*/ 	.word	0xffffffff


	//   ....[147]....
        /*0520*/ 	.word	0xffffffff


	//   ....[148]....
        /*0524*/ 	.word	0xffffffff


	//   ....[149]....
        /*0528*/ 	.word	0xffffffff


	//   ....[150]....
        /*052c*/ 	.word	0xffffffff


	//   ....[151]....
        /*0530*/ 	.word	0xffffffff


	//   ....[152]....
        /*0534*/ 	.word	0xffffffff


	//   ....[153]....
        /*0538*/ 	.word	0xffffffff


	//   ....[154]....
        /*053c*/ 	.word	0xffffffff


	//   ....[155]....
        /*0540*/ 	.word	0xffffffff


	//   ....[156]....
        /*0544*/ 	.word	0xffffffff


	//   ....[157]....
        /*0548*/ 	.word	0xffffffff


	//   ....[158]....
        /*054c*/ 	.word	0xffffffff


	//   ....[159]....
        /*0550*/ 	.word	0xffffffff


	//   ....[160]....
        /*0554*/ 	.word	0xffffffff


	//   ....[161]....
        /*0558*/ 	.word	0xffffffff


	//   ....[162]....
        /*055c*/ 	.word	0xffffffff


	//   ....[163]....
        /*0560*/ 	.word	0xffffffff


	//   ....[164]....
        /*0564*/ 	.word	0xffffffff


	//   ....[165]....
        /*0568*/ 	.word	0xffffffff


	//   ....[166]....
        /*056c*/ 	.word	0xffffffff


	//   ....[167]....
        /*0570*/ 	.word	0xffffffff


	//   ....[168]....
        /*0574*/ 	.word	0xffffffff


	//   ....[169]....
        /*0578*/ 	.word	0xffffffff


	//   ....[170]....
        /*057c*/ 	.word	0xffffffff


	//   ....[171]....
        /*0580*/ 	.word	0xffffffff


	//   ....[172]....
        /*0584*/ 	.word	0xffffffff


	//   ....[173]....
        /*0588*/ 	.word	0xffffffff


	//   ....[174]....
        /*058c*/ 	.word	0xffffffff


	//   ....[175]....
        /*0590*/ 	.word	0xffffffff


	//   ....[176]....
        /*0594*/ 	.word	0xffffffff


	//   ....[177]....
        /*0598*/ 	.word	0xffffffff


	//   ....[178]....
        /*059c*/ 	.word	0xffffffff


	//   ....[179]....
        /*05a0*/ 	.word	0xffffffff


	//   ....[180]....
        /*05a4*/ 	.word	0xffffffff


	//   ....[181]....
        /*05a8*/ 	.word	0xffffffff


	//   ....[182]....
        /*05ac*/ 	.word	0xffffffff


	//   ....[183]....
        /*05b0*/ 	.word	0xffffffff


	//   ....[184]....
        /*05b4*/ 	.word	0xffffffff


	//   ....[185]....
        /*05b8*/ 	.word	0x0500000f


	//   ....[186]....
        /*05bc*/ 	.word	0x0500000f


	//   ....[187]....
        /*05c0*/ 	.word	0x0500000f


	//   ....[188]....
        /*05c4*/ 	.word	0x0500000f


	//   ....[189]....
        /*05c8*/ 	.word	0x0500000f


	//   ....[190]....
        /*05cc*/ 	.word	0x0500000f


	//   ....[191]....
        /*05d0*/ 	.word	0x0500000f


	//   ....[192]....
        /*05d4*/ 	.word	0x0500000f


	//   ....[193]....
        /*05d8*/ 	.word	0x0500000f


	//   ....[194]....
        /*05dc*/ 	.word	0x0500000f


	//   ....[195]....
        /*05e0*/ 	.word	0x0500000f


	//   ....[196]....
        /*05e4*/ 	.word	0x0500000f


	//   ....[197]....
        /*05e8*/ 	.word	0x0500000f


	//   ....[198]....
        /*05ec*/ 	.word	0x0500000f


	//   ....[199]....
        /*05f0*/ 	.word	0x0500000f


	//   ....[200]....
        /*05f4*/ 	.word	0x0500000f


	//   ....[201]....
        /*05f8*/ 	.word	0x0500000f


	//   ....[202]....
        /*05fc*/ 	.word	0x0500000f


	//   ....[203]....
        /*0600*/ 	.word	0x0500000f


	//   ....[204]....
        /*0604*/ 	.word	0x0500000f


	//   ....[205]....
        /*0608*/ 	.word	0x0500000f


	//   ....[206]....
        /*060c*/ 	.word	0x0500000f


	//   ....[207]....
        /*0610*/ 	.word	0x0500000f


	//   ....[208]....
        /*0614*/ 	.word	0x0500000f


	//   ....[209]....
        /*0618*/ 	.word	0x0500000f


	//   ....[210]....
        /*061c*/ 	.word	0x0500000f


	//   ....[211]....
        /*0620*/ 	.word	0x0500000f


	//   ....[212]....
        /*0624*/ 	.word	0x0500000f


	//   ....[213]....
        /*0628*/ 	.word	0x0500000f


	//   ....[214]....
        /*062c*/ 	.word	0x0500000f


	//   ....[215]....
        /*0630*/ 	.word	0x0500000f


	//   ....[216]....
        /*0634*/ 	.word	0x0500000f


	//   ....[217]....
        /*0638*/ 	.word	0x0500000f


	//   ....[218]....
        /*063c*/ 	.word	0x0500000f


	//   ....[219]....
        /*0640*/ 	.word	0x0500000f


	//   ....[220]....
        /*0644*/ 	.word	0x0500000f


	//   ....[221]....
        /*0648*/ 	.word	0x0500000f


	//   ....[222]....
        /*064c*/ 	.word	0x0500000f


	//   ....[223]....
        /*0650*/ 	.word	0x0500000f


	//   ....[224]....
        /*0654*/ 	.word	0x0500000f


	//   ....[225]....
        /*0658*/ 	.word	0x0500000f


	//   ....[226]....
        /*065c*/ 	.word	0x0500000f


	//   ....[227]....
        /*0660*/ 	.word	0x0500000f


	//   ....[228]....
        /*0664*/ 	.word	0x0500000f


	//   ....[229]....
        /*0668*/ 	.word	0x0500000f


	//   ....[230]....
        /*066c*/ 	.word	0x0500000f


	//   ....[231]....
        /*0670*/ 	.word	0x0500000f


	//   ....[232]....
        /*0674*/ 	.word	0x0500000f


	//   ....[233]....
        /*0678*/ 	.word	0x0500000f


	//   ....[234]....
        /*067c*/ 	.word	0x0500000f


	//   ....[235]....
        /*0680*/ 	.word	0x0500000f


	//   ....[236]....
        /*0684*/ 	.word	0x0500000f


	//   ....[237]....
        /*0688*/ 	.word	0x0500000f


	//   ....[238]....
        /*068c*/ 	.word	0x0500000f


	//   ....[239]....
        /*0690*/ 	.word	0x0500000f


	//   ....[240]....
        /*0694*/ 	.word	0x0500000f


	//   ....[241]....
        /*0698*/ 	.word	0x0500000f


	//   ....[242]....
        /*069c*/ 	.word	0x0500000f


	//   ....[243]....
        /*06a0*/ 	.word	0x0500000f


	//   ....[244]....
        /*06a4*/ 	.word	0x0500000f


	//   ....[245]....
        /*06a8*/ 	.word	0x0500000f


	//   ....[246]....
        /*06ac*/ 	.word	0x0500000f


	//   ....[247]....
        /*06b0*/ 	.word	0x0500000f


	//   ....[248]....
        /*06b4*/ 	.word	0x0500000f


	//   ....[249]....
        /*06b8*/ 	.word	0x0500000f


	//   ....[250]....
        /*06bc*/ 	.word	0x0500000f


	//   ....[251]....
        /*06c0*/ 	.word	0x0500000f


	//   ....[252]....
        /*06c4*/ 	.word	0x0500000f


	//   ....[253]....
        /*06c8*/ 	.word	0x0500000f


	//   ....[254]....
        /*06cc*/ 	.word	0x0500000f


	//   ....[255]....
        /*06d0*/ 	.word	0x0500000f


	//   ....[0]....
        /*06d4*/ 	.word	0x0500000f


	//   ....[1]....
        /*06d8*/ 	.word	0x0500000f


	//   ....[2]....
        /*06dc*/ 	.word	0x0500000f


	//   ....[3]....
        /*06e0*/ 	.word	0x0500000f


	//   ....[4]....
        /*06e4*/ 	.word	0x0500000f


	//   ....[5]....
        /*06e8*/ 	.word	0x0500000f


	//   ....[6]....
        /*06ec*/ 	.word	0x0500000f


	//   ....[7]....
        /*06f0*/ 	.word	0x0500000f


	//   ....[8]....
        /*06f4*/ 	.word	0x0500000f


	//   ....[9]....
        /*06f8*/ 	.word	0x0500000f


	//   ....[10]....
        /*06fc*/ 	.word	0x0500000f


	//   ....[11]....
        /*0700*/ 	.word	0x0500000f


	//   ....[12]....
        /*0704*/ 	.word	0x0500000f


	//   ....[13]....
        /*0708*/ 	.word	0x0500000f


	//   ....[14]....
        /*070c*/ 	.word	0x0500000f


	//   ....[15]....
        /*0710*/ 	.word	0x0500000f


	//   ....[16]....
        /*0714*/ 	.word	0x0500000f


	//   ....[17]....
        /*0718*/ 	.word	0x0500000f


	//   ....[18]....
        /*071c*/ 	.word	0x0500000f


	//   ....[19]....
        /*0720*/ 	.word	0x0500000f


	//   ....[20]....
        /*0724*/ 	.word	0x0500000f


	//   ....[21]....
        /*0728*/ 	.word	0x0500000f


	//   ....[22]....
        /*072c*/ 	.word	0x0500000f


	//   ....[23]....
        /*0730*/ 	.word	0x0500000f


	//   ....[24]....
        /*0734*/ 	.word	0x0500000f


	//   ....[25]....
        /*0738*/ 	.word	0x0500000f


	//   ....[26]....
        /*073c*/ 	.word	0x0500000f


	//   ....[27]....
        /*0740*/ 	.word	0x0500000f


	//   ....[28]....
        /*0744*/ 	.word	0x0500000f


	//   ....[29]....
        /*0748*/ 	.word	0x0500000f


	//   ....[30]....
        /*074c*/ 	.word	0x0500000f


	//   ....[31]....
        /*0750*/ 	.word	0x0500000f


	//   ....[32]....
        /*0754*/ 	.word	0x0500000f


	//   ....[33]....
        /*0758*/ 	.word	0x0500000f


	//   ....[34]....
        /*075c*/ 	.word	0x0500000f


	//   ....[35]....
        /*0760*/ 	.word	0x0500000f


	//   ....[36]....
        /*0764*/ 	.word	0x0500000f


	//   ....[37]....
        /*0768*/ 	.word	0x0500000f


	//   ....[38]....
        /*076c*/ 	.word	0x0500000f


	//   ....[39]....
        /*0770*/ 	.word	0x0500000f


	//   ....[40]....
        /*0774*/ 	.word	0x0500000f


	//----- nvinfo : EIATTR_COOP_GROUP_INSTR_OFFSETS
	.align		4
.L_478:
        /*0778*/ 	.byte	0x04, 0x28
        /*077a*/ 	.short	(.L_480 - .L_479)


	//   ....[0]....
.L_479:
        /*077c*/ 	.word	0x00000060


	//   ....[1]....
        /*0780*/ 	.word	0x00000140


	//   ....[2]....
        /*0784*/ 	.word	0x00000190


	//   ....[3]....
        /*0788*/ 	.word	0x000003c0


	//   ....[4]....
        /*078c*/ 	.word	0x00000520


	//   ....[5]....
        /*0790*/ 	.word	0x00000640


	//   ....[6]....
        /*0794*/ 	.word	0x000007a0


	//   ....[7]....
        /*0798*/ 	.word	0x00003a50


	//   ....[8]....
        /*079c*/ 	.word	0x00003a60


	//   ....[9]....
        /*07a0*/ 	.word	0x00005060


	//   ....[10]....
        /*07a4*/ 	.word	0x00005070


	//   ....[11]....
        /*07a8*/ 	.word	0x00007090


	//   ....[12]....
        /*07ac*/ 	.word	0x000070a0


	//   ....[13]....
        /*07b0*/ 	.word	0x00008780


	//   ....[14]....
        /*07b4*/ 	.word	0x00008790


	//   ....[15]....
        /*07b8*/ 	.word	0x0000a010


	//   ....[16]....
        /*07bc*/ 	.word	0x0000a020


	//   ....[17]....
        /*07c0*/ 	.word	0x0000a2b0


	//   ....[18]....
        /*07c4*/ 	.word	0x0000a2c0


	//   ....[19]....
        /*07c8*/ 	.word	0x0000a820


	//   ....[20]....
        /*07cc*/ 	.word	0x0000a830


	//   ....[21]....
        /*07d0*/ 	.word	0x0000a9b0


	//   ....[22]....
        /*07d4*/ 	.word	0x0000a9d0


	//   ....[23]....
        /*07d8*/ 	.word	0x0000b350


	//   ....[24]....
        /*07dc*/ 	.word	0x0000ba50


	//   ....[25]....
        /*07e0*/ 	.word	0x0000ba60


	//   ....[26]....
        /*07e4*/ 	.word	0x0000ba70


	//   ....[27]....
        /*07e8*/ 	.word	0x0000ba80


	//   ....[28]....
        /*07ec*/ 	.word	0x0000c250


	//   ....[29]....
        /*07f0*/ 	.word	0x0000c260


	//   ....[30]....
        /*07f4*/ 	.word	0x0000c270


	//   ....[31]....
        /*07f8*/ 	.word	0x0000c280


	//   ....[32]....
        /*07fc*/ 	.word	0x0000efe0


	//   ....[33]....
        /*0800*/ 	.word	0x0000eff0


	//   ....[34]....
        /*0804*/ 	.word	0x0000f000


	//   ....[35]....
        /*0808*/ 	.word	0x0000f010


	//   ....[36]....
        /*080c*/ 	.word	0x0000f640


	//   ....[37]....
        /*0810*/ 	.word	0x0000f650


	//   ....[38]....
        /*0814*/ 	.word	0x0000f660


	//   ....[39]....
        /*0818*/ 	.word	0x0000f670


	//   ....[40]....
        /*081c*/ 	.word	0x000130b0


	//   ....[41]....
        /*0820*/ 	.word	0x000135a0


	//   ....[42]....
        /*0824*/ 	.word	0x00014290


	//   ....[43]....
        /*0828*/ 	.word	0x000143a0


	//   ....[44]....
        /*082c*/ 	.word	0x00014940


	//   ....[45]....
        /*0830*/ 	.word	0x000149c0


	//   ....[46]....
        /*0834*/ 	.word	0x00016aa0


	//   ....[47]....
        /*0838*/ 	.word	0x00017040


	//   ....[48]....
        /*083c*/ 	.word	0x00017ec0


	//   ....[49]....
        /*0840*/ 	.word	0x00017fe0


	//   ....[50]....
        /*0844*/ 	.word	0x00018550


	//   ....[51]....
        /*0848*/ 	.word	0x000185c0


	//   ....[52]....
        /*084c*/ 	.word	0x0001ac20


	//   ....[53]....
        /*0850*/ 	.word	0x0001ac50


	//   ....[54]....
        /*0854*/ 	.word	0x0001ac70


	//   ....[55]....
        /*0858*/ 	.word	0x0001ac90


	//   ....[56]....
        /*085c*/ 	.word	0x0001cca0


	//   ....[57]....
        /*0860*/ 	.word	0x0001d230


	//   ....[58]....
        /*0864*/ 	.word	0x0001e0b0


	//   ....[59]....
        /*0868*/ 	.word	0x0001e1d0


	//   ....[60]....
        /*086c*/ 	.word	0x0001e750


	//   ....[61]....
        /*0870*/ 	.word	0x0001e7d0


	//   ....[62]....
        /*0874*/ 	.word	0x0001f6e0


	//   ....[63]....
        /*0878*/ 	.word	0x0001f8f0


	//   ....[64]....
        /*087c*/ 	.word	0x0001f920


	//   ....[65]....
        /*0880*/ 	.word	0x0001f9e0


	//   ....[66]....
        /*0884*/ 	.word	0x00020a50


	//   ....[67]....
        /*0888*/ 	.word	0x00020a90


	//   ....[68]....
        /*088c*/ 	.word	0x00020ad0


	//   ....[69]....
        /*0890*/ 	.word	0x00020b00


	//   ....[70]....
        /*0894*/ 	.word	0x00021090


	//   ....[71]....
        /*0898*/ 	.word	0x000210a0


	//   ....[72]....
        /*089c*/ 	.word	0x00021160


	//   ....[73]....
        /*08a0*/ 	.word	0x00021180


	//   ....[74]....
        /*08a4*/ 	.word	0x00021240


	//   ....[75]....
        /*08a8*/ 	.word	0x00021260


	//   ....[76]....
        /*08ac*/ 	.word	0x00021330


	//   ....[77]....
        /*08b0*/ 	.word	0x00021350


	//   ....[78]....
        /*08b4*/ 	.word	0x00021b70


	//   ....[79]....
        /*08b8*/ 	.word	0x00021b90


	//   ....[80]....
        /*08bc*/ 	.word	0x00021c50


	//   ....[81]....
        /*08c0*/ 	.word	0x00021c70


	//   ....[82]....
        /*08c4*/ 	.word	0x00021d30


	//   ....[83]....
        /*08c8*/ 	.word	0x00021d50


	//   ....[84]....
        /*08cc*/ 	.word	0x00021e20


	//   ....[85]....
        /*08d0*/ 	.word	0x00021e40


	//   ....[86]....
        /*08d4*/ 	.word	0x00021f90


	//   ....[87]....
        /*08d8*/ 	.word	0x00022140


	//   ....[88]....
        /*08dc*/ 	.word	0x00022170


	//   ....[89]....
        /*08e0*/ 	.word	0x000221a0


	//   ....[90]....
        /*08e4*/ 	.word	0x000221d0


	//   ....[91]....
        /*08e8*/ 	.word	0x00022200


	//   ....[92]....
        /*08ec*/ 	.word	0x00022230


	//   ....[93]....
        /*08f0*/ 	.word	0x000223a0


	//   ....[94]....
        /*08f4*/ 	.word	0x000223d0


	//   ....[95]....
        /*08f8*/ 	.word	0x00022400


	//   ....[96]....
        /*08fc*/ 	.word	0x00022430


	//   ....[97]....
        /*0900*/ 	.word	0x00022460


	//   ....[98]....
        /*0904*/ 	.word	0x00022490


	//   ....[99]....
        /*0908*/ 	.word	0x00022520


	//   ....[100]....
        /*090c*/ 	.word	0x00022580


	//   ....[101]....
        /*0910*/ 	.word	0x00022610


	//   ....[102]....
        /*0914*/ 	.word	0x000236b0


	//   ....[103]....
        /*0918*/ 	.word	0x00025a20


	//   ....[104]....
        /*091c*/ 	.word	0x00025a40


	//   ....[105]....
        /*0920*/ 	.word	0x00025af0


	//   ....[106]....
        /*0924*/ 	.word	0x00025b10


	//   ....[107]....
        /*0928*/ 	.word	0x00025bb0


	//   ....[108]....
        /*092c*/ 	.word	0x00025bd0


	//   ....[109]....
        /*0930*/ 	.word	0x00025c70


	//   ....[110]....
        /*0934*/ 	.word	0x00025c90


	//   ....[111]....
        /*0938*/ 	.word	0x00025d30


	//   ....[112]....
        /*093c*/ 	.word	0x00025d50


	//   ....[113]....
        /*0940*/ 	.word	0x00025d60


	//   ....[114]....
        /*0944*/ 	.word	0x00025df0


	//   ....[115]....
        /*0948*/ 	.word	0x000265b0


	//   ....[116]....
        /*094c*/ 	.word	0x000265e0


	//   ....[117]....
        /*0950*/ 	.word	0x00026610


	//   ....[118]....
        /*0954*/ 	.word	0x000266c0


	//   ....[119]....
        /*0958*/ 	.word	0x000266d0


	//   ....[120]....
        /*095c*/ 	.word	0x00026780


	//   ....[121]....
        /*0960*/ 	.word	0x00026790


	//   ....[122]....
        /*0964*/ 	.word	0x00026840


	//   ....[123]....
        /*0968*/ 	.word	0x00026850


	//   ....[124]....
        /*096c*/ 	.word	0x00026900


	//   ....[125]....
        /*0970*/ 	.word	0x00026910


	//   ....[126]....
        /*0974*/ 	.word	0x000269c0


	//   ....[127]....
        /*0978*/ 	.word	0x000269d0


	//   ....[128]....
        /*097c*/ 	.word	0x00026a70


	//   ....[129]....
        /*0980*/ 	.word	0x00026a80


	//   ....[130]....
        /*0984*/ 	.word	0x00026a90


	//   ....[131]....
        /*0988*/ 	.word	0x00027280


	//   ....[132]....
        /*098c*/ 	.word	0x00027290


	//   ....[133]....
        /*0990*/ 	.word	0x000272a0


	//   ....[134]....
        /*0994*/ 	.word	0x00027330


	//   ....[135]....
        /*0998*/ 	.word	0x00027340


	//   ....[136]....
        /*099c*/ 	.word	0x000273a0


	//   ....[137]....
        /*09a0*/ 	.word	0x000273d0


	//   ....[138]....
        /*09a4*/ 	.word	0x00027410


	//   ....[139]....
        /*09a8*/ 	.word	0x00027440


	//   ....[140]....
        /*09ac*/ 	.word	0x00027480


	//   ....[141]....
        /*09b0*/ 	.word	0x000274b0


	//   ....[142]....
        /*09b4*/ 	.word	0x000274f0


	//   ....[143]....
        /*09b8*/ 	.word	0x00027770


	//   ....[144]....
        /*09bc*/ 	.word	0x00027790


	//   ....[145]....
        /*09c0*/ 	.word	0x00027820


	//   ....[146]....
        /*09c4*/ 	.word	0x00027830


	//   ....[147]....
        /*09c8*/ 	.word	0x000278a0


	//   ....[148]....
        /*09cc*/ 	.word	0x000278b0


	//   ....[149]....
        /*09d0*/ 	.word	0x00027920


	//   ....[150]....
        /*09d4*/ 	.word	0x00027930


	//   ....[151]....
        /*09d8*/ 	.word	0x000279a0


	//   ....[152]....
        /*09dc*/ 	.word	0x000279b0


	//   ....[153]....
        /*09e0*/ 	.word	0x000279c0


	//   ....[154]....
        /*09e4*/ 	.word	0x00027a30


	//   ....[155]....
        /*09e8*/ 	.word	0x00027fd0


	//   ....[156]....
        /*09ec*/ 	.word	0x00028000


	//   ....[157]....
        /*09f0*/ 	.word	0x00028020


	//   ....[158]....
        /*09f4*/ 	.word	0x00028030


	//   ....[159]....
        /*09f8*/ 	.word	0x00028070


	//   ....[160]....
        /*09fc*/ 	.word	0x00028090


	//   ....[161]....
        /*0a00*/ 	.word	0x00028100


	//   ....[162]....
        /*0a04*/ 	.word	0x00028120


	//   ....[163]....
        /*0a08*/ 	.word	0x00028180


	//   ....[164]....
        /*0a0c*/ 	.word	0x000281a0


	//   ....[165]....
        /*0a10*/ 	.word	0x000281f0


	//   ....[166]....
        /*0a14*/ 	.word	0x00028210


	//   ....[167]....
        /*0a18*/ 	.word	0x00028600


	//   ....[168]....
        /*0a1c*/ 	.word	0x00028630


	//   ....[169]....
        /*0a20*/ 	.word	0x00028660


	//   ....[170]....
        /*0a24*/ 	.word	0x00028690


	//   ....[171]....
        /*0a28*/ 	.word	0x000286c0


	//   ....[172]....
        /*0a2c*/ 	.word	0x000286f0


	//   ....[173]....
        /*0a30*/ 	.word	0x00028720


	//   ....[174]....
        /*0a34*/ 	.word	0x00028750


	//   ....[175]....
        /*0a38*/ 	.word	0x000288d0


	//   ....[176]....
        /*0a3c*/ 	.word	0x00028900


	//   ....[177]....
        /*0a40*/ 	.word	0x00028930


	//   ....[178]....
        /*0a44*/ 	.word	0x00028960


	//   ....[179]....
        /*0a48*/ 	.word	0x00028990


	//   ....[180]....
        /*0a4c*/ 	.word	0x000289c0


	//   ....[181]....
        /*0a50*/ 	.word	0x00028a80


	//   ....[182]....
        /*0a54*/ 	.word	0x00028aa0


	//   ....[183]....
        /*0a58*/ 	.word	0x00028b10


	//   ....[184]....
        /*0a5c*/ 	.word	0x000291b0


	//   ....[185]....
        /*0a60*/ 	.word	0x000294f0


	//   ....[186]....
        /*0a64*/ 	.word	0x00029580


	//   ....[187]....
        /*0a68*/ 	.word	0x00029620


	//   ....[188]....
        /*0a6c*/ 	.word	0x000296b0


	//   ....[189]....
        /*0a70*/ 	.word	0x000297a0


	//   ....[190]....
        /*0a74*/ 	.word	0x00029830


	//   ....[191]....
        /*0a78*/ 	.word	0x000298d0


	//   ....[192]....
        /*0a7c*/ 	.word	0x00029960


	//   ....[193]....
        /*0a80*/ 	.word	0x00029a50


	//   ....[194]....
        /*0a84*/ 	.word	0x00029ae0


	//   ....[195]....
        /*0a88*/ 	.word	0x00029b80


	//   ....[196]....
        /*0a8c*/ 	.word	0x00029c10


	//   ....[197]....
        /*0a90*/ 	.word	0x00029d00


	//   ....[198]....
        /*0a94*/ 	.word	0x00029d90


	//   ....[199]....
        /*0a98*/ 	.word	0x00029de0


	//   ....[200]....
        /*0a9c*/ 	.word	0x00029e30


	//   ....[201]....
        /*0aa0*/ 	.word	0x00029ec0


	//   ....[202]....
        /*0aa4*/ 	.word	0x00029f50


	//   ....[203]....
        /*0aa8*/ 	.word	0x00029fa0


	//   ....[204]....
        /*0aac*/ 	.word	0x00029ff0


	//   ....[205]....
        /*0ab0*/ 	.word	0x0002a0e0


	//   ....[206]....
        /*0ab4*/ 	.word	0x0002a170


	//   ....[207]....
        /*0ab8*/ 	.word	0x0002a1c0


	//   ....[208]....
        /*0abc*/ 	.word	0x0002a210


	//   ....[209]....
        /*0ac0*/ 	.word	0x0002a2a0


	//   ....[210]....
        /*0ac4*/ 	.word	0x0002a330


	//   ....[211]....
        /*0ac8*/ 	.word	0x0002a380


	//   ....[212]....
        /*0acc*/ 	.word	0x0002a3d0


	//   ....[213]....
        /*0ad0*/ 	.word	0x0002a770


	//   ....[214]....
        /*0ad4*/ 	.word	0x0002aa50


	//   ....[215]....
        /*0ad8*/ 	.word	0x0002ab40


	//   ....[216]....
        /*0adc*/ 	.word	0x0002abe0


	//   ....[217]....
        /*0ae0*/ 	.word	0x0002ac40


	//   ....[218]....
        /*0ae4*/ 	.word	0x0002ad50


	//   ....[219]....
        /*0ae8*/ 	.word	0x0002adc0


	//   ....[220]....
        /*0aec*/ 	.word	0x0002aed0


	//   ....[221]....
        /*0af0*/ 	.word	0x0002af40


	//   ....[222]....
        /*0af4*/ 	.word	0x0002b050


	//   ....[223]....
        /*0af8*/ 	.word	0x0002b0c0


	//   ....[224]....
        /*0afc*/ 	.word	0x0002b1d0


	//   ....[225]....
        /*0b00*/ 	.word	0x0002b240


	//   ....[226]....
        /*0b04*/ 	.word	0x0002b2e0


	//   ....[227]....
        /*0b08*/ 	.word	0x0002b3f0


	//   ....[228]....
        /*0b0c*/ 	.word	0x0002b460


	//   ....[229]....
        /*0b10*/ 	.word	0x0002b4c0


	//   ....[230]....
        /*0b14*/ 	.word	0x0002b5e0


	//   ....[231]....
        /*0b18*/ 	.word	0x0002b640


	//   ....[232]....
        /*0b1c*/ 	.word	0x0002b760


	//   ....[233]....
        /*0b20*/ 	.word	0x0002b7c0


	//   ....[234]....
        /*0b24*/ 	.word	0x0002b8e0


	//   ....[235]....
        /*0b28*/ 	.word	0x0002b940


	//   ....[236]....
        /*0b2c*/ 	.word	0x0002ba60


	//   ....[237]....
        /*0b30*/ 	.word	0x0002bac0


	//   ....[238]....
        /*0b34*/ 	.word	0x0002bbe0


	//   ....[239]....
        /*0b38*/ 	.word	0x0002bc40


	//   ....[240]....
        /*0b3c*/ 	.word	0x0002bd50


	//   ....[241]....
        /*0b40*/ 	.word	0x0002bdb0


	//   ....[242]....
        /*0b44*/ 	.word	0x0002beb0


	//   ....[243]....
        /*0b48*/ 	.word	0x0002bfe0


	//   ....[244]....
        /*0b4c*/ 	.word	0x0002c090


	//   ....[245]....
        /*0b50*/ 	.word	0x0002c100


	//   ....[246]....
        /*0b54*/ 	.word	0x0002c1f0


	//   ....[247]....
        /*0b58*/ 	.word	0x0002c250


	//   ....[248]....
        /*0b5c*/ 	.word	0x0002c320


	//   ....[249]....
        /*0b60*/ 	.word	0x0002c380


	//   ....[250]....
        /*0b64*/ 	.word	0x0002c450


	//   ....[251]....
        /*0b68*/ 	.word	0x0002c4b0


	//   ....[252]....
        /*0b6c*/ 	.word	0x0002c580


	//   ....[253]....
        /*0b70*/ 	.word	0x0002c5e0


	//   ....[254]....
        /*0b74*/ 	.word	0x0002c6b0


	//   ....[255]....
        /*0b78*/ 	.word	0x0002c7a0


	//   ....[0]....
        /*0b7c*/ 	.word	0x0002c840


	//   ....[1]....
        /*0b80*/ 	.word	0x0002c8a0


	//   ....[2]....
        /*0b84*/ 	.word	0x0002c990


	//   ....[3]....
        /*0b88*/ 	.word	0x0002c9f0


	//   ....[4]....
        /*0b8c*/ 	.word	0x0002cad0


	//   ....[5]....
        /*0b90*/ 	.word	0x0002cb30


	//   ....[6]....
        /*0b94*/ 	.word	0x0002cc10


	//   ....[7]....
        /*0b98*/ 	.word	0x0002cc70


	//   ....[8]....
        /*0b9c*/ 	.word	0x0002cd50


	//   ....[9]....
        /*0ba0*/ 	.word	0x0002cdb0


	//   ....[10]....
        /*0ba4*/ 	.word	0x0002ce80


	//   ....[11]....
        /*0ba8*/ 	.word	0x0002cfb0


	//   ....[12]....
        /*0bac*/ 	.word	0x0002d090


	//   ....[13]....
        /*0bb0*/ 	.word	0x0002d140


	//   ....[14]....
        /*0bb4*/ 	.word	0x0002d210


	//   ....[15]....
        /*0bb8*/ 	.word	0x0002d270


	//   ....[16]....
        /*0bbc*/ 	.word	0x0002d340


	//   ....[17]....
        /*0bc0*/ 	.word	0x0002d3a0


	//   ....[18]....
        /*0bc4*/ 	.word	0x0002d480


	//   ....[19]....
        /*0bc8*/ 	.word	0x0002d4e0


	//   ....[20]....
        /*0bcc*/ 	.word	0x0002d5b0


	//   ....[21]....
        /*0bd0*/ 	.word	0x0002d610


	//   ....[22]....
        /*0bd4*/ 	.word	0x0002d6d0


	//   ....[23]....
        /*0bd8*/ 	.word	0x0002d760


	//   ....[24]....
        /*0bdc*/ 	.word	0x0002d800


	//   ....[25]....
        /*0be0*/ 	.word	0x0002d920


	//   ....[26]....
        /*0be4*/ 	.word	0x0002d990


	//   ....[27]....
        /*0be8*/ 	.word	0x0002da00


	//   ....[28]....
        /*0bec*/ 	.word	0x0002da70


	//   ....[29]....
        /*0bf0*/ 	.word	0x0002dae0


	//   ....[30]....
        /*0bf4*/ 	.word	0x0002db60


	//   ....[31]....
        /*0bf8*/ 	.word	0x0002dbf0


	//   ....[32]....
        /*0bfc*/ 	.word	0x0002dc80


	//   ....[33]....
        /*0c00*/ 	.word	0x0002dcf0


	//   ....[34]....
        /*0c04*/ 	.word	0x0002dd60


	//   ....[35]....
        /*0c08*/ 	.word	0x0002ddd0


	//   ....[36]....
        /*0c0c*/ 	.word	0x0002de50


	//   ....[37]....
        /*0c10*/ 	.word	0x0002dec0


	//   ....[38]....
        /*0c14*/ 	.word	0x0002df60


	//   ....[39]....
        /*0c18*/ 	.word	0x0002dff0


	//   ....[40]....
        /*0c1c*/ 	.word	0x0002e110


	//----- nvinfo : EIATTR_REG_RECONFIG
	.align		4
.L_480:
        /*0c20*/ 	.byte	0x01, 0x54
	.zero		2


	//----- nvinfo : EIATTR_SYSCALL_OFFSETS
	.align		4
        /*0c24*/ 	.byte	0x04, 0x46
        /*0c26*/ 	.short	(.L_482 - .L_481)


	//   ....[0]....
.L_481:
        /*0c28*/ 	.word	0x00001e00


	//   ....[1]....
        /*0c2c*/ 	.word	0x00001f50


	//   ....[2]....
        /*0c30*/ 	.word	0x0000b4f0


	//   ....[3]....
        /*0c34*/ 	.word	0x0000b810


	//   ....[4]....
        /*0c38*/ 	.word	0x00024f40


	//   ....[5]....
        /*0c3c*/ 	.word	0x00025090


	//   ....[6]....
        /*0c40*/ 	.word	0x00025180


	//   ....[7]....
        /*0c44*/ 	.word	0x000261b0


	//----- nvinfo : EIATTR_MBARRIER_INSTR_OFFSETS
	.align		4
.L_482:
        /*0c48*/ 	.byte	0x04, 0x39
        /*0c4a*/ 	.short	(.L_484 - .L_483)


	//   ....[0]....
.L_483:
        /*0c4c*/ 	.word	0x00000270
        /*0c50*/ 	.word	0x000000ff
        /*0c54*/ 	.word	0x0002a800
        /*0c58*/ 	.short	0x0100
        /*0c5a*/ 	.byte	0x08
	.zero		1


	//   ....[1]....
        /*0c5c*/ 	.word	0x00000280
        /*0c60*/ 	.word	0x000000ff
        /*0c64*/ 	.word	0x0002a820
        /*0c68*/ 	.short	0x0100
        /*0c6a*/ 	.byte	0x08
	.zero		1


	//   ....[2]....
        /*0c6c*/ 	.word	0x00000370
        /*0c70*/ 	.word	0x000000ff
        /*0c74*/ 	.word	0x0002a830
        /*0c78*/ 	.short	0x0100
        /*0c7a*/ 	.byte	0x08
	.zero		1


	//   ....[3]....
        /*0c7c*/ 	.word	0x00000380
        /*0c80*/ 	.word	0x000000ff
        /*0c84*/ 	.word	0x0002a840
        /*0c88*/ 	.short	0x0100
        /*0c8a*/ 	.byte	0x08
	.zero		1


	//   ....[4]....
        /*0c8c*/ 	.word	0x00000390
        /*0c90*/ 	.word	0x000000ff
        /*0c94*/ 	.word	0x0002a838
        /*0c98*/ 	.short	0x0100
        /*0c9a*/ 	.byte	0x08
	.zero		1


	//   ....[5]....
        /*0c9c*/ 	.word	0x000003a0
        /*0ca0*/ 	.word	0x000000ff
        /*0ca4*/ 	.word	0x0002a848
        /*0ca8*/ 	.short	0x0100
        /*0caa*/ 	.byte	0x08
	.zero		1


	//   ....[6]....
        /*0cac*/ 	.word	0x000004d0
        /*0cb0*/ 	.word	0x000000ff
        /*0cb4*/ 	.word	0x0002a850
        /*0cb8*/ 	.short	0x0100
        /*0cba*/ 	.byte	0x08
	.zero		1


	//   ....[7]....
        /*0cbc*/ 	.word	0x000004e0
        /*0cc0*/ 	.word	0x000000ff
        /*0cc4*/ 	.word	0x0002a860
        /*0cc8*/ 	.short	0x0100
        /*0cca*/ 	.byte	0x08
	.zero		1


	//   ....[8]....
        /*0ccc*/ 	.word	0x000004f0
        /*0cd0*/ 	.word	0x000000ff
        /*0cd4*/ 	.word	0x0002a858
        /*0cd8*/ 	.short	0x0100
        /*0cda*/ 	.byte	0x08
	.zero		1


	//   ....[9]....
        /*0cdc*/ 	.word	0x00000500
        /*0ce0*/ 	.word	0x000000ff
        /*0ce4*/ 	.word	0x0002a868
        /*0ce8*/ 	.short	0x0100
        /*0cea*/ 	.byte	0x08
	.zero		1


	//   ....[10]....
        /*0cec*/ 	.word	0x000005f0
        /*0cf0*/ 	.word	0x000000ff
        /*0cf4*/ 	.word	0x0002a870
        /*0cf8*/ 	.short	0x0100
        /*0cfa*/ 	.byte	0x06
	.zero		1


	//   ....[11]....
        /*0cfc*/ 	.word	0x00000600
        /*0d00*/ 	.word	0x000000ff
        /*0d04*/ 	.word	0x0002a880
        /*0d08*/ 	.short	0x0100
        /*0d0a*/ 	.byte	0x06
	.zero		1


	//   ....[12]....
        /*0d0c*/ 	.word	0x00000610
        /*0d10*/ 	.word	0x000000ff
        /*0d14*/ 	.word	0x0002a878
        /*0d18*/ 	.short	0x0100
        /*0d1a*/ 	.byte	0x06
	.zero		1


	//   ....[13]....
        /*0d1c*/ 	.word	0x00000620
        /*0d20*/ 	.word	0x000000ff
        /*0d24*/ 	.word	0x0002a888
        /*0d28*/ 	.short	0x0100
        /*0d2a*/ 	.byte	0x06
	.zero		1


	//   ....[14]....
        /*0d2c*/ 	.word	0x00000750
        /*0d30*/ 	.word	0x000000ff
        /*0d34*/ 	.word	0x0002a890
        /*0d38*/ 	.short	0x0100
        /*0d3a*/ 	.byte	0x08
	.zero		1


	//   ....[15]....
        /*0d3c*/ 	.word	0x00000760
        /*0d40*/ 	.word	0x000000ff
        /*0d44*/ 	.word	0x0002a8a0
        /*0d48*/ 	.short	0x0100
        /*0d4a*/ 	.byte	0x08
	.zero		1


	//   ....[16]....
        /*0d4c*/ 	.word	0x00000770
        /*0d50*/ 	.word	0x000000ff
        /*0d54*/ 	.word	0x0002a898
        /*0d58*/ 	.short	0x0100
        /*0d5a*/ 	.byte	0x08
	.zero		1


	//   ....[17]....
        /*0d5c*/ 	.word	0x00000780
        /*0d60*/ 	.word	0x000000ff
        /*0d64*/ 	.word	0x0002a8a8
        /*0d68*/ 	.short	0x0100
        /*0d6a*/ 	.byte	0x08
	.zero		1


	//   ....[18]....
        /*0d6c*/ 	.word	0x000008b0
        /*0d70*/ 	.word	0x000000ff
        /*0d74*/ 	.word	0x0002a8b0
        /*0d78*/ 	.short	0x0100
        /*0d7a*/ 	.byte	0x08
	.zero		1


	//   ....[19]....
        /*0d7c*/ 	.word	0x000008c0
        /*0d80*/ 	.word	0x000000ff
        /*0d84*/ 	.word	0x0002a8c0
        /*0d88*/ 	.short	0x0100
        /*0d8a*/ 	.byte	0x08
	.zero		1


	//   ....[20]....
        /*0d8c*/ 	.word	0x000008d0
        /*0d90*/ 	.word	0x000000ff
        /*0d94*/ 	.word	0x0002a8b8
        /*0d98*/ 	.short	0x0100
        /*0d9a*/ 	.byte	0x08
	.zero		1


	//   ....[21]....
        /*0d9c*/ 	.word	0x000008e0
        /*0da0*/ 	.word	0x000000ff
        /*0da4*/ 	.word	0x0002a8c8
        /*0da8*/ 	.short	0x0100
        /*0daa*/ 	.byte	0x08
	.zero		1


	//   ....[22]....
        /*0dac*/ 	.word	0x00003a00
        /*0db0*/ 	.word	0x00000056
        /*0db4*/ 	.word	0x0002a890
        /*0db8*/ 	.short	0x010a
        /*0dba*/ 	.byte	0x3f
	.zero		1


	//   ....[23]....
        /*0dbc*/ 	.word	0x00007030
        /*0dc0*/ 	.word	0x00000056
        /*0dc4*/ 	.word	0x0002a890
        /*0dc8*/ 	.short	0x010a
        /*0dca*/ 	.byte	0x3f
	.zero		1


	//   ....[24]....
        /*0dcc*/ 	.word	0x00009e50
        /*0dd0*/ 	.word	0x00000056
        /*0dd4*/ 	.word	0x0002a890
        /*0dd8*/ 	.short	0x010a
        /*0dda*/ 	.byte	0x3f
	.zero		1


	//   ....[25]....
        /*0ddc*/ 	.word	0x0000a610
        /*0de0*/ 	.word	0x0000000b
        /*0de4*/ 	.word	0x00000000
        /*0de8*/ 	.short	0x0101
        /*0dea*/ 	.byte	0x3f
	.zero		1


	//   ....[26]....
        /*0dec*/ 	.word	0x0000a650
        /*0df0*/ 	.word	0x00000056
        /*0df4*/ 	.word	0x0002a8b0
        /*0df8*/ 	.short	0x010a
        /*0dfa*/ 	.byte	0x3f
	.zero		1


	//   ....[27]....
        /*0dfc*/ 	.word	0x0000ac00
        /*0e00*/ 	.word	0x00000056
        /*0e04*/ 	.word	0x00000000
        /*0e08*/ 	.short	0x0101
        /*0e0a*/ 	.byte	0x3f
	.zero		1


	//   ....[28]....
        /*0e0c*/ 	.word	0x0000b570
        /*0e10*/ 	.word	0x00000012
        /*0e14*/ 	.word	0x0002a800
        /*0e18*/ 	.short	0x010a
        /*0e1a*/ 	.byte	0x3f
	.zero		1


	//   ....[29]....
        /*0e1c*/ 	.word	0x0000b5c0
        /*0e20*/ 	.word	0x00000012
        /*0e24*/ 	.word	0x0002a800
        /*0e28*/ 	.short	0x010a
        /*0e2a*/ 	.byte	0x3f
	.zero		1


	//   ....[30]....
        /*0e2c*/ 	.word	0x0000c910
        /*0e30*/ 	.word	0x00000012
        /*0e34*/ 	.word	0x0002a800
        /*0e38*/ 	.short	0x010a
        /*0e3a*/ 	.byte	0x3f
	.zero		1


	//   ....[31]....
        /*0e3c*/ 	.word	0x0000fb20
        /*0e40*/ 	.word	0x00000012
        /*0e44*/ 	.word	0x0002a800
        /*0e48*/ 	.short	0x010a
        /*0e4a*/ 	.byte	0x3f
	.zero		1


	//   ....[32]....
        /*0e4c*/ 	.word	0x00012310
        /*0e50*/ 	.word	0x00000004
        /*0e54*/ 	.word	0x0002a830
        /*0e58*/ 	.short	0x010a
        /*0e5a*/ 	.byte	0x3f
	.zero		1


	//   ....[33]....
        /*0e5c*/ 	.word	0x00012350
        /*0e60*/ 	.word	0x00000004
        /*0e64*/ 	.word	0x0002a830
        /*0e68*/ 	.short	0x010a
        /*0e6a*/ 	.byte	0x3f
	.zero		1


	//   ....[34]....
        /*0e6c*/ 	.word	0x000130f0
        /*0e70*/ 	.word	0x00000005
        /*0e74*/ 	.word	0x00000000
        /*0e78*/ 	.short	0x0101
        /*0e7a*/ 	.byte	0x3f
	.zero		1


	//   ....[35]....
        /*0e7c*/ 	.word	0x000157f0
        /*0e80*/ 	.word	0x00000014
        /*0e84*/ 	.word	0x0002a830
        /*0e88*/ 	.short	0x010a
        /*0e8a*/ 	.byte	0x3f
	.zero		1


	//   ....[36]....
        /*0e8c*/ 	.word	0x00015860
        /*0e90*/ 	.word	0x00000014
        /*0e94*/ 	.word	0x0002a830
        /*0e98*/ 	.short	0x010a
        /*0e9a*/ 	.byte	0x3f
	.zero		1


	//   ....[37]....
        /*0e9c*/ 	.word	0x000163f0
        /*0ea0*/ 	.word	0x0000000c
        /*0ea4*/ 	.word	0x0002a850
        /*0ea8*/ 	.short	0x010a
        /*0eaa*/ 	.byte	0x3f
	.zero		1


	//   ....[38]....
        /*0eac*/ 	.word	0x00016490
        /*0eb0*/ 	.word	0x0000000c
        /*0eb4*/ 	.word	0x0002a850
        /*0eb8*/ 	.short	0x010a
        /*0eba*/ 	.byte	0x3f
	.zero		1


	//   ....[39]....
        /*0ebc*/ 	.word	0x00016b80
        /*0ec0*/ 	.word	0x0000000b
        /*0ec4*/ 	.word	0x00000000
        /*0ec8*/ 	.short	0x0101
        /*0eca*/ 	.byte	0x3f
	.zero		1


	//   ....[40]....
        /*0ecc*/ 	.word	0x00018e10
        /*0ed0*/ 	.word	0x00000065
        /*0ed4*/ 	.word	0x00000000
        /*0ed8*/ 	.short	0x0101
        /*0eda*/ 	.byte	0x3f
	.zero		1


	//   ....[41]....
        /*0edc*/ 	.word	0x000193a0
        /*0ee0*/ 	.word	0x00000014
        /*0ee4*/ 	.word	0x0002a830
        /*0ee8*/ 	.short	0x010a
        /*0eea*/ 	.byte	0x3f
	.zero		1


	//   ....[42]....
        /*0eec*/ 	.word	0x00019410
        /*0ef0*/ 	.word	0x00000014
        /*0ef4*/ 	.word	0x0002a830
        /*0ef8*/ 	.short	0x010a
        /*0efa*/ 	.byte	0x3f
	.zero		1


	//   ....[43]....
        /*0efc*/ 	.word	0x00019fa0
        /*0f00*/ 	.word	0x00000008
        /*0f04*/ 	.word	0x0002a850
        /*0f08*/ 	.short	0x010a
        /*0f0a*/ 	.byte	0x3f
	.zero		1


	//   ....[44]....
        /*0f0c*/ 	.word	0x0001a040
        /*0f10*/ 	.word	0x00000008
        /*0f14*/ 	.word	0x0002a850
        /*0f18*/ 	.short	0x010a
        /*0f1a*/ 	.byte	0x3f
	.zero		1


	//   ....[45]....
        /*0f1c*/ 	.word	0x0001b4c0
        /*0f20*/ 	.word	0x00000005
        /*0f24*/ 	.word	0x00000000
        /*0f28*/ 	.short	0x0101
        /*0f2a*/ 	.byte	0x3f
	.zero		1


	//   ....[46]....
        /*0f2c*/ 	.word	0x0001b730
        /*0f30*/ 	.word	0x00000065
        /*0f34*/ 	.word	0x00000000
        /*0f38*/ 	.short	0x0101
        /*0f3a*/ 	.byte	0x3f
	.zero		1


	//   ....[47]....
        /*0f3c*/ 	.word	0x0001b9f0
        /*0f40*/ 	.word	0x00000004
        /*0f44*/ 	.word	0x0002a830
        /*0f48*/ 	.short	0x010a
        /*0f4a*/ 	.byte	0x3f
	.zero		1


	//   ....[48]....
        /*0f4c*/ 	.word	0x0001ba60
        /*0f50*/ 	.word	0x00000004
        /*0f54*/ 	.word	0x0002a830
        /*0f58*/ 	.short	0x010a
        /*0f5a*/ 	.byte	0x3f
	.zero		1


	//   ....[49]....
        /*0f5c*/ 	.word	0x0001c5f0
        /*0f60*/ 	.word	0x0000000b
        /*0f64*/ 	.word	0x0002a850
        /*0f68*/ 	.short	0x010a
        /*0f6a*/ 	.byte	0x3f
	.zero		1


	//   ....[50]....
        /*0f6c*/ 	.word	0x0001c690
        /*0f70*/ 	.word	0x0000000b
        /*0f74*/ 	.word	0x0002a850
        /*0f78*/ 	.short	0x010a
        /*0f7a*/ 	.byte	0x3f
	.zero		1


	//   ....[51]....
        /*0f7c*/ 	.word	0x0001cd80
        /*0f80*/ 	.word	0x00000003
        /*0f84*/ 	.word	0x00000000
        /*0f88*/ 	.short	0x0101
        /*0f8a*/ 	.byte	0x3f
	.zero		1


	//   ....[52]....
        /*0f8c*/ 	.word	0x0001efe0
        /*0f90*/ 	.word	0x0000000b
        /*0f94*/ 	.word	0x00000000
        /*0f98*/ 	.short	0x0101
        /*0f9a*/ 	.byte	0x3f
	.zero		1


	//   ....[53]....
        /*0f9c*/ 	.word	0x0001f5e0
        /*0fa0*/ 	.word	0x0000000b
        /*0fa4*/ 	.word	0x0002a850
        /*0fa8*/ 	.short	0x010a
        /*0faa*/ 	.byte	0x3f
	.zero		1


	//   ....[54]....
        /*0fac*/ 	.word	0x0001f680
        /*0fb0*/ 	.word	0x0000000b
        /*0fb4*/ 	.word	0x0002a850
        /*0fb8*/ 	.short	0x010a
        /*0fba*/ 	.byte	0x3f
	.zero		1


	//   ....[55]....
        /*0fbc*/ 	.word	0x0001fb80
        /*0fc0*/ 	.word	0x00000003
        /*0fc4*/ 	.word	0x00000000
        /*0fc8*/ 	.short	0x0101
        /*0fca*/ 	.byte	0x3f
	.zero		1


	//   ....[56]....
        /*0fcc*/ 	.word	0x00021080
        /*0fd0*/ 	.word	0x00000000
        /*0fd4*/ 	.word	0x00000000
        /*0fd8*/ 	.short	0x0101
        /*0fda*/ 	.byte	0x3f
	.zero		1


	//   ....[57]....
        /*0fdc*/ 	.word	0x00023790
        /*0fe0*/ 	.word	0x00000017
        /*0fe4*/ 	.word	0x0002a820
        /*0fe8*/ 	.short	0x010a
        /*0fea*/ 	.byte	0x3f
	.zero		1


	//   ....[58]....
        /*0fec*/ 	.word	0x00023820
        /*0ff0*/ 	.word	0x00000003
        /*0ff4*/ 	.word	0x0002a8a0
        /*0ff8*/ 	.short	0x010a
        /*0ffa*/ 	.byte	0x3f
	.zero		1


	//   ....[59]....
        /*0ffc*/ 	.word	0x00023c60
        /*1000*/ 	.word	0x00000003
        /*1004*/ 	.word	0x0002a8c0
        /*1008*/ 	.short	0x010a
        /*100a*/ 	.byte	0x3f
	.zero		1


	//   ....[60]....
        /*100c*/ 	.word	0x00024090
        /*1010*/ 	.word	0x0000000b
        /*1014*/ 	.word	0x0002a8a0
        /*1018*/ 	.short	0x010a
        /*101a*/ 	.byte	0x3f
	.zero		1


	//   ....[61]....
        /*101c*/ 	.word	0x000244c0
        /*1020*/ 	.word	0x0000000b
        /*1024*/ 	.word	0x0002a8c0
        /*1028*/ 	.short	0x010a
        /*102a*/ 	.byte	0x3f
	.zero		1


	//   ....[62]....
        /*102c*/ 	.word	0x000257d0
        /*1030*/ 	.word	0x00000007
        /*1034*/ 	.word	0x0002a840
        /*1038*/ 	.short	0x010a
        /*103a*/ 	.byte	0x3f
	.zero		1


	//   ....[63]....
        /*103c*/ 	.word	0x00025eb0
        /*1040*/ 	.word	0x00000007
        /*1044*/ 	.word	0x0002a830
        /*1048*/ 	.short	0x0107
        /*104a*/ 	.byte	0x3f
	.zero		1


	//   ....[64]....
        /*104c*/ 	.word	0x00025f60
        /*1050*/ 	.word	0x00000007
        /*1054*/ 	.word	0x0002a830
        /*1058*/ 	.short	0x0101
        /*105a*/ 	.byte	0x3f
	.zero		1


	//   ....[65]....
        /*105c*/ 	.word	0x00026bf0
        /*1060*/ 	.word	0x00000017
        /*1064*/ 	.word	0x0002a800
        /*1068*/ 	.short	0x0107
        /*106a*/ 	.byte	0x3f
	.zero		1


	//   ....[66]....
        /*106c*/ 	.word	0x00026d00
        /*1070*/ 	.word	0x00000017
        /*1074*/ 	.word	0x0002a800
        /*1078*/ 	.short	0x0101
        /*107a*/ 	.byte	0x3f
	.zero		1


	//   ....[67]....
        /*107c*/ 	.word	0x00026d20
        /*1080*/ 	.word	0x00000017
        /*1084*/ 	.word	0x0002a820
        /*1088*/ 	.short	0x010a
        /*108a*/ 	.byte	0x3f
	.zero		1


	//   ....[68]....
        /*108c*/ 	.word	0x00027090
        /*1090*/ 	.word	0x00000005
        /*1094*/ 	.word	0x0002a840
        /*1098*/ 	.short	0x010a
        /*109a*/ 	.byte	0x3f
	.zero		1


	//   ....[69]....
        /*109c*/ 	.word	0x00027590
        /*10a0*/ 	.word	0x00000005
        /*10a4*/ 	.word	0x0002a830
        /*10a8*/ 	.short	0x0107
        /*10aa*/ 	.byte	0x3f
	.zero		1


	//   ....[70]....
        /*10ac*/ 	.word	0x00027640
        /*10b0*/ 	.word	0x00000005
        /*10b4*/ 	.word	0x0002a830
        /*10b8*/ 	.short	0x0101
        /*10ba*/ 	.byte	0x3f
	.zero		1


	//   ....[71]....
        /*10bc*/ 	.word	0x000276a0
        /*10c0*/ 	.word	0x00000005
        /*10c4*/ 	.word	0x0002a860
        /*10c8*/ 	.short	0x010a
        /*10ca*/ 	.byte	0x3f
	.zero		1


	//   ....[72]....
        /*10cc*/ 	.word	0x00027b10
        /*10d0*/ 	.word	0x00000005
        /*10d4*/ 	.word	0x0002a850
        /*10d8*/ 	.short	0x0107
        /*10da*/ 	.byte	0x3f
	.zero		1


	//   ....[73]....
        /*10dc*/ 	.word	0x00027c50
        /*10e0*/ 	.word	0x00000005
        /*10e4*/ 	.word	0x0002a850
        /*10e8*/ 	.short	0x0101
        /*10ea*/ 	.byte	0x3f
	.zero		1


	//   ....[74]....
        /*10ec*/ 	.word	0x00027ee0
        /*10f0*/ 	.word	0x00000000
        /*10f4*/ 	.word	0x0002a860
        /*10f8*/ 	.short	0x010a
        /*10fa*/ 	.byte	0x3f
	.zero		1


	//   ....[75]....
        /*10fc*/ 	.word	0x00028350
        /*1100*/ 	.word	0x00000000
        /*1104*/ 	.word	0x0002a850
        /*1108*/ 	.short	0x0107
        /*110a*/ 	.byte	0x3f
	.zero		1


	//   ....[76]....
        /*110c*/ 	.word	0x00028410
        /*1110*/ 	.word	0x00000000
        /*1114*/ 	.word	0x0002a850
        /*1118*/ 	.short	0x0101
        /*111a*/ 	.byte	0x3f
	.zero		1


	//   ....[77]....
        /*111c*/ 	.word	0x00029130
        /*1120*/ 	.word	0x00000005
        /*1124*/ 	.word	0x0002a820
        /*1128*/ 	.short	0x010a
        /*112a*/ 	.byte	0x3f
	.zero		1


	//   ....[78]....
        /*112c*/ 	.word	0x000292c0
        /*1130*/ 	.word	0x00000003
        /*1134*/ 	.word	0x0002a840
        /*1138*/ 	.short	0x010a
        /*113a*/ 	.byte	0x3f
	.zero		1


	//   ....[79]....
        /*113c*/ 	.word	0x00029360
        /*1140*/ 	.word	0x0000001b
        /*1144*/ 	.word	0x0002a840
        /*1148*/ 	.short	0x010a
        /*114a*/ 	.byte	0x3f
	.zero		1


	//   ....[80]....
        /*114c*/ 	.word	0x000293a0
        /*1150*/ 	.word	0x00000003
        /*1154*/ 	.word	0x0002a860
        /*1158*/ 	.short	0x010a
        /*115a*/ 	.byte	0x3f
	.zero		1


	//   ....[81]....
        /*115c*/ 	.word	0x000293e0
        /*1160*/ 	.word	0x0000001b
        /*1164*/ 	.word	0x0002a860
        /*1168*/ 	.short	0x010a
        /*116a*/ 	.byte	0x3f
	.zero		1


	//   ....[82]....
        /*116c*/ 	.word	0x00029440
        /*1170*/ 	.word	0x00000056
        /*1174*/ 	.word	0x0002a890
        /*1178*/ 	.short	0x010a
        /*117a*/ 	.byte	0x3f
	.zero		1


	//   ....[83]....
        /*117c*/ 	.word	0x000296f0
        /*1180*/ 	.word	0x00000056
        /*1184*/ 	.word	0x0002a890
        /*1188*/ 	.short	0x010a
        /*118a*/ 	.byte	0x3f
	.zero		1


	//   ....[84]....
        /*118c*/ 	.word	0x000299a0
        /*1190*/ 	.word	0x00000056
        /*1194*/ 	.word	0x0002a890
        /*1198*/ 	.short	0x010a
        /*119a*/ 	.byte	0x3f
	.zero		1


	//   ....[85]....
        /*119c*/ 	.word	0x00029c50
        /*11a0*/ 	.word	0x00000056
        /*11a4*/ 	.word	0x0002a8b0
        /*11a8*/ 	.short	0x010a
        /*11aa*/ 	.byte	0x3f
	.zero		1


	//   ....[86]....
        /*11ac*/ 	.word	0x0002a030
        /*11b0*/ 	.word	0x00000012
        /*11b4*/ 	.word	0x0002a800
        /*11b8*/ 	.short	0x010a
        /*11ba*/ 	.byte	0x3f
	.zero		1


	//   ....[87]....
        /*11bc*/ 	.word	0x0002a410
        /*11c0*/ 	.word	0x00000012
        /*11c4*/ 	.word	0x0002a800
        /*11c8*/ 	.short	0x010a
        /*11ca*/ 	.byte	0x3f
	.zero		1


	//   ....[88]....
        /*11cc*/ 	.word	0x0002a460
        /*11d0*/ 	.word	0x00000004
        /*11d4*/ 	.word	0x0002a830
        /*11d8*/ 	.short	0x010a
        /*11da*/ 	.byte	0x3f
	.zero		1


	//   ....[89]....
        /*11dc*/ 	.word	0x0002a4b0
        /*11e0*/ 	.word	0x00000014
        /*11e4*/ 	.word	0x0002a830
        /*11e8*/ 	.short	0x010a
        /*11ea*/ 	.byte	0x3f
	.zero		1


	//   ....[90]....
        /*11ec*/ 	.word	0x0002a500
        /*11f0*/ 	.word	0x0000000c
        /*11f4*/ 	.word	0x0002a850
        /*11f8*/ 	.short	0x010a
        /*11fa*/ 	.byte	0x3f
	.zero		1


	//   ....[91]....
        /*11fc*/ 	.word	0x0002a550
        /*1200*/ 	.word	0x00000014
        /*1204*/ 	.word	0x0002a830
        /*1208*/ 	.short	0x010a
        /*120a*/ 	.byte	0x3f
	.zero		1


	//   ....[92]....
        /*120c*/ 	.word	0x0002a5a0
        /*1210*/ 	.word	0x00000008
        /*1214*/ 	.word	0x0002a850
        /*1218*/ 	.short	0x010a
        /*121a*/ 	.byte	0x3f
	.zero		1


	//   ....[93]....
        /*121c*/ 	.word	0x0002a5f0
        /*1220*/ 	.word	0x00000004
        /*1224*/ 	.word	0x0002a830
        /*1228*/ 	.short	0x010a
        /*122a*/ 	.byte	0x3f
	.zero		1


	//   ....[94]....
        /*122c*/ 	.word	0x0002a640
        /*1230*/ 	.word	0x0000000b
        /*1234*/ 	.word	0x0002a850
        /*1238*/ 	.short	0x010a
        /*123a*/ 	.byte	0x3f
	.zero		1


	//   ....[95]....
        /*123c*/ 	.word	0x0002a690
        /*1240*/ 	.word	0x0000000b
        /*1244*/ 	.word	0x0002a850
        /*1248*/ 	.short	0x010a
        /*124a*/ 	.byte	0x3f
	.zero		1


	//   ....[96]....
        /*124c*/ 	.word	0x0002a830
        /*1250*/ 	.word	0x00000017
        /*1254*/ 	.word	0x0002a820
        /*1258*/ 	.short	0x010a
        /*125a*/ 	.byte	0x3f
	.zero		1


	//   ....[97]....
        /*125c*/ 	.word	0x0002a880
        /*1260*/ 	.word	0x00000003
        /*1264*/ 	.word	0x0002a8a0
        /*1268*/ 	.short	0x010a
        /*126a*/ 	.byte	0x3f
	.zero		1


	//   ....[98]....
        /*126c*/ 	.word	0x0002a8d0
        /*1270*/ 	.word	0x00000003
        /*1274*/ 	.word	0x0002a8c0
        /*1278*/ 	.short	0x010a
        /*127a*/ 	.byte	0x3f
	.zero		1


	//   ....[99]....
        /*127c*/ 	.word	0x0002a920
        /*1280*/ 	.word	0x0000000b
        /*1284*/ 	.word	0x0002a8a0
        /*1288*/ 	.short	0x010a
        /*128a*/ 	.byte	0x3f
	.zero		1


	//   ....[100]....
        /*128c*/ 	.word	0x0002a970
        /*1290*/ 	.word	0x0000000b
        /*1294*/ 	.word	0x0002a8c0
        /*1298*/ 	.short	0x010a
        /*129a*/ 	.byte	0x3f
	.zero		1


	//   ....[101]....
        /*129c*/ 	.word	0x0002aa90
        /*12a0*/ 	.word	0x00000007
        /*12a4*/ 	.word	0x0002a840
        /*12a8*/ 	.short	0x010a
        /*12aa*/ 	.byte	0x3f
	.zero		1


	//   ....[102]....
        /*12ac*/ 	.word	0x0002bee0
        /*12b0*/ 	.word	0x00000017
        /*12b4*/ 	.word	0x0002a820
        /*12b8*/ 	.short	0x010a
        /*12ba*/ 	.byte	0x3f
	.zero		1


	//   ....[103]....
        /*12bc*/ 	.word	0x0002bf30
        /*12c0*/ 	.word	0x00000005
        /*12c4*/ 	.word	0x0002a840
        /*12c8*/ 	.short	0x010a
        /*12ca*/ 	.byte	0x3f
	.zero		1


	//   ....[104]....
        /*12cc*/ 	.word	0x0002c6f0
        /*12d0*/ 	.word	0x00000005
        /*12d4*/ 	.word	0x0002a860
        /*12d8*/ 	.short	0x010a
        /*12da*/ 	.byte	0x3f
	.zero		1


	//   ....[105]....
        /*12dc*/ 	.word	0x0002cf00
        /*12e0*/ 	.word	0x00000000
        /*12e4*/ 	.word	0x0002a860
        /*12e8*/ 	.short	0x010a
        /*12ea*/ 	.byte	0x3f
	.zero		1


	//   ....[106]....
        /*12ec*/ 	.word	0x0002e030
        /*12f0*/ 	.word	0x00000005
        /*12f4*/ 	.word	0x0002a820
        /*12f8*/ 	.short	0x010a
        /*12fa*/ 	.byte	0x3f
	.zero		1


	//   ....[107]....
        /*12fc*/ 	.word	0x0002e1d0
        /*1300*/ 	.word	0x00000003
        /*1304*/ 	.word	0x0002a840
        /*1308*/ 	.short	0x010a
        /*130a*/ 	.byte	0x3f
	.zero		1


	//   ....[108]....
        /*130c*/ 	.word	0x0002e220
        /*1310*/ 	.word	0x0000001b
        /*1314*/ 	.word	0x0002a840
        /*1318*/ 	.short	0x010a
        /*131a*/ 	.byte	0x3f
	.zero		1


	//   ....[109]....
        /*131c*/ 	.word	0x0002e270
        /*1320*/ 	.word	0x00000003
        /*1324*/ 	.word	0x0002a860
        /*1328*/ 	.short	0x010a
        /*132a*/ 	.byte	0x3f
	.zero		1


	//----- nvinfo : EIATTR_NUM_MBARRIERS
	.align		4
.L_484:
        /*132c*/ 	.byte	0x03, 0x38
        /*132e*/ 	.short	0x0016


	//----- nvinfo : EIATTR_EXIT_INSTR_OFFSETS
	.align		4
        /*1330*/ 	.byte	0x04, 0x1c
        /*1332*/ 	.short	(.L_486 - .L_485)


	//   ....[0]....
.L_485:
        /*1334*/ 	.word	0x00029430


	//----- nvinfo : EIATTR_MAX_THREADS
	.align		4
.L_486:
        /*1338*/ 	.byte	0x04, 0x05
        /*133a*/ 	.short	(.L_488 - .L_487)
.L_487:
        /*133c*/ 	.word	0x00000180
        /*1340*/ 	.word	0x00000001
        /*1344*/ 	.word	0x00000001


	//----- nvinfo : EIATTR_CRS_STACK_SIZE
	.align		4
.L_488:
        /*1348*/ 	.byte	0x04, 0x1e
        /*134a*/ 	.short	(.L_490 - .L_489)
.L_489:
        /*134c*/ 	.word	0x00000000


	//----- nvinfo : EIATTR_CBANK_PARAM_SIZE
	.align		4
.L_490:
        /*1350*/ 	.byte	0x03, 0x19
        /*1352*/ 	.short	0x0af0


	//----- nvinfo : EIATTR_PARAM_CBANK
	.align		4
        /*1354*/ 	.byte	0x04, 0x0a
        /*1356*/ 	.short	(.L_492 - .L_491)
	.align		4
.L_491:
        /*1358*/ 	.word	index@(.nv.constant0._ZN7cutlass13device_kernelIN5flash11enable_sm90INS1_16FlashAttnFwdSm90INS1_25CollectiveMainloopFwdSm90ILi2EN4cute5tupleIJNS5_1CILi1EEES8_S8_EEENS6_IJNS7_ILi128EEENS7_ILi96EEENS7_ILi192EEEEEELi128ENS_6half_tEfNS_4arch4Sm90ELb0ELb1ELb1ELb1ELb1ELb1ELb0ELb1ELb1ELb1ELb0ELb0EEENS1_21CollectiveEpilogueFwdINS6_IJSA_SA_SB_EEES9_SE_SG_Li256ELb1ELb1ELb0ELb0EEENS1_36VarlenDynamicPersistentTileSchedulerILi128ELi96ELi256ELi128ELb0ELb1ELb1ELb1ELb0ELb1EEEEEEEEEvNT_6ParamsE)
        /*135c*/ 	.short	0x0210
        /*135e*/ 	.short	0x0af0


	//----- nvinfo : EIATTR_SW_WAR
	.align		4
.L_492:
        /*1360*/ 	.byte	0x04, 0x36
        /*1362*/ 	.short	(.L_494 - .L_493)
.L_493:
        /*1364*/ 	.word	0x00000008
.L_494:


//--------------------- .nv.info._ZN7cutlass13device_kernelIN5flash11enable_sm90INS1_16FlashAttnFwdSm90INS1_25CollectiveMainloopFwdSm90ILi2EN4cute5tupleIJNS5_1CILi1EEES8_S8_EEENS6_IJNS7_ILi128EEENS7_ILi96EEENS7_ILi192EEEEEELi128ENS_6half_tEfNS_4arch4Sm90ELb1ELb0ELb1ELb0ELb1ELb0ELb0ELb1ELb1ELb1ELb0ELb0EEENS1_21CollectiveEpilogueFwdINS6_IJSA_SA_SB_EEES9_SE_SG_Li256ELb0ELb1ELb0ELb0EEENS1_30DynamicPersistentTileSchedulerILi256ELi128ELb0ELb1ELb1EEEEEEEEEvNT_6ParamsE --------------------------
	.section	.nv.info._ZN7cutlass13device_kernelIN5flash11enable_sm90INS1_16FlashAttnFwdSm90INS1_25CollectiveMainloopFwdSm90ILi2EN4cute5tupleIJNS5_1CILi1EEES8_S8_EEENS6_IJNS7_ILi128EEENS7_ILi96EEENS7_ILi192EEEEEELi128ENS_6half_tEfNS_4arch4Sm90ELb1ELb0ELb1ELb0ELb1ELb0ELb0ELb1ELb1ELb1ELb0ELb0EEENS1_21CollectiveEpilogueFwdINS6_IJSA_SA_SB_EEES9_SE_SG_Li256ELb0ELb1ELb0ELb0EEENS1_30DynamicPersistentTileSchedulerILi256ELi128ELb0ELb1ELb1EEEEEEEEEvNT_6ParamsE,"",@"SHT_CUDA_INFO"
	.sectionflags	@""
	.align	4


	//----- nvinfo : EIATTR_CUDA_API_VERSION
	.align		4
        /*0000*/ 	.byte	0x04, 0x37
        /*0002*/ 	.short	(.L_496 - .L_495)
.L_495:
        /*0004*/ 	.word	0x00000082


	//----- nvinfo : EIATTR_KPARAM_INFO
	.align		4
.L_496:
        /*0008*/ 	.byte	0x04, 0x17
        /*000a*/ 	.short	(.L_498 - .L_497)
.L_497:
        /*000c*/ 	.word	0x00000000
        /*0010*/ 	.short	0x0000
        /*0012*/ 	.short	0x0070
        /*0014*/ 	.byte	0x00, 0xf0, 0x01, 0x2a


	//----- nvinfo : EIATTR_SPARSE_MMA_MASK
	.align		4
.L_498:
        /*0018*/ 	.byte	0x03, 0x50
        /*001a*/ 	.short	0x0000


	//----- nvinfo : EIATTR_MAXREG_COUNT
	.align		4
        /*001c*/ 	.byte	0x03, 0x1b
        /*001e*/ 	.short	0x00a8


	//----- nvinfo : EIATTR_NUM_BARRIERS
	.align		4
        /*0020*/ 	.byte	0x02, 0x4c
        /*0022*/ 	.byte	0x09
	.zero		1


	//----- nvinfo : EIATTR_EXTERNS
	.align		4
        /*0024*/ 	.byte	0x04, 0x0f
        /*0026*/ 	.short	(.L_500 - .L_499)


	//   ....[0]....
	.align		4
.L_499:
        /*0028*/ 	.word	index@(__assertfail)


	//----- nvinfo : EIATTR_ANNOTATIONS
	.align		4
.L_500:
        /*002c*/ 	.byte	0x04, 0x55
        /*002e*/ 	.short	(.L_502 - .L_501)


	//   ....[0]....
.L_501:
        /*0030*/ 	.word	0x00000001
        /*0034*/ 	.byte	0xc0, 0xb2, 0x00, 0x00, 0x01, 0x00, 0x00, 0x00, 0xf0, 0xb3, 0x00, 0x00, 0x01, 0x00, 0x00, 0x00
        /*0044*/ 	.byte	0x20, 0xd7, 0x00, 0x00, 0x01, 0x00, 0x00, 0x00, 0x40, 0xd7, 0x00, 0x00, 0x01, 0x00, 0x00, 0x00
        /*0054*/ 	.byte	0xe0, 0xef, 0x00, 0x00


	//----- nvinfo : EIATTR_MERCURY_ISA_VERSION
	.align		4
.L_502:
        /*0058*/ 	.byte	0x03, 0x5f
        /*005a*/ 	.short	0x0101


	//----- nvinfo : EIATTR_INT_WARP_WIDE_INSTR_OFFSETS
	.align		4
        /*005c*/ 	.byte	0x04, 0x31
        /*005e*/ 	.short	(.L_504 - .L_503)


	//   ....[0]....
.L_503:
        /*0060*/ 	.word	0x000000c0


	//   ....[1]....
        /*0064*/ 	.word	0x000000d0


	//   ....[2]....
        /*0068*/ 	.word	0x00000170


	//   ....[3]....
        /*006c*/ 	.word	0x0000bc10


	//   ....[4]....
        /*0070*/ 	.word	0x0000bca0


	//   ....[5]....
        /*0074*/ 	.word	0x0000e7e0


	//   ....[6]....
        /*0078*/ 	.word	0x0000e870


	//----- nvinfo : EIATTR_COOP_GROUP_MASK_REGIDS
	.align		4
.L_504:
        /*007c*/ 	.byte	0x04, 0x29
        /*007e*/ 	.short	(.L_506 - .L_505)


	//   ....[0]....
.L_505:
        /*0080*/ 	.word	0xffffffff


	//   ....[1]....
        /*0084*/ 	.word	0xffffffff


	//   ....[2]....
        /*0088*/ 	.word	0xffffffff


	//   ....[3]....
        /*008c*/ 	.word	0xffffffff


	//   ....[4]....
        /*0090*/ 	.word	0xffffffff


	//   ....[5]....
        /*0094*/ 	.word	0xffffffff


	//   ....[6]....
        /*0098*/ 	.word	0xffffffff


	//   ....[7]....
        /*009c*/ 	.word	0xffffffff


	//   ....[8]....
        /*00a0*/ 	.word	0xffffffff


	//   ....[9]....
        /*00a4*/ 	.word	0xffffffff


	//   ....[10]....
        /*00a8*/ 	.word	0xffffffff


	//   ....[11]....
        /*00ac*/ 	.word	0xffffffff


	//   ....[12]....
        /*00b0*/ 	.word	0xffffffff


	//   ....[13]....
        /*00b4*/ 	.word	0xffffffff


	//   ....[14]....
        /*00b8*/ 	.word	0xffffffff


	//   ....[15]....
        /*00bc*/ 	.word	0xffffffff


	//   ....[16]....
        /*00c0*/ 	.word	0xffffffff


	//   ....[17]....
        /*00c4*/ 	.word	0xffffffff


	//   ....[18]....
        /*00c8*/ 	.word	0xffffffff


	//   ....[19]....
        /*00cc*/ 	.word	0xffffffff


	//   ....[20]....
        /*00d0*/ 	.word	0xffffffff


	//   ....[21]....
        /*00d4*/ 	.word	0xffffffff


	//   ....[22]....
        /*00d8*/ 	.word	0xffffffff


	//   ....[23]....
        /*00dc*/ 	.word	0xffffffff


	//   ....[24]....
        /*00e0*/ 	.word	0xffffffff


	//   ....[25]....
        /*00e4*/ 	.word	0xffffffff


	//   ....[26]....
        /*00e8*/ 	.word	0xffffffff


	//   ....[27]....
        /*00ec*/ 	.word	0xffffffff


	//   ....[28]....
        /*00f0*/ 	.word	0xffffffff


	//   ....[29]....
        /*00f4*/ 	.word	0xffffffff


	//   ....[30]....
        /*00f8*/ 	.word	0xffffffff


	//   ....[31]....
        /*00fc*/ 	.word	0xffffffff


	//   ....[32]....
        /*0100*/ 	.word	0xffffffff


	//   ....[33]....
        /*0104*/ 	.word	0xffffffff


	//   ....[34]....
        /*0108*/ 	.word	0xffffffff


	//   ....[35]....
        /*010c*/ 	.word	0xffffffff


	//   ....[36]....
        /*0110*/ 	.word	0xffffffff


	//   ....[37]....
        /*0114*/ 	.word	0xffffffff


	//   ....[38]....
        /*0118*/ 	.word	0xffffffff


	//   ....[39]....
        /*011c*/ 	.word	0xffffffff


	//   ....[40]....
        /*0120*/ 	.word	0xffffffff


	//   ....[41]....
        /*0124*/ 	.word	0xffffffff


	//   ....[42]....
        /*0128*/ 	.word	0xffffffff


	//   ....[43]....
        /*012c*/ 	.word	0xffffffff


	//   ....[44]....
        /*0130*/ 	.word	0xffffffff


	//   ....[45]....
        /*0134*/ 	.word	0xffffffff


	//   ....[46]....
        /*0138*/ 	.word	0xffffffff


	//   ....[47]....
        /*013c*/ 	.word	0xffffffff


	//   ....[48]....
        /*0140*/ 	.word	0xffffffff


	//   ....[49]....
        /*0144*/ 	.word	0xffffffff


	//   ....[50]....
        /*0148*/ 	.word	0xffffffff


	//   ....[51]....
        /*014c*/ 	.word	0xffffffff


	//   ....[52]....
        /*0150*/ 	.word	0xffffffff


	//   ....[53]....
        /*0154*/ 	.word	0xffffffff


	//   ....[54]....
        /*0158*/ 	.word	0xffffffff


	//   ....[55]....
        /*015c*/ 	.word	0xffffffff


	//   ....[56]....
        /*0160*/ 	.word	0xffffffff


	//   ....[57]....
        /*0164*/ 	.word	0xffffffff


	//   ....[58]....
        /*0168*/ 	.word	0xffffffff


	//   ....[59]....
        /*016c*/ 	.word	0xffffffff


	//   ....[60]....
        /*0170*/ 	.word	0xffffffff


	//   ....[61]....
        /*0174*/ 	.word	0xffffffff


	//   ....[62]....
        /*0178*/ 	.word	0xffffffff


	//   ....[63]....
        /*017c*/ 	.word	0xffffffff


	//   ....[64]....
        /*0180*/ 	.word	0xffffffff


	//   ....[65]....
        /*0184*/ 	.word	0xffffffff


	//   ....[66]....
        /*0188*/ 	.word	0xffffffff


	//   ....[67]....
        /*018c*/ 	.word	0xffffffff


	//   ....[68]....
        /*0190*/ 	.word	0xffffffff


	//   ....[69]....
        /*0194*/ 	.word	0xffffffff


	//   ....[70]....
        /*0198*/ 	.word	0xffffffff


	//   ....[71]....
        /*019c*/ 	.word	0xffffffff


	//   ....[72]....
        /*01a0*/ 	.word	0xffffffff


	//   ....[73]....
        /*01a4*/ 	.word	0xffffffff


	//   ....[74]....
        /*01a8*/ 	.word	0xffffffff


	//   ....[75]....
        /*01ac*/ 	.word	0xffffffff


	//   ....[76]....
        /*01b0*/ 	.word	0xffffffff


	//   ....[77]....
        /*01b4*/ 	.word	0xffffffff


	//   ....[78]....
        /*01b8*/ 	.word	0xffffffff


	//   ....[79]....
        /*01bc*/ 	.word	0xffffffff


	//   ....[80]....
        /*01c0*/ 	.word	0xffffffff


	//   ....[81]....
        /*01c4*/ 	.word	0xffffffff


	//   ....[82]....
        /*01c8*/ 	.word	0xffffffff


	//   ....[83]....
        /*01cc*/ 	.word	0xffffffff


	//   ....[84]....
        /*01d0*/ 	.word	0xffffffff


	//   ....[85]....
        /*01d4*/ 	.word	0xffffffff


	//   ....[86]....
        /*01d8*/ 	.word	0xffffffff


	//   ....[87]....
        /*01dc*/ 	.word	0xffffffff


	//   ....[88]....
        /*01e0*/ 	.word	0xffffffff


	//   ....[89]....
        /*01e4*/ 	.word	0xffffffff


	//   ....[90]....
        /*01e8*/ 	.word	0xffffffff


	//   ....[91]....
        /*01ec*/ 	.word	0xffffffff


	//   ....[92]....
        /*01f0*/ 	.word	0xffffffff


	//   ....[93]....
        /*01f4*/ 	.word	0xffffffff


	//   ....[94]....
        /*01f8*/ 	.word	0xffffffff


	//   ....[95]....
        /*01fc*/ 	.word	0xffffffff


	//   ....[96]....
        /*0200*/ 	.word	0xffffffff


	//   ....[97]....
        /*0204*/ 	.word	0xffffffff


	//   ....[98]....
        /*0208*/ 	.word	0xffffffff


	//   ....[99]....
        /*020c*/ 	.word	0xffffffff


	//   ....[100]....
        /*0210*/ 	.word	0xffffffff


	//   ....[101]....
        /*0214*/ 	.word	0xffffffff


	//   ....[102]....
        /*0218*/ 	.word	0xffffffff


	//   ....[103]....
        /*021c*/ 	.word	0xffffffff


	//   ....[104]....
        /*0220*/ 	.word	0xffffffff


	//   ....[105]....
        /*0224*/ 	.word	0xffffffff


	//   ....[106]....
        /*0228*/ 	.word	0xffffffff


	//   ....[107]....
        /*022c*/ 	.word	0xffffffff


	//   ....[108]....
        /*0230*/ 	.word	0xffffffff


	//   ....[109]....
        /*0234*/ 	.word	0xffffffff


	//   ....[110]....
        /*0238*/ 	.word	0xffffffff


	//   ....[111]....
        /*023c*/ 	.word	0xffffffff


	//   ....[112]....
        /*0240*/ 	.word	0xffffffff


	//   ....[113]....
        /*0244*/ 	.word	0xffffffff


	//   ....[114]....
        /*0248*/ 	.word	0x0500000f


	//   ....[115]....
        /*024c*/ 	.word	0x0500000f


	//   ....[116]....
        /*0250*/ 	.word	0x0500000f


	//   ....[117]....
        /*0254*/ 	.word	0x0500000f


	//   ....[118]....
        /*0258*/ 	.word	0x0500000f


	//   ....[119]....
        /*025c*/ 	.word	0x0500000f


	//   ....[120]....
        /*0260*/ 	.word	0x0500000f


	//   ....[121]....
        /*0264*/ 	.word	0x0500000f


	//   ....[122]....
        /*0268*/ 	.word	0x0500000f


	//   ....[123]....
        /*026c*/ 	.word	0x0500000f


	//   ....[124]....
        /*0270*/ 	.word	0x0500000f


	//   ....[125]....
        /*0274*/ 	.word	0x0500000f


	//   ....[126]....
        /*0278*/ 	.word	0x0500000f


	//   ....[127]....
        /*027c*/ 	.word	0x0500000f


	//   ....[128]....
        /*0280*/ 	.word	0x0500000f


	//   ....[129]....
        /*0284*/ 	.word	0x0500000f


	//   ....[130]....
        /*0288*/ 	.word	0x0500000f


	//   ....[131]....
        /*028c*/ 	.word	0x0500000f


	//   ....[132]....
        /*0290*/ 	.word	0x0500000f


	//   ....[133]....
        /*0294*/ 	.word	0x0500000f


	//   ....[134]....
        /*0298*/ 	.word	0x0500000f


	//   ....[135]....
        /*029c*/ 	.word	0x0500000f


	//   ....[136]....
        /*02a0*/ 	.word	0x0500000f


	//   ....[137]....
        /*02a4*/ 	.word	0x0500000f


	//   ....[138]....
        /*02a8*/ 	.word	0x0500000f


	//   ....[139]....
        /*02ac*/ 	.word	0x0500000f


	//   ....[140]....
        /*02b0*/ 	.word	0x0500000f


	//   ....[141]....
        /*02b4*/ 	.word	0x0500000f


	//   ....[142]....
        /*02b8*/ 	.word	0x0500000f


	//   ....[143]....
        /*02bc*/ 	.word	0x0500000f


	//   ....[144]....
        /*02c0*/ 	.word	0x0500000f


	//   ....[145]....
        /*02c4*/ 	.word	0x0500000f


	//   ....[146]....
        /*02c8*/ 	.word	0x0500000f


	//   ....[147]....
        /*02cc*/ 	.word	0x0500000f


	//   ....[148]....
        /*02d0*/ 	.word	0x0500000f


	//   ....[149]....
        /*02d4*/ 	.word	0x0500000f


	//   ....[150]....
        /*02d8*/ 	.word	0x0500000f


	//   ....[151]....
        /*02dc*/ 	.word	0x0500000f


	//   ....[152]....
        /*02e0*/ 	.word	0x0500000f


	//   ....[153]....
        /*02e4*/ 	.word	0x0500000f


	//   ....[154]....
        /*02e8*/ 	.word	0x0500000f


	//   ....[155]....
        /*02ec*/ 	.word	0x0500000f


	//   ....[156]....
        /*02f0*/ 	.word	0x0500000f


	//   ....[157]....
        /*02f4*/ 	.word	0x0500000f


	//   ....[158]....
        /*02f8*/ 	.word	0x0500000f


	//   ....[159]....
        /*02fc*/ 	.word	0x0500000f


	//   ....[160]....
        /*0300*/ 	.word	0x0500000f


	//   ....[161]....
        /*0304*/ 	.word	0x0500000f


	//   ....[162]....
        /*0308*/ 	.word	0x0500000f


	//   ....[163]....
        /*030c*/ 	.word	0x0500000f


	//   ....[164]....
        /*0310*/ 	.word	0x0500000f


	//   ....[165]....
        /*0314*/ 	.word	0x0500000f


	//   ....[166]....
        /*0318*/ 	.word	0x0500000f


	//   ....[167]....
        /*031c*/ 	.word	0x0500000f


	//   ....[168]....
        /*0320*/ 	.word	0x0500000f


	//   ....[169]....
        /*0324*/ 	.word	0x0500000f


	//   ....[170]....
        /*0328*/ 	.word	0x0500000f


	//   ....[171]....
        /*032c*/ 	.word	0x0500000f


	//   ....[172]....
        /*0330*/ 	.word	0x0500000f


	//   ....[173]....
        /*0334*/ 	.word	0x0500000f


	//   ....[174]....
        /*0338*/ 	.word	0x0500000f


	//   ....[175]....
        /*033c*/ 	.word	0x0500000f


	//   ....[176]....
        /*0340*/ 	.word	0x0500000f


	//   ....[177]....
        /*0344*/ 	.word	0x0500000f


	//   ....[178]....
        /*0348*/ 	.word	0x0500000f


	//   ....[179]....
        /*034c*/ 	.word	0x0500000f


	//   ....[180]....
        /*0350*/ 	.word	0x0500000f


	//----- nvinfo : EIATTR_COOP_GROUP_INSTR_OFFSETS
	.align		4
.L_506:
        /*0354*/ 	.byte	0x04, 0x28
        /*0356*/ 	.short	(.L_508 - .L_507)


	//   ....[0]....
.L_507:
        /*0358*/ 	.word	0x00000070


	//   ....[1]....
        /*035c*/ 	.word	0x000000b0


	//   ....[2]....
        /*0360*/ 	.word	0x000002d0


	//   ....[3]....
        /*0364*/ 	.word	0x00000430


	//   ....[4]....
        /*0368*/ 	.word	0x00000550


	//   ....[5]....
        /*036c*/ 	.word	0x000006b0


	//   ....[6]....
        /*0370*/ 	.word	0x00001390


	//   ....[7]....
        /*0374*/ 	.word	0x00002000


	//   ....[8]....
        /*0378*/ 	.word	0x00002040


	//   ....[9]....
        /*037c*/ 	.word	0x00002790


	//   ....[10]....
        /*0380*/ 	.word	0x00002800


	//   ....[11]....
        /*0384*/ 	.word	0x00002ff0


	//   ....[12]....
        /*0388*/ 	.word	0x00003070


	//   ....[13]....
        /*038c*/ 	.word	0x00004c70


	//   ....[14]....
        /*0390*/ 	.word	0x00004cb0


	//   ....[15]....
        /*0394*/ 	.word	0x000053c0


	//   ....[16]....
        /*0398*/ 	.word	0x000054b0


	//   ....[17]....
        /*039c*/ 	.word	0x00005b80


	//   ....[18]....
        /*03a0*/ 	.word	0x00005bf0


	//   ....[19]....
        /*03a4*/ 	.word	0x00007c90


	//   ....[20]....
        /*03a8*/ 	.word	0x00007cc0


	//   ....[21]....
        /*03ac*/ 	.word	0x00007cf0


	//   ....[22]....
        /*03b0*/ 	.word	0x00007d10


	//   ....[23]....
        /*03b4*/ 	.word	0x00008df0


	//   ....[24]....
        /*03b8*/ 	.word	0x00008e30


	//   ....[25]....
        /*03bc*/ 	.word	0x00008ef0


	//   ....[26]....
        /*03c0*/ 	.word	0x00008f00


	//   ....[27]....
        /*03c4*/ 	.word	0x0000a070


	//   ....[28]....
        /*03c8*/ 	.word	0x0000a0d0


	//   ....[29]....
        /*03cc*/ 	.word	0x0000a140


	//   ....[30]....
        /*03d0*/ 	.word	0x0000a1c0


	//   ....[31]....
        /*03d4*/ 	.word	0x0000a560


	//   ....[32]....
        /*03d8*/ 	.word	0x0000a5a0


	//   ....[33]....
        /*03dc*/ 	.word	0x0000a660


	//   ....[34]....
        /*03e0*/ 	.word	0x0000a680


	//   ....[35]....
        /*03e4*/ 	.word	0x0000a740


	//   ....[36]....
        /*03e8*/ 	.word	0x0000a760


	//   ....[37]....
        /*03ec*/ 	.word	0x0000a830


	//   ....[38]....
        /*03f0*/ 	.word	0x0000a850


	//   ....[39]....
        /*03f4*/ 	.word	0x0000aeb0


	//   ....[40]....
        /*03f8*/ 	.word	0x0000aec0


	//   ....[41]....
        /*03fc*/ 	.word	0x0000af80


	//   ....[42]....
        /*0400*/ 	.word	0x0000afa0


	//   ....[43]....
        /*0404*/ 	.word	0x0000b060


	//   ....[44]....
        /*0408*/ 	.word	0x0000b080


	//   ....[45]....
        /*040c*/ 	.word	0x0000b150


	//   ....[46]....
        /*0410*/ 	.word	0x0000b170


	//   ....[47]....
        /*0414*/ 	.word	0x0000b2f0


	//   ....[48]....
        /*0418*/ 	.word	0x0000c780


	//   ....[49]....
        /*041c*/ 	.word	0x0000c7a0


	//   ....[50]....
        /*0420*/ 	.word	0x0000c7b0


	//   ....[51]....
        /*0424*/ 	.word	0x0000c7f0


	//   ....[52]....
        /*0428*/ 	.word	0x0000c880


	//   ....[53]....
        /*042c*/ 	.word	0x0000c8a0


	//   ....[54]....
        /*0430*/ 	.word	0x0000c930


	//   ....[55]....
        /*0434*/ 	.word	0x0000c950


	//   ....[56]....
        /*0438*/ 	.word	0x0000c9e0


	//   ....[57]....
        /*043c*/ 	.word	0x0000ca00


	//   ....[58]....
        /*0440*/ 	.word	0x0000ca90


	//   ....[59]....
        /*0444*/ 	.word	0x0000cab0


	//   ....[60]....
        /*0448*/ 	.word	0x0000d110


	//   ....[61]....
        /*044c*/ 	.word	0x0000d130


	//   ....[62]....
        /*0450*/ 	.word	0x0000d150


	//   ....[63]....
        /*0454*/ 	.word	0x0000d1b0


	//   ....[64]....
        /*0458*/ 	.word	0x0000d230


	//   ....[65]....
        /*045c*/ 	.word	0x0000d260


	//   ....[66]....
        /*0460*/ 	.word	0x0000d2e0


	//   ....[67]....
        /*0464*/ 	.word	0x0000d310


	//   ....[68]....
        /*0468*/ 	.word	0x0000d390


	//   ....[69]....
        /*046c*/ 	.word	0x0000d3c0


	//   ....[70]....
        /*0470*/ 	.word	0x0000d440


	//   ....[71]....
        /*0474*/ 	.word	0x0000d470


	//   ....[72]....
        /*0478*/ 	.word	0x0000d4f0


	//   ....[73]....
        /*047c*/ 	.word	0x0000d520


	//   ....[74]....
        /*0480*/ 	.word	0x0000d5a0


	//   ....[75]....
        /*0484*/ 	.word	0x0000d5c0


	//   ....[76]....
        /*0488*/ 	.word	0x0000dcf0


	//   ....[77]....
        /*048c*/ 	.word	0x0000dd20


	//   ....[78]....
        /*0490*/ 	.word	0x0000dd30


	//   ....[79]....
        /*0494*/ 	.word	0x0000dd50


	//   ....[80]....
        /*0498*/ 	.word	0x0000dda0


	//   ....[81]....
        /*049c*/ 	.word	0x0000ddc0


	//   ....[82]....
        /*04a0*/ 	.word	0x0000de20


	//   ....[83]....
        /*04a4*/ 	.word	0x0000de40


	//   ....[84]....
        /*04a8*/ 	.word	0x0000de90


	//   ....[85]....
        /*04ac*/ 	.word	0x0000deb0


	//   ....[86]....
        /*04b0*/ 	.word	0x0000df00


	//   ....[87]....
        /*04b4*/ 	.word	0x0000df20


	//   ....[88]....
        /*04b8*/ 	.word	0x0000e1c0


	//   ....[89]....
        /*04bc*/ 	.word	0x0000e1e0


	//   ....[90]....
        /*04c0*/ 	.word	0x0000e200


	//   ....[91]....
        /*04c4*/ 	.word	0x0000e260


	//   ....[92]....
        /*04c8*/ 	.word	0x0000e280


	//   ....[93]....
        /*04cc*/ 	.word	0x0000e2e0


	//   ....[94]....
        /*04d0*/ 	.word	0x0000e300


	//   ....[95]....
        /*04d4*/ 	.word	0x0000e360


	//   ....[96]....
        /*04d8*/ 	.word	0x0000e380


	//   ....[97]....
        /*04dc*/ 	.word	0x0000e3e0


	//   ....[98]....
        /*04e0*/ 	.word	0x0000e400


	//   ....[99]....
        /*04e4*/ 	.word	0x0000e410


	//   ....[100]....
        /*04e8*/ 	.word	0x0000e9c0


	//   ....[101]....
        /*04ec*/ 	.word	0x0000e9e0


	//   ....[102]....
        /*04f0*/ 	.word	0x0000e9f0


	//   ....[103]....
        /*04f4*/ 	.word	0x0000ea10


	//   ....[104]....
        /*04f8*/ 	.word	0x0000ea90


	//   ....[105]....
        /*04fc*/ 	.word	0x0000eac0


	//   ....[106]....
        /*0500*/ 	.word	0x0000eb10


	//   ....[107]....
        /*0504*/ 	.word	0x0000eb40


	//   ....[108]....
        /*0508*/ 	.word	0x0000eb90


	//   ....[109]....
        /*050c*/ 	.word	0x0000ebc0


	//   ....[110]....
        /*0510*/ 	.word	0x0000ec10


	//   ....[111]....
        /*0514*/ 	.word	0x0000ec40


	//   ....[112]....
        /*0518*/ 	.word	0x0000ef20


	//   ....[113]....
        /*051c*/ 	.word	0x0000f100


	//   ....[114]....
        /*0520*/ 	.word	0x0000f690


	//   ....[115]....
        /*0524*/ 	.word	0x0000f770


	//   ....[116]....
        /*0528*/ 	.word	0x0000f810


	//   ....[117]....
        /*052c*/ 	.word	0x0000f890


	//   ....[118]....
        /*0530*/ 	.word	0x0000f950


	//   ....[119]....
        /*0534*/ 	.word	0x0000f9d0


	//   ....[120]....
        /*0538*/ 	.word	0x0000fab0


	//   ....[121]....
        /*053c*/ 	.word	0x0000fb40


	//   ....[122]....
        /*0540*/ 	.word	0x0000fc10


	//   ....[123]....
        /*0544*/ 	.word	0x0000fca0


	//   ....[124]....
        /*0548*/ 	.word	0x0000fd70


	//   ....[125]....
        /*054c*/ 	.word	0x0000fdf0


	//   ....[126]....
        /*0550*/ 	.word	0x0000fec0


	//   ....[127]....
        /*0554*/ 	.word	0x0000ff50


	//   ....[128]....
        /*0558*/ 	.word	0x0000ffd0


	//   ....[129]....
        /*055c*/ 	.word	0x00010050


	//   ....[130]....
        /*0560*/ 	.word	0x00010110


	//   ....[131]....
        /*0564*/ 	.word	0x00010180


	//   ....[132]....
        /*0568*/ 	.word	0x00010270


	//   ....[133]....
        /*056c*/ 	.word	0x00010300


	//   ....[134]....
        /*0570*/ 	.word	0x000103d0


	//   ....[135]....
        /*0574*/ 	.word	0x00010450


	//   ....[136]....
        /*0578*/ 	.word	0x00010530


	//   ....[137]....
        /*057c*/ 	.word	0x000105a0


	//   ....[138]....
        /*0580*/ 	.word	0x00010690


	//   ....[139]....
        /*0584*/ 	.word	0x00010720


	//   ....[140]....
        /*0588*/ 	.word	0x000107f0


	//   ....[141]....
        /*058c*/ 	.word	0x00010870


	//   ....[142]....
        /*0590*/ 	.word	0x00010930


	//   ....[143]....
        /*0594*/ 	.word	0x00010a60


	//   ....[144]....
        /*0598*/ 	.word	0x00010b10


	//   ....[145]....
        /*059c*/ 	.word	0x00010b70


	//   ....[146]....
        /*05a0*/ 	.word	0x00010c30


	//   ....[147]....
        /*05a4*/ 	.word	0x00010c90


	//   ....[148]....
        /*05a8*/ 	.word	0x00010d50


	//   ....[149]....
        /*05ac*/ 	.word	0x00010db0


	//   ....[150]....
        /*05b0*/ 	.word	0x00010e70


	//   ....[151]....
        /*05b4*/ 	.word	0x00010ed0


	//   ....[152]....
        /*05b8*/ 	.word	0x00010f90


	//   ....[153]....
        /*05bc*/ 	.word	0x00010ff0


	//   ....[154]....
        /*05c0*/ 	.word	0x000110b0


	//   ....[155]....
        /*05c4*/ 	.word	0x00011190


	//   ....[156]....
        /*05c8*/ 	.word	0x00011230


	//   ....[157]....
        /*05cc*/ 	.word	0x00011290


	//   ....[158]....
        /*05d0*/ 	.word	0x00011360


	//   ....[159]....
        /*05d4*/ 	.word	0x000113c0


	//   ....[160]....
        /*05d8*/ 	.word	0x00011490


	//   ....[161]....
        /*05dc*/ 	.word	0x000114f0


	//   ....[162]....
        /*05e0*/ 	.word	0x000115c0


	//   ....[163]....
        /*05e4*/ 	.word	0x00011620


	//   ....[164]....
        /*05e8*/ 	.word	0x000116f0


	//   ....[165]....
        /*05ec*/ 	.word	0x00011750


	//   ....[166]....
        /*05f0*/ 	.word	0x00011810


	//   ....[167]....
        /*05f4*/ 	.word	0x00011930


	//   ....[168]....
        /*05f8*/ 	.word	0x000119d0


	//   ....[169]....
        /*05fc*/ 	.word	0x00011a30


	//   ....[170]....
        /*0600*/ 	.word	0x00011b00


	//   ....[171]....
        /*0604*/ 	.word	0x00011ba0


	//   ....[172]....
        /*0608*/ 	.word	0x00011c60


	//   ....[173]....
        /*060c*/ 	.word	0x00011d00


	//   ....[174]....
        /*0610*/ 	.word	0x00011dc0


	//   ....[175]....
        /*0614*/ 	.word	0x00011e60


	//   ....[176]....
        /*0618*/ 	.word	0x00011f20


	//   ....[177]....
        /*061c*/ 	.word	0x00011fc0


	//   ....[178]....
        /*0620*/ 	.word	0x00012080


	//   ....[179]....
        /*0624*/ 	.word	0x00012150


	//   ....[180]....
        /*0628*/ 	.word	0x00012270


	//----- nvinfo : EIATTR_REG_RECONFIG
	.align		4
.L_508:
        /*062c*/ 	.byte	0x01, 0x54
	.zero		2


	//----- nvinfo : EIATTR_SYSCALL_OFFSETS
	.align		4
        /*0630*/ 	.byte	0x04, 0x46
        /*0632*/ 	.short	(.L_510 - .L_509)


	//   ....[0]....
.L_509:
        /*0634*/ 	.word	0x00001570


	//   ....[1]....
        /*0638*/ 	.word	0x0000be00


	//   ....[2]....
        /*063c*/ 	.word	0x0000bf50


	//   ....[3]....
        /*0640*/ 	.word	0x0000c040


	//   ....[4]....
        /*0644*/ 	.word	0x0000cdc0


	//----- nvinfo : EIATTR_MBARRIER_INSTR_OFFSETS
	.align		4
.L_510:
        /*0648*/ 	.byte	0x04, 0x39
        /*064a*/ 	.short	(.L_512 - .L_511)


	//   ....[0]....
.L_511:
        /*064c*/ 	.word	0x00000180
        /*0650*/ 	.word	0x000000ff
        /*0654*/ 	.word	0x0002a800
        /*0658*/ 	.short	0x0100
        /*065a*/ 	.byte	0x08
	.zero		1


	//   ....[1]....
        /*065c*/ 	.word	0x00000190
        /*0660*/ 	.word	0x000000ff
        /*0664*/ 	.word	0x0002a820
        /*0668*/ 	.short	0x0100
        /*066a*/ 	.byte	0x08
	.zero		1


	//   ....[2]....
        /*066c*/ 	.word	0x00000280
        /*0670*/ 	.word	0x000000ff
        /*0674*/ 	.word	0x0002a830
        /*0678*/ 	.short	0x0100
        /*067a*/ 	.byte	0x08
	.zero		1


	//   ....[3]....
        /*067c*/ 	.word	0x00000290
        /*0680*/ 	.word	0x000000ff
        /*0684*/ 	.word	0x0002a840
        /*0688*/ 	.short	0x0100
        /*068a*/ 	.byte	0x08
	.zero		1


	//   ....[4]....
        /*068c*/ 	.word	0x000002a0
        /*0690*/ 	.word	0x000000ff
        /*0694*/ 	.word	0x0002a838
        /*0698*/ 	.short	0x0100
        /*069a*/ 	.byte	0x08
	.zero		1


	//   ....[5]....
        /*069c*/ 	.word	0x000002b0
        /*06a0*/ 	.word	0x000000ff
        /*06a4*/ 	.word	0x0002a848
        /*06a8*/ 	.short	0x0100
        /*06aa*/ 	.byte	0x08
	.zero		1


	//   ....[6]....
        /*06ac*/ 	.word	0x000003e0
        /*06b0*/ 	.word	0x000000ff
        /*06b4*/ 	.word	0x0002a850
        /*06b8*/ 	.short	0x0100
        /*06ba*/ 	.byte	0x08
	.zero		1


	//   ....[7]....
        /*06bc*/ 	.word	0x000003f0
        /*06c0*/ 	.word	0x000000ff
        /*06c4*/ 	.word	0x0002a860
        /*06c8*/ 	.short	0x0100
        /*06ca*/ 	.byte	0x08
	.zero		1


	//   ....[8]....
        /*06cc*/ 	.word	0x00000400
        /*06d0*/ 	.word	0x000000ff
        /*06d4*/ 	.word	0x0002a858
        /*06d8*/ 	.short	0x0100
        /*06da*/ 	.byte	0x08
	.zero		1


	//   ....[9]....
        /*06dc*/ 	.word	0x00000410
        /*06e0*/ 	.word	0x000000ff
        /*06e4*/ 	.word	0x0002a868
        /*06e8*/ 	.short	0x0100
        /*06ea*/ 	.byte	0x08
	.zero		1


	//   ....[10]....
        /*06ec*/ 	.word	0x00000500
        /*06f0*/ 	.word	0x000000ff
        /*06f4*/ 	.word	0x0002a870
        /*06f8*/ 	.short	0x0100
        /*06fa*/ 	.byte	0x06
	.zero		1


	//   ....[11]....
        /*06fc*/ 	.word	0x00000510
        /*0700*/ 	.word	0x000000ff
        /*0704*/ 	.word	0x0002a880
        /*0708*/ 	.short	0x0100
        /*070a*/ 	.byte	0x06
	.zero		1


	//   ....[12]....
        /*070c*/ 	.word	0x00000520
        /*0710*/ 	.word	0x000000ff
        /*0714*/ 	.word	0x0002a878
        /*0718*/ 	.short	0x0100
        /*071a*/ 	.byte	0x06
	.zero		1


	//   ....[13]....
        /*071c*/ 	.word	0x00000530
        /*0720*/ 	.word	0x000000ff
        /*0724*/ 	.word	0x0002a888
        /*0728*/ 	.short	0x0100
        /*072a*/ 	.byte	0x06
	.zero		1


	//   ....[14]....
        /*072c*/ 	.word	0x00000660
        /*0730*/ 	.word	0x000000ff
        /*0734*/ 	.word	0x0002a890
        /*0738*/ 	.short	0x0100
        /*073a*/ 	.byte	0x08
	.zero		1


	//   ....[15]....
        /*073c*/ 	.word	0x00000670
        /*0740*/ 	.word	0x000000ff
        /*0744*/ 	.word	0x0002a8a0
        /*0748*/ 	.short	0x0100
        /*074a*/ 	.byte	0x08
	.zero		1


	//   ....[16]....
        /*074c*/ 	.word	0x00000680
        /*0750*/ 	.word	0x000000ff
        /*0754*/ 	.word	0x0002a898
        /*0758*/ 	.short	0x0100
        /*075a*/ 	.byte	0x08
	.zero		1


	//   ....[17]....
        /*075c*/ 	.word	0x00000690
        /*0760*/ 	.word	0x000000ff
        /*0764*/ 	.word	0x0002a8a8
        /*0768*/ 	.short	0x0100
        /*076a*/ 	.byte	0x08
	.zero		1


	//   ....[18]....
        /*076c*/ 	.word	0x000007d0
        /*0770*/ 	.word	0x000000ff
        /*0774*/ 	.word	0x0002a8b0
        /*0778*/ 	.short	0x0100
        /*077a*/ 	.byte	0x08
	.zero		1


	//   ....[19]....
        /*077c*/ 	.word	0x000007e0
        /*0780*/ 	.word	0x000000ff
        /*0784*/ 	.word	0x0002a8c0
        /*0788*/ 	.short	0x0100
        /*078a*/ 	.byte	0x08
	.zero		1


	//   ....[20]....
        /*078c*/ 	.word	0x000007f0
        /*0790*/ 	.word	0x000000ff
        /*0794*/ 	.word	0x0002a8b8
        /*0798*/ 	.short	0x0100
        /*079a*/ 	.byte	0x08
	.zero		1


	//   ....[21]....
        /*079c*/ 	.word	0x00000800
        /*07a0*/ 	.word	0x000000ff
        /*07a4*/ 	.word	0x0002a8c8
        /*07a8*/ 	.short	0x0100
        /*07aa*/ 	.byte	0x08
	.zero		1


	//   ....[22]....
        /*07ac*/ 	.word	0x000015e0
        /*07b0*/ 	.word	0x000000ff
        /*07b4*/ 	.word	0x0002a800
        /*07b8*/ 	.short	0x010a
        /*07ba*/ 	.byte	0x28
	.zero		1


	//   ....[23]....
        /*07bc*/ 	.word	0x00001660
        /*07c0*/ 	.word	0x00000000
        /*07c4*/ 	.word	0x0002a830
        /*07c8*/ 	.short	0x010a
        /*07ca*/ 	.byte	0x3f
	.zero		1


	//   ....[24]....
        /*07cc*/ 	.word	0x000016a0
        /*07d0*/ 	.word	0x00000000
        /*07d4*/ 	.word	0x0002a830
        /*07d8*/ 	.short	0x010a
        /*07da*/ 	.byte	0x3f
	.zero		1


	//   ....[25]....
        /*07dc*/ 	.word	0x00002f80
        /*07e0*/ 	.word	0x000000ff
        /*07e4*/ 	.word	0x00000000
        /*07e8*/ 	.short	0x0101
        /*07ea*/ 	.byte	0x04
	.zero		1


	//   ....[26]....
        /*07ec*/ 	.word	0x00003d00
        /*07f0*/ 	.word	0x000000ff
        /*07f4*/ 	.word	0x0002a830
        /*07f8*/ 	.short	0x010a
        /*07fa*/ 	.byte	0x07
	.zero		1


	//   ....[27]....
        /*07fc*/ 	.word	0x00003d40
        /*0800*/ 	.word	0x000000ff
        /*0804*/ 	.word	0x0002a830
        /*0808*/ 	.short	0x010a
        /*080a*/ 	.byte	0x07
	.zero		1


	//   ....[28]....
        /*080c*/ 	.word	0x00004680
        /*0810*/ 	.word	0x000000ff
        /*0814*/ 	.word	0x0002a850
        /*0818*/ 	.short	0x010a
        /*081a*/ 	.byte	0x0a
	.zero		1


	//   ....[29]....
        /*081c*/ 	.word	0x000046c0
        /*0820*/ 	.word	0x000000ff
        /*0824*/ 	.word	0x0002a850
        /*0828*/ 	.short	0x010a
        /*082a*/ 	.byte	0x0a
	.zero		1


	//   ....[30]....
        /*082c*/ 	.word	0x00004e00
        /*0830*/ 	.word	0x000000ff
        /*0834*/ 	.word	0x00000000
        /*0838*/ 	.short	0x0101
        /*083a*/ 	.byte	0x07
	.zero		1


	//   ....[31]....
        /*083c*/ 	.word	0x000064a0
        /*0840*/ 	.word	0x000000ff
        /*0844*/ 	.word	0x00000000
        /*0848*/ 	.short	0x0101
        /*084a*/ 	.byte	0x0a
	.zero		1


	//   ....[32]....
        /*084c*/ 	.word	0x00006730
        /*0850*/ 	.word	0x000000ff
        /*0854*/ 	.word	0x0002a830
        /*0858*/ 	.short	0x010a
        /*085a*/ 	.byte	0x07
	.zero		1


	//   ....[33]....
        /*085c*/ 	.word	0x00006770
        /*0860*/ 	.word	0x000000ff
        /*0864*/ 	.word	0x0002a830
        /*0868*/ 	.short	0x010a
        /*086a*/ 	.byte	0x07
	.zero		1


	//   ....[34]....
        /*086c*/ 	.word	0x000070b0
        /*0870*/ 	.word	0x000000ff
        /*0874*/ 	.word	0x0002a850
        /*0878*/ 	.short	0x010a
        /*087a*/ 	.byte	0x07
	.zero		1


	//   ....[35]....
        /*087c*/ 	.word	0x000070f0
        /*0880*/ 	.word	0x000000ff
        /*0884*/ 	.word	0x0002a850
        /*0888*/ 	.short	0x010a
        /*088a*/ 	.byte	0x07
	.zero		1


	//   ....[36]....
        /*088c*/ 	.word	0x000077a0
        /*0890*/ 	.word	0x000000ff
        /*0894*/ 	.word	0x00000000
        /*0898*/ 	.short	0x0101
        /*089a*/ 	.byte	0x04
	.zero		1


	//   ....[37]....
        /*089c*/ 	.word	0x00008790
        /*08a0*/ 	.word	0x000000ff
        /*08a4*/ 	.word	0x00000000
        /*08a8*/ 	.short	0x0101
        /*08aa*/ 	.byte	0x07
	.zero		1


	//   ....[38]....
        /*08ac*/ 	.word	0x00008d60
        /*08b0*/ 	.word	0x000000ff
        /*08b4*/ 	.word	0x0002a850
        /*08b8*/ 	.short	0x010a
        /*08ba*/ 	.byte	0x05
	.zero		1


	//   ....[39]....
        /*08bc*/ 	.word	0x00008da0
        /*08c0*/ 	.word	0x000000ff
        /*08c4*/ 	.word	0x0002a850
        /*08c8*/ 	.short	0x010a
        /*08ca*/ 	.byte	0x05
	.zero		1


	//   ....[40]....
        /*08cc*/ 	.word	0x00009270
        /*08d0*/ 	.word	0x000000ff
        /*08d4*/ 	.word	0x00000000
        /*08d8*/ 	.short	0x0101
        /*08da*/ 	.byte	0x04
	.zero		1


	//   ....[41]....
        /*08dc*/ 	.word	0x0000a590
        /*08e0*/ 	.word	0x00000028
        /*08e4*/ 	.word	0x00000000
        /*08e8*/ 	.short	0x0101
        /*08ea*/ 	.byte	0x3f
	.zero		1


	//   ....[42]....
        /*08ec*/ 	.word	0x0000c590
        /*08f0*/ 	.word	0x00000000
        /*08f4*/ 	.word	0x0002a840
        /*08f8*/ 	.short	0x010a
        /*08fa*/ 	.byte	0x3f
	.zero		1


	//   ....[43]....
        /*08fc*/ 	.word	0x0000cba0
        /*0900*/ 	.word	0x00000000
        /*0904*/ 	.word	0x0002a830
        /*0908*/ 	.short	0x0107
        /*090a*/ 	.byte	0x3f
	.zero		1


	//   ....[44]....
        /*090c*/ 	.word	0x0000cc60
        /*0910*/ 	.word	0x00000000
        /*0914*/ 	.word	0x0002a830
        /*0918*/ 	.short	0x0101
        /*091a*/ 	.byte	0x3f
	.zero		1


	//   ....[45]....
        /*091c*/ 	.word	0x0000d6b0
        /*0920*/ 	.word	0x00000011
        /*0924*/ 	.word	0x0002a800
        /*0928*/ 	.short	0x0107
        /*092a*/ 	.byte	0x3f
	.zero		1


	//   ....[46]....
        /*092c*/ 	.word	0x0000d7a0
        /*0930*/ 	.word	0x00000011
        /*0934*/ 	.word	0x0002a800
        /*0938*/ 	.short	0x0101
        /*093a*/ 	.byte	0x3f
	.zero		1


	//   ....[47]....
        /*093c*/ 	.word	0x0000d7c0
        /*0940*/ 	.word	0x00000011
        /*0944*/ 	.word	0x0002a820
        /*0948*/ 	.short	0x010a
        /*094a*/ 	.byte	0x3f
	.zero		1


	//   ....[48]....
        /*094c*/ 	.word	0x0000db20
        /*0950*/ 	.word	0x00000006
        /*0954*/ 	.word	0x0002a840
        /*0958*/ 	.short	0x010a
        /*095a*/ 	.byte	0x3f
	.zero		1


	//   ....[49]....
        /*095c*/ 	.word	0x0000dff0
        /*0960*/ 	.word	0x00000006
        /*0964*/ 	.word	0x0002a830
        /*0968*/ 	.short	0x0107
        /*096a*/ 	.byte	0x3f
	.zero		1


	//   ....[50]....
        /*096c*/ 	.word	0x0000e0b0
        /*0970*/ 	.word	0x00000006
        /*0974*/ 	.word	0x0002a830
        /*0978*/ 	.short	0x0101
        /*097a*/ 	.byte	0x3f
	.zero		1


	//   ....[51]....
        /*097c*/ 	.word	0x0000e110
        /*0980*/ 	.word	0x00000006
        /*0984*/ 	.word	0x0002a860
        /*0988*/ 	.short	0x010a
        /*098a*/ 	.byte	0x3f
	.zero		1


	//   ....[52]....
        /*098c*/ 	.word	0x0000e540
        /*0990*/ 	.word	0x00000006
        /*0994*/ 	.word	0x0002a850
        /*0998*/ 	.short	0x0107
        /*099a*/ 	.byte	0x3f
	.zero		1


	//   ....[53]....
        /*099c*/ 	.word	0x0000e690
        /*09a0*/ 	.word	0x00000006
        /*09a4*/ 	.word	0x0002a850
        /*09a8*/ 	.short	0x0101
        /*09aa*/ 	.byte	0x3f
	.zero		1


	//   ....[54]....
        /*09ac*/ 	.word	0x0000e920
        /*09b0*/ 	.word	0x00000004
        /*09b4*/ 	.word	0x0002a860
        /*09b8*/ 	.short	0x010a
        /*09ba*/ 	.byte	0x3f
	.zero		1


	//   ....[55]....
        /*09bc*/ 	.word	0x0000ed20
        /*09c0*/ 	.word	0x00000004
        /*09c4*/ 	.word	0x0002a850
        /*09c8*/ 	.short	0x0107
        /*09ca*/ 	.byte	0x3f
	.zero		1


	//   ....[56]....
        /*09cc*/ 	.word	0x0000ede0
        /*09d0*/ 	.word	0x00000004
        /*09d4*/ 	.word	0x0002a850
        /*09d8*/ 	.short	0x0101
        /*09da*/ 	.byte	0x3f
	.zero		1


	//   ....[57]....
        /*09dc*/ 	.word	0x0000f080
        /*09e0*/ 	.word	0x00000004
        /*09e4*/ 	.word	0x0002a820
        /*09e8*/ 	.short	0x010a
        /*09ea*/ 	.byte	0x3f
	.zero		1


	//   ....[58]....
        /*09ec*/ 	.word	0x0000f200
        /*09f0*/ 	.word	0x00000005
        /*09f4*/ 	.word	0x0002a840
        /*09f8*/ 	.short	0x010a
        /*09fa*/ 	.byte	0x3f
	.zero		1


	//   ....[59]....
        /*09fc*/ 	.word	0x0000f2a0
        /*0a00*/ 	.word	0x00000017
        /*0a04*/ 	.word	0x0002a840
        /*0a08*/ 	.short	0x010a
        /*0a0a*/ 	.byte	0x3f
	.zero		1


	//   ....[60]....
        /*0a0c*/ 	.word	0x0000f2e0
        /*0a10*/ 	.word	0x00000005
        /*0a14*/ 	.word	0x0002a860
        /*0a18*/ 	.short	0x010a
        /*0a1a*/ 	.byte	0x3f
	.zero		1


	//   ....[61]....
        /*0a1c*/ 	.word	0x0000f320
        /*0a20*/ 	.word	0x00000017
        /*0a24*/ 	.word	0x0002a860
        /*0a28*/ 	.short	0x010a
        /*0a2a*/ 	.byte	0x3f
	.zero		1


	//   ....[62]....
        /*0a2c*/ 	.word	0x0000f390
        /*0a30*/ 	.word	0x00000003
        /*0a34*/ 	.word	0x0002a800
        /*0a38*/ 	.short	0x010a
        /*0a3a*/ 	.byte	0x3f
	.zero		1


	//   ....[63]....
        /*0a3c*/ 	.word	0x0000f3e0
        /*0a40*/ 	.word	0x00000000
        /*0a44*/ 	.word	0x0002a830
        /*0a48*/ 	.short	0x010a
        /*0a4a*/ 	.byte	0x3f
	.zero		1


	//   ....[64]....
        /*0a4c*/ 	.word	0x0000f440
        /*0a50*/ 	.word	0x0000000a
        /*0a54*/ 	.word	0x0002a830
        /*0a58*/ 	.short	0x010a
        /*0a5a*/ 	.byte	0x3f
	.zero		1


	//   ....[65]....
        /*0a5c*/ 	.word	0x0000f4a0
        /*0a60*/ 	.word	0x00000009
        /*0a64*/ 	.word	0x0002a850
        /*0a68*/ 	.short	0x010a
        /*0a6a*/ 	.byte	0x3f
	.zero		1


	//   ....[66]....
        /*0a6c*/ 	.word	0x0000f500
        /*0a70*/ 	.word	0x0000000a
        /*0a74*/ 	.word	0x0002a830
        /*0a78*/ 	.short	0x010a
        /*0a7a*/ 	.byte	0x3f
	.zero		1


	//   ....[67]....
        /*0a7c*/ 	.word	0x0000f560
        /*0a80*/ 	.word	0x00000009
        /*0a84*/ 	.word	0x0002a850
        /*0a88*/ 	.short	0x010a
        /*0a8a*/ 	.byte	0x3f
	.zero		1


	//   ....[68]....
        /*0a8c*/ 	.word	0x0000f5c0
        /*0a90*/ 	.word	0x00000003
        /*0a94*/ 	.word	0x0002a850
        /*0a98*/ 	.short	0x010a
        /*0a9a*/ 	.byte	0x3f
	.zero		1


	//   ....[69]....
        /*0a9c*/ 	.word	0x0000f6c0
        /*0aa0*/ 	.word	0x00000000
        /*0aa4*/ 	.word	0x0002a840
        /*0aa8*/ 	.short	0x010a
        /*0aaa*/ 	.byte	0x3f
	.zero		1


	//   ....[70]....
        /*0aac*/ 	.word	0x00010960
        /*0ab0*/ 	.word	0x00000011
        /*0ab4*/ 	.word	0x0002a820
        /*0ab8*/ 	.short	0x010a
        /*0aba*/ 	.byte	0x3f
	.zero		1


	//   ....[71]....
        /*0abc*/ 	.word	0x000109b0
        /*0ac0*/ 	.word	0x00000006
        /*0ac4*/ 	.word	0x0002a840
        /*0ac8*/ 	.short	0x010a
        /*0aca*/ 	.byte	0x3f
	.zero		1


	//   ....[72]....
        /*0acc*/ 	.word	0x000110e0
        /*0ad0*/ 	.word	0x00000006
        /*0ad4*/ 	.word	0x0002a860
        /*0ad8*/ 	.short	0x010a
        /*0ada*/ 	.byte	0x3f
	.zero		1


	//   ....[73]....
        /*0adc*/ 	.word	0x00011880
        /*0ae0*/ 	.word	0x00000004
        /*0ae4*/ 	.word	0x0002a860
        /*0ae8*/ 	.short	0x010a
        /*0aea*/ 	.byte	0x3f
	.zero		1


	//   ....[74]....
        /*0aec*/ 	.word	0x00012190
        /*0af0*/ 	.word	0x00000004
        /*0af4*/ 	.word	0x0002a820
        /*0af8*/ 	.short	0x010a
        /*0afa*/ 	.byte	0x3f
	.zero		1


	//   ....[75]....
        /*0afc*/ 	.word	0x00012330
        /*0b00*/ 	.word	0x00000005
        /*0b04*/ 	.word	0x0002a840
        /*0b08*/ 	.short	0x010a
        /*0b0a*/ 	.byte	0x3f
	.zero		1


	//   ....[76]....
        /*0b0c*/ 	.word	0x00012380
        /*0b10*/ 	.word	0x00000017
        /*0b14*/ 	.word	0x0002a840
        /*0b18*/ 	.short	0x010a
        /*0b1a*/ 	.byte	0x3f
	.zero		1


	//   ....[77]....
        /*0b1c*/ 	.word	0x000123d0
        /*0b20*/ 	.word	0x00000005
        /*0b24*/ 	.word	0x0002a860
        /*0b28*/ 	.short	0x010a
        /*0b2a*/ 	.byte	0x3f
	.zero		1


	//----- nvinfo : EIATTR_NUM_MBARRIERS
	.align		4
.L_512:
        /*0b2c*/ 	.byte	0x03, 0x38
        /*0b2e*/ 	.short	0x0016


	//----- nvinfo : EIATTR_EXIT_INSTR_OFFSETS
	.align		4
        /*0b30*/ 	.byte	0x04, 0x1c
        /*0b32*/ 	.short	(.L_514 - .L_513)


	//   ....[0]....
.L_513:
        /*0b34*/ 	.word	0x00000930


	//   ....[1]....
        /*0b38*/ 	.word	0x0000b260


	//   ....[2]....
        /*0b3c*/ 	.word	0x0000f370


	//----- nvinfo : EIATTR_MAX_THREADS
	.align		4
.L_514:
        /*0b40*/ 	.byte	0x04, 0x05
        /*0b42*/ 	.short	(.L_516 - .L_515)
.L_515:
        /*0b44*/ 	.word	0x00000180
        /*0b48*/ 	.word	0x00000001
        /*0b4c*/ 	.word	0x00000001


	//----- nvinfo : EIATTR_CRS_STACK_SIZE
	.align		4
.L_516:
        /*0b50*/ 	.byte	0x04, 0x1e
        /*0b52*/ 	.short	(.L_518 - .L_517)
.L_517:
        /*0b54*/ 	.word	0x00000000


	//----- nvinfo : EIATTR_CBANK_PARAM_SIZE
	.align		4
.L_518:
        /*0b58*/ 	.byte	0x03, 0x19
        /*0b5a*/ 	.short	0x0af0


	//----- nvinfo : EIATTR_PARAM_CBANK
	.align		4
        /*0b5c*/ 	.byte	0x04, 0x0a
        /*0b5e*/ 	.short	(.L_520 - .L_519)
	.align		4
.L_519:
        /*0b60*/ 	.word	index@(.nv.constant0._ZN7cutlass13device_kernelIN5flash11enable_sm90INS1_16FlashAttnFwdSm90INS1_25CollectiveMainloopFwdSm90ILi2EN4cute5tupleIJNS5_1CILi1EEES8_S8_EEENS6_IJNS7_ILi128EEENS7_ILi96EEENS7_ILi192EEEEEELi128ENS_6half_tEfNS_4arch4Sm90ELb1ELb0ELb1ELb0ELb1ELb0ELb0ELb1ELb1ELb1ELb0ELb0EEENS1_21CollectiveEpilogueFwdINS6_IJSA_SA_SB_EEES9_SE_SG_Li256ELb0ELb1ELb0ELb0EEENS1_30DynamicPersistentTileSchedulerILi256ELi128ELb0ELb1ELb1EEEEEEEEEvNT_6ParamsE)
        /*0b64*/ 	.short	0x0210
        /*0b66*/ 	.short	0x0af0


	//----- nvinfo : EIATTR_SW_WAR
	.align		4
.L_520:
        /*0b68*/ 	.byte	0x04, 0x36
        /*0b6a*/ 	.short	(.L_522 - .L_521)
.L_521:
        /*0b6c*/ 	.word	0x00000008
.L_522:


//--------------------- .nv.info._ZN7cutlass13device_kernelIN5flash11enable_sm90INS1_16FlashAttnFwdSm90INS1_25CollectiveMainloopFwdSm90ILi2EN4cute5tupleIJNS5_1CILi1EEES8_S8_EEENS6_IJNS7_ILi128EEENS7_ILi96EEENS7_ILi192EEEEEELi128ENS_6half_tEfNS_4arch4Sm90ELb1ELb0ELb1ELb1ELb1ELb0ELb0ELb1ELb1ELb1ELb0ELb0EEENS1_21CollectiveEpilogueFwdINS6_IJSA_SA_SB_EEES9_SE_SG_Li256ELb1ELb1ELb0ELb0EEENS1_36VarlenDynamicPersistentTileSchedulerILi128ELi96ELi256ELi128ELb0ELb1ELb1ELb1ELb1ELb1EEEEEEEEEvNT_6ParamsE --------------------------
	.section	.nv.info._ZN7cutlass13device_kernelIN5flash11enable_sm90INS1_16FlashAttnFwdSm90INS1_25CollectiveMainloopFwdSm90ILi2EN4cute5tupleIJNS5_1CILi1EEES8_S8_EEENS6_IJNS7_ILi128EEENS7_ILi96EEENS7_ILi192EEEEEELi128ENS_6half_tEfNS_4arch4Sm90ELb1ELb0ELb1ELb1ELb1ELb0ELb0ELb1ELb1ELb1ELb0ELb0EEENS1_21CollectiveEpilogueFwdINS6_IJSA_SA_SB_EEES9_SE_SG_Li256ELb1ELb1ELb0ELb0EEENS1_36VarlenDynamicPersistentTileSchedulerILi128ELi96ELi256ELi128ELb0ELb1ELb1ELb1ELb1ELb1EEEEEEEEEvNT_6ParamsE,"",@"SHT_CUDA_INFO"
	.sectionflags	@""
	.align	4


	//----- nvinfo : EIATTR_CUDA_API_VERSION
	.align		4
        /*0000*/ 	.byte	0x04, 0x37
        /*0002*/ 	.short	(.L_524 - .L_523)
.L_523:
        /*0004*/ 	.word	0x00000082


	//----- nvinfo : EIATTR_KPARAM_INFO
	.align		4
.L_524:
        /*0008*/ 	.byte	0x04, 0x17
        /*000a*/ 	.short	(.L_526 - .L_525)
.L_525:
        /*000c*/ 	.word	0x00000000
        /*0010*/ 	.short	0x0000
        /*0012*/ 	.short	0x0070
        /*0014*/ 	.byte	0x00, 0xf0, 0x01, 0x2a


	//----- nvinfo : EIATTR_SPARSE_MMA_MASK
	.align		4
.L_526:
        /*0018*/ 	.byte	0x03, 0x50
        /*001a*/ 	.short	0x0000


	//----- nvinfo : EIATTR_MAXREG_COUNT
	.align		4
        /*001c*/ 	.byte	0x03, 0x1b
        /*001e*/ 	.short	0x00a8


	//----- nvinfo : EIATTR_NUM_BARRIERS
	.align		4
        /*0020*/ 	.byte	0x02, 0x4c
        /*0022*/ 	.byte	0x09
	.zero		1


	//----- nvinfo : EIATTR_EXTERNS
	.align		4
        /*0024*/ 	.byte	0x04, 0x0f
        /*0026*/ 	.short	(.L_528 - .L_527)


	//   ....[0]....
	.align		4
.L_527:
        /*0028*/ 	.word	index@(__assertfail)


	//----- nvinfo : EIATTR_ANNOTATIONS
	.align		4
.L_528:
        /*002c*/ 	.byte	0x04, 0x55
        /*002e*/ 	.short	(.L_530 - .L_529)


	//   ....[0]....
.L_529:
        /* <DEDUP_REMOVED lines=11> */


	//----- nvinfo : EIATTR_MERCURY_ISA_VERSION
	.align		4
.L_530:
        /*00d0*/ 	.byte	0x03, 0x5f
        /*00d2*/ 	.short	0x0101


	//----- nvinfo : EIATTR_UNUSED_LOAD_BYTE_OFFSET
	.align		4
        /*00d4*/ 	.byte	0x04, 0x44
        /*00d6*/ 	.short	(.L_532 - .L_531)


	//   ....[0]....
.L_531:
        /*00d8*/ 	.word	0x00000930
        /*00dc*/ 	.word	0x0000fff0


	//   ....[1]....
        /*00e0*/ 	.word	0x00009680
        /*00e4*/ 	.word	0x0000fff0


	//----- nvinfo : EIATTR_INT_WARP_WIDE_INSTR_OFFSETS
	.align		4
.L_532:
        /*00e8*/ 	.byte	0x04, 0x31
        /*00ea*/ 	.short	(.L_534 - .L_533)


	//   ....[0]....
.L_533:
        /*00ec*/ 	.word	0x000000c0


	//   ....[1]....
        /*00f0*/ 	.word	0x000000d0


	//   ....[2]....
        /*00f4*/ 	.word	0x00000170


	//   ....[3]....
        /*00f8*/ 	.word	0x0000c8d0


	//   ....[4]....
        /*00fc*/ 	.word	0x0000c960


	//   ....[5]....
        /*0100*/ 	.word	0x0000f880


	//   ....[6]....
        /*0104*/ 	.word	0x0000f910


	//----- nvinfo : EIATTR_COOP_GROUP_MASK_REGIDS
	.align		4
.L_534:
        /*0108*/ 	.byte	0x04, 0x29
        /*010a*/ 	.short	(.L_536 - .L_535)


	//   ....[0]....
.L_535:
        /*010c*/ 	.word	0xffffffff


	//   ....[1]....
        /*0110*/ 	.word	0xffffffff


	//   ....[2]....
        /*0114*/ 	.word	0xffffffff


	//   ....[3]....
        /*0118*/ 	.word	0xffffffff


	//   ....[4]....
        /*011c*/ 	.word	0xffffffff


	//   ....[5]....
        /*0120*/ 	.word	0xffffffff


	//   ....[6]....
        /*0124*/ 	.word	0xffffffff


	//   ....[7]....
        /*0128*/ 	.word	0xffffffff


	//   ....[8]....
        /*012c*/ 	.word	0xffffffff


	//   ....[9]....
        /*0130*/ 	.word	0xffffffff


	//   ....[10]....
        /*0134*/ 	.word	0xffffffff


	//   ....[11]....
        /*0138*/ 	.word	0xffffffff


	//   ....[12]....
        /*013c*/ 	.word	0xffffffff


	//   ....[13]....
        /*0140*/ 	.word	0xffffffff


	//   ....[14]....
        /*0144*/ 	.word	0xffffffff


	//   ....[15]....
        /*0148*/ 	.word	0xffffffff


	//   ....[16]....
        /*014c*/ 	.word	0xffffffff


	//   ....[17]....
        /*0150*/ 	.word	0xffffffff


	//   ....[18]....
        /*0154*/ 	.word	0xffffffff


	//   ....[19]....
        /*0158*/ 	.word	0xffffffff


	//   ....[20]....
        /*015c*/ 	.word	0xffffffff


	//   ....[21]....
        /*0160*/ 	.word	0xffffffff


	//   ....[22]....
        /*0164*/ 	.word	0xffffffff


	//   ....[23]....
        /*0168*/ 	.word	0xffffffff


	//   ....[24]....
        /*016c*/ 	.word	0xffffffff


	//   ....[25]....
        /*0170*/ 	.word	0xffffffff


	//   ....[26]....
        /*0174*/ 	.word	0xffffffff


	//   ....[27]....
        /*0178*/ 	.word	0xffffffff


	//   ....[28]....
        /*017c*/ 	.word	0xffffffff


	//   ....[29]....
        /*0180*/ 	.word	0xffffffff


	//   ....[30]....
        /*0184*/ 	.word	0xffffffff


	//   ....[31]....
        /*0188*/ 	.word	0xffffffff


	//   ....[32]....
        /*018c*/ 	.word	0xffffffff


	//   ....[33]....
        /*0190*/ 	.word	0xffffffff


	//   ....[34]....
        /*0194*/ 	.word	0xffffffff


	//   ....[35]....
        /*0198*/ 	.word	0xffffffff


	//   ....[36]....
        /*019c*/ 	.word	0xffffffff


	//   ....[37]....
        /*01a0*/ 	.word	0xffffffff


	//   ....[38]....
        /*01a4*/ 	.word	0xffffffff


	//   ....[39]....
        /*01a8*/ 	.word	0xffffffff


	//   ....[40]....
        /*01ac*/ 	.word	0xffffffff


	//   ....[41]....
        /*01b0*/ 	.word	0xffffffff


	//   ....[42]....
        /*01b4*/ 	.word	0xffffffff


	//   ....[43]....
        /*01b8*/ 	.word	0xffffffff


	//   ....[44]....
        /*01bc*/ 	.word	0xffffffff


	//   ....[45]....
        /*01c0*/ 	.word	0xffffffff


	//   ....[46]....
        /*01c4*/ 	.word	0xffffffff


	//   ....[47]....
        /*01c8*/ 	.word	0xffffffff


	//   ....[48]....
        /*01cc*/ 	.word	0xffffffff


	//   ....[49]....
        /*01d0*/ 	.word	0xffffffff


	//   ....[50]....
        /*01d4*/ 	.word	0xffffffff


	//   ....[51]....
        /*01d8*/ 	.word	0xffffffff


	//   ....[52]....
        /*01dc*/ 	.word	0xffffffff


	//   ....[53]....
        /*01e0*/ 	.word	0xffffffff


	//   ....[54]....
        /*01e4*/ 	.word	0xffffffff


	//   ....[55]....
        /*01e8*/ 	.word	0xffffffff


	//   ....[56]....
        /*01ec*/ 	.word	0xffffffff


	//   ....[57]....
        /*01f0*/ 	.word	0xffffffff


	//   ....[58]....
        /*01f4*/ 	.word	0xffffffff


	//   ....[59]....
        /*01f8*/ 	.word	0xffffffff


	//   ....[60]....
        /*01fc*/ 	.word	0xffffffff


	//   ....[61]....
        /*0200*/ 	.word	0xffffffff


	//   ....[62]....
        /*0204*/ 	.word	0xffffffff


	//   ....[63]....
        /*0208*/ 	.word	0xffffffff


	//   ....[64]....
        /*020c*/ 	.word	0xffffffff


	//   ....[65]....
        /*0210*/ 	.word	0xffffffff


	//   ....[66]....
        /*0214*/ 	.word	0xffffffff


	//   ....[67]....
        /*0218*/ 	.word	0xffffffff


	//   ....[68]....
        /*021c*/ 	.word	0xffffffff


	//   ....[69]....
        /*0220*/ 	.word	0xffffffff


	//   ....[70]....
        /*0224*/ 	.word	0xffffffff


	//   ....[71]....
        /*0228*/ 	.word	0xffffffff


	//   ....[72]....
        /*022c*/ 	.word	0xffffffff


	//   ....[73]....
        /*0230*/ 	.word	0xffffffff


	//   ....[74]....
        /*0234*/ 	.word	0xffffffff


	//   ....[75]....
        /*0238*/ 	.word	0xffffffff


	//   ....[76]....
        /*023c*/ 	.word	0xffffffff


	//   ....[77]....
        /*0240*/ 	.word	0xffffffff


	//   ....[78]....
        /*0244*/ 	.word	0xffffffff


	//   ....[79]....
        /*0248*/ 	.word	0xffffffff


	//   ....[80]....
        /*024c*/ 	.word	0xffffffff


	//   ....[81]....
        /*0250*/ 	.word	0xffffffff


	//   ....[82]....
        /*0254*/ 	.word	0xffffffff


	//   ....[83]....
        /*0258*/ 	.word	0xffffffff


	//   ....[84]....
        /*025c*/ 	.word	0xffffffff


	//   ....[85]....
        /*0260*/ 	.word	0xffffffff


	//   ....[86]....
        /*0264*/ 	.word	0xffffffff


	//   ....[87]....
        /*0268*/ 	.word	0xffffffff


	//   ....[88]....
        /*026c*/ 	.word	0xffffffff


	//   ....[89]....
        /*0270*/ 	.word	0xffffffff


	//   ....[90]....
        /*0274*/ 	.word	0xffffffff


	//   ....[91]....
        /*0278*/ 	.word	0xffffffff


	//   ....[92]....
        /*027c*/ 	.word	0xffffffff


	//   ....[93]....
        /*0280*/ 	.word	0xffffffff


	//   ....[94]....
        /*0284*/ 	.word	0xffffffff


	//   ....[95]....
        /*0288*/ 	.word	0xffffffff


	//   ....[96]....
        /*028c*/ 	.word	0xffffffff


	//   ....[97]....
        /*0290*/ 	.word	0xffffffff


	//   ....[98]....
        /*0294*/ 	.word	0xffffffff


	//   ....[99]....
        /*0298*/ 	.word	0xffffffff


	//   ....[100]....
        /*029c*/ 	.word	0xffffffff


	//   ....[101]....
        /*02a0*/ 	.word	0xffffffff


	//   ....[102]....
        /*02a4*/ 	.word	0xffffffff


	//   ....[103]....
        /*02a8*/ 	.word	0xffffffff


	//   ....[104]....
        /*02ac*/ 	.word	0xffffffff


	//   ....[105]....
        /*02b0*/ 	.word	0xffffffff


	//   ....[106]....
        /*02b4*/ 	.word	0xffffffff


	//   ....[107]....
        /*02b8*/ 	.word	0xffffffff


	//   ....[108]....
        /*02bc*/ 	.word	0xffffffff


	//   ....[109]....
        /*02c0*/ 	.word	0xffffffff


	//   ....[110]....
        /*02c4*/ 	.word	0xffffffff


	//   ....[111]....
        /*02c8*/ 	.word	0xffffffff


	//   ....[112]....
        /*02cc*/ 	.word	0xffffffff


	//   ....[113]....
        /*02d0*/ 	.word	0xffffffff


	//   ....[114]....
        /*02d4*/ 	.word	0xffffffff


	//   ....[115]....
        /*02d8*/ 	.word	0xffffffff


	//   ....[116]....
        /*02dc*/ 	.word	0xffffffff


	//   ....[117]....
        /*02e0*/ 	.word	0xffffffff


	//   ....[118]....
        /*02e4*/ 	.word	0xffffffff


	//   ....[119]....
        /*02e8*/ 	.word	0xffffffff


	//   ....[120]....
        /*02ec*/ 	.word	0xffffffff


	//   ....[121]....
        /*02f0*/ 	.word	0xffffffff


	//   ....[122]....
        /*02f4*/ 	.word	0xffffffff


	//   ....[123]....
        /*02f8*/ 	.word	0xffffffff


	//   ....[124]....
        /*02fc*/ 	.word	0xffffffff


	//   ....[125]....
        /*0300*/ 	.word	0xffffffff


	//   ....[126]....
        /*0304*/ 	.word	0xffffffff


	//   ....[127]....
        /*0308*/ 	.word	0xffffffff


	//   ....[128]....
        /*030c*/ 	.word	0xffffffff


	//   ....[129]....
        /*0310*/ 	.word	0xffffffff


	//   ....[130]....
        /*0314*/ 	.word	0xffffffff


	//   ....[131]....
        /*0318*/ 	.word	0xffffffff


	//   ....[132]....
        /*031c*/ 	.word	0xffffffff


	//   ....[133]....
        /*0320*/ 	.word	0xffffffff


	//   ....[134]....
        /*0324*/ 	.word	0xffffffff


	//   ....[135]....
        /*0328*/ 	.word	0xffffffff


	//   ....[136]....
        /*032c*/ 	.word	0xffffffff


	//   ....[137]....
        /*0330*/ 	.word	0xffffffff


	//   ....[138]....
        /*0334*/ 	.word	0xffffffff


	//   ....[139]....
        /*0338*/ 	.word	0xffffffff


	//   ....[140]....
        /*033c*/ 	.word	0xffffffff


	//   ....[141]....
        /*0340*/ 	.word	0xffffffff


	//   ....[142]....
        /*0344*/ 	.word	0xffffffff


	//   ....[143]....
        /*0348*/ 	.word	0xffffffff


	//   ....[144]....
        /*034c*/ 	.word	0xffffffff


	//   ....[145]....
        /*0350*/ 	.word	0x0500000f


	//   ....[146]....
        /*0354*/ 	.word	0x0500000f


	//   ....[147]....
        /*0358*/ 	.word	0x0500000f


	//   ....[148]....
        /*035c*/ 	.word	0x0500000f


	//   ....[149]....
        /*0360*/ 	.word	0x0500000f


	//   ....[150]....
        /*0364*/ 	.word	0x0500000f


	//   ....[151]....
        /*0368*/ 	.word	0x0500000f


	//   ....[152]....
        /*036c*/ 	.word	0x0500000f


	//   ....[153]....
        /*0370*/ 	.word	0x0500000f


	//   ....[154]....
        /*0374*/ 	.word	0x0500000f


	//   ....[155]....
        /*0378*/ 	.word	0x0500000f


	//   ....[156]....
        /*037c*/ 	.word	0x0500000f


	//   ....[157]....
        /*0380*/ 	.word	0x0500000f


	//   ....[158]....
        /*0384*/ 	.word	0x0500000f


	//   ....[159]....
        /*0388*/ 	.word	0x0500000f


	//   ....[160]....
        /*038c*/ 	.word	0x0500000f


	//   ....[161]....
        /*0390*/ 	.word	0x0500000f


	//   ....[162]....
        /*0394*/ 	.word	0x0500000f


	//   ....[163]....
        /*0398*/ 	.word	0x0500000f


	//   ....[164]....
        /*039c*/ 	.word	0x0500000f


	//   ....[165]....
        /*03a0*/ 	.word	0x0500000f


	//   ....[166]....
        /*03a4*/ 	.word	0x0500000f


	//   ....[167]....
        /*03a8*/ 	.word	0x0500000f


	//   ....[168]....
        /*03ac*/ 	.word	0x0500000f


	//   ....[169]....
        /*03b0*/ 	.word	0x0500000f


	//   ....[170]....
        /*03b4*/ 	.word	0x0500000f


	//   ....[171]....
        /*03b8*/ 	.word	0x0500000f


	//   ....[172]....
        /*03bc*/ 	.word	0x0500000f


	//   ....[173]....
        /*03c0*/ 	.word	0x0500000f


	//   ....[174]....
        /*03c4*/ 	.word	0x0500000f


	//   ....[175]....
        /*03c8*/ 	.word	0x0500000f


	//   ....[176]....
        /*03cc*/ 	.word	0x0500000f


	//   ....[177]....
        /*03d0*/ 	.word	0x0500000f


	//   ....[178]....
        /*03d4*/ 	.word	0x0500000f


	//   ....[179]....
        /*03d8*/ 	.word	0x0500000f


	//   ....[180]....
        /*03dc*/ 	.word	0x0500000f


	//   ....[181]....
        /*03e0*/ 	.word	0x0500000f


	//   ....[182]....
        /*03e4*/ 	.word	0x0500000f


	//   ....[183]....
        /*03e8*/ 	.word	0x0500000f


	//   ....[184]....
        /*03ec*/ 	.word	0x0500000f


	//   ....[185]....
        /*03f0*/ 	.word	0x0500000f


	//   ....[186]....
        /*03f4*/ 	.word	0x0500000f


	//   ....[187]....
        /*03f8*/ 	.word	0x0500000f


	//   ....[188]....
        /*03fc*/ 	.word	0x0500000f


	//   ....[189]....
        /*0400*/ 	.word	0x0500000f


	//   ....[190]....
        /*0404*/ 	.word	0x0500000f


	//   ....[191]....
        /*0408*/ 	.word	0x0500000f


	//   ....[192]....
        /*040c*/ 	.word	0x0500000f


	//   ....[193]....
        /*0410*/ 	.word	0x0500000f


	//   ....[194]....
        /*0414*/ 	.word	0x0500000f


	//   ....[195]....
        /*0418*/ 	.word	0x0500000f


	//   ....[196]....
        /*041c*/ 	.word	0x0500000f


	//   ....[197]....
        /*0420*/ 	.word	0x0500000f


	//   ....[198]....
        /*0424*/ 	.word	0x0500000f


	//   ....[199]....
        /*0428*/ 	.word	0x0500000f


	//   ....[200]....
        /*042c*/ 	.word	0x0500000f


	//   ....[201]....
        /*0430*/ 	.word	0x0500000f


	//   ....[202]....
        /*0434*/ 	.word	0x0500000f


	//   ....[203]....
        /*0438*/ 	.word	0x0500000f


	//   ....[204]....
        /*043c*/ 	.word	0x0500000f


	//   ....[205]....
        /*0440*/ 	.word	0x0500000f


	//   ....[206]....
        /*0444*/ 	.word	0x0500000f


	//   ....[207]....
        /*0448*/ 	.word	0x0500000f


	//   ....[208]....
        /*044c*/ 	.word	0x0500000f


	//   ....[209]....
        /*0450*/ 	.word	0x0500000f


	//   ....[210]....
        /*0454*/ 	.word	0x0500000f


	//   ....[211]....
        /*0458*/ 	.word	0x0500000f


	//   ....[212]....
        /*045c*/ 	.word	0x0500000f


	//   ....[213]....
        /*0460*/ 	.word	0x0500000f


	//   ....[214]....
        /*0464*/ 	.word	0x0500000f


	//   ....[215]....
        /*0468*/ 	.word	0x0500000f


	//   ....[216]....
        /*046c*/ 	.word	0x0500000f


	//   ....[217]....
        /*0470*/ 	.word	0x0500000f


	//   ....[218]....
        /*0474*/ 	.word	0x0500000f


	//   ....[219]....
        /*0478*/ 	.word	0x0500000f


	//   ....[220]....
        /*047c*/ 	.word	0x0500000f


	//   ....[221]....
        /*0480*/ 	.word	0x0500000f


	//   ....[222]....
        /*0484*/ 	.word	0x0500000f


	//   ....[223]....
        /*0488*/ 	.word	0x0500000f


	//   ....[224]....
        /*048c*/ 	.word	0x0500000f


	//   ....[225]....
        /*0490*/ 	.word	0x0500000f


	//   ....[226]....
        /*0494*/ 	.word	0x0500000f


	//   ....[227]....
        /*0498*/ 	.word	0x0500000f


	//----- nvinfo : EIATTR_COOP_GROUP_INSTR_OFFSETS
	.align		4
.L_536:
        /*049c*/ 	.byte	0x04, 0x28
        /*049e*/ 	.short	(.L_538 - .L_537)


	//   ....[0]....
.L_537:
        /*04a0*/ 	.word	0x00000070


	//   ....[1]....
        /*04a4*/ 	.word	0x000000b0


	//   ....[2]....
        /*04a8*/ 	.word	0x000002d0


	//   ....[3]....
        /*04ac*/ 	.word	0x00000430


	//   ....[4]....
        /*04b0*/ 	.word	0x00000550


	//   ....[5]....
        /*04b4*/ 	.word	0x000006b0


	//   ....[6]....
        /*04b8*/ 	.word	0x000013f0


	//   ....[7]....
        /*04bc*/ 	.word	0x00002070


	//   ....[8]....
        /*04c0*/ 	.word	0x000020b0


	//   ....[9]....
        /*04c4*/ 	.word	0x00002850


	//   ....[10]....
        /*04c8*/ 	.word	0x00002910


	//   ....[11]....
        /*04cc*/ 	.word	0x00003000


	//   ....[12]....
        /*04d0*/ 	.word	0x00003090


	//   ....[13]....
        /*04d4*/ 	.word	0x00004c60


	//   ....[14]....
        /*04d8*/ 	.word	0x00004ca0


	//   ....[15]....
        /*04dc*/ 	.word	0x000053c0


	//   ....[16]....
        /*04e0*/ 	.word	0x000054a0


	//   ....[17]....
        /*04e4*/ 	.word	0x00005b80


	//   ....[18]....
        /*04e8*/ 	.word	0x00005c00


	//   ....[19]....
        /*04ec*/ 	.word	0x00007c80


	//   ....[20]....
        /*04f0*/ 	.word	0x00007cb0


	//   ....[21]....
        /*04f4*/ 	.word	0x00007ce0


	//   ....[22]....
        /*04f8*/ 	.word	0x00007d00


	//   ....[23]....
        /*04fc*/ 	.word	0x00008de0


	//   ....[24]....
        /*0500*/ 	.word	0x00008e10


	//   ....[25]....
        /*0504*/ 	.word	0x00008eb0


	//   ....[26]....
        /*0508*/ 	.word	0x00008ec0


	//   ....[27]....
        /*050c*/ 	.word	0x0000a0c0


	//   ....[28]....
        /*0510*/ 	.word	0x0000a100


	//   ....[29]....
        /*0514*/ 	.word	0x0000a140


	//   ....[30]....
        /*0518*/ 	.word	0x0000a170


	//   ....[31]....
        /*051c*/ 	.word	0x0000a6e0


	//   ....[32]....
        /*0520*/ 	.word	0x0000a720


	//   ....[33]....
        /*0524*/ 	.word	0x0000a7e0


	//   ....[34]....
        /*0528*/ 	.word	0x0000a800


	//   ....[35]....
        /*052c*/ 	.word	0x0000a8c0


	//   ....[36]....
        /*0530*/ 	.word	0x0000a8e0


	//   ....[37]....
        /*0534*/ 	.word	0x0000a9b0


	//   ....[38]....
        /*0538*/ 	.word	0x0000a9d0


	//   ....[39]....
        /*053c*/ 	.word	0x0000b200


	//   ....[40]....
        /*0540*/ 	.word	0x0000b210


	//   ....[41]....
        /*0544*/ 	.word	0x0000b2d0


	//   ....[42]....
        /*0548*/ 	.word	0x0000b2f0


	//   ....[43]....
        /*054c*/ 	.word	0x0000b3b0


	//   ....[44]....
        /*0550*/ 	.word	0x0000b3d0


	//   ....[45]....
        /*0554*/ 	.word	0x0000b4a0


	//   ....[46]....
        /*0558*/ 	.word	0x0000b4c0


	//   ....[47]....
        /*055c*/ 	.word	0x0000b600


	//   ....[48]....
        /*0560*/ 	.word	0x0000b7d0


	//   ....[49]....
        /*0564*/ 	.word	0x0000b800


	//   ....[50]....
        /*0568*/ 	.word	0x0000b830


	//   ....[51]....
        /*056c*/ 	.word	0x0000b860


	//   ....[52]....
        /*0570*/ 	.word	0x0000b890


	//   ....[53]....
        /*0574*/ 	.word	0x0000b8c0


	//   ....[54]....
        /*0578*/ 	.word	0x0000ba10


	//   ....[55]....
        /*057c*/ 	.word	0x0000ba40


	//   ....[56]....
        /*0580*/ 	.word	0x0000ba70


	//   ....[57]....
        /*0584*/ 	.word	0x0000baa0


	//   ....[58]....
        /*0588*/ 	.word	0x0000bad0


	//   ....[59]....
        /*058c*/ 	.word	0x0000bb00


	//   ....[60]....
        /*0590*/ 	.word	0x0000bb90


	//   ....[61]....
        /*0594*/ 	.word	0x0000bbf0


	//   ....[62]....
        /*0598*/ 	.word	0x0000bc80


	//   ....[63]....
        /*059c*/ 	.word	0x0000d580


	//   ....[64]....
        /*05a0*/ 	.word	0x0000d5a0


	//   ....[65]....
        /*05a4*/ 	.word	0x0000d650


	//   ....[66]....
        /*05a8*/ 	.word	0x0000d670


	//   ....[67]....
        /*05ac*/ 	.word	0x0000d710


	//   ....[68]....
        /*05b0*/ 	.word	0x0000d730


	//   ....[69]....
        /*05b4*/ 	.word	0x0000d7d0


	//   ....[70]....
        /*05b8*/ 	.word	0x0000d7f0


	//   ....[71]....
        /*05bc*/ 	.word	0x0000d890


	//   ....[72]....
        /*05c0*/ 	.word	0x0000d8b0


	//   ....[73]....
        /*05c4*/ 	.word	0x0000d8c0


	//   ....[74]....
        /*05c8*/ 	.word	0x0000d950


	//   ....[75]....
        /*05cc*/ 	.word	0x0000e100


	//   ....[76]....
        /*05d0*/ 	.word	0x0000e130


	//   ....[77]....
        /*05d4*/ 	.word	0x0000e190


	//   ....[78]....
        /*05d8*/ 	.word	0x0000e1f0


	//   ....[79]....
        /*05dc*/ 	.word	0x0000e240


	//   ....[80]....
        /*05e0*/ 	.word	0x0000e2a0


	//   ....[81]....
        /*05e4*/ 	.word	0x0000e2f0


	//   ....[82]....
        /*05e8*/ 	.word	0x0000e350


	//   ....[83]....
        /*05ec*/ 	.word	0x0000e390


	//   ....[84]....
        /*05f0*/ 	.word	0x0000e400


	//   ....[85]....
        /*05f4*/ 	.word	0x0000e440


	//   ....[86]....
        /*05f8*/ 	.word	0x0000e4b0


	//   ....[87]....
        /*05fc*/ 	.word	0x0000e4f0


	//   ....[88]....
        /*0600*/ 	.word	0x0000e550


	//   ....[89]....
        /*0604*/ 	.word	0x0000e570


	//   ....[90]....
        /*0608*/ 	.word	0x0000e5b0


	//   ....[91]....
        /*060c*/ 	.word	0x0000ed60


	//   ....[92]....
        /*0610*/ 	.word	0x0000ed70


	//   ....[93]....
        /*0614*/ 	.word	0x0000ed90


	//   ....[94]....
        /*0618*/ 	.word	0x0000ee10


	//   ....[95]....
        /*061c*/ 	.word	0x0000ee20


	//   ....[96]....
        /*0620*/ 	.word	0x0000ee80


	//   ....[97]....
        /*0624*/ 	.word	0x0000eeb0


	//   ....[98]....
        /*0628*/ 	.word	0x0000eef0


	//   ....[99]....
        /*062c*/ 	.word	0x0000ef20


	//   ....[100]....
        /*0630*/ 	.word	0x0000ef60


	//   ....[101]....
        /*0634*/ 	.word	0x0000ef90


	//   ....[102]....
        /*0638*/ 	.word	0x0000efd0


	//   ....[103]....
        /*063c*/ 	.word	0x0000f250


	//   ....[104]....
        /*0640*/ 	.word	0x0000f270


	//   ....[105]....
        /*0644*/ 	.word	0x0000f280


	//   ....[106]....
        /*0648*/ 	.word	0x0000f300


	//   ....[107]....
        /*064c*/ 	.word	0x0000f310


	//   ....[108]....
        /*0650*/ 	.word	0x0000f380


	//   ....[109]....
        /*0654*/ 	.word	0x0000f390


	//   ....[110]....
        /*0658*/ 	.word	0x0000f400


	//   ....[111]....
        /*065c*/ 	.word	0x0000f410


	//   ....[112]....
        /*0660*/ 	.word	0x0000f480


	//   ....[113]....
        /*0664*/ 	.word	0x0000f490


	//   ....[114]....
        /*0668*/ 	.word	0x0000f4a0


	//   ....[115]....
        /*066c*/ 	.word	0x0000fa90


	//   ....[116]....
        /*0670*/ 	.word	0x0000fab0


	//   ....[117]....
        /*0674*/ 	.word	0x0000fac0


	//   ....[118]....
        /*0678*/ 	.word	0x0000fad0


	//   ....[119]....
        /*067c*/ 	.word	0x0000fb40


	//   ....[120]....
        /*0680*/ 	.word	0x0000fb60


	//   ....[121]....
        /*0684*/ 	.word	0x0000fbd0


	//   ....[122]....
        /*0688*/ 	.word	0x0000fbf0


	//   ....[123]....
        /*068c*/ 	.word	0x0000fc50


	//   ....[124]....
        /*0690*/ 	.word	0x0000fc70


	//   ....[125]....
        /*0694*/ 	.word	0x0000fcc0


	//   ....[126]....
        /*0698*/ 	.word	0x0000fce0


	//   ....[127]....
        /*069c*/ 	.word	0x000100e0


	//   ....[128]....
        /*06a0*/ 	.word	0x00010130


	//   ....[129]....
        /*06a4*/ 	.word	0x00010160


	//   ....[130]....
        /*06a8*/ 	.word	0x00010170


	//   ....[131]....
        /*06ac*/ 	.word	0x000101a0


	//   ....[132]....
        /*06b0*/ 	.word	0x000101d0


	//   ....[133]....
        /*06b4*/ 	.word	0x00010200


	//   ....[134]....
        /*06b8*/ 	.word	0x00010230


	//   ....[135]....
        /*06bc*/ 	.word	0x000103b0


	//   ....[136]....
        /*06c0*/ 	.word	0x000103e0


	//   ....[137]....
        /*06c4*/ 	.word	0x00010410


	//   ....[138]....
        /*06c8*/ 	.word	0x00010440


	//   ....[139]....
        /*06cc*/ 	.word	0x00010470


	//   ....[140]....
        /*06d0*/ 	.word	0x000104a0


	//   ....[141]....
        /*06d4*/ 	.word	0x00010560


	//   ....[142]....
        /*06d8*/ 	.word	0x00010580


	//   ....[143]....
        /*06dc*/ 	.word	0x000105f0


	//   ....[144]....
        /*06e0*/ 	.word	0x00010c90


	//   ....[145]....
        /*06e4*/ 	.word	0x00011220


	//   ....[146]....
        /*06e8*/ 	.word	0x00011310


	//   ....[147]....
        /*06ec*/ 	.word	0x000113b0


	//   ....[148]....
        /*06f0*/ 	.word	0x00011410


	//   ....[149]....
        /*06f4*/ 	.word	0x00011530


	//   ....[150]....
        /*06f8*/ 	.word	0x00011590


	//   ....[151]....
        /*06fc*/ 	.word	0x000116a0


	//   ....[152]....
        /*0700*/ 	.word	0x00011710


	//   ....[153]....
        /*0704*/ 	.word	0x00011820


	//   ....[154]....
        /*0708*/ 	.word	0x00011890


	//   ....[155]....
        /*070c*/ 	.word	0x000119a0


	//   ....[156]....
        /*0710*/ 	.word	0x00011a10


	//   ....[157]....
        /*0714*/ 	.word	0x00011ab0


	//   ....[158]....
        /*0718*/ 	.word	0x00011bc0


	//   ....[159]....
        /*071c*/ 	.word	0x00011c30


	//   ....[160]....
        /*0720*/ 	.word	0x00011cb0


	//   ....[161]....
        /*0724*/ 	.word	0x00011d80


	//   ....[162]....
        /*0728*/ 	.word	0x00011e00


	//   ....[163]....
        /*072c*/ 	.word	0x00011ee0


	//   ....[164]....
        /*0730*/ 	.word	0x00011f60


	//   ....[165]....
        /*0734*/ 	.word	0x00012040


	//   ....[166]....
        /*0738*/ 	.word	0x000120c0


	//   ....[167]....
        /*073c*/ 	.word	0x000121a0


	//   ....[168]....
        /*0740*/ 	.word	0x00012220


	//   ....[169]....
        /*0744*/ 	.word	0x00012300


	//   ....[170]....
        /*0748*/ 	.word	0x00012380


	//   ....[171]....
        /*074c*/ 	.word	0x00012450


	//   ....[172]....
        /*0750*/ 	.word	0x000124d0


	//   ....[173]....
        /*0754*/ 	.word	0x00012590


	//   ....[174]....
        /*0758*/ 	.word	0x000126c0


	//   ....[175]....
        /*075c*/ 	.word	0x00012770


	//   ....[176]....
        /*0760*/ 	.word	0x000127e0


	//   ....[177]....
        /*0764*/ 	.word	0x000128d0


	//   ....[178]....
        /*0768*/ 	.word	0x00012930


	//   ....[179]....
        /*076c*/ 	.word	0x00012a00


	//   ....[180]....
        /*0770*/ 	.word	0x00012a60


	//   ....[181]....
        /*0774*/ 	.word	0x00012b30


	//   ....[182]....
        /*0778*/ 	.word	0x00012b90


	//   ....[183]....
        /*077c*/ 	.word	0x00012c60


	//   ....[184]....
        /*0780*/ 	.word	0x00012cc0


	//   ....[185]....
        /*0784*/ 	.word	0x00012d90


	//   ....[186]....
        /*0788*/ 	.word	0x00012e80


	//   ....[187]....
        /*078c*/ 	.word	0x00012f20


	//   ....[188]....
        /*0790*/ 	.word	0x00012f80


	//   ....[189]....
        /*0794*/ 	.word	0x00013070


	//   ....[190]....
        /*0798*/ 	.word	0x000130d0


	//   ....[191]....
        /*079c*/ 	.word	0x000131b0


	//   ....[192]....
        /*07a0*/ 	.word	0x00013210


	//   ....[193]....
        /*07a4*/ 	.word	0x000132f0


	//   ....[194]....
        /*07a8*/ 	.word	0x00013350


	//   ....[195]....
        /*07ac*/ 	.word	0x00013430


	//   ....[196]....
        /*07b0*/ 	.word	0x00013490


	//   ....[197]....
        /*07b4*/ 	.word	0x00013560


	//   ....[198]....
        /*07b8*/ 	.word	0x00013680


	//   ....[199]....
        /*07bc*/ 	.word	0x00013750


	//   ....[200]....
        /*07c0*/ 	.word	0x00013810


	//   ....[201]....
        /*07c4*/ 	.word	0x000138e0


	//   ....[202]....
        /*07c8*/ 	.word	0x00013940


	//   ....[203]....
        /*07cc*/ 	.word	0x00013a10


	//   ....[204]....
        /*07d0*/ 	.word	0x00013a70


	//   ....[205]....
        /*07d4*/ 	.word	0x00013b50


	//   ....[206]....
        /*07d8*/ 	.word	0x00013bb0


	//   ....[207]....
        /*07dc*/ 	.word	0x00013c80


	//   ....[208]....
        /*07e0*/ 	.word	0x00013ce0


	//   ....[209]....
        /*07e4*/ 	.word	0x00013da0


	//   ....[210]....
        /*07e8*/ 	.word	0x00013e30


	//   ....[211]....
        /*07ec*/ 	.word	0x00013ed0


	//   ....[212]....
        /*07f0*/ 	.word	0x00013ff0


	//   ....[213]....
        /*07f4*/ 	.word	0x00014060


	//   ....[214]....
        /*07f8*/ 	.word	0x000140d0


	//   ....[215]....
        /*07fc*/ 	.word	0x00014140


	//   ....[216]....
        /*0800*/ 	.word	0x000141b0


	//   ....[217]....
        /*0804*/ 	.word	0x00014230


	//   ....[218]....
        /*0808*/ 	.word	0x000142c0


	//   ....[219]....
        /*080c*/ 	.word	0x00014350


	//   ....[220]....
        /*0810*/ 	.word	0x000143c0


	//   ....[221]....
        /*0814*/ 	.word	0x00014430


	//   ....[222]....
        /*0818*/ 	.word	0x000144a0


	//   ....[223]....
        /*081c*/ 	.word	0x00014520


	//   ....[224]....
        /*0820*/ 	.word	0x00014590


	//   ....[225]....
        /*0824*/ 	.word	0x00014630


	//   ....[226]....
        /*0828*/ 	.word	0x000146c0


	//   ....[227]....
        /*082c*/ 	.word	0x000147e0


	//----- nvinfo : EIATTR_REG_RECONFIG
	.align		4
.L_538:
        /*0830*/ 	.byte	0x01, 0x54
	.zero		2


	//----- nvinfo : EIATTR_SYSCALL_OFFSETS
	.align		4
        /*0834*/ 	.byte	0x04, 0x46
        /*0836*/ 	.short	(.L_540 - .L_539)


	//   ....[0]....
.L_539:
        /*0838*/ 	.word	0x000015d0


	//   ....[1]....
        /*083c*/ 	.word	0x0000cac0


	//   ....[2]....
        /*0840*/ 	.word	0x0000cc10


	//   ....[3]....
        /*0844*/ 	.word	0x0000cd00


	//   ....[4]....
        /*0848*/ 	.word	0x0000dcf0


	//----- nvinfo : EIATTR_MBARRIER_INSTR_OFFSETS
	.align		4
.L_540:
        /*084c*/ 	.byte	0x04, 0x39
        /*084e*/ 	.short	(.L_542 - .L_541)


	//   ....[0]....
.L_541:
        /*0850*/ 	.word	0x00000180
        /*0854*/ 	.word	0x000000ff
        /*0858*/ 	.word	0x0002a800
        /*085c*/ 	.short	0x0100
        /*085e*/ 	.byte	0x08
	.zero		1


	//   ....[1]....
        /*0860*/ 	.word	0x00000190
        /*0864*/ 	.word	0x000000ff
        /*0868*/ 	.word	0x0002a820
        /*086c*/ 	.short	0x0100
        /*086e*/ 	.byte	0x08
	.zero		1


	//   ....[2]....
        /*0870*/ 	.word	0x00000280
        /*0874*/ 	.word	0x000000ff
        /*0878*/ 	.word	0x0002a830
        /*087c*/ 	.short	0x0100
        /*087e*/ 	.byte	0x08
	.zero		1


	//   ....[3]....
        /*0880*/ 	.word	0x00000290
        /*0884*/ 	.word	0x000000ff
        /*0888*/ 	.word	0x0002a840
        /*088c*/ 	.short	0x0100
        /*088e*/ 	.byte	0x08
	.zero		1


	//   ....[4]....
        /*0890*/ 	.word	0x000002a0
        /*0894*/ 	.word	0x000000ff
        /*0898*/ 	.word	0x0002a838
        /*089c*/ 	.short	0x0100
        /*089e*/ 	.byte	0x08
	.zero		1


	//   ....[5]....
        /*08a0*/ 	.word	0x000002b0
        /*08a4*/ 	.word	0x000000ff
        /*08a8*/ 	.word	0x0002a848
        /*08ac*/ 	.short	0x0100
        /*08ae*/ 	.byte	0x08
	.zero		1


	//   ....[6]....
        /*08b0*/ 	.word	0x000003e0
        /*08b4*/ 	.word	0x000000ff
        /*08b8*/ 	.word	0x0002a850
        /*08bc*/ 	.short	0x0100
        /*08be*/ 	.byte	0x08
	.zero		1


	//   ....[7]....
        /*08c0*/ 	.word	0x000003f0
        /*08c4*/ 	.word	0x000000ff
        /*08c8*/ 	.word	0x0002a860
        /*08cc*/ 	.short	0x0100
        /*08ce*/ 	.byte	0x08
	.zero		1


	//   ....[8]....
        /*08d0*/ 	.word	0x00000400
        /*08d4*/ 	.word	0x000000ff
        /*08d8*/ 	.word	0x0002a858
        /*08dc*/ 	.short	0x0100
        /*08de*/ 	.byte	0x08
	.zero		1


	//   ....[9]....
        /*08e0*/ 	.word	0x00000410
        /*08e4*/ 	.word	0x000000ff
        /*08e8*/ 	.word	0x0002a868
        /*08ec*/ 	.short	0x0100
        /*08ee*/ 	.byte	0x08
	.zero		1


	//   ....[10]....
        /*08f0*/ 	.word	0x00000500
        /*08f4*/ 	.word	0x000000ff
        /*08f8*/ 	.word	0x0002a870
        /*08fc*/ 	.short	0x0100
        /*08fe*/ 	.byte	0x06
	.zero		1


	//   ....[11]....
        /*0900*/ 	.word	0x00000510
        /*0904*/ 	.word	0x000000ff
        /*0908*/ 	.word	0x0002a880
        /*090c*/ 	.short	0x0100
        /*090e*/ 	.byte	0x06
	.zero		1


	//   ....[12]....
        /*0910*/ 	.word	0x00000520
        /*0914*/ 	.word	0x000000ff
        /*0918*/ 	.word	0x0002a878
        /*091c*/ 	.short	0x0100
        /*091e*/ 	.byte	0x06
	.zero		1


	//   ....[13]....
        /*0920*/ 	.word	0x00000530
        /*0924*/ 	.word	0x000000ff
        /*0928*/ 	.word	0x0002a888
        /*092c*/ 	.short	0x0100
        /*092e*/ 	.byte	0x06
	.zero		1


	//   ....[14]....
        /*0930*/ 	.word	0x00000660
        /*0934*/ 	.word	0x000000ff
        /*0938*/ 	.word	0x0002a890
        /*093c*/ 	.short	0x0100
        /*093e*/ 	.byte	0x08
	.zero		1


	//   ....[15]....
        /*0940*/ 	.word	0x00000670
        /*0944*/ 	.word	0x000000ff
        /*0948*/ 	.word	0x0002a8a0
        /*094c*/ 	.short	0x0100
        /*094e*/ 	.byte	0x08
	.zero		1


	//   ....[16]....
        /*0950*/ 	.word	0x00000680
        /*0954*/ 	.word	0x000000ff
        /*0958*/ 	.word	0x0002a898
        /*095c*/ 	.short	0x0100
        /*095e*/ 	.byte	0x08
	.zero		1


	//   ....[17]....
        /*0960*/ 	.word	0x00000690
        /*0964*/ 	.word	0x000000ff
        /*0968*/ 	.word	0x0002a8a8
        /*096c*/ 	.short	0x0100
        /*096e*/ 	.byte	0x08
	.zero		1


	//   ....[18]....
        /*0970*/ 	.word	0x000007d0
        /*0974*/ 	.word	0x000000ff
        /*0978*/ 	.word	0x0002a8b0
        /*097c*/ 	.short	0x0100
        /*097e*/ 	.byte	0x08
	.zero		1


	//   ....[19]....
        /*0980*/ 	.word	0x000007e0
        /*0984*/ 	.word	0x000000ff
        /*0988*/ 	.word	0x0002a8c0
        /*098c*/ 	.short	0x0100
        /*098e*/ 	.byte	0x08
	.zero		1


	//   ....[20]....
        /*0990*/ 	.word	0x000007f0
        /*0994*/ 	.word	0x000000ff
        /*0998*/ 	.word	0x0002a8b8
        /*099c*/ 	.short	0x0100
        /*099e*/ 	.byte	0x08
	.zero		1


	//   ....[21]....
        /*09a0*/ 	.word	0x00000800
        /*09a4*/ 	.word	0x000000ff
        /*09a8*/ 	.word	0x0002a8c8
        /*09ac*/ 	.short	0x0100
        /*09ae*/ 	.byte	0x08
	.zero		1


	//   ....[22]....
        /*09b0*/ 	.word	0x00001640
        /*09b4*/ 	.word	0x000000ff
        /*09b8*/ 	.word	0x0002a800
        /*09bc*/ 	.short	0x010a
        /*09be*/ 	.byte	0x28
	.zero		1


	//   ....[23]....
        /*09c0*/ 	.word	0x000016c0
        /*09c4*/ 	.word	0x00000000
        /*09c8*/ 	.word	0x0002a830
        /*09cc*/ 	.short	0x010a
        /*09ce*/ 	.byte	0x3f
	.zero		1


	//   ....[24]....
        /*09d0*/ 	.word	0x00001700
        /*09d4*/ 	.word	0x00000000
        /*09d8*/ 	.word	0x0002a830
        /*09dc*/ 	.short	0x010a
        /*09de*/ 	.byte	0x3f
	.zero		1


	//   ....[25]....
        /*09e0*/ 	.word	0x00002450
        /*09e4*/ 	.word	0x000000ff
        /*09e8*/ 	.word	0x00000000
        /*09ec*/ 	.short	0x0101
        /*09ee*/ 	.byte	0x04
	.zero		1


	//   ....[26]....
        /*09f0*/ 	.word	0x00003d00
        /*09f4*/ 	.word	0x000000ff
        /*09f8*/ 	.word	0x0002a830
        /*09fc*/ 	.short	0x010a
        /*09fe*/ 	.byte	0x07
	.zero		1


	//   ....[27]....
        /*0a00*/ 	.word	0x00003d40
        /*0a04*/ 	.word	0x000000ff
        /*0a08*/ 	.word	0x0002a830
        /*0a0c*/ 	.short	0x010a
        /*0a0e*/ 	.byte	0x07
	.zero		1


	//   ....[28]....
        /*0a10*/ 	.word	0x00004680
        /*0a14*/ 	.word	0x000000ff
        /*0a18*/ 	.word	0x0002a850
        /*0a1c*/ 	.short	0x010a
        /*0a1e*/ 	.byte	0x0a
	.zero		1


	//   ....[29]....
        /*0a20*/ 	.word	0x000046c0
        /*0a24*/ 	.word	0x000000ff
        /*0a28*/ 	.word	0x0002a850
        /*0a2c*/ 	.short	0x010a
        /*0a2e*/ 	.byte	0x0a
	.zero		1


	//   ....[30]....
        /*0a30*/ 	.word	0x00004d90
        /*0a34*/ 	.word	0x000000ff
        /*0a38*/ 	.word	0x00000000
        /*0a3c*/ 	.short	0x0101
        /*0a3e*/ 	.byte	0x07
	.zero		1


	//   ....[31]....
        /*0a40*/ 	.word	0x00006490
        /*0a44*/ 	.word	0x000000ff
        /*0a48*/ 	.word	0x00000000
        /*0a4c*/ 	.short	0x0101
        /*0a4e*/ 	.byte	0x0a
	.zero		1


	//   ....[32]....
        /*0a50*/ 	.word	0x00006720
        /*0a54*/ 	.word	0x000000ff
        /*0a58*/ 	.word	0x0002a830
        /*0a5c*/ 	.short	0x010a
        /*0a5e*/ 	.byte	0x07
	.zero		1


	//   ....[33]....
        /*0a60*/ 	.word	0x00006760
        /*0a64*/ 	.word	0x000000ff
        /*0a68*/ 	.word	0x0002a830
        /*0a6c*/ 	.short	0x010a
        /*0a6e*/ 	.byte	0x07
	.zero		1


	//   ....[34]....
        /*0a70*/ 	.word	0x000070a0
        /*0a74*/ 	.word	0x000000ff
        /*0a78*/ 	.word	0x0002a850
        /*0a7c*/ 	.short	0x010a
        /*0a7e*/ 	.byte	0x07
	.zero		1


	//   ....[35]....
        /*0a80*/ 	.word	0x000070e0
        /*0a84*/ 	.word	0x000000ff
        /*0a88*/ 	.word	0x0002a850
        /*0a8c*/ 	.short	0x010a
        /*0a8e*/ 	.byte	0x07
	.zero		1


	//   ....[36]....
        /*0a90*/ 	.word	0x00007790
        /*0a94*/ 	.word	0x000000ff
        /*0a98*/ 	.word	0x00000000
        /*0a9c*/ 	.short	0x0101
        /*0a9e*/ 	.byte	0x04
	.zero		1


	//   ....[37]....
        /*0aa0*/ 	.word	0x00008790
        /*0aa4*/ 	.word	0x000000ff
        /*0aa8*/ 	.word	0x00000000
        /*0aac*/ 	.short	0x0101
        /*0aae*/ 	.byte	0x07
	.zero		1


	//   ....[38]....
        /*0ab0*/ 	.word	0x00008d50
        /*0ab4*/ 	.word	0x000000ff
        /*0ab8*/ 	.word	0x0002a850
        /*0abc*/ 	.short	0x010a
        /*0abe*/ 	.byte	0x05
	.zero		1


	//   ....[39]....
        /*0ac0*/ 	.word	0x00008d90
        /*0ac4*/ 	.word	0x000000ff
        /*0ac8*/ 	.word	0x0002a850
        /*0acc*/ 	.short	0x010a
        /*0ace*/ 	.byte	0x05
	.zero		1


	//   ....[40]....
        /*0ad0*/ 	.word	0x00009260
        /*0ad4*/ 	.word	0x000000ff
        /*0ad8*/ 	.word	0x00000000
        /*0adc*/ 	.short	0x0101
        /*0ade*/ 	.byte	0x04
	.zero		1


	//   ....[41]....
        /*0ae0*/ 	.word	0x0000a710
        /*0ae4*/ 	.word	0x00000003
        /*0ae8*/ 	.word	0x00000000
        /*0aec*/ 	.short	0x0101
        /*0aee*/ 	.byte	0x3f
	.zero		1


	//   ....[42]....
        /*0af0*/ 	.word	0x0000d340
        /*0af4*/ 	.word	0x00000007
        /*0af8*/ 	.word	0x0002a840
        /*0afc*/ 	.short	0x010a
        /*0afe*/ 	.byte	0x3f
	.zero		1


	//   ....[43]....
        /*0b00*/ 	.word	0x0000da10
        /*0b04*/ 	.word	0x00000007
        /*0b08*/ 	.word	0x0002a830
        /*0b0c*/ 	.short	0x0107
        /*0b0e*/ 	.byte	0x3f
	.zero		1


	//   ....[44]....
        /*0b10*/ 	.word	0x0000daf0
        /*0b14*/ 	.word	0x00000007
        /*0b18*/ 	.word	0x0002a830
        /*0b1c*/ 	.short	0x0101
        /*0b1e*/ 	.byte	0x3f
	.zero		1


	//   ....[45]....
        /*0b20*/ 	.word	0x0000e6c0
        /*0b24*/ 	.word	0x00000016
        /*0b28*/ 	.word	0x0002a800
        /*0b2c*/ 	.short	0x0107
        /*0b2e*/ 	.byte	0x3f
	.zero		1


	//   ....[46]....
        /*0b30*/ 	.word	0x0000e7c0
        /*0b34*/ 	.word	0x00000016
        /*0b38*/ 	.word	0x0002a800
        /*0b3c*/ 	.short	0x0101
        /*0b3e*/ 	.byte	0x3f
	.zero		1


	//   ....[47]....
        /*0b40*/ 	.word	0x0000e7e0
        /*0b44*/ 	.word	0x00000016
        /*0b48*/ 	.word	0x0002a820
        /*0b4c*/ 	.short	0x010a
        /*0b4e*/ 	.byte	0x3f
	.zero		1


	//   ....[48]....
        /*0b50*/ 	.word	0x0000eb70
        /*0b54*/ 	.word	0x00000006
        /*0b58*/ 	.word	0x0002a840
        /*0b5c*/ 	.short	0x010a
        /*0b5e*/ 	.byte	0x3f
	.zero		1


	//   ....[49]....
        /*0b60*/ 	.word	0x0000f070
        /*0b64*/ 	.word	0x00000006
        /*0b68*/ 	.word	0x0002a830
        /*0b6c*/ 	.short	0x0107
        /*0b6e*/ 	.byte	0x3f
	.zero		1


	//   ....[50]....
        /*0b70*/ 	.word	0x0000f130
        /*0b74*/ 	.word	0x00000006
        /*0b78*/ 	.word	0x0002a830
        /*0b7c*/ 	.short	0x0101
        /*0b7e*/ 	.byte	0x3f
	.zero		1


	//   ....[51]....
        /*0b80*/ 	.word	0x0000f190
        /*0b84*/ 	.word	0x00000004
        /*0b88*/ 	.word	0x0002a860
        /*0b8c*/ 	.short	0x010a
        /*0b8e*/ 	.byte	0x3f
	.zero		1


	//   ....[52]....
        /*0b90*/ 	.word	0x0000f5e0
        /*0b94*/ 	.word	0x00000004
        /*0b98*/ 	.word	0x0002a850
        /*0b9c*/ 	.short	0x0107
        /*0b9e*/ 	.byte	0x3f
	.zero		1


	//   ....[53]....
        /*0ba0*/ 	.word	0x0000f730
        /*0ba4*/ 	.word	0x00000004
        /*0ba8*/ 	.word	0x0002a850
        /*0bac*/ 	.short	0x0101
        /*0bae*/ 	.byte	0x3f
	.zero		1


	//   ....[54]....
        /*0bb0*/ 	.word	0x0000f9c0
        /*0bb4*/ 	.word	0x00000000
        /*0bb8*/ 	.word	0x0002a860
        /*0bbc*/ 	.short	0x010a
        /*0bbe*/ 	.byte	0x3f
	.zero		1


	//   ....[55]....
        /*0bc0*/ 	.word	0x0000fe20
        /*0bc4*/ 	.word	0x00000000
        /*0bc8*/ 	.word	0x0002a850
        /*0bcc*/ 	.short	0x0107
        /*0bce*/ 	.byte	0x3f
	.zero		1


	//   ....[56]....
        /*0bd0*/ 	.word	0x0000fee0
        /*0bd4*/ 	.word	0x00000000
        /*0bd8*/ 	.word	0x0002a850
        /*0bdc*/ 	.short	0x0101
        /*0bde*/ 	.byte	0x3f
	.zero		1


	//   ....[57]....
        /*0be0*/ 	.word	0x00010c10
        /*0be4*/ 	.word	0x00000004
        /*0be8*/ 	.word	0x0002a820
        /*0bec*/ 	.short	0x010a
        /*0bee*/ 	.byte	0x3f
	.zero		1


	//   ....[58]....
        /*0bf0*/ 	.word	0x00010d90
        /*0bf4*/ 	.word	0x00000005
        /*0bf8*/ 	.word	0x0002a840
        /*0bfc*/ 	.short	0x010a
        /*0bfe*/ 	.byte	0x3f
	.zero		1


	//   ....[59]....
        /*0c00*/ 	.word	0x00010e30
        /*0c04*/ 	.word	0x0000001b
        /*0c08*/ 	.word	0x0002a840
        /*0c0c*/ 	.short	0x010a
        /*0c0e*/ 	.byte	0x3f
	.zero		1


	//   ....[60]....
        /*0c10*/ 	.word	0x00010e70
        /*0c14*/ 	.word	0x00000005
        /*0c18*/ 	.word	0x0002a860
        /*0c1c*/ 	.short	0x010a
        /*0c1e*/ 	.byte	0x3f
	.zero		1


	//   ....[61]....
        /*0c20*/ 	.word	0x00010eb0
        /*0c24*/ 	.word	0x0000001b
        /*0c28*/ 	.word	0x0002a860
        /*0c2c*/ 	.short	0x010a
        /*0c2e*/ 	.byte	0x3f
	.zero		1


	//   ....[62]....
        /*0c30*/ 	.word	0x00010f20
        /*0c34*/ 	.word	0x00000003
        /*0c38*/ 	.word	0x0002a800
        /*0c3c*/ 	.short	0x010a
        /*0c3e*/ 	.byte	0x3f
	.zero		1


	//   ....[63]....
        /*0c40*/ 	.word	0x00010f70
        /*0c44*/ 	.word	0x00000000
        /*0c48*/ 	.word	0x0002a830
        /*0c4c*/ 	.short	0x010a
        /*0c4e*/ 	.byte	0x3f
	.zero		1


	//   ....[64]....
        /*0c50*/ 	.word	0x00010fd0
        /*0c54*/ 	.word	0x0000000a
        /*0c58*/ 	.word	0x0002a830
        /*0c5c*/ 	.short	0x010a
        /*0c5e*/ 	.byte	0x3f
	.zero		1


	//   ....[65]....
        /*0c60*/ 	.word	0x00011030
        /*0c64*/ 	.word	0x00000009
        /*0c68*/ 	.word	0x0002a850
        /*0c6c*/ 	.short	0x010a
        /*0c6e*/ 	.byte	0x3f
	.zero		1


	//   ....[66]....
        /*0c70*/ 	.word	0x00011090
        /*0c74*/ 	.word	0x0000000a
        /*0c78*/ 	.word	0x0002a830
        /*0c7c*/ 	.short	0x010a
        /*0c7e*/ 	.byte	0x3f
	.zero		1


	//   ....[67]....
        /*0c80*/ 	.word	0x000110f0
        /*0c84*/ 	.word	0x00000009
        /*0c88*/ 	.word	0x0002a850
        /*0c8c*/ 	.short	0x010a
        /*0c8e*/ 	.byte	0x3f
	.zero		1


	//   ....[68]....
        /*0c90*/ 	.word	0x00011150
        /*0c94*/ 	.word	0x00000003
        /*0c98*/ 	.word	0x0002a850
        /*0c9c*/ 	.short	0x010a
        /*0c9e*/ 	.byte	0x3f
	.zero		1


	//   ....[69]....
        /*0ca0*/ 	.word	0x00011260
        /*0ca4*/ 	.word	0x00000007
        /*0ca8*/ 	.word	0x0002a840
        /*0cac*/ 	.short	0x010a
        /*0cae*/ 	.byte	0x3f
	.zero		1


	//   ....[70]....
        /*0cb0*/ 	.word	0x000125c0
        /*0cb4*/ 	.word	0x00000016
        /*0cb8*/ 	.word	0x0002a820
        /*0cbc*/ 	.short	0x010a
        /*0cbe*/ 	.byte	0x3f
	.zero		1


	//   ....[71]....
        /*0cc0*/ 	.word	0x00012610
        /*0cc4*/ 	.word	0x00000006
        /*0cc8*/ 	.word	0x0002a840
        /*0ccc*/ 	.short	0x010a
        /*0cce*/ 	.byte	0x3f
	.zero		1


	//   ....[72]....
        /*0cd0*/ 	.word	0x00012dd0
        /*0cd4*/ 	.word	0x00000004
        /*0cd8*/ 	.word	0x0002a860
        /*0cdc*/ 	.short	0x010a
        /*0cde*/ 	.byte	0x3f
	.zero		1


	//   ....[73]....
        /*0ce0*/ 	.word	0x000135d0
        /*0ce4*/ 	.word	0x00000000
        /*0ce8*/ 	.word	0x0002a860
        /*0cec*/ 	.short	0x010a
        /*0cee*/ 	.byte	0x3f
	.zero		1


	//   ....[74]....
        /*0cf0*/ 	.word	0x00014700
        /*0cf4*/ 	.word	0x00000004
        /*0cf8*/ 	.word	0x0002a820
        /*0cfc*/ 	.short	0x010a
        /*0cfe*/ 	.byte	0x3f
	.zero		1


	//   ....[75]....
        /*0d00*/ 	.word	0x000148a0
        /*0d04*/ 	.word	0x00000005
        /*0d08*/ 	.word	0x0002a840
        /*0d0c*/ 	.short	0x010a
        /*0d0e*/ 	.byte	0x3f
	.zero		1


	//   ....[76]....
        /*0d10*/ 	.word	0x000148f0
        /*0d14*/ 	.word	0x0000001b
        /*0d18*/ 	.word	0x0002a840
        /*0d1c*/ 	.short	0x010a
        /*0d1e*/ 	.byte	0x3f
	.zero		1


	//   ....[77]....
        /*0d20*/ 	.word	0x00014940
        /*0d24*/ 	.word	0x00000005
        /*0d28*/ 	.word	0x0002a860
        /*0d2c*/ 	.short	0x010a
        /*0d2e*/ 	.byte	0x3f
	.zero		1


	//----- nvinfo : EIATTR_NUM_MBARRIERS
	.align		4
.L_542:
        /*0d30*/ 	.byte	0x03, 0x38
        /*0d32*/ 	.short	0x0016


	//----- nvinfo : EIATTR_EXIT_INSTR_OFFSETS
	.align		4
        /*0d34*/ 	.byte	0x04, 0x1c
        /*0d36*/ 	.short	(.L_544 - .L_543)


	//   ....[0]....
.L_543:
        /*0d38*/ 	.word	0x00000970


	//   ....[1]....
        /*0d3c*/ 	.word	0x0000b5b0


	//   ....[2]....
        /*0d40*/ 	.word	0x00010f00


	//----- nvinfo : EIATTR_MAX_THREADS
	.align		4
.L_544:
        /*0d44*/ 	.byte	0x04, 0x05
        /*0d46*/ 	.short	(.L_546 - .L_545)
.L_545:
        /*0d48*/ 	.word	0x00000180
        /*0d4c*/ 	.word	0x00000001
        /*0d50*/ 	.word	0x00000001


	//----- nvinfo : EIATTR_CRS_STACK_SIZE
	.align		4
.L_546:
        /*0d54*/ 	.byte	0x04, 0x1e
        /*0d56*/ 	.short	(.L_548 - .L_547)
.L_547:
        /*0d58*/ 	.word	0x00000000


	//----- nvinfo : EIATTR_CBANK_PARAM_SIZE
	.align		4
.L_548:
        /*0d5c*/ 	.byte	0x03, 0x19
        /*0d5e*/ 	.short	0x0af0


	//----- nvinfo : EIATTR_PARAM_CBANK
	.align		4
        /*0d60*/ 	.byte	0x04, 0x0a
        /*0d62*/ 	.short	(.L_550 - .L_549)
	.align		4
.L_549:
        /*0d64*/ 	.word	index@(.nv.constant0._ZN7cutlass13device_kernelIN5flash11enable_sm90INS1_16FlashAttnFwdSm90INS1_25CollectiveMainloopFwdSm90ILi2EN4cute5tupleIJNS5_1CILi1EEES8_S8_EEENS6_IJNS7_ILi128EEENS7_ILi96EEENS7_ILi192EEEEEELi128ENS_6half_tEfNS_4arch4Sm90ELb1ELb0ELb1ELb1ELb1ELb0ELb0ELb1ELb1ELb1ELb0ELb0EEENS1_21CollectiveEpilogueFwdINS6_IJSA_SA_SB_EEES9_SE_SG_Li256ELb1ELb1ELb0ELb0EEENS1_36VarlenDynamicPersistentTileSchedulerILi128ELi96ELi256ELi128ELb0ELb1ELb1ELb1ELb1ELb1EEEEEEEEEvNT_6ParamsE)
        /*0d68*/ 	.short	0x0210
        /*0d6a*/ 	.short	0x0af0


	//----- nvinfo : EIATTR_SW_WAR
	.align		4
.L_550:
        /*0d6c*/ 	.byte	0x04, 0x36
        /*0d6e*/ 	.short	(.L_552 - .L_551)
.L_551:
        /*0d70*/ 	.word	0x00000008
.L_552:


//--------------------- .nv.info._ZN7cutlass13device_kernelIN5flash11enable_sm90INS1_16FlashAttnFwdSm90INS1_25CollectiveMainloopFwdSm90ILi2EN4cute5tupleIJNS5_1CILi1EEES8_S8_EEENS6_IJNS7_ILi128EEENS7_ILi96EEENS7_ILi192EEEEEELi128ENS_6half_tEfNS_4arch4Sm90ELb1ELb0ELb1ELb1ELb1ELb1ELb0ELb1ELb1ELb1ELb0ELb0EEENS1_21CollectiveEpilogueFwdINS6_IJSA_SA_SB_EEES9_SE_SG_Li256ELb1ELb1ELb0ELb0EEENS1_36VarlenDynamicPersistentTileSchedulerILi128ELi96ELi256ELi128ELb0ELb1ELb1ELb1ELb1ELb1EEEEEEEEEvNT_6ParamsE --------------------------
	.section	.nv.info._ZN7cutlass13device_kernelIN5flash11enable_sm90INS1_16FlashAttnFwdSm90INS1_25CollectiveMainloopFwdSm90ILi2EN4cute5tupleIJNS5_1CILi1EEES8_S8_EEENS6_IJNS7_ILi128EEENS7_ILi96EEENS7_ILi192EEEEEELi128ENS_6half_tEfNS_4arch4Sm90ELb1ELb0ELb1ELb1ELb1ELb1ELb0ELb1ELb1ELb1ELb0ELb0EEENS1_21CollectiveEpilogueFwdINS6_IJSA_SA_SB_EEES9_SE_SG_Li256ELb1ELb1ELb0ELb0EEENS1_36VarlenDynamicPersistentTileSchedulerILi128ELi96ELi256ELi128ELb0ELb1ELb1ELb1ELb1ELb1EEEEEEEEEvNT_6ParamsE,"",@"SHT_CUDA_INFO"
	.sectionflags	@""
	.align	4


	//----- nvinfo : EIATTR_CUDA_API_VERSION
	.align		4
        /*0000*/ 	.byte	0x04, 0x37
        /*0002*/ 	.short	(.L_554 - .L_553)
.L_553:
        /*0004*/ 	.word	0x00000082


	//----- nvinfo : EIATTR_KPARAM_INFO
	.align		4
.L_554:
        /*0008*/ 	.byte	0x04, 0x17
        /*000a*/ 	.short	(.L_556 - .L_555)
.L_555:
        /*000c*/ 	.word	0x00000000
        /*0010*/ 	.short	0x0000
        /*0012*/ 	.short	0x0070
        /*0014*/ 	.byte	0x00, 0xf0, 0x01, 0x2a


	//----- nvinfo : EIATTR_SPARSE_MMA_MASK
	.align		4
.L_556:
        /*0018*/ 	.byte	0x03, 0x50
        /*001a*/ 	.short	0x0000


	//----- nvinfo : EIATTR_MAXREG_COUNT
	.align		4
        /*001c*/ 	.byte	0x03, 0x1b
        /*001e*/ 	.short	0x00a8


	//----- nvinfo : EIATTR_NUM_BARRIERS
	.align		4
        /*0020*/ 	.byte	0x02, 0x4c
        /*0022*/ 	.byte	0x10
	.zero		1


	//----- nvinfo : EIATTR_EXTERNS
	.align		4
        /*0024*/ 	.byte	0x04, 0x0f
        /*0026*/ 	.short	(.L_558 - .L_557)


	//   ....[0]....
	.align		4
.L_557:
        /*0028*/ 	.word	index@(__assertfail)


	//----- nvinfo : EIATTR_ANNOTATIONS
	.align		4
.L_558:
        /*002c*/ 	.byte	0x04, 0x55
        /*002e*/ 	.short	(.L_560 - .L_559)


	//   ....[0]....
.L_559:
        /* <DEDUP_REMOVED lines=38> */


	//----- nvinfo : EIATTR_MERCURY_ISA_VERSION
	.align		4
.L_560:
        /*0278*/ 	.byte	0x03, 0x5f
        /*027a*/ 	.short	0x0101


	//----- nvinfo : EIATTR_UNUSED_LOAD_BYTE_OFFSET
	.align		4
        /*027c*/ 	.byte	0x04, 0x44
        /*027e*/ 	.short	(.L_562 - .L_561)


	//   ....[0]....
.L_561:
        /*0280*/ 	.word	0x00000a50
        /*0284*/ 	.word	0x0000fff0


	//   ....[1]....
        /*0288*/ 	.word	0x0001a660
        /*028c*/ 	.word	0x0000fff0


	//----- nvinfo : EIATTR_INT_WARP_WIDE_INSTR_OFFSETS
	.align		4
.L_562:
        /*0290*/ 	.byte	0x04, 0x31
        /*0292*/ 	.short	(.L_564 - .L_563)


	//   ....[0]....
.L_563:
        /*0294*/ 	.word	0x00000130


	//   ....[1]....
        /*0298*/ 	.word	0x00000170


	//   ....[2]....
        /*029c*/ 	.word	0x000001e0


	//   ....[3]....
        /*02a0*/ 	.word	0x0001ed90


	//   ....[4]....
        /*02a4*/ 	.word	0x0001ee20


	//   ....[5]....
        /*02a8*/ 	.word	0x00021d30


	//   ....[6]....
        /*02ac*/ 	.word	0x00021dc0


	//----- nvinfo : EIATTR_COOP_GROUP_MASK_REGIDS
	.align		4
.L_564:
        /*02b0*/ 	.byte	0x04, 0x29
        /*02b2*/ 	.short	(.L_566 - .L_565)


	//   ....[0]....
.L_565:
        /*02b4*/ 	.word	0xffffffff


	//   ....[1]....
        /*02b8*/ 	.word	0xffffffff


	//   ....[2]....
        /*02bc*/ 	.word	0xffffffff


	//   ....[3]....
        /*02c0*/ 	.word	0xffffffff


	//   ....[4]....
        /*02c4*/ 	.word	0xffffffff


	//   ....[5]....
        /*02c8*/ 	.word	0xffffffff


	//   ....[6]....
        /*02cc*/ 	.word	0xffffffff


	//   ....[7]....
        /*02d0*/ 	.word	0xffffffff


	//   ....[8]....
        /*02d4*/ 	.word	0xffffffff


	//   ....[9]....
        /*02d8*/ 	.word	0xffffffff


	//   ....[10]....
        /*02dc*/ 	.word	0xffffffff


	//   ....[11]....
        /*02e0*/ 	.word	0xffffffff


	//   ....[12]....
        /*02e4*/ 	.word	0xffffffff


	//   ....[13]....
        /*02e8*/ 	.word	0xffffffff


	//   ....[14]....
        /*02ec*/ 	.word	0xffffffff


	//   ....[15]....
        /*02f0*/ 	.word	0xffffffff


	//   ....[16]....
        /*02f4*/ 	.word	0xffffffff


	//   ....[17]....
        /*02f8*/ 	.word	0xffffffff


	//   ....[18]....
        /*02fc*/ 	.word	0xffffffff


	//   ....[19]....
        /*0300*/ 	.word	0xffffffff


	//   ....[20]....
        /*0304*/ 	.word	0xffffffff


	//   ....[21]....
        /*0308*/ 	.word	0xffffffff


	//   ....[22]....
        /*030c*/ 	.word	0xffffffff


	//   ....[23]....
        /*0310*/ 	.word	0xffffffff


	//   ....[24]....
        /*0314*/ 	.word	0xffffffff


	//   ....[25]....
        /*0318*/ 	.word	0xffffffff


	//   ....[26]....
        /*031c*/ 	.word	0xffffffff


	//   ....[27]....
        /*0320*/ 	.word	0xffffffff


	//   ....[28]....
        /*0324*/ 	.word	0xffffffff


	//   ....[29]....
        /*0328*/ 	.word	0xffffffff


	//   ....[30]....
        /*032c*/ 	.word	0xffffffff


	//   ....[31]....
        /*0330*/ 	.word	0xffffffff


	//   ....[32]....
        /*0334*/ 	.word	0xffffffff


	//   ....[33]....
        /*0338*/ 	.word	0xffffffff


	//   ....[34]....
        /*033c*/ 	.word	0xffffffff


	//   ....[35]....
        /*0340*/ 	.word	0xffffffff


	//   ....[36]....
        /*0344*/ 	.word	0xffffffff


	//   ....[37]....
        /*0348*/ 	.word	0xffffffff


	//   ....[38]....
        /*034c*/ 	.word	0xffffffff


	//   ....[39]....
        /*0350*/ 	.word	0xffffffff


	//   ....[40]....
        /*0354*/ 	.word	0xffffffff


	//   ....[41]....
        /*0358*/ 	.word	0xffffffff


	//   ....[42]....
        /*035c*/ 	.word	0xffffffff


	//   ....[43]....
        /*0360*/ 	.word	0xffffffff


	//   ....[44]....
        /*0364*/ 	.word	0xffffffff


	//   ....[45]....
        /*0368*/ 	.word	0xffffffff


	//   ....[46]....
        /*036c*/ 	.word	0xffffffff


	//   ....[47]....
        /*0370*/ 	.word	0xffffffff


	//   ....[48]....
        /*0374*/ 	.word	0xffffffff


	//   ....[49]....
        /*0378*/ 	.word	0xffffffff


	//   ....[50]....
        /*037c*/ 	.word	0xffffffff


	//   ....[51]....
        /*0380*/ 	.word	0xffffffff


	//   ....[52]....
        /*0384*/ 	.word	0xffffffff


	//   ....[53]....
        /*0388*/ 	.word	0xffffffff


	//   ....[54]....
        /*038c*/ 	.word	0xffffffff


	//   ....[55]....
        /*0390*/ 	.word	0xffffffff


	//   ....[56]....
        /*0394*/ 	.word	0xffffffff


	//   ....[57]....
        /*0398*/ 	.word	0xffffffff


	//   ....[58]....
        /*039c*/ 	.word	0xffffffff


	//   ....[59]....
        /*03a0*/ 	.word	0xffffffff


	//   ....[60]....
        /*03a4*/ 	.word	0xffffffff


	//   ....[61]....
        /*03a8*/ 	.word	0xffffffff


	//   ....[62]....
        /*03ac*/ 	.word	0xffffffff


	//   ....[63]....
        /*03b0*/ 	.word	0xffffffff


	//   ....[64]....
        /*03b4*/ 	.word	0xffffffff


	//   ....[65]....
        /*03b8*/ 	.word	0xffffffff


	//   ....[66]....
        /*03bc*/ 	.word	0xffffffff


	//   ....[67]....
        /*03c0*/ 	.word	0xffffffff


	//   ....[68]....
        /*03c4*/ 	.word	0xffffffff


	//   ....[69]....
        /*03c8*/ 	.word	0xffffffff


	//   ....[70]....
        /*03cc*/ 	.word	0xffffffff


	//   ....[71]....
        /*03d0*/ 	.word	0xffffffff


	//   ....[72]....
        /*03d4*/ 	.word	0xffffffff


	//   ....[73]....
        /*03d8*/ 	.word	0xffffffff


	//   ....[74]....
        /*03dc*/ 	.word	0xffffffff


	//   ....[75]....
        /*03e0*/ 	.word	0xffffffff


	//   ....[76]....
        /*03e4*/ 	.word	0xffffffff


	//   ....[77]....
        /*03e8*/ 	.word	0xffffffff


	//   ....[78]....
        /*03ec*/ 	.word	0xffffffff


	//   ....[79]....
        /*03f0*/ 	.word	0xffffffff


	//   ....[80]....
        /*03f4*/ 	.word	0xffffffff


	//   ....[81]....
        /*03f8*/ 	.word	0xffffffff


	//   ....[82]....
        /*03fc*/ 	.word	0xffffffff


	//   ....[83]....
        /*0400*/ 	.word	0xffffffff


	//   ....[84]....
        /*0404*/ 	.word	0xffffffff


	//   ....[85]....
        /*0408*/ 	.word	0xffffffff


	//   ....[86]....
        /*040c*/ 	.word	0xffffffff


	//   ....[87]....
        /*0410*/ 	.word	0xffffffff


	//   ....[88]....
        /*0414*/ 	.word	0xffffffff


	//   ....[89]....
        /*0418*/ 	.word	0xffffffff


	//   ....[90]....
        /*041c*/ 	.word	0xffffffff


	//   ....[91]....
        /*0420*/ 	.word	0xffffffff


	//   ....[92]....
        /*0424*/ 	.word	0xffffffff


	//   ....[93]....
        /*0428*/ 	.word	0xffffffff


	//   ....[94]....
        /*042c*/ 	.word	0xffffffff


	//   ....[95]....
        /*0430*/ 	.word	0xffffffff


	//   ....[96]....
        /*0434*/ 	.word	0xffffffff


	//   ....[97]....
        /*0438*/ 	.word	0xffffffff


	//   ....[98]....
        /*043c*/ 	.word	0xffffffff


	//   ....[99]....
        /*0440*/ 	.word	0xffffffff


	//   ....[100]....
        /*0444*/ 	.word	0xffffffff


	//   ....[101]....
        /*0448*/ 	.word	0xffffffff


	//   ....[102]....
        /*044c*/ 	.word	0xffffffff


	//   ....[103]....
        /*0450*/ 	.word	0xffffffff


	//   ....[104]....
        /*0454*/ 	.word	0xffffffff


	//   ....[105]....
        /*0458*/ 	.word	0xffffffff


	//   ....[106]....
        /*045c*/ 	.word	0xffffffff


	//   ....[107]....
        /*0460*/ 	.word	0xffffffff


	//   ....[108]....
        /*0464*/ 	.word	0xffffffff


	//   ....[109]....
        /*0468*/ 	.word	0xffffffff


	//   ....[110]....
        /*046c*/ 	.word	0xffffffff


	//   ....[111]....
        /*0470*/ 	.word	0xffffffff


	//   ....[112]....
        /*0474*/ 	.word	0xffffffff


	//   ....[113]....
        /*0478*/ 	.word	0xffffffff


	//   ....[114]....
        /*047c*/ 	.word	0xffffffff


	//   ....[115]....
        /*0480*/ 	.word	0xffffffff


	//   ....[116]....
        /*0484*/ 	.word	0xffffffff


	//   ....[117]....
        /*0488*/ 	.word	0xffffffff


	//   ....[118]....
        /*048c*/ 	.word	0xffffffff


	//   ....[119]....
        /*0490*/ 	.word	0xffffffff


	//   ....[120]....
        /*0494*/ 	.word	0xffffffff


	//   ....[121]....
        /*0498*/ 	.word	0xffffffff


	//   ....[122]....
        /*049c*/ 	.word	0xffffffff


	//   ....[123]....
        /*04a0*/ 	.word	0xffffffff


	//   ....[124]....
        /*04a4*/ 	.word	0xffffffff


	//   ....[125]....
        /*04a8*/ 	.word	0xffffffff


	//   ....[126]....
        /*04ac*/ 	.word	0xffffffff


	//   ....[127]....
        /*04b0*/ 	.word	0xffffffff


	//   ....[128]....
        /*04b4*/ 	.word	0xffffffff


	//   ....[129]....
        /*04b8*/ 	.word	0xffffffff


	//   ....[130]....
        /*04bc*/ 	.word	0xffffffff


	//   ....[131]....
        /*04c0*/ 	.word	0xffffffff


	//   ....[132]....
        /*04c4*/ 	.word	0xffffffff


	//   ....[133]....
        /*04c8*/ 	.word	0xffffffff


	//   ....[134]....
        /*04cc*/ 	.word	0xffffffff


	//   ....[135]....
        /*04d0*/ 	.word	0xffffffff


	//   ....[136]....
        /*04d4*/ 	.word	0xffffffff


	//   ....[137]....
        /*04d8*/ 	.word	0xffffffff


	//   ....[138]....
        /*04dc*/ 	.word	0xffffffff


	//   ....[139]....
        /*04e0*/ 	.word	0xffffffff


	//   ....[140]....
        /*04e4*/ 	.word	0xffffffff


	//   ....[141]....
        /*04e8*/ 	.word	0xffffffff


	//   ....[142]....
        /*04ec*/ 	.word	0xffffffff


	//   ....[143]....
        /*04f0*/ 	.word	0xffffffff


	//   ....[144]....
        /*04f4*/ 	.word	0xffffffff


	//   ....[145]....
        /*04f8*/ 	.word	0xffffffff


	//   ....[146]....
        /*04fc*/ 	.word	0xffffffff


	//   ....[147]....
        /*0500*/ 	.word	0xffffffff


	//   ....[148]....
        /*0504*/ 	.word	0xffffffff


	//   ....[149]....
        /*0508*/ 	.word	0xffffffff


	//   ....[150]....
        /*050c*/ 	.word	0xffffffff


	//   ....[151]....
        /*0510*/ 	.word	0xffffffff


	//   ....[152]....
        /*0514*/ 	.word	0xffffffff


	//   ....[153]....
        /*0518*/ 	.word	0xffffffff


	//   ....[154]....
        /*051c*/ 	.word	0xffffffff


	//   ....[155]....
        /*0520*/ 	.word	0xffffffff


	//   ....[156]....
        /*0524*/ 	.word	0xffffffff


	//   ....[157]....
        /*0528*/ 	.word	0xffffffff


	//   ....[158]....
        /*052c*/ 	.word	0xffffffff


	//   ....[159]....
        /*0530*/ 	.word	0xffffffff


	//   ....[160]....
        /*0534*/ 	.word	0xffffffff


	//   ....[161]....
        /*0538*/ 	.word	0xffffffff


	//   ....[162]....
        /*053c*/ 	.word	0xffffffff


	//   ....[163]....
        /*0540*/ 	.word	0xffffffff


	//   ....[164]....
        /*0544*/ 	.word	0xffffffff


	//   ....[165]....
        /*0548*/ 	.word	0xffffffff


	//   ....[166]....
        /*054c*/ 	.word	0xffffffff


	//   ....[167]....
        /*0550*/ 	.word	0xffffffff


	//   ....[168]....
        /*0554*/ 	.word	0xffffffff


	//   ....[169]....
        /*0558*/ 	.word	0xffffffff


	//   ....[170]....
        /*055c*/ 	.word	0xffffffff


	//   ....[171]....
        /*0560*/ 	.word	0xffffffff


	//   ....[172]....
        /*0564*/ 	.word	0xffffffff


	//   ....[173]....
        /*0568*/ 	.word	0xffffffff


	//   ....[174]....
        /*056c*/ 	.word	0xffffffff


	//   ....[175]....
        /*0570*/ 	.word	0xffffffff


	//   ....[176]....
        /*0574*/ 	.word	0xffffffff


	//   ....[177]....
        /*0578*/ 	.word	0xffffffff


	//   ....[178]....
        /*057c*/ 	.word	0xffffffff


	//   ....[179]....
        /*0580*/ 	.word	0x0500000f


	//   ....[180]....
        /*0584*/ 	.word	0x0500000f


	//   ....[181]....
        /*0588*/ 	.word	0x0500000f


	//   ....[182]....
        /*058c*/ 	.word	0x0500000f


	//   ....[183]....
        /*0590*/ 	.word	0x0500000f


	//   ....[184]....
        /*0594*/ 	.word	0x0500000f


	//   ....[185]....
        /*0598*/ 	.word	0x0500000f


	//   ....[186]....
        /*059c*/ 	.word	0x0500000f


	//   ....[187]....
        /*05a0*/ 	.word	0x0500000f


	//   ....[188]....
        /*05a4*/ 	.word	0x0500000f


	//   ....[189]....
        /*05a8*/ 	.word	0x0500000f


	//   ....[190]....
        /*05ac*/ 	.word	0x0500000f


	//   ....[191]....
        /*05b0*/ 	.word	0x0500000f


	//   ....[192]....
        /*05b4*/ 	.word	0x0500000f


	//   ....[193]....
        /*05b8*/ 	.word	0x0500000f


	//   ....[194]....
        /*05bc*/ 	.word	0x0500000f


	//   ....[195]....
        /*05c0*/ 	.word	0x0500000f


	//   ....[196]....
        /*05c4*/ 	.word	0x0500000f


	//   ....[197]....
        /*05c8*/ 	.word	0x0500000f


	//   ....[198]....
        /*05cc*/ 	.word	0x0500000f


	//   ....[199]....
        /*05d0*/ 	.word	0x0500000f


	//   ....[200]....
        /*05d4*/ 	.word	0x0500000f


	//   ....[201]....
        /*05d8*/ 	.word	0x0500000f


	//   ....[202]....
        /*05dc*/ 	.word	0x0500000f


	//   ....[203]....
        /*05e0*/ 	.word	0x0500000f


	//   ....[204]....
        /*05e4*/ 	.word	0x0500000f


	//   ....[205]....
        /*05e8*/ 	.word	0x0500000f


	//   ....[206]....
        /*05ec*/ 	.word	0x0500000f


	//   ....[207]....
        /*05f0*/ 	.word	0x0500000f


	//   ....[208]....
        /*05f4*/ 	.word	0x0500000f


	//   ....[209]....
        /*05f8*/ 	.word	0x0500000f


	//   ....[210]....
        /*05fc*/ 	.word	0x0500000f


	//   ....[211]....
        /*0600*/ 	.word	0x0500000f


	//   ....[212]....
        /*0604*/ 	.word	0x0500000f


	//   ....[213]....
        /*0608*/ 	.word	0x0500000f


	//   ....[214]....
        /*060c*/ 	.word	0x0500000f


	//   ....[215]....
        /*0610*/ 	.word	0x0500000f


	//   ....[216]....
        /*0614*/ 	.word	0x0500000f


	//   ....[217]....
        /*0618*/ 	.word	0x0500000f


	//   ....[218]....
        /*061c*/ 	.word	0x0500000f


	//   ....[219]....
        /*0620*/ 	.word	0x0500000f


	//   ....[220]....
        /*0624*/ 	.word	0x0500000f


	//   ....[221]....
        /*0628*/ 	.word	0x0500000f


	//   ....[222]....
        /*062c*/ 	.word	0x0500000f


	//   ....[223]....
        /*0630*/ 	.word	0x0500000f


	//   ....[224]....
        /*0634*/ 	.word	0x0500000f


	//   ....[225]....
        /*0638*/ 	.word	0x0500000f


	//   ....[226]....
        /*063c*/ 	.word	0x0500000f


	//   ....[227]....
        /*0640*/ 	.word	0x0500000f


	//   ....[228]....
        /*0644*/ 	.word	0x0500000f


	//   ....[229]....
        /*0648*/ 	.word	0x0500000f


	//   ....[230]....
        /*064c*/ 	.word	0x0500000f


	//   ....[231]....
        /*0650*/ 	.word	0x0500000f


	//   ....[232]....
        /*0654*/ 	.word	0x0500000f


	//   ....[233]....
        /*0658*/ 	.word	0x0500000f


	//   ....[234]....
        /*065c*/ 	.word	0x0500000f


	//   ....[235]....
        /*0660*/ 	.word	0x0500000f


	//   ....[236]....
        /*0664*/ 	.word	0x0500000f


	//   ....[237]....
        /*0668*/ 	.word	0x0500000f


	//   ....[238]....
        /*066c*/ 	.word	0x0500000f


	//   ....[239]....
        /*0670*/ 	.word	0x0500000f


	//   ....[240]....
        /*0674*/ 	.word	0x0500000f


	//   ....[241]....
        /*0678*/ 	.word	0x0500000f


	//   ....[242]....
        /*067c*/ 	.word	0x0500000f


	//   ....[243]....
        /*0680*/ 	.word	0x0500000f


	//   ....[244]....
        /*0684*/ 	.word	0x0500000f


	//   ....[245]....
        /*0688*/ 	.word	0x0500000f


	//   ....[246]....
        /*068c*/ 	.word	0x0500000f


	//   ....[247]....
        /*0690*/ 	.word	0x0500000f


	//   ....[248]....
        /*0694*/ 	.word	0x0500000f


	//   ....[249]....
        /*0698*/ 	.word	0x0500000f


	//   ....[250]....
        /*069c*/ 	.word	0x0500000f


	//   ....[251]....
        /*06a0*/ 	.word	0x0500000f


	//   ....[252]....
        /*06a4*/ 	.word	0x0500000f


	//   ....[253]....
        /*06a8*/ 	.word	0x0500000f


	//   ....[254]....
        /*06ac*/ 	.word	0x0500000f


	//   ....[255]....
        /*06b0*/ 	.word	0x0500000f


	//   ....[0]....
        /*06b4*/ 	.word	0x0500000f


	//   ....[1]....
        /*06b8*/ 	.word	0x0500000f


	//   ....[2]....
        /*06bc*/ 	.word	0x0500000f


	//   ....[3]....
        /*06c0*/ 	.word	0x0500000f


	//   ....[4]....
        /*06c4*/ 	.word	0x0500000f


	//   ....[5]....
        /*06c8*/ 	.word	0x0500000f


	//   ....[6]....
        /*06cc*/ 	.word	0x0500000f


	//   ....[7]....
        /*06d0*/ 	.word	0x0500000f


	//   ....[8]....
        /*06d4*/ 	.word	0x0500000f


	//   ....[9]....
        /*06d8*/ 	.word	0x0500000f


	//   ....[10]....
        /*06dc*/ 	.word	0x0500000f


	//   ....[11]....
        /*06e0*/ 	.word	0x0500000f


	//   ....[12]....
        /*06e4*/ 	.word	0x0500000f


	//   ....[13]....
        /*06e8*/ 	.word	0x0500000f


	//   ....[14]....
        /*06ec*/ 	.word	0x0500000f


	//   ....[15]....
        /*06f0*/ 	.word	0x0500000f


	//   ....[16]....
        /*06f4*/ 	.word	0x0500000f


	//   ....[17]....
        /*06f8*/ 	.word	0x0500000f


	//   ....[18]....
        /*06fc*/ 	.word	0x0500000f


	//   ....[19]....
        /*0700*/ 	.word	0x0500000f


	//   ....[20]....
        /*0704*/ 	.word	0x0500000f


	//   ....[21]....
        /*0708*/ 	.word	0x0500000f


	//   ....[22]....
        /*070c*/ 	.word	0x0500000f


	//   ....[23]....
        /*0710*/ 	.word	0x0500000f


	//   ....[24]....
        /*0714*/ 	.word	0x0500000f


	//   ....[25]....
        /*0718*/ 	.word	0x0500000f


	//   ....[26]....
        /*071c*/ 	.word	0x0500000f


	//   ....[27]....
        /*0720*/ 	.word	0x0500000f


	//   ....[28]....
        /*0724*/ 	.word	0x0500000f


	//   ....[29]....
        /*0728*/ 	.word	0x0500000f


	//   ....[30]....
        /*072c*/ 	.word	0x0500000f


	//   ....[31]....
        /*0730*/ 	.word	0x0500000f


	//   ....[32]....
        /*0734*/ 	.word	0x0500000f


	//   ....[33]....
        /*0738*/ 	.word	0x0500000f


	//   ....[34]....
        /*073c*/ 	.word	0x0500000f


	//----- nvinfo : EIATTR_COOP_GROUP_INSTR_OFFSETS
	.align		4
.L_566:
        /*0740*/ 	.byte	0x04, 0x28
        /*0742*/ 	.short	(.L_568 - .L_567)


	//   ....[0]....
.L_567:
        /*0744*/ 	.word	0x00000060


	//   ....[1]....
        /*0748*/ 	.word	0x00000140


	//   ....[2]....
        /*074c*/ 	.word	0x00000190


	//   ....[3]....
        /*0750*/ 	.word	0x000003c0


	//   ....[4]....
        /*0754*/ 	.word	0x00000520


	//   ....[5]....
        /*0758*/ 	.word	0x00000640


	//   ....[6]....
        /*075c*/ 	.word	0x000007a0


	//   ....[7]....
        /*0760*/ 	.word	0x00003740


	//   ....[8]....
        /*0764*/ 	.word	0x00003750


	//   ....[9]....
        /*0768*/ 	.word	0x00004d50


	//   ....[10]....
        /*076c*/ 	.word	0x00004d60


	//   ....[11]....
        /*0770*/ 	.word	0x00006d10


	//   ....[12]....
        /*0774*/ 	.word	0x00006d20


	//   ....[13]....
        /*0778*/ 	.word	0x00008460


	//   ....[14]....
        /*077c*/ 	.word	0x00008470


	//   ....[15]....
        /*0780*/ 	.word	0x00009cd0


	//   ....[16]....
        /*0784*/ 	.word	0x00009ce0


	//   ....[17]....
        /*0788*/ 	.word	0x00009f70


	//   ....[18]....
        /*078c*/ 	.word	0x00009f80


	//   ....[19]....
        /*0790*/ 	.word	0x0000a4c0


	//   ....[20]....
        /*0794*/ 	.word	0x0000a4f0


	//   ....[21]....
        /*0798*/ 	.word	0x0000a670


	//   ....[22]....
        /*079c*/ 	.word	0x0000a690


	//   ....[23]....
        /*07a0*/ 	.word	0x0000acd0


	//   ....[24]....
        /*07a4*/ 	.word	0x0000b3d0


	//   ....[25]....
        /*07a8*/ 	.word	0x0000b3e0


	//   ....[26]....
        /*07ac*/ 	.word	0x0000b3f0


	//   ....[27]....
        /*07b0*/ 	.word	0x0000b400


	//   ....[28]....
        /*07b4*/ 	.word	0x0000bbd0


	//   ....[29]....
        /*07b8*/ 	.word	0x0000bbe0


	//   ....[30]....
        /*07bc*/ 	.word	0x0000bbf0


	//   ....[31]....
        /*07c0*/ 	.word	0x0000bc00


	//   ....[32]....
        /*07c4*/ 	.word	0x0000e960


	//   ....[33]....
        /*07c8*/ 	.word	0x0000e970


	//   ....[34]....
        /*07cc*/ 	.word	0x0000e980


	//   ....[35]....
        /*07d0*/ 	.word	0x0000e990


	//   ....[36]....
        /*07d4*/ 	.word	0x0000efc0


	//   ....[37]....
        /*07d8*/ 	.word	0x0000efd0


	//   ....[38]....
        /*07dc*/ 	.word	0x0000efe0


	//   ....[39]....
        /*07e0*/ 	.word	0x0000eff0


	//   ....[40]....
        /*07e4*/ 	.word	0x00012a50


	//   ....[41]....
        /*07e8*/ 	.word	0x00012a90


	//   ....[42]....
        /*07ec*/ 	.word	0x000130e0


	//   ....[43]....
        /*07f0*/ 	.word	0x00013220


	//   ....[44]....
        /*07f4*/ 	.word	0x00013980


	//   ....[45]....
        /*07f8*/ 	.word	0x00013a20


	//   ....[46]....
        /*07fc*/ 	.word	0x00015760


	//   ....[47]....
        /*0800*/ 	.word	0x000157f0


	//   ....[48]....
        /*0804*/ 	.word	0x00015f60


	//   ....[49]....
        /*0808*/ 	.word	0x00016030


	//   ....[50]....
        /*080c*/ 	.word	0x00016710


	//   ....[51]....
        /*0810*/ 	.word	0x00016760


	//   ....[52]....
        /*0814*/ 	.word	0x00018b50


	//   ....[53]....
        /*0818*/ 	.word	0x00018b70


	//   ....[54]....
        /*081c*/ 	.word	0x00018bb0


	//   ....[55]....
        /*0820*/ 	.word	0x00018bc0


	//   ....[56]....
        /*0824*/ 	.word	0x00019f30


	//   ....[57]....
        /*0828*/ 	.word	0x00019fa0


	//   ....[58]....
        /*082c*/ 	.word	0x00019fd0


	//   ....[59]....
        /*0830*/ 	.word	0x00019fe0


	//   ....[60]....
        /*0834*/ 	.word	0x0001b0a0


	//   ....[61]....
        /*0838*/ 	.word	0x0001b0e0


	//   ....[62]....
        /*083c*/ 	.word	0x0001b120


	//   ....[63]....
        /*0840*/ 	.word	0x0001b150


	//   ....[64]....
        /*0844*/ 	.word	0x0001b6d0


	//   ....[65]....
        /*0848*/ 	.word	0x0001b700


	//   ....[66]....
        /*084c*/ 	.word	0x0001b7c0


	//   ....[67]....
        /*0850*/ 	.word	0x0001b7e0


	//   ....[68]....
        /*0854*/ 	.word	0x0001b8a0


	//   ....[69]....
        /*0858*/ 	.word	0x0001b8c0


	//   ....[70]....
        /*085c*/ 	.word	0x0001b990


	//   ....[71]....
        /*0860*/ 	.word	0x0001b9b0


	//   ....[72]....
        /*0864*/ 	.word	0x0001c1d0


	//   ....[73]....
        /*0868*/ 	.word	0x0001c1e0


	//   ....[74]....
        /*086c*/ 	.word	0x0001c2a0


	//   ....[75]....
        /*0870*/ 	.word	0x0001c2c0


	//   ....[76]....
        /*0874*/ 	.word	0x0001c380


	//   ....[77]....
        /*0878*/ 	.word	0x0001c3a0


	//   ....[78]....
        /*087c*/ 	.word	0x0001c470


	//   ....[79]....
        /*0880*/ 	.word	0x0001c490


	//   ....[80]....
        /*0884*/ 	.word	0x0001c5e0


	//   ....[81]....
        /*0888*/ 	.word	0x0001c790


	//   ....[82]....
        /*088c*/ 	.word	0x0001c7c0


	//   ....[83]....
        /*0890*/ 	.word	0x0001c7f0


	//   ....[84]....
        /*0894*/ 	.word	0x0001c820


	//   ....[85]....
        /*0898*/ 	.word	0x0001c850


	//   ....[86]....
        /*089c*/ 	.word	0x0001c880


	//   ....[87]....
        /*08a0*/ 	.word	0x0001c9f0


	//   ....[88]....
        /*08a4*/ 	.word	0x0001ca20


	//   ....[89]....
        /*08a8*/ 	.word	0x0001ca50


	//   ....[90]....
        /*08ac*/ 	.word	0x0001ca80


	//   ....[91]....
        /*08b0*/ 	.word	0x0001cab0


	//   ....[92]....
        /*08b4*/ 	.word	0x0001cae0


	//   ....[93]....
        /*08b8*/ 	.word	0x0001cb70


	//   ....[94]....
        /*08bc*/ 	.word	0x0001cbd0


	//   ....[95]....
        /*08c0*/ 	.word	0x0001cc60


	//   ....[96]....
        /*08c4*/ 	.word	0x0001da50


	//   ....[97]....
        /*08c8*/ 	.word	0x0001fa50


	//   ....[98]....
        /*08cc*/ 	.word	0x0001fa70


	//   ....[99]....
        /*08d0*/ 	.word	0x0001fb20


	//   ....[100]....
        /*08d4*/ 	.word	0x0001fb40


	//   ....[101]....
        /*08d8*/ 	.word	0x0001fbe0


	//   ....[102]....
        /*08dc*/ 	.word	0x0001fc00


	//   ....[103]....
        /*08e0*/ 	.word	0x0001fca0


	//   ....[104]....
        /*08e4*/ 	.word	0x0001fcc0


	//   ....[105]....
        /*08e8*/ 	.word	0x0001fd60


	//   ....[106]....
        /*08ec*/ 	.word	0x0001fd80


	//   ....[107]....
        /*08f0*/ 	.word	0x0001fd90


	//   ....[108]....
        /*08f4*/ 	.word	0x0001fe20


	//   ....[109]....
        /*08f8*/ 	.word	0x000205d0


	//   ....[110]....
        /*08fc*/ 	.word	0x00020600


	//   ....[111]....
        /*0900*/ 	.word	0x00020620


	//   ....[112]....
        /*0904*/ 	.word	0x000206b0


	//   ....[113]....
        /*0908*/ 	.word	0x000206c0


	//   ....[114]....
        /*090c*/ 	.word	0x00020760


	//   ....[115]....
        /*0910*/ 	.word	0x00020770


	//   ....[116]....
        /*0914*/ 	.word	0x00020810


	//   ....[117]....
        /*0918*/ 	.word	0x00020820


	//   ....[118]....
        /*091c*/ 	.word	0x000208c0


	//   ....[119]....
        /*0920*/ 	.word	0x000208d0


	//   ....[120]....
        /*0924*/ 	.word	0x00020970


	//   ....[121]....
        /*0928*/ 	.word	0x00020980


	//   ....[122]....
        /*092c*/ 	.word	0x00020a20


	//   ....[123]....
        /*0930*/ 	.word	0x00020a30


	//   ....[124]....
        /*0934*/ 	.word	0x00020a40


	//   ....[125]....
        /*0938*/ 	.word	0x00021210


	//   ....[126]....
        /*093c*/ 	.word	0x00021220


	//   ....[127]....
        /*0940*/ 	.word	0x00021230


	//   ....[128]....
        /*0944*/ 	.word	0x000212c0


	//   ....[129]....
        /*0948*/ 	.word	0x000212d0


	//   ....[130]....
        /*094c*/ 	.word	0x00021330


	//   ....[131]....
        /*0950*/ 	.word	0x00021360


	//   ....[132]....
        /*0954*/ 	.word	0x000213a0


	//   ....[133]....
        /*0958*/ 	.word	0x000213d0


	//   ....[134]....
        /*095c*/ 	.word	0x00021410


	//   ....[135]....
        /*0960*/ 	.word	0x00021440


	//   ....[136]....
        /*0964*/ 	.word	0x00021480


	//   ....[137]....
        /*0968*/ 	.word	0x00021700


	//   ....[138]....
        /*096c*/ 	.word	0x00021720


	//   ....[139]....
        /*0970*/ 	.word	0x000217b0


	//   ....[140]....
        /*0974*/ 	.word	0x000217c0


	//   ....[141]....
        /*0978*/ 	.word	0x00021830


	//   ....[142]....
        /*097c*/ 	.word	0x00021840


	//   ....[143]....
        /*0980*/ 	.word	0x000218b0


	//   ....[144]....
        /*0984*/ 	.word	0x000218c0


	//   ....[145]....
        /*0988*/ 	.word	0x00021930


	//   ....[146]....
        /*098c*/ 	.word	0x00021940


	//   ....[147]....
        /*0990*/ 	.word	0x00021950


	//   ....[148]....
        /*0994*/ 	.word	0x000219c0


	//   ....[149]....
        /*0998*/ 	.word	0x00021f50


	//   ....[150]....
        /*099c*/ 	.word	0x00021f80


	//   ....[151]....
        /*09a0*/ 	.word	0x00021fa0


	//   ....[152]....
        /*09a4*/ 	.word	0x00021fb0


	//   ....[153]....
        /*09a8*/ 	.word	0x00021ff0


	//   ....[154]....
        /*09ac*/ 	.word	0x00022010


	//   ....[155]....
        /*09b0*/ 	.word	0x00022080


	//   ....[156]....
        /*09b4*/ 	.word	0x000220a0


	//   ....[157]....
        /*09b8*/ 	.word	0x00022100


	//   ....[158]....
        /*09bc*/ 	.word	0x00022120


	//   ....[159]....
        /*09c0*/ 	.word	0x00022170


	//   ....[160]....
        /*09c4*/ 	.word	0x00022190


	//   ....[161]....
        /*09c8*/ 	.word	0x00022570


	//   ....[162]....
        /*09cc*/ 	.word	0x000225a0


	//   ....[163]....
        /*09d0*/ 	.word	0x000225e0


	//   ....[164]....
        /*09d4*/ 	.word	0x00022610


	//   ....[165]....
        /*09d8*/ 	.word	0x00022640


	//   ....[166]....
        /*09dc*/ 	.word	0x00022670


	//   ....[167]....
        /*09e0*/ 	.word	0x000226a0


	//   ....[168]....
        /*09e4*/ 	.word	0x000226d0


	//   ....[169]....
        /*09e8*/ 	.word	0x00022850


	//   ....[170]....
        /*09ec*/ 	.word	0x00022880


	//   ....[171]....
        /*09f0*/ 	.word	0x000228b0


	//   ....[172]....
        /*09f4*/ 	.word	0x000228e0


	//   ....[173]....
        /*09f8*/ 	.word	0x00022910


	//   ....[174]....
        /*09fc*/ 	.word	0x00022940


	//   ....[175]....
        /*0a00*/ 	.word	0x00022a00


	//   ....[176]....
        /*0a04*/ 	.word	0x00022a20


	//   ....[177]....
        /*0a08*/ 	.word	0x00022a90


	//   ....[178]....
        /*0a0c*/ 	.word	0x00023130


	//   ....[179]....
        /*0a10*/ 	.word	0x00023470


	//   ....[180]....
        /*0a14*/ 	.word	0x00023500


	//   ....[181]....
        /*0a18*/ 	.word	0x000235a0


	//   ....[182]....
        /*0a1c*/ 	.word	0x00023630


	//   ....[183]....
        /*0a20*/ 	.word	0x00023720


	//   ....[184]....
        /*0a24*/ 	.word	0x000237b0


	//   ....[185]....
        /*0a28*/ 	.word	0x00023850


	//   ....[186]....
        /*0a2c*/ 	.word	0x000238e0


	//   ....[187]....
        /*0a30*/ 	.word	0x000239d0


	//   ....[188]....
        /*0a34*/ 	.word	0x00023a60


	//   ....[189]....
        /*0a38*/ 	.word	0x00023b00


	//   ....[190]....
        /*0a3c*/ 	.word	0x00023b90


	//   ....[191]....
        /*0a40*/ 	.word	0x00023c80


	//   ....[192]....
        /*0a44*/ 	.word	0x00023d10


	//   ....[193]....
        /*0a48*/ 	.word	0x00023d60


	//   ....[194]....
        /*0a4c*/ 	.word	0x00023db0


	//   ....[195]....
        /*0a50*/ 	.word	0x00023e40


	//   ....[196]....
        /*0a54*/ 	.word	0x00023ed0


	//   ....[197]....
        /*0a58*/ 	.word	0x00023f20


	//   ....[198]....
        /*0a5c*/ 	.word	0x00023f70


	//   ....[199]....
        /*0a60*/ 	.word	0x00024060


	//   ....[200]....
        /*0a64*/ 	.word	0x000240f0


	//   ....[201]....
        /*0a68*/ 	.word	0x00024140


	//   ....[202]....
        /*0a6c*/ 	.word	0x00024190


	//   ....[203]....
        /*0a70*/ 	.word	0x00024220


	//   ....[204]....
        /*0a74*/ 	.word	0x000242b0


	//   ....[205]....
        /*0a78*/ 	.word	0x00024300


	//   ....[206]....
        /*0a7c*/ 	.word	0x00024350


	//   ....[207]....
        /*0a80*/ 	.word	0x00024650


	//   ....[208]....
        /*0a84*/ 	.word	0x00024930


	//   ....[209]....
        /*0a88*/ 	.word	0x00024a20


	//   ....[210]....
        /*0a8c*/ 	.word	0x00024ac0


	//   ....[211]....
        /*0a90*/ 	.word	0x00024b20


	//   ....[212]....
        /*0a94*/ 	.word	0x00024c30


	//   ....[213]....
        /*0a98*/ 	.word	0x00024ca0


	//   ....[214]....
        /*0a9c*/ 	.word	0x00024db0


	//   ....[215]....
        /*0aa0*/ 	.word	0x00024e20


	//   ....[216]....
        /*0aa4*/ 	.word	0x00024f30


	//   ....[217]....
        /*0aa8*/ 	.word	0x00024fa0


	//   ....[218]....
        /*0aac*/ 	.word	0x000250b0


	//   ....[219]....
        /*0ab0*/ 	.word	0x00025120


	//   ....[220]....
        /*0ab4*/ 	.word	0x00025200


	//   ....[221]....
        /*0ab8*/ 	.word	0x00025300


	//   ....[222]....
        /*0abc*/ 	.word	0x00025360


	//   ....[223]....
        /*0ac0*/ 	.word	0x000253c0


	//   ....[224]....
        /*0ac4*/ 	.word	0x000254c0


	//   ....[225]....
        /*0ac8*/ 	.word	0x00025520


	//   ....[226]....
        /*0acc*/ 	.word	0x00025630


	//   ....[227]....
        /*0ad0*/ 	.word	0x00025690


	//   ....[228]....
        /*0ad4*/ 	.word	0x000257a0


	//   ....[229]....
        /*0ad8*/ 	.word	0x00025800


	//   ....[230]....
        /*0adc*/ 	.word	0x00025910


	//   ....[231]....
        /*0ae0*/ 	.word	0x00025970


	//   ....[232]....
        /*0ae4*/ 	.word	0x00025a80


	//   ....[233]....
        /*0ae8*/ 	.word	0x00025ae0


	//   ....[234]....
        /*0aec*/ 	.word	0x00025bf0


	//   ....[235]....
        /*0af0*/ 	.word	0x00025c50


	//   ....[236]....
        /*0af4*/ 	.word	0x00025d40


	//   ....[237]....
        /*0af8*/ 	.word	0x00025e70


	//   ....[238]....
        /*0afc*/ 	.word	0x00025f20


	//   ....[239]....
        /*0b00*/ 	.word	0x00025f90


	//   ....[240]....
        /*0b04*/ 	.word	0x00026080


	//   ....[241]....
        /*0b08*/ 	.word	0x000260e0


	//   ....[242]....
        /*0b0c*/ 	.word	0x000261b0


	//   ....[243]....
        /*0b10*/ 	.word	0x00026210


	//   ....[244]....
        /*0b14*/ 	.word	0x000262e0


	//   ....[245]....
        /*0b18*/ 	.word	0x00026340


	//   ....[246]....
        /*0b1c*/ 	.word	0x00026410


	//   ....[247]....
        /*0b20*/ 	.word	0x00026470


	//   ....[248]....
        /*0b24*/ 	.word	0x00026540


	//   ....[249]....
        /*0b28*/ 	.word	0x00026630


	//   ....[250]....
        /*0b2c*/ 	.word	0x000266d0


	//   ....[251]....
        /*0b30*/ 	.word	0x00026730


	//   ....[252]....
        /*0b34*/ 	.word	0x00026820


	//   ....[253]....
        /*0b38*/ 	.word	0x00026880


	//   ....[254]....
        /*0b3c*/ 	.word	0x00026960


	//   ....[255]....
        /*0b40*/ 	.word	0x000269c0


	//   ....[0]....
        /*0b44*/ 	.word	0x00026aa0


	//   ....[1]....
        /*0b48*/ 	.word	0x00026b00


	//   ....[2]....
        /*0b4c*/ 	.word	0x00026be0


	//   ....[3]....
        /*0b50*/ 	.word	0x00026c40


	//   ....[4]....
        /*0b54*/ 	.word	0x00026d10


	//   ....[5]....
        /*0b58*/ 	.word	0x00026e40


	//   ....[6]....
        /*0b5c*/ 	.word	0x00026f10


	//   ....[7]....
        /*0b60*/ 	.word	0x00026fd0


	//   ....[8]....
        /*0b64*/ 	.word	0x000270a0


	//   ....[9]....
        /*0b68*/ 	.word	0x00027100


	//   ....[10]....
        /*0b6c*/ 	.word	0x000271d0


	//   ....[11]....
        /*0b70*/ 	.word	0x00027230


	//   ....[12]....
        /*0b74*/ 	.word	0x00027310


	//   ....[13]....
        /*0b78*/ 	.word	0x00027370


	//   ....[14]....
        /*0b7c*/ 	.word	0x00027440


	//   ....[15]....
        /*0b80*/ 	.word	0x000274a0


	//   ....[16]....
        /*0b84*/ 	.word	0x00027560


	//   ....[17]....
        /*0b88*/ 	.word	0x000275f0


	//   ....[18]....
        /*0b8c*/ 	.word	0x00027690


	//   ....[19]....
        /*0b90*/ 	.word	0x000277b0


	//   ....[20]....
        /*0b94*/ 	.word	0x00027820


	//   ....[21]....
        /*0b98*/ 	.word	0x00027890


	//   ....[22]....
        /*0b9c*/ 	.word	0x00027900


	//   ....[23]....
        /*0ba0*/ 	.word	0x00027970


	//   ....[24]....
        /*0ba4*/ 	.word	0x000279f0


	//   ....[25]....
        /*0ba8*/ 	.word	0x00027a80


	//   ....[26]....
        /*0bac*/ 	.word	0x00027b10


	//   ....[27]....
        /*0bb0*/ 	.word	0x00027b80


	//   ....[28]....
        /*0bb4*/ 	.word	0x00027bf0


	//   ....[29]....
        /*0bb8*/ 	.word	0x00027c60


	//   ....[30]....
        /*0bbc*/ 	.word	0x00027ce0


	//   ....[31]....
        /*0bc0*/ 	.word	0x00027d50


	//   ....[32]....
        /*0bc4*/ 	.word	0x00027df0


	//   ....[33]....
        /*0bc8*/ 	.word	0x00027e80


	//   ....[34]....
        /*0bcc*/ 	.word	0x00027fa0


	//----- nvinfo : EIATTR_REG_RECONFIG
	.align		4
.L_568:
        /*0bd0*/ 	.byte	0x01, 0x54
	.zero		2


	//----- nvinfo : EIATTR_SYSCALL_OFFSETS
	.align		4
        /*0bd4*/ 	.byte	0x04, 0x46
        /*0bd6*/ 	.short	(.L_570 - .L_569)


	//   ....[0]....
.L_569:
        /*0bd8*/ 	.word	0x00001b00


	//   ....[1]....
        /*0bdc*/ 	.word	0x00001c50


	//   ....[2]....
        /*0be0*/ 	.word	0x0000ae70


	//   ....[3]....
        /*0be4*/ 	.word	0x0000b190


	//   ....[4]....
        /*0be8*/ 	.word	0x0001ef80


	//   ....[5]....
        /*0bec*/ 	.word	0x0001f0d0


	//   ....[6]....
        /*0bf0*/ 	.word	0x0001f1c0


	//   ....[7]....
        /*0bf4*/ 	.word	0x000201d0


	//----- nvinfo : EIATTR_MBARRIER_INSTR_OFFSETS
	.align		4
.L_570:
        /*0bf8*/ 	.byte	0x04, 0x39
        /*0bfa*/ 	.short	(.L_572 - .L_571)


	//   ....[0]....
.L_571:
        /*0bfc*/ 	.word	0x00000270
        /*0c00*/ 	.word	0x000000ff
        /*0c04*/ 	.word	0x0002a800
        /*0c08*/ 	.short	0x0100
        /*0c0a*/ 	.byte	0x08
	.zero		1


	//   ....[1]....
        /*0c0c*/ 	.word	0x00000280
        /*0c10*/ 	.word	0x000000ff
        /*0c14*/ 	.word	0x0002a820
        /*0c18*/ 	.short	0x0100
        /*0c1a*/ 	.byte	0x08
	.zero		1


	//   ....[2]....
        /*0c1c*/ 	.word	0x00000370
        /*0c20*/ 	.word	0x000000ff
        /*0c24*/ 	.word	0x0002a830
        /*0c28*/ 	.short	0x0100
        /*0c2a*/ 	.byte	0x08
	.zero		1


	//   ....[3]....
        /*0c2c*/ 	.word	0x00000380
        /*0c30*/ 	.word	0x000000ff
        /*0c34*/ 	.word	0x0002a840
        /*0c38*/ 	.short	0x0100
        /*0c3a*/ 	.byte	0x08
	.zero		1


	//   ....[4]....
        /*0c3c*/ 	.word	0x00000390
        /*0c40*/ 	.word	0x000000ff
        /*0c44*/ 	.word	0x0002a838
        /*0c48*/ 	.short	0x0100
        /*0c4a*/ 	.byte	0x08
	.zero		1


	//   ....[5]....
        /*0c4c*/ 	.word	0x000003a0
        /*0c50*/ 	.word	0x000000ff
        /*0c54*/ 	.word	0x0002a848
        /*0c58*/ 	.short	0x0100
        /*0c5a*/ 	.byte	0x08
	.zero		1


	//   ....[6]....
        /*0c5c*/ 	.word	0x000004d0
        /*0c60*/ 	.word	0x000000ff
        /*0c64*/ 	.word	0x0002a850
        /*0c68*/ 	.short	0x0100
        /*0c6a*/ 	.byte	0x08
	.zero		1


	//   ....[7]....
        /*0c6c*/ 	.word	0x000004e0
        /*0c70*/ 	.word	0x000000ff
        /*0c74*/ 	.word	0x0002a860
        /*0c78*/ 	.short	0x0100
        /*0c7a*/ 	.byte	0x08
	.zero		1


	//   ....[8]....
        /*0c7c*/ 	.word	0x000004f0
        /*0c80*/ 	.word	0x000000ff
        /*0c84*/ 	.word	0x0002a858
        /*0c88*/ 	.short	0x0100
        /*0c8a*/ 	.byte	0x08
	.zero		1


	//   ....[9]....
        /*0c8c*/ 	.word	0x00000500
        /*0c90*/ 	.word	0x000000ff
        /*0c94*/ 	.word	0x0002a868
        /*0c98*/ 	.short	0x0100
        /*0c9a*/ 	.byte	0x08
	.zero		1


	//   ....[10]....
        /*0c9c*/ 	.word	0x000005f0
        /*0ca0*/ 	.word	0x000000ff
        /*0ca4*/ 	.word	0x0002a870
        /*0ca8*/ 	.short	0x0100
        /*0caa*/ 	.byte	0x06
	.zero		1


	//   ....[11]....
        /*0cac*/ 	.word	0x00000600
        /*0cb0*/ 	.word	0x000000ff
        /*0cb4*/ 	.word	0x0002a880
        /*0cb8*/ 	.short	0x0100
        /*0cba*/ 	.byte	0x06
	.zero		1


	//   ....[12]....
        /*0cbc*/ 	.word	0x00000610
        /*0cc0*/ 	.word	0x000000ff
        /*0cc4*/ 	.word	0x0002a878
        /*0cc8*/ 	.short	0x0100
        /*0cca*/ 	.byte	0x06
	.zero		1


	//   ....[13]....
        /*0ccc*/ 	.word	0x00000620
        /*0cd0*/ 	.word	0x000000ff
        /*0cd4*/ 	.word	0x0002a888
        /*0cd8*/ 	.short	0x0100
        /*0cda*/ 	.byte	0x06
	.zero		1


	//   ....[14]....
        /*0cdc*/ 	.word	0x00000750
        /*0ce0*/ 	.word	0x000000ff
        /*0ce4*/ 	.word	0x0002a890
        /*0ce8*/ 	.short	0x0100
        /*0cea*/ 	.byte	0x08
	.zero		1


	//   ....[15]....
        /*0cec*/ 	.word	0x00000760
        /*0cf0*/ 	.word	0x000000ff
        /*0cf4*/ 	.word	0x0002a8a0
        /*0cf8*/ 	.short	0x0100
        /*0cfa*/ 	.byte	0x08
	.zero		1


	//   ....[16]....
        /*0cfc*/ 	.word	0x00000770
        /*0d00*/ 	.word	0x000000ff
        /*0d04*/ 	.word	0x0002a898
        /*0d08*/ 	.short	0x0100
        /*0d0a*/ 	.byte	0x08
	.zero		1


	//   ....[17]....
        /*0d0c*/ 	.word	0x00000780
        /*0d10*/ 	.word	0x000000ff
        /*0d14*/ 	.word	0x0002a8a8
        /*0d18*/ 	.short	0x0100
        /*0d1a*/ 	.byte	0x08
	.zero		1


	//   ....[18]....
        /*0d1c*/ 	.word	0x000008b0
        /*0d20*/ 	.word	0x000000ff
        /*0d24*/ 	.word	0x0002a8b0
        /*0d28*/ 	.short	0x0100
        /*0d2a*/ 	.byte	0x08
	.zero		1


	//   ....[19]....
        /*0d2c*/ 	.word	0x000008c0
        /*0d30*/ 	.word	0x000000ff
        /*0d34*/ 	.word	0x0002a8c0
        /*0d38*/ 	.short	0x0100
        /*0d3a*/ 	.byte	0x08
	.zero		1


	//   ....[20]....
        /*0d3c*/ 	.word	0x000008d0
        /*0d40*/ 	.word	0x000000ff
        /*0d44*/ 	.word	0x0002a8b8
        /*0d48*/ 	.short	0x0100
        /*0d4a*/ 	.byte	0x08
	.zero		1


	//   ....[21]....
        /*0d4c*/ 	.word	0x000008e0
        /*0d50*/ 	.word	0x000000ff
        /*0d54*/ 	.word	0x0002a8c8
        /*0d58*/ 	.short	0x0100
        /*0d5a*/ 	.byte	0x08
	.zero		1


	//   ....[22]....
        /*0d5c*/ 	.word	0x000036f0
        /*0d60*/ 	.word	0x00000056
        /*0d64*/ 	.word	0x0002a890
        /*0d68*/ 	.short	0x010a
        /*0d6a*/ 	.byte	0x3f
	.zero		1


	//   ....[23]....
        /*0d6c*/ 	.word	0x00006cb0
        /*0d70*/ 	.word	0x00000056
        /*0d74*/ 	.word	0x0002a890
        /*0d78*/ 	.short	0x010a
        /*0d7a*/ 	.byte	0x3f
	.zero		1


	//   ....[24]....
        /*0d7c*/ 	.word	0x00009b10
        /*0d80*/ 	.word	0x00000056
        /*0d84*/ 	.word	0x0002a890
        /*0d88*/ 	.short	0x010a
        /*0d8a*/ 	.byte	0x3f
	.zero		1


	//   ....[25]....
        /*0d8c*/ 	.word	0x0000a2d0
        /*0d90*/ 	.word	0x0000000b
        /*0d94*/ 	.word	0x00000000
        /*0d98*/ 	.short	0x0101
        /*0d9a*/ 	.byte	0x3f
	.zero		1


	//   ....[26]....
        /*0d9c*/ 	.word	0x0000a310
        /*0da0*/ 	.word	0x00000056
        /*0da4*/ 	.word	0x0002a8b0
        /*0da8*/ 	.short	0x010a
        /*0daa*/ 	.byte	0x3f
	.zero		1


	//   ....[27]....
        /*0dac*/ 	.word	0x0000a8c0
        /*0db0*/ 	.word	0x00000056
        /*0db4*/ 	.word	0x00000000
        /*0db8*/ 	.short	0x0101
        /*0dba*/ 	.byte	0x3f
	.zero		1


	//   ....[28]....
        /*0dbc*/ 	.word	0x0000aef0
        /*0dc0*/ 	.word	0x00000002
        /*0dc4*/ 	.word	0x0002a800
        /*0dc8*/ 	.short	0x010a
        /*0dca*/ 	.byte	0x3f
	.zero		1


	//   ....[29]....
        /*0dcc*/ 	.word	0x0000af40
        /*0dd0*/ 	.word	0x00000002
        /*0dd4*/ 	.word	0x0002a800
        /*0dd8*/ 	.short	0x010a
        /*0dda*/ 	.byte	0x3f
	.zero		1


	//   ....[30]....
        /*0ddc*/ 	.word	0x0000c290
        /*0de0*/ 	.word	0x00000002
        /*0de4*/ 	.word	0x0002a800
        /*0de8*/ 	.short	0x010a
        /*0dea*/ 	.byte	0x3f
	.zero		1


	//   ....[31]....
        /*0dec*/ 	.word	0x0000f470
        /*0df0*/ 	.word	0x00000002
        /*0df4*/ 	.word	0x0002a800
        /*0df8*/ 	.short	0x010a
        /*0dfa*/ 	.byte	0x3f
	.zero		1


	//   ....[32]....
        /*0dfc*/ 	.word	0x00011c90
        /*0e00*/ 	.word	0x00000000
        /*0e04*/ 	.word	0x0002a830
        /*0e08*/ 	.short	0x010a
        /*0e0a*/ 	.byte	0x3f
	.zero		1


	//   ....[33]....
        /*0e0c*/ 	.word	0x00011cd0
        /*0e10*/ 	.word	0x00000000
        /*0e14*/ 	.word	0x0002a830
        /*0e18*/ 	.short	0x010a
        /*0e1a*/ 	.byte	0x3f
	.zero		1


	//   ....[34]....
        /*0e1c*/ 	.word	0x00012a20
        /*0e20*/ 	.word	0x00000000
        /*0e24*/ 	.word	0x00000000
        /*0e28*/ 	.short	0x0101
        /*0e2a*/ 	.byte	0x3f
	.zero		1


	//   ....[35]....
        /*0e2c*/ 	.word	0x000145a0
        /*0e30*/ 	.word	0x0000000f
        /*0e34*/ 	.word	0x0002a830
        /*0e38*/ 	.short	0x010a
        /*0e3a*/ 	.byte	0x3f
	.zero		1


	//   ....[36]....
        /*0e3c*/ 	.word	0x00014610
        /*0e40*/ 	.word	0x0000000f
        /*0e44*/ 	.word	0x0002a830
        /*0e48*/ 	.short	0x010a
        /*0e4a*/ 	.byte	0x3f
	.zero		1


	//   ....[37]....
        /*0e4c*/ 	.word	0x00015180
        /*0e50*/ 	.word	0x0000000b
        /*0e54*/ 	.word	0x0002a850
        /*0e58*/ 	.short	0x010a
        /*0e5a*/ 	.byte	0x3f
	.zero		1


	//   ....[38]....
        /*0e5c*/ 	.word	0x00015220
        /*0e60*/ 	.word	0x0000000b
        /*0e64*/ 	.word	0x0002a850
        /*0e68*/ 	.short	0x010a
        /*0e6a*/ 	.byte	0x3f
	.zero		1


	//   ....[39]....
        /*0e6c*/ 	.word	0x00016df0
        /*0e70*/ 	.word	0x00000004
        /*0e74*/ 	.word	0x00000000
        /*0e78*/ 	.short	0x0101
        /*0e7a*/ 	.byte	0x3f
	.zero		1


	//   ....[40]....
        /*0e7c*/ 	.word	0x00017030
        /*0e80*/ 	.word	0x00000066
        /*0e84*/ 	.word	0x00000000
        /*0e88*/ 	.short	0x0101
        /*0e8a*/ 	.byte	0x3f
	.zero		1


	//   ....[41]....
        /*0e8c*/ 	.word	0x000172f0
        /*0e90*/ 	.word	0x0000000a
        /*0e94*/ 	.word	0x0002a830
        /*0e98*/ 	.short	0x010a
        /*0e9a*/ 	.byte	0x3f
	.zero		1


	//   ....[42]....
        /*0e9c*/ 	.word	0x00017360
        /*0ea0*/ 	.word	0x0000000a
        /*0ea4*/ 	.word	0x0002a830
        /*0ea8*/ 	.short	0x010a
        /*0eaa*/ 	.byte	0x3f
	.zero		1


	//   ....[43]....
        /*0eac*/ 	.word	0x00017ed0
        /*0eb0*/ 	.word	0x0000000b
        /*0eb4*/ 	.word	0x0002a850
        /*0eb8*/ 	.short	0x010a
        /*0eba*/ 	.byte	0x3f
	.zero		1


	//   ....[44]....
        /*0ebc*/ 	.word	0x00017f70
        /*0ec0*/ 	.word	0x0000000b
        /*0ec4*/ 	.word	0x0002a850
        /*0ec8*/ 	.short	0x010a
        /*0eca*/ 	.byte	0x3f
	.zero		1


	//   ....[45]....
        /*0ecc*/ 	.word	0x00019390
        /*0ed0*/ 	.word	0x00000004
        /*0ed4*/ 	.word	0x00000000
        /*0ed8*/ 	.short	0x0101
        /*0eda*/ 	.byte	0x3f
	.zero		1


	//   ....[46]....
        /*0edc*/ 	.word	0x00019660
        /*0ee0*/ 	.word	0x00000078
        /*0ee4*/ 	.word	0x00000000
        /*0ee8*/ 	.short	0x0101
        /*0eea*/ 	.byte	0x3f
	.zero		1


	//   ....[47]....
        /*0eec*/ 	.word	0x00019c50
        /*0ef0*/ 	.word	0x0000000c
        /*0ef4*/ 	.word	0x0002a850
        /*0ef8*/ 	.short	0x010a
        /*0efa*/ 	.byte	0x3f
	.zero		1


	//   ....[48]....
        /*0efc*/ 	.word	0x00019cf0
        /*0f00*/ 	.word	0x0000000c
        /*0f04*/ 	.word	0x0002a850
        /*0f08*/ 	.short	0x010a
        /*0f0a*/ 	.byte	0x3f
	.zero		1


	//   ....[49]....
        /*0f0c*/ 	.word	0x0001a1e0
        /*0f10*/ 	.word	0x00000002
        /*0f14*/ 	.word	0x00000000
        /*0f18*/ 	.short	0x0101
        /*0f1a*/ 	.byte	0x3f
	.zero		1


	//   ....[50]....
        /*0f1c*/ 	.word	0x0001b6e0
        /*0f20*/ 	.word	0x00000000
        /*0f24*/ 	.word	0x00000000
        /*0f28*/ 	.short	0x0101
        /*0f2a*/ 	.byte	0x3f
	.zero		1


	//   ....[51]....
        /*0f2c*/ 	.word	0x0001db30
        /*0f30*/ 	.word	0x00000016
        /*0f34*/ 	.word	0x0002a820
        /*0f38*/ 	.short	0x010a
        /*0f3a*/ 	.byte	0x3f
	.zero		1


	//   ....[52]....
        /*0f3c*/ 	.word	0x0001dbc0
        /*0f40*/ 	.word	0x0000000b
        /*0f44*/ 	.word	0x0002a8a0
        /*0f48*/ 	.short	0x010a
        /*0f4a*/ 	.byte	0x3f
	.zero		1


	//   ....[53]....
        /*0f4c*/ 	.word	0x0001e000
        /*0f50*/ 	.word	0x0000000b
        /*0f54*/ 	.word	0x0002a8c0
        /*0f58*/ 	.short	0x010a
        /*0f5a*/ 	.byte	0x3f
	.zero		1


	//   ....[54]....
        /*0f5c*/ 	.word	0x0001e430
        /*0f60*/ 	.word	0x0000000a
        /*0f64*/ 	.word	0x0002a8a0
        /*0f68*/ 	.short	0x010a
        /*0f6a*/ 	.byte	0x3f
	.zero		1


	//   ....[55]....
        /*0f6c*/ 	.word	0x0001e860
        /*0f70*/ 	.word	0x0000000a
        /*0f74*/ 	.word	0x0002a8c0
        /*0f78*/ 	.short	0x010a
        /*0f7a*/ 	.byte	0x3f
	.zero		1


	//   ....[56]....
        /*0f7c*/ 	.word	0x0001f800
        /*0f80*/ 	.word	0x00000007
        /*0f84*/ 	.word	0x0002a840
        /*0f88*/ 	.short	0x010a
        /*0f8a*/ 	.byte	0x3f
	.zero		1


	//   ....[57]....
        /*0f8c*/ 	.word	0x0001fee0
        /*0f90*/ 	.word	0x00000007
        /*0f94*/ 	.word	0x0002a830
        /*0f98*/ 	.short	0x0107
        /*0f9a*/ 	.byte	0x3f
	.zero		1


	//   ....[58]....
        /*0f9c*/ 	.word	0x0001ffa0
        /*0fa0*/ 	.word	0x00000007
        /*0fa4*/ 	.word	0x0002a830
        /*0fa8*/ 	.short	0x0101
        /*0faa*/ 	.byte	0x3f
	.zero		1


	//   ....[59]....
        /*0fac*/ 	.word	0x00020b90
        /*0fb0*/ 	.word	0x00000016
        /*0fb4*/ 	.word	0x0002a800
        /*0fb8*/ 	.short	0x0107
        /*0fba*/ 	.byte	0x3f
	.zero		1


	//   ....[60]....
        /*0fbc*/ 	.word	0x00020c90
        /*0fc0*/ 	.word	0x00000016
        /*0fc4*/ 	.word	0x0002a800
        /*0fc8*/ 	.short	0x0101
        /*0fca*/ 	.byte	0x3f
	.zero		1


	//   ....[61]....
        /*0fcc*/ 	.word	0x00020cb0
        /*0fd0*/ 	.word	0x00000016
        /*0fd4*/ 	.word	0x0002a820
        /*0fd8*/ 	.short	0x010a
        /*0fda*/ 	.byte	0x3f
	.zero		1


	//   ....[62]....
        /*0fdc*/ 	.word	0x00021020
        /*0fe0*/ 	.word	0x00000005
        /*0fe4*/ 	.word	0x0002a840
        /*0fe8*/ 	.short	0x010a
        /*0fea*/ 	.byte	0x3f
	.zero		1


	//   ....[63]....
        /*0fec*/ 	.word	0x00021520
        /*0ff0*/ 	.word	0x00000005
        /*0ff4*/ 	.word	0x0002a830
        /*0ff8*/ 	.short	0x0107
        /*0ffa*/ 	.byte	0x3f
	.zero		1


	//   ....[64]....
        /*0ffc*/ 	.word	0x000215d0
        /*1000*/ 	.word	0x00000005
        /*1004*/ 	.word	0x0002a830
        /*1008*/ 	.short	0x0101
        /*100a*/ 	.byte	0x3f
	.zero		1


	//   ....[65]....
        /*100c*/ 	.word	0x00021630
        /*1010*/ 	.word	0x00000005
        /*1014*/ 	.word	0x0002a860
        /*1018*/ 	.short	0x010a
        /*101a*/ 	.byte	0x3f
	.zero		1


	//   ....[66]....
        /*101c*/ 	.word	0x00021aa0
        /*1020*/ 	.word	0x00000005
        /*1024*/ 	.word	0x0002a850
        /*1028*/ 	.short	0x0107
        /*102a*/ 	.byte	0x3f
	.zero		1


	//   ....[67]....
        /*102c*/ 	.word	0x00021be0
        /*1030*/ 	.word	0x00000005
        /*1034*/ 	.word	0x0002a850
        /*1038*/ 	.short	0x0101
        /*103a*/ 	.byte	0x3f
	.zero		1


	//   ....[68]....
        /*103c*/ 	.word	0x00021e60
        /*1040*/ 	.word	0x00000000
        /*1044*/ 	.word	0x0002a860
        /*1048*/ 	.short	0x010a
        /*104a*/ 	.byte	0x3f
	.zero		1


	//   ....[69]....
        /*104c*/ 	.word	0x000222d0
        /*1050*/ 	.word	0x00000000
        /*1054*/ 	.word	0x0002a850
        /*1058*/ 	.short	0x0107
        /*105a*/ 	.byte	0x3f
	.zero		1


	//   ....[70]....
        /*105c*/ 	.word	0x00022390
        /*1060*/ 	.word	0x00000000
        /*1064*/ 	.word	0x0002a850
        /*1068*/ 	.short	0x0101
        /*106a*/ 	.byte	0x3f
	.zero		1


	//   ....[71]....
        /*106c*/ 	.word	0x000230b0
        /*1070*/ 	.word	0x00000005
        /*1074*/ 	.word	0x0002a820
        /*1078*/ 	.short	0x010a
        /*107a*/ 	.byte	0x3f
	.zero		1


	//   ....[72]....
        /*107c*/ 	.word	0x00023240
        /*1080*/ 	.word	0x00000003
        /*1084*/ 	.word	0x0002a840
        /*1088*/ 	.short	0x010a
        /*108a*/ 	.byte	0x3f
	.zero		1


	//   ....[73]....
        /*108c*/ 	.word	0x000232e0
        /*1090*/ 	.word	0x00000005
        /*1094*/ 	.word	0x0002a840
        /*1098*/ 	.short	0x010a
        /*109a*/ 	.byte	0x3f
	.zero		1


	//   ....[74]....
        /*109c*/ 	.word	0x00023320
        /*10a0*/ 	.word	0x00000003
        /*10a4*/ 	.word	0x0002a860
        /*10a8*/ 	.short	0x010a
        /*10aa*/ 	.byte	0x3f
	.zero		1


	//   ....[75]....
        /*10ac*/ 	.word	0x00023360
        /*10b0*/ 	.word	0x00000005
        /*10b4*/ 	.word	0x0002a860
        /*10b8*/ 	.short	0x010a
        /*10ba*/ 	.byte	0x3f
	.zero		1


	//   ....[76]....
        /*10bc*/ 	.word	0x000233c0
        /*10c0*/ 	.word	0x00000056
        /*10c4*/ 	.word	0x0002a890
        /*10c8*/ 	.short	0x010a
        /*10ca*/ 	.byte	0x3f
	.zero		1


	//   ....[77]....
        /*10cc*/ 	.word	0x00023670
        /*10d0*/ 	.word	0x00000056
        /*10d4*/ 	.word	0x0002a890
        /*10d8*/ 	.short	0x010a
        /*10da*/ 	.byte	0x3f
	.zero		1


	//   ....[78]....
        /*10dc*/ 	.word	0x00023920
        /*10e0*/ 	.word	0x00000056
        /*10e4*/ 	.word	0x0002a890
        /*10e8*/ 	.short	0x010a
        /*10ea*/ 	.byte	0x3f
	.zero		1


	//   ....[79]....
        /*10ec*/ 	.word	0x00023bd0
        /*10f0*/ 	.word	0x00000056
        /*10f4*/ 	.word	0x0002a8b0
        /*10f8*/ 	.short	0x010a
        /*10fa*/ 	.byte	0x3f
	.zero		1


	//   ....[80]....
        /*10fc*/ 	.word	0x00023fb0
        /*1100*/ 	.word	0x00000002
        /*1104*/ 	.word	0x0002a800
        /*1108*/ 	.short	0x010a
        /*110a*/ 	.byte	0x3f
	.zero		1


	//   ....[81]....
        /*110c*/ 	.word	0x00024390
        /*1110*/ 	.word	0x00000002
        /*1114*/ 	.word	0x0002a800
        /*1118*/ 	.short	0x010a
        /*111a*/ 	.byte	0x3f
	.zero		1


	//   ....[82]....
        /*111c*/ 	.word	0x000243e0
        /*1120*/ 	.word	0x00000000
        /*1124*/ 	.word	0x0002a830
        /*1128*/ 	.short	0x010a
        /*112a*/ 	.byte	0x3f
	.zero		1


	//   ....[83]....
        /*112c*/ 	.word	0x00024430
        /*1130*/ 	.word	0x0000000f
        /*1134*/ 	.word	0x0002a830
        /*1138*/ 	.short	0x010a
        /*113a*/ 	.byte	0x3f
	.zero		1


	//   ....[84]....
        /*113c*/ 	.word	0x00024480
        /*1140*/ 	.word	0x0000000b
        /*1144*/ 	.word	0x0002a850
        /*1148*/ 	.short	0x010a
        /*114a*/ 	.byte	0x3f
	.zero		1


	//   ....[85]....
        /*114c*/ 	.word	0x000244d0
        /*1150*/ 	.word	0x0000000a
        /*1154*/ 	.word	0x0002a830
        /*1158*/ 	.short	0x010a
        /*115a*/ 	.byte	0x3f
	.zero		1


	//   ....[86]....
        /*115c*/ 	.word	0x00024520
        /*1160*/ 	.word	0x0000000b
        /*1164*/ 	.word	0x0002a850
        /*1168*/ 	.short	0x010a
        /*116a*/ 	.byte	0x3f
	.zero		1


	//   ....[87]....
        /*116c*/ 	.word	0x00024570
        /*1170*/ 	.word	0x0000000c
        /*1174*/ 	.word	0x0002a850
        /*1178*/ 	.short	0x010a
        /*117a*/ 	.byte	0x3f
	.zero		1


	//   ....[88]....
        /*117c*/ 	.word	0x00024710
        /*1180*/ 	.word	0x00000016
        /*1184*/ 	.word	0x0002a820
        /*1188*/ 	.short	0x010a
        /*118a*/ 	.byte	0x3f
	.zero		1


	//   ....[89]....
        /*118c*/ 	.word	0x00024760
        /*1190*/ 	.word	0x0000000b
        /*1194*/ 	.word	0x0002a8a0
        /*1198*/ 	.short	0x010a
        /*119a*/ 	.byte	0x3f
	.zero		1


	//   ....[90]....
        /*119c*/ 	.word	0x000247b0
        /*11a0*/ 	.word	0x0000000b
        /*11a4*/ 	.word	0x0002a8c0
        /*11a8*/ 	.short	0x010a
        /*11aa*/ 	.byte	0x3f
	.zero		1


	//   ....[91]....
        /*11ac*/ 	.word	0x00024800
        /*11b0*/ 	.word	0x0000000a
        /*11b4*/ 	.word	0x0002a8a0
        /*11b8*/ 	.short	0x010a
        /*11ba*/ 	.byte	0x3f
	.zero		1


	//   ....[92]....
        /*11bc*/ 	.word	0x00024850
        /*11c0*/ 	.word	0x0000000a
        /*11c4*/ 	.word	0x0002a8c0
        /*11c8*/ 	.short	0x010a
        /*11ca*/ 	.byte	0x3f
	.zero		1


	//   ....[93]....
        /*11cc*/ 	.word	0x00024970
        /*11d0*/ 	.word	0x00000007
        /*11d4*/ 	.word	0x0002a840
        /*11d8*/ 	.short	0x010a
        /*11da*/ 	.byte	0x3f
	.zero		1


	//   ....[94]....
        /*11dc*/ 	.word	0x00025d70
        /*11e0*/ 	.word	0x00000016
        /*11e4*/ 	.word	0x0002a820
        /*11e8*/ 	.short	0x010a
        /*11ea*/ 	.byte	0x3f
	.zero		1


	//   ....[95]....
        /*11ec*/ 	.word	0x00025dc0
        /*11f0*/ 	.word	0x00000005
        /*11f4*/ 	.word	0x0002a840
        /*11f8*/ 	.short	0x010a
        /*11fa*/ 	.byte	0x3f
	.zero		1


	//   ....[96]....
        /*11fc*/ 	.word	0x00026580
        /*1200*/ 	.word	0x00000005
        /*1204*/ 	.word	0x0002a860
        /*1208*/ 	.short	0x010a
        /*120a*/ 	.byte	0x3f
	.zero		1


	//   ....[97]....
        /*120c*/ 	.word	0x00026d90
        /*1210*/ 	.word	0x00000000
        /*1214*/ 	.word	0x0002a860
        /*1218*/ 	.short	0x010a
        /*121a*/ 	.byte	0x3f
	.zero		1


	//   ....[98]....
        /*121c*/ 	.word	0x00027ec0
        /*1220*/ 	.word	0x00000005
        /*1224*/ 	.word	0x0002a820
        /*1228*/ 	.short	0x010a
        /*122a*/ 	.byte	0x3f
	.zero		1


	//   ....[99]....
        /*122c*/ 	.word	0x00028060
        /*1230*/ 	.word	0x00000003
        /*1234*/ 	.word	0x0002a840
        /*1238*/ 	.short	0x010a
        /*123a*/ 	.byte	0x3f
	.zero		1


	//   ....[100]....
        /*123c*/ 	.word	0x000280b0
        /*1240*/ 	.word	0x00000005
        /*1244*/ 	.word	0x0002a840
        /*1248*/ 	.short	0x010a
        /*124a*/ 	.byte	0x3f
	.zero		1


	//   ....[101]....
        /*124c*/ 	.word	0x00028100
        /*1250*/ 	.word	0x00000003
        /*1254*/ 	.word	0x0002a860
        /*1258*/ 	.short	0x010a
        /*125a*/ 	.byte	0x3f
	.zero		1


	//----- nvinfo : EIATTR_NUM_MBARRIERS
	.align		4
.L_572:
        /*125c*/ 	.byte	0x03, 0x38
        /*125e*/ 	.short	0x0016


	//----- nvinfo : EIATTR_EXIT_INSTR_OFFSETS
	.align		4
        /*1260*/ 	.byte	0x04, 0x1c
        /*1262*/ 	.short	(.L_574 - .L_573)


	//   ....[0]....
.L_573:
        /*1264*/ 	.word	0x000233b0


	//----- nvinfo : EIATTR_MAX_THREADS
	.align		4
.L_574:
        /*1268*/ 	.byte	0x04, 0x05
        /*126a*/ 	.short	(.L_576 - .L_575)
.L_575:
        /*126c*/ 	.word	0x00000180
        /*1270*/ 	.word	0x00000001
        /*1274*/ 	.word	0x00000001


	//----- nvinfo : EIATTR_CRS_STACK_SIZE
	.align		4
.L_576:
        /*1278*/ 	.byte	0x04, 0x1e
        /*127a*/ 	.short	(.L_578 - .L_577)
.L_577:
        /*127c*/ 	.word	0x00000000


	//----- nvinfo : EIATTR_CBANK_PARAM_SIZE
	.align		4
.L_578:
        /*1280*/ 	.byte	0x03, 0x19
        /*1282*/ 	.short	0x0af0


	//----- nvinfo : EIATTR_PARAM_CBANK
	.align		4
        /*1284*/ 	.byte	0x04, 0x0a
        /*1286*/ 	.short	(.L_580 - .L_579)
	.align		4
.L_579:
        /*1288*/ 	.word	index@(.nv.constant0._ZN7cutlass13device_kernelIN5flash11enable_sm90INS1_16FlashAttnFwdSm90INS1_25CollectiveMainloopFwdSm90ILi2EN4cute5tupleIJNS5_1CILi1EEES8_S8_EEENS6_IJNS7_ILi128EEENS7_ILi96EEENS7_ILi192EEEEEELi128ENS_6half_tEfNS_4arch4Sm90ELb1ELb0ELb1ELb1ELb1ELb1ELb0ELb1ELb1ELb1ELb0ELb0EEENS1_21CollectiveEpilogueFwdINS6_IJSA_SA_SB_EEES9_SE_SG_Li256ELb1ELb1ELb0ELb0EEENS1_36VarlenDynamicPersistentTileSchedulerILi128ELi96ELi256ELi128ELb0ELb1ELb1ELb1ELb1ELb1EEEEEEEEEvNT_6ParamsE)
        /*128c*/ 	.short	0x0210
        /*128e*/ 	.short	0x0af0


	//----- nvinfo : EIATTR_SW_WAR
	.align		4
.L_580:
        /*1290*/ 	.byte	0x04, 0x36
        /*1292*/ 	.short	(.L_582 - .L_581)
.L_581:
        /*1294*/ 	.word	0x00000008
.L_582:


//--------------------- .nv.info._ZN7cutlass13device_kernelIN5flash11enable_sm90INS1_16FlashAttnFwdSm90INS1_25CollectiveMainloopFwdSm90ILi2EN4cute5tupleIJNS5_1CILi1EEES8_S8_EEENS6_IJNS7_ILi64EEESA_SA_EEELi512ENS_6half_tEfNS_4arch4Sm90ELb0ELb0ELb1ELb0ELb1ELb0ELb0ELb0ELb0ELb1ELb0ELb0EEENS1_21CollectiveEpilogueFwdINS6_IJSA_NS7_ILi512EEESA_EEES9_SC_SE_Li256ELb0ELb1ELb0ELb0EEENS1_29StaticPersistentTileSchedulerILb0EEEEEEEEEvNT_6ParamsE --------------------------
	.section	.nv.info._ZN7cutlass13device_kernelIN5flash11enable_sm90INS1_16FlashAttnFwdSm90INS1_25CollectiveMainloopFwdSm90ILi2EN4cute5tupleIJNS5_1CILi1EEES8_S8_EEENS6_IJNS7_ILi64EEESA_SA_EEELi512ENS_6half_tEfNS_4arch4Sm90ELb0ELb0ELb1ELb0ELb1ELb0ELb0ELb0ELb0ELb1ELb0ELb0EEENS1_21CollectiveEpilogueFwdINS6_IJSA_NS7_ILi512EEESA_EEES9_SC_SE_Li256ELb0ELb1ELb0ELb0EEENS1_29StaticPersistentTileSchedulerILb0EEEEEEEEEvNT_6ParamsE,"",@"SHT_CUDA_INFO"
	.sectionflags	@""
	.align	4


	//----- nvinfo : EIATTR_CUDA_API_VERSION
	.align		4
        /*0000*/ 	.byte	0x04, 0x37
        /*0002*/ 	.short	(.L_584 - .L_583)
.L_583:
        /*0004*/ 	.word	0x00000082


	//----- nvinfo : EIATTR_KPARAM_INFO
	.align		4
.L_584:
        /*0008*/ 	.byte	0x04, 0x17
        /*000a*/ 	.short	(.L_586 - .L_585)
.L_585:
        /*000c*/ 	.word	0x00000000
        /*0010*/ 	.short	0x0000
        /*0012*/ 	.short	0x0070
        /*0014*/ 	.byte	0x00, 0xf0, 0x01, 0x28


	//----- nvinfo : EIATTR_SPARSE_MMA_MASK
	.align		4
.L_586:
        /*0018*/ 	.byte	0x03, 0x50
        /*001a*/ 	.short	0x0000


	//----- nvinfo : EIATTR_MAXREG_COUNT
	.align		4
        /*001c*/ 	.byte	0x03, 0x1b
        /*001e*/ 	.short	0x00a8


	//----- nvinfo : EIATTR_NUM_BARRIERS
	.align		4
        /*0020*/ 	.byte	0x02, 0x4c
        /*0022*/ 	.byte	0x10
	.zero		1


	//----- nvinfo : EIATTR_EXTERNS
	.align		4
        /*0024*/ 	.byte	0x04, 0x0f
        /*0026*/ 	.short	(.L_588 - .L_587)


	//   ....[0]....
	.align		4
.L_587:
        /*0028*/ 	.word	index@(__assertfail)


	//----- nvinfo : EIATTR_ANNOTATIONS
	.align		4
.L_588:
        /*002c*/ 	.byte	0x04, 0x55
        /*002e*/ 	.short	(.L_590 - .L_589)


	//   ....[0]....
.L_589:
        /* <DEDUP_REMOVED lines=15> */


	//----- nvinfo : EIATTR_MERCURY_ISA_VERSION
	.align		4
.L_590:
        /*0108*/ 	.byte	0x03, 0x5f
        /*010a*/ 	.short	0x0101


	//----- nvinfo : EIATTR_INT_WARP_WIDE_INSTR_OFFSETS
	.align		4
        /*010c*/ 	.byte	0x04, 0x31
        /*010e*/ 	.short	(.L_592 - .L_591)


	//   ....[0]....
.L_591:
        /*0110*/ 	.word	0x000000c0


	//   ....[1]....
        /*0114*/ 	.word	0x000000d0


	//   ....[2]....
        /*0118*/ 	.word	0x00000170


	//----- nvinfo : EIATTR_COOP_GROUP_MASK_REGIDS
	.align		4
.L_592:
        /*011c*/ 	.byte	0x04, 0x29
        /*011e*/ 	.short	(.L_594 - .L_593)


	//   ....[0]....
.L_593:
        /*0120*/ 	.word	0xffffffff


	//   ....[1]....
        /*0124*/ 	.word	0xffffffff


	//   ....[2]....
        /*0128*/ 	.word	0xffffffff


	//   ....[3]....
        /*012c*/ 	.word	0xffffffff


	//   ....[4]....
        /*0130*/ 	.word	0xffffffff


	//   ....[5]....
        /*0134*/ 	.word	0xffffffff


	//   ....[6]....
        /*0138*/ 	.word	0xffffffff


	//   ....[7]....
        /*013c*/ 	.word	0xffffffff


	//   ....[8]....
        /*0140*/ 	.word	0xffffffff


	//   ....[9]....
        /*0144*/ 	.word	0xffffffff


	//   ....[10]....
        /*0148*/ 	.word	0xffffffff


	//   ....[11]....
        /*014c*/ 	.word	0xffffffff


	//   ....[12]....
        /*0150*/ 	.word	0xffffffff


	//   ....[13]....
        /*0154*/ 	.word	0xffffffff


	//   ....[14]....
        /*0158*/ 	.word	0xffffffff


	//   ....[15]....
        /*015c*/ 	.word	0xffffffff


	//   ....[16]....
        /*0160*/ 	.word	0xffffffff


	//   ....[17]....
        /*0164*/ 	.word	0xffffffff


	//   ....[18]....
        /*0168*/ 	.word	0xffffffff


	//   ....[19]....
        /*016c*/ 	.word	0xffffffff


	//   ....[20]....
        /*0170*/ 	.word	0xffffffff


	//   ....[21]....
        /*0174*/ 	.word	0xffffffff


	//   ....[22]....
        /*0178*/ 	.word	0xffffffff


	//   ....[23]....
        /*017c*/ 	.word	0xffffffff


	//   ....[24]....
        /*0180*/ 	.word	0xffffffff


	//   ....[25]....
        /*0184*/ 	.word	0xffffffff


	//   ....[26]....
        /*0188*/ 	.word	0xffffffff


	//   ....[27]....
        /*018c*/ 	.word	0xffffffff


	//   ....[28]....
        /*0190*/ 	.word	0xffffffff


	//   ....[29]....
        /*0194*/ 	.word	0xffffffff


	//   ....[30]....
        /*0198*/ 	.word	0xffffffff


	//   ....[31]....
        /*019c*/ 	.word	0xffffffff


	//   ....[32]....
        /*01a0*/ 	.word	0xffffffff


	//   ....[33]....
        /*01a4*/ 	.word	0xffffffff


	//   ....[34]....
        /*01a8*/ 	.word	0xffffffff


	//   ....[35]....
        /*01ac*/ 	.word	0xffffffff


	//   ....[36]....
        /*01b0*/ 	.word	0xffffffff


	//   ....[37]....
        /*01b4*/ 	.word	0xffffffff


	//   ....[38]....
        /*01b8*/ 	.word	0xffffffff


	//   ....[39]....
        /*01bc*/ 	.word	0xffffffff


	//   ....[40]....
        /*01c0*/ 	.word	0xffffffff


	//   ....[41]....
        /*01c4*/ 	.word	0xffffffff


	//   ....[42]....
        /*01c8*/ 	.word	0xffffffff


	//   ....[43]....
        /*01cc*/ 	.word	0xffffffff


	//   ....[44]....
        /*01d0*/ 	.word	0xffffffff


	//   ....[45]....
        /*01d4*/ 	.word	0xffffffff


	//   ....[46]....
        /*01d8*/ 	.word	0xffffffff


	//   ....[47]....
        /*01dc*/ 	.word	0xffffffff


	//   ....[48]....
        /*01e0*/ 	.word	0xffffffff


	//   ....[49]....
        /*01e4*/ 	.word	0xffffffff


	//   ....[50]....
        /*01e8*/ 	.word	0xffffffff


	//   ....[51]....
        /*01ec*/ 	.word	0xffffffff


	//   ....[52]....
        /*01f0*/ 	.word	0xffffffff


	//   ....[53]....
        /*01f4*/ 	.word	0xffffffff


	//   ....[54]....
        /*01f8*/ 	.word	0xffffffff


	//   ....[55]....
        /*01fc*/ 	.word	0xffffffff


	//   ....[56]....
        /*0200*/ 	.word	0xffffffff


	//   ....[57]....
        /*0204*/ 	.word	0xffffffff


	//   ....[58]....
        /*0208*/ 	.word	0xffffffff


	//   ....[59]....
        /*020c*/ 	.word	0xffffffff


	//   ....[60]....
        /*0210*/ 	.word	0xffffffff


	//   ....[61]....
        /*0214*/ 	.word	0xffffffff


	//   ....[62]....
        /*0218*/ 	.word	0xffffffff


	//   ....[63]....
        /*021c*/ 	.word	0xffffffff


	//   ....[64]....
        /*0220*/ 	.word	0xffffffff


	//   ....[65]....
        /*0224*/ 	.word	0xffffffff


	//   ....[66]....
        /*0228*/ 	.word	0xffffffff


	//   ....[67]....
        /*022c*/ 	.word	0xffffffff


	//   ....[68]....
        /*0230*/ 	.word	0xffffffff


	//   ....[69]....
        /*0234*/ 	.word	0xffffffff


	//   ....[70]....
        /*0238*/ 	.word	0xffffffff


	//   ....[71]....
        /*023c*/ 	.word	0xffffffff


	//   ....[72]....
        /*0240*/ 	.word	0x0500000f


	//   ....[73]....
        /*0244*/ 	.word	0x0500000f


	//   ....[74]....
        /*0248*/ 	.word	0x0500000f


	//   ....[75]....
        /*024c*/ 	.word	0x0500000f


	//   ....[76]....
        /*0250*/ 	.word	0x0500000f


	//   ....[77]....
        /*0254*/ 	.word	0x0500000f


	//   ....[78]....
        /*0258*/ 	.word	0x0500000f


	//   ....[79]....
        /*025c*/ 	.word	0x0500000f


	//   ....[80]....
        /*0260*/ 	.word	0x0500000f


	//   ....[81]....
        /*0264*/ 	.word	0x0500000f


	//   ....[82]....
        /*0268*/ 	.word	0x0500000f


	//   ....[83]....
        /*026c*/ 	.word	0x0500000f


	//   ....[84]....
        /*0270*/ 	.word	0x0500000f


	//   ....[85]....
        /*0274*/ 	.word	0x0500000f


	//   ....[86]....
        /*0278*/ 	.word	0x0500000f


	//   ....[87]....
        /*027c*/ 	.word	0x0500000f


	//   ....[88]....
        /*0280*/ 	.word	0x0500000f


	//   ....[89]....
        /*0284*/ 	.word	0x0500000f


	//   ....[90]....
        /*0288*/ 	.word	0x0500000f


	//   ....[91]....
        /*028c*/ 	.word	0x0500000f


	//   ....[92]....
        /*0290*/ 	.word	0x0500000f


	//   ....[93]....
        /*0294*/ 	.word	0x0500000f


	//   ....[94]....
        /*0298*/ 	.word	0x0500000f


	//   ....[95]....
        /*029c*/ 	.word	0x0500000f


	//   ....[96]....
        /*02a0*/ 	.word	0x0500000f


	//   ....[97]....
        /*02a4*/ 	.word	0x0500000f


	//   ....[98]....
        /*02a8*/ 	.word	0x0500000f


	//   ....[99]....
        /*02ac*/ 	.word	0x0500000f


	//   ....[100]....
        /*02b0*/ 	.word	0x0500000f


	//   ....[101]....
        /*02b4*/ 	.word	0x0500000f


	//   ....[102]....
        /*02b8*/ 	.word	0x0500000f


	//   ....[103]....
        /*02bc*/ 	.word	0x0500000f


	//   ....[104]....
        /*02c0*/ 	.word	0x0500000f


	//   ....[105]....
        /*02c4*/ 	.word	0x0500000f


	//   ....[106]....
        /*02c8*/ 	.word	0x0500000f


	//   ....[107]....
        /*02cc*/ 	.word	0x0500000f


	//   ....[108]....
        /*02d0*/ 	.word	0x0500000f


	//   ....[109]....
        /*02d4*/ 	.word	0x0500000f


	//   ....[110]....
        /*02d8*/ 	.word	0x0500000f


	//   ....[111]....
        /*02dc*/ 	.word	0x0500000f


	//   ....[112]....
        /*02e0*/ 	.word	0x0500000f


	//   ....[113]....
        /*02e4*/ 	.word	0x0500000f


	//----- nvinfo : EIATTR_COOP_GROUP_INSTR_OFFSETS
	.align		4
.L_594:
        /*02e8*/ 	.byte	0x04, 0x28
        /*02ea*/ 	.short	(.L_596 - .L_595)


	//   ....[0]....
.L_595:
        /*02ec*/ 	.word	0x00000070


	//   ....[1]....
        /*02f0*/ 	.word	0x000000b0


	//   ....[2]....
        /*02f4*/ 	.word	0x00000290


	//   ....[3]....
        /*02f8*/ 	.word	0x000003f0


	//   ....[4]....
        /*02fc*/ 	.word	0x00000510


	//   ....[5]....
        /*0300*/ 	.word	0x00000670


	//   ....[6]....
        /*0304*/ 	.word	0x000010e0


	//   ....[7]....
        /*0308*/ 	.word	0x000029c0


	//   ....[8]....
        /*030c*/ 	.word	0x00003790


	//   ....[9]....
        /*0310*/ 	.word	0x00003820


	//   ....[10]....
        /*0314*/ 	.word	0x00003a20


	//   ....[11]....
        /*0318*/ 	.word	0x00003b00


	//   ....[12]....
        /*031c*/ 	.word	0x00004370


	//   ....[13]....
        /*0320*/ 	.word	0x00004ba0


	//   ....[14]....
        /*0324*/ 	.word	0x00004c40


	//   ....[15]....
        /*0328*/ 	.word	0x00004f00


	//   ....[16]....
        /*032c*/ 	.word	0x00005040


	//   ....[17]....
        /*0330*/ 	.word	0x000060c0


	//   ....[18]....
        /*0334*/ 	.word	0x00006170


	//   ....[19]....
        /*0338*/ 	.word	0x000061a0


	//   ....[20]....
        /*033c*/ 	.word	0x00006200


	//   ....[21]....
        /*0340*/ 	.word	0x00006240


	//   ....[22]....
        /*0344*/ 	.word	0x00007540


	//   ....[23]....
        /*0348*/ 	.word	0x00007fa0


	//   ....[24]....
        /*034c*/ 	.word	0x00007fd0


	//   ....[25]....
        /*0350*/ 	.word	0x00007ff0


	//   ....[26]....
        /*0354*/ 	.word	0x00008010


	//   ....[27]....
        /*0358*/ 	.word	0x00008630


	//   ....[28]....
        /*035c*/ 	.word	0x00008650


	//   ....[29]....
        /*0360*/ 	.word	0x000088a0


	//   ....[30]....
        /*0364*/ 	.word	0x000088d0


	//   ....[31]....
        /*0368*/ 	.word	0x0000a300


	//   ....[32]....
        /*036c*/ 	.word	0x0000a330


	//   ....[33]....
        /*0370*/ 	.word	0x0000a350


	//   ....[34]....
        /*0374*/ 	.word	0x0000a390


	//   ....[35]....
        /*0378*/ 	.word	0x0000a400


	//   ....[36]....
        /*037c*/ 	.word	0x0000a420


	//   ....[37]....
        /*0380*/ 	.word	0x0000a440


	//   ....[38]....
        /*0384*/ 	.word	0x0000a460


	//   ....[39]....
        /*0388*/ 	.word	0x0000aa90


	//   ....[40]....
        /*038c*/ 	.word	0x0000aab0


	//   ....[41]....
        /*0390*/ 	.word	0x0000aad0


	//   ....[42]....
        /*0394*/ 	.word	0x0000ab20


	//   ....[43]....
        /*0398*/ 	.word	0x0000ab70


	//   ....[44]....
        /*039c*/ 	.word	0x0000ab90


	//   ....[45]....
        /*03a0*/ 	.word	0x0000abc0


	//   ....[46]....
        /*03a4*/ 	.word	0x0000abe0


	//   ....[47]....
        /*03a8*/ 	.word	0x0000b0b0


	//   ....[48]....
        /*03ac*/ 	.word	0x0000b0e0


	//   ....[49]....
        /*03b0*/ 	.word	0x0000b1c0


	//   ....[50]....
        /*03b4*/ 	.word	0x0000b1f0


	//   ....[51]....
        /*03b8*/ 	.word	0x0000b2a0


	//   ....[52]....
        /*03bc*/ 	.word	0x0000b2d0


	//   ....[53]....
        /*03c0*/ 	.word	0x0000b5e0


	//   ....[54]....
        /*03c4*/ 	.word	0x0000b650


	//   ....[55]....
        /*03c8*/ 	.word	0x0000bd00


	//   ....[56]....
        /*03cc*/ 	.word	0x0000bd20


	//   ....[57]....
        /*03d0*/ 	.word	0x0000bd30


	//   ....[58]....
        /*03d4*/ 	.word	0x0000bd40


	//   ....[59]....
        /*03d8*/ 	.word	0x0000bd60


	//   ....[60]....
        /*03dc*/ 	.word	0x0000bdc0


	//   ....[61]....
        /*03e0*/ 	.word	0x0000bdd0


	//   ....[62]....
        /*03e4*/ 	.word	0x0000bde0


	//   ....[63]....
        /*03e8*/ 	.word	0x0000c140


	//   ....[64]....
        /*03ec*/ 	.word	0x0000c170


	//   ....[65]....
        /*03f0*/ 	.word	0x0000c1c0


	//   ....[66]....
        /*03f4*/ 	.word	0x0000c1e0


	//   ....[67]....
        /*03f8*/ 	.word	0x0000c270


	//   ....[68]....
        /*03fc*/ 	.word	0x0000c290


	//   ....[69]....
        /*0400*/ 	.word	0x0000c2b0


	//   ....[70]....
        /*0404*/ 	.word	0x0000c2d0


	//   ....[71]....
        /*0408*/ 	.word	0x0000c870


	//   ....[72]....
        /*040c*/ 	.word	0x0000ce00


	//   ....[73]....
        /*0410*/ 	.word	0x0000cef0


	//   ....[74]....
        /*0414*/ 	.word	0x0000cf90


	//   ....[75]....
        /*0418*/ 	.word	0x0000d000


	//   ....[76]....
        /*041c*/ 	.word	0x0000d0e0


	//   ....[77]....
        /*0420*/ 	.word	0x0000d150


	//   ....[78]....
        /*0424*/ 	.word	0x0000d220


	//   ....[79]....
        /*0428*/ 	.word	0x0000d290


	//   ....[80]....
        /*042c*/ 	.word	0x0000d350


	//   ....[81]....
        /*0430*/ 	.word	0x0000d3e0


	//   ....[82]....
        /*0434*/ 	.word	0x0000d450


	//   ....[83]....
        /*0438*/ 	.word	0x0000d4d0


	//   ....[84]....
        /*043c*/ 	.word	0x0000d570


	//   ....[85]....
        /*0440*/ 	.word	0x0000d5d0


	//   ....[86]....
        /*0444*/ 	.word	0x0000d690


	//   ....[87]....
        /*0448*/ 	.word	0x0000d6f0


	//   ....[88]....
        /*044c*/ 	.word	0x0000d790


	//   ....[89]....
        /*0450*/ 	.word	0x0000d8d0


	//   ....[90]....
        /*0454*/ 	.word	0x0000d9b0


	//   ....[91]....
        /*0458*/ 	.word	0x0000db30


	//   ....[92]....
        /*045c*/ 	.word	0x0000dc70


	//   ....[93]....
        /*0460*/ 	.word	0x0000dd80


	//   ....[94]....
        /*0464*/ 	.word	0x0000dec0


	//   ....[95]....
        /*0468*/ 	.word	0x0000dfd0


	//   ....[96]....
        /*046c*/ 	.word	0x0000e0a0


	//   ....[97]....
        /*0470*/ 	.word	0x0000e180


	//   ....[98]....
        /*0474*/ 	.word	0x0000e220


	//   ....[99]....
        /*0478*/ 	.word	0x0000e280


	//   ....[100]....
        /*047c*/ 	.word	0x0000e320


	//   ....[101]....
        /*0480*/ 	.word	0x0000e380


	//   ....[102]....
        /*0484*/ 	.word	0x0000e430


	//   ....[103]....
        /*0488*/ 	.word	0x0000e490


	//   ....[104]....
        /*048c*/ 	.word	0x0000e540


	//   ....[105]....
        /*0490*/ 	.word	0x0000e620


	//   ....[106]....
        /*0494*/ 	.word	0x0000e6e0


	//   ....[107]....
        /*0498*/ 	.word	0x0000e7c0


	//   ....[108]....
        /*049c*/ 	.word	0x0000e8d0


	//   ....[109]....
        /*04a0*/ 	.word	0x0000e9e0


	//   ....[110]....
        /*04a4*/ 	.word	0x0000eac0


	//   ....[111]....
        /*04a8*/ 	.word	0x0000ebc0


	//   ....[112]....
        /*04ac*/ 	.word	0x0000ec90


	//   ....[113]....
        /*04b0*/ 	.word	0x0000eda0


	//----- nvinfo : EIATTR_REG_RECONFIG
	.align		4
.L_596:
        /*04b4*/ 	.byte	0x01, 0x54
	.zero		2


	//----- nvinfo : EIATTR_SYSCALL_OFFSETS
	.align		4
        /*04b8*/ 	.byte	0x04, 0x46
        /*04ba*/ 	.short	(.L_598 - .L_597)


	//   ....[0]....
.L_597:
        /*04bc*/ 	.word	0x00002b80


	//   ....[1]....
        /*04c0*/ 	.word	0x00009bb0


	//   ....[2]....
        /*04c4*/ 	.word	0x00009cf0


	//   ....[3]....
        /*04c8*/ 	.word	0x00009de0


	//   ....[4]....
        /*04cc*/ 	.word	0x0000a790


	//----- nvinfo : EIATTR_MBARRIER_INSTR_OFFSETS
	.align		4
.L_598:
        /*04d0*/ 	.byte	0x04, 0x39
        /*04d2*/ 	.short	(.L_600 - .L_599)


	//   ....[0]....
.L_599:
        /*04d4*/ 	.word	0x00000180
        /*04d8*/ 	.word	0x000000ff
        /*04dc*/ 	.word	0x00028c00
        /*04e0*/ 	.short	0x0100
        /*04e2*/ 	.byte	0x08
	.zero		1


	//   ....[1]....
        /*04e4*/ 	.word	0x00000190
        /*04e8*/ 	.word	0x000000ff
        /*04ec*/ 	.word	0x00028c20
        /*04f0*/ 	.short	0x0100
        /*04f2*/ 	.byte	0x08
	.zero		1


	//   ....[2]....
        /*04f4*/ 	.word	0x00000240
        /*04f8*/ 	.word	0x000000ff
        /*04fc*/ 	.word	0x00028c30
        /*0500*/ 	.short	0x0100
        /*0502*/ 	.byte	0x06
	.zero		1


	//   ....[3]....
        /*0504*/ 	.word	0x00000250
        /*0508*/ 	.word	0x000000ff
        /*050c*/ 	.word	0x00028c40
        /*0510*/ 	.short	0x0100
        /*0512*/ 	.byte	0x06
	.zero		1


	//   ....[4]....
        /*0514*/ 	.word	0x00000260
        /*0518*/ 	.word	0x000000ff
        /*051c*/ 	.word	0x00028c38
        /*0520*/ 	.short	0x0100
        /*0522*/ 	.byte	0x06
	.zero		1


	//   ....[5]....
        /*0524*/ 	.word	0x00000270
        /*0528*/ 	.word	0x000000ff
        /*052c*/ 	.word	0x00028c48
        /*0530*/ 	.short	0x0100
        /*0532*/ 	.byte	0x06
	.zero		1


	//   ....[6]....
        /*0534*/ 	.word	0x000003a0
        /*0538*/ 	.word	0x000000ff
        /*053c*/ 	.word	0x00028c50
        /*0540*/ 	.short	0x0100
        /*0542*/ 	.byte	0x08
	.zero		1


	//   ....[7]....
        /*0544*/ 	.word	0x000003b0
        /*0548*/ 	.word	0x000000ff
        /*054c*/ 	.word	0x00028c60
        /*0550*/ 	.short	0x0100
        /*0552*/ 	.byte	0x08
	.zero		1


	//   ....[8]....
        /*0554*/ 	.word	0x000003c0
        /*0558*/ 	.word	0x000000ff
        /*055c*/ 	.word	0x00028c58
        /*0560*/ 	.short	0x0100
        /*0562*/ 	.byte	0x08
	.zero		1


	//   ....[9]....
        /*0564*/ 	.word	0x000003d0
        /*0568*/ 	.word	0x000000ff
        /*056c*/ 	.word	0x00028c68
        /*0570*/ 	.short	0x0100
        /*0572*/ 	.byte	0x08
	.zero		1


	//   ....[10]....
        /*0574*/ 	.word	0x000004c0
        /*0578*/ 	.word	0x000000ff
        /*057c*/ 	.word	0x00028c70
        /*0580*/ 	.short	0x0100
        /*0582*/ 	.byte	0x06
	.zero		1


	//   ....[11]....
        /*0584*/ 	.word	0x000004d0
        /*0588*/ 	.word	0x000000ff
        /*058c*/ 	.word	0x00028c80
        /*0590*/ 	.short	0x0100
        /*0592*/ 	.byte	0x06
	.zero		1


	//   ....[12]....
        /*0594*/ 	.word	0x000004e0
        /*0598*/ 	.word	0x000000ff
        /*059c*/ 	.word	0x00028c78
        /*05a0*/ 	.short	0x0100
        /*05a2*/ 	.byte	0x06
	.zero		1


	//   ....[13]....
        /*05a4*/ 	.word	0x000004f0
        /*05a8*/ 	.word	0x000000ff
        /*05ac*/ 	.word	0x00028c88
        /*05b0*/ 	.short	0x0100
        /*05b2*/ 	.byte	0x06
	.zero		1


	//   ....[14]....
        /*05b4*/ 	.word	0x00000620
        /*05b8*/ 	.word	0x000000ff
        /*05bc*/ 	.word	0x00028c90
        /*05c0*/ 	.short	0x0100
        /*05c2*/ 	.byte	0x08
	.zero		1


	//   ....[15]....
        /*05c4*/ 	.word	0x00000630
        /*05c8*/ 	.word	0x000000ff
        /*05cc*/ 	.word	0x00028ca0
        /*05d0*/ 	.short	0x0100
        /*05d2*/ 	.byte	0x08
	.zero		1


	//   ....[16]....
        /*05d4*/ 	.word	0x00000640
        /*05d8*/ 	.word	0x000000ff
        /*05dc*/ 	.word	0x00028c98
        /*05e0*/ 	.short	0x0100
        /*05e2*/ 	.byte	0x08
	.zero		1


	//   ....[17]....
        /*05e4*/ 	.word	0x00000650
        /*05e8*/ 	.word	0x000000ff
        /*05ec*/ 	.word	0x00028ca8
        /*05f0*/ 	.short	0x0100
        /*05f2*/ 	.byte	0x08
	.zero		1


	//   ....[18]....
        /*05f4*/ 	.word	0x00000790
        /*05f8*/ 	.word	0x000000ff
        /*05fc*/ 	.word	0x00028cb0
        /*0600*/ 	.short	0x0100
        /*0602*/ 	.byte	0x08
	.zero		1


	//   ....[19]....
        /*0604*/ 	.word	0x000007a0
        /*0608*/ 	.word	0x000000ff
        /*060c*/ 	.word	0x00028cc0
        /*0610*/ 	.short	0x0100
        /*0612*/ 	.byte	0x08
	.zero		1


	//   ....[20]....
        /*0614*/ 	.word	0x000007b0
        /*0618*/ 	.word	0x000000ff
        /*061c*/ 	.word	0x00028cb8
        /*0620*/ 	.short	0x0100
        /*0622*/ 	.byte	0x08
	.zero		1


	//   ....[21]....
        /*0624*/ 	.word	0x000007c0
        /*0628*/ 	.word	0x000000ff
        /*062c*/ 	.word	0x00028cc8
        /*0630*/ 	.short	0x0100
        /*0632*/ 	.byte	0x08
	.zero		1


	//   ....[22]....
        /*0634*/ 	.word	0x000011f0
        /*0638*/ 	.word	0x000000ff
        /*063c*/ 	.word	0x00028c50
        /*0640*/ 	.short	0x010a
        /*0642*/ 	.byte	0x10
	.zero		1


	//   ....[23]....
        /*0644*/ 	.word	0x000014d0
        /*0648*/ 	.word	0x000000ff
        /*064c*/ 	.word	0x00000000
        /*0650*/ 	.short	0x0101
        /*0652*/ 	.byte	0x06
	.zero		1


	//   ....[24]....
        /*0654*/ 	.word	0x00001e10
        /*0658*/ 	.word	0x000000ff
        /*065c*/ 	.word	0x00028c50
        /*0660*/ 	.short	0x010a
        /*0662*/ 	.byte	0x06
	.zero		1


	//   ....[25]....
        /*0664*/ 	.word	0x00001e50
        /*0668*/ 	.word	0x000000ff
        /*066c*/ 	.word	0x00028c50
        /*0670*/ 	.short	0x010a
        /*0672*/ 	.byte	0x06
	.zero		1


	//   ....[26]....
        /*0674*/ 	.word	0x000020b0
        /*0678*/ 	.word	0x000000ff
        /*067c*/ 	.word	0x00000000
        /*0680*/ 	.short	0x0101
        /*0682*/ 	.byte	0x06
	.zero		1


	//   ....[27]....
        /*0684*/ 	.word	0x00002c00
        /*0688*/ 	.word	0x000000ff
        /*068c*/ 	.word	0x00028c00
        /*0690*/ 	.short	0x010a
        /*0692*/ 	.byte	0x2a
	.zero		1


	//   ....[28]....
        /*0694*/ 	.word	0x00002c80
        /*0698*/ 	.word	0x00000007
        /*069c*/ 	.word	0x00028c30
        /*06a0*/ 	.short	0x010a
        /*06a2*/ 	.byte	0x3f
	.zero		1


	//   ....[29]....
        /*06a4*/ 	.word	0x00002cc0
        /*06a8*/ 	.word	0x00000007
        /*06ac*/ 	.word	0x00028c30
        /*06b0*/ 	.short	0x010a
        /*06b2*/ 	.byte	0x3f
	.zero		1


	//   ....[30]....
        /*06b4*/ 	.word	0x000033f0
        /*06b8*/ 	.word	0x000000ff
        /*06bc*/ 	.word	0x00000000
        /*06c0*/ 	.short	0x0101
        /*06c2*/ 	.byte	0x06
	.zero		1


	//   ....[31]....
        /*06c4*/ 	.word	0x00004120
        /*06c8*/ 	.word	0x00000007
        /*06cc*/ 	.word	0x00028c50
        /*06d0*/ 	.short	0x010a
        /*06d2*/ 	.byte	0x3f
	.zero		1


	//   ....[32]....
        /*06d4*/ 	.word	0x00004170
        /*06d8*/ 	.word	0x00000007
        /*06dc*/ 	.word	0x00028c50
        /*06e0*/ 	.short	0x010a
        /*06e2*/ 	.byte	0x3f
	.zero		1


	//   ....[33]....
        /*06e4*/ 	.word	0x00004400
        /*06e8*/ 	.word	0x000000ff
        /*06ec*/ 	.word	0x00000000
        /*06f0*/ 	.short	0x0101
        /*06f2*/ 	.byte	0x06
	.zero		1


	//   ....[34]....
        /*06f4*/ 	.word	0x00004550
        /*06f8*/ 	.word	0x000000ff
        /*06fc*/ 	.word	0x00028c30
        /*0700*/ 	.short	0x010a
        /*0702*/ 	.byte	0x15
	.zero		1


	//   ....[35]....
        /*0704*/ 	.word	0x00004590
        /*0708*/ 	.word	0x000000ff
        /*070c*/ 	.word	0x00028c30
        /*0710*/ 	.short	0x010a
        /*0712*/ 	.byte	0x15
	.zero		1


	//   ....[36]....
        /*0714*/ 	.word	0x000049a0
        /*0718*/ 	.word	0x000000ff
        /*071c*/ 	.word	0x00000000
        /*0720*/ 	.short	0x0101
        /*0722*/ 	.byte	0x06
	.zero		1


	//   ....[37]....
        /*0724*/ 	.word	0x00005e80
        /*0728*/ 	.word	0x000000ff
        /*072c*/ 	.word	0x00028c50
        /*0730*/ 	.short	0x010a
        /*0732*/ 	.byte	0x15
	.zero		1


	//   ....[38]....
        /*0734*/ 	.word	0x00005ec0
        /*0738*/ 	.word	0x000000ff
        /*073c*/ 	.word	0x00028c50
        /*0740*/ 	.short	0x010a
        /*0742*/ 	.byte	0x15
	.zero		1


	//   ....[39]....
        /*0744*/ 	.word	0x00006150
        /*0748*/ 	.word	0x000000ff
        /*074c*/ 	.word	0x00000000
        /*0750*/ 	.short	0x0101
        /*0752*/ 	.byte	0x15
	.zero		1


	//   ....[40]....
        /*0754*/ 	.word	0x00008660
        /*0758*/ 	.word	0x000000ff
        /*075c*/ 	.word	0x00000000
        /*0760*/ 	.short	0x0101
        /*0762*/ 	.byte	0x04
	.zero		1


	//   ....[41]....
        /*0764*/ 	.word	0x0000a100
        /*0768*/ 	.word	0x00000013
        /*076c*/ 	.word	0x00028c40
        /*0770*/ 	.short	0x010a
        /*0772*/ 	.byte	0x3f
	.zero		1


	//   ....[42]....
        /*0774*/ 	.word	0x0000a570
        /*0778*/ 	.word	0x00000013
        /*077c*/ 	.word	0x00028c30
        /*0780*/ 	.short	0x0107
        /*0782*/ 	.byte	0x3f
	.zero		1


	//   ....[43]....
        /*0784*/ 	.word	0x0000a630
        /*0788*/ 	.word	0x00000013
        /*078c*/ 	.word	0x00028c30
        /*0790*/ 	.short	0x0101
        /*0792*/ 	.byte	0x3f
	.zero		1


	//   ....[44]....
        /*0794*/ 	.word	0x0000aca0
        /*0798*/ 	.word	0x000000ff
        /*079c*/ 	.word	0x00028c00
        /*07a0*/ 	.short	0x0107
        /*07a2*/ 	.byte	0x27
	.zero		1


	//   ....[45]....
        /*07a4*/ 	.word	0x0000ad00
        /*07a8*/ 	.word	0x000000ff
        /*07ac*/ 	.word	0x00028c00
        /*07b0*/ 	.short	0x0101
        /*07b2*/ 	.byte	0x27
	.zero		1


	//   ....[46]....
        /*07b4*/ 	.word	0x0000ad20
        /*07b8*/ 	.word	0x000000ff
        /*07bc*/ 	.word	0x00028c20
        /*07c0*/ 	.short	0x010a
        /*07c2*/ 	.byte	0x27
	.zero		1


	//   ....[47]....
        /*07c4*/ 	.word	0x0000adb0
        /*07c8*/ 	.word	0x00000013
        /*07cc*/ 	.word	0x00028c60
        /*07d0*/ 	.short	0x010a
        /*07d2*/ 	.byte	0x3f
	.zero		1


	//   ....[48]....
        /*07d4*/ 	.word	0x0000b7e0
        /*07d8*/ 	.word	0x00000013
        /*07dc*/ 	.word	0x00028c50
        /*07e0*/ 	.short	0x0107
        /*07e2*/ 	.byte	0x3f
	.zero		1


	//   ....[49]....
        /*07e4*/ 	.word	0x0000b8c0
        /*07e8*/ 	.word	0x00000013
        /*07ec*/ 	.word	0x00028c50
        /*07f0*/ 	.short	0x0101
        /*07f2*/ 	.byte	0x3f
	.zero		1


	//   ....[50]....
        /*07f4*/ 	.word	0x0000bb60
        /*07f8*/ 	.word	0x00000009
        /*07fc*/ 	.word	0x00028c40
        /*0800*/ 	.short	0x010a
        /*0802*/ 	.byte	0x3f
	.zero		1


	//   ....[51]....
        /*0804*/ 	.word	0x0000be90
        /*0808*/ 	.word	0x00000009
        /*080c*/ 	.word	0x00028c30
        /*0810*/ 	.short	0x0107
        /*0812*/ 	.byte	0x3f
	.zero		1


	//   ....[52]....
        /*0814*/ 	.word	0x0000bf50
        /*0818*/ 	.word	0x00000009
        /*081c*/ 	.word	0x00028c30
        /*0820*/ 	.short	0x0101
        /*0822*/ 	.byte	0x3f
	.zero		1


	//   ....[53]....
        /*0824*/ 	.word	0x0000bf80
        /*0828*/ 	.word	0x00000009
        /*082c*/ 	.word	0x00028c60
        /*0830*/ 	.short	0x010a
        /*0832*/ 	.byte	0x3f
	.zero		1


	//   ....[54]....
        /*0834*/ 	.word	0x0000c590
        /*0838*/ 	.word	0x00000009
        /*083c*/ 	.word	0x00028c50
        /*0840*/ 	.short	0x0107
        /*0842*/ 	.byte	0x3f
	.zero		1


	//   ....[55]....
        /*0844*/ 	.word	0x0000c670
        /*0848*/ 	.word	0x00000009
        /*084c*/ 	.word	0x00028c50
        /*0850*/ 	.short	0x0101
        /*0852*/ 	.byte	0x3f
	.zero		1


	//   ....[56]....
        /*0854*/ 	.word	0x0000c7f0
        /*0858*/ 	.word	0x00000004
        /*085c*/ 	.word	0x00028c20
        /*0860*/ 	.short	0x010a
        /*0862*/ 	.byte	0x3f
	.zero		1


	//   ....[57]....
        /*0864*/ 	.word	0x0000c970
        /*0868*/ 	.word	0x00000005
        /*086c*/ 	.word	0x00028c40
        /*0870*/ 	.short	0x010a
        /*0872*/ 	.byte	0x3f
	.zero		1


	//   ....[58]....
        /*0874*/ 	.word	0x0000ca10
        /*0878*/ 	.word	0x00000011
        /*087c*/ 	.word	0x00028c40
        /*0880*/ 	.short	0x010a
        /*0882*/ 	.byte	0x3f
	.zero		1


	//   ....[59]....
        /*0884*/ 	.word	0x0000ca50
        /*0888*/ 	.word	0x00000005
        /*088c*/ 	.word	0x00028c60
        /*0890*/ 	.short	0x010a
        /*0892*/ 	.byte	0x3f
	.zero		1


	//   ....[60]....
        /*0894*/ 	.word	0x0000ca90
        /*0898*/ 	.word	0x00000011
        /*089c*/ 	.word	0x00028c60
        /*08a0*/ 	.short	0x010a
        /*08a2*/ 	.byte	0x3f
	.zero		1


	//   ....[61]....
        /*08a4*/ 	.word	0x0000cb00
        /*08a8*/ 	.word	0x00000003
        /*08ac*/ 	.word	0x00028c50
        /*08b0*/ 	.short	0x010a
        /*08b2*/ 	.byte	0x3f
	.zero		1


	//   ....[62]....
        /*08b4*/ 	.word	0x0000cb60
        /*08b8*/ 	.word	0x00000004
        /*08bc*/ 	.word	0x00028c50
        /*08c0*/ 	.short	0x010a
        /*08c2*/ 	.byte	0x3f
	.zero		1


	//   ....[63]....
        /*08c4*/ 	.word	0x0000cbc0
        /*08c8*/ 	.word	0x00000003
        /*08cc*/ 	.word	0x00028c00
        /*08d0*/ 	.short	0x010a
        /*08d2*/ 	.byte	0x3f
	.zero		1


	//   ....[64]....
        /*08d4*/ 	.word	0x0000cc10
        /*08d8*/ 	.word	0x00000007
        /*08dc*/ 	.word	0x00028c30
        /*08e0*/ 	.short	0x010a
        /*08e2*/ 	.byte	0x3f
	.zero		1


	//   ....[65]....
        /*08e4*/ 	.word	0x0000cc60
        /*08e8*/ 	.word	0x00000007
        /*08ec*/ 	.word	0x00028c50
        /*08f0*/ 	.short	0x010a
        /*08f2*/ 	.byte	0x3f
	.zero		1


	//   ....[66]....
        /*08f4*/ 	.word	0x0000ccc0
        /*08f8*/ 	.word	0x00000004
        /*08fc*/ 	.word	0x00028c30
        /*0900*/ 	.short	0x010a
        /*0902*/ 	.byte	0x3f
	.zero		1


	//   ....[67]....
        /*0904*/ 	.word	0x0000cd20
        /*0908*/ 	.word	0x00000008
        /*090c*/ 	.word	0x00028c50
        /*0910*/ 	.short	0x010a
        /*0912*/ 	.byte	0x3f
	.zero		1


	//   ....[68]....
        /*0914*/ 	.word	0x0000ce40
        /*0918*/ 	.word	0x00000013
        /*091c*/ 	.word	0x00028c40
        /*0920*/ 	.short	0x010a
        /*0922*/ 	.byte	0x3f
	.zero		1


	//   ....[69]....
        /*0924*/ 	.word	0x0000d7d0
        /*0928*/ 	.word	0x00000003
        /*092c*/ 	.word	0x00028c20
        /*0930*/ 	.short	0x010a
        /*0932*/ 	.byte	0x3f
	.zero		1


	//   ....[70]....
        /*0934*/ 	.word	0x0000d820
        /*0938*/ 	.word	0x00000013
        /*093c*/ 	.word	0x00028c60
        /*0940*/ 	.short	0x010a
        /*0942*/ 	.byte	0x3f
	.zero		1


	//   ....[71]....
        /*0944*/ 	.word	0x0000e0d0
        /*0948*/ 	.word	0x00000009
        /*094c*/ 	.word	0x00028c40
        /*0950*/ 	.short	0x010a
        /*0952*/ 	.byte	0x3f
	.zero		1


	//   ....[72]....
        /*0954*/ 	.word	0x0000e570
        /*0958*/ 	.word	0x00000009
        /*095c*/ 	.word	0x00028c60
        /*0960*/ 	.short	0x010a
        /*0962*/ 	.byte	0x3f
	.zero		1


	//   ....[73]....
        /*0964*/ 	.word	0x0000ecc0
        /*0968*/ 	.word	0x00000004
        /*096c*/ 	.word	0x00028c20
        /*0970*/ 	.short	0x010a
        /*0972*/ 	.byte	0x3f
	.zero		1


	//   ....[74]....
        /*0974*/ 	.word	0x0000ee60
        /*0978*/ 	.word	0x00000005
        /*097c*/ 	.word	0x00028c40
        /*0980*/ 	.short	0x010a
        /*0982*/ 	.byte	0x3f
	.zero		1


	//   ....[75]....
        /*0984*/ 	.word	0x0000eeb0
        /*0988*/ 	.word	0x00000011
        /*098c*/ 	.word	0x00028c40
        /*0990*/ 	.short	0x010a
        /*0992*/ 	.byte	0x3f
	.zero		1


	//   ....[76]....
        /*0994*/ 	.word	0x0000ef00
        /*0998*/ 	.word	0x00000005
        /*099c*/ 	.word	0x00028c60
        /*09a0*/ 	.short	0x010a
        /*09a2*/ 	.byte	0x3f
	.zero		1


	//----- nvinfo : EIATTR_NUM_MBARRIERS
	.align		4
.L_600:
        /*09a4*/ 	.byte	0x03, 0x38
        /*09a6*/ 	.short	0x0016


	//----- nvinfo : EIATTR_EXIT_INSTR_OFFSETS
	.align		4
        /*09a8*/ 	.byte	0x04, 0x1c
        /*09aa*/ 	.short	(.L_602 - .L_601)


	//   ....[0]....
.L_601:
        /*09ac*/ 	.word	0x00000920


	//   ....[1]....
        /*09b0*/ 	.word	0x00008b20


	//   ....[2]....
        /*09b4*/ 	.word	0x0000cae0


	//----- nvinfo : EIATTR_MAX_THREADS
	.align		4
.L_602:
        /*09b8*/ 	.byte	0x04, 0x05
        /*09ba*/ 	.short	(.L_604 - .L_603)
.L_603:
        /*09bc*/ 	.word	0x00000180
        /*09c0*/ 	.word	0x00000001
        /*09c4*/ 	.word	0x00000001


	//----- nvinfo : EIATTR_CRS_STACK_SIZE
	.align		4
.L_604:
        /*09c8*/ 	.byte	0x04, 0x1e
        /*09ca*/ 	.short	(.L_606 - .L_605)
.L_605:
        /*09cc*/ 	.word	0x00000000


	//----- nvinfo : EIATTR_CBANK_PARAM_SIZE
	.align		4
.L_606:
        /*09d0*/ 	.byte	0x03, 0x19
        /*09d2*/ 	.short	0x0a70


	//----- nvinfo : EIATTR_PARAM_CBANK
	.align		4
        /*09d4*/ 	.byte	0x04, 0x0a
        /*09d6*/ 	.short	(.L_608 - .L_607)
	.align		4
.L_607:
        /*09d8*/ 	.word	index@(.nv.constant0._ZN7cutlass13device_kernelIN5flash11enable_sm90INS1_16FlashAttnFwdSm90INS1_25CollectiveMainloopFwdSm90ILi2EN4cute5tupleIJNS5_1CILi1EEES8_S8_EEENS6_IJNS7_ILi64EEESA_SA_EEELi512ENS_6half_tEfNS_4arch4Sm90ELb0ELb0ELb1ELb0ELb1ELb0ELb0ELb0ELb0ELb1ELb0ELb0EEENS1_21CollectiveEpilogueFwdINS6_IJSA_NS7_ILi512EEESA_EEES9_SC_SE_Li256ELb0ELb1ELb0ELb0EEENS1_29StaticPersistentTileSchedulerILb0EEEEEEEEEvNT_6ParamsE)
        /*09dc*/ 	.short	0x0210
        /*09de*/ 	.short	0x0a70


	//----- nvinfo : EIATTR_SW_WAR
	.align		4
.L_608:
        /*09e0*/ 	.byte	0x04, 0x36
        /*09e2*/ 	.short	(.L_610 - .L_609)
.L_609:
        /*09e4*/ 	.word	0x00000008
.L_610:


//--------------------- .nv.info._ZN7cutlass13device_kernelIN5flash11enable_sm90INS1_16FlashAttnFwdSm90INS1_25CollectiveMainloopFwdSm90ILi2EN4cute5tupleIJNS5_1CILi1EEES8_S8_EEENS6_IJNS7_ILi64EEESA_SA_EEELi512ENS_6half_tEfNS_4arch4Sm90ELb0ELb0ELb1ELb0ELb1ELb0ELb1ELb0ELb0ELb1ELb0ELb0EEENS1_21CollectiveEpilogueFwdINS6_IJSA_NS7_ILi512EEESA_EEES9_SC_SE_Li256ELb0ELb1ELb0ELb0EEENS1_29StaticPersistentTileSchedulerILb0EEEEEEEEEvNT_6ParamsE --------------------------
	.section	.nv.info._ZN7cutlass13device_kernelIN5flash11enable_sm90INS1_16FlashAttnFwdSm90INS1_25CollectiveMainloopFwdSm90ILi2EN4cute5tupleIJNS5_1CILi1EEES8_S8_EEENS6_IJNS7_ILi64EEESA_SA_EEELi512ENS_6half_tEfNS_4arch4Sm90ELb0ELb0ELb1ELb0ELb1ELb0ELb1ELb0ELb0ELb1ELb0ELb0EEENS1_21CollectiveEpilogueFwdINS6_IJSA_NS7_ILi512EEESA_EEES9_SC_SE_Li256ELb0ELb1ELb0ELb0EEENS1_29StaticPersistentTileSchedulerILb0EEEEEEEEEvNT_6ParamsE,"",@"SHT_CUDA_INFO"
	.sectionflags	@""
	.align	4


	//----- nvinfo : EIATTR_CUDA_API_VERSION
	.align		4
        /*0000*/ 	.byte	0x04, 0x37
        /*0002*/ 	.short	(.L_612 - .L_611)
.L_611:
        /*0004*/ 	.word	0x00000082


	//----- nvinfo : EIATTR_KPARAM_INFO
	.align		4
.L_612:
        /*0008*/ 	.byte	0x04, 0x17
        /*000a*/ 	.short	(.L_614 - .L_613)
.L_613:
        /*000c*/ 	.word	0x00000000
        /*0010*/ 	.short	0x0000
        /*0012*/ 	.short	0x0070
        /*0014*/ 	.byte	0x00, 0xf0, 0x01, 0x2c


	//----- nvinfo : EIATTR_SPARSE_MMA_MASK
	.align		4
.L_614:
        /*0018*/ 	.byte	0x03, 0x50
        /*001a*/ 	.short	0x0000


	//----- nvinfo : EIATTR_MAXREG_COUNT
	.align		4
        /*001c*/ 	.byte	0x03, 0x1b
        /*001e*/ 	.short	0x00a8


	//----- nvinfo : EIATTR_NUM_BARRIERS
	.align		4
        /*0020*/ 	.byte	0x02, 0x4c
        /*0022*/ 	.byte	0x10
	.zero		1


	//----- nvinfo : EIATTR_EXTERNS
	.align		4
        /*0024*/ 	.byte	0x04, 0x0f
        /*0026*/ 	.short	(.L_616 - .L_615)


	//   ....[0]....
	.align		4
.L_615:
        /*0028*/ 	.word	index@(__assertfail)


	//----- nvinfo : EIATTR_ANNOTATIONS
	.align		4
.L_616:
        /*002c*/ 	.byte	0x04, 0x55
        /*002e*/ 	.short	(.L_618 - .L_617)


	//   ....[0]....
.L_617:
        /* <DEDUP_REMOVED lines=17> */


	//----- nvinfo : EIATTR_MERCURY_ISA_VERSION
	.align		4
.L_618:
        /*0128*/ 	.byte	0x03, 0x5f
        /*012a*/ 	.short	0x0101


	//----- nvinfo : EIATTR_INT_WARP_WIDE_INSTR_OFFSETS
	.align		4
        /*012c*/ 	.byte	0x04, 0x31
        /*012e*/ 	.short	(.L_620 - .L_619)


	//   ....[0]....
.L_619:
        /*0130*/ 	.word	0x000000d0


	//   ....[1]....
        /*0134*/ 	.word	0x000000e0


	//   ....[2]....
        /*0138*/ 	.word	0x000000f0


	//   ....[3]....
        /*013c*/ 	.word	0x00000190


	//----- nvinfo : EIATTR_COOP_GROUP_MASK_REGIDS
	.align		4
.L_620:
        /*0140*/ 	.byte	0x04, 0x29
        /*0142*/ 	.short	(.L_622 - .L_621)


	//   ....[0]....
.L_621:
        /*0144*/ 	.word	0xffffffff


	//   ....[1]....
        /*0148*/ 	.word	0xffffffff


	//   ....[2]....
        /*014c*/ 	.word	0xffffffff


	//   ....[3]....
        /*0150*/ 	.word	0xffffffff


	//   ....[4]....
        /*0154*/ 	.word	0xffffffff


	//   ....[5]....
        /*0158*/ 	.word	0xffffffff


	//   ....[6]....
        /*015c*/ 	.word	0xffffffff


	//   ....[7]....
        /*0160*/ 	.word	0xffffffff


	//   ....[8]....
        /*0164*/ 	.word	0xffffffff


	//   ....[9]....
        /*0168*/ 	.word	0xffffffff


	//   ....[10]....
        /*016c*/ 	.word	0xffffffff


	//   ....[11]....
        /*0170*/ 	.word	0xffffffff


	//   ....[12]....
        /*0174*/ 	.word	0xffffffff


	//   ....[13]....
        /*0178*/ 	.word	0xffffffff


	//   ....[14]....
        /*017c*/ 	.word	0xffffffff


	//   ....[15]....
        /*0180*/ 	.word	0xffffffff


	//   ....[16]....
        /*0184*/ 	.word	0xffffffff


	//   ....[17]....
        /*0188*/ 	.word	0xffffffff


	//   ....[18]....
        /*018c*/ 	.word	0xffffffff


	//   ....[19]....
        /*0190*/ 	.word	0xffffffff


	//   ....[20]....
        /*0194*/ 	.word	0xffffffff


	//   ....[21]....
        /*0198*/ 	.word	0xffffffff


	//   ....[22]....
        /*019c*/ 	.word	0xffffffff


	//   ....[23]....
        /*01a0*/ 	.word	0xffffffff


	//   ....[24]....
        /*01a4*/ 	.word	0xffffffff


	//   ....[25]....
        /*01a8*/ 	.word	0xffffffff


	//   ....[26]....
        /*01ac*/ 	.word	0xffffffff


	//   ....[27]....
        /*01b0*/ 	.word	0xffffffff


	//   ....[28]....
        /*01b4*/ 	.word	0xffffffff


	//   ....[29]....
        /*01b8*/ 	.word	0xffffffff


	//   ....[30]....
        /*01bc*/ 	.word	0xffffffff


	//   ....[31]....
        /*01c0*/ 	.word	0xffffffff


	//   ....[32]....
        /*01c4*/ 	.word	0xffffffff


	//   ....[33]....
        /*01c8*/ 	.word	0xffffffff


	//   ....[34]....
        /*01cc*/ 	.word	0xffffffff


	//   ....[35]....
        /*01d0*/ 	.word	0xffffffff


	//   ....[36]....
        /*01d4*/ 	.word	0xffffffff


	//   ....[37]....
        /*01d8*/ 	.word	0xffffffff


	//   ....[38]....
        /*01dc*/ 	.word	0xffffffff


	//   ....[39]....
        /*01e0*/ 	.word	0xffffffff


	//   ....[40]....
        /*01e4*/ 	.word	0xffffffff


	//   ....[41]....
        /*01e8*/ 	.word	0xffffffff


	//   ....[42]....
        /*01ec*/ 	.word	0xffffffff


	//   ....[43]....
        /*01f0*/ 	.word	0xffffffff


	//   ....[44]....
        /*01f4*/ 	.word	0xffffffff


	//   ....[45]....
        /*01f8*/ 	.word	0xffffffff


	//   ....[46]....
        /*01fc*/ 	.word	0xffffffff


	//   ....[47]....
        /*0200*/ 	.word	0xffffffff


	//   ....[48]....
        /*0204*/ 	.word	0xffffffff


	//   ....[49]....
        /*0208*/ 	.word	0xffffffff


	//   ....[50]....
        /*020c*/ 	.word	0xffffffff


	//   ....[51]....
        /*0210*/ 	.word	0xffffffff


	//   ....[52]....
        /*0214*/ 	.word	0xffffffff


	//   ....[53]....
        /*0218*/ 	.word	0xffffffff


	//   ....[54]....
        /*021c*/ 	.word	0xffffffff


	//   ....[55]....
        /*0220*/ 	.word	0xffffffff


	//   ....[56]....
        /*0224*/ 	.word	0xffffffff


	//   ....[57]....
        /*0228*/ 	.word	0xffffffff


	//   ....[58]....
        /*022c*/ 	.word	0xffffffff


	//   ....[59]....
        /*0230*/ 	.word	0xffffffff


	//   ....[60]....
        /*0234*/ 	.word	0xffffffff


	//   ....[61]....
        /*0238*/ 	.word	0xffffffff


	//   ....[62]....
        /*023c*/ 	.word	0xffffffff


	//   ....[63]....
        /*0240*/ 	.word	0xffffffff


	//   ....[64]....
        /*0244*/ 	.word	0xffffffff


	//   ....[65]....
        /*0248*/ 	.word	0xffffffff


	//   ....[66]....
        /*024c*/ 	.word	0xffffffff


	//   ....[67]....
        /*0250*/ 	.word	0xffffffff


	//   ....[68]....
        /*0254*/ 	.word	0xffffffff


	//   ....[69]....
        /*0258*/ 	.word	0xffffffff


	//   ....[70]....
        /*025c*/ 	.word	0xffffffff


	//   ....[71]....
        /*0260*/ 	.word	0xffffffff


	//   ....[72]....
        /*0264*/ 	.word	0xffffffff


	//   ....[73]....
        /*0268*/ 	.word	0xffffffff


	//   ....[74]....
        /*026c*/ 	.word	0xffffffff


	//   ....[75]....
        /*0270*/ 	.word	0xffffffff


	//   ....[76]....
        /*0274*/ 	.word	0xffffffff


	//   ....[77]....
        /*0278*/ 	.word	0xffffffff


	//   ....[78]....
        /*027c*/ 	.word	0xffffffff


	//   ....[79]....
        /*0280*/ 	.word	0xffffffff


	//   ....[80]....
        /*0284*/ 	.word	0xffffffff


	//   ....[81]....
        /*0288*/ 	.word	0xffffffff


	//   ....[82]....
        /*028c*/ 	.word	0x0500000f


	//   ....[83]....
        /*0290*/ 	.word	0x0500000f


	//   ....[84]....
        /*0294*/ 	.word	0x0500000f


	//   ....[85]....
        /*0298*/ 	.word	0x0500000f


	//   ....[86]....
        /*029c*/ 	.word	0x0500000f


	//   ....[87]....
        /*02a0*/ 	.word	0x0500000f


	//   ....[88]....
        /*02a4*/ 	.word	0x0500000f


	//   ....[89]....
        /*02a8*/ 	.word	0x0500000f


	//   ....[90]....
        /*02ac*/ 	.word	0x0500000f


	//   ....[91]....
        /*02b0*/ 	.word	0x0500000f


	//   ....[92]....
        /*02b4*/ 	.word	0x0500000f


	//   ....[93]....
        /*02b8*/ 	.word	0x0500000f


	//   ....[94]....
        /*02bc*/ 	.word	0x0500000f


	//   ....[95]....
        /*02c0*/ 	.word	0x0500000f


	//   ....[96]....
        /*02c4*/ 	.word	0x0500000f


	//   ....[97]....
        /*02c8*/ 	.word	0x0500000f


	//   ....[98]....
        /*02cc*/ 	.word	0x0500000f


	//   ....[99]....
        /*02d0*/ 	.word	0x0500000f


	//   ....[100]....
        /*02d4*/ 	.word	0x0500000f


	//   ....[101]....
        /*02d8*/ 	.word	0x0500000f


	//   ....[102]....
        /*02dc*/ 	.word	0x0500000f


	//   ....[103]....
        /*02e0*/ 	.word	0x0500000f


	//   ....[104]....
        /*02e4*/ 	.word	0x0500000f


	//   ....[105]....
        /*02e8*/ 	.word	0x0500000f


	//   ....[106]....
        /*02ec*/ 	.word	0x0500000f


	//   ....[107]....
        /*02f0*/ 	.word	0x0500000f


	//   ....[108]....
        /*02f4*/ 	.word	0x0500000f


	//   ....[109]....
        /*02f8*/ 	.word	0x0500000f


	//   ....[110]....
        /*02fc*/ 	.word	0x0500000f


	//   ....[111]....
        /*0300*/ 	.word	0x0500000f


	//   ....[112]....
        /*0304*/ 	.word	0x0500000f


	//   ....[113]....
        /*0308*/ 	.word	0x0500000f


	//   ....[114]....
        /*030c*/ 	.word	0x0500000f


	//   ....[115]....
        /*0310*/ 	.word	0x0500000f


	//   ....[116]....
        /*0314*/ 	.word	0x0500000f


	//   ....[117]....
        /*0318*/ 	.word	0x0500000f


	//   ....[118]....
        /*031c*/ 	.word	0x0500000f


	//   ....[119]....
        /*0320*/ 	.word	0x0500000f


	//   ....[120]....
        /*0324*/ 	.word	0x0500000f


	//   ....[121]....
        /*0328*/ 	.word	0x0500000f


	//   ....[122]....
        /*032c*/ 	.word	0x0500000f


	//   ....[123]....
        /*0330*/ 	.word	0x0500000f


	//   ....[124]....
        /*0334*/ 	.word	0x0500000f


	//   ....[125]....
        /*0338*/ 	.word	0x0500000f


	//   ....[126]....
        /*033c*/ 	.word	0x0500000f


	//   ....[127]....
        /*0340*/ 	.word	0x0500000f


	//   ....[128]....
        /*0344*/ 	.word	0x0500000f


	//   ....[129]....
        /*0348*/ 	.word	0x0500000f


	//   ....[130]....
        /*034c*/ 	.word	0x0500000f


	//   ....[131]....
        /*0350*/ 	.word	0x0500000f


	//----- nvinfo : EIATTR_COOP_GROUP_INSTR_OFFSETS
	.align		4
.L_622:
        /*0354*/ 	.byte	0x04, 0x28
        /*0356*/ 	.short	(.L_624 - .L_623)


	//   ....[0]....
.L_623:
        /*0358*/ 	.word	0x00000080


	//   ....[1]....
        /*035c*/ 	.word	0x00000090


	//   ....[2]....
        /*0360*/ 	.word	0x000002c0


	//   ....[3]....
        /*0364*/ 	.word	0x00000420


	//   ....[4]....
        /*0368*/ 	.word	0x00000540


	//   ....[5]....
        /*036c*/ 	.word	0x000006a0


	//   ....[6]....
        /*0370*/ 	.word	0x000010b0


	//   ....[7]....
        /*0374*/ 	.word	0x00002810


	//   ....[8]....
        /*0378*/ 	.word	0x00002fb0


	//   ....[9]....
        /*037c*/ 	.word	0x00004780


	//   ....[10]....
        /*0380*/ 	.word	0x00004800


	//   ....[11]....
        /*0384*/ 	.word	0x00004a70


	//   ....[12]....
        /*0388*/ 	.word	0x00004b00


	//   ....[13]....
        /*038c*/ 	.word	0x000052e0


	//   ....[14]....
        /*0390*/ 	.word	0x00005890


	//   ....[15]....
        /*0394*/ 	.word	0x00006d40


	//   ....[16]....
        /*0398*/ 	.word	0x00006df0


	//   ....[17]....
        /*039c*/ 	.word	0x000070e0


	//   ....[18]....
        /*03a0*/ 	.word	0x000072a0


	//   ....[19]....
        /*03a4*/ 	.word	0x000081a0


	//   ....[20]....
        /*03a8*/ 	.word	0x00008250


	//   ....[21]....
        /*03ac*/ 	.word	0x00008280


	//   ....[22]....
        /*03b0*/ 	.word	0x00008340


	//   ....[23]....
        /*03b4*/ 	.word	0x00008360


	//   ....[24]....
        /*03b8*/ 	.word	0x000093b0


	//   ....[25]....
        /*03bc*/ 	.word	0x0000a020


	//   ....[26]....
        /*03c0*/ 	.word	0x0000a060


	//   ....[27]....
        /*03c4*/ 	.word	0x0000a080


	//   ....[28]....
        /*03c8*/ 	.word	0x0000a0a0


	//   ....[29]....
        /*03cc*/ 	.word	0x0000a6d0


	//   ....[30]....
        /*03d0*/ 	.word	0x0000a6f0


	//   ....[31]....
        /*03d4*/ 	.word	0x0000a930


	//   ....[32]....
        /*03d8*/ 	.word	0x0000a960


	//   ....[33]....
        /*03dc*/ 	.word	0x0000c640


	//   ....[34]....
        /*03e0*/ 	.word	0x0000c670


	//   ....[35]....
        /*03e4*/ 	.word	0x0000c710


	//   ....[36]....
        /*03e8*/ 	.word	0x0000c730


	//   ....[37]....
        /*03ec*/ 	.word	0x0000c7a0


	//   ....[38]....
        /*03f0*/ 	.word	0x0000c7c0


	//   ....[39]....
        /*03f4*/ 	.word	0x0000c7d0


	//   ....[40]....
        /*03f8*/ 	.word	0x0000c7e0


	//   ....[41]....
        /*03fc*/ 	.word	0x0000ce80


	//   ....[42]....
        /*0400*/ 	.word	0x0000ceb0


	//   ....[43]....
        /*0404*/ 	.word	0x0000cf70


	//   ....[44]....
        /*0408*/ 	.word	0x0000cf80


	//   ....[45]....
        /*040c*/ 	.word	0x0000d010


	//   ....[46]....
        /*0410*/ 	.word	0x0000d020


	//   ....[47]....
        /*0414*/ 	.word	0x0000d040


	//   ....[48]....
        /*0418*/ 	.word	0x0000d080


	//   ....[49]....
        /*041c*/ 	.word	0x0000d5e0


	//   ....[50]....
        /*0420*/ 	.word	0x0000d610


	//   ....[51]....
        /*0424*/ 	.word	0x0000d620


	//   ....[52]....
        /*0428*/ 	.word	0x0000d640


	//   ....[53]....
        /*042c*/ 	.word	0x0000d7b0


	//   ....[54]....
        /*0430*/ 	.word	0x0000d7f0


	//   ....[55]....
        /*0434*/ 	.word	0x0000d810


	//   ....[56]....
        /*0438*/ 	.word	0x0000d8e0


	//   ....[57]....
        /*043c*/ 	.word	0x0000de00


	//   ....[58]....
        /*0440*/ 	.word	0x0000de30


	//   ....[59]....
        /*0444*/ 	.word	0x0000de60


	//   ....[60]....
        /*0448*/ 	.word	0x0000df20


	//   ....[61]....
        /*044c*/ 	.word	0x0000df60


	//   ....[62]....
        /*0450*/ 	.word	0x0000df80


	//   ....[63]....
        /*0454*/ 	.word	0x0000dfa0


	//   ....[64]....
        /*0458*/ 	.word	0x0000e330


	//   ....[65]....
        /*045c*/ 	.word	0x0000eb90


	//   ....[66]....
        /*0460*/ 	.word	0x0000ebb0


	//   ....[67]....
        /*0464*/ 	.word	0x0000ec00


	//   ....[68]....
        /*0468*/ 	.word	0x0000ec10


	//   ....[69]....
        /*046c*/ 	.word	0x0000ec50


	//   ....[70]....
        /*0470*/ 	.word	0x0000ec60


	//   ....[71]....
        /*0474*/ 	.word	0x0000ec70


	//   ....[72]....
        /*0478*/ 	.word	0x0000ecb0


	//   ....[73]....
        /*047c*/ 	.word	0x0000efe0


	//   ....[74]....
        /*0480*/ 	.word	0x0000f010


	//   ....[75]....
        /*0484*/ 	.word	0x0000f040


	//   ....[76]....
        /*0488*/ 	.word	0x0000f080


	//   ....[77]....
        /*048c*/ 	.word	0x0000f0a0


	//   ....[78]....
        /*0490*/ 	.word	0x0000f160


	//   ....[79]....
        /*0494*/ 	.word	0x0000f180


	//   ....[80]....
        /*0498*/ 	.word	0x0000f200


	//   ....[81]....
        /*049c*/ 	.word	0x0000f740


	//   ....[82]....
        /*04a0*/ 	.word	0x0000fc60


	//   ....[83]....
        /*04a4*/ 	.word	0x0000fd50


	//   ....[84]....
        /*04a8*/ 	.word	0x0000fdf0


	//   ....[85]....
        /*04ac*/ 	.word	0x0000fe60


	//   ....[86]....
        /*04b0*/ 	.word	0x0000ff50


	//   ....[87]....
        /*04b4*/ 	.word	0x0000ffc0


	//   ....[88]....
        /*04b8*/ 	.word	0x000100b0


	//   ....[89]....
        /*04bc*/ 	.word	0x00010120


	//   ....[90]....
        /*04c0*/ 	.word	0x000101c0


	//   ....[91]....
        /*04c4*/ 	.word	0x000102b0


	//   ....[92]....
        /*04c8*/ 	.word	0x00010330


	//   ....[93]....
        /*04cc*/ 	.word	0x00010390


	//   ....[94]....
        /*04d0*/ 	.word	0x00010480


	//   ....[95]....
        /*04d4*/ 	.word	0x00010500


	//   ....[96]....
        /*04d8*/ 	.word	0x000105e0


	//   ....[97]....
        /*04dc*/ 	.word	0x00010650


	//   ....[98]....
        /*04e0*/ 	.word	0x00010710


	//   ....[99]....
        /*04e4*/ 	.word	0x000107b0


	//   ....[100]....
        /*04e8*/ 	.word	0x00010860


	//   ....[101]....
        /*04ec*/ 	.word	0x000109a0


	//   ....[102]....
        /*04f0*/ 	.word	0x00010a90


	//   ....[103]....
        /*04f4*/ 	.word	0x00010c40


	//   ....[104]....
        /*04f8*/ 	.word	0x00010c90


	//   ....[105]....
        /*04fc*/ 	.word	0x00010da0


	//   ....[106]....
        /*0500*/ 	.word	0x00010e80


	//   ....[107]....
        /*0504*/ 	.word	0x00011000


	//   ....[108]....
        /*0508*/ 	.word	0x000110f0


	//   ....[109]....
        /*050c*/ 	.word	0x00011250


	//   ....[110]....
        /*0510*/ 	.word	0x00011390


	//   ....[111]....
        /*0514*/ 	.word	0x000114a0


	//   ....[112]....
        /*0518*/ 	.word	0x000115e0


	//   ....[113]....
        /*051c*/ 	.word	0x000116e0


	//   ....[114]....
        /*0520*/ 	.word	0x000117b0


	//   ....[115]....
        /*0524*/ 	.word	0x00011890


	//   ....[116]....
        /*0528*/ 	.word	0x00011930


	//   ....[117]....
        /*052c*/ 	.word	0x00011990


	//   ....[118]....
        /*0530*/ 	.word	0x00011a40


	//   ....[119]....
        /*0534*/ 	.word	0x00011aa0


	//   ....[120]....
        /*0538*/ 	.word	0x00011b50


	//   ....[121]....
        /*053c*/ 	.word	0x00011bb0


	//   ....[122]....
        /*0540*/ 	.word	0x00011c60


	//   ....[123]....
        /*0544*/ 	.word	0x00011d50


	//   ....[124]....
        /*0548*/ 	.word	0x00011e20


	//   ....[125]....
        /*054c*/ 	.word	0x00011ef0


	//   ....[126]....
        /*0550*/ 	.word	0x00012000


	//   ....[127]....
        /*0554*/ 	.word	0x00012120


	//   ....[128]....
        /*0558*/ 	.word	0x00012200


	//   ....[129]....
        /*055c*/ 	.word	0x00012300


	//   ....[130]....
        /*0560*/ 	.word	0x000123d0


	//   ....[131]....
        /*0564*/ 	.word	0x000124e0


	//----- nvinfo : EIATTR_REG_RECONFIG
	.align		4
.L_624:
        /*0568*/ 	.byte	0x01, 0x54
	.zero		2


	//----- nvinfo : EIATTR_SYSCALL_OFFSETS
	.align		4
        /*056c*/ 	.byte	0x04, 0x46
        /*056e*/ 	.short	(.L_626 - .L_625)


	//   ....[0]....
.L_625:
        /*0570*/ 	.word	0x00002a10


	//   ....[1]....
        /*0574*/ 	.word	0x0000bee0


	//   ....[2]....
        /*0578*/ 	.word	0x0000c020


	//   ....[3]....
        /*057c*/ 	.word	0x0000c110


	//   ....[4]....
        /*0580*/ 	.word	0x0000cb20


	//   ....[5]....
        /*0584*/ 	.word	0x0000d2c0


	//----- nvinfo : EIATTR_MBARRIER_INSTR_OFFSETS
	.align		4
.L_626:
        /*0588*/ 	.byte	0x04, 0x39
        /*058a*/ 	.short	(.L_628 - .L_627)


	//   ....[0]....
.L_627:
        /*058c*/ 	.word	0x000001a0
        /*0590*/ 	.word	0x000000ff
        /*0594*/ 	.word	0x00038800
        /*0598*/ 	.short	0x0100
        /*059a*/ 	.byte	0x08
	.zero		1


	//   ....[1]....
        /*059c*/ 	.word	0x000001b0
        /*05a0*/ 	.word	0x000000ff
        /*05a4*/ 	.word	0x00038810
        /*05a8*/ 	.short	0x0100
        /*05aa*/ 	.byte	0x08
	.zero		1


	//   ....[2]....
        /*05ac*/ 	.word	0x000001c0
        /*05b0*/ 	.word	0x000000ff
        /*05b4*/ 	.word	0x00038820
        /*05b8*/ 	.short	0x0100
        /*05ba*/ 	.byte	0x08
	.zero		1


	//   ....[3]....
        /*05bc*/ 	.word	0x00000270
        /*05c0*/ 	.word	0x000000ff
        /*05c4*/ 	.word	0x00038830
        /*05c8*/ 	.short	0x0100
        /*05ca*/ 	.byte	0x06
	.zero		1


	//   ....[4]....
        /*05cc*/ 	.word	0x00000280
        /*05d0*/ 	.word	0x000000ff
        /*05d4*/ 	.word	0x00038840
        /*05d8*/ 	.short	0x0100
        /*05da*/ 	.byte	0x06
	.zero		1


	//   ....[5]....
        /*05dc*/ 	.word	0x00000290
        /*05e0*/ 	.word	0x000000ff
        /*05e4*/ 	.word	0x00038838
        /*05e8*/ 	.short	0x0100
        /*05ea*/ 	.byte	0x06
	.zero		1


	//   ....[6]....
        /*05ec*/ 	.word	0x000002a0
        /*05f0*/ 	.word	0x000000ff
        /*05f4*/ 	.word	0x00038848
        /*05f8*/ 	.short	0x0100
        /*05fa*/ 	.byte	0x06
	.zero		1


	//   ....[7]....
        /*05fc*/ 	.word	0x000003d0
        /*0600*/ 	.word	0x000000ff
        /*0604*/ 	.word	0x00038850
        /*0608*/ 	.short	0x0100
        /*060a*/ 	.byte	0x08
	.zero		1


	//   ....[8]....
        /*060c*/ 	.word	0x000003e0
        /*0610*/ 	.word	0x000000ff
        /*0614*/ 	.word	0x00038860
        /*0618*/ 	.short	0x0100
        /*061a*/ 	.byte	0x08
	.zero		1


	//   ....[9]....
        /*061c*/ 	.word	0x000003f0
        /*0620*/ 	.word	0x000000ff
        /*0624*/ 	.word	0x00038858
        /*0628*/ 	.short	0x0100
        /*062a*/ 	.byte	0x08
	.zero		1


	//   ....[10]....
        /*062c*/ 	.word	0x00000400
        /*0630*/ 	.word	0x000000ff
        /*0634*/ 	.word	0x00038868
        /*0638*/ 	.short	0x0100
        /*063a*/ 	.byte	0x08
	.zero		1


	//   ....[11]....
        /*063c*/ 	.word	0x000004f0
        /*0640*/ 	.word	0x000000ff
        /*0644*/ 	.word	0x00038870
        /*0648*/ 	.short	0x0100
        /*064a*/ 	.byte	0x06
	.zero		1


	//   ....[12]....
        /*064c*/ 	.word	0x00000500
        /*0650*/ 	.word	0x000000ff
        /*0654*/ 	.word	0x00038880
        /*0658*/ 	.short	0x0100
        /*065a*/ 	.byte	0x06
	.zero		1


	//   ....[13]....
        /*065c*/ 	.word	0x00000510
        /*0660*/ 	.word	0x000000ff
        /*0664*/ 	.word	0x00038878
        /*0668*/ 	.short	0x0100
        /*066a*/ 	.byte	0x06
	.zero		1


	//   ....[14]....
        /*066c*/ 	.word	0x00000520
        /*0670*/ 	.word	0x000000ff
        /*0674*/ 	.word	0x00038888
        /*0678*/ 	.short	0x0100
        /*067a*/ 	.byte	0x06
	.zero		1


	//   ....[15]....
        /*067c*/ 	.word	0x00000650
        /*0680*/ 	.word	0x000000ff
        /*0684*/ 	.word	0x00038890
        /*0688*/ 	.short	0x0100
        /*068a*/ 	.byte	0x08
	.zero		1


	//   ....[16]....
        /*068c*/ 	.word	0x00000660
        /*0690*/ 	.word	0x000000ff
        /*0694*/ 	.word	0x000388a0
        /*0698*/ 	.short	0x0100
        /*069a*/ 	.byte	0x08
	.zero		1


	//   ....[17]....
        /*069c*/ 	.word	0x00000670
        /*06a0*/ 	.word	0x000000ff
        /*06a4*/ 	.word	0x00038898
        /*06a8*/ 	.short	0x0100
        /*06aa*/ 	.byte	0x08
	.zero		1


	//   ....[18]....
        /*06ac*/ 	.word	0x00000680
        /*06b0*/ 	.word	0x000000ff
        /*06b4*/ 	.word	0x000388a8
        /*06b8*/ 	.short	0x0100
        /*06ba*/ 	.byte	0x08
	.zero		1


	//   ....[19]....
        /*06bc*/ 	.word	0x000007b0
        /*06c0*/ 	.word	0x000000ff
        /*06c4*/ 	.word	0x000388b0
        /*06c8*/ 	.short	0x0100
        /*06ca*/ 	.byte	0x08
	.zero		1


	//   ....[20]....
        /*06cc*/ 	.word	0x000007c0
        /*06d0*/ 	.word	0x000000ff
        /*06d4*/ 	.word	0x000388c0
        /*06d8*/ 	.short	0x0100
        /*06da*/ 	.byte	0x08
	.zero		1


	//   ....[21]....
        /*06dc*/ 	.word	0x000007d0
        /*06e0*/ 	.word	0x000000ff
        /*06e4*/ 	.word	0x000388b8
        /*06e8*/ 	.short	0x0100
        /*06ea*/ 	.byte	0x08
	.zero		1


	//   ....[22]....
        /*06ec*/ 	.word	0x000007e0
        /*06f0*/ 	.word	0x000000ff
        /*06f4*/ 	.word	0x000388c8
        /*06f8*/ 	.short	0x0100
        /*06fa*/ 	.byte	0x08
	.zero		1


	//   ....[23]....
        /*06fc*/ 	.word	0x00001400
        /*0700*/ 	.word	0x000000ff
        /*0704*/ 	.word	0x00000000
        /*0708*/ 	.short	0x0101
        /*070a*/ 	.byte	0x06
	.zero		1


	//   ....[24]....
        /*070c*/ 	.word	0x00001f00
        /*0710*/ 	.word	0x000000ff
        /*0714*/ 	.word	0x00000000
        /*0718*/ 	.short	0x0101
        /*071a*/ 	.byte	0x06
	.zero		1


	//   ....[25]....
        /*071c*/ 	.word	0x00002a70
        /*0720*/ 	.word	0x000000ff
        /*0724*/ 	.word	0x00038800
        /*0728*/ 	.short	0x010a
        /*072a*/ 	.byte	0x26
	.zero		1


	//   ....[26]....
        /*072c*/ 	.word	0x00002ae0
        /*0730*/ 	.word	0x00000003
        /*0734*/ 	.word	0x00038830
        /*0738*/ 	.short	0x010a
        /*073a*/ 	.byte	0x3f
	.zero		1


	//   ....[27]....
        /*073c*/ 	.word	0x00002b20
        /*0740*/ 	.word	0x00000003
        /*0744*/ 	.word	0x00038830
        /*0748*/ 	.short	0x010a
        /*074a*/ 	.byte	0x3f
	.zero		1


	//   ....[28]....
        /*074c*/ 	.word	0x00002da0
        /*0750*/ 	.word	0x000000ff
        /*0754*/ 	.word	0x00038810
        /*0758*/ 	.short	0x010a
        /*075a*/ 	.byte	0x26
	.zero		1


	//   ....[29]....
        /*075c*/ 	.word	0x00002de0
        /*0760*/ 	.word	0x00000003
        /*0764*/ 	.word	0x00038850
        /*0768*/ 	.short	0x010a
        /*076a*/ 	.byte	0x3f
	.zero		1


	//   ....[30]....
        /*076c*/ 	.word	0x00002e20
        /*0770*/ 	.word	0x00000003
        /*0774*/ 	.word	0x00038850
        /*0778*/ 	.short	0x010a
        /*077a*/ 	.byte	0x3f
	.zero		1


	//   ....[31]....
        /*077c*/ 	.word	0x00004ab0
        /*0780*/ 	.word	0x000000ff
        /*0784*/ 	.word	0x00000000
        /*0788*/ 	.short	0x0101
        /*078a*/ 	.byte	0x07
	.zero		1


	//   ....[32]....
        /*078c*/ 	.word	0x00005360
        /*0790*/ 	.word	0x000000ff
        /*0794*/ 	.word	0x00000000
        /*0798*/ 	.short	0x0101
        /*079a*/ 	.byte	0x07
	.zero		1


	//   ....[33]....
        /*079c*/ 	.word	0x00005470
        /*07a0*/ 	.word	0x000000ff
        /*07a4*/ 	.word	0x00038830
        /*07a8*/ 	.short	0x010a
        /*07aa*/ 	.byte	0x07
	.zero		1


	//   ....[34]....
        /*07ac*/ 	.word	0x000054b0
        /*07b0*/ 	.word	0x000000ff
        /*07b4*/ 	.word	0x00038830
        /*07b8*/ 	.short	0x010a
        /*07ba*/ 	.byte	0x07
	.zero		1


	//   ....[35]....
        /*07bc*/ 	.word	0x000056c0
        /*07c0*/ 	.word	0x000000ff
        /*07c4*/ 	.word	0x00038850
        /*07c8*/ 	.short	0x010a
        /*07ca*/ 	.byte	0x07
	.zero		1


	//   ....[36]....
        /*07cc*/ 	.word	0x00005700
        /*07d0*/ 	.word	0x000000ff
        /*07d4*/ 	.word	0x00038850
        /*07d8*/ 	.short	0x010a
        /*07da*/ 	.byte	0x07
	.zero		1


	//   ....[37]....
        /*07dc*/ 	.word	0x00006bc0
        /*07e0*/ 	.word	0x000000ff
        /*07e4*/ 	.word	0x00000000
        /*07e8*/ 	.short	0x0101
        /*07ea*/ 	.byte	0x0b
	.zero		1


	//   ....[38]....
        /*07ec*/ 	.word	0x00008230
        /*07f0*/ 	.word	0x000000ff
        /*07f4*/ 	.word	0x00000000
        /*07f8*/ 	.short	0x0101
        /*07fa*/ 	.byte	0x07
	.zero		1


	//   ....[39]....
        /*07fc*/ 	.word	0x0000a6e0
        /*0800*/ 	.word	0x000000ff
        /*0804*/ 	.word	0x00000000
        /*0808*/ 	.short	0x0101
        /*080a*/ 	.byte	0x04
	.zero		1


	//   ....[40]....
        /*080c*/ 	.word	0x0000c430
        /*0810*/ 	.word	0x00000019
        /*0814*/ 	.word	0x00038840
        /*0818*/ 	.short	0x010a
        /*081a*/ 	.byte	0x3f
	.zero		1


	//   ....[41]....
        /*081c*/ 	.word	0x0000c8e0
        /*0820*/ 	.word	0x00000019
        /*0824*/ 	.word	0x00038830
        /*0828*/ 	.short	0x0107
        /*082a*/ 	.byte	0x3f
	.zero		1


	//   ....[42]....
        /*082c*/ 	.word	0x0000c9a0
        /*0830*/ 	.word	0x00000019
        /*0834*/ 	.word	0x00038830
        /*0838*/ 	.short	0x0101
        /*083a*/ 	.byte	0x3f
	.zero		1


	//   ....[43]....
        /*083c*/ 	.word	0x0000d140
        /*0840*/ 	.word	0x000000ff
        /*0844*/ 	.word	0x00038800
        /*0848*/ 	.short	0x0107
        /*084a*/ 	.byte	0x25
	.zero		1


	//   ....[44]....
        /*084c*/ 	.word	0x0000d190
        /*0850*/ 	.word	0x000000ff
        /*0854*/ 	.word	0x00038800
        /*0858*/ 	.short	0x0101
        /*085a*/ 	.byte	0x25
	.zero		1


	//   ....[45]....
        /*085c*/ 	.word	0x0000db00
        /*0860*/ 	.word	0x000000ff
        /*0864*/ 	.word	0x00038810
        /*0868*/ 	.short	0x0107
        /*086a*/ 	.byte	0x25
	.zero		1


	//   ....[46]....
        /*086c*/ 	.word	0x0000db60
        /*0870*/ 	.word	0x000000ff
        /*0874*/ 	.word	0x00038810
        /*0878*/ 	.short	0x0101
        /*087a*/ 	.byte	0x25
	.zero		1


	//   ....[47]....
        /*087c*/ 	.word	0x0000db80
        /*0880*/ 	.word	0x000000ff
        /*0884*/ 	.word	0x00038820
        /*0888*/ 	.short	0x010a
        /*088a*/ 	.byte	0x25
	.zero		1


	//   ....[48]....
        /*088c*/ 	.word	0x0000dc10
        /*0890*/ 	.word	0x00000019
        /*0894*/ 	.word	0x00038860
        /*0898*/ 	.short	0x010a
        /*089a*/ 	.byte	0x3f
	.zero		1


	//   ....[49]....
        /*089c*/ 	.word	0x0000e670
        /*08a0*/ 	.word	0x00000019
        /*08a4*/ 	.word	0x00038850
        /*08a8*/ 	.short	0x0107
        /*08aa*/ 	.byte	0x3f
	.zero		1


	//   ....[50]....
        /*08ac*/ 	.word	0x0000e750
        /*08b0*/ 	.word	0x00000019
        /*08b4*/ 	.word	0x00038850
        /*08b8*/ 	.short	0x0101
        /*08ba*/ 	.byte	0x3f
	.zero		1


	//   ....[51]....
        /*08bc*/ 	.word	0x0000e9f0
        /*08c0*/ 	.word	0x00000008
        /*08c4*/ 	.word	0x00038840
        /*08c8*/ 	.short	0x010a
        /*08ca*/ 	.byte	0x3f
	.zero		1


	//   ....[52]....
        /*08cc*/ 	.word	0x0000ed30
        /*08d0*/ 	.word	0x00000008
        /*08d4*/ 	.word	0x00038830
        /*08d8*/ 	.short	0x0107
        /*08da*/ 	.byte	0x3f
	.zero		1


	//   ....[53]....
        /*08dc*/ 	.word	0x0000edf0
        /*08e0*/ 	.word	0x00000008
        /*08e4*/ 	.word	0x00038830
        /*08e8*/ 	.short	0x0101
        /*08ea*/ 	.byte	0x3f
	.zero		1


	//   ....[54]....
        /*08ec*/ 	.word	0x0000ee20
        /*08f0*/ 	.word	0x00000008
        /*08f4*/ 	.word	0x00038860
        /*08f8*/ 	.short	0x010a
        /*08fa*/ 	.byte	0x3f
	.zero		1


	//   ....[55]....
        /*08fc*/ 	.word	0x0000f460
        /*0900*/ 	.word	0x00000008
        /*0904*/ 	.word	0x00038850
        /*0908*/ 	.short	0x0107
        /*090a*/ 	.byte	0x3f
	.zero		1


	//   ....[56]....
        /*090c*/ 	.word	0x0000f530
        /*0910*/ 	.word	0x00000008
        /*0914*/ 	.word	0x00038850
        /*0918*/ 	.short	0x0101
        /*091a*/ 	.byte	0x3f
	.zero		1


	//   ....[57]....
        /*091c*/ 	.word	0x0000f6c0
        /*0920*/ 	.word	0x00000005
        /*0924*/ 	.word	0x00038820
        /*0928*/ 	.short	0x010a
        /*092a*/ 	.byte	0x3f
	.zero		1


	//   ....[58]....
        /*092c*/ 	.word	0x0000f830
        /*0930*/ 	.word	0x00000003
        /*0934*/ 	.word	0x00038840
        /*0938*/ 	.short	0x010a
        /*093a*/ 	.byte	0x3f
	.zero		1


	//   ....[59]....
        /*093c*/ 	.word	0x0000f8d0
        /*0940*/ 	.word	0x00000005
        /*0944*/ 	.word	0x00038840
        /*0948*/ 	.short	0x010a
        /*094a*/ 	.byte	0x3f
	.zero		1


	//   ....[60]....
        /*094c*/ 	.word	0x0000f910
        /*0950*/ 	.word	0x00000003
        /*0954*/ 	.word	0x00038860
        /*0958*/ 	.short	0x010a
        /*095a*/ 	.byte	0x3f
	.zero		1


	//   ....[61]....
        /*095c*/ 	.word	0x0000f950
        /*0960*/ 	.word	0x00000005
        /*0964*/ 	.word	0x00038860
        /*0968*/ 	.short	0x010a
        /*096a*/ 	.byte	0x3f
	.zero		1


	//   ....[62]....
        /*096c*/ 	.word	0x0000f9c0
        /*0970*/ 	.word	0x00000003
        /*0974*/ 	.word	0x00038800
        /*0978*/ 	.short	0x010a
        /*097a*/ 	.byte	0x3f
	.zero		1


	//   ....[63]....
        /*097c*/ 	.word	0x0000fa10
        /*0980*/ 	.word	0x00000003
        /*0984*/ 	.word	0x00038830
        /*0988*/ 	.short	0x010a
        /*098a*/ 	.byte	0x3f
	.zero		1


	//   ....[64]....
        /*098c*/ 	.word	0x0000fa70
        /*0990*/ 	.word	0x00000005
        /*0994*/ 	.word	0x00038810
        /*0998*/ 	.short	0x010a
        /*099a*/ 	.byte	0x3f
	.zero		1


	//   ....[65]....
        /*099c*/ 	.word	0x0000fac0
        /*09a0*/ 	.word	0x00000003
        /*09a4*/ 	.word	0x00038850
        /*09a8*/ 	.short	0x010a
        /*09aa*/ 	.byte	0x3f
	.zero		1


	//   ....[66]....
        /*09ac*/ 	.word	0x0000fb20
        /*09b0*/ 	.word	0x00000005
        /*09b4*/ 	.word	0x00038830
        /*09b8*/ 	.short	0x010a
        /*09ba*/ 	.byte	0x3f
	.zero		1


	//   ....[67]....
        /*09bc*/ 	.word	0x0000fb80
        /*09c0*/ 	.word	0x00000005
        /*09c4*/ 	.word	0x00038850
        /*09c8*/ 	.short	0x010a
        /*09ca*/ 	.byte	0x3f
	.zero		1


	//   ....[68]....
        /*09cc*/ 	.word	0x0000fca0
        /*09d0*/ 	.word	0x00000019
        /*09d4*/ 	.word	0x00038840
        /*09d8*/ 	.short	0x010a
        /*09da*/ 	.byte	0x3f
	.zero		1


	//   ....[69]....
        /*09dc*/ 	.word	0x00010f00
        /*09e0*/ 	.word	0x00000003
        /*09e4*/ 	.word	0x00038820
        /*09e8*/ 	.short	0x010a
        /*09ea*/ 	.byte	0x3f
	.zero		1


	//   ....[70]....
        /*09ec*/ 	.word	0x00010f50
        /*09f0*/ 	.word	0x00000019
        /*09f4*/ 	.word	0x00038860
        /*09f8*/ 	.short	0x010a
        /*09fa*/ 	.byte	0x3f
	.zero		1


	//   ....[71]....
        /*09fc*/ 	.word	0x000117e0
        /*0a00*/ 	.word	0x00000008
        /*0a04*/ 	.word	0x00038840
        /*0a08*/ 	.short	0x010a
        /*0a0a*/ 	.byte	0x3f
	.zero		1


	//   ....[72]....
        /*0a0c*/ 	.word	0x00011ca0
        /*0a10*/ 	.word	0x00000008
        /*0a14*/ 	.word	0x00038860
        /*0a18*/ 	.short	0x010a
        /*0a1a*/ 	.byte	0x3f
	.zero		1


	//   ....[73]....
        /*0a1c*/ 	.word	0x00012400
        /*0a20*/ 	.word	0x00000005
        /*0a24*/ 	.word	0x00038820
        /*0a28*/ 	.short	0x010a
        /*0a2a*/ 	.byte	0x3f
	.zero		1


	//   ....[74]....
        /*0a2c*/ 	.word	0x000125a0
        /*0a30*/ 	.word	0x00000003
        /*0a34*/ 	.word	0x00038840
        /*0a38*/ 	.short	0x010a
        /*0a3a*/ 	.byte	0x3f
	.zero		1


	//   ....[75]....
        /*0a3c*/ 	.word	0x000125f0
        /*0a40*/ 	.word	0x00000005
        /*0a44*/ 	.word	0x00038840
        /*0a48*/ 	.short	0x010a
        /*0a4a*/ 	.byte	0x3f
	.zero		1


	//   ....[76]....
        /*0a4c*/ 	.word	0x00012640
        /*0a50*/ 	.word	0x00000003
        /*0a54*/ 	.word	0x00038860
        /*0a58*/ 	.short	0x010a
        /*0a5a*/ 	.byte	0x3f
	.zero		1


	//----- nvinfo : EIATTR_NUM_MBARRIERS
	.align		4
.L_628:
        /*0a5c*/ 	.byte	0x03, 0x38
        /*0a5e*/ 	.short	0x0017


	//----- nvinfo : EIATTR_EXIT_INSTR_OFFSETS
	.align		4
        /*0a60*/ 	.byte	0x04, 0x1c
        /*0a62*/ 	.short	(.L_630 - .L_629)


	//   ....[0]....
.L_629:
        /*0a64*/ 	.word	0x00000930


	//   ....[1]....
        /*0a68*/ 	.word	0x0000abb0


	//   ....[2]....
        /*0a6c*/ 	.word	0x0000f9a0


	//----- nvinfo : EIATTR_MAX_THREADS
	.align		4
.L_630:
        /*0a70*/ 	.byte	0x04, 0x05
        /*0a72*/ 	.short	(.L_632 - .L_631)
.L_631:
        /*0a74*/ 	.word	0x00000180
        /*0a78*/ 	.word	0x00000001
        /*0a7c*/ 	.word	0x00000001


	//----- nvinfo : EIATTR_CRS_STACK_SIZE
	.align		4
.L_632:
        /*0a80*/ 	.byte	0x04, 0x1e
        /*0a82*/ 	.short	(.L_634 - .L_633)
.L_633:
        /*0a84*/ 	.word	0x00000000


	//----- nvinfo : EIATTR_CBANK_PARAM_SIZE
	.align		4
.L_634:
        /*0a88*/ 	.byte	0x03, 0x19
        /*0a8a*/ 	.short	0x0b70


	//----- nvinfo : EIATTR_PARAM_CBANK
	.align		4
        /*0a8c*/ 	.byte	0x04, 0x0a
        /*0a8e*/ 	.short	(.L_636 - .L_635)
	.align		4
.L_635:
        /*0a90*/ 	.word	index@(.nv.constant0._ZN7cutlass13device_kernelIN5flash11enable_sm90INS1_16FlashAttnFwdSm90INS1_25CollectiveMainloopFwdSm90ILi2EN4cute5tupleIJNS5_1CILi1EEES8_S8_EEENS6_IJNS7_ILi64EEESA_SA_EEELi512ENS_6half_tEfNS_4arch4Sm90ELb0ELb0ELb1ELb0ELb1ELb0ELb1ELb0ELb0ELb1ELb0ELb0EEENS1_21CollectiveEpilogueFwdINS6_IJSA_NS7_ILi512EEESA_EEES9_SC_SE_Li256ELb0ELb1ELb0ELb0EEENS1_29StaticPersistentTileSchedulerILb0EEEEEEEEEvNT_6ParamsE)
        /*0a94*/ 	.short	0x0210
        /*0a96*/ 	.short	0x0b70


	//----- nvinfo : EIATTR_SW_WAR
	.align		4
.L_636:
        /*0a98*/ 	.byte	0x04, 0x36
        /*0a9a*/ 	.short	(.L_638 - .L_637)
.L_637:
        /*0a9c*/ 	.word	0x00000008
.L_638:


//--------------------- .nv.info._ZN7cutlass13device_kernelIN5flash11enable_sm90INS1_16FlashAttnFwdSm90INS1_25CollectiveMainloopFwdSm90ILi2EN4cute5tupleIJNS5_1CILi1EEES8_S8_EEENS6_IJNS7_ILi64EEESA_SA_EEELi512ENS_6half_tEfNS_4arch4Sm90ELb0ELb0ELb1ELb1ELb1ELb0ELb0ELb0ELb0ELb1ELb0ELb0EEENS1_21CollectiveEpilogueFwdINS6_IJSA_NS7_ILi512EEESA_EEES9_SC_SE_Li256ELb1ELb1ELb0ELb0EEENS1_36VarlenDynamicPersistentTileSchedulerILi64ELi64ELi256ELi128ELb0ELb1ELb1ELb0ELb1ELb1EEEEEEEEEvNT_6ParamsE --------------------------
	.section	.nv.info._ZN7cutlass13device_kernelIN5flash11enable_sm90INS1_16FlashAttnFwdSm90INS1_25CollectiveMainloopFwdSm90ILi2EN4cute5tupleIJNS5_1CILi1EEES8_S8_EEENS6_IJNS7_ILi64EEESA_SA_EEELi512ENS_6half_tEfNS_4arch4Sm90ELb0ELb0ELb1ELb1ELb1ELb0ELb0ELb0ELb0ELb1ELb0ELb0EEENS1_21CollectiveEpilogueFwdINS6_IJSA_NS7_ILi512EEESA_EEES9_SC_SE_Li256ELb1ELb1ELb0ELb0EEENS1_36VarlenDynamicPersistentTileSchedulerILi64ELi64ELi256ELi128ELb0ELb1ELb1ELb0ELb1ELb1EEEEEEEEEvNT_6ParamsE,"",@"SHT_CUDA_INFO"
	.sectionflags	@""
	.align	4


	//----- nvinfo : EIATTR_CUDA_API_VERSION
	.align		4
        /*0000*/ 	.byte	0x04, 0x37
        /*0002*/ 	.short	(.L_640 - .L_639)
.L_639:
        /*0004*/ 	.word	0x00000082


	//----- nvinfo : EIATTR_KPARAM_INFO
	.align		4
.L_640:
        /*0008*/ 	.byte	0x04, 0x17
        /*000a*/ 	.short	(.L_642 - .L_641)
.L_641:
        /*000c*/ 	.word	0x00000000
        /*0010*/ 	.short	0x0000
        /*0012*/ 	.short	0x0070
        /*0014*/ 	.byte	0x00, 0xf0, 0x01, 0x2a


	//----- nvinfo : EIATTR_SPARSE_MMA_MASK
	.align		4
.L_642:
        /*0018*/ 	.byte	0x03, 0x50
        /*001a*/ 	.short	0x0000


	//----- nvinfo : EIATTR_MAXREG_COUNT
	.align		4
        /*001c*/ 	.byte	0x03, 0x1b
        /*001e*/ 	.short	0x00a8


	//----- nvinfo : EIATTR_NUM_BARRIERS
	.align		4
        /*0020*/ 	.byte	0x02, 0x4c
        /*0022*/ 	.byte	0x10
	.zero		1


	//----- nvinfo : EIATTR_EXTERNS
	.align		4
        /*0024*/ 	.byte	0x04, 0x0f
        /*0026*/ 	.short	(.L_644 - .L_643)


	//   ....[0]....
	.align		4
.L_643:
        /*0028*/ 	.word	index@(__assertfail)


	//----- nvinfo : EIATTR_ANNOTATIONS
	.align		4
.L_644:
        /*002c*/ 	.byte	0x04, 0x55
        /*002e*/ 	.short	(.L_646 - .L_645)


	//   ....[0]....
.L_645:
        /* <DEDUP_REMOVED lines=19> */


	//----- nvinfo : EIATTR_MERCURY_ISA_VERSION
	.align		4
.L_646:
        /*0150*/ 	.byte	0x03, 0x5f
        /*0152*/ 	.short	0x0101


	//----- nvinfo : EIATTR_UNUSED_LOAD_BYTE_OFFSET
	.align		4
        /*0154*/ 	.byte	0x04, 0x44
        /*0156*/ 	.short	(.L_648 - .L_647)


	//   ....[0]....
.L_647:
        /*0158*/ 	.word	0x00000950
        /*015c*/ 	.word	0x0000fff0


	//   ....[1]....
        /*0160*/ 	.word	0x00007380
        /*0164*/ 	.word	0x0000fff0


	//----- nvinfo : EIATTR_INT_WARP_WIDE_INSTR_OFFSETS
	.align		4
.L_648:
        /*0168*/ 	.byte	0x04, 0x31
        /*016a*/ 	.short	(.L_650 - .L_649)


	//   ....[0]....
.L_649:
        /*016c*/ 	.word	0x000000c0


	//   ....[1]....
        /*0170*/ 	.word	0x000000d0


	//   ....[2]....
        /*0174*/ 	.word	0x00000170


	//   ....[3]....
        /*0178*/ 	.word	0x0000b390


	//   ....[4]....
        /*017c*/ 	.word	0x0000b420


	//   ....[5]....
        /*0180*/ 	.word	0x0000e8b0


	//   ....[6]....
        /*0184*/ 	.word	0x0000e940


	//----- nvinfo : EIATTR_COOP_GROUP_MASK_REGIDS
	.align		4
.L_650:
        /*0188*/ 	.byte	0x04, 0x29
        /*018a*/ 	.short	(.L_652 - .L_651)


	//   ....[0]....
.L_651:
        /*018c*/ 	.word	0xffffffff


	//   ....[1]....
        /*0190*/ 	.word	0xffffffff


	//   ....[2]....
        /*0194*/ 	.word	0xffffffff


	//   ....[3]....
        /*0198*/ 	.word	0xffffffff


	//   ....[4]....
        /*019c*/ 	.word	0xffffffff


	//   ....[5]....
        /*01a0*/ 	.word	0xffffffff


	//   ....[6]....
        /*01a4*/ 	.word	0xffffffff


	//   ....[7]....
        /*01a8*/ 	.word	0xffffffff


	//   ....[8]....
        /*01ac*/ 	.word	0xffffffff


	//   ....[9]....
        /*01b0*/ 	.word	0xffffffff


	//   ....[10]....
        /*01b4*/ 	.word	0xffffffff


	//   ....[11]....
        /*01b8*/ 	.word	0xffffffff


	//   ....[12]....
        /*01bc*/ 	.word	0xffffffff


	//   ....[13]....
        /*01c0*/ 	.word	0xffffffff


	//   ....[14]....
        /*01c4*/ 	.word	0xffffffff


	//   ....[15]....
        /*01c8*/ 	.word	0xffffffff


	//   ....[16]....
        /*01cc*/ 	.word	0xffffffff


	//   ....[17]....
        /*01d0*/ 	.word	0xffffffff


	//   ....[18]....
        /*01d4*/ 	.word	0xffffffff


	//   ....[19]....
        /*01d8*/ 	.word	0xffffffff


	//   ....[20]....
        /*01dc*/ 	.word	0xffffffff


	//   ....[21]....
        /*01e0*/ 	.word	0xffffffff


	//   ....[22]....
        /*01e4*/ 	.word	0xffffffff


	//   ....[23]....
        /*01e8*/ 	.word	0xffffffff


	//   ....[24]....
        /*01ec*/ 	.word	0xffffffff


	//   ....[25]....
        /*01f0*/ 	.word	0xffffffff


	//   ....[26]....
        /*01f4*/ 	.word	0xffffffff


	//   ....[27]....
        /*01f8*/ 	.word	0xffffffff


	//   ....[28]....
        /*01fc*/ 	.word	0xffffffff


	//   ....[29]....
        /*0200*/ 	.word	0xffffffff


	//   ....[30]....
        /*0204*/ 	.word	0xffffffff


	//   ....[31]....
        /*0208*/ 	.word	0xffffffff


	//   ....[32]....
        /*020c*/ 	.word	0xffffffff


	//   ....[33]....
        /*0210*/ 	.word	0xffffffff


	//   ....[34]....
        /*0214*/ 	.word	0xffffffff


	//   ....[35]....
        /*0218*/ 	.word	0xffffffff


	//   ....[36]....
        /*021c*/ 	.word	0xffffffff


	//   ....[37]....
        /*0220*/ 	.word	0xffffffff


	//   ....[38]....
        /*0224*/ 	.word	0xffffffff


	//   ....[39]....
        /*0228*/ 	.word	0xffffffff


	//   ....[40]....
        /*022c*/ 	.word	0xffffffff


	//   ....[41]....
        /*0230*/ 	.word	0xffffffff


	//   ....[42]....
        /*0234*/ 	.word	0xffffffff


	//   ....[43]....
        /*0238*/ 	.word	0xffffffff


	//   ....[44]....
        /*023c*/ 	.word	0xffffffff


	//   ....[45]....
        /*0240*/ 	.word	0xffffffff


	//   ....[46]....
        /*0244*/ 	.word	0xffffffff


	//   ....[47]....
        /*0248*/ 	.word	0xffffffff


	//   ....[48]....
        /*024c*/ 	.word	0xffffffff


	//   ....[49]....
        /*0250*/ 	.word	0xffffffff


	//   ....[50]....
        /*0254*/ 	.word	0xffffffff


	//   ....[51]....
        /*0258*/ 	.word	0xffffffff


	//   ....[52]....
        /*025c*/ 	.word	0xffffffff


	//   ....[53]....
        /*0260*/ 	.word	0xffffffff


	//   ....[54]....
        /*0264*/ 	.word	0xffffffff


	//   ....[55]....
        /*0268*/ 	.word	0xffffffff


	//   ....[56]....
        /*026c*/ 	.word	0xffffffff


	//   ....[57]....
        /*0270*/ 	.word	0xffffffff


	//   ....[58]....
        /*0274*/ 	.word	0xffffffff


	//   ....[59]....
        /*0278*/ 	.word	0xffffffff


	//   ....[60]....
        /*027c*/ 	.word	0xffffffff


	//   ....[61]....
        /*0280*/ 	.word	0xffffffff


	//   ....[62]....
        /*0284*/ 	.word	0xffffffff


	//   ....[63]....
        /*0288*/ 	.word	0xffffffff


	//   ....[64]....
        /*028c*/ 	.word	0xffffffff


	//   ....[65]....
        /*0290*/ 	.word	0xffffffff


	//   ....[66]....
        /*0294*/ 	.word	0xffffffff


	//   ....[67]....
        /*0298*/ 	.word	0xffffffff


	//   ....[68]....
        /*029c*/ 	.word	0xffffffff


	//   ....[69]....
        /*02a0*/ 	.word	0xffffffff


	//   ....[70]....
        /*02a4*/ 	.word	0xffffffff


	//   ....[71]....
        /*02a8*/ 	.word	0xffffffff


	//   ....[72]....
        /*02ac*/ 	.word	0xffffffff


	//   ....[73]....
        /*02b0*/ 	.word	0xffffffff


	//   ....[74]....
        /*02b4*/ 	.word	0xffffffff


	//   ....[75]....
        /*02b8*/ 	.word	0xffffffff


	//   ....[76]....
        /*02bc*/ 	.word	0xffffffff


	//   ....[77]....
        /*02c0*/ 	.word	0xffffffff


	//   ....[78]....
        /*02c4*/ 	.word	0xffffffff


	//   ....[79]....
        /*02c8*/ 	.word	0xffffffff


	//   ....[80]....
        /*02cc*/ 	.word	0xffffffff


	//   ....[81]....
        /*02d0*/ 	.word	0xffffffff


	//   ....[82]....
        /*02d4*/ 	.word	0xffffffff


	//   ....[83]....
        /*02d8*/ 	.word	0xffffffff


	//   ....[84]....
        /*02dc*/ 	.word	0xffffffff


	//   ....[85]....
        /*02e0*/ 	.word	0xffffffff


	//   ....[86]....
        /*02e4*/ 	.word	0xffffffff


	//   ....[87]....
        /*02e8*/ 	.word	0xffffffff


	//   ....[88]....
        /*02ec*/ 	.word	0xffffffff


	//   ....[89]....
        /*02f0*/ 	.word	0xffffffff


	//   ....[90]....
        /*02f4*/ 	.word	0xffffffff


	//   ....[91]....
        /*02f8*/ 	.word	0xffffffff


	//   ....[92]....
        /*02fc*/ 	.word	0xffffffff


	//   ....[93]....
        /*0300*/ 	.word	0xffffffff


	//   ....[94]....
        /*0304*/ 	.word	0xffffffff


	//   ....[95]....
        /*0308*/ 	.word	0xffffffff


	//   ....[96]....
        /*030c*/ 	.word	0xffffffff


	//   ....[97]....
        /*0310*/ 	.word	0xffffffff


	//   ....[98]....
        /*0314*/ 	.word	0xffffffff


	//   ....[99]....
        /*0318*/ 	.word	0xffffffff


	//   ....[100]....
        /*031c*/ 	.word	0xffffffff


	//   ....[101]....
        /*0320*/ 	.word	0xffffffff


	//   ....[102]....
        /*0324*/ 	.word	0xffffffff


	//   ....[103]....
        /*0328*/ 	.word	0xffffffff


	//   ....[104]....
        /*032c*/ 	.word	0xffffffff


	//   ....[105]....
        /*0330*/ 	.word	0xffffffff


	//   ....[106]....
        /*0334*/ 	.word	0xffffffff


	//   ....[107]....
        /*0338*/ 	.word	0xffffffff


	//   ....[108]....
        /*033c*/ 	.word	0xffffffff


	//   ....[109]....
        /*0340*/ 	.word	0x0500000f


	//   ....[110]....
        /*0344*/ 	.word	0x0500000f


	//   ....[111]....
        /*0348*/ 	.word	0x0500000f


	//   ....[112]....
        /*034c*/ 	.word	0x0500000f


	//   ....[113]....
        /*0350*/ 	.word	0x0500000f


	//   ....[114]....
        /*0354*/ 	.word	0x0500000f


	//   ....[115]....
        /*0358*/ 	.word	0x0500000f


	//   ....[116]....
        /*035c*/ 	.word	0x0500000f


	//   ....[117]....
        /*0360*/ 	.word	0x0500000f


	//   ....[118]....
        /*0364*/ 	.word	0x0500000f


	//   ....[119]....
        /*0368*/ 	.word	0x0500000f


	//   ....[120]....
        /*036c*/ 	.word	0x0500000f


	//   ....[121]....
        /*0370*/ 	.word	0x0500000f


	//   ....[122]....
        /*0374*/ 	.word	0x0500000f


	//   ....[123]....
        /*0378*/ 	.word	0x0500000f


	//   ....[124]....
        /*037c*/ 	.word	0x0500000f


	//   ....[125]....
        /*0380*/ 	.word	0x0500000f


	//   ....[126]....
        /*0384*/ 	.word	0x0500000f


	//   ....[127]....
        /*0388*/ 	.word	0x0500000f


	//   ....[128]....
        /*038c*/ 	.word	0x0500000f


	//   ....[129]....
        /*0390*/ 	.word	0x0500000f


	//   ....[130]....
        /*0394*/ 	.word	0x0500000f


	//   ....[131]....
        /*0398*/ 	.word	0x0500000f


	//   ....[132]....
        /*039c*/ 	.word	0x0500000f


	//   ....[133]....
        /*03a0*/ 	.word	0x0500000f


	//   ....[134]....
        /*03a4*/ 	.word	0x0500000f


	//   ....[135]....
        /*03a8*/ 	.word	0x0500000f


	//   ....[136]....
        /*03ac*/ 	.word	0x0500000f


	//   ....[137]....
        /*03b0*/ 	.word	0x0500000f


	//   ....[138]....
        /*03b4*/ 	.word	0x0500000f


	//   ....[139]....
        /*03b8*/ 	.word	0x0500000f


	//   ....[140]....
        /*03bc*/ 	.word	0x0500000f


	//   ....[141]....
        /*03c0*/ 	.word	0x0500000f


	//   ....[142]....
        /*03c4*/ 	.word	0x0500000f


	//   ....[143]....
        /*03c8*/ 	.word	0x0500000f


	//   ....[144]....
        /*03cc*/ 	.word	0x0500000f


	//   ....[145]....
        /*03d0*/ 	.word	0x0500000f


	//   ....[146]....
        /*03d4*/ 	.word	0x0500000f


	//   ....[147]....
        /*03d8*/ 	.word	0x0500000f


	//   ....[148]....
        /*03dc*/ 	.word	0x0500000f


	//   ....[149]....
        /*03e0*/ 	.word	0x0500000f


	//   ....[150]....
        /*03e4*/ 	.word	0x0500000f


	//   ....[151]....
        /*03e8*/ 	.word	0x0500000f


	//   ....[152]....
        /*03ec*/ 	.word	0x0500000f


	//   ....[153]....
        /*03f0*/ 	.word	0x0500000f


	//   ....[154]....
        /*03f4*/ 	.word	0x0500000f


	//   ....[155]....
        /*03f8*/ 	.word	0x0500000f


	//   ....[156]....
        /*03fc*/ 	.word	0x0500000f


	//   ....[157]....
        /*0400*/ 	.word	0x0500000f


	//   ....[158]....
        /*0404*/ 	.word	0x0500000f


	//   ....[159]....
        /*0408*/ 	.word	0x0500000f


	//   ....[160]....
        /*040c*/ 	.word	0x0500000f


	//   ....[161]....
        /*0410*/ 	.word	0x0500000f


	//   ....[162]....
        /*0414*/ 	.word	0x0500000f


	//   ....[163]....
        /*0418*/ 	.word	0x0500000f


	//   ....[164]....
        /*041c*/ 	.word	0x0500000f


	//   ....[165]....
        /*0420*/ 	.word	0x0500000f


	//   ....[166]....
        /*0424*/ 	.word	0x0500000f


	//   ....[167]....
        /*0428*/ 	.word	0x0500000f


	//----- nvinfo : EIATTR_COOP_GROUP_INSTR_OFFSETS
	.align		4
.L_652:
        /*042c*/ 	.byte	0x04, 0x28
        /*042e*/ 	.short	(.L_654 - .L_653)


	//   ....[0]....
.L_653:
        /*0430*/ 	.word	0x00000070


	//   ....[1]....
        /*0434*/ 	.word	0x000000b0


	//   ....[2]....
        /*0438*/ 	.word	0x00000290


	//   ....[3]....
        /*043c*/ 	.word	0x000003f0


	//   ....[4]....
        /*0440*/ 	.word	0x00000510


	//   ....[5]....
        /*0444*/ 	.word	0x00000670


	//   ....[6]....
        /*0448*/ 	.word	0x000017c0


	//   ....[7]....
        /*044c*/ 	.word	0x000030d0


	//   ....[8]....
        /*0450*/ 	.word	0x00003ea0


	//   ....[9]....
        /*0454*/ 	.word	0x00003f30


	//   ....[10]....
        /*0458*/ 	.word	0x00004130


	//   ....[11]....
        /*045c*/ 	.word	0x00004210


	//   ....[12]....
        /*0460*/ 	.word	0x00004a80


	//   ....[13]....
        /*0464*/ 	.word	0x000052b0


	//   ....[14]....
        /*0468*/ 	.word	0x00005330


	//   ....[15]....
        /*046c*/ 	.word	0x00005630


	//   ....[16]....
        /*0470*/ 	.word	0x000057f0


	//   ....[17]....
        /*0474*/ 	.word	0x000067d0


	//   ....[18]....
        /*0478*/ 	.word	0x00006880


	//   ....[19]....
        /*047c*/ 	.word	0x000068c0


	//   ....[20]....
        /*0480*/ 	.word	0x00006940


	//   ....[21]....
        /*0484*/ 	.word	0x00006970


	//   ....[22]....
        /*0488*/ 	.word	0x000082a0


	//   ....[23]....
        /*048c*/ 	.word	0x000088e0


	//   ....[24]....
        /*0490*/ 	.word	0x00008920


	//   ....[25]....
        /*0494*/ 	.word	0x00008940


	//   ....[26]....
        /*0498*/ 	.word	0x00008960


	//   ....[27]....
        /*049c*/ 	.word	0x00009010


	//   ....[28]....
        /*04a0*/ 	.word	0x00009020


	//   ....[29]....
        /*04a4*/ 	.word	0x00009250


	//   ....[30]....
        /*04a8*/ 	.word	0x00009270


	//   ....[31]....
        /*04ac*/ 	.word	0x00009e60


	//   ....[32]....
        /*04b0*/ 	.word	0x00009e80


	//   ....[33]....
        /*04b4*/ 	.word	0x0000a0c0


	//   ....[34]....
        /*04b8*/ 	.word	0x0000a0e0


	//   ....[35]....
        /*04bc*/ 	.word	0x0000a390


	//   ....[36]....
        /*04c0*/ 	.word	0x0000a560


	//   ....[37]....
        /*04c4*/ 	.word	0x0000a590


	//   ....[38]....
        /*04c8*/ 	.word	0x0000a5c0


	//   ....[39]....
        /*04cc*/ 	.word	0x0000a5f0


	//   ....[40]....
        /*04d0*/ 	.word	0x0000a620


	//   ....[41]....
        /*04d4*/ 	.word	0x0000a650


	//   ....[42]....
        /*04d8*/ 	.word	0x0000a7a0


	//   ....[43]....
        /*04dc*/ 	.word	0x0000a7d0


	//   ....[44]....
        /*04e0*/ 	.word	0x0000a800


	//   ....[45]....
        /*04e4*/ 	.word	0x0000a830


	//   ....[46]....
        /*04e8*/ 	.word	0x0000a860


	//   ....[47]....
        /*04ec*/ 	.word	0x0000a890


	//   ....[48]....
        /*04f0*/ 	.word	0x0000a920


	//   ....[49]....
        /*04f4*/ 	.word	0x0000a950


	//   ....[50]....
        /*04f8*/ 	.word	0x0000a9d0


	//   ....[51]....
        /*04fc*/ 	.word	0x0000c120


	//   ....[52]....
        /*0500*/ 	.word	0x0000c140


	//   ....[53]....
        /*0504*/ 	.word	0x0000c1d0


	//   ....[54]....
        /*0508*/ 	.word	0x0000c1f0


	//   ....[55]....
        /*050c*/ 	.word	0x0000c270


	//   ....[56]....
        /*0510*/ 	.word	0x0000c290


	//   ....[57]....
        /*0514*/ 	.word	0x0000c2a0


	//   ....[58]....
        /*0518*/ 	.word	0x0000c2b0


	//   ....[59]....
        /*051c*/ 	.word	0x0000ca50


	//   ....[60]....
        /*0520*/ 	.word	0x0000ca80


	//   ....[61]....
        /*0524*/ 	.word	0x0000cb20


	//   ....[62]....
        /*0528*/ 	.word	0x0000cb40


	//   ....[63]....
        /*052c*/ 	.word	0x0000cbc0


	//   ....[64]....
        /*0530*/ 	.word	0x0000cbe0


	//   ....[65]....
        /*0534*/ 	.word	0x0000cbf0


	//   ....[66]....
        /*0538*/ 	.word	0x0000cc00


	//   ....[67]....
        /*053c*/ 	.word	0x0000d0a0


	//   ....[68]....
        /*0540*/ 	.word	0x0000d160


	//   ....[69]....
        /*0544*/ 	.word	0x0000d2b0


	//   ....[70]....
        /*0548*/ 	.word	0x0000d2f0


	//   ....[71]....
        /*054c*/ 	.word	0x0000d300


	//   ....[72]....
        /*0550*/ 	.word	0x0000d310


	//   ....[73]....
        /*0554*/ 	.word	0x0000d460


	//   ....[74]....
        /*0558*/ 	.word	0x0000d5b0


	//   ....[75]....
        /*055c*/ 	.word	0x0000ddc0


	//   ....[76]....
        /*0560*/ 	.word	0x0000dde0


	//   ....[77]....
        /*0564*/ 	.word	0x0000de30


	//   ....[78]....
        /*0568*/ 	.word	0x0000de40


	//   ....[79]....
        /*056c*/ 	.word	0x0000de80


	//   ....[80]....
        /*0570*/ 	.word	0x0000de90


	//   ....[81]....
        /*0574*/ 	.word	0x0000dea0


	//   ....[82]....
        /*0578*/ 	.word	0x0000dee0


	//   ....[83]....
        /*057c*/ 	.word	0x0000e200


	//   ....[84]....
        /*0580*/ 	.word	0x0000e240


	//   ....[85]....
        /*0584*/ 	.word	0x0000e260


	//   ....[86]....
        /*0588*/ 	.word	0x0000e280


	//   ....[87]....
        /*058c*/ 	.word	0x0000e2b0


	//   ....[88]....
        /*0590*/ 	.word	0x0000e2d0


	//   ....[89]....
        /*0594*/ 	.word	0x0000e3d0


	//   ....[90]....
        /*0598*/ 	.word	0x0000e520


	//   ....[91]....
        /*059c*/ 	.word	0x0000eb20


	//   ....[92]....
        /*05a0*/ 	.word	0x0000eb50


	//   ....[93]....
        /*05a4*/ 	.word	0x0000eb80


	//   ....[94]....
        /*05a8*/ 	.word	0x0000ebb0


	//   ....[95]....
        /*05ac*/ 	.word	0x0000ebe0


	//   ....[96]....
        /*05b0*/ 	.word	0x0000ec10


	//   ....[97]....
        /*05b4*/ 	.word	0x0000ec40


	//   ....[98]....
        /*05b8*/ 	.word	0x0000ec70


	//   ....[99]....
        /*05bc*/ 	.word	0x0000edf0


	//   ....[100]....
        /*05c0*/ 	.word	0x0000ee20


	//   ....[101]....
        /*05c4*/ 	.word	0x0000ee50


	//   ....[102]....
        /*05c8*/ 	.word	0x0000ee80


	//   ....[103]....
        /*05cc*/ 	.word	0x0000eeb0


	//   ....[104]....
        /*05d0*/ 	.word	0x0000eee0


	//   ....[105]....
        /*05d4*/ 	.word	0x0000efa0


	//   ....[106]....
        /*05d8*/ 	.word	0x0000efc0


	//   ....[107]....
        /*05dc*/ 	.word	0x0000f030


	//   ....[108]....
        /*05e0*/ 	.word	0x0000f4a0


	//   ....[109]....
        /*05e4*/ 	.word	0x0000fa20


	//   ....[110]....
        /*05e8*/ 	.word	0x0000fb10


	//   ....[111]....
        /*05ec*/ 	.word	0x0000fbb0


	//   ....[112]....
        /*05f0*/ 	.word	0x0000fc10


	//   ....[113]....
        /*05f4*/ 	.word	0x0000fd00


	//   ....[114]....
        /*05f8*/ 	.word	0x0000fd70


	//   ....[115]....
        /*05fc*/ 	.word	0x0000fe60


	//   ....[116]....
        /*0600*/ 	.word	0x0000fed0


	//   ....[117]....
        /*0604*/ 	.word	0x0000ff70


	//   ....[118]....
        /*0608*/ 	.word	0x00010060


	//   ....[119]....
        /*060c*/ 	.word	0x000100d0


	//   ....[120]....
        /*0610*/ 	.word	0x00010130


	//   ....[121]....
        /*0614*/ 	.word	0x00010220


	//   ....[122]....
        /*0618*/ 	.word	0x00010280


	//   ....[123]....
        /*061c*/ 	.word	0x00010380


	//   ....[124]....
        /*0620*/ 	.word	0x000103e0


	//   ....[125]....
        /*0624*/ 	.word	0x00010480


	//   ....[126]....
        /*0628*/ 	.word	0x00010600


	//   ....[127]....
        /*062c*/ 	.word	0x000106f0


	//   ....[128]....
        /*0630*/ 	.word	0x00010980


	//   ....[129]....
        /*0634*/ 	.word	0x000109d0


	//   ....[130]....
        /*0638*/ 	.word	0x00010ba0


	//   ....[131]....
        /*063c*/ 	.word	0x00010bf0


	//   ....[132]....
        /*0640*/ 	.word	0x00010dc0


	//   ....[133]....
        /*0644*/ 	.word	0x00010e10


	//   ....[134]....
        /*0648*/ 	.word	0x00010f00


	//   ....[135]....
        /*064c*/ 	.word	0x00010fa0


	//   ....[136]....
        /*0650*/ 	.word	0x00011000


	//   ....[137]....
        /*0654*/ 	.word	0x000110b0


	//   ....[138]....
        /*0658*/ 	.word	0x00011110


	//   ....[139]....
        /*065c*/ 	.word	0x000111c0


	//   ....[140]....
        /*0660*/ 	.word	0x00011220


	//   ....[141]....
        /*0664*/ 	.word	0x000112d0


	//   ....[142]....
        /*0668*/ 	.word	0x000113c0


	//   ....[143]....
        /*066c*/ 	.word	0x00011490


	//   ....[144]....
        /*0670*/ 	.word	0x000115b0


	//   ....[145]....
        /*0674*/ 	.word	0x000116b0


	//   ....[146]....
        /*0678*/ 	.word	0x000117e0


	//   ....[147]....
        /*067c*/ 	.word	0x000118c0


	//   ....[148]....
        /*0680*/ 	.word	0x000119c0


	//   ....[149]....
        /*0684*/ 	.word	0x00011aa0


	//   ....[150]....
        /*0688*/ 	.word	0x00011b30


	//   ....[151]....
        /*068c*/ 	.word	0x00011bd0


	//   ....[152]....
        /*0690*/ 	.word	0x00011cf0


	//   ....[153]....
        /*0694*/ 	.word	0x00011d60


	//   ....[154]....
        /*0698*/ 	.word	0x00011dd0


	//   ....[155]....
        /*069c*/ 	.word	0x00011e40


	//   ....[156]....
        /*06a0*/ 	.word	0x00011eb0


	//   ....[157]....
        /*06a4*/ 	.word	0x00011f30


	//   ....[158]....
        /*06a8*/ 	.word	0x00011fc0


	//   ....[159]....
        /*06ac*/ 	.word	0x00012050


	//   ....[160]....
        /*06b0*/ 	.word	0x000120c0


	//   ....[161]....
        /*06b4*/ 	.word	0x00012130


	//   ....[162]....
        /*06b8*/ 	.word	0x000121a0


	//   ....[163]....
        /*06bc*/ 	.word	0x00012220


	//   ....[164]....
        /*06c0*/ 	.word	0x00012290


	//   ....[165]....
        /*06c4*/ 	.word	0x00012330


	//   ....[166]....
        /*06c8*/ 	.word	0x000123c0


	//   ....[167]....
        /*06cc*/ 	.word	0x000124e0


	//----- nvinfo : EIATTR_REG_RECONFIG
	.align		4
.L_654:
        /*06d0*/ 	.byte	0x01, 0x54
	.zero		2


	//----- nvinfo : EIATTR_SYSCALL_OFFSETS
	.align		4
        /*06d4*/ 	.byte	0x04, 0x46
        /*06d6*/ 	.short	(.L_656 - .L_655)


	//   ....[0]....
.L_655:
        /*06d8*/ 	.word	0x00003290


	//   ....[1]....
        /*06dc*/ 	.word	0x0000b580


	//   ....[2]....
        /*06e0*/ 	.word	0x0000b6d0


	//   ....[3]....
        /*06e4*/ 	.word	0x0000b7c0


	//   ....[4]....
        /*06e8*/ 	.word	0x0000c6f0


	//----- nvinfo : EIATTR_MBARRIER_INSTR_OFFSETS
	.align		4
.L_656:
        /*06ec*/ 	.byte	0x04, 0x39
        /*06ee*/ 	.short	(.L_658 - .L_657)


	//   ....[0]....
.L_657:
        /*06f0*/ 	.word	0x00000180
        /*06f4*/ 	.word	0x000000ff
        /*06f8*/ 	.word	0x00028c00
        /*06fc*/ 	.short	0x0100
        /*06fe*/ 	.byte	0x08
	.zero		1


	//   ....[1]....
        /*0700*/ 	.word	0x00000190
        /*0704*/ 	.word	0x000000ff
        /*0708*/ 	.word	0x00028c20
        /*070c*/ 	.short	0x0100
        /*070e*/ 	.byte	0x08
	.zero		1


	//   ....[2]....
        /*0710*/ 	.word	0x00000240
        /*0714*/ 	.word	0x000000ff
        /*0718*/ 	.word	0x00028c30
        /*071c*/ 	.short	0x0100
        /*071e*/ 	.byte	0x06
	.zero		1


	//   ....[3]....
        /*0720*/ 	.word	0x00000250
        /*0724*/ 	.word	0x000000ff
        /*0728*/ 	.word	0x00028c40
        /*072c*/ 	.short	0x0100
        /*072e*/ 	.byte	0x06
	.zero		1


	//   ....[4]....
        /*0730*/ 	.word	0x00000260
        /*0734*/ 	.word	0x000000ff
        /*0738*/ 	.word	0x00028c38
        /*073c*/ 	.short	0x0100
        /*073e*/ 	.byte	0x06
	.zero		1


	//   ....[5]....
        /*0740*/ 	.word	0x00000270
        /*0744*/ 	.word	0x000000ff
        /*0748*/ 	.word	0x00028c48
        /*074c*/ 	.short	0x0100
        /*074e*/ 	.byte	0x06
	.zero		1


	//   ....[6]....
        /*0750*/ 	.word	0x000003a0
        /*0754*/ 	.word	0x000000ff
        /*0758*/ 	.word	0x00028c50
        /*075c*/ 	.short	0x0100
        /*075e*/ 	.byte	0x08
	.zero		1


	//   ....[7]....
        /*0760*/ 	.word	0x000003b0
        /*0764*/ 	.word	0x000000ff
        /*0768*/ 	.word	0x00028c60
        /*076c*/ 	.short	0x0100
        /*076e*/ 	.byte	0x08
	.zero		1


	//   ....[8]....
        /*0770*/ 	.word	0x000003c0
        /*0774*/ 	.word	0x000000ff
        /*0778*/ 	.word	0x00028c58
        /*077c*/ 	.short	0x0100
        /*077e*/ 	.byte	0x08
	.zero		1


	//   ....[9]....
        /*0780*/ 	.word	0x000003d0
        /*0784*/ 	.word	0x000000ff
        /*0788*/ 	.word	0x00028c68
        /*078c*/ 	.short	0x0100
        /*078e*/ 	.byte	0x08
	.zero		1


	//   ....[10]....
        /*0790*/ 	.word	0x000004c0
        /*0794*/ 	.word	0x000000ff
        /*0798*/ 	.word	0x00028c70
        /*079c*/ 	.short	0x0100
        /*079e*/ 	.byte	0x06
	.zero		1


	//   ....[11]....
        /*07a0*/ 	.word	0x000004d0
        /*07a4*/ 	.word	0x000000ff
        /*07a8*/ 	.word	0x00028c80
        /*07ac*/ 	.short	0x0100
        /*07ae*/ 	.byte	0x06
	.zero		1


	//   ....[12]....
        /*07b0*/ 	.word	0x000004e0
        /*07b4*/ 	.word	0x000000ff
        /*07b8*/ 	.word	0x00028c78
        /*07bc*/ 	.short	0x0100
        /*07be*/ 	.byte	0x06
	.zero		1


	//   ....[13]....
        /*07c0*/ 	.word	0x000004f0
        /*07c4*/ 	.word	0x000000ff
        /*07c8*/ 	.word	0x00028c88
        /*07cc*/ 	.short	0x0100
        /*07ce*/ 	.byte	0x06
	.zero		1


	//   ....[14]....
        /*07d0*/ 	.word	0x00000620
        /*07d4*/ 	.word	0x000000ff
        /*07d8*/ 	.word	0x00028c90
        /*07dc*/ 	.short	0x0100
        /*07de*/ 	.byte	0x08
	.zero		1


	//   ....[15]....
        /*07e0*/ 	.word	0x00000630
        /*07e4*/ 	.word	0x000000ff
        /*07e8*/ 	.word	0x00028ca0
        /*07ec*/ 	.short	0x0100
        /*07ee*/ 	.byte	0x08
	.zero		1


	//   ....[16]....
        /*07f0*/ 	.word	0x00000640
        /*07f4*/ 	.word	0x000000ff
        /*07f8*/ 	.word	0x00028c98
        /*07fc*/ 	.short	0x0100
        /*07fe*/ 	.byte	0x08
	.zero		1


	//   ....[17]....
        /*0800*/ 	.word	0x00000650
        /*0804*/ 	.word	0x000000ff
        /*0808*/ 	.word	0x00028ca8
        /*080c*/ 	.short	0x0100
        /*080e*/ 	.byte	0x08
	.zero		1


	//   ....[18]....
        /*0810*/ 	.word	0x00000790
        /*0814*/ 	.word	0x000000ff
        /*0818*/ 	.word	0x00028cb0
        /*081c*/ 	.short	0x0100
        /*081e*/ 	.byte	0x08
	.zero		1


	//   ....[19]....
        /*0820*/ 	.word	0x000007a0
        /*0824*/ 	.word	0x000000ff
        /*0828*/ 	.word	0x00028cc0
        /*082c*/ 	.short	0x0100
        /*082e*/ 	.byte	0x08
	.zero		1


	//   ....[20]....
        /*0830*/ 	.word	0x000007b0
        /*0834*/ 	.word	0x000000ff
        /*0838*/ 	.word	0x00028cb8
        /*083c*/ 	.short	0x0100
        /*083e*/ 	.byte	0x08
	.zero		1


	//   ....[21]....
        /*0840*/ 	.word	0x000007c0
        /*0844*/ 	.word	0x000000ff
        /*0848*/ 	.word	0x00028cc8
        /*084c*/ 	.short	0x0100
        /*084e*/ 	.byte	0x08
	.zero		1


	//   ....[22]....
        /*0850*/ 	.word	0x000018d0
        /*0854*/ 	.word	0x000000ff
        /*0858*/ 	.word	0x00028c50
        /*085c*/ 	.short	0x010a
        /*085e*/ 	.byte	0x10
	.zero		1


	//   ....[23]....
        /*0860*/ 	.word	0x00001bb0
        /*0864*/ 	.word	0x000000ff
        /*0868*/ 	.word	0x00000000
        /*086c*/ 	.short	0x0101
        /*086e*/ 	.byte	0x06
	.zero		1


	//   ....[24]....
        /*0870*/ 	.word	0x00002510
        /*0874*/ 	.word	0x000000ff
        /*0878*/ 	.word	0x00028c50
        /*087c*/ 	.short	0x010a
        /*087e*/ 	.byte	0x15
	.zero		1


	//   ....[25]....
        /*0880*/ 	.word	0x00002550
        /*0884*/ 	.word	0x000000ff
        /*0888*/ 	.word	0x00028c50
        /*088c*/ 	.short	0x010a
        /*088e*/ 	.byte	0x15
	.zero		1


	//   ....[26]....
        /*0890*/ 	.word	0x00002780
        /*0894*/ 	.word	0x000000ff
        /*0898*/ 	.word	0x00000000
        /*089c*/ 	.short	0x0101
        /*089e*/ 	.byte	0x06
	.zero		1


	//   ....[27]....
        /*08a0*/ 	.word	0x00003310
        /*08a4*/ 	.word	0x000000ff
        /*08a8*/ 	.word	0x00028c00
        /*08ac*/ 	.short	0x010a
        /*08ae*/ 	.byte	0x29
	.zero		1


	//   ....[28]....
        /*08b0*/ 	.word	0x00003390
        /*08b4*/ 	.word	0x00000007
        /*08b8*/ 	.word	0x00028c30
        /*08bc*/ 	.short	0x010a
        /*08be*/ 	.byte	0x3f
	.zero		1


	//   ....[29]....
        /*08c0*/ 	.word	0x000033d0
        /*08c4*/ 	.word	0x00000007
        /*08c8*/ 	.word	0x00028c30
        /*08cc*/ 	.short	0x010a
        /*08ce*/ 	.byte	0x3f
	.zero		1


	//   ....[30]....
        /*08d0*/ 	.word	0x00003b00
        /*08d4*/ 	.word	0x000000ff
        /*08d8*/ 	.word	0x00000000
        /*08dc*/ 	.short	0x0101
        /*08de*/ 	.byte	0x06
	.zero		1


	//   ....[31]....
        /*08e0*/ 	.word	0x00004830
        /*08e4*/ 	.word	0x00000007
        /*08e8*/ 	.word	0x00028c50
        /*08ec*/ 	.short	0x010a
        /*08ee*/ 	.byte	0x3f
	.zero		1


	//   ....[32]....
        /*08f0*/ 	.word	0x00004880
        /*08f4*/ 	.word	0x00000007
        /*08f8*/ 	.word	0x00028c50
        /*08fc*/ 	.short	0x010a
        /*08fe*/ 	.byte	0x3f
	.zero		1


	//   ....[33]....
        /*0900*/ 	.word	0x00004b10
        /*0904*/ 	.word	0x000000ff
        /*0908*/ 	.word	0x00000000
        /*090c*/ 	.short	0x0101
        /*090e*/ 	.byte	0x06
	.zero		1


	//   ....[34]....
        /*0910*/ 	.word	0x00004c60
        /*0914*/ 	.word	0x000000ff
        /*0918*/ 	.word	0x00028c30
        /*091c*/ 	.short	0x010a
        /*091e*/ 	.byte	0x15
	.zero		1


	//   ....[35]....
        /*0920*/ 	.word	0x00004ca0
        /*0924*/ 	.word	0x000000ff
        /*0928*/ 	.word	0x00028c30
        /*092c*/ 	.short	0x010a
        /*092e*/ 	.byte	0x15
	.zero		1


	//   ....[36]....
        /*0930*/ 	.word	0x00005100
        /*0934*/ 	.word	0x000000ff
        /*0938*/ 	.word	0x00000000
        /*093c*/ 	.short	0x0101
        /*093e*/ 	.byte	0x06
	.zero		1


	//   ....[37]....
        /*0940*/ 	.word	0x00006590
        /*0944*/ 	.word	0x000000ff
        /*0948*/ 	.word	0x00028c50
        /*094c*/ 	.short	0x010a
        /*094e*/ 	.byte	0x15
	.zero		1


	//   ....[38]....
        /*0950*/ 	.word	0x000065d0
        /*0954*/ 	.word	0x000000ff
        /*0958*/ 	.word	0x00028c50
        /*095c*/ 	.short	0x010a
        /*095e*/ 	.byte	0x15
	.zero		1


	//   ....[39]....
        /*0960*/ 	.word	0x00006860
        /*0964*/ 	.word	0x000000ff
        /*0968*/ 	.word	0x00000000
        /*096c*/ 	.short	0x0101
        /*096e*/ 	.byte	0x15
	.zero		1


	//   ....[40]....
        /*0970*/ 	.word	0x00008fe0
        /*0974*/ 	.word	0x000000ff
        /*0978*/ 	.word	0x00000000
        /*097c*/ 	.short	0x0101
        /*097e*/ 	.byte	0x04
	.zero		1


	//   ....[41]....
        /*0980*/ 	.word	0x0000bed0
        /*0984*/ 	.word	0x0000001b
        /*0988*/ 	.word	0x00028c40
        /*098c*/ 	.short	0x010a
        /*098e*/ 	.byte	0x3f
	.zero		1


	//   ....[42]....
        /*0990*/ 	.word	0x0000c3b0
        /*0994*/ 	.word	0x0000001b
        /*0998*/ 	.word	0x00028c30
        /*099c*/ 	.short	0x0107
        /*099e*/ 	.byte	0x3f
	.zero		1


	//   ....[43]....
        /*09a0*/ 	.word	0x0000c490
        /*09a4*/ 	.word	0x0000001b
        /*09a8*/ 	.word	0x00028c30
        /*09ac*/ 	.short	0x0101
        /*09ae*/ 	.byte	0x3f
	.zero		1


	//   ....[44]....
        /*09b0*/ 	.word	0x0000cd00
        /*09b4*/ 	.word	0x00000017
        /*09b8*/ 	.word	0x00028c00
        /*09bc*/ 	.short	0x0107
        /*09be*/ 	.byte	0x3f
	.zero		1


	//   ....[45]....
        /*09c0*/ 	.word	0x0000cdf0
        /*09c4*/ 	.word	0x00000017
        /*09c8*/ 	.word	0x00028c00
        /*09cc*/ 	.short	0x0101
        /*09ce*/ 	.byte	0x3f
	.zero		1


	//   ....[46]....
        /*09d0*/ 	.word	0x0000ce10
        /*09d4*/ 	.word	0x00000017
        /*09d8*/ 	.word	0x00028c20
        /*09dc*/ 	.short	0x010a
        /*09de*/ 	.byte	0x3f
	.zero		1


	//   ....[47]....
        /*09e0*/ 	.word	0x0000cea0
        /*09e4*/ 	.word	0x0000001b
        /*09e8*/ 	.word	0x00028c60
        /*09ec*/ 	.short	0x010a
        /*09ee*/ 	.byte	0x3f
	.zero		1


	//   ....[48]....
        /*09f0*/ 	.word	0x0000d7d0
        /*09f4*/ 	.word	0x0000001b
        /*09f8*/ 	.word	0x00028c50
        /*09fc*/ 	.short	0x0107
        /*09fe*/ 	.byte	0x3f
	.zero		1


	//   ....[49]....
        /*0a00*/ 	.word	0x0000d8a0
        /*0a04*/ 	.word	0x0000001b
        /*0a08*/ 	.word	0x00028c50
        /*0a0c*/ 	.short	0x0101
        /*0a0e*/ 	.byte	0x3f
	.zero		1


	//   ....[50]....
        /*0a10*/ 	.word	0x0000dc20
        /*0a14*/ 	.word	0x00000006
        /*0a18*/ 	.word	0x00028c40
        /*0a1c*/ 	.short	0x010a
        /*0a1e*/ 	.byte	0x3f
	.zero		1


	//   ....[51]....
        /*0a20*/ 	.word	0x0000df60
        /*0a24*/ 	.word	0x00000006
        /*0a28*/ 	.word	0x00028c30
        /*0a2c*/ 	.short	0x0107
        /*0a2e*/ 	.byte	0x3f
	.zero		1


	//   ....[52]....
        /*0a30*/ 	.word	0x0000e020
        /*0a34*/ 	.word	0x00000006
        /*0a38*/ 	.word	0x00028c30
        /*0a3c*/ 	.short	0x0101
        /*0a3e*/ 	.byte	0x3f
	.zero		1


	//   ....[53]....
        /*0a40*/ 	.word	0x0000e050
        /*0a44*/ 	.word	0x00000006
        /*0a48*/ 	.word	0x00028c60
        /*0a4c*/ 	.short	0x010a
        /*0a4e*/ 	.byte	0x3f
	.zero		1


	//   ....[54]....
        /*0a50*/ 	.word	0x0000e720
        /*0a54*/ 	.word	0x00000006
        /*0a58*/ 	.word	0x00028c50
        /*0a5c*/ 	.short	0x0107
        /*0a5e*/ 	.byte	0x3f
	.zero		1


	//   ....[55]....
        /*0a60*/ 	.word	0x0000e7e0
        /*0a64*/ 	.word	0x00000006
        /*0a68*/ 	.word	0x00028c50
        /*0a6c*/ 	.short	0x0101
        /*0a6e*/ 	.byte	0x3f
	.zero		1


	//   ....[56]....
        /*0a70*/ 	.word	0x0000f420
        /*0a74*/ 	.word	0x00000005
        /*0a78*/ 	.word	0x00028c20
        /*0a7c*/ 	.short	0x010a
        /*0a7e*/ 	.byte	0x3f
	.zero		1


	//   ....[57]....
        /*0a80*/ 	.word	0x0000f5a0
        /*0a84*/ 	.word	0x00000003
        /*0a88*/ 	.word	0x00028c40
        /*0a8c*/ 	.short	0x010a
        /*0a8e*/ 	.byte	0x3f
	.zero		1


	//   ....[58]....
        /*0a90*/ 	.word	0x0000f640
        /*0a94*/ 	.word	0x00000005
        /*0a98*/ 	.word	0x00028c40
        /*0a9c*/ 	.short	0x010a
        /*0a9e*/ 	.byte	0x3f
	.zero		1


	//   ....[59]....
        /*0aa0*/ 	.word	0x0000f680
        /*0aa4*/ 	.word	0x00000003
        /*0aa8*/ 	.word	0x00028c60
        /*0aac*/ 	.short	0x010a
        /*0aae*/ 	.byte	0x3f
	.zero		1


	//   ....[60]....
        /*0ab0*/ 	.word	0x0000f6c0
        /*0ab4*/ 	.word	0x00000005
        /*0ab8*/ 	.word	0x00028c60
        /*0abc*/ 	.short	0x010a
        /*0abe*/ 	.byte	0x3f
	.zero		1


	//   ....[61]....
        /*0ac0*/ 	.word	0x0000f730
        /*0ac4*/ 	.word	0x00000003
        /*0ac8*/ 	.word	0x00028c50
        /*0acc*/ 	.short	0x010a
        /*0ace*/ 	.byte	0x3f
	.zero		1


	//   ....[62]....
        /*0ad0*/ 	.word	0x0000f790
        /*0ad4*/ 	.word	0x00000004
        /*0ad8*/ 	.word	0x00028c50
        /*0adc*/ 	.short	0x010a
        /*0ade*/ 	.byte	0x3f
	.zero		1


	//   ....[63]....
        /*0ae0*/ 	.word	0x0000f7f0
        /*0ae4*/ 	.word	0x00000003
        /*0ae8*/ 	.word	0x00028c00
        /*0aec*/ 	.short	0x010a
        /*0aee*/ 	.byte	0x3f
	.zero		1


	//   ....[64]....
        /*0af0*/ 	.word	0x0000f840
        /*0af4*/ 	.word	0x00000007
        /*0af8*/ 	.word	0x00028c30
        /*0afc*/ 	.short	0x010a
        /*0afe*/ 	.byte	0x3f
	.zero		1


	//   ....[65]....
        /*0b00*/ 	.word	0x0000f890
        /*0b04*/ 	.word	0x00000007
        /*0b08*/ 	.word	0x00028c50
        /*0b0c*/ 	.short	0x010a
        /*0b0e*/ 	.byte	0x3f
	.zero		1


	//   ....[66]....
        /*0b10*/ 	.word	0x0000f8f0
        /*0b14*/ 	.word	0x00000004
        /*0b18*/ 	.word	0x00028c30
        /*0b1c*/ 	.short	0x010a
        /*0b1e*/ 	.byte	0x3f
	.zero		1


	//   ....[67]....
        /*0b20*/ 	.word	0x0000f950
        /*0b24*/ 	.word	0x00000008
        /*0b28*/ 	.word	0x00028c50
        /*0b2c*/ 	.short	0x010a
        /*0b2e*/ 	.byte	0x3f
	.zero		1


	//   ....[68]....
        /*0b30*/ 	.word	0x0000fa60
        /*0b34*/ 	.word	0x0000001b
        /*0b38*/ 	.word	0x00028c40
        /*0b3c*/ 	.short	0x010a
        /*0b3e*/ 	.byte	0x3f
	.zero		1


	//   ....[69]....
        /*0b40*/ 	.word	0x00010500
        /*0b44*/ 	.word	0x00000017
        /*0b48*/ 	.word	0x00028c20
        /*0b4c*/ 	.short	0x010a
        /*0b4e*/ 	.byte	0x3f
	.zero		1


	//   ....[70]....
        /*0b50*/ 	.word	0x00010550
        /*0b54*/ 	.word	0x0000001b
        /*0b58*/ 	.word	0x00028c60
        /*0b5c*/ 	.short	0x010a
        /*0b5e*/ 	.byte	0x3f
	.zero		1


	//   ....[71]....
        /*0b60*/ 	.word	0x00010e50
        /*0b64*/ 	.word	0x00000006
        /*0b68*/ 	.word	0x00028c40
        /*0b6c*/ 	.short	0x010a
        /*0b6e*/ 	.byte	0x3f
	.zero		1


	//   ....[72]....
        /*0b70*/ 	.word	0x00011310
        /*0b74*/ 	.word	0x00000006
        /*0b78*/ 	.word	0x00028c60
        /*0b7c*/ 	.short	0x010a
        /*0b7e*/ 	.byte	0x3f
	.zero		1


	//   ....[73]....
        /*0b80*/ 	.word	0x00012400
        /*0b84*/ 	.word	0x00000005
        /*0b88*/ 	.word	0x00028c20
        /*0b8c*/ 	.short	0x010a
        /*0b8e*/ 	.byte	0x3f
	.zero		1


	//   ....[74]....
        /*0b90*/ 	.word	0x000125a0
        /*0b94*/ 	.word	0x00000003
        /*0b98*/ 	.word	0x00028c40
        /*0b9c*/ 	.short	0x010a
        /*0b9e*/ 	.byte	0x3f
	.zero		1


	//   ....[75]....
        /*0ba0*/ 	.word	0x000125f0
        /*0ba4*/ 	.word	0x00000005
        /*0ba8*/ 	.word	0x00028c40
        /*0bac*/ 	.short	0x010a
        /*0bae*/ 	.byte	0x3f
	.zero		1


	//   ....[76]....
        /*0bb0*/ 	.word	0x00012640
        /*0bb4*/ 	.word	0x00000003
        /*0bb8*/ 	.word	0x00028c60
        /*0bbc*/ 	.short	0x010a
        /*0bbe*/ 	.byte	0x3f
	.zero		1


	//----- nvinfo : EIATTR_NUM_MBARRIERS
	.align		4
.L_658:
        /*0bc0*/ 	.byte	0x03, 0x38
        /*0bc2*/ 	.short	0x0016


	//----- nvinfo : EIATTR_EXIT_INSTR_OFFSETS
	.align		4
        /*0bc4*/ 	.byte	0x04, 0x1c
        /*0bc6*/ 	.short	(.L_660 - .L_659)


	//   ....[0]....
.L_659:
        /*0bc8*/ 	.word	0x00000980


	//   ....[1]....
        /*0bcc*/ 	.word	0x0000a340


	//   ....[2]....
        /*0bd0*/ 	.word	0x0000f710


	//----- nvinfo : EIATTR_MAX_THREADS
	.align		4
.L_660:
        /*0bd4*/ 	.byte	0x04, 0x05
        /*0bd6*/ 	.short	(.L_662 - .L_661)
.L_661:
        /*0bd8*/ 	.word	0x00000180
        /*0bdc*/ 	.word	0x00000001
        /*0be0*/ 	.word	0x00000001


	//----- nvinfo : EIATTR_CRS_STACK_SIZE
	.align		4
.L_662:
        /*0be4*/ 	.byte	0x04, 0x1e
        /*0be6*/ 	.short	(.L_664 - .L_663)
.L_663:
        /*0be8*/ 	.word	0x00000000


	//----- nvinfo : EIATTR_CBANK_PARAM_SIZE
	.align		4
.L_664:
        /*0bec*/ 	.byte	0x03, 0x19
        /*0bee*/ 	.short	0x0af0


	//----- nvinfo : EIATTR_PARAM_CBANK
	.align		4
        /*0bf0*/ 	.byte	0x04, 0x0a
        /*0bf2*/ 	.short	(.L_666 - .L_665)
	.align		4
.L_665:
        /*0bf4*/ 	.word	index@(.nv.constant0._ZN7cutlass13device_kernelIN5flash11enable_sm90INS1_16FlashAttnFwdSm90INS1_25CollectiveMainloopFwdSm90ILi2EN4cute5tupleIJNS5_1CILi1EEES8_S8_EEENS6_IJNS7_ILi64EEESA_SA_EEELi512ENS_6half_tEfNS_4arch4Sm90ELb0ELb0ELb1ELb1ELb1ELb0ELb0ELb0ELb0ELb1ELb0ELb0EEENS1_21CollectiveEpilogueFwdINS6_IJSA_NS7_ILi512EEESA_EEES9_SC_SE_Li256ELb1ELb1ELb0ELb0EEENS1_36VarlenDynamicPersistentTileSchedulerILi64ELi64ELi256ELi128ELb0ELb1ELb1ELb0ELb1ELb1EEEEEEEEEvNT_6ParamsE)
        /*0bf8*/ 	.short	0x0210
        /*0bfa*/ 	.short	0x0af0


	//----- nvinfo : EIATTR_SW_WAR
	.align		4
.L_666:
        /*0bfc*/ 	.byte	0x04, 0x36
        /*0bfe*/ 	.short	(.L_668 - .L_667)
.L_667:
        /*0c00*/ 	.word	0x00000008
.L_668:


//--------------------- .nv.info._ZN7cutlass13device_kernelIN5flash11enable_sm90INS1_16FlashAttnFwdSm90INS1_25CollectiveMainloopFwdSm90ILi2EN4cute5tupleIJNS5_1CILi1EEES8_S8_EEENS6_IJNS7_ILi64EEESA_SA_EEELi512ENS_6half_tEfNS_4arch4Sm90ELb0ELb0ELb1ELb1ELb1ELb1ELb0ELb0ELb0ELb1ELb0ELb0EEENS1_21CollectiveEpilogueFwdINS6_IJSA_NS7_ILi512EEESA_EEES9_SC_SE_Li256ELb1ELb1ELb0ELb0EEENS1_36VarlenDynamicPersistentTileSchedulerILi64ELi64ELi256ELi128ELb0ELb1ELb1ELb0ELb1ELb1EEEEEEEEEvNT_6ParamsE --------------------------
	.section	.nv.info._ZN7cutlass13device_kernelIN5flash11enable_sm90INS1_16FlashAttnFwdSm90INS1_25CollectiveMainloopFwdSm90ILi2EN4cute5tupleIJNS5_1CILi1EEES8_S8_EEENS6_IJNS7_ILi64EEESA_SA_EEELi512ENS_6half_tEfNS_4arch4Sm90ELb0ELb0ELb1ELb1ELb1ELb1ELb0ELb0ELb0ELb1ELb0ELb0EEENS1_21CollectiveEpilogueFwdINS6_IJSA_NS7_ILi512EEESA_EEES9_SC_SE_Li256ELb1ELb1ELb0ELb0EEENS1_36VarlenDynamicPersistentTileSchedulerILi64ELi64ELi256ELi128ELb0ELb1ELb1ELb0ELb1ELb1EEEEEEEEEvNT_6ParamsE,"",@"SHT_CUDA_INFO"
	.sectionflags	@""
	.align	4


	//----- nvinfo : EIATTR_CUDA_API_VERSION
	.align		4
        /*0000*/ 	.byte	0x04, 0x37
        /*0002*/ 	.short	(.L_670 - .L_669)
.L_669:
        /*0004*/ 	.word	0x00000082


	//----- nvinfo : EIATTR_KPARAM_INFO
	.align		4
.L_670:
        /*0008*/ 	.byte	0x04, 0x17
        /*000a*/ 	.short	(.L_672 - .L_671)
.L_671:
        /*000c*/ 	.word	0x00000000
        /*0010*/ 	.short	0x0000
        /*0012*/ 	.short	0x0070
        /*0014*/ 	.byte	0x00, 0xf0, 0x01, 0x2a


	//----- nvinfo : EIATTR_SPARSE_MMA_MASK
	.align		4
.L_672:
        /*0018*/ 	.byte	0x03, 0x50
        /*001a*/ 	.short	0x0000


	//----- nvinfo : EIATTR_MAXREG_COUNT
	.align		4
        /*001c*/ 	.byte	0x03, 0x1b
        /*001e*/ 	.short	0x00a8


	//----- nvinfo : EIATTR_NUM_BARRIERS
	.align		4
        /*0020*/ 	.byte	0x02, 0x4c
        /*0022*/ 	.byte	0x10
	.zero		1


	//----- nvinfo : EIATTR_EXTERNS
	.align		4
        /*0024*/ 	.byte	0x04, 0x0f
        /*0026*/ 	.short	(.L_674 - .L_673)


	//   ....[0]....
	.align		4
.L_673:
        /*0028*/ 	.word	index@(__assertfail)


	//----- nvinfo : EIATTR_ANNOTATIONS
	.align		4
.L_674:
        /*002c*/ 	.byte	0x04, 0x55
        /*002e*/ 	.short	(.L_676 - .L_675)


	//   ....[0]....
.L_675:
        /* <DEDUP_REMOVED lines=47> */


	//----- nvinfo : EIATTR_MERCURY_ISA_VERSION
	.align		4
.L_676:
        /*0310*/ 	.byte	0x03, 0x5f
        /*0312*/ 	.short	0x0101


	//----- nvinfo : EIATTR_UNUSED_LOAD_BYTE_OFFSET
	.align		4
        /*0314*/ 	.byte	0x04, 0x44
        /*0316*/ 	.short	(.L_678 - .L_677)


	//   ....[0]....
.L_677:
        /*0318*/ 	.word	0x00000a20
        /*031c*/ 	.word	0x0000fff0


	//   ....[1]....
        /*0320*/ 	.word	0x0000d220
        /*0324*/ 	.word	0x0000fff0


	//----- nvinfo : EIATTR_INT_WARP_WIDE_INSTR_OFFSETS
	.align		4
.L_678:
        /*0328*/ 	.byte	0x04, 0x31
        /*032a*/ 	.short	(.L_680 - .L_679)


	//   ....[0]....
.L_679:
        /*032c*/ 	.word	0x00000130


	//   ....[1]....
        /*0330*/ 	.word	0x00000170


	//   ....[2]....
        /*0334*/ 	.word	0x00000240


	//   ....[3]....
        /*0338*/ 	.word	0x00013050


	//   ....[4]....
        /*033c*/ 	.word	0x000130e0


	//   ....[5]....
        /*0340*/ 	.word	0x000166c0


	//   ....[6]....
        /*0344*/ 	.word	0x00016750


	//----- nvinfo : EIATTR_COOP_GROUP_MASK_REGIDS
	.align		4
.L_680:
        /*0348*/ 	.byte	0x04, 0x29
        /*034a*/ 	.short	(.L_682 - .L_681)


	//   ....[0]....
.L_681:
        /*034c*/ 	.word	0xffffffff


	//   ....[1]....
        /*0350*/ 	.word	0xffffffff


	//   ....[2]....
        /*0354*/ 	.word	0xffffffff


	//   ....[3]....
        /*0358*/ 	.word	0xffffffff


	//   ....[4]....
        /*035c*/ 	.word	0xffffffff


	//   ....[5]....
        /*0360*/ 	.word	0xffffffff


	//   ....[6]....
        /*0364*/ 	.word	0xffffffff


	//   ....[7]....
        /*0368*/ 	.word	0xffffffff


	//   ....[8]....
        /*036c*/ 	.word	0xffffffff


	//   ....[9]....
        /*0370*/ 	.word	0xffffffff


	//   ....[10]....
        /*0374*/ 	.word	0xffffffff


	//   ....[11]....
        /*0378*/ 	.word	0xffffffff


	//   ....[12]....
        /*037c*/ 	.word	0xffffffff


	//   ....[13]....
        /*0380*/ 	.word	0xffffffff


	//   ....[14]....
        /*0384*/ 	.word	0xffffffff


	//   ....[15]....
        /*0388*/ 	.word	0xffffffff


	//   ....[16]....
        /*038c*/ 	.word	0xffffffff


	//   ....[17]....
        /*0390*/ 	.word	0xffffffff


	//   ....[18]....
        /*0394*/ 	.word	0xffffffff


	//   ....[19]....
        /*0398*/ 	.word	0xffffffff


	//   ....[20]....
        /*039c*/ 	.word	0xffffffff


	//   ....[21]....
        /*03a0*/ 	.word	0xffffffff


	//   ....[22]....
        /*03a4*/ 	.word	0xffffffff


	//   ....[23]....
        /*03a8*/ 	.word	0xffffffff


	//   ....[24]....
        /*03ac*/ 	.word	0xffffffff


	//   ....[25]....
        /*03b0*/ 	.word	0xffffffff


	//   ....[26]....
        /*03b4*/ 	.word	0xffffffff


	//   ....[27]....
        /*03b8*/ 	.word	0xffffffff


	//   ....[28]....
        /*03bc*/ 	.word	0xffffffff


	//   ....[29]....
        /*03c0*/ 	.word	0xffffffff


	//   ....[30]....
        /*03c4*/ 	.word	0xffffffff


	//   ....[31]....
        /*03c8*/ 	.word	0xffffffff


	//   ....[32]....
        /*03cc*/ 	.word	0xffffffff


	//   ....[33]....
        /*03d0*/ 	.word	0xffffffff


	//   ....[34]....
        /*03d4*/ 	.word	0xffffffff


	//   ....[35]....
        /*03d8*/ 	.word	0xffffffff


	//   ....[36]....
        /*03dc*/ 	.word	0xffffffff


	//   ....[37]....
        /*03e0*/ 	.word	0xffffffff


	//   ....[38]....
        /*03e4*/ 	.word	0xffffffff


	//   ....[39]....
        /*03e8*/ 	.word	0xffffffff


	//   ....[40]....
        /*03ec*/ 	.word	0xffffffff


	//   ....[41]....
        /*03f0*/ 	.word	0xffffffff


	//   ....[42]....
        /*03f4*/ 	.word	0xffffffff


	//   ....[43]....
        /*03f8*/ 	.word	0xffffffff


	//   ....[44]....
        /*03fc*/ 	.word	0xffffffff


	//   ....[45]....
        /*0400*/ 	.word	0xffffffff


	//   ....[46]....
        /*0404*/ 	.word	0xffffffff


	//   ....[47]....
        /*0408*/ 	.word	0xffffffff


	//   ....[48]....
        /*040c*/ 	.word	0xffffffff


	//   ....[49]....
        /*0410*/ 	.word	0xffffffff


	//   ....[50]....
        /*0414*/ 	.word	0xffffffff


	//   ....[51]....
        /*0418*/ 	.word	0xffffffff


	//   ....[52]....
        /*041c*/ 	.word	0xffffffff


	//   ....[53]....
        /*0420*/ 	.word	0xffffffff


	//   ....[54]....
        /*0424*/ 	.word	0xffffffff


	//   ....[55]....
        /*0428*/ 	.word	0xffffffff


	//   ....[56]....
        /*042c*/ 	.word	0xffffffff


	//   ....[57]....
        /*0430*/ 	.word	0xffffffff


	//   ....[58]....
        /*0434*/ 	.word	0xffffffff


	//   ....[59]....
        /*0438*/ 	.word	0xffffffff


	//   ....[60]....
        /*043c*/ 	.word	0xffffffff


	//   ....[61]....
        /*0440*/ 	.word	0xffffffff


	//   ....[62]....
        /*0444*/ 	.word	0xffffffff


	//   ....[63]....
        /*0448*/ 	.word	0xffffffff


	//   ....[64]....
        /*044c*/ 	.word	0xffffffff


	//   ....[65]....
        /*0450*/ 	.word	0xffffffff


	//   ....[66]....
        /*0454*/ 	.word	0xffffffff


	//   ....[67]....
        /*0458*/ 	.word	0xffffffff


	//   ....[68]....
        /*045c*/ 	.word	0xffffffff


	//   ....[69]....
        /*0460*/ 	.word	0xffffffff


	//   ....[70]....
        /*0464*/ 	.word	0xffffffff


	//   ....[71]....
        /*0468*/ 	.word	0xffffffff


	//   ....[72]....
        /*046c*/ 	.word	0xffffffff


	//   ....[73]....
        /*0470*/ 	.word	0xffffffff


	//   ....[74]....
        /*0474*/ 	.word	0xffffffff


	//   ....[75]....
        /*0478*/ 	.word	0xffffffff


	//   ....[76]....
        /*047c*/ 	.word	0xffffffff


	//   ....[77]....
        /*0480*/ 	.word	0xffffffff


	//   ....[78]....
        /*0484*/ 	.word	0xffffffff


	//   ....[79]....
        /*0488*/ 	.word	0xffffffff


	//   ....[80]....
        /*048c*/ 	.word	0xffffffff


	//   ....[81]....
        /*0490*/ 	.word	0xffffffff


	//   ....[82]....
        /*0494*/ 	.word	0xffffffff


	//   ....[83]....
        /*0498*/ 	.word	0xffffffff


	//   ....[84]....
        /*049c*/ 	.word	0xffffffff


	//   ....[85]....
        /*04a0*/ 	.word	0xffffffff


	//   ....[86]....
        /*04a4*/ 	.word	0xffffffff


	//   ....[87]....
        /*04a8*/ 	.word	0xffffffff


	//   ....[88]....
        /*04ac*/ 	.word	0xffffffff


	//   ....[89]....
        /*04b0*/ 	.word	0xffffffff


	//   ....[90]....
        /*04b4*/ 	.word	0xffffffff


	//   ....[91]....
        /*04b8*/ 	.word	0xffffffff


	//   ....[92]....
        /*04bc*/ 	.word	0xffffffff


	//   ....[93]....
        /*04c0*/ 	.word	0xffffffff


	//   ....[94]....
        /*04c4*/ 	.word	0xffffffff


	//   ....[95]....
        /*04c8*/ 	.word	0xffffffff


	//   ....[96]....
        /*04cc*/ 	.word	0xffffffff


	//   ....[97]....
        /*04d0*/ 	.word	0xffffffff


	//   ....[98]....
        /*04d4*/ 	.word	0xffffffff


	//   ....[99]....
        /*04d8*/ 	.word	0xffffffff


	//   ....[100]....
        /*04dc*/ 	.word	0xffffffff


	//   ....[101]....
        /*04e0*/ 	.word	0xffffffff


	//   ....[102]....
        /*04e4*/ 	.word	0xffffffff


	//   ....[103]....
        /*04e8*/ 	.word	0xffffffff


	//   ....[104]....
        /*04ec*/ 	.word	0xffffffff


	//   ....[105]....
        /*04f0*/ 	.word	0xffffffff


	//   ....[106]....
        /*04f4*/ 	.word	0xffffffff


	//   ....[107]....
        /*04f8*/ 	.word	0xffffffff


	//   ....[108]....
        /*04fc*/ 	.word	0xffffffff


	//   ....[109]....
        /*0500*/ 	.word	0xffffffff


	//   ....[110]....
        /*0504*/ 	.word	0xffffffff


	//   ....[111]....
        /*0508*/ 	.word	0xffffffff


	//   ....[112]....
        /*050c*/ 	.word	0xffffffff


	//   ....[113]....
        /*0510*/ 	.word	0xffffffff


	//   ....[114]....
        /*0514*/ 	.word	0xffffffff


	//   ....[115]....
        /*0518*/ 	.word	0xffffffff


	//   ....[116]....
        /*051c*/ 	.word	0xffffffff


	//   ....[117]....
        /*0520*/ 	.word	0xffffffff


	//   ....[118]....
        /*0524*/ 	.word	0xffffffff


	//   ....[119]....
        /*0528*/ 	.word	0xffffffff


	//   ....[120]....
        /*052c*/ 	.word	0xffffffff


	//   ....[121]....
        /*0530*/ 	.word	0xffffffff


	//   ....[122]....
        /*0534*/ 	.word	0xffffffff


	//   ....[123]....
        /*0538*/ 	.word	0xffffffff


	//   ....[124]....
        /*053c*/ 	.word	0xffffffff


	//   ....[125]....
        /*0540*/ 	.word	0xffffffff


	//   ....[126]....
        /*0544*/ 	.word	0xffffffff


	//   ....[127]....
        /*0548*/ 	.word	0x0500000f


	//   ....[128]....
        /*054c*/ 	.word	0x0500000f


	//   ....[129]....
        /*0550*/ 	.word	0x0500000f


	//   ....[130]....
        /*0554*/ 	.word	0x0500000f


	//   ....[131]....
        /*0558*/ 	.word	0x0500000f


	//   ....[132]....
        /*055c*/ 	.word	0x0500000f


	//   ....[133]....
        /*0560*/ 	.word	0x0500000f


	//   ....[134]....
        /*0564*/ 	.word	0x0500000f


	//   ....[135]....
        /*0568*/ 	.word	0x0500000f


	//   ....[136]....
        /*056c*/ 	.word	0x0500000f


	//   ....[137]....
        /*0570*/ 	.word	0x0500000f


	//   ....[138]....
        /*0574*/ 	.word	0x0500000f


	//   ....[139]....
        /*0578*/ 	.word	0x0500000f


	//   ....[140]....
        /*057c*/ 	.word	0x0500000f


	//   ....[141]....
        /*0580*/ 	.word	0x0500000f


	//   ....[142]....
        /*0584*/ 	.word	0x0500000f


	//   ....[143]....
        /*0588*/ 	.word	0x0500000f


	//   ....[144]....
        /*058c*/ 	.word	0x0500000f


	//   ....[145]....
        /*0590*/ 	.word	0x0500000f


	//   ....[146]....
        /*0594*/ 	.word	0x0500000f


	//   ....[147]....
        /*0598*/ 	.word	0x0500000f


	//   ....[148]....
        /*059c*/ 	.word	0x0500000f


	//   ....[149]....
        /*05a0*/ 	.word	0x0500000f


	//   ....[150]....
        /*05a4*/ 	.word	0x0500000f


	//   ....[151]....
        /*05a8*/ 	.word	0x0500000f


	//   ....[152]....
        /*05ac*/ 	.word	0x0500000f


	//   ....[153]....
        /*05b0*/ 	.word	0x0500000f


	//   ....[154]....
        /*05b4*/ 	.word	0x0500000f


	//   ....[155]....
        /*05b8*/ 	.word	0x0500000f


	//   ....[156]....
        /*05bc*/ 	.word	0x0500000f


	//   ....[157]....
        /*05c0*/ 	.word	0x0500000f


	//   ....[158]....
        /*05c4*/ 	.word	0x0500000f


	//   ....[159]....
        /*05c8*/ 	.word	0x0500000f


	//   ....[160]....
        /*05cc*/ 	.word	0x0500000f


	//   ....[161]....
        /*05d0*/ 	.word	0x0500000f


	//   ....[162]....
        /*05d4*/ 	.word	0x0500000f


	//   ....[163]....
        /*05d8*/ 	.word	0x0500000f


	//   ....[164]....
        /*05dc*/ 	.word	0x0500000f


	//   ....[165]....
        /*05e0*/ 	.word	0x0500000f


	//   ....[166]....
        /*05e4*/ 	.word	0x0500000f


	//   ....[167]....
        /*05e8*/ 	.word	0x0500000f


	//   ....[168]....
        /*05ec*/ 	.word	0x0500000f


	//   ....[169]....
        /*05f0*/ 	.word	0x0500000f


	//   ....[170]....
        /*05f4*/ 	.word	0x0500000f


	//   ....[171]....
        /*05f8*/ 	.word	0x0500000f


	//   ....[172]....
        /*05fc*/ 	.word	0x0500000f


	//   ....[173]....
        /*0600*/ 	.word	0x0500000f


	//   ....[174]....
        /*0604*/ 	.word	0x0500000f


	//   ....[175]....
        /*0608*/ 	.word	0x0500000f


	//   ....[176]....
        /*060c*/ 	.word	0x0500000f


	//   ....[177]....
        /*0610*/ 	.word	0x0500000f


	//   ....[178]....
        /*0614*/ 	.word	0x0500000f


	//   ....[179]....
        /*0618*/ 	.word	0x0500000f


	//   ....[180]....
        /*061c*/ 	.word	0x0500000f


	//   ....[181]....
        /*0620*/ 	.word	0x0500000f


	//   ....[182]....
        /*0624*/ 	.word	0x0500000f


	//   ....[183]....
        /*0628*/ 	.word	0x0500000f


	//   ....[184]....
        /*062c*/ 	.word	0x0500000f


	//   ....[185]....
        /*0630*/ 	.word	0x0500000f


	//   ....[186]....
        /*0634*/ 	.word	0x0500000f


	//   ....[187]....
        /*0638*/ 	.word	0x0500000f


	//   ....[188]....
        /*063c*/ 	.word	0x0500000f


	//   ....[189]....
        /*0640*/ 	.word	0x0500000f


	//   ....[190]....
        /*0644*/ 	.word	0x0500000f


	//   ....[191]....
        /*0648*/ 	.word	0x0500000f


	//   ....[192]....
        /*064c*/ 	.word	0x0500000f


	//   ....[193]....
        /*0650*/ 	.word	0x0500000f


	//   ....[194]....
        /*0654*/ 	.word	0x0500000f


	//   ....[195]....
        /*0658*/ 	.word	0x0500000f


	//   ....[196]....
        /*065c*/ 	.word	0x0500000f


	//   ....[197]....
        /*0660*/ 	.word	0x0500000f


	//   ....[198]....
        /*0664*/ 	.word	0x0500000f


	//   ....[199]....
        /*0668*/ 	.word	0x0500000f


	//   ....[200]....
        /*066c*/ 	.word	0x0500000f


	//----- nvinfo : EIATTR_COOP_GROUP_INSTR_OFFSETS
	.align		4
.L_682:
        /*0670*/ 	.byte	0x04, 0x28
        /*0672*/ 	.short	(.L_684 - .L_683)


	//   ....[0]....
.L_683:
        /*0674*/ 	.word	0x00000060


	//   ....[1]....
        /*0678*/ 	.word	0x00000140


	//   ....[2]....
        /*067c*/ 	.word	0x00000180


	//   ....[3]....
        /*0680*/ 	.word	0x00000370


	//   ....[4]....
        /*0684*/ 	.word	0x000004d0


	//   ....[5]....
        /*0688*/ 	.word	0x000005f0


	//   ....[6]....
        /*068c*/ 	.word	0x00000750


	//   ....[7]....
        /*0690*/ 	.word	0x00002a00


	//   ....[8]....
        /*0694*/ 	.word	0x00002a10


	//   ....[9]....
        /*0698*/ 	.word	0x00003440


	//   ....[10]....
        /*069c*/ 	.word	0x00003450


	//   ....[11]....
        /*06a0*/ 	.word	0x00003da0


	//   ....[12]....
        /*06a4*/ 	.word	0x00003db0


	//   ....[13]....
        /*06a8*/ 	.word	0x00004190


	//   ....[14]....
        /*06ac*/ 	.word	0x000041a0


	//   ....[15]....
        /*06b0*/ 	.word	0x00004e90


	//   ....[16]....
        /*06b4*/ 	.word	0x00006970


	//   ....[17]....
        /*06b8*/ 	.word	0x00006f30


	//   ....[18]....
        /*06bc*/ 	.word	0x00006f40


	//   ....[19]....
        /*06c0*/ 	.word	0x00006f50


	//   ....[20]....
        /*06c4*/ 	.word	0x00006f60


	//   ....[21]....
        /*06c8*/ 	.word	0x00007f30


	//   ....[22]....
        /*06cc*/ 	.word	0x00007f40


	//   ....[23]....
        /*06d0*/ 	.word	0x00007f50


	//   ....[24]....
        /*06d4*/ 	.word	0x00007f60


	//   ....[25]....
        /*06d8*/ 	.word	0x00009b40


	//   ....[26]....
        /*06dc*/ 	.word	0x00009bf0


	//   ....[27]....
        /*06e0*/ 	.word	0x00009db0


	//   ....[28]....
        /*06e4*/ 	.word	0x00009e50


	//   ....[29]....
        /*06e8*/ 	.word	0x0000a7c0


	//   ....[30]....
        /*06ec*/ 	.word	0x0000b000


	//   ....[31]....
        /*06f0*/ 	.word	0x0000b050


	//   ....[32]....
        /*06f4*/ 	.word	0x0000b930


	//   ....[33]....
        /*06f8*/ 	.word	0x0000b9c0


	//   ....[34]....
        /*06fc*/ 	.word	0x0000c660


	//   ....[35]....
        /*0700*/ 	.word	0x0000c730


	//   ....[36]....
        /*0704*/ 	.word	0x0000c740


	//   ....[37]....
        /*0708*/ 	.word	0x0000c780


	//   ....[38]....
        /*070c*/ 	.word	0x0000c790


	//   ....[39]....
        /*0710*/ 	.word	0x0000e310


	//   ....[40]....
        /*0714*/ 	.word	0x0000e7f0


	//   ....[41]....
        /*0718*/ 	.word	0x0000e810


	//   ....[42]....
        /*071c*/ 	.word	0x0000e840


	//   ....[43]....
        /*0720*/ 	.word	0x0000e850


	//   ....[44]....
        /*0724*/ 	.word	0x0000efc0


	//   ....[45]....
        /*0728*/ 	.word	0x0000f000


	//   ....[46]....
        /*072c*/ 	.word	0x0000f280


	//   ....[47]....
        /*0730*/ 	.word	0x0000f2a0


	//   ....[48]....
        /*0734*/ 	.word	0x0000ff70


	//   ....[49]....
        /*0738*/ 	.word	0x0000ffa0


	//   ....[50]....
        /*073c*/ 	.word	0x00010230


	//   ....[51]....
        /*0740*/ 	.word	0x00010250


	//   ....[52]....
        /*0744*/ 	.word	0x00010500


	//   ....[53]....
        /*0748*/ 	.word	0x000106b0


	//   ....[54]....
        /*074c*/ 	.word	0x000106e0


	//   ....[55]....
        /*0750*/ 	.word	0x00010710


	//   ....[56]....
        /*0754*/ 	.word	0x00010740


	//   ....[57]....
        /*0758*/ 	.word	0x00010770


	//   ....[58]....
        /*075c*/ 	.word	0x000107a0


	//   ....[59]....
        /*0760*/ 	.word	0x00010910


	//   ....[60]....
        /*0764*/ 	.word	0x00010940


	//   ....[61]....
        /*0768*/ 	.word	0x00010970


	//   ....[62]....
        /*076c*/ 	.word	0x000109a0


	//   ....[63]....
        /*0770*/ 	.word	0x000109d0


	//   ....[64]....
        /*0774*/ 	.word	0x00010a00


	//   ....[65]....
        /*0778*/ 	.word	0x00010a90


	//   ....[66]....
        /*077c*/ 	.word	0x00010ac0


	//   ....[67]....
        /*0780*/ 	.word	0x00010b40


	//   ....[68]....
        /*0784*/ 	.word	0x00011670


	//   ....[69]....
        /*0788*/ 	.word	0x00013e80


	//   ....[70]....
        /*078c*/ 	.word	0x00013ea0


	//   ....[71]....
        /*0790*/ 	.word	0x00013f30


	//   ....[72]....
        /*0794*/ 	.word	0x00013f50


	//   ....[73]....
        /*0798*/ 	.word	0x00013fd0


	//   ....[74]....
        /*079c*/ 	.word	0x00013ff0


	//   ....[75]....
        /*07a0*/ 	.word	0x00014000


	//   ....[76]....
        /*07a4*/ 	.word	0x00014010


	//   ....[77]....
        /*07a8*/ 	.word	0x00014830


	//   ....[78]....
        /*07ac*/ 	.word	0x00014860


	//   ....[79]....
        /*07b0*/ 	.word	0x00014900


	//   ....[80]....
        /*07b4*/ 	.word	0x00014920


	//   ....[81]....
        /*07b8*/ 	.word	0x000149a0


	//   ....[82]....
        /*07bc*/ 	.word	0x000149c0


	//   ....[83]....
        /*07c0*/ 	.word	0x000149d0


	//   ....[84]....
        /*07c4*/ 	.word	0x00014a40


	//   ....[85]....
        /*07c8*/ 	.word	0x00014e90


	//   ....[86]....
        /*07cc*/ 	.word	0x00014f50


	//   ....[87]....
        /*07d0*/ 	.word	0x000150a0


	//   ....[88]....
        /*07d4*/ 	.word	0x000150e0


	//   ....[89]....
        /*07d8*/ 	.word	0x000150f0


	//   ....[90]....
        /*07dc*/ 	.word	0x00015100


	//   ....[91]....
        /*07e0*/ 	.word	0x00015250


	//   ....[92]....
        /*07e4*/ 	.word	0x000153a0


	//   ....[93]....
        /*07e8*/ 	.word	0x00015bd0


	//   ....[94]....
        /*07ec*/ 	.word	0x00015bf0


	//   ....[95]....
        /*07f0*/ 	.word	0x00015c40


	//   ....[96]....
        /*07f4*/ 	.word	0x00015c50


	//   ....[97]....
        /*07f8*/ 	.word	0x00015c90


	//   ....[98]....
        /*07fc*/ 	.word	0x00015ca0


	//   ....[99]....
        /*0800*/ 	.word	0x00015cb0


	//   ....[100]....
        /*0804*/ 	.word	0x00015cf0


	//   ....[101]....
        /*0808*/ 	.word	0x00016010


	//   ....[102]....
        /*080c*/ 	.word	0x00016050


	//   ....[103]....
        /*0810*/ 	.word	0x00016070


	//   ....[104]....
        /*0814*/ 	.word	0x00016090


	//   ....[105]....
        /*0818*/ 	.word	0x000160c0


	//   ....[106]....
        /*081c*/ 	.word	0x000160e0


	//   ....[107]....
        /*0820*/ 	.word	0x000161e0


	//   ....[108]....
        /*0824*/ 	.word	0x00016330


	//   ....[109]....
        /*0828*/ 	.word	0x00016920


	//   ....[110]....
        /*082c*/ 	.word	0x00016950


	//   ....[111]....
        /*0830*/ 	.word	0x00016990


	//   ....[112]....
        /*0834*/ 	.word	0x000169c0


	//   ....[113]....
        /*0838*/ 	.word	0x000169f0


	//   ....[114]....
        /*083c*/ 	.word	0x00016a20


	//   ....[115]....
        /*0840*/ 	.word	0x00016a50


	//   ....[116]....
        /*0844*/ 	.word	0x00016a80


	//   ....[117]....
        /*0848*/ 	.word	0x00016c00


	//   ....[118]....
        /*084c*/ 	.word	0x00016c30


	//   ....[119]....
        /*0850*/ 	.word	0x00016c60


	//   ....[120]....
        /*0854*/ 	.word	0x00016c90


	//   ....[121]....
        /*0858*/ 	.word	0x00016cc0


	//   ....[122]....
        /*085c*/ 	.word	0x00016cf0


	//   ....[123]....
        /*0860*/ 	.word	0x00016db0


	//   ....[124]....
        /*0864*/ 	.word	0x00016dd0


	//   ....[125]....
        /*0868*/ 	.word	0x00016e40


	//   ....[126]....
        /*086c*/ 	.word	0x000172b0


	//   ....[127]....
        /*0870*/ 	.word	0x000175c0


	//   ....[128]....
        /*0874*/ 	.word	0x00017650


	//   ....[129]....
        /*0878*/ 	.word	0x00017730


	//   ....[130]....
        /*087c*/ 	.word	0x000177c0


	//   ....[131]....
        /*0880*/ 	.word	0x000178a0


	//   ....[132]....
        /*0884*/ 	.word	0x00017930


	//   ....[133]....
        /*0888*/ 	.word	0x00017ab0


	//   ....[134]....
        /*088c*/ 	.word	0x00017b40


	//   ....[135]....
        /*0890*/ 	.word	0x00017b90


	//   ....[136]....
        /*0894*/ 	.word	0x00017be0


	//   ....[137]....
        /*0898*/ 	.word	0x00017cc0


	//   ....[138]....
        /*089c*/ 	.word	0x00017d50


	//   ....[139]....
        /*08a0*/ 	.word	0x00017da0


	//   ....[140]....
        /*08a4*/ 	.word	0x00017df0


	//   ....[141]....
        /*08a8*/ 	.word	0x00018040


	//   ....[142]....
        /*08ac*/ 	.word	0x00018320


	//   ....[143]....
        /*08b0*/ 	.word	0x00018410


	//   ....[144]....
        /*08b4*/ 	.word	0x000184b0


	//   ....[145]....
        /*08b8*/ 	.word	0x00018510


	//   ....[146]....
        /*08bc*/ 	.word	0x00018600


	//   ....[147]....
        /*08c0*/ 	.word	0x00018670


	//   ....[148]....
        /*08c4*/ 	.word	0x00018760


	//   ....[149]....
        /*08c8*/ 	.word	0x000187d0


	//   ....[150]....
        /*08cc*/ 	.word	0x000188b0


	//   ....[151]....
        /*08d0*/ 	.word	0x00018970


	//   ....[152]....
        /*08d4*/ 	.word	0x000189d0


	//   ....[153]....
        /*08d8*/ 	.word	0x00018a30


	//   ....[154]....
        /*08dc*/ 	.word	0x00018b20


	//   ....[155]....
        /*08e0*/ 	.word	0x00018b80


	//   ....[156]....
        /*08e4*/ 	.word	0x00018c80


	//   ....[157]....
        /*08e8*/ 	.word	0x00018ce0


	//   ....[158]....
        /*08ec*/ 	.word	0x00018dc0


	//   ....[159]....
        /*08f0*/ 	.word	0x00018f00


	//   ....[160]....
        /*08f4*/ 	.word	0x00018fe0


	//   ....[161]....
        /*08f8*/ 	.word	0x00019280


	//   ....[162]....
        /*08fc*/ 	.word	0x000192d0


	//   ....[163]....
        /*0900*/ 	.word	0x000194a0


	//   ....[164]....
        /*0904*/ 	.word	0x000194f0


	//   ....[165]....
        /*0908*/ 	.word	0x000196c0


	//   ....[166]....
        /*090c*/ 	.word	0x00019710


	//   ....[167]....
        /*0910*/ 	.word	0x00019800


	//   ....[168]....
        /*0914*/ 	.word	0x000198a0


	//   ....[169]....
        /*0918*/ 	.word	0x00019900


	//   ....[170]....
        /*091c*/ 	.word	0x000199b0


	//   ....[171]....
        /*0920*/ 	.word	0x00019a10


	//   ....[172]....
        /*0924*/ 	.word	0x00019ac0


	//   ....[173]....
        /*0928*/ 	.word	0x00019b20


	//   ....[174]....
        /*092c*/ 	.word	0x00019bd0


	//   ....[175]....
        /*0930*/ 	.word	0x00019cc0


	//   ....[176]....
        /*0934*/ 	.word	0x00019da0


	//   ....[177]....
        /*0938*/ 	.word	0x00019eb0


	//   ....[178]....
        /*093c*/ 	.word	0x00019fb0


	//   ....[179]....
        /*0940*/ 	.word	0x0001a0e0


	//   ....[180]....
        /*0944*/ 	.word	0x0001a1c0


	//   ....[181]....
        /*0948*/ 	.word	0x0001a2c0


	//   ....[182]....
        /*094c*/ 	.word	0x0001a3a0


	//   ....[183]....
        /*0950*/ 	.word	0x0001a430


	//   ....[184]....
        /*0954*/ 	.word	0x0001a4d0


	//   ....[185]....
        /*0958*/ 	.word	0x0001a5f0


	//   ....[186]....
        /*095c*/ 	.word	0x0001a660


	//   ....[187]....
        /*0960*/ 	.word	0x0001a6d0


	//   ....[188]....
        /*0964*/ 	.word	0x0001a740


	//   ....[189]....
        /*0968*/ 	.word	0x0001a7b0


	//   ....[190]....
        /*096c*/ 	.word	0x0001a830


	//   ....[191]....
        /*0970*/ 	.word	0x0001a8c0


	//   ....[192]....
        /*0974*/ 	.word	0x0001a950


	//   ....[193]....
        /*0978*/ 	.word	0x0001a9c0


	//   ....[194]....
        /*097c*/ 	.word	0x0001aa30


	//   ....[195]....
        /*0980*/ 	.word	0x0001aaa0


	//   ....[196]....
        /*0984*/ 	.word	0x0001ab20


	//   ....[197]....
        /*0988*/ 	.word	0x0001ab90


	//   ....[198]....
        /*098c*/ 	.word	0x0001ac30


	//   ....[199]....
        /*0990*/ 	.word	0x0001acc0


	//   ....[200]....
        /*0994*/ 	.word	0x0001ade0


	//----- nvinfo : EIATTR_REG_RECONFIG
	.align		4
.L_684:
        /*0998*/ 	.byte	0x01, 0x54
	.zero		2


	//----- nvinfo : EIATTR_SYSCALL_OFFSETS
	.align		4
        /*099c*/ 	.byte	0x04, 0x46
        /*099e*/ 	.short	(.L_686 - .L_685)


	//   ....[0]....
.L_685:
        /*09a0*/ 	.word	0x00001ca0


	//   ....[1]....
        /*09a4*/ 	.word	0x00001df0


	//   ....[2]....
        /*09a8*/ 	.word	0x00006b10


	//   ....[3]....
        /*09ac*/ 	.word	0x00006ea0


	//   ....[4]....
        /*09b0*/ 	.word	0x00013240


	//   ....[5]....
        /*09b4*/ 	.word	0x00013390


	//   ....[6]....
        /*09b8*/ 	.word	0x00013480


	//   ....[7]....
        /*09bc*/ 	.word	0x00014470


	//----- nvinfo : EIATTR_MBARRIER_INSTR_OFFSETS
	.align		4
.L_686:
        /*09c0*/ 	.byte	0x04, 0x39
        /*09c2*/ 	.short	(.L_688 - .L_687)


	//   ....[0]....
.L_687:
        /*09c4*/ 	.word	0x00000260
        /*09c8*/ 	.word	0x000000ff
        /*09cc*/ 	.word	0x00028c00
        /*09d0*/ 	.short	0x0100
        /*09d2*/ 	.byte	0x08
	.zero		1


	//   ....[1]....
        /*09d4*/ 	.word	0x00000270
        /*09d8*/ 	.word	0x000000ff
        /*09dc*/ 	.word	0x00028c20
        /*09e0*/ 	.short	0x0100
        /*09e2*/ 	.byte	0x08
	.zero		1


	//   ....[2]....
        /*09e4*/ 	.word	0x00000320
        /*09e8*/ 	.word	0x000000ff
        /*09ec*/ 	.word	0x00028c30
        /*09f0*/ 	.short	0x0100
        /*09f2*/ 	.byte	0x06
	.zero		1


	//   ....[3]....
        /*09f4*/ 	.word	0x00000330
        /*09f8*/ 	.word	0x000000ff
        /*09fc*/ 	.word	0x00028c40
        /*0a00*/ 	.short	0x0100
        /*0a02*/ 	.byte	0x06
	.zero		1


	//   ....[4]....
        /*0a04*/ 	.word	0x00000340
        /*0a08*/ 	.word	0x000000ff
        /*0a0c*/ 	.word	0x00028c38
        /*0a10*/ 	.short	0x0100
        /*0a12*/ 	.byte	0x06
	.zero		1


	//   ....[5]....
        /*0a14*/ 	.word	0x00000350
        /*0a18*/ 	.word	0x000000ff
        /*0a1c*/ 	.word	0x00028c48
        /*0a20*/ 	.short	0x0100
        /*0a22*/ 	.byte	0x06
	.zero		1


	//   ....[6]....
        /*0a24*/ 	.word	0x00000480
        /*0a28*/ 	.word	0x000000ff
        /*0a2c*/ 	.word	0x00028c50
        /*0a30*/ 	.short	0x0100
        /*0a32*/ 	.byte	0x08
	.zero		1


	//   ....[7]....
        /*0a34*/ 	.word	0x00000490
        /*0a38*/ 	.word	0x000000ff
        /*0a3c*/ 	.word	0x00028c60
        /*0a40*/ 	.short	0x0100
        /*0a42*/ 	.byte	0x08
	.zero		1


	//   ....[8]....
        /*0a44*/ 	.word	0x000004a0
        /*0a48*/ 	.word	0x000000ff
        /*0a4c*/ 	.word	0x00028c58
        /*0a50*/ 	.short	0x0100
        /*0a52*/ 	.byte	0x08
	.zero		1


	//   ....[9]....
        /*0a54*/ 	.word	0x000004b0
        /*0a58*/ 	.word	0x000000ff
        /*0a5c*/ 	.word	0x00028c68
        /*0a60*/ 	.short	0x0100
        /*0a62*/ 	.byte	0x08
	.zero		1


	//   ....[10]....
        /*0a64*/ 	.word	0x000005a0
        /*0a68*/ 	.word	0x000000ff
        /*0a6c*/ 	.word	0x00028c70
        /*0a70*/ 	.short	0x0100
        /*0a72*/ 	.byte	0x06
	.zero		1


	//   ....[11]....
        /*0a74*/ 	.word	0x000005b0
        /*0a78*/ 	.word	0x000000ff
        /*0a7c*/ 	.word	0x00028c80
        /*0a80*/ 	.short	0x0100
        /*0a82*/ 	.byte	0x06
	.zero		1


	//   ....[12]....
        /*0a84*/ 	.word	0x000005c0
        /*0a88*/ 	.word	0x000000ff
        /*0a8c*/ 	.word	0x00028c78
        /*0a90*/ 	.short	0x0100
        /*0a92*/ 	.byte	0x06
	.zero		1


	//   ....[13]....
        /*0a94*/ 	.word	0x000005d0
        /*0a98*/ 	.word	0x000000ff
        /*0a9c*/ 	.word	0x00028c88
        /*0aa0*/ 	.short	0x0100
        /*0aa2*/ 	.byte	0x06
	.zero		1


	//   ....[14]....
        /*0aa4*/ 	.word	0x00000700
        /*0aa8*/ 	.word	0x000000ff
        /*0aac*/ 	.word	0x00028c90
        /*0ab0*/ 	.short	0x0100
        /*0ab2*/ 	.byte	0x08
	.zero		1


	//   ....[15]....
        /*0ab4*/ 	.word	0x00000710
        /*0ab8*/ 	.word	0x000000ff
        /*0abc*/ 	.word	0x00028ca0
        /*0ac0*/ 	.short	0x0100
        /*0ac2*/ 	.byte	0x08
	.zero		1


	//   ....[16]....
        /*0ac4*/ 	.word	0x00000720
        /*0ac8*/ 	.word	0x000000ff
        /*0acc*/ 	.word	0x00028c98
        /*0ad0*/ 	.short	0x0100
        /*0ad2*/ 	.byte	0x08
	.zero		1


	//   ....[17]....
        /*0ad4*/ 	.word	0x00000730
        /*0ad8*/ 	.word	0x000000ff
        /*0adc*/ 	.word	0x00028ca8
        /*0ae0*/ 	.short	0x0100
        /*0ae2*/ 	.byte	0x08
	.zero		1


	//   ....[18]....
        /*0ae4*/ 	.word	0x00000860
        /*0ae8*/ 	.word	0x000000ff
        /*0aec*/ 	.word	0x00028cb0
        /*0af0*/ 	.short	0x0100
        /*0af2*/ 	.byte	0x08
	.zero		1


	//   ....[19]....
        /*0af4*/ 	.word	0x00000870
        /*0af8*/ 	.word	0x000000ff
        /*0afc*/ 	.word	0x00028cc0
        /*0b00*/ 	.short	0x0100
        /*0b02*/ 	.byte	0x08
	.zero		1


	//   ....[20]....
        /*0b04*/ 	.word	0x00000880
        /*0b08*/ 	.word	0x000000ff
        /*0b0c*/ 	.word	0x00028cb8
        /*0b10*/ 	.short	0x0100
        /*0b12*/ 	.byte	0x08
	.zero		1


	//   ....[21]....
        /*0b14*/ 	.word	0x00000890
        /*0b18*/ 	.word	0x000000ff
        /*0b1c*/ 	.word	0x00028cc8
        /*0b20*/ 	.short	0x0100
        /*0b22*/ 	.byte	0x08
	.zero		1


	//   ....[22]....
        /*0b24*/ 	.word	0x000029b0
        /*0b28*/ 	.word	0x00000040
        /*0b2c*/ 	.word	0x00028c90
        /*0b30*/ 	.short	0x010a
        /*0b32*/ 	.byte	0x3f
	.zero		1


	//   ....[23]....
        /*0b34*/ 	.word	0x000033f0
        /*0b38*/ 	.word	0x00000040
        /*0b3c*/ 	.word	0x00028c90
        /*0b40*/ 	.short	0x010a
        /*0b42*/ 	.byte	0x3f
	.zero		1


	//   ....[24]....
        /*0b44*/ 	.word	0x00003bf0
        /*0b48*/ 	.word	0x00000040
        /*0b4c*/ 	.word	0x00028c90
        /*0b50*/ 	.short	0x010a
        /*0b52*/ 	.byte	0x3f
	.zero		1


	//   ....[25]....
        /*0b54*/ 	.word	0x00003fd0
        /*0b58*/ 	.word	0x00000004
        /*0b5c*/ 	.word	0x00000000
        /*0b60*/ 	.short	0x0101
        /*0b62*/ 	.byte	0x3f
	.zero		1


	//   ....[26]....
        /*0b64*/ 	.word	0x00004010
        /*0b68*/ 	.word	0x00000040
        /*0b6c*/ 	.word	0x00028cb0
        /*0b70*/ 	.short	0x010a
        /*0b72*/ 	.byte	0x3f
	.zero		1


	//   ....[27]....
        /*0b74*/ 	.word	0x00004840
        /*0b78*/ 	.word	0x00000040
        /*0b7c*/ 	.word	0x00000000
        /*0b80*/ 	.short	0x0101
        /*0b82*/ 	.byte	0x3f
	.zero		1


	//   ....[28]....
        /*0b84*/ 	.word	0x00004f80
        /*0b88*/ 	.word	0x00000003
        /*0b8c*/ 	.word	0x00028c50
        /*0b90*/ 	.short	0x010a
        /*0b92*/ 	.byte	0x3f
	.zero		1


	//   ....[29]....
        /*0b94*/ 	.word	0x00005330
        /*0b98*/ 	.word	0x0000000a
        /*0b9c*/ 	.word	0x00000000
        /*0ba0*/ 	.short	0x0101
        /*0ba2*/ 	.byte	0x3f
	.zero		1


	//   ....[30]....
        /*0ba4*/ 	.word	0x00005c60
        /*0ba8*/ 	.word	0x00000003
        /*0bac*/ 	.word	0x00028c50
        /*0bb0*/ 	.short	0x010a
        /*0bb2*/ 	.byte	0x3f
	.zero		1


	//   ....[31]....
        /*0bb4*/ 	.word	0x00005cb0
        /*0bb8*/ 	.word	0x00000003
        /*0bbc*/ 	.word	0x00028c50
        /*0bc0*/ 	.short	0x010a
        /*0bc2*/ 	.byte	0x3f
	.zero		1


	//   ....[32]....
        /*0bc4*/ 	.word	0x00005fc0
        /*0bc8*/ 	.word	0x0000000a
        /*0bcc*/ 	.word	0x00000000
        /*0bd0*/ 	.short	0x0101
        /*0bd2*/ 	.byte	0x3f
	.zero		1


	//   ....[33]....
        /*0bd4*/ 	.word	0x00006bb0
        /*0bd8*/ 	.word	0x00000002
        /*0bdc*/ 	.word	0x00028c00
        /*0be0*/ 	.short	0x010a
        /*0be2*/ 	.byte	0x3f
	.zero		1


	//   ....[34]....
        /*0be4*/ 	.word	0x00006c00
        /*0be8*/ 	.word	0x00000002
        /*0bec*/ 	.word	0x00028c00
        /*0bf0*/ 	.short	0x010a
        /*0bf2*/ 	.byte	0x3f
	.zero		1


	//   ....[35]....
        /*0bf4*/ 	.word	0x00007230
        /*0bf8*/ 	.word	0x00000002
        /*0bfc*/ 	.word	0x00028c00
        /*0c00*/ 	.short	0x010a
        /*0c02*/ 	.byte	0x3f
	.zero		1


	//   ....[36]....
        /*0c04*/ 	.word	0x00008130
        /*0c08*/ 	.word	0x00000002
        /*0c0c*/ 	.word	0x00028c00
        /*0c10*/ 	.short	0x010a
        /*0c12*/ 	.byte	0x3f
	.zero		1


	//   ....[37]....
        /*0c14*/ 	.word	0x00008f70
        /*0c18*/ 	.word	0x0000000c
        /*0c1c*/ 	.word	0x00028c30
        /*0c20*/ 	.short	0x010a
        /*0c22*/ 	.byte	0x3f
	.zero		1


	//   ....[38]....
        /*0c24*/ 	.word	0x00009020
        /*0c28*/ 	.word	0x0000000c
        /*0c2c*/ 	.word	0x00028c30
        /*0c30*/ 	.short	0x010a
        /*0c32*/ 	.byte	0x3f
	.zero		1


	//   ....[39]....
        /*0c34*/ 	.word	0x0000a0b0
        /*0c38*/ 	.word	0x00000000
        /*0c3c*/ 	.word	0x00000000
        /*0c40*/ 	.short	0x0101
        /*0c42*/ 	.byte	0x3f
	.zero		1


	//   ....[40]....
        /*0c44*/ 	.word	0x0000a4c0
        /*0c48*/ 	.word	0x0000000c
        /*0c4c*/ 	.word	0x00028c50
        /*0c50*/ 	.short	0x010a
        /*0c52*/ 	.byte	0x3f
	.zero		1


	//   ....[41]....
        /*0c54*/ 	.word	0x0000a560
        /*0c58*/ 	.word	0x0000000c
        /*0c5c*/ 	.word	0x00028c50
        /*0c60*/ 	.short	0x010a
        /*0c62*/ 	.byte	0x3f
	.zero		1


	//   ....[42]....
        /*0c64*/ 	.word	0x0000a840
        /*0c68*/ 	.word	0x0000000c
        /*0c6c*/ 	.word	0x00000000
        /*0c70*/ 	.short	0x0101
        /*0c72*/ 	.byte	0x3f
	.zero		1


	//   ....[43]....
        /*0c74*/ 	.word	0x0000a960
        /*0c78*/ 	.word	0x0000000c
        /*0c7c*/ 	.word	0x00028c30
        /*0c80*/ 	.short	0x010a
        /*0c82*/ 	.byte	0x3f
	.zero		1


	//   ....[44]....
        /*0c84*/ 	.word	0x0000aa10
        /*0c88*/ 	.word	0x0000000c
        /*0c8c*/ 	.word	0x00028c30
        /*0c90*/ 	.short	0x010a
        /*0c92*/ 	.byte	0x3f
	.zero		1


	//   ....[45]....
        /*0c94*/ 	.word	0x0000b5d0
        /*0c98*/ 	.word	0x000000a6
        /*0c9c*/ 	.word	0x00000000
        /*0ca0*/ 	.short	0x0101
        /*0ca2*/ 	.byte	0x3f
	.zero		1


	//   ....[46]....
        /*0ca4*/ 	.word	0x0000c390
        /*0ca8*/ 	.word	0x0000000c
        /*0cac*/ 	.word	0x00028c50
        /*0cb0*/ 	.short	0x010a
        /*0cb2*/ 	.byte	0x3f
	.zero		1


	//   ....[47]....
        /*0cb4*/ 	.word	0x0000c3e0
        /*0cb8*/ 	.word	0x0000000c
        /*0cbc*/ 	.word	0x00028c50
        /*0cc0*/ 	.short	0x010a
        /*0cc2*/ 	.byte	0x3f
	.zero		1


	//   ....[48]....
        /*0cc4*/ 	.word	0x0000c6f0
        /*0cc8*/ 	.word	0x0000000c
        /*0ccc*/ 	.word	0x00000000
        /*0cd0*/ 	.short	0x0101
        /*0cd2*/ 	.byte	0x3f
	.zero		1


	//   ....[49]....
        /*0cd4*/ 	.word	0x0000ef80
        /*0cd8*/ 	.word	0x00000000
        /*0cdc*/ 	.word	0x00000000
        /*0ce0*/ 	.short	0x0101
        /*0ce2*/ 	.byte	0x3f
	.zero		1


	//   ....[50]....
        /*0ce4*/ 	.word	0x00011750
        /*0ce8*/ 	.word	0x00000017
        /*0cec*/ 	.word	0x00028c20
        /*0cf0*/ 	.short	0x010a
        /*0cf2*/ 	.byte	0x3f
	.zero		1


	//   ....[51]....
        /*0cf4*/ 	.word	0x000117e0
        /*0cf8*/ 	.word	0x00000003
        /*0cfc*/ 	.word	0x00028ca0
        /*0d00*/ 	.short	0x010a
        /*0d02*/ 	.byte	0x3f
	.zero		1


	//   ....[52]....
        /*0d04*/ 	.word	0x00011a30
        /*0d08*/ 	.word	0x00000003
        /*0d0c*/ 	.word	0x00028cc0
        /*0d10*/ 	.short	0x010a
        /*0d12*/ 	.byte	0x3f
	.zero		1


	//   ....[53]....
        /*0d14*/ 	.word	0x00012400
        /*0d18*/ 	.word	0x00000006
        /*0d1c*/ 	.word	0x00028ca0
        /*0d20*/ 	.short	0x010a
        /*0d22*/ 	.byte	0x3f
	.zero		1


	//   ....[54]....
        /*0d24*/ 	.word	0x00012640
        /*0d28*/ 	.word	0x00000006
        /*0d2c*/ 	.word	0x00028cc0
        /*0d30*/ 	.short	0x010a
        /*0d32*/ 	.byte	0x3f
	.zero		1


	//   ....[55]....
        /*0d34*/ 	.word	0x00013c10
        /*0d38*/ 	.word	0x0000001b
        /*0d3c*/ 	.word	0x00028c40
        /*0d40*/ 	.short	0x010a
        /*0d42*/ 	.byte	0x3f
	.zero		1


	//   ....[56]....
        /*0d44*/ 	.word	0x00014110
        /*0d48*/ 	.word	0x0000001b
        /*0d4c*/ 	.word	0x00028c30
        /*0d50*/ 	.short	0x0107
        /*0d52*/ 	.byte	0x3f
	.zero		1


	//   ....[57]....
        /*0d54*/ 	.word	0x000141e0
        /*0d58*/ 	.word	0x0000001b
        /*0d5c*/ 	.word	0x00028c30
        /*0d60*/ 	.short	0x0101
        /*0d62*/ 	.byte	0x3f
	.zero		1


	//   ....[58]....
        /*0d64*/ 	.word	0x00014ae0
        /*0d68*/ 	.word	0x00000017
        /*0d6c*/ 	.word	0x00028c00
        /*0d70*/ 	.short	0x0107
        /*0d72*/ 	.byte	0x3f
	.zero		1


	//   ....[59]....
        /*0d74*/ 	.word	0x00014bd0
        /*0d78*/ 	.word	0x00000017
        /*0d7c*/ 	.word	0x00028c00
        /*0d80*/ 	.short	0x0101
        /*0d82*/ 	.byte	0x3f
	.zero		1


	//   ....[60]....
        /*0d84*/ 	.word	0x00014bf0
        /*0d88*/ 	.word	0x00000017
        /*0d8c*/ 	.word	0x00028c20
        /*0d90*/ 	.short	0x010a
        /*0d92*/ 	.byte	0x3f
	.zero		1


	//   ....[61]....
        /*0d94*/ 	.word	0x00014c80
        /*0d98*/ 	.word	0x0000001b
        /*0d9c*/ 	.word	0x00028c60
        /*0da0*/ 	.short	0x010a
        /*0da2*/ 	.byte	0x3f
	.zero		1


	//   ....[62]....
        /*0da4*/ 	.word	0x000155c0
        /*0da8*/ 	.word	0x0000001b
        /*0dac*/ 	.word	0x00028c50
        /*0db0*/ 	.short	0x0107
        /*0db2*/ 	.byte	0x3f
	.zero		1


	//   ....[63]....
        /*0db4*/ 	.word	0x00015690
        /*0db8*/ 	.word	0x0000001b
        /*0dbc*/ 	.word	0x00028c50
        /*0dc0*/ 	.short	0x0101
        /*0dc2*/ 	.byte	0x3f
	.zero		1


	//   ....[64]....
        /*0dc4*/ 	.word	0x00015a30
        /*0dc8*/ 	.word	0x00000006
        /*0dcc*/ 	.word	0x00028c40
        /*0dd0*/ 	.short	0x010a
        /*0dd2*/ 	.byte	0x3f
	.zero		1


	//   ....[65]....
        /*0dd4*/ 	.word	0x00015d70
        /*0dd8*/ 	.word	0x00000006
        /*0ddc*/ 	.word	0x00028c30
        /*0de0*/ 	.short	0x0107
        /*0de2*/ 	.byte	0x3f
	.zero		1


	//   ....[66]....
        /*0de4*/ 	.word	0x00015e30
        /*0de8*/ 	.word	0x00000006
        /*0dec*/ 	.word	0x00028c30
        /*0df0*/ 	.short	0x0101
        /*0df2*/ 	.byte	0x3f
	.zero		1


	//   ....[67]....
        /*0df4*/ 	.word	0x00015e60
        /*0df8*/ 	.word	0x00000006
        /*0dfc*/ 	.word	0x00028c60
        /*0e00*/ 	.short	0x010a
        /*0e02*/ 	.byte	0x3f
	.zero		1


	//   ....[68]....
        /*0e04*/ 	.word	0x00016530
        /*0e08*/ 	.word	0x00000006
        /*0e0c*/ 	.word	0x00028c50
        /*0e10*/ 	.short	0x0107
        /*0e12*/ 	.byte	0x3f
	.zero		1


	//   ....[69]....
        /*0e14*/ 	.word	0x000165f0
        /*0e18*/ 	.word	0x00000006
        /*0e1c*/ 	.word	0x00028c50
        /*0e20*/ 	.short	0x0101
        /*0e22*/ 	.byte	0x3f
	.zero		1


	//   ....[70]....
        /*0e24*/ 	.word	0x00017230
        /*0e28*/ 	.word	0x00000004
        /*0e2c*/ 	.word	0x00028c20
        /*0e30*/ 	.short	0x010a
        /*0e32*/ 	.byte	0x3f
	.zero		1


	//   ....[71]....
        /*0e34*/ 	.word	0x00017390
        /*0e38*/ 	.word	0x00000005
        /*0e3c*/ 	.word	0x00028c40
        /*0e40*/ 	.short	0x010a
        /*0e42*/ 	.byte	0x3f
	.zero		1


	//   ....[72]....
        /*0e44*/ 	.word	0x00017430
        /*0e48*/ 	.word	0x00000019
        /*0e4c*/ 	.word	0x00028c40
        /*0e50*/ 	.short	0x010a
        /*0e52*/ 	.byte	0x3f
	.zero		1


	//   ....[73]....
        /*0e54*/ 	.word	0x00017470
        /*0e58*/ 	.word	0x00000005
        /*0e5c*/ 	.word	0x00028c60
        /*0e60*/ 	.short	0x010a
        /*0e62*/ 	.byte	0x3f
	.zero		1


	//   ....[74]....
        /*0e64*/ 	.word	0x000174b0
        /*0e68*/ 	.word	0x00000019
        /*0e6c*/ 	.word	0x00028c60
        /*0e70*/ 	.short	0x010a
        /*0e72*/ 	.byte	0x3f
	.zero		1


	//   ....[75]....
        /*0e74*/ 	.word	0x00017510
        /*0e78*/ 	.word	0x00000040
        /*0e7c*/ 	.word	0x00028c90
        /*0e80*/ 	.short	0x010a
        /*0e82*/ 	.byte	0x3f
	.zero		1


	//   ....[76]....
        /*0e84*/ 	.word	0x00017680
        /*0e88*/ 	.word	0x00000040
        /*0e8c*/ 	.word	0x00028c90
        /*0e90*/ 	.short	0x010a
        /*0e92*/ 	.byte	0x3f
	.zero		1


	//   ....[77]....
        /*0e94*/ 	.word	0x00017800
        /*0e98*/ 	.word	0x00000040
        /*0e9c*/ 	.word	0x00028c90
        /*0ea0*/ 	.short	0x010a
        /*0ea2*/ 	.byte	0x3f
	.zero		1


	//   ....[78]....
        /*0ea4*/ 	.word	0x00017960
        /*0ea8*/ 	.word	0x00000040
        /*0eac*/ 	.word	0x00028cb0
        /*0eb0*/ 	.short	0x010a
        /*0eb2*/ 	.byte	0x3f
	.zero		1


	//   ....[79]....
        /*0eb4*/ 	.word	0x000179b0
        /*0eb8*/ 	.word	0x00000003
        /*0ebc*/ 	.word	0x00028c50
        /*0ec0*/ 	.short	0x010a
        /*0ec2*/ 	.byte	0x3f
	.zero		1


	//   ....[80]....
        /*0ec4*/ 	.word	0x00017a00
        /*0ec8*/ 	.word	0x00000003
        /*0ecc*/ 	.word	0x00028c50
        /*0ed0*/ 	.short	0x010a
        /*0ed2*/ 	.byte	0x3f
	.zero		1


	//   ....[81]....
        /*0ed4*/ 	.word	0x00017c10
        /*0ed8*/ 	.word	0x00000002
        /*0edc*/ 	.word	0x00028c00
        /*0ee0*/ 	.short	0x010a
        /*0ee2*/ 	.byte	0x3f
	.zero		1


	//   ....[82]....
        /*0ee4*/ 	.word	0x00017e20
        /*0ee8*/ 	.word	0x00000002
        /*0eec*/ 	.word	0x00028c00
        /*0ef0*/ 	.short	0x010a
        /*0ef2*/ 	.byte	0x3f
	.zero		1


	//   ....[83]....
        /*0ef4*/ 	.word	0x00017e70
        /*0ef8*/ 	.word	0x0000000c
        /*0efc*/ 	.word	0x00028c30
        /*0f00*/ 	.short	0x010a
        /*0f02*/ 	.byte	0x3f
	.zero		1


	//   ....[84]....
        /*0f04*/ 	.word	0x00017ec0
        /*0f08*/ 	.word	0x0000000c
        /*0f0c*/ 	.word	0x00028c50
        /*0f10*/ 	.short	0x010a
        /*0f12*/ 	.byte	0x3f
	.zero		1


	//   ....[85]....
        /*0f14*/ 	.word	0x00017f10
        /*0f18*/ 	.word	0x0000000c
        /*0f1c*/ 	.word	0x00028c30
        /*0f20*/ 	.short	0x010a
        /*0f22*/ 	.byte	0x3f
	.zero		1


	//   ....[86]....
        /*0f24*/ 	.word	0x00017f60
        /*0f28*/ 	.word	0x0000000c
        /*0f2c*/ 	.word	0x00028c50
        /*0f30*/ 	.short	0x010a
        /*0f32*/ 	.byte	0x3f
	.zero		1


	//   ....[87]....
        /*0f34*/ 	.word	0x00018100
        /*0f38*/ 	.word	0x00000017
        /*0f3c*/ 	.word	0x00028c20
        /*0f40*/ 	.short	0x010a
        /*0f42*/ 	.byte	0x3f
	.zero		1


	//   ....[88]....
        /*0f44*/ 	.word	0x00018150
        /*0f48*/ 	.word	0x00000003
        /*0f4c*/ 	.word	0x00028ca0
        /*0f50*/ 	.short	0x010a
        /*0f52*/ 	.byte	0x3f
	.zero		1


	//   ....[89]....
        /*0f54*/ 	.word	0x000181a0
        /*0f58*/ 	.word	0x00000003
        /*0f5c*/ 	.word	0x00028cc0
        /*0f60*/ 	.short	0x010a
        /*0f62*/ 	.byte	0x3f
	.zero		1


	//   ....[90]....
        /*0f64*/ 	.word	0x000181f0
        /*0f68*/ 	.word	0x00000006
        /*0f6c*/ 	.word	0x00028ca0
        /*0f70*/ 	.short	0x010a
        /*0f72*/ 	.byte	0x3f
	.zero		1


	//   ....[91]....
        /*0f74*/ 	.word	0x00018240
        /*0f78*/ 	.word	0x00000006
        /*0f7c*/ 	.word	0x00028cc0
        /*0f80*/ 	.short	0x010a
        /*0f82*/ 	.byte	0x3f
	.zero		1


	//   ....[92]....
        /*0f84*/ 	.word	0x00018360
        /*0f88*/ 	.word	0x0000001b
        /*0f8c*/ 	.word	0x00028c40
        /*0f90*/ 	.short	0x010a
        /*0f92*/ 	.byte	0x3f
	.zero		1


	//   ....[93]....
        /*0f94*/ 	.word	0x00018e00
        /*0f98*/ 	.word	0x00000017
        /*0f9c*/ 	.word	0x00028c20
        /*0fa0*/ 	.short	0x010a
        /*0fa2*/ 	.byte	0x3f
	.zero		1


	//   ....[94]....
        /*0fa4*/ 	.word	0x00018e50
        /*0fa8*/ 	.word	0x0000001b
        /*0fac*/ 	.word	0x00028c60
        /*0fb0*/ 	.short	0x010a
        /*0fb2*/ 	.byte	0x3f
	.zero		1


	//   ....[95]....
        /*0fb4*/ 	.word	0x00019750
        /*0fb8*/ 	.word	0x00000006
        /*0fbc*/ 	.word	0x00028c40
        /*0fc0*/ 	.short	0x010a
        /*0fc2*/ 	.byte	0x3f
	.zero		1


	//   ....[96]....
        /*0fc4*/ 	.word	0x00019c10
        /*0fc8*/ 	.word	0x00000006
        /*0fcc*/ 	.word	0x00028c60
        /*0fd0*/ 	.short	0x010a
        /*0fd2*/ 	.byte	0x3f
	.zero		1


	//   ....[97]....
        /*0fd4*/ 	.word	0x0001ad00
        /*0fd8*/ 	.word	0x00000004
        /*0fdc*/ 	.word	0x00028c20
        /*0fe0*/ 	.short	0x010a
        /*0fe2*/ 	.byte	0x3f
	.zero		1


	//   ....[98]....
        /*0fe4*/ 	.word	0x0001aea0
        /*0fe8*/ 	.word	0x00000005
        /*0fec*/ 	.word	0x00028c40
        /*0ff0*/ 	.short	0x010a
        /*0ff2*/ 	.byte	0x3f
	.zero		1


	//   ....[99]....
        /*0ff4*/ 	.word	0x0001aef0
        /*0ff8*/ 	.word	0x00000019
        /*0ffc*/ 	.word	0x00028c40
        /*1000*/ 	.short	0x010a
        /*1002*/ 	.byte	0x3f
	.zero		1


	//   ....[100]....
        /*1004*/ 	.word	0x0001af40
        /*1008*/ 	.word	0x00000005
        /*100c*/ 	.word	0x00028c60
        /*1010*/ 	.short	0x010a
        /*1012*/ 	.byte	0x3f
	.zero		1


	//----- nvinfo : EIATTR_NUM_MBARRIERS
	.align		4
.L_688:
        /*1014*/ 	.byte	0x03, 0x38
        /*1016*/ 	.short	0x0016


	//----- nvinfo : EIATTR_EXIT_INSTR_OFFSETS
	.align		4
        /*1018*/ 	.byte	0x04, 0x1c
        /*101a*/ 	.short	(.L_690 - .L_689)


	//   ....[0]....
.L_689:
        /*101c*/ 	.word	0x00017500


	//----- nvinfo : EIATTR_MAX_THREADS
	.align		4
.L_690:
        /*1020*/ 	.byte	0x04, 0x05
        /*1022*/ 	.short	(.L_692 - .L_691)
.L_691:
        /*1024*/ 	.word	0x00000180
        /*1028*/ 	.word	0x00000001
        /*102c*/ 	.word	0x00000001


	//----- nvinfo : EIATTR_CRS_STACK_SIZE
	.align		4
.L_692:
        /*1030*/ 	.byte	0x04, 0x1e
        /*1032*/ 	.short	(.L_694 - .L_693)
.L_693:
        /*1034*/ 	.word	0x00000000


	//----- nvinfo : EIATTR_CBANK_PARAM_SIZE
	.align		4
.L_694:
        /*1038*/ 	.byte	0x03, 0x19
        /*103a*/ 	.short	0x0af0


	//----- nvinfo : EIATTR_PARAM_CBANK
	.align		4
        /*103c*/ 	.byte	0x04, 0x0a
        /*103e*/ 	.short	(.L_696 - .L_695)
	.align		4
.L_695:
        /*1040*/ 	.word	index@(.nv.constant0._ZN7cutlass13device_kernelIN5flash11enable_sm90INS1_16FlashAttnFwdSm90INS1_25CollectiveMainloopFwdSm90ILi2EN4cute5tupleIJNS5_1CILi1EEES8_S8_EEENS6_IJNS7_ILi64EEESA_SA_EEELi512ENS_6half_tEfNS_4arch4Sm90ELb0ELb0ELb1ELb1ELb1ELb1ELb0ELb0ELb0ELb1ELb0ELb0EEENS1_21CollectiveEpilogueFwdINS6_IJSA_NS7_ILi512EEESA_EEES9_SC_SE_Li256ELb1ELb1ELb0ELb0EEENS1_36VarlenDynamicPersistentTileSchedulerILi64ELi64ELi256ELi128ELb0ELb1ELb1ELb0ELb1ELb1EEEEEEEEEvNT_6ParamsE)
        /*1044*/ 	.short	0x0210
        /*1046*/ 	.short	0x0af0


	//----- nvinfo : EIATTR_SW_WAR
	.align		4
.L_696:
        /*1048*/ 	.byte	0x04, 0x36
        /*104a*/ 	.short	(.L_698 - .L_697)
.L_697:
        /*104c*/ 	.word	0x00000008
.L_698:


//--------------------- .nv.info._ZN7cutlass13device_kernelIN5flash11enable_sm90INS1_16FlashAttnFwdSm90INS1_25CollectiveMainloopFwdSm90ILi2EN4cute5tupleIJNS5_1CILi1EEES8_S8_EEENS6_IJNS7_ILi64EEESA_SA_EEELi512ENS_6half_tEfNS_4arch4Sm90ELb0ELb0ELb1ELb1ELb1ELb0ELb1ELb0ELb0ELb1ELb0ELb0EEENS1_21CollectiveEpilogueFwdINS6_IJSA_NS7_ILi512EEESA_EEES9_SC_SE_Li256ELb1ELb1ELb0ELb0EEENS1_36VarlenDynamicPersistentTileSchedulerILi64ELi64ELi256ELi128ELb0ELb1ELb1ELb0ELb1ELb1EEEEEEEEEvNT_6ParamsE --------------------------
	.section	.nv.info._ZN7cutlass13device_kernelIN5flash11enable_sm90INS1_16FlashAttnFwdSm90INS1_25CollectiveMainloopFwdSm90ILi2EN4cute5tupleIJNS5_1CILi1EEES8_S8_EEENS6_IJNS7_ILi64EEESA_SA_EEELi512ENS_6half_tEfNS_4arch4Sm90ELb0ELb0ELb1ELb1ELb1ELb0ELb1ELb0ELb0ELb1ELb0ELb0EEENS1_21CollectiveEpilogueFwdINS6_IJSA_NS7_ILi512EEESA_EEES9_SC_SE_Li256ELb1ELb1ELb0ELb0EEENS1_36VarlenDynamicPersistentTileSchedulerILi64ELi64ELi256ELi128ELb0ELb1ELb1ELb0ELb1ELb1EEEEEEEEEvNT_6ParamsE,"",@"SHT_CUDA_INFO"
	.sectionflags	@""
	.align	4


	//----- nvinfo : EIATTR_CUDA_API_VERSION
	.align		4
        /*0000*/ 	.byte	0x04, 0x37
        /*0002*/ 	.short	(.L_700 - .L_699)
.L_699:
        /*0004*/ 	.word	0x00000082


	//----- nvinfo : EIATTR_KPARAM_INFO
	.align		4
.L_700:
        /*0008*/ 	.byte	0x04, 0x17
        /*000a*/ 	.short	(.L_702 - .L_701)
.L_701:
        /*000c*/ 	.word	0x00000000
        /*0010*/ 	.short	0x0000
        /*0012*/ 	.short	0x0070
        /*0014*/ 	.byte	0x00, 0xf0, 0x01, 0x2e


	//----- nvinfo : EIATTR_SPARSE_MMA_MASK
	.align		4
.L_702:
        /*0018*/ 	.byte	0x03, 0x50
        /*001a*/ 	.short	0x0000


	//----- nvinfo : EIATTR_MAXREG_COUNT
	.align		4
        /*001c*/ 	.byte	0x03, 0x1b
        /*001e*/ 	.short	0x00a8


	//----- nvinfo : EIATTR_NUM_BARRIERS
	.align		4
        /*0020*/ 	.byte	0x02, 0x4c
        /*0022*/ 	.byte	0x10
	.zero		1


	//----- nvinfo : EIATTR_EXTERNS
	.align		4
        /*0024*/ 	.byte	0x04, 0x0f
        /*0026*/ 	.short	(.L_704 - .L_703)


	//   ....[0]....
	.align		4
.L_703:
        /*0028*/ 	.word	index@(__assertfail)


	//----- nvinfo : EIATTR_ANNOTATIONS
	.align		4
.L_704:
        /*002c*/ 	.byte	0x04, 0x55
        /*002e*/ 	.short	(.L_706 - .L_705)


	//   ....[0]....
.L_705:
        /* <DEDUP_REMOVED lines=18> */


	//----- nvinfo : EIATTR_MERCURY_ISA_VERSION
	.align		4
.L_706:
        /*0140*/ 	.byte	0x03, 0x5f
        /*0142*/ 	.short	0x0101


	//----- nvinfo : EIATTR_UNUSED_LOAD_BYTE_OFFSET
	.align		4
        /*0144*/ 	.byte	0x04, 0x44
        /*0146*/ 	.short	(.L_708 - .L_707)


	//   ....[0]....
.L_707:
        /*0148*/ 	.word	0x00000970
        /*014c*/ 	.word	0x0000fff0


	//   ....[1]....
        /*0150*/ 	.word	0x000092e0
        /*0154*/ 	.word	0x0000fff0


	//----- nvinfo : EIATTR_INT_WARP_WIDE_INSTR_OFFSETS
	.align		4
.L_708:
        /*0158*/ 	.byte	0x04, 0x31
        /*015a*/ 	.short	(.L_710 - .L_709)


	//   ....[0]....
.L_709:
        /*015c*/ 	.word	0x000000c0


	//   ....[1]....
        /*0160*/ 	.word	0x000000d0


	//   ....[2]....
        /*0164*/ 	.word	0x000000e0


	//   ....[3]....
        /*0168*/ 	.word	0x00000180


	//   ....[4]....
        /*016c*/ 	.word	0x0000d140


	//   ....[5]....
        /*0170*/ 	.word	0x0000d1d0


	//   ....[6]....
        /*0174*/ 	.word	0x00011530


	//   ....[7]....
        /*0178*/ 	.word	0x000115c0


	//----- nvinfo : EIATTR_COOP_GROUP_MASK_REGIDS
	.align		4
.L_710:
        /*017c*/ 	.byte	0x04, 0x29
        /*017e*/ 	.short	(.L_712 - .L_711)


	//   ....[0]....
.L_711:
        /*0180*/ 	.word	0xffffffff


	//   ....[1]....
        /*0184*/ 	.word	0xffffffff


	//   ....[2]....
        /*0188*/ 	.word	0xffffffff


	//   ....[3]....
        /*018c*/ 	.word	0xffffffff


	//   ....[4]....
        /*0190*/ 	.word	0xffffffff


	//   ....[5]....
        /*0194*/ 	.word	0xffffffff


	//   ....[6]....
        /*0198*/ 	.word	0xffffffff


	//   ....[7]....
        /*019c*/ 	.word	0xffffffff


	//   ....[8]....
        /*01a0*/ 	.word	0xffffffff


	//   ....[9]....
        /*01a4*/ 	.word	0xffffffff


	//   ....[10]....
        /*01a8*/ 	.word	0xffffffff


	//   ....[11]....
        /*01ac*/ 	.word	0xffffffff


	//   ....[12]....
        /*01b0*/ 	.word	0xffffffff


	//   ....[13]....
        /*01b4*/ 	.word	0xffffffff


	//   ....[14]....
        /*01b8*/ 	.word	0xffffffff


	//   ....[15]....
        /*01bc*/ 	.word	0xffffffff


	//   ....[16]....
        /*01c0*/ 	.word	0xffffffff


	//   ....[17]....
        /*01c4*/ 	.word	0xffffffff


	//   ....[18]....
        /*01c8*/ 	.word	0xffffffff


	//   ....[19]....
        /*01cc*/ 	.word	0xffffffff


	//   ....[20]....
        /*01d0*/ 	.word	0xffffffff


	//   ....[21]....
        /*01d4*/ 	.word	0xffffffff


	//   ....[22]....
        /*01d8*/ 	.word	0xffffffff


	//   ....[23]....
        /*01dc*/ 	.word	0xffffffff


	//   ....[24]....
        /*01e0*/ 	.word	0xffffffff


	//   ....[25]....
        /*01e4*/ 	.word	0xffffffff


	//   ....[26]....
        /*01e8*/ 	.word	0xffffffff


	//   ....[27]....
        /*01ec*/ 	.word	0xffffffff


	//   ....[28]....
        /*01f0*/ 	.word	0xffffffff


	//   ....[29]....
        /*01f4*/ 	.word	0xffffffff


	//   ....[30]....
        /*01f8*/ 	.word	0xffffffff


	//   ....[31]....
        /*01fc*/ 	.word	0xffffffff


	//   ....[32]....
        /*0200*/ 	.word	0xffffffff


	//   ....[33]....
        /*0204*/ 	.word	0xffffffff


	//   ....[34]....
        /*0208*/ 	.word	0xffffffff


	//   ....[35]....
        /*020c*/ 	.word	0xffffffff


	//   ....[36]....
        /*0210*/ 	.word	0xffffffff


	//   ....[37]....
        /*0214*/ 	.word	0xffffffff


	//   ....[38]....
        /*0218*/ 	.word	0xffffffff


	//   ....[39]....
        /*021c*/ 	.word	0xffffffff


	//   ....[40]....
        /*0220*/ 	.word	0xffffffff


	//   ....[41]....
        /*0224*/ 	.word	0xffffffff


	//   ....[42]....
        /*0228*/ 	.word	0xffffffff


	//   ....[43]....
        /*022c*/ 	.word	0xffffffff


	//   ....[44]....
        /*0230*/ 	.word	0xffffffff


	//   ....[45]....
        /*0234*/ 	.word	0xffffffff


	//   ....[46]....
        /*0238*/ 	.word	0xffffffff


	//   ....[47]....
        /*023c*/ 	.word	0xffffffff


	//   ....[48]....
        /*0240*/ 	.word	0xffffffff


	//   ....[49]....
        /*0244*/ 	.word	0xffffffff


	//   ....[50]....
        /*0248*/ 	.word	0xffffffff


	//   ....[51]....
        /*024c*/ 	.word	0xffffffff


	//   ....[52]....
        /*0250*/ 	.word	0xffffffff


	//   ....[53]....
        /*0254*/ 	.word	0xffffffff


	//   ....[54]....
        /*0258*/ 	.word	0xffffffff


	//   ....[55]....
        /*025c*/ 	.word	0xffffffff


	//   ....[56]....
        /*0260*/ 	.word	0xffffffff


	//   ....[57]....
        /*0264*/ 	.word	0xffffffff


	//   ....[58]....
        /*0268*/ 	.word	0xffffffff


	//   ....[59]....
        /*026c*/ 	.word	0xffffffff


	//   ....[60]....
        /*0270*/ 	.word	0xffffffff


	//   ....[61]....
        /*0274*/ 	.word	0xffffffff


	//   ....[62]....
        /*0278*/ 	.word	0xffffffff


	//   ....[63]....
        /*027c*/ 	.word	0xffffffff


	//   ....[64]....
        /*0280*/ 	.word	0xffffffff


	//   ....[65]....
        /*0284*/ 	.word	0xffffffff


	//   ....[66]....
        /*0288*/ 	.word	0xffffffff


	//   ....[67]....
        /*028c*/ 	.word	0xffffffff


	//   ....[68]....
        /*0290*/ 	.word	0xffffffff


	//   ....[69]....
        /*0294*/ 	.word	0xffffffff


	//   ....[70]....
        /*0298*/ 	.word	0xffffffff


	//   ....[71]....
        /*029c*/ 	.word	0xffffffff


	//   ....[72]....
        /*02a0*/ 	.word	0xffffffff


	//   ....[73]....
        /*02a4*/ 	.word	0xffffffff


	//   ....[74]....
        /*02a8*/ 	.word	0xffffffff


	//   ....[75]....
        /*02ac*/ 	.word	0xffffffff


	//   ....[76]....
        /*02b0*/ 	.word	0xffffffff


	//   ....[77]....
        /*02b4*/ 	.word	0xffffffff


	//   ....[78]....
        /*02b8*/ 	.word	0xffffffff


	//   ....[79]....
        /*02bc*/ 	.word	0xffffffff


	//   ....[80]....
        /*02c0*/ 	.word	0xffffffff


	//   ....[81]....
        /*02c4*/ 	.word	0xffffffff


	//   ....[82]....
        /*02c8*/ 	.word	0xffffffff


	//   ....[83]....
        /*02cc*/ 	.word	0xffffffff


	//   ....[84]....
        /*02d0*/ 	.word	0xffffffff


	//   ....[85]....
        /*02d4*/ 	.word	0xffffffff


	//   ....[86]....
        /*02d8*/ 	.word	0xffffffff


	//   ....[87]....
        /*02dc*/ 	.word	0xffffffff


	//   ....[88]....
        /*02e0*/ 	.word	0xffffffff


	//   ....[89]....
        /*02e4*/ 	.word	0xffffffff


	//   ....[90]....
        /*02e8*/ 	.word	0xffffffff


	//   ....[91]....
        /*02ec*/ 	.word	0xffffffff


	//   ....[92]....
        /*02f0*/ 	.word	0xffffffff


	//   ....[93]....
        /*02f4*/ 	.word	0xffffffff


	//   ....[94]....
        /*02f8*/ 	.word	0xffffffff


	//   ....[95]....
        /*02fc*/ 	.word	0xffffffff


	//   ....[96]....
        /*0300*/ 	.word	0xffffffff


	//   ....[97]....
        /*0304*/ 	.word	0xffffffff


	//   ....[98]....
        /*0308*/ 	.word	0xffffffff


	//   ....[99]....
        /*030c*/ 	.word	0xffffffff


	//   ....[100]....
        /*0310*/ 	.word	0xffffffff


	//   ....[101]....
        /*0314*/ 	.word	0xffffffff


	//   ....[102]....
        /*0318*/ 	.word	0xffffffff


	//   ....[103]....
        /*031c*/ 	.word	0xffffffff


	//   ....[104]....
        /*0320*/ 	.word	0xffffffff


	//   ....[105]....
        /*0324*/ 	.word	0xffffffff


	//   ....[106]....
        /*0328*/ 	.word	0xffffffff


	//   ....[107]....
        /*032c*/ 	.word	0xffffffff


	//   ....[108]....
        /*0330*/ 	.word	0xffffffff


	//   ....[109]....
        /*0334*/ 	.word	0xffffffff


	//   ....[110]....
        /*0338*/ 	.word	0xffffffff


	//   ....[111]....
        /*033c*/ 	.word	0xffffffff


	//   ....[112]....
        /*0340*/ 	.word	0xffffffff


	//   ....[113]....
        /*0344*/ 	.word	0xffffffff


	//   ....[114]....
        /*0348*/ 	.word	0xffffffff


	//   ....[115]....
        /*034c*/ 	.word	0xffffffff


	//   ....[116]....
        /*0350*/ 	.word	0xffffffff


	//   ....[117]....
        /*0354*/ 	.word	0xffffffff


	//   ....[118]....
        /*0358*/ 	.word	0xffffffff


	//   ....[119]....
        /*035c*/ 	.word	0x0500000f


	//   ....[120]....
        /*0360*/ 	.word	0x0500000f


	//   ....[121]....
        /*0364*/ 	.word	0x0500000f


	//   ....[122]....
        /*0368*/ 	.word	0x0500000f


	//   ....[123]....
        /*036c*/ 	.word	0x0500000f


	//   ....[124]....
        /*0370*/ 	.word	0x0500000f


	//   ....[125]....
        /*0374*/ 	.word	0x0500000f


	//   ....[126]....
        /*0378*/ 	.word	0x0500000f


	//   ....[127]....
        /*037c*/ 	.word	0x0500000f


	//   ....[128]....
        /*0380*/ 	.word	0x0500000f


	//   ....[129]....
        /*0384*/ 	.word	0x0500000f


	//   ....[130]....
        /*0388*/ 	.word	0x0500000f


	//   ....[131]....
        /*038c*/ 	.word	0x0500000f


	//   ....[132]....
        /*0390*/ 	.word	0x0500000f


	//   ....[133]....
        /*0394*/ 	.word	0x0500000f


	//   ....[134]....
        /*0398*/ 	.word	0x0500000f


	//   ....[135]....
        /*039c*/ 	.word	0x0500000f


	//   ....[136]....
        /*03a0*/ 	.word	0x0500000f


	//   ....[137]....
        /*03a4*/ 	.word	0x0500000f


	//   ....[138]....
        /*03a8*/ 	.word	0x0500000f


	//   ....[139]....
        /*03ac*/ 	.word	0x0500000f


	//   ....[140]....
        /*03b0*/ 	.word	0x0500000f


	//   ....[141]....
        /*03b4*/ 	.word	0x0500000f


	//   ....[142]....
        /*03b8*/ 	.word	0x0500000f


	//   ....[143]....
        /*03bc*/ 	.word	0x0500000f


	//   ....[144]....
        /*03c0*/ 	.word	0x0500000f


	//   ....[145]....
        /*03c4*/ 	.word	0x0500000f


	//   ....[146]....
        /*03c8*/ 	.word	0x0500000f


	//   ....[147]....
        /*03cc*/ 	.word	0x0500000f


	//   ....[148]....
        /*03d0*/ 	.word	0x0500000f


	//   ....[149]....
        /*03d4*/ 	.word	0x0500000f


	//   ....[150]....
        /*03d8*/ 	.word	0x0500000f


	//   ....[151]....
        /*03dc*/ 	.word	0x0500000f


	//   ....[152]....
        /*03e0*/ 	.word	0x0500000f


	//   ....[153]....
        /*03e4*/ 	.word	0x0500000f


	//   ....[154]....
        /*03e8*/ 	.word	0x0500000f


	//   ....[155]....
        /*03ec*/ 	.word	0x0500000f


	//   ....[156]....
        /*03f0*/ 	.word	0x0500000f


	//   ....[157]....
        /*03f4*/ 	.word	0x0500000f


	//   ....[158]....
        /*03f8*/ 	.word	0x0500000f


	//   ....[159]....
        /*03fc*/ 	.word	0x0500000f


	//   ....[160]....
        /*0400*/ 	.word	0x0500000f


	//   ....[161]....
        /*0404*/ 	.word	0x0500000f


	//   ....[162]....
        /*0408*/ 	.word	0x0500000f


	//   ....[163]....
        /*040c*/ 	.word	0x0500000f


	//   ....[164]....
        /*0410*/ 	.word	0x0500000f


	//   ....[165]....
        /*0414*/ 	.word	0x0500000f


	//   ....[166]....
        /*0418*/ 	.word	0x0500000f


	//   ....[167]....
        /*041c*/ 	.word	0x0500000f


	//   ....[168]....
        /*0420*/ 	.word	0x0500000f


	//   ....[169]....
        /*0424*/ 	.word	0x0500000f


	//   ....[170]....
        /*0428*/ 	.word	0x0500000f


	//   ....[171]....
        /*042c*/ 	.word	0x0500000f


	//   ....[172]....
        /*0430*/ 	.word	0x0500000f


	//   ....[173]....
        /*0434*/ 	.word	0x0500000f


	//   ....[174]....
        /*0438*/ 	.word	0x0500000f


	//   ....[175]....
        /*043c*/ 	.word	0x0500000f


	//   ....[176]....
        /*0440*/ 	.word	0x0500000f


	//   ....[177]....
        /*0444*/ 	.word	0x0500000f


	//   ....[178]....
        /*0448*/ 	.word	0x0500000f


	//   ....[179]....
        /*044c*/ 	.word	0x0500000f


	//   ....[180]....
        /*0450*/ 	.word	0x0500000f


	//   ....[181]....
        /*0454*/ 	.word	0x0500000f


	//   ....[182]....
        /*0458*/ 	.word	0x0500000f


	//   ....[183]....
        /*045c*/ 	.word	0x0500000f


	//   ....[184]....
        /*0460*/ 	.word	0x0500000f


	//   ....[185]....
        /*0464*/ 	.word	0x0500000f


	//----- nvinfo : EIATTR_COOP_GROUP_INSTR_OFFSETS
	.align		4
.L_712:
        /*0468*/ 	.byte	0x04, 0x28
        /*046a*/ 	.short	(.L_714 - .L_713)


	//   ....[0]....
.L_713:
        /*046c*/ 	.word	0x00000080


	//   ....[1]....
        /*0470*/ 	.word	0x00000090


	//   ....[2]....
        /*0474*/ 	.word	0x000002b0


	//   ....[3]....
        /*0478*/ 	.word	0x00000410


	//   ....[4]....
        /*047c*/ 	.word	0x00000530


	//   ....[5]....
        /*0480*/ 	.word	0x00000690


	//   ....[6]....
        /*0484*/ 	.word	0x000016d0


	//   ....[7]....
        /*0488*/ 	.word	0x00002e30


	//   ....[8]....
        /*048c*/ 	.word	0x000035a0


	//   ....[9]....
        /*0490*/ 	.word	0x00004dd0


	//   ....[10]....
        /*0494*/ 	.word	0x00004e60


	//   ....[11]....
        /*0498*/ 	.word	0x00005060


	//   ....[12]....
        /*049c*/ 	.word	0x00005100


	//   ....[13]....
        /*04a0*/ 	.word	0x000058c0


	//   ....[14]....
        /*04a4*/ 	.word	0x00005e00


	//   ....[15]....
        /*04a8*/ 	.word	0x00007300


	//   ....[16]....
        /*04ac*/ 	.word	0x00007370


	//   ....[17]....
        /*04b0*/ 	.word	0x00007650


	//   ....[18]....
        /*04b4*/ 	.word	0x00007810


	//   ....[19]....
        /*04b8*/ 	.word	0x00008730


	//   ....[20]....
        /*04bc*/ 	.word	0x000087e0


	//   ....[21]....
        /*04c0*/ 	.word	0x00008810


	//   ....[22]....
        /*04c4*/ 	.word	0x00008890


	//   ....[23]....
        /*04c8*/ 	.word	0x000088c0


	//   ....[24]....
        /*04cc*/ 	.word	0x0000a2d0


	//   ....[25]....
        /*04d0*/ 	.word	0x0000a780


	//   ....[26]....
        /*04d4*/ 	.word	0x0000a7b0


	//   ....[27]....
        /*04d8*/ 	.word	0x0000a7d0


	//   ....[28]....
        /*04dc*/ 	.word	0x0000a800


	//   ....[29]....
        /*04e0*/ 	.word	0x0000ae90


	//   ....[30]....
        /*04e4*/ 	.word	0x0000aea0


	//   ....[31]....
        /*04e8*/ 	.word	0x0000b0d0


	//   ....[32]....
        /*04ec*/ 	.word	0x0000b0f0


	//   ....[33]....
        /*04f0*/ 	.word	0x0000bc20


	//   ....[34]....
        /*04f4*/ 	.word	0x0000bc50


	//   ....[35]....
        /*04f8*/ 	.word	0x0000be90


	//   ....[36]....
        /*04fc*/ 	.word	0x0000beb0


	//   ....[37]....
        /*0500*/ 	.word	0x0000c150


	//   ....[38]....
        /*0504*/ 	.word	0x0000c320


	//   ....[39]....
        /*0508*/ 	.word	0x0000c350


	//   ....[40]....
        /*050c*/ 	.word	0x0000c380


	//   ....[41]....
        /*0510*/ 	.word	0x0000c3b0


	//   ....[42]....
        /*0514*/ 	.word	0x0000c3e0


	//   ....[43]....
        /*0518*/ 	.word	0x0000c410


	//   ....[44]....
        /*051c*/ 	.word	0x0000c560


	//   ....[45]....
        /*0520*/ 	.word	0x0000c590


	//   ....[46]....
        /*0524*/ 	.word	0x0000c5c0


	//   ....[47]....
        /*0528*/ 	.word	0x0000c5f0


	//   ....[48]....
        /*052c*/ 	.word	0x0000c620


	//   ....[49]....
        /*0530*/ 	.word	0x0000c650


	//   ....[50]....
        /*0534*/ 	.word	0x0000c6e0


	//   ....[51]....
        /*0538*/ 	.word	0x0000c710


	//   ....[52]....
        /*053c*/ 	.word	0x0000c790


	//   ....[53]....
        /*0540*/ 	.word	0x0000df60


	//   ....[54]....
        /*0544*/ 	.word	0x0000df80


	//   ....[55]....
        /*0548*/ 	.word	0x0000e010


	//   ....[56]....
        /*054c*/ 	.word	0x0000e030


	//   ....[57]....
        /*0550*/ 	.word	0x0000e0b0


	//   ....[58]....
        /*0554*/ 	.word	0x0000e0d0


	//   ....[59]....
        /*0558*/ 	.word	0x0000e0e0


	//   ....[60]....
        /*055c*/ 	.word	0x0000e0f0


	//   ....[61]....
        /*0560*/ 	.word	0x0000e880


	//   ....[62]....
        /*0564*/ 	.word	0x0000e8c0


	//   ....[63]....
        /*0568*/ 	.word	0x0000e980


	//   ....[64]....
        /*056c*/ 	.word	0x0000e9a0


	//   ....[65]....
        /*0570*/ 	.word	0x0000ea40


	//   ....[66]....
        /*0574*/ 	.word	0x0000ea60


	//   ....[67]....
        /*0578*/ 	.word	0x0000ea70


	//   ....[68]....
        /*057c*/ 	.word	0x0000eaf0


	//   ....[69]....
        /*0580*/ 	.word	0x0000f360


	//   ....[70]....
        /*0584*/ 	.word	0x0000f380


	//   ....[71]....
        /*0588*/ 	.word	0x0000f520


	//   ....[72]....
        /*058c*/ 	.word	0x0000f550


	//   ....[73]....
        /*0590*/ 	.word	0x0000f660


	//   ....[74]....
        /*0594*/ 	.word	0x0000f670


	//   ....[75]....
        /*0598*/ 	.word	0x0000f6a0


	//   ....[76]....
        /*059c*/ 	.word	0x0000f6b0


	//   ....[77]....
        /*05a0*/ 	.word	0x0000fce0


	//   ....[78]....
        /*05a4*/ 	.word	0x0000fd40


	//   ....[79]....
        /*05a8*/ 	.word	0x0000ff00


	//   ....[80]....
        /*05ac*/ 	.word	0x0000ff40


	//   ....[81]....
        /*05b0*/ 	.word	0x0000ff50


	//   ....[82]....
        /*05b4*/ 	.word	0x0000ff60


	//   ....[83]....
        /*05b8*/ 	.word	0x000100b0


	//   ....[84]....
        /*05bc*/ 	.word	0x00010200


	//   ....[85]....
        /*05c0*/ 	.word	0x00010a40


	//   ....[86]....
        /*05c4*/ 	.word	0x00010a60


	//   ....[87]....
        /*05c8*/ 	.word	0x00010ab0


	//   ....[88]....
        /*05cc*/ 	.word	0x00010ac0


	//   ....[89]....
        /*05d0*/ 	.word	0x00010b00


	//   ....[90]....
        /*05d4*/ 	.word	0x00010b10


	//   ....[91]....
        /*05d8*/ 	.word	0x00010b20


	//   ....[92]....
        /*05dc*/ 	.word	0x00010b60


	//   ....[93]....
        /*05e0*/ 	.word	0x00010e80


	//   ....[94]....
        /*05e4*/ 	.word	0x00010ec0


	//   ....[95]....
        /*05e8*/ 	.word	0x00010ee0


	//   ....[96]....
        /*05ec*/ 	.word	0x00010f00


	//   ....[97]....
        /*05f0*/ 	.word	0x00010f30


	//   ....[98]....
        /*05f4*/ 	.word	0x00010f50


	//   ....[99]....
        /*05f8*/ 	.word	0x00011050


	//   ....[100]....
        /*05fc*/ 	.word	0x000111a0


	//   ....[101]....
        /*0600*/ 	.word	0x000117a0


	//   ....[102]....
        /*0604*/ 	.word	0x000117d0


	//   ....[103]....
        /*0608*/ 	.word	0x00011800


	//   ....[104]....
        /*060c*/ 	.word	0x00011830


	//   ....[105]....
        /*0610*/ 	.word	0x00011860


	//   ....[106]....
        /*0614*/ 	.word	0x00011890


	//   ....[107]....
        /*0618*/ 	.word	0x000118c0


	//   ....[108]....
        /*061c*/ 	.word	0x000118f0


	//   ....[109]....
        /*0620*/ 	.word	0x00011a70


	//   ....[110]....
        /*0624*/ 	.word	0x00011aa0


	//   ....[111]....
        /*0628*/ 	.word	0x00011ad0


	//   ....[112]....
        /*062c*/ 	.word	0x00011b00


	//   ....[113]....
        /*0630*/ 	.word	0x00011b30


	//   ....[114]....
        /*0634*/ 	.word	0x00011b60


	//   ....[115]....
        /*0638*/ 	.word	0x00011c20


	//   ....[116]....
        /*063c*/ 	.word	0x00011c40


	//   ....[117]....
        /*0640*/ 	.word	0x00011cb0


	//   ....[118]....
        /*0644*/ 	.word	0x00012120


	//   ....[119]....
        /*0648*/ 	.word	0x00012640


	//   ....[120]....
        /*064c*/ 	.word	0x00012730


	//   ....[121]....
        /*0650*/ 	.word	0x000127d0


	//   ....[122]....
        /*0654*/ 	.word	0x00012830


	//   ....[123]....
        /*0658*/ 	.word	0x00012920


	//   ....[124]....
        /*065c*/ 	.word	0x00012990


	//   ....[125]....
        /*0660*/ 	.word	0x00012a80


	//   ....[126]....
        /*0664*/ 	.word	0x00012af0


	//   ....[127]....
        /*0668*/ 	.word	0x00012b90


	//   ....[128]....
        /*066c*/ 	.word	0x00012c90


	//   ....[129]....
        /*0670*/ 	.word	0x00012d20


	//   ....[130]....
        /*0674*/ 	.word	0x00012d80


	//   ....[131]....
        /*0678*/ 	.word	0x00012e70


	//   ....[132]....
        /*067c*/ 	.word	0x00012ef0


	//   ....[133]....
        /*0680*/ 	.word	0x00012ff0


	//   ....[134]....
        /*0684*/ 	.word	0x00013060


	//   ....[135]....
        /*0688*/ 	.word	0x00013140


	//   ....[136]....
        /*068c*/ 	.word	0x00013450


	//   ....[137]....
        /*0690*/ 	.word	0x00013510


	//   ....[138]....
        /*0694*/ 	.word	0x00013780


	//   ....[139]....
        /*0698*/ 	.word	0x000137d0


	//   ....[140]....
        /*069c*/ 	.word	0x000139e0


	//   ....[141]....
        /*06a0*/ 	.word	0x00013a30


	//   ....[142]....
        /*06a4*/ 	.word	0x00013be0


	//   ....[143]....
        /*06a8*/ 	.word	0x00013c30


	//   ....[144]....
        /*06ac*/ 	.word	0x00013d70


	//   ....[145]....
        /*06b0*/ 	.word	0x00013e70


	//   ....[146]....
        /*06b4*/ 	.word	0x000140e0


	//   ....[147]....
        /*06b8*/ 	.word	0x00014130


	//   ....[148]....
        /*06bc*/ 	.word	0x00014300


	//   ....[149]....
        /*06c0*/ 	.word	0x00014350


	//   ....[150]....
        /*06c4*/ 	.word	0x00014520


	//   ....[151]....
        /*06c8*/ 	.word	0x00014570


	//   ....[152]....
        /*06cc*/ 	.word	0x00014660


	//   ....[153]....
        /*06d0*/ 	.word	0x00014700


	//   ....[154]....
        /*06d4*/ 	.word	0x00014760


	//   ....[155]....
        /*06d8*/ 	.word	0x00014810


	//   ....[156]....
        /*06dc*/ 	.word	0x00014870


	//   ....[157]....
        /*06e0*/ 	.word	0x00014920


	//   ....[158]....
        /*06e4*/ 	.word	0x00014980


	//   ....[159]....
        /*06e8*/ 	.word	0x00014a30


	//   ....[160]....
        /*06ec*/ 	.word	0x00014b20


	//   ....[161]....
        /*06f0*/ 	.word	0x00014bf0


	//   ....[162]....
        /*06f4*/ 	.word	0x00014d10


	//   ....[163]....
        /*06f8*/ 	.word	0x00014e10


	//   ....[164]....
        /*06fc*/ 	.word	0x00014f40


	//   ....[165]....
        /*0700*/ 	.word	0x00015020


	//   ....[166]....
        /*0704*/ 	.word	0x00015120


	//   ....[167]....
        /*0708*/ 	.word	0x00015200


	//   ....[168]....
        /*070c*/ 	.word	0x00015290


	//   ....[169]....
        /*0710*/ 	.word	0x00015330


	//   ....[170]....
        /*0714*/ 	.word	0x00015450


	//   ....[171]....
        /*0718*/ 	.word	0x000154c0


	//   ....[172]....
        /*071c*/ 	.word	0x00015530


	//   ....[173]....
        /*0720*/ 	.word	0x000155a0


	//   ....[174]....
        /*0724*/ 	.word	0x00015610


	//   ....[175]....
        /*0728*/ 	.word	0x00015690


	//   ....[176]....
        /*072c*/ 	.word	0x00015720


	//   ....[177]....
        /*0730*/ 	.word	0x000157b0


	//   ....[178]....
        /*0734*/ 	.word	0x00015820


	//   ....[179]....
        /*0738*/ 	.word	0x00015890


	//   ....[180]....
        /*073c*/ 	.word	0x00015900


	//   ....[181]....
        /*0740*/ 	.word	0x00015980


	//   ....[182]....
        /*0744*/ 	.word	0x000159f0


	//   ....[183]....
        /*0748*/ 	.word	0x00015a90


	//   ....[184]....
        /*074c*/ 	.word	0x00015b20


	//   ....[185]....
        /*0750*/ 	.word	0x00015c40


	//----- nvinfo : EIATTR_REG_RECONFIG
	.align		4
.L_714:
        /*0754*/ 	.byte	0x01, 0x54
	.zero		2


	//----- nvinfo : EIATTR_SYSCALL_OFFSETS
	.align		4
        /*0758*/ 	.byte	0x04, 0x46
        /*075a*/ 	.short	(.L_716 - .L_715)


	//   ....[0]....
.L_715:
        /*075c*/ 	.word	0x00002ff0


	//   ....[1]....
        /*0760*/ 	.word	0x0000d330


	//   ....[2]....
        /*0764*/ 	.word	0x0000d480


	//   ....[3]....
        /*0768*/ 	.word	0x0000d570


	//   ....[4]....
        /*076c*/ 	.word	0x0000e490


	//   ....[5]....
        /*0770*/ 	.word	0x0000ed70


	//----- nvinfo : EIATTR_MBARRIER_INSTR_OFFSETS
	.align		4
.L_716:
        /*0774*/ 	.byte	0x04, 0x39
        /*0776*/ 	.short	(.L_718 - .L_717)


	//   ....[0]....
.L_717:
        /*0778*/ 	.word	0x00000190
        /*077c*/ 	.word	0x000000ff
        /*0780*/ 	.word	0x00038800
        /*0784*/ 	.short	0x0100
        /*0786*/ 	.byte	0x08
	.zero		1


	//   ....[1]....
        /*0788*/ 	.word	0x000001a0
        /*078c*/ 	.word	0x000000ff
        /*0790*/ 	.word	0x00038810
        /*0794*/ 	.short	0x0100
        /*0796*/ 	.byte	0x08
	.zero		1


	//   ....[2]....
        /*0798*/ 	.word	0x000001b0
        /*079c*/ 	.word	0x000000ff
        /*07a0*/ 	.word	0x00038820
        /*07a4*/ 	.short	0x0100
        /*07a6*/ 	.byte	0x08
	.zero		1


	//   ....[3]....
        /*07a8*/ 	.word	0x00000260
        /*07ac*/ 	.word	0x000000ff
        /*07b0*/ 	.word	0x00038830
        /*07b4*/ 	.short	0x0100
        /*07b6*/ 	.byte	0x06
	.zero		1


	//   ....[4]....
        /*07b8*/ 	.word	0x00000270
        /*07bc*/ 	.word	0x000000ff
        /*07c0*/ 	.word	0x00038840
        /*07c4*/ 	.short	0x0100
        /*07c6*/ 	.byte	0x06
	.zero		1


	//   ....[5]....
        /*07c8*/ 	.word	0x00000280
        /*07cc*/ 	.word	0x000000ff
        /*07d0*/ 	.word	0x00038838
        /*07d4*/ 	.short	0x0100
        /*07d6*/ 	.byte	0x06
	.zero		1


	//   ....[6]....
        /*07d8*/ 	.word	0x00000290
        /*07dc*/ 	.word	0x000000ff
        /*07e0*/ 	.word	0x00038848
        /*07e4*/ 	.short	0x0100
        /*07e6*/ 	.byte	0x06
	.zero		1


	//   ....[7]....
        /*07e8*/ 	.word	0x000003c0
        /*07ec*/ 	.word	0x000000ff
        /*07f0*/ 	.word	0x00038850
        /*07f4*/ 	.short	0x0100
        /*07f6*/ 	.byte	0x08
	.zero		1


	//   ....[8]....
        /*07f8*/ 	.word	0x000003d0
        /*07fc*/ 	.word	0x000000ff
        /*0800*/ 	.word	0x00038860
        /*0804*/ 	.short	0x0100
        /*0806*/ 	.byte	0x08
	.zero		1


	//   ....[9]....
        /*0808*/ 	.word	0x000003e0
        /*080c*/ 	.word	0x000000ff
        /*0810*/ 	.word	0x00038858
        /*0814*/ 	.short	0x0100
        /*0816*/ 	.byte	0x08
	.zero		1


	//   ....[10]....
        /*0818*/ 	.word	0x000003f0
        /*081c*/ 	.word	0x000000ff
        /*0820*/ 	.word	0x00038868
        /*0824*/ 	.short	0x0100
        /*0826*/ 	.byte	0x08
	.zero		1


	//   ....[11]....
        /*0828*/ 	.word	0x000004e0
        /*082c*/ 	.word	0x000000ff
        /*0830*/ 	.word	0x00038870
        /*0834*/ 	.short	0x0100
        /*0836*/ 	.byte	0x06
	.zero		1


	//   ....[12]....
        /*0838*/ 	.word	0x000004f0
        /*083c*/ 	.word	0x000000ff
        /*0840*/ 	.word	0x00038880
        /*0844*/ 	.short	0x0100
        /*0846*/ 	.byte	0x06
	.zero		1


	//   ....[13]....
        /*0848*/ 	.word	0x00000500
        /*084c*/ 	.word	0x000000ff
        /*0850*/ 	.word	0x00038878
        /*0854*/ 	.short	0x0100
        /*0856*/ 	.byte	0x06
	.zero		1


	//   ....[14]....
        /*0858*/ 	.word	0x00000510
        /*085c*/ 	.word	0x000000ff
        /*0860*/ 	.word	0x00038888
        /*0864*/ 	.short	0x0100
        /*0866*/ 	.byte	0x06
	.zero		1


	//   ....[15]....
        /*0868*/ 	.word	0x00000640
        /*086c*/ 	.word	0x000000ff
        /*0870*/ 	.word	0x00038890
        /*0874*/ 	.short	0x0100
        /*0876*/ 	.byte	0x08
	.zero		1


	//   ....[16]....
        /*0878*/ 	.word	0x00000650
        /*087c*/ 	.word	0x000000ff
        /*0880*/ 	.word	0x000388a0
        /*0884*/ 	.short	0x0100
        /*0886*/ 	.byte	0x08
	.zero		1


	//   ....[17]....
        /*0888*/ 	.word	0x00000660
        /*088c*/ 	.word	0x000000ff
        /*0890*/ 	.word	0x00038898
        /*0894*/ 	.short	0x0100
        /*0896*/ 	.byte	0x08
	.zero		1


	//   ....[18]....
        /*0898*/ 	.word	0x00000670
        /*089c*/ 	.word	0x000000ff
        /*08a0*/ 	.word	0x000388a8
        /*08a4*/ 	.short	0x0100
        /*08a6*/ 	.byte	0x08
	.zero		1


	//   ....[19]....
        /*08a8*/ 	.word	0x000007b0
        /*08ac*/ 	.word	0x000000ff
        /*08b0*/ 	.word	0x000388b0
        /*08b4*/ 	.short	0x0100
        /*08b6*/ 	.byte	0x08
	.zero		1


	//   ....[20]....
        /*08b8*/ 	.word	0x000007c0
        /*08bc*/ 	.word	0x000000ff
        /*08c0*/ 	.word	0x000388c0
        /*08c4*/ 	.short	0x0100
        /*08c6*/ 	.byte	0x08
	.zero		1


	//   ....[21]....
        /*08c8*/ 	.word	0x000007d0
        /*08cc*/ 	.word	0x000000ff
        /*08d0*/ 	.word	0x000388b8
        /*08d4*/ 	.short	0x0100
        /*08d6*/ 	.byte	0x08
	.zero		1


	//   ....[22]....
        /*08d8*/ 	.word	0x000007e0
        /*08dc*/ 	.word	0x000000ff
        /*08e0*/ 	.word	0x000388c8
        /*08e4*/ 	.short	0x0100
        /*08e6*/ 	.byte	0x08
	.zero		1


	//   ....[23]....
        /*08e8*/ 	.word	0x00001a30
        /*08ec*/ 	.word	0x000000ff
        /*08f0*/ 	.word	0x00000000
        /*08f4*/ 	.short	0x0101
        /*08f6*/ 	.byte	0x06
	.zero		1


	//   ....[24]....
        /*08f8*/ 	.word	0x00002500
        /*08fc*/ 	.word	0x000000ff
        /*0900*/ 	.word	0x00000000
        /*0904*/ 	.short	0x0101
        /*0906*/ 	.byte	0x06
	.zero		1


	//   ....[25]....
        /*0908*/ 	.word	0x00003060
        /*090c*/ 	.word	0x000000ff
        /*0910*/ 	.word	0x00038800
        /*0914*/ 	.short	0x010a
        /*0916*/ 	.byte	0x28
	.zero		1


	//   ....[26]....
        /*0918*/ 	.word	0x000030d0
        /*091c*/ 	.word	0x00000007
        /*0920*/ 	.word	0x00038830
        /*0924*/ 	.short	0x010a
        /*0926*/ 	.byte	0x3f
	.zero		1


	//   ....[27]....
        /*0928*/ 	.word	0x00003110
        /*092c*/ 	.word	0x00000007
        /*0930*/ 	.word	0x00038830
        /*0934*/ 	.short	0x010a
        /*0936*/ 	.byte	0x3f
	.zero		1


	//   ....[28]....
        /*0938*/ 	.word	0x00003390
        /*093c*/ 	.word	0x000000ff
        /*0940*/ 	.word	0x00038810
        /*0944*/ 	.short	0x010a
        /*0946*/ 	.byte	0x28
	.zero		1


	//   ....[29]....
        /*0948*/ 	.word	0x000033d0
        /*094c*/ 	.word	0x00000007
        /*0950*/ 	.word	0x00038850
        /*0954*/ 	.short	0x010a
        /*0956*/ 	.byte	0x3f
	.zero		1


	//   ....[30]....
        /*0958*/ 	.word	0x00003410
        /*095c*/ 	.word	0x00000007
        /*0960*/ 	.word	0x00038850
        /*0964*/ 	.short	0x010a
        /*0966*/ 	.byte	0x3f
	.zero		1


	//   ....[31]....
        /*0968*/ 	.word	0x00004a20
        /*096c*/ 	.word	0x000000ff
        /*0970*/ 	.word	0x00000000
        /*0974*/ 	.short	0x0101
        /*0976*/ 	.byte	0x06
	.zero		1


	//   ....[32]....
        /*0978*/ 	.word	0x00005940
        /*097c*/ 	.word	0x000000ff
        /*0980*/ 	.word	0x00000000
        /*0984*/ 	.short	0x0101
        /*0986*/ 	.byte	0x06
	.zero		1


	//   ....[33]....
        /*0988*/ 	.word	0x00005a50
        /*098c*/ 	.word	0x000000ff
        /*0990*/ 	.word	0x00038830
        /*0994*/ 	.short	0x010a
        /*0996*/ 	.byte	0x06
	.zero		1


	//   ....[34]....
        /*0998*/ 	.word	0x00005a90
        /*099c*/ 	.word	0x000000ff
        /*09a0*/ 	.word	0x00038830
        /*09a4*/ 	.short	0x010a
        /*09a6*/ 	.byte	0x06
	.zero		1


	//   ....[35]....
        /*09a8*/ 	.word	0x00005c70
        /*09ac*/ 	.word	0x000000ff
        /*09b0*/ 	.word	0x00038850
        /*09b4*/ 	.short	0x010a
        /*09b6*/ 	.byte	0x06
	.zero		1


	//   ....[36]....
        /*09b8*/ 	.word	0x00005cb0
        /*09bc*/ 	.word	0x000000ff
        /*09c0*/ 	.word	0x00038850
        /*09c4*/ 	.short	0x010a
        /*09c6*/ 	.byte	0x06
	.zero		1


	//   ....[37]....
        /*09c8*/ 	.word	0x00007220
        /*09cc*/ 	.word	0x000000ff
        /*09d0*/ 	.word	0x00000000
        /*09d4*/ 	.short	0x0101
        /*09d6*/ 	.byte	0x0a
	.zero		1


	//   ....[38]....
        /*09d8*/ 	.word	0x000087c0
        /*09dc*/ 	.word	0x000000ff
        /*09e0*/ 	.word	0x00000000
        /*09e4*/ 	.short	0x0101
        /*09e6*/ 	.byte	0x06
	.zero		1


	//   ....[39]....
        /*09e8*/ 	.word	0x0000adf0
        /*09ec*/ 	.word	0x000000ff
        /*09f0*/ 	.word	0x00000000
        /*09f4*/ 	.short	0x0101
        /*09f6*/ 	.byte	0x05
	.zero		1


	//   ....[40]....
        /*09f8*/ 	.word	0x0000dcc0
        /*09fc*/ 	.word	0x0000001e
        /*0a00*/ 	.word	0x00038840
        /*0a04*/ 	.short	0x010a
        /*0a06*/ 	.byte	0x3f
	.zero		1


	//   ....[41]....
        /*0a08*/ 	.word	0x0000e1f0
        /*0a0c*/ 	.word	0x0000001e
        /*0a10*/ 	.word	0x00038830
        /*0a14*/ 	.short	0x0107
        /*0a16*/ 	.byte	0x3f
	.zero		1


	//   ....[42]....
        /*0a18*/ 	.word	0x0000e2d0
        /*0a1c*/ 	.word	0x0000001e
        /*0a20*/ 	.word	0x00038830
        /*0a24*/ 	.short	0x0101
        /*0a26*/ 	.byte	0x3f
	.zero		1


	//   ....[43]....
        /*0a28*/ 	.word	0x0000ebb0
        /*0a2c*/ 	.word	0x00000017
        /*0a30*/ 	.word	0x00038800
        /*0a34*/ 	.short	0x0107
        /*0a36*/ 	.byte	0x3f
	.zero		1


	//   ....[44]....
        /*0a38*/ 	.word	0x0000ec40
        /*0a3c*/ 	.word	0x00000017
        /*0a40*/ 	.word	0x00038800
        /*0a44*/ 	.short	0x0101
        /*0a46*/ 	.byte	0x3f
	.zero		1


	//   ....[45]....
        /*0a48*/ 	.word	0x0000f950
        /*0a4c*/ 	.word	0x00000017
        /*0a50*/ 	.word	0x00038810
        /*0a54*/ 	.short	0x0107
        /*0a56*/ 	.byte	0x3f
	.zero		1


	//   ....[46]....
        /*0a58*/ 	.word	0x0000fa50
        /*0a5c*/ 	.word	0x00000017
        /*0a60*/ 	.word	0x00038810
        /*0a64*/ 	.short	0x0101
        /*0a66*/ 	.byte	0x3f
	.zero		1


	//   ....[47]....
        /*0a68*/ 	.word	0x0000fa70
        /*0a6c*/ 	.word	0x00000017
        /*0a70*/ 	.word	0x00038820
        /*0a74*/ 	.short	0x010a
        /*0a76*/ 	.byte	0x3f
	.zero		1


	//   ....[48]....
        /*0a78*/ 	.word	0x0000fb00
        /*0a7c*/ 	.word	0x0000001e
        /*0a80*/ 	.word	0x00038860
        /*0a84*/ 	.short	0x010a
        /*0a86*/ 	.byte	0x3f
	.zero		1


	//   ....[49]....
        /*0a88*/ 	.word	0x00010420
        /*0a8c*/ 	.word	0x0000001e
        /*0a90*/ 	.word	0x00038850
        /*0a94*/ 	.short	0x0107
        /*0a96*/ 	.byte	0x3f
	.zero		1


	//   ....[50]....
        /*0a98*/ 	.word	0x000104f0
        /*0a9c*/ 	.word	0x0000001e
        /*0aa0*/ 	.word	0x00038850
        /*0aa4*/ 	.short	0x0101
        /*0aa6*/ 	.byte	0x3f
	.zero		1


	//   ....[51]....
        /*0aa8*/ 	.word	0x000108a0
        /*0aac*/ 	.word	0x00000006
        /*0ab0*/ 	.word	0x00038840
        /*0ab4*/ 	.short	0x010a
        /*0ab6*/ 	.byte	0x3f
	.zero		1


	//   ....[52]....
        /*0ab8*/ 	.word	0x00010be0
        /*0abc*/ 	.word	0x00000006
        /*0ac0*/ 	.word	0x00038830
        /*0ac4*/ 	.short	0x0107
        /*0ac6*/ 	.byte	0x3f
	.zero		1


	//   ....[53]....
        /*0ac8*/ 	.word	0x00010ca0
        /*0acc*/ 	.word	0x00000006
        /*0ad0*/ 	.word	0x00038830
        /*0ad4*/ 	.short	0x0101
        /*0ad6*/ 	.byte	0x3f
	.zero		1


	//   ....[54]....
        /*0ad8*/ 	.word	0x00010cd0
        /*0adc*/ 	.word	0x00000006
        /*0ae0*/ 	.word	0x00038860
        /*0ae4*/ 	.short	0x010a
        /*0ae6*/ 	.byte	0x3f
	.zero		1


	//   ....[55]....
        /*0ae8*/ 	.word	0x000113a0
        /*0aec*/ 	.word	0x00000006
        /*0af0*/ 	.word	0x00038850
        /*0af4*/ 	.short	0x0107
        /*0af6*/ 	.byte	0x3f
	.zero		1


	//   ....[56]....
        /*0af8*/ 	.word	0x00011460
        /*0afc*/ 	.word	0x00000006
        /*0b00*/ 	.word	0x00038850
        /*0b04*/ 	.short	0x0101
        /*0b06*/ 	.byte	0x3f
	.zero		1


	//   ....[57]....
        /*0b08*/ 	.word	0x000120a0
        /*0b0c*/ 	.word	0x00000007
        /*0b10*/ 	.word	0x00038820
        /*0b14*/ 	.short	0x010a
        /*0b16*/ 	.byte	0x3f
	.zero		1


	//   ....[58]....
        /*0b18*/ 	.word	0x00012220
        /*0b1c*/ 	.word	0x00000005
        /*0b20*/ 	.word	0x00038840
        /*0b24*/ 	.short	0x010a
        /*0b26*/ 	.byte	0x3f
	.zero		1


	//   ....[59]....
        /*0b28*/ 	.word	0x000122c0
        /*0b2c*/ 	.word	0x00000003
        /*0b30*/ 	.word	0x00038840
        /*0b34*/ 	.short	0x010a
        /*0b36*/ 	.byte	0x3f
	.zero		1


	//   ....[60]....
        /*0b38*/ 	.word	0x00012300
        /*0b3c*/ 	.word	0x00000005
        /*0b40*/ 	.word	0x00038860
        /*0b44*/ 	.short	0x010a
        /*0b46*/ 	.byte	0x3f
	.zero		1


	//   ....[61]....
        /*0b48*/ 	.word	0x00012340
        /*0b4c*/ 	.word	0x00000003
        /*0b50*/ 	.word	0x00038860
        /*0b54*/ 	.short	0x010a
        /*0b56*/ 	.byte	0x3f
	.zero		1


	//   ....[62]....
        /*0b58*/ 	.word	0x000123b0
        /*0b5c*/ 	.word	0x00000000
        /*0b60*/ 	.word	0x00038800
        /*0b64*/ 	.short	0x010a
        /*0b66*/ 	.byte	0x3f
	.zero		1


	//   ....[63]....
        /*0b68*/ 	.word	0x00012400
        /*0b6c*/ 	.word	0x00000007
        /*0b70*/ 	.word	0x00038830
        /*0b74*/ 	.short	0x010a
        /*0b76*/ 	.byte	0x3f
	.zero		1


	//   ....[64]....
        /*0b78*/ 	.word	0x00012460
        /*0b7c*/ 	.word	0x00000006
        /*0b80*/ 	.word	0x00038810
        /*0b84*/ 	.short	0x010a
        /*0b86*/ 	.byte	0x3f
	.zero		1


	//   ....[65]....
        /*0b88*/ 	.word	0x000124b0
        /*0b8c*/ 	.word	0x00000007
        /*0b90*/ 	.word	0x00038850
        /*0b94*/ 	.short	0x010a
        /*0b96*/ 	.byte	0x3f
	.zero		1


	//   ....[66]....
        /*0b98*/ 	.word	0x00012510
        /*0b9c*/ 	.word	0x00000004
        /*0ba0*/ 	.word	0x00038830
        /*0ba4*/ 	.short	0x010a
        /*0ba6*/ 	.byte	0x3f
	.zero		1


	//   ....[67]....
        /*0ba8*/ 	.word	0x00012570
        /*0bac*/ 	.word	0x00000004
        /*0bb0*/ 	.word	0x00038850
        /*0bb4*/ 	.short	0x010a
        /*0bb6*/ 	.byte	0x3f
	.zero		1


	//   ....[68]....
        /*0bb8*/ 	.word	0x00012680
        /*0bbc*/ 	.word	0x0000001e
        /*0bc0*/ 	.word	0x00038840
        /*0bc4*/ 	.short	0x010a
        /*0bc6*/ 	.byte	0x3f
	.zero		1


	//   ....[69]....
        /*0bc8*/ 	.word	0x00013c70
        /*0bcc*/ 	.word	0x00000017
        /*0bd0*/ 	.word	0x00038820
        /*0bd4*/ 	.short	0x010a
        /*0bd6*/ 	.byte	0x3f
	.zero		1


	//   ....[70]....
        /*0bd8*/ 	.word	0x00013cc0
        /*0bdc*/ 	.word	0x0000001e
        /*0be0*/ 	.word	0x00038860
        /*0be4*/ 	.short	0x010a
        /*0be6*/ 	.byte	0x3f
	.zero		1


	//   ....[71]....
        /*0be8*/ 	.word	0x000145b0
        /*0bec*/ 	.word	0x00000006
        /*0bf0*/ 	.word	0x00038840
        /*0bf4*/ 	.short	0x010a
        /*0bf6*/ 	.byte	0x3f
	.zero		1


	//   ....[72]....
        /*0bf8*/ 	.word	0x00014a70
        /*0bfc*/ 	.word	0x00000006
        /*0c00*/ 	.word	0x00038860
        /*0c04*/ 	.short	0x010a
        /*0c06*/ 	.byte	0x3f
	.zero		1


	//   ....[73]....
        /*0c08*/ 	.word	0x00015b60
        /*0c0c*/ 	.word	0x00000007
        /*0c10*/ 	.word	0x00038820
        /*0c14*/ 	.short	0x010a
        /*0c16*/ 	.byte	0x3f
	.zero		1


	//   ....[74]....
        /*0c18*/ 	.word	0x00015d00
        /*0c1c*/ 	.word	0x00000005
        /*0c20*/ 	.word	0x00038840
        /*0c24*/ 	.short	0x010a
        /*0c26*/ 	.byte	0x3f
	.zero		1


	//   ....[75]....
        /*0c28*/ 	.word	0x00015d50
        /*0c2c*/ 	.word	0x00000003
        /*0c30*/ 	.word	0x00038840
        /*0c34*/ 	.short	0x010a
        /*0c36*/ 	.byte	0x3f
	.zero		1


	//   ....[76]....
        /*0c38*/ 	.word	0x00015da0
        /*0c3c*/ 	.word	0x00000005
        /*0c40*/ 	.word	0x00038860
        /*0c44*/ 	.short	0x010a
        /*0c46*/ 	.byte	0x3f
	.zero		1


	//----- nvinfo : EIATTR_NUM_MBARRIERS
	.align		4
.L_718:
        /*0c48*/ 	.byte	0x03, 0x38
        /*0c4a*/ 	.short	0x0017


	//----- nvinfo : EIATTR_EXIT_INSTR_OFFSETS
	.align		4
        /*0c4c*/ 	.byte	0x04, 0x1c
        /*0c4e*/ 	.short	(.L_720 - .L_719)


	//   ....[0]....
.L_719:
        /*0c50*/ 	.word	0x000009a0


	//   ....[1]....
        /*0c54*/ 	.word	0x0000c100


	//   ....[2]....
        /*0c58*/ 	.word	0x00012390


	//----- nvinfo : EIATTR_MAX_THREADS
	.align		4
.L_720:
        /*0c5c*/ 	.byte	0x04, 0x05
        /*0c5e*/ 	.short	(.L_722 - .L_721)
.L_721:
        /*0c60*/ 	.word	0x00000180
        /*0c64*/ 	.word	0x00000001
        /*0c68*/ 	.word	0x00000001


	//----- nvinfo : EIATTR_CRS_STACK_SIZE
	.align		4
.L_722:
        /*0c6c*/ 	.byte	0x04, 0x1e
        /*0c6e*/ 	.short	(.L_724 - .L_723)
.L_723:
        /*0c70*/ 	.word	0x00000000


	//----- nvinfo : EIATTR_CBANK_PARAM_SIZE
	.align		4
.L_724:
        /*0c74*/ 	.byte	0x03, 0x19
        /*0c76*/ 	.short	0x0bf0


	//----- nvinfo : EIATTR_PARAM_CBANK
	.align		4
        /*0c78*/ 	.byte	0x04, 0x0a
        /*0c7a*/ 	.short	(.L_726 - .L_725)
	.align		4
.L_725:
        /*0c7c*/ 	.word	index@(.nv.constant0._ZN7cutlass13device_kernelIN5flash11enable_sm90INS1_16FlashAttnFwdSm90INS1_25CollectiveMainloopFwdSm90ILi2EN4cute5tupleIJNS5_1CILi1EEES8_S8_EEENS6_IJNS7_ILi64EEESA_SA_EEELi512ENS_6half_tEfNS_4arch4Sm90ELb0ELb0ELb1ELb1ELb1ELb0ELb1ELb0ELb0ELb1ELb0ELb0EEENS1_21CollectiveEpilogueFwdINS6_IJSA_NS7_ILi512EEESA_EEES9_SC_SE_Li256ELb1ELb1ELb0ELb0EEENS1_36VarlenDynamicPersistentTileSchedulerILi64ELi64ELi256ELi128ELb0ELb1ELb1ELb0ELb1ELb1EEEEEEEEEvNT_6ParamsE)
        /*0c80*/ 	.short	0x0210
        /*0c82*/ 	.short	0x0bf0


	//----- nvinfo : EIATTR_SW_WAR
	.align		4
.L_726:
        /*0c84*/ 	.byte	0x04, 0x36
        /*0c86*/ 	.short	(.L_728 - .L_727)
.L_727:
        /*0c88*/ 	.word	0x00000008
.L_728:


//--------------------- .nv.info._ZN7cutlass13device_kernelIN5flash11enable_sm90INS1_16FlashAttnFwdSm90INS1_25CollectiveMainloopFwdSm90ILi2EN4cute5tupleIJNS5_1CILi1EEES8_S8_EEENS6_IJNS7_ILi64EEESA_SA_EEELi512ENS_6half_tEfNS_4arch4Sm90ELb0ELb0ELb1ELb1ELb1ELb1ELb1ELb0ELb0ELb1ELb0ELb0EEENS1_21CollectiveEpilogueFwdINS6_IJSA_NS7_ILi512EEESA_EEES9_SC_SE_Li256ELb1ELb1ELb0ELb0EEENS1_36VarlenDynamicPersistentTileSchedulerILi64ELi64ELi256ELi128ELb0ELb1ELb1ELb0ELb1ELb1EEEEEEEEEvNT_6ParamsE --------------------------
	.section	.nv.info._ZN7cutlass13device_kernelIN5flash11enable_sm90INS1_16FlashAttnFwdSm90INS1_25CollectiveMainloopFwdSm90ILi2EN4cute5tupleIJNS5_1CILi1EEES8_S8_EEENS6_IJNS7_ILi64EEESA_SA_EEELi512ENS_6half_tEfNS_4arch4Sm90ELb0ELb0ELb1ELb1ELb1ELb1ELb1ELb0ELb0ELb1ELb0ELb0EEENS1_21CollectiveEpilogueFwdINS6_IJSA_NS7_ILi512EEESA_EEES9_SC_SE_Li256ELb1ELb1ELb0ELb0EEENS1_36VarlenDynamicPersistentTileSchedulerILi64ELi64ELi256ELi128ELb0ELb1ELb1ELb0ELb1ELb1EEEEEEEEEvNT_6ParamsE,"",@"SHT_CUDA_INFO"
	.sectionflags	@""
	.align	4


	//----- nvinfo : EIATTR_CUDA_API_VERSION
	.align		4
        /*0000*/ 	.byte	0x04, 0x37
        /*0002*/ 	.short	(.L_730 - .L_729)
.L_729:
        /*0004*/ 	.word	0x00000082


	//----- nvinfo : EIATTR_KPARAM_INFO
	.align		4
.L_730:
        /*0008*/ 	.byte	0x04, 0x17
        /*000a*/ 	.short	(.L_732 - .L_731)
.L_731:
        /*000c*/ 	.word	0x00000000
        /*0010*/ 	.short	0x0000
        /*0012*/ 	.short	0x0070
        /*0014*/ 	.byte	0x00, 0xf0, 0x01, 0x2e


	//----- nvinfo : EIATTR_SPARSE_MMA_MASK
	.align		4
.L_732:
        /*0018*/ 	.byte	0x03, 0x50
        /*001a*/ 	.short	0x0000


	//----- nvinfo : EIATTR_MAXREG_COUNT
	.align		4
        /*001c*/ 	.byte	0x03, 0x1b
        /*001e*/ 	.short	0x00a8


	//----- nvinfo : EIATTR_NUM_BARRIERS
	.align		4
        /*0020*/ 	.byte	0x02, 0x4c
        /*0022*/ 	.byte	0x10
	.zero		1


	//----- nvinfo : EIATTR_EXTERNS
	.align		4
        /*0024*/ 	.byte	0x04, 0x0f
        /*0026*/ 	.short	(.L_734 - .L_733)


	//   ....[0]....
	.align		4
.L_733:
        /*0028*/ 	.word	index@(__assertfail)


	//----- nvinfo : EIATTR_ANNOTATIONS
	.align		4
.L_734:
        /*002c*/ 	.byte	0x04, 0x55
        /*002e*/ 	.short	(.L_736 - .L_735)


	//   ....[0]....
.L_735:
        /* <DEDUP_REMOVED lines=64> */


	//----- nvinfo : EIATTR_MERCURY_ISA_VERSION
	.align		4
.L_736:
        /*0420*/ 	.byte	0x03, 0x5f
        /*0422*/ 	.short	0x0101


	//----- nvinfo : EIATTR_UNUSED_LOAD_BYTE_OFFSET
	.align		4
        /*0424*/ 	.byte	0x04, 0x44
        /*0426*/ 	.short	(.L_738 - .L_737)


	//   ....[0]....
.L_737:
        /*0428*/ 	.word	0x00000a50
        /*042c*/ 	.word	0x0000fff0


	//   ....[1]....
        /*0430*/ 	.word	0x000103d0
        /*0434*/ 	.word	0x0000fff0


	//----- nvinfo : EIATTR_INT_WARP_WIDE_INSTR_OFFSETS
	.align		4
.L_738:
        /*0438*/ 	.byte	0x04, 0x31
        /*043a*/ 	.short	(.L_740 - .L_739)


	//   ....[0]....
.L_739:
        /*043c*/ 	.word	0x00000130


	//   ....[1]....
        /*0440*/ 	.word	0x00000170


	//   ....[2]....
        /*0444*/ 	.word	0x000001e0


	//   ....[3]....
        /*0448*/ 	.word	0x00000250


	//   ....[4]....
        /*044c*/ 	.word	0x00016210


	//   ....[5]....
        /*0450*/ 	.word	0x000162a0


	//   ....[6]....
        /*0454*/ 	.word	0x0001a7c0


	//   ....[7]....
        /*0458*/ 	.word	0x0001a850


	//----- nvinfo : EIATTR_COOP_GROUP_MASK_REGIDS
	.align		4
.L_740:
        /*045c*/ 	.byte	0x04, 0x29
        /*045e*/ 	.short	(.L_742 - .L_741)


	//   ....[0]....
.L_741:
        /*0460*/ 	.word	0xffffffff


	//   ....[1]....
        /*0464*/ 	.word	0xffffffff


	//   ....[2]....
        /*0468*/ 	.word	0xffffffff


	//   ....[3]....
        /*046c*/ 	.word	0xffffffff


	//   ....[4]....
        /*0470*/ 	.word	0xffffffff


	//   ....[5]....
        /*0474*/ 	.word	0xffffffff


	//   ....[6]....
        /*0478*/ 	.word	0xffffffff


	//   ....[7]....
        /*047c*/ 	.word	0xffffffff


	//   ....[8]....
        /*0480*/ 	.word	0xffffffff


	//   ....[9]....
        /*0484*/ 	.word	0xffffffff


	//   ....[10]....
        /*0488*/ 	.word	0xffffffff


	//   ....[11]....
        /*048c*/ 	.word	0xffffffff


	//   ....[12]....
        /*0490*/ 	.word	0xffffffff


	//   ....[13]....
        /*0494*/ 	.word	0xffffffff


	//   ....[14]....
        /*0498*/ 	.word	0xffffffff


	//   ....[15]....
        /*049c*/ 	.word	0xffffffff


	//   ....[16]....
        /*04a0*/ 	.word	0xffffffff


	//   ....[17]....
        /*04a4*/ 	.word	0xffffffff


	//   ....[18]....
        /*04a8*/ 	.word	0xffffffff


	//   ....[19]....
        /*04ac*/ 	.word	0xffffffff


	//   ....[20]....
        /*04b0*/ 	.word	0xffffffff


	//   ....[21]....
        /*04b4*/ 	.word	0xffffffff


	//   ....[22]....
        /*04b8*/ 	.word	0xffffffff


	//   ....[23]....
        /*04bc*/ 	.word	0xffffffff


	//   ....[24]....
        /*04c0*/ 	.word	0xffffffff


	//   ....[25]....
        /*04c4*/ 	.word	0xffffffff


	//   ....[26]....
        /*04c8*/ 	.word	0xffffffff


	//   ....[27]....
        /*04cc*/ 	.word	0xffffffff


	//   ....[28]....
        /*04d0*/ 	.word	0xffffffff


	//   ....[29]....
        /*04d4*/ 	.word	0xffffffff


	//   ....[30]....
        /*04d8*/ 	.word	0xffffffff


	//   ....[31]....
        /*04dc*/ 	.word	0xffffffff


	//   ....[32]....
        /*04e0*/ 	.word	0xffffffff


	//   ....[33]....
        /*04e4*/ 	.word	0xffffffff


	//   ....[34]....
        /*04e8*/ 	.word	0xffffffff


	//   ....[35]....
        /*04ec*/ 	.word	0xffffffff


	//   ....[36]....
        /*04f0*/ 	.word	0xffffffff


	//   ....[37]....
        /*04f4*/ 	.word	0xffffffff


	//   ....[38]....
        /*04f8*/ 	.word	0xffffffff


	//   ....[39]....
        /*04fc*/ 	.word	0xffffffff


	//   ....[40]....
        /*0500*/ 	.word	0xffffffff


	//   ....[41]....
        /*0504*/ 	.word	0xffffffff


	//   ....[42]....
        /*0508*/ 	.word	0xffffffff


	//   ....[43]....
        /*050c*/ 	.word	0xffffffff


	//   ....[44]....
        /*0510*/ 	.word	0xffffffff


	//   ....[45]....
        /*0514*/ 	.word	0xffffffff


	//   ....[46]....
        /*0518*/ 	.word	0xffffffff


	//   ....[47]....
        /*051c*/ 	.word	0xffffffff


	//   ....[48]....
        /*0520*/ 	.word	0xffffffff


	//   ....[49]....
        /*0524*/ 	.word	0xffffffff


	//   ....[50]....
        /*0528*/ 	.word	0xffffffff


	//   ....[51]....
        /*052c*/ 	.word	0xffffffff


	//   ....[52]....
        /*0530*/ 	.word	0xffffffff


	//   ....[53]....
        /*0534*/ 	.word	0xffffffff


	//   ....[54]....
        /*0538*/ 	.word	0xffffffff


	//   ....[55]....
        /*053c*/ 	.word	0xffffffff


	//   ....[56]....
        /*0540*/ 	.word	0xffffffff


	//   ....[57]....
        /*0544*/ 	.word	0xffffffff


	//   ....[58]....
        /*0548*/ 	.word	0xffffffff


	//   ....[59]....
        /*054c*/ 	.word	0xffffffff


	//   ....[60]....
        /*0550*/ 	.word	0xffffffff


	//   ....[61]....
        /*0554*/ 	.word	0xffffffff


	//   ....[62]....
        /*0558*/ 	.word	0xffffffff


	//   ....[63]....
        /*055c*/ 	.word	0xffffffff


	//   ....[64]....
        /*0560*/ 	.word	0xffffffff


	//   ....[65]....
        /*0564*/ 	.word	0xffffffff


	//   ....[66]....
        /*0568*/ 	.word	0xffffffff


	//   ....[67]....
        /*056c*/ 	.word	0xffffffff


	//   ....[68]....
        /*0570*/ 	.word	0xffffffff


	//   ....[69]....
        /*0574*/ 	.word	0xffffffff


	//   ....[70]....
        /*0578*/ 	.word	0xffffffff


	//   ....[71]....
        /*057c*/ 	.word	0xffffffff


	//   ....[72]....
        /*0580*/ 	.word	0xffffffff


	//   ....[73]....
        /*0584*/ 	.word	0xffffffff


	//   ....[74]....
        /*0588*/ 	.word	0xffffffff


	//   ....[75]....
        /*058c*/ 	.word	0xffffffff


	//   ....[76]....
        /*0590*/ 	.word	0xffffffff


	//   ....[77]....
        /*0594*/ 	.word	0xffffffff


	//   ....[78]....
        /*0598*/ 	.word	0xffffffff


	//   ....[79]....
        /*059c*/ 	.word	0xffffffff


	//   ....[80]....
        /*05a0*/ 	.word	0xffffffff


	//   ....[81]....
        /*05a4*/ 	.word	0xffffffff


	//   ....[82]....
        /*05a8*/ 	.word	0xffffffff


	//   ....[83]....
        /*05ac*/ 	.word	0xffffffff


	//   ....[84]....
        /*05b0*/ 	.word	0xffffffff


	//   ....[85]....
        /*05b4*/ 	.word	0xffffffff


	//   ....[86]....
        /*05b8*/ 	.word	0xffffffff


	//   ....[87]....
        /*05bc*/ 	.word	0xffffffff


	//   ....[88]....
        /*05c0*/ 	.word	0xffffffff


	//   ....[89]....
        /*05c4*/ 	.word	0xffffffff


	//   ....[90]....
        /*05c8*/ 	.word	0xffffffff


	//   ....[91]....
        /*05cc*/ 	.word	0xffffffff


	//   ....[92]....
        /*05d0*/ 	.word	0xffffffff


	//   ....[93]....
        /*05d4*/ 	.word	0xffffffff


	//   ....[94]....
        /*05d8*/ 	.word	0xffffffff


	//   ....[95]....
        /*05dc*/ 	.word	0xffffffff


	//   ....[96]....
        /*05e0*/ 	.word	0xffffffff


	//   ....[97]....
        /*05e4*/ 	.word	0xffffffff


	//   ....[98]....
        /*05e8*/ 	.word	0xffffffff


	//   ....[99]....
        /*05ec*/ 	.word	0xffffffff


	//   ....[100]....
        /*05f0*/ 	.word	0xffffffff


	//   ....[101]....
        /*05f4*/ 	.word	0xffffffff


	//   ....[102]....
        /*05f8*/ 	.word	0xffffffff


	//   ....[103]....
        /*05fc*/ 	.word	0xffffffff


	//   ....[104]....
        /*0600*/ 	.word	0xffffffff


	//   ....[105]....
        /*0604*/ 	.word	0xffffffff


	//   ....[106]....
        /*0608*/ 	.word	0xffffffff


	//   ....[107]....
        /*060c*/ 	.word	0xffffffff


	//   ....[108]....
        /*0610*/ 	.word	0xffffffff


	//   ....[109]....
        /*0614*/ 	.word	0xffffffff


	//   ....[110]....
        /*0618*/ 	.word	0xffffffff


	//   ....[111]....
        /*061c*/ 	.word	0xffffffff


	//   ....[112]....
        /*0620*/ 	.word	0xffffffff


	//   ....[113]....
        /*0624*/ 	.word	0xffffffff


	//   ....[114]....
        /*0628*/ 	.word	0xffffffff


	//   ....[115]....
        /*062c*/ 	.word	0xffffffff


	//   ....[116]....
        /*0630*/ 	.word	0xffffffff


	//   ....[117]....
        /*0634*/ 	.word	0xffffffff


	//   ....[118]....
        /*0638*/ 	.word	0xffffffff


	//   ....[119]....
        /*063c*/ 	.word	0xffffffff


	//   ....[120]....
        /*0640*/ 	.word	0xffffffff


	//   ....[121]....
        /*0644*/ 	.word	0xffffffff


	//   ....[122]....
        /*0648*/ 	.word	0xffffffff


	//   ....[123]....
        /*064c*/ 	.word	0xffffffff


	//   ....[124]....
        /*0650*/ 	.word	0xffffffff


	//   ....[125]....
        /*0654*/ 	.word	0xffffffff


	//   ....[126]....
        /*0658*/ 	.word	0xffffffff


	//   ....[127]....
        /*065c*/ 	.word	0xffffffff


	//   ....[128]....
        /*0660*/ 	.word	0xffffffff


	//   ....[129]....
        /*0664*/ 	.word	0xffffffff


	//   ....[130]....
        /*0668*/ 	.word	0xffffffff


	//   ....[131]....
        /*066c*/ 	.word	0xffffffff


	//   ....[132]....
        /*0670*/ 	.word	0xffffffff


	//   ....[133]....
        /*0674*/ 	.word	0xffffffff


	//   ....[134]....
        /*0678*/ 	.word	0xffffffff


	//   ....[135]....
        /*067c*/ 	.word	0xffffffff


	//   ....[136]....
        /*0680*/ 	.word	0xffffffff


	//   ....[137]....
        /*0684*/ 	.word	0x0500000f


	//   ....[138]....
        /*0688*/ 	.word	0x0500000f


	//   ....[139]....
        /*068c*/ 	.word	0x0500000f


	//   ....[140]....
        /*0690*/ 	.word	0x0500000f


	//   ....[141]....
        /*0694*/ 	.word	0x0500000f


	//   ....[142]....
        /*0698*/ 	.word	0x0500000f


	//   ....[143]....
        /*069c*/ 	.word	0x0500000f


	//   ....[144]....
        /*06a0*/ 	.word	0x0500000f


	//   ....[145]....
        /*06a4*/ 	.word	0x0500000f


	//   ....[146]....
        /*06a8*/ 	.word	0x0500000f


	//   ....[147]....
        /*06ac*/ 	.word	0x0500000f


	//   ....[148]....
        /*06b0*/ 	.word	0x0500000f


	//   ....[149]....
        /*06b4*/ 	.word	0x0500000f


	//   ....[150]....
        /*06b8*/ 	.word	0x0500000f


	//   ....[151]....
        /*06bc*/ 	.word	0x0500000f


	//   ....[152]....
        /*06c0*/ 	.word	0x0500000f


	//   ....[153]....
        /*06c4*/ 	.word	0x0500000f


	//   ....[154]....
        /*06c8*/ 	.word	0x0500000f


	//   ....[155]....
        /*06cc*/ 	.word	0x0500000f


	//   ....[156]....
        /*06d0*/ 	.word	0x0500000f


	//   ....[157]....
        /*06d4*/ 	.word	0x0500000f


	//   ....[158]....
        /*06d8*/ 	.word	0x0500000f


	//   ....[159]....
        /*06dc*/ 	.word	0x0500000f


	//   ....[160]....
        /*06e0*/ 	.word	0x0500000f


	//   ....[161]....
        /*06e4*/ 	.word	0x0500000f


	//   ....[162]....
        /*06e8*/ 	.word	0x0500000f


	//   ....[163]....
        /*06ec*/ 	.word	0x0500000f


	//   ....[164]....
        /*06f0*/ 	.word	0x0500000f


	//   ....[165]....
        /*06f4*/ 	.word	0x0500000f


	//   ....[166]....
        /*06f8*/ 	.word	0x0500000f


	//   ....[167]....
        /*06fc*/ 	.word	0x0500000f


	//   ....[168]....
        /*0700*/ 	.word	0x0500000f


	//   ....[169]....
        /*0704*/ 	.word	0x0500000f


	//   ....[170]....
        /*0708*/ 	.word	0x0500000f


	//   ....[171]....
        /*070c*/ 	.word	0x0500000f


	//   ....[172]....
        /*0710*/ 	.word	0x0500000f


	//   ....[173]....
        /*0714*/ 	.word	0x0500000f


	//   ....[174]....
        /*0718*/ 	.word	0x0500000f


	//   ....[175]....
        /*071c*/ 	.word	0x0500000f


	//   ....[176]....
        /*0720*/ 	.word	0x0500000f


	//   ....[177]....
        /*0724*/ 	.word	0x0500000f


	//   ....[178]....
        /*0728*/ 	.word	0x0500000f


	//   ....[179]....
        /*072c*/ 	.word	0x0500000f


	//   ....[180]....
        /*0730*/ 	.word	0x0500000f


	//   ....[181]....
        /*0734*/ 	.word	0x0500000f


	//   ....[182]....
        /*0738*/ 	.word	0x0500000f


	//   ....[183]....
        /*073c*/ 	.word	0x0500000f


	//   ....[184]....
        /*0740*/ 	.word	0x0500000f


	//   ....[185]....
        /*0744*/ 	.word	0x0500000f


	//   ....[186]....
        /*0748*/ 	.word	0x0500000f


	//   ....[187]....
        /*074c*/ 	.word	0x0500000f


	//   ....[188]....
        /*0750*/ 	.word	0x0500000f


	//   ....[189]....
        /*0754*/ 	.word	0x0500000f


	//   ....[190]....
        /*0758*/ 	.word	0x0500000f


	//   ....[191]....
        /*075c*/ 	.word	0x0500000f


	//   ....[192]....
        /*0760*/ 	.word	0x0500000f


	//   ....[193]....
        /*0764*/ 	.word	0x0500000f


	//   ....[194]....
        /*0768*/ 	.word	0x0500000f


	//   ....[195]....
        /*076c*/ 	.word	0x0500000f


	//   ....[196]....
        /*0770*/ 	.word	0x0500000f


	//   ....[197]....
        /*0774*/ 	.word	0x0500000f


	//   ....[198]....
        /*0778*/ 	.word	0x0500000f


	//   ....[199]....
        /*077c*/ 	.word	0x0500000f


	//   ....[200]....
        /*0780*/ 	.word	0x0500000f


	//   ....[201]....
        /*0784*/ 	.word	0x0500000f


	//   ....[202]....
        /*0788*/ 	.word	0x0500000f


	//   ....[203]....
        /*078c*/ 	.word	0x0500000f


	//   ....[204]....
        /*0790*/ 	.word	0x0500000f


	//   ....[205]....
        /*0794*/ 	.word	0x0500000f


	//   ....[206]....
        /*0798*/ 	.word	0x0500000f


	//   ....[207]....
        /*079c*/ 	.word	0x0500000f


	//   ....[208]....
        /*07a0*/ 	.word	0x0500000f


	//   ....[209]....
        /*07a4*/ 	.word	0x0500000f


	//   ....[210]....
        /*07a8*/ 	.word	0x0500000f


	//   ....[211]....
        /*07ac*/ 	.word	0x0500000f


	//   ....[212]....
        /*07b0*/ 	.word	0x0500000f


	//   ....[213]....
        /*07b4*/ 	.word	0x0500000f


	//   ....[214]....
        /*07b8*/ 	.word	0x0500000f


	//   ....[215]....
        /*07bc*/ 	.word	0x0500000f


	//   ....[216]....
        /*07c0*/ 	.word	0x0500000f


	//   ....[217]....
        /*07c4*/ 	.word	0x0500000f


	//   ....[218]....
        /*07c8*/ 	.word	0x0500000f


	//----- nvinfo : EIATTR_COOP_GROUP_INSTR_OFFSETS
	.align		4
.L_742:
        /*07cc*/ 	.byte	0x04, 0x28
        /*07ce*/ 	.short	(.L_744 - .L_743)


	//   ....[0]....
.L_743:
        /*07d0*/ 	.word	0x00000060


	//   ....[1]....
        /*07d4*/ 	.word	0x00000140


	//   ....[2]....
        /*07d8*/ 	.word	0x00000180


	//   ....[3]....
        /*07dc*/ 	.word	0x00000390


	//   ....[4]....
        /*07e0*/ 	.word	0x000004f0


	//   ....[5]....
        /*07e4*/ 	.word	0x00000610


	//   ....[6]....
        /*07e8*/ 	.word	0x00000770


	//   ....[7]....
        /*07ec*/ 	.word	0x00002aa0


	//   ....[8]....
        /*07f0*/ 	.word	0x00002ab0


	//   ....[9]....
        /*07f4*/ 	.word	0x000034e0


	//   ....[10]....
        /*07f8*/ 	.word	0x000034f0


	//   ....[11]....
        /*07fc*/ 	.word	0x00003e40


	//   ....[12]....
        /*0800*/ 	.word	0x00003e50


	//   ....[13]....
        /*0804*/ 	.word	0x00004230


	//   ....[14]....
        /*0808*/ 	.word	0x00004240


	//   ....[15]....
        /*080c*/ 	.word	0x00005070


	//   ....[16]....
        /*0810*/ 	.word	0x00006920


	//   ....[17]....
        /*0814*/ 	.word	0x00006ee0


	//   ....[18]....
        /*0818*/ 	.word	0x00006ef0


	//   ....[19]....
        /*081c*/ 	.word	0x00006f00


	//   ....[20]....
        /*0820*/ 	.word	0x00006f10


	//   ....[21]....
        /*0824*/ 	.word	0x00007ee0


	//   ....[22]....
        /*0828*/ 	.word	0x00007ef0


	//   ....[23]....
        /*082c*/ 	.word	0x00007f00


	//   ....[24]....
        /*0830*/ 	.word	0x00007f10


	//   ....[25]....
        /*0834*/ 	.word	0x000095c0


	//   ....[26]....
        /*0838*/ 	.word	0x0000b4e0


	//   ....[27]....
        /*083c*/ 	.word	0x0000b5d0


	//   ....[28]....
        /*0840*/ 	.word	0x0000b690


	//   ....[29]....
        /*0844*/ 	.word	0x0000b7d0


	//   ....[30]....
        /*0848*/ 	.word	0x0000c090


	//   ....[31]....
        /*084c*/ 	.word	0x0000c7e0


	//   ....[32]....
        /*0850*/ 	.word	0x0000e240


	//   ....[33]....
        /*0854*/ 	.word	0x0000e290


	//   ....[34]....
        /*0858*/ 	.word	0x0000eb70


	//   ....[35]....
        /*085c*/ 	.word	0x0000ec10


	//   ....[36]....
        /*0860*/ 	.word	0x0000f800


	//   ....[37]....
        /*0864*/ 	.word	0x0000f8f0


	//   ....[38]....
        /*0868*/ 	.word	0x0000f900


	//   ....[39]....
        /*086c*/ 	.word	0x0000f930


	//   ....[40]....
        /*0870*/ 	.word	0x0000f940


	//   ....[41]....
        /*0874*/ 	.word	0x000114d0


	//   ....[42]....
        /*0878*/ 	.word	0x00011990


	//   ....[43]....
        /*087c*/ 	.word	0x000119c0


	//   ....[44]....
        /*0880*/ 	.word	0x000119f0


	//   ....[45]....
        /*0884*/ 	.word	0x00011a00


	//   ....[46]....
        /*0888*/ 	.word	0x00012170


	//   ....[47]....
        /*088c*/ 	.word	0x000121a0


	//   ....[48]....
        /*0890*/ 	.word	0x00012430


	//   ....[49]....
        /*0894*/ 	.word	0x00012450


	//   ....[50]....
        /*0898*/ 	.word	0x00013110


	//   ....[51]....
        /*089c*/ 	.word	0x00013140


	//   ....[52]....
        /*08a0*/ 	.word	0x000133e0


	//   ....[53]....
        /*08a4*/ 	.word	0x00013400


	//   ....[54]....
        /*08a8*/ 	.word	0x000136b0


	//   ....[55]....
        /*08ac*/ 	.word	0x00013860


	//   ....[56]....
        /*08b0*/ 	.word	0x00013890


	//   ....[57]....
        /*08b4*/ 	.word	0x000138c0


	//   ....[58]....
        /*08b8*/ 	.word	0x000138f0


	//   ....[59]....
        /*08bc*/ 	.word	0x00013920


	//   ....[60]....
        /*08c0*/ 	.word	0x00013950


	//   ....[61]....
        /*08c4*/ 	.word	0x00013ac0


	//   ....[62]....
        /*08c8*/ 	.word	0x00013af0


	//   ....[63]....
        /*08cc*/ 	.word	0x00013b20


	//   ....[64]....
        /*08d0*/ 	.word	0x00013b50


	//   ....[65]....
        /*08d4*/ 	.word	0x00013b80


	//   ....[66]....
        /*08d8*/ 	.word	0x00013bb0


	//   ....[67]....
        /*08dc*/ 	.word	0x00013c40


	//   ....[68]....
        /*08e0*/ 	.word	0x00013c70


	//   ....[69]....
        /*08e4*/ 	.word	0x00013cf0


	//   ....[70]....
        /*08e8*/ 	.word	0x00014830


	//   ....[71]....
        /*08ec*/ 	.word	0x00017040


	//   ....[72]....
        /*08f0*/ 	.word	0x00017060


	//   ....[73]....
        /*08f4*/ 	.word	0x000170f0


	//   ....[74]....
        /*08f8*/ 	.word	0x00017110


	//   ....[75]....
        /*08fc*/ 	.word	0x00017190


	//   ....[76]....
        /*0900*/ 	.word	0x000171b0


	//   ....[77]....
        /*0904*/ 	.word	0x000171c0


	//   ....[78]....
        /*0908*/ 	.word	0x000171d0


	//   ....[79]....
        /*090c*/ 	.word	0x000179a0


	//   ....[80]....
        /*0910*/ 	.word	0x000179d0


	//   ....[81]....
        /*0914*/ 	.word	0x00017a80


	//   ....[82]....
        /*0918*/ 	.word	0x00017a90


	//   ....[83]....
        /*091c*/ 	.word	0x00017aa0


	//   ....[84]....
        /*0920*/ 	.word	0x00017ab0


	//   ....[85]....
        /*0924*/ 	.word	0x00017b30


	//   ....[86]....
        /*0928*/ 	.word	0x00017b40


	//   ....[87]....
        /*092c*/ 	.word	0x000184b0


	//   ....[88]....
        /*0930*/ 	.word	0x00018540


	//   ....[89]....
        /*0934*/ 	.word	0x000185c0


	//   ....[90]....
        /*0938*/ 	.word	0x00018710


	//   ....[91]....
        /*093c*/ 	.word	0x00018770


	//   ....[92]....
        /*0940*/ 	.word	0x00018790


	//   ....[93]....
        /*0944*/ 	.word	0x000187a0


	//   ....[94]....
        /*0948*/ 	.word	0x00018a30


	//   ....[95]....
        /*094c*/ 	.word	0x00018f90


	//   ....[96]....
        /*0950*/ 	.word	0x00018fc0


	//   ....[97]....
        /*0954*/ 	.word	0x000191b0


	//   ....[98]....
        /*0958*/ 	.word	0x000191f0


	//   ....[99]....
        /*095c*/ 	.word	0x00019200


	//   ....[100]....
        /*0960*/ 	.word	0x00019210


	//   ....[101]....
        /*0964*/ 	.word	0x00019360


	//   ....[102]....
        /*0968*/ 	.word	0x000194b0


	//   ....[103]....
        /*096c*/ 	.word	0x00019cd0


	//   ....[104]....
        /*0970*/ 	.word	0x00019cf0


	//   ....[105]....
        /*0974*/ 	.word	0x00019d40


	//   ....[106]....
        /*0978*/ 	.word	0x00019d50


	//   ....[107]....
        /*097c*/ 	.word	0x00019d90


	//   ....[108]....
        /*0980*/ 	.word	0x00019da0


	//   ....[109]....
        /*0984*/ 	.word	0x00019db0


	//   ....[110]....
        /*0988*/ 	.word	0x00019df0


	//   ....[111]....
        /*098c*/ 	.word	0x0001a110


	//   ....[112]....
        /*0990*/ 	.word	0x0001a150


	//   ....[113]....
        /*0994*/ 	.word	0x0001a170


	//   ....[114]....
        /*0998*/ 	.word	0x0001a190


	//   ....[115]....
        /*099c*/ 	.word	0x0001a1c0


	//   ....[116]....
        /*09a0*/ 	.word	0x0001a1e0


	//   ....[117]....
        /*09a4*/ 	.word	0x0001a2e0


	//   ....[118]....
        /*09a8*/ 	.word	0x0001a430


	//   ....[119]....
        /*09ac*/ 	.word	0x0001aa20


	//   ....[120]....
        /*09b0*/ 	.word	0x0001aa50


	//   ....[121]....
        /*09b4*/ 	.word	0x0001aa90


	//   ....[122]....
        /*09b8*/ 	.word	0x0001aac0


	//   ....[123]....
        /*09bc*/ 	.word	0x0001aaf0


	//   ....[124]....
        /*09c0*/ 	.word	0x0001ab20


	//   ....[125]....
        /*09c4*/ 	.word	0x0001ab50


	//   ....[126]....
        /*09c8*/ 	.word	0x0001ab80


	//   ....[127]....
        /*09cc*/ 	.word	0x0001ad00


	//   ....[128]....
        /*09d0*/ 	.word	0x0001ad30


	//   ....[129]....
        /*09d4*/ 	.word	0x0001ad60


	//   ....[130]....
        /*09d8*/ 	.word	0x0001ad90


	//   ....[131]....
        /*09dc*/ 	.word	0x0001adc0


	//   ....[132]....
        /*09e0*/ 	.word	0x0001adf0


	//   ....[133]....
        /*09e4*/ 	.word	0x0001aeb0


	//   ....[134]....
        /*09e8*/ 	.word	0x0001aed0


	//   ....[135]....
        /*09ec*/ 	.word	0x0001af40


	//   ....[136]....
        /*09f0*/ 	.word	0x0001b3b0


	//   ....[137]....
        /*09f4*/ 	.word	0x0001b6d0


	//   ....[138]....
        /*09f8*/ 	.word	0x0001b760


	//   ....[139]....
        /*09fc*/ 	.word	0x0001b840


	//   ....[140]....
        /*0a00*/ 	.word	0x0001b8d0


	//   ....[141]....
        /*0a04*/ 	.word	0x0001b9b0


	//   ....[142]....
        /*0a08*/ 	.word	0x0001ba40


	//   ....[143]....
        /*0a0c*/ 	.word	0x0001bb20


	//   ....[144]....
        /*0a10*/ 	.word	0x0001bbb0


	//   ....[145]....
        /*0a14*/ 	.word	0x0001bc00


	//   ....[146]....
        /*0a18*/ 	.word	0x0001bc50


	//   ....[147]....
        /*0a1c*/ 	.word	0x0001bd30


	//   ....[148]....
        /*0a20*/ 	.word	0x0001bdc0


	//   ....[149]....
        /*0a24*/ 	.word	0x0001be10


	//   ....[150]....
        /*0a28*/ 	.word	0x0001be60


	//   ....[151]....
        /*0a2c*/ 	.word	0x0001c100


	//   ....[152]....
        /*0a30*/ 	.word	0x0001c3e0


	//   ....[153]....
        /*0a34*/ 	.word	0x0001c4d0


	//   ....[154]....
        /*0a38*/ 	.word	0x0001c570


	//   ....[155]....
        /*0a3c*/ 	.word	0x0001c5d0


	//   ....[156]....
        /*0a40*/ 	.word	0x0001c6c0


	//   ....[157]....
        /*0a44*/ 	.word	0x0001c730


	//   ....[158]....
        /*0a48*/ 	.word	0x0001c820


	//   ....[159]....
        /*0a4c*/ 	.word	0x0001c890


	//   ....[160]....
        /*0a50*/ 	.word	0x0001c930


	//   ....[161]....
        /*0a54*/ 	.word	0x0001ca30


	//   ....[162]....
        /*0a58*/ 	.word	0x0001cac0


	//   ....[163]....
        /*0a5c*/ 	.word	0x0001cb20


	//   ....[164]....
        /*0a60*/ 	.word	0x0001cbe0


	//   ....[165]....
        /*0a64*/ 	.word	0x0001cc40


	//   ....[166]....
        /*0a68*/ 	.word	0x0001cce0


	//   ....[167]....
        /*0a6c*/ 	.word	0x0001cd90


	//   ....[168]....
        /*0a70*/ 	.word	0x0001ce30


	//   ....[169]....
        /*0a74*/ 	.word	0x0001d160


	//   ....[170]....
        /*0a78*/ 	.word	0x0001d220


	//   ....[171]....
        /*0a7c*/ 	.word	0x0001d490


	//   ....[172]....
        /*0a80*/ 	.word	0x0001d510


	//   ....[173]....
        /*0a84*/ 	.word	0x0001d720


	//   ....[174]....
        /*0a88*/ 	.word	0x0001d770


	//   ....[175]....
        /*0a8c*/ 	.word	0x0001d8e0


	//   ....[176]....
        /*0a90*/ 	.word	0x0001d970


	//   ....[177]....
        /*0a94*/ 	.word	0x0001dab0


	//   ....[178]....
        /*0a98*/ 	.word	0x0001dbb0


	//   ....[179]....
        /*0a9c*/ 	.word	0x0001de20


	//   ....[180]....
        /*0aa0*/ 	.word	0x0001de70


	//   ....[181]....
        /*0aa4*/ 	.word	0x0001e040


	//   ....[182]....
        /*0aa8*/ 	.word	0x0001e090


	//   ....[183]....
        /*0aac*/ 	.word	0x0001e260


	//   ....[184]....
        /*0ab0*/ 	.word	0x0001e2b0


	//   ....[185]....
        /*0ab4*/ 	.word	0x0001e3a0


	//   ....[186]....
        /*0ab8*/ 	.word	0x0001e440


	//   ....[187]....
        /*0abc*/ 	.word	0x0001e4a0


	//   ....[188]....
        /*0ac0*/ 	.word	0x0001e550


	//   ....[189]....
        /*0ac4*/ 	.word	0x0001e5b0


	//   ....[190]....
        /*0ac8*/ 	.word	0x0001e660


	//   ....[191]....
        /*0acc*/ 	.word	0x0001e6c0


	//   ....[192]....
        /*0ad0*/ 	.word	0x0001e770


	//   ....[193]....
        /*0ad4*/ 	.word	0x0001e860


	//   ....[194]....
        /*0ad8*/ 	.word	0x0001e940


	//   ....[195]....
        /*0adc*/ 	.word	0x0001ea50


	//   ....[196]....
        /*0ae0*/ 	.word	0x0001eb50


	//   ....[197]....
        /*0ae4*/ 	.word	0x0001ec80


	//   ....[198]....
        /*0ae8*/ 	.word	0x0001ed60


	//   ....[199]....
        /*0aec*/ 	.word	0x0001ee60


	//   ....[200]....
        /*0af0*/ 	.word	0x0001ef40


	//   ....[201]....
        /*0af4*/ 	.word	0x0001efd0


	//   ....[202]....
        /*0af8*/ 	.word	0x0001f070


	//   ....[203]....
        /*0afc*/ 	.word	0x0001f190


	//   ....[204]....
        /*0b00*/ 	.word	0x0001f200


	//   ....[205]....
        /*0b04*/ 	.word	0x0001f270


	//   ....[206]....
        /*0b08*/ 	.word	0x0001f2e0


	//   ....[207]....
        /*0b0c*/ 	.word	0x0001f350


	//   ....[208]....
        /*0b10*/ 	.word	0x0001f3d0


	//   ....[209]....
        /*0b14*/ 	.word	0x0001f460


	//   ....[210]....
        /*0b18*/ 	.word	0x0001f4f0


	//   ....[211]....
        /*0b1c*/ 	.word	0x0001f560


	//   ....[212]....
        /*0b20*/ 	.word	0x0001f5d0


	//   ....[213]....
        /*0b24*/ 	.word	0x0001f640


	//   ....[214]....
        /*0b28*/ 	.word	0x0001f6c0


	//   ....[215]....
        /*0b2c*/ 	.word	0x0001f730


	//   ....[216]....
        /*0b30*/ 	.word	0x0001f7d0


	//   ....[217]....
        /*0b34*/ 	.word	0x0001f860


	//   ....[218]....
        /*0b38*/ 	.word	0x0001f980


	//----- nvinfo : EIATTR_REG_RECONFIG
	.align		4
.L_744:
        /*0b3c*/ 	.byte	0x01, 0x54
	.zero		2


	//----- nvinfo : EIATTR_SYSCALL_OFFSETS
	.align		4
        /*0b40*/ 	.byte	0x04, 0x46
        /*0b42*/ 	.short	(.L_746 - .L_745)


	//   ....[0]....
.L_745:
        /*0b44*/ 	.word	0x00001d40


	//   ....[1]....
        /*0b48*/ 	.word	0x00001e90


	//   ....[2]....
        /*0b4c*/ 	.word	0x00006ac0


	//   ....[3]....
        /*0b50*/ 	.word	0x00006e50


	//   ....[4]....
        /*0b54*/ 	.word	0x00016400


	//   ....[5]....
        /*0b58*/ 	.word	0x00016550


	//   ....[6]....
        /*0b5c*/ 	.word	0x00016640


	//   ....[7]....
        /*0b60*/ 	.word	0x000175a0


	//   ....[8]....
        /*0b64*/ 	.word	0x00017e10


	//----- nvinfo : EIATTR_MBARRIER_INSTR_OFFSETS
	.align		4
.L_746:
        /*0b68*/ 	.byte	0x04, 0x39
        /*0b6a*/ 	.short	(.L_748 - .L_747)


	//   ....[0]....
.L_747:
        /*0b6c*/ 	.word	0x00000270
        /*0b70*/ 	.word	0x000000ff
        /*0b74*/ 	.word	0x00038800
        /*0b78*/ 	.short	0x0100
        /*0b7a*/ 	.byte	0x08
	.zero		1


	//   ....[1]....
        /*0b7c*/ 	.word	0x00000280
        /*0b80*/ 	.word	0x000000ff
        /*0b84*/ 	.word	0x00038810
        /*0b88*/ 	.short	0x0100
        /*0b8a*/ 	.byte	0x08
	.zero		1


	//   ....[2]....
        /*0b8c*/ 	.word	0x00000290
        /*0b90*/ 	.word	0x000000ff
        /*0b94*/ 	.word	0x00038820
        /*0b98*/ 	.short	0x0100
        /*0b9a*/ 	.byte	0x08
	.zero		1


	//   ....[3]....
        /*0b9c*/ 	.word	0x00000340
        /*0ba0*/ 	.word	0x000000ff
        /*0ba4*/ 	.word	0x00038830
        /*0ba8*/ 	.short	0x0100
        /*0baa*/ 	.byte	0x06
	.zero		1


	//   ....[4]....
        /*0bac*/ 	.word	0x00000350
        /*0bb0*/ 	.word	0x000000ff
        /*0bb4*/ 	.word	0x00038840
        /*0bb8*/ 	.short	0x0100
        /*0bba*/ 	.byte	0x06
	.zero		1


	//   ....[5]....
        /*0bbc*/ 	.word	0x00000360
        /*0bc0*/ 	.word	0x000000ff
        /*0bc4*/ 	.word	0x00038838
        /*0bc8*/ 	.short	0x0100
        /*0bca*/ 	.byte	0x06
	.zero		1


	//   ....[6]....
        /*0bcc*/ 	.word	0x00000370
        /*0bd0*/ 	.word	0x000000ff
        /*0bd4*/ 	.word	0x00038848
        /*0bd8*/ 	.short	0x0100
        /*0bda*/ 	.byte	0x06
	.zero		1


	//   ....[7]....
        /*0bdc*/ 	.word	0x000004a0
        /*0be0*/ 	.word	0x000000ff
        /*0be4*/ 	.word	0x00038850
        /*0be8*/ 	.short	0x0100
        /*0bea*/ 	.byte	0x08
	.zero		1


	//   ....[8]....
        /*0bec*/ 	.word	0x000004b0
        /*0bf0*/ 	.word	0x000000ff
        /*0bf4*/ 	.word	0x00038860
        /*0bf8*/ 	.short	0x0100
        /*0bfa*/ 	.byte	0x08
	.zero		1


	//   ....[9]....
        /*0bfc*/ 	.word	0x000004c0
        /*0c00*/ 	.word	0x000000ff
        /*0c04*/ 	.word	0x00038858
        /*0c08*/ 	.short	0x0100
        /*0c0a*/ 	.byte	0x08
	.zero		1


	//   ....[10]....
        /*0c0c*/ 	.word	0x000004d0
        /*0c10*/ 	.word	0x000000ff
        /*0c14*/ 	.word	0x00038868
        /*0c18*/ 	.short	0x0100
        /*0c1a*/ 	.byte	0x08
	.zero		1


	//   ....[11]....
        /*0c1c*/ 	.word	0x000005c0
        /*0c20*/ 	.word	0x000000ff
        /*0c24*/ 	.word	0x00038870
        /*0c28*/ 	.short	0x0100
        /*0c2a*/ 	.byte	0x06
	.zero		1


	//   ....[12]....
        /*0c2c*/ 	.word	0x000005d0
        /*0c30*/ 	.word	0x000000ff
        /*0c34*/ 	.word	0x00038880
        /*0c38*/ 	.short	0x0100
        /*0c3a*/ 	.byte	0x06
	.zero		1


	//   ....[13]....
        /*0c3c*/ 	.word	0x000005e0
        /*0c40*/ 	.word	0x000000ff
        /*0c44*/ 	.word	0x00038878
        /*0c48*/ 	.short	0x0100
        /*0c4a*/ 	.byte	0x06
	.zero		1


	//   ....[14]....
        /*0c4c*/ 	.word	0x000005f0
        /*0c50*/ 	.word	0x000000ff
        /*0c54*/ 	.word	0x00038888
        /*0c58*/ 	.short	0x0100
        /*0c5a*/ 	.byte	0x06
	.zero		1


	//   ....[15]....
        /*0c5c*/ 	.word	0x00000720
        /*0c60*/ 	.word	0x000000ff
        /*0c64*/ 	.word	0x00038890
        /*0c68*/ 	.short	0x0100
        /*0c6a*/ 	.byte	0x08
	.zero		1


	//   ....[16]....
        /*0c6c*/ 	.word	0x00000730
        /*0c70*/ 	.word	0x000000ff
        /*0c74*/ 	.word	0x000388a0
        /*0c78*/ 	.short	0x0100
        /*0c7a*/ 	.byte	0x08
	.zero		1


	//   ....[17]....
        /*0c7c*/ 	.word	0x00000740
        /*0c80*/ 	.word	0x000000ff
        /*0c84*/ 	.word	0x00038898
        /*0c88*/ 	.short	0x0100
        /*0c8a*/ 	.byte	0x08
	.zero		1


	//   ....[18]....
        /*0c8c*/ 	.word	0x00000750
        /*0c90*/ 	.word	0x000000ff
        /*0c94*/ 	.word	0x000388a8
        /*0c98*/ 	.short	0x0100
        /*0c9a*/ 	.byte	0x08
	.zero		1


	//   ....[19]....
        /*0c9c*/ 	.word	0x00000880
        /*0ca0*/ 	.word	0x000000ff
        /*0ca4*/ 	.word	0x000388b0
        /*0ca8*/ 	.short	0x0100
        /*0caa*/ 	.byte	0x08
	.zero		1


	//   ....[20]....
        /*0cac*/ 	.word	0x00000890
        /*0cb0*/ 	.word	0x000000ff
        /*0cb4*/ 	.word	0x000388c0
        /*0cb8*/ 	.short	0x0100
        /*0cba*/ 	.byte	0x08
	.zero		1


	//   ....[21]....
        /*0cbc*/ 	.word	0x000008a0
        /*0cc0*/ 	.word	0x000000ff
        /*0cc4*/ 	.word	0x000388b8
        /*0cc8*/ 	.short	0x0100
        /*0cca*/ 	.byte	0x08
	.zero		1


	//   ....[22]....
        /*0ccc*/ 	.word	0x000008b0
        /*0cd0*/ 	.word	0x000000ff
        /*0cd4*/ 	.word	0x000388c8
        /*0cd8*/ 	.short	0x0100
        /*0cda*/ 	.byte	0x08
	.zero		1


	//   ....[23]....
        /*0cdc*/ 	.word	0x00002a50
        /*0ce0*/ 	.word	0x00000040
        /*0ce4*/ 	.word	0x00038890
        /*0ce8*/ 	.short	0x010a
        /*0cea*/ 	.byte	0x3f
	.zero		1


	//   ....[24]....
        /*0cec*/ 	.word	0x00003490
        /*0cf0*/ 	.word	0x00000040
        /*0cf4*/ 	.word	0x00038890
        /*0cf8*/ 	.short	0x010a
        /*0cfa*/ 	.byte	0x3f
	.zero		1


	//   ....[25]....
        /*0cfc*/ 	.word	0x00003c90
        /*0d00*/ 	.word	0x00000040
        /*0d04*/ 	.word	0x00038890
        /*0d08*/ 	.short	0x010a
        /*0d0a*/ 	.byte	0x3f
	.zero		1


	//   ....[26]....
        /*0d0c*/ 	.word	0x00004070
        /*0d10*/ 	.word	0x00000004
        /*0d14*/ 	.word	0x00000000
        /*0d18*/ 	.short	0x0101
        /*0d1a*/ 	.byte	0x3f
	.zero		1


	//   ....[27]....
        /*0d1c*/ 	.word	0x000040b0
        /*0d20*/ 	.word	0x00000040
        /*0d24*/ 	.word	0x000388b0
        /*0d28*/ 	.short	0x010a
        /*0d2a*/ 	.byte	0x3f
	.zero		1


	//   ....[28]....
        /*0d2c*/ 	.word	0x00004940
        /*0d30*/ 	.word	0x00000040
        /*0d34*/ 	.word	0x00000000
        /*0d38*/ 	.short	0x0101
        /*0d3a*/ 	.byte	0x3f
	.zero		1


	//   ....[29]....
        /*0d3c*/ 	.word	0x000053c0
        /*0d40*/ 	.word	0x00000003
        /*0d44*/ 	.word	0x00000000
        /*0d48*/ 	.short	0x0101
        /*0d4a*/ 	.byte	0x3f
	.zero		1


	//   ....[30]....
        /*0d4c*/ 	.word	0x00005f90
        /*0d50*/ 	.word	0x00000003
        /*0d54*/ 	.word	0x00000000
        /*0d58*/ 	.short	0x0101
        /*0d5a*/ 	.byte	0x3f
	.zero		1


	//   ....[31]....
        /*0d5c*/ 	.word	0x00006b60
        /*0d60*/ 	.word	0x00000002
        /*0d64*/ 	.word	0x00038800
        /*0d68*/ 	.short	0x010a
        /*0d6a*/ 	.byte	0x3f
	.zero		1


	//   ....[32]....
        /*0d6c*/ 	.word	0x00006bb0
        /*0d70*/ 	.word	0x00000002
        /*0d74*/ 	.word	0x00038800
        /*0d78*/ 	.short	0x010a
        /*0d7a*/ 	.byte	0x3f
	.zero		1


	//   ....[33]....
        /*0d7c*/ 	.word	0x000071e0
        /*0d80*/ 	.word	0x00000002
        /*0d84*/ 	.word	0x00038800
        /*0d88*/ 	.short	0x010a
        /*0d8a*/ 	.byte	0x3f
	.zero		1


	//   ....[34]....
        /*0d8c*/ 	.word	0x000080e0
        /*0d90*/ 	.word	0x00000002
        /*0d94*/ 	.word	0x00038800
        /*0d98*/ 	.short	0x010a
        /*0d9a*/ 	.byte	0x3f
	.zero		1


	//   ....[35]....
        /*0d9c*/ 	.word	0x00008f20
        /*0da0*/ 	.word	0x0000000b
        /*0da4*/ 	.word	0x00038830
        /*0da8*/ 	.short	0x010a
        /*0daa*/ 	.byte	0x3f
	.zero		1


	//   ....[36]....
        /*0dac*/ 	.word	0x00008fd0
        /*0db0*/ 	.word	0x0000000b
        /*0db4*/ 	.word	0x00038830
        /*0db8*/ 	.short	0x010a
        /*0dba*/ 	.byte	0x3f
	.zero		1


	//   ....[37]....
        /*0dbc*/ 	.word	0x000092e0
        /*0dc0*/ 	.word	0x00000002
        /*0dc4*/ 	.word	0x00038810
        /*0dc8*/ 	.short	0x010a
        /*0dca*/ 	.byte	0x3f
	.zero		1


	//   ....[38]....
        /*0dcc*/ 	.word	0x00009330
        /*0dd0*/ 	.word	0x0000000b
        /*0dd4*/ 	.word	0x00038850
        /*0dd8*/ 	.short	0x010a
        /*0dda*/ 	.byte	0x3f
	.zero		1


	//   ....[39]....
        /*0ddc*/ 	.word	0x000093e0
        /*0de0*/ 	.word	0x0000000b
        /*0de4*/ 	.word	0x00038850
        /*0de8*/ 	.short	0x010a
        /*0dea*/ 	.byte	0x3f
	.zero		1


	//   ....[40]....
        /*0dec*/ 	.word	0x0000ba70
        /*0df0*/ 	.word	0x0000000a
        /*0df4*/ 	.word	0x00000000
        /*0df8*/ 	.short	0x0101
        /*0dfa*/ 	.byte	0x3f
	.zero		1


	//   ....[41]....
        /*0dfc*/ 	.word	0x0000c130
        /*0e00*/ 	.word	0x0000000b
        /*0e04*/ 	.word	0x00000000
        /*0e08*/ 	.short	0x0101
        /*0e0a*/ 	.byte	0x3f
	.zero		1


	//   ....[42]....
        /*0e0c*/ 	.word	0x0000c250
        /*0e10*/ 	.word	0x0000000c
        /*0e14*/ 	.word	0x00038830
        /*0e18*/ 	.short	0x010a
        /*0e1a*/ 	.byte	0x3f
	.zero		1


	//   ....[43]....
        /*0e1c*/ 	.word	0x0000c300
        /*0e20*/ 	.word	0x0000000c
        /*0e24*/ 	.word	0x00038830
        /*0e28*/ 	.short	0x010a
        /*0e2a*/ 	.byte	0x3f
	.zero		1


	//   ....[44]....
        /*0e2c*/ 	.word	0x0000c570
        /*0e30*/ 	.word	0x0000000c
        /*0e34*/ 	.word	0x00038850
        /*0e38*/ 	.short	0x010a
        /*0e3a*/ 	.byte	0x3f
	.zero		1


	//   ....[45]....
        /*0e3c*/ 	.word	0x0000c5e0
        /*0e40*/ 	.word	0x0000000c
        /*0e44*/ 	.word	0x00038850
        /*0e48*/ 	.short	0x010a
        /*0e4a*/ 	.byte	0x3f
	.zero		1


	//   ....[46]....
        /*0e4c*/ 	.word	0x0000e630
        /*0e50*/ 	.word	0x000000a9
        /*0e54*/ 	.word	0x00000000
        /*0e58*/ 	.short	0x0101
        /*0e5a*/ 	.byte	0x3f
	.zero		1


	//   ....[47]....
        /*0e5c*/ 	.word	0x0000f890
        /*0e60*/ 	.word	0x0000000c
        /*0e64*/ 	.word	0x00000000
        /*0e68*/ 	.short	0x0101
        /*0e6a*/ 	.byte	0x3f
	.zero		1


	//   ....[48]....
        /*0e6c*/ 	.word	0x00012150
        /*0e70*/ 	.word	0x00000000
        /*0e74*/ 	.word	0x00000000
        /*0e78*/ 	.short	0x0101
        /*0e7a*/ 	.byte	0x3f
	.zero		1


	//   ....[49]....
        /*0e7c*/ 	.word	0x00014910
        /*0e80*/ 	.word	0x00000017
        /*0e84*/ 	.word	0x00038820
        /*0e88*/ 	.short	0x010a
        /*0e8a*/ 	.byte	0x3f
	.zero		1


	//   ....[50]....
        /*0e8c*/ 	.word	0x000149a0
        /*0e90*/ 	.word	0x00000003
        /*0e94*/ 	.word	0x000388a0
        /*0e98*/ 	.short	0x010a
        /*0e9a*/ 	.byte	0x3f
	.zero		1


	//   ....[51]....
        /*0e9c*/ 	.word	0x00014bf0
        /*0ea0*/ 	.word	0x00000003
        /*0ea4*/ 	.word	0x000388c0
        /*0ea8*/ 	.short	0x010a
        /*0eaa*/ 	.byte	0x3f
	.zero		1


	//   ....[52]....
        /*0eac*/ 	.word	0x000155c0
        /*0eb0*/ 	.word	0x00000006
        /*0eb4*/ 	.word	0x000388a0
        /*0eb8*/ 	.short	0x010a
        /*0eba*/ 	.byte	0x3f
	.zero		1


	//   ....[53]....
        /*0ebc*/ 	.word	0x00015800
        /*0ec0*/ 	.word	0x00000006
        /*0ec4*/ 	.word	0x000388c0
        /*0ec8*/ 	.short	0x010a
        /*0eca*/ 	.byte	0x3f
	.zero		1


	//   ....[54]....
        /*0ecc*/ 	.word	0x00016dc0
        /*0ed0*/ 	.word	0x0000001b
        /*0ed4*/ 	.word	0x00038840
        /*0ed8*/ 	.short	0x010a
        /*0eda*/ 	.byte	0x3f
	.zero		1


	//   ....[55]....
        /*0edc*/ 	.word	0x000172d0
        /*0ee0*/ 	.word	0x0000001b
        /*0ee4*/ 	.word	0x00038830
        /*0ee8*/ 	.short	0x0107
        /*0eea*/ 	.byte	0x3f
	.zero		1


	//   ....[56]....
        /*0eec*/ 	.word	0x000173a0
        /*0ef0*/ 	.word	0x0000001b
        /*0ef4*/ 	.word	0x00038830
        /*0ef8*/ 	.short	0x0101
        /*0efa*/ 	.byte	0x3f
	.zero		1


	//   ....[57]....
        /*0efc*/ 	.word	0x00017c50
        /*0f00*/ 	.word	0x00000017
        /*0f04*/ 	.word	0x00038800
        /*0f08*/ 	.short	0x0107
        /*0f0a*/ 	.byte	0x3f
	.zero		1


	//   ....[58]....
        /*0f0c*/ 	.word	0x00017ce0
        /*0f10*/ 	.word	0x00000017
        /*0f14*/ 	.word	0x00038800
        /*0f18*/ 	.short	0x0101
        /*0f1a*/ 	.byte	0x3f
	.zero		1


	//   ....[59]....
        /*0f1c*/ 	.word	0x00018bf0
        /*0f20*/ 	.word	0x00000017
        /*0f24*/ 	.word	0x00038810
        /*0f28*/ 	.short	0x0107
        /*0f2a*/ 	.byte	0x3f
	.zero		1


	//   ....[60]....
        /*0f2c*/ 	.word	0x00018cf0
        /*0f30*/ 	.word	0x00000017
        /*0f34*/ 	.word	0x00038810
        /*0f38*/ 	.short	0x0101
        /*0f3a*/ 	.byte	0x3f
	.zero		1


	//   ....[61]....
        /*0f3c*/ 	.word	0x00018d10
        /*0f40*/ 	.word	0x00000017
        /*0f44*/ 	.word	0x00038820
        /*0f48*/ 	.short	0x010a
        /*0f4a*/ 	.byte	0x3f
	.zero		1


	//   ....[62]....
        /*0f4c*/ 	.word	0x00018da0
        /*0f50*/ 	.word	0x0000001b
        /*0f54*/ 	.word	0x00038860
        /*0f58*/ 	.short	0x010a
        /*0f5a*/ 	.byte	0x3f
	.zero		1


	//   ....[63]....
        /*0f5c*/ 	.word	0x000196d0
        /*0f60*/ 	.word	0x0000001b
        /*0f64*/ 	.word	0x00038850
        /*0f68*/ 	.short	0x0107
        /*0f6a*/ 	.byte	0x3f
	.zero		1


	//   ....[64]....
        /*0f6c*/ 	.word	0x000197a0
        /*0f70*/ 	.word	0x0000001b
        /*0f74*/ 	.word	0x00038850
        /*0f78*/ 	.short	0x0101
        /*0f7a*/ 	.byte	0x3f
	.zero		1


	//   ....[65]....
        /*0f7c*/ 	.word	0x00019b30
        /*0f80*/ 	.word	0x00000006
        /*0f84*/ 	.word	0x00038840
        /*0f88*/ 	.short	0x010a
        /*0f8a*/ 	.byte	0x3f
	.zero		1


	//   ....[66]....
        /*0f8c*/ 	.word	0x00019e70
        /*0f90*/ 	.word	0x00000006
        /*0f94*/ 	.word	0x00038830
        /*0f98*/ 	.short	0x0107
        /*0f9a*/ 	.byte	0x3f
	.zero		1


	//   ....[67]....
        /*0f9c*/ 	.word	0x00019f30
        /*0fa0*/ 	.word	0x00000006
        /*0fa4*/ 	.word	0x00038830
        /*0fa8*/ 	.short	0x0101
        /*0faa*/ 	.byte	0x3f
	.zero		1


	//   ....[68]....
        /*0fac*/ 	.word	0x00019f60
        /*0fb0*/ 	.word	0x00000006
        /*0fb4*/ 	.word	0x00038860
        /*0fb8*/ 	.short	0x010a
        /*0fba*/ 	.byte	0x3f
	.zero		1


	//   ....[69]....
        /*0fbc*/ 	.word	0x0001a630
        /*0fc0*/ 	.word	0x00000006
        /*0fc4*/ 	.word	0x00038850
        /*0fc8*/ 	.short	0x0107
        /*0fca*/ 	.byte	0x3f
	.zero		1


	//   ....[70]....
        /*0fcc*/ 	.word	0x0001a6f0
        /*0fd0*/ 	.word	0x00000006
        /*0fd4*/ 	.word	0x00038850
        /*0fd8*/ 	.short	0x0101
        /*0fda*/ 	.byte	0x3f
	.zero		1


	//   ....[71]....
        /*0fdc*/ 	.word	0x0001b330
        /*0fe0*/ 	.word	0x00000004
        /*0fe4*/ 	.word	0x00038820
        /*0fe8*/ 	.short	0x010a
        /*0fea*/ 	.byte	0x3f
	.zero		1


	//   ....[72]....
        /*0fec*/ 	.word	0x0001b4a0
        /*0ff0*/ 	.word	0x00000005
        /*0ff4*/ 	.word	0x00038840
        /*0ff8*/ 	.short	0x010a
        /*0ffa*/ 	.byte	0x3f
	.zero		1


	//   ....[73]....
        /*0ffc*/ 	.word	0x0001b540
        /*1000*/ 	.word	0x00000019
        /*1004*/ 	.word	0x00038840
        /*1008*/ 	.short	0x010a
        /*100a*/ 	.byte	0x3f
	.zero		1


	//   ....[74]....
        /*100c*/ 	.word	0x0001b580
        /*1010*/ 	.word	0x00000005
        /*1014*/ 	.word	0x00038860
        /*1018*/ 	.short	0x010a
        /*101a*/ 	.byte	0x3f
	.zero		1


	//   ....[75]....
        /*101c*/ 	.word	0x0001b5c0
        /*1020*/ 	.word	0x00000019
        /*1024*/ 	.word	0x00038860
        /*1028*/ 	.short	0x010a
        /*102a*/ 	.byte	0x3f
	.zero		1


	//   ....[76]....
        /*102c*/ 	.word	0x0001b620
        /*1030*/ 	.word	0x00000040
        /*1034*/ 	.word	0x00038890
        /*1038*/ 	.short	0x010a
        /*103a*/ 	.byte	0x3f
	.zero		1


	//   ....[77]....
        /*103c*/ 	.word	0x0001b790
        /*1040*/ 	.word	0x00000040
        /*1044*/ 	.word	0x00038890
        /*1048*/ 	.short	0x010a
        /*104a*/ 	.byte	0x3f
	.zero		1


	//   ....[78]....
        /*104c*/ 	.word	0x0001b910
        /*1050*/ 	.word	0x00000040
        /*1054*/ 	.word	0x00038890
        /*1058*/ 	.short	0x010a
        /*105a*/ 	.byte	0x3f
	.zero		1


	//   ....[79]....
        /*105c*/ 	.word	0x0001ba70
        /*1060*/ 	.word	0x00000040
        /*1064*/ 	.word	0x000388b0
        /*1068*/ 	.short	0x010a
        /*106a*/ 	.byte	0x3f
	.zero		1


	//   ....[80]....
        /*106c*/ 	.word	0x0001bc80
        /*1070*/ 	.word	0x00000002
        /*1074*/ 	.word	0x00038800
        /*1078*/ 	.short	0x010a
        /*107a*/ 	.byte	0x3f
	.zero		1


	//   ....[81]....
        /*107c*/ 	.word	0x0001be90
        /*1080*/ 	.word	0x00000002
        /*1084*/ 	.word	0x00038800
        /*1088*/ 	.short	0x010a
        /*108a*/ 	.byte	0x3f
	.zero		1


	//   ....[82]....
        /*108c*/ 	.word	0x0001bee0
        /*1090*/ 	.word	0x0000000b
        /*1094*/ 	.word	0x00038830
        /*1098*/ 	.short	0x010a
        /*109a*/ 	.byte	0x3f
	.zero		1


	//   ....[83]....
        /*109c*/ 	.word	0x0001bf30
        /*10a0*/ 	.word	0x00000002
        /*10a4*/ 	.word	0x00038810
        /*10a8*/ 	.short	0x010a
        /*10aa*/ 	.byte	0x3f
	.zero		1


	//   ....[84]....
        /*10ac*/ 	.word	0x0001bf80
        /*10b0*/ 	.word	0x0000000b
        /*10b4*/ 	.word	0x00038850
        /*10b8*/ 	.short	0x010a
        /*10ba*/ 	.byte	0x3f
	.zero		1


	//   ....[85]....
        /*10bc*/ 	.word	0x0001bfd0
        /*10c0*/ 	.word	0x0000000c
        /*10c4*/ 	.word	0x00038830
        /*10c8*/ 	.short	0x010a
        /*10ca*/ 	.byte	0x3f
	.zero		1


	//   ....[86]....
        /*10cc*/ 	.word	0x0001c020
        /*10d0*/ 	.word	0x0000000c
        /*10d4*/ 	.word	0x00038850
        /*10d8*/ 	.short	0x010a
        /*10da*/ 	.byte	0x3f
	.zero		1


	//   ....[87]....
        /*10dc*/ 	.word	0x0001c1c0
        /*10e0*/ 	.word	0x00000017
        /*10e4*/ 	.word	0x00038820
        /*10e8*/ 	.short	0x010a
        /*10ea*/ 	.byte	0x3f
	.zero		1


	//   ....[88]....
        /*10ec*/ 	.word	0x0001c210
        /*10f0*/ 	.word	0x00000003
        /*10f4*/ 	.word	0x000388a0
        /*10f8*/ 	.short	0x010a
        /*10fa*/ 	.byte	0x3f
	.zero		1


	//   ....[89]....
        /*10fc*/ 	.word	0x0001c260
        /*1100*/ 	.word	0x00000003
        /*1104*/ 	.word	0x000388c0
        /*1108*/ 	.short	0x010a
        /*110a*/ 	.byte	0x3f
	.zero		1


	//   ....[90]....
        /*110c*/ 	.word	0x0001c2b0
        /*1110*/ 	.word	0x00000006
        /*1114*/ 	.word	0x000388a0
        /*1118*/ 	.short	0x010a
        /*111a*/ 	.byte	0x3f
	.zero		1


	//   ....[91]....
        /*111c*/ 	.word	0x0001c300
        /*1120*/ 	.word	0x00000006
        /*1124*/ 	.word	0x000388c0
        /*1128*/ 	.short	0x010a
        /*112a*/ 	.byte	0x3f
	.zero		1


	//   ....[92]....
        /*112c*/ 	.word	0x0001c420
        /*1130*/ 	.word	0x0000001b
        /*1134*/ 	.word	0x00038840
        /*1138*/ 	.short	0x010a
        /*113a*/ 	.byte	0x3f
	.zero		1


	//   ....[93]....
        /*113c*/ 	.word	0x0001d9b0
        /*1140*/ 	.word	0x00000017
        /*1144*/ 	.word	0x00038820
        /*1148*/ 	.short	0x010a
        /*114a*/ 	.byte	0x3f
	.zero		1


	//   ....[94]....
        /*114c*/ 	.word	0x0001da00
        /*1150*/ 	.word	0x0000001b
        /*1154*/ 	.word	0x00038860
        /*1158*/ 	.short	0x010a
        /*115a*/ 	.byte	0x3f
	.zero		1


	//   ....[95]....
        /*115c*/ 	.word	0x0001e2f0
        /*1160*/ 	.word	0x00000006
        /*1164*/ 	.word	0x00038840
        /*1168*/ 	.short	0x010a
        /*116a*/ 	.byte	0x3f
	.zero		1


	//   ....[96]....
        /*116c*/ 	.word	0x0001e7b0
        /*1170*/ 	.word	0x00000006
        /*1174*/ 	.word	0x00038860
        /*1178*/ 	.short	0x010a
        /*117a*/ 	.byte	0x3f
	.zero		1


	//   ....[97]....
        /*117c*/ 	.word	0x0001f8a0
        /*1180*/ 	.word	0x00000004
        /*1184*/ 	.word	0x00038820
        /*1188*/ 	.short	0x010a
        /*118a*/ 	.byte	0x3f
	.zero		1


	//   ....[98]....
        /*118c*/ 	.word	0x0001fa40
        /*1190*/ 	.word	0x00000005
        /*1194*/ 	.word	0x00038840
        /*1198*/ 	.short	0x010a
        /*119a*/ 	.byte	0x3f
	.zero		1


	//   ....[99]....
        /*119c*/ 	.word	0x0001fa90
        /*11a0*/ 	.word	0x00000019
        /*11a4*/ 	.word	0x00038840
        /*11a8*/ 	.short	0x010a
        /*11aa*/ 	.byte	0x3f
	.zero		1


	//   ....[100]....
        /*11ac*/ 	.word	0x0001fae0
        /*11b0*/ 	.word	0x00000005
        /*11b4*/ 	.word	0x00038860
        /*11b8*/ 	.short	0x010a
        /*11ba*/ 	.byte	0x3f
	.zero		1


	//----- nvinfo : EIATTR_NUM_MBARRIERS
	.align		4
.L_748:
        /*11bc*/ 	.byte	0x03, 0x38
        /*11be*/ 	.short	0x0017


	//----- nvinfo : EIATTR_EXIT_INSTR_OFFSETS
	.align		4
        /*11c0*/ 	.byte	0x04, 0x1c
        /*11c2*/ 	.short	(.L_750 - .L_749)


	//   ....[0]....
.L_749:
        /*11c4*/ 	.word	0x0001b610


	//----- nvinfo : EIATTR_MAX_THREADS
	.align		4
.L_750:
        /*11c8*/ 	.byte	0x04, 0x05
        /*11ca*/ 	.short	(.L_752 - .L_751)
.L_751:
        /*11cc*/ 	.word	0x00000180
        /*11d0*/ 	.word	0x00000001
        /*11d4*/ 	.word	0x00000001


	//----- nvinfo : EIATTR_CRS_STACK_SIZE
	.align		4
.L_752:
        /*11d8*/ 	.byte	0x04, 0x1e
        /*11da*/ 	.short	(.L_754 - .L_753)
.L_753:
        /*11dc*/ 	.word	0x00000000


	//----- nvinfo : EIATTR_CBANK_PARAM_SIZE
	.align		4
.L_754:
        /*11e0*/ 	.byte	0x03, 0x19
        /*11e2*/ 	.short	0x0bf0


	//----- nvinfo : EIATTR_PARAM_CBANK
	.align		4
        /*11e4*/ 	.byte	0x04, 0x0a
        /*11e6*/ 	.short	(.L_756 - .L_755)
	.align		4
.L_755:
        /*11e8*/ 	.word	index@(.nv.constant0._ZN7cutlass13device_kernelIN5flash11enable_sm90INS1_16FlashAttnFwdSm90INS1_25CollectiveMainloopFwdSm90ILi2EN4cute5tupleIJNS5_1CILi1EEES8_S8_EEENS6_IJNS7_ILi64EEESA_SA_EEELi512ENS_6half_tEfNS_4arch4Sm90ELb0ELb0ELb1ELb1ELb1ELb1ELb1ELb0ELb0ELb1ELb0ELb0EEENS1_21CollectiveEpilogueFwdINS6_IJSA_NS7_ILi512EEESA_EEES9_SC_SE_Li256ELb1ELb1ELb0ELb0EEENS1_36VarlenDynamicPersistentTileSchedulerILi64ELi64ELi256ELi128ELb0ELb1ELb1ELb0ELb1ELb1EEEEEEEEEvNT_6ParamsE)
        /*11ec*/ 	.short	0x0210
        /*11ee*/ 	.short	0x0bf0


	//----- nvinfo : EIATTR_SW_WAR
	.align		4
.L_756:
        /*11f0*/ 	.byte	0x04, 0x36
        /*11f2*/ 	.short	(.L_758 - .L_757)
.L_757:
        /*11f4*/ 	.word	0x00000008
.L_758:


//--------------------- .nv.info._ZN7cutlass13device_kernelIN5flash11enable_sm90INS1_16FlashAttnFwdSm90INS1_25CollectiveMainloopFwdSm90ILi2EN4cute5tupleIJNS5_1CILi1EEES8_S8_EEENS6_IJNS7_ILi64EEESA_SA_EEELi512ENS_6half_tEfNS_4arch4Sm90ELb0ELb1ELb1ELb0ELb1ELb0ELb0ELb0ELb0ELb1ELb0ELb0EEENS1_21CollectiveEpilogueFwdINS6_IJSA_NS7_ILi512EEESA_EEES9_SC_SE_Li256ELb0ELb1ELb0ELb0EEENS1_30DynamicPersistentTileSchedulerILi256ELi128ELb0ELb1ELb1EEEEEEEEEvNT_6ParamsE --------------------------
	.section	.nv.info._ZN7cutlass13device_kernelIN5flash11enable_sm90INS1_16FlashAttnFwdSm90INS1_25CollectiveMainloopFwdSm90ILi2EN4cute5tupleIJNS5_1CILi1EEES8_S8_EEENS6_IJNS7_ILi64EEESA_SA_EEELi512ENS_6half_tEfNS_4arch4Sm90ELb0ELb1ELb1ELb0ELb1ELb0ELb0ELb0ELb0ELb1ELb0ELb0EEENS1_21CollectiveEpilogueFwdINS6_IJSA_NS7_ILi512EEESA_EEES9_SC_SE_Li256ELb0ELb1ELb0ELb0EEENS1_30DynamicPersistentTileSchedulerILi256ELi128ELb0ELb1ELb1EEEEEEEEEvNT_6ParamsE,"",@"SHT_CUDA_INFO"
	.sectionflags	@""
	.align	4


	//----- nvinfo : EIATTR_CUDA_API_VERSION
	.align		4
        /*0000*/ 	.byte	0x04, 0x37
        /*0002*/ 	.short	(.L_760 - .L_759)
.L_759:
        /*0004*/ 	.word	0x00000082


	//----- nvinfo : EIATTR_KPARAM_INFO
	.align		4
.L_760:
        /*0008*/ 	.byte	0x04, 0x17
        /*000a*/ 	.short	(.L_762 - .L_761)
.L_761:
        /*000c*/ 	.word	0x00000000
        /*0010*/ 	.short	0x0000
        /*0012*/ 	.short	0x0070
        /*0014*/ 	.byte	0x00, 0xf0, 0x01, 0x2a


	//----- nvinfo : EIATTR_SPARSE_MMA_MASK
	.align		4
.L_762:
        /*0018*/ 	.byte	0x03, 0x50
        /*001a*/ 	.short	0x0000


	//----- nvinfo : EIATTR_MAXREG_COUNT
	.align		4
        /*001c*/ 	.byte	0x03, 0x1b
        /*001e*/ 	.short	0x00a8


	//----- nvinfo : EIATTR_NUM_BARRIERS
	.align		4
        /*0020*/ 	.byte	0x02, 0x4c
        /*0022*/ 	.byte	0x10
	.zero		1


	//----- nvinfo : EIATTR_EXTERNS
	.align		4
        /*0024*/ 	.byte	0x04, 0x0f
        /*0026*/ 	.short	(.L_764 - .L_763)


	//   ....[0]....
	.align		4
.L_763:
        /*0028*/ 	.word	index@(__assertfail)


	//----- nvinfo : EIATTR_ANNOTATIONS
	.align		4
.L_764:
        /*002c*/ 	.byte	0x04, 0x55
        /*002e*/ 	.short	(.L_766 - .L_765)


	//   ....[0]....
.L_765:
        /*0030*/ 	.word	0x00000001
        /*0034*/ 	.byte	0x20, 0x0a, 0x01, 0x00, 0x01, 0x00, 0x00, 0x00, 0x30, 0x0b, 0x01, 0x00, 0x01, 0x00, 0x00, 0x00
        /*0044*/ 	.byte	0x20, 0x0f, 0x01, 0x00, 0x01, 0x00, 0x00, 0x00, 0x80, 0x21, 0x01, 0x00, 0x01, 0x00, 0x00, 0x00
        /*0054*/ 	.byte	0x40, 0x27, 0x01, 0x00, 0x01, 0x00, 0x00, 0x00, 0x20, 0x2d, 0x01, 0x00, 0x01, 0x00, 0x00, 0x00
        /*0064*/ 	.byte	0x40, 0x2d, 0x01, 0x00, 0x01, 0x00, 0x00, 0x00, 0x80, 0x2e, 0x01, 0x00, 0x01, 0x00, 0x00, 0x00
        /*0074*/ 	.byte	0x30, 0x49, 0x01, 0x00


	//----- nvinfo : EIATTR_MERCURY_ISA_VERSION
	.align		4
.L_766:
        /*0078*/ 	.byte	0x03, 0x5f
        /*007a*/ 	.short	0x0101


	//----- nvinfo : EIATTR_INT_WARP_WIDE_INSTR_OFFSETS
	.align		4
        /*007c*/ 	.byte	0x04, 0x31
        /*007e*/ 	.short	(.L_768 - .L_767)


	//   ....[0]....
.L_767:
        /*0080*/ 	.word	0x000000c0


	//   ....[1]....
        /*0084*/ 	.word	0x000000d0


	//   ....[2]....
        /*0088*/ 	.word	0x00000170


	//   ....[3]....
        /*008c*/ 	.word	0x000118a0


	//   ....[4]....
        /*0090*/ 	.word	0x00011930


	//   ....[5]....
        /*0094*/ 	.word	0x000146c0


	//   ....[6]....
        /*0098*/ 	.word	0x00014750


	//----- nvinfo : EIATTR_COOP_GROUP_MASK_REGIDS
	.align		4
.L_768:
        /*009c*/ 	.byte	0x04, 0x29
        /*009e*/ 	.short	(.L_770 - .L_769)


	//   ....[0]....
.L_769:
        /*00a0*/ 	.word	0xffffffff


	//   ....[1]....
        /*00a4*/ 	.word	0xffffffff


	//   ....[2]....
        /*00a8*/ 	.word	0xffffffff


	//   ....[3]....
        /*00ac*/ 	.word	0xffffffff


	//   ....[4]....
        /*00b0*/ 	.word	0xffffffff


	//   ....[5]....
        /*00b4*/ 	.word	0xffffffff


	//   ....[6]....
        /*00b8*/ 	.word	0xffffffff


	//   ....[7]....
        /*00bc*/ 	.word	0xffffffff


	//   ....[8]....
        /*00c0*/ 	.word	0xffffffff


	//   ....[9]....
        /*00c4*/ 	.word	0xffffffff


	//   ....[10]....
        /*00c8*/ 	.word	0xffffffff


	//   ....[11]....
        /*00cc*/ 	.word	0xffffffff


	//   ....[12]....
        /*00d0*/ 	.word	0xffffffff


	//   ....[13]....
        /*00d4*/ 	.word	0xffffffff


	//   ....[14]....
        /*00d8*/ 	.word	0xffffffff


	//   ....[15]....
        /*00dc*/ 	.word	0xffffffff


	//   ....[16]....
        /*00e0*/ 	.word	0xffffffff


	//   ....[17]....
        /*00e4*/ 	.word	0xffffffff


	//   ....[18]....
        /*00e8*/ 	.word	0xffffffff


	//   ....[19]....
        /*00ec*/ 	.word	0xffffffff


	//   ....[20]....
        /*00f0*/ 	.word	0xffffffff


	//   ....[21]....
        /*00f4*/ 	.word	0xffffffff


	//   ....[22]....
        /*00f8*/ 	.word	0xffffffff


	//   ....[23]....
        /*00fc*/ 	.word	0xffffffff


	//   ....[24]....
        /*0100*/ 	.word	0xffffffff


	//   ....[25]....
        /*0104*/ 	.word	0xffffffff


	//   ....[26]....
        /*0108*/ 	.word	0xffffffff


	//   ....[27]....
        /*010c*/ 	.word	0xffffffff


	//   ....[28]....
        /*0110*/ 	.word	0xffffffff


	//   ....[29]....
        /*0114*/ 	.word	0xffffffff


	//   ....[30]....
        /*0118*/ 	.word	0xffffffff


	//   ....[31]....
        /*011c*/ 	.word	0xffffffff


	//   ....[32]....
        /*0120*/ 	.word	0xffffffff


	//   ....[33]....
        /*0124*/ 	.word	0xffffffff


	//   ....[34]....
        /*0128*/ 	.word	0xffffffff


	//   ....[35]....
        /*012c*/ 	.word	0xffffffff


	//   ....[36]....
        /*0130*/ 	.word	0xffffffff


	//   ....[37]....
        /*0134*/ 	.word	0xffffffff


	//   ....[38]....
        /*0138*/ 	.word	0xffffffff


	//   ....[39]....
        /*013c*/ 	.word	0xffffffff


	//   ....[40]....
        /*0140*/ 	.word	0xffffffff


	//   ....[41]....
        /*0144*/ 	.word	0xffffffff


	//   ....[42]....
        /*0148*/ 	.word	0xffffffff


	//   ....[43]....
        /*014c*/ 	.word	0xffffffff


	//   ....[44]....
        /*0150*/ 	.word	0xffffffff


	//   ....[45]....
        /*0154*/ 	.word	0xffffffff


	//   ....[46]....
        /*0158*/ 	.word	0xffffffff


	//   ....[47]....
        /*015c*/ 	.word	0xffffffff


	//   ....[48]....
        /*0160*/ 	.word	0xffffffff


	//   ....[49]....
        /*0164*/ 	.word	0xffffffff


	//   ....[50]....
        /*0168*/ 	.word	0xffffffff


	//   ....[51]....
        /*016c*/ 	.word	0xffffffff


	//   ....[52]....
        /*0170*/ 	.word	0xffffffff


	//   ....[53]....
        /*0174*/ 	.word	0xffffffff


	//   ....[54]....
        /*0178*/ 	.word	0xffffffff


	//   ....[55]....
        /*017c*/ 	.word	0xffffffff


	//   ....[56]....
        /*0180*/ 	.word	0xffffffff


	//   ....[57]....
        /*0184*/ 	.word	0xffffffff


	//   ....[58]....
        /*0188*/ 	.word	0xffffffff


	//   ....[59]....
        /*018c*/ 	.word	0xffffffff


	//   ....[60]....
        /*0190*/ 	.word	0xffffffff


	//   ....[61]....
        /*0194*/ 	.word	0xffffffff


	//   ....[62]....
        /*0198*/ 	.word	0xffffffff


	//   ....[63]....
        /*019c*/ 	.word	0xffffffff


	//   ....[64]....
        /*01a0*/ 	.word	0xffffffff


	//   ....[65]....
        /*01a4*/ 	.word	0xffffffff


	//   ....[66]....
        /*01a8*/ 	.word	0xffffffff


	//   ....[67]....
        /*01ac*/ 	.word	0xffffffff


	//   ....[68]....
        /*01b0*/ 	.word	0xffffffff


	//   ....[69]....
        /*01b4*/ 	.word	0xffffffff


	//   ....[70]....
        /*01b8*/ 	.word	0xffffffff


	//   ....[71]....
        /*01bc*/ 	.word	0xffffffff


	//   ....[72]....
        /*01c0*/ 	.word	0xffffffff


	//   ....[73]....
        /*01c4*/ 	.word	0xffffffff


	//   ....[74]....
        /*01c8*/ 	.word	0xffffffff


	//   ....[75]....
        /*01cc*/ 	.word	0xffffffff


	//   ....[76]....
        /*01d0*/ 	.word	0xffffffff


	//   ....[77]....
        /*01d4*/ 	.word	0xffffffff


	//   ....[78]....
        /*01d8*/ 	.word	0xffffffff


	//   ....[79]....
        /*01dc*/ 	.word	0xffffffff


	//   ....[80]....
        /*01e0*/ 	.word	0xffffffff


	//   ....[81]....
        /*01e4*/ 	.word	0xffffffff


	//   ....[82]....
        /*01e8*/ 	.word	0xffffffff


	//   ....[83]....
        /*01ec*/ 	.word	0xffffffff


	//   ....[84]....
        /*01f0*/ 	.word	0xffffffff


	//   ....[85]....
        /*01f4*/ 	.word	0xffffffff


	//   ....[86]....
        /*01f8*/ 	.word	0xffffffff


	//   ....[87]....
        /*01fc*/ 	.word	0xffffffff


	//   ....[88]....
        /*0200*/ 	.word	0xffffffff


	//   ....[89]....
        /*0204*/ 	.word	0xffffffff


	//   ....[90]....
        /*0208*/ 	.word	0xffffffff


	//   ....[91]....
        /*020c*/ 	.word	0xffffffff


	//   ....[92]....
        /*0210*/ 	.word	0xffffffff


	//   ....[93]....
        /*0214*/ 	.word	0xffffffff


	//   ....[94]....
        /*0218*/ 	.word	0x0500000f


	//   ....[95]....
        /*021c*/ 	.word	0x0500000f


	//   ....[96]....
        /*0220*/ 	.word	0x0500000f


	//   ....[97]....
        /*0224*/ 	.word	0x0500000f


	//   ....[98]....
        /*0228*/ 	.word	0x0500000f


	//   ....[99]....
        /*022c*/ 	.word	0x0500000f


	//   ....[100]....
        /*0230*/ 	.word	0x0500000f


	//   ....[101]....
        /*0234*/ 	.word	0x0500000f


	//   ....[102]....
        /*0238*/ 	.word	0x0500000f


	//   ....[103]....
        /*023c*/ 	.word	0x0500000f


	//   ....[104]....
        /*0240*/ 	.word	0x0500000f


	//   ....[105]....
        /*0244*/ 	.word	0x0500000f


	//   ....[106]....
        /*0248*/ 	.word	0x0500000f


	//   ....[107]....
        /*024c*/ 	.word	0x0500000f


	//   ....[108]....
        /*0250*/ 	.word	0x0500000f


	//   ....[109]....
        /*0254*/ 	.word	0x0500000f


	//   ....[110]....
        /*0258*/ 	.word	0x0500000f


	//   ....[111]....
        /*025c*/ 	.word	0x0500000f


	//   ....[112]....
        /*0260*/ 	.word	0x0500000f


	//   ....[113]....
        /*0264*/ 	.word	0x0500000f


	//   ....[114]....
        /*0268*/ 	.word	0x0500000f


	//   ....[115]....
        /*026c*/ 	.word	0x0500000f


	//   ....[116]....
        /*0270*/ 	.word	0x0500000f


	//   ....[117]....
        /*0274*/ 	.word	0x0500000f


	//   ....[118]....
        /*0278*/ 	.word	0x0500000f


	//   ....[119]....
        /*027c*/ 	.word	0x0500000f


	//   ....[120]....
        /*0280*/ 	.word	0x0500000f


	//   ....[121]....
        /*0284*/ 	.word	0x0500000f


	//   ....[122]....
        /*0288*/ 	.word	0x0500000f


	//   ....[123]....
        /*028c*/ 	.word	0x0500000f


	//   ....[124]....
        /*0290*/ 	.word	0x0500000f


	//   ....[125]....
        /*0294*/ 	.word	0x0500000f


	//   ....[126]....
        /*0298*/ 	.word	0x0500000f


	//   ....[127]....
        /*029c*/ 	.word	0x0500000f


	//   ....[128]....
        /*02a0*/ 	.word	0x0500000f


	//   ....[129]....
        /*02a4*/ 	.word	0x0500000f


	//   ....[130]....
        /*02a8*/ 	.word	0x0500000f


	//   ....[131]....
        /*02ac*/ 	.word	0x0500000f


	//   ....[132]....
        /*02b0*/ 	.word	0x0500000f


	//   ....[133]....
        /*02b4*/ 	.word	0x0500000f


	//   ....[134]....
        /*02b8*/ 	.word	0x0500000f


	//   ....[135]....
        /*02bc*/ 	.word	0x0500000f


	//   ....[136]....
        /*02c0*/ 	.word	0x0500000f


	//----- nvinfo : EIATTR_COOP_GROUP_INSTR_OFFSETS
	.align		4
.L_770:
        /*02c4*/ 	.byte	0x04, 0x28
        /*02c6*/ 	.short	(.L_772 - .L_771)


	//   ....[0]....
.L_771:
        /*02c8*/ 	.word	0x00000070


	//   ....[1]....
        /*02cc*/ 	.word	0x000000b0


	//   ....[2]....
        /*02d0*/ 	.word	0x00000290


	//   ....[3]....
        /*02d4*/ 	.word	0x000003f0


	//   ....[4]....
        /*02d8*/ 	.word	0x00000510


	//   ....[5]....
        /*02dc*/ 	.word	0x00000670


	//   ....[6]....
        /*02e0*/ 	.word	0x00001b50


	//   ....[7]....
        /*02e4*/ 	.word	0x00003cc0


	//   ....[8]....
        /*02e8*/ 	.word	0x00004430


	//   ....[9]....
        /*02ec*/ 	.word	0x00004a40


	//   ....[10]....
        /*02f0*/ 	.word	0x00005360


	//   ....[11]....
        /*02f4*/ 	.word	0x00005480


	//   ....[12]....
        /*02f8*/ 	.word	0x000057f0


	//   ....[13]....
        /*02fc*/ 	.word	0x00005870


	//   ....[14]....
        /*0300*/ 	.word	0x000060e0


	//   ....[15]....
        /*0304*/ 	.word	0x000068c0


	//   ....[16]....
        /*0308*/ 	.word	0x00006e10


	//   ....[17]....
        /*030c*/ 	.word	0x00007510


	//   ....[18]....
        /*0310*/ 	.word	0x00007610


	//   ....[19]....
        /*0314*/ 	.word	0x00007990


	//   ....[20]....
        /*0318*/ 	.word	0x00007a60


	//   ....[21]....
        /*031c*/ 	.word	0x00008b70


	//   ....[22]....
        /*0320*/ 	.word	0x000095c0


	//   ....[23]....
        /*0324*/ 	.word	0x00009650


	//   ....[24]....
        /*0328*/ 	.word	0x00009910


	//   ....[25]....
        /*032c*/ 	.word	0x00009ad0


	//   ....[26]....
        /*0330*/ 	.word	0x0000aae0


	//   ....[27]....
        /*0334*/ 	.word	0x0000b090


	//   ....[28]....
        /*0338*/ 	.word	0x0000b5d0


	//   ....[29]....
        /*033c*/ 	.word	0x0000bcc0


	//   ....[30]....
        /*0340*/ 	.word	0x0000bdc0


	//   ....[31]....
        /*0344*/ 	.word	0x0000c180


	//   ....[32]....
        /*0348*/ 	.word	0x0000c2a0


	//   ....[33]....
        /*034c*/ 	.word	0x0000d330


	//   ....[34]....
        /*0350*/ 	.word	0x0000d400


	//   ....[35]....
        /*0354*/ 	.word	0x0000d440


	//   ....[36]....
        /*0358*/ 	.word	0x0000d4d0


	//   ....[37]....
        /*035c*/ 	.word	0x0000d510


	//   ....[38]....
        /*0360*/ 	.word	0x0000e7b0


	//   ....[39]....
        /*0364*/ 	.word	0x0000f220


	//   ....[40]....
        /*0368*/ 	.word	0x0000f250


	//   ....[41]....
        /*036c*/ 	.word	0x0000f280


	//   ....[42]....
        /*0370*/ 	.word	0x0000f2a0


	//   ....[43]....
        /*0374*/ 	.word	0x0000f8f0


	//   ....[44]....
        /*0378*/ 	.word	0x0000f900


	//   ....[45]....
        /*037c*/ 	.word	0x0000fb30


	//   ....[46]....
        /*0380*/ 	.word	0x0000fb50


	//   ....[47]....
        /*0384*/ 	.word	0x000104d0


	//   ....[48]....
        /*0388*/ 	.word	0x00010500


	//   ....[49]....
        /*038c*/ 	.word	0x00010740


	//   ....[50]....
        /*0390*/ 	.word	0x00010760


	//   ....[51]....
        /*0394*/ 	.word	0x00010a50


	//   ....[52]....
        /*0398*/ 	.word	0x000122e0


	//   ....[53]....
        /*039c*/ 	.word	0x00012300


	//   ....[54]....
        /*03a0*/ 	.word	0x00012340


	//   ....[55]....
        /*03a4*/ 	.word	0x00012370


	//   ....[56]....
        /*03a8*/ 	.word	0x000123c0


	//   ....[57]....
        /*03ac*/ 	.word	0x000123f0


	//   ....[58]....
        /*03b0*/ 	.word	0x00012410


	//   ....[59]....
        /*03b4*/ 	.word	0x00012450


	//   ....[60]....
        /*03b8*/ 	.word	0x00012a80


	//   ....[61]....
        /*03bc*/ 	.word	0x00012aa0


	//   ....[62]....
        /*03c0*/ 	.word	0x00012b00


	//   ....[63]....
        /*03c4*/ 	.word	0x00012b40


	//   ....[64]....
        /*03c8*/ 	.word	0x00012b80


	//   ....[65]....
        /*03cc*/ 	.word	0x00012bb0


	//   ....[66]....
        /*03d0*/ 	.word	0x00012bc0


	//   ....[67]....
        /*03d4*/ 	.word	0x00012c00


	//   ....[68]....
        /*03d8*/ 	.word	0x00013060


	//   ....[69]....
        /*03dc*/ 	.word	0x00013090


	//   ....[70]....
        /*03e0*/ 	.word	0x000130c0


	//   ....[71]....
        /*03e4*/ 	.word	0x00013120


	//   ....[72]....
        /*03e8*/ 	.word	0x00013270


	//   ....[73]....
        /*03ec*/ 	.word	0x00013290


	//   ....[74]....
        /*03f0*/ 	.word	0x000132a0


	//   ....[75]....
        /*03f4*/ 	.word	0x000133f0


	//   ....[76]....
        /*03f8*/ 	.word	0x00013c50


	//   ....[77]....
        /*03fc*/ 	.word	0x00013c70


	//   ....[78]....
        /*0400*/ 	.word	0x00013c90


	//   ....[79]....
        /*0404*/ 	.word	0x00013cc0


	//   ....[80]....
        /*0408*/ 	.word	0x00013ce0


	//   ....[81]....
        /*040c*/ 	.word	0x00013d10


	//   ....[82]....
        /*0410*/ 	.word	0x00013d30


	//   ....[83]....
        /*0414*/ 	.word	0x00013d40


	//   ....[84]....
        /*0418*/ 	.word	0x00014080


	//   ....[85]....
        /*041c*/ 	.word	0x000140c0


	//   ....[86]....
        /*0420*/ 	.word	0x000140f0


	//   ....[87]....
        /*0424*/ 	.word	0x00014130


	//   ....[88]....
        /*0428*/ 	.word	0x00014150


	//   ....[89]....
        /*042c*/ 	.word	0x00014200


	//   ....[90]....
        /*0430*/ 	.word	0x00014220


	//   ....[91]....
        /*0434*/ 	.word	0x00014230


	//   ....[92]....
        /*0438*/ 	.word	0x00014870


	//   ....[93]....
        /*043c*/ 	.word	0x00014a50


	//   ....[94]....
        /*0440*/ 	.word	0x00015150


	//   ....[95]....
        /*0444*/ 	.word	0x00015230


	//   ....[96]....
        /*0448*/ 	.word	0x000152d0


	//   ....[97]....
        /*044c*/ 	.word	0x00015350


	//   ....[98]....
        /*0450*/ 	.word	0x00015400


	//   ....[99]....
        /*0454*/ 	.word	0x00015480


	//   ....[100]....
        /*0458*/ 	.word	0x00015530


	//   ....[101]....
        /*045c*/ 	.word	0x000155b0


	//   ....[102]....
        /*0460*/ 	.word	0x00015640


	//   ....[103]....
        /*0464*/ 	.word	0x000156d0


	//   ....[104]....
        /*0468*/ 	.word	0x00015740


	//   ....[105]....
        /*046c*/ 	.word	0x000157c0


	//   ....[106]....
        /*0470*/ 	.word	0x00015870


	//   ....[107]....
        /*0474*/ 	.word	0x000158f0


	//   ....[108]....
        /*0478*/ 	.word	0x00015990


	//   ....[109]....
        /*047c*/ 	.word	0x00015a10


	//   ....[110]....
        /*0480*/ 	.word	0x00015aa0


	//   ....[111]....
        /*0484*/ 	.word	0x00015bd0


	//   ....[112]....
        /*0488*/ 	.word	0x00015cd0


	//   ....[113]....
        /*048c*/ 	.word	0x00015ef0


	//   ....[114]....
        /*0490*/ 	.word	0x00015f40


	//   ....[115]....
        /*0494*/ 	.word	0x00016100


	//   ....[116]....
        /*0498*/ 	.word	0x00016150


	//   ....[117]....
        /*049c*/ 	.word	0x00016310


	//   ....[118]....
        /*04a0*/ 	.word	0x00016360


	//   ....[119]....
        /*04a4*/ 	.word	0x00016440


	//   ....[120]....
        /*04a8*/ 	.word	0x000164e0


	//   ....[121]....
        /*04ac*/ 	.word	0x00016540


	//   ....[122]....
        /*04b0*/ 	.word	0x000165e0


	//   ....[123]....
        /*04b4*/ 	.word	0x00016640


	//   ....[124]....
        /*04b8*/ 	.word	0x000166e0


	//   ....[125]....
        /*04bc*/ 	.word	0x00016740


	//   ....[126]....
        /*04c0*/ 	.word	0x000167e0


	//   ....[127]....
        /*04c4*/ 	.word	0x000168c0


	//   ....[128]....
        /*04c8*/ 	.word	0x00016990


	//   ....[129]....
        /*04cc*/ 	.word	0x00016a80


	//   ....[130]....
        /*04d0*/ 	.word	0x00016b90


	//   ....[131]....
        /*04d4*/ 	.word	0x00016ca0


	//   ....[132]....
        /*04d8*/ 	.word	0x00016d80


	//   ....[133]....
        /*04dc*/ 	.word	0x00016e90


	//   ....[134]....
        /*04e0*/ 	.word	0x00016f70


	//   ....[135]....
        /*04e4*/ 	.word	0x00017000


	//   ....[136]....
        /*04e8*/ 	.word	0x00017120


	//----- nvinfo : EIATTR_REG_RECONFIG
	.align		4
.L_772:
        /*04ec*/ 	.byte	0x01, 0x54
	.zero		2


	//----- nvinfo : EIATTR_SYSCALL_OFFSETS
	.align		4
        /*04f0*/ 	.byte	0x04, 0x46
        /*04f2*/ 	.short	(.L_774 - .L_773)


	//   ....[0]....
.L_773:
        /*04f4*/ 	.word	0x00003e90


	//   ....[1]....
        /*04f8*/ 	.word	0x00011a90


	//   ....[2]....
        /*04fc*/ 	.word	0x00011be0


	//   ....[3]....
        /*0500*/ 	.word	0x00011cd0


	//   ....[4]....
        /*0504*/ 	.word	0x00012720


	//----- nvinfo : EIATTR_MBARRIER_INSTR_OFFSETS
	.align		4
.L_774:
        /*0508*/ 	.byte	0x04, 0x39
        /*050a*/ 	.short	(.L_776 - .L_775)


	//   ....[0]....
.L_775:
        /*050c*/ 	.word	0x00000180
        /*0510*/ 	.word	0x000000ff
        /*0514*/ 	.word	0x00028c00
        /*0518*/ 	.short	0x0100
        /*051a*/ 	.byte	0x08
	.zero		1


	//   ....[1]....
        /*051c*/ 	.word	0x00000190
        /*0520*/ 	.word	0x000000ff
        /*0524*/ 	.word	0x00028c20
        /*0528*/ 	.short	0x0100
        /*052a*/ 	.byte	0x08
	.zero		1


	//   ....[2]....
        /*052c*/ 	.word	0x00000240
        /*0530*/ 	.word	0x000000ff
        /*0534*/ 	.word	0x00028c30
        /*0538*/ 	.short	0x0100
        /*053a*/ 	.byte	0x06
	.zero		1


	//   ....[3]....
        /*053c*/ 	.word	0x00000250
        /*0540*/ 	.word	0x000000ff
        /*0544*/ 	.word	0x00028c40
        /*0548*/ 	.short	0x0100
        /*054a*/ 	.byte	0x06
	.zero		1


	//   ....[4]....
        /*054c*/ 	.word	0x00000260
        /*0550*/ 	.word	0x000000ff
        /*0554*/ 	.word	0x00028c38
        /*0558*/ 	.short	0x0100
        /*055a*/ 	.byte	0x06
	.zero		1


	//   ....[5]....
        /*055c*/ 	.word	0x00000270
        /*0560*/ 	.word	0x000000ff
        /*0564*/ 	.word	0x00028c48
        /*0568*/ 	.short	0x0100
        /*056a*/ 	.byte	0x06
	.zero		1


	//   ....[6]....
        /*056c*/ 	.word	0x000003a0
        /*0570*/ 	.word	0x000000ff
        /*0574*/ 	.word	0x00028c50
        /*0578*/ 	.short	0x0100
        /*057a*/ 	.byte	0x08
	.zero		1


	//   ....[7]....
        /*057c*/ 	.word	0x000003b0
        /*0580*/ 	.word	0x000000ff
        /*0584*/ 	.word	0x00028c60
        /*0588*/ 	.short	0x0100
        /*058a*/ 	.byte	0x08
	.zero		1


	//   ....[8]....
        /*058c*/ 	.word	0x000003c0
        /*0590*/ 	.word	0x000000ff
        /*0594*/ 	.word	0x00028c58
        /*0598*/ 	.short	0x0100
        /*059a*/ 	.byte	0x08
	.zero		1


	//   ....[9]....
        /*059c*/ 	.word	0x000003d0
        /*05a0*/ 	.word	0x000000ff
        /*05a4*/ 	.word	0x00028c68
        /*05a8*/ 	.short	0x0100
        /*05aa*/ 	.byte	0x08
	.zero		1


	//   ....[10]....
        /*05ac*/ 	.word	0x000004c0
        /*05b0*/ 	.word	0x000000ff
        /*05b4*/ 	.word	0x00028c70
        /*05b8*/ 	.short	0x0100
        /*05ba*/ 	.byte	0x06
	.zero		1


	//   ....[11]....
        /*05bc*/ 	.word	0x000004d0
        /*05c0*/ 	.word	0x000000ff
        /*05c4*/ 	.word	0x00028c80
        /*05c8*/ 	.short	0x0100
        /*05ca*/ 	.byte	0x06
	.zero		1


	//   ....[12]....
        /*05cc*/ 	.word	0x000004e0
        /*05d0*/ 	.word	0x000000ff
        /*05d4*/ 	.word	0x00028c78
        /*05d8*/ 	.short	0x0100
        /*05da*/ 	.byte	0x06
	.zero		1


	//   ....[13]....
        /*05dc*/ 	.word	0x000004f0
        /*05e0*/ 	.word	0x000000ff
        /*05e4*/ 	.word	0x00028c88
        /*05e8*/ 	.short	0x0100
        /*05ea*/ 	.byte	0x06
	.zero		1


	//   ....[14]....
        /*05ec*/ 	.word	0x00000620
        /*05f0*/ 	.word	0x000000ff
        /*05f4*/ 	.word	0x00028c90
        /*05f8*/ 	.short	0x0100
        /*05fa*/ 	.byte	0x08
	.zero		1


	//   ....[15]....
        /*05fc*/ 	.word	0x00000630
        /*0600*/ 	.word	0x000000ff
        /*0604*/ 	.word	0x00028ca0
        /*0608*/ 	.short	0x0100
        /*060a*/ 	.byte	0x08
	.zero		1


	//   ....[16]....
        /*060c*/ 	.word	0x00000640
        /*0610*/ 	.word	0x000000ff
        /*0614*/ 	.word	0x00028c98
        /*0618*/ 	.short	0x0100
        /*061a*/ 	.byte	0x08
	.zero		1


	//   ....[17]....
        /*061c*/ 	.word	0x00000650
        /*0620*/ 	.word	0x000000ff
        /*0624*/ 	.word	0x00028ca8
        /*0628*/ 	.short	0x0100
        /*062a*/ 	.byte	0x08
	.zero		1


	//   ....[18]....
        /*062c*/ 	.word	0x00000790
        /*0630*/ 	.word	0x000000ff
        /*0634*/ 	.word	0x00028cb0
        /*0638*/ 	.short	0x0100
        /*063a*/ 	.byte	0x08
	.zero		1


	//   ....[19]....
        /*063c*/ 	.word	0x000007a0
        /*0640*/ 	.word	0x000000ff
        /*0644*/ 	.word	0x00028cc0
        /*0648*/ 	.short	0x0100
        /*064a*/ 	.byte	0x08
	.zero		1


	//   ....[20]....
        /*064c*/ 	.word	0x000007b0
        /*0650*/ 	.word	0x000000ff
        /*0654*/ 	.word	0x00028cb8
        /*0658*/ 	.short	0x0100
        /*065a*/ 	.byte	0x08
	.zero		1


	//   ....[21]....
        /*065c*/ 	.word	0x000007c0
        /*0660*/ 	.word	0x000000ff
        /*0664*/ 	.word	0x00028cc8
        /*0668*/ 	.short	0x0100
        /*066a*/ 	.byte	0x08
	.zero		1


	//   ....[22]....
        /*066c*/ 	.word	0x00001c60
        /*0670*/ 	.word	0x000000ff
        /*0674*/ 	.word	0x00028c50
        /*0678*/ 	.short	0x010a
        /*067a*/ 	.byte	0x15
	.zero		1


	//   ....[23]....
        /*067c*/ 	.word	0x00001f20
        /*0680*/ 	.word	0x000000ff
        /*0684*/ 	.word	0x00000000
        /*0688*/ 	.short	0x0101
        /*068a*/ 	.byte	0x06
	.zero		1


	//   ....[24]....
        /*068c*/ 	.word	0x00002860
        /*0690*/ 	.word	0x000000ff
        /*0694*/ 	.word	0x00028c50
        /*0698*/ 	.short	0x010a
        /*069a*/ 	.byte	0x15
	.zero		1


	//   ....[25]....
        /*069c*/ 	.word	0x000028a0
        /*06a0*/ 	.word	0x000000ff
        /*06a4*/ 	.word	0x00028c50
        /*06a8*/ 	.short	0x010a
        /*06aa*/ 	.byte	0x15
	.zero		1


	//   ....[26]....
        /*06ac*/ 	.word	0x00002a80
        /*06b0*/ 	.word	0x000000ff
        /*06b4*/ 	.word	0x00000000
        /*06b8*/ 	.short	0x0101
        /*06ba*/ 	.byte	0x06
	.zero		1


	//   ....[27]....
        /*06bc*/ 	.word	0x00003f10
        /*06c0*/ 	.word	0x000000ff
        /*06c4*/ 	.word	0x00028c00
        /*06c8*/ 	.short	0x010a
        /*06ca*/ 	.byte	0x2a
	.zero		1


	//   ....[28]....
        /*06cc*/ 	.word	0x00003f90
        /*06d0*/ 	.word	0x00000007
        /*06d4*/ 	.word	0x00028c30
        /*06d8*/ 	.short	0x010a
        /*06da*/ 	.byte	0x3f
	.zero		1


	//   ....[29]....
        /*06dc*/ 	.word	0x00003fd0
        /*06e0*/ 	.word	0x00000007
        /*06e4*/ 	.word	0x00028c30
        /*06e8*/ 	.short	0x010a
        /*06ea*/ 	.byte	0x3f
	.zero		1


	//   ....[30]....
        /*06ec*/ 	.word	0x000045a0
        /*06f0*/ 	.word	0x000000ff
        /*06f4*/ 	.word	0x00000000
        /*06f8*/ 	.short	0x0101
        /*06fa*/ 	.byte	0x06
	.zero		1


	//   ....[31]....
        /*06fc*/ 	.word	0x00005ea0
        /*0700*/ 	.word	0x00000007
        /*0704*/ 	.word	0x00028c50
        /*0708*/ 	.short	0x010a
        /*070a*/ 	.byte	0x3f
	.zero		1


	//   ....[32]....
        /*070c*/ 	.word	0x00005ee0
        /*0710*/ 	.word	0x00000007
        /*0714*/ 	.word	0x00028c50
        /*0718*/ 	.short	0x010a
        /*071a*/ 	.byte	0x3f
	.zero		1


	//   ....[33]....
        /*071c*/ 	.word	0x00006200
        /*0720*/ 	.word	0x000000ff
        /*0724*/ 	.word	0x00000000
        /*0728*/ 	.short	0x0101
        /*072a*/ 	.byte	0x0b
	.zero		1


	//   ....[34]....
        /*072c*/ 	.word	0x00006520
        /*0730*/ 	.word	0x000000ff
        /*0734*/ 	.word	0x00028c30
        /*0738*/ 	.short	0x010a
        /*073a*/ 	.byte	0x15
	.zero		1


	//   ....[35]....
        /*073c*/ 	.word	0x00006560
        /*0740*/ 	.word	0x000000ff
        /*0744*/ 	.word	0x00028c30
        /*0748*/ 	.short	0x010a
        /*074a*/ 	.byte	0x15
	.zero		1


	//   ....[36]....
        /*074c*/ 	.word	0x00006a20
        /*0750*/ 	.word	0x000000ff
        /*0754*/ 	.word	0x00000000
        /*0758*/ 	.short	0x0101
        /*075a*/ 	.byte	0x06
	.zero		1


	//   ....[37]....
        /*075c*/ 	.word	0x00008930
        /*0760*/ 	.word	0x000000ff
        /*0764*/ 	.word	0x00028c50
        /*0768*/ 	.short	0x010a
        /*076a*/ 	.byte	0x15
	.zero		1


	//   ....[38]....
        /*076c*/ 	.word	0x00008970
        /*0770*/ 	.word	0x000000ff
        /*0774*/ 	.word	0x00028c50
        /*0778*/ 	.short	0x010a
        /*077a*/ 	.byte	0x15
	.zero		1


	//   ....[39]....
        /*077c*/ 	.word	0x00008c20
        /*0780*/ 	.word	0x000000ff
        /*0784*/ 	.word	0x00000000
        /*0788*/ 	.short	0x0101
        /*078a*/ 	.byte	0x15
	.zero		1


	//   ....[40]....
        /*078c*/ 	.word	0x00008fb0
        /*0790*/ 	.word	0x000000ff
        /*0794*/ 	.word	0x00028c30
        /*0798*/ 	.short	0x010a
        /*079a*/ 	.byte	0x15
	.zero		1


	//   ....[41]....
        /*079c*/ 	.word	0x00008ff0
        /*07a0*/ 	.word	0x000000ff
        /*07a4*/ 	.word	0x00028c30
        /*07a8*/ 	.short	0x010a
        /*07aa*/ 	.byte	0x15
	.zero		1


	//   ....[42]....
        /*07ac*/ 	.word	0x00009410
        /*07b0*/ 	.word	0x000000ff
        /*07b4*/ 	.word	0x00000000
        /*07b8*/ 	.short	0x0101
        /*07ba*/ 	.byte	0x06
	.zero		1


	//   ....[43]....
        /*07bc*/ 	.word	0x0000a8a0
        /*07c0*/ 	.word	0x000000ff
        /*07c4*/ 	.word	0x00028c50
        /*07c8*/ 	.short	0x010a
        /*07ca*/ 	.byte	0x15
	.zero		1


	//   ....[44]....
        /*07cc*/ 	.word	0x0000a8e0
        /*07d0*/ 	.word	0x000000ff
        /*07d4*/ 	.word	0x00028c50
        /*07d8*/ 	.short	0x010a
        /*07da*/ 	.byte	0x15
	.zero		1


	//   ....[45]....
        /*07dc*/ 	.word	0x0000ab70
        /*07e0*/ 	.word	0x000000ff
        /*07e4*/ 	.word	0x00000000
        /*07e8*/ 	.short	0x0101
        /*07ea*/ 	.byte	0x15
	.zero		1


	//   ....[46]....
        /*07ec*/ 	.word	0x0000acf0
        /*07f0*/ 	.word	0x000000ff
        /*07f4*/ 	.word	0x00028c30
        /*07f8*/ 	.short	0x010a
        /*07fa*/ 	.byte	0x14
	.zero		1


	//   ....[47]....
        /*07fc*/ 	.word	0x0000ad30
        /*0800*/ 	.word	0x000000ff
        /*0804*/ 	.word	0x00028c30
        /*0808*/ 	.short	0x010a
        /*080a*/ 	.byte	0x14
	.zero		1


	//   ....[48]....
        /*080c*/ 	.word	0x0000b1d0
        /*0810*/ 	.word	0x000000ff
        /*0814*/ 	.word	0x00000000
        /*0818*/ 	.short	0x0101
        /*081a*/ 	.byte	0x06
	.zero		1


	//   ....[49]....
        /*081c*/ 	.word	0x0000d0f0
        /*0820*/ 	.word	0x000000ff
        /*0824*/ 	.word	0x00028c50
        /*0828*/ 	.short	0x010a
        /*082a*/ 	.byte	0x14
	.zero		1


	//   ....[50]....
        /*082c*/ 	.word	0x0000d130
        /*0830*/ 	.word	0x000000ff
        /*0834*/ 	.word	0x00028c50
        /*0838*/ 	.short	0x010a
        /*083a*/ 	.byte	0x14
	.zero		1


	//   ....[51]....
        /*083c*/ 	.word	0x0000d3e0
        /*0840*/ 	.word	0x000000ff
        /*0844*/ 	.word	0x00000000
        /*0848*/ 	.short	0x0101
        /*084a*/ 	.byte	0x14
	.zero		1


	//   ....[52]....
        /*084c*/ 	.word	0x0000f8c0
        /*0850*/ 	.word	0x000000ff
        /*0854*/ 	.word	0x00000000
        /*0858*/ 	.short	0x0101
        /*085a*/ 	.byte	0x05
	.zero		1


	//   ....[53]....
        /*085c*/ 	.word	0x000120d0
        /*0860*/ 	.word	0x00000019
        /*0864*/ 	.word	0x00028c40
        /*0868*/ 	.short	0x010a
        /*086a*/ 	.byte	0x3f
	.zero		1


	//   ....[54]....
        /*086c*/ 	.word	0x00012500
        /*0870*/ 	.word	0x00000019
        /*0874*/ 	.word	0x00028c30
        /*0878*/ 	.short	0x0107
        /*087a*/ 	.byte	0x3f
	.zero		1


	//   ....[55]....
        /*087c*/ 	.word	0x000125d0
        /*0880*/ 	.word	0x00000019
        /*0884*/ 	.word	0x00028c30
        /*0888*/ 	.short	0x0101
        /*088a*/ 	.byte	0x3f
	.zero		1


	//   ....[56]....
        /*088c*/ 	.word	0x00012cb0
        /*0890*/ 	.word	0x00000011
        /*0894*/ 	.word	0x00028c00
        /*0898*/ 	.short	0x0107
        /*089a*/ 	.byte	0x3f
	.zero		1


	//   ....[57]....
        /*089c*/ 	.word	0x00012da0
        /*08a0*/ 	.word	0x00000011
        /*08a4*/ 	.word	0x00028c00
        /*08a8*/ 	.short	0x0101
        /*08aa*/ 	.byte	0x3f
	.zero		1


	//   ....[58]....
        /*08ac*/ 	.word	0x00012dc0
        /*08b0*/ 	.word	0x00000011
        /*08b4*/ 	.word	0x00028c20
        /*08b8*/ 	.short	0x010a
        /*08ba*/ 	.byte	0x3f
	.zero		1


	//   ....[59]....
        /*08bc*/ 	.word	0x00012e50
        /*08c0*/ 	.word	0x00000019
        /*08c4*/ 	.word	0x00028c60
        /*08c8*/ 	.short	0x010a
        /*08ca*/ 	.byte	0x3f
	.zero		1


	//   ....[60]....
        /*08cc*/ 	.word	0x000136b0
        /*08d0*/ 	.word	0x00000019
        /*08d4*/ 	.word	0x00028c50
        /*08d8*/ 	.short	0x0107
        /*08da*/ 	.byte	0x3f
	.zero		1


	//   ....[61]....
        /*08dc*/ 	.word	0x00013780
        /*08e0*/ 	.word	0x00000019
        /*08e4*/ 	.word	0x00028c50
        /*08e8*/ 	.short	0x0101
        /*08ea*/ 	.byte	0x3f
	.zero		1


	//   ....[62]....
        /*08ec*/ 	.word	0x00013ab0
        /*08f0*/ 	.word	0x00000008
        /*08f4*/ 	.word	0x00028c40
        /*08f8*/ 	.short	0x010a
        /*08fa*/ 	.byte	0x3f
	.zero		1


	//   ....[63]....
        /*08fc*/ 	.word	0x00013de0
        /*0900*/ 	.word	0x00000008
        /*0904*/ 	.word	0x00028c30
        /*0908*/ 	.short	0x0107
        /*090a*/ 	.byte	0x3f
	.zero		1


	//   ....[64]....
        /*090c*/ 	.word	0x00013ea0
        /*0910*/ 	.word	0x00000008
        /*0914*/ 	.word	0x00028c30
        /*0918*/ 	.short	0x0101
        /*091a*/ 	.byte	0x3f
	.zero		1


	//   ....[65]....
        /*091c*/ 	.word	0x00013ed0
        /*0920*/ 	.word	0x00000008
        /*0924*/ 	.word	0x00028c60
        /*0928*/ 	.short	0x010a
        /*092a*/ 	.byte	0x3f
	.zero		1


	//   ....[66]....
        /*092c*/ 	.word	0x00014530
        /*0930*/ 	.word	0x00000008
        /*0934*/ 	.word	0x00028c50
        /*0938*/ 	.short	0x0107
        /*093a*/ 	.byte	0x3f
	.zero		1


	//   ....[67]....
        /*093c*/ 	.word	0x000145f0
        /*0940*/ 	.word	0x00000008
        /*0944*/ 	.word	0x00028c50
        /*0948*/ 	.short	0x0101
        /*094a*/ 	.byte	0x3f
	.zero		1


	//   ....[68]....
        /*094c*/ 	.word	0x000149d0
        /*0950*/ 	.word	0x00000007
        /*0954*/ 	.word	0x00028c20
        /*0958*/ 	.short	0x010a
        /*095a*/ 	.byte	0x3f
	.zero		1


	//   ....[69]....
        /*095c*/ 	.word	0x00014b50
        /*0960*/ 	.word	0x00000005
        /*0964*/ 	.word	0x00028c40
        /*0968*/ 	.short	0x010a
        /*096a*/ 	.byte	0x3f
	.zero		1


	//   ....[70]....
        /*096c*/ 	.word	0x00014bf0
        /*0970*/ 	.word	0x00000003
        /*0974*/ 	.word	0x00028c40
        /*0978*/ 	.short	0x010a
        /*097a*/ 	.byte	0x3f
	.zero		1


	//   ....[71]....
        /*097c*/ 	.word	0x00014c30
        /*0980*/ 	.word	0x00000005
        /*0984*/ 	.word	0x00028c60
        /*0988*/ 	.short	0x010a
        /*098a*/ 	.byte	0x3f
	.zero		1


	//   ....[72]....
        /*098c*/ 	.word	0x00014c70
        /*0990*/ 	.word	0x00000003
        /*0994*/ 	.word	0x00028c60
        /*0998*/ 	.short	0x010a
        /*099a*/ 	.byte	0x3f
	.zero		1


	//   ....[73]....
        /*099c*/ 	.word	0x00014ce0
        /*09a0*/ 	.word	0x00000003
        /*09a4*/ 	.word	0x00028c50
        /*09a8*/ 	.short	0x010a
        /*09aa*/ 	.byte	0x3f
	.zero		1


	//   ....[74]....
        /*09ac*/ 	.word	0x00014d40
        /*09b0*/ 	.word	0x00000003
        /*09b4*/ 	.word	0x00028c50
        /*09b8*/ 	.short	0x010a
        /*09ba*/ 	.byte	0x3f
	.zero		1


	//   ....[75]....
        /*09bc*/ 	.word	0x00014da0
        /*09c0*/ 	.word	0x00000003
        /*09c4*/ 	.word	0x00028c00
        /*09c8*/ 	.short	0x010a
        /*09ca*/ 	.byte	0x3f
	.zero		1


	//   ....[76]....
        /*09cc*/ 	.word	0x00014df0
        /*09d0*/ 	.word	0x00000007
        /*09d4*/ 	.word	0x00028c30
        /*09d8*/ 	.short	0x010a
        /*09da*/ 	.byte	0x3f
	.zero		1


	//   ....[77]....
        /*09dc*/ 	.word	0x00014e40
        /*09e0*/ 	.word	0x00000007
        /*09e4*/ 	.word	0x00028c50
        /*09e8*/ 	.short	0x010a
        /*09ea*/ 	.byte	0x3f
	.zero		1


	//   ....[78]....
        /*09ec*/ 	.word	0x00014ea0
        /*09f0*/ 	.word	0x00000006
        /*09f4*/ 	.word	0x00028c30
        /*09f8*/ 	.short	0x010a
        /*09fa*/ 	.byte	0x3f
	.zero		1


	//   ....[79]....
        /*09fc*/ 	.word	0x00014f00
        /*0a00*/ 	.word	0x0000000a
        /*0a04*/ 	.word	0x00028c50
        /*0a08*/ 	.short	0x010a
        /*0a0a*/ 	.byte	0x3f
	.zero		1


	//   ....[80]....
        /*0a0c*/ 	.word	0x00014f60
        /*0a10*/ 	.word	0x00000005
        /*0a14*/ 	.word	0x00028c30
        /*0a18*/ 	.short	0x010a
        /*0a1a*/ 	.byte	0x3f
	.zero		1


	//   ....[81]....
        /*0a1c*/ 	.word	0x00014fc0
        /*0a20*/ 	.word	0x0000000b
        /*0a24*/ 	.word	0x00028c50
        /*0a28*/ 	.short	0x010a
        /*0a2a*/ 	.byte	0x3f
	.zero		1


	//   ....[82]....
        /*0a2c*/ 	.word	0x00015020
        /*0a30*/ 	.word	0x00000006
        /*0a34*/ 	.word	0x00028c30
        /*0a38*/ 	.short	0x010a
        /*0a3a*/ 	.byte	0x3f
	.zero		1


	//   ....[83]....
        /*0a3c*/ 	.word	0x00015080
        /*0a40*/ 	.word	0x0000000a
        /*0a44*/ 	.word	0x00028c50
        /*0a48*/ 	.short	0x010a
        /*0a4a*/ 	.byte	0x3f
	.zero		1


	//   ....[84]....
        /*0a4c*/ 	.word	0x00015180
        /*0a50*/ 	.word	0x00000019
        /*0a54*/ 	.word	0x00028c40
        /*0a58*/ 	.short	0x010a
        /*0a5a*/ 	.byte	0x3f
	.zero		1


	//   ....[85]....
        /*0a5c*/ 	.word	0x00015ad0
        /*0a60*/ 	.word	0x00000011
        /*0a64*/ 	.word	0x00028c20
        /*0a68*/ 	.short	0x010a
        /*0a6a*/ 	.byte	0x3f
	.zero		1


	//   ....[86]....
        /*0a6c*/ 	.word	0x00015b20
        /*0a70*/ 	.word	0x00000019
        /*0a74*/ 	.word	0x00028c60
        /*0a78*/ 	.short	0x010a
        /*0a7a*/ 	.byte	0x3f
	.zero		1


	//   ....[87]....
        /*0a7c*/ 	.word	0x00016390
        /*0a80*/ 	.word	0x00000008
        /*0a84*/ 	.word	0x00028c40
        /*0a88*/ 	.short	0x010a
        /*0a8a*/ 	.byte	0x3f
	.zero		1


	//   ....[88]....
        /*0a8c*/ 	.word	0x00016810
        /*0a90*/ 	.word	0x00000008
        /*0a94*/ 	.word	0x00028c60
        /*0a98*/ 	.short	0x010a
        /*0a9a*/ 	.byte	0x3f
	.zero		1


	//   ....[89]....
        /*0a9c*/ 	.word	0x00017040
        /*0aa0*/ 	.word	0x00000007
        /*0aa4*/ 	.word	0x00028c20
        /*0aa8*/ 	.short	0x010a
        /*0aaa*/ 	.byte	0x3f
	.zero		1


	//   ....[90]....
        /*0aac*/ 	.word	0x000171e0
        /*0ab0*/ 	.word	0x00000005
        /*0ab4*/ 	.word	0x00028c40
        /*0ab8*/ 	.short	0x010a
        /*0aba*/ 	.byte	0x3f
	.zero		1


	//   ....[91]....
        /*0abc*/ 	.word	0x00017230
        /*0ac0*/ 	.word	0x00000003
        /*0ac4*/ 	.word	0x00028c40
        /*0ac8*/ 	.short	0x010a
        /*0aca*/ 	.byte	0x3f
	.zero		1


	//   ....[92]....
        /*0acc*/ 	.word	0x00017280
        /*0ad0*/ 	.word	0x00000005
        /*0ad4*/ 	.word	0x00028c60
        /*0ad8*/ 	.short	0x010a
        /*0ada*/ 	.byte	0x3f
	.zero		1


	//----- nvinfo : EIATTR_NUM_MBARRIERS
	.align		4
.L_776:
        /*0adc*/ 	.byte	0x03, 0x38
        /*0ade*/ 	.short	0x0016


	//----- nvinfo : EIATTR_EXIT_INSTR_OFFSETS
	.align		4
        /*0ae0*/ 	.byte	0x04, 0x1c
        /*0ae2*/ 	.short	(.L_778 - .L_777)


	//   ....[0]....
.L_777:
        /*0ae4*/ 	.word	0x00000930


	//   ....[1]....
        /*0ae8*/ 	.word	0x000109c0


	//   ....[2]....
        /*0aec*/ 	.word	0x00014cc0


	//----- nvinfo : EIATTR_MAX_THREADS
	.align		4
.L_778:
        /*0af0*/ 	.byte	0x04, 0x05
        /*0af2*/ 	.short	(.L_780 - .L_779)
.L_779:
        /*0af4*/ 	.word	0x00000180
        /*0af8*/ 	.word	0x00000001
        /*0afc*/ 	.word	0x00000001


	//----- nvinfo : EIATTR_CRS_STACK_SIZE
	.align		4
.L_780:
        /*0b00*/ 	.byte	0x04, 0x1e
        /*0b02*/ 	.short	(.L_782 - .L_781)
.L_781:
        /*0b04*/ 	.word	0x00000000


	//----- nvinfo : EIATTR_CBANK_PARAM_SIZE
	.align		4
.L_782:
        /*0b08*/ 	.byte	0x03, 0x19
        /*0b0a*/ 	.short	0x0af0


	//----- nvinfo : EIATTR_PARAM_CBANK
	.align		4
        /*0b0c*/ 	.byte	0x04, 0x0a
        /*0b0e*/ 	.short	(.L_784 - .L_783)
	.align		4
.L_783:
        /*0b10*/ 	.word	index@(.nv.constant0._ZN7cutlass13device_kernelIN5flash11enable_sm90INS1_16FlashAttnFwdSm90INS1_25CollectiveMainloopFwdSm90ILi2EN4cute5tupleIJNS5_1CILi1EEES8_S8_EEENS6_IJNS7_ILi64EEESA_SA_EEELi512ENS_6half_tEfNS_4arch4Sm90ELb0ELb1ELb1ELb0ELb1ELb0ELb0ELb0ELb0ELb1ELb0ELb0EEENS1_21CollectiveEpilogueFwdINS6_IJSA_NS7_ILi512EEESA_EEES9_SC_SE_Li256ELb0ELb1ELb0ELb0EEENS1_30DynamicPersistentTileSchedulerILi256ELi128ELb0ELb1ELb1EEEEEEEEEvNT_6ParamsE)
        /*0b14*/ 	.short	0x0210
        /*0b16*/ 	.short	0x0af0


	//----- nvinfo : EIATTR_SW_WAR
	.align		4
.L_784:
        /*0b18*/ 	.byte	0x04, 0x36
        /*0b1a*/ 	.short	(.L_786 - .L_785)
.L_785:
        /*0b1c*/ 	.word	0x00000008
.L_786:


//--------------------- .nv.info._ZN7cutlass13device_kernelIN5flash11enable_sm90INS1_16FlashAttnFwdSm90INS1_25CollectiveMainloopFwdSm90ILi2EN4cute5tupleIJNS5_1CILi1EEES8_S8_EEENS6_IJNS7_ILi64EEESA_SA_EEELi512ENS_6half_tEfNS_4arch4Sm90ELb0ELb1ELb1ELb0ELb1ELb0ELb1ELb0ELb0ELb1ELb0ELb0EEENS1_21CollectiveEpilogueFwdINS6_IJSA_NS7_ILi512EEESA_EEES9_SC_SE_Li256ELb0ELb1ELb0ELb0EEENS1_30DynamicPersistentTileSchedulerILi256ELi128ELb0ELb1ELb1EEEEEEEEEvNT_6ParamsE --------------------------
	.section	.nv.info._ZN7cutlass13device_kernelIN5flash11enable_sm90INS1_16FlashAttnFwdSm90INS1_25CollectiveMainloopFwdSm90ILi2EN4cute5tupleIJNS5_1CILi1EEES8_S8_EEENS6_IJNS7_ILi64EEESA_SA_EEELi512ENS_6half_tEfNS_4arch4Sm90ELb0ELb1ELb1ELb0ELb1ELb0ELb1ELb0ELb0ELb1ELb0ELb0EEENS1_21CollectiveEpilogueFwdINS6_IJSA_NS7_ILi512EEESA_EEES9_SC_SE_Li256ELb0ELb1ELb0ELb0EEENS1_30DynamicPersistentTileSchedulerILi256ELi128ELb0ELb1ELb1EEEEEEEEEvNT_6ParamsE,"",@"SHT_CUDA_INFO"
	.sectionflags	@""
	.align	4


	//----- nvinfo : EIATTR_CUDA_API_VERSION
	.align		4
        /*0000*/ 	.byte	0x04, 0x37
        /*0002*/ 	.short	(.L_788 - .L_787)
.L_787:
        /*0004*/ 	.word	0x00000082


	//----- nvinfo : EIATTR_KPARAM_INFO
	.align		4
.L_788:
        /*0008*/ 	.byte	0x04, 0x17
        /*000a*/ 	.short	(.L_790 - .L_789)
.L_789:
        /*000c*/ 	.word	0x00000000
        /*0010*/ 	.short	0x0000
        /*0012*/ 	.short	0x0070
        /*0014*/ 	.byte	0x00, 0xf0, 0x01, 0x2e


	//----- nvinfo : EIATTR_SPARSE_MMA_MASK
	.align		4
.L_790:
        /*0018*/ 	.byte	0x03, 0x50
        /*001a*/ 	.short	0x0000


	//----- nvinfo : EIATTR_MAXREG_COUNT
	.align		4
        /*001c*/ 	.byte	0x03, 0x1b
        /*001e*/ 	.short	0x00a8


	//----- nvinfo : EIATTR_NUM_BARRIERS
	.align		4
        /*0020*/ 	.byte	0x02, 0x4c
        /*0022*/ 	.byte	0x10
	.zero		1


	//----- nvinfo : EIATTR_EXTERNS
	.align		4
        /*0024*/ 	.byte	0x04, 0x0f
        /*0026*/ 	.short	(.L_792 - .L_791)


	//   ....[0]....
	.align		4
.L_791:
        /*0028*/ 	.word	index@(__assertfail)


	//----- nvinfo : EIATTR_ANNOTATIONS
	.align		4
.L_792:
        /*002c*/ 	.byte	0x04, 0x55
        /*002e*/ 	.short	(.L_794 - .L_793)


	//   ....[0]....
.L_793:
        /* <DEDUP_REMOVED lines=12> */


	//----- nvinfo : EIATTR_MERCURY_ISA_VERSION
	.align		4
.L_794:
        /*00d8*/ 	.byte	0x03, 0x5f
        /*00da*/ 	.short	0x0101


	//----- nvinfo : EIATTR_INT_WARP_WIDE_INSTR_OFFSETS
	.align		4
        /*00dc*/ 	.byte	0x04, 0x31
        /*00de*/ 	.short	(.L_796 - .L_795)


	//   ....[0]....
.L_795:
        /*00e0*/ 	.word	0x000000c0


	//   ....[1]....
        /*00e4*/ 	.word	0x000000d0


	//   ....[2]....
        /*00e8*/ 	.word	0x000000e0


	//   ....[3]....
        /*00ec*/ 	.word	0x00000180


	//   ....[4]....
        /*00f0*/ 	.word	0x00026020


	//   ....[5]....
        /*00f4*/ 	.word	0x000260b0


	//   ....[6]....
        /*00f8*/ 	.word	0x000299c0


	//   ....[7]....
        /*00fc*/ 	.word	0x00029a50


	//----- nvinfo : EIATTR_COOP_GROUP_MASK_REGIDS
	.align		4
.L_796:
        /*0100*/ 	.byte	0x04, 0x29
        /*0102*/ 	.short	(.L_798 - .L_797)


	//   ....[0]....
.L_797:
        /*0104*/ 	.word	0xffffffff


	//   ....[1]....
        /*0108*/ 	.word	0xffffffff


	//   ....[2]....
        /*010c*/ 	.word	0xffffffff


	//   ....[3]....
        /*0110*/ 	.word	0xffffffff


	//   ....[4]....
        /*0114*/ 	.word	0xffffffff


	//   ....[5]....
        /*0118*/ 	.word	0xffffffff


	//   ....[6]....
        /*011c*/ 	.word	0xffffffff


	//   ....[7]....
        /*0120*/ 	.word	0xffffffff


	//   ....[8]....
        /*0124*/ 	.word	0xffffffff


	//   ....[9]....
        /*0128*/ 	.word	0xffffffff


	//   ....[10]....
        /*012c*/ 	.word	0xffffffff


	//   ....[11]....
        /*0130*/ 	.word	0xffffffff


	//   ....[12]....
        /*0134*/ 	.word	0xffffffff


	//   ....[13]....
        /*0138*/ 	.word	0xffffffff


	//   ....[14]....
        /*013c*/ 	.word	0xffffffff


	//   ....[15]....
        /*0140*/ 	.word	0xffffffff


	//   ....[16]....
        /*0144*/ 	.word	0xffffffff


	//   ....[17]....
        /*0148*/ 	.word	0xffffffff


	//   ....[18]....
        /*014c*/ 	.word	0xffffffff


	//   ....[19]....
        /*0150*/ 	.word	0xffffffff


	//   ....[20]....
        /*0154*/ 	.word	0xffffffff


	//   ....[21]....
        /*0158*/ 	.word	0xffffffff


	//   ....[22]....
        /*015c*/ 	.word	0xffffffff


	//   ....[23]....
        /*0160*/ 	.word	0xffffffff


	//   ....[24]....
        /*0164*/ 	.word	0xffffffff


	//   ....[25]....
        /*0168*/ 	.word	0xffffffff


	//   ....[26]....
        /*016c*/ 	.word	0xffffffff


	//   ....[27]....
        /*0170*/ 	.word	0xffffffff


	//   ....[28]....
        /*0174*/ 	.word	0xffffffff


	//   ....[29]....
        /*0178*/ 	.word	0xffffffff


	//   ....[30]....
        /*017c*/ 	.word	0xffffffff


	//   ....[31]....
        /*0180*/ 	.word	0xffffffff


	//   ....[32]....
        /*0184*/ 	.word	0xffffffff


	//   ....[33]....
        /*0188*/ 	.word	0xffffffff


	//   ....[34]....
        /*018c*/ 	.word	0xffffffff


	//   ....[35]....
        /*0190*/ 	.word	0xffffffff


	//   ....[36]....
        /*0194*/ 	.word	0xffffffff


	//   ....[37]....
        /*0198*/ 	.word	0xffffffff


	//   ....[38]....
        /*019c*/ 	.word	0xffffffff


	//   ....[39]....
        /*01a0*/ 	.word	0xffffffff


	//   ....[40]....
        /*01a4*/ 	.word	0xffffffff


	//   ....[41]....
        /*01a8*/ 	.word	0xffffffff


	//   ....[42]....
        /*01ac*/ 	.word	0xffffffff


	//   ....[43]....
        /*01b0*/ 	.word	0xffffffff


	//   ....[44]....
        /*01b4*/ 	.word	0xffffffff


	//   ....[45]....
        /*01b8*/ 	.word	0xffffffff


	//   ....[46]....
        /*01bc*/ 	.word	0xffffffff


	//   ....[47]....
        /*01c0*/ 	.word	0xffffffff


	//   ....[48]....
        /*01c4*/ 	.word	0xffffffff


	//   ....[49]....
        /*01c8*/ 	.word	0xffffffff


	//   ....[50]....
        /*01cc*/ 	.word	0xffffffff


	//   ....[51]....
        /*01d0*/ 	.word	0xffffffff


	//   ....[52]....
        /*01d4*/ 	.word	0xffffffff


	//   ....[53]....
        /*01d8*/ 	.word	0xffffffff


	//   ....[54]....
        /*01dc*/ 	.word	0xffffffff


	//   ....[55]....
        /*01e0*/ 	.word	0xffffffff


	//   ....[56]....
        /*01e4*/ 	.word	0xffffffff


	//   ....[57]....
        /*01e8*/ 	.word	0xffffffff


	//   ....[58]....
        /*01ec*/ 	.word	0xffffffff


	//   ....[59]....
        /*01f0*/ 	.word	0xffffffff


	//   ....[60]....
        /*01f4*/ 	.word	0xffffffff


	//   ....[61]....
        /*01f8*/ 	.word	0xffffffff


	//   ....[62]....
        /*01fc*/ 	.word	0xffffffff


	//   ....[63]....
        /*0200*/ 	.word	0xffffffff


	//   ....[64]....
        /*0204*/ 	.word	0xffffffff


	//   ....[65]....
        /*0208*/ 	.word	0xffffffff


	//   ....[66]....
        /*020c*/ 	.word	0xffffffff


	//   ....[67]....
        /*0210*/ 	.word	0xffffffff


	//   ....[68]....
        /*0214*/ 	.word	0xffffffff


	//   ....[69]....
        /*0218*/ 	.word	0xffffffff


	//   ....[70]....
        /*021c*/ 	.word	0xffffffff


	//   ....[71]....
        /*0220*/ 	.word	0xffffffff


	//   ....[72]....
        /*0224*/ 	.word	0xffffffff


	//   ....[73]....
        /*0228*/ 	.word	0xffffffff


	//   ....[74]....
        /*022c*/ 	.word	0xffffffff


	//   ....[75]....
        /*0230*/ 	.word	0xffffffff


	//   ....[76]....
        /*0234*/ 	.word	0xffffffff


	//   ....[77]....
        /*0238*/ 	.word	0xffffffff


	//   ....[78]....
        /*023c*/ 	.word	0xffffffff


	//   ....[79]....
        /*0240*/ 	.word	0xffffffff


	//   ....[80]....
        /*0244*/ 	.word	0xffffffff


	//   ....[81]....
        /*0248*/ 	.word	0xffffffff


	//   ....[82]....
        /*024c*/ 	.word	0xffffffff


	//   ....[83]....
        /*0250*/ 	.word	0xffffffff


	//   ....[84]....
        /*0254*/ 	.word	0xffffffff


	//   ....[85]....
        /*0258*/ 	.word	0xffffffff


	//   ....[86]....
        /*025c*/ 	.word	0xffffffff


	//   ....[87]....
        /*0260*/ 	.word	0xffffffff


	//   ....[88]....
        /*0264*/ 	.word	0xffffffff


	//   ....[89]....
        /*0268*/ 	.word	0xffffffff


	//   ....[90]....
        /*026c*/ 	.word	0xffffffff


	//   ....[91]....
        /*0270*/ 	.word	0xffffffff


	//   ....[92]....
        /*0274*/ 	.word	0xffffffff


	//   ....[93]....
        /*0278*/ 	.word	0xffffffff


	//   ....[94]....
        /*027c*/ 	.word	0xffffffff


	//   ....[95]....
        /*0280*/ 	.word	0xffffffff


	//   ....[96]....
        /*0284*/ 	.word	0xffffffff


	//   ....[97]....
        /*0288*/ 	.word	0xffffffff


	//   ....[98]....
        /*028c*/ 	.word	0x0500000f


	//   ....[99]....
        /*0290*/ 	.word	0x0500000f


	//   ....[100]....
        /*0294*/ 	.word	0x0500000f


	//   ....[101]....
        /*0298*/ 	.word	0x0500000f


	//   ....[102]....
        /*029c*/ 	.word	0x0500000f


	//   ....[103]....
        /*02a0*/ 	.word	0x0500000f


	//   ....[104]....
        /*02a4*/ 	.word	0x0500000f


	//   ....[105]....
        /*02a8*/ 	.word	0x0500000f


	//   ....[106]....
        /*02ac*/ 	.word	0x0500000f


	//   ....[107]....
        /*02b0*/ 	.word	0x0500000f


	//   ....[108]....
        /*02b4*/ 	.word	0x0500000f


	//   ....[109]....
        /*02b8*/ 	.word	0x0500000f


	//   ....[110]....
        /*02bc*/ 	.word	0x0500000f


	//   ....[111]....
        /*02c0*/ 	.word	0x0500000f


	//   ....[112]....
        /*02c4*/ 	.word	0x0500000f


	//   ....[113]....
        /*02c8*/ 	.word	0x0500000f


	//   ....[114]....
        /*02cc*/ 	.word	0x0500000f


	//   ....[115]....
        /*02d0*/ 	.word	0x0500000f


	//   ....[116]....
        /*02d4*/ 	.word	0x0500000f


	//   ....[117]....
        /*02d8*/ 	.word	0x0500000f


	//   ....[118]....
        /*02dc*/ 	.word	0x0500000f


	//   ....[119]....
        /*02e0*/ 	.word	0x0500000f


	//   ....[120]....
        /*02e4*/ 	.word	0x0500000f


	//   ....[121]....
        /*02e8*/ 	.word	0x0500000f


	//   ....[122]....
        /*02ec*/ 	.word	0x0500000f


	//   ....[123]....
        /*02f0*/ 	.word	0x0500000f


	//   ....[124]....
        /*02f4*/ 	.word	0x0500000f


	//   ....[125]....
        /*02f8*/ 	.word	0x0500000f


	//   ....[126]....
        /*02fc*/ 	.word	0x0500000f


	//   ....[127]....
        /*0300*/ 	.word	0x0500000f


	//   ....[128]....
        /*0304*/ 	.word	0x0500000f


	//   ....[129]....
        /*0308*/ 	.word	0x0500000f


	//   ....[130]....
        /*030c*/ 	.word	0x0500000f


	//   ....[131]....
        /*0310*/ 	.word	0x0500000f


	//   ....[132]....
        /*0314*/ 	.word	0x0500000f


	//   ....[133]....
        /*0318*/ 	.word	0x0500000f


	//   ....[134]....
        /*031c*/ 	.word	0x0500000f


	//   ....[135]....
        /*0320*/ 	.word	0x0500000f


	//   ....[136]....
        /*0324*/ 	.word	0x0500000f


	//   ....[137]....
        /*0328*/ 	.word	0x0500000f


	//   ....[138]....
        /*032c*/ 	.word	0x0500000f


	//   ....[139]....
        /*0330*/ 	.word	0x0500000f


	//   ....[140]....
        /*0334*/ 	.word	0x0500000f


	//   ....[141]....
        /*0338*/ 	.word	0x0500000f


	//   ....[142]....
        /*033c*/ 	.word	0x0500000f


	//   ....[143]....
        /*0340*/ 	.word	0x0500000f


	//   ....[144]....
        /*0344*/ 	.word	0x0500000f


	//   ....[145]....
        /*0348*/ 	.word	0x0500000f


	//   ....[146]....
        /*034c*/ 	.word	0x0500000f


	//   ....[147]....
        /*0350*/ 	.word	0x0500000f


	//   ....[148]....
        /*0354*/ 	.word	0x0500000f


	//   ....[149]....
        /*0358*/ 	.word	0xffffffff


	//   ....[150]....
        /*035c*/ 	.word	0xffffffff


	//   ....[151]....
        /*0360*/ 	.word	0xffffffff


	//   ....[152]....
        /*0364*/ 	.word	0xffffffff


	//   ....[153]....
        /*0368*/ 	.word	0xffffffff


	//   ....[154]....
        /*036c*/ 	.word	0xffffffff


	//   ....[155]....
        /*0370*/ 	.word	0xffffffff


	//   ....[156]....
        /*0374*/ 	.word	0xffffffff


	//----- nvinfo : EIATTR_COOP_GROUP_INSTR_OFFSETS
	.align		4
.L_798:
        /*0378*/ 	.byte	0x04, 0x28
        /*037a*/ 	.short	(.L_800 - .L_799)


	//   ....[0]....
.L_799:
        /*037c*/ 	.word	0x00000080


	//   ....[1]....
        /*0380*/ 	.word	0x00000090


	//   ....[2]....
        /*0384*/ 	.word	0x000002b0


	//   ....[3]....
        /*0388*/ 	.word	0x00000410


	//   ....[4]....
        /*038c*/ 	.word	0x00000530


	//   ....[5]....
        /*0390*/ 	.word	0x00000690


	//   ....[6]....
        /*0394*/ 	.word	0x000021c0


	//   ....[7]....
        /*0398*/ 	.word	0x00009c50


	//   ....[8]....
        /*039c*/ 	.word	0x0000bd40


	//   ....[9]....
        /*03a0*/ 	.word	0x0000d020


	//   ....[10]....
        /*03a4*/ 	.word	0x0000d5a0


	//   ....[11]....
        /*03a8*/ 	.word	0x0000e2e0


	//   ....[12]....
        /*03ac*/ 	.word	0x0000e3d0


	//   ....[13]....
        /*03b0*/ 	.word	0x0000e820


	//   ....[14]....
        /*03b4*/ 	.word	0x0000e8f0


	//   ....[15]....
        /*03b8*/ 	.word	0x00011450


	//   ....[16]....
        /*03bc*/ 	.word	0x00012db0


	//   ....[17]....
        /*03c0*/ 	.word	0x00014450


	//   ....[18]....
        /*03c4*/ 	.word	0x00014490


	//   ....[19]....
        /*03c8*/ 	.word	0x000144d0


	//   ....[20]....
        /*03cc*/ 	.word	0x000144f0


	//   ....[21]....
        /*03d0*/ 	.word	0x00018b70


	//   ....[22]....
        /*03d4*/ 	.word	0x00019f30


	//   ....[23]....
        /*03d8*/ 	.word	0x0001b250


	//   ....[24]....
        /*03dc*/ 	.word	0x0001b7c0


	//   ....[25]....
        /*03e0*/ 	.word	0x0001c3b0


	//   ....[26]....
        /*03e4*/ 	.word	0x0001c400


	//   ....[27]....
        /*03e8*/ 	.word	0x0001c440


	//   ....[28]....
        /*03ec*/ 	.word	0x0001c460


	//   ....[29]....
        /*03f0*/ 	.word	0x00020b60


	//   ....[30]....
        /*03f4*/ 	.word	0x00020cf0


	//   ....[31]....
        /*03f8*/ 	.word	0x00020d10


	//   ....[32]....
        /*03fc*/ 	.word	0x00020d50


	//   ....[33]....
        /*0400*/ 	.word	0x00020d70


	//   ....[34]....
        /*0404*/ 	.word	0x00022710


	//   ....[35]....
        /*0408*/ 	.word	0x000236e0


	//   ....[36]....
        /*040c*/ 	.word	0x00023710


	//   ....[37]....
        /*0410*/ 	.word	0x00023750


	//   ....[38]....
        /*0414*/ 	.word	0x00023760


	//   ....[39]....
        /*0418*/ 	.word	0x00023dc0


	//   ....[40]....
        /*041c*/ 	.word	0x00023dd0


	//   ....[41]....
        /*0420*/ 	.word	0x00024000


	//   ....[42]....
        /*0424*/ 	.word	0x00024020


	//   ....[43]....
        /*0428*/ 	.word	0x000249d0


	//   ....[44]....
        /*042c*/ 	.word	0x000249f0


	//   ....[45]....
        /*0430*/ 	.word	0x00024c30


	//   ....[46]....
        /*0434*/ 	.word	0x00024c50


	//   ....[47]....
        /*0438*/ 	.word	0x00024f40


	//   ....[48]....
        /*043c*/ 	.word	0x00026ac0


	//   ....[49]....
        /*0440*/ 	.word	0x00026ae0


	//   ....[50]....
        /*0444*/ 	.word	0x00026b00


	//   ....[51]....
        /*0448*/ 	.word	0x00026b50


	//   ....[52]....
        /*044c*/ 	.word	0x00026b80


	//   ....[53]....
        /*0450*/ 	.word	0x00026bd0


	//   ....[54]....
        /*0454*/ 	.word	0x00026c00


	//   ....[55]....
        /*0458*/ 	.word	0x00026c10


	//   ....[56]....
        /*045c*/ 	.word	0x000272b0


	//   ....[57]....
        /*0460*/ 	.word	0x000272e0


	//   ....[58]....
        /*0464*/ 	.word	0x00027330


	//   ....[59]....
        /*0468*/ 	.word	0x00027390


	//   ....[60]....
        /*046c*/ 	.word	0x000273b0


	//   ....[61]....
        /*0470*/ 	.word	0x00027430


	//   ....[62]....
        /*0474*/ 	.word	0x00027450


	//   ....[63]....
        /*0478*/ 	.word	0x00027470


	//   ....[64]....
        /*047c*/ 	.word	0x00027ac0


	//   ....[65]....
        /*0480*/ 	.word	0x00027af0


	//   ....[66]....
        /*0484*/ 	.word	0x00027b00


	//   ....[67]....
        /*0488*/ 	.word	0x00027ba0


	//   ....[68]....
        /*048c*/ 	.word	0x00027cb0


	//   ....[69]....
        /*0490*/ 	.word	0x00027cc0


	//   ....[70]....
        /*0494*/ 	.word	0x00027cd0


	//   ....[71]....
        /*0498*/ 	.word	0x00027de0


	//   ....[72]....
        /*049c*/ 	.word	0x00028370


	//   ....[73]....
        /*04a0*/ 	.word	0x000283a0


	//   ....[74]....
        /*04a4*/ 	.word	0x000283d0


	//   ....[75]....
        /*04a8*/ 	.word	0x00028430


	//   ....[76]....
        /*04ac*/ 	.word	0x00028580


	//   ....[77]....
        /*04b0*/ 	.word	0x000285a0


	//   ....[78]....
        /*04b4*/ 	.word	0x000285b0


	//   ....[79]....
        /*04b8*/ 	.word	0x00028700


	//   ....[80]....
        /*04bc*/ 	.word	0x00028f50


	//   ....[81]....
        /*04c0*/ 	.word	0x00028f70


	//   ....[82]....
        /*04c4*/ 	.word	0x00028f90


	//   ....[83]....
        /*04c8*/ 	.word	0x00028fc0


	//   ....[84]....
        /*04cc*/ 	.word	0x00028fd0


	//   ....[85]....
        /*04d0*/ 	.word	0x00029010


	//   ....[86]....
        /*04d4*/ 	.word	0x00029020


	//   ....[87]....
        /*04d8*/ 	.word	0x00029030


	//   ....[88]....
        /*04dc*/ 	.word	0x00029370


	//   ....[89]....
        /*04e0*/ 	.word	0x000293b0


	//   ....[90]....
        /*04e4*/ 	.word	0x000293d0


	//   ....[91]....
        /*04e8*/ 	.word	0x00029430


	//   ....[92]....
        /*04ec*/ 	.word	0x00029460


	//   ....[93]....
        /*04f0*/ 	.word	0x00029510


	//   ....[94]....
        /*04f4*/ 	.word	0x00029530


	//   ....[95]....
        /*04f8*/ 	.word	0x00029540


	//   ....[96]....
        /*04fc*/ 	.word	0x00029b70


	//   ....[97]....
        /*0500*/ 	.word	0x00029d50


	//   ....[98]....
        /*0504*/ 	.word	0x0002a2f0


	//   ....[99]....
        /*0508*/ 	.word	0x0002a3d0


	//   ....[100]....
        /*050c*/ 	.word	0x0002a470


	//   ....[101]....
        /*0510*/ 	.word	0x0002a4d0


	//   ....[102]....
        /*0514*/ 	.word	0x0002a590


	//   ....[103]....
        /*0518*/ 	.word	0x0002a600


	//   ....[104]....
        /*051c*/ 	.word	0x0002a6c0


	//   ....[105]....
        /*0520*/ 	.word	0x0002a730


	//   ....[106]....
        /*0524*/ 	.word	0x0002a7e0


	//   ....[107]....
        /*0528*/ 	.word	0x0002a880


	//   ....[108]....
        /*052c*/ 	.word	0x0002a900


	//   ....[109]....
        /*0530*/ 	.word	0x0002a960


	//   ....[110]....
        /*0534*/ 	.word	0x0002aa40


	//   ....[111]....
        /*0538*/ 	.word	0x0002aab0


	//   ....[112]....
        /*053c*/ 	.word	0x0002ab90


	//   ....[113]....
        /*0540*/ 	.word	0x0002abf0


	//   ....[114]....
        /*0544*/ 	.word	0x0002aca0


	//   ....[115]....
        /*0548*/ 	.word	0x0002ad30


	//   ....[116]....
        /*054c*/ 	.word	0x0002add0


	//   ....[117]....
        /*0550*/ 	.word	0x0002aef0


	//   ....[118]....
        /*0554*/ 	.word	0x0002afe0


	//   ....[119]....
        /*0558*/ 	.word	0x0002b190


	//   ....[120]....
        /*055c*/ 	.word	0x0002b1e0


	//   ....[121]....
        /*0560*/ 	.word	0x0002b2f0


	//   ....[122]....
        /*0564*/ 	.word	0x0002b3d0


	//   ....[123]....
        /*0568*/ 	.word	0x0002b540


	//   ....[124]....
        /*056c*/ 	.word	0x0002b640


	//   ....[125]....
        /*0570*/ 	.word	0x0002b860


	//   ....[126]....
        /*0574*/ 	.word	0x0002b8b0


	//   ....[127]....
        /*0578*/ 	.word	0x0002ba70


	//   ....[128]....
        /*057c*/ 	.word	0x0002bac0


	//   ....[129]....
        /*0580*/ 	.word	0x0002bc80


	//   ....[130]....
        /*0584*/ 	.word	0x0002bcd0


	//   ....[131]....
        /*0588*/ 	.word	0x0002bdb0


	//   ....[132]....
        /*058c*/ 	.word	0x0002be50


	//   ....[133]....
        /*0590*/ 	.word	0x0002beb0


	//   ....[134]....
        /*0594*/ 	.word	0x0002bf50


	//   ....[135]....
        /*0598*/ 	.word	0x0002bfb0


	//   ....[136]....
        /*059c*/ 	.word	0x0002c060


	//   ....[137]....
        /*05a0*/ 	.word	0x0002c0c0


	//   ....[138]....
        /*05a4*/ 	.word	0x0002c170


	//   ....[139]....
        /*05a8*/ 	.word	0x0002c250


	//   ....[140]....
        /*05ac*/ 	.word	0x0002c330


	//   ....[141]....
        /*05b0*/ 	.word	0x0002c410


	//   ....[142]....
        /*05b4*/ 	.word	0x0002c520


	//   ....[143]....
        /*05b8*/ 	.word	0x0002c630


	//   ....[144]....
        /*05bc*/ 	.word	0x0002c710


	//   ....[145]....
        /*05c0*/ 	.word	0x0002c820


	//   ....[146]....
        /*05c4*/ 	.word	0x0002c900


	//   ....[147]....
        /*05c8*/ 	.word	0x0002c990


	//   ....[148]....
        /*05cc*/ 	.word	0x0002cab0


	//   ....[149]....
        /*05d0*/ 	.word	0x0002eab0


	//   ....[150]....
        /*05d4*/ 	.word	0x00030280


	//   ....[151]....
        /*05d8*/ 	.word	0x00030890


	//   ....[152]....
        /*05dc*/ 	.word	0x000315d0


	//   ....[153]....
        /*05e0*/ 	.word	0x00031620


	//   ....[154]....
        /*05e4*/ 	.word	0x00031680


	//   ....[155]....
        /*05e8*/ 	.word	0x000316a0


	//   ....[156]....
        /*05ec*/ 	.word	0x0003e7c0


	//----- nvinfo : EIATTR_REG_RECONFIG
	.align		4
.L_800:
        /*05f0*/ 	.byte	0x01, 0x54
	.zero		2


	//----- nvinfo : EIATTR_SYSCALL_OFFSETS
	.align		4
        /*05f4*/ 	.byte	0x04, 0x46
        /*05f6*/ 	.short	(.L_802 - .L_801)


	//   ....[0]....
.L_801:
        /*05f8*/ 	.word	0x0000a200


	//   ....[1]....
        /*05fc*/ 	.word	0x00026210


	//   ....[2]....
        /*0600*/ 	.word	0x00026360


	//   ....[3]....
        /*0604*/ 	.word	0x00026450


	//   ....[4]....
        /*0608*/ 	.word	0x00026f00


	//   ....[5]....
        /*060c*/ 	.word	0x00027790


	//----- nvinfo : EIATTR_MBARRIER_INSTR_OFFSETS
	.align		4
.L_802:
        /*0610*/ 	.byte	0x04, 0x39
        /*0612*/ 	.short	(.L_804 - .L_803)


	//   ....[0]....
.L_803:
        /*0614*/ 	.word	0x00000190
        /*0618*/ 	.word	0x000000ff
        /*061c*/ 	.word	0x00038800
        /*0620*/ 	.short	0x0100
        /*0622*/ 	.byte	0x08
	.zero		1


	//   ....[1]....
        /*0624*/ 	.word	0x000001a0
        /*0628*/ 	.word	0x000000ff
        /*062c*/ 	.word	0x00038810
        /*0630*/ 	.short	0x0100
        /*0632*/ 	.byte	0x08
	.zero		1


	//   ....[2]....
        /*0634*/ 	.word	0x000001b0
        /*0638*/ 	.word	0x000000ff
        /*063c*/ 	.word	0x00038820
        /*0640*/ 	.short	0x0100
        /*0642*/ 	.byte	0x08
	.zero		1


	//   ....[3]....
        /*0644*/ 	.word	0x00000260
        /*0648*/ 	.word	0x000000ff
        /*064c*/ 	.word	0x00038830
        /*0650*/ 	.short	0x0100
        /*0652*/ 	.byte	0x06
	.zero		1


	//   ....[4]....
        /*0654*/ 	.word	0x00000270
        /*0658*/ 	.word	0x000000ff
        /*065c*/ 	.word	0x00038840
        /*0660*/ 	.short	0x0100
        /*0662*/ 	.byte	0x06
	.zero		1


	//   ....[5]....
        /*0664*/ 	.word	0x00000280
        /*0668*/ 	.word	0x000000ff
        /*066c*/ 	.word	0x00038838
        /*0670*/ 	.short	0x0100
        /*0672*/ 	.byte	0x06
	.zero		1


	//   ....[6]....
        /*0674*/ 	.word	0x00000290
        /*0678*/ 	.word	0x000000ff
        /*067c*/ 	.word	0x00038848
        /*0680*/ 	.short	0x0100
        /*0682*/ 	.byte	0x06
	.zero		1


	//   ....[7]....
        /*0684*/ 	.word	0x000003c0
        /*0688*/ 	.word	0x000000ff
        /*068c*/ 	.word	0x00038850
        /*0690*/ 	.short	0x0100
        /*0692*/ 	.byte	0x08
	.zero		1


	//   ....[8]....
        /*0694*/ 	.word	0x000003d0
        /*0698*/ 	.word	0x000000ff
        /*069c*/ 	.word	0x00038860
        /*06a0*/ 	.short	0x0100
        /*06a2*/ 	.byte	0x08
	.zero		1


	//   ....[9]....
        /*06a4*/ 	.word	0x000003e0
        /*06a8*/ 	.word	0x000000ff
        /*06ac*/ 	.word	0x00038858
        /*06b0*/ 	.short	0x0100
        /*06b2*/ 	.byte	0x08
	.zero		1


	//   ....[10]....
        /*06b4*/ 	.word	0x000003f0
        /*06b8*/ 	.word	0x000000ff
        /*06bc*/ 	.word	0x00038868
        /*06c0*/ 	.short	0x0100
        /*06c2*/ 	.byte	0x08
	.zero		1


	//   ....[11]....
        /*06c4*/ 	.word	0x000004e0
        /*06c8*/ 	.word	0x000000ff
        /*06cc*/ 	.word	0x00038870
        /*06d0*/ 	.short	0x0100
        /*06d2*/ 	.byte	0x06
	.zero		1


	//   ....[12]....
        /*06d4*/ 	.word	0x000004f0
        /*06d8*/ 	.word	0x000000ff
        /*06dc*/ 	.word	0x00038880
        /*06e0*/ 	.short	0x0100
        /*06e2*/ 	.byte	0x06
	.zero		1


	//   ....[13]....
        /*06e4*/ 	.word	0x00000500
        /*06e8*/ 	.word	0x000000ff
        /*06ec*/ 	.word	0x00038878
        /*06f0*/ 	.short	0x0100
        /*06f2*/ 	.byte	0x06
	.zero		1


	//   ....[14]....
        /*06f4*/ 	.word	0x00000510
        /*06f8*/ 	.word	0x000000ff
        /*06fc*/ 	.word	0x00038888
        /*0700*/ 	.short	0x0100
        /*0702*/ 	.byte	0x06
	.zero		1


	//   ....[15]....
        /*0704*/ 	.word	0x00000640
        /*0708*/ 	.word	0x000000ff
        /*070c*/ 	.word	0x00038890
        /*0710*/ 	.short	0x0100
        /*0712*/ 	.byte	0x08
	.zero		1


	//   ....[16]....
        /*0714*/ 	.word	0x00000650
        /*0718*/ 	.word	0x000000ff
        /*071c*/ 	.word	0x000388a0
        /*0720*/ 	.short	0x0100
        /*0722*/ 	.byte	0x08
	.zero		1


	//   ....[17]....
        /*0724*/ 	.word	0x00000660
        /*0728*/ 	.word	0x000000ff
        /*072c*/ 	.word	0x00038898
        /*0730*/ 	.short	0x0100
        /*0732*/ 	.byte	0x08
	.zero		1


	//   ....[18]....
        /*0734*/ 	.word	0x00000670
        /*0738*/ 	.word	0x000000ff
        /*073c*/ 	.word	0x000388a8
        /*0740*/ 	.short	0x0100
        /*0742*/ 	.byte	0x08
	.zero		1


	//   ....[19]....
        /*0744*/ 	.word	0x000007d0
        /*0748*/ 	.word	0x000000ff
        /*074c*/ 	.word	0x000388b0
        /*0750*/ 	.short	0x0100
        /*0752*/ 	.byte	0x08
	.zero		1


	//   ....[20]....
        /*0754*/ 	.word	0x000007e0
        /*0758*/ 	.word	0x000000ff
        /*075c*/ 	.word	0x000388c0
        /*0760*/ 	.short	0x0100
        /*0762*/ 	.byte	0x08
	.zero		1


	//   ....[21]....
        /*0764*/ 	.word	0x000007f0
        /*0768*/ 	.word	0x000000ff
        /*076c*/ 	.word	0x000388b8
        /*0770*/ 	.short	0x0100
        /*0772*/ 	.byte	0x08
	.zero		1


	//   ....[22]....
        /*0774*/ 	.word	0x00000800
        /*0778*/ 	.word	0x000000ff
        /*077c*/ 	.word	0x000388c8
        /*0780*/ 	.short	0x0100
        /*0782*/ 	.byte	0x08
	.zero		1


	//   ....[23]....
        /*0784*/ 	.word	0x00004570
        /*0788*/ 	.word	0x00000004
        /*078c*/ 	.word	0x00000000
        /*0790*/ 	.short	0x0101
        /*0792*/ 	.byte	0x3f
	.zero		1


	//   ....[24]....
        /*0794*/ 	.word	0x00008300
        /*0798*/ 	.word	0x00000006
        /*079c*/ 	.word	0x00000000
        /*07a0*/ 	.short	0x0101
        /*07a2*/ 	.byte	0x3f
	.zero		1


	//   ....[25]....
        /*07a4*/ 	.word	0x0000a720
        /*07a8*/ 	.word	0x000000ff
        /*07ac*/ 	.word	0x00038800
        /*07b0*/ 	.short	0x010a
        /*07b2*/ 	.byte	0x2c
	.zero		1


	//   ....[26]....
        /*07b4*/ 	.word	0x0000aba0
        /*07b8*/ 	.word	0x00000014
        /*07bc*/ 	.word	0x00000000
        /*07c0*/ 	.short	0x010a
        /*07c2*/ 	.byte	0x3f
	.zero		1


	//   ....[27]....
        /*07c4*/ 	.word	0x0000ac00
        /*07c8*/ 	.word	0x00000014
        /*07cc*/ 	.word	0x00000000
        /*07d0*/ 	.short	0x010a
        /*07d2*/ 	.byte	0x3f
	.zero		1


	//   ....[28]....
        /*07d4*/ 	.word	0x0000afb0
        /*07d8*/ 	.word	0x000000ff
        /*07dc*/ 	.word	0x00038810
        /*07e0*/ 	.short	0x010a
        /*07e2*/ 	.byte	0x2c
	.zero		1


	//   ....[29]....
        /*07e4*/ 	.word	0x0000b0b0
        /*07e8*/ 	.word	0x0000000c
        /*07ec*/ 	.word	0x00000000
        /*07f0*/ 	.short	0x010a
        /*07f2*/ 	.byte	0x3f
	.zero		1


	//   ....[30]....
        /*07f4*/ 	.word	0x0000b110
        /*07f8*/ 	.word	0x0000000c
        /*07fc*/ 	.word	0x00000000
        /*0800*/ 	.short	0x010a
        /*0802*/ 	.byte	0x3f
	.zero		1


	//   ....[31]....
        /*0804*/ 	.word	0x0000cd00
        /*0808*/ 	.word	0x00000003
        /*080c*/ 	.word	0x00000000
        /*0810*/ 	.short	0x0101
        /*0812*/ 	.byte	0x3f
	.zero		1


	//   ....[32]....
        /*0814*/ 	.word	0x00011560
        /*0818*/ 	.word	0x00000000
        /*081c*/ 	.word	0x00000000
        /*0820*/ 	.short	0x0101
        /*0822*/ 	.byte	0x3f
	.zero		1


	//   ....[33]....
        /*0824*/ 	.word	0x00011cd0
        /*0828*/ 	.word	0x00000006
        /*082c*/ 	.word	0x00000000
        /*0830*/ 	.short	0x010a
        /*0832*/ 	.byte	0x3f
	.zero		1


	//   ....[34]....
        /*0834*/ 	.word	0x00011d70
        /*0838*/ 	.word	0x00000008
        /*083c*/ 	.word	0x00000000
        /*0840*/ 	.short	0x010a
        /*0842*/ 	.byte	0x3f
	.zero		1


	//   ....[35]....
        /*0844*/ 	.word	0x00012190
        /*0848*/ 	.word	0x0000000e
        /*084c*/ 	.word	0x00000000
        /*0850*/ 	.short	0x010a
        /*0852*/ 	.byte	0x3f
	.zero		1


	//   ....[36]....
        /*0854*/ 	.word	0x000121f0
        /*0858*/ 	.word	0x0000000e
        /*085c*/ 	.word	0x00000000
        /*0860*/ 	.short	0x010a
        /*0862*/ 	.byte	0x3f
	.zero		1


	//   ....[37]....
        /*0864*/ 	.word	0x00013de0
        /*0868*/ 	.word	0x00000003
        /*086c*/ 	.word	0x00000000
        /*0870*/ 	.short	0x0101
        /*0872*/ 	.byte	0x3f
	.zero		1


	//   ....[38]....
        /*0874*/ 	.word	0x00018c80
        /*0878*/ 	.word	0x00000003
        /*087c*/ 	.word	0x00000000
        /*0880*/ 	.short	0x0101
        /*0882*/ 	.byte	0x3f
	.zero		1


	//   ....[39]....
        /*0884*/ 	.word	0x00018e50
        /*0888*/ 	.word	0x00000006
        /*088c*/ 	.word	0x00000000
        /*0890*/ 	.short	0x010a
        /*0892*/ 	.byte	0x3f
	.zero		1


	//   ....[40]....
        /*0894*/ 	.word	0x00018ef0
        /*0898*/ 	.word	0x00000008
        /*089c*/ 	.word	0x00000000
        /*08a0*/ 	.short	0x010a
        /*08a2*/ 	.byte	0x3f
	.zero		1


	//   ....[41]....
        /*08a4*/ 	.word	0x00019310
        /*08a8*/ 	.word	0x0000000e
        /*08ac*/ 	.word	0x00000000
        /*08b0*/ 	.short	0x010a
        /*08b2*/ 	.byte	0x3f
	.zero		1


	//   ....[42]....
        /*08b4*/ 	.word	0x00019370
        /*08b8*/ 	.word	0x0000000e
        /*08bc*/ 	.word	0x00000000
        /*08c0*/ 	.short	0x010a
        /*08c2*/ 	.byte	0x3f
	.zero		1


	//   ....[43]....
        /*08c4*/ 	.word	0x0001af60
        /*08c8*/ 	.word	0x00000003
        /*08cc*/ 	.word	0x00000000
        /*08d0*/ 	.short	0x0101
        /*08d2*/ 	.byte	0x3f
	.zero		1


	//   ....[44]....
        /*08d4*/ 	.word	0x00020c70
        /*08d8*/ 	.word	0x00000003
        /*08dc*/ 	.word	0x00000000
        /*08e0*/ 	.short	0x0101
        /*08e2*/ 	.byte	0x3f
	.zero		1


	//   ....[45]....
        /*08e4*/ 	.word	0x00023da0
        /*08e8*/ 	.word	0x000000ff
        /*08ec*/ 	.word	0x00000000
        /*08f0*/ 	.short	0x0101
        /*08f2*/ 	.byte	0x05
	.zero		1


	//   ....[46]....
        /*08f4*/ 	.word	0x00026870
        /*08f8*/ 	.word	0x0000001b
        /*08fc*/ 	.word	0x00038840
        /*0900*/ 	.short	0x010a
        /*0902*/ 	.byte	0x3f
	.zero		1


	//   ....[47]....
        /*0904*/ 	.word	0x00026ce0
        /*0908*/ 	.word	0x0000001b
        /*090c*/ 	.word	0x00038830
        /*0910*/ 	.short	0x0107
        /*0912*/ 	.byte	0x3f
	.zero		1


	//   ....[48]....
        /*0914*/ 	.word	0x00026d90
        /*0918*/ 	.word	0x0000001b
        /*091c*/ 	.word	0x00038830
        /*0920*/ 	.short	0x0101
        /*0922*/ 	.byte	0x3f
	.zero		1


	//   ....[49]....
        /*0924*/ 	.word	0x00027560
        /*0928*/ 	.word	0x00000011
        /*092c*/ 	.word	0x00038800
        /*0930*/ 	.short	0x0107
        /*0932*/ 	.byte	0x3f
	.zero		1


	//   ....[50]....
        /*0934*/ 	.word	0x00027600
        /*0938*/ 	.word	0x00000011
        /*093c*/ 	.word	0x00038800
        /*0940*/ 	.short	0x0101
        /*0942*/ 	.byte	0x3f
	.zero		1


	//   ....[51]....
        /*0944*/ 	.word	0x00027fc0
        /*0948*/ 	.word	0x00000011
        /*094c*/ 	.word	0x00038810
        /*0950*/ 	.short	0x0107
        /*0952*/ 	.byte	0x3f
	.zero		1


	//   ....[52]....
        /*0954*/ 	.word	0x000280b0
        /*0958*/ 	.word	0x00000011
        /*095c*/ 	.word	0x00038810
        /*0960*/ 	.short	0x0101
        /*0962*/ 	.byte	0x3f
	.zero		1


	//   ....[53]....
        /*0964*/ 	.word	0x000280d0
        /*0968*/ 	.word	0x00000011
        /*096c*/ 	.word	0x00038820
        /*0970*/ 	.short	0x010a
        /*0972*/ 	.byte	0x3f
	.zero		1


	//   ....[54]....
        /*0974*/ 	.word	0x00028150
        /*0978*/ 	.word	0x0000001b
        /*097c*/ 	.word	0x00038860
        /*0980*/ 	.short	0x010a
        /*0982*/ 	.byte	0x3f
	.zero		1


	//   ....[55]....
        /*0984*/ 	.word	0x000289c0
        /*0988*/ 	.word	0x0000001b
        /*098c*/ 	.word	0x00038850
        /*0990*/ 	.short	0x0107
        /*0992*/ 	.byte	0x3f
	.zero		1


	//   ....[56]....
        /*0994*/ 	.word	0x00028a80
        /*0998*/ 	.word	0x0000001b
        /*099c*/ 	.word	0x00038850
        /*09a0*/ 	.short	0x0101
        /*09a2*/ 	.byte	0x3f
	.zero		1


	//   ....[57]....
        /*09a4*/ 	.word	0x00028db0
        /*09a8*/ 	.word	0x00000008
        /*09ac*/ 	.word	0x00038840
        /*09b0*/ 	.short	0x010a
        /*09b2*/ 	.byte	0x3f
	.zero		1


	//   ....[58]....
        /*09b4*/ 	.word	0x000290e0
        /*09b8*/ 	.word	0x00000008
        /*09bc*/ 	.word	0x00038830
        /*09c0*/ 	.short	0x0107
        /*09c2*/ 	.byte	0x3f
	.zero		1


	//   ....[59]....
        /*09c4*/ 	.word	0x00029190
        /*09c8*/ 	.word	0x00000008
        /*09cc*/ 	.word	0x00038830
        /*09d0*/ 	.short	0x0101
        /*09d2*/ 	.byte	0x3f
	.zero		1


	//   ....[60]....
        /*09d4*/ 	.word	0x000291c0
        /*09d8*/ 	.word	0x00000008
        /*09dc*/ 	.word	0x00038860
        /*09e0*/ 	.short	0x010a
        /*09e2*/ 	.byte	0x3f
	.zero		1


	//   ....[61]....
        /*09e4*/ 	.word	0x00029840
        /*09e8*/ 	.word	0x00000008
        /*09ec*/ 	.word	0x00038850
        /*09f0*/ 	.short	0x0107
        /*09f2*/ 	.byte	0x3f
	.zero		1


	//   ....[62]....
        /*09f4*/ 	.word	0x000298f0
        /*09f8*/ 	.word	0x00000008
        /*09fc*/ 	.word	0x00038850
        /*0a00*/ 	.short	0x0101
        /*0a02*/ 	.byte	0x3f
	.zero		1


	//   ....[63]....
        /*0a04*/ 	.word	0x00029cd0
        /*0a08*/ 	.word	0x00000005
        /*0a0c*/ 	.word	0x00038820
        /*0a10*/ 	.short	0x010a
        /*0a12*/ 	.byte	0x3f
	.zero		1


	//   ....[64]....
        /*0a14*/ 	.word	0x00029e50
        /*0a18*/ 	.word	0x00000003
        /*0a1c*/ 	.word	0x00038840
        /*0a20*/ 	.short	0x010a
        /*0a22*/ 	.byte	0x3f
	.zero		1


	//   ....[65]....
        /*0a24*/ 	.word	0x00029ef0
        /*0a28*/ 	.word	0x00000005
        /*0a2c*/ 	.word	0x00038840
        /*0a30*/ 	.short	0x010a
        /*0a32*/ 	.byte	0x3f
	.zero		1


	//   ....[66]....
        /*0a34*/ 	.word	0x00029f30
        /*0a38*/ 	.word	0x00000003
        /*0a3c*/ 	.word	0x00038860
        /*0a40*/ 	.short	0x010a
        /*0a42*/ 	.byte	0x3f
	.zero		1


	//   ....[67]....
        /*0a44*/ 	.word	0x00029f70
        /*0a48*/ 	.word	0x00000005
        /*0a4c*/ 	.word	0x00038860
        /*0a50*/ 	.short	0x010a
        /*0a52*/ 	.byte	0x3f
	.zero		1


	//   ....[68]....
        /*0a54*/ 	.word	0x00029fe0
        /*0a58*/ 	.word	0x00000003
        /*0a5c*/ 	.word	0x00038800
        /*0a60*/ 	.short	0x010a
        /*0a62*/ 	.byte	0x3f
	.zero		1


	//   ....[69]....
        /*0a64*/ 	.word	0x0002a030
        /*0a68*/ 	.word	0x00000014
        /*0a6c*/ 	.word	0x00000000
        /*0a70*/ 	.short	0x010a
        /*0a72*/ 	.byte	0x3f
	.zero		1


	//   ....[70]....
        /*0a74*/ 	.word	0x0002a090
        /*0a78*/ 	.word	0x00000004
        /*0a7c*/ 	.word	0x00038810
        /*0a80*/ 	.short	0x010a
        /*0a82*/ 	.byte	0x3f
	.zero		1


	//   ....[71]....
        /*0a84*/ 	.word	0x0002a0e0
        /*0a88*/ 	.word	0x0000000c
        /*0a8c*/ 	.word	0x00000000
        /*0a90*/ 	.short	0x010a
        /*0a92*/ 	.byte	0x3f
	.zero		1


	//   ....[72]....
        /*0a94*/ 	.word	0x0002a130
        /*0a98*/ 	.word	0x00000008
        /*0a9c*/ 	.word	0x00000000
        /*0aa0*/ 	.short	0x010a
        /*0aa2*/ 	.byte	0x3f
	.zero		1


	//   ....[73]....
        /*0aa4*/ 	.word	0x0002a180
        /*0aa8*/ 	.word	0x0000000e
        /*0aac*/ 	.word	0x00000000
        /*0ab0*/ 	.short	0x010a
        /*0ab2*/ 	.byte	0x3f
	.zero		1


	//   ....[74]....
        /*0ab4*/ 	.word	0x0002a1d0
        /*0ab8*/ 	.word	0x00000008
        /*0abc*/ 	.word	0x00000000
        /*0ac0*/ 	.short	0x010a
        /*0ac2*/ 	.byte	0x3f
	.zero		1


	//   ....[75]....
        /*0ac4*/ 	.word	0x0002a220
        /*0ac8*/ 	.word	0x0000000e
        /*0acc*/ 	.word	0x00000000
        /*0ad0*/ 	.short	0x010a
        /*0ad2*/ 	.byte	0x3f
	.zero		1


	//   ....[76]....
        /*0ad4*/ 	.word	0x0002a320
        /*0ad8*/ 	.word	0x0000001b
        /*0adc*/ 	.word	0x00038840
        /*0ae0*/ 	.short	0x010a
        /*0ae2*/ 	.byte	0x3f
	.zero		1


	//   ....[77]....
        /*0ae4*/ 	.word	0x0002b440
        /*0ae8*/ 	.word	0x00000011
        /*0aec*/ 	.word	0x00038820
        /*0af0*/ 	.short	0x010a
        /*0af2*/ 	.byte	0x3f
	.zero		1


	//   ....[78]....
        /*0af4*/ 	.word	0x0002b490
        /*0af8*/ 	.word	0x0000001b
        /*0afc*/ 	.word	0x00038860
        /*0b00*/ 	.short	0x010a
        /*0b02*/ 	.byte	0x3f
	.zero		1


	//   ....[79]....
        /*0b04*/ 	.word	0x0002bd00
        /*0b08*/ 	.word	0x00000008
        /*0b0c*/ 	.word	0x00038840
        /*0b10*/ 	.short	0x010a
        /*0b12*/ 	.byte	0x3f
	.zero		1


	//   ....[80]....
        /*0b14*/ 	.word	0x0002c1a0
        /*0b18*/ 	.word	0x00000008
        /*0b1c*/ 	.word	0x00038860
        /*0b20*/ 	.short	0x010a
        /*0b22*/ 	.byte	0x3f
	.zero		1


	//   ....[81]....
        /*0b24*/ 	.word	0x0002c9d0
        /*0b28*/ 	.word	0x00000005
        /*0b2c*/ 	.word	0x00038820
        /*0b30*/ 	.short	0x010a
        /*0b32*/ 	.byte	0x3f
	.zero		1


	//   ....[82]....
        /*0b34*/ 	.word	0x0002cb70
        /*0b38*/ 	.word	0x00000003
        /*0b3c*/ 	.word	0x00038840
        /*0b40*/ 	.short	0x010a
        /*0b42*/ 	.byte	0x3f
	.zero		1


	//   ....[83]....
        /*0b44*/ 	.word	0x0002cbc0
        /*0b48*/ 	.word	0x00000005
        /*0b4c*/ 	.word	0x00038840
        /*0b50*/ 	.short	0x010a
        /*0b52*/ 	.byte	0x3f
	.zero		1


	//   ....[84]....
        /*0b54*/ 	.word	0x0002cc10
        /*0b58*/ 	.word	0x00000003
        /*0b5c*/ 	.word	0x00038860
        /*0b60*/ 	.short	0x010a
        /*0b62*/ 	.byte	0x3f
	.zero		1


	//   ....[85]....
        /*0b64*/ 	.word	0x0002cfd0
        /*0b68*/ 	.word	0x0000001a
        /*0b6c*/ 	.word	0x00000000
        /*0b70*/ 	.short	0x010a
        /*0b72*/ 	.byte	0x3f
	.zero		1


	//   ....[86]....
        /*0b74*/ 	.word	0x0002d110
        /*0b78*/ 	.word	0x0000000b
        /*0b7c*/ 	.word	0x00000000
        /*0b80*/ 	.short	0x010a
        /*0b82*/ 	.byte	0x3f
	.zero		1


	//   ....[87]....
        /*0b84*/ 	.word	0x0002d770
        /*0b88*/ 	.word	0x0000003a
        /*0b8c*/ 	.word	0x00000000
        /*0b90*/ 	.short	0x010a
        /*0b92*/ 	.byte	0x3f
	.zero		1


	//   ....[88]....
        /*0b94*/ 	.word	0x0002d8b0
        /*0b98*/ 	.word	0x00000038
        /*0b9c*/ 	.word	0x00000000
        /*0ba0*/ 	.short	0x010a
        /*0ba2*/ 	.byte	0x3f
	.zero		1


	//   ....[89]....
        /*0ba4*/ 	.word	0x0002fdd0
        /*0ba8*/ 	.word	0x0000000b
        /*0bac*/ 	.word	0x00000000
        /*0bb0*/ 	.short	0x0101
        /*0bb2*/ 	.byte	0x3f
	.zero		1


	//   ....[90]....
        /*0bb4*/ 	.word	0x0003e970
        /*0bb8*/ 	.word	0x00000007
        /*0bbc*/ 	.word	0x00000000
        /*0bc0*/ 	.short	0x0101
        /*0bc2*/ 	.byte	0x3f
	.zero		1


	//   ....[91]....
        /*0bc4*/ 	.word	0x0003e990
        /*0bc8*/ 	.word	0x0000000b
        /*0bcc*/ 	.word	0x00000000
        /*0bd0*/ 	.short	0x010a
        /*0bd2*/ 	.byte	0x3f
	.zero		1


	//   ....[92]....
        /*0bd4*/ 	.word	0x0003e9e0
        /*0bd8*/ 	.word	0x00000038
        /*0bdc*/ 	.word	0x00000000
        /*0be0*/ 	.short	0x010a
        /*0be2*/ 	.byte	0x3f
	.zero		1


	//----- nvinfo : EIATTR_NUM_MBARRIERS
	.align		4
.L_804:
        /*0be4*/ 	.byte	0x03, 0x38
        /*0be6*/ 	.short	0x0017


	//----- nvinfo : EIATTR_EXIT_INSTR_OFFSETS
	.align		4
        /*0be8*/ 	.byte	0x04, 0x1c
        /*0bea*/ 	.short	(.L_806 - .L_805)


	//   ....[0]....
.L_805:
        /*0bec*/ 	.word	0x00000a40


	//   ....[1]....
        /*0bf0*/ 	.word	0x00024eb0


	//   ....[2]....
        /*0bf4*/ 	.word	0x00029fc0


	//----- nvinfo : EIATTR_MAX_THREADS
	.align		4
.L_806:
        /*0bf8*/ 	.byte	0x04, 0x05
        /*0bfa*/ 	.short	(.L_808 - .L_807)
.L_807:
        /*0bfc*/ 	.word	0x00000180
        /*0c00*/ 	.word	0x00000001
        /*0c04*/ 	.word	0x00000001


	//----- nvinfo : EIATTR_CRS_STACK_SIZE
	.align		4
.L_808:
        /*0c08*/ 	.byte	0x04, 0x1e
        /*0c0a*/ 	.short	(.L_810 - .L_809)
.L_809:
        /*0c0c*/ 	.word	0x00000000


	//----- nvinfo : EIATTR_CBANK_PARAM_SIZE
	.align		4
.L_810:
        /*0c10*/ 	.byte	0x03, 0x19
        /*0c12*/ 	.short	0x0bf0


	//----- nvinfo : EIATTR_PARAM_CBANK
	.align		4
        /*0c14*/ 	.byte	0x04, 0x0a
        /*0c16*/ 	.short	(.L_812 - .L_811)
	.align		4
.L_811:
        /*0c18*/ 	.word	index@(.nv.constant0._ZN7cutlass13device_kernelIN5flash11enable_sm90INS1_16FlashAttnFwdSm90INS1_25CollectiveMainloopFwdSm90ILi2EN4cute5tupleIJNS5_1CILi1EEES8_S8_EEENS6_IJNS7_ILi64EEESA_SA_EEELi512ENS_6half_tEfNS_4arch4Sm90ELb0ELb1ELb1ELb0ELb1ELb0ELb1ELb0ELb0ELb1ELb0ELb0EEENS1_21CollectiveEpilogueFwdINS6_IJSA_NS7_ILi512EEESA_EEES9_SC_SE_Li256ELb0ELb1ELb0ELb0EEENS1_30DynamicPersistentTileSchedulerILi256ELi128ELb0ELb1ELb1EEEEEEEEEvNT_6ParamsE)
        /*0c1c*/ 	.short	0x0210
        /*0c1e*/ 	.short	0x0bf0


	//----- nvinfo : EIATTR_SW_WAR
	.align		4
.L_812:
        /*0c20*/ 	.byte	0x04, 0x36
        /*0c22*/ 	.short	(.L_814 - .L_813)
.L_813:
        /*0c24*/ 	.word	0x00000008
.L_814:


//--------------------- .nv.info._ZN7cutlass13device_kernelIN5flash11enable_sm90INS1_16FlashAttnFwdSm90INS1_25CollectiveMainloopFwdSm90ILi2EN4cute5tupleIJNS5_1CILi1EEES8_S8_EEENS6_IJNS7_ILi64EEESA_SA_EEELi512ENS_6half_tEfNS_4arch4Sm90ELb0ELb1ELb1ELb1ELb1ELb0ELb0ELb0ELb0ELb1ELb0ELb0EEENS1_21CollectiveEpilogueFwdINS6_IJSA_NS7_ILi512EEESA_EEES9_SC_SE_Li256ELb1ELb1ELb0ELb0EEENS1_36VarlenDynamicPersistentTileSchedulerILi64ELi64ELi256ELi128ELb0ELb1ELb1ELb1ELb0ELb1EEEEEEEEEvNT_6ParamsE --------------------------
	.section	.nv.info._ZN7cutlass13device_kernelIN5flash11enable_sm90INS1_16FlashAttnFwdSm90INS1_25CollectiveMainloopFwdSm90ILi2EN4cute5tupleIJNS5_1CILi1EEES8_S8_EEENS6_IJNS7_ILi64EEESA_SA_EEELi512ENS_6half_tEfNS_4arch4Sm90ELb0ELb1ELb1ELb1ELb1ELb0ELb0ELb0ELb0ELb1ELb0ELb0EEENS1_21CollectiveEpilogueFwdINS6_IJSA_NS7_ILi512EEESA_EEES9_SC_SE_Li256ELb1ELb1ELb0ELb0EEENS1_36VarlenDynamicPersistentTileSchedulerILi64ELi64ELi256ELi128ELb0ELb1ELb1ELb1ELb0ELb1EEEEEEEEEvNT_6ParamsE,"",@"SHT_CUDA_INFO"
	.sectionflags	@""
	.align	4


	//----- nvinfo : EIATTR_CUDA_API_VERSION
	.align		4
        /*0000*/ 	.byte	0x04, 0x37
        /*0002*/ 	.short	(.L_816 - .L_815)
.L_815:
        /*0004*/ 	.word	0x00000082


	//----- nvinfo : EIATTR_KPARAM_INFO
	.align		4
.L_816:
        /*0008*/ 	.byte	0x04, 0x17
        /*000a*/ 	.short	(.L_818 - .L_817)
.L_817:
        /*000c*/ 	.word	0x00000000
        /*0010*/ 	.short	0x0000
        /*0012*/ 	.short	0x0070
        /*0014*/ 	.byte	0x00, 0xf0, 0x01, 0x2a


	//----- nvinfo : EIATTR_SPARSE_MMA_MASK
	.align		4
.L_818:
        /*0018*/ 	.byte	0x03, 0x50
        /*001a*/ 	.short	0x0000


	//----- nvinfo : EIATTR_MAXREG_COUNT
	.align		4
        /*001c*/ 	.byte	0x03, 0x1b
        /*001e*/ 	.short	0x00a8


	//----- nvinfo : EIATTR_NUM_BARRIERS
	.align		4
        /*0020*/ 	.byte	0x02, 0x4c
        /*0022*/ 	.byte	0x10
	.zero		1


	//----- nvinfo : EIATTR_EXTERNS
	.align		4
        /*0024*/ 	.byte	0x04, 0x0f
        /*0026*/ 	.short	(.L_820 - .L_819)


	//   ....[0]....
	.align		4
.L_819:
        /*0028*/ 	.word	index@(__assertfail)


	//----- nvinfo : EIATTR_ANNOTATIONS
	.align		4
.L_820:
        /*002c*/ 	.byte	0x04, 0x55
        /*002e*/ 	.short	(.L_822 - .L_821)


	//   ....[0]....
.L_821:
        /* <DEDUP_REMOVED lines=10> */


	//----- nvinfo : EIATTR_MERCURY_ISA_VERSION
	.align		4
.L_822:
        /*00b8*/ 	.byte	0x03, 0x5f
        /*00ba*/ 	.short	0x0101


	//----- nvinfo : EIATTR_UNUSED_LOAD_BYTE_OFFSET
	.align		4
        /*00bc*/ 	.byte	0x04, 0x44
        /*00be*/ 	.short	(.L_824 - .L_823)


	//   ....[0]....
.L_823:
        /*00c0*/ 	.word	0x00000940
        /*00c4*/ 	.word	0x0000fff0


	//   ....[1]....
        /*00c8*/ 	.word	0x0000df70
        /*00cc*/ 	.word	0x0000fff0


	//----- nvinfo : EIATTR_INT_WARP_WIDE_INSTR_OFFSETS
	.align		4
.L_824:
        /*00d0*/ 	.byte	0x04, 0x31
        /*00d2*/ 	.short	(.L_826 - .L_825)


	//   ....[0]....
.L_825:
        /*00d4*/ 	.word	0x000000c0


	//   ....[1]....
        /*00d8*/ 	.word	0x000000d0


	//   ....[2]....
        /*00dc*/ 	.word	0x00000170


	//   ....[3]....
        /*00e0*/ 	.word	0x000124c0


	//   ....[4]....
        /*00e4*/ 	.word	0x00012550


	//   ....[5]....
        /*00e8*/ 	.word	0x00015a10


	//   ....[6]....
        /*00ec*/ 	.word	0x00015aa0


	//----- nvinfo : EIATTR_COOP_GROUP_MASK_REGIDS
	.align		4
.L_826:
        /*00f0*/ 	.byte	0x04, 0x29
        /*00f2*/ 	.short	(.L_828 - .L_827)


	//   ....[0]....
.L_827:
        /*00f4*/ 	.word	0xffffffff


	//   ....[1]....
        /*00f8*/ 	.word	0xffffffff


	//   ....[2]....
        /*00fc*/ 	.word	0xffffffff


	//   ....[3]....
        /*0100*/ 	.word	0xffffffff


	//   ....[4]....
        /*0104*/ 	.word	0xffffffff


	//   ....[5]....
        /*0108*/ 	.word	0xffffffff


	//   ....[6]....
        /*010c*/ 	.word	0xffffffff


	//   ....[7]....
        /*0110*/ 	.word	0xffffffff


	//   ....[8]....
        /*0114*/ 	.word	0xffffffff


	//   ....[9]....
        /*0118*/ 	.word	0xffffffff


	//   ....[10]....
        /*011c*/ 	.word	0xffffffff


	//   ....[11]....
        /*0120*/ 	.word	0xffffffff


	//   ....[12]....
        /*0124*/ 	.word	0xffffffff


	//   ....[13]....
        /*0128*/ 	.word	0xffffffff


	//   ....[14]....
        /*012c*/ 	.word	0xffffffff


	//   ....[15]....
        /*0130*/ 	.word	0xffffffff


	//   ....[16]....
        /*0134*/ 	.word	0xffffffff


	//   ....[17]....
        /*0138*/ 	.word	0xffffffff


	//   ....[18]....
        /*013c*/ 	.word	0xffffffff


	//   ....[19]....
        /*0140*/ 	.word	0xffffffff


	//   ....[20]....
        /*0144*/ 	.word	0xffffffff


	//   ....[21]....
        /*0148*/ 	.word	0xffffffff


	//   ....[22]....
        /*014c*/ 	.word	0xffffffff


	//   ....[23]....
        /*0150*/ 	.word	0xffffffff


	//   ....[24]....
        /*0154*/ 	.word	0xffffffff


	//   ....[25]....
        /*0158*/ 	.word	0xffffffff


	//   ....[26]....
        /*015c*/ 	.word	0xffffffff


	//   ....[27]....
        /*0160*/ 	.word	0xffffffff


	//   ....[28]....
        /*0164*/ 	.word	0xffffffff


	//   ....[29]....
        /*0168*/ 	.word	0xffffffff


	//   ....[30]....
        /*016c*/ 	.word	0xffffffff


	//   ....[31]....
        /*0170*/ 	.word	0xffffffff


	//   ....[32]....
        /*0174*/ 	.word	0xffffffff


	//   ....[33]....
        /*0178*/ 	.word	0xffffffff


	//   ....[34]....
        /*017c*/ 	.word	0xffffffff


	//   ....[35]....
        /*0180*/ 	.word	0xffffffff


	//   ....[36]....
        /*0184*/ 	.word	0xffffffff


	//   ....[37]....
        /*0188*/ 	.word	0xffffffff


	//   ....[38]....
        /*018c*/ 	.word	0xffffffff


	//   ....[39]....
        /*0190*/ 	.word	0xffffffff


	//   ....[40]....
        /*0194*/ 	.word	0xffffffff


	//   ....[41]....
        /*0198*/ 	.word	0xffffffff


	//   ....[42]....
        /*019c*/ 	.word	0xffffffff


	//   ....[43]....
        /*01a0*/ 	.word	0xffffffff


	//   ....[44]....
        /*01a4*/ 	.word	0xffffffff


	//   ....[45]....
        /*01a8*/ 	.word	0xffffffff


	//   ....[46]....
        /*01ac*/ 	.word	0xffffffff


	//   ....[47]....
        /*01b0*/ 	.word	0xffffffff


	//   ....[48]....
        /*01b4*/ 	.word	0xffffffff


	//   ....[49]....
        /*01b8*/ 	.word	0xffffffff


	//   ....[50]....
        /*01bc*/ 	.word	0xffffffff


	//   ....[51]....
        /*01c0*/ 	.word	0xffffffff


	//   ....[52]....
        /*01c4*/ 	.word	0xffffffff


	//   ....[53]....
        /*01c8*/ 	.word	0xffffffff


	//   ....[54]....
        /*01cc*/ 	.word	0xffffffff


	//   ....[55]....
        /*01d0*/ 	.word	0xffffffff


	//   ....[56]....
        /*01d4*/ 	.word	0xffffffff


	//   ....[57]....
        /*01d8*/ 	.word	0xffffffff


	//   ....[58]....
        /*01dc*/ 	.word	0xffffffff


	//   ....[59]....
        /*01e0*/ 	.word	0xffffffff


	//   ....[60]....
        /*01e4*/ 	.word	0xffffffff


	//   ....[61]....
        /*01e8*/ 	.word	0xffffffff


	//   ....[62]....
        /*01ec*/ 	.word	0xffffffff


	//   ....[63]....
        /*01f0*/ 	.word	0xffffffff


	//   ....[64]....
        /*01f4*/ 	.word	0xffffffff


	//   ....[65]....
        /*01f8*/ 	.word	0xffffffff


	//   ....[66]....
        /*01fc*/ 	.word	0xffffffff


	//   ....[67]....
        /*0200*/ 	.word	0xffffffff


	//   ....[68]....
        /*0204*/ 	.word	0xffffffff


	//   ....[69]....
        /*0208*/ 	.word	0xffffffff


	//   ....[70]....
        /*020c*/ 	.word	0xffffffff


	//   ....[71]....
        /*0210*/ 	.word	0xffffffff


	//   ....[72]....
        /*0214*/ 	.word	0xffffffff


	//   ....[73]....
        /*0218*/ 	.word	0xffffffff


	//   ....[74]....
        /*021c*/ 	.word	0xffffffff


	//   ....[75]....
        /*0220*/ 	.word	0xffffffff


	//   ....[76]....
        /*0224*/ 	.word	0xffffffff


	//   ....[77]....
        /*0228*/ 	.word	0xffffffff


	//   ....[78]....
        /*022c*/ 	.word	0xffffffff


	//   ....[79]....
        /*0230*/ 	.word	0xffffffff


	//   ....[80]....
        /*0234*/ 	.word	0xffffffff


	//   ....[81]....
        /*0238*/ 	.word	0xffffffff


	//   ....[82]....
        /*023c*/ 	.word	0xffffffff


	//   ....[83]....
        /*0240*/ 	.word	0xffffffff


	//   ....[84]....
        /*0244*/ 	.word	0xffffffff


	//   ....[85]....
        /*0248*/ 	.word	0xffffffff


	//   ....[86]....
        /*024c*/ 	.word	0xffffffff


	//   ....[87]....
        /*0250*/ 	.word	0xffffffff


	//   ....[88]....
        /*0254*/ 	.word	0xffffffff


	//   ....[89]....
        /*0258*/ 	.word	0xffffffff


	//   ....[90]....
        /*025c*/ 	.word	0xffffffff


	//   ....[91]....
        /*0260*/ 	.word	0xffffffff


	//   ....[92]....
        /*0264*/ 	.word	0xffffffff


	//   ....[93]....
        /*0268*/ 	.word	0xffffffff


	//   ....[94]....
        /*026c*/ 	.word	0xffffffff


	//   ....[95]....
        /*0270*/ 	.word	0xffffffff


	//   ....[96]....
        /*0274*/ 	.word	0xffffffff


	//   ....[97]....
        /*0278*/ 	.word	0xffffffff


	//   ....[98]....
        /*027c*/ 	.word	0xffffffff


	//   ....[99]....
        /*0280*/ 	.word	0xffffffff


	//   ....[100]....
        /*0284*/ 	.word	0xffffffff


	//   ....[101]....
        /*0288*/ 	.word	0xffffffff


	//   ....[102]....
        /*028c*/ 	.word	0xffffffff


	//   ....[103]....
        /*0290*/ 	.word	0xffffffff


	//   ....[104]....
        /*0294*/ 	.word	0xffffffff


	//   ....[105]....
        /*0298*/ 	.word	0xffffffff


	//   ....[106]....
        /*029c*/ 	.word	0xffffffff


	//   ....[107]....
        /*02a0*/ 	.word	0xffffffff


	//   ....[108]....
        /*02a4*/ 	.word	0xffffffff


	//   ....[109]....
        /*02a8*/ 	.word	0xffffffff


	//   ....[110]....
        /*02ac*/ 	.word	0xffffffff


	//   ....[111]....
        /*02b0*/ 	.word	0xffffffff


	//   ....[112]....
        /*02b4*/ 	.word	0xffffffff


	//   ....[113]....
        /*02b8*/ 	.word	0xffffffff


	//   ....[114]....
        /*02bc*/ 	.word	0xffffffff


	//   ....[115]....
        /*02c0*/ 	.word	0xffffffff


	//   ....[116]....
        /*02c4*/ 	.word	0xffffffff


	//   ....[117]....
        /*02c8*/ 	.word	0xffffffff


	//   ....[118]....
        /*02cc*/ 	.word	0xffffffff


	//   ....[119]....
        /*02d0*/ 	.word	0xffffffff


	//   ....[120]....
        /*02d4*/ 	.word	0xffffffff


	//   ....[121]....
        /*02d8*/ 	.word	0xffffffff


	//   ....[122]....
        /*02dc*/ 	.word	0xffffffff


	//   ....[123]....
        /*02e0*/ 	.word	0xffffffff


	//   ....[124]....
        /*02e4*/ 	.word	0xffffffff


	//   ....[125]....
        /*02e8*/ 	.word	0x0500000f


	//   ....[126]....
        /*02ec*/ 	.word	0x0500000f


	//   ....[127]....
        /*02f0*/ 	.word	0x0500000f


	//   ....[128]....
        /*02f4*/ 	.word	0x0500000f


	//   ....[129]....
        /*02f8*/ 	.word	0x0500000f


	//   ....[130]....
        /*02fc*/ 	.word	0x0500000f


	//   ....[131]....
        /*0300*/ 	.word	0x0500000f


	//   ....[132]....
        /*0304*/ 	.word	0x0500000f


	//   ....[133]....
        /*0308*/ 	.word	0x0500000f


	//   ....[134]....
        /*030c*/ 	.word	0x0500000f


	//   ....[135]....
        /*0310*/ 	.word	0x0500000f


	//   ....[136]....
        /*0314*/ 	.word	0x0500000f


	//   ....[137]....
        /*0318*/ 	.word	0x0500000f


	//   ....[138]....
        /*031c*/ 	.word	0x0500000f


	//   ....[139]....
        /*0320*/ 	.word	0x0500000f


	//   ....[140]....
        /*0324*/ 	.word	0x0500000f


	//   ....[141]....
        /*0328*/ 	.word	0x0500000f


	//   ....[142]....
        /*032c*/ 	.word	0x0500000f


	//   ....[143]....
        /*0330*/ 	.word	0x0500000f


	//   ....[144]....
        /*0334*/ 	.word	0x0500000f


	//   ....[145]....
        /*0338*/ 	.word	0x0500000f


	//   ....[146]....
        /*033c*/ 	.word	0x0500000f


	//   ....[147]....
        /*0340*/ 	.word	0x0500000f


	//   ....[148]....
        /*0344*/ 	.word	0x0500000f


	//   ....[149]....
        /*0348*/ 	.word	0x0500000f


	//   ....[150]....
        /*034c*/ 	.word	0x0500000f


	//   ....[151]....
        /*0350*/ 	.word	0x0500000f


	//   ....[152]....
        /*0354*/ 	.word	0x0500000f


	//   ....[153]....
        /*0358*/ 	.word	0x0500000f


	//   ....[154]....
        /*035c*/ 	.word	0x0500000f


	//   ....[155]....
        /*0360*/ 	.word	0x0500000f


	//   ....[156]....
        /*0364*/ 	.word	0x0500000f


	//   ....[157]....
        /*0368*/ 	.word	0x0500000f


	//   ....[158]....
        /*036c*/ 	.word	0x0500000f


	//   ....[159]....
        /*0370*/ 	.word	0x0500000f


	//   ....[160]....
        /*0374*/ 	.word	0x0500000f


	//   ....[161]....
        /*0378*/ 	.word	0x0500000f


	//   ....[162]....
        /*037c*/ 	.word	0x0500000f


	//   ....[163]....
        /*0380*/ 	.word	0x0500000f


	//   ....[164]....
        /*0384*/ 	.word	0x0500000f


	//   ....[165]....
        /*0388*/ 	.word	0x0500000f


	//   ....[166]....
        /*038c*/ 	.word	0x0500000f


	//   ....[167]....
        /*0390*/ 	.word	0x0500000f


	//   ....[168]....
        /*0394*/ 	.word	0x0500000f


	//   ....[169]....
        /*0398*/ 	.word	0x0500000f


	//   ....[170]....
        /*039c*/ 	.word	0x0500000f


	//   ....[171]....
        /*03a0*/ 	.word	0x0500000f


	//   ....[172]....
        /*03a4*/ 	.word	0x0500000f


	//   ....[173]....
        /*03a8*/ 	.word	0x0500000f


	//   ....[174]....
        /*03ac*/ 	.word	0x0500000f


	//   ....[175]....
        /*03b0*/ 	.word	0x0500000f


	//   ....[176]....
        /*03b4*/ 	.word	0x0500000f


	//   ....[177]....
        /*03b8*/ 	.word	0x0500000f


	//   ....[178]....
        /*03bc*/ 	.word	0x0500000f


	//   ....[179]....
        /*03c0*/ 	.word	0x0500000f


	//   ....[180]....
        /*03c4*/ 	.word	0x0500000f


	//   ....[181]....
        /*03c8*/ 	.word	0x0500000f


	//   ....[182]....
        /*03cc*/ 	.word	0x0500000f


	//   ....[183]....
        /*03d0*/ 	.word	0x0500000f


	//----- nvinfo : EIATTR_COOP_GROUP_INSTR_OFFSETS
	.align		4
.L_828:
        /*03d4*/ 	.byte	0x04, 0x28
        /*03d6*/ 	.short	(.L_830 - .L_829)


	//   ....[0]....
.L_829:
        /*03d8*/ 	.word	0x00000070


	//   ....[1]....
        /*03dc*/ 	.word	0x000000b0


	//   ....[2]....
        /*03e0*/ 	.word	0x00000290


	//   ....[3]....
        /*03e4*/ 	.word	0x000003f0


	//   ....[4]....
        /*03e8*/ 	.word	0x00000510


	//   ....[5]....
        /*03ec*/ 	.word	0x00000670


	//   ....[6]....
        /*03f0*/ 	.word	0x00001cc0


	//   ....[7]....
        /*03f4*/ 	.word	0x00003df0


	//   ....[8]....
        /*03f8*/ 	.word	0x00004560


	//   ....[9]....
        /*03fc*/ 	.word	0x00004fa0


	//   ....[10]....
        /*0400*/ 	.word	0x000055a0


	//   ....[11]....
        /*0404*/ 	.word	0x00005650


	//   ....[12]....
        /*0408*/ 	.word	0x000058c0


	//   ....[13]....
        /*040c*/ 	.word	0x00005930


	//   ....[14]....
        /*0410*/ 	.word	0x000061d0


	//   ....[15]....
        /*0414*/ 	.word	0x00006970


	//   ....[16]....
        /*0418*/ 	.word	0x00006ea0


	//   ....[17]....
        /*041c*/ 	.word	0x000075a0


	//   ....[18]....
        /*0420*/ 	.word	0x000076a0


	//   ....[19]....
        /*0424*/ 	.word	0x00007a50


	//   ....[20]....
        /*0428*/ 	.word	0x00007b70


	//   ....[21]....
        /*042c*/ 	.word	0x00008c00


	//   ....[22]....
        /*0430*/ 	.word	0x00009660


	//   ....[23]....
        /*0434*/ 	.word	0x00009710


	//   ....[24]....
        /*0438*/ 	.word	0x000099a0


	//   ....[25]....
        /*043c*/ 	.word	0x00009b60


	//   ....[26]....
        /*0440*/ 	.word	0x0000ab80


	//   ....[27]....
        /*0444*/ 	.word	0x0000b110


	//   ....[28]....
        /*0448*/ 	.word	0x0000b640


	//   ....[29]....
        /*044c*/ 	.word	0x0000bd30


	//   ....[30]....
        /*0450*/ 	.word	0x0000be30


	//   ....[31]....
        /*0454*/ 	.word	0x0000c1f0


	//   ....[32]....
        /*0458*/ 	.word	0x0000c310


	//   ....[33]....
        /*045c*/ 	.word	0x0000d3a0


	//   ....[34]....
        /*0460*/ 	.word	0x0000d470


	//   ....[35]....
        /*0464*/ 	.word	0x0000d4b0


	//   ....[36]....
        /*0468*/ 	.word	0x0000d550


	//   ....[37]....
        /*046c*/ 	.word	0x0000d580


	//   ....[38]....
        /*0470*/ 	.word	0x0000ee90


	//   ....[39]....
        /*0474*/ 	.word	0x0000f4d0


	//   ....[40]....
        /*0478*/ 	.word	0x0000f500


	//   ....[41]....
        /*047c*/ 	.word	0x0000f520


	//   ....[42]....
        /*0480*/ 	.word	0x0000f540


	//   ....[43]....
        /*0484*/ 	.word	0x0000fbc0


	//   ....[44]....
        /*0488*/ 	.word	0x0000fbe0


	//   ....[45]....
        /*048c*/ 	.word	0x0000fe10


	//   ....[46]....
        /*0490*/ 	.word	0x0000fe30


	//   ....[47]....
        /*0494*/ 	.word	0x000109d0


	//   ....[48]....
        /*0498*/ 	.word	0x00010a00


	//   ....[49]....
        /*049c*/ 	.word	0x00010c40


	//   ....[50]....
        /*04a0*/ 	.word	0x00010c60


	//   ....[51]....
        /*04a4*/ 	.word	0x00010f20


	//   ....[52]....
        /*04a8*/ 	.word	0x000110d0


	//   ....[53]....
        /*04ac*/ 	.word	0x00011100


	//   ....[54]....
        /*04b0*/ 	.word	0x00011130


	//   ....[55]....
        /*04b4*/ 	.word	0x00011160


	//   ....[56]....
        /*04b8*/ 	.word	0x00011190


	//   ....[57]....
        /*04bc*/ 	.word	0x000111c0


	//   ....[58]....
        /*04c0*/ 	.word	0x00011310


	//   ....[59]....
        /*04c4*/ 	.word	0x00011340


	//   ....[60]....
        /*04c8*/ 	.word	0x00011370


	//   ....[61]....
        /*04cc*/ 	.word	0x000113a0


	//   ....[62]....
        /*04d0*/ 	.word	0x000113d0


	//   ....[63]....
        /*04d4*/ 	.word	0x00011400


	//   ....[64]....
        /*04d8*/ 	.word	0x00011490


	//   ....[65]....
        /*04dc*/ 	.word	0x000114f0


	//   ....[66]....
        /*04e0*/ 	.word	0x00011580


	//   ....[67]....
        /*04e4*/ 	.word	0x000132e0


	//   ....[68]....
        /*04e8*/ 	.word	0x00013300


	//   ....[69]....
        /*04ec*/ 	.word	0x00013390


	//   ....[70]....
        /*04f0*/ 	.word	0x000133b0


	//   ....[71]....
        /*04f4*/ 	.word	0x00013430


	//   ....[72]....
        /*04f8*/ 	.word	0x00013450


	//   ....[73]....
        /*04fc*/ 	.word	0x00013460


	//   ....[74]....
        /*0500*/ 	.word	0x00013470


	//   ....[75]....
        /*0504*/ 	.word	0x00013bb0


	//   ....[76]....
        /*0508*/ 	.word	0x00013be0


	//   ....[77]....
        /*050c*/ 	.word	0x00013c80


	//   ....[78]....
        /*0510*/ 	.word	0x00013ca0


	//   ....[79]....
        /*0514*/ 	.word	0x00013d20


	//   ....[80]....
        /*0518*/ 	.word	0x00013d40


	//   ....[81]....
        /*051c*/ 	.word	0x00013d50


	//   ....[82]....
        /*0520*/ 	.word	0x00013d60


	//   ....[83]....
        /*0524*/ 	.word	0x000141d0


	//   ....[84]....
        /*0528*/ 	.word	0x00014200


	//   ....[85]....
        /*052c*/ 	.word	0x000143f0


	//   ....[86]....
        /*0530*/ 	.word	0x00014430


	//   ....[87]....
        /*0534*/ 	.word	0x00014440


	//   ....[88]....
        /*0538*/ 	.word	0x00014450


	//   ....[89]....
        /*053c*/ 	.word	0x000145a0


	//   ....[90]....
        /*0540*/ 	.word	0x000146f0


	//   ....[91]....
        /*0544*/ 	.word	0x00014f20


	//   ....[92]....
        /*0548*/ 	.word	0x00014f40


	//   ....[93]....
        /*054c*/ 	.word	0x00014f90


	//   ....[94]....
        /*0550*/ 	.word	0x00014fa0


	//   ....[95]....
        /*0554*/ 	.word	0x00014fe0


	//   ....[96]....
        /*0558*/ 	.word	0x00014ff0


	//   ....[97]....
        /*055c*/ 	.word	0x00015000


	//   ....[98]....
        /*0560*/ 	.word	0x00015040


	//   ....[99]....
        /*0564*/ 	.word	0x00015360


	//   ....[100]....
        /*0568*/ 	.word	0x000153a0


	//   ....[101]....
        /*056c*/ 	.word	0x000153c0


	//   ....[102]....
        /*0570*/ 	.word	0x000153e0


	//   ....[103]....
        /*0574*/ 	.word	0x00015410


	//   ....[104]....
        /*0578*/ 	.word	0x00015430


	//   ....[105]....
        /*057c*/ 	.word	0x00015530


	//   ....[106]....
        /*0580*/ 	.word	0x00015680


	//   ....[107]....
        /*0584*/ 	.word	0x00015c80


	//   ....[108]....
        /*0588*/ 	.word	0x00015cd0


	//   ....[109]....
        /*058c*/ 	.word	0x00015d00


	//   ....[110]....
        /*0590*/ 	.word	0x00015d30


	//   ....[111]....
        /*0594*/ 	.word	0x00015d40


	//   ....[112]....
        /*0598*/ 	.word	0x00015d70


	//   ....[113]....
        /*059c*/ 	.word	0x00015da0


	//   ....[114]....
        /*05a0*/ 	.word	0x00015dd0


	//   ....[115]....
        /*05a4*/ 	.word	0x00015f50


	//   ....[116]....
        /*05a8*/ 	.word	0x00015f80


	//   ....[117]....
        /*05ac*/ 	.word	0x00015fb0


	//   ....[118]....
        /*05b0*/ 	.word	0x00015fe0


	//   ....[119]....
        /*05b4*/ 	.word	0x00016010


	//   ....[120]....
        /*05b8*/ 	.word	0x00016040


	//   ....[121]....
        /*05bc*/ 	.word	0x00016100


	//   ....[122]....
        /*05c0*/ 	.word	0x00016120


	//   ....[123]....
        /*05c4*/ 	.word	0x00016190


	//   ....[124]....
        /*05c8*/ 	.word	0x00016830


	//   ....[125]....
        /*05cc*/ 	.word	0x00016f40


	//   ....[126]....
        /*05d0*/ 	.word	0x00017030


	//   ....[127]....
        /*05d4*/ 	.word	0x000170d0


	//   ....[128]....
        /*05d8*/ 	.word	0x00017130


	//   ....[129]....
        /*05dc*/ 	.word	0x00017220


	//   ....[130]....
        /*05e0*/ 	.word	0x00017290


	//   ....[131]....
        /*05e4*/ 	.word	0x00017380


	//   ....[132]....
        /*05e8*/ 	.word	0x000173f0


	//   ....[133]....
        /*05ec*/ 	.word	0x00017490


	//   ....[134]....
        /*05f0*/ 	.word	0x00017580


	//   ....[135]....
        /*05f4*/ 	.word	0x000175f0


	//   ....[136]....
        /*05f8*/ 	.word	0x00017650


	//   ....[137]....
        /*05fc*/ 	.word	0x00017740


	//   ....[138]....
        /*0600*/ 	.word	0x000177a0


	//   ....[139]....
        /*0604*/ 	.word	0x000178a0


	//   ....[140]....
        /*0608*/ 	.word	0x00017900


	//   ....[141]....
        /*060c*/ 	.word	0x000179e0


	//   ....[142]....
        /*0610*/ 	.word	0x00017b20


	//   ....[143]....
        /*0614*/ 	.word	0x00017c20


	//   ....[144]....
        /*0618*/ 	.word	0x00017e90


	//   ....[145]....
        /*061c*/ 	.word	0x00017ee0


	//   ....[146]....
        /*0620*/ 	.word	0x000180b0


	//   ....[147]....
        /*0624*/ 	.word	0x00018100


	//   ....[148]....
        /*0628*/ 	.word	0x000182d0


	//   ....[149]....
        /*062c*/ 	.word	0x00018320


	//   ....[150]....
        /*0630*/ 	.word	0x00018410


	//   ....[151]....
        /*0634*/ 	.word	0x000184b0


	//   ....[152]....
        /*0638*/ 	.word	0x00018510


	//   ....[153]....
        /*063c*/ 	.word	0x000185c0


	//   ....[154]....
        /*0640*/ 	.word	0x00018620


	//   ....[155]....
        /*0644*/ 	.word	0x000186d0


	//   ....[156]....
        /*0648*/ 	.word	0x00018730


	//   ....[157]....
        /*064c*/ 	.word	0x000187e0


	//   ....[158]....
        /*0650*/ 	.word	0x000188d0


	//   ....[159]....
        /*0654*/ 	.word	0x000189a0


	//   ....[160]....
        /*0658*/ 	.word	0x00018ac0


	//   ....[161]....
        /*065c*/ 	.word	0x00018bc0


	//   ....[162]....
        /*0660*/ 	.word	0x00018cf0


	//   ....[163]....
        /*0664*/ 	.word	0x00018dd0


	//   ....[164]....
        /*0668*/ 	.word	0x00018ed0


	//   ....[165]....
        /*066c*/ 	.word	0x00018fb0


	//   ....[166]....
        /*0670*/ 	.word	0x00019040


	//   ....[167]....
        /*0674*/ 	.word	0x000190e0


	//   ....[168]....
        /*0678*/ 	.word	0x00019200


	//   ....[169]....
        /*067c*/ 	.word	0x00019270


	//   ....[170]....
        /*0680*/ 	.word	0x000192e0


	//   ....[171]....
        /*0684*/ 	.word	0x00019350


	//   ....[172]....
        /*0688*/ 	.word	0x000193c0


	//   ....[173]....
        /*068c*/ 	.word	0x00019440


	//   ....[174]....
        /*0690*/ 	.word	0x000194d0


	//   ....[175]....
        /*0694*/ 	.word	0x00019560


	//   ....[176]....
        /*0698*/ 	.word	0x000195d0


	//   ....[177]....
        /*069c*/ 	.word	0x00019640


	//   ....[178]....
        /*06a0*/ 	.word	0x000196b0


	//   ....[179]....
        /*06a4*/ 	.word	0x00019730


	//   ....[180]....
        /*06a8*/ 	.word	0x000197a0


	//   ....[181]....
        /*06ac*/ 	.word	0x00019840


	//   ....[182]....
        /*06b0*/ 	.word	0x000198d0


	//   ....[183]....
        /*06b4*/ 	.word	0x000199f0


	//----- nvinfo : EIATTR_REG_RECONFIG
	.align		4
.L_830:
        /*06b8*/ 	.byte	0x01, 0x54
	.zero		2


	//----- nvinfo : EIATTR_SYSCALL_OFFSETS
	.align		4
        /*06bc*/ 	.byte	0x04, 0x46
        /*06be*/ 	.short	(.L_832 - .L_831)


	//   ....[0]....
.L_831:
        /*06c0*/ 	.word	0x00003fc0


	//   ....[1]....
        /*06c4*/ 	.word	0x000126b0


	//   ....[2]....
        /*06c8*/ 	.word	0x00012800


	//   ....[3]....
        /*06cc*/ 	.word	0x000128f0


	//   ....[4]....
        /*06d0*/ 	.word	0x00013790


	//----- nvinfo : EIATTR_MBARRIER_INSTR_OFFSETS
	.align		4
.L_832:
        /*06d4*/ 	.byte	0x04, 0x39
        /*06d6*/ 	.short	(.L_834 - .L_833)


	//   ....[0]....
.L_833:
        /*06d8*/ 	.word	0x00000180
        /*06dc*/ 	.word	0x000000ff
        /*06e0*/ 	.word	0x00028c00
        /*06e4*/ 	.short	0x0100
        /*06e6*/ 	.byte	0x08
	.zero		1


	//   ....[1]....
        /*06e8*/ 	.word	0x00000190
        /*06ec*/ 	.word	0x000000ff
        /*06f0*/ 	.word	0x00028c20
        /*06f4*/ 	.short	0x0100
        /*06f6*/ 	.byte	0x08
	.zero		1


	//   ....[2]....
        /*06f8*/ 	.word	0x00000240
        /*06fc*/ 	.word	0x000000ff
        /*0700*/ 	.word	0x00028c30
        /*0704*/ 	.short	0x0100
        /*0706*/ 	.byte	0x06
	.zero		1


	//   ....[3]....
        /*0708*/ 	.word	0x00000250
        /*070c*/ 	.word	0x000000ff
        /*0710*/ 	.word	0x00028c40
        /*0714*/ 	.short	0x0100
        /*0716*/ 	.byte	0x06
	.zero		1


	//   ....[4]....
        /*0718*/ 	.word	0x00000260
        /*071c*/ 	.word	0x000000ff
        /*0720*/ 	.word	0x00028c38
        /*0724*/ 	.short	0x0100
        /*0726*/ 	.byte	0x06
	.zero		1


	//   ....[5]....
        /*0728*/ 	.word	0x00000270
        /*072c*/ 	.word	0x000000ff
        /*0730*/ 	.word	0x00028c48
        /*0734*/ 	.short	0x0100
        /*0736*/ 	.byte	0x06
	.zero		1


	//   ....[6]....
        /*0738*/ 	.word	0x000003a0
        /*073c*/ 	.word	0x000000ff
        /*0740*/ 	.word	0x00028c50
        /*0744*/ 	.short	0x0100
        /*0746*/ 	.byte	0x08
	.zero		1


	//   ....[7]....
        /*0748*/ 	.word	0x000003b0
        /*074c*/ 	.word	0x000000ff
        /*0750*/ 	.word	0x00028c60
        /*0754*/ 	.short	0x0100
        /*0756*/ 	.byte	0x08
	.zero		1


	//   ....[8]....
        /*0758*/ 	.word	0x000003c0
        /*075c*/ 	.word	0x000000ff
        /*0760*/ 	.word	0x00028c58
        /*0764*/ 	.short	0x0100
        /*0766*/ 	.byte	0x08
	.zero		1


	//   ....[9]....
        /*0768*/ 	.word	0x000003d0
        /*076c*/ 	.word	0x000000ff
        /*0770*/ 	.word	0x00028c68
        /*0774*/ 	.short	0x0100
        /*0776*/ 	.byte	0x08
	.zero		1


	//   ....[10]....
        /*0778*/ 	.word	0x000004c0
        /*077c*/ 	.word	0x000000ff
        /*0780*/ 	.word	0x00028c70
        /*0784*/ 	.short	0x0100
        /*0786*/ 	.byte	0x06
	.zero		1


	//   ....[11]....
        /*0788*/ 	.word	0x000004d0
        /*078c*/ 	.word	0x000000ff
        /*0790*/ 	.word	0x00028c80
        /*0794*/ 	.short	0x0100
        /*0796*/ 	.byte	0x06
	.zero		1


	//   ....[12]....
        /*0798*/ 	.word	0x000004e0
        /*079c*/ 	.word	0x000000ff
        /*07a0*/ 	.word	0x00028c78
        /*07a4*/ 	.short	0x0100
        /*07a6*/ 	.byte	0x06
	.zero		1


	//   ....[13]....
        /*07a8*/ 	.word	0x000004f0
        /*07ac*/ 	.word	0x000000ff
        /*07b0*/ 	.word	0x00028c88
        /*07b4*/ 	.short	0x0100
        /*07b6*/ 	.byte	0x06
	.zero		1


	//   ....[14]....
        /*07b8*/ 	.word	0x00000620
        /*07bc*/ 	.word	0x000000ff
        /*07c0*/ 	.word	0x00028c90
        /*07c4*/ 	.short	0x0100
        /*07c6*/ 	.byte	0x08
	.zero		1


	//   ....[15]....
        /*07c8*/ 	.word	0x00000630
        /*07cc*/ 	.word	0x000000ff
        /*07d0*/ 	.word	0x00028ca0
        /*07d4*/ 	.short	0x0100
        /*07d6*/ 	.byte	0x08
	.zero		1


	//   ....[16]....
        /*07d8*/ 	.word	0x00000640
        /*07dc*/ 	.word	0x000000ff
        /*07e0*/ 	.word	0x00028c98
        /*07e4*/ 	.short	0x0100
        /*07e6*/ 	.byte	0x08
	.zero		1


	//   ....[17]....
        /*07e8*/ 	.word	0x00000650
        /*07ec*/ 	.word	0x000000ff
        /*07f0*/ 	.word	0x00028ca8
        /*07f4*/ 	.short	0x0100
        /*07f6*/ 	.byte	0x08
	.zero		1


	//   ....[18]....
        /*07f8*/ 	.word	0x00000790
        /*07fc*/ 	.word	0x000000ff
        /*0800*/ 	.word	0x00028cb0
        /*0804*/ 	.short	0x0100
        /*0806*/ 	.byte	0x08
	.zero		1


	//   ....[19]....
        /*0808*/ 	.word	0x000007a0
        /*080c*/ 	.word	0x000000ff
        /*0810*/ 	.word	0x00028cc0
        /*0814*/ 	.short	0x0100
        /*0816*/ 	.byte	0x08
	.zero		1


	//   ....[20]....
        /*0818*/ 	.word	0x000007b0
        /*081c*/ 	.word	0x000000ff
        /*0820*/ 	.word	0x00028cb8
        /*0824*/ 	.short	0x0100
        /*0826*/ 	.byte	0x08
	.zero		1


	//   ....[21]....
        /*0828*/ 	.word	0x000007c0
        /*082c*/ 	.word	0x000000ff
        /*0830*/ 	.word	0x00028cc8
        /*0834*/ 	.short	0x0100
        /*0836*/ 	.byte	0x08
	.zero		1


	//   ....[22]....
        /*0838*/ 	.word	0x00001dd0
        /*083c*/ 	.word	0x000000ff
        /*0840*/ 	.word	0x00028c50
        /*0844*/ 	.short	0x010a
        /*0846*/ 	.byte	0x15
	.zero		1


	//   ....[23]....
        /*0848*/ 	.word	0x00002090
        /*084c*/ 	.word	0x000000ff
        /*0850*/ 	.word	0x00000000
        /*0854*/ 	.short	0x0101
        /*0856*/ 	.byte	0x06
	.zero		1


	//   ....[24]....
        /*0858*/ 	.word	0x000029d0
        /*085c*/ 	.word	0x000000ff
        /*0860*/ 	.word	0x00028c50
        /*0864*/ 	.short	0x010a
        /*0866*/ 	.byte	0x15
	.zero		1


	//   ....[25]....
        /*0868*/ 	.word	0x00002a10
        /*086c*/ 	.word	0x000000ff
        /*0870*/ 	.word	0x00028c50
        /*0874*/ 	.short	0x010a
        /*0876*/ 	.byte	0x15
	.zero		1


	//   ....[26]....
        /*0878*/ 	.word	0x00002bf0
        /*087c*/ 	.word	0x000000ff
        /*0880*/ 	.word	0x00000000
        /*0884*/ 	.short	0x0101
        /*0886*/ 	.byte	0x06
	.zero		1


	//   ....[27]....
        /*0888*/ 	.word	0x00004040
        /*088c*/ 	.word	0x000000ff
        /*0890*/ 	.word	0x00028c00
        /*0894*/ 	.short	0x010a
        /*0896*/ 	.byte	0x29
	.zero		1


	//   ....[28]....
        /*0898*/ 	.word	0x000040c0
        /*089c*/ 	.word	0x00000007
        /*08a0*/ 	.word	0x00028c30
        /*08a4*/ 	.short	0x010a
        /*08a6*/ 	.byte	0x3f
	.zero		1


	//   ....[29]....
        /*08a8*/ 	.word	0x00004100
        /*08ac*/ 	.word	0x00000007
        /*08b0*/ 	.word	0x00028c30
        /*08b4*/ 	.short	0x010a
        /*08b6*/ 	.byte	0x3f
	.zero		1


	//   ....[30]....
        /*08b8*/ 	.word	0x000046b0
        /*08bc*/ 	.word	0x000000ff
        /*08c0*/ 	.word	0x00000000
        /*08c4*/ 	.short	0x0101
        /*08c6*/ 	.byte	0x06
	.zero		1


	//   ....[31]....
        /*08c8*/ 	.word	0x00005f90
        /*08cc*/ 	.word	0x00000007
        /*08d0*/ 	.word	0x00028c50
        /*08d4*/ 	.short	0x010a
        /*08d6*/ 	.byte	0x3f
	.zero		1


	//   ....[32]....
        /*08d8*/ 	.word	0x00005fd0
        /*08dc*/ 	.word	0x00000007
        /*08e0*/ 	.word	0x00028c50
        /*08e4*/ 	.short	0x010a
        /*08e6*/ 	.byte	0x3f
	.zero		1


	//   ....[33]....
        /*08e8*/ 	.word	0x000062b0
        /*08ec*/ 	.word	0x000000ff
        /*08f0*/ 	.word	0x00000000
        /*08f4*/ 	.short	0x0101
        /*08f6*/ 	.byte	0x0b
	.zero		1


	//   ....[34]....
        /*08f8*/ 	.word	0x000065d0
        /*08fc*/ 	.word	0x000000ff
        /*0900*/ 	.word	0x00028c30
        /*0904*/ 	.short	0x010a
        /*0906*/ 	.byte	0x16
	.zero		1


	//   ....[35]....
        /*0908*/ 	.word	0x00006610
        /*090c*/ 	.word	0x000000ff
        /*0910*/ 	.word	0x00028c30
        /*0914*/ 	.short	0x010a
        /*0916*/ 	.byte	0x16
	.zero		1


	//   ....[36]....
        /*0918*/ 	.word	0x00006ab0
        /*091c*/ 	.word	0x000000ff
        /*0920*/ 	.word	0x00000000
        /*0924*/ 	.short	0x0101
        /*0926*/ 	.byte	0x06
	.zero		1


	//   ....[37]....
        /*0928*/ 	.word	0x000089c0
        /*092c*/ 	.word	0x000000ff
        /*0930*/ 	.word	0x00028c50
        /*0934*/ 	.short	0x010a
        /*0936*/ 	.byte	0x16
	.zero		1


	//   ....[38]....
        /*0938*/ 	.word	0x00008a00
        /*093c*/ 	.word	0x000000ff
        /*0940*/ 	.word	0x00028c50
        /*0944*/ 	.short	0x010a
        /*0946*/ 	.byte	0x16
	.zero		1


	//   ....[39]....
        /*0948*/ 	.word	0x00008cb0
        /*094c*/ 	.word	0x000000ff
        /*0950*/ 	.word	0x00000000
        /*0954*/ 	.short	0x0101
        /*0956*/ 	.byte	0x16
	.zero		1


	//   ....[40]....
        /*0958*/ 	.word	0x00009050
        /*095c*/ 	.word	0x000000ff
        /*0960*/ 	.word	0x00028c30
        /*0964*/ 	.short	0x010a
        /*0966*/ 	.byte	0x16
	.zero		1


	//   ....[41]....
        /*0968*/ 	.word	0x00009090
        /*096c*/ 	.word	0x000000ff
        /*0970*/ 	.word	0x00028c30
        /*0974*/ 	.short	0x010a
        /*0976*/ 	.byte	0x16
	.zero		1


	//   ....[42]....
        /*0978*/ 	.word	0x000094b0
        /*097c*/ 	.word	0x000000ff
        /*0980*/ 	.word	0x00000000
        /*0984*/ 	.short	0x0101
        /*0986*/ 	.byte	0x06
	.zero		1


	//   ....[43]....
        /*0988*/ 	.word	0x0000a940
        /*098c*/ 	.word	0x000000ff
        /*0990*/ 	.word	0x00028c50
        /*0994*/ 	.short	0x010a
        /*0996*/ 	.byte	0x16
	.zero		1


	//   ....[44]....
        /*0998*/ 	.word	0x0000a980
        /*099c*/ 	.word	0x000000ff
        /*09a0*/ 	.word	0x00028c50
        /*09a4*/ 	.short	0x010a
        /*09a6*/ 	.byte	0x16
	.zero		1


	//   ....[45]....
        /*09a8*/ 	.word	0x0000ac10
        /*09ac*/ 	.word	0x000000ff
        /*09b0*/ 	.word	0x00000000
        /*09b4*/ 	.short	0x0101
        /*09b6*/ 	.byte	0x16
	.zero		1


	//   ....[46]....
        /*09b8*/ 	.word	0x0000ad70
        /*09bc*/ 	.word	0x000000ff
        /*09c0*/ 	.word	0x00028c30
        /*09c4*/ 	.short	0x010a
        /*09c6*/ 	.byte	0x14
	.zero		1


	//   ....[47]....
        /*09c8*/ 	.word	0x0000adb0
        /*09cc*/ 	.word	0x000000ff
        /*09d0*/ 	.word	0x00028c30
        /*09d4*/ 	.short	0x010a
        /*09d6*/ 	.byte	0x14
	.zero		1


	//   ....[48]....
        /*09d8*/ 	.word	0x0000b250
        /*09dc*/ 	.word	0x000000ff
        /*09e0*/ 	.word	0x00000000
        /*09e4*/ 	.short	0x0101
        /*09e6*/ 	.byte	0x06
	.zero		1


	//   ....[49]....
        /*09e8*/ 	.word	0x0000d160
        /*09ec*/ 	.word	0x000000ff
        /*09f0*/ 	.word	0x00028c50
        /*09f4*/ 	.short	0x010a
        /*09f6*/ 	.byte	0x14
	.zero		1


	//   ....[50]....
        /*09f8*/ 	.word	0x0000d1a0
        /*09fc*/ 	.word	0x000000ff
        /*0a00*/ 	.word	0x00028c50
        /*0a04*/ 	.short	0x010a
        /*0a06*/ 	.byte	0x14
	.zero		1


	//   ....[51]....
        /*0a08*/ 	.word	0x0000d450
        /*0a0c*/ 	.word	0x000000ff
        /*0a10*/ 	.word	0x00000000
        /*0a14*/ 	.short	0x0101
        /*0a16*/ 	.byte	0x14
	.zero		1


	//   ....[52]....
        /*0a18*/ 	.word	0x0000fbd0
        /*0a1c*/ 	.word	0x000000ff
        /*0a20*/ 	.word	0x00000000
        /*0a24*/ 	.short	0x0101
        /*0a26*/ 	.byte	0x04
	.zero		1


	//   ....[53]....
        /*0a28*/ 	.word	0x000130a0
        /*0a2c*/ 	.word	0x0000001b
        /*0a30*/ 	.word	0x00028c40
        /*0a34*/ 	.short	0x010a
        /*0a36*/ 	.byte	0x3f
	.zero		1


	//   ....[54]....
        /*0a38*/ 	.word	0x00013570
        /*0a3c*/ 	.word	0x0000001b
        /*0a40*/ 	.word	0x00028c30
        /*0a44*/ 	.short	0x0107
        /*0a46*/ 	.byte	0x3f
	.zero		1


	//   ....[55]....
        /*0a48*/ 	.word	0x00013640
        /*0a4c*/ 	.word	0x0000001b
        /*0a50*/ 	.word	0x00028c30
        /*0a54*/ 	.short	0x0101
        /*0a56*/ 	.byte	0x3f
	.zero		1


	//   ....[56]....
        /*0a58*/ 	.word	0x00013e60
        /*0a5c*/ 	.word	0x00000017
        /*0a60*/ 	.word	0x00028c00
        /*0a64*/ 	.short	0x0107
        /*0a66*/ 	.byte	0x3f
	.zero		1


	//   ....[57]....
        /*0a68*/ 	.word	0x00013f50
        /*0a6c*/ 	.word	0x00000017
        /*0a70*/ 	.word	0x00028c00
        /*0a74*/ 	.short	0x0101
        /*0a76*/ 	.byte	0x3f
	.zero		1


	//   ....[58]....
        /*0a78*/ 	.word	0x00013f70
        /*0a7c*/ 	.word	0x00000017
        /*0a80*/ 	.word	0x00028c20
        /*0a84*/ 	.short	0x010a
        /*0a86*/ 	.byte	0x3f
	.zero		1


	//   ....[59]....
        /*0a88*/ 	.word	0x00014000
        /*0a8c*/ 	.word	0x0000001b
        /*0a90*/ 	.word	0x00028c60
        /*0a94*/ 	.short	0x010a
        /*0a96*/ 	.byte	0x3f
	.zero		1


	//   ....[60]....
        /*0a98*/ 	.word	0x00014910
        /*0a9c*/ 	.word	0x0000001b
        /*0aa0*/ 	.word	0x00028c50
        /*0aa4*/ 	.short	0x0107
        /*0aa6*/ 	.byte	0x3f
	.zero		1


	//   ....[61]....
        /*0aa8*/ 	.word	0x000149e0
        /*0aac*/ 	.word	0x0000001b
        /*0ab0*/ 	.word	0x00028c50
        /*0ab4*/ 	.short	0x0101
        /*0ab6*/ 	.byte	0x3f
	.zero		1


	//   ....[62]....
        /*0ab8*/ 	.word	0x00014d80
        /*0abc*/ 	.word	0x00000006
        /*0ac0*/ 	.word	0x00028c40
        /*0ac4*/ 	.short	0x010a
        /*0ac6*/ 	.byte	0x3f
	.zero		1


	//   ....[63]....
        /*0ac8*/ 	.word	0x000150c0
        /*0acc*/ 	.word	0x00000006
        /*0ad0*/ 	.word	0x00028c30
        /*0ad4*/ 	.short	0x0107
        /*0ad6*/ 	.byte	0x3f
	.zero		1


	//   ....[64]....
        /*0ad8*/ 	.word	0x00015180
        /*0adc*/ 	.word	0x00000006
        /*0ae0*/ 	.word	0x00028c30
        /*0ae4*/ 	.short	0x0101
        /*0ae6*/ 	.byte	0x3f
	.zero		1


	//   ....[65]....
        /*0ae8*/ 	.word	0x000151b0
        /*0aec*/ 	.word	0x00000006
        /*0af0*/ 	.word	0x00028c60
        /*0af4*/ 	.short	0x010a
        /*0af6*/ 	.byte	0x3f
	.zero		1


	//   ....[66]....
        /*0af8*/ 	.word	0x00015880
        /*0afc*/ 	.word	0x00000006
        /*0b00*/ 	.word	0x00028c50
        /*0b04*/ 	.short	0x0107
        /*0b06*/ 	.byte	0x3f
	.zero		1


	//   ....[67]....
        /*0b08*/ 	.word	0x00015940
        /*0b0c*/ 	.word	0x00000006
        /*0b10*/ 	.word	0x00028c50
        /*0b14*/ 	.short	0x0101
        /*0b16*/ 	.byte	0x3f
	.zero		1


	//   ....[68]....
        /*0b18*/ 	.word	0x000167b0
        /*0b1c*/ 	.word	0x00000005
        /*0b20*/ 	.word	0x00028c20
        /*0b24*/ 	.short	0x010a
        /*0b26*/ 	.byte	0x3f
	.zero		1


	//   ....[69]....
        /*0b28*/ 	.word	0x00016930
        /*0b2c*/ 	.word	0x00000003
        /*0b30*/ 	.word	0x00028c40
        /*0b34*/ 	.short	0x010a
        /*0b36*/ 	.byte	0x3f
	.zero		1


	//   ....[70]....
        /*0b38*/ 	.word	0x000169d0
        /*0b3c*/ 	.word	0x00000005
        /*0b40*/ 	.word	0x00028c40
        /*0b44*/ 	.short	0x010a
        /*0b46*/ 	.byte	0x3f
	.zero		1


	//   ....[71]....
        /*0b48*/ 	.word	0x00016a10
        /*0b4c*/ 	.word	0x00000003
        /*0b50*/ 	.word	0x00028c60
        /*0b54*/ 	.short	0x010a
        /*0b56*/ 	.byte	0x3f
	.zero		1


	//   ....[72]....
        /*0b58*/ 	.word	0x00016a50
        /*0b5c*/ 	.word	0x00000005
        /*0b60*/ 	.word	0x00028c60
        /*0b64*/ 	.short	0x010a
        /*0b66*/ 	.byte	0x3f
	.zero		1


	//   ....[73]....
        /*0b68*/ 	.word	0x00016ac0
        /*0b6c*/ 	.word	0x00000006
        /*0b70*/ 	.word	0x00028c50
        /*0b74*/ 	.short	0x010a
        /*0b76*/ 	.byte	0x3f
	.zero		1


	//   ....[74]....
        /*0b78*/ 	.word	0x00016b20
        /*0b7c*/ 	.word	0x00000005
        /*0b80*/ 	.word	0x00028c50
        /*0b84*/ 	.short	0x010a
        /*0b86*/ 	.byte	0x3f
	.zero		1


	//   ....[75]....
        /*0b88*/ 	.word	0x00016b80
        /*0b8c*/ 	.word	0x00000003
        /*0b90*/ 	.word	0x00028c00
        /*0b94*/ 	.short	0x010a
        /*0b96*/ 	.byte	0x3f
	.zero		1


	//   ....[76]....
        /*0b98*/ 	.word	0x00016bd0
        /*0b9c*/ 	.word	0x00000007
        /*0ba0*/ 	.word	0x00028c30
        /*0ba4*/ 	.short	0x010a
        /*0ba6*/ 	.byte	0x3f
	.zero		1


	//   ....[77]....
        /*0ba8*/ 	.word	0x00016c20
        /*0bac*/ 	.word	0x00000007
        /*0bb0*/ 	.word	0x00028c50
        /*0bb4*/ 	.short	0x010a
        /*0bb6*/ 	.byte	0x3f
	.zero		1


	//   ....[78]....
        /*0bb8*/ 	.word	0x00016c80
        /*0bbc*/ 	.word	0x00000006
        /*0bc0*/ 	.word	0x00028c30
        /*0bc4*/ 	.short	0x010a
        /*0bc6*/ 	.byte	0x3f
	.zero		1


	//   ....[79]....
        /*0bc8*/ 	.word	0x00016ce0
        /*0bcc*/ 	.word	0x0000000a
        /*0bd0*/ 	.word	0x00028c50
        /*0bd4*/ 	.short	0x010a
        /*0bd6*/ 	.byte	0x3f
	.zero		1


	//   ....[80]....
        /*0bd8*/ 	.word	0x00016d40
        /*0bdc*/ 	.word	0x00000006
        /*0be0*/ 	.word	0x00028c30
        /*0be4*/ 	.short	0x010a
        /*0be6*/ 	.byte	0x3f
	.zero		1


	//   ....[81]....
        /*0be8*/ 	.word	0x00016da0
        /*0bec*/ 	.word	0x0000000a
        /*0bf0*/ 	.word	0x00028c50
        /*0bf4*/ 	.short	0x010a
        /*0bf6*/ 	.byte	0x3f
	.zero		1


	//   ....[82]....
        /*0bf8*/ 	.word	0x00016e00
        /*0bfc*/ 	.word	0x00000006
        /*0c00*/ 	.word	0x00028c30
        /*0c04*/ 	.short	0x010a
        /*0c06*/ 	.byte	0x3f
	.zero		1


	//   ....[83]....
        /*0c08*/ 	.word	0x00016e60
        /*0c0c*/ 	.word	0x0000000a
        /*0c10*/ 	.word	0x00028c50
        /*0c14*/ 	.short	0x010a
        /*0c16*/ 	.byte	0x3f
	.zero		1


	//   ....[84]....
        /*0c18*/ 	.word	0x00016f80
        /*0c1c*/ 	.word	0x0000001b
        /*0c20*/ 	.word	0x00028c40
        /*0c24*/ 	.short	0x010a
        /*0c26*/ 	.byte	0x3f
	.zero		1


	//   ....[85]....
        /*0c28*/ 	.word	0x00017a20
        /*0c2c*/ 	.word	0x00000017
        /*0c30*/ 	.word	0x00028c20
        /*0c34*/ 	.short	0x010a
        /*0c36*/ 	.byte	0x3f
	.zero		1


	//   ....[86]....
        /*0c38*/ 	.word	0x00017a70
        /*0c3c*/ 	.word	0x0000001b
        /*0c40*/ 	.word	0x00028c60
        /*0c44*/ 	.short	0x010a
        /*0c46*/ 	.byte	0x3f
	.zero		1


	//   ....[87]....
        /*0c48*/ 	.word	0x00018360
        /*0c4c*/ 	.word	0x00000006
        /*0c50*/ 	.word	0x00028c40
        /*0c54*/ 	.short	0x010a
        /*0c56*/ 	.byte	0x3f
	.zero		1


	//   ....[88]....
        /*0c58*/ 	.word	0x00018820
        /*0c5c*/ 	.word	0x00000006
        /*0c60*/ 	.word	0x00028c60
        /*0c64*/ 	.short	0x010a
        /*0c66*/ 	.byte	0x3f
	.zero		1


	//   ....[89]....
        /*0c68*/ 	.word	0x00019910
        /*0c6c*/ 	.word	0x00000005
        /*0c70*/ 	.word	0x00028c20
        /*0c74*/ 	.short	0x010a
        /*0c76*/ 	.byte	0x3f
	.zero		1


	//   ....[90]....
        /*0c78*/ 	.word	0x00019ab0
        /*0c7c*/ 	.word	0x00000003
        /*0c80*/ 	.word	0x00028c40
        /*0c84*/ 	.short	0x010a
        /*0c86*/ 	.byte	0x3f
	.zero		1


	//   ....[91]....
        /*0c88*/ 	.word	0x00019b00
        /*0c8c*/ 	.word	0x00000005
        /*0c90*/ 	.word	0x00028c40
        /*0c94*/ 	.short	0x010a
        /*0c96*/ 	.byte	0x3f
	.zero		1


	//   ....[92]....
        /*0c98*/ 	.word	0x00019b50
        /*0c9c*/ 	.word	0x00000003
        /*0ca0*/ 	.word	0x00028c60
        /*0ca4*/ 	.short	0x010a
        /*0ca6*/ 	.byte	0x3f
	.zero		1


	//----- nvinfo : EIATTR_NUM_MBARRIERS
	.align		4
.L_834:
        /*0ca8*/ 	.byte	0x03, 0x38
        /*0caa*/ 	.short	0x0016


	//----- nvinfo : EIATTR_EXIT_INSTR_OFFSETS
	.align		4
        /*0cac*/ 	.byte	0x04, 0x1c
        /*0cae*/ 	.short	(.L_836 - .L_835)


	//   ....[0]....
.L_835:
        /*0cb0*/ 	.word	0x00000970


	//   ....[1]....
        /*0cb4*/ 	.word	0x00010ec0


	//   ....[2]....
        /*0cb8*/ 	.word	0x00016aa0


	//----- nvinfo : EIATTR_MAX_THREADS
	.align		4
.L_836:
        /*0cbc*/ 	.byte	0x04, 0x05
        /*0cbe*/ 	.short	(.L_838 - .L_837)
.L_837:
        /*0cc0*/ 	.word	0x00000180
        /*0cc4*/ 	.word	0x00000001
        /*0cc8*/ 	.word	0x00000001


	//----- nvinfo : EIATTR_CRS_STACK_SIZE
	.align		4
.L_838:
        /*0ccc*/ 	.byte	0x04, 0x1e
        /*0cce*/ 	.short	(.L_840 - .L_839)
.L_839:
        /*0cd0*/ 	.word	0x00000000


	//----- nvinfo : EIATTR_CBANK_PARAM_SIZE
	.align		4
.L_840:
        /*0cd4*/ 	.byte	0x03, 0x19
        /*0cd6*/ 	.short	0x0af0


	//----- nvinfo : EIATTR_PARAM_CBANK
	.align		4
        /*0cd8*/ 	.byte	0x04, 0x0a
        /*0cda*/ 	.short	(.L_842 - .L_841)
	.align		4
.L_841:
        /*0cdc*/ 	.word	index@(.nv.constant0._ZN7cutlass13device_kernelIN5flash11enable_sm90INS1_16FlashAttnFwdSm90INS1_25CollectiveMainloopFwdSm90ILi2EN4cute5tupleIJNS5_1CILi1EEES8_S8_EEENS6_IJNS7_ILi64EEESA_SA_EEELi512ENS_6half_tEfNS_4arch4Sm90ELb0ELb1ELb1ELb1ELb1ELb0ELb0ELb0ELb0ELb1ELb0ELb0EEENS1_21CollectiveEpilogueFwdINS6_IJSA_NS7_ILi512EEESA_EEES9_SC_SE_Li256ELb1ELb1ELb0ELb0EEENS1_36VarlenDynamicPersistentTileSchedulerILi64ELi64ELi256ELi128ELb0ELb1ELb1ELb1ELb0ELb1EEEEEEEEEvNT_6ParamsE)
        /*0ce0*/ 	.short	0x0210
        /*0ce2*/ 	.short	0x0af0


	//----- nvinfo : EIATTR_SW_WAR
	.align		4
.L_842:
        /*0ce4*/ 	.byte	0x04, 0x36
        /*0ce6*/ 	.short	(.L_844 - .L_843)
.L_843:
        /*0ce8*/ 	.word	0x00000008
.L_844:


//--------------------- .nv.info._ZN7cutlass13device_kernelIN5flash11enable_sm90INS1_16FlashAttnFwdSm90INS1_25CollectiveMainloopFwdSm90ILi2EN4cute5tupleIJNS5_1CILi1EEES8_S8_EEENS6_IJNS7_ILi64EEESA_SA_EEELi512ENS_6half_tEfNS_4arch4Sm90ELb0ELb1ELb1ELb1ELb1ELb1ELb0ELb0ELb0ELb1ELb0ELb0EEENS1_21CollectiveEpilogueFwdINS6_IJSA_NS7_ILi512EEESA_EEES9_SC_SE_Li256ELb1ELb1ELb0ELb0EEENS1_36VarlenDynamicPersistentTileSchedulerILi64ELi64ELi256ELi128ELb0ELb1ELb1ELb1ELb0ELb1EEEEEEEEEvNT_6ParamsE --------------------------
	.section	.nv.info._ZN7cutlass13device_kernelIN5flash11enable_sm90INS1_16FlashAttnFwdSm90INS1_25CollectiveMainloopFwdSm90ILi2EN4cute5tupleIJNS5_1CILi1EEES8_S8_EEENS6_IJNS7_ILi64EEESA_SA_EEELi512ENS_6half_tEfNS_4arch4Sm90ELb0ELb1ELb1ELb1ELb1ELb1ELb0ELb0ELb0ELb1ELb0ELb0EEENS1_21CollectiveEpilogueFwdINS6_IJSA_NS7_ILi512EEESA_EEES9_SC_SE_Li256ELb1ELb1ELb0ELb0EEENS1_36VarlenDynamicPersistentTileSchedulerILi64ELi64ELi256ELi128ELb0ELb1ELb1ELb1ELb0ELb1EEEEEEEEEvNT_6ParamsE,"",@"SHT_CUDA_INFO"
	.sectionflags	@""
	.align	4


	//----- nvinfo : EIATTR_CUDA_API_VERSION
	.align		4
        /*0000*/ 	.byte	0x04, 0x37
        /*0002*/ 	.short	(.L_846 - .L_845)
.L_845:
        /*0004*/ 	.word	0x00000082


	//----- nvinfo : EIATTR_KPARAM_INFO
	.align		4
.L_846:
        /*0008*/ 	.byte	0x04, 0x17
        /*000a*/ 	.short	(.L_848 - .L_847)
.L_847:
        /*000c*/ 	.word	0x00000000
        /*0010*/ 	.short	0x0000
        /*0012*/ 	.short	0x0070
        /*0014*/ 	.byte	0x00, 0xf0, 0x01, 0x2a


	//----- nvinfo : EIATTR_SPARSE_MMA_MASK
	.align		4
.L_848:
        /*0018*/ 	.byte	0x03, 0x50
        /*001a*/ 	.short	0x0000


	//----- nvinfo : EIATTR_MAXREG_COUNT
	.align		4
        /*001c*/ 	.byte	0x03, 0x1b
        /*001e*/ 	.short	0x00a8


	//----- nvinfo : EIATTR_NUM_BARRIERS
	.align		4
        /*0020*/ 	.byte	0x02, 0x4c
        /*0022*/ 	.byte	0x10
	.zero		1


	//----- nvinfo : EIATTR_EXTERNS
	.align		4
        /*0024*/ 	.byte	0x04, 0x0f
        /*0026*/ 	.short	(.L_850 - .L_849)


	//   ....[0]....
	.align		4
.L_849:
        /*0028*/ 	.word	index@(__assertfail)


	//----- nvinfo : EIATTR_ANNOTATIONS
	.align		4
.L_850:
        /*002c*/ 	.byte	0x04, 0x55
        /*002e*/ 	.short	(.L_852 - .L_851)


	//   ....[0]....
.L_851:
        /* <DEDUP_REMOVED lines=48> */


	//----- nvinfo : EIATTR_MERCURY_ISA_VERSION
	.align		4
.L_852:
        /*0318*/ 	.byte	0x03, 0x5f
        /*031a*/ 	.short	0x0101


	//----- nvinfo : EIATTR_UNUSED_LOAD_BYTE_OFFSET
	.align		4
        /*031c*/ 	.byte	0x04, 0x44
        /*031e*/ 	.short	(.L_854 - .L_853)


	//   ....[0]....
.L_853:
        /*0320*/ 	.word	0x00000a20
        /*0324*/ 	.word	0x0000fff0


	//   ....[1]....
        /*0328*/ 	.word	0x00015340
        /*032c*/ 	.word	0x0000fff0


	//----- nvinfo : EIATTR_INT_WARP_WIDE_INSTR_OFFSETS
	.align		4
.L_854:
        /*0330*/ 	.byte	0x04, 0x31
        /*0332*/ 	.short	(.L_856 - .L_855)


	//   ....[0]....
.L_855:
        /*0334*/ 	.word	0x00000130


	//   ....[1]....
        /*0338*/ 	.word	0x00000170


	//   ....[2]....
        /*033c*/ 	.word	0x000001e0


	//   ....[3]....
        /*0340*/ 	.word	0x0001bac0


	//   ....[4]....
        /*0344*/ 	.word	0x0001bb50


	//   ....[5]....
        /*0348*/ 	.word	0x0001f100


	//   ....[6]....
        /*034c*/ 	.word	0x0001f190


	//----- nvinfo : EIATTR_COOP_GROUP_MASK_REGIDS
	.align		4
.L_856:
        /*0350*/ 	.byte	0x04, 0x29
        /*0352*/ 	.short	(.L_858 - .L_857)


	//   ....[0]....
.L_857:
        /*0354*/ 	.word	0xffffffff


	//   ....[1]....
        /*0358*/ 	.word	0xffffffff


	//   ....[2]....
        /*035c*/ 	.word	0xffffffff


	//   ....[3]....
        /*0360*/ 	.word	0xffffffff


	//   ....[4]....
        /*0364*/ 	.word	0xffffffff


	//   ....[5]....
        /*0368*/ 	.word	0xffffffff


	//   ....[6]....
        /*036c*/ 	.word	0xffffffff


	//   ....[7]....
        /*0370*/ 	.word	0xffffffff


	//   ....[8]....
        /*0374*/ 	.word	0xffffffff


	//   ....[9]....
        /*0378*/ 	.word	0xffffffff


	//   ....[10]....
        /*037c*/ 	.word	0xffffffff


	//   ....[11]....
        /*0380*/ 	.word	0xffffffff


	//   ....[12]....
        /*0384*/ 	.word	0xffffffff


	//   ....[13]....
        /*0388*/ 	.word	0xffffffff


	//   ....[14]....
        /*038c*/ 	.word	0xffffffff


	//   ....[15]....
        /*0390*/ 	.word	0xffffffff


	//   ....[16]....
        /*0394*/ 	.word	0xffffffff


	//   ....[17]....
        /*0398*/ 	.word	0xffffffff


	//   ....[18]....
        /*039c*/ 	.word	0xffffffff


	//   ....[19]....
        /*03a0*/ 	.word	0xffffffff


	//   ....[20]....
        /*03a4*/ 	.word	0xffffffff


	//   ....[21]....
        /*03a8*/ 	.word	0xffffffff


	//   ....[22]....
        /*03ac*/ 	.word	0xffffffff


	//   ....[23]....
        /*03b0*/ 	.word	0xffffffff


	//   ....[24]....
        /*03b4*/ 	.word	0xffffffff


	//   ....[25]....
        /*03b8*/ 	.word	0xffffffff


	//   ....[26]....
        /*03bc*/ 	.word	0xffffffff


	//   ....[27]....
        /*03c0*/ 	.word	0xffffffff


	//   ....[28]....
        /*03c4*/ 	.word	0xffffffff


	//   ....[29]....
        /*03c8*/ 	.word	0xffffffff


	//   ....[30]....
        /*03cc*/ 	.word	0xffffffff


	//   ....[31]....
        /*03d0*/ 	.word	0xffffffff


	//   ....[32]....
        /*03d4*/ 	.word	0xffffffff


	//   ....[33]....
        /*03d8*/ 	.word	0xffffffff


	//   ....[34]....
        /*03dc*/ 	.word	0xffffffff


	//   ....[35]....
        /*03e0*/ 	.word	0xffffffff


	//   ....[36]....
        /*03e4*/ 	.word	0xffffffff


	//   ....[37]....
        /*03e8*/ 	.word	0xffffffff


	//   ....[38]....
        /*03ec*/ 	.word	0xffffffff


	//   ....[39]....
        /*03f0*/ 	.word	0xffffffff


	//   ....[40]....
        /*03f4*/ 	.word	0xffffffff


	//   ....[41]....
        /*03f8*/ 	.word	0xffffffff


	//   ....[42]....
        /*03fc*/ 	.word	0xffffffff


	//   ....[43]....
        /*0400*/ 	.word	0xffffffff


	//   ....[44]....
        /*0404*/ 	.word	0xffffffff


	//   ....[45]....
        /*0408*/ 	.word	0xffffffff


	//   ....[46]....
        /*040c*/ 	.word	0xffffffff


	//   ....[47]....
        /*0410*/ 	.word	0xffffffff


	//   ....[48]....
        /*0414*/ 	.word	0xffffffff


	//   ....[49]....
        /*0418*/ 	.word	0xffffffff


	//   ....[50]....
        /*041c*/ 	.word	0xffffffff


	//   ....[51]....
        /*0420*/ 	.word	0xffffffff


	//   ....[52]....
        /*0424*/ 	.word	0xffffffff


	//   ....[53]....
        /*0428*/ 	.word	0xffffffff


	//   ....[54]....
        /*042c*/ 	.word	0xffffffff


	//   ....[55]....
        /*0430*/ 	.word	0xffffffff


	//   ....[56]....
        /*0434*/ 	.word	0xffffffff


	//   ....[57]....
        /*0438*/ 	.word	0xffffffff


	//   ....[58]....
        /*043c*/ 	.word	0xffffffff


	//   ....[59]....
        /*0440*/ 	.word	0xffffffff


	//   ....[60]....
        /*0444*/ 	.word	0xffffffff


	//   ....[61]....
        /*0448*/ 	.word	0xffffffff


	//   ....[62]....
        /*044c*/ 	.word	0xffffffff


	//   ....[63]....
        /*0450*/ 	.word	0xffffffff


	//   ....[64]....
        /*0454*/ 	.word	0xffffffff


	//   ....[65]....
        /*0458*/ 	.word	0xffffffff


	//   ....[66]....
        /*045c*/ 	.word	0xffffffff


	//   ....[67]....
        /*0460*/ 	.word	0xffffffff


	//   ....[68]....
        /*0464*/ 	.word	0xffffffff


	//   ....[69]....
        /*0468*/ 	.word	0xffffffff


	//   ....[70]....
        /*046c*/ 	.word	0xffffffff


	//   ....[71]....
        /*0470*/ 	.word	0xffffffff


	//   ....[72]....
        /*0474*/ 	.word	0xffffffff


	//   ....[73]....
        /*0478*/ 	.word	0xffffffff


	//   ....[74]....
        /*047c*/ 	.word	0xffffffff


	//   ....[75]....
        /*0480*/ 	.word	0xffffffff


	//   ....[76]....
        /*0484*/ 	.word	0xffffffff


	//   ....[77]....
        /*0488*/ 	.word	0xffffffff


	//   ....[78]....
        /*048c*/ 	.word	0xffffffff


	//   ....[79]....
        /*0490*/ 	.word	0xffffffff


	//   ....[80]....
        /*0494*/ 	.word	0xffffffff


	//   ....[81]....
        /*0498*/ 	.word	0xffffffff


	//   ....[82]....
        /*049c*/ 	.word	0xffffffff


	//   ....[83]....
        /*04a0*/ 	.word	0xffffffff


	//   ....[84]....
        /*04a4*/ 	.word	0xffffffff


	//   ....[85]....
        /*04a8*/ 	.word	0xffffffff


	//   ....[86]....
        /*04ac*/ 	.word	0xffffffff


	//   ....[87]....
        /*04b0*/ 	.word	0xffffffff


	//   ....[88]....
        /*04b4*/ 	.word	0xffffffff


	//   ....[89]....
        /*04b8*/ 	.word	0xffffffff


	//   ....[90]....
        /*04bc*/ 	.word	0xffffffff


	//   ....[91]....
        /*04c0*/ 	.word	0xffffffff


	//   ....[92]....
        /*04c4*/ 	.word	0xffffffff


	//   ....[93]....
        /*04c8*/ 	.word	0xffffffff


	//   ....[94]....
        /*04cc*/ 	.word	0xffffffff


	//   ....[95]....
        /*04d0*/ 	.word	0xffffffff


	//   ....[96]....
        /*04d4*/ 	.word	0xffffffff


	//   ....[97]....
        /*04d8*/ 	.word	0xffffffff


	//   ....[98]....
        /*04dc*/ 	.word	0xffffffff


	//   ....[99]....
        /*04e0*/ 	.word	0xffffffff


	//   ....[100]....
        /*04e4*/ 	.word	0xffffffff


	//   ....[101]....
        /*04e8*/ 	.word	0xffffffff


	//   ....[102]....
        /*04ec*/ 	.word	0xffffffff


	//   ....[103]....
        /*04f0*/ 	.word	0xffffffff


	//   ....[104]....
        /*04f4*/ 	.word	0xffffffff


	//   ....[105]....
        /*04f8*/ 	.word	0xffffffff


	//   ....[106]....
        /*04fc*/ 	.word	0xffffffff


	//   ....[107]....
        /*0500*/ 	.word	0xffffffff


	//   ....[108]....
        /*0504*/ 	.word	0xffffffff


	//   ....[109]....
        /*0508*/ 	.word	0xffffffff


	//   ....[110]....
        /*050c*/ 	.word	0xffffffff


	//   ....[111]....
        /*0510*/ 	.word	0xffffffff


	//   ....[112]....
        /*0514*/ 	.word	0xffffffff


	//   ....[113]....
        /*0518*/ 	.word	0xffffffff


	//   ....[114]....
        /*051c*/ 	.word	0xffffffff


	//   ....[115]....
        /*0520*/ 	.word	0xffffffff


	//   ....[116]....
        /*0524*/ 	.word	0xffffffff


	//   ....[117]....
        /*0528*/ 	.word	0xffffffff


	//   ....[118]....
        /*052c*/ 	.word	0xffffffff


	//   ....[119]....
        /*0530*/ 	.word	0xffffffff


	//   ....[120]....
        /*0534*/ 	.word	0xffffffff


	//   ....[121]....
        /*0538*/ 	.word	0xffffffff


	//   ....[122]....
        /*053c*/ 	.word	0xffffffff


	//   ....[123]....
        /*0540*/ 	.word	0xffffffff


	//   ....[124]....
        /*0544*/ 	.word	0xffffffff


	//   ....[125]....
        /*0548*/ 	.word	0xffffffff


	//   ....[126]....
        /*054c*/ 	.word	0xffffffff


	//   ....[127]....
        /*0550*/ 	.word	0xffffffff


	//   ....[128]....
        /*0554*/ 	.word	0xffffffff


	//   ....[129]....
        /*0558*/ 	.word	0xffffffff


	//   ....[130]....
        /*055c*/ 	.word	0xffffffff


	//   ....[131]....
        /*0560*/ 	.word	0xffffffff


	//   ....[132]....
        /*0564*/ 	.word	0xffffffff


	//   ....[133]....
        /*0568*/ 	.word	0xffffffff


	//   ....[134]....
        /*056c*/ 	.word	0xffffffff


	//   ....[135]....
        /*0570*/ 	.word	0xffffffff


	//   ....[136]....
        /*0574*/ 	.word	0xffffffff


	//   ....[137]....
        /*0578*/ 	.word	0xffffffff


	//   ....[138]....
        /*057c*/ 	.word	0xffffffff


	//   ....[139]....
        /*0580*/ 	.word	0xffffffff


	//   ....[140]....
        /*0584*/ 	.word	0xffffffff


	//   ....[141]....
        /*0588*/ 	.word	0xffffffff


	//   ....[142]....
        /*058c*/ 	.word	0xffffffff


	//   ....[143]....
        /*0590*/ 	.word	0xffffffff


	//   ....[144]....
        /*0594*/ 	.word	0xffffffff


	//   ....[145]....
        /*0598*/ 	.word	0xffffffff


	//   ....[146]....
        /*059c*/ 	.word	0xffffffff


	//   ....[147]....
        /*05a0*/ 	.word	0xffffffff


	//   ....[148]....
        /*05a4*/ 	.word	0xffffffff


	//   ....[149]....
        /*05a8*/ 	.word	0xffffffff


	//   ....[150]....
        /*05ac*/ 	.word	0xffffffff


	//   ....[151]....
        /*05b0*/ 	.word	0x0500000f


	//   ....[152]....
        /*05b4*/ 	.word	0x0500000f


	//   ....[153]....
        /*05b8*/ 	.word	0x0500000f


	//   ....[154]....
        /*05bc*/ 	.word	0x0500000f


	//   ....[155]....
        /*05c0*/ 	.word	0x0500000f


	//   ....[156]....
        /*05c4*/ 	.word	0x0500000f


	//   ....[157]....
        /*05c8*/ 	.word	0x0500000f


	//   ....[158]....
        /*05cc*/ 	.word	0x0500000f


	//   ....[159]....
        /*05d0*/ 	.word	0x0500000f


	//   ....[160]....
        /*05d4*/ 	.word	0x0500000f


	//   ....[161]....
        /*05d8*/ 	.word	0x0500000f


	//   ....[162]....
        /*05dc*/ 	.word	0x0500000f


	//   ....[163]....
        /*05e0*/ 	.word	0x0500000f


	//   ....[164]....
        /*05e4*/ 	.word	0x0500000f


	//   ....[165]....
        /*05e8*/ 	.word	0x0500000f


	//   ....[166]....
        /*05ec*/ 	.word	0x0500000f


	//   ....[167]....
        /*05f0*/ 	.word	0x0500000f


	//   ....[168]....
        /*05f4*/ 	.word	0x0500000f


	//   ....[169]....
        /*05f8*/ 	.word	0x0500000f


	//   ....[170]....
        /*05fc*/ 	.word	0x0500000f


	//   ....[171]....
        /*0600*/ 	.word	0x0500000f


	//   ....[172]....
        /*0604*/ 	.word	0x0500000f


	//   ....[173]....
        /*0608*/ 	.word	0x0500000f


	//   ....[174]....
        /*060c*/ 	.word	0x0500000f


	//   ....[175]....
        /*0610*/ 	.word	0x0500000f


	//   ....[176]....
        /*0614*/ 	.word	0x0500000f


	//   ....[177]....
        /*0618*/ 	.word	0x0500000f


	//   ....[178]....
        /*061c*/ 	.word	0x0500000f


	//   ....[179]....
        /*0620*/ 	.word	0x0500000f


	//   ....[180]....
        /*0624*/ 	.word	0x0500000f


	//   ....[181]....
        /*0628*/ 	.word	0x0500000f


	//   ....[182]....
        /*062c*/ 	.word	0x0500000f


	//   ....[183]....
        /*0630*/ 	.word	0x0500000f


	//   ....[184]....
        /*0634*/ 	.word	0x0500000f


	//   ....[185]....
        /*0638*/ 	.word	0x0500000f


	//   ....[186]....
        /*063c*/ 	.word	0x0500000f


	//   ....[187]....
        /*0640*/ 	.word	0x0500000f


	//   ....[188]....
        /*0644*/ 	.word	0x0500000f


	//   ....[189]....
        /*0648*/ 	.word	0x0500000f


	//   ....[190]....
        /*064c*/ 	.word	0x0500000f


	//   ....[191]....
        /*0650*/ 	.word	0x0500000f


	//   ....[192]....
        /*0654*/ 	.word	0x0500000f


	//   ....[193]....
        /*0658*/ 	.word	0x0500000f


	//   ....[194]....
        /*065c*/ 	.word	0x0500000f


	//   ....[195]....
        /*0660*/ 	.word	0x0500000f


	//   ....[196]....
        /*0664*/ 	.word	0x0500000f


	//   ....[197]....
        /*0668*/ 	.word	0x0500000f


	//   ....[198]....
        /*066c*/ 	.word	0x0500000f


	//   ....[199]....
        /*0670*/ 	.word	0x0500000f


	//   ....[200]....
        /*0674*/ 	.word	0x0500000f


	//   ....[201]....
        /*0678*/ 	.word	0x0500000f


	//   ....[202]....
        /*067c*/ 	.word	0x0500000f


	//   ....[203]....
        /*0680*/ 	.word	0x0500000f


	//   ....[204]....
        /*0684*/ 	.word	0x0500000f


	//   ....[205]....
        /*0688*/ 	.word	0x0500000f


	//   ....[206]....
        /*068c*/ 	.word	0x0500000f


	//   ....[207]....
        /*0690*/ 	.word	0x0500000f


	//   ....[208]....
        /*0694*/ 	.word	0x0500000f


	//   ....[209]....
        /*0698*/ 	.word	0x0500000f


	//   ....[210]....
        /*069c*/ 	.word	0x0500000f


	//   ....[211]....
        /*06a0*/ 	.word	0x0500000f


	//   ....[212]....
        /*06a4*/ 	.word	0x0500000f


	//   ....[213]....
        /*06a8*/ 	.word	0x0500000f


	//   ....[214]....
        /*06ac*/ 	.word	0x0500000f


	//   ....[215]....
        /*06b0*/ 	.word	0x0500000f


	//   ....[216]....
        /*06b4*/ 	.word	0x0500000f


	//   ....[217]....
        /*06b8*/ 	.word	0x0500000f


	//   ....[218]....
        /*06bc*/ 	.word	0x0500000f


	//   ....[219]....
        /*06c0*/ 	.word	0x0500000f


	//   ....[220]....
        /*06c4*/ 	.word	0x0500000f


	//   ....[221]....
        /*06c8*/ 	.word	0x0500000f


	//   ....[222]....
        /*06cc*/ 	.word	0x0500000f


	//   ....[223]....
        /*06d0*/ 	.word	0x0500000f


	//   ....[224]....
        /*06d4*/ 	.word	0x0500000f


	//   ....[225]....
        /*06d8*/ 	.word	0x0500000f


	//   ....[226]....
        /*06dc*/ 	.word	0x0500000f


	//   ....[227]....
        /*06e0*/ 	.word	0x0500000f


	//   ....[228]....
        /*06e4*/ 	.word	0x0500000f


	//   ....[229]....
        /*06e8*/ 	.word	0x0500000f


	//   ....[230]....
        /*06ec*/ 	.word	0x0500000f


	//   ....[231]....
        /*06f0*/ 	.word	0x0500000f


	//   ....[232]....
        /*06f4*/ 	.word	0x0500000f


	//----- nvinfo : EIATTR_COOP_GROUP_INSTR_OFFSETS
	.align		4
.L_858:
        /*06f8*/ 	.byte	0x04, 0x28
        /*06fa*/ 	.short	(.L_860 - .L_859)


	//   ....[0]....
.L_859:
        /*06fc*/ 	.word	0x00000060


	//   ....[1]....
        /*0700*/ 	.word	0x00000140


	//   ....[2]....
        /*0704*/ 	.word	0x00000190


	//   ....[3]....
        /*0708*/ 	.word	0x00000380


	//   ....[4]....
        /*070c*/ 	.word	0x000004e0


	//   ....[5]....
        /*0710*/ 	.word	0x00000600


	//   ....[6]....
        /*0714*/ 	.word	0x00000760


	//   ....[7]....
        /*0718*/ 	.word	0x00002e60


	//   ....[8]....
        /*071c*/ 	.word	0x00002e70


	//   ....[9]....
        /*0720*/ 	.word	0x000038b0


	//   ....[10]....
        /*0724*/ 	.word	0x000038c0


	//   ....[11]....
        /*0728*/ 	.word	0x000042a0


	//   ....[12]....
        /*072c*/ 	.word	0x000042b0


	//   ....[13]....
        /*0730*/ 	.word	0x00004680


	//   ....[14]....
        /*0734*/ 	.word	0x000046a0


	//   ....[15]....
        /*0738*/ 	.word	0x00005810


	//   ....[16]....
        /*073c*/ 	.word	0x00007bd0


	//   ....[17]....
        /*0740*/ 	.word	0x00008360


	//   ....[18]....
        /*0744*/ 	.word	0x00008370


	//   ....[19]....
        /*0748*/ 	.word	0x00008380


	//   ....[20]....
        /*074c*/ 	.word	0x00008390


	//   ....[21]....
        /*0750*/ 	.word	0x00008690


	//   ....[22]....
        /*0754*/ 	.word	0x000086a0


	//   ....[23]....
        /*0758*/ 	.word	0x000086b0


	//   ....[24]....
        /*075c*/ 	.word	0x000086c0


	//   ....[25]....
        /*0760*/ 	.word	0x00009970


	//   ....[26]....
        /*0764*/ 	.word	0x00009990


	//   ....[27]....
        /*0768*/ 	.word	0x000099a0


	//   ....[28]....
        /*076c*/ 	.word	0x000099b0


	//   ....[29]....
        /*0770*/ 	.word	0x00009aa0


	//   ....[30]....
        /*0774*/ 	.word	0x00009ac0


	//   ....[31]....
        /*0778*/ 	.word	0x00009b60


	//   ....[32]....
        /*077c*/ 	.word	0x00009b90


	//   ....[33]....
        /*0780*/ 	.word	0x0000b440


	//   ....[34]....
        /*0784*/ 	.word	0x0000bca0


	//   ....[35]....
        /*0788*/ 	.word	0x0000c1b0


	//   ....[36]....
        /*078c*/ 	.word	0x0000c2b0


	//   ....[37]....
        /*0790*/ 	.word	0x0000c5b0


	//   ....[38]....
        /*0794*/ 	.word	0x0000c670


	//   ....[39]....
        /*0798*/ 	.word	0x0000cf80


	//   ....[40]....
        /*079c*/ 	.word	0x0000d8e0


	//   ....[41]....
        /*07a0*/ 	.word	0x0000dcd0


	//   ....[42]....
        /*07a4*/ 	.word	0x0000e500


	//   ....[43]....
        /*07a8*/ 	.word	0x0000e600


	//   ....[44]....
        /*07ac*/ 	.word	0x0000ea70


	//   ....[45]....
        /*07b0*/ 	.word	0x0000eac0


	//   ....[46]....
        /*07b4*/ 	.word	0x0000fc70


	//   ....[47]....
        /*07b8*/ 	.word	0x000107a0


	//   ....[48]....
        /*07bc*/ 	.word	0x000107f0


	//   ....[49]....
        /*07c0*/ 	.word	0x00011160


	//   ....[50]....
        /*07c4*/ 	.word	0x000111b0


	//   ....[51]....
        /*07c8*/ 	.word	0x00011e00


	//   ....[52]....
        /*07cc*/ 	.word	0x00012550


	//   ....[53]....
        /*07d0*/ 	.word	0x00012980


	//   ....[54]....
        /*07d4*/ 	.word	0x00013050


	//   ....[55]....
        /*07d8*/ 	.word	0x00013100


	//   ....[56]....
        /*07dc*/ 	.word	0x00013730


	//   ....[57]....
        /*07e0*/ 	.word	0x00013900


	//   ....[58]....
        /*07e4*/ 	.word	0x00014750


	//   ....[59]....
        /*07e8*/ 	.word	0x00014850


	//   ....[60]....
        /*07ec*/ 	.word	0x00014860


	//   ....[61]....
        /*07f0*/ 	.word	0x000148a0


	//   ....[62]....
        /*07f4*/ 	.word	0x000148b0


	//   ....[63]....
        /*07f8*/ 	.word	0x000163c0


	//   ....[64]....
        /*07fc*/ 	.word	0x000168a0


	//   ....[65]....
        /*0800*/ 	.word	0x000168d0


	//   ....[66]....
        /*0804*/ 	.word	0x00016900


	//   ....[67]....
        /*0808*/ 	.word	0x00016910


	//   ....[68]....
        /*080c*/ 	.word	0x00017080


	//   ....[69]....
        /*0810*/ 	.word	0x000170b0


	//   ....[70]....
        /*0814*/ 	.word	0x00017340


	//   ....[71]....
        /*0818*/ 	.word	0x00017360


	//   ....[72]....
        /*081c*/ 	.word	0x00017ff0


	//   ....[73]....
        /*0820*/ 	.word	0x00018020


	//   ....[74]....
        /*0824*/ 	.word	0x000182b0


	//   ....[75]....
        /*0828*/ 	.word	0x000182d0


	//   ....[76]....
        /*082c*/ 	.word	0x00018580


	//   ....[77]....
        /*0830*/ 	.word	0x00018730


	//   ....[78]....
        /*0834*/ 	.word	0x00018760


	//   ....[79]....
        /*0838*/ 	.word	0x00018790


	//   ....[80]....
        /*083c*/ 	.word	0x000187c0


	//   ....[81]....
        /*0840*/ 	.word	0x000187f0


	//   ....[82]....
        /*0844*/ 	.word	0x00018820


	//   ....[83]....
        /*0848*/ 	.word	0x00018990


	//   ....[84]....
        /*084c*/ 	.word	0x000189c0


	//   ....[85]....
        /*0850*/ 	.word	0x000189f0


	//   ....[86]....
        /*0854*/ 	.word	0x00018a20


	//   ....[87]....
        /*0858*/ 	.word	0x00018a50


	//   ....[88]....
        /*085c*/ 	.word	0x00018a80


	//   ....[89]....
        /*0860*/ 	.word	0x00018b10


	//   ....[90]....
        /*0864*/ 	.word	0x00018b70


	//   ....[91]....
        /*0868*/ 	.word	0x00018c00


	//   ....[92]....
        /*086c*/ 	.word	0x00019cd0


	//   ....[93]....
        /*0870*/ 	.word	0x0001c8e0


	//   ....[94]....
        /*0874*/ 	.word	0x0001c900


	//   ....[95]....
        /*0878*/ 	.word	0x0001c990


	//   ....[96]....
        /*087c*/ 	.word	0x0001c9b0


	//   ....[97]....
        /*0880*/ 	.word	0x0001ca30


	//   ....[98]....
        /*0884*/ 	.word	0x0001ca50


	//   ....[99]....
        /*0888*/ 	.word	0x0001ca60


	//   ....[100]....
        /*088c*/ 	.word	0x0001ca70


	//   ....[101]....
        /*0890*/ 	.word	0x0001d280


	//   ....[102]....
        /*0894*/ 	.word	0x0001d2b0


	//   ....[103]....
        /*0898*/ 	.word	0x0001d350


	//   ....[104]....
        /*089c*/ 	.word	0x0001d370


	//   ....[105]....
        /*08a0*/ 	.word	0x0001d3f0


	//   ....[106]....
        /*08a4*/ 	.word	0x0001d410


	//   ....[107]....
        /*08a8*/ 	.word	0x0001d420


	//   ....[108]....
        /*08ac*/ 	.word	0x0001d490


	//   ....[109]....
        /*08b0*/ 	.word	0x0001d8e0


	//   ....[110]....
        /*08b4*/ 	.word	0x0001d9a0


	//   ....[111]....
        /*08b8*/ 	.word	0x0001daf0


	//   ....[112]....
        /*08bc*/ 	.word	0x0001db30


	//   ....[113]....
        /*08c0*/ 	.word	0x0001db40


	//   ....[114]....
        /*08c4*/ 	.word	0x0001db50


	//   ....[115]....
        /*08c8*/ 	.word	0x0001dca0


	//   ....[116]....
        /*08cc*/ 	.word	0x0001ddf0


	//   ....[117]....
        /*08d0*/ 	.word	0x0001e610


	//   ....[118]....
        /*08d4*/ 	.word	0x0001e630


	//   ....[119]....
        /*08d8*/ 	.word	0x0001e680


	//   ....[120]....
        /*08dc*/ 	.word	0x0001e690


	//   ....[121]....
        /*08e0*/ 	.word	0x0001e6d0


	//   ....[122]....
        /*08e4*/ 	.word	0x0001e6e0


	//   ....[123]....
        /*08e8*/ 	.word	0x0001e6f0


	//   ....[124]....
        /*08ec*/ 	.word	0x0001e730


	//   ....[125]....
        /*08f0*/ 	.word	0x0001ea50


	//   ....[126]....
        /*08f4*/ 	.word	0x0001ea90


	//   ....[127]....
        /*08f8*/ 	.word	0x0001eab0


	//   ....[128]....
        /*08fc*/ 	.word	0x0001ead0


	//   ....[129]....
        /*0900*/ 	.word	0x0001eb00


	//   ....[130]....
        /*0904*/ 	.word	0x0001eb20


	//   ....[131]....
        /*0908*/ 	.word	0x0001ec20


	//   ....[132]....
        /*090c*/ 	.word	0x0001ed70


	//   ....[133]....
        /*0910*/ 	.word	0x0001f370


	//   ....[134]....
        /*0914*/ 	.word	0x0001f3c0


	//   ....[135]....
        /*0918*/ 	.word	0x0001f3f0


	//   ....[136]....
        /*091c*/ 	.word	0x0001f420


	//   ....[137]....
        /*0920*/ 	.word	0x0001f430


	//   ....[138]....
        /*0924*/ 	.word	0x0001f460


	//   ....[139]....
        /*0928*/ 	.word	0x0001f490


	//   ....[140]....
        /*092c*/ 	.word	0x0001f4c0


	//   ....[141]....
        /*0930*/ 	.word	0x0001f640


	//   ....[142]....
        /*0934*/ 	.word	0x0001f670


	//   ....[143]....
        /*0938*/ 	.word	0x0001f6a0


	//   ....[144]....
        /*093c*/ 	.word	0x0001f6d0


	//   ....[145]....
        /*0940*/ 	.word	0x0001f700


	//   ....[146]....
        /*0944*/ 	.word	0x0001f730


	//   ....[147]....
        /*0948*/ 	.word	0x0001f7f0


	//   ....[148]....
        /*094c*/ 	.word	0x0001f810


	//   ....[149]....
        /*0950*/ 	.word	0x0001f880


	//   ....[150]....
        /*0954*/ 	.word	0x0001ff20


	//   ....[151]....
        /*0958*/ 	.word	0x00020240


	//   ....[152]....
        /*095c*/ 	.word	0x000202d0


	//   ....[153]....
        /*0960*/ 	.word	0x000203b0


	//   ....[154]....
        /*0964*/ 	.word	0x00020440


	//   ....[155]....
        /*0968*/ 	.word	0x00020520


	//   ....[156]....
        /*096c*/ 	.word	0x000205b0


	//   ....[157]....
        /*0970*/ 	.word	0x00020730


	//   ....[158]....
        /*0974*/ 	.word	0x000207c0


	//   ....[159]....
        /*0978*/ 	.word	0x00020810


	//   ....[160]....
        /*097c*/ 	.word	0x00020860


	//   ....[161]....
        /*0980*/ 	.word	0x000208f0


	//   ....[162]....
        /*0984*/ 	.word	0x00020980


	//   ....[163]....
        /*0988*/ 	.word	0x000209d0


	//   ....[164]....
        /*098c*/ 	.word	0x00020a20


	//   ....[165]....
        /*0990*/ 	.word	0x00020b10


	//   ....[166]....
        /*0994*/ 	.word	0x00020bc0


	//   ....[167]....
        /*0998*/ 	.word	0x00020c40


	//   ....[168]....
        /*099c*/ 	.word	0x00020cb0


	//   ....[169]....
        /*09a0*/ 	.word	0x00020de0


	//   ....[170]....
        /*09a4*/ 	.word	0x00020ef0


	//   ....[171]....
        /*09a8*/ 	.word	0x00020fc0


	//   ....[172]....
        /*09ac*/ 	.word	0x00021010


	//   ....[173]....
        /*09b0*/ 	.word	0x000213a0


	//   ....[174]....
        /*09b4*/ 	.word	0x00021680


	//   ....[175]....
        /*09b8*/ 	.word	0x00021770


	//   ....[176]....
        /*09bc*/ 	.word	0x00021810


	//   ....[177]....
        /*09c0*/ 	.word	0x00021870


	//   ....[178]....
        /*09c4*/ 	.word	0x00021960


	//   ....[179]....
        /*09c8*/ 	.word	0x000219d0


	//   ....[180]....
        /*09cc*/ 	.word	0x00021ac0


	//   ....[181]....
        /*09d0*/ 	.word	0x00021b30


	//   ....[182]....
        /*09d4*/ 	.word	0x00021c10


	//   ....[183]....
        /*09d8*/ 	.word	0x00021cc0


	//   ....[184]....
        /*09dc*/ 	.word	0x00021d30


	//   ....[185]....
        /*09e0*/ 	.word	0x00021d90


	//   ....[186]....
        /*09e4*/ 	.word	0x00021e80


	//   ....[187]....
        /*09e8*/ 	.word	0x00021ee0


	//   ....[188]....
        /*09ec*/ 	.word	0x00021fe0


	//   ....[189]....
        /*09f0*/ 	.word	0x00022040


	//   ....[190]....
        /*09f4*/ 	.word	0x00022120


	//   ....[191]....
        /*09f8*/ 	.word	0x00022260


	//   ....[192]....
        /*09fc*/ 	.word	0x00022360


	//   ....[193]....
        /*0a00*/ 	.word	0x000225e0


	//   ....[194]....
        /*0a04*/ 	.word	0x00022630


	//   ....[195]....
        /*0a08*/ 	.word	0x00022800


	//   ....[196]....
        /*0a0c*/ 	.word	0x00022850


	//   ....[197]....
        /*0a10*/ 	.word	0x00022a20


	//   ....[198]....
        /*0a14*/ 	.word	0x00022a70


	//   ....[199]....
        /*0a18*/ 	.word	0x00022b60


	//   ....[200]....
        /*0a1c*/ 	.word	0x00022c00


	//   ....[201]....
        /*0a20*/ 	.word	0x00022c60


	//   ....[202]....
        /*0a24*/ 	.word	0x00022d10


	//   ....[203]....
        /*0a28*/ 	.word	0x00022d70


	//   ....[204]....
        /*0a2c*/ 	.word	0x00022e20


	//   ....[205]....
        /*0a30*/ 	.word	0x00022e80


	//   ....[206]....
        /*0a34*/ 	.word	0x00022f30


	//   ....[207]....
        /*0a38*/ 	.word	0x00023020


	//   ....[208]....
        /*0a3c*/ 	.word	0x000230f0


	//   ....[209]....
        /*0a40*/ 	.word	0x00023210


	//   ....[210]....
        /*0a44*/ 	.word	0x00023310


	//   ....[211]....
        /*0a48*/ 	.word	0x00023440


	//   ....[212]....
        /*0a4c*/ 	.word	0x00023520


	//   ....[213]....
        /*0a50*/ 	.word	0x00023620


	//   ....[214]....
        /*0a54*/ 	.word	0x00023700


	//   ....[215]....
        /*0a58*/ 	.word	0x00023790


	//   ....[216]....
        /*0a5c*/ 	.word	0x00023830


	//   ....[217]....
        /*0a60*/ 	.word	0x00023950


	//   ....[218]....
        /*0a64*/ 	.word	0x000239c0


	//   ....[219]....
        /*0a68*/ 	.word	0x00023a30


	//   ....[220]....
        /*0a6c*/ 	.word	0x00023aa0


	//   ....[221]....
        /*0a70*/ 	.word	0x00023b10


	//   ....[222]....
        /*0a74*/ 	.word	0x00023b90


	//   ....[223]....
        /*0a78*/ 	.word	0x00023c20


	//   ....[224]....
        /*0a7c*/ 	.word	0x00023cb0


	//   ....[225]....
        /*0a80*/ 	.word	0x00023d20


	//   ....[226]....
        /*0a84*/ 	.word	0x00023d90


	//   ....[227]....
        /*0a88*/ 	.word	0x00023e00


	//   ....[228]....
        /*0a8c*/ 	.word	0x00023e80


	//   ....[229]....
        /*0a90*/ 	.word	0x00023ef0


	//   ....[230]....
        /*0a94*/ 	.word	0x00023f90


	//   ....[231]....
        /*0a98*/ 	.word	0x00024020


	//   ....[232]....
        /*0a9c*/ 	.word	0x00024140


	//----- nvinfo : EIATTR_REG_RECONFIG
	.align		4
.L_860:
        /*0aa0*/ 	.byte	0x01, 0x54
	.zero		2


	//----- nvinfo : EIATTR_SYSCALL_OFFSETS
	.align		4
        /*0aa4*/ 	.byte	0x04, 0x46
        /*0aa6*/ 	.short	(.L_862 - .L_861)


	//   ....[0]....
.L_861:
        /*0aa8*/ 	.word	0x000020a0


	//   ....[1]....
        /*0aac*/ 	.word	0x000021f0


	//   ....[2]....
        /*0ab0*/ 	.word	0x00007d80


	//   ....[3]....
        /*0ab4*/ 	.word	0x000080b0


	//   ....[4]....
        /*0ab8*/ 	.word	0x0001bcb0


	//   ....[5]....
        /*0abc*/ 	.word	0x0001be00


	//   ....[6]....
        /*0ac0*/ 	.word	0x0001bef0


	//   ....[7]....
        /*0ac4*/ 	.word	0x0001cec0


	//----- nvinfo : EIATTR_MBARRIER_INSTR_OFFSETS
	.align		4
.L_862:
        /*0ac8*/ 	.byte	0x04, 0x39
        /*0aca*/ 	.short	(.L_864 - .L_863)


	//   ....[0]....
.L_863:
        /*0acc*/ 	.word	0x00000270
        /*0ad0*/ 	.word	0x000000ff
        /*0ad4*/ 	.word	0x00028c00
        /*0ad8*/ 	.short	0x0100
        /*0ada*/ 	.byte	0x08
	.zero		1


	//   ....[1]....
        /*0adc*/ 	.word	0x00000280
        /*0ae0*/ 	.word	0x000000ff
        /*0ae4*/ 	.word	0x00028c20
        /*0ae8*/ 	.short	0x0100
        /*0aea*/ 	.byte	0x08
	.zero		1


	//   ....[2]....
        /*0aec*/ 	.word	0x00000330
        /*0af0*/ 	.word	0x000000ff
        /*0af4*/ 	.word	0x00028c30
        /*0af8*/ 	.short	0x0100
        /*0afa*/ 	.byte	0x06
	.zero		1


	//   ....[3]....
        /*0afc*/ 	.word	0x00000340
        /*0b00*/ 	.word	0x000000ff
        /*0b04*/ 	.word	0x00028c40
        /*0b08*/ 	.short	0x0100
        /*0b0a*/ 	.byte	0x06
	.zero		1


	//   ....[4]....
        /*0b0c*/ 	.word	0x00000350
        /*0b10*/ 	.word	0x000000ff
        /*0b14*/ 	.word	0x00028c38
        /*0b18*/ 	.short	0x0100
        /*0b1a*/ 	.byte	0x06
	.zero		1


	//   ....[5]....
        /*0b1c*/ 	.word	0x00000360
        /*0b20*/ 	.word	0x000000ff
        /*0b24*/ 	.word	0x00028c48
        /*0b28*/ 	.short	0x0100
        /*0b2a*/ 	.byte	0x06
	.zero		1


	//   ....[6]....
        /*0b2c*/ 	.word	0x00000490
        /*0b30*/ 	.word	0x000000ff
        /*0b34*/ 	.word	0x00028c50
        /*0b38*/ 	.short	0x0100
        /*0b3a*/ 	.byte	0x08
	.zero		1


	//   ....[7]....
        /*0b3c*/ 	.word	0x000004a0
        /*0b40*/ 	.word	0x000000ff
        /*0b44*/ 	.word	0x00028c60
        /*0b48*/ 	.short	0x0100
        /*0b4a*/ 	.byte	0x08
	.zero		1


	//   ....[8]....
        /*0b4c*/ 	.word	0x000004b0
        /*0b50*/ 	.word	0x000000ff
        /*0b54*/ 	.word	0x00028c58
        /*0b58*/ 	.short	0x0100
        /*0b5a*/ 	.byte	0x08
	.zero		1


	//   ....[9]....
        /*0b5c*/ 	.word	0x000004c0
        /*0b60*/ 	.word	0x000000ff
        /*0b64*/ 	.word	0x00028c68
        /*0b68*/ 	.short	0x0100
        /*0b6a*/ 	.byte	0x08
	.zero		1


	//   ....[10]....
        /*0b6c*/ 	.word	0x000005b0
        /*0b70*/ 	.word	0x000000ff
        /*0b74*/ 	.word	0x00028c70
        /*0b78*/ 	.short	0x0100
        /*0b7a*/ 	.byte	0x06
	.zero		1


	//   ....[11]....
        /*0b7c*/ 	.word	0x000005c0
        /*0b80*/ 	.word	0x000000ff
        /*0b84*/ 	.word	0x00028c80
        /*0b88*/ 	.short	0x0100
        /*0b8a*/ 	.byte	0x06
	.zero		1


	//   ....[12]....
        /*0b8c*/ 	.word	0x000005d0
        /*0b90*/ 	.word	0x000000ff
        /*0b94*/ 	.word	0x00028c78
        /*0b98*/ 	.short	0x0100
        /*0b9a*/ 	.byte	0x06
	.zero		1


	//   ....[13]....
        /*0b9c*/ 	.word	0x000005e0
        /*0ba0*/ 	.word	0x000000ff
        /*0ba4*/ 	.word	0x00028c88
        /*0ba8*/ 	.short	0x0100
        /*0baa*/ 	.byte	0x06
	.zero		1


	//   ....[14]....
        /*0bac*/ 	.word	0x00000710
        /*0bb0*/ 	.word	0x000000ff
        /*0bb4*/ 	.word	0x00028c90
        /*0bb8*/ 	.short	0x0100
        /*0bba*/ 	.byte	0x08
	.zero		1


	//   ....[15]....
        /*0bbc*/ 	.word	0x00000720
        /*0bc0*/ 	.word	0x000000ff
        /*0bc4*/ 	.word	0x00028ca0
        /*0bc8*/ 	.short	0x0100
        /*0bca*/ 	.byte	0x08
	.zero		1


	//   ....[16]....
        /*0bcc*/ 	.word	0x00000730
        /*0bd0*/ 	.word	0x000000ff
        /*0bd4*/ 	.word	0x00028c98
        /*0bd8*/ 	.short	0x0100
        /*0bda*/ 	.byte	0x08
	.zero		1


	//   ....[17]....
        /*0bdc*/ 	.word	0x00000740
        /*0be0*/ 	.word	0x000000ff
        /*0be4*/ 	.word	0x00028ca8
        /*0be8*/ 	.short	0x0100
        /*0bea*/ 	.byte	0x08
	.zero		1


	//   ....[18]....
        /*0bec*/ 	.word	0x00000870
        /*0bf0*/ 	.word	0x000000ff
        /*0bf4*/ 	.word	0x00028cb0
        /*0bf8*/ 	.short	0x0100
        /*0bfa*/ 	.byte	0x08
	.zero		1


	//   ....[19]....
        /*0bfc*/ 	.word	0x00000880
        /*0c00*/ 	.word	0x000000ff
        /*0c04*/ 	.word	0x00028cc0
        /*0c08*/ 	.short	0x0100
        /*0c0a*/ 	.byte	0x08
	.zero		1


	//   ....[20]....
        /*0c0c*/ 	.word	0x00000890
        /*0c10*/ 	.word	0x000000ff
        /*0c14*/ 	.word	0x00028cb8
        /*0c18*/ 	.short	0x0100
        /*0c1a*/ 	.byte	0x08
	.zero		1


	//   ....[21]....
        /*0c1c*/ 	.word	0x000008a0
        /*0c20*/ 	.word	0x000000ff
        /*0c24*/ 	.word	0x00028cc8
        /*0c28*/ 	.short	0x0100
        /*0c2a*/ 	.byte	0x08
	.zero		1


	//   ....[22]....
        /*0c2c*/ 	.word	0x00002e10
        /*0c30*/ 	.word	0x0000003f
        /*0c34*/ 	.word	0x00028c90
        /*0c38*/ 	.short	0x010a
        /*0c3a*/ 	.byte	0x3f
	.zero		1


	//   ....[23]....
        /*0c3c*/ 	.word	0x00003860
        /*0c40*/ 	.word	0x0000003f
        /*0c44*/ 	.word	0x00028c90
        /*0c48*/ 	.short	0x010a
        /*0c4a*/ 	.byte	0x3f
	.zero		1


	//   ....[24]....
        /*0c4c*/ 	.word	0x000040f0
        /*0c50*/ 	.word	0x0000003f
        /*0c54*/ 	.word	0x00028c90
        /*0c58*/ 	.short	0x010a
        /*0c5a*/ 	.byte	0x3f
	.zero		1


	//   ....[25]....
        /*0c5c*/ 	.word	0x000044d0
        /*0c60*/ 	.word	0x00000004
        /*0c64*/ 	.word	0x00000000
        /*0c68*/ 	.short	0x0101
        /*0c6a*/ 	.byte	0x3f
	.zero		1


	//   ....[26]....
        /*0c6c*/ 	.word	0x00004510
        /*0c70*/ 	.word	0x0000003f
        /*0c74*/ 	.word	0x00028cb0
        /*0c78*/ 	.short	0x010a
        /*0c7a*/ 	.byte	0x3f
	.zero		1


	//   ....[27]....
        /*0c7c*/ 	.word	0x00004df0
        /*0c80*/ 	.word	0x0000003f
        /*0c84*/ 	.word	0x00000000
        /*0c88*/ 	.short	0x0101
        /*0c8a*/ 	.byte	0x3f
	.zero		1


	//   ....[28]....
        /*0c8c*/ 	.word	0x00005930
        /*0c90*/ 	.word	0x00000003
        /*0c94*/ 	.word	0x00028c50
        /*0c98*/ 	.short	0x010a
        /*0c9a*/ 	.byte	0x3f
	.zero		1


	//   ....[29]....
        /*0c9c*/ 	.word	0x00005d00
        /*0ca0*/ 	.word	0x0000000e
        /*0ca4*/ 	.word	0x00000000
        /*0ca8*/ 	.short	0x0101
        /*0caa*/ 	.byte	0x3f
	.zero		1


	//   ....[30]....
        /*0cac*/ 	.word	0x00006620
        /*0cb0*/ 	.word	0x00000005
        /*0cb4*/ 	.word	0x00028c50
        /*0cb8*/ 	.short	0x010a
        /*0cba*/ 	.byte	0x3f
	.zero		1


	//   ....[31]....
        /*0cbc*/ 	.word	0x00006670
        /*0cc0*/ 	.word	0x00000005
        /*0cc4*/ 	.word	0x00028c50
        /*0cc8*/ 	.short	0x010a
        /*0cca*/ 	.byte	0x3f
	.zero		1


	//   ....[32]....
        /*0ccc*/ 	.word	0x00006960
        /*0cd0*/ 	.word	0x0000000e
        /*0cd4*/ 	.word	0x00000000
        /*0cd8*/ 	.short	0x0101
        /*0cda*/ 	.byte	0x3f
	.zero		1


	//   ....[33]....
        /*0cdc*/ 	.word	0x00007e20
        /*0ce0*/ 	.word	0x00000002
        /*0ce4*/ 	.word	0x00028c00
        /*0ce8*/ 	.short	0x010a
        /*0cea*/ 	.byte	0x3f
	.zero		1


	//   ....[34]....
        /*0cec*/ 	.word	0x00007e70
        /*0cf0*/ 	.word	0x00000002
        /*0cf4*/ 	.word	0x00028c00
        /*0cf8*/ 	.short	0x010a
        /*0cfa*/ 	.byte	0x3f
	.zero		1


	//   ....[35]....
        /*0cfc*/ 	.word	0x00008930
        /*0d00*/ 	.word	0x00000002
        /*0d04*/ 	.word	0x00028c00
        /*0d08*/ 	.short	0x010a
        /*0d0a*/ 	.byte	0x3f
	.zero		1


	//   ....[36]....
        /*0d0c*/ 	.word	0x00009df0
        /*0d10*/ 	.word	0x00000002
        /*0d14*/ 	.word	0x00028c00
        /*0d18*/ 	.short	0x010a
        /*0d1a*/ 	.byte	0x3f
	.zero		1


	//   ....[37]....
        /*0d1c*/ 	.word	0x0000acd0
        /*0d20*/ 	.word	0x0000000c
        /*0d24*/ 	.word	0x00028c30
        /*0d28*/ 	.short	0x010a
        /*0d2a*/ 	.byte	0x3f
	.zero		1


	//   ....[38]....
        /*0d2c*/ 	.word	0x0000ad80
        /*0d30*/ 	.word	0x0000000c
        /*0d34*/ 	.word	0x00028c30
        /*0d38*/ 	.short	0x010a
        /*0d3a*/ 	.byte	0x3f
	.zero		1


	//   ....[39]....
        /*0d3c*/ 	.word	0x0000b480
        /*0d40*/ 	.word	0x0000001e
        /*0d44*/ 	.word	0x00000000
        /*0d48*/ 	.short	0x0101
        /*0d4a*/ 	.byte	0x3f
	.zero		1


	//   ....[40]....
        /*0d4c*/ 	.word	0x0000cc70
        /*0d50*/ 	.word	0x0000000c
        /*0d54*/ 	.word	0x00028c50
        /*0d58*/ 	.short	0x010a
        /*0d5a*/ 	.byte	0x3f
	.zero		1


	//   ....[41]....
        /*0d5c*/ 	.word	0x0000cd20
        /*0d60*/ 	.word	0x0000000c
        /*0d64*/ 	.word	0x00028c50
        /*0d68*/ 	.short	0x010a
        /*0d6a*/ 	.byte	0x3f
	.zero		1


	//   ....[42]....
        /*0d6c*/ 	.word	0x0000d010
        /*0d70*/ 	.word	0x0000000c
        /*0d74*/ 	.word	0x00000000
        /*0d78*/ 	.short	0x0101
        /*0d7a*/ 	.byte	0x3f
	.zero		1


	//   ....[43]....
        /*0d7c*/ 	.word	0x0000d330
        /*0d80*/ 	.word	0x00000015
        /*0d84*/ 	.word	0x00028c30
        /*0d88*/ 	.short	0x010a
        /*0d8a*/ 	.byte	0x3f
	.zero		1


	//   ....[44]....
        /*0d8c*/ 	.word	0x0000d3a0
        /*0d90*/ 	.word	0x00000015
        /*0d94*/ 	.word	0x00028c30
        /*0d98*/ 	.short	0x010a
        /*0d9a*/ 	.byte	0x3f
	.zero		1


	//   ....[45]....
        /*0d9c*/ 	.word	0x0000d990
        /*0da0*/ 	.word	0x00000098
        /*0da4*/ 	.word	0x00000000
        /*0da8*/ 	.short	0x0101
        /*0daa*/ 	.byte	0x3f
	.zero		1


	//   ....[46]....
        /*0dac*/ 	.word	0x0000f9b0
        /*0db0*/ 	.word	0x00000015
        /*0db4*/ 	.word	0x00028c50
        /*0db8*/ 	.short	0x010a
        /*0dba*/ 	.byte	0x3f
	.zero		1


	//   ....[47]....
        /*0dbc*/ 	.word	0x0000fa00
        /*0dc0*/ 	.word	0x00000015
        /*0dc4*/ 	.word	0x00028c50
        /*0dc8*/ 	.short	0x010a
        /*0dca*/ 	.byte	0x3f
	.zero		1


	//   ....[48]....
        /*0dcc*/ 	.word	0x0000fd20
        /*0dd0*/ 	.word	0x00000015
        /*0dd4*/ 	.word	0x00000000
        /*0dd8*/ 	.short	0x0101
        /*0dda*/ 	.byte	0x3f
	.zero		1


	//   ....[49]....
        /*0ddc*/ 	.word	0x00010130
        /*0de0*/ 	.word	0x0000000c
        /*0de4*/ 	.word	0x00028c30
        /*0de8*/ 	.short	0x010a
        /*0dea*/ 	.byte	0x3f
	.zero		1


	//   ....[50]....
        /*0dec*/ 	.word	0x000101a0
        /*0df0*/ 	.word	0x0000000c
        /*0df4*/ 	.word	0x00028c30
        /*0df8*/ 	.short	0x010a
        /*0dfa*/ 	.byte	0x3f
	.zero		1


	//   ....[51]....
        /*0dfc*/ 	.word	0x00010e70
        /*0e00*/ 	.word	0x000000a0
        /*0e04*/ 	.word	0x00000000
        /*0e08*/ 	.short	0x0101
        /*0e0a*/ 	.byte	0x3f
	.zero		1


	//   ....[52]....
        /*0e0c*/ 	.word	0x00011b40
        /*0e10*/ 	.word	0x0000000c
        /*0e14*/ 	.word	0x00028c50
        /*0e18*/ 	.short	0x010a
        /*0e1a*/ 	.byte	0x3f
	.zero		1


	//   ....[53]....
        /*0e1c*/ 	.word	0x00011b90
        /*0e20*/ 	.word	0x0000000c
        /*0e24*/ 	.word	0x00028c50
        /*0e28*/ 	.short	0x010a
        /*0e2a*/ 	.byte	0x3f
	.zero		1


	//   ....[54]....
        /*0e2c*/ 	.word	0x00011e90
        /*0e30*/ 	.word	0x0000000c
        /*0e34*/ 	.word	0x00000000
        /*0e38*/ 	.short	0x0101
        /*0e3a*/ 	.byte	0x3f
	.zero		1


	//   ....[55]....
        /*0e3c*/ 	.word	0x00011fe0
        /*0e40*/ 	.word	0x00000015
        /*0e44*/ 	.word	0x00028c30
        /*0e48*/ 	.short	0x010a
        /*0e4a*/ 	.byte	0x3f
	.zero		1


	//   ....[56]....
        /*0e4c*/ 	.word	0x00012050
        /*0e50*/ 	.word	0x00000015
        /*0e54*/ 	.word	0x00028c30
        /*0e58*/ 	.short	0x010a
        /*0e5a*/ 	.byte	0x3f
	.zero		1


	//   ....[57]....
        /*0e5c*/ 	.word	0x000125e0
        /*0e60*/ 	.word	0x00000098
        /*0e64*/ 	.word	0x00000000
        /*0e68*/ 	.short	0x0101
        /*0e6a*/ 	.byte	0x3f
	.zero		1


	//   ....[58]....
        /*0e6c*/ 	.word	0x00014490
        /*0e70*/ 	.word	0x00000015
        /*0e74*/ 	.word	0x00028c50
        /*0e78*/ 	.short	0x010a
        /*0e7a*/ 	.byte	0x3f
	.zero		1


	//   ....[59]....
        /*0e7c*/ 	.word	0x000144e0
        /*0e80*/ 	.word	0x00000015
        /*0e84*/ 	.word	0x00028c50
        /*0e88*/ 	.short	0x010a
        /*0e8a*/ 	.byte	0x3f
	.zero		1


	//   ....[60]....
        /*0e8c*/ 	.word	0x000147f0
        /*0e90*/ 	.word	0x00000015
        /*0e94*/ 	.word	0x00000000
        /*0e98*/ 	.short	0x0101
        /*0e9a*/ 	.byte	0x3f
	.zero		1


	//   ....[61]....
        /*0e9c*/ 	.word	0x00017060
        /*0ea0*/ 	.word	0x00000000
        /*0ea4*/ 	.word	0x00000000
        /*0ea8*/ 	.short	0x0101
        /*0eaa*/ 	.byte	0x3f
	.zero		1


	//   ....[62]....
        /*0eac*/ 	.word	0x00019db0
        /*0eb0*/ 	.word	0x00000017
        /*0eb4*/ 	.word	0x00028c20
        /*0eb8*/ 	.short	0x010a
        /*0eba*/ 	.byte	0x3f
	.zero		1


	//   ....[63]....
        /*0ebc*/ 	.word	0x00019e40
        /*0ec0*/ 	.word	0x0000000c
        /*0ec4*/ 	.word	0x00028ca0
        /*0ec8*/ 	.short	0x010a
        /*0eca*/ 	.byte	0x3f
	.zero		1


	//   ....[64]....
        /*0ecc*/ 	.word	0x0001a090
        /*0ed0*/ 	.word	0x0000000c
        /*0ed4*/ 	.word	0x00028cc0
        /*0ed8*/ 	.short	0x010a
        /*0eda*/ 	.byte	0x3f
	.zero		1


	//   ....[65]....
        /*0edc*/ 	.word	0x0001aa60
        /*0ee0*/ 	.word	0x0000000a
        /*0ee4*/ 	.word	0x00028ca0
        /*0ee8*/ 	.short	0x010a
        /*0eea*/ 	.byte	0x3f
	.zero		1


	//   ....[66]....
        /*0eec*/ 	.word	0x0001aca0
        /*0ef0*/ 	.word	0x0000000a
        /*0ef4*/ 	.word	0x00028cc0
        /*0ef8*/ 	.short	0x010a
        /*0efa*/ 	.byte	0x3f
	.zero		1


	//   ....[67]....
        /*0efc*/ 	.word	0x0001c6c0
        /*0f00*/ 	.word	0x0000001b
        /*0f04*/ 	.word	0x00028c40
        /*0f08*/ 	.short	0x010a
        /*0f0a*/ 	.byte	0x3f
	.zero		1


	//   ....[68]....
        /*0f0c*/ 	.word	0x0001cb70
        /*0f10*/ 	.word	0x0000001b
        /*0f14*/ 	.word	0x00028c30
        /*0f18*/ 	.short	0x0107
        /*0f1a*/ 	.byte	0x3f
	.zero		1


	//   ....[69]....
        /*0f1c*/ 	.word	0x0001cc40
        /*0f20*/ 	.word	0x0000001b
        /*0f24*/ 	.word	0x00028c30
        /*0f28*/ 	.short	0x0101
        /*0f2a*/ 	.byte	0x3f
	.zero		1


	//   ....[70]....
        /*0f2c*/ 	.word	0x0001d530
        /*0f30*/ 	.word	0x00000017
        /*0f34*/ 	.word	0x00028c00
        /*0f38*/ 	.short	0x0107
        /*0f3a*/ 	.byte	0x3f
	.zero		1


	//   ....[71]....
        /*0f3c*/ 	.word	0x0001d620
        /*0f40*/ 	.word	0x00000017
        /*0f44*/ 	.word	0x00028c00
        /*0f48*/ 	.short	0x0101
        /*0f4a*/ 	.byte	0x3f
	.zero		1


	//   ....[72]....
        /*0f4c*/ 	.word	0x0001d640
        /*0f50*/ 	.word	0x00000017
        /*0f54*/ 	.word	0x00028c20
        /*0f58*/ 	.short	0x010a
        /*0f5a*/ 	.byte	0x3f
	.zero		1


	//   ....[73]....
        /*0f5c*/ 	.word	0x0001d6d0
        /*0f60*/ 	.word	0x0000001b
        /*0f64*/ 	.word	0x00028c60
        /*0f68*/ 	.short	0x010a
        /*0f6a*/ 	.byte	0x3f
	.zero		1


	//   ....[74]....
        /*0f6c*/ 	.word	0x0001e010
        /*0f70*/ 	.word	0x0000001b
        /*0f74*/ 	.word	0x00028c50
        /*0f78*/ 	.short	0x0107
        /*0f7a*/ 	.byte	0x3f
	.zero		1


	//   ....[75]....
        /*0f7c*/ 	.word	0x0001e0e0
        /*0f80*/ 	.word	0x0000001b
        /*0f84*/ 	.word	0x00028c50
        /*0f88*/ 	.short	0x0101
        /*0f8a*/ 	.byte	0x3f
	.zero		1


	//   ....[76]....
        /*0f8c*/ 	.word	0x0001e470
        /*0f90*/ 	.word	0x00000006
        /*0f94*/ 	.word	0x00028c40
        /*0f98*/ 	.short	0x010a
        /*0f9a*/ 	.byte	0x3f
	.zero		1


	//   ....[77]....
        /*0f9c*/ 	.word	0x0001e7b0
        /*0fa0*/ 	.word	0x00000006
        /*0fa4*/ 	.word	0x00028c30
        /*0fa8*/ 	.short	0x0107
        /*0faa*/ 	.byte	0x3f
	.zero		1


	//   ....[78]....
        /*0fac*/ 	.word	0x0001e870
        /*0fb0*/ 	.word	0x00000006
        /*0fb4*/ 	.word	0x00028c30
        /*0fb8*/ 	.short	0x0101
        /*0fba*/ 	.byte	0x3f
	.zero		1


	//   ....[79]....
        /*0fbc*/ 	.word	0x0001e8a0
        /*0fc0*/ 	.word	0x00000006
        /*0fc4*/ 	.word	0x00028c60
        /*0fc8*/ 	.short	0x010a
        /*0fca*/ 	.byte	0x3f
	.zero		1


	//   ....[80]....
        /*0fcc*/ 	.word	0x0001ef70
        /*0fd0*/ 	.word	0x00000006
        /*0fd4*/ 	.word	0x00028c50
        /*0fd8*/ 	.short	0x0107
        /*0fda*/ 	.byte	0x3f
	.zero		1


	//   ....[81]....
        /*0fdc*/ 	.word	0x0001f030
        /*0fe0*/ 	.word	0x00000006
        /*0fe4*/ 	.word	0x00028c50
        /*0fe8*/ 	.short	0x0101
        /*0fea*/ 	.byte	0x3f
	.zero		1


	//   ....[82]....
        /*0fec*/ 	.word	0x0001fea0
        /*0ff0*/ 	.word	0x00000004
        /*0ff4*/ 	.word	0x00028c20
        /*0ff8*/ 	.short	0x010a
        /*0ffa*/ 	.byte	0x3f
	.zero		1


	//   ....[83]....
        /*0ffc*/ 	.word	0x00020010
        /*1000*/ 	.word	0x00000005
        /*1004*/ 	.word	0x00028c40
        /*1008*/ 	.short	0x010a
        /*100a*/ 	.byte	0x3f
	.zero		1


	//   ....[84]....
        /*100c*/ 	.word	0x000200b0
        /*1010*/ 	.word	0x00000019
        /*1014*/ 	.word	0x00028c40
        /*1018*/ 	.short	0x010a
        /*101a*/ 	.byte	0x3f
	.zero		1


	//   ....[85]....
        /*101c*/ 	.word	0x000200f0
        /*1020*/ 	.word	0x00000005
        /*1024*/ 	.word	0x00028c60
        /*1028*/ 	.short	0x010a
        /*102a*/ 	.byte	0x3f
	.zero		1


	//   ....[86]....
        /*102c*/ 	.word	0x00020130
        /*1030*/ 	.word	0x00000019
        /*1034*/ 	.word	0x00028c60
        /*1038*/ 	.short	0x010a
        /*103a*/ 	.byte	0x3f
	.zero		1


	//   ....[87]....
        /*103c*/ 	.word	0x00020190
        /*1040*/ 	.word	0x0000003f
        /*1044*/ 	.word	0x00028c90
        /*1048*/ 	.short	0x010a
        /*104a*/ 	.byte	0x3f
	.zero		1


	//   ....[88]....
        /*104c*/ 	.word	0x00020300
        /*1050*/ 	.word	0x0000003f
        /*1054*/ 	.word	0x00028c90
        /*1058*/ 	.short	0x010a
        /*105a*/ 	.byte	0x3f
	.zero		1


	//   ....[89]....
        /*105c*/ 	.word	0x00020480
        /*1060*/ 	.word	0x0000003f
        /*1064*/ 	.word	0x00028c90
        /*1068*/ 	.short	0x010a
        /*106a*/ 	.byte	0x3f
	.zero		1


	//   ....[90]....
        /*106c*/ 	.word	0x000205e0
        /*1070*/ 	.word	0x0000003f
        /*1074*/ 	.word	0x00028cb0
        /*1078*/ 	.short	0x010a
        /*107a*/ 	.byte	0x3f
	.zero		1


	//   ....[91]....
        /*107c*/ 	.word	0x00020630
        /*1080*/ 	.word	0x00000003
        /*1084*/ 	.word	0x00028c50
        /*1088*/ 	.short	0x010a
        /*108a*/ 	.byte	0x3f
	.zero		1


	//   ....[92]....
        /*108c*/ 	.word	0x00020680
        /*1090*/ 	.word	0x00000005
        /*1094*/ 	.word	0x00028c50
        /*1098*/ 	.short	0x010a
        /*109a*/ 	.byte	0x3f
	.zero		1


	//   ....[93]....
        /*109c*/ 	.word	0x00020a50
        /*10a0*/ 	.word	0x00000002
        /*10a4*/ 	.word	0x00028c00
        /*10a8*/ 	.short	0x010a
        /*10aa*/ 	.byte	0x3f
	.zero		1


	//   ....[94]....
        /*10ac*/ 	.word	0x00021040
        /*10b0*/ 	.word	0x00000002
        /*10b4*/ 	.word	0x00028c00
        /*10b8*/ 	.short	0x010a
        /*10ba*/ 	.byte	0x3f
	.zero		1


	//   ....[95]....
        /*10bc*/ 	.word	0x00021090
        /*10c0*/ 	.word	0x0000000c
        /*10c4*/ 	.word	0x00028c30
        /*10c8*/ 	.short	0x010a
        /*10ca*/ 	.byte	0x3f
	.zero		1


	//   ....[96]....
        /*10cc*/ 	.word	0x000210e0
        /*10d0*/ 	.word	0x0000000c
        /*10d4*/ 	.word	0x00028c50
        /*10d8*/ 	.short	0x010a
        /*10da*/ 	.byte	0x3f
	.zero		1


	//   ....[97]....
        /*10dc*/ 	.word	0x00021130
        /*10e0*/ 	.word	0x00000015
        /*10e4*/ 	.word	0x00028c30
        /*10e8*/ 	.short	0x010a
        /*10ea*/ 	.byte	0x3f
	.zero		1


	//   ....[98]....
        /*10ec*/ 	.word	0x00021180
        /*10f0*/ 	.word	0x00000015
        /*10f4*/ 	.word	0x00028c50
        /*10f8*/ 	.short	0x010a
        /*10fa*/ 	.byte	0x3f
	.zero		1


	//   ....[99]....
        /*10fc*/ 	.word	0x000211d0
        /*1100*/ 	.word	0x0000000c
        /*1104*/ 	.word	0x00028c30
        /*1108*/ 	.short	0x010a
        /*110a*/ 	.byte	0x3f
	.zero		1


	//   ....[100]....
        /*110c*/ 	.word	0x00021220
        /*1110*/ 	.word	0x0000000c
        /*1114*/ 	.word	0x00028c50
        /*1118*/ 	.short	0x010a
        /*111a*/ 	.byte	0x3f
	.zero		1


	//   ....[101]....
        /*111c*/ 	.word	0x00021270
        /*1120*/ 	.word	0x00000015
        /*1124*/ 	.word	0x00028c30
        /*1128*/ 	.short	0x010a
        /*112a*/ 	.byte	0x3f
	.zero		1


	//   ....[102]....
        /*112c*/ 	.word	0x000212c0
        /*1130*/ 	.word	0x00000015
        /*1134*/ 	.word	0x00028c50
        /*1138*/ 	.short	0x010a
        /*113a*/ 	.byte	0x3f
	.zero		1


	//   ....[103]....
        /*113c*/ 	.word	0x00021460
        /*1140*/ 	.word	0x00000017
        /*1144*/ 	.word	0x00028c20
        /*1148*/ 	.short	0x010a
        /*114a*/ 	.byte	0x3f
	.zero		1


	//   ....[104]....
        /*114c*/ 	.word	0x000214b0
        /*1150*/ 	.word	0x0000000c
        /*1154*/ 	.word	0x00028ca0
        /*1158*/ 	.short	0x010a
        /*115a*/ 	.byte	0x3f
	.zero		1


	//   ....[105]....
        /*115c*/ 	.word	0x00021500
        /*1160*/ 	.word	0x0000000c
        /*1164*/ 	.word	0x00028cc0
        /*1168*/ 	.short	0x010a
        /*116a*/ 	.byte	0x3f
	.zero		1


	//   ....[106]....
        /*116c*/ 	.word	0x00021550
        /*1170*/ 	.word	0x0000000a
        /*1174*/ 	.word	0x00028ca0
        /*1178*/ 	.short	0x010a
        /*117a*/ 	.byte	0x3f
	.zero		1


	//   ....[107]....
        /*117c*/ 	.word	0x000215a0
        /*1180*/ 	.word	0x0000000a
        /*1184*/ 	.word	0x00028cc0
        /*1188*/ 	.short	0x010a
        /*118a*/ 	.byte	0x3f
	.zero		1


	//   ....[108]....
        /*118c*/ 	.word	0x000216c0
        /*1190*/ 	.word	0x0000001b
        /*1194*/ 	.word	0x00028c40
        /*1198*/ 	.short	0x010a
        /*119a*/ 	.byte	0x3f
	.zero		1


	//   ....[109]....
        /*119c*/ 	.word	0x00022160
        /*11a0*/ 	.word	0x00000017
        /*11a4*/ 	.word	0x00028c20
        /*11a8*/ 	.short	0x010a
        /*11aa*/ 	.byte	0x3f
	.zero		1


	//   ....[110]....
        /*11ac*/ 	.word	0x000221b0
        /*11b0*/ 	.word	0x0000001b
        /*11b4*/ 	.word	0x00028c60
        /*11b8*/ 	.short	0x010a
        /*11ba*/ 	.byte	0x3f
	.zero		1


	//   ....[111]....
        /*11bc*/ 	.word	0x00022ab0
        /*11c0*/ 	.word	0x00000006
        /*11c4*/ 	.word	0x00028c40
        /*11c8*/ 	.short	0x010a
        /*11ca*/ 	.byte	0x3f
	.zero		1


	//   ....[112]....
        /*11cc*/ 	.word	0x00022f70
        /*11d0*/ 	.word	0x00000006
        /*11d4*/ 	.word	0x00028c60
        /*11d8*/ 	.short	0x010a
        /*11da*/ 	.byte	0x3f
	.zero		1


	//   ....[113]....
        /*11dc*/ 	.word	0x00024060
        /*11e0*/ 	.word	0x00000004
        /*11e4*/ 	.word	0x00028c20
        /*11e8*/ 	.short	0x010a
        /*11ea*/ 	.byte	0x3f
	.zero		1


	//   ....[114]....
        /*11ec*/ 	.word	0x00024200
        /*11f0*/ 	.word	0x00000005
        /*11f4*/ 	.word	0x00028c40
        /*11f8*/ 	.short	0x010a
        /*11fa*/ 	.byte	0x3f
	.zero		1


	//   ....[115]....
        /*11fc*/ 	.word	0x00024250
        /*1200*/ 	.word	0x00000019
        /*1204*/ 	.word	0x00028c40
        /*1208*/ 	.short	0x010a
        /*120a*/ 	.byte	0x3f
	.zero		1


	//   ....[116]....
        /*120c*/ 	.word	0x000242a0
        /*1210*/ 	.word	0x00000005
        /*1214*/ 	.word	0x00028c60
        /*1218*/ 	.short	0x010a
        /*121a*/ 	.byte	0x3f
	.zero		1


	//----- nvinfo : EIATTR_NUM_MBARRIERS
	.align		4
.L_864:
        /*121c*/ 	.byte	0x03, 0x38
        /*121e*/ 	.short	0x0016


	//----- nvinfo : EIATTR_EXIT_INSTR_OFFSETS
	.align		4
        /*1220*/ 	.byte	0x04, 0x1c
        /*1222*/ 	.short	(.L_866 - .L_865)


	//   ....[0]....
.L_865:
        /*1224*/ 	.word	0x00020180


	//----- nvinfo : EIATTR_MAX_THREADS
	.align		4
.L_866:
        /*1228*/ 	.byte	0x04, 0x05
        /*122a*/ 	.short	(.L_868 - .L_867)
.L_867:
        /*122c*/ 	.word	0x00000180
        /*1230*/ 	.word	0x00000001
        /*1234*/ 	.word	0x00000001


	//----- nvinfo : EIATTR_CRS_STACK_SIZE
	.align		4
.L_868:
        /*1238*/ 	.byte	0x04, 0x1e
        /*123a*/ 	.short	(.L_870 - .L_869)
.L_869:
        /*123c*/ 	.word	0x00000000


	//----- nvinfo : EIATTR_CBANK_PARAM_SIZE
	.align		4
.L_870:
        /*1240*/ 	.byte	0x03, 0x19
        /*1242*/ 	.short	0x0af0


	//----- nvinfo : EIATTR_PARAM_CBANK
	.align		4
        /*1244*/ 	.byte	0x04, 0x0a
        /*1246*/ 	.short	(.L_872 - .L_871)
	.align		4
.L_871:
        /*1248*/ 	.word	index@(.nv.constant0._ZN7cutlass13device_kernelIN5flash11enable_sm90INS1_16FlashAttnFwdSm90INS1_25CollectiveMainloopFwdSm90ILi2EN4cute5tupleIJNS5_1CILi1EEES8_S8_EEENS6_IJNS7_ILi64EEESA_SA_EEELi512ENS_6half_tEfNS_4arch4Sm90ELb0ELb1ELb1ELb1ELb1ELb1ELb0ELb0ELb0ELb1ELb0ELb0EEENS1_21CollectiveEpilogueFwdINS6_IJSA_NS7_ILi512EEESA_EEES9_SC_SE_Li256ELb1ELb1ELb0ELb0EEENS1_36VarlenDynamicPersistentTileSchedulerILi64ELi64ELi256ELi128ELb0ELb1ELb1ELb1ELb0ELb1EEEEEEEEEvNT_6ParamsE)
        /*124c*/ 	.short	0x0210
        /*124e*/ 	.short	0x0af0


	//----- nvinfo : EIATTR_SW_WAR
	.align		4
.L_872:
        /*1250*/ 	.byte	0x04, 0x36
        /*1252*/ 	.short	(.L_874 - .L_873)
.L_873:
        /*1254*/ 	.word	0x00000008
.L_874:


//--------------------- .nv.info._ZN7cutlass13device_kernelIN5flash11enable_sm90INS1_16FlashAttnFwdSm90INS1_25CollectiveMainloopFwdSm90ILi2EN4cute5tupleIJNS5_1CILi1EEES8_S8_EEENS6_IJNS7_ILi64EEESA_SA_EEELi512ENS_6half_tEfNS_4arch4Sm90ELb0ELb1ELb1ELb1ELb1ELb0ELb1ELb0ELb0ELb1ELb0ELb0EEENS1_21CollectiveEpilogueFwdINS6_IJSA_NS7_ILi512EEESA_EEES9_SC_SE_Li256ELb1ELb1ELb0ELb0EEENS1_36VarlenDynamicPersistentTileSchedulerILi64ELi64ELi256ELi128ELb0ELb1ELb1ELb1ELb0ELb1EEEEEEEEEvNT_6ParamsE --------------------------
	.section	.nv.info._ZN7cutlass13device_kernelIN5flash11enable_sm90INS1_16FlashAttnFwdSm90INS1_25CollectiveMainloopFwdSm90ILi2EN4cute5tupleIJNS5_1CILi1EEES8_S8_EEENS6_IJNS7_ILi64EEESA_SA_EEELi512ENS_6half_tEfNS_4arch4Sm90ELb0ELb1ELb1ELb1ELb1ELb0ELb1ELb0ELb0ELb1ELb0ELb0EEENS1_21CollectiveEpilogueFwdINS6_IJSA_NS7_ILi512EEESA_EEES9_SC_SE_Li256ELb1ELb1ELb0ELb0EEENS1_36VarlenDynamicPersistentTileSchedulerILi64ELi64ELi256ELi128ELb0ELb1ELb1ELb1ELb0ELb1EEEEEEEEEvNT_6ParamsE,"",@"SHT_CUDA_INFO"
	.sectionflags	@""
	.align	4


	//----- nvinfo : EIATTR_CUDA_API_VERSION
	.align		4
        /*0000*/ 	.byte	0x04, 0x37
        /*0002*/ 	.short	(.L_876 - .L_875)
.L_875:
        /*0004*/ 	.word	0x00000082


	//----- nvinfo : EIATTR_KPARAM_INFO
	.align		4
.L_876:
        /*0008*/ 	.byte	0x04, 0x17
        /*000a*/ 	.short	(.L_878 - .L_877)
.L_877:
        /*000c*/ 	.word	0x00000000
        /*0010*/ 	.short	0x0000
        /*0012*/ 	.short	0x0070
        /*0014*/ 	.byte	0x00, 0xf0, 0x01, 0x2e


	//----- nvinfo : EIATTR_SPARSE_MMA_MASK
	.align		4
.L_878:
        /*0018*/ 	.byte	0x03, 0x50
        /*001a*/ 	.short	0x0000


	//----- nvinfo : EIATTR_MAXREG_COUNT
	.align		4
        /*001c*/ 	.byte	0x03, 0x1b
        /*001e*/ 	.short	0x00a8


	//----- nvinfo : EIATTR_NUM_BARRIERS
	.align		4
        /*0020*/ 	.byte	0x02, 0x4c
        /*0022*/ 	.byte	0x10
	.zero		1


	//----- nvinfo : EIATTR_EXTERNS
	.align		4
        /*0024*/ 	.byte	0x04, 0x0f
        /*0026*/ 	.short	(.L_880 - .L_879)


	//   ....[0]....
	.align		4
.L_879:
        /*0028*/ 	.word	index@(__assertfail)


	//----- nvinfo : EIATTR_ANNOTATIONS
	.align		4
.L_880:
        /*002c*/ 	.byte	0x04, 0x55
        /*002e*/ 	.short	(.L_882 - .L_881)


	//   ....[0]....
.L_881:
        /* <DEDUP_REMOVED lines=19> */


	//----- nvinfo : EIATTR_MERCURY_ISA_VERSION
	.align		4
.L_882:
        /*0148*/ 	.byte	0x03, 0x5f
        /*014a*/ 	.short	0x0101


	//----- nvinfo : EIATTR_UNUSED_LOAD_BYTE_OFFSET
	.align		4
        /*014c*/ 	.byte	0x04, 0x44
        /*014e*/ 	.short	(.L_884 - .L_883)


	//   ....[0]....
.L_883:
        /*0150*/ 	.word	0x00000a70
        /*0154*/ 	.word	0x0000fff0


	//   ....[1]....
        /*0158*/ 	.word	0x000222e0
        /*015c*/ 	.word	0x0000fff0


	//----- nvinfo : EIATTR_INT_WARP_WIDE_INSTR_OFFSETS
	.align		4
.L_884:
        /*0160*/ 	.byte	0x04, 0x31
        /*0162*/ 	.short	(.L_886 - .L_885)


	//   ....[0]....
.L_885:
        /*0164*/ 	.word	0x000000c0


	//   ....[1]....
        /*0168*/ 	.word	0x000000d0


	//   ....[2]....
        /*016c*/ 	.word	0x000000e0


	//   ....[3]....
        /*0170*/ 	.word	0x00000180


	//   ....[4]....
        /*0174*/ 	.word	0x00026ad0


	//   ....[5]....
        /*0178*/ 	.word	0x00026b60


	//   ....[6]....
        /*017c*/ 	.word	0x0002ae30


	//   ....[7]....
        /*0180*/ 	.word	0x0002aec0


	//----- nvinfo : EIATTR_COOP_GROUP_MASK_REGIDS
	.align		4
.L_886:
        /*0184*/ 	.byte	0x04, 0x29
        /*0186*/ 	.short	(.L_888 - .L_887)


	//   ....[0]....
.L_887:
        /*0188*/ 	.word	0xffffffff


	//   ....[1]....
        /*018c*/ 	.word	0xffffffff


	//   ....[2]....
        /*0190*/ 	.word	0xffffffff


	//   ....[3]....
        /*0194*/ 	.word	0xffffffff


	//   ....[4]....
        /*0198*/ 	.word	0xffffffff


	//   ....[5]....
        /*019c*/ 	.word	0xffffffff


	//   ....[6]....
        /*01a0*/ 	.word	0xffffffff


	//   ....[7]....
        /*01a4*/ 	.word	0xffffffff


	//   ....[8]....
        /*01a8*/ 	.word	0xffffffff


	//   ....[9]....
        /*01ac*/ 	.word	0xffffffff


	//   ....[10]....
        /*01b0*/ 	.word	0xffffffff


	//   ....[11]....
        /*01b4*/ 	.word	0xffffffff


	//   ....[12]....
        /*01b8*/ 	.word	0xffffffff


	//   ....[13]....
        /*01bc*/ 	.word	0xffffffff


	//   ....[14]....
        /*01c0*/ 	.word	0xffffffff


	//   ....[15]....
        /*01c4*/ 	.word	0xffffffff


	//   ....[16]....
        /*01c8*/ 	.word	0xffffffff


	//   ....[17]....
        /*01cc*/ 	.word	0xffffffff


	//   ....[18]....
        /*01d0*/ 	.word	0xffffffff


	//   ....[19]....
        /*01d4*/ 	.word	0xffffffff


	//   ....[20]....
        /*01d8*/ 	.word	0xffffffff


	//   ....[21]....
        /*01dc*/ 	.word	0xffffffff


	//   ....[22]....
        /*01e0*/ 	.word	0xffffffff


	//   ....[23]....
        /*01e4*/ 	.word	0xffffffff


	//   ....[24]....
        /*01e8*/ 	.word	0xffffffff


	//   ....[25]....
        /*01ec*/ 	.word	0xffffffff


	//   ....[26]....
        /*01f0*/ 	.word	0xffffffff


	//   ....[27]....
        /*01f4*/ 	.word	0xffffffff


	//   ....[28]....
        /*01f8*/ 	.word	0xffffffff


	//   ....[29]....
        /*01fc*/ 	.word	0xffffffff


	//   ....[30]....
        /*0200*/ 	.word	0xffffffff


	//   ....[31]....
        /*0204*/ 	.word	0xffffffff


	//   ....[32]....
        /*0208*/ 	.word	0xffffffff


	//   ....[33]....
        /*020c*/ 	.word	0xffffffff


	//   ....[34]....
        /*0210*/ 	.word	0xffffffff


	//   ....[35]....
        /*0214*/ 	.word	0xffffffff


	//   ....[36]....
        /*0218*/ 	.word	0xffffffff


	//   ....[37]....
        /*021c*/ 	.word	0xffffffff


	//   ....[38]....
        /*0220*/ 	.word	0xffffffff


	//   ....[39]....
        /*0224*/ 	.word	0xffffffff


	//   ....[40]....
        /*0228*/ 	.word	0xffffffff


	//   ....[41]....
        /*022c*/ 	.word	0xffffffff


	//   ....[42]....
        /*0230*/ 	.word	0xffffffff


	//   ....[43]....
        /*0234*/ 	.word	0xffffffff


	//   ....[44]....
        /*0238*/ 	.word	0xffffffff


	//   ....[45]....
        /*023c*/ 	.word	0xffffffff


	//   ....[46]....
        /*0240*/ 	.word	0xffffffff


	//   ....[47]....
        /*0244*/ 	.word	0xffffffff


	//   ....[48]....
        /*0248*/ 	.word	0xffffffff


	//   ....[49]....
        /*024c*/ 	.word	0xffffffff


	//   ....[50]....
        /*0250*/ 	.word	0xffffffff


	//   ....[51]....
        /*0254*/ 	.word	0xffffffff


	//   ....[52]....
        /*0258*/ 	.word	0xffffffff


	//   ....[53]....
        /*025c*/ 	.word	0xffffffff


	//   ....[54]....
        /*0260*/ 	.word	0xffffffff


	//   ....[55]....
        /*0264*/ 	.word	0xffffffff


	//   ....[56]....
        /*0268*/ 	.word	0xffffffff


	//   ....[57]....
        /*026c*/ 	.word	0xffffffff


	//   ....[58]....
        /*0270*/ 	.word	0xffffffff


	//   ....[59]....
        /*0274*/ 	.word	0xffffffff


	//   ....[60]....
        /*0278*/ 	.word	0xffffffff


	//   ....[61]....
        /*027c*/ 	.word	0xffffffff


	//   ....[62]....
        /*0280*/ 	.word	0xffffffff


	//   ....[63]....
        /*0284*/ 	.word	0xffffffff


	//   ....[64]....
        /*0288*/ 	.word	0xffffffff


	//   ....[65]....
        /*028c*/ 	.word	0xffffffff


	//   ....[66]....
        /*0290*/ 	.word	0xffffffff


	//   ....[67]....
        /*0294*/ 	.word	0xffffffff


	//   ....[68]....
        /*0298*/ 	.word	0xffffffff


	//   ....[69]....
        /*029c*/ 	.word	0xffffffff


	//   ....[70]....
        /*02a0*/ 	.word	0xffffffff


	//   ....[71]....
        /*02a4*/ 	.word	0xffffffff


	//   ....[72]....
        /*02a8*/ 	.word	0xffffffff


	//   ....[73]....
        /*02ac*/ 	.word	0xffffffff


	//   ....[74]....
        /*02b0*/ 	.word	0xffffffff


	//   ....[75]....
        /*02b4*/ 	.word	0xffffffff


	//   ....[76]....
        /*02b8*/ 	.word	0xffffffff


	//   ....[77]....
        /*02bc*/ 	.word	0xffffffff


	//   ....[78]....
        /*02c0*/ 	.word	0xffffffff


	//   ....[79]....
        /*02c4*/ 	.word	0xffffffff


	//   ....[80]....
        /*02c8*/ 	.word	0xffffffff


	//   ....[81]....
        /*02cc*/ 	.word	0xffffffff


	//   ....[82]....
        /*02d0*/ 	.word	0xffffffff


	//   ....[83]....
        /*02d4*/ 	.word	0xffffffff


	//   ....[84]....
        /*02d8*/ 	.word	0xffffffff


	//   ....[85]....
        /*02dc*/ 	.word	0xffffffff


	//   ....[86]....
        /*02e0*/ 	.word	0xffffffff


	//   ....[87]....
        /*02e4*/ 	.word	0xffffffff


	//   ....[88]....
        /*02e8*/ 	.word	0xffffffff


	//   ....[89]....
        /*02ec*/ 	.word	0xffffffff


	//   ....[90]....
        /*02f0*/ 	.word	0xffffffff


	//   ....[91]....
        /*02f4*/ 	.word	0xffffffff


	//   ....[92]....
        /*02f8*/ 	.word	0xffffffff


	//   ....[93]....
        /*02fc*/ 	.word	0xffffffff


	//   ....[94]....
        /*0300*/ 	.word	0xffffffff


	//   ....[95]....
        /*0304*/ 	.word	0xffffffff


	//   ....[96]....
        /*0308*/ 	.word	0xffffffff


	//   ....[97]....
        /*030c*/ 	.word	0xffffffff


	//   ....[98]....
        /*0310*/ 	.word	0xffffffff


	//   ....[99]....
        /*0314*/ 	.word	0xffffffff


	//   ....[100]....
        /*0318*/ 	.word	0xffffffff


	//   ....[101]....
        /*031c*/ 	.word	0xffffffff


	//   ....[102]....
        /*0320*/ 	.word	0xffffffff


	//   ....[103]....
        /*0324*/ 	.word	0xffffffff


	//   ....[104]....
        /*0328*/ 	.word	0xffffffff


	//   ....[105]....
        /*032c*/ 	.word	0xffffffff


	//   ....[106]....
        /*0330*/ 	.word	0xffffffff


	//   ....[107]....
        /*0334*/ 	.word	0xffffffff


	//   ....[108]....
        /*0338*/ 	.word	0xffffffff


	//   ....[109]....
        /*033c*/ 	.word	0xffffffff


	//   ....[110]....
        /*0340*/ 	.word	0xffffffff


	//   ....[111]....
        /*0344*/ 	.word	0xffffffff


	//   ....[112]....
        /*0348*/ 	.word	0xffffffff


	//   ....[113]....
        /*034c*/ 	.word	0xffffffff


	//   ....[114]....
        /*0350*/ 	.word	0xffffffff


	//   ....[115]....
        /*0354*/ 	.word	0xffffffff


	//   ....[116]....
        /*0358*/ 	.word	0xffffffff


	//   ....[117]....
        /*035c*/ 	.word	0xffffffff


	//   ....[118]....
        /*0360*/ 	.word	0xffffffff


	//   ....[119]....
        /*0364*/ 	.word	0xffffffff


	//   ....[120]....
        /*0368*/ 	.word	0xffffffff


	//   ....[121]....
        /*036c*/ 	.word	0xffffffff


	//   ....[122]....
        /*0370*/ 	.word	0xffffffff


	//   ....[123]....
        /*0374*/ 	.word	0xffffffff


	//   ....[124]....
        /*0378*/ 	.word	0xffffffff


	//   ....[125]....
        /*037c*/ 	.word	0xffffffff


	//   ....[126]....
        /*0380*/ 	.word	0xffffffff


	//   ....[127]....
        /*0384*/ 	.word	0xffffffff


	//   ....[128]....
        /*0388*/ 	.word	0xffffffff


	//   ....[129]....
        /*038c*/ 	.word	0x0500000f


	//   ....[130]....
        /*0390*/ 	.word	0x0500000f


	//   ....[131]....
        /*0394*/ 	.word	0x0500000f


	//   ....[132]....
        /*0398*/ 	.word	0x0500000f


	//   ....[133]....
        /*039c*/ 	.word	0x0500000f


	//   ....[134]....
        /*03a0*/ 	.word	0x0500000f


	//   ....[135]....
        /*03a4*/ 	.word	0x0500000f


	//   ....[136]....
        /*03a8*/ 	.word	0x0500000f


	//   ....[137]....
        /*03ac*/ 	.word	0x0500000f


	//   ....[138]....
        /*03b0*/ 	.word	0x0500000f


	//   ....[139]....
        /*03b4*/ 	.word	0x0500000f


	//   ....[140]....
        /*03b8*/ 	.word	0x0500000f


	//   ....[141]....
        /*03bc*/ 	.word	0x0500000f


	//   ....[142]....
        /*03c0*/ 	.word	0x0500000f


	//   ....[143]....
        /*03c4*/ 	.word	0x0500000f


	//   ....[144]....
        /*03c8*/ 	.word	0x0500000f


	//   ....[145]....
        /*03cc*/ 	.word	0x0500000f


	//   ....[146]....
        /*03d0*/ 	.word	0x0500000f


	//   ....[147]....
        /*03d4*/ 	.word	0x0500000f


	//   ....[148]....
        /*03d8*/ 	.word	0x0500000f


	//   ....[149]....
        /*03dc*/ 	.word	0x0500000f


	//   ....[150]....
        /*03e0*/ 	.word	0x0500000f


	//   ....[151]....
        /*03e4*/ 	.word	0x0500000f


	//   ....[152]....
        /*03e8*/ 	.word	0x0500000f


	//   ....[153]....
        /*03ec*/ 	.word	0x0500000f


	//   ....[154]....
        /*03f0*/ 	.word	0x0500000f


	//   ....[155]....
        /*03f4*/ 	.word	0x0500000f


	//   ....[156]....
        /*03f8*/ 	.word	0x0500000f


	//   ....[157]....
        /*03fc*/ 	.word	0x0500000f


	//   ....[158]....
        /*0400*/ 	.word	0x0500000f


	//   ....[159]....
        /*0404*/ 	.word	0x0500000f


	//   ....[160]....
        /*0408*/ 	.word	0x0500000f


	//   ....[161]....
        /*040c*/ 	.word	0x0500000f


	//   ....[162]....
        /*0410*/ 	.word	0x0500000f


	//   ....[163]....
        /*0414*/ 	.word	0x0500000f


	//   ....[164]....
        /*0418*/ 	.word	0x0500000f


	//   ....[165]....
        /*041c*/ 	.word	0x0500000f


	//   ....[166]....
        /*0420*/ 	.word	0x0500000f


	//   ....[167]....
        /*0424*/ 	.word	0x0500000f


	//   ....[168]....
        /*0428*/ 	.word	0x0500000f


	//   ....[169]....
        /*042c*/ 	.word	0x0500000f


	//   ....[170]....
        /*0430*/ 	.word	0x0500000f


	//   ....[171]....
        /*0434*/ 	.word	0x0500000f


	//   ....[172]....
        /*0438*/ 	.word	0x0500000f


	//   ....[173]....
        /*043c*/ 	.word	0x0500000f


	//   ....[174]....
        /*0440*/ 	.word	0x0500000f


	//   ....[175]....
        /*0444*/ 	.word	0x0500000f


	//   ....[176]....
        /*0448*/ 	.word	0x0500000f


	//   ....[177]....
        /*044c*/ 	.word	0x0500000f


	//   ....[178]....
        /*0450*/ 	.word	0x0500000f


	//   ....[179]....
        /*0454*/ 	.word	0x0500000f


	//   ....[180]....
        /*0458*/ 	.word	0x0500000f


	//   ....[181]....
        /*045c*/ 	.word	0x0500000f


	//   ....[182]....
        /*0460*/ 	.word	0x0500000f


	//   ....[183]....
        /*0464*/ 	.word	0x0500000f


	//   ....[184]....
        /*0468*/ 	.word	0x0500000f


	//   ....[185]....
        /*046c*/ 	.word	0x0500000f


	//   ....[186]....
        /*0470*/ 	.word	0x0500000f


	//   ....[187]....
        /*0474*/ 	.word	0x0500000f


	//   ....[188]....
        /*0478*/ 	.word	0x0500000f


	//   ....[189]....
        /*047c*/ 	.word	0x0500000f


	//   ....[190]....
        /*0480*/ 	.word	0x0500000f


	//   ....[191]....
        /*0484*/ 	.word	0x0500000f


	//   ....[192]....
        /*0488*/ 	.word	0x0500000f


	//   ....[193]....
        /*048c*/ 	.word	0x0500000f


	//   ....[194]....
        /*0490*/ 	.word	0x0500000f


	//   ....[195]....
        /*0494*/ 	.word	0x0500000f


	//   ....[196]....
        /*0498*/ 	.word	0xffffffff


	//   ....[197]....
        /*049c*/ 	.word	0xffffffff


	//   ....[198]....
        /*04a0*/ 	.word	0xffffffff


	//   ....[199]....
        /*04a4*/ 	.word	0xffffffff


	//   ....[200]....
        /*04a8*/ 	.word	0xffffffff


	//   ....[201]....
        /*04ac*/ 	.word	0xffffffff


	//   ....[202]....
        /*04b0*/ 	.word	0xffffffff


	//   ....[203]....
        /*04b4*/ 	.word	0xffffffff


	//----- nvinfo : EIATTR_COOP_GROUP_INSTR_OFFSETS
	.align		4
.L_888:
        /*04b8*/ 	.byte	0x04, 0x28
        /*04ba*/ 	.short	(.L_890 - .L_889)


	//   ....[0]....
.L_889:
        /*04bc*/ 	.word	0x00000080


	//   ....[1]....
        /*04c0*/ 	.word	0x00000090


	//   ....[2]....
        /*04c4*/ 	.word	0x000002b0


	//   ....[3]....
        /*04c8*/ 	.word	0x00000410


	//   ....[4]....
        /*04cc*/ 	.word	0x00000530


	//   ....[5]....
        /*04d0*/ 	.word	0x00000690


	//   ....[6]....
        /*04d4*/ 	.word	0x00002320


	//   ....[7]....
        /*04d8*/ 	.word	0x00009d50


	//   ....[8]....
        /*04dc*/ 	.word	0x0000be40


	//   ....[9]....
        /*04e0*/ 	.word	0x0000d120


	//   ....[10]....
        /*04e4*/ 	.word	0x0000d6a0


	//   ....[11]....
        /*04e8*/ 	.word	0x0000e3e0


	//   ....[12]....
        /*04ec*/ 	.word	0x0000e4d0


	//   ....[13]....
        /*04f0*/ 	.word	0x0000e920


	//   ....[14]....
        /*04f4*/ 	.word	0x0000e9f0


	//   ....[15]....
        /*04f8*/ 	.word	0x00011540


	//   ....[16]....
        /*04fc*/ 	.word	0x00012ea0


	//   ....[17]....
        /*0500*/ 	.word	0x00014540


	//   ....[18]....
        /*0504*/ 	.word	0x00014580


	//   ....[19]....
        /*0508*/ 	.word	0x000145c0


	//   ....[20]....
        /*050c*/ 	.word	0x000145e0


	//   ....[21]....
        /*0510*/ 	.word	0x00018c60


	//   ....[22]....
        /*0514*/ 	.word	0x0001a040


	//   ....[23]....
        /*0518*/ 	.word	0x0001b360


	//   ....[24]....
        /*051c*/ 	.word	0x0001b8d0


	//   ....[25]....
        /*0520*/ 	.word	0x0001c4c0


	//   ....[26]....
        /*0524*/ 	.word	0x0001c510


	//   ....[27]....
        /*0528*/ 	.word	0x0001c550


	//   ....[28]....
        /*052c*/ 	.word	0x0001c570


	//   ....[29]....
        /*0530*/ 	.word	0x00020c70


	//   ....[30]....
        /*0534*/ 	.word	0x00020e20


	//   ....[31]....
        /*0538*/ 	.word	0x00020e40


	//   ....[32]....
        /*053c*/ 	.word	0x00020e80


	//   ....[33]....
        /*0540*/ 	.word	0x00020ea0


	//   ....[34]....
        /*0544*/ 	.word	0x00023400


	//   ....[35]....
        /*0548*/ 	.word	0x00023a60


	//   ....[36]....
        /*054c*/ 	.word	0x00023a80


	//   ....[37]....
        /*0550*/ 	.word	0x00023ab0


	//   ....[38]....
        /*0554*/ 	.word	0x00023ac0


	//   ....[39]....
        /*0558*/ 	.word	0x00024160


	//   ....[40]....
        /*055c*/ 	.word	0x00024170


	//   ....[41]....
        /*0560*/ 	.word	0x000243a0


	//   ....[42]....
        /*0564*/ 	.word	0x000243c0


	//   ....[43]....
        /*0568*/ 	.word	0x00024f80


	//   ....[44]....
        /*056c*/ 	.word	0x00024fc0


	//   ....[45]....
        /*0570*/ 	.word	0x00025200


	//   ....[46]....
        /*0574*/ 	.word	0x00025220


	//   ....[47]....
        /*0578*/ 	.word	0x000254d0


	//   ....[48]....
        /*057c*/ 	.word	0x000256a0


	//   ....[49]....
        /*0580*/ 	.word	0x000256d0


	//   ....[50]....
        /*0584*/ 	.word	0x00025700


	//   ....[51]....
        /*0588*/ 	.word	0x00025730


	//   ....[52]....
        /*058c*/ 	.word	0x00025760


	//   ....[53]....
        /*0590*/ 	.word	0x00025790


	//   ....[54]....
        /*0594*/ 	.word	0x000258e0


	//   ....[55]....
        /*0598*/ 	.word	0x00025910


	//   ....[56]....
        /*059c*/ 	.word	0x00025940


	//   ....[57]....
        /*05a0*/ 	.word	0x00025970


	//   ....[58]....
        /*05a4*/ 	.word	0x000259a0


	//   ....[59]....
        /*05a8*/ 	.word	0x000259d0


	//   ....[60]....
        /*05ac*/ 	.word	0x00025a60


	//   ....[61]....
        /*05b0*/ 	.word	0x00025ac0


	//   ....[62]....
        /*05b4*/ 	.word	0x00025b50


	//   ....[63]....
        /*05b8*/ 	.word	0x000278c0


	//   ....[64]....
        /*05bc*/ 	.word	0x000278e0


	//   ....[65]....
        /*05c0*/ 	.word	0x00027970


	//   ....[66]....
        /*05c4*/ 	.word	0x00027990


	//   ....[67]....
        /*05c8*/ 	.word	0x00027a10


	//   ....[68]....
        /*05cc*/ 	.word	0x00027a30


	//   ....[69]....
        /*05d0*/ 	.word	0x00027a40


	//   ....[70]....
        /*05d4*/ 	.word	0x00027a50


	//   ....[71]....
        /*05d8*/ 	.word	0x000281f0


	//   ....[72]....
        /*05dc*/ 	.word	0x00028230


	//   ....[73]....
        /*05e0*/ 	.word	0x000282e0


	//   ....[74]....
        /*05e4*/ 	.word	0x000282f0


	//   ....[75]....
        /*05e8*/ 	.word	0x00028380


	//   ....[76]....
        /*05ec*/ 	.word	0x00028390


	//   ....[77]....
        /*05f0*/ 	.word	0x000283b0


	//   ....[78]....
        /*05f4*/ 	.word	0x000283f0


	//   ....[79]....
        /*05f8*/ 	.word	0x00028c70


	//   ....[80]....
        /*05fc*/ 	.word	0x00028c90


	//   ....[81]....
        /*0600*/ 	.word	0x00028e30


	//   ....[82]....
        /*0604*/ 	.word	0x00028e60


	//   ....[83]....
        /*0608*/ 	.word	0x00028f70


	//   ....[84]....
        /*060c*/ 	.word	0x00028f80


	//   ....[85]....
        /*0610*/ 	.word	0x00028fb0


	//   ....[86]....
        /*0614*/ 	.word	0x00028fc0


	//   ....[87]....
        /*0618*/ 	.word	0x000295f0


	//   ....[88]....
        /*061c*/ 	.word	0x00029650


	//   ....[89]....
        /*0620*/ 	.word	0x00029810


	//   ....[90]....
        /*0624*/ 	.word	0x00029850


	//   ....[91]....
        /*0628*/ 	.word	0x00029860


	//   ....[92]....
        /*062c*/ 	.word	0x00029870


	//   ....[93]....
        /*0630*/ 	.word	0x000299c0


	//   ....[94]....
        /*0634*/ 	.word	0x00029b10


	//   ....[95]....
        /*0638*/ 	.word	0x0002a340


	//   ....[96]....
        /*063c*/ 	.word	0x0002a360


	//   ....[97]....
        /*0640*/ 	.word	0x0002a3b0


	//   ....[98]....
        /*0644*/ 	.word	0x0002a3c0


	//   ....[99]....
        /*0648*/ 	.word	0x0002a400


	//   ....[100]....
        /*064c*/ 	.word	0x0002a410


	//   ....[101]....
        /*0650*/ 	.word	0x0002a420


	//   ....[102]....
        /*0654*/ 	.word	0x0002a460


	//   ....[103]....
        /*0658*/ 	.word	0x0002a780


	//   ....[104]....
        /*065c*/ 	.word	0x0002a7c0


	//   ....[105]....
        /*0660*/ 	.word	0x0002a7e0


	//   ....[106]....
        /*0664*/ 	.word	0x0002a800


	//   ....[107]....
        /*0668*/ 	.word	0x0002a830


	//   ....[108]....
        /*066c*/ 	.word	0x0002a850


	//   ....[109]....
        /*0670*/ 	.word	0x0002a950


	//   ....[110]....
        /*0674*/ 	.word	0x0002aaa0


	//   ....[111]....
        /*0678*/ 	.word	0x0002b0a0


	//   ....[112]....
        /*067c*/ 	.word	0x0002b0f0


	//   ....[113]....
        /*0680*/ 	.word	0x0002b120


	//   ....[114]....
        /*0684*/ 	.word	0x0002b150


	//   ....[115]....
        /*0688*/ 	.word	0x0002b160


	//   ....[116]....
        /*068c*/ 	.word	0x0002b190


	//   ....[117]....
        /*0690*/ 	.word	0x0002b1c0


	//   ....[118]....
        /*0694*/ 	.word	0x0002b1f0


	//   ....[119]....
        /*0698*/ 	.word	0x0002b370


	//   ....[120]....
        /*069c*/ 	.word	0x0002b3a0


	//   ....[121]....
        /*06a0*/ 	.word	0x0002b3d0


	//   ....[122]....
        /*06a4*/ 	.word	0x0002b400


	//   ....[123]....
        /*06a8*/ 	.word	0x0002b430


	//   ....[124]....
        /*06ac*/ 	.word	0x0002b460


	//   ....[125]....
        /*06b0*/ 	.word	0x0002b520


	//   ....[126]....
        /*06b4*/ 	.word	0x0002b540


	//   ....[127]....
        /*06b8*/ 	.word	0x0002b5b0


	//   ....[128]....
        /*06bc*/ 	.word	0x0002bc50


	//   ....[129]....
        /*06c0*/ 	.word	0x0002c1f0


	//   ....[130]....
        /*06c4*/ 	.word	0x0002c2e0


	//   ....[131]....
        /*06c8*/ 	.word	0x0002c380


	//   ....[132]....
        /*06cc*/ 	.word	0x0002c3e0


	//   ....[133]....
        /*06d0*/ 	.word	0x0002c4d0


	//   ....[134]....
        /*06d4*/ 	.word	0x0002c540


	//   ....[135]....
        /*06d8*/ 	.word	0x0002c630


	//   ....[136]....
        /*06dc*/ 	.word	0x0002c6a0


	//   ....[137]....
        /*06e0*/ 	.word	0x0002c740


	//   ....[138]....
        /*06e4*/ 	.word	0x0002c840


	//   ....[139]....
        /*06e8*/ 	.word	0x0002c8d0


	//   ....[140]....
        /*06ec*/ 	.word	0x0002c930


	//   ....[141]....
        /*06f0*/ 	.word	0x0002ca00


	//   ....[142]....
        /*06f4*/ 	.word	0x0002ca80


	//   ....[143]....
        /*06f8*/ 	.word	0x0002cb60


	//   ....[144]....
        /*06fc*/ 	.word	0x0002cbd0


	//   ....[145]....
        /*0700*/ 	.word	0x0002cc90


	//   ....[146]....
        /*0704*/ 	.word	0x0002cfa0


	//   ....[147]....
        /*0708*/ 	.word	0x0002d060


	//   ....[148]....
        /*070c*/ 	.word	0x0002d2d0


	//   ....[149]....
        /*0710*/ 	.word	0x0002d320


	//   ....[150]....
        /*0714*/ 	.word	0x0002d530


	//   ....[151]....
        /*0718*/ 	.word	0x0002d580


	//   ....[152]....
        /*071c*/ 	.word	0x0002d730


	//   ....[153]....
        /*0720*/ 	.word	0x0002d780


	//   ....[154]....
        /*0724*/ 	.word	0x0002d8c0


	//   ....[155]....
        /*0728*/ 	.word	0x0002d9c0


	//   ....[156]....
        /*072c*/ 	.word	0x0002dc30


	//   ....[157]....
        /*0730*/ 	.word	0x0002dc80


	//   ....[158]....
        /*0734*/ 	.word	0x0002de50


	//   ....[159]....
        /*0738*/ 	.word	0x0002dea0


	//   ....[160]....
        /*073c*/ 	.word	0x0002e070


	//   ....[161]....
        /*0740*/ 	.word	0x0002e0c0


	//   ....[162]....
        /*0744*/ 	.word	0x0002e1b0


	//   ....[163]....
        /*0748*/ 	.word	0x0002e250


	//   ....[164]....
        /*074c*/ 	.word	0x0002e2b0


	//   ....[165]....
        /*0750*/ 	.word	0x0002e360


	//   ....[166]....
        /*0754*/ 	.word	0x0002e3c0


	//   ....[167]....
        /*0758*/ 	.word	0x0002e470


	//   ....[168]....
        /*075c*/ 	.word	0x0002e4d0


	//   ....[169]....
        /*0760*/ 	.word	0x0002e580


	//   ....[170]....
        /*0764*/ 	.word	0x0002e670


	//   ....[171]....
        /*0768*/ 	.word	0x0002e750


	//   ....[172]....
        /*076c*/ 	.word	0x0002e860


	//   ....[173]....
        /*0770*/ 	.word	0x0002e960


	//   ....[174]....
        /*0774*/ 	.word	0x0002ea90


	//   ....[175]....
        /*0778*/ 	.word	0x0002eb70


	//   ....[176]....
        /*077c*/ 	.word	0x0002ec70


	//   ....[177]....
        /*0780*/ 	.word	0x0002ed50


	//   ....[178]....
        /*0784*/ 	.word	0x0002ede0


	//   ....[179]....
        /*0788*/ 	.word	0x0002ee80


	//   ....[180]....
        /*078c*/ 	.word	0x0002efa0


	//   ....[181]....
        /*0790*/ 	.word	0x0002f010


	//   ....[182]....
        /*0794*/ 	.word	0x0002f080


	//   ....[183]....
        /*0798*/ 	.word	0x0002f0f0


	//   ....[184]....
        /*079c*/ 	.word	0x0002f160


	//   ....[185]....
        /*07a0*/ 	.word	0x0002f1e0


	//   ....[186]....
        /*07a4*/ 	.word	0x0002f270


	//   ....[187]....
        /*07a8*/ 	.word	0x0002f300


	//   ....[188]....
        /*07ac*/ 	.word	0x0002f370


	//   ....[189]....
        /*07b0*/ 	.word	0x0002f3e0


	//   ....[190]....
        /*07b4*/ 	.word	0x0002f450


	//   ....[191]....
        /*07b8*/ 	.word	0x0002f4d0


	//   ....[192]....
        /*07bc*/ 	.word	0x0002f540


	//   ....[193]....
        /*07c0*/ 	.word	0x0002f5e0


	//   ....[194]....
        /*07c4*/ 	.word	0x0002f670


	//   ....[195]....
        /*07c8*/ 	.word	0x0002f790


	//   ....[196]....
        /*07cc*/ 	.word	0x00031790


	//   ....[197]....
        /*07d0*/ 	.word	0x00032f50


	//   ....[198]....
        /*07d4*/ 	.word	0x00033570


	//   ....[199]....
        /*07d8*/ 	.word	0x000342b0


	//   ....[200]....
        /*07dc*/ 	.word	0x000342f0


	//   ....[201]....
        /*07e0*/ 	.word	0x00034360


	//   ....[202]....
        /*07e4*/ 	.word	0x00034380


	//   ....[203]....
        /*07e8*/ 	.word	0x00041480


	//----- nvinfo : EIATTR_REG_RECONFIG
	.align		4
.L_890:
        /*07ec*/ 	.byte	0x01, 0x54
	.zero		2


	//----- nvinfo : EIATTR_SYSCALL_OFFSETS
	.align		4
        /*07f0*/ 	.byte	0x04, 0x46
        /*07f2*/ 	.short	(.L_892 - .L_891)


	//   ....[0]....
.L_891:
        /*07f4*/ 	.word	0x0000a300


	//   ....[1]....
        /*07f8*/ 	.word	0x00026cc0


	//   ....[2]....
        /*07fc*/ 	.word	0x00026e10


	//   ....[3]....
        /*0800*/ 	.word	0x00026f00


	//   ....[4]....
        /*0804*/ 	.word	0x00027df0


	//   ....[5]....
        /*0808*/ 	.word	0x00028680


	//----- nvinfo : EIATTR_MBARRIER_INSTR_OFFSETS
	.align		4
.L_892:
        /*080c*/ 	.byte	0x04, 0x39
        /*080e*/ 	.short	(.L_894 - .L_893)


	//   ....[0]....
.L_893:
        /*0810*/ 	.word	0x00000190
        /*0814*/ 	.word	0x000000ff
        /*0818*/ 	.word	0x00038800
        /*081c*/ 	.short	0x0100
        /*081e*/ 	.byte	0x08
	.zero		1


	//   ....[1]....
        /*0820*/ 	.word	0x000001a0
        /*0824*/ 	.word	0x000000ff
        /*0828*/ 	.word	0x00038810
        /*082c*/ 	.short	0x0100
        /*082e*/ 	.byte	0x08
	.zero		1


	//   ....[2]....
        /*0830*/ 	.word	0x000001b0
        /*0834*/ 	.word	0x000000ff
        /*0838*/ 	.word	0x00038820
        /*083c*/ 	.short	0x0100
        /*083e*/ 	.byte	0x08
	.zero		1


	//   ....[3]....
        /*0840*/ 	.word	0x00000260
        /*0844*/ 	.word	0x000000ff
        /*0848*/ 	.word	0x00038830
        /*084c*/ 	.short	0x0100
        /*084e*/ 	.byte	0x06
	.zero		1


	//   ....[4]....
        /*0850*/ 	.word	0x00000270
        /*0854*/ 	.word	0x000000ff
        /*0858*/ 	.word	0x00038840
        /*085c*/ 	.short	0x0100
        /*085e*/ 	.byte	0x06
	.zero		1


	//   ....[5]....
        /*0860*/ 	.word	0x00000280
        /*0864*/ 	.word	0x000000ff
        /*0868*/ 	.word	0x00038838
        /*086c*/ 	.short	0x0100
        /*086e*/ 	.byte	0x06
	.zero		1


	//   ....[6]....
        /*0870*/ 	.word	0x00000290
        /*0874*/ 	.word	0x000000ff
        /*0878*/ 	.word	0x00038848
        /*087c*/ 	.short	0x0100
        /*087e*/ 	.byte	0x06
	.zero		1


	//   ....[7]....
        /*0880*/ 	.word	0x000003c0
        /*0884*/ 	.word	0x000000ff
        /*0888*/ 	.word	0x00038850
        /*088c*/ 	.short	0x0100
        /*088e*/ 	.byte	0x08
	.zero		1


	//   ....[8]....
        /*0890*/ 	.word	0x000003d0
        /*0894*/ 	.word	0x000000ff
        /*0898*/ 	.word	0x00038860
        /*089c*/ 	.short	0x0100
        /*089e*/ 	.byte	0x08
	.zero		1


	//   ....[9]....
        /*08a0*/ 	.word	0x000003e0
        /*08a4*/ 	.word	0x000000ff
        /*08a8*/ 	.word	0x00038858
        /*08ac*/ 	.short	0x0100
        /*08ae*/ 	.byte	0x08
	.zero		1


	//   ....[10]....
        /*08b0*/ 	.word	0x000003f0
        /*08b4*/ 	.word	0x000000ff
        /*08b8*/ 	.word	0x00038868
        /*08bc*/ 	.short	0x0100
        /*08be*/ 	.byte	0x08
	.zero		1


	//   ....[11]....
        /*08c0*/ 	.word	0x000004e0
        /*08c4*/ 	.word	0x000000ff
        /*08c8*/ 	.word	0x00038870
        /*08cc*/ 	.short	0x0100
        /*08ce*/ 	.byte	0x06
	.zero		1


	//   ....[12]....
        /*08d0*/ 	.word	0x000004f0
        /*08d4*/ 	.word	0x000000ff
        /*08d8*/ 	.word	0x00038880
        /*08dc*/ 	.short	0x0100
        /*08de*/ 	.byte	0x06
	.zero		1


	//   ....[13]....
        /*08e0*/ 	.word	0x00000500
        /*08e4*/ 	.word	0x000000ff
        /*08e8*/ 	.word	0x00038878
        /*08ec*/ 	.short	0x0100
        /*08ee*/ 	.byte	0x06
	.zero		1


	//   ....[14]....
        /*08f0*/ 	.word	0x00000510
        /*08f4*/ 	.word	0x000000ff
        /*08f8*/ 	.word	0x00038888
        /*08fc*/ 	.short	0x0100
        /*08fe*/ 	.byte	0x06
	.zero		1


	//   ....[15]....
        /*0900*/ 	.word	0x00000640
        /*0904*/ 	.word	0x000000ff
        /*0908*/ 	.word	0x00038890
        /*090c*/ 	.short	0x0100
        /*090e*/ 	.byte	0x08
	.zero		1


	//   ....[16]....
        /*0910*/ 	.word	0x00000650
        /*0914*/ 	.word	0x000000ff
        /*0918*/ 	.word	0x000388a0
        /*091c*/ 	.short	0x0100
        /*091e*/ 	.byte	0x08
	.zero		1


	//   ....[17]....
        /*0920*/ 	.word	0x00000660
        /*0924*/ 	.word	0x000000ff
        /*0928*/ 	.word	0x00038898
        /*092c*/ 	.short	0x0100
        /*092e*/ 	.byte	0x08
	.zero		1


	//   ....[18]....
        /*0930*/ 	.word	0x00000670
        /*0934*/ 	.word	0x000000ff
        /*0938*/ 	.word	0x000388a8
        /*093c*/ 	.short	0x0100
        /*093e*/ 	.byte	0x08
	.zero		1


	//   ....[19]....
        /*0940*/ 	.word	0x000007b0
        /*0944*/ 	.word	0x000000ff
        /*0948*/ 	.word	0x000388b0
        /*094c*/ 	.short	0x0100
        /*094e*/ 	.byte	0x08
	.zero		1


	//   ....[20]....
        /*0950*/ 	.word	0x000007c0
        /*0954*/ 	.word	0x000000ff
        /*0958*/ 	.word	0x000388c0
        /*095c*/ 	.short	0x0100
        /*095e*/ 	.byte	0x08
	.zero		1


	//   ....[21]....
        /*0960*/ 	.word	0x000007d0
        /*0964*/ 	.word	0x000000ff
        /*0968*/ 	.word	0x000388b8
        /*096c*/ 	.short	0x0100
        /*096e*/ 	.byte	0x08
	.zero		1


	//   ....[22]....
        /*0970*/ 	.word	0x000007e0
        /*0974*/ 	.word	0x000000ff
        /*0978*/ 	.word	0x000388c8
        /*097c*/ 	.short	0x0100
        /*097e*/ 	.byte	0x08
	.zero		1


	//   ....[23]....
        /*0980*/ 	.word	0x000046d0
        /*0984*/ 	.word	0x00000004
        /*0988*/ 	.word	0x00000000
        /*098c*/ 	.short	0x0101
        /*098e*/ 	.byte	0x3f
	.zero		1


	//   ....[24]....
        /*0990*/ 	.word	0x00008460
        /*0994*/ 	.word	0x00000006
        /*0998*/ 	.word	0x00000000
        /*099c*/ 	.short	0x0101
        /*099e*/ 	.byte	0x3f
	.zero		1


	//   ....[25]....
        /*09a0*/ 	.word	0x0000a820
        /*09a4*/ 	.word	0x000000ff
        /*09a8*/ 	.word	0x00038800
        /*09ac*/ 	.short	0x010a
        /*09ae*/ 	.byte	0x2e
	.zero		1


	//   ....[26]....
        /*09b0*/ 	.word	0x0000aca0
        /*09b4*/ 	.word	0x00000014
        /*09b8*/ 	.word	0x00000000
        /*09bc*/ 	.short	0x010a
        /*09be*/ 	.byte	0x3f
	.zero		1


	//   ....[27]....
        /*09c0*/ 	.word	0x0000ad00
        /*09c4*/ 	.word	0x00000014
        /*09c8*/ 	.word	0x00000000
        /*09cc*/ 	.short	0x010a
        /*09ce*/ 	.byte	0x3f
	.zero		1


	//   ....[28]....
        /*09d0*/ 	.word	0x0000b0b0
        /*09d4*/ 	.word	0x000000ff
        /*09d8*/ 	.word	0x00038810
        /*09dc*/ 	.short	0x010a
        /*09de*/ 	.byte	0x2e
	.zero		1


	//   ....[29]....
        /*09e0*/ 	.word	0x0000b1b0
        /*09e4*/ 	.word	0x0000000c
        /*09e8*/ 	.word	0x00000000
        /*09ec*/ 	.short	0x010a
        /*09ee*/ 	.byte	0x3f
	.zero		1


	//   ....[30]....
        /*09f0*/ 	.word	0x0000b210
        /*09f4*/ 	.word	0x0000000c
        /*09f8*/ 	.word	0x00000000
        /*09fc*/ 	.short	0x010a
        /*09fe*/ 	.byte	0x3f
	.zero		1


	//   ....[31]....
        /*0a00*/ 	.word	0x0000ce00
        /*0a04*/ 	.word	0x00000003
        /*0a08*/ 	.word	0x00000000
        /*0a0c*/ 	.short	0x0101
        /*0a0e*/ 	.byte	0x3f
	.zero		1


	//   ....[32]....
        /*0a10*/ 	.word	0x00011650
        /*0a14*/ 	.word	0x00000000
        /*0a18*/ 	.word	0x00000000
        /*0a1c*/ 	.short	0x0101
        /*0a1e*/ 	.byte	0x3f
	.zero		1


	//   ....[33]....
        /*0a20*/ 	.word	0x00011dc0
        /*0a24*/ 	.word	0x00000006
        /*0a28*/ 	.word	0x00000000
        /*0a2c*/ 	.short	0x010a
        /*0a2e*/ 	.byte	0x3f
	.zero		1


	//   ....[34]....
        /*0a30*/ 	.word	0x00011e60
        /*0a34*/ 	.word	0x00000008
        /*0a38*/ 	.word	0x00000000
        /*0a3c*/ 	.short	0x010a
        /*0a3e*/ 	.byte	0x3f
	.zero		1


	//   ....[35]....
        /*0a40*/ 	.word	0x00012280
        /*0a44*/ 	.word	0x0000000e
        /*0a48*/ 	.word	0x00000000
        /*0a4c*/ 	.short	0x010a
        /*0a4e*/ 	.byte	0x3f
	.zero		1


	//   ....[36]....
        /*0a50*/ 	.word	0x000122e0
        /*0a54*/ 	.word	0x0000000e
        /*0a58*/ 	.word	0x00000000
        /*0a5c*/ 	.short	0x010a
        /*0a5e*/ 	.byte	0x3f
	.zero		1


	//   ....[37]....
        /*0a60*/ 	.word	0x00013ed0
        /*0a64*/ 	.word	0x00000003
        /*0a68*/ 	.word	0x00000000
        /*0a6c*/ 	.short	0x0101
        /*0a6e*/ 	.byte	0x3f
	.zero		1


	//   ....[38]....
        /*0a70*/ 	.word	0x00018d70
        /*0a74*/ 	.word	0x00000003
        /*0a78*/ 	.word	0x00000000
        /*0a7c*/ 	.short	0x0101
        /*0a7e*/ 	.byte	0x3f
	.zero		1


	//   ....[39]....
        /*0a80*/ 	.word	0x00018f60
        /*0a84*/ 	.word	0x00000006
        /*0a88*/ 	.word	0x00000000
        /*0a8c*/ 	.short	0x010a
        /*0a8e*/ 	.byte	0x3f
	.zero		1


	//   ....[40]....
        /*0a90*/ 	.word	0x00019000
        /*0a94*/ 	.word	0x00000008
        /*0a98*/ 	.word	0x00000000
        /*0a9c*/ 	.short	0x010a
        /*0a9e*/ 	.byte	0x3f
	.zero		1


	//   ....[41]....
        /*0aa0*/ 	.word	0x00019420
        /*0aa4*/ 	.word	0x0000000e
        /*0aa8*/ 	.word	0x00000000
        /*0aac*/ 	.short	0x010a
        /*0aae*/ 	.byte	0x3f
	.zero		1


	//   ....[42]....
        /*0ab0*/ 	.word	0x00019480
        /*0ab4*/ 	.word	0x0000000e
        /*0ab8*/ 	.word	0x00000000
        /*0abc*/ 	.short	0x010a
        /*0abe*/ 	.byte	0x3f
	.zero		1


	//   ....[43]....
        /*0ac0*/ 	.word	0x0001b070
        /*0ac4*/ 	.word	0x00000003
        /*0ac8*/ 	.word	0x00000000
        /*0acc*/ 	.short	0x0101
        /*0ace*/ 	.byte	0x3f
	.zero		1


	//   ....[44]....
        /*0ad0*/ 	.word	0x00020da0
        /*0ad4*/ 	.word	0x00000003
        /*0ad8*/ 	.word	0x00000000
        /*0adc*/ 	.short	0x0101
        /*0ade*/ 	.byte	0x3f
	.zero		1


	//   ....[45]....
        /*0ae0*/ 	.word	0x00024110
        /*0ae4*/ 	.word	0x000000ff
        /*0ae8*/ 	.word	0x00000000
        /*0aec*/ 	.short	0x0101
        /*0aee*/ 	.byte	0x04
	.zero		1


	//   ....[46]....
        /*0af0*/ 	.word	0x00027670
        /*0af4*/ 	.word	0x00000011
        /*0af8*/ 	.word	0x00038840
        /*0afc*/ 	.short	0x010a
        /*0afe*/ 	.byte	0x3f
	.zero		1


	//   ....[47]....
        /*0b00*/ 	.word	0x00027b50
        /*0b04*/ 	.word	0x00000011
        /*0b08*/ 	.word	0x00038830
        /*0b0c*/ 	.short	0x0107
        /*0b0e*/ 	.byte	0x3f
	.zero		1


	//   ....[48]....
        /*0b10*/ 	.word	0x00027c30
        /*0b14*/ 	.word	0x00000011
        /*0b18*/ 	.word	0x00038830
        /*0b1c*/ 	.short	0x0101
        /*0b1e*/ 	.byte	0x3f
	.zero		1


	//   ....[49]....
        /*0b20*/ 	.word	0x000284c0
        /*0b24*/ 	.word	0x00000017
        /*0b28*/ 	.word	0x00038800
        /*0b2c*/ 	.short	0x0107
        /*0b2e*/ 	.byte	0x3f
	.zero		1


	//   ....[50]....
        /*0b30*/ 	.word	0x00028550
        /*0b34*/ 	.word	0x00000017
        /*0b38*/ 	.word	0x00038800
        /*0b3c*/ 	.short	0x0101
        /*0b3e*/ 	.byte	0x3f
	.zero		1


	//   ....[51]....
        /*0b40*/ 	.word	0x00029260
        /*0b44*/ 	.word	0x00000017
        /*0b48*/ 	.word	0x00038810
        /*0b4c*/ 	.short	0x0107
        /*0b4e*/ 	.byte	0x3f
	.zero		1


	//   ....[52]....
        /*0b50*/ 	.word	0x00029360
        /*0b54*/ 	.word	0x00000017
        /*0b58*/ 	.word	0x00038810
        /*0b5c*/ 	.short	0x0101
        /*0b5e*/ 	.byte	0x3f
	.zero		1


	//   ....[53]....
        /*0b60*/ 	.word	0x00029380
        /*0b64*/ 	.word	0x00000017
        /*0b68*/ 	.word	0x00038820
        /*0b6c*/ 	.short	0x010a
        /*0b6e*/ 	.byte	0x3f
	.zero		1


	//   ....[54]....
        /*0b70*/ 	.word	0x00029410
        /*0b74*/ 	.word	0x00000011
        /*0b78*/ 	.word	0x00038860
        /*0b7c*/ 	.short	0x010a
        /*0b7e*/ 	.byte	0x3f
	.zero		1


	//   ....[55]....
        /*0b80*/ 	.word	0x00029d30
        /*0b84*/ 	.word	0x00000011
        /*0b88*/ 	.word	0x00038850
        /*0b8c*/ 	.short	0x0107
        /*0b8e*/ 	.byte	0x3f
	.zero		1


	//   ....[56]....
        /*0b90*/ 	.word	0x00029e00
        /*0b94*/ 	.word	0x00000011
        /*0b98*/ 	.word	0x00038850
        /*0b9c*/ 	.short	0x0101
        /*0b9e*/ 	.byte	0x3f
	.zero		1


	//   ....[57]....
        /*0ba0*/ 	.word	0x0002a1a0
        /*0ba4*/ 	.word	0x00000006
        /*0ba8*/ 	.word	0x00038840
        /*0bac*/ 	.short	0x010a
        /*0bae*/ 	.byte	0x3f
	.zero		1


	//   ....[58]....
        /*0bb0*/ 	.word	0x0002a4e0
        /*0bb4*/ 	.word	0x00000006
        /*0bb8*/ 	.word	0x00038830
        /*0bbc*/ 	.short	0x0107
        /*0bbe*/ 	.byte	0x3f
	.zero		1


	//   ....[59]....
        /*0bc0*/ 	.word	0x0002a5a0
        /*0bc4*/ 	.word	0x00000006
        /*0bc8*/ 	.word	0x00038830
        /*0bcc*/ 	.short	0x0101
        /*0bce*/ 	.byte	0x3f
	.zero		1


	//   ....[60]....
        /*0bd0*/ 	.word	0x0002a5d0
        /*0bd4*/ 	.word	0x00000006
        /*0bd8*/ 	.word	0x00038860
        /*0bdc*/ 	.short	0x010a
        /*0bde*/ 	.byte	0x3f
	.zero		1


	//   ....[61]....
        /*0be0*/ 	.word	0x0002aca0
        /*0be4*/ 	.word	0x00000006
        /*0be8*/ 	.word	0x00038850
        /*0bec*/ 	.short	0x0107
        /*0bee*/ 	.byte	0x3f
	.zero		1


	//   ....[62]....
        /*0bf0*/ 	.word	0x0002ad60
        /*0bf4*/ 	.word	0x00000006
        /*0bf8*/ 	.word	0x00038850
        /*0bfc*/ 	.short	0x0101
        /*0bfe*/ 	.byte	0x3f
	.zero		1


	//   ....[63]....
        /*0c00*/ 	.word	0x0002bbd0
        /*0c04*/ 	.word	0x00000007
        /*0c08*/ 	.word	0x00038820
        /*0c0c*/ 	.short	0x010a
        /*0c0e*/ 	.byte	0x3f
	.zero		1


	//   ....[64]....
        /*0c10*/ 	.word	0x0002bd50
        /*0c14*/ 	.word	0x00000005
        /*0c18*/ 	.word	0x00038840
        /*0c1c*/ 	.short	0x010a
        /*0c1e*/ 	.byte	0x3f
	.zero		1


	//   ....[65]....
        /*0c20*/ 	.word	0x0002bdf0
        /*0c24*/ 	.word	0x00000003
        /*0c28*/ 	.word	0x00038840
        /*0c2c*/ 	.short	0x010a
        /*0c2e*/ 	.byte	0x3f
	.zero		1


	//   ....[66]....
        /*0c30*/ 	.word	0x0002be30
        /*0c34*/ 	.word	0x00000005
        /*0c38*/ 	.word	0x00038860
        /*0c3c*/ 	.short	0x010a
        /*0c3e*/ 	.byte	0x3f
	.zero		1


	//   ....[67]....
        /*0c40*/ 	.word	0x0002be70
        /*0c44*/ 	.word	0x00000003
        /*0c48*/ 	.word	0x00038860
        /*0c4c*/ 	.short	0x010a
        /*0c4e*/ 	.byte	0x3f
	.zero		1


	//   ....[68]....
        /*0c50*/ 	.word	0x0002bee0
        /*0c54*/ 	.word	0x00000003
        /*0c58*/ 	.word	0x00038800
        /*0c5c*/ 	.short	0x010a
        /*0c5e*/ 	.byte	0x3f
	.zero		1


	//   ....[69]....
        /*0c60*/ 	.word	0x0002bf30
        /*0c64*/ 	.word	0x00000014
        /*0c68*/ 	.word	0x00000000
        /*0c6c*/ 	.short	0x010a
        /*0c6e*/ 	.byte	0x3f
	.zero		1


	//   ....[70]....
        /*0c70*/ 	.word	0x0002bf90
        /*0c74*/ 	.word	0x00000004
        /*0c78*/ 	.word	0x00038810
        /*0c7c*/ 	.short	0x010a
        /*0c7e*/ 	.byte	0x3f
	.zero		1


	//   ....[71]....
        /*0c80*/ 	.word	0x0002bfe0
        /*0c84*/ 	.word	0x0000000c
        /*0c88*/ 	.word	0x00000000
        /*0c8c*/ 	.short	0x010a
        /*0c8e*/ 	.byte	0x3f
	.zero		1


	//   ....[72]....
        /*0c90*/ 	.word	0x0002c030
        /*0c94*/ 	.word	0x00000008
        /*0c98*/ 	.word	0x00000000
        /*0c9c*/ 	.short	0x010a
        /*0c9e*/ 	.byte	0x3f
	.zero		1


	//   ....[73]....
        /*0ca0*/ 	.word	0x0002c080
        /*0ca4*/ 	.word	0x0000000e
        /*0ca8*/ 	.word	0x00000000
        /*0cac*/ 	.short	0x010a
        /*0cae*/ 	.byte	0x3f
	.zero		1


	//   ....[74]....
        /*0cb0*/ 	.word	0x0002c0d0
        /*0cb4*/ 	.word	0x00000008
        /*0cb8*/ 	.word	0x00000000
        /*0cbc*/ 	.short	0x010a
        /*0cbe*/ 	.byte	0x3f
	.zero		1


	//   ....[75]....
        /*0cc0*/ 	.word	0x0002c120
        /*0cc4*/ 	.word	0x0000000e
        /*0cc8*/ 	.word	0x00000000
        /*0ccc*/ 	.short	0x010a
        /*0cce*/ 	.byte	0x3f
	.zero		1


	//   ....[76]....
        /*0cd0*/ 	.word	0x0002c230
        /*0cd4*/ 	.word	0x00000011
        /*0cd8*/ 	.word	0x00038840
        /*0cdc*/ 	.short	0x010a
        /*0cde*/ 	.byte	0x3f
	.zero		1


	//   ....[77]....
        /*0ce0*/ 	.word	0x0002d7c0
        /*0ce4*/ 	.word	0x00000017
        /*0ce8*/ 	.word	0x00038820
        /*0cec*/ 	.short	0x010a
        /*0cee*/ 	.byte	0x3f
	.zero		1


	//   ....[78]....
        /*0cf0*/ 	.word	0x0002d810
        /*0cf4*/ 	.word	0x00000011
        /*0cf8*/ 	.word	0x00038860
        /*0cfc*/ 	.short	0x010a
        /*0cfe*/ 	.byte	0x3f
	.zero		1


	//   ....[79]....
        /*0d00*/ 	.word	0x0002e100
        /*0d04*/ 	.word	0x00000006
        /*0d08*/ 	.word	0x00038840
        /*0d0c*/ 	.short	0x010a
        /*0d0e*/ 	.byte	0x3f
	.zero		1


	//   ....[80]....
        /*0d10*/ 	.word	0x0002e5c0
        /*0d14*/ 	.word	0x00000006
        /*0d18*/ 	.word	0x00038860
        /*0d1c*/ 	.short	0x010a
        /*0d1e*/ 	.byte	0x3f
	.zero		1


	//   ....[81]....
        /*0d20*/ 	.word	0x0002f6b0
        /*0d24*/ 	.word	0x00000007
        /*0d28*/ 	.word	0x00038820
        /*0d2c*/ 	.short	0x010a
        /*0d2e*/ 	.byte	0x3f
	.zero		1


	//   ....[82]....
        /*0d30*/ 	.word	0x0002f850
        /*0d34*/ 	.word	0x00000005
        /*0d38*/ 	.word	0x00038840
        /*0d3c*/ 	.short	0x010a
        /*0d3e*/ 	.byte	0x3f
	.zero		1


	//   ....[83]....
        /*0d40*/ 	.word	0x0002f8a0
        /*0d44*/ 	.word	0x00000003
        /*0d48*/ 	.word	0x00038840
        /*0d4c*/ 	.short	0x010a
        /*0d4e*/ 	.byte	0x3f
	.zero		1


	//   ....[84]....
        /*0d50*/ 	.word	0x0002f8f0
        /*0d54*/ 	.word	0x00000005
        /*0d58*/ 	.word	0x00038860
        /*0d5c*/ 	.short	0x010a
        /*0d5e*/ 	.byte	0x3f
	.zero		1


	//   ....[85]....
        /*0d60*/ 	.word	0x0002fcb0
        /*0d64*/ 	.word	0x0000001a
        /*0d68*/ 	.word	0x00000000
        /*0d6c*/ 	.short	0x010a
        /*0d6e*/ 	.byte	0x3f
	.zero		1


	//   ....[86]....
        /*0d70*/ 	.word	0x0002fdf0
        /*0d74*/ 	.word	0x0000000b
        /*0d78*/ 	.word	0x00000000
        /*0d7c*/ 	.short	0x010a
        /*0d7e*/ 	.byte	0x3f
	.zero		1


	//   ....[87]....
        /*0d80*/ 	.word	0x00030450
        /*0d84*/ 	.word	0x0000003a
        /*0d88*/ 	.word	0x00000000
        /*0d8c*/ 	.short	0x010a
        /*0d8e*/ 	.byte	0x3f
	.zero		1


	//   ....[88]....
        /*0d90*/ 	.word	0x00030590
        /*0d94*/ 	.word	0x00000038
        /*0d98*/ 	.word	0x00000000
        /*0d9c*/ 	.short	0x010a
        /*0d9e*/ 	.byte	0x3f
	.zero		1


	//   ....[89]....
        /*0da0*/ 	.word	0x00032ab0
        /*0da4*/ 	.word	0x0000000b
        /*0da8*/ 	.word	0x00000000
        /*0dac*/ 	.short	0x0101
        /*0dae*/ 	.byte	0x3f
	.zero		1


	//   ....[90]....
        /*0db0*/ 	.word	0x00041630
        /*0db4*/ 	.word	0x00000007
        /*0db8*/ 	.word	0x00000000
        /*0dbc*/ 	.short	0x0101
        /*0dbe*/ 	.byte	0x3f
	.zero		1


	//   ....[91]....
        /*0dc0*/ 	.word	0x00041650
        /*0dc4*/ 	.word	0x0000000b
        /*0dc8*/ 	.word	0x00000000
        /*0dcc*/ 	.short	0x010a
        /*0dce*/ 	.byte	0x3f
	.zero		1


	//   ....[92]....
        /*0dd0*/ 	.word	0x000416a0
        /*0dd4*/ 	.word	0x00000038
        /*0dd8*/ 	.word	0x00000000
        /*0ddc*/ 	.short	0x010a
        /*0dde*/ 	.byte	0x3f
	.zero		1


	//----- nvinfo : EIATTR_NUM_MBARRIERS
	.align		4
.L_894:
        /*0de0*/ 	.byte	0x03, 0x38
        /*0de2*/ 	.short	0x0017


	//----- nvinfo : EIATTR_EXIT_INSTR_OFFSETS
	.align		4
        /*0de4*/ 	.byte	0x04, 0x1c
        /*0de6*/ 	.short	(.L_896 - .L_895)


	//   ....[0]....
.L_895:
        /*0de8*/ 	.word	0x00000aa0


	//   ....[1]....
        /*0dec*/ 	.word	0x00025480


	//   ....[2]....
        /*0df0*/ 	.word	0x0002bec0


	//----- nvinfo : EIATTR_MAX_THREADS
	.align		4
.L_896:
        /*0df4*/ 	.byte	0x04, 0x05
        /*0df6*/ 	.short	(.L_898 - .L_897)
.L_897:
        /*0df8*/ 	.word	0x00000180
        /*0dfc*/ 	.word	0x00000001
        /*0e00*/ 	.word	0x00000001


	//----- nvinfo : EIATTR_CRS_STACK_SIZE
	.align		4
.L_898:
        /*0e04*/ 	.byte	0x04, 0x1e
        /*0e06*/ 	.short	(.L_900 - .L_899)
.L_899:
        /*0e08*/ 	.word	0x00000000


	//----- nvinfo : EIATTR_CBANK_PARAM_SIZE
	.align		4
.L_900:
        /*0e0c*/ 	.byte	0x03, 0x19
        /*0e0e*/ 	.short	0x0bf0


	//----- nvinfo : EIATTR_PARAM_CBANK
	.align		4
        /*0e10*/ 	.byte	0x04, 0x0a
        /*0e12*/ 	.short	(.L_902 - .L_901)
	.align		4
.L_901:
        /*0e14*/ 	.word	index@(.nv.constant0._ZN7cutlass13device_kernelIN5flash11enable_sm90INS1_16FlashAttnFwdSm90INS1_25CollectiveMainloopFwdSm90ILi2EN4cute5tupleIJNS5_1CILi1EEES8_S8_EEENS6_IJNS7_ILi64EEESA_SA_EEELi512ENS_6half_tEfNS_4arch4Sm90ELb0ELb1ELb1ELb1ELb1ELb0ELb1ELb0ELb0ELb1ELb0ELb0EEENS1_21CollectiveEpilogueFwdINS6_IJSA_NS7_ILi512EEESA_EEES9_SC_SE_Li256ELb1ELb1ELb0ELb0EEENS1_36VarlenDynamicPersistentTileSchedulerILi64ELi64ELi256ELi128ELb0ELb1ELb1ELb1ELb0ELb1EEEEEEEEEvNT_6ParamsE)
        /*0e18*/ 	.short	0x0210
        /*0e1a*/ 	.short	0x0bf0


	//----- nvinfo : EIATTR_SW_WAR
	.align		4
.L_902:
        /*0e1c*/ 	.byte	0x04, 0x36
        /*0e1e*/ 	.short	(.L_904 - .L_903)
.L_903:
        /*0e20*/ 	.word	0x00000008
.L_904:


//--------------------- .nv.info._ZN7cutlass13device_kernelIN5flash11enable_sm90INS1_16FlashAttnFwdSm90INS1_25CollectiveMainloopFwdSm90ILi2EN4cute5tupleIJNS5_1CILi1EEES8_S8_EEENS6_IJNS7_ILi64EEESA_SA_EEELi512ENS_6half_tEfNS_4arch4Sm90ELb0ELb1ELb1ELb1ELb1ELb1ELb1ELb0ELb0ELb1ELb0ELb0EEENS1_21CollectiveEpilogueFwdINS6_IJSA_NS7_ILi512EEESA_EEES9_SC_SE_Li256ELb1ELb1ELb0ELb0EEENS1_36VarlenDynamicPersistentTileSchedulerILi64ELi64ELi256ELi128ELb0ELb1ELb1ELb1ELb0ELb1EEEEEEEEEvNT_6ParamsE --------------------------
	.section	.nv.info._ZN7cutlass13device_kernelIN5flash11enable_sm90INS1_16FlashAttnFwdSm90INS1_25CollectiveMainloopFwdSm90ILi2EN4cute5tupleIJNS5_1CILi1EEES8_S8_EEENS6_IJNS7_ILi64EEESA_SA_EEELi512ENS_6half_tEfNS_4arch4Sm90ELb0ELb1ELb1ELb1ELb1ELb1ELb1ELb0ELb0ELb1ELb0ELb0EEENS1_21CollectiveEpilogueFwdINS6_IJSA_NS7_ILi512EEESA_EEES9_SC_SE_Li256ELb1ELb1ELb0ELb0EEENS1_36VarlenDynamicPersistentTileSchedulerILi64ELi64ELi256ELi128ELb0ELb1ELb1ELb1ELb0ELb1EEEEEEEEEvNT_6ParamsE,"",@"SHT_CUDA_INFO"
	.sectionflags	@""
	.align	4


	//----- nvinfo : EIATTR_CUDA_API_VERSION
	.align		4
        /*0000*/ 	.byte	0x04, 0x37
        /*0002*/ 	.short	(.L_906 - .L_905)
.L_905:
        /*0004*/ 	.word	0x00000082


	//----- nvinfo : EIATTR_KPARAM_INFO
	.align		4
.L_906:
        /*0008*/ 	.byte	0x04, 0x17
        /*000a*/ 	.short	(.L_908 - .L_907)
.L_907:
        /*000c*/ 	.word	0x00000000
        /*0010*/ 	.short	0x0000
        /*0012*/ 	.short	0x0070
        /*0014*/ 	.byte	0x00, 0xf0, 0x01, 0x2e


	//----- nvinfo : EIATTR_SPARSE_MMA_MASK
	.align		4
.L_908:
        /*0018*/ 	.byte	0x03, 0x50
        /*001a*/ 	.short	0x0000


	//----- nvinfo : EIATTR_MAXREG_COUNT
	.align		4
        /*001c*/ 	.byte	0x03, 0x1b
        /*001e*/ 	.short	0x00a8


	//----- nvinfo : EIATTR_NUM_BARRIERS
	.align		4
        /*0020*/ 	.byte	0x02, 0x4c
        /*0022*/ 	.byte	0x10
	.zero		1


	//----- nvinfo : EIATTR_EXTERNS
	.align		4
        /*0024*/ 	.byte	0x04, 0x0f
        /*0026*/ 	.short	(.L_910 - .L_909)


	//   ....[0]....
	.align		4
.L_909:
        /*0028*/ 	.word	index@(__assertfail)


	//----- nvinfo : EIATTR_ANNOTATIONS
	.align		4
.L_910:
        /*002c*/ 	.byte	0x04, 0x55
        /*002e*/ 	.short	(.L_912 - .L_911)


	//   ....[0]....
.L_911:
        /* <DEDUP_REMOVED lines=44> */


	//----- nvinfo : EIATTR_MERCURY_ISA_VERSION
	.align		4
.L_912:
        /*02d8*/ 	.byte	0x03, 0x5f
        /*02da*/ 	.short	0x0101


	//----- nvinfo : EIATTR_UNUSED_LOAD_BYTE_OFFSET
	.align		4
        /*02dc*/ 	.byte	0x04, 0x44
        /*02de*/ 	.short	(.L_914 - .L_913)


	//   ....[0]....
.L_913:
        /*02e0*/ 	.word	0x00000ae0
        /*02e4*/ 	.word	0x0000fff0


	//   ....[1]....
        /*02e8*/ 	.word	0x00029dc0
        /*02ec*/ 	.word	0x0000fff0


	//----- nvinfo : EIATTR_INT_WARP_WIDE_INSTR_OFFSETS
	.align		4
.L_914:
        /*02f0*/ 	.byte	0x04, 0x31
        /*02f2*/ 	.short	(.L_916 - .L_915)


	//   ....[0]....
.L_915:
        /*02f4*/ 	.word	0x00000180


	//   ....[1]....
        /*02f8*/ 	.word	0x000001c0


	//   ....[2]....
        /*02fc*/ 	.word	0x00000230


	//   ....[3]....
        /*0300*/ 	.word	0x000002a0


	//   ....[4]....
        /*0304*/ 	.word	0x00030390


	//   ....[5]....
        /*0308*/ 	.word	0x00030420


	//   ....[6]....
        /*030c*/ 	.word	0x00034910


	//   ....[7]....
        /*0310*/ 	.word	0x000349a0


	//----- nvinfo : EIATTR_COOP_GROUP_MASK_REGIDS
	.align		4
.L_916:
        /*0314*/ 	.byte	0x04, 0x29
        /*0316*/ 	.short	(.L_918 - .L_917)


	//   ....[0]....
.L_917:
        /*0318*/ 	.word	0xffffffff


	//   ....[1]....
        /*031c*/ 	.word	0xffffffff


	//   ....[2]....
        /*0320*/ 	.word	0xffffffff


	//   ....[3]....
        /*0324*/ 	.word	0xffffffff


	//   ....[4]....
        /*0328*/ 	.word	0xffffffff


	//   ....[5]....
        /*032c*/ 	.word	0xffffffff


	//   ....[6]....
        /*0330*/ 	.word	0xffffffff


	//   ....[7]....
        /*0334*/ 	.word	0xffffffff


	//   ....[8]....
        /*0338*/ 	.word	0xffffffff


	//   ....[9]....
        /*033c*/ 	.word	0xffffffff


	//   ....[10]....
        /*0340*/ 	.word	0xffffffff


	//   ....[11]....
        /*0344*/ 	.word	0xffffffff


	//   ....[12]....
        /*0348*/ 	.word	0xffffffff


	//   ....[13]....
        /*034c*/ 	.word	0xffffffff


	//   ....[14]....
        /*0350*/ 	.word	0xffffffff


	//   ....[15]....
        /*0354*/ 	.word	0xffffffff


	//   ....[16]....
        /*0358*/ 	.word	0xffffffff


	//   ....[17]....
        /*035c*/ 	.word	0xffffffff


	//   ....[18]....
        /*0360*/ 	.word	0xffffffff


	//   ....[19]....
        /*0364*/ 	.word	0xffffffff


	//   ....[20]....
        /*0368*/ 	.word	0xffffffff


	//   ....[21]....
        /*036c*/ 	.word	0xffffffff


	//   ....[22]....
        /*0370*/ 	.word	0xffffffff


	//   ....[23]....
        /*0374*/ 	.word	0xffffffff


	//   ....[24]....
        /*0378*/ 	.word	0xffffffff


	//   ....[25]....
        /*037c*/ 	.word	0xffffffff


	//   ....[26]....
        /*0380*/ 	.word	0xffffffff


	//   ....[27]....
        /*0384*/ 	.word	0xffffffff


	//   ....[28]....
        /*0388*/ 	.word	0xffffffff


	//   ....[29]....
        /*038c*/ 	.word	0xffffffff


	//   ....[30]....
        /*0390*/ 	.word	0xffffffff


	//   ....[31]....
        /*0394*/ 	.word	0xffffffff


	//   ....[32]....
        /*0398*/ 	.word	0xffffffff


	//   ....[33]....
        /*039c*/ 	.word	0xffffffff


	//   ....[34]....
        /*03a0*/ 	.word	0xffffffff


	//   ....[35]....
        /*03a4*/ 	.word	0xffffffff


	//   ....[36]....
        /*03a8*/ 	.word	0xffffffff


	//   ....[37]....
        /*03ac*/ 	.word	0xffffffff


	//   ....[38]....
        /*03b0*/ 	.word	0xffffffff


	//   ....[39]....
        /*03b4*/ 	.word	0xffffffff


	//   ....[40]....
        /*03b8*/ 	.word	0xffffffff


	//   ....[41]....
        /*03bc*/ 	.word	0xffffffff


	//   ....[42]....
        /*03c0*/ 	.word	0xffffffff


	//   ....[43]....
        /*03c4*/ 	.word	0xffffffff


	//   ....[44]....
        /*03c8*/ 	.word	0xffffffff


	//   ....[45]....
        /*03cc*/ 	.word	0xffffffff


	//   ....[46]....
        /*03d0*/ 	.word	0xffffffff


	//   ....[47]....
        /*03d4*/ 	.word	0xffffffff


	//   ....[48]....
        /*03d8*/ 	.word	0xffffffff


	//   ....[49]....
        /*03dc*/ 	.word	0xffffffff


	//   ....[50]....
        /*03e0*/ 	.word	0xffffffff


	//   ....[51]....
        /*03e4*/ 	.word	0xffffffff


	//   ....[52]....
        /*03e8*/ 	.word	0xffffffff


	//   ....[53]....
        /*03ec*/ 	.word	0xffffffff


	//   ....[54]....
        /*03f0*/ 	.word	0xffffffff


	//   ....[55]....
        /*03f4*/ 	.word	0xffffffff


	//   ....[56]....
        /*03f8*/ 	.word	0xffffffff


	//   ....[57]....
        /*03fc*/ 	.word	0xffffffff


	//   ....[58]....
        /*0400*/ 	.word	0xffffffff


	//   ....[59]....
        /*0404*/ 	.word	0xffffffff


	//   ....[60]....
        /*0408*/ 	.word	0xffffffff


	//   ....[61]....
        /*040c*/ 	.word	0xffffffff


	//   ....[62]....
        /*0410*/ 	.word	0xffffffff


	//   ....[63]....
        /*0414*/ 	.word	0xffffffff


	//   ....[64]....
        /*0418*/ 	.word	0xffffffff


	//   ....[65]....
        /*041c*/ 	.word	0xffffffff


	//   ....[66]....
        /*0420*/ 	.word	0xffffffff


	//   ....[67]....
        /*0424*/ 	.word	0xffffffff


	//   ....[68]....
        /*0428*/ 	.word	0xffffffff


	//   ....[69]....
        /*042c*/ 	.word	0xffffffff


	//   ....[70]....
        /*0430*/ 	.word	0xffffffff


	//   ....[71]....
        /*0434*/ 	.word	0xffffffff


	//   ....[72]....
        /*0438*/ 	.word	0xffffffff


	//   ....[73]....
        /*043c*/ 	.word	0xffffffff


	//   ....[74]....
        /*0440*/ 	.word	0xffffffff


	//   ....[75]....
        /*0444*/ 	.word	0xffffffff


	//   ....[76]....
        /*0448*/ 	.word	0xffffffff


	//   ....[77]....
        /*044c*/ 	.word	0xffffffff


	//   ....[78]....
        /*0450*/ 	.word	0xffffffff


	//   ....[79]....
        /*0454*/ 	.word	0xffffffff


	//   ....[80]....
        /*0458*/ 	.word	0xffffffff


	//   ....[81]....
        /*045c*/ 	.word	0xffffffff


	//   ....[82]....
        /*0460*/ 	.word	0xffffffff


	//   ....[83]....
        /*0464*/ 	.word	0xffffffff


	//   ....[84]....
        /*0468*/ 	.word	0xffffffff


	//   ....[85]....
        /*046c*/ 	.word	0xffffffff


	//   ....[86]....
        /*0470*/ 	.word	0xffffffff


	//   ....[87]....
        /*0474*/ 	.word	0xffffffff


	//   ....[88]....
        /*0478*/ 	.word	0xffffffff


	//   ....[89]....
        /*047c*/ 	.word	0xffffffff


	//   ....[90]....
        /*0480*/ 	.word	0xffffffff


	//   ....[91]....
        /*0484*/ 	.word	0xffffffff


	//   ....[92]....
        /*0488*/ 	.word	0xffffffff


	//   ....[93]....
        /*048c*/ 	.word	0xffffffff


	//   ....[94]....
        /*0490*/ 	.word	0xffffffff


	//   ....[95]....
        /*0494*/ 	.word	0xffffffff


	//   ....[96]....
        /*0498*/ 	.word	0xffffffff


	//   ....[97]....
        /*049c*/ 	.word	0xffffffff


	//   ....[98]....
        /*04a0*/ 	.word	0xffffffff


	//   ....[99]....
        /*04a4*/ 	.word	0xffffffff


	//   ....[100]....
        /*04a8*/ 	.word	0xffffffff


	//   ....[101]....
        /*04ac*/ 	.word	0xffffffff


	//   ....[102]....
        /*04b0*/ 	.word	0xffffffff


	//   ....[103]....
        /*04b4*/ 	.word	0xffffffff


	//   ....[104]....
        /*04b8*/ 	.word	0xffffffff


	//   ....[105]....
        /*04bc*/ 	.word	0xffffffff


	//   ....[106]....
        /*04c0*/ 	.word	0xffffffff


	//   ....[107]....
        /*04c4*/ 	.word	0xffffffff


	//   ....[108]....
        /*04c8*/ 	.word	0xffffffff


	//   ....[109]....
        /*04cc*/ 	.word	0xffffffff


	//   ....[110]....
        /*04d0*/ 	.word	0xffffffff


	//   ....[111]....
        /*04d4*/ 	.word	0xffffffff


	//   ....[112]....
        /*04d8*/ 	.word	0xffffffff


	//   ....[113]....
        /*04dc*/ 	.word	0xffffffff


	//   ....[114]....
        /*04e0*/ 	.word	0xffffffff


	//   ....[115]....
        /*04e4*/ 	.word	0xffffffff


	//   ....[116]....
        /*04e8*/ 	.word	0xffffffff


	//   ....[117]....
        /*04ec*/ 	.word	0xffffffff


	//   ....[118]....
        /*04f0*/ 	.word	0xffffffff


	//   ....[119]....
        /*04f4*/ 	.word	0xffffffff


	//   ....[120]....
        /*04f8*/ 	.word	0xffffffff


	//   ....[121]....
        /*04fc*/ 	.word	0xffffffff


	//   ....[122]....
        /*0500*/ 	.word	0xffffffff


	//   ....[123]....
        /*0504*/ 	.word	0xffffffff


	//   ....[124]....
        /*0508*/ 	.word	0xffffffff


	//   ....[125]....
        /*050c*/ 	.word	0xffffffff


	//   ....[126]....
        /*0510*/ 	.word	0xffffffff


	//   ....[127]....
        /*0514*/ 	.word	0xffffffff


	//   ....[128]....
        /*0518*/ 	.word	0xffffffff


	//   ....[129]....
        /*051c*/ 	.word	0xffffffff


	//   ....[130]....
        /*0520*/ 	.word	0xffffffff


	//   ....[131]....
        /*0524*/ 	.word	0xffffffff


	//   ....[132]....
        /*0528*/ 	.word	0xffffffff


	//   ....[133]....
        /*052c*/ 	.word	0xffffffff


	//   ....[134]....
        /*0530*/ 	.word	0xffffffff


	//   ....[135]....
        /*0534*/ 	.word	0xffffffff


	//   ....[136]....
        /*0538*/ 	.word	0xffffffff


	//   ....[137]....
        /*053c*/ 	.word	0xffffffff


	//   ....[138]....
        /*0540*/ 	.word	0xffffffff


	//   ....[139]....
        /*0544*/ 	.word	0xffffffff


	//   ....[140]....
        /*0548*/ 	.word	0xffffffff


	//   ....[141]....
        /*054c*/ 	.word	0xffffffff


	//   ....[142]....
        /*0550*/ 	.word	0xffffffff


	//   ....[143]....
        /*0554*/ 	.word	0xffffffff


	//   ....[144]....
        /*0558*/ 	.word	0xffffffff


	//   ....[145]....
        /*055c*/ 	.word	0xffffffff


	//   ....[146]....
        /*0560*/ 	.word	0xffffffff


	//   ....[147]....
        /*0564*/ 	.word	0xffffffff


	//   ....[148]....
        /*0568*/ 	.word	0xffffffff


	//   ....[149]....
        /*056c*/ 	.word	0xffffffff


	//   ....[150]....
        /*0570*/ 	.word	0xffffffff


	//   ....[151]....
        /*0574*/ 	.word	0xffffffff


	//   ....[152]....
        /*0578*/ 	.word	0xffffffff


	//   ....[153]....
        /*057c*/ 	.word	0xffffffff


	//   ....[154]....
        /*0580*/ 	.word	0xffffffff


	//   ....[155]....
        /*0584*/ 	.word	0x0500000f


	//   ....[156]....
        /*0588*/ 	.word	0x0500000f


	//   ....[157]....
        /*058c*/ 	.word	0x0500000f


	//   ....[158]....
        /*0590*/ 	.word	0x0500000f


	//   ....[159]....
        /*0594*/ 	.word	0x0500000f


	//   ....[160]....
        /*0598*/ 	.word	0x0500000f


	//   ....[161]....
        /*059c*/ 	.word	0x0500000f


	//   ....[162]....
        /*05a0*/ 	.word	0x0500000f


	//   ....[163]....
        /*05a4*/ 	.word	0x0500000f


	//   ....[164]....
        /*05a8*/ 	.word	0x0500000f


	//   ....[165]....
        /*05ac*/ 	.word	0x0500000f


	//   ....[166]....
        /*05b0*/ 	.word	0x0500000f


	//   ....[167]....
        /*05b4*/ 	.word	0x0500000f


	//   ....[168]....
        /*05b8*/ 	.word	0x0500000f


	//   ....[169]....
        /*05bc*/ 	.word	0x0500000f


	//   ....[170]....
        /*05c0*/ 	.word	0x0500000f


	//   ....[171]....
        /*05c4*/ 	.word	0x0500000f


	//   ....[172]....
        /*05c8*/ 	.word	0x0500000f


	//   ....[173]....
        /*05cc*/ 	.word	0x0500000f


	//   ....[174]....
        /*05d0*/ 	.word	0x0500000f


	//   ....[175]....
        /*05d4*/ 	.word	0x0500000f


	//   ....[176]....
        /*05d8*/ 	.word	0x0500000f


	//   ....[177]....
        /*05dc*/ 	.word	0x0500000f


	//   ....[178]....
        /*05e0*/ 	.word	0x0500000f


	//   ....[179]....
        /*05e4*/ 	.word	0x0500000f


	//   ....[180]....
        /*05e8*/ 	.word	0x0500000f


	//   ....[181]....
        /*05ec*/ 	.word	0x0500000f


	//   ....[182]....
        /*05f0*/ 	.word	0x0500000f


	//   ....[183]....
        /*05f4*/ 	.word	0x0500000f


	//   ....[184]....
        /*05f8*/ 	.word	0x0500000f


	//   ....[185]....
        /*05fc*/ 	.word	0x0500000f


	//   ....[186]....
        /*0600*/ 	.word	0x0500000f


	//   ....[187]....
        /*0604*/ 	.word	0x0500000f


	//   ....[188]....
        /*0608*/ 	.word	0x0500000f


	//   ....[189]....
        /*060c*/ 	.word	0x0500000f


	//   ....[190]....
        /*0610*/ 	.word	0x0500000f


	//   ....[191]....
        /*0614*/ 	.word	0x0500000f


	//   ....[192]....
        /*0618*/ 	.word	0x0500000f


	//   ....[193]....
        /*061c*/ 	.word	0x0500000f


	//   ....[194]....
        /*0620*/ 	.word	0x0500000f


	//   ....[195]....
        /*0624*/ 	.word	0x0500000f


	//   ....[196]....
        /*0628*/ 	.word	0x0500000f


	//   ....[197]....
        /*062c*/ 	.word	0x0500000f


	//   ....[198]....
        /*0630*/ 	.word	0x0500000f


	//   ....[199]....
        /*0634*/ 	.word	0x0500000f


	//   ....[200]....
        /*0638*/ 	.word	0x0500000f


	//   ....[201]....
        /*063c*/ 	.word	0x0500000f


	//   ....[202]....
        /*0640*/ 	.word	0x0500000f


	//   ....[203]....
        /*0644*/ 	.word	0x0500000f


	//   ....[204]....
        /*0648*/ 	.word	0x0500000f


	//   ....[205]....
        /*064c*/ 	.word	0x0500000f


	//   ....[206]....
        /*0650*/ 	.word	0x0500000f


	//   ....[207]....
        /*0654*/ 	.word	0x0500000f


	//   ....[208]....
        /*0658*/ 	.word	0x0500000f


	//   ....[209]....
        /*065c*/ 	.word	0x0500000f


	//   ....[210]....
        /*0660*/ 	.word	0x0500000f


	//   ....[211]....
        /*0664*/ 	.word	0x0500000f


	//   ....[212]....
        /*0668*/ 	.word	0x0500000f


	//   ....[213]....
        /*066c*/ 	.word	0x0500000f


	//   ....[214]....
        /*0670*/ 	.word	0x0500000f


	//   ....[215]....
        /*0674*/ 	.word	0x0500000f


	//   ....[216]....
        /*0678*/ 	.word	0x0500000f


	//   ....[217]....
        /*067c*/ 	.word	0x0500000f


	//   ....[218]....
        /*0680*/ 	.word	0x0500000f


	//   ....[219]....
        /*0684*/ 	.word	0x0500000f


	//   ....[220]....
        /*0688*/ 	.word	0x0500000f


	//   ....[221]....
        /*068c*/ 	.word	0x0500000f


	//   ....[222]....
        /*0690*/ 	.word	0x0500000f


	//   ....[223]....
        /*0694*/ 	.word	0x0500000f


	//   ....[224]....
        /*0698*/ 	.word	0x0500000f


	//   ....[225]....
        /*069c*/ 	.word	0x0500000f


	//   ....[226]....
        /*06a0*/ 	.word	0x0500000f


	//   ....[227]....
        /*06a4*/ 	.word	0x0500000f


	//   ....[228]....
        /*06a8*/ 	.word	0x0500000f


	//   ....[229]....
        /*06ac*/ 	.word	0x0500000f


	//   ....[230]....
        /*06b0*/ 	.word	0x0500000f


	//   ....[231]....
        /*06b4*/ 	.word	0x0500000f


	//   ....[232]....
        /*06b8*/ 	.word	0x0500000f


	//   ....[233]....
        /*06bc*/ 	.word	0x0500000f


	//   ....[234]....
        /*06c0*/ 	.word	0x0500000f


	//   ....[235]....
        /*06c4*/ 	.word	0x0500000f


	//   ....[236]....
        /*06c8*/ 	.word	0x0500000f


	//   ....[237]....
        /*06cc*/ 	.word	0x0500000f


	//   ....[238]....
        /*06d0*/ 	.word	0x0500000f


	//   ....[239]....
        /*06d4*/ 	.word	0x0500000f


	//   ....[240]....
        /*06d8*/ 	.word	0x0500000f


	//   ....[241]....
        /*06dc*/ 	.word	0x0500000f


	//   ....[242]....
        /*06e0*/ 	.word	0x0500000f


	//   ....[243]....
        /*06e4*/ 	.word	0x0500000f


	//   ....[244]....
        /*06e8*/ 	.word	0x0500000f


	//   ....[245]....
        /*06ec*/ 	.word	0xffffffff


	//   ....[246]....
        /*06f0*/ 	.word	0xffffffff


	//   ....[247]....
        /*06f4*/ 	.word	0xffffffff


	//   ....[248]....
        /*06f8*/ 	.word	0xffffffff


	//   ....[249]....
        /*06fc*/ 	.word	0xffffffff


	//   ....[250]....
        /*0700*/ 	.word	0xffffffff


	//   ....[251]....
        /*0704*/ 	.word	0xffffffff


	//   ....[252]....
        /*0708*/ 	.word	0xffffffff


	//----- nvinfo : EIATTR_COOP_GROUP_INSTR_OFFSETS
	.align		4
.L_918:
        /*070c*/ 	.byte	0x04, 0x28
        /*070e*/ 	.short	(.L_920 - .L_919)


	//   ....[0]....
.L_919:
        /*0710*/ 	.word	0x000000c0


	//   ....[1]....
        /*0714*/ 	.word	0x00000190


	//   ....[2]....
        /*0718*/ 	.word	0x000001e0


	//   ....[3]....
        /*071c*/ 	.word	0x00000400


	//   ....[4]....
        /*0720*/ 	.word	0x00000560


	//   ....[5]....
        /*0724*/ 	.word	0x00000680


	//   ....[6]....
        /*0728*/ 	.word	0x000007e0


	//   ....[7]....
        /*072c*/ 	.word	0x00002d40


	//   ....[8]....
        /*0730*/ 	.word	0x00002d50


	//   ....[9]....
        /*0734*/ 	.word	0x00003770


	//   ....[10]....
        /*0738*/ 	.word	0x00003780


	//   ....[11]....
        /*073c*/ 	.word	0x000040f0


	//   ....[12]....
        /*0740*/ 	.word	0x00004100


	//   ....[13]....
        /*0744*/ 	.word	0x000044c0


	//   ....[14]....
        /*0748*/ 	.word	0x000044e0


	//   ....[15]....
        /*074c*/ 	.word	0x00005b30


	//   ....[16]....
        /*0750*/ 	.word	0x0000d7a0


	//   ....[17]....
        /*0754*/ 	.word	0x0000e770


	//   ....[18]....
        /*0758*/ 	.word	0x0000e780


	//   ....[19]....
        /*075c*/ 	.word	0x0000e790


	//   ....[20]....
        /*0760*/ 	.word	0x0000e7a0


	//   ....[21]....
        /*0764*/ 	.word	0x0000eae0


	//   ....[22]....
        /*0768*/ 	.word	0x0000eaf0


	//   ....[23]....
        /*076c*/ 	.word	0x0000eb00


	//   ....[24]....
        /*0770*/ 	.word	0x0000eb10


	//   ....[25]....
        /*0774*/ 	.word	0x0000fd40


	//   ....[26]....
        /*0778*/ 	.word	0x0000fd60


	//   ....[27]....
        /*077c*/ 	.word	0x0000fd70


	//   ....[28]....
        /*0780*/ 	.word	0x0000fd80


	//   ....[29]....
        /*0784*/ 	.word	0x0000fe60


	//   ....[30]....
        /*0788*/ 	.word	0x0000fe80


	//   ....[31]....
        /*078c*/ 	.word	0x0000fe90


	//   ....[32]....
        /*0790*/ 	.word	0x0000ff20


	//   ....[33]....
        /*0794*/ 	.word	0x00012860


	//   ....[34]....
        /*0798*/ 	.word	0x00013c00


	//   ....[35]....
        /*079c*/ 	.word	0x00014090


	//   ....[36]....
        /*07a0*/ 	.word	0x00014c80


	//   ....[37]....
        /*07a4*/ 	.word	0x00014cc0


	//   ....[38]....
        /*07a8*/ 	.word	0x00014d10


	//   ....[39]....
        /*07ac*/ 	.word	0x00014d30


	//   ....[40]....
        /*07b0*/ 	.word	0x00019440


	//   ....[41]....
        /*07b4*/ 	.word	0x0001aa50


	//   ....[42]....
        /*07b8*/ 	.word	0x0001c080


	//   ....[43]....
        /*07bc*/ 	.word	0x0001c0c0


	//   ....[44]....
        /*07c0*/ 	.word	0x0001c110


	//   ....[45]....
        /*07c4*/ 	.word	0x0001c130


	//   ....[46]....
        /*07c8*/ 	.word	0x000207c0


	//   ....[47]....
        /*07cc*/ 	.word	0x00021b90


	//   ....[48]....
        /*07d0*/ 	.word	0x00022f20


	//   ....[49]....
        /*07d4*/ 	.word	0x00023470


	//   ....[50]....
        /*07d8*/ 	.word	0x00023fa0


	//   ....[51]....
        /*07dc*/ 	.word	0x00023fe0


	//   ....[52]....
        /*07e0*/ 	.word	0x00024030


	//   ....[53]....
        /*07e4*/ 	.word	0x00024050


	//   ....[54]....
        /*07e8*/ 	.word	0x00028760


	//   ....[55]....
        /*07ec*/ 	.word	0x00028900


	//   ....[56]....
        /*07f0*/ 	.word	0x00028920


	//   ....[57]....
        /*07f4*/ 	.word	0x00028960


	//   ....[58]....
        /*07f8*/ 	.word	0x00028980


	//   ....[59]....
        /*07fc*/ 	.word	0x0002b170


	//   ....[60]....
        /*0800*/ 	.word	0x0002b4b0


	//   ....[61]....
        /*0804*/ 	.word	0x0002b4d0


	//   ....[62]....
        /*0808*/ 	.word	0x0002b500


	//   ....[63]....
        /*080c*/ 	.word	0x0002b510


	//   ....[64]....
        /*0810*/ 	.word	0x0002bb60


	//   ....[65]....
        /*0814*/ 	.word	0x0002bb80


	//   ....[66]....
        /*0818*/ 	.word	0x0002bdb0


	//   ....[67]....
        /*081c*/ 	.word	0x0002bdd0


	//   ....[68]....
        /*0820*/ 	.word	0x0002c8e0


	//   ....[69]....
        /*0824*/ 	.word	0x0002c900


	//   ....[70]....
        /*0828*/ 	.word	0x0002cb30


	//   ....[71]....
        /*082c*/ 	.word	0x0002cb50


	//   ....[72]....
        /*0830*/ 	.word	0x0002cdf0


	//   ....[73]....
        /*0834*/ 	.word	0x0002cfc0


	//   ....[74]....
        /*0838*/ 	.word	0x0002cff0


	//   ....[75]....
        /*083c*/ 	.word	0x0002d020


	//   ....[76]....
        /*0840*/ 	.word	0x0002d050


	//   ....[77]....
        /*0844*/ 	.word	0x0002d080


	//   ....[78]....
        /*0848*/ 	.word	0x0002d0b0


	//   ....[79]....
        /*084c*/ 	.word	0x0002d220


	//   ....[80]....
        /*0850*/ 	.word	0x0002d250


	//   ....[81]....
        /*0854*/ 	.word	0x0002d280


	//   ....[82]....
        /*0858*/ 	.word	0x0002d2b0


	//   ....[83]....
        /*085c*/ 	.word	0x0002d2e0


	//   ....[84]....
        /*0860*/ 	.word	0x0002d310


	//   ....[85]....
        /*0864*/ 	.word	0x0002d3a0


	//   ....[86]....
        /*0868*/ 	.word	0x0002d400


	//   ....[87]....
        /*086c*/ 	.word	0x0002d490


	//   ....[88]....
        /*0870*/ 	.word	0x0002e5a0


	//   ....[89]....
        /*0874*/ 	.word	0x000311a0


	//   ....[90]....
        /*0878*/ 	.word	0x000311c0


	//   ....[91]....
        /*087c*/ 	.word	0x00031250


	//   ....[92]....
        /*0880*/ 	.word	0x00031270


	//   ....[93]....
        /*0884*/ 	.word	0x000312f0


	//   ....[94]....
        /*0888*/ 	.word	0x00031310


	//   ....[95]....
        /*088c*/ 	.word	0x00031320


	//   ....[96]....
        /*0890*/ 	.word	0x00031330


	//   ....[97]....
        /*0894*/ 	.word	0x00031b10


	//   ....[98]....
        /*0898*/ 	.word	0x00031b40


	//   ....[99]....
        /*089c*/ 	.word	0x00031bf0


	//   ....[100]....
        /*08a0*/ 	.word	0x00031c00


	//   ....[101]....
        /*08a4*/ 	.word	0x00031c10


	//   ....[102]....
        /*08a8*/ 	.word	0x00031c20


	//   ....[103]....
        /*08ac*/ 	.word	0x00031ca0


	//   ....[104]....
        /*08b0*/ 	.word	0x00031cb0


	//   ....[105]....
        /*08b4*/ 	.word	0x00032610


	//   ....[106]....
        /*08b8*/ 	.word	0x000326a0


	//   ....[107]....
        /*08bc*/ 	.word	0x00032720


	//   ....[108]....
        /*08c0*/ 	.word	0x00032870


	//   ....[109]....
        /*08c4*/ 	.word	0x000328d0


	//   ....[110]....
        /*08c8*/ 	.word	0x000328f0


	//   ....[111]....
        /*08cc*/ 	.word	0x00032900


	//   ....[112]....
        /*08d0*/ 	.word	0x00032b90


	//   ....[113]....
        /*08d4*/ 	.word	0x000330f0


	//   ....[114]....
        /*08d8*/ 	.word	0x00033150


	//   ....[115]....
        /*08dc*/ 	.word	0x00033340


	//   ....[116]....
        /*08e0*/ 	.word	0x00033350


	//   ....[117]....
        /*08e4*/ 	.word	0x00033370


	//   ....[118]....
        /*08e8*/ 	.word	0x000333a0


	//   ....[119]....
        /*08ec*/ 	.word	0x000333c0


	//   ....[120]....
        /*08f0*/ 	.word	0x00033610


	//   ....[121]....
        /*08f4*/ 	.word	0x00033e20


	//   ....[122]....
        /*08f8*/ 	.word	0x00033e40


	//   ....[123]....
        /*08fc*/ 	.word	0x00033e90


	//   ....[124]....
        /*0900*/ 	.word	0x00033ea0


	//   ....[125]....
        /*0904*/ 	.word	0x00033ee0


	//   ....[126]....
        /*0908*/ 	.word	0x00033ef0


	//   ....[127]....
        /*090c*/ 	.word	0x00033f00


	//   ....[128]....
        /*0910*/ 	.word	0x00033f40


	//   ....[129]....
        /*0914*/ 	.word	0x00034260


	//   ....[130]....
        /*0918*/ 	.word	0x000342a0


	//   ....[131]....
        /*091c*/ 	.word	0x000342c0


	//   ....[132]....
        /*0920*/ 	.word	0x000342e0


	//   ....[133]....
        /*0924*/ 	.word	0x00034310


	//   ....[134]....
        /*0928*/ 	.word	0x00034330


	//   ....[135]....
        /*092c*/ 	.word	0x00034430


	//   ....[136]....
        /*0930*/ 	.word	0x00034580


	//   ....[137]....
        /*0934*/ 	.word	0x00034b80


	//   ....[138]....
        /*0938*/ 	.word	0x00034bd0


	//   ....[139]....
        /*093c*/ 	.word	0x00034c00


	//   ....[140]....
        /*0940*/ 	.word	0x00034c30


	//   ....[141]....
        /*0944*/ 	.word	0x00034c40


	//   ....[142]....
        /*0948*/ 	.word	0x00034c70


	//   ....[143]....
        /*094c*/ 	.word	0x00034ca0


	//   ....[144]....
        /*0950*/ 	.word	0x00034cd0


	//   ....[145]....
        /*0954*/ 	.word	0x00034e50


	//   ....[146]....
        /*0958*/ 	.word	0x00034e80


	//   ....[147]....
        /*095c*/ 	.word	0x00034eb0


	//   ....[148]....
        /*0960*/ 	.word	0x00034ee0


	//   ....[149]....
        /*0964*/ 	.word	0x00034f10


	//   ....[150]....
        /*0968*/ 	.word	0x00034f40


	//   ....[151]....
        /*096c*/ 	.word	0x00035000


	//   ....[152]....
        /*0970*/ 	.word	0x00035020


	//   ....[153]....
        /*0974*/ 	.word	0x00035090


	//   ....[154]....
        /*0978*/ 	.word	0x00035730


	//   ....[155]....
        /*097c*/ 	.word	0x00035a50


	//   ....[156]....
        /*0980*/ 	.word	0x00035ae0


	//   ....[157]....
        /*0984*/ 	.word	0x00035bc0


	//   ....[158]....
        /*0988*/ 	.word	0x00035c50


	//   ....[159]....
        /*098c*/ 	.word	0x00035d30


	//   ....[160]....
        /*0990*/ 	.word	0x00035dc0


	//   ....[161]....
        /*0994*/ 	.word	0x00035ea0


	//   ....[162]....
        /*0998*/ 	.word	0x00035f30


	//   ....[163]....
        /*099c*/ 	.word	0x00035f80


	//   ....[164]....
        /*09a0*/ 	.word	0x00035fd0


	//   ....[165]....
        /*09a4*/ 	.word	0x00036070


	//   ....[166]....
        /*09a8*/ 	.word	0x00036100


	//   ....[167]....
        /*09ac*/ 	.word	0x00036150


	//   ....[168]....
        /*09b0*/ 	.word	0x000361a0


	//   ....[169]....
        /*09b4*/ 	.word	0x00036290


	//   ....[170]....
        /*09b8*/ 	.word	0x00036340


	//   ....[171]....
        /*09bc*/ 	.word	0x000363c0


	//   ....[172]....
        /*09c0*/ 	.word	0x00036430


	//   ....[173]....
        /*09c4*/ 	.word	0x00036540


	//   ....[174]....
        /*09c8*/ 	.word	0x00036650


	//   ....[175]....
        /*09cc*/ 	.word	0x00036720


	//   ....[176]....
        /*09d0*/ 	.word	0x00036770


	//   ....[177]....
        /*09d4*/ 	.word	0x00036a60


	//   ....[178]....
        /*09d8*/ 	.word	0x00036d30


	//   ....[179]....
        /*09dc*/ 	.word	0x00036e20


	//   ....[180]....
        /*09e0*/ 	.word	0x00036ec0


	//   ....[181]....
        /*09e4*/ 	.word	0x00036f20


	//   ....[182]....
        /*09e8*/ 	.word	0x00037010


	//   ....[183]....
        /*09ec*/ 	.word	0x00037080


	//   ....[184]....
        /*09f0*/ 	.word	0x00037170


	//   ....[185]....
        /*09f4*/ 	.word	0x000371e0


	//   ....[186]....
        /*09f8*/ 	.word	0x00037280


	//   ....[187]....
        /*09fc*/ 	.word	0x00037370


	//   ....[188]....
        /*0a00*/ 	.word	0x00037410


	//   ....[189]....
        /*0a04*/ 	.word	0x00037470


	//   ....[190]....
        /*0a08*/ 	.word	0x00037530


	//   ....[191]....
        /*0a0c*/ 	.word	0x00037590


	//   ....[192]....
        /*0a10*/ 	.word	0x00037630


	//   ....[193]....
        /*0a14*/ 	.word	0x000376e0


	//   ....[194]....
        /*0a18*/ 	.word	0x00037780


	//   ....[195]....
        /*0a1c*/ 	.word	0x00037ab0


	//   ....[196]....
        /*0a20*/ 	.word	0x00037b70


	//   ....[197]....
        /*0a24*/ 	.word	0x00037de0


	//   ....[198]....
        /*0a28*/ 	.word	0x00037e60


	//   ....[199]....
        /*0a2c*/ 	.word	0x00038070


	//   ....[200]....
        /*0a30*/ 	.word	0x000380c0


	//   ....[201]....
        /*0a34*/ 	.word	0x00038230


	//   ....[202]....
        /*0a38*/ 	.word	0x000382c0


	//   ....[203]....
        /*0a3c*/ 	.word	0x00038400


	//   ....[204]....
        /*0a40*/ 	.word	0x00038500


	//   ....[205]....
        /*0a44*/ 	.word	0x00038770


	//   ....[206]....
        /*0a48*/ 	.word	0x000387c0


	//   ....[207]....
        /*0a4c*/ 	.word	0x00038990


	//   ....[208]....
        /*0a50*/ 	.word	0x000389e0


	//   ....[209]....
        /*0a54*/ 	.word	0x00038bb0


	//   ....[210]....
        /*0a58*/ 	.word	0x00038c00


	//   ....[211]....
        /*0a5c*/ 	.word	0x00038cf0


	//   ....[212]....
        /*0a60*/ 	.word	0x00038d90


	//   ....[213]....
        /*0a64*/ 	.word	0x00038df0


	//   ....[214]....
        /*0a68*/ 	.word	0x00038ea0


	//   ....[215]....
        /*0a6c*/ 	.word	0x00038f00


	//   ....[216]....
        /*0a70*/ 	.word	0x00038fb0


	//   ....[217]....
        /*0a74*/ 	.word	0x00039010


	//   ....[218]....
        /*0a78*/ 	.word	0x000390c0


	//   ....[219]....
        /*0a7c*/ 	.word	0x000391b0


	//   ....[220]....
        /*0a80*/ 	.word	0x00039290


	//   ....[221]....
        /*0a84*/ 	.word	0x000393a0


	//   ....[222]....
        /*0a88*/ 	.word	0x000394a0


	//   ....[223]....
        /*0a8c*/ 	.word	0x000395d0


	//   ....[224]....
        /*0a90*/ 	.word	0x000396b0


	//   ....[225]....
        /*0a94*/ 	.word	0x000397b0


	//   ....[226]....
        /*0a98*/ 	.word	0x00039890


	//   ....[227]....
        /*0a9c*/ 	.word	0x00039920


	//   ....[228]....
        /*0aa0*/ 	.word	0x000399c0


	//   ....[229]....
        /*0aa4*/ 	.word	0x00039ae0


	//   ....[230]....
        /*0aa8*/ 	.word	0x00039b50


	//   ....[231]....
        /*0aac*/ 	.word	0x00039bc0


	//   ....[232]....
        /*0ab0*/ 	.word	0x00039c30


	//   ....[233]....
        /*0ab4*/ 	.word	0x00039ca0


	//   ....[234]....
        /*0ab8*/ 	.word	0x00039d20


	//   ....[235]....
        /*0abc*/ 	.word	0x00039db0


	//   ....[236]....
        /*0ac0*/ 	.word	0x00039e40


	//   ....[237]....
        /*0ac4*/ 	.word	0x00039eb0


	//   ....[238]....
        /*0ac8*/ 	.word	0x00039f20


	//   ....[239]....
        /*0acc*/ 	.word	0x00039f90


	//   ....[240]....
        /*0ad0*/ 	.word	0x0003a010


	//   ....[241]....
        /*0ad4*/ 	.word	0x0003a080


	//   ....[242]....
        /*0ad8*/ 	.word	0x0003a120


	//   ....[243]....
        /*0adc*/ 	.word	0x0003a1b0


	//   ....[244]....
        /*0ae0*/ 	.word	0x0003a2d0


	//   ....[245]....
        /*0ae4*/ 	.word	0x0003c210


	//   ....[246]....
        /*0ae8*/ 	.word	0x0003d9b0


	//   ....[247]....
        /*0aec*/ 	.word	0x0003dfa0


	//   ....[248]....
        /*0af0*/ 	.word	0x0003ecb0


	//   ....[249]....
        /*0af4*/ 	.word	0x0003ed00


	//   ....[250]....
        /*0af8*/ 	.word	0x0003ed20


	//   ....[251]....
        /*0afc*/ 	.word	0x0003ed30


	//   ....[252]....
        /*0b00*/ 	.word	0x00049980


	//----- nvinfo : EIATTR_REG_RECONFIG
	.align		4
.L_920:
        /*0b04*/ 	.byte	0x01, 0x54
	.zero		2


	//----- nvinfo : EIATTR_SYSCALL_OFFSETS
	.align		4
        /*0b08*/ 	.byte	0x04, 0x46
        /*0b0a*/ 	.short	(.L_922 - .L_921)


	//   ....[0]....
.L_921:
        /*0b0c*/ 	.word	0x00002030


	//   ....[1]....
        /*0b10*/ 	.word	0x00002180


	//   ....[2]....
        /*0b14*/ 	.word	0x0000dbd0


	//   ....[3]....
        /*0b18*/ 	.word	0x0000e520


	//   ....[4]....
        /*0b1c*/ 	.word	0x00030580


	//   ....[5]....
        /*0b20*/ 	.word	0x000306d0


	//   ....[6]....
        /*0b24*/ 	.word	0x000307c0


	//   ....[7]....
        /*0b28*/ 	.word	0x00031700


	//   ....[8]....
        /*0b2c*/ 	.word	0x00031f80


	//----- nvinfo : EIATTR_MBARRIER_INSTR_OFFSETS
	.align		4
.L_922:
        /*0b30*/ 	.byte	0x04, 0x39
        /*0b32*/ 	.short	(.L_924 - .L_923)


	//   ....[0]....
.L_923:
        /*0b34*/ 	.word	0x000002d0
        /*0b38*/ 	.word	0x000000ff
        /*0b3c*/ 	.word	0x00038800
        /*0b40*/ 	.short	0x0100
        /*0b42*/ 	.byte	0x08
	.zero		1


	//   ....[1]....
        /*0b44*/ 	.word	0x000002f0
        /*0b48*/ 	.word	0x000000ff
        /*0b4c*/ 	.word	0x00038810
        /*0b50*/ 	.short	0x0100
        /*0b52*/ 	.byte	0x08
	.zero		1


	//   ....[2]....
        /*0b54*/ 	.word	0x00000300
        /*0b58*/ 	.word	0x000000ff
        /*0b5c*/ 	.word	0x00038820
        /*0b60*/ 	.short	0x0100
        /*0b62*/ 	.byte	0x08
	.zero		1


	//   ....[3]....
        /*0b64*/ 	.word	0x000003b0
        /*0b68*/ 	.word	0x000000ff
        /*0b6c*/ 	.word	0x00038830
        /*0b70*/ 	.short	0x0100
        /*0b72*/ 	.byte	0x06
	.zero		1


	//   ....[4]....
        /*0b74*/ 	.word	0x000003c0
        /*0b78*/ 	.word	0x000000ff
        /*0b7c*/ 	.word	0x00038840
        /*0b80*/ 	.short	0x0100
        /*0b82*/ 	.byte	0x06
	.zero		1


	//   ....[5]....
        /*0b84*/ 	.word	0x000003d0
        /*0b88*/ 	.word	0x000000ff
        /*0b8c*/ 	.word	0x00038838
        /*0b90*/ 	.short	0x0100
        /*0b92*/ 	.byte	0x06
	.zero		1


	//   ....[6]....
        /*0b94*/ 	.word	0x000003e0
        /*0b98*/ 	.word	0x000000ff
        /*0b9c*/ 	.word	0x00038848
        /*0ba0*/ 	.short	0x0100
        /*0ba2*/ 	.byte	0x06
	.zero		1


	//   ....[7]....
        /*0ba4*/ 	.word	0x00000510
        /*0ba8*/ 	.word	0x000000ff
        /*0bac*/ 	.word	0x00038850
        /*0bb0*/ 	.short	0x0100
        /*0bb2*/ 	.byte	0x08
	.zero		1


	//   ....[8]....
        /*0bb4*/ 	.word	0x00000520
        /*0bb8*/ 	.word	0x000000ff
        /*0bbc*/ 	.word	0x00038860
        /*0bc0*/ 	.short	0x0100
        /*0bc2*/ 	.byte	0x08
	.zero		1


	//   ....[9]....
        /*0bc4*/ 	.word	0x00000530
        /*0bc8*/ 	.word	0x000000ff
        /*0bcc*/ 	.word	0x00038858
        /*0bd0*/ 	.short	0x0100
        /*0bd2*/ 	.byte	0x08
	.zero		1


	//   ....[10]....
        /*0bd4*/ 	.word	0x00000540
        /*0bd8*/ 	.word	0x000000ff
        /*0bdc*/ 	.word	0x00038868
        /*0be0*/ 	.short	0x0100
        /*0be2*/ 	.byte	0x08
	.zero		1


	//   ....[11]....
        /*0be4*/ 	.word	0x00000630
        /*0be8*/ 	.word	0x000000ff
        /*0bec*/ 	.word	0x00038870
        /*0bf0*/ 	.short	0x0100
        /*0bf2*/ 	.byte	0x06
	.zero		1


	//   ....[12]....
        /*0bf4*/ 	.word	0x00000640
        /*0bf8*/ 	.word	0x000000ff
        /*0bfc*/ 	.word	0x00038880
        /*0c00*/ 	.short	0x0100
        /*0c02*/ 	.byte	0x06
	.zero		1


	//   ....[13]....
        /*0c04*/ 	.word	0x00000650
        /*0c08*/ 	.word	0x000000ff
        /*0c0c*/ 	.word	0x00038878
        /*0c10*/ 	.short	0x0100
        /*0c12*/ 	.byte	0x06
	.zero		1


	//   ....[14]....
        /*0c14*/ 	.word	0x00000660
        /*0c18*/ 	.word	0x000000ff
        /*0c1c*/ 	.word	0x00038888
        /*0c20*/ 	.short	0x0100
        /*0c22*/ 	.byte	0x06
	.zero		1


	//   ....[15]....
        /*0c24*/ 	.word	0x00000790
        /*0c28*/ 	.word	0x000000ff
        /*0c2c*/ 	.word	0x00038890
        /*0c30*/ 	.short	0x0100
        /*0c32*/ 	.byte	0x08
	.zero		1


	//   ....[16]....
        /*0c34*/ 	.word	0x000007a0
        /*0c38*/ 	.word	0x000000ff
        /*0c3c*/ 	.word	0x000388a0
        /*0c40*/ 	.short	0x0100
        /*0c42*/ 	.byte	0x08
	.zero		1


	//   ....[17]....
        /*0c44*/ 	.word	0x000007b0
        /*0c48*/ 	.word	0x000000ff
        /*0c4c*/ 	.word	0x00038898
        /*0c50*/ 	.short	0x0100
        /*0c52*/ 	.byte	0x08
	.zero		1


	//   ....[18]....
        /*0c54*/ 	.word	0x000007c0
        /*0c58*/ 	.word	0x000000ff
        /*0c5c*/ 	.word	0x000388a8
        /*0c60*/ 	.short	0x0100
        /*0c62*/ 	.byte	0x08
	.zero		1


	//   ....[19]....
        /*0c64*/ 	.word	0x000008f0
        /*0c68*/ 	.word	0x000000ff
        /*0c6c*/ 	.word	0x000388b0
        /*0c70*/ 	.short	0x0100
        /*0c72*/ 	.byte	0x08
	.zero		1


	//   ....[20]....
        /*0c74*/ 	.word	0x00000900
        /*0c78*/ 	.word	0x000000ff
        /*0c7c*/ 	.word	0x000388c0
        /*0c80*/ 	.short	0x0100
        /*0c82*/ 	.byte	0x08
	.zero		1


	//   ....[21]....
        /*0c84*/ 	.word	0x00000910
        /*0c88*/ 	.word	0x000000ff
        /*0c8c*/ 	.word	0x000388b8
        /*0c90*/ 	.short	0x0100
        /*0c92*/ 	.byte	0x08
	.zero		1


	//   ....[22]....
        /*0c94*/ 	.word	0x00000920
        /*0c98*/ 	.word	0x000000ff
        /*0c9c*/ 	.word	0x000388c8
        /*0ca0*/ 	.short	0x0100
        /*0ca2*/ 	.byte	0x08
	.zero		1


	//   ....[23]....
        /*0ca4*/ 	.word	0x00002cf0
        /*0ca8*/ 	.word	0x0000003d
        /*0cac*/ 	.word	0x00038890
        /*0cb0*/ 	.short	0x010a
        /*0cb2*/ 	.byte	0x3f
	.zero		1


	//   ....[24]....
        /*0cb4*/ 	.word	0x00003720
        /*0cb8*/ 	.word	0x0000003d
        /*0cbc*/ 	.word	0x00038890
        /*0cc0*/ 	.short	0x010a
        /*0cc2*/ 	.byte	0x3f
	.zero		1


	//   ....[25]....
        /*0cc4*/ 	.word	0x00003f40
        /*0cc8*/ 	.word	0x0000003d
        /*0ccc*/ 	.word	0x00038890
        /*0cd0*/ 	.short	0x010a
        /*0cd2*/ 	.byte	0x3f
	.zero		1


	//   ....[26]....
        /*0cd4*/ 	.word	0x00004320
        /*0cd8*/ 	.word	0x00000004
        /*0cdc*/ 	.word	0x00000000
        /*0ce0*/ 	.short	0x0101
        /*0ce2*/ 	.byte	0x3f
	.zero		1


	//   ....[27]....
        /*0ce4*/ 	.word	0x00004350
        /*0ce8*/ 	.word	0x0000003d
        /*0cec*/ 	.word	0x000388b0
        /*0cf0*/ 	.short	0x010a
        /*0cf2*/ 	.byte	0x3f
	.zero		1


	//   ....[28]....
        /*0cf4*/ 	.word	0x00004b60
        /*0cf8*/ 	.word	0x0000003d
        /*0cfc*/ 	.word	0x00000000
        /*0d00*/ 	.short	0x0101
        /*0d02*/ 	.byte	0x3f
	.zero		1


	//   ....[29]....
        /*0d04*/ 	.word	0x00007f60
        /*0d08*/ 	.word	0x0000000c
        /*0d0c*/ 	.word	0x00000000
        /*0d10*/ 	.short	0x0101
        /*0d12*/ 	.byte	0x3f
	.zero		1


	//   ....[30]....
        /*0d14*/ 	.word	0x0000bd70
        /*0d18*/ 	.word	0x0000000c
        /*0d1c*/ 	.word	0x00000000
        /*0d20*/ 	.short	0x0101
        /*0d22*/ 	.byte	0x3f
	.zero		1


	//   ....[31]....
        /*0d24*/ 	.word	0x0000e2a0
        /*0d28*/ 	.word	0x00000002
        /*0d2c*/ 	.word	0x00038800
        /*0d30*/ 	.short	0x010a
        /*0d32*/ 	.byte	0x3f
	.zero		1


	//   ....[32]....
        /*0d34*/ 	.word	0x0000e2f0
        /*0d38*/ 	.word	0x00000002
        /*0d3c*/ 	.word	0x00038800
        /*0d40*/ 	.short	0x010a
        /*0d42*/ 	.byte	0x3f
	.zero		1


	//   ....[33]....
        /*0d44*/ 	.word	0x0000ed70
        /*0d48*/ 	.word	0x00000002
        /*0d4c*/ 	.word	0x00038800
        /*0d50*/ 	.short	0x010a
        /*0d52*/ 	.byte	0x3f
	.zero		1


	//   ....[34]....
        /*0d54*/ 	.word	0x000101b0
        /*0d58*/ 	.word	0x00000002
        /*0d5c*/ 	.word	0x00038800
        /*0d60*/ 	.short	0x010a
        /*0d62*/ 	.byte	0x3f
	.zero		1


	//   ....[35]....
        /*0d64*/ 	.word	0x00011780
        /*0d68*/ 	.word	0x00000004
        /*0d6c*/ 	.word	0x00000000
        /*0d70*/ 	.short	0x010a
        /*0d72*/ 	.byte	0x3f
	.zero		1


	//   ....[36]....
        /*0d74*/ 	.word	0x00011820
        /*0d78*/ 	.word	0x00000006
        /*0d7c*/ 	.word	0x00000000
        /*0d80*/ 	.short	0x010a
        /*0d82*/ 	.byte	0x3f
	.zero		1


	//   ....[37]....
        /*0d84*/ 	.word	0x00011c40
        /*0d88*/ 	.word	0x00000002
        /*0d8c*/ 	.word	0x00000000
        /*0d90*/ 	.short	0x010a
        /*0d92*/ 	.byte	0x3f
	.zero		1


	//   ....[38]....
        /*0d94*/ 	.word	0x00011ca0
        /*0d98*/ 	.word	0x00000002
        /*0d9c*/ 	.word	0x00000000
        /*0da0*/ 	.short	0x010a
        /*0da2*/ 	.byte	0x3f
	.zero		1


	//   ....[39]....
        /*0da4*/ 	.word	0x00013830
        /*0da8*/ 	.word	0x0000000e
        /*0dac*/ 	.word	0x00000000
        /*0db0*/ 	.short	0x0101
        /*0db2*/ 	.byte	0x3f
	.zero		1


	//   ....[40]....
        /*0db4*/ 	.word	0x00019550
        /*0db8*/ 	.word	0x00000002
        /*0dbc*/ 	.word	0x00000000
        /*0dc0*/ 	.short	0x0101
        /*0dc2*/ 	.byte	0x3f
	.zero		1


	//   ....[41]....
        /*0dc4*/ 	.word	0x00019970
        /*0dc8*/ 	.word	0x00000004
        /*0dcc*/ 	.word	0x00000000
        /*0dd0*/ 	.short	0x010a
        /*0dd2*/ 	.byte	0x3f
	.zero		1


	//   ....[42]....
        /*0dd4*/ 	.word	0x00019a10
        /*0dd8*/ 	.word	0x00000006
        /*0ddc*/ 	.word	0x00000000
        /*0de0*/ 	.short	0x010a
        /*0de2*/ 	.byte	0x3f
	.zero		1


	//   ....[43]....
        /*0de4*/ 	.word	0x00019e30
        /*0de8*/ 	.word	0x0000000e
        /*0dec*/ 	.word	0x00000000
        /*0df0*/ 	.short	0x010a
        /*0df2*/ 	.byte	0x3f
	.zero		1


	//   ....[44]....
        /*0df4*/ 	.word	0x00019e90
        /*0df8*/ 	.word	0x0000000e
        /*0dfc*/ 	.word	0x00000000
        /*0e00*/ 	.short	0x010a
        /*0e02*/ 	.byte	0x3f
	.zero		1


	//   ....[45]....
        /*0e04*/ 	.word	0x0001ba20
        /*0e08*/ 	.word	0x0000000e
        /*0e0c*/ 	.word	0x00000000
        /*0e10*/ 	.short	0x0101
        /*0e12*/ 	.byte	0x3f
	.zero		1


	//   ....[46]....
        /*0e14*/ 	.word	0x000208d0
        /*0e18*/ 	.word	0x00000002
        /*0e1c*/ 	.word	0x00000000
        /*0e20*/ 	.short	0x0101
        /*0e22*/ 	.byte	0x3f
	.zero		1


	//   ....[47]....
        /*0e24*/ 	.word	0x00020aa0
        /*0e28*/ 	.word	0x00000004
        /*0e2c*/ 	.word	0x00000000
        /*0e30*/ 	.short	0x010a
        /*0e32*/ 	.byte	0x3f
	.zero		1


	//   ....[48]....
        /*0e34*/ 	.word	0x00020b40
        /*0e38*/ 	.word	0x00000006
        /*0e3c*/ 	.word	0x00000000
        /*0e40*/ 	.short	0x010a
        /*0e42*/ 	.byte	0x3f
	.zero		1


	//   ....[49]....
        /*0e44*/ 	.word	0x00020f60
        /*0e48*/ 	.word	0x0000000c
        /*0e4c*/ 	.word	0x00000000
        /*0e50*/ 	.short	0x010a
        /*0e52*/ 	.byte	0x3f
	.zero		1


	//   ....[50]....
        /*0e54*/ 	.word	0x00020fc0
        /*0e58*/ 	.word	0x0000000c
        /*0e5c*/ 	.word	0x00000000
        /*0e60*/ 	.short	0x010a
        /*0e62*/ 	.byte	0x3f
	.zero		1


	//   ....[51]....
        /*0e64*/ 	.word	0x00022b50
        /*0e68*/ 	.word	0x0000000c
        /*0e6c*/ 	.word	0x00000000
        /*0e70*/ 	.short	0x0101
        /*0e72*/ 	.byte	0x3f
	.zero		1


	//   ....[52]....
        /*0e74*/ 	.word	0x00028870
        /*0e78*/ 	.word	0x00000002
        /*0e7c*/ 	.word	0x00000000
        /*0e80*/ 	.short	0x0101
        /*0e82*/ 	.byte	0x3f
	.zero		1


	//   ....[53]....
        /*0e84*/ 	.word	0x0002bb50
        /*0e88*/ 	.word	0x00000003
        /*0e8c*/ 	.word	0x00000000
        /*0e90*/ 	.short	0x0101
        /*0e92*/ 	.byte	0x3f
	.zero		1


	//   ....[54]....
        /*0e94*/ 	.word	0x0002e680
        /*0e98*/ 	.word	0x00000017
        /*0e9c*/ 	.word	0x00038820
        /*0ea0*/ 	.short	0x010a
        /*0ea2*/ 	.byte	0x3f
	.zero		1


	//   ....[55]....
        /*0ea4*/ 	.word	0x0002e730
        /*0ea8*/ 	.word	0x00000003
        /*0eac*/ 	.word	0x000388a0
        /*0eb0*/ 	.short	0x010a
        /*0eb2*/ 	.byte	0x3f
	.zero		1


	//   ....[56]....
        /*0eb4*/ 	.word	0x0002e960
        /*0eb8*/ 	.word	0x00000003
        /*0ebc*/ 	.word	0x000388c0
        /*0ec0*/ 	.short	0x010a
        /*0ec2*/ 	.byte	0x3f
	.zero		1


	//   ....[57]....
        /*0ec4*/ 	.word	0x0002f350
        /*0ec8*/ 	.word	0x0000000a
        /*0ecc*/ 	.word	0x000388a0
        /*0ed0*/ 	.short	0x010a
        /*0ed2*/ 	.byte	0x3f
	.zero		1


	//   ....[58]....
        /*0ed4*/ 	.word	0x0002f570
        /*0ed8*/ 	.word	0x0000000a
        /*0edc*/ 	.word	0x000388c0
        /*0ee0*/ 	.short	0x010a
        /*0ee2*/ 	.byte	0x3f
	.zero		1


	//   ....[59]....
        /*0ee4*/ 	.word	0x00030f70
        /*0ee8*/ 	.word	0x00000011
        /*0eec*/ 	.word	0x00038840
        /*0ef0*/ 	.short	0x010a
        /*0ef2*/ 	.byte	0x3f
	.zero		1


	//   ....[60]....
        /*0ef4*/ 	.word	0x00031430
        /*0ef8*/ 	.word	0x00000011
        /*0efc*/ 	.word	0x00038830
        /*0f00*/ 	.short	0x0107
        /*0f02*/ 	.byte	0x3f
	.zero		1


	//   ....[61]....
        /*0f04*/ 	.word	0x00031500
        /*0f08*/ 	.word	0x00000011
        /*0f0c*/ 	.word	0x00038830
        /*0f10*/ 	.short	0x0101
        /*0f12*/ 	.byte	0x3f
	.zero		1


	//   ....[62]....
        /*0f14*/ 	.word	0x00031dc0
        /*0f18*/ 	.word	0x00000017
        /*0f1c*/ 	.word	0x00038800
        /*0f20*/ 	.short	0x0107
        /*0f22*/ 	.byte	0x3f
	.zero		1


	//   ....[63]....
        /*0f24*/ 	.word	0x00031e50
        /*0f28*/ 	.word	0x00000017
        /*0f2c*/ 	.word	0x00038800
        /*0f30*/ 	.short	0x0101
        /*0f32*/ 	.byte	0x3f
	.zero		1


	//   ....[64]....
        /*0f34*/ 	.word	0x00032d50
        /*0f38*/ 	.word	0x00000017
        /*0f3c*/ 	.word	0x00038810
        /*0f40*/ 	.short	0x0107
        /*0f42*/ 	.byte	0x3f
	.zero		1


	//   ....[65]....
        /*0f44*/ 	.word	0x00032e50
        /*0f48*/ 	.word	0x00000017
        /*0f4c*/ 	.word	0x00038810
        /*0f50*/ 	.short	0x0101
        /*0f52*/ 	.byte	0x3f
	.zero		1


	//   ....[66]....
        /*0f54*/ 	.word	0x00032e70
        /*0f58*/ 	.word	0x00000017
        /*0f5c*/ 	.word	0x00038820
        /*0f60*/ 	.short	0x010a
        /*0f62*/ 	.byte	0x3f
	.zero		1


	//   ....[67]....
        /*0f64*/ 	.word	0x00032f00
        /*0f68*/ 	.word	0x00000011
        /*0f6c*/ 	.word	0x00038860
        /*0f70*/ 	.short	0x010a
        /*0f72*/ 	.byte	0x3f
	.zero		1


	//   ....[68]....
        /*0f74*/ 	.word	0x00033830
        /*0f78*/ 	.word	0x00000011
        /*0f7c*/ 	.word	0x00038850
        /*0f80*/ 	.short	0x0107
        /*0f82*/ 	.byte	0x3f
	.zero		1


	//   ....[69]....
        /*0f84*/ 	.word	0x00033900
        /*0f88*/ 	.word	0x00000011
        /*0f8c*/ 	.word	0x00038850
        /*0f90*/ 	.short	0x0101
        /*0f92*/ 	.byte	0x3f
	.zero		1


	//   ....[70]....
        /*0f94*/ 	.word	0x00033c80
        /*0f98*/ 	.word	0x00000006
        /*0f9c*/ 	.word	0x00038840
        /*0fa0*/ 	.short	0x010a
        /*0fa2*/ 	.byte	0x3f
	.zero		1


	//   ....[71]....
        /*0fa4*/ 	.word	0x00033fc0
        /*0fa8*/ 	.word	0x00000006
        /*0fac*/ 	.word	0x00038830
        /*0fb0*/ 	.short	0x0107
        /*0fb2*/ 	.byte	0x3f
	.zero		1


	//   ....[72]....
        /*0fb4*/ 	.word	0x00034080
        /*0fb8*/ 	.word	0x00000006
        /*0fbc*/ 	.word	0x00038830
        /*0fc0*/ 	.short	0x0101
        /*0fc2*/ 	.byte	0x3f
	.zero		1


	//   ....[73]....
        /*0fc4*/ 	.word	0x000340b0
        /*0fc8*/ 	.word	0x00000006
        /*0fcc*/ 	.word	0x00038860
        /*0fd0*/ 	.short	0x010a
        /*0fd2*/ 	.byte	0x3f
	.zero		1


	//   ....[74]....
        /*0fd4*/ 	.word	0x00034780
        /*0fd8*/ 	.word	0x00000006
        /*0fdc*/ 	.word	0x00038850
        /*0fe0*/ 	.short	0x0107
        /*0fe2*/ 	.byte	0x3f
	.zero		1


	//   ....[75]....
        /*0fe4*/ 	.word	0x00034840
        /*0fe8*/ 	.word	0x00000006
        /*0fec*/ 	.word	0x00038850
        /*0ff0*/ 	.short	0x0101
        /*0ff2*/ 	.byte	0x3f
	.zero		1


	//   ....[76]....
        /*0ff4*/ 	.word	0x000356b0
        /*0ff8*/ 	.word	0x00000004
        /*0ffc*/ 	.word	0x00038820
        /*1000*/ 	.short	0x010a
        /*1002*/ 	.byte	0x3f
	.zero		1


	//   ....[77]....
        /*1004*/ 	.word	0x00035820
        /*1008*/ 	.word	0x00000005
        /*100c*/ 	.word	0x00038840
        /*1010*/ 	.short	0x010a
        /*1012*/ 	.byte	0x3f
	.zero		1


	//   ....[78]....
        /*1014*/ 	.word	0x000358c0
        /*1018*/ 	.word	0x00000019
        /*101c*/ 	.word	0x00038840
        /*1020*/ 	.short	0x010a
        /*1022*/ 	.byte	0x3f
	.zero		1


	//   ....[79]....
        /*1024*/ 	.word	0x00035900
        /*1028*/ 	.word	0x00000005
        /*102c*/ 	.word	0x00038860
        /*1030*/ 	.short	0x010a
        /*1032*/ 	.byte	0x3f
	.zero		1


	//   ....[80]....
        /*1034*/ 	.word	0x00035940
        /*1038*/ 	.word	0x00000019
        /*103c*/ 	.word	0x00038860
        /*1040*/ 	.short	0x010a
        /*1042*/ 	.byte	0x3f
	.zero		1


	//   ....[81]....
        /*1044*/ 	.word	0x000359a0
        /*1048*/ 	.word	0x0000003d
        /*104c*/ 	.word	0x00038890
        /*1050*/ 	.short	0x010a
        /*1052*/ 	.byte	0x3f
	.zero		1


	//   ....[82]....
        /*1054*/ 	.word	0x00035b10
        /*1058*/ 	.word	0x0000003d
        /*105c*/ 	.word	0x00038890
        /*1060*/ 	.short	0x010a
        /*1062*/ 	.byte	0x3f
	.zero		1


	//   ....[83]....
        /*1064*/ 	.word	0x00035c90
        /*1068*/ 	.word	0x0000003d
        /*106c*/ 	.word	0x00038890
        /*1070*/ 	.short	0x010a
        /*1072*/ 	.byte	0x3f
	.zero		1


	//   ....[84]....
        /*1074*/ 	.word	0x00035df0
        /*1078*/ 	.word	0x0000003d
        /*107c*/ 	.word	0x000388b0
        /*1080*/ 	.short	0x010a
        /*1082*/ 	.byte	0x3f
	.zero		1


	//   ....[85]....
        /*1084*/ 	.word	0x000361d0
        /*1088*/ 	.word	0x00000002
        /*108c*/ 	.word	0x00038800
        /*1090*/ 	.short	0x010a
        /*1092*/ 	.byte	0x3f
	.zero		1


	//   ....[86]....
        /*1094*/ 	.word	0x000367a0
        /*1098*/ 	.word	0x00000002
        /*109c*/ 	.word	0x00038800
        /*10a0*/ 	.short	0x010a
        /*10a2*/ 	.byte	0x3f
	.zero		1


	//   ....[87]....
        /*10a4*/ 	.word	0x000367f0
        /*10a8*/ 	.word	0x00000006
        /*10ac*/ 	.word	0x00000000
        /*10b0*/ 	.short	0x010a
        /*10b2*/ 	.byte	0x3f
	.zero		1


	//   ....[88]....
        /*10b4*/ 	.word	0x00036840
        /*10b8*/ 	.word	0x00000002
        /*10bc*/ 	.word	0x00000000
        /*10c0*/ 	.short	0x010a
        /*10c2*/ 	.byte	0x3f
	.zero		1


	//   ....[89]....
        /*10c4*/ 	.word	0x00036890
        /*10c8*/ 	.word	0x00000006
        /*10cc*/ 	.word	0x00000000
        /*10d0*/ 	.short	0x010a
        /*10d2*/ 	.byte	0x3f
	.zero		1


	//   ....[90]....
        /*10d4*/ 	.word	0x000368e0
        /*10d8*/ 	.word	0x0000000e
        /*10dc*/ 	.word	0x00000000
        /*10e0*/ 	.short	0x010a
        /*10e2*/ 	.byte	0x3f
	.zero		1


	//   ....[91]....
        /*10e4*/ 	.word	0x00036930
        /*10e8*/ 	.word	0x00000006
        /*10ec*/ 	.word	0x00000000
        /*10f0*/ 	.short	0x010a
        /*10f2*/ 	.byte	0x3f
	.zero		1


	//   ....[92]....
        /*10f4*/ 	.word	0x00036980
        /*10f8*/ 	.word	0x0000000c
        /*10fc*/ 	.word	0x00000000
        /*1100*/ 	.short	0x010a
        /*1102*/ 	.byte	0x3f
	.zero		1


	//   ....[93]....
        /*1104*/ 	.word	0x00036b20
        /*1108*/ 	.word	0x00000017
        /*110c*/ 	.word	0x00038820
        /*1110*/ 	.short	0x010a
        /*1112*/ 	.byte	0x3f
	.zero		1


	//   ....[94]....
        /*1114*/ 	.word	0x00036b70
        /*1118*/ 	.word	0x00000003
        /*111c*/ 	.word	0x000388a0
        /*1120*/ 	.short	0x010a
        /*1122*/ 	.byte	0x3f
	.zero		1


	//   ....[95]....
        /*1124*/ 	.word	0x00036bc0
        /*1128*/ 	.word	0x00000003
        /*112c*/ 	.word	0x000388c0
        /*1130*/ 	.short	0x010a
        /*1132*/ 	.byte	0x3f
	.zero		1


	//   ....[96]....
        /*1134*/ 	.word	0x00036c10
        /*1138*/ 	.word	0x0000000a
        /*113c*/ 	.word	0x000388a0
        /*1140*/ 	.short	0x010a
        /*1142*/ 	.byte	0x3f
	.zero		1


	//   ....[97]....
        /*1144*/ 	.word	0x00036c60
        /*1148*/ 	.word	0x0000000a
        /*114c*/ 	.word	0x000388c0
        /*1150*/ 	.short	0x010a
        /*1152*/ 	.byte	0x3f
	.zero		1


	//   ....[98]....
        /*1154*/ 	.word	0x00036d70
        /*1158*/ 	.word	0x00000011
        /*115c*/ 	.word	0x00038840
        /*1160*/ 	.short	0x010a
        /*1162*/ 	.byte	0x3f
	.zero		1


	//   ....[99]....
        /*1164*/ 	.word	0x00038300
        /*1168*/ 	.word	0x00000017
        /*116c*/ 	.word	0x00038820
        /*1170*/ 	.short	0x010a
        /*1172*/ 	.byte	0x3f
	.zero		1


	//   ....[100]....
        /*1174*/ 	.word	0x00038350
        /*1178*/ 	.word	0x00000011
        /*117c*/ 	.word	0x00038860
        /*1180*/ 	.short	0x010a
        /*1182*/ 	.byte	0x3f
	.zero		1


	//   ....[101]....
        /*1184*/ 	.word	0x00038c40
        /*1188*/ 	.word	0x00000006
        /*118c*/ 	.word	0x00038840
        /*1190*/ 	.short	0x010a
        /*1192*/ 	.byte	0x3f
	.zero		1


	//   ....[102]....
        /*1194*/ 	.word	0x00039100
        /*1198*/ 	.word	0x00000006
        /*119c*/ 	.word	0x00038860
        /*11a0*/ 	.short	0x010a
        /*11a2*/ 	.byte	0x3f
	.zero		1


	//   ....[103]....
        /*11a4*/ 	.word	0x0003a1f0
        /*11a8*/ 	.word	0x00000004
        /*11ac*/ 	.word	0x00038820
        /*11b0*/ 	.short	0x010a
        /*11b2*/ 	.byte	0x3f
	.zero		1


	//   ....[104]....
        /*11b4*/ 	.word	0x0003a390
        /*11b8*/ 	.word	0x00000005
        /*11bc*/ 	.word	0x00038840
        /*11c0*/ 	.short	0x010a
        /*11c2*/ 	.byte	0x3f
	.zero		1


	//   ....[105]....
        /*11c4*/ 	.word	0x0003a3e0
        /*11c8*/ 	.word	0x00000019
        /*11cc*/ 	.word	0x00038840
        /*11d0*/ 	.short	0x010a
        /*11d2*/ 	.byte	0x3f
	.zero		1


	//   ....[106]....
        /*11d4*/ 	.word	0x0003a430
        /*11d8*/ 	.word	0x00000005
        /*11dc*/ 	.word	0x00038860
        /*11e0*/ 	.short	0x010a
        /*11e2*/ 	.byte	0x3f
	.zero		1


	//   ....[107]....
        /*11e4*/ 	.word	0x0003a650
        /*11e8*/ 	.word	0x00000009
        /*11ec*/ 	.word	0x00000000
        /*11f0*/ 	.short	0x010a
        /*11f2*/ 	.byte	0x3f
	.zero		1


	//   ....[108]....
        /*11f4*/ 	.word	0x0003a790
        /*11f8*/ 	.word	0x0000000c
        /*11fc*/ 	.word	0x00000000
        /*1200*/ 	.short	0x010a
        /*1202*/ 	.byte	0x3f
	.zero		1


	//   ....[109]....
        /*1204*/ 	.word	0x0003ad50
        /*1208*/ 	.word	0x0000000c
        /*120c*/ 	.word	0x00038810
        /*1210*/ 	.short	0x010a
        /*1212*/ 	.byte	0x3f
	.zero		1


	//   ....[110]....
        /*1214*/ 	.word	0x0003aed0
        /*1218*/ 	.word	0x0000000e
        /*121c*/ 	.word	0x00000000
        /*1220*/ 	.short	0x010a
        /*1222*/ 	.byte	0x3f
	.zero		1


	//   ....[111]....
        /*1224*/ 	.word	0x0003b010
        /*1228*/ 	.word	0x0000000c
        /*122c*/ 	.word	0x00000000
        /*1230*/ 	.short	0x010a
        /*1232*/ 	.byte	0x3f
	.zero		1


	//   ....[112]....
        /*1234*/ 	.word	0x0003d4e0
        /*1238*/ 	.word	0x00000009
        /*123c*/ 	.word	0x00000000
        /*1240*/ 	.short	0x0101
        /*1242*/ 	.byte	0x3f
	.zero		1


	//   ....[113]....
        /*1244*/ 	.word	0x00049b40
        /*1248*/ 	.word	0x00000000
        /*124c*/ 	.word	0x00000000
        /*1250*/ 	.short	0x0101
        /*1252*/ 	.byte	0x3f
	.zero		1


	//   ....[114]....
        /*1254*/ 	.word	0x00049b60
        /*1258*/ 	.word	0x0000000c
        /*125c*/ 	.word	0x00000000
        /*1260*/ 	.short	0x010a
        /*1262*/ 	.byte	0x3f
	.zero		1


	//   ....[115]....
        /*1264*/ 	.word	0x00049bb0
        /*1268*/ 	.word	0x0000000c
        /*126c*/ 	.word	0x00038810
        /*1270*/ 	.short	0x010a
        /*1272*/ 	.byte	0x3f
	.zero		1


	//   ....[116]....
        /*1274*/ 	.word	0x00049c00
        /*1278*/ 	.word	0x0000000c
        /*127c*/ 	.word	0x00000000
        /*1280*/ 	.short	0x010a
        /*1282*/ 	.byte	0x3f
	.zero		1


	//----- nvinfo : EIATTR_NUM_MBARRIERS
	.align		4
.L_924:
        /*1284*/ 	.byte	0x03, 0x38
        /*1286*/ 	.short	0x0017


	//----- nvinfo : EIATTR_EXIT_INSTR_OFFSETS
	.align		4
        /*1288*/ 	.byte	0x04, 0x1c
        /*128a*/ 	.short	(.L_926 - .L_925)


	//   ....[0]....
.L_925:
        /*128c*/ 	.word	0x00035990


	//----- nvinfo : EIATTR_MAX_THREADS
	.align		4
.L_926:
        /*1290*/ 	.byte	0x04, 0x05
        /*1292*/ 	.short	(.L_928 - .L_927)
.L_927:
        /*1294*/ 	.word	0x00000180
        /*1298*/ 	.word	0x00000001
        /*129c*/ 	.word	0x00000001


	//----- nvinfo : EIATTR_CRS_STACK_SIZE
	.align		4
.L_928:
        /*12a0*/ 	.byte	0x04, 0x1e
        /*12a2*/ 	.short	(.L_930 - .L_929)
.L_929:
        /*12a4*/ 	.word	0x00000000


	//----- nvinfo : EIATTR_CBANK_PARAM_SIZE
	.align		4
.L_930:
        /*12a8*/ 	.byte	0x03, 0x19
        /*12aa*/ 	.short	0x0bf0


	//----- nvinfo : EIATTR_PARAM_CBANK
	.align		4
        /*12ac*/ 	.byte	0x04, 0x0a
        /*12ae*/ 	.short	(.L_932 - .L_931)
	.align		4
.L_931:
        /*12b0*/ 	.word	index@(.nv.constant0._ZN7cutlass13device_kernelIN5flash11enable_sm90INS1_16FlashAttnFwdSm90INS1_25CollectiveMainloopFwdSm90ILi2EN4cute5tupleIJNS5_1CILi1EEES8_S8_EEENS6_IJNS7_ILi64EEESA_SA_EEELi512ENS_6half_tEfNS_4arch4Sm90ELb0ELb1ELb1ELb1ELb1ELb1ELb1ELb0ELb0ELb1ELb0ELb0EEENS1_21CollectiveEpilogueFwdINS6_IJSA_NS7_ILi512EEESA_EEES9_SC_SE_Li256ELb1ELb1ELb0ELb0EEENS1_36VarlenDynamicPersistentTileSchedulerILi64ELi64ELi256ELi128ELb0ELb1ELb1ELb1ELb0ELb1EEEEEEEEEvNT_6ParamsE)
        /*12b4*/ 	.short	0x0210
        /*12b6*/ 	.short	0x0bf0


	//----- nvinfo : EIATTR_SW_WAR
	.align		4
.L_932:
        /*12b8*/ 	.byte	0x04, 0x36
        /*12ba*/ 	.short	(.L_934 - .L_933)
.L_933:
        /*12bc*/ 	.word	0x00000008
.L_934:


//--------------------- .nv.info._ZN7cutlass13device_kernelIN5flash11enable_sm90INS1_16FlashAttnFwdSm90INS1_25CollectiveMainloopFwdSm90ILi2EN4cute5tupleIJNS5_1CILi1EEES8_S8_EEENS6_IJNS7_ILi64EEESA_SA_EEELi512ENS_6half_tEfNS_4arch4Sm90ELb1ELb0ELb1ELb0ELb1ELb0ELb0ELb0ELb0ELb1ELb0ELb0EEENS1_21CollectiveEpilogueFwdINS6_IJSA_NS7_ILi512EEESA_EEES9_SC_SE_Li256ELb0ELb1ELb0ELb0EEENS1_30DynamicPersistentTileSchedulerILi256ELi128ELb0ELb1ELb1EEEEEEEEEvNT_6ParamsE --------------------------
	.section	.nv.info._ZN7cutlass13device_kernelIN5flash11enable_sm90INS1_16FlashAttnFwdSm90INS1_25CollectiveMainloopFwdSm90ILi2EN4cute5tupleIJNS5_1CILi1EEES8_S8_EEENS6_IJNS7_ILi64EEESA_SA_EEELi512ENS_6half_tEfNS_4arch4Sm90ELb1ELb0ELb1ELb0ELb1ELb0ELb0ELb0ELb0ELb1ELb0ELb0EEENS1_21CollectiveEpilogueFwdINS6_IJSA_NS7_ILi512EEESA_EEES9_SC_SE_Li256ELb0ELb1ELb0ELb0EEENS1_30DynamicPersistentTileSchedulerILi256ELi128ELb0ELb1ELb1EEEEEEEEEvNT_6ParamsE,"",@"SHT_CUDA_INFO"
	.sectionflags	@""
	.align	4


	//----- nvinfo : EIATTR_CUDA_API_VERSION
	.align		4
        /*0000*/ 	.byte	0x04, 0x37
        /*0002*/ 	.short	(.L_936 - .L_935)
.L_935:
        /*0004*/ 	.word	0x00000082


	//----- nvinfo : EIATTR_KPARAM_INFO
	.align		4
.L_936:
        /*0008*/ 	.byte	0x04, 0x17
        /*000a*/ 	.short	(.L_938 - .L_937)
.L_937:
        /*000c*/ 	.word	0x00000000
        /*0010*/ 	.short	0x0000
        /*0012*/ 	.short	0x0070
        /*0014*/ 	.byte	0x00, 0xf0, 0x01, 0x2a


	//----- nvinfo : EIATTR_SPARSE_MMA_MASK
	.align		4
.L_938:
        /*0018*/ 	.byte	0x03, 0x50
        /*001a*/ 	.short	0x0000


	//----- nvinfo : EIATTR_MAXREG_COUNT
	.align		4
        /*001c*/ 	.byte	0x03, 0x1b
        /*001e*/ 	.short	0x00a8


	//----- nvinfo : EIATTR_NUM_BARRIERS
	.align		4
        /*0020*/ 	.byte	0x02, 0x4c
        /*0022*/ 	.byte	0x10
	.zero		1


	//----- nvinfo : EIATTR_EXTERNS
	.align		4
        /*0024*/ 	.byte	0x04, 0x0f
        /*0026*/ 	.short	(.L_940 - .L_939)


	//   ....[0]....
	.align		4
.L_939:
        /*0028*/ 	.word	index@(__assertfail)


	//----- nvinfo : EIATTR_ANNOTATIONS
	.align		4
.L_940:
        /*002c*/ 	.byte	0x04, 0x55
        /*002e*/ 	.short	(.L_942 - .L_941)


	//   ....[0]....
.L_941:
        /*0030*/ 	.word	0x00000001
        /*0034*/ 	.byte	0x10, 0xc9, 0x00, 0x00, 0x01, 0x00, 0x00, 0x00, 0x20, 0xca, 0x00, 0x00, 0x01, 0x00, 0x00, 0x00
        /*0044*/ 	.byte	0x30, 0xce, 0x00, 0x00, 0x01, 0x00, 0x00, 0x00, 0xd0, 0xdc, 0x00, 0x00, 0x01, 0x00, 0x00, 0x00
        /*0054*/ 	.byte	0x90, 0xe2, 0x00, 0x00, 0x01, 0x00, 0x00, 0x00, 0x90, 0xe8, 0x00, 0x00, 0x01, 0x00, 0x00, 0x00
        /*0064*/ 	.byte	0xb0, 0xe8, 0x00, 0x00, 0x01, 0x00, 0x00, 0x00, 0xf0, 0xe9, 0x00, 0x00, 0x01, 0x00, 0x00, 0x00
        /*0074*/ 	.byte	0xa0, 0x04, 0x01, 0x00


	//----- nvinfo : EIATTR_MERCURY_ISA_VERSION
	.align		4
.L_942:
        /*0078*/ 	.byte	0x03, 0x5f
        /*007a*/ 	.short	0x0101


	//----- nvinfo : EIATTR_INT_WARP_WIDE_INSTR_OFFSETS
	.align		4
        /*007c*/ 	.byte	0x04, 0x31
        /*007e*/ 	.short	(.L_944 - .L_943)


	//   ....[0]....
.L_943:
        /*0080*/ 	.word	0x000000c0


	//   ....[1]....
        /*0084*/ 	.word	0x000000d0


	//   ....[2]....
        /*0088*/ 	.word	0x00000170


	//   ....[3]....
        /*008c*/ 	.word	0x0000d3f0


	//   ....[4]....
        /*0090*/ 	.word	0x0000d480


	//   ....[5]....
        /*0094*/ 	.word	0x00010230


	//   ....[6]....
        /*0098*/ 	.word	0x000102c0


	//----- nvinfo : EIATTR_COOP_GROUP_MASK_REGIDS
	.align		4
.L_944:
        /*009c*/ 	.byte	0x04, 0x29
        /*009e*/ 	.short	(.L_946 - .L_945)


	//   ....[0]....
.L_945:
        /*00a0*/ 	.word	0xffffffff


	//   ....[1]....
        /*00a4*/ 	.word	0xffffffff


	//   ....[2]....
        /*00a8*/ 	.word	0xffffffff


	//   ....[3]....
        /*00ac*/ 	.word	0xffffffff


	//   ....[4]....
        /*00b0*/ 	.word	0xffffffff


	//   ....[5]....
        /*00b4*/ 	.word	0xffffffff


	//   ....[6]....
        /*00b8*/ 	.word	0xffffffff


	//   ....[7]....
        /*00bc*/ 	.word	0xffffffff


	//   ....[8]....
        /*00c0*/ 	.word	0xffffffff


	//   ....[9]....
        /*00c4*/ 	.word	0xffffffff


	//   ....[10]....
        /*00c8*/ 	.word	0xffffffff


	//   ....[11]....
        /*00cc*/ 	.word	0xffffffff


	//   ....[12]....
        /*00d0*/ 	.word	0xffffffff


	//   ....[13]....
        /*00d4*/ 	.word	0xffffffff


	//   ....[14]....
        /*00d8*/ 	.word	0xffffffff


	//   ....[15]....
        /*00dc*/ 	.word	0xffffffff


	//   ....[16]....
        /*00e0*/ 	.word	0xffffffff


	//   ....[17]....
        /*00e4*/ 	.word	0xffffffff


	//   ....[18]....
        /*00e8*/ 	.word	0xffffffff


	//   ....[19]....
        /*00ec*/ 	.word	0xffffffff


	//   ....[20]....
        /*00f0*/ 	.word	0xffffffff


	//   ....[21]....
        /*00f4*/ 	.word	0xffffffff


	//   ....[22]....
        /*00f8*/ 	.word	0xffffffff


	//   ....[23]....
        /*00fc*/ 	.word	0xffffffff


	//   ....[24]....
        /*0100*/ 	.word	0xffffffff


	//   ....[25]....
        /*0104*/ 	.word	0xffffffff


	//   ....[26]....
        /*0108*/ 	.word	0xffffffff


	//   ....[27]....
        /*010c*/ 	.word	0xffffffff


	//   ....[28]....
        /*0110*/ 	.word	0xffffffff


	//   ....[29]....
        /*0114*/ 	.word	0xffffffff


	//   ....[30]....
        /*0118*/ 	.word	0xffffffff


	//   ....[31]....
        /*011c*/ 	.word	0xffffffff


	//   ....[32]....
        /*0120*/ 	.word	0xffffffff


	//   ....[33]....
        /*0124*/ 	.word	0xffffffff


	//   ....[34]....
        /*0128*/ 	.word	0xffffffff


	//   ....[35]....
        /*012c*/ 	.word	0xffffffff


	//   ....[36]....
        /*0130*/ 	.word	0xffffffff


	//   ....[37]....
        /*0134*/ 	.word	0xffffffff


	//   ....[38]....
        /*0138*/ 	.word	0xffffffff


	//   ....[39]....
        /*013c*/ 	.word	0xffffffff


	//   ....[40]....
        /*0140*/ 	.word	0xffffffff


	//   ....[41]....
        /*0144*/ 	.word	0xffffffff


	//   ....[42]....
        /*0148*/ 	.word	0xffffffff


	//   ....[43]....
        /*014c*/ 	.word	0xffffffff


	//   ....[44]....
        /*0150*/ 	.word	0xffffffff


	//   ....[45]....
        /*0154*/ 	.word	0xffffffff


	//   ....[46]....
        /*0158*/ 	.word	0xffffffff


	//   ....[47]....
        /*015c*/ 	.word	0xffffffff


	//   ....[48]....
        /*0160*/ 	.word	0xffffffff


	//   ....[49]....
        /*0164*/ 	.word	0xffffffff


	//   ....[50]....
        /*0168*/ 	.word	0xffffffff


	//   ....[51]....
        /*016c*/ 	.word	0xffffffff


	//   ....[52]....
        /*0170*/ 	.word	0xffffffff


	//   ....[53]....
        /*0174*/ 	.word	0xffffffff


	//   ....[54]....
        /*0178*/ 	.word	0xffffffff


	//   ....[55]....
        /*017c*/ 	.word	0xffffffff


	//   ....[56]....
        /*0180*/ 	.word	0xffffffff


	//   ....[57]....
        /*0184*/ 	.word	0xffffffff


	//   ....[58]....
        /*0188*/ 	.word	0xffffffff


	//   ....[59]....
        /*018c*/ 	.word	0xffffffff


	//   ....[60]....
        /*0190*/ 	.word	0xffffffff


	//   ....[61]....
        /*0194*/ 	.word	0xffffffff


	//   ....[62]....
        /*0198*/ 	.word	0xffffffff


	//   ....[63]....
        /*019c*/ 	.word	0xffffffff


	//   ....[64]....
        /*01a0*/ 	.word	0xffffffff


	//   ....[65]....
        /*01a4*/ 	.word	0xffffffff


	//   ....[66]....
        /*01a8*/ 	.word	0xffffffff


	//   ....[67]....
        /*01ac*/ 	.word	0xffffffff


	//   ....[68]....
        /*01b0*/ 	.word	0xffffffff


	//   ....[69]....
        /*01b4*/ 	.word	0xffffffff


	//   ....[70]....
        /*01b8*/ 	.word	0xffffffff


	//   ....[71]....
        /*01bc*/ 	.word	0xffffffff


	//   ....[72]....
        /*01c0*/ 	.word	0xffffffff


	//   ....[73]....
        /*01c4*/ 	.word	0xffffffff


	//   ....[74]....
        /*01c8*/ 	.word	0xffffffff


	//   ....[75]....
        /*01cc*/ 	.word	0xffffffff


	//   ....[76]....
        /*01d0*/ 	.word	0xffffffff


	//   ....[77]....
        /*01d4*/ 	.word	0xffffffff


	//   ....[78]....
        /*01d8*/ 	.word	0xffffffff


	//   ....[79]....
        /*01dc*/ 	.word	0xffffffff


	//   ....[80]....
        /*01e0*/ 	.word	0xffffffff


	//   ....[81]....
        /*01e4*/ 	.word	0xffffffff


	//   ....[82]....
        /*01e8*/ 	.word	0xffffffff


	//   ....[83]....
        /*01ec*/ 	.word	0xffffffff


	//   ....[84]....
        /*01f0*/ 	.word	0xffffffff


	//   ....[85]....
        /*01f4*/ 	.word	0xffffffff


	//   ....[86]....
        /*01f8*/ 	.word	0xffffffff


	//   ....[87]....
        /*01fc*/ 	.word	0x0500000f


	//   ....[88]....
        /*0200*/ 	.word	0x0500000f


	//   ....[89]....
        /*0204*/ 	.word	0x0500000f


	//   ....[90]....
        /*0208*/ 	.word	0x0500000f


	//   ....[91]....
        /*020c*/ 	.word	0x0500000f


	//   ....[92]....
        /*0210*/ 	.word	0x0500000f


	//   ....[93]....
        /*0214*/ 	.word	0x0500000f


	//   ....[94]....
        /*0218*/ 	.word	0x0500000f


	//   ....[95]....
        /*021c*/ 	.word	0x0500000f


	//   ....[96]....
        /*0220*/ 	.word	0x0500000f


	//   ....[97]....
        /*0224*/ 	.word	0x0500000f


	//   ....[98]....
        /*0228*/ 	.word	0x0500000f


	//   ....[99]....
        /*022c*/ 	.word	0x0500000f


	//   ....[100]....
        /*0230*/ 	.word	0x0500000f


	//   ....[101]....
        /*0234*/ 	.word	0x0500000f


	//   ....[102]....
        /*0238*/ 	.word	0x0500000f


	//   ....[103]....
        /*023c*/ 	.word	0x0500000f


	//   ....[104]....
        /*0240*/ 	.word	0x0500000f


	//   ....[105]....
        /*0244*/ 	.word	0x0500000f


	//   ....[106]....
        /*0248*/ 	.word	0x0500000f


	//   ....[107]....
        /*024c*/ 	.word	0x0500000f


	//   ....[108]....
        /*0250*/ 	.word	0x0500000f


	//   ....[109]....
        /*0254*/ 	.word	0x0500000f


	//   ....[110]....
        /*0258*/ 	.word	0x0500000f


	//   ....[111]....
        /*025c*/ 	.word	0x0500000f


	//   ....[112]....
        /*0260*/ 	.word	0x0500000f


	//   ....[113]....
        /*0264*/ 	.word	0x0500000f


	//   ....[114]....
        /*0268*/ 	.word	0x0500000f


	//   ....[115]....
        /*026c*/ 	.word	0x0500000f


	//   ....[116]....
        /*0270*/ 	.word	0x0500000f


	//   ....[117]....
        /*0274*/ 	.word	0x0500000f


	//   ....[118]....
        /*0278*/ 	.word	0x0500000f


	//   ....[119]....
        /*027c*/ 	.word	0x0500000f


	//   ....[120]....
        /*0280*/ 	.word	0x0500000f


	//   ....[121]....
        /*0284*/ 	.word	0x0500000f


	//   ....[122]....
        /*0288*/ 	.word	0x0500000f


	//   ....[123]....
        /*028c*/ 	.word	0x0500000f


	//   ....[124]....
        /*0290*/ 	.word	0x0500000f


	//   ....[125]....
        /*0294*/ 	.word	0x0500000f


	//   ....[126]....
        /*0298*/ 	.word	0x0500000f


	//   ....[127]....
        /*029c*/ 	.word	0x0500000f


	//   ....[128]....
        /*02a0*/ 	.word	0x0500000f


	//   ....[129]....
        /*02a4*/ 	.word	0x0500000f


	//----- nvinfo : EIATTR_COOP_GROUP_INSTR_OFFSETS
	.align		4
.L_946:
        /*02a8*/ 	.byte	0x04, 0x28
        /*02aa*/ 	.short	(.L_948 - .L_947)


	//   ....[0]....
.L_947:
        /*02ac*/ 	.word	0x00000070


	//   ....[1]....
        /*02b0*/ 	.word	0x000000b0


	//   ....[2]....
        /*02b4*/ 	.word	0x00000290


	//   ....[3]....
        /*02b8*/ 	.word	0x000003f0


	//   ....[4]....
        /*02bc*/ 	.word	0x00000510


	//   ....[5]....
        /*02c0*/ 	.word	0x00000670


	//   ....[6]....
        /*02c4*/ 	.word	0x00001830


	//   ....[7]....
        /*02c8*/ 	.word	0x00003610


	//   ....[8]....
        /*02cc*/ 	.word	0x00003d90


	//   ....[9]....
        /*02d0*/ 	.word	0x00003e30


	//   ....[10]....
        /*02d4*/ 	.word	0x000043e0


	//   ....[11]....
        /*02d8*/ 	.word	0x000044b0


	//   ....[12]....
        /*02dc*/ 	.word	0x00004900


	//   ....[13]....
        /*02e0*/ 	.word	0x00004980


	//   ....[14]....
        /*02e4*/ 	.word	0x000051d0


	//   ....[15]....
        /*02e8*/ 	.word	0x00005800


	//   ....[16]....
        /*02ec*/ 	.word	0x00005d90


	//   ....[17]....
        /*02f0*/ 	.word	0x00005db0


	//   ....[18]....
        /*02f4*/ 	.word	0x00005e50


	//   ....[19]....
        /*02f8*/ 	.word	0x00006210


	//   ....[20]....
        /*02fc*/ 	.word	0x00006390


	//   ....[21]....
        /*0300*/ 	.word	0x00007510


	//   ....[22]....
        /*0304*/ 	.word	0x00007d10


	//   ....[23]....
        /*0308*/ 	.word	0x00007db0


	//   ....[24]....
        /*030c*/ 	.word	0x000080c0


	//   ....[25]....
        /*0310*/ 	.word	0x00008290


	//   ....[26]....
        /*0314*/ 	.word	0x00009230


	//   ....[27]....
        /*0318*/ 	.word	0x00009300


	//   ....[28]....
        /*031c*/ 	.word	0x00009340


	//   ....[29]....
        /*0320*/ 	.word	0x000093d0


	//   ....[30]....
        /*0324*/ 	.word	0x00009410


	//   ....[31]....
        /*0328*/ 	.word	0x00009e50


	//   ....[32]....
        /*032c*/ 	.word	0x0000b120


	//   ....[33]....
        /*0330*/ 	.word	0x0000b150


	//   ....[34]....
        /*0334*/ 	.word	0x0000b180


	//   ....[35]....
        /*0338*/ 	.word	0x0000b1a0


	//   ....[36]....
        /*033c*/ 	.word	0x0000b7e0


	//   ....[37]....
        /*0340*/ 	.word	0x0000b800


	//   ....[38]....
        /*0344*/ 	.word	0x0000ba30


	//   ....[39]....
        /*0348*/ 	.word	0x0000ba50


	//   ....[40]....
        /*034c*/ 	.word	0x0000c3e0


	//   ....[41]....
        /*0350*/ 	.word	0x0000c400


	//   ....[42]....
        /*0354*/ 	.word	0x0000c630


	//   ....[43]....
        /*0358*/ 	.word	0x0000c650


	//   ....[44]....
        /*035c*/ 	.word	0x0000c940


	//   ....[45]....
        /*0360*/ 	.word	0x0000de30


	//   ....[46]....
        /*0364*/ 	.word	0x0000de50


	//   ....[47]....
        /*0368*/ 	.word	0x0000de90


	//   ....[48]....
        /*036c*/ 	.word	0x0000dec0


	//   ....[49]....
        /*0370*/ 	.word	0x0000df10


	//   ....[50]....
        /*0374*/ 	.word	0x0000df40


	//   ....[51]....
        /*0378*/ 	.word	0x0000df60


	//   ....[52]....
        /*037c*/ 	.word	0x0000dfa0


	//   ....[53]....
        /*0380*/ 	.word	0x0000e5e0


	//   ....[54]....
        /*0384*/ 	.word	0x0000e600


	//   ....[55]....
        /*0388*/ 	.word	0x0000e670


	//   ....[56]....
        /*038c*/ 	.word	0x0000e6b0


	//   ....[57]....
        /*0390*/ 	.word	0x0000e6f0


	//   ....[58]....
        /*0394*/ 	.word	0x0000e720


	//   ....[59]....
        /*0398*/ 	.word	0x0000e730


	//   ....[60]....
        /*039c*/ 	.word	0x0000e770


	//   ....[61]....
        /*03a0*/ 	.word	0x0000ebc0


	//   ....[62]....
        /*03a4*/ 	.word	0x0000ebf0


	//   ....[63]....
        /*03a8*/ 	.word	0x0000ec20


	//   ....[64]....
        /*03ac*/ 	.word	0x0000ec90


	//   ....[65]....
        /*03b0*/ 	.word	0x0000ede0


	//   ....[66]....
        /*03b4*/ 	.word	0x0000ee00


	//   ....[67]....
        /*03b8*/ 	.word	0x0000ee10


	//   ....[68]....
        /*03bc*/ 	.word	0x0000ef60


	//   ....[69]....
        /*03c0*/ 	.word	0x0000f7c0


	//   ....[70]....
        /*03c4*/ 	.word	0x0000f7e0


	//   ....[71]....
        /*03c8*/ 	.word	0x0000f800


	//   ....[72]....
        /*03cc*/ 	.word	0x0000f830


	//   ....[73]....
        /*03d0*/ 	.word	0x0000f850


	//   ....[74]....
        /*03d4*/ 	.word	0x0000f880


	//   ....[75]....
        /*03d8*/ 	.word	0x0000f8a0


	//   ....[76]....
        /*03dc*/ 	.word	0x0000f8b0


	//   ....[77]....
        /*03e0*/ 	.word	0x0000fbf0


	//   ....[78]....
        /*03e4*/ 	.word	0x0000fc30


	//   ....[79]....
        /*03e8*/ 	.word	0x0000fc60


	//   ....[80]....
        /*03ec*/ 	.word	0x0000fca0


	//   ....[81]....
        /*03f0*/ 	.word	0x0000fcc0


	//   ....[82]....
        /*03f4*/ 	.word	0x0000fd70


	//   ....[83]....
        /*03f8*/ 	.word	0x0000fd90


	//   ....[84]....
        /*03fc*/ 	.word	0x0000fda0


	//   ....[85]....
        /*0400*/ 	.word	0x000103e0


	//   ....[86]....
        /*0404*/ 	.word	0x000105c0


	//   ....[87]....
        /*0408*/ 	.word	0x00010c00


	//   ....[88]....
        /*040c*/ 	.word	0x00010ce0


	//   ....[89]....
        /*0410*/ 	.word	0x00010d80


	//   ....[90]....
        /*0414*/ 	.word	0x00010e00


	//   ....[91]....
        /*0418*/ 	.word	0x00010eb0


	//   ....[92]....
        /*041c*/ 	.word	0x00010f30


	//   ....[93]....
        /*0420*/ 	.word	0x00010fe0


	//   ....[94]....
        /*0424*/ 	.word	0x00011060


	//   ....[95]....
        /*0428*/ 	.word	0x000110f0


	//   ....[96]....
        /*042c*/ 	.word	0x00011180


	//   ....[97]....
        /*0430*/ 	.word	0x00011200


	//   ....[98]....
        /*0434*/ 	.word	0x00011280


	//   ....[99]....
        /*0438*/ 	.word	0x00011330


	//   ....[100]....
        /*043c*/ 	.word	0x000113b0


	//   ....[101]....
        /*0440*/ 	.word	0x00011450


	//   ....[102]....
        /*0444*/ 	.word	0x000114d0


	//   ....[103]....
        /*0448*/ 	.word	0x00011560


	//   ....[104]....
        /*044c*/ 	.word	0x00011690


	//   ....[105]....
        /*0450*/ 	.word	0x00011770


	//   ....[106]....
        /*0454*/ 	.word	0x000119b0


	//   ....[107]....
        /*0458*/ 	.word	0x00011a00


	//   ....[108]....
        /*045c*/ 	.word	0x00011bc0


	//   ....[109]....
        /*0460*/ 	.word	0x00011c10


	//   ....[110]....
        /*0464*/ 	.word	0x00011dd0


	//   ....[111]....
        /*0468*/ 	.word	0x00011e20


	//   ....[112]....
        /*046c*/ 	.word	0x00011f00


	//   ....[113]....
        /*0470*/ 	.word	0x00011fa0


	//   ....[114]....
        /*0474*/ 	.word	0x00012000


	//   ....[115]....
        /*0478*/ 	.word	0x000120a0


	//   ....[116]....
        /*047c*/ 	.word	0x00012100


	//   ....[117]....
        /*0480*/ 	.word	0x000121a0


	//   ....[118]....
        /*0484*/ 	.word	0x00012200


	//   ....[119]....
        /*0488*/ 	.word	0x000122a0


	//   ....[120]....
        /*048c*/ 	.word	0x00012380


	//   ....[121]....
        /*0490*/ 	.word	0x00012440


	//   ....[122]....
        /*0494*/ 	.word	0x00012540


	//   ....[123]....
        /*0498*/ 	.word	0x00012650


	//   ....[124]....
        /*049c*/ 	.word	0x00012760


	//   ....[125]....
        /*04a0*/ 	.word	0x00012840


	//   ....[126]....
        /*04a4*/ 	.word	0x00012950


	//   ....[127]....
        /*04a8*/ 	.word	0x00012a30


	//   ....[128]....
        /*04ac*/ 	.word	0x00012ac0


	//   ....[129]....
        /*04b0*/ 	.word	0x00012be0


	//----- nvinfo : EIATTR_REG_RECONFIG
	.align		4
.L_948:
        /*04b4*/ 	.byte	0x01, 0x54
	.zero		2


	//----- nvinfo : EIATTR_SYSCALL_OFFSETS
	.align		4
        /*04b8*/ 	.byte	0x04, 0x46
        /*04ba*/ 	.short	(.L_950 - .L_949)


	//   ....[0]....
.L_949:
        /*04bc*/ 	.word	0x000037e0


	//   ....[1]....
        /*04c0*/ 	.word	0x0000d5e0


	//   ....[2]....
        /*04c4*/ 	.word	0x0000d730


	//   ....[3]....
        /*04c8*/ 	.word	0x0000d820


	//   ....[4]....
        /*04cc*/ 	.word	0x0000e270


	//----- nvinfo : EIATTR_MBARRIER_INSTR_OFFSETS
	.align		4
.L_950:
        /*04d0*/ 	.byte	0x04, 0x39
        /*04d2*/ 	.short	(.L_952 - .L_951)


	//   ....[0]....
.L_951:
        /*04d4*/ 	.word	0x00000180
        /*04d8*/ 	.word	0x000000ff
        /*04dc*/ 	.word	0x00028c00
        /*04e0*/ 	.short	0x0100
        /*04e2*/ 	.byte	0x08
	.zero		1


	//   ....[1]....
        /*04e4*/ 	.word	0x00000190
        /*04e8*/ 	.word	0x000000ff
        /*04ec*/ 	.word	0x00028c20
        /*04f0*/ 	.short	0x0100
        /*04f2*/ 	.byte	0x08
	.zero		1


	//   ....[2]....
        /*04f4*/ 	.word	0x00000240
        /*04f8*/ 	.word	0x000000ff
        /*04fc*/ 	.word	0x00028c30
        /*0500*/ 	.short	0x0100
        /*0502*/ 	.byte	0x06
	.zero		1


	//   ....[3]....
        /*0504*/ 	.word	0x00000250
        /*0508*/ 	.word	0x000000ff
        /*050c*/ 	.word	0x00028c40
        /*0510*/ 	.short	0x0100
        /*0512*/ 	.byte	0x06
	.zero		1


	//   ....[4]....
        /*0514*/ 	.word	0x00000260
        /*0518*/ 	.word	0x000000ff
        /*051c*/ 	.word	0x00028c38
        /*0520*/ 	.short	0x0100
        /*0522*/ 	.byte	0x06
	.zero		1


	//   ....[5]....
        /*0524*/ 	.word	0x00000270
        /*0528*/ 	.word	0x000000ff
        /*052c*/ 	.word	0x00028c48
        /*0530*/ 	.short	0x0100
        /*0532*/ 	.byte	0x06
	.zero		1


	//   ....[6]....
        /*0534*/ 	.word	0x000003a0
        /*0538*/ 	.word	0x000000ff
        /*053c*/ 	.word	0x00028c50
        /*0540*/ 	.short	0x0100
        /*0542*/ 	.byte	0x08
	.zero		1


	//   ....[7]....
        /*0544*/ 	.word	0x000003b0
        /*0548*/ 	.word	0x000000ff
        /*054c*/ 	.word	0x00028c60
        /*0550*/ 	.short	0x0100
        /*0552*/ 	.byte	0x08
	.zero		1


	//   ....[8]....
        /*0554*/ 	.word	0x000003c0
        /*0558*/ 	.word	0x000000ff
        /*055c*/ 	.word	0x00028c58
        /*0560*/ 	.short	0x0100
        /*0562*/ 	.byte	0x08
	.zero		1


	//   ....[9]....
        /*0564*/ 	.word	0x000003d0
        /*0568*/ 	.word	0x000000ff
        /*056c*/ 	.word	0x00028c68
        /*0570*/ 	.short	0x0100
        /*0572*/ 	.byte	0x08
	.zero		1


	//   ....[10]....
        /*0574*/ 	.word	0x000004c0
        /*0578*/ 	.word	0x000000ff
        /*057c*/ 	.word	0x00028c70
        /*0580*/ 	.short	0x0100
        /*0582*/ 	.byte	0x06
	.zero		1


	//   ....[11]....
        /*0584*/ 	.word	0x000004d0
        /*0588*/ 	.word	0x000000ff
        /*058c*/ 	.word	0x00028c80
        /*0590*/ 	.short	0x0100
        /*0592*/ 	.byte	0x06
	.zero		1


	//   ....[12]....
        /*0594*/ 	.word	0x000004e0
        /*0598*/ 	.word	0x000000ff
        /*059c*/ 	.word	0x00028c78
        /*05a0*/ 	.short	0x0100
        /*05a2*/ 	.byte	0x06
	.zero		1


	//   ....[13]....
        /*05a4*/ 	.word	0x000004f0
        /*05a8*/ 	.word	0x000000ff
        /*05ac*/ 	.word	0x00028c88
        /*05b0*/ 	.short	0x0100
        /*05b2*/ 	.byte	0x06
	.zero		1


	//   ....[14]....
        /*05b4*/ 	.word	0x00000620
        /*05b8*/ 	.word	0x000000ff
        /*05bc*/ 	.word	0x00028c90
        /*05c0*/ 	.short	0x0100
        /*05c2*/ 	.byte	0x08
	.zero		1


	//   ....[15]....
        /*05c4*/ 	.word	0x00000630
        /*05c8*/ 	.word	0x000000ff
        /*05cc*/ 	.word	0x00028ca0
        /*05d0*/ 	.short	0x0100
        /*05d2*/ 	.byte	0x08
	.zero		1


	//   ....[16]....
        /*05d4*/ 	.word	0x00000640
        /*05d8*/ 	.word	0x000000ff
        /*05dc*/ 	.word	0x00028c98
        /*05e0*/ 	.short	0x0100
        /*05e2*/ 	.byte	0x08
	.zero		1


	//   ....[17]....
        /*05e4*/ 	.word	0x00000650
        /*05e8*/ 	.word	0x000000ff
        /*05ec*/ 	.word	0x00028ca8
        /*05f0*/ 	.short	0x0100
        /*05f2*/ 	.byte	0x08
	.zero		1


	//   ....[18]....
        /*05f4*/ 	.word	0x00000790
        /*05f8*/ 	.word	0x000000ff
        /*05fc*/ 	.word	0x00028cb0
        /*0600*/ 	.short	0x0100
        /*0602*/ 	.byte	0x08
	.zero		1


	//   ....[19]....
        /*0604*/ 	.word	0x000007a0
        /*0608*/ 	.word	0x000000ff
        /*060c*/ 	.word	0x00028cc0
        /*0610*/ 	.short	0x0100
        /*0612*/ 	.byte	0x08
	.zero		1


	//   ....[20]....
        /*0614*/ 	.word	0x000007b0
        /*0618*/ 	.word	0x000000ff
        /*061c*/ 	.word	0x00028cb8
        /*0620*/ 	.short	0x0100
        /*0622*/ 	.byte	0x08
	.zero		1


	//   ....[21]....
        /*0624*/ 	.word	0x000007c0
        /*0628*/ 	.word	0x000000ff
        /*062c*/ 	.word	0x00028cc8
        /*0630*/ 	.short	0x0100
        /*0632*/ 	.byte	0x08
	.zero		1


	//   ....[22]....
        /*0634*/ 	.word	0x00001940
        /*0638*/ 	.word	0x000000ff
        /*063c*/ 	.word	0x00028c50
        /*0640*/ 	.short	0x010a
        /*0642*/ 	.byte	0x15
	.zero		1


	//   ....[23]....
        /*0644*/ 	.word	0x00001bf0
        /*0648*/ 	.word	0x000000ff
        /*064c*/ 	.word	0x00000000
        /*0650*/ 	.short	0x0101
        /*0652*/ 	.byte	0x06
	.zero		1


	//   ....[24]....
        /*0654*/ 	.word	0x00002540
        /*0658*/ 	.word	0x000000ff
        /*065c*/ 	.word	0x00028c50
        /*0660*/ 	.short	0x010a
        /*0662*/ 	.byte	0x15
	.zero		1


	//   ....[25]....
        /*0664*/ 	.word	0x00002580
        /*0668*/ 	.word	0x000000ff
        /*066c*/ 	.word	0x00028c50
        /*0670*/ 	.short	0x010a
        /*0672*/ 	.byte	0x15
	.zero		1


	//   ....[26]....
        /*0674*/ 	.word	0x00002760
        /*0678*/ 	.word	0x000000ff
        /*067c*/ 	.word	0x00000000
        /*0680*/ 	.short	0x0101
        /*0682*/ 	.byte	0x06
	.zero		1


	//   ....[27]....
        /*0684*/ 	.word	0x00003860
        /*0688*/ 	.word	0x000000ff
        /*068c*/ 	.word	0x00028c00
        /*0690*/ 	.short	0x010a
        /*0692*/ 	.byte	0x2a
	.zero		1


	//   ....[28]....
        /*0694*/ 	.word	0x000038e0
        /*0698*/ 	.word	0x00000007
        /*069c*/ 	.word	0x00028c30
        /*06a0*/ 	.short	0x010a
        /*06a2*/ 	.byte	0x3f
	.zero		1


	//   ....[29]....
        /*06a4*/ 	.word	0x00003920
        /*06a8*/ 	.word	0x00000007
        /*06ac*/ 	.word	0x00028c30
        /*06b0*/ 	.short	0x010a
        /*06b2*/ 	.byte	0x3f
	.zero		1


	//   ....[30]....
        /*06b4*/ 	.word	0x00004480
        /*06b8*/ 	.word	0x000000ff
        /*06bc*/ 	.word	0x00000000
        /*06c0*/ 	.short	0x0101
        /*06c2*/ 	.byte	0x06
	.zero		1


	//   ....[31]....
        /*06c4*/ 	.word	0x00004f90
        /*06c8*/ 	.word	0x00000007
        /*06cc*/ 	.word	0x00028c50
        /*06d0*/ 	.short	0x010a
        /*06d2*/ 	.byte	0x3f
	.zero		1


	//   ....[32]....
        /*06d4*/ 	.word	0x00004fd0
        /*06d8*/ 	.word	0x00000007
        /*06dc*/ 	.word	0x00028c50
        /*06e0*/ 	.short	0x010a
        /*06e2*/ 	.byte	0x3f
	.zero		1


	//   ....[33]....
        /*06e4*/ 	.word	0x000052e0
        /*06e8*/ 	.word	0x000000ff
        /*06ec*/ 	.word	0x00000000
        /*06f0*/ 	.short	0x0101
        /*06f2*/ 	.byte	0x06
	.zero		1


	//   ....[34]....
        /*06f4*/ 	.word	0x00005460
        /*06f8*/ 	.word	0x000000ff
        /*06fc*/ 	.word	0x00028c30
        /*0700*/ 	.short	0x010a
        /*0702*/ 	.byte	0x17
	.zero		1


	//   ....[35]....
        /*0704*/ 	.word	0x000054a0
        /*0708*/ 	.word	0x000000ff
        /*070c*/ 	.word	0x00028c30
        /*0710*/ 	.short	0x010a
        /*0712*/ 	.byte	0x17
	.zero		1


	//   ....[36]....
        /*0714*/ 	.word	0x00005a40
        /*0718*/ 	.word	0x000000ff
        /*071c*/ 	.word	0x00000000
        /*0720*/ 	.short	0x0101
        /*0722*/ 	.byte	0x06
	.zero		1


	//   ....[37]....
        /*0724*/ 	.word	0x000072d0
        /*0728*/ 	.word	0x000000ff
        /*072c*/ 	.word	0x00028c50
        /*0730*/ 	.short	0x010a
        /*0732*/ 	.byte	0x17
	.zero		1


	//   ....[38]....
        /*0734*/ 	.word	0x00007310
        /*0738*/ 	.word	0x000000ff
        /*073c*/ 	.word	0x00028c50
        /*0740*/ 	.short	0x010a
        /*0742*/ 	.byte	0x17
	.zero		1


	//   ....[39]....
        /*0744*/ 	.word	0x000075d0
        /*0748*/ 	.word	0x000000ff
        /*074c*/ 	.word	0x00000000
        /*0750*/ 	.short	0x0101
        /*0752*/ 	.byte	0x17
	.zero		1


	//   ....[40]....
        /*0754*/ 	.word	0x00007700
        /*0758*/ 	.word	0x000000ff
        /*075c*/ 	.word	0x00028c30
        /*0760*/ 	.short	0x010a
        /*0762*/ 	.byte	0x16
	.zero		1


	//   ....[41]....
        /*0764*/ 	.word	0x00007740
        /*0768*/ 	.word	0x000000ff
        /*076c*/ 	.word	0x00028c30
        /*0770*/ 	.short	0x010a
        /*0772*/ 	.byte	0x16
	.zero		1


	//   ....[42]....
        /*0774*/ 	.word	0x00007b40
        /*0778*/ 	.word	0x000000ff
        /*077c*/ 	.word	0x00000000
        /*0780*/ 	.short	0x0101
        /*0782*/ 	.byte	0x06
	.zero		1


	//   ....[43]....
        /*0784*/ 	.word	0x00008ff0
        /*0788*/ 	.word	0x000000ff
        /*078c*/ 	.word	0x00028c50
        /*0790*/ 	.short	0x010a
        /*0792*/ 	.byte	0x16
	.zero		1


	//   ....[44]....
        /*0794*/ 	.word	0x00009030
        /*0798*/ 	.word	0x000000ff
        /*079c*/ 	.word	0x00028c50
        /*07a0*/ 	.short	0x010a
        /*07a2*/ 	.byte	0x16
	.zero		1


	//   ....[45]....
        /*07a4*/ 	.word	0x000092e0
        /*07a8*/ 	.word	0x000000ff
        /*07ac*/ 	.word	0x00000000
        /*07b0*/ 	.short	0x0101
        /*07b2*/ 	.byte	0x16
	.zero		1


	//   ....[46]....
        /*07b4*/ 	.word	0x0000b7c0
        /*07b8*/ 	.word	0x000000ff
        /*07bc*/ 	.word	0x00000000
        /*07c0*/ 	.short	0x0101
        /*07c2*/ 	.byte	0x05
	.zero		1


	//   ....[47]....
        /*07c4*/ 	.word	0x0000dc20
        /*07c8*/ 	.word	0x00000019
        /*07cc*/ 	.word	0x00028c40
        /*07d0*/ 	.short	0x010a
        /*07d2*/ 	.byte	0x3f
	.zero		1


	//   ....[48]....
        /*07d4*/ 	.word	0x0000e050
        /*07d8*/ 	.word	0x00000019
        /*07dc*/ 	.word	0x00028c30
        /*07e0*/ 	.short	0x0107
        /*07e2*/ 	.byte	0x3f
	.zero		1


	//   ....[49]....
        /*07e4*/ 	.word	0x0000e120
        /*07e8*/ 	.word	0x00000019
        /*07ec*/ 	.word	0x00028c30
        /*07f0*/ 	.short	0x0101
        /*07f2*/ 	.byte	0x3f
	.zero		1


	//   ....[50]....
        /*07f4*/ 	.word	0x0000e820
        /*07f8*/ 	.word	0x00000011
        /*07fc*/ 	.word	0x00028c00
        /*0800*/ 	.short	0x0107
        /*0802*/ 	.byte	0x3f
	.zero		1


	//   ....[51]....
        /*0804*/ 	.word	0x0000e910
        /*0808*/ 	.word	0x00000011
        /*080c*/ 	.word	0x00028c00
        /*0810*/ 	.short	0x0101
        /*0812*/ 	.byte	0x3f
	.zero		1


	//   ....[52]....
        /*0814*/ 	.word	0x0000e930
        /*0818*/ 	.word	0x00000011
        /*081c*/ 	.word	0x00028c20
        /*0820*/ 	.short	0x010a
        /*0822*/ 	.byte	0x3f
	.zero		1


	//   ....[53]....
        /*0824*/ 	.word	0x0000e9c0
        /*0828*/ 	.word	0x00000019
        /*082c*/ 	.word	0x00028c60
        /*0830*/ 	.short	0x010a
        /*0832*/ 	.byte	0x3f
	.zero		1


	//   ....[54]....
        /*0834*/ 	.word	0x0000f220
        /*0838*/ 	.word	0x00000019
        /*083c*/ 	.word	0x00028c50
        /*0840*/ 	.short	0x0107
        /*0842*/ 	.byte	0x3f
	.zero		1


	//   ....[55]....
        /*0844*/ 	.word	0x0000f2f0
        /*0848*/ 	.word	0x00000019
        /*084c*/ 	.word	0x00028c50
        /*0850*/ 	.short	0x0101
        /*0852*/ 	.byte	0x3f
	.zero		1


	//   ....[56]....
        /*0854*/ 	.word	0x0000f620
        /*0858*/ 	.word	0x00000008
        /*085c*/ 	.word	0x00028c40
        /*0860*/ 	.short	0x010a
        /*0862*/ 	.byte	0x3f
	.zero		1


	//   ....[57]....
        /*0864*/ 	.word	0x0000f950
        /*0868*/ 	.word	0x00000008
        /*086c*/ 	.word	0x00028c30
        /*0870*/ 	.short	0x0107
        /*0872*/ 	.byte	0x3f
	.zero		1


	//   ....[58]....
        /*0874*/ 	.word	0x0000fa10
        /*0878*/ 	.word	0x00000008
        /*087c*/ 	.word	0x00028c30
        /*0880*/ 	.short	0x0101
        /*0882*/ 	.byte	0x3f
	.zero		1


	//   ....[59]....
        /*0884*/ 	.word	0x0000fa40
        /*0888*/ 	.word	0x00000008
        /*088c*/ 	.word	0x00028c60
        /*0890*/ 	.short	0x010a
        /*0892*/ 	.byte	0x3f
	.zero		1


	//   ....[60]....
        /*0894*/ 	.word	0x000100a0
        /*0898*/ 	.word	0x00000008
        /*089c*/ 	.word	0x00028c50
        /*08a0*/ 	.short	0x0107
        /*08a2*/ 	.byte	0x3f
	.zero		1


	//   ....[61]....
        /*08a4*/ 	.word	0x00010160
        /*08a8*/ 	.word	0x00000008
        /*08ac*/ 	.word	0x00028c50
        /*08b0*/ 	.short	0x0101
        /*08b2*/ 	.byte	0x3f
	.zero		1


	//   ....[62]....
        /*08b4*/ 	.word	0x00010540
        /*08b8*/ 	.word	0x00000007
        /*08bc*/ 	.word	0x00028c20
        /*08c0*/ 	.short	0x010a
        /*08c2*/ 	.byte	0x3f
	.zero		1


	//   ....[63]....
        /*08c4*/ 	.word	0x000106c0
        /*08c8*/ 	.word	0x00000005
        /*08cc*/ 	.word	0x00028c40
        /*08d0*/ 	.short	0x010a
        /*08d2*/ 	.byte	0x3f
	.zero		1


	//   ....[64]....
        /*08d4*/ 	.word	0x00010760
        /*08d8*/ 	.word	0x00000003
        /*08dc*/ 	.word	0x00028c40
        /*08e0*/ 	.short	0x010a
        /*08e2*/ 	.byte	0x3f
	.zero		1


	//   ....[65]....
        /*08e4*/ 	.word	0x000107a0
        /*08e8*/ 	.word	0x00000005
        /*08ec*/ 	.word	0x00028c60
        /*08f0*/ 	.short	0x010a
        /*08f2*/ 	.byte	0x3f
	.zero		1


	//   ....[66]....
        /*08f4*/ 	.word	0x000107e0
        /*08f8*/ 	.word	0x00000003
        /*08fc*/ 	.word	0x00028c60
        /*0900*/ 	.short	0x010a
        /*0902*/ 	.byte	0x3f
	.zero		1


	//   ....[67]....
        /*0904*/ 	.word	0x00010850
        /*0908*/ 	.word	0x00000003
        /*090c*/ 	.word	0x00028c50
        /*0910*/ 	.short	0x010a
        /*0912*/ 	.byte	0x3f
	.zero		1


	//   ....[68]....
        /*0914*/ 	.word	0x000108b0
        /*0918*/ 	.word	0x00000003
        /*091c*/ 	.word	0x00028c50
        /*0920*/ 	.short	0x010a
        /*0922*/ 	.byte	0x3f
	.zero		1


	//   ....[69]....
        /*0924*/ 	.word	0x00010910
        /*0928*/ 	.word	0x00000003
        /*092c*/ 	.word	0x00028c00
        /*0930*/ 	.short	0x010a
        /*0932*/ 	.byte	0x3f
	.zero		1


	//   ....[70]....
        /*0934*/ 	.word	0x00010960
        /*0938*/ 	.word	0x00000007
        /*093c*/ 	.word	0x00028c30
        /*0940*/ 	.short	0x010a
        /*0942*/ 	.byte	0x3f
	.zero		1


	//   ....[71]....
        /*0944*/ 	.word	0x000109b0
        /*0948*/ 	.word	0x00000007
        /*094c*/ 	.word	0x00028c50
        /*0950*/ 	.short	0x010a
        /*0952*/ 	.byte	0x3f
	.zero		1


	//   ....[72]....
        /*0954*/ 	.word	0x00010a10
        /*0958*/ 	.word	0x00000006
        /*095c*/ 	.word	0x00028c30
        /*0960*/ 	.short	0x010a
        /*0962*/ 	.byte	0x3f
	.zero		1


	//   ....[73]....
        /*0964*/ 	.word	0x00010a70
        /*0968*/ 	.word	0x00000008
        /*096c*/ 	.word	0x00028c50
        /*0970*/ 	.short	0x010a
        /*0972*/ 	.byte	0x3f
	.zero		1


	//   ....[74]....
        /*0974*/ 	.word	0x00010ad0
        /*0978*/ 	.word	0x00000006
        /*097c*/ 	.word	0x00028c30
        /*0980*/ 	.short	0x010a
        /*0982*/ 	.byte	0x3f
	.zero		1


	//   ....[75]....
        /*0984*/ 	.word	0x00010b30
        /*0988*/ 	.word	0x00000008
        /*098c*/ 	.word	0x00028c50
        /*0990*/ 	.short	0x010a
        /*0992*/ 	.byte	0x3f
	.zero		1


	//   ....[76]....
        /*0994*/ 	.word	0x00010c30
        /*0998*/ 	.word	0x00000019
        /*099c*/ 	.word	0x00028c40
        /*09a0*/ 	.short	0x010a
        /*09a2*/ 	.byte	0x3f
	.zero		1


	//   ....[77]....
        /*09a4*/ 	.word	0x00011590
        /*09a8*/ 	.word	0x00000011
        /*09ac*/ 	.word	0x00028c20
        /*09b0*/ 	.short	0x010a
        /*09b2*/ 	.byte	0x3f
	.zero		1


	//   ....[78]....
        /*09b4*/ 	.word	0x000115e0
        /*09b8*/ 	.word	0x00000019
        /*09bc*/ 	.word	0x00028c60
        /*09c0*/ 	.short	0x010a
        /*09c2*/ 	.byte	0x3f
	.zero		1


	//   ....[79]....
        /*09c4*/ 	.word	0x00011e50
        /*09c8*/ 	.word	0x00000008
        /*09cc*/ 	.word	0x00028c40
        /*09d0*/ 	.short	0x010a
        /*09d2*/ 	.byte	0x3f
	.zero		1


	//   ....[80]....
        /*09d4*/ 	.word	0x000122d0
        /*09d8*/ 	.word	0x00000008
        /*09dc*/ 	.word	0x00028c60
        /*09e0*/ 	.short	0x010a
        /*09e2*/ 	.byte	0x3f
	.zero		1


	//   ....[81]....
        /*09e4*/ 	.word	0x00012b00
        /*09e8*/ 	.word	0x00000007
        /*09ec*/ 	.word	0x00028c20
        /*09f0*/ 	.short	0x010a
        /*09f2*/ 	.byte	0x3f
	.zero		1


	//   ....[82]....
        /*09f4*/ 	.word	0x00012ca0
        /*09f8*/ 	.word	0x00000005
        /*09fc*/ 	.word	0x00028c40
        /*0a00*/ 	.short	0x010a
        /*0a02*/ 	.byte	0x3f
	.zero		1


	//   ....[83]....
        /*0a04*/ 	.word	0x00012cf0
        /*0a08*/ 	.word	0x00000003
        /*0a0c*/ 	.word	0x00028c40
        /*0a10*/ 	.short	0x010a
        /*0a12*/ 	.byte	0x3f
	.zero		1


	//   ....[84]....
        /*0a14*/ 	.word	0x00012d40
        /*0a18*/ 	.word	0x00000005
        /*0a1c*/ 	.word	0x00028c60
        /*0a20*/ 	.short	0x010a
        /*0a22*/ 	.byte	0x3f
	.zero		1


	//----- nvinfo : EIATTR_NUM_MBARRIERS
	.align		4
.L_952:
        /*0a24*/ 	.byte	0x03, 0x38
        /*0a26*/ 	.short	0x0016


	//----- nvinfo : EIATTR_EXIT_INSTR_OFFSETS
	.align		4
        /*0a28*/ 	.byte	0x04, 0x1c
        /*0a2a*/ 	.short	(.L_954 - .L_953)


	//   ....[0]....
.L_953:
        /*0a2c*/ 	.word	0x00000930


	//   ....[1]....
        /*0a30*/ 	.word	0x0000c8b0


	//   ....[2]....
        /*0a34*/ 	.word	0x00010830


	//----- nvinfo : EIATTR_MAX_THREADS
	.align		4
.L_954:
        /*0a38*/ 	.byte	0x04, 0x05
        /*0a3a*/ 	.short	(.L_956 - .L_955)
.L_955:
        /*0a3c*/ 	.word	0x00000180
        /*0a40*/ 	.word	0x00000001
        /*0a44*/ 	.word	0x00000001


	//----- nvinfo : EIATTR_CRS_STACK_SIZE
	.align		4
.L_956:
        /*0a48*/ 	.byte	0x04, 0x1e
        /*0a4a*/ 	.short	(.L_958 - .L_957)
.L_957:
        /*0a4c*/ 	.word	0x00000000


	//----- nvinfo : EIATTR_CBANK_PARAM_SIZE
	.align		4
.L_958:
        /*0a50*/ 	.byte	0x03, 0x19
        /*0a52*/ 	.short	0x0af0


	//----- nvinfo : EIATTR_PARAM_CBANK
	.align		4
        /*0a54*/ 	.byte	0x04, 0x0a
        /*0a56*/ 	.short	(.L_960 - .L_959)
	.align		4
.L_959:
        /*0a58*/ 	.word	index@(.nv.constant0._ZN7cutlass13device_kernelIN5flash11enable_sm90INS1_16FlashAttnFwdSm90INS1_25CollectiveMainloopFwdSm90ILi2EN4cute5tupleIJNS5_1CILi1EEES8_S8_EEENS6_IJNS7_ILi64EEESA_SA_EEELi512ENS_6half_tEfNS_4arch4Sm90ELb1ELb0ELb1ELb0ELb1ELb0ELb0ELb0ELb0ELb1ELb0ELb0EEENS1_21CollectiveEpilogueFwdINS6_IJSA_NS7_ILi512EEESA_EEES9_SC_SE_Li256ELb0ELb1ELb0ELb0EEENS1_30DynamicPersistentTileSchedulerILi256ELi128ELb0ELb1ELb1EEEEEEEEEvNT_6ParamsE)
        /*0a5c*/ 	.short	0x0210
        /*0a5e*/ 	.short	0x0af0


	//----- nvinfo : EIATTR_SW_WAR
	.align		4
.L_960:
        /*0a60*/ 	.byte	0x04, 0x36
        /*0a62*/ 	.short	(.L_962 - .L_961)
.L_961:
        /*0a64*/ 	.word	0x00000008
.L_962:


//--------------------- .nv.info._ZN7cutlass13device_kernelIN5flash11enable_sm90INS1_16FlashAttnFwdSm90INS1_25CollectiveMainloopFwdSm90ILi2EN4cute5tupleIJNS5_1CILi1EEES8_S8_EEENS6_IJNS7_ILi64EEESA_SA_EEELi512ENS_6half_tEfNS_4arch4Sm90ELb1ELb0ELb1ELb0ELb1ELb0ELb1ELb0ELb0ELb1ELb0ELb0EEENS1_21CollectiveEpilogueFwdINS6_IJSA_NS7_ILi512EEESA_EEES9_SC_SE_Li256ELb0ELb1ELb0ELb0EEENS1_30DynamicPersistentTileSchedulerILi256ELi128ELb0ELb1ELb1EEEEEEEEEvNT_6ParamsE --------------------------
	.section	.nv.info._ZN7cutlass13device_kernelIN5flash11enable_sm90INS1_16FlashAttnFwdSm90INS1_25CollectiveMainloopFwdSm90ILi2EN4cute5tupleIJNS5_1CILi1EEES8_S8_EEENS6_IJNS7_ILi64EEESA_SA_EEELi512ENS_6half_tEfNS_4arch4Sm90ELb1ELb0ELb1ELb0ELb1ELb0ELb1ELb0ELb0ELb1ELb0ELb0EEENS1_21CollectiveEpilogueFwdINS6_IJSA_NS7_ILi512EEESA_EEES9_SC_SE_Li256ELb0ELb1ELb0ELb0EEENS1_30DynamicPersistentTileSchedulerILi256ELi128ELb0ELb1ELb1EEEEEEEEEvNT_6ParamsE,"",@"SHT_CUDA_INFO"
	.sectionflags	@""
	.align	4


	//----- nvinfo : EIATTR_CUDA_API_VERSION
	.align		4
        /*0000*/ 	.byte	0x04, 0x37
        /*0002*/ 	.short	(.L_964 - .L_963)
.L_963:
        /*0004*/ 	.word	0x00000082


	//----- nvinfo : EIATTR_KPARAM_INFO
	.align		4
.L_964:
        /*0008*/ 	.byte	0x04, 0x17
        /*000a*/ 	.short	(.L_966 - .L_965)
.L_965:
        /*000c*/ 	.word	0x00000000
        /*0010*/ 	.short	0x0000
        /*0012*/ 	.short	0x0070
        /*0014*/ 	.byte	0x00, 0xf0, 0x01, 0x2e


	//----- nvinfo : EIATTR_SPARSE_MMA_MASK
	.align		4
.L_966:
        /*0018*/ 	.byte	0x03, 0x50
        /*001a*/ 	.short	0x0000


	//----- nvinfo : EIATTR_MAXREG_COUNT
	.align		4
        /*001c*/ 	.byte	0x03, 0x1b
        /*001e*/ 	.short	0x00a8


	//----- nvinfo : EIATTR_NUM_BARRIERS
	.align		4
        /*0020*/ 	.byte	0x02, 0x4c
        /*0022*/ 	.byte	0x10
	.zero		1


	//----- nvinfo : EIATTR_EXTERNS
	.align		4
        /*0024*/ 	.byte	0x04, 0x0f
        /*0026*/ 	.short	(.L_968 - .L_967)


	//   ....[0]....
	.align		4
.L_967:
        /*0028*/ 	.word	index@(__assertfail)


	//----- nvinfo : EIATTR_ANNOTATIONS
	.align		4
.L_968:
        /*002c*/ 	.byte	0x04, 0x55
        /*002e*/ 	.short	(.L_970 - .L_969)


	//   ....[0]....
.L_969:
        /*0030*/ 	.word	0x00000001
        /*0034*/ 	.byte	0xe0, 0x05, 0x01, 0x00, 0x01, 0x00, 0x00, 0x00, 0xe0, 0x06, 0x01, 0x00, 0x01, 0x00, 0x00, 0x00
        /*0044*/ 	.byte	0x20, 0x0e, 0x01, 0x00, 0x01, 0x00, 0x00, 0x00, 0x50, 0x0e, 0x01, 0x00, 0x01, 0x00, 0x00, 0x00
        /*0054*/ 	.byte	0x40, 0x1c, 0x01, 0x00, 0x01, 0x00, 0x00, 0x00, 0x50, 0x1c, 0x01, 0x00, 0x01, 0x00, 0x00, 0x00
        /*0064*/ 	.byte	0xb0, 0x2a, 0x01, 0x00, 0x01, 0x00, 0x00, 0x00, 0xc0, 0x2a, 0x01, 0x00, 0x01, 0x00, 0x00, 0x00
        /*0074*/ 	.byte	0x40, 0x33, 0x01, 0x00, 0x01, 0x00, 0x00, 0x00, 0x60, 0x33, 0x01, 0x00, 0x01, 0x00, 0x00, 0x00
        /*0084*/ 	.byte	0xa0, 0x34, 0x01, 0x00, 0x01, 0x00, 0x00, 0x00, 0xc0, 0x34, 0x01, 0x00, 0x01, 0x00, 0x00, 0x00
        /*0094*/ 	.byte	0xb0, 0x4f, 0x01, 0x00


	//----- nvinfo : EIATTR_MERCURY_ISA_VERSION
	.align		4
.L_970:
        /*0098*/ 	.byte	0x03, 0x5f
        /*009a*/ 	.short	0x0101


	//----- nvinfo : EIATTR_INT_WARP_WIDE_INSTR_OFFSETS
	.align		4
        /*009c*/ 	.byte	0x04, 0x31
        /*009e*/ 	.short	(.L_972 - .L_971)


	//   ....[0]....
.L_971:
        /*00a0*/ 	.word	0x000000c0


	//   ....[1]....
        /*00a4*/ 	.word	0x000000d0


	//   ....[2]....
        /*00a8*/ 	.word	0x000000e0


	//   ....[3]....
        /*00ac*/ 	.word	0x00000180


	//   ....[4]....
        /*00b0*/ 	.word	0x00011360


	//   ....[5]....
        /*00b4*/ 	.word	0x000113f0


	//   ....[6]....
        /*00b8*/ 	.word	0x00014d40


	//   ....[7]....
        /*00bc*/ 	.word	0x00014dd0


	//----- nvinfo : EIATTR_COOP_GROUP_MASK_REGIDS
	.align		4
.L_972:
        /*00c0*/ 	.byte	0x04, 0x29
        /*00c2*/ 	.short	(.L_974 - .L_973)


	//   ....[0]....
.L_973:
        /*00c4*/ 	.word	0xffffffff


	//   ....[1]....
        /*00c8*/ 	.word	0xffffffff


	//   ....[2]....
        /*00cc*/ 	.word	0xffffffff


	//   ....[3]....
        /*00d0*/ 	.word	0xffffffff


	//   ....[4]....
        /*00d4*/ 	.word	0xffffffff


	//   ....[5]....
        /*00d8*/ 	.word	0xffffffff


	//   ....[6]....
        /*00dc*/ 	.word	0xffffffff


	//   ....[7]....
        /*00e0*/ 	.word	0xffffffff


	//   ....[8]....
        /*00e4*/ 	.word	0xffffffff


	//   ....[9]....
        /*00e8*/ 	.word	0xffffffff


	//   ....[10]....
        /*00ec*/ 	.word	0xffffffff


	//   ....[11]....
        /*00f0*/ 	.word	0xffffffff


	//   ....[12]....
        /*00f4*/ 	.word	0xffffffff


	//   ....[13]....
        /*00f8*/ 	.word	0xffffffff


	//   ....[14]....
        /*00fc*/ 	.word	0xffffffff


	//   ....[15]....
        /*0100*/ 	.word	0xffffffff


	//   ....[16]....
        /*0104*/ 	.word	0xffffffff


	//   ....[17]....
        /*0108*/ 	.word	0xffffffff


	//   ....[18]....
        /*010c*/ 	.word	0xffffffff


	//   ....[19]....
        /*0110*/ 	.word	0xffffffff


	//   ....[20]....
        /*0114*/ 	.word	0xffffffff


	//   ....[21]....
        /*0118*/ 	.word	0xffffffff


	//   ....[22]....
        /*011c*/ 	.word	0xffffffff


	//   ....[23]....
        /*0120*/ 	.word	0xffffffff


	//   ....[24]....
        /*0124*/ 	.word	0xffffffff


	//   ....[25]....
        /*0128*/ 	.word	0xffffffff


	//   ....[26]....
        /*012c*/ 	.word	0xffffffff


	//   ....[27]....
        /*0130*/ 	.word	0xffffffff


	//   ....[28]....
        /*0134*/ 	.word	0xffffffff


	//   ....[29]....
        /*0138*/ 	.word	0xffffffff


	//   ....[30]....
        /*013c*/ 	.word	0xffffffff


	//   ....[31]....
        /*0140*/ 	.word	0xffffffff


	//   ....[32]....
        /*0144*/ 	.word	0xffffffff


	//   ....[33]....
        /*0148*/ 	.word	0xffffffff


	//   ....[34]....
        /*014c*/ 	.word	0xffffffff


	//   ....[35]....
        /*0150*/ 	.word	0xffffffff


	//   ....[36]....
        /*0154*/ 	.word	0xffffffff


	//   ....[37]....
        /*0158*/ 	.word	0xffffffff


	//   ....[38]....
        /*015c*/ 	.word	0xffffffff


	//   ....[39]....
        /*0160*/ 	.word	0xffffffff


	//   ....[40]....
        /*0164*/ 	.word	0xffffffff


	//   ....[41]....
        /*0168*/ 	.word	0xffffffff


	//   ....[42]....
        /*016c*/ 	.word	0xffffffff


	//   ....[43]....
        /*0170*/ 	.word	0xffffffff


	//   ....[44]....
        /*0174*/ 	.word	0xffffffff


	//   ....[45]....
        /*0178*/ 	.word	0xffffffff


	//   ....[46]....
        /*017c*/ 	.word	0xffffffff


	//   ....[47]....
        /*0180*/ 	.word	0xffffffff


	//   ....[48]....
        /*0184*/ 	.word	0xffffffff


	//   ....[49]....
        /*0188*/ 	.word	0xffffffff


	//   ....[50]....
        /*018c*/ 	.word	0xffffffff


	//   ....[51]....
        /*0190*/ 	.word	0xffffffff


	//   ....[52]....
        /*0194*/ 	.word	0xffffffff


	//   ....[53]....
        /*0198*/ 	.word	0xffffffff


	//   ....[54]....
        /*019c*/ 	.word	0xffffffff


	//   ....[55]....
        /*01a0*/ 	.word	0xffffffff


	//   ....[56]....
        /*01a4*/ 	.word	0xffffffff


	//   ....[57]....
        /*01a8*/ 	.word	0xffffffff


	//   ....[58]....
        /*01ac*/ 	.word	0xffffffff


	//   ....[59]....
        /*01b0*/ 	.word	0xffffffff


	//   ....[60]....
        /*01b4*/ 	.word	0xffffffff


	//   ....[61]....
        /*01b8*/ 	.word	0xffffffff


	//   ....[62]....
        /*01bc*/ 	.word	0xffffffff


	//   ....[63]....
        /*01c0*/ 	.word	0xffffffff


	//   ....[64]....
        /*01c4*/ 	.word	0xffffffff


	//   ....[65]....
        /*01c8*/ 	.word	0xffffffff


	//   ....[66]....
        /*01cc*/ 	.word	0xffffffff


	//   ....[67]....
        /*01d0*/ 	.word	0xffffffff


	//   ....[68]....
        /*01d4*/ 	.word	0xffffffff


	//   ....[69]....
        /*01d8*/ 	.word	0xffffffff


	//   ....[70]....
        /*01dc*/ 	.word	0xffffffff


	//   ....[71]....
        /*01e0*/ 	.word	0xffffffff


	//   ....[72]....
        /*01e4*/ 	.word	0xffffffff


	//   ....[73]....
        /*01e8*/ 	.word	0xffffffff


	//   ....[74]....
        /*01ec*/ 	.word	0xffffffff


	//   ....[75]....
        /*01f0*/ 	.word	0xffffffff


	//   ....[76]....
        /*01f4*/ 	.word	0xffffffff


	//   ....[77]....
        /*01f8*/ 	.word	0xffffffff


	//   ....[78]....
        /*01fc*/ 	.word	0xffffffff


	//   ....[79]....
        /*0200*/ 	.word	0xffffffff


	//   ....[80]....
        /*0204*/ 	.word	0xffffffff


	//   ....[81]....
        /*0208*/ 	.word	0xffffffff


	//   ....[82]....
        /*020c*/ 	.word	0xffffffff


	//   ....[83]....
        /*0210*/ 	.word	0xffffffff


	//   ....[84]....
        /*0214*/ 	.word	0xffffffff


	//   ....[85]....
        /*0218*/ 	.word	0xffffffff


	//   ....[86]....
        /*021c*/ 	.word	0xffffffff


	//   ....[87]....
        /*0220*/ 	.word	0xffffffff


	//   ....[88]....
        /*0224*/ 	.word	0xffffffff


	//   ....[89]....
        /*0228*/ 	.word	0xffffffff


	//   ....[90]....
        /*022c*/ 	.word	0xffffffff


	//   ....[91]....
        /*0230*/ 	.word	0xffffffff


	//   ....[92]....
        /*0234*/ 	.word	0xffffffff


	//   ....[93]....
        /*0238*/ 	.word	0xffffffff


	//   ....[94]....
        /*023c*/ 	.word	0xffffffff


	//   ....[95]....
        /*0240*/ 	.word	0xffffffff


	//   ....[96]....
        /*0244*/ 	.word	0xffffffff


	//   ....[97]....
        /*0248*/ 	.word	0xffffffff


	//   ....[98]....
        /*024c*/ 	.word	0x0500000f


	//   ....[99]....
        /*0250*/ 	.word	0x0500000f


	//   ....[100]....
        /*0254*/ 	.word	0x0500000f


	//   ....[101]....
        /*0258*/ 	.word	0x0500000f


	//   ....[102]....
        /*025c*/ 	.word	0x0500000f


	//   ....[103]....
        /*0260*/ 	.word	0x0500000f


	//   ....[104]....
        /*0264*/ 	.word	0x0500000f


	//   ....[105]....
        /*0268*/ 	.word	0x0500000f


	//   ....[106]....
        /*026c*/ 	.word	0x0500000f


	//   ....[107]....
        /*0270*/ 	.word	0x0500000f


	//   ....[108]....
        /*0274*/ 	.word	0x0500000f


	//   ....[109]....
        /*0278*/ 	.word	0x0500000f


	//   ....[110]....
        /*027c*/ 	.word	0x0500000f


	//   ....[111]....
        /*0280*/ 	.word	0x0500000f


	//   ....[112]....
        /*0284*/ 	.word	0x0500000f


	//   ....[113]....
        /*0288*/ 	.word	0x0500000f


	//   ....[114]....
        /*028c*/ 	.word	0x0500000f


	//   ....[115]....
        /*0290*/ 	.word	0x0500000f


	//   ....[116]....
        /*0294*/ 	.word	0x0500000f


	//   ....[117]....
        /*0298*/ 	.word	0x0500000f


	//   ....[118]....
        /*029c*/ 	.word	0x0500000f


	//   ....[119]....
        /*02a0*/ 	.word	0x0500000f


	//   ....[120]....
        /*02a4*/ 	.word	0x0500000f


	//   ....[121]....
        /*02a8*/ 	.word	0x0500000f


	//   ....[122]....
        /*02ac*/ 	.word	0x0500000f


	//   ....[123]....
        /*02b0*/ 	.word	0x0500000f


	//   ....[124]....
        /*02b4*/ 	.word	0x0500000f


	//   ....[125]....
        /*02b8*/ 	.word	0x0500000f


	//   ....[126]....
        /*02bc*/ 	.word	0x0500000f


	//   ....[127]....
        /*02c0*/ 	.word	0x0500000f


	//   ....[128]....
        /*02c4*/ 	.word	0x0500000f


	//   ....[129]....
        /*02c8*/ 	.word	0x0500000f


	//   ....[130]....
        /*02cc*/ 	.word	0x0500000f


	//   ....[131]....
        /*02d0*/ 	.word	0x0500000f


	//   ....[132]....
        /*02d4*/ 	.word	0x0500000f


	//   ....[133]....
        /*02d8*/ 	.word	0x0500000f


	//   ....[134]....
        /*02dc*/ 	.word	0x0500000f


	//   ....[135]....
        /*02e0*/ 	.word	0x0500000f


	//   ....[136]....
        /*02e4*/ 	.word	0x0500000f


	//   ....[137]....
        /*02e8*/ 	.word	0x0500000f


	//   ....[138]....
        /*02ec*/ 	.word	0x0500000f


	//   ....[139]....
        /*02f0*/ 	.word	0x0500000f


	//   ....[140]....
        /*02f4*/ 	.word	0x0500000f


	//   ....[141]....
        /*02f8*/ 	.word	0x0500000f


	//   ....[142]....
        /*02fc*/ 	.word	0x0500000f


	//   ....[143]....
        /*0300*/ 	.word	0x0500000f


	//   ....[144]....
        /*0304*/ 	.word	0x0500000f


	//   ....[145]....
        /*0308*/ 	.word	0x0500000f


	//   ....[146]....
        /*030c*/ 	.word	0x0500000f


	//   ....[147]....
        /*0310*/ 	.word	0x0500000f


	//   ....[148]....
        /*0314*/ 	.word	0x0500000f


	//----- nvinfo : EIATTR_COOP_GROUP_INSTR_OFFSETS
	.align		4
.L_974:
        /*0318*/ 	.byte	0x04, 0x28
        /*031a*/ 	.short	(.L_976 - .L_975)


	//   ....[0]....
.L_975:
        /*031c*/ 	.word	0x00000080


	//   ....[1]....
        /*0320*/ 	.word	0x00000090


	//   ....[2]....
        /*0324*/ 	.word	0x000002b0


	//   ....[3]....
        /*0328*/ 	.word	0x00000410


	//   ....[4]....
        /*032c*/ 	.word	0x00000530


	//   ....[5]....
        /*0330*/ 	.word	0x00000690


	//   ....[6]....
        /*0334*/ 	.word	0x00001860


	//   ....[7]....
        /*0338*/ 	.word	0x000035b0


	//   ....[8]....
        /*033c*/ 	.word	0x00004540


	//   ....[9]....
        /*0340*/ 	.word	0x00005450


	//   ....[10]....
        /*0344*/ 	.word	0x00005490


	//   ....[11]....
        /*0348*/ 	.word	0x000058f0


	//   ....[12]....
        /*034c*/ 	.word	0x00005a30


	//   ....[13]....
        /*0350*/ 	.word	0x00005d80


	//   ....[14]....
        /*0354*/ 	.word	0x00005e40


	//   ....[15]....
        /*0358*/ 	.word	0x00006660


	//   ....[16]....
        /*035c*/ 	.word	0x000073f0


	//   ....[17]....
        /*0360*/ 	.word	0x00008280


	//   ....[18]....
        /*0364*/ 	.word	0x000082a0


	//   ....[19]....
        /*0368*/ 	.word	0x00008720


	//   ....[20]....
        /*036c*/ 	.word	0x00008860


	//   ....[21]....
        /*0370*/ 	.word	0x00008bf0


	//   ....[22]....
        /*0374*/ 	.word	0x00008c70


	//   ....[23]....
        /*0378*/ 	.word	0x00009db0


	//   ....[24]....
        /*037c*/ 	.word	0x0000aa90


	//   ....[25]....
        /*0380*/ 	.word	0x0000ba70


	//   ....[26]....
        /*0384*/ 	.word	0x0000bae0


	//   ....[27]....
        /*0388*/ 	.word	0x0000be20


	//   ....[28]....
        /*038c*/ 	.word	0x0000bfe0


	//   ....[29]....
        /*0390*/ 	.word	0x0000cf30


	//   ....[30]....
        /*0394*/ 	.word	0x0000d000


	//   ....[31]....
        /*0398*/ 	.word	0x0000d030


	//   ....[32]....
        /*039c*/ 	.word	0x0000d090


	//   ....[33]....
        /*03a0*/ 	.word	0x0000d0b0


	//   ....[34]....
        /*03a4*/ 	.word	0x0000e2b0


	//   ....[35]....
        /*03a8*/ 	.word	0x0000edf0


	//   ....[36]....
        /*03ac*/ 	.word	0x0000ee20


	//   ....[37]....
        /*03b0*/ 	.word	0x0000ee50


	//   ....[38]....
        /*03b4*/ 	.word	0x0000ee70


	//   ....[39]....
        /*03b8*/ 	.word	0x0000f4b0


	//   ....[40]....
        /*03bc*/ 	.word	0x0000f4d0


	//   ....[41]....
        /*03c0*/ 	.word	0x0000f700


	//   ....[42]....
        /*03c4*/ 	.word	0x0000f720


	//   ....[43]....
        /*03c8*/ 	.word	0x000100a0


	//   ....[44]....
        /*03cc*/ 	.word	0x000100c0


	//   ....[45]....
        /*03d0*/ 	.word	0x00010300


	//   ....[46]....
        /*03d4*/ 	.word	0x00010320


	//   ....[47]....
        /*03d8*/ 	.word	0x00010610


	//   ....[48]....
        /*03dc*/ 	.word	0x00011e00


	//   ....[49]....
        /*03e0*/ 	.word	0x00011e20


	//   ....[50]....
        /*03e4*/ 	.word	0x00011e40


	//   ....[51]....
        /*03e8*/ 	.word	0x00011e90


	//   ....[52]....
        /*03ec*/ 	.word	0x00011ec0


	//   ....[53]....
        /*03f0*/ 	.word	0x00011f10


	//   ....[54]....
        /*03f4*/ 	.word	0x00011f40


	//   ....[55]....
        /*03f8*/ 	.word	0x00011f50


	//   ....[56]....
        /*03fc*/ 	.word	0x00012610


	//   ....[57]....
        /*0400*/ 	.word	0x00012640


	//   ....[58]....
        /*0404*/ 	.word	0x00012690


	//   ....[59]....
        /*0408*/ 	.word	0x00012700


	//   ....[60]....
        /*040c*/ 	.word	0x00012720


	//   ....[61]....
        /*0410*/ 	.word	0x000127a0


	//   ....[62]....
        /*0414*/ 	.word	0x000127c0


	//   ....[63]....
        /*0418*/ 	.word	0x000127e0


	//   ....[64]....
        /*041c*/ 	.word	0x00012de0


	//   ....[65]....
        /*0420*/ 	.word	0x00012e10


	//   ....[66]....
        /*0424*/ 	.word	0x00012e70


	//   ....[67]....
        /*0428*/ 	.word	0x00012f60


	//   ....[68]....
        /*042c*/ 	.word	0x00012f80


	//   ....[69]....
        /*0430*/ 	.word	0x00013080


	//   ....[70]....
        /*0434*/ 	.word	0x00013090


	//   ....[71]....
        /*0438*/ 	.word	0x000130c0


	//   ....[72]....
        /*043c*/ 	.word	0x00013690


	//   ....[73]....
        /*0440*/ 	.word	0x000136c0


	//   ....[74]....
        /*0444*/ 	.word	0x000136f0


	//   ....[75]....
        /*0448*/ 	.word	0x00013750


	//   ....[76]....
        /*044c*/ 	.word	0x000138a0


	//   ....[77]....
        /*0450*/ 	.word	0x000138c0


	//   ....[78]....
        /*0454*/ 	.word	0x000138d0


	//   ....[79]....
        /*0458*/ 	.word	0x00013a20


	//   ....[80]....
        /*045c*/ 	.word	0x000142a0


	//   ....[81]....
        /*0460*/ 	.word	0x000142c0


	//   ....[82]....
        /*0464*/ 	.word	0x00014310


	//   ....[83]....
        /*0468*/ 	.word	0x00014320


	//   ....[84]....
        /*046c*/ 	.word	0x00014360


	//   ....[85]....
        /*0470*/ 	.word	0x00014370


	//   ....[86]....
        /*0474*/ 	.word	0x00014380


	//   ....[87]....
        /*0478*/ 	.word	0x000143c0


	//   ....[88]....
        /*047c*/ 	.word	0x000146e0


	//   ....[89]....
        /*0480*/ 	.word	0x00014720


	//   ....[90]....
        /*0484*/ 	.word	0x00014740


	//   ....[91]....
        /*0488*/ 	.word	0x000147b0


	//   ....[92]....
        /*048c*/ 	.word	0x000147d0


	//   ....[93]....
        /*0490*/ 	.word	0x000147f0


	//   ....[94]....
        /*0494*/ 	.word	0x00014890


	//   ....[95]....
        /*0498*/ 	.word	0x000148b0


	//   ....[96]....
        /*049c*/ 	.word	0x00014ef0


	//   ....[97]....
        /*04a0*/ 	.word	0x000150d0


	//   ....[98]....
        /*04a4*/ 	.word	0x00015650


	//   ....[99]....
        /*04a8*/ 	.word	0x00015730


	//   ....[100]....
        /*04ac*/ 	.word	0x000157d0


	//   ....[101]....
        /*04b0*/ 	.word	0x00015830


	//   ....[102]....
        /*04b4*/ 	.word	0x000158f0


	//   ....[103]....
        /*04b8*/ 	.word	0x00015960


	//   ....[104]....
        /*04bc*/ 	.word	0x00015a30


	//   ....[105]....
        /*04c0*/ 	.word	0x00015a90


	//   ....[106]....
        /*04c4*/ 	.word	0x00015b40


	//   ....[107]....
        /*04c8*/ 	.word	0x00015bf0


	//   ....[108]....
        /*04cc*/ 	.word	0x00015c70


	//   ....[109]....
        /*04d0*/ 	.word	0x00015cd0


	//   ....[110]....
        /*04d4*/ 	.word	0x00015db0


	//   ....[111]....
        /*04d8*/ 	.word	0x00015e20


	//   ....[112]....
        /*04dc*/ 	.word	0x00015f00


	//   ....[113]....
        /*04e0*/ 	.word	0x00015f60


	//   ....[114]....
        /*04e4*/ 	.word	0x00016010


	//   ....[115]....
        /*04e8*/ 	.word	0x000160a0


	//   ....[116]....
        /*04ec*/ 	.word	0x00016150


	//   ....[117]....
        /*04f0*/ 	.word	0x00016250


	//   ....[118]....
        /*04f4*/ 	.word	0x00016340


	//   ....[119]....
        /*04f8*/ 	.word	0x000164f0


	//   ....[120]....
        /*04fc*/ 	.word	0x00016540


	//   ....[121]....
        /*0500*/ 	.word	0x00016650


	//   ....[122]....
        /*0504*/ 	.word	0x00016730


	//   ....[123]....
        /*0508*/ 	.word	0x000168a0


	//   ....[124]....
        /*050c*/ 	.word	0x000169a0


	//   ....[125]....
        /*0510*/ 	.word	0x00016bc0


	//   ....[126]....
        /*0514*/ 	.word	0x00016c10


	//   ....[127]....
        /*0518*/ 	.word	0x00016dd0


	//   ....[128]....
        /*051c*/ 	.word	0x00016e20


	//   ....[129]....
        /*0520*/ 	.word	0x00016fe0


	//   ....[130]....
        /*0524*/ 	.word	0x00017030


	//   ....[131]....
        /*0528*/ 	.word	0x00017110


	//   ....[132]....
        /*052c*/ 	.word	0x000171b0


	//   ....[133]....
        /*0530*/ 	.word	0x00017210


	//   ....[134]....
        /*0534*/ 	.word	0x000172c0


	//   ....[135]....
        /*0538*/ 	.word	0x00017320


	//   ....[136]....
        /*053c*/ 	.word	0x000173d0


	//   ....[137]....
        /*0540*/ 	.word	0x00017430


	//   ....[138]....
        /*0544*/ 	.word	0x000174e0


	//   ....[139]....
        /*0548*/ 	.word	0x000175d0


	//   ....[140]....
        /*054c*/ 	.word	0x000176b0


	//   ....[141]....
        /*0550*/ 	.word	0x00017790


	//   ....[142]....
        /*0554*/ 	.word	0x000178a0


	//   ....[143]....
        /*0558*/ 	.word	0x000179c0


	//   ....[144]....
        /*055c*/ 	.word	0x00017aa0


	//   ....[145]....
        /*0560*/ 	.word	0x00017bb0


	//   ....[146]....
        /*0564*/ 	.word	0x00017c90


	//   ....[147]....
        /*0568*/ 	.word	0x00017d20


	//   ....[148]....
        /*056c*/ 	.word	0x00017e40


	//----- nvinfo : EIATTR_REG_RECONFIG
	.align		4
.L_976:
        /*0570*/ 	.byte	0x01, 0x54
	.zero		2


	//----- nvinfo : EIATTR_SYSCALL_OFFSETS
	.align		4
        /*0574*/ 	.byte	0x04, 0x46
        /*0576*/ 	.short	(.L_978 - .L_977)


	//   ....[0]....
.L_977:
        /*0578*/ 	.word	0x00003760


	//   ....[1]....
        /*057c*/ 	.word	0x00011550


	//   ....[2]....
        /*0580*/ 	.word	0x000116a0


	//   ....[3]....
        /*0584*/ 	.word	0x00011790


	//   ....[4]....
        /*0588*/ 	.word	0x00012250


	//   ....[5]....
        /*058c*/ 	.word	0x00012a90


	//----- nvinfo : EIATTR_MBARRIER_INSTR_OFFSETS
	.align		4
.L_978:
        /*0590*/ 	.byte	0x04, 0x39
        /*0592*/ 	.short	(.L_980 - .L_979)


	//   ....[0]....
.L_979:
        /*0594*/ 	.word	0x00000190
        /*0598*/ 	.word	0x000000ff
        /*059c*/ 	.word	0x00038800
        /*05a0*/ 	.short	0x0100
        /*05a2*/ 	.byte	0x08
	.zero		1


	//   ....[1]....
        /*05a4*/ 	.word	0x000001a0
        /*05a8*/ 	.word	0x000000ff
        /*05ac*/ 	.word	0x00038810
        /*05b0*/ 	.short	0x0100
        /*05b2*/ 	.byte	0x08
	.zero		1


	//   ....[2]....
        /*05b4*/ 	.word	0x000001b0
        /*05b8*/ 	.word	0x000000ff
        /*05bc*/ 	.word	0x00038820
        /*05c0*/ 	.short	0x0100
        /*05c2*/ 	.byte	0x08
	.zero		1


	//   ....[3]....
        /*05c4*/ 	.word	0x00000260
        /*05c8*/ 	.word	0x000000ff
        /*05cc*/ 	.word	0x00038830
        /*05d0*/ 	.short	0x0100
        /*05d2*/ 	.byte	0x06
	.zero		1


	//   ....[4]....
        /*05d4*/ 	.word	0x00000270
        /*05d8*/ 	.word	0x000000ff
        /*05dc*/ 	.word	0x00038840
        /*05e0*/ 	.short	0x0100
        /*05e2*/ 	.byte	0x06
	.zero		1


	//   ....[5]....
        /*05e4*/ 	.word	0x00000280
        /*05e8*/ 	.word	0x000000ff
        /*05ec*/ 	.word	0x00038838
        /*05f0*/ 	.short	0x0100
        /*05f2*/ 	.byte	0x06
	.zero		1


	//   ....[6]....
        /*05f4*/ 	.word	0x00000290
        /*05f8*/ 	.word	0x000000ff
        /*05fc*/ 	.word	0x00038848
        /*0600*/ 	.short	0x0100
        /*0602*/ 	.byte	0x06
	.zero		1


	//   ....[7]....
        /*0604*/ 	.word	0x000003c0
        /*0608*/ 	.word	0x000000ff
        /*060c*/ 	.word	0x00038850
        /*0610*/ 	.short	0x0100
        /*0612*/ 	.byte	0x08
	.zero		1


	//   ....[8]....
        /*0614*/ 	.word	0x000003d0
        /*0618*/ 	.word	0x000000ff
        /*061c*/ 	.word	0x00038860
        /*0620*/ 	.short	0x0100
        /*0622*/ 	.byte	0x08
	.zero		1


	//   ....[9]....
        /*0624*/ 	.word	0x000003e0
        /*0628*/ 	.word	0x000000ff
        /*062c*/ 	.word	0x00038858
        /*0630*/ 	.short	0x0100
        /*0632*/ 	.byte	0x08
	.zero		1


	//   ....[10]....
        /*0634*/ 	.word	0x000003f0
        /*0638*/ 	.word	0x000000ff
        /*063c*/ 	.word	0x00038868
        /*0640*/ 	.short	0x0100
        /*0642*/ 	.byte	0x08
	.zero		1


	//   ....[11]....
        /*0644*/ 	.word	0x000004e0
        /*0648*/ 	.word	0x000000ff
        /*064c*/ 	.word	0x00038870
        /*0650*/ 	.short	0x0100
        /*0652*/ 	.byte	0x06
	.zero		1


	//   ....[12]....
        /*0654*/ 	.word	0x000004f0
        /*0658*/ 	.word	0x000000ff
        /*065c*/ 	.word	0x00038880
        /*0660*/ 	.short	0x0100
        /*0662*/ 	.byte	0x06
	.zero		1


	//   ....[13]....
        /*0664*/ 	.word	0x00000500
        /*0668*/ 	.word	0x000000ff
        /*066c*/ 	.word	0x00038878
        /*0670*/ 	.short	0x0100
        /*0672*/ 	.byte	0x06
	.zero		1


	//   ....[14]....
        /*0674*/ 	.word	0x00000510
        /*0678*/ 	.word	0x000000ff
        /*067c*/ 	.word	0x00038888
        /*0680*/ 	.short	0x0100
        /*0682*/ 	.byte	0x06
	.zero		1


	//   ....[15]....
        /*0684*/ 	.word	0x00000640
        /*0688*/ 	.word	0x000000ff
        /*068c*/ 	.word	0x00038890
        /*0690*/ 	.short	0x0100
        /*0692*/ 	.byte	0x08
	.zero		1


	//   ....[16]....
        /*0694*/ 	.word	0x00000650
        /*0698*/ 	.word	0x000000ff
        /*069c*/ 	.word	0x000388a0
        /*06a0*/ 	.short	0x0100
        /*06a2*/ 	.byte	0x08
	.zero		1


	//   ....[17]....
        /*06a4*/ 	.word	0x00000660
        /*06a8*/ 	.word	0x000000ff
        /*06ac*/ 	.word	0x00038898
        /*06b0*/ 	.short	0x0100
        /*06b2*/ 	.byte	0x08
	.zero		1


	//   ....[18]....
        /*06b4*/ 	.word	0x00000670
        /*06b8*/ 	.word	0x000000ff
        /*06bc*/ 	.word	0x000388a8
        /*06c0*/ 	.short	0x0100
        /*06c2*/ 	.byte	0x08
	.zero		1


	//   ....[19]....
        /*06c4*/ 	.word	0x000007b0
        /*06c8*/ 	.word	0x000000ff
        /*06cc*/ 	.word	0x000388b0
        /*06d0*/ 	.short	0x0100
        /*06d2*/ 	.byte	0x08
	.zero		1


	//   ....[20]....
        /*06d4*/ 	.word	0x000007c0
        /*06d8*/ 	.word	0x000000ff
        /*06dc*/ 	.word	0x000388c0
        /*06e0*/ 	.short	0x0100
        /*06e2*/ 	.byte	0x08
	.zero		1


	//   ....[21]....
        /*06e4*/ 	.word	0x000007d0
        /*06e8*/ 	.word	0x000000ff
        /*06ec*/ 	.word	0x000388b8
        /*06f0*/ 	.short	0x0100
        /*06f2*/ 	.byte	0x08
	.zero		1


	//   ....[22]....
        /*06f4*/ 	.word	0x000007e0
        /*06f8*/ 	.word	0x000000ff
        /*06fc*/ 	.word	0x000388c8
        /*0700*/ 	.short	0x0100
        /*0702*/ 	.byte	0x08
	.zero		1


	//   ....[23]....
        /*0704*/ 	.word	0x00001c30
        /*0708*/ 	.word	0x00000000
        /*070c*/ 	.word	0x00000000
        /*0710*/ 	.short	0x0101
        /*0712*/ 	.byte	0x3f
	.zero		1


	//   ....[24]....
        /*0714*/ 	.word	0x00002730
        /*0718*/ 	.word	0x00000000
        /*071c*/ 	.word	0x00000000
        /*0720*/ 	.short	0x0101
        /*0722*/ 	.byte	0x3f
	.zero		1


	//   ....[25]....
        /*0724*/ 	.word	0x000037e0
        /*0728*/ 	.word	0x00000011
        /*072c*/ 	.word	0x00038800
        /*0730*/ 	.short	0x010a
        /*0732*/ 	.byte	0x3f
	.zero		1


	//   ....[26]....
        /*0734*/ 	.word	0x00003840
        /*0738*/ 	.word	0x00000009
        /*073c*/ 	.word	0x00038830
        /*0740*/ 	.short	0x010a
        /*0742*/ 	.byte	0x3f
	.zero		1


	//   ....[27]....
        /*0744*/ 	.word	0x000038b0
        /*0748*/ 	.word	0x00000009
        /*074c*/ 	.word	0x00038830
        /*0750*/ 	.short	0x010a
        /*0752*/ 	.byte	0x3f
	.zero		1


	//   ....[28]....
        /*0754*/ 	.word	0x00003b30
        /*0758*/ 	.word	0x00000011
        /*075c*/ 	.word	0x00038810
        /*0760*/ 	.short	0x010a
        /*0762*/ 	.byte	0x3f
	.zero		1


	//   ....[29]....
        /*0764*/ 	.word	0x00003b70
        /*0768*/ 	.word	0x00000009
        /*076c*/ 	.word	0x00038850
        /*0770*/ 	.short	0x010a
        /*0772*/ 	.byte	0x3f
	.zero		1


	//   ....[30]....
        /*0774*/ 	.word	0x00003c40
        /*0778*/ 	.word	0x00000009
        /*077c*/ 	.word	0x00038850
        /*0780*/ 	.short	0x010a
        /*0782*/ 	.byte	0x3f
	.zero		1


	//   ....[31]....
        /*0784*/ 	.word	0x00006060
        /*0788*/ 	.word	0x00000018
        /*078c*/ 	.word	0x00000000
        /*0790*/ 	.short	0x0101
        /*0792*/ 	.byte	0x3f
	.zero		1


	//   ....[32]....
        /*0794*/ 	.word	0x00006790
        /*0798*/ 	.word	0x0000000a
        /*079c*/ 	.word	0x00000000
        /*07a0*/ 	.short	0x0101
        /*07a2*/ 	.byte	0x3f
	.zero		1


	//   ....[33]....
        /*07a4*/ 	.word	0x000068f0
        /*07a8*/ 	.word	0x00000009
        /*07ac*/ 	.word	0x00038830
        /*07b0*/ 	.short	0x010a
        /*07b2*/ 	.byte	0x3f
	.zero		1


	//   ....[34]....
        /*07b4*/ 	.word	0x00006940
        /*07b8*/ 	.word	0x00000009
        /*07bc*/ 	.word	0x00038830
        /*07c0*/ 	.short	0x010a
        /*07c2*/ 	.byte	0x3f
	.zero		1


	//   ....[35]....
        /*07c4*/ 	.word	0x00006ac0
        /*07c8*/ 	.word	0x00000009
        /*07cc*/ 	.word	0x00038850
        /*07d0*/ 	.short	0x010a
        /*07d2*/ 	.byte	0x3f
	.zero		1


	//   ....[36]....
        /*07d4*/ 	.word	0x00006b10
        /*07d8*/ 	.word	0x00000009
        /*07dc*/ 	.word	0x00038850
        /*07e0*/ 	.short	0x010a
        /*07e2*/ 	.byte	0x3f
	.zero		1


	//   ....[37]....
        /*07e4*/ 	.word	0x00008ec0
        /*07e8*/ 	.word	0x00000098
        /*07ec*/ 	.word	0x00000000
        /*07f0*/ 	.short	0x0101
        /*07f2*/ 	.byte	0x3f
	.zero		1


	//   ....[38]....
        /*07f4*/ 	.word	0x00009e60
        /*07f8*/ 	.word	0x0000000a
        /*07fc*/ 	.word	0x00000000
        /*0800*/ 	.short	0x0101
        /*0802*/ 	.byte	0x3f
	.zero		1


	//   ....[39]....
        /*0804*/ 	.word	0x00009f90
        /*0808*/ 	.word	0x00000009
        /*080c*/ 	.word	0x00038830
        /*0810*/ 	.short	0x010a
        /*0812*/ 	.byte	0x3f
	.zero		1


	//   ....[40]....
        /*0814*/ 	.word	0x00009fe0
        /*0818*/ 	.word	0x00000009
        /*081c*/ 	.word	0x00038830
        /*0820*/ 	.short	0x010a
        /*0822*/ 	.byte	0x3f
	.zero		1


	//   ....[41]....
        /*0824*/ 	.word	0x0000a160
        /*0828*/ 	.word	0x00000009
        /*082c*/ 	.word	0x00038850
        /*0830*/ 	.short	0x010a
        /*0832*/ 	.byte	0x3f
	.zero		1


	//   ....[42]....
        /*0834*/ 	.word	0x0000a1b0
        /*0838*/ 	.word	0x00000009
        /*083c*/ 	.word	0x00038850
        /*0840*/ 	.short	0x010a
        /*0842*/ 	.byte	0x3f
	.zero		1


	//   ....[43]....
        /*0844*/ 	.word	0x0000bed0
        /*0848*/ 	.word	0x00000098
        /*084c*/ 	.word	0x00000000
        /*0850*/ 	.short	0x0101
        /*0852*/ 	.byte	0x3f
	.zero		1


	//   ....[44]....
        /*0854*/ 	.word	0x0000cfe0
        /*0858*/ 	.word	0x0000000a
        /*085c*/ 	.word	0x00000000
        /*0860*/ 	.short	0x0101
        /*0862*/ 	.byte	0x3f
	.zero		1


	//   ....[45]....
        /*0864*/ 	.word	0x0000f4a0
        /*0868*/ 	.word	0x00000000
        /*086c*/ 	.word	0x00000000
        /*0870*/ 	.short	0x0101
        /*0872*/ 	.byte	0x3f
	.zero		1


	//   ....[46]....
        /*0874*/ 	.word	0x00011bb0
        /*0878*/ 	.word	0x0000001b
        /*087c*/ 	.word	0x00038840
        /*0880*/ 	.short	0x010a
        /*0882*/ 	.byte	0x3f
	.zero		1


	//   ....[47]....
        /*0884*/ 	.word	0x00012020
        /*0888*/ 	.word	0x0000001b
        /*088c*/ 	.word	0x00038830
        /*0890*/ 	.short	0x0107
        /*0892*/ 	.byte	0x3f
	.zero		1


	//   ....[48]....
        /*0894*/ 	.word	0x000120e0
        /*0898*/ 	.word	0x0000001b
        /*089c*/ 	.word	0x00038830
        /*08a0*/ 	.short	0x0101
        /*08a2*/ 	.byte	0x3f
	.zero		1


	//   ....[49]....
        /*08a4*/ 	.word	0x000128d0
        /*08a8*/ 	.word	0x00000011
        /*08ac*/ 	.word	0x00038800
        /*08b0*/ 	.short	0x0107
        /*08b2*/ 	.byte	0x3f
	.zero		1


	//   ....[50]....
        /*08b4*/ 	.word	0x00012960
        /*08b8*/ 	.word	0x00000011
        /*08bc*/ 	.word	0x00038800
        /*08c0*/ 	.short	0x0101
        /*08c2*/ 	.byte	0x3f
	.zero		1


	//   ....[51]....
        /*08c4*/ 	.word	0x000132d0
        /*08c8*/ 	.word	0x00000011
        /*08cc*/ 	.word	0x00038810
        /*08d0*/ 	.short	0x0107
        /*08d2*/ 	.byte	0x3f
	.zero		1


	//   ....[52]....
        /*08d4*/ 	.word	0x000133c0
        /*08d8*/ 	.word	0x00000011
        /*08dc*/ 	.word	0x00038810
        /*08e0*/ 	.short	0x0101
        /*08e2*/ 	.byte	0x3f
	.zero		1


	//   ....[53]....
        /*08e4*/ 	.word	0x000133e0
        /*08e8*/ 	.word	0x00000011
        /*08ec*/ 	.word	0x00038820
        /*08f0*/ 	.short	0x010a
        /*08f2*/ 	.byte	0x3f
	.zero		1


	//   ....[54]....
        /*08f4*/ 	.word	0x00013470
        /*08f8*/ 	.word	0x0000001b
        /*08fc*/ 	.word	0x00038860
        /*0900*/ 	.short	0x010a
        /*0902*/ 	.byte	0x3f
	.zero		1


	//   ....[55]....
        /*0904*/ 	.word	0x00013ce0
        /*0908*/ 	.word	0x0000001b
        /*090c*/ 	.word	0x00038850
        /*0910*/ 	.short	0x0107
        /*0912*/ 	.byte	0x3f
	.zero		1


	//   ....[56]....
        /*0914*/ 	.word	0x00013db0
        /*0918*/ 	.word	0x0000001b
        /*091c*/ 	.word	0x00038850
        /*0920*/ 	.short	0x0101
        /*0922*/ 	.byte	0x3f
	.zero		1


	//   ....[57]....
        /*0924*/ 	.word	0x00014100
        /*0928*/ 	.word	0x00000008
        /*092c*/ 	.word	0x00038840
        /*0930*/ 	.short	0x010a
        /*0932*/ 	.byte	0x3f
	.zero		1


	//   ....[58]....
        /*0934*/ 	.word	0x00014440
        /*0938*/ 	.word	0x00000008
        /*093c*/ 	.word	0x00038830
        /*0940*/ 	.short	0x0107
        /*0942*/ 	.byte	0x3f
	.zero		1


	//   ....[59]....
        /*0944*/ 	.word	0x00014500
        /*0948*/ 	.word	0x00000008
        /*094c*/ 	.word	0x00038830
        /*0950*/ 	.short	0x0101
        /*0952*/ 	.byte	0x3f
	.zero		1


	//   ....[60]....
        /*0954*/ 	.word	0x00014530
        /*0958*/ 	.word	0x00000008
        /*095c*/ 	.word	0x00038860
        /*0960*/ 	.short	0x010a
        /*0962*/ 	.byte	0x3f
	.zero		1


	//   ....[61]....
        /*0964*/ 	.word	0x00014bb0
        /*0968*/ 	.word	0x00000008
        /*096c*/ 	.word	0x00038850
        /*0970*/ 	.short	0x0107
        /*0972*/ 	.byte	0x3f
	.zero		1


	//   ....[62]....
        /*0974*/ 	.word	0x00014c70
        /*0978*/ 	.word	0x00000008
        /*097c*/ 	.word	0x00038850
        /*0980*/ 	.short	0x0101
        /*0982*/ 	.byte	0x3f
	.zero		1


	//   ....[63]....
        /*0984*/ 	.word	0x00015050
        /*0988*/ 	.word	0x00000005
        /*098c*/ 	.word	0x00038820
        /*0990*/ 	.short	0x010a
        /*0992*/ 	.byte	0x3f
	.zero		1


	//   ....[64]....
        /*0994*/ 	.word	0x000151d0
        /*0998*/ 	.word	0x00000003
        /*099c*/ 	.word	0x00038840
        /*09a0*/ 	.short	0x010a
        /*09a2*/ 	.byte	0x3f
	.zero		1


	//   ....[65]....
        /*09a4*/ 	.word	0x00015270
        /*09a8*/ 	.word	0x00000005
        /*09ac*/ 	.word	0x00038840
        /*09b0*/ 	.short	0x010a
        /*09b2*/ 	.byte	0x3f
	.zero		1


	//   ....[66]....
        /*09b4*/ 	.word	0x000152b0
        /*09b8*/ 	.word	0x00000003
        /*09bc*/ 	.word	0x00038860
        /*09c0*/ 	.short	0x010a
        /*09c2*/ 	.byte	0x3f
	.zero		1


	//   ....[67]....
        /*09c4*/ 	.word	0x000152f0
        /*09c8*/ 	.word	0x00000005
        /*09cc*/ 	.word	0x00038860
        /*09d0*/ 	.short	0x010a
        /*09d2*/ 	.byte	0x3f
	.zero		1


	//   ....[68]....
        /*09d4*/ 	.word	0x00015350
        /*09d8*/ 	.word	0x00000011
        /*09dc*/ 	.word	0x00038800
        /*09e0*/ 	.short	0x010a
        /*09e2*/ 	.byte	0x3f
	.zero		1


	//   ....[69]....
        /*09e4*/ 	.word	0x000153a0
        /*09e8*/ 	.word	0x00000009
        /*09ec*/ 	.word	0x00038830
        /*09f0*/ 	.short	0x010a
        /*09f2*/ 	.byte	0x3f
	.zero		1


	//   ....[70]....
        /*09f4*/ 	.word	0x000153f0
        /*09f8*/ 	.word	0x00000011
        /*09fc*/ 	.word	0x00038810
        /*0a00*/ 	.short	0x010a
        /*0a02*/ 	.byte	0x3f
	.zero		1


	//   ....[71]....
        /*0a04*/ 	.word	0x00015440
        /*0a08*/ 	.word	0x00000009
        /*0a0c*/ 	.word	0x00038850
        /*0a10*/ 	.short	0x010a
        /*0a12*/ 	.byte	0x3f
	.zero		1


	//   ....[72]....
        /*0a14*/ 	.word	0x00015490
        /*0a18*/ 	.word	0x00000009
        /*0a1c*/ 	.word	0x00038830
        /*0a20*/ 	.short	0x010a
        /*0a22*/ 	.byte	0x3f
	.zero		1


	//   ....[73]....
        /*0a24*/ 	.word	0x000154e0
        /*0a28*/ 	.word	0x00000009
        /*0a2c*/ 	.word	0x00038850
        /*0a30*/ 	.short	0x010a
        /*0a32*/ 	.byte	0x3f
	.zero		1


	//   ....[74]....
        /*0a34*/ 	.word	0x00015530
        /*0a38*/ 	.word	0x00000009
        /*0a3c*/ 	.word	0x00038830
        /*0a40*/ 	.short	0x010a
        /*0a42*/ 	.byte	0x3f
	.zero		1


	//   ....[75]....
        /*0a44*/ 	.word	0x00015580
        /*0a48*/ 	.word	0x00000009
        /*0a4c*/ 	.word	0x00038850
        /*0a50*/ 	.short	0x010a
        /*0a52*/ 	.byte	0x3f
	.zero		1


	//   ....[76]....
        /*0a54*/ 	.word	0x00015680
        /*0a58*/ 	.word	0x0000001b
        /*0a5c*/ 	.word	0x00038840
        /*0a60*/ 	.short	0x010a
        /*0a62*/ 	.byte	0x3f
	.zero		1


	//   ....[77]....
        /*0a64*/ 	.word	0x000167a0
        /*0a68*/ 	.word	0x00000011
        /*0a6c*/ 	.word	0x00038820
        /*0a70*/ 	.short	0x010a
        /*0a72*/ 	.byte	0x3f
	.zero		1


	//   ....[78]....
        /*0a74*/ 	.word	0x000167f0
        /*0a78*/ 	.word	0x0000001b
        /*0a7c*/ 	.word	0x00038860
        /*0a80*/ 	.short	0x010a
        /*0a82*/ 	.byte	0x3f
	.zero		1


	//   ....[79]....
        /*0a84*/ 	.word	0x00017060
        /*0a88*/ 	.word	0x00000008
        /*0a8c*/ 	.word	0x00038840
        /*0a90*/ 	.short	0x010a
        /*0a92*/ 	.byte	0x3f
	.zero		1


	//   ....[80]....
        /*0a94*/ 	.word	0x00017520
        /*0a98*/ 	.word	0x00000008
        /*0a9c*/ 	.word	0x00038860
        /*0aa0*/ 	.short	0x010a
        /*0aa2*/ 	.byte	0x3f
	.zero		1


	//   ....[81]....
        /*0aa4*/ 	.word	0x00017d60
        /*0aa8*/ 	.word	0x00000005
        /*0aac*/ 	.word	0x00038820
        /*0ab0*/ 	.short	0x010a
        /*0ab2*/ 	.byte	0x3f
	.zero		1


	//   ....[82]....
        /*0ab4*/ 	.word	0x00017f00
        /*0ab8*/ 	.word	0x00000003
        /*0abc*/ 	.word	0x00038840
        /*0ac0*/ 	.short	0x010a
        /*0ac2*/ 	.byte	0x3f
	.zero		1


	//   ....[83]....
        /*0ac4*/ 	.word	0x00017f50
        /*0ac8*/ 	.word	0x00000005
        /*0acc*/ 	.word	0x00038840
        /*0ad0*/ 	.short	0x010a
        /*0ad2*/ 	.byte	0x3f
	.zero		1


	//   ....[84]....
        /*0ad4*/ 	.word	0x00017fa0
        /*0ad8*/ 	.word	0x00000003
        /*0adc*/ 	.word	0x00038860
        /*0ae0*/ 	.short	0x010a
        /*0ae2*/ 	.byte	0x3f
	.zero		1


	//----- nvinfo : EIATTR_NUM_MBARRIERS
	.align		4
.L_980:
        /*0ae4*/ 	.byte	0x03, 0x38
        /*0ae6*/ 	.short	0x0017


	//----- nvinfo : EIATTR_EXIT_INSTR_OFFSETS
	.align		4
        /*0ae8*/ 	.byte	0x04, 0x1c
        /*0aea*/ 	.short	(.L_982 - .L_981)


	//   ....[0]....
.L_981:
        /*0aec*/ 	.word	0x00000960


	//   ....[1]....
        /*0af0*/ 	.word	0x00010580


	//   ....[2]....
        /*0af4*/ 	.word	0x00015340


	//----- nvinfo : EIATTR_MAX_THREADS
	.align		4
.L_982:
        /*0af8*/ 	.byte	0x04, 0x05
        /*0afa*/ 	.short	(.L_984 - .L_983)
.L_983:
        /*0afc*/ 	.word	0x00000180
        /*0b00*/ 	.word	0x00000001
        /*0b04*/ 	.word	0x00000001


	//----- nvinfo : EIATTR_CRS_STACK_SIZE
	.align		4
.L_984:
        /*0b08*/ 	.byte	0x04, 0x1e
        /*0b0a*/ 	.short	(.L_986 - .L_985)
.L_985:
        /*0b0c*/ 	.word	0x00000000


	//----- nvinfo : EIATTR_CBANK_PARAM_SIZE
	.align		4
.L_986:
        /*0b10*/ 	.byte	0x03, 0x19
        /*0b12*/ 	.short	0x0bf0


	//----- nvinfo : EIATTR_PARAM_CBANK
	.align		4
        /*0b14*/ 	.byte	0x04, 0x0a
        /*0b16*/ 	.short	(.L_988 - .L_987)
	.align		4
.L_987:
        /*0b18*/ 	.word	index@(.nv.constant0._ZN7cutlass13device_kernelIN5flash11enable_sm90INS1_16FlashAttnFwdSm90INS1_25CollectiveMainloopFwdSm90ILi2EN4cute5tupleIJNS5_1CILi1EEES8_S8_EEENS6_IJNS7_ILi64EEESA_SA_EEELi512ENS_6half_tEfNS_4arch4Sm90ELb1ELb0ELb1ELb0ELb1ELb0ELb1ELb0ELb0ELb1ELb0ELb0EEENS1_21CollectiveEpilogueFwdINS6_IJSA_NS7_ILi512EEESA_EEES9_SC_SE_Li256ELb0ELb1ELb0ELb0EEENS1_30DynamicPersistentTileSchedulerILi256ELi128ELb0ELb1ELb1EEEEEEEEEvNT_6ParamsE)
        /*0b1c*/ 	.short	0x0210
        /*0b1e*/ 	.short	0x0bf0


	//----- nvinfo : EIATTR_SW_WAR
	.align		4
.L_988:
        /*0b20*/ 	.byte	0x04, 0x36
        /*0b22*/ 	.short	(.L_990 - .L_989)
.L_989:
        /*0b24*/ 	.word	0x00000008
.L_990:


//--------------------- .nv.info._ZN7cutlass13device_kernelIN5flash11enable_sm90INS1_16FlashAttnFwdSm90INS1_25CollectiveMainloopFwdSm90ILi2EN4cute5tupleIJNS5_1CILi1EEES8_S8_EEENS6_IJNS7_ILi64EEESA_SA_EEELi512ENS_6half_tEfNS_4arch4Sm90ELb1ELb0ELb1ELb1ELb1ELb0ELb0ELb0ELb0ELb1ELb0ELb0EEENS1_21CollectiveEpilogueFwdINS6_IJSA_NS7_ILi512EEESA_EEES9_SC_SE_Li256ELb1ELb1ELb0ELb0EEENS1_36VarlenDynamicPersistentTileSchedulerILi64ELi64ELi256ELi128ELb0ELb1ELb1ELb1ELb1ELb1EEEEEEEEEvNT_6ParamsE --------------------------
	.section	.nv.info._ZN7cutlass13device_kernelIN5flash11enable_sm90INS1_16FlashAttnFwdSm90INS1_25CollectiveMainloopFwdSm90ILi2EN4cute5tupleIJNS5_1CILi1EEES8_S8_EEENS6_IJNS7_ILi64EEESA_SA_EEELi512ENS_6half_tEfNS_4arch4Sm90ELb1ELb0ELb1ELb1ELb1ELb0ELb0ELb0ELb0ELb1ELb0ELb0EEENS1_21CollectiveEpilogueFwdINS6_IJSA_NS7_ILi512EEESA_EEES9_SC_SE_Li256ELb1ELb1ELb0ELb0EEENS1_36VarlenDynamicPersistentTileSchedulerILi64ELi64ELi256ELi128ELb0ELb1ELb1ELb1ELb1ELb1EEEEEEEEEvNT_6ParamsE,"",@"SHT_CUDA_INFO"
	.sectionflags	@""
	.align	4


	//----- nvinfo : EIATTR_CUDA_API_VERSION
	.align		4
        /*0000*/ 	.byte	0x04, 0x37
        /*0002*/ 	.short	(.L_992 - .L_991)
.L_991:
        /*0004*/ 	.word	0x00000082


	//----- nvinfo : EIATTR_KPARAM_INFO
	.align		4
.L_992:
        /*0008*/ 	.byte	0x04, 0x17
        /*000a*/ 	.short	(.L_994 - .L_993)
.L_993:
        /*000c*/ 	.word	0x00000000
        /*0010*/ 	.short	0x0000
        /*0012*/ 	.short	0x0070
        /*0014*/ 	.byte	0x00, 0xf0, 0x01, 0x2a


	//----- nvinfo : EIATTR_SPARSE_MMA_MASK
	.align		4
.L_994:
        /*0018*/ 	.byte	0x03, 0x50
        /*001a*/ 	.short	0x0000


	//----- nvinfo : EIATTR_MAXREG_COUNT
	.align		4
        /*001c*/ 	.byte	0x03, 0x1b
        /*001e*/ 	.short	0x00a8


	//----- nvinfo : EIATTR_NUM_BARRIERS
	.align		4
        /*0020*/ 	.byte	0x02, 0x4c
        /*0022*/ 	.byte	0x10
	.zero		1


	//----- nvinfo : EIATTR_EXTERNS
	.align		4
        /*0024*/ 	.byte	0x04, 0x0f
        /*0026*/ 	.short	(.L_996 - .L_995)


	//   ....[0]....
	.align		4
.L_995:
        /*0028*/ 	.word	index@(__assertfail)


	//----- nvinfo : EIATTR_ANNOTATIONS
	.align		4
.L_996:
        /*002c*/ 	.byte	0x04, 0x55
        /*002e*/ 	.short	(.L_998 - .L_997)


	//   ....[0]....
.L_997:
        /* <DEDUP_REMOVED lines=18> */


	//----- nvinfo : EIATTR_MERCURY_ISA_VERSION
	.align		4
.L_998:
        /*0138*/ 	.byte	0x03, 0x5f
        /*013a*/ 	.short	0x0101


	//----- nvinfo : EIATTR_UNUSED_LOAD_BYTE_OFFSET
	.align		4
        /*013c*/ 	.byte	0x04, 0x44
        /*013e*/ 	.short	(.L_1000 - .L_999)


	//   ....[0]....
.L_999:
        /*0140*/ 	.word	0x00000940
        /*0144*/ 	.word	0x0000fff0


	//   ....[1]....
        /*0148*/ 	.word	0x00009f20
        /*014c*/ 	.word	0x0000fff0


	//----- nvinfo : EIATTR_INT_WARP_WIDE_INSTR_OFFSETS
	.align		4
.L_1000:
        /*0150*/ 	.byte	0x04, 0x31
        /*0152*/ 	.short	(.L_1002 - .L_1001)


	//   ....[0]....
.L_1001:
        /*0154*/ 	.word	0x000000c0


	//   ....[1]....
        /*0158*/ 	.word	0x000000d0


	//   ....[2]....
        /*015c*/ 	.word	0x00000170


	//   ....[3]....
        /*0160*/ 	.word	0x0000e1d0


	//   ....[4]....
        /*0164*/ 	.word	0x0000e260


	//   ....[5]....
        /*0168*/ 	.word	0x000116d0


	//   ....[6]....
        /*016c*/ 	.word	0x00011760


	//----- nvinfo : EIATTR_COOP_GROUP_MASK_REGIDS
	.align		4
.L_1002:
        /*0170*/ 	.byte	0x04, 0x29
        /*0172*/ 	.short	(.L_1004 - .L_1003)


	//   ....[0]....
.L_1003:
        /*0174*/ 	.word	0xffffffff


	//   ....[1]....
        /*0178*/ 	.word	0xffffffff


	//   ....[2]....
        /*017c*/ 	.word	0xffffffff


	//   ....[3]....
        /*0180*/ 	.word	0xffffffff


	//   ....[4]....
        /*0184*/ 	.word	0xffffffff


	//   ....[5]....
        /*0188*/ 	.word	0xffffffff


	//   ....[6]....
        /*018c*/ 	.word	0xffffffff


	//   ....[7]....
        /*0190*/ 	.word	0xffffffff


	//   ....[8]....
        /*0194*/ 	.word	0xffffffff


	//   ....[9]....
        /*0198*/ 	.word	0xffffffff


	//   ....[10]....
        /*019c*/ 	.word	0xffffffff


	//   ....[11]....
        /*01a0*/ 	.word	0xffffffff


	//   ....[12]....
        /*01a4*/ 	.word	0xffffffff


	//   ....[13]....
        /*01a8*/ 	.word	0xffffffff


	//   ....[14]....
        /*01ac*/ 	.word	0xffffffff


	//   ....[15]....
        /*01b0*/ 	.word	0xffffffff


	//   ....[16]....
        /*01b4*/ 	.word	0xffffffff


	//   ....[17]....
        /*01b8*/ 	.word	0xffffffff


	//   ....[18]....
        /*01bc*/ 	.word	0xffffffff


	//   ....[19]....
        /*01c0*/ 	.word	0xffffffff


	//   ....[20]....
        /*01c4*/ 	.word	0xffffffff


	//   ....[21]....
        /*01c8*/ 	.word	0xffffffff


	//   ....[22]....
        /*01cc*/ 	.word	0xffffffff


	//   ....[23]....
        /*01d0*/ 	.word	0xffffffff


	//   ....[24]....
        /*01d4*/ 	.word	0xffffffff


	//   ....[25]....
        /*01d8*/ 	.word	0xffffffff


	//   ....[26]....
        /*01dc*/ 	.word	0xffffffff


	//   ....[27]....
        /*01e0*/ 	.word	0xffffffff


	//   ....[28]....
        /*01e4*/ 	.word	0xffffffff


	//   ....[29]....
        /*01e8*/ 	.word	0xffffffff


	//   ....[30]....
        /*01ec*/ 	.word	0xffffffff


	//   ....[31]....
        /*01f0*/ 	.word	0xffffffff


	//   ....[32]....
        /*01f4*/ 	.word	0xffffffff


	//   ....[33]....
        /*01f8*/ 	.word	0xffffffff


	//   ....[34]....
        /*01fc*/ 	.word	0xffffffff


	//   ....[35]....
        /*0200*/ 	.word	0xffffffff


	//   ....[36]....
        /*0204*/ 	.word	0xffffffff


	//   ....[37]....
        /*0208*/ 	.word	0xffffffff


	//   ....[38]....
        /*020c*/ 	.word	0xffffffff


	//   ....[39]....
        /*0210*/ 	.word	0xffffffff


	//   ....[40]....
        /*0214*/ 	.word	0xffffffff


	//   ....[41]....
        /*0218*/ 	.word	0xffffffff


	//   ....[42]....
        /*021c*/ 	.word	0xffffffff


	//   ....[43]....
        /*0220*/ 	.word	0xffffffff


	//   ....[44]....
        /*0224*/ 	.word	0xffffffff


	//   ....[45]....
        /*0228*/ 	.word	0xffffffff


	//   ....[46]....
        /*022c*/ 	.word	0xffffffff


	//   ....[47]....
        /*0230*/ 	.word	0xffffffff


	//   ....[48]....
        /*0234*/ 	.word	0xffffffff


	//   ....[49]....
        /*0238*/ 	.word	0xffffffff


	//   ....[50]....
        /*023c*/ 	.word	0xffffffff


	//   ....[51]....
        /*0240*/ 	.word	0xffffffff


	//   ....[52]....
        /*0244*/ 	.word	0xffffffff


	//   ....[53]....
        /*0248*/ 	.word	0xffffffff


	//   ....[54]....
        /*024c*/ 	.word	0xffffffff


	//   ....[55]....
        /*0250*/ 	.word	0xffffffff


	//   ....[56]....
        /*0254*/ 	.word	0xffffffff


	//   ....[57]....
        /*0258*/ 	.word	0xffffffff


	//   ....[58]....
        /*025c*/ 	.word	0xffffffff


	//   ....[59]....
        /*0260*/ 	.word	0xffffffff


	//   ....[60]....
        /*0264*/ 	.word	0xffffffff


	//   ....[61]....
        /*0268*/ 	.word	0xffffffff


	//   ....[62]....
        /*026c*/ 	.word	0xffffffff


	//   ....[63]....
        /*0270*/ 	.word	0xffffffff


	//   ....[64]....
        /*0274*/ 	.word	0xffffffff


	//   ....[65]....
        /*0278*/ 	.word	0xffffffff


	//   ....[66]....
        /*027c*/ 	.word	0xffffffff


	//   ....[67]....
        /*0280*/ 	.word	0xffffffff


	//   ....[68]....
        /*0284*/ 	.word	0xffffffff


	//   ....[69]....
        /*0288*/ 	.word	0xffffffff


	//   ....[70]....
        /*028c*/ 	.word	0xffffffff


	//   ....[71]....
        /*0290*/ 	.word	0xffffffff


	//   ....[72]....
        /*0294*/ 	.word	0xffffffff


	//   ....[73]....
        /*0298*/ 	.word	0xffffffff


	//   ....[74]....
        /*029c*/ 	.word	0xffffffff


	//   ....[75]....
        /*02a0*/ 	.word	0xffffffff


	//   ....[76]....
        /*02a4*/ 	.word	0xffffffff


	//   ....[77]....
        /*02a8*/ 	.word	0xffffffff


	//   ....[78]....
        /*02ac*/ 	.word	0xffffffff


	//   ....[79]....
        /*02b0*/ 	.word	0xffffffff


	//   ....[80]....
        /*02b4*/ 	.word	0xffffffff


	//   ....[81]....
        /*02b8*/ 	.word	0xffffffff


	//   ....[82]....
        /*02bc*/ 	.word	0xffffffff


	//   ....[83]....
        /*02c0*/ 	.word	0xffffffff


	//   ....[84]....
        /*02c4*/ 	.word	0xffffffff


	//   ....[85]....
        /*02c8*/ 	.word	0xffffffff


	//   ....[86]....
        /*02cc*/ 	.word	0xffffffff


	//   ....[87]....
        /*02d0*/ 	.word	0xffffffff


	//   ....[88]....
        /*02d4*/ 	.word	0xffffffff


	//   ....[89]....
        /*02d8*/ 	.word	0xffffffff


	//   ....[90]....
        /*02dc*/ 	.word	0xffffffff


	//   ....[91]....
        /*02e0*/ 	.word	0xffffffff


	//   ....[92]....
        /*02e4*/ 	.word	0xffffffff


	//   ....[93]....
        /*02e8*/ 	.word	0xffffffff


	//   ....[94]....
        /*02ec*/ 	.word	0xffffffff


	//   ....[95]....
        /*02f0*/ 	.word	0xffffffff


	//   ....[96]....
        /*02f4*/ 	.word	0xffffffff


	//   ....[97]....
        /*02f8*/ 	.word	0xffffffff


	//   ....[98]....
        /*02fc*/ 	.word	0xffffffff


	//   ....[99]....
        /*0300*/ 	.word	0xffffffff


	//   ....[100]....
        /*0304*/ 	.word	0xffffffff


	//   ....[101]....
        /*0308*/ 	.word	0xffffffff


	//   ....[102]....
        /*030c*/ 	.word	0xffffffff


	//   ....[103]....
        /*0310*/ 	.word	0xffffffff


	//   ....[104]....
        /*0314*/ 	.word	0xffffffff


	//   ....[105]....
        /*0318*/ 	.word	0xffffffff


	//   ....[106]....
        /*031c*/ 	.word	0xffffffff


	//   ....[107]....
        /*0320*/ 	.word	0xffffffff


	//   ....[108]....
        /*0324*/ 	.word	0xffffffff


	//   ....[109]....
        /*0328*/ 	.word	0xffffffff


	//   ....[110]....
        /*032c*/ 	.word	0xffffffff


	//   ....[111]....
        /*0330*/ 	.word	0xffffffff


	//   ....[112]....
        /*0334*/ 	.word	0xffffffff


	//   ....[113]....
        /*0338*/ 	.word	0xffffffff


	//   ....[114]....
        /*033c*/ 	.word	0xffffffff


	//   ....[115]....
        /*0340*/ 	.word	0xffffffff


	//   ....[116]....
        /*0344*/ 	.word	0xffffffff


	//   ....[117]....
        /*0348*/ 	.word	0xffffffff


	//   ....[118]....
        /*034c*/ 	.word	0x0500000f


	//   ....[119]....
        /*0350*/ 	.word	0x0500000f


	//   ....[120]....
        /*0354*/ 	.word	0x0500000f


	//   ....[121]....
        /*0358*/ 	.word	0x0500000f


	//   ....[122]....
        /*035c*/ 	.word	0x0500000f


	//   ....[123]....
        /*0360*/ 	.word	0x0500000f


	//   ....[124]....
        /*0364*/ 	.word	0x0500000f


	//   ....[125]....
        /*0368*/ 	.word	0x0500000f


	//   ....[126]....
        /*036c*/ 	.word	0x0500000f


	//   ....[127]....
        /*0370*/ 	.word	0x0500000f


	//   ....[128]....
        /*0374*/ 	.word	0x0500000f


	//   ....[129]....
        /*0378*/ 	.word	0x0500000f


	//   ....[130]....
        /*037c*/ 	.word	0x0500000f


	//   ....[131]....
        /*0380*/ 	.word	0x0500000f


	//   ....[132]....
        /*0384*/ 	.word	0x0500000f


	//   ....[133]....
        /*0388*/ 	.word	0x0500000f


	//   ....[134]....
        /*038c*/ 	.word	0x0500000f


	//   ....[135]....
        /*0390*/ 	.word	0x0500000f


	//   ....[136]....
        /*0394*/ 	.word	0x0500000f


	//   ....[137]....
        /*0398*/ 	.word	0x0500000f


	//   ....[138]....
        /*039c*/ 	.word	0x0500000f


	//   ....[139]....
        /*03a0*/ 	.word	0x0500000f


	//   ....[140]....
        /*03a4*/ 	.word	0x0500000f


	//   ....[141]....
        /*03a8*/ 	.word	0x0500000f


	//   ....[142]....
        /*03ac*/ 	.word	0x0500000f


	//   ....[143]....
        /*03b0*/ 	.word	0x0500000f


	//   ....[144]....
        /*03b4*/ 	.word	0x0500000f


	//   ....[145]....
        /*03b8*/ 	.word	0x0500000f


	//   ....[146]....
        /*03bc*/ 	.word	0x0500000f


	//   ....[147]....
        /*03c0*/ 	.word	0x0500000f


	//   ....[148]....
        /*03c4*/ 	.word	0x0500000f


	//   ....[149]....
        /*03c8*/ 	.word	0x0500000f


	//   ....[150]....
        /*03cc*/ 	.word	0x0500000f


	//   ....[151]....
        /*03d0*/ 	.word	0x0500000f


	//   ....[152]....
        /*03d4*/ 	.word	0x0500000f


	//   ....[153]....
        /*03d8*/ 	.word	0x0500000f


	//   ....[154]....
        /*03dc*/ 	.word	0x0500000f


	//   ....[155]....
        /*03e0*/ 	.word	0x0500000f


	//   ....[156]....
        /*03e4*/ 	.word	0x0500000f


	//   ....[157]....
        /*03e8*/ 	.word	0x0500000f


	//   ....[158]....
        /*03ec*/ 	.word	0x0500000f


	//   ....[159]....
        /*03f0*/ 	.word	0x0500000f


	//   ....[160]....
        /*03f4*/ 	.word	0x0500000f


	//   ....[161]....
        /*03f8*/ 	.word	0x0500000f


	//   ....[162]....
        /*03fc*/ 	.word	0x0500000f


	//   ....[163]....
        /*0400*/ 	.word	0x0500000f


	//   ....[164]....
        /*0404*/ 	.word	0x0500000f


	//   ....[165]....
        /*0408*/ 	.word	0x0500000f


	//   ....[166]....
        /*040c*/ 	.word	0x0500000f


	//   ....[167]....
        /*0410*/ 	.word	0x0500000f


	//   ....[168]....
        /*0414*/ 	.word	0x0500000f


	//   ....[169]....
        /*0418*/ 	.word	0x0500000f


	//   ....[170]....
        /*041c*/ 	.word	0x0500000f


	//   ....[171]....
        /*0420*/ 	.word	0x0500000f


	//   ....[172]....
        /*0424*/ 	.word	0x0500000f


	//   ....[173]....
        /*0428*/ 	.word	0x0500000f


	//   ....[174]....
        /*042c*/ 	.word	0x0500000f


	//   ....[175]....
        /*0430*/ 	.word	0x0500000f


	//   ....[176]....
        /*0434*/ 	.word	0x0500000f


	//----- nvinfo : EIATTR_COOP_GROUP_INSTR_OFFSETS
	.align		4
.L_1004:
        /*0438*/ 	.byte	0x04, 0x28
        /*043a*/ 	.short	(.L_1006 - .L_1005)


	//   ....[0]....
.L_1005:
        /*043c*/ 	.word	0x00000070


	//   ....[1]....
        /*0440*/ 	.word	0x000000b0


	//   ....[2]....
        /*0444*/ 	.word	0x00000290


	//   ....[3]....
        /*0448*/ 	.word	0x000003f0


	//   ....[4]....
        /*044c*/ 	.word	0x00000510


	//   ....[5]....
        /*0450*/ 	.word	0x00000670


	//   ....[6]....
        /*0454*/ 	.word	0x000019e0


	//   ....[7]....
        /*0458*/ 	.word	0x00003780


	//   ....[8]....
        /*045c*/ 	.word	0x00003ef0


	//   ....[9]....
        /*0460*/ 	.word	0x00003f60


	//   ....[10]....
        /*0464*/ 	.word	0x00004520


	//   ....[11]....
        /*0468*/ 	.word	0x000045f0


	//   ....[12]....
        /*046c*/ 	.word	0x00004a40


	//   ....[13]....
        /*0470*/ 	.word	0x00004ac0


	//   ....[14]....
        /*0474*/ 	.word	0x00005310


	//   ....[15]....
        /*0478*/ 	.word	0x00005920


	//   ....[16]....
        /*047c*/ 	.word	0x00005ec0


	//   ....[17]....
        /*0480*/ 	.word	0x00005ed0


	//   ....[18]....
        /*0484*/ 	.word	0x00005f60


	//   ....[19]....
        /*0488*/ 	.word	0x00006330


	//   ....[20]....
        /*048c*/ 	.word	0x000064b0


	//   ....[21]....
        /*0490*/ 	.word	0x00007630


	//   ....[22]....
        /*0494*/ 	.word	0x00007e30


	//   ....[23]....
        /*0498*/ 	.word	0x00007ed0


	//   ....[24]....
        /*049c*/ 	.word	0x000081e0


	//   ....[25]....
        /*04a0*/ 	.word	0x000083b0


	//   ....[26]....
        /*04a4*/ 	.word	0x00009350


	//   ....[27]....
        /*04a8*/ 	.word	0x00009420


	//   ....[28]....
        /*04ac*/ 	.word	0x00009460


	//   ....[29]....
        /*04b0*/ 	.word	0x00009500


	//   ....[30]....
        /*04b4*/ 	.word	0x00009530


	//   ....[31]....
        /*04b8*/ 	.word	0x0000ae40


	//   ....[32]....
        /*04bc*/ 	.word	0x0000b470


	//   ....[33]....
        /*04c0*/ 	.word	0x0000b4a0


	//   ....[34]....
        /*04c4*/ 	.word	0x0000b4c0


	//   ....[35]....
        /*04c8*/ 	.word	0x0000b4e0


	//   ....[36]....
        /*04cc*/ 	.word	0x0000bb60


	//   ....[37]....
        /*04d0*/ 	.word	0x0000bb80


	//   ....[38]....
        /*04d4*/ 	.word	0x0000bdb0


	//   ....[39]....
        /*04d8*/ 	.word	0x0000bdd0


	//   ....[40]....
        /*04dc*/ 	.word	0x0000c9a0


	//   ....[41]....
        /*04e0*/ 	.word	0x0000c9c0


	//   ....[42]....
        /*04e4*/ 	.word	0x0000cbf0


	//   ....[43]....
        /*04e8*/ 	.word	0x0000cc10


	//   ....[44]....
        /*04ec*/ 	.word	0x0000ced0


	//   ....[45]....
        /*04f0*/ 	.word	0x0000d080


	//   ....[46]....
        /*04f4*/ 	.word	0x0000d0b0


	//   ....[47]....
        /*04f8*/ 	.word	0x0000d0e0


	//   ....[48]....
        /*04fc*/ 	.word	0x0000d110


	//   ....[49]....
        /*0500*/ 	.word	0x0000d140


	//   ....[50]....
        /*0504*/ 	.word	0x0000d170


	//   ....[51]....
        /*0508*/ 	.word	0x0000d2c0


	//   ....[52]....
        /*050c*/ 	.word	0x0000d2f0


	//   ....[53]....
        /*0510*/ 	.word	0x0000d320


	//   ....[54]....
        /*0514*/ 	.word	0x0000d350


	//   ....[55]....
        /*0518*/ 	.word	0x0000d380


	//   ....[56]....
        /*051c*/ 	.word	0x0000d3b0


	//   ....[57]....
        /*0520*/ 	.word	0x0000d440


	//   ....[58]....
        /*0524*/ 	.word	0x0000d4a0


	//   ....[59]....
        /*0528*/ 	.word	0x0000d530


	//   ....[60]....
        /*052c*/ 	.word	0x0000ef60


	//   ....[61]....
        /*0530*/ 	.word	0x0000ef80


	//   ....[62]....
        /*0534*/ 	.word	0x0000f010


	//   ....[63]....
        /*0538*/ 	.word	0x0000f030


	//   ....[64]....
        /*053c*/ 	.word	0x0000f0b0


	//   ....[65]....
        /*0540*/ 	.word	0x0000f0d0


	//   ....[66]....
        /*0544*/ 	.word	0x0000f0e0


	//   ....[67]....
        /*0548*/ 	.word	0x0000f0f0


	//   ....[68]....
        /*054c*/ 	.word	0x0000f870


	//   ....[69]....
        /*0550*/ 	.word	0x0000f8a0


	//   ....[70]....
        /*0554*/ 	.word	0x0000f940


	//   ....[71]....
        /*0558*/ 	.word	0x0000f960


	//   ....[72]....
        /*055c*/ 	.word	0x0000f9e0


	//   ....[73]....
        /*0560*/ 	.word	0x0000fa00


	//   ....[74]....
        /*0564*/ 	.word	0x0000fa10


	//   ....[75]....
        /*0568*/ 	.word	0x0000fa20


	//   ....[76]....
        /*056c*/ 	.word	0x0000fec0


	//   ....[77]....
        /*0570*/ 	.word	0x0000ff80


	//   ....[78]....
        /*0574*/ 	.word	0x000100d0


	//   ....[79]....
        /*0578*/ 	.word	0x00010110


	//   ....[80]....
        /*057c*/ 	.word	0x00010120


	//   ....[81]....
        /*0580*/ 	.word	0x00010130


	//   ....[82]....
        /*0584*/ 	.word	0x00010280


	//   ....[83]....
        /*0588*/ 	.word	0x000103d0


	//   ....[84]....
        /*058c*/ 	.word	0x00010be0


	//   ....[85]....
        /*0590*/ 	.word	0x00010c00


	//   ....[86]....
        /*0594*/ 	.word	0x00010c50


	//   ....[87]....
        /*0598*/ 	.word	0x00010c60


	//   ....[88]....
        /*059c*/ 	.word	0x00010ca0


	//   ....[89]....
        /*05a0*/ 	.word	0x00010cb0


	//   ....[90]....
        /*05a4*/ 	.word	0x00010cc0


	//   ....[91]....
        /*05a8*/ 	.word	0x00010d00


	//   ....[92]....
        /*05ac*/ 	.word	0x00011020


	//   ....[93]....
        /*05b0*/ 	.word	0x00011060


	//   ....[94]....
        /*05b4*/ 	.word	0x00011080


	//   ....[95]....
        /*05b8*/ 	.word	0x000110a0


	//   ....[96]....
        /*05bc*/ 	.word	0x000110d0


	//   ....[97]....
        /*05c0*/ 	.word	0x000110f0


	//   ....[98]....
        /*05c4*/ 	.word	0x000111f0


	//   ....[99]....
        /*05c8*/ 	.word	0x00011340


	//   ....[100]....
        /*05cc*/ 	.word	0x00011940


	//   ....[101]....
        /*05d0*/ 	.word	0x00011990


	//   ....[102]....
        /*05d4*/ 	.word	0x000119c0


	//   ....[103]....
        /*05d8*/ 	.word	0x000119f0


	//   ....[104]....
        /*05dc*/ 	.word	0x00011a00


	//   ....[105]....
        /*05e0*/ 	.word	0x00011a30


	//   ....[106]....
        /*05e4*/ 	.word	0x00011a60


	//   ....[107]....
        /*05e8*/ 	.word	0x00011a90


	//   ....[108]....
        /*05ec*/ 	.word	0x00011c10


	//   ....[109]....
        /*05f0*/ 	.word	0x00011c40


	//   ....[110]....
        /*05f4*/ 	.word	0x00011c70


	//   ....[111]....
        /*05f8*/ 	.word	0x00011ca0


	//   ....[112]....
        /*05fc*/ 	.word	0x00011cd0


	//   ....[113]....
        /*0600*/ 	.word	0x00011d00


	//   ....[114]....
        /*0604*/ 	.word	0x00011dc0


	//   ....[115]....
        /*0608*/ 	.word	0x00011de0


	//   ....[116]....
        /*060c*/ 	.word	0x00011e50


	//   ....[117]....
        /*0610*/ 	.word	0x000124f0


	//   ....[118]....
        /*0614*/ 	.word	0x00012b40


	//   ....[119]....
        /*0618*/ 	.word	0x00012c30


	//   ....[120]....
        /*061c*/ 	.word	0x00012cd0


	//   ....[121]....
        /*0620*/ 	.word	0x00012d30


	//   ....[122]....
        /*0624*/ 	.word	0x00012e20


	//   ....[123]....
        /*0628*/ 	.word	0x00012e90


	//   ....[124]....
        /*062c*/ 	.word	0x00012f80


	//   ....[125]....
        /*0630*/ 	.word	0x00012ff0


	//   ....[126]....
        /*0634*/ 	.word	0x00013090


	//   ....[127]....
        /*0638*/ 	.word	0x00013180


	//   ....[128]....
        /*063c*/ 	.word	0x000131f0


	//   ....[129]....
        /*0640*/ 	.word	0x00013250


	//   ....[130]....
        /*0644*/ 	.word	0x00013340


	//   ....[131]....
        /*0648*/ 	.word	0x000133a0


	//   ....[132]....
        /*064c*/ 	.word	0x000134a0


	//   ....[133]....
        /*0650*/ 	.word	0x00013500


	//   ....[134]....
        /*0654*/ 	.word	0x000135a0


	//   ....[135]....
        /*0658*/ 	.word	0x00013720


	//   ....[136]....
        /*065c*/ 	.word	0x00013810


	//   ....[137]....
        /*0660*/ 	.word	0x00013aa0


	//   ....[138]....
        /*0664*/ 	.word	0x00013af0


	//   ....[139]....
        /*0668*/ 	.word	0x00013cc0


	//   ....[140]....
        /*066c*/ 	.word	0x00013d10


	//   ....[141]....
        /*0670*/ 	.word	0x00013ee0


	//   ....[142]....
        /*0674*/ 	.word	0x00013f30


	//   ....[143]....
        /*0678*/ 	.word	0x00014020


	//   ....[144]....
        /*067c*/ 	.word	0x000140c0


	//   ....[145]....
        /*0680*/ 	.word	0x00014120


	//   ....[146]....
        /*0684*/ 	.word	0x000141d0


	//   ....[147]....
        /*0688*/ 	.word	0x00014230


	//   ....[148]....
        /*068c*/ 	.word	0x000142e0


	//   ....[149]....
        /*0690*/ 	.word	0x00014340


	//   ....[150]....
        /*0694*/ 	.word	0x000143f0


	//   ....[151]....
        /*0698*/ 	.word	0x000144e0


	//   ....[152]....
        /*069c*/ 	.word	0x000145b0


	//   ....[153]....
        /*06a0*/ 	.word	0x000146d0


	//   ....[154]....
        /*06a4*/ 	.word	0x000147d0


	//   ....[155]....
        /*06a8*/ 	.word	0x00014900


	//   ....[156]....
        /*06ac*/ 	.word	0x000149e0


	//   ....[157]....
        /*06b0*/ 	.word	0x00014ae0


	//   ....[158]....
        /*06b4*/ 	.word	0x00014bc0


	//   ....[159]....
        /*06b8*/ 	.word	0x00014c50


	//   ....[160]....
        /*06bc*/ 	.word	0x00014cf0


	//   ....[161]....
        /*06c0*/ 	.word	0x00014e10


	//   ....[162]....
        /*06c4*/ 	.word	0x00014e80


	//   ....[163]....
        /*06c8*/ 	.word	0x00014ef0


	//   ....[164]....
        /*06cc*/ 	.word	0x00014f60


	//   ....[165]....
        /*06d0*/ 	.word	0x00014fd0


	//   ....[166]....
        /*06d4*/ 	.word	0x00015050


	//   ....[167]....
        /*06d8*/ 	.word	0x000150e0


	//   ....[168]....
        /*06dc*/ 	.word	0x00015170


	//   ....[169]....
        /*06e0*/ 	.word	0x000151e0


	//   ....[170]....
        /*06e4*/ 	.word	0x00015250


	//   ....[171]....
        /*06e8*/ 	.word	0x000152c0


	//   ....[172]....
        /*06ec*/ 	.word	0x00015340


	//   ....[173]....
        /*06f0*/ 	.word	0x000153b0


	//   ....[174]....
        /*06f4*/ 	.word	0x00015450


	//   ....[175]....
        /*06f8*/ 	.word	0x000154e0


	//   ....[176]....
        /*06fc*/ 	.word	0x00015600


	//----- nvinfo : EIATTR_REG_RECONFIG
	.align		4
.L_1006:
        /*0700*/ 	.byte	0x01, 0x54
	.zero		2


	//----- nvinfo : EIATTR_SYSCALL_OFFSETS
	.align		4
        /*0704*/ 	.byte	0x04, 0x46
        /*0706*/ 	.short	(.L_1008 - .L_1007)


	//   ....[0]....
.L_1007:
        /*0708*/ 	.word	0x00003950


	//   ....[1]....
        /*070c*/ 	.word	0x0000e3c0


	//   ....[2]....
        /*0710*/ 	.word	0x0000e510


	//   ....[3]....
        /*0714*/ 	.word	0x0000e600


	//   ....[4]....
        /*0718*/ 	.word	0x0000f510


	//----- nvinfo : EIATTR_MBARRIER_INSTR_OFFSETS
	.align		4
.L_1008:
        /*071c*/ 	.byte	0x04, 0x39
        /*071e*/ 	.short	(.L_1010 - .L_1009)


	//   ....[0]....
.L_1009:
        /*0720*/ 	.word	0x00000180
        /*0724*/ 	.word	0x000000ff
        /*0728*/ 	.word	0x00028c00
        /*072c*/ 	.short	0x0100
        /*072e*/ 	.byte	0x08
	.zero		1


	//   ....[1]....
        /*0730*/ 	.word	0x00000190
        /*0734*/ 	.word	0x000000ff
        /*0738*/ 	.word	0x00028c20
        /*073c*/ 	.short	0x0100
        /*073e*/ 	.byte	0x08
	.zero		1


	//   ....[2]....
        /*0740*/ 	.word	0x00000240
        /*0744*/ 	.word	0x000000ff
        /*0748*/ 	.word	0x00028c30
        /*074c*/ 	.short	0x0100
        /*074e*/ 	.byte	0x06
	.zero		1


	//   ....[3]....
        /*0750*/ 	.word	0x00000250
        /*0754*/ 	.word	0x000000ff
        /*0758*/ 	.word	0x00028c40
        /*075c*/ 	.short	0x0100
        /*075e*/ 	.byte	0x06
	.zero		1


	//   ....[4]....
        /*0760*/ 	.word	0x00000260
        /*0764*/ 	.word	0x000000ff
        /*0768*/ 	.word	0x00028c38
        /*076c*/ 	.short	0x0100
        /*076e*/ 	.byte	0x06
	.zero		1


	//   ....[5]....
        /*0770*/ 	.word	0x00000270
        /*0774*/ 	.word	0x000000ff
        /*0778*/ 	.word	0x00028c48
        /*077c*/ 	.short	0x0100
        /*077e*/ 	.byte	0x06
	.zero		1


	//   ....[6]....
        /*0780*/ 	.word	0x000003a0
        /*0784*/ 	.word	0x000000ff
        /*0788*/ 	.word	0x00028c50
        /*078c*/ 	.short	0x0100
        /*078e*/ 	.byte	0x08
	.zero		1


	//   ....[7]....
        /*0790*/ 	.word	0x000003b0
        /*0794*/ 	.word	0x000000ff
        /*0798*/ 	.word	0x00028c60
        /*079c*/ 	.short	0x0100
        /*079e*/ 	.byte	0x08
	.zero		1


	//   ....[8]....
        /*07a0*/ 	.word	0x000003c0
        /*07a4*/ 	.word	0x000000ff
        /*07a8*/ 	.word	0x00028c58
        /*07ac*/ 	.short	0x0100
        /*07ae*/ 	.byte	0x08
	.zero		1


	//   ....[9]....
        /*07b0*/ 	.word	0x000003d0
        /*07b4*/ 	.word	0x000000ff
        /*07b8*/ 	.word	0x00028c68
        /*07bc*/ 	.short	0x0100
        /*07be*/ 	.byte	0x08
	.zero		1


	//   ....[10]....
        /*07c0*/ 	.word	0x000004c0
        /*07c4*/ 	.word	0x000000ff
        /*07c8*/ 	.word	0x00028c70
        /*07cc*/ 	.short	0x0100
        /*07ce*/ 	.byte	0x06
	.zero		1


	//   ....[11]....
        /*07d0*/ 	.word	0x000004d0
        /*07d4*/ 	.word	0x000000ff
        /*07d8*/ 	.word	0x00028c80
        /*07dc*/ 	.short	0x0100
        /*07de*/ 	.byte	0x06
	.zero		1


	//   ....[12]....
        /*07e0*/ 	.word	0x000004e0
        /*07e4*/ 	.word	0x000000ff
        /*07e8*/ 	.word	0x00028c78
        /*07ec*/ 	.short	0x0100
        /*07ee*/ 	.byte	0x06
	.zero		1


	//   ....[13]....
        /*07f0*/ 	.word	0x000004f0
        /*07f4*/ 	.word	0x000000ff
        /*07f8*/ 	.word	0x00028c88
        /*07fc*/ 	.short	0x0100
        /*07fe*/ 	.byte	0x06
	.zero		1


	//   ....[14]....
        /*0800*/ 	.word	0x00000620
        /*0804*/ 	.word	0x000000ff
        /*0808*/ 	.word	0x00028c90
        /*080c*/ 	.short	0x0100
        /*080e*/ 	.byte	0x08
	.zero		1


	//   ....[15]....
        /*0810*/ 	.word	0x00000630
        /*0814*/ 	.word	0x000000ff
        /*0818*/ 	.word	0x00028ca0
        /*081c*/ 	.short	0x0100
        /*081e*/ 	.byte	0x08
	.zero		1


	//   ....[16]....
        /*0820*/ 	.word	0x00000640
        /*0824*/ 	.word	0x000000ff
        /*0828*/ 	.word	0x00028c98
        /*082c*/ 	.short	0x0100
        /*082e*/ 	.byte	0x08
	.zero		1


	//   ....[17]....
        /*0830*/ 	.word	0x00000650
        /*0834*/ 	.word	0x000000ff
        /*0838*/ 	.word	0x00028ca8
        /*083c*/ 	.short	0x0100
        /*083e*/ 	.byte	0x08
	.zero		1


	//   ....[18]....
        /*0840*/ 	.word	0x00000790
        /*0844*/ 	.word	0x000000ff
        /*0848*/ 	.word	0x00028cb0
        /*084c*/ 	.short	0x0100
        /*084e*/ 	.byte	0x08
	.zero		1


	//   ....[19]....
        /*0850*/ 	.word	0x000007a0
        /*0854*/ 	.word	0x000000ff
        /*0858*/ 	.word	0x00028cc0
        /*085c*/ 	.short	0x0100
        /*085e*/ 	.byte	0x08
	.zero		1


	//   ....[20]....
        /*0860*/ 	.word	0x000007b0
        /*0864*/ 	.word	0x000000ff
        /*0868*/ 	.word	0x00028cb8
        /*086c*/ 	.short	0x0100
        /*086e*/ 	.byte	0x08
	.zero		1


	//   ....[21]....
        /*0870*/ 	.word	0x000007c0
        /*0874*/ 	.word	0x000000ff
        /*0878*/ 	.word	0x00028cc8
        /*087c*/ 	.short	0x0100
        /*087e*/ 	.byte	0x08
	.zero		1


	//   ....[22]....
        /*0880*/ 	.word	0x00001af0
        /*0884*/ 	.word	0x000000ff
        /*0888*/ 	.word	0x00028c50
        /*088c*/ 	.short	0x010a
        /*088e*/ 	.byte	0x15
	.zero		1


	//   ....[23]....
        /*0890*/ 	.word	0x00001da0
        /*0894*/ 	.word	0x000000ff
        /*0898*/ 	.word	0x00000000
        /*089c*/ 	.short	0x0101
        /*089e*/ 	.byte	0x06
	.zero		1


	//   ....[24]....
        /*08a0*/ 	.word	0x000026f0
        /*08a4*/ 	.word	0x000000ff
        /*08a8*/ 	.word	0x00028c50
        /*08ac*/ 	.short	0x010a
        /*08ae*/ 	.byte	0x15
	.zero		1


	//   ....[25]....
        /*08b0*/ 	.word	0x00002730
        /*08b4*/ 	.word	0x000000ff
        /*08b8*/ 	.word	0x00028c50
        /*08bc*/ 	.short	0x010a
        /*08be*/ 	.byte	0x15
	.zero		1


	//   ....[26]....
        /*08c0*/ 	.word	0x00002910
        /*08c4*/ 	.word	0x000000ff
        /*08c8*/ 	.word	0x00000000
        /*08cc*/ 	.short	0x0101
        /*08ce*/ 	.byte	0x06
	.zero		1


	//   ....[27]....
        /*08d0*/ 	.word	0x000039d0
        /*08d4*/ 	.word	0x000000ff
        /*08d8*/ 	.word	0x00028c00
        /*08dc*/ 	.short	0x010a
        /*08de*/ 	.byte	0x29
	.zero		1


	//   ....[28]....
        /*08e0*/ 	.word	0x00003a50
        /*08e4*/ 	.word	0x00000007
        /*08e8*/ 	.word	0x00028c30
        /*08ec*/ 	.short	0x010a
        /*08ee*/ 	.byte	0x3f
	.zero		1


	//   ....[29]....
        /*08f0*/ 	.word	0x00003a90
        /*08f4*/ 	.word	0x00000007
        /*08f8*/ 	.word	0x00028c30
        /*08fc*/ 	.short	0x010a
        /*08fe*/ 	.byte	0x3f
	.zero		1


	//   ....[30]....
        /*0900*/ 	.word	0x000045c0
        /*0904*/ 	.word	0x000000ff
        /*0908*/ 	.word	0x00000000
        /*090c*/ 	.short	0x0101
        /*090e*/ 	.byte	0x06
	.zero		1


	//   ....[31]....
        /*0910*/ 	.word	0x000050d0
        /*0914*/ 	.word	0x00000007
        /*0918*/ 	.word	0x00028c50
        /*091c*/ 	.short	0x010a
        /*091e*/ 	.byte	0x3f
	.zero		1


	//   ....[32]....
        /*0920*/ 	.word	0x00005110
        /*0924*/ 	.word	0x00000007
        /*0928*/ 	.word	0x00028c50
        /*092c*/ 	.short	0x010a
        /*092e*/ 	.byte	0x3f
	.zero		1


	//   ....[33]....
        /*0930*/ 	.word	0x00005410
        /*0934*/ 	.word	0x000000ff
        /*0938*/ 	.word	0x00000000
        /*093c*/ 	.short	0x0101
        /*093e*/ 	.byte	0x06
	.zero		1


	//   ....[34]....
        /*0940*/ 	.word	0x00005580
        /*0944*/ 	.word	0x000000ff
        /*0948*/ 	.word	0x00028c30
        /*094c*/ 	.short	0x010a
        /*094e*/ 	.byte	0x17
	.zero		1


	//   ....[35]....
        /*0950*/ 	.word	0x000055c0
        /*0954*/ 	.word	0x000000ff
        /*0958*/ 	.word	0x00028c30
        /*095c*/ 	.short	0x010a
        /*095e*/ 	.byte	0x17
	.zero		1


	//   ....[36]....
        /*0960*/ 	.word	0x00005b50
        /*0964*/ 	.word	0x000000ff
        /*0968*/ 	.word	0x00000000
        /*096c*/ 	.short	0x0101
        /*096e*/ 	.byte	0x06
	.zero		1


	//   ....[37]....
        /*0970*/ 	.word	0x000073f0
        /*0974*/ 	.word	0x000000ff
        /*0978*/ 	.word	0x00028c50
        /*097c*/ 	.short	0x010a
        /*097e*/ 	.byte	0x17
	.zero		1


	//   ....[38]....
        /*0980*/ 	.word	0x00007430
        /*0984*/ 	.word	0x000000ff
        /*0988*/ 	.word	0x00028c50
        /*098c*/ 	.short	0x010a
        /*098e*/ 	.byte	0x17
	.zero		1


	//   ....[39]....
        /*0990*/ 	.word	0x000076f0
        /*0994*/ 	.word	0x000000ff
        /*0998*/ 	.word	0x00000000
        /*099c*/ 	.short	0x0101
        /*099e*/ 	.byte	0x17
	.zero		1


	//   ....[40]....
        /*09a0*/ 	.word	0x00007820
        /*09a4*/ 	.word	0x000000ff
        /*09a8*/ 	.word	0x00028c30
        /*09ac*/ 	.short	0x010a
        /*09ae*/ 	.byte	0x16
	.zero		1


	//   ....[41]....
        /*09b0*/ 	.word	0x00007860
        /*09b4*/ 	.word	0x000000ff
        /*09b8*/ 	.word	0x00028c30
        /*09bc*/ 	.short	0x010a
        /*09be*/ 	.byte	0x16
	.zero		1


	//   ....[42]....
        /*09c0*/ 	.word	0x00007c60
        /*09c4*/ 	.word	0x000000ff
        /*09c8*/ 	.word	0x00000000
        /*09cc*/ 	.short	0x0101
        /*09ce*/ 	.byte	0x06
	.zero		1


	//   ....[43]....
        /*09d0*/ 	.word	0x00009110
        /*09d4*/ 	.word	0x000000ff
        /*09d8*/ 	.word	0x00028c50
        /*09dc*/ 	.short	0x010a
        /*09de*/ 	.byte	0x16
	.zero		1


	//   ....[44]....
        /*09e0*/ 	.word	0x00009150
        /*09e4*/ 	.word	0x000000ff
        /*09e8*/ 	.word	0x00028c50
        /*09ec*/ 	.short	0x010a
        /*09ee*/ 	.byte	0x16
	.zero		1


	//   ....[45]....
        /*09f0*/ 	.word	0x00009400
        /*09f4*/ 	.word	0x000000ff
        /*09f8*/ 	.word	0x00000000
        /*09fc*/ 	.short	0x0101
        /*09fe*/ 	.byte	0x16
	.zero		1


	//   ....[46]....
        /*0a00*/ 	.word	0x0000bb70
        /*0a04*/ 	.word	0x000000ff
        /*0a08*/ 	.word	0x00000000
        /*0a0c*/ 	.short	0x0101
        /*0a0e*/ 	.byte	0x04
	.zero		1


	//   ....[47]....
        /*0a10*/ 	.word	0x0000ed20
        /*0a14*/ 	.word	0x0000001b
        /*0a18*/ 	.word	0x00028c40
        /*0a1c*/ 	.short	0x010a
        /*0a1e*/ 	.byte	0x3f
	.zero		1


	//   ....[48]....
        /*0a20*/ 	.word	0x0000f1f0
        /*0a24*/ 	.word	0x0000001b
        /*0a28*/ 	.word	0x00028c30
        /*0a2c*/ 	.short	0x0107
        /*0a2e*/ 	.byte	0x3f
	.zero		1


	//   ....[49]....
        /*0a30*/ 	.word	0x0000f2d0
        /*0a34*/ 	.word	0x0000001b
        /*0a38*/ 	.word	0x00028c30
        /*0a3c*/ 	.short	0x0101
        /*0a3e*/ 	.byte	0x3f
	.zero		1


	//   ....[50]....
        /*0a40*/ 	.word	0x0000fb20
        /*0a44*/ 	.word	0x00000017
        /*0a48*/ 	.word	0x00028c00
        /*0a4c*/ 	.short	0x0107
        /*0a4e*/ 	.byte	0x3f
	.zero		1


	//   ....[51]....
        /*0a50*/ 	.word	0x0000fc10
        /*0a54*/ 	.word	0x00000017
        /*0a58*/ 	.word	0x00028c00
        /*0a5c*/ 	.short	0x0101
        /*0a5e*/ 	.byte	0x3f
	.zero		1


	//   ....[52]....
        /*0a60*/ 	.word	0x0000fc30
        /*0a64*/ 	.word	0x00000017
        /*0a68*/ 	.word	0x00028c20
        /*0a6c*/ 	.short	0x010a
        /*0a6e*/ 	.byte	0x3f
	.zero		1


	//   ....[53]....
        /*0a70*/ 	.word	0x0000fcc0
        /*0a74*/ 	.word	0x0000001b
        /*0a78*/ 	.word	0x00028c60
        /*0a7c*/ 	.short	0x010a
        /*0a7e*/ 	.byte	0x3f
	.zero		1


	//   ....[54]....
        /*0a80*/ 	.word	0x000105f0
        /*0a84*/ 	.word	0x0000001b
        /*0a88*/ 	.word	0x00028c50
        /*0a8c*/ 	.short	0x0107
        /*0a8e*/ 	.byte	0x3f
	.zero		1


	//   ....[55]....
        /*0a90*/ 	.word	0x000106c0
        /*0a94*/ 	.word	0x0000001b
        /*0a98*/ 	.word	0x00028c50
        /*0a9c*/ 	.short	0x0101
        /*0a9e*/ 	.byte	0x3f
	.zero		1


	//   ....[56]....
        /*0aa0*/ 	.word	0x00010a40
        /*0aa4*/ 	.word	0x00000006
        /*0aa8*/ 	.word	0x00028c40
        /*0aac*/ 	.short	0x010a
        /*0aae*/ 	.byte	0x3f
	.zero		1


	//   ....[57]....
        /*0ab0*/ 	.word	0x00010d80
        /*0ab4*/ 	.word	0x00000006
        /*0ab8*/ 	.word	0x00028c30
        /*0abc*/ 	.short	0x0107
        /*0abe*/ 	.byte	0x3f
	.zero		1


	//   ....[58]....
        /*0ac0*/ 	.word	0x00010e40
        /*0ac4*/ 	.word	0x00000006
        /*0ac8*/ 	.word	0x00028c30
        /*0acc*/ 	.short	0x0101
        /*0ace*/ 	.byte	0x3f
	.zero		1


	//   ....[59]....
        /*0ad0*/ 	.word	0x00010e70
        /*0ad4*/ 	.word	0x00000006
        /*0ad8*/ 	.word	0x00028c60
        /*0adc*/ 	.short	0x010a
        /*0ade*/ 	.byte	0x3f
	.zero		1


	//   ....[60]....
        /*0ae0*/ 	.word	0x00011540
        /*0ae4*/ 	.word	0x00000006
        /*0ae8*/ 	.word	0x00028c50
        /*0aec*/ 	.short	0x0107
        /*0aee*/ 	.byte	0x3f
	.zero		1


	//   ....[61]....
        /*0af0*/ 	.word	0x00011600
        /*0af4*/ 	.word	0x00000006
        /*0af8*/ 	.word	0x00028c50
        /*0afc*/ 	.short	0x0101
        /*0afe*/ 	.byte	0x3f
	.zero		1


	//   ....[62]....
        /*0b00*/ 	.word	0x00012470
        /*0b04*/ 	.word	0x00000005
        /*0b08*/ 	.word	0x00028c20
        /*0b0c*/ 	.short	0x010a
        /*0b0e*/ 	.byte	0x3f
	.zero		1


	//   ....[63]....
        /*0b10*/ 	.word	0x000125f0
        /*0b14*/ 	.word	0x00000003
        /*0b18*/ 	.word	0x00028c40
        /*0b1c*/ 	.short	0x010a
        /*0b1e*/ 	.byte	0x3f
	.zero		1


	//   ....[64]....
        /*0b20*/ 	.word	0x00012690
        /*0b24*/ 	.word	0x00000005
        /*0b28*/ 	.word	0x00028c40
        /*0b2c*/ 	.short	0x010a
        /*0b2e*/ 	.byte	0x3f
	.zero		1


	//   ....[65]....
        /*0b30*/ 	.word	0x000126d0
        /*0b34*/ 	.word	0x00000003
        /*0b38*/ 	.word	0x00028c60
        /*0b3c*/ 	.short	0x010a
        /*0b3e*/ 	.byte	0x3f
	.zero		1


	//   ....[66]....
        /*0b40*/ 	.word	0x00012710
        /*0b44*/ 	.word	0x00000005
        /*0b48*/ 	.word	0x00028c60
        /*0b4c*/ 	.short	0x010a
        /*0b4e*/ 	.byte	0x3f
	.zero		1


	//   ....[67]....
        /*0b50*/ 	.word	0x00012780
        /*0b54*/ 	.word	0x00000004
        /*0b58*/ 	.word	0x00028c50
        /*0b5c*/ 	.short	0x010a
        /*0b5e*/ 	.byte	0x3f
	.zero		1


	//   ....[68]....
        /*0b60*/ 	.word	0x000127e0
        /*0b64*/ 	.word	0x00000004
        /*0b68*/ 	.word	0x00028c50
        /*0b6c*/ 	.short	0x010a
        /*0b6e*/ 	.byte	0x3f
	.zero		1


	//   ....[69]....
        /*0b70*/ 	.word	0x00012840
        /*0b74*/ 	.word	0x00000003
        /*0b78*/ 	.word	0x00028c00
        /*0b7c*/ 	.short	0x010a
        /*0b7e*/ 	.byte	0x3f
	.zero		1


	//   ....[70]....
        /*0b80*/ 	.word	0x00012890
        /*0b84*/ 	.word	0x00000007
        /*0b88*/ 	.word	0x00028c30
        /*0b8c*/ 	.short	0x010a
        /*0b8e*/ 	.byte	0x3f
	.zero		1


	//   ....[71]....
        /*0b90*/ 	.word	0x000128e0
        /*0b94*/ 	.word	0x00000007
        /*0b98*/ 	.word	0x00028c50
        /*0b9c*/ 	.short	0x010a
        /*0b9e*/ 	.byte	0x3f
	.zero		1


	//   ....[72]....
        /*0ba0*/ 	.word	0x00012940
        /*0ba4*/ 	.word	0x00000006
        /*0ba8*/ 	.word	0x00028c30
        /*0bac*/ 	.short	0x010a
        /*0bae*/ 	.byte	0x3f
	.zero		1


	//   ....[73]....
        /*0bb0*/ 	.word	0x000129a0
        /*0bb4*/ 	.word	0x00000008
        /*0bb8*/ 	.word	0x00028c50
        /*0bbc*/ 	.short	0x010a
        /*0bbe*/ 	.byte	0x3f
	.zero		1


	//   ....[74]....
        /*0bc0*/ 	.word	0x00012a00
        /*0bc4*/ 	.word	0x00000006
        /*0bc8*/ 	.word	0x00028c30
        /*0bcc*/ 	.short	0x010a
        /*0bce*/ 	.byte	0x3f
	.zero		1


	//   ....[75]....
        /*0bd0*/ 	.word	0x00012a60
        /*0bd4*/ 	.word	0x00000008
        /*0bd8*/ 	.word	0x00028c50
        /*0bdc*/ 	.short	0x010a
        /*0bde*/ 	.byte	0x3f
	.zero		1


	//   ....[76]....
        /*0be0*/ 	.word	0x00012b80
        /*0be4*/ 	.word	0x0000001b
        /*0be8*/ 	.word	0x00028c40
        /*0bec*/ 	.short	0x010a
        /*0bee*/ 	.byte	0x3f
	.zero		1


	//   ....[77]....
        /*0bf0*/ 	.word	0x00013620
        /*0bf4*/ 	.word	0x00000017
        /*0bf8*/ 	.word	0x00028c20
        /*0bfc*/ 	.short	0x010a
        /*0bfe*/ 	.byte	0x3f
	.zero		1


	//   ....[78]....
        /*0c00*/ 	.word	0x00013670
        /*0c04*/ 	.word	0x0000001b
        /*0c08*/ 	.word	0x00028c60
        /*0c0c*/ 	.short	0x010a
        /*0c0e*/ 	.byte	0x3f
	.zero		1


	//   ....[79]....
        /*0c10*/ 	.word	0x00013f70
        /*0c14*/ 	.word	0x00000006
        /*0c18*/ 	.word	0x00028c40
        /*0c1c*/ 	.short	0x010a
        /*0c1e*/ 	.byte	0x3f
	.zero		1


	//   ....[80]....
        /*0c20*/ 	.word	0x00014430
        /*0c24*/ 	.word	0x00000006
        /*0c28*/ 	.word	0x00028c60
        /*0c2c*/ 	.short	0x010a
        /*0c2e*/ 	.byte	0x3f
	.zero		1


	//   ....[81]....
        /*0c30*/ 	.word	0x00015520
        /*0c34*/ 	.word	0x00000005
        /*0c38*/ 	.word	0x00028c20
        /*0c3c*/ 	.short	0x010a
        /*0c3e*/ 	.byte	0x3f
	.zero		1


	//   ....[82]....
        /*0c40*/ 	.word	0x000156c0
        /*0c44*/ 	.word	0x00000003
        /*0c48*/ 	.word	0x00028c40
        /*0c4c*/ 	.short	0x010a
        /*0c4e*/ 	.byte	0x3f
	.zero		1


	//   ....[83]....
        /*0c50*/ 	.word	0x00015710
        /*0c54*/ 	.word	0x00000005
        /*0c58*/ 	.word	0x00028c40
        /*0c5c*/ 	.short	0x010a
        /*0c5e*/ 	.byte	0x3f
	.zero		1


	//   ....[84]....
        /*0c60*/ 	.word	0x00015760
        /*0c64*/ 	.word	0x00000003
        /*0c68*/ 	.word	0x00028c60
        /*0c6c*/ 	.short	0x010a
        /*0c6e*/ 	.byte	0x3f
	.zero		1


	//----- nvinfo : EIATTR_NUM_MBARRIERS
	.align		4
.L_1010:
        /*0c70*/ 	.byte	0x03, 0x38
        /*0c72*/ 	.short	0x0016


	//----- nvinfo : EIATTR_EXIT_INSTR_OFFSETS
	.align		4
        /*0c74*/ 	.byte	0x04, 0x1c
        /*0c76*/ 	.short	(.L_1012 - .L_1011)


	//   ....[0]....
.L_1011:
        /*0c78*/ 	.word	0x00000970


	//   ....[1]....
        /*0c7c*/ 	.word	0x0000ce70


	//   ....[2]....
        /*0c80*/ 	.word	0x00012760


	//----- nvinfo : EIATTR_MAX_THREADS
	.align		4
.L_1012:
        /*0c84*/ 	.byte	0x04, 0x05
        /*0c86*/ 	.short	(.L_1014 - .L_1013)
.L_1013:
        /*0c88*/ 	.word	0x00000180
        /*0c8c*/ 	.word	0x00000001
        /*0c90*/ 	.word	0x00000001


	//----- nvinfo : EIATTR_CRS_STACK_SIZE
	.align		4
.L_1014:
        /*0c94*/ 	.byte	0x04, 0x1e
        /*0c96*/ 	.short	(.L_1016 - .L_1015)
.L_1015:
        /*0c98*/ 	.word	0x00000000


	//----- nvinfo : EIATTR_CBANK_PARAM_SIZE
	.align		4
.L_1016:
        /*0c9c*/ 	.byte	0x03, 0x19
        /*0c9e*/ 	.short	0x0af0


	//----- nvinfo : EIATTR_PARAM_CBANK
	.align		4
        /*0ca0*/ 	.byte	0x04, 0x0a
        /*0ca2*/ 	.short	(.L_1018 - .L_1017)
	.align		4
.L_1017:
        /*0ca4*/ 	.word	index@(.nv.constant0._ZN7cutlass13device_kernelIN5flash11enable_sm90INS1_16FlashAttnFwdSm90INS1_25CollectiveMainloopFwdSm90ILi2EN4cute5tupleIJNS5_1CILi1EEES8_S8_EEENS6_IJNS7_ILi64EEESA_SA_EEELi512ENS_6half_tEfNS_4arch4Sm90ELb1ELb0ELb1ELb1ELb1ELb0ELb0ELb0ELb0ELb1ELb0ELb0EEENS1_21CollectiveEpilogueFwdINS6_IJSA_NS7_ILi512EEESA_EEES9_SC_SE_Li256ELb1ELb1ELb0ELb0EEENS1_36VarlenDynamicPersistentTileSchedulerILi64ELi64ELi256ELi128ELb0ELb1ELb1ELb1ELb1ELb1EEEEEEEEEvNT_6ParamsE)
        /*0ca8*/ 	.short	0x0210
        /*0caa*/ 	.short	0x0af0


	//----- nvinfo : EIATTR_SW_WAR
	.align		4
.L_1018:
        /*0cac*/ 	.byte	0x04, 0x36
        /*0cae*/ 	.short	(.L_1020 - .L_1019)
.L_1019:
        /*0cb0*/ 	.word	0x00000008
.L_1020:


//--------------------- .nv.info._ZN7cutlass13device_kernelIN5flash11enable_sm90INS1_16FlashAttnFwdSm90INS1_25CollectiveMainloopFwdSm90ILi2EN4cute5tupleIJNS5_1CILi1EEES8_S8_EEENS6_IJNS7_ILi64EEESA_SA_EEELi512ENS_6half_tEfNS_4arch4Sm90ELb1ELb0ELb1ELb1ELb1ELb1ELb0ELb0ELb0ELb1ELb0ELb0EEENS1_21CollectiveEpilogueFwdINS6_IJSA_NS7_ILi512EEESA_EEES9_SC_SE_Li256ELb1ELb1ELb0ELb0EEENS1_36VarlenDynamicPersistentTileSchedulerILi64ELi64ELi256ELi128ELb0ELb1ELb1ELb1ELb1ELb1EEEEEEEEEvNT_6ParamsE --------------------------
	.section	.nv.info._ZN7cutlass13device_kernelIN5flash11enable_sm90INS1_16FlashAttnFwdSm90INS1_25CollectiveMainloopFwdSm90ILi2EN4cute5tupleIJNS5_1CILi1EEES8_S8_EEENS6_IJNS7_ILi64EEESA_SA_EEELi512ENS_6half_tEfNS_4arch4Sm90ELb1ELb0ELb1ELb1ELb1ELb1ELb0ELb0ELb0ELb1ELb0ELb0EEENS1_21CollectiveEpilogueFwdINS6_IJSA_NS7_ILi512EEESA_EEES9_SC_SE_Li256ELb1ELb1ELb0ELb0EEENS1_36VarlenDynamicPersistentTileSchedulerILi64ELi64ELi256ELi128ELb0ELb1ELb1ELb1ELb1ELb1EEEEEEEEEvNT_6ParamsE,"",@"SHT_CUDA_INFO"
	.sectionflags	@""
	.align	4


	//----- nvinfo : EIATTR_CUDA_API_VERSION
	.align		4
        /*0000*/ 	.byte	0x04, 0x37
        /*0002*/ 	.short	(.L_1022 - .L_1021)
.L_1021:
        /*0004*/ 	.word	0x00000082


	//----- nvinfo : EIATTR_KPARAM_INFO
	.align		4
.L_1022:
        /*0008*/ 	.byte	0x04, 0x17
        /*000a*/ 	.short	(.L_1024 - .L_1023)
.L_1023:
        /*000c*/ 	.word	0x00000000
        /*0010*/ 	.short	0x0000
        /*0012*/ 	.short	0x0070
        /*0014*/ 	.byte	0x00, 0xf0, 0x01, 0x2a


	//----- nvinfo : EIATTR_SPARSE_MMA_MASK
	.align		4
.L_1024:
        /*0018*/ 	.byte	0x03, 0x50
        /*001a*/ 	.short	0x0000


	//----- nvinfo : EIATTR_MAXREG_COUNT
	.align		4
        /*001c*/ 	.byte	0x03, 0x1b
        /*001e*/ 	.short	0x00a8


	//----- nvinfo : EIATTR_NUM_BARRIERS
	.align		4
        /*0020*/ 	.byte	0x02, 0x4c
        /*0022*/ 	.byte	0x10
	.zero		1


	//----- nvinfo : EIATTR_EXTERNS
	.align		4
        /*0024*/ 	.byte	0x04, 0x0f
        /*0026*/ 	.short	(.L_1026 - .L_1025)


	//   ....[0]....
	.align		4
.L_1025:
        /*0028*/ 	.word	index@(__assertfail)


	//----- nvinfo : EIATTR_ANNOTATIONS
	.align		4
.L_1026:
        /*002c*/ 	.byte	0x04, 0x55
        /*002e*/ 	.short	(.L_1028 - .L_1027)


	//   ....[0]....
.L_1027:
        /* <DEDUP_REMOVED lines=51> */


	//----- nvinfo : EIATTR_MERCURY_ISA_VERSION
	.align		4
.L_1028:
        /*0350*/ 	.byte	0x03, 0x5f
        /*0352*/ 	.short	0x0101


	//----- nvinfo : EIATTR_UNUSED_LOAD_BYTE_OFFSET
	.align		4
        /*0354*/ 	.byte	0x04, 0x44
        /*0356*/ 	.short	(.L_1030 - .L_1029)


	//   ....[0]....
.L_1029:
        /*0358*/ 	.word	0x00000a10
        /*035c*/ 	.word	0x0000fff0


	//   ....[1]....
        /*0360*/ 	.word	0x00010a10
        /*0364*/ 	.word	0x0000fff0


	//----- nvinfo : EIATTR_INT_WARP_WIDE_INSTR_OFFSETS
	.align		4
.L_1030:
        /*0368*/ 	.byte	0x04, 0x31
        /*036a*/ 	.short	(.L_1032 - .L_1031)


	//   ....[0]....
.L_1031:
        /*036c*/ 	.word	0x00000130


	//   ....[1]....
        /*0370*/ 	.word	0x00000160


	//   ....[2]....
        /*0374*/ 	.word	0x00000230


	//   ....[3]....
        /*0378*/ 	.word	0x00016bd0


	//   ....[4]....
        /*037c*/ 	.word	0x00016c60


	//   ....[5]....
        /*0380*/ 	.word	0x0001a220


	//   ....[6]....
        /*0384*/ 	.word	0x0001a2b0


	//----- nvinfo : EIATTR_COOP_GROUP_MASK_REGIDS
	.align		4
.L_1032:
        /*0388*/ 	.byte	0x04, 0x29
        /*038a*/ 	.short	(.L_1034 - .L_1033)


	//   ....[0]....
.L_1033:
        /*038c*/ 	.word	0xffffffff


	//   ....[1]....
        /*0390*/ 	.word	0xffffffff


	//   ....[2]....
        /*0394*/ 	.word	0xffffffff


	//   ....[3]....
        /*0398*/ 	.word	0xffffffff


	//   ....[4]....
        /*039c*/ 	.word	0xffffffff


	//   ....[5]....
        /*03a0*/ 	.word	0xffffffff


	//   ....[6]....
        /*03a4*/ 	.word	0xffffffff


	//   ....[7]....
        /*03a8*/ 	.word	0xffffffff


	//   ....[8]....
        /*03ac*/ 	.word	0xffffffff


	//   ....[9]....
        /*03b0*/ 	.word	0xffffffff


	//   ....[10]....
        /*03b4*/ 	.word	0xffffffff


	//   ....[11]....
        /*03b8*/ 	.word	0xffffffff


	//   ....[12]....
        /*03bc*/ 	.word	0xffffffff


	//   ....[13]....
        /*03c0*/ 	.word	0xffffffff


	//   ....[14]....
        /*03c4*/ 	.word	0xffffffff


	//   ....[15]....
        /*03c8*/ 	.word	0xffffffff


	//   ....[16]....
        /*03cc*/ 	.word	0xffffffff


	//   ....[17]....
        /*03d0*/ 	.word	0xffffffff


	//   ....[18]....
        /*03d4*/ 	.word	0xffffffff


	//   ....[19]....
        /*03d8*/ 	.word	0xffffffff


	//   ....[20]....
        /*03dc*/ 	.word	0xffffffff


	//   ....[21]....
        /*03e0*/ 	.word	0xffffffff


	//   ....[22]....
        /*03e4*/ 	.word	0xffffffff


	//   ....[23]....
        /*03e8*/ 	.word	0xffffffff


	//   ....[24]....
        /*03ec*/ 	.word	0xffffffff


	//   ....[25]....
        /*03f0*/ 	.word	0xffffffff


	//   ....[26]....
        /*03f4*/ 	.word	0xffffffff


	//   ....[27]....
        /*03f8*/ 	.word	0xffffffff


	//   ....[28]....
        /*03fc*/ 	.word	0xffffffff


	//   ....[29]....
        /*0400*/ 	.word	0xffffffff


	//   ....[30]....
        /*0404*/ 	.word	0xffffffff


	//   ....[31]....
        /*0408*/ 	.word	0xffffffff


	//   ....[32]....
        /*040c*/ 	.word	0xffffffff


	//   ....[33]....
        /*0410*/ 	.word	0xffffffff


	//   ....[34]....
        /*0414*/ 	.word	0xffffffff


	//   ....[35]....
        /*0418*/ 	.word	0xffffffff


	//   ....[36]....
        /*041c*/ 	.word	0xffffffff


	//   ....[37]....
        /*0420*/ 	.word	0xffffffff


	//   ....[38]....
        /*0424*/ 	.word	0xffffffff


	//   ....[39]....
        /*0428*/ 	.word	0xffffffff


	//   ....[40]....
        /*042c*/ 	.word	0xffffffff


	//   ....[41]....
        /*0430*/ 	.word	0xffffffff


	//   ....[42]....
        /*0434*/ 	.word	0xffffffff


	//   ....[43]....
        /*0438*/ 	.word	0xffffffff


	//   ....[44]....
        /*043c*/ 	.word	0xffffffff


	//   ....[45]....
        /*0440*/ 	.word	0xffffffff


	//   ....[46]....
        /*0444*/ 	.word	0xffffffff


	//   ....[47]....
        /*0448*/ 	.word	0xffffffff


	//   ....[48]....
        /*044c*/ 	.word	0xffffffff


	//   ....[49]....
        /*0450*/ 	.word	0xffffffff


	//   ....[50]....
        /*0454*/ 	.word	0xffffffff


	//   ....[51]....
        /*0458*/ 	.word	0xffffffff


	//   ....[52]....
        /*045c*/ 	.word	0xffffffff


	//   ....[53]....
        /*0460*/ 	.word	0xffffffff


	//   ....[54]....
        /*0464*/ 	.word	0xffffffff


	//   ....[55]....
        /*0468*/ 	.word	0xffffffff


	//   ....[56]....
        /*046c*/ 	.word	0xffffffff


	//   ....[57]....
        /*0470*/ 	.word	0xffffffff


	//   ....[58]....
        /*0474*/ 	.word	0xffffffff


	//   ....[59]....
        /*0478*/ 	.word	0xffffffff


	//   ....[60]....
        /*047c*/ 	.word	0xffffffff


	//   ....[61]....
        /*0480*/ 	.word	0xffffffff


	//   ....[62]....
        /*0484*/ 	.word	0xffffffff


	//   ....[63]....
        /*0488*/ 	.word	0xffffffff


	//   ....[64]....
        /*048c*/ 	.word	0xffffffff


	//   ....[65]....
        /*0490*/ 	.word	0xffffffff


	//   ....[66]....
        /*0494*/ 	.word	0xffffffff


	//   ....[67]....
        /*0498*/ 	.word	0xffffffff


	//   ....[68]....
        /*049c*/ 	.word	0xffffffff


	//   ....[69]....
        /*04a0*/ 	.word	0xffffffff


	//   ....[70]....
        /*04a4*/ 	.word	0xffffffff


	//   ....[71]....
        /*04a8*/ 	.word	0xffffffff


	//   ....[72]....
        /*04ac*/ 	.word	0xffffffff


	//   ....[73]....
        /*04b0*/ 	.word	0xffffffff


	//   ....[74]....
        /*04b4*/ 	.word	0xffffffff


	//   ....[75]....
        /*04b8*/ 	.word	0xffffffff


	//   ....[76]....
        /*04bc*/ 	.word	0xffffffff


	//   ....[77]....
        /*04c0*/ 	.word	0xffffffff


	//   ....[78]....
        /*04c4*/ 	.word	0xffffffff


	//   ....[79]....
        /*04c8*/ 	.word	0xffffffff


	//   ....[80]....
        /*04cc*/ 	.word	0xffffffff


	//   ....[81]....
        /*04d0*/ 	.word	0xffffffff


	//   ....[82]....
        /*04d4*/ 	.word	0xffffffff


	//   ....[83]....
        /*04d8*/ 	.word	0xffffffff


	//   ....[84]....
        /*04dc*/ 	.word	0xffffffff


	//   ....[85]....
        /*04e0*/ 	.word	0xffffffff


	//   ....[86]....
        /*04e4*/ 	.word	0xffffffff


	//   ....[87]....
        /*04e8*/ 	.word	0xffffffff


	//   ....[88]....
        /*04ec*/ 	.word	0xffffffff


	//   ....[89]....
        /*04f0*/ 	.word	0xffffffff


	//   ....[90]....
        /*04f4*/ 	.word	0xffffffff


	//   ....[91]....
        /*04f8*/ 	.word	0xffffffff


	//   ....[92]....
        /*04fc*/ 	.word	0xffffffff


	//   ....[93]....
        /*0500*/ 	.word	0xffffffff


	//   ....[94]....
        /*0504*/ 	.word	0xffffffff


	//   ....[95]....
        /*0508*/ 	.word	0xffffffff


	//   ....[96]....
        /*050c*/ 	.word	0xffffffff


	//   ....[97]....
        /*0510*/ 	.word	0xffffffff


	//   ....[98]....
        /*0514*/ 	.word	0xffffffff


	//   ....[99]....
        /*0518*/ 	.word	0xffffffff


	//   ....[100]....
        /*051c*/ 	.word	0xffffffff


	//   ....[101]....
        /*0520*/ 	.word	0xffffffff


	//   ....[102]....
        /*0524*/ 	.word	0xffffffff


	//   ....[103]....
        /*0528*/ 	.word	0xffffffff


	//   ....[104]....
        /*052c*/ 	.word	0xffffffff


	//   ....[105]....
        /*0530*/ 	.word	0xffffffff


	//   ....[106]....
        /*0534*/ 	.word	0xffffffff


	//   ....[107]....
        /*0538*/ 	.word	0xffffffff


	//   ....[108]....
        /*053c*/ 	.word	0xffffffff


	//   ....[109]....
        /*0540*/ 	.word	0xffffffff


	//   ....[110]....
        /*0544*/ 	.word	0xffffffff


	//   ....[111]....
        /*0548*/ 	.word	0xffffffff


	//   ....[112]....
        /*054c*/ 	.word	0xffffffff


	//   ....[113]....
        /*0550*/ 	.word	0xffffffff


	//   ....[114]....
        /*0554*/ 	.word	0xffffffff


	//   ....[115]....
        /*0558*/ 	.word	0xffffffff


	//   ....[116]....
        /*055c*/ 	.word	0xffffffff


	//   ....[117]....
        /*0560*/ 	.word	0xffffffff


	//   ....[118]....
        /*0564*/ 	.word	0xffffffff


	//   ....[119]....
        /*0568*/ 	.word	0xffffffff


	//   ....[120]....
        /*056c*/ 	.word	0xffffffff


	//   ....[121]....
        /*0570*/ 	.word	0xffffffff


	//   ....[122]....
        /*0574*/ 	.word	0xffffffff


	//   ....[123]....
        /*0578*/ 	.word	0xffffffff


	//   ....[124]....
        /*057c*/ 	.word	0xffffffff


	//   ....[125]....
        /*0580*/ 	.word	0xffffffff


	//   ....[126]....
        /*0584*/ 	.word	0xffffffff


	//   ....[127]....
        /*0588*/ 	.word	0xffffffff


	//   ....[128]....
        /*058c*/ 	.word	0xffffffff


	//   ....[129]....
        /*0590*/ 	.word	0xffffffff


	//   ....[130]....
        /*0594*/ 	.word	0xffffffff


	//   ....[131]....
        /*0598*/ 	.word	0xffffffff


	//   ....[132]....
        /*059c*/ 	.word	0xffffffff


	//   ....[133]....
        /*05a0*/ 	.word	0xffffffff


	//   ....[134]....
        /*05a4*/ 	.word	0xffffffff


	//   ....[135]....
        /*05a8*/ 	.word	0xffffffff


	//   ....[136]....
        /*05ac*/ 	.word	0xffffffff


	//   ....[137]....
        /*05b0*/ 	.word	0xffffffff


	//   ....[138]....
        /*05b4*/ 	.word	0xffffffff


	//   ....[139]....
        /*05b8*/ 	.word	0xffffffff


	//   ....[140]....
        /*05bc*/ 	.word	0xffffffff


	//   ....[141]....
        /*05c0*/ 	.word	0xffffffff


	//   ....[142]....
        /*05c4*/ 	.word	0xffffffff


	//   ....[143]....
        /*05c8*/ 	.word	0xffffffff


	//   ....[144]....
        /*05cc*/ 	.word	0x0500000f


	//   ....[145]....
        /*05d0*/ 	.word	0x0500000f


	//   ....[146]....
        /*05d4*/ 	.word	0x0500000f


	//   ....[147]....
        /*05d8*/ 	.word	0x0500000f


	//   ....[148]....
        /*05dc*/ 	.word	0x0500000f


	//   ....[149]....
        /*05e0*/ 	.word	0x0500000f


	//   ....[150]....
        /*05e4*/ 	.word	0x0500000f


	//   ....[151]....
        /*05e8*/ 	.word	0x0500000f


	//   ....[152]....
        /*05ec*/ 	.word	0x0500000f


	//   ....[153]....
        /*05f0*/ 	.word	0x0500000f


	//   ....[154]....
        /*05f4*/ 	.word	0x0500000f


	//   ....[155]....
        /*05f8*/ 	.word	0x0500000f


	//   ....[156]....
        /*05fc*/ 	.word	0x0500000f


	//   ....[157]....
        /*0600*/ 	.word	0x0500000f


	//   ....[158]....
        /*0604*/ 	.word	0x0500000f


	//   ....[159]....
        /*0608*/ 	.word	0x0500000f


	//   ....[160]....
        /*060c*/ 	.word	0x0500000f


	//   ....[161]....
        /*0610*/ 	.word	0x0500000f


	//   ....[162]....
        /*0614*/ 	.word	0x0500000f


	//   ....[163]....
        /*0618*/ 	.word	0x0500000f


	//   ....[164]....
        /*061c*/ 	.word	0x0500000f


	//   ....[165]....
        /*0620*/ 	.word	0x0500000f


	//   ....[166]....
        /*0624*/ 	.word	0x0500000f


	//   ....[167]....
        /*0628*/ 	.word	0x0500000f


	//   ....[168]....
        /*062c*/ 	.word	0x0500000f


	//   ....[169]....
        /*0630*/ 	.word	0x0500000f


	//   ....[170]....
        /*0634*/ 	.word	0x0500000f


	//   ....[171]....
        /*0638*/ 	.word	0x0500000f


	//   ....[172]....
        /*063c*/ 	.word	0x0500000f


	//   ....[173]....
        /*0640*/ 	.word	0x0500000f


	//   ....[174]....
        /*0644*/ 	.word	0x0500000f


	//   ....[175]....
        /*0648*/ 	.word	0x0500000f


	//   ....[176]....
        /*064c*/ 	.word	0x0500000f


	//   ....[177]....
        /*0650*/ 	.word	0x0500000f


	//   ....[178]....
        /*0654*/ 	.word	0x0500000f


	//   ....[179]....
        /*0658*/ 	.word	0x0500000f


	//   ....[180]....
        /*065c*/ 	.word	0x0500000f


	//   ....[181]....
        /*0660*/ 	.word	0x0500000f


	//   ....[182]....
        /*0664*/ 	.word	0x0500000f


	//   ....[183]....
        /*0668*/ 	.word	0x0500000f


	//   ....[184]....
        /*066c*/ 	.word	0x0500000f


	//   ....[185]....
        /*0670*/ 	.word	0x0500000f


	//   ....[186]....
        /*0674*/ 	.word	0x0500000f


	//   ....[187]....
        /*0678*/ 	.word	0x0500000f


	//   ....[188]....
        /*067c*/ 	.word	0x0500000f


	//   ....[189]....
        /*0680*/ 	.word	0x0500000f


	//   ....[190]....
        /*0684*/ 	.word	0x0500000f


	//   ....[191]....
        /*0688*/ 	.word	0x0500000f


	//   ....[192]....
        /*068c*/ 	.word	0x0500000f


	//   ....[193]....
        /*0690*/ 	.word	0x0500000f


	//   ....[194]....
        /*0694*/ 	.word	0x0500000f


	//   ....[195]....
        /*0698*/ 	.word	0x0500000f


	//   ....[196]....
        /*069c*/ 	.word	0x0500000f


	//   ....[197]....
        /*06a0*/ 	.word	0x0500000f


	//   ....[198]....
        /*06a4*/ 	.word	0x0500000f


	//   ....[199]....
        /*06a8*/ 	.word	0x0500000f


	//   ....[200]....
        /*06ac*/ 	.word	0x0500000f


	//   ....[201]....
        /*06b0*/ 	.word	0x0500000f


	//   ....[202]....
        /*06b4*/ 	.word	0x0500000f


	//   ....[203]....
        /*06b8*/ 	.word	0x0500000f


	//   ....[204]....
        /*06bc*/ 	.word	0x0500000f


	//   ....[205]....
        /*06c0*/ 	.word	0x0500000f


	//   ....[206]....
        /*06c4*/ 	.word	0x0500000f


	//   ....[207]....
        /*06c8*/ 	.word	0x0500000f


	//   ....[208]....
        /*06cc*/ 	.word	0x0500000f


	//   ....[209]....
        /*06d0*/ 	.word	0x0500000f


	//   ....[210]....
        /*06d4*/ 	.word	0x0500000f


	//   ....[211]....
        /*06d8*/ 	.word	0x0500000f


	//   ....[212]....
        /*06dc*/ 	.word	0x0500000f


	//   ....[213]....
        /*06e0*/ 	.word	0x0500000f


	//   ....[214]....
        /*06e4*/ 	.word	0x0500000f


	//   ....[215]....
        /*06e8*/ 	.word	0x0500000f


	//   ....[216]....
        /*06ec*/ 	.word	0x0500000f


	//   ....[217]....
        /*06f0*/ 	.word	0x0500000f


	//   ....[218]....
        /*06f4*/ 	.word	0x0500000f


	//   ....[219]....
        /*06f8*/ 	.word	0x0500000f


	//   ....[220]....
        /*06fc*/ 	.word	0x0500000f


	//   ....[221]....
        /*0700*/ 	.word	0x0500000f


	//   ....[222]....
        /*0704*/ 	.word	0x0500000f


	//   ....[223]....
        /*0708*/ 	.word	0x0500000f


	//   ....[224]....
        /*070c*/ 	.word	0x0500000f


	//   ....[225]....
        /*0710*/ 	.word	0x0500000f


	//----- nvinfo : EIATTR_COOP_GROUP_INSTR_OFFSETS
	.align		4
.L_1034:
        /*0714*/ 	.byte	0x04, 0x28
        /*0716*/ 	.short	(.L_1036 - .L_1035)


	//   ....[0]....
.L_1035:
        /*0718*/ 	.word	0x00000060


	//   ....[1]....
        /*071c*/ 	.word	0x00000120


	//   ....[2]....
        /*0720*/ 	.word	0x000001f0


	//   ....[3]....
        /*0724*/ 	.word	0x00000370


	//   ....[4]....
        /*0728*/ 	.word	0x000004d0


	//   ....[5]....
        /*072c*/ 	.word	0x000005f0


	//   ....[6]....
        /*0730*/ 	.word	0x00000750


	//   ....[7]....
        /*0734*/ 	.word	0x00002b00


	//   ....[8]....
        /*0738*/ 	.word	0x00002b10


	//   ....[9]....
        /*073c*/ 	.word	0x00003540


	//   ....[10]....
        /*0740*/ 	.word	0x00003550


	//   ....[11]....
        /*0744*/ 	.word	0x00003ea0


	//   ....[12]....
        /*0748*/ 	.word	0x00003eb0


	//   ....[13]....
        /*074c*/ 	.word	0x00004290


	//   ....[14]....
        /*0750*/ 	.word	0x000042a0


	//   ....[15]....
        /*0754*/ 	.word	0x000050a0


	//   ....[16]....
        /*0758*/ 	.word	0x000070a0


	//   ....[17]....
        /*075c*/ 	.word	0x00007820


	//   ....[18]....
        /*0760*/ 	.word	0x00007830


	//   ....[19]....
        /*0764*/ 	.word	0x00007840


	//   ....[20]....
        /*0768*/ 	.word	0x00007850


	//   ....[21]....
        /*076c*/ 	.word	0x00007b70


	//   ....[22]....
        /*0770*/ 	.word	0x00007b80


	//   ....[23]....
        /*0774*/ 	.word	0x00007b90


	//   ....[24]....
        /*0778*/ 	.word	0x00007ba0


	//   ....[25]....
        /*077c*/ 	.word	0x00008e00


	//   ....[26]....
        /*0780*/ 	.word	0x00008e20


	//   ....[27]....
        /*0784*/ 	.word	0x00008e30


	//   ....[28]....
        /*0788*/ 	.word	0x00008e40


	//   ....[29]....
        /*078c*/ 	.word	0x00008f30


	//   ....[30]....
        /*0790*/ 	.word	0x00008f50


	//   ....[31]....
        /*0794*/ 	.word	0x00008ff0


	//   ....[32]....
        /*0798*/ 	.word	0x00009020


	//   ....[33]....
        /*079c*/ 	.word	0x0000a7c0


	//   ....[34]....
        /*07a0*/ 	.word	0x0000a820


	//   ....[35]....
        /*07a4*/ 	.word	0x0000ac80


	//   ....[36]....
        /*07a8*/ 	.word	0x0000ada0


	//   ....[37]....
        /*07ac*/ 	.word	0x0000b120


	//   ....[38]....
        /*07b0*/ 	.word	0x0000b1e0


	//   ....[39]....
        /*07b4*/ 	.word	0x0000bb60


	//   ....[40]....
        /*07b8*/ 	.word	0x0000c2c0


	//   ....[41]....
        /*07bc*/ 	.word	0x0000c310


	//   ....[42]....
        /*07c0*/ 	.word	0x0000c8b0


	//   ....[43]....
        /*07c4*/ 	.word	0x0000c9a0


	//   ....[44]....
        /*07c8*/ 	.word	0x0000d1a0


	//   ....[45]....
        /*07cc*/ 	.word	0x0000d2f0


	//   ....[46]....
        /*07d0*/ 	.word	0x0000dfa0


	//   ....[47]....
        /*07d4*/ 	.word	0x0000e7d0


	//   ....[48]....
        /*07d8*/ 	.word	0x0000e820


	//   ....[49]....
        /*07dc*/ 	.word	0x0000f190


	//   ....[50]....
        /*07e0*/ 	.word	0x0000f1e0


	//   ....[51]....
        /*07e4*/ 	.word	0x0000fe30


	//   ....[52]....
        /*07e8*/ 	.word	0x0000ff20


	//   ....[53]....
        /*07ec*/ 	.word	0x0000ff30


	//   ....[54]....
        /*07f0*/ 	.word	0x0000ff70


	//   ....[55]....
        /*07f4*/ 	.word	0x0000ff80


	//   ....[56]....
        /*07f8*/ 	.word	0x00011b00


	//   ....[57]....
        /*07fc*/ 	.word	0x00011fc0


	//   ....[58]....
        /*0800*/ 	.word	0x00011fe0


	//   ....[59]....
        /*0804*/ 	.word	0x00012010


	//   ....[60]....
        /*0808*/ 	.word	0x00012020


	//   ....[61]....
        /*080c*/ 	.word	0x00012790


	//   ....[62]....
        /*0810*/ 	.word	0x000127e0


	//   ....[63]....
        /*0814*/ 	.word	0x00012a50


	//   ....[64]....
        /*0818*/ 	.word	0x00012a70


	//   ....[65]....
        /*081c*/ 	.word	0x00013730


	//   ....[66]....
        /*0820*/ 	.word	0x00013760


	//   ....[67]....
        /*0824*/ 	.word	0x000139e0


	//   ....[68]....
        /*0828*/ 	.word	0x00013a00


	//   ....[69]....
        /*082c*/ 	.word	0x00013cb0


	//   ....[70]....
        /*0830*/ 	.word	0x00013e60


	//   ....[71]....
        /*0834*/ 	.word	0x00013e90


	//   ....[72]....
        /*0838*/ 	.word	0x00013ec0


	//   ....[73]....
        /*083c*/ 	.word	0x00013ef0


	//   ....[74]....
        /*0840*/ 	.word	0x00013f20


	//   ....[75]....
        /*0844*/ 	.word	0x00013f50


	//   ....[76]....
        /*0848*/ 	.word	0x000140c0


	//   ....[77]....
        /*084c*/ 	.word	0x000140f0


	//   ....[78]....
        /*0850*/ 	.word	0x00014120


	//   ....[79]....
        /*0854*/ 	.word	0x00014150


	//   ....[80]....
        /*0858*/ 	.word	0x00014180


	//   ....[81]....
        /*085c*/ 	.word	0x000141b0


	//   ....[82]....
        /*0860*/ 	.word	0x00014240


	//   ....[83]....
        /*0864*/ 	.word	0x000142a0


	//   ....[84]....
        /*0868*/ 	.word	0x00014330


	//   ....[85]....
        /*086c*/ 	.word	0x00015130


	//   ....[86]....
        /*0870*/ 	.word	0x000179f0


	//   ....[87]....
        /*0874*/ 	.word	0x00017a10


	//   ....[88]....
        /*0878*/ 	.word	0x00017aa0


	//   ....[89]....
        /*087c*/ 	.word	0x00017ac0


	//   ....[90]....
        /*0880*/ 	.word	0x00017b40


	//   ....[91]....
        /*0884*/ 	.word	0x00017b60


	//   ....[92]....
        /*0888*/ 	.word	0x00017b70


	//   ....[93]....
        /*088c*/ 	.word	0x00017b80


	//   ....[94]....
        /*0890*/ 	.word	0x000183a0


	//   ....[95]....
        /*0894*/ 	.word	0x000183d0


	//   ....[96]....
        /*0898*/ 	.word	0x00018470


	//   ....[97]....
        /*089c*/ 	.word	0x00018490


	//   ....[98]....
        /*08a0*/ 	.word	0x00018510


	//   ....[99]....
        /*08a4*/ 	.word	0x00018530


	//   ....[100]....
        /*08a8*/ 	.word	0x00018540


	//   ....[101]....
        /*08ac*/ 	.word	0x000185b0


	//   ....[102]....
        /*08b0*/ 	.word	0x00018a00


	//   ....[103]....
        /*08b4*/ 	.word	0x00018ac0


	//   ....[104]....
        /*08b8*/ 	.word	0x00018c10


	//   ....[105]....
        /*08bc*/ 	.word	0x00018c50


	//   ....[106]....
        /*08c0*/ 	.word	0x00018c60


	//   ....[107]....
        /*08c4*/ 	.word	0x00018c70


	//   ....[108]....
        /*08c8*/ 	.word	0x00018dc0


	//   ....[109]....
        /*08cc*/ 	.word	0x00018f10


	//   ....[110]....
        /*08d0*/ 	.word	0x00019730


	//   ....[111]....
        /*08d4*/ 	.word	0x00019750


	//   ....[112]....
        /*08d8*/ 	.word	0x000197a0


	//   ....[113]....
        /*08dc*/ 	.word	0x000197b0


	//   ....[114]....
        /*08e0*/ 	.word	0x000197f0


	//   ....[115]....
        /*08e4*/ 	.word	0x00019800


	//   ....[116]....
        /*08e8*/ 	.word	0x00019810


	//   ....[117]....
        /*08ec*/ 	.word	0x00019850


	//   ....[118]....
        /*08f0*/ 	.word	0x00019b70


	//   ....[119]....
        /*08f4*/ 	.word	0x00019bb0


	//   ....[120]....
        /*08f8*/ 	.word	0x00019bd0


	//   ....[121]....
        /*08fc*/ 	.word	0x00019bf0


	//   ....[122]....
        /*0900*/ 	.word	0x00019c20


	//   ....[123]....
        /*0904*/ 	.word	0x00019c40


	//   ....[124]....
        /*0908*/ 	.word	0x00019d40


	//   ....[125]....
        /*090c*/ 	.word	0x00019e90


	//   ....[126]....
        /*0910*/ 	.word	0x0001a480


	//   ....[127]....
        /*0914*/ 	.word	0x0001a4b0


	//   ....[128]....
        /*0918*/ 	.word	0x0001a4f0


	//   ....[129]....
        /*091c*/ 	.word	0x0001a520


	//   ....[130]....
        /*0920*/ 	.word	0x0001a550


	//   ....[131]....
        /*0924*/ 	.word	0x0001a580


	//   ....[132]....
        /*0928*/ 	.word	0x0001a5b0


	//   ....[133]....
        /*092c*/ 	.word	0x0001a5e0


	//   ....[134]....
        /*0930*/ 	.word	0x0001a760


	//   ....[135]....
        /*0934*/ 	.word	0x0001a790


	//   ....[136]....
        /*0938*/ 	.word	0x0001a7c0


	//   ....[137]....
        /*093c*/ 	.word	0x0001a7f0


	//   ....[138]....
        /*0940*/ 	.word	0x0001a820


	//   ....[139]....
        /*0944*/ 	.word	0x0001a850


	//   ....[140]....
        /*0948*/ 	.word	0x0001a910


	//   ....[141]....
        /*094c*/ 	.word	0x0001a930


	//   ....[142]....
        /*0950*/ 	.word	0x0001a9a0


	//   ....[143]....
        /*0954*/ 	.word	0x0001b040


	//   ....[144]....
        /*0958*/ 	.word	0x0001b350


	//   ....[145]....
        /*095c*/ 	.word	0x0001b3e0


	//   ....[146]....
        /*0960*/ 	.word	0x0001b4c0


	//   ....[147]....
        /*0964*/ 	.word	0x0001b550


	//   ....[148]....
        /*0968*/ 	.word	0x0001b630


	//   ....[149]....
        /*096c*/ 	.word	0x0001b6c0


	//   ....[150]....
        /*0970*/ 	.word	0x0001b840


	//   ....[151]....
        /*0974*/ 	.word	0x0001b8d0


	//   ....[152]....
        /*0978*/ 	.word	0x0001b920


	//   ....[153]....
        /*097c*/ 	.word	0x0001b970


	//   ....[154]....
        /*0980*/ 	.word	0x0001ba00


	//   ....[155]....
        /*0984*/ 	.word	0x0001ba90


	//   ....[156]....
        /*0988*/ 	.word	0x0001bae0


	//   ....[157]....
        /*098c*/ 	.word	0x0001bb30


	//   ....[158]....
        /*0990*/ 	.word	0x0001bc20


	//   ....[159]....
        /*0994*/ 	.word	0x0001bcd0


	//   ....[160]....
        /*0998*/ 	.word	0x0001bd50


	//   ....[161]....
        /*099c*/ 	.word	0x0001bdc0


	//   ....[162]....
        /*09a0*/ 	.word	0x0001bf00


	//   ....[163]....
        /*09a4*/ 	.word	0x0001c000


	//   ....[164]....
        /*09a8*/ 	.word	0x0001c0d0


	//   ....[165]....
        /*09ac*/ 	.word	0x0001c120


	//   ....[166]....
        /*09b0*/ 	.word	0x0001c410


	//   ....[167]....
        /*09b4*/ 	.word	0x0001c6f0


	//   ....[168]....
        /*09b8*/ 	.word	0x0001c7e0


	//   ....[169]....
        /*09bc*/ 	.word	0x0001c880


	//   ....[170]....
        /*09c0*/ 	.word	0x0001c8e0


	//   ....[171]....
        /*09c4*/ 	.word	0x0001c9d0


	//   ....[172]....
        /*09c8*/ 	.word	0x0001ca40


	//   ....[173]....
        /*09cc*/ 	.word	0x0001cb30


	//   ....[174]....
        /*09d0*/ 	.word	0x0001cba0


	//   ....[175]....
        /*09d4*/ 	.word	0x0001cc40


	//   ....[176]....
        /*09d8*/ 	.word	0x0001cd30


	//   ....[177]....
        /*09dc*/ 	.word	0x0001cda0


	//   ....[178]....
        /*09e0*/ 	.word	0x0001ce00


	//   ....[179]....
        /*09e4*/ 	.word	0x0001cef0


	//   ....[180]....
        /*09e8*/ 	.word	0x0001cf50


	//   ....[181]....
        /*09ec*/ 	.word	0x0001d050


	//   ....[182]....
        /*09f0*/ 	.word	0x0001d0b0


	//   ....[183]....
        /*09f4*/ 	.word	0x0001d190


	//   ....[184]....
        /*09f8*/ 	.word	0x0001d2d0


	//   ....[185]....
        /*09fc*/ 	.word	0x0001d3d0


	//   ....[186]....
        /*0a00*/ 	.word	0x0001d650


	//   ....[187]....
        /*0a04*/ 	.word	0x0001d6a0


	//   ....[188]....
        /*0a08*/ 	.word	0x0001d870


	//   ....[189]....
        /*0a0c*/ 	.word	0x0001d8c0


	//   ....[190]....
        /*0a10*/ 	.word	0x0001da90


	//   ....[191]....
        /*0a14*/ 	.word	0x0001dae0


	//   ....[192]....
        /*0a18*/ 	.word	0x0001dbd0


	//   ....[193]....
        /*0a1c*/ 	.word	0x0001dc70


	//   ....[194]....
        /*0a20*/ 	.word	0x0001dcd0


	//   ....[195]....
        /*0a24*/ 	.word	0x0001dd80


	//   ....[196]....
        /*0a28*/ 	.word	0x0001dde0


	//   ....[197]....
        /*0a2c*/ 	.word	0x0001de90


	//   ....[198]....
        /*0a30*/ 	.word	0x0001def0


	//   ....[199]....
        /*0a34*/ 	.word	0x0001dfa0


	//   ....[200]....
        /*0a38*/ 	.word	0x0001e090


	//   ....[201]....
        /*0a3c*/ 	.word	0x0001e160


	//   ....[202]....
        /*0a40*/ 	.word	0x0001e280


	//   ....[203]....
        /*0a44*/ 	.word	0x0001e380


	//   ....[204]....
        /*0a48*/ 	.word	0x0001e4b0


	//   ....[205]....
        /*0a4c*/ 	.word	0x0001e590


	//   ....[206]....
        /*0a50*/ 	.word	0x0001e690


	//   ....[207]....
        /*0a54*/ 	.word	0x0001e770


	//   ....[208]....
        /*0a58*/ 	.word	0x0001e800


	//   ....[209]....
        /*0a5c*/ 	.word	0x0001e8a0


	//   ....[210]....
        /*0a60*/ 	.word	0x0001e9c0


	//   ....[211]....
        /*0a64*/ 	.word	0x0001ea30


	//   ....[212]....
        /*0a68*/ 	.word	0x0001eaa0


	//   ....[213]....
        /*0a6c*/ 	.word	0x0001eb10


	//   ....[214]....
        /*0a70*/ 	.word	0x0001eb80


	//   ....[215]....
        /*0a74*/ 	.word	0x0001ec00


	//   ....[216]....
        /*0a78*/ 	.word	0x0001ec90


	//   ....[217]....
        /*0a7c*/ 	.word	0x0001ed20


	//   ....[218]....
        /*0a80*/ 	.word	0x0001ed90


	//   ....[219]....
        /*0a84*/ 	.word	0x0001ee00


	//   ....[220]....
        /*0a88*/ 	.word	0x0001ee70


	//   ....[221]....
        /*0a8c*/ 	.word	0x0001eef0


	//   ....[222]....
        /*0a90*/ 	.word	0x0001ef60


	//   ....[223]....
        /*0a94*/ 	.word	0x0001f000


	//   ....[224]....
        /*0a98*/ 	.word	0x0001f090


	//   ....[225]....
        /*0a9c*/ 	.word	0x0001f1c0


	//----- nvinfo : EIATTR_REG_RECONFIG
	.align		4
.L_1036:
        /*0aa0*/ 	.byte	0x01, 0x54
	.zero		2


	//----- nvinfo : EIATTR_SYSCALL_OFFSETS
	.align		4
        /*0aa4*/ 	.byte	0x04, 0x46
        /*0aa6*/ 	.short	(.L_1038 - .L_1037)


	//   ....[0]....
.L_1037:
        /*0aa8*/ 	.word	0x00001db0


	//   ....[1]....
        /*0aac*/ 	.word	0x00001f00


	//   ....[2]....
        /*0ab0*/ 	.word	0x00007240


	//   ....[3]....
        /*0ab4*/ 	.word	0x00007570


	//   ....[4]....
        /*0ab8*/ 	.word	0x00016dc0


	//   ....[5]....
        /*0abc*/ 	.word	0x00016f10


	//   ....[6]....
        /*0ac0*/ 	.word	0x00017000


	//   ....[7]....
        /*0ac4*/ 	.word	0x00017fe0


	//----- nvinfo : EIATTR_MBARRIER_INSTR_OFFSETS
	.align		4
.L_1038:
        /*0ac8*/ 	.byte	0x04, 0x39
        /*0aca*/ 	.short	(.L_1040 - .L_1039)


	//   ....[0]....
.L_1039:
        /*0acc*/ 	.word	0x00000250
        /*0ad0*/ 	.word	0x000000ff
        /*0ad4*/ 	.word	0x00028c00
        /*0ad8*/ 	.short	0x0100
        /*0ada*/ 	.byte	0x08
	.zero		1


	//   ....[1]....
        /*0adc*/ 	.word	0x00000270
        /*0ae0*/ 	.word	0x000000ff
        /*0ae4*/ 	.word	0x00028c20
        /*0ae8*/ 	.short	0x0100
        /*0aea*/ 	.byte	0x08
	.zero		1


	//   ....[2]....
        /*0aec*/ 	.word	0x00000320
        /*0af0*/ 	.word	0x000000ff
        /*0af4*/ 	.word	0x00028c30
        /*0af8*/ 	.short	0x0100
        /*0afa*/ 	.byte	0x06
	.zero		1


	//   ....[3]....
        /*0afc*/ 	.word	0x00000330
        /*0b00*/ 	.word	0x000000ff
        /*0b04*/ 	.word	0x00028c40
        /*0b08*/ 	.short	0x0100
        /*0b0a*/ 	.byte	0x06
	.zero		1


	//   ....[4]....
        /*0b0c*/ 	.word	0x00000340
        /*0b10*/ 	.word	0x000000ff
        /*0b14*/ 	.word	0x00028c38
        /*0b18*/ 	.short	0x0100
        /*0b1a*/ 	.byte	0x06
	.zero		1


	//   ....[5]....
        /*0b1c*/ 	.word	0x00000350
        /*0b20*/ 	.word	0x000000ff
        /*0b24*/ 	.word	0x00028c48
        /*0b28*/ 	.short	0x0100
        /*0b2a*/ 	.byte	0x06
	.zero		1


	//   ....[6]....
        /*0b2c*/ 	.word	0x00000480
        /*0b30*/ 	.word	0x000000ff
        /*0b34*/ 	.word	0x00028c50
        /*0b38*/ 	.short	0x0100
        /*0b3a*/ 	.byte	0x08
	.zero		1


	//   ....[7]....
        /*0b3c*/ 	.word	0x00000490
        /*0b40*/ 	.word	0x000000ff
        /*0b44*/ 	.word	0x00028c60
        /*0b48*/ 	.short	0x0100
        /*0b4a*/ 	.byte	0x08
	.zero		1


	//   ....[8]....
        /*0b4c*/ 	.word	0x000004a0
        /*0b50*/ 	.word	0x000000ff
        /*0b54*/ 	.word	0x00028c58
        /*0b58*/ 	.short	0x0100
        /*0b5a*/ 	.byte	0x08
	.zero		1


	//   ....[9]....
        /*0b5c*/ 	.word	0x000004b0
        /*0b60*/ 	.word	0x000000ff
        /*0b64*/ 	.word	0x00028c68
        /*0b68*/ 	.short	0x0100
        /*0b6a*/ 	.byte	0x08
	.zero		1


	//   ....[10]....
        /*0b6c*/ 	.word	0x000005a0
        /*0b70*/ 	.word	0x000000ff
        /*0b74*/ 	.word	0x00028c70
        /*0b78*/ 	.short	0x0100
        /*0b7a*/ 	.byte	0x06
	.zero		1


	//   ....[11]....
        /*0b7c*/ 	.word	0x000005b0
        /*0b80*/ 	.word	0x000000ff
        /*0b84*/ 	.word	0x00028c80
        /*0b88*/ 	.short	0x0100
        /*0b8a*/ 	.byte	0x06
	.zero		1


	//   ....[12]....
        /*0b8c*/ 	.word	0x000005c0
        /*0b90*/ 	.word	0x000000ff
        /*0b94*/ 	.word	0x00028c78
        /*0b98*/ 	.short	0x0100
        /*0b9a*/ 	.byte	0x06
	.zero		1


	//   ....[13]....
        /*0b9c*/ 	.word	0x000005d0
        /*0ba0*/ 	.word	0x000000ff
        /*0ba4*/ 	.word	0x00028c88
        /*0ba8*/ 	.short	0x0100
        /*0baa*/ 	.byte	0x06
	.zero		1


	//   ....[14]....
        /*0bac*/ 	.word	0x00000700
        /*0bb0*/ 	.word	0x000000ff
        /*0bb4*/ 	.word	0x00028c90
        /*0bb8*/ 	.short	0x0100
        /*0bba*/ 	.byte	0x08
	.zero		1


	//   ....[15]....
        /*0bbc*/ 	.word	0x00000710
        /*0bc0*/ 	.word	0x000000ff
        /*0bc4*/ 	.word	0x00028ca0
        /*0bc8*/ 	.short	0x0100
        /*0bca*/ 	.byte	0x08
	.zero		1


	//   ....[16]....
        /*0bcc*/ 	.word	0x00000720
        /*0bd0*/ 	.word	0x000000ff
        /*0bd4*/ 	.word	0x00028c98
        /*0bd8*/ 	.short	0x0100
        /*0bda*/ 	.byte	0x08
	.zero		1


	//   ....[17]....
        /*0bdc*/ 	.word	0x00000730
        /*0be0*/ 	.word	0x000000ff
        /*0be4*/ 	.word	0x00028ca8
        /*0be8*/ 	.short	0x0100
        /*0bea*/ 	.byte	0x08
	.zero		1


	//   ....[18]....
        /*0bec*/ 	.word	0x00000860
        /*0bf0*/ 	.word	0x000000ff
        /*0bf4*/ 	.word	0x00028cb0
        /*0bf8*/ 	.short	0x0100
        /*0bfa*/ 	.byte	0x08
	.zero		1


	//   ....[19]....
        /*0bfc*/ 	.word	0x00000870
        /*0c00*/ 	.word	0x000000ff
        /*0c04*/ 	.word	0x00028cc0
        /*0c08*/ 	.short	0x0100
        /*0c0a*/ 	.byte	0x08
	.zero		1


	//   ....[20]....
        /*0c0c*/ 	.word	0x00000880
        /*0c10*/ 	.word	0x000000ff
        /*0c14*/ 	.word	0x00028cb8
        /*0c18*/ 	.short	0x0100
        /*0c1a*/ 	.byte	0x08
	.zero		1


	//   ....[21]....
        /*0c1c*/ 	.word	0x00000890
        /*0c20*/ 	.word	0x000000ff
        /*0c24*/ 	.word	0x00028cc8
        /*0c28*/ 	.short	0x0100
        /*0c2a*/ 	.byte	0x08
	.zero		1


	//   ....[22]....
        /*0c2c*/ 	.word	0x00002ab0
        /*0c30*/ 	.word	0x0000003f
        /*0c34*/ 	.word	0x00028c90
        /*0c38*/ 	.short	0x010a
        /*0c3a*/ 	.byte	0x3f
	.zero		1


	//   ....[23]....
        /*0c3c*/ 	.word	0x000034f0
        /*0c40*/ 	.word	0x0000003f
        /*0c44*/ 	.word	0x00028c90
        /*0c48*/ 	.short	0x010a
        /*0c4a*/ 	.byte	0x3f
	.zero		1


	//   ....[24]....
        /*0c4c*/ 	.word	0x00003cf0
        /*0c50*/ 	.word	0x0000003f
        /*0c54*/ 	.word	0x00028c90
        /*0c58*/ 	.short	0x010a
        /*0c5a*/ 	.byte	0x3f
	.zero		1


	//   ....[25]....
        /*0c5c*/ 	.word	0x000040d0
        /*0c60*/ 	.word	0x00000004
        /*0c64*/ 	.word	0x00000000
        /*0c68*/ 	.short	0x0101
        /*0c6a*/ 	.byte	0x3f
	.zero		1


	//   ....[26]....
        /*0c6c*/ 	.word	0x00004110
        /*0c70*/ 	.word	0x0000003f
        /*0c74*/ 	.word	0x00028cb0
        /*0c78*/ 	.short	0x010a
        /*0c7a*/ 	.byte	0x3f
	.zero		1


	//   ....[27]....
        /*0c7c*/ 	.word	0x000049d0
        /*0c80*/ 	.word	0x0000003f
        /*0c84*/ 	.word	0x00000000
        /*0c88*/ 	.short	0x0101
        /*0c8a*/ 	.byte	0x3f
	.zero		1


	//   ....[28]....
        /*0c8c*/ 	.word	0x000051a0
        /*0c90*/ 	.word	0x00000003
        /*0c94*/ 	.word	0x00028c50
        /*0c98*/ 	.short	0x010a
        /*0c9a*/ 	.byte	0x3f
	.zero		1


	//   ....[29]....
        /*0c9c*/ 	.word	0x00005540
        /*0ca0*/ 	.word	0x00000003
        /*0ca4*/ 	.word	0x00000000
        /*0ca8*/ 	.short	0x0101
        /*0caa*/ 	.byte	0x3f
	.zero		1


	//   ....[30]....
        /*0cac*/ 	.word	0x00005e70
        /*0cb0*/ 	.word	0x00000014
        /*0cb4*/ 	.word	0x00028c50
        /*0cb8*/ 	.short	0x010a
        /*0cba*/ 	.byte	0x3f
	.zero		1


	//   ....[31]....
        /*0cbc*/ 	.word	0x00005ec0
        /*0cc0*/ 	.word	0x00000014
        /*0cc4*/ 	.word	0x00028c50
        /*0cc8*/ 	.short	0x010a
        /*0cca*/ 	.byte	0x3f
	.zero		1


	//   ....[32]....
        /*0ccc*/ 	.word	0x000061a0
        /*0cd0*/ 	.word	0x0000000d
        /*0cd4*/ 	.word	0x00000000
        /*0cd8*/ 	.short	0x0101
        /*0cda*/ 	.byte	0x3f
	.zero		1


	//   ....[33]....
        /*0cdc*/ 	.word	0x000072e0
        /*0ce0*/ 	.word	0x00000002
        /*0ce4*/ 	.word	0x00028c00
        /*0ce8*/ 	.short	0x010a
        /*0cea*/ 	.byte	0x3f
	.zero		1


	//   ....[34]....
        /*0cec*/ 	.word	0x00007330
        /*0cf0*/ 	.word	0x00000002
        /*0cf4*/ 	.word	0x00028c00
        /*0cf8*/ 	.short	0x010a
        /*0cfa*/ 	.byte	0x3f
	.zero		1


	//   ....[35]....
        /*0cfc*/ 	.word	0x00007e00
        /*0d00*/ 	.word	0x00000002
        /*0d04*/ 	.word	0x00028c00
        /*0d08*/ 	.short	0x010a
        /*0d0a*/ 	.byte	0x3f
	.zero		1


	//   ....[36]....
        /*0d0c*/ 	.word	0x00009280
        /*0d10*/ 	.word	0x00000002
        /*0d14*/ 	.word	0x00028c00
        /*0d18*/ 	.short	0x010a
        /*0d1a*/ 	.byte	0x3f
	.zero		1


	//   ....[37]....
        /*0d1c*/ 	.word	0x0000a0e0
        /*0d20*/ 	.word	0x00000015
        /*0d24*/ 	.word	0x00028c30
        /*0d28*/ 	.short	0x010a
        /*0d2a*/ 	.byte	0x3f
	.zero		1


	//   ....[38]....
        /*0d2c*/ 	.word	0x0000a190
        /*0d30*/ 	.word	0x00000015
        /*0d34*/ 	.word	0x00028c30
        /*0d38*/ 	.short	0x010a
        /*0d3a*/ 	.byte	0x3f
	.zero		1


	//   ....[39]....
        /*0d3c*/ 	.word	0x0000b2e0
        /*0d40*/ 	.word	0x00000003
        /*0d44*/ 	.word	0x00000000
        /*0d48*/ 	.short	0x0101
        /*0d4a*/ 	.byte	0x3f
	.zero		1


	//   ....[40]....
        /*0d4c*/ 	.word	0x0000b840
        /*0d50*/ 	.word	0x00000015
        /*0d54*/ 	.word	0x00028c50
        /*0d58*/ 	.short	0x010a
        /*0d5a*/ 	.byte	0x3f
	.zero		1


	//   ....[41]....
        /*0d5c*/ 	.word	0x0000b900
        /*0d60*/ 	.word	0x00000015
        /*0d64*/ 	.word	0x00028c50
        /*0d68*/ 	.short	0x010a
        /*0d6a*/ 	.byte	0x3f
	.zero		1


	//   ....[42]....
        /*0d6c*/ 	.word	0x0000bc00
        /*0d70*/ 	.word	0x00000015
        /*0d74*/ 	.word	0x00000000
        /*0d78*/ 	.short	0x0101
        /*0d7a*/ 	.byte	0x3f
	.zero		1


	//   ....[43]....
        /*0d7c*/ 	.word	0x0000bda0
        /*0d80*/ 	.word	0x000000d1
        /*0d84*/ 	.word	0x00028c30
        /*0d88*/ 	.short	0x010a
        /*0d8a*/ 	.byte	0x3f
	.zero		1


	//   ....[44]....
        /*0d8c*/ 	.word	0x0000be10
        /*0d90*/ 	.word	0x000000d1
        /*0d94*/ 	.word	0x00028c30
        /*0d98*/ 	.short	0x010a
        /*0d9a*/ 	.byte	0x3f
	.zero		1


	//   ....[45]....
        /*0d9c*/ 	.word	0x0000cd00
        /*0da0*/ 	.word	0x0000000f
        /*0da4*/ 	.word	0x00000000
        /*0da8*/ 	.short	0x0101
        /*0daa*/ 	.byte	0x3f
	.zero		1


	//   ....[46]....
        /*0dac*/ 	.word	0x0000dce0
        /*0db0*/ 	.word	0x000000d1
        /*0db4*/ 	.word	0x00028c50
        /*0db8*/ 	.short	0x010a
        /*0dba*/ 	.byte	0x3f
	.zero		1


	//   ....[47]....
        /*0dbc*/ 	.word	0x0000dd30
        /*0dc0*/ 	.word	0x000000d1
        /*0dc4*/ 	.word	0x00028c50
        /*0dc8*/ 	.short	0x010a
        /*0dca*/ 	.byte	0x3f
	.zero		1


	//   ....[48]....
        /*0dcc*/ 	.word	0x0000e050
        /*0dd0*/ 	.word	0x000000d1
        /*0dd4*/ 	.word	0x00000000
        /*0dd8*/ 	.short	0x0101
        /*0dda*/ 	.byte	0x3f
	.zero		1


	//   ....[49]....
        /*0ddc*/ 	.word	0x0000e180
        /*0de0*/ 	.word	0x00000015
        /*0de4*/ 	.word	0x00028c30
        /*0de8*/ 	.short	0x010a
        /*0dea*/ 	.byte	0x3f
	.zero		1


	//   ....[50]....
        /*0dec*/ 	.word	0x0000e1f0
        /*0df0*/ 	.word	0x00000015
        /*0df4*/ 	.word	0x00028c30
        /*0df8*/ 	.short	0x010a
        /*0dfa*/ 	.byte	0x3f
	.zero		1


	//   ....[51]....
        /*0dfc*/ 	.word	0x0000eea0
        /*0e00*/ 	.word	0x000000a0
        /*0e04*/ 	.word	0x00000000
        /*0e08*/ 	.short	0x0101
        /*0e0a*/ 	.byte	0x3f
	.zero		1


	//   ....[52]....
        /*0e0c*/ 	.word	0x0000fb70
        /*0e10*/ 	.word	0x00000015
        /*0e14*/ 	.word	0x00028c50
        /*0e18*/ 	.short	0x010a
        /*0e1a*/ 	.byte	0x3f
	.zero		1


	//   ....[53]....
        /*0e1c*/ 	.word	0x0000fbc0
        /*0e20*/ 	.word	0x00000015
        /*0e24*/ 	.word	0x00028c50
        /*0e28*/ 	.short	0x010a
        /*0e2a*/ 	.byte	0x3f
	.zero		1


	//   ....[54]....
        /*0e2c*/ 	.word	0x0000fee0
        /*0e30*/ 	.word	0x00000015
        /*0e34*/ 	.word	0x00000000
        /*0e38*/ 	.short	0x0101
        /*0e3a*/ 	.byte	0x3f
	.zero		1


	//   ....[55]....
        /*0e3c*/ 	.word	0x00012770
        /*0e40*/ 	.word	0x00000000
        /*0e44*/ 	.word	0x00000000
        /*0e48*/ 	.short	0x0101
        /*0e4a*/ 	.byte	0x3f
	.zero		1


	//   ....[56]....
        /*0e4c*/ 	.word	0x00015210
        /*0e50*/ 	.word	0x00000017
        /*0e54*/ 	.word	0x00028c20
        /*0e58*/ 	.short	0x010a
        /*0e5a*/ 	.byte	0x3f
	.zero		1


	//   ....[57]....
        /*0e5c*/ 	.word	0x000152a0
        /*0e60*/ 	.word	0x00000003
        /*0e64*/ 	.word	0x00028ca0
        /*0e68*/ 	.short	0x010a
        /*0e6a*/ 	.byte	0x3f
	.zero		1


	//   ....[58]....
        /*0e6c*/ 	.word	0x000154f0
        /*0e70*/ 	.word	0x00000003
        /*0e74*/ 	.word	0x00028cc0
        /*0e78*/ 	.short	0x010a
        /*0e7a*/ 	.byte	0x3f
	.zero		1


	//   ....[59]....
        /*0e7c*/ 	.word	0x00015ec0
        /*0e80*/ 	.word	0x00000008
        /*0e84*/ 	.word	0x00028ca0
        /*0e88*/ 	.short	0x010a
        /*0e8a*/ 	.byte	0x3f
	.zero		1


	//   ....[60]....
        /*0e8c*/ 	.word	0x00016100
        /*0e90*/ 	.word	0x00000008
        /*0e94*/ 	.word	0x00028cc0
        /*0e98*/ 	.short	0x010a
        /*0e9a*/ 	.byte	0x3f
	.zero		1


	//   ....[61]....
        /*0e9c*/ 	.word	0x000177d0
        /*0ea0*/ 	.word	0x0000001f
        /*0ea4*/ 	.word	0x00028c40
        /*0ea8*/ 	.short	0x010a
        /*0eaa*/ 	.byte	0x3f
	.zero		1


	//   ....[62]....
        /*0eac*/ 	.word	0x00017c80
        /*0eb0*/ 	.word	0x0000001f
        /*0eb4*/ 	.word	0x00028c30
        /*0eb8*/ 	.short	0x0107
        /*0eba*/ 	.byte	0x3f
	.zero		1


	//   ....[63]....
        /*0ebc*/ 	.word	0x00017d50
        /*0ec0*/ 	.word	0x0000001f
        /*0ec4*/ 	.word	0x00028c30
        /*0ec8*/ 	.short	0x0101
        /*0eca*/ 	.byte	0x3f
	.zero		1


	//   ....[64]....
        /*0ecc*/ 	.word	0x00018650
        /*0ed0*/ 	.word	0x00000017
        /*0ed4*/ 	.word	0x00028c00
        /*0ed8*/ 	.short	0x0107
        /*0eda*/ 	.byte	0x3f
	.zero		1


	//   ....[65]....
        /*0edc*/ 	.word	0x00018740
        /*0ee0*/ 	.word	0x00000017
        /*0ee4*/ 	.word	0x00028c00
        /*0ee8*/ 	.short	0x0101
        /*0eea*/ 	.byte	0x3f
	.zero		1


	//   ....[66]....
        /*0eec*/ 	.word	0x00018760
        /*0ef0*/ 	.word	0x00000017
        /*0ef4*/ 	.word	0x00028c20
        /*0ef8*/ 	.short	0x010a
        /*0efa*/ 	.byte	0x3f
	.zero		1


	//   ....[67]....
        /*0efc*/ 	.word	0x000187f0
        /*0f00*/ 	.word	0x0000001f
        /*0f04*/ 	.word	0x00028c60
        /*0f08*/ 	.short	0x010a
        /*0f0a*/ 	.byte	0x3f
	.zero		1


	//   ....[68]....
        /*0f0c*/ 	.word	0x00019130
        /*0f10*/ 	.word	0x0000001f
        /*0f14*/ 	.word	0x00028c50
        /*0f18*/ 	.short	0x0107
        /*0f1a*/ 	.byte	0x3f
	.zero		1


	//   ....[69]....
        /*0f1c*/ 	.word	0x00019200
        /*0f20*/ 	.word	0x0000001f
        /*0f24*/ 	.word	0x00028c50
        /*0f28*/ 	.short	0x0101
        /*0f2a*/ 	.byte	0x3f
	.zero		1


	//   ....[70]....
        /*0f2c*/ 	.word	0x00019590
        /*0f30*/ 	.word	0x00000006
        /*0f34*/ 	.word	0x00028c40
        /*0f38*/ 	.short	0x010a
        /*0f3a*/ 	.byte	0x3f
	.zero		1


	//   ....[71]....
        /*0f3c*/ 	.word	0x000198d0
        /*0f40*/ 	.word	0x00000006
        /*0f44*/ 	.word	0x00028c30
        /*0f48*/ 	.short	0x0107
        /*0f4a*/ 	.byte	0x3f
	.zero		1


	//   ....[72]....
        /*0f4c*/ 	.word	0x00019990
        /*0f50*/ 	.word	0x00000006
        /*0f54*/ 	.word	0x00028c30
        /*0f58*/ 	.short	0x0101
        /*0f5a*/ 	.byte	0x3f
	.zero		1


	//   ....[73]....
        /*0f5c*/ 	.word	0x000199c0
        /*0f60*/ 	.word	0x00000006
        /*0f64*/ 	.word	0x00028c60
        /*0f68*/ 	.short	0x010a
        /*0f6a*/ 	.byte	0x3f
	.zero		1


	//   ....[74]....
        /*0f6c*/ 	.word	0x0001a090
        /*0f70*/ 	.word	0x00000006
        /*0f74*/ 	.word	0x00028c50
        /*0f78*/ 	.short	0x0107
        /*0f7a*/ 	.byte	0x3f
	.zero		1


	//   ....[75]....
        /*0f7c*/ 	.word	0x0001a150
        /*0f80*/ 	.word	0x00000006
        /*0f84*/ 	.word	0x00028c50
        /*0f88*/ 	.short	0x0101
        /*0f8a*/ 	.byte	0x3f
	.zero		1


	//   ....[76]....
        /*0f8c*/ 	.word	0x0001afc0
        /*0f90*/ 	.word	0x00000004
        /*0f94*/ 	.word	0x00028c20
        /*0f98*/ 	.short	0x010a
        /*0f9a*/ 	.byte	0x3f
	.zero		1


	//   ....[77]....
        /*0f9c*/ 	.word	0x0001b120
        /*0fa0*/ 	.word	0x00000005
        /*0fa4*/ 	.word	0x00028c40
        /*0fa8*/ 	.short	0x010a
        /*0faa*/ 	.byte	0x3f
	.zero		1


	//   ....[78]....
        /*0fac*/ 	.word	0x0001b1c0
        /*0fb0*/ 	.word	0x00000019
        /*0fb4*/ 	.word	0x00028c40
        /*0fb8*/ 	.short	0x010a
        /*0fba*/ 	.byte	0x3f
	.zero		1


	//   ....[79]....
        /*0fbc*/ 	.word	0x0001b200
        /*0fc0*/ 	.word	0x00000005
        /*0fc4*/ 	.word	0x00028c60
        /*0fc8*/ 	.short	0x010a
        /*0fca*/ 	.byte	0x3f
	.zero		1


	//   ....[80]....
        /*0fcc*/ 	.word	0x0001b240
        /*0fd0*/ 	.word	0x00000019
        /*0fd4*/ 	.word	0x00028c60
        /*0fd8*/ 	.short	0x010a
        /*0fda*/ 	.byte	0x3f
	.zero		1


	//   ....[81]....
        /*0fdc*/ 	.word	0x0001b2a0
        /*0fe0*/ 	.word	0x0000003f
        /*0fe4*/ 	.word	0x00028c90
        /*0fe8*/ 	.short	0x010a
        /*0fea*/ 	.byte	0x3f
	.zero		1


	//   ....[82]....
        /*0fec*/ 	.word	0x0001b410
        /*0ff0*/ 	.word	0x0000003f
        /*0ff4*/ 	.word	0x00028c90
        /*0ff8*/ 	.short	0x010a
        /*0ffa*/ 	.byte	0x3f
	.zero		1


	//   ....[83]....
        /*0ffc*/ 	.word	0x0001b590
        /*1000*/ 	.word	0x0000003f
        /*1004*/ 	.word	0x00028c90
        /*1008*/ 	.short	0x010a
        /*100a*/ 	.byte	0x3f
	.zero		1


	//   ....[84]....
        /*100c*/ 	.word	0x0001b6f0
        /*1010*/ 	.word	0x0000003f
        /*1014*/ 	.word	0x00028cb0
        /*1018*/ 	.short	0x010a
        /*101a*/ 	.byte	0x3f
	.zero		1


	//   ....[85]....
        /*101c*/ 	.word	0x0001b740
        /*1020*/ 	.word	0x00000003
        /*1024*/ 	.word	0x00028c50
        /*1028*/ 	.short	0x010a
        /*102a*/ 	.byte	0x3f
	.zero		1


	//   ....[86]....
        /*102c*/ 	.word	0x0001b790
        /*1030*/ 	.word	0x00000014
        /*1034*/ 	.word	0x00028c50
        /*1038*/ 	.short	0x010a
        /*103a*/ 	.byte	0x3f
	.zero		1


	//   ....[87]....
        /*103c*/ 	.word	0x0001bb60
        /*1040*/ 	.word	0x00000002
        /*1044*/ 	.word	0x00028c00
        /*1048*/ 	.short	0x010a
        /*104a*/ 	.byte	0x3f
	.zero		1


	//   ....[88]....
        /*104c*/ 	.word	0x0001c150
        /*1050*/ 	.word	0x00000002
        /*1054*/ 	.word	0x00028c00
        /*1058*/ 	.short	0x010a
        /*105a*/ 	.byte	0x3f
	.zero		1


	//   ....[89]....
        /*105c*/ 	.word	0x0001c1a0
        /*1060*/ 	.word	0x00000015
        /*1064*/ 	.word	0x00028c30
        /*1068*/ 	.short	0x010a
        /*106a*/ 	.byte	0x3f
	.zero		1


	//   ....[90]....
        /*106c*/ 	.word	0x0001c1f0
        /*1070*/ 	.word	0x00000015
        /*1074*/ 	.word	0x00028c50
        /*1078*/ 	.short	0x010a
        /*107a*/ 	.byte	0x3f
	.zero		1


	//   ....[91]....
        /*107c*/ 	.word	0x0001c240
        /*1080*/ 	.word	0x000000d1
        /*1084*/ 	.word	0x00028c30
        /*1088*/ 	.short	0x010a
        /*108a*/ 	.byte	0x3f
	.zero		1


	//   ....[92]....
        /*108c*/ 	.word	0x0001c290
        /*1090*/ 	.word	0x000000d1
        /*1094*/ 	.word	0x00028c50
        /*1098*/ 	.short	0x010a
        /*109a*/ 	.byte	0x3f
	.zero		1


	//   ....[93]....
        /*109c*/ 	.word	0x0001c2e0
        /*10a0*/ 	.word	0x00000015
        /*10a4*/ 	.word	0x00028c30
        /*10a8*/ 	.short	0x010a
        /*10aa*/ 	.byte	0x3f
	.zero		1


	//   ....[94]....
        /*10ac*/ 	.word	0x0001c330
        /*10b0*/ 	.word	0x00000015
        /*10b4*/ 	.word	0x00028c50
        /*10b8*/ 	.short	0x010a
        /*10ba*/ 	.byte	0x3f
	.zero		1


	//   ....[95]....
        /*10bc*/ 	.word	0x0001c4d0
        /*10c0*/ 	.word	0x00000017
        /*10c4*/ 	.word	0x00028c20
        /*10c8*/ 	.short	0x010a
        /*10ca*/ 	.byte	0x3f
	.zero		1


	//   ....[96]....
        /*10cc*/ 	.word	0x0001c520
        /*10d0*/ 	.word	0x00000003
        /*10d4*/ 	.word	0x00028ca0
        /*10d8*/ 	.short	0x010a
        /*10da*/ 	.byte	0x3f
	.zero		1


	//   ....[97]....
        /*10dc*/ 	.word	0x0001c570
        /*10e0*/ 	.word	0x00000003
        /*10e4*/ 	.word	0x00028cc0
        /*10e8*/ 	.short	0x010a
        /*10ea*/ 	.byte	0x3f
	.zero		1


	//   ....[98]....
        /*10ec*/ 	.word	0x0001c5c0
        /*10f0*/ 	.word	0x00000008
        /*10f4*/ 	.word	0x00028ca0
        /*10f8*/ 	.short	0x010a
        /*10fa*/ 	.byte	0x3f
	.zero		1


	//   ....[99]....
        /*10fc*/ 	.word	0x0001c610
        /*1100*/ 	.word	0x00000008
        /*1104*/ 	.word	0x00028cc0
        /*1108*/ 	.short	0x010a
        /*110a*/ 	.byte	0x3f
	.zero		1


	//   ....[100]....
        /*110c*/ 	.word	0x0001c730
        /*1110*/ 	.word	0x0000001f
        /*1114*/ 	.word	0x00028c40
        /*1118*/ 	.short	0x010a
        /*111a*/ 	.byte	0x3f
	.zero		1


	//   ....[101]....
        /*111c*/ 	.word	0x0001d1d0
        /*1120*/ 	.word	0x00000017
        /*1124*/ 	.word	0x00028c20
        /*1128*/ 	.short	0x010a
        /*112a*/ 	.byte	0x3f
	.zero		1


	//   ....[102]....
        /*112c*/ 	.word	0x0001d220
        /*1130*/ 	.word	0x0000001f
        /*1134*/ 	.word	0x00028c60
        /*1138*/ 	.short	0x010a
        /*113a*/ 	.byte	0x3f
	.zero		1


	//   ....[103]....
        /*113c*/ 	.word	0x0001db20
        /*1140*/ 	.word	0x00000006
        /*1144*/ 	.word	0x00028c40
        /*1148*/ 	.short	0x010a
        /*114a*/ 	.byte	0x3f
	.zero		1


	//   ....[104]....
        /*114c*/ 	.word	0x0001dfe0
        /*1150*/ 	.word	0x00000006
        /*1154*/ 	.word	0x00028c60
        /*1158*/ 	.short	0x010a
        /*115a*/ 	.byte	0x3f
	.zero		1


	//   ....[105]....
        /*115c*/ 	.word	0x0001f0e0
        /*1160*/ 	.word	0x00000004
        /*1164*/ 	.word	0x00028c20
        /*1168*/ 	.short	0x010a
        /*116a*/ 	.byte	0x3f
	.zero		1


	//   ....[106]....
        /*116c*/ 	.word	0x0001f280
        /*1170*/ 	.word	0x00000005
        /*1174*/ 	.word	0x00028c40
        /*1178*/ 	.short	0x010a
        /*117a*/ 	.byte	0x3f
	.zero		1


	//   ....[107]....
        /*117c*/ 	.word	0x0001f2d0
        /*1180*/ 	.word	0x00000019
        /*1184*/ 	.word	0x00028c40
        /*1188*/ 	.short	0x010a
        /*118a*/ 	.byte	0x3f
	.zero		1


	//   ....[108]....
        /*118c*/ 	.word	0x0001f320
        /*1190*/ 	.word	0x00000005
        /*1194*/ 	.word	0x00028c60
        /*1198*/ 	.short	0x010a
        /*119a*/ 	.byte	0x3f
	.zero		1


	//----- nvinfo : EIATTR_NUM_MBARRIERS
	.align		4
.L_1040:
        /*119c*/ 	.byte	0x03, 0x38
        /*119e*/ 	.short	0x0016


	//----- nvinfo : EIATTR_EXIT_INSTR_OFFSETS
	.align		4
        /*11a0*/ 	.byte	0x04, 0x1c
        /*11a2*/ 	.short	(.L_1042 - .L_1041)


	//   ....[0]....
.L_1041:
        /*11a4*/ 	.word	0x0001b290


	//----- nvinfo : EIATTR_MAX_THREADS
	.align		4
.L_1042:
        /*11a8*/ 	.byte	0x04, 0x05
        /*11aa*/ 	.short	(.L_1044 - .L_1043)
.L_1043:
        /*11ac*/ 	.word	0x00000180
        /*11b0*/ 	.word	0x00000001
        /*11b4*/ 	.word	0x00000001


	//----- nvinfo : EIATTR_CRS_STACK_SIZE
	.align		4
.L_1044:
        /*11b8*/ 	.byte	0x04, 0x1e
        /*11ba*/ 	.short	(.L_1046 - .L_1045)
.L_1045:
        /*11bc*/ 	.word	0x00000000


	//----- nvinfo : EIATTR_CBANK_PARAM_SIZE
	.align		4
.L_1046:
        /*11c0*/ 	.byte	0x03, 0x19
        /*11c2*/ 	.short	0x0af0


	//----- nvinfo : EIATTR_PARAM_CBANK
	.align		4
        /*11c4*/ 	.byte	0x04, 0x0a
        /*11c6*/ 	.short	(.L_1048 - .L_1047)
	.align		4
.L_1047:
        /*11c8*/ 	.word	index@(.nv.constant0._ZN7cutlass13device_kernelIN5flash11enable_sm90INS1_16FlashAttnFwdSm90INS1_25CollectiveMainloopFwdSm90ILi2EN4cute5tupleIJNS5_1CILi1EEES8_S8_EEENS6_IJNS7_ILi64EEESA_SA_EEELi512ENS_6half_tEfNS_4arch4Sm90ELb1ELb0ELb1ELb1ELb1ELb1ELb0ELb0ELb0ELb1ELb0ELb0EEENS1_21CollectiveEpilogueFwdINS6_IJSA_NS7_ILi512EEESA_EEES9_SC_SE_Li256ELb1ELb1ELb0ELb0EEENS1_36VarlenDynamicPersistentTileSchedulerILi64ELi64ELi256ELi128ELb0ELb1ELb1ELb1ELb1ELb1EEEEEEEEEvNT_6ParamsE)
        /*11cc*/ 	.short	0x0210
        /*11ce*/ 	.short	0x0af0


	//----- nvinfo : EIATTR_SW_WAR
	.align		4
.L_1048:
        /*11d0*/ 	.byte	0x04, 0x36
        /*11d2*/ 	.short	(.L_1050 - .L_1049)
.L_1049:
        /*11d4*/ 	.word	0x00000008
.L_1050:


//--------------------- .nv.info._ZN7cutlass13device_kernelIN5flash11enable_sm90INS1_16FlashAttnFwdSm90INS1_25CollectiveMainloopFwdSm90ILi2EN4cute5tupleIJNS5_1CILi1EEES8_S8_EEENS6_IJNS7_ILi64EEESA_SA_EEELi512ENS_6half_tEfNS_4arch4Sm90ELb1ELb0ELb1ELb1ELb1ELb0ELb1ELb0ELb0ELb1ELb0ELb0EEENS1_21CollectiveEpilogueFwdINS6_IJSA_NS7_ILi512EEESA_EEES9_SC_SE_Li256ELb1ELb1ELb0ELb0EEENS1_36VarlenDynamicPersistentTileSchedulerILi64ELi64ELi256ELi128ELb0ELb1ELb1ELb1ELb1ELb1EEEEEEEEEvNT_6ParamsE --------------------------
	.section	.nv.info._ZN7cutlass13device_kernelIN5flash11enable_sm90INS1_16FlashAttnFwdSm90INS1_25CollectiveMainloopFwdSm90ILi2EN4cute5tupleIJNS5_1CILi1EEES8_S8_EEENS6_IJNS7_ILi64EEESA_SA_EEELi512ENS_6half_tEfNS_4arch4Sm90ELb1ELb0ELb1ELb1ELb1ELb0ELb1ELb0ELb0ELb1ELb0ELb0EEENS1_21CollectiveEpilogueFwdINS6_IJSA_NS7_ILi512EEESA_EEES9_SC_SE_Li256ELb1ELb1ELb0ELb0EEENS1_36VarlenDynamicPersistentTileSchedulerILi64ELi64ELi256ELi128ELb0ELb1ELb1ELb1ELb1ELb1EEEEEEEEEvNT_6ParamsE,"",@"SHT_CUDA_INFO"
	.sectionflags	@""
	.align	4


	//----- nvinfo : EIATTR_CUDA_API_VERSION
	.align		4
        /*0000*/ 	.byte	0x04, 0x37
        /*0002*/ 	.short	(.L_1052 - .L_1051)
.L_1051:
        /*0004*/ 	.word	0x00000082


	//----- nvinfo : EIATTR_KPARAM_INFO
	.align		4
.L_1052:
        /*0008*/ 	.byte	0x04, 0x17
        /*000a*/ 	.short	(.L_1054 - .L_1053)
.L_1053:
        /*000c*/ 	.word	0x00000000
        /*0010*/ 	.short	0x0000
        /*0012*/ 	.short	0x0070
        /*0014*/ 	.byte	0x00, 0xf0, 0x01, 0x2e


	//----- nvinfo : EIATTR_SPARSE_MMA_MASK
	.align		4
.L_1054:
        /*0018*/ 	.byte	0x03, 0x50
        /*001a*/ 	.short	0x0000


	//----- nvinfo : EIATTR_MAXREG_COUNT
	.align		4
        /*001c*/ 	.byte	0x03, 0x1b
        /*001e*/ 	.short	0x00a8


	//----- nvinfo : EIATTR_NUM_BARRIERS
	.align		4
        /*0020*/ 	.byte	0x02, 0x4c
        /*0022*/ 	.byte	0x10
	.zero		1


	//----- nvinfo : EIATTR_EXTERNS
	.align		4
        /*0024*/ 	.byte	0x04, 0x0f
        /*0026*/ 	.short	(.L_1056 - .L_1055)


	//   ....[0]....
	.align		4
.L_1055:
        /*0028*/ 	.word	index@(__assertfail)


	//----- nvinfo : EIATTR_ANNOTATIONS
	.align		4
.L_1056:
        /*002c*/ 	.byte	0x04, 0x55
        /*002e*/ 	.short	(.L_1058 - .L_1057)


	//   ....[0]....
.L_1057:
        /* <DEDUP_REMOVED lines=17> */


	//----- nvinfo : EIATTR_MERCURY_ISA_VERSION
	.align		4
.L_1058:
        /*0130*/ 	.byte	0x03, 0x5f
        /*0132*/ 	.short	0x0101


	//----- nvinfo : EIATTR_UNUSED_LOAD_BYTE_OFFSET
	.align		4
        /*0134*/ 	.byte	0x04, 0x44
        /*0136*/ 	.short	(.L_1060 - .L_1059)


	//   ....[0]....
.L_1059:
        /*0138*/ 	.word	0x00000970
        /*013c*/ 	.word	0x0000fff0


	//   ....[1]....
        /*0140*/ 	.word	0x0000dbc0
        /*0144*/ 	.word	0x0000fff0


	//----- nvinfo : EIATTR_INT_WARP_WIDE_INSTR_OFFSETS
	.align		4
.L_1060:
        /*0148*/ 	.byte	0x04, 0x31
        /*014a*/ 	.short	(.L_1062 - .L_1061)


	//   ....[0]....
.L_1061:
        /*014c*/ 	.word	0x000000c0


	//   ....[1]....
        /*0150*/ 	.word	0x000000d0


	//   ....[2]....
        /*0154*/ 	.word	0x000000e0


	//   ....[3]....
        /*0158*/ 	.word	0x00000180


	//   ....[4]....
        /*015c*/ 	.word	0x00011e50


	//   ....[5]....
        /*0160*/ 	.word	0x00011ee0


	//   ....[6]....
        /*0164*/ 	.word	0x000161f0


	//   ....[7]....
        /*0168*/ 	.word	0x00016280


	//----- nvinfo : EIATTR_COOP_GROUP_MASK_REGIDS
	.align		4
.L_1062:
        /*016c*/ 	.byte	0x04, 0x29
        /*016e*/ 	.short	(.L_1064 - .L_1063)


	//   ....[0]....
.L_1063:
        /*0170*/ 	.word	0xffffffff


	//   ....[1]....
        /*0174*/ 	.word	0xffffffff


	//   ....[2]....
        /*0178*/ 	.word	0xffffffff


	//   ....[3]....
        /*017c*/ 	.word	0xffffffff


	//   ....[4]....
        /*0180*/ 	.word	0xffffffff


	//   ....[5]....
        /*0184*/ 	.word	0xffffffff


	//   ....[6]....
        /*0188*/ 	.word	0xffffffff


	//   ....[7]....
        /*018c*/ 	.word	0xffffffff


	//   ....[8]....
        /*0190*/ 	.word	0xffffffff


	//   ....[9]....
        /*0194*/ 	.word	0xffffffff


	//   ....[10]....
        /*0198*/ 	.word	0xffffffff


	//   ....[11]....
        /*019c*/ 	.word	0xffffffff


	//   ....[12]....
        /*01a0*/ 	.word	0xffffffff


	//   ....[13]....
        /*01a4*/ 	.word	0xffffffff


	//   ....[14]....
        /*01a8*/ 	.word	0xffffffff


	//   ....[15]....
        /*01ac*/ 	.word	0xffffffff


	//   ....[16]....
        /*01b0*/ 	.word	0xffffffff


	//   ....[17]....
        /*01b4*/ 	.word	0xffffffff


	//   ....[18]....
        /*01b8*/ 	.word	0xffffffff


	//   ....[19]....
        /*01bc*/ 	.word	0xffffffff


	//   ....[20]....
        /*01c0*/ 	.word	0xffffffff


	//   ....[21]....
        /*01c4*/ 	.word	0xffffffff


	//   ....[22]....
        /*01c8*/ 	.word	0xffffffff


	//   ....[23]....
        /*01cc*/ 	.word	0xffffffff


	//   ....[24]....
        /*01d0*/ 	.word	0xffffffff


	//   ....[25]....
        /*01d4*/ 	.word	0xffffffff


	//   ....[26]....
        /*01d8*/ 	.word	0xffffffff


	//   ....[27]....
        /*01dc*/ 	.word	0xffffffff


	//   ....[28]....
        /*01e0*/ 	.word	0xffffffff


	//   ....[29]....
        /*01e4*/ 	.word	0xffffffff


	//   ....[30]....
        /*01e8*/ 	.word	0xffffffff


	//   ....[31]....
        /*01ec*/ 	.word	0xffffffff


	//   ....[32]....
        /*01f0*/ 	.word	0xffffffff


	//   ....[33]....
        /*01f4*/ 	.word	0xffffffff


	//   ....[34]....
        /*01f8*/ 	.word	0xffffffff


	//   ....[35]....
        /*01fc*/ 	.word	0xffffffff


	//   ....[36]....
        /*0200*/ 	.word	0xffffffff


	//   ....[37]....
        /*0204*/ 	.word	0xffffffff


	//   ....[38]....
        /*0208*/ 	.word	0xffffffff


	//   ....[39]....
        /*020c*/ 	.word	0xffffffff


	//   ....[40]....
        /*0210*/ 	.word	0xffffffff


	//   ....[41]....
        /*0214*/ 	.word	0xffffffff


	//   ....[42]....
        /*0218*/ 	.word	0xffffffff


	//   ....[43]....
        /*021c*/ 	.word	0xffffffff


	//   ....[44]....
        /*0220*/ 	.word	0xffffffff


	//   ....[45]....
        /*0224*/ 	.word	0xffffffff


	//   ....[46]....
        /*0228*/ 	.word	0xffffffff


	//   ....[47]....
        /*022c*/ 	.word	0xffffffff


	//   ....[48]....
        /*0230*/ 	.word	0xffffffff


	//   ....[49]....
        /*0234*/ 	.word	0xffffffff


	//   ....[50]....
        /*0238*/ 	.word	0xffffffff


	//   ....[51]....
        /*023c*/ 	.word	0xffffffff


	//   ....[52]....
        /*0240*/ 	.word	0xffffffff


	//   ....[53]....
        /*0244*/ 	.word	0xffffffff


	//   ....[54]....
        /*0248*/ 	.word	0xffffffff


	//   ....[55]....
        /*024c*/ 	.word	0xffffffff


	//   ....[56]....
        /*0250*/ 	.word	0xffffffff


	//   ....[57]....
        /*0254*/ 	.word	0xffffffff


	//   ....[58]....
        /*0258*/ 	.word	0xffffffff


	//   ....[59]....
        /*025c*/ 	.word	0xffffffff


	//   ....[60]....
        /*0260*/ 	.word	0xffffffff


	//   ....[61]....
        /*0264*/ 	.word	0xffffffff


	//   ....[62]....
        /*0268*/ 	.word	0xffffffff


	//   ....[63]....
        /*026c*/ 	.word	0xffffffff


	//   ....[64]....
        /*0270*/ 	.word	0xffffffff


	//   ....[65]....
        /*0274*/ 	.word	0xffffffff


	//   ....[66]....
        /*0278*/ 	.word	0xffffffff


	//   ....[67]....
        /*027c*/ 	.word	0xffffffff


	//   ....[68]....
        /*0280*/ 	.word	0xffffffff


	//   ....[69]....
        /*0284*/ 	.word	0xffffffff


	//   ....[70]....
        /*0288*/ 	.word	0xffffffff


	//   ....[71]....
        /*028c*/ 	.word	0xffffffff


	//   ....[72]....
        /*0290*/ 	.word	0xffffffff


	//   ....[73]....
        /*0294*/ 	.word	0xffffffff


	//   ....[74]....
        /*0298*/ 	.word	0xffffffff


	//   ....[75]....
        /*029c*/ 	.word	0xffffffff


	//   ....[76]....
        /*02a0*/ 	.word	0xffffffff


	//   ....[77]....
        /*02a4*/ 	.word	0xffffffff


	//   ....[78]....
        /*02a8*/ 	.word	0xffffffff


	//   ....[79]....
        /*02ac*/ 	.word	0xffffffff


	//   ....[80]....
        /*02b0*/ 	.word	0xffffffff


	//   ....[81]....
        /*02b4*/ 	.word	0xffffffff


	//   ....[82]....
        /*02b8*/ 	.word	0xffffffff


	//   ....[83]....
        /*02bc*/ 	.word	0xffffffff


	//   ....[84]....
        /*02c0*/ 	.word	0xffffffff


	//   ....[85]....
        /*02c4*/ 	.word	0xffffffff


	//   ....[86]....
        /*02c8*/ 	.word	0xffffffff


	//   ....[87]....
        /*02cc*/ 	.word	0xffffffff


	//   ....[88]....
        /*02d0*/ 	.word	0xffffffff


	//   ....[89]....
        /*02d4*/ 	.word	0xffffffff


	//   ....[90]....
        /*02d8*/ 	.word	0xffffffff


	//   ....[91]....
        /*02dc*/ 	.word	0xffffffff


	//   ....[92]....
        /*02e0*/ 	.word	0xffffffff


	//   ....[93]....
        /*02e4*/ 	.word	0xffffffff


	//   ....[94]....
        /*02e8*/ 	.word	0xffffffff


	//   ....[95]....
        /*02ec*/ 	.word	0xffffffff


	//   ....[96]....
        /*02f0*/ 	.word	0xffffffff


	//   ....[97]....
        /*02f4*/ 	.word	0xffffffff


	//   ....[98]....
        /*02f8*/ 	.word	0xffffffff


	//   ....[99]....
        /*02fc*/ 	.word	0xffffffff


	//   ....[100]....
        /*0300*/ 	.word	0xffffffff


	//   ....[101]....
        /*0304*/ 	.word	0xffffffff


	//   ....[102]....
        /*0308*/ 	.word	0xffffffff


	//   ....[103]....
        /*030c*/ 	.word	0xffffffff


	//   ....[104]....
        /*0310*/ 	.word	0xffffffff


	//   ....[105]....
        /*0314*/ 	.word	0xffffffff


	//   ....[106]....
        /*0318*/ 	.word	0xffffffff


	//   ....[107]....
        /*031c*/ 	.word	0xffffffff


	//   ....[108]....
        /*0320*/ 	.word	0xffffffff


	//   ....[109]....
        /*0324*/ 	.word	0xffffffff


	//   ....[110]....
        /*0328*/ 	.word	0xffffffff


	//   ....[111]....
        /*032c*/ 	.word	0xffffffff


	//   ....[112]....
        /*0330*/ 	.word	0xffffffff


	//   ....[113]....
        /*0334*/ 	.word	0xffffffff


	//   ....[114]....
        /*0338*/ 	.word	0xffffffff


	//   ....[115]....
        /*033c*/ 	.word	0xffffffff


	//   ....[116]....
        /*0340*/ 	.word	0xffffffff


	//   ....[117]....
        /*0344*/ 	.word	0xffffffff


	//   ....[118]....
        /*0348*/ 	.word	0xffffffff


	//   ....[119]....
        /*034c*/ 	.word	0xffffffff


	//   ....[120]....
        /*0350*/ 	.word	0xffffffff


	//   ....[121]....
        /*0354*/ 	.word	0xffffffff


	//   ....[122]....
        /*0358*/ 	.word	0xffffffff


	//   ....[123]....
        /*035c*/ 	.word	0xffffffff


	//   ....[124]....
        /*0360*/ 	.word	0xffffffff


	//   ....[125]....
        /*0364*/ 	.word	0xffffffff


	//   ....[126]....
        /*0368*/ 	.word	0xffffffff


	//   ....[127]....
        /*036c*/ 	.word	0xffffffff


	//   ....[128]....
        /*0370*/ 	.word	0xffffffff


	//   ....[129]....
        /*0374*/ 	.word	0x0500000f


	//   ....[130]....
        /*0378*/ 	.word	0x0500000f


	//   ....[131]....
        /*037c*/ 	.word	0x0500000f


	//   ....[132]....
        /*0380*/ 	.word	0x0500000f


	//   ....[133]....
        /*0384*/ 	.word	0x0500000f


	//   ....[134]....
        /*0388*/ 	.word	0x0500000f


	//   ....[135]....
        /*038c*/ 	.word	0x0500000f


	//   ....[136]....
        /*0390*/ 	.word	0x0500000f


	//   ....[137]....
        /*0394*/ 	.word	0x0500000f


	//   ....[138]....
        /*0398*/ 	.word	0x0500000f


	//   ....[139]....
        /*039c*/ 	.word	0x0500000f


	//   ....[140]....
        /*03a0*/ 	.word	0x0500000f


	//   ....[141]....
        /*03a4*/ 	.word	0x0500000f


	//   ....[142]....
        /*03a8*/ 	.word	0x0500000f


	//   ....[143]....
        /*03ac*/ 	.word	0x0500000f


	//   ....[144]....
        /*03b0*/ 	.word	0x0500000f


	//   ....[145]....
        /*03b4*/ 	.word	0x0500000f


	//   ....[146]....
        /*03b8*/ 	.word	0x0500000f


	//   ....[147]....
        /*03bc*/ 	.word	0x0500000f


	//   ....[148]....
        /*03c0*/ 	.word	0x0500000f


	//   ....[149]....
        /*03c4*/ 	.word	0x0500000f


	//   ....[150]....
        /*03c8*/ 	.word	0x0500000f


	//   ....[151]....
        /*03cc*/ 	.word	0x0500000f


	//   ....[152]....
        /*03d0*/ 	.word	0x0500000f


	//   ....[153]....
        /*03d4*/ 	.word	0x0500000f


	//   ....[154]....
        /*03d8*/ 	.word	0x0500000f


	//   ....[155]....
        /*03dc*/ 	.word	0x0500000f


	//   ....[156]....
        /*03e0*/ 	.word	0x0500000f


	//   ....[157]....
        /*03e4*/ 	.word	0x0500000f


	//   ....[158]....
        /*03e8*/ 	.word	0x0500000f


	//   ....[159]....
        /*03ec*/ 	.word	0x0500000f


	//   ....[160]....
        /*03f0*/ 	.word	0x0500000f


	//   ....[161]....
        /*03f4*/ 	.word	0x0500000f


	//   ....[162]....
        /*03f8*/ 	.word	0x0500000f


	//   ....[163]....
        /*03fc*/ 	.word	0x0500000f


	//   ....[164]....
        /*0400*/ 	.word	0x0500000f


	//   ....[165]....
        /*0404*/ 	.word	0x0500000f


	//   ....[166]....
        /*0408*/ 	.word	0x0500000f


	//   ....[167]....
        /*040c*/ 	.word	0x0500000f


	//   ....[168]....
        /*0410*/ 	.word	0x0500000f


	//   ....[169]....
        /*0414*/ 	.word	0x0500000f


	//   ....[170]....
        /*0418*/ 	.word	0x0500000f


	//   ....[171]....
        /*041c*/ 	.word	0x0500000f


	//   ....[172]....
        /*0420*/ 	.word	0x0500000f


	//   ....[173]....
        /*0424*/ 	.word	0x0500000f


	//   ....[174]....
        /*0428*/ 	.word	0x0500000f


	//   ....[175]....
        /*042c*/ 	.word	0x0500000f


	//   ....[176]....
        /*0430*/ 	.word	0x0500000f


	//   ....[177]....
        /*0434*/ 	.word	0x0500000f


	//   ....[178]....
        /*0438*/ 	.word	0x0500000f


	//   ....[179]....
        /*043c*/ 	.word	0x0500000f


	//   ....[180]....
        /*0440*/ 	.word	0x0500000f


	//   ....[181]....
        /*0444*/ 	.word	0x0500000f


	//   ....[182]....
        /*0448*/ 	.word	0x0500000f


	//   ....[183]....
        /*044c*/ 	.word	0x0500000f


	//   ....[184]....
        /*0450*/ 	.word	0x0500000f


	//   ....[185]....
        /*0454*/ 	.word	0x0500000f


	//   ....[186]....
        /*0458*/ 	.word	0x0500000f


	//   ....[187]....
        /*045c*/ 	.word	0x0500000f


	//   ....[188]....
        /*0460*/ 	.word	0x0500000f


	//   ....[189]....
        /*0464*/ 	.word	0x0500000f


	//   ....[190]....
        /*0468*/ 	.word	0x0500000f


	//   ....[191]....
        /*046c*/ 	.word	0x0500000f


	//   ....[192]....
        /*0470*/ 	.word	0x0500000f


	//   ....[193]....
        /*0474*/ 	.word	0x0500000f


	//   ....[194]....
        /*0478*/ 	.word	0x0500000f


	//   ....[195]....
        /*047c*/ 	.word	0x0500000f


	//----- nvinfo : EIATTR_COOP_GROUP_INSTR_OFFSETS
	.align		4
.L_1064:
        /*0480*/ 	.byte	0x04, 0x28
        /*0482*/ 	.short	(.L_1066 - .L_1065)


	//   ....[0]....
.L_1065:
        /*0484*/ 	.word	0x00000080


	//   ....[1]....
        /*0488*/ 	.word	0x00000090


	//   ....[2]....
        /*048c*/ 	.word	0x000002b0


	//   ....[3]....
        /*0490*/ 	.word	0x00000410


	//   ....[4]....
        /*0494*/ 	.word	0x00000530


	//   ....[5]....
        /*0498*/ 	.word	0x00000690


	//   ....[6]....
        /*049c*/ 	.word	0x000019c0


	//   ....[7]....
        /*04a0*/ 	.word	0x00003710


	//   ....[8]....
        /*04a4*/ 	.word	0x00004690


	//   ....[9]....
        /*04a8*/ 	.word	0x00005550


	//   ....[10]....
        /*04ac*/ 	.word	0x00005580


	//   ....[11]....
        /*04b0*/ 	.word	0x00005a10


	//   ....[12]....
        /*04b4*/ 	.word	0x00005af0


	//   ....[13]....
        /*04b8*/ 	.word	0x00005ef0


	//   ....[14]....
        /*04bc*/ 	.word	0x00005f80


	//   ....[15]....
        /*04c0*/ 	.word	0x00006770


	//   ....[16]....
        /*04c4*/ 	.word	0x000074d0


	//   ....[17]....
        /*04c8*/ 	.word	0x000082f0


	//   ....[18]....
        /*04cc*/ 	.word	0x00008300


	//   ....[19]....
        /*04d0*/ 	.word	0x000087d0


	//   ....[20]....
        /*04d4*/ 	.word	0x00008840


	//   ....[21]....
        /*04d8*/ 	.word	0x00008cd0


	//   ....[22]....
        /*04dc*/ 	.word	0x00008d50


	//   ....[23]....
        /*04e0*/ 	.word	0x00009e90


	//   ....[24]....
        /*04e4*/ 	.word	0x0000ab70


	//   ....[25]....
        /*04e8*/ 	.word	0x0000bb40


	//   ....[26]....
        /*04ec*/ 	.word	0x0000bbb0


	//   ....[27]....
        /*04f0*/ 	.word	0x0000bec0


	//   ....[28]....
        /*04f4*/ 	.word	0x0000c080


	//   ....[29]....
        /*04f8*/ 	.word	0x0000d000


	//   ....[30]....
        /*04fc*/ 	.word	0x0000d0d0


	//   ....[31]....
        /*0500*/ 	.word	0x0000d0f0


	//   ....[32]....
        /*0504*/ 	.word	0x0000d150


	//   ....[33]....
        /*0508*/ 	.word	0x0000d170


	//   ....[34]....
        /*050c*/ 	.word	0x0000eab0


	//   ....[35]....
        /*0510*/ 	.word	0x0000f0d0


	//   ....[36]....
        /*0514*/ 	.word	0x0000f100


	//   ....[37]....
        /*0518*/ 	.word	0x0000f120


	//   ....[38]....
        /*051c*/ 	.word	0x0000f150


	//   ....[39]....
        /*0520*/ 	.word	0x0000f7d0


	//   ....[40]....
        /*0524*/ 	.word	0x0000f7f0


	//   ....[41]....
        /*0528*/ 	.word	0x0000fa30


	//   ....[42]....
        /*052c*/ 	.word	0x0000fa50


	//   ....[43]....
        /*0530*/ 	.word	0x00010600


	//   ....[44]....
        /*0534*/ 	.word	0x00010630


	//   ....[45]....
        /*0538*/ 	.word	0x00010870


	//   ....[46]....
        /*053c*/ 	.word	0x00010890


	//   ....[47]....
        /*0540*/ 	.word	0x00010b30


	//   ....[48]....
        /*0544*/ 	.word	0x00010d00


	//   ....[49]....
        /*0548*/ 	.word	0x00010d30


	//   ....[50]....
        /*054c*/ 	.word	0x00010d60


	//   ....[51]....
        /*0550*/ 	.word	0x00010d90


	//   ....[52]....
        /*0554*/ 	.word	0x00010dc0


	//   ....[53]....
        /*0558*/ 	.word	0x00010df0


	//   ....[54]....
        /*055c*/ 	.word	0x00010f40


	//   ....[55]....
        /*0560*/ 	.word	0x00010f70


	//   ....[56]....
        /*0564*/ 	.word	0x00010fa0


	//   ....[57]....
        /*0568*/ 	.word	0x00010fd0


	//   ....[58]....
        /*056c*/ 	.word	0x00011000


	//   ....[59]....
        /*0570*/ 	.word	0x00011030


	//   ....[60]....
        /*0574*/ 	.word	0x000110c0


	//   ....[61]....
        /*0578*/ 	.word	0x00011120


	//   ....[62]....
        /*057c*/ 	.word	0x000111b0


	//   ....[63]....
        /*0580*/ 	.word	0x00012c40


	//   ....[64]....
        /*0584*/ 	.word	0x00012c60


	//   ....[65]....
        /*0588*/ 	.word	0x00012cf0


	//   ....[66]....
        /*058c*/ 	.word	0x00012d10


	//   ....[67]....
        /*0590*/ 	.word	0x00012d90


	//   ....[68]....
        /*0594*/ 	.word	0x00012db0


	//   ....[69]....
        /*0598*/ 	.word	0x00012dc0


	//   ....[70]....
        /*059c*/ 	.word	0x00012dd0


	//   ....[71]....
        /*05a0*/ 	.word	0x00013560


	//   ....[72]....
        /*05a4*/ 	.word	0x00013590


	//   ....[73]....
        /*05a8*/ 	.word	0x00013650


	//   ....[74]....
        /*05ac*/ 	.word	0x00013670


	//   ....[75]....
        /*05b0*/ 	.word	0x00013710


	//   ....[76]....
        /*05b4*/ 	.word	0x00013730


	//   ....[77]....
        /*05b8*/ 	.word	0x00013740


	//   ....[78]....
        /*05bc*/ 	.word	0x000137c0


	//   ....[79]....
        /*05c0*/ 	.word	0x00014030


	//   ....[80]....
        /*05c4*/ 	.word	0x00014050


	//   ....[81]....
        /*05c8*/ 	.word	0x000141f0


	//   ....[82]....
        /*05cc*/ 	.word	0x00014220


	//   ....[83]....
        /*05d0*/ 	.word	0x00014330


	//   ....[84]....
        /*05d4*/ 	.word	0x00014340


	//   ....[85]....
        /*05d8*/ 	.word	0x00014370


	//   ....[86]....
        /*05dc*/ 	.word	0x00014380


	//   ....[87]....
        /*05e0*/ 	.word	0x000149b0


	//   ....[88]....
        /*05e4*/ 	.word	0x00014a10


	//   ....[89]....
        /*05e8*/ 	.word	0x00014bd0


	//   ....[90]....
        /*05ec*/ 	.word	0x00014c10


	//   ....[91]....
        /*05f0*/ 	.word	0x00014c20


	//   ....[92]....
        /*05f4*/ 	.word	0x00014c30


	//   ....[93]....
        /*05f8*/ 	.word	0x00014d80


	//   ....[94]....
        /*05fc*/ 	.word	0x00014ed0


	//   ....[95]....
        /*0600*/ 	.word	0x00015700


	//   ....[96]....
        /*0604*/ 	.word	0x00015720


	//   ....[97]....
        /*0608*/ 	.word	0x00015770


	//   ....[98]....
        /*060c*/ 	.word	0x00015780


	//   ....[99]....
        /*0610*/ 	.word	0x000157c0


	//   ....[100]....
        /*0614*/ 	.word	0x000157d0


	//   ....[101]....
        /*0618*/ 	.word	0x000157e0


	//   ....[102]....
        /*061c*/ 	.word	0x00015820


	//   ....[103]....
        /*0620*/ 	.word	0x00015b40


	//   ....[104]....
        /*0624*/ 	.word	0x00015b80


	//   ....[105]....
        /*0628*/ 	.word	0x00015ba0


	//   ....[106]....
        /*062c*/ 	.word	0x00015bc0


	//   ....[107]....
        /*0630*/ 	.word	0x00015bf0


	//   ....[108]....
        /*0634*/ 	.word	0x00015c10


	//   ....[109]....
        /*0638*/ 	.word	0x00015d10


	//   ....[110]....
        /*063c*/ 	.word	0x00015e60


	//   ....[111]....
        /*0640*/ 	.word	0x00016460


	//   ....[112]....
        /*0644*/ 	.word	0x000164b0


	//   ....[113]....
        /*0648*/ 	.word	0x000164e0


	//   ....[114]....
        /*064c*/ 	.word	0x00016510


	//   ....[115]....
        /*0650*/ 	.word	0x00016520


	//   ....[116]....
        /*0654*/ 	.word	0x00016550


	//   ....[117]....
        /*0658*/ 	.word	0x00016580


	//   ....[118]....
        /*065c*/ 	.word	0x000165b0


	//   ....[119]....
        /*0660*/ 	.word	0x00016730


	//   ....[120]....
        /*0664*/ 	.word	0x00016760


	//   ....[121]....
        /*0668*/ 	.word	0x00016790


	//   ....[122]....
        /*066c*/ 	.word	0x000167c0


	//   ....[123]....
        /*0670*/ 	.word	0x000167f0


	//   ....[124]....
        /*0674*/ 	.word	0x00016820


	//   ....[125]....
        /*0678*/ 	.word	0x000168e0


	//   ....[126]....
        /*067c*/ 	.word	0x00016900


	//   ....[127]....
        /*0680*/ 	.word	0x00016970


	//   ....[128]....
        /*0684*/ 	.word	0x00017010


	//   ....[129]....
        /*0688*/ 	.word	0x00017590


	//   ....[130]....
        /*068c*/ 	.word	0x00017680


	//   ....[131]....
        /*0690*/ 	.word	0x00017720


	//   ....[132]....
        /*0694*/ 	.word	0x00017780


	//   ....[133]....
        /*0698*/ 	.word	0x00017870


	//   ....[134]....
        /*069c*/ 	.word	0x000178e0


	//   ....[135]....
        /*06a0*/ 	.word	0x000179d0


	//   ....[136]....
        /*06a4*/ 	.word	0x00017a40


	//   ....[137]....
        /*06a8*/ 	.word	0x00017ae0


	//   ....[138]....
        /*06ac*/ 	.word	0x00017be0


	//   ....[139]....
        /*06b0*/ 	.word	0x00017c70


	//   ....[140]....
        /*06b4*/ 	.word	0x00017cd0


	//   ....[141]....
        /*06b8*/ 	.word	0x00017dc0


	//   ....[142]....
        /*06bc*/ 	.word	0x00017e40


	//   ....[143]....
        /*06c0*/ 	.word	0x00017f40


	//   ....[144]....
        /*06c4*/ 	.word	0x00017fb0


	//   ....[145]....
        /*06c8*/ 	.word	0x00018090


	//   ....[146]....
        /*06cc*/ 	.word	0x000183a0


	//   ....[147]....
        /*06d0*/ 	.word	0x00018460


	//   ....[148]....
        /*06d4*/ 	.word	0x000186d0


	//   ....[149]....
        /*06d8*/ 	.word	0x00018720


	//   ....[150]....
        /*06dc*/ 	.word	0x00018930


	//   ....[151]....
        /*06e0*/ 	.word	0x00018980


	//   ....[152]....
        /*06e4*/ 	.word	0x00018b30


	//   ....[153]....
        /*06e8*/ 	.word	0x00018b80


	//   ....[154]....
        /*06ec*/ 	.word	0x00018cc0


	//   ....[155]....
        /*06f0*/ 	.word	0x00018dc0


	//   ....[156]....
        /*06f4*/ 	.word	0x00019030


	//   ....[157]....
        /*06f8*/ 	.word	0x00019080


	//   ....[158]....
        /*06fc*/ 	.word	0x00019250


	//   ....[159]....
        /*0700*/ 	.word	0x000192a0


	//   ....[160]....
        /*0704*/ 	.word	0x00019470


	//   ....[161]....
        /*0708*/ 	.word	0x000194c0


	//   ....[162]....
        /*070c*/ 	.word	0x000195b0


	//   ....[163]....
        /*0710*/ 	.word	0x00019650


	//   ....[164]....
        /*0714*/ 	.word	0x000196b0


	//   ....[165]....
        /*0718*/ 	.word	0x00019760


	//   ....[166]....
        /*071c*/ 	.word	0x000197c0


	//   ....[167]....
        /*0720*/ 	.word	0x00019870


	//   ....[168]....
        /*0724*/ 	.word	0x000198d0


	//   ....[169]....
        /*0728*/ 	.word	0x00019980


	//   ....[170]....
        /*072c*/ 	.word	0x00019a70


	//   ....[171]....
        /*0730*/ 	.word	0x00019b50


	//   ....[172]....
        /*0734*/ 	.word	0x00019c60


	//   ....[173]....
        /*0738*/ 	.word	0x00019d60


	//   ....[174]....
        /*073c*/ 	.word	0x00019e90


	//   ....[175]....
        /*0740*/ 	.word	0x00019f70


	//   ....[176]....
        /*0744*/ 	.word	0x0001a070


	//   ....[177]....
        /*0748*/ 	.word	0x0001a150


	//   ....[178]....
        /*074c*/ 	.word	0x0001a1e0


	//   ....[179]....
        /*0750*/ 	.word	0x0001a280


	//   ....[180]....
        /*0754*/ 	.word	0x0001a3a0


	//   ....[181]....
        /*0758*/ 	.word	0x0001a410


	//   ....[182]....
        /*075c*/ 	.word	0x0001a480


	//   ....[183]....
        /*0760*/ 	.word	0x0001a4f0


	//   ....[184]....
        /*0764*/ 	.word	0x0001a560


	//   ....[185]....
        /*0768*/ 	.word	0x0001a5e0


	//   ....[186]....
        /*076c*/ 	.word	0x0001a670


	//   ....[187]....
        /*0770*/ 	.word	0x0001a700


	//   ....[188]....
        /*0774*/ 	.word	0x0001a770


	//   ....[189]....
        /*0778*/ 	.word	0x0001a7e0


	//   ....[190]....
        /*077c*/ 	.word	0x0001a850


	//   ....[191]....
        /*0780*/ 	.word	0x0001a8d0


	//   ....[192]....
        /*0784*/ 	.word	0x0001a940


	//   ....[193]....
        /*0788*/ 	.word	0x0001a9e0


	//   ....[194]....
        /*078c*/ 	.word	0x0001aa70


	//   ....[195]....
        /*0790*/ 	.word	0x0001ab90


	//----- nvinfo : EIATTR_REG_RECONFIG
	.align		4
.L_1066:
        /*0794*/ 	.byte	0x01, 0x54
	.zero		2


	//----- nvinfo : EIATTR_SYSCALL_OFFSETS
	.align		4
        /*0798*/ 	.byte	0x04, 0x46
        /*079a*/ 	.short	(.L_1068 - .L_1067)


	//   ....[0]....
.L_1067:
        /*079c*/ 	.word	0x000038c0


	//   ....[1]....
        /*07a0*/ 	.word	0x00012040


	//   ....[2]....
        /*07a4*/ 	.word	0x00012190


	//   ....[3]....
        /*07a8*/ 	.word	0x00012280


	//   ....[4]....
        /*07ac*/ 	.word	0x00013170


	//   ....[5]....
        /*07b0*/ 	.word	0x00013a40


	//----- nvinfo : EIATTR_MBARRIER_INSTR_OFFSETS
	.align		4
.L_1068:
        /*07b4*/ 	.byte	0x04, 0x39
        /*07b6*/ 	.short	(.L_1070 - .L_1069)


	//   ....[0]....
.L_1069:
        /*07b8*/ 	.word	0x00000190
        /*07bc*/ 	.word	0x000000ff
        /*07c0*/ 	.word	0x00038800
        /*07c4*/ 	.short	0x0100
        /*07c6*/ 	.byte	0x08
	.zero		1


	//   ....[1]....
        /*07c8*/ 	.word	0x000001a0
        /*07cc*/ 	.word	0x000000ff
        /*07d0*/ 	.word	0x00038810
        /*07d4*/ 	.short	0x0100
        /*07d6*/ 	.byte	0x08
	.zero		1


	//   ....[2]....
        /*07d8*/ 	.word	0x000001b0
        /*07dc*/ 	.word	0x000000ff
        /*07e0*/ 	.word	0x00038820
        /*07e4*/ 	.short	0x0100
        /*07e6*/ 	.byte	0x08
	.zero		1


	//   ....[3]....
        /*07e8*/ 	.word	0x00000260
        /*07ec*/ 	.word	0x000000ff
        /*07f0*/ 	.word	0x00038830
        /*07f4*/ 	.short	0x0100
        /*07f6*/ 	.byte	0x06
	.zero		1


	//   ....[4]....
        /*07f8*/ 	.word	0x00000270
        /*07fc*/ 	.word	0x000000ff
        /*0800*/ 	.word	0x00038840
        /*0804*/ 	.short	0x0100
        /*0806*/ 	.byte	0x06
	.zero		1


	//   ....[5]....
        /*0808*/ 	.word	0x00000280
        /*080c*/ 	.word	0x000000ff
        /*0810*/ 	.word	0x00038838
        /*0814*/ 	.short	0x0100
        /*0816*/ 	.byte	0x06
	.zero		1


	//   ....[6]....
        /*0818*/ 	.word	0x00000290
        /*081c*/ 	.word	0x000000ff
        /*0820*/ 	.word	0x00038848
        /*0824*/ 	.short	0x0100
        /*0826*/ 	.byte	0x06
	.zero		1


	//   ....[7]....
        /*0828*/ 	.word	0x000003c0
        /*082c*/ 	.word	0x000000ff
        /*0830*/ 	.word	0x00038850
        /*0834*/ 	.short	0x0100
        /*0836*/ 	.byte	0x08
	.zero		1


	//   ....[8]....
        /*0838*/ 	.word	0x000003d0
        /*083c*/ 	.word	0x000000ff
        /*0840*/ 	.word	0x00038860
        /*0844*/ 	.short	0x0100
        /*0846*/ 	.byte	0x08
	.zero		1


	//   ....[9]....
        /*0848*/ 	.word	0x000003e0
        /*084c*/ 	.word	0x000000ff
        /*0850*/ 	.word	0x00038858
        /*0854*/ 	.short	0x0100
        /*0856*/ 	.byte	0x08
	.zero		1


	//   ....[10]....
        /*0858*/ 	.word	0x000003f0
        /*085c*/ 	.word	0x000000ff
        /*0860*/ 	.word	0x00038868
        /*0864*/ 	.short	0x0100
        /*0866*/ 	.byte	0x08
	.zero		1


	//   ....[11]....
        /*0868*/ 	.word	0x000004e0
        /*086c*/ 	.word	0x000000ff
        /*0870*/ 	.word	0x00038870
        /*0874*/ 	.short	0x0100
        /*0876*/ 	.byte	0x06
	.zero		1


	//   ....[12]....
        /*0878*/ 	.word	0x000004f0
        /*087c*/ 	.word	0x000000ff
        /*0880*/ 	.word	0x00038880
        /*0884*/ 	.short	0x0100
        /*0886*/ 	.byte	0x06
	.zero		1


	//   ....[13]....
        /*0888*/ 	.word	0x00000500
        /*088c*/ 	.word	0x000000ff
        /*0890*/ 	.word	0x00038878
        /*0894*/ 	.short	0x0100
        /*0896*/ 	.byte	0x06
	.zero		1


	//   ....[14]....
        /*0898*/ 	.word	0x00000510
        /*089c*/ 	.word	0x000000ff
        /*08a0*/ 	.word	0x00038888
        /*08a4*/ 	.short	0x0100
        /*08a6*/ 	.byte	0x06
	.zero		1


	//   ....[15]....
        /*08a8*/ 	.word	0x00000640
        /*08ac*/ 	.word	0x000000ff
        /*08b0*/ 	.word	0x00038890
        /*08b4*/ 	.short	0x0100
        /*08b6*/ 	.byte	0x08
	.zero		1


	//   ....[16]....
        /*08b8*/ 	.word	0x00000650
        /*08bc*/ 	.word	0x000000ff
        /*08c0*/ 	.word	0x000388a0
        /*08c4*/ 	.short	0x0100
        /*08c6*/ 	.byte	0x08
	.zero		1


	//   ....[17]....
        /*08c8*/ 	.word	0x00000660
        /*08cc*/ 	.word	0x000000ff
        /*08d0*/ 	.word	0x00038898
        /*08d4*/ 	.short	0x0100
        /*08d6*/ 	.byte	0x08
	.zero		1


	//   ....[18]....
        /*08d8*/ 	.word	0x00000670
        /*08dc*/ 	.word	0x000000ff
        /*08e0*/ 	.word	0x000388a8
        /*08e4*/ 	.short	0x0100
        /*08e6*/ 	.byte	0x08
	.zero		1


	//   ....[19]....
        /*08e8*/ 	.word	0x000007b0
        /*08ec*/ 	.word	0x000000ff
        /*08f0*/ 	.word	0x000388b0
        /*08f4*/ 	.short	0x0100
        /*08f6*/ 	.byte	0x08
	.zero		1


	//   ....[20]....
        /*08f8*/ 	.word	0x000007c0
        /*08fc*/ 	.word	0x000000ff
        /*0900*/ 	.word	0x000388c0
        /*0904*/ 	.short	0x0100
        /*0906*/ 	.byte	0x08
	.zero		1


	//   ....[21]....
        /*0908*/ 	.word	0x000007d0
        /*090c*/ 	.word	0x000000ff
        /*0910*/ 	.word	0x000388b8
        /*0914*/ 	.short	0x0100
        /*0916*/ 	.byte	0x08
	.zero		1


	//   ....[22]....
        /*0918*/ 	.word	0x000007e0
        /*091c*/ 	.word	0x000000ff
        /*0920*/ 	.word	0x000388c8
        /*0924*/ 	.short	0x0100
        /*0926*/ 	.byte	0x08
	.zero		1


	//   ....[23]....
        /*0928*/ 	.word	0x00001d90
        /*092c*/ 	.word	0x00000003
        /*0930*/ 	.word	0x00000000
        /*0934*/ 	.short	0x0101
        /*0936*/ 	.byte	0x3f
	.zero		1


	//   ....[24]....
        /*0938*/ 	.word	0x00002890
        /*093c*/ 	.word	0x00000003
        /*0940*/ 	.word	0x00000000
        /*0944*/ 	.short	0x0101
        /*0946*/ 	.byte	0x3f
	.zero		1


	//   ....[25]....
        /*0948*/ 	.word	0x00003940
        /*094c*/ 	.word	0x00000011
        /*0950*/ 	.word	0x00038800
        /*0954*/ 	.short	0x010a
        /*0956*/ 	.byte	0x3f
	.zero		1


	//   ....[26]....
        /*0958*/ 	.word	0x000039a0
        /*095c*/ 	.word	0x00000009
        /*0960*/ 	.word	0x00038830
        /*0964*/ 	.short	0x010a
        /*0966*/ 	.byte	0x3f
	.zero		1


	//   ....[27]....
        /*0968*/ 	.word	0x00003a10
        /*096c*/ 	.word	0x00000009
        /*0970*/ 	.word	0x00038830
        /*0974*/ 	.short	0x010a
        /*0976*/ 	.byte	0x3f
	.zero		1


	//   ....[28]....
        /*0978*/ 	.word	0x00003c90
        /*097c*/ 	.word	0x00000011
        /*0980*/ 	.word	0x00038810
        /*0984*/ 	.short	0x010a
        /*0986*/ 	.byte	0x3f
	.zero		1


	//   ....[29]....
        /*0988*/ 	.word	0x00003cd0
        /*098c*/ 	.word	0x00000009
        /*0990*/ 	.word	0x00038850
        /*0994*/ 	.short	0x010a
        /*0996*/ 	.byte	0x3f
	.zero		1


	//   ....[30]....
        /*0998*/ 	.word	0x00003da0
        /*099c*/ 	.word	0x00000009
        /*09a0*/ 	.word	0x00038850
        /*09a4*/ 	.short	0x010a
        /*09a6*/ 	.byte	0x3f
	.zero		1


	//   ....[31]....
        /*09a8*/ 	.word	0x00005f10
        /*09ac*/ 	.word	0x00000019
        /*09b0*/ 	.word	0x00000000
        /*09b4*/ 	.short	0x0101
        /*09b6*/ 	.byte	0x3f
	.zero		1


	//   ....[32]....
        /*09b8*/ 	.word	0x00006820
        /*09bc*/ 	.word	0x00000009
        /*09c0*/ 	.word	0x00000000
        /*09c4*/ 	.short	0x0101
        /*09c6*/ 	.byte	0x3f
	.zero		1


	//   ....[33]....
        /*09c8*/ 	.word	0x000069d0
        /*09cc*/ 	.word	0x00000009
        /*09d0*/ 	.word	0x00038830
        /*09d4*/ 	.short	0x010a
        /*09d6*/ 	.byte	0x3f
	.zero		1


	//   ....[34]....
        /*09d8*/ 	.word	0x00006a20
        /*09dc*/ 	.word	0x00000009
        /*09e0*/ 	.word	0x00038830
        /*09e4*/ 	.short	0x010a
        /*09e6*/ 	.byte	0x3f
	.zero		1


	//   ....[35]....
        /*09e8*/ 	.word	0x00006ba0
        /*09ec*/ 	.word	0x00000009
        /*09f0*/ 	.word	0x00038850
        /*09f4*/ 	.short	0x010a
        /*09f6*/ 	.byte	0x3f
	.zero		1


	//   ....[36]....
        /*09f8*/ 	.word	0x00006bf0
        /*09fc*/ 	.word	0x00000009
        /*0a00*/ 	.word	0x00038850
        /*0a04*/ 	.short	0x010a
        /*0a06*/ 	.byte	0x3f
	.zero		1


	//   ....[37]....
        /*0a08*/ 	.word	0x00008fa0
        /*0a0c*/ 	.word	0x00000099
        /*0a10*/ 	.word	0x00000000
        /*0a14*/ 	.short	0x0101
        /*0a16*/ 	.byte	0x3f
	.zero		1


	//   ....[38]....
        /*0a18*/ 	.word	0x00009f50
        /*0a1c*/ 	.word	0x00000009
        /*0a20*/ 	.word	0x00000000
        /*0a24*/ 	.short	0x0101
        /*0a26*/ 	.byte	0x3f
	.zero		1


	//   ....[39]....
        /*0a28*/ 	.word	0x0000a070
        /*0a2c*/ 	.word	0x00000009
        /*0a30*/ 	.word	0x00038830
        /*0a34*/ 	.short	0x010a
        /*0a36*/ 	.byte	0x3f
	.zero		1


	//   ....[40]....
        /*0a38*/ 	.word	0x0000a0c0
        /*0a3c*/ 	.word	0x00000009
        /*0a40*/ 	.word	0x00038830
        /*0a44*/ 	.short	0x010a
        /*0a46*/ 	.byte	0x3f
	.zero		1


	//   ....[41]....
        /*0a48*/ 	.word	0x0000a240
        /*0a4c*/ 	.word	0x00000009
        /*0a50*/ 	.word	0x00038850
        /*0a54*/ 	.short	0x010a
        /*0a56*/ 	.byte	0x3f
	.zero		1


	//   ....[42]....
        /*0a58*/ 	.word	0x0000a290
        /*0a5c*/ 	.word	0x00000009
        /*0a60*/ 	.word	0x00038850
        /*0a64*/ 	.short	0x010a
        /*0a66*/ 	.byte	0x3f
	.zero		1


	//   ....[43]....
        /*0a68*/ 	.word	0x0000bf80
        /*0a6c*/ 	.word	0x0000009b
        /*0a70*/ 	.word	0x00000000
        /*0a74*/ 	.short	0x0101
        /*0a76*/ 	.byte	0x3f
	.zero		1


	//   ....[44]....
        /*0a78*/ 	.word	0x0000d0b0
        /*0a7c*/ 	.word	0x00000009
        /*0a80*/ 	.word	0x00000000
        /*0a84*/ 	.short	0x0101
        /*0a86*/ 	.byte	0x3f
	.zero		1


	//   ....[45]....
        /*0a88*/ 	.word	0x0000f800
        /*0a8c*/ 	.word	0x00000000
        /*0a90*/ 	.word	0x00000000
        /*0a94*/ 	.short	0x0101
        /*0a96*/ 	.byte	0x3f
	.zero		1


	//   ....[46]....
        /*0a98*/ 	.word	0x000129f0
        /*0a9c*/ 	.word	0x0000001b
        /*0aa0*/ 	.word	0x00038840
        /*0aa4*/ 	.short	0x010a
        /*0aa6*/ 	.byte	0x3f
	.zero		1


	//   ....[47]....
        /*0aa8*/ 	.word	0x00012ed0
        /*0aac*/ 	.word	0x0000001b
        /*0ab0*/ 	.word	0x00038830
        /*0ab4*/ 	.short	0x0107
        /*0ab6*/ 	.byte	0x3f
	.zero		1


	//   ....[48]....
        /*0ab8*/ 	.word	0x00012fb0
        /*0abc*/ 	.word	0x0000001b
        /*0ac0*/ 	.word	0x00038830
        /*0ac4*/ 	.short	0x0101
        /*0ac6*/ 	.byte	0x3f
	.zero		1


	//   ....[49]....
        /*0ac8*/ 	.word	0x00013880
        /*0acc*/ 	.word	0x00000017
        /*0ad0*/ 	.word	0x00038800
        /*0ad4*/ 	.short	0x0107
        /*0ad6*/ 	.byte	0x3f
	.zero		1


	//   ....[50]....
        /*0ad8*/ 	.word	0x00013910
        /*0adc*/ 	.word	0x00000017
        /*0ae0*/ 	.word	0x00038800
        /*0ae4*/ 	.short	0x0101
        /*0ae6*/ 	.byte	0x3f
	.zero		1


	//   ....[51]....
        /*0ae8*/ 	.word	0x00014620
        /*0aec*/ 	.word	0x00000017
        /*0af0*/ 	.word	0x00038810
        /*0af4*/ 	.short	0x0107
        /*0af6*/ 	.byte	0x3f
	.zero		1


	//   ....[52]....
        /*0af8*/ 	.word	0x00014720
        /*0afc*/ 	.word	0x00000017
        /*0b00*/ 	.word	0x00038810
        /*0b04*/ 	.short	0x0101
        /*0b06*/ 	.byte	0x3f
	.zero		1


	//   ....[53]....
        /*0b08*/ 	.word	0x00014740
        /*0b0c*/ 	.word	0x00000017
        /*0b10*/ 	.word	0x00038820
        /*0b14*/ 	.short	0x010a
        /*0b16*/ 	.byte	0x3f
	.zero		1


	//   ....[54]....
        /*0b18*/ 	.word	0x000147d0
        /*0b1c*/ 	.word	0x0000001b
        /*0b20*/ 	.word	0x00038860
        /*0b24*/ 	.short	0x010a
        /*0b26*/ 	.byte	0x3f
	.zero		1


	//   ....[55]....
        /*0b28*/ 	.word	0x000150f0
        /*0b2c*/ 	.word	0x0000001b
        /*0b30*/ 	.word	0x00038850
        /*0b34*/ 	.short	0x0107
        /*0b36*/ 	.byte	0x3f
	.zero		1


	//   ....[56]....
        /*0b38*/ 	.word	0x000151c0
        /*0b3c*/ 	.word	0x0000001b
        /*0b40*/ 	.word	0x00038850
        /*0b44*/ 	.short	0x0101
        /*0b46*/ 	.byte	0x3f
	.zero		1


	//   ....[57]....
        /*0b48*/ 	.word	0x00015560
        /*0b4c*/ 	.word	0x00000006
        /*0b50*/ 	.word	0x00038840
        /*0b54*/ 	.short	0x010a
        /*0b56*/ 	.byte	0x3f
	.zero		1


	//   ....[58]....
        /*0b58*/ 	.word	0x000158a0
        /*0b5c*/ 	.word	0x00000006
        /*0b60*/ 	.word	0x00038830
        /*0b64*/ 	.short	0x0107
        /*0b66*/ 	.byte	0x3f
	.zero		1


	//   ....[59]....
        /*0b68*/ 	.word	0x00015960
        /*0b6c*/ 	.word	0x00000006
        /*0b70*/ 	.word	0x00038830
        /*0b74*/ 	.short	0x0101
        /*0b76*/ 	.byte	0x3f
	.zero		1


	//   ....[60]....
        /*0b78*/ 	.word	0x00015990
        /*0b7c*/ 	.word	0x00000006
        /*0b80*/ 	.word	0x00038860
        /*0b84*/ 	.short	0x010a
        /*0b86*/ 	.byte	0x3f
	.zero		1


	//   ....[61]....
        /*0b88*/ 	.word	0x00016060
        /*0b8c*/ 	.word	0x00000006
        /*0b90*/ 	.word	0x00038850
        /*0b94*/ 	.short	0x0107
        /*0b96*/ 	.byte	0x3f
	.zero		1


	//   ....[62]....
        /*0b98*/ 	.word	0x00016120
        /*0b9c*/ 	.word	0x00000006
        /*0ba0*/ 	.word	0x00038850
        /*0ba4*/ 	.short	0x0101
        /*0ba6*/ 	.byte	0x3f
	.zero		1


	//   ....[63]....
        /*0ba8*/ 	.word	0x00016f90
        /*0bac*/ 	.word	0x00000007
        /*0bb0*/ 	.word	0x00038820
        /*0bb4*/ 	.short	0x010a
        /*0bb6*/ 	.byte	0x3f
	.zero		1


	//   ....[64]....
        /*0bb8*/ 	.word	0x00017110
        /*0bbc*/ 	.word	0x00000005
        /*0bc0*/ 	.word	0x00038840
        /*0bc4*/ 	.short	0x010a
        /*0bc6*/ 	.byte	0x3f
	.zero		1


	//   ....[65]....
        /*0bc8*/ 	.word	0x000171b0
        /*0bcc*/ 	.word	0x00000003
        /*0bd0*/ 	.word	0x00038840
        /*0bd4*/ 	.short	0x010a
        /*0bd6*/ 	.byte	0x3f
	.zero		1


	//   ....[66]....
        /*0bd8*/ 	.word	0x000171f0
        /*0bdc*/ 	.word	0x00000005
        /*0be0*/ 	.word	0x00038860
        /*0be4*/ 	.short	0x010a
        /*0be6*/ 	.byte	0x3f
	.zero		1


	//   ....[67]....
        /*0be8*/ 	.word	0x00017230
        /*0bec*/ 	.word	0x00000003
        /*0bf0*/ 	.word	0x00038860
        /*0bf4*/ 	.short	0x010a
        /*0bf6*/ 	.byte	0x3f
	.zero		1


	//   ....[68]....
        /*0bf8*/ 	.word	0x00017290
        /*0bfc*/ 	.word	0x00000011
        /*0c00*/ 	.word	0x00038800
        /*0c04*/ 	.short	0x010a
        /*0c06*/ 	.byte	0x3f
	.zero		1


	//   ....[69]....
        /*0c08*/ 	.word	0x000172e0
        /*0c0c*/ 	.word	0x00000009
        /*0c10*/ 	.word	0x00038830
        /*0c14*/ 	.short	0x010a
        /*0c16*/ 	.byte	0x3f
	.zero		1


	//   ....[70]....
        /*0c18*/ 	.word	0x00017330
        /*0c1c*/ 	.word	0x00000011
        /*0c20*/ 	.word	0x00038810
        /*0c24*/ 	.short	0x010a
        /*0c26*/ 	.byte	0x3f
	.zero		1


	//   ....[71]....
        /*0c28*/ 	.word	0x00017380
        /*0c2c*/ 	.word	0x00000009
        /*0c30*/ 	.word	0x00038850
        /*0c34*/ 	.short	0x010a
        /*0c36*/ 	.byte	0x3f
	.zero		1


	//   ....[72]....
        /*0c38*/ 	.word	0x000173d0
        /*0c3c*/ 	.word	0x00000009
        /*0c40*/ 	.word	0x00038830
        /*0c44*/ 	.short	0x010a
        /*0c46*/ 	.byte	0x3f
	.zero		1


	//   ....[73]....
        /*0c48*/ 	.word	0x00017420
        /*0c4c*/ 	.word	0x00000009
        /*0c50*/ 	.word	0x00038850
        /*0c54*/ 	.short	0x010a
        /*0c56*/ 	.byte	0x3f
	.zero		1


	//   ....[74]....
        /*0c58*/ 	.word	0x00017470
        /*0c5c*/ 	.word	0x00000009
        /*0c60*/ 	.word	0x00038830
        /*0c64*/ 	.short	0x010a
        /*0c66*/ 	.byte	0x3f
	.zero		1


	//   ....[75]....
        /*0c68*/ 	.word	0x000174c0
        /*0c6c*/ 	.word	0x00000009
        /*0c70*/ 	.word	0x00038850
        /*0c74*/ 	.short	0x010a
        /*0c76*/ 	.byte	0x3f
	.zero		1


	//   ....[76]....
        /*0c78*/ 	.word	0x000175d0
        /*0c7c*/ 	.word	0x0000001b
        /*0c80*/ 	.word	0x00038840
        /*0c84*/ 	.short	0x010a
        /*0c86*/ 	.byte	0x3f
	.zero		1


	//   ....[77]....
        /*0c88*/ 	.word	0x00018bc0
        /*0c8c*/ 	.word	0x00000017
        /*0c90*/ 	.word	0x00038820
        /*0c94*/ 	.short	0x010a
        /*0c96*/ 	.byte	0x3f
	.zero		1


	//   ....[78]....
        /*0c98*/ 	.word	0x00018c10
        /*0c9c*/ 	.word	0x0000001b
        /*0ca0*/ 	.word	0x00038860
        /*0ca4*/ 	.short	0x010a
        /*0ca6*/ 	.byte	0x3f
	.zero		1


	//   ....[79]....
        /*0ca8*/ 	.word	0x00019500
        /*0cac*/ 	.word	0x00000006
        /*0cb0*/ 	.word	0x00038840
        /*0cb4*/ 	.short	0x010a
        /*0cb6*/ 	.byte	0x3f
	.zero		1


	//   ....[80]....
        /*0cb8*/ 	.word	0x000199c0
        /*0cbc*/ 	.word	0x00000006
        /*0cc0*/ 	.word	0x00038860
        /*0cc4*/ 	.short	0x010a
        /*0cc6*/ 	.byte	0x3f
	.zero		1


	//   ....[81]....
        /*0cc8*/ 	.word	0x0001aab0
        /*0ccc*/ 	.word	0x00000007
        /*0cd0*/ 	.word	0x00038820
        /*0cd4*/ 	.short	0x010a
        /*0cd6*/ 	.byte	0x3f
	.zero		1


	//   ....[82]....
        /*0cd8*/ 	.word	0x0001ac50
        /*0cdc*/ 	.word	0x00000005
        /*0ce0*/ 	.word	0x00038840
        /*0ce4*/ 	.short	0x010a
        /*0ce6*/ 	.byte	0x3f
	.zero		1


	//   ....[83]....
        /*0ce8*/ 	.word	0x0001aca0
        /*0cec*/ 	.word	0x00000003
        /*0cf0*/ 	.word	0x00038840
        /*0cf4*/ 	.short	0x010a
        /*0cf6*/ 	.byte	0x3f
	.zero		1


	//   ....[84]....
        /*0cf8*/ 	.word	0x0001acf0
        /*0cfc*/ 	.word	0x00000005
        /*0d00*/ 	.word	0x00038860
        /*0d04*/ 	.short	0x010a
        /*0d06*/ 	.byte	0x3f
	.zero		1


	//----- nvinfo : EIATTR_NUM_MBARRIERS
	.align		4
.L_1070:
        /*0d08*/ 	.byte	0x03, 0x38
        /*0d0a*/ 	.short	0x0017


	//----- nvinfo : EIATTR_EXIT_INSTR_OFFSETS
	.align		4
        /*0d0c*/ 	.byte	0x04, 0x1c
        /*0d0e*/ 	.short	(.L_1072 - .L_1071)


	//   ....[0]....
.L_1071:
        /*0d10*/ 	.word	0x000009a0


	//   ....[1]....
        /*0d14*/ 	.word	0x00010ae0


	//   ....[2]....
        /*0d18*/ 	.word	0x00017280


	//----- nvinfo : EIATTR_MAX_THREADS
	.align		4
.L_1072:
        /*0d1c*/ 	.byte	0x04, 0x05
        /*0d1e*/ 	.short	(.L_1074 - .L_1073)
.L_1073:
        /*0d20*/ 	.word	0x00000180
        /*0d24*/ 	.word	0x00000001
        /*0d28*/ 	.word	0x00000001


	//----- nvinfo : EIATTR_CRS_STACK_SIZE
	.align		4
.L_1074:
        /*0d2c*/ 	.byte	0x04, 0x1e
        /*0d2e*/ 	.short	(.L_1076 - .L_1075)
.L_1075:
        /*0d30*/ 	.word	0x00000000


	//----- nvinfo : EIATTR_CBANK_PARAM_SIZE
	.align		4
.L_1076:
        /*0d34*/ 	.byte	0x03, 0x19
        /*0d36*/ 	.short	0x0bf0


	//----- nvinfo : EIATTR_PARAM_CBANK
	.align		4
        /*0d38*/ 	.byte	0x04, 0x0a
        /*0d3a*/ 	.short	(.L_1078 - .L_1077)
	.align		4
.L_1077:
        /*0d3c*/ 	.word	index@(.nv.constant0._ZN7cutlass13device_kernelIN5flash11enable_sm90INS1_16FlashAttnFwdSm90INS1_25CollectiveMainloopFwdSm90ILi2EN4cute5tupleIJNS5_1CILi1EEES8_S8_EEENS6_IJNS7_ILi64EEESA_SA_EEELi512ENS_6half_tEfNS_4arch4Sm90ELb1ELb0ELb1ELb1ELb1ELb0ELb1ELb0ELb0ELb1ELb0ELb0EEENS1_21CollectiveEpilogueFwdINS6_IJSA_NS7_ILi512EEESA_EEES9_SC_SE_Li256ELb1ELb1ELb0ELb0EEENS1_36VarlenDynamicPersistentTileSchedulerILi64ELi64ELi256ELi128ELb0ELb1ELb1ELb1ELb1ELb1EEEEEEEEEvNT_6ParamsE)
        /*0d40*/ 	.short	0x0210
        /*0d42*/ 	.short	0x0bf0


	//----- nvinfo : EIATTR_SW_WAR
	.align		4
.L_1078:
        /*0d44*/ 	.byte	0x04, 0x36
        /*0d46*/ 	.short	(.L_1080 - .L_1079)
.L_1079:
        /*0d48*/ 	.word	0x00000008
.L_1080:


//--------------------- .nv.info._ZN7cutlass13device_kernelIN5flash11enable_sm90INS1_16FlashAttnFwdSm90INS1_25CollectiveMainloopFwdSm90ILi2EN4cute5tupleIJNS5_1CILi1EEES8_S8_EEENS6_IJNS7_ILi64EEESA_SA_EEELi512ENS_6half_tEfNS_4arch4Sm90ELb1ELb0ELb1ELb1ELb1ELb1ELb1ELb0ELb0ELb1ELb0ELb0EEENS1_21CollectiveEpilogueFwdINS6_IJSA_NS7_ILi512EEESA_EEES9_SC_SE_Li256ELb1ELb1ELb0ELb0EEENS1_36VarlenDynamicPersistentTileSchedulerILi64ELi64ELi256ELi128ELb0ELb1ELb1ELb1ELb1ELb1EEEEEEEEEvNT_6ParamsE --------------------------
	.section	.nv.info._ZN7cutlass13device_kernelIN5flash11enable_sm90INS1_16FlashAttnFwdSm90INS1_25CollectiveMainloopFwdSm90ILi2EN4cute5tupleIJNS5_1CILi1EEES8_S8_EEENS6_IJNS7_ILi64EEESA_SA_EEELi512ENS_6half_tEfNS_4arch4Sm90ELb1ELb0ELb1ELb1ELb1ELb1ELb1ELb0ELb0ELb1ELb0ELb0EEENS1_21CollectiveEpilogueFwdINS6_IJSA_NS7_ILi512EEESA_EEES9_SC_SE_Li256ELb1ELb1ELb0ELb0EEENS1_36VarlenDynamicPersistentTileSchedulerILi64ELi64ELi256ELi128ELb0ELb1ELb1ELb1ELb1ELb1EEEEEEEEEvNT_6ParamsE,"",@"SHT_CUDA_INFO"
	.sectionflags	@""
	.align	4


	//----- nvinfo : EIATTR_CUDA_API_VERSION
	.align		4
        /*0000*/ 	.byte	0x04, 0x37
        /*0002*/ 	.short	(.L_1082 - .L_1081)
.L_1081:
        /*0004*/ 	.word	0x00000082


	//----- nvinfo : EIATTR_KPARAM_INFO
	.align		4
.L_1082:
        /*0008*/ 	.byte	0x04, 0x17
        /*000a*/ 	.short	(.L_1084 - .L_1083)
.L_1083:
        /*000c*/ 	.word	0x00000000
        /*0010*/ 	.short	0x0000
        /*0012*/ 	.short	0x0070
        /*0014*/ 	.byte	0x00, 0xf0, 0x01, 0x2e


	//----- nvinfo : EIATTR_SPARSE_MMA_MASK
	.align		4
.L_1084:
        /*0018*/ 	.byte	0x03, 0x50
        /*001a*/ 	.short	0x0000


	//----- nvinfo : EIATTR_MAXREG_COUNT
	.align		4
        /*001c*/ 	.byte	0x03, 0x1b
        /*001e*/ 	.short	0x00a8


	//----- nvinfo : EIATTR_NUM_BARRIERS
	.align		4
        /*0020*/ 	.byte	0x02, 0x4c
        /*0022*/ 	.byte	0x10
	.zero		1


	//----- nvinfo : EIATTR_EXTERNS
	.align		4
        /*0024*/ 	.byte	0x04, 0x0f
        /*0026*/ 	.short	(.L_1086 - .L_1085)


	//   ....[0]....
	.align		4
.L_1085:
        /*0028*/ 	.word	index@(__assertfail)


	//----- nvinfo : EIATTR_ANNOTATIONS
	.align		4
.L_1086:
        /*002c*/ 	.byte	0x04, 0x55
        /*002e*/ 	.short	(.L_1088 - .L_1087)


	//   ....[0]....
.L_1087:
        /* <DEDUP_REMOVED lines=68> */


	//----- nvinfo : EIATTR_MERCURY_ISA_VERSION
	.align		4
.L_1088:
        /*0460*/ 	.byte	0x03, 0x5f
        /*0462*/ 	.short	0x0101


	//----- nvinfo : EIATTR_UNUSED_LOAD_BYTE_OFFSET
	.align		4
        /*0464*/ 	.byte	0x04, 0x44
        /*0466*/ 	.short	(.L_1090 - .L_1089)


	//   ....[0]....
.L_1089:
        /*0468*/ 	.word	0x00000a50
        /*046c*/ 	.word	0x0000fff0


	//   ....[1]....
        /*0470*/ 	.word	0x000154d0
        /*0474*/ 	.word	0x0000fff0


	//----- nvinfo : EIATTR_INT_WARP_WIDE_INSTR_OFFSETS
	.align		4
.L_1090:
        /*0478*/ 	.byte	0x04, 0x31
        /*047a*/ 	.short	(.L_1092 - .L_1091)


	//   ....[0]....
.L_1091:
        /*047c*/ 	.word	0x00000130


	//   ....[1]....
        /*0480*/ 	.word	0x00000170


	//   ....[2]....
        /*0484*/ 	.word	0x000001e0


	//   ....[3]....
        /*0488*/ 	.word	0x00000250


	//   ....[4]....
        /*048c*/ 	.word	0x0001b6b0


	//   ....[5]....
        /*0490*/ 	.word	0x0001b740


	//   ....[6]....
        /*0494*/ 	.word	0x0001fc40


	//   ....[7]....
        /*0498*/ 	.word	0x0001fcd0


	//----- nvinfo : EIATTR_COOP_GROUP_MASK_REGIDS
	.align		4
.L_1092:
        /*049c*/ 	.byte	0x04, 0x29
        /*049e*/ 	.short	(.L_1094 - .L_1093)


	//   ....[0]....
.L_1093:
        /*04a0*/ 	.word	0xffffffff


	//   ....[1]....
        /*04a4*/ 	.word	0xffffffff


	//   ....[2]....
        /*04a8*/ 	.word	0xffffffff


	//   ....[3]....
        /*04ac*/ 	.word	0xffffffff


	//   ....[4]....
        /*04b0*/ 	.word	0xffffffff


	//   ....[5]....
        /*04b4*/ 	.word	0xffffffff


	//   ....[6]....
        /*04b8*/ 	.word	0xffffffff


	//   ....[7]....
        /*04bc*/ 	.word	0xffffffff


	//   ....[8]....
        /*04c0*/ 	.word	0xffffffff


	//   ....[9]....
        /*04c4*/ 	.word	0xffffffff


	//   ....[10]....
        /*04c8*/ 	.word	0xffffffff


	//   ....[11]....
        /*04cc*/ 	.word	0xffffffff


	//   ....[12]....
        /*04d0*/ 	.word	0xffffffff


	//   ....[13]....
        /*04d4*/ 	.word	0xffffffff


	//   ....[14]....
        /*04d8*/ 	.word	0xffffffff


	//   ....[15]....
        /*04dc*/ 	.word	0xffffffff


	//   ....[16]....
        /*04e0*/ 	.word	0xffffffff


	//   ....[17]....
        /*04e4*/ 	.word	0xffffffff


	//   ....[18]....
        /*04e8*/ 	.word	0xffffffff


	//   ....[19]....
        /*04ec*/ 	.word	0xffffffff


	//   ....[20]....
        /*04f0*/ 	.word	0xffffffff


	//   ....[21]....
        /*04f4*/ 	.word	0xffffffff


	//   ....[22]....
        /*04f8*/ 	.word	0xffffffff


	//   ....[23]....
        /*04fc*/ 	.word	0xffffffff


	//   ....[24]....
        /*0500*/ 	.word	0xffffffff


	//   ....[25]....
        /*0504*/ 	.word	0xffffffff


	//   ....[26]....
        /*0508*/ 	.word	0xffffffff


	//   ....[27]....
        /*050c*/ 	.word	0xffffffff


	//   ....[28]....
        /*0510*/ 	.word	0xffffffff


	//   ....[29]....
        /*0514*/ 	.word	0xffffffff


	//   ....[30]....
        /*0518*/ 	.word	0xffffffff


	//   ....[31]....
        /*051c*/ 	.word	0xffffffff


	//   ....[32]....
        /*0520*/ 	.word	0xffffffff


	//   ....[33]....
        /*0524*/ 	.word	0xffffffff


	//   ....[34]....
        /*0528*/ 	.word	0xffffffff


	//   ....[35]....
        /*052c*/ 	.word	0xffffffff


	//   ....[36]....
        /*0530*/ 	.word	0xffffffff


	//   ....[37]....
        /*0534*/ 	.word	0xffffffff


	//   ....[38]....
        /*0538*/ 	.word	0xffffffff


	//   ....[39]....
        /*053c*/ 	.word	0xffffffff


	//   ....[40]....
        /*0540*/ 	.word	0xffffffff


	//   ....[41]....
        /*0544*/ 	.word	0xffffffff


	//   ....[42]....
        /*0548*/ 	.word	0xffffffff


	//   ....[43]....
        /*054c*/ 	.word	0xffffffff


	//   ....[44]....
        /*0550*/ 	.word	0xffffffff


	//   ....[45]....
        /*0554*/ 	.word	0xffffffff


	//   ....[46]....
        /*0558*/ 	.word	0xffffffff


	//   ....[47]....
        /*055c*/ 	.word	0xffffffff


	//   ....[48]....
        /*0560*/ 	.word	0xffffffff


	//   ....[49]....
        /*0564*/ 	.word	0xffffffff


	//   ....[50]....
        /*0568*/ 	.word	0xffffffff


	//   ....[51]....
        /*056c*/ 	.word	0xffffffff


	//   ....[52]....
        /*0570*/ 	.word	0xffffffff


	//   ....[53]....
        /*0574*/ 	.word	0xffffffff


	//   ....[54]....
        /*0578*/ 	.word	0xffffffff


	//   ....[55]....
        /*057c*/ 	.word	0xffffffff


	//   ....[56]....
        /*0580*/ 	.word	0xffffffff


	//   ....[57]....
        /*0584*/ 	.word	0xffffffff


	//   ....[58]....
        /*0588*/ 	.word	0xffffffff


	//   ....[59]....
        /*058c*/ 	.word	0xffffffff


	//   ....[60]....
        /*0590*/ 	.word	0xffffffff


	//   ....[61]....
        /*0594*/ 	.word	0xffffffff


	//   ....[62]....
        /*0598*/ 	.word	0xffffffff


	//   ....[63]....
        /*059c*/ 	.word	0xffffffff


	//   ....[64]....
        /*05a0*/ 	.word	0xffffffff


	//   ....[65]....
        /*05a4*/ 	.word	0xffffffff


	//   ....[66]....
        /*05a8*/ 	.word	0xffffffff


	//   ....[67]....
        /*05ac*/ 	.word	0xffffffff


	//   ....[68]....
        /*05b0*/ 	.word	0xffffffff


	//   ....[69]....
        /*05b4*/ 	.word	0xffffffff


	//   ....[70]....
        /*05b8*/ 	.word	0xffffffff


	//   ....[71]....
        /*05bc*/ 	.word	0xffffffff


	//   ....[72]....
        /*05c0*/ 	.word	0xffffffff


	//   ....[73]....
        /*05c4*/ 	.word	0xffffffff


	//   ....[74]....
        /*05c8*/ 	.word	0xffffffff


	//   ....[75]....
        /*05cc*/ 	.word	0xffffffff


	//   ....[76]....
        /*05d0*/ 	.word	0xffffffff


	//   ....[77]....
        /*05d4*/ 	.word	0xffffffff


	//   ....[78]....
        /*05d8*/ 	.word	0xffffffff


	//   ....[79]....
        /*05dc*/ 	.word	0xffffffff


	//   ....[80]....
        /*05e0*/ 	.word	0xffffffff


	//   ....[81]....
        /*05e4*/ 	.word	0xffffffff


	//   ....[82]....
        /*05e8*/ 	.word	0xffffffff


	//   ....[83]....
        /*05ec*/ 	.word	0xffffffff


	//   ....[84]....
        /*05f0*/ 	.word	0xffffffff


	//   ....[85]....
        /*05f4*/ 	.word	0xffffffff


	//   ....[86]....
        /*05f8*/ 	.word	0xffffffff


	//   ....[87]....
        /*05fc*/ 	.word	0xffffffff


	//   ....[88]....
        /*0600*/ 	.word	0xffffffff


	//   ....[89]....
        /*0604*/ 	.word	0xffffffff


	//   ....[90]....
        /*0608*/ 	.word	0xffffffff


	//   ....[91]....
        /*060c*/ 	.word	0xffffffff


	//   ....[92]....
        /*0610*/ 	.word	0xffffffff


	//   ....[93]....
        /*0614*/ 	.word	0xffffffff


	//   ....[94]....
        /*0618*/ 	.word	0xffffffff


	//   ....[95]....
        /*061c*/ 	.word	0xffffffff


	//   ....[96]....
        /*0620*/ 	.word	0xffffffff


	//   ....[97]....
        /*0624*/ 	.word	0xffffffff


	//   ....[98]....
        /*0628*/ 	.word	0xffffffff


	//   ....[99]....
        /*062c*/ 	.word	0xffffffff


	//   ....[100]....
        /*0630*/ 	.word	0xffffffff


	//   ....[101]....
        /*0634*/ 	.word	0xffffffff


	//   ....[102]....
        /*0638*/ 	.word	0xffffffff


	//   ....[103]....
        /*063c*/ 	.word	0xffffffff


	//   ....[104]....
        /*0640*/ 	.word	0xffffffff


	//   ....[105]....
        /*0644*/ 	.word	0xffffffff


	//   ....[106]....
        /*0648*/ 	.word	0xffffffff


	//   ....[107]....
        /*064c*/ 	.word	0xffffffff


	//   ....[108]....
        /*0650*/ 	.word	0xffffffff


	//   ....[109]....
        /*0654*/ 	.word	0xffffffff


	//   ....[110]....
        /*0658*/ 	.word	0xffffffff


	//   ....[111]....
        /*065c*/ 	.word	0xffffffff


	//   ....[112]....
        /*0660*/ 	.word	0xffffffff


	//   ....[113]....
        /*0664*/ 	.word	0xffffffff


	//   ....[114]....
        /*0668*/ 	.word	0xffffffff


	//   ....[115]....
        /*066c*/ 	.word	0xffffffff


	//   ....[116]....
        /*0670*/ 	.word	0xffffffff


	//   ....[117]....
        /*0674*/ 	.word	0xffffffff


	//   ....[118]....
        /*0678*/ 	.word	0xffffffff


	//   ....[119]....
        /*067c*/ 	.word	0xffffffff


	//   ....[120]....
        /*0680*/ 	.word	0xffffffff


	//   ....[121]....
        /*0684*/ 	.word	0xffffffff


	//   ....[122]....
        /*0688*/ 	.word	0xffffffff


	//   ....[123]....
        /*068c*/ 	.word	0xffffffff


	//   ....[124]....
        /*0690*/ 	.word	0xffffffff


	//   ....[125]....
        /*0694*/ 	.word	0xffffffff


	//   ....[126]....
        /*0698*/ 	.word	0xffffffff


	//   ....[127]....
        /*069c*/ 	.word	0xffffffff


	//   ....[128]....
        /*06a0*/ 	.word	0xffffffff


	//   ....[129]....
        /*06a4*/ 	.word	0xffffffff


	//   ....[130]....
        /*06a8*/ 	.word	0xffffffff


	//   ....[131]....
        /*06ac*/ 	.word	0xffffffff


	//   ....[132]....
        /*06b0*/ 	.word	0xffffffff


	//   ....[133]....
        /*06b4*/ 	.word	0xffffffff


	//   ....[134]....
        /*06b8*/ 	.word	0xffffffff


	//   ....[135]....
        /*06bc*/ 	.word	0xffffffff


	//   ....[136]....
        /*06c0*/ 	.word	0xffffffff


	//   ....[137]....
        /*06c4*/ 	.word	0xffffffff


	//   ....[138]....
        /*06c8*/ 	.word	0xffffffff


	//   ....[139]....
        /*06cc*/ 	.word	0xffffffff


	//   ....[140]....
        /*06d0*/ 	.word	0xffffffff


	//   ....[141]....
        /*06d4*/ 	.word	0xffffffff


	//   ....[142]....
        /*06d8*/ 	.word	0xffffffff


	//   ....[143]....
        /*06dc*/ 	.word	0xffffffff


	//   ....[144]....
        /*06e0*/ 	.word	0xffffffff


	//   ....[145]....
        /*06e4*/ 	.word	0xffffffff


	//   ....[146]....
        /*06e8*/ 	.word	0xffffffff


	//   ....[147]....
        /*06ec*/ 	.word	0xffffffff


	//   ....[148]....
        /*06f0*/ 	.word	0xffffffff


	//   ....[149]....
        /*06f4*/ 	.word	0xffffffff


	//   ....[150]....
        /*06f8*/ 	.word	0xffffffff


	//   ....[151]....
        /*06fc*/ 	.word	0xffffffff


	//   ....[152]....
        /*0700*/ 	.word	0xffffffff


	//   ....[153]....
        /*0704*/ 	.word	0xffffffff


	//   ....[154]....
        /*0708*/ 	.word	0xffffffff


	//   ....[155]....
        /*070c*/ 	.word	0x0500000f


	//   ....[156]....
        /*0710*/ 	.word	0x0500000f


	//   ....[157]....
        /*0714*/ 	.word	0x0500000f


	//   ....[158]....
        /*0718*/ 	.word	0x0500000f


	//   ....[159]....
        /*071c*/ 	.word	0x0500000f


	//   ....[160]....
        /*0720*/ 	.word	0x0500000f


	//   ....[161]....
        /*0724*/ 	.word	0x0500000f


	//   ....[162]....
        /*0728*/ 	.word	0x0500000f


	//   ....[163]....
        /*072c*/ 	.word	0x0500000f


	//   ....[164]....
        /*0730*/ 	.word	0x0500000f


	//   ....[165]....
        /*0734*/ 	.word	0x0500000f


	//   ....[166]....
        /*0738*/ 	.word	0x0500000f


	//   ....[167]....
        /*073c*/ 	.word	0x0500000f


	//   ....[168]....
        /*0740*/ 	.word	0x0500000f


	//   ....[169]....
        /*0744*/ 	.word	0x0500000f


	//   ....[170]....
        /*0748*/ 	.word	0x0500000f


	//   ....[171]....
        /*074c*/ 	.word	0x0500000f


	//   ....[172]....
        /*0750*/ 	.word	0x0500000f


	//   ....[173]....
        /*0754*/ 	.word	0x0500000f


	//   ....[174]....
        /*0758*/ 	.word	0x0500000f


	//   ....[175]....
        /*075c*/ 	.word	0x0500000f


	//   ....[176]....
        /*0760*/ 	.word	0x0500000f


	//   ....[177]....
        /*0764*/ 	.word	0x0500000f


	//   ....[178]....
        /*0768*/ 	.word	0x0500000f


	//   ....[179]....
        /*076c*/ 	.word	0x0500000f


	//   ....[180]....
        /*0770*/ 	.word	0x0500000f


	//   ....[181]....
        /*0774*/ 	.word	0x0500000f


	//   ....[182]....
        /*0778*/ 	.word	0x0500000f


	//   ....[183]....
        /*077c*/ 	.word	0x0500000f


	//   ....[184]....
        /*0780*/ 	.word	0x0500000f


	//   ....[185]....
        /*0784*/ 	.word	0x0500000f


	//   ....[186]....
        /*0788*/ 	.word	0x0500000f


	//   ....[187]....
        /*078c*/ 	.word	0x0500000f


	//   ....[188]....
        /*0790*/ 	.word	0x0500000f


	//   ....[189]....
        /*0794*/ 	.word	0x0500000f


	//   ....[190]....
        /*0798*/ 	.word	0x0500000f


	//   ....[191]....
        /*079c*/ 	.word	0x0500000f


	//   ....[192]....
        /*07a0*/ 	.word	0x0500000f


	//   ....[193]....
        /*07a4*/ 	.word	0x0500000f


	//   ....[194]....
        /*07a8*/ 	.word	0x0500000f


	//   ....[195]....
        /*07ac*/ 	.word	0x0500000f


	//   ....[196]....
        /*07b0*/ 	.word	0x0500000f


	//   ....[197]....
        /*07b4*/ 	.word	0x0500000f


	//   ....[198]....
        /*07b8*/ 	.word	0x0500000f


	//   ....[199]....
        /*07bc*/ 	.word	0x0500000f


	//   ....[200]....
        /*07c0*/ 	.word	0x0500000f


	//   ....[201]....
        /*07c4*/ 	.word	0x0500000f


	//   ....[202]....
        /*07c8*/ 	.word	0x0500000f


	//   ....[203]....
        /*07cc*/ 	.word	0x0500000f


	//   ....[204]....
        /*07d0*/ 	.word	0x0500000f


	//   ....[205]....
        /*07d4*/ 	.word	0x0500000f


	//   ....[206]....
        /*07d8*/ 	.word	0x0500000f


	//   ....[207]....
        /*07dc*/ 	.word	0x0500000f


	//   ....[208]....
        /*07e0*/ 	.word	0x0500000f


	//   ....[209]....
        /*07e4*/ 	.word	0x0500000f


	//   ....[210]....
        /*07e8*/ 	.word	0x0500000f


	//   ....[211]....
        /*07ec*/ 	.word	0x0500000f


	//   ....[212]....
        /*07f0*/ 	.word	0x0500000f


	//   ....[213]....
        /*07f4*/ 	.word	0x0500000f


	//   ....[214]....
        /*07f8*/ 	.word	0x0500000f


	//   ....[215]....
        /*07fc*/ 	.word	0x0500000f


	//   ....[216]....
        /*0800*/ 	.word	0x0500000f


	//   ....[217]....
        /*0804*/ 	.word	0x0500000f


	//   ....[218]....
        /*0808*/ 	.word	0x0500000f


	//   ....[219]....
        /*080c*/ 	.word	0x0500000f


	//   ....[220]....
        /*0810*/ 	.word	0x0500000f


	//   ....[221]....
        /*0814*/ 	.word	0x0500000f


	//   ....[222]....
        /*0818*/ 	.word	0x0500000f


	//   ....[223]....
        /*081c*/ 	.word	0x0500000f


	//   ....[224]....
        /*0820*/ 	.word	0x0500000f


	//   ....[225]....
        /*0824*/ 	.word	0x0500000f


	//   ....[226]....
        /*0828*/ 	.word	0x0500000f


	//   ....[227]....
        /*082c*/ 	.word	0x0500000f


	//   ....[228]....
        /*0830*/ 	.word	0x0500000f


	//   ....[229]....
        /*0834*/ 	.word	0x0500000f


	//   ....[230]....
        /*0838*/ 	.word	0x0500000f


	//   ....[231]....
        /*083c*/ 	.word	0x0500000f


	//   ....[232]....
        /*0840*/ 	.word	0x0500000f


	//   ....[233]....
        /*0844*/ 	.word	0x0500000f


	//   ....[234]....
        /*0848*/ 	.word	0x0500000f


	//   ....[235]....
        /*084c*/ 	.word	0x0500000f


	//   ....[236]....
        /*0850*/ 	.word	0x0500000f


	//   ....[237]....
        /*0854*/ 	.word	0x0500000f


	//   ....[238]....
        /*0858*/ 	.word	0x0500000f


	//   ....[239]....
        /*085c*/ 	.word	0x0500000f


	//   ....[240]....
        /*0860*/ 	.word	0x0500000f


	//   ....[241]....
        /*0864*/ 	.word	0x0500000f


	//   ....[242]....
        /*0868*/ 	.word	0x0500000f


	//   ....[243]....
        /*086c*/ 	.word	0x0500000f


	//   ....[244]....
        /*0870*/ 	.word	0x0500000f


	//----- nvinfo : EIATTR_COOP_GROUP_INSTR_OFFSETS
	.align		4
.L_1094:
        /*0874*/ 	.byte	0x04, 0x28
        /*0876*/ 	.short	(.L_1096 - .L_1095)


	//   ....[0]....
.L_1095:
        /*0878*/ 	.word	0x00000060


	//   ....[1]....
        /*087c*/ 	.word	0x00000140


	//   ....[2]....
        /*0880*/ 	.word	0x00000180


	//   ....[3]....
        /*0884*/ 	.word	0x00000390


	//   ....[4]....
        /*0888*/ 	.word	0x000004f0


	//   ....[5]....
        /*088c*/ 	.word	0x00000610


	//   ....[6]....
        /*0890*/ 	.word	0x00000770


	//   ....[7]....
        /*0894*/ 	.word	0x00002c10


	//   ....[8]....
        /*0898*/ 	.word	0x00002c20


	//   ....[9]....
        /*089c*/ 	.word	0x00003650


	//   ....[10]....
        /*08a0*/ 	.word	0x00003660


	//   ....[11]....
        /*08a4*/ 	.word	0x00004000


	//   ....[12]....
        /*08a8*/ 	.word	0x00004010


	//   ....[13]....
        /*08ac*/ 	.word	0x000043f0


	//   ....[14]....
        /*08b0*/ 	.word	0x00004400


	//   ....[15]....
        /*08b4*/ 	.word	0x00005270


	//   ....[16]....
        /*08b8*/ 	.word	0x000070c0


	//   ....[17]....
        /*08bc*/ 	.word	0x00007840


	//   ....[18]....
        /*08c0*/ 	.word	0x00007850


	//   ....[19]....
        /*08c4*/ 	.word	0x00007860


	//   ....[20]....
        /*08c8*/ 	.word	0x00007870


	//   ....[21]....
        /*08cc*/ 	.word	0x00007b70


	//   ....[22]....
        /*08d0*/ 	.word	0x00007b80


	//   ....[23]....
        /*08d4*/ 	.word	0x00007b90


	//   ....[24]....
        /*08d8*/ 	.word	0x00007ba0


	//   ....[25]....
        /*08dc*/ 	.word	0x00008e30


	//   ....[26]....
        /*08e0*/ 	.word	0x00008e50


	//   ....[27]....
        /*08e4*/ 	.word	0x00008e60


	//   ....[28]....
        /*08e8*/ 	.word	0x00008e70


	//   ....[29]....
        /*08ec*/ 	.word	0x00008f80


	//   ....[30]....
        /*08f0*/ 	.word	0x00008f90


	//   ....[31]....
        /*08f4*/ 	.word	0x00008fa0


	//   ....[32]....
        /*08f8*/ 	.word	0x00008fb0


	//   ....[33]....
        /*08fc*/ 	.word	0x0000a840


	//   ....[34]....
        /*0900*/ 	.word	0x0000c300


	//   ....[35]....
        /*0904*/ 	.word	0x0000c660


	//   ....[36]....
        /*0908*/ 	.word	0x0000c6e0


	//   ....[37]....
        /*090c*/ 	.word	0x0000c820


	//   ....[38]....
        /*0910*/ 	.word	0x0000cb00


	//   ....[39]....
        /*0914*/ 	.word	0x0000cb30


	//   ....[40]....
        /*0918*/ 	.word	0x0000d520


	//   ....[41]....
        /*091c*/ 	.word	0x0000dc40


	//   ....[42]....
        /*0920*/ 	.word	0x0000f5f0


	//   ....[43]....
        /*0924*/ 	.word	0x0000f600


	//   ....[44]....
        /*0928*/ 	.word	0x0000fa90


	//   ....[45]....
        /*092c*/ 	.word	0x0000fad0


	//   ....[46]....
        /*0930*/ 	.word	0x00010050


	//   ....[47]....
        /*0934*/ 	.word	0x00010070


	//   ....[48]....
        /*0938*/ 	.word	0x000111e0


	//   ....[49]....
        /*093c*/ 	.word	0x00011880


	//   ....[50]....
        /*0940*/ 	.word	0x00013320


	//   ....[51]....
        /*0944*/ 	.word	0x00013370


	//   ....[52]....
        /*0948*/ 	.word	0x00013c20


	//   ....[53]....
        /*094c*/ 	.word	0x00013cc0


	//   ....[54]....
        /*0950*/ 	.word	0x000148e0


	//   ....[55]....
        /*0954*/ 	.word	0x000149d0


	//   ....[56]....
        /*0958*/ 	.word	0x000149e0


	//   ....[57]....
        /*095c*/ 	.word	0x00014a20


	//   ....[58]....
        /*0960*/ 	.word	0x00014a30


	//   ....[59]....
        /*0964*/ 	.word	0x000165b0


	//   ....[60]....
        /*0968*/ 	.word	0x00016a80


	//   ....[61]....
        /*096c*/ 	.word	0x00016ab0


	//   ....[62]....
        /*0970*/ 	.word	0x00016ae0


	//   ....[63]....
        /*0974*/ 	.word	0x00016af0


	//   ....[64]....
        /*0978*/ 	.word	0x00017240


	//   ....[65]....
        /*097c*/ 	.word	0x000172a0


	//   ....[66]....
        /*0980*/ 	.word	0x00017520


	//   ....[67]....
        /*0984*/ 	.word	0x00017540


	//   ....[68]....
        /*0988*/ 	.word	0x000181f0


	//   ....[69]....
        /*098c*/ 	.word	0x00018220


	//   ....[70]....
        /*0990*/ 	.word	0x000184b0


	//   ....[71]....
        /*0994*/ 	.word	0x000184d0


	//   ....[72]....
        /*0998*/ 	.word	0x00018780


	//   ....[73]....
        /*099c*/ 	.word	0x00018930


	//   ....[74]....
        /*09a0*/ 	.word	0x00018960


	//   ....[75]....
        /*09a4*/ 	.word	0x00018990


	//   ....[76]....
        /*09a8*/ 	.word	0x000189c0


	//   ....[77]....
        /*09ac*/ 	.word	0x000189f0


	//   ....[78]....
        /*09b0*/ 	.word	0x00018a20


	//   ....[79]....
        /*09b4*/ 	.word	0x00018b90


	//   ....[80]....
        /*09b8*/ 	.word	0x00018bc0


	//   ....[81]....
        /*09bc*/ 	.word	0x00018bf0


	//   ....[82]....
        /*09c0*/ 	.word	0x00018c20


	//   ....[83]....
        /*09c4*/ 	.word	0x00018c50


	//   ....[84]....
        /*09c8*/ 	.word	0x00018c80


	//   ....[85]....
        /*09cc*/ 	.word	0x00018d10


	//   ....[86]....
        /*09d0*/ 	.word	0x00018d70


	//   ....[87]....
        /*09d4*/ 	.word	0x00018e00


	//   ....[88]....
        /*09d8*/ 	.word	0x00019c10


	//   ....[89]....
        /*09dc*/ 	.word	0x0001c4d0


	//   ....[90]....
        /*09e0*/ 	.word	0x0001c4f0


	//   ....[91]....
        /*09e4*/ 	.word	0x0001c580


	//   ....[92]....
        /*09e8*/ 	.word	0x0001c5a0


	//   ....[93]....
        /*09ec*/ 	.word	0x0001c620


	//   ....[94]....
        /*09f0*/ 	.word	0x0001c640


	//   ....[95]....
        /*09f4*/ 	.word	0x0001c650


	//   ....[96]....
        /*09f8*/ 	.word	0x0001c660


	//   ....[97]....
        /*09fc*/ 	.word	0x0001ce30


	//   ....[98]....
        /*0a00*/ 	.word	0x0001ce60


	//   ....[99]....
        /*0a04*/ 	.word	0x0001cf10


	//   ....[100]....
        /*0a08*/ 	.word	0x0001cf20


	//   ....[101]....
        /*0a0c*/ 	.word	0x0001cf30


	//   ....[102]....
        /*0a10*/ 	.word	0x0001cf40


	//   ....[103]....
        /*0a14*/ 	.word	0x0001cfc0


	//   ....[104]....
        /*0a18*/ 	.word	0x0001cfd0


	//   ....[105]....
        /*0a1c*/ 	.word	0x0001d940


	//   ....[106]....
        /*0a20*/ 	.word	0x0001d9d0


	//   ....[107]....
        /*0a24*/ 	.word	0x0001da50


	//   ....[108]....
        /*0a28*/ 	.word	0x0001dba0


	//   ....[109]....
        /*0a2c*/ 	.word	0x0001dc00


	//   ....[110]....
        /*0a30*/ 	.word	0x0001dc20


	//   ....[111]....
        /*0a34*/ 	.word	0x0001dc30


	//   ....[112]....
        /*0a38*/ 	.word	0x0001dec0


	//   ....[113]....
        /*0a3c*/ 	.word	0x0001e420


	//   ....[114]....
        /*0a40*/ 	.word	0x0001e450


	//   ....[115]....
        /*0a44*/ 	.word	0x0001e640


	//   ....[116]....
        /*0a48*/ 	.word	0x0001e680


	//   ....[117]....
        /*0a4c*/ 	.word	0x0001e690


	//   ....[118]....
        /*0a50*/ 	.word	0x0001e6a0


	//   ....[119]....
        /*0a54*/ 	.word	0x0001e7f0


	//   ....[120]....
        /*0a58*/ 	.word	0x0001e940


	//   ....[121]....
        /*0a5c*/ 	.word	0x0001f150


	//   ....[122]....
        /*0a60*/ 	.word	0x0001f170


	//   ....[123]....
        /*0a64*/ 	.word	0x0001f1c0


	//   ....[124]....
        /*0a68*/ 	.word	0x0001f1d0


	//   ....[125]....
        /*0a6c*/ 	.word	0x0001f210


	//   ....[126]....
        /*0a70*/ 	.word	0x0001f220


	//   ....[127]....
        /*0a74*/ 	.word	0x0001f230


	//   ....[128]....
        /*0a78*/ 	.word	0x0001f270


	//   ....[129]....
        /*0a7c*/ 	.word	0x0001f590


	//   ....[130]....
        /*0a80*/ 	.word	0x0001f5d0


	//   ....[131]....
        /*0a84*/ 	.word	0x0001f5f0


	//   ....[132]....
        /*0a88*/ 	.word	0x0001f610


	//   ....[133]....
        /*0a8c*/ 	.word	0x0001f640


	//   ....[134]....
        /*0a90*/ 	.word	0x0001f660


	//   ....[135]....
        /*0a94*/ 	.word	0x0001f760


	//   ....[136]....
        /*0a98*/ 	.word	0x0001f8b0


	//   ....[137]....
        /*0a9c*/ 	.word	0x0001fea0


	//   ....[138]....
        /*0aa0*/ 	.word	0x0001fed0


	//   ....[139]....
        /*0aa4*/ 	.word	0x0001ff10


	//   ....[140]....
        /*0aa8*/ 	.word	0x0001ff40


	//   ....[141]....
        /*0aac*/ 	.word	0x0001ff70


	//   ....[142]....
        /*0ab0*/ 	.word	0x0001ffa0


	//   ....[143]....
        /*0ab4*/ 	.word	0x0001ffd0


	//   ....[144]....
        /*0ab8*/ 	.word	0x00020000


	//   ....[145]....
        /*0abc*/ 	.word	0x00020180


	//   ....[146]....
        /*0ac0*/ 	.word	0x000201b0


	//   ....[147]....
        /*0ac4*/ 	.word	0x000201e0


	//   ....[148]....
        /*0ac8*/ 	.word	0x00020210


	//   ....[149]....
        /*0acc*/ 	.word	0x00020240


	//   ....[150]....
        /*0ad0*/ 	.word	0x00020270


	//   ....[151]....
        /*0ad4*/ 	.word	0x00020330


	//   ....[152]....
        /*0ad8*/ 	.word	0x00020350


	//   ....[153]....
        /*0adc*/ 	.word	0x000203c0


	//   ....[154]....
        /*0ae0*/ 	.word	0x00020a60


	//   ....[155]....
        /*0ae4*/ 	.word	0x00020d80


	//   ....[156]....
        /*0ae8*/ 	.word	0x00020e10


	//   ....[157]....
        /*0aec*/ 	.word	0x00020ef0


	//   ....[158]....
        /*0af0*/ 	.word	0x00020f80


	//   ....[159]....
        /*0af4*/ 	.word	0x00021060


	//   ....[160]....
        /*0af8*/ 	.word	0x000210f0


	//   ....[161]....
        /*0afc*/ 	.word	0x000211d0


	//   ....[162]....
        /*0b00*/ 	.word	0x00021260


	//   ....[163]....
        /*0b04*/ 	.word	0x000212b0


	//   ....[164]....
        /*0b08*/ 	.word	0x00021300


	//   ....[165]....
        /*0b0c*/ 	.word	0x00021390


	//   ....[166]....
        /*0b10*/ 	.word	0x00021420


	//   ....[167]....
        /*0b14*/ 	.word	0x00021470


	//   ....[168]....
        /*0b18*/ 	.word	0x000214c0


	//   ....[169]....
        /*0b1c*/ 	.word	0x000215c0


	//   ....[170]....
        /*0b20*/ 	.word	0x00021670


	//   ....[171]....
        /*0b24*/ 	.word	0x000216f0


	//   ....[172]....
        /*0b28*/ 	.word	0x00021780


	//   ....[173]....
        /*0b2c*/ 	.word	0x000218b0


	//   ....[174]....
        /*0b30*/ 	.word	0x000219c0


	//   ....[175]....
        /*0b34*/ 	.word	0x00021a90


	//   ....[176]....
        /*0b38*/ 	.word	0x00021ae0


	//   ....[177]....
        /*0b3c*/ 	.word	0x00021e20


	//   ....[178]....
        /*0b40*/ 	.word	0x00022100


	//   ....[179]....
        /*0b44*/ 	.word	0x000221f0


	//   ....[180]....
        /*0b48*/ 	.word	0x00022290


	//   ....[181]....
        /*0b4c*/ 	.word	0x000222f0


	//   ....[182]....
        /*0b50*/ 	.word	0x000223e0


	//   ....[183]....
        /*0b54*/ 	.word	0x00022450


	//   ....[184]....
        /*0b58*/ 	.word	0x00022540


	//   ....[185]....
        /*0b5c*/ 	.word	0x000225b0


	//   ....[186]....
        /*0b60*/ 	.word	0x00022650


	//   ....[187]....
        /*0b64*/ 	.word	0x00022740


	//   ....[188]....
        /*0b68*/ 	.word	0x000227e0


	//   ....[189]....
        /*0b6c*/ 	.word	0x00022840


	//   ....[190]....
        /*0b70*/ 	.word	0x00022900


	//   ....[191]....
        /*0b74*/ 	.word	0x00022960


	//   ....[192]....
        /*0b78*/ 	.word	0x00022a00


	//   ....[193]....
        /*0b7c*/ 	.word	0x00022ab0


	//   ....[194]....
        /*0b80*/ 	.word	0x00022b50


	//   ....[195]....
        /*0b84*/ 	.word	0x00022e80


	//   ....[196]....
        /*0b88*/ 	.word	0x00022f40


	//   ....[197]....
        /*0b8c*/ 	.word	0x000231b0


	//   ....[198]....
        /*0b90*/ 	.word	0x00023230


	//   ....[199]....
        /*0b94*/ 	.word	0x00023440


	//   ....[200]....
        /*0b98*/ 	.word	0x00023490


	//   ....[201]....
        /*0b9c*/ 	.word	0x00023600


	//   ....[202]....
        /*0ba0*/ 	.word	0x00023690


	//   ....[203]....
        /*0ba4*/ 	.word	0x000237d0


	//   ....[204]....
        /*0ba8*/ 	.word	0x000238d0


	//   ....[205]....
        /*0bac*/ 	.word	0x00023b40


	//   ....[206]....
        /*0bb0*/ 	.word	0x00023b90


	//   ....[207]....
        /*0bb4*/ 	.word	0x00023d60


	//   ....[208]....
        /*0bb8*/ 	.word	0x00023db0


	//   ....[209]....
        /*0bbc*/ 	.word	0x00023f80


	//   ....[210]....
        /*0bc0*/ 	.word	0x00023fd0


	//   ....[211]....
        /*0bc4*/ 	.word	0x000240c0


	//   ....[212]....
        /*0bc8*/ 	.word	0x00024160


	//   ....[213]....
        /*0bcc*/ 	.word	0x000241c0


	//   ....[214]....
        /*0bd0*/ 	.word	0x00024270


	//   ....[215]....
        /*0bd4*/ 	.word	0x000242d0


	//   ....[216]....
        /*0bd8*/ 	.word	0x00024380


	//   ....[217]....
        /*0bdc*/ 	.word	0x000243e0


	//   ....[218]....
        /*0be0*/ 	.word	0x00024490


	//   ....[219]....
        /*0be4*/ 	.word	0x00024580


	//   ....[220]....
        /*0be8*/ 	.word	0x00024660


	//   ....[221]....
        /*0bec*/ 	.word	0x00024770


	//   ....[222]....
        /*0bf0*/ 	.word	0x00024870


	//   ....[223]....
        /*0bf4*/ 	.word	0x000249a0


	//   ....[224]....
        /*0bf8*/ 	.word	0x00024a80


	//   ....[225]....
        /*0bfc*/ 	.word	0x00024b80


	//   ....[226]....
        /*0c00*/ 	.word	0x00024c60


	//   ....[227]....
        /*0c04*/ 	.word	0x00024cf0


	//   ....[228]....
        /*0c08*/ 	.word	0x00024d90


	//   ....[229]....
        /*0c0c*/ 	.word	0x00024eb0


	//   ....[230]....
        /*0c10*/ 	.word	0x00024f20


	//   ....[231]....
        /*0c14*/ 	.word	0x00024f90


	//   ....[232]....
        /*0c18*/ 	.word	0x00025000


	//   ....[233]....
        /*0c1c*/ 	.word	0x00025070


	//   ....[234]....
        /*0c20*/ 	.word	0x000250f0


	//   ....[235]....
        /*0c24*/ 	.word	0x00025180


	//   ....[236]....
        /*0c28*/ 	.word	0x00025210


	//   ....[237]....
        /*0c2c*/ 	.word	0x00025280


	//   ....[238]....
        /*0c30*/ 	.word	0x000252f0


	//   ....[239]....
        /*0c34*/ 	.word	0x00025360


	//   ....[240]....
        /*0c38*/ 	.word	0x000253e0


	//   ....[241]....
        /*0c3c*/ 	.word	0x00025450


	//   ....[242]....
        /*0c40*/ 	.word	0x000254f0


	//   ....[243]....
        /*0c44*/ 	.word	0x00025580


	//   ....[244]....
        /*0c48*/ 	.word	0x000256b0


	//----- nvinfo : EIATTR_REG_RECONFIG
	.align		4
.L_1096:
        /*0c4c*/ 	.byte	0x01, 0x54
	.zero		2


	//----- nvinfo : EIATTR_SYSCALL_OFFSETS
	.align		4
        /*0c50*/ 	.byte	0x04, 0x46
        /*0c52*/ 	.short	(.L_1098 - .L_1097)


	//   ....[0]....
.L_1097:
        /*0c54*/ 	.word	0x00001e50


	//   ....[1]....
        /*0c58*/ 	.word	0x00001fa0


	//   ....[2]....
        /*0c5c*/ 	.word	0x00007260


	//   ....[3]....
        /*0c60*/ 	.word	0x00007590


	//   ....[4]....
        /*0c64*/ 	.word	0x0001b8a0


	//   ....[5]....
        /*0c68*/ 	.word	0x0001b9f0


	//   ....[6]....
        /*0c6c*/ 	.word	0x0001bae0


	//   ....[7]....
        /*0c70*/ 	.word	0x0001ca30


	//   ....[8]....
        /*0c74*/ 	.word	0x0001d2a0


	//----- nvinfo : EIATTR_MBARRIER_INSTR_OFFSETS
	.align		4
.L_1098:
        /*0c78*/ 	.byte	0x04, 0x39
        /*0c7a*/ 	.short	(.L_1100 - .L_1099)


	//   ....[0]....
.L_1099:
        /*0c7c*/ 	.word	0x00000270
        /*0c80*/ 	.word	0x000000ff
        /*0c84*/ 	.word	0x00038800
        /*0c88*/ 	.short	0x0100
        /*0c8a*/ 	.byte	0x08
	.zero		1


	//   ....[1]....
        /*0c8c*/ 	.word	0x00000280
        /*0c90*/ 	.word	0x000000ff
        /*0c94*/ 	.word	0x00038810
        /*0c98*/ 	.short	0x0100
        /*0c9a*/ 	.byte	0x08
	.zero		1


	//   ....[2]....
        /*0c9c*/ 	.word	0x00000290
        /*0ca0*/ 	.word	0x000000ff
        /*0ca4*/ 	.word	0x00038820
        /*0ca8*/ 	.short	0x0100
        /*0caa*/ 	.byte	0x08
	.zero		1


	//   ....[3]....
        /*0cac*/ 	.word	0x00000340
        /*0cb0*/ 	.word	0x000000ff
        /*0cb4*/ 	.word	0x00038830
        /*0cb8*/ 	.short	0x0100
        /*0cba*/ 	.byte	0x06
	.zero		1


	//   ....[4]....
        /*0cbc*/ 	.word	0x00000350
        /*0cc0*/ 	.word	0x000000ff
        /*0cc4*/ 	.word	0x00038840
        /*0cc8*/ 	.short	0x0100
        /*0cca*/ 	.byte	0x06
	.zero		1


	//   ....[5]....
        /*0ccc*/ 	.word	0x00000360
        /*0cd0*/ 	.word	0x000000ff
        /*0cd4*/ 	.word	0x00038838
        /*0cd8*/ 	.short	0x0100
        /*0cda*/ 	.byte	0x06
	.zero		1


	//   ....[6]....
        /*0cdc*/ 	.word	0x00000370
        /*0ce0*/ 	.word	0x000000ff
        /*0ce4*/ 	.word	0x00038848
        /*0ce8*/ 	.short	0x0100
        /*0cea*/ 	.byte	0x06
	.zero		1


	//   ....[7]....
        /*0cec*/ 	.word	0x000004a0
        /*0cf0*/ 	.word	0x000000ff
        /*0cf4*/ 	.word	0x00038850
        /*0cf8*/ 	.short	0x0100
        /*0cfa*/ 	.byte	0x08
	.zero		1


	//   ....[8]....
        /*0cfc*/ 	.word	0x000004b0
        /*0d00*/ 	.word	0x000000ff
        /*0d04*/ 	.word	0x00038860
        /*0d08*/ 	.short	0x0100
        /*0d0a*/ 	.byte	0x08
	.zero		1


	//   ....[9]....
        /*0d0c*/ 	.word	0x000004c0
        /*0d10*/ 	.word	0x000000ff
        /*0d14*/ 	.word	0x00038858
        /*0d18*/ 	.short	0x0100
        /*0d1a*/ 	.byte	0x08
	.zero		1


	//   ....[10]....
        /*0d1c*/ 	.word	0x000004d0
        /*0d20*/ 	.word	0x000000ff
        /*0d24*/ 	.word	0x00038868
        /*0d28*/ 	.short	0x0100
        /*0d2a*/ 	.byte	0x08
	.zero		1


	//   ....[11]....
        /*0d2c*/ 	.word	0x000005c0
        /*0d30*/ 	.word	0x000000ff
        /*0d34*/ 	.word	0x00038870
        /*0d38*/ 	.short	0x0100
        /*0d3a*/ 	.byte	0x06
	.zero		1


	//   ....[12]....
        /*0d3c*/ 	.word	0x000005d0
        /*0d40*/ 	.word	0x000000ff
        /*0d44*/ 	.word	0x00038880
        /*0d48*/ 	.short	0x0100
        /*0d4a*/ 	.byte	0x06
	.zero		1


	//   ....[13]....
        /*0d4c*/ 	.word	0x000005e0
        /*0d50*/ 	.word	0x000000ff
        /*0d54*/ 	.word	0x00038878
        /*0d58*/ 	.short	0x0100
        /*0d5a*/ 	.byte	0x06
	.zero		1


	//   ....[14]....
        /*0d5c*/ 	.word	0x000005f0
        /*0d60*/ 	.word	0x000000ff
        /*0d64*/ 	.word	0x00038888
        /*0d68*/ 	.short	0x0100
        /*0d6a*/ 	.byte	0x06
	.zero		1


	//   ....[15]....
        /*0d6c*/ 	.word	0x00000720
        /*0d70*/ 	.word	0x000000ff
        /*0d74*/ 	.word	0x00038890
        /*0d78*/ 	.short	0x0100
        /*0d7a*/ 	.byte	0x08
	.zero		1


	//   ....[16]....
        /*0d7c*/ 	.word	0x00000730
        /*0d80*/ 	.word	0x000000ff
        /*0d84*/ 	.word	0x000388a0
        /*0d88*/ 	.short	0x0100
        /*0d8a*/ 	.byte	0x08
	.zero		1


	//   ....[17]....
        /*0d8c*/ 	.word	0x00000740
        /*0d90*/ 	.word	0x000000ff
        /*0d94*/ 	.word	0x00038898
        /*0d98*/ 	.short	0x0100
        /*0d9a*/ 	.byte	0x08
	.zero		1


	//   ....[18]....
        /*0d9c*/ 	.word	0x00000750
        /*0da0*/ 	.word	0x000000ff
        /*0da4*/ 	.word	0x000388a8
        /*0da8*/ 	.short	0x0100
        /*0daa*/ 	.byte	0x08
	.zero		1


	//   ....[19]....
        /*0dac*/ 	.word	0x00000880
        /*0db0*/ 	.word	0x000000ff
        /*0db4*/ 	.word	0x000388b0
        /*0db8*/ 	.short	0x0100
        /*0dba*/ 	.byte	0x08
	.zero		1


	//   ....[20]....
        /*0dbc*/ 	.word	0x00000890
        /*0dc0*/ 	.word	0x000000ff
        /*0dc4*/ 	.word	0x000388c0
        /*0dc8*/ 	.short	0x0100
        /*0dca*/ 	.byte	0x08
	.zero		1


	//   ....[21]....
        /*0dcc*/ 	.word	0x000008a0
        /*0dd0*/ 	.word	0x000000ff
        /*0dd4*/ 	.word	0x000388b8
        /*0dd8*/ 	.short	0x0100
        /*0dda*/ 	.byte	0x08
	.zero		1


	//   ....[22]....
        /*0ddc*/ 	.word	0x000008b0
        /*0de0*/ 	.word	0x000000ff
        /*0de4*/ 	.word	0x000388c8
        /*0de8*/ 	.short	0x0100
        /*0dea*/ 	.byte	0x08
	.zero		1


	//   ....[23]....
        /*0dec*/ 	.word	0x00002bc0
        /*0df0*/ 	.word	0x0000003e
        /*0df4*/ 	.word	0x00038890
        /*0df8*/ 	.short	0x010a
        /*0dfa*/ 	.byte	0x3f
	.zero		1


	//   ....[24]....
        /*0dfc*/ 	.word	0x00003600
        /*0e00*/ 	.word	0x0000003e
        /*0e04*/ 	.word	0x00038890
        /*0e08*/ 	.short	0x010a
        /*0e0a*/ 	.byte	0x3f
	.zero		1


	//   ....[25]....
        /*0e0c*/ 	.word	0x00003e50
        /*0e10*/ 	.word	0x0000003e
        /*0e14*/ 	.word	0x00038890
        /*0e18*/ 	.short	0x010a
        /*0e1a*/ 	.byte	0x3f
	.zero		1


	//   ....[26]....
        /*0e1c*/ 	.word	0x00004230
        /*0e20*/ 	.word	0x00000004
        /*0e24*/ 	.word	0x00000000
        /*0e28*/ 	.short	0x0101
        /*0e2a*/ 	.byte	0x3f
	.zero		1


	//   ....[27]....
        /*0e2c*/ 	.word	0x00004270
        /*0e30*/ 	.word	0x0000003e
        /*0e34*/ 	.word	0x000388b0
        /*0e38*/ 	.short	0x010a
        /*0e3a*/ 	.byte	0x3f
	.zero		1


	//   ....[28]....
        /*0e3c*/ 	.word	0x00004b50
        /*0e40*/ 	.word	0x0000003e
        /*0e44*/ 	.word	0x00000000
        /*0e48*/ 	.short	0x0101
        /*0e4a*/ 	.byte	0x3f
	.zero		1


	//   ....[29]....
        /*0e4c*/ 	.word	0x00005630
        /*0e50*/ 	.word	0x00000005
        /*0e54*/ 	.word	0x00000000
        /*0e58*/ 	.short	0x0101
        /*0e5a*/ 	.byte	0x3f
	.zero		1


	//   ....[30]....
        /*0e5c*/ 	.word	0x000061e0
        /*0e60*/ 	.word	0x00000004
        /*0e64*/ 	.word	0x00000000
        /*0e68*/ 	.short	0x0101
        /*0e6a*/ 	.byte	0x3f
	.zero		1


	//   ....[31]....
        /*0e6c*/ 	.word	0x00007300
        /*0e70*/ 	.word	0x00000012
        /*0e74*/ 	.word	0x00038800
        /*0e78*/ 	.short	0x010a
        /*0e7a*/ 	.byte	0x3f
	.zero		1


	//   ....[32]....
        /*0e7c*/ 	.word	0x00007350
        /*0e80*/ 	.word	0x00000012
        /*0e84*/ 	.word	0x00038800
        /*0e88*/ 	.short	0x010a
        /*0e8a*/ 	.byte	0x3f
	.zero		1


	//   ....[33]....
        /*0e8c*/ 	.word	0x00007de0
        /*0e90*/ 	.word	0x00000012
        /*0e94*/ 	.word	0x00038800
        /*0e98*/ 	.short	0x010a
        /*0e9a*/ 	.byte	0x3f
	.zero		1


	//   ....[34]....
        /*0e9c*/ 	.word	0x000092d0
        /*0ea0*/ 	.word	0x00000012
        /*0ea4*/ 	.word	0x00038800
        /*0ea8*/ 	.short	0x010a
        /*0eaa*/ 	.byte	0x3f
	.zero		1


	//   ....[35]....
        /*0eac*/ 	.word	0x0000a1a0
        /*0eb0*/ 	.word	0x0000000f
        /*0eb4*/ 	.word	0x00038830
        /*0eb8*/ 	.short	0x010a
        /*0eba*/ 	.byte	0x3f
	.zero		1


	//   ....[36]....
        /*0ebc*/ 	.word	0x0000a250
        /*0ec0*/ 	.word	0x0000000f
        /*0ec4*/ 	.word	0x00038830
        /*0ec8*/ 	.short	0x010a
        /*0eca*/ 	.byte	0x3f
	.zero		1


	//   ....[37]....
        /*0ecc*/ 	.word	0x0000a560
        /*0ed0*/ 	.word	0x00000012
        /*0ed4*/ 	.word	0x00038810
        /*0ed8*/ 	.short	0x010a
        /*0eda*/ 	.byte	0x3f
	.zero		1


	//   ....[38]....
        /*0edc*/ 	.word	0x0000a5b0
        /*0ee0*/ 	.word	0x0000000f
        /*0ee4*/ 	.word	0x00038850
        /*0ee8*/ 	.short	0x010a
        /*0eea*/ 	.byte	0x3f
	.zero		1


	//   ....[39]....
        /*0eec*/ 	.word	0x0000a620
        /*0ef0*/ 	.word	0x0000000f
        /*0ef4*/ 	.word	0x00038850
        /*0ef8*/ 	.short	0x010a
        /*0efa*/ 	.byte	0x3f
	.zero		1


	//   ....[40]....
        /*0efc*/ 	.word	0x0000cfb0
        /*0f00*/ 	.word	0x00000000
        /*0f04*/ 	.word	0x00000000
        /*0f08*/ 	.short	0x0101
        /*0f0a*/ 	.byte	0x3f
	.zero		1


	//   ....[41]....
        /*0f0c*/ 	.word	0x0000d5f0
        /*0f10*/ 	.word	0x0000000f
        /*0f14*/ 	.word	0x00000000
        /*0f18*/ 	.short	0x0101
        /*0f1a*/ 	.byte	0x3f
	.zero		1


	//   ....[42]....
        /*0f1c*/ 	.word	0x0000d780
        /*0f20*/ 	.word	0x00000014
        /*0f24*/ 	.word	0x00038830
        /*0f28*/ 	.short	0x010a
        /*0f2a*/ 	.byte	0x3f
	.zero		1


	//   ....[43]....
        /*0f2c*/ 	.word	0x0000d7f0
        /*0f30*/ 	.word	0x00000014
        /*0f34*/ 	.word	0x00038830
        /*0f38*/ 	.short	0x010a
        /*0f3a*/ 	.byte	0x3f
	.zero		1


	//   ....[44]....
        /*0f3c*/ 	.word	0x0000da60
        /*0f40*/ 	.word	0x00000014
        /*0f44*/ 	.word	0x00038850
        /*0f48*/ 	.short	0x010a
        /*0f4a*/ 	.byte	0x3f
	.zero		1


	//   ....[45]....
        /*0f4c*/ 	.word	0x0000dab0
        /*0f50*/ 	.word	0x00000014
        /*0f54*/ 	.word	0x00038850
        /*0f58*/ 	.short	0x010a
        /*0f5a*/ 	.byte	0x3f
	.zero		1


	//   ....[46]....
        /*0f5c*/ 	.word	0x0000fd30
        /*0f60*/ 	.word	0x0000000c
        /*0f64*/ 	.word	0x00000000
        /*0f68*/ 	.short	0x0101
        /*0f6a*/ 	.byte	0x3f
	.zero		1


	//   ....[47]....
        /*0f6c*/ 	.word	0x00011290
        /*0f70*/ 	.word	0x00000014
        /*0f74*/ 	.word	0x00000000
        /*0f78*/ 	.short	0x0101
        /*0f7a*/ 	.byte	0x3f
	.zero		1


	//   ....[48]....
        /*0f7c*/ 	.word	0x000113c0
        /*0f80*/ 	.word	0x00000014
        /*0f84*/ 	.word	0x00038830
        /*0f88*/ 	.short	0x010a
        /*0f8a*/ 	.byte	0x3f
	.zero		1


	//   ....[49]....
        /*0f8c*/ 	.word	0x00011430
        /*0f90*/ 	.word	0x00000014
        /*0f94*/ 	.word	0x00038830
        /*0f98*/ 	.short	0x010a
        /*0f9a*/ 	.byte	0x3f
	.zero		1


	//   ....[50]....
        /*0f9c*/ 	.word	0x000116a0
        /*0fa0*/ 	.word	0x00000014
        /*0fa4*/ 	.word	0x00038850
        /*0fa8*/ 	.short	0x010a
        /*0faa*/ 	.byte	0x3f
	.zero		1


	//   ....[51]....
        /*0fac*/ 	.word	0x000116f0
        /*0fb0*/ 	.word	0x00000014
        /*0fb4*/ 	.word	0x00038850
        /*0fb8*/ 	.short	0x010a
        /*0fba*/ 	.byte	0x3f
	.zero		1


	//   ....[52]....
        /*0fbc*/ 	.word	0x00013710
        /*0fc0*/ 	.word	0x000000a9
        /*0fc4*/ 	.word	0x00000000
        /*0fc8*/ 	.short	0x0101
        /*0fca*/ 	.byte	0x3f
	.zero		1


	//   ....[53]....
        /*0fcc*/ 	.word	0x00014990
        /*0fd0*/ 	.word	0x00000014
        /*0fd4*/ 	.word	0x00000000
        /*0fd8*/ 	.short	0x0101
        /*0fda*/ 	.byte	0x3f
	.zero		1


	//   ....[54]....
        /*0fdc*/ 	.word	0x00017220
        /*0fe0*/ 	.word	0x00000000
        /*0fe4*/ 	.word	0x00000000
        /*0fe8*/ 	.short	0x0101
        /*0fea*/ 	.byte	0x3f
	.zero		1


	//   ....[55]....
        /*0fec*/ 	.word	0x00019cf0
        /*0ff0*/ 	.word	0x00000017
        /*0ff4*/ 	.word	0x00038820
        /*0ff8*/ 	.short	0x010a
        /*0ffa*/ 	.byte	0x3f
	.zero		1


	//   ....[56]....
        /*0ffc*/ 	.word	0x00019d80
        /*1000*/ 	.word	0x00000003
        /*1004*/ 	.word	0x000388a0
        /*1008*/ 	.short	0x010a
        /*100a*/ 	.byte	0x3f
	.zero		1


	//   ....[57]....
        /*100c*/ 	.word	0x00019fd0
        /*1010*/ 	.word	0x00000003
        /*1014*/ 	.word	0x000388c0
        /*1018*/ 	.short	0x010a
        /*101a*/ 	.byte	0x3f
	.zero		1


	//   ....[58]....
        /*101c*/ 	.word	0x0001a9a0
        /*1020*/ 	.word	0x00000008
        /*1024*/ 	.word	0x000388a0
        /*1028*/ 	.short	0x010a
        /*102a*/ 	.byte	0x3f
	.zero		1


	//   ....[59]....
        /*102c*/ 	.word	0x0001abe0
        /*1030*/ 	.word	0x00000008
        /*1034*/ 	.word	0x000388c0
        /*1038*/ 	.short	0x010a
        /*103a*/ 	.byte	0x3f
	.zero		1


	//   ....[60]....
        /*103c*/ 	.word	0x0001c2a0
        /*1040*/ 	.word	0x0000001f
        /*1044*/ 	.word	0x00038840
        /*1048*/ 	.short	0x010a
        /*104a*/ 	.byte	0x3f
	.zero		1


	//   ....[61]....
        /*104c*/ 	.word	0x0001c760
        /*1050*/ 	.word	0x0000001f
        /*1054*/ 	.word	0x00038830
        /*1058*/ 	.short	0x0107
        /*105a*/ 	.byte	0x3f
	.zero		1


	//   ....[62]....
        /*105c*/ 	.word	0x0001c830
        /*1060*/ 	.word	0x0000001f
        /*1064*/ 	.word	0x00038830
        /*1068*/ 	.short	0x0101
        /*106a*/ 	.byte	0x3f
	.zero		1


	//   ....[63]....
        /*106c*/ 	.word	0x0001d0e0
        /*1070*/ 	.word	0x00000017
        /*1074*/ 	.word	0x00038800
        /*1078*/ 	.short	0x0107
        /*107a*/ 	.byte	0x3f
	.zero		1


	//   ....[64]....
        /*107c*/ 	.word	0x0001d170
        /*1080*/ 	.word	0x00000017
        /*1084*/ 	.word	0x00038800
        /*1088*/ 	.short	0x0101
        /*108a*/ 	.byte	0x3f
	.zero		1


	//   ....[65]....
        /*108c*/ 	.word	0x0001e080
        /*1090*/ 	.word	0x00000017
        /*1094*/ 	.word	0x00038810
        /*1098*/ 	.short	0x0107
        /*109a*/ 	.byte	0x3f
	.zero		1


	//   ....[66]....
        /*109c*/ 	.word	0x0001e180
        /*10a0*/ 	.word	0x00000017
        /*10a4*/ 	.word	0x00038810
        /*10a8*/ 	.short	0x0101
        /*10aa*/ 	.byte	0x3f
	.zero		1


	//   ....[67]....
        /*10ac*/ 	.word	0x0001e1a0
        /*10b0*/ 	.word	0x00000017
        /*10b4*/ 	.word	0x00038820
        /*10b8*/ 	.short	0x010a
        /*10ba*/ 	.byte	0x3f
	.zero		1


	//   ....[68]....
        /*10bc*/ 	.word	0x0001e230
        /*10c0*/ 	.word	0x0000001f
        /*10c4*/ 	.word	0x00038860
        /*10c8*/ 	.short	0x010a
        /*10ca*/ 	.byte	0x3f
	.zero		1


	//   ....[69]....
        /*10cc*/ 	.word	0x0001eb60
        /*10d0*/ 	.word	0x0000001f
        /*10d4*/ 	.word	0x00038850
        /*10d8*/ 	.short	0x0107
        /*10da*/ 	.byte	0x3f
	.zero		1


	//   ....[70]....
        /*10dc*/ 	.word	0x0001ec30
        /*10e0*/ 	.word	0x0000001f
        /*10e4*/ 	.word	0x00038850
        /*10e8*/ 	.short	0x0101
        /*10ea*/ 	.byte	0x3f
	.zero		1


	//   ....[71]....
        /*10ec*/ 	.word	0x0001efb0
        /*10f0*/ 	.word	0x00000006
        /*10f4*/ 	.word	0x00038840
        /*10f8*/ 	.short	0x010a
        /*10fa*/ 	.byte	0x3f
	.zero		1


	//   ....[72]....
        /*10fc*/ 	.word	0x0001f2f0
        /*1100*/ 	.word	0x00000006
        /*1104*/ 	.word	0x00038830
        /*1108*/ 	.short	0x0107
        /*110a*/ 	.byte	0x3f
	.zero		1


	//   ....[73]....
        /*110c*/ 	.word	0x0001f3b0
        /*1110*/ 	.word	0x00000006
        /*1114*/ 	.word	0x00038830
        /*1118*/ 	.short	0x0101
        /*111a*/ 	.byte	0x3f
	.zero		1


	//   ....[74]....
        /*111c*/ 	.word	0x0001f3e0
        /*1120*/ 	.word	0x00000006
        /*1124*/ 	.word	0x00038860
        /*1128*/ 	.short	0x010a
        /*112a*/ 	.byte	0x3f
	.zero		1


	//   ....[75]....
        /*112c*/ 	.word	0x0001fab0
        /*1130*/ 	.word	0x00000006
        /*1134*/ 	.word	0x00038850
        /*1138*/ 	.short	0x0107
        /*113a*/ 	.byte	0x3f
	.zero		1


	//   ....[76]....
        /*113c*/ 	.word	0x0001fb70
        /*1140*/ 	.word	0x00000006
        /*1144*/ 	.word	0x00038850
        /*1148*/ 	.short	0x0101
        /*114a*/ 	.byte	0x3f
	.zero		1


	//   ....[77]....
        /*114c*/ 	.word	0x000209e0
        /*1150*/ 	.word	0x00000004
        /*1154*/ 	.word	0x00038820
        /*1158*/ 	.short	0x010a
        /*115a*/ 	.byte	0x3f
	.zero		1


	//   ....[78]....
        /*115c*/ 	.word	0x00020b50
        /*1160*/ 	.word	0x00000005
        /*1164*/ 	.word	0x00038840
        /*1168*/ 	.short	0x010a
        /*116a*/ 	.byte	0x3f
	.zero		1


	//   ....[79]....
        /*116c*/ 	.word	0x00020bf0
        /*1170*/ 	.word	0x00000019
        /*1174*/ 	.word	0x00038840
        /*1178*/ 	.short	0x010a
        /*117a*/ 	.byte	0x3f
	.zero		1


	//   ....[80]....
        /*117c*/ 	.word	0x00020c30
        /*1180*/ 	.word	0x00000005
        /*1184*/ 	.word	0x00038860
        /*1188*/ 	.short	0x010a
        /*118a*/ 	.byte	0x3f
	.zero		1


	//   ....[81]....
        /*118c*/ 	.word	0x00020c70
        /*1190*/ 	.word	0x00000019
        /*1194*/ 	.word	0x00038860
        /*1198*/ 	.short	0x010a
        /*119a*/ 	.byte	0x3f
	.zero		1


	//   ....[82]....
        /*119c*/ 	.word	0x00020cd0
        /*11a0*/ 	.word	0x0000003e
        /*11a4*/ 	.word	0x00038890
        /*11a8*/ 	.short	0x010a
        /*11aa*/ 	.byte	0x3f
	.zero		1


	//   ....[83]....
        /*11ac*/ 	.word	0x00020e40
        /*11b0*/ 	.word	0x0000003e
        /*11b4*/ 	.word	0x00038890
        /*11b8*/ 	.short	0x010a
        /*11ba*/ 	.byte	0x3f
	.zero		1


	//   ....[84]....
        /*11bc*/ 	.word	0x00020fc0
        /*11c0*/ 	.word	0x0000003e
        /*11c4*/ 	.word	0x00038890
        /*11c8*/ 	.short	0x010a
        /*11ca*/ 	.byte	0x3f
	.zero		1


	//   ....[85]....
        /*11cc*/ 	.word	0x00021120
        /*11d0*/ 	.word	0x0000003e
        /*11d4*/ 	.word	0x000388b0
        /*11d8*/ 	.short	0x010a
        /*11da*/ 	.byte	0x3f
	.zero		1


	//   ....[86]....
        /*11dc*/ 	.word	0x00021500
        /*11e0*/ 	.word	0x00000012
        /*11e4*/ 	.word	0x00038800
        /*11e8*/ 	.short	0x010a
        /*11ea*/ 	.byte	0x3f
	.zero		1


	//   ....[87]....
        /*11ec*/ 	.word	0x00021b10
        /*11f0*/ 	.word	0x00000012
        /*11f4*/ 	.word	0x00038800
        /*11f8*/ 	.short	0x010a
        /*11fa*/ 	.byte	0x3f
	.zero		1


	//   ....[88]....
        /*11fc*/ 	.word	0x00021b60
        /*1200*/ 	.word	0x0000000f
        /*1204*/ 	.word	0x00038830
        /*1208*/ 	.short	0x010a
        /*120a*/ 	.byte	0x3f
	.zero		1


	//   ....[89]....
        /*120c*/ 	.word	0x00021bb0
        /*1210*/ 	.word	0x00000012
        /*1214*/ 	.word	0x00038810
        /*1218*/ 	.short	0x010a
        /*121a*/ 	.byte	0x3f
	.zero		1


	//   ....[90]....
        /*121c*/ 	.word	0x00021c00
        /*1220*/ 	.word	0x0000000f
        /*1224*/ 	.word	0x00038850
        /*1228*/ 	.short	0x010a
        /*122a*/ 	.byte	0x3f
	.zero		1


	//   ....[91]....
        /*122c*/ 	.word	0x00021c50
        /*1230*/ 	.word	0x00000014
        /*1234*/ 	.word	0x00038830
        /*1238*/ 	.short	0x010a
        /*123a*/ 	.byte	0x3f
	.zero		1


	//   ....[92]....
        /*123c*/ 	.word	0x00021ca0
        /*1240*/ 	.word	0x00000014
        /*1244*/ 	.word	0x00038850
        /*1248*/ 	.short	0x010a
        /*124a*/ 	.byte	0x3f
	.zero		1


	//   ....[93]....
        /*124c*/ 	.word	0x00021cf0
        /*1250*/ 	.word	0x00000014
        /*1254*/ 	.word	0x00038830
        /*1258*/ 	.short	0x010a
        /*125a*/ 	.byte	0x3f
	.zero		1


	//   ....[94]....
        /*125c*/ 	.word	0x00021d40
        /*1260*/ 	.word	0x00000014
        /*1264*/ 	.word	0x00038850
        /*1268*/ 	.short	0x010a
        /*126a*/ 	.byte	0x3f
	.zero		1


	//   ....[95]....
        /*126c*/ 	.word	0x00021ee0
        /*1270*/ 	.word	0x00000017
        /*1274*/ 	.word	0x00038820
        /*1278*/ 	.short	0x010a
        /*127a*/ 	.byte	0x3f
	.zero		1


	//   ....[96]....
        /*127c*/ 	.word	0x00021f30
        /*1280*/ 	.word	0x00000003
        /*1284*/ 	.word	0x000388a0
        /*1288*/ 	.short	0x010a
        /*128a*/ 	.byte	0x3f
	.zero		1


	//   ....[97]....
        /*128c*/ 	.word	0x00021f80
        /*1290*/ 	.word	0x00000003
        /*1294*/ 	.word	0x000388c0
        /*1298*/ 	.short	0x010a
        /*129a*/ 	.byte	0x3f
	.zero		1


	//   ....[98]....
        /*129c*/ 	.word	0x00021fd0
        /*12a0*/ 	.word	0x00000008
        /*12a4*/ 	.word	0x000388a0
        /*12a8*/ 	.short	0x010a
        /*12aa*/ 	.byte	0x3f
	.zero		1


	//   ....[99]....
        /*12ac*/ 	.word	0x00022020
        /*12b0*/ 	.word	0x00000008
        /*12b4*/ 	.word	0x000388c0
        /*12b8*/ 	.short	0x010a
        /*12ba*/ 	.byte	0x3f
	.zero		1


	//   ....[100]....
        /*12bc*/ 	.word	0x00022140
        /*12c0*/ 	.word	0x0000001f
        /*12c4*/ 	.word	0x00038840
        /*12c8*/ 	.short	0x010a
        /*12ca*/ 	.byte	0x3f
	.zero		1


	//   ....[101]....
        /*12cc*/ 	.word	0x000236d0
        /*12d0*/ 	.word	0x00000017
        /*12d4*/ 	.word	0x00038820
        /*12d8*/ 	.short	0x010a
        /*12da*/ 	.byte	0x3f
	.zero		1


	//   ....[102]....
        /*12dc*/ 	.word	0x00023720
        /*12e0*/ 	.word	0x0000001f
        /*12e4*/ 	.word	0x00038860
        /*12e8*/ 	.short	0x010a
        /*12ea*/ 	.byte	0x3f
	.zero		1


	//   ....[103]....
        /*12ec*/ 	.word	0x00024010
        /*12f0*/ 	.word	0x00000006
        /*12f4*/ 	.word	0x00038840
        /*12f8*/ 	.short	0x010a
        /*12fa*/ 	.byte	0x3f
	.zero		1


	//   ....[104]....
        /*12fc*/ 	.word	0x000244d0
        /*1300*/ 	.word	0x00000006
        /*1304*/ 	.word	0x00038860
        /*1308*/ 	.short	0x010a
        /*130a*/ 	.byte	0x3f
	.zero		1


	//   ....[105]....
        /*130c*/ 	.word	0x000255d0
        /*1310*/ 	.word	0x00000004
        /*1314*/ 	.word	0x00038820
        /*1318*/ 	.short	0x010a
        /*131a*/ 	.byte	0x3f
	.zero		1


	//   ....[106]....
        /*131c*/ 	.word	0x00025770
        /*1320*/ 	.word	0x00000005
        /*1324*/ 	.word	0x00038840
        /*1328*/ 	.short	0x010a
        /*132a*/ 	.byte	0x3f
	.zero		1


	//   ....[107]....
        /*132c*/ 	.word	0x000257c0
        /*1330*/ 	.word	0x00000019
        /*1334*/ 	.word	0x00038840
        /*1338*/ 	.short	0x010a
        /*133a*/ 	.byte	0x3f
	.zero		1


	//   ....[108]....
        /*133c*/ 	.word	0x00025810
        /*1340*/ 	.word	0x00000005
        /*1344*/ 	.word	0x00038860
        /*1348*/ 	.short	0x010a
        /*134a*/ 	.byte	0x3f
	.zero		1


	//----- nvinfo : EIATTR_NUM_MBARRIERS
	.align		4
.L_1100:
        /*134c*/ 	.byte	0x03, 0x38
        /*134e*/ 	.short	0x0017


	//----- nvinfo : EIATTR_EXIT_INSTR_OFFSETS
	.align		4
        /*1350*/ 	.byte	0x04, 0x1c
        /*1352*/ 	.short	(.L_1102 - .L_1101)


	//   ....[0]....
.L_1101:
        /*1354*/ 	.word	0x00020cc0


	//----- nvinfo : EIATTR_MAX_THREADS
	.align		4
.L_1102:
        /*1358*/ 	.byte	0x04, 0x05
        /*135a*/ 	.short	(.L_1104 - .L_1103)
.L_1103:
        /*135c*/ 	.word	0x00000180
        /*1360*/ 	.word	0x00000001
        /*1364*/ 	.word	0x00000001


	//----- nvinfo : EIATTR_CRS_STACK_SIZE
	.align		4
.L_1104:
        /*1368*/ 	.byte	0x04, 0x1e
        /*136a*/ 	.short	(.L_1106 - .L_1105)
.L_1105:
        /*136c*/ 	.word	0x00000000


	//----- nvinfo : EIATTR_CBANK_PARAM_SIZE
	.align		4
.L_1106:
        /*1370*/ 	.byte	0x03, 0x19
        /*1372*/ 	.short	0x0bf0


	//----- nvinfo : EIATTR_PARAM_CBANK
	.align		4
        /*1374*/ 	.byte	0x04, 0x0a
        /*1376*/ 	.short	(.L_1108 - .L_1107)
	.align		4
.L_1107:
        /*1378*/ 	.word	index@(.nv.constant0._ZN7cutlass13device_kernelIN5flash11enable_sm90INS1_16FlashAttnFwdSm90INS1_25CollectiveMainloopFwdSm90ILi2EN4cute5tupleIJNS5_1CILi1EEES8_S8_EEENS6_IJNS7_ILi64EEESA_SA_EEELi512ENS_6half_tEfNS_4arch4Sm90ELb1ELb0ELb1ELb1ELb1ELb1ELb1ELb0ELb0ELb1ELb0ELb0EEENS1_21CollectiveEpilogueFwdINS6_IJSA_NS7_ILi512EEESA_EEES9_SC_SE_Li256ELb1ELb1ELb0ELb0EEENS1_36VarlenDynamicPersistentTileSchedulerILi64ELi64ELi256ELi128ELb0ELb1ELb1ELb1ELb1ELb1EEEEEEEEEvNT_6ParamsE)
        /*137c*/ 	.short	0x0210
        /*137e*/ 	.short	0x0bf0


	//----- nvinfo : EIATTR_SW_WAR
	.align		4
.L_1108:
        /*1380*/ 	.byte	0x04, 0x36
        /*1382*/ 	.short	(.L_1110 - .L_1109)
.L_1109:
        /*1384*/ 	.word	0x00000008
.L_1110:


//--------------------- .nv.info._ZN7cutlass13device_kernelIN5flash11enable_sm90INS1_16FlashAttnFwdSm90INS1_25CollectiveMainloopFwdSm90ILi2EN4cute5tupleIJNS5_1CILi1EEES8_S8_EEENS6_IJNS7_ILi128EEENS7_ILi96EEENS7_ILi64EEEEEELi256ENS_6half_tEfNS_4arch4Sm90ELb0ELb0ELb1ELb0ELb1ELb0ELb0ELb1ELb0ELb1ELb0ELb0EEENS1_21CollectiveEpilogueFwdINS6_IJSA_NS7_ILi256EEESB_EEES9_SE_SG_Li256ELb0ELb1ELb0ELb0EEENS1_29StaticPersistentTileSchedulerILb0EEEEEEEEEvNT_6ParamsE --------------------------
	.section	.nv.info._ZN7cutlass13device_kernelIN5flash11enable_sm90INS1_16FlashAttnFwdSm90INS1_25CollectiveMainloopFwdSm90ILi2EN4cute5tupleIJNS5_1CILi1EEES8_S8_EEENS6_IJNS7_ILi128EEENS7_ILi96EEENS7_ILi64EEEEEELi256ENS_6half_tEfNS_4arch4Sm90ELb0ELb0ELb1ELb0ELb1ELb0ELb0ELb1ELb0ELb1ELb0ELb0EEENS1_21CollectiveEpilogueFwdINS6_IJSA_NS7_ILi256EEESB_EEES9_SE_SG_Li256ELb0ELb1ELb0ELb0EEENS1_29StaticPersistentTileSchedulerILb0EEEEEEEEEvNT_6ParamsE,"",@"SHT_CUDA_INFO"
	.sectionflags	@""
	.align	4


	//----- nvinfo : EIATTR_CUDA_API_VERSION
	.align		4
        /*0000*/ 	.byte	0x04, 0x37
        /*0002*/ 	.short	(.L_1112 - .L_1111)
.L_1111:
        /*0004*/ 	.word	0x00000082


	//----- nvinfo : EIATTR_KPARAM_INFO
	.align		4
.L_1112:
        /*0008*/ 	.byte	0x04, 0x17
        /*000a*/ 	.short	(.L_1114 - .L_1113)
.L_1113:
        /*000c*/ 	.word	0x00000000
        /*0010*/ 	.short	0x0000
        /*0012*/ 	.short	0x0070
        /*0014*/ 	.byte	0x00, 0xf0, 0x01, 0x28


	//----- nvinfo : EIATTR_SPARSE_MMA_MASK
	.align		4
.L_1114:
        /*0018*/ 	.byte	0x03, 0x50
        /*001a*/ 	.short	0x0000


	//----- nvinfo : EIATTR_MAXREG_COUNT
	.align		4
        /*001c*/ 	.byte	0x03, 0x1b
        /*001e*/ 	.short	0x00a8


	//----- nvinfo : EIATTR_NUM_BARRIERS
	.align		4
        /*0020*/ 	.byte	0x02, 0x4c
        /*0022*/ 	.byte	0x10
	.zero		1


	//----- nvinfo : EIATTR_EXTERNS
	.align		4
        /*0024*/ 	.byte	0x04, 0x0f
        /*0026*/ 	.short	(.L_1116 - .L_1115)


	//   ....[0]....
	.align		4
.L_1115:
        /*0028*/ 	.word	index@(__assertfail)


	//----- nvinfo : EIATTR_ANNOTATIONS
	.align		4
.L_1116:
        /*002c*/ 	.byte	0x04, 0x55
        /*002e*/ 	.short	(.L_1118 - .L_1117)


	//   ....[0]....
.L_1117:
        /* <DEDUP_REMOVED lines=10> */


	//----- nvinfo : EIATTR_MERCURY_ISA_VERSION
	.align		4
.L_1118:
        /*00c0*/ 	.byte	0x03, 0x5f
        /*00c2*/ 	.short	0x0101


	//----- nvinfo : EIATTR_INT_WARP_WIDE_INSTR_OFFSETS
	.align		4
        /*00c4*/ 	.byte	0x04, 0x31
        /*00c6*/ 	.short	(.L_1120 - .L_1119)


	//   ....[0]....
.L_1119:
        /*00c8*/ 	.word	0x000000c0


	//   ....[1]....
        /*00cc*/ 	.word	0x000000d0


	//   ....[2]....
        /*00d0*/ 	.word	0x00000170


	//----- nvinfo : EIATTR_COOP_GROUP_MASK_REGIDS
	.align		4
.L_1120:
        /*00d4*/ 	.byte	0x04, 0x29
        /*00d6*/ 	.short	(.L_1122 - .L_1121)


	//   ....[0]....
.L_1121:
        /*00d8*/ 	.word	0xffffffff


	//   ....[1]....
        /*00dc*/ 	.word	0xffffffff


	//   ....[2]....
        /*00e0*/ 	.word	0xffffffff


	//   ....[3]....
        /*00e4*/ 	.word	0xffffffff


	//   ....[4]....
        /*00e8*/ 	.word	0xffffffff


	//   ....[5]....
        /*00ec*/ 	.word	0xffffffff


	//   ....[6]....
        /*00f0*/ 	.word	0xffffffff


	//   ....[7]....
        /*00f4*/ 	.word	0xffffffff


	//   ....[8]....
        /*00f8*/ 	.word	0xffffffff


	//   ....[9]....
        /*00fc*/ 	.word	0xffffffff


	//   ....[10]....
        /*0100*/ 	.word	0xffffffff


	//   ....[11]....
        /*0104*/ 	.word	0xffffffff


	//   ....[12]....
        /*0108*/ 	.word	0xffffffff


	//   ....[13]....
        /*010c*/ 	.word	0xffffffff


	//   ....[14]....
        /*0110*/ 	.word	0xffffffff


	//   ....[15]....
        /*0114*/ 	.word	0xffffffff


	//   ....[16]....
        /*0118*/ 	.word	0xffffffff


	//   ....[17]....
        /*011c*/ 	.word	0xffffffff


	//   ....[18]....
        /*0120*/ 	.word	0xffffffff


	//   ....[19]....
        /*0124*/ 	.word	0xffffffff


	//   ....[20]....
        /*0128*/ 	.word	0xffffffff


	//   ....[21]....
        /*012c*/ 	.word	0xffffffff


	//   ....[22]....
        /*0130*/ 	.word	0xffffffff


	//   ....[23]....
        /*0134*/ 	.word	0xffffffff


	//   ....[24]....
        /*0138*/ 	.word	0xffffffff


	//   ....[25]....
        /*013c*/ 	.word	0xffffffff


	//   ....[26]....
        /*0140*/ 	.word	0xffffffff


	//   ....[27]....
        /*0144*/ 	.word	0xffffffff


	//   ....[28]....
        /*0148*/ 	.word	0xffffffff


	//   ....[29]....
        /*014c*/ 	.word	0xffffffff


	//   ....[30]....
        /*0150*/ 	.word	0xffffffff


	//   ....[31]....
        /*0154*/ 	.word	0xffffffff


	//   ....[32]....
        /*0158*/ 	.word	0xffffffff


	//   ....[33]....
        /*015c*/ 	.word	0xffffffff


	//   ....[34]....
        /*0160*/ 	.word	0xffffffff


	//   ....[35]....
        /*0164*/ 	.word	0xffffffff


	//   ....[36]....
        /*0168*/ 	.word	0xffffffff


	//   ....[37]....
        /*016c*/ 	.word	0xffffffff


	//   ....[38]....
        /*0170*/ 	.word	0xffffffff


	//   ....[39]....
        /*0174*/ 	.word	0xffffffff


	//   ....[40]....
        /*0178*/ 	.word	0xffffffff


	//   ....[41]....
        /*017c*/ 	.word	0xffffffff


	//   ....[42]....
        /*0180*/ 	.word	0xffffffff


	//   ....[43]....
        /*0184*/ 	.word	0xffffffff


	//   ....[44]....
        /*0188*/ 	.word	0xffffffff


	//   ....[45]....
        /*018c*/ 	.word	0xffffffff


	//   ....[46]....
        /*0190*/ 	.word	0xffffffff


	//   ....[47]....
        /*0194*/ 	.word	0xffffffff


	//   ....[48]....
        /*0198*/ 	.word	0xffffffff


	//   ....[49]....
        /*019c*/ 	.word	0xffffffff


	//   ....[50]....
        /*01a0*/ 	.word	0xffffffff


	//   ....[51]....
        /*01a4*/ 	.word	0xffffffff


	//   ....[52]....
        /*01a8*/ 	.word	0xffffffff


	//   ....[53]....
        /*01ac*/ 	.word	0xffffffff


	//   ....[54]....
        /*01b0*/ 	.word	0xffffffff


	//   ....[55]....
        /*01b4*/ 	.word	0xffffffff


	//   ....[56]....
        /*01b8*/ 	.word	0xffffffff


	//   ....[57]....
        /*01bc*/ 	.word	0xffffffff


	//   ....[58]....
        /*01c0*/ 	.word	0xffffffff


	//   ....[59]....
        /*01c4*/ 	.word	0xffffffff


	//   ....[60]....
        /*01c8*/ 	.word	0xffffffff


	//   ....[61]....
        /*01cc*/ 	.word	0xffffffff


	//   ....[62]....
        /*01d0*/ 	.word	0xffffffff


	//   ....[63]....
        /*01d4*/ 	.word	0xffffffff


	//   ....[64]....
        /*01d8*/ 	.word	0xffffffff


	//   ....[65]....
        /*01dc*/ 	.word	0xffffffff


	//   ....[66]....
        /*01e0*/ 	.word	0xffffffff


	//   ....[67]....
        /*01e4*/ 	.word	0xffffffff


	//   ....[68]....
        /*01e8*/ 	.word	0xffffffff


	//   ....[69]....
        /*01ec*/ 	.word	0xffffffff


	//   ....[70]....
        /*01f0*/ 	.word	0xffffffff


	//   ....[71]....
        /*01f4*/ 	.word	0xffffffff


	//   ....[72]....
        /*01f8*/ 	.word	0xffffffff


	//   ....[73]....
        /*01fc*/ 	.word	0xffffffff


	//   ....[74]....
        /*0200*/ 	.word	0xffffffff


	//   ....[75]....
        /*0204*/ 	.word	0xffffffff


	//   ....[76]....
        /*0208*/ 	.word	0xffffffff


	//   ....[77]....
        /*020c*/ 	.word	0xffffffff


	//   ....[78]....
        /*0210*/ 	.word	0xffffffff


	//   ....[79]....
        /*0214*/ 	.word	0xffffffff


	//   ....[80]....
        /*0218*/ 	.word	0xffffffff


	//   ....[81]....
        /*021c*/ 	.word	0xffffffff


	//   ....[82]....
        /*0220*/ 	.word	0xffffffff


	//   ....[83]....
        /*0224*/ 	.word	0xffffffff


	//   ....[84]....
        /*0228*/ 	.word	0xffffffff


	//   ....[85]....
        /*022c*/ 	.word	0xffffffff


	//   ....[86]....
        /*0230*/ 	.word	0xffffffff


	//   ....[87]....
        /*0234*/ 	.word	0xffffffff


	//   ....[88]....
        /*0238*/ 	.word	0xffffffff


	//   ....[89]....
        /*023c*/ 	.word	0xffffffff


	//   ....[90]....
        /*0240*/ 	.word	0xffffffff


	//   ....[91]....
        /*0244*/ 	.word	0xffffffff


	//   ....[92]....
        /*0248*/ 	.word	0xffffffff


	//   ....[93]....
        /*024c*/ 	.word	0xffffffff


	//   ....[94]....
        /*0250*/ 	.word	0xffffffff


	//   ....[95]....
        /*0254*/ 	.word	0xffffffff


	//   ....[96]....
        /*0258*/ 	.word	0x0500000f


	//   ....[97]....
        /*025c*/ 	.word	0x0500000f


	//   ....[98]....
        /*0260*/ 	.word	0x0500000f


	//   ....[99]....
        /*0264*/ 	.word	0x0500000f


	//   ....[100]....
        /*0268*/ 	.word	0x0500000f


	//   ....[101]....
        /*026c*/ 	.word	0x0500000f


	//   ....[102]....
        /*0270*/ 	.word	0x0500000f


	//   ....[103]....
        /*0274*/ 	.word	0x0500000f


	//   ....[104]....
        /*0278*/ 	.word	0x0500000f


	//   ....[105]....
        /*027c*/ 	.word	0x0500000f


	//   ....[106]....
        /*0280*/ 	.word	0x0500000f


	//   ....[107]....
        /*0284*/ 	.word	0x0500000f


	//   ....[108]....
        /*0288*/ 	.word	0x0500000f


	//   ....[109]....
        /*028c*/ 	.word	0x0500000f


	//   ....[110]....
        /*0290*/ 	.word	0x0500000f


	//   ....[111]....
        /*0294*/ 	.word	0x0500000f


	//   ....[112]....
        /*0298*/ 	.word	0x0500000f


	//   ....[113]....
        /*029c*/ 	.word	0x0500000f


	//   ....[114]....
        /*02a0*/ 	.word	0x0500000f


	//   ....[115]....
        /*02a4*/ 	.word	0x0500000f


	//   ....[116]....
        /*02a8*/ 	.word	0x0500000f


	//   ....[117]....
        /*02ac*/ 	.word	0x0500000f


	//   ....[118]....
        /*02b0*/ 	.word	0x0500000f


	//   ....[119]....
        /*02b4*/ 	.word	0x0500000f


	//   ....[120]....
        /*02b8*/ 	.word	0x0500000f


	//   ....[121]....
        /*02bc*/ 	.word	0x0500000f


	//   ....[122]....
        /*02c0*/ 	.word	0x0500000f


	//   ....[123]....
        /*02c4*/ 	.word	0x0500000f


	//   ....[124]....
        /*02c8*/ 	.word	0x0500000f


	//   ....[125]....
        /*02cc*/ 	.word	0x0500000f


	//   ....[126]....
        /*02d0*/ 	.word	0x0500000f


	//   ....[127]....
        /*02d4*/ 	.word	0x0500000f


	//   ....[128]....
        /*02d8*/ 	.word	0x0500000f


	//   ....[129]....
        /*02dc*/ 	.word	0x0500000f


	//   ....[130]....
        /*02e0*/ 	.word	0x0500000f


	//   ....[131]....
        /*02e4*/ 	.word	0x0500000f


	//   ....[132]....
        /*02e8*/ 	.word	0x0500000f


	//   ....[133]....
        /*02ec*/ 	.word	0x0500000f


	//   ....[134]....
        /*02f0*/ 	.word	0x0500000f


	//   ....[135]....
        /*02f4*/ 	.word	0x0500000f


	//   ....[136]....
        /*02f8*/ 	.word	0x0500000f


	//   ....[137]....
        /*02fc*/ 	.word	0x0500000f


	//   ....[138]....
        /*0300*/ 	.word	0x0500000f


	//   ....[139]....
        /*0304*/ 	.word	0x0500000f


	//   ....[140]....
        /*0308*/ 	.word	0x0500000f


	//   ....[141]....
        /*030c*/ 	.word	0x0500000f


	//   ....[142]....
        /*0310*/ 	.word	0x0500000f


	//   ....[143]....
        /*0314*/ 	.word	0x0500000f


	//   ....[144]....
        /*0318*/ 	.word	0x0500000f


	//   ....[145]....
        /*031c*/ 	.word	0x0500000f


	//   ....[146]....
        /*0320*/ 	.word	0x0500000f


	//   ....[147]....
        /*0324*/ 	.word	0x0500000f


	//   ....[148]....
        /*0328*/ 	.word	0x0500000f


	//   ....[149]....
        /*032c*/ 	.word	0x0500000f


	//   ....[150]....
        /*0330*/ 	.word	0x0500000f


	//   ....[151]....
        /*0334*/ 	.word	0x0500000f


	//   ....[152]....
        /*0338*/ 	.word	0x0500000f


	//   ....[153]....
        /*033c*/ 	.word	0x0500000f


	//   ....[154]....
        /*0340*/ 	.word	0x0500000f


	//   ....[155]....
        /*0344*/ 	.word	0x0500000f


	//   ....[156]....
        /*0348*/ 	.word	0x0500000f


	//   ....[157]....
        /*034c*/ 	.word	0x0500000f


	//   ....[158]....
        /*0350*/ 	.word	0x0500000f


	//   ....[159]....
        /*0354*/ 	.word	0x0500000f


	//   ....[160]....
        /*0358*/ 	.word	0x0500000f


	//   ....[161]....
        /*035c*/ 	.word	0x0500000f


	//----- nvinfo : EIATTR_COOP_GROUP_INSTR_OFFSETS
	.align		4
.L_1122:
        /*0360*/ 	.byte	0x04, 0x28
        /*0362*/ 	.short	(.L_1124 - .L_1123)


	//   ....[0]....
.L_1123:
        /*0364*/ 	.word	0x00000080


	//   ....[1]....
        /*0368*/ 	.word	0x00000090


	//   ....[2]....
        /*036c*/ 	.word	0x000002d0


	//   ....[3]....
        /*0370*/ 	.word	0x00000430


	//   ....[4]....
        /*0374*/ 	.word	0x00000550


	//   ....[5]....
        /*0378*/ 	.word	0x000006b0


	//   ....[6]....
        /*037c*/ 	.word	0x00000ce0


	//   ....[7]....
        /*0380*/ 	.word	0x00002030


	//   ....[8]....
        /*0384*/ 	.word	0x000020b0


	//   ....[9]....
        /*0388*/ 	.word	0x000024f0


	//   ....[10]....
        /*038c*/ 	.word	0x00002570


	//   ....[11]....
        /*0390*/ 	.word	0x00003b00


	//   ....[12]....
        /*0394*/ 	.word	0x00003b70


	//   ....[13]....
        /*0398*/ 	.word	0x00003ff0


	//   ....[14]....
        /*039c*/ 	.word	0x000041b0


	//   ....[15]....
        /*03a0*/ 	.word	0x000054f0


	//   ....[16]....
        /*03a4*/ 	.word	0x00005530


	//   ....[17]....
        /*03a8*/ 	.word	0x000055f0


	//   ....[18]....
        /*03ac*/ 	.word	0x00005620


	//   ....[19]....
        /*03b0*/ 	.word	0x00007050


	//   ....[20]....
        /*03b4*/ 	.word	0x00007080


	//   ....[21]....
        /*03b8*/ 	.word	0x000071c0


	//   ....[22]....
        /*03bc*/ 	.word	0x00007250


	//   ....[23]....
        /*03c0*/ 	.word	0x000076d0


	//   ....[24]....
        /*03c4*/ 	.word	0x00007710


	//   ....[25]....
        /*03c8*/ 	.word	0x00007860


	//   ....[26]....
        /*03cc*/ 	.word	0x00007880


	//   ....[27]....
        /*03d0*/ 	.word	0x000079b0


	//   ....[28]....
        /*03d4*/ 	.word	0x000079d0


	//   ....[29]....
        /*03d8*/ 	.word	0x00007b10


	//   ....[30]....
        /*03dc*/ 	.word	0x00007b50


	//   ....[31]....
        /*03e0*/ 	.word	0x00009180


	//   ....[32]....
        /*03e4*/ 	.word	0x000091b0


	//   ....[33]....
        /*03e8*/ 	.word	0x000091e0


	//   ....[34]....
        /*03ec*/ 	.word	0x000091f0


	//   ....[35]....
        /*03f0*/ 	.word	0x00009230


	//   ....[36]....
        /*03f4*/ 	.word	0x00009270


	//   ....[37]....
        /*03f8*/ 	.word	0x00009290


	//   ....[38]....
        /*03fc*/ 	.word	0x000092f0


	//   ....[39]....
        /*0400*/ 	.word	0x00009310


	//   ....[40]....
        /*0404*/ 	.word	0x00009330


	//   ....[41]....
        /*0408*/ 	.word	0x00009370


	//   ....[42]....
        /*040c*/ 	.word	0x000093a0


	//   ....[43]....
        /*0410*/ 	.word	0x00009a00


	//   ....[44]....
        /*0414*/ 	.word	0x00009a20


	//   ....[45]....
        /*0418*/ 	.word	0x00009a40


	//   ....[46]....
        /*041c*/ 	.word	0x00009a90


	//   ....[47]....
        /*0420*/ 	.word	0x00009ae0


	//   ....[48]....
        /*0424*/ 	.word	0x00009b00


	//   ....[49]....
        /*0428*/ 	.word	0x00009b50


	//   ....[50]....
        /*042c*/ 	.word	0x00009b70


	//   ....[51]....
        /*0430*/ 	.word	0x00009bc0


	//   ....[52]....
        /*0434*/ 	.word	0x00009be0


	//   ....[53]....
        /*0438*/ 	.word	0x00009c30


	//   ....[54]....
        /*043c*/ 	.word	0x00009c50


	//   ....[55]....
        /*0440*/ 	.word	0x00009ca0


	//   ....[56]....
        /*0444*/ 	.word	0x00009cc0


	//   ....[57]....
        /*0448*/ 	.word	0x00009d00


	//   ....[58]....
        /*044c*/ 	.word	0x00009d20


	//   ....[59]....
        /*0450*/ 	.word	0x0000a0b0


	//   ....[60]....
        /*0454*/ 	.word	0x0000a1a0


	//   ....[61]....
        /*0458*/ 	.word	0x0000a330


	//   ....[62]....
        /*045c*/ 	.word	0x0000a360


	//   ....[63]....
        /*0460*/ 	.word	0x0000a3b0


	//   ....[64]....
        /*0464*/ 	.word	0x0000a400


	//   ....[65]....
        /*0468*/ 	.word	0x0000a450


	//   ....[66]....
        /*046c*/ 	.word	0x0000a4c0


	//   ....[67]....
        /*0470*/ 	.word	0x0000a4d0


	//   ....[68]....
        /*0474*/ 	.word	0x0000a500


	//   ....[69]....
        /*0478*/ 	.word	0x0000a520


	//   ....[70]....
        /*047c*/ 	.word	0x0000a550


	//   ....[71]....
        /*0480*/ 	.word	0x0000ace0


	//   ....[72]....
        /*0484*/ 	.word	0x0000ad00


	//   ....[73]....
        /*0488*/ 	.word	0x0000ad10


	//   ....[74]....
        /*048c*/ 	.word	0x0000ad20


	//   ....[75]....
        /*0490*/ 	.word	0x0000ad40


	//   ....[76]....
        /*0494*/ 	.word	0x0000ad70


	//   ....[77]....
        /*0498*/ 	.word	0x0000ad90


	//   ....[78]....
        /*049c*/ 	.word	0x0000adc0


	//   ....[79]....
        /*04a0*/ 	.word	0x0000ade0


	//   ....[80]....
        /*04a4*/ 	.word	0x0000ae10


	//   ....[81]....
        /*04a8*/ 	.word	0x0000ae30


	//   ....[82]....
        /*04ac*/ 	.word	0x0000ae60


	//   ....[83]....
        /*04b0*/ 	.word	0x0000b1d0


	//   ....[84]....
        /*04b4*/ 	.word	0x0000b1f0


	//   ....[85]....
        /*04b8*/ 	.word	0x0000b200


	//   ....[86]....
        /*04bc*/ 	.word	0x0000b220


	//   ....[87]....
        /*04c0*/ 	.word	0x0000b240


	//   ....[88]....
        /*04c4*/ 	.word	0x0000b2a0


	//   ....[89]....
        /*04c8*/ 	.word	0x0000b2c0


	//   ....[90]....
        /*04cc*/ 	.word	0x0000b320


	//   ....[91]....
        /*04d0*/ 	.word	0x0000b340


	//   ....[92]....
        /*04d4*/ 	.word	0x0000b3a0


	//   ....[93]....
        /*04d8*/ 	.word	0x0000b3d0


	//   ....[94]....
        /*04dc*/ 	.word	0x0000b420


	//   ....[95]....
        /*04e0*/ 	.word	0x0000b7e0


	//   ....[96]....
        /*04e4*/ 	.word	0x0000bcf0


	//   ....[97]....
        /*04e8*/ 	.word	0x0000bde0


	//   ....[98]....
        /*04ec*/ 	.word	0x0000be80


	//   ....[99]....
        /*04f0*/ 	.word	0x0000bef0


	//   ....[100]....
        /*04f4*/ 	.word	0x0000bfa0


	//   ....[101]....
        /*04f8*/ 	.word	0x0000c0a0


	//   ....[102]....
        /*04fc*/ 	.word	0x0000c0f0


	//   ....[103]....
        /*0500*/ 	.word	0x0000c1f0


	//   ....[104]....
        /*0504*/ 	.word	0x0000c240


	//   ....[105]....
        /*0508*/ 	.word	0x0000c2a0


	//   ....[106]....
        /*050c*/ 	.word	0x0000c370


	//   ....[107]....
        /*0510*/ 	.word	0x0000c460


	//   ....[108]....
        /*0514*/ 	.word	0x0000c4b0


	//   ....[109]....
        /*0518*/ 	.word	0x0000c540


	//   ....[110]....
        /*051c*/ 	.word	0x0000c5b0


	//   ....[111]....
        /*0520*/ 	.word	0x0000c630


	//   ....[112]....
        /*0524*/ 	.word	0x0000c6d0


	//   ....[113]....
        /*0528*/ 	.word	0x0000c730


	//   ....[114]....
        /*052c*/ 	.word	0x0000c7f0


	//   ....[115]....
        /*0530*/ 	.word	0x0000c850


	//   ....[116]....
        /*0534*/ 	.word	0x0000c910


	//   ....[117]....
        /*0538*/ 	.word	0x0000c970


	//   ....[118]....
        /*053c*/ 	.word	0x0000ca30


	//   ....[119]....
        /*0540*/ 	.word	0x0000ca90


	//   ....[120]....
        /*0544*/ 	.word	0x0000cb50


	//   ....[121]....
        /*0548*/ 	.word	0x0000cbb0


	//   ....[122]....
        /*054c*/ 	.word	0x0000cc70


	//   ....[123]....
        /*0550*/ 	.word	0x0000ccd0


	//   ....[124]....
        /*0554*/ 	.word	0x0000cd70


	//   ....[125]....
        /*0558*/ 	.word	0x0000ceb0


	//   ....[126]....
        /*055c*/ 	.word	0x0000cf90


	//   ....[127]....
        /*0560*/ 	.word	0x0000d020


	//   ....[128]....
        /*0564*/ 	.word	0x0000d160


	//   ....[129]....
        /*0568*/ 	.word	0x0000d1c0


	//   ....[130]....
        /*056c*/ 	.word	0x0000d2e0


	//   ....[131]....
        /*0570*/ 	.word	0x0000d340


	//   ....[132]....
        /*0574*/ 	.word	0x0000d460


	//   ....[133]....
        /*0578*/ 	.word	0x0000d4c0


	//   ....[134]....
        /*057c*/ 	.word	0x0000d5d0


	//   ....[135]....
        /*0580*/ 	.word	0x0000d630


	//   ....[136]....
        /*0584*/ 	.word	0x0000d710


	//   ....[137]....
        /*0588*/ 	.word	0x0000d7f0


	//   ....[138]....
        /*058c*/ 	.word	0x0000d890


	//   ....[139]....
        /*0590*/ 	.word	0x0000d8f0


	//   ....[140]....
        /*0594*/ 	.word	0x0000d990


	//   ....[141]....
        /*0598*/ 	.word	0x0000d9f0


	//   ....[142]....
        /*059c*/ 	.word	0x0000da90


	//   ....[143]....
        /*05a0*/ 	.word	0x0000daf0


	//   ....[144]....
        /*05a4*/ 	.word	0x0000dba0


	//   ....[145]....
        /*05a8*/ 	.word	0x0000dc00


	//   ....[146]....
        /*05ac*/ 	.word	0x0000dcb0


	//   ....[147]....
        /*05b0*/ 	.word	0x0000dd10


	//   ....[148]....
        /*05b4*/ 	.word	0x0000ddc0


	//   ....[149]....
        /*05b8*/ 	.word	0x0000dea0


	//   ....[150]....
        /*05bc*/ 	.word	0x0000df40


	//   ....[151]....
        /*05c0*/ 	.word	0x0000dfa0


	//   ....[152]....
        /*05c4*/ 	.word	0x0000e070


	//   ....[153]....
        /*05c8*/ 	.word	0x0000e0d0


	//   ....[154]....
        /*05cc*/ 	.word	0x0000e1a0


	//   ....[155]....
        /*05d0*/ 	.word	0x0000e200


	//   ....[156]....
        /*05d4*/ 	.word	0x0000e2d0


	//   ....[157]....
        /*05d8*/ 	.word	0x0000e330


	//   ....[158]....
        /*05dc*/ 	.word	0x0000e400


	//   ....[159]....
        /*05e0*/ 	.word	0x0000e460


	//   ....[160]....
        /*05e4*/ 	.word	0x0000e540


	//   ....[161]....
        /*05e8*/ 	.word	0x0000e650


	//----- nvinfo : EIATTR_REG_RECONFIG
	.align		4
.L_1124:
        /*05ec*/ 	.byte	0x01, 0x54
	.zero		2


	//----- nvinfo : EIATTR_SYSCALL_OFFSETS
	.align		4
        /*05f0*/ 	.byte	0x04, 0x46
        /*05f2*/ 	.short	(.L_1126 - .L_1125)


	//   ....[0]....
.L_1125:
        /*05f4*/ 	.word	0x00001040


	//   ....[1]....
        /*05f8*/ 	.word	0x00008a40


	//   ....[2]....
        /*05fc*/ 	.word	0x00008b80


	//   ....[3]....
        /*0600*/ 	.word	0x00008c70


	//   ....[4]....
        /*0604*/ 	.word	0x00009700


	//----- nvinfo : EIATTR_MBARRIER_INSTR_OFFSETS
	.align		4
.L_1126:
        /*0608*/ 	.byte	0x04, 0x39
        /*060a*/ 	.short	(.L_1128 - .L_1127)


	//   ....[0]....
.L_1127:
        /*060c*/ 	.word	0x00000180
        /*0610*/ 	.word	0x000000ff
        /*0614*/ 	.word	0x00022800
        /*0618*/ 	.short	0x0100
        /*061a*/ 	.byte	0x08
	.zero		1


	//   ....[1]....
        /*061c*/ 	.word	0x00000190
        /*0620*/ 	.word	0x000000ff
        /*0624*/ 	.word	0x00022820
        /*0628*/ 	.short	0x0100
        /*062a*/ 	.byte	0x08
	.zero		1


	//   ....[2]....
        /*062c*/ 	.word	0x00000280
        /*0630*/ 	.word	0x000000ff
        /*0634*/ 	.word	0x00022830
        /*0638*/ 	.short	0x0100
        /*063a*/ 	.byte	0x08
	.zero		1


	//   ....[3]....
        /*063c*/ 	.word	0x00000290
        /*0640*/ 	.word	0x000000ff
        /*0644*/ 	.word	0x00022840
        /*0648*/ 	.short	0x0100
        /*064a*/ 	.byte	0x08
	.zero		1


	//   ....[4]....
        /*064c*/ 	.word	0x000002a0
        /*0650*/ 	.word	0x000000ff
        /*0654*/ 	.word	0x00022838
        /*0658*/ 	.short	0x0100
        /*065a*/ 	.byte	0x08
	.zero		1


	//   ....[5]....
        /*065c*/ 	.word	0x000002b0
        /*0660*/ 	.word	0x000000ff
        /*0664*/ 	.word	0x00022848
        /*0668*/ 	.short	0x0100
        /*066a*/ 	.byte	0x08
	.zero		1


	//   ....[6]....
        /*066c*/ 	.word	0x000003e0
        /*0670*/ 	.word	0x000000ff
        /*0674*/ 	.word	0x00022850
        /*0678*/ 	.short	0x0100
        /*067a*/ 	.byte	0x08
	.zero		1


	//   ....[7]....
        /*067c*/ 	.word	0x000003f0
        /*0680*/ 	.word	0x000000ff
        /*0684*/ 	.word	0x00022860
        /*0688*/ 	.short	0x0100
        /*068a*/ 	.byte	0x08
	.zero		1


	//   ....[8]....
        /*068c*/ 	.word	0x00000400
        /*0690*/ 	.word	0x000000ff
        /*0694*/ 	.word	0x00022858
        /*0698*/ 	.short	0x0100
        /*069a*/ 	.byte	0x08
	.zero		1


	//   ....[9]....
        /*069c*/ 	.word	0x00000410
        /*06a0*/ 	.word	0x000000ff
        /*06a4*/ 	.word	0x00022868
        /*06a8*/ 	.short	0x0100
        /*06aa*/ 	.byte	0x08
	.zero		1


	//   ....[10]....
        /*06ac*/ 	.word	0x00000500
        /*06b0*/ 	.word	0x000000ff
        /*06b4*/ 	.word	0x00022870
        /*06b8*/ 	.short	0x0100
        /*06ba*/ 	.byte	0x06
	.zero		1


	//   ....[11]....
        /*06bc*/ 	.word	0x00000510
        /*06c0*/ 	.word	0x000000ff
        /*06c4*/ 	.word	0x00022880
        /*06c8*/ 	.short	0x0100
        /*06ca*/ 	.byte	0x06
	.zero		1


	//   ....[12]....
        /*06cc*/ 	.word	0x00000520
        /*06d0*/ 	.word	0x000000ff
        /*06d4*/ 	.word	0x00022878
        /*06d8*/ 	.short	0x0100
        /*06da*/ 	.byte	0x06
	.zero		1


	//   ....[13]....
        /*06dc*/ 	.word	0x00000530
        /*06e0*/ 	.word	0x000000ff
        /*06e4*/ 	.word	0x00022888
        /*06e8*/ 	.short	0x0100
        /*06ea*/ 	.byte	0x06
	.zero		1


	//   ....[14]....
        /*06ec*/ 	.word	0x00000660
        /*06f0*/ 	.word	0x000000ff
        /*06f4*/ 	.word	0x00022890
        /*06f8*/ 	.short	0x0100
        /*06fa*/ 	.byte	0x08
	.zero		1


	//   ....[15]....
        /*06fc*/ 	.word	0x00000670
        /*0700*/ 	.word	0x000000ff
        /*0704*/ 	.word	0x000228a0
        /*0708*/ 	.short	0x0100
        /*070a*/ 	.byte	0x08
	.zero		1


	//   ....[16]....
        /*070c*/ 	.word	0x00000680
        /*0710*/ 	.word	0x000000ff
        /*0714*/ 	.word	0x00022898
        /*0718*/ 	.short	0x0100
        /*071a*/ 	.byte	0x08
	.zero		1


	//   ....[17]....
        /*071c*/ 	.word	0x00000690
        /*0720*/ 	.word	0x000000ff
        /*0724*/ 	.word	0x000228a8
        /*0728*/ 	.short	0x0100
        /*072a*/ 	.byte	0x08
	.zero		1


	//   ....[18]....
        /*072c*/ 	.word	0x000007d0
        /*0730*/ 	.word	0x000000ff
        /*0734*/ 	.word	0x000228b0
        /*0738*/ 	.short	0x0100
        /*073a*/ 	.byte	0x08
	.zero		1


	//   ....[19]....
        /*073c*/ 	.word	0x000007e0
        /*0740*/ 	.word	0x000000ff
        /*0744*/ 	.word	0x000228c0
        /*0748*/ 	.short	0x0100
        /*074a*/ 	.byte	0x08
	.zero		1


	//   ....[20]....
        /*074c*/ 	.word	0x000007f0
        /*0750*/ 	.word	0x000000ff
        /*0754*/ 	.word	0x000228b8
        /*0758*/ 	.short	0x0100
        /*075a*/ 	.byte	0x08
	.zero		1


	//   ....[21]....
        /*075c*/ 	.word	0x00000800
        /*0760*/ 	.word	0x000000ff
        /*0764*/ 	.word	0x000228c8
        /*0768*/ 	.short	0x0100
        /*076a*/ 	.byte	0x08
	.zero		1


	//   ....[22]....
        /*076c*/ 	.word	0x00001090
        /*0770*/ 	.word	0x000000ff
        /*0774*/ 	.word	0x00022800
        /*0778*/ 	.short	0x010a
        /*077a*/ 	.byte	0x29
	.zero		1


	//   ....[23]....
        /*077c*/ 	.word	0x00001160
        /*0780*/ 	.word	0x000000ff
        /*0784*/ 	.word	0x00022830
        /*0788*/ 	.short	0x010a
        /*078a*/ 	.byte	0x16
	.zero		1


	//   ....[24]....
        /*078c*/ 	.word	0x000011a0
        /*0790*/ 	.word	0x000000ff
        /*0794*/ 	.word	0x00022830
        /*0798*/ 	.short	0x010a
        /*079a*/ 	.byte	0x16
	.zero		1


	//   ....[25]....
        /*079c*/ 	.word	0x00001a00
        /*07a0*/ 	.word	0x000000ff
        /*07a4*/ 	.word	0x00000000
        /*07a8*/ 	.short	0x0101
        /*07aa*/ 	.byte	0x06
	.zero		1


	//   ....[26]....
        /*07ac*/ 	.word	0x00002d90
        /*07b0*/ 	.word	0x000000ff
        /*07b4*/ 	.word	0x00022850
        /*07b8*/ 	.short	0x010a
        /*07ba*/ 	.byte	0x16
	.zero		1


	//   ....[27]....
        /*07bc*/ 	.word	0x00002dd0
        /*07c0*/ 	.word	0x000000ff
        /*07c4*/ 	.word	0x00022850
        /*07c8*/ 	.short	0x010a
        /*07ca*/ 	.byte	0x16
	.zero		1


	//   ....[28]....
        /*07cc*/ 	.word	0x000030f0
        /*07d0*/ 	.word	0x000000ff
        /*07d4*/ 	.word	0x00000000
        /*07d8*/ 	.short	0x0101
        /*07da*/ 	.byte	0x16
	.zero		1


	//   ....[29]....
        /*07dc*/ 	.word	0x000032a0
        /*07e0*/ 	.word	0x000000ff
        /*07e4*/ 	.word	0x00022830
        /*07e8*/ 	.short	0x010a
        /*07ea*/ 	.byte	0x19
	.zero		1


	//   ....[30]....
        /*07ec*/ 	.word	0x000032f0
        /*07f0*/ 	.word	0x000000ff
        /*07f4*/ 	.word	0x00022830
        /*07f8*/ 	.short	0x010a
        /*07fa*/ 	.byte	0x19
	.zero		1


	//   ....[31]....
        /*07fc*/ 	.word	0x00003820
        /*0800*/ 	.word	0x000000ff
        /*0804*/ 	.word	0x00000000
        /*0808*/ 	.short	0x0101
        /*080a*/ 	.byte	0x06
	.zero		1


	//   ....[32]....
        /*080c*/ 	.word	0x000051a0
        /*0810*/ 	.word	0x000000ff
        /*0814*/ 	.word	0x00022850
        /*0818*/ 	.short	0x010a
        /*081a*/ 	.byte	0x19
	.zero		1


	//   ....[33]....
        /*081c*/ 	.word	0x00005200
        /*0820*/ 	.word	0x000000ff
        /*0824*/ 	.word	0x00022850
        /*0828*/ 	.short	0x010a
        /*082a*/ 	.byte	0x19
	.zero		1


	//   ....[34]....
        /*082c*/ 	.word	0x000054d0
        /*0830*/ 	.word	0x000000ff
        /*0834*/ 	.word	0x00000000
        /*0838*/ 	.short	0x0101
        /*083a*/ 	.byte	0x19
	.zero		1


	//   ....[35]....
        /*083c*/ 	.word	0x000076f0
        /*0840*/ 	.word	0x000000ff
        /*0844*/ 	.word	0x00000000
        /*0848*/ 	.short	0x0101
        /*084a*/ 	.byte	0x16
	.zero		1


	//   ....[36]....
        /*084c*/ 	.word	0x00008f90
        /*0850*/ 	.word	0x00000016
        /*0854*/ 	.word	0x00022840
        /*0858*/ 	.short	0x010a
        /*085a*/ 	.byte	0x3f
	.zero		1


	//   ....[37]....
        /*085c*/ 	.word	0x000094e0
        /*0860*/ 	.word	0x00000016
        /*0864*/ 	.word	0x00022830
        /*0868*/ 	.short	0x0107
        /*086a*/ 	.byte	0x3f
	.zero		1


	//   ....[38]....
        /*086c*/ 	.word	0x000095a0
        /*0870*/ 	.word	0x00000016
        /*0874*/ 	.word	0x00022830
        /*0878*/ 	.short	0x0101
        /*087a*/ 	.byte	0x3f
	.zero		1


	//   ....[39]....
        /*087c*/ 	.word	0x00009dd0
        /*0880*/ 	.word	0x000000ff
        /*0884*/ 	.word	0x00022800
        /*0888*/ 	.short	0x0107
        /*088a*/ 	.byte	0x25
	.zero		1


	//   ....[40]....
        /*088c*/ 	.word	0x00009e30
        /*0890*/ 	.word	0x000000ff
        /*0894*/ 	.word	0x00022800
        /*0898*/ 	.short	0x0101
        /*089a*/ 	.byte	0x25
	.zero		1


	//   ....[41]....
        /*089c*/ 	.word	0x00009e50
        /*08a0*/ 	.word	0x000000ff
        /*08a4*/ 	.word	0x00022820
        /*08a8*/ 	.short	0x010a
        /*08aa*/ 	.byte	0x25
	.zero		1


	//   ....[42]....
        /*08ac*/ 	.word	0x00009ee0
        /*08b0*/ 	.word	0x00000016
        /*08b4*/ 	.word	0x00022860
        /*08b8*/ 	.short	0x010a
        /*08ba*/ 	.byte	0x3f
	.zero		1


	//   ....[43]....
        /*08bc*/ 	.word	0x0000a7c0
        /*08c0*/ 	.word	0x00000016
        /*08c4*/ 	.word	0x00022850
        /*08c8*/ 	.short	0x0107
        /*08ca*/ 	.byte	0x3f
	.zero		1


	//   ....[44]....
        /*08cc*/ 	.word	0x0000a8a0
        /*08d0*/ 	.word	0x00000016
        /*08d4*/ 	.word	0x00022850
        /*08d8*/ 	.short	0x0101
        /*08da*/ 	.byte	0x3f
	.zero		1


	//   ....[45]....
        /*08dc*/ 	.word	0x0000ab40
        /*08e0*/ 	.word	0x00000012
        /*08e4*/ 	.word	0x00022840
        /*08e8*/ 	.short	0x010a
        /*08ea*/ 	.byte	0x3f
	.zero		1


	//   ....[46]....
        /*08ec*/ 	.word	0x0000af10
        /*08f0*/ 	.word	0x00000012
        /*08f4*/ 	.word	0x00022830
        /*08f8*/ 	.short	0x0107
        /*08fa*/ 	.byte	0x3f
	.zero		1


	//   ....[47]....
        /*08fc*/ 	.word	0x0000afd0
        /*0900*/ 	.word	0x00000012
        /*0904*/ 	.word	0x00022830
        /*0908*/ 	.short	0x0101
        /*090a*/ 	.byte	0x3f
	.zero		1


	//   ....[48]....
        /*090c*/ 	.word	0x0000b000
        /*0910*/ 	.word	0x00000012
        /*0914*/ 	.word	0x00022860
        /*0918*/ 	.short	0x010a
        /*091a*/ 	.byte	0x3f
	.zero		1


	//   ....[49]....
        /*091c*/ 	.word	0x0000b520
        /*0920*/ 	.word	0x00000012
        /*0924*/ 	.word	0x00022850
        /*0928*/ 	.short	0x0107
        /*092a*/ 	.byte	0x3f
	.zero		1


	//   ....[50]....
        /*092c*/ 	.word	0x0000b5f0
        /*0930*/ 	.word	0x00000012
        /*0934*/ 	.word	0x00022850
        /*0938*/ 	.short	0x0101
        /*093a*/ 	.byte	0x3f
	.zero		1


	//   ....[51]....
        /*093c*/ 	.word	0x0000b760
        /*0940*/ 	.word	0x00000004
        /*0944*/ 	.word	0x00022820
        /*0948*/ 	.short	0x010a
        /*094a*/ 	.byte	0x3f
	.zero		1


	//   ....[52]....
        /*094c*/ 	.word	0x0000b8e0
        /*0950*/ 	.word	0x00000003
        /*0954*/ 	.word	0x00022840
        /*0958*/ 	.short	0x010a
        /*095a*/ 	.byte	0x3f
	.zero		1


	//   ....[53]....
        /*095c*/ 	.word	0x0000b980
        /*0960*/ 	.word	0x00000011
        /*0964*/ 	.word	0x00022840
        /*0968*/ 	.short	0x010a
        /*096a*/ 	.byte	0x3f
	.zero		1


	//   ....[54]....
        /*096c*/ 	.word	0x0000b9c0
        /*0970*/ 	.word	0x00000003
        /*0974*/ 	.word	0x00022860
        /*0978*/ 	.short	0x010a
        /*097a*/ 	.byte	0x3f
	.zero		1


	//   ....[55]....
        /*097c*/ 	.word	0x0000ba00
        /*0980*/ 	.word	0x00000011
        /*0984*/ 	.word	0x00022860
        /*0988*/ 	.short	0x010a
        /*098a*/ 	.byte	0x3f
	.zero		1


	//   ....[56]....
        /*098c*/ 	.word	0x0000ba70
        /*0990*/ 	.word	0x00000003
        /*0994*/ 	.word	0x00022800
        /*0998*/ 	.short	0x010a
        /*099a*/ 	.byte	0x3f
	.zero		1


	//   ....[57]....
        /*099c*/ 	.word	0x0000bad0
        /*09a0*/ 	.word	0x00000003
        /*09a4*/ 	.word	0x00022830
        /*09a8*/ 	.short	0x010a
        /*09aa*/ 	.byte	0x3f
	.zero		1


	//   ....[58]....
        /*09ac*/ 	.word	0x0000bb30
        /*09b0*/ 	.word	0x00000009
        /*09b4*/ 	.word	0x00022850
        /*09b8*/ 	.short	0x010a
        /*09ba*/ 	.byte	0x3f
	.zero		1


	//   ....[59]....
        /*09bc*/ 	.word	0x0000bba0
        /*09c0*/ 	.word	0x00000000
        /*09c4*/ 	.word	0x00022830
        /*09c8*/ 	.short	0x010a
        /*09ca*/ 	.byte	0x3f
	.zero		1


	//   ....[60]....
        /*09cc*/ 	.word	0x0000bc10
        /*09d0*/ 	.word	0x00000008
        /*09d4*/ 	.word	0x00022850
        /*09d8*/ 	.short	0x010a
        /*09da*/ 	.byte	0x3f
	.zero		1


	//   ....[61]....
        /*09dc*/ 	.word	0x0000bd30
        /*09e0*/ 	.word	0x00000016
        /*09e4*/ 	.word	0x00022840
        /*09e8*/ 	.short	0x010a
        /*09ea*/ 	.byte	0x3f
	.zero		1


	//   ....[62]....
        /*09ec*/ 	.word	0x0000cdb0
        /*09f0*/ 	.word	0x00000003
        /*09f4*/ 	.word	0x00022820
        /*09f8*/ 	.short	0x010a
        /*09fa*/ 	.byte	0x3f
	.zero		1


	//   ....[63]....
        /*09fc*/ 	.word	0x0000ce00
        /*0a00*/ 	.word	0x00000016
        /*0a04*/ 	.word	0x00022860
        /*0a08*/ 	.short	0x010a
        /*0a0a*/ 	.byte	0x3f
	.zero		1


	//   ....[64]....
        /*0a0c*/ 	.word	0x0000d740
        /*0a10*/ 	.word	0x00000012
        /*0a14*/ 	.word	0x00022840
        /*0a18*/ 	.short	0x010a
        /*0a1a*/ 	.byte	0x3f
	.zero		1


	//   ....[65]....
        /*0a1c*/ 	.word	0x0000ddf0
        /*0a20*/ 	.word	0x00000012
        /*0a24*/ 	.word	0x00022860
        /*0a28*/ 	.short	0x010a
        /*0a2a*/ 	.byte	0x3f
	.zero		1


	//   ....[66]....
        /*0a2c*/ 	.word	0x0000e570
        /*0a30*/ 	.word	0x00000004
        /*0a34*/ 	.word	0x00022820
        /*0a38*/ 	.short	0x010a
        /*0a3a*/ 	.byte	0x3f
	.zero		1


	//   ....[67]....
        /*0a3c*/ 	.word	0x0000e710
        /*0a40*/ 	.word	0x00000003
        /*0a44*/ 	.word	0x00022840
        /*0a48*/ 	.short	0x010a
        /*0a4a*/ 	.byte	0x3f
	.zero		1


	//   ....[68]....
        /*0a4c*/ 	.word	0x0000e760
        /*0a50*/ 	.word	0x00000011
        /*0a54*/ 	.word	0x00022840
        /*0a58*/ 	.short	0x010a
        /*0a5a*/ 	.byte	0x3f
	.zero		1


	//   ....[69]....
        /*0a5c*/ 	.word	0x0000e7b0
        /*0a60*/ 	.word	0x00000003
        /*0a64*/ 	.word	0x00022860
        /*0a68*/ 	.short	0x010a
        /*0a6a*/ 	.byte	0x3f
	.zero		1


	//----- nvinfo : EIATTR_NUM_MBARRIERS
	.align		4
.L_1128:
        /*0a6c*/ 	.byte	0x03, 0x38
        /*0a6e*/ 	.short	0x0016


	//----- nvinfo : EIATTR_EXIT_INSTR_OFFSETS
	.align		4
        /*0a70*/ 	.byte	0x04, 0x1c
        /*0a72*/ 	.short	(.L_1130 - .L_1129)


	//   ....[0]....
.L_1129:
        /*0a74*/ 	.word	0x00000950


	//   ....[1]....
        /*0a78*/ 	.word	0x00007cb0


	//   ....[2]....
        /*0a7c*/ 	.word	0x0000ba50


	//----- nvinfo : EIATTR_MAX_THREADS
	.align		4
.L_1130:
        /*0a80*/ 	.byte	0x04, 0x05
        /*0a82*/ 	.short	(.L_1132 - .L_1131)
.L_1131:
        /*0a84*/ 	.word	0x00000180
        /*0a88*/ 	.word	0x00000001
        /*0a8c*/ 	.word	0x00000001


	//----- nvinfo : EIATTR_CRS_STACK_SIZE
	.align		4
.L_1132:
        /*0a90*/ 	.byte	0x04, 0x1e
        /*0a92*/ 	.short	(.L_1134 - .L_1133)
.L_1133:
        /*0a94*/ 	.word	0x00000000


	//----- nvinfo : EIATTR_CBANK_PARAM_SIZE
	.align		4
.L_1134:
        /*0a98*/ 	.byte	0x03, 0x19
        /*0a9a*/ 	.short	0x0a70


	//----- nvinfo : EIATTR_PARAM_CBANK
	.align		4
        /*0a9c*/ 	.byte	0x04, 0x0a
        /*0a9e*/ 	.short	(.L_1136 - .L_1135)
	.align		4
.L_1135:
        /*0aa0*/ 	.word	index@(.nv.constant0._ZN7cutlass13device_kernelIN5flash11enable_sm90INS1_16FlashAttnFwdSm90INS1_25CollectiveMainloopFwdSm90ILi2EN4cute5tupleIJNS5_1CILi1EEES8_S8_EEENS6_IJNS7_ILi128EEENS7_ILi96EEENS7_ILi64EEEEEELi256ENS_6half_tEfNS_4arch4Sm90ELb0ELb0ELb1ELb0ELb1ELb0ELb0ELb1ELb0ELb1ELb0ELb0EEENS1_21CollectiveEpilogueFwdINS6_IJSA_NS7_ILi256EEESB_EEES9_SE_SG_Li256ELb0ELb1ELb0ELb0EEENS1_29StaticPersistentTileSchedulerILb0EEEEEEEEEvNT_6ParamsE)
        /*0aa4*/ 	.short	0x0210
        /*0aa6*/ 	.short	0x0a70


	//----- nvinfo : EIATTR_SW_WAR
	.align		4
.L_1136:
        /*0aa8*/ 	.byte	0x04, 0x36
        /*0aaa*/ 	.short	(.L_1138 - .L_1137)
.L_1137:
        /*0aac*/ 	.word	0x00000008
.L_1138:


//--------------------- .nv.info._ZN7cutlass13device_kernelIN5flash11enable_sm90INS1_16FlashAttnFwdSm90INS1_25CollectiveMainloopFwdSm90ILi2EN4cute5tupleIJNS5_1CILi1EEES8_S8_EEENS6_IJNS7_ILi128EEENS7_ILi96EEENS7_ILi64EEEEEELi256ENS_6half_tEfNS_4arch4Sm90ELb0ELb0ELb1ELb0ELb1ELb0ELb1ELb1ELb0ELb1ELb0ELb0EEENS1_21CollectiveEpilogueFwdINS6_IJSA_NS7_ILi256EEESB_EEES9_SE_SG_Li256ELb0ELb1ELb0ELb0EEENS1_29StaticPersistentTileSchedulerILb0EEEEEEEEEvNT_6ParamsE --------------------------
	.section	.nv.info._ZN7cutlass13device_kernelIN5flash11enable_sm90INS1_16FlashAttnFwdSm90INS1_25CollectiveMainloopFwdSm90ILi2EN4cute5tupleIJNS5_1CILi1EEES8_S8_EEENS6_IJNS7_ILi128EEENS7_ILi96EEENS7_ILi64EEEEEELi256ENS_6half_tEfNS_4arch4Sm90ELb0ELb0ELb1ELb0ELb1ELb0ELb1ELb1ELb0ELb1ELb0ELb0EEENS1_21CollectiveEpilogueFwdINS6_IJSA_NS7_ILi256EEESB_EEES9_SE_SG_Li256ELb0ELb1ELb0ELb0EEENS1_29StaticPersistentTileSchedulerILb0EEEEEEEEEvNT_6ParamsE,"",@"SHT_CUDA_INFO"
	.sectionflags	@""
	.align	4


	//----- nvinfo : EIATTR_CUDA_API_VERSION
	.align		4
        /*0000*/ 	.byte	0x04, 0x37
        /*0002*/ 	.short	(.L_1140 - .L_1139)
.L_1139:
        /*0004*/ 	.word	0x00000082


	//----- nvinfo : EIATTR_KPARAM_INFO
	.align		4
.L_1140:
        /*0008*/ 	.byte	0x04, 0x17
        /*000a*/ 	.short	(.L_1142 - .L_1141)
.L_1141:
        /*000c*/ 	.word	0x00000000
        /*0010*/ 	.short	0x0000
        /*0012*/ 	.short	0x0070
        /*0014*/ 	.byte	0x00, 0xf0, 0x01, 0x2c


	//----- nvinfo : EIATTR_SPARSE_MMA_MASK
	.align		4
.L_1142:
        /*0018*/ 	.byte	0x03, 0x50
        /*001a*/ 	.short	0x0000


	//----- nvinfo : EIATTR_MAXREG_COUNT
	.align		4
        /*001c*/ 	.byte	0x03, 0x1b
        /*001e*/ 	.short	0x00a8


	//----- nvinfo : EIATTR_NUM_BARRIERS
	.align		4
        /*0020*/ 	.byte	0x02, 0x4c
        /*0022*/ 	.byte	0x10
	.zero		1


	//----- nvinfo : EIATTR_EXTERNS
	.align		4
        /*0024*/ 	.byte	0x04, 0x0f
        /*0026*/ 	.short	(.L_1144 - .L_1143)


	//   ....[0]....
	.align		4
.L_1143:
        /*0028*/ 	.word	index@(__assertfail)


	//----- nvinfo : EIATTR_ANNOTATIONS
	.align		4
.L_1144:
        /*002c*/ 	.byte	0x04, 0x55
        /*002e*/ 	.short	(.L_1146 - .L_1145)


	//   ....[0]....
.L_1145:
        /* <DEDUP_REMOVED lines=12> */


	//----- nvinfo : EIATTR_MERCURY_ISA_VERSION
	.align		4
.L_1146:
        /*00e0*/ 	.byte	0x03, 0x5f
        /*00e2*/ 	.short	0x0101


	//----- nvinfo : EIATTR_INT_WARP_WIDE_INSTR_OFFSETS
	.align		4
        /*00e4*/ 	.byte	0x04, 0x31
        /*00e6*/ 	.short	(.L_1148 - .L_1147)


	//   ....[0]....
.L_1147:
        /*00e8*/ 	.word	0x000000c0


	//   ....[1]....
        /*00ec*/ 	.word	0x000000d0


	//   ....[2]....
        /*00f0*/ 	.word	0x000000e0


	//   ....[3]....
        /*00f4*/ 	.word	0x00000180


	//----- nvinfo : EIATTR_COOP_GROUP_MASK_REGIDS
	.align		4
.L_1148:
        /*00f8*/ 	.byte	0x04, 0x29
        /*00fa*/ 	.short	(.L_1150 - .L_1149)


	//   ....[0]....
.L_1149:
        /*00fc*/ 	.word	0xffffffff


	//   ....[1]....
        /*0100*/ 	.word	0xffffffff


	//   ....[2]....
        /*0104*/ 	.word	0xffffffff


	//   ....[3]....
        /*0108*/ 	.word	0xffffffff


	//   ....[4]....
        /*010c*/ 	.word	0xffffffff


	//   ....[5]....
        /*0110*/ 	.word	0xffffffff


	//   ....[6]....
        /*0114*/ 	.word	0xffffffff


	//   ....[7]....
        /*0118*/ 	.word	0xffffffff


	//   ....[8]....
        /*011c*/ 	.word	0xffffffff


	//   ....[9]....
        /*0120*/ 	.word	0xffffffff


	//   ....[10]....
        /*0124*/ 	.word	0xffffffff


	//   ....[11]....
        /*0128*/ 	.word	0xffffffff


	//   ....[12]....
        /*012c*/ 	.word	0xffffffff


	//   ....[13]....
        /*0130*/ 	.word	0xffffffff


	//   ....[14]....
        /*0134*/ 	.word	0xffffffff


	//   ....[15]....
        /*0138*/ 	.word	0xffffffff


	//   ....[16]....
        /*013c*/ 	.word	0xffffffff


	//   ....[17]....
        /*0140*/ 	.word	0xffffffff


	//   ....[18]....
        /*0144*/ 	.word	0xffffffff


	//   ....[19]....
        /*0148*/ 	.word	0xffffffff


	//   ....[20]....
        /*014c*/ 	.word	0xffffffff


	//   ....[21]....
        /*0150*/ 	.word	0xffffffff


	//   ....[22]....
        /*0154*/ 	.word	0xffffffff


	//   ....[23]....
        /*0158*/ 	.word	0xffffffff


	//   ....[24]....
        /*015c*/ 	.word	0xffffffff


	//   ....[25]....
        /*0160*/ 	.word	0xffffffff


	//   ....[26]....
        /*0164*/ 	.word	0xffffffff


	//   ....[27]....
        /*0168*/ 	.word	0xffffffff


	//   ....[28]....
        /*016c*/ 	.word	0xffffffff


	//   ....[29]....
        /*0170*/ 	.word	0xffffffff


	//   ....[30]....
        /*0174*/ 	.word	0xffffffff


	//   ....[31]....
        /*0178*/ 	.word	0xffffffff


	//   ....[32]....
        /*017c*/ 	.word	0xffffffff


	//   ....[33]....
        /*0180*/ 	.word	0xffffffff


	//   ....[34]....
        /*0184*/ 	.word	0xffffffff


	//   ....[35]....
        /*0188*/ 	.word	0xffffffff


	//   ....[36]....
        /*018c*/ 	.word	0xffffffff


	//   ....[37]....
        /*0190*/ 	.word	0xffffffff


	//   ....[38]....
        /*0194*/ 	.word	0xffffffff


	//   ....[39]....
        /*0198*/ 	.word	0xffffffff


	//   ....[40]....
        /*019c*/ 	.word	0xffffffff


	//   ....[41]....
        /*01a0*/ 	.word	0xffffffff


	//   ....[42]....
        /*01a4*/ 	.word	0xffffffff


	//   ....[43]....
        /*01a8*/ 	.word	0xffffffff


	//   ....[44]....
        /*01ac*/ 	.word	0xffffffff


	//   ....[45]....
        /*01b0*/ 	.word	0xffffffff


	//   ....[46]....
        /*01b4*/ 	.word	0xffffffff


	//   ....[47]....
        /*01b8*/ 	.word	0xffffffff


	//   ....[48]....
        /*01bc*/ 	.word	0xffffffff


	//   ....[49]....
        /*01c0*/ 	.word	0xffffffff


	//   ....[50]....
        /*01c4*/ 	.word	0xffffffff


	//   ....[51]....
        /*01c8*/ 	.word	0xffffffff


	//   ....[52]....
        /*01cc*/ 	.word	0xffffffff


	//   ....[53]....
        /*01d0*/ 	.word	0xffffffff


	//   ....[54]....
        /*01d4*/ 	.word	0xffffffff


	//   ....[55]....
        /*01d8*/ 	.word	0xffffffff


	//   ....[56]....
        /*01dc*/ 	.word	0xffffffff


	//   ....[57]....
        /*01e0*/ 	.word	0xffffffff


	//   ....[58]....
        /*01e4*/ 	.word	0xffffffff


	//   ....[59]....
        /*01e8*/ 	.word	0xffffffff


	//   ....[60]....
        /*01ec*/ 	.word	0xffffffff


	//   ....[61]....
        /*01f0*/ 	.word	0xffffffff


	//   ....[62]....
        /*01f4*/ 	.word	0xffffffff


	//   ....[63]....
        /*01f8*/ 	.word	0xffffffff


	//   ....[64]....
        /*01fc*/ 	.word	0xffffffff


	//   ....[65]....
        /*0200*/ 	.word	0xffffffff


	//   ....[66]....
        /*0204*/ 	.word	0xffffffff


	//   ....[67]....
        /*0208*/ 	.word	0xffffffff


	//   ....[68]....
        /*020c*/ 	.word	0xffffffff


	//   ....[69]....
        /*0210*/ 	.word	0xffffffff


	//   ....[70]....
        /*0214*/ 	.word	0xffffffff


	//   ....[71]....
        /*0218*/ 	.word	0xffffffff


	//   ....[72]....
        /*021c*/ 	.word	0xffffffff


	//   ....[73]....
        /*0220*/ 	.word	0xffffffff


	//   ....[74]....
        /*0224*/ 	.word	0xffffffff


	//   ....[75]....
        /*0228*/ 	.word	0xffffffff


	//   ....[76]....
        /*022c*/ 	.word	0xffffffff


	//   ....[77]....
        /*0230*/ 	.word	0xffffffff


	//   ....[78]....
        /*0234*/ 	.word	0xffffffff


	//   ....[79]....
        /*0238*/ 	.word	0xffffffff


	//   ....[80]....
        /*023c*/ 	.word	0xffffffff


	//   ....[81]....
        /*0240*/ 	.word	0xffffffff


	//   ....[82]....
        /*0244*/ 	.word	0xffffffff


	//   ....[83]....
        /*0248*/ 	.word	0xffffffff


	//   ....[84]....
        /*024c*/ 	.word	0xffffffff


	//   ....[85]....
        /*0250*/ 	.word	0xffffffff


	//   ....[86]....
        /*0254*/ 	.word	0xffffffff


	//   ....[87]....
        /*0258*/ 	.word	0xffffffff


	//   ....[88]....
        /*025c*/ 	.word	0xffffffff


	//   ....[89]....
        /*0260*/ 	.word	0xffffffff


	//   ....[90]....
        /*0264*/ 	.word	0xffffffff


	//   ....[91]....
        /*0268*/ 	.word	0xffffffff


	//   ....[92]....
        /*026c*/ 	.word	0xffffffff


	//   ....[93]....
        /*0270*/ 	.word	0xffffffff


	//   ....[94]....
        /*0274*/ 	.word	0xffffffff


	//   ....[95]....
        /*0278*/ 	.word	0xffffffff


	//   ....[96]....
        /*027c*/ 	.word	0xffffffff


	//   ....[97]....
        /*0280*/ 	.word	0xffffffff


	//   ....[98]....
        /*0284*/ 	.word	0xffffffff


	//   ....[99]....
        /*0288*/ 	.word	0xffffffff


	//   ....[100]....
        /*028c*/ 	.word	0xffffffff


	//   ....[101]....
        /*0290*/ 	.word	0xffffffff


	//   ....[102]....
        /*0294*/ 	.word	0xffffffff


	//   ....[103]....
        /*0298*/ 	.word	0xffffffff


	//   ....[104]....
        /*029c*/ 	.word	0xffffffff


	//   ....[105]....
        /*02a0*/ 	.word	0xffffffff


	//   ....[106]....
        /*02a4*/ 	.word	0xffffffff


	//   ....[107]....
        /*02a8*/ 	.word	0xffffffff


	//   ....[108]....
        /*02ac*/ 	.word	0xffffffff


	//   ....[109]....
        /*02b0*/ 	.word	0xffffffff


	//   ....[110]....
        /*02b4*/ 	.word	0xffffffff


	//   ....[111]....
        /*02b8*/ 	.word	0xffffffff


	//   ....[112]....
        /*02bc*/ 	.word	0x0500000f


	//   ....[113]....
        /*02c0*/ 	.word	0x0500000f


	//   ....[114]....
        /*02c4*/ 	.word	0x0500000f


	//   ....[115]....
        /*02c8*/ 	.word	0x0500000f


	//   ....[116]....
        /*02cc*/ 	.word	0x0500000f


	//   ....[117]....
        /*02d0*/ 	.word	0x0500000f


	//   ....[118]....
        /*02d4*/ 	.word	0x0500000f


	//   ....[119]....
        /*02d8*/ 	.word	0x0500000f


	//   ....[120]....
        /*02dc*/ 	.word	0x0500000f


	//   ....[121]....
        /*02e0*/ 	.word	0x0500000f


	//   ....[122]....
        /*02e4*/ 	.word	0x0500000f


	//   ....[123]....
        /*02e8*/ 	.word	0x0500000f


	//   ....[124]....
        /*02ec*/ 	.word	0x0500000f


	//   ....[125]....
        /*02f0*/ 	.word	0x0500000f


	//   ....[126]....
        /*02f4*/ 	.word	0x0500000f


	//   ....[127]....
        /*02f8*/ 	.word	0x0500000f


	//   ....[128]....
        /*02fc*/ 	.word	0x0500000f


	//   ....[129]....
        /*0300*/ 	.word	0x0500000f


	//   ....[130]....
        /*0304*/ 	.word	0x0500000f


	//   ....[131]....
        /*0308*/ 	.word	0x0500000f


	//   ....[132]....
        /*030c*/ 	.word	0x0500000f


	//   ....[133]....
        /*0310*/ 	.word	0x0500000f


	//   ....[134]....
        /*0314*/ 	.word	0x0500000f


	//   ....[135]....
        /*0318*/ 	.word	0x0500000f


	//   ....[136]....
        /*031c*/ 	.word	0x0500000f


	//   ....[137]....
        /*0320*/ 	.word	0x0500000f


	//   ....[138]....
        /*0324*/ 	.word	0x0500000f


	//   ....[139]....
        /*0328*/ 	.word	0x0500000f


	//   ....[140]....
        /*032c*/ 	.word	0x0500000f


	//   ....[141]....
        /*0330*/ 	.word	0x0500000f


	//   ....[142]....
        /*0334*/ 	.word	0x0500000f


	//   ....[143]....
        /*0338*/ 	.word	0x0500000f


	//   ....[144]....
        /*033c*/ 	.word	0x0500000f


	//   ....[145]....
        /*0340*/ 	.word	0x0500000f


	//   ....[146]....
        /*0344*/ 	.word	0x0500000f


	//   ....[147]....
        /*0348*/ 	.word	0x0500000f


	//   ....[148]....
        /*034c*/ 	.word	0x0500000f


	//   ....[149]....
        /*0350*/ 	.word	0x0500000f


	//   ....[150]....
        /*0354*/ 	.word	0x0500000f


	//   ....[151]....
        /*0358*/ 	.word	0x0500000f


	//   ....[152]....
        /*035c*/ 	.word	0x0500000f


	//   ....[153]....
        /*0360*/ 	.word	0x0500000f


	//   ....[154]....
        /*0364*/ 	.word	0x0500000f


	//   ....[155]....
        /*0368*/ 	.word	0x0500000f


	//   ....[156]....
        /*036c*/ 	.word	0x0500000f


	//   ....[157]....
        /*0370*/ 	.word	0x0500000f


	//   ....[158]....
        /*0374*/ 	.word	0x0500000f


	//   ....[159]....
        /*0378*/ 	.word	0x0500000f


	//   ....[160]....
        /*037c*/ 	.word	0x0500000f


	//   ....[161]....
        /*0380*/ 	.word	0x0500000f


	//   ....[162]....
        /*0384*/ 	.word	0x0500000f


	//   ....[163]....
        /*0388*/ 	.word	0x0500000f


	//   ....[164]....
        /*038c*/ 	.word	0x0500000f


	//   ....[165]....
        /*0390*/ 	.word	0x0500000f


	//   ....[166]....
        /*0394*/ 	.word	0x0500000f


	//   ....[167]....
        /*0398*/ 	.word	0x0500000f


	//   ....[168]....
        /*039c*/ 	.word	0x0500000f


	//   ....[169]....
        /*03a0*/ 	.word	0x0500000f


	//   ....[170]....
        /*03a4*/ 	.word	0x0500000f


	//   ....[171]....
        /*03a8*/ 	.word	0x0500000f


	//   ....[172]....
        /*03ac*/ 	.word	0x0500000f


	//   ....[173]....
        /*03b0*/ 	.word	0x0500000f


	//   ....[174]....
        /*03b4*/ 	.word	0x0500000f


	//   ....[175]....
        /*03b8*/ 	.word	0x0500000f


	//   ....[176]....
        /*03bc*/ 	.word	0x0500000f


	//   ....[177]....
        /*03c0*/ 	.word	0x0500000f


	//   ....[178]....
        /*03c4*/ 	.word	0x0500000f


	//   ....[179]....
        /*03c8*/ 	.word	0x0500000f


	//   ....[180]....
        /*03cc*/ 	.word	0x0500000f


	//   ....[181]....
        /*03d0*/ 	.word	0x0500000f


	//   ....[182]....
        /*03d4*/ 	.word	0x0500000f


	//   ....[183]....
        /*03d8*/ 	.word	0x0500000f


	//   ....[184]....
        /*03dc*/ 	.word	0x0500000f


	//   ....[185]....
        /*03e0*/ 	.word	0x0500000f


	//   ....[186]....
        /*03e4*/ 	.word	0x0500000f


	//   ....[187]....
        /*03e8*/ 	.word	0x0500000f


	//   ....[188]....
        /*03ec*/ 	.word	0x0500000f


	//   ....[189]....
        /*03f0*/ 	.word	0x0500000f


	//   ....[190]....
        /*03f4*/ 	.word	0x0500000f


	//   ....[191]....
        /*03f8*/ 	.word	0x0500000f


	//   ....[192]....
        /*03fc*/ 	.word	0x0500000f


	//   ....[193]....
        /*0400*/ 	.word	0x0500000f


	//----- nvinfo : EIATTR_COOP_GROUP_INSTR_OFFSETS
	.align		4
.L_1150:
        /*0404*/ 	.byte	0x04, 0x28
        /*0406*/ 	.short	(.L_1152 - .L_1151)


	//   ....[0]....
.L_1151:
        /*0408*/ 	.word	0x00000080


	//   ....[1]....
        /*040c*/ 	.word	0x00000090


	//   ....[2]....
        /*0410*/ 	.word	0x000002f0


	//   ....[3]....
        /*0414*/ 	.word	0x00000450


	//   ....[4]....
        /*0418*/ 	.word	0x00000570


	//   ....[5]....
        /*041c*/ 	.word	0x000006d0


	//   ....[6]....
        /*0420*/ 	.word	0x00000d00


	//   ....[7]....
        /*0424*/ 	.word	0x00002a40


	//   ....[8]....
        /*0428*/ 	.word	0x00002ae0


	//   ....[9]....
        /*042c*/ 	.word	0x00002af0


	//   ....[10]....
        /*0430*/ 	.word	0x00002b60


	//   ....[11]....
        /*0434*/ 	.word	0x00004cb0


	//   ....[12]....
        /*0438*/ 	.word	0x00004d00


	//   ....[13]....
        /*043c*/ 	.word	0x00004d20


	//   ....[14]....
        /*0440*/ 	.word	0x00004d50


	//   ....[15]....
        /*0444*/ 	.word	0x000062d0


	//   ....[16]....
        /*0448*/ 	.word	0x00006310


	//   ....[17]....
        /*044c*/ 	.word	0x00006440


	//   ....[18]....
        /*0450*/ 	.word	0x00006460


	//   ....[19]....
        /*0454*/ 	.word	0x00007d10


	//   ....[20]....
        /*0458*/ 	.word	0x00007d40


	//   ....[21]....
        /*045c*/ 	.word	0x00007e20


	//   ....[22]....
        /*0460*/ 	.word	0x00007e50


	//   ....[23]....
        /*0464*/ 	.word	0x000084d0


	//   ....[24]....
        /*0468*/ 	.word	0x00008510


	//   ....[25]....
        /*046c*/ 	.word	0x00008650


	//   ....[26]....
        /*0470*/ 	.word	0x00008670


	//   ....[27]....
        /*0474*/ 	.word	0x000087a0


	//   ....[28]....
        /*0478*/ 	.word	0x000087c0


	//   ....[29]....
        /*047c*/ 	.word	0x00008900


	//   ....[30]....
        /*0480*/ 	.word	0x00008940


	//   ....[31]....
        /*0484*/ 	.word	0x0000a050


	//   ....[32]....
        /*0488*/ 	.word	0x0000a080


	//   ....[33]....
        /*048c*/ 	.word	0x0000a0b0


	//   ....[34]....
        /*0490*/ 	.word	0x0000a0c0


	//   ....[35]....
        /*0494*/ 	.word	0x0000a100


	//   ....[36]....
        /*0498*/ 	.word	0x0000a140


	//   ....[37]....
        /*049c*/ 	.word	0x0000a160


	//   ....[38]....
        /*04a0*/ 	.word	0x0000a1c0


	//   ....[39]....
        /*04a4*/ 	.word	0x0000a1e0


	//   ....[40]....
        /*04a8*/ 	.word	0x0000a200


	//   ....[41]....
        /*04ac*/ 	.word	0x0000a240


	//   ....[42]....
        /*04b0*/ 	.word	0x0000a270


	//   ....[43]....
        /*04b4*/ 	.word	0x0000a8e0


	//   ....[44]....
        /*04b8*/ 	.word	0x0000a910


	//   ....[45]....
        /*04bc*/ 	.word	0x0000a960


	//   ....[46]....
        /*04c0*/ 	.word	0x0000a980


	//   ....[47]....
        /*04c4*/ 	.word	0x0000a9a0


	//   ....[48]....
        /*04c8*/ 	.word	0x0000a9b0


	//   ....[49]....
        /*04cc*/ 	.word	0x0000a9c0


	//   ....[50]....
        /*04d0*/ 	.word	0x0000a9d0


	//   ....[51]....
        /*04d4*/ 	.word	0x0000a9e0


	//   ....[52]....
        /*04d8*/ 	.word	0x0000aa20


	//   ....[53]....
        /*04dc*/ 	.word	0x0000aa50


	//   ....[54]....
        /*04e0*/ 	.word	0x0000aae0


	//   ....[55]....
        /*04e4*/ 	.word	0x0000ac10


	//   ....[56]....
        /*04e8*/ 	.word	0x0000ac80


	//   ....[57]....
        /*04ec*/ 	.word	0x0000ae10


	//   ....[58]....
        /*04f0*/ 	.word	0x0000ae30


	//   ....[59]....
        /*04f4*/ 	.word	0x0000b380


	//   ....[60]....
        /*04f8*/ 	.word	0x0000b3b0


	//   ....[61]....
        /*04fc*/ 	.word	0x0000b3c0


	//   ....[62]....
        /*0500*/ 	.word	0x0000b400


	//   ....[63]....
        /*0504*/ 	.word	0x0000b4b0


	//   ....[64]....
        /*0508*/ 	.word	0x0000b4d0


	//   ....[65]....
        /*050c*/ 	.word	0x0000b5a0


	//   ....[66]....
        /*0510*/ 	.word	0x0000b5c0


	//   ....[67]....
        /*0514*/ 	.word	0x0000b650


	//   ....[68]....
        /*0518*/ 	.word	0x0000b670


	//   ....[69]....
        /*051c*/ 	.word	0x0000b700


	//   ....[70]....
        /*0520*/ 	.word	0x0000b720


	//   ....[71]....
        /*0524*/ 	.word	0x0000b7b0


	//   ....[72]....
        /*0528*/ 	.word	0x0000b7d0


	//   ....[73]....
        /*052c*/ 	.word	0x0000b860


	//   ....[74]....
        /*0530*/ 	.word	0x0000b8b0


	//   ....[75]....
        /*0534*/ 	.word	0x0000bc60


	//   ....[76]....
        /*0538*/ 	.word	0x0000bd50


	//   ....[77]....
        /*053c*/ 	.word	0x0000bee0


	//   ....[78]....
        /*0540*/ 	.word	0x0000bf10


	//   ....[79]....
        /*0544*/ 	.word	0x0000bf60


	//   ....[80]....
        /*0548*/ 	.word	0x0000bfb0


	//   ....[81]....
        /*054c*/ 	.word	0x0000c000


	//   ....[82]....
        /*0550*/ 	.word	0x0000c070


	//   ....[83]....
        /*0554*/ 	.word	0x0000c080


	//   ....[84]....
        /*0558*/ 	.word	0x0000c0b0


	//   ....[85]....
        /*055c*/ 	.word	0x0000c0d0


	//   ....[86]....
        /*0560*/ 	.word	0x0000c100


	//   ....[87]....
        /*0564*/ 	.word	0x0000c890


	//   ....[88]....
        /*0568*/ 	.word	0x0000c8b0


	//   ....[89]....
        /*056c*/ 	.word	0x0000c8c0


	//   ....[90]....
        /*0570*/ 	.word	0x0000c8d0


	//   ....[91]....
        /*0574*/ 	.word	0x0000c8f0


	//   ....[92]....
        /*0578*/ 	.word	0x0000c920


	//   ....[93]....
        /*057c*/ 	.word	0x0000c930


	//   ....[94]....
        /*0580*/ 	.word	0x0000c950


	//   ....[95]....
        /*0584*/ 	.word	0x0000c980


	//   ....[96]....
        /*0588*/ 	.word	0x0000c9c0


	//   ....[97]....
        /*058c*/ 	.word	0x0000c9f0


	//   ....[98]....
        /*0590*/ 	.word	0x0000ca10


	//   ....[99]....
        /*0594*/ 	.word	0x0000cd80


	//   ....[100]....
        /*0598*/ 	.word	0x0000cda0


	//   ....[101]....
        /*059c*/ 	.word	0x0000cdb0


	//   ....[102]....
        /*05a0*/ 	.word	0x0000cdd0


	//   ....[103]....
        /*05a4*/ 	.word	0x0000cdf0


	//   ....[104]....
        /*05a8*/ 	.word	0x0000ce50


	//   ....[105]....
        /*05ac*/ 	.word	0x0000ce70


	//   ....[106]....
        /*05b0*/ 	.word	0x0000ced0


	//   ....[107]....
        /*05b4*/ 	.word	0x0000cef0


	//   ....[108]....
        /*05b8*/ 	.word	0x0000cf50


	//   ....[109]....
        /*05bc*/ 	.word	0x0000cf80


	//   ....[110]....
        /*05c0*/ 	.word	0x0000cfd0


	//   ....[111]....
        /*05c4*/ 	.word	0x0000d390


	//   ....[112]....
        /*05c8*/ 	.word	0x0000d8e0


	//   ....[113]....
        /*05cc*/ 	.word	0x0000d9d0


	//   ....[114]....
        /*05d0*/ 	.word	0x0000da70


	//   ....[115]....
        /*05d4*/ 	.word	0x0000dae0


	//   ....[116]....
        /*05d8*/ 	.word	0x0000db90


	//   ....[117]....
        /*05dc*/ 	.word	0x0000dc90


	//   ....[118]....
        /*05e0*/ 	.word	0x0000dce0


	//   ....[119]....
        /*05e4*/ 	.word	0x0000dde0


	//   ....[120]....
        /*05e8*/ 	.word	0x0000de30


	//   ....[121]....
        /*05ec*/ 	.word	0x0000de90


	//   ....[122]....
        /*05f0*/ 	.word	0x0000df60


	//   ....[123]....
        /*05f4*/ 	.word	0x0000e050


	//   ....[124]....
        /*05f8*/ 	.word	0x0000e0a0


	//   ....[125]....
        /*05fc*/ 	.word	0x0000e160


	//   ....[126]....
        /*0600*/ 	.word	0x0000e200


	//   ....[127]....
        /*0604*/ 	.word	0x0000e290


	//   ....[128]....
        /*0608*/ 	.word	0x0000e360


	//   ....[129]....
        /*060c*/ 	.word	0x0000e480


	//   ....[130]....
        /*0610*/ 	.word	0x0000e4f0


	//   ....[131]....
        /*0614*/ 	.word	0x0000e550


	//   ....[132]....
        /*0618*/ 	.word	0x0000e640


	//   ....[133]....
        /*061c*/ 	.word	0x0000e6e0


	//   ....[134]....
        /*0620*/ 	.word	0x0000e7e0


	//   ....[135]....
        /*0624*/ 	.word	0x0000e8e0


	//   ....[136]....
        /*0628*/ 	.word	0x0000e950


	//   ....[137]....
        /*062c*/ 	.word	0x0000e9b0


	//   ....[138]....
        /*0630*/ 	.word	0x0000ea80


	//   ....[139]....
        /*0634*/ 	.word	0x0000eba0


	//   ....[140]....
        /*0638*/ 	.word	0x0000ebf0


	//   ....[141]....
        /*063c*/ 	.word	0x0000ec80


	//   ....[142]....
        /*0640*/ 	.word	0x0000ed20


	//   ....[143]....
        /*0644*/ 	.word	0x0000eda0


	//   ....[144]....
        /*0648*/ 	.word	0x0000ee70


	//   ....[145]....
        /*064c*/ 	.word	0x0000ef80


	//   ....[146]....
        /*0650*/ 	.word	0x0000efd0


	//   ....[147]....
        /*0654*/ 	.word	0x0000f040


	//   ....[148]....
        /*0658*/ 	.word	0x0000f130


	//   ....[149]....
        /*065c*/ 	.word	0x0000f240


	//   ....[150]....
        /*0660*/ 	.word	0x0000f290


	//   ....[151]....
        /*0664*/ 	.word	0x0000f300


	//   ....[152]....
        /*0668*/ 	.word	0x0000f3f0


	//   ....[153]....
        /*066c*/ 	.word	0x0000f500


	//   ....[154]....
        /*0670*/ 	.word	0x0000f550


	//   ....[155]....
        /*0674*/ 	.word	0x0000f5c0


	//   ....[156]....
        /*0678*/ 	.word	0x0000f6a0


	//   ....[157]....
        /*067c*/ 	.word	0x0000f7e0


	//   ....[158]....
        /*0680*/ 	.word	0x0000f8b0


	//   ....[159]....
        /*0684*/ 	.word	0x0000f950


	//   ....[160]....
        /*0688*/ 	.word	0x0000fa90


	//   ....[161]....
        /*068c*/ 	.word	0x0000faf0


	//   ....[162]....
        /*0690*/ 	.word	0x0000fc10


	//   ....[163]....
        /*0694*/ 	.word	0x0000fc70


	//   ....[164]....
        /*0698*/ 	.word	0x0000fd90


	//   ....[165]....
        /*069c*/ 	.word	0x0000fdf0


	//   ....[166]....
        /*06a0*/ 	.word	0x0000ff00


	//   ....[167]....
        /*06a4*/ 	.word	0x0000ff60


	//   ....[168]....
        /*06a8*/ 	.word	0x00010040


	//   ....[169]....
        /*06ac*/ 	.word	0x00010120


	//   ....[170]....
        /*06b0*/ 	.word	0x000101c0


	//   ....[171]....
        /*06b4*/ 	.word	0x00010220


	//   ....[172]....
        /*06b8*/ 	.word	0x000102c0


	//   ....[173]....
        /*06bc*/ 	.word	0x00010320


	//   ....[174]....
        /*06c0*/ 	.word	0x000103c0


	//   ....[175]....
        /*06c4*/ 	.word	0x00010420


	//   ....[176]....
        /*06c8*/ 	.word	0x000104d0


	//   ....[177]....
        /*06cc*/ 	.word	0x00010530


	//   ....[178]....
        /*06d0*/ 	.word	0x000105e0


	//   ....[179]....
        /*06d4*/ 	.word	0x00010640


	//   ....[180]....
        /*06d8*/ 	.word	0x000106f0


	//   ....[181]....
        /*06dc*/ 	.word	0x000107d0


	//   ....[182]....
        /*06e0*/ 	.word	0x00010870


	//   ....[183]....
        /*06e4*/ 	.word	0x000108d0


	//   ....[184]....
        /*06e8*/ 	.word	0x000109a0


	//   ....[185]....
        /*06ec*/ 	.word	0x00010a00


	//   ....[186]....
        /*06f0*/ 	.word	0x00010ad0


	//   ....[187]....
        /*06f4*/ 	.word	0x00010b30


	//   ....[188]....
        /*06f8*/ 	.word	0x00010c00


	//   ....[189]....
        /*06fc*/ 	.word	0x00010c60


	//   ....[190]....
        /*0700*/ 	.word	0x00010d30


	//   ....[191]....
        /*0704*/ 	.word	0x00010d90


	//   ....[192]....
        /*0708*/ 	.word	0x00010e70


	//   ....[193]....
        /*070c*/ 	.word	0x00010f80


	//----- nvinfo : EIATTR_REG_RECONFIG
	.align		4
.L_1152:
        /*0710*/ 	.byte	0x01, 0x54
	.zero		2


	//----- nvinfo : EIATTR_SYSCALL_OFFSETS
	.align		4
        /*0714*/ 	.byte	0x04, 0x46
        /*0716*/ 	.short	(.L_1154 - .L_1153)


	//   ....[0]....
.L_1153:
        /*0718*/ 	.word	0x00001070


	//   ....[1]....
        /*071c*/ 	.word	0x00009900


	//   ....[2]....
        /*0720*/ 	.word	0x00009a40


	//   ....[3]....
        /*0724*/ 	.word	0x00009b30


	//   ....[4]....
        /*0728*/ 	.word	0x0000a5e0


	//   ....[5]....
        /*072c*/ 	.word	0x0000b0a0


	//----- nvinfo : EIATTR_MBARRIER_INSTR_OFFSETS
	.align		4
.L_1154:
        /*0730*/ 	.byte	0x04, 0x39
        /*0732*/ 	.short	(.L_1156 - .L_1155)


	//   ....[0]....
.L_1155:
        /*0734*/ 	.word	0x00000190
        /*0738*/ 	.word	0x000000ff
        /*073c*/ 	.word	0x00032400
        /*0740*/ 	.short	0x0100
        /*0742*/ 	.byte	0x08
	.zero		1


	//   ....[1]....
        /*0744*/ 	.word	0x000001a0
        /*0748*/ 	.word	0x000000ff
        /*074c*/ 	.word	0x00032410
        /*0750*/ 	.short	0x0100
        /*0752*/ 	.byte	0x08
	.zero		1


	//   ....[2]....
        /*0754*/ 	.word	0x000001b0
        /*0758*/ 	.word	0x000000ff
        /*075c*/ 	.word	0x00032420
        /*0760*/ 	.short	0x0100
        /*0762*/ 	.byte	0x08
	.zero		1


	//   ....[3]....
        /*0764*/ 	.word	0x000002a0
        /*0768*/ 	.word	0x000000ff
        /*076c*/ 	.word	0x00032430
        /*0770*/ 	.short	0x0100
        /*0772*/ 	.byte	0x08
	.zero		1


	//   ....[4]....
        /*0774*/ 	.word	0x000002b0
        /*0778*/ 	.word	0x000000ff
        /*077c*/ 	.word	0x00032440
        /*0780*/ 	.short	0x0100
        /*0782*/ 	.byte	0x08
	.zero		1


	//   ....[5]....
        /*0784*/ 	.word	0x000002c0
        /*0788*/ 	.word	0x000000ff
        /*078c*/ 	.word	0x00032438
        /*0790*/ 	.short	0x0100
        /*0792*/ 	.byte	0x08
	.zero		1


	//   ....[6]....
        /*0794*/ 	.word	0x000002d0
        /*0798*/ 	.word	0x000000ff
        /*079c*/ 	.word	0x00032448
        /*07a0*/ 	.short	0x0100
        /*07a2*/ 	.byte	0x08
	.zero		1


	//   ....[7]....
        /*07a4*/ 	.word	0x00000400
        /*07a8*/ 	.word	0x000000ff
        /*07ac*/ 	.word	0x00032450
        /*07b0*/ 	.short	0x0100
        /*07b2*/ 	.byte	0x08
	.zero		1


	//   ....[8]....
        /*07b4*/ 	.word	0x00000410
        /*07b8*/ 	.word	0x000000ff
        /*07bc*/ 	.word	0x00032460
        /*07c0*/ 	.short	0x0100
        /*07c2*/ 	.byte	0x08
	.zero		1


	//   ....[9]....
        /*07c4*/ 	.word	0x00000420
        /*07c8*/ 	.word	0x000000ff
        /*07cc*/ 	.word	0x00032458
        /*07d0*/ 	.short	0x0100
        /*07d2*/ 	.byte	0x08
	.zero		1


	//   ....[10]....
        /*07d4*/ 	.word	0x00000430
        /*07d8*/ 	.word	0x000000ff
        /*07dc*/ 	.word	0x00032468
        /*07e0*/ 	.short	0x0100
        /*07e2*/ 	.byte	0x08
	.zero		1


	//   ....[11]....
        /*07e4*/ 	.word	0x00000520
        /*07e8*/ 	.word	0x000000ff
        /*07ec*/ 	.word	0x00032470
        /*07f0*/ 	.short	0x0100
        /*07f2*/ 	.byte	0x06
	.zero		1


	//   ....[12]....
        /*07f4*/ 	.word	0x00000530
        /*07f8*/ 	.word	0x000000ff
        /*07fc*/ 	.word	0x00032480
        /*0800*/ 	.short	0x0100
        /*0802*/ 	.byte	0x06
	.zero		1


	//   ....[13]....
        /*0804*/ 	.word	0x00000540
        /*0808*/ 	.word	0x000000ff
        /*080c*/ 	.word	0x00032478
        /*0810*/ 	.short	0x0100
        /*0812*/ 	.byte	0x06
	.zero		1


	//   ....[14]....
        /*0814*/ 	.word	0x00000550
        /*0818*/ 	.word	0x000000ff
        /*081c*/ 	.word	0x00032488
        /*0820*/ 	.short	0x0100
        /*0822*/ 	.byte	0x06
	.zero		1


	//   ....[15]....
        /*0824*/ 	.word	0x00000680
        /*0828*/ 	.word	0x000000ff
        /*082c*/ 	.word	0x00032490
        /*0830*/ 	.short	0x0100
        /*0832*/ 	.byte	0x08
	.zero		1


	//   ....[16]....
        /*0834*/ 	.word	0x00000690
        /*0838*/ 	.word	0x000000ff
        /*083c*/ 	.word	0x000324a0
        /*0840*/ 	.short	0x0100
        /*0842*/ 	.byte	0x08
	.zero		1


	//   ....[17]....
        /*0844*/ 	.word	0x000006a0
        /*0848*/ 	.word	0x000000ff
        /*084c*/ 	.word	0x00032498
        /*0850*/ 	.short	0x0100
        /*0852*/ 	.byte	0x08
	.zero		1


	//   ....[18]....
        /*0854*/ 	.word	0x000006b0
        /*0858*/ 	.word	0x000000ff
        /*085c*/ 	.word	0x000324a8
        /*0860*/ 	.short	0x0100
        /*0862*/ 	.byte	0x08
	.zero		1


	//   ....[19]....
        /*0864*/ 	.word	0x000007f0
        /*0868*/ 	.word	0x000000ff
        /*086c*/ 	.word	0x000324b0
        /*0870*/ 	.short	0x0100
        /*0872*/ 	.byte	0x08
	.zero		1


	//   ....[20]....
        /*0874*/ 	.word	0x00000800
        /*0878*/ 	.word	0x000000ff
        /*087c*/ 	.word	0x000324c0
        /*0880*/ 	.short	0x0100
        /*0882*/ 	.byte	0x08
	.zero		1


	//   ....[21]....
        /*0884*/ 	.word	0x00000810
        /*0888*/ 	.word	0x000000ff
        /*088c*/ 	.word	0x000324b8
        /*0890*/ 	.short	0x0100
        /*0892*/ 	.byte	0x08
	.zero		1


	//   ....[22]....
        /*0894*/ 	.word	0x00000820
        /*0898*/ 	.word	0x000000ff
        /*089c*/ 	.word	0x000324c8
        /*08a0*/ 	.short	0x0100
        /*08a2*/ 	.byte	0x08
	.zero		1


	//   ....[23]....
        /*08a4*/ 	.word	0x000010c0
        /*08a8*/ 	.word	0x000000ff
        /*08ac*/ 	.word	0x00032400
        /*08b0*/ 	.short	0x010a
        /*08b2*/ 	.byte	0x33
	.zero		1


	//   ....[24]....
        /*08b4*/ 	.word	0x00001190
        /*08b8*/ 	.word	0x000000ff
        /*08bc*/ 	.word	0x00032430
        /*08c0*/ 	.short	0x010a
        /*08c2*/ 	.byte	0x1b
	.zero		1


	//   ....[25]....
        /*08c4*/ 	.word	0x000011d0
        /*08c8*/ 	.word	0x000000ff
        /*08cc*/ 	.word	0x00032430
        /*08d0*/ 	.short	0x010a
        /*08d2*/ 	.byte	0x1b
	.zero		1


	//   ....[26]....
        /*08d4*/ 	.word	0x00001430
        /*08d8*/ 	.word	0x000000ff
        /*08dc*/ 	.word	0x00032410
        /*08e0*/ 	.short	0x010a
        /*08e2*/ 	.byte	0x33
	.zero		1


	//   ....[27]....
        /*08e4*/ 	.word	0x00001470
        /*08e8*/ 	.word	0x000000ff
        /*08ec*/ 	.word	0x00032450
        /*08f0*/ 	.short	0x010a
        /*08f2*/ 	.byte	0x1b
	.zero		1


	//   ....[28]....
        /*08f4*/ 	.word	0x000014b0
        /*08f8*/ 	.word	0x000000ff
        /*08fc*/ 	.word	0x00032450
        /*0900*/ 	.short	0x010a
        /*0902*/ 	.byte	0x1b
	.zero		1


	//   ....[29]....
        /*0904*/ 	.word	0x000022a0
        /*0908*/ 	.word	0x000000ff
        /*090c*/ 	.word	0x00000000
        /*0910*/ 	.short	0x0101
        /*0912*/ 	.byte	0x06
	.zero		1


	//   ....[30]....
        /*0914*/ 	.word	0x00003830
        /*0918*/ 	.word	0x000000ff
        /*091c*/ 	.word	0x00000000
        /*0920*/ 	.short	0x0101
        /*0922*/ 	.byte	0x1b
	.zero		1


	//   ....[31]....
        /*0924*/ 	.word	0x000039a0
        /*0928*/ 	.word	0x000000ff
        /*092c*/ 	.word	0x00032430
        /*0930*/ 	.short	0x010a
        /*0932*/ 	.byte	0x1d
	.zero		1


	//   ....[32]....
        /*0934*/ 	.word	0x000039e0
        /*0938*/ 	.word	0x000000ff
        /*093c*/ 	.word	0x00032430
        /*0940*/ 	.short	0x010a
        /*0942*/ 	.byte	0x1d
	.zero		1


	//   ....[33]....
        /*0944*/ 	.word	0x00003b60
        /*0948*/ 	.word	0x000000ff
        /*094c*/ 	.word	0x00032450
        /*0950*/ 	.short	0x010a
        /*0952*/ 	.byte	0x1d
	.zero		1


	//   ....[34]....
        /*0954*/ 	.word	0x00003ba0
        /*0958*/ 	.word	0x000000ff
        /*095c*/ 	.word	0x00032450
        /*0960*/ 	.short	0x010a
        /*0962*/ 	.byte	0x1d
	.zero		1


	//   ....[35]....
        /*0964*/ 	.word	0x000047d0
        /*0968*/ 	.word	0x000000ff
        /*096c*/ 	.word	0x00000000
        /*0970*/ 	.short	0x0101
        /*0972*/ 	.byte	0x06
	.zero		1


	//   ....[36]....
        /*0974*/ 	.word	0x000062b0
        /*0978*/ 	.word	0x000000ff
        /*097c*/ 	.word	0x00000000
        /*0980*/ 	.short	0x0101
        /*0982*/ 	.byte	0x1d
	.zero		1


	//   ....[37]....
        /*0984*/ 	.word	0x000084f0
        /*0988*/ 	.word	0x000000cc
        /*098c*/ 	.word	0x00000000
        /*0990*/ 	.short	0x0101
        /*0992*/ 	.byte	0x3f
	.zero		1


	//   ....[38]....
        /*0994*/ 	.word	0x00009e50
        /*0998*/ 	.word	0x00000011
        /*099c*/ 	.word	0x00032440
        /*09a0*/ 	.short	0x010a
        /*09a2*/ 	.byte	0x3f
	.zero		1


	//   ....[39]....
        /*09a4*/ 	.word	0x0000a3b0
        /*09a8*/ 	.word	0x00000011
        /*09ac*/ 	.word	0x00032430
        /*09b0*/ 	.short	0x0107
        /*09b2*/ 	.byte	0x3f
	.zero		1


	//   ....[40]....
        /*09b4*/ 	.word	0x0000a470
        /*09b8*/ 	.word	0x00000011
        /*09bc*/ 	.word	0x00032430
        /*09c0*/ 	.short	0x0101
        /*09c2*/ 	.byte	0x3f
	.zero		1


	//   ....[41]....
        /*09c4*/ 	.word	0x0000af20
        /*09c8*/ 	.word	0x000000ff
        /*09cc*/ 	.word	0x00032400
        /*09d0*/ 	.short	0x0107
        /*09d2*/ 	.byte	0x25
	.zero		1


	//   ....[42]....
        /*09d4*/ 	.word	0x0000af70
        /*09d8*/ 	.word	0x000000ff
        /*09dc*/ 	.word	0x00032400
        /*09e0*/ 	.short	0x0101
        /*09e2*/ 	.byte	0x25
	.zero		1


	//   ....[43]....
        /*09e4*/ 	.word	0x0000b970
        /*09e8*/ 	.word	0x000000ff
        /*09ec*/ 	.word	0x00032410
        /*09f0*/ 	.short	0x0107
        /*09f2*/ 	.byte	0x25
	.zero		1


	//   ....[44]....
        /*09f4*/ 	.word	0x0000b9d0
        /*09f8*/ 	.word	0x000000ff
        /*09fc*/ 	.word	0x00032410
        /*0a00*/ 	.short	0x0101
        /*0a02*/ 	.byte	0x25
	.zero		1


	//   ....[45]....
        /*0a04*/ 	.word	0x0000b9f0
        /*0a08*/ 	.word	0x000000ff
        /*0a0c*/ 	.word	0x00032420
        /*0a10*/ 	.short	0x010a
        /*0a12*/ 	.byte	0x25
	.zero		1


	//   ....[46]....
        /*0a14*/ 	.word	0x0000ba80
        /*0a18*/ 	.word	0x00000011
        /*0a1c*/ 	.word	0x00032460
        /*0a20*/ 	.short	0x010a
        /*0a22*/ 	.byte	0x3f
	.zero		1


	//   ....[47]....
        /*0a24*/ 	.word	0x0000c370
        /*0a28*/ 	.word	0x00000011
        /*0a2c*/ 	.word	0x00032450
        /*0a30*/ 	.short	0x0107
        /*0a32*/ 	.byte	0x3f
	.zero		1


	//   ....[48]....
        /*0a34*/ 	.word	0x0000c450
        /*0a38*/ 	.word	0x00000011
        /*0a3c*/ 	.word	0x00032450
        /*0a40*/ 	.short	0x0101
        /*0a42*/ 	.byte	0x3f
	.zero		1


	//   ....[49]....
        /*0a44*/ 	.word	0x0000c6f0
        /*0a48*/ 	.word	0x00000011
        /*0a4c*/ 	.word	0x00032440
        /*0a50*/ 	.short	0x010a
        /*0a52*/ 	.byte	0x3f
	.zero		1


	//   ....[50]....
        /*0a54*/ 	.word	0x0000cac0
        /*0a58*/ 	.word	0x00000011
        /*0a5c*/ 	.word	0x00032430
        /*0a60*/ 	.short	0x0107
        /*0a62*/ 	.byte	0x3f
	.zero		1


	//   ....[51]....
        /*0a64*/ 	.word	0x0000cb80
        /*0a68*/ 	.word	0x00000011
        /*0a6c*/ 	.word	0x00032430
        /*0a70*/ 	.short	0x0101
        /*0a72*/ 	.byte	0x3f
	.zero		1


	//   ....[52]....
        /*0a74*/ 	.word	0x0000cbb0
        /*0a78*/ 	.word	0x00000011
        /*0a7c*/ 	.word	0x00032460
        /*0a80*/ 	.short	0x010a
        /*0a82*/ 	.byte	0x3f
	.zero		1


	//   ....[53]....
        /*0a84*/ 	.word	0x0000d0d0
        /*0a88*/ 	.word	0x00000011
        /*0a8c*/ 	.word	0x00032450
        /*0a90*/ 	.short	0x0107
        /*0a92*/ 	.byte	0x3f
	.zero		1


	//   ....[54]....
        /*0a94*/ 	.word	0x0000d1a0
        /*0a98*/ 	.word	0x00000011
        /*0a9c*/ 	.word	0x00032450
        /*0aa0*/ 	.short	0x0101
        /*0aa2*/ 	.byte	0x3f
	.zero		1


	//   ....[55]....
        /*0aa4*/ 	.word	0x0000d310
        /*0aa8*/ 	.word	0x00000007
        /*0aac*/ 	.word	0x00032420
        /*0ab0*/ 	.short	0x010a
        /*0ab2*/ 	.byte	0x3f
	.zero		1


	//   ....[56]....
        /*0ab4*/ 	.word	0x0000d490
        /*0ab8*/ 	.word	0x00000005
        /*0abc*/ 	.word	0x00032440
        /*0ac0*/ 	.short	0x010a
        /*0ac2*/ 	.byte	0x3f
	.zero		1


	//   ....[57]....
        /*0ac4*/ 	.word	0x0000d530
        /*0ac8*/ 	.word	0x00000003
        /*0acc*/ 	.word	0x00032440
        /*0ad0*/ 	.short	0x010a
        /*0ad2*/ 	.byte	0x3f
	.zero		1


	//   ....[58]....
        /*0ad4*/ 	.word	0x0000d570
        /*0ad8*/ 	.word	0x00000005
        /*0adc*/ 	.word	0x00032460
        /*0ae0*/ 	.short	0x010a
        /*0ae2*/ 	.byte	0x3f
	.zero		1


	//   ....[59]....
        /*0ae4*/ 	.word	0x0000d5b0
        /*0ae8*/ 	.word	0x00000003
        /*0aec*/ 	.word	0x00032460
        /*0af0*/ 	.short	0x010a
        /*0af2*/ 	.byte	0x3f
	.zero		1


	//   ....[60]....
        /*0af4*/ 	.word	0x0000d620
        /*0af8*/ 	.word	0x00000003
        /*0afc*/ 	.word	0x00032400
        /*0b00*/ 	.short	0x010a
        /*0b02*/ 	.byte	0x3f
	.zero		1


	//   ....[61]....
        /*0b04*/ 	.word	0x0000d680
        /*0b08*/ 	.word	0x00000004
        /*0b0c*/ 	.word	0x00032430
        /*0b10*/ 	.short	0x010a
        /*0b12*/ 	.byte	0x3f
	.zero		1


	//   ....[62]....
        /*0b14*/ 	.word	0x0000d6e0
        /*0b18*/ 	.word	0x00000005
        /*0b1c*/ 	.word	0x00032410
        /*0b20*/ 	.short	0x010a
        /*0b22*/ 	.byte	0x3f
	.zero		1


	//   ....[63]....
        /*0b24*/ 	.word	0x0000d740
        /*0b28*/ 	.word	0x00000000
        /*0b2c*/ 	.word	0x00032450
        /*0b30*/ 	.short	0x010a
        /*0b32*/ 	.byte	0x3f
	.zero		1


	//   ....[64]....
        /*0b34*/ 	.word	0x0000d7a0
        /*0b38*/ 	.word	0x00000005
        /*0b3c*/ 	.word	0x00032430
        /*0b40*/ 	.short	0x010a
        /*0b42*/ 	.byte	0x3f
	.zero		1


	//   ....[65]....
        /*0b44*/ 	.word	0x0000d800
        /*0b48*/ 	.word	0x00000005
        /*0b4c*/ 	.word	0x00032450
        /*0b50*/ 	.short	0x010a
        /*0b52*/ 	.byte	0x3f
	.zero		1


	//   ....[66]....
        /*0b54*/ 	.word	0x0000d920
        /*0b58*/ 	.word	0x00000011
        /*0b5c*/ 	.word	0x00032440
        /*0b60*/ 	.short	0x010a
        /*0b62*/ 	.byte	0x3f
	.zero		1


	//   ....[67]....
        /*0b64*/ 	.word	0x0000f6e0
        /*0b68*/ 	.word	0x00000003
        /*0b6c*/ 	.word	0x00032420
        /*0b70*/ 	.short	0x010a
        /*0b72*/ 	.byte	0x3f
	.zero		1


	//   ....[68]....
        /*0b74*/ 	.word	0x0000f730
        /*0b78*/ 	.word	0x00000011
        /*0b7c*/ 	.word	0x00032460
        /*0b80*/ 	.short	0x010a
        /*0b82*/ 	.byte	0x3f
	.zero		1


	//   ....[69]....
        /*0b84*/ 	.word	0x00010070
        /*0b88*/ 	.word	0x00000011
        /*0b8c*/ 	.word	0x00032440
        /*0b90*/ 	.short	0x010a
        /*0b92*/ 	.byte	0x3f
	.zero		1


	//   ....[70]....
        /*0b94*/ 	.word	0x00010720
        /*0b98*/ 	.word	0x00000011
        /*0b9c*/ 	.word	0x00032460
        /*0ba0*/ 	.short	0x010a
        /*0ba2*/ 	.byte	0x3f
	.zero		1


	//   ....[71]....
        /*0ba4*/ 	.word	0x00010ea0
        /*0ba8*/ 	.word	0x00000007
        /*0bac*/ 	.word	0x00032420
        /*0bb0*/ 	.short	0x010a
        /*0bb2*/ 	.byte	0x3f
	.zero		1


	//   ....[72]....
        /*0bb4*/ 	.word	0x00011040
        /*0bb8*/ 	.word	0x00000005
        /*0bbc*/ 	.word	0x00032440
        /*0bc0*/ 	.short	0x010a
        /*0bc2*/ 	.byte	0x3f
	.zero		1


	//   ....[73]....
        /*0bc4*/ 	.word	0x00011090
        /*0bc8*/ 	.word	0x00000003
        /*0bcc*/ 	.word	0x00032440
        /*0bd0*/ 	.short	0x010a
        /*0bd2*/ 	.byte	0x3f
	.zero		1


	//   ....[74]....
        /*0bd4*/ 	.word	0x000110e0
        /*0bd8*/ 	.word	0x00000005
        /*0bdc*/ 	.word	0x00032460
        /*0be0*/ 	.short	0x010a
        /*0be2*/ 	.byte	0x3f
	.zero		1


	//----- nvinfo : EIATTR_NUM_MBARRIERS
	.align		4
.L_1156:
        /*0be4*/ 	.byte	0x03, 0x38
        /*0be6*/ 	.short	0x0017


	//----- nvinfo : EIATTR_EXIT_INSTR_OFFSETS
	.align		4
        /*0be8*/ 	.byte	0x04, 0x1c
        /*0bea*/ 	.short	(.L_1158 - .L_1157)


	//   ....[0]....
.L_1157:
        /*0bec*/ 	.word	0x00000970


	//   ....[1]....
        /*0bf0*/ 	.word	0x00008aa0


	//   ....[2]....
        /*0bf4*/ 	.word	0x0000d600


	//----- nvinfo : EIATTR_MAX_THREADS
	.align		4
.L_1158:
        /*0bf8*/ 	.byte	0x04, 0x05
        /*0bfa*/ 	.short	(.L_1160 - .L_1159)
.L_1159:
        /*0bfc*/ 	.word	0x00000180
        /*0c00*/ 	.word	0x00000001
        /*0c04*/ 	.word	0x00000001


	//----- nvinfo : EIATTR_CRS_STACK_SIZE
	.align		4
.L_1160:
        /*0c08*/ 	.byte	0x04, 0x1e
        /*0c0a*/ 	.short	(.L_1162 - .L_1161)
.L_1161:
        /*0c0c*/ 	.word	0x00000000


	//----- nvinfo : EIATTR_CBANK_PARAM_SIZE
	.align		4
.L_1162:
        /*0c10*/ 	.byte	0x03, 0x19
        /*0c12*/ 	.short	0x0b70


	//----- nvinfo : EIATTR_PARAM_CBANK
	.align		4
        /*0c14*/ 	.byte	0x04, 0x0a
        /*0c16*/ 	.short	(.L_1164 - .L_1163)
	.align		4
.L_1163:
        /*0c18*/ 	.word	index@(.nv.constant0._ZN7cutlass13device_kernelIN5flash11enable_sm90INS1_16FlashAttnFwdSm90INS1_25CollectiveMainloopFwdSm90ILi2EN4cute5tupleIJNS5_1CILi1EEES8_S8_EEENS6_IJNS7_ILi128EEENS7_ILi96EEENS7_ILi64EEEEEELi256ENS_6half_tEfNS_4arch4Sm90ELb0ELb0ELb1ELb0ELb1ELb0ELb1ELb1ELb0ELb1ELb0ELb0EEENS1_21CollectiveEpilogueFwdINS6_IJSA_NS7_ILi256EEESB_EEES9_SE_SG_Li256ELb0ELb1ELb0ELb0EEENS1_29StaticPersistentTileSchedulerILb0EEEEEEEEEvNT_6ParamsE)
        /*0c1c*/ 	.short	0x0210
        /*0c1e*/ 	.short	0x0b70


	//----- nvinfo : EIATTR_SW_WAR
	.align		4
.L_1164:
        /*0c20*/ 	.byte	0x04, 0x36
        /*0c22*/ 	.short	(.L_1166 - .L_1165)
.L_1165:
        /*0c24*/ 	.word	0x00000008
.L_1166:


//--------------------- .nv.info._ZN7cutlass13device_kernelIN5flash11enable_sm90INS1_16FlashAttnFwdSm90INS1_25CollectiveMainloopFwdSm90ILi2EN4cute5tupleIJNS5_1CILi1EEES8_S8_EEENS6_IJNS7_ILi128EEENS7_ILi96EEENS7_ILi64EEEEEELi256ENS_6half_tEfNS_4arch4Sm90ELb0ELb0ELb1ELb1ELb1ELb0ELb0ELb1ELb0ELb1ELb0ELb0EEENS1_21CollectiveEpilogueFwdINS6_IJSA_NS7_ILi256EEESB_EEES9_SE_SG_Li256ELb1ELb1ELb0ELb0EEENS1_36VarlenDynamicPersistentTileSchedulerILi128ELi96ELi256ELi128ELb0ELb1ELb1ELb0ELb1ELb1EEEEEEEEEvNT_6ParamsE --------------------------
	.section	.nv.info._ZN7cutlass13device_kernelIN5flash11enable_sm90INS1_16FlashAttnFwdSm90INS1_25CollectiveMainloopFwdSm90ILi2EN4cute5tupleIJNS5_1CILi1EEES8_S8_EEENS6_IJNS7_ILi128EEENS7_ILi96EEENS7_ILi64EEEEEELi256ENS_6half_tEfNS_4arch4Sm90ELb0ELb0ELb1ELb1ELb1ELb0ELb0ELb1ELb0ELb1ELb0ELb0EEENS1_21CollectiveEpilogueFwdINS6_IJSA_NS7_ILi256EEESB_EEES9_SE_SG_Li256ELb1ELb1ELb0ELb0EEENS1_36VarlenDynamicPersistentTileSchedulerILi128ELi96ELi256ELi128ELb0ELb1ELb1ELb0ELb1ELb1EEEEEEEEEvNT_6ParamsE,"",@"SHT_CUDA_INFO"
	.sectionflags	@""
	.align	4


	//----- nvinfo : EIATTR_CUDA_API_VERSION
	.align		4
        /*0000*/ 	.byte	0x04, 0x37
        /*0002*/ 	.short	(.L_1168 - .L_1167)
.L_1167:
        /*0004*/ 	.word	0x00000082


	//----- nvinfo : EIATTR_KPARAM_INFO
	.align		4
.L_1168:
        /*0008*/ 	.byte	0x04, 0x17
        /*000a*/ 	.short	(.L_1170 - .L_1169)
.L_1169:
        /*000c*/ 	.word	0x00000000
        /*0010*/ 	.short	0x0000
        /*0012*/ 	.short	0x0070
        /*0014*/ 	.byte	0x00, 0xf0, 0x01, 0x2a


	//----- nvinfo : EIATTR_SPARSE_MMA_MASK
	.align		4
.L_1170:
        /*0018*/ 	.byte	0x03, 0x50
        /*001a*/ 	.short	0x0000


	//----- nvinfo : EIATTR_MAXREG_COUNT
	.align		4
        /*001c*/ 	.byte	0x03, 0x1b
        /*001e*/ 	.short	0x00a8


	//----- nvinfo : EIATTR_NUM_BARRIERS
	.align		4
        /*0020*/ 	.byte	0x02, 0x4c
        /*0022*/ 	.byte	0x10
	.zero		1


	//----- nvinfo : EIATTR_EXTERNS
	.align		4
        /*0024*/ 	.byte	0x04, 0x0f
        /*0026*/ 	.short	(.L_1172 - .L_1171)


	//   ....[0]....
	.align		4
.L_1171:
        /*0028*/ 	.word	index@(__assertfail)


	//----- nvinfo : EIATTR_ANNOTATIONS
	.align		4
.L_1172:
        /*002c*/ 	.byte	0x04, 0x55
        /*002e*/ 	.short	(.L_1174 - .L_1173)


	//   ....[0]....
.L_1173:
        /* <DEDUP_REMOVED lines=15> */


	//----- nvinfo : EIATTR_MERCURY_ISA_VERSION
	.align		4
.L_1174:
        /*0108*/ 	.byte	0x03, 0x5f
        /*010a*/ 	.short	0x0101


	//----- nvinfo : EIATTR_UNUSED_LOAD_BYTE_OFFSET
	.align		4
        /*010c*/ 	.byte	0x04, 0x44
        /*010e*/ 	.short	(.L_1176 - .L_1175)


	//   ....[0]....
.L_1175:
        /*0110*/ 	.word	0x00000970
        /*0114*/ 	.word	0x0000fff0


	//   ....[1]....
        /*0118*/ 	.word	0x00006650
        /*011c*/ 	.word	0x0000fff0


	//----- nvinfo : EIATTR_INT_WARP_WIDE_INSTR_OFFSETS
	.align		4
.L_1176:
        /*0120*/ 	.byte	0x04, 0x31
        /*0122*/ 	.short	(.L_1178 - .L_1177)


	//   ....[0]....
.L_1177:
        /*0124*/ 	.word	0x000000c0


	//   ....[1]....
        /*0128*/ 	.word	0x000000d0


	//   ....[2]....
        /*012c*/ 	.word	0x00000170


	//   ....[3]....
        /*0130*/ 	.word	0x0000a410


	//   ....[4]....
        /*0134*/ 	.word	0x0000a4a0


	//   ....[5]....
        /*0138*/ 	.word	0x0000d7f0


	//   ....[6]....
        /*013c*/ 	.word	0x0000d880


	//----- nvinfo : EIATTR_COOP_GROUP_MASK_REGIDS
	.align		4
.L_1178:
        /*0140*/ 	.byte	0x04, 0x29
        /*0142*/ 	.short	(.L_1180 - .L_1179)


	//   ....[0]....
.L_1179:
        /*0144*/ 	.word	0xffffffff


	//   ....[1]....
        /*0148*/ 	.word	0xffffffff


	//   ....[2]....
        /*014c*/ 	.word	0xffffffff


	//   ....[3]....
        /*0150*/ 	.word	0xffffffff


	//   ....[4]....
        /*0154*/ 	.word	0xffffffff


	//   ....[5]....
        /*0158*/ 	.word	0xffffffff


	//   ....[6]....
        /*015c*/ 	.word	0xffffffff


	//   ....[7]....
        /*0160*/ 	.word	0xffffffff


	//   ....[8]....
        /*0164*/ 	.word	0xffffffff


	//   ....[9]....
        /*0168*/ 	.word	0xffffffff


	//   ....[10]....
        /*016c*/ 	.word	0xffffffff


	//   ....[11]....
        /*0170*/ 	.word	0xffffffff


	//   ....[12]....
        /*0174*/ 	.word	0xffffffff


	//   ....[13]....
        /*0178*/ 	.word	0xffffffff


	//   ....[14]....
        /*017c*/ 	.word	0xffffffff


	//   ....[15]....
        /*0180*/ 	.word	0xffffffff


	//   ....[16]....
        /*0184*/ 	.word	0xffffffff


	//   ....[17]....
        /*0188*/ 	.word	0xffffffff


	//   ....[18]....
        /*018c*/ 	.word	0xffffffff


	//   ....[19]....
        /*0190*/ 	.word	0xffffffff


	//   ....[20]....
        /*0194*/ 	.word	0xffffffff


	//   ....[21]....
        /*0198*/ 	.word	0xffffffff


	//   ....[22]....
        /*019c*/ 	.word	0xffffffff


	//   ....[23]....
        /*01a0*/ 	.word	0xffffffff


	//   ....[24]....
        /*01a4*/ 	.word	0xffffffff


	//   ....[25]....
        /*01a8*/ 	.word	0xffffffff


	//   ....[26]....
        /*01ac*/ 	.word	0xffffffff


	//   ....[27]....
        /*01b0*/ 	.word	0xffffffff


	//   ....[28]....
        /*01b4*/ 	.word	0xffffffff


	//   ....[29]....
        /*01b8*/ 	.word	0xffffffff


	//   ....[30]....
        /*01bc*/ 	.word	0xffffffff


	//   ....[31]....
        /*01c0*/ 	.word	0xffffffff


	//   ....[32]....
        /*01c4*/ 	.word	0xffffffff


	//   ....[33]....
        /*01c8*/ 	.word	0xffffffff


	//   ....[34]....
        /*01cc*/ 	.word	0xffffffff


	//   ....[35]....
        /*01d0*/ 	.word	0xffffffff


	//   ....[36]....
        /*01d4*/ 	.word	0xffffffff


	//   ....[37]....
        /*01d8*/ 	.word	0xffffffff


	//   ....[38]....
        /*01dc*/ 	.word	0xffffffff


	//   ....[39]....
        /*01e0*/ 	.word	0xffffffff


	//   ....[40]....
        /*01e4*/ 	.word	0xffffffff


	//   ....[41]....
        /*01e8*/ 	.word	0xffffffff


	//   ....[42]....
        /*01ec*/ 	.word	0xffffffff


	//   ....[43]....
        /*01f0*/ 	.word	0xffffffff


	//   ....[44]....
        /*01f4*/ 	.word	0xffffffff


	//   ....[45]....
        /*01f8*/ 	.word	0xffffffff


	//   ....[46]....
        /*01fc*/ 	.word	0xffffffff


	//   ....[47]....
        /*0200*/ 	.word	0xffffffff


	//   ....[48]....
        /*0204*/ 	.word	0xffffffff


	//   ....[49]....
        /*0208*/ 	.word	0xffffffff


	//   ....[50]....
        /*020c*/ 	.word	0xffffffff


	//   ....[51]....
        /*0210*/ 	.word	0xffffffff


	//   ....[52]....
        /*0214*/ 	.word	0xffffffff


	//   ....[53]....
        /*0218*/ 	.word	0xffffffff


	//   ....[54]....
        /*021c*/ 	.word	0xffffffff


	//   ....[55]....
        /*0220*/ 	.word	0xffffffff


	//   ....[56]....
        /*0224*/ 	.word	0xffffffff


	//   ....[57]....
        /*0228*/ 	.word	0xffffffff


	//   ....[58]....
        /*022c*/ 	.word	0xffffffff


	//   ....[59]....
        /*0230*/ 	.word	0xffffffff


	//   ....[60]....
        /*0234*/ 	.word	0xffffffff


	//   ....[61]....
        /*0238*/ 	.word	0xffffffff


	//   ....[62]....
        /*023c*/ 	.word	0xffffffff


	//   ....[63]....
        /*0240*/ 	.word	0xffffffff


	//   ....[64]....
        /*0244*/ 	.word	0xffffffff


	//   ....[65]....
        /*0248*/ 	.word	0xffffffff


	//   ....[66]....
        /*024c*/ 	.word	0xffffffff


	//   ....[67]....
        /*0250*/ 	.word	0xffffffff


	//   ....[68]....
        /*0254*/ 	.word	0xffffffff


	//   ....[69]....
        /*0258*/ 	.word	0xffffffff


	//   ....[70]....
        /*025c*/ 	.word	0xffffffff


	//   ....[71]....
        /*0260*/ 	.word	0xffffffff


	//   ....[72]....
        /*0264*/ 	.word	0xffffffff


	//   ....[73]....
        /*0268*/ 	.word	0xffffffff


	//   ....[74]....
        /*026c*/ 	.word	0xffffffff


	//   ....[75]....
        /*0270*/ 	.word	0xffffffff


	//   ....[76]....
        /*0274*/ 	.word	0xffffffff


	//   ....[77]....
        /*0278*/ 	.word	0xffffffff


	//   ....[78]....
        /*027c*/ 	.word	0xffffffff


	//   ....[79]....
        /*0280*/ 	.word	0xffffffff


	//   ....[80]....
        /*0284*/ 	.word	0xffffffff


	//   ....[81]....
        /*0288*/ 	.word	0xffffffff


	//   ....[82]....
        /*028c*/ 	.word	0xffffffff


	//   ....[83]....
        /*0290*/ 	.word	0xffffffff


	//   ....[84]....
        /*0294*/ 	.word	0xffffffff


	//   ....[85]....
        /*0298*/ 	.word	0xffffffff


	//   ....[86]....
        /*029c*/ 	.word	0xffffffff


	//   ....[87]....
        /*02a0*/ 	.word	0xffffffff


	//   ....[88]....
        /*02a4*/ 	.word	0xffffffff


	//   ....[89]....
        /*02a8*/ 	.word	0xffffffff


	//   ....[90]....
        /*02ac*/ 	.word	0xffffffff


	//   ....[91]....
        /*02b0*/ 	.word	0xffffffff


	//   ....[92]....
        /*02b4*/ 	.word	0xffffffff


	//   ....[93]....
        /*02b8*/ 	.word	0xffffffff


	//   ....[94]....
        /*02bc*/ 	.word	0xffffffff


	//   ....[95]....
        /*02c0*/ 	.word	0xffffffff


	//   ....[96]....
        /*02c4*/ 	.word	0xffffffff


	//   ....[97]....
        /*02c8*/ 	.word	0xffffffff


	//   ....[98]....
        /*02cc*/ 	.word	0xffffffff


	//   ....[99]....
        /*02d0*/ 	.word	0xffffffff


	//   ....[100]....
        /*02d4*/ 	.word	0xffffffff


	//   ....[101]....
        /*02d8*/ 	.word	0xffffffff


	//   ....[102]....
        /*02dc*/ 	.word	0xffffffff


	//   ....[103]....
        /*02e0*/ 	.word	0xffffffff


	//   ....[104]....
        /*02e4*/ 	.word	0xffffffff


	//   ....[105]....
        /*02e8*/ 	.word	0xffffffff


	//   ....[106]....
        /*02ec*/ 	.word	0xffffffff


	//   ....[107]....
        /*02f0*/ 	.word	0xffffffff


	//   ....[108]....
        /*02f4*/ 	.word	0xffffffff


	//   ....[109]....
        /*02f8*/ 	.word	0xffffffff


	//   ....[110]....
        /*02fc*/ 	.word	0xffffffff


	//   ....[111]....
        /*0300*/ 	.word	0xffffffff


	//   ....[112]....
        /*0304*/ 	.word	0xffffffff


	//   ....[113]....
        /*0308*/ 	.word	0xffffffff


	//   ....[114]....
        /*030c*/ 	.word	0xffffffff


	//   ....[115]....
        /*0310*/ 	.word	0xffffffff


	//   ....[116]....
        /*0314*/ 	.word	0xffffffff


	//   ....[117]....
        /*0318*/ 	.word	0xffffffff


	//   ....[118]....
        /*031c*/ 	.word	0xffffffff


	//   ....[119]....
        /*0320*/ 	.word	0xffffffff


	//   ....[120]....
        /*0324*/ 	.word	0xffffffff


	//   ....[121]....
        /*0328*/ 	.word	0xffffffff


	//   ....[122]....
        /*032c*/ 	.word	0xffffffff


	//   ....[123]....
        /*0330*/ 	.word	0xffffffff


	//   ....[124]....
        /*0334*/ 	.word	0xffffffff


	//   ....[125]....
        /*0338*/ 	.word	0xffffffff


	//   ....[126]....
        /*033c*/ 	.word	0xffffffff


	//   ....[127]....
        /*0340*/ 	.word	0xffffffff


	//   ....[128]....
        /*0344*/ 	.word	0xffffffff


	//   ....[129]....
        /*0348*/ 	.word	0xffffffff


	//   ....[130]....
        /*034c*/ 	.word	0xffffffff


	//   ....[131]....
        /*0350*/ 	.word	0xffffffff


	//   ....[132]....
        /*0354*/ 	.word	0xffffffff


	//   ....[133]....
        /*0358*/ 	.word	0xffffffff


	//   ....[134]....
        /*035c*/ 	.word	0xffffffff


	//   ....[135]....
        /*0360*/ 	.word	0xffffffff


	//   ....[136]....
        /*0364*/ 	.word	0xffffffff


	//   ....[137]....
        /*0368*/ 	.word	0x0500000f


	//   ....[138]....
        /*036c*/ 	.word	0x0500000f


	//   ....[139]....
        /*0370*/ 	.word	0x0500000f


	//   ....[140]....
        /*0374*/ 	.word	0x0500000f


	//   ....[141]....
        /*0378*/ 	.word	0x0500000f


	//   ....[142]....
        /*037c*/ 	.word	0x0500000f


	//   ....[143]....
        /*0380*/ 	.word	0x0500000f


	//   ....[144]....
        /*0384*/ 	.word	0x0500000f


	//   ....[145]....
        /*0388*/ 	.word	0x0500000f


	//   ....[146]....
        /*038c*/ 	.word	0x0500000f


	//   ....[147]....
        /*0390*/ 	.word	0x0500000f


	//   ....[148]....
        /*0394*/ 	.word	0x0500000f


	//   ....[149]....
        /*0398*/ 	.word	0x0500000f


	//   ....[150]....
        /*039c*/ 	.word	0x0500000f


	//   ....[151]....
        /*03a0*/ 	.word	0x0500000f


	//   ....[152]....
        /*03a4*/ 	.word	0x0500000f


	//   ....[153]....
        /*03a8*/ 	.word	0x0500000f


	//   ....[154]....
        /*03ac*/ 	.word	0x0500000f


	//   ....[155]....
        /*03b0*/ 	.word	0x0500000f


	//   ....[156]....
        /*03b4*/ 	.word	0x0500000f


	//   ....[157]....
        /*03b8*/ 	.word	0x0500000f


	//   ....[158]....
        /*03bc*/ 	.word	0x0500000f


	//   ....[159]....
        /*03c0*/ 	.word	0x0500000f


	//   ....[160]....
        /*03c4*/ 	.word	0x0500000f


	//   ....[161]....
        /*03c8*/ 	.word	0x0500000f


	//   ....[162]....
        /*03cc*/ 	.word	0x0500000f


	//   ....[163]....
        /*03d0*/ 	.word	0x0500000f


	//   ....[164]....
        /*03d4*/ 	.word	0x0500000f


	//   ....[165]....
        /*03d8*/ 	.word	0x0500000f


	//   ....[166]....
        /*03dc*/ 	.word	0x0500000f


	//   ....[167]....
        /*03e0*/ 	.word	0x0500000f


	//   ....[168]....
        /*03e4*/ 	.word	0x0500000f


	//   ....[169]....
        /*03e8*/ 	.word	0x0500000f


	//   ....[170]....
        /*03ec*/ 	.word	0x0500000f


	//   ....[171]....
        /*03f0*/ 	.word	0x0500000f


	//   ....[172]....
        /*03f4*/ 	.word	0x0500000f


	//   ....[173]....
        /*03f8*/ 	.word	0x0500000f


	//   ....[174]....
        /*03fc*/ 	.word	0x0500000f


	//   ....[175]....
        /*0400*/ 	.word	0x0500000f


	//   ....[176]....
        /*0404*/ 	.word	0x0500000f


	//   ....[177]....
        /*0408*/ 	.word	0x0500000f


	//   ....[178]....
        /*040c*/ 	.word	0x0500000f


	//   ....[179]....
        /*0410*/ 	.word	0x0500000f


	//   ....[180]....
        /*0414*/ 	.word	0x0500000f


	//   ....[181]....
        /*0418*/ 	.word	0x0500000f


	//   ....[182]....
        /*041c*/ 	.word	0x0500000f


	//   ....[183]....
        /*0420*/ 	.word	0x0500000f


	//   ....[184]....
        /*0424*/ 	.word	0x0500000f


	//   ....[185]....
        /*0428*/ 	.word	0x0500000f


	//   ....[186]....
        /*042c*/ 	.word	0x0500000f


	//   ....[187]....
        /*0430*/ 	.word	0x0500000f


	//   ....[188]....
        /*0434*/ 	.word	0x0500000f


	//   ....[189]....
        /*0438*/ 	.word	0x0500000f


	//   ....[190]....
        /*043c*/ 	.word	0x0500000f


	//   ....[191]....
        /*0440*/ 	.word	0x0500000f


	//   ....[192]....
        /*0444*/ 	.word	0x0500000f


	//   ....[193]....
        /*0448*/ 	.word	0x0500000f


	//   ....[194]....
        /*044c*/ 	.word	0x0500000f


	//   ....[195]....
        /*0450*/ 	.word	0x0500000f


	//   ....[196]....
        /*0454*/ 	.word	0x0500000f


	//   ....[197]....
        /*0458*/ 	.word	0x0500000f


	//   ....[198]....
        /*045c*/ 	.word	0x0500000f


	//   ....[199]....
        /*0460*/ 	.word	0x0500000f


	//   ....[200]....
        /*0464*/ 	.word	0x0500000f


	//   ....[201]....
        /*0468*/ 	.word	0x0500000f


	//   ....[202]....
        /*046c*/ 	.word	0x0500000f


	//   ....[203]....
        /*0470*/ 	.word	0x0500000f


	//   ....[204]....
        /*0474*/ 	.word	0x0500000f


	//   ....[205]....
        /*0478*/ 	.word	0x0500000f


	//   ....[206]....
        /*047c*/ 	.word	0x0500000f


	//   ....[207]....
        /*0480*/ 	.word	0x0500000f


	//   ....[208]....
        /*0484*/ 	.word	0x0500000f


	//   ....[209]....
        /*0488*/ 	.word	0x0500000f


	//   ....[210]....
        /*048c*/ 	.word	0x0500000f


	//   ....[211]....
        /*0490*/ 	.word	0x0500000f


	//   ....[212]....
        /*0494*/ 	.word	0x0500000f


	//   ....[213]....
        /*0498*/ 	.word	0x0500000f


	//   ....[214]....
        /*049c*/ 	.word	0x0500000f


	//   ....[215]....
        /*04a0*/ 	.word	0x0500000f


	//   ....[216]....
        /*04a4*/ 	.word	0x0500000f


	//   ....[217]....
        /*04a8*/ 	.word	0x0500000f


	//   ....[218]....
        /*04ac*/ 	.word	0x0500000f


	//   ....[219]....
        /*04b0*/ 	.word	0x0500000f


	//----- nvinfo : EIATTR_COOP_GROUP_INSTR_OFFSETS
	.align		4
.L_1180:
        /*04b4*/ 	.byte	0x04, 0x28
        /*04b6*/ 	.short	(.L_1182 - .L_1181)


	//   ....[0]....
.L_1181:
        /*04b8*/ 	.word	0x00000080


	//   ....[1]....
        /*04bc*/ 	.word	0x00000090


	//   ....[2]....
        /*04c0*/ 	.word	0x000002d0


	//   ....[3]....
        /*04c4*/ 	.word	0x00000430


	//   ....[4]....
        /*04c8*/ 	.word	0x00000550


	//   ....[5]....
        /*04cc*/ 	.word	0x000006b0


	//   ....[6]....
        /*04d0*/ 	.word	0x00001590


	//   ....[7]....
        /*04d4*/ 	.word	0x00002780


	//   ....[8]....
        /*04d8*/ 	.word	0x00002800


	//   ....[9]....
        /*04dc*/ 	.word	0x00002c40


	//   ....[10]....
        /*04e0*/ 	.word	0x00002cc0


	//   ....[11]....
        /*04e4*/ 	.word	0x00004200


	//   ....[12]....
        /*04e8*/ 	.word	0x00004280


	//   ....[13]....
        /*04ec*/ 	.word	0x00004700


	//   ....[14]....
        /*04f0*/ 	.word	0x000048c0


	//   ....[15]....
        /*04f4*/ 	.word	0x00005bd0


	//   ....[16]....
        /*04f8*/ 	.word	0x00005c50


	//   ....[17]....
        /*04fc*/ 	.word	0x00005cc0


	//   ....[18]....
        /*0500*/ 	.word	0x00005ce0


	//   ....[19]....
        /*0504*/ 	.word	0x00007740


	//   ....[20]....
        /*0508*/ 	.word	0x00007770


	//   ....[21]....
        /*050c*/ 	.word	0x00007820


	//   ....[22]....
        /*0510*/ 	.word	0x00007850


	//   ....[23]....
        /*0514*/ 	.word	0x00008060


	//   ....[24]....
        /*0518*/ 	.word	0x00008090


	//   ....[25]....
        /*051c*/ 	.word	0x000081d0


	//   ....[26]....
        /*0520*/ 	.word	0x000081f0


	//   ....[27]....
        /*0524*/ 	.word	0x00008330


	//   ....[28]....
        /*0528*/ 	.word	0x00008350


	//   ....[29]....
        /*052c*/ 	.word	0x000084a0


	//   ....[30]....
        /*0530*/ 	.word	0x000084c0


	//   ....[31]....
        /*0534*/ 	.word	0x00008e30


	//   ....[32]....
        /*0538*/ 	.word	0x00008e60


	//   ....[33]....
        /*053c*/ 	.word	0x00008fb0


	//   ....[34]....
        /*0540*/ 	.word	0x00008fd0


	//   ....[35]....
        /*0544*/ 	.word	0x00009110


	//   ....[36]....
        /*0548*/ 	.word	0x00009130


	//   ....[37]....
        /*054c*/ 	.word	0x00009280


	//   ....[38]....
        /*0550*/ 	.word	0x000092a0


	//   ....[39]....
        /*0554*/ 	.word	0x00009460


	//   ....[40]....
        /*0558*/ 	.word	0x00009630


	//   ....[41]....
        /*055c*/ 	.word	0x00009660


	//   ....[42]....
        /*0560*/ 	.word	0x00009690


	//   ....[43]....
        /*0564*/ 	.word	0x000096c0


	//   ....[44]....
        /*0568*/ 	.word	0x000096f0


	//   ....[45]....
        /*056c*/ 	.word	0x00009720


	//   ....[46]....
        /*0570*/ 	.word	0x00009870


	//   ....[47]....
        /*0574*/ 	.word	0x000098a0


	//   ....[48]....
        /*0578*/ 	.word	0x000098d0


	//   ....[49]....
        /*057c*/ 	.word	0x00009900


	//   ....[50]....
        /*0580*/ 	.word	0x00009930


	//   ....[51]....
        /*0584*/ 	.word	0x00009960


	//   ....[52]....
        /*0588*/ 	.word	0x000099f0


	//   ....[53]....
        /*058c*/ 	.word	0x00009a20


	//   ....[54]....
        /*0590*/ 	.word	0x00009aa0


	//   ....[55]....
        /*0594*/ 	.word	0x0000afb0


	//   ....[56]....
        /*0598*/ 	.word	0x0000afd0


	//   ....[57]....
        /*059c*/ 	.word	0x0000b060


	//   ....[58]....
        /*05a0*/ 	.word	0x0000b080


	//   ....[59]....
        /*05a4*/ 	.word	0x0000b100


	//   ....[60]....
        /*05a8*/ 	.word	0x0000b120


	//   ....[61]....
        /*05ac*/ 	.word	0x0000b1a0


	//   ....[62]....
        /*05b0*/ 	.word	0x0000b1c0


	//   ....[63]....
        /*05b4*/ 	.word	0x0000b240


	//   ....[64]....
        /*05b8*/ 	.word	0x0000b260


	//   ....[65]....
        /*05bc*/ 	.word	0x0000b270


	//   ....[66]....
        /*05c0*/ 	.word	0x0000b280


	//   ....[67]....
        /*05c4*/ 	.word	0x0000bab0


	//   ....[68]....
        /*05c8*/ 	.word	0x0000bae0


	//   ....[69]....
        /*05cc*/ 	.word	0x0000bba0


	//   ....[70]....
        /*05d0*/ 	.word	0x0000bbb0


	//   ....[71]....
        /*05d4*/ 	.word	0x0000bc40


	//   ....[72]....
        /*05d8*/ 	.word	0x0000bc50


	//   ....[73]....
        /*05dc*/ 	.word	0x0000bce0


	//   ....[74]....
        /*05e0*/ 	.word	0x0000bcf0


	//   ....[75]....
        /*05e4*/ 	.word	0x0000bd80


	//   ....[76]....
        /*05e8*/ 	.word	0x0000bd90


	//   ....[77]....
        /*05ec*/ 	.word	0x0000be20


	//   ....[78]....
        /*05f0*/ 	.word	0x0000be30


	//   ....[79]....
        /*05f4*/ 	.word	0x0000beb0


	//   ....[80]....
        /*05f8*/ 	.word	0x0000bec0


	//   ....[81]....
        /*05fc*/ 	.word	0x0000bed0


	//   ....[82]....
        /*0600*/ 	.word	0x0000bee0


	//   ....[83]....
        /*0604*/ 	.word	0x0000c350


	//   ....[84]....
        /*0608*/ 	.word	0x0000c380


	//   ....[85]....
        /*060c*/ 	.word	0x0000c3e0


	//   ....[86]....
        /*0610*/ 	.word	0x0000c490


	//   ....[87]....
        /*0614*/ 	.word	0x0000c4b0


	//   ....[88]....
        /*0618*/ 	.word	0x0000c560


	//   ....[89]....
        /*061c*/ 	.word	0x0000c570


	//   ....[90]....
        /*0620*/ 	.word	0x0000c5a0


	//   ....[91]....
        /*0624*/ 	.word	0x0000c630


	//   ....[92]....
        /*0628*/ 	.word	0x0000c6d0


	//   ....[93]....
        /*062c*/ 	.word	0x0000c6f0


	//   ....[94]....
        /*0630*/ 	.word	0x0000c700


	//   ....[95]....
        /*0634*/ 	.word	0x0000ce30


	//   ....[96]....
        /*0638*/ 	.word	0x0000ce50


	//   ....[97]....
        /*063c*/ 	.word	0x0000ce60


	//   ....[98]....
        /*0640*/ 	.word	0x0000cea0


	//   ....[99]....
        /*0644*/ 	.word	0x0000ceb0


	//   ....[100]....
        /*0648*/ 	.word	0x0000cef0


	//   ....[101]....
        /*064c*/ 	.word	0x0000cf00


	//   ....[102]....
        /*0650*/ 	.word	0x0000cf40


	//   ....[103]....
        /*0654*/ 	.word	0x0000cf50


	//   ....[104]....
        /*0658*/ 	.word	0x0000cf90


	//   ....[105]....
        /*065c*/ 	.word	0x0000cfa0


	//   ....[106]....
        /*0660*/ 	.word	0x0000cfb0


	//   ....[107]....
        /*0664*/ 	.word	0x0000d320


	//   ....[108]....
        /*0668*/ 	.word	0x0000d340


	//   ....[109]....
        /*066c*/ 	.word	0x0000d350


	//   ....[110]....
        /*0670*/ 	.word	0x0000d360


	//   ....[111]....
        /*0674*/ 	.word	0x0000d370


	//   ....[112]....
        /*0678*/ 	.word	0x0000d390


	//   ....[113]....
        /*067c*/ 	.word	0x0000d400


	//   ....[114]....
        /*0680*/ 	.word	0x0000d430


	//   ....[115]....
        /*0684*/ 	.word	0x0000d440


	//   ....[116]....
        /*0688*/ 	.word	0x0000d4b0


	//   ....[117]....
        /*068c*/ 	.word	0x0000d4c0


	//   ....[118]....
        /*0690*/ 	.word	0x0000d5c0


	//   ....[119]....
        /*0694*/ 	.word	0x0000da70


	//   ....[120]....
        /*0698*/ 	.word	0x0000dac0


	//   ....[121]....
        /*069c*/ 	.word	0x0000daf0


	//   ....[122]....
        /*06a0*/ 	.word	0x0000db00


	//   ....[123]....
        /*06a4*/ 	.word	0x0000db30


	//   ....[124]....
        /*06a8*/ 	.word	0x0000db60


	//   ....[125]....
        /*06ac*/ 	.word	0x0000db90


	//   ....[126]....
        /*06b0*/ 	.word	0x0000dbc0


	//   ....[127]....
        /*06b4*/ 	.word	0x0000dd40


	//   ....[128]....
        /*06b8*/ 	.word	0x0000dd70


	//   ....[129]....
        /*06bc*/ 	.word	0x0000dda0


	//   ....[130]....
        /*06c0*/ 	.word	0x0000ddd0


	//   ....[131]....
        /*06c4*/ 	.word	0x0000de00


	//   ....[132]....
        /*06c8*/ 	.word	0x0000de30


	//   ....[133]....
        /*06cc*/ 	.word	0x0000def0


	//   ....[134]....
        /*06d0*/ 	.word	0x0000df10


	//   ....[135]....
        /*06d4*/ 	.word	0x0000df80


	//   ....[136]....
        /*06d8*/ 	.word	0x0000e3f0


	//   ....[137]....
        /*06dc*/ 	.word	0x0000e8d0


	//   ....[138]....
        /*06e0*/ 	.word	0x0000e9c0


	//   ....[139]....
        /*06e4*/ 	.word	0x0000ea60


	//   ....[140]....
        /*06e8*/ 	.word	0x0000eac0


	//   ....[141]....
        /*06ec*/ 	.word	0x0000ebb0


	//   ....[142]....
        /*06f0*/ 	.word	0x0000ec20


	//   ....[143]....
        /*06f4*/ 	.word	0x0000ed10


	//   ....[144]....
        /*06f8*/ 	.word	0x0000ed80


	//   ....[145]....
        /*06fc*/ 	.word	0x0000ee70


	//   ....[146]....
        /*0700*/ 	.word	0x0000eee0


	//   ....[147]....
        /*0704*/ 	.word	0x0000efd0


	//   ....[148]....
        /*0708*/ 	.word	0x0000f040


	//   ....[149]....
        /*070c*/ 	.word	0x0000f0e0


	//   ....[150]....
        /*0710*/ 	.word	0x0000f1e0


	//   ....[151]....
        /*0714*/ 	.word	0x0000f240


	//   ....[152]....
        /*0718*/ 	.word	0x0000f2a0


	//   ....[153]....
        /*071c*/ 	.word	0x0000f390


	//   ....[154]....
        /*0720*/ 	.word	0x0000f3f0


	//   ....[155]....
        /*0724*/ 	.word	0x0000f4f0


	//   ....[156]....
        /*0728*/ 	.word	0x0000f550


	//   ....[157]....
        /*072c*/ 	.word	0x0000f650


	//   ....[158]....
        /*0730*/ 	.word	0x0000f6b0


	//   ....[159]....
        /*0734*/ 	.word	0x0000f7b0


	//   ....[160]....
        /*0738*/ 	.word	0x0000f810


	//   ....[161]....
        /*073c*/ 	.word	0x0000f910


	//   ....[162]....
        /*0740*/ 	.word	0x0000f970


	//   ....[163]....
        /*0744*/ 	.word	0x0000fa70


	//   ....[164]....
        /*0748*/ 	.word	0x0000fad0


	//   ....[165]....
        /*074c*/ 	.word	0x0000fb70


	//   ....[166]....
        /*0750*/ 	.word	0x0000fcf0


	//   ....[167]....
        /*0754*/ 	.word	0x0000fdd0


	//   ....[168]....
        /*0758*/ 	.word	0x0000fe80


	//   ....[169]....
        /*075c*/ 	.word	0x0000ff90


	//   ....[170]....
        /*0760*/ 	.word	0x0000fff0


	//   ....[171]....
        /*0764*/ 	.word	0x00010100


	//   ....[172]....
        /*0768*/ 	.word	0x00010160


	//   ....[173]....
        /*076c*/ 	.word	0x00010270


	//   ....[174]....
        /*0770*/ 	.word	0x000102d0


	//   ....[175]....
        /*0774*/ 	.word	0x000103e0


	//   ....[176]....
        /*0778*/ 	.word	0x00010440


	//   ....[177]....
        /*077c*/ 	.word	0x00010500


	//   ....[178]....
        /*0780*/ 	.word	0x00010660


	//   ....[179]....
        /*0784*/ 	.word	0x00010700


	//   ....[180]....
        /*0788*/ 	.word	0x00010760


	//   ....[181]....
        /*078c*/ 	.word	0x00010810


	//   ....[182]....
        /*0790*/ 	.word	0x00010870


	//   ....[183]....
        /*0794*/ 	.word	0x00010920


	//   ....[184]....
        /*0798*/ 	.word	0x00010980


	//   ....[185]....
        /*079c*/ 	.word	0x00010a30


	//   ....[186]....
        /*07a0*/ 	.word	0x00010a90


	//   ....[187]....
        /*07a4*/ 	.word	0x00010b40


	//   ....[188]....
        /*07a8*/ 	.word	0x00010ba0


	//   ....[189]....
        /*07ac*/ 	.word	0x00010c50


	//   ....[190]....
        /*07b0*/ 	.word	0x00010d30


	//   ....[191]....
        /*07b4*/ 	.word	0x00010dd0


	//   ....[192]....
        /*07b8*/ 	.word	0x00010e30


	//   ....[193]....
        /*07bc*/ 	.word	0x00010f00


	//   ....[194]....
        /*07c0*/ 	.word	0x00010f60


	//   ....[195]....
        /*07c4*/ 	.word	0x00011030


	//   ....[196]....
        /*07c8*/ 	.word	0x00011090


	//   ....[197]....
        /*07cc*/ 	.word	0x00011170


	//   ....[198]....
        /*07d0*/ 	.word	0x000111d0


	//   ....[199]....
        /*07d4*/ 	.word	0x000112a0


	//   ....[200]....
        /*07d8*/ 	.word	0x00011300


	//   ....[201]....
        /*07dc*/ 	.word	0x000113d0


	//   ....[202]....
        /*07e0*/ 	.word	0x00011460


	//   ....[203]....
        /*07e4*/ 	.word	0x00011500


	//   ....[204]....
        /*07e8*/ 	.word	0x00011620


	//   ....[205]....
        /*07ec*/ 	.word	0x00011690


	//   ....[206]....
        /*07f0*/ 	.word	0x00011700


	//   ....[207]....
        /*07f4*/ 	.word	0x00011770


	//   ....[208]....
        /*07f8*/ 	.word	0x000117e0


	//   ....[209]....
        /*07fc*/ 	.word	0x00011860


	//   ....[210]....
        /*0800*/ 	.word	0x000118f0


	//   ....[211]....
        /*0804*/ 	.word	0x00011980


	//   ....[212]....
        /*0808*/ 	.word	0x000119f0


	//   ....[213]....
        /*080c*/ 	.word	0x00011a60


	//   ....[214]....
        /*0810*/ 	.word	0x00011ad0


	//   ....[215]....
        /*0814*/ 	.word	0x00011b50


	//   ....[216]....
        /*0818*/ 	.word	0x00011bc0


	//   ....[217]....
        /*081c*/ 	.word	0x00011c60


	//   ....[218]....
        /*0820*/ 	.word	0x00011cf0


	//   ....[219]....
        /*0824*/ 	.word	0x00011e10


	//----- nvinfo : EIATTR_REG_RECONFIG
	.align		4
.L_1182:
        /*0828*/ 	.byte	0x01, 0x54
	.zero		2


	//----- nvinfo : EIATTR_SYSCALL_OFFSETS
	.align		4
        /*082c*/ 	.byte	0x04, 0x46
        /*082e*/ 	.short	(.L_1184 - .L_1183)


	//   ....[0]....
.L_1183:
        /*0830*/ 	.word	0x00001770


	//   ....[1]....
        /*0834*/ 	.word	0x0000a600


	//   ....[2]....
        /*0838*/ 	.word	0x0000a750


	//   ....[3]....
        /*083c*/ 	.word	0x0000a840


	//   ....[4]....
        /*0840*/ 	.word	0x0000b710


	//----- nvinfo : EIATTR_MBARRIER_INSTR_OFFSETS
	.align		4
.L_1184:
        /*0844*/ 	.byte	0x04, 0x39
        /*0846*/ 	.short	(.L_1186 - .L_1185)


	//   ....[0]....
.L_1185:
        /*0848*/ 	.word	0x00000180
        /*084c*/ 	.word	0x000000ff
        /*0850*/ 	.word	0x00022800
        /*0854*/ 	.short	0x0100
        /*0856*/ 	.byte	0x08
	.zero		1


	//   ....[1]....
        /*0858*/ 	.word	0x00000190
        /*085c*/ 	.word	0x000000ff
        /*0860*/ 	.word	0x00022820
        /*0864*/ 	.short	0x0100
        /*0866*/ 	.byte	0x08
	.zero		1


	//   ....[2]....
        /*0868*/ 	.word	0x00000280
        /*086c*/ 	.word	0x000000ff
        /*0870*/ 	.word	0x00022830
        /*0874*/ 	.short	0x0100
        /*0876*/ 	.byte	0x08
	.zero		1


	//   ....[3]....
        /*0878*/ 	.word	0x00000290
        /*087c*/ 	.word	0x000000ff
        /*0880*/ 	.word	0x00022840
        /*0884*/ 	.short	0x0100
        /*0886*/ 	.byte	0x08
	.zero		1


	//   ....[4]....
        /*0888*/ 	.word	0x000002a0
        /*088c*/ 	.word	0x000000ff
        /*0890*/ 	.word	0x00022838
        /*0894*/ 	.short	0x0100
        /*0896*/ 	.byte	0x08
	.zero		1


	//   ....[5]....
        /*0898*/ 	.word	0x000002b0
        /*089c*/ 	.word	0x000000ff
        /*08a0*/ 	.word	0x00022848
        /*08a4*/ 	.short	0x0100
        /*08a6*/ 	.byte	0x08
	.zero		1


	//   ....[6]....
        /*08a8*/ 	.word	0x000003e0
        /*08ac*/ 	.word	0x000000ff
        /*08b0*/ 	.word	0x00022850
        /*08b4*/ 	.short	0x0100
        /*08b6*/ 	.byte	0x08
	.zero		1


	//   ....[7]....
        /*08b8*/ 	.word	0x000003f0
        /*08bc*/ 	.word	0x000000ff
        /*08c0*/ 	.word	0x00022860
        /*08c4*/ 	.short	0x0100
        /*08c6*/ 	.byte	0x08
	.zero		1


	//   ....[8]....
        /*08c8*/ 	.word	0x00000400
        /*08cc*/ 	.word	0x000000ff
        /*08d0*/ 	.word	0x00022858
        /*08d4*/ 	.short	0x0100
        /*08d6*/ 	.byte	0x08
	.zero		1


	//   ....[9]....
        /*08d8*/ 	.word	0x00000410
        /*08dc*/ 	.word	0x000000ff
        /*08e0*/ 	.word	0x00022868
        /*08e4*/ 	.short	0x0100
        /*08e6*/ 	.byte	0x08
	.zero		1


	//   ....[10]....
        /*08e8*/ 	.word	0x00000500
        /*08ec*/ 	.word	0x000000ff
        /*08f0*/ 	.word	0x00022870
        /*08f4*/ 	.short	0x0100
        /*08f6*/ 	.byte	0x06
	.zero		1


	//   ....[11]....
        /*08f8*/ 	.word	0x00000510
        /*08fc*/ 	.word	0x000000ff
        /*0900*/ 	.word	0x00022880
        /*0904*/ 	.short	0x0100
        /*0906*/ 	.byte	0x06
	.zero		1


	//   ....[12]....
        /*0908*/ 	.word	0x00000520
        /*090c*/ 	.word	0x000000ff
        /*0910*/ 	.word	0x00022878
        /*0914*/ 	.short	0x0100
        /*0916*/ 	.byte	0x06
	.zero		1


	//   ....[13]....
        /*0918*/ 	.word	0x00000530
        /*091c*/ 	.word	0x000000ff
        /*0920*/ 	.word	0x00022888
        /*0924*/ 	.short	0x0100
        /*0926*/ 	.byte	0x06
	.zero		1


	//   ....[14]....
        /*0928*/ 	.word	0x00000660
        /*092c*/ 	.word	0x000000ff
        /*0930*/ 	.word	0x00022890
        /*0934*/ 	.short	0x0100
        /*0936*/ 	.byte	0x08
	.zero		1


	//   ....[15]....
        /*0938*/ 	.word	0x00000670
        /*093c*/ 	.word	0x000000ff
        /*0940*/ 	.word	0x000228a0
        /*0944*/ 	.short	0x0100
        /*0946*/ 	.byte	0x08
	.zero		1


	//   ....[16]....
        /*0948*/ 	.word	0x00000680
        /*094c*/ 	.word	0x000000ff
        /*0950*/ 	.word	0x00022898
        /*0954*/ 	.short	0x0100
        /*0956*/ 	.byte	0x08
	.zero		1


	//   ....[17]....
        /*0958*/ 	.word	0x00000690
        /*095c*/ 	.word	0x000000ff
        /*0960*/ 	.word	0x000228a8
        /*0964*/ 	.short	0x0100
        /*0966*/ 	.byte	0x08
	.zero		1


	//   ....[18]....
        /*0968*/ 	.word	0x000007d0
        /*096c*/ 	.word	0x000000ff
        /*0970*/ 	.word	0x000228b0
        /*0974*/ 	.short	0x0100
        /*0976*/ 	.byte	0x08
	.zero		1


	//   ....[19]....
        /*0978*/ 	.word	0x000007e0
        /*097c*/ 	.word	0x000000ff
        /*0980*/ 	.word	0x000228c0
        /*0984*/ 	.short	0x0100
        /*0986*/ 	.byte	0x08
	.zero		1


	//   ....[20]....
        /*0988*/ 	.word	0x000007f0
        /*098c*/ 	.word	0x000000ff
        /*0990*/ 	.word	0x000228b8
        /*0994*/ 	.short	0x0100
        /*0996*/ 	.byte	0x08
	.zero		1


	//   ....[21]....
        /*0998*/ 	.word	0x00000800
        /*099c*/ 	.word	0x000000ff
        /*09a0*/ 	.word	0x000228c8
        /*09a4*/ 	.short	0x0100
        /*09a6*/ 	.byte	0x08
	.zero		1


	//   ....[22]....
        /*09a8*/ 	.word	0x000017e0
        /*09ac*/ 	.word	0x000000ff
        /*09b0*/ 	.word	0x00022800
        /*09b4*/ 	.short	0x010a
        /*09b6*/ 	.byte	0x2d
	.zero		1


	//   ....[23]....
        /*09b8*/ 	.word	0x000018b0
        /*09bc*/ 	.word	0x000000ff
        /*09c0*/ 	.word	0x00022830
        /*09c4*/ 	.short	0x010a
        /*09c6*/ 	.byte	0x16
	.zero		1


	//   ....[24]....
        /*09c8*/ 	.word	0x000018f0
        /*09cc*/ 	.word	0x000000ff
        /*09d0*/ 	.word	0x00022830
        /*09d4*/ 	.short	0x010a
        /*09d6*/ 	.byte	0x16
	.zero		1


	//   ....[25]....
        /*09d8*/ 	.word	0x00002150
        /*09dc*/ 	.word	0x000000ff
        /*09e0*/ 	.word	0x00000000
        /*09e4*/ 	.short	0x0101
        /*09e6*/ 	.byte	0x06
	.zero		1


	//   ....[26]....
        /*09e8*/ 	.word	0x000034e0
        /*09ec*/ 	.word	0x000000ff
        /*09f0*/ 	.word	0x00022850
        /*09f4*/ 	.short	0x010a
        /*09f6*/ 	.byte	0x16
	.zero		1


	//   ....[27]....
        /*09f8*/ 	.word	0x00003520
        /*09fc*/ 	.word	0x000000ff
        /*0a00*/ 	.word	0x00022850
        /*0a04*/ 	.short	0x010a
        /*0a06*/ 	.byte	0x16
	.zero		1


	//   ....[28]....
        /*0a08*/ 	.word	0x00003840
        /*0a0c*/ 	.word	0x000000ff
        /*0a10*/ 	.word	0x00000000
        /*0a14*/ 	.short	0x0101
        /*0a16*/ 	.byte	0x16
	.zero		1


	//   ....[29]....
        /*0a18*/ 	.word	0x000039b0
        /*0a1c*/ 	.word	0x000000ff
        /*0a20*/ 	.word	0x00022830
        /*0a24*/ 	.short	0x010a
        /*0a26*/ 	.byte	0x18
	.zero		1


	//   ....[30]....
        /*0a28*/ 	.word	0x000039f0
        /*0a2c*/ 	.word	0x000000ff
        /*0a30*/ 	.word	0x00022830
        /*0a34*/ 	.short	0x010a
        /*0a36*/ 	.byte	0x18
	.zero		1


	//   ....[31]....
        /*0a38*/ 	.word	0x00003f40
        /*0a3c*/ 	.word	0x000000ff
        /*0a40*/ 	.word	0x00000000
        /*0a44*/ 	.short	0x0101
        /*0a46*/ 	.byte	0x06
	.zero		1


	//   ....[32]....
        /*0a48*/ 	.word	0x00005890
        /*0a4c*/ 	.word	0x000000ff
        /*0a50*/ 	.word	0x00022850
        /*0a54*/ 	.short	0x010a
        /*0a56*/ 	.byte	0x18
	.zero		1


	//   ....[33]....
        /*0a58*/ 	.word	0x000058e0
        /*0a5c*/ 	.word	0x000000ff
        /*0a60*/ 	.word	0x00022850
        /*0a64*/ 	.short	0x010a
        /*0a66*/ 	.byte	0x18
	.zero		1


	//   ....[34]....
        /*0a68*/ 	.word	0x00005bb0
        /*0a6c*/ 	.word	0x000000ff
        /*0a70*/ 	.word	0x00000000
        /*0a74*/ 	.short	0x0101
        /*0a76*/ 	.byte	0x18
	.zero		1


	//   ....[35]....
        /*0a78*/ 	.word	0x00008050
        /*0a7c*/ 	.word	0x00000003
        /*0a80*/ 	.word	0x00000000
        /*0a84*/ 	.short	0x0101
        /*0a86*/ 	.byte	0x3f
	.zero		1


	//   ....[36]....
        /*0a88*/ 	.word	0x0000ad20
        /*0a8c*/ 	.word	0x00000021
        /*0a90*/ 	.word	0x00022840
        /*0a94*/ 	.short	0x010a
        /*0a96*/ 	.byte	0x3f
	.zero		1


	//   ....[37]....
        /*0a98*/ 	.word	0x0000b380
        /*0a9c*/ 	.word	0x00000021
        /*0aa0*/ 	.word	0x00022830
        /*0aa4*/ 	.short	0x0107
        /*0aa6*/ 	.byte	0x3f
	.zero		1


	//   ....[38]....
        /*0aa8*/ 	.word	0x0000b460
        /*0aac*/ 	.word	0x00000021
        /*0ab0*/ 	.word	0x00022830
        /*0ab4*/ 	.short	0x0101
        /*0ab6*/ 	.byte	0x3f
	.zero		1


	//   ....[39]....
        /*0ab8*/ 	.word	0x0000bfe0
        /*0abc*/ 	.word	0x00000016
        /*0ac0*/ 	.word	0x00022800
        /*0ac4*/ 	.short	0x0107
        /*0ac6*/ 	.byte	0x3f
	.zero		1


	//   ....[40]....
        /*0ac8*/ 	.word	0x0000c0d0
        /*0acc*/ 	.word	0x00000016
        /*0ad0*/ 	.word	0x00022800
        /*0ad4*/ 	.short	0x0101
        /*0ad6*/ 	.byte	0x3f
	.zero		1


	//   ....[41]....
        /*0ad8*/ 	.word	0x0000c0f0
        /*0adc*/ 	.word	0x00000016
        /*0ae0*/ 	.word	0x00022820
        /*0ae4*/ 	.short	0x010a
        /*0ae6*/ 	.byte	0x3f
	.zero		1


	//   ....[42]....
        /*0ae8*/ 	.word	0x0000c180
        /*0aec*/ 	.word	0x00000021
        /*0af0*/ 	.word	0x00022860
        /*0af4*/ 	.short	0x010a
        /*0af6*/ 	.byte	0x3f
	.zero		1


	//   ....[43]....
        /*0af8*/ 	.word	0x0000c880
        /*0afc*/ 	.word	0x00000021
        /*0b00*/ 	.word	0x00022850
        /*0b04*/ 	.short	0x0107
        /*0b06*/ 	.byte	0x3f
	.zero		1


	//   ....[44]....
        /*0b08*/ 	.word	0x0000c950
        /*0b0c*/ 	.word	0x00000021
        /*0b10*/ 	.word	0x00022850
        /*0b14*/ 	.short	0x0101
        /*0b16*/ 	.byte	0x3f
	.zero		1


	//   ....[45]....
        /*0b18*/ 	.word	0x0000cc90
        /*0b1c*/ 	.word	0x0000000a
        /*0b20*/ 	.word	0x00022840
        /*0b24*/ 	.short	0x010a
        /*0b26*/ 	.byte	0x3f
	.zero		1


	//   ....[46]....
        /*0b28*/ 	.word	0x0000d060
        /*0b2c*/ 	.word	0x0000000a
        /*0b30*/ 	.word	0x00022830
        /*0b34*/ 	.short	0x0107
        /*0b36*/ 	.byte	0x3f
	.zero		1


	//   ....[47]....
        /*0b38*/ 	.word	0x0000d120
        /*0b3c*/ 	.word	0x0000000a
        /*0b40*/ 	.word	0x00022830
        /*0b44*/ 	.short	0x0101
        /*0b46*/ 	.byte	0x3f
	.zero		1


	//   ....[48]....
        /*0b48*/ 	.word	0x0000d150
        /*0b4c*/ 	.word	0x0000000a
        /*0b50*/ 	.word	0x00022860
        /*0b54*/ 	.short	0x010a
        /*0b56*/ 	.byte	0x3f
	.zero		1


	//   ....[49]....
        /*0b58*/ 	.word	0x0000d670
        /*0b5c*/ 	.word	0x0000000a
        /*0b60*/ 	.word	0x00022850
        /*0b64*/ 	.short	0x0107
        /*0b66*/ 	.byte	0x3f
	.zero		1


	//   ....[50]....
        /*0b68*/ 	.word	0x0000d730
        /*0b6c*/ 	.word	0x0000000a
        /*0b70*/ 	.word	0x00022850
        /*0b74*/ 	.short	0x0101
        /*0b76*/ 	.byte	0x3f
	.zero		1


	//   ....[51]....
        /*0b78*/ 	.word	0x0000e370
        /*0b7c*/ 	.word	0x00000007
        /*0b80*/ 	.word	0x00022820
        /*0b84*/ 	.short	0x010a
        /*0b86*/ 	.byte	0x3f
	.zero		1


	//   ....[52]....
        /*0b88*/ 	.word	0x0000e4f0
        /*0b8c*/ 	.word	0x00000005
        /*0b90*/ 	.word	0x00022840
        /*0b94*/ 	.short	0x010a
        /*0b96*/ 	.byte	0x3f
	.zero		1


	//   ....[53]....
        /*0b98*/ 	.word	0x0000e590
        /*0b9c*/ 	.word	0x00000003
        /*0ba0*/ 	.word	0x00022840
        /*0ba4*/ 	.short	0x010a
        /*0ba6*/ 	.byte	0x3f
	.zero		1


	//   ....[54]....
        /*0ba8*/ 	.word	0x0000e5d0
        /*0bac*/ 	.word	0x00000005
        /*0bb0*/ 	.word	0x00022860
        /*0bb4*/ 	.short	0x010a
        /*0bb6*/ 	.byte	0x3f
	.zero		1


	//   ....[55]....
        /*0bb8*/ 	.word	0x0000e610
        /*0bbc*/ 	.word	0x00000003
        /*0bc0*/ 	.word	0x00022860
        /*0bc4*/ 	.short	0x010a
        /*0bc6*/ 	.byte	0x3f
	.zero		1


	//   ....[56]....
        /*0bc8*/ 	.word	0x0000e680
        /*0bcc*/ 	.word	0x00000003
        /*0bd0*/ 	.word	0x00022800
        /*0bd4*/ 	.short	0x010a
        /*0bd6*/ 	.byte	0x3f
	.zero		1


	//   ....[57]....
        /*0bd8*/ 	.word	0x0000e6e0
        /*0bdc*/ 	.word	0x00000003
        /*0be0*/ 	.word	0x00022830
        /*0be4*/ 	.short	0x010a
        /*0be6*/ 	.byte	0x3f
	.zero		1


	//   ....[58]....
        /*0be8*/ 	.word	0x0000e740
        /*0bec*/ 	.word	0x00000009
        /*0bf0*/ 	.word	0x00022850
        /*0bf4*/ 	.short	0x010a
        /*0bf6*/ 	.byte	0x3f
	.zero		1


	//   ....[59]....
        /*0bf8*/ 	.word	0x0000e7a0
        /*0bfc*/ 	.word	0x00000000
        /*0c00*/ 	.word	0x00022830
        /*0c04*/ 	.short	0x010a
        /*0c06*/ 	.byte	0x3f
	.zero		1


	//   ....[60]....
        /*0c08*/ 	.word	0x0000e800
        /*0c0c*/ 	.word	0x0000000a
        /*0c10*/ 	.word	0x00022850
        /*0c14*/ 	.short	0x010a
        /*0c16*/ 	.byte	0x3f
	.zero		1


	//   ....[61]....
        /*0c18*/ 	.word	0x0000e910
        /*0c1c*/ 	.word	0x00000021
        /*0c20*/ 	.word	0x00022840
        /*0c24*/ 	.short	0x010a
        /*0c26*/ 	.byte	0x3f
	.zero		1


	//   ....[62]....
        /*0c28*/ 	.word	0x0000fbf0
        /*0c2c*/ 	.word	0x00000016
        /*0c30*/ 	.word	0x00022820
        /*0c34*/ 	.short	0x010a
        /*0c36*/ 	.byte	0x3f
	.zero		1


	//   ....[63]....
        /*0c38*/ 	.word	0x0000fc40
        /*0c3c*/ 	.word	0x00000021
        /*0c40*/ 	.word	0x00022860
        /*0c44*/ 	.short	0x010a
        /*0c46*/ 	.byte	0x3f
	.zero		1


	//   ....[64]....
        /*0c48*/ 	.word	0x000105b0
        /*0c4c*/ 	.word	0x0000000a
        /*0c50*/ 	.word	0x00022840
        /*0c54*/ 	.short	0x010a
        /*0c56*/ 	.byte	0x3f
	.zero		1


	//   ....[65]....
        /*0c58*/ 	.word	0x00010c80
        /*0c5c*/ 	.word	0x0000000a
        /*0c60*/ 	.word	0x00022860
        /*0c64*/ 	.short	0x010a
        /*0c66*/ 	.byte	0x3f
	.zero		1


	//   ....[66]....
        /*0c68*/ 	.word	0x00011d30
        /*0c6c*/ 	.word	0x00000007
        /*0c70*/ 	.word	0x00022820
        /*0c74*/ 	.short	0x010a
        /*0c76*/ 	.byte	0x3f
	.zero		1


	//   ....[67]....
        /*0c78*/ 	.word	0x00011ed0
        /*0c7c*/ 	.word	0x00000005
        /*0c80*/ 	.word	0x00022840
        /*0c84*/ 	.short	0x010a
        /*0c86*/ 	.byte	0x3f
	.zero		1


	//   ....[68]....
        /*0c88*/ 	.word	0x00011f20
        /*0c8c*/ 	.word	0x00000003
        /*0c90*/ 	.word	0x00022840
        /*0c94*/ 	.short	0x010a
        /*0c96*/ 	.byte	0x3f
	.zero		1


	//   ....[69]....
        /*0c98*/ 	.word	0x00011f70
        /*0c9c*/ 	.word	0x00000005
        /*0ca0*/ 	.word	0x00022860
        /*0ca4*/ 	.short	0x010a
        /*0ca6*/ 	.byte	0x3f
	.zero		1


	//----- nvinfo : EIATTR_NUM_MBARRIERS
	.align		4
.L_1186:
        /*0ca8*/ 	.byte	0x03, 0x38
        /*0caa*/ 	.short	0x0016


	//----- nvinfo : EIATTR_EXIT_INSTR_OFFSETS
	.align		4
        /*0cac*/ 	.byte	0x04, 0x1c
        /*0cae*/ 	.short	(.L_1188 - .L_1187)


	//   ....[0]....
.L_1187:
        /*0cb0*/ 	.word	0x000009b0


	//   ....[1]....
        /*0cb4*/ 	.word	0x00009410


	//   ....[2]....
        /*0cb8*/ 	.word	0x0000e660


	//----- nvinfo : EIATTR_MAX_THREADS
	.align		4
.L_1188:
        /*0cbc*/ 	.byte	0x04, 0x05
        /*0cbe*/ 	.short	(.L_1190 - .L_1189)
.L_1189:
        /*0cc0*/ 	.word	0x00000180
        /*0cc4*/ 	.word	0x00000001
        /*0cc8*/ 	.word	0x00000001


	//----- nvinfo : EIATTR_CRS_STACK_SIZE
	.align		4
.L_1190:
        /*0ccc*/ 	.byte	0x04, 0x1e
        /*0cce*/ 	.short	(.L_1192 - .L_1191)
.L_1191:
        /*0cd0*/ 	.word	0x00000000


	//----- nvinfo : EIATTR_CBANK_PARAM_SIZE
	.align		4
.L_1192:
        /*0cd4*/ 	.byte	0x03, 0x19
        /*0cd6*/ 	.short	0x0af0


	//----- nvinfo : EIATTR_PARAM_CBANK
	.align		4
        /*0cd8*/ 	.byte	0x04, 0x0a
        /*0cda*/ 	.short	(.L_1194 - .L_1193)
	.align		4
.L_1193:
        /*0cdc*/ 	.word	index@(.nv.constant0._ZN7cutlass13device_kernelIN5flash11enable_sm90INS1_16FlashAttnFwdSm90INS1_25CollectiveMainloopFwdSm90ILi2EN4cute5tupleIJNS5_1CILi1EEES8_S8_EEENS6_IJNS7_ILi128EEENS7_ILi96EEENS7_ILi64EEEEEELi256ENS_6half_tEfNS_4arch4Sm90ELb0ELb0ELb1ELb1ELb1ELb0ELb0ELb1ELb0ELb1ELb0ELb0EEENS1_21CollectiveEpilogueFwdINS6_IJSA_NS7_ILi256EEESB_EEES9_SE_SG_Li256ELb1ELb1ELb0ELb0EEENS1_36VarlenDynamicPersistentTileSchedulerILi128ELi96ELi256ELi128ELb0ELb1ELb1ELb0ELb1ELb1EEEEEEEEEvNT_6ParamsE)
        /*0ce0*/ 	.short	0x0210
        /*0ce2*/ 	.short	0x0af0


	//----- nvinfo : EIATTR_SW_WAR
	.align		4
.L_1194:
        /*0ce4*/ 	.byte	0x04, 0x36
        /*0ce6*/ 	.short	(.L_1196 - .L_1195)
.L_1195:
        /*0ce8*/ 	.word	0x00000008
.L_1196:


//--------------------- .nv.info._ZN7cutlass13device_kernelIN5flash11enable_sm90INS1_16FlashAttnFwdSm90INS1_25CollectiveMainloopFwdSm90ILi2EN4cute5tupleIJNS5_1CILi1EEES8_S8_EEENS6_IJNS7_ILi128EEENS7_ILi96EEENS7_ILi64EEEEEELi256ENS_6half_tEfNS_4arch4Sm90ELb0ELb0ELb1ELb1ELb1ELb1ELb0ELb1ELb0ELb1ELb0ELb0EEENS1_21CollectiveEpilogueFwdINS6_IJSA_NS7_ILi256EEESB_EEES9_SE_SG_Li256ELb1ELb1ELb0ELb0EEENS1_36VarlenDynamicPersistentTileSchedulerILi128ELi96ELi256ELi128ELb0ELb1ELb1ELb0ELb1ELb1EEEEEEEEEvNT_6ParamsE --------------------------
	.section	.nv.info._ZN7cutlass13device_kernelIN5flash11enable_sm90INS1_16FlashAttnFwdSm90INS1_25CollectiveMainloopFwdSm90ILi2EN4cute5tupleIJNS5_1CILi1EEES8_S8_EEENS6_IJNS7_ILi128EEENS7_ILi96EEENS7_ILi64EEEEEELi256ENS_6half_tEfNS_4arch4Sm90ELb0ELb0ELb1ELb1ELb1ELb1ELb0ELb1ELb0ELb1ELb0ELb0EEENS1_21CollectiveEpilogueFwdINS6_IJSA_NS7_ILi256EEESB_EEES9_SE_SG_Li256ELb1ELb1ELb0ELb0EEENS1_36VarlenDynamicPersistentTileSchedulerILi128ELi96ELi256ELi128ELb0ELb1ELb1ELb0ELb1ELb1EEEEEEEEEvNT_6ParamsE,"",@"SHT_CUDA_INFO"
	.sectionflags	@""
	.align	4


	//----- nvinfo : EIATTR_CUDA_API_VERSION
	.align		4
        /*0000*/ 	.byte	0x04, 0x37
        /*0002*/ 	.short	(.L_1198 - .L_1197)
.L_1197:
        /*0004*/ 	.word	0x00000082


	//----- nvinfo : EIATTR_KPARAM_INFO
	.align		4
.L_1198:
        /*0008*/ 	.byte	0x04, 0x17
        /*000a*/ 	.short	(.L_1200 - .L_1199)
.L_1199:
        /*000c*/ 	.word	0x00000000
        /*0010*/ 	.short	0x0000
        /*0012*/ 	.short	0x0070
        /*0014*/ 	.byte	0x00, 0xf0, 0x01, 0x2a


	//----- nvinfo : EIATTR_SPARSE_MMA_MASK
	.align		4
.L_1200:
        /*0018*/ 	.byte	0x03, 0x50
        /*001a*/ 	.short	0x0000


	//----- nvinfo : EIATTR_MAXREG_COUNT
	.align		4
        /*001c*/ 	.byte	0x03, 0x1b
        /*001e*/ 	.short	0x00a8


	//----- nvinfo : EIATTR_NUM_BARRIERS
	.align		4
        /*0020*/ 	.byte	0x02, 0x4c
        /*0022*/ 	.byte	0x10
	.zero		1


	//----- nvinfo : EIATTR_EXTERNS
	.align		4
        /*0024*/ 	.byte	0x04, 0x0f
        /*0026*/ 	.short	(.L_1202 - .L_1201)


	//   ....[0]....
	.align		4
.L_1201:
        /*0028*/ 	.word	index@(__assertfail)


	//----- nvinfo : EIATTR_ANNOTATIONS
	.align		4
.L_1202:
        /*002c*/ 	.byte	0x04, 0x55
        /*002e*/ 	.short	(.L_1204 - .L_1203)


	//   ....[0]....
.L_1203:
        /* <DEDUP_REMOVED lines=50> */


	//----- nvinfo : EIATTR_MERCURY_ISA_VERSION
	.align		4
.L_1204:
        /*0338*/ 	.byte	0x03, 0x5f
        /*033a*/ 	.short	0x0101


	//----- nvinfo : EIATTR_UNUSED_LOAD_BYTE_OFFSET
	.align		4
        /*033c*/ 	.byte	0x04, 0x44
        /*033e*/ 	.short	(.L_1206 - .L_1205)


	//   ....[0]....
.L_1205:
        /*0340*/ 	.word	0x00000a40
        /*0344*/ 	.word	0x0000fff0


	//   ....[1]....
        /*0348*/ 	.word	0x0000d9b0
        /*034c*/ 	.word	0x0000fff0


	//----- nvinfo : EIATTR_INT_WARP_WIDE_INSTR_OFFSETS
	.align		4
.L_1206:
        /*0350*/ 	.byte	0x04, 0x31
        /*0352*/ 	.short	(.L_1208 - .L_1207)


	//   ....[0]....
.L_1207:
        /*0354*/ 	.word	0x00000120


	//   ....[1]....
        /*0358*/ 	.word	0x000001c0


	//   ....[2]....
        /*035c*/ 	.word	0x00000230


	//   ....[3]....
        /*0360*/ 	.word	0x00012fb0


	//   ....[4]....
        /*0364*/ 	.word	0x00013040


	//   ....[5]....
        /*0368*/ 	.word	0x00016450


	//   ....[6]....
        /*036c*/ 	.word	0x000164e0


	//----- nvinfo : EIATTR_COOP_GROUP_MASK_REGIDS
	.align		4
.L_1208:
        /*0370*/ 	.byte	0x04, 0x29
        /*0372*/ 	.short	(.L_1210 - .L_1209)


	//   ....[0]....
.L_1209:
        /*0374*/ 	.word	0xffffffff


	//   ....[1]....
        /*0378*/ 	.word	0xffffffff


	//   ....[2]....
        /*037c*/ 	.word	0xffffffff


	//   ....[3]....
        /*0380*/ 	.word	0xffffffff


	//   ....[4]....
        /*0384*/ 	.word	0xffffffff


	//   ....[5]....
        /*0388*/ 	.word	0xffffffff


	//   ....[6]....
        /*038c*/ 	.word	0xffffffff


	//   ....[7]....
        /*0390*/ 	.word	0xffffffff


	//   ....[8]....
        /*0394*/ 	.word	0xffffffff


	//   ....[9]....
        /*0398*/ 	.word	0xffffffff


	//   ....[10]....
        /*039c*/ 	.word	0xffffffff


	//   ....[11]....
        /*03a0*/ 	.word	0xffffffff


	//   ....[12]....
        /*03a4*/ 	.word	0xffffffff


	//   ....[13]....
        /*03a8*/ 	.word	0xffffffff


	//   ....[14]....
        /*03ac*/ 	.word	0xffffffff


	//   ....[15]....
        /*03b0*/ 	.word	0xffffffff


	//   ....[16]....
        /*03b4*/ 	.word	0xffffffff


	//   ....[17]....
        /*03b8*/ 	.word	0xffffffff


	//   ....[18]....
        /*03bc*/ 	.word	0xffffffff


	//   ....[19]....
        /*03c0*/ 	.word	0xffffffff


	//   ....[20]....
        /*03c4*/ 	.word	0xffffffff


	//   ....[21]....
        /*03c8*/ 	.word	0xffffffff


	//   ....[22]....
        /*03cc*/ 	.word	0xffffffff


	//   ....[23]....
        /*03d0*/ 	.word	0xffffffff


	//   ....[24]....
        /*03d4*/ 	.word	0xffffffff


	//   ....[25]....
        /*03d8*/ 	.word	0xffffffff


	//   ....[26]....
        /*03dc*/ 	.word	0xffffffff


	//   ....[27]....
        /*03e0*/ 	.word	0xffffffff


	//   ....[28]....
        /*03e4*/ 	.word	0xffffffff


	//   ....[29]....
        /*03e8*/ 	.word	0xffffffff


	//   ....[30]....
        /*03ec*/ 	.word	0xffffffff


	//   ....[31]....
        /*03f0*/ 	.word	0xffffffff


	//   ....[32]....
        /*03f4*/ 	.word	0xffffffff


	//   ....[33]....
        /*03f8*/ 	.word	0xffffffff


	//   ....[34]....
        /*03fc*/ 	.word	0xffffffff


	//   ....[35]....
        /*0400*/ 	.word	0xffffffff


	//   ....[36]....
        /*0404*/ 	.word	0xffffffff


	//   ....[37]....
        /*0408*/ 	.word	0xffffffff


	//   ....[38]....
        /*040c*/ 	.word	0xffffffff


	//   ....[39]....
        /*0410*/ 	.word	0xffffffff


	//   ....[40]....
        /*0414*/ 	.word	0xffffffff


	//   ....[41]....
        /*0418*/ 	.word	0xffffffff


	//   ....[42]....
        /*041c*/ 	.word	0xffffffff


	//   ....[43]....
        /*0420*/ 	.word	0xffffffff


	//   ....[44]....
        /*0424*/ 	.word	0xffffffff


	//   ....[45]....
        /*0428*/ 	.word	0xffffffff


	//   ....[46]....
        /*042c*/ 	.word	0xffffffff


	//   ....[47]....
        /*0430*/ 	.word	0xffffffff


	//   ....[48]....
        /*0434*/ 	.word	0xffffffff


	//   ....[49]....
        /*0438*/ 	.word	0xffffffff


	//   ....[50]....
        /*043c*/ 	.word	0xffffffff


	//   ....[51]....
        /*0440*/ 	.word	0xffffffff


	//   ....[52]....
        /*0444*/ 	.word	0xffffffff


	//   ....[53]....
        /*0448*/ 	.word	0xffffffff


	//   ....[54]....
        /*044c*/ 	.word	0xffffffff


	//   ....[55]....
        /*0450*/ 	.word	0xffffffff


	//   ....[56]....
        /*0454*/ 	.word	0xffffffff


	//   ....[57]....
        /*0458*/ 	.word	0xffffffff


	//   ....[58]....
        /*045c*/ 	.word	0xffffffff


	//   ....[59]....
        /*0460*/ 	.word	0xffffffff


	//   ....[60]....
        /*0464*/ 	.word	0xffffffff


	//   ....[61]....
        /*0468*/ 	.word	0xffffffff


	//   ....[62]....
        /*046c*/ 	.word	0xffffffff


	//   ....[63]....
        /*0470*/ 	.word	0xffffffff


	//   ....[64]....
        /*0474*/ 	.word	0xffffffff


	//   ....[65]....
        /*0478*/ 	.word	0xffffffff


	//   ....[66]....
        /*047c*/ 	.word	0xffffffff


	//   ....[67]....
        /*0480*/ 	.word	0xffffffff


	//   ....[68]....
        /*0484*/ 	.word	0xffffffff


	//   ....[69]....
        /*0488*/ 	.word	0xffffffff


	//   ....[70]....
        /*048c*/ 	.word	0xffffffff


	//   ....[71]....
        /*0490*/ 	.word	0xffffffff


	//   ....[72]....
        /*0494*/ 	.word	0xffffffff


	//   ....[73]....
        /*0498*/ 	.word	0xffffffff


	//   ....[74]....
        /*049c*/ 	.word	0xffffffff


	//   ....[75]....
        /*04a0*/ 	.word	0xffffffff


	//   ....[76]....
        /*04a4*/ 	.word	0xffffffff


	//   ....[77]....
        /*04a8*/ 	.word	0xffffffff


	//   ....[78]....
        /*04ac*/ 	.word	0xffffffff


	//   ....[79]....
        /*04b0*/ 	.word	0xffffffff


	//   ....[80]....
        /*04b4*/ 	.word	0xffffffff


	//   ....[81]....
        /*04b8*/ 	.word	0xffffffff


	//   ....[82]....
        /*04bc*/ 	.word	0xffffffff


	//   ....[83]....
        /*04c0*/ 	.word	0xffffffff


	//   ....[84]....
        /*04c4*/ 	.word	0xffffffff


	//   ....[85]....
        /*04c8*/ 	.word	0xffffffff


	//   ....[86]....
        /*04cc*/ 	.word	0xffffffff


	//   ....[87]....
        /*04d0*/ 	.word	0xffffffff


	//   ....[88]....
        /*04d4*/ 	.word	0xffffffff


	//   ....[89]....
        /*04d8*/ 	.word	0xffffffff


	//   ....[90]....
        /*04dc*/ 	.word	0xffffffff


	//   ....[91]....
        /*04e0*/ 	.word	0xffffffff


	//   ....[92]....
        /*04e4*/ 	.word	0xffffffff


	//   ....[93]....
        /*04e8*/ 	.word	0xffffffff


	//   ....[94]....
        /*04ec*/ 	.word	0xffffffff


	//   ....[95]....
        /*04f0*/ 	.word	0xffffffff


	//   ....[96]....
        /*04f4*/ 	.word	0xffffffff


	//   ....[97]....
        /*04f8*/ 	.word	0xffffffff


	//   ....[98]....
        /*04fc*/ 	.word	0xffffffff


	//   ....[99]....
        /*0500*/ 	.word	0xffffffff


	//   ....[100]....
        /*0504*/ 	.word	0xffffffff


	//   ....[101]....
        /*0508*/ 	.word	0xffffffff


	//   ....[102]....
        /*050c*/ 	.word	0xffffffff


	//   ....[103]....
        /*0510*/ 	.word	0xffffffff


	//   ....[104]....
        /*0514*/ 	.word	0xffffffff


	//   ....[105]....
        /*0518*/ 	.word	0xffffffff


	//   ....[106]....
        /*051c*/ 	.word	0xffffffff


	//   ....[107]....
        /*0520*/ 	.word	0xffffffff


	//   ....[108]....
        /*0524*/ 	.word	0xffffffff


	//   ....[109]....
        /*0528*/ 	.word	0xffffffff


	//   ....[110]....
        /*052c*/ 	.word	0xffffffff


	//   ....[111]....
        /*0530*/ 	.word	0xffffffff


	//   ....[112]....
        /*0534*/ 	.word	0xffffffff


	//   ....[113]....
        /*0538*/ 	.word	0xffffffff


	//   ....[114]....
        /*053c*/ 	.word	0xffffffff


	//   ....[115]....
        /*0540*/ 	.word	0xffffffff


	//   ....[116]....
        /*0544*/ 	.word	0xffffffff


	//   ....[117]....
        /*0548*/ 	.word	0xffffffff


	//   ....[118]....
        /*054c*/ 	.word	0xffffffff


	//   ....[119]....
        /*0550*/ 	.word	0xffffffff


	//   ....[120]....
        /*0554*/ 	.word	0xffffffff


	//   ....[121]....
        /*0558*/ 	.word	0xffffffff


	//   ....[122]....
        /*055c*/ 	.word	0xffffffff


	//   ....[123]....
        /*0560*/ 	.word	0xffffffff


	//   ....[124]....
        /*0564*/ 	.word	0xffffffff


	//   ....[125]....
        /*0568*/ 	.word	0xffffffff


	//   ....[126]....
        /*056c*/ 	.word	0xffffffff


	//   ....[127]....
        /*0570*/ 	.word	0xffffffff


	//   ....[128]....
        /*0574*/ 	.word	0xffffffff


	//   ....[129]....
        /*0578*/ 	.word	0xffffffff


	//   ....[130]....
        /*057c*/ 	.word	0xffffffff


	//   ....[131]....
        /*0580*/ 	.word	0xffffffff


	//   ....[132]....
        /*0584*/ 	.word	0xffffffff


	//   ....[133]....
        /*0588*/ 	.word	0xffffffff


	//   ....[134]....
        /*058c*/ 	.word	0xffffffff


	//   ....[135]....
        /*0590*/ 	.word	0xffffffff


	//   ....[136]....
        /*0594*/ 	.word	0xffffffff


	//   ....[137]....
        /*0598*/ 	.word	0xffffffff


	//   ....[138]....
        /*059c*/ 	.word	0xffffffff


	//   ....[139]....
        /*05a0*/ 	.word	0xffffffff


	//   ....[140]....
        /*05a4*/ 	.word	0xffffffff


	//   ....[141]....
        /*05a8*/ 	.word	0xffffffff


	//   ....[142]....
        /*05ac*/ 	.word	0xffffffff


	//   ....[143]....
        /*05b0*/ 	.word	0xffffffff


	//   ....[144]....
        /*05b4*/ 	.word	0xffffffff


	//   ....[145]....
        /*05b8*/ 	.word	0xffffffff


	//   ....[146]....
        /*05bc*/ 	.word	0xffffffff


	//   ....[147]....
        /*05c0*/ 	.word	0xffffffff


	//   ....[148]....
        /*05c4*/ 	.word	0xffffffff


	//   ....[149]....
        /*05c8*/ 	.word	0xffffffff


	//   ....[150]....
        /*05cc*/ 	.word	0xffffffff


	//   ....[151]....
        /*05d0*/ 	.word	0xffffffff


	//   ....[152]....
        /*05d4*/ 	.word	0xffffffff


	//   ....[153]....
        /*05d8*/ 	.word	0xffffffff


	//   ....[154]....
        /*05dc*/ 	.word	0xffffffff


	//   ....[155]....
        /*05e0*/ 	.word	0xffffffff


	//   ....[156]....
        /*05e4*/ 	.word	0xffffffff


	//   ....[157]....
        /*05e8*/ 	.word	0xffffffff


	//   ....[158]....
        /*05ec*/ 	.word	0xffffffff


	//   ....[159]....
        /*05f0*/ 	.word	0xffffffff


	//   ....[160]....
        /*05f4*/ 	.word	0xffffffff


	//   ....[161]....
        /*05f8*/ 	.word	0xffffffff


	//   ....[162]....
        /*05fc*/ 	.word	0xffffffff


	//   ....[163]....
        /*0600*/ 	.word	0x0500000f


	//   ....[164]....
        /*0604*/ 	.word	0x0500000f


	//   ....[165]....
        /*0608*/ 	.word	0x0500000f


	//   ....[166]....
        /*060c*/ 	.word	0x0500000f


	//   ....[167]....
        /*0610*/ 	.word	0x0500000f


	//   ....[168]....
        /*0614*/ 	.word	0x0500000f


	//   ....[169]....
        /*0618*/ 	.word	0x0500000f


	//   ....[170]....
        /*061c*/ 	.word	0x0500000f


	//   ....[171]....
        /*0620*/ 	.word	0x0500000f


	//   ....[172]....
        /*0624*/ 	.word	0x0500000f


	//   ....[173]....
        /*0628*/ 	.word	0x0500000f


	//   ....[174]....
        /*062c*/ 	.word	0x0500000f


	//   ....[175]....
        /*0630*/ 	.word	0x0500000f


	//   ....[176]....
        /*0634*/ 	.word	0x0500000f


	//   ....[177]....
        /*0638*/ 	.word	0x0500000f


	//   ....[178]....
        /*063c*/ 	.word	0x0500000f


	//   ....[179]....
        /*0640*/ 	.word	0x0500000f


	//   ....[180]....
        /*0644*/ 	.word	0x0500000f


	//   ....[181]....
        /*0648*/ 	.word	0x0500000f


	//   ....[182]....
        /*064c*/ 	.word	0x0500000f


	//   ....[183]....
        /*0650*/ 	.word	0x0500000f


	//   ....[184]....
        /*0654*/ 	.word	0x0500000f


	//   ....[185]....
        /*0658*/ 	.word	0x0500000f


	//   ....[186]....
        /*065c*/ 	.word	0x0500000f


	//   ....[187]....
        /*0660*/ 	.word	0x0500000f


	//   ....[188]....
        /*0664*/ 	.word	0x0500000f


	//   ....[189]....
        /*0668*/ 	.word	0x0500000f


	//   ....[190]....
        /*066c*/ 	.word	0x0500000f


	//   ....[191]....
        /*0670*/ 	.word	0x0500000f


	//   ....[192]....
        /*0674*/ 	.word	0x0500000f


	//   ....[193]....
        /*0678*/ 	.word	0x0500000f


	//   ....[194]....
        /*067c*/ 	.word	0x0500000f


	//   ....[195]....
        /*0680*/ 	.word	0x0500000f


	//   ....[196]....
        /*0684*/ 	.word	0x0500000f


	//   ....[197]....
        /*0688*/ 	.word	0x0500000f


	//   ....[198]....
        /*068c*/ 	.word	0x0500000f


	//   ....[199]....
        /*0690*/ 	.word	0x0500000f


	//   ....[200]....
        /*0694*/ 	.word	0x0500000f


	//   ....[201]....
        /*0698*/ 	.word	0x0500000f


	//   ....[202]....
        /*069c*/ 	.word	0x0500000f


	//   ....[203]....
        /*06a0*/ 	.word	0x0500000f


	//   ....[204]....
        /*06a4*/ 	.word	0x0500000f


	//   ....[205]....
        /*06a8*/ 	.word	0x0500000f


	//   ....[206]....
        /*06ac*/ 	.word	0x0500000f


	//   ....[207]....
        /*06b0*/ 	.word	0x0500000f


	//   ....[208]....
        /*06b4*/ 	.word	0x0500000f


	//   ....[209]....
        /*06b8*/ 	.word	0x0500000f


	//   ....[210]....
        /*06bc*/ 	.word	0x0500000f


	//   ....[211]....
        /*06c0*/ 	.word	0x0500000f


	//   ....[212]....
        /*06c4*/ 	.word	0x0500000f


	//   ....[213]....
        /*06c8*/ 	.word	0x0500000f


	//   ....[214]....
        /*06cc*/ 	.word	0x0500000f


	//   ....[215]....
        /*06d0*/ 	.word	0x0500000f


	//   ....[216]....
        /*06d4*/ 	.word	0x0500000f


	//   ....[217]....
        /*06d8*/ 	.word	0x0500000f


	//   ....[218]....
        /*06dc*/ 	.word	0x0500000f


	//   ....[219]....
        /*06e0*/ 	.word	0x0500000f


	//   ....[220]....
        /*06e4*/ 	.word	0x0500000f


	//   ....[221]....
        /*06e8*/ 	.word	0x0500000f


	//   ....[222]....
        /*06ec*/ 	.word	0x0500000f


	//   ....[223]....
        /*06f0*/ 	.word	0x0500000f


	//   ....[224]....
        /*06f4*/ 	.word	0x0500000f


	//   ....[225]....
        /*06f8*/ 	.word	0x0500000f


	//   ....[226]....
        /*06fc*/ 	.word	0x0500000f


	//   ....[227]....
        /*0700*/ 	.word	0x0500000f


	//   ....[228]....
        /*0704*/ 	.word	0x0500000f


	//   ....[229]....
        /*0708*/ 	.word	0x0500000f


	//   ....[230]....
        /*070c*/ 	.word	0x0500000f


	//   ....[231]....
        /*0710*/ 	.word	0x0500000f


	//   ....[232]....
        /*0714*/ 	.word	0x0500000f


	//   ....[233]....
        /*0718*/ 	.word	0x0500000f


	//   ....[234]....
        /*071c*/ 	.word	0x0500000f


	//   ....[235]....
        /*0720*/ 	.word	0x0500000f


	//   ....[236]....
        /*0724*/ 	.word	0x0500000f


	//   ....[237]....
        /*0728*/ 	.word	0x0500000f


	//   ....[238]....
        /*072c*/ 	.word	0x0500000f


	//   ....[239]....
        /*0730*/ 	.word	0x0500000f


	//   ....[240]....
        /*0734*/ 	.word	0x0500000f


	//   ....[241]....
        /*0738*/ 	.word	0x0500000f


	//   ....[242]....
        /*073c*/ 	.word	0x0500000f


	//   ....[243]....
        /*0740*/ 	.word	0x0500000f


	//   ....[244]....
        /*0744*/ 	.word	0x0500000f


	//   ....[245]....
        /*0748*/ 	.word	0x0500000f


	//   ....[246]....
        /*074c*/ 	.word	0x0500000f


	//   ....[247]....
        /*0750*/ 	.word	0x0500000f


	//   ....[248]....
        /*0754*/ 	.word	0x0500000f


	//   ....[249]....
        /*0758*/ 	.word	0x0500000f


	//   ....[250]....
        /*075c*/ 	.word	0x0500000f


	//   ....[251]....
        /*0760*/ 	.word	0x0500000f


	//   ....[252]....
        /*0764*/ 	.word	0x0500000f


	//   ....[253]....
        /*0768*/ 	.word	0x0500000f


	//   ....[254]....
        /*076c*/ 	.word	0x0500000f


	//   ....[255]....
        /*0770*/ 	.word	0x0500000f


	//   ....[0]....
        /*0774*/ 	.word	0x0500000f


	//   ....[1]....
        /*0778*/ 	.word	0x0500000f


	//   ....[2]....
        /*077c*/ 	.word	0x0500000f


	//   ....[3]....
        /*0780*/ 	.word	0x0500000f


	//   ....[4]....
        /*0784*/ 	.word	0x0500000f


	//   ....[5]....
        /*0788*/ 	.word	0x0500000f


	//   ....[6]....
        /*078c*/ 	.word	0x0500000f


	//   ....[7]....
        /*0790*/ 	.word	0x0500000f


	//   ....[8]....
        /*0794*/ 	.word	0x0500000f


	//   ....[9]....
        /*0798*/ 	.word	0x0500000f


	//   ....[10]....
        /*079c*/ 	.word	0x0500000f


	//   ....[11]....
        /*07a0*/ 	.word	0x0500000f


	//   ....[12]....
        /*07a4*/ 	.word	0x0500000f


	//   ....[13]....
        /*07a8*/ 	.word	0x0500000f


	//   ....[14]....
        /*07ac*/ 	.word	0x0500000f


	//   ....[15]....
        /*07b0*/ 	.word	0x0500000f


	//   ....[16]....
        /*07b4*/ 	.word	0x0500000f


	//   ....[17]....
        /*07b8*/ 	.word	0x0500000f


	//   ....[18]....
        /*07bc*/ 	.word	0x0500000f


	//   ....[19]....
        /*07c0*/ 	.word	0x0500000f


	//----- nvinfo : EIATTR_COOP_GROUP_INSTR_OFFSETS
	.align		4
.L_1210:
        /*07c4*/ 	.byte	0x04, 0x28
        /*07c6*/ 	.short	(.L_1212 - .L_1211)


	//   ....[0]....
.L_1211:
        /*07c8*/ 	.word	0x00000060


	//   ....[1]....
        /*07cc*/ 	.word	0x00000130


	//   ....[2]....
        /*07d0*/ 	.word	0x000001e0


	//   ....[3]....
        /*07d4*/ 	.word	0x000003a0


	//   ....[4]....
        /*07d8*/ 	.word	0x00000500


	//   ....[5]....
        /*07dc*/ 	.word	0x00000620


	//   ....[6]....
        /*07e0*/ 	.word	0x00000780


	//   ....[7]....
        /*07e4*/ 	.word	0x00002ca0


	//   ....[8]....
        /*07e8*/ 	.word	0x00002cb0


	//   ....[9]....
        /*07ec*/ 	.word	0x00003360


	//   ....[10]....
        /*07f0*/ 	.word	0x00003370


	//   ....[11]....
        /*07f4*/ 	.word	0x00003ee0


	//   ....[12]....
        /*07f8*/ 	.word	0x00003ef0


	//   ....[13]....
        /*07fc*/ 	.word	0x00004670


	//   ....[14]....
        /*0800*/ 	.word	0x00004680


	//   ....[15]....
        /*0804*/ 	.word	0x00005020


	//   ....[16]....
        /*0808*/ 	.word	0x00005030


	//   ....[17]....
        /*080c*/ 	.word	0x00005140


	//   ....[18]....
        /*0810*/ 	.word	0x00005150


	//   ....[19]....
        /*0814*/ 	.word	0x00005510


	//   ....[20]....
        /*0818*/ 	.word	0x00005540


	//   ....[21]....
        /*081c*/ 	.word	0x00005810


	//   ....[22]....
        /*0820*/ 	.word	0x00005830


	//   ....[23]....
        /*0824*/ 	.word	0x00006170


	//   ....[24]....
        /*0828*/ 	.word	0x00006720


	//   ....[25]....
        /*082c*/ 	.word	0x00006730


	//   ....[26]....
        /*0830*/ 	.word	0x00006740


	//   ....[27]....
        /*0834*/ 	.word	0x00006750


	//   ....[28]....
        /*0838*/ 	.word	0x00007780


	//   ....[29]....
        /*083c*/ 	.word	0x00007790


	//   ....[30]....
        /*0840*/ 	.word	0x000077a0


	//   ....[31]....
        /*0844*/ 	.word	0x000077b0


	//   ....[32]....
        /*0848*/ 	.word	0x00009840


	//   ....[33]....
        /*084c*/ 	.word	0x00009870


	//   ....[34]....
        /*0850*/ 	.word	0x00009c30


	//   ....[35]....
        /*0854*/ 	.word	0x00009c80


	//   ....[36]....
        /*0858*/ 	.word	0x0000b360


	//   ....[37]....
        /*085c*/ 	.word	0x0000b3c0


	//   ....[38]....
        /*0860*/ 	.word	0x0000bdf0


	//   ....[39]....
        /*0864*/ 	.word	0x0000be50


	//   ....[40]....
        /*0868*/ 	.word	0x0000cf30


	//   ....[41]....
        /*086c*/ 	.word	0x0000cf80


	//   ....[42]....
        /*0870*/ 	.word	0x0000cfd0


	//   ....[43]....
        /*0874*/ 	.word	0x0000d010


	//   ....[44]....
        /*0878*/ 	.word	0x0000ee70


	//   ....[45]....
        /*087c*/ 	.word	0x0000eeb0


	//   ....[46]....
        /*0880*/ 	.word	0x0000eef0


	//   ....[47]....
        /*0884*/ 	.word	0x0000ef30


	//   ....[48]....
        /*0888*/ 	.word	0x0000f4e0


	//   ....[49]....
        /*088c*/ 	.word	0x0000f500


	//   ....[50]....
        /*0890*/ 	.word	0x0000f650


	//   ....[51]....
        /*0894*/ 	.word	0x0000f670


	//   ....[52]....
        /*0898*/ 	.word	0x0000f7b0


	//   ....[53]....
        /*089c*/ 	.word	0x0000f7d0


	//   ....[54]....
        /*08a0*/ 	.word	0x0000f920


	//   ....[55]....
        /*08a4*/ 	.word	0x0000f940


	//   ....[56]....
        /*08a8*/ 	.word	0x00010270


	//   ....[57]....
        /*08ac*/ 	.word	0x00010280


	//   ....[58]....
        /*08b0*/ 	.word	0x000104c0


	//   ....[59]....
        /*08b4*/ 	.word	0x000104d0


	//   ....[60]....
        /*08b8*/ 	.word	0x00010700


	//   ....[61]....
        /*08bc*/ 	.word	0x00010710


	//   ....[62]....
        /*08c0*/ 	.word	0x00010940


	//   ....[63]....
        /*08c4*/ 	.word	0x00010950


	//   ....[64]....
        /*08c8*/ 	.word	0x00010be0


	//   ....[65]....
        /*08cc*/ 	.word	0x00010d90


	//   ....[66]....
        /*08d0*/ 	.word	0x00010dc0


	//   ....[67]....
        /*08d4*/ 	.word	0x00010df0


	//   ....[68]....
        /*08d8*/ 	.word	0x00010e20


	//   ....[69]....
        /*08dc*/ 	.word	0x00010e50


	//   ....[70]....
        /*08e0*/ 	.word	0x00010e80


	//   ....[71]....
        /*08e4*/ 	.word	0x00010ff0


	//   ....[72]....
        /*08e8*/ 	.word	0x00011020


	//   ....[73]....
        /*08ec*/ 	.word	0x00011050


	//   ....[74]....
        /*08f0*/ 	.word	0x00011080


	//   ....[75]....
        /*08f4*/ 	.word	0x000110b0


	//   ....[76]....
        /*08f8*/ 	.word	0x000110e0


	//   ....[77]....
        /*08fc*/ 	.word	0x00011170


	//   ....[78]....
        /*0900*/ 	.word	0x000111a0


	//   ....[79]....
        /*0904*/ 	.word	0x00011220


	//   ....[80]....
        /*0908*/ 	.word	0x00011d50


	//   ....[81]....
        /*090c*/ 	.word	0x00013b90


	//   ....[82]....
        /*0910*/ 	.word	0x00013bb0


	//   ....[83]....
        /*0914*/ 	.word	0x00013c40


	//   ....[84]....
        /*0918*/ 	.word	0x00013c60


	//   ....[85]....
        /*091c*/ 	.word	0x00013ce0


	//   ....[86]....
        /*0920*/ 	.word	0x00013d00


	//   ....[87]....
        /*0924*/ 	.word	0x00013d80


	//   ....[88]....
        /*0928*/ 	.word	0x00013da0


	//   ....[89]....
        /*092c*/ 	.word	0x00013e20


	//   ....[90]....
        /*0930*/ 	.word	0x00013e40


	//   ....[91]....
        /*0934*/ 	.word	0x00013e50


	//   ....[92]....
        /*0938*/ 	.word	0x00013e60


	//   ....[93]....
        /*093c*/ 	.word	0x000146e0


	//   ....[94]....
        /*0940*/ 	.word	0x00014710


	//   ....[95]....
        /*0944*/ 	.word	0x000147d0


	//   ....[96]....
        /*0948*/ 	.word	0x000147e0


	//   ....[97]....
        /*094c*/ 	.word	0x00014870


	//   ....[98]....
        /*0950*/ 	.word	0x00014880


	//   ....[99]....
        /*0954*/ 	.word	0x00014910


	//   ....[100]....
        /*0958*/ 	.word	0x00014920


	//   ....[101]....
        /*095c*/ 	.word	0x000149b0


	//   ....[102]....
        /*0960*/ 	.word	0x000149c0


	//   ....[103]....
        /*0964*/ 	.word	0x00014a50


	//   ....[104]....
        /*0968*/ 	.word	0x00014a60


	//   ....[105]....
        /*096c*/ 	.word	0x00014ae0


	//   ....[106]....
        /*0970*/ 	.word	0x00014af0


	//   ....[107]....
        /*0974*/ 	.word	0x00014b00


	//   ....[108]....
        /*0978*/ 	.word	0x00014b70


	//   ....[109]....
        /*097c*/ 	.word	0x00014f80


	//   ....[110]....
        /*0980*/ 	.word	0x00014fa0


	//   ....[111]....
        /*0984*/ 	.word	0x00014fc0


	//   ....[112]....
        /*0988*/ 	.word	0x000150d0


	//   ....[113]....
        /*098c*/ 	.word	0x000150e0


	//   ....[114]....
        /*0990*/ 	.word	0x00015110


	//   ....[115]....
        /*0994*/ 	.word	0x000151a0


	//   ....[116]....
        /*0998*/ 	.word	0x00015250


	//   ....[117]....
        /*099c*/ 	.word	0x00015260


	//   ....[118]....
        /*09a0*/ 	.word	0x00015290


	//   ....[119]....
        /*09a4*/ 	.word	0x000152a0


	//   ....[120]....
        /*09a8*/ 	.word	0x00015330


	//   ....[121]....
        /*09ac*/ 	.word	0x00015a70


	//   ....[122]....
        /*09b0*/ 	.word	0x00015a90


	//   ....[123]....
        /*09b4*/ 	.word	0x00015ae0


	//   ....[124]....
        /*09b8*/ 	.word	0x00015af0


	//   ....[125]....
        /*09bc*/ 	.word	0x00015b30


	//   ....[126]....
        /*09c0*/ 	.word	0x00015b40


	//   ....[127]....
        /*09c4*/ 	.word	0x00015b80


	//   ....[128]....
        /*09c8*/ 	.word	0x00015b90


	//   ....[129]....
        /*09cc*/ 	.word	0x00015bd0


	//   ....[130]....
        /*09d0*/ 	.word	0x00015be0


	//   ....[131]....
        /*09d4*/ 	.word	0x00015bf0


	//   ....[132]....
        /*09d8*/ 	.word	0x00015c30


	//   ....[133]....
        /*09dc*/ 	.word	0x00015f70


	//   ....[134]....
        /*09e0*/ 	.word	0x00015f90


	//   ....[135]....
        /*09e4*/ 	.word	0x00015fa0


	//   ....[136]....
        /*09e8*/ 	.word	0x00015fc0


	//   ....[137]....
        /*09ec*/ 	.word	0x00016030


	//   ....[138]....
        /*09f0*/ 	.word	0x00016050


	//   ....[139]....
        /*09f4*/ 	.word	0x000160b0


	//   ....[140]....
        /*09f8*/ 	.word	0x000160d0


	//   ....[141]....
        /*09fc*/ 	.word	0x00016130


	//   ....[142]....
        /*0a00*/ 	.word	0x00016150


	//   ....[143]....
        /*0a04*/ 	.word	0x000161b0


	//   ....[144]....
        /*0a08*/ 	.word	0x000161d0


	//   ....[145]....
        /*0a0c*/ 	.word	0x000166c0


	//   ....[146]....
        /*0a10*/ 	.word	0x000166f0


	//   ....[147]....
        /*0a14*/ 	.word	0x00016720


	//   ....[148]....
        /*0a18*/ 	.word	0x00016750


	//   ....[149]....
        /*0a1c*/ 	.word	0x00016780


	//   ....[150]....
        /*0a20*/ 	.word	0x000167b0


	//   ....[151]....
        /*0a24*/ 	.word	0x000167e0


	//   ....[152]....
        /*0a28*/ 	.word	0x00016810


	//   ....[153]....
        /*0a2c*/ 	.word	0x00016990


	//   ....[154]....
        /*0a30*/ 	.word	0x000169c0


	//   ....[155]....
        /*0a34*/ 	.word	0x000169f0


	//   ....[156]....
        /*0a38*/ 	.word	0x00016a20


	//   ....[157]....
        /*0a3c*/ 	.word	0x00016a50


	//   ....[158]....
        /*0a40*/ 	.word	0x00016a80


	//   ....[159]....
        /*0a44*/ 	.word	0x00016b40


	//   ....[160]....
        /*0a48*/ 	.word	0x00016b60


	//   ....[161]....
        /*0a4c*/ 	.word	0x00016bd0


	//   ....[162]....
        /*0a50*/ 	.word	0x00017040


	//   ....[163]....
        /*0a54*/ 	.word	0x00017360


	//   ....[164]....
        /*0a58*/ 	.word	0x000173f0


	//   ....[165]....
        /*0a5c*/ 	.word	0x00017490


	//   ....[166]....
        /*0a60*/ 	.word	0x00017520


	//   ....[167]....
        /*0a64*/ 	.word	0x00017610


	//   ....[168]....
        /*0a68*/ 	.word	0x000176a0


	//   ....[169]....
        /*0a6c*/ 	.word	0x00017740


	//   ....[170]....
        /*0a70*/ 	.word	0x000177d0


	//   ....[171]....
        /*0a74*/ 	.word	0x000178c0


	//   ....[172]....
        /*0a78*/ 	.word	0x00017950


	//   ....[173]....
        /*0a7c*/ 	.word	0x000179e0


	//   ....[174]....
        /*0a80*/ 	.word	0x00017a70


	//   ....[175]....
        /*0a84*/ 	.word	0x00017ba0


	//   ....[176]....
        /*0a88*/ 	.word	0x00017c40


	//   ....[177]....
        /*0a8c*/ 	.word	0x00017cd0


	//   ....[178]....
        /*0a90*/ 	.word	0x00017d20


	//   ....[179]....
        /*0a94*/ 	.word	0x00017d70


	//   ....[180]....
        /*0a98*/ 	.word	0x00017e50


	//   ....[181]....
        /*0a9c*/ 	.word	0x00017ee0


	//   ....[182]....
        /*0aa0*/ 	.word	0x00017f30


	//   ....[183]....
        /*0aa4*/ 	.word	0x00017f80


	//   ....[184]....
        /*0aa8*/ 	.word	0x00018190


	//   ....[185]....
        /*0aac*/ 	.word	0x000181e0


	//   ....[186]....
        /*0ab0*/ 	.word	0x00018270


	//   ....[187]....
        /*0ab4*/ 	.word	0x00018300


	//   ....[188]....
        /*0ab8*/ 	.word	0x00018390


	//   ....[189]....
        /*0abc*/ 	.word	0x00018420


	//   ....[190]....
        /*0ac0*/ 	.word	0x000184b0


	//   ....[191]....
        /*0ac4*/ 	.word	0x00018540


	//   ....[192]....
        /*0ac8*/ 	.word	0x00018600


	//   ....[193]....
        /*0acc*/ 	.word	0x000188e0


	//   ....[194]....
        /*0ad0*/ 	.word	0x000189d0


	//   ....[195]....
        /*0ad4*/ 	.word	0x00018a70


	//   ....[196]....
        /*0ad8*/ 	.word	0x00018ad0


	//   ....[197]....
        /*0adc*/ 	.word	0x00018bc0


	//   ....[198]....
        /*0ae0*/ 	.word	0x00018c30


	//   ....[199]....
        /*0ae4*/ 	.word	0x00018d20


	//   ....[200]....
        /*0ae8*/ 	.word	0x00018d90


	//   ....[201]....
        /*0aec*/ 	.word	0x00018e80


	//   ....[202]....
        /*0af0*/ 	.word	0x00018ef0


	//   ....[203]....
        /*0af4*/ 	.word	0x00018fe0


	//   ....[204]....
        /*0af8*/ 	.word	0x00019050


	//   ....[205]....
        /*0afc*/ 	.word	0x000190f0


	//   ....[206]....
        /*0b00*/ 	.word	0x000191e0


	//   ....[207]....
        /*0b04*/ 	.word	0x00019250


	//   ....[208]....
        /*0b08*/ 	.word	0x000192b0


	//   ....[209]....
        /*0b0c*/ 	.word	0x000193a0


	//   ....[210]....
        /*0b10*/ 	.word	0x00019400


	//   ....[211]....
        /*0b14*/ 	.word	0x00019500


	//   ....[212]....
        /*0b18*/ 	.word	0x00019560


	//   ....[213]....
        /*0b1c*/ 	.word	0x00019660


	//   ....[214]....
        /*0b20*/ 	.word	0x000196c0


	//   ....[215]....
        /*0b24*/ 	.word	0x000197c0


	//   ....[216]....
        /*0b28*/ 	.word	0x00019820


	//   ....[217]....
        /*0b2c*/ 	.word	0x00019920


	//   ....[218]....
        /*0b30*/ 	.word	0x00019980


	//   ....[219]....
        /*0b34*/ 	.word	0x00019a80


	//   ....[220]....
        /*0b38*/ 	.word	0x00019ae0


	//   ....[221]....
        /*0b3c*/ 	.word	0x00019bc0


	//   ....[222]....
        /*0b40*/ 	.word	0x00019d00


	//   ....[223]....
        /*0b44*/ 	.word	0x00019de0


	//   ....[224]....
        /*0b48*/ 	.word	0x00019e60


	//   ....[225]....
        /*0b4c*/ 	.word	0x00019fb0


	//   ....[226]....
        /*0b50*/ 	.word	0x0001a010


	//   ....[227]....
        /*0b54*/ 	.word	0x0001a120


	//   ....[228]....
        /*0b58*/ 	.word	0x0001a180


	//   ....[229]....
        /*0b5c*/ 	.word	0x0001a290


	//   ....[230]....
        /*0b60*/ 	.word	0x0001a2f0


	//   ....[231]....
        /*0b64*/ 	.word	0x0001a400


	//   ....[232]....
        /*0b68*/ 	.word	0x0001a460


	//   ....[233]....
        /*0b6c*/ 	.word	0x0001a520


	//   ....[234]....
        /*0b70*/ 	.word	0x0001a680


	//   ....[235]....
        /*0b74*/ 	.word	0x0001a720


	//   ....[236]....
        /*0b78*/ 	.word	0x0001a780


	//   ....[237]....
        /*0b7c*/ 	.word	0x0001a830


	//   ....[238]....
        /*0b80*/ 	.word	0x0001a890


	//   ....[239]....
        /*0b84*/ 	.word	0x0001a940


	//   ....[240]....
        /*0b88*/ 	.word	0x0001a9a0


	//   ....[241]....
        /*0b8c*/ 	.word	0x0001aa50


	//   ....[242]....
        /*0b90*/ 	.word	0x0001aab0


	//   ....[243]....
        /*0b94*/ 	.word	0x0001ab60


	//   ....[244]....
        /*0b98*/ 	.word	0x0001abc0


	//   ....[245]....
        /*0b9c*/ 	.word	0x0001ac70


	//   ....[246]....
        /*0ba0*/ 	.word	0x0001ad60


	//   ....[247]....
        /*0ba4*/ 	.word	0x0001ae00


	//   ....[248]....
        /*0ba8*/ 	.word	0x0001ae60


	//   ....[249]....
        /*0bac*/ 	.word	0x0001af30


	//   ....[250]....
        /*0bb0*/ 	.word	0x0001af90


	//   ....[251]....
        /*0bb4*/ 	.word	0x0001b060


	//   ....[252]....
        /*0bb8*/ 	.word	0x0001b0c0


	//   ....[253]....
        /*0bbc*/ 	.word	0x0001b190


	//   ....[254]....
        /*0bc0*/ 	.word	0x0001b1f0


	//   ....[255]....
        /*0bc4*/ 	.word	0x0001b2c0


	//   ....[0]....
        /*0bc8*/ 	.word	0x0001b320


	//   ....[1]....
        /*0bcc*/ 	.word	0x0001b3f0


	//   ....[2]....
        /*0bd0*/ 	.word	0x0001b480


	//   ....[3]....
        /*0bd4*/ 	.word	0x0001b520


	//   ....[4]....
        /*0bd8*/ 	.word	0x0001b640


	//   ....[5]....
        /*0bdc*/ 	.word	0x0001b6b0


	//   ....[6]....
        /*0be0*/ 	.word	0x0001b720


	//   ....[7]....
        /*0be4*/ 	.word	0x0001b790


	//   ....[8]....
        /*0be8*/ 	.word	0x0001b800


	//   ....[9]....
        /*0bec*/ 	.word	0x0001b880


	//   ....[10]....
        /*0bf0*/ 	.word	0x0001b910


	//   ....[11]....
        /*0bf4*/ 	.word	0x0001b9a0


	//   ....[12]....
        /*0bf8*/ 	.word	0x0001ba10


	//   ....[13]....
        /*0bfc*/ 	.word	0x0001ba80


	//   ....[14]....
        /*0c00*/ 	.word	0x0001baf0


	//   ....[15]....
        /*0c04*/ 	.word	0x0001bb70


	//   ....[16]....
        /*0c08*/ 	.word	0x0001bbe0


	//   ....[17]....
        /*0c0c*/ 	.word	0x0001bc80


	//   ....[18]....
        /*0c10*/ 	.word	0x0001bd10


	//   ....[19]....
        /*0c14*/ 	.word	0x0001be30


	//----- nvinfo : EIATTR_REG_RECONFIG
	.align		4
.L_1212:
        /*0c18*/ 	.byte	0x01, 0x54
	.zero		2


	//----- nvinfo : EIATTR_SYSCALL_OFFSETS
	.align		4
        /*0c1c*/ 	.byte	0x04, 0x46
        /*0c1e*/ 	.short	(.L_1214 - .L_1213)


	//   ....[0]....
.L_1213:
        /*0c20*/ 	.word	0x000018c0


	//   ....[1]....
        /*0c24*/ 	.word	0x00001a10


	//   ....[2]....
        /*0c28*/ 	.word	0x00006310


	//   ....[3]....
        /*0c2c*/ 	.word	0x00006690


	//   ....[4]....
        /*0c30*/ 	.word	0x000131a0


	//   ....[5]....
        /*0c34*/ 	.word	0x000132f0


	//   ....[6]....
        /*0c38*/ 	.word	0x000133e0


	//   ....[7]....
        /*0c3c*/ 	.word	0x00014310


	//----- nvinfo : EIATTR_MBARRIER_INSTR_OFFSETS
	.align		4
.L_1214:
        /*0c40*/ 	.byte	0x04, 0x39
        /*0c42*/ 	.short	(.L_1216 - .L_1215)


	//   ....[0]....
.L_1215:
        /*0c44*/ 	.word	0x00000250
        /*0c48*/ 	.word	0x000000ff
        /*0c4c*/ 	.word	0x00022800
        /*0c50*/ 	.short	0x0100
        /*0c52*/ 	.byte	0x08
	.zero		1


	//   ....[1]....
        /*0c54*/ 	.word	0x00000260
        /*0c58*/ 	.word	0x000000ff
        /*0c5c*/ 	.word	0x00022820
        /*0c60*/ 	.short	0x0100
        /*0c62*/ 	.byte	0x08
	.zero		1


	//   ....[2]....
        /*0c64*/ 	.word	0x00000350
        /*0c68*/ 	.word	0x000000ff
        /*0c6c*/ 	.word	0x00022830
        /*0c70*/ 	.short	0x0100
        /*0c72*/ 	.byte	0x08
	.zero		1


	//   ....[3]....
        /*0c74*/ 	.word	0x00000360
        /*0c78*/ 	.word	0x000000ff
        /*0c7c*/ 	.word	0x00022840
        /*0c80*/ 	.short	0x0100
        /*0c82*/ 	.byte	0x08
	.zero		1


	//   ....[4]....
        /*0c84*/ 	.word	0x00000370
        /*0c88*/ 	.word	0x000000ff
        /*0c8c*/ 	.word	0x00022838
        /*0c90*/ 	.short	0x0100
        /*0c92*/ 	.byte	0x08
	.zero		1


	//   ....[5]....
        /*0c94*/ 	.word	0x00000380
        /*0c98*/ 	.word	0x000000ff
        /*0c9c*/ 	.word	0x00022848
        /*0ca0*/ 	.short	0x0100
        /*0ca2*/ 	.byte	0x08
	.zero		1


	//   ....[6]....
        /*0ca4*/ 	.word	0x000004b0
        /*0ca8*/ 	.word	0x000000ff
        /*0cac*/ 	.word	0x00022850
        /*0cb0*/ 	.short	0x0100
        /*0cb2*/ 	.byte	0x08
	.zero		1


	//   ....[7]....
        /*0cb4*/ 	.word	0x000004c0
        /*0cb8*/ 	.word	0x000000ff
        /*0cbc*/ 	.word	0x00022860
        /*0cc0*/ 	.short	0x0100
        /*0cc2*/ 	.byte	0x08
	.zero		1


	//   ....[8]....
        /*0cc4*/ 	.word	0x000004d0
        /*0cc8*/ 	.word	0x000000ff
        /*0ccc*/ 	.word	0x00022858
        /*0cd0*/ 	.short	0x0100
        /*0cd2*/ 	.byte	0x08
	.zero		1


	//   ....[9]....
        /*0cd4*/ 	.word	0x000004e0
        /*0cd8*/ 	.word	0x000000ff
        /*0cdc*/ 	.word	0x00022868
        /*0ce0*/ 	.short	0x0100
        /*0ce2*/ 	.byte	0x08
	.zero		1


	//   ....[10]....
        /*0ce4*/ 	.word	0x000005d0
        /*0ce8*/ 	.word	0x000000ff
        /*0cec*/ 	.word	0x00022870
        /*0cf0*/ 	.short	0x0100
        /*0cf2*/ 	.byte	0x06
	.zero		1


	//   ....[11]....
        /*0cf4*/ 	.word	0x000005e0
        /*0cf8*/ 	.word	0x000000ff
        /*0cfc*/ 	.word	0x00022880
        /*0d00*/ 	.short	0x0100
        /*0d02*/ 	.byte	0x06
	.zero		1


	//   ....[12]....
        /*0d04*/ 	.word	0x000005f0
        /*0d08*/ 	.word	0x000000ff
        /*0d0c*/ 	.word	0x00022878
        /*0d10*/ 	.short	0x0100
        /*0d12*/ 	.byte	0x06
	.zero		1


	//   ....[13]....
        /*0d14*/ 	.word	0x00000600
        /*0d18*/ 	.word	0x000000ff
        /*0d1c*/ 	.word	0x00022888
        /*0d20*/ 	.short	0x0100
        /*0d22*/ 	.byte	0x06
	.zero		1


	//   ....[14]....
        /*0d24*/ 	.word	0x00000730
        /*0d28*/ 	.word	0x000000ff
        /*0d2c*/ 	.word	0x00022890
        /*0d30*/ 	.short	0x0100
        /*0d32*/ 	.byte	0x08
	.zero		1


	//   ....[15]....
        /*0d34*/ 	.word	0x00000740
        /*0d38*/ 	.word	0x000000ff
        /*0d3c*/ 	.word	0x000228a0
        /*0d40*/ 	.short	0x0100
        /*0d42*/ 	.byte	0x08
	.zero		1


	//   ....[16]....
        /*0d44*/ 	.word	0x00000750
        /*0d48*/ 	.word	0x000000ff
        /*0d4c*/ 	.word	0x00022898
        /*0d50*/ 	.short	0x0100
        /*0d52*/ 	.byte	0x08
	.zero		1


	//   ....[17]....
        /*0d54*/ 	.word	0x00000760
        /*0d58*/ 	.word	0x000000ff
        /*0d5c*/ 	.word	0x000228a8
        /*0d60*/ 	.short	0x0100
        /*0d62*/ 	.byte	0x08
	.zero		1


	//   ....[18]....
        /*0d64*/ 	.word	0x00000890
        /*0d68*/ 	.word	0x000000ff
        /*0d6c*/ 	.word	0x000228b0
        /*0d70*/ 	.short	0x0100
        /*0d72*/ 	.byte	0x08
	.zero		1


	//   ....[19]....
        /*0d74*/ 	.word	0x000008a0
        /*0d78*/ 	.word	0x000000ff
        /*0d7c*/ 	.word	0x000228c0
        /*0d80*/ 	.short	0x0100
        /*0d82*/ 	.byte	0x08
	.zero		1


	//   ....[20]....
        /*0d84*/ 	.word	0x000008b0
        /*0d88*/ 	.word	0x000000ff
        /*0d8c*/ 	.word	0x000228b8
        /*0d90*/ 	.short	0x0100
        /*0d92*/ 	.byte	0x08
	.zero		1


	//   ....[21]....
        /*0d94*/ 	.word	0x000008c0
        /*0d98*/ 	.word	0x000000ff
        /*0d9c*/ 	.word	0x000228c8
        /*0da0*/ 	.short	0x0100
        /*0da2*/ 	.byte	0x08
	.zero		1


	//   ....[22]....
        /*0da4*/ 	.word	0x00002c50
        /*0da8*/ 	.word	0x00000059
        /*0dac*/ 	.word	0x00022890
        /*0db0*/ 	.short	0x010a
        /*0db2*/ 	.byte	0x3f
	.zero		1


	//   ....[23]....
        /*0db4*/ 	.word	0x00003e80
        /*0db8*/ 	.word	0x00000059
        /*0dbc*/ 	.word	0x00022890
        /*0dc0*/ 	.short	0x010a
        /*0dc2*/ 	.byte	0x3f
	.zero		1


	//   ....[24]....
        /*0dc4*/ 	.word	0x00004e60
        /*0dc8*/ 	.word	0x00000059
        /*0dcc*/ 	.word	0x00022890
        /*0dd0*/ 	.short	0x010a
        /*0dd2*/ 	.byte	0x3f
	.zero		1


	//   ....[25]....
        /*0dd4*/ 	.word	0x00005320
        /*0dd8*/ 	.word	0x0000000b
        /*0ddc*/ 	.word	0x00000000
        /*0de0*/ 	.short	0x0101
        /*0de2*/ 	.byte	0x3f
	.zero		1


	//   ....[26]....
        /*0de4*/ 	.word	0x00005360
        /*0de8*/ 	.word	0x00000059
        /*0dec*/ 	.word	0x000228b0
        /*0df0*/ 	.short	0x010a
        /*0df2*/ 	.byte	0x3f
	.zero		1


	//   ....[27]....
        /*0df4*/ 	.word	0x00005ba0
        /*0df8*/ 	.word	0x00000059
        /*0dfc*/ 	.word	0x00000000
        /*0e00*/ 	.short	0x0101
        /*0e02*/ 	.byte	0x3f
	.zero		1


	//   ....[28]....
        /*0e04*/ 	.word	0x000063b0
        /*0e08*/ 	.word	0x00000013
        /*0e0c*/ 	.word	0x00022800
        /*0e10*/ 	.short	0x010a
        /*0e12*/ 	.byte	0x3f
	.zero		1


	//   ....[29]....
        /*0e14*/ 	.word	0x00006400
        /*0e18*/ 	.word	0x00000013
        /*0e1c*/ 	.word	0x00022800
        /*0e20*/ 	.short	0x010a
        /*0e22*/ 	.byte	0x3f
	.zero		1


	//   ....[30]....
        /*0e24*/ 	.word	0x00006a40
        /*0e28*/ 	.word	0x00000013
        /*0e2c*/ 	.word	0x00022800
        /*0e30*/ 	.short	0x010a
        /*0e32*/ 	.byte	0x3f
	.zero		1


	//   ....[31]....
        /*0e34*/ 	.word	0x00007980
        /*0e38*/ 	.word	0x00000013
        /*0e3c*/ 	.word	0x00022800
        /*0e40*/ 	.short	0x010a
        /*0e42*/ 	.byte	0x3f
	.zero		1


	//   ....[32]....
        /*0e44*/ 	.word	0x00008810
        /*0e48*/ 	.word	0x00000006
        /*0e4c*/ 	.word	0x00022830
        /*0e50*/ 	.short	0x010a
        /*0e52*/ 	.byte	0x3f
	.zero		1


	//   ....[33]....
        /*0e54*/ 	.word	0x000088c0
        /*0e58*/ 	.word	0x00000006
        /*0e5c*/ 	.word	0x00022830
        /*0e60*/ 	.short	0x010a
        /*0e62*/ 	.byte	0x3f
	.zero		1


	//   ....[34]....
        /*0e64*/ 	.word	0x0000a0f0
        /*0e68*/ 	.word	0x00000000
        /*0e6c*/ 	.word	0x00000000
        /*0e70*/ 	.short	0x0101
        /*0e72*/ 	.byte	0x3f
	.zero		1


	//   ....[35]....
        /*0e74*/ 	.word	0x0000a570
        /*0e78*/ 	.word	0x00000006
        /*0e7c*/ 	.word	0x00022850
        /*0e80*/ 	.short	0x010a
        /*0e82*/ 	.byte	0x3f
	.zero		1


	//   ....[36]....
        /*0e84*/ 	.word	0x0000a5c0
        /*0e88*/ 	.word	0x00000006
        /*0e8c*/ 	.word	0x00022850
        /*0e90*/ 	.short	0x010a
        /*0e92*/ 	.byte	0x3f
	.zero		1


	//   ....[37]....
        /*0e94*/ 	.word	0x0000a9a0
        /*0e98*/ 	.word	0x00000006
        /*0e9c*/ 	.word	0x00000000
        /*0ea0*/ 	.short	0x0101
        /*0ea2*/ 	.byte	0x3f
	.zero		1


	//   ....[38]....
        /*0ea4*/ 	.word	0x0000aab0
        /*0ea8*/ 	.word	0x00000007
        /*0eac*/ 	.word	0x00022830
        /*0eb0*/ 	.short	0x010a
        /*0eb2*/ 	.byte	0x3f
	.zero		1


	//   ....[39]....
        /*0eb4*/ 	.word	0x0000ab20
        /*0eb8*/ 	.word	0x00000007
        /*0ebc*/ 	.word	0x00022830
        /*0ec0*/ 	.short	0x010a
        /*0ec2*/ 	.byte	0x3f
	.zero		1


	//   ....[40]....
        /*0ec4*/ 	.word	0x0000c1f0
        /*0ec8*/ 	.word	0x0000009e
        /*0ecc*/ 	.word	0x00000000
        /*0ed0*/ 	.short	0x0101
        /*0ed2*/ 	.byte	0x3f
	.zero		1


	//   ....[41]....
        /*0ed4*/ 	.word	0x0000cac0
        /*0ed8*/ 	.word	0x00000007
        /*0edc*/ 	.word	0x00022850
        /*0ee0*/ 	.short	0x010a
        /*0ee2*/ 	.byte	0x3f
	.zero		1


	//   ....[42]....
        /*0ee4*/ 	.word	0x0000cb10
        /*0ee8*/ 	.word	0x00000007
        /*0eec*/ 	.word	0x00022850
        /*0ef0*/ 	.short	0x010a
        /*0ef2*/ 	.byte	0x3f
	.zero		1


	//   ....[43]....
        /*0ef4*/ 	.word	0x0000cef0
        /*0ef8*/ 	.word	0x00000007
        /*0efc*/ 	.word	0x00000000
        /*0f00*/ 	.short	0x0101
        /*0f02*/ 	.byte	0x3f
	.zero		1


	//   ....[44]....
        /*0f04*/ 	.word	0x0000f4f0
        /*0f08*/ 	.word	0x00000003
        /*0f0c*/ 	.word	0x00000000
        /*0f10*/ 	.short	0x0101
        /*0f12*/ 	.byte	0x3f
	.zero		1


	//   ....[45]....
        /*0f14*/ 	.word	0x00011e30
        /*0f18*/ 	.word	0x00000016
        /*0f1c*/ 	.word	0x00022820
        /*0f20*/ 	.short	0x010a
        /*0f22*/ 	.byte	0x3f
	.zero		1


	//   ....[46]....
        /*0f24*/ 	.word	0x00011ec0
        /*0f28*/ 	.word	0x00000003
        /*0f2c*/ 	.word	0x000228a0
        /*0f30*/ 	.short	0x010a
        /*0f32*/ 	.byte	0x3f
	.zero		1


	//   ....[47]....
        /*0f34*/ 	.word	0x00012110
        /*0f38*/ 	.word	0x00000003
        /*0f3c*/ 	.word	0x000228c0
        /*0f40*/ 	.short	0x010a
        /*0f42*/ 	.byte	0x3f
	.zero		1


	//   ....[48]....
        /*0f44*/ 	.word	0x00012720
        /*0f48*/ 	.word	0x00000006
        /*0f4c*/ 	.word	0x000228a0
        /*0f50*/ 	.short	0x010a
        /*0f52*/ 	.byte	0x3f
	.zero		1


	//   ....[49]....
        /*0f54*/ 	.word	0x00012960
        /*0f58*/ 	.word	0x00000006
        /*0f5c*/ 	.word	0x000228c0
        /*0f60*/ 	.short	0x010a
        /*0f62*/ 	.byte	0x3f
	.zero		1


	//   ....[50]....
        /*0f64*/ 	.word	0x00013920
        /*0f68*/ 	.word	0x00000020
        /*0f6c*/ 	.word	0x00022840
        /*0f70*/ 	.short	0x010a
        /*0f72*/ 	.byte	0x3f
	.zero		1


	//   ....[51]....
        /*0f74*/ 	.word	0x00013f60
        /*0f78*/ 	.word	0x00000020
        /*0f7c*/ 	.word	0x00022830
        /*0f80*/ 	.short	0x0107
        /*0f82*/ 	.byte	0x3f
	.zero		1


	//   ....[52]....
        /*0f84*/ 	.word	0x00014040
        /*0f88*/ 	.word	0x00000020
        /*0f8c*/ 	.word	0x00022830
        /*0f90*/ 	.short	0x0101
        /*0f92*/ 	.byte	0x3f
	.zero		1


	//   ....[53]....
        /*0f94*/ 	.word	0x00014c10
        /*0f98*/ 	.word	0x00000016
        /*0f9c*/ 	.word	0x00022800
        /*0fa0*/ 	.short	0x0107
        /*0fa2*/ 	.byte	0x3f
	.zero		1


	//   ....[54]....
        /*0fa4*/ 	.word	0x00014d00
        /*0fa8*/ 	.word	0x00000016
        /*0fac*/ 	.word	0x00022800
        /*0fb0*/ 	.short	0x0101
        /*0fb2*/ 	.byte	0x3f
	.zero		1


	//   ....[55]....
        /*0fb4*/ 	.word	0x00014d20
        /*0fb8*/ 	.word	0x00000016
        /*0fbc*/ 	.word	0x00022820
        /*0fc0*/ 	.short	0x010a
        /*0fc2*/ 	.byte	0x3f
	.zero		1


	//   ....[56]....
        /*0fc4*/ 	.word	0x00014db0
        /*0fc8*/ 	.word	0x00000020
        /*0fcc*/ 	.word	0x00022860
        /*0fd0*/ 	.short	0x010a
        /*0fd2*/ 	.byte	0x3f
	.zero		1


	//   ....[57]....
        /*0fd4*/ 	.word	0x000154b0
        /*0fd8*/ 	.word	0x00000020
        /*0fdc*/ 	.word	0x00022850
        /*0fe0*/ 	.short	0x0107
        /*0fe2*/ 	.byte	0x3f
	.zero		1


	//   ....[58]....
        /*0fe4*/ 	.word	0x00015580
        /*0fe8*/ 	.word	0x00000020
        /*0fec*/ 	.word	0x00022850
        /*0ff0*/ 	.short	0x0101
        /*0ff2*/ 	.byte	0x3f
	.zero		1


	//   ....[59]....
        /*0ff4*/ 	.word	0x000158d0
        /*0ff8*/ 	.word	0x00000004
        /*0ffc*/ 	.word	0x00022840
        /*1000*/ 	.short	0x010a
        /*1002*/ 	.byte	0x3f
	.zero		1


	//   ....[60]....
        /*1004*/ 	.word	0x00015cb0
        /*1008*/ 	.word	0x00000004
        /*100c*/ 	.word	0x00022830
        /*1010*/ 	.short	0x0107
        /*1012*/ 	.byte	0x3f
	.zero		1


	//   ....[61]....
        /*1014*/ 	.word	0x00015d70
        /*1018*/ 	.word	0x00000004
        /*101c*/ 	.word	0x00022830
        /*1020*/ 	.short	0x0101
        /*1022*/ 	.byte	0x3f
	.zero		1


	//   ....[62]....
        /*1024*/ 	.word	0x00015da0
        /*1028*/ 	.word	0x00000004
        /*102c*/ 	.word	0x00022860
        /*1030*/ 	.short	0x010a
        /*1032*/ 	.byte	0x3f
	.zero		1


	//   ....[63]....
        /*1034*/ 	.word	0x000162c0
        /*1038*/ 	.word	0x00000004
        /*103c*/ 	.word	0x00022850
        /*1040*/ 	.short	0x0107
        /*1042*/ 	.byte	0x3f
	.zero		1


	//   ....[64]....
        /*1044*/ 	.word	0x00016380
        /*1048*/ 	.word	0x00000004
        /*104c*/ 	.word	0x00022850
        /*1050*/ 	.short	0x0101
        /*1052*/ 	.byte	0x3f
	.zero		1


	//   ....[65]....
        /*1054*/ 	.word	0x00016fc0
        /*1058*/ 	.word	0x00000004
        /*105c*/ 	.word	0x00022820
        /*1060*/ 	.short	0x010a
        /*1062*/ 	.byte	0x3f
	.zero		1


	//   ....[66]....
        /*1064*/ 	.word	0x00017130
        /*1068*/ 	.word	0x00000005
        /*106c*/ 	.word	0x00022840
        /*1070*/ 	.short	0x010a
        /*1072*/ 	.byte	0x3f
	.zero		1


	//   ....[67]....
        /*1074*/ 	.word	0x000171d0
        /*1078*/ 	.word	0x00000019
        /*107c*/ 	.word	0x00022840
        /*1080*/ 	.short	0x010a
        /*1082*/ 	.byte	0x3f
	.zero		1


	//   ....[68]....
        /*1084*/ 	.word	0x00017210
        /*1088*/ 	.word	0x00000005
        /*108c*/ 	.word	0x00022860
        /*1090*/ 	.short	0x010a
        /*1092*/ 	.byte	0x3f
	.zero		1


	//   ....[69]....
        /*1094*/ 	.word	0x00017250
        /*1098*/ 	.word	0x00000019
        /*109c*/ 	.word	0x00022860
        /*10a0*/ 	.short	0x010a
        /*10a2*/ 	.byte	0x3f
	.zero		1


	//   ....[70]....
        /*10a4*/ 	.word	0x000172b0
        /*10a8*/ 	.word	0x00000059
        /*10ac*/ 	.word	0x00022890
        /*10b0*/ 	.short	0x010a
        /*10b2*/ 	.byte	0x3f
	.zero		1


	//   ....[71]....
        /*10b4*/ 	.word	0x00017560
        /*10b8*/ 	.word	0x00000059
        /*10bc*/ 	.word	0x00022890
        /*10c0*/ 	.short	0x010a
        /*10c2*/ 	.byte	0x3f
	.zero		1


	//   ....[72]....
        /*10c4*/ 	.word	0x00017810
        /*10c8*/ 	.word	0x00000059
        /*10cc*/ 	.word	0x00022890
        /*10d0*/ 	.short	0x010a
        /*10d2*/ 	.byte	0x3f
	.zero		1


	//   ....[73]....
        /*10d4*/ 	.word	0x00017aa0
        /*10d8*/ 	.word	0x00000059
        /*10dc*/ 	.word	0x000228b0
        /*10e0*/ 	.short	0x010a
        /*10e2*/ 	.byte	0x3f
	.zero		1


	//   ....[74]....
        /*10e4*/ 	.word	0x00017da0
        /*10e8*/ 	.word	0x00000013
        /*10ec*/ 	.word	0x00022800
        /*10f0*/ 	.short	0x010a
        /*10f2*/ 	.byte	0x3f
	.zero		1


	//   ....[75]....
        /*10f4*/ 	.word	0x00017fb0
        /*10f8*/ 	.word	0x00000013
        /*10fc*/ 	.word	0x00022800
        /*1100*/ 	.short	0x010a
        /*1102*/ 	.byte	0x3f
	.zero		1


	//   ....[76]....
        /*1104*/ 	.word	0x00018000
        /*1108*/ 	.word	0x00000006
        /*110c*/ 	.word	0x00022830
        /*1110*/ 	.short	0x010a
        /*1112*/ 	.byte	0x3f
	.zero		1


	//   ....[77]....
        /*1114*/ 	.word	0x00018050
        /*1118*/ 	.word	0x00000006
        /*111c*/ 	.word	0x00022850
        /*1120*/ 	.short	0x010a
        /*1122*/ 	.byte	0x3f
	.zero		1


	//   ....[78]....
        /*1124*/ 	.word	0x000180a0
        /*1128*/ 	.word	0x00000007
        /*112c*/ 	.word	0x00022830
        /*1130*/ 	.short	0x010a
        /*1132*/ 	.byte	0x3f
	.zero		1


	//   ....[79]....
        /*1134*/ 	.word	0x000180f0
        /*1138*/ 	.word	0x00000007
        /*113c*/ 	.word	0x00022850
        /*1140*/ 	.short	0x010a
        /*1142*/ 	.byte	0x3f
	.zero		1


	//   ....[80]....
        /*1144*/ 	.word	0x000186c0
        /*1148*/ 	.word	0x00000016
        /*114c*/ 	.word	0x00022820
        /*1150*/ 	.short	0x010a
        /*1152*/ 	.byte	0x3f
	.zero		1


	//   ....[81]....
        /*1154*/ 	.word	0x00018710
        /*1158*/ 	.word	0x00000003
        /*115c*/ 	.word	0x000228a0
        /*1160*/ 	.short	0x010a
        /*1162*/ 	.byte	0x3f
	.zero		1


	//   ....[82]....
        /*1164*/ 	.word	0x00018760
        /*1168*/ 	.word	0x00000003
        /*116c*/ 	.word	0x000228c0
        /*1170*/ 	.short	0x010a
        /*1172*/ 	.byte	0x3f
	.zero		1


	//   ....[83]....
        /*1174*/ 	.word	0x000187b0
        /*1178*/ 	.word	0x00000006
        /*117c*/ 	.word	0x000228a0
        /*1180*/ 	.short	0x010a
        /*1182*/ 	.byte	0x3f
	.zero		1


	//   ....[84]....
        /*1184*/ 	.word	0x00018800
        /*1188*/ 	.word	0x00000006
        /*118c*/ 	.word	0x000228c0
        /*1190*/ 	.short	0x010a
        /*1192*/ 	.byte	0x3f
	.zero		1


	//   ....[85]....
        /*1194*/ 	.word	0x00018920
        /*1198*/ 	.word	0x00000020
        /*119c*/ 	.word	0x00022840
        /*11a0*/ 	.short	0x010a
        /*11a2*/ 	.byte	0x3f
	.zero		1


	//   ....[86]....
        /*11a4*/ 	.word	0x00019c00
        /*11a8*/ 	.word	0x00000016
        /*11ac*/ 	.word	0x00022820
        /*11b0*/ 	.short	0x010a
        /*11b2*/ 	.byte	0x3f
	.zero		1


	//   ....[87]....
        /*11b4*/ 	.word	0x00019c50
        /*11b8*/ 	.word	0x00000020
        /*11bc*/ 	.word	0x00022860
        /*11c0*/ 	.short	0x010a
        /*11c2*/ 	.byte	0x3f
	.zero		1


	//   ....[88]....
        /*11c4*/ 	.word	0x0001a5d0
        /*11c8*/ 	.word	0x00000004
        /*11cc*/ 	.word	0x00022840
        /*11d0*/ 	.short	0x010a
        /*11d2*/ 	.byte	0x3f
	.zero		1


	//   ....[89]....
        /*11d4*/ 	.word	0x0001acb0
        /*11d8*/ 	.word	0x00000004
        /*11dc*/ 	.word	0x00022860
        /*11e0*/ 	.short	0x010a
        /*11e2*/ 	.byte	0x3f
	.zero		1


	//   ....[90]....
        /*11e4*/ 	.word	0x0001bd50
        /*11e8*/ 	.word	0x00000004
        /*11ec*/ 	.word	0x00022820
        /*11f0*/ 	.short	0x010a
        /*11f2*/ 	.byte	0x3f
	.zero		1


	//   ....[91]....
        /*11f4*/ 	.word	0x0001bef0
        /*11f8*/ 	.word	0x00000005
        /*11fc*/ 	.word	0x00022840
        /*1200*/ 	.short	0x010a
        /*1202*/ 	.byte	0x3f
	.zero		1


	//   ....[92]....
        /*1204*/ 	.word	0x0001bf40
        /*1208*/ 	.word	0x00000019
        /*120c*/ 	.word	0x00022840
        /*1210*/ 	.short	0x010a
        /*1212*/ 	.byte	0x3f
	.zero		1


	//   ....[93]....
        /*1214*/ 	.word	0x0001bf90
        /*1218*/ 	.word	0x00000005
        /*121c*/ 	.word	0x00022860
        /*1220*/ 	.short	0x010a
        /*1222*/ 	.byte	0x3f
	.zero		1


	//----- nvinfo : EIATTR_NUM_MBARRIERS
	.align		4
.L_1216:
        /*1224*/ 	.byte	0x03, 0x38
        /*1226*/ 	.short	0x0016


	//----- nvinfo : EIATTR_EXIT_INSTR_OFFSETS
	.align		4
        /*1228*/ 	.byte	0x04, 0x1c
        /*122a*/ 	.short	(.L_1218 - .L_1217)


	//   ....[0]....
.L_1217:
        /*122c*/ 	.word	0x000172a0


	//----- nvinfo : EIATTR_MAX_THREADS
	.align		4
.L_1218:
        /*1230*/ 	.byte	0x04, 0x05
        /*1232*/ 	.short	(.L_1220 - .L_1219)
.L_1219:
        /*1234*/ 	.word	0x00000180
        /*1238*/ 	.word	0x00000001
        /*123c*/ 	.word	0x00000001


	//----- nvinfo : EIATTR_CRS_STACK_SIZE
	.align		4
.L_1220:
        /*1240*/ 	.byte	0x04, 0x1e
        /*1242*/ 	.short	(.L_1222 - .L_1221)
.L_1221:
        /*1244*/ 	.word	0x00000000


	//----- nvinfo : EIATTR_CBANK_PARAM_SIZE
	.align		4
.L_1222:
        /*1248*/ 	.byte	0x03, 0x19
        /*124a*/ 	.short	0x0af0


	//----- nvinfo : EIATTR_PARAM_CBANK
	.align		4
        /*124c*/ 	.byte	0x04, 0x0a
        /*124e*/ 	.short	(.L_1224 - .L_1223)
	.align		4
.L_1223:
        /*1250*/ 	.word	index@(.nv.constant0._ZN7cutlass13device_kernelIN5flash11enable_sm90INS1_16FlashAttnFwdSm90INS1_25CollectiveMainloopFwdSm90ILi2EN4cute5tupleIJNS5_1CILi1EEES8_S8_EEENS6_IJNS7_ILi128EEENS7_ILi96EEENS7_ILi64EEEEEELi256ENS_6half_tEfNS_4arch4Sm90ELb0ELb0ELb1ELb1ELb1ELb1ELb0ELb1ELb0ELb1ELb0ELb0EEENS1_21CollectiveEpilogueFwdINS6_IJSA_NS7_ILi256EEESB_EEES9_SE_SG_Li256ELb1ELb1ELb0ELb0EEENS1_36VarlenDynamicPersistentTileSchedulerILi128ELi96ELi256ELi128ELb0ELb1ELb1ELb0ELb1ELb1EEEEEEEEEvNT_6ParamsE)
        /*1254*/ 	.short	0x0210
        /*1256*/ 	.short	0x0af0


	//----- nvinfo : EIATTR_SW_WAR
	.align		4
.L_1224:
        /*1258*/ 	.byte	0x04, 0x36
        /*125a*/ 	.short	(.L_1226 - .L_1225)
.L_1225:
        /*125c*/ 	.word	0x00000008
.L_1226:


//--------------------- .nv.info._ZN7cutlass13device_kernelIN5flash11enable_sm90INS1_16FlashAttnFwdSm90INS1_25CollectiveMainloopFwdSm90ILi2EN4cute5tupleIJNS5_1CILi1EEES8_S8_EEENS6_IJNS7_ILi128EEENS7_ILi96EEENS7_ILi64EEEEEELi256ENS_6half_tEfNS_4arch4Sm90ELb0ELb0ELb1ELb1ELb1ELb0ELb1ELb1ELb0ELb1ELb0ELb0EEENS1_21CollectiveEpilogueFwdINS6_IJSA_NS7_ILi256EEESB_EEES9_SE_SG_Li256ELb1ELb1ELb0ELb0EEENS1_36VarlenDynamicPersistentTileSchedulerILi128ELi96ELi256ELi128ELb0ELb1ELb1ELb0ELb1ELb1EEEEEEEEEvNT_6ParamsE --------------------------
	.section	.nv.info._ZN7cutlass13device_kernelIN5flash11enable_sm90INS1_16FlashAttnFwdSm90INS1_25CollectiveMainloopFwdSm90ILi2EN4cute5tupleIJNS5_1CILi1EEES8_S8_EEENS6_IJNS7_ILi128EEENS7_ILi96EEENS7_ILi64EEEEEELi256ENS_6half_tEfNS_4arch4Sm90ELb0ELb0ELb1ELb1ELb1ELb0ELb1ELb1ELb0ELb1ELb0ELb0EEENS1_21CollectiveEpilogueFwdINS6_IJSA_NS7_ILi256EEESB_EEES9_SE_SG_Li256ELb1ELb1ELb0ELb0EEENS1_36VarlenDynamicPersistentTileSchedulerILi128ELi96ELi256ELi128ELb0ELb1ELb1ELb0ELb1ELb1EEEEEEEEEvNT_6ParamsE,"",@"SHT_CUDA_INFO"
	.sectionflags	@""
	.align	4


	//----- nvinfo : EIATTR_CUDA_API_VERSION
	.align		4
        /*0000*/ 	.byte	0x04, 0x37
        /*0002*/ 	.short	(.L_1228 - .L_1227)
.L_1227:
        /*0004*/ 	.word	0x00000082


	//----- nvinfo : EIATTR_KPARAM_INFO
	.align		4
.L_1228:
        /*0008*/ 	.byte	0x04, 0x17
        /*000a*/ 	.short	(.L_1230 - .L_1229)
.L_1229:
        /*000c*/ 	.word	0x00000000
        /*0010*/ 	.short	0x0000
        /*0012*/ 	.short	0x0070
        /*0014*/ 	.byte	0x00, 0xf0, 0x01, 0x2e


	//----- nvinfo : EIATTR_SPARSE_MMA_MASK
	.align		4
.L_1230:
        /*0018*/ 	.byte	0x03, 0x50
        /*001a*/ 	.short	0x0000


	//----- nvinfo : EIATTR_MAXREG_COUNT
	.align		4
        /*001c*/ 	.byte	0x03, 0x1b
        /*001e*/ 	.short	0x00a8


	//----- nvinfo : EIATTR_NUM_BARRIERS
	.align		4
        /*0020*/ 	.byte	0x02, 0x4c
        /*0022*/ 	.byte	0x10
	.zero		1


	//----- nvinfo : EIATTR_EXTERNS
	.align		4
        /*0024*/ 	.byte	0x04, 0x0f
        /*0026*/ 	.short	(.L_1232 - .L_1231)


	//   ....[0]....
	.align		4
.L_1231:
        /*0028*/ 	.word	index@(__assertfail)


	//----- nvinfo : EIATTR_ANNOTATIONS
	.align		4
.L_1232:
        /*002c*/ 	.byte	0x04, 0x55
        /*002e*/ 	.short	(.L_1234 - .L_1233)


	//   ....[0]....
.L_1233:
        /* <DEDUP_REMOVED lines=18> */


	//----- nvinfo : EIATTR_MERCURY_ISA_VERSION
	.align		4
.L_1234:
        /*0140*/ 	.byte	0x03, 0x5f
        /*0142*/ 	.short	0x0101


	//----- nvinfo : EIATTR_UNUSED_LOAD_BYTE_OFFSET
	.align		4
        /*0144*/ 	.byte	0x04, 0x44
        /*0146*/ 	.short	(.L_1236 - .L_1235)


	//   ....[0]....
.L_1235:
        /*0148*/ 	.word	0x000009b0
        /*014c*/ 	.word	0x0000fff0


	//   ....[1]....
        /*0150*/ 	.word	0x000075d0
        /*0154*/ 	.word	0x0000fff0


	//----- nvinfo : EIATTR_INT_WARP_WIDE_INSTR_OFFSETS
	.align		4
.L_1236:
        /*0158*/ 	.byte	0x04, 0x31
        /*015a*/ 	.short	(.L_1238 - .L_1237)


	//   ....[0]....
.L_1237:
        /*015c*/ 	.word	0x000000c0


	//   ....[1]....
        /*0160*/ 	.word	0x000000d0


	//   ....[2]....
        /*0164*/ 	.word	0x000000e0


	//   ....[3]....
        /*0168*/ 	.word	0x00000180


	//   ....[4]....
        /*016c*/ 	.word	0x0000b4b0


	//   ....[5]....
        /*0170*/ 	.word	0x0000b540


	//   ....[6]....
        /*0174*/ 	.word	0x0000f3e0


	//   ....[7]....
        /*0178*/ 	.word	0x0000f470


	//----- nvinfo : EIATTR_COOP_GROUP_MASK_REGIDS
	.align		4
.L_1238:
        /*017c*/ 	.byte	0x04, 0x29
        /*017e*/ 	.short	(.L_1240 - .L_1239)


	//   ....[0]....
.L_1239:
        /*0180*/ 	.word	0xffffffff


	//   ....[1]....
        /*0184*/ 	.word	0xffffffff


	//   ....[2]....
        /*0188*/ 	.word	0xffffffff


	//   ....[3]....
        /*018c*/ 	.word	0xffffffff


	//   ....[4]....
        /*0190*/ 	.word	0xffffffff


	//   ....[5]....
        /*0194*/ 	.word	0xffffffff


	//   ....[6]....
        /*0198*/ 	.word	0xffffffff


	//   ....[7]....
        /*019c*/ 	.word	0xffffffff


	//   ....[8]....
        /*01a0*/ 	.word	0xffffffff


	//   ....[9]....
        /*01a4*/ 	.word	0xffffffff


	//   ....[10]....
        /*01a8*/ 	.word	0xffffffff


	//   ....[11]....
        /*01ac*/ 	.word	0xffffffff


	//   ....[12]....
        /*01b0*/ 	.word	0xffffffff


	//   ....[13]....
        /*01b4*/ 	.word	0xffffffff


	//   ....[14]....
        /*01b8*/ 	.word	0xffffffff


	//   ....[15]....
        /*01bc*/ 	.word	0xffffffff


	//   ....[16]....
        /*01c0*/ 	.word	0xffffffff


	//   ....[17]....
        /*01c4*/ 	.word	0xffffffff


	//   ....[18]....
        /*01c8*/ 	.word	0xffffffff


	//   ....[19]....
        /*01cc*/ 	.word	0xffffffff


	//   ....[20]....
        /*01d0*/ 	.word	0xffffffff


	//   ....[21]....
        /*01d4*/ 	.word	0xffffffff


	//   ....[22]....
        /*01d8*/ 	.word	0xffffffff


	//   ....[23]....
        /*01dc*/ 	.word	0xffffffff


	//   ....[24]....
        /*01e0*/ 	.word	0xffffffff


	//   ....[25]....
        /*01e4*/ 	.word	0xffffffff


	//   ....[26]....
        /*01e8*/ 	.word	0xffffffff


	//   ....[27]....
        /*01ec*/ 	.word	0xffffffff


	//   ....[28]....
        /*01f0*/ 	.word	0xffffffff


	//   ....[29]....
        /*01f4*/ 	.word	0xffffffff


	//   ....[30]....
        /*01f8*/ 	.word	0xffffffff


	//   ....[31]....
        /*01fc*/ 	.word	0xffffffff


	//   ....[32]....
        /*0200*/ 	.word	0xffffffff


	//   ....[33]....
        /*0204*/ 	.word	0xffffffff


	//   ....[34]....
        /*0208*/ 	.word	0xffffffff


	//   ....[35]....
        /*020c*/ 	.word	0xffffffff


	//   ....[36]....
        /*0210*/ 	.word	0xffffffff


	//   ....[37]....
        /*0214*/ 	.word	0xffffffff


	//   ....[38]....
        /*0218*/ 	.word	0xffffffff


	//   ....[39]....
        /*021c*/ 	.word	0xffffffff


	//   ....[40]....
        /*0220*/ 	.word	0xffffffff


	//   ....[41]....
        /*0224*/ 	.word	0xffffffff


	//   ....[42]....
        /*0228*/ 	.word	0xffffffff


	//   ....[43]....
        /*022c*/ 	.word	0xffffffff


	//   ....[44]....
        /*0230*/ 	.word	0xffffffff


	//   ....[45]....
        /*0234*/ 	.word	0xffffffff


	//   ....[46]....
        /*0238*/ 	.word	0xffffffff


	//   ....[47]....
        /*023c*/ 	.word	0xffffffff


	//   ....[48]....
        /*0240*/ 	.word	0xffffffff


	//   ....[49]....
        /*0244*/ 	.word	0xffffffff


	//   ....[50]....
        /*0248*/ 	.word	0xffffffff


	//   ....[51]....
        /*024c*/ 	.word	0xffffffff


	//   ....[52]....
        /*0250*/ 	.word	0xffffffff


	//   ....[53]....
        /*0254*/ 	.word	0xffffffff


	//   ....[54]....
        /*0258*/ 	.word	0xffffffff


	//   ....[55]....
        /*025c*/ 	.word	0xffffffff


	//   ....[56]....
        /*0260*/ 	.word	0xffffffff


	//   ....[57]....
        /*0264*/ 	.word	0xffffffff


	//   ....[58]....
        /*0268*/ 	.word	0xffffffff


	//   ....[59]....
        /*026c*/ 	.word	0xffffffff


	//   ....[60]....
        /*0270*/ 	.word	0xffffffff


	//   ....[61]....
        /*0274*/ 	.word	0xffffffff


	//   ....[62]....
        /*0278*/ 	.word	0xffffffff


	//   ....[63]....
        /*027c*/ 	.word	0xffffffff


	//   ....[64]....
        /*0280*/ 	.word	0xffffffff


	//   ....[65]....
        /*0284*/ 	.word	0xffffffff


	//   ....[66]....
        /*0288*/ 	.word	0xffffffff


	//   ....[67]....
        /*028c*/ 	.word	0xffffffff


	//   ....[68]....
        /*0290*/ 	.word	0xffffffff


	//   ....[69]....
        /*0294*/ 	.word	0xffffffff


	//   ....[70]....
        /*0298*/ 	.word	0xffffffff


	//   ....[71]....
        /*029c*/ 	.word	0xffffffff


	//   ....[72]....
        /*02a0*/ 	.word	0xffffffff


	//   ....[73]....
        /*02a4*/ 	.word	0xffffffff


	//   ....[74]....
        /*02a8*/ 	.word	0xffffffff


	//   ....[75]....
        /*02ac*/ 	.word	0xffffffff


	//   ....[76]....
        /*02b0*/ 	.word	0xffffffff


	//   ....[77]....
        /*02b4*/ 	.word	0xffffffff


	//   ....[78]....
        /*02b8*/ 	.word	0xffffffff


	//   ....[79]....
        /*02bc*/ 	.word	0xffffffff


	//   ....[80]....
        /*02c0*/ 	.word	0xffffffff


	//   ....[81]....
        /*02c4*/ 	.word	0xffffffff


	//   ....[82]....
        /*02c8*/ 	.word	0xffffffff


	//   ....[83]....
        /*02cc*/ 	.word	0xffffffff


	//   ....[84]....
        /*02d0*/ 	.word	0xffffffff


	//   ....[85]....
        /*02d4*/ 	.word	0xffffffff


	//   ....[86]....
        /*02d8*/ 	.word	0xffffffff


	//   ....[87]....
        /*02dc*/ 	.word	0xffffffff


	//   ....[88]....
        /*02e0*/ 	.word	0xffffffff


	//   ....[89]....
        /*02e4*/ 	.word	0xffffffff


	//   ....[90]....
        /*02e8*/ 	.word	0xffffffff


	//   ....[91]....
        /*02ec*/ 	.word	0xffffffff


	//   ....[92]....
        /*02f0*/ 	.word	0xffffffff


	//   ....[93]....
        /*02f4*/ 	.word	0xffffffff


	//   ....[94]....
        /*02f8*/ 	.word	0xffffffff


	//   ....[95]....
        /*02fc*/ 	.word	0xffffffff


	//   ....[96]....
        /*0300*/ 	.word	0xffffffff


	//   ....[97]....
        /*0304*/ 	.word	0xffffffff


	//   ....[98]....
        /*0308*/ 	.word	0xffffffff


	//   ....[99]....
        /*030c*/ 	.word	0xffffffff


	//   ....[100]....
        /*0310*/ 	.word	0xffffffff


	//   ....[101]....
        /*0314*/ 	.word	0xffffffff


	//   ....[102]....
        /*0318*/ 	.word	0xffffffff


	//   ....[103]....
        /*031c*/ 	.word	0xffffffff


	//   ....[104]....
        /*0320*/ 	.word	0xffffffff


	//   ....[105]....
        /*0324*/ 	.word	0xffffffff


	//   ....[106]....
        /*0328*/ 	.word	0xffffffff


	//   ....[107]....
        /*032c*/ 	.word	0xffffffff


	//   ....[108]....
        /*0330*/ 	.word	0xffffffff


	//   ....[109]....
        /*0334*/ 	.word	0xffffffff


	//   ....[110]....
        /*0338*/ 	.word	0xffffffff


	//   ....[111]....
        /*033c*/ 	.word	0xffffffff


	//   ....[112]....
        /*0340*/ 	.word	0xffffffff


	//   ....[113]....
        /*0344*/ 	.word	0xffffffff


	//   ....[114]....
        /*0348*/ 	.word	0xffffffff


	//   ....[115]....
        /*034c*/ 	.word	0xffffffff


	//   ....[116]....
        /*0350*/ 	.word	0xffffffff


	//   ....[117]....
        /*0354*/ 	.word	0xffffffff


	//   ....[118]....
        /*0358*/ 	.word	0xffffffff


	//   ....[119]....
        /*035c*/ 	.word	0xffffffff


	//   ....[120]....
        /*0360*/ 	.word	0xffffffff


	//   ....[121]....
        /*0364*/ 	.word	0xffffffff


	//   ....[122]....
        /*0368*/ 	.word	0xffffffff


	//   ....[123]....
        /*036c*/ 	.word	0xffffffff


	//   ....[124]....
        /*0370*/ 	.word	0xffffffff


	//   ....[125]....
        /*0374*/ 	.word	0xffffffff


	//   ....[126]....
        /*0378*/ 	.word	0xffffffff


	//   ....[127]....
        /*037c*/ 	.word	0xffffffff


	//   ....[128]....
        /*0380*/ 	.word	0xffffffff


	//   ....[129]....
        /*0384*/ 	.word	0xffffffff


	//   ....[130]....
        /*0388*/ 	.word	0xffffffff


	//   ....[131]....
        /*038c*/ 	.word	0xffffffff


	//   ....[132]....
        /*0390*/ 	.word	0xffffffff


	//   ....[133]....
        /*0394*/ 	.word	0xffffffff


	//   ....[134]....
        /*0398*/ 	.word	0xffffffff


	//   ....[135]....
        /*039c*/ 	.word	0xffffffff


	//   ....[136]....
        /*03a0*/ 	.word	0xffffffff


	//   ....[137]....
        /*03a4*/ 	.word	0xffffffff


	//   ....[138]....
        /*03a8*/ 	.word	0xffffffff


	//   ....[139]....
        /*03ac*/ 	.word	0xffffffff


	//   ....[140]....
        /*03b0*/ 	.word	0xffffffff


	//   ....[141]....
        /*03b4*/ 	.word	0xffffffff


	//   ....[142]....
        /*03b8*/ 	.word	0xffffffff


	//   ....[143]....
        /*03bc*/ 	.word	0xffffffff


	//   ....[144]....
        /*03c0*/ 	.word	0xffffffff


	//   ....[145]....
        /*03c4*/ 	.word	0xffffffff


	//   ....[146]....
        /*03c8*/ 	.word	0xffffffff


	//   ....[147]....
        /*03cc*/ 	.word	0xffffffff


	//   ....[148]....
        /*03d0*/ 	.word	0xffffffff


	//   ....[149]....
        /*03d4*/ 	.word	0xffffffff


	//   ....[150]....
        /*03d8*/ 	.word	0xffffffff


	//   ....[151]....
        /*03dc*/ 	.word	0xffffffff


	//   ....[152]....
        /*03e0*/ 	.word	0xffffffff


	//   ....[153]....
        /*03e4*/ 	.word	0x0500000f


	//   ....[154]....
        /*03e8*/ 	.word	0x0500000f


	//   ....[155]....
        /*03ec*/ 	.word	0x0500000f


	//   ....[156]....
        /*03f0*/ 	.word	0x0500000f


	//   ....[157]....
        /*03f4*/ 	.word	0x0500000f


	//   ....[158]....
        /*03f8*/ 	.word	0x0500000f


	//   ....[159]....
        /*03fc*/ 	.word	0x0500000f


	//   ....[160]....
        /*0400*/ 	.word	0x0500000f


	//   ....[161]....
        /*0404*/ 	.word	0x0500000f


	//   ....[162]....
        /*0408*/ 	.word	0x0500000f


	//   ....[163]....
        /*040c*/ 	.word	0x0500000f


	//   ....[164]....
        /*0410*/ 	.word	0x0500000f


	//   ....[165]....
        /*0414*/ 	.word	0x0500000f


	//   ....[166]....
        /*0418*/ 	.word	0x0500000f


	//   ....[167]....
        /*041c*/ 	.word	0x0500000f


	//   ....[168]....
        /*0420*/ 	.word	0x0500000f


	//   ....[169]....
        /*0424*/ 	.word	0x0500000f


	//   ....[170]....
        /*0428*/ 	.word	0x0500000f


	//   ....[171]....
        /*042c*/ 	.word	0x0500000f


	//   ....[172]....
        /*0430*/ 	.word	0x0500000f


	//   ....[173]....
        /*0434*/ 	.word	0x0500000f


	//   ....[174]....
        /*0438*/ 	.word	0x0500000f


	//   ....[175]....
        /*043c*/ 	.word	0x0500000f


	//   ....[176]....
        /*0440*/ 	.word	0x0500000f


	//   ....[177]....
        /*0444*/ 	.word	0x0500000f


	//   ....[178]....
        /*0448*/ 	.word	0x0500000f


	//   ....[179]....
        /*044c*/ 	.word	0x0500000f


	//   ....[180]....
        /*0450*/ 	.word	0x0500000f


	//   ....[181]....
        /*0454*/ 	.word	0x0500000f


	//   ....[182]....
        /*0458*/ 	.word	0x0500000f


	//   ....[183]....
        /*045c*/ 	.word	0x0500000f


	//   ....[184]....
        /*0460*/ 	.word	0x0500000f


	//   ....[185]....
        /*0464*/ 	.word	0x0500000f


	//   ....[186]....
        /*0468*/ 	.word	0x0500000f


	//   ....[187]....
        /*046c*/ 	.word	0x0500000f


	//   ....[188]....
        /*0470*/ 	.word	0x0500000f


	//   ....[189]....
        /*0474*/ 	.word	0x0500000f


	//   ....[190]....
        /*0478*/ 	.word	0x0500000f


	//   ....[191]....
        /*047c*/ 	.word	0x0500000f


	//   ....[192]....
        /*0480*/ 	.word	0x0500000f


	//   ....[193]....
        /*0484*/ 	.word	0x0500000f


	//   ....[194]....
        /*0488*/ 	.word	0x0500000f


	//   ....[195]....
        /*048c*/ 	.word	0x0500000f


	//   ....[196]....
        /*0490*/ 	.word	0x0500000f


	//   ....[197]....
        /*0494*/ 	.word	0x0500000f


	//   ....[198]....
        /*0498*/ 	.word	0x0500000f


	//   ....[199]....
        /*049c*/ 	.word	0x0500000f


	//   ....[200]....
        /*04a0*/ 	.word	0x0500000f


	//   ....[201]....
        /*04a4*/ 	.word	0x0500000f


	//   ....[202]....
        /*04a8*/ 	.word	0x0500000f


	//   ....[203]....
        /*04ac*/ 	.word	0x0500000f


	//   ....[204]....
        /*04b0*/ 	.word	0x0500000f


	//   ....[205]....
        /*04b4*/ 	.word	0x0500000f


	//   ....[206]....
        /*04b8*/ 	.word	0x0500000f


	//   ....[207]....
        /*04bc*/ 	.word	0x0500000f


	//   ....[208]....
        /*04c0*/ 	.word	0x0500000f


	//   ....[209]....
        /*04c4*/ 	.word	0x0500000f


	//   ....[210]....
        /*04c8*/ 	.word	0x0500000f


	//   ....[211]....
        /*04cc*/ 	.word	0x0500000f


	//   ....[212]....
        /*04d0*/ 	.word	0x0500000f


	//   ....[213]....
        /*04d4*/ 	.word	0x0500000f


	//   ....[214]....
        /*04d8*/ 	.word	0x0500000f


	//   ....[215]....
        /*04dc*/ 	.word	0x0500000f


	//   ....[216]....
        /*04e0*/ 	.word	0x0500000f


	//   ....[217]....
        /*04e4*/ 	.word	0x0500000f


	//   ....[218]....
        /*04e8*/ 	.word	0x0500000f


	//   ....[219]....
        /*04ec*/ 	.word	0x0500000f


	//   ....[220]....
        /*04f0*/ 	.word	0x0500000f


	//   ....[221]....
        /*04f4*/ 	.word	0x0500000f


	//   ....[222]....
        /*04f8*/ 	.word	0x0500000f


	//   ....[223]....
        /*04fc*/ 	.word	0x0500000f


	//   ....[224]....
        /*0500*/ 	.word	0x0500000f


	//   ....[225]....
        /*0504*/ 	.word	0x0500000f


	//   ....[226]....
        /*0508*/ 	.word	0x0500000f


	//   ....[227]....
        /*050c*/ 	.word	0x0500000f


	//   ....[228]....
        /*0510*/ 	.word	0x0500000f


	//   ....[229]....
        /*0514*/ 	.word	0x0500000f


	//   ....[230]....
        /*0518*/ 	.word	0x0500000f


	//   ....[231]....
        /*051c*/ 	.word	0x0500000f


	//   ....[232]....
        /*0520*/ 	.word	0x0500000f


	//   ....[233]....
        /*0524*/ 	.word	0x0500000f


	//   ....[234]....
        /*0528*/ 	.word	0x0500000f


	//   ....[235]....
        /*052c*/ 	.word	0x0500000f


	//   ....[236]....
        /*0530*/ 	.word	0x0500000f


	//   ....[237]....
        /*0534*/ 	.word	0x0500000f


	//   ....[238]....
        /*0538*/ 	.word	0x0500000f


	//   ....[239]....
        /*053c*/ 	.word	0x0500000f


	//   ....[240]....
        /*0540*/ 	.word	0x0500000f


	//   ....[241]....
        /*0544*/ 	.word	0x0500000f


	//   ....[242]....
        /*0548*/ 	.word	0x0500000f


	//   ....[243]....
        /*054c*/ 	.word	0x0500000f


	//   ....[244]....
        /*0550*/ 	.word	0x0500000f


	//   ....[245]....
        /*0554*/ 	.word	0x0500000f


	//   ....[246]....
        /*0558*/ 	.word	0x0500000f


	//   ....[247]....
        /*055c*/ 	.word	0x0500000f


	//   ....[248]....
        /*0560*/ 	.word	0x0500000f


	//   ....[249]....
        /*0564*/ 	.word	0x0500000f


	//   ....[250]....
        /*0568*/ 	.word	0x0500000f


	//   ....[251]....
        /*056c*/ 	.word	0x0500000f


	//----- nvinfo : EIATTR_COOP_GROUP_INSTR_OFFSETS
	.align		4
.L_1240:
        /*0570*/ 	.byte	0x04, 0x28
        /*0572*/ 	.short	(.L_1242 - .L_1241)


	//   ....[0]....
.L_1241:
        /*0574*/ 	.word	0x00000080


	//   ....[1]....
        /*0578*/ 	.word	0x00000090


	//   ....[2]....
        /*057c*/ 	.word	0x000002f0


	//   ....[3]....
        /*0580*/ 	.word	0x00000450


	//   ....[4]....
        /*0584*/ 	.word	0x00000570


	//   ....[5]....
        /*0588*/ 	.word	0x000006d0


	//   ....[6]....
        /*058c*/ 	.word	0x000015d0


	//   ....[7]....
        /*0590*/ 	.word	0x00003420


	//   ....[8]....
        /*0594*/ 	.word	0x00003460


	//   ....[9]....
        /*0598*/ 	.word	0x00003480


	//   ....[10]....
        /*059c*/ 	.word	0x000034a0


	//   ....[11]....
        /*05a0*/ 	.word	0x00005480


	//   ....[12]....
        /*05a4*/ 	.word	0x00005560


	//   ....[13]....
        /*05a8*/ 	.word	0x00005580


	//   ....[14]....
        /*05ac*/ 	.word	0x000055e0


	//   ....[15]....
        /*05b0*/ 	.word	0x00006b50


	//   ....[16]....
        /*05b4*/ 	.word	0x00006b90


	//   ....[17]....
        /*05b8*/ 	.word	0x00006c40


	//   ....[18]....
        /*05bc*/ 	.word	0x00006c70


	//   ....[19]....
        /*05c0*/ 	.word	0x000086f0


	//   ....[20]....
        /*05c4*/ 	.word	0x00008720


	//   ....[21]....
        /*05c8*/ 	.word	0x000087f0


	//   ....[22]....
        /*05cc*/ 	.word	0x00008830


	//   ....[23]....
        /*05d0*/ 	.word	0x00009020


	//   ....[24]....
        /*05d4*/ 	.word	0x00009060


	//   ....[25]....
        /*05d8*/ 	.word	0x000091b0


	//   ....[26]....
        /*05dc*/ 	.word	0x000091d0


	//   ....[27]....
        /*05e0*/ 	.word	0x00009310


	//   ....[28]....
        /*05e4*/ 	.word	0x00009330


	//   ....[29]....
        /*05e8*/ 	.word	0x00009480


	//   ....[30]....
        /*05ec*/ 	.word	0x000094a0


	//   ....[31]....
        /*05f0*/ 	.word	0x00009ee0


	//   ....[32]....
        /*05f4*/ 	.word	0x00009ef0


	//   ....[33]....
        /*05f8*/ 	.word	0x0000a030


	//   ....[34]....
        /*05fc*/ 	.word	0x0000a050


	//   ....[35]....
        /*0600*/ 	.word	0x0000a190


	//   ....[36]....
        /*0604*/ 	.word	0x0000a1b0


	//   ....[37]....
        /*0608*/ 	.word	0x0000a300


	//   ....[38]....
        /*060c*/ 	.word	0x0000a320


	//   ....[39]....
        /*0610*/ 	.word	0x0000a4e0


	//   ....[40]....
        /*0614*/ 	.word	0x0000a6b0


	//   ....[41]....
        /*0618*/ 	.word	0x0000a6e0


	//   ....[42]....
        /*061c*/ 	.word	0x0000a710


	//   ....[43]....
        /*0620*/ 	.word	0x0000a740


	//   ....[44]....
        /*0624*/ 	.word	0x0000a770


	//   ....[45]....
        /*0628*/ 	.word	0x0000a7a0


	//   ....[46]....
        /*062c*/ 	.word	0x0000a8f0


	//   ....[47]....
        /*0630*/ 	.word	0x0000a920


	//   ....[48]....
        /*0634*/ 	.word	0x0000a950


	//   ....[49]....
        /*0638*/ 	.word	0x0000a980


	//   ....[50]....
        /*063c*/ 	.word	0x0000a9b0


	//   ....[51]....
        /*0640*/ 	.word	0x0000a9e0


	//   ....[52]....
        /*0644*/ 	.word	0x0000aa70


	//   ....[53]....
        /*0648*/ 	.word	0x0000aaa0


	//   ....[54]....
        /*064c*/ 	.word	0x0000ab20


	//   ....[55]....
        /*0650*/ 	.word	0x0000c080


	//   ....[56]....
        /*0654*/ 	.word	0x0000c0a0


	//   ....[57]....
        /*0658*/ 	.word	0x0000c130


	//   ....[58]....
        /*065c*/ 	.word	0x0000c150


	//   ....[59]....
        /*0660*/ 	.word	0x0000c1d0


	//   ....[60]....
        /*0664*/ 	.word	0x0000c1f0


	//   ....[61]....
        /*0668*/ 	.word	0x0000c270


	//   ....[62]....
        /*066c*/ 	.word	0x0000c290


	//   ....[63]....
        /*0670*/ 	.word	0x0000c310


	//   ....[64]....
        /*0674*/ 	.word	0x0000c330


	//   ....[65]....
        /*0678*/ 	.word	0x0000c340


	//   ....[66]....
        /*067c*/ 	.word	0x0000c350


	//   ....[67]....
        /*0680*/ 	.word	0x0000cad0


	//   ....[68]....
        /*0684*/ 	.word	0x0000caf0


	//   ....[69]....
        /*0688*/ 	.word	0x0000cb10


	//   ....[70]....
        /*068c*/ 	.word	0x0000cb20


	//   ....[71]....
        /*0690*/ 	.word	0x0000cb50


	//   ....[72]....
        /*0694*/ 	.word	0x0000cb70


	//   ....[73]....
        /*0698*/ 	.word	0x0000cbe0


	//   ....[74]....
        /*069c*/ 	.word	0x0000cc60


	//   ....[75]....
        /*06a0*/ 	.word	0x0000cc80


	//   ....[76]....
        /*06a4*/ 	.word	0x0000cca0


	//   ....[77]....
        /*06a8*/ 	.word	0x0000cd60


	//   ....[78]....
        /*06ac*/ 	.word	0x0000cdb0


	//   ....[79]....
        /*06b0*/ 	.word	0x0000cdd0


	//   ....[80]....
        /*06b4*/ 	.word	0x0000ce40


	//   ....[81]....
        /*06b8*/ 	.word	0x0000cf20


	//   ....[82]....
        /*06bc*/ 	.word	0x0000cf50


	//   ....[83]....
        /*06c0*/ 	.word	0x0000d5e0


	//   ....[84]....
        /*06c4*/ 	.word	0x0000d610


	//   ....[85]....
        /*06c8*/ 	.word	0x0000d620


	//   ....[86]....
        /*06cc*/ 	.word	0x0000d630


	//   ....[87]....
        /*06d0*/ 	.word	0x0000d6f0


	//   ....[88]....
        /*06d4*/ 	.word	0x0000d740


	//   ....[89]....
        /*06d8*/ 	.word	0x0000d7b0


	//   ....[90]....
        /*06dc*/ 	.word	0x0000d830


	//   ....[91]....
        /*06e0*/ 	.word	0x0000d890


	//   ....[92]....
        /*06e4*/ 	.word	0x0000d8c0


	//   ....[93]....
        /*06e8*/ 	.word	0x0000d920


	//   ....[94]....
        /*06ec*/ 	.word	0x0000d950


	//   ....[95]....
        /*06f0*/ 	.word	0x0000d9b0


	//   ....[96]....
        /*06f4*/ 	.word	0x0000d9e0


	//   ....[97]....
        /*06f8*/ 	.word	0x0000da30


	//   ....[98]....
        /*06fc*/ 	.word	0x0000da60


	//   ....[99]....
        /*0700*/ 	.word	0x0000df90


	//   ....[100]....
        /*0704*/ 	.word	0x0000dfb0


	//   ....[101]....
        /*0708*/ 	.word	0x0000e000


	//   ....[102]....
        /*070c*/ 	.word	0x0000e0c0


	//   ....[103]....
        /*0710*/ 	.word	0x0000e0d0


	//   ....[104]....
        /*0714*/ 	.word	0x0000e100


	//   ....[105]....
        /*0718*/ 	.word	0x0000e190


	//   ....[106]....
        /*071c*/ 	.word	0x0000e240


	//   ....[107]....
        /*0720*/ 	.word	0x0000e250


	//   ....[108]....
        /*0724*/ 	.word	0x0000e280


	//   ....[109]....
        /*0728*/ 	.word	0x0000e290


	//   ....[110]....
        /*072c*/ 	.word	0x0000e320


	//   ....[111]....
        /*0730*/ 	.word	0x0000ea40


	//   ....[112]....
        /*0734*/ 	.word	0x0000ea60


	//   ....[113]....
        /*0738*/ 	.word	0x0000ea70


	//   ....[114]....
        /*073c*/ 	.word	0x0000eab0


	//   ....[115]....
        /*0740*/ 	.word	0x0000eac0


	//   ....[116]....
        /*0744*/ 	.word	0x0000eb00


	//   ....[117]....
        /*0748*/ 	.word	0x0000eb10


	//   ....[118]....
        /*074c*/ 	.word	0x0000eb50


	//   ....[119]....
        /*0750*/ 	.word	0x0000eb60


	//   ....[120]....
        /*0754*/ 	.word	0x0000eba0


	//   ....[121]....
        /*0758*/ 	.word	0x0000ebb0


	//   ....[122]....
        /*075c*/ 	.word	0x0000ebc0


	//   ....[123]....
        /*0760*/ 	.word	0x0000ef20


	//   ....[124]....
        /*0764*/ 	.word	0x0000ef40


	//   ....[125]....
        /*0768*/ 	.word	0x0000ef50


	//   ....[126]....
        /*076c*/ 	.word	0x0000ef60


	//   ....[127]....
        /*0770*/ 	.word	0x0000ef70


	//   ....[128]....
        /*0774*/ 	.word	0x0000ef90


	//   ....[129]....
        /*0778*/ 	.word	0x0000f000


	//   ....[130]....
        /*077c*/ 	.word	0x0000f030


	//   ....[131]....
        /*0780*/ 	.word	0x0000f040


	//   ....[132]....
        /*0784*/ 	.word	0x0000f0a0


	//   ....[133]....
        /*0788*/ 	.word	0x0000f0c0


	//   ....[134]....
        /*078c*/ 	.word	0x0000f1c0


	//   ....[135]....
        /*0790*/ 	.word	0x0000f660


	//   ....[136]....
        /*0794*/ 	.word	0x0000f6b0


	//   ....[137]....
        /*0798*/ 	.word	0x0000f6e0


	//   ....[138]....
        /*079c*/ 	.word	0x0000f6f0


	//   ....[139]....
        /*07a0*/ 	.word	0x0000f720


	//   ....[140]....
        /*07a4*/ 	.word	0x0000f750


	//   ....[141]....
        /*07a8*/ 	.word	0x0000f780


	//   ....[142]....
        /*07ac*/ 	.word	0x0000f7b0


	//   ....[143]....
        /*07b0*/ 	.word	0x0000f930


	//   ....[144]....
        /*07b4*/ 	.word	0x0000f960


	//   ....[145]....
        /*07b8*/ 	.word	0x0000f990


	//   ....[146]....
        /*07bc*/ 	.word	0x0000f9c0


	//   ....[147]....
        /*07c0*/ 	.word	0x0000f9f0


	//   ....[148]....
        /*07c4*/ 	.word	0x0000fa20


	//   ....[149]....
        /*07c8*/ 	.word	0x0000fae0


	//   ....[150]....
        /*07cc*/ 	.word	0x0000fb00


	//   ....[151]....
        /*07d0*/ 	.word	0x0000fb70


	//   ....[152]....
        /*07d4*/ 	.word	0x0000ffe0


	//   ....[153]....
        /*07d8*/ 	.word	0x00010540


	//   ....[154]....
        /*07dc*/ 	.word	0x00010630


	//   ....[155]....
        /*07e0*/ 	.word	0x000106d0


	//   ....[156]....
        /*07e4*/ 	.word	0x00010730


	//   ....[157]....
        /*07e8*/ 	.word	0x00010820


	//   ....[158]....
        /*07ec*/ 	.word	0x00010890


	//   ....[159]....
        /*07f0*/ 	.word	0x00010980


	//   ....[160]....
        /*07f4*/ 	.word	0x000109f0


	//   ....[161]....
        /*07f8*/ 	.word	0x00010ae0


	//   ....[162]....
        /*07fc*/ 	.word	0x00010b50


	//   ....[163]....
        /*0800*/ 	.word	0x00010c40


	//   ....[164]....
        /*0804*/ 	.word	0x00010cb0


	//   ....[165]....
        /*0808*/ 	.word	0x00010d50


	//   ....[166]....
        /*080c*/ 	.word	0x00010e50


	//   ....[167]....
        /*0810*/ 	.word	0x00010ea0


	//   ....[168]....
        /*0814*/ 	.word	0x00010f00


	//   ....[169]....
        /*0818*/ 	.word	0x00011020


	//   ....[170]....
        /*081c*/ 	.word	0x000110a0


	//   ....[171]....
        /*0820*/ 	.word	0x00011190


	//   ....[172]....
        /*0824*/ 	.word	0x00011260


	//   ....[173]....
        /*0828*/ 	.word	0x00011310


	//   ....[174]....
        /*082c*/ 	.word	0x00011410


	//   ....[175]....
        /*0830*/ 	.word	0x00011480


	//   ....[176]....
        /*0834*/ 	.word	0x00011590


	//   ....[177]....
        /*0838*/ 	.word	0x00011610


	//   ....[178]....
        /*083c*/ 	.word	0x00011680


	//   ....[179]....
        /*0840*/ 	.word	0x00011750


	//   ....[180]....
        /*0844*/ 	.word	0x000117e0


	//   ....[181]....
        /*0848*/ 	.word	0x000118b0


	//   ....[182]....
        /*084c*/ 	.word	0x00011950


	//   ....[183]....
        /*0850*/ 	.word	0x000119f0


	//   ....[184]....
        /*0854*/ 	.word	0x00011a50


	//   ....[185]....
        /*0858*/ 	.word	0x00011af0


	//   ....[186]....
        /*085c*/ 	.word	0x00011c40


	//   ....[187]....
        /*0860*/ 	.word	0x00011c90


	//   ....[188]....
        /*0864*/ 	.word	0x00011cf0


	//   ....[189]....
        /*0868*/ 	.word	0x00011de0


	//   ....[190]....
        /*086c*/ 	.word	0x00011ee0


	//   ....[191]....
        /*0870*/ 	.word	0x00011f30


	//   ....[192]....
        /*0874*/ 	.word	0x00011f90


	//   ....[193]....
        /*0878*/ 	.word	0x00012080


	//   ....[194]....
        /*087c*/ 	.word	0x00012180


	//   ....[195]....
        /*0880*/ 	.word	0x000121d0


	//   ....[196]....
        /*0884*/ 	.word	0x00012230


	//   ....[197]....
        /*0888*/ 	.word	0x00012310


	//   ....[198]....
        /*088c*/ 	.word	0x00012440


	//   ....[199]....
        /*0890*/ 	.word	0x00012520


	//   ....[200]....
        /*0894*/ 	.word	0x000125b0


	//   ....[201]....
        /*0898*/ 	.word	0x000126c0


	//   ....[202]....
        /*089c*/ 	.word	0x00012720


	//   ....[203]....
        /*08a0*/ 	.word	0x00012830


	//   ....[204]....
        /*08a4*/ 	.word	0x00012890


	//   ....[205]....
        /*08a8*/ 	.word	0x000129a0


	//   ....[206]....
        /*08ac*/ 	.word	0x00012a00


	//   ....[207]....
        /*08b0*/ 	.word	0x00012b10


	//   ....[208]....
        /*08b4*/ 	.word	0x00012b70


	//   ....[209]....
        /*08b8*/ 	.word	0x00012c30


	//   ....[210]....
        /*08bc*/ 	.word	0x00012d90


	//   ....[211]....
        /*08c0*/ 	.word	0x00012e30


	//   ....[212]....
        /*08c4*/ 	.word	0x00012e90


	//   ....[213]....
        /*08c8*/ 	.word	0x00012f40


	//   ....[214]....
        /*08cc*/ 	.word	0x00012fa0


	//   ....[215]....
        /*08d0*/ 	.word	0x00013050


	//   ....[216]....
        /*08d4*/ 	.word	0x000130b0


	//   ....[217]....
        /*08d8*/ 	.word	0x00013160


	//   ....[218]....
        /*08dc*/ 	.word	0x000131c0


	//   ....[219]....
        /*08e0*/ 	.word	0x00013270


	//   ....[220]....
        /*08e4*/ 	.word	0x000132d0


	//   ....[221]....
        /*08e8*/ 	.word	0x00013380


	//   ....[222]....
        /*08ec*/ 	.word	0x00013460


	//   ....[223]....
        /*08f0*/ 	.word	0x00013500


	//   ....[224]....
        /*08f4*/ 	.word	0x00013560


	//   ....[225]....
        /*08f8*/ 	.word	0x00013630


	//   ....[226]....
        /*08fc*/ 	.word	0x00013690


	//   ....[227]....
        /*0900*/ 	.word	0x00013760


	//   ....[228]....
        /*0904*/ 	.word	0x000137c0


	//   ....[229]....
        /*0908*/ 	.word	0x000138a0


	//   ....[230]....
        /*090c*/ 	.word	0x00013900


	//   ....[231]....
        /*0910*/ 	.word	0x000139d0


	//   ....[232]....
        /*0914*/ 	.word	0x00013a30


	//   ....[233]....
        /*0918*/ 	.word	0x00013b00


	//   ....[234]....
        /*091c*/ 	.word	0x00013b90


	//   ....[235]....
        /*0920*/ 	.word	0x00013c30


	//   ....[236]....
        /*0924*/ 	.word	0x00013d50


	//   ....[237]....
        /*0928*/ 	.word	0x00013dc0


	//   ....[238]....
        /*092c*/ 	.word	0x00013e30


	//   ....[239]....
        /*0930*/ 	.word	0x00013ea0


	//   ....[240]....
        /*0934*/ 	.word	0x00013f10


	//   ....[241]....
        /*0938*/ 	.word	0x00013f90


	//   ....[242]....
        /*093c*/ 	.word	0x00014020


	//   ....[243]....
        /*0940*/ 	.word	0x000140b0


	//   ....[244]....
        /*0944*/ 	.word	0x00014120


	//   ....[245]....
        /*0948*/ 	.word	0x00014190


	//   ....[246]....
        /*094c*/ 	.word	0x00014200


	//   ....[247]....
        /*0950*/ 	.word	0x00014280


	//   ....[248]....
        /*0954*/ 	.word	0x000142f0


	//   ....[249]....
        /*0958*/ 	.word	0x00014390


	//   ....[250]....
        /*095c*/ 	.word	0x00014420


	//   ....[251]....
        /*0960*/ 	.word	0x00014540


	//----- nvinfo : EIATTR_REG_RECONFIG
	.align		4
.L_1242:
        /*0964*/ 	.byte	0x01, 0x54
	.zero		2


	//----- nvinfo : EIATTR_SYSCALL_OFFSETS
	.align		4
        /*0968*/ 	.byte	0x04, 0x46
        /*096a*/ 	.short	(.L_1244 - .L_1243)


	//   ....[0]....
.L_1243:
        /*096c*/ 	.word	0x00001770


	//   ....[1]....
        /*0970*/ 	.word	0x0000b6a0


	//   ....[2]....
        /*0974*/ 	.word	0x0000b7f0


	//   ....[3]....
        /*0978*/ 	.word	0x0000b8e0


	//   ....[4]....
        /*097c*/ 	.word	0x0000c6d0


	//   ....[5]....
        /*0980*/ 	.word	0x0000d230


	//----- nvinfo : EIATTR_MBARRIER_INSTR_OFFSETS
	.align		4
.L_1244:
        /*0984*/ 	.byte	0x04, 0x39
        /*0986*/ 	.short	(.L_1246 - .L_1245)


	//   ....[0]....
.L_1245:
        /*0988*/ 	.word	0x00000190
        /*098c*/ 	.word	0x000000ff
        /*0990*/ 	.word	0x00032400
        /*0994*/ 	.short	0x0100
        /*0996*/ 	.byte	0x08
	.zero		1


	//   ....[1]....
        /*0998*/ 	.word	0x000001a0
        /*099c*/ 	.word	0x000000ff
        /*09a0*/ 	.word	0x00032410
        /*09a4*/ 	.short	0x0100
        /*09a6*/ 	.byte	0x08
	.zero		1


	//   ....[2]....
        /*09a8*/ 	.word	0x000001b0
        /*09ac*/ 	.word	0x000000ff
        /*09b0*/ 	.word	0x00032420
        /*09b4*/ 	.short	0x0100
        /*09b6*/ 	.byte	0x08
	.zero		1


	//   ....[3]....
        /*09b8*/ 	.word	0x000002a0
        /*09bc*/ 	.word	0x000000ff
        /*09c0*/ 	.word	0x00032430
        /*09c4*/ 	.short	0x0100
        /*09c6*/ 	.byte	0x08
	.zero		1


	//   ....[4]....
        /*09c8*/ 	.word	0x000002b0
        /*09cc*/ 	.word	0x000000ff
        /*09d0*/ 	.word	0x00032440
        /*09d4*/ 	.short	0x0100
        /*09d6*/ 	.byte	0x08
	.zero		1


	//   ....[5]....
        /*09d8*/ 	.word	0x000002c0
        /*09dc*/ 	.word	0x000000ff
        /*09e0*/ 	.word	0x00032438
        /*09e4*/ 	.short	0x0100
        /*09e6*/ 	.byte	0x08
	.zero		1


	//   ....[6]....
        /*09e8*/ 	.word	0x000002d0
        /*09ec*/ 	.word	0x000000ff
        /*09f0*/ 	.word	0x00032448
        /*09f4*/ 	.short	0x0100
        /*09f6*/ 	.byte	0x08
	.zero		1


	//   ....[7]....
        /*09f8*/ 	.word	0x00000400
        /*09fc*/ 	.word	0x000000ff
        /*0a00*/ 	.word	0x00032450
        /*0a04*/ 	.short	0x0100
        /*0a06*/ 	.byte	0x08
	.zero		1


	//   ....[8]....
        /*0a08*/ 	.word	0x00000410
        /*0a0c*/ 	.word	0x000000ff
        /*0a10*/ 	.word	0x00032460
        /*0a14*/ 	.short	0x0100
        /*0a16*/ 	.byte	0x08
	.zero		1


	//   ....[9]....
        /*0a18*/ 	.word	0x00000420
        /*0a1c*/ 	.word	0x000000ff
        /*0a20*/ 	.word	0x00032458
        /*0a24*/ 	.short	0x0100
        /*0a26*/ 	.byte	0x08
	.zero		1


	//   ....[10]....
        /*0a28*/ 	.word	0x00000430
        /*0a2c*/ 	.word	0x000000ff
        /*0a30*/ 	.word	0x00032468
        /*0a34*/ 	.short	0x0100
        /*0a36*/ 	.byte	0x08
	.zero		1


	//   ....[11]....
        /*0a38*/ 	.word	0x00000520
        /*0a3c*/ 	.word	0x000000ff
        /*0a40*/ 	.word	0x00032470
        /*0a44*/ 	.short	0x0100
        /*0a46*/ 	.byte	0x06
	.zero		1


	//   ....[12]....
        /*0a48*/ 	.word	0x00000530
        /*0a4c*/ 	.word	0x000000ff
        /*0a50*/ 	.word	0x00032480
        /*0a54*/ 	.short	0x0100
        /*0a56*/ 	.byte	0x06
	.zero		1


	//   ....[13]....
        /*0a58*/ 	.word	0x00000540
        /*0a5c*/ 	.word	0x000000ff
        /*0a60*/ 	.word	0x00032478
        /*0a64*/ 	.short	0x0100
        /*0a66*/ 	.byte	0x06
	.zero		1


	//   ....[14]....
        /*0a68*/ 	.word	0x00000550
        /*0a6c*/ 	.word	0x000000ff
        /*0a70*/ 	.word	0x00032488
        /*0a74*/ 	.short	0x0100
        /*0a76*/ 	.byte	0x06
	.zero		1


	//   ....[15]....
        /*0a78*/ 	.word	0x00000680
        /*0a7c*/ 	.word	0x000000ff
        /*0a80*/ 	.word	0x00032490
        /*0a84*/ 	.short	0x0100
        /*0a86*/ 	.byte	0x08
	.zero		1


	//   ....[16]....
        /*0a88*/ 	.word	0x00000690
        /*0a8c*/ 	.word	0x000000ff
        /*0a90*/ 	.word	0x000324a0
        /*0a94*/ 	.short	0x0100
        /*0a96*/ 	.byte	0x08
	.zero		1


	//   ....[17]....
        /*0a98*/ 	.word	0x000006a0
        /*0a9c*/ 	.word	0x000000ff
        /*0aa0*/ 	.word	0x00032498
        /*0aa4*/ 	.short	0x0100
        /*0aa6*/ 	.byte	0x08
	.zero		1


	//   ....[18]....
        /*0aa8*/ 	.word	0x000006b0
        /*0aac*/ 	.word	0x000000ff
        /*0ab0*/ 	.word	0x000324a8
        /*0ab4*/ 	.short	0x0100
        /*0ab6*/ 	.byte	0x08
	.zero		1


	//   ....[19]....
        /*0ab8*/ 	.word	0x000007f0
        /*0abc*/ 	.word	0x000000ff
        /*0ac0*/ 	.word	0x000324b0
        /*0ac4*/ 	.short	0x0100
        /*0ac6*/ 	.byte	0x08
	.zero		1


	//   ....[20]....
        /*0ac8*/ 	.word	0x00000800
        /*0acc*/ 	.word	0x000000ff
        /*0ad0*/ 	.word	0x000324c0
        /*0ad4*/ 	.short	0x0100
        /*0ad6*/ 	.byte	0x08
	.zero		1


	//   ....[21]....
        /*0ad8*/ 	.word	0x00000810
        /*0adc*/ 	.word	0x000000ff
        /*0ae0*/ 	.word	0x000324b8
        /*0ae4*/ 	.short	0x0100
        /*0ae6*/ 	.byte	0x08
	.zero		1


	//   ....[22]....
        /*0ae8*/ 	.word	0x00000820
        /*0aec*/ 	.word	0x000000ff
        /*0af0*/ 	.word	0x000324c8
        /*0af4*/ 	.short	0x0100
        /*0af6*/ 	.byte	0x08
	.zero		1


	//   ....[23]....
        /*0af8*/ 	.word	0x00001800
        /*0afc*/ 	.word	0x000000ff
        /*0b00*/ 	.word	0x00032400
        /*0b04*/ 	.short	0x010a
        /*0b06*/ 	.byte	0x28
	.zero		1


	//   ....[24]....
        /*0b08*/ 	.word	0x000018d0
        /*0b0c*/ 	.word	0x000000ff
        /*0b10*/ 	.word	0x00032430
        /*0b14*/ 	.short	0x010a
        /*0b16*/ 	.byte	0x34
	.zero		1


	//   ....[25]....
        /*0b18*/ 	.word	0x00001910
        /*0b1c*/ 	.word	0x000000ff
        /*0b20*/ 	.word	0x00032430
        /*0b24*/ 	.short	0x010a
        /*0b26*/ 	.byte	0x34
	.zero		1


	//   ....[26]....
        /*0b28*/ 	.word	0x00001c70
        /*0b2c*/ 	.word	0x000000ff
        /*0b30*/ 	.word	0x00032410
        /*0b34*/ 	.short	0x010a
        /*0b36*/ 	.byte	0x28
	.zero		1


	//   ....[27]....
        /*0b38*/ 	.word	0x00001cb0
        /*0b3c*/ 	.word	0x000000ff
        /*0b40*/ 	.word	0x00032450
        /*0b44*/ 	.short	0x010a
        /*0b46*/ 	.byte	0x34
	.zero		1


	//   ....[28]....
        /*0b48*/ 	.word	0x00001cf0
        /*0b4c*/ 	.word	0x000000ff
        /*0b50*/ 	.word	0x00032450
        /*0b54*/ 	.short	0x010a
        /*0b56*/ 	.byte	0x34
	.zero		1


	//   ....[29]....
        /*0b58*/ 	.word	0x00002c30
        /*0b5c*/ 	.word	0x000000ff
        /*0b60*/ 	.word	0x00000000
        /*0b64*/ 	.short	0x0101
        /*0b66*/ 	.byte	0x05
	.zero		1


	//   ....[30]....
        /*0b68*/ 	.word	0x000041b0
        /*0b6c*/ 	.word	0x000000ff
        /*0b70*/ 	.word	0x00000000
        /*0b74*/ 	.short	0x0101
        /*0b76*/ 	.byte	0x34
	.zero		1


	//   ....[31]....
        /*0b78*/ 	.word	0x000042f0
        /*0b7c*/ 	.word	0x000000ff
        /*0b80*/ 	.word	0x00032430
        /*0b84*/ 	.short	0x010a
        /*0b86*/ 	.byte	0x04
	.zero		1


	//   ....[32]....
        /*0b88*/ 	.word	0x00004330
        /*0b8c*/ 	.word	0x000000ff
        /*0b90*/ 	.word	0x00032430
        /*0b94*/ 	.short	0x010a
        /*0b96*/ 	.byte	0x04
	.zero		1


	//   ....[33]....
        /*0b98*/ 	.word	0x00004540
        /*0b9c*/ 	.word	0x000000ff
        /*0ba0*/ 	.word	0x00032450
        /*0ba4*/ 	.short	0x010a
        /*0ba6*/ 	.byte	0x04
	.zero		1


	//   ....[34]....
        /*0ba8*/ 	.word	0x00004580
        /*0bac*/ 	.word	0x000000ff
        /*0bb0*/ 	.word	0x00032450
        /*0bb4*/ 	.short	0x010a
        /*0bb6*/ 	.byte	0x04
	.zero		1


	//   ....[35]....
        /*0bb8*/ 	.word	0x00005470
        /*0bbc*/ 	.word	0x000000ff
        /*0bc0*/ 	.word	0x00000000
        /*0bc4*/ 	.short	0x0101
        /*0bc6*/ 	.byte	0x05
	.zero		1


	//   ....[36]....
        /*0bc8*/ 	.word	0x00006b30
        /*0bcc*/ 	.word	0x000000ff
        /*0bd0*/ 	.word	0x00000000
        /*0bd4*/ 	.short	0x0101
        /*0bd6*/ 	.byte	0x04
	.zero		1


	//   ....[37]....
        /*0bd8*/ 	.word	0x00009050
        /*0bdc*/ 	.word	0x00000097
        /*0be0*/ 	.word	0x00000000
        /*0be4*/ 	.short	0x0101
        /*0be6*/ 	.byte	0x3f
	.zero		1


	//   ....[38]....
        /*0be8*/ 	.word	0x0000bde0
        /*0bec*/ 	.word	0x00000019
        /*0bf0*/ 	.word	0x00032440
        /*0bf4*/ 	.short	0x010a
        /*0bf6*/ 	.byte	0x3f
	.zero		1


	//   ....[39]....
        /*0bf8*/ 	.word	0x0000c450
        /*0bfc*/ 	.word	0x00000019
        /*0c00*/ 	.word	0x00032430
        /*0c04*/ 	.short	0x0107
        /*0c06*/ 	.byte	0x3f
	.zero		1


	//   ....[40]....
        /*0c08*/ 	.word	0x0000c520
        /*0c0c*/ 	.word	0x00000019
        /*0c10*/ 	.word	0x00032430
        /*0c14*/ 	.short	0x0101
        /*0c16*/ 	.byte	0x3f
	.zero		1


	//   ....[41]....
        /*0c18*/ 	.word	0x0000d070
        /*0c1c*/ 	.word	0x00000016
        /*0c20*/ 	.word	0x00032400
        /*0c24*/ 	.short	0x0107
        /*0c26*/ 	.byte	0x3f
	.zero		1


	//   ....[42]....
        /*0c28*/ 	.word	0x0000d100
        /*0c2c*/ 	.word	0x00000016
        /*0c30*/ 	.word	0x00032400
        /*0c34*/ 	.short	0x0101
        /*0c36*/ 	.byte	0x3f
	.zero		1


	//   ....[43]....
        /*0c38*/ 	.word	0x0000db80
        /*0c3c*/ 	.word	0x00000016
        /*0c40*/ 	.word	0x00032410
        /*0c44*/ 	.short	0x0107
        /*0c46*/ 	.byte	0x3f
	.zero		1


	//   ....[44]....
        /*0c48*/ 	.word	0x0000dc80
        /*0c4c*/ 	.word	0x00000016
        /*0c50*/ 	.word	0x00032410
        /*0c54*/ 	.short	0x0101
        /*0c56*/ 	.byte	0x3f
	.zero		1


	//   ....[45]....
        /*0c58*/ 	.word	0x0000dca0
        /*0c5c*/ 	.word	0x00000016
        /*0c60*/ 	.word	0x00032420
        /*0c64*/ 	.short	0x010a
        /*0c66*/ 	.byte	0x3f
	.zero		1


	//   ....[46]....
        /*0c68*/ 	.word	0x0000dd20
        /*0c6c*/ 	.word	0x00000019
        /*0c70*/ 	.word	0x00032460
        /*0c74*/ 	.short	0x010a
        /*0c76*/ 	.byte	0x3f
	.zero		1


	//   ....[47]....
        /*0c78*/ 	.word	0x0000e4a0
        /*0c7c*/ 	.word	0x00000019
        /*0c80*/ 	.word	0x00032450
        /*0c84*/ 	.short	0x0107
        /*0c86*/ 	.byte	0x3f
	.zero		1


	//   ....[48]....
        /*0c88*/ 	.word	0x0000e560
        /*0c8c*/ 	.word	0x00000019
        /*0c90*/ 	.word	0x00032450
        /*0c94*/ 	.short	0x0101
        /*0c96*/ 	.byte	0x3f
	.zero		1


	//   ....[49]....
        /*0c98*/ 	.word	0x0000e8a0
        /*0c9c*/ 	.word	0x0000000a
        /*0ca0*/ 	.word	0x00032440
        /*0ca4*/ 	.short	0x010a
        /*0ca6*/ 	.byte	0x3f
	.zero		1


	//   ....[50]....
        /*0ca8*/ 	.word	0x0000ec70
        /*0cac*/ 	.word	0x0000000a
        /*0cb0*/ 	.word	0x00032430
        /*0cb4*/ 	.short	0x0107
        /*0cb6*/ 	.byte	0x3f
	.zero		1


	//   ....[51]....
        /*0cb8*/ 	.word	0x0000ed20
        /*0cbc*/ 	.word	0x0000000a
        /*0cc0*/ 	.word	0x00032430
        /*0cc4*/ 	.short	0x0101
        /*0cc6*/ 	.byte	0x3f
	.zero		1


	//   ....[52]....
        /*0cc8*/ 	.word	0x0000ed50
        /*0ccc*/ 	.word	0x0000000a
        /*0cd0*/ 	.word	0x00032460
        /*0cd4*/ 	.short	0x010a
        /*0cd6*/ 	.byte	0x3f
	.zero		1


	//   ....[53]....
        /*0cd8*/ 	.word	0x0000f270
        /*0cdc*/ 	.word	0x0000000a
        /*0ce0*/ 	.word	0x00032450
        /*0ce4*/ 	.short	0x0107
        /*0ce6*/ 	.byte	0x3f
	.zero		1


	//   ....[54]....
        /*0ce8*/ 	.word	0x0000f320
        /*0cec*/ 	.word	0x0000000a
        /*0cf0*/ 	.word	0x00032450
        /*0cf4*/ 	.short	0x0101
        /*0cf6*/ 	.byte	0x3f
	.zero		1


	//   ....[55]....
        /*0cf8*/ 	.word	0x0000ff60
        /*0cfc*/ 	.word	0x00000005
        /*0d00*/ 	.word	0x00032420
        /*0d04*/ 	.short	0x010a
        /*0d06*/ 	.byte	0x3f
	.zero		1


	//   ....[56]....
        /*0d08*/ 	.word	0x00010100
        /*0d0c*/ 	.word	0x00000003
        /*0d10*/ 	.word	0x00032440
        /*0d14*/ 	.short	0x010a
        /*0d16*/ 	.byte	0x3f
	.zero		1


	//   ....[57]....
        /*0d18*/ 	.word	0x000101a0
        /*0d1c*/ 	.word	0x00000005
        /*0d20*/ 	.word	0x00032440
        /*0d24*/ 	.short	0x010a
        /*0d26*/ 	.byte	0x3f
	.zero		1


	//   ....[58]....
        /*0d28*/ 	.word	0x000101e0
        /*0d2c*/ 	.word	0x00000003
        /*0d30*/ 	.word	0x00032460
        /*0d34*/ 	.short	0x010a
        /*0d36*/ 	.byte	0x3f
	.zero		1


	//   ....[59]....
        /*0d38*/ 	.word	0x00010220
        /*0d3c*/ 	.word	0x00000005
        /*0d40*/ 	.word	0x00032460
        /*0d44*/ 	.short	0x010a
        /*0d46*/ 	.byte	0x3f
	.zero		1


	//   ....[60]....
        /*0d48*/ 	.word	0x00010290
        /*0d4c*/ 	.word	0x00000003
        /*0d50*/ 	.word	0x00032400
        /*0d54*/ 	.short	0x010a
        /*0d56*/ 	.byte	0x3f
	.zero		1


	//   ....[61]....
        /*0d58*/ 	.word	0x000102f0
        /*0d5c*/ 	.word	0x00000004
        /*0d60*/ 	.word	0x00032430
        /*0d64*/ 	.short	0x010a
        /*0d66*/ 	.byte	0x3f
	.zero		1


	//   ....[62]....
        /*0d68*/ 	.word	0x00010350
        /*0d6c*/ 	.word	0x00000005
        /*0d70*/ 	.word	0x00032410
        /*0d74*/ 	.short	0x010a
        /*0d76*/ 	.byte	0x3f
	.zero		1


	//   ....[63]....
        /*0d78*/ 	.word	0x000103b0
        /*0d7c*/ 	.word	0x00000000
        /*0d80*/ 	.word	0x00032450
        /*0d84*/ 	.short	0x010a
        /*0d86*/ 	.byte	0x3f
	.zero		1


	//   ....[64]....
        /*0d88*/ 	.word	0x00010410
        /*0d8c*/ 	.word	0x00000099
        /*0d90*/ 	.word	0x00032430
        /*0d94*/ 	.short	0x010a
        /*0d96*/ 	.byte	0x3f
	.zero		1


	//   ....[65]....
        /*0d98*/ 	.word	0x00010470
        /*0d9c*/ 	.word	0x000000cb
        /*0da0*/ 	.word	0x00032450
        /*0da4*/ 	.short	0x010a
        /*0da6*/ 	.byte	0x3f
	.zero		1


	//   ....[66]....
        /*0da8*/ 	.word	0x00010580
        /*0dac*/ 	.word	0x00000019
        /*0db0*/ 	.word	0x00032440
        /*0db4*/ 	.short	0x010a
        /*0db6*/ 	.byte	0x3f
	.zero		1


	//   ....[67]....
        /*0db8*/ 	.word	0x00012340
        /*0dbc*/ 	.word	0x00000016
        /*0dc0*/ 	.word	0x00032420
        /*0dc4*/ 	.short	0x010a
        /*0dc6*/ 	.byte	0x3f
	.zero		1


	//   ....[68]....
        /*0dc8*/ 	.word	0x00012390
        /*0dcc*/ 	.word	0x00000019
        /*0dd0*/ 	.word	0x00032460
        /*0dd4*/ 	.short	0x010a
        /*0dd6*/ 	.byte	0x3f
	.zero		1


	//   ....[69]....
        /*0dd8*/ 	.word	0x00012ce0
        /*0ddc*/ 	.word	0x0000000a
        /*0de0*/ 	.word	0x00032440
        /*0de4*/ 	.short	0x010a
        /*0de6*/ 	.byte	0x3f
	.zero		1


	//   ....[70]....
        /*0de8*/ 	.word	0x000133b0
        /*0dec*/ 	.word	0x0000000a
        /*0df0*/ 	.word	0x00032460
        /*0df4*/ 	.short	0x010a
        /*0df6*/ 	.byte	0x3f
	.zero		1


	//   ....[71]....
        /*0df8*/ 	.word	0x00014460
        /*0dfc*/ 	.word	0x00000005
        /*0e00*/ 	.word	0x00032420
        /*0e04*/ 	.short	0x010a
        /*0e06*/ 	.byte	0x3f
	.zero		1


	//   ....[72]....
        /*0e08*/ 	.word	0x00014600
        /*0e0c*/ 	.word	0x00000003
        /*0e10*/ 	.word	0x00032440
        /*0e14*/ 	.short	0x010a
        /*0e16*/ 	.byte	0x3f
	.zero		1


	//   ....[73]....
        /*0e18*/ 	.word	0x00014650
        /*0e1c*/ 	.word	0x00000005
        /*0e20*/ 	.word	0x00032440
        /*0e24*/ 	.short	0x010a
        /*0e26*/ 	.byte	0x3f
	.zero		1


	//   ....[74]....
        /*0e28*/ 	.word	0x000146a0
        /*0e2c*/ 	.word	0x00000003
        /*0e30*/ 	.word	0x00032460
        /*0e34*/ 	.short	0x010a
        /*0e36*/ 	.byte	0x3f
	.zero		1


	//----- nvinfo : EIATTR_NUM_MBARRIERS
	.align		4
.L_1246:
        /*0e38*/ 	.byte	0x03, 0x38
        /*0e3a*/ 	.short	0x0017


	//----- nvinfo : EIATTR_EXIT_INSTR_OFFSETS
	.align		4
        /*0e3c*/ 	.byte	0x04, 0x1c
        /*0e3e*/ 	.short	(.L_1248 - .L_1247)


	//   ....[0]....
.L_1247:
        /*0e40*/ 	.word	0x000009f0


	//   ....[1]....
        /*0e44*/ 	.word	0x0000a490


	//   ....[2]....
        /*0e48*/ 	.word	0x00010270


	//----- nvinfo : EIATTR_MAX_THREADS
	.align		4
.L_1248:
        /*0e4c*/ 	.byte	0x04, 0x05
        /*0e4e*/ 	.short	(.L_1250 - .L_1249)
.L_1249:
        /*0e50*/ 	.word	0x00000180
        /*0e54*/ 	.word	0x00000001
        /*0e58*/ 	.word	0x00000001


	//----- nvinfo : EIATTR_CRS_STACK_SIZE
	.align		4
.L_1250:
        /*0e5c*/ 	.byte	0x04, 0x1e
        /*0e5e*/ 	.short	(.L_1252 - .L_1251)
.L_1251:
        /*0e60*/ 	.word	0x00000000


	//----- nvinfo : EIATTR_CBANK_PARAM_SIZE
	.align		4
.L_1252:
        /*0e64*/ 	.byte	0x03, 0x19
        /*0e66*/ 	.short	0x0bf0


	//----- nvinfo : EIATTR_PARAM_CBANK
	.align		4
        /*0e68*/ 	.byte	0x04, 0x0a
        /*0e6a*/ 	.short	(.L_1254 - .L_1253)
	.align		4
.L_1253:
        /*0e6c*/ 	.word	index@(.nv.constant0._ZN7cutlass13device_kernelIN5flash11enable_sm90INS1_16FlashAttnFwdSm90INS1_25CollectiveMainloopFwdSm90ILi2EN4cute5tupleIJNS5_1CILi1EEES8_S8_EEENS6_IJNS7_ILi128EEENS7_ILi96EEENS7_ILi64EEEEEELi256ENS_6half_tEfNS_4arch4Sm90ELb0ELb0ELb1ELb1ELb1ELb0ELb1ELb1ELb0ELb1ELb0ELb0EEENS1_21CollectiveEpilogueFwdINS6_IJSA_NS7_ILi256EEESB_EEES9_SE_SG_Li256ELb1ELb1ELb0ELb0EEENS1_36VarlenDynamicPersistentTileSchedulerILi128ELi96ELi256ELi128ELb0ELb1ELb1ELb0ELb1ELb1EEEEEEEEEvNT_6ParamsE)
        /*0e70*/ 	.short	0x0210
        /*0e72*/ 	.short	0x0bf0


	//----- nvinfo : EIATTR_SW_WAR
	.align		4
.L_1254:
        /*0e74*/ 	.byte	0x04, 0x36
        /*0e76*/ 	.short	(.L_1256 - .L_1255)
.L_1255:
        /*0e78*/ 	.word	0x00000008
.L_1256:


//--------------------- .nv.info._ZN7cutlass13device_kernelIN5flash11enable_sm90INS1_16FlashAttnFwdSm90INS1_25CollectiveMainloopFwdSm90ILi2EN4cute5tupleIJNS5_1CILi1EEES8_S8_EEENS6_IJNS7_ILi128EEENS7_ILi96EEENS7_ILi64EEEEEELi256ENS_6half_tEfNS_4arch4Sm90ELb0ELb0ELb1ELb1ELb1ELb1ELb1ELb1ELb0ELb1ELb0ELb0EEENS1_21CollectiveEpilogueFwdINS6_IJSA_NS7_ILi256EEESB_EEES9_SE_SG_Li256ELb1ELb1ELb0ELb0EEENS1_36VarlenDynamicPersistentTileSchedulerILi128ELi96ELi256ELi128ELb0ELb1ELb1ELb0ELb1ELb1EEEEEEEEEvNT_6ParamsE --------------------------
	.section	.nv.info._ZN7cutlass13device_kernelIN5flash11enable_sm90INS1_16FlashAttnFwdSm90INS1_25CollectiveMainloopFwdSm90ILi2EN4cute5tupleIJNS5_1CILi1EEES8_S8_EEENS6_IJNS7_ILi128EEENS7_ILi96EEENS7_ILi64EEEEEELi256ENS_6half_tEfNS_4arch4Sm90ELb0ELb0ELb1ELb1ELb1ELb1ELb1ELb1ELb0ELb1ELb0ELb0EEENS1_21CollectiveEpilogueFwdINS6_IJSA_NS7_ILi256EEESB_EEES9_SE_SG_Li256ELb1ELb1ELb0ELb0EEENS1_36VarlenDynamicPersistentTileSchedulerILi128ELi96ELi256ELi128ELb0ELb1ELb1ELb0ELb1ELb1EEEEEEEEEvNT_6ParamsE,"",@"SHT_CUDA_INFO"
	.sectionflags	@""
	.align	4


	//----- nvinfo : EIATTR_CUDA_API_VERSION
	.align		4
        /*0000*/ 	.byte	0x04, 0x37
        /*0002*/ 	.short	(.L_1258 - .L_1257)
.L_1257:
        /*0004*/ 	.word	0x00000082


	//----- nvinfo : EIATTR_KPARAM_INFO
	.align		4
.L_1258:
        /*0008*/ 	.byte	0x04, 0x17
        /*000a*/ 	.short	(.L_1260 - .L_1259)
.L_1259:
        /*000c*/ 	.word	0x00000000
        /*0010*/ 	.short	0x0000
        /*0012*/ 	.short	0x0070
        /*0014*/ 	.byte	0x00, 0xf0, 0x01, 0x2e


	//----- nvinfo : EIATTR_SPARSE_MMA_MASK
	.align		4
.L_1260:
        /*0018*/ 	.byte	0x03, 0x50
        /*001a*/ 	.short	0x0000


	//----- nvinfo : EIATTR_MAXREG_COUNT
	.align		4
        /*001c*/ 	.byte	0x03, 0x1b
        /*001e*/ 	.short	0x00a8


	//----- nvinfo : EIATTR_NUM_BARRIERS
	.align		4
        /*0020*/ 	.byte	0x02, 0x4c
        /*0022*/ 	.byte	0x10
	.zero		1


	//----- nvinfo : EIATTR_EXTERNS
	.align		4
        /*0024*/ 	.byte	0x04, 0x0f
        /*0026*/ 	.short	(.L_1262 - .L_1261)


	//   ....[0]....
	.align		4
.L_1261:
        /*0028*/ 	.word	index@(__assertfail)


	//----- nvinfo : EIATTR_ANNOTATIONS
	.align		4
.L_1262:
        /*002c*/ 	.byte	0x04, 0x55
        /*002e*/ 	.short	(.L_1264 - .L_1263)


	//   ....[0]....
.L_1263:
        /* <DEDUP_REMOVED lines=69> */


	//----- nvinfo : EIATTR_MERCURY_ISA_VERSION
	.align		4
.L_1264:
        /*0470*/ 	.byte	0x03, 0x5f
        /*0472*/ 	.short	0x0101


	//----- nvinfo : EIATTR_UNUSED_LOAD_BYTE_OFFSET
	.align		4
        /*0474*/ 	.byte	0x04, 0x44
        /*0476*/ 	.short	(.L_1266 - .L_1265)


	//   ....[0]....
.L_1265:
        /*0478*/ 	.word	0x00000a70
        /*047c*/ 	.word	0x0000fff0


	//   ....[1]....
        /*0480*/ 	.word	0x0000ef70
        /*0484*/ 	.word	0x0000fff0


	//----- nvinfo : EIATTR_INT_WARP_WIDE_INSTR_OFFSETS
	.align		4
.L_1266:
        /*0488*/ 	.byte	0x04, 0x31
        /*048a*/ 	.short	(.L_1268 - .L_1267)


	//   ....[0]....
.L_1267:
        /*048c*/ 	.word	0x00000120


	//   ....[1]....
        /*0490*/ 	.word	0x00000160


	//   ....[2]....
        /*0494*/ 	.word	0x000001d0


	//   ....[3]....
        /*0498*/ 	.word	0x00000240


	//   ....[4]....
        /*049c*/ 	.word	0x00014320


	//   ....[5]....
        /*04a0*/ 	.word	0x000143b0


	//   ....[6]....
        /*04a4*/ 	.word	0x00018370


	//   ....[7]....
        /*04a8*/ 	.word	0x00018400


	//----- nvinfo : EIATTR_COOP_GROUP_MASK_REGIDS
	.align		4
.L_1268:
        /*04ac*/ 	.byte	0x04, 0x29
        /*04ae*/ 	.short	(.L_1270 - .L_1269)


	//   ....[0]....
.L_1269:
        /*04b0*/ 	.word	0xffffffff


	//   ....[1]....
        /*04b4*/ 	.word	0xffffffff


	//   ....[2]....
        /*04b8*/ 	.word	0xffffffff


	//   ....[3]....
        /*04bc*/ 	.word	0xffffffff


	//   ....[4]....
        /*04c0*/ 	.word	0xffffffff


	//   ....[5]....
        /*04c4*/ 	.word	0xffffffff


	//   ....[6]....
        /*04c8*/ 	.word	0xffffffff


	//   ....[7]....
        /*04cc*/ 	.word	0xffffffff


	//   ....[8]....
        /*04d0*/ 	.word	0xffffffff


	//   ....[9]....
        /*04d4*/ 	.word	0xffffffff


	//   ....[10]....
        /*04d8*/ 	.word	0xffffffff


	//   ....[11]....
        /*04dc*/ 	.word	0xffffffff


	//   ....[12]....
        /*04e0*/ 	.word	0xffffffff


	//   ....[13]....
        /*04e4*/ 	.word	0xffffffff


	//   ....[14]....
        /*04e8*/ 	.word	0xffffffff


	//   ....[15]....
        /*04ec*/ 	.word	0xffffffff


	//   ....[16]....
        /*04f0*/ 	.word	0xffffffff


	//   ....[17]....
        /*04f4*/ 	.word	0xffffffff


	//   ....[18]....
        /*04f8*/ 	.word	0xffffffff


	//   ....[19]....
        /*04fc*/ 	.word	0xffffffff


	//   ....[20]....
        /*0500*/ 	.word	0xffffffff


	//   ....[21]....
        /*0504*/ 	.word	0xffffffff


	//   ....[22]....
        /*0508*/ 	.word	0xffffffff


	//   ....[23]....
        /*050c*/ 	.word	0xffffffff


	//   ....[24]....
        /*0510*/ 	.word	0xffffffff


	//   ....[25]....
        /*0514*/ 	.word	0xffffffff


	//   ....[26]....
        /*0518*/ 	.word	0xffffffff


	//   ....[27]....
        /*051c*/ 	.word	0xffffffff


	//   ....[28]....
        /*0520*/ 	.word	0xffffffff


	//   ....[29]....
        /*0524*/ 	.word	0xffffffff


	//   ....[30]....
        /*0528*/ 	.word	0xffffffff


	//   ....[31]....
        /*052c*/ 	.word	0xffffffff


	//   ....[32]....
        /*0530*/ 	.word	0xffffffff


	//   ....[33]....
        /*0534*/ 	.word	0xffffffff


	//   ....[34]....
        /*0538*/ 	.word	0xffffffff


	//   ....[35]....
        /*053c*/ 	.word	0xffffffff


	//   ....[36]....
        /*0540*/ 	.word	0xffffffff


	//   ....[37]....
        /*0544*/ 	.word	0xffffffff


	//   ....[38]....
        /*0548*/ 	.word	0xffffffff


	//   ....[39]....
        /*054c*/ 	.word	0xffffffff


	//   ....[40]....
        /*0550*/ 	.word	0xffffffff


	//   ....[41]....
        /*0554*/ 	.word	0xffffffff


	//   ....[42]....
        /*0558*/ 	.word	0xffffffff


	//   ....[43]....
        /*055c*/ 	.word	0xffffffff


	//   ....[44]....
        /*0560*/ 	.word	0xffffffff


	//   ....[45]....
        /*0564*/ 	.word	0xffffffff


	//   ....[46]....
        /*0568*/ 	.word	0xffffffff


	//   ....[47]....
        /*056c*/ 	.word	0xffffffff


	//   ....[48]....
        /*0570*/ 	.word	0xffffffff


	//   ....[49]....
        /*0574*/ 	.word	0xffffffff


	//   ....[50]....
        /*0578*/ 	.word	0xffffffff


	//   ....[51]....
        /*057c*/ 	.word	0xffffffff


	//   ....[52]....
        /*0580*/ 	.word	0xffffffff


	//   ....[53]....
        /*0584*/ 	.word	0xffffffff


	//   ....[54]....
        /*0588*/ 	.word	0xffffffff


	//   ....[55]....
        /*058c*/ 	.word	0xffffffff


	//   ....[56]....
        /*0590*/ 	.word	0xffffffff


	//   ....[57]....
        /*0594*/ 	.word	0xffffffff


	//   ....[58]....
        /*0598*/ 	.word	0xffffffff


	//   ....[59]....
        /*059c*/ 	.word	0xffffffff


	//   ....[60]....
        /*05a0*/ 	.word	0xffffffff


	//   ....[61]....
        /*05a4*/ 	.word	0xffffffff


	//   ....[62]....
        /*05a8*/ 	.word	0xffffffff


	//   ....[63]....
        /*05ac*/ 	.word	0xffffffff


	//   ....[64]....
        /*05b0*/ 	.word	0xffffffff


	//   ....[65]....
        /*05b4*/ 	.word	0xffffffff


	//   ....[66]....
        /*05b8*/ 	.word	0xffffffff


	//   ....[67]....
        /*05bc*/ 	.word	0xffffffff


	//   ....[68]....
        /*05c0*/ 	.word	0xffffffff


	//   ....[69]....
        /*05c4*/ 	.word	0xffffffff


	//   ....[70]....
        /*05c8*/ 	.word	0xffffffff


	//   ....[71]....
        /*05cc*/ 	.word	0xffffffff


	//   ....[72]....
        /*05d0*/ 	.word	0xffffffff


	//   ....[73]....
        /*05d4*/ 	.word	0xffffffff


	//   ....[74]....
        /*05d8*/ 	.word	0xffffffff


	//   ....[75]....
        /*05dc*/ 	.word	0xffffffff


	//   ....[76]....
        /*05e0*/ 	.word	0xffffffff


	//   ....[77]....
        /*05e4*/ 	.word	0xffffffff


	//   ....[78]....
        /*05e8*/ 	.word	0xffffffff


	//   ....[79]....
        /*05ec*/ 	.word	0xffffffff


	//   ....[80]....
        /*05f0*/ 	.word	0xffffffff


	//   ....[81]....
        /*05f4*/ 	.word	0xffffffff


	//   ....[82]....
        /*05f8*/ 	.word	0xffffffff


	//   ....[83]....
        /*05fc*/ 	.word	0xffffffff


	//   ....[84]....
        /*0600*/ 	.word	0xffffffff


	//   ....[85]....
        /*0604*/ 	.word	0xffffffff


	//   ....[86]....
        /*0608*/ 	.word	0xffffffff


	//   ....[87]....
        /*060c*/ 	.word	0xffffffff


	//   ....[88]....
        /*0610*/ 	.word	0xffffffff


	//   ....[89]....
        /*0614*/ 	.word	0xffffffff


	//   ....[90]....
        /*0618*/ 	.word	0xffffffff


	//   ....[91]....
        /*061c*/ 	.word	0xffffffff


	//   ....[92]....
        /*0620*/ 	.word	0xffffffff


	//   ....[93]....
        /*0624*/ 	.word	0xffffffff


	//   ....[94]....
        /*0628*/ 	.word	0xffffffff


	//   ....[95]....
        /*062c*/ 	.word	0xffffffff


	//   ....[96]....
        /*0630*/ 	.word	0xffffffff


	//   ....[97]....
        /*0634*/ 	.word	0xffffffff


	//   ....[98]....
        /*0638*/ 	.word	0xffffffff


	//   ....[99]....
        /*063c*/ 	.word	0xffffffff


	//   ....[100]....
        /*0640*/ 	.word	0xffffffff


	//   ....[101]....
        /*0644*/ 	.word	0xffffffff


	//   ....[102]....
        /*0648*/ 	.word	0xffffffff


	//   ....[103]....
        /*064c*/ 	.word	0xffffffff


	//   ....[104]....
        /*0650*/ 	.word	0xffffffff


	//   ....[105]....
        /*0654*/ 	.word	0xffffffff


	//   ....[106]....
        /*0658*/ 	.word	0xffffffff


	//   ....[107]....
        /*065c*/ 	.word	0xffffffff


	//   ....[108]....
        /*0660*/ 	.word	0xffffffff


	//   ....[109]....
        /*0664*/ 	.word	0xffffffff


	//   ....[110]....
        /*0668*/ 	.word	0xffffffff


	//   ....[111]....
        /*066c*/ 	.word	0xffffffff


	//   ....[112]....
        /*0670*/ 	.word	0xffffffff


	//   ....[113]....
        /*0674*/ 	.word	0xffffffff


	//   ....[114]....
        /*0678*/ 	.word	0xffffffff


	//   ....[115]....
        /*067c*/ 	.word	0xffffffff


	//   ....[116]....
        /*0680*/ 	.word	0xffffffff


	//   ....[117]....
        /*0684*/ 	.word	0xffffffff


	//   ....[118]....
        /*0688*/ 	.word	0xffffffff


	//   ....[119]....
        /*068c*/ 	.word	0xffffffff


	//   ....[120]....
        /*0690*/ 	.word	0xffffffff


	//   ....[121]....
        /*0694*/ 	.word	0xffffffff


	//   ....[122]....
        /*0698*/ 	.word	0xffffffff


	//   ....[123]....
        /*069c*/ 	.word	0xffffffff


	//   ....[124]....
        /*06a0*/ 	.word	0xffffffff


	//   ....[125]....
        /*06a4*/ 	.word	0xffffffff


	//   ....[126]....
        /*06a8*/ 	.word	0xffffffff


	//   ....[127]....
        /*06ac*/ 	.word	0xffffffff


	//   ....[128]....
        /*06b0*/ 	.word	0xffffffff


	//   ....[129]....
        /*06b4*/ 	.word	0xffffffff


	//   ....[130]....
        /*06b8*/ 	.word	0xffffffff


	//   ....[131]....
        /*06bc*/ 	.word	0xffffffff


	//   ....[132]....
        /*06c0*/ 	.word	0xffffffff


	//   ....[133]....
        /*06c4*/ 	.word	0xffffffff


	//   ....[134]....
        /*06c8*/ 	.word	0xffffffff


	//   ....[135]....
        /*06cc*/ 	.word	0xffffffff


	//   ....[136]....
        /*06d0*/ 	.word	0xffffffff


	//   ....[137]....
        /*06d4*/ 	.word	0xffffffff


	//   ....[138]....
        /*06d8*/ 	.word	0xffffffff


	//   ....[139]....
        /*06dc*/ 	.word	0xffffffff


	//   ....[140]....
        /*06e0*/ 	.word	0xffffffff


	//   ....[141]....
        /*06e4*/ 	.word	0xffffffff


	//   ....[142]....
        /*06e8*/ 	.word	0xffffffff


	//   ....[143]....
        /*06ec*/ 	.word	0xffffffff


	//   ....[144]....
        /*06f0*/ 	.word	0xffffffff


	//   ....[145]....
        /*06f4*/ 	.word	0xffffffff


	//   ....[146]....
        /*06f8*/ 	.word	0xffffffff


	//   ....[147]....
        /*06fc*/ 	.word	0xffffffff


	//   ....[148]....
        /*0700*/ 	.word	0xffffffff


	//   ....[149]....
        /*0704*/ 	.word	0xffffffff


	//   ....[150]....
        /*0708*/ 	.word	0xffffffff


	//   ....[151]....
        /*070c*/ 	.word	0xffffffff


	//   ....[152]....
        /*0710*/ 	.word	0xffffffff


	//   ....[153]....
        /*0714*/ 	.word	0xffffffff


	//   ....[154]....
        /*0718*/ 	.word	0xffffffff


	//   ....[155]....
        /*071c*/ 	.word	0xffffffff


	//   ....[156]....
        /*0720*/ 	.word	0xffffffff


	//   ....[157]....
        /*0724*/ 	.word	0xffffffff


	//   ....[158]....
        /*0728*/ 	.word	0xffffffff


	//   ....[159]....
        /*072c*/ 	.word	0xffffffff


	//   ....[160]....
        /*0730*/ 	.word	0xffffffff


	//   ....[161]....
        /*0734*/ 	.word	0xffffffff


	//   ....[162]....
        /*0738*/ 	.word	0xffffffff


	//   ....[163]....
        /*073c*/ 	.word	0xffffffff


	//   ....[164]....
        /*0740*/ 	.word	0xffffffff


	//   ....[165]....
        /*0744*/ 	.word	0xffffffff


	//   ....[166]....
        /*0748*/ 	.word	0xffffffff


	//   ....[167]....
        /*074c*/ 	.word	0xffffffff


	//   ....[168]....
        /*0750*/ 	.word	0xffffffff


	//   ....[169]....
        /*0754*/ 	.word	0xffffffff


	//   ....[170]....
        /*0758*/ 	.word	0xffffffff


	//   ....[171]....
        /*075c*/ 	.word	0xffffffff


	//   ....[172]....
        /*0760*/ 	.word	0xffffffff


	//   ....[173]....
        /*0764*/ 	.word	0xffffffff


	//   ....[174]....
        /*0768*/ 	.word	0xffffffff


	//   ....[175]....
        /*076c*/ 	.word	0xffffffff


	//   ....[176]....
        /*0770*/ 	.word	0xffffffff


	//   ....[177]....
        /*0774*/ 	.word	0xffffffff


	//   ....[178]....
        /*0778*/ 	.word	0xffffffff


	//   ....[179]....
        /*077c*/ 	.word	0x0500000f


	//   ....[180]....
        /*0780*/ 	.word	0x0500000f


	//   ....[181]....
        /*0784*/ 	.word	0x0500000f


	//   ....[182]....
        /*0788*/ 	.word	0x0500000f


	//   ....[183]....
        /*078c*/ 	.word	0x0500000f


	//   ....[184]....
        /*0790*/ 	.word	0x0500000f


	//   ....[185]....
        /*0794*/ 	.word	0x0500000f


	//   ....[186]....
        /*0798*/ 	.word	0x0500000f


	//   ....[187]....
        /*079c*/ 	.word	0x0500000f


	//   ....[188]....
        /*07a0*/ 	.word	0x0500000f


	//   ....[189]....
        /*07a4*/ 	.word	0x0500000f


	//   ....[190]....
        /*07a8*/ 	.word	0x0500000f


	//   ....[191]....
        /*07ac*/ 	.word	0x0500000f


	//   ....[192]....
        /*07b0*/ 	.word	0x0500000f


	//   ....[193]....
        /*07b4*/ 	.word	0x0500000f


	//   ....[194]....
        /*07b8*/ 	.word	0x0500000f


	//   ....[195]....
        /*07bc*/ 	.word	0x0500000f


	//   ....[196]....
        /*07c0*/ 	.word	0x0500000f


	//   ....[197]....
        /*07c4*/ 	.word	0x0500000f


	//   ....[198]....
        /*07c8*/ 	.word	0x0500000f


	//   ....[199]....
        /*07cc*/ 	.word	0x0500000f


	//   ....[200]....
        /*07d0*/ 	.word	0x0500000f


	//   ....[201]....
        /*07d4*/ 	.word	0x0500000f


	//   ....[202]....
        /*07d8*/ 	.word	0x0500000f


	//   ....[203]....
        /*07dc*/ 	.word	0x0500000f


	//   ....[204]....
        /*07e0*/ 	.word	0x0500000f


	//   ....[205]....
        /*07e4*/ 	.word	0x0500000f


	//   ....[206]....
        /*07e8*/ 	.word	0x0500000f


	//   ....[207]....
        /*07ec*/ 	.word	0x0500000f


	//   ....[208]....
        /*07f0*/ 	.word	0x0500000f


	//   ....[209]....
        /*07f4*/ 	.word	0x0500000f


	//   ....[210]....
        /*07f8*/ 	.word	0x0500000f


	//   ....[211]....
        /*07fc*/ 	.word	0x0500000f


	//   ....[212]....
        /*0800*/ 	.word	0x0500000f


	//   ....[213]....
        /*0804*/ 	.word	0x0500000f


	//   ....[214]....
        /*0808*/ 	.word	0x0500000f


	//   ....[215]....
        /*080c*/ 	.word	0x0500000f


	//   ....[216]....
        /*0810*/ 	.word	0x0500000f


	//   ....[217]....
        /*0814*/ 	.word	0x0500000f


	//   ....[218]....
        /*0818*/ 	.word	0x0500000f


	//   ....[219]....
        /*081c*/ 	.word	0x0500000f


	//   ....[220]....
        /*0820*/ 	.word	0x0500000f


	//   ....[221]....
        /*0824*/ 	.word	0x0500000f


	//   ....[222]....
        /*0828*/ 	.word	0x0500000f


	//   ....[223]....
        /*082c*/ 	.word	0x0500000f


	//   ....[224]....
        /*0830*/ 	.word	0x0500000f


	//   ....[225]....
        /*0834*/ 	.word	0x0500000f


	//   ....[226]....
        /*0838*/ 	.word	0x0500000f


	//   ....[227]....
        /*083c*/ 	.word	0x0500000f


	//   ....[228]....
        /*0840*/ 	.word	0x0500000f


	//   ....[229]....
        /*0844*/ 	.word	0x0500000f


	//   ....[230]....
        /*0848*/ 	.word	0x0500000f


	//   ....[231]....
        /*084c*/ 	.word	0x0500000f


	//   ....[232]....
        /*0850*/ 	.word	0x0500000f


	//   ....[233]....
        /*0854*/ 	.word	0x0500000f


	//   ....[234]....
        /*0858*/ 	.word	0x0500000f


	//   ....[235]....
        /*085c*/ 	.word	0x0500000f


	//   ....[236]....
        /*0860*/ 	.word	0x0500000f


	//   ....[237]....
        /*0864*/ 	.word	0x0500000f


	//   ....[238]....
        /*0868*/ 	.word	0x0500000f


	//   ....[239]....
        /*086c*/ 	.word	0x0500000f


	//   ....[240]....
        /*0870*/ 	.word	0x0500000f


	//   ....[241]....
        /*0874*/ 	.word	0x0500000f


	//   ....[242]....
        /*0878*/ 	.word	0x0500000f


	//   ....[243]....
        /*087c*/ 	.word	0x0500000f


	//   ....[244]....
        /*0880*/ 	.word	0x0500000f


	//   ....[245]....
        /*0884*/ 	.word	0x0500000f


	//   ....[246]....
        /*0888*/ 	.word	0x0500000f


	//   ....[247]....
        /*088c*/ 	.word	0x0500000f


	//   ....[248]....
        /*0890*/ 	.word	0x0500000f


	//   ....[249]....
        /*0894*/ 	.word	0x0500000f


	//   ....[250]....
        /*0898*/ 	.word	0x0500000f


	//   ....[251]....
        /*089c*/ 	.word	0x0500000f


	//   ....[252]....
        /*08a0*/ 	.word	0x0500000f


	//   ....[253]....
        /*08a4*/ 	.word	0x0500000f


	//   ....[254]....
        /*08a8*/ 	.word	0x0500000f


	//   ....[255]....
        /*08ac*/ 	.word	0x0500000f


	//   ....[0]....
        /*08b0*/ 	.word	0x0500000f


	//   ....[1]....
        /*08b4*/ 	.word	0x0500000f


	//   ....[2]....
        /*08b8*/ 	.word	0x0500000f


	//   ....[3]....
        /*08bc*/ 	.word	0x0500000f


	//   ....[4]....
        /*08c0*/ 	.word	0x0500000f


	//   ....[5]....
        /*08c4*/ 	.word	0x0500000f


	//   ....[6]....
        /*08c8*/ 	.word	0x0500000f


	//   ....[7]....
        /*08cc*/ 	.word	0x0500000f


	//   ....[8]....
        /*08d0*/ 	.word	0x0500000f


	//   ....[9]....
        /*08d4*/ 	.word	0x0500000f


	//   ....[10]....
        /*08d8*/ 	.word	0x0500000f


	//   ....[11]....
        /*08dc*/ 	.word	0x0500000f


	//   ....[12]....
        /*08e0*/ 	.word	0x0500000f


	//   ....[13]....
        /*08e4*/ 	.word	0x0500000f


	//   ....[14]....
        /*08e8*/ 	.word	0x0500000f


	//   ....[15]....
        /*08ec*/ 	.word	0x0500000f


	//   ....[16]....
        /*08f0*/ 	.word	0x0500000f


	//   ....[17]....
        /*08f4*/ 	.word	0x0500000f


	//   ....[18]....
        /*08f8*/ 	.word	0x0500000f


	//   ....[19]....
        /*08fc*/ 	.word	0x0500000f


	//   ....[20]....
        /*0900*/ 	.word	0x0500000f


	//   ....[21]....
        /*0904*/ 	.word	0x0500000f


	//   ....[22]....
        /*0908*/ 	.word	0x0500000f


	//   ....[23]....
        /*090c*/ 	.word	0x0500000f


	//   ....[24]....
        /*0910*/ 	.word	0x0500000f


	//   ....[25]....
        /*0914*/ 	.word	0x0500000f


	//   ....[26]....
        /*0918*/ 	.word	0x0500000f


	//   ....[27]....
        /*091c*/ 	.word	0x0500000f


	//   ....[28]....
        /*0920*/ 	.word	0x0500000f


	//   ....[29]....
        /*0924*/ 	.word	0x0500000f


	//   ....[30]....
        /*0928*/ 	.word	0x0500000f


	//   ....[31]....
        /*092c*/ 	.word	0x0500000f


	//   ....[32]....
        /*0930*/ 	.word	0x0500000f


	//   ....[33]....
        /*0934*/ 	.word	0x0500000f


	//   ....[34]....
        /*0938*/ 	.word	0x0500000f


	//   ....[35]....
        /*093c*/ 	.word	0x0500000f


	//   ....[36]....
        /*0940*/ 	.word	0x0500000f


	//   ....[37]....
        /*0944*/ 	.word	0x0500000f


	//   ....[38]....
        /*0948*/ 	.word	0x0500000f


	//   ....[39]....
        /*094c*/ 	.word	0x0500000f


	//   ....[40]....
        /*0950*/ 	.word	0x0500000f


	//   ....[41]....
        /*0954*/ 	.word	0x0500000f


	//   ....[42]....
        /*0958*/ 	.word	0x0500000f


	//   ....[43]....
        /*095c*/ 	.word	0x0500000f


	//   ....[44]....
        /*0960*/ 	.word	0x0500000f


	//   ....[45]....
        /*0964*/ 	.word	0x0500000f


	//   ....[46]....
        /*0968*/ 	.word	0x0500000f


	//   ....[47]....
        /*096c*/ 	.word	0x0500000f


	//   ....[48]....
        /*0970*/ 	.word	0x0500000f


	//   ....[49]....
        /*0974*/ 	.word	0x0500000f


	//   ....[50]....
        /*0978*/ 	.word	0x0500000f


	//   ....[51]....
        /*097c*/ 	.word	0x0500000f


	//----- nvinfo : EIATTR_COOP_GROUP_INSTR_OFFSETS
	.align		4
.L_1270:
        /*0980*/ 	.byte	0x04, 0x28
        /*0982*/ 	.short	(.L_1272 - .L_1271)


	//   ....[0]....
.L_1271:
        /*0984*/ 	.word	0x00000060


	//   ....[1]....
        /*0988*/ 	.word	0x00000130


	//   ....[2]....
        /*098c*/ 	.word	0x000001f0


	//   ....[3]....
        /*0990*/ 	.word	0x000003c0


	//   ....[4]....
        /*0994*/ 	.word	0x00000520


	//   ....[5]....
        /*0998*/ 	.word	0x00000640


	//   ....[6]....
        /*099c*/ 	.word	0x000007a0


	//   ....[7]....
        /*09a0*/ 	.word	0x00002c30


	//   ....[8]....
        /*09a4*/ 	.word	0x00002c40


	//   ....[9]....
        /*09a8*/ 	.word	0x000032f0


	//   ....[10]....
        /*09ac*/ 	.word	0x00003300


	//   ....[11]....
        /*09b0*/ 	.word	0x00003e70


	//   ....[12]....
        /*09b4*/ 	.word	0x00003e80


	//   ....[13]....
        /*09b8*/ 	.word	0x00004600


	//   ....[14]....
        /*09bc*/ 	.word	0x00004610


	//   ....[15]....
        /*09c0*/ 	.word	0x00005000


	//   ....[16]....
        /*09c4*/ 	.word	0x00005010


	//   ....[17]....
        /*09c8*/ 	.word	0x00005120


	//   ....[18]....
        /*09cc*/ 	.word	0x00005130


	//   ....[19]....
        /*09d0*/ 	.word	0x000054e0


	//   ....[20]....
        /*09d4*/ 	.word	0x00005510


	//   ....[21]....
        /*09d8*/ 	.word	0x000057e0


	//   ....[22]....
        /*09dc*/ 	.word	0x00005800


	//   ....[23]....
        /*09e0*/ 	.word	0x00006190


	//   ....[24]....
        /*09e4*/ 	.word	0x00006710


	//   ....[25]....
        /*09e8*/ 	.word	0x00006720


	//   ....[26]....
        /*09ec*/ 	.word	0x00006730


	//   ....[27]....
        /*09f0*/ 	.word	0x00006740


	//   ....[28]....
        /*09f4*/ 	.word	0x00007780


	//   ....[29]....
        /*09f8*/ 	.word	0x00007790


	//   ....[30]....
        /*09fc*/ 	.word	0x000077a0


	//   ....[31]....
        /*0a00*/ 	.word	0x000077b0


	//   ....[32]....
        /*0a04*/ 	.word	0x0000a6c0


	//   ....[33]....
        /*0a08*/ 	.word	0x0000a7a0


	//   ....[34]....
        /*0a0c*/ 	.word	0x0000a7d0


	//   ....[35]....
        /*0a10*/ 	.word	0x0000a850


	//   ....[36]....
        /*0a14*/ 	.word	0x0000c9d0


	//   ....[37]....
        /*0a18*/ 	.word	0x0000ca30


	//   ....[38]....
        /*0a1c*/ 	.word	0x0000d4b0


	//   ....[39]....
        /*0a20*/ 	.word	0x0000d520


	//   ....[40]....
        /*0a24*/ 	.word	0x0000e4f0


	//   ....[41]....
        /*0a28*/ 	.word	0x0000e550


	//   ....[42]....
        /*0a2c*/ 	.word	0x0000e5b0


	//   ....[43]....
        /*0a30*/ 	.word	0x0000e5d0


	//   ....[44]....
        /*0a34*/ 	.word	0x000100a0


	//   ....[45]....
        /*0a38*/ 	.word	0x000101c0


	//   ....[46]....
        /*0a3c*/ 	.word	0x000104c0


	//   ....[47]....
        /*0a40*/ 	.word	0x00010500


	//   ....[48]....
        /*0a44*/ 	.word	0x00010a30


	//   ....[49]....
        /*0a48*/ 	.word	0x00010a90


	//   ....[50]....
        /*0a4c*/ 	.word	0x00010bd0


	//   ....[51]....
        /*0a50*/ 	.word	0x00010bf0


	//   ....[52]....
        /*0a54*/ 	.word	0x00010d30


	//   ....[53]....
        /*0a58*/ 	.word	0x00010d50


	//   ....[54]....
        /*0a5c*/ 	.word	0x00010ea0


	//   ....[55]....
        /*0a60*/ 	.word	0x00010ec0


	//   ....[56]....
        /*0a64*/ 	.word	0x00011860


	//   ....[57]....
        /*0a68*/ 	.word	0x00011870


	//   ....[58]....
        /*0a6c*/ 	.word	0x00011a10


	//   ....[59]....
        /*0a70*/ 	.word	0x00011a20


	//   ....[60]....
        /*0a74*/ 	.word	0x00011bb0


	//   ....[61]....
        /*0a78*/ 	.word	0x00011bc0


	//   ....[62]....
        /*0a7c*/ 	.word	0x00011d50


	//   ....[63]....
        /*0a80*/ 	.word	0x00011d60


	//   ....[64]....
        /*0a84*/ 	.word	0x00011f40


	//   ....[65]....
        /*0a88*/ 	.word	0x00012110


	//   ....[66]....
        /*0a8c*/ 	.word	0x00012140


	//   ....[67]....
        /*0a90*/ 	.word	0x00012170


	//   ....[68]....
        /*0a94*/ 	.word	0x000121a0


	//   ....[69]....
        /*0a98*/ 	.word	0x000121d0


	//   ....[70]....
        /*0a9c*/ 	.word	0x00012200


	//   ....[71]....
        /*0aa0*/ 	.word	0x00012370


	//   ....[72]....
        /*0aa4*/ 	.word	0x000123a0


	//   ....[73]....
        /*0aa8*/ 	.word	0x000123d0


	//   ....[74]....
        /*0aac*/ 	.word	0x00012400


	//   ....[75]....
        /*0ab0*/ 	.word	0x00012430


	//   ....[76]....
        /*0ab4*/ 	.word	0x00012460


	//   ....[77]....
        /*0ab8*/ 	.word	0x000124f0


	//   ....[78]....
        /*0abc*/ 	.word	0x00012520


	//   ....[79]....
        /*0ac0*/ 	.word	0x000125a0


	//   ....[80]....
        /*0ac4*/ 	.word	0x000130c0


	//   ....[81]....
        /*0ac8*/ 	.word	0x00014f30


	//   ....[82]....
        /*0acc*/ 	.word	0x00014f50


	//   ....[83]....
        /*0ad0*/ 	.word	0x00014fe0


	//   ....[84]....
        /*0ad4*/ 	.word	0x00015000


	//   ....[85]....
        /*0ad8*/ 	.word	0x00015080


	//   ....[86]....
        /*0adc*/ 	.word	0x000150a0


	//   ....[87]....
        /*0ae0*/ 	.word	0x00015120


	//   ....[88]....
        /*0ae4*/ 	.word	0x00015140


	//   ....[89]....
        /*0ae8*/ 	.word	0x000151c0


	//   ....[90]....
        /*0aec*/ 	.word	0x000151e0


	//   ....[91]....
        /*0af0*/ 	.word	0x000151f0


	//   ....[92]....
        /*0af4*/ 	.word	0x00015200


	//   ....[93]....
        /*0af8*/ 	.word	0x000159b0


	//   ....[94]....
        /*0afc*/ 	.word	0x000159e0


	//   ....[95]....
        /*0b00*/ 	.word	0x00015ad0


	//   ....[96]....
        /*0b04*/ 	.word	0x00015ae0


	//   ....[97]....
        /*0b08*/ 	.word	0x00015b70


	//   ....[98]....
        /*0b0c*/ 	.word	0x00015b80


	//   ....[99]....
        /*0b10*/ 	.word	0x00015b90


	//   ....[100]....
        /*0b14*/ 	.word	0x00015c30


	//   ....[101]....
        /*0b18*/ 	.word	0x00015c60


	//   ....[102]....
        /*0b1c*/ 	.word	0x00015ce0


	//   ....[103]....
        /*0b20*/ 	.word	0x00015d10


	//   ....[104]....
        /*0b24*/ 	.word	0x00015d90


	//   ....[105]....
        /*0b28*/ 	.word	0x00015dc0


	//   ....[106]....
        /*0b2c*/ 	.word	0x00015de0


	//   ....[107]....
        /*0b30*/ 	.word	0x00015e30


	//   ....[108]....
        /*0b34*/ 	.word	0x00015e40


	//   ....[109]....
        /*0b38*/ 	.word	0x00016510


	//   ....[110]....
        /*0b3c*/ 	.word	0x00016540


	//   ....[111]....
        /*0b40*/ 	.word	0x00016560


	//   ....[112]....
        /*0b44*/ 	.word	0x00016630


	//   ....[113]....
        /*0b48*/ 	.word	0x00016660


	//   ....[114]....
        /*0b4c*/ 	.word	0x000166d0


	//   ....[115]....
        /*0b50*/ 	.word	0x00016740


	//   ....[116]....
        /*0b54*/ 	.word	0x00016750


	//   ....[117]....
        /*0b58*/ 	.word	0x000167d0


	//   ....[118]....
        /*0b5c*/ 	.word	0x000167e0


	//   ....[119]....
        /*0b60*/ 	.word	0x00016860


	//   ....[120]....
        /*0b64*/ 	.word	0x00016870


	//   ....[121]....
        /*0b68*/ 	.word	0x000168f0


	//   ....[122]....
        /*0b6c*/ 	.word	0x00016900


	//   ....[123]....
        /*0b70*/ 	.word	0x00016980


	//   ....[124]....
        /*0b74*/ 	.word	0x00016990


	//   ....[125]....
        /*0b78*/ 	.word	0x00016ec0


	//   ....[126]....
        /*0b7c*/ 	.word	0x00016ee0


	//   ....[127]....
        /*0b80*/ 	.word	0x00016f10


	//   ....[128]....
        /*0b84*/ 	.word	0x00016ff0


	//   ....[129]....
        /*0b88*/ 	.word	0x00017000


	//   ....[130]....
        /*0b8c*/ 	.word	0x00017030


	//   ....[131]....
        /*0b90*/ 	.word	0x000170c0


	//   ....[132]....
        /*0b94*/ 	.word	0x00017170


	//   ....[133]....
        /*0b98*/ 	.word	0x00017180


	//   ....[134]....
        /*0b9c*/ 	.word	0x000171b0


	//   ....[135]....
        /*0ba0*/ 	.word	0x000171c0


	//   ....[136]....
        /*0ba4*/ 	.word	0x00017250


	//   ....[137]....
        /*0ba8*/ 	.word	0x00017990


	//   ....[138]....
        /*0bac*/ 	.word	0x000179b0


	//   ....[139]....
        /*0bb0*/ 	.word	0x00017a00


	//   ....[140]....
        /*0bb4*/ 	.word	0x00017a10


	//   ....[141]....
        /*0bb8*/ 	.word	0x00017a50


	//   ....[142]....
        /*0bbc*/ 	.word	0x00017a60


	//   ....[143]....
        /*0bc0*/ 	.word	0x00017aa0


	//   ....[144]....
        /*0bc4*/ 	.word	0x00017ab0


	//   ....[145]....
        /*0bc8*/ 	.word	0x00017af0


	//   ....[146]....
        /*0bcc*/ 	.word	0x00017b00


	//   ....[147]....
        /*0bd0*/ 	.word	0x00017b10


	//   ....[148]....
        /*0bd4*/ 	.word	0x00017b50


	//   ....[149]....
        /*0bd8*/ 	.word	0x00017e90


	//   ....[150]....
        /*0bdc*/ 	.word	0x00017eb0


	//   ....[151]....
        /*0be0*/ 	.word	0x00017ec0


	//   ....[152]....
        /*0be4*/ 	.word	0x00017ee0


	//   ....[153]....
        /*0be8*/ 	.word	0x00017f50


	//   ....[154]....
        /*0bec*/ 	.word	0x00017f70


	//   ....[155]....
        /*0bf0*/ 	.word	0x00017fd0


	//   ....[156]....
        /*0bf4*/ 	.word	0x00017ff0


	//   ....[157]....
        /*0bf8*/ 	.word	0x00018050


	//   ....[158]....
        /*0bfc*/ 	.word	0x00018070


	//   ....[159]....
        /*0c00*/ 	.word	0x000180d0


	//   ....[160]....
        /*0c04*/ 	.word	0x000180f0


	//   ....[161]....
        /*0c08*/ 	.word	0x000185e0


	//   ....[162]....
        /*0c0c*/ 	.word	0x00018610


	//   ....[163]....
        /*0c10*/ 	.word	0x00018640


	//   ....[164]....
        /*0c14*/ 	.word	0x00018670


	//   ....[165]....
        /*0c18*/ 	.word	0x000186a0


	//   ....[166]....
        /*0c1c*/ 	.word	0x000186d0


	//   ....[167]....
        /*0c20*/ 	.word	0x00018700


	//   ....[168]....
        /*0c24*/ 	.word	0x00018730


	//   ....[169]....
        /*0c28*/ 	.word	0x000188b0


	//   ....[170]....
        /*0c2c*/ 	.word	0x000188e0


	//   ....[171]....
        /*0c30*/ 	.word	0x00018910


	//   ....[172]....
        /*0c34*/ 	.word	0x00018940


	//   ....[173]....
        /*0c38*/ 	.word	0x00018970


	//   ....[174]....
        /*0c3c*/ 	.word	0x000189a0


	//   ....[175]....
        /*0c40*/ 	.word	0x00018a60


	//   ....[176]....
        /*0c44*/ 	.word	0x00018a80


	//   ....[177]....
        /*0c48*/ 	.word	0x00018af0


	//   ....[178]....
        /*0c4c*/ 	.word	0x00018f60


	//   ....[179]....
        /*0c50*/ 	.word	0x00019280


	//   ....[180]....
        /*0c54*/ 	.word	0x00019310


	//   ....[181]....
        /*0c58*/ 	.word	0x000193b0


	//   ....[182]....
        /*0c5c*/ 	.word	0x00019440


	//   ....[183]....
        /*0c60*/ 	.word	0x00019530


	//   ....[184]....
        /*0c64*/ 	.word	0x000195c0


	//   ....[185]....
        /*0c68*/ 	.word	0x00019660


	//   ....[186]....
        /*0c6c*/ 	.word	0x000196f0


	//   ....[187]....
        /*0c70*/ 	.word	0x000197e0


	//   ....[188]....
        /*0c74*/ 	.word	0x00019870


	//   ....[189]....
        /*0c78*/ 	.word	0x00019900


	//   ....[190]....
        /*0c7c*/ 	.word	0x00019990


	//   ....[191]....
        /*0c80*/ 	.word	0x00019ac0


	//   ....[192]....
        /*0c84*/ 	.word	0x00019b60


	//   ....[193]....
        /*0c88*/ 	.word	0x00019bf0


	//   ....[194]....
        /*0c8c*/ 	.word	0x00019c40


	//   ....[195]....
        /*0c90*/ 	.word	0x00019c90


	//   ....[196]....
        /*0c94*/ 	.word	0x00019d70


	//   ....[197]....
        /*0c98*/ 	.word	0x00019e00


	//   ....[198]....
        /*0c9c*/ 	.word	0x00019e50


	//   ....[199]....
        /*0ca0*/ 	.word	0x00019ea0


	//   ....[200]....
        /*0ca4*/ 	.word	0x0001a100


	//   ....[201]....
        /*0ca8*/ 	.word	0x0001a150


	//   ....[202]....
        /*0cac*/ 	.word	0x0001a1e0


	//   ....[203]....
        /*0cb0*/ 	.word	0x0001a270


	//   ....[204]....
        /*0cb4*/ 	.word	0x0001a300


	//   ....[205]....
        /*0cb8*/ 	.word	0x0001a390


	//   ....[206]....
        /*0cbc*/ 	.word	0x0001a420


	//   ....[207]....
        /*0cc0*/ 	.word	0x0001a4b0


	//   ....[208]....
        /*0cc4*/ 	.word	0x0001a570


	//   ....[209]....
        /*0cc8*/ 	.word	0x0001a850


	//   ....[210]....
        /*0ccc*/ 	.word	0x0001a940


	//   ....[211]....
        /*0cd0*/ 	.word	0x0001a9e0


	//   ....[212]....
        /*0cd4*/ 	.word	0x0001aa40


	//   ....[213]....
        /*0cd8*/ 	.word	0x0001ab30


	//   ....[214]....
        /*0cdc*/ 	.word	0x0001aba0


	//   ....[215]....
        /*0ce0*/ 	.word	0x0001ac90


	//   ....[216]....
        /*0ce4*/ 	.word	0x0001ad00


	//   ....[217]....
        /*0ce8*/ 	.word	0x0001adf0


	//   ....[218]....
        /*0cec*/ 	.word	0x0001ae60


	//   ....[219]....
        /*0cf0*/ 	.word	0x0001af50


	//   ....[220]....
        /*0cf4*/ 	.word	0x0001afc0


	//   ....[221]....
        /*0cf8*/ 	.word	0x0001b060


	//   ....[222]....
        /*0cfc*/ 	.word	0x0001b150


	//   ....[223]....
        /*0d00*/ 	.word	0x0001b210


	//   ....[224]....
        /*0d04*/ 	.word	0x0001b270


	//   ....[225]....
        /*0d08*/ 	.word	0x0001b360


	//   ....[226]....
        /*0d0c*/ 	.word	0x0001b3c0


	//   ....[227]....
        /*0d10*/ 	.word	0x0001b4b0


	//   ....[228]....
        /*0d14*/ 	.word	0x0001b510


	//   ....[229]....
        /*0d18*/ 	.word	0x0001b610


	//   ....[230]....
        /*0d1c*/ 	.word	0x0001b680


	//   ....[231]....
        /*0d20*/ 	.word	0x0001b720


	//   ....[232]....
        /*0d24*/ 	.word	0x0001b7f0


	//   ....[233]....
        /*0d28*/ 	.word	0x0001b890


	//   ....[234]....
        /*0d2c*/ 	.word	0x0001b960


	//   ....[235]....
        /*0d30*/ 	.word	0x0001ba00


	//   ....[236]....
        /*0d34*/ 	.word	0x0001bab0


	//   ....[237]....
        /*0d38*/ 	.word	0x0001bb90


	//   ....[238]....
        /*0d3c*/ 	.word	0x0001bdc0


	//   ....[239]....
        /*0d40*/ 	.word	0x0001be70


	//   ....[240]....
        /*0d44*/ 	.word	0x0001bf40


	//   ....[241]....
        /*0d48*/ 	.word	0x0001c030


	//   ....[242]....
        /*0d4c*/ 	.word	0x0001c0f0


	//   ....[243]....
        /*0d50*/ 	.word	0x0001c1b0


	//   ....[244]....
        /*0d54*/ 	.word	0x0001c270


	//   ....[245]....
        /*0d58*/ 	.word	0x0001c330


	//   ....[246]....
        /*0d5c*/ 	.word	0x0001c3f0


	//   ....[247]....
        /*0d60*/ 	.word	0x0001c4b0


	//   ....[248]....
        /*0d64*/ 	.word	0x0001c570


	//   ....[249]....
        /*0d68*/ 	.word	0x0001c630


	//   ....[250]....
        /*0d6c*/ 	.word	0x0001c6f0


	//   ....[251]....
        /*0d70*/ 	.word	0x0001c7a0


	//   ....[252]....
        /*0d74*/ 	.word	0x0001c800


	//   ....[253]....
        /*0d78*/ 	.word	0x0001c8e0


	//   ....[254]....
        /*0d7c*/ 	.word	0x0001ca20


	//   ....[255]....
        /*0d80*/ 	.word	0x0001cb00


	//   ....[0]....
        /*0d84*/ 	.word	0x0001cb80


	//   ....[1]....
        /*0d88*/ 	.word	0x0001ccb0


	//   ....[2]....
        /*0d8c*/ 	.word	0x0001cd10


	//   ....[3]....
        /*0d90*/ 	.word	0x0001ce20


	//   ....[4]....
        /*0d94*/ 	.word	0x0001ce80


	//   ....[5]....
        /*0d98*/ 	.word	0x0001cf90


	//   ....[6]....
        /*0d9c*/ 	.word	0x0001cff0


	//   ....[7]....
        /*0da0*/ 	.word	0x0001d100


	//   ....[8]....
        /*0da4*/ 	.word	0x0001d160


	//   ....[9]....
        /*0da8*/ 	.word	0x0001d220


	//   ....[10]....
        /*0dac*/ 	.word	0x0001d380


	//   ....[11]....
        /*0db0*/ 	.word	0x0001d420


	//   ....[12]....
        /*0db4*/ 	.word	0x0001d480


	//   ....[13]....
        /*0db8*/ 	.word	0x0001d530


	//   ....[14]....
        /*0dbc*/ 	.word	0x0001d590


	//   ....[15]....
        /*0dc0*/ 	.word	0x0001d640


	//   ....[16]....
        /*0dc4*/ 	.word	0x0001d6a0


	//   ....[17]....
        /*0dc8*/ 	.word	0x0001d750


	//   ....[18]....
        /*0dcc*/ 	.word	0x0001d7b0


	//   ....[19]....
        /*0dd0*/ 	.word	0x0001d860


	//   ....[20]....
        /*0dd4*/ 	.word	0x0001d8c0


	//   ....[21]....
        /*0dd8*/ 	.word	0x0001d970


	//   ....[22]....
        /*0ddc*/ 	.word	0x0001da60


	//   ....[23]....
        /*0de0*/ 	.word	0x0001db00


	//   ....[24]....
        /*0de4*/ 	.word	0x0001db60


	//   ....[25]....
        /*0de8*/ 	.word	0x0001dc30


	//   ....[26]....
        /*0dec*/ 	.word	0x0001dc90


	//   ....[27]....
        /*0df0*/ 	.word	0x0001dd60


	//   ....[28]....
        /*0df4*/ 	.word	0x0001ddc0


	//   ....[29]....
        /*0df8*/ 	.word	0x0001de90


	//   ....[30]....
        /*0dfc*/ 	.word	0x0001def0


	//   ....[31]....
        /*0e00*/ 	.word	0x0001dfc0


	//   ....[32]....
        /*0e04*/ 	.word	0x0001e020


	//   ....[33]....
        /*0e08*/ 	.word	0x0001e0f0


	//   ....[34]....
        /*0e0c*/ 	.word	0x0001e180


	//   ....[35]....
        /*0e10*/ 	.word	0x0001e220


	//   ....[36]....
        /*0e14*/ 	.word	0x0001e340


	//   ....[37]....
        /*0e18*/ 	.word	0x0001e3b0


	//   ....[38]....
        /*0e1c*/ 	.word	0x0001e420


	//   ....[39]....
        /*0e20*/ 	.word	0x0001e490


	//   ....[40]....
        /*0e24*/ 	.word	0x0001e500


	//   ....[41]....
        /*0e28*/ 	.word	0x0001e580


	//   ....[42]....
        /*0e2c*/ 	.word	0x0001e610


	//   ....[43]....
        /*0e30*/ 	.word	0x0001e6a0


	//   ....[44]....
        /*0e34*/ 	.word	0x0001e710


	//   ....[45]....
        /*0e38*/ 	.word	0x0001e780


	//   ....[46]....
        /*0e3c*/ 	.word	0x0001e7f0


	//   ....[47]....
        /*0e40*/ 	.word	0x0001e870


	//   ....[48]....
        /*0e44*/ 	.word	0x0001e8e0


	//   ....[49]....
        /*0e48*/ 	.word	0x0001e980


	//   ....[50]....
        /*0e4c*/ 	.word	0x0001ea10


	//   ....[51]....
        /*0e50*/ 	.word	0x0001eb30


	//----- nvinfo : EIATTR_REG_RECONFIG
	.align		4
.L_1272:
        /*0e54*/ 	.byte	0x01, 0x54
	.zero		2


	//----- nvinfo : EIATTR_SYSCALL_OFFSETS
	.align		4
        /*0e58*/ 	.byte	0x04, 0x46
        /*0e5a*/ 	.short	(.L_1274 - .L_1273)


	//   ....[0]....
.L_1273:
        /*0e5c*/ 	.word	0x00001810


	//   ....[1]....
        /*0e60*/ 	.word	0x00001960


	//   ....[2]....
        /*0e64*/ 	.word	0x00006300


	//   ....[3]....
        /*0e68*/ 	.word	0x00006680


	//   ....[4]....
        /*0e6c*/ 	.word	0x00014510


	//   ....[5]....
        /*0e70*/ 	.word	0x00014660


	//   ....[6]....
        /*0e74*/ 	.word	0x00014750


	//   ....[7]....
        /*0e78*/ 	.word	0x000155c0


	//   ....[8]....
        /*0e7c*/ 	.word	0x00016110


	//----- nvinfo : EIATTR_MBARRIER_INSTR_OFFSETS
	.align		4
.L_1274:
        /*0e80*/ 	.byte	0x04, 0x39
        /*0e82*/ 	.short	(.L_1276 - .L_1275)


	//   ....[0]....
.L_1275:
        /*0e84*/ 	.word	0x00000260
        /*0e88*/ 	.word	0x000000ff
        /*0e8c*/ 	.word	0x00032400
        /*0e90*/ 	.short	0x0100
        /*0e92*/ 	.byte	0x08
	.zero		1


	//   ....[1]....
        /*0e94*/ 	.word	0x00000270
        /*0e98*/ 	.word	0x000000ff
        /*0e9c*/ 	.word	0x00032410
        /*0ea0*/ 	.short	0x0100
        /*0ea2*/ 	.byte	0x08
	.zero		1


	//   ....[2]....
        /*0ea4*/ 	.word	0x00000280
        /*0ea8*/ 	.word	0x000000ff
        /*0eac*/ 	.word	0x00032420
        /*0eb0*/ 	.short	0x0100
        /*0eb2*/ 	.byte	0x08
	.zero		1


	//   ....[3]....
        /*0eb4*/ 	.word	0x00000370
        /*0eb8*/ 	.word	0x000000ff
        /*0ebc*/ 	.word	0x00032430
        /*0ec0*/ 	.short	0x0100
        /*0ec2*/ 	.byte	0x08
	.zero		1


	//   ....[4]....
        /*0ec4*/ 	.word	0x00000380
        /*0ec8*/ 	.word	0x000000ff
        /*0ecc*/ 	.word	0x00032440
        /*0ed0*/ 	.short	0x0100
        /*0ed2*/ 	.byte	0x08
	.zero		1


	//   ....[5]....
        /*0ed4*/ 	.word	0x00000390
        /*0ed8*/ 	.word	0x000000ff
        /*0edc*/ 	.word	0x00032438
        /*0ee0*/ 	.short	0x0100
        /*0ee2*/ 	.byte	0x08
	.zero		1


	//   ....[6]....
        /*0ee4*/ 	.word	0x000003a0
        /*0ee8*/ 	.word	0x000000ff
        /*0eec*/ 	.word	0x00032448
        /*0ef0*/ 	.short	0x0100
        /*0ef2*/ 	.byte	0x08
	.zero		1


	//   ....[7]....
        /*0ef4*/ 	.word	0x000004d0
        /*0ef8*/ 	.word	0x000000ff
        /*0efc*/ 	.word	0x00032450
        /*0f00*/ 	.short	0x0100
        /*0f02*/ 	.byte	0x08
	.zero		1


	//   ....[8]....
        /*0f04*/ 	.word	0x000004e0
        /*0f08*/ 	.word	0x000000ff
        /*0f0c*/ 	.word	0x00032460
        /*0f10*/ 	.short	0x0100
        /*0f12*/ 	.byte	0x08
	.zero		1


	//   ....[9]....
        /*0f14*/ 	.word	0x000004f0
        /*0f18*/ 	.word	0x000000ff
        /*0f1c*/ 	.word	0x00032458
        /*0f20*/ 	.short	0x0100
        /*0f22*/ 	.byte	0x08
	.zero		1


	//   ....[10]....
        /*0f24*/ 	.word	0x00000500
        /*0f28*/ 	.word	0x000000ff
        /*0f2c*/ 	.word	0x00032468
        /*0f30*/ 	.short	0x0100
        /*0f32*/ 	.byte	0x08
	.zero		1


	//   ....[11]....
        /*0f34*/ 	.word	0x000005f0
        /*0f38*/ 	.word	0x000000ff
        /*0f3c*/ 	.word	0x00032470
        /*0f40*/ 	.short	0x0100
        /*0f42*/ 	.byte	0x06
	.zero		1


	//   ....[12]....
        /*0f44*/ 	.word	0x00000600
        /*0f48*/ 	.word	0x000000ff
        /*0f4c*/ 	.word	0x00032480
        /*0f50*/ 	.short	0x0100
        /*0f52*/ 	.byte	0x06
	.zero		1


	//   ....[13]....
        /*0f54*/ 	.word	0x00000610
        /*0f58*/ 	.word	0x000000ff
        /*0f5c*/ 	.word	0x00032478
        /*0f60*/ 	.short	0x0100
        /*0f62*/ 	.byte	0x06
	.zero		1


	//   ....[14]....
        /*0f64*/ 	.word	0x00000620
        /*0f68*/ 	.word	0x000000ff
        /*0f6c*/ 	.word	0x00032488
        /*0f70*/ 	.short	0x0100
        /*0f72*/ 	.byte	0x06
	.zero		1


	//   ....[15]....
        /*0f74*/ 	.word	0x00000750
        /*0f78*/ 	.word	0x000000ff
        /*0f7c*/ 	.word	0x00032490
        /*0f80*/ 	.short	0x0100
        /*0f82*/ 	.byte	0x08
	.zero		1


	//   ....[16]....
        /*0f84*/ 	.word	0x00000760
        /*0f88*/ 	.word	0x000000ff
        /*0f8c*/ 	.word	0x000324a0
        /*0f90*/ 	.short	0x0100
        /*0f92*/ 	.byte	0x08
	.zero		1


	//   ....[17]....
        /*0f94*/ 	.word	0x00000770
        /*0f98*/ 	.word	0x000000ff
        /*0f9c*/ 	.word	0x00032498
        /*0fa0*/ 	.short	0x0100
        /*0fa2*/ 	.byte	0x08
	.zero		1


	//   ....[18]....
        /*0fa4*/ 	.word	0x00000780
        /*0fa8*/ 	.word	0x000000ff
        /*0fac*/ 	.word	0x000324a8
        /*0fb0*/ 	.short	0x0100
        /*0fb2*/ 	.byte	0x08
	.zero		1


	//   ....[19]....
        /*0fb4*/ 	.word	0x000008b0
        /*0fb8*/ 	.word	0x000000ff
        /*0fbc*/ 	.word	0x000324b0
        /*0fc0*/ 	.short	0x0100
        /*0fc2*/ 	.byte	0x08
	.zero		1


	//   ....[20]....
        /*0fc4*/ 	.word	0x000008c0
        /*0fc8*/ 	.word	0x000000ff
        /*0fcc*/ 	.word	0x000324c0
        /*0fd0*/ 	.short	0x0100
        /*0fd2*/ 	.byte	0x08
	.zero		1


	//   ....[21]....
        /*0fd4*/ 	.word	0x000008d0
        /*0fd8*/ 	.word	0x000000ff
        /*0fdc*/ 	.word	0x000324b8
        /*0fe0*/ 	.short	0x0100
        /*0fe2*/ 	.byte	0x08
	.zero		1


	//   ....[22]....
        /*0fe4*/ 	.word	0x000008e0
        /*0fe8*/ 	.word	0x000000ff
        /*0fec*/ 	.word	0x000324c8
        /*0ff0*/ 	.short	0x0100
        /*0ff2*/ 	.byte	0x08
	.zero		1


	//   ....[23]....
        /*0ff4*/ 	.word	0x00002be0
        /*0ff8*/ 	.word	0x00000004
        /*0ffc*/ 	.word	0x00032490
        /*1000*/ 	.short	0x010a
        /*1002*/ 	.byte	0x3f
	.zero		1


	//   ....[24]....
        /*1004*/ 	.word	0x00003e10
        /*1008*/ 	.word	0x00000004
        /*100c*/ 	.word	0x00032490
        /*1010*/ 	.short	0x010a
        /*1012*/ 	.byte	0x3f
	.zero		1


	//   ....[25]....
        /*1014*/ 	.word	0x00004e40
        /*1018*/ 	.word	0x00000004
        /*101c*/ 	.word	0x00032490
        /*1020*/ 	.short	0x010a
        /*1022*/ 	.byte	0x3f
	.zero		1


	//   ....[26]....
        /*1024*/ 	.word	0x000052f0
        /*1028*/ 	.word	0x0000000b
        /*102c*/ 	.word	0x00000000
        /*1030*/ 	.short	0x0101
        /*1032*/ 	.byte	0x3f
	.zero		1


	//   ....[27]....
        /*1034*/ 	.word	0x00005330
        /*1038*/ 	.word	0x00000004
        /*103c*/ 	.word	0x000324b0
        /*1040*/ 	.short	0x010a
        /*1042*/ 	.byte	0x3f
	.zero		1


	//   ....[28]....
        /*1044*/ 	.word	0x00005b70
        /*1048*/ 	.word	0x00000004
        /*104c*/ 	.word	0x00000000
        /*1050*/ 	.short	0x0101
        /*1052*/ 	.byte	0x3f
	.zero		1


	//   ....[29]....
        /*1054*/ 	.word	0x000063a0
        /*1058*/ 	.word	0x00000013
        /*105c*/ 	.word	0x00032400
        /*1060*/ 	.short	0x010a
        /*1062*/ 	.byte	0x3f
	.zero		1


	//   ....[30]....
        /*1064*/ 	.word	0x000063f0
        /*1068*/ 	.word	0x00000013
        /*106c*/ 	.word	0x00032400
        /*1070*/ 	.short	0x010a
        /*1072*/ 	.byte	0x3f
	.zero		1


	//   ....[31]....
        /*1074*/ 	.word	0x00006a40
        /*1078*/ 	.word	0x00000013
        /*107c*/ 	.word	0x00032400
        /*1080*/ 	.short	0x010a
        /*1082*/ 	.byte	0x3f
	.zero		1


	//   ....[32]....
        /*1084*/ 	.word	0x00007980
        /*1088*/ 	.word	0x00000013
        /*108c*/ 	.word	0x00032400
        /*1090*/ 	.short	0x010a
        /*1092*/ 	.byte	0x3f
	.zero		1


	//   ....[33]....
        /*1094*/ 	.word	0x00008870
        /*1098*/ 	.word	0x00000003
        /*109c*/ 	.word	0x00032430
        /*10a0*/ 	.short	0x010a
        /*10a2*/ 	.byte	0x3f
	.zero		1


	//   ....[34]....
        /*10a4*/ 	.word	0x000088e0
        /*10a8*/ 	.word	0x00000003
        /*10ac*/ 	.word	0x00032430
        /*10b0*/ 	.short	0x010a
        /*10b2*/ 	.byte	0x3f
	.zero		1


	//   ....[35]....
        /*10b4*/ 	.word	0x00008ce0
        /*10b8*/ 	.word	0x00000013
        /*10bc*/ 	.word	0x00032410
        /*10c0*/ 	.short	0x010a
        /*10c2*/ 	.byte	0x3f
	.zero		1


	//   ....[36]....
        /*10c4*/ 	.word	0x00008d30
        /*10c8*/ 	.word	0x00000003
        /*10cc*/ 	.word	0x00032450
        /*10d0*/ 	.short	0x010a
        /*10d2*/ 	.byte	0x3f
	.zero		1


	//   ....[37]....
        /*10d4*/ 	.word	0x00008d70
        /*10d8*/ 	.word	0x00000003
        /*10dc*/ 	.word	0x00032450
        /*10e0*/ 	.short	0x010a
        /*10e2*/ 	.byte	0x3f
	.zero		1


	//   ....[38]....
        /*10e4*/ 	.word	0x0000aaa0
        /*10e8*/ 	.word	0x00000005
        /*10ec*/ 	.word	0x00000000
        /*10f0*/ 	.short	0x0101
        /*10f2*/ 	.byte	0x3f
	.zero		1


	//   ....[39]....
        /*10f4*/ 	.word	0x0000b620
        /*10f8*/ 	.word	0x00000003
        /*10fc*/ 	.word	0x00000000
        /*1100*/ 	.short	0x0101
        /*1102*/ 	.byte	0x3f
	.zero		1


	//   ....[40]....
        /*1104*/ 	.word	0x0000b730
        /*1108*/ 	.word	0x00000003
        /*110c*/ 	.word	0x00032430
        /*1110*/ 	.short	0x010a
        /*1112*/ 	.byte	0x3f
	.zero		1


	//   ....[41]....
        /*1114*/ 	.word	0x0000b7a0
        /*1118*/ 	.word	0x00000003
        /*111c*/ 	.word	0x00032430
        /*1120*/ 	.short	0x010a
        /*1122*/ 	.byte	0x3f
	.zero		1


	//   ....[42]....
        /*1124*/ 	.word	0x0000ba50
        /*1128*/ 	.word	0x00000003
        /*112c*/ 	.word	0x00032450
        /*1130*/ 	.short	0x010a
        /*1132*/ 	.byte	0x3f
	.zero		1


	//   ....[43]....
        /*1134*/ 	.word	0x0000ba90
        /*1138*/ 	.word	0x00000003
        /*113c*/ 	.word	0x00032450
        /*1140*/ 	.short	0x010a
        /*1142*/ 	.byte	0x3f
	.zero		1


	//   ....[44]....
        /*1144*/ 	.word	0x0000d790
        /*1148*/ 	.word	0x00000007
        /*114c*/ 	.word	0x00000000
        /*1150*/ 	.short	0x0101
        /*1152*/ 	.byte	0x3f
	.zero		1


	//   ....[45]....
        /*1154*/ 	.word	0x0000e4b0
        /*1158*/ 	.word	0x00000003
        /*115c*/ 	.word	0x00000000
        /*1160*/ 	.short	0x0101
        /*1162*/ 	.byte	0x3f
	.zero		1


	//   ....[46]....
        /*1164*/ 	.word	0x00010a50
        /*1168*/ 	.word	0x00000000
        /*116c*/ 	.word	0x00000000
        /*1170*/ 	.short	0x0101
        /*1172*/ 	.byte	0x3f
	.zero		1


	//   ....[47]....
        /*1174*/ 	.word	0x000131a0
        /*1178*/ 	.word	0x00000017
        /*117c*/ 	.word	0x00032420
        /*1180*/ 	.short	0x010a
        /*1182*/ 	.byte	0x3f
	.zero		1


	//   ....[48]....
        /*1184*/ 	.word	0x00013250
        /*1188*/ 	.word	0x00000003
        /*118c*/ 	.word	0x000324a0
        /*1190*/ 	.short	0x010a
        /*1192*/ 	.byte	0x3f
	.zero		1


	//   ....[49]....
        /*1194*/ 	.word	0x00013480
        /*1198*/ 	.word	0x00000003
        /*119c*/ 	.word	0x000324c0
        /*11a0*/ 	.short	0x010a
        /*11a2*/ 	.byte	0x3f
	.zero		1


	//   ....[50]....
        /*11a4*/ 	.word	0x00013ab0
        /*11a8*/ 	.word	0x00000006
        /*11ac*/ 	.word	0x000324a0
        /*11b0*/ 	.short	0x010a
        /*11b2*/ 	.byte	0x3f
	.zero		1


	//   ....[51]....
        /*11b4*/ 	.word	0x00013cd0
        /*11b8*/ 	.word	0x00000006
        /*11bc*/ 	.word	0x000324c0
        /*11c0*/ 	.short	0x010a
        /*11c2*/ 	.byte	0x3f
	.zero		1


	//   ....[52]....
        /*11c4*/ 	.word	0x00014ca0
        /*11c8*/ 	.word	0x0000001e
        /*11cc*/ 	.word	0x00032440
        /*11d0*/ 	.short	0x010a
        /*11d2*/ 	.byte	0x3f
	.zero		1


	//   ....[53]....
        /*11d4*/ 	.word	0x00015300
        /*11d8*/ 	.word	0x0000001e
        /*11dc*/ 	.word	0x00032430
        /*11e0*/ 	.short	0x0107
        /*11e2*/ 	.byte	0x3f
	.zero		1


	//   ....[54]....
        /*11e4*/ 	.word	0x000153d0
        /*11e8*/ 	.word	0x0000001e
        /*11ec*/ 	.word	0x00032430
        /*11f0*/ 	.short	0x0101
        /*11f2*/ 	.byte	0x3f
	.zero		1


	//   ....[55]....
        /*11f4*/ 	.word	0x00015f50
        /*11f8*/ 	.word	0x00000017
        /*11fc*/ 	.word	0x00032400
        /*1200*/ 	.short	0x0107
        /*1202*/ 	.byte	0x3f
	.zero		1


	//   ....[56]....
        /*1204*/ 	.word	0x00015fe0
        /*1208*/ 	.word	0x00000017
        /*120c*/ 	.word	0x00032400
        /*1210*/ 	.short	0x0101
        /*1212*/ 	.byte	0x3f
	.zero		1


	//   ....[57]....
        /*1214*/ 	.word	0x00016a80
        /*1218*/ 	.word	0x00000017
        /*121c*/ 	.word	0x00032410
        /*1220*/ 	.short	0x0107
        /*1222*/ 	.byte	0x3f
	.zero		1


	//   ....[58]....
        /*1224*/ 	.word	0x00016b80
        /*1228*/ 	.word	0x00000017
        /*122c*/ 	.word	0x00032410
        /*1230*/ 	.short	0x0101
        /*1232*/ 	.byte	0x3f
	.zero		1


	//   ....[59]....
        /*1234*/ 	.word	0x00016ba0
        /*1238*/ 	.word	0x00000017
        /*123c*/ 	.word	0x00032420
        /*1240*/ 	.short	0x010a
        /*1242*/ 	.byte	0x3f
	.zero		1


	//   ....[60]....
        /*1244*/ 	.word	0x00016c80
        /*1248*/ 	.word	0x0000001e
        /*124c*/ 	.word	0x00032460
        /*1250*/ 	.short	0x010a
        /*1252*/ 	.byte	0x3f
	.zero		1


	//   ....[61]....
        /*1254*/ 	.word	0x000173d0
        /*1258*/ 	.word	0x0000001e
        /*125c*/ 	.word	0x00032450
        /*1260*/ 	.short	0x0107
        /*1262*/ 	.byte	0x3f
	.zero		1


	//   ....[62]....
        /*1264*/ 	.word	0x000174a0
        /*1268*/ 	.word	0x0000001e
        /*126c*/ 	.word	0x00032450
        /*1270*/ 	.short	0x0101
        /*1272*/ 	.byte	0x3f
	.zero		1


	//   ....[63]....
        /*1274*/ 	.word	0x000177f0
        /*1278*/ 	.word	0x00000004
        /*127c*/ 	.word	0x00032440
        /*1280*/ 	.short	0x010a
        /*1282*/ 	.byte	0x3f
	.zero		1


	//   ....[64]....
        /*1284*/ 	.word	0x00017bd0
        /*1288*/ 	.word	0x00000004
        /*128c*/ 	.word	0x00032430
        /*1290*/ 	.short	0x0107
        /*1292*/ 	.byte	0x3f
	.zero		1


	//   ....[65]....
        /*1294*/ 	.word	0x00017c90
        /*1298*/ 	.word	0x00000004
        /*129c*/ 	.word	0x00032430
        /*12a0*/ 	.short	0x0101
        /*12a2*/ 	.byte	0x3f
	.zero		1


	//   ....[66]....
        /*12a4*/ 	.word	0x00017cc0
        /*12a8*/ 	.word	0x00000004
        /*12ac*/ 	.word	0x00032460
        /*12b0*/ 	.short	0x010a
        /*12b2*/ 	.byte	0x3f
	.zero		1


	//   ....[67]....
        /*12b4*/ 	.word	0x000181e0
        /*12b8*/ 	.word	0x00000004
        /*12bc*/ 	.word	0x00032450
        /*12c0*/ 	.short	0x0107
        /*12c2*/ 	.byte	0x3f
	.zero		1


	//   ....[68]....
        /*12c4*/ 	.word	0x000182a0
        /*12c8*/ 	.word	0x00000004
        /*12cc*/ 	.word	0x00032450
        /*12d0*/ 	.short	0x0101
        /*12d2*/ 	.byte	0x3f
	.zero		1


	//   ....[69]....
        /*12d4*/ 	.word	0x00018ee0
        /*12d8*/ 	.word	0x00000005
        /*12dc*/ 	.word	0x00032420
        /*12e0*/ 	.short	0x010a
        /*12e2*/ 	.byte	0x3f
	.zero		1


	//   ....[70]....
        /*12e4*/ 	.word	0x00019050
        /*12e8*/ 	.word	0x00000003
        /*12ec*/ 	.word	0x00032440
        /*12f0*/ 	.short	0x010a
        /*12f2*/ 	.byte	0x3f
	.zero		1


	//   ....[71]....
        /*12f4*/ 	.word	0x000190f0
        /*12f8*/ 	.word	0x00000019
        /*12fc*/ 	.word	0x00032440
        /*1300*/ 	.short	0x010a
        /*1302*/ 	.byte	0x3f
	.zero		1


	//   ....[72]....
        /*1304*/ 	.word	0x00019130
        /*1308*/ 	.word	0x00000003
        /*130c*/ 	.word	0x00032460
        /*1310*/ 	.short	0x010a
        /*1312*/ 	.byte	0x3f
	.zero		1


	//   ....[73]....
        /*1314*/ 	.word	0x00019170
        /*1318*/ 	.word	0x00000019
        /*131c*/ 	.word	0x00032460
        /*1320*/ 	.short	0x010a
        /*1322*/ 	.byte	0x3f
	.zero		1


	//   ....[74]....
        /*1324*/ 	.word	0x000191d0
        /*1328*/ 	.word	0x00000004
        /*132c*/ 	.word	0x00032490
        /*1330*/ 	.short	0x010a
        /*1332*/ 	.byte	0x3f
	.zero		1


	//   ....[75]....
        /*1334*/ 	.word	0x00019480
        /*1338*/ 	.word	0x00000004
        /*133c*/ 	.word	0x00032490
        /*1340*/ 	.short	0x010a
        /*1342*/ 	.byte	0x3f
	.zero		1


	//   ....[76]....
        /*1344*/ 	.word	0x00019730
        /*1348*/ 	.word	0x00000004
        /*134c*/ 	.word	0x00032490
        /*1350*/ 	.short	0x010a
        /*1352*/ 	.byte	0x3f
	.zero		1


	//   ....[77]....
        /*1354*/ 	.word	0x000199c0
        /*1358*/ 	.word	0x00000004
        /*135c*/ 	.word	0x000324b0
        /*1360*/ 	.short	0x010a
        /*1362*/ 	.byte	0x3f
	.zero		1


	//   ....[78]....
        /*1364*/ 	.word	0x00019cc0
        /*1368*/ 	.word	0x00000013
        /*136c*/ 	.word	0x00032400
        /*1370*/ 	.short	0x010a
        /*1372*/ 	.byte	0x3f
	.zero		1


	//   ....[79]....
        /*1374*/ 	.word	0x00019ed0
        /*1378*/ 	.word	0x00000013
        /*137c*/ 	.word	0x00032400
        /*1380*/ 	.short	0x010a
        /*1382*/ 	.byte	0x3f
	.zero		1


	//   ....[80]....
        /*1384*/ 	.word	0x00019f20
        /*1388*/ 	.word	0x00000003
        /*138c*/ 	.word	0x00032430
        /*1390*/ 	.short	0x010a
        /*1392*/ 	.byte	0x3f
	.zero		1


	//   ....[81]....
        /*1394*/ 	.word	0x00019f70
        /*1398*/ 	.word	0x00000013
        /*139c*/ 	.word	0x00032410
        /*13a0*/ 	.short	0x010a
        /*13a2*/ 	.byte	0x3f
	.zero		1


	//   ....[82]....
        /*13a4*/ 	.word	0x00019fc0
        /*13a8*/ 	.word	0x00000003
        /*13ac*/ 	.word	0x00032450
        /*13b0*/ 	.short	0x010a
        /*13b2*/ 	.byte	0x3f
	.zero		1


	//   ....[83]....
        /*13b4*/ 	.word	0x0001a010
        /*13b8*/ 	.word	0x00000003
        /*13bc*/ 	.word	0x00032430
        /*13c0*/ 	.short	0x010a
        /*13c2*/ 	.byte	0x3f
	.zero		1


	//   ....[84]....
        /*13c4*/ 	.word	0x0001a060
        /*13c8*/ 	.word	0x00000003
        /*13cc*/ 	.word	0x00032450
        /*13d0*/ 	.short	0x010a
        /*13d2*/ 	.byte	0x3f
	.zero		1


	//   ....[85]....
        /*13d4*/ 	.word	0x0001a630
        /*13d8*/ 	.word	0x00000017
        /*13dc*/ 	.word	0x00032420
        /*13e0*/ 	.short	0x010a
        /*13e2*/ 	.byte	0x3f
	.zero		1


	//   ....[86]....
        /*13e4*/ 	.word	0x0001a680
        /*13e8*/ 	.word	0x00000003
        /*13ec*/ 	.word	0x000324a0
        /*13f0*/ 	.short	0x010a
        /*13f2*/ 	.byte	0x3f
	.zero		1


	//   ....[87]....
        /*13f4*/ 	.word	0x0001a6d0
        /*13f8*/ 	.word	0x00000003
        /*13fc*/ 	.word	0x000324c0
        /*1400*/ 	.short	0x010a
        /*1402*/ 	.byte	0x3f
	.zero		1


	//   ....[88]....
        /*1404*/ 	.word	0x0001a720
        /*1408*/ 	.word	0x00000006
        /*140c*/ 	.word	0x000324a0
        /*1410*/ 	.short	0x010a
        /*1412*/ 	.byte	0x3f
	.zero		1


	//   ....[89]....
        /*1414*/ 	.word	0x0001a770
        /*1418*/ 	.word	0x00000006
        /*141c*/ 	.word	0x000324c0
        /*1420*/ 	.short	0x010a
        /*1422*/ 	.byte	0x3f
	.zero		1


	//   ....[90]....
        /*1424*/ 	.word	0x0001a890
        /*1428*/ 	.word	0x0000001e
        /*142c*/ 	.word	0x00032440
        /*1430*/ 	.short	0x010a
        /*1432*/ 	.byte	0x3f
	.zero		1


	//   ....[91]....
        /*1434*/ 	.word	0x0001c920
        /*1438*/ 	.word	0x00000017
        /*143c*/ 	.word	0x00032420
        /*1440*/ 	.short	0x010a
        /*1442*/ 	.byte	0x3f
	.zero		1


	//   ....[92]....
        /*1444*/ 	.word	0x0001c970
        /*1448*/ 	.word	0x0000001e
        /*144c*/ 	.word	0x00032460
        /*1450*/ 	.short	0x010a
        /*1452*/ 	.byte	0x3f
	.zero		1


	//   ....[93]....
        /*1454*/ 	.word	0x0001d2d0
        /*1458*/ 	.word	0x00000004
        /*145c*/ 	.word	0x00032440
        /*1460*/ 	.short	0x010a
        /*1462*/ 	.byte	0x3f
	.zero		1


	//   ....[94]....
        /*1464*/ 	.word	0x0001d9b0
        /*1468*/ 	.word	0x00000004
        /*146c*/ 	.word	0x00032460
        /*1470*/ 	.short	0x010a
        /*1472*/ 	.byte	0x3f
	.zero		1


	//   ....[95]....
        /*1474*/ 	.word	0x0001ea50
        /*1478*/ 	.word	0x00000005
        /*147c*/ 	.word	0x00032420
        /*1480*/ 	.short	0x010a
        /*1482*/ 	.byte	0x3f
	.zero		1


	//   ....[96]....
        /*1484*/ 	.word	0x0001ebf0
        /*1488*/ 	.word	0x00000003
        /*148c*/ 	.word	0x00032440
        /*1490*/ 	.short	0x010a
        /*1492*/ 	.byte	0x3f
	.zero		1


	//   ....[97]....
        /*1494*/ 	.word	0x0001ec40
        /*1498*/ 	.word	0x00000019
        /*149c*/ 	.word	0x00032440
        /*14a0*/ 	.short	0x010a
        /*14a2*/ 	.byte	0x3f
	.zero		1


	//   ....[98]....
        /*14a4*/ 	.word	0x0001ec90
        /*14a8*/ 	.word	0x00000003
        /*14ac*/ 	.word	0x00032460
        /*14b0*/ 	.short	0x010a
        /*14b2*/ 	.byte	0x3f
	.zero		1


	//----- nvinfo : EIATTR_NUM_MBARRIERS
	.align		4
.L_1276:
        /*14b4*/ 	.byte	0x03, 0x38
        /*14b6*/ 	.short	0x0017


	//----- nvinfo : EIATTR_EXIT_INSTR_OFFSETS
	.align		4
        /*14b8*/ 	.byte	0x04, 0x1c
        /*14ba*/ 	.short	(.L_1278 - .L_1277)


	//   ....[0]....
.L_1277:
        /*14bc*/ 	.word	0x000191c0


	//----- nvinfo : EIATTR_MAX_THREADS
	.align		4
.L_1278:
        /*14c0*/ 	.byte	0x04, 0x05
        /*14c2*/ 	.short	(.L_1280 - .L_1279)
.L_1279:
        /*14c4*/ 	.word	0x00000180
        /*14c8*/ 	.word	0x00000001
        /*14cc*/ 	.word	0x00000001


	//----- nvinfo : EIATTR_CRS_STACK_SIZE
	.align		4
.L_1280:
        /*14d0*/ 	.byte	0x04, 0x1e
        /*14d2*/ 	.short	(.L_1282 - .L_1281)
.L_1281:
        /*14d4*/ 	.word	0x00000000


	//----- nvinfo : EIATTR_CBANK_PARAM_SIZE
	.align		4
.L_1282:
        /*14d8*/ 	.byte	0x03, 0x19
        /*14da*/ 	.short	0x0bf0


	//----- nvinfo : EIATTR_PARAM_CBANK
	.align		4
        /*14dc*/ 	.byte	0x04, 0x0a
        /*14de*/ 	.short	(.L_1284 - .L_1283)
	.align		4
.L_1283:
        /*14e0*/ 	.word	index@(.nv.constant0._ZN7cutlass13device_kernelIN5flash11enable_sm90INS1_16FlashAttnFwdSm90INS1_25CollectiveMainloopFwdSm90ILi2EN4cute5tupleIJNS5_1CILi1EEES8_S8_EEENS6_IJNS7_ILi128EEENS7_ILi96EEENS7_ILi64EEEEEELi256ENS_6half_tEfNS_4arch4Sm90ELb0ELb0ELb1ELb1ELb1ELb1ELb1ELb1ELb0ELb1ELb0ELb0EEENS1_21CollectiveEpilogueFwdINS6_IJSA_NS7_ILi256EEESB_EEES9_SE_SG_Li256ELb1ELb1ELb0ELb0EEENS1_36VarlenDynamicPersistentTileSchedulerILi128ELi96ELi256ELi128ELb0ELb1ELb1ELb0ELb1ELb1EEEEEEEEEvNT_6ParamsE)
        /*14e4*/ 	.short	0x0210
        /*14e6*/ 	.short	0x0bf0


	//----- nvinfo : EIATTR_SW_WAR
	.align		4
.L_1284:
        /*14e8*/ 	.byte	0x04, 0x36
        /*14ea*/ 	.short	(.L_1286 - .L_1285)
.L_1285:
        /*14ec*/ 	.word	0x00000008
.L_1286:


//--------------------- .nv.info._ZN7cutlass13device_kernelIN5flash11enable_sm90INS1_16FlashAttnFwdSm90INS1_25CollectiveMainloopFwdSm90ILi2EN4cute5tupleIJNS5_1CILi1EEES8_S8_EEENS6_IJNS7_ILi128EEENS7_ILi96EEENS7_ILi64EEEEEELi256ENS_6half_tEfNS_4arch4Sm90ELb0ELb1ELb1ELb0ELb1ELb0ELb0ELb1ELb0ELb1ELb0ELb0EEENS1_21CollectiveEpilogueFwdINS6_IJSA_NS7_ILi256EEESB_EEES9_SE_SG_Li256ELb0ELb1ELb0ELb0EEENS1_30DynamicPersistentTileSchedulerILi256ELi128ELb0ELb1ELb1EEEEEEEEEvNT_6ParamsE --------------------------
	.section	.nv.info._ZN7cutlass13device_kernelIN5flash11enable_sm90INS1_16FlashAttnFwdSm90INS1_25CollectiveMainloopFwdSm90ILi2EN4cute5tupleIJNS5_1CILi1EEES8_S8_EEENS6_IJNS7_ILi128EEENS7_ILi96EEENS7_ILi64EEEEEELi256ENS_6half_tEfNS_4arch4Sm90ELb0ELb1ELb1ELb0ELb1ELb0ELb0ELb1ELb0ELb1ELb0ELb0EEENS1_21CollectiveEpilogueFwdINS6_IJSA_NS7_ILi256EEESB_EEES9_SE_SG_Li256ELb0ELb1ELb0ELb0EEENS1_30DynamicPersistentTileSchedulerILi256ELi128ELb0ELb1ELb1EEEEEEEEEvNT_6ParamsE,"",@"SHT_CUDA_INFO"
	.sectionflags	@""
	.align	4


	//----- nvinfo : EIATTR_CUDA_API_VERSION
	.align		4
        /*0000*/ 	.byte	0x04, 0x37
        /*0002*/ 	.short	(.L_1288 - .L_1287)
.L_1287:
        /*0004*/ 	.word	0x00000082


	//----- nvinfo : EIATTR_KPARAM_INFO
	.align		4
.L_1288:
        /*0008*/ 	.byte	0x04, 0x17
        /*000a*/ 	.short	(.L_1290 - .L_1289)
.L_1289:
        /*000c*/ 	.word	0x00000000
        /*0010*/ 	.short	0x0000
        /*0012*/ 	.short	0x0070
        /*0014*/ 	.byte	0x00, 0xf0, 0x01, 0x2a


	//----- nvinfo : EIATTR_SPARSE_MMA_MASK
	.align		4
.L_1290:
        /*0018*/ 	.byte	0x03, 0x50
        /*001a*/ 	.short	0x0000


	//----- nvinfo : EIATTR_MAXREG_COUNT
	.align		4
        /*001c*/ 	.byte	0x03, 0x1b
        /*001e*/ 	.short	0x00a8


	//----- nvinfo : EIATTR_NUM_BARRIERS
	.align		4
        /*0020*/ 	.byte	0x02, 0x4c
        /*0022*/ 	.byte	0x10
	.zero		1


	//----- nvinfo : EIATTR_EXTERNS
	.align		4
        /*0024*/ 	.byte	0x04, 0x0f
        /*0026*/ 	.short	(.L_1292 - .L_1291)


	//   ....[0]....
	.align		4
.L_1291:
        /*0028*/ 	.word	index@(__assertfail)


	//----- nvinfo : EIATTR_ANNOTATIONS
	.align		4
.L_1292:
        /*002c*/ 	.byte	0x04, 0x55
        /*002e*/ 	.short	(.L_1294 - .L_1293)


	//   ....[0]....
.L_1293:
        /* <DEDUP_REMOVED lines=9> */


	//----- nvinfo : EIATTR_MERCURY_ISA_VERSION
	.align		4
.L_1294:
        /*00b0*/ 	.byte	0x03, 0x5f
        /*00b2*/ 	.short	0x0101


	//----- nvinfo : EIATTR_INT_WARP_WIDE_INSTR_OFFSETS
	.align		4
        /*00b4*/ 	.byte	0x04, 0x31
        /*00b6*/ 	.short	(.L_1296 - .L_1295)


	//   ....[0]....
.L_1295:
        /*00b8*/ 	.word	0x000000c0


	//   ....[1]....
        /*00bc*/ 	.word	0x000000d0


	//   ....[2]....
        /*00c0*/ 	.word	0x00000170


	//   ....[3]....
        /*00c4*/ 	.word	0x0001aad0


	//   ....[4]....
        /*00c8*/ 	.word	0x0001ab60


	//   ....[5]....
        /*00cc*/ 	.word	0x0001d940


	//   ....[6]....
        /*00d0*/ 	.word	0x0001d9d0


	//----- nvinfo : EIATTR_COOP_GROUP_MASK_REGIDS
	.align		4
.L_1296:
        /*00d4*/ 	.byte	0x04, 0x29
        /*00d6*/ 	.short	(.L_1298 - .L_1297)


	//   ....[0]....
.L_1297:
        /*00d8*/ 	.word	0xffffffff


	//   ....[1]....
        /*00dc*/ 	.word	0xffffffff


	//   ....[2]....
        /*00e0*/ 	.word	0xffffffff


	//   ....[3]....
        /*00e4*/ 	.word	0xffffffff


	//   ....[4]....
        /*00e8*/ 	.word	0xffffffff


	//   ....[5]....
        /*00ec*/ 	.word	0xffffffff


	//   ....[6]....
        /*00f0*/ 	.word	0xffffffff


	//   ....[7]....
        /*00f4*/ 	.word	0xffffffff


	//   ....[8]....
        /*00f8*/ 	.word	0xffffffff


	//   ....[9]....
        /*00fc*/ 	.word	0xffffffff


	//   ....[10]....
        /*0100*/ 	.word	0xffffffff


	//   ....[11]....
        /*0104*/ 	.word	0xffffffff


	//   ....[12]....
        /*0108*/ 	.word	0xffffffff


	//   ....[13]....
        /*010c*/ 	.word	0xffffffff


	//   ....[14]....
        /*0110*/ 	.word	0xffffffff


	//   ....[15]....
        /*0114*/ 	.word	0xffffffff


	//   ....[16]....
        /*0118*/ 	.word	0xffffffff


	//   ....[17]....
        /*011c*/ 	.word	0xffffffff


	//   ....[18]....
        /*0120*/ 	.word	0xffffffff


	//   ....[19]....
        /*0124*/ 	.word	0xffffffff


	//   ....[20]....
        /*0128*/ 	.word	0xffffffff


	//   ....[21]....
        /*012c*/ 	.word	0xffffffff


	//   ....[22]....
        /*0130*/ 	.word	0xffffffff


	//   ....[23]....
        /*0134*/ 	.word	0xffffffff


	//   ....[24]....
        /*0138*/ 	.word	0xffffffff


	//   ....[25]....
        /*013c*/ 	.word	0xffffffff


	//   ....[26]....
        /*0140*/ 	.word	0xffffffff


	//   ....[27]....
        /*0144*/ 	.word	0xffffffff


	//   ....[28]....
        /*0148*/ 	.word	0xffffffff


	//   ....[29]....
        /*014c*/ 	.word	0xffffffff


	//   ....[30]....
        /*0150*/ 	.word	0xffffffff


	//   ....[31]....
        /*0154*/ 	.word	0xffffffff


	//   ....[32]....
        /*0158*/ 	.word	0xffffffff


	//   ....[33]....
        /*015c*/ 	.word	0xffffffff


	//   ....[34]....
        /*0160*/ 	.word	0xffffffff


	//   ....[35]....
        /*0164*/ 	.word	0xffffffff


	//   ....[36]....
        /*0168*/ 	.word	0xffffffff


	//   ....[37]....
        /*016c*/ 	.word	0xffffffff


	//   ....[38]....
        /*0170*/ 	.word	0xffffffff


	//   ....[39]....
        /*0174*/ 	.word	0xffffffff


	//   ....[40]....
        /*0178*/ 	.word	0xffffffff


	//   ....[41]....
        /*017c*/ 	.word	0xffffffff


	//   ....[42]....
        /*0180*/ 	.word	0xffffffff


	//   ....[43]....
        /*0184*/ 	.word	0xffffffff


	//   ....[44]....
        /*0188*/ 	.word	0xffffffff


	//   ....[45]....
        /*018c*/ 	.word	0xffffffff


	//   ....[46]....
        /*0190*/ 	.word	0xffffffff


	//   ....[47]....
        /*0194*/ 	.word	0xffffffff


	//   ....[48]....
        /*0198*/ 	.word	0xffffffff


	//   ....[49]....
        /*019c*/ 	.word	0xffffffff


	//   ....[50]....
        /*01a0*/ 	.word	0xffffffff


	//   ....[51]....
        /*01a4*/ 	.word	0xffffffff


	//   ....[52]....
        /*01a8*/ 	.word	0xffffffff


	//   ....[53]....
        /*01ac*/ 	.word	0xffffffff


	//   ....[54]....
        /*01b0*/ 	.word	0xffffffff


	//   ....[55]....
        /*01b4*/ 	.word	0xffffffff


	//   ....[56]....
        /*01b8*/ 	.word	0xffffffff


	//   ....[57]....
        /*01bc*/ 	.word	0xffffffff


	//   ....[58]....
        /*01c0*/ 	.word	0xffffffff


	//   ....[59]....
        /*01c4*/ 	.word	0xffffffff


	//   ....[60]....
        /*01c8*/ 	.word	0xffffffff


	//   ....[61]....
        /*01cc*/ 	.word	0xffffffff


	//   ....[62]....
        /*01d0*/ 	.word	0xffffffff


	//   ....[63]....
        /*01d4*/ 	.word	0xffffffff


	//   ....[64]....
        /*01d8*/ 	.word	0xffffffff


	//   ....[65]....
        /*01dc*/ 	.word	0xffffffff


	//   ....[66]....
        /*01e0*/ 	.word	0xffffffff


	//   ....[67]....
        /*01e4*/ 	.word	0xffffffff


	//   ....[68]....
        /*01e8*/ 	.word	0xffffffff


	//   ....[69]....
        /*01ec*/ 	.word	0xffffffff


	//   ....[70]....
        /*01f0*/ 	.word	0xffffffff


	//   ....[71]....
        /*01f4*/ 	.word	0xffffffff


	//   ....[72]....
        /*01f8*/ 	.word	0xffffffff


	//   ....[73]....
        /*01fc*/ 	.word	0xffffffff


	//   ....[74]....
        /*0200*/ 	.word	0xffffffff


	//   ....[75]....
        /*0204*/ 	.word	0xffffffff


	//   ....[76]....
        /*0208*/ 	.word	0xffffffff


	//   ....[77]....
        /*020c*/ 	.word	0xffffffff


	//   ....[78]....
        /*0210*/ 	.word	0xffffffff


	//   ....[79]....
        /*0214*/ 	.word	0xffffffff


	//   ....[80]....
        /*0218*/ 	.word	0xffffffff


	//   ....[81]....
        /*021c*/ 	.word	0xffffffff


	//   ....[82]....
        /*0220*/ 	.word	0xffffffff


	//   ....[83]....
        /*0224*/ 	.word	0xffffffff


	//   ....[84]....
        /*0228*/ 	.word	0xffffffff


	//   ....[85]....
        /*022c*/ 	.word	0xffffffff


	//   ....[86]....
        /*0230*/ 	.word	0xffffffff


	//   ....[87]....
        /*0234*/ 	.word	0xffffffff


	//   ....[88]....
        /*0238*/ 	.word	0xffffffff


	//   ....[89]....
        /*023c*/ 	.word	0xffffffff


	//   ....[90]....
        /*0240*/ 	.word	0xffffffff


	//   ....[91]....
        /*0244*/ 	.word	0xffffffff


	//   ....[92]....
        /*0248*/ 	.word	0xffffffff


	//   ....[93]....
        /*024c*/ 	.word	0xffffffff


	//   ....[94]....
        /*0250*/ 	.word	0xffffffff


	//   ....[95]....
        /*0254*/ 	.word	0xffffffff


	//   ....[96]....
        /*0258*/ 	.word	0xffffffff


	//   ....[97]....
        /*025c*/ 	.word	0xffffffff


	//   ....[98]....
        /*0260*/ 	.word	0xffffffff


	//   ....[99]....
        /*0264*/ 	.word	0xffffffff


	//   ....[100]....
        /*0268*/ 	.word	0xffffffff


	//   ....[101]....
        /*026c*/ 	.word	0xffffffff


	//   ....[102]....
        /*0270*/ 	.word	0xffffffff


	//   ....[103]....
        /*0274*/ 	.word	0xffffffff


	//   ....[104]....
        /*0278*/ 	.word	0xffffffff


	//   ....[105]....
        /*027c*/ 	.word	0xffffffff


	//   ....[106]....
        /*0280*/ 	.word	0xffffffff


	//   ....[107]....
        /*0284*/ 	.word	0xffffffff


	//   ....[108]....
        /*0288*/ 	.word	0xffffffff


	//   ....[109]....
        /*028c*/ 	.word	0xffffffff


	//   ....[110]....
        /*0290*/ 	.word	0xffffffff


	//   ....[111]....
        /*0294*/ 	.word	0xffffffff


	//   ....[112]....
        /*0298*/ 	.word	0xffffffff


	//   ....[113]....
        /*029c*/ 	.word	0xffffffff


	//   ....[114]....
        /*02a0*/ 	.word	0x0500000f


	//   ....[115]....
        /*02a4*/ 	.word	0x0500000f


	//   ....[116]....
        /*02a8*/ 	.word	0x0500000f


	//   ....[117]....
        /*02ac*/ 	.word	0x0500000f


	//   ....[118]....
        /*02b0*/ 	.word	0x0500000f


	//   ....[119]....
        /*02b4*/ 	.word	0x0500000f


	//   ....[120]....
        /*02b8*/ 	.word	0x0500000f


	//   ....[121]....
        /*02bc*/ 	.word	0x0500000f


	//   ....[122]....
        /*02c0*/ 	.word	0x0500000f


	//   ....[123]....
        /*02c4*/ 	.word	0x0500000f


	//   ....[124]....
        /*02c8*/ 	.word	0x0500000f


	//   ....[125]....
        /*02cc*/ 	.word	0x0500000f


	//   ....[126]....
        /*02d0*/ 	.word	0x0500000f


	//   ....[127]....
        /*02d4*/ 	.word	0x0500000f


	//   ....[128]....
        /*02d8*/ 	.word	0x0500000f


	//   ....[129]....
        /*02dc*/ 	.word	0x0500000f


	//   ....[130]....
        /*02e0*/ 	.word	0x0500000f


	//   ....[131]....
        /*02e4*/ 	.word	0x0500000f


	//   ....[132]....
        /*02e8*/ 	.word	0x0500000f


	//   ....[133]....
        /*02ec*/ 	.word	0x0500000f


	//   ....[134]....
        /*02f0*/ 	.word	0x0500000f


	//   ....[135]....
        /*02f4*/ 	.word	0x0500000f


	//   ....[136]....
        /*02f8*/ 	.word	0x0500000f


	//   ....[137]....
        /*02fc*/ 	.word	0x0500000f


	//   ....[138]....
        /*0300*/ 	.word	0x0500000f


	//   ....[139]....
        /*0304*/ 	.word	0x0500000f


	//   ....[140]....
        /*0308*/ 	.word	0x0500000f


	//   ....[141]....
        /*030c*/ 	.word	0x0500000f


	//   ....[142]....
        /*0310*/ 	.word	0x0500000f


	//   ....[143]....
        /*0314*/ 	.word	0x0500000f


	//   ....[144]....
        /*0318*/ 	.word	0x0500000f


	//   ....[145]....
        /*031c*/ 	.word	0x0500000f


	//   ....[146]....
        /*0320*/ 	.word	0x0500000f


	//   ....[147]....
        /*0324*/ 	.word	0x0500000f


	//   ....[148]....
        /*0328*/ 	.word	0x0500000f


	//   ....[149]....
        /*032c*/ 	.word	0x0500000f


	//   ....[150]....
        /*0330*/ 	.word	0x0500000f


	//   ....[151]....
        /*0334*/ 	.word	0x0500000f


	//   ....[152]....
        /*0338*/ 	.word	0x0500000f


	//   ....[153]....
        /*033c*/ 	.word	0x0500000f


	//   ....[154]....
        /*0340*/ 	.word	0x0500000f


	//   ....[155]....
        /*0344*/ 	.word	0x0500000f


	//   ....[156]....
        /*0348*/ 	.word	0x0500000f


	//   ....[157]....
        /*034c*/ 	.word	0x0500000f


	//   ....[158]....
        /*0350*/ 	.word	0x0500000f


	//   ....[159]....
        /*0354*/ 	.word	0x0500000f


	//   ....[160]....
        /*0358*/ 	.word	0x0500000f


	//   ....[161]....
        /*035c*/ 	.word	0x0500000f


	//   ....[162]....
        /*0360*/ 	.word	0x0500000f


	//   ....[163]....
        /*0364*/ 	.word	0x0500000f


	//   ....[164]....
        /*0368*/ 	.word	0x0500000f


	//   ....[165]....
        /*036c*/ 	.word	0x0500000f


	//   ....[166]....
        /*0370*/ 	.word	0x0500000f


	//   ....[167]....
        /*0374*/ 	.word	0x0500000f


	//   ....[168]....
        /*0378*/ 	.word	0x0500000f


	//   ....[169]....
        /*037c*/ 	.word	0x0500000f


	//   ....[170]....
        /*0380*/ 	.word	0x0500000f


	//   ....[171]....
        /*0384*/ 	.word	0x0500000f


	//   ....[172]....
        /*0388*/ 	.word	0x0500000f


	//   ....[173]....
        /*038c*/ 	.word	0x0500000f


	//   ....[174]....
        /*0390*/ 	.word	0x0500000f


	//   ....[175]....
        /*0394*/ 	.word	0x0500000f


	//   ....[176]....
        /*0398*/ 	.word	0x0500000f


	//   ....[177]....
        /*039c*/ 	.word	0x0500000f


	//   ....[178]....
        /*03a0*/ 	.word	0x0500000f


	//   ....[179]....
        /*03a4*/ 	.word	0x0500000f


	//   ....[180]....
        /*03a8*/ 	.word	0x0500000f


	//   ....[181]....
        /*03ac*/ 	.word	0xffffffff


	//   ....[182]....
        /*03b0*/ 	.word	0xffffffff


	//   ....[183]....
        /*03b4*/ 	.word	0xffffffff


	//   ....[184]....
        /*03b8*/ 	.word	0xffffffff


	//   ....[185]....
        /*03bc*/ 	.word	0xffffffff


	//   ....[186]....
        /*03c0*/ 	.word	0xffffffff


	//----- nvinfo : EIATTR_COOP_GROUP_INSTR_OFFSETS
	.align		4
.L_1298:
        /*03c4*/ 	.byte	0x04, 0x28
        /*03c6*/ 	.short	(.L_1300 - .L_1299)


	//   ....[0]....
.L_1299:
        /*03c8*/ 	.word	0x00000080


	//   ....[1]....
        /*03cc*/ 	.word	0x00000090


	//   ....[2]....
        /*03d0*/ 	.word	0x000002d0


	//   ....[3]....
        /*03d4*/ 	.word	0x00000430


	//   ....[4]....
        /*03d8*/ 	.word	0x00000550


	//   ....[5]....
        /*03dc*/ 	.word	0x000006b0


	//   ....[6]....
        /*03e0*/ 	.word	0x00002090


	//   ....[7]....
        /*03e4*/ 	.word	0x00003410


	//   ....[8]....
        /*03e8*/ 	.word	0x00003af0


	//   ....[9]....
        /*03ec*/ 	.word	0x00004a70


	//   ....[10]....
        /*03f0*/ 	.word	0x00004b80


	//   ....[11]....
        /*03f4*/ 	.word	0x00004d70


	//   ....[12]....
        /*03f8*/ 	.word	0x00004d90


	//   ....[13]....
        /*03fc*/ 	.word	0x00009ea0


	//   ....[14]....
        /*0400*/ 	.word	0x0000a040


	//   ....[15]....
        /*0404*/ 	.word	0x0000a180


	//   ....[16]....
        /*0408*/ 	.word	0x0000a1e0


	//   ....[17]....
        /*040c*/ 	.word	0x0000f940


	//   ....[18]....
        /*0410*/ 	.word	0x000100b0


	//   ....[19]....
        /*0414*/ 	.word	0x00011360


	//   ....[20]....
        /*0418*/ 	.word	0x000113f0


	//   ....[21]....
        /*041c*/ 	.word	0x000114c0


	//   ....[22]....
        /*0420*/ 	.word	0x000114e0


	//   ....[23]....
        /*0424*/ 	.word	0x000166c0


	//   ....[24]....
        /*0428*/ 	.word	0x000166e0


	//   ....[25]....
        /*042c*/ 	.word	0x00016730


	//   ....[26]....
        /*0430*/ 	.word	0x00016760


	//   ....[27]....
        /*0434*/ 	.word	0x00018210


	//   ....[28]....
        /*0438*/ 	.word	0x00018220


	//   ....[29]....
        /*043c*/ 	.word	0x00018340


	//   ....[30]....
        /*0440*/ 	.word	0x00018370


	//   ....[31]....
        /*0444*/ 	.word	0x00018be0


	//   ....[32]....
        /*0448*/ 	.word	0x00018c00


	//   ....[33]....
        /*044c*/ 	.word	0x00018d60


	//   ....[34]....
        /*0450*/ 	.word	0x00018d80


	//   ....[35]....
        /*0454*/ 	.word	0x00018ec0


	//   ....[36]....
        /*0458*/ 	.word	0x00018ee0


	//   ....[37]....
        /*045c*/ 	.word	0x00019030


	//   ....[38]....
        /*0460*/ 	.word	0x00019050


	//   ....[39]....
        /*0464*/ 	.word	0x00019760


	//   ....[40]....
        /*0468*/ 	.word	0x00019780


	//   ....[41]....
        /*046c*/ 	.word	0x000198c0


	//   ....[42]....
        /*0470*/ 	.word	0x000198e0


	//   ....[43]....
        /*0474*/ 	.word	0x00019a20


	//   ....[44]....
        /*0478*/ 	.word	0x00019a40


	//   ....[45]....
        /*047c*/ 	.word	0x00019b90


	//   ....[46]....
        /*0480*/ 	.word	0x00019bb0


	//   ....[47]....
        /*0484*/ 	.word	0x00019dc0


	//   ....[48]....
        /*0488*/ 	.word	0x0001b520


	//   ....[49]....
        /*048c*/ 	.word	0x0001b540


	//   ....[50]....
        /*0490*/ 	.word	0x0001b550


	//   ....[51]....
        /*0494*/ 	.word	0x0001b590


	//   ....[52]....
        /*0498*/ 	.word	0x0001b5e0


	//   ....[53]....
        /*049c*/ 	.word	0x0001b600


	//   ....[54]....
        /*04a0*/ 	.word	0x0001b650


	//   ....[55]....
        /*04a4*/ 	.word	0x0001b670


	//   ....[56]....
        /*04a8*/ 	.word	0x0001b6c0


	//   ....[57]....
        /*04ac*/ 	.word	0x0001b6e0


	//   ....[58]....
        /*04b0*/ 	.word	0x0001b710


	//   ....[59]....
        /*04b4*/ 	.word	0x0001b740


	//   ....[60]....
        /*04b8*/ 	.word	0x0001bd70


	//   ....[61]....
        /*04bc*/ 	.word	0x0001bd90


	//   ....[62]....
        /*04c0*/ 	.word	0x0001bdc0


	//   ....[63]....
        /*04c4*/ 	.word	0x0001be00


	//   ....[64]....
        /*04c8*/ 	.word	0x0001be50


	//   ....[65]....
        /*04cc*/ 	.word	0x0001be70


	//   ....[66]....
        /*04d0*/ 	.word	0x0001bec0


	//   ....[67]....
        /*04d4*/ 	.word	0x0001bee0


	//   ....[68]....
        /*04d8*/ 	.word	0x0001bf30


	//   ....[69]....
        /*04dc*/ 	.word	0x0001bf50


	//   ....[70]....
        /*04e0*/ 	.word	0x0001bfa0


	//   ....[71]....
        /*04e4*/ 	.word	0x0001bfc0


	//   ....[72]....
        /*04e8*/ 	.word	0x0001c010


	//   ....[73]....
        /*04ec*/ 	.word	0x0001c030


	//   ....[74]....
        /*04f0*/ 	.word	0x0001c060


	//   ....[75]....
        /*04f4*/ 	.word	0x0001c080


	//   ....[76]....
        /*04f8*/ 	.word	0x0001c4b0


	//   ....[77]....
        /*04fc*/ 	.word	0x0001c500


	//   ....[78]....
        /*0500*/ 	.word	0x0001c520


	//   ....[79]....
        /*0504*/ 	.word	0x0001c5f0


	//   ....[80]....
        /*0508*/ 	.word	0x0001c600


	//   ....[81]....
        /*050c*/ 	.word	0x0001c630


	//   ....[82]....
        /*0510*/ 	.word	0x0001c6c0


	//   ....[83]....
        /*0514*/ 	.word	0x0001c760


	//   ....[84]....
        /*0518*/ 	.word	0x0001c780


	//   ....[85]....
        /*051c*/ 	.word	0x0001c820


	//   ....[86]....
        /*0520*/ 	.word	0x0001c840


	//   ....[87]....
        /*0524*/ 	.word	0x0001c850


	//   ....[88]....
        /*0528*/ 	.word	0x0001cf70


	//   ....[89]....
        /*052c*/ 	.word	0x0001cf90


	//   ....[90]....
        /*0530*/ 	.word	0x0001cfa0


	//   ....[91]....
        /*0534*/ 	.word	0x0001cfb0


	//   ....[92]....
        /*0538*/ 	.word	0x0001cfd0


	//   ....[93]....
        /*053c*/ 	.word	0x0001d030


	//   ....[94]....
        /*0540*/ 	.word	0x0001d050


	//   ....[95]....
        /*0544*/ 	.word	0x0001d060


	//   ....[96]....
        /*0548*/ 	.word	0x0001d0a0


	//   ....[97]....
        /*054c*/ 	.word	0x0001d0d0


	//   ....[98]....
        /*0550*/ 	.word	0x0001d0e0


	//   ....[99]....
        /*0554*/ 	.word	0x0001d100


	//   ....[100]....
        /*0558*/ 	.word	0x0001d460


	//   ....[101]....
        /*055c*/ 	.word	0x0001d480


	//   ....[102]....
        /*0560*/ 	.word	0x0001d490


	//   ....[103]....
        /*0564*/ 	.word	0x0001d4a0


	//   ....[104]....
        /*0568*/ 	.word	0x0001d4b0


	//   ....[105]....
        /*056c*/ 	.word	0x0001d4d0


	//   ....[106]....
        /*0570*/ 	.word	0x0001d540


	//   ....[107]....
        /*0574*/ 	.word	0x0001d560


	//   ....[108]....
        /*0578*/ 	.word	0x0001d5c0


	//   ....[109]....
        /*057c*/ 	.word	0x0001d5d0


	//   ....[110]....
        /*0580*/ 	.word	0x0001d640


	//   ....[111]....
        /*0584*/ 	.word	0x0001d6b0


	//   ....[112]....
        /*0588*/ 	.word	0x0001daf0


	//   ....[113]....
        /*058c*/ 	.word	0x0001dcd0


	//   ....[114]....
        /*0590*/ 	.word	0x0001e210


	//   ....[115]....
        /*0594*/ 	.word	0x0001e2f0


	//   ....[116]....
        /*0598*/ 	.word	0x0001e390


	//   ....[117]....
        /*059c*/ 	.word	0x0001e410


	//   ....[118]....
        /*05a0*/ 	.word	0x0001e4c0


	//   ....[119]....
        /*05a4*/ 	.word	0x0001e520


	//   ....[120]....
        /*05a8*/ 	.word	0x0001e5e0


	//   ....[121]....
        /*05ac*/ 	.word	0x0001e640


	//   ....[122]....
        /*05b0*/ 	.word	0x0001e700


	//   ....[123]....
        /*05b4*/ 	.word	0x0001e760


	//   ....[124]....
        /*05b8*/ 	.word	0x0001e820


	//   ....[125]....
        /*05bc*/ 	.word	0x0001e880


	//   ....[126]....
        /*05c0*/ 	.word	0x0001e920


	//   ....[127]....
        /*05c4*/ 	.word	0x0001e9b0


	//   ....[128]....
        /*05c8*/ 	.word	0x0001ea20


	//   ....[129]....
        /*05cc*/ 	.word	0x0001eaa0


	//   ....[130]....
        /*05d0*/ 	.word	0x0001eb40


	//   ....[131]....
        /*05d4*/ 	.word	0x0001eba0


	//   ....[132]....
        /*05d8*/ 	.word	0x0001ec60


	//   ....[133]....
        /*05dc*/ 	.word	0x0001ecc0


	//   ....[134]....
        /*05e0*/ 	.word	0x0001ed80


	//   ....[135]....
        /*05e4*/ 	.word	0x0001ede0


	//   ....[136]....
        /*05e8*/ 	.word	0x0001eea0


	//   ....[137]....
        /*05ec*/ 	.word	0x0001ef00


	//   ....[138]....
        /*05f0*/ 	.word	0x0001efc0


	//   ....[139]....
        /*05f4*/ 	.word	0x0001f020


	//   ....[140]....
        /*05f8*/ 	.word	0x0001f0e0


	//   ....[141]....
        /*05fc*/ 	.word	0x0001f140


	//   ....[142]....
        /*0600*/ 	.word	0x0001f1e0


	//   ....[143]....
        /*0604*/ 	.word	0x0001f310


	//   ....[144]....
        /*0608*/ 	.word	0x0001f3e0


	//   ....[145]....
        /*060c*/ 	.word	0x0001f470


	//   ....[146]....
        /*0610*/ 	.word	0x0001f5a0


	//   ....[147]....
        /*0614*/ 	.word	0x0001f600


	//   ....[148]....
        /*0618*/ 	.word	0x0001f710


	//   ....[149]....
        /*061c*/ 	.word	0x0001f770


	//   ....[150]....
        /*0620*/ 	.word	0x0001f880


	//   ....[151]....
        /*0624*/ 	.word	0x0001f8e0


	//   ....[152]....
        /*0628*/ 	.word	0x0001f9f0


	//   ....[153]....
        /*062c*/ 	.word	0x0001fa50


	//   ....[154]....
        /*0630*/ 	.word	0x0001fb10


	//   ....[155]....
        /*0634*/ 	.word	0x0001fc70


	//   ....[156]....
        /*0638*/ 	.word	0x0001fd10


	//   ....[157]....
        /*063c*/ 	.word	0x0001fd70


	//   ....[158]....
        /*0640*/ 	.word	0x0001fe10


	//   ....[159]....
        /*0644*/ 	.word	0x0001fe70


	//   ....[160]....
        /*0648*/ 	.word	0x0001ff20


	//   ....[161]....
        /*064c*/ 	.word	0x0001ff80


	//   ....[162]....
        /*0650*/ 	.word	0x00020020


	//   ....[163]....
        /*0654*/ 	.word	0x00020080


	//   ....[164]....
        /*0658*/ 	.word	0x00020120


	//   ....[165]....
        /*065c*/ 	.word	0x00020180


	//   ....[166]....
        /*0660*/ 	.word	0x00020220


	//   ....[167]....
        /*0664*/ 	.word	0x00020300


	//   ....[168]....
        /*0668*/ 	.word	0x000203a0


	//   ....[169]....
        /*066c*/ 	.word	0x00020400


	//   ....[170]....
        /*0670*/ 	.word	0x000204d0


	//   ....[171]....
        /*0674*/ 	.word	0x00020530


	//   ....[172]....
        /*0678*/ 	.word	0x00020600


	//   ....[173]....
        /*067c*/ 	.word	0x00020660


	//   ....[174]....
        /*0680*/ 	.word	0x00020730


	//   ....[175]....
        /*0684*/ 	.word	0x00020790


	//   ....[176]....
        /*0688*/ 	.word	0x00020860


	//   ....[177]....
        /*068c*/ 	.word	0x000208c0


	//   ....[178]....
        /*0690*/ 	.word	0x00020990


	//   ....[179]....
        /*0694*/ 	.word	0x00020a20


	//   ....[180]....
        /*0698*/ 	.word	0x00020b40


	//   ....[181]....
        /*069c*/ 	.word	0x00021e20


	//   ....[182]....
        /*06a0*/ 	.word	0x00022c50


	//   ....[183]....
        /*06a4*/ 	.word	0x00023810


	//   ....[184]....
        /*06a8*/ 	.word	0x00023870


	//   ....[185]....
        /*06ac*/ 	.word	0x000238d0


	//   ....[186]....
        /*06b0*/ 	.word	0x000238f0


	//----- nvinfo : EIATTR_REG_RECONFIG
	.align		4
.L_1300:
        /*06b4*/ 	.byte	0x01, 0x54
	.zero		2


	//----- nvinfo : EIATTR_SYSCALL_OFFSETS
	.align		4
        /*06b8*/ 	.byte	0x04, 0x46
        /*06ba*/ 	.short	(.L_1302 - .L_1301)


	//   ....[0]....
.L_1301:
        /*06bc*/ 	.word	0x00002460


	//   ....[1]....
        /*06c0*/ 	.word	0x0001acc0


	//   ....[2]....
        /*06c4*/ 	.word	0x0001ae10


	//   ....[3]....
        /*06c8*/ 	.word	0x0001af00


	//   ....[4]....
        /*06cc*/ 	.word	0x0001ba20


	//----- nvinfo : EIATTR_MBARRIER_INSTR_OFFSETS
	.align		4
.L_1302:
        /*06d0*/ 	.byte	0x04, 0x39
        /*06d2*/ 	.short	(.L_1304 - .L_1303)


	//   ....[0]....
.L_1303:
        /*06d4*/ 	.word	0x00000180
        /*06d8*/ 	.word	0x000000ff
        /*06dc*/ 	.word	0x00022800
        /*06e0*/ 	.short	0x0100
        /*06e2*/ 	.byte	0x08
	.zero		1


	//   ....[1]....
        /*06e4*/ 	.word	0x00000190
        /*06e8*/ 	.word	0x000000ff
        /*06ec*/ 	.word	0x00022820
        /*06f0*/ 	.short	0x0100
        /*06f2*/ 	.byte	0x08
	.zero		1


	//   ....[2]....
        /*06f4*/ 	.word	0x00000280
        /*06f8*/ 	.word	0x000000ff
        /*06fc*/ 	.word	0x00022830
        /*0700*/ 	.short	0x0100
        /*0702*/ 	.byte	0x08
	.zero		1


	//   ....[3]....
        /*0704*/ 	.word	0x00000290
        /*0708*/ 	.word	0x000000ff
        /*070c*/ 	.word	0x00022840
        /*0710*/ 	.short	0x0100
        /*0712*/ 	.byte	0x08
	.zero		1


	//   ....[4]....
        /*0714*/ 	.word	0x000002a0
        /*0718*/ 	.word	0x000000ff
        /*071c*/ 	.word	0x00022838
        /*0720*/ 	.short	0x0100
        /*0722*/ 	.byte	0x08
	.zero		1


	//   ....[5]....
        /*0724*/ 	.word	0x000002b0
        /*0728*/ 	.word	0x000000ff
        /*072c*/ 	.word	0x00022848
        /*0730*/ 	.short	0x0100
        /*0732*/ 	.byte	0x08
	.zero		1


	//   ....[6]....
        /*0734*/ 	.word	0x000003e0
        /*0738*/ 	.word	0x000000ff
        /*073c*/ 	.word	0x00022850
        /*0740*/ 	.short	0x0100
        /*0742*/ 	.byte	0x08
	.zero		1


	//   ....[7]....
        /*0744*/ 	.word	0x000003f0
        /*0748*/ 	.word	0x000000ff
        /*074c*/ 	.word	0x00022860
        /*0750*/ 	.short	0x0100
        /*0752*/ 	.byte	0x08
	.zero		1


	//   ....[8]....
        /*0754*/ 	.word	0x00000400
        /*0758*/ 	.word	0x000000ff
        /*075c*/ 	.word	0x00022858
        /*0760*/ 	.short	0x0100
        /*0762*/ 	.byte	0x08
	.zero		1


	//   ....[9]....
        /*0764*/ 	.word	0x00000410
        /*0768*/ 	.word	0x000000ff
        /*076c*/ 	.word	0x00022868
        /*0770*/ 	.short	0x0100
        /*0772*/ 	.byte	0x08
	.zero		1


	//   ....[10]....
        /*0774*/ 	.word	0x00000500
        /*0778*/ 	.word	0x000000ff
        /*077c*/ 	.word	0x00022870
        /*0780*/ 	.short	0x0100
        /*0782*/ 	.byte	0x06
	.zero		1


	//   ....[11]....
        /*0784*/ 	.word	0x00000510
        /*0788*/ 	.word	0x000000ff
        /*078c*/ 	.word	0x00022880
        /*0790*/ 	.short	0x0100
        /*0792*/ 	.byte	0x06
	.zero		1


	//   ....[12]....
        /*0794*/ 	.word	0x00000520
        /*0798*/ 	.word	0x000000ff
        /*079c*/ 	.word	0x00022878
        /*07a0*/ 	.short	0x0100
        /*07a2*/ 	.byte	0x06
	.zero		1


	//   ....[13]....
        /*07a4*/ 	.word	0x00000530
        /*07a8*/ 	.word	0x000000ff
        /*07ac*/ 	.word	0x00022888
        /*07b0*/ 	.short	0x0100
        /*07b2*/ 	.byte	0x06
	.zero		1


	//   ....[14]....
        /*07b4*/ 	.word	0x00000660
        /*07b8*/ 	.word	0x000000ff
        /*07bc*/ 	.word	0x00022890
        /*07c0*/ 	.short	0x0100
        /*07c2*/ 	.byte	0x08
	.zero		1


	//   ....[15]....
        /*07c4*/ 	.word	0x00000670
        /*07c8*/ 	.word	0x000000ff
        /*07cc*/ 	.word	0x000228a0
        /*07d0*/ 	.short	0x0100
        /*07d2*/ 	.byte	0x08
	.zero		1


	//   ....[16]....
        /*07d4*/ 	.word	0x00000680
        /*07d8*/ 	.word	0x000000ff
        /*07dc*/ 	.word	0x00022898
        /*07e0*/ 	.short	0x0100
        /*07e2*/ 	.byte	0x08
	.zero		1


	//   ....[17]....
        /*07e4*/ 	.word	0x00000690
        /*07e8*/ 	.word	0x000000ff
        /*07ec*/ 	.word	0x000228a8
        /*07f0*/ 	.short	0x0100
        /*07f2*/ 	.byte	0x08
	.zero		1


	//   ....[18]....
        /*07f4*/ 	.word	0x000007d0
        /*07f8*/ 	.word	0x000000ff
        /*07fc*/ 	.word	0x000228b0
        /*0800*/ 	.short	0x0100
        /*0802*/ 	.byte	0x08
	.zero		1


	//   ....[19]....
        /*0804*/ 	.word	0x000007e0
        /*0808*/ 	.word	0x000000ff
        /*080c*/ 	.word	0x000228c0
        /*0810*/ 	.short	0x0100
        /*0812*/ 	.byte	0x08
	.zero		1


	//   ....[20]....
        /*0814*/ 	.word	0x000007f0
        /*0818*/ 	.word	0x000000ff
        /*081c*/ 	.word	0x000228b8
        /*0820*/ 	.short	0x0100
        /*0822*/ 	.byte	0x08
	.zero		1


	//   ....[21]....
        /*0824*/ 	.word	0x00000800
        /*0828*/ 	.word	0x000000ff
        /*082c*/ 	.word	0x000228c8
        /*0830*/ 	.short	0x0100
        /*0832*/ 	.byte	0x08
	.zero		1


	//   ....[22]....
        /*0834*/ 	.word	0x000026d0
        /*0838*/ 	.word	0x000000ff
        /*083c*/ 	.word	0x00022800
        /*0840*/ 	.short	0x010a
        /*0842*/ 	.byte	0x30
	.zero		1


	//   ....[23]....
        /*0844*/ 	.word	0x00002a80
        /*0848*/ 	.word	0x0000000e
        /*084c*/ 	.word	0x00000000
        /*0850*/ 	.short	0x010a
        /*0852*/ 	.byte	0x3f
	.zero		1


	//   ....[24]....
        /*0854*/ 	.word	0x00002ae0
        /*0858*/ 	.word	0x0000000e
        /*085c*/ 	.word	0x00000000
        /*0860*/ 	.short	0x010a
        /*0862*/ 	.byte	0x3f
	.zero		1


	//   ....[25]....
        /*0864*/ 	.word	0x00002f10
        /*0868*/ 	.word	0x00000006
        /*086c*/ 	.word	0x00000000
        /*0870*/ 	.short	0x0101
        /*0872*/ 	.byte	0x3f
	.zero		1


	//   ....[26]....
        /*0874*/ 	.word	0x00005900
        /*0878*/ 	.word	0x00000006
        /*087c*/ 	.word	0x00000000
        /*0880*/ 	.short	0x010a
        /*0882*/ 	.byte	0x3f
	.zero		1


	//   ....[27]....
        /*0884*/ 	.word	0x00005960
        /*0888*/ 	.word	0x00000006
        /*088c*/ 	.word	0x00000000
        /*0890*/ 	.short	0x010a
        /*0892*/ 	.byte	0x3f
	.zero		1


	//   ....[28]....
        /*0894*/ 	.word	0x000089b0
        /*0898*/ 	.word	0x00000000
        /*089c*/ 	.word	0x00000000
        /*08a0*/ 	.short	0x0101
        /*08a2*/ 	.byte	0x3f
	.zero		1


	//   ....[29]....
        /*08a4*/ 	.word	0x000090e0
        /*08a8*/ 	.word	0x00000002
        /*08ac*/ 	.word	0x00000000
        /*08b0*/ 	.short	0x010a
        /*08b2*/ 	.byte	0x3f
	.zero		1


	//   ....[30]....
        /*08b4*/ 	.word	0x00009180
        /*08b8*/ 	.word	0x00000006
        /*08bc*/ 	.word	0x00000000
        /*08c0*/ 	.short	0x010a
        /*08c2*/ 	.byte	0x3f
	.zero		1


	//   ....[31]....
        /*08c4*/ 	.word	0x000095b0
        /*08c8*/ 	.word	0x0000000d
        /*08cc*/ 	.word	0x00000000
        /*08d0*/ 	.short	0x0101
        /*08d2*/ 	.byte	0x3f
	.zero		1


	//   ....[32]....
        /*08d4*/ 	.word	0x0000bbc0
        /*08d8*/ 	.word	0x00000002
        /*08dc*/ 	.word	0x00000000
        /*08e0*/ 	.short	0x010a
        /*08e2*/ 	.byte	0x3f
	.zero		1


	//   ....[33]....
        /*08e4*/ 	.word	0x0000bc20
        /*08e8*/ 	.word	0x00000002
        /*08ec*/ 	.word	0x00000000
        /*08f0*/ 	.short	0x010a
        /*08f2*/ 	.byte	0x3f
	.zero		1


	//   ....[34]....
        /*08f4*/ 	.word	0x0000ee90
        /*08f8*/ 	.word	0x00000000
        /*08fc*/ 	.word	0x00000000
        /*0900*/ 	.short	0x0101
        /*0902*/ 	.byte	0x3f
	.zero		1


	//   ....[35]....
        /*0904*/ 	.word	0x0000f060
        /*0908*/ 	.word	0x00000002
        /*090c*/ 	.word	0x00000000
        /*0910*/ 	.short	0x010a
        /*0912*/ 	.byte	0x3f
	.zero		1


	//   ....[36]....
        /*0914*/ 	.word	0x0000f100
        /*0918*/ 	.word	0x00000006
        /*091c*/ 	.word	0x00000000
        /*0920*/ 	.short	0x010a
        /*0922*/ 	.byte	0x3f
	.zero		1


	//   ....[37]....
        /*0924*/ 	.word	0x0000f530
        /*0928*/ 	.word	0x0000000b
        /*092c*/ 	.word	0x00000000
        /*0930*/ 	.short	0x0101
        /*0932*/ 	.byte	0x3f
	.zero		1


	//   ....[38]....
        /*0934*/ 	.word	0x00012fa0
        /*0938*/ 	.word	0x00000002
        /*093c*/ 	.word	0x00000000
        /*0940*/ 	.short	0x010a
        /*0942*/ 	.byte	0x3f
	.zero		1


	//   ....[39]....
        /*0944*/ 	.word	0x00013000
        /*0948*/ 	.word	0x00000002
        /*094c*/ 	.word	0x00000000
        /*0950*/ 	.short	0x010a
        /*0952*/ 	.byte	0x3f
	.zero		1


	//   ....[40]....
        /*0954*/ 	.word	0x00016290
        /*0958*/ 	.word	0x00000000
        /*095c*/ 	.word	0x00000000
        /*0960*/ 	.short	0x0101
        /*0962*/ 	.byte	0x3f
	.zero		1


	//   ....[41]....
        /*0964*/ 	.word	0x00018c10
        /*0968*/ 	.word	0x000000ff
        /*096c*/ 	.word	0x00000000
        /*0970*/ 	.short	0x0101
        /*0972*/ 	.byte	0x05
	.zero		1


	//   ....[42]....
        /*0974*/ 	.word	0x0001b300
        /*0978*/ 	.word	0x00000016
        /*097c*/ 	.word	0x00022840
        /*0980*/ 	.short	0x010a
        /*0982*/ 	.byte	0x3f
	.zero		1


	//   ....[43]....
        /*0984*/ 	.word	0x0001b800
        /*0988*/ 	.word	0x00000016
        /*098c*/ 	.word	0x00022830
        /*0990*/ 	.short	0x0107
        /*0992*/ 	.byte	0x3f
	.zero		1


	//   ....[44]....
        /*0994*/ 	.word	0x0001b8d0
        /*0998*/ 	.word	0x00000016
        /*099c*/ 	.word	0x00022830
        /*09a0*/ 	.short	0x0101
        /*09a2*/ 	.byte	0x3f
	.zero		1


	//   ....[45]....
        /*09a4*/ 	.word	0x0001c140
        /*09a8*/ 	.word	0x00000010
        /*09ac*/ 	.word	0x00022800
        /*09b0*/ 	.short	0x0107
        /*09b2*/ 	.byte	0x3f
	.zero		1


	//   ....[46]....
        /*09b4*/ 	.word	0x0001c230
        /*09b8*/ 	.word	0x00000010
        /*09bc*/ 	.word	0x00022800
        /*09c0*/ 	.short	0x0101
        /*09c2*/ 	.byte	0x3f
	.zero		1


	//   ....[47]....
        /*09c4*/ 	.word	0x0001c250
        /*09c8*/ 	.word	0x00000010
        /*09cc*/ 	.word	0x00022820
        /*09d0*/ 	.short	0x010a
        /*09d2*/ 	.byte	0x3f
	.zero		1


	//   ....[48]....
        /*09d4*/ 	.word	0x0001c2e0
        /*09d8*/ 	.word	0x00000016
        /*09dc*/ 	.word	0x00022860
        /*09e0*/ 	.short	0x010a
        /*09e2*/ 	.byte	0x3f
	.zero		1


	//   ....[49]....
        /*09e4*/ 	.word	0x0001c9d0
        /*09e8*/ 	.word	0x00000016
        /*09ec*/ 	.word	0x00022850
        /*09f0*/ 	.short	0x0107
        /*09f2*/ 	.byte	0x3f
	.zero		1


	//   ....[50]....
        /*09f4*/ 	.word	0x0001caa0
        /*09f8*/ 	.word	0x00000016
        /*09fc*/ 	.word	0x00022850
        /*0a00*/ 	.short	0x0101
        /*0a02*/ 	.byte	0x3f
	.zero		1


	//   ....[51]....
        /*0a04*/ 	.word	0x0001cdd0
        /*0a08*/ 	.word	0x0000000a
        /*0a0c*/ 	.word	0x00022840
        /*0a10*/ 	.short	0x010a
        /*0a12*/ 	.byte	0x3f
	.zero		1


	//   ....[52]....
        /*0a14*/ 	.word	0x0001d1a0
        /*0a18*/ 	.word	0x0000000a
        /*0a1c*/ 	.word	0x00022830
        /*0a20*/ 	.short	0x0107
        /*0a22*/ 	.byte	0x3f
	.zero		1


	//   ....[53]....
        /*0a24*/ 	.word	0x0001d260
        /*0a28*/ 	.word	0x0000000a
        /*0a2c*/ 	.word	0x00022830
        /*0a30*/ 	.short	0x0101
        /*0a32*/ 	.byte	0x3f
	.zero		1


	//   ....[54]....
        /*0a34*/ 	.word	0x0001d290
        /*0a38*/ 	.word	0x0000000a
        /*0a3c*/ 	.word	0x00022860
        /*0a40*/ 	.short	0x010a
        /*0a42*/ 	.byte	0x3f
	.zero		1


	//   ....[55]....
        /*0a44*/ 	.word	0x0001d7b0
        /*0a48*/ 	.word	0x0000000a
        /*0a4c*/ 	.word	0x00022850
        /*0a50*/ 	.short	0x0107
        /*0a52*/ 	.byte	0x3f
	.zero		1


	//   ....[56]....
        /*0a54*/ 	.word	0x0001d870
        /*0a58*/ 	.word	0x0000000a
        /*0a5c*/ 	.word	0x00022850
        /*0a60*/ 	.short	0x0101
        /*0a62*/ 	.byte	0x3f
	.zero		1


	//   ....[57]....
        /*0a64*/ 	.word	0x0001dc50
        /*0a68*/ 	.word	0x00000005
        /*0a6c*/ 	.word	0x00022820
        /*0a70*/ 	.short	0x010a
        /*0a72*/ 	.byte	0x3f
	.zero		1


	//   ....[58]....
        /*0a74*/ 	.word	0x0001ddd0
        /*0a78*/ 	.word	0x00000003
        /*0a7c*/ 	.word	0x00022840
        /*0a80*/ 	.short	0x010a
        /*0a82*/ 	.byte	0x3f
	.zero		1


	//   ....[59]....
        /*0a84*/ 	.word	0x0001de70
        /*0a88*/ 	.word	0x00000005
        /*0a8c*/ 	.word	0x00022840
        /*0a90*/ 	.short	0x010a
        /*0a92*/ 	.byte	0x3f
	.zero		1


	//   ....[60]....
        /*0a94*/ 	.word	0x0001deb0
        /*0a98*/ 	.word	0x00000003
        /*0a9c*/ 	.word	0x00022860
        /*0aa0*/ 	.short	0x010a
        /*0aa2*/ 	.byte	0x3f
	.zero		1


	//   ....[61]....
        /*0aa4*/ 	.word	0x0001def0
        /*0aa8*/ 	.word	0x00000005
        /*0aac*/ 	.word	0x00022860
        /*0ab0*/ 	.short	0x010a
        /*0ab2*/ 	.byte	0x3f
	.zero		1


	//   ....[62]....
        /*0ab4*/ 	.word	0x0001df60
        /*0ab8*/ 	.word	0x00000009
        /*0abc*/ 	.word	0x00022800
        /*0ac0*/ 	.short	0x010a
        /*0ac2*/ 	.byte	0x3f
	.zero		1


	//   ....[63]....
        /*0ac4*/ 	.word	0x0001dfb0
        /*0ac8*/ 	.word	0x0000000e
        /*0acc*/ 	.word	0x00000000
        /*0ad0*/ 	.short	0x010a
        /*0ad2*/ 	.byte	0x3f
	.zero		1


	//   ....[64]....
        /*0ad4*/ 	.word	0x0001e000
        /*0ad8*/ 	.word	0x00000006
        /*0adc*/ 	.word	0x00000000
        /*0ae0*/ 	.short	0x010a
        /*0ae2*/ 	.byte	0x3f
	.zero		1


	//   ....[65]....
        /*0ae4*/ 	.word	0x0001e050
        /*0ae8*/ 	.word	0x00000006
        /*0aec*/ 	.word	0x00000000
        /*0af0*/ 	.short	0x010a
        /*0af2*/ 	.byte	0x3f
	.zero		1


	//   ....[66]....
        /*0af4*/ 	.word	0x0001e0a0
        /*0af8*/ 	.word	0x00000002
        /*0afc*/ 	.word	0x00000000
        /*0b00*/ 	.short	0x010a
        /*0b02*/ 	.byte	0x3f
	.zero		1


	//   ....[67]....
        /*0b04*/ 	.word	0x0001e0f0
        /*0b08*/ 	.word	0x00000006
        /*0b0c*/ 	.word	0x00000000
        /*0b10*/ 	.short	0x010a
        /*0b12*/ 	.byte	0x3f
	.zero		1


	//   ....[68]....
        /*0b14*/ 	.word	0x0001e140
        /*0b18*/ 	.word	0x00000002
        /*0b1c*/ 	.word	0x00000000
        /*0b20*/ 	.short	0x010a
        /*0b22*/ 	.byte	0x3f
	.zero		1


	//   ....[69]....
        /*0b24*/ 	.word	0x0001e240
        /*0b28*/ 	.word	0x00000016
        /*0b2c*/ 	.word	0x00022840
        /*0b30*/ 	.short	0x010a
        /*0b32*/ 	.byte	0x3f
	.zero		1


	//   ....[70]....
        /*0b34*/ 	.word	0x0001f210
        /*0b38*/ 	.word	0x00000010
        /*0b3c*/ 	.word	0x00022820
        /*0b40*/ 	.short	0x010a
        /*0b42*/ 	.byte	0x3f
	.zero		1


	//   ....[71]....
        /*0b44*/ 	.word	0x0001f260
        /*0b48*/ 	.word	0x00000016
        /*0b4c*/ 	.word	0x00022860
        /*0b50*/ 	.short	0x010a
        /*0b52*/ 	.byte	0x3f
	.zero		1


	//   ....[72]....
        /*0b54*/ 	.word	0x0001fbc0
        /*0b58*/ 	.word	0x0000000a
        /*0b5c*/ 	.word	0x00022840
        /*0b60*/ 	.short	0x010a
        /*0b62*/ 	.byte	0x3f
	.zero		1


	//   ....[73]....
        /*0b64*/ 	.word	0x00020250
        /*0b68*/ 	.word	0x0000000a
        /*0b6c*/ 	.word	0x00022860
        /*0b70*/ 	.short	0x010a
        /*0b72*/ 	.byte	0x3f
	.zero		1


	//   ....[74]....
        /*0b74*/ 	.word	0x00020a60
        /*0b78*/ 	.word	0x00000005
        /*0b7c*/ 	.word	0x00022820
        /*0b80*/ 	.short	0x010a
        /*0b82*/ 	.byte	0x3f
	.zero		1


	//   ....[75]....
        /*0b84*/ 	.word	0x00020c00
        /*0b88*/ 	.word	0x00000003
        /*0b8c*/ 	.word	0x00022840
        /*0b90*/ 	.short	0x010a
        /*0b92*/ 	.byte	0x3f
	.zero		1


	//   ....[76]....
        /*0b94*/ 	.word	0x00020c50
        /*0b98*/ 	.word	0x00000005
        /*0b9c*/ 	.word	0x00022840
        /*0ba0*/ 	.short	0x010a
        /*0ba2*/ 	.byte	0x3f
	.zero		1


	//   ....[77]....
        /*0ba4*/ 	.word	0x00020ca0
        /*0ba8*/ 	.word	0x00000003
        /*0bac*/ 	.word	0x00022860
        /*0bb0*/ 	.short	0x010a
        /*0bb2*/ 	.byte	0x3f
	.zero		1


	//   ....[78]....
        /*0bb4*/ 	.word	0x00021040
        /*0bb8*/ 	.word	0x00000014
        /*0bbc*/ 	.word	0x00000000
        /*0bc0*/ 	.short	0x010a
        /*0bc2*/ 	.byte	0x3f
	.zero		1


	//   ....[79]....
        /*0bc4*/ 	.word	0x00021180
        /*0bc8*/ 	.word	0x00000002
        /*0bcc*/ 	.word	0x00000000
        /*0bd0*/ 	.short	0x010a
        /*0bd2*/ 	.byte	0x3f
	.zero		1


	//   ....[80]....
        /*0bd4*/ 	.word	0x00021840
        /*0bd8*/ 	.word	0x00000002
        /*0bdc*/ 	.word	0x00000000
        /*0be0*/ 	.short	0x0101
        /*0be2*/ 	.byte	0x3f
	.zero		1


	//   ....[81]....
        /*0be4*/ 	.word	0x00025fa0
        /*0be8*/ 	.word	0x0000000f
        /*0bec*/ 	.word	0x00000000
        /*0bf0*/ 	.short	0x010a
        /*0bf2*/ 	.byte	0x3f
	.zero		1


	//   ....[82]....
        /*0bf4*/ 	.word	0x000260e0
        /*0bf8*/ 	.word	0x00000007
        /*0bfc*/ 	.word	0x00000000
        /*0c00*/ 	.short	0x010a
        /*0c02*/ 	.byte	0x3f
	.zero		1


	//   ....[83]....
        /*0c04*/ 	.word	0x0003e750
        /*0c08*/ 	.word	0x00000000
        /*0c0c*/ 	.word	0x00000000
        /*0c10*/ 	.short	0x0101
        /*0c12*/ 	.byte	0x3f
	.zero		1


	//   ....[84]....
        /*0c14*/ 	.word	0x0003e770
        /*0c18*/ 	.word	0x00000002
        /*0c1c*/ 	.word	0x00000000
        /*0c20*/ 	.short	0x010a
        /*0c22*/ 	.byte	0x3f
	.zero		1


	//   ....[85]....
        /*0c24*/ 	.word	0x0003e7c0
        /*0c28*/ 	.word	0x00000007
        /*0c2c*/ 	.word	0x00000000
        /*0c30*/ 	.short	0x010a
        /*0c32*/ 	.byte	0x3f
	.zero		1


	//----- nvinfo : EIATTR_NUM_MBARRIERS
	.align		4
.L_1304:
        /*0c34*/ 	.byte	0x03, 0x38
        /*0c36*/ 	.short	0x0016


	//----- nvinfo : EIATTR_EXIT_INSTR_OFFSETS
	.align		4
        /*0c38*/ 	.byte	0x04, 0x1c
        /*0c3a*/ 	.short	(.L_1306 - .L_1305)


	//   ....[0]....
.L_1305:
        /*0c3c*/ 	.word	0x00000a50


	//   ....[1]....
        /*0c40*/ 	.word	0x00019d30


	//   ....[2]....
        /*0c44*/ 	.word	0x0001df40


	//----- nvinfo : EIATTR_MAX_THREADS
	.align		4
.L_1306:
        /*0c48*/ 	.byte	0x04, 0x05
        /*0c4a*/ 	.short	(.L_1308 - .L_1307)
.L_1307:
        /*0c4c*/ 	.word	0x00000180
        /*0c50*/ 	.word	0x00000001
        /*0c54*/ 	.word	0x00000001


	//----- nvinfo : EIATTR_CRS_STACK_SIZE
	.align		4
.L_1308:
        /*0c58*/ 	.byte	0x04, 0x1e
        /*0c5a*/ 	.short	(.L_1310 - .L_1309)
.L_1309:
        /*0c5c*/ 	.word	0x00000000


	//----- nvinfo : EIATTR_CBANK_PARAM_SIZE
	.align		4
.L_1310:
        /*0c60*/ 	.byte	0x03, 0x19
        /*0c62*/ 	.short	0x0af0


	//----- nvinfo : EIATTR_PARAM_CBANK
	.align		4
        /*0c64*/ 	.byte	0x04, 0x0a
        /*0c66*/ 	.short	(.L_1312 - .L_1311)
	.align		4
.L_1311:
        /*0c68*/ 	.word	index@(.nv.constant0._ZN7cutlass13device_kernelIN5flash11enable_sm90INS1_16FlashAttnFwdSm90INS1_25CollectiveMainloopFwdSm90ILi2EN4cute5tupleIJNS5_1CILi1EEES8_S8_EEENS6_IJNS7_ILi128EEENS7_ILi96EEENS7_ILi64EEEEEELi256ENS_6half_tEfNS_4arch4Sm90ELb0ELb1ELb1ELb0ELb1ELb0ELb0ELb1ELb0ELb1ELb0ELb0EEENS1_21CollectiveEpilogueFwdINS6_IJSA_NS7_ILi256EEESB_EEES9_SE_SG_Li256ELb0ELb1ELb0ELb0EEENS1_30DynamicPersistentTileSchedulerILi256ELi128ELb0ELb1ELb1EEEEEEEEEvNT_6ParamsE)
        /*0c6c*/ 	.short	0x0210
        /*0c6e*/ 	.short	0x0af0


	//----- nvinfo : EIATTR_SW_WAR
	.align		4
.L_1312:
        /*0c70*/ 	.byte	0x04, 0x36
        /*0c72*/ 	.short	(.L_1314 - .L_1313)
.L_1313:
        /*0c74*/ 	.word	0x00000008
.L_1314:


//--------------------- .nv.info._ZN7cutlass13device_kernelIN5flash11enable_sm90INS1_16FlashAttnFwdSm90INS1_25CollectiveMainloopFwdSm90ILi2EN4cute5tupleIJNS5_1CILi1EEES8_S8_EEENS6_IJNS7_ILi128EEENS7_ILi96EEENS7_ILi64EEEEEELi256ENS_6half_tEfNS_4arch4Sm90ELb0ELb1ELb1ELb0ELb1ELb0ELb1ELb1ELb0ELb1ELb0ELb0EEENS1_21CollectiveEpilogueFwdINS6_IJSA_NS7_ILi256EEESB_EEES9_SE_SG_Li256ELb0ELb1ELb0ELb0EEENS1_30DynamicPersistentTileSchedulerILi256ELi128ELb0ELb1ELb1EEEEEEEEEvNT_6ParamsE --------------------------
	.section	.nv.info._ZN7cutlass13device_kernelIN5flash11enable_sm90INS1_16FlashAttnFwdSm90INS1_25CollectiveMainloopFwdSm90ILi2EN4cute5tupleIJNS5_1CILi1EEES8_S8_EEENS6_IJNS7_ILi128EEENS7_ILi96EEENS7_ILi64EEEEEELi256ENS_6half_tEfNS_4arch4Sm90ELb0ELb1ELb1ELb0ELb1ELb0ELb1ELb1ELb0ELb1ELb0ELb0EEENS1_21CollectiveEpilogueFwdINS6_IJSA_NS7_ILi256EEESB_EEES9_SE_SG_Li256ELb0ELb1ELb0ELb0EEENS1_30DynamicPersistentTileSchedulerILi256ELi128ELb0ELb1ELb1EEEEEEEEEvNT_6ParamsE,"",@"SHT_CUDA_INFO"
	.sectionflags	@""
	.align	4


	//----- nvinfo : EIATTR_CUDA_API_VERSION
	.align		4
        /*0000*/ 	.byte	0x04, 0x37
        /*0002*/ 	.short	(.L_1316 - .L_1315)
.L_1315:
        /*0004*/ 	.word	0x00000082


	//----- nvinfo : EIATTR_KPARAM_INFO
	.align		4
.L_1316:
        /*0008*/ 	.byte	0x04, 0x17
        /*000a*/ 	.short	(.L_1318 - .L_1317)
.L_1317:
        /*000c*/ 	.word	0x00000000
        /*0010*/ 	.short	0x0000
        /*0012*/ 	.short	0x0070
        /*0014*/ 	.byte	0x00, 0xf0, 0x01, 0x2e


	//----- nvinfo : EIATTR_SPARSE_MMA_MASK
	.align		4
.L_1318:
        /*0018*/ 	.byte	0x03, 0x50
        /*001a*/ 	.short	0x0000


	//----- nvinfo : EIATTR_MAXREG_COUNT
	.align		4
        /*001c*/ 	.byte	0x03, 0x1b
        /*001e*/ 	.short	0x00a8


	//----- nvinfo : EIATTR_NUM_BARRIERS
	.align		4
        /*0020*/ 	.byte	0x02, 0x4c
        /*0022*/ 	.byte	0x10
	.zero		1


	//----- nvinfo : EIATTR_EXTERNS
	.align		4
        /*0024*/ 	.byte	0x04, 0x0f
        /*0026*/ 	.short	(.L_1320 - .L_1319)


	//   ....[0]....
	.align		4
.L_1319:
        /*0028*/ 	.word	index@(__assertfail)


	//----- nvinfo : EIATTR_ANNOTATIONS
	.align		4
.L_1320:
        /*002c*/ 	.byte	0x04, 0x55
        /*002e*/ 	.short	(.L_1322 - .L_1321)


	//   ....[0]....
.L_1321:
        /* <DEDUP_REMOVED lines=10> */


	//----- nvinfo : EIATTR_MERCURY_ISA_VERSION
	.align		4
.L_1322:
        /*00c0*/ 	.byte	0x03, 0x5f
        /*00c2*/ 	.short	0x0101


	//----- nvinfo : EIATTR_INT_WARP_WIDE_INSTR_OFFSETS
	.align		4
        /*00c4*/ 	.byte	0x04, 0x31
        /*00c6*/ 	.short	(.L_1324 - .L_1323)


	//   ....[0]....
.L_1323:
        /*00c8*/ 	.word	0x000000c0


	//   ....[1]....
        /*00cc*/ 	.word	0x000000d0


	//   ....[2]....
        /*00d0*/ 	.word	0x000000e0


	//   ....[3]....
        /*00d4*/ 	.word	0x00000180


	//   ....[4]....
        /*00d8*/ 	.word	0x00023810


	//   ....[5]....
        /*00dc*/ 	.word	0x000238a0


	//   ....[6]....
        /*00e0*/ 	.word	0x000273c0


	//   ....[7]....
        /*00e4*/ 	.word	0x00027450


	//----- nvinfo : EIATTR_COOP_GROUP_MASK_REGIDS
	.align		4
.L_1324:
        /*00e8*/ 	.byte	0x04, 0x29
        /*00ea*/ 	.short	(.L_1326 - .L_1325)


	//   ....[0]....
.L_1325:
        /*00ec*/ 	.word	0xffffffff


	//   ....[1]....
        /*00f0*/ 	.word	0xffffffff


	//   ....[2]....
        /*00f4*/ 	.word	0xffffffff


	//   ....[3]....
        /*00f8*/ 	.word	0xffffffff


	//   ....[4]....
        /*00fc*/ 	.word	0xffffffff


	//   ....[5]....
        /*0100*/ 	.word	0xffffffff


	//   ....[6]....
        /*0104*/ 	.word	0xffffffff


	//   ....[7]....
        /*0108*/ 	.word	0xffffffff


	//   ....[8]....
        /*010c*/ 	.word	0xffffffff


	//   ....[9]....
        /*0110*/ 	.word	0xffffffff


	//   ....[10]....
        /*0114*/ 	.word	0xffffffff


	//   ....[11]....
        /*0118*/ 	.word	0xffffffff


	//   ....[12]....
        /*011c*/ 	.word	0xffffffff


	//   ....[13]....
        /*0120*/ 	.word	0xffffffff


	//   ....[14]....
        /*0124*/ 	.word	0xffffffff


	//   ....[15]....
        /*0128*/ 	.word	0xffffffff


	//   ....[16]....
        /*012c*/ 	.word	0xffffffff


	//   ....[17]....
        /*0130*/ 	.word	0xffffffff


	//   ....[18]....
        /*0134*/ 	.word	0xffffffff


	//   ....[19]....
        /*0138*/ 	.word	0xffffffff


	//   ....[20]....
        /*013c*/ 	.word	0xffffffff


	//   ....[21]....
        /*0140*/ 	.word	0xffffffff


	//   ....[22]....
        /*0144*/ 	.word	0xffffffff


	//   ....[23]....
        /*0148*/ 	.word	0xffffffff


	//   ....[24]....
        /*014c*/ 	.word	0xffffffff


	//   ....[25]....
        /*0150*/ 	.word	0xffffffff


	//   ....[26]....
        /*0154*/ 	.word	0xffffffff


	//   ....[27]....
        /*0158*/ 	.word	0xffffffff


	//   ....[28]....
        /*015c*/ 	.word	0xffffffff


	//   ....[29]....
        /*0160*/ 	.word	0xffffffff


	//   ....[30]....
        /*0164*/ 	.word	0xffffffff


	//   ....[31]....
        /*0168*/ 	.word	0xffffffff


	//   ....[32]....
        /*016c*/ 	.word	0xffffffff


	//   ....[33]....
        /*0170*/ 	.word	0xffffffff


	//   ....[34]....
        /*0174*/ 	.word	0xffffffff


	//   ....[35]....
        /*0178*/ 	.word	0xffffffff


	//   ....[36]....
        /*017c*/ 	.word	0xffffffff


	//   ....[37]....
        /*0180*/ 	.word	0xffffffff


	//   ....[38]....
        /*0184*/ 	.word	0xffffffff


	//   ....[39]....
        /*0188*/ 	.word	0xffffffff


	//   ....[40]....
        /*018c*/ 	.word	0xffffffff


	//   ....[41]....
        /*0190*/ 	.word	0xffffffff


	//   ....[42]....
        /*0194*/ 	.word	0xffffffff


	//   ....[43]....
        /*0198*/ 	.word	0xffffffff


	//   ....[44]....
        /*019c*/ 	.word	0xffffffff


	//   ....[45]....
        /*01a0*/ 	.word	0xffffffff


	//   ....[46]....
        /*01a4*/ 	.word	0xffffffff


	//   ....[47]....
        /*01a8*/ 	.word	0xffffffff


	//   ....[48]....
        /*01ac*/ 	.word	0xffffffff


	//   ....[49]....
        /*01b0*/ 	.word	0xffffffff


	//   ....[50]....
        /*01b4*/ 	.word	0xffffffff


	//   ....[51]....
        /*01b8*/ 	.word	0xffffffff


	//   ....[52]....
        /*01bc*/ 	.word	0xffffffff


	//   ....[53]....
        /*01c0*/ 	.word	0xffffffff


	//   ....[54]....
        /*01c4*/ 	.word	0xffffffff


	//   ....[55]....
        /*01c8*/ 	.word	0xffffffff


	//   ....[56]....
        /*01cc*/ 	.word	0xffffffff


	//   ....[57]....
        /*01d0*/ 	.word	0xffffffff


	//   ....[58]....
        /*01d4*/ 	.word	0xffffffff


	//   ....[59]....
        /*01d8*/ 	.word	0xffffffff


	//   ....[60]....
        /*01dc*/ 	.word	0xffffffff


	//   ....[61]....
        /*01e0*/ 	.word	0xffffffff


	//   ....[62]....
        /*01e4*/ 	.word	0xffffffff


	//   ....[63]....
        /*01e8*/ 	.word	0xffffffff


	//   ....[64]....
        /*01ec*/ 	.word	0xffffffff


	//   ....[65]....
        /*01f0*/ 	.word	0xffffffff


	//   ....[66]....
        /*01f4*/ 	.word	0xffffffff


	//   ....[67]....
        /*01f8*/ 	.word	0xffffffff


	//   ....[68]....
        /*01fc*/ 	.word	0xffffffff


	//   ....[69]....
        /*0200*/ 	.word	0xffffffff


	//   ....[70]....
        /*0204*/ 	.word	0xffffffff


	//   ....[71]....
        /*0208*/ 	.word	0xffffffff


	//   ....[72]....
        /*020c*/ 	.word	0xffffffff


	//   ....[73]....
        /*0210*/ 	.word	0xffffffff


	//   ....[74]....
        /*0214*/ 	.word	0xffffffff


	//   ....[75]....
        /*0218*/ 	.word	0xffffffff


	//   ....[76]....
        /*021c*/ 	.word	0xffffffff


	//   ....[77]....
        /*0220*/ 	.word	0xffffffff


	//   ....[78]....
        /*0224*/ 	.word	0xffffffff


	//   ....[79]....
        /*0228*/ 	.word	0xffffffff


	//   ....[80]....
        /*022c*/ 	.word	0xffffffff


	//   ....[81]....
        /*0230*/ 	.word	0xffffffff


	//   ....[82]....
        /*0234*/ 	.word	0xffffffff


	//   ....[83]....
        /*0238*/ 	.word	0xffffffff


	//   ....[84]....
        /*023c*/ 	.word	0xffffffff


	//   ....[85]....
        /*0240*/ 	.word	0xffffffff


	//   ....[86]....
        /*0244*/ 	.word	0xffffffff


	//   ....[87]....
        /*0248*/ 	.word	0xffffffff


	//   ....[88]....
        /*024c*/ 	.word	0xffffffff


	//   ....[89]....
        /*0250*/ 	.word	0xffffffff


	//   ....[90]....
        /*0254*/ 	.word	0xffffffff


	//   ....[91]....
        /*0258*/ 	.word	0xffffffff


	//   ....[92]....
        /*025c*/ 	.word	0xffffffff


	//   ....[93]....
        /*0260*/ 	.word	0xffffffff


	//   ....[94]....
        /*0264*/ 	.word	0xffffffff


	//   ....[95]....
        /*0268*/ 	.word	0xffffffff


	//   ....[96]....
        /*026c*/ 	.word	0xffffffff


	//   ....[97]....
        /*0270*/ 	.word	0xffffffff


	//   ....[98]....
        /*0274*/ 	.word	0xffffffff


	//   ....[99]....
        /*0278*/ 	.word	0xffffffff


	//   ....[100]....
        /*027c*/ 	.word	0xffffffff


	//   ....[101]....
        /*0280*/ 	.word	0xffffffff


	//   ....[102]....
        /*0284*/ 	.word	0xffffffff


	//   ....[103]....
        /*0288*/ 	.word	0xffffffff


	//   ....[104]....
        /*028c*/ 	.word	0xffffffff


	//   ....[105]....
        /*0290*/ 	.word	0xffffffff


	//   ....[106]....
        /*0294*/ 	.word	0xffffffff


	//   ....[107]....
        /*0298*/ 	.word	0xffffffff


	//   ....[108]....
        /*029c*/ 	.word	0xffffffff


	//   ....[109]....
        /*02a0*/ 	.word	0xffffffff


	//   ....[110]....
        /*02a4*/ 	.word	0xffffffff


	//   ....[111]....
        /*02a8*/ 	.word	0xffffffff


	//   ....[112]....
        /*02ac*/ 	.word	0xffffffff


	//   ....[113]....
        /*02b0*/ 	.word	0xffffffff


	//   ....[114]....
        /*02b4*/ 	.word	0xffffffff


	//   ....[115]....
        /*02b8*/ 	.word	0xffffffff


	//   ....[116]....
        /*02bc*/ 	.word	0xffffffff


	//   ....[117]....
        /*02c0*/ 	.word	0xffffffff


	//   ....[118]....
        /*02c4*/ 	.word	0xffffffff


	//   ....[119]....
        /*02c8*/ 	.word	0xffffffff


	//   ....[120]....
        /*02cc*/ 	.word	0xffffffff


	//   ....[121]....
        /*02d0*/ 	.word	0xffffffff


	//   ....[122]....
        /*02d4*/ 	.word	0xffffffff


	//   ....[123]....
        /*02d8*/ 	.word	0xffffffff


	//   ....[124]....
        /*02dc*/ 	.word	0xffffffff


	//   ....[125]....
        /*02e0*/ 	.word	0xffffffff


	//   ....[126]....
        /*02e4*/ 	.word	0xffffffff


	//   ....[127]....
        /*02e8*/ 	.word	0xffffffff


	//   ....[128]....
        /*02ec*/ 	.word	0xffffffff


	//   ....[129]....
        /*02f0*/ 	.word	0xffffffff


	//   ....[130]....
        /*02f4*/ 	.word	0x0500000f


	//   ....[131]....
        /*02f8*/ 	.word	0x0500000f


	//   ....[132]....
        /*02fc*/ 	.word	0x0500000f


	//   ....[133]....
        /*0300*/ 	.word	0x0500000f


	//   ....[134]....
        /*0304*/ 	.word	0x0500000f


	//   ....[135]....
        /*0308*/ 	.word	0x0500000f


	//   ....[136]....
        /*030c*/ 	.word	0x0500000f


	//   ....[137]....
        /*0310*/ 	.word	0x0500000f


	//   ....[138]....
        /*0314*/ 	.word	0x0500000f


	//   ....[139]....
        /*0318*/ 	.word	0x0500000f


	//   ....[140]....
        /*031c*/ 	.word	0x0500000f


	//   ....[141]....
        /*0320*/ 	.word	0x0500000f


	//   ....[142]....
        /*0324*/ 	.word	0x0500000f


	//   ....[143]....
        /*0328*/ 	.word	0x0500000f


	//   ....[144]....
        /*032c*/ 	.word	0x0500000f


	//   ....[145]....
        /*0330*/ 	.word	0x0500000f


	//   ....[146]....
        /*0334*/ 	.word	0x0500000f


	//   ....[147]....
        /*0338*/ 	.word	0x0500000f


	//   ....[148]....
        /*033c*/ 	.word	0x0500000f


	//   ....[149]....
        /*0340*/ 	.word	0x0500000f


	//   ....[150]....
        /*0344*/ 	.word	0x0500000f


	//   ....[151]....
        /*0348*/ 	.word	0x0500000f


	//   ....[152]....
        /*034c*/ 	.word	0x0500000f


	//   ....[153]....
        /*0350*/ 	.word	0x0500000f


	//   ....[154]....
        /*0354*/ 	.word	0x0500000f


	//   ....[155]....
        /*0358*/ 	.word	0x0500000f


	//   ....[156]....
        /*035c*/ 	.word	0x0500000f


	//   ....[157]....
        /*0360*/ 	.word	0x0500000f


	//   ....[158]....
        /*0364*/ 	.word	0x0500000f


	//   ....[159]....
        /*0368*/ 	.word	0x0500000f


	//   ....[160]....
        /*036c*/ 	.word	0x0500000f


	//   ....[161]....
        /*0370*/ 	.word	0x0500000f


	//   ....[162]....
        /*0374*/ 	.word	0x0500000f


	//   ....[163]....
        /*0378*/ 	.word	0x0500000f


	//   ....[164]....
        /*037c*/ 	.word	0x0500000f


	//   ....[165]....
        /*0380*/ 	.word	0x0500000f


	//   ....[166]....
        /*0384*/ 	.word	0x0500000f


	//   ....[167]....
        /*0388*/ 	.word	0x0500000f


	//   ....[168]....
        /*038c*/ 	.word	0x0500000f


	//   ....[169]....
        /*0390*/ 	.word	0x0500000f


	//   ....[170]....
        /*0394*/ 	.word	0x0500000f


	//   ....[171]....
        /*0398*/ 	.word	0x0500000f


	//   ....[172]....
        /*039c*/ 	.word	0x0500000f


	//   ....[173]....
        /*03a0*/ 	.word	0x0500000f


	//   ....[174]....
        /*03a4*/ 	.word	0x0500000f


	//   ....[175]....
        /*03a8*/ 	.word	0x0500000f


	//   ....[176]....
        /*03ac*/ 	.word	0x0500000f


	//   ....[177]....
        /*03b0*/ 	.word	0x0500000f


	//   ....[178]....
        /*03b4*/ 	.word	0x0500000f


	//   ....[179]....
        /*03b8*/ 	.word	0x0500000f


	//   ....[180]....
        /*03bc*/ 	.word	0x0500000f


	//   ....[181]....
        /*03c0*/ 	.word	0x0500000f


	//   ....[182]....
        /*03c4*/ 	.word	0x0500000f


	//   ....[183]....
        /*03c8*/ 	.word	0x0500000f


	//   ....[184]....
        /*03cc*/ 	.word	0x0500000f


	//   ....[185]....
        /*03d0*/ 	.word	0x0500000f


	//   ....[186]....
        /*03d4*/ 	.word	0x0500000f


	//   ....[187]....
        /*03d8*/ 	.word	0x0500000f


	//   ....[188]....
        /*03dc*/ 	.word	0x0500000f


	//   ....[189]....
        /*03e0*/ 	.word	0x0500000f


	//   ....[190]....
        /*03e4*/ 	.word	0x0500000f


	//   ....[191]....
        /*03e8*/ 	.word	0x0500000f


	//   ....[192]....
        /*03ec*/ 	.word	0x0500000f


	//   ....[193]....
        /*03f0*/ 	.word	0x0500000f


	//   ....[194]....
        /*03f4*/ 	.word	0x0500000f


	//   ....[195]....
        /*03f8*/ 	.word	0x0500000f


	//   ....[196]....
        /*03fc*/ 	.word	0x0500000f


	//   ....[197]....
        /*0400*/ 	.word	0x0500000f


	//   ....[198]....
        /*0404*/ 	.word	0x0500000f


	//   ....[199]....
        /*0408*/ 	.word	0x0500000f


	//   ....[200]....
        /*040c*/ 	.word	0x0500000f


	//   ....[201]....
        /*0410*/ 	.word	0x0500000f


	//   ....[202]....
        /*0414*/ 	.word	0x0500000f


	//   ....[203]....
        /*0418*/ 	.word	0x0500000f


	//   ....[204]....
        /*041c*/ 	.word	0x0500000f


	//   ....[205]....
        /*0420*/ 	.word	0x0500000f


	//   ....[206]....
        /*0424*/ 	.word	0x0500000f


	//   ....[207]....
        /*0428*/ 	.word	0x0500000f


	//   ....[208]....
        /*042c*/ 	.word	0x0500000f


	//   ....[209]....
        /*0430*/ 	.word	0x0500000f


	//   ....[210]....
        /*0434*/ 	.word	0x0500000f


	//   ....[211]....
        /*0438*/ 	.word	0x0500000f


	//   ....[212]....
        /*043c*/ 	.word	0x0500000f


	//   ....[213]....
        /*0440*/ 	.word	0xffffffff


	//   ....[214]....
        /*0444*/ 	.word	0xffffffff


	//   ....[215]....
        /*0448*/ 	.word	0xffffffff


	//   ....[216]....
        /*044c*/ 	.word	0xffffffff


	//   ....[217]....
        /*0450*/ 	.word	0xffffffff


	//   ....[218]....
        /*0454*/ 	.word	0xffffffff


	//----- nvinfo : EIATTR_COOP_GROUP_INSTR_OFFSETS
	.align		4
.L_1326:
        /*0458*/ 	.byte	0x04, 0x28
        /*045a*/ 	.short	(.L_1328 - .L_1327)


	//   ....[0]....
.L_1327:
        /*045c*/ 	.word	0x00000080


	//   ....[1]....
        /*0460*/ 	.word	0x00000090


	//   ....[2]....
        /*0464*/ 	.word	0x000002f0


	//   ....[3]....
        /*0468*/ 	.word	0x00000450


	//   ....[4]....
        /*046c*/ 	.word	0x00000570


	//   ....[5]....
        /*0470*/ 	.word	0x000006d0


	//   ....[6]....
        /*0474*/ 	.word	0x00001e00


	//   ....[7]....
        /*0478*/ 	.word	0x000040a0


	//   ....[8]....
        /*047c*/ 	.word	0x000048c0


	//   ....[9]....
        /*0480*/ 	.word	0x00005ea0


	//   ....[10]....
        /*0484*/ 	.word	0x00005f30


	//   ....[11]....
        /*0488*/ 	.word	0x00006270


	//   ....[12]....
        /*048c*/ 	.word	0x00006290


	//   ....[13]....
        /*0490*/ 	.word	0x0000b750


	//   ....[14]....
        /*0494*/ 	.word	0x0000b8b0


	//   ....[15]....
        /*0498*/ 	.word	0x0000ba10


	//   ....[16]....
        /*049c*/ 	.word	0x0000ba40


	//   ....[17]....
        /*04a0*/ 	.word	0x00015340


	//   ....[18]....
        /*04a4*/ 	.word	0x00015a10


	//   ....[19]....
        /*04a8*/ 	.word	0x00016bd0


	//   ....[20]....
        /*04ac*/ 	.word	0x00016c30


	//   ....[21]....
        /*04b0*/ 	.word	0x00016c70


	//   ....[22]....
        /*04b4*/ 	.word	0x00016c90


	//   ....[23]....
        /*04b8*/ 	.word	0x0001f0b0


	//   ....[24]....
        /*04bc*/ 	.word	0x0001f0d0


	//   ....[25]....
        /*04c0*/ 	.word	0x0001f130


	//   ....[26]....
        /*04c4*/ 	.word	0x0001f170


	//   ....[27]....
        /*04c8*/ 	.word	0x00020e30


	//   ....[28]....
        /*04cc*/ 	.word	0x00020e40


	//   ....[29]....
        /*04d0*/ 	.word	0x00021050


	//   ....[30]....
        /*04d4*/ 	.word	0x00021070


	//   ....[31]....
        /*04d8*/ 	.word	0x00021800


	//   ....[32]....
        /*04dc*/ 	.word	0x00021820


	//   ....[33]....
        /*04e0*/ 	.word	0x00021970


	//   ....[34]....
        /*04e4*/ 	.word	0x00021990


	//   ....[35]....
        /*04e8*/ 	.word	0x00021ad0


	//   ....[36]....
        /*04ec*/ 	.word	0x00021af0


	//   ....[37]....
        /*04f0*/ 	.word	0x00021c40


	//   ....[38]....
        /*04f4*/ 	.word	0x00021c60


	//   ....[39]....
        /*04f8*/ 	.word	0x000223b0


	//   ....[40]....
        /*04fc*/ 	.word	0x000223d0


	//   ....[41]....
        /*0500*/ 	.word	0x00022510


	//   ....[42]....
        /*0504*/ 	.word	0x00022530


	//   ....[43]....
        /*0508*/ 	.word	0x00022670


	//   ....[44]....
        /*050c*/ 	.word	0x00022690


	//   ....[45]....
        /*0510*/ 	.word	0x000227e0


	//   ....[46]....
        /*0514*/ 	.word	0x00022800


	//   ....[47]....
        /*0518*/ 	.word	0x00022a10


	//   ....[48]....
        /*051c*/ 	.word	0x00024270


	//   ....[49]....
        /*0520*/ 	.word	0x00024290


	//   ....[50]....
        /*0524*/ 	.word	0x000242a0


	//   ....[51]....
        /*0528*/ 	.word	0x000242e0


	//   ....[52]....
        /*052c*/ 	.word	0x00024330


	//   ....[53]....
        /*0530*/ 	.word	0x00024350


	//   ....[54]....
        /*0534*/ 	.word	0x000243a0


	//   ....[55]....
        /*0538*/ 	.word	0x000243c0


	//   ....[56]....
        /*053c*/ 	.word	0x00024410


	//   ....[57]....
        /*0540*/ 	.word	0x00024430


	//   ....[58]....
        /*0544*/ 	.word	0x00024460


	//   ....[59]....
        /*0548*/ 	.word	0x00024490


	//   ....[60]....
        /*054c*/ 	.word	0x00024ae0


	//   ....[61]....
        /*0550*/ 	.word	0x00024b20


	//   ....[62]....
        /*0554*/ 	.word	0x00024b30


	//   ....[63]....
        /*0558*/ 	.word	0x00024b50


	//   ....[64]....
        /*055c*/ 	.word	0x00024b70


	//   ....[65]....
        /*0560*/ 	.word	0x00024b90


	//   ....[66]....
        /*0564*/ 	.word	0x00024ba0


	//   ....[67]....
        /*0568*/ 	.word	0x00024bc0


	//   ....[68]....
        /*056c*/ 	.word	0x00024bf0


	//   ....[69]....
        /*0570*/ 	.word	0x00024c20


	//   ....[70]....
        /*0574*/ 	.word	0x00024c60


	//   ....[71]....
        /*0578*/ 	.word	0x00024cc0


	//   ....[72]....
        /*057c*/ 	.word	0x00024de0


	//   ....[73]....
        /*0580*/ 	.word	0x00024e70


	//   ....[74]....
        /*0584*/ 	.word	0x00024e80


	//   ....[75]....
        /*0588*/ 	.word	0x00024f90


	//   ....[76]....
        /*058c*/ 	.word	0x00025610


	//   ....[77]....
        /*0590*/ 	.word	0x00025640


	//   ....[78]....
        /*0594*/ 	.word	0x00025650


	//   ....[79]....
        /*0598*/ 	.word	0x00025690


	//   ....[80]....
        /*059c*/ 	.word	0x00025750


	//   ....[81]....
        /*05a0*/ 	.word	0x000257b0


	//   ....[82]....
        /*05a4*/ 	.word	0x00025830


	//   ....[83]....
        /*05a8*/ 	.word	0x00025850


	//   ....[84]....
        /*05ac*/ 	.word	0x000258e0


	//   ....[85]....
        /*05b0*/ 	.word	0x00025900


	//   ....[86]....
        /*05b4*/ 	.word	0x00025990


	//   ....[87]....
        /*05b8*/ 	.word	0x000259b0


	//   ....[88]....
        /*05bc*/ 	.word	0x00025a40


	//   ....[89]....
        /*05c0*/ 	.word	0x00025a60


	//   ....[90]....
        /*05c4*/ 	.word	0x00025af0


	//   ....[91]....
        /*05c8*/ 	.word	0x00025b40


	//   ....[92]....
        /*05cc*/ 	.word	0x00025f70


	//   ....[93]....
        /*05d0*/ 	.word	0x00025fc0


	//   ....[94]....
        /*05d4*/ 	.word	0x00025fe0


	//   ....[95]....
        /*05d8*/ 	.word	0x000260a0


	//   ....[96]....
        /*05dc*/ 	.word	0x000260c0


	//   ....[97]....
        /*05e0*/ 	.word	0x00026170


	//   ....[98]....
        /*05e4*/ 	.word	0x00026180


	//   ....[99]....
        /*05e8*/ 	.word	0x000261b0


	//   ....[100]....
        /*05ec*/ 	.word	0x00026240


	//   ....[101]....
        /*05f0*/ 	.word	0x000262e0


	//   ....[102]....
        /*05f4*/ 	.word	0x00026300


	//   ....[103]....
        /*05f8*/ 	.word	0x00026310


	//   ....[104]....
        /*05fc*/ 	.word	0x00026a10


	//   ....[105]....
        /*0600*/ 	.word	0x00026a30


	//   ....[106]....
        /*0604*/ 	.word	0x00026a40


	//   ....[107]....
        /*0608*/ 	.word	0x00026a50


	//   ....[108]....
        /*060c*/ 	.word	0x00026a70


	//   ....[109]....
        /*0610*/ 	.word	0x00026ad0


	//   ....[110]....
        /*0614*/ 	.word	0x00026af0


	//   ....[111]....
        /*0618*/ 	.word	0x00026b00


	//   ....[112]....
        /*061c*/ 	.word	0x00026b40


	//   ....[113]....
        /*0620*/ 	.word	0x00026b70


	//   ....[114]....
        /*0624*/ 	.word	0x00026b80


	//   ....[115]....
        /*0628*/ 	.word	0x00026ba0


	//   ....[116]....
        /*062c*/ 	.word	0x00026ef0


	//   ....[117]....
        /*0630*/ 	.word	0x00026f10


	//   ....[118]....
        /*0634*/ 	.word	0x00026f20


	//   ....[119]....
        /*0638*/ 	.word	0x00026f30


	//   ....[120]....
        /*063c*/ 	.word	0x00026f40


	//   ....[121]....
        /*0640*/ 	.word	0x00026f60


	//   ....[122]....
        /*0644*/ 	.word	0x00026fd0


	//   ....[123]....
        /*0648*/ 	.word	0x00026ff0


	//   ....[124]....
        /*064c*/ 	.word	0x00027050


	//   ....[125]....
        /*0650*/ 	.word	0x00027060


	//   ....[126]....
        /*0654*/ 	.word	0x000270d0


	//   ....[127]....
        /*0658*/ 	.word	0x00027140


	//   ....[128]....
        /*065c*/ 	.word	0x00027570


	//   ....[129]....
        /*0660*/ 	.word	0x00027750


	//   ....[130]....
        /*0664*/ 	.word	0x00027d10


	//   ....[131]....
        /*0668*/ 	.word	0x00027df0


	//   ....[132]....
        /*066c*/ 	.word	0x00027e90


	//   ....[133]....
        /*0670*/ 	.word	0x00027f10


	//   ....[134]....
        /*0674*/ 	.word	0x00027fc0


	//   ....[135]....
        /*0678*/ 	.word	0x00028020


	//   ....[136]....
        /*067c*/ 	.word	0x000280e0


	//   ....[137]....
        /*0680*/ 	.word	0x00028140


	//   ....[138]....
        /*0684*/ 	.word	0x00028200


	//   ....[139]....
        /*0688*/ 	.word	0x00028260


	//   ....[140]....
        /*068c*/ 	.word	0x00028320


	//   ....[141]....
        /*0690*/ 	.word	0x00028380


	//   ....[142]....
        /*0694*/ 	.word	0x00028420


	//   ....[143]....
        /*0698*/ 	.word	0x000284d0


	//   ....[144]....
        /*069c*/ 	.word	0x00028570


	//   ....[145]....
        /*06a0*/ 	.word	0x00028600


	//   ....[146]....
        /*06a4*/ 	.word	0x000286d0


	//   ....[147]....
        /*06a8*/ 	.word	0x000287e0


	//   ....[148]....
        /*06ac*/ 	.word	0x00028860


	//   ....[149]....
        /*06b0*/ 	.word	0x000288c0


	//   ....[150]....
        /*06b4*/ 	.word	0x000289a0


	//   ....[151]....
        /*06b8*/ 	.word	0x00028a20


	//   ....[152]....
        /*06bc*/ 	.word	0x00028b20


	//   ....[153]....
        /*06c0*/ 	.word	0x00028c20


	//   ....[154]....
        /*06c4*/ 	.word	0x00028c90


	//   ....[155]....
        /*06c8*/ 	.word	0x00028cf0


	//   ....[156]....
        /*06cc*/ 	.word	0x00028dc0


	//   ....[157]....
        /*06d0*/ 	.word	0x00028ee0


	//   ....[158]....
        /*06d4*/ 	.word	0x00028f30


	//   ....[159]....
        /*06d8*/ 	.word	0x00028fc0


	//   ....[160]....
        /*06dc*/ 	.word	0x00029060


	//   ....[161]....
        /*06e0*/ 	.word	0x000290e0


	//   ....[162]....
        /*06e4*/ 	.word	0x000291b0


	//   ....[163]....
        /*06e8*/ 	.word	0x000292c0


	//   ....[164]....
        /*06ec*/ 	.word	0x00029310


	//   ....[165]....
        /*06f0*/ 	.word	0x00029380


	//   ....[166]....
        /*06f4*/ 	.word	0x00029470


	//   ....[167]....
        /*06f8*/ 	.word	0x00029580


	//   ....[168]....
        /*06fc*/ 	.word	0x000295d0


	//   ....[169]....
        /*0700*/ 	.word	0x00029640


	//   ....[170]....
        /*0704*/ 	.word	0x00029730


	//   ....[171]....
        /*0708*/ 	.word	0x00029840


	//   ....[172]....
        /*070c*/ 	.word	0x00029890


	//   ....[173]....
        /*0710*/ 	.word	0x00029900


	//   ....[174]....
        /*0714*/ 	.word	0x000299e0


	//   ....[175]....
        /*0718*/ 	.word	0x00029b10


	//   ....[176]....
        /*071c*/ 	.word	0x00029be0


	//   ....[177]....
        /*0720*/ 	.word	0x00029c70


	//   ....[178]....
        /*0724*/ 	.word	0x00029da0


	//   ....[179]....
        /*0728*/ 	.word	0x00029e00


	//   ....[180]....
        /*072c*/ 	.word	0x00029f10


	//   ....[181]....
        /*0730*/ 	.word	0x00029f70


	//   ....[182]....
        /*0734*/ 	.word	0x0002a080


	//   ....[183]....
        /*0738*/ 	.word	0x0002a0e0


	//   ....[184]....
        /*073c*/ 	.word	0x0002a1f0


	//   ....[185]....
        /*0740*/ 	.word	0x0002a250


	//   ....[186]....
        /*0744*/ 	.word	0x0002a310


	//   ....[187]....
        /*0748*/ 	.word	0x0002a470


	//   ....[188]....
        /*074c*/ 	.word	0x0002a510


	//   ....[189]....
        /*0750*/ 	.word	0x0002a570


	//   ....[190]....
        /*0754*/ 	.word	0x0002a610


	//   ....[191]....
        /*0758*/ 	.word	0x0002a670


	//   ....[192]....
        /*075c*/ 	.word	0x0002a720


	//   ....[193]....
        /*0760*/ 	.word	0x0002a780


	//   ....[194]....
        /*0764*/ 	.word	0x0002a820


	//   ....[195]....
        /*0768*/ 	.word	0x0002a880


	//   ....[196]....
        /*076c*/ 	.word	0x0002a920


	//   ....[197]....
        /*0770*/ 	.word	0x0002a980


	//   ....[198]....
        /*0774*/ 	.word	0x0002aa20


	//   ....[199]....
        /*0778*/ 	.word	0x0002ab00


	//   ....[200]....
        /*077c*/ 	.word	0x0002aba0


	//   ....[201]....
        /*0780*/ 	.word	0x0002ac00


	//   ....[202]....
        /*0784*/ 	.word	0x0002acd0


	//   ....[203]....
        /*0788*/ 	.word	0x0002ad30


	//   ....[204]....
        /*078c*/ 	.word	0x0002ae00


	//   ....[205]....
        /*0790*/ 	.word	0x0002ae60


	//   ....[206]....
        /*0794*/ 	.word	0x0002af30


	//   ....[207]....
        /*0798*/ 	.word	0x0002af90


	//   ....[208]....
        /*079c*/ 	.word	0x0002b060


	//   ....[209]....
        /*07a0*/ 	.word	0x0002b0c0


	//   ....[210]....
        /*07a4*/ 	.word	0x0002b190


	//   ....[211]....
        /*07a8*/ 	.word	0x0002b220


	//   ....[212]....
        /*07ac*/ 	.word	0x0002b340


	//   ....[213]....
        /*07b0*/ 	.word	0x0002d9b0


	//   ....[214]....
        /*07b4*/ 	.word	0x0002e140


	//   ....[215]....
        /*07b8*/ 	.word	0x0002f3e0


	//   ....[216]....
        /*07bc*/ 	.word	0x0002f440


	//   ....[217]....
        /*07c0*/ 	.word	0x0002f4a0


	//   ....[218]....
        /*07c4*/ 	.word	0x0002f4c0


	//----- nvinfo : EIATTR_REG_RECONFIG
	.align		4
.L_1328:
        /*07c8*/ 	.byte	0x01, 0x54
	.zero		2


	//----- nvinfo : EIATTR_SYSCALL_OFFSETS
	.align		4
        /*07cc*/ 	.byte	0x04, 0x46
        /*07ce*/ 	.short	(.L_1330 - .L_1329)


	//   ....[0]....
.L_1329:
        /*07d0*/ 	.word	0x00002370


	//   ....[1]....
        /*07d4*/ 	.word	0x00023a00


	//   ....[2]....
        /*07d8*/ 	.word	0x00023b50


	//   ....[3]....
        /*07dc*/ 	.word	0x00023c40


	//   ....[4]....
        /*07e0*/ 	.word	0x00024770


	//   ....[5]....
        /*07e4*/ 	.word	0x000252e0


	//----- nvinfo : EIATTR_MBARRIER_INSTR_OFFSETS
	.align		4
.L_1330:
        /*07e8*/ 	.byte	0x04, 0x39
        /*07ea*/ 	.short	(.L_1332 - .L_1331)


	//   ....[0]....
.L_1331:
        /*07ec*/ 	.word	0x00000190
        /*07f0*/ 	.word	0x000000ff
        /*07f4*/ 	.word	0x00032400
        /*07f8*/ 	.short	0x0100
        /*07fa*/ 	.byte	0x08
	.zero		1


	//   ....[1]....
        /*07fc*/ 	.word	0x000001a0
        /*0800*/ 	.word	0x000000ff
        /*0804*/ 	.word	0x00032410
        /*0808*/ 	.short	0x0100
        /*080a*/ 	.byte	0x08
	.zero		1


	//   ....[2]....
        /*080c*/ 	.word	0x000001b0
        /*0810*/ 	.word	0x000000ff
        /*0814*/ 	.word	0x00032420
        /*0818*/ 	.short	0x0100
        /*081a*/ 	.byte	0x08
	.zero		1


	//   ....[3]....
        /*081c*/ 	.word	0x000002a0
        /*0820*/ 	.word	0x000000ff
        /*0824*/ 	.word	0x00032430
        /*0828*/ 	.short	0x0100
        /*082a*/ 	.byte	0x08
	.zero		1


	//   ....[4]....
        /*082c*/ 	.word	0x000002b0
        /*0830*/ 	.word	0x000000ff
        /*0834*/ 	.word	0x00032440
        /*0838*/ 	.short	0x0100
        /*083a*/ 	.byte	0x08
	.zero		1


	//   ....[5]....
        /*083c*/ 	.word	0x000002c0
        /*0840*/ 	.word	0x000000ff
        /*0844*/ 	.word	0x00032438
        /*0848*/ 	.short	0x0100
        /*084a*/ 	.byte	0x08
	.zero		1


	//   ....[6]....
        /*084c*/ 	.word	0x000002d0
        /*0850*/ 	.word	0x000000ff
        /*0854*/ 	.word	0x00032448
        /*0858*/ 	.short	0x0100
        /*085a*/ 	.byte	0x08
	.zero		1


	//   ....[7]....
        /*085c*/ 	.word	0x00000400
        /*0860*/ 	.word	0x000000ff
        /*0864*/ 	.word	0x00032450
        /*0868*/ 	.short	0x0100
        /*086a*/ 	.byte	0x08
	.zero		1


	//   ....[8]....
        /*086c*/ 	.word	0x00000410
        /*0870*/ 	.word	0x000000ff
        /*0874*/ 	.word	0x00032460
        /*0878*/ 	.short	0x0100
        /*087a*/ 	.byte	0x08
	.zero		1


	//   ....[9]....
        /*087c*/ 	.word	0x00000420
        /*0880*/ 	.word	0x000000ff
        /*0884*/ 	.word	0x00032458
        /*0888*/ 	.short	0x0100
        /*088a*/ 	.byte	0x08
	.zero		1


	//   ....[10]....
        /*088c*/ 	.word	0x00000430
        /*0890*/ 	.word	0x000000ff
        /*0894*/ 	.word	0x00032468
        /*0898*/ 	.short	0x0100
        /*089a*/ 	.byte	0x08
	.zero		1


	//   ....[11]....
        /*089c*/ 	.word	0x00000520
        /*08a0*/ 	.word	0x000000ff
        /*08a4*/ 	.word	0x00032470
        /*08a8*/ 	.short	0x0100
        /*08aa*/ 	.byte	0x06
	.zero		1


	//   ....[12]....
        /*08ac*/ 	.word	0x00000530
        /*08b0*/ 	.word	0x000000ff
        /*08b4*/ 	.word	0x00032480
        /*08b8*/ 	.short	0x0100
        /*08ba*/ 	.byte	0x06
	.zero		1


	//   ....[13]....
        /*08bc*/ 	.word	0x00000540
        /*08c0*/ 	.word	0x000000ff
        /*08c4*/ 	.word	0x00032478
        /*08c8*/ 	.short	0x0100
        /*08ca*/ 	.byte	0x06
	.zero		1


	//   ....[14]....
        /*08cc*/ 	.word	0x00000550
        /*08d0*/ 	.word	0x000000ff
        /*08d4*/ 	.word	0x00032488
        /*08d8*/ 	.short	0x0100
        /*08da*/ 	.byte	0x06
	.zero		1


	//   ....[15]....
        /*08dc*/ 	.word	0x00000680
        /*08e0*/ 	.word	0x000000ff
        /*08e4*/ 	.word	0x00032490
        /*08e8*/ 	.short	0x0100
        /*08ea*/ 	.byte	0x08
	.zero		1


	//   ....[16]....
        /*08ec*/ 	.word	0x00000690
        /*08f0*/ 	.word	0x000000ff
        /*08f4*/ 	.word	0x000324a0
        /*08f8*/ 	.short	0x0100
        /*08fa*/ 	.byte	0x08
	.zero		1


	//   ....[17]....
        /*08fc*/ 	.word	0x000006a0
        /*0900*/ 	.word	0x000000ff
        /*0904*/ 	.word	0x00032498
        /*0908*/ 	.short	0x0100
        /*090a*/ 	.byte	0x08
	.zero		1


	//   ....[18]....
        /*090c*/ 	.word	0x000006b0
        /*0910*/ 	.word	0x000000ff
        /*0914*/ 	.word	0x000324a8
        /*0918*/ 	.short	0x0100
        /*091a*/ 	.byte	0x08
	.zero		1


	//   ....[19]....
        /*091c*/ 	.word	0x000007f0
        /*0920*/ 	.word	0x000000ff
        /*0924*/ 	.word	0x000324b0
        /*0928*/ 	.short	0x0100
        /*092a*/ 	.byte	0x08
	.zero		1


	//   ....[20]....
        /*092c*/ 	.word	0x00000800
        /*0930*/ 	.word	0x000000ff
        /*0934*/ 	.word	0x000324c0
        /*0938*/ 	.short	0x0100
        /*093a*/ 	.byte	0x08
	.zero		1


	//   ....[21]....
        /*093c*/ 	.word	0x00000810
        /*0940*/ 	.word	0x000000ff
        /*0944*/ 	.word	0x000324b8
        /*0948*/ 	.short	0x0100
        /*094a*/ 	.byte	0x08
	.zero		1


	//   ....[22]....
        /*094c*/ 	.word	0x00000820
        /*0950*/ 	.word	0x000000ff
        /*0954*/ 	.word	0x000324c8
        /*0958*/ 	.short	0x0100
        /*095a*/ 	.byte	0x08
	.zero		1


	//   ....[23]....
        /*095c*/ 	.word	0x000025f0
        /*0960*/ 	.word	0x000000ff
        /*0964*/ 	.word	0x00032400
        /*0968*/ 	.short	0x010a
        /*096a*/ 	.byte	0x2a
	.zero		1


	//   ....[24]....
        /*096c*/ 	.word	0x00002a30
        /*0970*/ 	.word	0x00000014
        /*0974*/ 	.word	0x00000000
        /*0978*/ 	.short	0x010a
        /*097a*/ 	.byte	0x3f
	.zero		1


	//   ....[25]....
        /*097c*/ 	.word	0x00002a90
        /*0980*/ 	.word	0x00000014
        /*0984*/ 	.word	0x00000000
        /*0988*/ 	.short	0x010a
        /*098a*/ 	.byte	0x3f
	.zero		1


	//   ....[26]....
        /*098c*/ 	.word	0x00002e40
        /*0990*/ 	.word	0x000000ff
        /*0994*/ 	.word	0x00032410
        /*0998*/ 	.short	0x010a
        /*099a*/ 	.byte	0x2a
	.zero		1


	//   ....[27]....
        /*099c*/ 	.word	0x00002f40
        /*09a0*/ 	.word	0x00000008
        /*09a4*/ 	.word	0x00000000
        /*09a8*/ 	.short	0x010a
        /*09aa*/ 	.byte	0x3f
	.zero		1


	//   ....[28]....
        /*09ac*/ 	.word	0x00002fa0
        /*09b0*/ 	.word	0x00000008
        /*09b4*/ 	.word	0x00000000
        /*09b8*/ 	.short	0x010a
        /*09ba*/ 	.byte	0x3f
	.zero		1


	//   ....[29]....
        /*09bc*/ 	.word	0x00003ce0
        /*09c0*/ 	.word	0x00000006
        /*09c4*/ 	.word	0x00000000
        /*09c8*/ 	.short	0x0101
        /*09ca*/ 	.byte	0x3f
	.zero		1


	//   ....[30]....
        /*09cc*/ 	.word	0x00009610
        /*09d0*/ 	.word	0x00000000
        /*09d4*/ 	.word	0x00000000
        /*09d8*/ 	.short	0x0101
        /*09da*/ 	.byte	0x3f
	.zero		1


	//   ....[31]....
        /*09dc*/ 	.word	0x00009d40
        /*09e0*/ 	.word	0x00000004
        /*09e4*/ 	.word	0x00000000
        /*09e8*/ 	.short	0x010a
        /*09ea*/ 	.byte	0x3f
	.zero		1


	//   ....[32]....
        /*09ec*/ 	.word	0x00009de0
        /*09f0*/ 	.word	0x00000006
        /*09f4*/ 	.word	0x00000000
        /*09f8*/ 	.short	0x010a
        /*09fa*/ 	.byte	0x3f
	.zero		1


	//   ....[33]....
        /*09fc*/ 	.word	0x0000a1f0
        /*0a00*/ 	.word	0x00000003
        /*0a04*/ 	.word	0x00000000
        /*0a08*/ 	.short	0x010a
        /*0a0a*/ 	.byte	0x3f
	.zero		1


	//   ....[34]....
        /*0a0c*/ 	.word	0x0000a2c0
        /*0a10*/ 	.word	0x00000012
        /*0a14*/ 	.word	0x00000000
        /*0a18*/ 	.short	0x010a
        /*0a1a*/ 	.byte	0x3f
	.zero		1


	//   ....[35]....
        /*0a1c*/ 	.word	0x0000b000
        /*0a20*/ 	.word	0x00000003
        /*0a24*/ 	.word	0x00000000
        /*0a28*/ 	.short	0x0101
        /*0a2a*/ 	.byte	0x3f
	.zero		1


	//   ....[36]....
        /*0a2c*/ 	.word	0x00013970
        /*0a30*/ 	.word	0x00000000
        /*0a34*/ 	.word	0x00000000
        /*0a38*/ 	.short	0x0101
        /*0a3a*/ 	.byte	0x3f
	.zero		1


	//   ....[37]....
        /*0a3c*/ 	.word	0x00013b70
        /*0a40*/ 	.word	0x00000007
        /*0a44*/ 	.word	0x00000000
        /*0a48*/ 	.short	0x010a
        /*0a4a*/ 	.byte	0x3f
	.zero		1


	//   ....[38]....
        /*0a4c*/ 	.word	0x00013c20
        /*0a50*/ 	.word	0x00000000
        /*0a54*/ 	.word	0x00000000
        /*0a58*/ 	.short	0x010a
        /*0a5a*/ 	.byte	0x3f
	.zero		1


	//   ....[39]....
        /*0a5c*/ 	.word	0x00014050
        /*0a60*/ 	.word	0x00000007
        /*0a64*/ 	.word	0x00000000
        /*0a68*/ 	.short	0x010a
        /*0a6a*/ 	.byte	0x3f
	.zero		1


	//   ....[40]....
        /*0a6c*/ 	.word	0x00014150
        /*0a70*/ 	.word	0x00000007
        /*0a74*/ 	.word	0x00000000
        /*0a78*/ 	.short	0x010a
        /*0a7a*/ 	.byte	0x3f
	.zero		1


	//   ....[41]....
        /*0a7c*/ 	.word	0x00014e90
        /*0a80*/ 	.word	0x00000004
        /*0a84*/ 	.word	0x00000000
        /*0a88*/ 	.short	0x0101
        /*0a8a*/ 	.byte	0x3f
	.zero		1


	//   ....[42]....
        /*0a8c*/ 	.word	0x0001ec70
        /*0a90*/ 	.word	0x00000007
        /*0a94*/ 	.word	0x00000000
        /*0a98*/ 	.short	0x0101
        /*0a9a*/ 	.byte	0x3f
	.zero		1


	//   ....[43]....
        /*0a9c*/ 	.word	0x00021810
        /*0aa0*/ 	.word	0x000000ff
        /*0aa4*/ 	.word	0x00000000
        /*0aa8*/ 	.short	0x0101
        /*0aaa*/ 	.byte	0x05
	.zero		1


	//   ....[44]....
        /*0aac*/ 	.word	0x00024040
        /*0ab0*/ 	.word	0x00000018
        /*0ab4*/ 	.word	0x00032440
        /*0ab8*/ 	.short	0x010a
        /*0aba*/ 	.byte	0x3f
	.zero		1


	//   ....[45]....
        /*0abc*/ 	.word	0x00024550
        /*0ac0*/ 	.word	0x00000018
        /*0ac4*/ 	.word	0x00032430
        /*0ac8*/ 	.short	0x0107
        /*0aca*/ 	.byte	0x3f
	.zero		1


	//   ....[46]....
        /*0acc*/ 	.word	0x00024600
        /*0ad0*/ 	.word	0x00000018
        /*0ad4*/ 	.word	0x00032430
        /*0ad8*/ 	.short	0x0101
        /*0ada*/ 	.byte	0x3f
	.zero		1


	//   ....[47]....
        /*0adc*/ 	.word	0x00025120
        /*0ae0*/ 	.word	0x00000011
        /*0ae4*/ 	.word	0x00032400
        /*0ae8*/ 	.short	0x0107
        /*0aea*/ 	.byte	0x3f
	.zero		1


	//   ....[48]....
        /*0aec*/ 	.word	0x000251b0
        /*0af0*/ 	.word	0x00000011
        /*0af4*/ 	.word	0x00032400
        /*0af8*/ 	.short	0x0101
        /*0afa*/ 	.byte	0x3f
	.zero		1


	//   ....[49]....
        /*0afc*/ 	.word	0x00025c00
        /*0b00*/ 	.word	0x00000011
        /*0b04*/ 	.word	0x00032410
        /*0b08*/ 	.short	0x0107
        /*0b0a*/ 	.byte	0x3f
	.zero		1


	//   ....[50]....
        /*0b0c*/ 	.word	0x00025cf0
        /*0b10*/ 	.word	0x00000011
        /*0b14*/ 	.word	0x00032410
        /*0b18*/ 	.short	0x0101
        /*0b1a*/ 	.byte	0x3f
	.zero		1


	//   ....[51]....
        /*0b1c*/ 	.word	0x00025d10
        /*0b20*/ 	.word	0x00000011
        /*0b24*/ 	.word	0x00032420
        /*0b28*/ 	.short	0x010a
        /*0b2a*/ 	.byte	0x3f
	.zero		1


	//   ....[52]....
        /*0b2c*/ 	.word	0x00025d90
        /*0b30*/ 	.word	0x00000018
        /*0b34*/ 	.word	0x00032460
        /*0b38*/ 	.short	0x010a
        /*0b3a*/ 	.byte	0x3f
	.zero		1


	//   ....[53]....
        /*0b3c*/ 	.word	0x00026490
        /*0b40*/ 	.word	0x00000018
        /*0b44*/ 	.word	0x00032450
        /*0b48*/ 	.short	0x0107
        /*0b4a*/ 	.byte	0x3f
	.zero		1


	//   ....[54]....
        /*0b4c*/ 	.word	0x00026550
        /*0b50*/ 	.word	0x00000018
        /*0b54*/ 	.word	0x00032450
        /*0b58*/ 	.short	0x0101
        /*0b5a*/ 	.byte	0x3f
	.zero		1


	//   ....[55]....
        /*0b5c*/ 	.word	0x00026870
        /*0b60*/ 	.word	0x0000000a
        /*0b64*/ 	.word	0x00032440
        /*0b68*/ 	.short	0x010a
        /*0b6a*/ 	.byte	0x3f
	.zero		1


	//   ....[56]....
        /*0b6c*/ 	.word	0x00026c40
        /*0b70*/ 	.word	0x0000000a
        /*0b74*/ 	.word	0x00032430
        /*0b78*/ 	.short	0x0107
        /*0b7a*/ 	.byte	0x3f
	.zero		1


	//   ....[57]....
        /*0b7c*/ 	.word	0x00026cf0
        /*0b80*/ 	.word	0x0000000a
        /*0b84*/ 	.word	0x00032430
        /*0b88*/ 	.short	0x0101
        /*0b8a*/ 	.byte	0x3f
	.zero		1


	//   ....[58]....
        /*0b8c*/ 	.word	0x00026d20
        /*0b90*/ 	.word	0x0000000a
        /*0b94*/ 	.word	0x00032460
        /*0b98*/ 	.short	0x010a
        /*0b9a*/ 	.byte	0x3f
	.zero		1


	//   ....[59]....
        /*0b9c*/ 	.word	0x00027240
        /*0ba0*/ 	.word	0x0000000a
        /*0ba4*/ 	.word	0x00032450
        /*0ba8*/ 	.short	0x0107
        /*0baa*/ 	.byte	0x3f
	.zero		1


	//   ....[60]....
        /*0bac*/ 	.word	0x000272f0
        /*0bb0*/ 	.word	0x0000000a
        /*0bb4*/ 	.word	0x00032450
        /*0bb8*/ 	.short	0x0101
        /*0bba*/ 	.byte	0x3f
	.zero		1


	//   ....[61]....
        /*0bbc*/ 	.word	0x000276d0
        /*0bc0*/ 	.word	0x00000007
        /*0bc4*/ 	.word	0x00032420
        /*0bc8*/ 	.short	0x010a
        /*0bca*/ 	.byte	0x3f
	.zero		1


	//   ....[62]....
        /*0bcc*/ 	.word	0x00027870
        /*0bd0*/ 	.word	0x00000005
        /*0bd4*/ 	.word	0x00032440
        /*0bd8*/ 	.short	0x010a
        /*0bda*/ 	.byte	0x3f
	.zero		1


	//   ....[63]....
        /*0bdc*/ 	.word	0x00027910
        /*0be0*/ 	.word	0x00000003
        /*0be4*/ 	.word	0x00032440
        /*0be8*/ 	.short	0x010a
        /*0bea*/ 	.byte	0x3f
	.zero		1


	//   ....[64]....
        /*0bec*/ 	.word	0x00027950
        /*0bf0*/ 	.word	0x00000005
        /*0bf4*/ 	.word	0x00032460
        /*0bf8*/ 	.short	0x010a
        /*0bfa*/ 	.byte	0x3f
	.zero		1


	//   ....[65]....
        /*0bfc*/ 	.word	0x00027990
        /*0c00*/ 	.word	0x00000003
        /*0c04*/ 	.word	0x00032460
        /*0c08*/ 	.short	0x010a
        /*0c0a*/ 	.byte	0x3f
	.zero		1


	//   ....[66]....
        /*0c0c*/ 	.word	0x00027a00
        /*0c10*/ 	.word	0x00000009
        /*0c14*/ 	.word	0x00032400
        /*0c18*/ 	.short	0x010a
        /*0c1a*/ 	.byte	0x3f
	.zero		1


	//   ....[67]....
        /*0c1c*/ 	.word	0x00027a50
        /*0c20*/ 	.word	0x00000014
        /*0c24*/ 	.word	0x00000000
        /*0c28*/ 	.short	0x010a
        /*0c2a*/ 	.byte	0x3f
	.zero		1


	//   ....[68]....
        /*0c2c*/ 	.word	0x00027ab0
        /*0c30*/ 	.word	0x00000009
        /*0c34*/ 	.word	0x00032410
        /*0c38*/ 	.short	0x010a
        /*0c3a*/ 	.byte	0x3f
	.zero		1


	//   ....[69]....
        /*0c3c*/ 	.word	0x00027b00
        /*0c40*/ 	.word	0x00000008
        /*0c44*/ 	.word	0x00000000
        /*0c48*/ 	.short	0x010a
        /*0c4a*/ 	.byte	0x3f
	.zero		1


	//   ....[70]....
        /*0c4c*/ 	.word	0x00027b50
        /*0c50*/ 	.word	0x00000006
        /*0c54*/ 	.word	0x00000000
        /*0c58*/ 	.short	0x010a
        /*0c5a*/ 	.byte	0x3f
	.zero		1


	//   ....[71]....
        /*0c5c*/ 	.word	0x00027ba0
        /*0c60*/ 	.word	0x00000012
        /*0c64*/ 	.word	0x00000000
        /*0c68*/ 	.short	0x010a
        /*0c6a*/ 	.byte	0x3f
	.zero		1


	//   ....[72]....
        /*0c6c*/ 	.word	0x00027bf0
        /*0c70*/ 	.word	0x00000000
        /*0c74*/ 	.word	0x00000000
        /*0c78*/ 	.short	0x010a
        /*0c7a*/ 	.byte	0x3f
	.zero		1


	//   ....[73]....
        /*0c7c*/ 	.word	0x00027c40
        /*0c80*/ 	.word	0x00000007
        /*0c84*/ 	.word	0x00000000
        /*0c88*/ 	.short	0x010a
        /*0c8a*/ 	.byte	0x3f
	.zero		1


	//   ....[74]....
        /*0c8c*/ 	.word	0x00027d40
        /*0c90*/ 	.word	0x00000018
        /*0c94*/ 	.word	0x00032440
        /*0c98*/ 	.short	0x010a
        /*0c9a*/ 	.byte	0x3f
	.zero		1


	//   ....[75]....
        /*0c9c*/ 	.word	0x00029a10
        /*0ca0*/ 	.word	0x00000011
        /*0ca4*/ 	.word	0x00032420
        /*0ca8*/ 	.short	0x010a
        /*0caa*/ 	.byte	0x3f
	.zero		1


	//   ....[76]....
        /*0cac*/ 	.word	0x00029a60
        /*0cb0*/ 	.word	0x00000018
        /*0cb4*/ 	.word	0x00032460
        /*0cb8*/ 	.short	0x010a
        /*0cba*/ 	.byte	0x3f
	.zero		1


	//   ....[77]....
        /*0cbc*/ 	.word	0x0002a3c0
        /*0cc0*/ 	.word	0x0000000a
        /*0cc4*/ 	.word	0x00032440
        /*0cc8*/ 	.short	0x010a
        /*0cca*/ 	.byte	0x3f
	.zero		1


	//   ....[78]....
        /*0ccc*/ 	.word	0x0002aa50
        /*0cd0*/ 	.word	0x0000000a
        /*0cd4*/ 	.word	0x00032460
        /*0cd8*/ 	.short	0x010a
        /*0cda*/ 	.byte	0x3f
	.zero		1


	//   ....[79]....
        /*0cdc*/ 	.word	0x0002b260
        /*0ce0*/ 	.word	0x00000007
        /*0ce4*/ 	.word	0x00032420
        /*0ce8*/ 	.short	0x010a
        /*0cea*/ 	.byte	0x3f
	.zero		1


	//   ....[80]....
        /*0cec*/ 	.word	0x0002b400
        /*0cf0*/ 	.word	0x00000005
        /*0cf4*/ 	.word	0x00032440
        /*0cf8*/ 	.short	0x010a
        /*0cfa*/ 	.byte	0x3f
	.zero		1


	//   ....[81]....
        /*0cfc*/ 	.word	0x0002b450
        /*0d00*/ 	.word	0x00000003
        /*0d04*/ 	.word	0x00032440
        /*0d08*/ 	.short	0x010a
        /*0d0a*/ 	.byte	0x3f
	.zero		1


	//   ....[82]....
        /*0d0c*/ 	.word	0x0002b4a0
        /*0d10*/ 	.word	0x00000005
        /*0d14*/ 	.word	0x00032460
        /*0d18*/ 	.short	0x010a
        /*0d1a*/ 	.byte	0x3f
	.zero		1


	//   ....[83]....
        /*0d1c*/ 	.word	0x0002b840
        /*0d20*/ 	.word	0x0000000c
        /*0d24*/ 	.word	0x00000000
        /*0d28*/ 	.short	0x010a
        /*0d2a*/ 	.byte	0x3f
	.zero		1


	//   ....[84]....
        /*0d2c*/ 	.word	0x0002b980
        /*0d30*/ 	.word	0x00000002
        /*0d34*/ 	.word	0x00000000
        /*0d38*/ 	.short	0x010a
        /*0d3a*/ 	.byte	0x3f
	.zero		1


	//   ....[85]....
        /*0d3c*/ 	.word	0x0002bfe0
        /*0d40*/ 	.word	0x0000000b
        /*0d44*/ 	.word	0x00000000
        /*0d48*/ 	.short	0x010a
        /*0d4a*/ 	.byte	0x3f
	.zero		1


	//   ....[86]....
        /*0d4c*/ 	.word	0x0002c120
        /*0d50*/ 	.word	0x00000008
        /*0d54*/ 	.word	0x00000000
        /*0d58*/ 	.short	0x010a
        /*0d5a*/ 	.byte	0x3f
	.zero		1


	//   ....[87]....
        /*0d5c*/ 	.word	0x0002d410
        /*0d60*/ 	.word	0x00000007
        /*0d64*/ 	.word	0x00000000
        /*0d68*/ 	.short	0x0101
        /*0d6a*/ 	.byte	0x3f
	.zero		1


	//   ....[88]....
        /*0d6c*/ 	.word	0x000471b0
        /*0d70*/ 	.word	0x00000000
        /*0d74*/ 	.word	0x00000000
        /*0d78*/ 	.short	0x0101
        /*0d7a*/ 	.byte	0x3f
	.zero		1


	//   ....[89]....
        /*0d7c*/ 	.word	0x000471d0
        /*0d80*/ 	.word	0x00000002
        /*0d84*/ 	.word	0x00000000
        /*0d88*/ 	.short	0x010a
        /*0d8a*/ 	.byte	0x3f
	.zero		1


	//   ....[90]....
        /*0d8c*/ 	.word	0x00047220
        /*0d90*/ 	.word	0x00000008
        /*0d94*/ 	.word	0x00000000
        /*0d98*/ 	.short	0x010a
        /*0d9a*/ 	.byte	0x3f
	.zero		1


	//----- nvinfo : EIATTR_NUM_MBARRIERS
	.align		4
.L_1332:
        /*0d9c*/ 	.byte	0x03, 0x38
        /*0d9e*/ 	.short	0x0017


	//----- nvinfo : EIATTR_EXIT_INSTR_OFFSETS
	.align		4
        /*0da0*/ 	.byte	0x04, 0x1c
        /*0da2*/ 	.short	(.L_1334 - .L_1333)


	//   ....[0]....
.L_1333:
        /*0da4*/ 	.word	0x00000a80


	//   ....[1]....
        /*0da8*/ 	.word	0x00022980


	//   ....[2]....
        /*0dac*/ 	.word	0x000279e0


	//----- nvinfo : EIATTR_MAX_THREADS
	.align		4
.L_1334:
        /*0db0*/ 	.byte	0x04, 0x05
        /*0db2*/ 	.short	(.L_1336 - .L_1335)
.L_1335:
        /*0db4*/ 	.word	0x00000180
        /*0db8*/ 	.word	0x00000001
        /*0dbc*/ 	.word	0x00000001


	//----- nvinfo : EIATTR_CRS_STACK_SIZE
	.align		4
.L_1336:
        /*0dc0*/ 	.byte	0x04, 0x1e
        /*0dc2*/ 	.short	(.L_1338 - .L_1337)
.L_1337:
        /*0dc4*/ 	.word	0x00000000


	//----- nvinfo : EIATTR_CBANK_PARAM_SIZE
	.align		4
.L_1338:
        /*0dc8*/ 	.byte	0x03, 0x19
        /*0dca*/ 	.short	0x0bf0


	//----- nvinfo : EIATTR_PARAM_CBANK
	.align		4
        /*0dcc*/ 	.byte	0x04, 0x0a
        /*0dce*/ 	.short	(.L_1340 - .L_1339)
	.align		4
.L_1339:
        /*0dd0*/ 	.word	index@(.nv.constant0._ZN7cutlass13device_kernelIN5flash11enable_sm90INS1_16FlashAttnFwdSm90INS1_25CollectiveMainloopFwdSm90ILi2EN4cute5tupleIJNS5_1CILi1EEES8_S8_EEENS6_IJNS7_ILi128EEENS7_ILi96EEENS7_ILi64EEEEEELi256ENS_6half_tEfNS_4arch4Sm90ELb0ELb1ELb1ELb0ELb1ELb0ELb1ELb1ELb0ELb1ELb0ELb0EEENS1_21CollectiveEpilogueFwdINS6_IJSA_NS7_ILi256EEESB_EEES9_SE_SG_Li256ELb0ELb1ELb0ELb0EEENS1_30DynamicPersistentTileSchedulerILi256ELi128ELb0ELb1ELb1EEEEEEEEEvNT_6ParamsE)
        /*0dd4*/ 	.short	0x0210
        /*0dd6*/ 	.short	0x0bf0


	//----- nvinfo : EIATTR_SW_WAR
	.align		4
.L_1340:
        /*0dd8*/ 	.byte	0x04, 0x36
        /*0dda*/ 	.short	(.L_1342 - .L_1341)
.L_1341:
        /*0ddc*/ 	.word	0x00000008
.L_1342:


//--------------------- .nv.info._ZN7cutlass13device_kernelIN5flash11enable_sm90INS1_16FlashAttnFwdSm90INS1_25CollectiveMainloopFwdSm90ILi2EN4cute5tupleIJNS5_1CILi1EEES8_S8_EEENS6_IJNS7_ILi128EEENS7_ILi96EEENS7_ILi64EEEEEELi256ENS_6half_tEfNS_4arch4Sm90ELb0ELb1ELb1ELb1ELb1ELb0ELb0ELb1ELb0ELb1ELb0ELb0EEENS1_21CollectiveEpilogueFwdINS6_IJSA_NS7_ILi256EEESB_EEES9_SE_SG_Li256ELb1ELb1ELb0ELb0EEENS1_36VarlenDynamicPersistentTileSchedulerILi128ELi96ELi256ELi128ELb0ELb1ELb1ELb1ELb0ELb1EEEEEEEEEvNT_6ParamsE --------------------------
	.section	.nv.info._ZN7cutlass13device_kernelIN5flash11enable_sm90INS1_16FlashAttnFwdSm90INS1_25CollectiveMainloopFwdSm90ILi2EN4cute5tupleIJNS5_1CILi1EEES8_S8_EEENS6_IJNS7_ILi128EEENS7_ILi96EEENS7_ILi64EEEEEELi256ENS_6half_tEfNS_4arch4Sm90ELb0ELb1ELb1ELb1ELb1ELb0ELb0ELb1ELb0ELb1ELb0ELb0EEENS1_21CollectiveEpilogueFwdINS6_IJSA_NS7_ILi256EEESB_EEES9_SE_SG_Li256ELb1ELb1ELb0ELb0EEENS1_36VarlenDynamicPersistentTileSchedulerILi128ELi96ELi256ELi128ELb0ELb1ELb1ELb1ELb0ELb1EEEEEEEEEvNT_6ParamsE,"",@"SHT_CUDA_INFO"
	.sectionflags	@""
	.align	4


	//----- nvinfo : EIATTR_CUDA_API_VERSION
	.align		4
        /*0000*/ 	.byte	0x04, 0x37
        /*0002*/ 	.short	(.L_1344 - .L_1343)
.L_1343:
        /*0004*/ 	.word	0x00000082


	//----- nvinfo : EIATTR_KPARAM_INFO
	.align		4
.L_1344:
        /*0008*/ 	.byte	0x04, 0x17
        /*000a*/ 	.short	(.L_1346 - .L_1345)
.L_1345:
        /*000c*/ 	.word	0x00000000
        /*0010*/ 	.short	0x0000
        /*0012*/ 	.short	0x0070
        /*0014*/ 	.byte	0x00, 0xf0, 0x01, 0x2a


	//----- nvinfo : EIATTR_SPARSE_MMA_MASK
	.align		4
.L_1346:
        /*0018*/ 	.byte	0x03, 0x50
        /*001a*/ 	.short	0x0000


	//----- nvinfo : EIATTR_MAXREG_COUNT
	.align		4
        /*001c*/ 	.byte	0x03, 0x1b
        /*001e*/ 	.short	0x00a8


	//----- nvinfo : EIATTR_NUM_BARRIERS
	.align		4
        /*0020*/ 	.byte	0x02, 0x4c
        /*0022*/ 	.byte	0x10
	.zero		1


	//----- nvinfo : EIATTR_EXTERNS
	.align		4
        /*0024*/ 	.byte	0x04, 0x0f
        /*0026*/ 	.short	(.L_1348 - .L_1347)


	//   ....[0]....
	.align		4
.L_1347:
        /*0028*/ 	.word	index@(__assertfail)


	//----- nvinfo : EIATTR_ANNOTATIONS
	.align		4
.L_1348:
        /*002c*/ 	.byte	0x04, 0x55
        /*002e*/ 	.short	(.L_1350 - .L_1349)


	//   ....[0]....
.L_1349:
        /* <DEDUP_REMOVED lines=15> */


	//----- nvinfo : EIATTR_MERCURY_ISA_VERSION
	.align		4
.L_1350:
        /*0108*/ 	.byte	0x03, 0x5f
        /*010a*/ 	.short	0x0101


	//----- nvinfo : EIATTR_UNUSED_LOAD_BYTE_OFFSET
	.align		4
        /*010c*/ 	.byte	0x04, 0x44
        /*010e*/ 	.short	(.L_1352 - .L_1351)


	//   ....[0]....
.L_1351:
        /*0110*/ 	.word	0x00000a80
        /*0114*/ 	.word	0x0000fff0


	//   ....[1]....
        /*0118*/ 	.word	0x00017980
        /*011c*/ 	.word	0x0000fff0


	//----- nvinfo : EIATTR_INT_WARP_WIDE_INSTR_OFFSETS
	.align		4
.L_1352:
        /*0120*/ 	.byte	0x04, 0x31
        /*0122*/ 	.short	(.L_1354 - .L_1353)


	//   ....[0]....
.L_1353:
        /*0124*/ 	.word	0x000000c0


	//   ....[1]....
        /*0128*/ 	.word	0x000000d0


	//   ....[2]....
        /*012c*/ 	.word	0x00000170


	//   ....[3]....
        /*0130*/ 	.word	0x0001b8d0


	//   ....[4]....
        /*0134*/ 	.word	0x0001b960


	//   ....[5]....
        /*0138*/ 	.word	0x0001ebe0


	//   ....[6]....
        /*013c*/ 	.word	0x0001ec70


	//----- nvinfo : EIATTR_COOP_GROUP_MASK_REGIDS
	.align		4
.L_1354:
        /*0140*/ 	.byte	0x04, 0x29
        /*0142*/ 	.short	(.L_1356 - .L_1355)


	//   ....[0]....
.L_1355:
        /*0144*/ 	.word	0xffffffff


	//   ....[1]....
        /*0148*/ 	.word	0xffffffff


	//   ....[2]....
        /*014c*/ 	.word	0xffffffff


	//   ....[3]....
        /*0150*/ 	.word	0xffffffff


	//   ....[4]....
        /*0154*/ 	.word	0xffffffff


	//   ....[5]....
        /*0158*/ 	.word	0xffffffff


	//   ....[6]....
        /*015c*/ 	.word	0xffffffff


	//   ....[7]....
        /*0160*/ 	.word	0xffffffff


	//   ....[8]....
        /*0164*/ 	.word	0xffffffff


	//   ....[9]....
        /*0168*/ 	.word	0xffffffff


	//   ....[10]....
        /*016c*/ 	.word	0xffffffff


	//   ....[11]....
        /*0170*/ 	.word	0xffffffff


	//   ....[12]....
        /*0174*/ 	.word	0xffffffff


	//   ....[13]....
        /*0178*/ 	.word	0xffffffff


	//   ....[14]....
        /*017c*/ 	.word	0xffffffff


	//   ....[15]....
        /*0180*/ 	.word	0xffffffff


	//   ....[16]....
        /*0184*/ 	.word	0xffffffff


	//   ....[17]....
        /*0188*/ 	.word	0xffffffff


	//   ....[18]....
        /*018c*/ 	.word	0xffffffff


	//   ....[19]....
        /*0190*/ 	.word	0xffffffff


	//   ....[20]....
        /*0194*/ 	.word	0xffffffff


	//   ....[21]....
        /*0198*/ 	.word	0xffffffff


	//   ....[22]....
        /*019c*/ 	.word	0xffffffff


	//   ....[23]....
        /*01a0*/ 	.word	0xffffffff


	//   ....[24]....
        /*01a4*/ 	.word	0xffffffff


	//   ....[25]....
        /*01a8*/ 	.word	0xffffffff


	//   ....[26]....
        /*01ac*/ 	.word	0xffffffff


	//   ....[27]....
        /*01b0*/ 	.word	0xffffffff


	//   ....[28]....
        /*01b4*/ 	.word	0xffffffff


	//   ....[29]....
        /*01b8*/ 	.word	0xffffffff


	//   ....[30]....
        /*01bc*/ 	.word	0xffffffff


	//   ....[31]....
        /*01c0*/ 	.word	0xffffffff


	//   ....[32]....
        /*01c4*/ 	.word	0xffffffff


	//   ....[33]....
        /*01c8*/ 	.word	0xffffffff


	//   ....[34]....
        /*01cc*/ 	.word	0xffffffff


	//   ....[35]....
        /*01d0*/ 	.word	0xffffffff


	//   ....[36]....
        /*01d4*/ 	.word	0xffffffff


	//   ....[37]....
        /*01d8*/ 	.word	0xffffffff


	//   ....[38]....
        /*01dc*/ 	.word	0xffffffff


	//   ....[39]....
        /*01e0*/ 	.word	0xffffffff


	//   ....[40]....
        /*01e4*/ 	.word	0xffffffff


	//   ....[41]....
        /*01e8*/ 	.word	0xffffffff


	//   ....[42]....
        /*01ec*/ 	.word	0xffffffff


	//   ....[43]....
        /*01f0*/ 	.word	0xffffffff


	//   ....[44]....
        /*01f4*/ 	.word	0xffffffff


	//   ....[45]....
        /*01f8*/ 	.word	0xffffffff


	//   ....[46]....
        /*01fc*/ 	.word	0xffffffff


	//   ....[47]....
        /*0200*/ 	.word	0xffffffff


	//   ....[48]....
        /*0204*/ 	.word	0xffffffff


	//   ....[49]....
        /*0208*/ 	.word	0xffffffff


	//   ....[50]....
        /*020c*/ 	.word	0xffffffff


	//   ....[51]....
        /*0210*/ 	.word	0xffffffff


	//   ....[52]....
        /*0214*/ 	.word	0xffffffff


	//   ....[53]....
        /*0218*/ 	.word	0xffffffff


	//   ....[54]....
        /*021c*/ 	.word	0xffffffff


	//   ....[55]....
        /*0220*/ 	.word	0xffffffff


	//   ....[56]....
        /*0224*/ 	.word	0xffffffff


	//   ....[57]....
        /*0228*/ 	.word	0xffffffff


	//   ....[58]....
        /*022c*/ 	.word	0xffffffff


	//   ....[59]....
        /*0230*/ 	.word	0xffffffff


	//   ....[60]....
        /*0234*/ 	.word	0xffffffff


	//   ....[61]....
        /*0238*/ 	.word	0xffffffff


	//   ....[62]....
        /*023c*/ 	.word	0xffffffff


	//   ....[63]....
        /*0240*/ 	.word	0xffffffff


	//   ....[64]....
        /*0244*/ 	.word	0xffffffff


	//   ....[65]....
        /*0248*/ 	.word	0xffffffff


	//   ....[66]....
        /*024c*/ 	.word	0xffffffff


	//   ....[67]....
        /*0250*/ 	.word	0xffffffff


	//   ....[68]....
        /*0254*/ 	.word	0xffffffff


	//   ....[69]....
        /*0258*/ 	.word	0xffffffff


	//   ....[70]....
        /*025c*/ 	.word	0xffffffff


	//   ....[71]....
        /*0260*/ 	.word	0xffffffff


	//   ....[72]....
        /*0264*/ 	.word	0xffffffff


	//   ....[73]....
        /*0268*/ 	.word	0xffffffff


	//   ....[74]....
        /*026c*/ 	.word	0xffffffff


	//   ....[75]....
        /*0270*/ 	.word	0xffffffff


	//   ....[76]....
        /*0274*/ 	.word	0xffffffff


	//   ....[77]....
        /*0278*/ 	.word	0xffffffff


	//   ....[78]....
        /*027c*/ 	.word	0xffffffff


	//   ....[79]....
        /*0280*/ 	.word	0xffffffff


	//   ....[80]....
        /*0284*/ 	.word	0xffffffff


	//   ....[81]....
        /*0288*/ 	.word	0xffffffff


	//   ....[82]....
        /*028c*/ 	.word	0xffffffff


	//   ....[83]....
        /*0290*/ 	.word	0xffffffff


	//   ....[84]....
        /*0294*/ 	.word	0xffffffff


	//   ....[85]....
        /*0298*/ 	.word	0xffffffff


	//   ....[86]....
        /*029c*/ 	.word	0xffffffff


	//   ....[87]....
        /*02a0*/ 	.word	0xffffffff


	//   ....[88]....
        /*02a4*/ 	.word	0xffffffff


	//   ....[89]....
        /*02a8*/ 	.word	0xffffffff


	//   ....[90]....
        /*02ac*/ 	.word	0xffffffff


	//   ....[91]....
        /*02b0*/ 	.word	0xffffffff


	//   ....[92]....
        /*02b4*/ 	.word	0xffffffff


	//   ....[93]....
        /*02b8*/ 	.word	0xffffffff


	//   ....[94]....
        /*02bc*/ 	.word	0xffffffff


	//   ....[95]....
        /*02c0*/ 	.word	0xffffffff


	//   ....[96]....
        /*02c4*/ 	.word	0xffffffff


	//   ....[97]....
        /*02c8*/ 	.word	0xffffffff


	//   ....[98]....
        /*02cc*/ 	.word	0xffffffff


	//   ....[99]....
        /*02d0*/ 	.word	0xffffffff


	//   ....[100]....
        /*02d4*/ 	.word	0xffffffff


	//   ....[101]....
        /*02d8*/ 	.word	0xffffffff


	//   ....[102]....
        /*02dc*/ 	.word	0xffffffff


	//   ....[103]....
        /*02e0*/ 	.word	0xffffffff


	//   ....[104]....
        /*02e4*/ 	.word	0xffffffff


	//   ....[105]....
        /*02e8*/ 	.word	0xffffffff


	//   ....[106]....
        /*02ec*/ 	.word	0xffffffff


	//   ....[107]....
        /*02f0*/ 	.word	0xffffffff


	//   ....[108]....
        /*02f4*/ 	.word	0xffffffff


	//   ....[109]....
        /*02f8*/ 	.word	0xffffffff


	//   ....[110]....
        /*02fc*/ 	.word	0xffffffff


	//   ....[111]....
        /*0300*/ 	.word	0xffffffff


	//   ....[112]....
        /*0304*/ 	.word	0xffffffff


	//   ....[113]....
        /*0308*/ 	.word	0xffffffff


	//   ....[114]....
        /*030c*/ 	.word	0xffffffff


	//   ....[115]....
        /*0310*/ 	.word	0xffffffff


	//   ....[116]....
        /*0314*/ 	.word	0xffffffff


	//   ....[117]....
        /*0318*/ 	.word	0xffffffff


	//   ....[118]....
        /*031c*/ 	.word	0xffffffff


	//   ....[119]....
        /*0320*/ 	.word	0xffffffff


	//   ....[120]....
        /*0324*/ 	.word	0xffffffff


	//   ....[121]....
        /*0328*/ 	.word	0xffffffff


	//   ....[122]....
        /*032c*/ 	.word	0xffffffff


	//   ....[123]....
        /*0330*/ 	.word	0xffffffff


	//   ....[124]....
        /*0334*/ 	.word	0xffffffff


	//   ....[125]....
        /*0338*/ 	.word	0xffffffff


	//   ....[126]....
        /*033c*/ 	.word	0xffffffff


	//   ....[127]....
        /*0340*/ 	.word	0xffffffff


	//   ....[128]....
        /*0344*/ 	.word	0xffffffff


	//   ....[129]....
        /*0348*/ 	.word	0xffffffff


	//   ....[130]....
        /*034c*/ 	.word	0xffffffff


	//   ....[131]....
        /*0350*/ 	.word	0xffffffff


	//   ....[132]....
        /*0354*/ 	.word	0xffffffff


	//   ....[133]....
        /*0358*/ 	.word	0xffffffff


	//   ....[134]....
        /*035c*/ 	.word	0xffffffff


	//   ....[135]....
        /*0360*/ 	.word	0xffffffff


	//   ....[136]....
        /*0364*/ 	.word	0xffffffff


	//   ....[137]....
        /*0368*/ 	.word	0xffffffff


	//   ....[138]....
        /*036c*/ 	.word	0xffffffff


	//   ....[139]....
        /*0370*/ 	.word	0xffffffff


	//   ....[140]....
        /*0374*/ 	.word	0xffffffff


	//   ....[141]....
        /*0378*/ 	.word	0xffffffff


	//   ....[142]....
        /*037c*/ 	.word	0xffffffff


	//   ....[143]....
        /*0380*/ 	.word	0xffffffff


	//   ....[144]....
        /*0384*/ 	.word	0xffffffff


	//   ....[145]....
        /*0388*/ 	.word	0x0500000f


	//   ....[146]....
        /*038c*/ 	.word	0x0500000f


	//   ....[147]....
        /*0390*/ 	.word	0x0500000f


	//   ....[148]....
        /*0394*/ 	.word	0x0500000f


	//   ....[149]....
        /*0398*/ 	.word	0x0500000f


	//   ....[150]....
        /*039c*/ 	.word	0x0500000f


	//   ....[151]....
        /*03a0*/ 	.word	0x0500000f


	//   ....[152]....
        /*03a4*/ 	.word	0x0500000f


	//   ....[153]....
        /*03a8*/ 	.word	0x0500000f


	//   ....[154]....
        /*03ac*/ 	.word	0x0500000f


	//   ....[155]....
        /*03b0*/ 	.word	0x0500000f


	//   ....[156]....
        /*03b4*/ 	.word	0x0500000f


	//   ....[157]....
        /*03b8*/ 	.word	0x0500000f


	//   ....[158]....
        /*03bc*/ 	.word	0x0500000f


	//   ....[159]....
        /*03c0*/ 	.word	0x0500000f


	//   ....[160]....
        /*03c4*/ 	.word	0x0500000f


	//   ....[161]....
        /*03c8*/ 	.word	0x0500000f


	//   ....[162]....
        /*03cc*/ 	.word	0x0500000f


	//   ....[163]....
        /*03d0*/ 	.word	0x0500000f


	//   ....[164]....
        /*03d4*/ 	.word	0x0500000f


	//   ....[165]....
        /*03d8*/ 	.word	0x0500000f


	//   ....[166]....
        /*03dc*/ 	.word	0x0500000f


	//   ....[167]....
        /*03e0*/ 	.word	0x0500000f


	//   ....[168]....
        /*03e4*/ 	.word	0x0500000f


	//   ....[169]....
        /*03e8*/ 	.word	0x0500000f


	//   ....[170]....
        /*03ec*/ 	.word	0x0500000f


	//   ....[171]....
        /*03f0*/ 	.word	0x0500000f


	//   ....[172]....
        /*03f4*/ 	.word	0x0500000f


	//   ....[173]....
        /*03f8*/ 	.word	0x0500000f


	//   ....[174]....
        /*03fc*/ 	.word	0x0500000f


	//   ....[175]....
        /*0400*/ 	.word	0x0500000f


	//   ....[176]....
        /*0404*/ 	.word	0x0500000f


	//   ....[177]....
        /*0408*/ 	.word	0x0500000f


	//   ....[178]....
        /*040c*/ 	.word	0x0500000f


	//   ....[179]....
        /*0410*/ 	.word	0x0500000f


	//   ....[180]....
        /*0414*/ 	.word	0x0500000f


	//   ....[181]....
        /*0418*/ 	.word	0x0500000f


	//   ....[182]....
        /*041c*/ 	.word	0x0500000f


	//   ....[183]....
        /*0420*/ 	.word	0x0500000f


	//   ....[184]....
        /*0424*/ 	.word	0x0500000f


	//   ....[185]....
        /*0428*/ 	.word	0x0500000f


	//   ....[186]....
        /*042c*/ 	.word	0x0500000f


	//   ....[187]....
        /*0430*/ 	.word	0x0500000f


	//   ....[188]....
        /*0434*/ 	.word	0x0500000f


	//   ....[189]....
        /*0438*/ 	.word	0x0500000f


	//   ....[190]....
        /*043c*/ 	.word	0x0500000f


	//   ....[191]....
        /*0440*/ 	.word	0x0500000f


	//   ....[192]....
        /*0444*/ 	.word	0x0500000f


	//   ....[193]....
        /*0448*/ 	.word	0x0500000f


	//   ....[194]....
        /*044c*/ 	.word	0x0500000f


	//   ....[195]....
        /*0450*/ 	.word	0x0500000f


	//   ....[196]....
        /*0454*/ 	.word	0x0500000f


	//   ....[197]....
        /*0458*/ 	.word	0x0500000f


	//   ....[198]....
        /*045c*/ 	.word	0x0500000f


	//   ....[199]....
        /*0460*/ 	.word	0x0500000f


	//   ....[200]....
        /*0464*/ 	.word	0x0500000f


	//   ....[201]....
        /*0468*/ 	.word	0x0500000f


	//   ....[202]....
        /*046c*/ 	.word	0x0500000f


	//   ....[203]....
        /*0470*/ 	.word	0x0500000f


	//   ....[204]....
        /*0474*/ 	.word	0x0500000f


	//   ....[205]....
        /*0478*/ 	.word	0x0500000f


	//   ....[206]....
        /*047c*/ 	.word	0x0500000f


	//   ....[207]....
        /*0480*/ 	.word	0x0500000f


	//   ....[208]....
        /*0484*/ 	.word	0x0500000f


	//   ....[209]....
        /*0488*/ 	.word	0x0500000f


	//   ....[210]....
        /*048c*/ 	.word	0x0500000f


	//   ....[211]....
        /*0490*/ 	.word	0x0500000f


	//   ....[212]....
        /*0494*/ 	.word	0x0500000f


	//   ....[213]....
        /*0498*/ 	.word	0x0500000f


	//   ....[214]....
        /*049c*/ 	.word	0x0500000f


	//   ....[215]....
        /*04a0*/ 	.word	0x0500000f


	//   ....[216]....
        /*04a4*/ 	.word	0x0500000f


	//   ....[217]....
        /*04a8*/ 	.word	0x0500000f


	//   ....[218]....
        /*04ac*/ 	.word	0x0500000f


	//   ....[219]....
        /*04b0*/ 	.word	0x0500000f


	//   ....[220]....
        /*04b4*/ 	.word	0x0500000f


	//   ....[221]....
        /*04b8*/ 	.word	0x0500000f


	//   ....[222]....
        /*04bc*/ 	.word	0x0500000f


	//   ....[223]....
        /*04c0*/ 	.word	0x0500000f


	//   ....[224]....
        /*04c4*/ 	.word	0x0500000f


	//   ....[225]....
        /*04c8*/ 	.word	0x0500000f


	//   ....[226]....
        /*04cc*/ 	.word	0x0500000f


	//   ....[227]....
        /*04d0*/ 	.word	0x0500000f


	//   ....[228]....
        /*04d4*/ 	.word	0xffffffff


	//   ....[229]....
        /*04d8*/ 	.word	0xffffffff


	//   ....[230]....
        /*04dc*/ 	.word	0xffffffff


	//   ....[231]....
        /*04e0*/ 	.word	0xffffffff


	//   ....[232]....
        /*04e4*/ 	.word	0xffffffff


	//   ....[233]....
        /*04e8*/ 	.word	0xffffffff


	//----- nvinfo : EIATTR_COOP_GROUP_INSTR_OFFSETS
	.align		4
.L_1356:
        /*04ec*/ 	.byte	0x04, 0x28
        /*04ee*/ 	.short	(.L_1358 - .L_1357)


	//   ....[0]....
.L_1357:
        /*04f0*/ 	.word	0x00000080


	//   ....[1]....
        /*04f4*/ 	.word	0x00000090


	//   ....[2]....
        /*04f8*/ 	.word	0x000002d0


	//   ....[3]....
        /*04fc*/ 	.word	0x00000430


	//   ....[4]....
        /*0500*/ 	.word	0x00000550


	//   ....[5]....
        /*0504*/ 	.word	0x000006b0


	//   ....[6]....
        /*0508*/ 	.word	0x00002340


	//   ....[7]....
        /*050c*/ 	.word	0x00003730


	//   ....[8]....
        /*0510*/ 	.word	0x00003e10


	//   ....[9]....
        /*0514*/ 	.word	0x00004bb0


	//   ....[10]....
        /*0518*/ 	.word	0x00004db0


	//   ....[11]....
        /*051c*/ 	.word	0x00005090


	//   ....[12]....
        /*0520*/ 	.word	0x000050b0


	//   ....[13]....
        /*0524*/ 	.word	0x0000a250


	//   ....[14]....
        /*0528*/ 	.word	0x0000a380


	//   ....[15]....
        /*052c*/ 	.word	0x0000a4e0


	//   ....[16]....
        /*0530*/ 	.word	0x0000a540


	//   ....[17]....
        /*0534*/ 	.word	0x0000fc40


	//   ....[18]....
        /*0538*/ 	.word	0x000103d0


	//   ....[19]....
        /*053c*/ 	.word	0x00011730


	//   ....[20]....
        /*0540*/ 	.word	0x000117a0


	//   ....[21]....
        /*0544*/ 	.word	0x000117f0


	//   ....[22]....
        /*0548*/ 	.word	0x00011810


	//   ....[23]....
        /*054c*/ 	.word	0x000169e0


	//   ....[24]....
        /*0550*/ 	.word	0x00016a00


	//   ....[25]....
        /*0554*/ 	.word	0x00016a50


	//   ....[26]....
        /*0558*/ 	.word	0x00016a80


	//   ....[27]....
        /*055c*/ 	.word	0x00018580


	//   ....[28]....
        /*0560*/ 	.word	0x000185a0


	//   ....[29]....
        /*0564*/ 	.word	0x00018600


	//   ....[30]....
        /*0568*/ 	.word	0x00018620


	//   ....[31]....
        /*056c*/ 	.word	0x00018f70


	//   ....[32]....
        /*0570*/ 	.word	0x00018f90


	//   ....[33]....
        /*0574*/ 	.word	0x000190e0


	//   ....[34]....
        /*0578*/ 	.word	0x00019100


	//   ....[35]....
        /*057c*/ 	.word	0x00019240


	//   ....[36]....
        /*0580*/ 	.word	0x00019260


	//   ....[37]....
        /*0584*/ 	.word	0x000193b0


	//   ....[38]....
        /*0588*/ 	.word	0x000193d0


	//   ....[39]....
        /*058c*/ 	.word	0x00019d10


	//   ....[40]....
        /*0590*/ 	.word	0x00019d20


	//   ....[41]....
        /*0594*/ 	.word	0x00019e70


	//   ....[42]....
        /*0598*/ 	.word	0x00019e90


	//   ....[43]....
        /*059c*/ 	.word	0x00019fd0


	//   ....[44]....
        /*05a0*/ 	.word	0x00019ff0


	//   ....[45]....
        /*05a4*/ 	.word	0x0001a140


	//   ....[46]....
        /*05a8*/ 	.word	0x0001a160


	//   ....[47]....
        /*05ac*/ 	.word	0x0001a330


	//   ....[48]....
        /*05b0*/ 	.word	0x0001a500


	//   ....[49]....
        /*05b4*/ 	.word	0x0001a530


	//   ....[50]....
        /*05b8*/ 	.word	0x0001a560


	//   ....[51]....
        /*05bc*/ 	.word	0x0001a590


	//   ....[52]....
        /*05c0*/ 	.word	0x0001a5c0


	//   ....[53]....
        /*05c4*/ 	.word	0x0001a5f0


	//   ....[54]....
        /*05c8*/ 	.word	0x0001a740


	//   ....[55]....
        /*05cc*/ 	.word	0x0001a770


	//   ....[56]....
        /*05d0*/ 	.word	0x0001a7a0


	//   ....[57]....
        /*05d4*/ 	.word	0x0001a7d0


	//   ....[58]....
        /*05d8*/ 	.word	0x0001a800


	//   ....[59]....
        /*05dc*/ 	.word	0x0001a830


	//   ....[60]....
        /*05e0*/ 	.word	0x0001a8c0


	//   ....[61]....
        /*05e4*/ 	.word	0x0001a920


	//   ....[62]....
        /*05e8*/ 	.word	0x0001a9b0


	//   ....[63]....
        /*05ec*/ 	.word	0x0001c480


	//   ....[64]....
        /*05f0*/ 	.word	0x0001c4a0


	//   ....[65]....
        /*05f4*/ 	.word	0x0001c530


	//   ....[66]....
        /*05f8*/ 	.word	0x0001c550


	//   ....[67]....
        /*05fc*/ 	.word	0x0001c5d0


	//   ....[68]....
        /*0600*/ 	.word	0x0001c5f0


	//   ....[69]....
        /*0604*/ 	.word	0x0001c670


	//   ....[70]....
        /*0608*/ 	.word	0x0001c690


	//   ....[71]....
        /*060c*/ 	.word	0x0001c710


	//   ....[72]....
        /*0610*/ 	.word	0x0001c730


	//   ....[73]....
        /*0614*/ 	.word	0x0001c740


	//   ....[74]....
        /*0618*/ 	.word	0x0001c750


	//   ....[75]....
        /*061c*/ 	.word	0x0001ce60


	//   ....[76]....
        /*0620*/ 	.word	0x0001ce90


	//   ....[77]....
        /*0624*/ 	.word	0x0001cf50


	//   ....[78]....
        /*0628*/ 	.word	0x0001cf60


	//   ....[79]....
        /*062c*/ 	.word	0x0001cff0


	//   ....[80]....
        /*0630*/ 	.word	0x0001d000


	//   ....[81]....
        /*0634*/ 	.word	0x0001d090


	//   ....[82]....
        /*0638*/ 	.word	0x0001d0a0


	//   ....[83]....
        /*063c*/ 	.word	0x0001d130


	//   ....[84]....
        /*0640*/ 	.word	0x0001d140


	//   ....[85]....
        /*0644*/ 	.word	0x0001d1d0


	//   ....[86]....
        /*0648*/ 	.word	0x0001d1e0


	//   ....[87]....
        /*064c*/ 	.word	0x0001d260


	//   ....[88]....
        /*0650*/ 	.word	0x0001d270


	//   ....[89]....
        /*0654*/ 	.word	0x0001d280


	//   ....[90]....
        /*0658*/ 	.word	0x0001d290


	//   ....[91]....
        /*065c*/ 	.word	0x0001d790


	//   ....[92]....
        /*0660*/ 	.word	0x0001d7b0


	//   ....[93]....
        /*0664*/ 	.word	0x0001d800


	//   ....[94]....
        /*0668*/ 	.word	0x0001d8c0


	//   ....[95]....
        /*066c*/ 	.word	0x0001d8d0


	//   ....[96]....
        /*0670*/ 	.word	0x0001d900


	//   ....[97]....
        /*0674*/ 	.word	0x0001d990


	//   ....[98]....
        /*0678*/ 	.word	0x0001da40


	//   ....[99]....
        /*067c*/ 	.word	0x0001da50


	//   ....[100]....
        /*0680*/ 	.word	0x0001da80


	//   ....[101]....
        /*0684*/ 	.word	0x0001da90


	//   ....[102]....
        /*0688*/ 	.word	0x0001db20


	//   ....[103]....
        /*068c*/ 	.word	0x0001e230


	//   ....[104]....
        /*0690*/ 	.word	0x0001e250


	//   ....[105]....
        /*0694*/ 	.word	0x0001e2a0


	//   ....[106]....
        /*0698*/ 	.word	0x0001e2b0


	//   ....[107]....
        /*069c*/ 	.word	0x0001e2f0


	//   ....[108]....
        /*06a0*/ 	.word	0x0001e300


	//   ....[109]....
        /*06a4*/ 	.word	0x0001e340


	//   ....[110]....
        /*06a8*/ 	.word	0x0001e350


	//   ....[111]....
        /*06ac*/ 	.word	0x0001e390


	//   ....[112]....
        /*06b0*/ 	.word	0x0001e3a0


	//   ....[113]....
        /*06b4*/ 	.word	0x0001e3b0


	//   ....[114]....
        /*06b8*/ 	.word	0x0001e3f0


	//   ....[115]....
        /*06bc*/ 	.word	0x0001e720


	//   ....[116]....
        /*06c0*/ 	.word	0x0001e740


	//   ....[117]....
        /*06c4*/ 	.word	0x0001e750


	//   ....[118]....
        /*06c8*/ 	.word	0x0001e760


	//   ....[119]....
        /*06cc*/ 	.word	0x0001e780


	//   ....[120]....
        /*06d0*/ 	.word	0x0001e7f0


	//   ....[121]....
        /*06d4*/ 	.word	0x0001e860


	//   ....[122]....
        /*06d8*/ 	.word	0x0001e880


	//   ....[123]....
        /*06dc*/ 	.word	0x0001e890


	//   ....[124]....
        /*06e0*/ 	.word	0x0001e8f0


	//   ....[125]....
        /*06e4*/ 	.word	0x0001e910


	//   ....[126]....
        /*06e8*/ 	.word	0x0001e970


	//   ....[127]....
        /*06ec*/ 	.word	0x0001ee60


	//   ....[128]....
        /*06f0*/ 	.word	0x0001ee90


	//   ....[129]....
        /*06f4*/ 	.word	0x0001eec0


	//   ....[130]....
        /*06f8*/ 	.word	0x0001eef0


	//   ....[131]....
        /*06fc*/ 	.word	0x0001ef20


	//   ....[132]....
        /*0700*/ 	.word	0x0001ef50


	//   ....[133]....
        /*0704*/ 	.word	0x0001ef80


	//   ....[134]....
        /*0708*/ 	.word	0x0001efb0


	//   ....[135]....
        /*070c*/ 	.word	0x0001f130


	//   ....[136]....
        /*0710*/ 	.word	0x0001f160


	//   ....[137]....
        /*0714*/ 	.word	0x0001f190


	//   ....[138]....
        /*0718*/ 	.word	0x0001f1c0


	//   ....[139]....
        /*071c*/ 	.word	0x0001f1f0


	//   ....[140]....
        /*0720*/ 	.word	0x0001f220


	//   ....[141]....
        /*0724*/ 	.word	0x0001f2e0


	//   ....[142]....
        /*0728*/ 	.word	0x0001f300


	//   ....[143]....
        /*072c*/ 	.word	0x0001f370


	//   ....[144]....
        /*0730*/ 	.word	0x0001fa10


	//   ....[145]....
        /*0734*/ 	.word	0x0001ff80


	//   ....[146]....
        /*0738*/ 	.word	0x00020070


	//   ....[147]....
        /*073c*/ 	.word	0x00020110


	//   ....[148]....
        /*0740*/ 	.word	0x00020170


	//   ....[149]....
        /*0744*/ 	.word	0x00020260


	//   ....[150]....
        /*0748*/ 	.word	0x000202d0


	//   ....[151]....
        /*074c*/ 	.word	0x000203c0


	//   ....[152]....
        /*0750*/ 	.word	0x00020430


	//   ....[153]....
        /*0754*/ 	.word	0x00020520


	//   ....[154]....
        /*0758*/ 	.word	0x00020590


	//   ....[155]....
        /*075c*/ 	.word	0x00020680


	//   ....[156]....
        /*0760*/ 	.word	0x000206f0


	//   ....[157]....
        /*0764*/ 	.word	0x00020790


	//   ....[158]....
        /*0768*/ 	.word	0x00020880


	//   ....[159]....
        /*076c*/ 	.word	0x000208f0


	//   ....[160]....
        /*0770*/ 	.word	0x00020950


	//   ....[161]....
        /*0774*/ 	.word	0x00020a40


	//   ....[162]....
        /*0778*/ 	.word	0x00020aa0


	//   ....[163]....
        /*077c*/ 	.word	0x00020ba0


	//   ....[164]....
        /*0780*/ 	.word	0x00020c00


	//   ....[165]....
        /*0784*/ 	.word	0x00020d00


	//   ....[166]....
        /*0788*/ 	.word	0x00020d60


	//   ....[167]....
        /*078c*/ 	.word	0x00020e60


	//   ....[168]....
        /*0790*/ 	.word	0x00020ec0


	//   ....[169]....
        /*0794*/ 	.word	0x00020fc0


	//   ....[170]....
        /*0798*/ 	.word	0x00021020


	//   ....[171]....
        /*079c*/ 	.word	0x00021120


	//   ....[172]....
        /*07a0*/ 	.word	0x00021180


	//   ....[173]....
        /*07a4*/ 	.word	0x00021220


	//   ....[174]....
        /*07a8*/ 	.word	0x000213a0


	//   ....[175]....
        /*07ac*/ 	.word	0x00021480


	//   ....[176]....
        /*07b0*/ 	.word	0x00021510


	//   ....[177]....
        /*07b4*/ 	.word	0x00021620


	//   ....[178]....
        /*07b8*/ 	.word	0x00021680


	//   ....[179]....
        /*07bc*/ 	.word	0x00021790


	//   ....[180]....
        /*07c0*/ 	.word	0x000217f0


	//   ....[181]....
        /*07c4*/ 	.word	0x00021900


	//   ....[182]....
        /*07c8*/ 	.word	0x00021960


	//   ....[183]....
        /*07cc*/ 	.word	0x00021a70


	//   ....[184]....
        /*07d0*/ 	.word	0x00021ad0


	//   ....[185]....
        /*07d4*/ 	.word	0x00021b90


	//   ....[186]....
        /*07d8*/ 	.word	0x00021cf0


	//   ....[187]....
        /*07dc*/ 	.word	0x00021d90


	//   ....[188]....
        /*07e0*/ 	.word	0x00021df0


	//   ....[189]....
        /*07e4*/ 	.word	0x00021ea0


	//   ....[190]....
        /*07e8*/ 	.word	0x00021f00


	//   ....[191]....
        /*07ec*/ 	.word	0x00021fb0


	//   ....[192]....
        /*07f0*/ 	.word	0x00022010


	//   ....[193]....
        /*07f4*/ 	.word	0x000220c0


	//   ....[194]....
        /*07f8*/ 	.word	0x00022120


	//   ....[195]....
        /*07fc*/ 	.word	0x000221d0


	//   ....[196]....
        /*0800*/ 	.word	0x00022230


	//   ....[197]....
        /*0804*/ 	.word	0x000222e0


	//   ....[198]....
        /*0808*/ 	.word	0x000223d0


	//   ....[199]....
        /*080c*/ 	.word	0x00022470


	//   ....[200]....
        /*0810*/ 	.word	0x000224d0


	//   ....[201]....
        /*0814*/ 	.word	0x000225a0


	//   ....[202]....
        /*0818*/ 	.word	0x00022600


	//   ....[203]....
        /*081c*/ 	.word	0x000226d0


	//   ....[204]....
        /*0820*/ 	.word	0x00022730


	//   ....[205]....
        /*0824*/ 	.word	0x00022800


	//   ....[206]....
        /*0828*/ 	.word	0x00022860


	//   ....[207]....
        /*082c*/ 	.word	0x00022930


	//   ....[208]....
        /*0830*/ 	.word	0x00022990


	//   ....[209]....
        /*0834*/ 	.word	0x00022a60


	//   ....[210]....
        /*0838*/ 	.word	0x00022af0


	//   ....[211]....
        /*083c*/ 	.word	0x00022b90


	//   ....[212]....
        /*0840*/ 	.word	0x00022cb0


	//   ....[213]....
        /*0844*/ 	.word	0x00022d20


	//   ....[214]....
        /*0848*/ 	.word	0x00022d90


	//   ....[215]....
        /*084c*/ 	.word	0x00022e00


	//   ....[216]....
        /*0850*/ 	.word	0x00022e70


	//   ....[217]....
        /*0854*/ 	.word	0x00022ef0


	//   ....[218]....
        /*0858*/ 	.word	0x00022f80


	//   ....[219]....
        /*085c*/ 	.word	0x00023010


	//   ....[220]....
        /*0860*/ 	.word	0x00023080


	//   ....[221]....
        /*0864*/ 	.word	0x000230f0


	//   ....[222]....
        /*0868*/ 	.word	0x00023160


	//   ....[223]....
        /*086c*/ 	.word	0x000231e0


	//   ....[224]....
        /*0870*/ 	.word	0x00023250


	//   ....[225]....
        /*0874*/ 	.word	0x000232f0


	//   ....[226]....
        /*0878*/ 	.word	0x00023380


	//   ....[227]....
        /*087c*/ 	.word	0x000234a0


	//   ....[228]....
        /*0880*/ 	.word	0x00024770


	//   ....[229]....
        /*0884*/ 	.word	0x00024ed0


	//   ....[230]....
        /*0888*/ 	.word	0x00026170


	//   ....[231]....
        /*088c*/ 	.word	0x000261d0


	//   ....[232]....
        /*0890*/ 	.word	0x00026230


	//   ....[233]....
        /*0894*/ 	.word	0x00026250


	//----- nvinfo : EIATTR_REG_RECONFIG
	.align		4
.L_1358:
        /*0898*/ 	.byte	0x01, 0x54
	.zero		2


	//----- nvinfo : EIATTR_SYSCALL_OFFSETS
	.align		4
        /*089c*/ 	.byte	0x04, 0x46
        /*089e*/ 	.short	(.L_1360 - .L_1359)


	//   ....[0]....
.L_1359:
        /*08a0*/ 	.word	0x00002780


	//   ....[1]....
        /*08a4*/ 	.word	0x0001bac0


	//   ....[2]....
        /*08a8*/ 	.word	0x0001bc10


	//   ....[3]....
        /*08ac*/ 	.word	0x0001bd00


	//   ....[4]....
        /*08b0*/ 	.word	0x0001ca60


	//----- nvinfo : EIATTR_MBARRIER_INSTR_OFFSETS
	.align		4
.L_1360:
        /*08b4*/ 	.byte	0x04, 0x39
        /*08b6*/ 	.short	(.L_1362 - .L_1361)


	//   ....[0]....
.L_1361:
        /*08b8*/ 	.word	0x00000180
        /*08bc*/ 	.word	0x000000ff
        /*08c0*/ 	.word	0x00022800
        /*08c4*/ 	.short	0x0100
        /*08c6*/ 	.byte	0x08
	.zero		1


	//   ....[1]....
        /*08c8*/ 	.word	0x00000190
        /*08cc*/ 	.word	0x000000ff
        /*08d0*/ 	.word	0x00022820
        /*08d4*/ 	.short	0x0100
        /*08d6*/ 	.byte	0x08
	.zero		1


	//   ....[2]....
        /*08d8*/ 	.word	0x00000280
        /*08dc*/ 	.word	0x000000ff
        /*08e0*/ 	.word	0x00022830
        /*08e4*/ 	.short	0x0100
        /*08e6*/ 	.byte	0x08
	.zero		1


	//   ....[3]....
        /*08e8*/ 	.word	0x00000290
        /*08ec*/ 	.word	0x000000ff
        /*08f0*/ 	.word	0x00022840
        /*08f4*/ 	.short	0x0100
        /*08f6*/ 	.byte	0x08
	.zero		1


	//   ....[4]....
        /*08f8*/ 	.word	0x000002a0
        /*08fc*/ 	.word	0x000000ff
        /*0900*/ 	.word	0x00022838
        /*0904*/ 	.short	0x0100
        /*0906*/ 	.byte	0x08
	.zero		1


	//   ....[5]....
        /*0908*/ 	.word	0x000002b0
        /*090c*/ 	.word	0x000000ff
        /*0910*/ 	.word	0x00022848
        /*0914*/ 	.short	0x0100
        /*0916*/ 	.byte	0x08
	.zero		1


	//   ....[6]....
        /*0918*/ 	.word	0x000003e0
        /*091c*/ 	.word	0x000000ff
        /*0920*/ 	.word	0x00022850
        /*0924*/ 	.short	0x0100
        /*0926*/ 	.byte	0x08
	.zero		1


	//   ....[7]....
        /*0928*/ 	.word	0x000003f0
        /*092c*/ 	.word	0x000000ff
        /*0930*/ 	.word	0x00022860
        /*0934*/ 	.short	0x0100
        /*0936*/ 	.byte	0x08
	.zero		1


	//   ....[8]....
        /*0938*/ 	.word	0x00000400
        /*093c*/ 	.word	0x000000ff
        /*0940*/ 	.word	0x00022858
        /*0944*/ 	.short	0x0100
        /*0946*/ 	.byte	0x08
	.zero		1


	//   ....[9]....
        /*0948*/ 	.word	0x00000410
        /*094c*/ 	.word	0x000000ff
        /*0950*/ 	.word	0x00022868
        /*0954*/ 	.short	0x0100
        /*0956*/ 	.byte	0x08
	.zero		1


	//   ....[10]....
        /*0958*/ 	.word	0x00000500
        /*095c*/ 	.word	0x000000ff
        /*0960*/ 	.word	0x00022870
        /*0964*/ 	.short	0x0100
        /*0966*/ 	.byte	0x06
	.zero		1


	//   ....[11]....
        /*0968*/ 	.word	0x00000510
        /*096c*/ 	.word	0x000000ff
        /*0970*/ 	.word	0x00022880
        /*0974*/ 	.short	0x0100
        /*0976*/ 	.byte	0x06
	.zero		1


	//   ....[12]....
        /*0978*/ 	.word	0x00000520
        /*097c*/ 	.word	0x000000ff
        /*0980*/ 	.word	0x00022878
        /*0984*/ 	.short	0x0100
        /*0986*/ 	.byte	0x06
	.zero		1


	//   ....[13]....
        /*0988*/ 	.word	0x00000530
        /*098c*/ 	.word	0x000000ff
        /*0990*/ 	.word	0x00022888
        /*0994*/ 	.short	0x0100
        /*0996*/ 	.byte	0x06
	.zero		1


	//   ....[14]....
        /*0998*/ 	.word	0x00000660
        /*099c*/ 	.word	0x000000ff
        /*09a0*/ 	.word	0x00022890
        /*09a4*/ 	.short	0x0100
        /*09a6*/ 	.byte	0x08
	.zero		1


	//   ....[15]....
        /*09a8*/ 	.word	0x00000670
        /*09ac*/ 	.word	0x000000ff
        /*09b0*/ 	.word	0x000228a0
        /*09b4*/ 	.short	0x0100
        /*09b6*/ 	.byte	0x08
	.zero		1


	//   ....[16]....
        /*09b8*/ 	.word	0x00000680
        /*09bc*/ 	.word	0x000000ff
        /*09c0*/ 	.word	0x00022898
        /*09c4*/ 	.short	0x0100
        /*09c6*/ 	.byte	0x08
	.zero		1


	//   ....[17]....
        /*09c8*/ 	.word	0x00000690
        /*09cc*/ 	.word	0x000000ff
        /*09d0*/ 	.word	0x000228a8
        /*09d4*/ 	.short	0x0100
        /*09d6*/ 	.byte	0x08
	.zero		1


	//   ....[18]....
        /*09d8*/ 	.word	0x000007d0
        /*09dc*/ 	.word	0x000000ff
        /*09e0*/ 	.word	0x000228b0
        /*09e4*/ 	.short	0x0100
        /*09e6*/ 	.byte	0x08
	.zero		1


	//   ....[19]....
        /*09e8*/ 	.word	0x000007e0
        /*09ec*/ 	.word	0x000000ff
        /*09f0*/ 	.word	0x000228c0
        /*09f4*/ 	.short	0x0100
        /*09f6*/ 	.byte	0x08
	.zero		1


	//   ....[20]....
        /*09f8*/ 	.word	0x000007f0
        /*09fc*/ 	.word	0x000000ff
        /*0a00*/ 	.word	0x000228b8
        /*0a04*/ 	.short	0x0100
        /*0a06*/ 	.byte	0x08
	.zero		1


	//   ....[21]....
        /*0a08*/ 	.word	0x00000800
        /*0a0c*/ 	.word	0x000000ff
        /*0a10*/ 	.word	0x000228c8
        /*0a14*/ 	.short	0x0100
        /*0a16*/ 	.byte	0x08
	.zero		1


	//   ....[22]....
        /*0a18*/ 	.word	0x000029f0
        /*0a1c*/ 	.word	0x000000ff
        /*0a20*/ 	.word	0x00022800
        /*0a24*/ 	.short	0x010a
        /*0a26*/ 	.byte	0x2c
	.zero		1


	//   ....[23]....
        /*0a28*/ 	.word	0x00002da0
        /*0a2c*/ 	.word	0x0000000e
        /*0a30*/ 	.word	0x00000000
        /*0a34*/ 	.short	0x010a
        /*0a36*/ 	.byte	0x3f
	.zero		1


	//   ....[24]....
        /*0a38*/ 	.word	0x00002e00
        /*0a3c*/ 	.word	0x0000000e
        /*0a40*/ 	.word	0x00000000
        /*0a44*/ 	.short	0x010a
        /*0a46*/ 	.byte	0x3f
	.zero		1


	//   ....[25]....
        /*0a48*/ 	.word	0x00003230
        /*0a4c*/ 	.word	0x00000006
        /*0a50*/ 	.word	0x00000000
        /*0a54*/ 	.short	0x0101
        /*0a56*/ 	.byte	0x3f
	.zero		1


	//   ....[26]....
        /*0a58*/ 	.word	0x00005c20
        /*0a5c*/ 	.word	0x00000006
        /*0a60*/ 	.word	0x00000000
        /*0a64*/ 	.short	0x010a
        /*0a66*/ 	.byte	0x3f
	.zero		1


	//   ....[27]....
        /*0a68*/ 	.word	0x00005c80
        /*0a6c*/ 	.word	0x00000006
        /*0a70*/ 	.word	0x00000000
        /*0a74*/ 	.short	0x010a
        /*0a76*/ 	.byte	0x3f
	.zero		1


	//   ....[28]....
        /*0a78*/ 	.word	0x00008cd0
        /*0a7c*/ 	.word	0x00000000
        /*0a80*/ 	.word	0x00000000
        /*0a84*/ 	.short	0x0101
        /*0a86*/ 	.byte	0x3f
	.zero		1


	//   ....[29]....
        /*0a88*/ 	.word	0x00009400
        /*0a8c*/ 	.word	0x00000002
        /*0a90*/ 	.word	0x00000000
        /*0a94*/ 	.short	0x010a
        /*0a96*/ 	.byte	0x3f
	.zero		1


	//   ....[30]....
        /*0a98*/ 	.word	0x000094a0
        /*0a9c*/ 	.word	0x00000006
        /*0aa0*/ 	.word	0x00000000
        /*0aa4*/ 	.short	0x010a
        /*0aa6*/ 	.byte	0x3f
	.zero		1


	//   ....[31]....
        /*0aa8*/ 	.word	0x000098d0
        /*0aac*/ 	.word	0x0000000d
        /*0ab0*/ 	.word	0x00000000
        /*0ab4*/ 	.short	0x0101
        /*0ab6*/ 	.byte	0x3f
	.zero		1


	//   ....[32]....
        /*0ab8*/ 	.word	0x0000bee0
        /*0abc*/ 	.word	0x00000002
        /*0ac0*/ 	.word	0x00000000
        /*0ac4*/ 	.short	0x010a
        /*0ac6*/ 	.byte	0x3f
	.zero		1


	//   ....[33]....
        /*0ac8*/ 	.word	0x0000bf40
        /*0acc*/ 	.word	0x00000002
        /*0ad0*/ 	.word	0x00000000
        /*0ad4*/ 	.short	0x010a
        /*0ad6*/ 	.byte	0x3f
	.zero		1


	//   ....[34]....
        /*0ad8*/ 	.word	0x0000f1b0
        /*0adc*/ 	.word	0x00000000
        /*0ae0*/ 	.word	0x00000000
        /*0ae4*/ 	.short	0x0101
        /*0ae6*/ 	.byte	0x3f
	.zero		1


	//   ....[35]....
        /*0ae8*/ 	.word	0x0000f380
        /*0aec*/ 	.word	0x00000002
        /*0af0*/ 	.word	0x00000000
        /*0af4*/ 	.short	0x010a
        /*0af6*/ 	.byte	0x3f
	.zero		1


	//   ....[36]....
        /*0af8*/ 	.word	0x0000f420
        /*0afc*/ 	.word	0x00000006
        /*0b00*/ 	.word	0x00000000
        /*0b04*/ 	.short	0x010a
        /*0b06*/ 	.byte	0x3f
	.zero		1


	//   ....[37]....
        /*0b08*/ 	.word	0x0000f850
        /*0b0c*/ 	.word	0x0000000b
        /*0b10*/ 	.word	0x00000000
        /*0b14*/ 	.short	0x0101
        /*0b16*/ 	.byte	0x3f
	.zero		1


	//   ....[38]....
        /*0b18*/ 	.word	0x000132c0
        /*0b1c*/ 	.word	0x00000002
        /*0b20*/ 	.word	0x00000000
        /*0b24*/ 	.short	0x010a
        /*0b26*/ 	.byte	0x3f
	.zero		1


	//   ....[39]....
        /*0b28*/ 	.word	0x00013320
        /*0b2c*/ 	.word	0x00000002
        /*0b30*/ 	.word	0x00000000
        /*0b34*/ 	.short	0x010a
        /*0b36*/ 	.byte	0x3f
	.zero		1


	//   ....[40]....
        /*0b38*/ 	.word	0x000165b0
        /*0b3c*/ 	.word	0x00000000
        /*0b40*/ 	.word	0x00000000
        /*0b44*/ 	.short	0x0101
        /*0b46*/ 	.byte	0x3f
	.zero		1


	//   ....[41]....
        /*0b48*/ 	.word	0x00018fa0
        /*0b4c*/ 	.word	0x000000ff
        /*0b50*/ 	.word	0x00000000
        /*0b54*/ 	.short	0x0101
        /*0b56*/ 	.byte	0x04
	.zero		1


	//   ....[42]....
        /*0b58*/ 	.word	0x0001c200
        /*0b5c*/ 	.word	0x00000011
        /*0b60*/ 	.word	0x00022840
        /*0b64*/ 	.short	0x010a
        /*0b66*/ 	.byte	0x3f
	.zero		1


	//   ....[43]....
        /*0b68*/ 	.word	0x0001c850
        /*0b6c*/ 	.word	0x00000011
        /*0b70*/ 	.word	0x00022830
        /*0b74*/ 	.short	0x0107
        /*0b76*/ 	.byte	0x3f
	.zero		1


	//   ....[44]....
        /*0b78*/ 	.word	0x0001c910
        /*0b7c*/ 	.word	0x00000011
        /*0b80*/ 	.word	0x00022830
        /*0b84*/ 	.short	0x0101
        /*0b86*/ 	.byte	0x3f
	.zero		1


	//   ....[45]....
        /*0b88*/ 	.word	0x0001d390
        /*0b8c*/ 	.word	0x00000016
        /*0b90*/ 	.word	0x00022800
        /*0b94*/ 	.short	0x0107
        /*0b96*/ 	.byte	0x3f
	.zero		1


	//   ....[46]....
        /*0b98*/ 	.word	0x0001d480
        /*0b9c*/ 	.word	0x00000016
        /*0ba0*/ 	.word	0x00022800
        /*0ba4*/ 	.short	0x0101
        /*0ba6*/ 	.byte	0x3f
	.zero		1


	//   ....[47]....
        /*0ba8*/ 	.word	0x0001d4a0
        /*0bac*/ 	.word	0x00000016
        /*0bb0*/ 	.word	0x00022820
        /*0bb4*/ 	.short	0x010a
        /*0bb6*/ 	.byte	0x3f
	.zero		1


	//   ....[48]....
        /*0bb8*/ 	.word	0x0001d520
        /*0bbc*/ 	.word	0x00000011
        /*0bc0*/ 	.word	0x00022860
        /*0bc4*/ 	.short	0x010a
        /*0bc6*/ 	.byte	0x3f
	.zero		1


	//   ....[49]....
        /*0bc8*/ 	.word	0x0001dca0
        /*0bcc*/ 	.word	0x00000011
        /*0bd0*/ 	.word	0x00022850
        /*0bd4*/ 	.short	0x0107
        /*0bd6*/ 	.byte	0x3f
	.zero		1


	//   ....[50]....
        /*0bd8*/ 	.word	0x0001dd60
        /*0bdc*/ 	.word	0x00000011
        /*0be0*/ 	.word	0x00022850
        /*0be4*/ 	.short	0x0101
        /*0be6*/ 	.byte	0x3f
	.zero		1


	//   ....[51]....
        /*0be8*/ 	.word	0x0001e090
        /*0bec*/ 	.word	0x00000006
        /*0bf0*/ 	.word	0x00022840
        /*0bf4*/ 	.short	0x010a
        /*0bf6*/ 	.byte	0x3f
	.zero		1


	//   ....[52]....
        /*0bf8*/ 	.word	0x0001e470
        /*0bfc*/ 	.word	0x00000006
        /*0c00*/ 	.word	0x00022830
        /*0c04*/ 	.short	0x0107
        /*0c06*/ 	.byte	0x3f
	.zero		1


	//   ....[53]....
        /*0c08*/ 	.word	0x0001e520
        /*0c0c*/ 	.word	0x00000006
        /*0c10*/ 	.word	0x00022830
        /*0c14*/ 	.short	0x0101
        /*0c16*/ 	.byte	0x3f
	.zero		1


	//   ....[54]....
        /*0c18*/ 	.word	0x0001e550
        /*0c1c*/ 	.word	0x00000006
        /*0c20*/ 	.word	0x00022860
        /*0c24*/ 	.short	0x010a
        /*0c26*/ 	.byte	0x3f
	.zero		1


	//   ....[55]....
        /*0c28*/ 	.word	0x0001ea70
        /*0c2c*/ 	.word	0x00000006
        /*0c30*/ 	.word	0x00022850
        /*0c34*/ 	.short	0x0107
        /*0c36*/ 	.byte	0x3f
	.zero		1


	//   ....[56]....
        /*0c38*/ 	.word	0x0001eb20
        /*0c3c*/ 	.word	0x00000006
        /*0c40*/ 	.word	0x00022850
        /*0c44*/ 	.short	0x0101
        /*0c46*/ 	.byte	0x3f
	.zero		1


	//   ....[57]....
        /*0c48*/ 	.word	0x0001f990
        /*0c4c*/ 	.word	0x00000005
        /*0c50*/ 	.word	0x00022820
        /*0c54*/ 	.short	0x010a
        /*0c56*/ 	.byte	0x3f
	.zero		1


	//   ....[58]....
        /*0c58*/ 	.word	0x0001fb30
        /*0c5c*/ 	.word	0x00000003
        /*0c60*/ 	.word	0x00022840
        /*0c64*/ 	.short	0x010a
        /*0c66*/ 	.byte	0x3f
	.zero		1


	//   ....[59]....
        /*0c68*/ 	.word	0x0001fbd0
        /*0c6c*/ 	.word	0x00000005
        /*0c70*/ 	.word	0x00022840
        /*0c74*/ 	.short	0x010a
        /*0c76*/ 	.byte	0x3f
	.zero		1


	//   ....[60]....
        /*0c78*/ 	.word	0x0001fc10
        /*0c7c*/ 	.word	0x00000003
        /*0c80*/ 	.word	0x00022860
        /*0c84*/ 	.short	0x010a
        /*0c86*/ 	.byte	0x3f
	.zero		1


	//   ....[61]....
        /*0c88*/ 	.word	0x0001fc50
        /*0c8c*/ 	.word	0x00000005
        /*0c90*/ 	.word	0x00022860
        /*0c94*/ 	.short	0x010a
        /*0c96*/ 	.byte	0x3f
	.zero		1


	//   ....[62]....
        /*0c98*/ 	.word	0x0001fcc0
        /*0c9c*/ 	.word	0x00000009
        /*0ca0*/ 	.word	0x00022800
        /*0ca4*/ 	.short	0x010a
        /*0ca6*/ 	.byte	0x3f
	.zero		1


	//   ....[63]....
        /*0ca8*/ 	.word	0x0001fd10
        /*0cac*/ 	.word	0x0000000e
        /*0cb0*/ 	.word	0x00000000
        /*0cb4*/ 	.short	0x010a
        /*0cb6*/ 	.byte	0x3f
	.zero		1


	//   ....[64]....
        /*0cb8*/ 	.word	0x0001fd60
        /*0cbc*/ 	.word	0x00000006
        /*0cc0*/ 	.word	0x00000000
        /*0cc4*/ 	.short	0x010a
        /*0cc6*/ 	.byte	0x3f
	.zero		1


	//   ....[65]....
        /*0cc8*/ 	.word	0x0001fdb0
        /*0ccc*/ 	.word	0x00000006
        /*0cd0*/ 	.word	0x00000000
        /*0cd4*/ 	.short	0x010a
        /*0cd6*/ 	.byte	0x3f
	.zero		1


	//   ....[66]....
        /*0cd8*/ 	.word	0x0001fe00
        /*0cdc*/ 	.word	0x00000002
        /*0ce0*/ 	.word	0x00000000
        /*0ce4*/ 	.short	0x010a
        /*0ce6*/ 	.byte	0x3f
	.zero		1


	//   ....[67]....
        /*0ce8*/ 	.word	0x0001fe50
        /*0cec*/ 	.word	0x00000006
        /*0cf0*/ 	.word	0x00000000
        /*0cf4*/ 	.short	0x010a
        /*0cf6*/ 	.byte	0x3f
	.zero		1


	//   ....[68]....
        /*0cf8*/ 	.word	0x0001fea0
        /*0cfc*/ 	.word	0x00000002
        /*0d00*/ 	.word	0x00000000
        /*0d04*/ 	.short	0x010a
        /*0d06*/ 	.byte	0x3f
	.zero		1


	//   ....[69]....
        /*0d08*/ 	.word	0x0001ffc0
        /*0d0c*/ 	.word	0x00000011
        /*0d10*/ 	.word	0x00022840
        /*0d14*/ 	.short	0x010a
        /*0d16*/ 	.byte	0x3f
	.zero		1


	//   ....[70]....
        /*0d18*/ 	.word	0x000212a0
        /*0d1c*/ 	.word	0x00000016
        /*0d20*/ 	.word	0x00022820
        /*0d24*/ 	.short	0x010a
        /*0d26*/ 	.byte	0x3f
	.zero		1


	//   ....[71]....
        /*0d28*/ 	.word	0x000212f0
        /*0d2c*/ 	.word	0x00000011
        /*0d30*/ 	.word	0x00022860
        /*0d34*/ 	.short	0x010a
        /*0d36*/ 	.byte	0x3f
	.zero		1


	//   ....[72]....
        /*0d38*/ 	.word	0x00021c40
        /*0d3c*/ 	.word	0x00000006
        /*0d40*/ 	.word	0x00022840
        /*0d44*/ 	.short	0x010a
        /*0d46*/ 	.byte	0x3f
	.zero		1


	//   ....[73]....
        /*0d48*/ 	.word	0x00022320
        /*0d4c*/ 	.word	0x00000006
        /*0d50*/ 	.word	0x00022860
        /*0d54*/ 	.short	0x010a
        /*0d56*/ 	.byte	0x3f
	.zero		1


	//   ....[74]....
        /*0d58*/ 	.word	0x000233c0
        /*0d5c*/ 	.word	0x00000005
        /*0d60*/ 	.word	0x00022820
        /*0d64*/ 	.short	0x010a
        /*0d66*/ 	.byte	0x3f
	.zero		1


	//   ....[75]....
        /*0d68*/ 	.word	0x00023560
        /*0d6c*/ 	.word	0x00000003
        /*0d70*/ 	.word	0x00022840
        /*0d74*/ 	.short	0x010a
        /*0d76*/ 	.byte	0x3f
	.zero		1


	//   ....[76]....
        /*0d78*/ 	.word	0x000235b0
        /*0d7c*/ 	.word	0x00000005
        /*0d80*/ 	.word	0x00022840
        /*0d84*/ 	.short	0x010a
        /*0d86*/ 	.byte	0x3f
	.zero		1


	//   ....[77]....
        /*0d88*/ 	.word	0x00023600
        /*0d8c*/ 	.word	0x00000003
        /*0d90*/ 	.word	0x00022860
        /*0d94*/ 	.short	0x010a
        /*0d96*/ 	.byte	0x3f
	.zero		1


	//   ....[78]....
        /*0d98*/ 	.word	0x000239a0
        /*0d9c*/ 	.word	0x00000014
        /*0da0*/ 	.word	0x00000000
        /*0da4*/ 	.short	0x010a
        /*0da6*/ 	.byte	0x3f
	.zero		1


	//   ....[79]....
        /*0da8*/ 	.word	0x00023ae0
        /*0dac*/ 	.word	0x00000002
        /*0db0*/ 	.word	0x00000000
        /*0db4*/ 	.short	0x010a
        /*0db6*/ 	.byte	0x3f
	.zero		1


	//   ....[80]....
        /*0db8*/ 	.word	0x000241a0
        /*0dbc*/ 	.word	0x00000002
        /*0dc0*/ 	.word	0x00000000
        /*0dc4*/ 	.short	0x0101
        /*0dc6*/ 	.byte	0x3f
	.zero		1


	//   ....[81]....
        /*0dc8*/ 	.word	0x00028900
        /*0dcc*/ 	.word	0x0000000f
        /*0dd0*/ 	.word	0x00000000
        /*0dd4*/ 	.short	0x010a
        /*0dd6*/ 	.byte	0x3f
	.zero		1


	//   ....[82]....
        /*0dd8*/ 	.word	0x00028a40
        /*0ddc*/ 	.word	0x00000007
        /*0de0*/ 	.word	0x00000000
        /*0de4*/ 	.short	0x010a
        /*0de6*/ 	.byte	0x3f
	.zero		1


	//   ....[83]....
        /*0de8*/ 	.word	0x000410b0
        /*0dec*/ 	.word	0x00000000
        /*0df0*/ 	.word	0x00000000
        /*0df4*/ 	.short	0x0101
        /*0df6*/ 	.byte	0x3f
	.zero		1


	//   ....[84]....
        /*0df8*/ 	.word	0x000410d0
        /*0dfc*/ 	.word	0x00000002
        /*0e00*/ 	.word	0x00000000
        /*0e04*/ 	.short	0x010a
        /*0e06*/ 	.byte	0x3f
	.zero		1


	//   ....[85]....
        /*0e08*/ 	.word	0x00041120
        /*0e0c*/ 	.word	0x00000007
        /*0e10*/ 	.word	0x00000000
        /*0e14*/ 	.short	0x010a
        /*0e16*/ 	.byte	0x3f
	.zero		1


	//----- nvinfo : EIATTR_NUM_MBARRIERS
	.align		4
.L_1362:
        /*0e18*/ 	.byte	0x03, 0x38
        /*0e1a*/ 	.short	0x0016


	//----- nvinfo : EIATTR_EXIT_INSTR_OFFSETS
	.align		4
        /*0e1c*/ 	.byte	0x04, 0x1c
        /*0e1e*/ 	.short	(.L_1364 - .L_1363)


	//   ....[0]....
.L_1363:
        /*0e20*/ 	.word	0x00000ab0


	//   ....[1]....
        /*0e24*/ 	.word	0x0001a2e0


	//   ....[2]....
        /*0e28*/ 	.word	0x0001fca0


	//----- nvinfo : EIATTR_MAX_THREADS
	.align		4
.L_1364:
        /*0e2c*/ 	.byte	0x04, 0x05
        /*0e2e*/ 	.short	(.L_1366 - .L_1365)
.L_1365:
        /*0e30*/ 	.word	0x00000180
        /*0e34*/ 	.word	0x00000001
        /*0e38*/ 	.word	0x00000001


	//----- nvinfo : EIATTR_CRS_STACK_SIZE
	.align		4
.L_1366:
        /*0e3c*/ 	.byte	0x04, 0x1e
        /*0e3e*/ 	.short	(.L_1368 - .L_1367)
.L_1367:
        /*0e40*/ 	.word	0x00000000


	//----- nvinfo : EIATTR_CBANK_PARAM_SIZE
	.align		4
.L_1368:
        /*0e44*/ 	.byte	0x03, 0x19
        /*0e46*/ 	.short	0x0af0


	//----- nvinfo : EIATTR_PARAM_CBANK
	.align		4
        /*0e48*/ 	.byte	0x04, 0x0a
        /*0e4a*/ 	.short	(.L_1370 - .L_1369)
	.align		4
.L_1369:
        /*0e4c*/ 	.word	index@(.nv.constant0._ZN7cutlass13device_kernelIN5flash11enable_sm90INS1_16FlashAttnFwdSm90INS1_25CollectiveMainloopFwdSm90ILi2EN4cute5tupleIJNS5_1CILi1EEES8_S8_EEENS6_IJNS7_ILi128EEENS7_ILi96EEENS7_ILi64EEEEEELi256ENS_6half_tEfNS_4arch4Sm90ELb0ELb1ELb1ELb1ELb1ELb0ELb0ELb1ELb0ELb1ELb0ELb0EEENS1_21CollectiveEpilogueFwdINS6_IJSA_NS7_ILi256EEESB_EEES9_SE_SG_Li256ELb1ELb1ELb0ELb0EEENS1_36VarlenDynamicPersistentTileSchedulerILi128ELi96ELi256ELi128ELb0ELb1ELb1ELb1ELb0ELb1EEEEEEEEEvNT_6ParamsE)
        /*0e50*/ 	.short	0x0210
        /*0e52*/ 	.short	0x0af0


	//----- nvinfo : EIATTR_SW_WAR
	.align		4
.L_1370:
        /*0e54*/ 	.byte	0x04, 0x36
        /*0e56*/ 	.short	(.L_1372 - .L_1371)
.L_1371:
        /*0e58*/ 	.word	0x00000008
.L_1372:


//--------------------- .nv.info._ZN7cutlass13device_kernelIN5flash11enable_sm90INS1_16FlashAttnFwdSm90INS1_25CollectiveMainloopFwdSm90ILi2EN4cute5tupleIJNS5_1CILi1EEES8_S8_EEENS6_IJNS7_ILi128EEENS7_ILi96EEENS7_ILi64EEEEEELi256ENS_6half_tEfNS_4arch4Sm90ELb0ELb1ELb1ELb1ELb1ELb1ELb0ELb1ELb0ELb1ELb0ELb0EEENS1_21CollectiveEpilogueFwdINS6_IJSA_NS7_ILi256EEESB_EEES9_SE_SG_Li256ELb1ELb1ELb0ELb0EEENS1_36VarlenDynamicPersistentTileSchedulerILi128ELi96ELi256ELi128ELb0ELb1ELb1ELb1ELb0ELb1EEEEEEEEEvNT_6ParamsE --------------------------
	.section	.nv.info._ZN7cutlass13device_kernelIN5flash11enable_sm90INS1_16FlashAttnFwdSm90INS1_25CollectiveMainloopFwdSm90ILi2EN4cute5tupleIJNS5_1CILi1EEES8_S8_EEENS6_IJNS7_ILi128EEENS7_ILi96EEENS7_ILi64EEEEEELi256ENS_6half_tEfNS_4arch4Sm90ELb0ELb1ELb1ELb1ELb1ELb1ELb0ELb1ELb0ELb1ELb0ELb0EEENS1_21CollectiveEpilogueFwdINS6_IJSA_NS7_ILi256EEESB_EEES9_SE_SG_Li256ELb1ELb1ELb0ELb0EEENS1_36VarlenDynamicPersistentTileSchedulerILi128ELi96ELi256ELi128ELb0ELb1ELb1ELb1ELb0ELb1EEEEEEEEEvNT_6ParamsE,"",@"SHT_CUDA_INFO"
	.sectionflags	@""
	.align	4


	//----- nvinfo : EIATTR_CUDA_API_VERSION
	.align		4
        /*0000*/ 	.byte	0x04, 0x37
        /*0002*/ 	.short	(.L_1374 - .L_1373)
.L_1373:
        /*0004*/ 	.word	0x00000082


	//----- nvinfo : EIATTR_KPARAM_INFO
	.align		4
.L_1374:
        /*0008*/ 	.byte	0x04, 0x17
        /*000a*/ 	.short	(.L_1376 - .L_1375)
.L_1375:
        /*000c*/ 	.word	0x00000000
        /*0010*/ 	.short	0x0000
        /*0012*/ 	.short	0x0070
        /*0014*/ 	.byte	0x00, 0xf0, 0x01, 0x2a


	//----- nvinfo : EIATTR_SPARSE_MMA_MASK
	.align		4
.L_1376:
        /*0018*/ 	.byte	0x03, 0x50
        /*001a*/ 	.short	0x0000


	//----- nvinfo : EIATTR_MAXREG_COUNT
	.align		4
        /*001c*/ 	.byte	0x03, 0x1b
        /*001e*/ 	.short	0x00a8


	//----- nvinfo : EIATTR_NUM_BARRIERS
	.align		4
        /*0020*/ 	.byte	0x02, 0x4c
        /*0022*/ 	.byte	0x10
	.zero		1


	//----- nvinfo : EIATTR_EXTERNS
	.align		4
        /*0024*/ 	.byte	0x04, 0x0f
        /*0026*/ 	.short	(.L_1378 - .L_1377)


	//   ....[0]....
	.align		4
.L_1377:
        /*0028*/ 	.word	index@(__assertfail)


	//----- nvinfo : EIATTR_ANNOTATIONS
	.align		4
.L_1378:
        /*002c*/ 	.byte	0x04, 0x55
        /*002e*/ 	.short	(.L_1380 - .L_1379)


	//   ....[0]....
.L_1379:
        /* <DEDUP_REMOVED lines=16> */


	//----- nvinfo : EIATTR_MERCURY_ISA_VERSION
	.align		4
.L_1380:
        /*0120*/ 	.byte	0x03, 0x5f
        /*0122*/ 	.short	0x0101


	//----- nvinfo : EIATTR_UNUSED_LOAD_BYTE_OFFSET
	.align		4
        /*0124*/ 	.byte	0x04, 0x44
        /*0126*/ 	.short	(.L_1382 - .L_1381)


	//   ....[0]....
.L_1381:
        /*0128*/ 	.word	0x00000b00
        /*012c*/ 	.word	0x0000fff0


	//   ....[1]....
        /*0130*/ 	.word	0x000204b0
        /*0134*/ 	.word	0x0000fff0


	//----- nvinfo : EIATTR_INT_WARP_WIDE_INSTR_OFFSETS
	.align		4
.L_1382:
        /*0138*/ 	.byte	0x04, 0x31
        /*013a*/ 	.short	(.L_1384 - .L_1383)


	//   ....[0]....
.L_1383:
        /*013c*/ 	.word	0x00000180


	//   ....[1]....
        /*0140*/ 	.word	0x000001c0


	//   ....[2]....
        /*0144*/ 	.word	0x00000230


	//   ....[3]....
        /*0148*/ 	.word	0x00026130


	//   ....[4]....
        /*014c*/ 	.word	0x000261c0


	//   ....[5]....
        /*0150*/ 	.word	0x000295a0


	//   ....[6]....
        /*0154*/ 	.word	0x00029630


	//----- nvinfo : EIATTR_COOP_GROUP_MASK_REGIDS
	.align		4
.L_1384:
        /*0158*/ 	.byte	0x04, 0x29
        /*015a*/ 	.short	(.L_1386 - .L_1385)


	//   ....[0]....
.L_1385:
        /*015c*/ 	.word	0xffffffff


	//   ....[1]....
        /*0160*/ 	.word	0xffffffff


	//   ....[2]....
        /*0164*/ 	.word	0xffffffff


	//   ....[3]....
        /*0168*/ 	.word	0xffffffff


	//   ....[4]....
        /*016c*/ 	.word	0xffffffff


	//   ....[5]....
        /*0170*/ 	.word	0xffffffff


	//   ....[6]....
        /*0174*/ 	.word	0xffffffff


	//   ....[7]....
        /*0178*/ 	.word	0xffffffff


	//   ....[8]....
        /*017c*/ 	.word	0xffffffff


	//   ....[9]....
        /*0180*/ 	.word	0xffffffff


	//   ....[10]....
        /*0184*/ 	.word	0xffffffff


	//   ....[11]....
        /*0188*/ 	.word	0xffffffff


	//   ....[12]....
        /*018c*/ 	.word	0xffffffff


	//   ....[13]....
        /*0190*/ 	.word	0xffffffff


	//   ....[14]....
        /*0194*/ 	.word	0xffffffff


	//   ....[15]....
        /*0198*/ 	.word	0xffffffff


	//   ....[16]....
        /*019c*/ 	.word	0xffffffff


	//   ....[17]....
        /*01a0*/ 	.word	0xffffffff


	//   ....[18]....
        /*01a4*/ 	.word	0xffffffff


	//   ....[19]....
        /*01a8*/ 	.word	0xffffffff


	//   ....[20]....
        /*01ac*/ 	.word	0xffffffff


	//   ....[21]....
        /*01b0*/ 	.word	0xffffffff


	//   ....[22]....
        /*01b4*/ 	.word	0xffffffff


	//   ....[23]....
        /*01b8*/ 	.word	0xffffffff


	//   ....[24]....
        /*01bc*/ 	.word	0xffffffff


	//   ....[25]....
        /*01c0*/ 	.word	0xffffffff


	//   ....[26]....
        /*01c4*/ 	.word	0xffffffff


	//   ....[27]....
        /*01c8*/ 	.word	0xffffffff


	//   ....[28]....
        /*01cc*/ 	.word	0xffffffff


	//   ....[29]....
        /*01d0*/ 	.word	0xffffffff


	//   ....[30]....
        /*01d4*/ 	.word	0xffffffff


	//   ....[31]....
        /*01d8*/ 	.word	0xffffffff


	//   ....[32]....
        /*01dc*/ 	.word	0xffffffff


	//   ....[33]....
        /*01e0*/ 	.word	0xffffffff


	//   ....[34]....
        /*01e4*/ 	.word	0xffffffff


	//   ....[35]....
        /*01e8*/ 	.word	0xffffffff


	//   ....[36]....
        /*01ec*/ 	.word	0xffffffff


	//   ....[37]....
        /*01f0*/ 	.word	0xffffffff


	//   ....[38]....
        /*01f4*/ 	.word	0xffffffff


	//   ....[39]....
        /*01f8*/ 	.word	0xffffffff


	//   ....[40]....
        /*01fc*/ 	.word	0xffffffff


	//   ....[41]....
        /*0200*/ 	.word	0xffffffff


	//   ....[42]....
        /*0204*/ 	.word	0xffffffff


	//   ....[43]....
        /*0208*/ 	.word	0xffffffff


	//   ....[44]....
        /*020c*/ 	.word	0xffffffff


	//   ....[45]....
        /*0210*/ 	.word	0xffffffff


	//   ....[46]....
        /*0214*/ 	.word	0xffffffff


	//   ....[47]....
        /*0218*/ 	.word	0xffffffff


	//   ....[48]....
        /*021c*/ 	.word	0xffffffff


	//   ....[49]....
        /*0220*/ 	.word	0xffffffff


	//   ....[50]....
        /*0224*/ 	.word	0xffffffff


	//   ....[51]....
        /*0228*/ 	.word	0xffffffff


	//   ....[52]....
        /*022c*/ 	.word	0xffffffff


	//   ....[53]....
        /*0230*/ 	.word	0xffffffff


	//   ....[54]....
        /*0234*/ 	.word	0xffffffff


	//   ....[55]....
        /*0238*/ 	.word	0xffffffff


	//   ....[56]....
        /*023c*/ 	.word	0xffffffff


	//   ....[57]....
        /*0240*/ 	.word	0xffffffff


	//   ....[58]....
        /*0244*/ 	.word	0xffffffff


	//   ....[59]....
        /*0248*/ 	.word	0xffffffff


	//   ....[60]....
        /*024c*/ 	.word	0xffffffff


	//   ....[61]....
        /*0250*/ 	.word	0xffffffff


	//   ....[62]....
        /*0254*/ 	.word	0xffffffff


	//   ....[63]....
        /*0258*/ 	.word	0xffffffff


	//   ....[64]....
        /*025c*/ 	.word	0xffffffff


	//   ....[65]....
        /*0260*/ 	.word	0xffffffff


	//   ....[66]....
        /*0264*/ 	.word	0xffffffff


	//   ....[67]....
        /*0268*/ 	.word	0xffffffff


	//   ....[68]....
        /*026c*/ 	.word	0xffffffff


	//   ....[69]....
        /*0270*/ 	.word	0xffffffff


	//   ....[70]....
        /*0274*/ 	.word	0xffffffff


	//   ....[71]....
        /*0278*/ 	.word	0xffffffff


	//   ....[72]....
        /*027c*/ 	.word	0xffffffff


	//   ....[73]....
        /*0280*/ 	.word	0xffffffff


	//   ....[74]....
        /*0284*/ 	.word	0xffffffff


	//   ....[75]....
        /*0288*/ 	.word	0xffffffff


	//   ....[76]....
        /*028c*/ 	.word	0xffffffff


	//   ....[77]....
        /*0290*/ 	.word	0xffffffff


	//   ....[78]....
        /*0294*/ 	.word	0xffffffff


	//   ....[79]....
        /*0298*/ 	.word	0xffffffff


	//   ....[80]....
        /*029c*/ 	.word	0xffffffff


	//   ....[81]....
        /*02a0*/ 	.word	0xffffffff


	//   ....[82]....
        /*02a4*/ 	.word	0xffffffff


	//   ....[83]....
        /*02a8*/ 	.word	0xffffffff


	//   ....[84]....
        /*02ac*/ 	.word	0xffffffff


	//   ....[85]....
        /*02b0*/ 	.word	0xffffffff


	//   ....[86]....
        /*02b4*/ 	.word	0xffffffff


	//   ....[87]....
        /*02b8*/ 	.word	0xffffffff


	//   ....[88]....
        /*02bc*/ 	.word	0xffffffff


	//   ....[89]....
        /*02c0*/ 	.word	0xffffffff


	//   ....[90]....
        /*02c4*/ 	.word	0xffffffff


	//   ....[91]....
        /*02c8*/ 	.word	0xffffffff


	//   ....[92]....
        /*02cc*/ 	.word	0xffffffff


	//   ....[93]....
        /*02d0*/ 	.word	0xffffffff


	//   ....[94]....
        /*02d4*/ 	.word	0xffffffff


	//   ....[95]....
        /*02d8*/ 	.word	0xffffffff


	//   ....[96]....
        /*02dc*/ 	.word	0xffffffff


	//   ....[97]....
        /*02e0*/ 	.word	0xffffffff


	//   ....[98]....
        /*02e4*/ 	.word	0xffffffff


	//   ....[99]....
        /*02e8*/ 	.word	0xffffffff


	//   ....[100]....
        /*02ec*/ 	.word	0xffffffff


	//   ....[101]....
        /*02f0*/ 	.word	0xffffffff


	//   ....[102]....
        /*02f4*/ 	.word	0xffffffff


	//   ....[103]....
        /*02f8*/ 	.word	0xffffffff


	//   ....[104]....
        /*02fc*/ 	.word	0xffffffff


	//   ....[105]....
        /*0300*/ 	.word	0xffffffff


	//   ....[106]....
        /*0304*/ 	.word	0xffffffff


	//   ....[107]....
        /*0308*/ 	.word	0xffffffff


	//   ....[108]....
        /*030c*/ 	.word	0xffffffff


	//   ....[109]....
        /*0310*/ 	.word	0xffffffff


	//   ....[110]....
        /*0314*/ 	.word	0xffffffff


	//   ....[111]....
        /*0318*/ 	.word	0xffffffff


	//   ....[112]....
        /*031c*/ 	.word	0xffffffff


	//   ....[113]....
        /*0320*/ 	.word	0xffffffff


	//   ....[114]....
        /*0324*/ 	.word	0xffffffff


	//   ....[115]....
        /*0328*/ 	.word	0xffffffff


	//   ....[116]....
        /*032c*/ 	.word	0xffffffff


	//   ....[117]....
        /*0330*/ 	.word	0xffffffff


	//   ....[118]....
        /*0334*/ 	.word	0xffffffff


	//   ....[119]....
        /*0338*/ 	.word	0xffffffff


	//   ....[120]....
        /*033c*/ 	.word	0xffffffff


	//   ....[121]....
        /*0340*/ 	.word	0xffffffff


	//   ....[122]....
        /*0344*/ 	.word	0xffffffff


	//   ....[123]....
        /*0348*/ 	.word	0xffffffff


	//   ....[124]....
        /*034c*/ 	.word	0xffffffff


	//   ....[125]....
        /*0350*/ 	.word	0xffffffff


	//   ....[126]....
        /*0354*/ 	.word	0xffffffff


	//   ....[127]....
        /*0358*/ 	.word	0xffffffff


	//   ....[128]....
        /*035c*/ 	.word	0xffffffff


	//   ....[129]....
        /*0360*/ 	.word	0xffffffff


	//   ....[130]....
        /*0364*/ 	.word	0xffffffff


	//   ....[131]....
        /*0368*/ 	.word	0xffffffff


	//   ....[132]....
        /*036c*/ 	.word	0xffffffff


	//   ....[133]....
        /*0370*/ 	.word	0xffffffff


	//   ....[134]....
        /*0374*/ 	.word	0xffffffff


	//   ....[135]....
        /*0378*/ 	.word	0xffffffff


	//   ....[136]....
        /*037c*/ 	.word	0xffffffff


	//   ....[137]....
        /*0380*/ 	.word	0xffffffff


	//   ....[138]....
        /*0384*/ 	.word	0xffffffff


	//   ....[139]....
        /*0388*/ 	.word	0xffffffff


	//   ....[140]....
        /*038c*/ 	.word	0xffffffff


	//   ....[141]....
        /*0390*/ 	.word	0xffffffff


	//   ....[142]....
        /*0394*/ 	.word	0xffffffff


	//   ....[143]....
        /*0398*/ 	.word	0xffffffff


	//   ....[144]....
        /*039c*/ 	.word	0xffffffff


	//   ....[145]....
        /*03a0*/ 	.word	0xffffffff


	//   ....[146]....
        /*03a4*/ 	.word	0xffffffff


	//   ....[147]....
        /*03a8*/ 	.word	0xffffffff


	//   ....[148]....
        /*03ac*/ 	.word	0xffffffff


	//   ....[149]....
        /*03b0*/ 	.word	0xffffffff


	//   ....[150]....
        /*03b4*/ 	.word	0xffffffff


	//   ....[151]....
        /*03b8*/ 	.word	0xffffffff


	//   ....[152]....
        /*03bc*/ 	.word	0xffffffff


	//   ....[153]....
        /*03c0*/ 	.word	0xffffffff


	//   ....[154]....
        /*03c4*/ 	.word	0xffffffff


	//   ....[155]....
        /*03c8*/ 	.word	0xffffffff


	//   ....[156]....
        /*03cc*/ 	.word	0xffffffff


	//   ....[157]....
        /*03d0*/ 	.word	0xffffffff


	//   ....[158]....
        /*03d4*/ 	.word	0xffffffff


	//   ....[159]....
        /*03d8*/ 	.word	0xffffffff


	//   ....[160]....
        /*03dc*/ 	.word	0xffffffff


	//   ....[161]....
        /*03e0*/ 	.word	0xffffffff


	//   ....[162]....
        /*03e4*/ 	.word	0xffffffff


	//   ....[163]....
        /*03e8*/ 	.word	0xffffffff


	//   ....[164]....
        /*03ec*/ 	.word	0xffffffff


	//   ....[165]....
        /*03f0*/ 	.word	0xffffffff


	//   ....[166]....
        /*03f4*/ 	.word	0xffffffff


	//   ....[167]....
        /*03f8*/ 	.word	0xffffffff


	//   ....[168]....
        /*03fc*/ 	.word	0xffffffff


	//   ....[169]....
        /*0400*/ 	.word	0xffffffff


	//   ....[170]....
        /*0404*/ 	.word	0xffffffff


	//   ....[171]....
        /*0408*/ 	.word	0xffffffff


	//   ....[172]....
        /*040c*/ 	.word	0xffffffff


	//   ....[173]....
        /*0410*/ 	.word	0xffffffff


	//   ....[174]....
        /*0414*/ 	.word	0xffffffff


	//   ....[175]....
        /*0418*/ 	.word	0xffffffff


	//   ....[176]....
        /*041c*/ 	.word	0xffffffff


	//   ....[177]....
        /*0420*/ 	.word	0xffffffff


	//   ....[178]....
        /*0424*/ 	.word	0xffffffff


	//   ....[179]....
        /*0428*/ 	.word	0x0500000f


	//   ....[180]....
        /*042c*/ 	.word	0x0500000f


	//   ....[181]....
        /*0430*/ 	.word	0x0500000f


	//   ....[182]....
        /*0434*/ 	.word	0x0500000f


	//   ....[183]....
        /*0438*/ 	.word	0x0500000f


	//   ....[184]....
        /*043c*/ 	.word	0x0500000f


	//   ....[185]....
        /*0440*/ 	.word	0x0500000f


	//   ....[186]....
        /*0444*/ 	.word	0x0500000f


	//   ....[187]....
        /*0448*/ 	.word	0x0500000f


	//   ....[188]....
        /*044c*/ 	.word	0x0500000f


	//   ....[189]....
        /*0450*/ 	.word	0x0500000f


	//   ....[190]....
        /*0454*/ 	.word	0x0500000f


	//   ....[191]....
        /*0458*/ 	.word	0x0500000f


	//   ....[192]....
        /*045c*/ 	.word	0x0500000f


	//   ....[193]....
        /*0460*/ 	.word	0x0500000f


	//   ....[194]....
        /*0464*/ 	.word	0x0500000f


	//   ....[195]....
        /*0468*/ 	.word	0x0500000f


	//   ....[196]....
        /*046c*/ 	.word	0x0500000f


	//   ....[197]....
        /*0470*/ 	.word	0x0500000f


	//   ....[198]....
        /*0474*/ 	.word	0x0500000f


	//   ....[199]....
        /*0478*/ 	.word	0x0500000f


	//   ....[200]....
        /*047c*/ 	.word	0x0500000f


	//   ....[201]....
        /*0480*/ 	.word	0x0500000f


	//   ....[202]....
        /*0484*/ 	.word	0x0500000f


	//   ....[203]....
        /*0488*/ 	.word	0x0500000f


	//   ....[204]....
        /*048c*/ 	.word	0x0500000f


	//   ....[205]....
        /*0490*/ 	.word	0x0500000f


	//   ....[206]....
        /*0494*/ 	.word	0x0500000f


	//   ....[207]....
        /*0498*/ 	.word	0x0500000f


	//   ....[208]....
        /*049c*/ 	.word	0x0500000f


	//   ....[209]....
        /*04a0*/ 	.word	0x0500000f


	//   ....[210]....
        /*04a4*/ 	.word	0x0500000f


	//   ....[211]....
        /*04a8*/ 	.word	0x0500000f


	//   ....[212]....
        /*04ac*/ 	.word	0x0500000f


	//   ....[213]....
        /*04b0*/ 	.word	0x0500000f


	//   ....[214]....
        /*04b4*/ 	.word	0x0500000f


	//   ....[215]....
        /*04b8*/ 	.word	0x0500000f


	//   ....[216]....
        /*04bc*/ 	.word	0x0500000f


	//   ....[217]....
        /*04c0*/ 	.word	0x0500000f


	//   ....[218]....
        /*04c4*/ 	.word	0x0500000f


	//   ....[219]....
        /*04c8*/ 	.word	0x0500000f


	//   ....[220]....
        /*04cc*/ 	.word	0x0500000f


	//   ....[221]....
        /*04d0*/ 	.word	0x0500000f


	//   ....[222]....
        /*04d4*/ 	.word	0x0500000f


	//   ....[223]....
        /*04d8*/ 	.word	0x0500000f


	//   ....[224]....
        /*04dc*/ 	.word	0x0500000f


	//   ....[225]....
        /*04e0*/ 	.word	0x0500000f


	//   ....[226]....
        /*04e4*/ 	.word	0x0500000f


	//   ....[227]....
        /*04e8*/ 	.word	0x0500000f


	//   ....[228]....
        /*04ec*/ 	.word	0x0500000f


	//   ....[229]....
        /*04f0*/ 	.word	0x0500000f


	//   ....[230]....
        /*04f4*/ 	.word	0x0500000f


	//   ....[231]....
        /*04f8*/ 	.word	0x0500000f


	//   ....[232]....
        /*04fc*/ 	.word	0x0500000f


	//   ....[233]....
        /*0500*/ 	.word	0x0500000f


	//   ....[234]....
        /*0504*/ 	.word	0x0500000f


	//   ....[235]....
        /*0508*/ 	.word	0x0500000f


	//   ....[236]....
        /*050c*/ 	.word	0x0500000f


	//   ....[237]....
        /*0510*/ 	.word	0x0500000f


	//   ....[238]....
        /*0514*/ 	.word	0x0500000f


	//   ....[239]....
        /*0518*/ 	.word	0x0500000f


	//   ....[240]....
        /*051c*/ 	.word	0x0500000f


	//   ....[241]....
        /*0520*/ 	.word	0x0500000f


	//   ....[242]....
        /*0524*/ 	.word	0x0500000f


	//   ....[243]....
        /*0528*/ 	.word	0x0500000f


	//   ....[244]....
        /*052c*/ 	.word	0x0500000f


	//   ....[245]....
        /*0530*/ 	.word	0x0500000f


	//   ....[246]....
        /*0534*/ 	.word	0x0500000f


	//   ....[247]....
        /*0538*/ 	.word	0x0500000f


	//   ....[248]....
        /*053c*/ 	.word	0x0500000f


	//   ....[249]....
        /*0540*/ 	.word	0x0500000f


	//   ....[250]....
        /*0544*/ 	.word	0x0500000f


	//   ....[251]....
        /*0548*/ 	.word	0x0500000f


	//   ....[252]....
        /*054c*/ 	.word	0x0500000f


	//   ....[253]....
        /*0550*/ 	.word	0x0500000f


	//   ....[254]....
        /*0554*/ 	.word	0x0500000f


	//   ....[255]....
        /*0558*/ 	.word	0x0500000f


	//   ....[0]....
        /*055c*/ 	.word	0x0500000f


	//   ....[1]....
        /*0560*/ 	.word	0x0500000f


	//   ....[2]....
        /*0564*/ 	.word	0x0500000f


	//   ....[3]....
        /*0568*/ 	.word	0x0500000f


	//   ....[4]....
        /*056c*/ 	.word	0x0500000f


	//   ....[5]....
        /*0570*/ 	.word	0x0500000f


	//   ....[6]....
        /*0574*/ 	.word	0x0500000f


	//   ....[7]....
        /*0578*/ 	.word	0x0500000f


	//   ....[8]....
        /*057c*/ 	.word	0x0500000f


	//   ....[9]....
        /*0580*/ 	.word	0x0500000f


	//   ....[10]....
        /*0584*/ 	.word	0x0500000f


	//   ....[11]....
        /*0588*/ 	.word	0x0500000f


	//   ....[12]....
        /*058c*/ 	.word	0x0500000f


	//   ....[13]....
        /*0590*/ 	.word	0x0500000f


	//   ....[14]....
        /*0594*/ 	.word	0x0500000f


	//   ....[15]....
        /*0598*/ 	.word	0x0500000f


	//   ....[16]....
        /*059c*/ 	.word	0x0500000f


	//   ....[17]....
        /*05a0*/ 	.word	0x0500000f


	//   ....[18]....
        /*05a4*/ 	.word	0x0500000f


	//   ....[19]....
        /*05a8*/ 	.word	0x0500000f


	//   ....[20]....
        /*05ac*/ 	.word	0x0500000f


	//   ....[21]....
        /*05b0*/ 	.word	0x0500000f


	//   ....[22]....
        /*05b4*/ 	.word	0x0500000f


	//   ....[23]....
        /*05b8*/ 	.word	0x0500000f


	//   ....[24]....
        /*05bc*/ 	.word	0x0500000f


	//   ....[25]....
        /*05c0*/ 	.word	0x0500000f


	//   ....[26]....
        /*05c4*/ 	.word	0x0500000f


	//   ....[27]....
        /*05c8*/ 	.word	0x0500000f


	//   ....[28]....
        /*05cc*/ 	.word	0x0500000f


	//   ....[29]....
        /*05d0*/ 	.word	0x0500000f


	//   ....[30]....
        /*05d4*/ 	.word	0x0500000f


	//   ....[31]....
        /*05d8*/ 	.word	0x0500000f


	//   ....[32]....
        /*05dc*/ 	.word	0x0500000f


	//   ....[33]....
        /*05e0*/ 	.word	0x0500000f


	//   ....[34]....
        /*05e4*/ 	.word	0x0500000f


	//   ....[35]....
        /*05e8*/ 	.word	0x0500000f


	//   ....[36]....
        /*05ec*/ 	.word	0x0500000f


	//   ....[37]....
        /*05f0*/ 	.word	0x0500000f


	//   ....[38]....
        /*05f4*/ 	.word	0x0500000f


	//   ....[39]....
        /*05f8*/ 	.word	0x0500000f


	//   ....[40]....
        /*05fc*/ 	.word	0x0500000f


	//   ....[41]....
        /*0600*/ 	.word	0x0500000f


	//   ....[42]....
        /*0604*/ 	.word	0x0500000f


	//   ....[43]....
        /*0608*/ 	.word	0x0500000f


	//   ....[44]....
        /*060c*/ 	.word	0xffffffff


	//   ....[45]....
        /*0610*/ 	.word	0xffffffff


	//   ....[46]....
        /*0614*/ 	.word	0xffffffff


	//   ....[47]....
        /*0618*/ 	.word	0xffffffff


	//   ....[48]....
        /*061c*/ 	.word	0xffffffff


	//   ....[49]....
        /*0620*/ 	.word	0xffffffff


	//----- nvinfo : EIATTR_COOP_GROUP_INSTR_OFFSETS
	.align		4
.L_1386:
        /*0624*/ 	.byte	0x04, 0x28
        /*0626*/ 	.short	(.L_1388 - .L_1387)


	//   ....[0]....
.L_1387:
        /*0628*/ 	.word	0x000000c0


	//   ....[1]....
        /*062c*/ 	.word	0x00000190


	//   ....[2]....
        /*0630*/ 	.word	0x000001e0


	//   ....[3]....
        /*0634*/ 	.word	0x00000410


	//   ....[4]....
        /*0638*/ 	.word	0x00000570


	//   ....[5]....
        /*063c*/ 	.word	0x00000690


	//   ....[6]....
        /*0640*/ 	.word	0x000007f0


	//   ....[7]....
        /*0644*/ 	.word	0x00002f70


	//   ....[8]....
        /*0648*/ 	.word	0x00002f80


	//   ....[9]....
        /*064c*/ 	.word	0x00003650


	//   ....[10]....
        /*0650*/ 	.word	0x00003660


	//   ....[11]....
        /*0654*/ 	.word	0x00004450


	//   ....[12]....
        /*0658*/ 	.word	0x00004460


	//   ....[13]....
        /*065c*/ 	.word	0x00004b60


	//   ....[14]....
        /*0660*/ 	.word	0x00004b70


	//   ....[15]....
        /*0664*/ 	.word	0x00005510


	//   ....[16]....
        /*0668*/ 	.word	0x00005520


	//   ....[17]....
        /*066c*/ 	.word	0x00005630


	//   ....[18]....
        /*0670*/ 	.word	0x00005640


	//   ....[19]....
        /*0674*/ 	.word	0x00005a10


	//   ....[20]....
        /*0678*/ 	.word	0x00005a40


	//   ....[21]....
        /*067c*/ 	.word	0x00005d10


	//   ....[22]....
        /*0680*/ 	.word	0x00005d30


	//   ....[23]....
        /*0684*/ 	.word	0x00006bb0


	//   ....[24]....
        /*0688*/ 	.word	0x00007760


	//   ....[25]....
        /*068c*/ 	.word	0x00007770


	//   ....[26]....
        /*0690*/ 	.word	0x00007780


	//   ....[27]....
        /*0694*/ 	.word	0x00007790


	//   ....[28]....
        /*0698*/ 	.word	0x00007a80


	//   ....[29]....
        /*069c*/ 	.word	0x00007a90


	//   ....[30]....
        /*06a0*/ 	.word	0x00007aa0


	//   ....[31]....
        /*06a4*/ 	.word	0x00007ab0


	//   ....[32]....
        /*06a8*/ 	.word	0x00008c80


	//   ....[33]....
        /*06ac*/ 	.word	0x00008ca0


	//   ....[34]....
        /*06b0*/ 	.word	0x00008cb0


	//   ....[35]....
        /*06b4*/ 	.word	0x00008cc0


	//   ....[36]....
        /*06b8*/ 	.word	0x00008dd0


	//   ....[37]....
        /*06bc*/ 	.word	0x00008de0


	//   ....[38]....
        /*06c0*/ 	.word	0x00008df0


	//   ....[39]....
        /*06c4*/ 	.word	0x00008e80


	//   ....[40]....
        /*06c8*/ 	.word	0x0000b100


	//   ....[41]....
        /*06cc*/ 	.word	0x0000b740


	//   ....[42]....
        /*06d0*/ 	.word	0x0000c8f0


	//   ....[43]....
        /*06d4*/ 	.word	0x0000c980


	//   ....[44]....
        /*06d8*/ 	.word	0x0000caa0


	//   ....[45]....
        /*06dc*/ 	.word	0x0000cac0


	//   ....[46]....
        /*06e0*/ 	.word	0x00012c00


	//   ....[47]....
        /*06e4*/ 	.word	0x00012db0


	//   ....[48]....
        /*06e8*/ 	.word	0x00012f10


	//   ....[49]....
        /*06ec*/ 	.word	0x00012f30


	//   ....[50]....
        /*06f0*/ 	.word	0x00018860


	//   ....[51]....
        /*06f4*/ 	.word	0x00018f00


	//   ....[52]....
        /*06f8*/ 	.word	0x0001a040


	//   ....[53]....
        /*06fc*/ 	.word	0x0001a130


	//   ....[54]....
        /*0700*/ 	.word	0x0001a250


	//   ....[55]....
        /*0704*/ 	.word	0x0001a2b0


	//   ....[56]....
        /*0708*/ 	.word	0x0001f4c0


	//   ....[57]....
        /*070c*/ 	.word	0x0001f4e0


	//   ....[58]....
        /*0710*/ 	.word	0x0001f530


	//   ....[59]....
        /*0714*/ 	.word	0x0001f560


	//   ....[60]....
        /*0718*/ 	.word	0x00021620


	//   ....[61]....
        /*071c*/ 	.word	0x00021650


	//   ....[62]....
        /*0720*/ 	.word	0x000216a0


	//   ....[63]....
        /*0724*/ 	.word	0x000216c0


	//   ....[64]....
        /*0728*/ 	.word	0x00021fb0


	//   ....[65]....
        /*072c*/ 	.word	0x00021ff0


	//   ....[66]....
        /*0730*/ 	.word	0x00022150


	//   ....[67]....
        /*0734*/ 	.word	0x00022170


	//   ....[68]....
        /*0738*/ 	.word	0x000222b0


	//   ....[69]....
        /*073c*/ 	.word	0x000222d0


	//   ....[70]....
        /*0740*/ 	.word	0x00022420


	//   ....[71]....
        /*0744*/ 	.word	0x00022440


	//   ....[72]....
        /*0748*/ 	.word	0x00022c80


	//   ....[73]....
        /*074c*/ 	.word	0x00022c90


	//   ....[74]....
        /*0750*/ 	.word	0x00022e30


	//   ....[75]....
        /*0754*/ 	.word	0x00022e40


	//   ....[76]....
        /*0758*/ 	.word	0x00022fd0


	//   ....[77]....
        /*075c*/ 	.word	0x00022fe0


	//   ....[78]....
        /*0760*/ 	.word	0x00023170


	//   ....[79]....
        /*0764*/ 	.word	0x00023180


	//   ....[80]....
        /*0768*/ 	.word	0x00023360


	//   ....[81]....
        /*076c*/ 	.word	0x00023530


	//   ....[82]....
        /*0770*/ 	.word	0x00023560


	//   ....[83]....
        /*0774*/ 	.word	0x00023590


	//   ....[84]....
        /*0778*/ 	.word	0x000235c0


	//   ....[85]....
        /*077c*/ 	.word	0x000235f0


	//   ....[86]....
        /*0780*/ 	.word	0x00023620


	//   ....[87]....
        /*0784*/ 	.word	0x00023790


	//   ....[88]....
        /*0788*/ 	.word	0x000237c0


	//   ....[89]....
        /*078c*/ 	.word	0x000237f0


	//   ....[90]....
        /*0790*/ 	.word	0x00023820


	//   ....[91]....
        /*0794*/ 	.word	0x00023850


	//   ....[92]....
        /*0798*/ 	.word	0x00023880


	//   ....[93]....
        /*079c*/ 	.word	0x00023910


	//   ....[94]....
        /*07a0*/ 	.word	0x00023970


	//   ....[95]....
        /*07a4*/ 	.word	0x00023a00


	//   ....[96]....
        /*07a8*/ 	.word	0x00024ac0


	//   ....[97]....
        /*07ac*/ 	.word	0x00026d10


	//   ....[98]....
        /*07b0*/ 	.word	0x00026d30


	//   ....[99]....
        /*07b4*/ 	.word	0x00026dc0


	//   ....[100]....
        /*07b8*/ 	.word	0x00026de0


	//   ....[101]....
        /*07bc*/ 	.word	0x00026e60


	//   ....[102]....
        /*07c0*/ 	.word	0x00026e80


	//   ....[103]....
        /*07c4*/ 	.word	0x00026f00


	//   ....[104]....
        /*07c8*/ 	.word	0x00026f20


	//   ....[105]....
        /*07cc*/ 	.word	0x00026fa0


	//   ....[106]....
        /*07d0*/ 	.word	0x00026fc0


	//   ....[107]....
        /*07d4*/ 	.word	0x00026fd0


	//   ....[108]....
        /*07d8*/ 	.word	0x00026fe0


	//   ....[109]....
        /*07dc*/ 	.word	0x00027840


	//   ....[110]....
        /*07e0*/ 	.word	0x00027870


	//   ....[111]....
        /*07e4*/ 	.word	0x00027930


	//   ....[112]....
        /*07e8*/ 	.word	0x00027940


	//   ....[113]....
        /*07ec*/ 	.word	0x000279d0


	//   ....[114]....
        /*07f0*/ 	.word	0x000279e0


	//   ....[115]....
        /*07f4*/ 	.word	0x00027a70


	//   ....[116]....
        /*07f8*/ 	.word	0x00027a80


	//   ....[117]....
        /*07fc*/ 	.word	0x00027b10


	//   ....[118]....
        /*0800*/ 	.word	0x00027b20


	//   ....[119]....
        /*0804*/ 	.word	0x00027bb0


	//   ....[120]....
        /*0808*/ 	.word	0x00027bc0


	//   ....[121]....
        /*080c*/ 	.word	0x00027c40


	//   ....[122]....
        /*0810*/ 	.word	0x00027c50


	//   ....[123]....
        /*0814*/ 	.word	0x00027c60


	//   ....[124]....
        /*0818*/ 	.word	0x00027c70


	//   ....[125]....
        /*081c*/ 	.word	0x00028100


	//   ....[126]....
        /*0820*/ 	.word	0x00028130


	//   ....[127]....
        /*0824*/ 	.word	0x00028190


	//   ....[128]....
        /*0828*/ 	.word	0x00028240


	//   ....[129]....
        /*082c*/ 	.word	0x00028250


	//   ....[130]....
        /*0830*/ 	.word	0x00028280


	//   ....[131]....
        /*0834*/ 	.word	0x00028310


	//   ....[132]....
        /*0838*/ 	.word	0x000283c0


	//   ....[133]....
        /*083c*/ 	.word	0x000283d0


	//   ....[134]....
        /*0840*/ 	.word	0x00028400


	//   ....[135]....
        /*0844*/ 	.word	0x00028410


	//   ....[136]....
        /*0848*/ 	.word	0x000284a0


	//   ....[137]....
        /*084c*/ 	.word	0x00028bd0


	//   ....[138]....
        /*0850*/ 	.word	0x00028bf0


	//   ....[139]....
        /*0854*/ 	.word	0x00028c40


	//   ....[140]....
        /*0858*/ 	.word	0x00028c50


	//   ....[141]....
        /*085c*/ 	.word	0x00028c90


	//   ....[142]....
        /*0860*/ 	.word	0x00028ca0


	//   ....[143]....
        /*0864*/ 	.word	0x00028ce0


	//   ....[144]....
        /*0868*/ 	.word	0x00028cf0


	//   ....[145]....
        /*086c*/ 	.word	0x00028d30


	//   ....[146]....
        /*0870*/ 	.word	0x00028d40


	//   ....[147]....
        /*0874*/ 	.word	0x00028d50


	//   ....[148]....
        /*0878*/ 	.word	0x00028d90


	//   ....[149]....
        /*087c*/ 	.word	0x000290d0


	//   ....[150]....
        /*0880*/ 	.word	0x000290f0


	//   ....[151]....
        /*0884*/ 	.word	0x00029100


	//   ....[152]....
        /*0888*/ 	.word	0x00029120


	//   ....[153]....
        /*088c*/ 	.word	0x00029190


	//   ....[154]....
        /*0890*/ 	.word	0x000291b0


	//   ....[155]....
        /*0894*/ 	.word	0x00029210


	//   ....[156]....
        /*0898*/ 	.word	0x00029230


	//   ....[157]....
        /*089c*/ 	.word	0x00029290


	//   ....[158]....
        /*08a0*/ 	.word	0x000292b0


	//   ....[159]....
        /*08a4*/ 	.word	0x00029310


	//   ....[160]....
        /*08a8*/ 	.word	0x00029330


	//   ....[161]....
        /*08ac*/ 	.word	0x00029810


	//   ....[162]....
        /*08b0*/ 	.word	0x00029840


	//   ....[163]....
        /*08b4*/ 	.word	0x00029880


	//   ....[164]....
        /*08b8*/ 	.word	0x000298b0


	//   ....[165]....
        /*08bc*/ 	.word	0x000298e0


	//   ....[166]....
        /*08c0*/ 	.word	0x00029910


	//   ....[167]....
        /*08c4*/ 	.word	0x00029940


	//   ....[168]....
        /*08c8*/ 	.word	0x00029970


	//   ....[169]....
        /*08cc*/ 	.word	0x00029af0


	//   ....[170]....
        /*08d0*/ 	.word	0x00029b20


	//   ....[171]....
        /*08d4*/ 	.word	0x00029b50


	//   ....[172]....
        /*08d8*/ 	.word	0x00029b80


	//   ....[173]....
        /*08dc*/ 	.word	0x00029bb0


	//   ....[174]....
        /*08e0*/ 	.word	0x00029be0


	//   ....[175]....
        /*08e4*/ 	.word	0x00029ca0


	//   ....[176]....
        /*08e8*/ 	.word	0x00029cc0


	//   ....[177]....
        /*08ec*/ 	.word	0x00029d30


	//   ....[178]....
        /*08f0*/ 	.word	0x0002a3d0


	//   ....[179]....
        /*08f4*/ 	.word	0x0002a6f0


	//   ....[180]....
        /*08f8*/ 	.word	0x0002a780


	//   ....[181]....
        /*08fc*/ 	.word	0x0002a810


	//   ....[182]....
        /*0900*/ 	.word	0x0002a8a0


	//   ....[183]....
        /*0904*/ 	.word	0x0002a980


	//   ....[184]....
        /*0908*/ 	.word	0x0002aa10


	//   ....[185]....
        /*090c*/ 	.word	0x0002aab0


	//   ....[186]....
        /*0910*/ 	.word	0x0002ab40


	//   ....[187]....
        /*0914*/ 	.word	0x0002ac20


	//   ....[188]....
        /*0918*/ 	.word	0x0002acb0


	//   ....[189]....
        /*091c*/ 	.word	0x0002ad40


	//   ....[190]....
        /*0920*/ 	.word	0x0002add0


	//   ....[191]....
        /*0924*/ 	.word	0x0002aeb0


	//   ....[192]....
        /*0928*/ 	.word	0x0002af50


	//   ....[193]....
        /*092c*/ 	.word	0x0002afe0


	//   ....[194]....
        /*0930*/ 	.word	0x0002b030


	//   ....[195]....
        /*0934*/ 	.word	0x0002b080


	//   ....[196]....
        /*0938*/ 	.word	0x0002b110


	//   ....[197]....
        /*093c*/ 	.word	0x0002b1a0


	//   ....[198]....
        /*0940*/ 	.word	0x0002b1f0


	//   ....[199]....
        /*0944*/ 	.word	0x0002b240


	//   ....[200]....
        /*0948*/ 	.word	0x0002b330


	//   ....[201]....
        /*094c*/ 	.word	0x0002b3e0


	//   ....[202]....
        /*0950*/ 	.word	0x0002b460


	//   ....[203]....
        /*0954*/ 	.word	0x0002b4f0


	//   ....[204]....
        /*0958*/ 	.word	0x0002b610


	//   ....[205]....
        /*095c*/ 	.word	0x0002b730


	//   ....[206]....
        /*0960*/ 	.word	0x0002b800


	//   ....[207]....
        /*0964*/ 	.word	0x0002b860


	//   ....[208]....
        /*0968*/ 	.word	0x0002bb10


	//   ....[209]....
        /*096c*/ 	.word	0x0002bb60


	//   ....[210]....
        /*0970*/ 	.word	0x0002bbf0


	//   ....[211]....
        /*0974*/ 	.word	0x0002bc80


	//   ....[212]....
        /*0978*/ 	.word	0x0002bd10


	//   ....[213]....
        /*097c*/ 	.word	0x0002bda0


	//   ....[214]....
        /*0980*/ 	.word	0x0002be30


	//   ....[215]....
        /*0984*/ 	.word	0x0002bec0


	//   ....[216]....
        /*0988*/ 	.word	0x0002bf80


	//   ....[217]....
        /*098c*/ 	.word	0x0002c250


	//   ....[218]....
        /*0990*/ 	.word	0x0002c340


	//   ....[219]....
        /*0994*/ 	.word	0x0002c3e0


	//   ....[220]....
        /*0998*/ 	.word	0x0002c440


	//   ....[221]....
        /*099c*/ 	.word	0x0002c530


	//   ....[222]....
        /*09a0*/ 	.word	0x0002c5a0


	//   ....[223]....
        /*09a4*/ 	.word	0x0002c690


	//   ....[224]....
        /*09a8*/ 	.word	0x0002c700


	//   ....[225]....
        /*09ac*/ 	.word	0x0002c7f0


	//   ....[226]....
        /*09b0*/ 	.word	0x0002c860


	//   ....[227]....
        /*09b4*/ 	.word	0x0002c950


	//   ....[228]....
        /*09b8*/ 	.word	0x0002c9c0


	//   ....[229]....
        /*09bc*/ 	.word	0x0002ca60


	//   ....[230]....
        /*09c0*/ 	.word	0x0002cb50


	//   ....[231]....
        /*09c4*/ 	.word	0x0002cbc0


	//   ....[232]....
        /*09c8*/ 	.word	0x0002cc20


	//   ....[233]....
        /*09cc*/ 	.word	0x0002cd10


	//   ....[234]....
        /*09d0*/ 	.word	0x0002cd70


	//   ....[235]....
        /*09d4*/ 	.word	0x0002ce70


	//   ....[236]....
        /*09d8*/ 	.word	0x0002ced0


	//   ....[237]....
        /*09dc*/ 	.word	0x0002cfd0


	//   ....[238]....
        /*09e0*/ 	.word	0x0002d030


	//   ....[239]....
        /*09e4*/ 	.word	0x0002d130


	//   ....[240]....
        /*09e8*/ 	.word	0x0002d190


	//   ....[241]....
        /*09ec*/ 	.word	0x0002d290


	//   ....[242]....
        /*09f0*/ 	.word	0x0002d2f0


	//   ....[243]....
        /*09f4*/ 	.word	0x0002d3f0


	//   ....[244]....
        /*09f8*/ 	.word	0x0002d450


	//   ....[245]....
        /*09fc*/ 	.word	0x0002d530


	//   ....[246]....
        /*0a00*/ 	.word	0x0002d670


	//   ....[247]....
        /*0a04*/ 	.word	0x0002d750


	//   ....[248]....
        /*0a08*/ 	.word	0x0002d800


	//   ....[249]....
        /*0a0c*/ 	.word	0x0002d910


	//   ....[250]....
        /*0a10*/ 	.word	0x0002d970


	//   ....[251]....
        /*0a14*/ 	.word	0x0002da80


	//   ....[252]....
        /*0a18*/ 	.word	0x0002dae0


	//   ....[253]....
        /*0a1c*/ 	.word	0x0002dbf0


	//   ....[254]....
        /*0a20*/ 	.word	0x0002dc50


	//   ....[255]....
        /*0a24*/ 	.word	0x0002dd60


	//   ....[0]....
        /*0a28*/ 	.word	0x0002ddc0


	//   ....[1]....
        /*0a2c*/ 	.word	0x0002de80


	//   ....[2]....
        /*0a30*/ 	.word	0x0002dfe0


	//   ....[3]....
        /*0a34*/ 	.word	0x0002e080


	//   ....[4]....
        /*0a38*/ 	.word	0x0002e0e0


	//   ....[5]....
        /*0a3c*/ 	.word	0x0002e190


	//   ....[6]....
        /*0a40*/ 	.word	0x0002e1f0


	//   ....[7]....
        /*0a44*/ 	.word	0x0002e2a0


	//   ....[8]....
        /*0a48*/ 	.word	0x0002e300


	//   ....[9]....
        /*0a4c*/ 	.word	0x0002e3b0


	//   ....[10]....
        /*0a50*/ 	.word	0x0002e410


	//   ....[11]....
        /*0a54*/ 	.word	0x0002e4c0


	//   ....[12]....
        /*0a58*/ 	.word	0x0002e520


	//   ....[13]....
        /*0a5c*/ 	.word	0x0002e5d0


	//   ....[14]....
        /*0a60*/ 	.word	0x0002e6c0


	//   ....[15]....
        /*0a64*/ 	.word	0x0002e760


	//   ....[16]....
        /*0a68*/ 	.word	0x0002e7c0


	//   ....[17]....
        /*0a6c*/ 	.word	0x0002e890


	//   ....[18]....
        /*0a70*/ 	.word	0x0002e8f0


	//   ....[19]....
        /*0a74*/ 	.word	0x0002e9c0


	//   ....[20]....
        /*0a78*/ 	.word	0x0002ea20


	//   ....[21]....
        /*0a7c*/ 	.word	0x0002eaf0


	//   ....[22]....
        /*0a80*/ 	.word	0x0002eb50


	//   ....[23]....
        /*0a84*/ 	.word	0x0002ec20


	//   ....[24]....
        /*0a88*/ 	.word	0x0002ec80


	//   ....[25]....
        /*0a8c*/ 	.word	0x0002ed50


	//   ....[26]....
        /*0a90*/ 	.word	0x0002ede0


	//   ....[27]....
        /*0a94*/ 	.word	0x0002ee80


	//   ....[28]....
        /*0a98*/ 	.word	0x0002efa0


	//   ....[29]....
        /*0a9c*/ 	.word	0x0002f010


	//   ....[30]....
        /*0aa0*/ 	.word	0x0002f080


	//   ....[31]....
        /*0aa4*/ 	.word	0x0002f0f0


	//   ....[32]....
        /*0aa8*/ 	.word	0x0002f160


	//   ....[33]....
        /*0aac*/ 	.word	0x0002f1e0


	//   ....[34]....
        /*0ab0*/ 	.word	0x0002f270


	//   ....[35]....
        /*0ab4*/ 	.word	0x0002f300


	//   ....[36]....
        /*0ab8*/ 	.word	0x0002f370


	//   ....[37]....
        /*0abc*/ 	.word	0x0002f3e0


	//   ....[38]....
        /*0ac0*/ 	.word	0x0002f450


	//   ....[39]....
        /*0ac4*/ 	.word	0x0002f4d0


	//   ....[40]....
        /*0ac8*/ 	.word	0x0002f540


	//   ....[41]....
        /*0acc*/ 	.word	0x0002f5e0


	//   ....[42]....
        /*0ad0*/ 	.word	0x0002f670


	//   ....[43]....
        /*0ad4*/ 	.word	0x0002f790


	//   ....[44]....
        /*0ad8*/ 	.word	0x00030520


	//   ....[45]....
        /*0adc*/ 	.word	0x00031250


	//   ....[46]....
        /*0ae0*/ 	.word	0x00031dc0


	//   ....[47]....
        /*0ae4*/ 	.word	0x00031de0


	//   ....[48]....
        /*0ae8*/ 	.word	0x00031e20


	//   ....[49]....
        /*0aec*/ 	.word	0x00031e40


	//----- nvinfo : EIATTR_REG_RECONFIG
	.align		4
.L_1388:
        /*0af0*/ 	.byte	0x01, 0x54
	.zero		2


	//----- nvinfo : EIATTR_SYSCALL_OFFSETS
	.align		4
        /*0af4*/ 	.byte	0x04, 0x46
        /*0af6*/ 	.short	(.L_1390 - .L_1389)


	//   ....[0]....
.L_1389:
        /*0af8*/ 	.word	0x00001c60


	//   ....[1]....
        /*0afc*/ 	.word	0x00001db0


	//   ....[2]....
        /*0b00*/ 	.word	0x00006f30


	//   ....[3]....
        /*0b04*/ 	.word	0x00007500


	//   ....[4]....
        /*0b08*/ 	.word	0x00026320


	//   ....[5]....
        /*0b0c*/ 	.word	0x00026470


	//   ....[6]....
        /*0b10*/ 	.word	0x00026560


	//   ....[7]....
        /*0b14*/ 	.word	0x00027490


	//----- nvinfo : EIATTR_MBARRIER_INSTR_OFFSETS
	.align		4
.L_1390:
        /*0b18*/ 	.byte	0x04, 0x39
        /*0b1a*/ 	.short	(.L_1392 - .L_1391)


	//   ....[0]....
.L_1391:
        /*0b1c*/ 	.word	0x000002c0
        /*0b20*/ 	.word	0x000000ff
        /*0b24*/ 	.word	0x00022800
        /*0b28*/ 	.short	0x0100
        /*0b2a*/ 	.byte	0x08
	.zero		1


	//   ....[1]....
        /*0b2c*/ 	.word	0x000002d0
        /*0b30*/ 	.word	0x000000ff
        /*0b34*/ 	.word	0x00022820
        /*0b38*/ 	.short	0x0100
        /*0b3a*/ 	.byte	0x08
	.zero		1


	//   ....[2]....
        /*0b3c*/ 	.word	0x000003c0
        /*0b40*/ 	.word	0x000000ff
        /*0b44*/ 	.word	0x00022830
        /*0b48*/ 	.short	0x0100
        /*0b4a*/ 	.byte	0x08
	.zero		1


	//   ....[3]....
        /*0b4c*/ 	.word	0x000003d0
        /*0b50*/ 	.word	0x000000ff
        /*0b54*/ 	.word	0x00022840
        /*0b58*/ 	.short	0x0100
        /*0b5a*/ 	.byte	0x08
	.zero		1


	//   ....[4]....
        /*0b5c*/ 	.word	0x000003e0
        /*0b60*/ 	.word	0x000000ff
        /*0b64*/ 	.word	0x00022838
        /*0b68*/ 	.short	0x0100
        /*0b6a*/ 	.byte	0x08
	.zero		1


	//   ....[5]....
        /*0b6c*/ 	.word	0x000003f0
        /*0b70*/ 	.word	0x000000ff
        /*0b74*/ 	.word	0x00022848
        /*0b78*/ 	.short	0x0100
        /*0b7a*/ 	.byte	0x08
	.zero		1


	//   ....[6]....
        /*0b7c*/ 	.word	0x00000520
        /*0b80*/ 	.word	0x000000ff
        /*0b84*/ 	.word	0x00022850
        /*0b88*/ 	.short	0x0100
        /*0b8a*/ 	.byte	0x08
	.zero		1


	//   ....[7]....
        /*0b8c*/ 	.word	0x00000530
        /*0b90*/ 	.word	0x000000ff
        /*0b94*/ 	.word	0x00022860
        /*0b98*/ 	.short	0x0100
        /*0b9a*/ 	.byte	0x08
	.zero		1


	//   ....[8]....
        /*0b9c*/ 	.word	0x00000540
        /*0ba0*/ 	.word	0x000000ff
        /*0ba4*/ 	.word	0x00022858
        /*0ba8*/ 	.short	0x0100
        /*0baa*/ 	.byte	0x08
	.zero		1


	//   ....[9]....
        /*0bac*/ 	.word	0x00000550
        /*0bb0*/ 	.word	0x000000ff
        /*0bb4*/ 	.word	0x00022868
        /*0bb8*/ 	.short	0x0100
        /*0bba*/ 	.byte	0x08
	.zero		1


	//   ....[10]....
        /*0bbc*/ 	.word	0x00000640
        /*0bc0*/ 	.word	0x000000ff
        /*0bc4*/ 	.word	0x00022870
        /*0bc8*/ 	.short	0x0100
        /*0bca*/ 	.byte	0x06
	.zero		1


	//   ....[11]....
        /*0bcc*/ 	.word	0x00000650
        /*0bd0*/ 	.word	0x000000ff
        /*0bd4*/ 	.word	0x00022880
        /*0bd8*/ 	.short	0x0100
        /*0bda*/ 	.byte	0x06
	.zero		1


	//   ....[12]....
        /*0bdc*/ 	.word	0x00000660
        /*0be0*/ 	.word	0x000000ff
        /*0be4*/ 	.word	0x00022878
        /*0be8*/ 	.short	0x0100
        /*0bea*/ 	.byte	0x06
	.zero		1


	//   ....[13]....
        /*0bec*/ 	.word	0x00000670
        /*0bf0*/ 	.word	0x000000ff
        /*0bf4*/ 	.word	0x00022888
        /*0bf8*/ 	.short	0x0100
        /*0bfa*/ 	.byte	0x06
	.zero		1


	//   ....[14]....
        /*0bfc*/ 	.word	0x000007a0
        /*0c00*/ 	.word	0x000000ff
        /*0c04*/ 	.word	0x00022890
        /*0c08*/ 	.short	0x0100
        /*0c0a*/ 	.byte	0x08
	.zero		1


	//   ....[15]....
        /*0c0c*/ 	.word	0x000007b0
        /*0c10*/ 	.word	0x000000ff
        /*0c14*/ 	.word	0x000228a0
        /*0c18*/ 	.short	0x0100
        /*0c1a*/ 	.byte	0x08
	.zero		1


	//   ....[16]....
        /*0c1c*/ 	.word	0x000007c0
        /*0c20*/ 	.word	0x000000ff
        /*0c24*/ 	.word	0x00022898
        /*0c28*/ 	.short	0x0100
        /*0c2a*/ 	.byte	0x08
	.zero		1


	//   ....[17]....
        /*0c2c*/ 	.word	0x000007d0
        /*0c30*/ 	.word	0x000000ff
        /*0c34*/ 	.word	0x000228a8
        /*0c38*/ 	.short	0x0100
        /*0c3a*/ 	.byte	0x08
	.zero		1


	//   ....[18]....
        /*0c3c*/ 	.word	0x00000900
        /*0c40*/ 	.word	0x000000ff
        /*0c44*/ 	.word	0x000228b0
        /*0c48*/ 	.short	0x0100
        /*0c4a*/ 	.byte	0x08
	.zero		1


	//   ....[19]....
        /*0c4c*/ 	.word	0x00000910
        /*0c50*/ 	.word	0x000000ff
        /*0c54*/ 	.word	0x000228c0
        /*0c58*/ 	.short	0x0100
        /*0c5a*/ 	.byte	0x08
	.zero		1


	//   ....[20]....
        /*0c5c*/ 	.word	0x00000920
        /*0c60*/ 	.word	0x000000ff
        /*0c64*/ 	.word	0x000228b8
        /*0c68*/ 	.short	0x0100
        /*0c6a*/ 	.byte	0x08
	.zero		1


	//   ....[21]....
        /*0c6c*/ 	.word	0x00000930
        /*0c70*/ 	.word	0x000000ff
        /*0c74*/ 	.word	0x000228c8
        /*0c78*/ 	.short	0x0100
        /*0c7a*/ 	.byte	0x08
	.zero		1


	//   ....[22]....
        /*0c7c*/ 	.word	0x00002f20
        /*0c80*/ 	.word	0x0000004f
        /*0c84*/ 	.word	0x00022890
        /*0c88*/ 	.short	0x010a
        /*0c8a*/ 	.byte	0x3f
	.zero		1


	//   ....[23]....
        /*0c8c*/ 	.word	0x000043f0
        /*0c90*/ 	.word	0x0000004f
        /*0c94*/ 	.word	0x00022890
        /*0c98*/ 	.short	0x010a
        /*0c9a*/ 	.byte	0x3f
	.zero		1


	//   ....[24]....
        /*0c9c*/ 	.word	0x00005350
        /*0ca0*/ 	.word	0x0000004f
        /*0ca4*/ 	.word	0x00022890
        /*0ca8*/ 	.short	0x010a
        /*0caa*/ 	.byte	0x3f
	.zero		1


	//   ....[25]....
        /*0cac*/ 	.word	0x00005820
        /*0cb0*/ 	.word	0x00000004
        /*0cb4*/ 	.word	0x00000000
        /*0cb8*/ 	.short	0x0101
        /*0cba*/ 	.byte	0x3f
	.zero		1


	//   ....[26]....
        /*0cbc*/ 	.word	0x00005860
        /*0cc0*/ 	.word	0x0000004f
        /*0cc4*/ 	.word	0x000228b0
        /*0cc8*/ 	.short	0x010a
        /*0cca*/ 	.byte	0x3f
	.zero		1


	//   ....[27]....
        /*0ccc*/ 	.word	0x000060a0
        /*0cd0*/ 	.word	0x0000004f
        /*0cd4*/ 	.word	0x00000000
        /*0cd8*/ 	.short	0x0101
        /*0cda*/ 	.byte	0x3f
	.zero		1


	//   ....[28]....
        /*0cdc*/ 	.word	0x00007280
        /*0ce0*/ 	.word	0x00000094
        /*0ce4*/ 	.word	0x00022800
        /*0ce8*/ 	.short	0x010a
        /*0cea*/ 	.byte	0x3f
	.zero		1


	//   ....[29]....
        /*0cec*/ 	.word	0x000072d0
        /*0cf0*/ 	.word	0x00000094
        /*0cf4*/ 	.word	0x00022800
        /*0cf8*/ 	.short	0x010a
        /*0cfa*/ 	.byte	0x3f
	.zero		1


	//   ....[30]....
        /*0cfc*/ 	.word	0x00007ce0
        /*0d00*/ 	.word	0x00000094
        /*0d04*/ 	.word	0x00022800
        /*0d08*/ 	.short	0x010a
        /*0d0a*/ 	.byte	0x3f
	.zero		1


	//   ....[31]....
        /*0d0c*/ 	.word	0x00009140
        /*0d10*/ 	.word	0x00000094
        /*0d14*/ 	.word	0x00022800
        /*0d18*/ 	.short	0x010a
        /*0d1a*/ 	.byte	0x3f
	.zero		1


	//   ....[32]....
        /*0d1c*/ 	.word	0x0000a6c0
        /*0d20*/ 	.word	0x00000004
        /*0d24*/ 	.word	0x00000000
        /*0d28*/ 	.short	0x010a
        /*0d2a*/ 	.byte	0x3f
	.zero		1


	//   ....[33]....
        /*0d2c*/ 	.word	0x0000a7d0
        /*0d30*/ 	.word	0x00000004
        /*0d34*/ 	.word	0x00000000
        /*0d38*/ 	.short	0x010a
        /*0d3a*/ 	.byte	0x3f
	.zero		1


	//   ....[34]....
        /*0d3c*/ 	.word	0x0000ac90
        /*0d40*/ 	.word	0x00000003
        /*0d44*/ 	.word	0x00000000
        /*0d48*/ 	.short	0x0101
        /*0d4a*/ 	.byte	0x3f
	.zero		1


	//   ....[35]....
        /*0d4c*/ 	.word	0x0000e5b0
        /*0d50*/ 	.word	0x00000002
        /*0d54*/ 	.word	0x00000000
        /*0d58*/ 	.short	0x010a
        /*0d5a*/ 	.byte	0x3f
	.zero		1


	//   ....[36]....
        /*0d5c*/ 	.word	0x0000e610
        /*0d60*/ 	.word	0x00000002
        /*0d64*/ 	.word	0x00000000
        /*0d68*/ 	.short	0x010a
        /*0d6a*/ 	.byte	0x3f
	.zero		1


	//   ....[37]....
        /*0d6c*/ 	.word	0x000118d0
        /*0d70*/ 	.word	0x00000002
        /*0d74*/ 	.word	0x00000000
        /*0d78*/ 	.short	0x0101
        /*0d7a*/ 	.byte	0x3f
	.zero		1


	//   ....[38]....
        /*0d7c*/ 	.word	0x00011d50
        /*0d80*/ 	.word	0x00000004
        /*0d84*/ 	.word	0x00000000
        /*0d88*/ 	.short	0x010a
        /*0d8a*/ 	.byte	0x3f
	.zero		1


	//   ....[39]....
        /*0d8c*/ 	.word	0x00011e60
        /*0d90*/ 	.word	0x00000004
        /*0d94*/ 	.word	0x00000000
        /*0d98*/ 	.short	0x010a
        /*0d9a*/ 	.byte	0x3f
	.zero		1


	//   ....[40]....
        /*0d9c*/ 	.word	0x00012320
        /*0da0*/ 	.word	0x00000003
        /*0da4*/ 	.word	0x00000000
        /*0da8*/ 	.short	0x0101
        /*0daa*/ 	.byte	0x3f
	.zero		1


	//   ....[41]....
        /*0dac*/ 	.word	0x00014930
        /*0db0*/ 	.word	0x00000002
        /*0db4*/ 	.word	0x00000000
        /*0db8*/ 	.short	0x010a
        /*0dba*/ 	.byte	0x3f
	.zero		1


	//   ....[42]....
        /*0dbc*/ 	.word	0x00014990
        /*0dc0*/ 	.word	0x00000002
        /*0dc4*/ 	.word	0x00000000
        /*0dc8*/ 	.short	0x010a
        /*0dca*/ 	.byte	0x3f
	.zero		1


	//   ....[43]....
        /*0dcc*/ 	.word	0x00017c50
        /*0dd0*/ 	.word	0x00000002
        /*0dd4*/ 	.word	0x00000000
        /*0dd8*/ 	.short	0x0101
        /*0dda*/ 	.byte	0x3f
	.zero		1


	//   ....[44]....
        /*0ddc*/ 	.word	0x00017e80
        /*0de0*/ 	.word	0x00000004
        /*0de4*/ 	.word	0x00000000
        /*0de8*/ 	.short	0x010a
        /*0dea*/ 	.byte	0x3f
	.zero		1


	//   ....[45]....
        /*0dec*/ 	.word	0x00017f90
        /*0df0*/ 	.word	0x00000004
        /*0df4*/ 	.word	0x00000000
        /*0df8*/ 	.short	0x010a
        /*0dfa*/ 	.byte	0x3f
	.zero		1


	//   ....[46]....
        /*0dfc*/ 	.word	0x00018450
        /*0e00*/ 	.word	0x00000003
        /*0e04*/ 	.word	0x00000000
        /*0e08*/ 	.short	0x0101
        /*0e0a*/ 	.byte	0x3f
	.zero		1


	//   ....[47]....
        /*0e0c*/ 	.word	0x0001bd70
        /*0e10*/ 	.word	0x00000002
        /*0e14*/ 	.word	0x00000000
        /*0e18*/ 	.short	0x010a
        /*0e1a*/ 	.byte	0x3f
	.zero		1


	//   ....[48]....
        /*0e1c*/ 	.word	0x0001bdd0
        /*0e20*/ 	.word	0x00000002
        /*0e24*/ 	.word	0x00000000
        /*0e28*/ 	.short	0x010a
        /*0e2a*/ 	.byte	0x3f
	.zero		1


	//   ....[49]....
        /*0e2c*/ 	.word	0x0001f090
        /*0e30*/ 	.word	0x00000002
        /*0e34*/ 	.word	0x00000000
        /*0e38*/ 	.short	0x0101
        /*0e3a*/ 	.byte	0x3f
	.zero		1


	//   ....[50]....
        /*0e3c*/ 	.word	0x00022010
        /*0e40*/ 	.word	0x00000000
        /*0e44*/ 	.word	0x00000000
        /*0e48*/ 	.short	0x0101
        /*0e4a*/ 	.byte	0x3f
	.zero		1


	//   ....[51]....
        /*0e4c*/ 	.word	0x00024ba0
        /*0e50*/ 	.word	0x00000016
        /*0e54*/ 	.word	0x00022820
        /*0e58*/ 	.short	0x010a
        /*0e5a*/ 	.byte	0x3f
	.zero		1


	//   ....[52]....
        /*0e5c*/ 	.word	0x00024c50
        /*0e60*/ 	.word	0x0000000c
        /*0e64*/ 	.word	0x000228a0
        /*0e68*/ 	.short	0x010a
        /*0e6a*/ 	.byte	0x3f
	.zero		1


	//   ....[53]....
        /*0e6c*/ 	.word	0x00024e80
        /*0e70*/ 	.word	0x0000000c
        /*0e74*/ 	.word	0x000228c0
        /*0e78*/ 	.short	0x010a
        /*0e7a*/ 	.byte	0x3f
	.zero		1


	//   ....[54]....
        /*0e7c*/ 	.word	0x000254b0
        /*0e80*/ 	.word	0x0000000a
        /*0e84*/ 	.word	0x000228a0
        /*0e88*/ 	.short	0x010a
        /*0e8a*/ 	.byte	0x3f
	.zero		1


	//   ....[55]....
        /*0e8c*/ 	.word	0x000256d0
        /*0e90*/ 	.word	0x0000000a
        /*0e94*/ 	.word	0x000228c0
        /*0e98*/ 	.short	0x010a
        /*0e9a*/ 	.byte	0x3f
	.zero		1


	//   ....[56]....
        /*0e9c*/ 	.word	0x00026ab0
        /*0ea0*/ 	.word	0x00000011
        /*0ea4*/ 	.word	0x00022840
        /*0ea8*/ 	.short	0x010a
        /*0eaa*/ 	.byte	0x3f
	.zero		1


	//   ....[57]....
        /*0eac*/ 	.word	0x000270e0
        /*0eb0*/ 	.word	0x00000011
        /*0eb4*/ 	.word	0x00022830
        /*0eb8*/ 	.short	0x0107
        /*0eba*/ 	.byte	0x3f
	.zero		1


	//   ....[58]....
        /*0ebc*/ 	.word	0x000271c0
        /*0ec0*/ 	.word	0x00000011
        /*0ec4*/ 	.word	0x00022830
        /*0ec8*/ 	.short	0x0101
        /*0eca*/ 	.byte	0x3f
	.zero		1


	//   ....[59]....
        /*0ecc*/ 	.word	0x00027d70
        /*0ed0*/ 	.word	0x00000016
        /*0ed4*/ 	.word	0x00022800
        /*0ed8*/ 	.short	0x0107
        /*0eda*/ 	.byte	0x3f
	.zero		1


	//   ....[60]....
        /*0edc*/ 	.word	0x00027e60
        /*0ee0*/ 	.word	0x00000016
        /*0ee4*/ 	.word	0x00022800
        /*0ee8*/ 	.short	0x0101
        /*0eea*/ 	.byte	0x3f
	.zero		1


	//   ....[61]....
        /*0eec*/ 	.word	0x00027e80
        /*0ef0*/ 	.word	0x00000016
        /*0ef4*/ 	.word	0x00022820
        /*0ef8*/ 	.short	0x010a
        /*0efa*/ 	.byte	0x3f
	.zero		1


	//   ....[62]....
        /*0efc*/ 	.word	0x00027f10
        /*0f00*/ 	.word	0x00000011
        /*0f04*/ 	.word	0x00022860
        /*0f08*/ 	.short	0x010a
        /*0f0a*/ 	.byte	0x3f
	.zero		1


	//   ....[63]....
        /*0f0c*/ 	.word	0x00028620
        /*0f10*/ 	.word	0x00000011
        /*0f14*/ 	.word	0x00022850
        /*0f18*/ 	.short	0x0107
        /*0f1a*/ 	.byte	0x3f
	.zero		1


	//   ....[64]....
        /*0f1c*/ 	.word	0x000286f0
        /*0f20*/ 	.word	0x00000011
        /*0f24*/ 	.word	0x00022850
        /*0f28*/ 	.short	0x0101
        /*0f2a*/ 	.byte	0x3f
	.zero		1


	//   ....[65]....
        /*0f2c*/ 	.word	0x00028a30
        /*0f30*/ 	.word	0x00000004
        /*0f34*/ 	.word	0x00022840
        /*0f38*/ 	.short	0x010a
        /*0f3a*/ 	.byte	0x3f
	.zero		1


	//   ....[66]....
        /*0f3c*/ 	.word	0x00028e10
        /*0f40*/ 	.word	0x00000004
        /*0f44*/ 	.word	0x00022830
        /*0f48*/ 	.short	0x0107
        /*0f4a*/ 	.byte	0x3f
	.zero		1


	//   ....[67]....
        /*0f4c*/ 	.word	0x00028ed0
        /*0f50*/ 	.word	0x00000004
        /*0f54*/ 	.word	0x00022830
        /*0f58*/ 	.short	0x0101
        /*0f5a*/ 	.byte	0x3f
	.zero		1


	//   ....[68]....
        /*0f5c*/ 	.word	0x00028f00
        /*0f60*/ 	.word	0x00000004
        /*0f64*/ 	.word	0x00022860
        /*0f68*/ 	.short	0x010a
        /*0f6a*/ 	.byte	0x3f
	.zero		1


	//   ....[69]....
        /*0f6c*/ 	.word	0x00029420
        /*0f70*/ 	.word	0x00000004
        /*0f74*/ 	.word	0x00022850
        /*0f78*/ 	.short	0x0107
        /*0f7a*/ 	.byte	0x3f
	.zero		1


	//   ....[70]....
        /*0f7c*/ 	.word	0x000294e0
        /*0f80*/ 	.word	0x00000004
        /*0f84*/ 	.word	0x00022850
        /*0f88*/ 	.short	0x0101
        /*0f8a*/ 	.byte	0x3f
	.zero		1


	//   ....[71]....
        /*0f8c*/ 	.word	0x0002a350
        /*0f90*/ 	.word	0x00000004
        /*0f94*/ 	.word	0x00022820
        /*0f98*/ 	.short	0x010a
        /*0f9a*/ 	.byte	0x3f
	.zero		1


	//   ....[72]....
        /*0f9c*/ 	.word	0x0002a4c0
        /*0fa0*/ 	.word	0x00000005
        /*0fa4*/ 	.word	0x00022840
        /*0fa8*/ 	.short	0x010a
        /*0faa*/ 	.byte	0x3f
	.zero		1


	//   ....[73]....
        /*0fac*/ 	.word	0x0002a560
        /*0fb0*/ 	.word	0x00000019
        /*0fb4*/ 	.word	0x00022840
        /*0fb8*/ 	.short	0x010a
        /*0fba*/ 	.byte	0x3f
	.zero		1


	//   ....[74]....
        /*0fbc*/ 	.word	0x0002a5a0
        /*0fc0*/ 	.word	0x00000005
        /*0fc4*/ 	.word	0x00022860
        /*0fc8*/ 	.short	0x010a
        /*0fca*/ 	.byte	0x3f
	.zero		1


	//   ....[75]....
        /*0fcc*/ 	.word	0x0002a5e0
        /*0fd0*/ 	.word	0x00000019
        /*0fd4*/ 	.word	0x00022860
        /*0fd8*/ 	.short	0x010a
        /*0fda*/ 	.byte	0x3f
	.zero		1


	//   ....[76]....
        /*0fdc*/ 	.word	0x0002a640
        /*0fe0*/ 	.word	0x0000004f
        /*0fe4*/ 	.word	0x00022890
        /*0fe8*/ 	.short	0x010a
        /*0fea*/ 	.byte	0x3f
	.zero		1


	//   ....[77]....
        /*0fec*/ 	.word	0x0002a8d0
        /*0ff0*/ 	.word	0x0000004f
        /*0ff4*/ 	.word	0x00022890
        /*0ff8*/ 	.short	0x010a
        /*0ffa*/ 	.byte	0x3f
	.zero		1


	//   ....[78]....
        /*0ffc*/ 	.word	0x0002ab70
        /*1000*/ 	.word	0x0000004f
        /*1004*/ 	.word	0x00022890
        /*1008*/ 	.short	0x010a
        /*100a*/ 	.byte	0x3f
	.zero		1


	//   ....[79]....
        /*100c*/ 	.word	0x0002ae00
        /*1010*/ 	.word	0x0000004f
        /*1014*/ 	.word	0x000228b0
        /*1018*/ 	.short	0x010a
        /*101a*/ 	.byte	0x3f
	.zero		1


	//   ....[80]....
        /*101c*/ 	.word	0x0002b270
        /*1020*/ 	.word	0x00000094
        /*1024*/ 	.word	0x00022800
        /*1028*/ 	.short	0x010a
        /*102a*/ 	.byte	0x3f
	.zero		1


	//   ....[81]....
        /*102c*/ 	.word	0x0002b890
        /*1030*/ 	.word	0x00000094
        /*1034*/ 	.word	0x00022800
        /*1038*/ 	.short	0x010a
        /*103a*/ 	.byte	0x3f
	.zero		1


	//   ....[82]....
        /*103c*/ 	.word	0x0002b8e0
        /*1040*/ 	.word	0x00000004
        /*1044*/ 	.word	0x00000000
        /*1048*/ 	.short	0x010a
        /*104a*/ 	.byte	0x3f
	.zero		1


	//   ....[83]....
        /*104c*/ 	.word	0x0002b930
        /*1050*/ 	.word	0x00000002
        /*1054*/ 	.word	0x00000000
        /*1058*/ 	.short	0x010a
        /*105a*/ 	.byte	0x3f
	.zero		1


	//   ....[84]....
        /*105c*/ 	.word	0x0002b980
        /*1060*/ 	.word	0x00000004
        /*1064*/ 	.word	0x00000000
        /*1068*/ 	.short	0x010a
        /*106a*/ 	.byte	0x3f
	.zero		1


	//   ....[85]....
        /*106c*/ 	.word	0x0002b9d0
        /*1070*/ 	.word	0x00000002
        /*1074*/ 	.word	0x00000000
        /*1078*/ 	.short	0x010a
        /*107a*/ 	.byte	0x3f
	.zero		1


	//   ....[86]....
        /*107c*/ 	.word	0x0002ba20
        /*1080*/ 	.word	0x00000004
        /*1084*/ 	.word	0x00000000
        /*1088*/ 	.short	0x010a
        /*108a*/ 	.byte	0x3f
	.zero		1


	//   ....[87]....
        /*108c*/ 	.word	0x0002ba70
        /*1090*/ 	.word	0x00000002
        /*1094*/ 	.word	0x00000000
        /*1098*/ 	.short	0x010a
        /*109a*/ 	.byte	0x3f
	.zero		1


	//   ....[88]....
        /*109c*/ 	.word	0x0002c040
        /*10a0*/ 	.word	0x00000016
        /*10a4*/ 	.word	0x00022820
        /*10a8*/ 	.short	0x010a
        /*10aa*/ 	.byte	0x3f
	.zero		1


	//   ....[89]....
        /*10ac*/ 	.word	0x0002c090
        /*10b0*/ 	.word	0x0000000c
        /*10b4*/ 	.word	0x000228a0
        /*10b8*/ 	.short	0x010a
        /*10ba*/ 	.byte	0x3f
	.zero		1


	//   ....[90]....
        /*10bc*/ 	.word	0x0002c0e0
        /*10c0*/ 	.word	0x0000000c
        /*10c4*/ 	.word	0x000228c0
        /*10c8*/ 	.short	0x010a
        /*10ca*/ 	.byte	0x3f
	.zero		1


	//   ....[91]....
        /*10cc*/ 	.word	0x0002c130
        /*10d0*/ 	.word	0x0000000a
        /*10d4*/ 	.word	0x000228a0
        /*10d8*/ 	.short	0x010a
        /*10da*/ 	.byte	0x3f
	.zero		1


	//   ....[92]....
        /*10dc*/ 	.word	0x0002c180
        /*10e0*/ 	.word	0x0000000a
        /*10e4*/ 	.word	0x000228c0
        /*10e8*/ 	.short	0x010a
        /*10ea*/ 	.byte	0x3f
	.zero		1


	//   ....[93]....
        /*10ec*/ 	.word	0x0002c290
        /*10f0*/ 	.word	0x00000011
        /*10f4*/ 	.word	0x00022840
        /*10f8*/ 	.short	0x010a
        /*10fa*/ 	.byte	0x3f
	.zero		1


	//   ....[94]....
        /*10fc*/ 	.word	0x0002d570
        /*1100*/ 	.word	0x00000016
        /*1104*/ 	.word	0x00022820
        /*1108*/ 	.short	0x010a
        /*110a*/ 	.byte	0x3f
	.zero		1


	//   ....[95]....
        /*110c*/ 	.word	0x0002d5c0
        /*1110*/ 	.word	0x00000011
        /*1114*/ 	.word	0x00022860
        /*1118*/ 	.short	0x010a
        /*111a*/ 	.byte	0x3f
	.zero		1


	//   ....[96]....
        /*111c*/ 	.word	0x0002df30
        /*1120*/ 	.word	0x00000004
        /*1124*/ 	.word	0x00022840
        /*1128*/ 	.short	0x010a
        /*112a*/ 	.byte	0x3f
	.zero		1


	//   ....[97]....
        /*112c*/ 	.word	0x0002e610
        /*1130*/ 	.word	0x00000004
        /*1134*/ 	.word	0x00022860
        /*1138*/ 	.short	0x010a
        /*113a*/ 	.byte	0x3f
	.zero		1


	//   ....[98]....
        /*113c*/ 	.word	0x0002f6b0
        /*1140*/ 	.word	0x00000004
        /*1144*/ 	.word	0x00022820
        /*1148*/ 	.short	0x010a
        /*114a*/ 	.byte	0x3f
	.zero		1


	//   ....[99]....
        /*114c*/ 	.word	0x0002f850
        /*1150*/ 	.word	0x00000005
        /*1154*/ 	.word	0x00022840
        /*1158*/ 	.short	0x010a
        /*115a*/ 	.byte	0x3f
	.zero		1


	//   ....[100]....
        /*115c*/ 	.word	0x0002f8a0
        /*1160*/ 	.word	0x00000019
        /*1164*/ 	.word	0x00022840
        /*1168*/ 	.short	0x010a
        /*116a*/ 	.byte	0x3f
	.zero		1


	//   ....[101]....
        /*116c*/ 	.word	0x0002f8f0
        /*1170*/ 	.word	0x00000005
        /*1174*/ 	.word	0x00022860
        /*1178*/ 	.short	0x010a
        /*117a*/ 	.byte	0x3f
	.zero		1


	//   ....[102]....
        /*117c*/ 	.word	0x0002fa90
        /*1180*/ 	.word	0x00000000
        /*1184*/ 	.word	0x00000000
        /*1188*/ 	.short	0x010a
        /*118a*/ 	.byte	0x3f
	.zero		1


	//   ....[103]....
        /*118c*/ 	.word	0x0002fb90
        /*1190*/ 	.word	0x00000003
        /*1194*/ 	.word	0x00000000
        /*1198*/ 	.short	0x010a
        /*119a*/ 	.byte	0x3f
	.zero		1


	//   ....[104]....
        /*119c*/ 	.word	0x00030050
        /*11a0*/ 	.word	0x00000003
        /*11a4*/ 	.word	0x00000000
        /*11a8*/ 	.short	0x0101
        /*11aa*/ 	.byte	0x3f
	.zero		1


	//   ....[105]....
        /*11ac*/ 	.word	0x00032a80
        /*11b0*/ 	.word	0x00000020
        /*11b4*/ 	.word	0x00000000
        /*11b8*/ 	.short	0x010a
        /*11ba*/ 	.byte	0x3f
	.zero		1


	//   ....[106]....
        /*11bc*/ 	.word	0x00032b80
        /*11c0*/ 	.word	0x00000002
        /*11c4*/ 	.word	0x00000000
        /*11c8*/ 	.short	0x010a
        /*11ca*/ 	.byte	0x3f
	.zero		1


	//   ....[107]....
        /*11cc*/ 	.word	0x0003a830
        /*11d0*/ 	.word	0x00000000
        /*11d4*/ 	.word	0x00000000
        /*11d8*/ 	.short	0x0101
        /*11da*/ 	.byte	0x3f
	.zero		1


	//   ....[108]....
        /*11dc*/ 	.word	0x0003a850
        /*11e0*/ 	.word	0x00000003
        /*11e4*/ 	.word	0x00000000
        /*11e8*/ 	.short	0x010a
        /*11ea*/ 	.byte	0x3f
	.zero		1


	//   ....[109]....
        /*11ec*/ 	.word	0x0003a8a0
        /*11f0*/ 	.word	0x00000002
        /*11f4*/ 	.word	0x00000000
        /*11f8*/ 	.short	0x010a
        /*11fa*/ 	.byte	0x3f
	.zero		1


	//----- nvinfo : EIATTR_NUM_MBARRIERS
	.align		4
.L_1392:
        /*11fc*/ 	.byte	0x03, 0x38
        /*11fe*/ 	.short	0x0016


	//----- nvinfo : EIATTR_EXIT_INSTR_OFFSETS
	.align		4
        /*1200*/ 	.byte	0x04, 0x1c
        /*1202*/ 	.short	(.L_1394 - .L_1393)


	//   ....[0]....
.L_1393:
        /*1204*/ 	.word	0x0002a630


	//----- nvinfo : EIATTR_MAX_THREADS
	.align		4
.L_1394:
        /*1208*/ 	.byte	0x04, 0x05
        /*120a*/ 	.short	(.L_1396 - .L_1395)
.L_1395:
        /*120c*/ 	.word	0x00000180
        /*1210*/ 	.word	0x00000001
        /*1214*/ 	.word	0x00000001


	//----- nvinfo : EIATTR_CRS_STACK_SIZE
	.align		4
.L_1396:
        /*1218*/ 	.byte	0x04, 0x1e
        /*121a*/ 	.short	(.L_1398 - .L_1397)
.L_1397:
        /*121c*/ 	.word	0x00000000


	//----- nvinfo : EIATTR_CBANK_PARAM_SIZE
	.align		4
.L_1398:
        /*1220*/ 	.byte	0x03, 0x19
        /*1222*/ 	.short	0x0af0


	//----- nvinfo : EIATTR_PARAM_CBANK
	.align		4
        /*1224*/ 	.byte	0x04, 0x0a
        /*1226*/ 	.short	(.L_1400 - .L_1399)
	.align		4
.L_1399:
        /*1228*/ 	.word	index@(.nv.constant0._ZN7cutlass13device_kernelIN5flash11enable_sm90INS1_16FlashAttnFwdSm90INS1_25CollectiveMainloopFwdSm90ILi2EN4cute5tupleIJNS5_1CILi1EEES8_S8_EEENS6_IJNS7_ILi128EEENS7_ILi96EEENS7_ILi64EEEEEELi256ENS_6half_tEfNS_4arch4Sm90ELb0ELb1ELb1ELb1ELb1ELb1ELb0ELb1ELb0ELb1ELb0ELb0EEENS1_21CollectiveEpilogueFwdINS6_IJSA_NS7_ILi256EEESB_EEES9_SE_SG_Li256ELb1ELb1ELb0ELb0EEENS1_36VarlenDynamicPersistentTileSchedulerILi128ELi96ELi256ELi128ELb0ELb1ELb1ELb1ELb0ELb1EEEEEEEEEvNT_6ParamsE)
        /*122c*/ 	.short	0x0210
        /*122e*/ 	.short	0x0af0


	//----- nvinfo : EIATTR_SW_WAR
	.align		4
.L_1400:
        /*1230*/ 	.byte	0x04, 0x36
        /*1232*/ 	.short	(.L_1402 - .L_1401)
.L_1401:
        /*1234*/ 	.word	0x00000008
.L_1402:


//--------------------- .nv.info._ZN7cutlass13device_kernelIN5flash11enable_sm90INS1_16FlashAttnFwdSm90INS1_25CollectiveMainloopFwdSm90ILi2EN4cute5tupleIJNS5_1CILi1EEES8_S8_EEENS6_IJNS7_ILi128EEENS7_ILi96EEENS7_ILi64EEEEEELi256ENS_6half_tEfNS_4arch4Sm90ELb0ELb1ELb1ELb1ELb1ELb0ELb1ELb1ELb0ELb1ELb0ELb0EEENS1_21CollectiveEpilogueFwdINS6_IJSA_NS7_ILi256EEESB_EEES9_SE_SG_Li256ELb1ELb1ELb0ELb0EEENS1_36VarlenDynamicPersistentTileSchedulerILi128ELi96ELi256ELi128ELb0ELb1ELb1ELb1ELb0ELb1EEEEEEEEEvNT_6ParamsE --------------------------
	.section	.nv.info._ZN7cutlass13device_kernelIN5flash11enable_sm90INS1_16FlashAttnFwdSm90INS1_25CollectiveMainloopFwdSm90ILi2EN4cute5tupleIJNS5_1CILi1EEES8_S8_EEENS6_IJNS7_ILi128EEENS7_ILi96EEENS7_ILi64EEEEEELi256ENS_6half_tEfNS_4arch4Sm90ELb0ELb1ELb1ELb1ELb1ELb0ELb1ELb1ELb0ELb1ELb0ELb0EEENS1_21CollectiveEpilogueFwdINS6_IJSA_NS7_ILi256EEESB_EEES9_SE_SG_Li256ELb1ELb1ELb0ELb0EEENS1_36VarlenDynamicPersistentTileSchedulerILi128ELi96ELi256ELi128ELb0ELb1ELb1ELb1ELb0ELb1EEEEEEEEEvNT_6ParamsE,"",@"SHT_CUDA_INFO"
	.sectionflags	@""
	.align	4


	//----- nvinfo : EIATTR_CUDA_API_VERSION
	.align		4
        /*0000*/ 	.byte	0x04, 0x37
        /*0002*/ 	.short	(.L_1404 - .L_1403)
.L_1403:
        /*0004*/ 	.word	0x00000082


	//----- nvinfo : EIATTR_KPARAM_INFO
	.align		4
.L_1404:
        /*0008*/ 	.byte	0x04, 0x17
        /*000a*/ 	.short	(.L_1406 - .L_1405)
.L_1405:
        /*000c*/ 	.word	0x00000000
        /*0010*/ 	.short	0x0000
        /*0012*/ 	.short	0x0070
        /*0014*/ 	.byte	0x00, 0xf0, 0x01, 0x2e


	//----- nvinfo : EIATTR_SPARSE_MMA_MASK
	.align		4
.L_1406:
        /*0018*/ 	.byte	0x03, 0x50
        /*001a*/ 	.short	0x0000


	//----- nvinfo : EIATTR_MAXREG_COUNT
	.align		4
        /*001c*/ 	.byte	0x03, 0x1b
        /*001e*/ 	.short	0x00a8


	//----- nvinfo : EIATTR_NUM_BARRIERS
	.align		4
        /*0020*/ 	.byte	0x02, 0x4c
        /*0022*/ 	.byte	0x10
	.zero		1


	//----- nvinfo : EIATTR_EXTERNS
	.align		4
        /*0024*/ 	.byte	0x04, 0x0f
        /*0026*/ 	.short	(.L_1408 - .L_1407)


	//   ....[0]....
	.align		4
.L_1407:
        /*0028*/ 	.word	index@(__assertfail)


	//----- nvinfo : EIATTR_ANNOTATIONS
	.align		4
.L_1408:
        /*002c*/ 	.byte	0x04, 0x55
        /*002e*/ 	.short	(.L_1410 - .L_1409)


	//   ....[0]....
.L_1409:
        /* <DEDUP_REMOVED lines=20> */


	//----- nvinfo : EIATTR_MERCURY_ISA_VERSION
	.align		4
.L_1410:
        /*0160*/ 	.byte	0x03, 0x5f
        /*0162*/ 	.short	0x0101


	//----- nvinfo : EIATTR_UNUSED_LOAD_BYTE_OFFSET
	.align		4
        /*0164*/ 	.byte	0x04, 0x44
        /*0166*/ 	.short	(.L_1412 - .L_1411)


	//   ....[0]....
.L_1411:
        /*0168*/ 	.word	0x00000a90
        /*016c*/ 	.word	0x0000fff0


	//   ....[1]....
        /*0170*/ 	.word	0x000202b0
        /*0174*/ 	.word	0x0000fff0


	//----- nvinfo : EIATTR_INT_WARP_WIDE_INSTR_OFFSETS
	.align		4
.L_1412:
        /*0178*/ 	.byte	0x04, 0x31
        /*017a*/ 	.short	(.L_1414 - .L_1413)


	//   ....[0]....
.L_1413:
        /*017c*/ 	.word	0x000000c0


	//   ....[1]....
        /*0180*/ 	.word	0x000000d0


	//   ....[2]....
        /*0184*/ 	.word	0x000000e0


	//   ....[3]....
        /*0188*/ 	.word	0x00000180


	//   ....[4]....
        /*018c*/ 	.word	0x00024580


	//   ....[5]....
        /*0190*/ 	.word	0x00024610


	//   ....[6]....
        /*0194*/ 	.word	0x000284e0


	//   ....[7]....
        /*0198*/ 	.word	0x00028570


	//----- nvinfo : EIATTR_COOP_GROUP_MASK_REGIDS
	.align		4
.L_1414:
        /*019c*/ 	.byte	0x04, 0x29
        /*019e*/ 	.short	(.L_1416 - .L_1415)


	//   ....[0]....
.L_1415:
        /*01a0*/ 	.word	0xffffffff


	//   ....[1]....
        /*01a4*/ 	.word	0xffffffff


	//   ....[2]....
        /*01a8*/ 	.word	0xffffffff


	//   ....[3]....
        /*01ac*/ 	.word	0xffffffff


	//   ....[4]....
        /*01b0*/ 	.word	0xffffffff


	//   ....[5]....
        /*01b4*/ 	.word	0xffffffff


	//   ....[6]....
        /*01b8*/ 	.word	0xffffffff


	//   ....[7]....
        /*01bc*/ 	.word	0xffffffff


	//   ....[8]....
        /*01c0*/ 	.word	0xffffffff


	//   ....[9]....
        /*01c4*/ 	.word	0xffffffff


	//   ....[10]....
        /*01c8*/ 	.word	0xffffffff


	//   ....[11]....
        /*01cc*/ 	.word	0xffffffff


	//   ....[12]....
        /*01d0*/ 	.word	0xffffffff


	//   ....[13]....
        /*01d4*/ 	.word	0xffffffff


	//   ....[14]....
        /*01d8*/ 	.word	0xffffffff


	//   ....[15]....
        /*01dc*/ 	.word	0xffffffff


	//   ....[16]....
        /*01e0*/ 	.word	0xffffffff


	//   ....[17]....
        /*01e4*/ 	.word	0xffffffff


	//   ....[18]....
        /*01e8*/ 	.word	0xffffffff


	//   ....[19]....
        /*01ec*/ 	.word	0xffffffff


	//   ....[20]....
        /*01f0*/ 	.word	0xffffffff


	//   ....[21]....
        /*01f4*/ 	.word	0xffffffff


	//   ....[22]....
        /*01f8*/ 	.word	0xffffffff


	//   ....[23]....
        /*01fc*/ 	.word	0xffffffff


	//   ....[24]....
        /*0200*/ 	.word	0xffffffff


	//   ....[25]....
        /*0204*/ 	.word	0xffffffff


	//   ....[26]....
        /*0208*/ 	.word	0xffffffff


	//   ....[27]....
        /*020c*/ 	.word	0xffffffff


	//   ....[28]....
        /*0210*/ 	.word	0xffffffff


	//   ....[29]....
        /*0214*/ 	.word	0xffffffff


	//   ....[30]....
        /*0218*/ 	.word	0xffffffff


	//   ....[31]....
        /*021c*/ 	.word	0xffffffff


	//   ....[32]....
        /*0220*/ 	.word	0xffffffff


	//   ....[33]....
        /*0224*/ 	.word	0xffffffff


	//   ....[34]....
        /*0228*/ 	.word	0xffffffff


	//   ....[35]....
        /*022c*/ 	.word	0xffffffff


	//   ....[36]....
        /*0230*/ 	.word	0xffffffff


	//   ....[37]....
        /*0234*/ 	.word	0xffffffff


	//   ....[38]....
        /*0238*/ 	.word	0xffffffff


	//   ....[39]....
        /*023c*/ 	.word	0xffffffff


	//   ....[40]....
        /*0240*/ 	.word	0xffffffff


	//   ....[41]....
        /*0244*/ 	.word	0xffffffff


	//   ....[42]....
        /*0248*/ 	.word	0xffffffff


	//   ....[43]....
        /*024c*/ 	.word	0xffffffff


	//   ....[44]....
        /*0250*/ 	.word	0xffffffff


	//   ....[45]....
        /*0254*/ 	.word	0xffffffff


	//   ....[46]....
        /*0258*/ 	.word	0xffffffff


	//   ....[47]....
        /*025c*/ 	.word	0xffffffff


	//   ....[48]....
        /*0260*/ 	.word	0xffffffff


	//   ....[49]....
        /*0264*/ 	.word	0xffffffff


	//   ....[50]....
        /*0268*/ 	.word	0xffffffff


	//   ....[51]....
        /*026c*/ 	.word	0xffffffff


	//   ....[52]....
        /*0270*/ 	.word	0xffffffff


	//   ....[53]....
        /*0274*/ 	.word	0xffffffff


	//   ....[54]....
        /*0278*/ 	.word	0xffffffff


	//   ....[55]....
        /*027c*/ 	.word	0xffffffff


	//   ....[56]....
        /*0280*/ 	.word	0xffffffff


	//   ....[57]....
        /*0284*/ 	.word	0xffffffff


	//   ....[58]....
        /*0288*/ 	.word	0xffffffff


	//   ....[59]....
        /*028c*/ 	.word	0xffffffff


	//   ....[60]....
        /*0290*/ 	.word	0xffffffff


	//   ....[61]....
        /*0294*/ 	.word	0xffffffff


	//   ....[62]....
        /*0298*/ 	.word	0xffffffff


	//   ....[63]....
        /*029c*/ 	.word	0xffffffff


	//   ....[64]....
        /*02a0*/ 	.word	0xffffffff


	//   ....[65]....
        /*02a4*/ 	.word	0xffffffff


	//   ....[66]....
        /*02a8*/ 	.word	0xffffffff


	//   ....[67]....
        /*02ac*/ 	.word	0xffffffff


	//   ....[68]....
        /*02b0*/ 	.word	0xffffffff


	//   ....[69]....
        /*02b4*/ 	.word	0xffffffff


	//   ....[70]....
        /*02b8*/ 	.word	0xffffffff


	//   ....[71]....
        /*02bc*/ 	.word	0xffffffff


	//   ....[72]....
        /*02c0*/ 	.word	0xffffffff


	//   ....[73]....
        /*02c4*/ 	.word	0xffffffff


	//   ....[74]....
        /*02c8*/ 	.word	0xffffffff


	//   ....[75]....
        /*02cc*/ 	.word	0xffffffff


	//   ....[76]....
        /*02d0*/ 	.word	0xffffffff


	//   ....[77]....
        /*02d4*/ 	.word	0xffffffff


	//   ....[78]....
        /*02d8*/ 	.word	0xffffffff


	//   ....[79]....
        /*02dc*/ 	.word	0xffffffff


	//   ....[80]....
        /*02e0*/ 	.word	0xffffffff


	//   ....[81]....
        /*02e4*/ 	.word	0xffffffff


	//   ....[82]....
        /*02e8*/ 	.word	0xffffffff


	//   ....[83]....
        /*02ec*/ 	.word	0xffffffff


	//   ....[84]....
        /*02f0*/ 	.word	0xffffffff


	//   ....[85]....
        /*02f4*/ 	.word	0xffffffff


	//   ....[86]....
        /*02f8*/ 	.word	0xffffffff


	//   ....[87]....
        /*02fc*/ 	.word	0xffffffff


	//   ....[88]....
        /*0300*/ 	.word	0xffffffff


	//   ....[89]....
        /*0304*/ 	.word	0xffffffff


	//   ....[90]....
        /*0308*/ 	.word	0xffffffff


	//   ....[91]....
        /*030c*/ 	.word	0xffffffff


	//   ....[92]....
        /*0310*/ 	.word	0xffffffff


	//   ....[93]....
        /*0314*/ 	.word	0xffffffff


	//   ....[94]....
        /*0318*/ 	.word	0xffffffff


	//   ....[95]....
        /*031c*/ 	.word	0xffffffff


	//   ....[96]....
        /*0320*/ 	.word	0xffffffff


	//   ....[97]....
        /*0324*/ 	.word	0xffffffff


	//   ....[98]....
        /*0328*/ 	.word	0xffffffff


	//   ....[99]....
        /*032c*/ 	.word	0xffffffff


	//   ....[100]....
        /*0330*/ 	.word	0xffffffff


	//   ....[101]....
        /*0334*/ 	.word	0xffffffff


	//   ....[102]....
        /*0338*/ 	.word	0xffffffff


	//   ....[103]....
        /*033c*/ 	.word	0xffffffff


	//   ....[104]....
        /*0340*/ 	.word	0xffffffff


	//   ....[105]....
        /*0344*/ 	.word	0xffffffff


	//   ....[106]....
        /*0348*/ 	.word	0xffffffff


	//   ....[107]....
        /*034c*/ 	.word	0xffffffff


	//   ....[108]....
        /*0350*/ 	.word	0xffffffff


	//   ....[109]....
        /*0354*/ 	.word	0xffffffff


	//   ....[110]....
        /*0358*/ 	.word	0xffffffff


	//   ....[111]....
        /*035c*/ 	.word	0xffffffff


	//   ....[112]....
        /*0360*/ 	.word	0xffffffff


	//   ....[113]....
        /*0364*/ 	.word	0xffffffff


	//   ....[114]....
        /*0368*/ 	.word	0xffffffff


	//   ....[115]....
        /*036c*/ 	.word	0xffffffff


	//   ....[116]....
        /*0370*/ 	.word	0xffffffff


	//   ....[117]....
        /*0374*/ 	.word	0xffffffff


	//   ....[118]....
        /*0378*/ 	.word	0xffffffff


	//   ....[119]....
        /*037c*/ 	.word	0xffffffff


	//   ....[120]....
        /*0380*/ 	.word	0xffffffff


	//   ....[121]....
        /*0384*/ 	.word	0xffffffff


	//   ....[122]....
        /*0388*/ 	.word	0xffffffff


	//   ....[123]....
        /*038c*/ 	.word	0xffffffff


	//   ....[124]....
        /*0390*/ 	.word	0xffffffff


	//   ....[125]....
        /*0394*/ 	.word	0xffffffff


	//   ....[126]....
        /*0398*/ 	.word	0xffffffff


	//   ....[127]....
        /*039c*/ 	.word	0xffffffff


	//   ....[128]....
        /*03a0*/ 	.word	0xffffffff


	//   ....[129]....
        /*03a4*/ 	.word	0xffffffff


	//   ....[130]....
        /*03a8*/ 	.word	0xffffffff


	//   ....[131]....
        /*03ac*/ 	.word	0xffffffff


	//   ....[132]....
        /*03b0*/ 	.word	0xffffffff


	//   ....[133]....
        /*03b4*/ 	.word	0xffffffff


	//   ....[134]....
        /*03b8*/ 	.word	0xffffffff


	//   ....[135]....
        /*03bc*/ 	.word	0xffffffff


	//   ....[136]....
        /*03c0*/ 	.word	0xffffffff


	//   ....[137]....
        /*03c4*/ 	.word	0xffffffff


	//   ....[138]....
        /*03c8*/ 	.word	0xffffffff


	//   ....[139]....
        /*03cc*/ 	.word	0xffffffff


	//   ....[140]....
        /*03d0*/ 	.word	0xffffffff


	//   ....[141]....
        /*03d4*/ 	.word	0xffffffff


	//   ....[142]....
        /*03d8*/ 	.word	0xffffffff


	//   ....[143]....
        /*03dc*/ 	.word	0xffffffff


	//   ....[144]....
        /*03e0*/ 	.word	0xffffffff


	//   ....[145]....
        /*03e4*/ 	.word	0xffffffff


	//   ....[146]....
        /*03e8*/ 	.word	0xffffffff


	//   ....[147]....
        /*03ec*/ 	.word	0xffffffff


	//   ....[148]....
        /*03f0*/ 	.word	0xffffffff


	//   ....[149]....
        /*03f4*/ 	.word	0xffffffff


	//   ....[150]....
        /*03f8*/ 	.word	0xffffffff


	//   ....[151]....
        /*03fc*/ 	.word	0xffffffff


	//   ....[152]....
        /*0400*/ 	.word	0xffffffff


	//   ....[153]....
        /*0404*/ 	.word	0xffffffff


	//   ....[154]....
        /*0408*/ 	.word	0xffffffff


	//   ....[155]....
        /*040c*/ 	.word	0xffffffff


	//   ....[156]....
        /*0410*/ 	.word	0xffffffff


	//   ....[157]....
        /*0414*/ 	.word	0xffffffff


	//   ....[158]....
        /*0418*/ 	.word	0xffffffff


	//   ....[159]....
        /*041c*/ 	.word	0xffffffff


	//   ....[160]....
        /*0420*/ 	.word	0xffffffff


	//   ....[161]....
        /*0424*/ 	.word	0x0500000f


	//   ....[162]....
        /*0428*/ 	.word	0x0500000f


	//   ....[163]....
        /*042c*/ 	.word	0x0500000f


	//   ....[164]....
        /*0430*/ 	.word	0x0500000f


	//   ....[165]....
        /*0434*/ 	.word	0x0500000f


	//   ....[166]....
        /*0438*/ 	.word	0x0500000f


	//   ....[167]....
        /*043c*/ 	.word	0x0500000f


	//   ....[168]....
        /*0440*/ 	.word	0x0500000f


	//   ....[169]....
        /*0444*/ 	.word	0x0500000f


	//   ....[170]....
        /*0448*/ 	.word	0x0500000f


	//   ....[171]....
        /*044c*/ 	.word	0x0500000f


	//   ....[172]....
        /*0450*/ 	.word	0x0500000f


	//   ....[173]....
        /*0454*/ 	.word	0x0500000f


	//   ....[174]....
        /*0458*/ 	.word	0x0500000f


	//   ....[175]....
        /*045c*/ 	.word	0x0500000f


	//   ....[176]....
        /*0460*/ 	.word	0x0500000f


	//   ....[177]....
        /*0464*/ 	.word	0x0500000f


	//   ....[178]....
        /*0468*/ 	.word	0x0500000f


	//   ....[179]....
        /*046c*/ 	.word	0x0500000f


	//   ....[180]....
        /*0470*/ 	.word	0x0500000f


	//   ....[181]....
        /*0474*/ 	.word	0x0500000f


	//   ....[182]....
        /*0478*/ 	.word	0x0500000f


	//   ....[183]....
        /*047c*/ 	.word	0x0500000f


	//   ....[184]....
        /*0480*/ 	.word	0x0500000f


	//   ....[185]....
        /*0484*/ 	.word	0x0500000f


	//   ....[186]....
        /*0488*/ 	.word	0x0500000f


	//   ....[187]....
        /*048c*/ 	.word	0x0500000f


	//   ....[188]....
        /*0490*/ 	.word	0x0500000f


	//   ....[189]....
        /*0494*/ 	.word	0x0500000f


	//   ....[190]....
        /*0498*/ 	.word	0x0500000f


	//   ....[191]....
        /*049c*/ 	.word	0x0500000f


	//   ....[192]....
        /*04a0*/ 	.word	0x0500000f


	//   ....[193]....
        /*04a4*/ 	.word	0x0500000f


	//   ....[194]....
        /*04a8*/ 	.word	0x0500000f


	//   ....[195]....
        /*04ac*/ 	.word	0x0500000f


	//   ....[196]....
        /*04b0*/ 	.word	0x0500000f


	//   ....[197]....
        /*04b4*/ 	.word	0x0500000f


	//   ....[198]....
        /*04b8*/ 	.word	0x0500000f


	//   ....[199]....
        /*04bc*/ 	.word	0x0500000f


	//   ....[200]....
        /*04c0*/ 	.word	0x0500000f


	//   ....[201]....
        /*04c4*/ 	.word	0x0500000f


	//   ....[202]....
        /*04c8*/ 	.word	0x0500000f


	//   ....[203]....
        /*04cc*/ 	.word	0x0500000f


	//   ....[204]....
        /*04d0*/ 	.word	0x0500000f


	//   ....[205]....
        /*04d4*/ 	.word	0x0500000f


	//   ....[206]....
        /*04d8*/ 	.word	0x0500000f


	//   ....[207]....
        /*04dc*/ 	.word	0x0500000f


	//   ....[208]....
        /*04e0*/ 	.word	0x0500000f


	//   ....[209]....
        /*04e4*/ 	.word	0x0500000f


	//   ....[210]....
        /*04e8*/ 	.word	0x0500000f


	//   ....[211]....
        /*04ec*/ 	.word	0x0500000f


	//   ....[212]....
        /*04f0*/ 	.word	0x0500000f


	//   ....[213]....
        /*04f4*/ 	.word	0x0500000f


	//   ....[214]....
        /*04f8*/ 	.word	0x0500000f


	//   ....[215]....
        /*04fc*/ 	.word	0x0500000f


	//   ....[216]....
        /*0500*/ 	.word	0x0500000f


	//   ....[217]....
        /*0504*/ 	.word	0x0500000f


	//   ....[218]....
        /*0508*/ 	.word	0x0500000f


	//   ....[219]....
        /*050c*/ 	.word	0x0500000f


	//   ....[220]....
        /*0510*/ 	.word	0x0500000f


	//   ....[221]....
        /*0514*/ 	.word	0x0500000f


	//   ....[222]....
        /*0518*/ 	.word	0x0500000f


	//   ....[223]....
        /*051c*/ 	.word	0x0500000f


	//   ....[224]....
        /*0520*/ 	.word	0x0500000f


	//   ....[225]....
        /*0524*/ 	.word	0x0500000f


	//   ....[226]....
        /*0528*/ 	.word	0x0500000f


	//   ....[227]....
        /*052c*/ 	.word	0x0500000f


	//   ....[228]....
        /*0530*/ 	.word	0x0500000f


	//   ....[229]....
        /*0534*/ 	.word	0x0500000f


	//   ....[230]....
        /*0538*/ 	.word	0x0500000f


	//   ....[231]....
        /*053c*/ 	.word	0x0500000f


	//   ....[232]....
        /*0540*/ 	.word	0x0500000f


	//   ....[233]....
        /*0544*/ 	.word	0x0500000f


	//   ....[234]....
        /*0548*/ 	.word	0x0500000f


	//   ....[235]....
        /*054c*/ 	.word	0x0500000f


	//   ....[236]....
        /*0550*/ 	.word	0x0500000f


	//   ....[237]....
        /*0554*/ 	.word	0x0500000f


	//   ....[238]....
        /*0558*/ 	.word	0x0500000f


	//   ....[239]....
        /*055c*/ 	.word	0x0500000f


	//   ....[240]....
        /*0560*/ 	.word	0x0500000f


	//   ....[241]....
        /*0564*/ 	.word	0x0500000f


	//   ....[242]....
        /*0568*/ 	.word	0x0500000f


	//   ....[243]....
        /*056c*/ 	.word	0x0500000f


	//   ....[244]....
        /*0570*/ 	.word	0x0500000f


	//   ....[245]....
        /*0574*/ 	.word	0x0500000f


	//   ....[246]....
        /*0578*/ 	.word	0x0500000f


	//   ....[247]....
        /*057c*/ 	.word	0x0500000f


	//   ....[248]....
        /*0580*/ 	.word	0x0500000f


	//   ....[249]....
        /*0584*/ 	.word	0x0500000f


	//   ....[250]....
        /*0588*/ 	.word	0x0500000f


	//   ....[251]....
        /*058c*/ 	.word	0x0500000f


	//   ....[252]....
        /*0590*/ 	.word	0x0500000f


	//   ....[253]....
        /*0594*/ 	.word	0x0500000f


	//   ....[254]....
        /*0598*/ 	.word	0x0500000f


	//   ....[255]....
        /*059c*/ 	.word	0x0500000f


	//   ....[0]....
        /*05a0*/ 	.word	0x0500000f


	//   ....[1]....
        /*05a4*/ 	.word	0x0500000f


	//   ....[2]....
        /*05a8*/ 	.word	0x0500000f


	//   ....[3]....
        /*05ac*/ 	.word	0x0500000f


	//   ....[4]....
        /*05b0*/ 	.word	0xffffffff


	//   ....[5]....
        /*05b4*/ 	.word	0xffffffff


	//   ....[6]....
        /*05b8*/ 	.word	0xffffffff


	//   ....[7]....
        /*05bc*/ 	.word	0xffffffff


	//   ....[8]....
        /*05c0*/ 	.word	0xffffffff


	//   ....[9]....
        /*05c4*/ 	.word	0xffffffff


	//----- nvinfo : EIATTR_COOP_GROUP_INSTR_OFFSETS
	.align		4
.L_1416:
        /*05c8*/ 	.byte	0x04, 0x28
        /*05ca*/ 	.short	(.L_1418 - .L_1417)


	//   ....[0]....
.L_1417:
        /*05cc*/ 	.word	0x00000080


	//   ....[1]....
        /*05d0*/ 	.word	0x00000090


	//   ....[2]....
        /*05d4*/ 	.word	0x000002f0


	//   ....[3]....
        /*05d8*/ 	.word	0x00000450


	//   ....[4]....
        /*05dc*/ 	.word	0x00000570


	//   ....[5]....
        /*05e0*/ 	.word	0x000006d0


	//   ....[6]....
        /*05e4*/ 	.word	0x00002070


	//   ....[7]....
        /*05e8*/ 	.word	0x000042f0


	//   ....[8]....
        /*05ec*/ 	.word	0x00004b40


	//   ....[9]....
        /*05f0*/ 	.word	0x00006170


	//   ....[10]....
        /*05f4*/ 	.word	0x00006200


	//   ....[11]....
        /*05f8*/ 	.word	0x000064c0


	//   ....[12]....
        /*05fc*/ 	.word	0x000064f0


	//   ....[13]....
        /*0600*/ 	.word	0x0000b9e0


	//   ....[14]....
        /*0604*/ 	.word	0x0000bb40


	//   ....[15]....
        /*0608*/ 	.word	0x0000bca0


	//   ....[16]....
        /*060c*/ 	.word	0x0000bcd0


	//   ....[17]....
        /*0610*/ 	.word	0x000155d0


	//   ....[18]....
        /*0614*/ 	.word	0x00015c90


	//   ....[19]....
        /*0618*/ 	.word	0x00016e50


	//   ....[20]....
        /*061c*/ 	.word	0x00016eb0


	//   ....[21]....
        /*0620*/ 	.word	0x00016ef0


	//   ....[22]....
        /*0624*/ 	.word	0x00016f10


	//   ....[23]....
        /*0628*/ 	.word	0x0001f330


	//   ....[24]....
        /*062c*/ 	.word	0x0001f350


	//   ....[25]....
        /*0630*/ 	.word	0x0001f3b0


	//   ....[26]....
        /*0634*/ 	.word	0x0001f3f0


	//   ....[27]....
        /*0638*/ 	.word	0x000211b0


	//   ....[28]....
        /*063c*/ 	.word	0x000211d0


	//   ....[29]....
        /*0640*/ 	.word	0x00021230


	//   ....[30]....
        /*0644*/ 	.word	0x00021250


	//   ....[31]....
        /*0648*/ 	.word	0x00021bc0


	//   ....[32]....
        /*064c*/ 	.word	0x00021bf0


	//   ....[33]....
        /*0650*/ 	.word	0x00021d30


	//   ....[34]....
        /*0654*/ 	.word	0x00021d50


	//   ....[35]....
        /*0658*/ 	.word	0x00021e90


	//   ....[36]....
        /*065c*/ 	.word	0x00021eb0


	//   ....[37]....
        /*0660*/ 	.word	0x00022000


	//   ....[38]....
        /*0664*/ 	.word	0x00022020


	//   ....[39]....
        /*0668*/ 	.word	0x00022990


	//   ....[40]....
        /*066c*/ 	.word	0x000229b0


	//   ....[41]....
        /*0670*/ 	.word	0x00022af0


	//   ....[42]....
        /*0674*/ 	.word	0x00022b10


	//   ....[43]....
        /*0678*/ 	.word	0x00022c50


	//   ....[44]....
        /*067c*/ 	.word	0x00022c70


	//   ....[45]....
        /*0680*/ 	.word	0x00022dc0


	//   ....[46]....
        /*0684*/ 	.word	0x00022de0


	//   ....[47]....
        /*0688*/ 	.word	0x00022fb0


	//   ....[48]....
        /*068c*/ 	.word	0x00023180


	//   ....[49]....
        /*0690*/ 	.word	0x000231b0


	//   ....[50]....
        /*0694*/ 	.word	0x000231e0


	//   ....[51]....
        /*0698*/ 	.word	0x00023210


	//   ....[52]....
        /*069c*/ 	.word	0x00023240


	//   ....[53]....
        /*06a0*/ 	.word	0x00023270


	//   ....[54]....
        /*06a4*/ 	.word	0x000233c0


	//   ....[55]....
        /*06a8*/ 	.word	0x000233f0


	//   ....[56]....
        /*06ac*/ 	.word	0x00023420


	//   ....[57]....
        /*06b0*/ 	.word	0x00023450


	//   ....[58]....
        /*06b4*/ 	.word	0x00023480


	//   ....[59]....
        /*06b8*/ 	.word	0x000234b0


	//   ....[60]....
        /*06bc*/ 	.word	0x00023540


	//   ....[61]....
        /*06c0*/ 	.word	0x000235a0


	//   ....[62]....
        /*06c4*/ 	.word	0x00023630


	//   ....[63]....
        /*06c8*/ 	.word	0x00025150


	//   ....[64]....
        /*06cc*/ 	.word	0x00025170


	//   ....[65]....
        /*06d0*/ 	.word	0x00025200


	//   ....[66]....
        /*06d4*/ 	.word	0x00025220


	//   ....[67]....
        /*06d8*/ 	.word	0x000252a0


	//   ....[68]....
        /*06dc*/ 	.word	0x000252c0


	//   ....[69]....
        /*06e0*/ 	.word	0x00025340


	//   ....[70]....
        /*06e4*/ 	.word	0x00025360


	//   ....[71]....
        /*06e8*/ 	.word	0x000253e0


	//   ....[72]....
        /*06ec*/ 	.word	0x00025400


	//   ....[73]....
        /*06f0*/ 	.word	0x00025410


	//   ....[74]....
        /*06f4*/ 	.word	0x00025420


	//   ....[75]....
        /*06f8*/ 	.word	0x00025bc0


	//   ....[76]....
        /*06fc*/ 	.word	0x00025be0


	//   ....[77]....
        /*0700*/ 	.word	0x00025bf0


	//   ....[78]....
        /*0704*/ 	.word	0x00025c00


	//   ....[79]....
        /*0708*/ 	.word	0x00025c20


	//   ....[80]....
        /*070c*/ 	.word	0x00025cc0


	//   ....[81]....
        /*0710*/ 	.word	0x00025d30


	//   ....[82]....
        /*0714*/ 	.word	0x00025d90


	//   ....[83]....
        /*0718*/ 	.word	0x00025db0


	//   ....[84]....
        /*071c*/ 	.word	0x00025e10


	//   ....[85]....
        /*0720*/ 	.word	0x00025e30


	//   ....[86]....
        /*0724*/ 	.word	0x00025e70


	//   ....[87]....
        /*0728*/ 	.word	0x00025eb0


	//   ....[88]....
        /*072c*/ 	.word	0x00025ed0


	//   ....[89]....
        /*0730*/ 	.word	0x00025f00


	//   ....[90]....
        /*0734*/ 	.word	0x00025f20


	//   ....[91]....
        /*0738*/ 	.word	0x000266d0


	//   ....[92]....
        /*073c*/ 	.word	0x00026700


	//   ....[93]....
        /*0740*/ 	.word	0x00026710


	//   ....[94]....
        /*0744*/ 	.word	0x00026720


	//   ....[95]....
        /*0748*/ 	.word	0x000267e0


	//   ....[96]....
        /*074c*/ 	.word	0x00026830


	//   ....[97]....
        /*0750*/ 	.word	0x000268a0


	//   ....[98]....
        /*0754*/ 	.word	0x00026920


	//   ....[99]....
        /*0758*/ 	.word	0x00026980


	//   ....[100]....
        /*075c*/ 	.word	0x000269b0


	//   ....[101]....
        /*0760*/ 	.word	0x00026a10


	//   ....[102]....
        /*0764*/ 	.word	0x00026a40


	//   ....[103]....
        /*0768*/ 	.word	0x00026aa0


	//   ....[104]....
        /*076c*/ 	.word	0x00026ad0


	//   ....[105]....
        /*0770*/ 	.word	0x00026b20


	//   ....[106]....
        /*0774*/ 	.word	0x00026b50


	//   ....[107]....
        /*0778*/ 	.word	0x00027090


	//   ....[108]....
        /*077c*/ 	.word	0x000270b0


	//   ....[109]....
        /*0780*/ 	.word	0x00027100


	//   ....[110]....
        /*0784*/ 	.word	0x000271c0


	//   ....[111]....
        /*0788*/ 	.word	0x000271d0


	//   ....[112]....
        /*078c*/ 	.word	0x00027200


	//   ....[113]....
        /*0790*/ 	.word	0x00027290


	//   ....[114]....
        /*0794*/ 	.word	0x00027340


	//   ....[115]....
        /*0798*/ 	.word	0x00027350


	//   ....[116]....
        /*079c*/ 	.word	0x00027380


	//   ....[117]....
        /*07a0*/ 	.word	0x00027390


	//   ....[118]....
        /*07a4*/ 	.word	0x00027420


	//   ....[119]....
        /*07a8*/ 	.word	0x00027b30


	//   ....[120]....
        /*07ac*/ 	.word	0x00027b50


	//   ....[121]....
        /*07b0*/ 	.word	0x00027ba0


	//   ....[122]....
        /*07b4*/ 	.word	0x00027bb0


	//   ....[123]....
        /*07b8*/ 	.word	0x00027bf0


	//   ....[124]....
        /*07bc*/ 	.word	0x00027c00


	//   ....[125]....
        /*07c0*/ 	.word	0x00027c40


	//   ....[126]....
        /*07c4*/ 	.word	0x00027c50


	//   ....[127]....
        /*07c8*/ 	.word	0x00027c90


	//   ....[128]....
        /*07cc*/ 	.word	0x00027ca0


	//   ....[129]....
        /*07d0*/ 	.word	0x00027cb0


	//   ....[130]....
        /*07d4*/ 	.word	0x00027cf0


	//   ....[131]....
        /*07d8*/ 	.word	0x00028020


	//   ....[132]....
        /*07dc*/ 	.word	0x00028040


	//   ....[133]....
        /*07e0*/ 	.word	0x00028050


	//   ....[134]....
        /*07e4*/ 	.word	0x00028060


	//   ....[135]....
        /*07e8*/ 	.word	0x00028080


	//   ....[136]....
        /*07ec*/ 	.word	0x000280f0


	//   ....[137]....
        /*07f0*/ 	.word	0x00028160


	//   ....[138]....
        /*07f4*/ 	.word	0x00028180


	//   ....[139]....
        /*07f8*/ 	.word	0x00028190


	//   ....[140]....
        /*07fc*/ 	.word	0x000281f0


	//   ....[141]....
        /*0800*/ 	.word	0x00028210


	//   ....[142]....
        /*0804*/ 	.word	0x00028270


	//   ....[143]....
        /*0808*/ 	.word	0x00028760


	//   ....[144]....
        /*080c*/ 	.word	0x00028790


	//   ....[145]....
        /*0810*/ 	.word	0x000287c0


	//   ....[146]....
        /*0814*/ 	.word	0x000287f0


	//   ....[147]....
        /*0818*/ 	.word	0x00028820


	//   ....[148]....
        /*081c*/ 	.word	0x00028850


	//   ....[149]....
        /*0820*/ 	.word	0x00028880


	//   ....[150]....
        /*0824*/ 	.word	0x000288b0


	//   ....[151]....
        /*0828*/ 	.word	0x00028a30


	//   ....[152]....
        /*082c*/ 	.word	0x00028a60


	//   ....[153]....
        /*0830*/ 	.word	0x00028a90


	//   ....[154]....
        /*0834*/ 	.word	0x00028ac0


	//   ....[155]....
        /*0838*/ 	.word	0x00028af0


	//   ....[156]....
        /*083c*/ 	.word	0x00028b20


	//   ....[157]....
        /*0840*/ 	.word	0x00028be0


	//   ....[158]....
        /*0844*/ 	.word	0x00028c00


	//   ....[159]....
        /*0848*/ 	.word	0x00028c70


	//   ....[160]....
        /*084c*/ 	.word	0x00029310


	//   ....[161]....
        /*0850*/ 	.word	0x000298e0


	//   ....[162]....
        /*0854*/ 	.word	0x000299d0


	//   ....[163]....
        /*0858*/ 	.word	0x00029a70


	//   ....[164]....
        /*085c*/ 	.word	0x00029ad0


	//   ....[165]....
        /*0860*/ 	.word	0x00029bc0


	//   ....[166]....
        /*0864*/ 	.word	0x00029c30


	//   ....[167]....
        /*0868*/ 	.word	0x00029d20


	//   ....[168]....
        /*086c*/ 	.word	0x00029d90


	//   ....[169]....
        /*0870*/ 	.word	0x00029e80


	//   ....[170]....
        /*0874*/ 	.word	0x00029ef0


	//   ....[171]....
        /*0878*/ 	.word	0x00029fe0


	//   ....[172]....
        /*087c*/ 	.word	0x0002a050


	//   ....[173]....
        /*0880*/ 	.word	0x0002a0f0


	//   ....[174]....
        /*0884*/ 	.word	0x0002a1f0


	//   ....[175]....
        /*0888*/ 	.word	0x0002a240


	//   ....[176]....
        /*088c*/ 	.word	0x0002a2a0


	//   ....[177]....
        /*0890*/ 	.word	0x0002a3d0


	//   ....[178]....
        /*0894*/ 	.word	0x0002a490


	//   ....[179]....
        /*0898*/ 	.word	0x0002a540


	//   ....[180]....
        /*089c*/ 	.word	0x0002a5c0


	//   ....[181]....
        /*08a0*/ 	.word	0x0002a6b0


	//   ....[182]....
        /*08a4*/ 	.word	0x0002a7c0


	//   ....[183]....
        /*08a8*/ 	.word	0x0002a830


	//   ....[184]....
        /*08ac*/ 	.word	0x0002a900


	//   ....[185]....
        /*08b0*/ 	.word	0x0002a9b0


	//   ....[186]....
        /*08b4*/ 	.word	0x0002aa30


	//   ....[187]....
        /*08b8*/ 	.word	0x0002ab00


	//   ....[188]....
        /*08bc*/ 	.word	0x0002ab90


	//   ....[189]....
        /*08c0*/ 	.word	0x0002ac60


	//   ....[190]....
        /*08c4*/ 	.word	0x0002ad00


	//   ....[191]....
        /*08c8*/ 	.word	0x0002ada0


	//   ....[192]....
        /*08cc*/ 	.word	0x0002ae00


	//   ....[193]....
        /*08d0*/ 	.word	0x0002aea0


	//   ....[194]....
        /*08d4*/ 	.word	0x0002aff0


	//   ....[195]....
        /*08d8*/ 	.word	0x0002b040


	//   ....[196]....
        /*08dc*/ 	.word	0x0002b0a0


	//   ....[197]....
        /*08e0*/ 	.word	0x0002b190


	//   ....[198]....
        /*08e4*/ 	.word	0x0002b290


	//   ....[199]....
        /*08e8*/ 	.word	0x0002b2e0


	//   ....[200]....
        /*08ec*/ 	.word	0x0002b340


	//   ....[201]....
        /*08f0*/ 	.word	0x0002b430


	//   ....[202]....
        /*08f4*/ 	.word	0x0002b530


	//   ....[203]....
        /*08f8*/ 	.word	0x0002b580


	//   ....[204]....
        /*08fc*/ 	.word	0x0002b5e0


	//   ....[205]....
        /*0900*/ 	.word	0x0002b6c0


	//   ....[206]....
        /*0904*/ 	.word	0x0002b7f0


	//   ....[207]....
        /*0908*/ 	.word	0x0002b8d0


	//   ....[208]....
        /*090c*/ 	.word	0x0002b960


	//   ....[209]....
        /*0910*/ 	.word	0x0002ba70


	//   ....[210]....
        /*0914*/ 	.word	0x0002bad0


	//   ....[211]....
        /*0918*/ 	.word	0x0002bbe0


	//   ....[212]....
        /*091c*/ 	.word	0x0002bc40


	//   ....[213]....
        /*0920*/ 	.word	0x0002bd50


	//   ....[214]....
        /*0924*/ 	.word	0x0002bdb0


	//   ....[215]....
        /*0928*/ 	.word	0x0002bec0


	//   ....[216]....
        /*092c*/ 	.word	0x0002bf20


	//   ....[217]....
        /*0930*/ 	.word	0x0002bfe0


	//   ....[218]....
        /*0934*/ 	.word	0x0002c140


	//   ....[219]....
        /*0938*/ 	.word	0x0002c1e0


	//   ....[220]....
        /*093c*/ 	.word	0x0002c240


	//   ....[221]....
        /*0940*/ 	.word	0x0002c2f0


	//   ....[222]....
        /*0944*/ 	.word	0x0002c350


	//   ....[223]....
        /*0948*/ 	.word	0x0002c400


	//   ....[224]....
        /*094c*/ 	.word	0x0002c460


	//   ....[225]....
        /*0950*/ 	.word	0x0002c510


	//   ....[226]....
        /*0954*/ 	.word	0x0002c570


	//   ....[227]....
        /*0958*/ 	.word	0x0002c620


	//   ....[228]....
        /*095c*/ 	.word	0x0002c680


	//   ....[229]....
        /*0960*/ 	.word	0x0002c730


	//   ....[230]....
        /*0964*/ 	.word	0x0002c820


	//   ....[231]....
        /*0968*/ 	.word	0x0002c8c0


	//   ....[232]....
        /*096c*/ 	.word	0x0002c920


	//   ....[233]....
        /*0970*/ 	.word	0x0002c9f0


	//   ....[234]....
        /*0974*/ 	.word	0x0002ca50


	//   ....[235]....
        /*0978*/ 	.word	0x0002cb20


	//   ....[236]....
        /*097c*/ 	.word	0x0002cb80


	//   ....[237]....
        /*0980*/ 	.word	0x0002cc50


	//   ....[238]....
        /*0984*/ 	.word	0x0002ccb0


	//   ....[239]....
        /*0988*/ 	.word	0x0002cd80


	//   ....[240]....
        /*098c*/ 	.word	0x0002cde0


	//   ....[241]....
        /*0990*/ 	.word	0x0002ceb0


	//   ....[242]....
        /*0994*/ 	.word	0x0002cf40


	//   ....[243]....
        /*0998*/ 	.word	0x0002cfe0


	//   ....[244]....
        /*099c*/ 	.word	0x0002d100


	//   ....[245]....
        /*09a0*/ 	.word	0x0002d170


	//   ....[246]....
        /*09a4*/ 	.word	0x0002d1e0


	//   ....[247]....
        /*09a8*/ 	.word	0x0002d250


	//   ....[248]....
        /*09ac*/ 	.word	0x0002d2c0


	//   ....[249]....
        /*09b0*/ 	.word	0x0002d340


	//   ....[250]....
        /*09b4*/ 	.word	0x0002d3d0


	//   ....[251]....
        /*09b8*/ 	.word	0x0002d460


	//   ....[252]....
        /*09bc*/ 	.word	0x0002d4d0


	//   ....[253]....
        /*09c0*/ 	.word	0x0002d540


	//   ....[254]....
        /*09c4*/ 	.word	0x0002d5b0


	//   ....[255]....
        /*09c8*/ 	.word	0x0002d630


	//   ....[0]....
        /*09cc*/ 	.word	0x0002d6a0


	//   ....[1]....
        /*09d0*/ 	.word	0x0002d740


	//   ....[2]....
        /*09d4*/ 	.word	0x0002d7d0


	//   ....[3]....
        /*09d8*/ 	.word	0x0002d8f0


	//   ....[4]....
        /*09dc*/ 	.word	0x0002ff60


	//   ....[5]....
        /*09e0*/ 	.word	0x000306f0


	//   ....[6]....
        /*09e4*/ 	.word	0x00031990


	//   ....[7]....
        /*09e8*/ 	.word	0x000319f0


	//   ....[8]....
        /*09ec*/ 	.word	0x00031a50


	//   ....[9]....
        /*09f0*/ 	.word	0x00031a70


	//----- nvinfo : EIATTR_REG_RECONFIG
	.align		4
.L_1418:
        /*09f4*/ 	.byte	0x01, 0x54
	.zero		2


	//----- nvinfo : EIATTR_SYSCALL_OFFSETS
	.align		4
        /*09f8*/ 	.byte	0x04, 0x46
        /*09fa*/ 	.short	(.L_1420 - .L_1419)


	//   ....[0]....
.L_1419:
        /*09fc*/ 	.word	0x000025e0


	//   ....[1]....
        /*0a00*/ 	.word	0x00024770


	//   ....[2]....
        /*0a04*/ 	.word	0x000248c0


	//   ....[3]....
        /*0a08*/ 	.word	0x000249b0


	//   ....[4]....
        /*0a0c*/ 	.word	0x000257b0


	//   ....[5]....
        /*0a10*/ 	.word	0x00026310


	//----- nvinfo : EIATTR_MBARRIER_INSTR_OFFSETS
	.align		4
.L_1420:
        /*0a14*/ 	.byte	0x04, 0x39
        /*0a16*/ 	.short	(.L_1422 - .L_1421)


	//   ....[0]....
.L_1421:
        /*0a18*/ 	.word	0x00000190
        /*0a1c*/ 	.word	0x000000ff
        /*0a20*/ 	.word	0x00032400
        /*0a24*/ 	.short	0x0100
        /*0a26*/ 	.byte	0x08
	.zero		1


	//   ....[1]....
        /*0a28*/ 	.word	0x000001a0
        /*0a2c*/ 	.word	0x000000ff
        /*0a30*/ 	.word	0x00032410
        /*0a34*/ 	.short	0x0100
        /*0a36*/ 	.byte	0x08
	.zero		1


	//   ....[2]....
        /*0a38*/ 	.word	0x000001b0
        /*0a3c*/ 	.word	0x000000ff
        /*0a40*/ 	.word	0x00032420
        /*0a44*/ 	.short	0x0100
        /*0a46*/ 	.byte	0x08
	.zero		1


	//   ....[3]....
        /*0a48*/ 	.word	0x000002a0
        /*0a4c*/ 	.word	0x000000ff
        /*0a50*/ 	.word	0x00032430
        /*0a54*/ 	.short	0x0100
        /*0a56*/ 	.byte	0x08
	.zero		1


	//   ....[4]....
        /*0a58*/ 	.word	0x000002b0
        /*0a5c*/ 	.word	0x000000ff
        /*0a60*/ 	.word	0x00032440
        /*0a64*/ 	.short	0x0100
        /*0a66*/ 	.byte	0x08
	.zero		1


	//   ....[5]....
        /*0a68*/ 	.word	0x000002c0
        /*0a6c*/ 	.word	0x000000ff
        /*0a70*/ 	.word	0x00032438
        /*0a74*/ 	.short	0x0100
        /*0a76*/ 	.byte	0x08
	.zero		1


	//   ....[6]....
        /*0a78*/ 	.word	0x000002d0
        /*0a7c*/ 	.word	0x000000ff
        /*0a80*/ 	.word	0x00032448
        /*0a84*/ 	.short	0x0100
        /*0a86*/ 	.byte	0x08
	.zero		1


	//   ....[7]....
        /*0a88*/ 	.word	0x00000400
        /*0a8c*/ 	.word	0x000000ff
        /*0a90*/ 	.word	0x00032450
        /*0a94*/ 	.short	0x0100
        /*0a96*/ 	.byte	0x08
	.zero		1


	//   ....[8]....
        /*0a98*/ 	.word	0x00000410
        /*0a9c*/ 	.word	0x000000ff
        /*0aa0*/ 	.word	0x00032460
        /*0aa4*/ 	.short	0x0100
        /*0aa6*/ 	.byte	0x08
	.zero		1


	//   ....[9]....
        /*0aa8*/ 	.word	0x00000420
        /*0aac*/ 	.word	0x000000ff
        /*0ab0*/ 	.word	0x00032458
        /*0ab4*/ 	.short	0x0100
        /*0ab6*/ 	.byte	0x08
	.zero		1


	//   ....[10]....
        /*0ab8*/ 	.word	0x00000430
        /*0abc*/ 	.word	0x000000ff
        /*0ac0*/ 	.word	0x00032468
        /*0ac4*/ 	.short	0x0100
        /*0ac6*/ 	.byte	0x08
	.zero		1


	//   ....[11]....
        /*0ac8*/ 	.word	0x00000520
        /*0acc*/ 	.word	0x000000ff
        /*0ad0*/ 	.word	0x00032470
        /*0ad4*/ 	.short	0x0100
        /*0ad6*/ 	.byte	0x06
	.zero		1


	//   ....[12]....
        /*0ad8*/ 	.word	0x00000530
        /*0adc*/ 	.word	0x000000ff
        /*0ae0*/ 	.word	0x00032480
        /*0ae4*/ 	.short	0x0100
        /*0ae6*/ 	.byte	0x06
	.zero		1


	//   ....[13]....
        /*0ae8*/ 	.word	0x00000540
        /*0aec*/ 	.word	0x000000ff
        /*0af0*/ 	.word	0x00032478
        /*0af4*/ 	.short	0x0100
        /*0af6*/ 	.byte	0x06
	.zero		1


	//   ....[14]....
        /*0af8*/ 	.word	0x00000550
        /*0afc*/ 	.word	0x000000ff
        /*0b00*/ 	.word	0x00032488
        /*0b04*/ 	.short	0x0100
        /*0b06*/ 	.byte	0x06
	.zero		1


	//   ....[15]....
        /*0b08*/ 	.word	0x00000680
        /*0b0c*/ 	.word	0x000000ff
        /*0b10*/ 	.word	0x00032490
        /*0b14*/ 	.short	0x0100
        /*0b16*/ 	.byte	0x08
	.zero		1


	//   ....[16]....
        /*0b18*/ 	.word	0x00000690
        /*0b1c*/ 	.word	0x000000ff
        /*0b20*/ 	.word	0x000324a0
        /*0b24*/ 	.short	0x0100
        /*0b26*/ 	.byte	0x08
	.zero		1


	//   ....[17]....
        /*0b28*/ 	.word	0x000006a0
        /*0b2c*/ 	.word	0x000000ff
        /*0b30*/ 	.word	0x00032498
        /*0b34*/ 	.short	0x0100
        /*0b36*/ 	.byte	0x08
	.zero		1


	//   ....[18]....
        /*0b38*/ 	.word	0x000006b0
        /*0b3c*/ 	.word	0x000000ff
        /*0b40*/ 	.word	0x000324a8
        /*0b44*/ 	.short	0x0100
        /*0b46*/ 	.byte	0x08
	.zero		1


	//   ....[19]....
        /*0b48*/ 	.word	0x000007f0
        /*0b4c*/ 	.word	0x000000ff
        /*0b50*/ 	.word	0x000324b0
        /*0b54*/ 	.short	0x0100
        /*0b56*/ 	.byte	0x08
	.zero		1


	//   ....[20]....
        /*0b58*/ 	.word	0x00000800
        /*0b5c*/ 	.word	0x000000ff
        /*0b60*/ 	.word	0x000324c0
        /*0b64*/ 	.short	0x0100
        /*0b66*/ 	.byte	0x08
	.zero		1


	//   ....[21]....
        /*0b68*/ 	.word	0x00000810
        /*0b6c*/ 	.word	0x000000ff
        /*0b70*/ 	.word	0x000324b8
        /*0b74*/ 	.short	0x0100
        /*0b76*/ 	.byte	0x08
	.zero		1


	//   ....[22]....
        /*0b78*/ 	.word	0x00000820
        /*0b7c*/ 	.word	0x000000ff
        /*0b80*/ 	.word	0x000324c8
        /*0b84*/ 	.short	0x0100
        /*0b86*/ 	.byte	0x08
	.zero		1


	//   ....[23]....
        /*0b88*/ 	.word	0x00002860
        /*0b8c*/ 	.word	0x000000ff
        /*0b90*/ 	.word	0x00032400
        /*0b94*/ 	.short	0x010a
        /*0b96*/ 	.byte	0x2a
	.zero		1


	//   ....[24]....
        /*0b98*/ 	.word	0x00002cb0
        /*0b9c*/ 	.word	0x00000014
        /*0ba0*/ 	.word	0x00000000
        /*0ba4*/ 	.short	0x010a
        /*0ba6*/ 	.byte	0x3f
	.zero		1


	//   ....[25]....
        /*0ba8*/ 	.word	0x00002d10
        /*0bac*/ 	.word	0x00000014
        /*0bb0*/ 	.word	0x00000000
        /*0bb4*/ 	.short	0x010a
        /*0bb6*/ 	.byte	0x3f
	.zero		1


	//   ....[26]....
        /*0bb8*/ 	.word	0x000030c0
        /*0bbc*/ 	.word	0x000000ff
        /*0bc0*/ 	.word	0x00032410
        /*0bc4*/ 	.short	0x010a
        /*0bc6*/ 	.byte	0x2a
	.zero		1


	//   ....[27]....
        /*0bc8*/ 	.word	0x000031c0
        /*0bcc*/ 	.word	0x00000008
        /*0bd0*/ 	.word	0x00000000
        /*0bd4*/ 	.short	0x010a
        /*0bd6*/ 	.byte	0x3f
	.zero		1


	//   ....[28]....
        /*0bd8*/ 	.word	0x00003220
        /*0bdc*/ 	.word	0x00000008
        /*0be0*/ 	.word	0x00000000
        /*0be4*/ 	.short	0x010a
        /*0be6*/ 	.byte	0x3f
	.zero		1


	//   ....[29]....
        /*0be8*/ 	.word	0x00003f60
        /*0bec*/ 	.word	0x00000006
        /*0bf0*/ 	.word	0x00000000
        /*0bf4*/ 	.short	0x0101
        /*0bf6*/ 	.byte	0x3f
	.zero		1


	//   ....[30]....
        /*0bf8*/ 	.word	0x00009890
        /*0bfc*/ 	.word	0x00000000
        /*0c00*/ 	.word	0x00000000
        /*0c04*/ 	.short	0x0101
        /*0c06*/ 	.byte	0x3f
	.zero		1


	//   ....[31]....
        /*0c08*/ 	.word	0x00009fc0
        /*0c0c*/ 	.word	0x00000004
        /*0c10*/ 	.word	0x00000000
        /*0c14*/ 	.short	0x010a
        /*0c16*/ 	.byte	0x3f
	.zero		1


	//   ....[32]....
        /*0c18*/ 	.word	0x0000a060
        /*0c1c*/ 	.word	0x00000006
        /*0c20*/ 	.word	0x00000000
        /*0c24*/ 	.short	0x010a
        /*0c26*/ 	.byte	0x3f
	.zero		1


	//   ....[33]....
        /*0c28*/ 	.word	0x0000a470
        /*0c2c*/ 	.word	0x00000003
        /*0c30*/ 	.word	0x00000000
        /*0c34*/ 	.short	0x010a
        /*0c36*/ 	.byte	0x3f
	.zero		1


	//   ....[34]....
        /*0c38*/ 	.word	0x0000a540
        /*0c3c*/ 	.word	0x00000012
        /*0c40*/ 	.word	0x00000000
        /*0c44*/ 	.short	0x010a
        /*0c46*/ 	.byte	0x3f
	.zero		1


	//   ....[35]....
        /*0c48*/ 	.word	0x0000b280
        /*0c4c*/ 	.word	0x00000003
        /*0c50*/ 	.word	0x00000000
        /*0c54*/ 	.short	0x0101
        /*0c56*/ 	.byte	0x3f
	.zero		1


	//   ....[36]....
        /*0c58*/ 	.word	0x00013bf0
        /*0c5c*/ 	.word	0x00000000
        /*0c60*/ 	.word	0x00000000
        /*0c64*/ 	.short	0x0101
        /*0c66*/ 	.byte	0x3f
	.zero		1


	//   ....[37]....
        /*0c68*/ 	.word	0x00013df0
        /*0c6c*/ 	.word	0x00000007
        /*0c70*/ 	.word	0x00000000
        /*0c74*/ 	.short	0x010a
        /*0c76*/ 	.byte	0x3f
	.zero		1


	//   ....[38]....
        /*0c78*/ 	.word	0x00013ea0
        /*0c7c*/ 	.word	0x00000000
        /*0c80*/ 	.word	0x00000000
        /*0c84*/ 	.short	0x010a
        /*0c86*/ 	.byte	0x3f
	.zero		1


	//   ....[39]....
        /*0c88*/ 	.word	0x000142d0
        /*0c8c*/ 	.word	0x00000007
        /*0c90*/ 	.word	0x00000000
        /*0c94*/ 	.short	0x010a
        /*0c96*/ 	.byte	0x3f
	.zero		1


	//   ....[40]....
        /*0c98*/ 	.word	0x000143d0
        /*0c9c*/ 	.word	0x00000007
        /*0ca0*/ 	.word	0x00000000
        /*0ca4*/ 	.short	0x010a
        /*0ca6*/ 	.byte	0x3f
	.zero		1


	//   ....[41]....
        /*0ca8*/ 	.word	0x00015110
        /*0cac*/ 	.word	0x00000004
        /*0cb0*/ 	.word	0x00000000
        /*0cb4*/ 	.short	0x0101
        /*0cb6*/ 	.byte	0x3f
	.zero		1


	//   ....[42]....
        /*0cb8*/ 	.word	0x0001eef0
        /*0cbc*/ 	.word	0x00000007
        /*0cc0*/ 	.word	0x00000000
        /*0cc4*/ 	.short	0x0101
        /*0cc6*/ 	.byte	0x3f
	.zero		1


	//   ....[43]....
        /*0cc8*/ 	.word	0x00021be0
        /*0ccc*/ 	.word	0x000000ff
        /*0cd0*/ 	.word	0x00000000
        /*0cd4*/ 	.short	0x0101
        /*0cd6*/ 	.byte	0x04
	.zero		1


	//   ....[44]....
        /*0cd8*/ 	.word	0x00024ec0
        /*0cdc*/ 	.word	0x00000011
        /*0ce0*/ 	.word	0x00032440
        /*0ce4*/ 	.short	0x010a
        /*0ce6*/ 	.byte	0x3f
	.zero		1


	//   ....[45]....
        /*0ce8*/ 	.word	0x00025520
        /*0cec*/ 	.word	0x00000011
        /*0cf0*/ 	.word	0x00032430
        /*0cf4*/ 	.short	0x0107
        /*0cf6*/ 	.byte	0x3f
	.zero		1


	//   ....[46]....
        /*0cf8*/ 	.word	0x000255f0
        /*0cfc*/ 	.word	0x00000011
        /*0d00*/ 	.word	0x00032430
        /*0d04*/ 	.short	0x0101
        /*0d06*/ 	.byte	0x3f
	.zero		1


	//   ....[47]....
        /*0d08*/ 	.word	0x00026150
        /*0d0c*/ 	.word	0x00000016
        /*0d10*/ 	.word	0x00032400
        /*0d14*/ 	.short	0x0107
        /*0d16*/ 	.byte	0x3f
	.zero		1


	//   ....[48]....
        /*0d18*/ 	.word	0x000261e0
        /*0d1c*/ 	.word	0x00000016
        /*0d20*/ 	.word	0x00032400
        /*0d24*/ 	.short	0x0101
        /*0d26*/ 	.byte	0x3f
	.zero		1


	//   ....[49]....
        /*0d28*/ 	.word	0x00026c70
        /*0d2c*/ 	.word	0x00000016
        /*0d30*/ 	.word	0x00032410
        /*0d34*/ 	.short	0x0107
        /*0d36*/ 	.byte	0x3f
	.zero		1


	//   ....[50]....
        /*0d38*/ 	.word	0x00026d70
        /*0d3c*/ 	.word	0x00000016
        /*0d40*/ 	.word	0x00032410
        /*0d44*/ 	.short	0x0101
        /*0d46*/ 	.byte	0x3f
	.zero		1


	//   ....[51]....
        /*0d48*/ 	.word	0x00026d90
        /*0d4c*/ 	.word	0x00000016
        /*0d50*/ 	.word	0x00032420
        /*0d54*/ 	.short	0x010a
        /*0d56*/ 	.byte	0x3f
	.zero		1


	//   ....[52]....
        /*0d58*/ 	.word	0x00026e10
        /*0d5c*/ 	.word	0x00000011
        /*0d60*/ 	.word	0x00032460
        /*0d64*/ 	.short	0x010a
        /*0d66*/ 	.byte	0x3f
	.zero		1


	//   ....[53]....
        /*0d68*/ 	.word	0x000275a0
        /*0d6c*/ 	.word	0x00000011
        /*0d70*/ 	.word	0x00032450
        /*0d74*/ 	.short	0x0107
        /*0d76*/ 	.byte	0x3f
	.zero		1


	//   ....[54]....
        /*0d78*/ 	.word	0x00027660
        /*0d7c*/ 	.word	0x00000011
        /*0d80*/ 	.word	0x00032450
        /*0d84*/ 	.short	0x0101
        /*0d86*/ 	.byte	0x3f
	.zero		1


	//   ....[55]....
        /*0d88*/ 	.word	0x00027990
        /*0d8c*/ 	.word	0x00000006
        /*0d90*/ 	.word	0x00032440
        /*0d94*/ 	.short	0x010a
        /*0d96*/ 	.byte	0x3f
	.zero		1


	//   ....[56]....
        /*0d98*/ 	.word	0x00027d70
        /*0d9c*/ 	.word	0x00000006
        /*0da0*/ 	.word	0x00032430
        /*0da4*/ 	.short	0x0107
        /*0da6*/ 	.byte	0x3f
	.zero		1


	//   ....[57]....
        /*0da8*/ 	.word	0x00027e20
        /*0dac*/ 	.word	0x00000006
        /*0db0*/ 	.word	0x00032430
        /*0db4*/ 	.short	0x0101
        /*0db6*/ 	.byte	0x3f
	.zero		1


	//   ....[58]....
        /*0db8*/ 	.word	0x00027e50
        /*0dbc*/ 	.word	0x00000006
        /*0dc0*/ 	.word	0x00032460
        /*0dc4*/ 	.short	0x010a
        /*0dc6*/ 	.byte	0x3f
	.zero		1


	//   ....[59]....
        /*0dc8*/ 	.word	0x00028370
        /*0dcc*/ 	.word	0x00000006
        /*0dd0*/ 	.word	0x00032450
        /*0dd4*/ 	.short	0x0107
        /*0dd6*/ 	.byte	0x3f
	.zero		1


	//   ....[60]....
        /*0dd8*/ 	.word	0x00028420
        /*0ddc*/ 	.word	0x00000006
        /*0de0*/ 	.word	0x00032450
        /*0de4*/ 	.short	0x0101
        /*0de6*/ 	.byte	0x3f
	.zero		1


	//   ....[61]....
        /*0de8*/ 	.word	0x00029290
        /*0dec*/ 	.word	0x00000007
        /*0df0*/ 	.word	0x00032420
        /*0df4*/ 	.short	0x010a
        /*0df6*/ 	.byte	0x3f
	.zero		1


	//   ....[62]....
        /*0df8*/ 	.word	0x00029430
        /*0dfc*/ 	.word	0x00000005
        /*0e00*/ 	.word	0x00032440
        /*0e04*/ 	.short	0x010a
        /*0e06*/ 	.byte	0x3f
	.zero		1


	//   ....[63]....
        /*0e08*/ 	.word	0x000294d0
        /*0e0c*/ 	.word	0x00000003
        /*0e10*/ 	.word	0x00032440
        /*0e14*/ 	.short	0x010a
        /*0e16*/ 	.byte	0x3f
	.zero		1


	//   ....[64]....
        /*0e18*/ 	.word	0x00029510
        /*0e1c*/ 	.word	0x00000005
        /*0e20*/ 	.word	0x00032460
        /*0e24*/ 	.short	0x010a
        /*0e26*/ 	.byte	0x3f
	.zero		1


	//   ....[65]....
        /*0e28*/ 	.word	0x00029550
        /*0e2c*/ 	.word	0x00000003
        /*0e30*/ 	.word	0x00032460
        /*0e34*/ 	.short	0x010a
        /*0e36*/ 	.byte	0x3f
	.zero		1


	//   ....[66]....
        /*0e38*/ 	.word	0x000295c0
        /*0e3c*/ 	.word	0x00000009
        /*0e40*/ 	.word	0x00032400
        /*0e44*/ 	.short	0x010a
        /*0e46*/ 	.byte	0x3f
	.zero		1


	//   ....[67]....
        /*0e48*/ 	.word	0x00029610
        /*0e4c*/ 	.word	0x00000014
        /*0e50*/ 	.word	0x00000000
        /*0e54*/ 	.short	0x010a
        /*0e56*/ 	.byte	0x3f
	.zero		1


	//   ....[68]....
        /*0e58*/ 	.word	0x00029670
        /*0e5c*/ 	.word	0x00000009
        /*0e60*/ 	.word	0x00032410
        /*0e64*/ 	.short	0x010a
        /*0e66*/ 	.byte	0x3f
	.zero		1


	//   ....[69]....
        /*0e68*/ 	.word	0x000296c0
        /*0e6c*/ 	.word	0x00000008
        /*0e70*/ 	.word	0x00000000
        /*0e74*/ 	.short	0x010a
        /*0e76*/ 	.byte	0x3f
	.zero		1


	//   ....[70]....
        /*0e78*/ 	.word	0x00029710
        /*0e7c*/ 	.word	0x00000006
        /*0e80*/ 	.word	0x00000000
        /*0e84*/ 	.short	0x010a
        /*0e86*/ 	.byte	0x3f
	.zero		1


	//   ....[71]....
        /*0e88*/ 	.word	0x00029760
        /*0e8c*/ 	.word	0x00000012
        /*0e90*/ 	.word	0x00000000
        /*0e94*/ 	.short	0x010a
        /*0e96*/ 	.byte	0x3f
	.zero		1


	//   ....[72]....
        /*0e98*/ 	.word	0x000297b0
        /*0e9c*/ 	.word	0x00000000
        /*0ea0*/ 	.word	0x00000000
        /*0ea4*/ 	.short	0x010a
        /*0ea6*/ 	.byte	0x3f
	.zero		1


	//   ....[73]....
        /*0ea8*/ 	.word	0x00029800
        /*0eac*/ 	.word	0x00000007
        /*0eb0*/ 	.word	0x00000000
        /*0eb4*/ 	.short	0x010a
        /*0eb6*/ 	.byte	0x3f
	.zero		1


	//   ....[74]....
        /*0eb8*/ 	.word	0x00029920
        /*0ebc*/ 	.word	0x00000011
        /*0ec0*/ 	.word	0x00032440
        /*0ec4*/ 	.short	0x010a
        /*0ec6*/ 	.byte	0x3f
	.zero		1


	//   ....[75]....
        /*0ec8*/ 	.word	0x0002b6f0
        /*0ecc*/ 	.word	0x00000016
        /*0ed0*/ 	.word	0x00032420
        /*0ed4*/ 	.short	0x010a
        /*0ed6*/ 	.byte	0x3f
	.zero		1


	//   ....[76]....
        /*0ed8*/ 	.word	0x0002b740
        /*0edc*/ 	.word	0x00000011
        /*0ee0*/ 	.word	0x00032460
        /*0ee4*/ 	.short	0x010a
        /*0ee6*/ 	.byte	0x3f
	.zero		1


	//   ....[77]....
        /*0ee8*/ 	.word	0x0002c090
        /*0eec*/ 	.word	0x00000006
        /*0ef0*/ 	.word	0x00032440
        /*0ef4*/ 	.short	0x010a
        /*0ef6*/ 	.byte	0x3f
	.zero		1


	//   ....[78]....
        /*0ef8*/ 	.word	0x0002c770
        /*0efc*/ 	.word	0x00000006
        /*0f00*/ 	.word	0x00032460
        /*0f04*/ 	.short	0x010a
        /*0f06*/ 	.byte	0x3f
	.zero		1


	//   ....[79]....
        /*0f08*/ 	.word	0x0002d810
        /*0f0c*/ 	.word	0x00000007
        /*0f10*/ 	.word	0x00032420
        /*0f14*/ 	.short	0x010a
        /*0f16*/ 	.byte	0x3f
	.zero		1


	//   ....[80]....
        /*0f18*/ 	.word	0x0002d9b0
        /*0f1c*/ 	.word	0x00000005
        /*0f20*/ 	.word	0x00032440
        /*0f24*/ 	.short	0x010a
        /*0f26*/ 	.byte	0x3f
	.zero		1


	//   ....[81]....
        /*0f28*/ 	.word	0x0002da00
        /*0f2c*/ 	.word	0x00000003
        /*0f30*/ 	.word	0x00032440
        /*0f34*/ 	.short	0x010a
        /*0f36*/ 	.byte	0x3f
	.zero		1


	//   ....[82]....
        /*0f38*/ 	.word	0x0002da50
        /*0f3c*/ 	.word	0x00000005
        /*0f40*/ 	.word	0x00032460
        /*0f44*/ 	.short	0x010a
        /*0f46*/ 	.byte	0x3f
	.zero		1


	//   ....[83]....
        /*0f48*/ 	.word	0x0002ddf0
        /*0f4c*/ 	.word	0x0000000c
        /*0f50*/ 	.word	0x00000000
        /*0f54*/ 	.short	0x010a
        /*0f56*/ 	.byte	0x3f
	.zero		1


	//   ....[84]....
        /*0f58*/ 	.word	0x0002df30
        /*0f5c*/ 	.word	0x00000002
        /*0f60*/ 	.word	0x00000000
        /*0f64*/ 	.short	0x010a
        /*0f66*/ 	.byte	0x3f
	.zero		1


	//   ....[85]....
        /*0f68*/ 	.word	0x0002e590
        /*0f6c*/ 	.word	0x0000000b
        /*0f70*/ 	.word	0x00000000
        /*0f74*/ 	.short	0x010a
        /*0f76*/ 	.byte	0x3f
	.zero		1


	//   ....[86]....
        /*0f78*/ 	.word	0x0002e6d0
        /*0f7c*/ 	.word	0x00000008
        /*0f80*/ 	.word	0x00000000
        /*0f84*/ 	.short	0x010a
        /*0f86*/ 	.byte	0x3f
	.zero		1


	//   ....[87]....
        /*0f88*/ 	.word	0x0002f9c0
        /*0f8c*/ 	.word	0x00000007
        /*0f90*/ 	.word	0x00000000
        /*0f94*/ 	.short	0x0101
        /*0f96*/ 	.byte	0x3f
	.zero		1


	//   ....[88]....
        /*0f98*/ 	.word	0x00049770
        /*0f9c*/ 	.word	0x00000000
        /*0fa0*/ 	.word	0x00000000
        /*0fa4*/ 	.short	0x0101
        /*0fa6*/ 	.byte	0x3f
	.zero		1


	//   ....[89]....
        /*0fa8*/ 	.word	0x00049790
        /*0fac*/ 	.word	0x00000002
        /*0fb0*/ 	.word	0x00000000
        /*0fb4*/ 	.short	0x010a
        /*0fb6*/ 	.byte	0x3f
	.zero		1


	//   ....[90]....
        /*0fb8*/ 	.word	0x000497e0
        /*0fbc*/ 	.word	0x00000008
        /*0fc0*/ 	.word	0x00000000
        /*0fc4*/ 	.short	0x010a
        /*0fc6*/ 	.byte	0x3f
	.zero		1


	//----- nvinfo : EIATTR_NUM_MBARRIERS
	.align		4
.L_1422:
        /*0fc8*/ 	.byte	0x03, 0x38
        /*0fca*/ 	.short	0x0017


	//----- nvinfo : EIATTR_EXIT_INSTR_OFFSETS
	.align		4
        /*0fcc*/ 	.byte	0x04, 0x1c
        /*0fce*/ 	.short	(.L_1424 - .L_1423)


	//   ....[0]....
.L_1423:
        /*0fd0*/ 	.word	0x00000ac0


	//   ....[1]....
        /*0fd4*/ 	.word	0x00022f60


	//   ....[2]....
        /*0fd8*/ 	.word	0x000295a0


	//----- nvinfo : EIATTR_MAX_THREADS
	.align		4
.L_1424:
        /*0fdc*/ 	.byte	0x04, 0x05
        /*0fde*/ 	.short	(.L_1426 - .L_1425)
.L_1425:
        /*0fe0*/ 	.word	0x00000180
        /*0fe4*/ 	.word	0x00000001
        /*0fe8*/ 	.word	0x00000001


	//----- nvinfo : EIATTR_CRS_STACK_SIZE
	.align		4
.L_1426:
        /*0fec*/ 	.byte	0x04, 0x1e
        /*0fee*/ 	.short	(.L_1428 - .L_1427)
.L_1427:
        /*0ff0*/ 	.word	0x00000000


	//----- nvinfo : EIATTR_CBANK_PARAM_SIZE
	.align		4
.L_1428:
        /*0ff4*/ 	.byte	0x03, 0x19
        /*0ff6*/ 	.short	0x0bf0


	//----- nvinfo : EIATTR_PARAM_CBANK
	.align		4
        /*0ff8*/ 	.byte	0x04, 0x0a
        /*0ffa*/ 	.short	(.L_1430 - .L_1429)
	.align		4
.L_1429:
        /*0ffc*/ 	.word	index@(.nv.constant0._ZN7cutlass13device_kernelIN5flash11enable_sm90INS1_16FlashAttnFwdSm90INS1_25CollectiveMainloopFwdSm90ILi2EN4cute5tupleIJNS5_1CILi1EEES8_S8_EEENS6_IJNS7_ILi128EEENS7_ILi96EEENS7_ILi64EEEEEELi256ENS_6half_tEfNS_4arch4Sm90ELb0ELb1ELb1ELb1ELb1ELb0ELb1ELb1ELb0ELb1ELb0ELb0EEENS1_21CollectiveEpilogueFwdINS6_IJSA_NS7_ILi256EEESB_EEES9_SE_SG_Li256ELb1ELb1ELb0ELb0EEENS1_36VarlenDynamicPersistentTileSchedulerILi128ELi96ELi256ELi128ELb0ELb1ELb1ELb1ELb0ELb1EEEEEEEEEvNT_6ParamsE)
        /*1000*/ 	.short	0x0210
        /*1002*/ 	.short	0x0bf0


	//----- nvinfo : EIATTR_SW_WAR
	.align		4
.L_1430:
        /*1004*/ 	.byte	0x04, 0x36
        /*1006*/ 	.short	(.L_1432 - .L_1431)
.L_1431:
        /*1008*/ 	.word	0x00000008
.L_1432:


//--------------------- .nv.info._ZN7cutlass13device_kernelIN5flash11enable_sm90INS1_16FlashAttnFwdSm90INS1_25CollectiveMainloopFwdSm90ILi2EN4cute5tupleIJNS5_1CILi1EEES8_S8_EEENS6_IJNS7_ILi128EEENS7_ILi96EEENS7_ILi64EEEEEELi256ENS_6half_tEfNS_4arch4Sm90ELb0ELb1ELb1ELb1ELb1ELb1ELb1ELb1ELb0ELb1ELb0ELb0EEENS1_21CollectiveEpilogueFwdINS6_IJSA_NS7_ILi256EEESB_EEES9_SE_SG_Li256ELb1ELb1ELb0ELb0EEENS1_36VarlenDynamicPersistentTileSchedulerILi128ELi96ELi256ELi128ELb0ELb1ELb1ELb1ELb0ELb1EEEEEEEEEvNT_6ParamsE --------------------------
	.section	.nv.info._ZN7cutlass13device_kernelIN5flash11enable_sm90INS1_16FlashAttnFwdSm90INS1_25CollectiveMainloopFwdSm90ILi2EN4cute5tupleIJNS5_1CILi1EEES8_S8_EEENS6_IJNS7_ILi128EEENS7_ILi96EEENS7_ILi64EEEEEELi256ENS_6half_tEfNS_4arch4Sm90ELb0ELb1ELb1ELb1ELb1ELb1ELb1ELb1ELb0ELb1ELb0ELb0EEENS1_21CollectiveEpilogueFwdINS6_IJSA_NS7_ILi256EEESB_EEES9_SE_SG_Li256ELb1ELb1ELb0ELb0EEENS1_36VarlenDynamicPersistentTileSchedulerILi128ELi96ELi256ELi128ELb0ELb1ELb1ELb1ELb0ELb1EEEEEEEEEvNT_6ParamsE,"",@"SHT_CUDA_INFO"
	.sectionflags	@""
	.align	4


	//----- nvinfo : EIATTR_CUDA_API_VERSION
	.align		4
        /*0000*/ 	.byte	0x04, 0x37
        /*0002*/ 	.short	(.L_1434 - .L_1433)
.L_1433:
        /*0004*/ 	.word	0x00000082


	//----- nvinfo : EIATTR_KPARAM_INFO
	.align		4
.L_1434:
        /*0008*/ 	.byte	0x04, 0x17
        /*000a*/ 	.short	(.L_1436 - .L_1435)
.L_1435:
        /*000c*/ 	.word	0x00000000
        /*0010*/ 	.short	0x0000
        /*0012*/ 	.short	0x0070
        /*0014*/ 	.byte	0x00, 0xf0, 0x01, 0x2e


	//----- nvinfo : EIATTR_SPARSE_MMA_MASK
	.align		4
.L_1436:
        /*0018*/ 	.byte	0x03, 0x50
        /*001a*/ 	.short	0x0000


	//----- nvinfo : EIATTR_MAXREG_COUNT
	.align		4
        /*001c*/ 	.byte	0x03, 0x1b
        /*001e*/ 	.short	0x00a8


	//----- nvinfo : EIATTR_NUM_BARRIERS
	.align		4
        /*0020*/ 	.byte	0x02, 0x4c
        /*0022*/ 	.byte	0x10
	.zero		1


	//----- nvinfo : EIATTR_EXTERNS
	.align		4
        /*0024*/ 	.byte	0x04, 0x0f
        /*0026*/ 	.short	(.L_1438 - .L_1437)


	//   ....[0]....
	.align		4
.L_1437:
        /*0028*/ 	.word	index@(__assertfail)


	//----- nvinfo : EIATTR_ANNOTATIONS
	.align		4
.L_1438:
        /*002c*/ 	.byte	0x04, 0x55
        /*002e*/ 	.short	(.L_1440 - .L_1439)


	//   ....[0]....
.L_1439:
        /* <DEDUP_REMOVED lines=45> */


	//----- nvinfo : EIATTR_MERCURY_ISA_VERSION
	.align		4
.L_1440:
        /*02f0*/ 	.byte	0x03, 0x5f
        /*02f2*/ 	.short	0x0101


	//----- nvinfo : EIATTR_UNUSED_LOAD_BYTE_OFFSET
	.align		4
        /*02f4*/ 	.byte	0x04, 0x44
        /*02f6*/ 	.short	(.L_1442 - .L_1441)


	//   ....[0]....
.L_1441:
        /*02f8*/ 	.word	0x00000b70
        /*02fc*/ 	.word	0x0000fff0


	//   ....[1]....
        /*0300*/ 	.word	0x0002c310
        /*0304*/ 	.word	0x0000fff0


	//----- nvinfo : EIATTR_INT_WARP_WIDE_INSTR_OFFSETS
	.align		4
.L_1442:
        /*0308*/ 	.byte	0x04, 0x31
        /*030a*/ 	.short	(.L_1444 - .L_1443)


	//   ....[0]....
.L_1443:
        /*030c*/ 	.word	0x00000180


	//   ....[1]....
        /*0310*/ 	.word	0x000001c0


	//   ....[2]....
        /*0314*/ 	.word	0x00000230


	//   ....[3]....
        /*0318*/ 	.word	0x00000240


	//   ....[4]....
        /*031c*/ 	.word	0x00031fd0


	//   ....[5]....
        /*0320*/ 	.word	0x00032060


	//   ....[6]....
        /*0324*/ 	.word	0x00036040


	//   ....[7]....
        /*0328*/ 	.word	0x000360d0


	//----- nvinfo : EIATTR_COOP_GROUP_MASK_REGIDS
	.align		4
.L_1444:
        /*032c*/ 	.byte	0x04, 0x29
        /*032e*/ 	.short	(.L_1446 - .L_1445)


	//   ....[0]....
.L_1445:
        /*0330*/ 	.word	0xffffffff


	//   ....[1]....
        /*0334*/ 	.word	0xffffffff


	//   ....[2]....
        /*0338*/ 	.word	0xffffffff


	//   ....[3]....
        /*033c*/ 	.word	0xffffffff


	//   ....[4]....
        /*0340*/ 	.word	0xffffffff


	//   ....[5]....
        /*0344*/ 	.word	0xffffffff


	//   ....[6]....
        /*0348*/ 	.word	0xffffffff


	//   ....[7]....
        /*034c*/ 	.word	0xffffffff


	//   ....[8]....
        /*0350*/ 	.word	0xffffffff


	//   ....[9]....
        /*0354*/ 	.word	0xffffffff


	//   ....[10]....
        /*0358*/ 	.word	0xffffffff


	//   ....[11]....
        /*035c*/ 	.word	0xffffffff


	//   ....[12]....
        /*0360*/ 	.word	0xffffffff


	//   ....[13]....
        /*0364*/ 	.word	0xffffffff


	//   ....[14]....
        /*0368*/ 	.word	0xffffffff


	//   ....[15]....
        /*036c*/ 	.word	0xffffffff


	//   ....[16]....
        /*0370*/ 	.word	0xffffffff


	//   ....[17]....
        /*0374*/ 	.word	0xffffffff


	//   ....[18]....
        /*0378*/ 	.word	0xffffffff


	//   ....[19]....
        /*037c*/ 	.word	0xffffffff


	//   ....[20]....
        /*0380*/ 	.word	0xffffffff


	//   ....[21]....
        /*0384*/ 	.word	0xffffffff


	//   ....[22]....
        /*0388*/ 	.word	0xffffffff


	//   ....[23]....
        /*038c*/ 	.word	0xffffffff


	//   ....[24]....
        /*0390*/ 	.word	0xffffffff


	//   ....[25]....
        /*0394*/ 	.word	0xffffffff


	//   ....[26]....
        /*0398*/ 	.word	0xffffffff


	//   ....[27]....
        /*039c*/ 	.word	0xffffffff


	//   ....[28]....
        /*03a0*/ 	.word	0xffffffff


	//   ....[29]....
        /*03a4*/ 	.word	0xffffffff


	//   ....[30]....
        /*03a8*/ 	.word	0xffffffff


	//   ....[31]....
        /*03ac*/ 	.word	0xffffffff


	//   ....[32]....
        /*03b0*/ 	.word	0xffffffff


	//   ....[33]....
        /*03b4*/ 	.word	0xffffffff


	//   ....[34]....
        /*03b8*/ 	.word	0xffffffff


	//   ....[35]....
        /*03bc*/ 	.word	0xffffffff


	//   ....[36]....
        /*03c0*/ 	.word	0xffffffff


	//   ....[37]....
        /*03c4*/ 	.word	0xffffffff


	//   ....[38]....
        /*03c8*/ 	.word	0xffffffff


	//   ....[39]....
        /*03cc*/ 	.word	0xffffffff


	//   ....[40]....
        /*03d0*/ 	.word	0xffffffff


	//   ....[41]....
        /*03d4*/ 	.word	0xffffffff


	//   ....[42]....
        /*03d8*/ 	.word	0xffffffff


	//   ....[43]....
        /*03dc*/ 	.word	0xffffffff


	//   ....[44]....
        /*03e0*/ 	.word	0xffffffff


	//   ....[45]....
        /*03e4*/ 	.word	0xffffffff


	//   ....[46]....
        /*03e8*/ 	.word	0xffffffff


	//   ....[47]....
        /*03ec*/ 	.word	0xffffffff


	//   ....[48]....
        /*03f0*/ 	.word	0xffffffff


	//   ....[49]....
        /*03f4*/ 	.word	0xffffffff


	//   ....[50]....
        /*03f8*/ 	.word	0xffffffff


	//   ....[51]....
        /*03fc*/ 	.word	0xffffffff


	//   ....[52]....
        /*0400*/ 	.word	0xffffffff


	//   ....[53]....
        /*0404*/ 	.word	0xffffffff


	//   ....[54]....
        /*0408*/ 	.word	0xffffffff


	//   ....[55]....
        /*040c*/ 	.word	0xffffffff


	//   ....[56]....
        /*0410*/ 	.word	0xffffffff


	//   ....[57]....
        /*0414*/ 	.word	0xffffffff


	//   ....[58]....
        /*0418*/ 	.word	0xffffffff


	//   ....[59]....
        /*041c*/ 	.word	0xffffffff


	//   ....[60]....
        /*0420*/ 	.word	0xffffffff


	//   ....[61]....
        /*0424*/ 	.word	0xffffffff


	//   ....[62]....
        /*0428*/ 	.word	0xffffffff


	//   ....[63]....
        /*042c*/ 	.word	0xffffffff


	//   ....[64]....
        /*0430*/ 	.word	0xffffffff


	//   ....[65]....
        /*0434*/ 	.word	0xffffffff


	//   ....[66]....
        /*0438*/ 	.word	0xffffffff


	//   ....[67]....
        /*043c*/ 	.word	0xffffffff


	//   ....[68]....
        /*0440*/ 	.word	0xffffffff


	//   ....[69]....
        /*0444*/ 	.word	0xffffffff


	//   ....[70]....
        /*0448*/ 	.word	0xffffffff


	//   ....[71]....
        /*044c*/ 	.word	0xffffffff


	//   ....[72]....
        /*0450*/ 	.word	0xffffffff


	//   ....[73]....
        /*0454*/ 	.word	0xffffffff


	//   ....[74]....
        /*0458*/ 	.word	0xffffffff


	//   ....[75]....
        /*045c*/ 	.word	0xffffffff


	//   ....[76]....
        /*0460*/ 	.word	0xffffffff


	//   ....[77]....
        /*0464*/ 	.word	0xffffffff


	//   ....[78]....
        /*0468*/ 	.word	0xffffffff


	//   ....[79]....
        /*046c*/ 	.word	0xffffffff


	//   ....[80]....
        /*0470*/ 	.word	0xffffffff


	//   ....[81]....
        /*0474*/ 	.word	0xffffffff


	//   ....[82]....
        /*0478*/ 	.word	0xffffffff


	//   ....[83]....
        /*047c*/ 	.word	0xffffffff


	//   ....[84]....
        /*0480*/ 	.word	0xffffffff


	//   ....[85]....
        /*0484*/ 	.word	0xffffffff


	//   ....[86]....
        /*0488*/ 	.word	0xffffffff


	//   ....[87]....
        /*048c*/ 	.word	0xffffffff


	//   ....[88]....
        /*0490*/ 	.word	0xffffffff


	//   ....[89]....
        /*0494*/ 	.word	0xffffffff


	//   ....[90]....
        /*0498*/ 	.word	0xffffffff


	//   ....[91]....
        /*049c*/ 	.word	0xffffffff


	//   ....[92]....
        /*04a0*/ 	.word	0xffffffff


	//   ....[93]....
        /*04a4*/ 	.word	0xffffffff


	//   ....[94]....
        /*04a8*/ 	.word	0xffffffff


	//   ....[95]....
        /*04ac*/ 	.word	0xffffffff


	//   ....[96]....
        /*04b0*/ 	.word	0xffffffff


	//   ....[97]....
        /*04b4*/ 	.word	0xffffffff


	//   ....[98]....
        /*04b8*/ 	.word	0xffffffff


	//   ....[99]....
        /*04bc*/ 	.word	0xffffffff


	//   ....[100]....
        /*04c0*/ 	.word	0xffffffff


	//   ....[101]....
        /*04c4*/ 	.word	0xffffffff


	//   ....[102]....
        /*04c8*/ 	.word	0xffffffff


	//   ....[103]....
        /*04cc*/ 	.word	0xffffffff


	//   ....[104]....
        /*04d0*/ 	.word	0xffffffff


	//   ....[105]....
        /*04d4*/ 	.word	0xffffffff


	//   ....[106]....
        /*04d8*/ 	.word	0xffffffff


	//   ....[107]....
        /*04dc*/ 	.word	0xffffffff


	//   ....[108]....
        /*04e0*/ 	.word	0xffffffff


	//   ....[109]....
        /*04e4*/ 	.word	0xffffffff


	//   ....[110]....
        /*04e8*/ 	.word	0xffffffff


	//   ....[111]....
        /*04ec*/ 	.word	0xffffffff


	//   ....[112]....
        /*04f0*/ 	.word	0xffffffff


	//   ....[113]....
        /*04f4*/ 	.word	0xffffffff


	//   ....[114]....
        /*04f8*/ 	.word	0xffffffff


	//   ....[115]....
        /*04fc*/ 	.word	0xffffffff


	//   ....[116]....
        /*0500*/ 	.word	0xffffffff


	//   ....[117]....
        /*0504*/ 	.word	0xffffffff


	//   ....[118]....
        /*0508*/ 	.word	0xffffffff


	//   ....[119]....
        /*050c*/ 	.word	0xffffffff


	//   ....[120]....
        /*0510*/ 	.word	0xffffffff


	//   ....[121]....
        /*0514*/ 	.word	0xffffffff


	//   ....[122]....
        /*0518*/ 	.word	0xffffffff


	//   ....[123]....
        /*051c*/ 	.word	0xffffffff


	//   ....[124]....
        /*0520*/ 	.word	0xffffffff


	//   ....[125]....
        /*0524*/ 	.word	0xffffffff


	//   ....[126]....
        /*0528*/ 	.word	0xffffffff


	//   ....[127]....
        /*052c*/ 	.word	0xffffffff


	//   ....[128]....
        /*0530*/ 	.word	0xffffffff


	//   ....[129]....
        /*0534*/ 	.word	0xffffffff


	//   ....[130]....
        /*0538*/ 	.word	0xffffffff


	//   ....[131]....
        /*053c*/ 	.word	0xffffffff


	//   ....[132]....
        /*0540*/ 	.word	0xffffffff


	//   ....[133]....
        /*0544*/ 	.word	0xffffffff


	//   ....[134]....
        /*0548*/ 	.word	0xffffffff


	//   ....[135]....
        /*054c*/ 	.word	0xffffffff


	//   ....[136]....
        /*0550*/ 	.word	0xffffffff


	//   ....[137]....
        /*0554*/ 	.word	0xffffffff


	//   ....[138]....
        /*0558*/ 	.word	0xffffffff


	//   ....[139]....
        /*055c*/ 	.word	0xffffffff


	//   ....[140]....
        /*0560*/ 	.word	0xffffffff


	//   ....[141]....
        /*0564*/ 	.word	0xffffffff


	//   ....[142]....
        /*0568*/ 	.word	0xffffffff


	//   ....[143]....
        /*056c*/ 	.word	0xffffffff


	//   ....[144]....
        /*0570*/ 	.word	0xffffffff


	//   ....[145]....
        /*0574*/ 	.word	0xffffffff


	//   ....[146]....
        /*0578*/ 	.word	0xffffffff


	//   ....[147]....
        /*057c*/ 	.word	0xffffffff


	//   ....[148]....
        /*0580*/ 	.word	0xffffffff


	//   ....[149]....
        /*0584*/ 	.word	0xffffffff


	//   ....[150]....
        /*0588*/ 	.word	0xffffffff


	//   ....[151]....
        /*058c*/ 	.word	0xffffffff


	//   ....[152]....
        /*0590*/ 	.word	0xffffffff


	//   ....[153]....
        /*0594*/ 	.word	0xffffffff


	//   ....[154]....
        /*0598*/ 	.word	0xffffffff


	//   ....[155]....
        /*059c*/ 	.word	0xffffffff


	//   ....[156]....
        /*05a0*/ 	.word	0xffffffff


	//   ....[157]....
        /*05a4*/ 	.word	0xffffffff


	//   ....[158]....
        /*05a8*/ 	.word	0xffffffff


	//   ....[159]....
        /*05ac*/ 	.word	0xffffffff


	//   ....[160]....
        /*05b0*/ 	.word	0xffffffff


	//   ....[161]....
        /*05b4*/ 	.word	0xffffffff


	//   ....[162]....
        /*05b8*/ 	.word	0xffffffff


	//   ....[163]....
        /*05bc*/ 	.word	0xffffffff


	//   ....[164]....
        /*05c0*/ 	.word	0xffffffff


	//   ....[165]....
        /*05c4*/ 	.word	0xffffffff


	//   ....[166]....
        /*05c8*/ 	.word	0xffffffff


	//   ....[167]....
        /*05cc*/ 	.word	0xffffffff


	//   ....[168]....
        /*05d0*/ 	.word	0xffffffff


	//   ....[169]....
        /*05d4*/ 	.word	0xffffffff


	//   ....[170]....
        /*05d8*/ 	.word	0xffffffff


	//   ....[171]....
        /*05dc*/ 	.word	0xffffffff


	//   ....[172]....
        /*05e0*/ 	.word	0xffffffff


	//   ....[173]....
        /*05e4*/ 	.word	0xffffffff


	//   ....[174]....
        /*05e8*/ 	.word	0xffffffff


	//   ....[175]....
        /*05ec*/ 	.word	0xffffffff


	//   ....[176]....
        /*05f0*/ 	.word	0xffffffff


	//   ....[177]....
        /*05f4*/ 	.word	0xffffffff


	//   ....[178]....
        /*05f8*/ 	.word	0xffffffff


	//   ....[179]....
        /*05fc*/ 	.word	0xffffffff


	//   ....[180]....
        /*0600*/ 	.word	0xffffffff


	//   ....[181]....
        /*0604*/ 	.word	0xffffffff


	//   ....[182]....
        /*0608*/ 	.word	0xffffffff


	//   ....[183]....
        /*060c*/ 	.word	0xffffffff


	//   ....[184]....
        /*0610*/ 	.word	0xffffffff


	//   ....[185]....
        /*0614*/ 	.word	0xffffffff


	//   ....[186]....
        /*0618*/ 	.word	0xffffffff


	//   ....[187]....
        /*061c*/ 	.word	0xffffffff


	//   ....[188]....
        /*0620*/ 	.word	0xffffffff


	//   ....[189]....
        /*0624*/ 	.word	0xffffffff


	//   ....[190]....
        /*0628*/ 	.word	0xffffffff


	//   ....[191]....
        /*062c*/ 	.word	0xffffffff


	//   ....[192]....
        /*0630*/ 	.word	0xffffffff


	//   ....[193]....
        /*0634*/ 	.word	0xffffffff


	//   ....[194]....
        /*0638*/ 	.word	0xffffffff


	//   ....[195]....
        /*063c*/ 	.word	0x0500000f


	//   ....[196]....
        /*0640*/ 	.word	0x0500000f


	//   ....[197]....
        /*0644*/ 	.word	0x0500000f


	//   ....[198]....
        /*0648*/ 	.word	0x0500000f


	//   ....[199]....
        /*064c*/ 	.word	0x0500000f


	//   ....[200]....
        /*0650*/ 	.word	0x0500000f


	//   ....[201]....
        /*0654*/ 	.word	0x0500000f


	//   ....[202]....
        /*0658*/ 	.word	0x0500000f


	//   ....[203]....
        /*065c*/ 	.word	0x0500000f


	//   ....[204]....
        /*0660*/ 	.word	0x0500000f


	//   ....[205]....
        /*0664*/ 	.word	0x0500000f


	//   ....[206]....
        /*0668*/ 	.word	0x0500000f


	//   ....[207]....
        /*066c*/ 	.word	0x0500000f


	//   ....[208]....
        /*0670*/ 	.word	0x0500000f


	//   ....[209]....
        /*0674*/ 	.word	0x0500000f


	//   ....[210]....
        /*0678*/ 	.word	0x0500000f


	//   ....[211]....
        /*067c*/ 	.word	0x0500000f


	//   ....[212]....
        /*0680*/ 	.word	0x0500000f


	//   ....[213]....
        /*0684*/ 	.word	0x0500000f


	//   ....[214]....
        /*0688*/ 	.word	0x0500000f


	//   ....[215]....
        /*068c*/ 	.word	0x0500000f


	//   ....[216]....
        /*0690*/ 	.word	0x0500000f


	//   ....[217]....
        /*0694*/ 	.word	0x0500000f


	//   ....[218]....
        /*0698*/ 	.word	0x0500000f


	//   ....[219]....
        /*069c*/ 	.word	0x0500000f


	//   ....[220]....
        /*06a0*/ 	.word	0x0500000f


	//   ....[221]....
        /*06a4*/ 	.word	0x0500000f


	//   ....[222]....
        /*06a8*/ 	.word	0x0500000f


	//   ....[223]....
        /*06ac*/ 	.word	0x0500000f


	//   ....[224]....
        /*06b0*/ 	.word	0x0500000f


	//   ....[225]....
        /*06b4*/ 	.word	0x0500000f


	//   ....[226]....
        /*06b8*/ 	.word	0x0500000f


	//   ....[227]....
        /*06bc*/ 	.word	0x0500000f


	//   ....[228]....
        /*06c0*/ 	.word	0x0500000f


	//   ....[229]....
        /*06c4*/ 	.word	0x0500000f


	//   ....[230]....
        /*06c8*/ 	.word	0x0500000f


	//   ....[231]....
        /*06cc*/ 	.word	0x0500000f


	//   ....[232]....
        /*06d0*/ 	.word	0x0500000f


	//   ....[233]....
        /*06d4*/ 	.word	0x0500000f


	//   ....[234]....
        /*06d8*/ 	.word	0x0500000f


	//   ....[235]....
        /*06dc*/ 	.word	0x0500000f


	//   ....[236]....
        /*06e0*/ 	.word	0x0500000f


	//   ....[237]....
        /*06e4*/ 	.word	0x0500000f


	//   ....[238]....
        /*06e8*/ 	.word	0x0500000f


	//   ....[239]....
        /*06ec*/ 	.word	0x0500000f


	//   ....[240]....
        /*06f0*/ 	.word	0x0500000f


	//   ....[241]....
        /*06f4*/ 	.word	0x0500000f


	//   ....[242]....
        /*06f8*/ 	.word	0x0500000f


	//   ....[243]....
        /*06fc*/ 	.word	0x0500000f


	//   ....[244]....
        /*0700*/ 	.word	0x0500000f


	//   ....[245]....
        /*0704*/ 	.word	0x0500000f


	//   ....[246]....
        /*0708*/ 	.word	0x0500000f


	//   ....[247]....
        /*070c*/ 	.word	0x0500000f


	//   ....[248]....
        /*0710*/ 	.word	0x0500000f


	//   ....[249]....
        /*0714*/ 	.word	0x0500000f


	//   ....[250]....
        /*0718*/ 	.word	0x0500000f


	//   ....[251]....
        /*071c*/ 	.word	0x0500000f


	//   ....[252]....
        /*0720*/ 	.word	0x0500000f


	//   ....[253]....
        /*0724*/ 	.word	0x0500000f


	//   ....[254]....
        /*0728*/ 	.word	0x0500000f


	//   ....[255]....
        /*072c*/ 	.word	0x0500000f


	//   ....[0]....
        /*0730*/ 	.word	0x0500000f


	//   ....[1]....
        /*0734*/ 	.word	0x0500000f


	//   ....[2]....
        /*0738*/ 	.word	0x0500000f


	//   ....[3]....
        /*073c*/ 	.word	0x0500000f


	//   ....[4]....
        /*0740*/ 	.word	0x0500000f


	//   ....[5]....
        /*0744*/ 	.word	0x0500000f


	//   ....[6]....
        /*0748*/ 	.word	0x0500000f


	//   ....[7]....
        /*074c*/ 	.word	0x0500000f


	//   ....[8]....
        /*0750*/ 	.word	0x0500000f


	//   ....[9]....
        /*0754*/ 	.word	0x0500000f


	//   ....[10]....
        /*0758*/ 	.word	0x0500000f


	//   ....[11]....
        /*075c*/ 	.word	0x0500000f


	//   ....[12]....
        /*0760*/ 	.word	0x0500000f


	//   ....[13]....
        /*0764*/ 	.word	0x0500000f


	//   ....[14]....
        /*0768*/ 	.word	0x0500000f


	//   ....[15]....
        /*076c*/ 	.word	0x0500000f


	//   ....[16]....
        /*0770*/ 	.word	0x0500000f


	//   ....[17]....
        /*0774*/ 	.word	0x0500000f


	//   ....[18]....
        /*0778*/ 	.word	0x0500000f


	//   ....[19]....
        /*077c*/ 	.word	0x0500000f


	//   ....[20]....
        /*0780*/ 	.word	0x0500000f


	//   ....[21]....
        /*0784*/ 	.word	0x0500000f


	//   ....[22]....
        /*0788*/ 	.word	0x0500000f


	//   ....[23]....
        /*078c*/ 	.word	0x0500000f


	//   ....[24]....
        /*0790*/ 	.word	0x0500000f


	//   ....[25]....
        /*0794*/ 	.word	0x0500000f


	//   ....[26]....
        /*0798*/ 	.word	0x0500000f


	//   ....[27]....
        /*079c*/ 	.word	0x0500000f


	//   ....[28]....
        /*07a0*/ 	.word	0x0500000f


	//   ....[29]....
        /*07a4*/ 	.word	0x0500000f


	//   ....[30]....
        /*07a8*/ 	.word	0x0500000f


	//   ....[31]....
        /*07ac*/ 	.word	0x0500000f


	//   ....[32]....
        /*07b0*/ 	.word	0x0500000f


	//   ....[33]....
        /*07b4*/ 	.word	0x0500000f


	//   ....[34]....
        /*07b8*/ 	.word	0x0500000f


	//   ....[35]....
        /*07bc*/ 	.word	0x0500000f


	//   ....[36]....
        /*07c0*/ 	.word	0x0500000f


	//   ....[37]....
        /*07c4*/ 	.word	0x0500000f


	//   ....[38]....
        /*07c8*/ 	.word	0x0500000f


	//   ....[39]....
        /*07cc*/ 	.word	0x0500000f


	//   ....[40]....
        /*07d0*/ 	.word	0x0500000f


	//   ....[41]....
        /*07d4*/ 	.word	0x0500000f


	//   ....[42]....
        /*07d8*/ 	.word	0x0500000f


	//   ....[43]....
        /*07dc*/ 	.word	0x0500000f


	//   ....[44]....
        /*07e0*/ 	.word	0x0500000f


	//   ....[45]....
        /*07e4*/ 	.word	0x0500000f


	//   ....[46]....
        /*07e8*/ 	.word	0x0500000f


	//   ....[47]....
        /*07ec*/ 	.word	0x0500000f


	//   ....[48]....
        /*07f0*/ 	.word	0x0500000f


	//   ....[49]....
        /*07f4*/ 	.word	0x0500000f


	//   ....[50]....
        /*07f8*/ 	.word	0x0500000f


	//   ....[51]....
        /*07fc*/ 	.word	0x0500000f


	//   ....[52]....
        /*0800*/ 	.word	0x0500000f


	//   ....[53]....
        /*0804*/ 	.word	0x0500000f


	//   ....[54]....
        /*0808*/ 	.word	0x0500000f


	//   ....[55]....
        /*080c*/ 	.word	0x0500000f


	//   ....[56]....
        /*0810*/ 	.word	0x0500000f


	//   ....[57]....
        /*0814*/ 	.word	0x0500000f


	//   ....[58]....
        /*0818*/ 	.word	0x0500000f


	//   ....[59]....
        /*081c*/ 	.word	0x0500000f


	//   ....[60]....
        /*0820*/ 	.word	0x0500000f


	//   ....[61]....
        /*0824*/ 	.word	0x0500000f


	//   ....[62]....
        /*0828*/ 	.word	0x0500000f


	//   ....[63]....
        /*082c*/ 	.word	0x0500000f


	//   ....[64]....
        /*0830*/ 	.word	0x0500000f


	//   ....[65]....
        /*0834*/ 	.word	0x0500000f


	//   ....[66]....
        /*0838*/ 	.word	0x0500000f


	//   ....[67]....
        /*083c*/ 	.word	0x0500000f


	//   ....[68]....
        /*0840*/ 	.word	0x0500000f


	//   ....[69]....
        /*0844*/ 	.word	0x0500000f


	//   ....[70]....
        /*0848*/ 	.word	0x0500000f


	//   ....[71]....
        /*084c*/ 	.word	0x0500000f


	//   ....[72]....
        /*0850*/ 	.word	0x0500000f


	//   ....[73]....
        /*0854*/ 	.word	0x0500000f


	//   ....[74]....
        /*0858*/ 	.word	0x0500000f


	//   ....[75]....
        /*085c*/ 	.word	0x0500000f


	//   ....[76]....
        /*0860*/ 	.word	0xffffffff


	//   ....[77]....
        /*0864*/ 	.word	0xffffffff


	//   ....[78]....
        /*0868*/ 	.word	0xffffffff


	//   ....[79]....
        /*086c*/ 	.word	0xffffffff


	//   ....[80]....
        /*0870*/ 	.word	0xffffffff


	//   ....[81]....
        /*0874*/ 	.word	0xffffffff


	//----- nvinfo : EIATTR_COOP_GROUP_INSTR_OFFSETS
	.align		4
.L_1446:
        /*0878*/ 	.byte	0x04, 0x28
        /*087a*/ 	.short	(.L_1448 - .L_1447)


	//   ....[0]....
.L_1447:
        /*087c*/ 	.word	0x000000c0


	//   ....[1]....
        /*0880*/ 	.word	0x00000190


	//   ....[2]....
        /*0884*/ 	.word	0x000001e0


	//   ....[3]....
        /*0888*/ 	.word	0x00000430


	//   ....[4]....
        /*088c*/ 	.word	0x00000590


	//   ....[5]....
        /*0890*/ 	.word	0x000006b0


	//   ....[6]....
        /*0894*/ 	.word	0x00000810


	//   ....[7]....
        /*0898*/ 	.word	0x000030c0


	//   ....[8]....
        /*089c*/ 	.word	0x000030d0


	//   ....[9]....
        /*08a0*/ 	.word	0x000037a0


	//   ....[10]....
        /*08a4*/ 	.word	0x000037b0


	//   ....[11]....
        /*08a8*/ 	.word	0x000045c0


	//   ....[12]....
        /*08ac*/ 	.word	0x000045d0


	//   ....[13]....
        /*08b0*/ 	.word	0x00004d00


	//   ....[14]....
        /*08b4*/ 	.word	0x00004d10


	//   ....[15]....
        /*08b8*/ 	.word	0x00005690


	//   ....[16]....
        /*08bc*/ 	.word	0x000056a0


	//   ....[17]....
        /*08c0*/ 	.word	0x000057b0


	//   ....[18]....
        /*08c4*/ 	.word	0x000057c0


	//   ....[19]....
        /*08c8*/ 	.word	0x00005b80


	//   ....[20]....
        /*08cc*/ 	.word	0x00005ba0


	//   ....[21]....
        /*08d0*/ 	.word	0x00005e70


	//   ....[22]....
        /*08d4*/ 	.word	0x00005e90


	//   ....[23]....
        /*08d8*/ 	.word	0x00006c50


	//   ....[24]....
        /*08dc*/ 	.word	0x00007990


	//   ....[25]....
        /*08e0*/ 	.word	0x000079a0


	//   ....[26]....
        /*08e4*/ 	.word	0x000079b0


	//   ....[27]....
        /*08e8*/ 	.word	0x000079c0


	//   ....[28]....
        /*08ec*/ 	.word	0x00007cc0


	//   ....[29]....
        /*08f0*/ 	.word	0x00007cd0


	//   ....[30]....
        /*08f4*/ 	.word	0x00007ce0


	//   ....[31]....
        /*08f8*/ 	.word	0x00007cf0


	//   ....[32]....
        /*08fc*/ 	.word	0x00008eb0


	//   ....[33]....
        /*0900*/ 	.word	0x00008ed0


	//   ....[34]....
        /*0904*/ 	.word	0x00008ee0


	//   ....[35]....
        /*0908*/ 	.word	0x00008ef0


	//   ....[36]....
        /*090c*/ 	.word	0x00008fe0


	//   ....[37]....
        /*0910*/ 	.word	0x00008ff0


	//   ....[38]....
        /*0914*/ 	.word	0x00009000


	//   ....[39]....
        /*0918*/ 	.word	0x00009010


	//   ....[40]....
        /*091c*/ 	.word	0x0000c0e0


	//   ....[41]....
        /*0920*/ 	.word	0x0000c6e0


	//   ....[42]....
        /*0924*/ 	.word	0x0000d820


	//   ....[43]....
        /*0928*/ 	.word	0x0000d880


	//   ....[44]....
        /*092c*/ 	.word	0x0000d8c0


	//   ....[45]....
        /*0930*/ 	.word	0x0000d8e0


	//   ....[46]....
        /*0934*/ 	.word	0x000178c0


	//   ....[47]....
        /*0938*/ 	.word	0x00017a20


	//   ....[48]....
        /*093c*/ 	.word	0x00017b50


	//   ....[49]....
        /*0940*/ 	.word	0x00017b70


	//   ....[50]....
        /*0944*/ 	.word	0x000215a0


	//   ....[51]....
        /*0948*/ 	.word	0x00021c40


	//   ....[52]....
        /*094c*/ 	.word	0x00022b10


	//   ....[53]....
        /*0950*/ 	.word	0x00022cb0


	//   ....[54]....
        /*0954*/ 	.word	0x00022e80


	//   ....[55]....
        /*0958*/ 	.word	0x00022ea0


	//   ....[56]....
        /*095c*/ 	.word	0x0002b340


	//   ....[57]....
        /*0960*/ 	.word	0x0002b360


	//   ....[58]....
        /*0964*/ 	.word	0x0002b3c0


	//   ....[59]....
        /*0968*/ 	.word	0x0002b400


	//   ....[60]....
        /*096c*/ 	.word	0x0002d4c0


	//   ....[61]....
        /*0970*/ 	.word	0x0002d4e0


	//   ....[62]....
        /*0974*/ 	.word	0x0002d7c0


	//   ....[63]....
        /*0978*/ 	.word	0x0002d7e0


	//   ....[64]....
        /*097c*/ 	.word	0x0002de80


	//   ....[65]....
        /*0980*/ 	.word	0x0002deb0


	//   ....[66]....
        /*0984*/ 	.word	0x0002dff0


	//   ....[67]....
        /*0988*/ 	.word	0x0002e010


	//   ....[68]....
        /*098c*/ 	.word	0x0002e150


	//   ....[69]....
        /*0990*/ 	.word	0x0002e170


	//   ....[70]....
        /*0994*/ 	.word	0x0002e2c0


	//   ....[71]....
        /*0998*/ 	.word	0x0002e2e0


	//   ....[72]....
        /*099c*/ 	.word	0x0002eb30


	//   ....[73]....
        /*09a0*/ 	.word	0x0002eb40


	//   ....[74]....
        /*09a4*/ 	.word	0x0002ece0


	//   ....[75]....
        /*09a8*/ 	.word	0x0002ecf0


	//   ....[76]....
        /*09ac*/ 	.word	0x0002ee80


	//   ....[77]....
        /*09b0*/ 	.word	0x0002ee90


	//   ....[78]....
        /*09b4*/ 	.word	0x0002f020


	//   ....[79]....
        /*09b8*/ 	.word	0x0002f030


	//   ....[80]....
        /*09bc*/ 	.word	0x0002f210


	//   ....[81]....
        /*09c0*/ 	.word	0x0002f3e0


	//   ....[82]....
        /*09c4*/ 	.word	0x0002f410


	//   ....[83]....
        /*09c8*/ 	.word	0x0002f440


	//   ....[84]....
        /*09cc*/ 	.word	0x0002f470


	//   ....[85]....
        /*09d0*/ 	.word	0x0002f4a0


	//   ....[86]....
        /*09d4*/ 	.word	0x0002f4d0


	//   ....[87]....
        /*09d8*/ 	.word	0x0002f640


	//   ....[88]....
        /*09dc*/ 	.word	0x0002f670


	//   ....[89]....
        /*09e0*/ 	.word	0x0002f6a0


	//   ....[90]....
        /*09e4*/ 	.word	0x0002f6d0


	//   ....[91]....
        /*09e8*/ 	.word	0x0002f700


	//   ....[92]....
        /*09ec*/ 	.word	0x0002f730


	//   ....[93]....
        /*09f0*/ 	.word	0x0002f7c0


	//   ....[94]....
        /*09f4*/ 	.word	0x0002f820


	//   ....[95]....
        /*09f8*/ 	.word	0x0002f8b0


	//   ....[96]....
        /*09fc*/ 	.word	0x00030960


	//   ....[97]....
        /*0a00*/ 	.word	0x00032be0


	//   ....[98]....
        /*0a04*/ 	.word	0x00032c00


	//   ....[99]....
        /*0a08*/ 	.word	0x00032c90


	//   ....[100]....
        /*0a0c*/ 	.word	0x00032cb0


	//   ....[101]....
        /*0a10*/ 	.word	0x00032d30


	//   ....[102]....
        /*0a14*/ 	.word	0x00032d50


	//   ....[103]....
        /*0a18*/ 	.word	0x00032dd0


	//   ....[104]....
        /*0a1c*/ 	.word	0x00032df0


	//   ....[105]....
        /*0a20*/ 	.word	0x00032e70


	//   ....[106]....
        /*0a24*/ 	.word	0x00032e90


	//   ....[107]....
        /*0a28*/ 	.word	0x00032ea0


	//   ....[108]....
        /*0a2c*/ 	.word	0x00032eb0


	//   ....[109]....
        /*0a30*/ 	.word	0x00033690


	//   ....[110]....
        /*0a34*/ 	.word	0x000336c0


	//   ....[111]....
        /*0a38*/ 	.word	0x000337c0


	//   ....[112]....
        /*0a3c*/ 	.word	0x000337d0


	//   ....[113]....
        /*0a40*/ 	.word	0x00033850


	//   ....[114]....
        /*0a44*/ 	.word	0x00033860


	//   ....[115]....
        /*0a48*/ 	.word	0x00033870


	//   ....[116]....
        /*0a4c*/ 	.word	0x00033910


	//   ....[117]....
        /*0a50*/ 	.word	0x00033940


	//   ....[118]....
        /*0a54*/ 	.word	0x000339c0


	//   ....[119]....
        /*0a58*/ 	.word	0x000339f0


	//   ....[120]....
        /*0a5c*/ 	.word	0x00033a70


	//   ....[121]....
        /*0a60*/ 	.word	0x00033aa0


	//   ....[122]....
        /*0a64*/ 	.word	0x00033ac0


	//   ....[123]....
        /*0a68*/ 	.word	0x00033b10


	//   ....[124]....
        /*0a6c*/ 	.word	0x00033b20


	//   ....[125]....
        /*0a70*/ 	.word	0x000341f0


	//   ....[126]....
        /*0a74*/ 	.word	0x00034210


	//   ....[127]....
        /*0a78*/ 	.word	0x00034310


	//   ....[128]....
        /*0a7c*/ 	.word	0x00034320


	//   ....[129]....
        /*0a80*/ 	.word	0x000343b0


	//   ....[130]....
        /*0a84*/ 	.word	0x000343c0


	//   ....[131]....
        /*0a88*/ 	.word	0x00034430


	//   ....[132]....
        /*0a8c*/ 	.word	0x00034440


	//   ....[133]....
        /*0a90*/ 	.word	0x000344c0


	//   ....[134]....
        /*0a94*/ 	.word	0x000344d0


	//   ....[135]....
        /*0a98*/ 	.word	0x00034550


	//   ....[136]....
        /*0a9c*/ 	.word	0x00034560


	//   ....[137]....
        /*0aa0*/ 	.word	0x000345e0


	//   ....[138]....
        /*0aa4*/ 	.word	0x000345f0


	//   ....[139]....
        /*0aa8*/ 	.word	0x00034670


	//   ....[140]....
        /*0aac*/ 	.word	0x00034680


	//   ....[141]....
        /*0ab0*/ 	.word	0x00034bb0


	//   ....[142]....
        /*0ab4*/ 	.word	0x00034bd0


	//   ....[143]....
        /*0ab8*/ 	.word	0x00034c30


	//   ....[144]....
        /*0abc*/ 	.word	0x00034ce0


	//   ....[145]....
        /*0ac0*/ 	.word	0x00034cf0


	//   ....[146]....
        /*0ac4*/ 	.word	0x00034d20


	//   ....[147]....
        /*0ac8*/ 	.word	0x00034db0


	//   ....[148]....
        /*0acc*/ 	.word	0x00034e60


	//   ....[149]....
        /*0ad0*/ 	.word	0x00034e70


	//   ....[150]....
        /*0ad4*/ 	.word	0x00034ea0


	//   ....[151]....
        /*0ad8*/ 	.word	0x00034eb0


	//   ....[152]....
        /*0adc*/ 	.word	0x00034f40


	//   ....[153]....
        /*0ae0*/ 	.word	0x00035670


	//   ....[154]....
        /*0ae4*/ 	.word	0x00035690


	//   ....[155]....
        /*0ae8*/ 	.word	0x000356e0


	//   ....[156]....
        /*0aec*/ 	.word	0x000356f0


	//   ....[157]....
        /*0af0*/ 	.word	0x00035730


	//   ....[158]....
        /*0af4*/ 	.word	0x00035740


	//   ....[159]....
        /*0af8*/ 	.word	0x00035780


	//   ....[160]....
        /*0afc*/ 	.word	0x00035790


	//   ....[161]....
        /*0b00*/ 	.word	0x000357d0


	//   ....[162]....
        /*0b04*/ 	.word	0x000357e0


	//   ....[163]....
        /*0b08*/ 	.word	0x000357f0


	//   ....[164]....
        /*0b0c*/ 	.word	0x00035830


	//   ....[165]....
        /*0b10*/ 	.word	0x00035b70


	//   ....[166]....
        /*0b14*/ 	.word	0x00035b90


	//   ....[167]....
        /*0b18*/ 	.word	0x00035ba0


	//   ....[168]....
        /*0b1c*/ 	.word	0x00035bc0


	//   ....[169]....
        /*0b20*/ 	.word	0x00035c30


	//   ....[170]....
        /*0b24*/ 	.word	0x00035c50


	//   ....[171]....
        /*0b28*/ 	.word	0x00035cb0


	//   ....[172]....
        /*0b2c*/ 	.word	0x00035cd0


	//   ....[173]....
        /*0b30*/ 	.word	0x00035d30


	//   ....[174]....
        /*0b34*/ 	.word	0x00035d50


	//   ....[175]....
        /*0b38*/ 	.word	0x00035db0


	//   ....[176]....
        /*0b3c*/ 	.word	0x00035dd0


	//   ....[177]....
        /*0b40*/ 	.word	0x000362c0


	//   ....[178]....
        /*0b44*/ 	.word	0x000362f0


	//   ....[179]....
        /*0b48*/ 	.word	0x00036320


	//   ....[180]....
        /*0b4c*/ 	.word	0x00036350


	//   ....[181]....
        /*0b50*/ 	.word	0x00036380


	//   ....[182]....
        /*0b54*/ 	.word	0x000363b0


	//   ....[183]....
        /*0b58*/ 	.word	0x000363e0


	//   ....[184]....
        /*0b5c*/ 	.word	0x00036410


	//   ....[185]....
        /*0b60*/ 	.word	0x00036590


	//   ....[186]....
        /*0b64*/ 	.word	0x000365c0


	//   ....[187]....
        /*0b68*/ 	.word	0x000365f0


	//   ....[188]....
        /*0b6c*/ 	.word	0x00036620


	//   ....[189]....
        /*0b70*/ 	.word	0x00036650


	//   ....[190]....
        /*0b74*/ 	.word	0x00036680


	//   ....[191]....
        /*0b78*/ 	.word	0x00036740


	//   ....[192]....
        /*0b7c*/ 	.word	0x00036760


	//   ....[193]....
        /*0b80*/ 	.word	0x000367d0


	//   ....[194]....
        /*0b84*/ 	.word	0x00036e70


	//   ....[195]....
        /*0b88*/ 	.word	0x00037190


	//   ....[196]....
        /*0b8c*/ 	.word	0x00037220


	//   ....[197]....
        /*0b90*/ 	.word	0x000372b0


	//   ....[198]....
        /*0b94*/ 	.word	0x00037340


	//   ....[199]....
        /*0b98*/ 	.word	0x00037420


	//   ....[200]....
        /*0b9c*/ 	.word	0x000374b0


	//   ....[201]....
        /*0ba0*/ 	.word	0x00037550


	//   ....[202]....
        /*0ba4*/ 	.word	0x000375e0


	//   ....[203]....
        /*0ba8*/ 	.word	0x000376c0


	//   ....[204]....
        /*0bac*/ 	.word	0x00037750


	//   ....[205]....
        /*0bb0*/ 	.word	0x000377e0


	//   ....[206]....
        /*0bb4*/ 	.word	0x00037870


	//   ....[207]....
        /*0bb8*/ 	.word	0x00037950


	//   ....[208]....
        /*0bbc*/ 	.word	0x000379f0


	//   ....[209]....
        /*0bc0*/ 	.word	0x00037a80


	//   ....[210]....
        /*0bc4*/ 	.word	0x00037ad0


	//   ....[211]....
        /*0bc8*/ 	.word	0x00037b20


	//   ....[212]....
        /*0bcc*/ 	.word	0x00037bb0


	//   ....[213]....
        /*0bd0*/ 	.word	0x00037c40


	//   ....[214]....
        /*0bd4*/ 	.word	0x00037c90


	//   ....[215]....
        /*0bd8*/ 	.word	0x00037ce0


	//   ....[216]....
        /*0bdc*/ 	.word	0x00037dd0


	//   ....[217]....
        /*0be0*/ 	.word	0x00037e80


	//   ....[218]....
        /*0be4*/ 	.word	0x00037f00


	//   ....[219]....
        /*0be8*/ 	.word	0x00037f70


	//   ....[220]....
        /*0bec*/ 	.word	0x00038090


	//   ....[221]....
        /*0bf0*/ 	.word	0x000381c0


	//   ....[222]....
        /*0bf4*/ 	.word	0x00038280


	//   ....[223]....
        /*0bf8*/ 	.word	0x000382d0


	//   ....[224]....
        /*0bfc*/ 	.word	0x00038580


	//   ....[225]....
        /*0c00*/ 	.word	0x000385d0


	//   ....[226]....
        /*0c04*/ 	.word	0x00038660


	//   ....[227]....
        /*0c08*/ 	.word	0x000386f0


	//   ....[228]....
        /*0c0c*/ 	.word	0x00038780


	//   ....[229]....
        /*0c10*/ 	.word	0x00038810


	//   ....[230]....
        /*0c14*/ 	.word	0x000388a0


	//   ....[231]....
        /*0c18*/ 	.word	0x00038930


	//   ....[232]....
        /*0c1c*/ 	.word	0x000389f0


	//   ....[233]....
        /*0c20*/ 	.word	0x00038cc0


	//   ....[234]....
        /*0c24*/ 	.word	0x00038db0


	//   ....[235]....
        /*0c28*/ 	.word	0x00038e50


	//   ....[236]....
        /*0c2c*/ 	.word	0x00038eb0


	//   ....[237]....
        /*0c30*/ 	.word	0x00038fa0


	//   ....[238]....
        /*0c34*/ 	.word	0x00039010


	//   ....[239]....
        /*0c38*/ 	.word	0x00039100


	//   ....[240]....
        /*0c3c*/ 	.word	0x00039170


	//   ....[241]....
        /*0c40*/ 	.word	0x00039260


	//   ....[242]....
        /*0c44*/ 	.word	0x000392d0


	//   ....[243]....
        /*0c48*/ 	.word	0x000393c0


	//   ....[244]....
        /*0c4c*/ 	.word	0x00039430


	//   ....[245]....
        /*0c50*/ 	.word	0x000394d0


	//   ....[246]....
        /*0c54*/ 	.word	0x000395c0


	//   ....[247]....
        /*0c58*/ 	.word	0x00039680


	//   ....[248]....
        /*0c5c*/ 	.word	0x000396e0


	//   ....[249]....
        /*0c60*/ 	.word	0x000397d0


	//   ....[250]....
        /*0c64*/ 	.word	0x00039830


	//   ....[251]....
        /*0c68*/ 	.word	0x00039920


	//   ....[252]....
        /*0c6c*/ 	.word	0x00039980


	//   ....[253]....
        /*0c70*/ 	.word	0x00039a20


	//   ....[254]....
        /*0c74*/ 	.word	0x00039af0


	//   ....[255]....
        /*0c78*/ 	.word	0x00039b90


	//   ....[0]....
        /*0c7c*/ 	.word	0x00039c60


	//   ....[1]....
        /*0c80*/ 	.word	0x00039d00


	//   ....[2]....
        /*0c84*/ 	.word	0x00039dd0


	//   ....[3]....
        /*0c88*/ 	.word	0x00039ec0


	//   ....[4]....
        /*0c8c*/ 	.word	0x00039f20


	//   ....[5]....
        /*0c90*/ 	.word	0x00039fc0


	//   ....[6]....
        /*0c94*/ 	.word	0x0003a230


	//   ....[7]....
        /*0c98*/ 	.word	0x0003a2f0


	//   ....[8]....
        /*0c9c*/ 	.word	0x0003a3b0


	//   ....[9]....
        /*0ca0*/ 	.word	0x0003a4a0


	//   ....[10]....
        /*0ca4*/ 	.word	0x0003a560


	//   ....[11]....
        /*0ca8*/ 	.word	0x0003a620


	//   ....[12]....
        /*0cac*/ 	.word	0x0003a6e0


	//   ....[13]....
        /*0cb0*/ 	.word	0x0003a7a0


	//   ....[14]....
        /*0cb4*/ 	.word	0x0003a860


	//   ....[15]....
        /*0cb8*/ 	.word	0x0003a920


	//   ....[16]....
        /*0cbc*/ 	.word	0x0003a9e0


	//   ....[17]....
        /*0cc0*/ 	.word	0x0003aaa0


	//   ....[18]....
        /*0cc4*/ 	.word	0x0003ab60


	//   ....[19]....
        /*0cc8*/ 	.word	0x0003ac10


	//   ....[20]....
        /*0ccc*/ 	.word	0x0003ac70


	//   ....[21]....
        /*0cd0*/ 	.word	0x0003ad50


	//   ....[22]....
        /*0cd4*/ 	.word	0x0003ae90


	//   ....[23]....
        /*0cd8*/ 	.word	0x0003af70


	//   ....[24]....
        /*0cdc*/ 	.word	0x0003b000


	//   ....[25]....
        /*0ce0*/ 	.word	0x0003b110


	//   ....[26]....
        /*0ce4*/ 	.word	0x0003b170


	//   ....[27]....
        /*0ce8*/ 	.word	0x0003b280


	//   ....[28]....
        /*0cec*/ 	.word	0x0003b2e0


	//   ....[29]....
        /*0cf0*/ 	.word	0x0003b3f0


	//   ....[30]....
        /*0cf4*/ 	.word	0x0003b450


	//   ....[31]....
        /*0cf8*/ 	.word	0x0003b560


	//   ....[32]....
        /*0cfc*/ 	.word	0x0003b5c0


	//   ....[33]....
        /*0d00*/ 	.word	0x0003b680


	//   ....[34]....
        /*0d04*/ 	.word	0x0003b7e0


	//   ....[35]....
        /*0d08*/ 	.word	0x0003b880


	//   ....[36]....
        /*0d0c*/ 	.word	0x0003b8e0


	//   ....[37]....
        /*0d10*/ 	.word	0x0003b990


	//   ....[38]....
        /*0d14*/ 	.word	0x0003b9f0


	//   ....[39]....
        /*0d18*/ 	.word	0x0003baa0


	//   ....[40]....
        /*0d1c*/ 	.word	0x0003bb00


	//   ....[41]....
        /*0d20*/ 	.word	0x0003bbb0


	//   ....[42]....
        /*0d24*/ 	.word	0x0003bc10


	//   ....[43]....
        /*0d28*/ 	.word	0x0003bcc0


	//   ....[44]....
        /*0d2c*/ 	.word	0x0003bd20


	//   ....[45]....
        /*0d30*/ 	.word	0x0003bdd0


	//   ....[46]....
        /*0d34*/ 	.word	0x0003bec0


	//   ....[47]....
        /*0d38*/ 	.word	0x0003bf60


	//   ....[48]....
        /*0d3c*/ 	.word	0x0003bfc0


	//   ....[49]....
        /*0d40*/ 	.word	0x0003c090


	//   ....[50]....
        /*0d44*/ 	.word	0x0003c0f0


	//   ....[51]....
        /*0d48*/ 	.word	0x0003c1c0


	//   ....[52]....
        /*0d4c*/ 	.word	0x0003c220


	//   ....[53]....
        /*0d50*/ 	.word	0x0003c2f0


	//   ....[54]....
        /*0d54*/ 	.word	0x0003c350


	//   ....[55]....
        /*0d58*/ 	.word	0x0003c420


	//   ....[56]....
        /*0d5c*/ 	.word	0x0003c480


	//   ....[57]....
        /*0d60*/ 	.word	0x0003c550


	//   ....[58]....
        /*0d64*/ 	.word	0x0003c5e0


	//   ....[59]....
        /*0d68*/ 	.word	0x0003c680


	//   ....[60]....
        /*0d6c*/ 	.word	0x0003c7a0


	//   ....[61]....
        /*0d70*/ 	.word	0x0003c810


	//   ....[62]....
        /*0d74*/ 	.word	0x0003c880


	//   ....[63]....
        /*0d78*/ 	.word	0x0003c8f0


	//   ....[64]....
        /*0d7c*/ 	.word	0x0003c960


	//   ....[65]....
        /*0d80*/ 	.word	0x0003c9e0


	//   ....[66]....
        /*0d84*/ 	.word	0x0003ca70


	//   ....[67]....
        /*0d88*/ 	.word	0x0003cb00


	//   ....[68]....
        /*0d8c*/ 	.word	0x0003cb70


	//   ....[69]....
        /*0d90*/ 	.word	0x0003cbe0


	//   ....[70]....
        /*0d94*/ 	.word	0x0003cc50


	//   ....[71]....
        /*0d98*/ 	.word	0x0003ccd0


	//   ....[72]....
        /*0d9c*/ 	.word	0x0003cd40


	//   ....[73]....
        /*0da0*/ 	.word	0x0003cde0


	//   ....[74]....
        /*0da4*/ 	.word	0x0003ce70


	//   ....[75]....
        /*0da8*/ 	.word	0x0003cf90


	//   ....[76]....
        /*0dac*/ 	.word	0x0003ec10


	//   ....[77]....
        /*0db0*/ 	.word	0x0003f370


	//   ....[78]....
        /*0db4*/ 	.word	0x00040540


	//   ....[79]....
        /*0db8*/ 	.word	0x00040570


	//   ....[80]....
        /*0dbc*/ 	.word	0x00040590


	//   ....[81]....
        /*0dc0*/ 	.word	0x000405a0


	//----- nvinfo : EIATTR_REG_RECONFIG
	.align		4
.L_1448:
        /*0dc4*/ 	.byte	0x01, 0x54
	.zero		2


	//----- nvinfo : EIATTR_SYSCALL_OFFSETS
	.align		4
        /*0dc8*/ 	.byte	0x04, 0x46
        /*0dca*/ 	.short	(.L_1450 - .L_1449)


	//   ....[0]....
.L_1449:
        /*0dcc*/ 	.word	0x00001dc0


	//   ....[1]....
        /*0dd0*/ 	.word	0x00001f10


	//   ....[2]....
        /*0dd4*/ 	.word	0x00007160


	//   ....[3]....
        /*0dd8*/ 	.word	0x00007730


	//   ....[4]....
        /*0ddc*/ 	.word	0x000321c0


	//   ....[5]....
        /*0de0*/ 	.word	0x00032310


	//   ....[6]....
        /*0de4*/ 	.word	0x00032400


	//   ....[7]....
        /*0de8*/ 	.word	0x00033280


	//   ....[8]....
        /*0dec*/ 	.word	0x00033df0


	//----- nvinfo : EIATTR_MBARRIER_INSTR_OFFSETS
	.align		4
.L_1450:
        /*0df0*/ 	.byte	0x04, 0x39
        /*0df2*/ 	.short	(.L_1452 - .L_1451)


	//   ....[0]....
.L_1451:
        /*0df4*/ 	.word	0x000002d0
        /*0df8*/ 	.word	0x000000ff
        /*0dfc*/ 	.word	0x00032400
        /*0e00*/ 	.short	0x0100
        /*0e02*/ 	.byte	0x08
	.zero		1


	//   ....[1]....
        /*0e04*/ 	.word	0x000002e0
        /*0e08*/ 	.word	0x000000ff
        /*0e0c*/ 	.word	0x00032410
        /*0e10*/ 	.short	0x0100
        /*0e12*/ 	.byte	0x08
	.zero		1


	//   ....[2]....
        /*0e14*/ 	.word	0x000002f0
        /*0e18*/ 	.word	0x000000ff
        /*0e1c*/ 	.word	0x00032420
        /*0e20*/ 	.short	0x0100
        /*0e22*/ 	.byte	0x08
	.zero		1


	//   ....[3]....
        /*0e24*/ 	.word	0x000003e0
        /*0e28*/ 	.word	0x000000ff
        /*0e2c*/ 	.word	0x00032430
        /*0e30*/ 	.short	0x0100
        /*0e32*/ 	.byte	0x08
	.zero		1


	//   ....[4]....
        /*0e34*/ 	.word	0x000003f0
        /*0e38*/ 	.word	0x000000ff
        /*0e3c*/ 	.word	0x00032440
        /*0e40*/ 	.short	0x0100
        /*0e42*/ 	.byte	0x08
	.zero		1


	//   ....[5]....
        /*0e44*/ 	.word	0x00000400
        /*0e48*/ 	.word	0x000000ff
        /*0e4c*/ 	.word	0x00032438
        /*0e50*/ 	.short	0x0100
        /*0e52*/ 	.byte	0x08
	.zero		1


	//   ....[6]....
        /*0e54*/ 	.word	0x00000410
        /*0e58*/ 	.word	0x000000ff
        /*0e5c*/ 	.word	0x00032448
        /*0e60*/ 	.short	0x0100
        /*0e62*/ 	.byte	0x08
	.zero		1


	//   ....[7]....
        /*0e64*/ 	.word	0x00000540
        /*0e68*/ 	.word	0x000000ff
        /*0e6c*/ 	.word	0x00032450
        /*0e70*/ 	.short	0x0100
        /*0e72*/ 	.byte	0x08
	.zero		1


	//   ....[8]....
        /*0e74*/ 	.word	0x00000550
        /*0e78*/ 	.word	0x000000ff
        /*0e7c*/ 	.word	0x00032460
        /*0e80*/ 	.short	0x0100
        /*0e82*/ 	.byte	0x08
	.zero		1


	//   ....[9]....
        /*0e84*/ 	.word	0x00000560
        /*0e88*/ 	.word	0x000000ff
        /*0e8c*/ 	.word	0x00032458
        /*0e90*/ 	.short	0x0100
        /*0e92*/ 	.byte	0x08
	.zero		1


	//   ....[10]....
        /*0e94*/ 	.word	0x00000570
        /*0e98*/ 	.word	0x000000ff
        /*0e9c*/ 	.word	0x00032468
        /*0ea0*/ 	.short	0x0100
        /*0ea2*/ 	.byte	0x08
	.zero		1


	//   ....[11]....
        /*0ea4*/ 	.word	0x00000660
        /*0ea8*/ 	.word	0x000000ff
        /*0eac*/ 	.word	0x00032470
        /*0eb0*/ 	.short	0x0100
        /*0eb2*/ 	.byte	0x06
	.zero		1


	//   ....[12]....
        /*0eb4*/ 	.word	0x00000670
        /*0eb8*/ 	.word	0x000000ff
        /*0ebc*/ 	.word	0x00032480
        /*0ec0*/ 	.short	0x0100
        /*0ec2*/ 	.byte	0x06
	.zero		1


	//   ....[13]....
        /*0ec4*/ 	.word	0x00000680
        /*0ec8*/ 	.word	0x000000ff
        /*0ecc*/ 	.word	0x00032478
        /*0ed0*/ 	.short	0x0100
        /*0ed2*/ 	.byte	0x06
	.zero		1


	//   ....[14]....
        /*0ed4*/ 	.word	0x00000690
        /*0ed8*/ 	.word	0x000000ff
        /*0edc*/ 	.word	0x00032488
        /*0ee0*/ 	.short	0x0100
        /*0ee2*/ 	.byte	0x06
	.zero		1


	//   ....[15]....
        /*0ee4*/ 	.word	0x000007c0
        /*0ee8*/ 	.word	0x000000ff
        /*0eec*/ 	.word	0x00032490
        /*0ef0*/ 	.short	0x0100
        /*0ef2*/ 	.byte	0x08
	.zero		1


	//   ....[16]....
        /*0ef4*/ 	.word	0x000007d0
        /*0ef8*/ 	.word	0x000000ff
        /*0efc*/ 	.word	0x000324a0
        /*0f00*/ 	.short	0x0100
        /*0f02*/ 	.byte	0x08
	.zero		1


	//   ....[17]....
        /*0f04*/ 	.word	0x000007e0
        /*0f08*/ 	.word	0x000000ff
        /*0f0c*/ 	.word	0x00032498
        /*0f10*/ 	.short	0x0100
        /*0f12*/ 	.byte	0x08
	.zero		1


	//   ....[18]....
        /*0f14*/ 	.word	0x000007f0
        /*0f18*/ 	.word	0x000000ff
        /*0f1c*/ 	.word	0x000324a8
        /*0f20*/ 	.short	0x0100
        /*0f22*/ 	.byte	0x08
	.zero		1


	//   ....[19]....
        /*0f24*/ 	.word	0x00000920
        /*0f28*/ 	.word	0x000000ff
        /*0f2c*/ 	.word	0x000324b0
        /*0f30*/ 	.short	0x0100
        /*0f32*/ 	.byte	0x08
	.zero		1


	//   ....[20]....
        /*0f34*/ 	.word	0x00000930
        /*0f38*/ 	.word	0x000000ff
        /*0f3c*/ 	.word	0x000324c0
        /*0f40*/ 	.short	0x0100
        /*0f42*/ 	.byte	0x08
	.zero		1


	//   ....[21]....
        /*0f44*/ 	.word	0x00000940
        /*0f48*/ 	.word	0x000000ff
        /*0f4c*/ 	.word	0x000324b8
        /*0f50*/ 	.short	0x0100
        /*0f52*/ 	.byte	0x08
	.zero		1


	//   ....[22]....
        /*0f54*/ 	.word	0x00000950
        /*0f58*/ 	.word	0x000000ff
        /*0f5c*/ 	.word	0x000324c8
        /*0f60*/ 	.short	0x0100
        /*0f62*/ 	.byte	0x08
	.zero		1


	//   ....[23]....
        /*0f64*/ 	.word	0x00003070
        /*0f68*/ 	.word	0x00000046
        /*0f6c*/ 	.word	0x00032490
        /*0f70*/ 	.short	0x010a
        /*0f72*/ 	.byte	0x3f
	.zero		1


	//   ....[24]....
        /*0f74*/ 	.word	0x00004560
        /*0f78*/ 	.word	0x00000046
        /*0f7c*/ 	.word	0x00032490
        /*0f80*/ 	.short	0x010a
        /*0f82*/ 	.byte	0x3f
	.zero		1


	//   ....[25]....
        /*0f84*/ 	.word	0x000054d0
        /*0f88*/ 	.word	0x00000046
        /*0f8c*/ 	.word	0x00032490
        /*0f90*/ 	.short	0x010a
        /*0f92*/ 	.byte	0x3f
	.zero		1


	//   ....[26]....
        /*0f94*/ 	.word	0x00005980
        /*0f98*/ 	.word	0x00000004
        /*0f9c*/ 	.word	0x00000000
        /*0fa0*/ 	.short	0x0101
        /*0fa2*/ 	.byte	0x3f
	.zero		1


	//   ....[27]....
        /*0fa4*/ 	.word	0x000059c0
        /*0fa8*/ 	.word	0x00000046
        /*0fac*/ 	.word	0x000324b0
        /*0fb0*/ 	.short	0x010a
        /*0fb2*/ 	.byte	0x3f
	.zero		1


	//   ....[28]....
        /*0fb4*/ 	.word	0x000061f0
        /*0fb8*/ 	.word	0x00000046
        /*0fbc*/ 	.word	0x00000000
        /*0fc0*/ 	.short	0x0101
        /*0fc2*/ 	.byte	0x3f
	.zero		1


	//   ....[29]....
        /*0fc4*/ 	.word	0x000074b0
        /*0fc8*/ 	.word	0x00000094
        /*0fcc*/ 	.word	0x00032400
        /*0fd0*/ 	.short	0x010a
        /*0fd2*/ 	.byte	0x3f
	.zero		1


	//   ....[30]....
        /*0fd4*/ 	.word	0x00007500
        /*0fd8*/ 	.word	0x00000094
        /*0fdc*/ 	.word	0x00032400
        /*0fe0*/ 	.short	0x010a
        /*0fe2*/ 	.byte	0x3f
	.zero		1


	//   ....[31]....
        /*0fe4*/ 	.word	0x00007f20
        /*0fe8*/ 	.word	0x00000094
        /*0fec*/ 	.word	0x00032400
        /*0ff0*/ 	.short	0x010a
        /*0ff2*/ 	.byte	0x3f
	.zero		1


	//   ....[32]....
        /*0ff4*/ 	.word	0x00009330
        /*0ff8*/ 	.word	0x00000094
        /*0ffc*/ 	.word	0x00032400
        /*1000*/ 	.short	0x010a
        /*1002*/ 	.byte	0x3f
	.zero		1


	//   ....[33]....
        /*1004*/ 	.word	0x0000a8f0
        /*1008*/ 	.word	0x00000004
        /*100c*/ 	.word	0x00000000
        /*1010*/ 	.short	0x010a
        /*1012*/ 	.byte	0x3f
	.zero		1


	//   ....[34]....
        /*1014*/ 	.word	0x0000a9e0
        /*1018*/ 	.word	0x00000002
        /*101c*/ 	.word	0x00000000
        /*1020*/ 	.short	0x010a
        /*1022*/ 	.byte	0x3f
	.zero		1


	//   ....[35]....
        /*1024*/ 	.word	0x0000adf0
        /*1028*/ 	.word	0x00000004
        /*102c*/ 	.word	0x00000000
        /*1030*/ 	.short	0x010a
        /*1032*/ 	.byte	0x3f
	.zero		1


	//   ....[36]....
        /*1034*/ 	.word	0x0000aec0
        /*1038*/ 	.word	0x0000000e
        /*103c*/ 	.word	0x00000000
        /*1040*/ 	.short	0x010a
        /*1042*/ 	.byte	0x3f
	.zero		1


	//   ....[37]....
        /*1044*/ 	.word	0x0000bc30
        /*1048*/ 	.word	0x00000004
        /*104c*/ 	.word	0x00000000
        /*1050*/ 	.short	0x0101
        /*1052*/ 	.byte	0x3f
	.zero		1


	//   ....[38]....
        /*1054*/ 	.word	0x00015960
        /*1058*/ 	.word	0x00000002
        /*105c*/ 	.word	0x00000000
        /*1060*/ 	.short	0x0101
        /*1062*/ 	.byte	0x3f
	.zero		1


	//   ....[39]....
        /*1064*/ 	.word	0x00015de0
        /*1068*/ 	.word	0x00000005
        /*106c*/ 	.word	0x00000000
        /*1070*/ 	.short	0x010a
        /*1072*/ 	.byte	0x3f
	.zero		1


	//   ....[40]....
        /*1074*/ 	.word	0x00015ee0
        /*1078*/ 	.word	0x0000000a
        /*107c*/ 	.word	0x00000000
        /*1080*/ 	.short	0x010a
        /*1082*/ 	.byte	0x3f
	.zero		1


	//   ....[41]....
        /*1084*/ 	.word	0x00016320
        /*1088*/ 	.word	0x0000000b
        /*108c*/ 	.word	0x00000000
        /*1090*/ 	.short	0x010a
        /*1092*/ 	.byte	0x3f
	.zero		1


	//   ....[42]....
        /*1094*/ 	.word	0x00016420
        /*1098*/ 	.word	0x00000008
        /*109c*/ 	.word	0x00000000
        /*10a0*/ 	.short	0x010a
        /*10a2*/ 	.byte	0x3f
	.zero		1


	//   ....[43]....
        /*10a4*/ 	.word	0x00017140
        /*10a8*/ 	.word	0x00000006
        /*10ac*/ 	.word	0x00000000
        /*10b0*/ 	.short	0x0101
        /*10b2*/ 	.byte	0x3f
	.zero		1


	//   ....[44]....
        /*10b4*/ 	.word	0x0001fbf0
        /*10b8*/ 	.word	0x00000005
        /*10bc*/ 	.word	0x00000000
        /*10c0*/ 	.short	0x0101
        /*10c2*/ 	.byte	0x3f
	.zero		1


	//   ....[45]....
        /*10c4*/ 	.word	0x0001fde0
        /*10c8*/ 	.word	0x00000005
        /*10cc*/ 	.word	0x00000000
        /*10d0*/ 	.short	0x010a
        /*10d2*/ 	.byte	0x3f
	.zero		1


	//   ....[46]....
        /*10d4*/ 	.word	0x0001fee0
        /*10d8*/ 	.word	0x00000008
        /*10dc*/ 	.word	0x00000000
        /*10e0*/ 	.short	0x010a
        /*10e2*/ 	.byte	0x3f
	.zero		1


	//   ....[47]....
        /*10e4*/ 	.word	0x00020320
        /*10e8*/ 	.word	0x00000005
        /*10ec*/ 	.word	0x00000000
        /*10f0*/ 	.short	0x010a
        /*10f2*/ 	.byte	0x3f
	.zero		1


	//   ....[48]....
        /*10f4*/ 	.word	0x00020420
        /*10f8*/ 	.word	0x00000008
        /*10fc*/ 	.word	0x00000000
        /*1100*/ 	.short	0x010a
        /*1102*/ 	.byte	0x3f
	.zero		1


	//   ....[49]....
        /*1104*/ 	.word	0x00021190
        /*1108*/ 	.word	0x00000005
        /*110c*/ 	.word	0x00000000
        /*1110*/ 	.short	0x0101
        /*1112*/ 	.byte	0x3f
	.zero		1


	//   ....[50]....
        /*1114*/ 	.word	0x0002af00
        /*1118*/ 	.word	0x00000004
        /*111c*/ 	.word	0x00000000
        /*1120*/ 	.short	0x0101
        /*1122*/ 	.byte	0x3f
	.zero		1


	//   ....[51]....
        /*1124*/ 	.word	0x0002de90
        /*1128*/ 	.word	0x00000000
        /*112c*/ 	.word	0x00000000
        /*1130*/ 	.short	0x0101
        /*1132*/ 	.byte	0x3f
	.zero		1


	//   ....[52]....
        /*1134*/ 	.word	0x00030a40
        /*1138*/ 	.word	0x00000017
        /*113c*/ 	.word	0x00032420
        /*1140*/ 	.short	0x010a
        /*1142*/ 	.byte	0x3f
	.zero		1


	//   ....[53]....
        /*1144*/ 	.word	0x00030af0
        /*1148*/ 	.word	0x00000003
        /*114c*/ 	.word	0x000324a0
        /*1150*/ 	.short	0x010a
        /*1152*/ 	.byte	0x3f
	.zero		1


	//   ....[54]....
        /*1154*/ 	.word	0x00030d20
        /*1158*/ 	.word	0x00000003
        /*115c*/ 	.word	0x000324c0
        /*1160*/ 	.short	0x010a
        /*1162*/ 	.byte	0x3f
	.zero		1


	//   ....[55]....
        /*1164*/ 	.word	0x00031350
        /*1168*/ 	.word	0x0000000a
        /*116c*/ 	.word	0x000324a0
        /*1170*/ 	.short	0x010a
        /*1172*/ 	.byte	0x3f
	.zero		1


	//   ....[56]....
        /*1174*/ 	.word	0x00031570
        /*1178*/ 	.word	0x0000000a
        /*117c*/ 	.word	0x000324c0
        /*1180*/ 	.short	0x010a
        /*1182*/ 	.byte	0x3f
	.zero		1


	//   ....[57]....
        /*1184*/ 	.word	0x00032970
        /*1188*/ 	.word	0x00000011
        /*118c*/ 	.word	0x00032440
        /*1190*/ 	.short	0x010a
        /*1192*/ 	.byte	0x3f
	.zero		1


	//   ....[58]....
        /*1194*/ 	.word	0x00032fb0
        /*1198*/ 	.word	0x00000011
        /*119c*/ 	.word	0x00032430
        /*11a0*/ 	.short	0x0107
        /*11a2*/ 	.byte	0x3f
	.zero		1


	//   ....[59]....
        /*11a4*/ 	.word	0x00033080
        /*11a8*/ 	.word	0x00000011
        /*11ac*/ 	.word	0x00032430
        /*11b0*/ 	.short	0x0101
        /*11b2*/ 	.byte	0x3f
	.zero		1


	//   ....[60]....
        /*11b4*/ 	.word	0x00033c30
        /*11b8*/ 	.word	0x00000017
        /*11bc*/ 	.word	0x00032400
        /*11c0*/ 	.short	0x0107
        /*11c2*/ 	.byte	0x3f
	.zero		1


	//   ....[61]....
        /*11c4*/ 	.word	0x00033cc0
        /*11c8*/ 	.word	0x00000017
        /*11cc*/ 	.word	0x00032400
        /*11d0*/ 	.short	0x0101
        /*11d2*/ 	.byte	0x3f
	.zero		1


	//   ....[62]....
        /*11d4*/ 	.word	0x00034770
        /*11d8*/ 	.word	0x00000017
        /*11dc*/ 	.word	0x00032410
        /*11e0*/ 	.short	0x0107
        /*11e2*/ 	.byte	0x3f
	.zero		1


	//   ....[63]....
        /*11e4*/ 	.word	0x00034870
        /*11e8*/ 	.word	0x00000017
        /*11ec*/ 	.word	0x00032410
        /*11f0*/ 	.short	0x0101
        /*11f2*/ 	.byte	0x3f
	.zero		1


	//   ....[64]....
        /*11f4*/ 	.word	0x00034890
        /*11f8*/ 	.word	0x00000017
        /*11fc*/ 	.word	0x00032420
        /*1200*/ 	.short	0x010a
        /*1202*/ 	.byte	0x3f
	.zero		1


	//   ....[65]....
        /*1204*/ 	.word	0x00034920
        /*1208*/ 	.word	0x00000011
        /*120c*/ 	.word	0x00032460
        /*1210*/ 	.short	0x010a
        /*1212*/ 	.byte	0x3f
	.zero		1


	//   ....[66]....
        /*1214*/ 	.word	0x000350c0
        /*1218*/ 	.word	0x00000011
        /*121c*/ 	.word	0x00032450
        /*1220*/ 	.short	0x0107
        /*1222*/ 	.byte	0x3f
	.zero		1


	//   ....[67]....
        /*1224*/ 	.word	0x00035190
        /*1228*/ 	.word	0x00000011
        /*122c*/ 	.word	0x00032450
        /*1230*/ 	.short	0x0101
        /*1232*/ 	.byte	0x3f
	.zero		1


	//   ....[68]....
        /*1234*/ 	.word	0x000354d0
        /*1238*/ 	.word	0x00000004
        /*123c*/ 	.word	0x00032440
        /*1240*/ 	.short	0x010a
        /*1242*/ 	.byte	0x3f
	.zero		1


	//   ....[69]....
        /*1244*/ 	.word	0x000358b0
        /*1248*/ 	.word	0x00000004
        /*124c*/ 	.word	0x00032430
        /*1250*/ 	.short	0x0107
        /*1252*/ 	.byte	0x3f
	.zero		1


	//   ....[70]....
        /*1254*/ 	.word	0x00035970
        /*1258*/ 	.word	0x00000004
        /*125c*/ 	.word	0x00032430
        /*1260*/ 	.short	0x0101
        /*1262*/ 	.byte	0x3f
	.zero		1


	//   ....[71]....
        /*1264*/ 	.word	0x000359a0
        /*1268*/ 	.word	0x00000004
        /*126c*/ 	.word	0x00032460
        /*1270*/ 	.short	0x010a
        /*1272*/ 	.byte	0x3f
	.zero		1


	//   ....[72]....
        /*1274*/ 	.word	0x00035ec0
        /*1278*/ 	.word	0x00000004
        /*127c*/ 	.word	0x00032450
        /*1280*/ 	.short	0x0107
        /*1282*/ 	.byte	0x3f
	.zero		1


	//   ....[73]....
        /*1284*/ 	.word	0x00035f80
        /*1288*/ 	.word	0x00000004
        /*128c*/ 	.word	0x00032450
        /*1290*/ 	.short	0x0101
        /*1292*/ 	.byte	0x3f
	.zero		1


	//   ....[74]....
        /*1294*/ 	.word	0x00036df0
        /*1298*/ 	.word	0x00000005
        /*129c*/ 	.word	0x00032420
        /*12a0*/ 	.short	0x010a
        /*12a2*/ 	.byte	0x3f
	.zero		1


	//   ....[75]....
        /*12a4*/ 	.word	0x00036f60
        /*12a8*/ 	.word	0x00000003
        /*12ac*/ 	.word	0x00032440
        /*12b0*/ 	.short	0x010a
        /*12b2*/ 	.byte	0x3f
	.zero		1


	//   ....[76]....
        /*12b4*/ 	.word	0x00037000
        /*12b8*/ 	.word	0x00000019
        /*12bc*/ 	.word	0x00032440
        /*12c0*/ 	.short	0x010a
        /*12c2*/ 	.byte	0x3f
	.zero		1


	//   ....[77]....
        /*12c4*/ 	.word	0x00037040
        /*12c8*/ 	.word	0x00000003
        /*12cc*/ 	.word	0x00032460
        /*12d0*/ 	.short	0x010a
        /*12d2*/ 	.byte	0x3f
	.zero		1


	//   ....[78]....
        /*12d4*/ 	.word	0x00037080
        /*12d8*/ 	.word	0x00000019
        /*12dc*/ 	.word	0x00032460
        /*12e0*/ 	.short	0x010a
        /*12e2*/ 	.byte	0x3f
	.zero		1


	//   ....[79]....
        /*12e4*/ 	.word	0x000370e0
        /*12e8*/ 	.word	0x00000046
        /*12ec*/ 	.word	0x00032490
        /*12f0*/ 	.short	0x010a
        /*12f2*/ 	.byte	0x3f
	.zero		1


	//   ....[80]....
        /*12f4*/ 	.word	0x00037370
        /*12f8*/ 	.word	0x00000046
        /*12fc*/ 	.word	0x00032490
        /*1300*/ 	.short	0x010a
        /*1302*/ 	.byte	0x3f
	.zero		1


	//   ....[81]....
        /*1304*/ 	.word	0x00037610
        /*1308*/ 	.word	0x00000046
        /*130c*/ 	.word	0x00032490
        /*1310*/ 	.short	0x010a
        /*1312*/ 	.byte	0x3f
	.zero		1


	//   ....[82]....
        /*1314*/ 	.word	0x000378a0
        /*1318*/ 	.word	0x00000046
        /*131c*/ 	.word	0x000324b0
        /*1320*/ 	.short	0x010a
        /*1322*/ 	.byte	0x3f
	.zero		1


	//   ....[83]....
        /*1324*/ 	.word	0x00037d10
        /*1328*/ 	.word	0x00000094
        /*132c*/ 	.word	0x00032400
        /*1330*/ 	.short	0x010a
        /*1332*/ 	.byte	0x3f
	.zero		1


	//   ....[84]....
        /*1334*/ 	.word	0x00038300
        /*1338*/ 	.word	0x00000094
        /*133c*/ 	.word	0x00032400
        /*1340*/ 	.short	0x010a
        /*1342*/ 	.byte	0x3f
	.zero		1


	//   ....[85]....
        /*1344*/ 	.word	0x00038350
        /*1348*/ 	.word	0x00000002
        /*134c*/ 	.word	0x00000000
        /*1350*/ 	.short	0x010a
        /*1352*/ 	.byte	0x3f
	.zero		1


	//   ....[86]....
        /*1354*/ 	.word	0x000383a0
        /*1358*/ 	.word	0x0000000e
        /*135c*/ 	.word	0x00000000
        /*1360*/ 	.short	0x010a
        /*1362*/ 	.byte	0x3f
	.zero		1


	//   ....[87]....
        /*1364*/ 	.word	0x000383f0
        /*1368*/ 	.word	0x0000000a
        /*136c*/ 	.word	0x00000000
        /*1370*/ 	.short	0x010a
        /*1372*/ 	.byte	0x3f
	.zero		1


	//   ....[88]....
        /*1374*/ 	.word	0x00038440
        /*1378*/ 	.word	0x00000008
        /*137c*/ 	.word	0x00000000
        /*1380*/ 	.short	0x010a
        /*1382*/ 	.byte	0x3f
	.zero		1


	//   ....[89]....
        /*1384*/ 	.word	0x00038490
        /*1388*/ 	.word	0x00000008
        /*138c*/ 	.word	0x00000000
        /*1390*/ 	.short	0x010a
        /*1392*/ 	.byte	0x3f
	.zero		1


	//   ....[90]....
        /*1394*/ 	.word	0x000384e0
        /*1398*/ 	.word	0x00000008
        /*139c*/ 	.word	0x00000000
        /*13a0*/ 	.short	0x010a
        /*13a2*/ 	.byte	0x3f
	.zero		1


	//   ....[91]....
        /*13a4*/ 	.word	0x00038ab0
        /*13a8*/ 	.word	0x00000017
        /*13ac*/ 	.word	0x00032420
        /*13b0*/ 	.short	0x010a
        /*13b2*/ 	.byte	0x3f
	.zero		1


	//   ....[92]....
        /*13b4*/ 	.word	0x00038b00
        /*13b8*/ 	.word	0x00000003
        /*13bc*/ 	.word	0x000324a0
        /*13c0*/ 	.short	0x010a
        /*13c2*/ 	.byte	0x3f
	.zero		1


	//   ....[93]....
        /*13c4*/ 	.word	0x00038b50
        /*13c8*/ 	.word	0x00000003
        /*13cc*/ 	.word	0x000324c0
        /*13d0*/ 	.short	0x010a
        /*13d2*/ 	.byte	0x3f
	.zero		1


	//   ....[94]....
        /*13d4*/ 	.word	0x00038ba0
        /*13d8*/ 	.word	0x0000000a
        /*13dc*/ 	.word	0x000324a0
        /*13e0*/ 	.short	0x010a
        /*13e2*/ 	.byte	0x3f
	.zero		1


	//   ....[95]....
        /*13e4*/ 	.word	0x00038bf0
        /*13e8*/ 	.word	0x0000000a
        /*13ec*/ 	.word	0x000324c0
        /*13f0*/ 	.short	0x010a
        /*13f2*/ 	.byte	0x3f
	.zero		1


	//   ....[96]....
        /*13f4*/ 	.word	0x00038d00
        /*13f8*/ 	.word	0x00000011
        /*13fc*/ 	.word	0x00032440
        /*1400*/ 	.short	0x010a
        /*1402*/ 	.byte	0x3f
	.zero		1


	//   ....[97]....
        /*1404*/ 	.word	0x0003ad90
        /*1408*/ 	.word	0x00000017
        /*140c*/ 	.word	0x00032420
        /*1410*/ 	.short	0x010a
        /*1412*/ 	.byte	0x3f
	.zero		1


	//   ....[98]....
        /*1414*/ 	.word	0x0003ade0
        /*1418*/ 	.word	0x00000011
        /*141c*/ 	.word	0x00032460
        /*1420*/ 	.short	0x010a
        /*1422*/ 	.byte	0x3f
	.zero		1


	//   ....[99]....
        /*1424*/ 	.word	0x0003b730
        /*1428*/ 	.word	0x00000004
        /*142c*/ 	.word	0x00032440
        /*1430*/ 	.short	0x010a
        /*1432*/ 	.byte	0x3f
	.zero		1


	//   ....[100]....
        /*1434*/ 	.word	0x0003be10
        /*1438*/ 	.word	0x00000004
        /*143c*/ 	.word	0x00032460
        /*1440*/ 	.short	0x010a
        /*1442*/ 	.byte	0x3f
	.zero		1


	//   ....[101]....
        /*1444*/ 	.word	0x0003ceb0
        /*1448*/ 	.word	0x00000005
        /*144c*/ 	.word	0x00032420
        /*1450*/ 	.short	0x010a
        /*1452*/ 	.byte	0x3f
	.zero		1


	//   ....[102]....
        /*1454*/ 	.word	0x0003d050
        /*1458*/ 	.word	0x00000003
        /*145c*/ 	.word	0x00032440
        /*1460*/ 	.short	0x010a
        /*1462*/ 	.byte	0x3f
	.zero		1


	//   ....[103]....
        /*1464*/ 	.word	0x0003d0a0
        /*1468*/ 	.word	0x00000019
        /*146c*/ 	.word	0x00032440
        /*1470*/ 	.short	0x010a
        /*1472*/ 	.byte	0x3f
	.zero		1


	//   ....[104]....
        /*1474*/ 	.word	0x0003d0f0
        /*1478*/ 	.word	0x00000003
        /*147c*/ 	.word	0x00032460
        /*1480*/ 	.short	0x010a
        /*1482*/ 	.byte	0x3f
	.zero		1


	//   ....[105]....
        /*1484*/ 	.word	0x0003d280
        /*1488*/ 	.word	0x0000000a
        /*148c*/ 	.word	0x00000000
        /*1490*/ 	.short	0x010a
        /*1492*/ 	.byte	0x3f
	.zero		1


	//   ....[106]....
        /*1494*/ 	.word	0x0003d380
        /*1498*/ 	.word	0x00000008
        /*149c*/ 	.word	0x00000000
        /*14a0*/ 	.short	0x010a
        /*14a2*/ 	.byte	0x3f
	.zero		1


	//   ....[107]....
        /*14a4*/ 	.word	0x0003d7a0
        /*14a8*/ 	.word	0x00000004
        /*14ac*/ 	.word	0x00032410
        /*14b0*/ 	.short	0x010a
        /*14b2*/ 	.byte	0x3f
	.zero		1


	//   ....[108]....
        /*14b4*/ 	.word	0x0003d8c0
        /*14b8*/ 	.word	0x0000000a
        /*14bc*/ 	.word	0x00000000
        /*14c0*/ 	.short	0x010a
        /*14c2*/ 	.byte	0x3f
	.zero		1


	//   ....[109]....
        /*14c4*/ 	.word	0x0003d9c0
        /*14c8*/ 	.word	0x00000008
        /*14cc*/ 	.word	0x00000000
        /*14d0*/ 	.short	0x010a
        /*14d2*/ 	.byte	0x3f
	.zero		1


	//   ....[110]....
        /*14d4*/ 	.word	0x0003e7c0
        /*14d8*/ 	.word	0x00000005
        /*14dc*/ 	.word	0x00000000
        /*14e0*/ 	.short	0x0101
        /*14e2*/ 	.byte	0x3f
	.zero		1


	//   ....[111]....
        /*14e4*/ 	.word	0x00048e30
        /*14e8*/ 	.word	0x00000000
        /*14ec*/ 	.word	0x00000000
        /*14f0*/ 	.short	0x0101
        /*14f2*/ 	.byte	0x3f
	.zero		1


	//   ....[112]....
        /*14f4*/ 	.word	0x00048e50
        /*14f8*/ 	.word	0x00000008
        /*14fc*/ 	.word	0x00000000
        /*1500*/ 	.short	0x010a
        /*1502*/ 	.byte	0x3f
	.zero		1


	//   ....[113]....
        /*1504*/ 	.word	0x00048ea0
        /*1508*/ 	.word	0x00000004
        /*150c*/ 	.word	0x00032410
        /*1510*/ 	.short	0x010a
        /*1512*/ 	.byte	0x3f
	.zero		1


	//   ....[114]....
        /*1514*/ 	.word	0x00048ef0
        /*1518*/ 	.word	0x00000008
        /*151c*/ 	.word	0x00000000
        /*1520*/ 	.short	0x010a
        /*1522*/ 	.byte	0x3f
	.zero		1


	//----- nvinfo : EIATTR_NUM_MBARRIERS
	.align		4
.L_1452:
        /*1524*/ 	.byte	0x03, 0x38
        /*1526*/ 	.short	0x0017


	//----- nvinfo : EIATTR_EXIT_INSTR_OFFSETS
	.align		4
        /*1528*/ 	.byte	0x04, 0x1c
        /*152a*/ 	.short	(.L_1454 - .L_1453)


	//   ....[0]....
.L_1453:
        /*152c*/ 	.word	0x000370d0


	//----- nvinfo : EIATTR_MAX_THREADS
	.align		4
.L_1454:
        /*1530*/ 	.byte	0x04, 0x05
        /*1532*/ 	.short	(.L_1456 - .L_1455)
.L_1455:
        /*1534*/ 	.word	0x00000180
        /*1538*/ 	.word	0x00000001
        /*153c*/ 	.word	0x00000001


	//----- nvinfo : EIATTR_CRS_STACK_SIZE
	.align		4
.L_1456:
        /*1540*/ 	.byte	0x04, 0x1e
        /*1542*/ 	.short	(.L_1458 - .L_1457)
.L_1457:
        /*1544*/ 	.word	0x00000000


	//----- nvinfo : EIATTR_CBANK_PARAM_SIZE
	.align		4
.L_1458:
        /*1548*/ 	.byte	0x03, 0x19
        /*154a*/ 	.short	0x0bf0


	//----- nvinfo : EIATTR_PARAM_CBANK
	.align		4
        /*154c*/ 	.byte	0x04, 0x0a
        /*154e*/ 	.short	(.L_1460 - .L_1459)
	.align		4
.L_1459:
        /*1550*/ 	.word	index@(.nv.constant0._ZN7cutlass13device_kernelIN5flash11enable_sm90INS1_16FlashAttnFwdSm90INS1_25CollectiveMainloopFwdSm90ILi2EN4cute5tupleIJNS5_1CILi1EEES8_S8_EEENS6_IJNS7_ILi128EEENS7_ILi96EEENS7_ILi64EEEEEELi256ENS_6half_tEfNS_4arch4Sm90ELb0ELb1ELb1ELb1ELb1ELb1ELb1ELb1ELb0ELb1ELb0ELb0EEENS1_21CollectiveEpilogueFwdINS6_IJSA_NS7_ILi256EEESB_EEES9_SE_SG_Li256ELb1ELb1ELb0ELb0EEENS1_36VarlenDynamicPersistentTileSchedulerILi128ELi96ELi256ELi128ELb0ELb1ELb1ELb1ELb0ELb1EEEEEEEEEvNT_6ParamsE)
        /*1554*/ 	.short	0x0210
        /*1556*/ 	.short	0x0bf0


	//----- nvinfo : EIATTR_SW_WAR
	.align		4
.L_1460:
        /*1558*/ 	.byte	0x04, 0x36
        /*155a*/ 	.short	(.L_1462 - .L_1461)
.L_1461:
        /*155c*/ 	.word	0x00000008
.L_1462:


//--------------------- .nv.info._ZN7cutlass13device_kernelIN5flash11enable_sm90INS1_16FlashAttnFwdSm90INS1_25CollectiveMainloopFwdSm90ILi2EN4cute5tupleIJNS5_1CILi1EEES8_S8_EEENS6_IJNS7_ILi128EEENS7_ILi96EEENS7_ILi64EEEEEELi256ENS_6half_tEfNS_4arch4Sm90ELb1ELb0ELb1ELb0ELb1ELb0ELb0ELb1ELb0ELb1ELb0ELb0EEENS1_21CollectiveEpilogueFwdINS6_IJSA_NS7_ILi256EEESB_EEES9_SE_SG_Li256ELb0ELb1ELb0ELb0EEENS1_30DynamicPersistentTileSchedulerILi256ELi128ELb0ELb1ELb1EEEEEEEEEvNT_6ParamsE --------------------------
	.section	.nv.info._ZN7cutlass13device_kernelIN5flash11enable_sm90INS1_16FlashAttnFwdSm90INS1_25CollectiveMainloopFwdSm90ILi2EN4cute5tupleIJNS5_1CILi1EEES8_S8_EEENS6_IJNS7_ILi128EEENS7_ILi96EEENS7_ILi64EEEEEELi256ENS_6half_tEfNS_4arch4Sm90ELb1ELb0ELb1ELb0ELb1ELb0ELb0ELb1ELb0ELb1ELb0ELb0EEENS1_21CollectiveEpilogueFwdINS6_IJSA_NS7_ILi256EEESB_EEES9_SE_SG_Li256ELb0ELb1ELb0ELb0EEENS1_30DynamicPersistentTileSchedulerILi256ELi128ELb0ELb1ELb1EEEEEEEEEvNT_6ParamsE,"",@"SHT_CUDA_INFO"
	.sectionflags	@""
	.align	4


	//----- nvinfo : EIATTR_CUDA_API_VERSION
	.align		4
        /*0000*/ 	.byte	0x04, 0x37
        /*0002*/ 	.short	(.L_1464 - .L_1463)
.L_1463:
        /*0004*/ 	.word	0x00000082


	//----- nvinfo : EIATTR_KPARAM_INFO
	.align		4
.L_1464:
        /*0008*/ 	.byte	0x04, 0x17
        /*000a*/ 	.short	(.L_1466 - .L_1465)
.L_1465:
        /*000c*/ 	.word	0x00000000
        /*0010*/ 	.short	0x0000
        /*0012*/ 	.short	0x0070
        /*0014*/ 	.byte	0x00, 0xf0, 0x01, 0x2a


	//----- nvinfo : EIATTR_SPARSE_MMA_MASK
	.align		4
.L_1466:
        /*0018*/ 	.byte	0x03, 0x50
        /*001a*/ 	.short	0x0000


	//----- nvinfo : EIATTR_MAXREG_COUNT
	.align		4
        /*001c*/ 	.byte	0x03, 0x1b
        /*001e*/ 	.short	0x00a8


	//----- nvinfo : EIATTR_NUM_BARRIERS
	.align		4
        /*0020*/ 	.byte	0x02, 0x4c
        /*0022*/ 	.byte	0x10
	.zero		1


	//----- nvinfo : EIATTR_EXTERNS
	.align		4
        /*0024*/ 	.byte	0x04, 0x0f
        /*0026*/ 	.short	(.L_1468 - .L_1467)


	//   ....[0]....
	.align		4
.L_1467:
        /*0028*/ 	.word	index@(__assertfail)


	//----- nvinfo : EIATTR_ANNOTATIONS
	.align		4
.L_1468:
        /*002c*/ 	.byte	0x04, 0x55
        /*002e*/ 	.short	(.L_1470 - .L_1469)


	//   ....[0]....
.L_1469:
        /*0030*/ 	.word	0x00000001
        /*0034*/ 	.byte	0x90, 0xbe, 0x00, 0x00, 0x01, 0x00, 0x00, 0x00, 0x80, 0xc2, 0x00, 0x00, 0x01, 0x00, 0x00, 0x00
        /*0044*/ 	.byte	0xc0, 0xc2, 0x00, 0x00, 0x01, 0x00, 0x00, 0x00, 0x20, 0xdf, 0x00, 0x00, 0x01, 0x00, 0x00, 0x00
        /*0054*/ 	.byte	0x40, 0xdf, 0x00, 0x00, 0x01, 0x00, 0x00, 0x00, 0xe0, 0xe1, 0x00, 0x00, 0x01, 0x00, 0x00, 0x00
        /*0064*/ 	.byte	0x20, 0xf9, 0x00, 0x00, 0x01, 0x00, 0x00, 0x00, 0x20, 0x11, 0x01, 0x00


	//----- nvinfo : EIATTR_MERCURY_ISA_VERSION
	.align		4
.L_1470:
        /*0070*/ 	.byte	0x03, 0x5f
        /*0072*/ 	.short	0x0101


	//----- nvinfo : EIATTR_INT_WARP_WIDE_INSTR_OFFSETS
	.align		4
        /*0074*/ 	.byte	0x04, 0x31
        /*0076*/ 	.short	(.L_1472 - .L_1471)


	//   ....[0]....
.L_1471:
        /*0078*/ 	.word	0x000000c0


	//   ....[1]....
        /*007c*/ 	.word	0x000000d0


	//   ....[2]....
        /*0080*/ 	.word	0x00000170


	//   ....[3]....
        /*0084*/ 	.word	0x0000c820


	//   ....[4]....
        /*0088*/ 	.word	0x0000c8b0


	//   ....[5]....
        /*008c*/ 	.word	0x0000f6b0


	//   ....[6]....
        /*0090*/ 	.word	0x0000f740


	//----- nvinfo : EIATTR_COOP_GROUP_MASK_REGIDS
	.align		4
.L_1472:
        /*0094*/ 	.byte	0x04, 0x29
        /*0096*/ 	.short	(.L_1474 - .L_1473)


	//   ....[0]....
.L_1473:
        /*0098*/ 	.word	0xffffffff


	//   ....[1]....
        /*009c*/ 	.word	0xffffffff


	//   ....[2]....
        /*00a0*/ 	.word	0xffffffff


	//   ....[3]....
        /*00a4*/ 	.word	0xffffffff


	//   ....[4]....
        /*00a8*/ 	.word	0xffffffff


	//   ....[5]....
        /*00ac*/ 	.word	0xffffffff


	//   ....[6]....
        /*00b0*/ 	.word	0xffffffff


	//   ....[7]....
        /*00b4*/ 	.word	0xffffffff


	//   ....[8]....
        /*00b8*/ 	.word	0xffffffff


	//   ....[9]....
        /*00bc*/ 	.word	0xffffffff


	//   ....[10]....
        /*00c0*/ 	.word	0xffffffff


	//   ....[11]....
        /*00c4*/ 	.word	0xffffffff


	//   ....[12]....
        /*00c8*/ 	.word	0xffffffff


	//   ....[13]....
        /*00cc*/ 	.word	0xffffffff


	//   ....[14]....
        /*00d0*/ 	.word	0xffffffff


	//   ....[15]....
        /*00d4*/ 	.word	0xffffffff


	//   ....[16]....
        /*00d8*/ 	.word	0xffffffff


	//   ....[17]....
        /*00dc*/ 	.word	0xffffffff


	//   ....[18]....
        /*00e0*/ 	.word	0xffffffff


	//   ....[19]....
        /*00e4*/ 	.word	0xffffffff


	//   ....[20]....
        /*00e8*/ 	.word	0xffffffff


	//   ....[21]....
        /*00ec*/ 	.word	0xffffffff


	//   ....[22]....
        /*00f0*/ 	.word	0xffffffff


	//   ....[23]....
        /*00f4*/ 	.word	0xffffffff


	//   ....[24]....
        /*00f8*/ 	.word	0xffffffff


	//   ....[25]....
        /*00fc*/ 	.word	0xffffffff


	//   ....[26]....
        /*0100*/ 	.word	0xffffffff


	//   ....[27]....
        /*0104*/ 	.word	0xffffffff


	//   ....[28]....
        /*0108*/ 	.word	0xffffffff


	//   ....[29]....
        /*010c*/ 	.word	0xffffffff


	//   ....[30]....
        /*0110*/ 	.word	0xffffffff


	//   ....[31]....
        /*0114*/ 	.word	0xffffffff


	//   ....[32]....
        /*0118*/ 	.word	0xffffffff


	//   ....[33]....
        /*011c*/ 	.word	0xffffffff


	//   ....[34]....
        /*0120*/ 	.word	0xffffffff


	//   ....[35]....
        /*0124*/ 	.word	0xffffffff


	//   ....[36]....
        /*0128*/ 	.word	0xffffffff


	//   ....[37]....
        /*012c*/ 	.word	0xffffffff


	//   ....[38]....
        /*0130*/ 	.word	0xffffffff


	//   ....[39]....
        /*0134*/ 	.word	0xffffffff


	//   ....[40]....
        /*0138*/ 	.word	0xffffffff


	//   ....[41]....
        /*013c*/ 	.word	0xffffffff


	//   ....[42]....
        /*0140*/ 	.word	0xffffffff


	//   ....[43]....
        /*0144*/ 	.word	0xffffffff


	//   ....[44]....
        /*0148*/ 	.word	0xffffffff


	//   ....[45]....
        /*014c*/ 	.word	0xffffffff


	//   ....[46]....
        /*0150*/ 	.word	0xffffffff


	//   ....[47]....
        /*0154*/ 	.word	0xffffffff


	//   ....[48]....
        /*0158*/ 	.word	0xffffffff


	//   ....[49]....
        /*015c*/ 	.word	0xffffffff


	//   ....[50]....
        /*0160*/ 	.word	0xffffffff


	//   ....[51]....
        /*0164*/ 	.word	0xffffffff


	//   ....[52]....
        /*0168*/ 	.word	0xffffffff


	//   ....[53]....
        /*016c*/ 	.word	0xffffffff


	//   ....[54]....
        /*0170*/ 	.word	0xffffffff


	//   ....[55]....
        /*0174*/ 	.word	0xffffffff


	//   ....[56]....
        /*0178*/ 	.word	0xffffffff


	//   ....[57]....
        /*017c*/ 	.word	0xffffffff


	//   ....[58]....
        /*0180*/ 	.word	0xffffffff


	//   ....[59]....
        /*0184*/ 	.word	0xffffffff


	//   ....[60]....
        /*0188*/ 	.word	0xffffffff


	//   ....[61]....
        /*018c*/ 	.word	0xffffffff


	//   ....[62]....
        /*0190*/ 	.word	0xffffffff


	//   ....[63]....
        /*0194*/ 	.word	0xffffffff


	//   ....[64]....
        /*0198*/ 	.word	0xffffffff


	//   ....[65]....
        /*019c*/ 	.word	0xffffffff


	//   ....[66]....
        /*01a0*/ 	.word	0xffffffff


	//   ....[67]....
        /*01a4*/ 	.word	0xffffffff


	//   ....[68]....
        /*01a8*/ 	.word	0xffffffff


	//   ....[69]....
        /*01ac*/ 	.word	0xffffffff


	//   ....[70]....
        /*01b0*/ 	.word	0xffffffff


	//   ....[71]....
        /*01b4*/ 	.word	0xffffffff


	//   ....[72]....
        /*01b8*/ 	.word	0xffffffff


	//   ....[73]....
        /*01bc*/ 	.word	0xffffffff


	//   ....[74]....
        /*01c0*/ 	.word	0xffffffff


	//   ....[75]....
        /*01c4*/ 	.word	0xffffffff


	//   ....[76]....
        /*01c8*/ 	.word	0xffffffff


	//   ....[77]....
        /*01cc*/ 	.word	0xffffffff


	//   ....[78]....
        /*01d0*/ 	.word	0xffffffff


	//   ....[79]....
        /*01d4*/ 	.word	0xffffffff


	//   ....[80]....
        /*01d8*/ 	.word	0xffffffff


	//   ....[81]....
        /*01dc*/ 	.word	0xffffffff


	//   ....[82]....
        /*01e0*/ 	.word	0xffffffff


	//   ....[83]....
        /*01e4*/ 	.word	0xffffffff


	//   ....[84]....
        /*01e8*/ 	.word	0xffffffff


	//   ....[85]....
        /*01ec*/ 	.word	0xffffffff


	//   ....[86]....
        /*01f0*/ 	.word	0xffffffff


	//   ....[87]....
        /*01f4*/ 	.word	0xffffffff


	//   ....[88]....
        /*01f8*/ 	.word	0xffffffff


	//   ....[89]....
        /*01fc*/ 	.word	0xffffffff


	//   ....[90]....
        /*0200*/ 	.word	0xffffffff


	//   ....[91]....
        /*0204*/ 	.word	0xffffffff


	//   ....[92]....
        /*0208*/ 	.word	0xffffffff


	//   ....[93]....
        /*020c*/ 	.word	0xffffffff


	//   ....[94]....
        /*0210*/ 	.word	0xffffffff


	//   ....[95]....
        /*0214*/ 	.word	0xffffffff


	//   ....[96]....
        /*0218*/ 	.word	0xffffffff


	//   ....[97]....
        /*021c*/ 	.word	0xffffffff


	//   ....[98]....
        /*0220*/ 	.word	0xffffffff


	//   ....[99]....
        /*0224*/ 	.word	0xffffffff


	//   ....[100]....
        /*0228*/ 	.word	0xffffffff


	//   ....[101]....
        /*022c*/ 	.word	0xffffffff


	//   ....[102]....
        /*0230*/ 	.word	0xffffffff


	//   ....[103]....
        /*0234*/ 	.word	0xffffffff


	//   ....[104]....
        /*0238*/ 	.word	0xffffffff


	//   ....[105]....
        /*023c*/ 	.word	0xffffffff


	//   ....[106]....
        /*0240*/ 	.word	0xffffffff


	//   ....[107]....
        /*0244*/ 	.word	0xffffffff


	//   ....[108]....
        /*0248*/ 	.word	0xffffffff


	//   ....[109]....
        /*024c*/ 	.word	0xffffffff


	//   ....[110]....
        /*0250*/ 	.word	0xffffffff


	//   ....[111]....
        /*0254*/ 	.word	0xffffffff


	//   ....[112]....
        /*0258*/ 	.word	0xffffffff


	//   ....[113]....
        /*025c*/ 	.word	0xffffffff


	//   ....[114]....
        /*0260*/ 	.word	0x0500000f


	//   ....[115]....
        /*0264*/ 	.word	0x0500000f


	//   ....[116]....
        /*0268*/ 	.word	0x0500000f


	//   ....[117]....
        /*026c*/ 	.word	0x0500000f


	//   ....[118]....
        /*0270*/ 	.word	0x0500000f


	//   ....[119]....
        /*0274*/ 	.word	0x0500000f


	//   ....[120]....
        /*0278*/ 	.word	0x0500000f


	//   ....[121]....
        /*027c*/ 	.word	0x0500000f


	//   ....[122]....
        /*0280*/ 	.word	0x0500000f


	//   ....[123]....
        /*0284*/ 	.word	0x0500000f


	//   ....[124]....
        /*0288*/ 	.word	0x0500000f


	//   ....[125]....
        /*028c*/ 	.word	0x0500000f


	//   ....[126]....
        /*0290*/ 	.word	0x0500000f


	//   ....[127]....
        /*0294*/ 	.word	0x0500000f


	//   ....[128]....
        /*0298*/ 	.word	0x0500000f


	//   ....[129]....
        /*029c*/ 	.word	0x0500000f


	//   ....[130]....
        /*02a0*/ 	.word	0x0500000f


	//   ....[131]....
        /*02a4*/ 	.word	0x0500000f


	//   ....[132]....
        /*02a8*/ 	.word	0x0500000f


	//   ....[133]....
        /*02ac*/ 	.word	0x0500000f


	//   ....[134]....
        /*02b0*/ 	.word	0x0500000f


	//   ....[135]....
        /*02b4*/ 	.word	0x0500000f


	//   ....[136]....
        /*02b8*/ 	.word	0x0500000f


	//   ....[137]....
        /*02bc*/ 	.word	0x0500000f


	//   ....[138]....
        /*02c0*/ 	.word	0x0500000f


	//   ....[139]....
        /*02c4*/ 	.word	0x0500000f


	//   ....[140]....
        /*02c8*/ 	.word	0x0500000f


	//   ....[141]....
        /*02cc*/ 	.word	0x0500000f


	//   ....[142]....
        /*02d0*/ 	.word	0x0500000f


	//   ....[143]....
        /*02d4*/ 	.word	0x0500000f


	//   ....[144]....
        /*02d8*/ 	.word	0x0500000f


	//   ....[145]....
        /*02dc*/ 	.word	0x0500000f


	//   ....[146]....
        /*02e0*/ 	.word	0x0500000f


	//   ....[147]....
        /*02e4*/ 	.word	0x0500000f


	//   ....[148]....
        /*02e8*/ 	.word	0x0500000f


	//   ....[149]....
        /*02ec*/ 	.word	0x0500000f


	//   ....[150]....
        /*02f0*/ 	.word	0x0500000f


	//   ....[151]....
        /*02f4*/ 	.word	0x0500000f


	//   ....[152]....
        /*02f8*/ 	.word	0x0500000f


	//   ....[153]....
        /*02fc*/ 	.word	0x0500000f


	//   ....[154]....
        /*0300*/ 	.word	0x0500000f


	//   ....[155]....
        /*0304*/ 	.word	0x0500000f


	//   ....[156]....
        /*0308*/ 	.word	0x0500000f


	//   ....[157]....
        /*030c*/ 	.word	0x0500000f


	//   ....[158]....
        /*0310*/ 	.word	0x0500000f


	//   ....[159]....
        /*0314*/ 	.word	0x0500000f


	//   ....[160]....
        /*0318*/ 	.word	0x0500000f


	//   ....[161]....
        /*031c*/ 	.word	0x0500000f


	//   ....[162]....
        /*0320*/ 	.word	0x0500000f


	//   ....[163]....
        /*0324*/ 	.word	0x0500000f


	//   ....[164]....
        /*0328*/ 	.word	0x0500000f


	//   ....[165]....
        /*032c*/ 	.word	0x0500000f


	//   ....[166]....
        /*0330*/ 	.word	0x0500000f


	//   ....[167]....
        /*0334*/ 	.word	0x0500000f


	//   ....[168]....
        /*0338*/ 	.word	0x0500000f


	//   ....[169]....
        /*033c*/ 	.word	0x0500000f


	//   ....[170]....
        /*0340*/ 	.word	0x0500000f


	//   ....[171]....
        /*0344*/ 	.word	0x0500000f


	//   ....[172]....
        /*0348*/ 	.word	0x0500000f


	//   ....[173]....
        /*034c*/ 	.word	0x0500000f


	//   ....[174]....
        /*0350*/ 	.word	0x0500000f


	//   ....[175]....
        /*0354*/ 	.word	0x0500000f


	//   ....[176]....
        /*0358*/ 	.word	0x0500000f


	//   ....[177]....
        /*035c*/ 	.word	0x0500000f


	//   ....[178]....
        /*0360*/ 	.word	0x0500000f


	//   ....[179]....
        /*0364*/ 	.word	0x0500000f


	//   ....[180]....
        /*0368*/ 	.word	0x0500000f


	//----- nvinfo : EIATTR_COOP_GROUP_INSTR_OFFSETS
	.align		4
.L_1474:
        /*036c*/ 	.byte	0x04, 0x28
        /*036e*/ 	.short	(.L_1476 - .L_1475)


	//   ....[0]....
.L_1475:
        /*0370*/ 	.word	0x00000080


	//   ....[1]....
        /*0374*/ 	.word	0x00000090


	//   ....[2]....
        /*0378*/ 	.word	0x000002d0


	//   ....[3]....
        /*037c*/ 	.word	0x00000430


	//   ....[4]....
        /*0380*/ 	.word	0x00000550


	//   ....[5]....
        /*0384*/ 	.word	0x000006b0


	//   ....[6]....
        /*0388*/ 	.word	0x00001610


	//   ....[7]....
        /*038c*/ 	.word	0x00001dc0


	//   ....[8]....
        /*0390*/ 	.word	0x00001f70


	//   ....[9]....
        /*0394*/ 	.word	0x00002750


	//   ....[10]....
        /*0398*/ 	.word	0x000027b0


	//   ....[11]....
        /*039c*/ 	.word	0x00002f10


	//   ....[12]....
        /*03a0*/ 	.word	0x00002f70


	//   ....[13]....
        /*03a4*/ 	.word	0x00004120


	//   ....[14]....
        /*03a8*/ 	.word	0x00004280


	//   ....[15]....
        /*03ac*/ 	.word	0x000049c0


	//   ....[16]....
        /*03b0*/ 	.word	0x00004aa0


	//   ....[17]....
        /*03b4*/ 	.word	0x000051a0


	//   ....[18]....
        /*03b8*/ 	.word	0x00005220


	//   ....[19]....
        /*03bc*/ 	.word	0x000070a0


	//   ....[20]....
        /*03c0*/ 	.word	0x00007110


	//   ....[21]....
        /*03c4*/ 	.word	0x000075a0


	//   ....[22]....
        /*03c8*/ 	.word	0x000076f0


	//   ....[23]....
        /*03cc*/ 	.word	0x00008a90


	//   ....[24]....
        /*03d0*/ 	.word	0x00008b10


	//   ....[25]....
        /*03d4*/ 	.word	0x00008b80


	//   ....[26]....
        /*03d8*/ 	.word	0x00008bb0


	//   ....[27]....
        /*03dc*/ 	.word	0x0000a5a0


	//   ....[28]....
        /*03e0*/ 	.word	0x0000a5d0


	//   ....[29]....
        /*03e4*/ 	.word	0x0000a650


	//   ....[30]....
        /*03e8*/ 	.word	0x0000a680


	//   ....[31]....
        /*03ec*/ 	.word	0x0000acd0


	//   ....[32]....
        /*03f0*/ 	.word	0x0000ad10


	//   ....[33]....
        /*03f4*/ 	.word	0x0000ae50


	//   ....[34]....
        /*03f8*/ 	.word	0x0000ae70


	//   ....[35]....
        /*03fc*/ 	.word	0x0000afb0


	//   ....[36]....
        /*0400*/ 	.word	0x0000afd0


	//   ....[37]....
        /*0404*/ 	.word	0x0000b120


	//   ....[38]....
        /*0408*/ 	.word	0x0000b140


	//   ....[39]....
        /*040c*/ 	.word	0x0000b860


	//   ....[40]....
        /*0410*/ 	.word	0x0000b880


	//   ....[41]....
        /*0414*/ 	.word	0x0000b9c0


	//   ....[42]....
        /*0418*/ 	.word	0x0000b9e0


	//   ....[43]....
        /*041c*/ 	.word	0x0000bb20


	//   ....[44]....
        /*0420*/ 	.word	0x0000bb40


	//   ....[45]....
        /*0424*/ 	.word	0x0000bc90


	//   ....[46]....
        /*0428*/ 	.word	0x0000bcb0


	//   ....[47]....
        /*042c*/ 	.word	0x0000bec0


	//   ....[48]....
        /*0430*/ 	.word	0x0000d270


	//   ....[49]....
        /*0434*/ 	.word	0x0000d290


	//   ....[50]....
        /*0438*/ 	.word	0x0000d2a0


	//   ....[51]....
        /*043c*/ 	.word	0x0000d2e0


	//   ....[52]....
        /*0440*/ 	.word	0x0000d330


	//   ....[53]....
        /*0444*/ 	.word	0x0000d350


	//   ....[54]....
        /*0448*/ 	.word	0x0000d3a0


	//   ....[55]....
        /*044c*/ 	.word	0x0000d3c0


	//   ....[56]....
        /*0450*/ 	.word	0x0000d410


	//   ....[57]....
        /*0454*/ 	.word	0x0000d430


	//   ....[58]....
        /*0458*/ 	.word	0x0000d460


	//   ....[59]....
        /*045c*/ 	.word	0x0000d490


	//   ....[60]....
        /*0460*/ 	.word	0x0000dad0


	//   ....[61]....
        /*0464*/ 	.word	0x0000daf0


	//   ....[62]....
        /*0468*/ 	.word	0x0000db10


	//   ....[63]....
        /*046c*/ 	.word	0x0000db70


	//   ....[64]....
        /*0470*/ 	.word	0x0000dbc0


	//   ....[65]....
        /*0474*/ 	.word	0x0000dbe0


	//   ....[66]....
        /*0478*/ 	.word	0x0000dc30


	//   ....[67]....
        /*047c*/ 	.word	0x0000dc50


	//   ....[68]....
        /*0480*/ 	.word	0x0000dca0


	//   ....[69]....
        /*0484*/ 	.word	0x0000dcc0


	//   ....[70]....
        /*0488*/ 	.word	0x0000dd10


	//   ....[71]....
        /*048c*/ 	.word	0x0000dd30


	//   ....[72]....
        /*0490*/ 	.word	0x0000dd80


	//   ....[73]....
        /*0494*/ 	.word	0x0000dda0


	//   ....[74]....
        /*0498*/ 	.word	0x0000ddd0


	//   ....[75]....
        /*049c*/ 	.word	0x0000ddf0


	//   ....[76]....
        /*04a0*/ 	.word	0x0000e220


	//   ....[77]....
        /*04a4*/ 	.word	0x0000e270


	//   ....[78]....
        /*04a8*/ 	.word	0x0000e290


	//   ....[79]....
        /*04ac*/ 	.word	0x0000e360


	//   ....[80]....
        /*04b0*/ 	.word	0x0000e370


	//   ....[81]....
        /*04b4*/ 	.word	0x0000e3a0


	//   ....[82]....
        /*04b8*/ 	.word	0x0000e430


	//   ....[83]....
        /*04bc*/ 	.word	0x0000e4d0


	//   ....[84]....
        /*04c0*/ 	.word	0x0000e4f0


	//   ....[85]....
        /*04c4*/ 	.word	0x0000e590


	//   ....[86]....
        /*04c8*/ 	.word	0x0000e5b0


	//   ....[87]....
        /*04cc*/ 	.word	0x0000e5c0


	//   ....[88]....
        /*04d0*/ 	.word	0x0000ece0


	//   ....[89]....
        /*04d4*/ 	.word	0x0000ed00


	//   ....[90]....
        /*04d8*/ 	.word	0x0000ed10


	//   ....[91]....
        /*04dc*/ 	.word	0x0000ed20


	//   ....[92]....
        /*04e0*/ 	.word	0x0000ed40


	//   ....[93]....
        /*04e4*/ 	.word	0x0000eda0


	//   ....[94]....
        /*04e8*/ 	.word	0x0000edc0


	//   ....[95]....
        /*04ec*/ 	.word	0x0000edd0


	//   ....[96]....
        /*04f0*/ 	.word	0x0000ee10


	//   ....[97]....
        /*04f4*/ 	.word	0x0000ee40


	//   ....[98]....
        /*04f8*/ 	.word	0x0000ee50


	//   ....[99]....
        /*04fc*/ 	.word	0x0000ee70


	//   ....[100]....
        /*0500*/ 	.word	0x0000f1d0


	//   ....[101]....
        /*0504*/ 	.word	0x0000f1f0


	//   ....[102]....
        /*0508*/ 	.word	0x0000f200


	//   ....[103]....
        /*050c*/ 	.word	0x0000f210


	//   ....[104]....
        /*0510*/ 	.word	0x0000f220


	//   ....[105]....
        /*0514*/ 	.word	0x0000f240


	//   ....[106]....
        /*0518*/ 	.word	0x0000f2b0


	//   ....[107]....
        /*051c*/ 	.word	0x0000f2d0


	//   ....[108]....
        /*0520*/ 	.word	0x0000f330


	//   ....[109]....
        /*0524*/ 	.word	0x0000f340


	//   ....[110]....
        /*0528*/ 	.word	0x0000f3b0


	//   ....[111]....
        /*052c*/ 	.word	0x0000f420


	//   ....[112]....
        /*0530*/ 	.word	0x0000f860


	//   ....[113]....
        /*0534*/ 	.word	0x0000fa40


	//   ....[114]....
        /*0538*/ 	.word	0x0000ffe0


	//   ....[115]....
        /*053c*/ 	.word	0x000100c0


	//   ....[116]....
        /*0540*/ 	.word	0x00010160


	//   ....[117]....
        /*0544*/ 	.word	0x000101e0


	//   ....[118]....
        /*0548*/ 	.word	0x00010290


	//   ....[119]....
        /*054c*/ 	.word	0x000102f0


	//   ....[120]....
        /*0550*/ 	.word	0x000103b0


	//   ....[121]....
        /*0554*/ 	.word	0x00010410


	//   ....[122]....
        /*0558*/ 	.word	0x000104d0


	//   ....[123]....
        /*055c*/ 	.word	0x00010530


	//   ....[124]....
        /*0560*/ 	.word	0x000105f0


	//   ....[125]....
        /*0564*/ 	.word	0x00010650


	//   ....[126]....
        /*0568*/ 	.word	0x000106f0


	//   ....[127]....
        /*056c*/ 	.word	0x00010790


	//   ....[128]....
        /*0570*/ 	.word	0x00010800


	//   ....[129]....
        /*0574*/ 	.word	0x00010880


	//   ....[130]....
        /*0578*/ 	.word	0x00010920


	//   ....[131]....
        /*057c*/ 	.word	0x00010980


	//   ....[132]....
        /*0580*/ 	.word	0x00010a40


	//   ....[133]....
        /*0584*/ 	.word	0x00010aa0


	//   ....[134]....
        /*0588*/ 	.word	0x00010b60


	//   ....[135]....
        /*058c*/ 	.word	0x00010bc0


	//   ....[136]....
        /*0590*/ 	.word	0x00010c80


	//   ....[137]....
        /*0594*/ 	.word	0x00010ce0


	//   ....[138]....
        /*0598*/ 	.word	0x00010da0


	//   ....[139]....
        /*059c*/ 	.word	0x00010e00


	//   ....[140]....
        /*05a0*/ 	.word	0x00010ec0


	//   ....[141]....
        /*05a4*/ 	.word	0x00010f20


	//   ....[142]....
        /*05a8*/ 	.word	0x00010fc0


	//   ....[143]....
        /*05ac*/ 	.word	0x000110f0


	//   ....[144]....
        /*05b0*/ 	.word	0x000111c0


	//   ....[145]....
        /*05b4*/ 	.word	0x00011250


	//   ....[146]....
        /*05b8*/ 	.word	0x00011380


	//   ....[147]....
        /*05bc*/ 	.word	0x000113e0


	//   ....[148]....
        /*05c0*/ 	.word	0x000114f0


	//   ....[149]....
        /*05c4*/ 	.word	0x00011550


	//   ....[150]....
        /*05c8*/ 	.word	0x00011660


	//   ....[151]....
        /*05cc*/ 	.word	0x000116c0


	//   ....[152]....
        /*05d0*/ 	.word	0x000117d0


	//   ....[153]....
        /*05d4*/ 	.word	0x00011830


	//   ....[154]....
        /*05d8*/ 	.word	0x000118f0


	//   ....[155]....
        /*05dc*/ 	.word	0x00011a50


	//   ....[156]....
        /*05e0*/ 	.word	0x00011af0


	//   ....[157]....
        /*05e4*/ 	.word	0x00011b50


	//   ....[158]....
        /*05e8*/ 	.word	0x00011bf0


	//   ....[159]....
        /*05ec*/ 	.word	0x00011c50


	//   ....[160]....
        /*05f0*/ 	.word	0x00011d00


	//   ....[161]....
        /*05f4*/ 	.word	0x00011d60


	//   ....[162]....
        /*05f8*/ 	.word	0x00011e00


	//   ....[163]....
        /*05fc*/ 	.word	0x00011e60


	//   ....[164]....
        /*0600*/ 	.word	0x00011f00


	//   ....[165]....
        /*0604*/ 	.word	0x00011f60


	//   ....[166]....
        /*0608*/ 	.word	0x00012000


	//   ....[167]....
        /*060c*/ 	.word	0x000120e0


	//   ....[168]....
        /*0610*/ 	.word	0x00012180


	//   ....[169]....
        /*0614*/ 	.word	0x000121e0


	//   ....[170]....
        /*0618*/ 	.word	0x000122b0


	//   ....[171]....
        /*061c*/ 	.word	0x00012310


	//   ....[172]....
        /*0620*/ 	.word	0x000123e0


	//   ....[173]....
        /*0624*/ 	.word	0x00012440


	//   ....[174]....
        /*0628*/ 	.word	0x00012510


	//   ....[175]....
        /*062c*/ 	.word	0x00012570


	//   ....[176]....
        /*0630*/ 	.word	0x00012640


	//   ....[177]....
        /*0634*/ 	.word	0x000126a0


	//   ....[178]....
        /*0638*/ 	.word	0x00012770


	//   ....[179]....
        /*063c*/ 	.word	0x00012800


	//   ....[180]....
        /*0640*/ 	.word	0x00012920


	//----- nvinfo : EIATTR_REG_RECONFIG
	.align		4
.L_1476:
        /*0644*/ 	.byte	0x01, 0x54
	.zero		2


	//----- nvinfo : EIATTR_SYSCALL_OFFSETS
	.align		4
        /*0648*/ 	.byte	0x04, 0x46
        /*064a*/ 	.short	(.L_1478 - .L_1477)


	//   ....[0]....
.L_1477:
        /*064c*/ 	.word	0x000017f0


	//   ....[1]....
        /*0650*/ 	.word	0x0000ca10


	//   ....[2]....
        /*0654*/ 	.word	0x0000cb60


	//   ....[3]....
        /*0658*/ 	.word	0x0000cc50


	//   ....[4]....
        /*065c*/ 	.word	0x0000d770


	//----- nvinfo : EIATTR_MBARRIER_INSTR_OFFSETS
	.align		4
.L_1478:
        /*0660*/ 	.byte	0x04, 0x39
        /*0662*/ 	.short	(.L_1480 - .L_1479)


	//   ....[0]....
.L_1479:
        /*0664*/ 	.word	0x00000180
        /*0668*/ 	.word	0x000000ff
        /*066c*/ 	.word	0x00022800
        /*0670*/ 	.short	0x0100
        /*0672*/ 	.byte	0x08
	.zero		1


	//   ....[1]....
        /*0674*/ 	.word	0x00000190
        /*0678*/ 	.word	0x000000ff
        /*067c*/ 	.word	0x00022820
        /*0680*/ 	.short	0x0100
        /*0682*/ 	.byte	0x08
	.zero		1


	//   ....[2]....
        /*0684*/ 	.word	0x00000280
        /*0688*/ 	.word	0x000000ff
        /*068c*/ 	.word	0x00022830
        /*0690*/ 	.short	0x0100
        /*0692*/ 	.byte	0x08
	.zero		1


	//   ....[3]....
        /*0694*/ 	.word	0x00000290
        /*0698*/ 	.word	0x000000ff
        /*069c*/ 	.word	0x00022840
        /*06a0*/ 	.short	0x0100
        /*06a2*/ 	.byte	0x08
	.zero		1


	//   ....[4]....
        /*06a4*/ 	.word	0x000002a0
        /*06a8*/ 	.word	0x000000ff
        /*06ac*/ 	.word	0x00022838
        /*06b0*/ 	.short	0x0100
        /*06b2*/ 	.byte	0x08
	.zero		1


	//   ....[5]....
        /*06b4*/ 	.word	0x000002b0
        /*06b8*/ 	.word	0x000000ff
        /*06bc*/ 	.word	0x00022848
        /*06c0*/ 	.short	0x0100
        /*06c2*/ 	.byte	0x08
	.zero		1


	//   ....[6]....
        /*06c4*/ 	.word	0x000003e0
        /*06c8*/ 	.word	0x000000ff
        /*06cc*/ 	.word	0x00022850
        /*06d0*/ 	.short	0x0100
        /*06d2*/ 	.byte	0x08
	.zero		1


	//   ....[7]....
        /*06d4*/ 	.word	0x000003f0
        /*06d8*/ 	.word	0x000000ff
        /*06dc*/ 	.word	0x00022860
        /*06e0*/ 	.short	0x0100
        /*06e2*/ 	.byte	0x08
	.zero		1


	//   ....[8]....
        /*06e4*/ 	.word	0x00000400
        /*06e8*/ 	.word	0x000000ff
        /*06ec*/ 	.word	0x00022858
        /*06f0*/ 	.short	0x0100
        /*06f2*/ 	.byte	0x08
	.zero		1


	//   ....[9]....
        /*06f4*/ 	.word	0x00000410
        /*06f8*/ 	.word	0x000000ff
        /*06fc*/ 	.word	0x00022868
        /*0700*/ 	.short	0x0100
        /*0702*/ 	.byte	0x08
	.zero		1


	//   ....[10]....
        /*0704*/ 	.word	0x00000500
        /*0708*/ 	.word	0x000000ff
        /*070c*/ 	.word	0x00022870
        /*0710*/ 	.short	0x0100
        /*0712*/ 	.byte	0x06
	.zero		1


	//   ....[11]....
        /*0714*/ 	.word	0x00000510
        /*0718*/ 	.word	0x000000ff
        /*071c*/ 	.word	0x00022880
        /*0720*/ 	.short	0x0100
        /*0722*/ 	.byte	0x06
	.zero		1


	//   ....[12]....
        /*0724*/ 	.word	0x00000520
        /*0728*/ 	.word	0x000000ff
        /*072c*/ 	.word	0x00022878
        /*0730*/ 	.short	0x0100
        /*0732*/ 	.byte	0x06
	.zero		1


	//   ....[13]....
        /*0734*/ 	.word	0x00000530
        /*0738*/ 	.word	0x000000ff
        /*073c*/ 	.word	0x00022888
        /*0740*/ 	.short	0x0100
        /*0742*/ 	.byte	0x06
	.zero		1


	//   ....[14]....
        /*0744*/ 	.word	0x00000660
        /*0748*/ 	.word	0x000000ff
        /*074c*/ 	.word	0x00022890
        /*0750*/ 	.short	0x0100
        /*0752*/ 	.byte	0x08
	.zero		1


	//   ....[15]....
        /*0754*/ 	.word	0x00000670
        /*0758*/ 	.word	0x000000ff
        /*075c*/ 	.word	0x000228a0
        /*0760*/ 	.short	0x0100
        /*0762*/ 	.byte	0x08
	.zero		1


	//   ....[16]....
        /*0764*/ 	.word	0x00000680
        /*0768*/ 	.word	0x000000ff
        /*076c*/ 	.word	0x00022898
        /*0770*/ 	.short	0x0100
        /*0772*/ 	.byte	0x08
	.zero		1


	//   ....[17]....
        /*0774*/ 	.word	0x00000690
        /*0778*/ 	.word	0x000000ff
        /*077c*/ 	.word	0x000228a8
        /*0780*/ 	.short	0x0100
        /*0782*/ 	.byte	0x08
	.zero		1


	//   ....[18]....
        /*0784*/ 	.word	0x000007d0
        /*0788*/ 	.word	0x000000ff
        /*078c*/ 	.word	0x000228b0
        /*0790*/ 	.short	0x0100
        /*0792*/ 	.byte	0x08
	.zero		1


	//   ....[19]....
        /*0794*/ 	.word	0x000007e0
        /*0798*/ 	.word	0x000000ff
        /*079c*/ 	.word	0x000228c0
        /*07a0*/ 	.short	0x0100
        /*07a2*/ 	.byte	0x08
	.zero		1


	//   ....[20]....
        /*07a4*/ 	.word	0x000007f0
        /*07a8*/ 	.word	0x000000ff
        /*07ac*/ 	.word	0x000228b8
        /*07b0*/ 	.short	0x0100
        /*07b2*/ 	.byte	0x08
	.zero		1


	//   ....[21]....
        /*07b4*/ 	.word	0x00000800
        /*07b8*/ 	.word	0x000000ff
        /*07bc*/ 	.word	0x000228c8
        /*07c0*/ 	.short	0x0100
        /*07c2*/ 	.byte	0x08
	.zero		1


	//   ....[22]....
        /*07c4*/ 	.word	0x00001860
        /*07c8*/ 	.word	0x000000ff
        /*07cc*/ 	.word	0x00022800
        /*07d0*/ 	.short	0x010a
        /*07d2*/ 	.byte	0x2f
	.zero		1


	//   ....[23]....
        /*07d4*/ 	.word	0x00001930
        /*07d8*/ 	.word	0x000000ff
        /*07dc*/ 	.word	0x00022830
        /*07e0*/ 	.short	0x010a
        /*07e2*/ 	.byte	0x16
	.zero		1


	//   ....[24]....
        /*07e4*/ 	.word	0x00001970
        /*07e8*/ 	.word	0x000000ff
        /*07ec*/ 	.word	0x00022830
        /*07f0*/ 	.short	0x010a
        /*07f2*/ 	.byte	0x16
	.zero		1


	//   ....[25]....
        /*07f4*/ 	.word	0x000022a0
        /*07f8*/ 	.word	0x000000ff
        /*07fc*/ 	.word	0x00000000
        /*0800*/ 	.short	0x0101
        /*0802*/ 	.byte	0x06
	.zero		1


	//   ....[26]....
        /*0804*/ 	.word	0x000037d0
        /*0808*/ 	.word	0x000000ff
        /*080c*/ 	.word	0x00022850
        /*0810*/ 	.short	0x010a
        /*0812*/ 	.byte	0x16
	.zero		1


	//   ....[27]....
        /*0814*/ 	.word	0x00003810
        /*0818*/ 	.word	0x000000ff
        /*081c*/ 	.word	0x00022850
        /*0820*/ 	.short	0x010a
        /*0822*/ 	.byte	0x16
	.zero		1


	//   ....[28]....
        /*0824*/ 	.word	0x00003bd0
        /*0828*/ 	.word	0x000000ff
        /*082c*/ 	.word	0x00000000
        /*0830*/ 	.short	0x0101
        /*0832*/ 	.byte	0x16
	.zero		1


	//   ....[29]....
        /*0834*/ 	.word	0x00003d50
        /*0838*/ 	.word	0x000000ff
        /*083c*/ 	.word	0x00022830
        /*0840*/ 	.short	0x010a
        /*0842*/ 	.byte	0x1a
	.zero		1


	//   ....[30]....
        /*0844*/ 	.word	0x00003d90
        /*0848*/ 	.word	0x000000ff
        /*084c*/ 	.word	0x00022830
        /*0850*/ 	.short	0x010a
        /*0852*/ 	.byte	0x1a
	.zero		1


	//   ....[31]....
        /*0854*/ 	.word	0x00004460
        /*0858*/ 	.word	0x000000ff
        /*085c*/ 	.word	0x00000000
        /*0860*/ 	.short	0x0101
        /*0862*/ 	.byte	0x06
	.zero		1


	//   ....[32]....
        /*0864*/ 	.word	0x000063b0
        /*0868*/ 	.word	0x000000ff
        /*086c*/ 	.word	0x00022850
        /*0870*/ 	.short	0x010a
        /*0872*/ 	.byte	0x1a
	.zero		1


	//   ....[33]....
        /*0874*/ 	.word	0x00006400
        /*0878*/ 	.word	0x000000ff
        /*087c*/ 	.word	0x00022850
        /*0880*/ 	.short	0x010a
        /*0882*/ 	.byte	0x1a
	.zero		1


	//   ....[34]....
        /*0884*/ 	.word	0x00006700
        /*0888*/ 	.word	0x000000ff
        /*088c*/ 	.word	0x00000000
        /*0890*/ 	.short	0x0101
        /*0892*/ 	.byte	0x1a
	.zero		1


	//   ....[35]....
        /*0894*/ 	.word	0x00006850
        /*0898*/ 	.word	0x000000ff
        /*089c*/ 	.word	0x00022830
        /*08a0*/ 	.short	0x010a
        /*08a2*/ 	.byte	0x19
	.zero		1


	//   ....[36]....
        /*08a4*/ 	.word	0x00006890
        /*08a8*/ 	.word	0x000000ff
        /*08ac*/ 	.word	0x00022830
        /*08b0*/ 	.short	0x010a
        /*08b2*/ 	.byte	0x19
	.zero		1


	//   ....[37]....
        /*08b4*/ 	.word	0x00006e00
        /*08b8*/ 	.word	0x000000ff
        /*08bc*/ 	.word	0x00000000
        /*08c0*/ 	.short	0x0101
        /*08c2*/ 	.byte	0x06
	.zero		1


	//   ....[38]....
        /*08c4*/ 	.word	0x00008730
        /*08c8*/ 	.word	0x000000ff
        /*08cc*/ 	.word	0x00022850
        /*08d0*/ 	.short	0x010a
        /*08d2*/ 	.byte	0x19
	.zero		1


	//   ....[39]....
        /*08d4*/ 	.word	0x00008780
        /*08d8*/ 	.word	0x000000ff
        /*08dc*/ 	.word	0x00022850
        /*08e0*/ 	.short	0x010a
        /*08e2*/ 	.byte	0x19
	.zero		1


	//   ....[40]....
        /*08e4*/ 	.word	0x00008a70
        /*08e8*/ 	.word	0x000000ff
        /*08ec*/ 	.word	0x00000000
        /*08f0*/ 	.short	0x0101
        /*08f2*/ 	.byte	0x19
	.zero		1


	//   ....[41]....
        /*08f4*/ 	.word	0x0000acf0
        /*08f8*/ 	.word	0x000000ff
        /*08fc*/ 	.word	0x00000000
        /*0900*/ 	.short	0x0101
        /*0902*/ 	.byte	0x05
	.zero		1


	//   ....[42]....
        /*0904*/ 	.word	0x0000d050
        /*0908*/ 	.word	0x00000016
        /*090c*/ 	.word	0x00022840
        /*0910*/ 	.short	0x010a
        /*0912*/ 	.byte	0x3f
	.zero		1


	//   ....[43]....
        /*0914*/ 	.word	0x0000d550
        /*0918*/ 	.word	0x00000016
        /*091c*/ 	.word	0x00022830
        /*0920*/ 	.short	0x0107
        /*0922*/ 	.byte	0x3f
	.zero		1


	//   ....[44]....
        /*0924*/ 	.word	0x0000d620
        /*0928*/ 	.word	0x00000016
        /*092c*/ 	.word	0x00022830
        /*0930*/ 	.short	0x0101
        /*0932*/ 	.byte	0x3f
	.zero		1


	//   ....[45]....
        /*0934*/ 	.word	0x0000deb0
        /*0938*/ 	.word	0x00000010
        /*093c*/ 	.word	0x00022800
        /*0940*/ 	.short	0x0107
        /*0942*/ 	.byte	0x3f
	.zero		1


	//   ....[46]....
        /*0944*/ 	.word	0x0000dfa0
        /*0948*/ 	.word	0x00000010
        /*094c*/ 	.word	0x00022800
        /*0950*/ 	.short	0x0101
        /*0952*/ 	.byte	0x3f
	.zero		1


	//   ....[47]....
        /*0954*/ 	.word	0x0000dfc0
        /*0958*/ 	.word	0x00000010
        /*095c*/ 	.word	0x00022820
        /*0960*/ 	.short	0x010a
        /*0962*/ 	.byte	0x3f
	.zero		1


	//   ....[48]....
        /*0964*/ 	.word	0x0000e050
        /*0968*/ 	.word	0x00000016
        /*096c*/ 	.word	0x00022860
        /*0970*/ 	.short	0x010a
        /*0972*/ 	.byte	0x3f
	.zero		1


	//   ....[49]....
        /*0974*/ 	.word	0x0000e740
        /*0978*/ 	.word	0x00000016
        /*097c*/ 	.word	0x00022850
        /*0980*/ 	.short	0x0107
        /*0982*/ 	.byte	0x3f
	.zero		1


	//   ....[50]....
        /*0984*/ 	.word	0x0000e810
        /*0988*/ 	.word	0x00000016
        /*098c*/ 	.word	0x00022850
        /*0990*/ 	.short	0x0101
        /*0992*/ 	.byte	0x3f
	.zero		1


	//   ....[51]....
        /*0994*/ 	.word	0x0000eb40
        /*0998*/ 	.word	0x0000000a
        /*099c*/ 	.word	0x00022840
        /*09a0*/ 	.short	0x010a
        /*09a2*/ 	.byte	0x3f
	.zero		1


	//   ....[52]....
        /*09a4*/ 	.word	0x0000ef10
        /*09a8*/ 	.word	0x0000000a
        /*09ac*/ 	.word	0x00022830
        /*09b0*/ 	.short	0x0107
        /*09b2*/ 	.byte	0x3f
	.zero		1


	//   ....[53]....
        /*09b4*/ 	.word	0x0000efd0
        /*09b8*/ 	.word	0x0000000a
        /*09bc*/ 	.word	0x00022830
        /*09c0*/ 	.short	0x0101
        /*09c2*/ 	.byte	0x3f
	.zero		1


	//   ....[54]....
        /*09c4*/ 	.word	0x0000f000
        /*09c8*/ 	.word	0x0000000a
        /*09cc*/ 	.word	0x00022860
        /*09d0*/ 	.short	0x010a
        /*09d2*/ 	.byte	0x3f
	.zero		1


	//   ....[55]....
        /*09d4*/ 	.word	0x0000f520
        /*09d8*/ 	.word	0x0000000a
        /*09dc*/ 	.word	0x00022850
        /*09e0*/ 	.short	0x0107
        /*09e2*/ 	.byte	0x3f
	.zero		1


	//   ....[56]....
        /*09e4*/ 	.word	0x0000f5e0
        /*09e8*/ 	.word	0x0000000a
        /*09ec*/ 	.word	0x00022850
        /*09f0*/ 	.short	0x0101
        /*09f2*/ 	.byte	0x3f
	.zero		1


	//   ....[57]....
        /*09f4*/ 	.word	0x0000f9c0
        /*09f8*/ 	.word	0x00000005
        /*09fc*/ 	.word	0x00022820
        /*0a00*/ 	.short	0x010a
        /*0a02*/ 	.byte	0x3f
	.zero		1


	//   ....[58]....
        /*0a04*/ 	.word	0x0000fb40
        /*0a08*/ 	.word	0x00000003
        /*0a0c*/ 	.word	0x00022840
        /*0a10*/ 	.short	0x010a
        /*0a12*/ 	.byte	0x3f
	.zero		1


	//   ....[59]....
        /*0a14*/ 	.word	0x0000fbe0
        /*0a18*/ 	.word	0x00000005
        /*0a1c*/ 	.word	0x00022840
        /*0a20*/ 	.short	0x010a
        /*0a22*/ 	.byte	0x3f
	.zero		1


	//   ....[60]....
        /*0a24*/ 	.word	0x0000fc20
        /*0a28*/ 	.word	0x00000003
        /*0a2c*/ 	.word	0x00022860
        /*0a30*/ 	.short	0x010a
        /*0a32*/ 	.byte	0x3f
	.zero		1


	//   ....[61]....
        /*0a34*/ 	.word	0x0000fc60
        /*0a38*/ 	.word	0x00000005
        /*0a3c*/ 	.word	0x00022860
        /*0a40*/ 	.short	0x010a
        /*0a42*/ 	.byte	0x3f
	.zero		1


	//   ....[62]....
        /*0a44*/ 	.word	0x0000fcd0
        /*0a48*/ 	.word	0x00000003
        /*0a4c*/ 	.word	0x00022800
        /*0a50*/ 	.short	0x010a
        /*0a52*/ 	.byte	0x3f
	.zero		1


	//   ....[63]....
        /*0a54*/ 	.word	0x0000fd30
        /*0a58*/ 	.word	0x00000003
        /*0a5c*/ 	.word	0x00022830
        /*0a60*/ 	.short	0x010a
        /*0a62*/ 	.byte	0x3f
	.zero		1


	//   ....[64]....
        /*0a64*/ 	.word	0x0000fd90
        /*0a68*/ 	.word	0x00000009
        /*0a6c*/ 	.word	0x00022850
        /*0a70*/ 	.short	0x010a
        /*0a72*/ 	.byte	0x3f
	.zero		1


	//   ....[65]....
        /*0a74*/ 	.word	0x0000fdf0
        /*0a78*/ 	.word	0x00000000
        /*0a7c*/ 	.word	0x00022830
        /*0a80*/ 	.short	0x010a
        /*0a82*/ 	.byte	0x3f
	.zero		1


	//   ....[66]....
        /*0a84*/ 	.word	0x0000fe50
        /*0a88*/ 	.word	0x0000000a
        /*0a8c*/ 	.word	0x00022850
        /*0a90*/ 	.short	0x010a
        /*0a92*/ 	.byte	0x3f
	.zero		1


	//   ....[67]....
        /*0a94*/ 	.word	0x0000feb0
        /*0a98*/ 	.word	0x00000000
        /*0a9c*/ 	.word	0x00022830
        /*0aa0*/ 	.short	0x010a
        /*0aa2*/ 	.byte	0x3f
	.zero		1


	//   ....[68]....
        /*0aa4*/ 	.word	0x0000ff10
        /*0aa8*/ 	.word	0x0000000a
        /*0aac*/ 	.word	0x00022850
        /*0ab0*/ 	.short	0x010a
        /*0ab2*/ 	.byte	0x3f
	.zero		1


	//   ....[69]....
        /*0ab4*/ 	.word	0x00010010
        /*0ab8*/ 	.word	0x00000016
        /*0abc*/ 	.word	0x00022840
        /*0ac0*/ 	.short	0x010a
        /*0ac2*/ 	.byte	0x3f
	.zero		1


	//   ....[70]....
        /*0ac4*/ 	.word	0x00010ff0
        /*0ac8*/ 	.word	0x00000010
        /*0acc*/ 	.word	0x00022820
        /*0ad0*/ 	.short	0x010a
        /*0ad2*/ 	.byte	0x3f
	.zero		1


	//   ....[71]....
        /*0ad4*/ 	.word	0x00011040
        /*0ad8*/ 	.word	0x00000016
        /*0adc*/ 	.word	0x00022860
        /*0ae0*/ 	.short	0x010a
        /*0ae2*/ 	.byte	0x3f
	.zero		1


	//   ....[72]....
        /*0ae4*/ 	.word	0x000119a0
        /*0ae8*/ 	.word	0x0000000a
        /*0aec*/ 	.word	0x00022840
        /*0af0*/ 	.short	0x010a
        /*0af2*/ 	.byte	0x3f
	.zero		1


	//   ....[73]....
        /*0af4*/ 	.word	0x00012030
        /*0af8*/ 	.word	0x0000000a
        /*0afc*/ 	.word	0x00022860
        /*0b00*/ 	.short	0x010a
        /*0b02*/ 	.byte	0x3f
	.zero		1


	//   ....[74]....
        /*0b04*/ 	.word	0x00012840
        /*0b08*/ 	.word	0x00000005
        /*0b0c*/ 	.word	0x00022820
        /*0b10*/ 	.short	0x010a
        /*0b12*/ 	.byte	0x3f
	.zero		1


	//   ....[75]....
        /*0b14*/ 	.word	0x000129e0
        /*0b18*/ 	.word	0x00000003
        /*0b1c*/ 	.word	0x00022840
        /*0b20*/ 	.short	0x010a
        /*0b22*/ 	.byte	0x3f
	.zero		1


	//   ....[76]....
        /*0b24*/ 	.word	0x00012a30
        /*0b28*/ 	.word	0x00000005
        /*0b2c*/ 	.word	0x00022840
        /*0b30*/ 	.short	0x010a
        /*0b32*/ 	.byte	0x3f
	.zero		1


	//   ....[77]....
        /*0b34*/ 	.word	0x00012a80
        /*0b38*/ 	.word	0x00000003
        /*0b3c*/ 	.word	0x00022860
        /*0b40*/ 	.short	0x010a
        /*0b42*/ 	.byte	0x3f
	.zero		1


	//----- nvinfo : EIATTR_NUM_MBARRIERS
	.align		4
.L_1480:
        /*0b44*/ 	.byte	0x03, 0x38
        /*0b46*/ 	.short	0x0016


	//----- nvinfo : EIATTR_EXIT_INSTR_OFFSETS
	.align		4
        /*0b48*/ 	.byte	0x04, 0x1c
        /*0b4a*/ 	.short	(.L_1482 - .L_1481)


	//   ....[0]....
.L_1481:
        /*0b4c*/ 	.word	0x00000970


	//   ....[1]....
        /*0b50*/ 	.word	0x0000be30


	//   ....[2]....
        /*0b54*/ 	.word	0x0000fcb0


	//----- nvinfo : EIATTR_MAX_THREADS
	.align		4
.L_1482:
        /*0b58*/ 	.byte	0x04, 0x05
        /*0b5a*/ 	.short	(.L_1484 - .L_1483)
.L_1483:
        /*0b5c*/ 	.word	0x00000180
        /*0b60*/ 	.word	0x00000001
        /*0b64*/ 	.word	0x00000001


	//----- nvinfo : EIATTR_CRS_STACK_SIZE
	.align		4
.L_1484:
        /*0b68*/ 	.byte	0x04, 0x1e
        /*0b6a*/ 	.short	(.L_1486 - .L_1485)
.L_1485:
        /*0b6c*/ 	.word	0x00000000


	//----- nvinfo : EIATTR_CBANK_PARAM_SIZE
	.align		4
.L_1486:
        /*0b70*/ 	.byte	0x03, 0x19
        /*0b72*/ 	.short	0x0af0


	//----- nvinfo : EIATTR_PARAM_CBANK
	.align		4
        /*0b74*/ 	.byte	0x04, 0x0a
        /*0b76*/ 	.short	(.L_1488 - .L_1487)
	.align		4
.L_1487:
        /*0b78*/ 	.word	index@(.nv.constant0._ZN7cutlass13device_kernelIN5flash11enable_sm90INS1_16FlashAttnFwdSm90INS1_25CollectiveMainloopFwdSm90ILi2EN4cute5tupleIJNS5_1CILi1EEES8_S8_EEENS6_IJNS7_ILi128EEENS7_ILi96EEENS7_ILi64EEEEEELi256ENS_6half_tEfNS_4arch4Sm90ELb1ELb0ELb1ELb0ELb1ELb0ELb0ELb1ELb0ELb1ELb0ELb0EEENS1_21CollectiveEpilogueFwdINS6_IJSA_NS7_ILi256EEESB_EEES9_SE_SG_Li256ELb0ELb1ELb0ELb0EEENS1_30DynamicPersistentTileSchedulerILi256ELi128ELb0ELb1ELb1EEEEEEEEEvNT_6ParamsE)
        /*0b7c*/ 	.short	0x0210
        /*0b7e*/ 	.short	0x0af0


	//----- nvinfo : EIATTR_SW_WAR
	.align		4
.L_1488:
        /*0b80*/ 	.byte	0x04, 0x36
        /*0b82*/ 	.short	(.L_1490 - .L_1489)
.L_1489:
        /*0b84*/ 	.word	0x00000008
.L_1490:


//--------------------- .nv.info._ZN7cutlass13device_kernelIN5flash11enable_sm90INS1_16FlashAttnFwdSm90INS1_25CollectiveMainloopFwdSm90ILi2EN4cute5tupleIJNS5_1CILi1EEES8_S8_EEENS6_IJNS7_ILi128EEENS7_ILi96EEENS7_ILi64EEEEEELi256ENS_6half_tEfNS_4arch4Sm90ELb1ELb0ELb1ELb0ELb1ELb0ELb1ELb1ELb0ELb1ELb0ELb0EEENS1_21CollectiveEpilogueFwdINS6_IJSA_NS7_ILi256EEESB_EEES9_SE_SG_Li256ELb0ELb1ELb0ELb0EEENS1_30DynamicPersistentTileSchedulerILi256ELi128ELb0ELb1ELb1EEEEEEEEEvNT_6ParamsE --------------------------
	.section	.nv.info._ZN7cutlass13device_kernelIN5flash11enable_sm90INS1_16FlashAttnFwdSm90INS1_25CollectiveMainloopFwdSm90ILi2EN4cute5tupleIJNS5_1CILi1EEES8_S8_EEENS6_IJNS7_ILi128EEENS7_ILi96EEENS7_ILi64EEEEEELi256ENS_6half_tEfNS_4arch4Sm90ELb1ELb0ELb1ELb0ELb1ELb0ELb1ELb1ELb0ELb1ELb0ELb0EEENS1_21CollectiveEpilogueFwdINS6_IJSA_NS7_ILi256EEESB_EEES9_SE_SG_Li256ELb0ELb1ELb0ELb0EEENS1_30DynamicPersistentTileSchedulerILi256ELi128ELb0ELb1ELb1EEEEEEEEEvNT_6ParamsE,"",@"SHT_CUDA_INFO"
	.sectionflags	@""
	.align	4


	//----- nvinfo : EIATTR_CUDA_API_VERSION
	.align		4
        /*0000*/ 	.byte	0x04, 0x37
        /*0002*/ 	.short	(.L_1492 - .L_1491)
.L_1491:
        /*0004*/ 	.word	0x00000082


	//----- nvinfo : EIATTR_KPARAM_INFO
	.align		4
.L_1492:
        /*0008*/ 	.byte	0x04, 0x17
        /*000a*/ 	.short	(.L_1494 - .L_1493)
.L_1493:
        /*000c*/ 	.word	0x00000000
        /*0010*/ 	.short	0x0000
        /*0012*/ 	.short	0x0070
        /*0014*/ 	.byte	0x00, 0xf0, 0x01, 0x2e


	//----- nvinfo : EIATTR_SPARSE_MMA_MASK
	.align		4
.L_1494:
        /*0018*/ 	.byte	0x03, 0x50
        /*001a*/ 	.short	0x0000


	//----- nvinfo : EIATTR_MAXREG_COUNT
	.align		4
        /*001c*/ 	.byte	0x03, 0x1b
        /*001e*/ 	.short	0x00a8


	//----- nvinfo : EIATTR_NUM_BARRIERS
	.align		4
        /*0020*/ 	.byte	0x02, 0x4c
        /*0022*/ 	.byte	0x10
	.zero		1


	//----- nvinfo : EIATTR_EXTERNS
	.align		4
        /*0024*/ 	.byte	0x04, 0x0f
        /*0026*/ 	.short	(.L_1496 - .L_1495)


	//   ....[0]....
	.align		4
.L_1495:
        /*0028*/ 	.word	index@(__assertfail)


	//----- nvinfo : EIATTR_ANNOTATIONS
	.align		4
.L_1496:
        /*002c*/ 	.byte	0x04, 0x55
        /*002e*/ 	.short	(.L_1498 - .L_1497)


	//   ....[0]....
.L_1497:
        /*0030*/ 	.word	0x00000001
        /*0034*/ 	.byte	0xc0, 0x08, 0x00, 0x00, 0x01, 0x00, 0x00, 0x00, 0xc0, 0x09, 0x00, 0x00, 0x01, 0x00, 0x00, 0x00
        /*0044*/ 	.byte	0x50, 0xd5, 0x00, 0x00, 0x01, 0x00, 0x00, 0x00, 0xf0, 0xd5, 0x00, 0x00, 0x01, 0x00, 0x00, 0x00
        /*0054*/ 	.byte	0xe0, 0xd9, 0x00, 0x00, 0x01, 0x00, 0x00, 0x00, 0x10, 0xda, 0x00, 0x00, 0x01, 0x00, 0x00, 0x00
        /*0064*/ 	.byte	0x90, 0xe8, 0x00, 0x00, 0x01, 0x00, 0x00, 0x00, 0x50, 0x04, 0x01, 0x00, 0x01, 0x00, 0x00, 0x00
        /*0074*/ 	.byte	0x70, 0x04, 0x01, 0x00, 0x01, 0x00, 0x00, 0x00, 0xa0, 0x05, 0x01, 0x00, 0x01, 0x00, 0x00, 0x00
        /*0084*/ 	.byte	0x10, 0x07, 0x01, 0x00, 0x01, 0x00, 0x00, 0x00, 0x10, 0x1e, 0x01, 0x00, 0x01, 0x00, 0x00, 0x00
        /*0094*/ 	.byte	0xb0, 0x1f, 0x01, 0x00, 0x01, 0x00, 0x00, 0x00, 0x90, 0x43, 0x01, 0x00


	//----- nvinfo : EIATTR_MERCURY_ISA_VERSION
	.align		4
.L_1498:
        /*00a0*/ 	.byte	0x03, 0x5f
        /*00a2*/ 	.short	0x0101


	//----- nvinfo : EIATTR_INT_WARP_WIDE_INSTR_OFFSETS
	.align		4
        /*00a4*/ 	.byte	0x04, 0x31
        /*00a6*/ 	.short	(.L_1500 - .L_1499)


	//   ....[0]....
.L_1499:
        /*00a8*/ 	.word	0x000000c0


	//   ....[1]....
        /*00ac*/ 	.word	0x000000d0


	//   ....[2]....
        /*00b0*/ 	.word	0x000000e0


	//   ....[3]....
        /*00b4*/ 	.word	0x00000180


	//   ....[4]....
        /*00b8*/ 	.word	0x0000dfd0


	//   ....[5]....
        /*00bc*/ 	.word	0x0000e060


	//   ....[6]....
        /*00c0*/ 	.word	0x00011ba0


	//   ....[7]....
        /*00c4*/ 	.word	0x00011c30


	//----- nvinfo : EIATTR_COOP_GROUP_MASK_REGIDS
	.align		4
.L_1500:
        /*00c8*/ 	.byte	0x04, 0x29
        /*00ca*/ 	.short	(.L_1502 - .L_1501)


	//   ....[0]....
.L_1501:
        /*00cc*/ 	.word	0xffffffff


	//   ....[1]....
        /*00d0*/ 	.word	0xffffffff


	//   ....[2]....
        /*00d4*/ 	.word	0xffffffff


	//   ....[3]....
        /*00d8*/ 	.word	0xffffffff


	//   ....[4]....
        /*00dc*/ 	.word	0xffffffff


	//   ....[5]....
        /*00e0*/ 	.word	0xffffffff


	//   ....[6]....
        /*00e4*/ 	.word	0xffffffff


	//   ....[7]....
        /*00e8*/ 	.word	0xffffffff


	//   ....[8]....
        /*00ec*/ 	.word	0xffffffff


	//   ....[9]....
        /*00f0*/ 	.word	0xffffffff


	//   ....[10]....
        /*00f4*/ 	.word	0xffffffff


	//   ....[11]....
        /*00f8*/ 	.word	0xffffffff


	//   ....[12]....
        /*00fc*/ 	.word	0xffffffff


	//   ....[13]....
        /*0100*/ 	.word	0xffffffff


	//   ....[14]....
        /*0104*/ 	.word	0xffffffff


	//   ....[15]....
        /*0108*/ 	.word	0xffffffff


	//   ....[16]....
        /*010c*/ 	.word	0xffffffff


	//   ....[17]....
        /*0110*/ 	.word	0xffffffff


	//   ....[18]....
        /*0114*/ 	.word	0xffffffff


	//   ....[19]....
        /*0118*/ 	.word	0xffffffff


	//   ....[20]....
        /*011c*/ 	.word	0xffffffff


	//   ....[21]....
        /*0120*/ 	.word	0xffffffff


	//   ....[22]....
        /*0124*/ 	.word	0xffffffff


	//   ....[23]....
        /*0128*/ 	.word	0xffffffff


	//   ....[24]....
        /*012c*/ 	.word	0xffffffff


	//   ....[25]....
        /*0130*/ 	.word	0xffffffff


	//   ....[26]....
        /*0134*/ 	.word	0xffffffff


	//   ....[27]....
        /*0138*/ 	.word	0xffffffff


	//   ....[28]....
        /*013c*/ 	.word	0xffffffff


	//   ....[29]....
        /*0140*/ 	.word	0xffffffff


	//   ....[30]....
        /*0144*/ 	.word	0xffffffff


	//   ....[31]....
        /*0148*/ 	.word	0xffffffff


	//   ....[32]....
        /*014c*/ 	.word	0xffffffff


	//   ....[33]....
        /*0150*/ 	.word	0xffffffff


	//   ....[34]....
        /*0154*/ 	.word	0xffffffff


	//   ....[35]....
        /*0158*/ 	.word	0xffffffff


	//   ....[36]....
        /*015c*/ 	.word	0xffffffff


	//   ....[37]....
        /*0160*/ 	.word	0xffffffff


	//   ....[38]....
        /*0164*/ 	.word	0xffffffff


	//   ....[39]....
        /*0168*/ 	.word	0xffffffff


	//   ....[40]....
        /*016c*/ 	.word	0xffffffff


	//   ....[41]....
        /*0170*/ 	.word	0xffffffff


	//   ....[42]....
        /*0174*/ 	.word	0xffffffff


	//   ....[43]....
        /*0178*/ 	.word	0xffffffff


	//   ....[44]....
        /*017c*/ 	.word	0xffffffff


	//   ....[45]....
        /*0180*/ 	.word	0xffffffff


	//   ....[46]....
        /*0184*/ 	.word	0xffffffff


	//   ....[47]....
        /*0188*/ 	.word	0xffffffff


	//   ....[48]....
        /*018c*/ 	.word	0xffffffff


	//   ....[49]....
        /*0190*/ 	.word	0xffffffff


	//   ....[50]....
        /*0194*/ 	.word	0xffffffff


	//   ....[51]....
        /*0198*/ 	.word	0xffffffff


	//   ....[52]....
        /*019c*/ 	.word	0xffffffff


	//   ....[53]....
        /*01a0*/ 	.word	0xffffffff


	//   ....[54]....
        /*01a4*/ 	.word	0xffffffff


	//   ....[55]....
        /*01a8*/ 	.word	0xffffffff


	//   ....[56]....
        /*01ac*/ 	.word	0xffffffff


	//   ....[57]....
        /*01b0*/ 	.word	0xffffffff


	//   ....[58]....
        /*01b4*/ 	.word	0xffffffff


	//   ....[59]....
        /*01b8*/ 	.word	0xffffffff


	//   ....[60]....
        /*01bc*/ 	.word	0xffffffff


	//   ....[61]....
        /*01c0*/ 	.word	0xffffffff


	//   ....[62]....
        /*01c4*/ 	.word	0xffffffff


	//   ....[63]....
        /*01c8*/ 	.word	0xffffffff


	//   ....[64]....
        /*01cc*/ 	.word	0xffffffff


	//   ....[65]....
        /*01d0*/ 	.word	0xffffffff


	//   ....[66]....
        /*01d4*/ 	.word	0xffffffff


	//   ....[67]....
        /*01d8*/ 	.word	0xffffffff


	//   ....[68]....
        /*01dc*/ 	.word	0xffffffff


	//   ....[69]....
        /*01e0*/ 	.word	0xffffffff


	//   ....[70]....
        /*01e4*/ 	.word	0xffffffff


	//   ....[71]....
        /*01e8*/ 	.word	0xffffffff


	//   ....[72]....
        /*01ec*/ 	.word	0xffffffff


	//   ....[73]....
        /*01f0*/ 	.word	0xffffffff


	//   ....[74]....
        /*01f4*/ 	.word	0xffffffff


	//   ....[75]....
        /*01f8*/ 	.word	0xffffffff


	//   ....[76]....
        /*01fc*/ 	.word	0xffffffff


	//   ....[77]....
        /*0200*/ 	.word	0xffffffff


	//   ....[78]....
        /*0204*/ 	.word	0xffffffff


	//   ....[79]....
        /*0208*/ 	.word	0xffffffff


	//   ....[80]....
        /*020c*/ 	.word	0xffffffff


	//   ....[81]....
        /*0210*/ 	.word	0xffffffff


	//   ....[82]....
        /*0214*/ 	.word	0xffffffff


	//   ....[83]....
        /*0218*/ 	.word	0xffffffff


	//   ....[84]....
        /*021c*/ 	.word	0xffffffff


	//   ....[85]....
        /*0220*/ 	.word	0xffffffff


	//   ....[86]....
        /*0224*/ 	.word	0xffffffff


	//   ....[87]....
        /*0228*/ 	.word	0xffffffff


	//   ....[88]....
        /*022c*/ 	.word	0xffffffff


	//   ....[89]....
        /*0230*/ 	.word	0xffffffff


	//   ....[90]....
        /*0234*/ 	.word	0xffffffff


	//   ....[91]....
        /*0238*/ 	.word	0xffffffff


	//   ....[92]....
        /*023c*/ 	.word	0xffffffff


	//   ....[93]....
        /*0240*/ 	.word	0xffffffff


	//   ....[94]....
        /*0244*/ 	.word	0xffffffff


	//   ....[95]....
        /*0248*/ 	.word	0xffffffff


	//   ....[96]....
        /*024c*/ 	.word	0xffffffff


	//   ....[97]....
        /*0250*/ 	.word	0xffffffff


	//   ....[98]....
        /*0254*/ 	.word	0xffffffff


	//   ....[99]....
        /*0258*/ 	.word	0xffffffff


	//   ....[100]....
        /*025c*/ 	.word	0xffffffff


	//   ....[101]....
        /*0260*/ 	.word	0xffffffff


	//   ....[102]....
        /*0264*/ 	.word	0xffffffff


	//   ....[103]....
        /*0268*/ 	.word	0xffffffff


	//   ....[104]....
        /*026c*/ 	.word	0xffffffff


	//   ....[105]....
        /*0270*/ 	.word	0xffffffff


	//   ....[106]....
        /*0274*/ 	.word	0xffffffff


	//   ....[107]....
        /*0278*/ 	.word	0xffffffff


	//   ....[108]....
        /*027c*/ 	.word	0xffffffff


	//   ....[109]....
        /*0280*/ 	.word	0xffffffff


	//   ....[110]....
        /*0284*/ 	.word	0xffffffff


	//   ....[111]....
        /*0288*/ 	.word	0xffffffff


	//   ....[112]....
        /*028c*/ 	.word	0xffffffff


	//   ....[113]....
        /*0290*/ 	.word	0xffffffff


	//   ....[114]....
        /*0294*/ 	.word	0xffffffff


	//   ....[115]....
        /*0298*/ 	.word	0xffffffff


	//   ....[116]....
        /*029c*/ 	.word	0xffffffff


	//   ....[117]....
        /*02a0*/ 	.word	0xffffffff


	//   ....[118]....
        /*02a4*/ 	.word	0xffffffff


	//   ....[119]....
        /*02a8*/ 	.word	0xffffffff


	//   ....[120]....
        /*02ac*/ 	.word	0xffffffff


	//   ....[121]....
        /*02b0*/ 	.word	0xffffffff


	//   ....[122]....
        /*02b4*/ 	.word	0xffffffff


	//   ....[123]....
        /*02b8*/ 	.word	0xffffffff


	//   ....[124]....
        /*02bc*/ 	.word	0xffffffff


	//   ....[125]....
        /*02c0*/ 	.word	0xffffffff


	//   ....[126]....
        /*02c4*/ 	.word	0xffffffff


	//   ....[127]....
        /*02c8*/ 	.word	0xffffffff


	//   ....[128]....
        /*02cc*/ 	.word	0xffffffff


	//   ....[129]....
        /*02d0*/ 	.word	0xffffffff


	//   ....[130]....
        /*02d4*/ 	.word	0x0500000f


	//   ....[131]....
        /*02d8*/ 	.word	0x0500000f


	//   ....[132]....
        /*02dc*/ 	.word	0x0500000f


	//   ....[133]....
        /*02e0*/ 	.word	0x0500000f


	//   ....[134]....
        /*02e4*/ 	.word	0x0500000f


	//   ....[135]....
        /*02e8*/ 	.word	0x0500000f


	//   ....[136]....
        /*02ec*/ 	.word	0x0500000f


	//   ....[137]....
        /*02f0*/ 	.word	0x0500000f


	//   ....[138]....
        /*02f4*/ 	.word	0x0500000f


	//   ....[139]....
        /*02f8*/ 	.word	0x0500000f


	//   ....[140]....
        /*02fc*/ 	.word	0x0500000f


	//   ....[141]....
        /*0300*/ 	.word	0x0500000f


	//   ....[142]....
        /*0304*/ 	.word	0x0500000f


	//   ....[143]....
        /*0308*/ 	.word	0x0500000f


	//   ....[144]....
        /*030c*/ 	.word	0x0500000f


	//   ....[145]....
        /*0310*/ 	.word	0x0500000f


	//   ....[146]....
        /*0314*/ 	.word	0x0500000f


	//   ....[147]....
        /*0318*/ 	.word	0x0500000f


	//   ....[148]....
        /*031c*/ 	.word	0x0500000f


	//   ....[149]....
        /*0320*/ 	.word	0x0500000f


	//   ....[150]....
        /*0324*/ 	.word	0x0500000f


	//   ....[151]....
        /*0328*/ 	.word	0x0500000f


	//   ....[152]....
        /*032c*/ 	.word	0x0500000f


	//   ....[153]....
        /*0330*/ 	.word	0x0500000f


	//   ....[154]....
        /*0334*/ 	.word	0x0500000f


	//   ....[155]....
        /*0338*/ 	.word	0x0500000f


	//   ....[156]....
        /*033c*/ 	.word	0x0500000f


	//   ....[157]....
        /*0340*/ 	.word	0x0500000f


	//   ....[158]....
        /*0344*/ 	.word	0x0500000f


	//   ....[159]....
        /*0348*/ 	.word	0x0500000f


	//   ....[160]....
        /*034c*/ 	.word	0x0500000f


	//   ....[161]....
        /*0350*/ 	.word	0x0500000f


	//   ....[162]....
        /*0354*/ 	.word	0x0500000f


	//   ....[163]....
        /*0358*/ 	.word	0x0500000f


	//   ....[164]....
        /*035c*/ 	.word	0x0500000f


	//   ....[165]....
        /*0360*/ 	.word	0x0500000f


	//   ....[166]....
        /*0364*/ 	.word	0x0500000f


	//   ....[167]....
        /*0368*/ 	.word	0x0500000f


	//   ....[168]....
        /*036c*/ 	.word	0x0500000f


	//   ....[169]....
        /*0370*/ 	.word	0x0500000f


	//   ....[170]....
        /*0374*/ 	.word	0x0500000f


	//   ....[171]....
        /*0378*/ 	.word	0x0500000f


	//   ....[172]....
        /*037c*/ 	.word	0x0500000f


	//   ....[173]....
        /*0380*/ 	.word	0x0500000f


	//   ....[174]....
        /*0384*/ 	.word	0x0500000f


	//   ....[175]....
        /*0388*/ 	.word	0x0500000f


	//   ....[176]....
        /*038c*/ 	.word	0x0500000f


	//   ....[177]....
        /*0390*/ 	.word	0x0500000f


	//   ....[178]....
        /*0394*/ 	.word	0x0500000f


	//   ....[179]....
        /*0398*/ 	.word	0x0500000f


	//   ....[180]....
        /*039c*/ 	.word	0x0500000f


	//   ....[181]....
        /*03a0*/ 	.word	0x0500000f


	//   ....[182]....
        /*03a4*/ 	.word	0x0500000f


	//   ....[183]....
        /*03a8*/ 	.word	0x0500000f


	//   ....[184]....
        /*03ac*/ 	.word	0x0500000f


	//   ....[185]....
        /*03b0*/ 	.word	0x0500000f


	//   ....[186]....
        /*03b4*/ 	.word	0x0500000f


	//   ....[187]....
        /*03b8*/ 	.word	0x0500000f


	//   ....[188]....
        /*03bc*/ 	.word	0x0500000f


	//   ....[189]....
        /*03c0*/ 	.word	0x0500000f


	//   ....[190]....
        /*03c4*/ 	.word	0x0500000f


	//   ....[191]....
        /*03c8*/ 	.word	0x0500000f


	//   ....[192]....
        /*03cc*/ 	.word	0x0500000f


	//   ....[193]....
        /*03d0*/ 	.word	0x0500000f


	//   ....[194]....
        /*03d4*/ 	.word	0x0500000f


	//   ....[195]....
        /*03d8*/ 	.word	0x0500000f


	//   ....[196]....
        /*03dc*/ 	.word	0x0500000f


	//   ....[197]....
        /*03e0*/ 	.word	0x0500000f


	//   ....[198]....
        /*03e4*/ 	.word	0x0500000f


	//   ....[199]....
        /*03e8*/ 	.word	0x0500000f


	//   ....[200]....
        /*03ec*/ 	.word	0x0500000f


	//   ....[201]....
        /*03f0*/ 	.word	0x0500000f


	//   ....[202]....
        /*03f4*/ 	.word	0x0500000f


	//   ....[203]....
        /*03f8*/ 	.word	0x0500000f


	//   ....[204]....
        /*03fc*/ 	.word	0x0500000f


	//   ....[205]....
        /*0400*/ 	.word	0x0500000f


	//   ....[206]....
        /*0404*/ 	.word	0x0500000f


	//   ....[207]....
        /*0408*/ 	.word	0x0500000f


	//   ....[208]....
        /*040c*/ 	.word	0x0500000f


	//   ....[209]....
        /*0410*/ 	.word	0x0500000f


	//   ....[210]....
        /*0414*/ 	.word	0x0500000f


	//   ....[211]....
        /*0418*/ 	.word	0x0500000f


	//   ....[212]....
        /*041c*/ 	.word	0x0500000f


	//----- nvinfo : EIATTR_COOP_GROUP_INSTR_OFFSETS
	.align		4
.L_1502:
        /*0420*/ 	.byte	0x04, 0x28
        /*0422*/ 	.short	(.L_1504 - .L_1503)


	//   ....[0]....
.L_1503:
        /*0424*/ 	.word	0x00000080


	//   ....[1]....
        /*0428*/ 	.word	0x00000090


	//   ....[2]....
        /*042c*/ 	.word	0x000002f0


	//   ....[3]....
        /*0430*/ 	.word	0x00000450


	//   ....[4]....
        /*0434*/ 	.word	0x00000570


	//   ....[5]....
        /*0438*/ 	.word	0x000006d0


	//   ....[6]....
        /*043c*/ 	.word	0x00001670


	//   ....[7]....
        /*0440*/ 	.word	0x00002a60


	//   ....[8]....
        /*0444*/ 	.word	0x00002aa0


	//   ....[9]....
        /*0448*/ 	.word	0x00003690


	//   ....[10]....
        /*044c*/ 	.word	0x00003770


	//   ....[11]....
        /*0450*/ 	.word	0x000037a0


	//   ....[12]....
        /*0454*/ 	.word	0x00003800


	//   ....[13]....
        /*0458*/ 	.word	0x000052e0


	//   ....[14]....
        /*045c*/ 	.word	0x00005320


	//   ....[15]....
        /*0460*/ 	.word	0x00005fe0


	//   ....[16]....
        /*0464*/ 	.word	0x00006060


	//   ....[17]....
        /*0468*/ 	.word	0x00006080


	//   ....[18]....
        /*046c*/ 	.word	0x000060a0


	//   ....[19]....
        /*0470*/ 	.word	0x000089e0


	//   ....[20]....
        /*0474*/ 	.word	0x00008a80


	//   ....[21]....
        /*0478*/ 	.word	0x00008ab0


	//   ....[22]....
        /*047c*/ 	.word	0x00008be0


	//   ....[23]....
        /*0480*/ 	.word	0x0000a060


	//   ....[24]....
        /*0484*/ 	.word	0x0000a0e0


	//   ....[25]....
        /*0488*/ 	.word	0x0000a150


	//   ....[26]....
        /*048c*/ 	.word	0x0000a170


	//   ....[27]....
        /*0490*/ 	.word	0x0000bc90


	//   ....[28]....
        /*0494*/ 	.word	0x0000bcc0


	//   ....[29]....
        /*0498*/ 	.word	0x0000bcf0


	//   ....[30]....
        /*049c*/ 	.word	0x0000bd50


	//   ....[31]....
        /*04a0*/ 	.word	0x0000c2d0


	//   ....[32]....
        /*04a4*/ 	.word	0x0000c310


	//   ....[33]....
        /*04a8*/ 	.word	0x0000c460


	//   ....[34]....
        /*04ac*/ 	.word	0x0000c480


	//   ....[35]....
        /*04b0*/ 	.word	0x0000c5c0


	//   ....[36]....
        /*04b4*/ 	.word	0x0000c5e0


	//   ....[37]....
        /*04b8*/ 	.word	0x0000c730


	//   ....[38]....
        /*04bc*/ 	.word	0x0000c750


	//   ....[39]....
        /*04c0*/ 	.word	0x0000cf20


	//   ....[40]....
        /*04c4*/ 	.word	0x0000cf40


	//   ....[41]....
        /*04c8*/ 	.word	0x0000d080


	//   ....[42]....
        /*04cc*/ 	.word	0x0000d0a0


	//   ....[43]....
        /*04d0*/ 	.word	0x0000d1e0


	//   ....[44]....
        /*04d4*/ 	.word	0x0000d200


	//   ....[45]....
        /*04d8*/ 	.word	0x0000d350


	//   ....[46]....
        /*04dc*/ 	.word	0x0000d370


	//   ....[47]....
        /*04e0*/ 	.word	0x0000d580


	//   ....[48]....
        /*04e4*/ 	.word	0x0000ea30


	//   ....[49]....
        /*04e8*/ 	.word	0x0000ea50


	//   ....[50]....
        /*04ec*/ 	.word	0x0000ea60


	//   ....[51]....
        /*04f0*/ 	.word	0x0000eaa0


	//   ....[52]....
        /*04f4*/ 	.word	0x0000eaf0


	//   ....[53]....
        /*04f8*/ 	.word	0x0000eb10


	//   ....[54]....
        /*04fc*/ 	.word	0x0000eb60


	//   ....[55]....
        /*0500*/ 	.word	0x0000eb80


	//   ....[56]....
        /*0504*/ 	.word	0x0000ebd0


	//   ....[57]....
        /*0508*/ 	.word	0x0000ebf0


	//   ....[58]....
        /*050c*/ 	.word	0x0000ec20


	//   ....[59]....
        /*0510*/ 	.word	0x0000ec50


	//   ....[60]....
        /*0514*/ 	.word	0x0000f2b0


	//   ....[61]....
        /*0518*/ 	.word	0x0000f2d0


	//   ....[62]....
        /*051c*/ 	.word	0x0000f310


	//   ....[63]....
        /*0520*/ 	.word	0x0000f320


	//   ....[64]....
        /*0524*/ 	.word	0x0000f340


	//   ....[65]....
        /*0528*/ 	.word	0x0000f360


	//   ....[66]....
        /*052c*/ 	.word	0x0000f380


	//   ....[67]....
        /*0530*/ 	.word	0x0000f3a0


	//   ....[68]....
        /*0534*/ 	.word	0x0000f3d0


	//   ....[69]....
        /*0538*/ 	.word	0x0000f400


	//   ....[70]....
        /*053c*/ 	.word	0x0000f440


	//   ....[71]....
        /*0540*/ 	.word	0x0000f4a0


	//   ....[72]....
        /*0544*/ 	.word	0x0000f5c0


	//   ....[73]....
        /*0548*/ 	.word	0x0000f650


	//   ....[74]....
        /*054c*/ 	.word	0x0000f660


	//   ....[75]....
        /*0550*/ 	.word	0x0000f770


	//   ....[76]....
        /*0554*/ 	.word	0x0000fdf0


	//   ....[77]....
        /*0558*/ 	.word	0x0000fe20


	//   ....[78]....
        /*055c*/ 	.word	0x0000fe30


	//   ....[79]....
        /*0560*/ 	.word	0x0000fe70


	//   ....[80]....
        /*0564*/ 	.word	0x0000ff20


	//   ....[81]....
        /*0568*/ 	.word	0x0000ff40


	//   ....[82]....
        /*056c*/ 	.word	0x00010010


	//   ....[83]....
        /*0570*/ 	.word	0x00010030


	//   ....[84]....
        /*0574*/ 	.word	0x000100c0


	//   ....[85]....
        /*0578*/ 	.word	0x000100e0


	//   ....[86]....
        /*057c*/ 	.word	0x00010170


	//   ....[87]....
        /*0580*/ 	.word	0x00010190


	//   ....[88]....
        /*0584*/ 	.word	0x00010220


	//   ....[89]....
        /*0588*/ 	.word	0x00010240


	//   ....[90]....
        /*058c*/ 	.word	0x000102d0


	//   ....[91]....
        /*0590*/ 	.word	0x00010320


	//   ....[92]....
        /*0594*/ 	.word	0x00010750


	//   ....[93]....
        /*0598*/ 	.word	0x000107a0


	//   ....[94]....
        /*059c*/ 	.word	0x000107c0


	//   ....[95]....
        /*05a0*/ 	.word	0x00010880


	//   ....[96]....
        /*05a4*/ 	.word	0x000108a0


	//   ....[97]....
        /*05a8*/ 	.word	0x00010950


	//   ....[98]....
        /*05ac*/ 	.word	0x00010960


	//   ....[99]....
        /*05b0*/ 	.word	0x00010990


	//   ....[100]....
        /*05b4*/ 	.word	0x00010a20


	//   ....[101]....
        /*05b8*/ 	.word	0x00010ac0


	//   ....[102]....
        /*05bc*/ 	.word	0x00010ae0


	//   ....[103]....
        /*05c0*/ 	.word	0x00010af0


	//   ....[104]....
        /*05c4*/ 	.word	0x000111f0


	//   ....[105]....
        /*05c8*/ 	.word	0x00011210


	//   ....[106]....
        /*05cc*/ 	.word	0x00011220


	//   ....[107]....
        /*05d0*/ 	.word	0x00011230


	//   ....[108]....
        /*05d4*/ 	.word	0x00011250


	//   ....[109]....
        /*05d8*/ 	.word	0x000112b0


	//   ....[110]....
        /*05dc*/ 	.word	0x000112d0


	//   ....[111]....
        /*05e0*/ 	.word	0x000112e0


	//   ....[112]....
        /*05e4*/ 	.word	0x00011320


	//   ....[113]....
        /*05e8*/ 	.word	0x00011350


	//   ....[114]....
        /*05ec*/ 	.word	0x00011360


	//   ....[115]....
        /*05f0*/ 	.word	0x00011380


	//   ....[116]....
        /*05f4*/ 	.word	0x000116d0


	//   ....[117]....
        /*05f8*/ 	.word	0x000116f0


	//   ....[118]....
        /*05fc*/ 	.word	0x00011700


	//   ....[119]....
        /*0600*/ 	.word	0x00011710


	//   ....[120]....
        /*0604*/ 	.word	0x00011720


	//   ....[121]....
        /*0608*/ 	.word	0x00011740


	//   ....[122]....
        /*060c*/ 	.word	0x000117b0


	//   ....[123]....
        /*0610*/ 	.word	0x000117d0


	//   ....[124]....
        /*0614*/ 	.word	0x00011830


	//   ....[125]....
        /*0618*/ 	.word	0x00011840


	//   ....[126]....
        /*061c*/ 	.word	0x000118b0


	//   ....[127]....
        /*0620*/ 	.word	0x00011920


	//   ....[128]....
        /*0624*/ 	.word	0x00011d50


	//   ....[129]....
        /*0628*/ 	.word	0x00011f30


	//   ....[130]....
        /*062c*/ 	.word	0x00012550


	//   ....[131]....
        /*0630*/ 	.word	0x00012630


	//   ....[132]....
        /*0634*/ 	.word	0x000126d0


	//   ....[133]....
        /*0638*/ 	.word	0x00012750


	//   ....[134]....
        /*063c*/ 	.word	0x00012800


	//   ....[135]....
        /*0640*/ 	.word	0x00012860


	//   ....[136]....
        /*0644*/ 	.word	0x00012920


	//   ....[137]....
        /*0648*/ 	.word	0x00012980


	//   ....[138]....
        /*064c*/ 	.word	0x00012a40


	//   ....[139]....
        /*0650*/ 	.word	0x00012aa0


	//   ....[140]....
        /*0654*/ 	.word	0x00012b60


	//   ....[141]....
        /*0658*/ 	.word	0x00012bc0


	//   ....[142]....
        /*065c*/ 	.word	0x00012c60


	//   ....[143]....
        /*0660*/ 	.word	0x00012d10


	//   ....[144]....
        /*0664*/ 	.word	0x00012dc0


	//   ....[145]....
        /*0668*/ 	.word	0x00012e50


	//   ....[146]....
        /*066c*/ 	.word	0x00012f20


	//   ....[147]....
        /*0670*/ 	.word	0x00013040


	//   ....[148]....
        /*0674*/ 	.word	0x000130b0


	//   ....[149]....
        /*0678*/ 	.word	0x00013110


	//   ....[150]....
        /*067c*/ 	.word	0x000131f0


	//   ....[151]....
        /*0680*/ 	.word	0x00013270


	//   ....[152]....
        /*0684*/ 	.word	0x00013370


	//   ....[153]....
        /*0688*/ 	.word	0x00013470


	//   ....[154]....
        /*068c*/ 	.word	0x000134e0


	//   ....[155]....
        /*0690*/ 	.word	0x00013540


	//   ....[156]....
        /*0694*/ 	.word	0x00013610


	//   ....[157]....
        /*0698*/ 	.word	0x00013730


	//   ....[158]....
        /*069c*/ 	.word	0x00013780


	//   ....[159]....
        /*06a0*/ 	.word	0x00013810


	//   ....[160]....
        /*06a4*/ 	.word	0x000138b0


	//   ....[161]....
        /*06a8*/ 	.word	0x00013930


	//   ....[162]....
        /*06ac*/ 	.word	0x00013a00


	//   ....[163]....
        /*06b0*/ 	.word	0x00013b10


	//   ....[164]....
        /*06b4*/ 	.word	0x00013b60


	//   ....[165]....
        /*06b8*/ 	.word	0x00013bd0


	//   ....[166]....
        /*06bc*/ 	.word	0x00013cc0


	//   ....[167]....
        /*06c0*/ 	.word	0x00013dd0


	//   ....[168]....
        /*06c4*/ 	.word	0x00013e20


	//   ....[169]....
        /*06c8*/ 	.word	0x00013ea0


	//   ....[170]....
        /*06cc*/ 	.word	0x00013f80


	//   ....[171]....
        /*06d0*/ 	.word	0x00014090


	//   ....[172]....
        /*06d4*/ 	.word	0x000140e0


	//   ....[173]....
        /*06d8*/ 	.word	0x00014150


	//   ....[174]....
        /*06dc*/ 	.word	0x00014230


	//   ....[175]....
        /*06e0*/ 	.word	0x00014360


	//   ....[176]....
        /*06e4*/ 	.word	0x00014430


	//   ....[177]....
        /*06e8*/ 	.word	0x000144c0


	//   ....[178]....
        /*06ec*/ 	.word	0x000145f0


	//   ....[179]....
        /*06f0*/ 	.word	0x00014650


	//   ....[180]....
        /*06f4*/ 	.word	0x00014760


	//   ....[181]....
        /*06f8*/ 	.word	0x000147c0


	//   ....[182]....
        /*06fc*/ 	.word	0x000148d0


	//   ....[183]....
        /*0700*/ 	.word	0x00014930


	//   ....[184]....
        /*0704*/ 	.word	0x00014a40


	//   ....[185]....
        /*0708*/ 	.word	0x00014aa0


	//   ....[186]....
        /*070c*/ 	.word	0x00014b60


	//   ....[187]....
        /*0710*/ 	.word	0x00014cc0


	//   ....[188]....
        /*0714*/ 	.word	0x00014d60


	//   ....[189]....
        /*0718*/ 	.word	0x00014dc0


	//   ....[190]....
        /*071c*/ 	.word	0x00014e60


	//   ....[191]....
        /*0720*/ 	.word	0x00014ec0


	//   ....[192]....
        /*0724*/ 	.word	0x00014f70


	//   ....[193]....
        /*0728*/ 	.word	0x00014fd0


	//   ....[194]....
        /*072c*/ 	.word	0x00015070


	//   ....[195]....
        /*0730*/ 	.word	0x000150d0


	//   ....[196]....
        /*0734*/ 	.word	0x00015170


	//   ....[197]....
        /*0738*/ 	.word	0x000151d0


	//   ....[198]....
        /*073c*/ 	.word	0x00015270


	//   ....[199]....
        /*0740*/ 	.word	0x00015350


	//   ....[200]....
        /*0744*/ 	.word	0x000153f0


	//   ....[201]....
        /*0748*/ 	.word	0x00015450


	//   ....[202]....
        /*074c*/ 	.word	0x00015520


	//   ....[203]....
        /*0750*/ 	.word	0x00015580


	//   ....[204]....
        /*0754*/ 	.word	0x00015650


	//   ....[205]....
        /*0758*/ 	.word	0x000156b0


	//   ....[206]....
        /*075c*/ 	.word	0x00015780


	//   ....[207]....
        /*0760*/ 	.word	0x000157e0


	//   ....[208]....
        /*0764*/ 	.word	0x000158b0


	//   ....[209]....
        /*0768*/ 	.word	0x00015910


	//   ....[210]....
        /*076c*/ 	.word	0x000159e0


	//   ....[211]....
        /*0770*/ 	.word	0x00015a70


	//   ....[212]....
        /*0774*/ 	.word	0x00015b90


	//----- nvinfo : EIATTR_REG_RECONFIG
	.align		4
.L_1504:
        /*0778*/ 	.byte	0x01, 0x54
	.zero		2


	//----- nvinfo : EIATTR_SYSCALL_OFFSETS
	.align		4
        /*077c*/ 	.byte	0x04, 0x46
        /*077e*/ 	.short	(.L_1506 - .L_1505)


	//   ....[0]....
.L_1505:
        /*0780*/ 	.word	0x000018d0


	//   ....[1]....
        /*0784*/ 	.word	0x0000e1c0


	//   ....[2]....
        /*0788*/ 	.word	0x0000e310


	//   ....[3]....
        /*078c*/ 	.word	0x0000e400


	//   ....[4]....
        /*0790*/ 	.word	0x0000ef30


	//   ....[5]....
        /*0794*/ 	.word	0x0000fac0


	//----- nvinfo : EIATTR_MBARRIER_INSTR_OFFSETS
	.align		4
.L_1506:
        /*0798*/ 	.byte	0x04, 0x39
        /*079a*/ 	.short	(.L_1508 - .L_1507)


	//   ....[0]....
.L_1507:
        /*079c*/ 	.word	0x00000190
        /*07a0*/ 	.word	0x000000ff
        /*07a4*/ 	.word	0x00032400
        /*07a8*/ 	.short	0x0100
        /*07aa*/ 	.byte	0x08
	.zero		1


	//   ....[1]....
        /*07ac*/ 	.word	0x000001a0
        /*07b0*/ 	.word	0x000000ff
        /*07b4*/ 	.word	0x00032410
        /*07b8*/ 	.short	0x0100
        /*07ba*/ 	.byte	0x08
	.zero		1


	//   ....[2]....
        /*07bc*/ 	.word	0x000001b0
        /*07c0*/ 	.word	0x000000ff
        /*07c4*/ 	.word	0x00032420
        /*07c8*/ 	.short	0x0100
        /*07ca*/ 	.byte	0x08
	.zero		1


	//   ....[3]....
        /*07cc*/ 	.word	0x000002a0
        /*07d0*/ 	.word	0x000000ff
        /*07d4*/ 	.word	0x00032430
        /*07d8*/ 	.short	0x0100
        /*07da*/ 	.byte	0x08
	.zero		1


	//   ....[4]....
        /*07dc*/ 	.word	0x000002b0
        /*07e0*/ 	.word	0x000000ff
        /*07e4*/ 	.word	0x00032440
        /*07e8*/ 	.short	0x0100
        /*07ea*/ 	.byte	0x08
	.zero		1


	//   ....[5]....
        /*07ec*/ 	.word	0x000002c0
        /*07f0*/ 	.word	0x000000ff
        /*07f4*/ 	.word	0x00032438
        /*07f8*/ 	.short	0x0100
        /*07fa*/ 	.byte	0x08
	.zero		1


	//   ....[6]....
        /*07fc*/ 	.word	0x000002d0
        /*0800*/ 	.word	0x000000ff
        /*0804*/ 	.word	0x00032448
        /*0808*/ 	.short	0x0100
        /*080a*/ 	.byte	0x08
	.zero		1


	//   ....[7]....
        /*080c*/ 	.word	0x00000400
        /*0810*/ 	.word	0x000000ff
        /*0814*/ 	.word	0x00032450
        /*0818*/ 	.short	0x0100
        /*081a*/ 	.byte	0x08
	.zero		1


	//   ....[8]....
        /*081c*/ 	.word	0x00000410
        /*0820*/ 	.word	0x000000ff
        /*0824*/ 	.word	0x00032460
        /*0828*/ 	.short	0x0100
        /*082a*/ 	.byte	0x08
	.zero		1


	//   ....[9]....
        /*082c*/ 	.word	0x00000420
        /*0830*/ 	.word	0x000000ff
        /*0834*/ 	.word	0x00032458
        /*0838*/ 	.short	0x0100
        /*083a*/ 	.byte	0x08
	.zero		1


	//   ....[10]....
        /*083c*/ 	.word	0x00000430
        /*0840*/ 	.word	0x000000ff
        /*0844*/ 	.word	0x00032468
        /*0848*/ 	.short	0x0100
        /*084a*/ 	.byte	0x08
	.zero		1


	//   ....[11]....
        /*084c*/ 	.word	0x00000520
        /*0850*/ 	.word	0x000000ff
        /*0854*/ 	.word	0x00032470
        /*0858*/ 	.short	0x0100
        /*085a*/ 	.byte	0x06
	.zero		1


	//   ....[12]....
        /*085c*/ 	.word	0x00000530
        /*0860*/ 	.word	0x000000ff
        /*0864*/ 	.word	0x00032480
        /*0868*/ 	.short	0x0100
        /*086a*/ 	.byte	0x06
	.zero		1


	//   ....[13]....
        /*086c*/ 	.word	0x00000540
        /*0870*/ 	.word	0x000000ff
        /*0874*/ 	.word	0x00032478
        /*0878*/ 	.short	0x0100
        /*087a*/ 	.byte	0x06
	.zero		1


	//   ....[14]....
        /*087c*/ 	.word	0x00000550
        /*0880*/ 	.word	0x000000ff
        /*0884*/ 	.word	0x00032488
        /*0888*/ 	.short	0x0100
        /*088a*/ 	.byte	0x06
	.zero		1


	//   ....[15]....
        /*088c*/ 	.word	0x00000680
        /*0890*/ 	.word	0x000000ff
        /*0894*/ 	.word	0x00032490
        /*0898*/ 	.short	0x0100
        /*089a*/ 	.byte	0x08
	.zero		1


	//   ....[16]....
        /*089c*/ 	.word	0x00000690
        /*08a0*/ 	.word	0x000000ff
        /*08a4*/ 	.word	0x000324a0
        /*08a8*/ 	.short	0x0100
        /*08aa*/ 	.byte	0x08
	.zero		1


	//   ....[17]....
        /*08ac*/ 	.word	0x000006a0
        /*08b0*/ 	.word	0x000000ff
        /*08b4*/ 	.word	0x00032498
        /*08b8*/ 	.short	0x0100
        /*08ba*/ 	.byte	0x08
	.zero		1


	//   ....[18]....
        /*08bc*/ 	.word	0x000006b0
        /*08c0*/ 	.word	0x000000ff
        /*08c4*/ 	.word	0x000324a8
        /*08c8*/ 	.short	0x0100
        /*08ca*/ 	.byte	0x08
	.zero		1


	//   ....[19]....
        /*08cc*/ 	.word	0x000007f0
        /*08d0*/ 	.word	0x000000ff
        /*08d4*/ 	.word	0x000324b0
        /*08d8*/ 	.short	0x0100
        /*08da*/ 	.byte	0x08
	.zero		1


	//   ....[20]....
        /*08dc*/ 	.word	0x00000800
        /*08e0*/ 	.word	0x000000ff
        /*08e4*/ 	.word	0x000324c0
        /*08e8*/ 	.short	0x0100
        /*08ea*/ 	.byte	0x08
	.zero		1


	//   ....[21]....
        /*08ec*/ 	.word	0x00000810
        /*08f0*/ 	.word	0x000000ff
        /*08f4*/ 	.word	0x000324b8
        /*08f8*/ 	.short	0x0100
        /*08fa*/ 	.byte	0x08
	.zero		1


	//   ....[22]....
        /*08fc*/ 	.word	0x00000820
        /*0900*/ 	.word	0x000000ff
        /*0904*/ 	.word	0x000324c8
        /*0908*/ 	.short	0x0100
        /*090a*/ 	.byte	0x08
	.zero		1


	//   ....[23]....
        /*090c*/ 	.word	0x00001930
        /*0910*/ 	.word	0x000000ff
        /*0914*/ 	.word	0x00032400
        /*0918*/ 	.short	0x010a
        /*091a*/ 	.byte	0x28
	.zero		1


	//   ....[24]....
        /*091c*/ 	.word	0x00001a10
        /*0920*/ 	.word	0x000000ff
        /*0924*/ 	.word	0x00032430
        /*0928*/ 	.short	0x010a
        /*092a*/ 	.byte	0x06
	.zero		1


	//   ....[25]....
        /*092c*/ 	.word	0x00001a50
        /*0930*/ 	.word	0x000000ff
        /*0934*/ 	.word	0x00032430
        /*0938*/ 	.short	0x010a
        /*093a*/ 	.byte	0x06
	.zero		1


	//   ....[26]....
        /*093c*/ 	.word	0x00001d50
        /*0940*/ 	.word	0x000000ff
        /*0944*/ 	.word	0x00032410
        /*0948*/ 	.short	0x010a
        /*094a*/ 	.byte	0x28
	.zero		1


	//   ....[27]....
        /*094c*/ 	.word	0x00001d90
        /*0950*/ 	.word	0x000000ff
        /*0954*/ 	.word	0x00032450
        /*0958*/ 	.short	0x010a
        /*095a*/ 	.byte	0x06
	.zero		1


	//   ....[28]....
        /*095c*/ 	.word	0x00001dd0
        /*0960*/ 	.word	0x000000ff
        /*0964*/ 	.word	0x00032450
        /*0968*/ 	.short	0x010a
        /*096a*/ 	.byte	0x06
	.zero		1


	//   ....[29]....
        /*096c*/ 	.word	0x00002c30
        /*0970*/ 	.word	0x000000ff
        /*0974*/ 	.word	0x00000000
        /*0978*/ 	.short	0x0101
        /*097a*/ 	.byte	0x0a
	.zero		1


	//   ....[30]....
        /*097c*/ 	.word	0x00004510
        /*0980*/ 	.word	0x000000ff
        /*0984*/ 	.word	0x00000000
        /*0988*/ 	.short	0x0101
        /*098a*/ 	.byte	0x06
	.zero		1


	//   ....[31]....
        /*098c*/ 	.word	0x000046b0
        /*0990*/ 	.word	0x000000ff
        /*0994*/ 	.word	0x00032430
        /*0998*/ 	.short	0x010a
        /*099a*/ 	.byte	0x04
	.zero		1


	//   ....[32]....
        /*099c*/ 	.word	0x000046f0
        /*09a0*/ 	.word	0x000000ff
        /*09a4*/ 	.word	0x00032430
        /*09a8*/ 	.short	0x010a
        /*09aa*/ 	.byte	0x04
	.zero		1


	//   ....[33]....
        /*09ac*/ 	.word	0x00004910
        /*09b0*/ 	.word	0x000000ff
        /*09b4*/ 	.word	0x00032450
        /*09b8*/ 	.short	0x010a
        /*09ba*/ 	.byte	0x04
	.zero		1


	//   ....[34]....
        /*09bc*/ 	.word	0x00004950
        /*09c0*/ 	.word	0x000000ff
        /*09c4*/ 	.word	0x00032450
        /*09c8*/ 	.short	0x010a
        /*09ca*/ 	.byte	0x04
	.zero		1


	//   ....[35]....
        /*09cc*/ 	.word	0x00005550
        /*09d0*/ 	.word	0x000000ff
        /*09d4*/ 	.word	0x00000000
        /*09d8*/ 	.short	0x0101
        /*09da*/ 	.byte	0x0a
	.zero		1


	//   ....[36]....
        /*09dc*/ 	.word	0x000076b0
        /*09e0*/ 	.word	0x000000ff
        /*09e4*/ 	.word	0x00000000
        /*09e8*/ 	.short	0x0101
        /*09ea*/ 	.byte	0x04
	.zero		1


	//   ....[37]....
        /*09ec*/ 	.word	0x000077e0
        /*09f0*/ 	.word	0x000000ff
        /*09f4*/ 	.word	0x00032430
        /*09f8*/ 	.short	0x010a
        /*09fa*/ 	.byte	0x04
	.zero		1


	//   ....[38]....
        /*09fc*/ 	.word	0x00007820
        /*0a00*/ 	.word	0x000000ff
        /*0a04*/ 	.word	0x00032430
        /*0a08*/ 	.short	0x010a
        /*0a0a*/ 	.byte	0x04
	.zero		1


	//   ....[39]....
        /*0a0c*/ 	.word	0x00007a40
        /*0a10*/ 	.word	0x000000ff
        /*0a14*/ 	.word	0x00032450
        /*0a18*/ 	.short	0x010a
        /*0a1a*/ 	.byte	0x04
	.zero		1


	//   ....[40]....
        /*0a1c*/ 	.word	0x00007a80
        /*0a20*/ 	.word	0x000000ff
        /*0a24*/ 	.word	0x00032450
        /*0a28*/ 	.short	0x010a
        /*0a2a*/ 	.byte	0x04
	.zero		1


	//   ....[41]....
        /*0a2c*/ 	.word	0x00008490
        /*0a30*/ 	.word	0x000000ff
        /*0a34*/ 	.word	0x00000000
        /*0a38*/ 	.short	0x0101
        /*0a3a*/ 	.byte	0x0b
	.zero		1


	//   ....[42]....
        /*0a3c*/ 	.word	0x0000a040
        /*0a40*/ 	.word	0x000000ff
        /*0a44*/ 	.word	0x00000000
        /*0a48*/ 	.short	0x0101
        /*0a4a*/ 	.byte	0x04
	.zero		1


	//   ....[43]....
        /*0a4c*/ 	.word	0x0000c320
        /*0a50*/ 	.word	0x000000bd
        /*0a54*/ 	.word	0x00000000
        /*0a58*/ 	.short	0x0101
        /*0a5a*/ 	.byte	0x3f
	.zero		1


	//   ....[44]....
        /*0a5c*/ 	.word	0x0000e800
        /*0a60*/ 	.word	0x00000018
        /*0a64*/ 	.word	0x00032440
        /*0a68*/ 	.short	0x010a
        /*0a6a*/ 	.byte	0x3f
	.zero		1


	//   ....[45]....
        /*0a6c*/ 	.word	0x0000ed10
        /*0a70*/ 	.word	0x00000018
        /*0a74*/ 	.word	0x00032430
        /*0a78*/ 	.short	0x0107
        /*0a7a*/ 	.byte	0x3f
	.zero		1


	//   ....[46]....
        /*0a7c*/ 	.word	0x0000edc0
        /*0a80*/ 	.word	0x00000018
        /*0a84*/ 	.word	0x00032430
        /*0a88*/ 	.short	0x0101
        /*0a8a*/ 	.byte	0x3f
	.zero		1


	//   ....[47]....
        /*0a8c*/ 	.word	0x0000f900
        /*0a90*/ 	.word	0x00000011
        /*0a94*/ 	.word	0x00032400
        /*0a98*/ 	.short	0x0107
        /*0a9a*/ 	.byte	0x3f
	.zero		1


	//   ....[48]....
        /*0a9c*/ 	.word	0x0000f990
        /*0aa0*/ 	.word	0x00000011
        /*0aa4*/ 	.word	0x00032400
        /*0aa8*/ 	.short	0x0101
        /*0aaa*/ 	.byte	0x3f
	.zero		1


	//   ....[49]....
        /*0aac*/ 	.word	0x000103e0
        /*0ab0*/ 	.word	0x00000011
        /*0ab4*/ 	.word	0x00032410
        /*0ab8*/ 	.short	0x0107
        /*0aba*/ 	.byte	0x3f
	.zero		1


	//   ....[50]....
        /*0abc*/ 	.word	0x000104d0
        /*0ac0*/ 	.word	0x00000011
        /*0ac4*/ 	.word	0x00032410
        /*0ac8*/ 	.short	0x0101
        /*0aca*/ 	.byte	0x3f
	.zero		1


	//   ....[51]....
        /*0acc*/ 	.word	0x000104f0
        /*0ad0*/ 	.word	0x00000011
        /*0ad4*/ 	.word	0x00032420
        /*0ad8*/ 	.short	0x010a
        /*0ada*/ 	.byte	0x3f
	.zero		1


	//   ....[52]....
        /*0adc*/ 	.word	0x00010570
        /*0ae0*/ 	.word	0x00000018
        /*0ae4*/ 	.word	0x00032460
        /*0ae8*/ 	.short	0x010a
        /*0aea*/ 	.byte	0x3f
	.zero		1


	//   ....[53]....
        /*0aec*/ 	.word	0x00010c70
        /*0af0*/ 	.word	0x00000018
        /*0af4*/ 	.word	0x00032450
        /*0af8*/ 	.short	0x0107
        /*0afa*/ 	.byte	0x3f
	.zero		1


	//   ....[54]....
        /*0afc*/ 	.word	0x00010d30
        /*0b00*/ 	.word	0x00000018
        /*0b04*/ 	.word	0x00032450
        /*0b08*/ 	.short	0x0101
        /*0b0a*/ 	.byte	0x3f
	.zero		1


	//   ....[55]....
        /*0b0c*/ 	.word	0x00011050
        /*0b10*/ 	.word	0x0000000a
        /*0b14*/ 	.word	0x00032440
        /*0b18*/ 	.short	0x010a
        /*0b1a*/ 	.byte	0x3f
	.zero		1


	//   ....[56]....
        /*0b1c*/ 	.word	0x00011420
        /*0b20*/ 	.word	0x0000000a
        /*0b24*/ 	.word	0x00032430
        /*0b28*/ 	.short	0x0107
        /*0b2a*/ 	.byte	0x3f
	.zero		1


	//   ....[57]....
        /*0b2c*/ 	.word	0x000114d0
        /*0b30*/ 	.word	0x0000000a
        /*0b34*/ 	.word	0x00032430
        /*0b38*/ 	.short	0x0101
        /*0b3a*/ 	.byte	0x3f
	.zero		1


	//   ....[58]....
        /*0b3c*/ 	.word	0x00011500
        /*0b40*/ 	.word	0x0000000a
        /*0b44*/ 	.word	0x00032460
        /*0b48*/ 	.short	0x010a
        /*0b4a*/ 	.byte	0x3f
	.zero		1


	//   ....[59]....
        /*0b4c*/ 	.word	0x00011a20
        /*0b50*/ 	.word	0x0000000a
        /*0b54*/ 	.word	0x00032450
        /*0b58*/ 	.short	0x0107
        /*0b5a*/ 	.byte	0x3f
	.zero		1


	//   ....[60]....
        /*0b5c*/ 	.word	0x00011ad0
        /*0b60*/ 	.word	0x0000000a
        /*0b64*/ 	.word	0x00032450
        /*0b68*/ 	.short	0x0101
        /*0b6a*/ 	.byte	0x3f
	.zero		1


	//   ....[61]....
        /*0b6c*/ 	.word	0x00011eb0
        /*0b70*/ 	.word	0x00000007
        /*0b74*/ 	.word	0x00032420
        /*0b78*/ 	.short	0x010a
        /*0b7a*/ 	.byte	0x3f
	.zero		1


	//   ....[62]....
        /*0b7c*/ 	.word	0x00012050
        /*0b80*/ 	.word	0x00000005
        /*0b84*/ 	.word	0x00032440
        /*0b88*/ 	.short	0x010a
        /*0b8a*/ 	.byte	0x3f
	.zero		1


	//   ....[63]....
        /*0b8c*/ 	.word	0x000120f0
        /*0b90*/ 	.word	0x00000003
        /*0b94*/ 	.word	0x00032440
        /*0b98*/ 	.short	0x010a
        /*0b9a*/ 	.byte	0x3f
	.zero		1


	//   ....[64]....
        /*0b9c*/ 	.word	0x00012130
        /*0ba0*/ 	.word	0x00000005
        /*0ba4*/ 	.word	0x00032460
        /*0ba8*/ 	.short	0x010a
        /*0baa*/ 	.byte	0x3f
	.zero		1


	//   ....[65]....
        /*0bac*/ 	.word	0x00012170
        /*0bb0*/ 	.word	0x00000003
        /*0bb4*/ 	.word	0x00032460
        /*0bb8*/ 	.short	0x010a
        /*0bba*/ 	.byte	0x3f
	.zero		1


	//   ....[66]....
        /*0bbc*/ 	.word	0x000121e0
        /*0bc0*/ 	.word	0x00000003
        /*0bc4*/ 	.word	0x00032400
        /*0bc8*/ 	.short	0x010a
        /*0bca*/ 	.byte	0x3f
	.zero		1


	//   ....[67]....
        /*0bcc*/ 	.word	0x00012240
        /*0bd0*/ 	.word	0x00000003
        /*0bd4*/ 	.word	0x00032430
        /*0bd8*/ 	.short	0x010a
        /*0bda*/ 	.byte	0x3f
	.zero		1


	//   ....[68]....
        /*0bdc*/ 	.word	0x000122a0
        /*0be0*/ 	.word	0x00000003
        /*0be4*/ 	.word	0x00032410
        /*0be8*/ 	.short	0x010a
        /*0bea*/ 	.byte	0x3f
	.zero		1


	//   ....[69]....
        /*0bec*/ 	.word	0x00012300
        /*0bf0*/ 	.word	0x00000003
        /*0bf4*/ 	.word	0x00032450
        /*0bf8*/ 	.short	0x010a
        /*0bfa*/ 	.byte	0x3f
	.zero		1


	//   ....[70]....
        /*0bfc*/ 	.word	0x00012360
        /*0c00*/ 	.word	0x00000099
        /*0c04*/ 	.word	0x00032430
        /*0c08*/ 	.short	0x010a
        /*0c0a*/ 	.byte	0x3f
	.zero		1


	//   ....[71]....
        /*0c0c*/ 	.word	0x000123c0
        /*0c10*/ 	.word	0x000000cb
        /*0c14*/ 	.word	0x00032450
        /*0c18*/ 	.short	0x010a
        /*0c1a*/ 	.byte	0x3f
	.zero		1


	//   ....[72]....
        /*0c1c*/ 	.word	0x00012420
        /*0c20*/ 	.word	0x00000099
        /*0c24*/ 	.word	0x00032430
        /*0c28*/ 	.short	0x010a
        /*0c2a*/ 	.byte	0x3f
	.zero		1


	//   ....[73]....
        /*0c2c*/ 	.word	0x00012480
        /*0c30*/ 	.word	0x000000cb
        /*0c34*/ 	.word	0x00032450
        /*0c38*/ 	.short	0x010a
        /*0c3a*/ 	.byte	0x3f
	.zero		1


	//   ....[74]....
        /*0c3c*/ 	.word	0x00012580
        /*0c40*/ 	.word	0x00000018
        /*0c44*/ 	.word	0x00032440
        /*0c48*/ 	.short	0x010a
        /*0c4a*/ 	.byte	0x3f
	.zero		1


	//   ....[75]....
        /*0c4c*/ 	.word	0x00014260
        /*0c50*/ 	.word	0x00000011
        /*0c54*/ 	.word	0x00032420
        /*0c58*/ 	.short	0x010a
        /*0c5a*/ 	.byte	0x3f
	.zero		1


	//   ....[76]....
        /*0c5c*/ 	.word	0x000142b0
        /*0c60*/ 	.word	0x00000018
        /*0c64*/ 	.word	0x00032460
        /*0c68*/ 	.short	0x010a
        /*0c6a*/ 	.byte	0x3f
	.zero		1


	//   ....[77]....
        /*0c6c*/ 	.word	0x00014c10
        /*0c70*/ 	.word	0x0000000a
        /*0c74*/ 	.word	0x00032440
        /*0c78*/ 	.short	0x010a
        /*0c7a*/ 	.byte	0x3f
	.zero		1


	//   ....[78]....
        /*0c7c*/ 	.word	0x000152a0
        /*0c80*/ 	.word	0x0000000a
        /*0c84*/ 	.word	0x00032460
        /*0c88*/ 	.short	0x010a
        /*0c8a*/ 	.byte	0x3f
	.zero		1


	//   ....[79]....
        /*0c8c*/ 	.word	0x00015ab0
        /*0c90*/ 	.word	0x00000007
        /*0c94*/ 	.word	0x00032420
        /*0c98*/ 	.short	0x010a
        /*0c9a*/ 	.byte	0x3f
	.zero		1


	//   ....[80]....
        /*0c9c*/ 	.word	0x00015c50
        /*0ca0*/ 	.word	0x00000005
        /*0ca4*/ 	.word	0x00032440
        /*0ca8*/ 	.short	0x010a
        /*0caa*/ 	.byte	0x3f
	.zero		1


	//   ....[81]....
        /*0cac*/ 	.word	0x00015ca0
        /*0cb0*/ 	.word	0x00000003
        /*0cb4*/ 	.word	0x00032440
        /*0cb8*/ 	.short	0x010a
        /*0cba*/ 	.byte	0x3f
	.zero		1


	//   ....[82]....
        /*0cbc*/ 	.word	0x00015cf0
        /*0cc0*/ 	.word	0x00000005
        /*0cc4*/ 	.word	0x00032460
        /*0cc8*/ 	.short	0x010a
        /*0cca*/ 	.byte	0x3f
	.zero		1


	//----- nvinfo : EIATTR_NUM_MBARRIERS
	.align		4
.L_1508:
        /*0ccc*/ 	.byte	0x03, 0x38
        /*0cce*/ 	.short	0x0017


	//----- nvinfo : EIATTR_EXIT_INSTR_OFFSETS
	.align		4
        /*0cd0*/ 	.byte	0x04, 0x1c
        /*0cd2*/ 	.short	(.L_1510 - .L_1509)


	//   ....[0]....
.L_1509:
        /*0cd4*/ 	.word	0x000009b0


	//   ....[1]....
        /*0cd8*/ 	.word	0x0000d4f0


	//   ....[2]....
        /*0cdc*/ 	.word	0x000121c0


	//----- nvinfo : EIATTR_MAX_THREADS
	.align		4
.L_1510:
        /*0ce0*/ 	.byte	0x04, 0x05
        /*0ce2*/ 	.short	(.L_1512 - .L_1511)
.L_1511:
        /*0ce4*/ 	.word	0x00000180
        /*0ce8*/ 	.word	0x00000001
        /*0cec*/ 	.word	0x00000001


	//----- nvinfo : EIATTR_CRS_STACK_SIZE
	.align		4
.L_1512:
        /*0cf0*/ 	.byte	0x04, 0x1e
        /*0cf2*/ 	.short	(.L_1514 - .L_1513)
.L_1513:
        /*0cf4*/ 	.word	0x00000000


	//----- nvinfo : EIATTR_CBANK_PARAM_SIZE
	.align		4
.L_1514:
        /*0cf8*/ 	.byte	0x03, 0x19
        /*0cfa*/ 	.short	0x0bf0


	//----- nvinfo : EIATTR_PARAM_CBANK
	.align		4
        /*0cfc*/ 	.byte	0x04, 0x0a
        /*0cfe*/ 	.short	(.L_1516 - .L_1515)
	.align		4
.L_1515:
        /*0d00*/ 	.word	index@(.nv.constant0._ZN7cutlass13device_kernelIN5flash11enable_sm90INS1_16FlashAttnFwdSm90INS1_25CollectiveMainloopFwdSm90ILi2EN4cute5tupleIJNS5_1CILi1EEES8_S8_EEENS6_IJNS7_ILi128EEENS7_ILi96EEENS7_ILi64EEEEEELi256ENS_6half_tEfNS_4arch4Sm90ELb1ELb0ELb1ELb0ELb1ELb0ELb1ELb1ELb0ELb1ELb0ELb0EEENS1_21CollectiveEpilogueFwdINS6_IJSA_NS7_ILi256EEESB_EEES9_SE_SG_Li256ELb0ELb1ELb0ELb0EEENS1_30DynamicPersistentTileSchedulerILi256ELi128ELb0ELb1ELb1EEEEEEEEEvNT_6ParamsE)
        /*0d04*/ 	.short	0x0210
        /*0d06*/ 	.short	0x0bf0


	//----- nvinfo : EIATTR_SW_WAR
	.align		4
.L_1516:
        /*0d08*/ 	.byte	0x04, 0x36
        /*0d0a*/ 	.short	(.L_1518 - .L_1517)
.L_1517:
        /*0d0c*/ 	.word	0x00000008
.L_1518:


//--------------------- .nv.info._ZN7cutlass13device_kernelIN5flash11enable_sm90INS1_16FlashAttnFwdSm90INS1_25CollectiveMainloopFwdSm90ILi2EN4cute5tupleIJNS5_1CILi1EEES8_S8_EEENS6_IJNS7_ILi128EEENS7_ILi96EEENS7_ILi64EEEEEELi256ENS_6half_tEfNS_4arch4Sm90ELb1ELb0ELb1ELb1ELb1ELb0ELb0ELb1ELb0ELb1ELb0ELb0EEENS1_21CollectiveEpilogueFwdINS6_IJSA_NS7_ILi256EEESB_EEES9_SE_SG_Li256ELb1ELb1ELb0ELb0EEENS1_36VarlenDynamicPersistentTileSchedulerILi128ELi96ELi256ELi128ELb0ELb1ELb1ELb1ELb1ELb1EEEEEEEEEvNT_6ParamsE --------------------------
	.section	.nv.info._ZN7cutlass13device_kernelIN5flash11enable_sm90INS1_16FlashAttnFwdSm90INS1_25CollectiveMainloopFwdSm90ILi2EN4cute5tupleIJNS5_1CILi1EEES8_S8_EEENS6_IJNS7_ILi128EEENS7_ILi96EEENS7_ILi64EEEEEELi256ENS_6half_tEfNS_4arch4Sm90ELb1ELb0ELb1ELb1ELb1ELb0ELb0ELb1ELb0ELb1ELb0ELb0EEENS1_21CollectiveEpilogueFwdINS6_IJSA_NS7_ILi256EEESB_EEES9_SE_SG_Li256ELb1ELb1ELb0ELb0EEENS1_36VarlenDynamicPersistentTileSchedulerILi128ELi96ELi256ELi128ELb0ELb1ELb1ELb1ELb1ELb1EEEEEEEEEvNT_6ParamsE,"",@"SHT_CUDA_INFO"
	.sectionflags	@""
	.align	4


	//----- nvinfo : EIATTR_CUDA_API_VERSION
	.align		4
        /*0000*/ 	.byte	0x04, 0x37
        /*0002*/ 	.short	(.L_1520 - .L_1519)
.L_1519:
        /*0004*/ 	.word	0x00000082


	//----- nvinfo : EIATTR_KPARAM_INFO
	.align		4
.L_1520:
        /*0008*/ 	.byte	0x04, 0x17
        /*000a*/ 	.short	(.L_1522 - .L_1521)
.L_1521:
        /*000c*/ 	.word	0x00000000
        /*0010*/ 	.short	0x0000
        /*0012*/ 	.short	0x0070
        /*0014*/ 	.byte	0x00, 0xf0, 0x01, 0x2a


	//----- nvinfo : EIATTR_SPARSE_MMA_MASK
	.align		4
.L_1522:
        /*0018*/ 	.byte	0x03, 0x50
        /*001a*/ 	.short	0x0000


	//----- nvinfo : EIATTR_MAXREG_COUNT
	.align		4
        /*001c*/ 	.byte	0x03, 0x1b
        /*001e*/ 	.short	0x00a8


	//----- nvinfo : EIATTR_NUM_BARRIERS
	.align		4
        /*0020*/ 	.byte	0x02, 0x4c
        /*0022*/ 	.byte	0x10
	.zero		1


	//----- nvinfo : EIATTR_EXTERNS
	.align		4
        /*0024*/ 	.byte	0x04, 0x0f
        /*0026*/ 	.short	(.L_1524 - .L_1523)


	//   ....[0]....
	.align		4
.L_1523:
        /*0028*/ 	.word	index@(__assertfail)


	//----- nvinfo : EIATTR_ANNOTATIONS
	.align		4
.L_1524:
        /*002c*/ 	.byte	0x04, 0x55
        /*002e*/ 	.short	(.L_1526 - .L_1525)


	//   ....[0]....
.L_1525:
        /* <DEDUP_REMOVED lines=13> */


	//----- nvinfo : EIATTR_MERCURY_ISA_VERSION
	.align		4
.L_1526:
        /*00f0*/ 	.byte	0x03, 0x5f
        /*00f2*/ 	.short	0x0101


	//----- nvinfo : EIATTR_UNUSED_LOAD_BYTE_OFFSET
	.align		4
        /*00f4*/ 	.byte	0x04, 0x44
        /*00f6*/ 	.short	(.L_1528 - .L_1527)


	//   ....[0]....
.L_1527:
        /*00f8*/ 	.word	0x00000970
        /*00fc*/ 	.word	0x0000fff0


	//   ....[1]....
        /*0100*/ 	.word	0x000096b0
        /*0104*/ 	.word	0x0000fff0


	//----- nvinfo : EIATTR_INT_WARP_WIDE_INSTR_OFFSETS
	.align		4
.L_1528:
        /*0108*/ 	.byte	0x04, 0x31
        /*010a*/ 	.short	(.L_1530 - .L_1529)


	//   ....[0]....
.L_1529:
        /*010c*/ 	.word	0x000000c0


	//   ....[1]....
        /*0110*/ 	.word	0x000000d0


	//   ....[2]....
        /*0114*/ 	.word	0x00000170


	//   ....[3]....
        /*0118*/ 	.word	0x0000d770


	//   ....[4]....
        /*011c*/ 	.word	0x0000d800


	//   ....[5]....
        /*0120*/ 	.word	0x00010b30


	//   ....[6]....
        /*0124*/ 	.word	0x00010bc0


	//----- nvinfo : EIATTR_COOP_GROUP_MASK_REGIDS
	.align		4
.L_1530:
        /*0128*/ 	.byte	0x04, 0x29
        /*012a*/ 	.short	(.L_1532 - .L_1531)


	//   ....[0]....
.L_1531:
        /*012c*/ 	.word	0xffffffff


	//   ....[1]....
        /*0130*/ 	.word	0xffffffff


	//   ....[2]....
        /*0134*/ 	.word	0xffffffff


	//   ....[3]....
        /*0138*/ 	.word	0xffffffff


	//   ....[4]....
        /*013c*/ 	.word	0xffffffff


	//   ....[5]....
        /*0140*/ 	.word	0xffffffff


	//   ....[6]....
        /*0144*/ 	.word	0xffffffff


	//   ....[7]....
        /*0148*/ 	.word	0xffffffff


	//   ....[8]....
        /*014c*/ 	.word	0xffffffff


	//   ....[9]....
        /*0150*/ 	.word	0xffffffff


	//   ....[10]....
        /*0154*/ 	.word	0xffffffff


	//   ....[11]....
        /*0158*/ 	.word	0xffffffff


	//   ....[12]....
        /*015c*/ 	.word	0xffffffff


	//   ....[13]....
        /*0160*/ 	.word	0xffffffff


	//   ....[14]....
        /*0164*/ 	.word	0xffffffff


	//   ....[15]....
        /*0168*/ 	.word	0xffffffff


	//   ....[16]....
        /*016c*/ 	.word	0xffffffff


	//   ....[17]....
        /*0170*/ 	.word	0xffffffff


	//   ....[18]....
        /*0174*/ 	.word	0xffffffff


	//   ....[19]....
        /*0178*/ 	.word	0xffffffff


	//   ....[20]....
        /*017c*/ 	.word	0xffffffff


	//   ....[21]....
        /*0180*/ 	.word	0xffffffff


	//   ....[22]....
        /*0184*/ 	.word	0xffffffff


	//   ....[23]....
        /*0188*/ 	.word	0xffffffff


	//   ....[24]....
        /*018c*/ 	.word	0xffffffff


	//   ....[25]....
        /*0190*/ 	.word	0xffffffff


	//   ....[26]....
        /*0194*/ 	.word	0xffffffff


	//   ....[27]....
        /*0198*/ 	.word	0xffffffff


	//   ....[28]....
        /*019c*/ 	.word	0xffffffff


	//   ....[29]....
        /*01a0*/ 	.word	0xffffffff


	//   ....[30]....
        /*01a4*/ 	.word	0xffffffff


	//   ....[31]....
        /*01a8*/ 	.word	0xffffffff


	//   ....[32]....
        /*01ac*/ 	.word	0xffffffff


	//   ....[33]....
        /*01b0*/ 	.word	0xffffffff


	//   ....[34]....
        /*01b4*/ 	.word	0xffffffff


	//   ....[35]....
        /*01b8*/ 	.word	0xffffffff


	//   ....[36]....
        /*01bc*/ 	.word	0xffffffff


	//   ....[37]....
        /*01c0*/ 	.word	0xffffffff


	//   ....[38]....
        /*01c4*/ 	.word	0xffffffff


	//   ....[39]....
        /*01c8*/ 	.word	0xffffffff


	//   ....[40]....
        /*01cc*/ 	.word	0xffffffff


	//   ....[41]....
        /*01d0*/ 	.word	0xffffffff


	//   ....[42]....
        /*01d4*/ 	.word	0xffffffff


	//   ....[43]....
        /*01d8*/ 	.word	0xffffffff


	//   ....[44]....
        /*01dc*/ 	.word	0xffffffff


	//   ....[45]....
        /*01e0*/ 	.word	0xffffffff


	//   ....[46]....
        /*01e4*/ 	.word	0xffffffff


	//   ....[47]....
        /*01e8*/ 	.word	0xffffffff


	//   ....[48]....
        /*01ec*/ 	.word	0xffffffff


	//   ....[49]....
        /*01f0*/ 	.word	0xffffffff


	//   ....[50]....
        /*01f4*/ 	.word	0xffffffff


	//   ....[51]....
        /*01f8*/ 	.word	0xffffffff


	//   ....[52]....
        /*01fc*/ 	.word	0xffffffff


	//   ....[53]....
        /*0200*/ 	.word	0xffffffff


	//   ....[54]....
        /*0204*/ 	.word	0xffffffff


	//   ....[55]....
        /*0208*/ 	.word	0xffffffff


	//   ....[56]....
        /*020c*/ 	.word	0xffffffff


	//   ....[57]....
        /*0210*/ 	.word	0xffffffff


	//   ....[58]....
        /*0214*/ 	.word	0xffffffff


	//   ....[59]....
        /*0218*/ 	.word	0xffffffff


	//   ....[60]....
        /*021c*/ 	.word	0xffffffff


	//   ....[61]....
        /*0220*/ 	.word	0xffffffff


	//   ....[62]....
        /*0224*/ 	.word	0xffffffff


	//   ....[63]....
        /*0228*/ 	.word	0xffffffff


	//   ....[64]....
        /*022c*/ 	.word	0xffffffff


	//   ....[65]....
        /*0230*/ 	.word	0xffffffff


	//   ....[66]....
        /*0234*/ 	.word	0xffffffff


	//   ....[67]....
        /*0238*/ 	.word	0xffffffff


	//   ....[68]....
        /*023c*/ 	.word	0xffffffff


	//   ....[69]....
        /*0240*/ 	.word	0xffffffff


	//   ....[70]....
        /*0244*/ 	.word	0xffffffff


	//   ....[71]....
        /*0248*/ 	.word	0xffffffff


	//   ....[72]....
        /*024c*/ 	.word	0xffffffff


	//   ....[73]....
        /*0250*/ 	.word	0xffffffff


	//   ....[74]....
        /*0254*/ 	.word	0xffffffff


	//   ....[75]....
        /*0258*/ 	.word	0xffffffff


	//   ....[76]....
        /*025c*/ 	.word	0xffffffff


	//   ....[77]....
        /*0260*/ 	.word	0xffffffff


	//   ....[78]....
        /*0264*/ 	.word	0xffffffff


	//   ....[79]....
        /*0268*/ 	.word	0xffffffff


	//   ....[80]....
        /*026c*/ 	.word	0xffffffff


	//   ....[81]....
        /*0270*/ 	.word	0xffffffff


	//   ....[82]....
        /*0274*/ 	.word	0xffffffff


	//   ....[83]....
        /*0278*/ 	.word	0xffffffff


	//   ....[84]....
        /*027c*/ 	.word	0xffffffff


	//   ....[85]....
        /*0280*/ 	.word	0xffffffff


	//   ....[86]....
        /*0284*/ 	.word	0xffffffff


	//   ....[87]....
        /*0288*/ 	.word	0xffffffff


	//   ....[88]....
        /*028c*/ 	.word	0xffffffff


	//   ....[89]....
        /*0290*/ 	.word	0xffffffff


	//   ....[90]....
        /*0294*/ 	.word	0xffffffff


	//   ....[91]....
        /*0298*/ 	.word	0xffffffff


	//   ....[92]....
        /*029c*/ 	.word	0xffffffff


	//   ....[93]....
        /*02a0*/ 	.word	0xffffffff


	//   ....[94]....
        /*02a4*/ 	.word	0xffffffff


	//   ....[95]....
        /*02a8*/ 	.word	0xffffffff


	//   ....[96]....
        /*02ac*/ 	.word	0xffffffff


	//   ....[97]....
        /*02b0*/ 	.word	0xffffffff


	//   ....[98]....
        /*02b4*/ 	.word	0xffffffff


	//   ....[99]....
        /*02b8*/ 	.word	0xffffffff


	//   ....[100]....
        /*02bc*/ 	.word	0xffffffff


	//   ....[101]....
        /*02c0*/ 	.word	0xffffffff


	//   ....[102]....
        /*02c4*/ 	.word	0xffffffff


	//   ....[103]....
        /*02c8*/ 	.word	0xffffffff


	//   ....[104]....
        /*02cc*/ 	.word	0xffffffff


	//   ....[105]....
        /*02d0*/ 	.word	0xffffffff


	//   ....[106]....
        /*02d4*/ 	.word	0xffffffff


	//   ....[107]....
        /*02d8*/ 	.word	0xffffffff


	//   ....[108]....
        /*02dc*/ 	.word	0xffffffff


	//   ....[109]....
        /*02e0*/ 	.word	0xffffffff


	//   ....[110]....
        /*02e4*/ 	.word	0xffffffff


	//   ....[111]....
        /*02e8*/ 	.word	0xffffffff


	//   ....[112]....
        /*02ec*/ 	.word	0xffffffff


	//   ....[113]....
        /*02f0*/ 	.word	0xffffffff


	//   ....[114]....
        /*02f4*/ 	.word	0xffffffff


	//   ....[115]....
        /*02f8*/ 	.word	0xffffffff


	//   ....[116]....
        /*02fc*/ 	.word	0xffffffff


	//   ....[117]....
        /*0300*/ 	.word	0xffffffff


	//   ....[118]....
        /*0304*/ 	.word	0xffffffff


	//   ....[119]....
        /*0308*/ 	.word	0xffffffff


	//   ....[120]....
        /*030c*/ 	.word	0xffffffff


	//   ....[121]....
        /*0310*/ 	.word	0xffffffff


	//   ....[122]....
        /*0314*/ 	.word	0xffffffff


	//   ....[123]....
        /*0318*/ 	.word	0xffffffff


	//   ....[124]....
        /*031c*/ 	.word	0xffffffff


	//   ....[125]....
        /*0320*/ 	.word	0xffffffff


	//   ....[126]....
        /*0324*/ 	.word	0xffffffff


	//   ....[127]....
        /*0328*/ 	.word	0xffffffff


	//   ....[128]....
        /*032c*/ 	.word	0xffffffff


	//   ....[129]....
        /*0330*/ 	.word	0xffffffff


	//   ....[130]....
        /*0334*/ 	.word	0xffffffff


	//   ....[131]....
        /*0338*/ 	.word	0xffffffff


	//   ....[132]....
        /*033c*/ 	.word	0xffffffff


	//   ....[133]....
        /*0340*/ 	.word	0xffffffff


	//   ....[134]....
        /*0344*/ 	.word	0xffffffff


	//   ....[135]....
        /*0348*/ 	.word	0xffffffff


	//   ....[136]....
        /*034c*/ 	.word	0xffffffff


	//   ....[137]....
        /*0350*/ 	.word	0xffffffff


	//   ....[138]....
        /*0354*/ 	.word	0xffffffff


	//   ....[139]....
        /*0358*/ 	.word	0xffffffff


	//   ....[140]....
        /*035c*/ 	.word	0xffffffff


	//   ....[141]....
        /*0360*/ 	.word	0xffffffff


	//   ....[142]....
        /*0364*/ 	.word	0xffffffff


	//   ....[143]....
        /*0368*/ 	.word	0xffffffff


	//   ....[144]....
        /*036c*/ 	.word	0xffffffff


	//   ....[145]....
        /*0370*/ 	.word	0x0500000f


	//   ....[146]....
        /*0374*/ 	.word	0x0500000f


	//   ....[147]....
        /*0378*/ 	.word	0x0500000f


	//   ....[148]....
        /*037c*/ 	.word	0x0500000f


	//   ....[149]....
        /*0380*/ 	.word	0x0500000f


	//   ....[150]....
        /*0384*/ 	.word	0x0500000f


	//   ....[151]....
        /*0388*/ 	.word	0x0500000f


	//   ....[152]....
        /*038c*/ 	.word	0x0500000f


	//   ....[153]....
        /*0390*/ 	.word	0x0500000f


	//   ....[154]....
        /*0394*/ 	.word	0x0500000f


	//   ....[155]....
        /*0398*/ 	.word	0x0500000f


	//   ....[156]....
        /*039c*/ 	.word	0x0500000f


	//   ....[157]....
        /*03a0*/ 	.word	0x0500000f


	//   ....[158]....
        /*03a4*/ 	.word	0x0500000f


	//   ....[159]....
        /*03a8*/ 	.word	0x0500000f


	//   ....[160]....
        /*03ac*/ 	.word	0x0500000f


	//   ....[161]....
        /*03b0*/ 	.word	0x0500000f


	//   ....[162]....
        /*03b4*/ 	.word	0x0500000f


	//   ....[163]....
        /*03b8*/ 	.word	0x0500000f


	//   ....[164]....
        /*03bc*/ 	.word	0x0500000f


	//   ....[165]....
        /*03c0*/ 	.word	0x0500000f


	//   ....[166]....
        /*03c4*/ 	.word	0x0500000f


	//   ....[167]....
        /*03c8*/ 	.word	0x0500000f


	//   ....[168]....
        /*03cc*/ 	.word	0x0500000f


	//   ....[169]....
        /*03d0*/ 	.word	0x0500000f


	//   ....[170]....
        /*03d4*/ 	.word	0x0500000f


	//   ....[171]....
        /*03d8*/ 	.word	0x0500000f


	//   ....[172]....
        /*03dc*/ 	.word	0x0500000f


	//   ....[173]....
        /*03e0*/ 	.word	0x0500000f


	//   ....[174]....
        /*03e4*/ 	.word	0x0500000f


	//   ....[175]....
        /*03e8*/ 	.word	0x0500000f


	//   ....[176]....
        /*03ec*/ 	.word	0x0500000f


	//   ....[177]....
        /*03f0*/ 	.word	0x0500000f


	//   ....[178]....
        /*03f4*/ 	.word	0x0500000f


	//   ....[179]....
        /*03f8*/ 	.word	0x0500000f


	//   ....[180]....
        /*03fc*/ 	.word	0x0500000f


	//   ....[181]....
        /*0400*/ 	.word	0x0500000f


	//   ....[182]....
        /*0404*/ 	.word	0x0500000f


	//   ....[183]....
        /*0408*/ 	.word	0x0500000f


	//   ....[184]....
        /*040c*/ 	.word	0x0500000f


	//   ....[185]....
        /*0410*/ 	.word	0x0500000f


	//   ....[186]....
        /*0414*/ 	.word	0x0500000f


	//   ....[187]....
        /*0418*/ 	.word	0x0500000f


	//   ....[188]....
        /*041c*/ 	.word	0x0500000f


	//   ....[189]....
        /*0420*/ 	.word	0x0500000f


	//   ....[190]....
        /*0424*/ 	.word	0x0500000f


	//   ....[191]....
        /*0428*/ 	.word	0x0500000f


	//   ....[192]....
        /*042c*/ 	.word	0x0500000f


	//   ....[193]....
        /*0430*/ 	.word	0x0500000f


	//   ....[194]....
        /*0434*/ 	.word	0x0500000f


	//   ....[195]....
        /*0438*/ 	.word	0x0500000f


	//   ....[196]....
        /*043c*/ 	.word	0x0500000f


	//   ....[197]....
        /*0440*/ 	.word	0x0500000f


	//   ....[198]....
        /*0444*/ 	.word	0x0500000f


	//   ....[199]....
        /*0448*/ 	.word	0x0500000f


	//   ....[200]....
        /*044c*/ 	.word	0x0500000f


	//   ....[201]....
        /*0450*/ 	.word	0x0500000f


	//   ....[202]....
        /*0454*/ 	.word	0x0500000f


	//   ....[203]....
        /*0458*/ 	.word	0x0500000f


	//   ....[204]....
        /*045c*/ 	.word	0x0500000f


	//   ....[205]....
        /*0460*/ 	.word	0x0500000f


	//   ....[206]....
        /*0464*/ 	.word	0x0500000f


	//   ....[207]....
        /*0468*/ 	.word	0x0500000f


	//   ....[208]....
        /*046c*/ 	.word	0x0500000f


	//   ....[209]....
        /*0470*/ 	.word	0x0500000f


	//   ....[210]....
        /*0474*/ 	.word	0x0500000f


	//   ....[211]....
        /*0478*/ 	.word	0x0500000f


	//   ....[212]....
        /*047c*/ 	.word	0x0500000f


	//   ....[213]....
        /*0480*/ 	.word	0x0500000f


	//   ....[214]....
        /*0484*/ 	.word	0x0500000f


	//   ....[215]....
        /*0488*/ 	.word	0x0500000f


	//   ....[216]....
        /*048c*/ 	.word	0x0500000f


	//   ....[217]....
        /*0490*/ 	.word	0x0500000f


	//   ....[218]....
        /*0494*/ 	.word	0x0500000f


	//   ....[219]....
        /*0498*/ 	.word	0x0500000f


	//   ....[220]....
        /*049c*/ 	.word	0x0500000f


	//   ....[221]....
        /*04a0*/ 	.word	0x0500000f


	//   ....[222]....
        /*04a4*/ 	.word	0x0500000f


	//   ....[223]....
        /*04a8*/ 	.word	0x0500000f


	//   ....[224]....
        /*04ac*/ 	.word	0x0500000f


	//   ....[225]....
        /*04b0*/ 	.word	0x0500000f


	//   ....[226]....
        /*04b4*/ 	.word	0x0500000f


	//   ....[227]....
        /*04b8*/ 	.word	0x0500000f


	//----- nvinfo : EIATTR_COOP_GROUP_INSTR_OFFSETS
	.align		4
.L_1532:
        /*04bc*/ 	.byte	0x04, 0x28
        /*04be*/ 	.short	(.L_1534 - .L_1533)


	//   ....[0]....
.L_1533:
        /*04c0*/ 	.word	0x00000080


	//   ....[1]....
        /*04c4*/ 	.word	0x00000090


	//   ....[2]....
        /*04c8*/ 	.word	0x000002d0


	//   ....[3]....
        /*04cc*/ 	.word	0x00000430


	//   ....[4]....
        /*04d0*/ 	.word	0x00000550


	//   ....[5]....
        /*04d4*/ 	.word	0x000006b0


	//   ....[6]....
        /*04d8*/ 	.word	0x00001800


	//   ....[7]....
        /*04dc*/ 	.word	0x00001fb0


	//   ....[8]....
        /*04e0*/ 	.word	0x00002140


	//   ....[9]....
        /*04e4*/ 	.word	0x00002910


	//   ....[10]....
        /*04e8*/ 	.word	0x00002970


	//   ....[11]....
        /*04ec*/ 	.word	0x000030d0


	//   ....[12]....
        /*04f0*/ 	.word	0x00003130


	//   ....[13]....
        /*04f4*/ 	.word	0x000042c0


	//   ....[14]....
        /*04f8*/ 	.word	0x00004420


	//   ....[15]....
        /*04fc*/ 	.word	0x00004b60


	//   ....[16]....
        /*0500*/ 	.word	0x00004c40


	//   ....[17]....
        /*0504*/ 	.word	0x00005340


	//   ....[18]....
        /*0508*/ 	.word	0x000053c0


	//   ....[19]....
        /*050c*/ 	.word	0x00007240


	//   ....[20]....
        /*0510*/ 	.word	0x000072b0


	//   ....[21]....
        /*0514*/ 	.word	0x00007740


	//   ....[22]....
        /*0518*/ 	.word	0x00007890


	//   ....[23]....
        /*051c*/ 	.word	0x00008c30


	//   ....[24]....
        /*0520*/ 	.word	0x00008cb0


	//   ....[25]....
        /*0524*/ 	.word	0x00008d20


	//   ....[26]....
        /*0528*/ 	.word	0x00008d40


	//   ....[27]....
        /*052c*/ 	.word	0x0000a750


	//   ....[28]....
        /*0530*/ 	.word	0x0000a790


	//   ....[29]....
        /*0534*/ 	.word	0x0000a7c0


	//   ....[30]....
        /*0538*/ 	.word	0x0000a7f0


	//   ....[31]....
        /*053c*/ 	.word	0x0000b090


	//   ....[32]....
        /*0540*/ 	.word	0x0000b0d0


	//   ....[33]....
        /*0544*/ 	.word	0x0000b220


	//   ....[34]....
        /*0548*/ 	.word	0x0000b240


	//   ....[35]....
        /*054c*/ 	.word	0x0000b380


	//   ....[36]....
        /*0550*/ 	.word	0x0000b3a0


	//   ....[37]....
        /*0554*/ 	.word	0x0000b4f0


	//   ....[38]....
        /*0558*/ 	.word	0x0000b510


	//   ....[39]....
        /*055c*/ 	.word	0x0000be50


	//   ....[40]....
        /*0560*/ 	.word	0x0000be80


	//   ....[41]....
        /*0564*/ 	.word	0x0000bfd0


	//   ....[42]....
        /*0568*/ 	.word	0x0000bff0


	//   ....[43]....
        /*056c*/ 	.word	0x0000c130


	//   ....[44]....
        /*0570*/ 	.word	0x0000c150


	//   ....[45]....
        /*0574*/ 	.word	0x0000c2a0


	//   ....[46]....
        /*0578*/ 	.word	0x0000c2c0


	//   ....[47]....
        /*057c*/ 	.word	0x0000c490


	//   ....[48]....
        /*0580*/ 	.word	0x0000c660


	//   ....[49]....
        /*0584*/ 	.word	0x0000c690


	//   ....[50]....
        /*0588*/ 	.word	0x0000c6c0


	//   ....[51]....
        /*058c*/ 	.word	0x0000c6f0


	//   ....[52]....
        /*0590*/ 	.word	0x0000c720


	//   ....[53]....
        /*0594*/ 	.word	0x0000c750


	//   ....[54]....
        /*0598*/ 	.word	0x0000c8a0


	//   ....[55]....
        /*059c*/ 	.word	0x0000c8d0


	//   ....[56]....
        /*05a0*/ 	.word	0x0000c900


	//   ....[57]....
        /*05a4*/ 	.word	0x0000c930


	//   ....[58]....
        /*05a8*/ 	.word	0x0000c960


	//   ....[59]....
        /*05ac*/ 	.word	0x0000c990


	//   ....[60]....
        /*05b0*/ 	.word	0x0000ca20


	//   ....[61]....
        /*05b4*/ 	.word	0x0000ca80


	//   ....[62]....
        /*05b8*/ 	.word	0x0000cb10


	//   ....[63]....
        /*05bc*/ 	.word	0x0000e310


	//   ....[64]....
        /*05c0*/ 	.word	0x0000e330


	//   ....[65]....
        /*05c4*/ 	.word	0x0000e3c0


	//   ....[66]....
        /*05c8*/ 	.word	0x0000e3e0


	//   ....[67]....
        /*05cc*/ 	.word	0x0000e460


	//   ....[68]....
        /*05d0*/ 	.word	0x0000e480


	//   ....[69]....
        /*05d4*/ 	.word	0x0000e500


	//   ....[70]....
        /*05d8*/ 	.word	0x0000e520


	//   ....[71]....
        /*05dc*/ 	.word	0x0000e5a0


	//   ....[72]....
        /*05e0*/ 	.word	0x0000e5c0


	//   ....[73]....
        /*05e4*/ 	.word	0x0000e5d0


	//   ....[74]....
        /*05e8*/ 	.word	0x0000e5e0


	//   ....[75]....
        /*05ec*/ 	.word	0x0000ee00


	//   ....[76]....
        /*05f0*/ 	.word	0x0000ee30


	//   ....[77]....
        /*05f4*/ 	.word	0x0000ee60


	//   ....[78]....
        /*05f8*/ 	.word	0x0000eef0


	//   ....[79]....
        /*05fc*/ 	.word	0x0000ef00


	//   ....[80]....
        /*0600*/ 	.word	0x0000ef90


	//   ....[81]....
        /*0604*/ 	.word	0x0000efa0


	//   ....[82]....
        /*0608*/ 	.word	0x0000f030


	//   ....[83]....
        /*060c*/ 	.word	0x0000f040


	//   ....[84]....
        /*0610*/ 	.word	0x0000f0d0


	//   ....[85]....
        /*0614*/ 	.word	0x0000f0e0


	//   ....[86]....
        /*0618*/ 	.word	0x0000f170


	//   ....[87]....
        /*061c*/ 	.word	0x0000f180


	//   ....[88]....
        /*0620*/ 	.word	0x0000f200


	//   ....[89]....
        /*0624*/ 	.word	0x0000f210


	//   ....[90]....
        /*0628*/ 	.word	0x0000f220


	//   ....[91]....
        /*062c*/ 	.word	0x0000f690


	//   ....[92]....
        /*0630*/ 	.word	0x0000f6c0


	//   ....[93]....
        /*0634*/ 	.word	0x0000f720


	//   ....[94]....
        /*0638*/ 	.word	0x0000f7d0


	//   ....[95]....
        /*063c*/ 	.word	0x0000f7f0


	//   ....[96]....
        /*0640*/ 	.word	0x0000f8a0


	//   ....[97]....
        /*0644*/ 	.word	0x0000f8b0


	//   ....[98]....
        /*0648*/ 	.word	0x0000f8e0


	//   ....[99]....
        /*064c*/ 	.word	0x0000f970


	//   ....[100]....
        /*0650*/ 	.word	0x0000fa10


	//   ....[101]....
        /*0654*/ 	.word	0x0000fa30


	//   ....[102]....
        /*0658*/ 	.word	0x0000fa40


	//   ....[103]....
        /*065c*/ 	.word	0x00010170


	//   ....[104]....
        /*0660*/ 	.word	0x00010190


	//   ....[105]....
        /*0664*/ 	.word	0x000101a0


	//   ....[106]....
        /*0668*/ 	.word	0x000101e0


	//   ....[107]....
        /*066c*/ 	.word	0x000101f0


	//   ....[108]....
        /*0670*/ 	.word	0x00010230


	//   ....[109]....
        /*0674*/ 	.word	0x00010240


	//   ....[110]....
        /*0678*/ 	.word	0x00010280


	//   ....[111]....
        /*067c*/ 	.word	0x00010290


	//   ....[112]....
        /*0680*/ 	.word	0x000102d0


	//   ....[113]....
        /*0684*/ 	.word	0x000102e0


	//   ....[114]....
        /*0688*/ 	.word	0x000102f0


	//   ....[115]....
        /*068c*/ 	.word	0x00010660


	//   ....[116]....
        /*0690*/ 	.word	0x00010680


	//   ....[117]....
        /*0694*/ 	.word	0x00010690


	//   ....[118]....
        /*0698*/ 	.word	0x000106a0


	//   ....[119]....
        /*069c*/ 	.word	0x000106b0


	//   ....[120]....
        /*06a0*/ 	.word	0x000106d0


	//   ....[121]....
        /*06a4*/ 	.word	0x00010740


	//   ....[122]....
        /*06a8*/ 	.word	0x00010760


	//   ....[123]....
        /*06ac*/ 	.word	0x00010780


	//   ....[124]....
        /*06b0*/ 	.word	0x000107f0


	//   ....[125]....
        /*06b4*/ 	.word	0x00010800


	//   ....[126]....
        /*06b8*/ 	.word	0x00010900


	//   ....[127]....
        /*06bc*/ 	.word	0x00010db0


	//   ....[128]....
        /*06c0*/ 	.word	0x00010de0


	//   ....[129]....
        /*06c4*/ 	.word	0x00010e10


	//   ....[130]....
        /*06c8*/ 	.word	0x00010e40


	//   ....[131]....
        /*06cc*/ 	.word	0x00010e70


	//   ....[132]....
        /*06d0*/ 	.word	0x00010ea0


	//   ....[133]....
        /*06d4*/ 	.word	0x00010ed0


	//   ....[134]....
        /*06d8*/ 	.word	0x00010f00


	//   ....[135]....
        /*06dc*/ 	.word	0x00011080


	//   ....[136]....
        /*06e0*/ 	.word	0x000110b0


	//   ....[137]....
        /*06e4*/ 	.word	0x000110e0


	//   ....[138]....
        /*06e8*/ 	.word	0x00011110


	//   ....[139]....
        /*06ec*/ 	.word	0x00011140


	//   ....[140]....
        /*06f0*/ 	.word	0x00011170


	//   ....[141]....
        /*06f4*/ 	.word	0x00011230


	//   ....[142]....
        /*06f8*/ 	.word	0x00011250


	//   ....[143]....
        /*06fc*/ 	.word	0x000112c0


	//   ....[144]....
        /*0700*/ 	.word	0x00011960


	//   ....[145]....
        /*0704*/ 	.word	0x00011f10


	//   ....[146]....
        /*0708*/ 	.word	0x00012000


	//   ....[147]....
        /*070c*/ 	.word	0x000120a0


	//   ....[148]....
        /*0710*/ 	.word	0x00012100


	//   ....[149]....
        /*0714*/ 	.word	0x000121f0


	//   ....[150]....
        /*0718*/ 	.word	0x00012260


	//   ....[151]....
        /*071c*/ 	.word	0x00012350


	//   ....[152]....
        /*0720*/ 	.word	0x000123c0


	//   ....[153]....
        /*0724*/ 	.word	0x000124b0


	//   ....[154]....
        /*0728*/ 	.word	0x00012520


	//   ....[155]....
        /*072c*/ 	.word	0x00012610


	//   ....[156]....
        /*0730*/ 	.word	0x00012680


	//   ....[157]....
        /*0734*/ 	.word	0x00012720


	//   ....[158]....
        /*0738*/ 	.word	0x00012810


	//   ....[159]....
        /*073c*/ 	.word	0x00012880


	//   ....[160]....
        /*0740*/ 	.word	0x000128e0


	//   ....[161]....
        /*0744*/ 	.word	0x000129d0


	//   ....[162]....
        /*0748*/ 	.word	0x00012a30


	//   ....[163]....
        /*074c*/ 	.word	0x00012b30


	//   ....[164]....
        /*0750*/ 	.word	0x00012b90


	//   ....[165]....
        /*0754*/ 	.word	0x00012c90


	//   ....[166]....
        /*0758*/ 	.word	0x00012cf0


	//   ....[167]....
        /*075c*/ 	.word	0x00012df0


	//   ....[168]....
        /*0760*/ 	.word	0x00012e50


	//   ....[169]....
        /*0764*/ 	.word	0x00012f50


	//   ....[170]....
        /*0768*/ 	.word	0x00012fb0


	//   ....[171]....
        /*076c*/ 	.word	0x000130b0


	//   ....[172]....
        /*0770*/ 	.word	0x00013110


	//   ....[173]....
        /*0774*/ 	.word	0x000131f0


	//   ....[174]....
        /*0778*/ 	.word	0x00013320


	//   ....[175]....
        /*077c*/ 	.word	0x000133f0


	//   ....[176]....
        /*0780*/ 	.word	0x000134b0


	//   ....[177]....
        /*0784*/ 	.word	0x000135c0


	//   ....[178]....
        /*0788*/ 	.word	0x00013620


	//   ....[179]....
        /*078c*/ 	.word	0x00013730


	//   ....[180]....
        /*0790*/ 	.word	0x00013790


	//   ....[181]....
        /*0794*/ 	.word	0x000138a0


	//   ....[182]....
        /*0798*/ 	.word	0x00013900


	//   ....[183]....
        /*079c*/ 	.word	0x00013a10


	//   ....[184]....
        /*07a0*/ 	.word	0x00013a70


	//   ....[185]....
        /*07a4*/ 	.word	0x00013b30


	//   ....[186]....
        /*07a8*/ 	.word	0x00013c90


	//   ....[187]....
        /*07ac*/ 	.word	0x00013d30


	//   ....[188]....
        /*07b0*/ 	.word	0x00013d90


	//   ....[189]....
        /*07b4*/ 	.word	0x00013e40


	//   ....[190]....
        /*07b8*/ 	.word	0x00013ea0


	//   ....[191]....
        /*07bc*/ 	.word	0x00013f50


	//   ....[192]....
        /*07c0*/ 	.word	0x00013fb0


	//   ....[193]....
        /*07c4*/ 	.word	0x00014060


	//   ....[194]....
        /*07c8*/ 	.word	0x000140c0


	//   ....[195]....
        /*07cc*/ 	.word	0x00014170


	//   ....[196]....
        /*07d0*/ 	.word	0x000141d0


	//   ....[197]....
        /*07d4*/ 	.word	0x00014280


	//   ....[198]....
        /*07d8*/ 	.word	0x00014360


	//   ....[199]....
        /*07dc*/ 	.word	0x00014400


	//   ....[200]....
        /*07e0*/ 	.word	0x00014460


	//   ....[201]....
        /*07e4*/ 	.word	0x00014530


	//   ....[202]....
        /*07e8*/ 	.word	0x00014590


	//   ....[203]....
        /*07ec*/ 	.word	0x00014660


	//   ....[204]....
        /*07f0*/ 	.word	0x000146c0


	//   ....[205]....
        /*07f4*/ 	.word	0x000147a0


	//   ....[206]....
        /*07f8*/ 	.word	0x00014800


	//   ....[207]....
        /*07fc*/ 	.word	0x000148d0


	//   ....[208]....
        /*0800*/ 	.word	0x00014930


	//   ....[209]....
        /*0804*/ 	.word	0x00014a00


	//   ....[210]....
        /*0808*/ 	.word	0x00014a90


	//   ....[211]....
        /*080c*/ 	.word	0x00014b30


	//   ....[212]....
        /*0810*/ 	.word	0x00014c50


	//   ....[213]....
        /*0814*/ 	.word	0x00014cc0


	//   ....[214]....
        /*0818*/ 	.word	0x00014d30


	//   ....[215]....
        /*081c*/ 	.word	0x00014da0


	//   ....[216]....
        /*0820*/ 	.word	0x00014e10


	//   ....[217]....
        /*0824*/ 	.word	0x00014e90


	//   ....[218]....
        /*0828*/ 	.word	0x00014f20


	//   ....[219]....
        /*082c*/ 	.word	0x00014fb0


	//   ....[220]....
        /*0830*/ 	.word	0x00015020


	//   ....[221]....
        /*0834*/ 	.word	0x00015090


	//   ....[222]....
        /*0838*/ 	.word	0x00015100


	//   ....[223]....
        /*083c*/ 	.word	0x00015180


	//   ....[224]....
        /*0840*/ 	.word	0x000151f0


	//   ....[225]....
        /*0844*/ 	.word	0x00015290


	//   ....[226]....
        /*0848*/ 	.word	0x00015320


	//   ....[227]....
        /*084c*/ 	.word	0x00015440


	//----- nvinfo : EIATTR_REG_RECONFIG
	.align		4
.L_1534:
        /*0850*/ 	.byte	0x01, 0x54
	.zero		2


	//----- nvinfo : EIATTR_SYSCALL_OFFSETS
	.align		4
        /*0854*/ 	.byte	0x04, 0x46
        /*0856*/ 	.short	(.L_1536 - .L_1535)


	//   ....[0]....
.L_1535:
        /*0858*/ 	.word	0x000019e0


	//   ....[1]....
        /*085c*/ 	.word	0x0000d960


	//   ....[2]....
        /*0860*/ 	.word	0x0000dab0


	//   ....[3]....
        /*0864*/ 	.word	0x0000dba0


	//   ....[4]....
        /*0868*/ 	.word	0x0000ea50


	//----- nvinfo : EIATTR_MBARRIER_INSTR_OFFSETS
	.align		4
.L_1536:
        /*086c*/ 	.byte	0x04, 0x39
        /*086e*/ 	.short	(.L_1538 - .L_1537)


	//   ....[0]....
.L_1537:
        /*0870*/ 	.word	0x00000180
        /*0874*/ 	.word	0x000000ff
        /*0878*/ 	.word	0x00022800
        /*087c*/ 	.short	0x0100
        /*087e*/ 	.byte	0x08
	.zero		1


	//   ....[1]....
        /*0880*/ 	.word	0x00000190
        /*0884*/ 	.word	0x000000ff
        /*0888*/ 	.word	0x00022820
        /*088c*/ 	.short	0x0100
        /*088e*/ 	.byte	0x08
	.zero		1


	//   ....[2]....
        /*0890*/ 	.word	0x00000280
        /*0894*/ 	.word	0x000000ff
        /*0898*/ 	.word	0x00022830
        /*089c*/ 	.short	0x0100
        /*089e*/ 	.byte	0x08
	.zero		1


	//   ....[3]....
        /*08a0*/ 	.word	0x00000290
        /*08a4*/ 	.word	0x000000ff
        /*08a8*/ 	.word	0x00022840
        /*08ac*/ 	.short	0x0100
        /*08ae*/ 	.byte	0x08
	.zero		1


	//   ....[4]....
        /*08b0*/ 	.word	0x000002a0
        /*08b4*/ 	.word	0x000000ff
        /*08b8*/ 	.word	0x00022838
        /*08bc*/ 	.short	0x0100
        /*08be*/ 	.byte	0x08
	.zero		1


	//   ....[5]....
        /*08c0*/ 	.word	0x000002b0
        /*08c4*/ 	.word	0x000000ff
        /*08c8*/ 	.word	0x00022848
        /*08cc*/ 	.short	0x0100
        /*08ce*/ 	.byte	0x08
	.zero		1


	//   ....[6]....
        /*08d0*/ 	.word	0x000003e0
        /*08d4*/ 	.word	0x000000ff
        /*08d8*/ 	.word	0x00022850
        /*08dc*/ 	.short	0x0100
        /*08de*/ 	.byte	0x08
	.zero		1


	//   ....[7]....
        /*08e0*/ 	.word	0x000003f0
        /*08e4*/ 	.word	0x000000ff
        /*08e8*/ 	.word	0x00022860
        /*08ec*/ 	.short	0x0100
        /*08ee*/ 	.byte	0x08
	.zero		1


	//   ....[8]....
        /*08f0*/ 	.word	0x00000400
        /*08f4*/ 	.word	0x000000ff
        /*08f8*/ 	.word	0x00022858
        /*08fc*/ 	.short	0x0100
        /*08fe*/ 	.byte	0x08
	.zero		1


	//   ....[9]....
        /*0900*/ 	.word	0x00000410
        /*0904*/ 	.word	0x000000ff
        /*0908*/ 	.word	0x00022868
        /*090c*/ 	.short	0x0100
        /*090e*/ 	.byte	0x08
	.zero		1


	//   ....[10]....
        /*0910*/ 	.word	0x00000500
        /*0914*/ 	.word	0x000000ff
        /*0918*/ 	.word	0x00022870
        /*091c*/ 	.short	0x0100
        /*091e*/ 	.byte	0x06
	.zero		1


	//   ....[11]....
        /*0920*/ 	.word	0x00000510
        /*0924*/ 	.word	0x000000ff
        /*0928*/ 	.word	0x00022880
        /*092c*/ 	.short	0x0100
        /*092e*/ 	.byte	0x06
	.zero		1


	//   ....[12]....
        /*0930*/ 	.word	0x00000520
        /*0934*/ 	.word	0x000000ff
        /*0938*/ 	.word	0x00022878
        /*093c*/ 	.short	0x0100
        /*093e*/ 	.byte	0x06
	.zero		1


	//   ....[13]....
        /*0940*/ 	.word	0x00000530
        /*0944*/ 	.word	0x000000ff
        /*0948*/ 	.word	0x00022888
        /*094c*/ 	.short	0x0100
        /*094e*/ 	.byte	0x06
	.zero		1


	//   ....[14]....
        /*0950*/ 	.word	0x00000660
        /*0954*/ 	.word	0x000000ff
        /*0958*/ 	.word	0x00022890
        /*095c*/ 	.short	0x0100
        /*095e*/ 	.byte	0x08
	.zero		1


	//   ....[15]....
        /*0960*/ 	.word	0x00000670
        /*0964*/ 	.word	0x000000ff
        /*0968*/ 	.word	0x000228a0
        /*096c*/ 	.short	0x0100
        /*096e*/ 	.byte	0x08
	.zero		1


	//   ....[16]....
        /*0970*/ 	.word	0x00000680
        /*0974*/ 	.word	0x000000ff
        /*0978*/ 	.word	0x00022898
        /*097c*/ 	.short	0x0100
        /*097e*/ 	.byte	0x08
	.zero		1


	//   ....[17]....
        /*0980*/ 	.word	0x00000690
        /*0984*/ 	.word	0x000000ff
        /*0988*/ 	.word	0x000228a8
        /*098c*/ 	.short	0x0100
        /*098e*/ 	.byte	0x08
	.zero		1


	//   ....[18]....
        /*0990*/ 	.word	0x000007d0
        /*0994*/ 	.word	0x000000ff
        /*0998*/ 	.word	0x000228b0
        /*099c*/ 	.short	0x0100
        /*099e*/ 	.byte	0x08
	.zero		1


	//   ....[19]....
        /*09a0*/ 	.word	0x000007e0
        /*09a4*/ 	.word	0x000000ff
        /*09a8*/ 	.word	0x000228c0
        /*09ac*/ 	.short	0x0100
        /*09ae*/ 	.byte	0x08
	.zero		1


	//   ....[20]....
        /*09b0*/ 	.word	0x000007f0
        /*09b4*/ 	.word	0x000000ff
        /*09b8*/ 	.word	0x000228b8
        /*09bc*/ 	.short	0x0100
        /*09be*/ 	.byte	0x08
	.zero		1


	//   ....[21]....
        /*09c0*/ 	.word	0x00000800
        /*09c4*/ 	.word	0x000000ff
        /*09c8*/ 	.word	0x000228c8
        /*09cc*/ 	.short	0x0100
        /*09ce*/ 	.byte	0x08
	.zero		1


	//   ....[22]....
        /*09d0*/ 	.word	0x00001a50
        /*09d4*/ 	.word	0x000000ff
        /*09d8*/ 	.word	0x00022800
        /*09dc*/ 	.short	0x010a
        /*09de*/ 	.byte	0x33
	.zero		1


	//   ....[23]....
        /*09e0*/ 	.word	0x00001b20
        /*09e4*/ 	.word	0x000000ff
        /*09e8*/ 	.word	0x00022830
        /*09ec*/ 	.short	0x010a
        /*09ee*/ 	.byte	0x16
	.zero		1


	//   ....[24]....
        /*09f0*/ 	.word	0x00001b60
        /*09f4*/ 	.word	0x000000ff
        /*09f8*/ 	.word	0x00022830
        /*09fc*/ 	.short	0x010a
        /*09fe*/ 	.byte	0x16
	.zero		1


	//   ....[25]....
        /*0a00*/ 	.word	0x00002460
        /*0a04*/ 	.word	0x000000ff
        /*0a08*/ 	.word	0x00000000
        /*0a0c*/ 	.short	0x0101
        /*0a0e*/ 	.byte	0x06
	.zero		1


	//   ....[26]....
        /*0a10*/ 	.word	0x00003990
        /*0a14*/ 	.word	0x000000ff
        /*0a18*/ 	.word	0x00022850
        /*0a1c*/ 	.short	0x010a
        /*0a1e*/ 	.byte	0x16
	.zero		1


	//   ....[27]....
        /*0a20*/ 	.word	0x000039d0
        /*0a24*/ 	.word	0x000000ff
        /*0a28*/ 	.word	0x00022850
        /*0a2c*/ 	.short	0x010a
        /*0a2e*/ 	.byte	0x16
	.zero		1


	//   ....[28]....
        /*0a30*/ 	.word	0x00003d80
        /*0a34*/ 	.word	0x000000ff
        /*0a38*/ 	.word	0x00000000
        /*0a3c*/ 	.short	0x0101
        /*0a3e*/ 	.byte	0x16
	.zero		1


	//   ....[29]....
        /*0a40*/ 	.word	0x00003ef0
        /*0a44*/ 	.word	0x000000ff
        /*0a48*/ 	.word	0x00022830
        /*0a4c*/ 	.short	0x010a
        /*0a4e*/ 	.byte	0x19
	.zero		1


	//   ....[30]....
        /*0a50*/ 	.word	0x00003f30
        /*0a54*/ 	.word	0x000000ff
        /*0a58*/ 	.word	0x00022830
        /*0a5c*/ 	.short	0x010a
        /*0a5e*/ 	.byte	0x19
	.zero		1


	//   ....[31]....
        /*0a60*/ 	.word	0x000045f0
        /*0a64*/ 	.word	0x000000ff
        /*0a68*/ 	.word	0x00000000
        /*0a6c*/ 	.short	0x0101
        /*0a6e*/ 	.byte	0x06
	.zero		1


	//   ....[32]....
        /*0a70*/ 	.word	0x00006550
        /*0a74*/ 	.word	0x000000ff
        /*0a78*/ 	.word	0x00022850
        /*0a7c*/ 	.short	0x010a
        /*0a7e*/ 	.byte	0x19
	.zero		1


	//   ....[33]....
        /*0a80*/ 	.word	0x000065a0
        /*0a84*/ 	.word	0x000000ff
        /*0a88*/ 	.word	0x00022850
        /*0a8c*/ 	.short	0x010a
        /*0a8e*/ 	.byte	0x19
	.zero		1


	//   ....[34]....
        /*0a90*/ 	.word	0x000068a0
        /*0a94*/ 	.word	0x000000ff
        /*0a98*/ 	.word	0x00000000
        /*0a9c*/ 	.short	0x0101
        /*0a9e*/ 	.byte	0x19
	.zero		1


	//   ....[35]....
        /*0aa0*/ 	.word	0x000069f0
        /*0aa4*/ 	.word	0x000000ff
        /*0aa8*/ 	.word	0x00022830
        /*0aac*/ 	.short	0x010a
        /*0aae*/ 	.byte	0x19
	.zero		1


	//   ....[36]....
        /*0ab0*/ 	.word	0x00006a30
        /*0ab4*/ 	.word	0x000000ff
        /*0ab8*/ 	.word	0x00022830
        /*0abc*/ 	.short	0x010a
        /*0abe*/ 	.byte	0x19
	.zero		1


	//   ....[37]....
        /*0ac0*/ 	.word	0x00006fa0
        /*0ac4*/ 	.word	0x000000ff
        /*0ac8*/ 	.word	0x00000000
        /*0acc*/ 	.short	0x0101
        /*0ace*/ 	.byte	0x06
	.zero		1


	//   ....[38]....
        /*0ad0*/ 	.word	0x000088d0
        /*0ad4*/ 	.word	0x000000ff
        /*0ad8*/ 	.word	0x00022850
        /*0adc*/ 	.short	0x010a
        /*0ade*/ 	.byte	0x19
	.zero		1


	//   ....[39]....
        /*0ae0*/ 	.word	0x00008920
        /*0ae4*/ 	.word	0x000000ff
        /*0ae8*/ 	.word	0x00022850
        /*0aec*/ 	.short	0x010a
        /*0aee*/ 	.byte	0x19
	.zero		1


	//   ....[40]....
        /*0af0*/ 	.word	0x00008c10
        /*0af4*/ 	.word	0x000000ff
        /*0af8*/ 	.word	0x00000000
        /*0afc*/ 	.short	0x0101
        /*0afe*/ 	.byte	0x19
	.zero		1


	//   ....[41]....
        /*0b00*/ 	.word	0x0000b0c0
        /*0b04*/ 	.word	0x000000ff
        /*0b08*/ 	.word	0x00000000
        /*0b0c*/ 	.short	0x0101
        /*0b0e*/ 	.byte	0x0a
	.zero		1


	//   ....[42]....
        /*0b10*/ 	.word	0x0000e090
        /*0b14*/ 	.word	0x00000021
        /*0b18*/ 	.word	0x00022840
        /*0b1c*/ 	.short	0x010a
        /*0b1e*/ 	.byte	0x3f
	.zero		1


	//   ....[43]....
        /*0b20*/ 	.word	0x0000e6e0
        /*0b24*/ 	.word	0x00000021
        /*0b28*/ 	.word	0x00022830
        /*0b2c*/ 	.short	0x0107
        /*0b2e*/ 	.byte	0x3f
	.zero		1


	//   ....[44]....
        /*0b30*/ 	.word	0x0000e7c0
        /*0b34*/ 	.word	0x00000021
        /*0b38*/ 	.word	0x00022830
        /*0b3c*/ 	.short	0x0101
        /*0b3e*/ 	.byte	0x3f
	.zero		1


	//   ....[45]....
        /*0b40*/ 	.word	0x0000f320
        /*0b44*/ 	.word	0x00000016
        /*0b48*/ 	.word	0x00022800
        /*0b4c*/ 	.short	0x0107
        /*0b4e*/ 	.byte	0x3f
	.zero		1


	//   ....[46]....
        /*0b50*/ 	.word	0x0000f410
        /*0b54*/ 	.word	0x00000016
        /*0b58*/ 	.word	0x00022800
        /*0b5c*/ 	.short	0x0101
        /*0b5e*/ 	.byte	0x3f
	.zero		1


	//   ....[47]....
        /*0b60*/ 	.word	0x0000f430
        /*0b64*/ 	.word	0x00000016
        /*0b68*/ 	.word	0x00022820
        /*0b6c*/ 	.short	0x010a
        /*0b6e*/ 	.byte	0x3f
	.zero		1


	//   ....[48]....
        /*0b70*/ 	.word	0x0000f4c0
        /*0b74*/ 	.word	0x00000021
        /*0b78*/ 	.word	0x00022860
        /*0b7c*/ 	.short	0x010a
        /*0b7e*/ 	.byte	0x3f
	.zero		1


	//   ....[49]....
        /*0b80*/ 	.word	0x0000fbc0
        /*0b84*/ 	.word	0x00000021
        /*0b88*/ 	.word	0x00022850
        /*0b8c*/ 	.short	0x0107
        /*0b8e*/ 	.byte	0x3f
	.zero		1


	//   ....[50]....
        /*0b90*/ 	.word	0x0000fc90
        /*0b94*/ 	.word	0x00000021
        /*0b98*/ 	.word	0x00022850
        /*0b9c*/ 	.short	0x0101
        /*0b9e*/ 	.byte	0x3f
	.zero		1


	//   ....[51]....
        /*0ba0*/ 	.word	0x0000ffd0
        /*0ba4*/ 	.word	0x0000000a
        /*0ba8*/ 	.word	0x00022840
        /*0bac*/ 	.short	0x010a
        /*0bae*/ 	.byte	0x3f
	.zero		1


	//   ....[52]....
        /*0bb0*/ 	.word	0x000103a0
        /*0bb4*/ 	.word	0x0000000a
        /*0bb8*/ 	.word	0x00022830
        /*0bbc*/ 	.short	0x0107
        /*0bbe*/ 	.byte	0x3f
	.zero		1


	//   ....[53]....
        /*0bc0*/ 	.word	0x00010460
        /*0bc4*/ 	.word	0x0000000a
        /*0bc8*/ 	.word	0x00022830
        /*0bcc*/ 	.short	0x0101
        /*0bce*/ 	.byte	0x3f
	.zero		1


	//   ....[54]....
        /*0bd0*/ 	.word	0x00010490
        /*0bd4*/ 	.word	0x0000000a
        /*0bd8*/ 	.word	0x00022860
        /*0bdc*/ 	.short	0x010a
        /*0bde*/ 	.byte	0x3f
	.zero		1


	//   ....[55]....
        /*0be0*/ 	.word	0x000109b0
        /*0be4*/ 	.word	0x0000000a
        /*0be8*/ 	.word	0x00022850
        /*0bec*/ 	.short	0x0107
        /*0bee*/ 	.byte	0x3f
	.zero		1


	//   ....[56]....
        /*0bf0*/ 	.word	0x00010a70
        /*0bf4*/ 	.word	0x0000000a
        /*0bf8*/ 	.word	0x00022850
        /*0bfc*/ 	.short	0x0101
        /*0bfe*/ 	.byte	0x3f
	.zero		1


	//   ....[57]....
        /*0c00*/ 	.word	0x000118e0
        /*0c04*/ 	.word	0x00000007
        /*0c08*/ 	.word	0x00022820
        /*0c0c*/ 	.short	0x010a
        /*0c0e*/ 	.byte	0x3f
	.zero		1


	//   ....[58]....
        /*0c10*/ 	.word	0x00011a60
        /*0c14*/ 	.word	0x00000005
        /*0c18*/ 	.word	0x00022840
        /*0c1c*/ 	.short	0x010a
        /*0c1e*/ 	.byte	0x3f
	.zero		1


	//   ....[59]....
        /*0c20*/ 	.word	0x00011b00
        /*0c24*/ 	.word	0x00000003
        /*0c28*/ 	.word	0x00022840
        /*0c2c*/ 	.short	0x010a
        /*0c2e*/ 	.byte	0x3f
	.zero		1


	//   ....[60]....
        /*0c30*/ 	.word	0x00011b40
        /*0c34*/ 	.word	0x00000005
        /*0c38*/ 	.word	0x00022860
        /*0c3c*/ 	.short	0x010a
        /*0c3e*/ 	.byte	0x3f
	.zero		1


	//   ....[61]....
        /*0c40*/ 	.word	0x00011b80
        /*0c44*/ 	.word	0x00000003
        /*0c48*/ 	.word	0x00022860
        /*0c4c*/ 	.short	0x010a
        /*0c4e*/ 	.byte	0x3f
	.zero		1


	//   ....[62]....
        /*0c50*/ 	.word	0x00011bf0
        /*0c54*/ 	.word	0x00000003
        /*0c58*/ 	.word	0x00022800
        /*0c5c*/ 	.short	0x010a
        /*0c5e*/ 	.byte	0x3f
	.zero		1


	//   ....[63]....
        /*0c60*/ 	.word	0x00011c50
        /*0c64*/ 	.word	0x00000003
        /*0c68*/ 	.word	0x00022830
        /*0c6c*/ 	.short	0x010a
        /*0c6e*/ 	.byte	0x3f
	.zero		1


	//   ....[64]....
        /*0c70*/ 	.word	0x00011cb0
        /*0c74*/ 	.word	0x00000009
        /*0c78*/ 	.word	0x00022850
        /*0c7c*/ 	.short	0x010a
        /*0c7e*/ 	.byte	0x3f
	.zero		1


	//   ....[65]....
        /*0c80*/ 	.word	0x00011d10
        /*0c84*/ 	.word	0x00000000
        /*0c88*/ 	.word	0x00022830
        /*0c8c*/ 	.short	0x010a
        /*0c8e*/ 	.byte	0x3f
	.zero		1


	//   ....[66]....
        /*0c90*/ 	.word	0x00011d70
        /*0c94*/ 	.word	0x0000000a
        /*0c98*/ 	.word	0x00022850
        /*0c9c*/ 	.short	0x010a
        /*0c9e*/ 	.byte	0x3f
	.zero		1


	//   ....[67]....
        /*0ca0*/ 	.word	0x00011dd0
        /*0ca4*/ 	.word	0x00000000
        /*0ca8*/ 	.word	0x00022830
        /*0cac*/ 	.short	0x010a
        /*0cae*/ 	.byte	0x3f
	.zero		1


	//   ....[68]....
        /*0cb0*/ 	.word	0x00011e30
        /*0cb4*/ 	.word	0x0000000a
        /*0cb8*/ 	.word	0x00022850
        /*0cbc*/ 	.short	0x010a
        /*0cbe*/ 	.byte	0x3f
	.zero		1


	//   ....[69]....
        /*0cc0*/ 	.word	0x00011f50
        /*0cc4*/ 	.word	0x00000021
        /*0cc8*/ 	.word	0x00022840
        /*0ccc*/ 	.short	0x010a
        /*0cce*/ 	.byte	0x3f
	.zero		1


	//   ....[70]....
        /*0cd0*/ 	.word	0x00013220
        /*0cd4*/ 	.word	0x00000016
        /*0cd8*/ 	.word	0x00022820
        /*0cdc*/ 	.short	0x010a
        /*0cde*/ 	.byte	0x3f
	.zero		1


	//   ....[71]....
        /*0ce0*/ 	.word	0x00013270
        /*0ce4*/ 	.word	0x00000021
        /*0ce8*/ 	.word	0x00022860
        /*0cec*/ 	.short	0x010a
        /*0cee*/ 	.byte	0x3f
	.zero		1


	//   ....[72]....
        /*0cf0*/ 	.word	0x00013be0
        /*0cf4*/ 	.word	0x0000000a
        /*0cf8*/ 	.word	0x00022840
        /*0cfc*/ 	.short	0x010a
        /*0cfe*/ 	.byte	0x3f
	.zero		1


	//   ....[73]....
        /*0d00*/ 	.word	0x000142b0
        /*0d04*/ 	.word	0x0000000a
        /*0d08*/ 	.word	0x00022860
        /*0d0c*/ 	.short	0x010a
        /*0d0e*/ 	.byte	0x3f
	.zero		1


	//   ....[74]....
        /*0d10*/ 	.word	0x00015360
        /*0d14*/ 	.word	0x00000007
        /*0d18*/ 	.word	0x00022820
        /*0d1c*/ 	.short	0x010a
        /*0d1e*/ 	.byte	0x3f
	.zero		1


	//   ....[75]....
        /*0d20*/ 	.word	0x00015500
        /*0d24*/ 	.word	0x00000005
        /*0d28*/ 	.word	0x00022840
        /*0d2c*/ 	.short	0x010a
        /*0d2e*/ 	.byte	0x3f
	.zero		1


	//   ....[76]....
        /*0d30*/ 	.word	0x00015550
        /*0d34*/ 	.word	0x00000003
        /*0d38*/ 	.word	0x00022840
        /*0d3c*/ 	.short	0x010a
        /*0d3e*/ 	.byte	0x3f
	.zero		1


	//   ....[77]....
        /*0d40*/ 	.word	0x000155a0
        /*0d44*/ 	.word	0x00000005
        /*0d48*/ 	.word	0x00022860
        /*0d4c*/ 	.short	0x010a
        /*0d4e*/ 	.byte	0x3f
	.zero		1


	//----- nvinfo : EIATTR_NUM_MBARRIERS
	.align		4
.L_1538:
        /*0d50*/ 	.byte	0x03, 0x38
        /*0d52*/ 	.short	0x0016


	//----- nvinfo : EIATTR_EXIT_INSTR_OFFSETS
	.align		4
        /*0d54*/ 	.byte	0x04, 0x1c
        /*0d56*/ 	.short	(.L_1540 - .L_1539)


	//   ....[0]....
.L_1539:
        /*0d58*/ 	.word	0x000009b0


	//   ....[1]....
        /*0d5c*/ 	.word	0x0000c440


	//   ....[2]....
        /*0d60*/ 	.word	0x00011bd0


	//----- nvinfo : EIATTR_MAX_THREADS
	.align		4
.L_1540:
        /*0d64*/ 	.byte	0x04, 0x05
        /*0d66*/ 	.short	(.L_1542 - .L_1541)
.L_1541:
        /*0d68*/ 	.word	0x00000180
        /*0d6c*/ 	.word	0x00000001
        /*0d70*/ 	.word	0x00000001


	//----- nvinfo : EIATTR_CRS_STACK_SIZE
	.align		4
.L_1542:
        /*0d74*/ 	.byte	0x04, 0x1e
        /*0d76*/ 	.short	(.L_1544 - .L_1543)
.L_1543:
        /*0d78*/ 	.word	0x00000000


	//----- nvinfo : EIATTR_CBANK_PARAM_SIZE
	.align		4
.L_1544:
        /*0d7c*/ 	.byte	0x03, 0x19
        /*0d7e*/ 	.short	0x0af0


	//----- nvinfo : EIATTR_PARAM_CBANK
	.align		4
        /*0d80*/ 	.byte	0x04, 0x0a
        /*0d82*/ 	.short	(.L_1546 - .L_1545)
	.align		4
.L_1545:
        /*0d84*/ 	.word	index@(.nv.constant0._ZN7cutlass13device_kernelIN5flash11enable_sm90INS1_16FlashAttnFwdSm90INS1_25CollectiveMainloopFwdSm90ILi2EN4cute5tupleIJNS5_1CILi1EEES8_S8_EEENS6_IJNS7_ILi128EEENS7_ILi96EEENS7_ILi64EEEEEELi256ENS_6half_tEfNS_4arch4Sm90ELb1ELb0ELb1ELb1ELb1ELb0ELb0ELb1ELb0ELb1ELb0ELb0EEENS1_21CollectiveEpilogueFwdINS6_IJSA_NS7_ILi256EEESB_EEES9_SE_SG_Li256ELb1ELb1ELb0ELb0EEENS1_36VarlenDynamicPersistentTileSchedulerILi128ELi96ELi256ELi128ELb0ELb1ELb1ELb1ELb1ELb1EEEEEEEEEvNT_6ParamsE)
        /*0d88*/ 	.short	0x0210
        /*0d8a*/ 	.short	0x0af0


	//----- nvinfo : EIATTR_SW_WAR
	.align		4
.L_1546:
        /*0d8c*/ 	.byte	0x04, 0x36
        /*0d8e*/ 	.short	(.L_1548 - .L_1547)
.L_1547:
        /*0d90*/ 	.word	0x00000008
.L_1548:


//--------------------- .nv.info._ZN7cutlass13device_kernelIN5flash11enable_sm90INS1_16FlashAttnFwdSm90INS1_25CollectiveMainloopFwdSm90ILi2EN4cute5tupleIJNS5_1CILi1EEES8_S8_EEENS6_IJNS7_ILi128EEENS7_ILi96EEENS7_ILi64EEEEEELi256ENS_6half_tEfNS_4arch4Sm90ELb1ELb0ELb1ELb1ELb1ELb1ELb0ELb1ELb0ELb1ELb0ELb0EEENS1_21CollectiveEpilogueFwdINS6_IJSA_NS7_ILi256EEESB_EEES9_SE_SG_Li256ELb1ELb1ELb0ELb0EEENS1_36VarlenDynamicPersistentTileSchedulerILi128ELi96ELi256ELi128ELb0ELb1ELb1ELb1ELb1ELb1EEEEEEEEEvNT_6ParamsE --------------------------
	.section	.nv.info._ZN7cutlass13device_kernelIN5flash11enable_sm90INS1_16FlashAttnFwdSm90INS1_25CollectiveMainloopFwdSm90ILi2EN4cute5tupleIJNS5_1CILi1EEES8_S8_EEENS6_IJNS7_ILi128EEENS7_ILi96EEENS7_ILi64EEEEEELi256ENS_6half_tEfNS_4arch4Sm90ELb1ELb0ELb1ELb1ELb1ELb1ELb0ELb1ELb0ELb1ELb0ELb0EEENS1_21CollectiveEpilogueFwdINS6_IJSA_NS7_ILi256EEESB_EEES9_SE_SG_Li256ELb1ELb1ELb0ELb0EEENS1_36VarlenDynamicPersistentTileSchedulerILi128ELi96ELi256ELi128ELb0ELb1ELb1ELb1ELb1ELb1EEEEEEEEEvNT_6ParamsE,"",@"SHT_CUDA_INFO"
	.sectionflags	@""
	.align	4


	//----- nvinfo : EIATTR_CUDA_API_VERSION
	.align		4
        /*0000*/ 	.byte	0x04, 0x37
        /*0002*/ 	.short	(.L_1550 - .L_1549)
.L_1549:
        /*0004*/ 	.word	0x00000082


	//----- nvinfo : EIATTR_KPARAM_INFO
	.align		4
.L_1550:
        /*0008*/ 	.byte	0x04, 0x17
        /*000a*/ 	.short	(.L_1552 - .L_1551)
.L_1551:
        /*000c*/ 	.word	0x00000000
        /*0010*/ 	.short	0x0000
        /*0012*/ 	.short	0x0070
        /*0014*/ 	.byte	0x00, 0xf0, 0x01, 0x2a


	//----- nvinfo : EIATTR_SPARSE_MMA_MASK
	.align		4
.L_1552:
        /*0018*/ 	.byte	0x03, 0x50
        /*001a*/ 	.short	0x0000


	//----- nvinfo : EIATTR_MAXREG_COUNT
	.align		4
        /*001c*/ 	.byte	0x03, 0x1b
        /*001e*/ 	.short	0x00a8


	//----- nvinfo : EIATTR_NUM_BARRIERS
	.align		4
        /*0020*/ 	.byte	0x02, 0x4c
        /*0022*/ 	.byte	0x10
	.zero		1


	//----- nvinfo : EIATTR_EXTERNS
	.align		4
        /*0024*/ 	.byte	0x04, 0x0f
        /*0026*/ 	.short	(.L_1554 - .L_1553)


	//   ....[0]....
	.align		4
.L_1553:
        /*0028*/ 	.word	index@(__assertfail)


	//----- nvinfo : EIATTR_ANNOTATIONS
	.align		4
.L_1554:
        /*002c*/ 	.byte	0x04, 0x55
        /*002e*/ 	.short	(.L_1556 - .L_1555)


	//   ....[0]....
.L_1555:
        /* <DEDUP_REMOVED lines=51> */


	//----- nvinfo : EIATTR_MERCURY_ISA_VERSION
	.align		4
.L_1556:
        /*0350*/ 	.byte	0x03, 0x5f
        /*0352*/ 	.short	0x0101


	//----- nvinfo : EIATTR_UNUSED_LOAD_BYTE_OFFSET
	.align		4
        /*0354*/ 	.byte	0x04, 0x44
        /*0356*/ 	.short	(.L_1558 - .L_1557)


	//   ....[0]....
.L_1557:
        /*0358*/ 	.word	0x00000a40
        /*035c*/ 	.word	0x0000fff0


	//   ....[1]....
        /*0360*/ 	.word	0x00011740
        /*0364*/ 	.word	0x0000fff0


	//----- nvinfo : EIATTR_INT_WARP_WIDE_INSTR_OFFSETS
	.align		4
.L_1558:
        /*0368*/ 	.byte	0x04, 0x31
        /*036a*/ 	.short	(.L_1560 - .L_1559)


	//   ....[0]....
.L_1559:
        /*036c*/ 	.word	0x00000120


	//   ....[1]....
        /*0370*/ 	.word	0x000001c0


	//   ....[2]....
        /*0374*/ 	.word	0x00000230


	//   ....[3]....
        /*0378*/ 	.word	0x000170e0


	//   ....[4]....
        /*037c*/ 	.word	0x00017170


	//   ....[5]....
        /*0380*/ 	.word	0x0001a5c0


	//   ....[6]....
        /*0384*/ 	.word	0x0001a650


	//----- nvinfo : EIATTR_COOP_GROUP_MASK_REGIDS
	.align		4
.L_1560:
        /*0388*/ 	.byte	0x04, 0x29
        /*038a*/ 	.short	(.L_1562 - .L_1561)


	//   ....[0]....
.L_1561:
        /*038c*/ 	.word	0xffffffff


	//   ....[1]....
        /*0390*/ 	.word	0xffffffff


	//   ....[2]....
        /*0394*/ 	.word	0xffffffff


	//   ....[3]....
        /*0398*/ 	.word	0xffffffff


	//   ....[4]....
        /*039c*/ 	.word	0xffffffff


	//   ....[5]....
        /*03a0*/ 	.word	0xffffffff


	//   ....[6]....
        /*03a4*/ 	.word	0xffffffff


	//   ....[7]....
        /*03a8*/ 	.word	0xffffffff


	//   ....[8]....
        /*03ac*/ 	.word	0xffffffff


	//   ....[9]....
        /*03b0*/ 	.word	0xffffffff


	//   ....[10]....
        /*03b4*/ 	.word	0xffffffff


	//   ....[11]....
        /*03b8*/ 	.word	0xffffffff


	//   ....[12]....
        /*03bc*/ 	.word	0xffffffff


	//   ....[13]....
        /*03c0*/ 	.word	0xffffffff


	//   ....[14]....
        /*03c4*/ 	.word	0xffffffff


	//   ....[15]....
        /*03c8*/ 	.word	0xffffffff


	//   ....[16]....
        /*03cc*/ 	.word	0xffffffff


	//   ....[17]....
        /*03d0*/ 	.word	0xffffffff


	//   ....[18]....
        /*03d4*/ 	.word	0xffffffff


	//   ....[19]....
        /*03d8*/ 	.word	0xffffffff


	//   ....[20]....
        /*03dc*/ 	.word	0xffffffff


	//   ....[21]....
        /*03e0*/ 	.word	0xffffffff


	//   ....[22]....
        /*03e4*/ 	.word	0xffffffff


	//   ....[23]....
        /*03e8*/ 	.word	0xffffffff


	//   ....[24]....
        /*03ec*/ 	.word	0xffffffff


	//   ....[25]....
        /*03f0*/ 	.word	0xffffffff


	//   ....[26]....
        /*03f4*/ 	.word	0xffffffff


	//   ....[27]....
        /*03f8*/ 	.word	0xffffffff


	//   ....[28]....
        /*03fc*/ 	.word	0xffffffff


	//   ....[29]....
        /*0400*/ 	.word	0xffffffff


	//   ....[30]....
        /*0404*/ 	.word	0xffffffff


	//   ....[31]....
        /*0408*/ 	.word	0xffffffff


	//   ....[32]....
        /*040c*/ 	.word	0xffffffff


	//   ....[33]....
        /*0410*/ 	.word	0xffffffff


	//   ....[34]....
        /*0414*/ 	.word	0xffffffff


	//   ....[35]....
        /*0418*/ 	.word	0xffffffff


	//   ....[36]....
        /*041c*/ 	.word	0xffffffff


	//   ....[37]....
        /*0420*/ 	.word	0xffffffff


	//   ....[38]....
        /*0424*/ 	.word	0xffffffff


	//   ....[39]....
        /*0428*/ 	.word	0xffffffff


	//   ....[40]....
        /*042c*/ 	.word	0xffffffff


	//   ....[41]....
        /*0430*/ 	.word	0xffffffff


	//   ....[42]....
        /*0434*/ 	.word	0xffffffff


	//   ....[43]....
        /*0438*/ 	.word	0xffffffff


	//   ....[44]....
        /*043c*/ 	.word	0xffffffff


	//   ....[45]....
        /*0440*/ 	.word	0xffffffff


	//   ....[46]....
        /*0444*/ 	.word	0xffffffff


	//   ....[47]....
        /*0448*/ 	.word	0xffffffff


	//   ....[48]....
        /*044c*/ 	.word	0xffffffff


	//   ....[49]....
        /*0450*/ 	.word	0xffffffff


	//   ....[50]....
        /*0454*/ 	.word	0xffffffff


	//   ....[51]....
        /*0458*/ 	.word	0xffffffff


	//   ....[52]....
        /*045c*/ 	.word	0xffffffff


	//   ....[53]....
        /*0460*/ 	.word	0xffffffff


	//   ....[54]....
        /*0464*/ 	.word	0xffffffff


	//   ....[55]....
        /*0468*/ 	.word	0xffffffff


	//   ....[56]....
        /*046c*/ 	.word	0xffffffff


	//   ....[57]....
        /*0470*/ 	.word	0xffffffff


	//   ....[58]....
        /*0474*/ 	.word	0xffffffff


	//   ....[59]....
        /*0478*/ 	.word	0xffffffff


	//   ....[60]....
        /*047c*/ 	.word	0xffffffff


	//   ....[61]....
        /*0480*/ 	.word	0xffffffff


	//   ....[62]....
        /*0484*/ 	.word	0xffffffff


	//   ....[63]....
        /*0488*/ 	.word	0xffffffff


	//   ....[64]....
        /*048c*/ 	.word	0xffffffff


	//   ....[65]....
        /*0490*/ 	.word	0xffffffff


	//   ....[66]....
        /*0494*/ 	.word	0xffffffff


	//   ....[67]....
        /*0498*/ 	.word	0xffffffff


	//   ....[68]....
        /*049c*/ 	.word	0xffffffff


	//   ....[69]....
        /*04a0*/ 	.word	0xffffffff


	//   ....[70]....
        /*04a4*/ 	.word	0xffffffff


	//   ....[71]....
        /*04a8*/ 	.word	0xffffffff


	//   ....[72]....
        /*04ac*/ 	.word	0xffffffff


	//   ....[73]....
        /*04b0*/ 	.word	0xffffffff


	//   ....[74]....
        /*04b4*/ 	.word	0xffffffff


	//   ....[75]....
        /*04b8*/ 	.word	0xffffffff


	//   ....[76]....
        /*04bc*/ 	.word	0xffffffff


	//   ....[77]....
        /*04c0*/ 	.word	0xffffffff


	//   ....[78]....
        /*04c4*/ 	.word	0xffffffff


	//   ....[79]....
        /*04c8*/ 	.word	0xffffffff


	//   ....[80]....
        /*04cc*/ 	.word	0xffffffff


	//   ....[81]....
        /*04d0*/ 	.word	0xffffffff


	//   ....[82]....
        /*04d4*/ 	.word	0xffffffff


	//   ....[83]....
        /*04d8*/ 	.word	0xffffffff


	//   ....[84]....
        /*04dc*/ 	.word	0xffffffff


	//   ....[85]....
        /*04e0*/ 	.word	0xffffffff


	//   ....[86]....
        /*04e4*/ 	.word	0xffffffff


	//   ....[87]....
        /*04e8*/ 	.word	0xffffffff


	//   ....[88]....
        /*04ec*/ 	.word	0xffffffff


	//   ....[89]....
        /*04f0*/ 	.word	0xffffffff


	//   ....[90]....
        /*04f4*/ 	.word	0xffffffff


	//   ....[91]....
        /*04f8*/ 	.word	0xffffffff


	//   ....[92]....
        /*04fc*/ 	.word	0xffffffff


	//   ....[93]....
        /*0500*/ 	.word	0xffffffff


	//   ....[94]....
        /*0504*/ 	.word	0xffffffff


	//   ....[95]....
        /*0508*/ 	.word	0xffffffff


	//   ....[96]....
        /*050c*/ 	.word	0xffffffff


	//   ....[97]....
        /*0510*/ 	.word	0xffffffff


	//   ....[98]....
        /*0514*/ 	.word	0xffffffff


	//   ....[99]....
        /*0518*/ 	.word	0xffffffff


	//   ....[100]....
        /*051c*/ 	.word	0xffffffff


	//   ....[101]....
        /*0520*/ 	.word	0xffffffff


	//   ....[102]....
        /*0524*/ 	.word	0xffffffff


	//   ....[103]....
        /*0528*/ 	.word	0xffffffff


	//   ....[104]....
        /*052c*/ 	.word	0xffffffff


	//   ....[105]....
        /*0530*/ 	.word	0xffffffff


	//   ....[106]....
        /*0534*/ 	.word	0xffffffff


	//   ....[107]....
        /*0538*/ 	.word	0xffffffff


	//   ....[108]....
        /*053c*/ 	.word	0xffffffff


	//   ....[109]....
        /*0540*/ 	.word	0xffffffff


	//   ....[110]....
        /*0544*/ 	.word	0xffffffff


	//   ....[111]....
        /*0548*/ 	.word	0xffffffff


	//   ....[112]....
        /*054c*/ 	.word	0xffffffff


	//   ....[113]....
        /*0550*/ 	.word	0xffffffff


	//   ....[114]....
        /*0554*/ 	.word	0xffffffff


	//   ....[115]....
        /*0558*/ 	.word	0xffffffff


	//   ....[116]....
        /*055c*/ 	.word	0xffffffff


	//   ....[117]....
        /*0560*/ 	.word	0xffffffff


	//   ....[118]....
        /*0564*/ 	.word	0xffffffff


	//   ....[119]....
        /*0568*/ 	.word	0xffffffff


	//   ....[120]....
        /*056c*/ 	.word	0xffffffff


	//   ....[121]....
        /*0570*/ 	.word	0xffffffff


	//   ....[122]....
        /*0574*/ 	.word	0xffffffff


	//   ....[123]....
        /*0578*/ 	.word	0xffffffff


	//   ....[124]....
        /*057c*/ 	.word	0xffffffff


	//   ....[125]....
        /*0580*/ 	.word	0xffffffff


	//   ....[126]....
        /*0584*/ 	.word	0xffffffff


	//   ....[127]....
        /*0588*/ 	.word	0xffffffff


	//   ....[128]....
        /*058c*/ 	.word	0xffffffff


	//   ....[129]....
        /*0590*/ 	.word	0xffffffff


	//   ....[130]....
        /*0594*/ 	.word	0xffffffff


	//   ....[131]....
        /*0598*/ 	.word	0xffffffff


	//   ....[132]....
        /*059c*/ 	.word	0xffffffff


	//   ....[133]....
        /*05a0*/ 	.word	0xffffffff


	//   ....[134]....
        /*05a4*/ 	.word	0xffffffff


	//   ....[135]....
        /*05a8*/ 	.word	0xffffffff


	//   ....[136]....
        /*05ac*/ 	.word	0xffffffff


	//   ....[137]....
        /*05b0*/ 	.word	0xffffffff


	//   ....[138]....
        /*05b4*/ 	.word	0xffffffff


	//   ....[139]....
        /*05b8*/ 	.word	0xffffffff


	//   ....[140]....
        /*05bc*/ 	.word	0xffffffff


	//   ....[141]....
        /*05c0*/ 	.word	0xffffffff


	//   ....[142]....
        /*05c4*/ 	.word	0xffffffff


	//   ....[143]....
        /*05c8*/ 	.word	0xffffffff


	//   ....[144]....
        /*05cc*/ 	.word	0xffffffff


	//   ....[145]....
        /*05d0*/ 	.word	0xffffffff


	//   ....[146]....
        /*05d4*/ 	.word	0xffffffff


	//   ....[147]....
        /*05d8*/ 	.word	0xffffffff


	//   ....[148]....
        /*05dc*/ 	.word	0xffffffff


	//   ....[149]....
        /*05e0*/ 	.word	0xffffffff


	//   ....[150]....
        /*05e4*/ 	.word	0xffffffff


	//   ....[151]....
        /*05e8*/ 	.word	0xffffffff


	//   ....[152]....
        /*05ec*/ 	.word	0xffffffff


	//   ....[153]....
        /*05f0*/ 	.word	0xffffffff


	//   ....[154]....
        /*05f4*/ 	.word	0xffffffff


	//   ....[155]....
        /*05f8*/ 	.word	0xffffffff


	//   ....[156]....
        /*05fc*/ 	.word	0xffffffff


	//   ....[157]....
        /*0600*/ 	.word	0xffffffff


	//   ....[158]....
        /*0604*/ 	.word	0xffffffff


	//   ....[159]....
        /*0608*/ 	.word	0xffffffff


	//   ....[160]....
        /*060c*/ 	.word	0xffffffff


	//   ....[161]....
        /*0610*/ 	.word	0xffffffff


	//   ....[162]....
        /*0614*/ 	.word	0xffffffff


	//   ....[163]....
        /*0618*/ 	.word	0xffffffff


	//   ....[164]....
        /*061c*/ 	.word	0xffffffff


	//   ....[165]....
        /*0620*/ 	.word	0xffffffff


	//   ....[166]....
        /*0624*/ 	.word	0xffffffff


	//   ....[167]....
        /*0628*/ 	.word	0xffffffff


	//   ....[168]....
        /*062c*/ 	.word	0xffffffff


	//   ....[169]....
        /*0630*/ 	.word	0xffffffff


	//   ....[170]....
        /*0634*/ 	.word	0xffffffff


	//   ....[171]....
        /*0638*/ 	.word	0xffffffff


	//   ....[172]....
        /*063c*/ 	.word	0xffffffff


	//   ....[173]....
        /*0640*/ 	.word	0xffffffff


	//   ....[174]....
        /*0644*/ 	.word	0xffffffff


	//   ....[175]....
        /*0648*/ 	.word	0xffffffff


	//   ....[176]....
        /*064c*/ 	.word	0xffffffff


	//   ....[177]....
        /*0650*/ 	.word	0xffffffff


	//   ....[178]....
        /*0654*/ 	.word	0xffffffff


	//   ....[179]....
        /*0658*/ 	.word	0x0500000f


	//   ....[180]....
        /*065c*/ 	.word	0x0500000f


	//   ....[181]....
        /*0660*/ 	.word	0x0500000f


	//   ....[182]....
        /*0664*/ 	.word	0x0500000f


	//   ....[183]....
        /*0668*/ 	.word	0x0500000f


	//   ....[184]....
        /*066c*/ 	.word	0x0500000f


	//   ....[185]....
        /*0670*/ 	.word	0x0500000f


	//   ....[186]....
        /*0674*/ 	.word	0x0500000f


	//   ....[187]....
        /*0678*/ 	.word	0x0500000f


	//   ....[188]....
        /*067c*/ 	.word	0x0500000f


	//   ....[189]....
        /*0680*/ 	.word	0x0500000f


	//   ....[190]....
        /*0684*/ 	.word	0x0500000f


	//   ....[191]....
        /*0688*/ 	.word	0x0500000f


	//   ....[192]....
        /*068c*/ 	.word	0x0500000f


	//   ....[193]....
        /*0690*/ 	.word	0x0500000f


	//   ....[194]....
        /*0694*/ 	.word	0x0500000f


	//   ....[195]....
        /*0698*/ 	.word	0x0500000f


	//   ....[196]....
        /*069c*/ 	.word	0x0500000f


	//   ....[197]....
        /*06a0*/ 	.word	0x0500000f


	//   ....[198]....
        /*06a4*/ 	.word	0x0500000f


	//   ....[199]....
        /*06a8*/ 	.word	0x0500000f


	//   ....[200]....
        /*06ac*/ 	.word	0x0500000f


	//   ....[201]....
        /*06b0*/ 	.word	0x0500000f


	//   ....[202]....
        /*06b4*/ 	.word	0x0500000f


	//   ....[203]....
        /*06b8*/ 	.word	0x0500000f


	//   ....[204]....
        /*06bc*/ 	.word	0x0500000f


	//   ....[205]....
        /*06c0*/ 	.word	0x0500000f


	//   ....[206]....
        /*06c4*/ 	.word	0x0500000f


	//   ....[207]....
        /*06c8*/ 	.word	0x0500000f


	//   ....[208]....
        /*06cc*/ 	.word	0x0500000f


	//   ....[209]....
        /*06d0*/ 	.word	0x0500000f


	//   ....[210]....
        /*06d4*/ 	.word	0x0500000f


	//   ....[211]....
        /*06d8*/ 	.word	0x0500000f


	//   ....[212]....
        /*06dc*/ 	.word	0x0500000f


	//   ....[213]....
        /*06e0*/ 	.word	0x0500000f


	//   ....[214]....
        /*06e4*/ 	.word	0x0500000f


	//   ....[215]....
        /*06e8*/ 	.word	0x0500000f


	//   ....[216]....
        /*06ec*/ 	.word	0x0500000f


	//   ....[217]....
        /*06f0*/ 	.word	0x0500000f


	//   ....[218]....
        /*06f4*/ 	.word	0x0500000f


	//   ....[219]....
        /*06f8*/ 	.word	0x0500000f


	//   ....[220]....
        /*06fc*/ 	.word	0x0500000f


	//   ....[221]....
        /*0700*/ 	.word	0x0500000f


	//   ....[222]....
        /*0704*/ 	.word	0x0500000f


	//   ....[223]....
        /*0708*/ 	.word	0x0500000f


	//   ....[224]....
        /*070c*/ 	.word	0x0500000f


	//   ....[225]....
        /*0710*/ 	.word	0x0500000f


	//   ....[226]....
        /*0714*/ 	.word	0x0500000f


	//   ....[227]....
        /*0718*/ 	.word	0x0500000f


	//   ....[228]....
        /*071c*/ 	.word	0x0500000f


	//   ....[229]....
        /*0720*/ 	.word	0x0500000f


	//   ....[230]....
        /*0724*/ 	.word	0x0500000f


	//   ....[231]....
        /*0728*/ 	.word	0x0500000f


	//   ....[232]....
        /*072c*/ 	.word	0x0500000f


	//   ....[233]....
        /*0730*/ 	.word	0x0500000f


	//   ....[234]....
        /*0734*/ 	.word	0x0500000f


	//   ....[235]....
        /*0738*/ 	.word	0x0500000f


	//   ....[236]....
        /*073c*/ 	.word	0x0500000f


	//   ....[237]....
        /*0740*/ 	.word	0x0500000f


	//   ....[238]....
        /*0744*/ 	.word	0x0500000f


	//   ....[239]....
        /*0748*/ 	.word	0x0500000f


	//   ....[240]....
        /*074c*/ 	.word	0x0500000f


	//   ....[241]....
        /*0750*/ 	.word	0x0500000f


	//   ....[242]....
        /*0754*/ 	.word	0x0500000f


	//   ....[243]....
        /*0758*/ 	.word	0x0500000f


	//   ....[244]....
        /*075c*/ 	.word	0x0500000f


	//   ....[245]....
        /*0760*/ 	.word	0x0500000f


	//   ....[246]....
        /*0764*/ 	.word	0x0500000f


	//   ....[247]....
        /*0768*/ 	.word	0x0500000f


	//   ....[248]....
        /*076c*/ 	.word	0x0500000f


	//   ....[249]....
        /*0770*/ 	.word	0x0500000f


	//   ....[250]....
        /*0774*/ 	.word	0x0500000f


	//   ....[251]....
        /*0778*/ 	.word	0x0500000f


	//   ....[252]....
        /*077c*/ 	.word	0x0500000f


	//   ....[253]....
        /*0780*/ 	.word	0x0500000f


	//   ....[254]....
        /*0784*/ 	.word	0x0500000f


	//   ....[255]....
        /*0788*/ 	.word	0x0500000f


	//   ....[0]....
        /*078c*/ 	.word	0x0500000f


	//   ....[1]....
        /*0790*/ 	.word	0x0500000f


	//   ....[2]....
        /*0794*/ 	.word	0x0500000f


	//   ....[3]....
        /*0798*/ 	.word	0x0500000f


	//   ....[4]....
        /*079c*/ 	.word	0x0500000f


	//   ....[5]....
        /*07a0*/ 	.word	0x0500000f


	//   ....[6]....
        /*07a4*/ 	.word	0x0500000f


	//   ....[7]....
        /*07a8*/ 	.word	0x0500000f


	//   ....[8]....
        /*07ac*/ 	.word	0x0500000f


	//   ....[9]....
        /*07b0*/ 	.word	0x0500000f


	//   ....[10]....
        /*07b4*/ 	.word	0x0500000f


	//   ....[11]....
        /*07b8*/ 	.word	0x0500000f


	//   ....[12]....
        /*07bc*/ 	.word	0x0500000f


	//   ....[13]....
        /*07c0*/ 	.word	0x0500000f


	//   ....[14]....
        /*07c4*/ 	.word	0x0500000f


	//   ....[15]....
        /*07c8*/ 	.word	0x0500000f


	//   ....[16]....
        /*07cc*/ 	.word	0x0500000f


	//   ....[17]....
        /*07d0*/ 	.word	0x0500000f


	//   ....[18]....
        /*07d4*/ 	.word	0x0500000f


	//   ....[19]....
        /*07d8*/ 	.word	0x0500000f


	//   ....[20]....
        /*07dc*/ 	.word	0x0500000f


	//   ....[21]....
        /*07e0*/ 	.word	0x0500000f


	//   ....[22]....
        /*07e4*/ 	.word	0x0500000f


	//   ....[23]....
        /*07e8*/ 	.word	0x0500000f


	//   ....[24]....
        /*07ec*/ 	.word	0x0500000f


	//   ....[25]....
        /*07f0*/ 	.word	0x0500000f


	//   ....[26]....
        /*07f4*/ 	.word	0x0500000f


	//   ....[27]....
        /*07f8*/ 	.word	0x0500000f


	//   ....[28]....
        /*07fc*/ 	.word	0x0500000f


	//   ....[29]....
        /*0800*/ 	.word	0x0500000f


	//   ....[30]....
        /*0804*/ 	.word	0x0500000f


	//   ....[31]....
        /*0808*/ 	.word	0x0500000f


	//   ....[32]....
        /*080c*/ 	.word	0x0500000f


	//   ....[33]....
        /*0810*/ 	.word	0x0500000f


	//   ....[34]....
        /*0814*/ 	.word	0x0500000f


	//   ....[35]....
        /*0818*/ 	.word	0x0500000f


	//   ....[36]....
        /*081c*/ 	.word	0x0500000f


	//   ....[37]....
        /*0820*/ 	.word	0x0500000f


	//   ....[38]....
        /*0824*/ 	.word	0x0500000f


	//   ....[39]....
        /*0828*/ 	.word	0x0500000f


	//   ....[40]....
        /*082c*/ 	.word	0x0500000f


	//   ....[41]....
        /*0830*/ 	.word	0x0500000f


	//   ....[42]....
        /*0834*/ 	.word	0x0500000f


	//   ....[43]....
        /*0838*/ 	.word	0x0500000f


	//----- nvinfo : EIATTR_COOP_GROUP_INSTR_OFFSETS
	.align		4
.L_1562:
        /*083c*/ 	.byte	0x04, 0x28
        /*083e*/ 	.short	(.L_1564 - .L_1563)


	//   ....[0]....
.L_1563:
        /*0840*/ 	.word	0x00000060


	//   ....[1]....
        /*0844*/ 	.word	0x00000130


	//   ....[2]....
        /*0848*/ 	.word	0x000001e0


	//   ....[3]....
        /*084c*/ 	.word	0x000003a0


	//   ....[4]....
        /*0850*/ 	.word	0x00000500


	//   ....[5]....
        /*0854*/ 	.word	0x00000620


	//   ....[6]....
        /*0858*/ 	.word	0x00000780


	//   ....[7]....
        /*085c*/ 	.word	0x00002e20


	//   ....[8]....
        /*0860*/ 	.word	0x00002e30


	//   ....[9]....
        /*0864*/ 	.word	0x00003500


	//   ....[10]....
        /*0868*/ 	.word	0x00003510


	//   ....[11]....
        /*086c*/ 	.word	0x00004090


	//   ....[12]....
        /*0870*/ 	.word	0x000040a0


	//   ....[13]....
        /*0874*/ 	.word	0x00004820


	//   ....[14]....
        /*0878*/ 	.word	0x00004830


	//   ....[15]....
        /*087c*/ 	.word	0x00005230


	//   ....[16]....
        /*0880*/ 	.word	0x00005240


	//   ....[17]....
        /*0884*/ 	.word	0x00005350


	//   ....[18]....
        /*0888*/ 	.word	0x00005360


	//   ....[19]....
        /*088c*/ 	.word	0x00005760


	//   ....[20]....
        /*0890*/ 	.word	0x000057a0


	//   ....[21]....
        /*0894*/ 	.word	0x00005a80


	//   ....[22]....
        /*0898*/ 	.word	0x00005aa0


	//   ....[23]....
        /*089c*/ 	.word	0x000064a0


	//   ....[24]....
        /*08a0*/ 	.word	0x00006c10


	//   ....[25]....
        /*08a4*/ 	.word	0x00006c20


	//   ....[26]....
        /*08a8*/ 	.word	0x00006c30


	//   ....[27]....
        /*08ac*/ 	.word	0x00006c40


	//   ....[28]....
        /*08b0*/ 	.word	0x00006f60


	//   ....[29]....
        /*08b4*/ 	.word	0x00006f70


	//   ....[30]....
        /*08b8*/ 	.word	0x00006f80


	//   ....[31]....
        /*08bc*/ 	.word	0x00006f90


	//   ....[32]....
        /*08c0*/ 	.word	0x00008260


	//   ....[33]....
        /*08c4*/ 	.word	0x00008280


	//   ....[34]....
        /*08c8*/ 	.word	0x00008290


	//   ....[35]....
        /*08cc*/ 	.word	0x000082a0


	//   ....[36]....
        /*08d0*/ 	.word	0x00008390


	//   ....[37]....
        /*08d4*/ 	.word	0x000083b0


	//   ....[38]....
        /*08d8*/ 	.word	0x00008450


	//   ....[39]....
        /*08dc*/ 	.word	0x00008480


	//   ....[40]....
        /*08e0*/ 	.word	0x0000a010


	//   ....[41]....
        /*08e4*/ 	.word	0x0000a030


	//   ....[42]....
        /*08e8*/ 	.word	0x0000a5b0


	//   ....[43]....
        /*08ec*/ 	.word	0x0000a6d0


	//   ....[44]....
        /*08f0*/ 	.word	0x0000acf0


	//   ....[45]....
        /*08f4*/ 	.word	0x0000ad40


	//   ....[46]....
        /*08f8*/ 	.word	0x0000c1e0


	//   ....[47]....
        /*08fc*/ 	.word	0x0000c1f0


	//   ....[48]....
        /*0900*/ 	.word	0x0000cc40


	//   ....[49]....
        /*0904*/ 	.word	0x0000cc60


	//   ....[50]....
        /*0908*/ 	.word	0x0000d0d0


	//   ....[51]....
        /*090c*/ 	.word	0x0000d0f0


	//   ....[52]....
        /*0910*/ 	.word	0x0000f110


	//   ....[53]....
        /*0914*/ 	.word	0x0000f170


	//   ....[54]....
        /*0918*/ 	.word	0x0000fb70


	//   ....[55]....
        /*091c*/ 	.word	0x0000fbe0


	//   ....[56]....
        /*0920*/ 	.word	0x00010cc0


	//   ....[57]....
        /*0924*/ 	.word	0x00010d10


	//   ....[58]....
        /*0928*/ 	.word	0x00010d60


	//   ....[59]....
        /*092c*/ 	.word	0x00010da0


	//   ....[60]....
        /*0930*/ 	.word	0x000129e0


	//   ....[61]....
        /*0934*/ 	.word	0x00012a20


	//   ....[62]....
        /*0938*/ 	.word	0x00012bd0


	//   ....[63]....
        /*093c*/ 	.word	0x00012c30


	//   ....[64]....
        /*0940*/ 	.word	0x00013250


	//   ....[65]....
        /*0944*/ 	.word	0x00013270


	//   ....[66]....
        /*0948*/ 	.word	0x000133d0


	//   ....[67]....
        /*094c*/ 	.word	0x000133f0


	//   ....[68]....
        /*0950*/ 	.word	0x00013530


	//   ....[69]....
        /*0954*/ 	.word	0x00013550


	//   ....[70]....
        /*0958*/ 	.word	0x000136a0


	//   ....[71]....
        /*095c*/ 	.word	0x000136c0


	//   ....[72]....
        /*0960*/ 	.word	0x00013fd0


	//   ....[73]....
        /*0964*/ 	.word	0x00013fe0


	//   ....[74]....
        /*0968*/ 	.word	0x00014220


	//   ....[75]....
        /*096c*/ 	.word	0x00014230


	//   ....[76]....
        /*0970*/ 	.word	0x00014460


	//   ....[77]....
        /*0974*/ 	.word	0x00014470


	//   ....[78]....
        /*0978*/ 	.word	0x000146a0


	//   ....[79]....
        /*097c*/ 	.word	0x000146b0


	//   ....[80]....
        /*0980*/ 	.word	0x00014940


	//   ....[81]....
        /*0984*/ 	.word	0x00014b10


	//   ....[82]....
        /*0988*/ 	.word	0x00014b40


	//   ....[83]....
        /*098c*/ 	.word	0x00014b70


	//   ....[84]....
        /*0990*/ 	.word	0x00014ba0


	//   ....[85]....
        /*0994*/ 	.word	0x00014bd0


	//   ....[86]....
        /*0998*/ 	.word	0x00014c00


	//   ....[87]....
        /*099c*/ 	.word	0x00014d70


	//   ....[88]....
        /*09a0*/ 	.word	0x00014da0


	//   ....[89]....
        /*09a4*/ 	.word	0x00014dd0


	//   ....[90]....
        /*09a8*/ 	.word	0x00014e00


	//   ....[91]....
        /*09ac*/ 	.word	0x00014e30


	//   ....[92]....
        /*09b0*/ 	.word	0x00014e60


	//   ....[93]....
        /*09b4*/ 	.word	0x00014ef0


	//   ....[94]....
        /*09b8*/ 	.word	0x00014f50


	//   ....[95]....
        /*09bc*/ 	.word	0x00014fe0


	//   ....[96]....
        /*09c0*/ 	.word	0x00015dc0


	//   ....[97]....
        /*09c4*/ 	.word	0x00017cf0


	//   ....[98]....
        /*09c8*/ 	.word	0x00017d10


	//   ....[99]....
        /*09cc*/ 	.word	0x00017da0


	//   ....[100]....
        /*09d0*/ 	.word	0x00017dc0


	//   ....[101]....
        /*09d4*/ 	.word	0x00017e40


	//   ....[102]....
        /*09d8*/ 	.word	0x00017e60


	//   ....[103]....
        /*09dc*/ 	.word	0x00017ee0


	//   ....[104]....
        /*09e0*/ 	.word	0x00017f00


	//   ....[105]....
        /*09e4*/ 	.word	0x00017f80


	//   ....[106]....
        /*09e8*/ 	.word	0x00017fa0


	//   ....[107]....
        /*09ec*/ 	.word	0x00017fb0


	//   ....[108]....
        /*09f0*/ 	.word	0x00017fc0


	//   ....[109]....
        /*09f4*/ 	.word	0x00018840


	//   ....[110]....
        /*09f8*/ 	.word	0x00018870


	//   ....[111]....
        /*09fc*/ 	.word	0x00018930


	//   ....[112]....
        /*0a00*/ 	.word	0x00018940


	//   ....[113]....
        /*0a04*/ 	.word	0x000189d0


	//   ....[114]....
        /*0a08*/ 	.word	0x000189e0


	//   ....[115]....
        /*0a0c*/ 	.word	0x00018a70


	//   ....[116]....
        /*0a10*/ 	.word	0x00018a80


	//   ....[117]....
        /*0a14*/ 	.word	0x00018b10


	//   ....[118]....
        /*0a18*/ 	.word	0x00018b20


	//   ....[119]....
        /*0a1c*/ 	.word	0x00018bb0


	//   ....[120]....
        /*0a20*/ 	.word	0x00018bc0


	//   ....[121]....
        /*0a24*/ 	.word	0x00018c40


	//   ....[122]....
        /*0a28*/ 	.word	0x00018c50


	//   ....[123]....
        /*0a2c*/ 	.word	0x00018c60


	//   ....[124]....
        /*0a30*/ 	.word	0x00018c70


	//   ....[125]....
        /*0a34*/ 	.word	0x000190f0


	//   ....[126]....
        /*0a38*/ 	.word	0x00019120


	//   ....[127]....
        /*0a3c*/ 	.word	0x00019180


	//   ....[128]....
        /*0a40*/ 	.word	0x00019230


	//   ....[129]....
        /*0a44*/ 	.word	0x00019240


	//   ....[130]....
        /*0a48*/ 	.word	0x00019270


	//   ....[131]....
        /*0a4c*/ 	.word	0x00019300


	//   ....[132]....
        /*0a50*/ 	.word	0x000193b0


	//   ....[133]....
        /*0a54*/ 	.word	0x000193c0


	//   ....[134]....
        /*0a58*/ 	.word	0x000193f0


	//   ....[135]....
        /*0a5c*/ 	.word	0x00019400


	//   ....[136]....
        /*0a60*/ 	.word	0x00019490


	//   ....[137]....
        /*0a64*/ 	.word	0x00019bd0


	//   ....[138]....
        /*0a68*/ 	.word	0x00019bf0


	//   ....[139]....
        /*0a6c*/ 	.word	0x00019c40


	//   ....[140]....
        /*0a70*/ 	.word	0x00019c50


	//   ....[141]....
        /*0a74*/ 	.word	0x00019c90


	//   ....[142]....
        /*0a78*/ 	.word	0x00019ca0


	//   ....[143]....
        /*0a7c*/ 	.word	0x00019ce0


	//   ....[144]....
        /*0a80*/ 	.word	0x00019cf0


	//   ....[145]....
        /*0a84*/ 	.word	0x00019d30


	//   ....[146]....
        /*0a88*/ 	.word	0x00019d40


	//   ....[147]....
        /*0a8c*/ 	.word	0x00019d50


	//   ....[148]....
        /*0a90*/ 	.word	0x00019d90


	//   ....[149]....
        /*0a94*/ 	.word	0x0001a0e0


	//   ....[150]....
        /*0a98*/ 	.word	0x0001a100


	//   ....[151]....
        /*0a9c*/ 	.word	0x0001a110


	//   ....[152]....
        /*0aa0*/ 	.word	0x0001a130


	//   ....[153]....
        /*0aa4*/ 	.word	0x0001a1a0


	//   ....[154]....
        /*0aa8*/ 	.word	0x0001a1c0


	//   ....[155]....
        /*0aac*/ 	.word	0x0001a220


	//   ....[156]....
        /*0ab0*/ 	.word	0x0001a240


	//   ....[157]....
        /*0ab4*/ 	.word	0x0001a2a0


	//   ....[158]....
        /*0ab8*/ 	.word	0x0001a2c0


	//   ....[159]....
        /*0abc*/ 	.word	0x0001a320


	//   ....[160]....
        /*0ac0*/ 	.word	0x0001a340


	//   ....[161]....
        /*0ac4*/ 	.word	0x0001a830


	//   ....[162]....
        /*0ac8*/ 	.word	0x0001a890


	//   ....[163]....
        /*0acc*/ 	.word	0x0001a8c0


	//   ....[164]....
        /*0ad0*/ 	.word	0x0001a8f0


	//   ....[165]....
        /*0ad4*/ 	.word	0x0001a900


	//   ....[166]....
        /*0ad8*/ 	.word	0x0001a930


	//   ....[167]....
        /*0adc*/ 	.word	0x0001a960


	//   ....[168]....
        /*0ae0*/ 	.word	0x0001a990


	//   ....[169]....
        /*0ae4*/ 	.word	0x0001ab10


	//   ....[170]....
        /*0ae8*/ 	.word	0x0001ab40


	//   ....[171]....
        /*0aec*/ 	.word	0x0001ab70


	//   ....[172]....
        /*0af0*/ 	.word	0x0001aba0


	//   ....[173]....
        /*0af4*/ 	.word	0x0001abd0


	//   ....[174]....
        /*0af8*/ 	.word	0x0001ac00


	//   ....[175]....
        /*0afc*/ 	.word	0x0001acc0


	//   ....[176]....
        /*0b00*/ 	.word	0x0001ace0


	//   ....[177]....
        /*0b04*/ 	.word	0x0001ad50


	//   ....[178]....
        /*0b08*/ 	.word	0x0001b3f0


	//   ....[179]....
        /*0b0c*/ 	.word	0x0001b700


	//   ....[180]....
        /*0b10*/ 	.word	0x0001b790


	//   ....[181]....
        /*0b14*/ 	.word	0x0001b820


	//   ....[182]....
        /*0b18*/ 	.word	0x0001b8b0


	//   ....[183]....
        /*0b1c*/ 	.word	0x0001b990


	//   ....[184]....
        /*0b20*/ 	.word	0x0001ba20


	//   ....[185]....
        /*0b24*/ 	.word	0x0001bac0


	//   ....[186]....
        /*0b28*/ 	.word	0x0001bb50


	//   ....[187]....
        /*0b2c*/ 	.word	0x0001bc40


	//   ....[188]....
        /*0b30*/ 	.word	0x0001bcd0


	//   ....[189]....
        /*0b34*/ 	.word	0x0001bd70


	//   ....[190]....
        /*0b38*/ 	.word	0x0001be00


	//   ....[191]....
        /*0b3c*/ 	.word	0x0001bf40


	//   ....[192]....
        /*0b40*/ 	.word	0x0001bfe0


	//   ....[193]....
        /*0b44*/ 	.word	0x0001c070


	//   ....[194]....
        /*0b48*/ 	.word	0x0001c0c0


	//   ....[195]....
        /*0b4c*/ 	.word	0x0001c110


	//   ....[196]....
        /*0b50*/ 	.word	0x0001c1a0


	//   ....[197]....
        /*0b54*/ 	.word	0x0001c230


	//   ....[198]....
        /*0b58*/ 	.word	0x0001c280


	//   ....[199]....
        /*0b5c*/ 	.word	0x0001c2d0


	//   ....[200]....
        /*0b60*/ 	.word	0x0001c3c0


	//   ....[201]....
        /*0b64*/ 	.word	0x0001c470


	//   ....[202]....
        /*0b68*/ 	.word	0x0001c4f0


	//   ....[203]....
        /*0b6c*/ 	.word	0x0001c560


	//   ....[204]....
        /*0b70*/ 	.word	0x0001c6a0


	//   ....[205]....
        /*0b74*/ 	.word	0x0001c7b0


	//   ....[206]....
        /*0b78*/ 	.word	0x0001c860


	//   ....[207]....
        /*0b7c*/ 	.word	0x0001c8b0


	//   ....[208]....
        /*0b80*/ 	.word	0x0001cb60


	//   ....[209]....
        /*0b84*/ 	.word	0x0001cbb0


	//   ....[210]....
        /*0b88*/ 	.word	0x0001cc40


	//   ....[211]....
        /*0b8c*/ 	.word	0x0001ccd0


	//   ....[212]....
        /*0b90*/ 	.word	0x0001cd60


	//   ....[213]....
        /*0b94*/ 	.word	0x0001cdf0


	//   ....[214]....
        /*0b98*/ 	.word	0x0001ce80


	//   ....[215]....
        /*0b9c*/ 	.word	0x0001cf10


	//   ....[216]....
        /*0ba0*/ 	.word	0x0001cfd0


	//   ....[217]....
        /*0ba4*/ 	.word	0x0001d2b0


	//   ....[218]....
        /*0ba8*/ 	.word	0x0001d3a0


	//   ....[219]....
        /*0bac*/ 	.word	0x0001d440


	//   ....[220]....
        /*0bb0*/ 	.word	0x0001d4a0


	//   ....[221]....
        /*0bb4*/ 	.word	0x0001d590


	//   ....[222]....
        /*0bb8*/ 	.word	0x0001d600


	//   ....[223]....
        /*0bbc*/ 	.word	0x0001d6f0


	//   ....[224]....
        /*0bc0*/ 	.word	0x0001d760


	//   ....[225]....
        /*0bc4*/ 	.word	0x0001d850


	//   ....[226]....
        /*0bc8*/ 	.word	0x0001d8c0


	//   ....[227]....
        /*0bcc*/ 	.word	0x0001d9b0


	//   ....[228]....
        /*0bd0*/ 	.word	0x0001da20


	//   ....[229]....
        /*0bd4*/ 	.word	0x0001db00


	//   ....[230]....
        /*0bd8*/ 	.word	0x0001dbc0


	//   ....[231]....
        /*0bdc*/ 	.word	0x0001dc20


	//   ....[232]....
        /*0be0*/ 	.word	0x0001dc80


	//   ....[233]....
        /*0be4*/ 	.word	0x0001dd70


	//   ....[234]....
        /*0be8*/ 	.word	0x0001ddd0


	//   ....[235]....
        /*0bec*/ 	.word	0x0001ded0


	//   ....[236]....
        /*0bf0*/ 	.word	0x0001df30


	//   ....[237]....
        /*0bf4*/ 	.word	0x0001e030


	//   ....[238]....
        /*0bf8*/ 	.word	0x0001e090


	//   ....[239]....
        /*0bfc*/ 	.word	0x0001e190


	//   ....[240]....
        /*0c00*/ 	.word	0x0001e1f0


	//   ....[241]....
        /*0c04*/ 	.word	0x0001e2f0


	//   ....[242]....
        /*0c08*/ 	.word	0x0001e350


	//   ....[243]....
        /*0c0c*/ 	.word	0x0001e450


	//   ....[244]....
        /*0c10*/ 	.word	0x0001e4b0


	//   ....[245]....
        /*0c14*/ 	.word	0x0001e550


	//   ....[246]....
        /*0c18*/ 	.word	0x0001e6d0


	//   ....[247]....
        /*0c1c*/ 	.word	0x0001e7a0


	//   ....[248]....
        /*0c20*/ 	.word	0x0001e860


	//   ....[249]....
        /*0c24*/ 	.word	0x0001e970


	//   ....[250]....
        /*0c28*/ 	.word	0x0001e9d0


	//   ....[251]....
        /*0c2c*/ 	.word	0x0001eae0


	//   ....[252]....
        /*0c30*/ 	.word	0x0001eb40


	//   ....[253]....
        /*0c34*/ 	.word	0x0001ec50


	//   ....[254]....
        /*0c38*/ 	.word	0x0001ecb0


	//   ....[255]....
        /*0c3c*/ 	.word	0x0001edc0


	//   ....[0]....
        /*0c40*/ 	.word	0x0001ee20


	//   ....[1]....
        /*0c44*/ 	.word	0x0001eee0


	//   ....[2]....
        /*0c48*/ 	.word	0x0001f040


	//   ....[3]....
        /*0c4c*/ 	.word	0x0001f0e0


	//   ....[4]....
        /*0c50*/ 	.word	0x0001f140


	//   ....[5]....
        /*0c54*/ 	.word	0x0001f1f0


	//   ....[6]....
        /*0c58*/ 	.word	0x0001f250


	//   ....[7]....
        /*0c5c*/ 	.word	0x0001f300


	//   ....[8]....
        /*0c60*/ 	.word	0x0001f360


	//   ....[9]....
        /*0c64*/ 	.word	0x0001f410


	//   ....[10]....
        /*0c68*/ 	.word	0x0001f470


	//   ....[11]....
        /*0c6c*/ 	.word	0x0001f520


	//   ....[12]....
        /*0c70*/ 	.word	0x0001f580


	//   ....[13]....
        /*0c74*/ 	.word	0x0001f630


	//   ....[14]....
        /*0c78*/ 	.word	0x0001f720


	//   ....[15]....
        /*0c7c*/ 	.word	0x0001f7c0


	//   ....[16]....
        /*0c80*/ 	.word	0x0001f820


	//   ....[17]....
        /*0c84*/ 	.word	0x0001f8f0


	//   ....[18]....
        /*0c88*/ 	.word	0x0001f950


	//   ....[19]....
        /*0c8c*/ 	.word	0x0001fa20


	//   ....[20]....
        /*0c90*/ 	.word	0x0001fa80


	//   ....[21]....
        /*0c94*/ 	.word	0x0001fb50


	//   ....[22]....
        /*0c98*/ 	.word	0x0001fbb0


	//   ....[23]....
        /*0c9c*/ 	.word	0x0001fc80


	//   ....[24]....
        /*0ca0*/ 	.word	0x0001fce0


	//   ....[25]....
        /*0ca4*/ 	.word	0x0001fdb0


	//   ....[26]....
        /*0ca8*/ 	.word	0x0001fe40


	//   ....[27]....
        /*0cac*/ 	.word	0x0001fee0


	//   ....[28]....
        /*0cb0*/ 	.word	0x00020000


	//   ....[29]....
        /*0cb4*/ 	.word	0x00020070


	//   ....[30]....
        /*0cb8*/ 	.word	0x000200e0


	//   ....[31]....
        /*0cbc*/ 	.word	0x00020150


	//   ....[32]....
        /*0cc0*/ 	.word	0x000201c0


	//   ....[33]....
        /*0cc4*/ 	.word	0x00020240


	//   ....[34]....
        /*0cc8*/ 	.word	0x000202d0


	//   ....[35]....
        /*0ccc*/ 	.word	0x00020360


	//   ....[36]....
        /*0cd0*/ 	.word	0x000203d0


	//   ....[37]....
        /*0cd4*/ 	.word	0x00020440


	//   ....[38]....
        /*0cd8*/ 	.word	0x000204b0


	//   ....[39]....
        /*0cdc*/ 	.word	0x00020530


	//   ....[40]....
        /*0ce0*/ 	.word	0x000205a0


	//   ....[41]....
        /*0ce4*/ 	.word	0x00020640


	//   ....[42]....
        /*0ce8*/ 	.word	0x000206d0


	//   ....[43]....
        /*0cec*/ 	.word	0x000207f0


	//----- nvinfo : EIATTR_REG_RECONFIG
	.align		4
.L_1564:
        /*0cf0*/ 	.byte	0x01, 0x54
	.zero		2


	//----- nvinfo : EIATTR_SYSCALL_OFFSETS
	.align		4
        /*0cf4*/ 	.byte	0x04, 0x46
        /*0cf6*/ 	.short	(.L_1566 - .L_1565)


	//   ....[0]....
.L_1565:
        /*0cf8*/ 	.word	0x000019f0


	//   ....[1]....
        /*0cfc*/ 	.word	0x00001b40


	//   ....[2]....
        /*0d00*/ 	.word	0x00006640


	//   ....[3]....
        /*0d04*/ 	.word	0x00006960


	//   ....[4]....
        /*0d08*/ 	.word	0x000172d0


	//   ....[5]....
        /*0d0c*/ 	.word	0x00017420


	//   ....[6]....
        /*0d10*/ 	.word	0x00017510


	//   ....[7]....
        /*0d14*/ 	.word	0x00018480


	//----- nvinfo : EIATTR_MBARRIER_INSTR_OFFSETS
	.align		4
.L_1566:
        /*0d18*/ 	.byte	0x04, 0x39
        /*0d1a*/ 	.short	(.L_1568 - .L_1567)


	//   ....[0]....
.L_1567:
        /*0d1c*/ 	.word	0x00000250
        /*0d20*/ 	.word	0x000000ff
        /*0d24*/ 	.word	0x00022800
        /*0d28*/ 	.short	0x0100
        /*0d2a*/ 	.byte	0x08
	.zero		1


	//   ....[1]....
        /*0d2c*/ 	.word	0x00000260
        /*0d30*/ 	.word	0x000000ff
        /*0d34*/ 	.word	0x00022820
        /*0d38*/ 	.short	0x0100
        /*0d3a*/ 	.byte	0x08
	.zero		1


	//   ....[2]....
        /*0d3c*/ 	.word	0x00000350
        /*0d40*/ 	.word	0x000000ff
        /*0d44*/ 	.word	0x00022830
        /*0d48*/ 	.short	0x0100
        /*0d4a*/ 	.byte	0x08
	.zero		1


	//   ....[3]....
        /*0d4c*/ 	.word	0x00000360
        /*0d50*/ 	.word	0x000000ff
        /*0d54*/ 	.word	0x00022840
        /*0d58*/ 	.short	0x0100
        /*0d5a*/ 	.byte	0x08
	.zero		1


	//   ....[4]....
        /*0d5c*/ 	.word	0x00000370
        /*0d60*/ 	.word	0x000000ff
        /*0d64*/ 	.word	0x00022838
        /*0d68*/ 	.short	0x0100
        /*0d6a*/ 	.byte	0x08
	.zero		1


	//   ....[5]....
        /*0d6c*/ 	.word	0x00000380
        /*0d70*/ 	.word	0x000000ff
        /*0d74*/ 	.word	0x00022848
        /*0d78*/ 	.short	0x0100
        /*0d7a*/ 	.byte	0x08
	.zero		1


	//   ....[6]....
        /*0d7c*/ 	.word	0x000004b0
        /*0d80*/ 	.word	0x000000ff
        /*0d84*/ 	.word	0x00022850
        /*0d88*/ 	.short	0x0100
        /*0d8a*/ 	.byte	0x08
	.zero		1


	//   ....[7]....
        /*0d8c*/ 	.word	0x000004c0
        /*0d90*/ 	.word	0x000000ff
        /*0d94*/ 	.word	0x00022860
        /*0d98*/ 	.short	0x0100
        /*0d9a*/ 	.byte	0x08
	.zero		1


	//   ....[8]....
        /*0d9c*/ 	.word	0x000004d0
        /*0da0*/ 	.word	0x000000ff
        /*0da4*/ 	.word	0x00022858
        /*0da8*/ 	.short	0x0100
        /*0daa*/ 	.byte	0x08
	.zero		1


	//   ....[9]....
        /*0dac*/ 	.word	0x000004e0
        /*0db0*/ 	.word	0x000000ff
        /*0db4*/ 	.word	0x00022868
        /*0db8*/ 	.short	0x0100
        /*0dba*/ 	.byte	0x08
	.zero		1


	//   ....[10]....
        /*0dbc*/ 	.word	0x000005d0
        /*0dc0*/ 	.word	0x000000ff
        /*0dc4*/ 	.word	0x00022870
        /*0dc8*/ 	.short	0x0100
        /*0dca*/ 	.byte	0x06
	.zero		1


	//   ....[11]....
        /*0dcc*/ 	.word	0x000005e0
        /*0dd0*/ 	.word	0x000000ff
        /*0dd4*/ 	.word	0x00022880
        /*0dd8*/ 	.short	0x0100
        /*0dda*/ 	.byte	0x06
	.zero		1


	//   ....[12]....
        /*0ddc*/ 	.word	0x000005f0
        /*0de0*/ 	.word	0x000000ff
        /*0de4*/ 	.word	0x00022878
        /*0de8*/ 	.short	0x0100
        /*0dea*/ 	.byte	0x06
	.zero		1


	//   ....[13]....
        /*0dec*/ 	.word	0x00000600
        /*0df0*/ 	.word	0x000000ff
        /*0df4*/ 	.word	0x00022888
        /*0df8*/ 	.short	0x0100
        /*0dfa*/ 	.byte	0x06
	.zero		1


	//   ....[14]....
        /*0dfc*/ 	.word	0x00000730
        /*0e00*/ 	.word	0x000000ff
        /*0e04*/ 	.word	0x00022890
        /*0e08*/ 	.short	0x0100
        /*0e0a*/ 	.byte	0x08
	.zero		1


	//   ....[15]....
        /*0e0c*/ 	.word	0x00000740
        /*0e10*/ 	.word	0x000000ff
        /*0e14*/ 	.word	0x000228a0
        /*0e18*/ 	.short	0x0100
        /*0e1a*/ 	.byte	0x08
	.zero		1


	//   ....[16]....
        /*0e1c*/ 	.word	0x00000750
        /*0e20*/ 	.word	0x000000ff
        /*0e24*/ 	.word	0x00022898
        /*0e28*/ 	.short	0x0100
        /*0e2a*/ 	.byte	0x08
	.zero		1


	//   ....[17]....
        /*0e2c*/ 	.word	0x00000760
        /*0e30*/ 	.word	0x000000ff
        /*0e34*/ 	.word	0x000228a8
        /*0e38*/ 	.short	0x0100
        /*0e3a*/ 	.byte	0x08
	.zero		1


	//   ....[18]....
        /*0e3c*/ 	.word	0x00000890
        /*0e40*/ 	.word	0x000000ff
        /*0e44*/ 	.word	0x000228b0
        /*0e48*/ 	.short	0x0100
        /*0e4a*/ 	.byte	0x08
	.zero		1


	//   ....[19]....
        /*0e4c*/ 	.word	0x000008a0
        /*0e50*/ 	.word	0x000000ff
        /*0e54*/ 	.word	0x000228c0
        /*0e58*/ 	.short	0x0100
        /*0e5a*/ 	.byte	0x08
	.zero		1


	//   ....[20]....
        /*0e5c*/ 	.word	0x000008b0
        /*0e60*/ 	.word	0x000000ff
        /*0e64*/ 	.word	0x000228b8
        /*0e68*/ 	.short	0x0100
        /*0e6a*/ 	.byte	0x08
	.zero		1


	//   ....[21]....
        /*0e6c*/ 	.word	0x000008c0
        /*0e70*/ 	.word	0x000000ff
        /*0e74*/ 	.word	0x000228c8
        /*0e78*/ 	.short	0x0100
        /*0e7a*/ 	.byte	0x08
	.zero		1


	//   ....[22]....
        /*0e7c*/ 	.word	0x00002dd0
        /*0e80*/ 	.word	0x00000057
        /*0e84*/ 	.word	0x00022890
        /*0e88*/ 	.short	0x010a
        /*0e8a*/ 	.byte	0x3f
	.zero		1


	//   ....[23]....
        /*0e8c*/ 	.word	0x00004030
        /*0e90*/ 	.word	0x00000057
        /*0e94*/ 	.word	0x00022890
        /*0e98*/ 	.short	0x010a
        /*0e9a*/ 	.byte	0x3f
	.zero		1


	//   ....[24]....
        /*0e9c*/ 	.word	0x00005070
        /*0ea0*/ 	.word	0x00000057
        /*0ea4*/ 	.word	0x00022890
        /*0ea8*/ 	.short	0x010a
        /*0eaa*/ 	.byte	0x3f
	.zero		1


	//   ....[25]....
        /*0eac*/ 	.word	0x00005530
        /*0eb0*/ 	.word	0x00000008
        /*0eb4*/ 	.word	0x00000000
        /*0eb8*/ 	.short	0x0101
        /*0eba*/ 	.byte	0x3f
	.zero		1


	//   ....[26]....
        /*0ebc*/ 	.word	0x00005570
        /*0ec0*/ 	.word	0x00000057
        /*0ec4*/ 	.word	0x000228b0
        /*0ec8*/ 	.short	0x010a
        /*0eca*/ 	.byte	0x3f
	.zero		1


	//   ....[27]....
        /*0ecc*/ 	.word	0x00005e10
        /*0ed0*/ 	.word	0x00000057
        /*0ed4*/ 	.word	0x00000000
        /*0ed8*/ 	.short	0x0101
        /*0eda*/ 	.byte	0x3f
	.zero		1


	//   ....[28]....
        /*0edc*/ 	.word	0x000066e0
        /*0ee0*/ 	.word	0x00000013
        /*0ee4*/ 	.word	0x00022800
        /*0ee8*/ 	.short	0x010a
        /*0eea*/ 	.byte	0x3f
	.zero		1


	//   ....[29]....
        /*0eec*/ 	.word	0x00006730
        /*0ef0*/ 	.word	0x00000013
        /*0ef4*/ 	.word	0x00022800
        /*0ef8*/ 	.short	0x010a
        /*0efa*/ 	.byte	0x3f
	.zero		1


	//   ....[30]....
        /*0efc*/ 	.word	0x00007210
        /*0f00*/ 	.word	0x00000013
        /*0f04*/ 	.word	0x00022800
        /*0f08*/ 	.short	0x010a
        /*0f0a*/ 	.byte	0x3f
	.zero		1


	//   ....[31]....
        /*0f0c*/ 	.word	0x000086d0
        /*0f10*/ 	.word	0x00000013
        /*0f14*/ 	.word	0x00022800
        /*0f18*/ 	.short	0x010a
        /*0f1a*/ 	.byte	0x3f
	.zero		1


	//   ....[32]....
        /*0f1c*/ 	.word	0x00009600
        /*0f20*/ 	.word	0x0000000d
        /*0f24*/ 	.word	0x00022830
        /*0f28*/ 	.short	0x010a
        /*0f2a*/ 	.byte	0x3f
	.zero		1


	//   ....[33]....
        /*0f2c*/ 	.word	0x000096a0
        /*0f30*/ 	.word	0x0000000d
        /*0f34*/ 	.word	0x00022830
        /*0f38*/ 	.short	0x010a
        /*0f3a*/ 	.byte	0x3f
	.zero		1


	//   ....[34]....
        /*0f3c*/ 	.word	0x0000af40
        /*0f40*/ 	.word	0x0000001b
        /*0f44*/ 	.word	0x00000000
        /*0f48*/ 	.short	0x0101
        /*0f4a*/ 	.byte	0x3f
	.zero		1


	//   ....[35]....
        /*0f4c*/ 	.word	0x0000b5d0
        /*0f50*/ 	.word	0x0000000d
        /*0f54*/ 	.word	0x00022850
        /*0f58*/ 	.short	0x010a
        /*0f5a*/ 	.byte	0x3f
	.zero		1


	//   ....[36]....
        /*0f5c*/ 	.word	0x0000b620
        /*0f60*/ 	.word	0x0000000d
        /*0f64*/ 	.word	0x00022850
        /*0f68*/ 	.short	0x010a
        /*0f6a*/ 	.byte	0x3f
	.zero		1


	//   ....[37]....
        /*0f6c*/ 	.word	0x0000ba40
        /*0f70*/ 	.word	0x0000000d
        /*0f74*/ 	.word	0x00000000
        /*0f78*/ 	.short	0x0101
        /*0f7a*/ 	.byte	0x3f
	.zero		1


	//   ....[38]....
        /*0f7c*/ 	.word	0x0000bba0
        /*0f80*/ 	.word	0x0000000e
        /*0f84*/ 	.word	0x00022830
        /*0f88*/ 	.short	0x010a
        /*0f8a*/ 	.byte	0x3f
	.zero		1


	//   ....[39]....
        /*0f8c*/ 	.word	0x0000bc00
        /*0f90*/ 	.word	0x0000000e
        /*0f94*/ 	.word	0x00022830
        /*0f98*/ 	.short	0x010a
        /*0f9a*/ 	.byte	0x3f
	.zero		1


	//   ....[40]....
        /*0f9c*/ 	.word	0x0000d560
        /*0fa0*/ 	.word	0x0000009b
        /*0fa4*/ 	.word	0x00000000
        /*0fa8*/ 	.short	0x0101
        /*0faa*/ 	.byte	0x3f
	.zero		1


	//   ....[41]....
        /*0fac*/ 	.word	0x0000e300
        /*0fb0*/ 	.word	0x0000000e
        /*0fb4*/ 	.word	0x00022850
        /*0fb8*/ 	.short	0x010a
        /*0fba*/ 	.byte	0x3f
	.zero		1


	//   ....[42]....
        /*0fbc*/ 	.word	0x0000e350
        /*0fc0*/ 	.word	0x0000000e
        /*0fc4*/ 	.word	0x00022850
        /*0fc8*/ 	.short	0x010a
        /*0fca*/ 	.byte	0x3f
	.zero		1


	//   ....[43]....
        /*0fcc*/ 	.word	0x0000e740
        /*0fd0*/ 	.word	0x0000000e
        /*0fd4*/ 	.word	0x00000000
        /*0fd8*/ 	.short	0x0101
        /*0fda*/ 	.byte	0x3f
	.zero		1


	//   ....[44]....
        /*0fdc*/ 	.word	0x0000e840
        /*0fe0*/ 	.word	0x0000000e
        /*0fe4*/ 	.word	0x00022830
        /*0fe8*/ 	.short	0x010a
        /*0fea*/ 	.byte	0x3f
	.zero		1


	//   ....[45]....
        /*0fec*/ 	.word	0x0000e8a0
        /*0ff0*/ 	.word	0x0000000e
        /*0ff4*/ 	.word	0x00022830
        /*0ff8*/ 	.short	0x010a
        /*0ffa*/ 	.byte	0x3f
	.zero		1


	//   ....[46]....
        /*0ffc*/ 	.word	0x0000ff00
        /*1000*/ 	.word	0x000000a6
        /*1004*/ 	.word	0x00000000
        /*1008*/ 	.short	0x0101
        /*100a*/ 	.byte	0x3f
	.zero		1


	//   ....[47]....
        /*100c*/ 	.word	0x00010840
        /*1010*/ 	.word	0x0000000e
        /*1014*/ 	.word	0x00022850
        /*1018*/ 	.short	0x010a
        /*101a*/ 	.byte	0x3f
	.zero		1


	//   ....[48]....
        /*101c*/ 	.word	0x00010890
        /*1020*/ 	.word	0x0000000e
        /*1024*/ 	.word	0x00022850
        /*1028*/ 	.short	0x010a
        /*102a*/ 	.byte	0x3f
	.zero		1


	//   ....[49]....
        /*102c*/ 	.word	0x00010c80
        /*1030*/ 	.word	0x0000000e
        /*1034*/ 	.word	0x00000000
        /*1038*/ 	.short	0x0101
        /*103a*/ 	.byte	0x3f
	.zero		1


	//   ....[50]....
        /*103c*/ 	.word	0x00013260
        /*1040*/ 	.word	0x00000003
        /*1044*/ 	.word	0x00000000
        /*1048*/ 	.short	0x0101
        /*104a*/ 	.byte	0x3f
	.zero		1


	//   ....[51]....
        /*104c*/ 	.word	0x00015ea0
        /*1050*/ 	.word	0x00000016
        /*1054*/ 	.word	0x00022820
        /*1058*/ 	.short	0x010a
        /*105a*/ 	.byte	0x3f
	.zero		1


	//   ....[52]....
        /*105c*/ 	.word	0x00015f30
        /*1060*/ 	.word	0x00000003
        /*1064*/ 	.word	0x000228a0
        /*1068*/ 	.short	0x010a
        /*106a*/ 	.byte	0x3f
	.zero		1


	//   ....[53]....
        /*106c*/ 	.word	0x00016180
        /*1070*/ 	.word	0x00000003
        /*1074*/ 	.word	0x000228c0
        /*1078*/ 	.short	0x010a
        /*107a*/ 	.byte	0x3f
	.zero		1


	//   ....[54]....
        /*107c*/ 	.word	0x00016790
        /*1080*/ 	.word	0x00000008
        /*1084*/ 	.word	0x000228a0
        /*1088*/ 	.short	0x010a
        /*108a*/ 	.byte	0x3f
	.zero		1


	//   ....[55]....
        /*108c*/ 	.word	0x000169d0
        /*1090*/ 	.word	0x00000008
        /*1094*/ 	.word	0x000228c0
        /*1098*/ 	.short	0x010a
        /*109a*/ 	.byte	0x3f
	.zero		1


	//   ....[56]....
        /*109c*/ 	.word	0x00017a90
        /*10a0*/ 	.word	0x0000001f
        /*10a4*/ 	.word	0x00022840
        /*10a8*/ 	.short	0x010a
        /*10aa*/ 	.byte	0x3f
	.zero		1


	//   ....[57]....
        /*10ac*/ 	.word	0x000180c0
        /*10b0*/ 	.word	0x0000001f
        /*10b4*/ 	.word	0x00022830
        /*10b8*/ 	.short	0x0107
        /*10ba*/ 	.byte	0x3f
	.zero		1


	//   ....[58]....
        /*10bc*/ 	.word	0x00018190
        /*10c0*/ 	.word	0x0000001f
        /*10c4*/ 	.word	0x00022830
        /*10c8*/ 	.short	0x0101
        /*10ca*/ 	.byte	0x3f
	.zero		1


	//   ....[59]....
        /*10cc*/ 	.word	0x00018d70
        /*10d0*/ 	.word	0x00000016
        /*10d4*/ 	.word	0x00022800
        /*10d8*/ 	.short	0x0107
        /*10da*/ 	.byte	0x3f
	.zero		1


	//   ....[60]....
        /*10dc*/ 	.word	0x00018e60
        /*10e0*/ 	.word	0x00000016
        /*10e4*/ 	.word	0x00022800
        /*10e8*/ 	.short	0x0101
        /*10ea*/ 	.byte	0x3f
	.zero		1


	//   ....[61]....
        /*10ec*/ 	.word	0x00018e80
        /*10f0*/ 	.word	0x00000016
        /*10f4*/ 	.word	0x00022820
        /*10f8*/ 	.short	0x010a
        /*10fa*/ 	.byte	0x3f
	.zero		1


	//   ....[62]....
        /*10fc*/ 	.word	0x00018f10
        /*1100*/ 	.word	0x0000001f
        /*1104*/ 	.word	0x00022860
        /*1108*/ 	.short	0x010a
        /*110a*/ 	.byte	0x3f
	.zero		1


	//   ....[63]....
        /*110c*/ 	.word	0x00019610
        /*1110*/ 	.word	0x0000001f
        /*1114*/ 	.word	0x00022850
        /*1118*/ 	.short	0x0107
        /*111a*/ 	.byte	0x3f
	.zero		1


	//   ....[64]....
        /*111c*/ 	.word	0x000196e0
        /*1120*/ 	.word	0x0000001f
        /*1124*/ 	.word	0x00022850
        /*1128*/ 	.short	0x0101
        /*112a*/ 	.byte	0x3f
	.zero		1


	//   ....[65]....
        /*112c*/ 	.word	0x00019a20
        /*1130*/ 	.word	0x00000004
        /*1134*/ 	.word	0x00022840
        /*1138*/ 	.short	0x010a
        /*113a*/ 	.byte	0x3f
	.zero		1


	//   ....[66]....
        /*113c*/ 	.word	0x00019e10
        /*1140*/ 	.word	0x00000004
        /*1144*/ 	.word	0x00022830
        /*1148*/ 	.short	0x0107
        /*114a*/ 	.byte	0x3f
	.zero		1


	//   ....[67]....
        /*114c*/ 	.word	0x00019ed0
        /*1150*/ 	.word	0x00000004
        /*1154*/ 	.word	0x00022830
        /*1158*/ 	.short	0x0101
        /*115a*/ 	.byte	0x3f
	.zero		1


	//   ....[68]....
        /*115c*/ 	.word	0x00019f00
        /*1160*/ 	.word	0x00000004
        /*1164*/ 	.word	0x00022860
        /*1168*/ 	.short	0x010a
        /*116a*/ 	.byte	0x3f
	.zero		1


	//   ....[69]....
        /*116c*/ 	.word	0x0001a430
        /*1170*/ 	.word	0x00000004
        /*1174*/ 	.word	0x00022850
        /*1178*/ 	.short	0x0107
        /*117a*/ 	.byte	0x3f
	.zero		1


	//   ....[70]....
        /*117c*/ 	.word	0x0001a4f0
        /*1180*/ 	.word	0x00000004
        /*1184*/ 	.word	0x00022850
        /*1188*/ 	.short	0x0101
        /*118a*/ 	.byte	0x3f
	.zero		1


	//   ....[71]....
        /*118c*/ 	.word	0x0001b370
        /*1190*/ 	.word	0x00000005
        /*1194*/ 	.word	0x00022820
        /*1198*/ 	.short	0x010a
        /*119a*/ 	.byte	0x3f
	.zero		1


	//   ....[72]....
        /*119c*/ 	.word	0x0001b4d0
        /*11a0*/ 	.word	0x00000003
        /*11a4*/ 	.word	0x00022840
        /*11a8*/ 	.short	0x010a
        /*11aa*/ 	.byte	0x3f
	.zero		1


	//   ....[73]....
        /*11ac*/ 	.word	0x0001b570
        /*11b0*/ 	.word	0x00000005
        /*11b4*/ 	.word	0x00022840
        /*11b8*/ 	.short	0x010a
        /*11ba*/ 	.byte	0x3f
	.zero		1


	//   ....[74]....
        /*11bc*/ 	.word	0x0001b5b0
        /*11c0*/ 	.word	0x00000003
        /*11c4*/ 	.word	0x00022860
        /*11c8*/ 	.short	0x010a
        /*11ca*/ 	.byte	0x3f
	.zero		1


	//   ....[75]....
        /*11cc*/ 	.word	0x0001b5f0
        /*11d0*/ 	.word	0x00000005
        /*11d4*/ 	.word	0x00022860
        /*11d8*/ 	.short	0x010a
        /*11da*/ 	.byte	0x3f
	.zero		1


	//   ....[76]....
        /*11dc*/ 	.word	0x0001b650
        /*11e0*/ 	.word	0x00000057
        /*11e4*/ 	.word	0x00022890
        /*11e8*/ 	.short	0x010a
        /*11ea*/ 	.byte	0x3f
	.zero		1


	//   ....[77]....
        /*11ec*/ 	.word	0x0001b8e0
        /*11f0*/ 	.word	0x00000057
        /*11f4*/ 	.word	0x00022890
        /*11f8*/ 	.short	0x010a
        /*11fa*/ 	.byte	0x3f
	.zero		1


	//   ....[78]....
        /*11fc*/ 	.word	0x0001bb90
        /*1200*/ 	.word	0x00000057
        /*1204*/ 	.word	0x00022890
        /*1208*/ 	.short	0x010a
        /*120a*/ 	.byte	0x3f
	.zero		1


	//   ....[79]....
        /*120c*/ 	.word	0x0001be40
        /*1210*/ 	.word	0x00000057
        /*1214*/ 	.word	0x000228b0
        /*1218*/ 	.short	0x010a
        /*121a*/ 	.byte	0x3f
	.zero		1


	//   ....[80]....
        /*121c*/ 	.word	0x0001c300
        /*1220*/ 	.word	0x00000013
        /*1224*/ 	.word	0x00022800
        /*1228*/ 	.short	0x010a
        /*122a*/ 	.byte	0x3f
	.zero		1


	//   ....[81]....
        /*122c*/ 	.word	0x0001c8e0
        /*1230*/ 	.word	0x00000013
        /*1234*/ 	.word	0x00022800
        /*1238*/ 	.short	0x010a
        /*123a*/ 	.byte	0x3f
	.zero		1


	//   ....[82]....
        /*123c*/ 	.word	0x0001c930
        /*1240*/ 	.word	0x0000000d
        /*1244*/ 	.word	0x00022830
        /*1248*/ 	.short	0x010a
        /*124a*/ 	.byte	0x3f
	.zero		1


	//   ....[83]....
        /*124c*/ 	.word	0x0001c980
        /*1250*/ 	.word	0x0000000d
        /*1254*/ 	.word	0x00022850
        /*1258*/ 	.short	0x010a
        /*125a*/ 	.byte	0x3f
	.zero		1


	//   ....[84]....
        /*125c*/ 	.word	0x0001c9d0
        /*1260*/ 	.word	0x0000000e
        /*1264*/ 	.word	0x00022830
        /*1268*/ 	.short	0x010a
        /*126a*/ 	.byte	0x3f
	.zero		1


	//   ....[85]....
        /*126c*/ 	.word	0x0001ca20
        /*1270*/ 	.word	0x0000000e
        /*1274*/ 	.word	0x00022850
        /*1278*/ 	.short	0x010a
        /*127a*/ 	.byte	0x3f
	.zero		1


	//   ....[86]....
        /*127c*/ 	.word	0x0001ca70
        /*1280*/ 	.word	0x0000000e
        /*1284*/ 	.word	0x00022830
        /*1288*/ 	.short	0x010a
        /*128a*/ 	.byte	0x3f
	.zero		1


	//   ....[87]....
        /*128c*/ 	.word	0x0001cac0
        /*1290*/ 	.word	0x0000000e
        /*1294*/ 	.word	0x00022850
        /*1298*/ 	.short	0x010a
        /*129a*/ 	.byte	0x3f
	.zero		1


	//   ....[88]....
        /*129c*/ 	.word	0x0001d090
        /*12a0*/ 	.word	0x00000016
        /*12a4*/ 	.word	0x00022820
        /*12a8*/ 	.short	0x010a
        /*12aa*/ 	.byte	0x3f
	.zero		1


	//   ....[89]....
        /*12ac*/ 	.word	0x0001d0e0
        /*12b0*/ 	.word	0x00000003
        /*12b4*/ 	.word	0x000228a0
        /*12b8*/ 	.short	0x010a
        /*12ba*/ 	.byte	0x3f
	.zero		1


	//   ....[90]....
        /*12bc*/ 	.word	0x0001d130
        /*12c0*/ 	.word	0x00000003
        /*12c4*/ 	.word	0x000228c0
        /*12c8*/ 	.short	0x010a
        /*12ca*/ 	.byte	0x3f
	.zero		1


	//   ....[91]....
        /*12cc*/ 	.word	0x0001d180
        /*12d0*/ 	.word	0x00000008
        /*12d4*/ 	.word	0x000228a0
        /*12d8*/ 	.short	0x010a
        /*12da*/ 	.byte	0x3f
	.zero		1


	//   ....[92]....
        /*12dc*/ 	.word	0x0001d1d0
        /*12e0*/ 	.word	0x00000008
        /*12e4*/ 	.word	0x000228c0
        /*12e8*/ 	.short	0x010a
        /*12ea*/ 	.byte	0x3f
	.zero		1


	//   ....[93]....
        /*12ec*/ 	.word	0x0001d2f0
        /*12f0*/ 	.word	0x0000001f
        /*12f4*/ 	.word	0x00022840
        /*12f8*/ 	.short	0x010a
        /*12fa*/ 	.byte	0x3f
	.zero		1


	//   ....[94]....
        /*12fc*/ 	.word	0x0001e5d0
        /*1300*/ 	.word	0x00000016
        /*1304*/ 	.word	0x00022820
        /*1308*/ 	.short	0x010a
        /*130a*/ 	.byte	0x3f
	.zero		1


	//   ....[95]....
        /*130c*/ 	.word	0x0001e620
        /*1310*/ 	.word	0x0000001f
        /*1314*/ 	.word	0x00022860
        /*1318*/ 	.short	0x010a
        /*131a*/ 	.byte	0x3f
	.zero		1


	//   ....[96]....
        /*131c*/ 	.word	0x0001ef90
        /*1320*/ 	.word	0x00000004
        /*1324*/ 	.word	0x00022840
        /*1328*/ 	.short	0x010a
        /*132a*/ 	.byte	0x3f
	.zero		1


	//   ....[97]....
        /*132c*/ 	.word	0x0001f670
        /*1330*/ 	.word	0x00000004
        /*1334*/ 	.word	0x00022860
        /*1338*/ 	.short	0x010a
        /*133a*/ 	.byte	0x3f
	.zero		1


	//   ....[98]....
        /*133c*/ 	.word	0x00020710
        /*1340*/ 	.word	0x00000005
        /*1344*/ 	.word	0x00022820
        /*1348*/ 	.short	0x010a
        /*134a*/ 	.byte	0x3f
	.zero		1


	//   ....[99]....
        /*134c*/ 	.word	0x000208b0
        /*1350*/ 	.word	0x00000003
        /*1354*/ 	.word	0x00022840
        /*1358*/ 	.short	0x010a
        /*135a*/ 	.byte	0x3f
	.zero		1


	//   ....[100]....
        /*135c*/ 	.word	0x00020900
        /*1360*/ 	.word	0x00000005
        /*1364*/ 	.word	0x00022840
        /*1368*/ 	.short	0x010a
        /*136a*/ 	.byte	0x3f
	.zero		1


	//   ....[101]....
        /*136c*/ 	.word	0x00020950
        /*1370*/ 	.word	0x00000003
        /*1374*/ 	.word	0x00022860
        /*1378*/ 	.short	0x010a
        /*137a*/ 	.byte	0x3f
	.zero		1


	//----- nvinfo : EIATTR_NUM_MBARRIERS
	.align		4
.L_1568:
        /*137c*/ 	.byte	0x03, 0x38
        /*137e*/ 	.short	0x0016


	//----- nvinfo : EIATTR_EXIT_INSTR_OFFSETS
	.align		4
        /*1380*/ 	.byte	0x04, 0x1c
        /*1382*/ 	.short	(.L_1570 - .L_1569)


	//   ....[0]....
.L_1569:
        /*1384*/ 	.word	0x0001b640


	//----- nvinfo : EIATTR_MAX_THREADS
	.align		4
.L_1570:
        /*1388*/ 	.byte	0x04, 0x05
        /*138a*/ 	.short	(.L_1572 - .L_1571)
.L_1571:
        /*138c*/ 	.word	0x00000180
        /*1390*/ 	.word	0x00000001
        /*1394*/ 	.word	0x00000001


	//----- nvinfo : EIATTR_CRS_STACK_SIZE
	.align		4
.L_1572:
        /*1398*/ 	.byte	0x04, 0x1e
        /*139a*/ 	.short	(.L_1574 - .L_1573)
.L_1573:
        /*139c*/ 	.word	0x00000000


	//----- nvinfo : EIATTR_CBANK_PARAM_SIZE
	.align		4
.L_1574:
        /*13a0*/ 	.byte	0x03, 0x19
        /*13a2*/ 	.short	0x0af0


	//----- nvinfo : EIATTR_PARAM_CBANK
	.align		4
        /*13a4*/ 	.byte	0x04, 0x0a
        /*13a6*/ 	.short	(.L_1576 - .L_1575)
	.align		4
.L_1575:
        /*13a8*/ 	.word	index@(.nv.constant0._ZN7cutlass13device_kernelIN5flash11enable_sm90INS1_16FlashAttnFwdSm90INS1_25CollectiveMainloopFwdSm90ILi2EN4cute5tupleIJNS5_1CILi1EEES8_S8_EEENS6_IJNS7_ILi128EEENS7_ILi96EEENS7_ILi64EEEEEELi256ENS_6half_tEfNS_4arch4Sm90ELb1ELb0ELb1ELb1ELb1ELb1ELb0ELb1ELb0ELb1ELb0ELb0EEENS1_21CollectiveEpilogueFwdINS6_IJSA_NS7_ILi256EEESB_EEES9_SE_SG_Li256ELb1ELb1ELb0ELb0EEENS1_36VarlenDynamicPersistentTileSchedulerILi128ELi96ELi256ELi128ELb0ELb1ELb1ELb1ELb1ELb1EEEEEEEEEvNT_6ParamsE)
        /*13ac*/ 	.short	0x0210
        /*13ae*/ 	.short	0x0af0


	//----- nvinfo : EIATTR_SW_WAR
	.align		4
.L_1576:
        /*13b0*/ 	.byte	0x04, 0x36
        /*13b2*/ 	.short	(.L_1578 - .L_1577)
.L_1577:
        /*13b4*/ 	.word	0x00000008
.L_1578:


//--------------------- .nv.info._ZN7cutlass13device_kernelIN5flash11enable_sm90INS1_16FlashAttnFwdSm90INS1_25CollectiveMainloopFwdSm90ILi2EN4cute5tupleIJNS5_1CILi1EEES8_S8_EEENS6_IJNS7_ILi128EEENS7_ILi96EEENS7_ILi64EEEEEELi256ENS_6half_tEfNS_4arch4Sm90ELb1ELb0ELb1ELb1ELb1ELb0ELb1ELb1ELb0ELb1ELb0ELb0EEENS1_21CollectiveEpilogueFwdINS6_IJSA_NS7_ILi256EEESB_EEES9_SE_SG_Li256ELb1ELb1ELb0ELb0EEENS1_36VarlenDynamicPersistentTileSchedulerILi128ELi96ELi256ELi128ELb0ELb1ELb1ELb1ELb1ELb1EEEEEEEEEvNT_6ParamsE --------------------------
	.section	.nv.info._ZN7cutlass13device_kernelIN5flash11enable_sm90INS1_16FlashAttnFwdSm90INS1_25CollectiveMainloopFwdSm90ILi2EN4cute5tupleIJNS5_1CILi1EEES8_S8_EEENS6_IJNS7_ILi128EEENS7_ILi96EEENS7_ILi64EEEEEELi256ENS_6half_tEfNS_4arch4Sm90ELb1ELb0ELb1ELb1ELb1ELb0ELb1ELb1ELb0ELb1ELb0ELb0EEENS1_21CollectiveEpilogueFwdINS6_IJSA_NS7_ILi256EEESB_EEES9_SE_SG_Li256ELb1ELb1ELb0ELb0EEENS1_36VarlenDynamicPersistentTileSchedulerILi128ELi96ELi256ELi128ELb0ELb1ELb1ELb1ELb1ELb1EEEEEEEEEvNT_6ParamsE,"",@"SHT_CUDA_INFO"
	.sectionflags	@""
	.align	4


	//----- nvinfo : EIATTR_CUDA_API_VERSION
	.align		4
        /*0000*/ 	.byte	0x04, 0x37
        /*0002*/ 	.short	(.L_1580 - .L_1579)
.L_1579:
        /*0004*/ 	.word	0x00000082


	//----- nvinfo : EIATTR_KPARAM_INFO
	.align		4
.L_1580:
        /*0008*/ 	.byte	0x04, 0x17
        /*000a*/ 	.short	(.L_1582 - .L_1581)
.L_1581:
        /*000c*/ 	.word	0x00000000
        /*0010*/ 	.short	0x0000
        /*0012*/ 	.short	0x0070
        /*0014*/ 	.byte	0x00, 0xf0, 0x01, 0x2e


	//----- nvinfo : EIATTR_SPARSE_MMA_MASK
	.align		4
.L_1582:
        /*0018*/ 	.byte	0x03, 0x50
        /*001a*/ 	.short	0x0000


	//----- nvinfo : EIATTR_MAXREG_COUNT
	.align		4
        /*001c*/ 	.byte	0x03, 0x1b
        /*001e*/ 	.short	0x00a8


	//----- nvinfo : EIATTR_NUM_BARRIERS
	.align		4
        /*0020*/ 	.byte	0x02, 0x4c
        /*0022*/ 	.byte	0x10
	.zero		1


	//----- nvinfo : EIATTR_EXTERNS
	.align		4
        /*0024*/ 	.byte	0x04, 0x0f
        /*0026*/ 	.short	(.L_1584 - .L_1583)


	//   ....[0]....
	.align		4
.L_1583:
        /*0028*/ 	.word	index@(__assertfail)


	//----- nvinfo : EIATTR_ANNOTATIONS
	.align		4
.L_1584:
        /*002c*/ 	.byte	0x04, 0x55
        /*002e*/ 	.short	(.L_1586 - .L_1585)


	//   ....[0]....
.L_1585:
        /* <DEDUP_REMOVED lines=19> */


	//----- nvinfo : EIATTR_MERCURY_ISA_VERSION
	.align		4
.L_1586:
        /*0150*/ 	.byte	0x03, 0x5f
        /*0152*/ 	.short	0x0101


	//----- nvinfo : EIATTR_UNUSED_LOAD_BYTE_OFFSET
	.align		4
        /*0154*/ 	.byte	0x04, 0x44
        /*0156*/ 	.short	(.L_1588 - .L_1587)


	//   ....[0]....
.L_1587:
        /*0158*/ 	.word	0x000009b0
        /*015c*/ 	.word	0x0000fff0


	//   ....[1]....
        /*0160*/ 	.word	0x0000ac50
        /*0164*/ 	.word	0x0000fff0


	//----- nvinfo : EIATTR_INT_WARP_WIDE_INSTR_OFFSETS
	.align		4
.L_1588:
        /*0168*/ 	.byte	0x04, 0x31
        /*016a*/ 	.short	(.L_1590 - .L_1589)


	//   ....[0]....
.L_1589:
        /*016c*/ 	.word	0x000000c0


	//   ....[1]....
        /*0170*/ 	.word	0x000000d0


	//   ....[2]....
        /*0174*/ 	.word	0x000000e0


	//   ....[3]....
        /*0178*/ 	.word	0x00000180


	//   ....[4]....
        /*017c*/ 	.word	0x0000ee70


	//   ....[5]....
        /*0180*/ 	.word	0x0000ef00


	//   ....[6]....
        /*0184*/ 	.word	0x00012e20


	//   ....[7]....
        /*0188*/ 	.word	0x00012eb0


	//----- nvinfo : EIATTR_COOP_GROUP_MASK_REGIDS
	.align		4
.L_1590:
        /*018c*/ 	.byte	0x04, 0x29
        /*018e*/ 	.short	(.L_1592 - .L_1591)


	//   ....[0]....
.L_1591:
        /*0190*/ 	.word	0xffffffff


	//   ....[1]....
        /*0194*/ 	.word	0xffffffff


	//   ....[2]....
        /*0198*/ 	.word	0xffffffff


	//   ....[3]....
        /*019c*/ 	.word	0xffffffff


	//   ....[4]....
        /*01a0*/ 	.word	0xffffffff


	//   ....[5]....
        /*01a4*/ 	.word	0xffffffff


	//   ....[6]....
        /*01a8*/ 	.word	0xffffffff


	//   ....[7]....
        /*01ac*/ 	.word	0xffffffff


	//   ....[8]....
        /*01b0*/ 	.word	0xffffffff


	//   ....[9]....
        /*01b4*/ 	.word	0xffffffff


	//   ....[10]....
        /*01b8*/ 	.word	0xffffffff


	//   ....[11]....
        /*01bc*/ 	.word	0xffffffff


	//   ....[12]....
        /*01c0*/ 	.word	0xffffffff


	//   ....[13]....
        /*01c4*/ 	.word	0xffffffff


	//   ....[14]....
        /*01c8*/ 	.word	0xffffffff


	//   ....[15]....
        /*01cc*/ 	.word	0xffffffff


	//   ....[16]....
        /*01d0*/ 	.word	0xffffffff


	//   ....[17]....
        /*01d4*/ 	.word	0xffffffff


	//   ....[18]....
        /*01d8*/ 	.word	0xffffffff


	//   ....[19]....
        /*01dc*/ 	.word	0xffffffff


	//   ....[20]....
        /*01e0*/ 	.word	0xffffffff


	//   ....[21]....
        /*01e4*/ 	.word	0xffffffff


	//   ....[22]....
        /*01e8*/ 	.word	0xffffffff


	//   ....[23]....
        /*01ec*/ 	.word	0xffffffff


	//   ....[24]....
        /*01f0*/ 	.word	0xffffffff


	//   ....[25]....
        /*01f4*/ 	.word	0xffffffff


	//   ....[26]....
        /*01f8*/ 	.word	0xffffffff


	//   ....[27]....
        /*01fc*/ 	.word	0xffffffff


	//   ....[28]....
        /*0200*/ 	.word	0xffffffff


	//   ....[29]....
        /*0204*/ 	.word	0xffffffff


	//   ....[30]....
        /*0208*/ 	.word	0xffffffff


	//   ....[31]....
        /*020c*/ 	.word	0xffffffff


	//   ....[32]....
        /*0210*/ 	.word	0xffffffff


	//   ....[33]....
        /*0214*/ 	.word	0xffffffff


	//   ....[34]....
        /*0218*/ 	.word	0xffffffff


	//   ....[35]....
        /*021c*/ 	.word	0xffffffff


	//   ....[36]....
        /*0220*/ 	.word	0xffffffff


	//   ....[37]....
        /*0224*/ 	.word	0xffffffff


	//   ....[38]....
        /*0228*/ 	.word	0xffffffff


	//   ....[39]....
        /*022c*/ 	.word	0xffffffff


	//   ....[40]....
        /*0230*/ 	.word	0xffffffff


	//   ....[41]....
        /*0234*/ 	.word	0xffffffff


	//   ....[42]....
        /*0238*/ 	.word	0xffffffff


	//   ....[43]....
        /*023c*/ 	.word	0xffffffff


	//   ....[44]....
        /*0240*/ 	.word	0xffffffff


	//   ....[45]....
        /*0244*/ 	.word	0xffffffff


	//   ....[46]....
        /*0248*/ 	.word	0xffffffff


	//   ....[47]....
        /*024c*/ 	.word	0xffffffff


	//   ....[48]....
        /*0250*/ 	.word	0xffffffff


	//   ....[49]....
        /*0254*/ 	.word	0xffffffff


	//   ....[50]....
        /*0258*/ 	.word	0xffffffff


	//   ....[51]....
        /*025c*/ 	.word	0xffffffff


	//   ....[52]....
        /*0260*/ 	.word	0xffffffff


	//   ....[53]....
        /*0264*/ 	.word	0xffffffff


	//   ....[54]....
        /*0268*/ 	.word	0xffffffff


	//   ....[55]....
        /*026c*/ 	.word	0xffffffff


	//   ....[56]....
        /*0270*/ 	.word	0xffffffff


	//   ....[57]....
        /*0274*/ 	.word	0xffffffff


	//   ....[58]....
        /*0278*/ 	.word	0xffffffff


	//   ....[59]....
        /*027c*/ 	.word	0xffffffff


	//   ....[60]....
        /*0280*/ 	.word	0xffffffff


	//   ....[61]....
        /*0284*/ 	.word	0xffffffff


	//   ....[62]....
        /*0288*/ 	.word	0xffffffff


	//   ....[63]....
        /*028c*/ 	.word	0xffffffff


	//   ....[64]....
        /*0290*/ 	.word	0xffffffff


	//   ....[65]....
        /*0294*/ 	.word	0xffffffff


	//   ....[66]....
        /*0298*/ 	.word	0xffffffff


	//   ....[67]....
        /*029c*/ 	.word	0xffffffff


	//   ....[68]....
        /*02a0*/ 	.word	0xffffffff


	//   ....[69]....
        /*02a4*/ 	.word	0xffffffff


	//   ....[70]....
        /*02a8*/ 	.word	0xffffffff


	//   ....[71]....
        /*02ac*/ 	.word	0xffffffff


	//   ....[72]....
        /*02b0*/ 	.word	0xffffffff


	//   ....[73]....
        /*02b4*/ 	.word	0xffffffff


	//   ....[74]....
        /*02b8*/ 	.word	0xffffffff


	//   ....[75]....
        /*02bc*/ 	.word	0xffffffff


	//   ....[76]....
        /*02c0*/ 	.word	0xffffffff


	//   ....[77]....
        /*02c4*/ 	.word	0xffffffff


	//   ....[78]....
        /*02c8*/ 	.word	0xffffffff


	//   ....[79]....
        /*02cc*/ 	.word	0xffffffff


	//   ....[80]....
        /*02d0*/ 	.word	0xffffffff


	//   ....[81]....
        /*02d4*/ 	.word	0xffffffff


	//   ....[82]....
        /*02d8*/ 	.word	0xffffffff


	//   ....[83]....
        /*02dc*/ 	.word	0xffffffff


	//   ....[84]....
        /*02e0*/ 	.word	0xffffffff


	//   ....[85]....
        /*02e4*/ 	.word	0xffffffff


	//   ....[86]....
        /*02e8*/ 	.word	0xffffffff


	//   ....[87]....
        /*02ec*/ 	.word	0xffffffff


	//   ....[88]....
        /*02f0*/ 	.word	0xffffffff


	//   ....[89]....
        /*02f4*/ 	.word	0xffffffff


	//   ....[90]....
        /*02f8*/ 	.word	0xffffffff


	//   ....[91]....
        /*02fc*/ 	.word	0xffffffff


	//   ....[92]....
        /*0300*/ 	.word	0xffffffff


	//   ....[93]....
        /*0304*/ 	.word	0xffffffff


	//   ....[94]....
        /*0308*/ 	.word	0xffffffff


	//   ....[95]....
        /*030c*/ 	.word	0xffffffff


	//   ....[96]....
        /*0310*/ 	.word	0xffffffff


	//   ....[97]....
        /*0314*/ 	.word	0xffffffff


	//   ....[98]....
        /*0318*/ 	.word	0xffffffff


	//   ....[99]....
        /*031c*/ 	.word	0xffffffff


	//   ....[100]....
        /*0320*/ 	.word	0xffffffff


	//   ....[101]....
        /*0324*/ 	.word	0xffffffff


	//   ....[102]....
        /*0328*/ 	.word	0xffffffff


	//   ....[103]....
        /*032c*/ 	.word	0xffffffff


	//   ....[104]....
        /*0330*/ 	.word	0xffffffff


	//   ....[105]....
        /*0334*/ 	.word	0xffffffff


	//   ....[106]....
        /*0338*/ 	.word	0xffffffff


	//   ....[107]....
        /*033c*/ 	.word	0xffffffff


	//   ....[108]....
        /*0340*/ 	.word	0xffffffff


	//   ....[109]....
        /*0344*/ 	.word	0xffffffff


	//   ....[110]....
        /*0348*/ 	.word	0xffffffff


	//   ....[111]....
        /*034c*/ 	.word	0xffffffff


	//   ....[112]....
        /*0350*/ 	.word	0xffffffff


	//   ....[113]....
        /*0354*/ 	.word	0xffffffff


	//   ....[114]....
        /*0358*/ 	.word	0xffffffff


	//   ....[115]....
        /*035c*/ 	.word	0xffffffff


	//   ....[116]....
        /*0360*/ 	.word	0xffffffff


	//   ....[117]....
        /*0364*/ 	.word	0xffffffff


	//   ....[118]....
        /*0368*/ 	.word	0xffffffff


	//   ....[119]....
        /*036c*/ 	.word	0xffffffff


	//   ....[120]....
        /*0370*/ 	.word	0xffffffff


	//   ....[121]....
        /*0374*/ 	.word	0xffffffff


	//   ....[122]....
        /*0378*/ 	.word	0xffffffff


	//   ....[123]....
        /*037c*/ 	.word	0xffffffff


	//   ....[124]....
        /*0380*/ 	.word	0xffffffff


	//   ....[125]....
        /*0384*/ 	.word	0xffffffff


	//   ....[126]....
        /*0388*/ 	.word	0xffffffff


	//   ....[127]....
        /*038c*/ 	.word	0xffffffff


	//   ....[128]....
        /*0390*/ 	.word	0xffffffff


	//   ....[129]....
        /*0394*/ 	.word	0xffffffff


	//   ....[130]....
        /*0398*/ 	.word	0xffffffff


	//   ....[131]....
        /*039c*/ 	.word	0xffffffff


	//   ....[132]....
        /*03a0*/ 	.word	0xffffffff


	//   ....[133]....
        /*03a4*/ 	.word	0xffffffff


	//   ....[134]....
        /*03a8*/ 	.word	0xffffffff


	//   ....[135]....
        /*03ac*/ 	.word	0xffffffff


	//   ....[136]....
        /*03b0*/ 	.word	0xffffffff


	//   ....[137]....
        /*03b4*/ 	.word	0xffffffff


	//   ....[138]....
        /*03b8*/ 	.word	0xffffffff


	//   ....[139]....
        /*03bc*/ 	.word	0xffffffff


	//   ....[140]....
        /*03c0*/ 	.word	0xffffffff


	//   ....[141]....
        /*03c4*/ 	.word	0xffffffff


	//   ....[142]....
        /*03c8*/ 	.word	0xffffffff


	//   ....[143]....
        /*03cc*/ 	.word	0xffffffff


	//   ....[144]....
        /*03d0*/ 	.word	0xffffffff


	//   ....[145]....
        /*03d4*/ 	.word	0xffffffff


	//   ....[146]....
        /*03d8*/ 	.word	0xffffffff


	//   ....[147]....
        /*03dc*/ 	.word	0xffffffff


	//   ....[148]....
        /*03e0*/ 	.word	0xffffffff


	//   ....[149]....
        /*03e4*/ 	.word	0xffffffff


	//   ....[150]....
        /*03e8*/ 	.word	0xffffffff


	//   ....[151]....
        /*03ec*/ 	.word	0xffffffff


	//   ....[152]....
        /*03f0*/ 	.word	0xffffffff


	//   ....[153]....
        /*03f4*/ 	.word	0xffffffff


	//   ....[154]....
        /*03f8*/ 	.word	0xffffffff


	//   ....[155]....
        /*03fc*/ 	.word	0xffffffff


	//   ....[156]....
        /*0400*/ 	.word	0xffffffff


	//   ....[157]....
        /*0404*/ 	.word	0xffffffff


	//   ....[158]....
        /*0408*/ 	.word	0xffffffff


	//   ....[159]....
        /*040c*/ 	.word	0xffffffff


	//   ....[160]....
        /*0410*/ 	.word	0xffffffff


	//   ....[161]....
        /*0414*/ 	.word	0x0500000f


	//   ....[162]....
        /*0418*/ 	.word	0x0500000f


	//   ....[163]....
        /*041c*/ 	.word	0x0500000f


	//   ....[164]....
        /*0420*/ 	.word	0x0500000f


	//   ....[165]....
        /*0424*/ 	.word	0x0500000f


	//   ....[166]....
        /*0428*/ 	.word	0x0500000f


	//   ....[167]....
        /*042c*/ 	.word	0x0500000f


	//   ....[168]....
        /*0430*/ 	.word	0x0500000f


	//   ....[169]....
        /*0434*/ 	.word	0x0500000f


	//   ....[170]....
        /*0438*/ 	.word	0x0500000f


	//   ....[171]....
        /*043c*/ 	.word	0x0500000f


	//   ....[172]....
        /*0440*/ 	.word	0x0500000f


	//   ....[173]....
        /*0444*/ 	.word	0x0500000f


	//   ....[174]....
        /*0448*/ 	.word	0x0500000f


	//   ....[175]....
        /*044c*/ 	.word	0x0500000f


	//   ....[176]....
        /*0450*/ 	.word	0x0500000f


	//   ....[177]....
        /*0454*/ 	.word	0x0500000f


	//   ....[178]....
        /*0458*/ 	.word	0x0500000f


	//   ....[179]....
        /*045c*/ 	.word	0x0500000f


	//   ....[180]....
        /*0460*/ 	.word	0x0500000f


	//   ....[181]....
        /*0464*/ 	.word	0x0500000f


	//   ....[182]....
        /*0468*/ 	.word	0x0500000f


	//   ....[183]....
        /*046c*/ 	.word	0x0500000f


	//   ....[184]....
        /*0470*/ 	.word	0x0500000f


	//   ....[185]....
        /*0474*/ 	.word	0x0500000f


	//   ....[186]....
        /*0478*/ 	.word	0x0500000f


	//   ....[187]....
        /*047c*/ 	.word	0x0500000f


	//   ....[188]....
        /*0480*/ 	.word	0x0500000f


	//   ....[189]....
        /*0484*/ 	.word	0x0500000f


	//   ....[190]....
        /*0488*/ 	.word	0x0500000f


	//   ....[191]....
        /*048c*/ 	.word	0x0500000f


	//   ....[192]....
        /*0490*/ 	.word	0x0500000f


	//   ....[193]....
        /*0494*/ 	.word	0x0500000f


	//   ....[194]....
        /*0498*/ 	.word	0x0500000f


	//   ....[195]....
        /*049c*/ 	.word	0x0500000f


	//   ....[196]....
        /*04a0*/ 	.word	0x0500000f


	//   ....[197]....
        /*04a4*/ 	.word	0x0500000f


	//   ....[198]....
        /*04a8*/ 	.word	0x0500000f


	//   ....[199]....
        /*04ac*/ 	.word	0x0500000f


	//   ....[200]....
        /*04b0*/ 	.word	0x0500000f


	//   ....[201]....
        /*04b4*/ 	.word	0x0500000f


	//   ....[202]....
        /*04b8*/ 	.word	0x0500000f


	//   ....[203]....
        /*04bc*/ 	.word	0x0500000f


	//   ....[204]....
        /*04c0*/ 	.word	0x0500000f


	//   ....[205]....
        /*04c4*/ 	.word	0x0500000f


	//   ....[206]....
        /*04c8*/ 	.word	0x0500000f


	//   ....[207]....
        /*04cc*/ 	.word	0x0500000f


	//   ....[208]....
        /*04d0*/ 	.word	0x0500000f


	//   ....[209]....
        /*04d4*/ 	.word	0x0500000f


	//   ....[210]....
        /*04d8*/ 	.word	0x0500000f


	//   ....[211]....
        /*04dc*/ 	.word	0x0500000f


	//   ....[212]....
        /*04e0*/ 	.word	0x0500000f


	//   ....[213]....
        /*04e4*/ 	.word	0x0500000f


	//   ....[214]....
        /*04e8*/ 	.word	0x0500000f


	//   ....[215]....
        /*04ec*/ 	.word	0x0500000f


	//   ....[216]....
        /*04f0*/ 	.word	0x0500000f


	//   ....[217]....
        /*04f4*/ 	.word	0x0500000f


	//   ....[218]....
        /*04f8*/ 	.word	0x0500000f


	//   ....[219]....
        /*04fc*/ 	.word	0x0500000f


	//   ....[220]....
        /*0500*/ 	.word	0x0500000f


	//   ....[221]....
        /*0504*/ 	.word	0x0500000f


	//   ....[222]....
        /*0508*/ 	.word	0x0500000f


	//   ....[223]....
        /*050c*/ 	.word	0x0500000f


	//   ....[224]....
        /*0510*/ 	.word	0x0500000f


	//   ....[225]....
        /*0514*/ 	.word	0x0500000f


	//   ....[226]....
        /*0518*/ 	.word	0x0500000f


	//   ....[227]....
        /*051c*/ 	.word	0x0500000f


	//   ....[228]....
        /*0520*/ 	.word	0x0500000f


	//   ....[229]....
        /*0524*/ 	.word	0x0500000f


	//   ....[230]....
        /*0528*/ 	.word	0x0500000f


	//   ....[231]....
        /*052c*/ 	.word	0x0500000f


	//   ....[232]....
        /*0530*/ 	.word	0x0500000f


	//   ....[233]....
        /*0534*/ 	.word	0x0500000f


	//   ....[234]....
        /*0538*/ 	.word	0x0500000f


	//   ....[235]....
        /*053c*/ 	.word	0x0500000f


	//   ....[236]....
        /*0540*/ 	.word	0x0500000f


	//   ....[237]....
        /*0544*/ 	.word	0x0500000f


	//   ....[238]....
        /*0548*/ 	.word	0x0500000f


	//   ....[239]....
        /*054c*/ 	.word	0x0500000f


	//   ....[240]....
        /*0550*/ 	.word	0x0500000f


	//   ....[241]....
        /*0554*/ 	.word	0x0500000f


	//   ....[242]....
        /*0558*/ 	.word	0x0500000f


	//   ....[243]....
        /*055c*/ 	.word	0x0500000f


	//   ....[244]....
        /*0560*/ 	.word	0x0500000f


	//   ....[245]....
        /*0564*/ 	.word	0x0500000f


	//   ....[246]....
        /*0568*/ 	.word	0x0500000f


	//   ....[247]....
        /*056c*/ 	.word	0x0500000f


	//   ....[248]....
        /*0570*/ 	.word	0x0500000f


	//   ....[249]....
        /*0574*/ 	.word	0x0500000f


	//   ....[250]....
        /*0578*/ 	.word	0x0500000f


	//   ....[251]....
        /*057c*/ 	.word	0x0500000f


	//   ....[252]....
        /*0580*/ 	.word	0x0500000f


	//   ....[253]....
        /*0584*/ 	.word	0x0500000f


	//   ....[254]....
        /*0588*/ 	.word	0x0500000f


	//   ....[255]....
        /*058c*/ 	.word	0x0500000f


	//   ....[0]....
        /*0590*/ 	.word	0x0500000f


	//   ....[1]....
        /*0594*/ 	.word	0x0500000f


	//   ....[2]....
        /*0598*/ 	.word	0x0500000f


	//   ....[3]....
        /*059c*/ 	.word	0x0500000f


	//----- nvinfo : EIATTR_COOP_GROUP_INSTR_OFFSETS
	.align		4
.L_1592:
        /*05a0*/ 	.byte	0x04, 0x28
        /*05a2*/ 	.short	(.L_1594 - .L_1593)


	//   ....[0]....
.L_1593:
        /*05a4*/ 	.word	0x00000080


	//   ....[1]....
        /*05a8*/ 	.word	0x00000090


	//   ....[2]....
        /*05ac*/ 	.word	0x000002f0


	//   ....[3]....
        /*05b0*/ 	.word	0x00000450


	//   ....[4]....
        /*05b4*/ 	.word	0x00000570


	//   ....[5]....
        /*05b8*/ 	.word	0x000006d0


	//   ....[6]....
        /*05bc*/ 	.word	0x00001840


	//   ....[7]....
        /*05c0*/ 	.word	0x00002d20


	//   ....[8]....
        /*05c4*/ 	.word	0x00002d60


	//   ....[9]....
        /*05c8*/ 	.word	0x00003840


	//   ....[10]....
        /*05cc*/ 	.word	0x00003920


	//   ....[11]....
        /*05d0*/ 	.word	0x00003950


	//   ....[12]....
        /*05d4*/ 	.word	0x000039b0


	//   ....[13]....
        /*05d8*/ 	.word	0x000055a0


	//   ....[14]....
        /*05dc*/ 	.word	0x000055c0


	//   ....[15]....
        /*05e0*/ 	.word	0x00006150


	//   ....[16]....
        /*05e4*/ 	.word	0x000061d0


	//   ....[17]....
        /*05e8*/ 	.word	0x000061f0


	//   ....[18]....
        /*05ec*/ 	.word	0x00006210


	//   ....[19]....
        /*05f0*/ 	.word	0x00008b30


	//   ....[20]....
        /*05f4*/ 	.word	0x00008bf0


	//   ....[21]....
        /*05f8*/ 	.word	0x00008c20


	//   ....[22]....
        /*05fc*/ 	.word	0x00008c90


	//   ....[23]....
        /*0600*/ 	.word	0x0000a1d0


	//   ....[24]....
        /*0604*/ 	.word	0x0000a210


	//   ....[25]....
        /*0608*/ 	.word	0x0000a2c0


	//   ....[26]....
        /*060c*/ 	.word	0x0000a2f0


	//   ....[27]....
        /*0610*/ 	.word	0x0000bd50


	//   ....[28]....
        /*0614*/ 	.word	0x0000bd80


	//   ....[29]....
        /*0618*/ 	.word	0x0000bdb0


	//   ....[30]....
        /*061c*/ 	.word	0x0000be20


	//   ....[31]....
        /*0620*/ 	.word	0x0000c680


	//   ....[32]....
        /*0624*/ 	.word	0x0000c6c0


	//   ....[33]....
        /*0628*/ 	.word	0x0000c840


	//   ....[34]....
        /*062c*/ 	.word	0x0000c860


	//   ....[35]....
        /*0630*/ 	.word	0x0000c9a0


	//   ....[36]....
        /*0634*/ 	.word	0x0000c9c0


	//   ....[37]....
        /*0638*/ 	.word	0x0000cb10


	//   ....[38]....
        /*063c*/ 	.word	0x0000cb30


	//   ....[39]....
        /*0640*/ 	.word	0x0000d560


	//   ....[40]....
        /*0644*/ 	.word	0x0000d580


	//   ....[41]....
        /*0648*/ 	.word	0x0000d6c0


	//   ....[42]....
        /*064c*/ 	.word	0x0000d6e0


	//   ....[43]....
        /*0650*/ 	.word	0x0000d820


	//   ....[44]....
        /*0654*/ 	.word	0x0000d840


	//   ....[45]....
        /*0658*/ 	.word	0x0000d990


	//   ....[46]....
        /*065c*/ 	.word	0x0000d9b0


	//   ....[47]....
        /*0660*/ 	.word	0x0000db70


	//   ....[48]....
        /*0664*/ 	.word	0x0000dd40


	//   ....[49]....
        /*0668*/ 	.word	0x0000dd70


	//   ....[50]....
        /*066c*/ 	.word	0x0000dda0


	//   ....[51]....
        /*0670*/ 	.word	0x0000ddd0


	//   ....[52]....
        /*0674*/ 	.word	0x0000de00


	//   ....[53]....
        /*0678*/ 	.word	0x0000de30


	//   ....[54]....
        /*067c*/ 	.word	0x0000df80


	//   ....[55]....
        /*0680*/ 	.word	0x0000dfb0


	//   ....[56]....
        /*0684*/ 	.word	0x0000dfe0


	//   ....[57]....
        /*0688*/ 	.word	0x0000e010


	//   ....[58]....
        /*068c*/ 	.word	0x0000e040


	//   ....[59]....
        /*0690*/ 	.word	0x0000e070


	//   ....[60]....
        /*0694*/ 	.word	0x0000e100


	//   ....[61]....
        /*0698*/ 	.word	0x0000e160


	//   ....[62]....
        /*069c*/ 	.word	0x0000e1f0


	//   ....[63]....
        /*06a0*/ 	.word	0x0000fa30


	//   ....[64]....
        /*06a4*/ 	.word	0x0000fa50


	//   ....[65]....
        /*06a8*/ 	.word	0x0000fae0


	//   ....[66]....
        /*06ac*/ 	.word	0x0000fb00


	//   ....[67]....
        /*06b0*/ 	.word	0x0000fb80


	//   ....[68]....
        /*06b4*/ 	.word	0x0000fba0


	//   ....[69]....
        /*06b8*/ 	.word	0x0000fc20


	//   ....[70]....
        /*06bc*/ 	.word	0x0000fc40


	//   ....[71]....
        /*06c0*/ 	.word	0x0000fcc0


	//   ....[72]....
        /*06c4*/ 	.word	0x0000fce0


	//   ....[73]....
        /*06c8*/ 	.word	0x0000fcf0


	//   ....[74]....
        /*06cc*/ 	.word	0x0000fd00


	//   ....[75]....
        /*06d0*/ 	.word	0x00010490


	//   ....[76]....
        /*06d4*/ 	.word	0x000104b0


	//   ....[77]....
        /*06d8*/ 	.word	0x000104c0


	//   ....[78]....
        /*06dc*/ 	.word	0x000104d0


	//   ....[79]....
        /*06e0*/ 	.word	0x000104e0


	//   ....[80]....
        /*06e4*/ 	.word	0x00010500


	//   ....[81]....
        /*06e8*/ 	.word	0x000105c0


	//   ....[82]....
        /*06ec*/ 	.word	0x00010660


	//   ....[83]....
        /*06f0*/ 	.word	0x00010680


	//   ....[84]....
        /*06f4*/ 	.word	0x000106e0


	//   ....[85]....
        /*06f8*/ 	.word	0x00010750


	//   ....[86]....
        /*06fc*/ 	.word	0x00010770


	//   ....[87]....
        /*0700*/ 	.word	0x00010780


	//   ....[88]....
        /*0704*/ 	.word	0x000107b0


	//   ....[89]....
        /*0708*/ 	.word	0x00010840


	//   ....[90]....
        /*070c*/ 	.word	0x00010880


	//   ....[91]....
        /*0710*/ 	.word	0x00010f90


	//   ....[92]....
        /*0714*/ 	.word	0x00010fc0


	//   ....[93]....
        /*0718*/ 	.word	0x00010fe0


	//   ....[94]....
        /*071c*/ 	.word	0x00011010


	//   ....[95]....
        /*0720*/ 	.word	0x00011090


	//   ....[96]....
        /*0724*/ 	.word	0x000110b0


	//   ....[97]....
        /*0728*/ 	.word	0x000111c0


	//   ....[98]....
        /*072c*/ 	.word	0x000111f0


	//   ....[99]....
        /*0730*/ 	.word	0x00011270


	//   ....[100]....
        /*0734*/ 	.word	0x00011290


	//   ....[101]....
        /*0738*/ 	.word	0x00011300


	//   ....[102]....
        /*073c*/ 	.word	0x00011320


	//   ....[103]....
        /*0740*/ 	.word	0x00011380


	//   ....[104]....
        /*0744*/ 	.word	0x000113b0


	//   ....[105]....
        /*0748*/ 	.word	0x00011430


	//   ....[106]....
        /*074c*/ 	.word	0x00011490


	//   ....[107]....
        /*0750*/ 	.word	0x000119e0


	//   ....[108]....
        /*0754*/ 	.word	0x00011a00


	//   ....[109]....
        /*0758*/ 	.word	0x00011a50


	//   ....[110]....
        /*075c*/ 	.word	0x00011b10


	//   ....[111]....
        /*0760*/ 	.word	0x00011b20


	//   ....[112]....
        /*0764*/ 	.word	0x00011b50


	//   ....[113]....
        /*0768*/ 	.word	0x00011be0


	//   ....[114]....
        /*076c*/ 	.word	0x00011c90


	//   ....[115]....
        /*0770*/ 	.word	0x00011ca0


	//   ....[116]....
        /*0774*/ 	.word	0x00011cd0


	//   ....[117]....
        /*0778*/ 	.word	0x00011ce0


	//   ....[118]....
        /*077c*/ 	.word	0x00011d70


	//   ....[119]....
        /*0780*/ 	.word	0x00012480


	//   ....[120]....
        /*0784*/ 	.word	0x000124a0


	//   ....[121]....
        /*0788*/ 	.word	0x000124b0


	//   ....[122]....
        /*078c*/ 	.word	0x000124f0


	//   ....[123]....
        /*0790*/ 	.word	0x00012500


	//   ....[124]....
        /*0794*/ 	.word	0x00012540


	//   ....[125]....
        /*0798*/ 	.word	0x00012550


	//   ....[126]....
        /*079c*/ 	.word	0x00012590


	//   ....[127]....
        /*07a0*/ 	.word	0x000125a0


	//   ....[128]....
        /*07a4*/ 	.word	0x000125e0


	//   ....[129]....
        /*07a8*/ 	.word	0x000125f0


	//   ....[130]....
        /*07ac*/ 	.word	0x00012600


	//   ....[131]....
        /*07b0*/ 	.word	0x00012960


	//   ....[132]....
        /*07b4*/ 	.word	0x00012980


	//   ....[133]....
        /*07b8*/ 	.word	0x00012990


	//   ....[134]....
        /*07bc*/ 	.word	0x000129a0


	//   ....[135]....
        /*07c0*/ 	.word	0x000129b0


	//   ....[136]....
        /*07c4*/ 	.word	0x000129d0


	//   ....[137]....
        /*07c8*/ 	.word	0x00012a40


	//   ....[138]....
        /*07cc*/ 	.word	0x00012a70


	//   ....[139]....
        /*07d0*/ 	.word	0x00012a80


	//   ....[140]....
        /*07d4*/ 	.word	0x00012af0


	//   ....[141]....
        /*07d8*/ 	.word	0x00012b00


	//   ....[142]....
        /*07dc*/ 	.word	0x00012c00


	//   ....[143]....
        /*07e0*/ 	.word	0x000130a0


	//   ....[144]....
        /*07e4*/ 	.word	0x000130d0


	//   ....[145]....
        /*07e8*/ 	.word	0x00013100


	//   ....[146]....
        /*07ec*/ 	.word	0x00013130


	//   ....[147]....
        /*07f0*/ 	.word	0x00013160


	//   ....[148]....
        /*07f4*/ 	.word	0x00013190


	//   ....[149]....
        /*07f8*/ 	.word	0x000131c0


	//   ....[150]....
        /*07fc*/ 	.word	0x000131f0


	//   ....[151]....
        /*0800*/ 	.word	0x00013370


	//   ....[152]....
        /*0804*/ 	.word	0x000133a0


	//   ....[153]....
        /*0808*/ 	.word	0x000133d0


	//   ....[154]....
        /*080c*/ 	.word	0x00013400


	//   ....[155]....
        /*0810*/ 	.word	0x00013430


	//   ....[156]....
        /*0814*/ 	.word	0x00013460


	//   ....[157]....
        /*0818*/ 	.word	0x00013520


	//   ....[158]....
        /*081c*/ 	.word	0x00013540


	//   ....[159]....
        /*0820*/ 	.word	0x000135b0


	//   ....[160]....
        /*0824*/ 	.word	0x00013c50


	//   ....[161]....
        /*0828*/ 	.word	0x00014280


	//   ....[162]....
        /*082c*/ 	.word	0x00014370


	//   ....[163]....
        /*0830*/ 	.word	0x00014410


	//   ....[164]....
        /*0834*/ 	.word	0x00014470


	//   ....[165]....
        /*0838*/ 	.word	0x00014560


	//   ....[166]....
        /*083c*/ 	.word	0x000145d0


	//   ....[167]....
        /*0840*/ 	.word	0x000146c0


	//   ....[168]....
        /*0844*/ 	.word	0x00014730


	//   ....[169]....
        /*0848*/ 	.word	0x00014820


	//   ....[170]....
        /*084c*/ 	.word	0x00014890


	//   ....[171]....
        /*0850*/ 	.word	0x00014980


	//   ....[172]....
        /*0854*/ 	.word	0x000149f0


	//   ....[173]....
        /*0858*/ 	.word	0x00014a90


	//   ....[174]....
        /*085c*/ 	.word	0x00014b90


	//   ....[175]....
        /*0860*/ 	.word	0x00014be0


	//   ....[176]....
        /*0864*/ 	.word	0x00014c40


	//   ....[177]....
        /*0868*/ 	.word	0x00014d60


	//   ....[178]....
        /*086c*/ 	.word	0x00014de0


	//   ....[179]....
        /*0870*/ 	.word	0x00014ed0


	//   ....[180]....
        /*0874*/ 	.word	0x00014f50


	//   ....[181]....
        /*0878*/ 	.word	0x00015040


	//   ....[182]....
        /*087c*/ 	.word	0x00015150


	//   ....[183]....
        /*0880*/ 	.word	0x000151c0


	//   ....[184]....
        /*0884*/ 	.word	0x000152d0


	//   ....[185]....
        /*0888*/ 	.word	0x00015340


	//   ....[186]....
        /*088c*/ 	.word	0x000153c0


	//   ....[187]....
        /*0890*/ 	.word	0x000154b0


	//   ....[188]....
        /*0894*/ 	.word	0x00015520


	//   ....[189]....
        /*0898*/ 	.word	0x000155f0


	//   ....[190]....
        /*089c*/ 	.word	0x00015690


	//   ....[191]....
        /*08a0*/ 	.word	0x00015730


	//   ....[192]....
        /*08a4*/ 	.word	0x00015790


	//   ....[193]....
        /*08a8*/ 	.word	0x00015880


	//   ....[194]....
        /*08ac*/ 	.word	0x00015990


	//   ....[195]....
        /*08b0*/ 	.word	0x000159e0


	//   ....[196]....
        /*08b4*/ 	.word	0x00015a40


	//   ....[197]....
        /*08b8*/ 	.word	0x00015b40


	//   ....[198]....
        /*08bc*/ 	.word	0x00015c50


	//   ....[199]....
        /*08c0*/ 	.word	0x00015ca0


	//   ....[200]....
        /*08c4*/ 	.word	0x00015d00


	//   ....[201]....
        /*08c8*/ 	.word	0x00015e00


	//   ....[202]....
        /*08cc*/ 	.word	0x00015f10


	//   ....[203]....
        /*08d0*/ 	.word	0x00015f60


	//   ....[204]....
        /*08d4*/ 	.word	0x00015fc0


	//   ....[205]....
        /*08d8*/ 	.word	0x000160b0


	//   ....[206]....
        /*08dc*/ 	.word	0x000161e0


	//   ....[207]....
        /*08e0*/ 	.word	0x000162b0


	//   ....[208]....
        /*08e4*/ 	.word	0x00016350


	//   ....[209]....
        /*08e8*/ 	.word	0x00016460


	//   ....[210]....
        /*08ec*/ 	.word	0x000164c0


	//   ....[211]....
        /*08f0*/ 	.word	0x000165d0


	//   ....[212]....
        /*08f4*/ 	.word	0x00016630


	//   ....[213]....
        /*08f8*/ 	.word	0x00016740


	//   ....[214]....
        /*08fc*/ 	.word	0x000167a0


	//   ....[215]....
        /*0900*/ 	.word	0x000168b0


	//   ....[216]....
        /*0904*/ 	.word	0x00016910


	//   ....[217]....
        /*0908*/ 	.word	0x000169d0


	//   ....[218]....
        /*090c*/ 	.word	0x00016b30


	//   ....[219]....
        /*0910*/ 	.word	0x00016bd0


	//   ....[220]....
        /*0914*/ 	.word	0x00016c30


	//   ....[221]....
        /*0918*/ 	.word	0x00016ce0


	//   ....[222]....
        /*091c*/ 	.word	0x00016d40


	//   ....[223]....
        /*0920*/ 	.word	0x00016df0


	//   ....[224]....
        /*0924*/ 	.word	0x00016e50


	//   ....[225]....
        /*0928*/ 	.word	0x00016f00


	//   ....[226]....
        /*092c*/ 	.word	0x00016f60


	//   ....[227]....
        /*0930*/ 	.word	0x00017010


	//   ....[228]....
        /*0934*/ 	.word	0x00017070


	//   ....[229]....
        /*0938*/ 	.word	0x00017120


	//   ....[230]....
        /*093c*/ 	.word	0x00017200


	//   ....[231]....
        /*0940*/ 	.word	0x000172a0


	//   ....[232]....
        /*0944*/ 	.word	0x00017300


	//   ....[233]....
        /*0948*/ 	.word	0x000173d0


	//   ....[234]....
        /*094c*/ 	.word	0x00017430


	//   ....[235]....
        /*0950*/ 	.word	0x00017500


	//   ....[236]....
        /*0954*/ 	.word	0x00017560


	//   ....[237]....
        /*0958*/ 	.word	0x00017640


	//   ....[238]....
        /*095c*/ 	.word	0x000176a0


	//   ....[239]....
        /*0960*/ 	.word	0x00017770


	//   ....[240]....
        /*0964*/ 	.word	0x000177d0


	//   ....[241]....
        /*0968*/ 	.word	0x000178a0


	//   ....[242]....
        /*096c*/ 	.word	0x00017930


	//   ....[243]....
        /*0970*/ 	.word	0x000179d0


	//   ....[244]....
        /*0974*/ 	.word	0x00017af0


	//   ....[245]....
        /*0978*/ 	.word	0x00017b60


	//   ....[246]....
        /*097c*/ 	.word	0x00017bd0


	//   ....[247]....
        /*0980*/ 	.word	0x00017c40


	//   ....[248]....
        /*0984*/ 	.word	0x00017cb0


	//   ....[249]....
        /*0988*/ 	.word	0x00017d30


	//   ....[250]....
        /*098c*/ 	.word	0x00017dc0


	//   ....[251]....
        /*0990*/ 	.word	0x00017e50


	//   ....[252]....
        /*0994*/ 	.word	0x00017ec0


	//   ....[253]....
        /*0998*/ 	.word	0x00017f30


	//   ....[254]....
        /*099c*/ 	.word	0x00017fa0


	//   ....[255]....
        /*09a0*/ 	.word	0x00018020


	//   ....[0]....
        /*09a4*/ 	.word	0x00018090


	//   ....[1]....
        /*09a8*/ 	.word	0x00018130


	//   ....[2]....
        /*09ac*/ 	.word	0x000181c0


	//   ....[3]....
        /*09b0*/ 	.word	0x000182e0


	//----- nvinfo : EIATTR_REG_RECONFIG
	.align		4
.L_1594:
        /*09b4*/ 	.byte	0x01, 0x54
	.zero		2


	//----- nvinfo : EIATTR_SYSCALL_OFFSETS
	.align		4
        /*09b8*/ 	.byte	0x04, 0x46
        /*09ba*/ 	.short	(.L_1596 - .L_1595)


	//   ....[0]....
.L_1595:
        /*09bc*/ 	.word	0x00001aa0


	//   ....[1]....
        /*09c0*/ 	.word	0x0000f060


	//   ....[2]....
        /*09c4*/ 	.word	0x0000f1b0


	//   ....[3]....
        /*09c8*/ 	.word	0x0000f2a0


	//   ....[4]....
        /*09cc*/ 	.word	0x00010090


	//   ....[5]....
        /*09d0*/ 	.word	0x00010bd0


	//----- nvinfo : EIATTR_MBARRIER_INSTR_OFFSETS
	.align		4
.L_1596:
        /*09d4*/ 	.byte	0x04, 0x39
        /*09d6*/ 	.short	(.L_1598 - .L_1597)


	//   ....[0]....
.L_1597:
        /*09d8*/ 	.word	0x00000190
        /*09dc*/ 	.word	0x000000ff
        /*09e0*/ 	.word	0x00032400
        /*09e4*/ 	.short	0x0100
        /*09e6*/ 	.byte	0x08
	.zero		1


	//   ....[1]....
        /*09e8*/ 	.word	0x000001a0
        /*09ec*/ 	.word	0x000000ff
        /*09f0*/ 	.word	0x00032410
        /*09f4*/ 	.short	0x0100
        /*09f6*/ 	.byte	0x08
	.zero		1


	//   ....[2]....
        /*09f8*/ 	.word	0x000001b0
        /*09fc*/ 	.word	0x000000ff
        /*0a00*/ 	.word	0x00032420
        /*0a04*/ 	.short	0x0100
        /*0a06*/ 	.byte	0x08
	.zero		1


	//   ....[3]....
        /*0a08*/ 	.word	0x000002a0
        /*0a0c*/ 	.word	0x000000ff
        /*0a10*/ 	.word	0x00032430
        /*0a14*/ 	.short	0x0100
        /*0a16*/ 	.byte	0x08
	.zero		1


	//   ....[4]....
        /*0a18*/ 	.word	0x000002b0
        /*0a1c*/ 	.word	0x000000ff
        /*0a20*/ 	.word	0x00032440
        /*0a24*/ 	.short	0x0100
        /*0a26*/ 	.byte	0x08
	.zero		1


	//   ....[5]....
        /*0a28*/ 	.word	0x000002c0
        /*0a2c*/ 	.word	0x000000ff
        /*0a30*/ 	.word	0x00032438
        /*0a34*/ 	.short	0x0100
        /*0a36*/ 	.byte	0x08
	.zero		1


	//   ....[6]....
        /*0a38*/ 	.word	0x000002d0
        /*0a3c*/ 	.word	0x000000ff
        /*0a40*/ 	.word	0x00032448
        /*0a44*/ 	.short	0x0100
        /*0a46*/ 	.byte	0x08
	.zero		1


	//   ....[7]....
        /*0a48*/ 	.word	0x00000400
        /*0a4c*/ 	.word	0x000000ff
        /*0a50*/ 	.word	0x00032450
        /*0a54*/ 	.short	0x0100
        /*0a56*/ 	.byte	0x08
	.zero		1


	//   ....[8]....
        /*0a58*/ 	.word	0x00000410
        /*0a5c*/ 	.word	0x000000ff
        /*0a60*/ 	.word	0x00032460
        /*0a64*/ 	.short	0x0100
        /*0a66*/ 	.byte	0x08
	.zero		1


	//   ....[9]....
        /*0a68*/ 	.word	0x00000420
        /*0a6c*/ 	.word	0x000000ff
        /*0a70*/ 	.word	0x00032458
        /*0a74*/ 	.short	0x0100
        /*0a76*/ 	.byte	0x08
	.zero		1


	//   ....[10]....
        /*0a78*/ 	.word	0x00000430
        /*0a7c*/ 	.word	0x000000ff
        /*0a80*/ 	.word	0x00032468
        /*0a84*/ 	.short	0x0100
        /*0a86*/ 	.byte	0x08
	.zero		1


	//   ....[11]....
        /*0a88*/ 	.word	0x00000520
        /*0a8c*/ 	.word	0x000000ff
        /*0a90*/ 	.word	0x00032470
        /*0a94*/ 	.short	0x0100
        /*0a96*/ 	.byte	0x06
	.zero		1


	//   ....[12]....
        /*0a98*/ 	.word	0x00000530
        /*0a9c*/ 	.word	0x000000ff
        /*0aa0*/ 	.word	0x00032480
        /*0aa4*/ 	.short	0x0100
        /*0aa6*/ 	.byte	0x06
	.zero		1


	//   ....[13]....
        /*0aa8*/ 	.word	0x00000540
        /*0aac*/ 	.word	0x000000ff
        /*0ab0*/ 	.word	0x00032478
        /*0ab4*/ 	.short	0x0100
        /*0ab6*/ 	.byte	0x06
	.zero		1


	//   ....[14]....
        /*0ab8*/ 	.word	0x00000550
        /*0abc*/ 	.word	0x000000ff
        /*0ac0*/ 	.word	0x00032488
        /*0ac4*/ 	.short	0x0100
        /*0ac6*/ 	.byte	0x06
	.zero		1


	//   ....[15]....
        /*0ac8*/ 	.word	0x00000680
        /*0acc*/ 	.word	0x000000ff
        /*0ad0*/ 	.word	0x00032490
        /*0ad4*/ 	.short	0x0100
        /*0ad6*/ 	.byte	0x08
	.zero		1


	//   ....[16]....
        /*0ad8*/ 	.word	0x00000690
        /*0adc*/ 	.word	0x000000ff
        /*0ae0*/ 	.word	0x000324a0
        /*0ae4*/ 	.short	0x0100
        /*0ae6*/ 	.byte	0x08
	.zero		1


	//   ....[17]....
        /*0ae8*/ 	.word	0x000006a0
        /*0aec*/ 	.word	0x000000ff
        /*0af0*/ 	.word	0x00032498
        /*0af4*/ 	.short	0x0100
        /*0af6*/ 	.byte	0x08
	.zero		1


	//   ....[18]....
        /*0af8*/ 	.word	0x000006b0
        /*0afc*/ 	.word	0x000000ff
        /*0b00*/ 	.word	0x000324a8
        /*0b04*/ 	.short	0x0100
        /*0b06*/ 	.byte	0x08
	.zero		1


	//   ....[19]....
        /*0b08*/ 	.word	0x000007f0
        /*0b0c*/ 	.word	0x000000ff
        /*0b10*/ 	.word	0x000324b0
        /*0b14*/ 	.short	0x0100
        /*0b16*/ 	.byte	0x08
	.zero		1


	//   ....[20]....
        /*0b18*/ 	.word	0x00000800
        /*0b1c*/ 	.word	0x000000ff
        /*0b20*/ 	.word	0x000324c0
        /*0b24*/ 	.short	0x0100
        /*0b26*/ 	.byte	0x08
	.zero		1


	//   ....[21]....
        /*0b28*/ 	.word	0x00000810
        /*0b2c*/ 	.word	0x000000ff
        /*0b30*/ 	.word	0x000324b8
        /*0b34*/ 	.short	0x0100
        /*0b36*/ 	.byte	0x08
	.zero		1


	//   ....[22]....
        /*0b38*/ 	.word	0x00000820
        /*0b3c*/ 	.word	0x000000ff
        /*0b40*/ 	.word	0x000324c8
        /*0b44*/ 	.short	0x0100
        /*0b46*/ 	.byte	0x08
	.zero		1


	//   ....[23]....
        /*0b48*/ 	.word	0x00001b00
        /*0b4c*/ 	.word	0x000000ff
        /*0b50*/ 	.word	0x00032400
        /*0b54*/ 	.short	0x010a
        /*0b56*/ 	.byte	0x28
	.zero		1


	//   ....[24]....
        /*0b58*/ 	.word	0x00001bf0
        /*0b5c*/ 	.word	0x000000ff
        /*0b60*/ 	.word	0x00032430
        /*0b64*/ 	.short	0x010a
        /*0b66*/ 	.byte	0x06
	.zero		1


	//   ....[25]....
        /*0b68*/ 	.word	0x00001c30
        /*0b6c*/ 	.word	0x000000ff
        /*0b70*/ 	.word	0x00032430
        /*0b74*/ 	.short	0x010a
        /*0b76*/ 	.byte	0x06
	.zero		1


	//   ....[26]....
        /*0b78*/ 	.word	0x00001f30
        /*0b7c*/ 	.word	0x000000ff
        /*0b80*/ 	.word	0x00032410
        /*0b84*/ 	.short	0x010a
        /*0b86*/ 	.byte	0x28
	.zero		1


	//   ....[27]....
        /*0b88*/ 	.word	0x00001f70
        /*0b8c*/ 	.word	0x000000ff
        /*0b90*/ 	.word	0x00032450
        /*0b94*/ 	.short	0x010a
        /*0b96*/ 	.byte	0x06
	.zero		1


	//   ....[28]....
        /*0b98*/ 	.word	0x00001fb0
        /*0b9c*/ 	.word	0x000000ff
        /*0ba0*/ 	.word	0x00032450
        /*0ba4*/ 	.short	0x010a
        /*0ba6*/ 	.byte	0x06
	.zero		1


	//   ....[29]....
        /*0ba8*/ 	.word	0x00002d50
        /*0bac*/ 	.word	0x000000ff
        /*0bb0*/ 	.word	0x00000000
        /*0bb4*/ 	.short	0x0101
        /*0bb6*/ 	.byte	0x0a
	.zero		1


	//   ....[30]....
        /*0bb8*/ 	.word	0x000046a0
        /*0bbc*/ 	.word	0x000000ff
        /*0bc0*/ 	.word	0x00000000
        /*0bc4*/ 	.short	0x0101
        /*0bc6*/ 	.byte	0x06
	.zero		1


	//   ....[31]....
        /*0bc8*/ 	.word	0x00004840
        /*0bcc*/ 	.word	0x000000ff
        /*0bd0*/ 	.word	0x00032430
        /*0bd4*/ 	.short	0x010a
        /*0bd6*/ 	.byte	0x04
	.zero		1


	//   ....[32]....
        /*0bd8*/ 	.word	0x00004880
        /*0bdc*/ 	.word	0x000000ff
        /*0be0*/ 	.word	0x00032430
        /*0be4*/ 	.short	0x010a
        /*0be6*/ 	.byte	0x04
	.zero		1


	//   ....[33]....
        /*0be8*/ 	.word	0x00004aa0
        /*0bec*/ 	.word	0x000000ff
        /*0bf0*/ 	.word	0x00032450
        /*0bf4*/ 	.short	0x010a
        /*0bf6*/ 	.byte	0x04
	.zero		1


	//   ....[34]....
        /*0bf8*/ 	.word	0x00004ae0
        /*0bfc*/ 	.word	0x000000ff
        /*0c00*/ 	.word	0x00032450
        /*0c04*/ 	.short	0x010a
        /*0c06*/ 	.byte	0x04
	.zero		1


	//   ....[35]....
        /*0c08*/ 	.word	0x00005580
        /*0c0c*/ 	.word	0x000000ff
        /*0c10*/ 	.word	0x00000000
        /*0c14*/ 	.short	0x0101
        /*0c16*/ 	.byte	0x0a
	.zero		1


	//   ....[36]....
        /*0c18*/ 	.word	0x00007820
        /*0c1c*/ 	.word	0x000000ff
        /*0c20*/ 	.word	0x00000000
        /*0c24*/ 	.short	0x0101
        /*0c26*/ 	.byte	0x04
	.zero		1


	//   ....[37]....
        /*0c28*/ 	.word	0x00007950
        /*0c2c*/ 	.word	0x000000ff
        /*0c30*/ 	.word	0x00032430
        /*0c34*/ 	.short	0x010a
        /*0c36*/ 	.byte	0x04
	.zero		1


	//   ....[38]....
        /*0c38*/ 	.word	0x00007990
        /*0c3c*/ 	.word	0x000000ff
        /*0c40*/ 	.word	0x00032430
        /*0c44*/ 	.short	0x010a
        /*0c46*/ 	.byte	0x04
	.zero		1


	//   ....[39]....
        /*0c48*/ 	.word	0x00007bb0
        /*0c4c*/ 	.word	0x000000ff
        /*0c50*/ 	.word	0x00032450
        /*0c54*/ 	.short	0x010a
        /*0c56*/ 	.byte	0x04
	.zero		1


	//   ....[40]....
        /*0c58*/ 	.word	0x00007bf0
        /*0c5c*/ 	.word	0x000000ff
        /*0c60*/ 	.word	0x00032450
        /*0c64*/ 	.short	0x010a
        /*0c66*/ 	.byte	0x04
	.zero		1


	//   ....[41]....
        /*0c68*/ 	.word	0x000085e0
        /*0c6c*/ 	.word	0x000000ff
        /*0c70*/ 	.word	0x00000000
        /*0c74*/ 	.short	0x0101
        /*0c76*/ 	.byte	0x0a
	.zero		1


	//   ....[42]....
        /*0c78*/ 	.word	0x0000a1b0
        /*0c7c*/ 	.word	0x000000ff
        /*0c80*/ 	.word	0x00000000
        /*0c84*/ 	.short	0x0101
        /*0c86*/ 	.byte	0x04
	.zero		1


	//   ....[43]....
        /*0c88*/ 	.word	0x0000c6a0
        /*0c8c*/ 	.word	0x000000ff
        /*0c90*/ 	.word	0x00000000
        /*0c94*/ 	.short	0x0101
        /*0c96*/ 	.byte	0x07
	.zero		1


	//   ....[44]....
        /*0c98*/ 	.word	0x0000f7b0
        /*0c9c*/ 	.word	0x00000019
        /*0ca0*/ 	.word	0x00032440
        /*0ca4*/ 	.short	0x010a
        /*0ca6*/ 	.byte	0x3f
	.zero		1


	//   ....[45]....
        /*0ca8*/ 	.word	0x0000fe00
        /*0cac*/ 	.word	0x00000019
        /*0cb0*/ 	.word	0x00032430
        /*0cb4*/ 	.short	0x0107
        /*0cb6*/ 	.byte	0x3f
	.zero		1


	//   ....[46]....
        /*0cb8*/ 	.word	0x0000fed0
        /*0cbc*/ 	.word	0x00000019
        /*0cc0*/ 	.word	0x00032430
        /*0cc4*/ 	.short	0x0101
        /*0cc6*/ 	.byte	0x3f
	.zero		1


	//   ....[47]....
        /*0cc8*/ 	.word	0x00010a10
        /*0ccc*/ 	.word	0x00000016
        /*0cd0*/ 	.word	0x00032400
        /*0cd4*/ 	.short	0x0107
        /*0cd6*/ 	.byte	0x3f
	.zero		1


	//   ....[48]....
        /*0cd8*/ 	.word	0x00010aa0
        /*0cdc*/ 	.word	0x00000016
        /*0ce0*/ 	.word	0x00032400
        /*0ce4*/ 	.short	0x0101
        /*0ce6*/ 	.byte	0x3f
	.zero		1


	//   ....[49]....
        /*0ce8*/ 	.word	0x000115d0
        /*0cec*/ 	.word	0x00000016
        /*0cf0*/ 	.word	0x00032410
        /*0cf4*/ 	.short	0x0107
        /*0cf6*/ 	.byte	0x3f
	.zero		1


	//   ....[50]....
        /*0cf8*/ 	.word	0x000116d0
        /*0cfc*/ 	.word	0x00000016
        /*0d00*/ 	.word	0x00032410
        /*0d04*/ 	.short	0x0101
        /*0d06*/ 	.byte	0x3f
	.zero		1


	//   ....[51]....
        /*0d08*/ 	.word	0x000116f0
        /*0d0c*/ 	.word	0x00000016
        /*0d10*/ 	.word	0x00032420
        /*0d14*/ 	.short	0x010a
        /*0d16*/ 	.byte	0x3f
	.zero		1


	//   ....[52]....
        /*0d18*/ 	.word	0x00011770
        /*0d1c*/ 	.word	0x00000019
        /*0d20*/ 	.word	0x00032460
        /*0d24*/ 	.short	0x010a
        /*0d26*/ 	.byte	0x3f
	.zero		1


	//   ....[53]....
        /*0d28*/ 	.word	0x00011ef0
        /*0d2c*/ 	.word	0x00000019
        /*0d30*/ 	.word	0x00032450
        /*0d34*/ 	.short	0x0107
        /*0d36*/ 	.byte	0x3f
	.zero		1


	//   ....[54]....
        /*0d38*/ 	.word	0x00011fb0
        /*0d3c*/ 	.word	0x00000019
        /*0d40*/ 	.word	0x00032450
        /*0d44*/ 	.short	0x0101
        /*0d46*/ 	.byte	0x3f
	.zero		1


	//   ....[55]....
        /*0d48*/ 	.word	0x000122e0
        /*0d4c*/ 	.word	0x0000000a
        /*0d50*/ 	.word	0x00032440
        /*0d54*/ 	.short	0x010a
        /*0d56*/ 	.byte	0x3f
	.zero		1


	//   ....[56]....
        /*0d58*/ 	.word	0x000126b0
        /*0d5c*/ 	.word	0x0000000a
        /*0d60*/ 	.word	0x00032430
        /*0d64*/ 	.short	0x0107
        /*0d66*/ 	.byte	0x3f
	.zero		1


	//   ....[57]....
        /*0d68*/ 	.word	0x00012760
        /*0d6c*/ 	.word	0x0000000a
        /*0d70*/ 	.word	0x00032430
        /*0d74*/ 	.short	0x0101
        /*0d76*/ 	.byte	0x3f
	.zero		1


	//   ....[58]....
        /*0d78*/ 	.word	0x00012790
        /*0d7c*/ 	.word	0x0000000a
        /*0d80*/ 	.word	0x00032460
        /*0d84*/ 	.short	0x010a
        /*0d86*/ 	.byte	0x3f
	.zero		1


	//   ....[59]....
        /*0d88*/ 	.word	0x00012cb0
        /*0d8c*/ 	.word	0x0000000a
        /*0d90*/ 	.word	0x00032450
        /*0d94*/ 	.short	0x0107
        /*0d96*/ 	.byte	0x3f
	.zero		1


	//   ....[60]....
        /*0d98*/ 	.word	0x00012d60
        /*0d9c*/ 	.word	0x0000000a
        /*0da0*/ 	.word	0x00032450
        /*0da4*/ 	.short	0x0101
        /*0da6*/ 	.byte	0x3f
	.zero		1


	//   ....[61]....
        /*0da8*/ 	.word	0x00013bd0
        /*0dac*/ 	.word	0x00000005
        /*0db0*/ 	.word	0x00032420
        /*0db4*/ 	.short	0x010a
        /*0db6*/ 	.byte	0x3f
	.zero		1


	//   ....[62]....
        /*0db8*/ 	.word	0x00013d70
        /*0dbc*/ 	.word	0x00000003
        /*0dc0*/ 	.word	0x00032440
        /*0dc4*/ 	.short	0x010a
        /*0dc6*/ 	.byte	0x3f
	.zero		1


	//   ....[63]....
        /*0dc8*/ 	.word	0x00013e10
        /*0dcc*/ 	.word	0x00000005
        /*0dd0*/ 	.word	0x00032440
        /*0dd4*/ 	.short	0x010a
        /*0dd6*/ 	.byte	0x3f
	.zero		1


	//   ....[64]....
        /*0dd8*/ 	.word	0x00013e50
        /*0ddc*/ 	.word	0x00000003
        /*0de0*/ 	.word	0x00032460
        /*0de4*/ 	.short	0x010a
        /*0de6*/ 	.byte	0x3f
	.zero		1


	//   ....[65]....
        /*0de8*/ 	.word	0x00013e90
        /*0dec*/ 	.word	0x00000005
        /*0df0*/ 	.word	0x00032460
        /*0df4*/ 	.short	0x010a
        /*0df6*/ 	.byte	0x3f
	.zero		1


	//   ....[66]....
        /*0df8*/ 	.word	0x00013f00
        /*0dfc*/ 	.word	0x00000003
        /*0e00*/ 	.word	0x00032400
        /*0e04*/ 	.short	0x010a
        /*0e06*/ 	.byte	0x3f
	.zero		1


	//   ....[67]....
        /*0e08*/ 	.word	0x00013f60
        /*0e0c*/ 	.word	0x00000003
        /*0e10*/ 	.word	0x00032430
        /*0e14*/ 	.short	0x010a
        /*0e16*/ 	.byte	0x3f
	.zero		1


	//   ....[68]....
        /*0e18*/ 	.word	0x00013fc0
        /*0e1c*/ 	.word	0x00000003
        /*0e20*/ 	.word	0x00032410
        /*0e24*/ 	.short	0x010a
        /*0e26*/ 	.byte	0x3f
	.zero		1


	//   ....[69]....
        /*0e28*/ 	.word	0x00014020
        /*0e2c*/ 	.word	0x00000003
        /*0e30*/ 	.word	0x00032450
        /*0e34*/ 	.short	0x010a
        /*0e36*/ 	.byte	0x3f
	.zero		1


	//   ....[70]....
        /*0e38*/ 	.word	0x00014080
        /*0e3c*/ 	.word	0x00000099
        /*0e40*/ 	.word	0x00032430
        /*0e44*/ 	.short	0x010a
        /*0e46*/ 	.byte	0x3f
	.zero		1


	//   ....[71]....
        /*0e48*/ 	.word	0x000140e0
        /*0e4c*/ 	.word	0x000000cc
        /*0e50*/ 	.word	0x00032450
        /*0e54*/ 	.short	0x010a
        /*0e56*/ 	.byte	0x3f
	.zero		1


	//   ....[72]....
        /*0e58*/ 	.word	0x00014140
        /*0e5c*/ 	.word	0x00000099
        /*0e60*/ 	.word	0x00032430
        /*0e64*/ 	.short	0x010a
        /*0e66*/ 	.byte	0x3f
	.zero		1


	//   ....[73]....
        /*0e68*/ 	.word	0x000141a0
        /*0e6c*/ 	.word	0x000000cd
        /*0e70*/ 	.word	0x00032450
        /*0e74*/ 	.short	0x010a
        /*0e76*/ 	.byte	0x3f
	.zero		1


	//   ....[74]....
        /*0e78*/ 	.word	0x000142c0
        /*0e7c*/ 	.word	0x00000019
        /*0e80*/ 	.word	0x00032440
        /*0e84*/ 	.short	0x010a
        /*0e86*/ 	.byte	0x3f
	.zero		1


	//   ....[75]....
        /*0e88*/ 	.word	0x000160e0
        /*0e8c*/ 	.word	0x00000016
        /*0e90*/ 	.word	0x00032420
        /*0e94*/ 	.short	0x010a
        /*0e96*/ 	.byte	0x3f
	.zero		1


	//   ....[76]....
        /*0e98*/ 	.word	0x00016130
        /*0e9c*/ 	.word	0x00000019
        /*0ea0*/ 	.word	0x00032460
        /*0ea4*/ 	.short	0x010a
        /*0ea6*/ 	.byte	0x3f
	.zero		1


	//   ....[77]....
        /*0ea8*/ 	.word	0x00016a80
        /*0eac*/ 	.word	0x0000000a
        /*0eb0*/ 	.word	0x00032440
        /*0eb4*/ 	.short	0x010a
        /*0eb6*/ 	.byte	0x3f
	.zero		1


	//   ....[78]....
        /*0eb8*/ 	.word	0x00017150
        /*0ebc*/ 	.word	0x0000000a
        /*0ec0*/ 	.word	0x00032460
        /*0ec4*/ 	.short	0x010a
        /*0ec6*/ 	.byte	0x3f
	.zero		1


	//   ....[79]....
        /*0ec8*/ 	.word	0x00018200
        /*0ecc*/ 	.word	0x00000005
        /*0ed0*/ 	.word	0x00032420
        /*0ed4*/ 	.short	0x010a
        /*0ed6*/ 	.byte	0x3f
	.zero		1


	//   ....[80]....
        /*0ed8*/ 	.word	0x000183a0
        /*0edc*/ 	.word	0x00000003
        /*0ee0*/ 	.word	0x00032440
        /*0ee4*/ 	.short	0x010a
        /*0ee6*/ 	.byte	0x3f
	.zero		1


	//   ....[81]....
        /*0ee8*/ 	.word	0x000183f0
        /*0eec*/ 	.word	0x00000005
        /*0ef0*/ 	.word	0x00032440
        /*0ef4*/ 	.short	0x010a
        /*0ef6*/ 	.byte	0x3f
	.zero		1


	//   ....[82]....
        /*0ef8*/ 	.word	0x00018440
        /*0efc*/ 	.word	0x00000003
        /*0f00*/ 	.word	0x00032460
        /*0f04*/ 	.short	0x010a
        /*0f06*/ 	.byte	0x3f
	.zero		1


	//----- nvinfo : EIATTR_NUM_MBARRIERS
	.align		4
.L_1598:
        /*0f08*/ 	.byte	0x03, 0x38
        /*0f0a*/ 	.short	0x0017


	//----- nvinfo : EIATTR_EXIT_INSTR_OFFSETS
	.align		4
        /*0f0c*/ 	.byte	0x04, 0x1c
        /*0f0e*/ 	.short	(.L_1600 - .L_1599)


	//   ....[0]....
.L_1599:
        /*0f10*/ 	.word	0x000009f0


	//   ....[1]....
        /*0f14*/ 	.word	0x0000db20


	//   ....[2]....
        /*0f18*/ 	.word	0x00013ee0


	//----- nvinfo : EIATTR_MAX_THREADS
	.align		4
.L_1600:
        /*0f1c*/ 	.byte	0x04, 0x05
        /*0f1e*/ 	.short	(.L_1602 - .L_1601)
.L_1601:
        /*0f20*/ 	.word	0x00000180
        /*0f24*/ 	.word	0x00000001
        /*0f28*/ 	.word	0x00000001


	//----- nvinfo : EIATTR_CRS_STACK_SIZE
	.align		4
.L_1602:
        /*0f2c*/ 	.byte	0x04, 0x1e
        /*0f2e*/ 	.short	(.L_1604 - .L_1603)
.L_1603:
        /*0f30*/ 	.word	0x00000000


	//----- nvinfo : EIATTR_CBANK_PARAM_SIZE
	.align		4
.L_1604:
        /*0f34*/ 	.byte	0x03, 0x19
        /*0f36*/ 	.short	0x0bf0


	//----- nvinfo : EIATTR_PARAM_CBANK
	.align		4
        /*0f38*/ 	.byte	0x04, 0x0a
        /*0f3a*/ 	.short	(.L_1606 - .L_1605)
	.align		4
.L_1605:
        /*0f3c*/ 	.word	index@(.nv.constant0._ZN7cutlass13device_kernelIN5flash11enable_sm90INS1_16FlashAttnFwdSm90INS1_25CollectiveMainloopFwdSm90ILi2EN4cute5tupleIJNS5_1CILi1EEES8_S8_EEENS6_IJNS7_ILi128EEENS7_ILi96EEENS7_ILi64EEEEEELi256ENS_6half_tEfNS_4arch4Sm90ELb1ELb0ELb1ELb1ELb1ELb0ELb1ELb1ELb0ELb1ELb0ELb0EEENS1_21CollectiveEpilogueFwdINS6_IJSA_NS7_ILi256EEESB_EEES9_SE_SG_Li256ELb1ELb1ELb0ELb0EEENS1_36VarlenDynamicPersistentTileSchedulerILi128ELi96ELi256ELi128ELb0ELb1ELb1ELb1ELb1ELb1EEEEEEEEEvNT_6ParamsE)
        /*0f40*/ 	.short	0x0210
        /*0f42*/ 	.short	0x0bf0


	//----- nvinfo : EIATTR_SW_WAR
	.align		4
.L_1606:
        /*0f44*/ 	.byte	0x04, 0x36
        /*0f46*/ 	.short	(.L_1608 - .L_1607)
.L_1607:
        /*0f48*/ 	.word	0x00000008
.L_1608:


//--------------------- .nv.info._ZN7cutlass13device_kernelIN5flash11enable_sm90INS1_16FlashAttnFwdSm90INS1_25CollectiveMainloopFwdSm90ILi2EN4cute5tupleIJNS5_1CILi1EEES8_S8_EEENS6_IJNS7_ILi128EEENS7_ILi96EEENS7_ILi64EEEEEELi256ENS_6half_tEfNS_4arch4Sm90ELb1ELb0ELb1ELb1ELb1ELb1ELb1ELb1ELb0ELb1ELb0ELb0EEENS1_21CollectiveEpilogueFwdINS6_IJSA_NS7_ILi256EEESB_EEES9_SE_SG_Li256ELb1ELb1ELb0ELb0EEENS1_36VarlenDynamicPersistentTileSchedulerILi128ELi96ELi256ELi128ELb0ELb1ELb1ELb1ELb1ELb1EEEEEEEEEvNT_6ParamsE --------------------------
	.section	.nv.info._ZN7cutlass13device_kernelIN5flash11enable_sm90INS1_16FlashAttnFwdSm90INS1_25CollectiveMainloopFwdSm90ILi2EN4cute5tupleIJNS5_1CILi1EEES8_S8_EEENS6_IJNS7_ILi128EEENS7_ILi96EEENS7_ILi64EEEEEELi256ENS_6half_tEfNS_4arch4Sm90ELb1ELb0ELb1ELb1ELb1ELb1ELb1ELb1ELb0ELb1ELb0ELb0EEENS1_21CollectiveEpilogueFwdINS6_IJSA_NS7_ILi256EEESB_EEES9_SE_SG_Li256ELb1ELb1ELb0ELb0EEENS1_36VarlenDynamicPersistentTileSchedulerILi128ELi96ELi256ELi128ELb0ELb1ELb1ELb1ELb1ELb1EEEEEEEEEvNT_6ParamsE,"",@"SHT_CUDA_INFO"
	.sectionflags	@""
	.align	4


	//----- nvinfo : EIATTR_CUDA_API_VERSION
	.align		4
        /*0000*/ 	.byte	0x04, 0x37
        /*0002*/ 	.short	(.L_1610 - .L_1609)
.L_1609:
        /*0004*/ 	.word	0x00000082


	//----- nvinfo : EIATTR_KPARAM_INFO
	.align		4
.L_1610:
        /*0008*/ 	.byte	0x04, 0x17
        /*000a*/ 	.short	(.L_1612 - .L_1611)
.L_1611:
        /*000c*/ 	.word	0x00000000
        /*0010*/ 	.short	0x0000
        /*0012*/ 	.short	0x0070
        /*0014*/ 	.byte	0x00, 0xf0, 0x01, 0x2e


	//----- nvinfo : EIATTR_SPARSE_MMA_MASK
	.align		4
.L_1612:
        /*0018*/ 	.byte	0x03, 0x50
        /*001a*/ 	.short	0x0000


	//----- nvinfo : EIATTR_MAXREG_COUNT
	.align		4
        /*001c*/ 	.byte	0x03, 0x1b
        /*001e*/ 	.short	0x00a8


	//----- nvinfo : EIATTR_NUM_BARRIERS
	.align		4
        /*0020*/ 	.byte	0x02, 0x4c
        /*0022*/ 	.byte	0x10
	.zero		1


	//----- nvinfo : EIATTR_EXTERNS
	.align		4
        /*0024*/ 	.byte	0x04, 0x0f
        /*0026*/ 	.short	(.L_1614 - .L_1613)


	//   ....[0]....
	.align		4
.L_1613:
        /*0028*/ 	.word	index@(__assertfail)


	//----- nvinfo : EIATTR_ANNOTATIONS
	.align		4
.L_1614:
        /*002c*/ 	.byte	0x04, 0x55
        /*002e*/ 	.short	(.L_1616 - .L_1615)


	//   ....[0]....
.L_1615:
        /* <DEDUP_REMOVED lines=98> */


	//----- nvinfo : EIATTR_MERCURY_ISA_VERSION
	.align		4
.L_1616:
        /*0638*/ 	.byte	0x03, 0x5f
        /*063a*/ 	.short	0x0101


	//----- nvinfo : EIATTR_UNUSED_LOAD_BYTE_OFFSET
	.align		4
        /*063c*/ 	.byte	0x04, 0x44
        /*063e*/ 	.short	(.L_1618 - .L_1617)


	//   ....[0]....
.L_1617:
        /*0640*/ 	.word	0x00000a90
        /*0644*/ 	.word	0x0000fff0


	//   ....[1]....
        /*0648*/ 	.word	0x00013bf0
        /*064c*/ 	.word	0x0000fff0


	//----- nvinfo : EIATTR_INT_WARP_WIDE_INSTR_OFFSETS
	.align		4
.L_1618:
        /*0650*/ 	.byte	0x04, 0x31
        /*0652*/ 	.short	(.L_1620 - .L_1619)


	//   ....[0]....
.L_1619:
        /*0654*/ 	.word	0x00000130


	//   ....[1]....
        /*0658*/ 	.word	0x00000170


	//   ....[2]....
        /*065c*/ 	.word	0x000001e0


	//   ....[3]....
        /*0660*/ 	.word	0x000001f0


	//   ....[4]....
        /*0664*/ 	.word	0x000193d0


	//   ....[5]....
        /*0668*/ 	.word	0x00019460


	//   ....[6]....
        /*066c*/ 	.word	0x0001d470


	//   ....[7]....
        /*0670*/ 	.word	0x0001d500


	//----- nvinfo : EIATTR_COOP_GROUP_MASK_REGIDS
	.align		4
.L_1620:
        /*0674*/ 	.byte	0x04, 0x29
        /*0676*/ 	.short	(.L_1622 - .L_1621)


	//   ....[0]....
.L_1621:
        /*0678*/ 	.word	0xffffffff


	//   ....[1]....
        /*067c*/ 	.word	0xffffffff


	//   ....[2]....
        /*0680*/ 	.word	0xffffffff


	//   ....[3]....
        /*0684*/ 	.word	0xffffffff


	//   ....[4]....
        /*0688*/ 	.word	0xffffffff


	//   ....[5]....
        /*068c*/ 	.word	0xffffffff


	//   ....[6]....
        /*0690*/ 	.word	0xffffffff


	//   ....[7]....
        /*0694*/ 	.word	0xffffffff


	//   ....[8]....
        /*0698*/ 	.word	0xffffffff


	//   ....[9]....
        /*069c*/ 	.word	0xffffffff


	//   ....[10]....
        /*06a0*/ 	.word	0xffffffff


	//   ....[11]....
        /*06a4*/ 	.word	0xffffffff


	//   ....[12]....
        /*06a8*/ 	.word	0xffffffff


	//   ....[13]....
        /*06ac*/ 	.word	0xffffffff


	//   ....[14]....
        /*06b0*/ 	.word	0xffffffff


	//   ....[15]....
        /*06b4*/ 	.word	0xffffffff


	//   ....[16]....
        /*06b8*/ 	.word	0xffffffff


	//   ....[17]....
        /*06bc*/ 	.word	0xffffffff


	//   ....[18]....
        /*06c0*/ 	.word	0xffffffff


	//   ....[19]....
        /*06c4*/ 	.word	0xffffffff


	//   ....[20]....
        /*06c8*/ 	.word	0xffffffff


	//   ....[21]....
        /*06cc*/ 	.word	0xffffffff


	//   ....[22]....
        /*06d0*/ 	.word	0xffffffff


	//   ....[23]....
        /*06d4*/ 	.word	0xffffffff


	//   ....[24]....
        /*06d8*/ 	.word	0xffffffff


	//   ....[25]....
        /*06dc*/ 	.word	0xffffffff


	//   ....[26]....
        /*06e0*/ 	.word	0xffffffff


	//   ....[27]....
        /*06e4*/ 	.word	0xffffffff


	//   ....[28]....
        /*06e8*/ 	.word	0xffffffff


	//   ....[29]....
        /*06ec*/ 	.word	0xffffffff


	//   ....[30]....
        /*06f0*/ 	.word	0xffffffff


	//   ....[31]....
        /*06f4*/ 	.word	0xffffffff


	//   ....[32]....
        /*06f8*/ 	.word	0xffffffff


	//   ....[33]....
        /*06fc*/ 	.word	0xffffffff


	//   ....[34]....
        /*0700*/ 	.word	0xffffffff


	//   ....[35]....
        /*0704*/ 	.word	0xffffffff


	//   ....[36]....
        /*0708*/ 	.word	0xffffffff


	//   ....[37]....
        /*070c*/ 	.word	0xffffffff


	//   ....[38]....
        /*0710*/ 	.word	0xffffffff


	//   ....[39]....
        /*0714*/ 	.word	0xffffffff


	//   ....[40]....
        /*0718*/ 	.word	0xffffffff


	//   ....[41]....
        /*071c*/ 	.word	0xffffffff


	//   ....[42]....
        /*0720*/ 	.word	0xffffffff


	//   ....[43]....
        /*0724*/ 	.word	0xffffffff


	//   ....[44]....
        /*0728*/ 	.word	0xffffffff


	//   ....[45]....
        /*072c*/ 	.word	0xffffffff


	//   ....[46]....
        /*0730*/ 	.word	0xffffffff


	//   ....[47]....
        /*0734*/ 	.word	0xffffffff


	//   ....[48]....
        /*0738*/ 	.word	0xffffffff


	//   ....[49]....
        /*073c*/ 	.word	0xffffffff


	//   ....[50]....
        /*0740*/ 	.word	0xffffffff


	//   ....[51]....
        /*0744*/ 	.word	0xffffffff


	//   ....[52]....
        /*0748*/ 	.word	0xffffffff


	//   ....[53]....
        /*074c*/ 	.word	0xffffffff


	//   ....[54]....
        /*0750*/ 	.word	0xffffffff


	//   ....[55]....
        /*0754*/ 	.word	0xffffffff


	//   ....[56]....
        /*0758*/ 	.word	0xffffffff


	//   ....[57]....
        /*075c*/ 	.word	0xffffffff


	//   ....[58]....
        /*0760*/ 	.word	0xffffffff


	//   ....[59]....
        /*0764*/ 	.word	0xffffffff


	//   ....[60]....
        /*0768*/ 	.word	0xffffffff


	//   ....[61]....
        /*076c*/ 	.word	0xffffffff


	//   ....[62]....
        /*0770*/ 	.word	0xffffffff


	//   ....[63]....
        /*0774*/ 	.word	0xffffffff


	//   ....[64]....
        /*0778*/ 	.word	0xffffffff


	//   ....[65]....
        /*077c*/ 	.word	0xffffffff


	//   ....[66]....
        /*0780*/ 	.word	0xffffffff


	//   ....[67]....
        /*0784*/ 	.word	0xffffffff


	//   ....[68]....
        /*0788*/ 	.word	0xffffffff


	//   ....[69]....
        /*078c*/ 	.word	0xffffffff


	//   ....[70]....
        /*0790*/ 	.word	0xffffffff


	//   ....[71]....
        /*0794*/ 	.word	0xffffffff


	//   ....[72]....
        /*0798*/ 	.word	0xffffffff


	//   ....[73]....
        /*079c*/ 	.word	0xffffffff


	//   ....[74]....
        /*07a0*/ 	.word	0xffffffff


	//   ....[75]....
        /*07a4*/ 	.word	0xffffffff


	//   ....[76]....
        /*07a8*/ 	.word	0xffffffff


	//   ....[77]....
        /*07ac*/ 	.word	0xffffffff


	//   ....[78]....
        /*07b0*/ 	.word	0xffffffff


	//   ....[79]....
        /*07b4*/ 	.word	0xffffffff


	//   ....[80]....
        /*07b8*/ 	.word	0xffffffff


	//   ....[81]....
        /*07bc*/ 	.word	0xffffffff


	//   ....[82]....
        /*07c0*/ 	.word	0xffffffff


	//   ....[83]....
        /*07c4*/ 	.word	0xffffffff


	//   ....[84]....
        /*07c8*/ 	.word	0xffffffff


	//   ....[85]....
        /*07cc*/ 	.word	0xffffffff


	//   ....[86]....
        /*07d0*/ 	.word	0xffffffff


	//   ....[87]....
        /*07d4*/ 	.word	0xffffffff


	//   ....[88]....
        /*07d8*/ 	.word	0xffffffff


	//   ....[89]....
        /*07dc*/ 	.word	0xffffffff


	//   ....[90]....
        /*07e0*/ 	.word	0xffffffff


	//   ....[91]....
        /*07e4*/ 	.word	0xffffffff


	//   ....[92]....
        /*07e8*/ 	.word	0xffffffff


	//   ....[93]....
        /*07ec*/ 	.word	0xffffffff


	//   ....[94]....
        /*07f0*/ 	.word	0xffffffff


	//   ....[95]....
        /*07f4*/ 	.word	0xffffffff


	//   ....[96]....
        /*07f8*/ 	.word	0xffffffff


	//   ....[97]....
        /*07fc*/ 	.word	0xffffffff


	//   ....[98]....
        /*0800*/ 	.word	0xffffffff


	//   ....[99]....
        /*0804*/ 	.word	0xffffffff


	//   ....[100]....
        /*0808*/ 	.word	0xffffffff


	//   ....[101]....
        /*080c*/ 	.word	0xffffffff


	//   ....[102]....
        /*0810*/ 	.word	0xffffffff


	//   ....[103]....
        /*0814*/ 	.word	0xffffffff


	//   ....[104]....
        /*0818*/ 	.word	0xffffffff


	//   ....[105]....
        /*081c*/ 	.word	0xffffffff


	//   ....[106]....
        /*0820*/ 	.word	0xffffffff


	//   ....[107]....
        /*0824*/ 	.word	0xffffffff


	//   ....[108]....
        /*0828*/ 	.word	0xffffffff


	//   ....[109]....
        /*082c*/ 	.word	0xffffffff


	//   ....[110]....
        /*0830*/ 	.word	0xffffffff


	//   ....[111]....
        /*0834*/ 	.word	0xffffffff


	//   ....[112]....
        /*0838*/ 	.word	0xffffffff


	//   ....[113]....
        /*083c*/ 	.word	0xffffffff


	//   ....[114]....
        /*0840*/ 	.word	0xffffffff


	//   ....[115]....
        /*0844*/ 	.word	0xffffffff


	//   ....[116]....
        /*0848*/ 	.word	0xffffffff


	//   ....[117]....
        /*084c*/ 	.word	0xffffffff


	//   ....[118]....
        /*0850*/ 	.word	0xffffffff


	//   ....[119]....
        /*0854*/ 	.word	0xffffffff


	//   ....[120]....
        /*0858*/ 	.word	0xffffffff


	//   ....[121]....
        /*085c*/ 	.word	0xffffffff


	//   ....[122]....
        /*0860*/ 	.word	0xffffffff


	//   ....[123]....
        /*0864*/ 	.word	0xffffffff


	//   ....[124]....
        /*0868*/ 	.word	0xffffffff


	//   ....[125]....
        /*086c*/ 	.word	0xffffffff


	//   ....[126]....
        /*0870*/ 	.word	0xffffffff


	//   ....[127]....
        /*0874*/ 	.word	0xffffffff


	//   ....[128]....
        /*0878*/ 	.word	0xffffffff


	//   ....[129]....
        /*087c*/ 	.word	0xffffffff


	//   ....[130]....
        /*0880*/ 	.word	0xffffffff


	//   ....[131]....
        /*0884*/ 	.word	0xffffffff


	//   ....[132]....
        /*0888*/ 	.word	0xffffffff


	//   ....[133]....
        /*088c*/ 	.word	0xffffffff


	//   ....[134]....
        /*0890*/ 	.word	0xffffffff


	//   ....[135]....
        /*0894*/ 	.word	0xffffffff


	//   ....[136]....
        /*0898*/ 	.word	0xffffffff


	//   ....[137]....
        /*089c*/ 	.word	0xffffffff


	//   ....[138]....
        /*08a0*/ 	.word	0xffffffff


	//   ....[139]....
        /*08a4*/ 	.word	0xffffffff


	//   ....[140]....
        /*08a8*/ 	.word	0xffffffff


	//   ....[141]....
        /*08ac*/ 	.word	0xffffffff


	//   ....[142]....
        /*08b0*/ 	.word	0xffffffff


	//   ....[143]....
        /*08b4*/ 	.word	0xffffffff


	//   ....[144]....
        /*08b8*/ 	.word	0xffffffff


	//   ....[145]....
        /*08bc*/ 	.word	0xffffffff


	//   ....[146]....
        /*08c0*/ 	.word	0xffffffff


	//   ....[147]....
        /*08c4*/ 	.word	0xffffffff


	//   ....[148]....
        /*08c8*/ 	.word	0xffffffff


	//   ....[149]....
        /*08cc*/ 	.word	0xffffffff


	//   ....[150]....
        /*08d0*/ 	.word	0xffffffff


	//   ....[151]....
        /*08d4*/ 	.word	0xffffffff


	//   ....[152]....
        /*08d8*/ 	.word	0xffffffff


	//   ....[153]....
        /*08dc*/ 	.word	0xffffffff


	//   ....[154]....
        /*08e0*/ 	.word	0xffffffff


	//   ....[155]....
        /*08e4*/ 	.word	0xffffffff


	//   ....[156]....
        /*08e8*/ 	.word	0xffffffff


	//   ....[157]....
        /*08ec*/ 	.word	0xffffffff


	//   ....[158]....
        /*08f0*/ 	.word	0xffffffff


	//   ....[159]....
        /*08f4*/ 	.word	0xffffffff


	//   ....[160]....
        /*08f8*/ 	.word	0xffffffff


	//   ....[161]....
        /*08fc*/ 	.word	0xffffffff


	//   ....[162]....
        /*0900*/ 	.word	0xffffffff


	//   ....[163]....
        /*0904*/ 	.word	0xffffffff


	//   ....[164]....
        /*0908*/ 	.word	0xffffffff


	//   ....[165]....
        /*090c*/ 	.word	0xffffffff


	//   ....[166]....
        /*0910*/ 	.word	0xffffffff


	//   ....[167]....
        /*0914*/ 	.word	0xffffffff


	//   ....[168]....
        /*0918*/ 	.word	0xffffffff


	//   ....[169]....
        /*091c*/ 	.word	0xffffffff


	//   ....[170]....
        /*0920*/ 	.word	0xffffffff


	//   ....[171]....
        /*0924*/ 	.word	0xffffffff


	//   ....[172]....
        /*0928*/ 	.word	0xffffffff


	//   ....[173]....
        /*092c*/ 	.word	0xffffffff


	//   ....[174]....
        /*0930*/ 	.word	0xffffffff


	//   ....[175]....
        /*0934*/ 	.word	0xffffffff


	//   ....[176]....
        /*0938*/ 	.word	0xffffffff


	//   ....[177]....
        /*093c*/ 	.word	0xffffffff


	//   ....[178]....
        /*0940*/ 	.word	0xffffffff


	//   ....[179]....
        /*0944*/ 	.word	0xffffffff


	//   ....[180]....
        /*0948*/ 	.word	0xffffffff


	//   ....[181]....
        /*094c*/ 	.word	0xffffffff


	//   ....[182]....
        /*0950*/ 	.word	0xffffffff


	//   ....[183]....
        /*0954*/ 	.word	0xffffffff


	//   ....[184]....
        /*0958*/ 	.word	0xffffffff


	//   ....[185]....
        /*095c*/ 	.word	0xffffffff


	//   ....[186]....
        /*0960*/ 	.word	0xffffffff


	//   ....[187]....
        /*0964*/ 	.word	0xffffffff


	//   ....[188]....
        /*0968*/ 	.word	0xffffffff


	//   ....[189]....
        /*096c*/ 	.word	0xffffffff


	//   ....[190]....
        /*0970*/ 	.word	0xffffffff


	//   ....[191]....
        /*0974*/ 	.word	0xffffffff


	//   ....[192]....
        /*0978*/ 	.word	0xffffffff


	//   ....[193]....
        /*097c*/ 	.word	0xffffffff


	//   ....[194]....
        /*0980*/ 	.word	0xffffffff


	//   ....[195]....
        /*0984*/ 	.word	0x0500000f


	//   ....[196]....
        /*0988*/ 	.word	0x0500000f


	//   ....[197]....
        /*098c*/ 	.word	0x0500000f


	//   ....[198]....
        /*0990*/ 	.word	0x0500000f


	//   ....[199]....
        /*0994*/ 	.word	0x0500000f


	//   ....[200]....
        /*0998*/ 	.word	0x0500000f


	//   ....[201]....
        /*099c*/ 	.word	0x0500000f


	//   ....[202]....
        /*09a0*/ 	.word	0x0500000f


	//   ....[203]....
        /*09a4*/ 	.word	0x0500000f


	//   ....[204]....
        /*09a8*/ 	.word	0x0500000f


	//   ....[205]....
        /*09ac*/ 	.word	0x0500000f


	//   ....[206]....
        /*09b0*/ 	.word	0x0500000f


	//   ....[207]....
        /*09b4*/ 	.word	0x0500000f


	//   ....[208]....
        /*09b8*/ 	.word	0x0500000f


	//   ....[209]....
        /*09bc*/ 	.word	0x0500000f


	//   ....[210]....
        /*09c0*/ 	.word	0x0500000f


	//   ....[211]....
        /*09c4*/ 	.word	0x0500000f


	//   ....[212]....
        /*09c8*/ 	.word	0x0500000f


	//   ....[213]....
        /*09cc*/ 	.word	0x0500000f


	//   ....[214]....
        /*09d0*/ 	.word	0x0500000f


	//   ....[215]....
        /*09d4*/ 	.word	0x0500000f


	//   ....[216]....
        /*09d8*/ 	.word	0x0500000f


	//   ....[217]....
        /*09dc*/ 	.word	0x0500000f


	//   ....[218]....
        /*09e0*/ 	.word	0x0500000f


	//   ....[219]....
        /*09e4*/ 	.word	0x0500000f


	//   ....[220]....
        /*09e8*/ 	.word	0x0500000f


	//   ....[221]....
        /*09ec*/ 	.word	0x0500000f


	//   ....[222]....
        /*09f0*/ 	.word	0x0500000f


	//   ....[223]....
        /*09f4*/ 	.word	0x0500000f


	//   ....[224]....
        /*09f8*/ 	.word	0x0500000f


	//   ....[225]....
        /*09fc*/ 	.word	0x0500000f


	//   ....[226]....
        /*0a00*/ 	.word	0x0500000f


	//   ....[227]....
        /*0a04*/ 	.word	0x0500000f


	//   ....[228]....
        /*0a08*/ 	.word	0x0500000f


	//   ....[229]....
        /*0a0c*/ 	.word	0x0500000f


	//   ....[230]....
        /*0a10*/ 	.word	0x0500000f


	//   ....[231]....
        /*0a14*/ 	.word	0x0500000f


	//   ....[232]....
        /*0a18*/ 	.word	0x0500000f


	//   ....[233]....
        /*0a1c*/ 	.word	0x0500000f


	//   ....[234]....
        /*0a20*/ 	.word	0x0500000f


	//   ....[235]....
        /*0a24*/ 	.word	0x0500000f


	//   ....[236]....
        /*0a28*/ 	.word	0x0500000f


	//   ....[237]....
        /*0a2c*/ 	.word	0x0500000f


	//   ....[238]....
        /*0a30*/ 	.word	0x0500000f


	//   ....[239]....
        /*0a34*/ 	.word	0x0500000f


	//   ....[240]....
        /*0a38*/ 	.word	0x0500000f


	//   ....[241]....
        /*0a3c*/ 	.word	0x0500000f


	//   ....[242]....
        /*0a40*/ 	.word	0x0500000f


	//   ....[243]....
        /*0a44*/ 	.word	0x0500000f


	//   ....[244]....
        /*0a48*/ 	.word	0x0500000f


	//   ....[245]....
        /*0a4c*/ 	.word	0x0500000f


	//   ....[246]....
        /*0a50*/ 	.word	0x0500000f


	//   ....[247]....
        /*0a54*/ 	.word	0x0500000f


	//   ....[248]....
        /*0a58*/ 	.word	0x0500000f


	//   ....[249]....
        /*0a5c*/ 	.word	0x0500000f


	//   ....[250]....
        /*0a60*/ 	.word	0x0500000f


	//   ....[251]....
        /*0a64*/ 	.word	0x0500000f


	//   ....[252]....
        /*0a68*/ 	.word	0x0500000f


	//   ....[253]....
        /*0a6c*/ 	.word	0x0500000f


	//   ....[254]....
        /*0a70*/ 	.word	0x0500000f


	//   ....[255]....
        /*0a74*/ 	.word	0x0500000f


	//   ....[0]....
        /*0a78*/ 	.word	0x0500000f


	//   ....[1]....
        /*0a7c*/ 	.word	0x0500000f


	//   ....[2]....
        /*0a80*/ 	.word	0x0500000f


	//   ....[3]....
        /*0a84*/ 	.word	0x0500000f


	//   ....[4]....
        /*0a88*/ 	.word	0x0500000f


	//   ....[5]....
        /*0a8c*/ 	.word	0x0500000f


	//   ....[6]....
        /*0a90*/ 	.word	0x0500000f


	//   ....[7]....
        /*0a94*/ 	.word	0x0500000f


	//   ....[8]....
        /*0a98*/ 	.word	0x0500000f


	//   ....[9]....
        /*0a9c*/ 	.word	0x0500000f


	//   ....[10]....
        /*0aa0*/ 	.word	0x0500000f


	//   ....[11]....
        /*0aa4*/ 	.word	0x0500000f


	//   ....[12]....
        /*0aa8*/ 	.word	0x0500000f


	//   ....[13]....
        /*0aac*/ 	.word	0x0500000f


	//   ....[14]....
        /*0ab0*/ 	.word	0x0500000f


	//   ....[15]....
        /*0ab4*/ 	.word	0x0500000f


	//   ....[16]....
        /*0ab8*/ 	.word	0x0500000f


	//   ....[17]....
        /*0abc*/ 	.word	0x0500000f


	//   ....[18]....
        /*0ac0*/ 	.word	0x0500000f


	//   ....[19]....
        /*0ac4*/ 	.word	0x0500000f


	//   ....[20]....
        /*0ac8*/ 	.word	0x0500000f


	//   ....[21]....
        /*0acc*/ 	.word	0x0500000f


	//   ....[22]....
        /*0ad0*/ 	.word	0x0500000f


	//   ....[23]....
        /*0ad4*/ 	.word	0x0500000f


	//   ....[24]....
        /*0ad8*/ 	.word	0x0500000f


	//   ....[25]....
        /*0adc*/ 	.word	0x0500000f


	//   ....[26]....
        /*0ae0*/ 	.word	0x0500000f


	//   ....[27]....
        /*0ae4*/ 	.word	0x0500000f


	//   ....[28]....
        /*0ae8*/ 	.word	0x0500000f


	//   ....[29]....
        /*0aec*/ 	.word	0x0500000f


	//   ....[30]....
        /*0af0*/ 	.word	0x0500000f


	//   ....[31]....
        /*0af4*/ 	.word	0x0500000f


	//   ....[32]....
        /*0af8*/ 	.word	0x0500000f


	//   ....[33]....
        /*0afc*/ 	.word	0x0500000f


	//   ....[34]....
        /*0b00*/ 	.word	0x0500000f


	//   ....[35]....
        /*0b04*/ 	.word	0x0500000f


	//   ....[36]....
        /*0b08*/ 	.word	0x0500000f


	//   ....[37]....
        /*0b0c*/ 	.word	0x0500000f


	//   ....[38]....
        /*0b10*/ 	.word	0x0500000f


	//   ....[39]....
        /*0b14*/ 	.word	0x0500000f


	//   ....[40]....
        /*0b18*/ 	.word	0x0500000f


	//   ....[41]....
        /*0b1c*/ 	.word	0x0500000f


	//   ....[42]....
        /*0b20*/ 	.word	0x0500000f


	//   ....[43]....
        /*0b24*/ 	.word	0x0500000f


	//   ....[44]....
        /*0b28*/ 	.word	0x0500000f


	//   ....[45]....
        /*0b2c*/ 	.word	0x0500000f


	//   ....[46]....
        /*0b30*/ 	.word	0x0500000f


	//   ....[47]....
        /*0b34*/ 	.word	0x0500000f


	//   ....[48]....
        /*0b38*/ 	.word	0x0500000f


	//   ....[49]....
        /*0b3c*/ 	.word	0x0500000f


	//   ....[50]....
        /*0b40*/ 	.word	0x0500000f


	//   ....[51]....
        /*0b44*/ 	.word	0x0500000f


	//   ....[52]....
        /*0b48*/ 	.word	0x0500000f


	//   ....[53]....
        /*0b4c*/ 	.word	0x0500000f


	//   ....[54]....
        /*0b50*/ 	.word	0x0500000f


	//   ....[55]....
        /*0b54*/ 	.word	0x0500000f


	//   ....[56]....
        /*0b58*/ 	.word	0x0500000f


	//   ....[57]....
        /*0b5c*/ 	.word	0x0500000f


	//   ....[58]....
        /*0b60*/ 	.word	0x0500000f


	//   ....[59]....
        /*0b64*/ 	.word	0x0500000f


	//   ....[60]....
        /*0b68*/ 	.word	0x0500000f


	//   ....[61]....
        /*0b6c*/ 	.word	0x0500000f


	//   ....[62]....
        /*0b70*/ 	.word	0x0500000f


	//   ....[63]....
        /*0b74*/ 	.word	0x0500000f


	//   ....[64]....
        /*0b78*/ 	.word	0x0500000f


	//   ....[65]....
        /*0b7c*/ 	.word	0x0500000f


	//   ....[66]....
        /*0b80*/ 	.word	0x0500000f


	//   ....[67]....
        /*0b84*/ 	.word	0x0500000f


	//   ....[68]....
        /*0b88*/ 	.word	0x0500000f


	//   ....[69]....
        /*0b8c*/ 	.word	0x0500000f


	//   ....[70]....
        /*0b90*/ 	.word	0x0500000f


	//   ....[71]....
        /*0b94*/ 	.word	0x0500000f


	//   ....[72]....
        /*0b98*/ 	.word	0x0500000f


	//   ....[73]....
        /*0b9c*/ 	.word	0x0500000f


	//   ....[74]....
        /*0ba0*/ 	.word	0x0500000f


	//   ....[75]....
        /*0ba4*/ 	.word	0x0500000f


	//----- nvinfo : EIATTR_COOP_GROUP_INSTR_OFFSETS
	.align		4
.L_1622:
        /*0ba8*/ 	.byte	0x04, 0x28
        /*0baa*/ 	.short	(.L_1624 - .L_1623)


	//   ....[0]....
.L_1623:
        /*0bac*/ 	.word	0x00000070


	//   ....[1]....
        /*0bb0*/ 	.word	0x00000140


	//   ....[2]....
        /*0bb4*/ 	.word	0x00000190


	//   ....[3]....
        /*0bb8*/ 	.word	0x000003e0


	//   ....[4]....
        /*0bbc*/ 	.word	0x00000540


	//   ....[5]....
        /*0bc0*/ 	.word	0x00000660


	//   ....[6]....
        /*0bc4*/ 	.word	0x000007c0


	//   ....[7]....
        /*0bc8*/ 	.word	0x00002d80


	//   ....[8]....
        /*0bcc*/ 	.word	0x00002d90


	//   ....[9]....
        /*0bd0*/ 	.word	0x00003460


	//   ....[10]....
        /*0bd4*/ 	.word	0x00003470


	//   ....[11]....
        /*0bd8*/ 	.word	0x00004030


	//   ....[12]....
        /*0bdc*/ 	.word	0x00004040


	//   ....[13]....
        /*0be0*/ 	.word	0x000047f0


	//   ....[14]....
        /*0be4*/ 	.word	0x00004800


	//   ....[15]....
        /*0be8*/ 	.word	0x000051f0


	//   ....[16]....
        /*0bec*/ 	.word	0x00005200


	//   ....[17]....
        /*0bf0*/ 	.word	0x00005310


	//   ....[18]....
        /*0bf4*/ 	.word	0x00005320


	//   ....[19]....
        /*0bf8*/ 	.word	0x00005750


	//   ....[20]....
        /*0bfc*/ 	.word	0x00005770


	//   ....[21]....
        /*0c00*/ 	.word	0x00005a40


	//   ....[22]....
        /*0c04*/ 	.word	0x00005a60


	//   ....[23]....
        /*0c08*/ 	.word	0x00006490


	//   ....[24]....
        /*0c0c*/ 	.word	0x00006c70


	//   ....[25]....
        /*0c10*/ 	.word	0x00006c80


	//   ....[26]....
        /*0c14*/ 	.word	0x00006c90


	//   ....[27]....
        /*0c18*/ 	.word	0x00006ca0


	//   ....[28]....
        /*0c1c*/ 	.word	0x00006fa0


	//   ....[29]....
        /*0c20*/ 	.word	0x00006fb0


	//   ....[30]....
        /*0c24*/ 	.word	0x00006fc0


	//   ....[31]....
        /*0c28*/ 	.word	0x00006fd0


	//   ....[32]....
        /*0c2c*/ 	.word	0x000082a0


	//   ....[33]....
        /*0c30*/ 	.word	0x000082b0


	//   ....[34]....
        /*0c34*/ 	.word	0x000082c0


	//   ....[35]....
        /*0c38*/ 	.word	0x000082d0


	//   ....[36]....
        /*0c3c*/ 	.word	0x000083c0


	//   ....[37]....
        /*0c40*/ 	.word	0x000083d0


	//   ....[38]....
        /*0c44*/ 	.word	0x000084b0


	//   ....[39]....
        /*0c48*/ 	.word	0x00008530


	//   ....[40]....
        /*0c4c*/ 	.word	0x0000abd0


	//   ....[41]....
        /*0c50*/ 	.word	0x0000b130


	//   ....[42]....
        /*0c54*/ 	.word	0x0000b140


	//   ....[43]....
        /*0c58*/ 	.word	0x0000b170


	//   ....[44]....
        /*0c5c*/ 	.word	0x0000b8a0


	//   ....[45]....
        /*0c60*/ 	.word	0x0000b8c0


	//   ....[46]....
        /*0c64*/ 	.word	0x0000dad0


	//   ....[47]....
        /*0c68*/ 	.word	0x0000dbb0


	//   ....[48]....
        /*0c6c*/ 	.word	0x0000e630


	//   ....[49]....
        /*0c70*/ 	.word	0x0000e650


	//   ....[50]....
        /*0c74*/ 	.word	0x0000eb40


	//   ....[51]....
        /*0c78*/ 	.word	0x0000eb60


	//   ....[52]....
        /*0c7c*/ 	.word	0x00011490


	//   ....[53]....
        /*0c80*/ 	.word	0x00011520


	//   ....[54]....
        /*0c84*/ 	.word	0x00012040


	//   ....[55]....
        /*0c88*/ 	.word	0x000120e0


	//   ....[56]....
        /*0c8c*/ 	.word	0x00013140


	//   ....[57]....
        /*0c90*/ 	.word	0x00013180


	//   ....[58]....
        /*0c94*/ 	.word	0x00013220


	//   ....[59]....
        /*0c98*/ 	.word	0x00013260


	//   ....[60]....
        /*0c9c*/ 	.word	0x00014d30


	//   ....[61]....
        /*0ca0*/ 	.word	0x00014dc0


	//   ....[62]....
        /*0ca4*/ 	.word	0x00014e20


	//   ....[63]....
        /*0ca8*/ 	.word	0x00014e60


	//   ....[64]....
        /*0cac*/ 	.word	0x00015740


	//   ....[65]....
        /*0cb0*/ 	.word	0x00015770


	//   ....[66]....
        /*0cb4*/ 	.word	0x000158f0


	//   ....[67]....
        /*0cb8*/ 	.word	0x00015910


	//   ....[68]....
        /*0cbc*/ 	.word	0x00015a50


	//   ....[69]....
        /*0cc0*/ 	.word	0x00015a70


	//   ....[70]....
        /*0cc4*/ 	.word	0x00015bc0


	//   ....[71]....
        /*0cc8*/ 	.word	0x00015be0


	//   ....[72]....
        /*0ccc*/ 	.word	0x00016560


	//   ....[73]....
        /*0cd0*/ 	.word	0x00016570


	//   ....[74]....
        /*0cd4*/ 	.word	0x00016710


	//   ....[75]....
        /*0cd8*/ 	.word	0x00016720


	//   ....[76]....
        /*0cdc*/ 	.word	0x000168b0


	//   ....[77]....
        /*0ce0*/ 	.word	0x000168c0


	//   ....[78]....
        /*0ce4*/ 	.word	0x00016a50


	//   ....[79]....
        /*0ce8*/ 	.word	0x00016a60


	//   ....[80]....
        /*0cec*/ 	.word	0x00016c50


	//   ....[81]....
        /*0cf0*/ 	.word	0x00016e20


	//   ....[82]....
        /*0cf4*/ 	.word	0x00016e50


	//   ....[83]....
        /*0cf8*/ 	.word	0x00016e80


	//   ....[84]....
        /*0cfc*/ 	.word	0x00016eb0


	//   ....[85]....
        /*0d00*/ 	.word	0x00016ee0


	//   ....[86]....
        /*0d04*/ 	.word	0x00016f10


	//   ....[87]....
        /*0d08*/ 	.word	0x00017080


	//   ....[88]....
        /*0d0c*/ 	.word	0x000170b0


	//   ....[89]....
        /*0d10*/ 	.word	0x000170e0


	//   ....[90]....
        /*0d14*/ 	.word	0x00017110


	//   ....[91]....
        /*0d18*/ 	.word	0x00017140


	//   ....[92]....
        /*0d1c*/ 	.word	0x00017170


	//   ....[93]....
        /*0d20*/ 	.word	0x00017200


	//   ....[94]....
        /*0d24*/ 	.word	0x00017260


	//   ....[95]....
        /*0d28*/ 	.word	0x000172f0


	//   ....[96]....
        /*0d2c*/ 	.word	0x000180b0


	//   ....[97]....
        /*0d30*/ 	.word	0x0001a020


	//   ....[98]....
        /*0d34*/ 	.word	0x0001a040


	//   ....[99]....
        /*0d38*/ 	.word	0x0001a0d0


	//   ....[100]....
        /*0d3c*/ 	.word	0x0001a0f0


	//   ....[101]....
        /*0d40*/ 	.word	0x0001a170


	//   ....[102]....
        /*0d44*/ 	.word	0x0001a190


	//   ....[103]....
        /*0d48*/ 	.word	0x0001a210


	//   ....[104]....
        /*0d4c*/ 	.word	0x0001a230


	//   ....[105]....
        /*0d50*/ 	.word	0x0001a2b0


	//   ....[106]....
        /*0d54*/ 	.word	0x0001a2d0


	//   ....[107]....
        /*0d58*/ 	.word	0x0001a2e0


	//   ....[108]....
        /*0d5c*/ 	.word	0x0001a2f0


	//   ....[109]....
        /*0d60*/ 	.word	0x0001aaa0


	//   ....[110]....
        /*0d64*/ 	.word	0x0001aad0


	//   ....[111]....
        /*0d68*/ 	.word	0x0001abc0


	//   ....[112]....
        /*0d6c*/ 	.word	0x0001abd0


	//   ....[113]....
        /*0d70*/ 	.word	0x0001ac80


	//   ....[114]....
        /*0d74*/ 	.word	0x0001ac90


	//   ....[115]....
        /*0d78*/ 	.word	0x0001ad10


	//   ....[116]....
        /*0d7c*/ 	.word	0x0001ad20


	//   ....[117]....
        /*0d80*/ 	.word	0x0001ad30


	//   ....[118]....
        /*0d84*/ 	.word	0x0001add0


	//   ....[119]....
        /*0d88*/ 	.word	0x0001ae00


	//   ....[120]....
        /*0d8c*/ 	.word	0x0001ae80


	//   ....[121]....
        /*0d90*/ 	.word	0x0001aeb0


	//   ....[122]....
        /*0d94*/ 	.word	0x0001aed0


	//   ....[123]....
        /*0d98*/ 	.word	0x0001af20


	//   ....[124]....
        /*0d9c*/ 	.word	0x0001af30


	//   ....[125]....
        /*0da0*/ 	.word	0x0001b610


	//   ....[126]....
        /*0da4*/ 	.word	0x0001b640


	//   ....[127]....
        /*0da8*/ 	.word	0x0001b660


	//   ....[128]....
        /*0dac*/ 	.word	0x0001b730


	//   ....[129]....
        /*0db0*/ 	.word	0x0001b760


	//   ....[130]....
        /*0db4*/ 	.word	0x0001b7d0


	//   ....[131]....
        /*0db8*/ 	.word	0x0001b840


	//   ....[132]....
        /*0dbc*/ 	.word	0x0001b850


	//   ....[133]....
        /*0dc0*/ 	.word	0x0001b8d0


	//   ....[134]....
        /*0dc4*/ 	.word	0x0001b8e0


	//   ....[135]....
        /*0dc8*/ 	.word	0x0001b960


	//   ....[136]....
        /*0dcc*/ 	.word	0x0001b970


	//   ....[137]....
        /*0dd0*/ 	.word	0x0001b9f0


	//   ....[138]....
        /*0dd4*/ 	.word	0x0001ba00


	//   ....[139]....
        /*0dd8*/ 	.word	0x0001ba80


	//   ....[140]....
        /*0ddc*/ 	.word	0x0001ba90


	//   ....[141]....
        /*0de0*/ 	.word	0x0001bfc0


	//   ....[142]....
        /*0de4*/ 	.word	0x0001bfe0


	//   ....[143]....
        /*0de8*/ 	.word	0x0001c030


	//   ....[144]....
        /*0dec*/ 	.word	0x0001c0f0


	//   ....[145]....
        /*0df0*/ 	.word	0x0001c100


	//   ....[146]....
        /*0df4*/ 	.word	0x0001c130


	//   ....[147]....
        /*0df8*/ 	.word	0x0001c1c0


	//   ....[148]....
        /*0dfc*/ 	.word	0x0001c270


	//   ....[149]....
        /*0e00*/ 	.word	0x0001c280


	//   ....[150]....
        /*0e04*/ 	.word	0x0001c2b0


	//   ....[151]....
        /*0e08*/ 	.word	0x0001c2c0


	//   ....[152]....
        /*0e0c*/ 	.word	0x0001c350


	//   ....[153]....
        /*0e10*/ 	.word	0x0001ca90


	//   ....[154]....
        /*0e14*/ 	.word	0x0001cab0


	//   ....[155]....
        /*0e18*/ 	.word	0x0001cb00


	//   ....[156]....
        /*0e1c*/ 	.word	0x0001cb10


	//   ....[157]....
        /*0e20*/ 	.word	0x0001cb50


	//   ....[158]....
        /*0e24*/ 	.word	0x0001cb60


	//   ....[159]....
        /*0e28*/ 	.word	0x0001cba0


	//   ....[160]....
        /*0e2c*/ 	.word	0x0001cbb0


	//   ....[161]....
        /*0e30*/ 	.word	0x0001cbf0


	//   ....[162]....
        /*0e34*/ 	.word	0x0001cc00


	//   ....[163]....
        /*0e38*/ 	.word	0x0001cc10


	//   ....[164]....
        /*0e3c*/ 	.word	0x0001cc50


	//   ....[165]....
        /*0e40*/ 	.word	0x0001cfa0


	//   ....[166]....
        /*0e44*/ 	.word	0x0001cfc0


	//   ....[167]....
        /*0e48*/ 	.word	0x0001cfd0


	//   ....[168]....
        /*0e4c*/ 	.word	0x0001cfe0


	//   ....[169]....
        /*0e50*/ 	.word	0x0001d000


	//   ....[170]....
        /*0e54*/ 	.word	0x0001d070


	//   ....[171]....
        /*0e58*/ 	.word	0x0001d0e0


	//   ....[172]....
        /*0e5c*/ 	.word	0x0001d100


	//   ....[173]....
        /*0e60*/ 	.word	0x0001d110


	//   ....[174]....
        /*0e64*/ 	.word	0x0001d170


	//   ....[175]....
        /*0e68*/ 	.word	0x0001d190


	//   ....[176]....
        /*0e6c*/ 	.word	0x0001d1f0


	//   ....[177]....
        /*0e70*/ 	.word	0x0001d700


	//   ....[178]....
        /*0e74*/ 	.word	0x0001d730


	//   ....[179]....
        /*0e78*/ 	.word	0x0001d760


	//   ....[180]....
        /*0e7c*/ 	.word	0x0001d790


	//   ....[181]....
        /*0e80*/ 	.word	0x0001d7c0


	//   ....[182]....
        /*0e84*/ 	.word	0x0001d7f0


	//   ....[183]....
        /*0e88*/ 	.word	0x0001d820


	//   ....[184]....
        /*0e8c*/ 	.word	0x0001d850


	//   ....[185]....
        /*0e90*/ 	.word	0x0001d9d0


	//   ....[186]....
        /*0e94*/ 	.word	0x0001da00


	//   ....[187]....
        /*0e98*/ 	.word	0x0001da30


	//   ....[188]....
        /*0e9c*/ 	.word	0x0001da60


	//   ....[189]....
        /*0ea0*/ 	.word	0x0001da90


	//   ....[190]....
        /*0ea4*/ 	.word	0x0001dac0


	//   ....[191]....
        /*0ea8*/ 	.word	0x0001db80


	//   ....[192]....
        /*0eac*/ 	.word	0x0001dba0


	//   ....[193]....
        /*0eb0*/ 	.word	0x0001dc10


	//   ....[194]....
        /*0eb4*/ 	.word	0x0001e2b0


	//   ....[195]....
        /*0eb8*/ 	.word	0x0001e5d0


	//   ....[196]....
        /*0ebc*/ 	.word	0x0001e660


	//   ....[197]....
        /*0ec0*/ 	.word	0x0001e6f0


	//   ....[198]....
        /*0ec4*/ 	.word	0x0001e780


	//   ....[199]....
        /*0ec8*/ 	.word	0x0001e860


	//   ....[200]....
        /*0ecc*/ 	.word	0x0001e8f0


	//   ....[201]....
        /*0ed0*/ 	.word	0x0001e980


	//   ....[202]....
        /*0ed4*/ 	.word	0x0001ea10


	//   ....[203]....
        /*0ed8*/ 	.word	0x0001eb00


	//   ....[204]....
        /*0edc*/ 	.word	0x0001eb90


	//   ....[205]....
        /*0ee0*/ 	.word	0x0001ec20


	//   ....[206]....
        /*0ee4*/ 	.word	0x0001ecb0


	//   ....[207]....
        /*0ee8*/ 	.word	0x0001ed80


	//   ....[208]....
        /*0eec*/ 	.word	0x0001ee20


	//   ....[209]....
        /*0ef0*/ 	.word	0x0001eeb0


	//   ....[210]....
        /*0ef4*/ 	.word	0x0001ef00


	//   ....[211]....
        /*0ef8*/ 	.word	0x0001ef50


	//   ....[212]....
        /*0efc*/ 	.word	0x0001efe0


	//   ....[213]....
        /*0f00*/ 	.word	0x0001f070


	//   ....[214]....
        /*0f04*/ 	.word	0x0001f0c0


	//   ....[215]....
        /*0f08*/ 	.word	0x0001f110


	//   ....[216]....
        /*0f0c*/ 	.word	0x0001f200


	//   ....[217]....
        /*0f10*/ 	.word	0x0001f2b0


	//   ....[218]....
        /*0f14*/ 	.word	0x0001f300


	//   ....[219]....
        /*0f18*/ 	.word	0x0001f360


	//   ....[220]....
        /*0f1c*/ 	.word	0x0001f480


	//   ....[221]....
        /*0f20*/ 	.word	0x0001f560


	//   ....[222]....
        /*0f24*/ 	.word	0x0001f650


	//   ....[223]....
        /*0f28*/ 	.word	0x0001f6a0


	//   ....[224]....
        /*0f2c*/ 	.word	0x0001fa00


	//   ....[225]....
        /*0f30*/ 	.word	0x0001fa50


	//   ....[226]....
        /*0f34*/ 	.word	0x0001fae0


	//   ....[227]....
        /*0f38*/ 	.word	0x0001fb70


	//   ....[228]....
        /*0f3c*/ 	.word	0x0001fc00


	//   ....[229]....
        /*0f40*/ 	.word	0x0001fc90


	//   ....[230]....
        /*0f44*/ 	.word	0x0001fd20


	//   ....[231]....
        /*0f48*/ 	.word	0x0001fdb0


	//   ....[232]....
        /*0f4c*/ 	.word	0x0001fe70


	//   ....[233]....
        /*0f50*/ 	.word	0x00020150


	//   ....[234]....
        /*0f54*/ 	.word	0x00020240


	//   ....[235]....
        /*0f58*/ 	.word	0x000202e0


	//   ....[236]....
        /*0f5c*/ 	.word	0x00020340


	//   ....[237]....
        /*0f60*/ 	.word	0x00020430


	//   ....[238]....
        /*0f64*/ 	.word	0x000204a0


	//   ....[239]....
        /*0f68*/ 	.word	0x00020590


	//   ....[240]....
        /*0f6c*/ 	.word	0x00020600


	//   ....[241]....
        /*0f70*/ 	.word	0x000206f0


	//   ....[242]....
        /*0f74*/ 	.word	0x00020760


	//   ....[243]....
        /*0f78*/ 	.word	0x00020850


	//   ....[244]....
        /*0f7c*/ 	.word	0x000208c0


	//   ....[245]....
        /*0f80*/ 	.word	0x00020960


	//   ....[246]....
        /*0f84*/ 	.word	0x00020a60


	//   ....[247]....
        /*0f88*/ 	.word	0x00020b00


	//   ....[248]....
        /*0f8c*/ 	.word	0x00020b60


	//   ....[249]....
        /*0f90*/ 	.word	0x00020c50


	//   ....[250]....
        /*0f94*/ 	.word	0x00020cb0


	//   ....[251]....
        /*0f98*/ 	.word	0x00020dd0


	//   ....[252]....
        /*0f9c*/ 	.word	0x00020e30


	//   ....[253]....
        /*0fa0*/ 	.word	0x00020f20


	//   ....[254]....
        /*0fa4*/ 	.word	0x00020f80


	//   ....[255]....
        /*0fa8*/ 	.word	0x00021020


	//   ....[0]....
        /*0fac*/ 	.word	0x000210f0


	//   ....[1]....
        /*0fb0*/ 	.word	0x00021190


	//   ....[2]....
        /*0fb4*/ 	.word	0x00021260


	//   ....[3]....
        /*0fb8*/ 	.word	0x00021350


	//   ....[4]....
        /*0fbc*/ 	.word	0x000213b0


	//   ....[5]....
        /*0fc0*/ 	.word	0x00021450


	//   ....[6]....
        /*0fc4*/ 	.word	0x000216e0


	//   ....[7]....
        /*0fc8*/ 	.word	0x00021790


	//   ....[8]....
        /*0fcc*/ 	.word	0x00021870


	//   ....[9]....
        /*0fd0*/ 	.word	0x00021960


	//   ....[10]....
        /*0fd4*/ 	.word	0x00021a20


	//   ....[11]....
        /*0fd8*/ 	.word	0x00021ae0


	//   ....[12]....
        /*0fdc*/ 	.word	0x00021ba0


	//   ....[13]....
        /*0fe0*/ 	.word	0x00021c60


	//   ....[14]....
        /*0fe4*/ 	.word	0x00021d20


	//   ....[15]....
        /*0fe8*/ 	.word	0x00021de0


	//   ....[16]....
        /*0fec*/ 	.word	0x00021ea0


	//   ....[17]....
        /*0ff0*/ 	.word	0x00021f60


	//   ....[18]....
        /*0ff4*/ 	.word	0x00022020


	//   ....[19]....
        /*0ff8*/ 	.word	0x000220d0


	//   ....[20]....
        /*0ffc*/ 	.word	0x00022130


	//   ....[21]....
        /*1000*/ 	.word	0x00022210


	//   ....[22]....
        /*1004*/ 	.word	0x00022350


	//   ....[23]....
        /*1008*/ 	.word	0x00022420


	//   ....[24]....
        /*100c*/ 	.word	0x000224c0


	//   ....[25]....
        /*1010*/ 	.word	0x000225d0


	//   ....[26]....
        /*1014*/ 	.word	0x00022630


	//   ....[27]....
        /*1018*/ 	.word	0x00022740


	//   ....[28]....
        /*101c*/ 	.word	0x000227a0


	//   ....[29]....
        /*1020*/ 	.word	0x000228b0


	//   ....[30]....
        /*1024*/ 	.word	0x00022910


	//   ....[31]....
        /*1028*/ 	.word	0x00022a20


	//   ....[32]....
        /*102c*/ 	.word	0x00022a80


	//   ....[33]....
        /*1030*/ 	.word	0x00022b40


	//   ....[34]....
        /*1034*/ 	.word	0x00022ca0


	//   ....[35]....
        /*1038*/ 	.word	0x00022d40


	//   ....[36]....
        /*103c*/ 	.word	0x00022da0


	//   ....[37]....
        /*1040*/ 	.word	0x00022e50


	//   ....[38]....
        /*1044*/ 	.word	0x00022eb0


	//   ....[39]....
        /*1048*/ 	.word	0x00022f60


	//   ....[40]....
        /*104c*/ 	.word	0x00022fc0


	//   ....[41]....
        /*1050*/ 	.word	0x00023070


	//   ....[42]....
        /*1054*/ 	.word	0x000230d0


	//   ....[43]....
        /*1058*/ 	.word	0x00023180


	//   ....[44]....
        /*105c*/ 	.word	0x000231e0


	//   ....[45]....
        /*1060*/ 	.word	0x00023290


	//   ....[46]....
        /*1064*/ 	.word	0x00023380


	//   ....[47]....
        /*1068*/ 	.word	0x00023420


	//   ....[48]....
        /*106c*/ 	.word	0x00023480


	//   ....[49]....
        /*1070*/ 	.word	0x00023550


	//   ....[50]....
        /*1074*/ 	.word	0x000235b0


	//   ....[51]....
        /*1078*/ 	.word	0x00023680


	//   ....[52]....
        /*107c*/ 	.word	0x000236e0


	//   ....[53]....
        /*1080*/ 	.word	0x000237b0


	//   ....[54]....
        /*1084*/ 	.word	0x00023810


	//   ....[55]....
        /*1088*/ 	.word	0x000238e0


	//   ....[56]....
        /*108c*/ 	.word	0x00023940


	//   ....[57]....
        /*1090*/ 	.word	0x00023a10


	//   ....[58]....
        /*1094*/ 	.word	0x00023aa0


	//   ....[59]....
        /*1098*/ 	.word	0x00023b40


	//   ....[60]....
        /*109c*/ 	.word	0x00023c60


	//   ....[61]....
        /*10a0*/ 	.word	0x00023cd0


	//   ....[62]....
        /*10a4*/ 	.word	0x00023d40


	//   ....[63]....
        /*10a8*/ 	.word	0x00023db0


	//   ....[64]....
        /*10ac*/ 	.word	0x00023e20


	//   ....[65]....
        /*10b0*/ 	.word	0x00023ea0


	//   ....[66]....
        /*10b4*/ 	.word	0x00023f30


	//   ....[67]....
        /*10b8*/ 	.word	0x00023fc0


	//   ....[68]....
        /*10bc*/ 	.word	0x00024030


	//   ....[69]....
        /*10c0*/ 	.word	0x000240a0


	//   ....[70]....
        /*10c4*/ 	.word	0x00024110


	//   ....[71]....
        /*10c8*/ 	.word	0x00024190


	//   ....[72]....
        /*10cc*/ 	.word	0x00024200


	//   ....[73]....
        /*10d0*/ 	.word	0x000242a0


	//   ....[74]....
        /*10d4*/ 	.word	0x00024330


	//   ....[75]....
        /*10d8*/ 	.word	0x00024450


	//----- nvinfo : EIATTR_REG_RECONFIG
	.align		4
.L_1624:
        /*10dc*/ 	.byte	0x01, 0x54
	.zero		2


	//----- nvinfo : EIATTR_SYSCALL_OFFSETS
	.align		4
        /*10e0*/ 	.byte	0x04, 0x46
        /*10e2*/ 	.short	(.L_1626 - .L_1625)


	//   ....[0]....
.L_1625:
        /*10e4*/ 	.word	0x00001910


	//   ....[1]....
        /*10e8*/ 	.word	0x00001a60


	//   ....[2]....
        /*10ec*/ 	.word	0x00006680


	//   ....[3]....
        /*10f0*/ 	.word	0x000069a0


	//   ....[4]....
        /*10f4*/ 	.word	0x000195c0


	//   ....[5]....
        /*10f8*/ 	.word	0x00019710


	//   ....[6]....
        /*10fc*/ 	.word	0x00019800


	//   ....[7]....
        /*1100*/ 	.word	0x0001a6b0


	//   ....[8]....
        /*1104*/ 	.word	0x0001b200


	//----- nvinfo : EIATTR_MBARRIER_INSTR_OFFSETS
	.align		4
.L_1626:
        /*1108*/ 	.byte	0x04, 0x39
        /*110a*/ 	.short	(.L_1628 - .L_1627)


	//   ....[0]....
.L_1627:
        /*110c*/ 	.word	0x00000280
        /*1110*/ 	.word	0x000000ff
        /*1114*/ 	.word	0x00032400
        /*1118*/ 	.short	0x0100
        /*111a*/ 	.byte	0x08
	.zero		1


	//   ....[1]....
        /*111c*/ 	.word	0x00000290
        /*1120*/ 	.word	0x000000ff
        /*1124*/ 	.word	0x00032410
        /*1128*/ 	.short	0x0100
        /*112a*/ 	.byte	0x08
	.zero		1


	//   ....[2]....
        /*112c*/ 	.word	0x000002a0
        /*1130*/ 	.word	0x000000ff
        /*1134*/ 	.word	0x00032420
        /*1138*/ 	.short	0x0100
        /*113a*/ 	.byte	0x08
	.zero		1


	//   ....[3]....
        /*113c*/ 	.word	0x00000390
        /*1140*/ 	.word	0x000000ff
        /*1144*/ 	.word	0x00032430
        /*1148*/ 	.short	0x0100
        /*114a*/ 	.byte	0x08
	.zero		1


	//   ....[4]....
        /*114c*/ 	.word	0x000003a0
        /*1150*/ 	.word	0x000000ff
        /*1154*/ 	.word	0x00032440
        /*1158*/ 	.short	0x0100
        /*115a*/ 	.byte	0x08
	.zero		1


	//   ....[5]....
        /*115c*/ 	.word	0x000003b0
        /*1160*/ 	.word	0x000000ff
        /*1164*/ 	.word	0x00032438
        /*1168*/ 	.short	0x0100
        /*116a*/ 	.byte	0x08
	.zero		1


	//   ....[6]....
        /*116c*/ 	.word	0x000003c0
        /*1170*/ 	.word	0x000000ff
        /*1174*/ 	.word	0x00032448
        /*1178*/ 	.short	0x0100
        /*117a*/ 	.byte	0x08
	.zero		1


	//   ....[7]....
        /*117c*/ 	.word	0x000004f0
        /*1180*/ 	.word	0x000000ff
        /*1184*/ 	.word	0x00032450
        /*1188*/ 	.short	0x0100
        /*118a*/ 	.byte	0x08
	.zero		1


	//   ....[8]....
        /*118c*/ 	.word	0x00000500
        /*1190*/ 	.word	0x000000ff
        /*1194*/ 	.word	0x00032460
        /*1198*/ 	.short	0x0100
        /*119a*/ 	.byte	0x08
	.zero		1


	//   ....[9]....
        /*119c*/ 	.word	0x00000510
        /*11a0*/ 	.word	0x000000ff
        /*11a4*/ 	.word	0x00032458
        /*11a8*/ 	.short	0x0100
        /*11aa*/ 	.byte	0x08
	.zero		1


	//   ....[10]....
        /*11ac*/ 	.word	0x00000520
        /*11b0*/ 	.word	0x000000ff
        /*11b4*/ 	.word	0x00032468
        /*11b8*/ 	.short	0x0100
        /*11ba*/ 	.byte	0x08
	.zero		1


	//   ....[11]....
        /*11bc*/ 	.word	0x00000610
        /*11c0*/ 	.word	0x000000ff
        /*11c4*/ 	.word	0x00032470
        /*11c8*/ 	.short	0x0100
        /*11ca*/ 	.byte	0x06
	.zero		1


	//   ....[12]....
        /*11cc*/ 	.word	0x00000620
        /*11d0*/ 	.word	0x000000ff
        /*11d4*/ 	.word	0x00032480
        /*11d8*/ 	.short	0x0100
        /*11da*/ 	.byte	0x06
	.zero		1


	//   ....[13]....
        /*11dc*/ 	.word	0x00000630
        /*11e0*/ 	.word	0x000000ff
        /*11e4*/ 	.word	0x00032478
        /*11e8*/ 	.short	0x0100
        /*11ea*/ 	.byte	0x06
	.zero		1


	//   ....[14]....
        /*11ec*/ 	.word	0x00000640
        /*11f0*/ 	.word	0x000000ff
        /*11f4*/ 	.word	0x00032488
        /*11f8*/ 	.short	0x0100
        /*11fa*/ 	.byte	0x06
	.zero		1


	//   ....[15]....
        /*11fc*/ 	.word	0x00000770
        /*1200*/ 	.word	0x000000ff
        /*1204*/ 	.word	0x00032490
        /*1208*/ 	.short	0x0100
        /*120a*/ 	.byte	0x08
	.zero		1


	//   ....[16]....
        /*120c*/ 	.word	0x00000780
        /*1210*/ 	.word	0x000000ff
        /*1214*/ 	.word	0x000324a0
        /*1218*/ 	.short	0x0100
        /*121a*/ 	.byte	0x08
	.zero		1


	//   ....[17]....
        /*121c*/ 	.word	0x00000790
        /*1220*/ 	.word	0x000000ff
        /*1224*/ 	.word	0x00032498
        /*1228*/ 	.short	0x0100
        /*122a*/ 	.byte	0x08
	.zero		1


	//   ....[18]....
        /*122c*/ 	.word	0x000007a0
        /*1230*/ 	.word	0x000000ff
        /*1234*/ 	.word	0x000324a8
        /*1238*/ 	.short	0x0100
        /*123a*/ 	.byte	0x08
	.zero		1


	//   ....[19]....
        /*123c*/ 	.word	0x000008d0
        /*1240*/ 	.word	0x000000ff
        /*1244*/ 	.word	0x000324b0
        /*1248*/ 	.short	0x0100
        /*124a*/ 	.byte	0x08
	.zero		1


	//   ....[20]....
        /*124c*/ 	.word	0x000008e0
        /*1250*/ 	.word	0x000000ff
        /*1254*/ 	.word	0x000324c0
        /*1258*/ 	.short	0x0100
        /*125a*/ 	.byte	0x08
	.zero		1


	//   ....[21]....
        /*125c*/ 	.word	0x000008f0
        /*1260*/ 	.word	0x000000ff
        /*1264*/ 	.word	0x000324b8
        /*1268*/ 	.short	0x0100
        /*126a*/ 	.byte	0x08
	.zero		1


	//   ....[22]....
        /*126c*/ 	.word	0x00000900
        /*1270*/ 	.word	0x000000ff
        /*1274*/ 	.word	0x000324c8
        /*1278*/ 	.short	0x0100
        /*127a*/ 	.byte	0x08
	.zero		1


	//   ....[23]....
        /*127c*/ 	.word	0x00002d30
        /*1280*/ 	.word	0x00000056
        /*1284*/ 	.word	0x00032490
        /*1288*/ 	.short	0x010a
        /*128a*/ 	.byte	0x3f
	.zero		1


	//   ....[24]....
        /*128c*/ 	.word	0x00003fd0
        /*1290*/ 	.word	0x00000056
        /*1294*/ 	.word	0x00032490
        /*1298*/ 	.short	0x010a
        /*129a*/ 	.byte	0x3f
	.zero		1


	//   ....[25]....
        /*129c*/ 	.word	0x00005030
        /*12a0*/ 	.word	0x00000056
        /*12a4*/ 	.word	0x00032490
        /*12a8*/ 	.short	0x010a
        /*12aa*/ 	.byte	0x3f
	.zero		1


	//   ....[26]....
        /*12ac*/ 	.word	0x000054f0
        /*12b0*/ 	.word	0x00000008
        /*12b4*/ 	.word	0x00000000
        /*12b8*/ 	.short	0x0101
        /*12ba*/ 	.byte	0x3f
	.zero		1


	//   ....[27]....
        /*12bc*/ 	.word	0x00005530
        /*12c0*/ 	.word	0x00000056
        /*12c4*/ 	.word	0x000324b0
        /*12c8*/ 	.short	0x010a
        /*12ca*/ 	.byte	0x3f
	.zero		1


	//   ....[28]....
        /*12cc*/ 	.word	0x00005dd0
        /*12d0*/ 	.word	0x00000056
        /*12d4*/ 	.word	0x00000000
        /*12d8*/ 	.short	0x0101
        /*12da*/ 	.byte	0x3f
	.zero		1


	//   ....[29]....
        /*12dc*/ 	.word	0x00006720
        /*12e0*/ 	.word	0x00000016
        /*12e4*/ 	.word	0x00032400
        /*12e8*/ 	.short	0x010a
        /*12ea*/ 	.byte	0x3f
	.zero		1


	//   ....[30]....
        /*12ec*/ 	.word	0x00006770
        /*12f0*/ 	.word	0x00000016
        /*12f4*/ 	.word	0x00032400
        /*12f8*/ 	.short	0x010a
        /*12fa*/ 	.byte	0x3f
	.zero		1


	//   ....[31]....
        /*12fc*/ 	.word	0x00007240
        /*1300*/ 	.word	0x00000016
        /*1304*/ 	.word	0x00032400
        /*1308*/ 	.short	0x010a
        /*130a*/ 	.byte	0x3f
	.zero		1


	//   ....[32]....
        /*130c*/ 	.word	0x00008730
        /*1310*/ 	.word	0x00000016
        /*1314*/ 	.word	0x00032400
        /*1318*/ 	.short	0x010a
        /*131a*/ 	.byte	0x3f
	.zero		1


	//   ....[33]....
        /*131c*/ 	.word	0x00009650
        /*1320*/ 	.word	0x0000000d
        /*1324*/ 	.word	0x00032430
        /*1328*/ 	.short	0x010a
        /*132a*/ 	.byte	0x3f
	.zero		1


	//   ....[34]....
        /*132c*/ 	.word	0x000096e0
        /*1330*/ 	.word	0x0000000d
        /*1334*/ 	.word	0x00032430
        /*1338*/ 	.short	0x010a
        /*133a*/ 	.byte	0x3f
	.zero		1


	//   ....[35]....
        /*133c*/ 	.word	0x00009a10
        /*1340*/ 	.word	0x00000016
        /*1344*/ 	.word	0x00032410
        /*1348*/ 	.short	0x010a
        /*134a*/ 	.byte	0x3f
	.zero		1


	//   ....[36]....
        /*134c*/ 	.word	0x00009a60
        /*1350*/ 	.word	0x0000000d
        /*1354*/ 	.word	0x00032450
        /*1358*/ 	.short	0x010a
        /*135a*/ 	.byte	0x3f
	.zero		1


	//   ....[37]....
        /*135c*/ 	.word	0x00009aa0
        /*1360*/ 	.word	0x0000000d
        /*1364*/ 	.word	0x00032450
        /*1368*/ 	.short	0x010a
        /*136a*/ 	.byte	0x3f
	.zero		1


	//   ....[38]....
        /*136c*/ 	.word	0x0000bad0
        /*1370*/ 	.word	0x0000000e
        /*1374*/ 	.word	0x00000000
        /*1378*/ 	.short	0x0101
        /*137a*/ 	.byte	0x3f
	.zero		1


	//   ....[39]....
        /*137c*/ 	.word	0x0000c720
        /*1380*/ 	.word	0x0000000d
        /*1384*/ 	.word	0x00000000
        /*1388*/ 	.short	0x0101
        /*138a*/ 	.byte	0x3f
	.zero		1


	//   ....[40]....
        /*138c*/ 	.word	0x0000c860
        /*1390*/ 	.word	0x0000000e
        /*1394*/ 	.word	0x00032430
        /*1398*/ 	.short	0x010a
        /*139a*/ 	.byte	0x3f
	.zero		1


	//   ....[41]....
        /*139c*/ 	.word	0x0000c8d0
        /*13a0*/ 	.word	0x0000000e
        /*13a4*/ 	.word	0x00032430
        /*13a8*/ 	.short	0x010a
        /*13aa*/ 	.byte	0x3f
	.zero		1


	//   ....[42]....
        /*13ac*/ 	.word	0x0000cb90
        /*13b0*/ 	.word	0x0000000e
        /*13b4*/ 	.word	0x00032450
        /*13b8*/ 	.short	0x010a
        /*13ba*/ 	.byte	0x3f
	.zero		1


	//   ....[43]....
        /*13bc*/ 	.word	0x0000cbd0
        /*13c0*/ 	.word	0x0000000e
        /*13c4*/ 	.word	0x00032450
        /*13c8*/ 	.short	0x010a
        /*13ca*/ 	.byte	0x3f
	.zero		1


	//   ....[44]....
        /*13cc*/ 	.word	0x0000f1f0
        /*13d0*/ 	.word	0x000000a1
        /*13d4*/ 	.word	0x00000000
        /*13d8*/ 	.short	0x0101
        /*13da*/ 	.byte	0x3f
	.zero		1


	//   ....[45]....
        /*13dc*/ 	.word	0x0000fff0
        /*13e0*/ 	.word	0x0000000e
        /*13e4*/ 	.word	0x00000000
        /*13e8*/ 	.short	0x0101
        /*13ea*/ 	.byte	0x3f
	.zero		1


	//   ....[46]....
        /*13ec*/ 	.word	0x00010120
        /*13f0*/ 	.word	0x0000000e
        /*13f4*/ 	.word	0x00032430
        /*13f8*/ 	.short	0x010a
        /*13fa*/ 	.byte	0x3f
	.zero		1


	//   ....[47]....
        /*13fc*/ 	.word	0x00010190
        /*1400*/ 	.word	0x0000000e
        /*1404*/ 	.word	0x00032430
        /*1408*/ 	.short	0x010a
        /*140a*/ 	.byte	0x3f
	.zero		1


	//   ....[48]....
        /*140c*/ 	.word	0x00010450
        /*1410*/ 	.word	0x0000000e
        /*1414*/ 	.word	0x00032450
        /*1418*/ 	.short	0x010a
        /*141a*/ 	.byte	0x3f
	.zero		1


	//   ....[49]....
        /*141c*/ 	.word	0x00010490
        /*1420*/ 	.word	0x0000000e
        /*1424*/ 	.word	0x00032450
        /*1428*/ 	.short	0x010a
        /*142a*/ 	.byte	0x3f
	.zero		1


	//   ....[50]....
        /*142c*/ 	.word	0x00012480
        /*1430*/ 	.word	0x000000af
        /*1434*/ 	.word	0x00000000
        /*1438*/ 	.short	0x0101
        /*143a*/ 	.byte	0x3f
	.zero		1


	//   ....[51]....
        /*143c*/ 	.word	0x00013100
        /*1440*/ 	.word	0x0000000e
        /*1444*/ 	.word	0x00000000
        /*1448*/ 	.short	0x0101
        /*144a*/ 	.byte	0x3f
	.zero		1


	//   ....[52]....
        /*144c*/ 	.word	0x00015720
        /*1450*/ 	.word	0x00000003
        /*1454*/ 	.word	0x00000000
        /*1458*/ 	.short	0x0101
        /*145a*/ 	.byte	0x3f
	.zero		1


	//   ....[53]....
        /*145c*/ 	.word	0x00018190
        /*1460*/ 	.word	0x00000016
        /*1464*/ 	.word	0x00032420
        /*1468*/ 	.short	0x010a
        /*146a*/ 	.byte	0x3f
	.zero		1


	//   ....[54]....
        /*146c*/ 	.word	0x00018220
        /*1470*/ 	.word	0x00000003
        /*1474*/ 	.word	0x000324a0
        /*1478*/ 	.short	0x010a
        /*147a*/ 	.byte	0x3f
	.zero		1


	//   ....[55]....
        /*147c*/ 	.word	0x00018470
        /*1480*/ 	.word	0x00000003
        /*1484*/ 	.word	0x000324c0
        /*1488*/ 	.short	0x010a
        /*148a*/ 	.byte	0x3f
	.zero		1


	//   ....[56]....
        /*148c*/ 	.word	0x00018a80
        /*1490*/ 	.word	0x00000008
        /*1494*/ 	.word	0x000324a0
        /*1498*/ 	.short	0x010a
        /*149a*/ 	.byte	0x3f
	.zero		1


	//   ....[57]....
        /*149c*/ 	.word	0x00018cc0
        /*14a0*/ 	.word	0x00000008
        /*14a4*/ 	.word	0x000324c0
        /*14a8*/ 	.short	0x010a
        /*14aa*/ 	.byte	0x3f
	.zero		1


	//   ....[58]....
        /*14ac*/ 	.word	0x00019db0
        /*14b0*/ 	.word	0x0000001d
        /*14b4*/ 	.word	0x00032440
        /*14b8*/ 	.short	0x010a
        /*14ba*/ 	.byte	0x3f
	.zero		1


	//   ....[59]....
        /*14bc*/ 	.word	0x0001a3f0
        /*14c0*/ 	.word	0x0000001d
        /*14c4*/ 	.word	0x00032430
        /*14c8*/ 	.short	0x0107
        /*14ca*/ 	.byte	0x3f
	.zero		1


	//   ....[60]....
        /*14cc*/ 	.word	0x0001a4c0
        /*14d0*/ 	.word	0x0000001d
        /*14d4*/ 	.word	0x00032430
        /*14d8*/ 	.short	0x0101
        /*14da*/ 	.byte	0x3f
	.zero		1


	//   ....[61]....
        /*14dc*/ 	.word	0x0001b040
        /*14e0*/ 	.word	0x00000016
        /*14e4*/ 	.word	0x00032400
        /*14e8*/ 	.short	0x0107
        /*14ea*/ 	.byte	0x3f
	.zero		1


	//   ....[62]....
        /*14ec*/ 	.word	0x0001b0d0
        /*14f0*/ 	.word	0x00000016
        /*14f4*/ 	.word	0x00032400
        /*14f8*/ 	.short	0x0101
        /*14fa*/ 	.byte	0x3f
	.zero		1


	//   ....[63]....
        /*14fc*/ 	.word	0x0001bb80
        /*1500*/ 	.word	0x00000016
        /*1504*/ 	.word	0x00032410
        /*1508*/ 	.short	0x0107
        /*150a*/ 	.byte	0x3f
	.zero		1


	//   ....[64]....
        /*150c*/ 	.word	0x0001bc80
        /*1510*/ 	.word	0x00000016
        /*1514*/ 	.word	0x00032410
        /*1518*/ 	.short	0x0101
        /*151a*/ 	.byte	0x3f
	.zero		1


	//   ....[65]....
        /*151c*/ 	.word	0x0001bca0
        /*1520*/ 	.word	0x00000016
        /*1524*/ 	.word	0x00032420
        /*1528*/ 	.short	0x010a
        /*152a*/ 	.byte	0x3f
	.zero		1


	//   ....[66]....
        /*152c*/ 	.word	0x0001bd30
        /*1530*/ 	.word	0x0000001d
        /*1534*/ 	.word	0x00032460
        /*1538*/ 	.short	0x010a
        /*153a*/ 	.byte	0x3f
	.zero		1


	//   ....[67]....
        /*153c*/ 	.word	0x0001c4d0
        /*1540*/ 	.word	0x0000001d
        /*1544*/ 	.word	0x00032450
        /*1548*/ 	.short	0x0107
        /*154a*/ 	.byte	0x3f
	.zero		1


	//   ....[68]....
        /*154c*/ 	.word	0x0001c5a0
        /*1550*/ 	.word	0x0000001d
        /*1554*/ 	.word	0x00032450
        /*1558*/ 	.short	0x0101
        /*155a*/ 	.byte	0x3f
	.zero		1


	//   ....[69]....
        /*155c*/ 	.word	0x0001c8e0
        /*1560*/ 	.word	0x00000006
        /*1564*/ 	.word	0x00032440
        /*1568*/ 	.short	0x010a
        /*156a*/ 	.byte	0x3f
	.zero		1


	//   ....[70]....
        /*156c*/ 	.word	0x0001ccd0
        /*1570*/ 	.word	0x00000006
        /*1574*/ 	.word	0x00032430
        /*1578*/ 	.short	0x0107
        /*157a*/ 	.byte	0x3f
	.zero		1


	//   ....[71]....
        /*157c*/ 	.word	0x0001cd90
        /*1580*/ 	.word	0x00000006
        /*1584*/ 	.word	0x00032430
        /*1588*/ 	.short	0x0101
        /*158a*/ 	.byte	0x3f
	.zero		1


	//   ....[72]....
        /*158c*/ 	.word	0x0001cdc0
        /*1590*/ 	.word	0x00000006
        /*1594*/ 	.word	0x00032460
        /*1598*/ 	.short	0x010a
        /*159a*/ 	.byte	0x3f
	.zero		1


	//   ....[73]....
        /*159c*/ 	.word	0x0001d2f0
        /*15a0*/ 	.word	0x00000006
        /*15a4*/ 	.word	0x00032450
        /*15a8*/ 	.short	0x0107
        /*15aa*/ 	.byte	0x3f
	.zero		1


	//   ....[74]....
        /*15ac*/ 	.word	0x0001d3b0
        /*15b0*/ 	.word	0x00000006
        /*15b4*/ 	.word	0x00032450
        /*15b8*/ 	.short	0x0101
        /*15ba*/ 	.byte	0x3f
	.zero		1


	//   ....[75]....
        /*15bc*/ 	.word	0x0001e230
        /*15c0*/ 	.word	0x00000007
        /*15c4*/ 	.word	0x00032420
        /*15c8*/ 	.short	0x010a
        /*15ca*/ 	.byte	0x3f
	.zero		1


	//   ....[76]....
        /*15cc*/ 	.word	0x0001e3a0
        /*15d0*/ 	.word	0x00000005
        /*15d4*/ 	.word	0x00032440
        /*15d8*/ 	.short	0x010a
        /*15da*/ 	.byte	0x3f
	.zero		1


	//   ....[77]....
        /*15dc*/ 	.word	0x0001e440
        /*15e0*/ 	.word	0x00000003
        /*15e4*/ 	.word	0x00032440
        /*15e8*/ 	.short	0x010a
        /*15ea*/ 	.byte	0x3f
	.zero		1


	//   ....[78]....
        /*15ec*/ 	.word	0x0001e480
        /*15f0*/ 	.word	0x00000005
        /*15f4*/ 	.word	0x00032460
        /*15f8*/ 	.short	0x010a
        /*15fa*/ 	.byte	0x3f
	.zero		1


	//   ....[79]....
        /*15fc*/ 	.word	0x0001e4c0
        /*1600*/ 	.word	0x00000003
        /*1604*/ 	.word	0x00032460
        /*1608*/ 	.short	0x010a
        /*160a*/ 	.byte	0x3f
	.zero		1


	//   ....[80]....
        /*160c*/ 	.word	0x0001e520
        /*1610*/ 	.word	0x00000056
        /*1614*/ 	.word	0x00032490
        /*1618*/ 	.short	0x010a
        /*161a*/ 	.byte	0x3f
	.zero		1


	//   ....[81]....
        /*161c*/ 	.word	0x0001e7b0
        /*1620*/ 	.word	0x00000056
        /*1624*/ 	.word	0x00032490
        /*1628*/ 	.short	0x010a
        /*162a*/ 	.byte	0x3f
	.zero		1


	//   ....[82]....
        /*162c*/ 	.word	0x0001ea50
        /*1630*/ 	.word	0x00000056
        /*1634*/ 	.word	0x00032490
        /*1638*/ 	.short	0x010a
        /*163a*/ 	.byte	0x3f
	.zero		1


	//   ....[83]....
        /*163c*/ 	.word	0x0001ece0
        /*1640*/ 	.word	0x00000056
        /*1644*/ 	.word	0x000324b0
        /*1648*/ 	.short	0x010a
        /*164a*/ 	.byte	0x3f
	.zero		1


	//   ....[84]....
        /*164c*/ 	.word	0x0001f140
        /*1650*/ 	.word	0x00000016
        /*1654*/ 	.word	0x00032400
        /*1658*/ 	.short	0x010a
        /*165a*/ 	.byte	0x3f
	.zero		1


	//   ....[85]....
        /*165c*/ 	.word	0x0001f730
        /*1660*/ 	.word	0x00000016
        /*1664*/ 	.word	0x00032400
        /*1668*/ 	.short	0x010a
        /*166a*/ 	.byte	0x3f
	.zero		1


	//   ....[86]....
        /*166c*/ 	.word	0x0001f780
        /*1670*/ 	.word	0x0000000d
        /*1674*/ 	.word	0x00032430
        /*1678*/ 	.short	0x010a
        /*167a*/ 	.byte	0x3f
	.zero		1


	//   ....[87]....
        /*167c*/ 	.word	0x0001f7d0
        /*1680*/ 	.word	0x00000016
        /*1684*/ 	.word	0x00032410
        /*1688*/ 	.short	0x010a
        /*168a*/ 	.byte	0x3f
	.zero		1


	//   ....[88]....
        /*168c*/ 	.word	0x0001f820
        /*1690*/ 	.word	0x0000000d
        /*1694*/ 	.word	0x00032450
        /*1698*/ 	.short	0x010a
        /*169a*/ 	.byte	0x3f
	.zero		1


	//   ....[89]....
        /*169c*/ 	.word	0x0001f870
        /*16a0*/ 	.word	0x0000000e
        /*16a4*/ 	.word	0x00032430
        /*16a8*/ 	.short	0x010a
        /*16aa*/ 	.byte	0x3f
	.zero		1


	//   ....[90]....
        /*16ac*/ 	.word	0x0001f8c0
        /*16b0*/ 	.word	0x0000000e
        /*16b4*/ 	.word	0x00032450
        /*16b8*/ 	.short	0x010a
        /*16ba*/ 	.byte	0x3f
	.zero		1


	//   ....[91]....
        /*16bc*/ 	.word	0x0001f910
        /*16c0*/ 	.word	0x0000000e
        /*16c4*/ 	.word	0x00032430
        /*16c8*/ 	.short	0x010a
        /*16ca*/ 	.byte	0x3f
	.zero		1


	//   ....[92]....
        /*16cc*/ 	.word	0x0001f960
        /*16d0*/ 	.word	0x0000000e
        /*16d4*/ 	.word	0x00032450
        /*16d8*/ 	.short	0x010a
        /*16da*/ 	.byte	0x3f
	.zero		1


	//   ....[93]....
        /*16dc*/ 	.word	0x0001ff30
        /*16e0*/ 	.word	0x00000016
        /*16e4*/ 	.word	0x00032420
        /*16e8*/ 	.short	0x010a
        /*16ea*/ 	.byte	0x3f
	.zero		1


	//   ....[94]....
        /*16ec*/ 	.word	0x0001ff80
        /*16f0*/ 	.word	0x00000003
        /*16f4*/ 	.word	0x000324a0
        /*16f8*/ 	.short	0x010a
        /*16fa*/ 	.byte	0x3f
	.zero		1


	//   ....[95]....
        /*16fc*/ 	.word	0x0001ffd0
        /*1700*/ 	.word	0x00000003
        /*1704*/ 	.word	0x000324c0
        /*1708*/ 	.short	0x010a
        /*170a*/ 	.byte	0x3f
	.zero		1


	//   ....[96]....
        /*170c*/ 	.word	0x00020020
        /*1710*/ 	.word	0x00000008
        /*1714*/ 	.word	0x000324a0
        /*1718*/ 	.short	0x010a
        /*171a*/ 	.byte	0x3f
	.zero		1


	//   ....[97]....
        /*171c*/ 	.word	0x00020070
        /*1720*/ 	.word	0x00000008
        /*1724*/ 	.word	0x000324c0
        /*1728*/ 	.short	0x010a
        /*172a*/ 	.byte	0x3f
	.zero		1


	//   ....[98]....
        /*172c*/ 	.word	0x00020190
        /*1730*/ 	.word	0x0000001d
        /*1734*/ 	.word	0x00032440
        /*1738*/ 	.short	0x010a
        /*173a*/ 	.byte	0x3f
	.zero		1


	//   ....[99]....
        /*173c*/ 	.word	0x00022250
        /*1740*/ 	.word	0x00000016
        /*1744*/ 	.word	0x00032420
        /*1748*/ 	.short	0x010a
        /*174a*/ 	.byte	0x3f
	.zero		1


	//   ....[100]....
        /*174c*/ 	.word	0x000222a0
        /*1750*/ 	.word	0x0000001d
        /*1754*/ 	.word	0x00032460
        /*1758*/ 	.short	0x010a
        /*175a*/ 	.byte	0x3f
	.zero		1


	//   ....[101]....
        /*175c*/ 	.word	0x00022bf0
        /*1760*/ 	.word	0x00000006
        /*1764*/ 	.word	0x00032440
        /*1768*/ 	.short	0x010a
        /*176a*/ 	.byte	0x3f
	.zero		1


	//   ....[102]....
        /*176c*/ 	.word	0x000232d0
        /*1770*/ 	.word	0x00000006
        /*1774*/ 	.word	0x00032460
        /*1778*/ 	.short	0x010a
        /*177a*/ 	.byte	0x3f
	.zero		1


	//   ....[103]....
        /*177c*/ 	.word	0x00024370
        /*1780*/ 	.word	0x00000007
        /*1784*/ 	.word	0x00032420
        /*1788*/ 	.short	0x010a
        /*178a*/ 	.byte	0x3f
	.zero		1


	//   ....[104]....
        /*178c*/ 	.word	0x00024510
        /*1790*/ 	.word	0x00000005
        /*1794*/ 	.word	0x00032440
        /*1798*/ 	.short	0x010a
        /*179a*/ 	.byte	0x3f
	.zero		1


	//   ....[105]....
        /*179c*/ 	.word	0x00024560
        /*17a0*/ 	.word	0x00000003
        /*17a4*/ 	.word	0x00032440
        /*17a8*/ 	.short	0x010a
        /*17aa*/ 	.byte	0x3f
	.zero		1


	//   ....[106]....
        /*17ac*/ 	.word	0x000245b0
        /*17b0*/ 	.word	0x00000005
        /*17b4*/ 	.word	0x00032460
        /*17b8*/ 	.short	0x010a
        /*17ba*/ 	.byte	0x3f
	.zero		1


	//----- nvinfo : EIATTR_NUM_MBARRIERS
	.align		4
.L_1628:
        /*17bc*/ 	.byte	0x03, 0x38
        /*17be*/ 	.short	0x0017


	//----- nvinfo : EIATTR_EXIT_INSTR_OFFSETS
	.align		4
        /*17c0*/ 	.byte	0x04, 0x1c
        /*17c2*/ 	.short	(.L_1630 - .L_1629)


	//   ....[0]....
.L_1629:
        /*17c4*/ 	.word	0x0001e510


	//----- nvinfo : EIATTR_MAX_THREADS
	.align		4
.L_1630:
        /*17c8*/ 	.byte	0x04, 0x05
        /*17ca*/ 	.short	(.L_1632 - .L_1631)
.L_1631:
        /*17cc*/ 	.word	0x00000180
        /*17d0*/ 	.word	0x00000001
        /*17d4*/ 	.word	0x00000001


	//----- nvinfo : EIATTR_CRS_STACK_SIZE
	.align		4
.L_1632:
        /*17d8*/ 	.byte	0x04, 0x1e
        /*17da*/ 	.short	(.L_1634 - .L_1633)
.L_1633:
        /*17dc*/ 	.word	0x00000000


	//----- nvinfo : EIATTR_CBANK_PARAM_SIZE
	.align		4
.L_1634:
        /*17e0*/ 	.byte	0x03, 0x19
        /*17e2*/ 	.short	0x0bf0


	//----- nvinfo : EIATTR_PARAM_CBANK
	.align		4
        /*17e4*/ 	.byte	0x04, 0x0a
        /*17e6*/ 	.short	(.L_1636 - .L_1635)
	.align		4
.L_1635:
        /*17e8*/ 	.word	index@(.nv.constant0._ZN7cutlass13device_kernelIN5flash11enable_sm90INS1_16FlashAttnFwdSm90INS1_25CollectiveMainloopFwdSm90ILi2EN4cute5tupleIJNS5_1CILi1EEES8_S8_EEENS6_IJNS7_ILi128EEENS7_ILi96EEENS7_ILi64EEEEEELi256ENS_6half_tEfNS_4arch4Sm90ELb1ELb0ELb1ELb1ELb1ELb1ELb1ELb1ELb0ELb1ELb0ELb0EEENS1_21CollectiveEpilogueFwdINS6_IJSA_NS7_ILi256EEESB_EEES9_SE_SG_Li256ELb1ELb1ELb0ELb0EEENS1_36VarlenDynamicPersistentTileSchedulerILi128ELi96ELi256ELi128ELb0ELb1ELb1ELb1ELb1ELb1EEEEEEEEEvNT_6ParamsE)
        /*17ec*/ 	.short	0x0210
        /*17ee*/ 	.short	0x0bf0


	//----- nvinfo : EIATTR_SW_WAR
	.align		4
.L_1636:
        /*17f0*/ 	.byte	0x04, 0x36
        /*17f2*/ 	.short	(.L_1638 - .L_1637)
.L_1637:
        /*17f4*/ 	.word	0x00000008
.L_1638:


//--------------------- .nv.callgraph             --------------------------
	.section	.nv.callgraph,"",@"SHT_CUDA_CALLGRAPH"
	.align	4
	.sectionentsize	8
	.align		4
        /*0000*/ 	.word	0x00000000
	.align		4
        /*0004*/ 	.word	0xffffffff
	.align		4
        /*0008*/ 	.word	index@(_ZN7cutlass13device_kernelIN5flash11enable_sm90INS1_16FlashAttnFwdSm90INS1_25CollectiveMainloopFwdSm90ILi2EN4cute5tupleIJNS5_1CILi1EEES8_S8_EEENS6_IJNS7_ILi128EEENS7_ILi96EEENS7_ILi192EEEEEELi128ENS_6half_tEfNS_4arch4Sm90ELb0ELb0ELb1ELb0ELb1ELb0ELb0ELb1ELb1ELb1ELb0ELb0EEENS1_21CollectiveEpilogueFwdINS6_IJSA_SA_SB_EEES9_SE_SG_Li256ELb0ELb1ELb0ELb0EEENS1_29StaticPersistentTileSchedulerILb0EEEEEEEEEvNT_6ParamsE)
	.align		4
        /*000c*/ 	.word	index@(__assertfail)
	.align		4
        /*0010*/ 	.word	index@(_ZN7cutlass13device_kernelIN5flash11enable_sm90INS1_16FlashAttnFwdSm90INS1_25CollectiveMainloopFwdSm90ILi2EN4cute5tupleIJNS5_1CILi1EEES8_S8_EEENS6_IJNS7_ILi128EEENS7_ILi96EEENS7_ILi192EEEEEELi128ENS_6half_tEfNS_4arch4Sm90ELb0ELb0ELb1ELb1ELb1ELb0ELb0ELb1ELb1ELb1ELb0ELb0EEENS1_21CollectiveEpilogueFwdINS6_IJSA_SA_SB_EEES9_SE_SG_Li256ELb1ELb1ELb0ELb0EEENS1_36VarlenDynamicPersistentTileSchedulerILi128ELi96ELi256ELi128ELb0ELb1ELb1ELb0ELb1ELb1EEEEEEEEEvNT_6ParamsE)
	.align		4
        /*0014*/ 	.word	index@(__assertfail)
	.align		4
        /*0018*/ 	.word	index@(_ZN7cutlass13device_kernelIN5flash11enable_sm90INS1_16FlashAttnFwdSm90INS1_25CollectiveMainloopFwdSm90ILi2EN4cute5tupleIJNS5_1CILi1EEES8_S8_EEENS6_IJNS7_ILi128EEENS7_ILi96EEENS7_ILi192EEEEEELi128ENS_6half_tEfNS_4arch4Sm90ELb0ELb0ELb1ELb1ELb1ELb1ELb0ELb1ELb1ELb1ELb0ELb0EEENS1_21CollectiveEpilogueFwdINS6_IJSA_SA_SB_EEES9_SE_SG_Li256ELb1ELb1ELb0ELb0EEENS1_36VarlenDynamicPersistentTileSchedulerILi128ELi96ELi256ELi128ELb0ELb1ELb1ELb0ELb1ELb1EEEEEEEEEvNT_6ParamsE)
	.align		4
        /*001c*/ 	.word	index@(__assertfail)
	.align		4
        /*0020*/ 	.word	index@(_ZN7cutlass13device_kernelIN5flash11enable_sm90INS1_16FlashAttnFwdSm90INS1_25CollectiveMainloopFwdSm90ILi2EN4cute5tupleIJNS5_1CILi1EEES8_S8_EEENS6_IJNS7_ILi128EEENS7_ILi96EEENS7_ILi192EEEEEELi128ENS_6half_tEfNS_4arch4Sm90ELb0ELb1ELb1ELb0ELb1ELb0ELb0ELb1ELb1ELb1ELb0ELb0EEENS1_21CollectiveEpilogueFwdINS6_IJSA_SA_SB_EEES9_SE_SG_Li256ELb0ELb1ELb0ELb0EEENS1_30DynamicPersistentTileSchedulerILi256ELi128ELb0ELb1ELb1EEEEEEEEEvNT_6ParamsE)
	.align		4
        /*0024*/ 	.word	index@(__assertfail)
	.align		4
        /*0028*/ 	.word	index@(_ZN7cutlass13device_kernelIN5flash11enable_sm90INS1_16FlashAttnFwdSm90INS1_25CollectiveMainloopFwdSm90ILi2EN4cute5tupleIJNS5_1CILi1EEES8_S8_EEENS6_IJNS7_ILi128EEENS7_ILi96EEENS7_ILi192EEEEEELi128ENS_6half_tEfNS_4arch4Sm90ELb0ELb1ELb1ELb1ELb1ELb0ELb0ELb1ELb1ELb1ELb0ELb0EEENS1_21CollectiveEpilogueFwdINS6_IJSA_SA_SB_EEES9_SE_SG_Li256ELb1ELb1ELb0ELb0EEENS1_36VarlenDynamicPersistentTileSchedulerILi128ELi96ELi256ELi128ELb0ELb1ELb1ELb1ELb0ELb1EEEEEEEEEvNT_6ParamsE)
	.align		4
        /*002c*/ 	.word	index@(__assertfail)
	.align		4
        /*0030*/ 	.word	index@(_ZN7cutlass13device_kernelIN5flash11enable_sm90INS1_16FlashAttnFwdSm90INS1_25CollectiveMainloopFwdSm90ILi2EN4cute5tupleIJNS5_1CILi1EEES8_S8_EEENS6_IJNS7_ILi128EEENS7_ILi96EEENS7_ILi192EEEEEELi128ENS_6half_tEfNS_4arch4Sm90ELb0ELb1ELb1ELb1ELb1ELb1ELb0ELb1ELb1ELb1ELb0ELb0EEENS1_21CollectiveEpilogueFwdINS6_IJSA_SA_SB_EEES9_SE_SG_Li256ELb1ELb1ELb0ELb0EEENS1_36VarlenDynamicPersistentTileSchedulerILi128ELi96ELi256ELi128ELb0ELb1ELb1ELb1ELb0ELb1EEEEEEEEEvNT_6ParamsE)
	.align		4
        /*0034*/ 	.word	index@(__assertfail)
	.align		4
        /*0038*/ 	.word	index@(_ZN7cutlass13device_kernelIN5flash11enable_sm90INS1_16FlashAttnFwdSm90INS1_25CollectiveMainloopFwdSm90ILi2EN4cute5tupleIJNS5_1CILi1EEES8_S8_EEENS6_IJNS7_ILi128EEENS7_ILi96EEENS7_ILi192EEEEEELi128ENS_6half_tEfNS_4arch4Sm90ELb1ELb0ELb1ELb0ELb1ELb0ELb0ELb1ELb1ELb1ELb0ELb0EEENS1_21CollectiveEpilogueFwdINS6_IJSA_SA_SB_EEES9_SE_SG_Li256ELb0ELb1ELb0ELb0EEENS1_30DynamicPersistentTileSchedulerILi256ELi128ELb0ELb1ELb1EEEEEEEEEvNT_6ParamsE)
	.align		4
        /*003c*/ 	.word	index@(__assertfail)
	.align		4
        /*0040*/ 	.word	index@(_ZN7cutlass13device_kernelIN5flash11enable_sm90INS1_16FlashAttnFwdSm90INS1_25CollectiveMainloopFwdSm90ILi2EN4cute5tupleIJNS5_1CILi1EEES8_S8_EEENS6_IJNS7_ILi128EEENS7_ILi96EEENS7_ILi192EEEEEELi128ENS_6half_tEfNS_4arch4Sm90ELb1ELb0ELb1ELb1ELb1ELb0ELb0ELb1ELb1ELb1ELb0ELb0EEENS1_21CollectiveEpilogueFwdINS6_IJSA_SA_SB_EEES9_SE_SG_Li256ELb1ELb1ELb0ELb0EEENS1_36VarlenDynamicPersistentTileSchedulerILi128ELi96ELi256ELi128ELb0ELb1ELb1ELb1ELb1ELb1EEEEEEEEEvNT_6ParamsE)
	.align		4
        /*0044*/ 	.word	index@(__assertfail)
	.align		4
        /*0048*/ 	.word	index@(_ZN7cutlass13device_kernelIN5flash11enable_sm90INS1_16FlashAttnFwdSm90INS1_25CollectiveMainloopFwdSm90ILi2EN4cute5tupleIJNS5_1CILi1EEES8_S8_EEENS6_IJNS7_ILi128EEENS7_ILi96EEENS7_ILi192EEEEEELi128ENS_6half_tEfNS_4arch4Sm90ELb1ELb0ELb1ELb1ELb1ELb1ELb0ELb1ELb1ELb1ELb0ELb0EEENS1_21CollectiveEpilogueFwdINS6_IJSA_SA_SB_EEES9_SE_SG_Li256ELb1ELb1ELb0ELb0EEENS1_36VarlenDynamicPersistentTileSchedulerILi128ELi96ELi256ELi128ELb0ELb1ELb1ELb1ELb1ELb1EEEEEEEEEvNT_6ParamsE)
	.align		4
        /*004c*/ 	.word	index@(__assertfail)
	.align		4
        /*0050*/ 	.word	index@(_ZN7cutlass13device_kernelIN5flash11enable_sm90INS1_16FlashAttnFwdSm90INS1_25CollectiveMainloopFwdSm90ILi2EN4cute5tupleIJNS5_1CILi1EEES8_S8_EEENS6_IJNS7_ILi64EEESA_SA_EEELi512ENS_6half_tEfNS_4arch4Sm90ELb0ELb0ELb1ELb0ELb1ELb0ELb0ELb0ELb0ELb1ELb0ELb0EEENS1_21CollectiveEpilogueFwdINS6_IJSA_NS7_ILi512EEESA_EEES9_SC_SE_Li256ELb0ELb1ELb0ELb0EEENS1_29StaticPersistentTileSchedulerILb0EEEEEEEEEvNT_6ParamsE)
	.align		4
        /*0054*/ 	.word	index@(__assertfail)
	.align		4
        /*0058*/ 	.word	index@(_ZN7cutlass13device_kernelIN5flash11enable_sm90INS1_16FlashAttnFwdSm90INS1_25CollectiveMainloopFwdSm90ILi2EN4cute5tupleIJNS5_1CILi1EEES8_S8_EEENS6_IJNS7_ILi64EEESA_SA_EEELi512ENS_6half_tEfNS_4arch4Sm90ELb0ELb0ELb1ELb0ELb1ELb0ELb1ELb0ELb0ELb1ELb0ELb0EEENS1_21CollectiveEpilogueFwdINS6_IJSA_NS7_ILi512EEESA_EEES9_SC_SE_Li256ELb0ELb1ELb0ELb0EEENS1_29StaticPersistentTileSchedulerILb0EEEEEEEEEvNT_6ParamsE)
	.align		4
        /*005c*/ 	.word	index@(__assertfail)
	.align		4
        /*0060*/ 	.word	index@(_ZN7cutlass13device_kernelIN5flash11enable_sm90INS1_16FlashAttnFwdSm90INS1_25CollectiveMainloopFwdSm90ILi2EN4cute5tupleIJNS5_1CILi1EEES8_S8_EEENS6_IJNS7_ILi64EEESA_SA_EEELi512ENS_6half_tEfNS_4arch4Sm90ELb0ELb0ELb1ELb1ELb1ELb0ELb0ELb0ELb0ELb1ELb0ELb0EEENS1_21CollectiveEpilogueFwdINS6_IJSA_NS7_ILi512EEESA_EEES9_SC_SE_Li256ELb1ELb1ELb0ELb0EEENS1_36VarlenDynamicPersistentTileSchedulerILi64ELi64ELi256ELi128ELb0ELb1ELb1ELb0ELb1ELb1EEEEEEEEEvNT_6ParamsE)
	.align		4
        /*0064*/ 	.word	index@(__assertfail)
	.align		4
        /*0068*/ 	.word	index@(_ZN7cutlass13device_kernelIN5flash11enable_sm90INS1_16FlashAttnFwdSm90INS1_25CollectiveMainloopFwdSm90ILi2EN4cute5tupleIJNS5_1CILi1EEES8_S8_EEENS6_IJNS7_ILi64EEESA_SA_EEELi512ENS_6half_tEfNS_4arch4Sm90ELb0ELb0ELb1ELb1ELb1ELb1ELb0ELb0ELb0ELb1ELb0ELb0EEENS1_21CollectiveEpilogueFwdINS6_IJSA_NS7_ILi512EEESA_EEES9_SC_SE_Li256ELb1ELb1ELb0ELb0EEENS1_36VarlenDynamicPersistentTileSchedulerILi64ELi64ELi256ELi128ELb0ELb1ELb1ELb0ELb1ELb1EEEEEEEEEvNT_6ParamsE)
	.align		4
        /*006c*/ 	.word	index@(__assertfail)
	.align		4
        /*0070*/ 	.word	index@(_ZN7cutlass13device_kernelIN5flash11enable_sm90INS1_16FlashAttnFwdSm90INS1_25CollectiveMainloopFwdSm90ILi2EN4cute5tupleIJNS5_1CILi1EEES8_S8_EEENS6_IJNS7_ILi64EEESA_SA_EEELi512ENS_6half_tEfNS_4arch4Sm90ELb0ELb0ELb1ELb1ELb1ELb0ELb1ELb0ELb0ELb1ELb0ELb0EEENS1_21CollectiveEpilogueFwdINS6_IJSA_NS7_ILi512EEESA_EEES9_SC_SE_Li256ELb1ELb1ELb0ELb0EEENS1_36VarlenDynamicPersistentTileSchedulerILi64ELi64ELi256ELi128ELb0ELb1ELb1ELb0ELb1ELb1EEEEEEEEEvNT_6ParamsE)
	.align		4
        /*0074*/ 	.word	index@(__assertfail)
	.align		4
        /*0078*/ 	.word	index@(_ZN7cutlass13device_kernelIN5flash11enable_sm90INS1_16FlashAttnFwdSm90INS1_25CollectiveMainloopFwdSm90ILi2EN4cute5tupleIJNS5_1CILi1EEES8_S8_EEENS6_IJNS7_ILi64EEESA_SA_EEELi512ENS_6half_tEfNS_4arch4Sm90ELb0ELb0ELb1ELb1ELb1ELb1ELb1ELb0ELb0ELb1ELb0ELb0EEENS1_21CollectiveEpilogueFwdINS6_IJSA_NS7_ILi512EEESA_EEES9_SC_SE_Li256ELb1ELb1ELb0ELb0EEENS1_36VarlenDynamicPersistentTileSchedulerILi64ELi64ELi256ELi128ELb0ELb1ELb1ELb0ELb1ELb1EEEEEEEEEvNT_6ParamsE)
	.align		4
        /*007c*/ 	.word	index@(__assertfail)
	.align		4
        /*0080*/ 	.word	index@(_ZN7cutlass13device_kernelIN5flash11enable_sm90INS1_16FlashAttnFwdSm90INS1_25CollectiveMainloopFwdSm90ILi2EN4cute5tupleIJNS5_1CILi1EEES8_S8_EEENS6_IJNS7_ILi64EEESA_SA_EEELi512ENS_6half_tEfNS_4arch4Sm90ELb0ELb1ELb1ELb0ELb1ELb0ELb0ELb0ELb0ELb1ELb0ELb0EEENS1_21CollectiveEpilogueFwdINS6_IJSA_NS7_ILi512EEESA_EEES9_SC_SE_Li256ELb0ELb1ELb0ELb0EEENS1_30DynamicPersistentTileSchedulerILi256ELi128ELb0ELb1ELb1EEEEEEEEEvNT_6ParamsE)
	.align		4
        /*0084*/ 	.word	index@(__assertfail)
	.align		4
        /*0088*/ 	.word	index@(_ZN7cutlass13device_kernelIN5flash11enable_sm90INS1_16FlashAttnFwdSm90INS1_25CollectiveMainloopFwdSm90ILi2EN4cute5tupleIJNS5_1CILi1EEES8_S8_EEENS6_IJNS7_ILi64EEESA_SA_EEELi512ENS_6half_tEfNS_4arch4Sm90ELb0ELb1ELb1ELb0ELb1ELb0ELb1ELb0ELb0ELb1ELb0ELb0EEENS1_21CollectiveEpilogueFwdINS6_IJSA_NS7_ILi512EEESA_EEES9_SC_SE_Li256ELb0ELb1ELb0ELb0EEENS1_30DynamicPersistentTileSchedulerILi256ELi128ELb0ELb1ELb1EEEEEEEEEvNT_6ParamsE)
	.align		4
        /*008c*/ 	.word	index@(__assertfail)
	.align		4
        /*0090*/ 	.word	index@(_ZN7cutlass13device_kernelIN5flash11enable_sm90INS1_16FlashAttnFwdSm90INS1_25CollectiveMainloopFwdSm90ILi2EN4cute5tupleIJNS5_1CILi1EEES8_S8_EEENS6_IJNS7_ILi64EEESA_SA_EEELi512ENS_6half_tEfNS_4arch4Sm90ELb0ELb1ELb1ELb1ELb1ELb0ELb0ELb0ELb0ELb1ELb0ELb0EEENS1_21CollectiveEpilogueFwdINS6_IJSA_NS7_ILi512EEESA_EEES9_SC_SE_Li256ELb1ELb1ELb0ELb0EEENS1_36VarlenDynamicPersistentTileSchedulerILi64ELi64ELi256ELi128ELb0ELb1ELb1ELb1ELb0ELb1EEEEEEEEEvNT_6ParamsE)
	.align		4
        /*0094*/ 	.word	index@(__assertfail)
	.align		4
        /*0098*/ 	.word	index@(_ZN7cutlass13device_kernelIN5flash11enable_sm90INS1_16FlashAttnFwdSm90INS1_25CollectiveMainloopFwdSm90ILi2EN4cute5tupleIJNS5_1CILi1EEES8_S8_EEENS6_IJNS7_ILi64EEESA_SA_EEELi512ENS_6half_tEfNS_4arch4Sm90ELb0ELb1ELb1ELb1ELb1ELb1ELb0ELb0ELb0ELb1ELb0ELb0EEENS1_21CollectiveEpilogueFwdINS6_IJSA_NS7_ILi512EEESA_EEES9_SC_SE_Li256ELb1ELb1ELb0ELb0EEENS1_36VarlenDynamicPersistentTileSchedulerILi64ELi64ELi256ELi128ELb0ELb1ELb1ELb1ELb0ELb1EEEEEEEEEvNT_6ParamsE)
	.align		4
        /*009c*/ 	.word	index@(__assertfail)
	.align		4
        /*00a0*/ 	.word	index@(_ZN7cutlass13device_kernelIN5flash11enable_sm90INS1_16FlashAttnFwdSm90INS1_25CollectiveMainloopFwdSm90ILi2EN4cute5tupleIJNS5_1CILi1EEES8_S8_EEENS6_IJNS7_ILi64EEESA_SA_EEELi512ENS_6half_tEfNS_4arch4Sm90ELb0ELb1ELb1ELb1ELb1ELb0ELb1ELb0ELb0ELb1ELb0ELb0EEENS1_21CollectiveEpilogueFwdINS6_IJSA_NS7_ILi512EEESA_EEES9_SC_SE_Li256ELb1ELb1ELb0ELb0EEENS1_36VarlenDynamicPersistentTileSchedulerILi64ELi64ELi256ELi128ELb0ELb1ELb1ELb1ELb0ELb1EEEEEEEEEvNT_6ParamsE)
	.align		4
        /*00a4*/ 	.word	index@(__assertfail)
	.align		4
        /*00a8*/ 	.word	index@(_ZN7cutlass13device_kernelIN5flash11enable_sm90INS1_16FlashAttnFwdSm90INS1_25CollectiveMainloopFwdSm90ILi2EN4cute5tupleIJNS5_1CILi1EEES8_S8_EEENS6_IJNS7_ILi64EEESA_SA_EEELi512ENS_6half_tEfNS_4arch4Sm90ELb0ELb1ELb1ELb1ELb1ELb1ELb1ELb0ELb0ELb1ELb0ELb0EEENS1_21CollectiveEpilogueFwdINS6_IJSA_NS7_ILi512EEESA_EEES9_SC_SE_Li256ELb1ELb1ELb0ELb0EEENS1_36VarlenDynamicPersistentTileSchedulerILi64ELi64ELi256ELi128ELb0ELb1ELb1ELb1ELb0ELb1EEEEEEEEEvNT_6ParamsE)
	.align		4
        /*00ac*/ 	.word	index@(__assertfail)
	.align		4
        /*00b0*/ 	.word	index@(_ZN7cutlass13device_kernelIN5flash11enable_sm90INS1_16FlashAttnFwdSm90INS1_25CollectiveMainloopFwdSm90ILi2EN4cute5tupleIJNS5_1CILi1EEES8_S8_EEENS6_IJNS7_ILi64EEESA_SA_EEELi512ENS_6half_tEfNS_4arch4Sm90ELb1ELb0ELb1ELb0ELb1ELb0ELb0ELb0ELb0ELb1ELb0ELb0EEENS1_21CollectiveEpilogueFwdINS6_IJSA_NS7_ILi512EEESA_EEES9_SC_SE_Li256ELb0ELb1ELb0ELb0EEENS1_30DynamicPersistentTileSchedulerILi256ELi128ELb0ELb1ELb1EEEEEEEEEvNT_6ParamsE)
	.align		4
        /*00b4*/ 	.word	index@(__assertfail)
	.align		4
        /*00b8*/ 	.word	index@(_ZN7cutlass13device_kernelIN5flash11enable_sm90INS1_16FlashAttnFwdSm90INS1_25CollectiveMainloopFwdSm90ILi2EN4cute5tupleIJNS5_1CILi1EEES8_S8_EEENS6_IJNS7_ILi64EEESA_SA_EEELi512ENS_6half_tEfNS_4arch4Sm90ELb1ELb0ELb1ELb0ELb1ELb0ELb1ELb0ELb0ELb1ELb0ELb0EEENS1_21CollectiveEpilogueFwdINS6_IJSA_NS7_ILi512EEESA_EEES9_SC_SE_Li256ELb0ELb1ELb0ELb0EEENS1_30DynamicPersistentTileSchedulerILi256ELi128ELb0ELb1ELb1EEEEEEEEEvNT_6ParamsE)
	.align		4
        /*00bc*/ 	.word	index@(__assertfail)
	.align		4
        /*00c0*/ 	.word	index@(_ZN7cutlass13device_kernelIN5flash11enable_sm90INS1_16FlashAttnFwdSm90INS1_25CollectiveMainloopFwdSm90ILi2EN4cute5tupleIJNS5_1CILi1EEES8_S8_EEENS6_IJNS7_ILi64EEESA_SA_EEELi512ENS_6half_tEfNS_4arch4Sm90ELb1ELb0ELb1ELb1ELb1ELb0ELb0ELb0ELb0ELb1ELb0ELb0EEENS1_21CollectiveEpilogueFwdINS6_IJSA_NS7_ILi512EEESA_EEES9_SC_SE_Li256ELb1ELb1ELb0ELb0EEENS1_36VarlenDynamicPersistentTileSchedulerILi64ELi64ELi256ELi128ELb0ELb1ELb1ELb1ELb1ELb1EEEEEEEEEvNT_6ParamsE)
	.align		4
        /*00c4*/ 	.word	index@(__assertfail)
	.align		4
        /*00c8*/ 	.word	index@(_ZN7cutlass13device_kernelIN5flash11enable_sm90INS1_16FlashAttnFwdSm90INS1_25CollectiveMainloopFwdSm90ILi2EN4cute5tupleIJNS5_1CILi1EEES8_S8_EEENS6_IJNS7_ILi64EEESA_SA_EEELi512ENS_6half_tEfNS_4arch4Sm90ELb1ELb0ELb1ELb1ELb1ELb1ELb0ELb0ELb0ELb1ELb0ELb0EEENS1_21CollectiveEpilogueFwdINS6_IJSA_NS7_ILi512EEESA_EEES9_SC_SE_Li256ELb1ELb1ELb0ELb0EEENS1_36VarlenDynamicPersistentTileSchedulerILi64ELi64ELi256ELi128ELb0ELb1ELb1ELb1ELb1ELb1EEEEEEEEEvNT_6ParamsE)
	.align		4
        /*00cc*/ 	.word	index@(__assertfail)
	.align		4
        /*00d0*/ 	.word	index@(_ZN7cutlass13device_kernelIN5flash11enable_sm90INS1_16FlashAttnFwdSm90INS1_25CollectiveMainloopFwdSm90ILi2EN4cute5tupleIJNS5_1CILi1EEES8_S8_EEENS6_IJNS7_ILi64EEESA_SA_EEELi512ENS_6half_tEfNS_4arch4Sm90ELb1ELb0ELb1ELb1ELb1ELb0ELb1ELb0ELb0ELb1ELb0ELb0EEENS1_21CollectiveEpilogueFwdINS6_IJSA_NS7_ILi512EEESA_EEES9_SC_SE_Li256ELb1ELb1ELb0ELb0EEENS1_36VarlenDynamicPersistentTileSchedulerILi64ELi64ELi256ELi128ELb0ELb1ELb1ELb1ELb1ELb1EEEEEEEEEvNT_6ParamsE)
	.align		4
        /*00d4*/ 	.word	index@(__assertfail)
	.align		4
        /*00d8*/ 	.word	index@(_ZN7cutlass13device_kernelIN5flash11enable_sm90INS1_16FlashAttnFwdSm90INS1_25CollectiveMainloopFwdSm90ILi2EN4cute5tupleIJNS5_1CILi1EEES8_S8_EEENS6_IJNS7_ILi64EEESA_SA_EEELi512ENS_6half_tEfNS_4arch4Sm90ELb1ELb0ELb1ELb1ELb1ELb1ELb1ELb0ELb0ELb1ELb0ELb0EEENS1_21CollectiveEpilogueFwdINS6_IJSA_NS7_ILi512EEESA_EEES9_SC_SE_Li256ELb1ELb1ELb0ELb0EEENS1_36VarlenDynamicPersistentTileSchedulerILi64ELi64ELi256ELi128ELb0ELb1ELb1ELb1ELb1ELb1EEEEEEEEEvNT_6ParamsE)
	.align		4
        /*00dc*/ 	.word	index@(__assertfail)
	.align		4
        /*00e0*/ 	.word	index@(_ZN7cutlass13device_kernelIN5flash11enable_sm90INS1_16FlashAttnFwdSm90INS1_25CollectiveMainloopFwdSm90ILi2EN4cute5tupleIJNS5_1CILi1EEES8_S8_EEENS6_IJNS7_ILi128EEENS7_ILi96EEENS7_ILi64EEEEEELi256ENS_6half_tEfNS_4arch4Sm90ELb0ELb0ELb1ELb0ELb1ELb0ELb0ELb1ELb0ELb1ELb0ELb0EEENS1_21CollectiveEpilogueFwdINS6_IJSA_NS7_ILi256EEESB_EEES9_SE_SG_Li256ELb0ELb1ELb0ELb0EEENS1_29StaticPersistentTileSchedulerILb0EEEEEEEEEvNT_6ParamsE)
	.align		4
        /*00e4*/ 	.word	index@(__assertfail)
	.align		4
        /*00e8*/ 	.word	index@(_ZN7cutlass13device_kernelIN5flash11enable_sm90INS1_16FlashAttnFwdSm90INS1_25CollectiveMainloopFwdSm90ILi2EN4cute5tupleIJNS5_1CILi1EEES8_S8_EEENS6_IJNS7_ILi128EEENS7_ILi96EEENS7_ILi64EEEEEELi256ENS_6half_tEfNS_4arch4Sm90ELb0ELb0ELb1ELb0ELb1ELb0ELb1ELb1ELb0ELb1ELb0ELb0EEENS1_21CollectiveEpilogueFwdINS6_IJSA_NS7_ILi256EEESB_EEES9_SE_SG_Li256ELb0ELb1ELb0ELb0EEENS1_29StaticPersistentTileSchedulerILb0EEEEEEEEEvNT_6ParamsE)
	.align		4
        /*00ec*/ 	.word	index@(__assertfail)
	.align		4
        /*00f0*/ 	.word	index@(_ZN7cutlass13device_kernelIN5flash11enable_sm90INS1_16FlashAttnFwdSm90INS1_25CollectiveMainloopFwdSm90ILi2EN4cute5tupleIJNS5_1CILi1EEES8_S8_EEENS6_IJNS7_ILi128EEENS7_ILi96EEENS7_ILi64EEEEEELi256ENS_6half_tEfNS_4arch4Sm90ELb0ELb0ELb1ELb1ELb1ELb0ELb0ELb1ELb0ELb1ELb0ELb0EEENS1_21CollectiveEpilogueFwdINS6_IJSA_NS7_ILi256EEESB_EEES9_SE_SG_Li256ELb1ELb1ELb0ELb0EEENS1_36VarlenDynamicPersistentTileSchedulerILi128ELi96ELi256ELi128ELb0ELb1ELb1ELb0ELb1ELb1EEEEEEEEEvNT_6ParamsE)
	.align		4
        /*00f4*/ 	.word	index@(__assertfail)
	.align		4
        /*00f8*/ 	.word	index@(_ZN7cutlass13device_kernelIN5flash11enable_sm90INS1_16FlashAttnFwdSm90INS1_25CollectiveMainloopFwdSm90ILi2EN4cute5tupleIJNS5_1CILi1EEES8_S8_EEENS6_IJNS7_ILi128EEENS7_ILi96EEENS7_ILi64EEEEEELi256ENS_6half_tEfNS_4arch4Sm90ELb0ELb0ELb1ELb1ELb1ELb1ELb0ELb1ELb0ELb1ELb0ELb0EEENS1_21CollectiveEpilogueFwdINS6_IJSA_NS7_ILi256EEESB_EEES9_SE_SG_Li256ELb1ELb1ELb0ELb0EEENS1_36VarlenDynamicPersistentTileSchedulerILi128ELi96ELi256ELi128ELb0ELb1ELb1ELb0ELb1ELb1EEEEEEEEEvNT_6ParamsE)
	.align		4
        /*00fc*/ 	.word	index@(__assertfail)
	.align		4
        /*0100*/ 	.word	index@(_ZN7cutlass13device_kernelIN5flash11enable_sm90INS1_16FlashAttnFwdSm90INS1_25CollectiveMainloopFwdSm90ILi2EN4cute5tupleIJNS5_1CILi1EEES8_S8_EEENS6_IJNS7_ILi128EEENS7_ILi96EEENS7_ILi64EEEEEELi256ENS_6half_tEfNS_4arch4Sm90ELb0ELb0ELb1ELb1ELb1ELb0ELb1ELb1ELb0ELb1ELb0ELb0EEENS1_21CollectiveEpilogueFwdINS6_IJSA_NS7_ILi256EEESB_EEES9_SE_SG_Li256ELb1ELb1ELb0ELb0EEENS1_36VarlenDynamicPersistentTileSchedulerILi128ELi96ELi256ELi128ELb0ELb1ELb1ELb0ELb1ELb1EEEEEEEEEvNT_6ParamsE)
	.align		4
        /*0104*/ 	.word	index@(__assertfail)
	.align		4
        /*0108*/ 	.word	index@(_ZN7cutlass13device_kernelIN5flash11enable_sm90INS1_16FlashAttnFwdSm90INS1_25CollectiveMainloopFwdSm90ILi2EN4cute5tupleIJNS5_1CILi1EEES8_S8_EEENS6_IJNS7_ILi128EEENS7_ILi96EEENS7_ILi64EEEEEELi256ENS_6half_tEfNS_4arch4Sm90ELb0ELb0ELb1ELb1ELb1ELb1ELb1ELb1ELb0ELb1ELb0ELb0EEENS1_21CollectiveEpilogueFwdINS6_IJSA_NS7_ILi256EEESB_EEES9_SE_SG_Li256ELb1ELb1ELb0ELb0EEENS1_36VarlenDynamicPersistentTileSchedulerILi128ELi96ELi256ELi128ELb0ELb1ELb1ELb0ELb1ELb1EEEEEEEEEvNT_6ParamsE)
	.align		4
        /*010c*/ 	.word	index@(__assertfail)
	.align		4
        /*0110*/ 	.word	index@(_ZN7cutlass13device_kernelIN5flash11enable_sm90INS1_16FlashAttnFwdSm90INS1_25CollectiveMainloopFwdSm90ILi2EN4cute5tupleIJNS5_1CILi1EEES8_S8_EEENS6_IJNS7_ILi128EEENS7_ILi96EEENS7_ILi64EEEEEELi256ENS_6half_tEfNS_4arch4Sm90ELb0ELb1ELb1ELb0ELb1ELb0ELb0ELb1ELb0ELb1ELb0ELb0EEENS1_21CollectiveEpilogueFwdINS6_IJSA_NS7_ILi256EEESB_EEES9_SE_SG_Li256ELb0ELb1ELb0ELb0EEENS1_30DynamicPersistentTileSchedulerILi256ELi128ELb0ELb1ELb1EEEEEEEEEvNT_6ParamsE)
	.align		4
        /*0114*/ 	.word	index@(__assertfail)
	.align		4
        /*0118*/ 	.word	index@(_ZN7cutlass13device_kernelIN5flash11enable_sm90INS1_16FlashAttnFwdSm90INS1_25CollectiveMainloopFwdSm90ILi2EN4cute5tupleIJNS5_1CILi1EEES8_S8_EEENS6_IJNS7_ILi128EEENS7_ILi96EEENS7_ILi64EEEEEELi256ENS_6half_tEfNS_4arch4Sm90ELb0ELb1ELb1ELb0ELb1ELb0ELb1ELb1ELb0ELb1ELb0ELb0EEENS1_21CollectiveEpilogueFwdINS6_IJSA_NS7_ILi256EEESB_EEES9_SE_SG_Li256ELb0ELb1ELb0ELb0EEENS1_30DynamicPersistentTileSchedulerILi256ELi128ELb0ELb1ELb1EEEEEEEEEvNT_6ParamsE)
	.align		4
        /*011c*/ 	.word	index@(__assertfail)
	.align		4
        /*0120*/ 	.word	index@(_ZN7cutlass13device_kernelIN5flash11enable_sm90INS1_16FlashAttnFwdSm90INS1_25CollectiveMainloopFwdSm90ILi2EN4cute5tupleIJNS5_1CILi1EEES8_S8_EEENS6_IJNS7_ILi128EEENS7_ILi96EEENS7_ILi64EEEEEELi256ENS_6half_tEfNS_4arch4Sm90ELb0ELb1ELb1ELb1ELb1ELb0ELb0ELb1ELb0ELb1ELb0ELb0EEENS1_21CollectiveEpilogueFwdINS6_IJSA_NS7_ILi256EEESB_EEES9_SE_SG_Li256ELb1ELb1ELb0ELb0EEENS1_36VarlenDynamicPersistentTileSchedulerILi128ELi96ELi256ELi128ELb0ELb1ELb1ELb1ELb0ELb1EEEEEEEEEvNT_6ParamsE)
	.align		4
        /*0124*/ 	.word	index@(__assertfail)
	.align		4
        /*0128*/ 	.word	index@(_ZN7cutlass13device_kernelIN5flash11enable_sm90INS1_16FlashAttnFwdSm90INS1_25CollectiveMainloopFwdSm90ILi2EN4cute5tupleIJNS5_1CILi1EEES8_S8_EEENS6_IJNS7_ILi128EEENS7_ILi96EEENS7_ILi64EEEEEELi256ENS_6half_tEfNS_4arch4Sm90ELb0ELb1ELb1ELb1ELb1ELb1ELb0ELb1ELb0ELb1ELb0ELb0EEENS1_21CollectiveEpilogueFwdINS6_IJSA_NS7_ILi256EEESB_EEES9_SE_SG_Li256ELb1ELb1ELb0ELb0EEENS1_36VarlenDynamicPersistentTileSchedulerILi128ELi96ELi256ELi128ELb0ELb1ELb1ELb1ELb0ELb1EEEEEEEEEvNT_6ParamsE)
	.align		4
        /*012c*/ 	.word	index@(__assertfail)
	.align		4
        /*0130*/ 	.word	index@(_ZN7cutlass13device_kernelIN5flash11enable_sm90INS1_16FlashAttnFwdSm90INS1_25CollectiveMainloopFwdSm90ILi2EN4cute5tupleIJNS5_1CILi1EEES8_S8_EEENS6_IJNS7_ILi128EEENS7_ILi96EEENS7_ILi64EEEEEELi256ENS_6half_tEfNS_4arch4Sm90ELb0ELb1ELb1ELb1ELb1ELb0ELb1ELb1ELb0ELb1ELb0ELb0EEENS1_21CollectiveEpilogueFwdINS6_IJSA_NS7_ILi256EEESB_EEES9_SE_SG_Li256ELb1ELb1ELb0ELb0EEENS1_36VarlenDynamicPersistentTileSchedulerILi128ELi96ELi256ELi128ELb0ELb1ELb1ELb1ELb0ELb1EEEEEEEEEvNT_6ParamsE)
	.align		4
        /*0134*/ 	.word	index@(__assertfail)
	.align		4
        /*0138*/ 	.word	index@(_ZN7cutlass13device_kernelIN5flash11enable_sm90INS1_16FlashAttnFwdSm90INS1_25CollectiveMainloopFwdSm90ILi2EN4cute5tupleIJNS5_1CILi1EEES8_S8_EEENS6_IJNS7_ILi128EEENS7_ILi96EEENS7_ILi64EEEEEELi256ENS_6half_tEfNS_4arch4Sm90ELb0ELb1ELb1ELb1ELb1ELb1ELb1ELb1ELb0ELb1ELb0ELb0EEENS1_21CollectiveEpilogueFwdINS6_IJSA_NS7_ILi256EEESB_EEES9_SE_SG_Li256ELb1ELb1ELb0ELb0EEENS1_36VarlenDynamicPersistentTileSchedulerILi128ELi96ELi256ELi128ELb0ELb1ELb1ELb1ELb0ELb1EEEEEEEEEvNT_6ParamsE)
	.align		4
        /*013c*/ 	.word	index@(__assertfail)
	.align		4
        /*0140*/ 	.word	index@(_ZN7cutlass13device_kernelIN5flash11enable_sm90INS1_16FlashAttnFwdSm90INS1_25CollectiveMainloopFwdSm90ILi2EN4cute5tupleIJNS5_1CILi1EEES8_S8_EEENS6_IJNS7_ILi128EEENS7_ILi96EEENS7_ILi64EEEEEELi256ENS_6half_tEfNS_4arch4Sm90ELb1ELb0ELb1ELb0ELb1ELb0ELb0ELb1ELb0ELb1ELb0ELb0EEENS1_21CollectiveEpilogueFwdINS6_IJSA_NS7_ILi256EEESB_EEES9_SE_SG_Li256ELb0ELb1ELb0ELb0EEENS1_30DynamicPersistentTileSchedulerILi256ELi128ELb0ELb1ELb1EEEEEEEEEvNT_6ParamsE)
	.align		4
        /*0144*/ 	.word	index@(__assertfail)
	.align		4
        /*0148*/ 	.word	index@(_ZN7cutlass13device_kernelIN5flash11enable_sm90INS1_16FlashAttnFwdSm90INS1_25CollectiveMainloopFwdSm90ILi2EN4cute5tupleIJNS5_1CILi1EEES8_S8_EEENS6_IJNS7_ILi128EEENS7_ILi96EEENS7_ILi64EEEEEELi256ENS_6half_tEfNS_4arch4Sm90ELb1ELb0ELb1ELb0ELb1ELb0ELb1ELb1ELb0ELb1ELb0ELb0EEENS1_21CollectiveEpilogueFwdINS6_IJSA_NS7_ILi256EEESB_EEES9_SE_SG_Li256ELb0ELb1ELb0ELb0EEENS1_30DynamicPersistentTileSchedulerILi256ELi128ELb0ELb1ELb1EEEEEEEEEvNT_6ParamsE)
	.align		4
        /*014c*/ 	.word	index@(__assertfail)
	.align		4
        /*0150*/ 	.word	index@(_ZN7cutlass13device_kernelIN5flash11enable_sm90INS1_16FlashAttnFwdSm90INS1_25CollectiveMainloopFwdSm90ILi2EN4cute5tupleIJNS5_1CILi1EEES8_S8_EEENS6_IJNS7_ILi128EEENS7_ILi96EEENS7_ILi64EEEEEELi256ENS_6half_tEfNS_4arch4Sm90ELb1ELb0ELb1ELb1ELb1ELb0ELb0ELb1ELb0ELb1ELb0ELb0EEENS1_21CollectiveEpilogueFwdINS6_IJSA_NS7_ILi256EEESB_EEES9_SE_SG_Li256ELb1ELb1ELb0ELb0EEENS1_36VarlenDynamicPersistentTileSchedulerILi128ELi96ELi256ELi128ELb0ELb1ELb1ELb1ELb1ELb1EEEEEEEEEvNT_6ParamsE)
	.align		4
        /*0154*/ 	.word	index@(__assertfail)
	.align		4
        /*0158*/ 	.word	index@(_ZN7cutlass13device_kernelIN5flash11enable_sm90INS1_16FlashAttnFwdSm90INS1_25CollectiveMainloopFwdSm90ILi2EN4cute5tupleIJNS5_1CILi1EEES8_S8_EEENS6_IJNS7_ILi128EEENS7_ILi96EEENS7_ILi64EEEEEELi256ENS_6half_tEfNS_4arch4Sm90ELb1ELb0ELb1ELb1ELb1ELb1ELb0ELb1ELb0ELb1ELb0ELb0EEENS1_21CollectiveEpilogueFwdINS6_IJSA_NS7_ILi256EEESB_EEES9_SE_SG_Li256ELb1ELb1ELb0ELb0EEENS1_36VarlenDynamicPersistentTileSchedulerILi128ELi96ELi256ELi128ELb0ELb1ELb1ELb1ELb1ELb1EEEEEEEEEvNT_6ParamsE)
	.align		4
        /*015c*/ 	.word	index@(__assertfail)
	.align		4
        /*0160*/ 	.word	index@(_ZN7cutlass13device_kernelIN5flash11enable_sm90INS1_16FlashAttnFwdSm90INS1_25CollectiveMainloopFwdSm90ILi2EN4cute5tupleIJNS5_1CILi1EEES8_S8_EEENS6_IJNS7_ILi128EEENS7_ILi96EEENS7_ILi64EEEEEELi256ENS_6half_tEfNS_4arch4Sm90ELb1ELb0ELb1ELb1ELb1ELb0ELb1ELb1ELb0ELb1ELb0ELb0EEENS1_21CollectiveEpilogueFwdINS6_IJSA_NS7_ILi256EEESB_EEES9_SE_SG_Li256ELb1ELb1ELb0ELb0EEENS1_36VarlenDynamicPersistentTileSchedulerILi128ELi96ELi256ELi128ELb0ELb1ELb1ELb1ELb1ELb1EEEEEEEEEvNT_6ParamsE)
	.align		4
        /*0164*/ 	.word	index@(__assertfail)
	.align		4
        /*0168*/ 	.word	index@(_ZN7cutlass13device_kernelIN5flash11enable_sm90INS1_16FlashAttnFwdSm90INS1_25CollectiveMainloopFwdSm90ILi2EN4cute5tupleIJNS5_1CILi1EEES8_S8_EEENS6_IJNS7_ILi128EEENS7_ILi96EEENS7_ILi64EEEEEELi256ENS_6half_tEfNS_4arch4Sm90ELb1ELb0ELb1ELb1ELb1ELb1ELb1ELb1ELb0ELb1ELb0ELb0EEENS1_21CollectiveEpilogueFwdINS6_IJSA_NS7_ILi256EEESB_EEES9_SE_SG_Li256ELb1ELb1ELb0ELb0EEENS1_36VarlenDynamicPersistentTileSchedulerILi128ELi96ELi256ELi128ELb0ELb1ELb1ELb1ELb1ELb1EEEEEEEEEvNT_6ParamsE)
	.align		4
        /*016c*/ 	.word	index@(__assertfail)
	.align		4
        /*0170*/ 	.word	0x00000000
	.align		4
        /*0174*/ 	.word	0xfffffffe
	.align		4
        /*0178*/ 	.word	0x00000000
	.align		4
        /*017c*/ 	.word	0xfffffffd
	.align		4
        /*0180*/ 	.word	0x00000000
	.align		4
        /*0184*/ 	.word	0xfffffffc


//--------------------- .nv.constant4             --------------------------
	.section	.nv.constant4,"a",@progbits
	.align	8
	.align		8
.nv.constant4:
        /*0000*/ 	.dword	__assertfail
	.align		8
        /*0008*/ 	.dword	__unnamed_1
	.align		8
        /*0010*/ 	.dword	__unnamed_2
	.align		8
        /*0018*/ 	.dword	__unnamed_3
	.align		8
        /*0020*/ 	.dword	__unnamed_4
	.align		8
        /*0028*/ 	.dword	__unnamed_5
	.align		8
        /*0030*/ 	.dword	__unnamed_6
	.align		8
        /*0038*/ 	.dword	__unnamed_7
	.align		8
        /*0040*/ 	.dword	__unnamed_8
	.align		8
        /*0048*/ 	.dword	__unnamed_9
	.align		8
        /*0050*/ 	.dword	__unnamed_10
	.align		8
        /*0058*/ 	.dword	__unnamed_11
	.align		8
        /*0060*/ 	.dword	__unnamed_12
	.align		8
        /*0068*/ 	.dword	__unnamed_13
	.align		8
        /*0070*/ 	.dword	__unnamed_14
	.align		8
        /*0078*/ 	.dword	__unnamed_15
	.align		8
        /*0080*/ 	.dword	__unnamed_16
	.align		8
        /*0088*/ 	.dword	__unnamed_17
	.align		8
        /*0090*/ 	.dword	__unnamed_18
	.align		8
        /*0098*/ 	.dword	_ZN81_INTERNAL_74319047_45_flash_fwd_hdimdiff_fp16_paged_softcap_sm90_cu_0106449f_43534cuda3std3__45__cpo5beginE
	.align		8
        /*00a0*/ 	.dword	_ZN81_INTERNAL_74319047_45_flash_fwd_hdimdiff_fp16_paged_softcap_sm90_cu_0106449f_43534cuda3std3__45__cpo3endE
	.align		8
        /*00a8*/ 	.dword	_ZN81_INTERNAL_74319047_45_flash_fwd_hdimdiff_fp16_paged_softcap_sm90_cu_0106449f_43534cuda3std3__45__cpo6cbeginE
	.align		8
        /*00b0*/ 	.dword	_ZN81_INTERNAL_74319047_45_flash_fwd_hdimdiff_fp16_paged_softcap_sm90_cu_0106449f_43534cuda3std3__45__cpo4cendE
	.align		8
        /*00b8*/ 	.dword	_ZN81_INTERNAL_74319047_45_flash_fwd_hdimdiff_fp16_paged_softcap_sm90_cu_0106449f_43534cuda3std3__483_GLOBAL__N__74319047_45_flash_fwd_hdimdiff_fp16_paged_softcap_sm90_cu_0106449f_43536ignoreE
	.align		8
        /*00c0*/ 	.dword	_ZN81_INTERNAL_74319047_45_flash_fwd_hdimdiff_fp16_paged_softcap_sm90_cu_0106449f_43534cuda3std3__419piecewise_constructE
	.align		8
        /*00c8*/ 	.dword	_ZN81_INTERNAL_74319047_45_flash_fwd_hdimdiff_fp16_paged_softcap_sm90_cu_0106449f_43534cuda3std3__48in_placeE
	.align		8
        /*00d0*/ 	.dword	_ZN81_INTERNAL_74319047_45_flash_fwd_hdimdiff_fp16_paged_softcap_sm90_cu_0106449f_43534cuda3std6ranges3__45__cpo4swapE
	.align		8
        /*00d8*/ 	.dword	_ZN81_INTERNAL_74319047_45_flash_fwd_hdimdiff_fp16_paged_softcap_sm90_cu_0106449f_43534cuda3std6ranges3__45__cpo9iter_moveE
	.align		8
        /*00e0*/ 	.dword	_ZN81_INTERNAL_74319047_45_flash_fwd_hdimdiff_fp16_paged_softcap_sm90_cu_0106449f_43534cute7productE
	.align		8
        /*00e8*/ 	.dword	_ZN81_INTERNAL_74319047_45_flash_fwd_hdimdiff_fp16_paged_softcap_sm90_cu_0106449f_43534cute1_E
	.align		8
        /*00f0*/ 	.dword	$str$23
	.align		8
        /*00f8*/ 	.dword	$str$24


//--------------------- .text._ZN7cutlass13device_kernelIN5flash11enable_sm90INS1_16FlashAttnFwdSm90INS1_25CollectiveMainloopFwdSm90ILi2EN4cute5tupleIJNS5_1CILi1EEES8_S8_EEENS6_IJNS7_ILi128EEENS7_ILi96EEENS7_ILi192EEEEEELi128ENS_6half_tEfNS_4arch4Sm90ELb0ELb0ELb1ELb0ELb1ELb0ELb0ELb1ELb1ELb1ELb0ELb0EEENS1_21CollectiveEpilogueFwdINS6_IJSA_SA_SB_EEES9_SE_SG_Li256ELb0ELb1ELb0ELb0EEENS1_29StaticPersistentTileSchedulerILb0EEEEEEEEEvNT_6ParamsE --------------------------
	.section	.text._ZN7cutlass13device_kernelIN5flash11enable_sm90INS1_16FlashAttnFwdSm90INS1_25CollectiveMainloopFwdSm90ILi2EN4cute5tupleIJNS5_1CILi1EEES8_S8_EEENS6_IJNS7_ILi128EEENS7_ILi96EEENS7_ILi192EEEEEELi128ENS_6half_tEfNS_4arch4Sm90ELb0ELb0ELb1ELb0ELb1ELb0ELb0ELb1ELb1ELb1ELb0ELb0EEENS1_21CollectiveEpilogueFwdINS6_IJSA_SA_SB_EEES9_SE_SG_Li256ELb0ELb1ELb0ELb0EEENS1_29StaticPersistentTileSchedulerILb0EEEEEEEEEvNT_6ParamsE,"ax",@progbits
	.align	128
.text._ZN7cutlass13device_kernelIN5flash11enable_sm90INS1_16FlashAttnFwdSm90INS1_25CollectiveMainloopFwdSm90ILi2EN4cute5tupleIJNS5_1CILi1EEES8_S8_EEENS6_IJNS7_ILi128EEENS7_ILi96EEENS7_ILi192EEEEEELi128ENS_6half_tEfNS_4arch4Sm90ELb0ELb0ELb1ELb0ELb1ELb0ELb0ELb1ELb1ELb1ELb0ELb0EEENS1_21CollectiveEpilogueFwdINS6_IJSA_SA_SB_EEES9_SE_SG_Li256ELb0ELb1ELb0ELb0EEENS1_29StaticPersistentTileSchedulerILb0EEEEEEEEEvNT_6ParamsE:
        .type           _ZN7cutlass13device_kernelIN5flash11enable_sm90INS1_16FlashAttnFwdSm90INS1_25CollectiveMainloopFwdSm90ILi2EN4cute5tupleIJNS5_1CILi1EEES8_S8_EEENS6_IJNS7_ILi128EEENS7_ILi96EEENS7_ILi192EEEEEELi128ENS_6half_tEfNS_4arch4Sm90ELb0ELb0ELb1ELb0ELb1ELb0ELb0ELb1ELb1ELb1ELb0ELb0EEENS1_21CollectiveEpilogueFwdINS6_IJSA_SA_SB_EEES9_SE_SG_Li256ELb0ELb1ELb0ELb0EEENS1_29StaticPersistentTileSchedulerILb0EEEEEEEEEvNT_6ParamsE,@function
        .size           _ZN7cutlass13device_kernelIN5flash11enable_sm90INS1_16FlashAttnFwdSm90INS1_25CollectiveMainloopFwdSm90ILi2EN4cute5tupleIJNS5_1CILi1EEES8_S8_EEENS6_IJNS7_ILi128EEENS7_ILi96EEENS7_ILi192EEEEEELi128ENS_6half_tEfNS_4arch4Sm90ELb0ELb0ELb1ELb0ELb1ELb0ELb0ELb1ELb1ELb1ELb0ELb0EEENS1_21CollectiveEpilogueFwdINS6_IJSA_SA_SB_EEES9_SE_SG_Li256ELb0ELb1ELb0ELb0EEENS1_29StaticPersistentTileSchedulerILb0EEEEEEEEEvNT_6ParamsE,(.L_x_15632 - _ZN7cutlass13device_kernelIN5flash11enable_sm90INS1_16FlashAttnFwdSm90INS1_25CollectiveMainloopFwdSm90ILi2EN4cute5tupleIJNS5_1CILi1EEES8_S8_EEENS6_IJNS7_ILi128EEENS7_ILi96EEENS7_ILi192EEEEEELi128ENS_6half_tEfNS_4arch4Sm90ELb0ELb0ELb1ELb0ELb1ELb0ELb0ELb1ELb1ELb1ELb0ELb0EEENS1_21CollectiveEpilogueFwdINS6_IJSA_SA_SB_EEES9_SE_SG_Li256ELb0ELb1ELb0ELb0EEENS1_29StaticPersistentTileSchedulerILb0EEEEEEEEEvNT_6ParamsE)
        .other          _ZN7cutlass13device_kernelIN5flash11enable_sm90INS1_16FlashAttnFwdSm90INS1_25CollectiveMainloopFwdSm90ILi2EN4cute5tupleIJNS5_1CILi1EEES8_S8_EEENS6_IJNS7_ILi128EEENS7_ILi96EEENS7_ILi192EEEEEELi128ENS_6half_tEfNS_4arch4Sm90ELb0ELb0ELb1ELb0ELb1ELb0ELb0ELb1ELb1ELb1ELb0ELb0EEENS1_21CollectiveEpilogueFwdINS6_IJSA_SA_SB_EEES9_SE_SG_Li256ELb0ELb1ELb0ELb0EEENS1_29StaticPersistentTileSchedulerILb0EEEEEEEEEvNT_6ParamsE,@"STO_CUDA_ENTRY STV_DEFAULT"
_ZN7cutlass13device_kernelIN5flash11enable_sm90INS1_16FlashAttnFwdSm90INS1_25CollectiveMainloopFwdSm90ILi2EN4cute5tupleIJNS5_1CILi1EEES8_S8_EEENS6_IJNS7_ILi128EEENS7_ILi96EEENS7_ILi192EEEEEELi128ENS_6half_tEfNS_4arch4Sm90ELb0ELb0ELb1ELb0ELb1ELb0ELb0ELb1ELb1ELb1ELb0ELb0EEENS1_21CollectiveEpilogueFwdINS6_IJSA_SA_SB_EEES9_SE_SG_Li256ELb0ELb1ELb0ELb0EEENS1_29StaticPersistentTileSchedulerILb0EEEEEEEEEvNT_6ParamsE:
[----:B------:R-:W0:Y:S02]  /*0000*/  LDC R1, c[0x0][0x28] ;  /* 0x00000a00ff017b82 */ /* 0x000e240000000800 */
[----:B0-----:R-:W-:Y:S01]  /*0010*/  VIADD R1, R1, 0xfffffff8 ;  /* 0xfffffff801017836 */ /* 0x001fe20000000000 */
[----:B------:R-:W0:Y:S01]  /*0020*/  S2R R3, SR_TID.X ;  /* 0x0000000000037919 */ /* 0x000e220000002100 */
[----:B------:R-:W-:Y:S01]  /*0030*/  ELECT P0, URZ, PT ;  /* 0x00000000003f782f */ /* 0x000fe20003800000 */
[----:B------:R-:W-:Y:S01]  /*0040*/  UMOV UR4, 0x80 ;  /* 0x0000008000047882 */ /* 0x000fe20000000000 */
[----:B------:R-:W-:Y:S01]  /*0050*/  UMOV UR7, 0x100 ;  /* 0x0000010000077882 */ /* 0x000fe20000000000 */
[----:B0-----:R-:W-:-:S05]  /*0060*/  SHF.R.U32.HI R0, RZ, 0x5, R3 ;  /* 0x00000005ff007819 */ /* 0x001fca0000011603 */
[----:B------:R-:W0:Y:S02]  /*0070*/  SHFL.IDX PT, R2, R0, RZ, 0x1f ;  /* 0x00001fff00027589 */ /* 0x000e2400000e0000 */
[C---:B0-----:R-:W-:Y:S02]  /*0080*/  ISETP.NE.OR P0, PT, R2.reuse, RZ, !P0 ;  /* 0x000000ff0200720c */ /* 0x041fe40004705670 */
[----:B------:R-:W-:Y:S02]  /*0090*/  ISETP.NE.AND P1, PT, R2, RZ, PT ;  /* 0x000000ff0200720c */ /* 0x000fe40003f25270 */
[----:B------:R-:W-:-:S06]  /*00a0*/  SHF.R.U32.HI R2, RZ, 0x7, R3 ;  /* 0x00000007ff027819 */ /* 0x000fcc0000011603 */
[----:B------:R-:W0:Y:S03]  /*00b0*/  SHFL.IDX PT, R2, R2, RZ, 0x1f ;  /* 0x00001fff02027589 */ /* 0x000e2600000e0000 */
[----:B------:R-:W-:Y:S01]  /*00c0*/  VOTEU.ALL UP0, P0 ;  /* 0x00000000003f7886 */ /* 0x000fe20000000000 */
[----:B------:R-:W-:-:S04]  /*00d0*/  VOTEU.ALL UP1, P0 ;  /* 0x00000000003f7886 */ /* 0x000fc80000020000 */
[----:B------:R-:W1:Y:S01]  /*00e0*/  @!UP0 S2UR UR8, SR_CgaCtaId ;  /* 0x00000000000889c3 */ /* 0x000e620000008800 */
[----:B------:R-:W-:Y:S01]  /*00f0*/  @!UP0 UMOV UR6, 0x400 ;  /* 0x0000040000068882 */ /* 0x000fe20000000000 */
[----:B------:R-:W-:-:S04]  /*0100*/  @!UP0 UIADD3 UR4, -UR4, 0x100000, URZ ;  /* 0x0010000004048890 */ /* 0x000fc8000fffe13f */
[----:B------:R-:W-:Y:S02]  /*0110*/  @!UP0 USHF.L.U32 UR5, UR4, 0xb, URZ ;  /* 0x0000000b04058899 */ /* 0x000fe4000800063f */
[----:B------:R-:W-:Y:S02]  /*0120*/  @!UP0 USHF.L.U32 UR4, UR4, 0x1, URZ ;  /* 0x0000000104048899 */ /* 0x000fe4000800063f */
[----:B-1----:R-:W-:Y:S02]  /*0130*/  @!UP0 ULEA UR8, UR8, UR6, 0x18 ;  /* 0x0000000608088291 */ /* 0x002fe4000f8ec03f */
[----:B------:R-:W-:-:S04]  /*0140*/  @!UP0 UIADD3 UR6, -UR7, 0x100000, URZ ;  /* 0x0010000007068890 */ /* 0x000fc8000fffe13f */
[----:B------:R-:W-:Y:S02]  /*0150*/  @!UP0 USHF.L.U32 UR7, UR6, 0xb, URZ ;  /* 0x0000000b06078899 */ /* 0x000fe4000800063f */
[----:B------:R-:W-:Y:S01]  /*0160*/  @!UP0 USHF.L.U32 UR6, UR6, 0x1, URZ ;  /* 0x0000000106068899 */ /* 0x000fe2000800063f */
[----:B------:R-:W-:-:S05]  /*0170*/  VOTEU.ALL UP0, P0 ;  /* 0x00000000003f7886 */ /* 0x000fca0000000000 */
[----:B------:R1:W2:Y:S06]  /*0180*/  @!UP0 SYNCS.EXCH.64 URZ, [UR8+0x2a800], UR4 ;  /* 0x02a80004083f85b2 */ /* 0x0002ac0008000100 */
[----:B------:R1:W3:Y:S02]  /*0190*/  @!UP1 SYNCS.EXCH.64 URZ, [UR8+0x2a820], UR6 ;  /* 0x02a82006083f95b2 */ /* 0x0002e40008000100 */
[----:B01----:R-:W-:Y:S05]  /*01a0*/  @P1 BRA `(.L_x_0) ;  /* 0x0000000000481947 */ /* 0x003fea0003800000 */
[----:B------:R-:W0:Y:S01]  /*01b0*/  S2UR UR5, SR_CgaCtaId ;  /* 0x00000000000579c3 */ /* 0x000e220000008800 */
[----:B------:R-:W-:Y:S01]  /*01c0*/  UMOV UR4, 0x400 ;  /* 0x0000040000047882 */ /* 0x000fe20000000000 */
[----:B------:R-:W-:Y:S01]  /*01d0*/  UMOV UR6, 0x80 ;  /* 0x0000008000067882 */ /* 0x000fe20000000000 */
[----:B------:R-:W-:Y:S01]  /*01e0*/  UMOV UR7, 0x100 ;  /* 0x0000010000077882 */ /* 0x000fe20000000000 */
[----:B------:R-:W-:Y:S01]  /*01f0*/  ELECT P0, URZ, PT ;  /* 0x00000000003f782f */ /* 0x000fe20003800000 */
[----:B0-----:R-:W-:Y:S02]  /*0200*/  ULEA UR8, UR5, UR4, 0x18 ;  /* 0x0000000405087291 */ /* 0x001fe4000f8ec03f */
[----:B------:R-:W-:-:S04]  /*0210*/  UIADD3 UR4, -UR6, 0x100000, URZ ;  /* 0x0010000006047890 */ /* 0x000fc8000fffe13f */
[----:B------:R-:W-:Y:S02]  /*0220*/  USHF.L.U32 UR5, UR4, 0xb, URZ ;  /* 0x0000000b04057899 */ /* 0x000fe4000800063f */
[----:B------:R-:W-:Y:S02]  /*0230*/  USHF.L.U32 UR4, UR4, 0x1, URZ ;  /* 0x0000000104047899 */ /* 0x000fe4000800063f */
[----:B------:R-:W-:-:S04]  /*0240*/  UIADD3 UR6, -UR7, 0x100000, URZ ;  /* 0x0010000007067890 */ /* 0x000fc8000fffe13f */
[----:B------:R-:W-:Y:S02]  /*0250*/  USHF.L.U32 UR7, UR6, 0xb, URZ ;  /* 0x0000000b06077899 */ /* 0x000fe4000800063f */
[----:B------:R-:W-:Y:S01]  /*0260*/  USHF.L.U32 UR6, UR6, 0x1, URZ ;  /* 0x0000000106067899 */ /* 0x000fe2000800063f */
[----:B------:R-:W0:Y:S03]  /*0270*/  FENCE.VIEW.ASYNC.S ;  /* 0x00000000000073c6 */ /* 0x000e260000000000 */
[----:B0-----:R0:W1:Y:S08]  /*0280*/  SYNCS.EXCH.64 URZ, [UR8+0x2a830], UR4 ;  /* 0x02a83004083f75b2 */ /* 0x0010700008000100 */
[----:B------:R0:W4:Y:S01]  /*0290*/  SYNCS.EXCH.64 URZ, [UR8+0x2a840], UR6 ;  /* 0x02a84006083f75b2 */ /* 0x0001220008000100 */
[----:B------:R0:W0:Y:S01]  /*02a0*/  SYNCS.EXCH.64 URZ, [UR8+0x2a838], UR4 ;  /* 0x02a83804083f75b2 */ /* 0x0000220008000100 */
[----:B------:R0:W0:Y:S01]  /*02b0*/  SYNCS.EXCH.64 URZ, [UR8+0x2a848], UR6 ;  /* 0x02a84806083f75b2 */ /* 0x0000220008000100 */
[----:B------:R-:W-:Y:S01]  /*02c0*/  NOP ;  /* 0x0000000000007918 */ /* 0x000fe20000000000 */
.L_x_0:
[----:B------:R-:W5:Y:S01]  /*02d0*/  SHFL.IDX PT, R4, R0, RZ, 0x1f ;  /* 0x00001fff00047589 */ /* 0x000f6200000e0000 */
[----:B------:R-:W-:Y:S01]  /*02e0*/  NOP ;  /* 0x0000000000007918 */ /* 0x000fe20000000000 */
[----:B-----5:R-:W-:-:S13]  /*02f0*/  ISETP.NE.AND P0, PT, R4, RZ, PT ;  /* 0x000000ff0400720c */ /* 0x020fda0003f05270 */
[----:B------:R-:W-:Y:S05]  /*0300*/  @P0 BRA `(.L_x_1) ;  /* 0x0000000000480947 */ /* 0x000fea0003800000 */
[----:B0-----:R-:W0:Y:S01]  /*0310*/  S2UR UR5, SR_CgaCtaId ;  /* 0x00000000000579c3 */ /* 0x001e220000008800 */
        /* <DEDUP_REMOVED lines=12> */
[----:B0-----:R0:W0:Y:S08]  /*03e0*/  SYNCS.EXCH.64 URZ, [UR8+0x2a850], UR4 ;  /* 0x02a85004083f75b2 */ /* 0x0010300008000100 */
[----:B------:R0:W0:Y:S01]  /*03f0*/  SYNCS.EXCH.64 URZ, [UR8+0x2a860], UR6 ;  /* 0x02a86006083f75b2 */ /* 0x0000220008000100 */
[----:B------:R0:W0:Y:S01]  /*0400*/  SYNCS.EXCH.64 URZ, [UR8+0x2a858], UR4 ;  /* 0x02a85804083f75b2 */ /* 0x0000220008000100 */
[----:B------:R0:W0:Y:S01]  /*0410*/  SYNCS.EXCH.64 URZ, [UR8+0x2a868], UR6 ;  /* 0x02a86806083f75b2 */ /* 0x0000220008000100 */
[----:B------:R-:W-:Y:S01]  /*0420*/  NOP ;  /* 0x0000000000007918 */ /* 0x000fe20000000000 */
.L_x_1:
[----:B------:R-:W5:Y:S01]  /*0430*/  SHFL.IDX PT, R4, R0, RZ, 0x1f ;  /* 0x00001fff00047589 */ /* 0x000f6200000e0000 */
[----:B------:R-:W-:Y:S01]  /*0440*/  NOP ;  /* 0x0000000000007918 */ /* 0x000fe20000000000 */
[----:B-----5:R-:W-:-:S13]  /*0450*/  ISETP.NE.AND P0, PT, R4, RZ, PT ;  /* 0x000000ff0400720c */ /* 0x020fda0003f05270 */
[----:B------:R-:W-:Y:S05]  /*0460*/  @P0 BRA `(.L_x_2) ;  /* 0x0000000000380947 */ /* 0x000fea0003800000 */
[----:B0-----:R-:W0:Y:S01]  /*0470*/  S2UR UR5, SR_CgaCtaId ;  /* 0x00000000000579c3 */ /* 0x001e220000008800 */
[----:B------:R-:W-:Y:S01]  /*0480*/  UMOV UR4, 0x400 ;  /* 0x0000040000047882 */ /* 0x000fe20000000000 */
[----:B------:R-:W-:Y:S01]  /*0490*/  UMOV UR7, 0x80 ;  /* 0x0000008000077882 */ /* 0x000fe20000000000 */
[----:B------:R-:W-:Y:S01]  /*04a0*/  ELECT P0, URZ, PT ;  /* 0x00000000003f782f */ /* 0x000fe20003800000 */
[----:B0-----:R-:W-:Y:S02]  /*04b0*/  ULEA UR6, UR5, UR4, 0x18 ;  /* 0x0000000405067291 */ /* 0x001fe4000f8ec03f */
[----:B------:R-:W-:-:S04]  /*04c0*/  UIADD3 UR4, -UR7, 0x100000, URZ ;  /* 0x0010000007047890 */ /* 0x000fc8000fffe13f */
[----:B------:R-:W-:Y:S02]  /*04d0*/  USHF.L.U32 UR5, UR4, 0xb, URZ ;  /* 0x0000000b04057899 */ /* 0x000fe4000800063f */
[----:B------:R-:W-:Y:S01]  /*04e0*/  USHF.L.U32 UR4, UR4, 0x1, URZ ;  /* 0x0000000104047899 */ /* 0x000fe2000800063f */
[----:B------:R-:W0:Y:S11]  /*04f0*/  FENCE.VIEW.ASYNC.S ;  /* 0x00000000000073c6 */ /* 0x000e360000000000 */
[----:B0-----:R0:W0:Y:S01]  /*0500*/  SYNCS.EXCH.64 URZ, [UR6+0x2a870], UR4 ;  /* 0x02a87004063f75b2 */ /* 0x0010220008000100 */
[----:B------:R0:W0:Y:S01]  /*0510*/  SYNCS.EXCH.64 URZ, [UR6+0x2a880], UR4 ;  /* 0x02a88004063f75b2 */ /* 0x0000220008000100 */
[----:B------:R0:W0:Y:S01]  /*0520*/  SYNCS.EXCH.64 URZ, [UR6+0x2a878], UR4 ;  /* 0x02a87804063f75b2 */ /* 0x0000220008000100 */
[----:B------:R0:W0:Y:S01]  /*0530*/  SYNCS.EXCH.64 URZ, [UR6+0x2a888], UR4 ;  /* 0x02a88804063f75b2 */ /* 0x0000220008000100 */
[----:B------:R-:W-:Y:S01]  /*0540*/  NOP ;  /* 0x0000000000007918 */ /* 0x000fe20000000000 */
.L_x_2:
        /* <DEDUP_REMOVED lines=22> */
.L_x_3:
[----:B------:R-:W5:Y:S01]  /*06b0*/  SHFL.IDX PT, R4, R0, RZ, 0x1f ;  /* 0x00001fff00047589 */ /* 0x000f6200000e0000 */
[----:B------:R-:W-:Y:S01]  /*06c0*/  R2UR UR9, R2 ;  /* 0x00000000020972ca */ /* 0x000fe200000e0000 */
        /* <DEDUP_REMOVED lines=21> */
.L_x_4:
[----:B------:R-:W-:Y:S01]  /*0820*/  UISETP.NE.AND UP0, UPT, UR9, URZ, UPT ;  /* 0x0000003f0900728c */ /* 0x000fe2000bf05270 */
[----:B------:R-:W-:Y:S01]  /*0830*/  NOP ;  /* 0x0000000000007918 */ /* 0x000fe20000000000 */
[----:B0-----:R-:W-:Y:S01]  /*0840*/  UMOV UR4, 0x1 ;  /* 0x0000000100047882 */ /* 0x001fe20000000000 */
[----:B------:R-:W-:Y:S01]  /*0850*/  ULDC.64 UR36, c[0x0][0x208] ;  /* 0x0000820000247ab9 */ /* 0x000fe20000000a00 */
[----:B------:R-:W-:Y:S01]  /*0860*/  USEL UR4, UR4, 0x2, !UP0 ;  /* 0x0000000204047887 */ /* 0x000fe2000c000000 */
[----:B-1234-:R-:W-:Y:S01]  /*0870*/  BAR.SYNC.DEFER_BLOCKING 0x0 ;  /* 0x0000000000007b1d */ /* 0x01efe20000010000 */
[----:B------:R-:W-:-:S04]  /*0880*/  PLOP3.LUT P0, PT, PT, PT, UP0, 0x80, 0x0 ;  /* 0x000000000000781c */ /* 0x000fc80003f0f008 */
[----:B------:R-:W-:-:S05]  /*0890*/  IMAD.U32 R2, RZ, RZ, UR4 ;  /* 0x00000004ff027e24 */ /* 0x000fca000f8e00ff */
[----:B------:R0:W-:Y:S04]  /*08a0*/  STL [R1+0x4], R2 ;  /* 0x0000040201007387 */ /* 0x0001e80000100800 */
[----:B------:R-:W-:Y:S05]  /*08b0*/  @!P0 BRA `(.L_x_5) ;  /* 0x0000007000808947 */ /* 0x000fea0003800000 */
.L_x_6:
[----:B------:R-:W-:-:S08]  /*08c0*/  NOP ;  /* 0x0000000000007918 */ /* 0x000fd00000000000 */
[----:B------:R-:W1:Y:S02]  /*08d0*/  USETMAXREG.TRY_ALLOC.CTAPOOL UP0, 0xe8 ;  /* 0x000000e8000079c8 */ /* 0x000e640008000600 */
[----:B-1----:R-:W-:-:S13]  /*08e0*/  PLOP3.LUT P0, PT, PT, PT, UP0, 0x80, 0x0 ;  /* 0x000000000000781c */ /* 0x002fda0003f0f008 */
[----:B------:R-:W-:Y:S05]  /*08f0*/  @!P0 BRA `(.L_x_6) ;  /* 0xfffffffc00f08947 */ /* 0x000fea000383ffff */
[----:B------:R-:W1:Y:S08]  /*0900*/  S2UR UR61, SR_CTAID.X ;  /* 0x00000000003d79c3 */ /* 0x000e700000002500 */
[----:B------:R-:W-:Y:S08]  /*0910*/  BAR.ARV 0x8, 0x180 ;  /* 0x0206000000007b1d */ /* 0x000ff00000002000 */
[----:B------:R-:W1:Y:S02]  /*0920*/  LDC R0, c[0x0][0xc34] ;  /* 0x00030d00ff007b82 */ /* 0x000e640000000800 */
[----:B-1----:R-:W-:-:S13]  /*0930*/  ISETP.LE.AND P0, PT, R0, UR61, PT ;  /* 0x0000003d00007c0c */ /* 0x002fda000bf03270 */
[----:B------:R-:W-:Y:S05]  /*0940*/  @P0 EXIT ;  /* 0x000000000000094d */ /* 0x000fea0003800000 */
[----:B0-----:R-:W2:Y:S01]  /*0950*/  LDL R2, [R1+0x4] ;  /* 0x0000040001027983 */ /* 0x001ea20000100800 */
[----:B------:R-:W-:Y:S01]  /*0960*/  VIADD R17, R3, 0xffffff80 ;  /* 0xffffff8003117836 */ /* 0x000fe20000000000 */
[----:B------:R-:W-:Y:S01]  /*0970*/  UMOV UR39, URZ ;  /* 0x0000003f00277c82 */ /* 0x000fe20008000000 */
[----:B------:R-:W-:Y:S01]  /*0980*/  IMAD.MOV.U32 R164, RZ, RZ, -0x2 ;  /* 0xfffffffeffa47424 */ /* 0x000fe200078e00ff */
[----:B------:R-:W-:Y:S01]  /*0990*/  UMOV UR38, URZ ;  /* 0x0000003f00267c82 */ /* 0x000fe20008000000 */
[----:B------:R-:W-:Y:S01]  /*09a0*/  IMAD.MOV.U32 R18, RZ, RZ, RZ ;  /* 0x000000ffff127224 */ /* 0x000fe200078e00ff */
[----:B------:R-:W-:-:S04]  /*09b0*/  SHF.R.S32.HI R0, RZ, 0x1f, R17 ;  /* 0x0000001fff007819 */ /* 0x000fc80000011411 */
[CC--:B------:R-:W-:Y:S02]  /*09c0*/  LEA.HI R3, R0.reuse, R17.reuse, RZ, 0x7 ;  /* 0x0000001100037211 */ /* 0x0c0fe400078f38ff */
[CC--:B------:R-:W-:Y:S02]  /*09d0*/  LEA.HI R4, R0.reuse, R17.reuse, RZ, 0x4 ;  /* 0x0000001100047211 */ /* 0x0c0fe400078f20ff */
[----:B------:R-:W-:Y:S02]  /*09e0*/  LOP3.LUT R22, R3, 0xffffff80, RZ, 0xc0, !PT ;  /* 0xffffff8003167812 */ /* 0x000fe400078ec0ff */
[----:B------:R-:W-:Y:S02]  /*09f0*/  SHF.R.S32.HI R7, RZ, 0x4, R4 ;  /* 0x00000004ff077819 */ /* 0x000fe40000011404 */
[CC--:B------:R-:W-:Y:S01]  /*0a00*/  LEA.HI R8, R0.reuse, R17.reuse, RZ, 0x2 ;  /* 0x0000001100087211 */ /* 0x0c0fe200078f10ff */
[----:B------:R-:W-:Y:S01]  /*0a10*/  IMAD.IADD R22, R17, 0x1, -R22 ;  /* 0x0000000111167824 */ /* 0x000fe200078e0a16 */
[----:B------:R-:W-:-:S02]  /*0a20*/  LEA.HI R19, R0, R17, RZ, 0x3 ;  /* 0x0000001100137211 */ /* 0x000fc400078f18ff */
[----:B------:R-:W-:Y:S02]  /*0a30*/  LOP3.LUT R8, R8, 0xfffffffc, RZ, 0xc0, !PT ;  /* 0xfffffffc08087812 */ /* 0x000fe400078ec0ff */
[----:B------:R-:W-:-:S03]  /*0a40*/  SHF.R.S32.HI R160, RZ, 0x7, R3 ;  /* 0x00000007ffa07819 */ /* 0x000fc60000011403 */
[----:B------:R-:W-:Y:S01]  /*0a50*/  IMAD.IADD R8, R17, 0x1, -R8 ;  /* 0x0000000111087824 */ /* 0x000fe200078e0a08 */
[----:B------:R-:W-:-:S04]  /*0a60*/  LEA.HI R3, R3, R160, RZ, 0x1 ;  /* 0x000000a003037211 */ /* 0x000fc800078f08ff */
[----:B------:R-:W-:-:S04]  /*0a70*/  LOP3.LUT R3, R3, 0x3fffffe, RZ, 0xc0, !PT ;  /* 0x03fffffe03037812 */ /* 0x000fc800078ec0ff */
[----:B------:R-:W-:Y:S02]  /*0a80*/  IADD3 R3, R160, -R3, RZ ;  /* 0x80000003a0037210 */ /* 0x000fe40007ffe0ff */
[----:B--2---:R-:W-:Y:S02]  /*0a90*/  R2UR UR4, R2 ;  /* 0x00000000020472ca */ /* 0x004fe400000e0000 */
[----:B------:R-:W-:Y:S02]  /*0aa0*/  LEA.HI R2, R0, R17, RZ, 0x5 ;  /* 0x0000001100027211 */ /* 0x000fe400078f28ff */
[----:B------:R-:W-:Y:S02]  /*0ab0*/  LOP3.LUT R0, R19, 0xfffffff8, RZ, 0xc0, !PT ;  /* 0xfffffff813007812 */ /* 0x000fe400078ec0ff */
[----:B------:R-:W-:Y:S02]  /*0ac0*/  SHF.L.U32 R5, R2, 0x5, RZ ;  /* 0x0000000502057819 */ /* 0x000fe400000006ff */
[----:B------:R-:W-:-:S02]  /*0ad0*/  LOP3.LUT R2, R4, 0x3fffff0, RZ, 0xc0, !PT ;  /* 0x03fffff004027812 */ /* 0x000fc400078ec0ff */
[----:B------:R-:W-:Y:S02]  /*0ae0*/  LOP3.LUT R9, R5, 0xfffffc00, RZ, 0xc0, !PT ;  /* 0xfffffc0005097812 */ /* 0x000fe400078ec0ff */
[----:B------:R-:W-:Y:S01]  /*0af0*/  SHF.R.S32.HI R5, RZ, 0x1f, R22 ;  /* 0x0000001fff057819 */ /* 0x000fe20000011416 */
[C---:B------:R-:W-:Y:S01]  /*0b00*/  IMAD.IADD R6, R17.reuse, 0x1, -R2 ;  /* 0x0000000111067824 */ /* 0x040fe200078e0a02 */
[----:B------:R-:W-:Y:S01]  /*0b10*/  LEA.HI R4, R4, R7, RZ, 0x1 ;  /* 0x0000000704047211 */ /* 0x000fe200078f08ff */
[----:B------:R-:W-:Y:S01]  /*0b20*/  IMAD.IADD R17, R17, 0x1, -R0 ;  /* 0x0000000111117824 */ /* 0x000fe200078e0a00 */
[----:B------:R-:W-:Y:S01]  /*0b30*/  LEA.HI R2, R5, R22, RZ, 0x2 ;  /* 0x0000001605027211 */ /* 0x000fe200078f10ff */
[----:B------:R-:W-:Y:S01]  /*0b40*/  IMAD R9, R6, 0x40, R9 ;  /* 0x0000004006097824 */ /* 0x000fe200078e0209 */
[----:B------:R-:W-:Y:S01]  /*0b50*/  LOP3.LUT R4, R4, 0x1ffffffe, RZ, 0xc0, !PT ;  /* 0x1ffffffe04047812 */ /* 0x000fe200078ec0ff */
[----:B------:R-:W-:Y:S01]  /*0b60*/  ULOP3.LUT UR4, UR4, 0x1, URZ, 0xfc, !UPT ;  /* 0x0000000104047892 */ /* 0x000fe2000f8efc3f */
[----:B------:R-:W-:-:S02]  /*0b70*/  SHF.R.S32.HI R6, RZ, 0x2, R2 ;  /* 0x00000002ff067819 */ /* 0x000fc40000011402 */
[----:B------:R-:W-:Y:S02]  /*0b80*/  SHF.R.S32.HI R11, RZ, 0x1f, R2 ;  /* 0x0000001fff0b7819 */ /* 0x000fe40000011402 */
[----:B------:R-:W-:Y:S01]  /*0b90*/  IADD3 R4, R7, -R4, RZ ;  /* 0x8000000407047210 */ /* 0x000fe20007ffe0ff */
[----:B------:R-:W-:Y:S01]  /*0ba0*/  IMAD.U32 R165, RZ, RZ, UR4 ;  /* 0x00000004ffa57e24 */ /* 0x000fe2000f8e00ff */
[----:B------:R-:W-:Y:S02]  /*0bb0*/  LEA.HI R11, R11, R6, RZ, 0x3 ;  /* 0x000000060b0b7211 */ /* 0x000fe400078f18ff */
[----:B------:R-:W-:Y:S01]  /*0bc0*/  LEA.HI R0, R5, R22, RZ, 0x5 ;  /* 0x0000001605007211 */ /* 0x000fe200078f28ff */
[----:B------:R-:W-:Y:S01]  /*0bd0*/  IMAD R163, R4, 0x8, R9 ;  /* 0x0000000804a37824 */ /* 0x000fe200078e0209 */
[----:B------:R-:W-:Y:S02]  /*0be0*/  LOP3.LUT R11, R11, 0xfffffff8, RZ, 0xc0, !PT ;  /* 0xfffffff80b0b7812 */ /* 0x000fe400078ec0ff */
[----:B------:R-:W-:-:S02]  /*0bf0*/  LEA.HI R4, R8, R8, RZ, 0x1 ;  /* 0x0000000808047211 */ /* 0x000fc400078f08ff */
[----:B------:R-:W-:Y:S02]  /*0c00*/  IADD3 R11, R6, -R11, RZ ;  /* 0x8000000b060b7210 */ /* 0x000fe40007ffe0ff */
[----:B------:R-:W-:Y:S02]  /*0c10*/  SHF.R.S32.HI R0, RZ, 0x5, R0 ;  /* 0x00000005ff007819 */ /* 0x000fe40000011400 */
[----:B------:R-:W-:Y:S01]  /*0c20*/  LOP3.LUT R5, R2, 0x7ffffffc, RZ, 0xc0, !PT ;  /* 0x7ffffffc02057812 */ /* 0x000fe200078ec0ff */
[----:B------:R-:W-:Y:S01]  /*0c30*/  IMAD.SHL.U32 R2, R17, 0x8, RZ ;  /* 0x0000000811027824 */ /* 0x000fe200078e00ff */
[----:B------:R-:W-:Y:S01]  /*0c40*/  LOP3.LUT R7, R4, 0x1ffffffe, RZ, 0xc0, !PT ;  /* 0x1ffffffe04077812 */ /* 0x000fe200078ec0ff */
[----:B------:R-:W-:Y:S01]  /*0c50*/  IMAD R0, R0, 0x10, R11 ;  /* 0x0000001000007824 */ /* 0x000fe200078e020b */
[----:B------:R-:W-:Y:S01]  /*0c60*/  SHF.R.S32.HI R19, RZ, 0x3, R19 ;  /* 0x00000003ff137819 */ /* 0x000fe20000011413 */
[----:B------:R-:W-:Y:S01]  /*0c70*/  IMAD.IADD R5, R22, 0x1, -R5 ;  /* 0x0000000116057824 */ /* 0x000fe200078e0a05 */
[----:B------:R-:W-:Y:S01]  /*0c80*/  IADD3 R16, R2, 0x40, RZ ;  /* 0x0000004002107810 */ /* 0x000fe20007ffe0ff */
[----:B------:R-:W-:-:S02]  /*0c90*/  IMAD.IADD R162, R8, 0x1, -R7 ;  /* 0x0000000108a27824 */ /* 0x000fc400078e0a07 */
[----:B------:R-:W-:Y:S01]  /*0ca0*/  IMAD R161, R3, 0x40, R0 ;  /* 0x0000004003a17824 */ /* 0x000fe200078e0200 */
[----:B------:R-:W-:Y:S01]  /*0cb0*/  SHF.R.S32.HI R166, RZ, 0x1f, R16 ;  /* 0x0000001fffa67819 */ /* 0x000fe20000011410 */
[----:B------:R-:W-:Y:S02]  /*0cc0*/  IMAD R164, R5, R164, 0x60 ;  /* 0x0000006005a47424 */ /* 0x000fe400078e02a4 */
[----:B------:R-:W-:-:S07]  /*0cd0*/  IMAD R162, R162, 0x8, R161 ;  /* 0x00000008a2a27824 */ /* 0x000fce00078e02a1 */
.L_x_39:
[----:B------:R-:W0:Y:S01]  /*0ce0*/  SHFL.IDX PT, R0, R160, RZ, 0x1f ;  /* 0x00001fffa0007589 */ /* 0x000e2200000e0000 */
[----:B-1----:R-:W1:Y:S01]  /*0cf0*/  S2UR UR40, SR_CgaCtaId ;  /* 0x00000000002879c3 */ /* 0x002e620000008800 */
[----:B------:R-:W-:Y:S01]  /*0d00*/  ULDC.64 UR8, c[0x0][0x418] ;  /* 0x0001060000087ab9 */ /* 0x000fe20000000a00 */
[----:B------:R-:W-:Y:S01]  /*0d10*/  UMOV UR41, 0x400 ;  /* 0x0000040000297882 */ /* 0x000fe20000000000 */
[----:B------:R-:W-:Y:S01]  /*0d20*/  UISETP.NE.U32.AND UP0, UPT, UR8, URZ, UPT ;  /* 0x0000003f0800728c */ /* 0x000fe2000bf05070 */
[----:B------:R-:W-:Y:S01]  /*0d30*/  ULDC UR4, c[0x0][0xc38] ;  /* 0x00030e0000047ab9 */ /* 0x000fe20000000800 */
[----:B------:R-:W-:Y:S02]  /*0d40*/  ULDC UR6, c[0x0][0x424] ;  /* 0x0001090000067ab9 */ /* 0x000fe40000000800 */
[----:B------:R-:W-:Y:S01]  /*0d50*/  UISETP.NE.AND.EX UP0, UPT, UR9, URZ, UPT, UP0 ;  /* 0x0000003f0900728c */ /* 0x000fe2000bf05300 */
[----:B------:R-:W2:Y:S01]  /*0d60*/  LDC R73, c[0x0][0x2f0] ;  /* 0x0000bc00ff497b82 */ /* 0x000ea20000000800 */
[----:B------:R-:W-:-:S02]  /*0d70*/  UISETP.NE.AND UP1, UPT, UR4, 0x1, UPT ;  /* 0x000000010400788c */ /* 0x000fc4000bf25270 */
[----:B------:R-:W-:Y:S01]  /*0d80*/  USEL UR6, UR6, 0x1, UP0 ;  /* 0x0000000106067887 */ /* 0x000fe20008000000 */
[----:B------:R-:W-:Y:S01]  /*0d90*/  ULDC UR4, c[0x0][0xc44] ;  /* 0x0003110000047ab9 */ /* 0x000fe20000000800 */
[----:B------:R-:W-:Y:S01]  /*0da0*/  UMOV UR13, UR61 ;  /* 0x0000003d000d7c82 */ /* 0x000fe20008000000 */
[----:B------:R-:W-:-:S06]  /*0db0*/  UISETP.NE.AND UP2, UPT, UR4, 0x1, UPT ;  /* 0x000000010400788c */ /* 0x000fcc000bf45270 */
[----:B------:R-:W-:Y:S01]  /*0dc0*/  @UP1 ULDC UR4, c[0x0][0xc3c] ;  /* 0x00030f0000041ab9 */ /* 0x000fe20000000800 */
[----:B------:R-:W-:Y:S01]  /*0dd0*/  @UP1 ULDC UR12, c[0x0][0xc40] ;  /* 0x00031000000c1ab9 */ /* 0x000fe20000000800 */
[----:B------:R-:W-:Y:S01]  /*0de0*/  UIMAD.WIDE.U32 UR4, UR61, UR4, URZ ;  /* 0x000000043d0472a5 */ /* 0x000fe2000f8e003f */
[----:B0-----:R-:W-:Y:S01]  /*0df0*/  R2UR UR7, R0 ;  /* 0x00000000000772ca */ /* 0x001fe200000e0000 */
[----:B-1----:R-:W-:Y:S02]  /*0e00*/  ULEA UR41, UR40, UR41, 0x18 ;  /* 0x0000002928297291 */ /* 0x002fe4000f8ec03f */
[----:B------:R-:W-:Y:S02]  /*0e10*/  @UP1 USHF.R.U32.HI UR13, URZ, UR12, UR5 ;  /* 0x0000000c3f0d1299 */ /* 0x000fe40008011605 */
[----:B------:R-:W-:Y:S01]  /*0e20*/  UIADD3 UR9, UR41, 0xc400, URZ ;  /* 0x0000c40029097890 */ /* 0x000fe2000fffe03f */
[----:B------:R-:W-:-:S03]  /*0e30*/  @UP2 ULDC.64 UR10, c[0x0][0xc48] ;  /* 0x00031200000a2ab9 */ /* 0x000fc60000000a00 */
[----:B------:R-:W-:Y:S01]  /*0e40*/  ULOP3.LUT UP0, URZ, UR9, 0x1bf, URZ, 0xc0, !UPT ;  /* 0x000001bf093f7892 */ /* 0x000fe2000f80c03f */
[----:B--2---:R-:W-:Y:S01]  /*0e50*/  IMAD R73, R73, UR6, RZ ;  /* 0x0000000649497c24 */ /* 0x004fe2000f8e02ff */
[----:B------:R-:W-:Y:S02]  /*0e60*/  UIMAD.WIDE.U32 UR4, UR13, UR10, URZ ;  /* 0x0000000a0d0472a5 */ /* 0x000fe4000f8e003f */
[----:B------:R-:W-:Y:S01]  /*0e70*/  IMAD.U32 R23, RZ, RZ, UR13 ;  /* 0x0000000dff177e24 */ /* 0x000fe2000f8e00ff */
[----:B------:R-:W-:Y:S01]  /*0e80*/  ULEA.HI UR8, UR7, UR7, URZ, 0x1 ;  /* 0x0000000707087291 */ /* 0x000fe2000f8f083f */
[----:B------:R-:W-:Y:S01]  /*0e90*/  PLOP3.LUT P0, PT, PT, PT, UP0, 0x80, 0x0 ;  /* 0x000000000000781c */ /* 0x000fe20003f0f008 */
[----:B------:R-:W-:Y:S02]  /*0ea0*/  UMOV UR60, UR13 ;  /* 0x0000000d003c7c82 */ /* 0x000fe40008000000 */
[----:B------:R-:W-:Y:S01]  /*0eb0*/  ULOP3.LUT UR8, UR8, 0x1e, URZ, 0xc0, !UPT ;  /* 0x0000001e08087892 */ /* 0x000fe2000f8ec03f */
[----:B------:R-:W-:Y:S01]  /*0ec0*/  IADD3 R0, R73, 0x5f, RZ ;  /* 0x0000005f49007810 */ /* 0x000fe20007ffe0ff */
[----:B------:R-:W-:-:S02]  /*0ed0*/  @UP2 USHF.R.U32.HI UR60, URZ, UR11, UR5 ;  /* 0x0000000b3f3c2299 */ /* 0x000fc40008011605 */
[----:B------:R-:W-:Y:S02]  /*0ee0*/  UIADD3 UR8, UR7, -UR8, URZ ;  /* 0x8000000807087290 */ /* 0x000fe4000fffe03f */
[----:B------:R-:W-:Y:S02]  /*0ef0*/  IMAD.HI R0, R0, 0x2aaaaaab, RZ ;  /* 0x2aaaaaab00007827 */ /* 0x000fe400078e02ff */
[----:B------:R-:W-:-:S03]  /*0f00*/  ULEA UR8, UR8, UR9, 0xd ;  /* 0x0000000908087291 */ /* 0x000fc6000f8e683f */
[----:B------:R-:W-:Y:S01]  /*0f10*/  SHF.R.U32.HI R3, RZ, 0x1f, R0 ;  /* 0x0000001fff037819 */ /* 0x000fe20000011600 */
[----:B------:R-:W-:-:S03]  /*0f20*/  USHF.R.U32.HI UR8, URZ, 0x4, UR8 ;  /* 0x000000043f087899 */ /* 0x000fc60008011608 */
[----:B------:R-:W-:Y:S01]  /*0f30*/  LEA.HI.SX32 R88, R0, R3, 0x1c ;  /* 0x0000000300587211 */ /* 0x000fe200078fe2ff */
[----:B------:R-:W-:Y:S01]  /*0f40*/  ULOP3.LUT UR42, UR8, 0x3fff, URZ, 0xc0, !UPT ;  /* 0x00003fff082a7892 */ /* 0x000fe2000f8ec03f */
[----:B---3-5:R-:W-:Y:S11]  /*0f50*/  @!P0 BRA `(.L_x_7) ;  /* 0x0000000000408947 */ /* 0x028ff60003800000 */
[----:B------:R-:W-:Y:S01]  /*0f60*/  MOV R0, 0x0 ;  /* 0x0000000000007802 */ /* 0x000fe20000000f00 */
[----:B------:R-:W-:Y:S01]  /*0f70*/  ULDC.64 UR4, c[0x4][0xf0] ;  /* 0x01003c0000047ab9 */ /* 0x000fe20000000a00 */
[----:B------:R-:W-:Y:S01]  /*0f80*/  ULDC.64 UR6, c[0x4][0x38] ;  /* 0x01000e0000067ab9 */ /* 0x000fe20000000a00 */
[----:B------:R-:W-:Y:S01]  /*0f90*/  IMAD.U32 R4, RZ, RZ, UR4 ;  /* 0x00000004ff047e24 */ /* 0x000fe2000f8e00ff */
[----:B------:R0:W1:Y:S01]  /*0fa0*/  LDC.64 R14, c[0x4][R0] ;  /* 0x01000000000e7b82 */ /* 0x0000620000000a00 */
[----:B------:R-:W-:Y:S01]  /*0fb0*/  IMAD.U32 R5, RZ, RZ, UR5 ;  /* 0x00000005ff057e24 */ /* 0x000fe2000f8e00ff */
[----:B------:R-:W-:Y:S01]  /*0fc0*/  ULDC.64 UR4, c[0x4][0xf8] ;  /* 0x01003e0000047ab9 */ /* 0x000fe20000000a00 */
[----:B------:R-:W-:Y:S01]  /*0fd0*/  IMAD.U32 R10, RZ, RZ, UR6 ;  /* 0x00000006ff0a7e24 */ /* 0x000fe2000f8e00ff */
[----:B------:R-:W-:Y:S01]  /*0fe0*/  MOV R6, UR4 ;  /* 0x0000000400067c02 */ /* 0x000fe20008000f00 */
[----:B------:R-:W-:Y:S01]  /*0ff0*/  IMAD.U32 R7, RZ, RZ, UR5 ;  /* 0x00000005ff077e24 */ /* 0x000fe2000f8e00ff */
[----:B------:R-:W-:Y:S01]  /*1000*/  MOV R11, UR7 ;  /* 0x00000007000b7c02 */ /* 0x000fe20008000f00 */
[----:B------:R-:W-:Y:S01]  /*1010*/  IMAD.MOV.U32 R8, RZ, RZ, 0x70 ;  /* 0x00000070ff087424 */ /* 0x000fe200078e00ff */
[----:B------:R-:W-:Y:S01]  /*1020*/  MOV R13, RZ ;  /* 0x000000ff000d7202 */ /* 0x000fe20000000f00 */
[----:B0-----:R-:W-:-:S07]  /*1030*/  IMAD.MOV.U32 R12, RZ, RZ, 0x1 ;  /* 0x00000001ff0c7424 */ /* 0x001fce00078e00ff */
[----:B------:R-:W-:-:S07]  /*1040*/  LEPC R20, `(.L_x_7) ;  /* 0x000000001014794e */ /* 0x000fce0000000000 */
[----:B-1----:R-:W-:Y:S05]  /*1050*/  CALL.ABS.NOINC R14 ;  /* 0x000000000e007343 */ /* 0x002fea0003c00000 */
.L_x_7:
[----:B------:R-:W-:Y:S02]  /*1060*/  LOP3.LUT R0, R18, 0x1, RZ, 0xc0, !PT ;  /* 0x0000000112007812 */ /* 0x000fe400078ec0ff */
[----:B------:R-:W-:Y:S02]  /*1070*/  R2UR UR4, R165 ;  /* 0x00000000a50472ca */ /* 0x000fe400000e0000 */
[----:B------:R-:W-:-:S04]  /*1080*/  SHF.L.U32 R0, R0, 0x1f, RZ ;  /* 0x0000001f00007819 */ /* 0x000fc800000006ff */
[----:B------:R-:W0:Y:S07]  /*1090*/  SYNCS.PHASECHK.TRANS64.TRYWAIT P1, [UR41+0x2a800], R0 ;  /* 0x02a80000ff0075a7 */ /* 0x000e2e0008020169 */
[----:B------:R-:W-:-:S05]  /*10a0*/  IMAD.U32 R3, RZ, RZ, UR4 ;  /* 0x00000004ff037e24 */ /* 0x000fca000f8e00ff */
[----:B------:R-:W-:Y:S01]  /*10b0*/  ISETP.NE.AND P0, PT, R3, 0x3, PT ;  /* 0x000000030300780c */ /* 0x000fe20003f05270 */
[----:B0-----:R-:W-:-:S12]  /*10c0*/  @!P1 BRA `(.L_x_8) ;  /* 0x000000a000789947 */ /* 0x001fd80003800000 */
.L_x_89:
[----:B------:R-:W-:Y:S05]  /*10d0*/  @!P0 BRA `(.L_x_9) ;  /* 0x0000000000048947 */ /* 0x000fea0003800000 */
[----:B------:R-:W-:Y:S01]  /*10e0*/  BPT.TRAP 0x1 ;  /* 0x000000040000795c */ /* 0x000fe20000300000 */
.L_x_9:
[----:B0-----:R-:W-:Y:S01]  /*10f0*/  IMAD.U32 R0, RZ, RZ, UR38 ;  /* 0x00000026ff007e24 */ /* 0x001fe2000f8e00ff */
[----:B------:R-:W-:-:S04]  /*1100*/  MOV R3, UR39 ;  /* 0x0000002700037c02 */ /* 0x000fc80008000f00 */
[----:B------:R-:W-:Y:S02]  /*1110*/  LEA R0, R0, UR41, 0x3 ;  /* 0x0000002900007c11 */ /* 0x000fe4000f8e18ff */
[----:B------:R-:W-:-:S04]  /*1120*/  SHF.L.U32 R3, R3, 0x1f, RZ ;  /* 0x0000001f03037819 */ /* 0x000fc800000006ff */
[----:B------:R0:W1:Y:S01]  /*1130*/  SYNCS.PHASECHK.TRANS64.TRYWAIT P1, [R0+URZ+0x2a830], R3 ;  /* 0x02a83003000075a7 */ /* 0x000062000802017f */
[----:B------:R-:W-:Y:S05]  /*1140*/  @!P0 BRA `(.L_x_10) ;  /* 0x0000000000048947 */ /* 0x000fea0003800000 */
[----:B------:R-:W-:Y:S01]  /*1150*/  BPT.TRAP 0x1 ;  /* 0x000000040000795c */ /* 0x000fe20000300000 */
.L_x_10:
[----:B------:R-:W-:Y:S01]  /*1160*/  IMAD.MOV.U32 R87, RZ, RZ, RZ ;  /* 0x000000ffff577224 */ /* 0x000fe200078e00ff */
[----:B-1----:R-:W-:Y:S06]  /*1170*/  @P1 BRA `(.L_x_11) ;  /* 0x0000000000081947 */ /* 0x002fec0003800000 */
[----:B------:R-:W1:Y:S02]  /*1180*/  SYNCS.PHASECHK.TRANS64.TRYWAIT P1, [R0+URZ+0x2a830], R3 ;  /* 0x02a83003000075a7 */ /* 0x000e64000802017f */
[----:B-1----:R-:W-:Y:S05]  /*1190*/  @!P1 BRA `(.L_x_12) ;  /* 0x000000a0005c9947 */ /* 0x002fea0003800000 */
.L_x_11:
[----:B------:R-:W-:Y:S05]  /*11a0*/  WARPSYNC.ALL ;  /* 0x0000000000007948 */ /* 0x000fea0003800000 */
[----:B------:R-:W-:Y:S01]  /*11b0*/  UIADD3 UR41, UR41, 0x18400, URZ ;  /* 0x0001840029297890 */ /* 0x000fe2000fffe03f */
[----:B------:R-:W-:Y:S01]  /*11c0*/  WARPGROUP.ARRIVE ;  /* 0x00000000000079c5 */ /* 0x000fe20000000000 */
[----:B------:R-:W-:Y:S02]  /*11d0*/  ULOP3.LUT UR4, UR42, 0x10000, URZ, 0xfc, !UPT ;  /* 0x000100002a047892 */ /* 0x000fe4000f8efc3f */
[----:B------:R-:W-:Y:S01]  /*11e0*/  USHF.R.U32.HI UR41, URZ, 0x4, UR41 ;  /* 0x000000043f297899 */ /* 0x000fe20008011629 */
[----:B------:R-:W-:Y:S01]  /*11f0*/  UMOV UR13, 0x40000040 ;  /* 0x40000040000d7882 */ /* 0x000fe20000000000 */
[----:B------:R-:W-:-:S02]  /*1200*/  UMOV UR15, 0x40000040 ;  /* 0x40000040000f7882 */ /* 0x000fc40000000000 */
[----:B------:R-:W-:Y:S01]  /*1210*/  ULOP3.LUT UR10, UR41, 0x3fff, URZ, 0xc0, !UPT ;  /* 0x00003fff290a7892 */ /* 0x000fe2000f8ec03f */
[----:B------:R-:W-:Y:S01]  /*1220*/  MOV R11, UR13 ;  /* 0x0000000d000b7c02 */ /* 0x000fe20008000f00 */
[----:B------:R-:W-:Y:S01]  /*1230*/  UMOV UR12, UR4 ;  /* 0x00000004000c7c82 */ /* 0x000fe20008000000 */
[----:B------:R-:W-:Y:S01]  /*1240*/  UIADD3 UR6, UR4, 0x2, URZ ;  /* 0x0000000204067890 */ /* 0x000fe2000fffe03f */
[----:B------:R-:W-:Y:S01]  /*1250*/  IMAD.U32 R10, RZ, RZ, UR12 ;  /* 0x0000000cff0a7e24 */ /* 0x000fe2000f8e00ff */
[----:B------:R-:W-:Y:S02]  /*1260*/  ULOP3.LUT UR10, UR10, 0x10000, URZ, 0xfc, !UPT ;  /* 0x000100000a0a7892 */ /* 0x000fe4000f8efc3f */
[----:B------:R-:W-:Y:S02]  /*1270*/  UIADD3 UR56, UR4, 0x4, URZ ;  /* 0x0000000404387890 */ /* 0x000fe4000fffe03f */
[----:B------:R-:W-:Y:S01]  /*1280*/  UIMAD UR5, UR38, 0x900, UR10 ;  /* 0x00000900260578a4 */ /* 0x000fe2000f8e020a */
[----:B------:R-:W-:Y:S01]  /*1290*/  UMOV UR57, 0x40000040 ;  /* 0x4000004000397882 */ /* 0x000fe20000000000 */
[----:B------:R-:W-:-:S02]  /*12a0*/  UMOV UR59, 0x40000040 ;  /* 0x40000040003b7882 */ /* 0x000fc40000000000 */
[----:B------:R-:W-:Y:S02]  /*12b0*/  UIADD3 UR7, UR5, 0x2, URZ ;  /* 0x0000000205077890 */ /* 0x000fe4000fffe03f */
[----:B------:R-:W-:Y:S02]  /*12c0*/  UIADD3 UR58, UR5, 0x4, URZ ;  /* 0x00000004053a7890 */ /* 0x000fe4000fffe03f */
[----:B------:R-:W-:Y:S01]  /*12d0*/  UMOV UR14, UR5 ;  /* 0x00000005000e7c82 */ /* 0x000fe20008000000 */
[----:B------:R-:W-:Y:S01]  /*12e0*/  UIADD3 UR52, UR4, 0x6, URZ ;  /* 0x0000000604347890 */ /* 0x000fe2000fffe03f */
[----:B------:R-:W-:Y:S01]  /*12f0*/  HGMMA.64x96x16.F32 R24, gdesc[UR12], RZ, !UPT, gsb0 ;  /* 0x016000000c1879f0 */ /* 0x000fe2000c0008ff */
[----:B------:R-:W-:Y:S01]  /*1300*/  UMOV UR12, UR6 ;  /* 0x00000006000c7c82 */ /* 0x000fe20008000000 */
[----:B------:R-:W-:Y:S01]  /*1310*/  UMOV UR13, 0x40000040 ;  /* 0x40000040000d7882 */ /* 0x000fe20000000000 */
[----:B------:R-:W-:Y:S01]  /*1320*/  UMOV UR14, UR7 ;  /* 0x00000007000e7c82 */ /* 0x000fe20008000000 */
[----:B------:R-:W-:Y:S01]  /*1330*/  UMOV UR15, 0x40000040 ;  /* 0x40000040000f7882 */ /* 0x000fe20000000000 */
[----:B------:R-:W-:Y:S01]  /*1340*/  UIADD3 UR54, UR5, 0x6, URZ ;  /* 0x0000000605367890 */ /* 0x000fe2000fffe03f */
[----:B------:R-:W-:Y:S01]  /*1350*/  IMAD.U32 R8, RZ, RZ, UR12 ;  /* 0x0000000cff087e24 */ /* 0x000fe2000f8e00ff */
[----:B------:R-:W-:Y:S01]  /*1360*/  UMOV UR53, 0x40000040 ;  /* 0x4000004000357882 */ /* 0x000fe20000000000 */
[----:B------:R-:W-:Y:S01]  /*1370*/  UMOV UR55, 0x40000040 ;  /* 0x4000004000377882 */ /* 0x000fe20000000000 */
[----:B------:R-:W-:Y:S01]  /*1380*/  UIADD3 UR48, UR4, 0x400, URZ ;  /* 0x0000040004307890 */ /* 0x000fe2000fffe03f */
[----:B------:R-:W-:Y:S01]  /*1390*/  IMAD.U32 R9, RZ, RZ, UR13 ;  /* 0x0000000dff097e24 */ /* 0x000fe2000f8e00ff */
[----:B------:R-:W-:Y:S01]  /*13a0*/  UIADD3 UR50, UR5, 0x300, URZ ;  /* 0x0000030005327890 */ /* 0x000fe2000fffe03f */
[----:B------:R-:W-:Y:S01]  /*13b0*/  UMOV UR49, 0x40000040 ;  /* 0x4000004000317882 */ /* 0x000fe20000000000 */
[----:B------:R-:W-:Y:S01]  /*13c0*/  UMOV UR51, 0x40000040 ;  /* 0x4000004000337882 */ /* 0x000fe20000000000 */
[----:B------:R-:W-:-:S02]  /*13d0*/  UIADD3 UR16, UR4, 0x404, URZ ;  /* 0x0000040404107890 */ /* 0x000fc4000fffe03f */
[----:B------:R-:W-:Y:S01]  /*13e0*/  UIADD3 UR18, UR5, 0x304, URZ ;  /* 0x0000030405127890 */ /* 0x000fe2000fffe03f */
[----:B------:R-:W-:Y:S01]  /*13f0*/  UMOV UR17, 0x40000040 ;  /* 0x4000004000117882 */ /* 0x000fe20000000000 */
[----:B------:R-:W-:Y:S01]  /*1400*/  UMOV UR19, 0x40000040 ;  /* 0x4000004000137882 */ /* 0x000fe20000000000 */
[----:B------:R-:W-:Y:S02]  /*1410*/  UIADD3 UR20, UR4, 0x406, URZ ;  /* 0x0000040604147890 */ /* 0x000fe4000fffe03f */
[----:B------:R-:W-:Y:S01]  /*1420*/  UIADD3 UR22, UR5, 0x306, URZ ;  /* 0x0000030605167890 */ /* 0x000fe2000fffe03f */
[----:B------:R-:W-:Y:S01]  /*1430*/  UMOV UR21, 0x40000040 ;  /* 0x4000004000157882 */ /* 0x000fe20000000000 */
[----:B------:R-:W-:Y:S01]  /*1440*/  UMOV UR23, 0x40000040 ;  /* 0x4000004000177882 */ /* 0x000fe20000000000 */
[----:B------:R-:W-:Y:S02]  /*1450*/  UIADD3 UR24, UR4, 0x800, URZ ;  /* 0x0000080004187890 */ /* 0x000fe4000fffe03f */
        /* <DEDUP_REMOVED lines=15> */
[----:B------:R-:W-:-:S02]  /*1550*/  WARPGROUP.DEPBAR.LE gsb0, 0x0 ;  /* 0x00008000000079c5 */ /* 0x000fc40000010000 */
[----:B------:R-:W-:-:S06]  /*1560*/  WARPGROUP.ARRIVE ;  /* 0x00000000000079c5 */ /* 0x000fcc0000000000 */
[----:B------:R-:W-:Y:S01]  /*1570*/  HGMMA.64x96x16.F32 R24, gdesc[UR12], R24, gsb0 ;  /* 0x016000000c1879f0 */ /* 0x000fe20008000818 */
[----:B------:R-:W-:Y:S02]  /*1580*/  UIADD3 UR12, UR4, 0x402, URZ ;  /* 0x00000402040c7890 */ /* 0x000fe4000fffe03f */
[----:B------:R-:W-:Y:S01]  /*1590*/  UIADD3 UR14, UR5, 0x302, URZ ;  /* 0x00000302050e7890 */ /* 0x000fe2000fffe03f */
[----:B------:R-:W-:Y:S01]  /*15a0*/  UMOV UR13, 0x40000040 ;  /* 0x40000040000d7882 */ /* 0x000fe20000000000 */
[----:B------:R-:W-:Y:S01]  /*15b0*/  UMOV UR15, 0x40000040 ;  /* 0x40000040000f7882 */ /* 0x000fe20000000000 */
[----:B------:R-:W-:Y:S02]  /*15c0*/  WARPGROUP.DEPBAR.LE gsb0, 0x0 ;  /* 0x00008000000079c5 */ /* 0x000fe40000010000 */
[----:B------:R-:W-:-:S06]  /*15d0*/  WARPGROUP.ARRIVE ;  /* 0x00000000000079c5 */ /* 0x000fcc0000000000 */
[----:B------:R-:W-:Y:S03]  /*15e0*/  HGMMA.64x96x16.F32 R24, gdesc[UR56], R24, gsb0 ;  /* 0x01600000381879f0 */ /* 0x000fe60008000818 */
        /* <DEDUP_REMOVED lines=28> */
[----:B------:R-:W-:Y:S05]  /*17b0*/  @!P0 BRA `(.L_x_13) ;  /* 0x0000000000048947 */ /* 0x000fea0003800000 */
[----:B------:R-:W-:Y:S01]  /*17c0*/  BPT.TRAP 0x1 ;  /* 0x000000040000795c */ /* 0x000fe20000300000 */
.L_x_13:
[----:B------:R-:W-:Y:S01]  /*17d0*/  ULDC UR4, c[0x0][0x9d8] ;  /* 0x0002760000047ab9 */ /* 0x000fe20000000800 */
[----:B------:R-:W-:Y:S01]  /*17e0*/  IADD3 R5, R164, R73, RZ ;  /* 0x00000049a4057210 */ /* 0x000fe20007ffe0ff */
[----:B------:R-:W-:Y:S01]  /*17f0*/  FMUL.FTZ R24, R24, UR4 ;  /* 0x0000000418187c20 */ /* 0x000fe20008410000 */
[----:B------:R-:W-:Y:S01]  /*1800*/  FMUL.FTZ R25, R25, UR4 ;  /* 0x0000000419197c20 */ /* 0x000fe20008410000 */
[----:B------:R-:W-:Y:S01]  /*1810*/  FMUL.FTZ R28, R28, UR4 ;  /* 0x000000041c1c7c20 */ /* 0x000fe20008410000 */
[----:B------:R-:W-:Y:S01]  /*1820*/  FMUL.FTZ R29, R29, UR4 ;  /* 0x000000041d1d7c20 */ /* 0x000fe20008410000 */
[----:B------:R-:W-:Y:S01]  /*1830*/  FMUL.FTZ R32, R32, UR4 ;  /* 0x0000000420207c20 */ /* 0x000fe20008410000 */
[----:B------:R-:W-:Y:S01]  /*1840*/  IMAD R5, R88, -0x60, R5 ;  /* 0xffffffa058057824 */ /* 0x000fe200078e0205 */
[----:B------:R-:W2:Y:S01]  /*1850*/  MUFU.TANH R24, R24 ;  /* 0x0000001800187308 */ /* 0x000ea20000002400 */
[----:B------:R-:W-:Y:S01]  /*1860*/  FMUL.FTZ R33, R33, UR4 ;  /* 0x0000000421217c20 */ /* 0x000fe20008410000 */
[----:B------:R-:W-:Y:S01]  /*1870*/  FMUL.FTZ R26, R26, UR4 ;  /* 0x000000041a1a7c20 */ /* 0x000fe20008410000 */
[----:B------:R-:W-:Y:S01]  /*1880*/  FMUL.FTZ R36, R36, UR4 ;  /* 0x0000000424247c20 */ /* 0x000fe20008410000 */
[----:B------:R-:W-:Y:S01]  /*1890*/  ISETP.GT.AND P6, PT, R5, RZ, PT ;  /* 0x000000ff0500720c */ /* 0x000fe20003fc4270 */
[----:B------:R-:W-:Y:S01]  /*18a0*/  FMUL.FTZ R27, R27, UR4 ;  /* 0x000000041b1b7c20 */ /* 0x000fe20008410000 */
[----:B------:R-:W-:Y:S01]  /*18b0*/  ISETP.GT.AND P5, PT, R5, 0x1, PT ;  /* 0x000000010500780c */ /* 0x000fe20003fa4270 */
[----:B------:R-:W-:Y:S01]  /*18c0*/  FMUL.FTZ R37, R37, UR4 ;  /* 0x0000000425257c20 */ /* 0x000fe20008410000 */
[----:B------:R-:W3:Y:S01]  /*18d0*/  MUFU.TANH R25, R25 ;  /* 0x0000001900197308 */ /* 0x000ee20000002400 */
[----:B------:R-:W-:Y:S01]  /*18e0*/  ISETP.GT.AND P4, PT, R5, 0x8, PT ;  /* 0x000000080500780c */ /* 0x000fe20003f84270 */
[----:B------:R-:W-:Y:S01]  /*18f0*/  FMUL.FTZ R30, R30, UR4 ;  /* 0x000000041e1e7c20 */ /* 0x000fe20008410000 */
[----:B------:R-:W-:Y:S01]  /*1900*/  FMUL.FTZ R31, R31, UR4 ;  /* 0x000000041f1f7c20 */ /* 0x000fe20008410000 */
[C---:B------:R-:W-:Y:S01]  /*1910*/  ISETP.GT.AND P3, PT, R5.reuse, 0x9, PT ;  /* 0x000000090500780c */ /* 0x040fe20003f64270 */
[----:B------:R-:W-:Y:S01]  /*1920*/  FMUL.FTZ R40, R40, UR4 ;  /* 0x0000000428287c20 */ /* 0x000fe20008410000 */
[----:B------:R-:W-:Y:S01]  /*1930*/  FMUL.FTZ R34, R34, UR4 ;  /* 0x0000000422227c20 */ /* 0x000fe20008410000 */
[----:B------:R-:W-:Y:S01]  /*1940*/  ISETP.GT.AND P2, PT, R5, 0x10, PT ;  /* 0x000000100500780c */ /* 0x000fe20003f44270 */
[----:B------:R-:W4:Y:S01]  /*1950*/  MUFU.TANH R28, R28 ;  /* 0x0000001c001c7308 */ /* 0x000f220000002400 */
[----:B--2---:R-:W-:Y:S01]  /*1960*/  FSEL R24, R24, -INF , P6 ;  /* 0xff80000018187808 */ /* 0x004fe20003000000 */
[----:B------:R-:W-:Y:S01]  /*1970*/  FMUL.FTZ R41, R41, UR4 ;  /* 0x0000000429297c20 */ /* 0x000fe20008410000 */
[----:B------:R-:W-:Y:S01]  /*1980*/  FMUL.FTZ R35, R35, UR4 ;  /* 0x0000000423237c20 */ /* 0x000fe20008410000 */
[----:B------:R-:W-:Y:S01]  /*1990*/  ISETP.GT.AND P1, PT, R5, 0x11, PT ;  /* 0x000000110500780c */ /* 0x000fe20003f24270 */
[----:B------:R-:W-:Y:S01]  /*19a0*/  FMUL.FTZ R44, R44, UR4 ;  /* 0x000000042c2c7c20 */ /* 0x000fe20008410000 */
[----:B------:R-:W-:Y:S01]  /*19b0*/  FMUL.FTZ R38, R38, UR4 ;  /* 0x0000000426267c20 */ /* 0x000fe20008410000 */
[----:B------:R-:W-:Y:S01]  /*19c0*/  FMUL.FTZ R45, R45, UR4 ;  /* 0x000000042d2d7c20 */ /* 0x000fe20008410000 */
[----:B------:R-:W2:Y:S01]  /*19d0*/  MUFU.TANH R29, R29 ;  /* 0x0000001d001d7308 */ /* 0x000ea20000002400 */
[----:B---3--:R-:W-:Y:S01]  /*19e0*/  FSEL R25, R25, -INF , P5 ;  /* 0xff80000019197808 */ /* 0x008fe20002800000 */
[----:B------:R-:W-:Y:S01]  /*19f0*/  FMUL.FTZ R39, R39, UR4 ;  /* 0x0000000427277c20 */ /* 0x000fe20008410000 */
[----:B------:R-:W-:Y:S01]  /*1a00*/  FMUL.FTZ R48, R48, UR4 ;  /* 0x0000000430307c20 */ /* 0x000fe20008410000 */
[----:B------:R-:W-:Y:S01]  /*1a10*/  FMUL.FTZ R42, R42, UR4 ;  /* 0x000000042a2a7c20 */ /* 0x000fe20008410000 */
[----:B------:R-:W-:Y:S01]  /*1a20*/  FMNMX.FTZ R7, R24, R25, !PT ;  /* 0x0000001918077209 */ /* 0x000fe20007810000 */
[----:B------:R-:W-:Y:S01]  /*1a30*/  FMUL.FTZ R49, R49, UR4 ;  /* 0x0000000431317c20 */ /* 0x000fe20008410000 */
[----:B------:R-:W-:Y:S01]  /*1a40*/  FMUL.FTZ R43, R43, UR4 ;  /* 0x000000042b2b7c20 */ /* 0x000fe20008410000 */
[----:B------:R-:W3:Y:S01]  /*1a50*/  MUFU.TANH R32, R32 ;  /* 0x0000002000207308 */ /* 0x000ee20000002400 */
[----:B----4-:R-:W-:Y:S01]  /*1a60*/  FSEL R28, R28, -INF , P4 ;  /* 0xff8000001c1c7808 */ /* 0x010fe20002000000 */
[----:B------:R-:W-:Y:S01]  /*1a70*/  FMUL.FTZ R52, R52, UR4 ;  /* 0x0000000434347c20 */ /* 0x000fe20008410000 */
[----:B------:R-:W-:Y:S01]  /*1a80*/  FMUL.FTZ R46, R46, UR4 ;  /* 0x000000042e2e7c20 */ /* 0x000fe20008410000 */
[----:B------:R-:W-:Y:S01]  /*1a90*/  FMUL.FTZ R53, R53, UR4 ;  /* 0x0000000435357c20 */ /* 0x000fe20008410000 */
[----:B------:R-:W-:Y:S01]  /*1aa0*/  FMNMX.FTZ R7, R28, R7, !PT ;  /* 0x000000071c077209 */ /* 0x000fe20007810000 */
[----:B------:R-:W-:Y:S01]  /*1ab0*/  FMUL.FTZ R47, R47, UR4 ;  /* 0x000000042f2f7c20 */ /* 0x000fe20008410000 */
[----:B------:R-:W-:Y:S01]  /*1ac0*/  FMUL.FTZ R56, R56, UR4 ;  /* 0x0000000438387c20 */ /* 0x000fe20008410000 */
[----:B------:R-:W4:Y:S01]  /*1ad0*/  MUFU.TANH R4, R26 ;  /* 0x0000001a00047308 */ /* 0x000f220000002400 */
[----:B--2---:R-:W-:Y:S01]  /*1ae0*/  FSEL R12, R29, -INF , P3 ;  /* 0xff8000001d0c7808 */ /* 0x004fe20001800000 */
[----:B------:R-:W-:Y:S01]  /*1af0*/  FMUL.FTZ R50, R50, UR4 ;  /* 0x0000000432327c20 */ /* 0x000fe20008410000 */
[----:B------:R-:W-:Y:S01]  /*1b00*/  FMUL.FTZ R57, R57, UR4 ;  /* 0x0000000439397c20 */ /* 0x000fe20008410000 */
[----:B------:R-:W-:Y:S01]  /*1b10*/  FMUL.FTZ R51, R51, UR4 ;  /* 0x0000000433337c20 */ /* 0x000fe20008410000 */
[----:B------:R-:W-:Y:S01]  /*1b20*/  FMNMX.FTZ R7, R12, R7, !PT ;  /* 0x000000070c077209 */ /* 0x000fe20007810000 */
[----:B------:R-:W-:Y:S01]  /*1b30*/  FMUL.FTZ R60, R60, UR4 ;  /* 0x000000043c3c7c20 */ /* 0x000fe20008410000 */
[----:B------:R-:W-:Y:S01]  /*1b40*/  FMUL.FTZ R54, R54, UR4 ;  /* 0x0000000436367c20 */ /* 0x000fe20008410000 */
[----:B------:R-:W-:Y:S01]  /*1b50*/  MUFU.TANH R33, R33 ;  /* 0x0000002100217308 */ /* 0x000fe20000002400 */
[----:B---3--:R-:W-:Y:S01]  /*1b60*/  FSEL R32, R32, -INF , P2 ;  /* 0xff80000020207808 */ /* 0x008fe20001000000 */
[----:B------:R-:W-:Y:S01]  /*1b70*/  FMUL.FTZ R61, R61, UR4 ;  /* 0x000000043d3d7c20 */ /* 0x000fe20008410000 */
[----:B------:R-:W-:Y:S01]  /*1b80*/  FMUL.FTZ R55, R55, UR4 ;  /* 0x0000000437377c20 */ /* 0x000fe20008410000 */
[----:B------:R-:W-:Y:S01]  /*1b90*/  FMUL.FTZ R64, R64, UR4 ;  /* 0x0000000440407c20 */ /* 0x000fe20008410000 */
[----:B------:R-:W-:Y:S01]  /*1ba0*/  FMNMX.FTZ R7, R32, R7, !PT ;  /* 0x0000000720077209 */ /* 0x000fe20007810000 */
[----:B------:R-:W-:Y:S01]  /*1bb0*/  FMUL.FTZ R58, R58, UR4 ;  /* 0x000000043a3a7c20 */ /* 0x000fe20008410000 */
[----:B------:R-:W-:Y:S01]  /*1bc0*/  FMUL.FTZ R65, R65, UR4 ;  /* 0x0000000441417c20 */ /* 0x000fe20008410000 */
[----:B01----:R-:W0:Y:S01]  /*1bd0*/  MUFU.TANH R3, R27 ;  /* 0x0000001b00037308 */ /* 0x003e220000002400 */
[----:B----4-:R-:W-:Y:S01]  /*1be0*/  FSEL R4, R4, -INF , P6 ;  /* 0xff80000004047808 */ /* 0x010fe20003000000 */
[----:B------:R-:W-:Y:S01]  /*1bf0*/  FMUL.FTZ R59, R59, UR4 ;  /* 0x000000043b3b7c20 */ /* 0x000fe20008410000 */
[----:B------:R-:W-:Y:S01]  /*1c00*/  ISETP.GT.AND P6, PT, R5, 0x18, PT ;  /* 0x000000180500780c */ /* 0x000fe20003fc4270 */
[----:B------:R-:W-:Y:S01]  /*1c10*/  FMUL.FTZ R68, R68, UR4 ;  /* 0x0000000444447c20 */ /* 0x000fe20008410000 */
[----:B------:R-:W-:Y:S01]  /*1c20*/  FMUL.FTZ R69, R69, UR4 ;  /* 0x0000000445457c20 */ /* 0x000fe20008410000 */
[----:B------:R-:W-:Y:S01]  /*1c30*/  FMUL.FTZ R62, R62, UR4 ;  /* 0x000000043e3e7c20 */ /* 0x000fe20008410000 */
[----:B------:R-:W-:Y:S01]  /*1c40*/  FMUL.FTZ R63, R63, UR4 ;  /* 0x000000043f3f7c20 */ /* 0x000fe20008410000 */
[----:B------:R-:W1:Y:S01]  /*1c50*/  MUFU.TANH R36, R36 ;  /* 0x0000002400247308 */ /* 0x000e620000002400 */
[----:B------:R-:W-:Y:S01]  /*1c60*/  ULDC UR5, c[0x0][0x988] ;  /* 0x0002620000057ab9 */ /* 0x000fe20000000800 */
[----:B------:R-:W-:Y:S01]  /*1c70*/  FMUL.FTZ R66, R66, UR4 ;  /* 0x0000000442427c20 */ /* 0x000fe20008410000 */
[----:B------:R-:W-:Y:S01]  /*1c80*/  P2R R21, PR, RZ, 0x1 ;  /* 0x00000001ff157803 */ /* 0x000fe20000000000 */
[----:B------:R-:W-:Y:S01]  /*1c90*/  FMUL.FTZ R67, R67, UR4 ;  /* 0x0000000443437c20 */ /* 0x000fe20008410000 */
[----:B------:R-:W-:Y:S01]  /*1ca0*/  FMUL.FTZ R70, R70, UR4 ;  /* 0x0000000446467c20 */ /* 0x000fe20008410000 */
[----:B------:R-:W-:Y:S01]  /*1cb0*/  FMUL.FTZ R71, R71, UR4 ;  /* 0x0000000447477c20 */ /* 0x000fe20008410000 */
[----:B------:R-:W-:Y:S01]  /*1cc0*/  R2UR UR4, R0 ;  /* 0x00000000000472ca */ /* 0x000fe200000e0000 */
[----:B------:R2:W3:Y:S01]  /*1cd0*/  MUFU.TANH R14, R30 ;  /* 0x0000001e000e7308 */ /* 0x0004e20000002400 */
[----:B0-----:R-:W-:Y:S01]  /*1ce0*/  FSEL R3, R3, -INF , P5 ;  /* 0xff80000003037808 */ /* 0x001fe20002800000 */
[--C-:B------:R-:W-:Y:S01]  /*1cf0*/  IMAD.MOV.U32 R85, RZ, RZ, R87.reuse ;  /* 0x000000ffff557224 */ /* 0x100fe200078e0057 */
[----:B------:R-:W-:Y:S01]  /*1d00*/  ISETP.GT.AND P5, PT, R5, 0x19, PT ;  /* 0x000000190500780c */ /* 0x000fe20003fa4270 */
[--C-:B------:R-:W-:Y:S01]  /*1d10*/  IMAD.MOV.U32 R83, RZ, RZ, R87.reuse ;  /* 0x000000ffff537224 */ /* 0x100fe200078e0057 */
[-C--:B------:R-:W-:Y:S01]  /*1d20*/  MOV R81, R87.reuse ;  /* 0x0000005700517202 */ /* 0x080fe20000000f00 */
[--C-:B------:R-:W-:Y:S01]  /*1d30*/  IMAD.MOV.U32 R79, RZ, RZ, R87.reuse ;  /* 0x000000ffff4f7224 */ /* 0x100fe200078e0057 */
[----:B------:R-:W-:Y:S01]  /*1d40*/  MOV R75, R87 ;  /* 0x00000057004b7202 */ /* 0x000fe20000000f00 */
[----:B------:R-:W0:Y:S01]  /*1d50*/  MUFU.TANH R37, R37 ;  /* 0x0000002500257308 */ /* 0x000e220000002400 */
[----:B--2---:R-:W-:Y:S01]  /*1d60*/  FSEL R30, R33, -INF , P1 ;  /* 0xff800000211e7808 */ /* 0x004fe20000800000 */
[----:B------:R-:W-:Y:S01]  /*1d70*/  IMAD.MOV.U32 R77, RZ, RZ, R87 ;  /* 0x000000ffff4d7224 */ /* 0x000fe200078e0057 */
[----:B-1----:R-:W-:Y:S01]  /*1d80*/  FSEL R36, R36, -INF , P6 ;  /* 0xff80000024247808 */ /* 0x002fe20003000000 */
[----:B------:R-:W-:Y:S01]  /*1d90*/  UIADD3 UR4, UR4, 0x2a840, URZ ;  /* 0x0002a84004047890 */ /* 0x000fe2000fffe03f */
[----:B------:R-:W-:-:S03]  /*1da0*/  FMNMX.FTZ R7, R30, R7, !PT ;  /* 0x000000071e077209 */ /* 0x000fc60007810000 */
[----:B------:R-:W1:Y:S01]  /*1db0*/  MUFU.TANH R31, R31 ;  /* 0x0000001f001f7308 */ /* 0x000e620000002400 */
[----:B---3--:R-:W-:Y:S01]  /*1dc0*/  FSEL R14, R14, -INF , P4 ;  /* 0xff8000000e0e7808 */ /* 0x008fe20002000000 */
[----:B------:R-:W-:Y:S01]  /*1dd0*/  UPRMT UR4, UR40, 0x654, UR4 ;  /* 0x0000065428047896 */ /* 0x000fe20008000004 */
[----:B------:R-:W-:Y:S02]  /*1de0*/  ISETP.GT.AND P4, PT, R5, 0x20, PT ;  /* 0x000000200500780c */ /* 0x000fe40003f84270 */
[----:B------:R-:W-:-:S03]  /*1df0*/  FMNMX.FTZ R7, R36, R7, !PT ;  /* 0x0000000724077209 */ /* 0x000fc60007810000 */
[----:B------:R-:W2:Y:S01]  /*1e00*/  MUFU.TANH R40, R40 ;  /* 0x0000002800287308 */ /* 0x000ea20000002400 */
[----:B0-----:R-:W-:Y:S02]  /*1e10*/  FSEL R72, R37, -INF , P5 ;  /* 0xff80000025487808 */ /* 0x001fe40002800000 */
[----:B------:R-:W-:Y:S02]  /*1e20*/  SYNCS.ARRIVE.TRANS64.RED.A1T0 RZ, [UR4], RZ ;  /* 0x000000ffffff79a7 */ /* 0x000fe40008100404 */
[----:B------:R-:W-:-:S03]  /*1e30*/  FMNMX.FTZ R7, R72, R7, !PT ;  /* 0x0000000748077209 */ /* 0x000fc60007810000 */
[----:B------:R-:W0:Y:S01]  /*1e40*/  MUFU.TANH R34, R34 ;  /* 0x0000002200227308 */ /* 0x000e220000002400 */
[----:B-1----:R-:W-:Y:S02]  /*1e50*/  FSEL R20, R31, -INF , P3 ;  /* 0xff8000001f147808 */ /* 0x002fe40001800000 */
[----:B------:R-:W-:-:S05]  /*1e60*/  ISETP.GT.AND P3, PT, R5, 0x21, PT ;  /* 0x000000210500780c */ /* 0x000fca0003f64270 */
[----:B------:R-:W1:Y:S01]  /*1e70*/  MUFU.TANH R41, R41 ;  /* 0x0000002900297308 */ /* 0x000e620000002400 */
[----:B--2---:R-:W-:-:S04]  /*1e80*/  FSEL R74, R40, -INF , P4 ;  /* 0xff800000284a7808 */ /* 0x004fc80002000000 */
[----:B------:R-:W-:-:S03]  /*1e90*/  FMNMX.FTZ R7, R74, R7, !PT ;  /* 0x000000074a077209 */ /* 0x000fc60007810000 */
[----:B------:R-:W2:Y:S01]  /*1ea0*/  MUFU.TANH R35, R35 ;  /* 0x0000002300237308 */ /* 0x000ea20000002400 */
[----:B0-----:R-:W-:Y:S02]  /*1eb0*/  FSEL R34, R34, -INF , P2 ;  /* 0xff80000022227808 */ /* 0x001fe40001000000 */
[----:B------:R-:W-:-:S05]  /*1ec0*/  ISETP.GT.AND P2, PT, R5, 0x28, PT ;  /* 0x000000280500780c */ /* 0x000fca0003f44270 */
[----:B------:R-:W0:Y:S01]  /*1ed0*/  MUFU.TANH R44, R44 ;  /* 0x0000002c002c7308 */ /* 0x000e220000002400 */
[----:B-1----:R-:W-:-:S04]  /*1ee0*/  FSEL R76, R41, -INF , P3 ;  /* 0xff800000294c7808 */ /* 0x002fc80001800000 */
[----:B------:R-:W-:-:S03]  /*1ef0*/  FMNMX.FTZ R7, R76, R7, !PT ;  /* 0x000000074c077209 */ /* 0x000fc60007810000 */
[----:B------:R-:W1:Y:S01]  /*1f00*/  MUFU.TANH R38, R38 ;  /* 0x0000002600267308 */ /* 0x000e620000002400 */
[----:B--2---:R-:W-:Y:S02]  /*1f10*/  FSEL R26, R35, -INF , P1 ;  /* 0xff800000231a7808 */ /* 0x004fe40000800000 */
[----:B------:R-:W-:-:S05]  /*1f20*/  ISETP.GT.AND P1, PT, R5, 0x29, PT ;  /* 0x000000290500780c */ /* 0x000fca0003f24270 */
[----:B------:R-:W2:Y:S01]  /*1f30*/  MUFU.TANH R45, R45 ;  /* 0x0000002d002d7308 */ /* 0x000ea20000002400 */
[----:B0-----:R-:W-:-:S04]  /*1f40*/  FSEL R78, R44, -INF , P2 ;  /* 0xff8000002c4e7808 */ /* 0x001fc80001000000 */
[----:B------:R-:W-:-:S03]  /*1f50*/  FMNMX.FTZ R7, R78, R7, !PT ;  /* 0x000000074e077209 */ /* 0x000fc60007810000 */
[----:B------:R-:W0:Y:S01]  /*1f60*/  MUFU.TANH R39, R39 ;  /* 0x0000002700277308 */ /* 0x000e220000002400 */
[----:B-1----:R-:W-:Y:S02]  /*1f70*/  FSEL R38, R38, -INF , P6 ;  /* 0xff80000026267808 */ /* 0x002fe40003000000 */
[----:B------:R-:W-:-:S05]  /*1f80*/  ISETP.GT.AND P6, PT, R5, 0x30, PT ;  /* 0x000000300500780c */ /* 0x000fca0003fc4270 */
[----:B------:R-:W1:Y:S01]  /*1f90*/  MUFU.TANH R48, R48 ;  /* 0x0000003000307308 */ /* 0x000e620000002400 */
[----:B--2---:R-:W-:Y:S02]  /*1fa0*/  FSEL R80, R45, -INF , P1 ;  /* 0xff8000002d507808 */ /* 0x004fe40000800000 */
[----:B------:R-:W-:Y:S02]  /*1fb0*/  MOV R45, R87 ;  /* 0x00000057002d7202 */ /* 0x000fe40000000f00 */
        /* <DEDUP_REMOVED lines=11> */
[----:B0-----:R-:W-:Y:S01]  /*2070*/  FSEL R84, R49, -INF , P5 ;  /* 0xff80000031547808 */ /* 0x001fe20002800000 */
[----:B------:R-:W-:-:S03]  /*2080*/  IMAD.MOV.U32 R49, RZ, RZ, R87 ;  /* 0x000000ffff317224 */ /* 0x000fc600078e0057 */
        /* <DEDUP_REMOVED lines=11> */
[----:B-1----:R-:W-:Y:S01]  /*2140*/  FSEL R90, R53, -INF , P3 ;  /* 0xff800000355a7808 */ /* 0x002fe20001800000 */
[----:B------:R-:W-:-:S03]  /*2150*/  IMAD.MOV.U32 R53, RZ, RZ, R87 ;  /* 0x000000ffff357224 */ /* 0x000fc600078e0057 */
[----:B------:R-:W-:-:S03]  /*2160*/  FMNMX.FTZ R7, R90, R7, !PT ;  /* 0x000000075a077209 */ /* 0x000fc60007810000 */
[----:B------:R-:W1:Y:S01]  /*2170*/  MUFU.TANH R50, R50 ;  /* 0x0000003200327308 */ /* 0x000e620000002400 */
[----:B--2---:R-:W-:Y:S01]  /*2180*/  FSEL R48, R47, -INF , P1 ;  /* 0xff8000002f307808 */ /* 0x004fe20000800000 */
[----:B------:R-:W-:Y:S01]  /*2190*/  IMAD.MOV.U32 R47, RZ, RZ, R87 ;  /* 0x000000ffff2f7224 */ /* 0x000fe200078e0057 */
        /* <DEDUP_REMOVED lines=13> */
[----:B------:R-:W-:Y:S02]  /*2270*/  ISETP.GT.AND P5, PT, R5, 0x49, PT ;  /* 0x000000490500780c */ /* 0x000fe40003fa4270 */
[----:B------:R-:W-:-:S03]  /*2280*/  MOV R51, R87 ;  /* 0x0000005700337202 */ /* 0x000fc60000000f00 */
        /* <DEDUP_REMOVED lines=11> */
[----:B-1----:R-:W-:Y:S01]  /*2340*/  FSEL R56, R55, -INF , P3 ;  /* 0xff80000037387808 */ /* 0x002fe20001800000 */
[----:B------:R-:W-:Y:S01]  /*2350*/  IMAD.MOV.U32 R55, RZ, RZ, R87 ;  /* 0x000000ffff377224 */ /* 0x000fe200078e0057 */
        /* <DEDUP_REMOVED lines=18> */
[----:B------:R-:W-:Y:S01]  /*2480*/  MUFU.TANH R63, R63 ;  /* 0x0000003f003f7308 */ /* 0x000fe20000002400 */
[----:B-1----:R-:W-:Y:S02]  /*2490*/  FSEL R102, R69, -INF , P1 ;  /* 0xff80000045667808 */ /* 0x002fe40000800000 */
[----:B------:R-:W-:Y:S02]  /*24a0*/  MOV R69, R87 ;  /* 0x0000005700457202 */ /* 0x000fe40000000f00 */
[----:B------:R-:W-:Y:S01]  /*24b0*/  FMNMX.FTZ R5, R102, R7, !PT ;  /* 0x0000000766057209 */ /* 0x000fe20007810000 */
[----:B------:R-:W-:Y:S02]  /*24c0*/  IMAD.U32 R7, RZ, RZ, UR5 ;  /* 0x00000005ff077e24 */ /* 0x000fe4000f8e00ff */
[----:B------:R-:W0:Y:S01]  /*24d0*/  MUFU.TANH R66, R66 ;  /* 0x0000004200427308 */ /* 0x000e220000002400 */
[----:B--2---:R-:W-:Y:S01]  /*24e0*/  FSEL R62, R62, -INF , P6 ;  /* 0xff8000003e3e7808 */ /* 0x004fe20003000000 */
[----:B------:R-:W1:Y:S06]  /*24f0*/  SHFL.BFLY PT, R6, R5, 0x2, 0x1f ;  /* 0x0c401f0005067f89 */ /* 0x000e6c00000e0000 */
[----:B------:R-:W-:Y:S08]  /*2500*/  MUFU.TANH R67, R67 ;  /* 0x0000004300437308 */ /* 0x000ff00000002400 */
[----:B------:R-:W2:Y:S01]  /*2510*/  MUFU.TANH R70, R70 ;  /* 0x0000004600467308 */ /* 0x000ea20000002400 */
[----:B0-----:R-:W-:-:S07]  /*2520*/  FSEL R66, R66, -INF , P4 ;  /* 0xff80000042427808 */ /* 0x001fce0002000000 */
[----:B------:R-:W0:Y:S01]  /*2530*/  MUFU.TANH R71, R71 ;  /* 0x0000004700477308 */ /* 0x000e220000002400 */
[----:B-1----:R-:W-:Y:S02]  /*2540*/  FMNMX.FTZ R13, R5, R6, !PT ;  /* 0x00000006050d7209 */ /* 0x002fe40007810000 */
[----:B------:R-:W-:-:S03]  /*2550*/  FMNMX.FTZ R5, R4, R3, !PT ;  /* 0x0000000304057209 */ /* 0x000fc60007810000 */
[----:B------:R-:W1:Y:S01]  /*2560*/  SHFL.BFLY PT, R6, R13, 0x1, 0x1f ;  /* 0x0c201f000d067f89 */ /* 0x000e6200000e0000 */
[----:B------:R-:W-:Y:S02]  /*2570*/  FMNMX.FTZ R5, R14, R5, !PT ;  /* 0x000000050e057209 */ /* 0x000fe40007810000 */
[----:B--2---:R-:W-:Y:S02]  /*2580*/  FSEL R70, R70, -INF , P2 ;  /* 0xff80000046467808 */ /* 0x004fe40001000000 */
[----:B------:R-:W-:-:S04]  /*2590*/  FMNMX.FTZ R5, R20, R5, !PT ;  /* 0x0000000514057209 */ /* 0x000fc80007810000 */
[----:B------:R-:W-:-:S04]  /*25a0*/  FMNMX.FTZ R5, R34, R5, !PT ;  /* 0x0000000522057209 */ /* 0x000fc80007810000 */
[----:B------:R-:W-:-:S04]  /*25b0*/  FMNMX.FTZ R5, R26, R5, !PT ;  /* 0x000000051a057209 */ /* 0x000fc80007810000 */
[----:B------:R-:W-:-:S04]  /*25c0*/  FMNMX.FTZ R5, R38, R5, !PT ;  /* 0x0000000526057209 */ /* 0x000fc80007810000 */
[----:B------:R-:W-:Y:S02]  /*25d0*/  FMNMX.FTZ R5, R40, R5, !PT ;  /* 0x0000000528057209 */ /* 0x000fe40007810000 */
[----:B-1----:R-:W-:Y:S02]  /*25e0*/  FMNMX.FTZ R6, R13, R6, !PT ;  /* 0x000000060d067209 */ /* 0x002fe40007810000 */
[----:B------:R-:W-:Y:S02]  /*25f0*/  FMNMX.FTZ R5, R42, R5, !PT ;  /* 0x000000052a057209 */ /* 0x000fe40007810000 */
[C---:B------:R-:W-:Y:S01]  /*2600*/  FSETP.NEU.FTZ.AND P0, PT, R6.reuse, -INF , PT ;  /* 0xff8000000600780b */ /* 0x040fe20003f1d000 */
[----:B------:R-:W-:Y:S01]  /*2610*/  FMUL.FTZ R15, R6, R7 ;  /* 0x00000007060f7220 */ /* 0x000fe20000410000 */
[----:B------:R-:W-:-:S04]  /*2620*/  FMNMX.FTZ R5, R44, R5, !PT ;  /* 0x000000052c057209 */ /* 0x000fc80007810000 */
[----:B------:R-:W-:Y:S02]  /*2630*/  FMNMX.FTZ R5, R46, R5, !PT ;  /* 0x000000052e057209 */ /* 0x000fe40007810000 */
[----:B------:R-:W-:Y:S02]  /*2640*/  FSEL R15, R15, RZ, P0 ;  /* 0x000000ff0f0f7208 */ /* 0x000fe40000000000 */
[----:B------:R-:W-:Y:S02]  /*2650*/  FMNMX.FTZ R5, R48, R5, !PT ;  /* 0x0000000530057209 */ /* 0x000fe40007810000 */
[----:B------:R-:W-:Y:S01]  /*2660*/  ISETP.NE.AND P0, PT, R21, RZ, PT ;  /* 0x000000ff1500720c */ /* 0x000fe20003f05270 */
[--C-:B------:R-:W-:Y:S01]  /*2670*/  FFMA.FTZ R24, R24, R7, -R15.reuse ;  /* 0x0000000718187223 */ /* 0x100fe2000001080f */
[----:B------:R-:W-:Y:S01]  /*2680*/  FMNMX.FTZ R5, R50, R5, !PT ;  /* 0x0000000532057209 */ /* 0x000fe20007810000 */
[-CC-:B------:R-:W-:Y:S01]  /*2690*/  FFMA.FTZ R28, R28, R7.reuse, -R15.reuse ;  /* 0x000000071c1c7223 */ /* 0x180fe2000001080f */
[--C-:B------:R-:W-:Y:S01]  /*26a0*/  FFMA.FTZ R30, R30, R7, -R15.reuse ;  /* 0x000000071e1e7223 */ /* 0x100fe2000001080f */
[----:B------:R1:W-:Y:S01]  /*26b0*/  MUFU.EX2 R136, R24 ;  /* 0x0000001800887308 */ /* 0x0003e20000000800 */
[----:B------:R-:W-:Y:S01]  /*26c0*/  FMNMX.FTZ R5, R52, R5, !PT ;  /* 0x0000000534057209 */ /* 0x000fe20007810000 */
[-CC-:B------:R-:W-:Y:S01]  /*26d0*/  FFMA.FTZ R12, R12, R7.reuse, -R15.reuse ;  /* 0x000000070c0c7223 */ /* 0x180fe2000001080f */
[-CC-:B------:R-:W-:Y:S01]  /*26e0*/  FFMA.FTZ R25, R25, R7.reuse, -R15.reuse ;  /* 0x0000000719197223 */ /* 0x180fe2000001080f */
[--C-:B------:R-:W-:Y:S01]  /*26f0*/  FFMA.FTZ R32, R32, R7, -R15.reuse ;  /* 0x0000000720207223 */ /* 0x100fe2000001080f */
[----:B------:R-:W-:Y:S01]  /*2700*/  FMNMX.FTZ R5, R54, R5, !PT ;  /* 0x0000000536057209 */ /* 0x000fe20007810000 */
[-CC-:B------:R-:W-:Y:S01]  /*2710*/  FFMA.FTZ R36, R36, R7.reuse, -R15.reuse ;  /* 0x0000000724247223 */ /* 0x180fe2000001080f */
[--C-:B------:R-:W-:Y:S01]  /*2720*/  FFMA.FTZ R72, R72, R7, -R15.reuse ;  /* 0x0000000748487223 */ /* 0x100fe2000001080f */
[----:B------:R2:W-:Y:S01]  /*2730*/  MUFU.EX2 R138, R28 ;  /* 0x0000001c008a7308 */ /* 0x0005e20000000800 */
[----:B------:R-:W-:Y:S01]  /*2740*/  FMNMX.FTZ R5, R56, R5, !PT ;  /* 0x0000000538057209 */ /* 0x000fe20007810000 */
[-CC-:B------:R-:W-:Y:S01]  /*2750*/  FFMA.FTZ R74, R74, R7.reuse, -R15.reuse ;  /* 0x000000074a4a7223 */ /* 0x180fe2000001080f */
[----:B-1----:R-:W-:Y:S01]  /*2760*/  FSEL R24, R63, -INF , P5 ;  /* 0xff8000003f187808 */ /* 0x002fe20002800000 */
[--C-:B------:R-:W-:Y:S01]  /*2770*/  FFMA.FTZ R76, R76, R7, -R15.reuse ;  /* 0x000000074c4c7223 */ /* 0x100fe2000001080f */
[----:B------:R-:W-:Y:S01]  /*2780*/  FMNMX.FTZ R5, R58, R5, !PT ;  /* 0x000000053a057209 */ /* 0x000fe20007810000 */
[-CC-:B------:R-:W-:Y:S01]  /*2790*/  FFMA.FTZ R78, R78, R7.reuse, -R15.reuse ;  /* 0x000000074e4e7223 */ /* 0x180fe2000001080f */
[--C-:B------:R-:W-:Y:S01]  /*27a0*/  FFMA.FTZ R80, R80, R7, -R15.reuse ;  /* 0x0000000750507223 */ /* 0x100fe2000001080f */
[----:B------:R0:W-:Y:S01]  /*27b0*/  MUFU.EX2 R27, R30 ;  /* 0x0000001e001b7308 */ /* 0x0001e20000000800 */
[----:B------:R-:W-:Y:S01]  /*27c0*/  FMNMX.FTZ R5, R60, R5, !PT ;  /* 0x000000053c057209 */ /* 0x000fe20007810000 */
[-CC-:B------:R-:W-:Y:S01]  /*27d0*/  FFMA.FTZ R82, R82, R7.reuse, -R15.reuse ;  /* 0x0000000752527223 */ /* 0x180fe2000001080f */
[----:B--2---:R-:W-:Y:S01]  /*27e0*/  FSEL R28, R67, -INF , P3 ;  /* 0xff800000431c7808 */ /* 0x004fe20001800000 */
[--C-:B------:R-:W-:Y:S01]  /*27f0*/  FFMA.FTZ R84, R84, R7, -R15.reuse ;  /* 0x0000000754547223 */ /* 0x100fe2000001080f */
[----:B------:R-:W-:Y:S01]  /*2800*/  FMNMX.FTZ R5, R62, R5, !PT ;  /* 0x000000053e057209 */ /* 0x000fe20007810000 */
[-CC-:B------:R-:W-:Y:S01]  /*2810*/  FFMA.FTZ R86, R86, R7.reuse, -R15.reuse ;  /* 0x0000000756567223 */ /* 0x180fe2000001080f */
[--C-:B------:R-:W-:Y:S01]  /*2820*/  FFMA.FTZ R90, R90, R7, -R15.reuse ;  /* 0x000000075a5a7223 */ /* 0x100fe2000001080f */
[----:B------:R1:W-:Y:S01]  /*2830*/  MUFU.EX2 R21, R12 ;  /* 0x0000000c00157308 */ /* 0x0003e20000000800 */
[----:B------:R-:W-:Y:S01]  /*2840*/  FMNMX.FTZ R5, R24, R5, !PT ;  /* 0x0000000518057209 */ /* 0x000fe20007810000 */
[-CC-:B------:R-:W-:Y:S01]  /*2850*/  FFMA.FTZ R92, R92, R7.reuse, -R15.reuse ;  /* 0x000000075c5c7223 */ /* 0x180fe2000001080f */
[----:B0-----:R-:W-:Y:S01]  /*2860*/  FSEL R30, R71, -INF , P1 ;  /* 0xff800000471e7808 */ /* 0x001fe20000800000 */
[--C-:B------:R-:W-:Y:S01]  /*2870*/  FFMA.FTZ R94, R94, R7, -R15.reuse ;  /* 0x000000075e5e7223 */ /* 0x100fe2000001080f */
[----:B------:R-:W-:Y:S01]  /*2880*/  FMNMX.FTZ R5, R66, R5, !PT ;  /* 0x0000000542057209 */ /* 0x000fe20007810000 */
[-CC-:B------:R-:W-:Y:S01]  /*2890*/  FFMA.FTZ R96, R96, R7.reuse, -R15.reuse ;  /* 0x0000000760607223 */ /* 0x180fe2000001080f */
[--C-:B------:R-:W-:Y:S01]  /*28a0*/  FFMA.FTZ R98, R98, R7, -R15.reuse ;  /* 0x0000000762627223 */ /* 0x100fe2000001080f */
[----:B------:R-:W-:Y:S01]  /*28b0*/  MUFU.EX2 R25, R25 ;  /* 0x0000001900197308 */ /* 0x000fe20000000800 */
[----:B------:R-:W-:Y:S01]  /*28c0*/  FMNMX.FTZ R5, R28, R5, !PT ;  /* 0x000000051c057209 */ /* 0x000fe20007810000 */
[-CC-:B------:R-:W-:Y:S01]  /*28d0*/  FFMA.FTZ R64, R64, R7.reuse, -R15.reuse ;  /* 0x0000000740407223 */ /* 0x180fe2000001080f */
[-CC-:B------:R-:W-:Y:S01]  /*28e0*/  FFMA.FTZ R100, R100, R7.reuse, -R15.reuse ;  /* 0x0000000764647223 */ /* 0x180fe2000001080f */
[--C-:B------:R-:W-:Y:S01]  /*28f0*/  FFMA.FTZ R68, R68, R7, -R15.reuse ;  /* 0x0000000744447223 */ /* 0x100fe2000001080f */
[----:B------:R-:W-:Y:S01]  /*2900*/  FMNMX.FTZ R5, R70, R5, !PT ;  /* 0x0000000546057209 */ /* 0x000fe20007810000 */
[----:B------:R-:W-:Y:S01]  /*2910*/  FFMA.FTZ R15, R102, R7, -R15 ;  /* 0x00000007660f7223 */ /* 0x000fe2000001080f */
[--C-:B------:R-:W-:Y:S01]  /*2920*/  IMAD.MOV.U32 R71, RZ, RZ, R87.reuse ;  /* 0x000000ffff477224 */ /* 0x100fe200078e0057 */
[----:B------:R-:W0:Y:S01]  /*2930*/  MUFU.EX2 R32, R32 ;  /* 0x0000002000207308 */ /* 0x000e220000000800 */
[----:B------:R-:W-:Y:S01]  /*2940*/  FMNMX.FTZ R5, R30, R5, !PT ;  /* 0x000000051e057209 */ /* 0x000fe20007810000 */
[----:B------:R-:W-:Y:S01]  /*2950*/  IMAD.MOV.U32 R67, RZ, RZ, R87 ;  /* 0x000000ffff437224 */ /* 0x000fe200078e0057 */
[----:B------:R-:W-:-:S03]  /*2960*/  MOV R63, R87 ;  /* 0x00000057003f7202 */ /* 0x000fc60000000f00 */
[----:B-1----:R-:W1:Y:S02]  /*2970*/  SHFL.BFLY PT, R12, R5, 0x2, 0x1f ;  /* 0x0c401f00050c7f89 */ /* 0x002e6400000e0000 */
[----:B------:R-:W-:Y:S08]  /*2980*/  MUFU.EX2 R36, R36 ;  /* 0x0000002400247308 */ /* 0x000ff00000000800 */
[----:B------:R2:W3:Y:S01]  /*2990*/  MUFU.EX2 R29, R72 ;  /* 0x00000048001d7308 */ /* 0x0004e20000000800 */
[----:B0-----:R-:W-:-:S07]  /*29a0*/  F2FP.F16.F32.PACK_AB R140, R27, R32 ;  /* 0x000000201b8c723e */ /* 0x001fce00000000ff */
[----:B------:R-:W-:Y:S01]  /*29b0*/  MUFU.EX2 R74, R74 ;  /* 0x0000004a004a7308 */ /* 0x000fe20000000800 */
[----:B--2---:R-:W-:Y:S02]  /*29c0*/  MOV R72, R87 ;  /* 0x0000005700487202 */ /* 0x004fe40000000f00 */
[----:B-1----:R-:W-:-:S05]  /*29d0*/  FMNMX.FTZ R13, R5, R12, !PT ;  /* 0x0000000c050d7209 */ /* 0x002fca0007810000 */
[----:B------:R0:W1:Y:S01]  /*29e0*/  MUFU.EX2 R31, R76 ;  /* 0x0000004c001f7308 */ /* 0x0000620000000800 */
[----:B---3--:R-:W-:Y:S01]  /*29f0*/  F2FP.F16.F32.PACK_AB R142, R29, R36 ;  /* 0x000000241d8e723e */ /* 0x008fe200000000ff */
[----:B------:R-:W2:Y:S06]  /*2a00*/  SHFL.BFLY PT, R12, R13, 0x1, 0x1f ;  /* 0x0c201f000d0c7f89 */ /* 0x000eac00000e0000 */
[----:B------:R-:W-:Y:S01]  /*2a10*/  MUFU.EX2 R78, R78 ;  /* 0x0000004e004e7308 */ /* 0x000fe20000000800 */
[----:B0-----:R-:W-:-:S07]  /*2a20*/  IMAD.MOV.U32 R76, RZ, RZ, R87 ;  /* 0x000000ffff4c7224 */ /* 0x001fce00078e0057 */
[----:B------:R0:W3:Y:S01]  /*2a30*/  MUFU.EX2 R33, R80 ;  /* 0x0000005000217308 */ /* 0x0000e20000000800 */
[----:B-1----:R-:W-:-:S07]  /*2a40*/  F2FP.F16.F32.PACK_AB R144, R31, R74 ;  /* 0x0000004a1f90723e */ /* 0x002fce00000000ff */
[----:B------:R-:W-:Y:S01]  /*2a50*/  MUFU.EX2 R82, R82 ;  /* 0x0000005200527308 */ /* 0x000fe20000000800 */
[----:B0-----:R-:W-:Y:S01]  /*2a60*/  IMAD.MOV.U32 R80, RZ, RZ, R87 ;  /* 0x000000ffff507224 */ /* 0x001fe200078e0057 */
[----:B--2---:R-:W-:-:S04]  /*2a70*/  FMNMX.FTZ R12, R13, R12, !PT ;  /* 0x0000000c0d0c7209 */ /* 0x004fc80007810000 */
[C---:B------:R-:W-:Y:S01]  /*2a80*/  FSETP.NEU.FTZ.AND P1, PT, R12.reuse, -INF , PT ;  /* 0xff8000000c00780b */ /* 0x040fe20003f3d000 */
[----:B------:R-:W-:Y:S01]  /*2a90*/  FMUL.FTZ R41, R12, R7 ;  /* 0x000000070c297220 */ /* 0x000fe20000410000 */
[----:B------:R-:W0:Y:S01]  /*2aa0*/  MUFU.EX2 R35, R84 ;  /* 0x0000005400237308 */ /* 0x000e220000000800 */
[----:B---3--:R-:W-:-:S03]  /*2ab0*/  F2FP.F16.F32.PACK_AB R146, R33, R78 ;  /* 0x0000004e2192723e */ /* 0x008fc600000000ff */
[----:B------:R-:W-:Y:S02]  /*2ac0*/  FSEL R41, R41, RZ, P1 ;  /* 0x000000ff29297208 */ /* 0x000fe40000800000 */
[----:B------:R-:W-:Y:S01]  /*2ad0*/  ISETP.GE.AND P1, PT, R73, 0x61, PT ;  /* 0x000000614900780c */ /* 0x000fe20003f26270 */
[----:B------:R-:W-:Y:S01]  /*2ae0*/  IMAD.MOV.U32 R73, RZ, RZ, R87 ;  /* 0x000000ffff497224 */ /* 0x000fe200078e0057 */
[----:B------:R-:W-:Y:S01]  /*2af0*/  MUFU.EX2 R86, R86 ;  /* 0x0000005600567308 */ /* 0x000fe20000000800 */
[-CC-:B------:R-:W-:Y:S01]  /*2b00*/  FFMA.FTZ R4, R4, R7.reuse, -R41.reuse ;  /* 0x0000000704047223 */ /* 0x180fe20000010829 */
[-CC-:B------:R-:W-:Y:S01]  /*2b10*/  FFMA.FTZ R3, R3, R7.reuse, -R41.reuse ;  /* 0x0000000703037223 */ /* 0x180fe20000010829 */
[-CC-:B------:R-:W-:Y:S01]  /*2b20*/  FFMA.FTZ R14, R14, R7.reuse, -R41.reuse ;  /* 0x000000070e0e7223 */ /* 0x180fe20000010829 */
[-CC-:B------:R-:W-:Y:S01]  /*2b30*/  FFMA.FTZ R20, R20, R7.reuse, -R41.reuse ;  /* 0x0000000714147223 */ /* 0x180fe20000010829 */
[-CC-:B------:R-:W-:Y:S01]  /*2b40*/  FFMA.FTZ R34, R34, R7.reuse, -R41.reuse ;  /* 0x0000000722227223 */ /* 0x180fe20000010829 */
[-CC-:B------:R-:W-:Y:S01]  /*2b50*/  FFMA.FTZ R26, R26, R7.reuse, -R41.reuse ;  /* 0x000000071a1a7223 */ /* 0x180fe20000010829 */
[-CC-:B------:R-:W-:Y:S01]  /*2b60*/  FFMA.FTZ R38, R38, R7.reuse, -R41.reuse ;  /* 0x0000000726267223 */ /* 0x180fe20000010829 */
        /* <DEDUP_REMOVED lines=8> */
[----:B------:R1:W2:Y:S01]  /*2bf0*/  MUFU.EX2 R137, R3 ;  /* 0x0000000300897308 */ /* 0x0002a20000000800 */
[-CC-:B------:R-:W-:Y:S01]  /*2c00*/  FFMA.FTZ R54, R54, R7.reuse, -R41.reuse ;  /* 0x0000000736367223 */ /* 0x180fe20000010829 */
[-CC-:B------:R-:W-:Y:S01]  /*2c10*/  FFMA.FTZ R56, R56, R7.reuse, -R41.reuse ;  /* 0x0000000738387223 */ /* 0x180fe20000010829 */
[-CC-:B------:R-:W-:Y:S01]  /*2c20*/  FFMA.FTZ R58, R58, R7.reuse, -R41.reuse ;  /* 0x000000073a3a7223 */ /* 0x180fe20000010829 */
[-CC-:B------:R-:W-:Y:S01]  /*2c30*/  FFMA.FTZ R60, R60, R7.reuse, -R41.reuse ;  /* 0x000000073c3c7223 */ /* 0x180fe20000010829 */
[-CC-:B------:R-:W-:Y:S01]  /*2c40*/  FFMA.FTZ R62, R62, R7.reuse, -R41.reuse ;  /* 0x000000073e3e7223 */ /* 0x180fe20000010829 */
[-CC-:B------:R-:W-:Y:S01]  /*2c50*/  FFMA.FTZ R24, R24, R7.reuse, -R41.reuse ;  /* 0x0000000718187223 */ /* 0x180fe20000010829 */
[-C--:B------:R-:W-:Y:S01]  /*2c60*/  FFMA.FTZ R66, R66, R7.reuse, -R41 ;  /* 0x0000000742427223 */ /* 0x080fe20000010829 */
[----:B------:R-:W3:Y:S01]  /*2c70*/  MUFU.EX2 R14, R14 ;  /* 0x0000000e000e7308 */ /* 0x000ee20000000800 */
[----:B-1----:R-:W-:Y:S01]  /*2c80*/  FADD.FTZ R3, R136, R25 ;  /* 0x0000001988037221 */ /* 0x002fe20000010000 */
[-CC-:B------:R-:W-:Y:S01]  /*2c90*/  FFMA.FTZ R28, R28, R7.reuse, -R41.reuse ;  /* 0x000000071c1c7223 */ /* 0x180fe20000010829 */
[-CC-:B------:R-:W-:Y:S01]  /*2ca0*/  FFMA.FTZ R70, R70, R7.reuse, -R41.reuse ;  /* 0x0000000746467223 */ /* 0x180fe20000010829 */
[----:B------:R-:W-:Y:S01]  /*2cb0*/  FFMA.FTZ R30, R30, R7, -R41 ;  /* 0x000000071e1e7223 */ /* 0x000fe20000010829 */
[----:B------:R-:W-:Y:S01]  /*2cc0*/  F2FP.F16.F32.PACK_AB R136, R25, R136 ;  /* 0x000000881988723e */ /* 0x000fe200000000ff */
[--C-:B------:R-:W-:Y:S01]  /*2cd0*/  IMAD.MOV.U32 R41, RZ, RZ, R87.reuse ;  /* 0x000000ffff297224 */ /* 0x100fe200078e0057 */
[----:B0-----:R-:W-:Y:S01]  /*2ce0*/  F2FP.F16.F32.PACK_AB R148, R35, R82 ;  /* 0x000000522394723e */ /* 0x001fe200000000ff */
[----:B------:R0:W1:Y:S01]  /*2cf0*/  MUFU.EX2 R139, R20 ;  /* 0x00000014008b7308 */ /* 0x0000620000000800 */
[----:B------:R-:W-:Y:S01]  /*2d00*/  MOV R84, R87 ;  /* 0x0000005700547202 */ /* 0x000fe20000000f00 */
[----:B------:R-:W-:-:S06]  /*2d10*/  IMAD.MOV.U32 R25, RZ, RZ, R87 ;  /* 0x000000ffff197224 */ /* 0x000fcc00078e0057 */
[----:B------:R-:W4:Y:S01]  /*2d20*/  MUFU.EX2 R34, R34 ;  /* 0x0000002200227308 */ /* 0x000f220000000800 */
[----:B0-----:R-:W-:Y:S01]  /*2d30*/  FADD.FTZ R20, R138, R3 ;  /* 0x000000038a147221 */ /* 0x001fe20000010000 */
[----:B------:R-:W-:-:S03]  /*2d40*/  F2FP.F16.F32.PACK_AB R138, R21, R138 ;  /* 0x0000008a158a723e */ /* 0x000fc600000000ff */
[----:B------:R-:W-:-:S03]  /*2d50*/  FADD.FTZ R3, R21, R20 ;  /* 0x0000001415037221 */ /* 0x000fc60000010000 */
[----:B------:R0:W5:Y:S01]  /*2d60*/  MUFU.EX2 R141, R26 ;  /* 0x0000001a008d7308 */ /* 0x0001620000000800 */
[----:B------:R-:W-:Y:S01]  /*2d70*/  FADD.FTZ R20, R32, R3 ;  /* 0x0000000320147221 */ /* 0x000fe20000010000 */
[----:B--2---:R-:W-:Y:S01]  /*2d80*/  FADD.FTZ R3, R4, R137 ;  /* 0x0000008904037221 */ /* 0x004fe20000010000 */
[----:B------:R-:W-:Y:S01]  /*2d90*/  F2FP.F16.F32.PACK_AB R137, R137, R4 ;  /* 0x000000048989723e */ /* 0x000fe200000000ff */
[----:B------:R-:W-:Y:S02]  /*2da0*/  IMAD.MOV.U32 R32, RZ, RZ, R87 ;  /* 0x000000ffff207224 */ /* 0x000fe400078e0057 */
[----:B------:R-:W-:Y:S01]  /*2db0*/  FADD.FTZ R43, R27, R20 ;  /* 0x000000141b2b7221 */ /* 0x000fe20000010000 */
[----:B---3--:R-:W-:Y:S01]  /*2dc0*/  FADD.FTZ R20, R14, R3 ;  /* 0x000000030e147221 */ /* 0x008fe20000010000 */
[----:B------:R-:W-:Y:S01]  /*2dd0*/  MOV R4, 0x3f800000 ;  /* 0x3f80000000047802 */ /* 0x000fe20000000f00 */
[----:B------:R-:W2:Y:S01]  /*2de0*/  MUFU.EX2 R38, R38 ;  /* 0x0000002600267308 */ /* 0x000ea20000000800 */
[----:B0-----:R-:W-:Y:S01]  /*2df0*/  FADD.FTZ R26, R36, R43 ;  /* 0x0000002b241a7221 */ /* 0x001fe20000010000 */
[C---:B-1----:R-:W-:Y:S01]  /*2e00*/  FADD.FTZ R3, R139.reuse, R20 ;  /* 0x000000148b037221 */ /* 0x042fe20000010000 */
[----:B------:R-:W-:-:S02]  /*2e10*/  F2FP.F16.F32.PACK_AB R139, R139, R14 ;  /* 0x0000000e8b8b723e */ /* 0x000fc400000000ff */
[----:B------:R-:W-:Y:S01]  /*2e20*/  FADD.FTZ R43, R29, R26 ;  /* 0x0000001a1d2b7221 */ /* 0x000fe20000010000 */
[----:B----4-:R-:W-:Y:S01]  /*2e30*/  FADD.FTZ R20, R34, R3 ;  /* 0x0000000322147221 */ /* 0x010fe20000010000 */
[-C--:B------:R-:W-:Y:S01]  /*2e40*/  MOV R36, R87.reuse ;  /* 0x0000005700247202 */ /* 0x080fe20000000f00 */
[----:B------:R0:W1:Y:S01]  /*2e50*/  MUFU.EX2 R143, R40 ;  /* 0x00000028008f7308 */ /* 0x0000620000000800 */
[----:B------:R-:W-:Y:S01]  /*2e60*/  FADD.FTZ R26, R74, R43 ;  /* 0x0000002b4a1a7221 */ /* 0x000fe20000010000 */
[C---:B-----5:R-:W-:Y:S01]  /*2e70*/  FADD.FTZ R3, R141.reuse, R20 ;  /* 0x000000148d037221 */ /* 0x060fe20000010000 */
[----:B------:R-:W-:Y:S01]  /*2e80*/  F2FP.F16.F32.PACK_AB R141, R141, R34 ;  /* 0x000000228d8d723e */ /* 0x000fe200000000ff */
[--C-:B------:R-:W-:Y:S02]  /*2e90*/  IMAD.MOV.U32 R74, RZ, RZ, R87.reuse ;  /* 0x000000ffff4a7224 */ /* 0x100fe400078e0057 */
[----:B------:R-:W-:Y:S01]  /*2ea0*/  FADD.FTZ R43, R31, R26 ;  /* 0x0000001a1f2b7221 */ /* 0x000fe20000010000 */
[----:B------:R-:W-:Y:S01]  /*2eb0*/  IMAD.MOV.U32 R34, RZ, RZ, R87 ;  /* 0x000000ffff227224 */ /* 0x000fe200078e0057 */
[-C--:B------:R-:W-:Y:S01]  /*2ec0*/  MOV R27, R87.reuse ;  /* 0x00000057001b7202 */ /* 0x080fe20000000f00 */
[----:B------:R-:W3:Y:S01]  /*2ed0*/  MUFU.EX2 R42, R42 ;  /* 0x0000002a002a7308 */ /* 0x000ee20000000800 */
[----:B--2---:R-:W-:Y:S01]  /*2ee0*/  FADD.FTZ R20, R38, R3 ;  /* 0x0000000326147221 */ /* 0x004fe20000010000 */
[----:B------:R-:W-:Y:S01]  /*2ef0*/  FADD.FTZ R26, R78, R43 ;  /* 0x0000002b4e1a7221 */ /* 0x000fe20000010000 */
[----:B------:R-:W-:Y:S01]  /*2f00*/  MOV R78, R87 ;  /* 0x00000057004e7202 */ /* 0x000fe20000000f00 */
[----:B0-----:R-:W-:-:S02]  /*2f10*/  IMAD.MOV.U32 R40, RZ, RZ, R87 ;  /* 0x000000ffff287224 */ /* 0x001fc400078e0057 */
[----:B------:R-:W-:Y:S01]  /*2f20*/  FADD.FTZ R43, R33, R26 ;  /* 0x0000001a212b7221 */ /* 0x000fe20000010000 */
[----:B------:R-:W-:Y:S01]  /*2f30*/  MOV R33, R87 ;  /* 0x0000005700217202 */ /* 0x000fe20000000f00 */
[----:B------:R0:W2:Y:S01]  /*2f40*/  MUFU.EX2 R145, R44 ;  /* 0x0000002c00917308 */ /* 0x0000a20000000800 */
[C---:B-1----:R-:W-:Y:S01]  /*2f50*/  FADD.FTZ R3, R143.reuse, R20 ;  /* 0x000000148f037221 */ /* 0x042fe20000010000 */
[----:B------:R-:W-:Y:S01]  /*2f60*/  FADD.FTZ R20, R82, R43 ;  /* 0x0000002b52147221 */ /* 0x000fe20000010000 */
[----:B------:R-:W-:Y:S01]  /*2f70*/  F2FP.F16.F32.PACK_AB R143, R143, R38 ;  /* 0x000000268f8f723e */ /* 0x000fe200000000ff */
[--C-:B------:R-:W-:Y:S02]  /*2f80*/  IMAD.MOV.U32 R82, RZ, RZ, R87.reuse ;  /* 0x000000ffff527224 */ /* 0x100fe400078e0057 */
[----:B------:R-:W-:Y:S01]  /*2f90*/  FADD.FTZ R43, R35, R20 ;  /* 0x00000014232b7221 */ /* 0x000fe20000010000 */
[----:B------:R-:W-:Y:S01]  /*2fa0*/  IMAD.MOV.U32 R38, RZ, RZ, R87 ;  /* 0x000000ffff267224 */ /* 0x000fe200078e0057 */
[----:B------:R-:W1:Y:S01]  /*2fb0*/  MUFU.EX2 R46, R46 ;  /* 0x0000002e002e7308 */ /* 0x000e620000000800 */
[----:B---3--:R-:W-:Y:S01]  /*2fc0*/  FADD.FTZ R0, R42, R3 ;  /* 0x000000032a007221 */ /* 0x008fe20000010000 */
[----:B------:R-:W-:Y:S01]  /*2fd0*/  FADD.FTZ R20, R86, R43 ;  /* 0x0000002b56147221 */ /* 0x000fe20000010000 */
[----:B0-----:R-:W-:-:S02]  /*2fe0*/  IMAD.MOV.U32 R44, RZ, RZ, R87 ;  /* 0x000000ffff2c7224 */ /* 0x001fc400078e0057 */
[--C-:B------:R-:W-:Y:S02]  /*2ff0*/  IMAD.MOV.U32 R35, RZ, RZ, R87.reuse ;  /* 0x000000ffff237224 */ /* 0x100fe400078e0057 */
[--C-:B------:R-:W-:Y:S01]  /*3000*/  IMAD.MOV.U32 R31, RZ, RZ, R87.reuse ;  /* 0x000000ffff1f7224 */ /* 0x100fe200078e0057 */
[----:B------:R0:W3:Y:S01]  /*3010*/  MUFU.EX2 R147, R48 ;  /* 0x0000003000937308 */ /* 0x0000e20000000800 */
[C---:B--2---:R-:W-:Y:S01]  /*3020*/  FADD.FTZ R3, R145.reuse, R0 ;  /* 0x0000000091037221 */ /* 0x044fe20000010000 */
[----:B------:R-:W-:Y:S01]  /*3030*/  F2FP.F16.F32.PACK_AB R145, R145, R42 ;  /* 0x0000002a9191723e */ /* 0x000fe200000000ff */
[--C-:B------:R-:W-:Y:S01]  /*3040*/  IMAD.MOV.U32 R29, RZ, RZ, R87.reuse ;  /* 0x000000ffff1d7224 */ /* 0x100fe200078e0057 */
[----:B------:R-:W-:Y:S01]  /*3050*/  MOV R42, R87 ;  /* 0x00000057002a7202 */ /* 0x000fe20000000f00 */
[----:B------:R-:W-:-:S03]  /*3060*/  IMAD.MOV.U32 R26, RZ, RZ, R87 ;  /* 0x000000ffff1a7224 */ /* 0x000fc600078e0057 */
[----:B------:R-:W2:Y:S01]  /*3070*/  MUFU.EX2 R50, R50 ;  /* 0x0000003200327308 */ /* 0x000ea20000000800 */
[----:B-1----:R-:W-:Y:S01]  /*3080*/  FADD.FTZ R0, R46, R3 ;  /* 0x000000032e007221 */ /* 0x002fe20000010000 */
[----:B0-----:R-:W-:-:S06]  /*3090*/  MOV R48, R87 ;  /* 0x0000005700307202 */ /* 0x001fcc0000000f00 */
[----:B------:R0:W1:Y:S01]  /*30a0*/  MUFU.EX2 R149, R52 ;  /* 0x0000003400957308 */ /* 0x0000620000000800 */
[C---:B---3--:R-:W-:Y:S01]  /*30b0*/  FADD.FTZ R3, R147.reuse, R0 ;  /* 0x0000000093037221 */ /* 0x048fe20000010000 */
[----:B------:R-:W-:Y:S01]  /*30c0*/  F2FP.F16.F32.PACK_AB R147, R147, R46 ;  /* 0x0000002e9393723e */ /* 0x000fe200000000ff */
[----:B------:R-:W-:-:S05]  /*30d0*/  IMAD.MOV.U32 R46, RZ, RZ, R87 ;  /* 0x000000ffff2e7224 */ /* 0x000fca00078e0057 */
[----:B------:R-:W3:Y:S01]  /*30e0*/  MUFU.EX2 R54, R54 ;  /* 0x0000003600367308 */ /* 0x000ee20000000800 */
[----:B--2---:R-:W-:Y:S01]  /*30f0*/  FADD.FTZ R0, R50, R3 ;  /* 0x0000000332007221 */ /* 0x004fe20000010000 */
[----:B0-----:R-:W-:-:S06]  /*3100*/  IMAD.MOV.U32 R52, RZ, RZ, R87 ;  /* 0x000000ffff347224 */ /* 0x001fcc00078e0057 */
[----:B------:R0:W2:Y:S01]  /*3110*/  MUFU.EX2 R151, R56 ;  /* 0x0000003800977308 */ /* 0x0000a20000000800 */
[C---:B-1----:R-:W-:Y:S01]  /*3120*/  FADD.FTZ R3, R149.reuse, R0 ;  /* 0x0000000095037221 */ /* 0x042fe20000010000 */
[----:B------:R-:W-:Y:S01]  /*3130*/  F2FP.F16.F32.PACK_AB R149, R149, R50 ;  /* 0x000000329595723e */ /* 0x000fe200000000ff */
[----:B------:R-:W-:-:S05]  /*3140*/  IMAD.MOV.U32 R50, RZ, RZ, R87 ;  /* 0x000000ffff327224 */ /* 0x000fca00078e0057 */
[----:B------:R-:W1:Y:S01]  /*3150*/  MUFU.EX2 R37, R90 ;  /* 0x0000005a00257308 */ /* 0x000e620000000800 */
[----:B---3--:R-:W-:Y:S01]  /*3160*/  FADD.FTZ R0, R54, R3 ;  /* 0x0000000336007221 */ /* 0x008fe20000010000 */
[----:B0-----:R-:W-:-:S06]  /*3170*/  IMAD.MOV.U32 R56, RZ, RZ, R87 ;  /* 0x000000ffff387224 */ /* 0x001fcc00078e0057 */
[----:B------:R-:W0:Y:S01]  /*3180*/  MUFU.EX2 R58, R58 ;  /* 0x0000003a003a7308 */ /* 0x000e220000000800 */
[C---:B--2---:R-:W-:Y:S01]  /*3190*/  FADD.FTZ R3, R151.reuse, R0 ;  /* 0x0000000097037221 */ /* 0x044fe20000010000 */
[----:B------:R-:W-:Y:S02]  /*31a0*/  F2FP.F16.F32.PACK_AB R151, R151, R54 ;  /* 0x000000369797723e */ /* 0x000fe400000000ff */
[----:B------:R-:W-:-:S04]  /*31b0*/  MOV R54, R87 ;  /* 0x0000005700367202 */ /* 0x000fc80000000f00 */
[----:B------:R-:W2:Y:S01]  /*31c0*/  MUFU.EX2 R92, R92 ;  /* 0x0000005c005c7308 */ /* 0x000ea20000000800 */
[C---:B-1----:R-:W-:Y:S01]  /*31d0*/  FADD.FTZ R43, R37.reuse, R20 ;  /* 0x00000014252b7221 */ /* 0x042fe20000010000 */
[----:B------:R-:W-:Y:S01]  /*31e0*/  F2FP.F16.F32.PACK_AB R150, R37, R86 ;  /* 0x000000562596723e */ /* 0x000fe200000000ff */
[--C-:B------:R-:W-:Y:S02]  /*31f0*/  IMAD.MOV.U32 R86, RZ, RZ, R87.reuse ;  /* 0x000000ffff567224 */ /* 0x100fe400078e0057 */
[----:B------:R-:W-:-:S03]  /*3200*/  IMAD.MOV.U32 R37, RZ, RZ, R87 ;  /* 0x000000ffff257224 */ /* 0x000fc600078e0057 */
[----:B------:R1:W3:Y:S01]  /*3210*/  MUFU.EX2 R153, R60 ;  /* 0x0000003c00997308 */ /* 0x0002e20000000800 */
[----:B0-----:R-:W-:-:S07]  /*3220*/  FADD.FTZ R0, R58, R3 ;  /* 0x000000033a007221 */ /* 0x001fce0000010000 */
[----:B------:R-:W0:Y:S01]  /*3230*/  MUFU.EX2 R5, R94 ;  /* 0x0000005e00057308 */ /* 0x000e220000000800 */
[----:B--2---:R-:W-:Y:S01]  /*3240*/  FADD.FTZ R20, R92, R43 ;  /* 0x0000002b5c147221 */ /* 0x004fe20000010000 */
[----:B-1----:R-:W-:Y:S01]  /*3250*/  MOV R60, R87 ;  /* 0x00000057003c7202 */ /* 0x002fe20000000f00 */
[----:B------:R-:W-:-:S05]  /*3260*/  IMAD.MOV.U32 R43, RZ, RZ, R87 ;  /* 0x000000ffff2b7224 */ /* 0x000fca00078e0057 */
[----:B------:R-:W1:Y:S01]  /*3270*/  MUFU.EX2 R62, R62 ;  /* 0x0000003e003e7308 */ /* 0x000e620000000800 */
[C---:B---3--:R-:W-:Y:S01]  /*3280*/  FADD.FTZ R3, R153.reuse, R0 ;  /* 0x0000000099037221 */ /* 0x048fe20000010000 */
[----:B------:R-:W-:Y:S01]  /*3290*/  F2FP.F16.F32.PACK_AB R153, R153, R58 ;  /* 0x0000003a9999723e */ /* 0x000fe200000000ff */
[----:B------:R-:W-:-:S05]  /*32a0*/  IMAD.MOV.U32 R58, RZ, RZ, R87 ;  /* 0x000000ffff3a7224 */ /* 0x000fca00078e0057 */
[----:B------:R-:W2:Y:S01]  /*32b0*/  MUFU.EX2 R96, R96 ;  /* 0x0000006000607308 */ /* 0x000ea20000000800 */
[C---:B0-----:R-:W-:Y:S01]  /*32c0*/  FADD.FTZ R21, R5.reuse, R20 ;  /* 0x0000001405157221 */ /* 0x041fe20000010000 */
[----:B------:R-:W-:-:S06]  /*32d0*/  F2FP.F16.F32.PACK_AB R152, R5, R92 ;  /* 0x0000005c0598723e */ /* 0x000fcc00000000ff */
[----:B------:R0:W3:Y:S01]  /*32e0*/  MUFU.EX2 R155, R24 ;  /* 0x00000018009b7308 */ /* 0x0000e20000000800 */
[----:B-1----:R-:W-:-:S07]  /*32f0*/  FADD.FTZ R0, R62, R3 ;  /* 0x000000033e007221 */ /* 0x002fce0000010000 */
[----:B------:R-:W1:Y:S01]  /*3300*/  MUFU.EX2 R39, R98 ;  /* 0x0000006200277308 */ /* 0x000e620000000800 */
[----:B--2---:R-:W-:Y:S01]  /*3310*/  FADD.FTZ R20, R96, R21 ;  /* 0x0000001560147221 */ /* 0x004fe20000010000 */
[----:B0-----:R-:W-:-:S06]  /*3320*/  MOV R24, R87 ;  /* 0x0000005700187202 */ /* 0x001fcc0000000f00 */
[----:B------:R-:W0:Y:S01]  /*3330*/  MUFU.EX2 R66, R66 ;  /* 0x0000004200427308 */ /* 0x000e220000000800 */
[C---:B---3--:R-:W-:Y:S01]  /*3340*/  FADD.FTZ R5, R155.reuse, R0 ;  /* 0x000000009b057221 */ /* 0x048fe20000010000 */
[----:B------:R-:W-:Y:S01]  /*3350*/  F2FP.F16.F32.PACK_AB R155, R155, R62 ;  /* 0x0000003e9b9b723e */ /* 0x000fe200000000ff */
[----:B------:R-:W-:-:S05]  /*3360*/  IMAD.MOV.U32 R62, RZ, RZ, R87 ;  /* 0x000000ffff3e7224 */ /* 0x000fca00078e0057 */
[----:B------:R-:W2:Y:S01]  /*3370*/  MUFU.EX2 R64, R64 ;  /* 0x0000004000407308 */ /* 0x000ea20000000800 */
[C---:B-1----:R-:W-:Y:S01]  /*3380*/  FADD.FTZ R21, R39.reuse, R20 ;  /* 0x0000001427157221 */ /* 0x042fe20000010000 */
[----:B------:R-:W-:Y:S02]  /*3390*/  F2FP.F16.F32.PACK_AB R154, R39, R96 ;  /* 0x00000060279a723e */ /* 0x000fe400000000ff */
[----:B------:R-:W-:-:S04]  /*33a0*/  MOV R39, R87 ;  /* 0x0000005700277202 */ /* 0x000fc80000000f00 */
[----:B------:R1:W3:Y:S01]  /*33b0*/  MUFU.EX2 R157, R28 ;  /* 0x0000001c009d7308 */ /* 0x0002e20000000800 */
[----:B0-----:R-:W-:-:S07]  /*33c0*/  FADD.FTZ R0, R66, R5 ;  /* 0x0000000542007221 */ /* 0x001fce0000010000 */
[----:B------:R-:W0:Y:S01]  /*33d0*/  MUFU.EX2 R13, R100 ;  /* 0x00000064000d7308 */ /* 0x000e220000000800 */
[----:B--2---:R-:W-:Y:S01]  /*33e0*/  FADD.FTZ R20, R64, R21 ;  /* 0x0000001540147221 */ /* 0x004fe20000010000 */
[----:B-1----:R-:W-:-:S06]  /*33f0*/  IMAD.MOV.U32 R28, RZ, RZ, R87 ;  /* 0x000000ffff1c7224 */ /* 0x002fcc00078e0057 */
[----:B------:R-:W1:Y:S01]  /*3400*/  MUFU.EX2 R70, R70 ;  /* 0x0000004600467308 */ /* 0x000e620000000800 */
[C---:B---3--:R-:W-:Y:S01]  /*3410*/  FADD.FTZ R5, R157.reuse, R0 ;  /* 0x000000009d057221 */ /* 0x048fe20000010000 */
[----:B------:R-:W-:Y:S02]  /*3420*/  F2FP.F16.F32.PACK_AB R157, R157, R66 ;  /* 0x000000429d9d723e */ /* 0x000fe400000000ff */
[----:B------:R-:W-:-:S04]  /*3430*/  MOV R66, R87 ;  /* 0x0000005700427202 */ /* 0x000fc80000000f00 */
[----:B------:R-:W2:Y:S01]  /*3440*/  MUFU.EX2 R68, R68 ;  /* 0x0000004400447308 */ /* 0x000ea20000000800 */
[C---:B0-----:R-:W-:Y:S01]  /*3450*/  FADD.FTZ R21, R13.reuse, R20 ;  /* 0x000000140d157221 */ /* 0x041fe20000010000 */
[----:B------:R-:W-:Y:S01]  /*3460*/  F2FP.F16.F32.PACK_AB R156, R13, R64 ;  /* 0x000000400d9c723e */ /* 0x000fe200000000ff */
[----:B------:R-:W-:-:S05]  /*3470*/  IMAD.MOV.U32 R64, RZ, RZ, R87 ;  /* 0x000000ffff407224 */ /* 0x000fca00078e0057 */
[----:B------:R0:W3:Y:S01]  /*3480*/  MUFU.EX2 R159, R30 ;  /* 0x0000001e009f7308 */ /* 0x0000e20000000800 */
[----:B-1----:R-:W-:Y:S01]  /*3490*/  FADD.FTZ R0, R70, R5 ;  /* 0x0000000546007221 */ /* 0x002fe20000010000 */
[----:B------:R-:W-:-:S06]  /*34a0*/  IMAD.MOV.U32 R5, RZ, RZ, 0x3f800000 ;  /* 0x3f800000ff057424 */ /* 0x000fcc00078e00ff */
[----:B------:R-:W1:Y:S01]  /*34b0*/  MUFU.EX2 R15, R15 ;  /* 0x0000000f000f7308 */ /* 0x000e620000000800 */
[----:B--2---:R-:W-:Y:S01]  /*34c0*/  FADD.FTZ R20, R68, R21 ;  /* 0x0000001544147221 */ /* 0x004fe20000010000 */
[----:B0-----:R-:W-:Y:S01]  /*34d0*/  MOV R30, R87 ;  /* 0x00000057001e7202 */ /* 0x001fe20000000f00 */
[C---:B---3--:R-:W-:Y:S01]  /*34e0*/  FADD.FTZ R0, R159.reuse, R0 ;  /* 0x000000009f007221 */ /* 0x048fe20000010000 */
[----:B------:R-:W-:Y:S01]  /*34f0*/  F2FP.F16.F32.PACK_AB R159, R159, R70 ;  /* 0x000000469f9f723e */ /* 0x000fe200000000ff */
[--C-:B------:R-:W-:Y:S01]  /*3500*/  IMAD.MOV.U32 R70, RZ, RZ, R87.reuse ;  /* 0x000000ffff467224 */ /* 0x100fe200078e0057 */
[C---:B-1----:R-:W-:Y:S01]  /*3510*/  F2FP.F16.F32.PACK_AB R158, R15.reuse, R68 ;  /* 0x000000440f9e723e */ /* 0x042fe200000000ff */
[----:B------:R-:W-:Y:S01]  /*3520*/  FADD.FTZ R3, R15, R20 ;  /* 0x000000140f037221 */ /* 0x000fe20000010000 */
[----:B------:R-:W-:Y:S01]  /*3530*/  IMAD.MOV.U32 R68, RZ, RZ, R87 ;  /* 0x000000ffff447224 */ /* 0x000fe200078e0057 */
[----:B------:R-:W-:Y:S06]  /*3540*/  @!P1 BRA `(.L_x_14) ;  /* 0x0000002400309947 */ /* 0x000fec0003800000 */
[----:B------:R-:W-:Y:S01]  /*3550*/  VIADD R13, R88, 0xfffffffe ;  /* 0xfffffffe580d7836 */ /* 0x000fe20000000000 */
[----:B------:R-:W-:Y:S01]  /*3560*/  MOV R15, R6 ;  /* 0x00000006000f7202 */ /* 0x000fe20000000f00 */
[----:B------:R-:W-:Y:S01]  /*3570*/  IMAD.MOV.U32 R21, RZ, RZ, R12 ;  /* 0x000000ffff157224 */ /* 0x000fe200078e000c */
[----:B------:R-:W-:Y:S01]  /*3580*/  CS2R R86, SRZ ;  /* 0x0000000000567805 */ /* 0x000fe2000001ff00 */
[----:B------:R-:W-:Y:S01]  /*3590*/  IMAD.MOV.U32 R5, RZ, RZ, 0x3f800000 ;  /* 0x3f800000ff057424 */ /* 0x000fe200078e00ff */
[----:B------:R-:W-:Y:S02]  /*35a0*/  CS2R R82, SRZ ;  /* 0x0000000000527805 */ /* 0x000fe4000001ff00 */
[----:B------:R-:W-:Y:S02]  /*35b0*/  CS2R R78, SRZ ;  /* 0x00000000004e7805 */ /* 0x000fe4000001ff00 */
[----:B------:R-:W-:Y:S02]  /*35c0*/  CS2R R74, SRZ ;  /* 0x00000000004a7805 */ /* 0x000fe4000001ff00 */
[----:B------:R-:W-:-:S02]  /*35d0*/  CS2R R70, SRZ ;  /* 0x0000000000467805 */ /* 0x000fc4000001ff00 */
[----:B------:R-:W-:Y:S02]  /*35e0*/  CS2R R66, SRZ ;  /* 0x0000000000427805 */ /* 0x000fe4000001ff00 */
[----:B------:R-:W-:Y:S02]  /*35f0*/  CS2R R62, SRZ ;  /* 0x00000000003e7805 */ /* 0x000fe4000001ff00 */
        /* <DEDUP_REMOVED lines=24> */
[----:B------:R-:W-:Y:S01]  /*3780*/  CS2R R24, SRZ ;  /* 0x0000000000187805 */ /* 0x000fe2000001ff00 */
[----:B------:R-:W-:Y:S01]  /*3790*/  UMOV UR4, UR39 ;  /* 0x0000002700047c82 */ /* 0x000fe20008000000 */
[----:B------:R-:W-:Y:S01]  /*37a0*/  UMOV UR5, UR38 ;  /* 0x0000002600057c82 */ /* 0x000fe20008000000 */
[----:B------:R-:W-:-:S05]  /*37b0*/  ULDC UR6, c[0x0][0x9d8] ;  /* 0x0002760000067ab9 */ /* 0x000fca0000000800 */
.L_x_25:
[----:B------:R-:W-:-:S04]  /*37c0*/  UISETP.NE.AND UP0, UPT, UR5, 0x1, UPT ;  /* 0x000000010500788c */ /* 0x000fc8000bf05270 */
[----:B------:R-:W-:-:S04]  /*37d0*/  USEL UR39, URZ, 0x1, UP0 ;  /* 0x000000013f277887 */ /* 0x000fc80008000000 */
[----:B------:R-:W-:Y:S01]  /*37e0*/  ULOP3.LUT UR39, UR4, UR39, URZ, 0x3c, !UPT ;  /* 0x0000002704277292 */ /* 0x000fe2000f8e3c3f */
[----:B------:R-:W-:Y:S11]  /*37f0*/  @!P0 BRA `(.L_x_15) ;  /* 0x0000000000048947 */ /* 0x000ff60003800000 */
[----:B------:R-:W-:Y:S01]  /*3800*/  BPT.TRAP 0x1 ;  /* 0x000000040000795c */ /* 0x000fe20000300000 */
.L_x_15:
[----:B------:R-:W0:Y:S01]  /*3810*/  S2UR UR11, SR_CgaCtaId ;  /* 0x00000000000b79c3 */ /* 0x000e220000008800 */
[----:B------:R-:W-:Y:S01]  /*3820*/  UIADD3 UR38, UR5, 0x1, URZ ;  /* 0x0000000105267890 */ /* 0x000fe2000fffe03f */
[----:B------:R-:W-:Y:S01]  /*3830*/  IMAD.U32 R6, RZ, RZ, UR39 ;  /* 0x00000027ff067e24 */ /* 0x000fe2000f8e00ff */
[----:B------:R-:W-:Y:S02]  /*3840*/  UMOV UR7, 0x400 ;  /* 0x0000040000077882 */ /* 0x000fe40000000000 */
[----:B------:R-:W-:Y:S02]  /*3850*/  UISETP.NE.AND UP0, UPT, UR38, 0x2, UPT ;  /* 0x000000022600788c */ /* 0x000fe4000bf05270 */
[----:B------:R-:W-:Y:S02]  /*3860*/  SHF.L.U32 R6, R6, 0x1f, RZ ;  /* 0x0000001f06067819 */ /* 0x000fe400000006ff */
[----:B------:R-:W-:Y:S02]  /*3870*/  USEL UR38, UR38, URZ, UP0 ;  /* 0x0000003f26267287 */ /* 0x000fe40008000000 */
[----:B0-----:R-:W-:-:S04]  /*3880*/  ULEA UR7, UR11, UR7, 0x18 ;  /* 0x000000070b077291 */ /* 0x001fc8000f8ec03f */
[----:B------:R-:W-:-:S09]  /*3890*/  ULEA UR8, UR38, UR7, 0x3 ;  /* 0x0000000726087291 */ /* 0x000fd2000f8e183f */
[----:B------:R0:W1:Y:S01]  /*38a0*/  SYNCS.PHASECHK.TRANS64.TRYWAIT P1, [UR8+0x2a830], R6 ;  /* 0x02a83006ff0075a7 */ /* 0x0000620008020148 */
[----:B------:R-:W-:Y:S05]  /*38b0*/  @!P0 BRA `(.L_x_16) ;  /* 0x0000000000048947 */ /* 0x000fea0003800000 */
[----:B------:R-:W-:Y:S01]  /*38c0*/  BPT.TRAP 0x1 ;  /* 0x000000040000795c */ /* 0x000fe20000300000 */
.L_x_16:
[----:B-1----:R-:W-:Y:S05]  /*38d0*/  @P1 BRA `(.L_x_17) ;  /* 0x0000000000081947 */ /* 0x002fea0003800000 */
[----:B------:R-:W1:Y:S02]  /*38e0*/  SYNCS.PHASECHK.TRANS64.TRYWAIT P1, [UR8+0x2a830], R6 ;  /* 0x02a83006ff0075a7 */ /* 0x000e640008020148 */
[----:B-1----:R-:W-:Y:S05]  /*38f0*/  @!P1 BRA `(.L_x_18) ;  /* 0x0000007800989947 */ /* 0x002fea0003800000 */
.L_x_17:
[----:B------:R-:W-:Y:S01]  /*3900*/  R2UR UR40, R10 ;  /* 0x000000000a2872ca */ /* 0x000fe200000e0000 */
[----:B------:R-:W-:Y:S01]  /*3910*/  UIMAD UR9, UR38, 0x900, UR10 ;  /* 0x00000900260978a4 */ /* 0x000fe2000f8e020a */
[----:B------:R-:W-:Y:S01]  /*3920*/  R2UR UR41, R11 ;  /* 0x000000000b2972ca */ /* 0x000fe200000e0000 */
[----:B------:R-:W-:Y:S01]  /*3930*/  WARPGROUP.ARRIVE ;  /* 0x00000000000079c5 */ /* 0x000fe20000000000 */
[----:B------:R-:W-:Y:S01]  /*3940*/  UMOV UR43, 0x40000040 ;  /* 0x40000040002b7882 */ /* 0x000fe20000000000 */
[----:B------:R-:W-:Y:S01]  /*3950*/  UIADD3 UR14, UR9, 0x302, URZ ;  /* 0x00000302090e7890 */ /* 0x000fe2000fffe03f */
[-C--:B------:R-:W-:Y:S01]  /*3960*/  FMUL.FTZ R24, R24, R4.reuse ;  /* 0x0000000418187220 */ /* 0x080fe20000410000 */
[----:B------:R-:W-:Y:S01]  /*3970*/  UMOV UR15, 0x40000040 ;  /* 0x40000040000f7882 */ /* 0x000fe20000000000 */
[----:B------:R-:W-:Y:S01]  /*3980*/  UMOV UR42, UR9 ;  /* 0x00000009002a7c82 */ /* 0x000fe20008000000 */
[----:B------:R-:W-:Y:S01]  /*3990*/  UIADD3 UR18, UR9, 0x304, URZ ;  /* 0x0000030409127890 */ /* 0x000fe2000fffe03f */
[-C--:B------:R-:W-:Y:S01]  /*39a0*/  FMUL.FTZ R25, R25, R4.reuse ;  /* 0x0000000419197220 */ /* 0x080fe20000410000 */
[----:B------:R-:W-:Y:S01]  /*39b0*/  UMOV UR19, 0x40000040 ;  /* 0x4000004000137882 */ /* 0x000fe20000000000 */
[----:B------:R-:W-:Y:S01]  /*39c0*/  UIADD3 UR22, UR9, 0x306, URZ ;  /* 0x0000030609167890 */ /* 0x000fe2000fffe03f */
[-C--:B------:R-:W-:Y:S01]  /*39d0*/  FMUL.FTZ R28, R28, R4.reuse ;  /* 0x000000041c1c7220 */ /* 0x080fe20000410000 */
[----:B------:R-:W-:Y:S01]  /*39e0*/  UMOV UR23, 0x40000040 ;  /* 0x4000004000177882 */ /* 0x000fe20000000000 */
[----:B------:R-:W-:Y:S01]  /*39f0*/  HGMMA.64x96x16.F32 R88, gdesc[UR40], RZ, !UPT, gsb0 ;  /* 0x01600000285879f0 */ /* 0x000fe2000c0008ff */
[----:B------:R-:W-:Y:S01]  /*3a00*/  R2UR UR40, R8 ;  /* 0x00000000082872ca */ /* 0x000fe200000e0000 */
[----:B------:R-:W-:Y:S01]  /*3a10*/  UIADD3 UR42, UR9, 0x2, URZ ;  /* 0x00000002092a7890 */ /* 0x000fe2000fffe03f */
[----:B------:R-:W-:Y:S01]  /*3a20*/  R2UR UR41, R9 ;  /* 0x00000000092972ca */ /* 0x000fe200000e0000 */
[----:B------:R-:W-:Y:S01]  /*3a30*/  UMOV UR43, 0x40000040 ;  /* 0x40000040002b7882 */ /* 0x000fe20000000000 */
[----:B------:R-:W-:Y:S01]  /*3a40*/  UIADD3 UR26, UR9, 0x600, URZ ;  /* 0x00000600091a7890 */ /* 0x000fe2000fffe03f */
[-C--:B------:R-:W-:Y:S01]  /*3a50*/  FMUL.FTZ R29, R29, R4.reuse ;  /* 0x000000041d1d7220 */ /* 0x080fe20000410000 */
[----:B------:R-:W-:Y:S01]  /*3a60*/  UMOV UR27, 0x40000040 ;  /* 0x40000040001b7882 */ /* 0x000fe20000000000 */
[----:B------:R-:W-:Y:S01]  /*3a70*/  UIADD3 UR30, UR9, 0x602, URZ ;  /* 0x00000602091e7890 */ /* 0x000fe2000fffe03f */
[-C--:B------:R-:W-:Y:S01]  /*3a80*/  FMUL.FTZ R32, R32, R4.reuse ;  /* 0x0000000420207220 */ /* 0x080fe20000410000 */
[----:B------:R-:W-:Y:S01]  /*3a90*/  UMOV UR31, 0x40000040 ;  /* 0x40000040001f7882 */ /* 0x000fe20000000000 */
[----:B------:R-:W-:Y:S01]  /*3aa0*/  UIADD3 UR34, UR9, 0x604, URZ ;  /* 0x0000060409227890 */ /* 0x000fe2000fffe03f */
[-C--:B------:R-:W-:Y:S01]  /*3ab0*/  FMUL.FTZ R33, R33, R4.reuse ;  /* 0x0000000421217220 */ /* 0x080fe20000410000 */
[----:B------:R-:W-:Y:S01]  /*3ac0*/  UMOV UR35, 0x40000040 ;  /* 0x4000004000237882 */ /* 0x000fe20000000000 */
[-C--:B------:R-:W-:Y:S01]  /*3ad0*/  FMUL.FTZ R36, R36, R4.reuse ;  /* 0x0000000424247220 */ /* 0x080fe20000410000 */
        /* <DEDUP_REMOVED lines=24> */
[----:B------:R-:W-:Y:S01]  /*3c60*/  FMUL.FTZ R85, R85, R4 ;  /* 0x0000000455557220 */ /* 0x000fe20000410000 */
        /* <DEDUP_REMOVED lines=32> */
[----:B------:R-:W-:-:S02]  /*3e70*/  WARPGROUP.DEPBAR.LE gsb0, 0x0 ;  /* 0x00008000000079c5 */ /* 0x000fc40000010000 */
[----:B------:R-:W-:-:S06]  /*3e80*/  WARPGROUP.ARRIVE ;  /* 0x00000000000079c5 */ /* 0x000fcc0000000000 */
[----:B------:R-:W-:Y:S01]  /*3e90*/  HGMMA.64x96x16.F32 R88, gdesc[UR40], R88, gsb0 ;  /* 0x01600000285879f0 */ /* 0x000fe20008000858 */
[----:B------:R-:W-:Y:S01]  /*3ea0*/  UIADD3 UR42, UR9, 0x4, URZ ;  /* 0x00000004092a7890 */ /* 0x000fe2000fffe03f */
[----:B------:R-:W-:Y:S01]  /*3eb0*/  UMOV UR40, UR56 ;  /* 0x0000003800287c82 */ /* 0x000fe20008000000 */
[----:B------:R-:W-:Y:S01]  /*3ec0*/  UMOV UR41, UR57 ;  /* 0x0000003900297c82 */ /* 0x000fe20008000000 */
[----:B------:R-:W-:Y:S01]  /*3ed0*/  UMOV UR43, 0x40000040 ;  /* 0x40000040002b7882 */ /* 0x000fe20000000000 */
[----:B------:R-:W-:Y:S02]  /*3ee0*/  WARPGROUP.DEPBAR.LE gsb0, 0x0 ;  /* 0x00008000000079c5 */ /* 0x000fe40000010000 */
        /* <DEDUP_REMOVED lines=44> */
.L_x_19:
[----:B------:R-:W-:Y:S01]  /*41b0*/  ULEA UR9, UR5, UR7, 0x3 ;  /* 0x0000000705097291 */ /* 0x000fe2000f8e183f */
[----:B------:R-:W-:-:S04]  /*41c0*/  MOV R4, UR4 ;  /* 0x0000000400047c02 */ /* 0x000fc80008000f00 */
[----:B------:R-:W-:-:S04]  /*41d0*/  SHF.L.U32 R4, R4, 0x1f, RZ ;  /* 0x0000001f04047819 */ /* 0x000fc800000006ff */
[----:B------:R2:W3:Y:S01]  /*41e0*/  SYNCS.PHASECHK.TRANS64.TRYWAIT P1, [UR9+0x2a850], R4 ;  /* 0x02a85004ff0075a7 */ /* 0x0004e20008020149 */
[----:B------:R-:W-:Y:S05]  /*41f0*/  @!P0 BRA `(.L_x_20) ;  /* 0x0000000000048947 */ /* 0x000fea0003800000 */
[----:B------:R-:W-:Y:S01]  /*4200*/  BPT.TRAP 0x1 ;  /* 0x000000040000795c */ /* 0x000fe20000300000 */
.L_x_20:
[----:B---3--:R-:W-:Y:S05]  /*4210*/  @P1 BRA `(.L_x_21) ;  /* 0x0000000000081947 */ /* 0x008fea0003800000 */
[----:B------:R-:W3:Y:S02]  /*4220*/  SYNCS.PHASECHK.TRANS64.TRYWAIT P1, [UR9+0x2a850], R4 ;  /* 0x02a85004ff0075a7 */ /* 0x000ee40008020149 */
[----:B---3--:R-:W-:Y:S05]  /*4230*/  @!P1 BRA `(.L_x_22) ;  /* 0x0000007000609947 */ /* 0x008fea0003800000 */
.L_x_21:
[----:B------:R-:W-:Y:S01]  /*4240*/  UIADD3 UR7, UR7, 0x400, URZ ;  /* 0x0000040007077890 */ /* 0x000fe2000fffe03f */
[----:B------:R-:W-:Y:S01]  /*4250*/  WARPGROUP.ARRIVE ;  /* 0x00000000000079c5 */ /* 0x000fe20000000000 */
[----:B------:R-:W-:Y:S02]  /*4260*/  UMOV UR15, 0x40000040 ;  /* 0x40000040000f7882 */ /* 0x000fe40000000000 */
[----:B------:R-:W-:-:S04]  /*4270*/  USHF.R.U32.HI UR7, URZ, 0x4, UR7 ;  /* 0x000000043f077899 */ /* 0x000fc80008011607 */
[----:B------:R-:W-:-:S04]  /*4280*/  ULOP3.LUT UR7, UR7, 0x3fff, URZ, 0xc0, !UPT ;  /* 0x00003fff07077892 */ /* 0x000fc8000f8ec03f */
[----:B------:R-:W-:-:S04]  /*4290*/  ULOP3.LUT UR4, UR7, 0x3000000, URZ, 0xfc, !UPT ;  /* 0x0300000007047892 */ /* 0x000fc8000f8efc3f */
[----:B------:R-:W-:-:S07]  /*42a0*/  UIMAD UR4, UR5, 0x600, UR4 ;  /* 0x00000600050478a4 */ /* 0x000fce000f8e0204 */
[----:B------:R-:W-:Y:S02]  /*42b0*/  UMOV UR14, UR4 ;  /* 0x00000004000e7c82 */ /* 0x000fe40008000000 */
[----:B------:R-:W-:Y:S01]  /*42c0*/  HGMMA.64x128x16.F32 R24, R136, gdesc[UR12].tnspB, R24, gsb0 ;  /* 0x41e0000c88187df0 */ /* 0x000fe20008000818 */
[----:B------:R-:W-:Y:S01]  /*42d0*/  UIADD3 UR14, UR4, 0x80, URZ ;  /* 0x00000080040e7890 */ /* 0x000fe2000fffe03f */
[----:B------:R-:W-:Y:S01]  /*42e0*/  UMOV UR15, 0x40000040 ;  /* 0x40000040000f7882 */ /* 0x000fe20000000000 */
[----:B------:R-:W-:Y:S02]  /*42f0*/  WARPGROUP.DEPBAR.LE gsb0, 0x0 ;  /* 0x00008000000079c5 */ /* 0x000fe40000010000 */
[----:B------:R-:W-:-:S07]  /*4300*/  WARPGROUP.ARRIVE ;  /* 0x00000000000079c5 */ /* 0x000fce0000000000 */
        /* <DEDUP_REMOVED lines=20> */
[----:B------:R-:W-:Y:S03]  /*4450*/  HGMMA.64x128x16.F32 R24, R156, gdesc[UR12].tnspB, R24, gsb0 ;  /* 0x41e0000c9c187df0 */ /* 0x000fe60008000818 */
[----:B------:R-:W-:Y:S02]  /*4460*/  WARPGROUP.DEPBAR.LE gsb0, 0x0 ;  /* 0x00008000000079c5 */ /* 0x000fe40000010000 */
[----:B------:R-:W-:Y:S05]  /*4470*/  @!P0 BRA `(.L_x_23) ;  /* 0x0000000000048947 */ /* 0x000fea0003800000 */
[----:B------:R-:W-:Y:S01]  /*4480*/  BPT.TRAP 0x1 ;  /* 0x000000040000795c */ /* 0x000fe20000300000 */
.L_x_23:
[----:B------:R-:W-:Y:S01]  /*4490*/  FMUL.FTZ R136, R88, UR6 ;  /* 0x0000000658887c20 */ /* 0x000fe20008410000 */
[----:B------:R-:W-:Y:S01]  /*44a0*/  FMUL.FTZ R14, R90, UR6 ;  /* 0x000000065a0e7c20 */ /* 0x000fe20008410000 */
[----:B------:R-:W-:Y:S01]  /*44b0*/  FMUL.FTZ R138, R89, UR6 ;  /* 0x00000006598a7c20 */ /* 0x000fe20008410000 */
[----:B------:R-:W-:Y:S01]  /*44c0*/  FMUL.FTZ R20, R91, UR6 ;  /* 0x000000065b147c20 */ /* 0x000fe20008410000 */
[----:B------:R-:W-:Y:S01]  /*44d0*/  FMUL.FTZ R140, R92, UR6 ;  /* 0x000000065c8c7c20 */ /* 0x000fe20008410000 */
[----:B------:R-:W-:Y:S01]  /*44e0*/  FMUL.FTZ R88, R94, UR6 ;  /* 0x000000065e587c20 */ /* 0x000fe20008410000 */
[----:B------:R-:W3:Y:S01]  /*44f0*/  MUFU.TANH R136, R136 ;  /* 0x0000008800887308 */ /* 0x000ee20000002400 */
[----:B------:R-:W-:Y:S01]  /*4500*/  FMUL.FTZ R142, R93, UR6 ;  /* 0x000000065d8e7c20 */ /* 0x000fe20008410000 */
[----:B------:R-:W-:Y:S01]  /*4510*/  FMUL.FTZ R90, R95, UR6 ;  /* 0x000000065f5a7c20 */ /* 0x000fe20008410000 */
[----:B------:R-:W-:Y:S01]  /*4520*/  FMUL.FTZ R144, R96, UR6 ;  /* 0x0000000660907c20 */ /* 0x000fe20008410000 */
[----:B------:R-:W-:Y:S01]  /*4530*/  FMUL.FTZ R92, R98, UR6 ;  /* 0x00000006625c7c20 */ /* 0x000fe20008410000 */
[----:B------:R-:W-:Y:S01]  /*4540*/  FMUL.FTZ R146, R97, UR6 ;  /* 0x0000000661927c20 */ /* 0x000fe20008410000 */
[----:B------:R-:W-:Y:S01]  /*4550*/  FMUL.FTZ R94, R99, UR6 ;  /* 0x00000006635e7c20 */ /* 0x000fe20008410000 */
[----:B------:R-:W-:Y:S01]  /*4560*/  FMUL.FTZ R148, R100, UR6 ;  /* 0x0000000664947c20 */ /* 0x000fe20008410000 */
[----:B------:R-:W1:Y:S01]  /*4570*/  MUFU.TANH R14, R14 ;  /* 0x0000000e000e7308 */ /* 0x000e620000002400 */
[----:B------:R-:W-:Y:S01]  /*4580*/  FMUL.FTZ R96, R102, UR6 ;  /* 0x0000000666607c20 */ /* 0x000fe20008410000 */
[----:B------:R-:W-:Y:S01]  /*4590*/  FMUL.FTZ R150, R101, UR6 ;  /* 0x0000000665967c20 */ /* 0x000fe20008410000 */
[----:B------:R-:W-:Y:S01]  /*45a0*/  FMUL.FTZ R98, R103, UR6 ;  /* 0x0000000667627c20 */ /* 0x000fe20008410000 */
[----:B------:R-:W-:Y:S01]  /*45b0*/  FMUL.FTZ R152, R104, UR6 ;  /* 0x0000000668987c20 */ /* 0x000fe20008410000 */
[----:B------:R-:W-:Y:S01]  /*45c0*/  FMUL.FTZ R100, R106, UR6 ;  /* 0x000000066a647c20 */ /* 0x000fe20008410000 */
[----:B------:R-:W-:Y:S01]  /*45d0*/  FMUL.FTZ R154, R105, UR6 ;  /* 0x00000006699a7c20 */ /* 0x000fe20008410000 */
[----:B------:R-:W-:Y:S01]  /*45e0*/  FMUL.FTZ R102, R107, UR6 ;  /* 0x000000066b667c20 */ /* 0x000fe20008410000 */
[----:B------:R-:W4:Y:S01]  /*45f0*/  MUFU.TANH R138, R138 ;  /* 0x0000008a008a7308 */ /* 0x000f220000002400 */
[----:B---3--:R-:W-:Y:S01]  /*4600*/  FMNMX.FTZ R5, R136, R15, !PT ;  /* 0x0000000f88057209 */ /* 0x008fe20007810000 */
[----:B------:R-:W-:Y:S01]  /*4610*/  FMUL.FTZ R156, R108, UR6 ;  /* 0x000000066c9c7c20 */ /* 0x000fe20008410000 */
[----:B------:R-:W-:Y:S01]  /*4620*/  FMUL.FTZ R104, R110, UR6 ;  /* 0x000000066e687c20 */ /* 0x000fe20008410000 */
[----:B------:R-:W-:Y:S01]  /*4630*/  FMUL.FTZ R158, R109, UR6 ;  /* 0x000000066d9e7c20 */ /* 0x000fe20008410000 */
[----:B------:R-:W-:Y:S01]  /*4640*/  FMUL.FTZ R106, R111, UR6 ;  /* 0x000000066f6a7c20 */ /* 0x000fe20008410000 */
[----:B------:R-:W-:Y:S01]  /*4650*/  FMUL.FTZ R168, R112, UR6 ;  /* 0x0000000670a87c20 */ /* 0x000fe20008410000 */
[----:B------:R-:W-:Y:S01]  /*4660*/  FMUL.FTZ R108, R114, UR6 ;  /* 0x00000006726c7c20 */ /* 0x000fe20008410000 */
[----:B------:R-:W3:Y:S01]  /*4670*/  MUFU.TANH R20, R20 ;  /* 0x0000001400147308 */ /* 0x000ee20000002400 */
[----:B-1----:R-:W-:Y:S01]  /*4680*/  FMNMX.FTZ R7, R14, R21, !PT ;  /* 0x000000150e077209 */ /* 0x002fe20007810000 */
[----:B------:R-:W-:Y:S01]  /*4690*/  FMUL.FTZ R170, R113, UR6 ;  /* 0x0000000671aa7c20 */ /* 0x000fe20008410000 */
[----:B------:R-:W-:Y:S01]  /*46a0*/  FMUL.FTZ R110, R115, UR6 ;  /* 0x00000006736e7c20 */ /* 0x000fe20008410000 */
[----:B------:R-:W-:Y:S01]  /*46b0*/  FMUL.FTZ R172, R116, UR6 ;  /* 0x0000000674ac7c20 */ /* 0x000fe20008410000 */
[----:B------:R-:W-:Y:S01]  /*46c0*/  FMUL.FTZ R112, R118, UR6 ;  /* 0x0000000676707c20 */ /* 0x000fe20008410000 */
[----:B------:R-:W-:Y:S01]  /*46d0*/  FMUL.FTZ R174, R117, UR6 ;  /* 0x0000000675ae7c20 */ /* 0x000fe20008410000 */
[----:B------:R-:W-:Y:S01]  /*46e0*/  FMUL.FTZ R114, R119, UR6 ;  /* 0x0000000677727c20 */ /* 0x000fe20008410000 */
[----:B------:R-:W1:Y:S01]  /*46f0*/  MUFU.TANH R140, R140 ;  /* 0x0000008c008c7308 */ /* 0x000e620000002400 */
[----:B----4-:R-:W-:Y:S01]  /*4700*/  FMNMX.FTZ R5, R138, R5, !PT ;  /* 0x000000058a057209 */ /* 0x010fe20007810000 */
        /* <DEDUP_REMOVED lines=17> */
[----:B--2---:R-:W-:Y:S01]  /*4820*/  FMUL.FTZ R4, R134, UR6 ;  /* 0x0000000686047c20 */ /* 0x004fe20008410000 */
[----:B------:R-:W-:Y:S01]  /*4830*/  FMUL.FTZ R134, R135, UR6 ;  /* 0x0000000687867c20 */ /* 0x000fe20008410000 */
[----:B------:R-:W-:Y:S01]  /*4840*/  FMUL.FTZ R133, R133, UR6 ;  /* 0x0000000685857c20 */ /* 0x000fe20008410000 */
[----:B------:R-:W-:-:S02]  /*4850*/  UIADD3 UR8, UR8, 0x2a840, URZ ;  /* 0x0002a84008087890 */ /* 0x000fc4000fffe03f */
[----:B------:R-:W1:Y:S01]  /*4860*/  MUFU.TANH R90, R90 ;  /* 0x0000005a005a7308 */ /* 0x000e620000002400 */
[----:B----4-:R-:W-:Y:S01]  /*4870*/  FMNMX.FTZ R7, R88, R7, !PT ;  /* 0x0000000758077209 */ /* 0x010fe20007810000 */
[----:B------:R-:W-:-:S06]  /*4880*/  UPRMT UR8, UR11, 0x654, UR8 ;  /* 0x000006540b087896 */ /* 0x000fcc0008000008 */
[----:B------:R-:W2:Y:S01]  /*4890*/  MUFU.TANH R144, R144 ;  /* 0x0000009000907308 */ /* 0x000ea20000002400 */
[----:B---3--:R-:W-:Y:S02]  /*48a0*/  FMNMX.FTZ R5, R142, R5, !PT ;  /* 0x000000058e057209 */ /* 0x008fe40007810000 */
[----:B------:R-:W-:Y:S05]  /*48b0*/  SYNCS.ARRIVE.TRANS64.RED.A1T0 RZ, [UR8], RZ ;  /* 0x000000ffffff79a7 */ /* 0x000fea0008100408 */
[----:B------:R-:W3:Y:S01]  /*48c0*/  MUFU.TANH R92, R92 ;  /* 0x0000005c005c7308 */ /* 0x000ee20000002400 */
[----:B-1----:R-:W-:-:S07]  /*48d0*/  FMNMX.FTZ R7, R90, R7, !PT ;  /* 0x000000075a077209 */ /* 0x002fce0007810000 */
[----:B------:R-:W1:Y:S01]  /*48e0*/  MUFU.TANH R146, R146 ;  /* 0x0000009200927308 */ /* 0x000e620000002400 */
[----:B--2---:R-:W-:-:S07]  /*48f0*/  FMNMX.FTZ R5, R144, R5, !PT ;  /* 0x0000000590057209 */ /* 0x004fce0007810000 */
[----:B------:R-:W2:Y:S01]  /*4900*/  MUFU.TANH R94, R94 ;  /* 0x0000005e005e7308 */ /* 0x000ea20000002400 */
[----:B---3--:R-:W-:-:S07]  /*4910*/  FMNMX.FTZ R7, R92, R7, !PT ;  /* 0x000000075c077209 */ /* 0x008fce0007810000 */
        /* <DEDUP_REMOVED lines=71> */
[----:B---3--:R-:W-:Y:S02]  /*4d90*/  FMNMX.FTZ R7, R132, R7, !PT ;  /* 0x0000000784077209 */ /* 0x008fe40007810000 */
[----:B-1----:R-:W-:-:S05]  /*4da0*/  FMNMX.FTZ R5, R186, R5, !PT ;  /* 0x00000005ba057209 */ /* 0x002fca0007810000 */
[----:B0-----:R-:W0:Y:S01]  /*4db0*/  SHFL.BFLY PT, R6, R5, 0x2, 0x1f ;  /* 0x0c401f0005067f89 */ /* 0x001e2200000e0000 */
[----:B--2---:R-:W-:-:S05]  /*4dc0*/  FMNMX.FTZ R4, R134, R7, !PT ;  /* 0x0000000786047209 */ /* 0x004fca0007810000 */
[----:B------:R-:W1:Y:S01]  /*4dd0*/  SHFL.BFLY PT, R7, R4, 0x2, 0x1f ;  /* 0x0c401f0004077f89 */ /* 0x000e6200000e0000 */
[----:B0-----:R-:W-:-:S05]  /*4de0*/  FMNMX.FTZ R89, R5, R6, !PT ;  /* 0x0000000605597209 */ /* 0x001fca0007810000 */
[----:B------:R-:W0:Y:S01]  /*4df0*/  SHFL.BFLY PT, R6, R89, 0x1, 0x1f ;  /* 0x0c201f0059067f89 */ /* 0x000e2200000e0000 */
[----:B-1----:R-:W-:Y:S02]  /*4e00*/  FMNMX.FTZ R91, R4, R7, !PT ;  /* 0x00000007045b7209 */ /* 0x002fe40007810000 */
[----:B------:R-:W1:Y:S03]  /*4e10*/  LDC R7, c[0x0][0x988] ;  /* 0x00026200ff077b82 */ /* 0x000e660000000800 */
[----:B------:R-:W2:Y:S01]  /*4e20*/  SHFL.BFLY PT, R12, R91, 0x1, 0x1f ;  /* 0x0c201f005b0c7f89 */ /* 0x000ea200000e0000 */
[----:B0-----:R-:W-:-:S05]  /*4e30*/  FMNMX.FTZ R6, R89, R6, !PT ;  /* 0x0000000659067209 */ /* 0x001fca0007810000 */
[CC--:B-1----:R-:W-:Y:S01]  /*4e40*/  FMUL.FTZ R107, R6.reuse, R7.reuse ;  /* 0x00000007066b7220 */ /* 0x0c2fe20000410000 */
[----:B------:R-:W-:Y:S01]  /*4e50*/  FADD.FTZ R188, -R6, R15 ;  /* 0x0000000f06bc7221 */ /* 0x000fe20000010100 */
[----:B--2---:R-:W-:Y:S02]  /*4e60*/  FMNMX.FTZ R12, R91, R12, !PT ;  /* 0x0000000c5b0c7209 */ /* 0x004fe40007810000 */
[-CC-:B------:R-:W-:Y:S01]  /*4e70*/  FFMA.FTZ R15, R136, R7.reuse, -R107.reuse ;  /* 0x00000007880f7223 */ /* 0x180fe2000001086b */
[-C--:B------:R-:W-:Y:S01]  /*4e80*/  FMUL.FTZ R188, R188, R7.reuse ;  /* 0x00000007bcbc7220 */ /* 0x080fe20000410000 */
[-CC-:B------:R-:W-:Y:S01]  /*4e90*/  FFMA.FTZ R136, R138, R7.reuse, -R107.reuse ;  /* 0x000000078a887223 */ /* 0x180fe2000001086b */
[-C--:B------:R-:W-:Y:S01]  /*4ea0*/  FFMA.FTZ R138, R140, R7.reuse, -R107 ;  /* 0x000000078c8a7223 */ /* 0x080fe2000001086b */
[CC--:B------:R-:W-:Y:S01]  /*4eb0*/  FMUL.FTZ R109, R12.reuse, R7.reuse ;  /* 0x000000070c6d7220 */ /* 0x0c0fe20000410000 */
[----:B------:R-:W-:Y:S01]  /*4ec0*/  FADD.FTZ R190, -R12, R21 ;  /* 0x000000150cbe7221 */ /* 0x000fe20000010100 */
[----:B------:R-:W-:Y:S01]  /*4ed0*/  MUFU.EX2 R4, R188 ;  /* 0x000000bc00047308 */ /* 0x000fe20000000800 */
[-C--:B------:R-:W-:Y:S01]  /*4ee0*/  FFMA.FTZ R21, R142, R7.reuse, -R107 ;  /* 0x000000078e157223 */ /* 0x080fe2000001086b */
[-CC-:B------:R-:W-:Y:S01]  /*4ef0*/  FFMA.FTZ R14, R14, R7.reuse, -R109.reuse ;  /* 0x000000070e0e7223 */ /* 0x180fe2000001086d */
[-C--:B------:R-:W-:Y:S01]  /*4f00*/  FMUL.FTZ R190, R190, R7.reuse ;  /* 0x00000007bebe7220 */ /* 0x080fe20000410000 */
[-CC-:B------:R-:W-:Y:S01]  /*4f10*/  FFMA.FTZ R137, R20, R7.reuse, -R109.reuse ;  /* 0x0000000714897223 */ /* 0x180fe2000001086d */
[-CC-:B------:R-:W-:Y:S01]  /*4f20*/  FFMA.FTZ R139, R88, R7.reuse, -R109.reuse ;  /* 0x00000007588b7223 */ /* 0x180fe2000001086d */
[-C--:B------:R-:W-:Y:S01]  /*4f30*/  FFMA.FTZ R90, R90, R7.reuse, -R109 ;  /* 0x000000075a5a7223 */ /* 0x080fe2000001086d */
[-C--:B------:R-:W-:Y:S01]  /*4f40*/  FFMA.FTZ R140, R144, R7.reuse, -R107 ;  /* 0x00000007908c7223 */ /* 0x080fe2000001086b */
[----:B------:R-:W-:Y:S01]  /*4f50*/  MUFU.EX2 R5, R190 ;  /* 0x000000be00057308 */ /* 0x000fe20000000800 */
[-C--:B------:R-:W-:Y:S01]  /*4f60*/  FFMA.FTZ R92, R92, R7.reuse, -R109 ;  /* 0x000000075c5c7223 */ /* 0x080fe2000001086d */
[-C--:B------:R-:W-:Y:S01]  /*4f70*/  FFMA.FTZ R89, R146, R7.reuse, -R107 ;  /* 0x0000000792597223 */ /* 0x080fe2000001086b */
[-C--:B------:R-:W-:Y:S01]  /*4f80*/  FFMA.FTZ R94, R94, R7.reuse, -R109 ;  /* 0x000000075e5e7223 */ /* 0x080fe2000001086d */
[-C--:B------:R-:W-:Y:S01]  /*4f90*/  FFMA.FTZ R142, R148, R7.reuse, -R107 ;  /* 0x00000007948e7223 */ /* 0x080fe2000001086b */
[-C--:B------:R-:W-:Y:S01]  /*4fa0*/  FFMA.FTZ R96, R96, R7.reuse, -R109 ;  /* 0x0000000760607223 */ /* 0x080fe2000001086d */
[-C--:B------:R-:W-:Y:S01]  /*4fb0*/  FFMA.FTZ R91, R150, R7.reuse, -R107 ;  /* 0x00000007965b7223 */ /* 0x080fe2000001086b */
[-C--:B------:R-:W-:Y:S01]  /*4fc0*/  FFMA.FTZ R98, R98, R7.reuse, -R109 ;  /* 0x0000000762627223 */ /* 0x080fe2000001086d */
[----:B------:R-:W0:Y:S01]  /*4fd0*/  MUFU.EX2 R15, R15 ;  /* 0x0000000f000f7308 */ /* 0x000e220000000800 */
[-C--:B------:R-:W-:Y:S01]  /*4fe0*/  FFMA.FTZ R144, R152, R7.reuse, -R107 ;  /* 0x0000000798907223 */ /* 0x080fe2000001086b */
[-C--:B------:R-:W-:Y:S01]  /*4ff0*/  FFMA.FTZ R100, R100, R7.reuse, -R109 ;  /* 0x0000000764647223 */ /* 0x080fe2000001086d */
[-C--:B------:R-:W-:Y:S01]  /*5000*/  FFMA.FTZ R93, R154, R7.reuse, -R107 ;  /* 0x000000079a5d7223 */ /* 0x080fe2000001086b */
[-C--:B------:R-:W-:Y:S01]  /*5010*/  FFMA.FTZ R102, R102, R7.reuse, -R109 ;  /* 0x0000000766667223 */ /* 0x080fe2000001086d */
[-C--:B------:R-:W-:Y:S01]  /*5020*/  FFMA.FTZ R146, R156, R7.reuse, -R107 ;  /* 0x000000079c927223 */ /* 0x080fe2000001086b */
[-C--:B------:R-:W-:Y:S01]  /*5030*/  FFMA.FTZ R104, R104, R7.reuse, -R109 ;  /* 0x0000000768687223 */ /* 0x080fe2000001086d */
[-C--:B------:R-:W-:Y:S01]  /*5040*/  FFMA.FTZ R95, R158, R7.reuse, -R107 ;  /* 0x000000079e5f7223 */ /* 0x080fe2000001086b */
[----:B------:R-:W1:Y:S01]  /*5050*/  MUFU.EX2 R14, R14 ;  /* 0x0000000e000e7308 */ /* 0x000e620000000800 */
[-C--:B------:R-:W-:Y:S01]  /*5060*/  FFMA.FTZ R106, R106, R7.reuse, -R109 ;  /* 0x000000076a6a7223 */ /* 0x080fe2000001086d */
[-C--:B------:R-:W-:Y:S01]  /*5070*/  FFMA.FTZ R148, R168, R7.reuse, -R107 ;  /* 0x00000007a8947223 */ /* 0x080fe2000001086b */
[-C--:B------:R-:W-:Y:S01]  /*5080*/  FFMA.FTZ R108, R108, R7.reuse, -R109 ;  /* 0x000000076c6c7223 */ /* 0x080fe2000001086d */
[-C--:B------:R-:W-:Y:S01]  /*5090*/  FFMA.FTZ R97, R170, R7.reuse, -R107 ;  /* 0x00000007aa617223 */ /* 0x080fe2000001086b */
[-C--:B------:R-:W-:Y:S01]  /*50a0*/  FFMA.FTZ R110, R110, R7.reuse, -R109 ;  /* 0x000000076e6e7223 */ /* 0x080fe2000001086d */
[-C--:B------:R-:W-:Y:S01]  /*50b0*/  FFMA.FTZ R150, R172, R7.reuse, -R107 ;  /* 0x00000007ac967223 */ /* 0x080fe2000001086b */
[----:B------:R-:W-:Y:S01]  /*50c0*/  FFMA.FTZ R112, R112, R7, -R109 ;  /* 0x0000000770707223 */ /* 0x000fe2000001086d */
[----:B------:R-:W2:Y:S01]  /*50d0*/  MUFU.EX2 R136, R136 ;  /* 0x0000008800887308 */ /* 0x000ea20000000800 */
[----:B0-----:R-:W-:Y:S01]  /*50e0*/  FFMA.FTZ R3, R4, R3, R15 ;  /* 0x0000000304037223 */ /* 0x001fe2000001000f */
[-C--:B------:R-:W-:Y:S01]  /*50f0*/  FFMA.FTZ R99, R174, R7.reuse, -R107 ;  /* 0x00000007ae637223 */ /* 0x080fe2000001086b */
[-C--:B------:R-:W-:Y:S01]  /*5100*/  FFMA.FTZ R114, R114, R7.reuse, -R109 ;  /* 0x0000000772727223 */ /* 0x080fe2000001086d */
[-C--:B------:R-:W-:Y:S01]  /*5110*/  FFMA.FTZ R152, R120, R7.reuse, -R107 ;  /* 0x0000000778987223 */ /* 0x080fe2000001086b */
[-C--:B------:R-:W-:Y:S01]  /*5120*/  FFMA.FTZ R116, R116, R7.reuse, -R109 ;  /* 0x0000000774747223 */ /* 0x080fe2000001086d */
[-C--:B------:R-:W-:Y:S01]  /*5130*/  FFMA.FTZ R101, R176, R7.reuse, -R107 ;  /* 0x00000007b0657223 */ /* 0x080fe2000001086b */
[-C--:B------:R-:W-:Y:S01]  /*5140*/  FFMA.FTZ R118, R118, R7.reuse, -R109 ;  /* 0x0000000776767223 */ /* 0x080fe2000001086d */
[----:B------:R-:W0:Y:S01]  /*5150*/  MUFU.EX2 R137, R137 ;  /* 0x0000008900897308 */ /* 0x000e220000000800 */
[----:B-1----:R-:W-:Y:S01]  /*5160*/  FFMA.FTZ R0, R5, R0, R14 ;  /* 0x0000000005007223 */ /* 0x002fe2000001000e */
[-C--:B------:R-:W-:Y:S01]  /*5170*/  FFMA.FTZ R154, R124, R7.reuse, -R107 ;  /* 0x000000077c9a7223 */ /* 0x080fe2000001086b */
[-C--:B------:R-:W-:Y:S01]  /*5180*/  FFMA.FTZ R122, R122, R7.reuse, -R109 ;  /* 0x000000077a7a7223 */ /* 0x080fe2000001086d */
[-C--:B------:R-:W-:Y:S01]  /*5190*/  FFMA.FTZ R103, R178, R7.reuse, -R107 ;  /* 0x00000007b2677223 */ /* 0x080fe2000001086b */
[-C--:B------:R-:W-:Y:S01]  /*51a0*/  FFMA.FTZ R126, R126, R7.reuse, -R109 ;  /* 0x000000077e7e7223 */ /* 0x080fe2000001086d */
[-C--:B------:R-:W-:Y:S01]  /*51b0*/  FFMA.FTZ R156, R128, R7.reuse, -R107 ;  /* 0x00000007809c7223 */ /* 0x080fe2000001086b */
[-C--:B------:R-:W-:Y:S01]  /*51c0*/  FFMA.FTZ R130, R130, R7.reuse, -R109 ;  /* 0x0000000782827223 */ /* 0x080fe2000001086d */
[----:B------:R-:W1:Y:S01]  /*51d0*/  MUFU.EX2 R138, R138 ;  /* 0x0000008a008a7308 */ /* 0x000e620000000800 */
[----:B--2---:R-:W-:Y:S01]  /*51e0*/  FADD.FTZ R3, R136, R3 ;  /* 0x0000000388037221 */ /* 0x004fe20000010000 */
[-C--:B------:R-:W-:Y:S01]  /*51f0*/  FFMA.FTZ R105, R180, R7.reuse, -R107 ;  /* 0x00000007b4697223 */ /* 0x080fe2000001086b */
[-C--:B------:R-:W-:Y:S01]  /*5200*/  FFMA.FTZ R182, R182, R7.reuse, -R109 ;  /* 0x00000007b6b67223 */ /* 0x080fe2000001086d */
[-C--:B------:R-:W-:Y:S01]  /*5210*/  FFMA.FTZ R158, R184, R7.reuse, -R107 ;  /* 0x00000007b89e7223 */ /* 0x080fe2000001086b */
[-C--:B------:R-:W-:Y:S01]  /*5220*/  FFMA.FTZ R132, R132, R7.reuse, -R109 ;  /* 0x0000000784847223 */ /* 0x080fe2000001086d */
[-C--:B------:R-:W-:Y:S01]  /*5230*/  FFMA.FTZ R107, R186, R7.reuse, -R107 ;  /* 0x00000007ba6b7223 */ /* 0x080fe2000001086b */
[----:B------:R-:W-:Y:S01]  /*5240*/  FFMA.FTZ R109, R134, R7, -R109 ;  /* 0x00000007866d7223 */ /* 0x000fe2000001086d */
[----:B------:R-:W2:Y:S01]  /*5250*/  MUFU.EX2 R139, R139 ;  /* 0x0000008b008b7308 */ /* 0x000ea20000000800 */
[----:B0-----:R-:W-:-:S07]  /*5260*/  FADD.FTZ R0, R137, R0 ;  /* 0x0000000089007221 */ /* 0x001fce0000010000 */
[----:B------:R-:W0:Y:S01]  /*5270*/  MUFU.EX2 R21, R21 ;  /* 0x0000001500157308 */ /* 0x000e220000000800 */
[----:B-1----:R-:W-:-:S07]  /*5280*/  FADD.FTZ R20, R138, R3 ;  /* 0x000000038a147221 */ /* 0x002fce0000010000 */
[----:B------:R-:W1:Y:S01]  /*5290*/  MUFU.EX2 R90, R90 ;  /* 0x0000005a005a7308 */ /* 0x000e620000000800 */
[----:B--2---:R-:W-:-:S07]  /*52a0*/  FADD.FTZ R0, R139, R0 ;  /* 0x000000008b007221 */ /* 0x004fce0000010000 */
        /* <DEDUP_REMOVED lines=79> */
[----:B0-----:R-:W-:Y:S01]  /*57a0*/  FADD.FTZ R0, R159, R0 ;  /* 0x000000009f007221 */ /* 0x001fe20000010000 */
[----:B-1----:R-:W-:-:S03]  /*57b0*/  FADD.FTZ R3, R107, R20 ;  /* 0x000000146b037221 */ /* 0x002fc60000010000 */
[----:B--2---:R-:W-:Y:S01]  /*57c0*/  FADD.FTZ R0, R109, R0 ;  /* 0x000000006d007221 */ /* 0x004fe20000010000 */
[----:B------:R-:W-:Y:S06]  /*57d0*/  @!P0 BRA `(.L_x_24) ;  /* 0x0000000000048947 */ /* 0x000fec0003800000 */
[----:B------:R-:W-:Y:S01]  /*57e0*/  BPT.TRAP 0x1 ;  /* 0x000000040000795c */ /* 0x000fe20000300000 */
.L_x_24:
[----:B------:R-:W-:Y:S01]  /*57f0*/  UIADD3 UR9, UR9, 0x2a860, URZ ;  /* 0x0002a86009097890 */ /* 0x000fe2000fffe03f */
[C---:B------:R-:W-:Y:S01]  /*5800*/  ISETP.GT.AND P1, PT, R13.reuse, RZ, PT ;  /* 0x000000ff0d00720c */ /* 0x040fe20003f24270 */
[----:B------:R-:W-:Y:S01]  /*5810*/  UMOV UR4, UR39 ;  /* 0x0000002700047c82 */ /* 0x000fe20008000000 */
[----:B------:R-:W-:Y:S01]  /*5820*/  UMOV UR5, UR38 ;  /* 0x0000002600057c82 */ /* 0x000fe20008000000 */
[----:B------:R-:W-:Y:S01]  /*5830*/  UPRMT UR9, UR11, 0x654, UR9 ;  /* 0x000006540b097896 */ /* 0x000fe20008000009 */
[----:B------:R-:W-:Y:S01]  /*5840*/  F2FP.F16.F32.PACK_AB R136, R136, R15 ;  /* 0x0000000f8888723e */ /* 0x000fe200000000ff */
[----:B------:R-:W-:Y:S01]  /*5850*/  VIADD R13, R13, 0xffffffff ;  /* 0xffffffff0d0d7836 */ /* 0x000fe20000000000 */
[----:B------:R-:W-:Y:S01]  /*5860*/  F2FP.F16.F32.PACK_AB R138, R21, R138 ;  /* 0x0000008a158a723e */ /* 0x000fe200000000ff */
[----:B------:R-:W-:Y:S01]  /*5870*/  IMAD.MOV.U32 R21, RZ, RZ, R12 ;  /* 0x000000ffff157224 */ /* 0x000fe200078e000c */
[----:B------:R-:W-:Y:S02]  /*5880*/  F2FP.F16.F32.PACK_AB R137, R137, R14 ;  /* 0x0000000e8989723e */ /* 0x000fe400000000ff */
[----:B------:R-:W-:-:S02]  /*5890*/  F2FP.F16.F32.PACK_AB R139, R90, R139 ;  /* 0x0000008b5a8b723e */ /* 0x000fc400000000ff */
[----:B------:R-:W-:Y:S01]  /*58a0*/  SYNCS.ARRIVE.TRANS64.RED.A1T0 RZ, [UR9], RZ ;  /* 0x000000ffffff79a7 */ /* 0x000fe20008100409 */
[----:B------:R-:W-:Y:S02]  /*58b0*/  F2FP.F16.F32.PACK_AB R140, R89, R140 ;  /* 0x0000008c598c723e */ /* 0x000fe400000000ff */
[----:B------:R-:W-:Y:S02]  /*58c0*/  F2FP.F16.F32.PACK_AB R141, R94, R141 ;  /* 0x0000008d5e8d723e */ /* 0x000fe400000000ff */
[----:B------:R-:W-:Y:S02]  /*58d0*/  F2FP.F16.F32.PACK_AB R142, R91, R142 ;  /* 0x0000008e5b8e723e */ /* 0x000fe400000000ff */
[----:B------:R-:W-:Y:S02]  /*58e0*/  F2FP.F16.F32.PACK_AB R143, R98, R143 ;  /* 0x0000008f628f723e */ /* 0x000fe400000000ff */
[----:B------:R-:W-:Y:S02]  /*58f0*/  F2FP.F16.F32.PACK_AB R144, R93, R144 ;  /* 0x000000905d90723e */ /* 0x000fe400000000ff */
[----:B------:R-:W-:-:S02]  /*5900*/  F2FP.F16.F32.PACK_AB R145, R102, R145 ;  /* 0x000000916691723e */ /* 0x000fc400000000ff */
        /* <DEDUP_REMOVED lines=14> */
[----:B------:R-:W-:Y:S01]  /*59f0*/  MOV R15, R6 ;  /* 0x00000006000f7202 */ /* 0x000fe20000000f00 */
[----:B------:R-:W-:Y:S06]  /*5a00*/  @P1 BRA `(.L_x_25) ;  /* 0xffffffdc006c1947 */ /* 0x000fec000383ffff */
.L_x_14:
[----:B------:R-:W-:Y:S06]  /*5a10*/  BAR.ARV 0x8, 0x180 ;  /* 0x0206000000007b1d */ /* 0x000fec0000002000 */
        /* <DEDUP_REMOVED lines=64> */
[----:B------:R-:W-:Y:S06]  /*5e20*/  @!P0 BRA `(.L_x_26) ;  /* 0x0000000000048947 */ /* 0x000fec0003800000 */
[----:B------:R-:W-:Y:S01]  /*5e30*/  BPT.TRAP 0x1 ;  /* 0x000000040000795c */ /* 0x000fe20000300000 */
.L_x_26:
[----:B------:R-:W0:Y:S01]  /*5e40*/  S2UR UR13, SR_CgaCtaId ;  /* 0x00000000000d79c3 */ /* 0x000e220000008800 */
[----:B------:R-:W-:Y:S01]  /*5e50*/  UMOV UR4, 0x400 ;  /* 0x0000040000047882 */ /* 0x000fe20000000000 */
[----:B------:R-:W-:-:S05]  /*5e60*/  IMAD.U32 R4, RZ, RZ, UR39 ;  /* 0x00000027ff047e24 */ /* 0x000fca000f8e00ff */
[----:B------:R-:W-:Y:S01]  /*5e70*/  SHF.L.U32 R4, R4, 0x1f, RZ ;  /* 0x0000001f04047819 */ /* 0x000fe200000006ff */
[----:B0-----:R-:W-:-:S04]  /*5e80*/  ULEA UR4, UR13, UR4, 0x18 ;  /* 0x000000040d047291 */ /* 0x001fc8000f8ec03f */
[----:B------:R-:W-:-:S09]  /*5e90*/  ULEA UR10, UR38, UR4, 0x3 ;  /* 0x00000004260a7291 */ /* 0x000fd2000f8e183f */
[----:B------:R0:W1:Y:S01]  /*5ea0*/  SYNCS.PHASECHK.TRANS64.TRYWAIT P1, [UR10+0x2a850], R4 ;  /* 0x02a85004ff0075a7 */ /* 0x000062000802014a */
[----:B------:R-:W-:Y:S05]  /*5eb0*/  @!P0 BRA `(.L_x_27) ;  /* 0x0000000000048947 */ /* 0x000fea0003800000 */
[----:B------:R-:W-:Y:S01]  /*5ec0*/  BPT.TRAP 0x1 ;  /* 0x000000040000795c */ /* 0x000fe20000300000 */
.L_x_27:
[----:B-1----:R-:W-:Y:S05]  /*5ed0*/  @P1 BRA `(.L_x_28) ;  /* 0x0000000000081947 */ /* 0x002fea0003800000 */
[----:B------:R-:W1:Y:S02]  /*5ee0*/  SYNCS.PHASECHK.TRANS64.TRYWAIT P1, [UR10+0x2a850], R4 ;  /* 0x02a85004ff0075a7 */ /* 0x000e64000802014a */
[----:B-1----:R-:W-:Y:S05]  /*5ef0*/  @!P1 BRA `(.L_x_29) ;  /* 0x0000005400489947 */ /* 0x002fea0003800000 */
.L_x_28:
[----:B------:R-:W-:Y:S01]  /*5f00*/  UIADD3 UR5, UR4, 0x400, URZ ;  /* 0x0000040004057890 */ /* 0x000fe2000fffe03f */
[----:B------:R-:W-:Y:S01]  /*5f10*/  WARPGROUP.ARRIVE ;  /* 0x00000000000079c5 */ /* 0x000fe20000000000 */
[----:B------:R-:W-:Y:S01]  /*5f20*/  UMOV UR7, 0x40000040 ;  /* 0x4000004000077882 */ /* 0x000fe20000000000 */
[----:B------:R-:W-:Y:S01]  /*5f30*/  UMOV UR15, 0x40000040 ;  /* 0x40000040000f7882 */ /* 0x000fe20000000000 */
[----:B------:R-:W-:Y:S01]  /*5f40*/  USHF.R.U32.HI UR5, URZ, 0x4, UR5 ;  /* 0x000000043f057899 */ /* 0x000fe20008011605 */
[----:B01----:R-:W0:Y:S01]  /*5f50*/  SHFL.BFLY PT, R4, R3, 0x2, 0x1f ;  /* 0x0c401f0003047f89 */ /* 0x003e2200000e0000 */
[----:B------:R-:W-:Y:S02]  /*5f60*/  MOV R11, RZ ;  /* 0x000000ff000b7202 */ /* 0x000fe40000000f00 */
[----:B------:R-:W-:Y:S01]  /*5f70*/  ULOP3.LUT UR5, UR5, 0x3fff, URZ, 0xc0, !UPT ;  /* 0x00003fff05057892 */ /* 0x000fe2000f8ec03f */
[----:B------:R-:W1:Y:S03]  /*5f80*/  SHFL.BFLY PT, R5, R0, 0x2, 0x1f ;  /* 0x0c401f0000057f89 */ /* 0x000e6600000e0000 */
[----:B------:R-:W-:-:S04]  /*5f90*/  ULOP3.LUT UR5, UR5, 0x3000000, URZ, 0xfc, !UPT ;  /* 0x0300000005057892 */ /* 0x000fc8000f8efc3f */
[----:B------:R-:W-:-:S04]  /*5fa0*/  UIMAD UR6, UR38, 0x600, UR5 ;  /* 0x00000600260678a4 */ /* 0x000fc8000f8e0205 */
[----:B------:R-:W-:-:S05]  /*5fb0*/  UIADD3 UR8, UR6, 0x80, URZ ;  /* 0x0000008006087890 */ /* 0x000fca000fffe03f */
[----:B------:R-:W-:Y:S01]  /*5fc0*/  HGMMA.64x128x16.F32 R24, R136, gdesc[UR4].tnspB, R24, gsb0 ;  /* 0x41e0000488187df0 */ /* 0x000fe20008000818 */
[----:B------:R-:W-:Y:S01]  /*5fd0*/  UMOV UR7, 0x40000040 ;  /* 0x4000004000077882 */ /* 0x000fe20000000000 */
[----:B------:R-:W-:Y:S01]  /*5fe0*/  UMOV UR14, UR8 ;  /* 0x00000008000e7c82 */ /* 0x000fe20008000000 */
[----:B------:R-:W-:Y:S01]  /*5ff0*/  UIADD3 UR8, UR6, 0x100, URZ ;  /* 0x0000010006087890 */ /* 0x000fe2000fffe03f */
[----:B0-----:R-:W-:Y:S01]  /*6000*/  FADD.FTZ R4, R4, R3 ;  /* 0x0000000304047221 */ /* 0x001fe20000010000 */
[----:B------:R-:W-:Y:S02]  /*6010*/  IMAD.MOV.U32 R3, RZ, RZ, -0x800000 ;  /* 0xff800000ff037424 */ /* 0x000fe400078e00ff */
[----:B-1----:R-:W-:Y:S01]  /*6020*/  FADD.FTZ R8, R5, R0 ;  /* 0x0000000005087221 */ /* 0x002fe20000010000 */
[----:B------:R-:W-:Y:S01]  /*6030*/  IMAD.MOV.U32 R0, RZ, RZ, -0x800000 ;  /* 0xff800000ff007424 */ /* 0x000fe200078e00ff */
[----:B------:R-:W0:Y:S04]  /*6040*/  SHFL.BFLY PT, R5, R4, 0x1, 0x1f ;  /* 0x0c201f0004057f89 */ /* 0x000e2800000e0000 */
[----:B------:R-:W1:Y:S01]  /*6050*/  SHFL.BFLY PT, R9, R8, 0x1, 0x1f ;  /* 0x0c201f0008097f89 */ /* 0x000e6200000e0000 */
[----:B0-----:R-:W-:Y:S01]  /*6060*/  FADD.FTZ R14, R4, R5 ;  /* 0x00000005040e7221 */ /* 0x001fe20000010000 */
[----:B------:R-:W-:-:S02]  /*6070*/  IMAD.MOV.U32 R5, RZ, RZ, RZ ;  /* 0x000000ffff057224 */ /* 0x000fc400078e00ff */
[----:B-1----:R-:W-:Y:S02]  /*6080*/  FADD.FTZ R15, R8, R9 ;  /* 0x00000009080f7221 */ /* 0x002fe40000010000 */
[----:B------:R-:W-:-:S03]  /*6090*/  FSETP.NE.FTZ.AND P1, PT, R14, RZ, PT ;  /* 0x000000ff0e00720b */ /* 0x000fc60003f35000 */
[----:B------:R-:W-:-:S10]  /*60a0*/  FSETP.NE.FTZ.AND P2, PT, R15, RZ, PT ;  /* 0x000000ff0f00720b */ /* 0x000fd40003f55000 */
[----:B------:R-:W0:Y:S01]  /*60b0*/  @P1 MUFU.LG2 R10, R14 ;  /* 0x0000000e000a1308 */ /* 0x000e220000000c00 */
[C---:B------:R-:W-:Y:S02]  /*60c0*/  @P1 FMUL.FTZ R9, R7.reuse, 0.69314718246459960938 ;  /* 0x3f31721807091820 */ /* 0x040fe40000410000 */
[----:B------:R-:W-:-:S05]  /*60d0*/  @P2 FMUL.FTZ R4, R7, 0.69314718246459960938 ;  /* 0x3f31721807042820 */ /* 0x000fca0000410000 */
[----:B------:R-:W1:Y:S08]  /*60e0*/  @P2 MUFU.LG2 R13, R15 ;  /* 0x0000000f000d2308 */ /* 0x000e700000000c00 */
[----:B------:R2:W3:Y:S01]  /*60f0*/  @P1 MUFU.RCP R5, R14 ;  /* 0x0000000e00051308 */ /* 0x0004e20000001000 */
[----:B0-----:R-:W-:-:S04]  /*6100*/  @P1 FMUL.FTZ R10, R10, 0.69314718246459960938 ;  /* 0x3f3172180a0a1820 */ /* 0x001fc80000410000 */
[----:B------:R-:W-:-:S03]  /*6110*/  @P1 FFMA.FTZ R3, R9, R6, R10 ;  /* 0x0000000609031223 */ /* 0x000fc6000001000a */
[----:B------:R2:W0:Y:S01]  /*6120*/  @P2 MUFU.RCP R11, R15 ;  /* 0x0000000f000b2308 */ /* 0x0004220000001000 */
[----:B-1----:R-:W-:-:S04]  /*6130*/  @P2 FMUL.FTZ R13, R13, 0.69314718246459960938 ;  /* 0x3f3172180d0d2820 */ /* 0x002fc80000410000 */
[----:B------:R-:W-:Y:S01]  /*6140*/  @P2 FFMA.FTZ R0, R4, R12, R13 ;  /* 0x0000000c04002223 */ /* 0x000fe2000001000d */
[----:B------:R-:W-:Y:S02]  /*6150*/  WARPGROUP.DEPBAR.LE gsb0, 0x0 ;  /* 0x00008000000079c5 */ /* 0x000fe40000010000 */
[----:B------:R-:W-:-:S06]  /*6160*/  WARPGROUP.ARRIVE ;  /* 0x00000000000079c5 */ /* 0x000fcc0000000000 */
[----:B------:R-:W-:Y:S01]  /*6170*/  HGMMA.64x128x16.F32 R24, R140, gdesc[UR12].tnspB, R24, gsb0 ;  /* 0x41e0000c8c187df0 */ /* 0x000fe20008000818 */
[----:B------:R-:W-:Y:S01]  /*6180*/  UMOV UR14, UR8 ;  /* 0x00000008000e7c82 */ /* 0x000fe20008000000 */
[----:B------:R-:W-:Y:S01]  /*6190*/  UMOV UR15, 0x40000040 ;  /* 0x40000040000f7882 */ /* 0x000fe20000000000 */
[----:B------:R-:W-:Y:S01]  /*61a0*/  UIADD3 UR8, UR6, 0x180, URZ ;  /* 0x0000018006087890 */ /* 0x000fe2000fffe03f */
[----:B------:R-:W-:Y:S02]  /*61b0*/  WARPGROUP.DEPBAR.LE gsb0, 0x0 ;  /* 0x00008000000079c5 */ /* 0x000fe40000010000 */
[----:B------:R-:W-:-:S06]  /*61c0*/  WARPGROUP.ARRIVE ;  /* 0x00000000000079c5 */ /* 0x000fcc0000000000 */
[----:B------:R-:W-:Y:S01]  /*61d0*/  HGMMA.64x128x16.F32 R24, R144, gdesc[UR12].tnspB, R24, gsb0 ;  /* 0x41e0000c90187df0 */ /* 0x000fe20008000818 */
[----:B------:R-:W-:Y:S01]  /*61e0*/  UMOV UR14, UR8 ;  /* 0x00000008000e7c82 */ /* 0x000fe20008000000 */
[----:B------:R-:W-:Y:S01]  /*61f0*/  UMOV UR15, 0x40000040 ;  /* 0x40000040000f7882 */ /* 0x000fe20000000000 */
[----:B------:R-:W-:Y:S02]  /*6200*/  UIADD3 UR8, UR6, 0x200, URZ ;  /* 0x0000020006087890 */ /* 0x000fe4000fffe03f */
[----:B------:R-:W-:Y:S01]  /*6210*/  UIADD3 UR6, UR6, 0x280, URZ ;  /* 0x0000028006067890 */ /* 0x000fe2000fffe03f */
[----:B------:R-:W-:Y:S02]  /*6220*/  WARPGROUP.DEPBAR.LE gsb0, 0x0 ;  /* 0x00008000000079c5 */ /* 0x000fe40000010000 */
[----:B------:R-:W-:-:S06]  /*6230*/  WARPGROUP.ARRIVE ;  /* 0x00000000000079c5 */ /* 0x000fcc0000000000 */
[----:B------:R-:W-:Y:S01]  /*6240*/  HGMMA.64x128x16.F32 R24, R148, gdesc[UR12].tnspB, R24, gsb0 ;  /* 0x41e0000c94187df0 */ /* 0x000fe20008000818 */
[----:B------:R-:W-:Y:S01]  /*6250*/  UMOV UR14, UR8 ;  /* 0x00000008000e7c82 */ /* 0x000fe20008000000 */
[----:B------:R-:W-:Y:S01]  /*6260*/  UMOV UR15, 0x40000040 ;  /* 0x40000040000f7882 */ /* 0x000fe20000000000 */
[----:B------:R-:W-:Y:S02]  /*6270*/  WARPGROUP.DEPBAR.LE gsb0, 0x0 ;  /* 0x00008000000079c5 */ /* 0x000fe40000010000 */
[----:B------:R-:W-:-:S07]  /*6280*/  WARPGROUP.ARRIVE ;  /* 0x00000000000079c5 */ /* 0x000fce0000000000 */
[----:B------:R-:W-:Y:S03]  /*6290*/  HGMMA.64x128x16.F32 R24, R152, gdesc[UR12].tnspB, R24, gsb0 ;  /* 0x41e0000c98187df0 */ /* 0x000fe60008000818 */
[----:B------:R-:W-:Y:S02]  /*62a0*/  WARPGROUP.DEPBAR.LE gsb0, 0x0 ;  /* 0x00008000000079c5 */ /* 0x000fe40000010000 */
[----:B------:R-:W-:-:S07]  /*62b0*/  WARPGROUP.ARRIVE ;  /* 0x00000000000079c5 */ /* 0x000fce0000000000 */
[----:B------:R-:W-:Y:S03]  /*62c0*/  HGMMA.64x128x16.F32 R24, R156, gdesc[UR4].tnspB, R24, gsb0 ;  /* 0x41e000049c187df0 */ /* 0x000fe60008000818 */
[----:B------:R-:W-:Y:S02]  /*62d0*/  WARPGROUP.DEPBAR.LE gsb0, 0x0 ;  /* 0x00008000000079c5 */ /* 0x000fe40000010000 */
[----:B0-23--:R-:W-:Y:S05]  /*62e0*/  @!P0 BRA `(.L_x_30) ;  /* 0x0000000000048947 */ /* 0x00dfea0003800000 */
[----:B------:R-:W-:Y:S01]  /*62f0*/  BPT.TRAP 0x1 ;  /* 0x000000040000795c */ /* 0x000fe20000300000 */
.L_x_30:
[----:B------:R-:W0:Y:S01]  /*6300*/  S2UR UR5, SR_SWINHI ;  /* 0x00000000000579c3 */ /* 0x000e220000002f00 */
        /* <DEDUP_REMOVED lines=23> */
[----:B------:R-:W-:Y:S01]  /*6480*/  UMOV UR6, UR4 ;  /* 0x0000000400067c82 */ /* 0x000fe20008000000 */
[----:B0-----:R-:W-:Y:S01]  /*6490*/  UMOV UR7, UR5 ;  /* 0x0000000500077c82 */ /* 0x001fe20008000000 */
[----:B------:R-:W-:Y:S01]  /*64a0*/  FMUL.FTZ R68, R68, R5 ;  /* 0x0000000544447220 */ /* 0x000fe20000410000 */
[----:B------:R-:W-:Y:S01]  /*64b0*/  MOV R36, UR6 ;  /* 0x0000000600247c02 */ /* 0x000fe20008000f00 */
[----:B------:R-:W-:-:S02]  /*64c0*/  IMAD.U32 R37, RZ, RZ, UR7 ;  /* 0x00000007ff257e24 */ /* 0x000fc4000f8e00ff */
        /* <DEDUP_REMOVED lines=8> */
[----:B------:R-:W-:Y:S01]  /*6550*/  IMAD.WIDE R4, R163, 0x2, R36 ;  /* 0x00000002a3047825 */ /* 0x000fe200078e0224 */
[----:B------:R-:W-:-:S03]  /*6560*/  R2UR UR14, R23 ;  /* 0x00000000170e72ca */ /* 0x000fc600000e0000 */
[-C--:B------:R-:W-:Y:S01]  /*6570*/  FMUL.FTZ R109, R38, R11.reuse ;  /* 0x0000000b266d7220 */ /* 0x080fe20000410000 */
[----:B------:R-:W-:Y:S01]  /*6580*/  UIADD3 UR5, -UR60, URZ, URZ ;  /* 0x0000003f3c057290 */ /* 0x000fe2000fffe13f */
[----:B------:R-:W-:Y:S01]  /*6590*/  IMAD R9, R19, 0x40, R2 ;  /* 0x0000004013097824 */ /* 0x000fe200078e0202 */
[C---:B------:R-:W-:Y:S01]  /*65a0*/  IADD3 R23, P3, R4.reuse, 0x4000, RZ ;  /* 0x0000400004177810 */ /* 0x040fe20007f7e0ff */
[----:B------:R-:W-:Y:S01]  /*65b0*/  ULDC UR11, c[0x0][0xc44] ;  /* 0x00031100000b7ab9 */ /* 0x000fe20000000800 */
[C---:B------:R-:W-:Y:S01]  /*65c0*/  IADD3 R29, P1, R4.reuse, 0x4040, RZ ;  /* 0x00004040041d7810 */ /* 0x040fe20007f3e0ff */
[----:B------:R-:W-:Y:S01]  /*65d0*/  ULDC.64 UR8, c[0x0][0xb90] ;  /* 0x0002e40000087ab9 */ /* 0x000fe20000000a00 */
[----:B------:R-:W-:Y:S01]  /*65e0*/  LOP3.LUT R8, R23, 0x380, RZ, 0xc0, !PT ;  /* 0x0000038017087812 */ /* 0x000fe200078ec0ff */
[----:B------:R-:W-:Y:S01]  /*65f0*/  FMUL.FTZ R96, R43, R11 ;  /* 0x0000000b2b607220 */ /* 0x000fe20000410000 */
[----:B------:R-:W-:Y:S01]  /*6600*/  IADD3 R13, P6, R4, 0x20, RZ ;  /* 0x00000020040d7810 */ /* 0x000fe20007fde0ff */
[----:B------:R-:W-:Y:S01]  /*6610*/  IMAD.X R43, RZ, RZ, R5, P1 ;  /* 0x000000ffff2b7224 */ /* 0x000fe200008e0605 */
[----:B------:R-:W-:Y:S01]  /*6620*/  SHF.R.U64 R8, R8, 0x3, RZ ;  /* 0x0000000308087819 */ /* 0x000fe200000012ff */
[----:B------:R-:W-:Y:S01]  /*6630*/  UIMAD UR11, UR11, UR5, UR14 ;  /* 0x000000050b0b72a4 */ /* 0x000fe2000f8e020e */
[----:B------:R-:W-:Y:S01]  /*6640*/  IMAD.WIDE R36, R9, 0x2, R36 ;  /* 0x0000000209247825 */ /* 0x000fe200078e0224 */
[----:B------:R-:W0:Y:S01]  /*6650*/  LDC R101, c[0x0][0xc38] ;  /* 0x00030e00ff657b82 */ /* 0x000e220000000800 */
[----:B------:R-:W-:Y:S01]  /*6660*/  LOP3.LUT R38, R8, R23, RZ, 0x3c, !PT ;  /* 0x0000001708267212 */ /* 0x000fe200078e3cff */
[----:B------:R-:W-:Y:S01]  /*6670*/  USHF.R.S32.HI UR12, URZ, 0x1f, UR11 ;  /* 0x0000001f3f0c7899 */ /* 0x000fe2000801140b */
[----:B------:R-:W-:Y:S01]  /*6680*/  LOP3.LUT R8, R13, 0x380, RZ, 0xc0, !PT ;  /* 0x000003800d087812 */ /* 0x000fe200078ec0ff */
[----:B------:R-:W-:Y:S01]  /*6690*/  UIMAD.WIDE.U32 UR6, UR11, UR8, URZ ;  /* 0x000000080b0672a5 */ /* 0x000fe2000f8e003f */
[-C--:B------:R-:W-:Y:S01]  /*66a0*/  FMUL.FTZ R107, R35, R11.reuse ;  /* 0x0000000b236b7220 */ /* 0x080fe20000410000 */
[----:B------:R-:W-:Y:S01]  /*66b0*/  UIMAD UR5, UR12, UR8, URZ ;  /* 0x000000080c0572a4 */ /* 0x000fe2000f8e023f */
[----:B------:R-:W-:Y:S01]  /*66c0*/  IMAD.X R15, RZ, RZ, R5, P6 ;  /* 0x000000ffff0f7224 */ /* 0x000fe200030e0605 */
[----:B------:R-:W1:Y:S01]  /*66d0*/  LDC R23, c[0x0][0xbe8] ;  /* 0x0002fa00ff177b82 */ /* 0x000e620000000800 */
[----:B------:R-:W-:Y:S01]  /*66e0*/  SHF.R.U64 R8, R8, 0x3, RZ ;  /* 0x0000000308087819 */ /* 0x000fe200000012ff */
[----:B------:R-:W-:Y:S01]  /*66f0*/  UIMAD UR5, UR11, UR9, UR5 ;  /* 0x000000090b0572a4 */ /* 0x000fe2000f8e0205 */
[----:B------:R-:W-:Y:S01]  /*6700*/  IADD3 R35, P6, R36, 0x1000, RZ ;  /* 0x0000100024237810 */ /* 0x000fe20007fde0ff */
[----:B------:R-:W-:Y:S01]  /*6710*/  FMUL.FTZ R108, R34, R11 ;  /* 0x0000000b226c7220 */ /* 0x000fe20000410000 */
[----:B------:R-:W-:Y:S01]  /*6720*/  IADD3 R45, P0, R4, 0x4060, RZ ;  /* 0x00004060042d7810 */ /* 0x000fe20007f1e0ff */
[----:B------:R-:W-:Y:S01]  /*6730*/  UIADD3 UR5, UR7, UR5, URZ ;  /* 0x0000000507057290 */ /* 0x000fe2000fffe03f */
[----:B------:R-:W-:Y:S01]  /*6740*/  LOP3.LUT R14, R8, R13, RZ, 0x3c, !PT ;  /* 0x0000000d080e7212 */ /* 0x000fe200078e3cff */
[----:B------:R-:W-:Y:S01]  /*6750*/  IMAD.U32 R13, RZ, RZ, UR7 ;  /* 0x00000007ff0d7e24 */ /* 0x000fe2000f8e00ff */
[----:B------:R-:W-:Y:S01]  /*6760*/  LOP3.LUT R34, R35, 0x380, RZ, 0xc0, !PT ;  /* 0x0000038023227812 */ /* 0x000fe200078ec0ff */
[-C--:B------:R-:W-:Y:S01]  /*6770*/  FMUL.FTZ R103, R27, R11.reuse ;  /* 0x0000000b1b677220 */ /* 0x080fe20000410000 */
[----:B------:R-:W-:Y:S01]  /*6780*/  LOP3.LUT R9, R4, 0x380, RZ, 0xc0, !PT ;  /* 0x0000038004097812 */ /* 0x000fe200078ec0ff */
[-C--:B------:R-:W-:Y:S01]  /*6790*/  FMUL.FTZ R104, R26, R11.reuse ;  /* 0x0000000b1a687220 */ /* 0x080fe20000410000 */
[----:B------:R-:W-:Y:S01]  /*67a0*/  MOV R13, UR5 ;  /* 0x00000005000d7c02 */ /* 0x000fe20008000f00 */
[----:B------:R-:W-:Y:S01]  /*67b0*/  UIADD3 UR5, UR10, 0x2a860, URZ ;  /* 0x0002a8600a057890 */ /* 0x000fe2000fffe03f */
[----:B------:R-:W-:Y:S01]  /*67c0*/  LOP3.LUT R44, R45, 0x380, RZ, 0xc0, !PT ;  /* 0x000003802d2c7812 */ /* 0x000fe200078ec0ff */
[-C--:B------:R-:W-:Y:S01]  /*67d0*/  FMUL.FTZ R105, R31, R11.reuse ;  /* 0x0000000b1f697220 */ /* 0x080fe20000410000 */
[----:B------:R-:W-:Y:S01]  /*67e0*/  SHF.R.U64 R34, R34, 0x3, RZ ;  /* 0x0000000322227819 */ /* 0x000fe200000012ff */
[----:B------:R-:W-:Y:S01]  /*67f0*/  UPRMT UR5, UR13, 0x654, UR5 ;  /* 0x000006540d057896 */ /* 0x000fe20008000005 */
[----:B------:R-:W-:Y:S01]  /*6800*/  SHF.R.U64 R9, R9, 0x3, RZ ;  /* 0x0000000309097819 */ /* 0x000fe200000012ff */
[-C--:B------:R-:W-:Y:S01]  /*6810*/  FMUL.FTZ R106, R30, R11.reuse ;  /* 0x0000000b1e6a7220 */ /* 0x080fe20000410000 */
[----:B------:R-:W-:Y:S01]  /*6820*/  SHF.R.U64 R44, R44, 0x3, RZ ;  /* 0x000000032c2c7819 */ /* 0x000fe200000012ff */
[-C--:B------:R-:W-:Y:S01]  /*6830*/  FMUL.FTZ R102, R39, R11.reuse ;  /* 0x0000000b27667220 */ /* 0x080fe20000410000 */
[----:B------:R-:W-:Y:S01]  /*6840*/  IADD3 R27, P2, R4, 0x4020, RZ ;  /* 0x00004020041b7810 */ /* 0x000fe20007f5e0ff */
[-C--:B------:R-:W-:Y:S01]  /*6850*/  FMUL.FTZ R99, R42, R11.reuse ;  /* 0x0000000b2a637220 */ /* 0x080fe20000410000 */
[----:B-1----:R-:W-:Y:S01]  /*6860*/  ISETP.NE.AND P1, PT, R23, 0x1, PT ;  /* 0x000000011700780c */ /* 0x002fe20003f25270 */
[-C--:B------:R-:W-:Y:S01]  /*6870*/  FMUL.FTZ R47, R47, R11.reuse ;  /* 0x0000000b2f2f7220 */ /* 0x080fe20000410000 */
[----:B------:R-:W-:Y:S01]  /*6880*/  IADD3 R25, P4, R4, 0x60, RZ ;  /* 0x0000006004197810 */ /* 0x000fe20007f9e0ff */
[-C--:B------:R-:W-:Y:S01]  /*6890*/  FMUL.FTZ R46, R46, R11.reuse ;  /* 0x0000000b2e2e7220 */ /* 0x080fe20000410000 */
[----:B------:R-:W-:Y:S01]  /*68a0*/  IADD3 R21, P5, R4, 0x40, RZ ;  /* 0x0000004004157810 */ /* 0x000fe20007fbe0ff */
[----:B------:R-:W-:Y:S01]  /*68b0*/  FMUL.FTZ R51, R51, R11 ;  /* 0x0000000b33337220 */ /* 0x000fe20000410000 */
[----:B------:R-:W-:Y:S01]  /*68c0*/  LOP3.LUT R34, R34, R35, RZ, 0x3c, !PT ;  /* 0x0000002322227212 */ /* 0x000fe200078e3cff */
[----:B------:R-:W-:Y:S01]  /*68d0*/  IMAD.X R35, RZ, RZ, R37, P6 ;  /* 0x000000ffff237224 */ /* 0x000fe200030e0625 */
[----:B------:R-:W-:Y:S01]  /*68e0*/  LOP3.LUT R4, R9, R4, RZ, 0x3c, !PT ;  /* 0x0000000409047212 */ /* 0x000fe200078e3cff */
[-C--:B------:R-:W-:Y:S01]  /*68f0*/  FMUL.FTZ R50, R50, R11.reuse ;  /* 0x0000000b32327220 */ /* 0x080fe20000410000 */
[----:B------:R-:W-:Y:S01]  /*6900*/  IADD3 R111, P6, R36, 0x7000, RZ ;  /* 0x00007000246f7810 */ /* 0x000fe20007fde0ff */
[-C--:B------:R-:W-:Y:S01]  /*6910*/  FMUL.FTZ R55, R55, R11.reuse ;  /* 0x0000000b37377220 */ /* 0x080fe20000410000 */
[-C--:B------:R-:W-:Y:S01]  /*6920*/  FMUL.FTZ R54, R54, R11.reuse ;  /* 0x0000000b36367220 */ /* 0x080fe20000410000 */
[----:B------:R-:W1:Y:S01]  /*6930*/  @P1 LDC R112, c[0x0][0xbec] ;  /* 0x0002fb00ff701b82 */ /* 0x000e620000000800 */
[-C--:B------:R-:W-:Y:S01]  /*6940*/  FMUL.FTZ R59, R59, R11.reuse ;  /* 0x0000000b3b3b7220 */ /* 0x080fe20000410000 */
[-C--:B------:R-:W-:Y:S01]  /*6950*/  FMUL.FTZ R58, R58, R11.reuse ;  /* 0x0000000b3a3a7220 */ /* 0x080fe20000410000 */
[-C--:B------:R-:W-:Y:S01]  /*6960*/  FMUL.FTZ R63, R63, R11.reuse ;  /* 0x0000000b3f3f7220 */ /* 0x080fe20000410000 */
[-C--:B------:R-:W-:Y:S01]  /*6970*/  FMUL.FTZ R62, R62, R11.reuse ;  /* 0x0000000b3e3e7220 */ /* 0x080fe20000410000 */
[-C--:B------:R-:W-:Y:S01]  /*6980*/  FMUL.FTZ R67, R67, R11.reuse ;  /* 0x0000000b43437220 */ /* 0x080fe20000410000 */
[-C--:B------:R-:W-:Y:S01]  /*6990*/  FMUL.FTZ R66, R66, R11.reuse ;  /* 0x0000000b42427220 */ /* 0x080fe20000410000 */
[-C--:B------:R-:W-:Y:S01]  /*69a0*/  FMUL.FTZ R71, R71, R11.reuse ;  /* 0x0000000b47477220 */ /* 0x080fe20000410000 */
[----:B------:R-:W2:Y:S01]  /*69b0*/  @P1 LDC R113, c[0x0][0xbf0] ;  /* 0x0002fc00ff711b82 */ /* 0x000ea20000000800 */
        /* <DEDUP_REMOVED lines=9> */
[----:B------:R-:W-:Y:S01]  /*6a50*/  LOP3.LUT R44, R44, R45, RZ, 0x3c, !PT ;  /* 0x0000002d2c2c7212 */ /* 0x000fe200078e3cff */
[--C-:B------:R-:W-:Y:S01]  /*6a60*/  IMAD.X R41, RZ, RZ, R5.reuse, P2 ;  /* 0x000000ffff297224 */ /* 0x100fe200010e0605 */
[-C--:B------:R-:W-:Y:S01]  /*6a70*/  IADD3.X R45, RZ, R5.reuse, RZ, P0, !PT ;  /* 0x00000005ff2d7210 */ /* 0x080fe200007fe4ff */
[----:B------:R-:W-:Y:S01]  /*6a80*/  IMAD.X R11, RZ, RZ, R5, P4 ;  /* 0x000000ffff0b7224 */ /* 0x000fe200020e0605 */
[-C--:B------:R-:W-:Y:S01]  /*6a90*/  IADD3.X R39, RZ, R5.reuse, RZ, P3, !PT ;  /* 0x00000005ff277210 */ /* 0x080fe20001ffe4ff */
[----:B------:R-:W-:Y:S01]  /*6aa0*/  IMAD R98, RZ, RZ, -UR14 ;  /* 0x8000000eff627e24 */ /* 0x000fe2000f8e02ff */
[-C--:B------:R-:W-:Y:S01]  /*6ab0*/  IADD3.X R9, RZ, R5.reuse, RZ, P5, !PT ;  /* 0x00000005ff097210 */ /* 0x080fe20002ffe4ff */
[----:B------:R-:W-:Y:S01]  /*6ac0*/  SYNCS.ARRIVE.TRANS64.RED.A1T0 RZ, [UR5], RZ ;  /* 0x000000ffffff79a7 */ /* 0x000fe20008100405 */
[----:B------:R-:W-:Y:S01]  /*6ad0*/  MOV R110, R4 ;  /* 0x00000004006e7202 */ /* 0x000fe20000000f00 */
[----:B0-----:R-:W-:Y:S01]  /*6ae0*/  IMAD R98, R101, R98, UR61 ;  /* 0x0000003d65627e24 */ /* 0x001fe2000f8e0262 */
[----:B------:R-:W-:Y:S01]  /*6af0*/  LOP3.LUT R5, R111, 0x380, RZ, 0xc0, !PT ;  /* 0x000003806f057812 */ /* 0x000fe200078ec0ff */
[----:B------:R-:W-:Y:S01]  /*6b00*/  USHF.R.S32.HI UR10, URZ, 0x1f, UR60 ;  /* 0x0000001f3f0a7899 */ /* 0x000fe2000801143c */
[----:B------:R-:W-:Y:S01]  /*6b10*/  LOP3.LUT R10, R27, 0x380, RZ, 0xc0, !PT ;  /* 0x000003801b0a7812 */ /* 0x000fe200078ec0ff */
[----:B------:R-:W-:Y:S01]  /*6b20*/  ULDC UR5, c[0x0][0xa88] ;  /* 0x0002a20000057ab9 */ /* 0x000fe20000000800 */
[----:B------:R-:W-:Y:S01]  /*6b30*/  F2FP.F16.F32.PACK_AB R4, R20, R97 ;  /* 0x000000611404723e */ /* 0x000fe200000000ff */
[----:B------:R-:W0:Y:S01]  /*6b40*/  LDC.64 R100, c[0x0][0xb98] ;  /* 0x0002e600ff647b82 */ /* 0x000e220000000a00 */
[----:B------:R-:W-:Y:S01]  /*6b50*/  SHF.R.U64 R20, R5, 0x3, RZ ;  /* 0x0000000305147819 */ /* 0x000fe200000012ff */
[----:B------:R-:W-:Y:S01]  /*6b60*/  ULDC.64 UR8, c[0x0][0xae8] ;  /* 0x0002ba0000087ab9 */ /* 0x000fe20000000a00 */
[----:B------:R-:W-:-:S02]  /*6b70*/  SHF.R.U64 R10, R10, 0x3, RZ ;  /* 0x000000030a0a7819 */ /* 0x000fc400000012ff */
[----:B------:R-:W-:Y:S02]  /*6b80*/  LOP3.LUT R20, R20, R111, RZ, 0x3c, !PT ;  /* 0x0000006f14147212 */ /* 0x000fe400078e3cff */
[----:B------:R-:W-:Y:S02]  /*6b90*/  LOP3.LUT R40, R10, R27, RZ, 0x3c, !PT ;  /* 0x0000001b0a287212 */ /* 0x000fe400078e3cff */
[----:B------:R-:W-:Y:S02]  /*6ba0*/  LEA R111, R98, R162, 0x7 ;  /* 0x000000a2626f7211 */ /* 0x000fe400078e38ff */
[----:B------:R-:W-:Y:S02]  /*6bb0*/  LOP3.LUT R10, R25, 0x380, RZ, 0xc0, !PT ;  /* 0x00000380190a7812 */ /* 0x000fe400078ec0ff */
[----:B------:R-:W-:Y:S01]  /*6bc0*/  MOV R97, R44 ;  /* 0x0000002c00617202 */ /* 0x000fe20000000f00 */
[----:B-1----:R-:W-:Y:S01]  /*6bd0*/  @P1 IMAD.HI.U32 R44, R111, R112, RZ ;  /* 0x000000706f2c1227 */ /* 0x002fe200078e00ff */
[----:B------:R-:W-:-:S02]  /*6be0*/  SHF.R.U64 R10, R10, 0x3, RZ ;  /* 0x000000030a0a7819 */ /* 0x000fc400000012ff */
[----:B------:R-:W-:Y:S01]  /*6bf0*/  LOP3.LUT R12, R29, 0x380, RZ, 0xc0, !PT ;  /* 0x000003801d0c7812 */ /* 0x000fe200078ec0ff */
[----:B------:R-:W-:Y:S01]  /*6c00*/  IMAD.MOV.U32 R45, RZ, RZ, R111 ;  /* 0x000000ffff2d7224 */ /* 0x000fe200078e006f */
[----:B------:R-:W-:Y:S02]  /*6c10*/  LOP3.LUT R10, R10, R25, RZ, 0x3c, !PT ;  /* 0x000000190a0a7212 */ /* 0x000fe400078e3cff */
[----:B------:R-:W-:Y:S02]  /*6c20*/  SHF.R.U64 R12, R12, 0x3, RZ ;  /* 0x000000030c0c7819 */ /* 0x000fe400000012ff */
[----:B------:R-:W-:Y:S02]  /*6c30*/  IADD3 R25, P0, R36, 0x6000, RZ ;  /* 0x0000600024197810 */ /* 0x000fe40007f1e0ff */
[----:B--2---:R-:W-:Y:S02]  /*6c40*/  @P1 SHF.R.U32.HI R45, RZ, R113, R44 ;  /* 0x00000071ff2d1219 */ /* 0x004fe4000001162c */
[----:B------:R-:W-:-:S02]  /*6c50*/  F2FP.F16.F32.PACK_AB R6, R6, R7 ;  /* 0x000000070606723e */ /* 0x000fc400000000ff */
[----:B------:R-:W-:Y:S02]  /*6c60*/  F2FP.F16.F32.PACK_AB R5, R103, R104 ;  /* 0x000000686705723e */ /* 0x000fe400000000ff */
[----:B------:R-:W-:Y:S01]  /*6c70*/  F2FP.F16.F32.PACK_AB R7, R105, R106 ;  /* 0x0000006a6907723e */ /* 0x000fe200000000ff */
[----:B------:R-:W-:Y:S01]  /*6c80*/  BAR.SYNC.DEFER_BLOCKING 0x1, 0x100 ;  /* 0x0044000000007b1d */ /* 0x000fe20000010000 */
[----:B------:R-:W-:Y:S01]  /*6c90*/  LOP3.LUT R42, R12, R29, RZ, 0x3c, !PT ;  /* 0x0000001d0c2a7212 */ /* 0x000fe200078e3cff */
[----:B------:R-:W-:Y:S01]  /*6ca0*/  IMAD.U32 R12, RZ, RZ, UR6 ;  /* 0x00000006ff0c7e24 */ /* 0x000fe2000f8e00ff */
[----:B------:R-:W-:Y:S02]  /*6cb0*/  LOP3.LUT R24, R25, 0x380, RZ, 0xc0, !PT ;  /* 0x0000038019187812 */ /* 0x000fe400078ec0ff */
[----:B------:R-:W-:Y:S01]  /*6cc0*/  MOV R105, R38 ;  /* 0x0000002600697202 */ /* 0x000fe20000000f00 */
[----:B------:R-:W-:Y:S01]  /*6cd0*/  IMAD.MOV R38, RZ, RZ, -R45 ;  /* 0x000000ffff267224 */ /* 0x000fe200078e0a2d */
[----:B------:R-:W-:Y:S01]  /*6ce0*/  SHF.R.U64 R24, R24, 0x3, RZ ;  /* 0x0000000318187819 */ /* 0x000fe200000012ff */
[----:B0-----:R-:W-:Y:S01]  /*6cf0*/  IMAD.WIDE.U32 R12, R100, UR60, R12 ;  /* 0x0000003c640c7c25 */ /* 0x001fe2000f8e000c */
[----:B------:R-:W-:Y:S01]  /*6d00*/  MOV R106, R10 ;  /* 0x0000000a006a7202 */ /* 0x000fe20000000f00 */
[----:B------:R-:W-:Y:S01]  /*6d10*/  ULDC.64 UR6, c[0x0][0xb88] ;  /* 0x0002e20000067ab9 */ /* 0x000fe20000000a00 */
[----:B------:R-:W-:Y:S01]  /*6d20*/  LOP3.LUT R24, R24, R25, RZ, 0x3c, !PT ;  /* 0x0000001918187212 */ /* 0x000fe200078e3cff */
[----:B------:R-:W-:Y:S01]  /*6d30*/  IMAD R11, R23, R38, R111 ;  /* 0x00000026170b7224 */ /* 0x000fe200078e026f */
[----:B------:R-:W-:-:S02]  /*6d40*/  IADD3.X R25, RZ, R37, RZ, P0, !PT ;  /* 0x00000025ff197210 */ /* 0x000fc400007fe4ff */
[C---:B------:R-:W-:Y:S02]  /*6d50*/  IADD3 R29, P3, R36.reuse, 0x4000, RZ ;  /* 0x00004000241d7810 */ /* 0x040fe40007f7e0ff */
[----:B------:R-:W-:Y:S02]  /*6d60*/  SHF.R.S32.HI R39, RZ, 0x1f, R45 ;  /* 0x0000001fff277819 */ /* 0x000fe4000001142d */
[----:B------:R-:W-:Y:S02]  /*6d70*/  SHF.R.S32.HI R10, RZ, 0x1f, R11 ;  /* 0x0000001fff0a7819 */ /* 0x000fe4000001140b */
[----:B------:R-:W-:Y:S02]  /*6d80*/  IADD3 R12, P0, R45, R12, RZ ;  /* 0x0000000c2d0c7210 */ /* 0x000fe40007f1e0ff */
[----:B------:R-:W-:Y:S01]  /*6d90*/  LOP3.LUT R8, R21, 0x380, RZ, 0xc0, !PT ;  /* 0x0000038015087812 */ /* 0x000fe200078ec0ff */
[----:B------:R0:W-:Y:S01]  /*6da0*/  STSM.16.M88.4 [R110], R4 ;  /* 0x000000046e007844 */ /* 0x0001e20000000200 */
[----:B------:R-:W-:Y:S01]  /*6db0*/  IADD3 R27, P2, R36, 0x5000, RZ ;  /* 0x00005000241b7810 */ /* 0x000fe20007f5e0ff */
[----:B------:R-:W-:Y:S01]  /*6dc0*/  IMAD R10, R10, UR6, RZ ;  /* 0x000000060a0a7c24 */ /* 0x000fe2000f8e02ff */
[----:B------:R-:W-:-:S02]  /*6dd0*/  LOP3.LUT R28, R29, 0x380, RZ, 0xc0, !PT ;  /* 0x000003801d1c7812 */ /* 0x000fc400078ec0ff */
[----:B------:R-:W-:Y:S02]  /*6de0*/  SHF.R.U64 R8, R8, 0x3, RZ ;  /* 0x0000000308087819 */ /* 0x000fe400000012ff */
[----:B------:R-:W-:Y:S02]  /*6df0*/  LOP3.LUT R26, R27, 0x380, RZ, 0xc0, !PT ;  /* 0x000003801b1a7812 */ /* 0x000fe400078ec0ff */
[----:B------:R-:W-:Y:S02]  /*6e00*/  MOV R104, R40 ;  /* 0x0000002800687202 */ /* 0x000fe40000000f00 */
[----:B------:R-:W-:Y:S02]  /*6e10*/  MOV R15, R14 ;  /* 0x0000000e000f7202 */ /* 0x000fe40000000f00 */
[----:B------:R-:W-:Y:S02]  /*6e20*/  SHF.R.U64 R28, R28, 0x3, RZ ;  /* 0x000000031c1c7819 */ /* 0x000fe400000012ff */
[----:B------:R-:W-:Y:S01]  /*6e30*/  LEA R41, R98, R161, 0x7 ;  /* 0x000000a162297211 */ /* 0x000fe200078e38ff */
[----:B0-----:R-:W-:Y:S01]  /*6e40*/  IMAD R4, R100, UR10, RZ ;  /* 0x0000000a64047c24 */ /* 0x001fe2000f8e02ff */
[----:B------:R-:W-:-:S02]  /*6e50*/  F2FP.F16.F32.PACK_AB R5, R107, R108 ;  /* 0x0000006c6b05723e */ /* 0x000fc400000000ff */
[----:B------:R-:W-:Y:S01]  /*6e60*/  F2FP.F16.F32.PACK_AB R6, R92, R93 ;  /* 0x0000005d5c06723e */ /* 0x000fe200000000ff */
[----:B------:R-:W-:Y:S01]  /*6e70*/  IMAD R101, R101, UR60, R4 ;  /* 0x0000003c65657c24 */ /* 0x000fe2000f8e0204 */
[----:B------:R-:W-:Y:S02]  /*6e80*/  F2FP.F16.F32.PACK_AB R4, R94, R95 ;  /* 0x0000005f5e04723e */ /* 0x000fe400000000ff */
[----:B------:R-:W-:Y:S02]  /*6e90*/  F2FP.F16.F32.PACK_AB R7, R102, R109 ;  /* 0x0000006d6607723e */ /* 0x000fe400000000ff */
[----:B------:R-:W-:Y:S01]  /*6ea0*/  IADD3.X R13, R39, R13, R101, P0, !PT ;  /* 0x0000000d270d7210 */ /* 0x000fe200007fe465 */
[C---:B------:R-:W-:Y:S01]  /*6eb0*/  IMAD R39, R11.reuse, UR7, R10 ;  /* 0x000000070b277c24 */ /* 0x040fe2000f8e020a */
[----:B------:R-:W-:Y:S01]  /*6ec0*/  LOP3.LUT R8, R8, R21, RZ, 0x3c, !PT ;  /* 0x0000001508087212 */ /* 0x000fe200078e3cff */
[----:B------:R0:W-:Y:S01]  /*6ed0*/  STSM.16.M88.4 [R15], R4 ;  /* 0x000000040f007844 */ /* 0x0001e20000000200 */
[----:B------:R-:W-:Y:S01]  /*6ee0*/  SHF.R.U64 R26, R26, 0x3, RZ ;  /* 0x000000031a1a7819 */ /* 0x000fe200000012ff */
[----:B------:R-:W-:Y:S01]  /*6ef0*/  IMAD.WIDE.U32 R12, R11, UR6, R12 ;  /* 0x000000060b0c7c25 */ /* 0x000fe2000f8e000c */
[----:B------:R-:W-:Y:S01]  /*6f00*/  F2FP.F16.F32.PACK_AB R10, R89, R90 ;  /* 0x0000005a590a723e */ /* 0x000fe200000000ff */
[----:B------:R-:W-:Y:S01]  /*6f10*/  ULDC.64 UR6, c[0x0][0xb50] ;  /* 0x0002d40000067ab9 */ /* 0x000fe20000000a00 */
[----:B------:R-:W-:Y:S01]  /*6f20*/  LOP3.LUT R28, R28, R29, RZ, 0x3c, !PT ;  /* 0x0000001d1c1c7212 */ /* 0x000fe200078e3cff */
[----:B------:R-:W-:Y:S01]  /*6f30*/  IMAD R90, R23, UR5, RZ ;  /* 0x00000005175a7c24 */ /* 0x000fe2000f8e02ff */
[----:B------:R-:W-:Y:S01]  /*6f40*/  MOV R14, R8 ;  /* 0x00000008000e7202 */ /* 0x000fe20000000f00 */
[----:B------:R-:W-:Y:S01]  /*6f50*/  IMAD.X R29, RZ, RZ, R37, P3 ;  /* 0x000000ffff1d7224 */ /* 0x000fe200018e0625 */
[----:B------:R-:W-:-:S02]  /*6f60*/  LOP3.LUT P0, RZ, R22, 0x3, RZ, 0xc0, !PT ;  /* 0x0000000316ff7812 */ /* 0x000fc4000780c0ff */
[----:B------:R-:W-:Y:S02]  /*6f70*/  F2FP.F16.F32.PACK_AB R8, R88, R91 ;  /* 0x0000005b5808723e */ /* 0x000fe400000000ff */
[----:B------:R-:W-:Y:S02]  /*6f80*/  F2FP.F16.F32.PACK_AB R9, R96, R99 ;  /* 0x000000636009723e */ /* 0x000fe400000000ff */
[----:B------:R-:W-:Y:S01]  /*6f90*/  F2FP.F16.F32.PACK_AB R11, R47, R46 ;  /* 0x0000002e2f0b723e */ /* 0x000fe200000000ff */
[----:B0-----:R-:W-:Y:S01]  /*6fa0*/  VIADD R5, R41, 0x8 ;  /* 0x0000000829057836 */ /* 0x001fe20000000000 */
[----:B------:R-:W-:Y:S01]  /*6fb0*/  LEA R38, P3, R12, UR6, 0x2 ;  /* 0x000000060c267c11 */ /* 0x000fe2000f8610ff */
[----:B------:R-:W-:Y:S01]  /*6fc0*/  IMAD.IADD R7, R13, 0x1, R39 ;  /* 0x000000010d077824 */ /* 0x000fe200078e0227 */
[----:B------:R-:W-:Y:S01]  /*6fd0*/  LOP3.LUT R26, R26, R27, RZ, 0x3c, !PT ;  /* 0x0000001b1a1a7212 */ /* 0x000fe200078e3cff */
[----:B------:R-:W-:Y:S01]  /*6fe0*/  IMAD.X R27, RZ, RZ, R37, P2 ;  /* 0x000000ffff1b7224 */ /* 0x000fe200010e0625 */
[-C--:B------:R-:W-:Y:S01]  /*6ff0*/  ISETP.GE.OR P2, PT, R41, R90.reuse, P0 ;  /* 0x0000005a2900720c */ /* 0x080fe20000746670 */
[----:B------:R0:W-:Y:S01]  /*7000*/  STSM.16.M88.4 [R14], R8 ;  /* 0x000000080e007844 */ /* 0x0001e20000000200 */
[----:B------:R-:W-:-:S02]  /*7010*/  ISETP.GE.OR P0, PT, R5, R90, P0 ;  /* 0x0000005a0500720c */ /* 0x000fc40000706670 */
[----:B------:R-:W-:Y:S01]  /*7020*/  LEA.HI.X R39, R12, UR7, R7, 0x2, P3 ;  /* 0x000000070c277c11 */ /* 0x000fe200098f1407 */
[----:B------:R-:W-:Y:S01]  /*7030*/  SHFL.IDX PT, R88, R38, RZ, 0x1c1f ;  /* 0x001c1fff26587589 */ /* 0x000fe200000e0000 */
[----:B------:R-:W-:Y:S02]  /*7040*/  F2FP.F16.F32.PACK_AB R4, R49, R48 ;  /* 0x000000303104723e */ /* 0x000fe400000000ff */
[----:B------:R-:W-:Y:S01]  /*7050*/  F2FP.F16.F32.PACK_AB R5, R51, R50 ;  /* 0x000000323305723e */ /* 0x000fe200000000ff */
[----:B------:R-:W1:Y:S01]  /*7060*/  SHFL.IDX PT, R89, R39, RZ, 0x1c1f ;  /* 0x001c1fff27597589 */ /* 0x000e6200000e0000 */
[----:B------:R-:W-:Y:S02]  /*7070*/  F2FP.F16.F32.PACK_AB R6, R53, R52 ;  /* 0x000000343506723e */ /* 0x000fe400000000ff */
[----:B------:R-:W-:Y:S02]  /*7080*/  F2FP.F16.F32.PACK_AB R7, R55, R54 ;  /* 0x000000363707723e */ /* 0x000fe400000000ff */
[----:B------:R-:W-:-:S02]  /*7090*/  F2FP.F16.F32.PACK_AB R12, R57, R56 ;  /* 0x00000038390c723e */ /* 0x000fc400000000ff */
[----:B------:R-:W-:Y:S01]  /*70a0*/  F2FP.F16.F32.PACK_AB R13, R59, R58 ;  /* 0x0000003a3b0d723e */ /* 0x000fe200000000ff */
[----:B------:R-:W-:Y:S01]  /*70b0*/  STSM.16.M88.4 [R106], R4 ;  /* 0x000000046a007844 */ /* 0x000fe20000000200 */
[----:B0-----:R-:W-:Y:S01]  /*70c0*/  F2FP.F16.F32.PACK_AB R14, R61, R60 ;  /* 0x0000003c3d0e723e */ /* 0x001fe200000000ff */
[----:B------:R-:W0:Y:S01]  /*70d0*/  @P1 LDC R59, c[0x0][0xbec] ;  /* 0x0002fb00ff3b1b82 */ /* 0x000e220000000800 */
[----:B------:R-:W-:Y:S01]  /*70e0*/  F2FP.F16.F32.PACK_AB R15, R63, R62 ;  /* 0x0000003e3f0f723e */ /* 0x000fe200000000ff */
[----:B------:R-:W-:Y:S01]  /*70f0*/  SHFL.IDX PT, R56, R38, 0x1, 0x1c1f ;  /* 0x003c1f0026387f89 */ /* 0x000fe200000e0000 */
[----:B------:R-:W-:Y:S02]  /*7100*/  F2FP.F16.F32.PACK_AB R72, R73, R72 ;  /* 0x000000484948723e */ /* 0x000fe400000000ff */
[----:B------:R-:W-:Y:S01]  /*7110*/  F2FP.F16.F32.PACK_AB R8, R65, R64 ;  /* 0x000000404108723e */ /* 0x000fe200000000ff */
[----:B------:R-:W-:Y:S01]  /*7120*/  STSM.16.M88.4 [R105], R12 ;  /* 0x0000000c69007844 */ /* 0x000fe20000000200 */
[----:B------:R-:W-:Y:S01]  /*7130*/  F2FP.F16.F32.PACK_AB R9, R67, R66 ;  /* 0x000000424309723e */ /* 0x000fe200000000ff */
[----:B------:R-:W2:Y:S01]  /*7140*/  @P1 LDC R61, c[0x0][0xbf0] ;  /* 0x0002fc00ff3d1b82 */ /* 0x000ea20000000800 */
[----:B------:R-:W-:Y:S01]  /*7150*/  F2FP.F16.F32.PACK_AB R10, R69, R68 ;  /* 0x00000044450a723e */ /* 0x000fe200000000ff */
[----:B------:R-:W3:Y:S01]  /*7160*/  SHFL.IDX PT, R57, R39, 0x1, 0x1c1f ;  /* 0x003c1f0027397f89 */ /* 0x000ee200000e0000 */
[----:B------:R-:W-:-:S02]  /*7170*/  F2FP.F16.F32.PACK_AB R11, R71, R70 ;  /* 0x00000046470b723e */ /* 0x000fc400000000ff */
[----:B------:R-:W-:Y:S02]  /*7180*/  F2FP.F16.F32.PACK_AB R73, R75, R74 ;  /* 0x0000004a4b49723e */ /* 0x000fe400000000ff */
[----:B------:R-:W-:Y:S01]  /*7190*/  F2FP.F16.F32.PACK_AB R80, R81, R80 ;  /* 0x000000505150723e */ /* 0x000fe200000000ff */
[----:B------:R-:W-:Y:S01]  /*71a0*/  STSM.16.M88.4 [R104], R8 ;  /* 0x0000000868007844 */ /* 0x000fe20000000200 */
[----:B------:R-:W-:Y:S02]  /*71b0*/  MOV R103, R42 ;  /* 0x0000002a00677202 */ /* 0x000fe40000000f00 */
[----:B------:R-:W-:Y:S02]  /*71c0*/  F2FP.F16.F32.PACK_AB R74, R77, R76 ;  /* 0x0000004c4d4a723e */ /* 0x000fe400000000ff */
[----:B------:R-:W-:Y:S02]  /*71d0*/  F2FP.F16.F32.PACK_AB R75, R79, R78 ;  /* 0x0000004e4f4b723e */ /* 0x000fe400000000ff */
[----:B------:R-:W-:-:S02]  /*71e0*/  F2FP.F16.F32.PACK_AB R81, R83, R82 ;  /* 0x000000525351723e */ /* 0x000fc400000000ff */
[----:B------:R-:W-:Y:S01]  /*71f0*/  F2FP.F16.F32.PACK_AB R82, R85, R84 ;  /* 0x000000545552723e */ /* 0x000fe200000000ff */
[----:B------:R-:W-:Y:S01]  /*7200*/  STSM.16.M88.4 [R103], R72 ;  /* 0x0000004867007844 */ /* 0x000fe20000000200 */
[----:B------:R-:W-:Y:S02]  /*7210*/  F2FP.F16.F32.PACK_AB R83, R87, R86 ;  /* 0x000000565753723e */ /* 0x000fe400000000ff */
[C---:B------:R-:W-:Y:S02]  /*7220*/  LOP3.LUT R21, R36.reuse, 0x380, RZ, 0xc0, !PT ;  /* 0x0000038024157812 */ /* 0x040fe400078ec0ff */
[C---:B------:R-:W-:Y:S01]  /*7230*/  IADD3 R33, P5, R36.reuse, 0x2000, RZ ;  /* 0x0000200024217810 */ /* 0x040fe20007fbe0ff */
[----:B------:R-:W-:Y:S01]  /*7240*/  STSM.16.M88.4 [R97], R80 ;  /* 0x0000005061007844 */ /* 0x000fe20000000200 */
[----:B------:R-:W-:Y:S01]  /*7250*/  SHF.R.U64 R21, R21, 0x3, RZ ;  /* 0x0000000315157819 */ /* 0x000fe200000012ff */
[----:B------:R-:W-:Y:S01]  /*7260*/  UIMAD UR5, UR12, UR8, URZ ;  /* 0x000000080c0572a4 */ /* 0x000fe2000f8e023f */
[----:B------:R-:W-:Y:S01]  /*7270*/  BAR.SYNC.DEFER_BLOCKING 0x1, 0x100 ;  /* 0x0044000000007b1d */ /* 0x000fe20000010000 */
[----:B------:R-:W-:-:S02]  /*7280*/  IADD3 R31, P4, R36, 0x3000, RZ ;  /* 0x00003000241f7810 */ /* 0x000fc40007f9e0ff */
[----:B------:R-:W-:Y:S01]  /*7290*/  LOP3.LUT R36, R21, R36, RZ, 0x3c, !PT ;  /* 0x0000002415247212 */ /* 0x000fe200078e3cff */
[----:B------:R-:W-:Y:S01]  /*72a0*/  IMAD.X R21, RZ, RZ, R37, P6 ;  /* 0x000000ffff157224 */ /* 0x000fe200030e0625 */
[----:B------:R-:W-:Y:S01]  /*72b0*/  UIMAD.WIDE.U32 UR6, UR11, UR8, URZ ;  /* 0x000000080b0672a5 */ /* 0x000fe2000f8e003f */
[----:B------:R-:W-:Y:S01]  /*72c0*/  LOP3.LUT R32, R33, 0x380, RZ, 0xc0, !PT ;  /* 0x0000038021207812 */ /* 0x000fe200078ec0ff */
[----:B------:R-:W-:Y:S01]  /*72d0*/  UIMAD UR5, UR11, UR9, UR5 ;  /* 0x000000090b0572a4 */ /* 0x000fe2000f8e0205 */
[----:B------:R-:W-:Y:S02]  /*72e0*/  LOP3.LUT R30, R31, 0x380, RZ, 0xc0, !PT ;  /* 0x000003801f1e7812 */ /* 0x000fe400078ec0ff */
[----:B------:R-:W-:Y:S01]  /*72f0*/  ULDC.64 UR8, c[0x0][0xaf0] ;  /* 0x0002bc0000087ab9 */ /* 0x000fe20000000a00 */
[----:B-1----:R1:W-:Y:S01]  /*7300*/  @!P2 ST.E desc[UR36][R88.64], R3 ;  /* 0x000000035800a985 */ /* 0x0023e2000c101924 */
[----:B------:R-:W-:Y:S01]  /*7310*/  UIADD3 UR7, UR7, UR5, URZ ;  /* 0x0000000507077290 */ /* 0x000fe2000fffe03f */
[----:B------:R-:W-:-:S02]  /*7320*/  SHF.R.U64 R32, R32, 0x3, RZ ;  /* 0x0000000320207819 */ /* 0x000fc400000012ff */
[----:B---3--:R0:W-:Y:S01]  /*7330*/  @!P0 ST.E desc[UR36][R56.64], R0 ;  /* 0x0000000038008985 */ /* 0x0081e2000c101924 */
[----:B------:R-:W-:Y:S02]  /*7340*/  SHF.R.U64 R30, R30, 0x3, RZ ;  /* 0x000000031e1e7819 */ /* 0x000fe400000012ff */
[----:B-1----:R-:W-:Y:S01]  /*7350*/  LEA R3, R17, R19, 0x5 ;  /* 0x0000001311037211 */ /* 0x002fe200078e28ff */
[----:B------:R1:W5:Y:S01]  /*7360*/  LD.E.128 R44, desc[UR36][R34.64] ;  /* 0x00000024222c7980 */ /* 0x000362000c101d00 */
[----:B------:R-:W-:Y:S01]  /*7370*/  UIMAD UR5, UR10, UR8, URZ ;  /* 0x000000080a0572a4 */ /* 0x000fe2000f8e023f */
[----:B------:R-:W-:Y:S01]  /*7380*/  LOP3.LUT R32, R32, R33, RZ, 0x3c, !PT ;  /* 0x0000002120207212 */ /* 0x000fe200078e3cff */
[----:B------:R-:W-:Y:S01]  /*7390*/  UIMAD.WIDE.U32 UR6, UR60, UR8, UR6 ;  /* 0x000000083c0672a5 */ /* 0x000fe2000f8e0006 */
[----:B------:R3:W5:Y:S01]  /*73a0*/  LD.E.128 R52, desc[UR36][R28.64] ;  /* 0x000000241c347980 */ /* 0x000762000c101d00 */
[----:B------:R-:W-:-:S03]  /*73b0*/  LOP3.LUT R30, R30, R31, RZ, 0x3c, !PT ;  /* 0x0000001f1e1e7212 */ /* 0x000fc600078e3cff */
[----:B------:R4:W5:Y:S01]  /*73c0*/  LD.E.128 R8, desc[UR36][R20.64] ;  /* 0x0000002414087980 */ /* 0x000962000c101d00 */
[----:B-1----:R-:W1:Y:S01]  /*73d0*/  LDC.64 R34, c[0x0][0xae0] ;  /* 0x0002b800ff227b82 */ /* 0x002e620000000a00 */
[----:B------:R-:W-:Y:S01]  /*73e0*/  UIMAD UR5, UR60, UR9, UR5 ;  /* 0x000000093c0572a4 */ /* 0x000fe2000f8e0205 */
[----:B------:R-:W-:Y:S01]  /*73f0*/  IMAD.X R33, RZ, RZ, R37, P5 ;  /* 0x000000ffff217224 */ /* 0x000fe200028e0625 */
[----:B------:R-:W-:Y:S01]  /*7400*/  IADD3.X R31, RZ, R37, RZ, P4, !PT ;  /* 0x00000025ff1f7210 */ /* 0x000fe200027fe4ff */
[----:B---3--:R-:W-:Y:S01]  /*7410*/  IMAD R28, R98, 0x80, R3 ;  /* 0x00000080621c7824 */ /* 0x008fe200078e0203 */
[----:B------:R-:W-:Y:S01]  /*7420*/  UIADD3 UR7, UR7, UR5, URZ ;  /* 0x0000000507077290 */ /* 0x000fe2000fffe03f */
[----:B------:R-:W5:Y:S02]  /*7430*/  LD.E.128 R36, desc[UR36][R36.64] ;  /* 0x0000002424247980 */ /* 0x000f64000c101d00 */
[----:B0-----:R-:W-:Y:S02]  /*7440*/  @P1 IMAD.HI.U32 R0, R28, R59, RZ ;  /* 0x0000003b1c001227 */ /* 0x001fe400078e00ff */
[----:B------:R-:W5:Y:S02]  /*7450*/  LD.E.128 R40, desc[UR36][R32.64] ;  /* 0x0000002420287980 */ /* 0x000f64000c101d00 */
[----:B----4-:R-:W-:Y:S01]  /*7460*/  IMAD.MOV.U32 R20, RZ, RZ, R28 ;  /* 0x000000ffff147224 */ /* 0x010fe200078e001c */
[----:B--2---:R-:W-:Y:S01]  /*7470*/  @P1 SHF.R.U32.HI R20, RZ, R61, R0 ;  /* 0x0000003dff141219 */ /* 0x004fe20000011600 */
[----:B------:R-:W5:Y:S03]  /*7480*/  LD.E.128 R4, desc[UR36][R30.64] ;  /* 0x000000241e047980 */ /* 0x000f66000c101d00 */
[----:B------:R-:W-:Y:S01]  /*7490*/  IADD3 R0, -R20, RZ, RZ ;  /* 0x000000ff14007210 */ /* 0x000fe20007ffe1ff */
[----:B------:R-:W5:Y:S01]  /*74a0*/  LD.E.128 R48, desc[UR36][R26.64] ;  /* 0x000000241a307980 */ /* 0x000f62000c101d00 */
[----:B------:R-:W-:-:S03]  /*74b0*/  SHF.R.S32.HI R3, RZ, 0x1f, R20 ;  /* 0x0000001fff037819 */ /* 0x000fc60000011414 */
[----:B------:R-:W-:Y:S01]  /*74c0*/  IMAD R23, R23, R0, R28 ;  /* 0x0000000017177224 */ /* 0x000fe200078e021c */
[----:B------:R0:W5:Y:S01]  /*74d0*/  LD.E.128 R12, desc[UR36][R24.64] ;  /* 0x00000024180c7980 */ /* 0x000162000c101d00 */
[-C--:B-1----:R-:W-:Y:S01]  /*74e0*/  IMAD R3, R3, R34.reuse, RZ ;  /* 0x0000002203037224 */ /* 0x082fe200078e02ff */
[----:B------:R-:W-:Y:S01]  /*74f0*/  @!PT LDS RZ, [RZ] ;  /* 0x00000000fffff984 */ /* 0x000fe20000000800 */
[----:B------:R-:W-:Y:S01]  /*7500*/  @!PT LDS RZ, [RZ] ;  /* 0x00000000fffff984 */ /* 0x000fe20000000800 */
[----:B------:R-:W-:Y:S01]  /*7510*/  @!PT LDS RZ, [RZ] ;  /* 0x00000000fffff984 */ /* 0x000fe20000000800 */
[----:B------:R-:W-:Y:S01]  /*7520*/  @!PT LDS RZ, [RZ] ;  /* 0x00000000fffff984 */ /* 0x000fe20000000800 */
[----:B------:R1:W-:Y:S06]  /*7530*/  MEMBAR.ALL.CTA ;  /* 0x0000000000007992 */ /* 0x0003ec0000008000 */
[----:B-1----:R-:W1:Y:S01]  /*7540*/  FENCE.VIEW.ASYNC.S ;  /* 0x00000000000073c6 */ /* 0x002e620000000000 */
[C---:B------:R-:W-:Y:S01]  /*7550*/  IMAD R3, R20.reuse, R35, R3 ;  /* 0x0000002314037224 */ /* 0x040fe200078e0203 */
[----:B------:R-:W-:Y:S01]  /*7560*/  SHF.R.S32.HI R0, RZ, 0x1f, R23 ;  /* 0x0000001fff007819 */ /* 0x000fe20000011417 */
[----:B------:R-:W-:Y:S01]  /*7570*/  IMAD.WIDE.U32 R20, R20, R34, UR6 ;  /* 0x0000000614147e25 */ /* 0x000fe2000f8e0022 */
[----:B------:R-:W-:-:S03]  /*7580*/  ULDC.64 UR6, c[0x0][0xad8] ;  /* 0x0002b60000067ab9 */ /* 0x000fc60000000a00 */
[----:B------:R-:W-:Y:S02]  /*7590*/  IMAD.IADD R21, R21, 0x1, R3 ;  /* 0x0000000115157824 */ /* 0x000fe400078e0203 */
[----:B------:R-:W-:Y:S02]  /*75a0*/  IMAD R0, R0, UR6, RZ ;  /* 0x0000000600007c24 */ /* 0x000fe4000f8e02ff */
[----:B------:R-:W-:Y:S01]  /*75b0*/  IMAD R29, R98, 0x80, R19 ;  /* 0x00000080621d7824 */ /* 0x000fe200078e0213 */
[----:B------:R-:W-:Y:S01]  /*75c0*/  UIADD3 UR4, UR4, 0x2a820, URZ ;  /* 0x0002a82004047890 */ /* 0x000fe2000fffe03f */
[C---:B0-----:R-:W-:Y:S02]  /*75d0*/  IMAD R25, R23.reuse, UR7, R0 ;  /* 0x0000000717197c24 */ /* 0x041fe4000f8e0200 */
[----:B------:R-:W-:Y:S01]  /*75e0*/  IMAD.WIDE.U32 R20, R23, UR6, R20 ;  /* 0x0000000617147c25 */ /* 0x000fe2000f8e0014 */
[----:B------:R-:W-:Y:S01]  /*75f0*/  UIADD3 UR38, UR38, 0x1, URZ ;  /* 0x0000000126267890 */ /* 0x000fe2000fffe03f */
[----:B------:R-:W-:Y:S01]  /*7600*/  ISETP.GE.AND P1, PT, R29, R90, PT ;  /* 0x0000005a1d00720c */ /* 0x000fe20003f26270 */
[----:B------:R-:W-:Y:S01]  /*7610*/  ULDC.64 UR6, c[0x0][0xa80] ;  /* 0x0002a00000067ab9 */ /* 0x000fe20000000a00 */
[----:B------:R-:W-:Y:S01]  /*7620*/  IMAD.IADD R21, R21, 0x1, R25 ;  /* 0x0000000115157824 */ /* 0x000fe200078e0219 */
[----:B------:R-:W-:Y:S01]  /*7630*/  UPRMT UR4, URZ, 0x654, UR4 ;  /* 0x000006543f047896 */ /* 0x000fe20008000004 */
[----:B------:R-:W-:Y:S01]  /*7640*/  LEA R0, P2, R20, UR6, 0x1 ;  /* 0x0000000614007c11 */ /* 0x000fe2000f8408ff */
[----:B------:R-:W-:Y:S01]  /*7650*/  UISETP.NE.AND UP0, UPT, UR38, 0x2, UPT ;  /* 0x000000022600788c */ /* 0x000fe2000bf05270 */
[----:B------:R-:W-:-:S02]  /*7660*/  IADD3 R3, R29, 0x20, RZ ;  /* 0x000000201d037810 */ /* 0x000fc40007ffe0ff */
[----:B------:R-:W-:Y:S01]  /*7670*/  LEA.HI.X R23, R20, UR7, R21, 0x1, P2 ;  /* 0x0000000714177c11 */ /* 0x000fe200090f0c15 */
[----:B------:R-:W-:Y:S01]  /*7680*/  USEL UR6, URZ, 0x1, UP0 ;  /* 0x000000013f067887 */ /* 0x000fe20008000000 */
[-C--:B------:R-:W-:Y:S01]  /*7690*/  ISETP.GE.AND P3, PT, R3, R90.reuse, PT ;  /* 0x0000005a0300720c */ /* 0x080fe20003f66270 */
[----:B------:R-:W-:Y:S01]  /*76a0*/  ULDC UR5, c[0x0][0xc] ;  /* 0x0000030000057ab9 */ /* 0x000fe20000000800 */
[----:B------:R-:W-:Y:S01]  /*76b0*/  VIADD R3, R29, 0x40 ;  /* 0x000000401d037836 */ /* 0x000fe20000000000 */
[----:B------:R-:W-:Y:S01]  /*76c0*/  UIADD3 UR61, UR5, UR61, URZ ;  /* 0x0000003d053d7290 */ /* 0x000fe2000fffe03f */
[----:B-1----:R0:W1:Y:S01]  /*76d0*/  SHFL.IDX PT, R26, R0, RZ, 0x181f ;  /* 0x00181fff001a7589 */ /* 0x00206200000e0000 */
[----:B------:R-:W-:Y:S01]  /*76e0*/  USEL UR38, UR38, URZ, UP0 ;  /* 0x0000003f26267287 */ /* 0x000fe20008000000 */
[----:B------:R-:W-:Y:S01]  /*76f0*/  SYNCS.ARRIVE.TRANS64.RED.A1T0 RZ, [UR4], RZ ;  /* 0x000000ffffff79a7 */ /* 0x000fe20008100404 */
[----:B------:R-:W-:Y:S01]  /*7700*/  ULOP3.LUT UR39, UR39, UR6, URZ, 0x3c, !UPT ;  /* 0x0000000627277292 */ /* 0x000fe2000f8e3c3f */
[----:B------:R0:W2:Y:S01]  /*7710*/  SHFL.IDX PT, R27, R23, RZ, 0x181f ;  /* 0x00181fff171b7589 */ /* 0x0000a200000e0000 */
[----:B------:R-:W-:Y:S01]  /*7720*/  BSSY B0, `(.L_x_31) ;  /* 0x000000b000007945 */ /* 0x000fe20003800000 */
[----:B------:R-:W-:-:S03]  /*7730*/  ISETP.GE.AND P0, PT, R3, R90, PT ;  /* 0x0000005a0300720c */ /* 0x000fc60003f06270 */
[----:B------:R-:W-:Y:S10]  /*7740*/  @P1 BRA `(.L_x_32) ;  /* 0x0000000000201947 */ /* 0x000ff40003800000 */
[----:B------:R-:W-:Y:S02]  /*7750*/  ULDC UR4, c[0x0][0xac8] ;  /* 0x0002b20000047ab9 */ /* 0x000fe40000000800 */
[----:B------:R-:W-:Y:S02]  /*7760*/  ISETP.GE.AND P2, PT, R16, UR4, PT ;  /* 0x0000000410007c0c */ /* 0x000fe4000bf46270 */
[----:B------:R-:W-:-:S11]  /*7770*/  ISETP.GE.AND P1, PT, R2, UR4, PT ;  /* 0x0000000402007c0c */ /* 0x000fd6000bf26270 */
[----:B-1----:R-:W-:Y:S02]  /*7780*/  @!P2 LEA R24, P4, R16, R26, 0x1 ;  /* 0x0000001a1018a211 */ /* 0x002fe400078808ff */
[----:B--2---:R-:W-:Y:S02]  /*7790*/  @!P1 IMAD.WIDE R20, R2, 0x2, R26 ;  /* 0x0000000202149825 */ /* 0x004fe400078e021a */
[----:B------:R-:W-:-:S03]  /*77a0*/  @!P2 LEA.HI.X R25, R16, R27, R166, 0x1, P4 ;  /* 0x0000001b1019a211 */ /* 0x000fc600020f0ca6 */
[----:B-----5:R3:W-:Y:S04]  /*77b0*/  @!P1 ST.E.128 desc[UR36][R20.64], R36 ;  /* 0x0000002414009985 */ /* 0x0207e8000c101d24 */
[----:B------:R3:W-:Y:S02]  /*77c0*/  @!P2 ST.E.128 desc[UR36][R24.64], R52 ;  /* 0x000000341800a985 */ /* 0x0007e4000c101d24 */
.L_x_32:
[----:B------:R-:W-:Y:S05]  /*77d0*/  BSYNC B0 ;  /* 0x0000000000007941 */ /* 0x000fea0003800000 */
.L_x_31:
[----:B--2---:R2:W4:Y:S01]  /*77e0*/  SHFL.IDX PT, R27, R23, 0x1, 0x181f ;  /* 0x00381f00171b7f89 */ /* 0x00452200000e0000 */
[----:B------:R-:W-:Y:S03]  /*77f0*/  BSSY B0, `(.L_x_33) ;  /* 0x000000b000007945 */ /* 0x000fe60003800000 */
[----:B-1----:R2:W1:Y:S01]  /*7800*/  SHFL.IDX PT, R26, R0, 0x1, 0x181f ;  /* 0x00381f00001a7f89 */ /* 0x00246200000e0000 */
[----:B------:R-:W-:Y:S05]  /*7810*/  @P3 BRA `(.L_x_34) ;  /* 0x0000000000203947 */ /* 0x000fea0003800000 */
[----:B------:R-:W-:Y:S02]  /*7820*/  ULDC UR4, c[0x0][0xac8] ;  /* 0x0002b20000047ab9 */ /* 0x000fe40000000800 */
[----:B------:R-:W-:Y:S02]  /*7830*/  ISETP.GE.AND P3, PT, R16, UR4, PT ;  /* 0x0000000410007c0c */ /* 0x000fe4000bf66270 */
[----:B------:R-:W-:-:S11]  /*7840*/  ISETP.GE.AND P2, PT, R2, UR4, PT ;  /* 0x0000000402007c0c */ /* 0x000fd6000bf46270 */
[----:B-1-3--:R-:W-:Y:S02]  /*7850*/  @!P3 LEA R24, P1, R16, R26, 0x1 ;  /* 0x0000001a1018b211 */ /* 0x00afe400078208ff */
[----:B----4-:R-:W-:Y:S02]  /*7860*/  @!P2 IMAD.WIDE R20, R2, 0x2, R26 ;  /* 0x000000020214a825 */ /* 0x010fe400078e021a */
[----:B------:R-:W-:-:S03]  /*7870*/  @!P3 LEA.HI.X R25, R16, R27, R166, 0x1, P1 ;  /* 0x0000001b1019b211 */ /* 0x000fc600008f0ca6 */
[----:B-----5:R1:W-:Y:S04]  /*7880*/  @!P2 ST.E.128 desc[UR36][R20.64], R44 ;  /* 0x0000002c1400a985 */ /* 0x0203e8000c101d24 */
[----:B------:R1:W-:Y:S02]  /*7890*/  @!P3 ST.E.128 desc[UR36][R24.64], R48 ;  /* 0x000000301800b985 */ /* 0x0003e4000c101d24 */
.L_x_34:
[----:B------:R-:W-:Y:S05]  /*78a0*/  BSYNC B0 ;  /* 0x0000000000007941 */ /* 0x000fea0003800000 */
.L_x_33:
[----:B----4-:R4:W0:Y:S01]  /*78b0*/  SHFL.IDX PT, R27, R23, 0x2, 0x181f ;  /* 0x00581f00171b7f89 */ /* 0x01082200000e0000 */
[----:B------:R-:W-:Y:S03]  /*78c0*/  BSSY B0, `(.L_x_35) ;  /* 0x000000b000007945 */ /* 0x000fe60003800000 */
[----:B-1----:R4:W1:Y:S01]  /*78d0*/  SHFL.IDX PT, R26, R0, 0x2, 0x181f ;  /* 0x00581f00001a7f89 */ /* 0x00286200000e0000 */
[----:B------:R-:W-:Y:S05]  /*78e0*/  @P0 BRA `(.L_x_36) ;  /* 0x0000000000200947 */ /* 0x000fea0003800000 */
[----:B------:R-:W-:Y:S02]  /*78f0*/  ULDC UR4, c[0x0][0xac8] ;  /* 0x0002b20000047ab9 */ /* 0x000fe40000000800 */
[----:B------:R-:W-:Y:S02]  /*7900*/  ISETP.GE.AND P2, PT, R16, UR4, PT ;  /* 0x0000000410007c0c */ /* 0x000fe4000bf46270 */
[----:B------:R-:W-:-:S11]  /*7910*/  ISETP.GE.AND P1, PT, R2, UR4, PT ;  /* 0x0000000402007c0c */ /* 0x000fd6000bf26270 */
[----:B-1-3--:R-:W-:Y:S02]  /*7920*/  @!P2 LEA R24, P0, R16, R26, 0x1 ;  /* 0x0000001a1018a211 */ /* 0x00afe400078008ff */
[----:B0-----:R-:W-:Y:S02]  /*7930*/  @!P1 IMAD.WIDE R20, R2, 0x2, R26 ;  /* 0x0000000202149825 */ /* 0x001fe400078e021a */
[----:B------:R-:W-:-:S03]  /*7940*/  @!P2 LEA.HI.X R25, R16, R27, R166, 0x1, P0 ;  /* 0x0000001b1019a211 */ /* 0x000fc600000f0ca6 */
[----:B-----5:R0:W-:Y:S04]  /*7950*/  @!P1 ST.E.128 desc[UR36][R20.64], R40 ;  /* 0x0000002814009985 */ /* 0x0201e8000c101d24 */
[----:B------:R0:W-:Y:S02]  /*7960*/  @!P2 ST.E.128 desc[UR36][R24.64], R12 ;  /* 0x0000000c1800a985 */ /* 0x0001e4000c101d24 */
.L_x_36:
[----:B------:R-:W-:Y:S05]  /*7970*/  BSYNC B0 ;  /* 0x0000000000007941 */ /* 0x000fea0003800000 */
.L_x_35:
[----:B------:R-:W-:Y:S01]  /*7980*/  IADD3 R3, R29, 0x60, RZ ;  /* 0x000000601d037810 */ /* 0x000fe20007ffe0ff */
[----:B0--3--:R0:W3:Y:S01]  /*7990*/  SHFL.IDX PT, R21, R23, 0x3, 0x181f ;  /* 0x00781f0017157f89 */ /* 0x0090e200000e0000 */
[----:B------:R-:W-:Y:S01]  /*79a0*/  BSSY B0, `(.L_x_37) ;  /* 0x000000d000007945 */ /* 0x000fe20003800000 */
[----:B------:R-:W-:Y:S01]  /*79b0*/  VIADD R18, R18, 0x1 ;  /* 0x0000000112127836 */ /* 0x000fe20000000000 */
[----:B------:R-:W-:Y:S01]  /*79c0*/  ISETP.GE.AND P0, PT, R3, R90, PT ;  /* 0x0000005a0300720c */ /* 0x000fe20003f06270 */
[----:B------:R0:W0:-:S12]  /*79d0*/  SHFL.IDX PT, R20, R0, 0x3, 0x181f ;  /* 0x00781f0000147f89 */ /* 0x00001800000e0000 */
[----:B------:R-:W-:Y:S05]  /*79e0*/  @P0 BRA `(.L_x_38) ;  /* 0x0000000000200947 */ /* 0x000fea0003800000 */
[----:B------:R-:W-:Y:S02]  /*79f0*/  ULDC UR4, c[0x0][0xac8] ;  /* 0x0002b20000047ab9 */ /* 0x000fe40000000800 */
[----:B------:R-:W-:Y:S02]  /*7a00*/  ISETP.GE.AND P2, PT, R16, UR4, PT ;  /* 0x0000000410007c0c */ /* 0x000fe4000bf46270 */
[----:B------:R-:W-:-:S11]  /*7a10*/  ISETP.GE.AND P1, PT, R2, UR4, PT ;  /* 0x0000000402007c0c */ /* 0x000fd6000bf26270 */
[----:B0----5:R-:W-:Y:S02]  /*7a20*/  @!P2 LEA R14, P0, R16, R20, 0x1 ;  /* 0x00000014100ea211 */ /* 0x021fe400078008ff */
[----:B---3--:R-:W-:Y:S02]  /*7a30*/  @!P1 IMAD.WIDE R12, R2, 0x2, R20 ;  /* 0x00000002020c9825 */ /* 0x008fe400078e0214 */
[----:B------:R-:W-:-:S03]  /*7a40*/  @!P2 LEA.HI.X R15, R16, R21, R166, 0x1, P0 ;  /* 0x00000015100fa211 */ /* 0x000fc600000f0ca6 */
[----:B------:R0:W-:Y:S04]  /*7a50*/  @!P1 ST.E.128 desc[UR36][R12.64], R4 ;  /* 0x000000040c009985 */ /* 0x0001e8000c101d24 */
[----:B------:R0:W-:Y:S02]  /*7a60*/  @!P2 ST.E.128 desc[UR36][R14.64], R8 ;  /* 0x000000080e00a985 */ /* 0x0001e4000c101d24 */
.L_x_38:
[----:B------:R-:W-:Y:S05]  /*7a70*/  BSYNC B0 ;  /* 0x0000000000007941 */ /* 0x000fea0003800000 */
.L_x_37:
[----:B0-2-4-:R-:W0:Y:S02]  /*7a80*/  LDC R0, c[0x0][0xc34] ;  /* 0x00030d00ff007b82 */ /* 0x015e240000000800 */
[----:B0-----:R-:W-:-:S13]  /*7a90*/  ISETP.LE.AND P0, PT, R0, UR61, PT ;  /* 0x0000003d00007c0c */ /* 0x001fda000bf03270 */
[----:B------:R-:W-:Y:S05]  /*7aa0*/  @!P0 BRA `(.L_x_39) ;  /* 0xffffff90008c8947 */ /* 0x000fea000383ffff */
[----:B------:R-:W-:Y:S05]  /*7ab0*/  EXIT ;  /* 0x000000000000794d */ /* 0x000fea0003800000 */
.L_x_5:
[----:B------:R-:W-:-:S08]  /*7ac0*/  NOP ;  /* 0x0000000000007918 */ /* 0x000fd00000000000 */
[----:B0-----:R-:W0:-:S00]  /*7ad0*/  USETMAXREG.DEALLOC.CTAPOOL 0x28 ;  /* 0x00000028000079c8 */ /* 0x001e0000080e0500 */
[----:B------:R-:W1:Y:S01]  /*7ae0*/  S2UR UR9, SR_CTAID.X ;  /* 0x00000000000979c3 */ /* 0x000e620000002500 */
[----:B0-----:R-:W-:Y:S01]  /*7af0*/  IMAD.MOV.U32 R25, RZ, RZ, 0x1 ;  /* 0x00000001ff197424 */ /* 0x001fe200078e00ff */
[----:B------:R-:W-:Y:S01]  /*7b00*/  MOV R22, RZ ;  /* 0x000000ff00167202 */ /* 0x000fe20000000f00 */
[----:B------:R-:W-:-:S05]  /*7b10*/  IMAD.MOV.U32 R0, RZ, RZ, 0x1 ;  /* 0x00000001ff007424 */ /* 0x000fca00078e00ff */
[----:B------:R-:W1:Y:S02]  /*7b20*/  LDC R2, c[0x0][0xc34] ;  /* 0x00030d00ff027b82 */ /* 0x000e640000000800 */
[----:B-1----:R-:W-:-:S13]  /*7b30*/  ISETP.LE.AND P0, PT, R2, UR9, PT ;  /* 0x0000000902007c0c */ /* 0x002fda000bf03270 */
[----:B------:R-:W-:Y:S05]  /*7b40*/  @P0 BRA `(.L_x_40) ;  /* 0x0000003000fc0947 */ /* 0x000fea0003800000 */
[----:B------:R-:W2:Y:S01]  /*7b50*/  LDL R4, [R1+0x4] ;  /* 0x0000040001047983 */ /* 0x000ea20000100800 */
[----:B------:R-:W-:Y:S01]  /*7b60*/  IMAD.SHL.U32 R27, R3, 0x8, RZ ;  /* 0x00000008031b7824 */ /* 0x000fe200078e00ff */
[----:B------:R-:W-:Y:S01]  /*7b70*/  ULDC.64 UR38, c[0x0][0x2f0] ;  /* 0x0000bc0000267ab9 */ /* 0x000fe20000000a00 */
[----:B------:R-:W-:Y:S01]  /*7b80*/  ULDC.64 UR4, c[0x0][0x418] ;  /* 0x0001060000047ab9 */ /* 0x000fe20000000a00 */
[----:B------:R-:W-:Y:S01]  /*7b90*/  ULDC UR7, c[0x0][0x320] ;  /* 0x0000c80000077ab9 */ /* 0x000fe20000000800 */
[----:B------:R-:W-:Y:S01]  /*7ba0*/  UISETP.NE.U32.AND UP0, UPT, UR4, URZ, UPT ;  /* 0x0000003f0400728c */ /* 0x000fe2000bf05070 */
[C---:B------:R-:W-:Y:S01]  /*7bb0*/  LOP3.LUT R0, R27.reuse, 0x1f8, RZ, 0xc0, !PT ;  /* 0x000001f81b007812 */ /* 0x040fe200078ec0ff */
[----:B------:R-:W-:Y:S01]  /*7bc0*/  ULDC UR8, c[0x0][0x2b8] ;  /* 0x0000ae0000087ab9 */ /* 0x000fe20000000800 */
[----:B------:R-:W-:Y:S01]  /*7bd0*/  LOP3.LUT R37, R27, 0x38, RZ, 0xc0, !PT ;  /* 0x000000381b257812 */ /* 0x000fe200078ec0ff */
[----:B------:R-:W-:Y:S01]  /*7be0*/  UISETP.NE.AND.EX UP0, UPT, UR5, URZ, UPT, UP0 ;  /* 0x0000003f0500728c */ /* 0x000fe2000bf05300 */
[----:B------:R-:W-:Y:S01]  /*7bf0*/  LOP3.LUT R0, R0, 0x38, R3, 0x78, !PT ;  /* 0x0000003800007812 */ /* 0x000fe200078e7803 */
[----:B------:R-:W-:Y:S01]  /*7c00*/  ULDC UR4, c[0x0][0x424] ;  /* 0x0001090000047ab9 */ /* 0x000fe20000000800 */
[----:B------:R-:W-:Y:S01]  /*7c10*/  LOP3.LUT R16, R16, 0xfffffffe, RZ, 0xc0, !PT ;  /* 0xfffffffe10107812 */ /* 0x000fe200078ec0ff */
[----:B------:R-:W-:Y:S01]  /*7c20*/  USEL UR4, UR4, 0x1, UP0 ;  /* 0x0000000104047887 */ /* 0x000fe20008000000 */
[----:B------:R-:W-:Y:S01]  /*7c30*/  LOP3.LUT R27, R0, 0x200, R27, 0xf8, !PT ;  /* 0x00000200001b7812 */ /* 0x000fe200078ef81b */
[----:B------:R-:W0:Y:S01]  /*7c40*/  S2UR UR6, SR_CgaCtaId ;  /* 0x00000000000679c3 */ /* 0x000e220000008800 */
[C---:B------:R-:W-:Y:S01]  /*7c50*/  LOP3.LUT R0, R37.reuse, 0x40, RZ, 0xfc, !PT ;  /* 0x0000004025007812 */ /* 0x040fe200078efcff */
[----:B------:R-:W-:Y:S01]  /*7c60*/  UIMAD UR38, UR4, UR38, URZ ;  /* 0x00000026042672a4 */ /* 0x000fe2000f8e023f */
[----:B------:R-:W-:Y:S01]  /*7c70*/  LOP3.LUT R16, R16, 0xfffffff7, RZ, 0xc0, !PT ;  /* 0xfffffff710107812 */ /* 0x000fe200078ec0ff */
[----:B------:R1:W-:Y:S01]  /*7c80*/  STL [R1], RZ ;  /* 0x000000ff01007387 */ /* 0x0003e20000100800 */
[C---:B------:R-:W-:Y:S01]  /*7c90*/  ISETP.GE.AND P0, PT, R0.reuse, UR39, PT ;  /* 0x0000002700007c0c */ /* 0x040fe2000bf06270 */
[----:B------:R-:W-:Y:S01]  /*7ca0*/  UIADD3 UR4, UR38, 0x5f, URZ ;  /* 0x0000005f26047890 */ /* 0x000fe2000fffe03f */
[----:B------:R-:W-:Y:S01]  /*7cb0*/  ISETP.GE.AND P1, PT, R0, UR7, PT ;  /* 0x0000000700007c0c */ /* 0x000fe2000bf26270 */
[----:B------:R-:W-:Y:S01]  /*7cc0*/  IMAD.U32 R36, RZ, RZ, UR9 ;  /* 0x00000009ff247e24 */ /* 0x000fe2000f8e00ff */
[----:B------:R-:W-:Y:S01]  /*7cd0*/  LOP3.LUT R2, R37, 0x80, RZ, 0xfc, !PT ;  /* 0x0000008025027812 */ /* 0x000fe200078efcff */
[----:B------:R-:W-:Y:S01]  /*7ce0*/  UIMAD.WIDE UR4, UR4, 0x2aaaaaab, URZ ;  /* 0x2aaaaaab040478a5 */ /* 0x000fe2000f8e023f */
[----:B------:R-:W-:Y:S01]  /*7cf0*/  SHF.R.U32.HI R34, RZ, 0x3, R3 ;  /* 0x00000003ff227819 */ /* 0x000fe20000011603 */
[----:B------:R-:W-:Y:S01]  /*7d00*/  IMAD.MOV.U32 R22, RZ, RZ, RZ ;  /* 0x000000ffff167224 */ /* 0x000fe200078e00ff */
[----:B------:R-:W-:Y:S01]  /*7d10*/  ISETP.GE.AND P2, PT, R2, UR39, PT ;  /* 0x0000002702007c0c */ /* 0x000fe2000bf46270 */
[----:B------:R-:W-:Y:S01]  /*7d20*/  USHF.R.U32.HI UR4, URZ, 0x1f, UR5 ;  /* 0x0000001f3f047899 */ /* 0x000fe20008011605 */
[----:B------:R-:W-:Y:S01]  /*7d30*/  SHF.L.U32 R3, R3, 0x4, RZ ;  /* 0x0000000403037819 */ /* 0x000fe200000006ff */
[----:B------:R-:W-:Y:S01]  /*7d40*/  ULDC UR40, c[0x0][0x448] ;  /* 0x0001120000287ab9 */ /* 0x000fe20000000800 */
[----:B------:R-:W-:Y:S01]  /*7d50*/  LOP3.LUT R34, R34, 0xf, RZ, 0xc0, !PT ;  /* 0x0000000f22227812 */ /* 0x000fe200078ec0ff */
[----:B------:R-:W-:Y:S01]  /*7d60*/  ULEA.HI.SX32 UR5, UR5, UR4, 0x1c ;  /* 0x0000000405057291 */ /* 0x000fe2000f8fe23f */
[----:B------:R-:W-:Y:S01]  /*7d70*/  @P0 LOP3.LUT R16, R16, 0x8, RZ, 0xfc, !PT ;  /* 0x0000000810100812 */ /* 0x000fe200078efcff */
[----:B------:R-:W-:Y:S01]  /*7d80*/  ULDC UR44, c[0x0][0xc] ;  /* 0x00000300002c7ab9 */ /* 0x000fe20000000800 */
[----:B------:R-:W-:Y:S01]  /*7d90*/  ISETP.GE.AND P0, PT, R0, UR8, PT ;  /* 0x0000000800007c0c */ /* 0x000fe2000bf06270 */
[----:B------:R-:W-:Y:S01]  /*7da0*/  UIADD3 UR43, UR5, -0x1, URZ ;  /* 0xffffffff052b7890 */ /* 0x000fe2000fffe03f */
[----:B------:R-:W-:Y:S01]  /*7db0*/  @P1 LOP3.LUT R16, R16, 0x1, RZ, 0xfc, !PT ;  /* 0x0000000110101812 */ /* 0x000fe200078efcff */
[----:B------:R-:W-:Y:S01]  /*7dc0*/  ULDC UR4, c[0x0][0x288] ;  /* 0x0000a20000047ab9 */ /* 0x000fe20000000800 */
[----:B------:R-:W-:Y:S01]  /*7dd0*/  ISETP.GE.AND P1, PT, R2, UR8, PT ;  /* 0x0000000802007c0c */ /* 0x000fe2000bf26270 */
[----:B------:R-:W-:Y:S01]  /*7de0*/  UIMAD UR40, UR40, UR4, URZ ;  /* 0x00000004282872a4 */ /* 0x000fe2000f8e023f */
[----:B------:R-:W-:Y:S01]  /*7df0*/  LOP3.LUT R16, R16, 0xfffffdff, RZ, 0xc0, !PT ;  /* 0xfffffdff10107812 */ /* 0x000fe200078ec0ff */
[----:B------:R-:W-:Y:S01]  /*7e00*/  UIADD3 UR41, UR5, -0x2, URZ ;  /* 0xfffffffe05297890 */ /* 0x000fe2000fffe03f */
[----:B------:R-:W-:Y:S01]  /*7e10*/  LOP3.LUT R26, R34, 0x70, R3, 0xf8, !PT ;  /* 0x00000070221a7812 */ /* 0x000fe200078ef803 */
[----:B------:R-:W-:Y:S01]  /*7e20*/  IMAD.U32 R3, RZ, RZ, UR43 ;  /* 0x0000002bff037e24 */ /* 0x000fe2000f8e00ff */
[----:B------:R-:W-:-:S03]  /*7e30*/  MOV R25, 0x1 ;  /* 0x0000000100197802 */ /* 0x000fc60000000f00 */
[----:B------:R-:W-:Y:S02]  /*7e40*/  @P0 LOP3.LUT R16, R16, 0x200, RZ, 0xfc, !PT ;  /* 0x0000020010100812 */ /* 0x000fe400078efcff */
[----:B------:R-:W-:Y:S01]  /*7e50*/  ISETP.GE.AND P0, PT, R37, UR39, PT ;  /* 0x0000002725007c0c */ /* 0x000fe2000bf06270 */
[----:B------:R-:W-:Y:S01]  /*7e60*/  UMOV UR39, 0x400 ;  /* 0x0000040000277882 */ /* 0x000fe20000000000 */
[----:B------:R-:W-:Y:S01]  /*7e70*/  LOP3.LUT R16, R16, 0xfffffffb, RZ, 0xc0, !PT ;  /* 0xfffffffb10107812 */ /* 0x000fe200078ec0ff */
[----:B0-----:R-:W-:Y:S02]  /*7e80*/  ULEA UR39, UR6, UR39, 0x18 ;  /* 0x0000002706277291 */ /* 0x001fe4000f8ec03f */
[----:B------:R-:W-:Y:S01]  /*7e90*/  UIMAD UR6, UR43, -0x60, UR38 ;  /* 0xffffffa02b0678a4 */ /* 0x000fe2000f8e0226 */
[----:B------:R-:W-:-:S03]  /*7ea0*/  @P2 LOP3.LUT R16, R16, 0x4, RZ, 0xfc, !PT ;  /* 0x0000000410102812 */ /* 0x000fc600078efcff */
[----:B------:R-:W-:Y:S02]  /*7eb0*/  LEA R0, R27, UR39, 0x1 ;  /* 0x000000271b007c11 */ /* 0x000fe4000f8e08ff */
[----:B------:R-:W-:Y:S02]  /*7ec0*/  LOP3.LUT R16, R16, 0xfffffeff, RZ, 0xc0, !PT ;  /* 0xfffffeff10107812 */ /* 0x000fe400078ec0ff */
[----:B------:R-:W-:Y:S02]  /*7ed0*/  IADD3 R33, -R34, UR6, RZ ;  /* 0x0000000622217c10 */ /* 0x000fe4000fffe1ff */
[----:B------:R-:W-:Y:S02]  /*7ee0*/  @P1 LOP3.LUT R16, R16, 0x100, RZ, 0xfc, !PT ;  /* 0x0000010010101812 */ /* 0x000fe400078efcff */
[----:B------:R-:W-:Y:S02]  /*7ef0*/  ISETP.GE.AND P1, PT, R37, UR7, PT ;  /* 0x0000000725007c0c */ /* 0x000fe4000bf26270 */
[----:B------:R-:W-:-:S04]  /*7f00*/  LOP3.LUT R16, R16, 0xffffffef, RZ, 0xc0, !PT ;  /* 0xffffffef10107812 */ /* 0x000fc800078ec0ff */
[----:B------:R-:W-:-:S04]  /*7f10*/  @P0 LOP3.LUT R16, R16, 0x10, RZ, 0xfc, !PT ;  /* 0x0000001010100812 */ /* 0x000fc800078efcff */
[----:B------:R-:W-:Y:S02]  /*7f20*/  LOP3.LUT R16, R16, 0xffffff7f, RZ, 0xc0, !PT ;  /* 0xffffff7f10107812 */ /* 0x000fe400078ec0ff */
[----:B--2---:R-:W-:Y:S01]  /*7f30*/  R2UR UR10, R4 ;  /* 0x00000000040a72ca */ /* 0x004fe200000e0000 */
[----:B------:R-:W-:-:S05]  /*7f40*/  IMAD R4, R3, 0x60, R26 ;  /* 0x0000006003047824 */ /* 0x000fca00078e021a */
[----:B------:R-:W-:-:S04]  /*7f50*/  ISETP.GE.AND P0, PT, R4, UR38, PT ;  /* 0x0000002604007c0c */ /* 0x000fc8000bf06270 */
[----:B------:R-:W-:Y:S02]  /*7f60*/  ISETP.LT.U32.AND P2, PT, R26, 0x60, !P0 ;  /* 0x000000601a00780c */ /* 0x000fe40004741070 */
[----:B------:R-:W-:Y:S01]  /*7f70*/  ISETP.GE.AND P0, PT, R37, UR8, PT ;  /* 0x0000000825007c0c */ /* 0x000fe2000bf06270 */
[----:B------:R-:W-:-:S10]  /*7f80*/  ULOP3.LUT UR42, UR10, 0x2, URZ, 0xfc, !UPT ;  /* 0x000000020a2a7892 */ /* 0x000fd4000f8efc3f */
[----:B------:R-:W-:-:S04]  /*7f90*/  @P2 LOP3.LUT R16, R16, 0x80, RZ, 0xfc, !PT ;  /* 0x0000008010102812 */ /* 0x000fc800078efcff */
[----:B------:R-:W-:-:S04]  /*7fa0*/  LOP3.LUT R16, R16, 0xfffffbff, RZ, 0xc0, !PT ;  /* 0xfffffbff10107812 */ /* 0x000fc800078ec0ff */
[----:B------:R-:W-:-:S04]  /*7fb0*/  LOP3.LUT R16, R16, 0xfffffffd, RZ, 0xc0, !PT ;  /* 0xfffffffd10107812 */ /* 0x000fc800078ec0ff */
[----:B------:R-:W-:-:S04]  /*7fc0*/  @P1 LOP3.LUT R16, R16, 0x2, RZ, 0xfc, !PT ;  /* 0x0000000210101812 */ /* 0x000fc800078efcff */
[----:B-1----:R-:W-:-:S07]  /*7fd0*/  @P0 LOP3.LUT R16, R16, 0x400, RZ, 0xfc, !PT ;  /* 0x0000040010100812 */ /* 0x002fce00078efcff */
.L_x_75:
[----:B0-----:R-:W0:Y:S01]  /*7fe0*/  LDC R0, c[0x0][0xc38] ;  /* 0x00030e00ff007b82 */ /* 0x001e220000000800 */
[----:B------:R-:W-:Y:S01]  /*7ff0*/  IMAD.MOV.U32 R24, RZ, RZ, R36 ;  /* 0x000000ffff187224 */ /* 0x000fe200078e0024 */
[----:B------:R-:W-:Y:S05]  /*8000*/  YIELD ;  /* 0x0000000000007946 */ /* 0x000fea0003800000 */
[----:B------:R-:W-:Y:S01]  /*8010*/  ULDC.64 UR4, c[0x0][0xa28] ;  /* 0x00028a0000047ab9 */ /* 0x000fe20000000a00 */
[----:B------:R-:W-:Y:S01]  /*8020*/  IMAD.MOV.U32 R31, RZ, RZ, RZ ;  /* 0x000000ffff1f7224 */ /* 0x000fe200078e00ff */
[----:B0-----:R-:W-:-:S13]  /*8030*/  ISETP.NE.AND P0, PT, R0, 0x1, PT ;  /* 0x000000010000780c */ /* 0x001fda0003f05270 */
[----:B------:R-:W0:Y:S08]  /*8040*/  @P0 LDC R3, c[0x0][0xc3c] ;  /* 0x00030f00ff030b82 */ /* 0x000e300000000800 */
[----:B------:R-:W1:Y:S01]  /*8050*/  @P0 LDC R5, c[0x0][0xc40] ;  /* 0x00031000ff050b82 */ /* 0x000e620000000800 */
[----:B0-----:R-:W-:-:S05]  /*8060*/  @P0 IMAD.HI.U32 R0, R36, R3, RZ ;  /* 0x0000000324000227 */ /* 0x001fca00078e00ff */
[----:B-1----:R-:W-:Y:S02]  /*8070*/  @P0 SHF.R.U32.HI R24, RZ, R5, R0 ;  /* 0x00000005ff180219 */ /* 0x002fe40000011600 */
[----:B------:R-:W0:Y:S02]  /*8080*/  LDC R0, c[0x0][0xc44] ;  /* 0x00031100ff007b82 */ /* 0x000e240000000800 */
[----:B------:R-:W-:Y:S02]  /*8090*/  MOV R23, R24 ;  /* 0x0000001800177202 */ /* 0x000fe40000000f00 */
[----:B0-----:R-:W-:-:S13]  /*80a0*/  ISETP.NE.AND P0, PT, R0, 0x1, PT ;  /* 0x000000010000780c */ /* 0x001fda0003f05270 */
[----:B------:R-:W0:Y:S02]  /*80b0*/  @P0 LDC.64 R2, c[0x0][0xc48] ;  /* 0x00031200ff020b82 */ /* 0x000e240000000a00 */
[----:B0-----:R-:W-:-:S05]  /*80c0*/  @P0 IMAD.HI.U32 R0, R24, R2, RZ ;  /* 0x0000000218000227 */ /* 0x001fca00078e00ff */
[----:B------:R-:W-:Y:S02]  /*80d0*/  @P0 SHF.R.U32.HI R23, RZ, R3, R0 ;  /* 0x00000003ff170219 */ /* 0x000fe40000011600 */
[----:B------:R-:W-:-:S04]  /*80e0*/  ISETP.NE.U32.AND P0, PT, RZ, UR4, PT ;  /* 0x00000004ff007c0c */ /* 0x000fc8000bf05070 */
[----:B------:R-:W-:-:S13]  /*80f0*/  ISETP.NE.AND.EX P0, PT, RZ, UR5, PT, P0 ;  /* 0x00000005ff007c0c */ /* 0x000fda000bf05300 */
[----:B------:R-:W0:Y:S01]  /*8100*/  @P0 LDC.64 R2, c[0x0][0xa28] ;  /* 0x00028a00ff020b82 */ /* 0x000e220000000a00 */
[----:B------:R-:W-:-:S04]  /*8110*/  UIADD3 UR4, UR39, 0x18400, URZ ;  /* 0x0001840027047890 */ /* 0x000fc8000fffe03f */
[----:B------:R-:W-:Y:S01]  /*8120*/  ULOP3.LUT UP0, URZ, UR4, 0x3ff, URZ, 0xc0, !UPT ;  /* 0x000003ff043f7892 */ /* 0x000fe2000f80c03f */
[----:B0-----:R-:W-:-:S05]  /*8130*/  @P0 IMAD.WIDE R2, R23, 0x4, R2 ;  /* 0x0000000417020825 */ /* 0x001fca00078e0202 */
[----:B------:R0:W5:Y:S01]  /*8140*/  @P0 LDG.E R31, desc[UR36][R2.64] ;  /* 0x00000024021f0981 */ /* 0x000162000c1e1900 */
[----:B------:R-:W-:-:S13]  /*8150*/  PLOP3.LUT P0, PT, PT, PT, UP0, 0x80, 0x0 ;  /* 0x000000000000781c */ /* 0x000fda0003f0f008 */
[----:B0-----:R-:W-:Y:S05]  /*8160*/  @!P0 BRA `(.L_x_41) ;  /* 0x0000000000408947 */ /* 0x001fea0003800000 */
[----:B------:R-:W-:Y:S01]  /*8170*/  MOV R2, 0x0 ;  /* 0x0000000000027802 */ /* 0x000fe20000000f00 */
[----:B------:R-:W-:Y:S01]  /*8180*/  ULDC.64 UR4, c[0x4][0xf0] ;  /* 0x01003c0000047ab9 */ /* 0x000fe20000000a00 */
[----:B------:R-:W-:Y:S01]  /*8190*/  ULDC.64 UR6, c[0x4][0xf8] ;  /* 0x01003e0000067ab9 */ /* 0x000fe20000000a00 */
[----:B------:R-:W-:Y:S01]  /*81a0*/  IMAD.U32 R4, RZ, RZ, UR4 ;  /* 0x00000004ff047e24 */ /* 0x000fe2000f8e00ff */
[----:B------:R-:W-:Y:S01]  /*81b0*/  MOV R5, UR5 ;  /* 0x0000000500057c02 */ /* 0x000fe20008000f00 */
[----:B------:R-:W-:Y:S01]  /*81c0*/  ULDC.64 UR4, c[0x4][0x70] ;  /* 0x01001c0000047ab9 */ /* 0x000fe20000000a00 */
[----:B------:R-:W0:Y:S01]  /*81d0*/  LDC.64 R2, c[0x4][R2] ;  /* 0x0100000002027b82 */ /* 0x000e220000000a00 */
[----:B------:R-:W-:Y:S01]  /*81e0*/  IMAD.U32 R6, RZ, RZ, UR6 ;  /* 0x00000006ff067e24 */ /* 0x000fe2000f8e00ff */
[----:B------:R-:W-:Y:S01]  /*81f0*/  MOV R10, UR4 ;  /* 0x00000004000a7c02 */ /* 0x000fe20008000f00 */
[----:B------:R-:W-:Y:S01]  /*8200*/  IMAD.U32 R7, RZ, RZ, UR7 ;  /* 0x00000007ff077e24 */ /* 0x000fe2000f8e00ff */
[----:B------:R-:W-:Y:S01]  /*8210*/  MOV R12, 0x1 ;  /* 0x00000001000c7802 */ /* 0x000fe20000000f00 */
[----:B------:R-:W-:-:S02]  /*8220*/  IMAD.U32 R11, RZ, RZ, UR5 ;  /* 0x00000005ff0b7e24 */ /* 0x000fc4000f8e00ff */
[----:B------:R-:W-:Y:S02]  /*8230*/  IMAD.MOV.U32 R8, RZ, RZ, 0x70 ;  /* 0x00000070ff087424 */ /* 0x000fe400078e00ff */
[----:B------:R-:W-:-:S07]  /*8240*/  IMAD.MOV.U32 R13, RZ, RZ, RZ ;  /* 0x000000ffff0d7224 */ /* 0x000fce00078e00ff */
[----:B------:R-:W-:-:S07]  /*8250*/  LEPC R20, `(.L_x_41) ;  /* 0x000000001014794e */ /* 0x000fce0000000000 */
[----:B0----5:R-:W-:Y:S05]  /*8260*/  CALL.ABS.NOINC R2 ;  /* 0x0000000002007343 */ /* 0x021fea0003c00000 */
.L_x_41:
[----:B------:R-:W-:-:S04]  /*8270*/  UIADD3 UR4, UR39, 0x400, URZ ;  /* 0x0000040027047890 */ /* 0x000fc8000fffe03f */
[----:B------:R-:W-:-:S06]  /*8280*/  ULOP3.LUT UP0, URZ, UR4, 0x3ff, URZ, 0xc0, !UPT ;  /* 0x000003ff043f7892 */ /* 0x000fcc000f80c03f */
[----:B------:R-:W-:-:S13]  /*8290*/  PLOP3.LUT P0, PT, PT, PT, UP0, 0x80, 0x0 ;  /* 0x000000000000781c */ /* 0x000fda0003f0f008 */
[----:B------:R-:W-:Y:S05]  /*82a0*/  @!P0 BRA `(.L_x_42) ;  /* 0x00000000007c8947 */ /* 0x000fea0003800000 */
[----:B------:R-:W-:Y:S01]  /*82b0*/  MOV R17, 0x0 ;  /* 0x0000000000117802 */ /* 0x000fe20000000f00 */
[----:B------:R-:W-:Y:S01]  /*82c0*/  ULDC.64 UR6, c[0x4][0xf0] ;  /* 0x01003c0000067ab9 */ /* 0x000fe20000000a00 */
[----:B------:R-:W-:Y:S01]  /*82d0*/  ULDC.64 UR8, c[0x4][0xf8] ;  /* 0x01003e0000087ab9 */ /* 0x000fe20000000a00 */
[----:B------:R-:W-:Y:S01]  /*82e0*/  ULDC.64 UR4, c[0x4][0x78] ;  /* 0x01001e0000047ab9 */ /* 0x000fe20000000a00 */
[----:B------:R0:W1:Y:S01]  /*82f0*/  LDC.64 R2, c[0x4][R17] ;  /* 0x0100000011027b82 */ /* 0x0000620000000a00 */
[----:B------:R-:W-:Y:S01]  /*8300*/  IMAD.U32 R4, RZ, RZ, UR6 ;  /* 0x00000006ff047e24 */ /* 0x000fe2000f8e00ff */
[----:B------:R-:W-:Y:S01]  /*8310*/  MOV R5, UR7 ;  /* 0x0000000700057c02 */ /* 0x000fe20008000f00 */
[----:B------:R-:W-:Y:S01]  /*8320*/  IMAD.U32 R6, RZ, RZ, UR8 ;  /* 0x00000008ff067e24 */ /* 0x000fe2000f8e00ff */
[----:B------:R-:W-:Y:S01]  /*8330*/  MOV R10, UR4 ;  /* 0x00000004000a7c02 */ /* 0x000fe20008000f00 */
[----:B------:R-:W-:Y:S01]  /*8340*/  IMAD.U32 R7, RZ, RZ, UR9 ;  /* 0x00000009ff077e24 */ /* 0x000fe2000f8e00ff */
[----:B------:R-:W-:Y:S01]  /*8350*/  MOV R12, 0x1 ;  /* 0x00000001000c7802 */ /* 0x000fe20000000f00 */
[----:B------:R-:W-:-:S02]  /*8360*/  IMAD.U32 R11, RZ, RZ, UR5 ;  /* 0x00000005ff0b7e24 */ /* 0x000fc4000f8e00ff */
[----:B------:R-:W-:Y:S02]  /*8370*/  IMAD.MOV.U32 R8, RZ, RZ, 0x70 ;  /* 0x00000070ff087424 */ /* 0x000fe400078e00ff */
[----:B0-----:R-:W-:-:S07]  /*8380*/  IMAD.MOV.U32 R13, RZ, RZ, RZ ;  /* 0x000000ffff0d7224 */ /* 0x001fce00078e00ff */
[----:B------:R-:W-:-:S07]  /*8390*/  LEPC R20, `(.L_x_43) ;  /* 0x000000001014794e */ /* 0x000fce0000000000 */
[----:B-1---5:R-:W-:Y:S05]  /*83a0*/  CALL.ABS.NOINC R2 ;  /* 0x0000000002007343 */ /* 0x022fea0003c00000 */
.L_x_43:
[----:B------:R0:W1:Y:S01]  /*83b0*/  LDC.64 R2, c[0x4][R17] ;  /* 0x0100000011027b82 */ /* 0x0000620000000a00 */
[----:B------:R-:W-:Y:S01]  /*83c0*/  ULDC.64 UR4, c[0x4][0xf0] ;  /* 0x01003c0000047ab9 */ /* 0x000fe20000000a00 */
[----:B------:R-:W-:Y:S01]  /*83d0*/  ULDC.64 UR6, c[0x4][0xf8] ;  /* 0x01003e0000067ab9 */ /* 0x000fe20000000a00 */
[----:B------:R-:W-:Y:S01]  /*83e0*/  IMAD.U32 R4, RZ, RZ, UR4 ;  /* 0x00000004ff047e24 */ /* 0x000fe2000f8e00ff */
[----:B------:R-:W-:Y:S01]  /*83f0*/  MOV R5, UR5 ;  /* 0x0000000500057c02 */ /* 0x000fe20008000f00 */
[----:B------:R-:W-:Y:S01]  /*8400*/  ULDC.64 UR4, c[0x4][0x80] ;  /* 0x0100200000047ab9 */ /* 0x000fe20000000a00 */
        /* <DEDUP_REMOVED lines=8> */
[----:B-1----:R-:W-:Y:S05]  /*8490*/  CALL.ABS.NOINC R2 ;  /* 0x0000000002007343 */ /* 0x002fea0003c00000 */
.L_x_42:
[----:B------:R-:W-:Y:S01]  /*84a0*/  ULDC.64 UR4, c[0x0][0x9f8] ;  /* 0x00027e0000047ab9 */ /* 0x000fe20000000a00 */
[----:B------:R-:W-:Y:S01]  /*84b0*/  IMAD.MOV.U32 R30, RZ, RZ, R23 ;  /* 0x000000ffff1e7224 */ /* 0x000fe200078e0017 */
[----:B------:R-:W-:Y:S01]  /*84c0*/  ISETP.NE.U32.AND P0, PT, RZ, UR4, PT ;  /* 0x00000004ff007c0c */ /* 0x000fe2000bf05070 */
[----:B------:R-:W0:Y:S01]  /*84d0*/  LDC R8, c[0x0][0x430] ;  /* 0x00010c00ff087b82 */ /* 0x000e220000000800 */
[----:B------:R-:W-:Y:S01]  /*84e0*/  IADD3 R19, -R23, RZ, RZ ;  /* 0x000000ff17137210 */ /* 0x000fe20007ffe1ff */
[----:B------:R-:W-:Y:S01]  /*84f0*/  ULDC UR4, c[0x0][0xc44] ;  /* 0x0003110000047ab9 */ /* 0x000fe20000000800 */
[----:B------:R-:W-:-:S13]  /*8500*/  ISETP.NE.AND.EX P0, PT, RZ, UR5, PT, P0 ;  /* 0x00000005ff007c0c */ /* 0x000fda000bf05300 */
[----:B------:R-:W1:Y:S02]  /*8510*/  @P0 LDC.64 R2, c[0x0][0x9f8] ;  /* 0x00027e00ff020b82 */ /* 0x000e640000000a00 */
[----:B-1----:R-:W-:-:S05]  /*8520*/  @P0 IMAD.WIDE R2, R23, 0x4, R2 ;  /* 0x0000000417020825 */ /* 0x002fca00078e0202 */
[----:B------:R1:W5:Y:S01]  /*8530*/  @P0 LDG.E R30, desc[UR36][R2.64] ;  /* 0x00000024021e0981 */ /* 0x000362000c1e1900 */
[----:B------:R-:W-:Y:S01]  /*8540*/  UMOV UR5, 0xffffffff ;  /* 0xffffffff00057882 */ /* 0x000fe20000000000 */
[----:B------:R-:W-:Y:S02]  /*8550*/  IMAD R19, R19, UR4, R24 ;  /* 0x0000000413137c24 */ /* 0x000fe4000f8e0218 */
[----:B0-----:R-:W-:Y:S05]  /*8560*/  BRA.DIV UR5, `(.L_x_44) ;  /* 0x0000002e05c47947 */ /* 0x001fea000b800000 */
.L_x_92:
[----:B------:R-:W-:Y:S01]  /*8570*/  ISETP.NE.AND P0, PT, R8, 0x1, PT ;  /* 0x000000010800780c */ /* 0x000fe20003f05270 */
[----:B------:R-:W-:Y:S01]  /*8580*/  IMAD.U32 R0, RZ, RZ, UR43 ;  /* 0x0000002bff007e24 */ /* 0x000fe2000f8e00ff */
[----:B------:R-:W-:Y:S02]  /*8590*/  LOP3.LUT P1, RZ, R16, 0x80, RZ, 0xc0, !PT ;  /* 0x0000008010ff7812 */ /* 0x000fe4000782c0ff */
[----:B-----5:R-:W-:Y:S01]  /*85a0*/  SHF.R.S32.HI R32, RZ, 0x1f, R30 ;  /* 0x0000001fff207819 */ /* 0x020fe2000001141e */
[----:B------:R-:W-:Y:S01]  /*85b0*/  IMAD R0, R0, 0x60, R26 ;  /* 0x0000006000007824 */ /* 0x000fe200078e021a */
[----:B------:R-:W-:-:S03]  /*85c0*/  LOP3.LUT R16, R16, 0xffffffbf, RZ, 0xc0, !PT ;  /* 0xffffffbf10107812 */ /* 0x000fc600078ec0ff */
[----:B------:R-:W-:-:S04]  /*85d0*/  IMAD.IADD R0, R0, 0x1, R31 ;  /* 0x0000000100007824 */ /* 0x000fc800078e021f */
[----:B-1----:R-:W0:Y:S01]  /*85e0*/  @P0 LDC R3, c[0x0][0x434] ;  /* 0x00010d00ff030b82 */ /* 0x002e220000000800 */
[----:B------:R-:W-:Y:S02]  /*85f0*/  MOV R9, R0 ;  /* 0x0000000000097202 */ /* 0x000fe40000000f00 */
[----:B------:R-:W-:-:S05]  /*8600*/  @P0 LOP3.LUT R16, R16, 0x40, RZ, 0xfc, !PT ;  /* 0x0000004010100812 */ /* 0x000fca00078efcff */
[----:B------:R-:W1:Y:S08]  /*8610*/  @P0 LDC R5, c[0x0][0x438] ;  /* 0x00010e00ff050b82 */ /* 0x000e700000000800 */
[----:B------:R-:W2:Y:S01]  /*8620*/  @P1 LDC.64 R6, c[0x0][0x428] ;  /* 0x00010a00ff061b82 */ /* 0x000ea20000000a00 */
[----:B0-----:R-:W-:-:S05]  /*8630*/  @P0 IMAD.HI.U32 R2, R0, R3, RZ ;  /* 0x0000000300020227 */ /* 0x001fca00078e00ff */
[----:B-1----:R-:W-:Y:S02]  /*8640*/  @P0 SHF.R.U32.HI R9, RZ, R5, R2 ;  /* 0x00000005ff090219 */ /* 0x002fe40000011602 */
[----:B------:R-:W0:Y:S02]  /*8650*/  @P1 LDC.64 R4, c[0x0][0x418] ;  /* 0x00010600ff041b82 */ /* 0x000e240000000a00 */
[----:B------:R-:W-:Y:S01]  /*8660*/  @P1 SHF.R.S32.HI R3, RZ, 0x1f, R9 ;  /* 0x0000001fff031819 */ /* 0x000fe20000011409 */
[----:B--2---:R-:W-:-:S04]  /*8670*/  @P1 IMAD R2, R32, R6, RZ ;  /* 0x0000000620021224 */ /* 0x004fc800078e02ff */
[----:B------:R-:W-:Y:S02]  /*8680*/  @P1 IMAD R7, R30, R7, R2 ;  /* 0x000000071e071224 */ /* 0x000fe400078e0202 */
[----:B------:R-:W-:-:S04]  /*8690*/  @P1 IMAD.MOV.U32 R2, RZ, RZ, R9 ;  /* 0x000000ffff021224 */ /* 0x000fc800078e0009 */
[----:B------:R-:W-:Y:S01]  /*86a0*/  @P1 IMAD.WIDE.U32 R2, R30, R6, R2 ;  /* 0x000000061e021225 */ /* 0x000fe200078e0002 */
[----:B------:R-:W-:-:S03]  /*86b0*/  MOV R6, RZ ;  /* 0x000000ff00067202 */ /* 0x000fc60000000f00 */
[----:B------:R-:W-:Y:S01]  /*86c0*/  @P1 IMAD.IADD R3, R3, 0x1, R7 ;  /* 0x0000000103031824 */ /* 0x000fe200078e0207 */
[----:B0-----:R-:W-:-:S04]  /*86d0*/  @P1 LEA R4, P0, R2, R4, 0x2 ;  /* 0x0000000402041211 */ /* 0x001fc800078010ff */
[----:B------:R-:W-:Y:S01]  /*86e0*/  @P1 LEA.HI.X R5, R2, R5, R3, 0x2, P0 ;  /* 0x0000000502051211 */ /* 0x000fe200000f1403 */
[----:B------:R-:W-:-:S04]  /*86f0*/  IMAD.MOV R3, RZ, RZ, -R9 ;  /* 0x000000ffff037224 */ /* 0x000fc800078e0a09 */
[----:B------:R0:W5:Y:S01]  /*8700*/  @P1 LDG.E R6, desc[UR36][R4.64] ;  /* 0x0000002404061981 */ /* 0x000162000c1e1900 */
[----:B------:R-:W-:Y:S02]  /*8710*/  LOP3.LUT R16, R16, 0xffffffdf, RZ, 0xc0, !PT ;  /* 0xffffffdf10107812 */ /* 0x000fe400078ec0ff */
[----:B------:R-:W-:Y:S01]  /*8720*/  SHF.R.S32.HI R29, RZ, 0x1f, R19 ;  /* 0x0000001fff1d7819 */ /* 0x000fe20000011413 */
[----:B0-----:R-:W-:Y:S02]  /*8730*/  IMAD R5, R8, R3, R0 ;  /* 0x0000000308057224 */ /* 0x001fe400078e0200 */
[----:B------:R-:W-:-:S05]  /*8740*/  IMAD.U32 R0, RZ, RZ, UR42 ;  /* 0x0000002aff007e24 */ /* 0x000fca000f8e00ff */
[----:B------:R-:W-:-:S13]  /*8750*/  ISETP.NE.AND P0, PT, R0, 0x3, PT ;  /* 0x000000030000780c */ /* 0x000fda0003f05270 */
[----:B------:R-:W-:Y:S01]  /*8760*/  @P0 LOP3.LUT R16, R16, 0x20, RZ, 0xfc, !PT ;  /* 0x0000002010100812 */ /* 0x000fe200078efcff */
[----:B------:R-:W-:Y:S06]  /*8770*/  @!P0 BRA `(.L_x_45) ;  /* 0x0000000000048947 */ /* 0x000fec0003800000 */
[----:B------:R-:W-:Y:S01]  /*8780*/  BPT.TRAP 0x1 ;  /* 0x000000040000795c */ /* 0x000fe20000300000 */
.L_x_45:
[----:B------:R-:W-:Y:S01]  /*8790*/  SHF.R.S32.HI R7, RZ, 0x1f, R5 ;  /* 0x0000001fff077819 */ /* 0x000fe20000011405 */
[----:B------:R-:W-:Y:S01]  /*87a0*/  ULDC.64 UR4, c[0x0][0x328] ;  /* 0x0000ca0000047ab9 */ /* 0x000fe20000000a00 */
[----:B-----5:R-:W-:Y:S01]  /*87b0*/  SHF.R.S32.HI R4, RZ, 0x1f, R6 ;  /* 0x0000001fff047819 */ /* 0x020fe20000011406 */
[----:B------:R-:W-:Y:S01]  /*87c0*/  IMAD.WIDE.U32 R2, R5, UR4, RZ ;  /* 0x0000000405027c25 */ /* 0x000fe2000f8e00ff */
[----:B------:R-:W-:Y:S03]  /*87d0*/  BSSY B0, `(.L_x_46) ;  /* 0x0000015000007945 */ /* 0x000fe60003800000 */
[----:B------:R-:W-:-:S04]  /*87e0*/  IMAD R0, R7, UR4, RZ ;  /* 0x0000000407007c24 */ /* 0x000fc8000f8e02ff */
[----:B------:R-:W-:Y:S01]  /*87f0*/  IMAD R9, R5, UR5, R0 ;  /* 0x0000000505097c24 */ /* 0x000fe2000f8e0200 */
[----:B------:R-:W-:-:S04]  /*8800*/  ULDC.64 UR4, c[0x0][0x338] ;  /* 0x0000ce0000047ab9 */ /* 0x000fc80000000a00 */
[----:B------:R-:W-:Y:S01]  /*8810*/  IADD3 R3, R3, R9, RZ ;  /* 0x0000000903037210 */ /* 0x000fe20007ffe0ff */
[----:B------:R-:W-:-:S04]  /*8820*/  IMAD R9, R4, UR4, RZ ;  /* 0x0000000404097c24 */ /* 0x000fc8000f8e02ff */
[C---:B------:R-:W-:Y:S02]  /*8830*/  IMAD R9, R6.reuse, UR5, R9 ;  /* 0x0000000506097c24 */ /* 0x040fe4000f8e0209 */
[----:B------:R-:W-:Y:S01]  /*8840*/  IMAD.WIDE.U32 R2, R6, UR4, R2 ;  /* 0x0000000406027c25 */ /* 0x000fe2000f8e0002 */
[----:B------:R-:W-:-:S03]  /*8850*/  ULDC.64 UR4, c[0x0][0x330] ;  /* 0x0000cc0000047ab9 */ /* 0x000fc60000000a00 */
[----:B------:R-:W-:Y:S02]  /*8860*/  IMAD.IADD R3, R3, 0x1, R9 ;  /* 0x0000000103037824 */ /* 0x000fe400078e0209 */
[----:B------:R-:W-:Y:S02]  /*8870*/  IMAD R0, R29, UR4, RZ ;  /* 0x000000041d007c24 */ /* 0x000fe4000f8e02ff */
[----:B------:R-:W-:-:S04]  /*8880*/  IMAD.WIDE.U32 R2, R19, UR4, R2 ;  /* 0x0000000413027c25 */ /* 0x000fc8000f8e0002 */
[----:B------:R-:W-:Y:S01]  /*8890*/  IMAD R9, R19, UR5, R0 ;  /* 0x0000000513097c24 */ /* 0x000fe2000f8e0200 */
[----:B------:R-:W-:Y:S01]  /*88a0*/  ULDC.64 UR4, c[0x0][0x318] ;  /* 0x0000c60000047ab9 */ /* 0x000fe20000000a00 */
[----:B------:R-:W-:Y:S02]  /*88b0*/  LEA R0, R22, UR39, 0x3 ;  /* 0x0000002716007c11 */ /* 0x000fe4000f8e18ff */
[----:B------:R-:W-:Y:S01]  /*88c0*/  LEA R17, P0, R2, UR4, 0x1 ;  /* 0x0000000402117c11 */ /* 0x000fe2000f8008ff */
[----:B------:R-:W-:-:S05]  /*88d0*/  IMAD.IADD R3, R3, 0x1, R9 ;  /* 0x0000000103037824 */ /* 0x000fca00078e0209 */
[----:B------:R-:W-:Y:S02]  /*88e0*/  LEA.HI.X R18, R2, UR5, R3, 0x1, P0 ;  /* 0x0000000502127c11 */ /* 0x000fe400080f0c03 */
[----:B------:R-:W-:-:S04]  /*88f0*/  SHF.L.U32 R3, R25, 0x1f, RZ ;  /* 0x0000001f19037819 */ /* 0x000fc800000006ff */
[----:B------:R-:W0:Y:S02]  /*8900*/  SYNCS.PHASECHK.TRANS64.TRYWAIT P0, [R0+URZ+0x2a840], R3 ;  /* 0x02a84003000075a7 */ /* 0x000e24000800017f */
[----:B0-----:R-:W-:Y:S05]  /*8910*/  @!P0 BRA `(.L_x_47) ;  /* 0x0000002c000c8947 */ /* 0x001fea0003800000 */
.L_x_93:
[----:B------:R-:W-:Y:S05]  /*8920*/  BSYNC B0 ;  /* 0x0000000000007941 */ /* 0x000fea0003800000 */
.L_x_46:
[----:B------:R-:W-:Y:S01]  /*8930*/  ULDC.64 UR4, c[0x0][0x300] ;  /* 0x0000c00000047ab9 */ /* 0x000fe20000000a00 */
[C---:B------:R-:W-:Y:S01]  /*8940*/  LOP3.LUT P4, RZ, R16.reuse, 0x10, RZ, 0xc0, !PT ;  /* 0x0000001010ff7812 */ /* 0x040fe2000788c0ff */
[----:B------:R-:W-:Y:S01]  /*8950*/  IMAD R2, R7, UR4, RZ ;  /* 0x0000000407027c24 */ /* 0x000fe2000f8e02ff */
[C---:B------:R-:W-:Y:S02]  /*8960*/  LOP3.LUT P3, RZ, R16.reuse, 0x8, RZ, 0xc0, !PT ;  /* 0x0000000810ff7812 */ /* 0x040fe4000786c0ff */
[----:B------:R-:W-:Y:S01]  /*8970*/  LOP3.LUT P2, RZ, R16, 0x4, RZ, 0xc0, !PT ;  /* 0x0000000410ff7812 */ /* 0x000fe2000784c0ff */
[C---:B------:R-:W-:Y:S02]  /*8980*/  IMAD R7, R5.reuse, UR5, R2 ;  /* 0x0000000505077c24 */ /* 0x040fe4000f8e0202 */
[----:B0-----:R-:W-:Y:S01]  /*8990*/  IMAD.WIDE.U32 R2, R5, UR4, RZ ;  /* 0x0000000405027c25 */ /* 0x001fe2000f8e00ff */
[----:B------:R-:W-:-:S03]  /*89a0*/  ULDC.64 UR4, c[0x0][0x310] ;  /* 0x0000c40000047ab9 */ /* 0x000fc60000000a00 */
[----:B------:R-:W-:Y:S01]  /*89b0*/  IMAD R5, R4, UR4, RZ ;  /* 0x0000000404057c24 */ /* 0x000fe2000f8e02ff */
[----:B------:R-:W-:-:S03]  /*89c0*/  IADD3 R3, R3, R7, RZ ;  /* 0x0000000703037210 */ /* 0x000fc60007ffe0ff */
[C---:B------:R-:W-:Y:S02]  /*89d0*/  IMAD R5, R6.reuse, UR5, R5 ;  /* 0x0000000506057c24 */ /* 0x040fe4000f8e0205 */
[----:B------:R-:W-:Y:S01]  /*89e0*/  IMAD.WIDE.U32 R2, R6, UR4, R2 ;  /* 0x0000000406027c25 */ /* 0x000fe2000f8e0002 */
[----:B------:R-:W-:-:S03]  /*89f0*/  ULDC.64 UR4, c[0x0][0x308] ;  /* 0x0000c20000047ab9 */ /* 0x000fc60000000a00 */
[----:B------:R-:W-:Y:S02]  /*8a00*/  IMAD.IADD R3, R3, 0x1, R5 ;  /* 0x0000000103037824 */ /* 0x000fe400078e0205 */
[----:B------:R-:W-:Y:S02]  /*8a10*/  IMAD R4, R29, UR4, RZ ;  /* 0x000000041d047c24 */ /* 0x000fe4000f8e02ff */
[----:B------:R-:W-:-:S04]  /*8a20*/  IMAD.WIDE.U32 R2, R19, UR4, R2 ;  /* 0x0000000413027c25 */ /* 0x000fc8000f8e0002 */
[----:B------:R-:W-:Y:S01]  /*8a30*/  IMAD R5, R19, UR5, R4 ;  /* 0x0000000513057c24 */ /* 0x000fe2000f8e0204 */
[----:B------:R-:W-:Y:S02]  /*8a40*/  ULDC.64 UR4, c[0x0][0x2e8] ;  /* 0x0000ba0000047ab9 */ /* 0x000fe40000000a00 */
[----:B------:R-:W-:Y:S01]  /*8a50*/  LEA R4, P0, R2, UR4, 0x1 ;  /* 0x0000000402047c11 */ /* 0x000fe2000f8008ff */
[----:B------:R-:W-:Y:S01]  /*8a60*/  IMAD.IADD R3, R3, 0x1, R5 ;  /* 0x0000000103037824 */ /* 0x000fe200078e0205 */
[----:B------:R-:W-:Y:S01]  /*8a70*/  UMOV UR4, 0xffffffff ;  /* 0xffffffff00047882 */ /* 0x000fe20000000000 */
[----:B------:R-:W-:-:S03]  /*8a80*/  IMAD R5, R22, 0x4800, R27 ;  /* 0x0000480016057824 */ /* 0x000fc600078e021b */
[----:B------:R-:W-:Y:S01]  /*8a90*/  LEA.HI.X R6, R2, UR5, R3, 0x1, P0 ;  /* 0x0000000502067c11 */ /* 0x000fe200080f0c03 */
[----:B------:R-:W-:Y:S06]  /*8aa0*/  BRA.DIV UR4, `(.L_x_48) ;  /* 0x0000002a04bc7947 */ /* 0x000fec000b800000 */
[----:B------:R-:W0:Y:S01]  /*8ab0*/  SHFL.IDX PT, R14, R4, RZ, 0x181f ;  /* 0x00181fff040e7589 */ /* 0x000e2200000e0000 */
[----:B------:R-:W-:-:S03]  /*8ac0*/  ISETP.GE.AND P0, PT, R33, 0x1, PT ;  /* 0x000000012100780c */ /* 0x000fc60003f06270 */
[----:B------:R-:W1:Y:S04]  /*8ad0*/  SHFL.IDX PT, R2, R6, RZ, 0x181f ;  /* 0x00181fff06027589 */ /* 0x000e6800000e0000 */
[----:B------:R-:W-:Y:S06]  /*8ae0*/  SHFL.IDX PT, R8, R6, 0x1, 0x181f ;  /* 0x00381f0006087f89 */ /* 0x000fec00000e0000 */
[----:B------:R-:W-:-:S02]  /*8af0*/  @P0 LEA R7, R5, UR39, 0x1 ;  /* 0x0000002705070c11 */ /* 0x000fc4000f8e08ff */
[----:B0-----:R-:W-:-:S04]  /*8b00*/  @P0 LEA R14, P1, R37, R14, 0x1 ;  /* 0x0000000e250e0211 */ /* 0x001fc800078208ff */
[----:B-1----:R-:W-:Y:S01]  /*8b10*/  @P0 IADD3.X R3, RZ, R2, RZ, P1, !PT ;  /* 0x00000002ff030210 */ /* 0x002fe20000ffe4ff */
[----:B------:R-:W-:Y:S02]  /*8b20*/  @P0 IMAD.MOV.U32 R2, RZ, RZ, R14 ;  /* 0x000000ffff020224 */ /* 0x000fe400078e000e */
[----:B------:R-:W0:Y:S04]  /*8b30*/  SHFL.IDX PT, R14, R4, 0x1, 0x181f ;  /* 0x00381f00040e7f89 */ /* 0x000e2800000e0000 */
[----:B------:R-:W-:Y:S04]  /*8b40*/  @P0 LDGSTS.E.BYPASS.LTC128B.128 [R7+0x18400], desc[UR36][R2.64], !P4 ;  /* 0x1840000002070fae */ /* 0x000fe8000e101d64 */
[----:B------:R-:W-:Y:S04]  /*8b50*/  @P0 LDGSTS.E.BYPASS.LTC128B.128 [R7+0x1b400], desc[UR36][R2.64+0x80], !P3 ;  /* 0x1b40008002070fae */ /* 0x000fe8000d901d64 */
[----:B------:R1:W-:Y:S01]  /*8b60*/  @P0 LDGSTS.E.BYPASS.LTC128B.128 [R7+0x1e400], desc[UR36][R2.64+0x100], !P2 ;  /* 0x1e40010002070fae */ /* 0x0003e2000d101d64 */
[----:B------:R-:W-:-:S03]  /*8b70*/  ISETP.GE.AND P0, PT, R33, 0x11, PT ;  /* 0x000000112100780c */ /* 0x000fc60003f06270 */
[----:B-1----:R-:W-:Y:S10]  /*8b80*/  SHFL.IDX PT, R7, R6, 0x2, 0x181f ;  /* 0x00581f0006077f89 */ /* 0x002ff400000e0000 */
[----:B0-----:R-:W-:-:S02]  /*8b90*/  @P0 LEA R14, P1, R37, R14, 0x1 ;  /* 0x0000000e250e0211 */ /* 0x001fc400078208ff */
[----:B------:R-:W-:Y:S02]  /*8ba0*/  @P0 LEA R21, R5, UR39, 0x1 ;  /* 0x0000002705150c11 */ /* 0x000fe4000f8e08ff */
[----:B------:R-:W-:Y:S01]  /*8bb0*/  @P0 MOV R2, R14 ;  /* 0x0000000e00020202 */ /* 0x000fe20000000f00 */
[----:B------:R-:W-:Y:S01]  /*8bc0*/  @P0 IMAD.X R9, RZ, RZ, R8, P1 ;  /* 0x000000ffff090224 */ /* 0x000fe200008e0608 */
[----:B------:R-:W0:Y:S03]  /*8bd0*/  SHFL.IDX PT, R14, R4, 0x2, 0x181f ;  /* 0x00581f00040e7f89 */ /* 0x000e2600000e0000 */
[----:B------:R-:W-:-:S05]  /*8be0*/  @P0 IMAD.MOV.U32 R3, RZ, RZ, R9 ;  /* 0x000000ffff030224 */ /* 0x000fca00078e0009 */
[----:B------:R-:W-:Y:S04]  /*8bf0*/  @P0 LDGSTS.E.BYPASS.LTC128B.128 [R21+0x18c00], desc[UR36][R2.64], !P4 ;  /* 0x18c0000002150fae */ /* 0x000fe8000e101d64 */
[----:B------:R-:W-:Y:S04]  /*8c00*/  @P0 LDGSTS.E.BYPASS.LTC128B.128 [R21+0x1bc00], desc[UR36][R2.64+0x80], !P3 ;  /* 0x1bc0008002150fae */ /* 0x000fe8000d901d64 */
[----:B------:R1:W-:Y:S01]  /*8c10*/  @P0 LDGSTS.E.BYPASS.LTC128B.128 [R21+0x1ec00], desc[UR36][R2.64+0x100], !P2 ;  /* 0x1ec0010002150fae */ /* 0x0003e2000d101d64 */
[----:B------:R-:W-:-:S13]  /*8c20*/  ISETP.GE.AND P0, PT, R33, 0x21, PT ;  /* 0x000000212100780c */ /* 0x000fda0003f06270 */
[----:B0-----:R-:W-:Y:S02]  /*8c30*/  @P0 LEA R14, P1, R37, R14, 0x1 ;  /* 0x0000000e250e0211 */ /* 0x001fe400078208ff */
[----:B------:R-:W-:Y:S02]  /*8c40*/  @P0 LEA R9, R5, UR39, 0x1 ;  /* 0x0000002705090c11 */ /* 0x000fe4000f8e08ff */
[----:B-1----:R-:W-:Y:S01]  /*8c50*/  @P0 MOV R2, R14 ;  /* 0x0000000e00020202 */ /* 0x002fe20000000f00 */
[----:B------:R-:W-:Y:S01]  /*8c60*/  @P0 IMAD.X R7, RZ, RZ, R7, P1 ;  /* 0x000000ffff070224 */ /* 0x000fe200008e0607 */
[----:B------:R-:W0:Y:S03]  /*8c70*/  SHFL.IDX PT, R14, R4, 0x3, 0x181f ;  /* 0x00781f00040e7f89 */ /* 0x000e2600000e0000 */
[----:B------:R-:W-:Y:S02]  /*8c80*/  @P0 IMAD.MOV.U32 R3, RZ, RZ, R7 ;  /* 0x000000ffff030224 */ /* 0x000fe400078e0007 */
[----:B------:R-:W1:Y:S04]  /*8c90*/  SHFL.IDX PT, R7, R6, 0x3, 0x181f ;  /* 0x00781f0006077f89 */ /* 0x000e6800000e0000 */
[----:B------:R-:W-:Y:S04]  /*8ca0*/  @P0 LDGSTS.E.BYPASS.LTC128B.128 [R9+0x19400], desc[UR36][R2.64], !P4 ;  /* 0x1940000002090fae */ /* 0x000fe8000e101d64 */
[----:B------:R-:W-:Y:S04]  /*8cb0*/  @P0 LDGSTS.E.BYPASS.LTC128B.128 [R9+0x1c400], desc[UR36][R2.64+0x80], !P3 ;  /* 0x1c40008002090fae */ /* 0x000fe8000d901d64 */
[----:B------:R2:W-:Y:S01]  /*8cc0*/  @P0 LDGSTS.E.BYPASS.LTC128B.128 [R9+0x1f400], desc[UR36][R2.64+0x100], !P2 ;  /* 0x1f40010002090fae */ /* 0x0005e2000d101d64 */
[----:B------:R-:W-:-:S13]  /*8cd0*/  ISETP.GE.AND P0, PT, R33, 0x31, PT ;  /* 0x000000312100780c */ /* 0x000fda0003f06270 */
[----:B0-----:R-:W-:Y:S02]  /*8ce0*/  @P0 LEA R14, P1, R37, R14, 0x1 ;  /* 0x0000000e250e0211 */ /* 0x001fe400078208ff */
[----:B------:R-:W-:Y:S02]  /*8cf0*/  @P0 LEA R21, R5, UR39, 0x1 ;  /* 0x0000002705150c11 */ /* 0x000fe4000f8e08ff */
[----:B--2---:R-:W-:Y:S01]  /*8d00*/  @P0 MOV R2, R14 ;  /* 0x0000000e00020202 */ /* 0x004fe20000000f00 */
[----:B-1----:R-:W-:Y:S01]  /*8d10*/  @P0 IMAD.X R7, RZ, RZ, R7, P1 ;  /* 0x000000ffff070224 */ /* 0x002fe200008e0607 */
        /* <DEDUP_REMOVED lines=11> */
[----:B------:R0:W1:Y:S03]  /*8dd0*/  SHFL.IDX PT, R14, R4, 0x5, 0x181f ;  /* 0x00b81f00040e7f89 */ /* 0x00006600000e0000 */
[----:B------:R-:W-:Y:S02]  /*8de0*/  @P0 IMAD.MOV.U32 R3, RZ, RZ, R7 ;  /* 0x000000ffff030224 */ /* 0x000fe400078e0007 */
[----:B------:R0:W2:Y:S04]  /*8df0*/  SHFL.IDX PT, R7, R6, 0x5, 0x181f ;  /* 0x00b81f0006077f89 */ /* 0x0000a800000e0000 */
[----:B------:R0:W-:Y:S04]  /*8e00*/  @P0 LDGSTS.E.BYPASS.LTC128B.128 [R9+0x1a400], desc[UR36][R2.64], !P4 ;  /* 0x1a40000002090fae */ /* 0x0001e8000e101d64 */
[----:B------:R0:W-:Y:S04]  /*8e10*/  @P0 LDGSTS.E.BYPASS.LTC128B.128 [R9+0x1d400], desc[UR36][R2.64+0x80], !P3 ;  /* 0x1d40008002090fae */ /* 0x0001e8000d901d64 */
[----:B------:R0:W-:Y:S02]  /*8e20*/  @P0 LDGSTS.E.BYPASS.LTC128B.128 [R9+0x20400], desc[UR36][R2.64+0x100], !P2 ;  /* 0x2040010002090fae */ /* 0x0001e4000d101d64 */
.L_x_107:
[----:B------:R-:W-:-:S13]  /*8e30*/  ISETP.GE.AND P0, PT, R33, 0x51, PT ;  /* 0x000000512100780c */ /* 0x000fda0003f06270 */
[----:B01----:R-:W-:Y:S02]  /*8e40*/  @P0 LEA R2, P1, R37, R14, 0x1 ;  /* 0x0000000e25020211 */ /* 0x003fe400078208ff */
[----:B------:R-:W-:-:S03]  /*8e50*/  @P0 LEA R5, R5, UR39, 0x1 ;  /* 0x0000002705050c11 */ /* 0x000fc6000f8e08ff */
[----:B--2---:R-:W-:-:S05]  /*8e60*/  @P0 IMAD.X R3, RZ, RZ, R7, P1 ;  /* 0x000000ffff030224 */ /* 0x004fca00008e0607 */
[----:B------:R-:W-:Y:S01]  /*8e70*/  @!PT LDS RZ, [RZ] ;  /* 0x00000000fffff984 */ /* 0x000fe20000000800 */
[----:B------:R-:W-:Y:S01]  /*8e80*/  @!PT LDS RZ, [RZ] ;  /* 0x00000000fffff984 */ /* 0x000fe20000000800 */
[----:B------:R-:W-:Y:S01]  /*8e90*/  @!PT LDS RZ, [RZ] ;  /* 0x00000000fffff984 */ /* 0x000fe20000000800 */
[----:B------:R0:W-:Y:S04]  /*8ea0*/  @P0 LDGSTS.E.BYPASS.LTC128B.128 [R5+0x1ac00], desc[UR36][R2.64], !P4 ;  /* 0x1ac0000002050fae */ /* 0x0001e8000e101d64 */
[----:B------:R0:W-:Y:S04]  /*8eb0*/  @P0 LDGSTS.E.BYPASS.LTC128B.128 [R5+0x1dc00], desc[UR36][R2.64+0x80], !P3 ;  /* 0x1dc0008002050fae */ /* 0x0001e8000d901d64 */
[----:B------:R0:W-:Y:S01]  /*8ec0*/  @P0 LDGSTS.E.BYPASS.LTC128B.128 [R5+0x20c00], desc[UR36][R2.64+0x100], !P2 ;  /* 0x20c0010002050fae */ /* 0x0001e2000d101d64 */
[----:B------:R-:W-:Y:S01]  /*8ed0*/  PLOP3.LUT P0, PT, PT, PT, PT, 0x80, 0x0 ;  /* 0x000000000000781c */ /* 0x000fe20003f0f070 */
[----:B------:R-:W-:-:S12]  /*8ee0*/  NOP ;  /* 0x0000000000007918 */ /* 0x000fd80000000000 */
.L_x_49:
[----:B------:R-:W-:Y:S02]  /*8ef0*/  PLOP3.LUT P1, PT, P1, P0, PT, 0xa2, 0x0 ;  /* 0x000000000000781c */ /* 0x000fe40000f21472 */
[----:B------:R-:W-:-:S08]  /*8f00*/  @P0 R2UR P1, UR4, R0 ;  /* 0x00000000000402ca */ /* 0x000fd00000020000 */
[----:B------:R-:W-:-:S05]  /*8f10*/  @P0 PLOP3.LUT P0, PT, P1, PT, PT, 0x80, 0x0 ;  /* 0x000000000000081c */ /* 0x000fca0000f0f070 */
[----:B------:R-:W-:Y:S01]  /*8f20*/  @!P1 SYNCS.ARRIVE.TRANS64.RED.A0T1 RZ, [UR4+0x2a830], RZ ;  /* 0x02a830ffffff99a7 */ /* 0x000fe20008200404 */
[----:B------:R-:W-:Y:S07]  /*8f30*/  @!P1 ARRIVES.LDGSTSBAR.64.TRANSCNT [UR4+0x2a830] ;  /* 0x02a83000ff0099b0 */ /* 0x000fee0008000a84 */
[----:B------:R-:W-:Y:S05]  /*8f40*/  @P0 BRA.U.ANY `(.L_x_49) ;  /* 0xfffffffd00e80947 */ /* 0x000fea000393ffff */
[----:B------:R-:W-:Y:S01]  /*8f50*/  NOP ;  /* 0x0000000000007918 */ /* 0x000fe20000000000 */
[----:B------:R-:W-:-:S13]  /*8f60*/  LOP3.LUT P2, RZ, R16, 0x20, RZ, 0xc0, !PT ;  /* 0x0000002010ff7812 */ /* 0x000fda000784c0ff */
[----:B------:R-:W-:Y:S05]  /*8f70*/  @!P2 BRA `(.L_x_50) ;  /* 0x000000000004a947 */ /* 0x000fea0003800000 */
[----:B------:R-:W-:Y:S01]  /*8f80*/  BPT.TRAP 0x1 ;  /* 0x000000040000795c */ /* 0x000fe20000300000 */
.L_x_50:
[----:B------:R1:W-:Y:S02]  /*8f90*/  SYNCS.ARRIVE.TRANS64.A1T0 RZ, [R0+URZ+0x2a830], RZ ;  /* 0x02a830ff00ff79a7 */ /* 0x0003e4000810003f */
[----:B------:R-:W-:Y:S05]  /*8fa0*/  WARPSYNC.ALL ;  /* 0x0000000000007948 */ /* 0x000fea0003800000 */
[----:B------:R-:W-:-:S04]  /*8fb0*/  UIADD3 UR4, UR39, 0xc400, URZ ;  /* 0x0000c40027047890 */ /* 0x000fc8000fffe03f */
[----:B------:R-:W-:Y:S01]  /*8fc0*/  ULOP3.LUT UP0, URZ, UR4, 0x3ff, URZ, 0xc0, !UPT ;  /* 0x000003ff043f7892 */ /* 0x000fe2000f80c03f */
[----:B------:R-:W-:Y:S05]  /*8fd0*/  BAR.SYNC.DEFER_BLOCKING 0x8, 0x180 ;  /* 0x0206000000007b1d */ /* 0x000fea0000010000 */
[----:B------:R-:W-:-:S13]  /*8fe0*/  PLOP3.LUT P0, PT, PT, PT, UP0, 0x80, 0x0 ;  /* 0x000000000000781c */ /* 0x000fda0003f0f008 */
[----:B------:R-:W-:Y:S05]  /*8ff0*/  @!P0 BRA `(.L_x_51) ;  /* 0x0000000000408947 */ /* 0x000fea0003800000 */
[----:B0-----:R-:W-:Y:S01]  /*9000*/  MOV R2, 0x0 ;  /* 0x0000000000027802 */ /* 0x001fe20000000f00 */
[----:B------:R-:W-:Y:S01]  /*9010*/  ULDC.64 UR6, c[0x4][0xf0] ;  /* 0x01003c0000067ab9 */ /* 0x000fe20000000a00 */
[----:B------:R-:W-:Y:S01]  /*9020*/  ULDC.64 UR8, c[0x4][0xf8] ;  /* 0x01003e0000087ab9 */ /* 0x000fe20000000a00 */
[----:B------:R-:W-:Y:S01]  /*9030*/  ULDC.64 UR4, c[0x4][0x88] ;  /* 0x0100220000047ab9 */ /* 0x000fe20000000a00 */
[----:B------:R-:W-:Y:S01]  /*9040*/  MOV R4, UR6 ;  /* 0x0000000600047c02 */ /* 0x000fe20008000f00 */
[----:B------:R-:W-:Y:S01]  /*9050*/  IMAD.U32 R5, RZ, RZ, UR7 ;  /* 0x00000007ff057e24 */ /* 0x000fe2000f8e00ff */
        /* <DEDUP_REMOVED lines=9> */
[----:B01----:R-:W-:Y:S05]  /*90f0*/  CALL.ABS.NOINC R2 ;  /* 0x0000000002007343 */ /* 0x003fea0003c00000 */
.L_x_51:
[----:B-1----:R-:W1:Y:S01]  /*9100*/  LDC R0, c[0x0][0x448] ;  /* 0x00011200ff007b82 */ /* 0x002e620000000800 */
[----:B0-----:R-:W-:Y:S01]  /*9110*/  IADD3 R3, -R24, RZ, RZ ;  /* 0x000000ff18037210 */ /* 0x001fe20007ffe1ff */
[----:B------:R-:W-:Y:S01]  /*9120*/  ULDC UR4, c[0x0][0xc38] ;  /* 0x00030e0000047ab9 */ /* 0x000fe20000000800 */
[----:B------:R-:W-:Y:S02]  /*9130*/  SHF.R.S32.HI R6, RZ, 0x1f, R23 ;  /* 0x0000001fff067819 */ /* 0x000fe40000011417 */
[C---:B------:R-:W-:Y:S01]  /*9140*/  LOP3.LUT P3, RZ, R16.reuse, 0x400, RZ, 0xc0, !PT ;  /* 0x0000040010ff7812 */ /* 0x040fe2000786c0ff */
[----:B------:R-:W-:Y:S01]  /*9150*/  IMAD R4, R3, UR4, R36 ;  /* 0x0000000403047c24 */ /* 0x000fe2000f8e0224 */
[----:B------:R-:W-:Y:S01]  /*9160*/  ULDC.64 UR4, c[0x0][0x2d8] ;  /* 0x0000b60000047ab9 */ /* 0x000fe20000000a00 */
[----:B------:R-:W-:Y:S02]  /*9170*/  LOP3.LUT P4, RZ, R16, 0x200, RZ, 0xc0, !PT ;  /* 0x0000020010ff7812 */ /* 0x000fe4000788c0ff */
[----:B------:R-:W-:Y:S01]  /*9180*/  IMAD.SHL.U32 R4, R4, 0x80, RZ ;  /* 0x0000008004047824 */ /* 0x000fe200078e00ff */
[----:B------:R-:W-:-:S02]  /*9190*/  LOP3.LUT P5, RZ, R16, 0x100, RZ, 0xc0, !PT ;  /* 0x0000010010ff7812 */ /* 0x000fc400078ac0ff */
[----:B------:R-:W-:Y:S02]  /*91a0*/  LEA R20, R27, UR39, 0x1 ;  /* 0x000000271b147c11 */ /* 0x000fe4000f8e08ff */
[----:B------:R-:W-:-:S05]  /*91b0*/  LOP3.LUT R7, R26, R4, RZ, 0xfc, !PT ;  /* 0x000000041a077212 */ /* 0x000fca00078efcff */
[----:B------:R-:W-:Y:S01]  /*91c0*/  IMAD.MOV.U32 R5, RZ, RZ, R7 ;  /* 0x000000ffff057224 */ /* 0x000fe200078e0007 */
[----:B-1----:R-:W-:-:S13]  /*91d0*/  ISETP.NE.AND P0, PT, R0, 0x1, PT ;  /* 0x000000010000780c */ /* 0x002fda0003f05270 */
[----:B------:R-:W0:Y:S08]  /*91e0*/  @P0 LDC R2, c[0x0][0x44c] ;  /* 0x00011300ff020b82 */ /* 0x000e300000000800 */
[----:B------:R-:W1:Y:S01]  /*91f0*/  @P0 LDC R9, c[0x0][0x450] ;  /* 0x00011400ff090b82 */ /* 0x000e620000000800 */
[----:B0-----:R-:W-:-:S05]  /*9200*/  @P0 IMAD.HI.U32 R2, R7, R2, RZ ;  /* 0x0000000207020227 */ /* 0x001fca00078e00ff */
[----:B-1----:R-:W-:Y:S01]  /*9210*/  @P0 SHF.R.U32.HI R5, RZ, R9, R2 ;  /* 0x00000009ff050219 */ /* 0x002fe20000011602 */
[----:B------:R-:W-:-:S04]  /*9220*/  IMAD R2, R29, UR4, RZ ;  /* 0x000000041d027c24 */ /* 0x000fc8000f8e02ff */
[C---:B------:R-:W-:Y:S02]  /*9230*/  IMAD R9, R19.reuse, UR5, R2 ;  /* 0x0000000513097c24 */ /* 0x040fe4000f8e0202 */
[----:B------:R-:W-:Y:S01]  /*9240*/  IMAD.WIDE.U32 R2, R19, UR4, RZ ;  /* 0x0000000413027c25 */ /* 0x000fe2000f8e00ff */
[----:B------:R-:W-:-:S03]  /*9250*/  ULDC.64 UR4, c[0x0][0x2e0] ;  /* 0x0000b80000047ab9 */ /* 0x000fc60000000a00 */
[----:B------:R-:W-:Y:S01]  /*9260*/  IMAD R6, R6, UR4, RZ ;  /* 0x0000000406067c24 */ /* 0x000fe2000f8e02ff */
[----:B------:R-:W-:-:S03]  /*9270*/  IADD3 R3, R3, R9, RZ ;  /* 0x0000000903037210 */ /* 0x000fc60007ffe0ff */
[C---:B------:R-:W-:Y:S02]  /*9280*/  IMAD R9, R23.reuse, UR5, R6 ;  /* 0x0000000517097c24 */ /* 0x040fe4000f8e0206 */
[----:B------:R-:W-:Y:S02]  /*9290*/  IMAD.MOV R6, RZ, RZ, -R5 ;  /* 0x000000ffff067224 */ /* 0x000fe400078e0a05 */
[----:B------:R-:W-:Y:S01]  /*92a0*/  IMAD.WIDE.U32 R2, R23, UR4, R2 ;  /* 0x0000000417027c25 */ /* 0x000fe2000f8e0002 */
[----:B------:R-:W-:-:S03]  /*92b0*/  ULDC.64 UR4, c[0x0][0x2d0] ;  /* 0x0000b40000047ab9 */ /* 0x000fc60000000a00 */
[----:B------:R-:W-:Y:S01]  /*92c0*/  IMAD R7, R0, R6, R7 ;  /* 0x0000000600077224 */ /* 0x000fe200078e0207 */
[----:B------:R-:W-:Y:S01]  /*92d0*/  SHF.R.S32.HI R0, RZ, 0x1f, R5 ;  /* 0x0000001fff007819 */ /* 0x000fe20000011405 */
[----:B------:R-:W-:-:S04]  /*92e0*/  IMAD.IADD R3, R3, 0x1, R9 ;  /* 0x0000000103037824 */ /* 0x000fc800078e0209 */
[----:B------:R-:W-:Y:S02]  /*92f0*/  IMAD R0, R0, UR4, RZ ;  /* 0x0000000400007c24 */ /* 0x000fe4000f8e02ff */
[----:B------:R-:W-:-:S04]  /*9300*/  IMAD.WIDE.U32 R2, R5, UR4, R2 ;  /* 0x0000000405027c25 */ /* 0x000fc8000f8e0002 */
[----:B------:R-:W-:Y:S01]  /*9310*/  IMAD R5, R5, UR5, R0 ;  /* 0x0000000505057c24 */ /* 0x000fe2000f8e0200 */
[----:B------:R-:W-:Y:S01]  /*9320*/  SHF.R.S32.HI R0, RZ, 0x1f, R7 ;  /* 0x0000001fff007819 */ /* 0x000fe20000011407 */
[----:B------:R-:W-:-:S03]  /*9330*/  ULDC.64 UR4, c[0x0][0x2c8] ;  /* 0x0000b20000047ab9 */ /* 0x000fc60000000a00 */
[----:B------:R-:W-:Y:S01]  /*9340*/  IADD3 R3, R3, R5, RZ ;  /* 0x0000000503037210 */ /* 0x000fe20007ffe0ff */
[----:B------:R-:W-:-:S04]  /*9350*/  IMAD R0, R0, UR4, RZ ;  /* 0x0000000400007c24 */ /* 0x000fc8000f8e02ff */
[C---:B------:R-:W-:Y:S02]  /*9360*/  IMAD R5, R7.reuse, UR5, R0 ;  /* 0x0000000507057c24 */ /* 0x040fe4000f8e0200 */
[----:B------:R-:W-:Y:S01]  /*9370*/  IMAD.WIDE.U32 R2, R7, UR4, R2 ;  /* 0x0000000407027c25 */ /* 0x000fe2000f8e0002 */
[----:B------:R-:W-:-:S03]  /*9380*/  ULDC.64 UR4, c[0x0][0x280] ;  /* 0x0000a00000047ab9 */ /* 0x000fc60000000a00 */
[----:B------:R-:W-:Y:S01]  /*9390*/  IMAD.IADD R5, R3, 0x1, R5 ;  /* 0x0000000103057824 */ /* 0x000fe200078e0205 */
[----:B------:R-:W-:Y:S01]  /*93a0*/  LEA R0, P0, R2, UR4, 0x1 ;  /* 0x0000000402007c11 */ /* 0x000fe2000f8008ff */
[----:B------:R-:W-:-:S03]  /*93b0*/  UMOV UR4, 0xffffffff ;  /* 0xffffffff00047882 */ /* 0x000fc60000000000 */
[----:B------:R-:W-:Y:S01]  /*93c0*/  LEA.HI.X R5, R2, UR5, R5, 0x1, P0 ;  /* 0x0000000502057c11 */ /* 0x000fe200080f0c05 */
[----:B------:R-:W-:Y:S08]  /*93d0*/  BRA.DIV UR4, `(.L_x_52) ;  /* 0x0000002a046c7947 */ /* 0x000ff0000b800000 */
[----:B------:R-:W0:Y:S01]  /*93e0*/  SHFL.IDX PT, R14, R0, RZ, 0x181f ;  /* 0x00181fff000e7589 */ /* 0x000e2200000e0000 */
[----:B------:R-:W-:-:S03]  /*93f0*/  IMAD.IADD R4, R34, 0x1, R4 ;  /* 0x0000000122047824 */ /* 0x000fc600078e0204 */
[----:B------:R-:W1:Y:S01]  /*9400*/  SHFL.IDX PT, R2, R5, RZ, 0x181f ;  /* 0x00181fff05027589 */ /* 0x000e6200000e0000 */
[C---:B------:R-:W-:Y:S01]  /*9410*/  VIADD R7, R4.reuse, 0x10 ;  /* 0x0000001004077836 */ /* 0x040fe20000000000 */
[----:B------:R-:W-:Y:S02]  /*9420*/  ISETP.GE.AND P0, PT, R4, UR40, PT ;  /* 0x0000002804007c0c */ /* 0x000fe4000bf06270 */
[----:B------:R-:W-:Y:S11]  /*9430*/  SHFL.IDX PT, R6, R5, 0x1, 0x181f ;  /* 0x00381f0005067f89 */ /* 0x000ff600000e0000 */
[----:B0-----:R-:W-:-:S04]  /*9440*/  @!P0 LEA R14, P1, R37, R14, 0x1 ;  /* 0x0000000e250e8211 */ /* 0x001fc800078208ff */
[----:B-1----:R-:W-:Y:S01]  /*9450*/  @!P0 IADD3.X R3, RZ, R2, RZ, P1, !PT ;  /* 0x00000002ff038210 */ /* 0x002fe20000ffe4ff */
[----:B------:R-:W-:Y:S02]  /*9460*/  @!P0 IMAD.MOV.U32 R2, RZ, RZ, R14 ;  /* 0x000000ffff028224 */ /* 0x000fe400078e000e */
[----:B------:R-:W0:Y:S04]  /*9470*/  SHFL.IDX PT, R14, R0, 0x1, 0x181f ;  /* 0x00381f00000e7f89 */ /* 0x000e2800000e0000 */
[----:B------:R-:W-:Y:S04]  /*9480*/  @!P0 LDGSTS.E.BYPASS.LTC128B.128 [R20+0xc400], desc[UR36][R2.64], !P3 ;  /* 0x0c40000002148fae */ /* 0x000fe8000d901d64 */
[----:B------:R-:W-:Y:S04]  /*9490*/  @!P0 LDGSTS.E.BYPASS.LTC128B.128 [R20+0x10400], desc[UR36][R2.64+0x80], !P4 ;  /* 0x1040008002148fae */ /* 0x000fe8000e101d64 */
[----:B------:R1:W-:Y:S01]  /*94a0*/  @!P0 LDGSTS.E.BYPASS.LTC128B.128 [R20+0x14400], desc[UR36][R2.64+0x100], !P5 ;  /* 0x1440010002148fae */ /* 0x0003e2000e901d64 */
[----:B------:R-:W-:-:S13]  /*94b0*/  ISETP.GE.AND P0, PT, R7, UR40, PT ;  /* 0x0000002807007c0c */ /* 0x000fda000bf06270 */
[----:B0-----:R-:W-:-:S04]  /*94c0*/  @!P0 LEA R14, P1, R37, R14, 0x1 ;  /* 0x0000000e250e8211 */ /* 0x001fc800078208ff */
[----:B------:R-:W-:Y:S01]  /*94d0*/  @!P0 IADD3.X R7, RZ, R6, RZ, P1, !PT ;  /* 0x00000006ff078210 */ /* 0x000fe20000ffe4ff */
[----:B-1----:R-:W-:Y:S01]  /*94e0*/  @!P0 IMAD.MOV.U32 R2, RZ, RZ, R14 ;  /* 0x000000ffff028224 */ /* 0x002fe200078e000e */
[----:B------:R-:W-:Y:S03]  /*94f0*/  SHFL.IDX PT, R6, R5, 0x2, 0x181f ;  /* 0x00581f0005067f89 */ /* 0x000fe600000e0000 */
[----:B------:R-:W-:Y:S01]  /*9500*/  @!P0 IMAD.MOV.U32 R3, RZ, RZ, R7 ;  /* 0x000000ffff038224 */ /* 0x000fe200078e0007 */
[----:B------:R-:W0:Y:S01]  /*9510*/  SHFL.IDX PT, R14, R0, 0x2, 0x181f ;  /* 0x00581f00000e7f89 */ /* 0x000e2200000e0000 */
[----:B------:R-:W-:-:S03]  /*9520*/  IADD3 R7, R4, 0x20, RZ ;  /* 0x0000002004077810 */ /* 0x000fc60007ffe0ff */
[----:B------:R-:W-:Y:S04]  /*9530*/  @!P0 LDGSTS.E.BYPASS.LTC128B.128 [R20+0xcc00], desc[UR36][R2.64], !P3 ;  /* 0x0cc0000002148fae */ /* 0x000fe8000d901d64 */
[----:B------:R-:W-:Y:S04]  /*9540*/  @!P0 LDGSTS.E.BYPASS.LTC128B.128 [R20+0x10c00], desc[UR36][R2.64+0x80], !P4 ;  /* 0x10c0008002148fae */ /* 0x000fe8000e101d64 */
[----:B------:R1:W-:Y:S01]  /*9550*/  @!P0 LDGSTS.E.BYPASS.LTC128B.128 [R20+0x14c00], desc[UR36][R2.64+0x100], !P5 ;  /* 0x14c0010002148fae */ /* 0x0003e2000e901d64 */
[----:B------:R-:W-:-:S13]  /*9560*/  ISETP.GE.AND P0, PT, R7, UR40, PT ;  /* 0x0000002807007c0c */ /* 0x000fda000bf06270 */
[----:B0-----:R-:W-:-:S05]  /*9570*/  @!P0 LEA R14, P1, R37, R14, 0x1 ;  /* 0x0000000e250e8211 */ /* 0x001fca00078208ff */
[----:B------:R-:W-:Y:S02]  /*9580*/  @!P0 IMAD.X R7, RZ, RZ, R6, P1 ;  /* 0x000000ffff078224 */ /* 0x000fe400008e0606 */
[----:B-1----:R-:W-:Y:S01]  /*9590*/  @!P0 IMAD.MOV.U32 R2, RZ, RZ, R14 ;  /* 0x000000ffff028224 */ /* 0x002fe200078e000e */
[----:B------:R-:W-:Y:S02]  /*95a0*/  SHFL.IDX PT, R6, R5, 0x3, 0x181f ;  /* 0x00781f0005067f89 */ /* 0x000fe400000e0000 */
[----:B------:R-:W-:Y:S01]  /*95b0*/  @!P0 MOV R3, R7 ;  /* 0x0000000700038202 */ /* 0x000fe20000000f00 */
[----:B------:R-:W-:Y:S01]  /*95c0*/  VIADD R7, R4, 0x30 ;  /* 0x0000003004077836 */ /* 0x000fe20000000000 */
[----:B------:R-:W0:Y:S04]  /*95d0*/  SHFL.IDX PT, R14, R0, 0x3, 0x181f ;  /* 0x00781f00000e7f89 */ /* 0x000e2800000e0000 */
[----:B------:R-:W-:Y:S04]  /*95e0*/  @!P0 LDGSTS.E.BYPASS.LTC128B.128 [R20+0xd400], desc[UR36][R2.64], !P3 ;  /* 0x0d40000002148fae */ /* 0x000fe8000d901d64 */
[----:B------:R-:W-:Y:S04]  /*95f0*/  @!P0 LDGSTS.E.BYPASS.LTC128B.128 [R20+0x11400], desc[UR36][R2.64+0x80], !P4 ;  /* 0x1140008002148fae */ /* 0x000fe8000e101d64 */
[----:B------:R1:W-:Y:S01]  /*9600*/  @!P0 LDGSTS.E.BYPASS.LTC128B.128 [R20+0x15400], desc[UR36][R2.64+0x100], !P5 ;  /* 0x1540010002148fae */ /* 0x0003e2000e901d64 */
[----:B------:R-:W-:-:S13]  /*9610*/  ISETP.GE.AND P0, PT, R7, UR40, PT ;  /* 0x0000002807007c0c */ /* 0x000fda000bf06270 */
[----:B0-----:R-:W-:-:S04]  /*9620*/  @!P0 LEA R14, P1, R37, R14, 0x1 ;  /* 0x0000000e250e8211 */ /* 0x001fc800078208ff */
[----:B-1----:R-:W-:Y:S01]  /*9630*/  @!P0 MOV R2, R14 ;  /* 0x0000000e00028202 */ /* 0x002fe20000000f00 */
[----:B------:R-:W-:Y:S01]  /*9640*/  @!P0 IMAD.X R7, RZ, RZ, R6, P1 ;  /* 0x000000ffff078224 */ /* 0x000fe200008e0606 */
[----:B------:R-:W0:Y:S03]  /*9650*/  SHFL.IDX PT, R14, R0, 0x4, 0x181f ;  /* 0x00981f00000e7f89 */ /* 0x000e2600000e0000 */
[----:B------:R-:W-:Y:S01]  /*9660*/  @!P0 IMAD.MOV.U32 R3, RZ, RZ, R7 ;  /* 0x000000ffff038224 */ /* 0x000fe200078e0007 */
[----:B------:R-:W1:Y:S01]  /*9670*/  SHFL.IDX PT, R6, R5, 0x4, 0x181f ;  /* 0x00981f0005067f89 */ /* 0x000e6200000e0000 */
[----:B------:R-:W-:-:S03]  /*9680*/  VIADD R7, R4, 0x40 ;  /* 0x0000004004077836 */ /* 0x000fc60000000000 */
[----:B------:R-:W-:Y:S04]  /*9690*/  @!P0 LDGSTS.E.BYPASS.LTC128B.128 [R20+0xdc00], desc[UR36][R2.64], !P3 ;  /* 0x0dc0000002148fae */ /* 0x000fe8000d901d64 */
[----:B------:R-:W-:Y:S04]  /*96a0*/  @!P0 LDGSTS.E.BYPASS.LTC128B.128 [R20+0x11c00], desc[UR36][R2.64+0x80], !P4 ;  /* 0x11c0008002148fae */ /* 0x000fe8000e101d64 */
[----:B------:R2:W-:Y:S01]  /*96b0*/  @!P0 LDGSTS.E.BYPASS.LTC128B.128 [R20+0x15c00], desc[UR36][R2.64+0x100], !P5 ;  /* 0x15c0010002148fae */ /* 0x0005e2000e901d64 */
[----:B------:R-:W-:-:S13]  /*96c0*/  ISETP.GE.AND P0, PT, R7, UR40, PT ;  /* 0x0000002807007c0c */ /* 0x000fda000bf06270 */
[----:B0-----:R-:W-:-:S04]  /*96d0*/  @!P0 LEA R14, P1, R37, R14, 0x1 ;  /* 0x0000000e250e8211 */ /* 0x001fc800078208ff */
[----:B-1----:R-:W-:Y:S01]  /*96e0*/  @!P0 IADD3.X R7, RZ, R6, RZ, P1, !PT ;  /* 0x00000006ff078210 */ /* 0x002fe20000ffe4ff */
[----:B--2---:R-:W-:Y:S01]  /*96f0*/  @!P0 IMAD.MOV.U32 R2, RZ, RZ, R14 ;  /* 0x000000ffff028224 */ /* 0x004fe200078e000e */
        /* <DEDUP_REMOVED lines=22> */
[----:B------:R0:W1:Y:S03]  /*9860*/  SHFL.IDX PT, R14, R0, 0x7, 0x181f ;  /* 0x00f81f00000e7f89 */ /* 0x00006600000e0000 */
[----:B------:R-:W-:Y:S01]  /*9870*/  @!P0 IMAD.MOV.U32 R3, RZ, RZ, R7 ;  /* 0x000000ffff038224 */ /* 0x000fe200078e0007 */
[----:B------:R0:W2:Y:S04]  /*9880*/  SHFL.IDX PT, R6, R5, 0x7, 0x181f ;  /* 0x00f81f0005067f89 */ /* 0x0000a800000e0000 */
[----:B------:R0:W-:Y:S04]  /*9890*/  @!P0 LDGSTS.E.BYPASS.LTC128B.128 [R20+0xf400], desc[UR36][R2.64], !P3 ;  /* 0x0f40000002148fae */ /* 0x0001e8000d901d64 */
[----:B------:R0:W-:Y:S04]  /*98a0*/  @!P0 LDGSTS.E.BYPASS.LTC128B.128 [R20+0x13400], desc[UR36][R2.64+0x80], !P4 ;  /* 0x1340008002148fae */ /* 0x0001e8000e101d64 */
[----:B------:R0:W-:Y:S02]  /*98b0*/  @!P0 LDGSTS.E.BYPASS.LTC128B.128 [R20+0x17400], desc[UR36][R2.64+0x100], !P5 ;  /* 0x1740010002148fae */ /* 0x0001e4000e901d64 */
.L_x_124:
[----:B0-----:R-:W3:Y:S01]  /*98c0*/  LDL R0, [R1] ;  /* 0x0000000001007983 */ /* 0x001ee20000100800 */
[----:B------:R-:W-:-:S05]  /*98d0*/  VIADD R4, R4, 0x70 ;  /* 0x0000007004047836 */ /* 0x000fca0000000000 */
[----:B------:R-:W-:-:S13]  /*98e0*/  ISETP.GE.AND P0, PT, R4, UR40, PT ;  /* 0x0000002804007c0c */ /* 0x000fda000bf06270 */
[----:B-1----:R-:W-:-:S04]  /*98f0*/  @!P0 LEA R2, P1, R37, R14, 0x1 ;  /* 0x0000000e25028211 */ /* 0x002fc800078208ff */
[----:B--2---:R-:W-:-:S05]  /*9900*/  @!P0 IADD3.X R3, RZ, R6, RZ, P1, !PT ;  /* 0x00000006ff038210 */ /* 0x004fca0000ffe4ff */
[----:B------:R-:W-:Y:S01]  /*9910*/  @!PT LDS RZ, [RZ] ;  /* 0x00000000fffff984 */ /* 0x000fe20000000800 */
[----:B------:R-:W-:Y:S01]  /*9920*/  @!PT LDS RZ, [RZ] ;  /* 0x00000000fffff984 */ /* 0x000fe20000000800 */
[----:B------:R-:W-:Y:S01]  /*9930*/  @!PT LDS RZ, [RZ] ;  /* 0x00000000fffff984 */ /* 0x000fe20000000800 */
[----:B------:R0:W-:Y:S04]  /*9940*/  @!P0 LDGSTS.E.BYPASS.LTC128B.128 [R20+0xfc00], desc[UR36][R2.64], !P3 ;  /* 0x0fc0000002148fae */ /* 0x0001e8000d901d64 */
[----:B------:R0:W-:Y:S04]  /*9950*/  @!P0 LDGSTS.E.BYPASS.LTC128B.128 [R20+0x13c00], desc[UR36][R2.64+0x80], !P4 ;  /* 0x13c0008002148fae */ /* 0x0001e8000e101d64 */
[----:B------:R0:W-:Y:S01]  /*9960*/  @!P0 LDGSTS.E.BYPASS.LTC128B.128 [R20+0x17c00], desc[UR36][R2.64+0x100], !P5 ;  /* 0x17c0010002148fae */ /* 0x0001e2000e901d64 */
[----:B------:R-:W-:Y:S01]  /*9970*/  NOP ;  /* 0x0000000000007918 */ /* 0x000fe20000000000 */
[----:B------:R-:W-:Y:S02]  /*9980*/  SYNCS.ARRIVE.TRANS64.RED.A0T1 RZ, [UR39+0x2a800], RZ ;  /* 0x02a800ffffff79a7 */ /* 0x000fe40008200427 */
[----:B------:R-:W-:Y:S01]  /*9990*/  ARRIVES.LDGSTSBAR.64.TRANSCNT [UR39+0x2a800] ;  /* 0x02a80000ff0079b0 */ /* 0x000fe20008000aa7 */
[----:B---3--:R-:W-:-:S04]  /*99a0*/  LOP3.LUT R0, R0, 0x1, RZ, 0xc, !PT ;  /* 0x0000000100007812 */ /* 0x008fc800078e0cff */
[----:B------:R-:W-:Y:S01]  /*99b0*/  SHF.L.U32 R0, R0, 0x1f, RZ ;  /* 0x0000001f00007819 */ /* 0x000fe200000006ff */
[----:B------:R-:W-:Y:S01]  /*99c0*/  NOP ;  /* 0x0000000000007918 */ /* 0x000fe20000000000 */
[----:B------:R-:W-:Y:S01]  /*99d0*/  SYNCS.ARRIVE.TRANS64.A1T0 RZ, [UR39+0x2a800], RZ ;  /* 0x02a800ffffff79a7 */ /* 0x000fe20008100027 */
[----:B------:R-:W-:Y:S01]  /*99e0*/  BSSY B0, `(.L_x_53) ;  /* 0x0000003000007945 */ /* 0x000fe20003800000 */
[----:B------:R-:W1:Y:S03]  /*99f0*/  SYNCS.PHASECHK.TRANS64.TRYWAIT P0, [UR39+0x2a820], R0 ;  /* 0x02a82000ff0075a7 */ /* 0x000e660008000167 */
[----:B01----:R-:W-:Y:S05]  /*9a00*/  @!P0 BRA `(.L_x_54) ;  /* 0x0000002c00788947 */ /* 0x003fea0003800000 */
.L_x_125:
[----:B------:R-:W-:Y:S05]  /*9a10*/  BSYNC B0 ;  /* 0x0000000000007941 */ /* 0x000fea0003800000 */
.L_x_53:
[----:B------:R-:W-:Y:S01]  /*9a20*/  UISETP.GE.AND UP0, UPT, UR38, 0x61, UPT ;  /* 0x000000612600788c */ /* 0x000fe2000bf06270 */
[----:B------:R-:W-:-:S05]  /*9a30*/  IMAD.U32 R20, RZ, RZ, UR43 ;  /* 0x0000002bff147e24 */ /* 0x000fca000f8e00ff */
[----:B------:R-:W-:-:S13]  /*9a40*/  PLOP3.LUT P0, PT, PT, PT, UP0, 0x40, 0x0 ;  /* 0x000000000000781c */ /* 0x000fda0003f0e808 */
[----:B------:R-:W-:Y:S05]  /*9a50*/  @P0 BRA `(.L_x_55) ;  /* 0x0000000c00b80947 */ /* 0x000fea0003800000 */
[----:B------:R-:W-:Y:S01]  /*9a60*/  BSSY B0, `(.L_x_55) ;  /* 0x00000ed000007945 */ /* 0x000fe20003800000 */
[----:B------:R-:W-:Y:S01]  /*9a70*/  IMAD.MOV.U32 R21, RZ, RZ, R25 ;  /* 0x000000ffff157224 */ /* 0x000fe200078e0019 */
[----:B------:R-:W-:Y:S01]  /*9a80*/  MOV R7, R22 ;  /* 0x0000001600077202 */ /* 0x000fe20000000f00 */
[----:B------:R-:W-:Y:S02]  /*9a90*/  IMAD.U32 R6, RZ, RZ, UR41 ;  /* 0x00000029ff067e24 */ /* 0x000fe4000f8e00ff */
[----:B------:R-:W-:-:S07]  /*9aa0*/  IMAD.U32 R28, RZ, RZ, UR43 ;  /* 0x0000002bff1c7e24 */ /* 0x000fce000f8e00ff */
.L_x_68:
[----:B0-----:R-:W0:Y:S01]  /*9ab0*/  LDC R0, c[0x0][0x430] ;  /* 0x00010c00ff007b82 */ /* 0x001e220000000800 */
[----:B------:R-:W-:Y:S01]  /*9ac0*/  ISETP.GT.U32.AND P0, PT, R26, 0x5f, PT ;  /* 0x0000005f1a00780c */ /* 0x000fe20003f04070 */
[----:B------:R-:W-:Y:S01]  /*9ad0*/  IMAD R3, R6, 0x60, R31 ;  /* 0x0000006006037824 */ /* 0x000fe200078e021f */
[----:B------:R-:W-:Y:S01]  /*9ae0*/  LOP3.LUT P2, RZ, R16, 0x20, RZ, 0xc0, !PT ;  /* 0x0000002010ff7812 */ /* 0x000fe2000784c0ff */
[----:B------:R-:W-:Y:S01]  /*9af0*/  VIADD R22, R7, 0x1 ;  /* 0x0000000107167836 */ /* 0x000fe20000000000 */
[----:B------:R-:W-:Y:S02]  /*9b00*/  ULDC UR4, c[0x0][0x430] ;  /* 0x00010c0000047ab9 */ /* 0x000fe40000000800 */
[----:B------:R-:W-:-:S05]  /*9b10*/  IADD3 R10, R26, R3, RZ ;  /* 0x000000031a0a7210 */ /* 0x000fca0007ffe0ff */
[----:B------:R-:W-:Y:S02]  /*9b20*/  IMAD.MOV.U32 R11, RZ, RZ, R10 ;  /* 0x000000ffff0b7224 */ /* 0x000fe400078e000a */
[----:B------:R-:W1:Y:S01]  /*9b30*/  @!P0 LDC.64 R8, c[0x0][0x428] ;  /* 0x00010a00ff088b82 */ /* 0x000e620000000a00 */
[----:B0-----:R-:W-:-:S13]  /*9b40*/  ISETP.NE.AND P1, PT, R0, 0x1, PT ;  /* 0x000000010000780c */ /* 0x001fda0003f25270 */
[----:B------:R-:W0:Y:S08]  /*9b50*/  @P1 LDC R5, c[0x0][0x434] ;  /* 0x00010d00ff051b82 */ /* 0x000e300000000800 */
[----:B------:R-:W2:Y:S01]  /*9b60*/  @P1 LDC R3, c[0x0][0x438] ;  /* 0x00010e00ff031b82 */ /* 0x000ea20000000800 */
[----:B0-----:R-:W-:-:S07]  /*9b70*/  @P1 IMAD.HI.U32 R0, R10, R5, RZ ;  /* 0x000000050a001227 */ /* 0x001fce00078e00ff */
[----:B------:R-:W0:Y:S01]  /*9b80*/  @!P0 LDC.64 R4, c[0x0][0x418] ;  /* 0x00010600ff048b82 */ /* 0x000e220000000a00 */
[----:B--2---:R-:W-:Y:S01]  /*9b90*/  @P1 SHF.R.U32.HI R11, RZ, R3, R0 ;  /* 0x00000003ff0b1219 */ /* 0x004fe20000011600 */
[----:B-1----:R-:W-:-:S03]  /*9ba0*/  @!P0 IMAD R0, R32, R8, RZ ;  /* 0x0000000820008224 */ /* 0x002fc600078e02ff */
[--C-:B------:R-:W-:Y:S01]  /*9bb0*/  @!P0 SHF.R.S32.HI R3, RZ, 0x1f, R11.reuse ;  /* 0x0000001fff038819 */ /* 0x100fe2000001140b */
[----:B------:R-:W-:Y:S02]  /*9bc0*/  @!P0 IMAD.MOV.U32 R2, RZ, RZ, R11 ;  /* 0x000000ffff028224 */ /* 0x000fe400078e000b */
[C---:B------:R-:W-:Y:S02]  /*9bd0*/  @!P0 IMAD R9, R30.reuse, R9, R0 ;  /* 0x000000091e098224 */ /* 0x040fe400078e0200 */
[----:B------:R-:W-:-:S05]  /*9be0*/  @!P0 IMAD.WIDE.U32 R2, R30, R8, R2 ;  /* 0x000000081e028225 */ /* 0x000fca00078e0002 */
[----:B------:R-:W-:Y:S02]  /*9bf0*/  @!P0 IADD3 R0, R9, R3, RZ ;  /* 0x0000000309008210 */ /* 0x000fe40007ffe0ff */
[----:B0-----:R-:W-:-:S04]  /*9c00*/  @!P0 LEA R4, P1, R2, R4, 0x2 ;  /* 0x0000000402048211 */ /* 0x001fc800078210ff */
[----:B------:R-:W-:Y:S01]  /*9c10*/  @!P0 LEA.HI.X R5, R2, R5, R0, 0x2, P1 ;  /* 0x0000000502058211 */ /* 0x000fe200008f1400 */
[----:B------:R-:W-:Y:S01]  /*9c20*/  IMAD.MOV.U32 R0, RZ, RZ, RZ ;  /* 0x000000ffff007224 */ /* 0x000fe200078e00ff */
[----:B------:R-:W-:-:S05]  /*9c30*/  IADD3 R3, -R11, RZ, RZ ;  /* 0x000000ff0b037210 */ /* 0x000fca0007ffe1ff */
[----:B------:R0:W5:Y:S01]  /*9c40*/  @!P0 LDG.E R0, desc[UR36][R4.64] ;  /* 0x0000002404008981 */ /* 0x000162000c1e1900 */
[----:B------:R-:W-:Y:S01]  /*9c50*/  ISETP.NE.AND P0, PT, R22, 0x2, PT ;  /* 0x000000021600780c */ /* 0x000fe20003f05270 */
[----:B------:R-:W-:-:S03]  /*9c60*/  IMAD.MOV.U32 R20, RZ, RZ, R6 ;  /* 0x000000ffff147224 */ /* 0x000fc600078e0006 */
[----:B------:R-:W-:Y:S02]  /*9c70*/  SEL R2, RZ, 0x1, P0 ;  /* 0x00000001ff027807 */ /* 0x000fe40000000000 */
[----:B------:R-:W-:Y:S02]  /*9c80*/  SEL R22, R22, RZ, P0 ;  /* 0x000000ff16167207 */ /* 0x000fe40000000000 */
[----:B------:R-:W-:Y:S01]  /*9c90*/  LOP3.LUT R25, R21, R2, RZ, 0x3c, !PT ;  /* 0x0000000215197212 */ /* 0x000fe200078e3cff */
[----:B0-----:R-:W-:Y:S01]  /*9ca0*/  IMAD R4, R3, UR4, R10 ;  /* 0x0000000403047c24 */ /* 0x001fe2000f8e020a */
[----:B------:R-:W-:Y:S06]  /*9cb0*/  @!P2 BRA `(.L_x_56) ;  /* 0x000000000004a947 */ /* 0x000fec0003800000 */
[----:B------:R-:W-:Y:S01]  /*9cc0*/  BPT.TRAP 0x1 ;  /* 0x000000040000795c */ /* 0x000fe20000300000 */
.L_x_56:
[----:B------:R-:W-:Y:S01]  /*9cd0*/  LEA R6, R22, UR39, 0x3 ;  /* 0x0000002716067c11 */ /* 0x000fe2000f8e18ff */
[----:B------:R-:W-:Y:S01]  /*9ce0*/  BSSY B1, `(.L_x_57) ;  /* 0x0000004000017945 */ /* 0x000fe20003800000 */
[----:B------:R-:W-:-:S04]  /*9cf0*/  SHF.L.U32 R3, R25, 0x1f, RZ ;  /* 0x0000001f19037819 */ /* 0x000fc800000006ff */
[----:B------:R-:W0:Y:S02]  /*9d00*/  SYNCS.PHASECHK.TRANS64.TRYWAIT P0, [R6+URZ+0x2a840], R3 ;  /* 0x02a84003060075a7 */ /* 0x000e24000800017f */
[----:B0-----:R-:W-:Y:S05]  /*9d10*/  @!P0 BRA `(.L_x_58) ;  /* 0x0000002800cc8947 */ /* 0x001fea0003800000 */
.L_x_126:
[----:B------:R-:W-:Y:S05]  /*9d20*/  BSYNC B1 ;  /* 0x0000000000017941 */ /* 0x000fea0003800000 */
.L_x_57:
[----:B------:R-:W-:Y:S01]  /*9d30*/  SHF.R.S32.HI R23, RZ, 0x1f, R4 ;  /* 0x0000001fff177819 */ /* 0x000fe20000011404 */
[----:B------:R-:W-:Y:S01]  /*9d40*/  ULDC.64 UR4, c[0x0][0x300] ;  /* 0x0000c00000047ab9 */ /* 0x000fe20000000a00 */
[----:B-----5:R-:W-:Y:S01]  /*9d50*/  SHF.R.S32.HI R24, RZ, 0x1f, R0 ;  /* 0x0000001fff187819 */ /* 0x020fe20000011400 */
[----:B------:R-:W-:Y:S01]  /*9d60*/  IMAD R9, R22, 0x4800, R27 ;  /* 0x0000480016097824 */ /* 0x000fe200078e021b */
[C---:B------:R-:W-:Y:S01]  /*9d70*/  LOP3.LUT P3, RZ, R16.reuse, 0x10, RZ, 0xc0, !PT ;  /* 0x0000001010ff7812 */ /* 0x040fe2000786c0ff */
[----:B0-----:R-:W-:Y:S01]  /*9d80*/  IMAD R3, R23, UR4, RZ ;  /* 0x0000000417037c24 */ /* 0x001fe2000f8e02ff */
[C---:B------:R-:W-:Y:S02]  /*9d90*/  LOP3.LUT P2, RZ, R16.reuse, 0x8, RZ, 0xc0, !PT ;  /* 0x0000000810ff7812 */ /* 0x040fe4000784c0ff */
[----:B------:R-:W-:Y:S01]  /*9da0*/  LOP3.LUT P1, RZ, R16, 0x4, RZ, 0xc0, !PT ;  /* 0x0000000410ff7812 */ /* 0x000fe2000782c0ff */
[C---:B------:R-:W-:Y:S02]  /*9db0*/  IMAD R5, R4.reuse, UR5, R3 ;  /* 0x0000000504057c24 */ /* 0x040fe4000f8e0203 */
[----:B------:R-:W-:Y:S01]  /*9dc0*/  IMAD.WIDE.U32 R2, R4, UR4, RZ ;  /* 0x0000000404027c25 */ /* 0x000fe2000f8e00ff */
[----:B------:R-:W-:-:S03]  /*9dd0*/  ULDC.64 UR4, c[0x0][0x310] ;  /* 0x0000c40000047ab9 */ /* 0x000fc60000000a00 */
[----:B------:R-:W-:Y:S02]  /*9de0*/  IMAD.IADD R3, R3, 0x1, R5 ;  /* 0x0000000103037824 */ /* 0x000fe400078e0205 */
[----:B------:R-:W-:Y:S02]  /*9df0*/  IMAD R5, R24, UR4, RZ ;  /* 0x0000000418057c24 */ /* 0x000fe4000f8e02ff */
[----:B------:R-:W-:-:S04]  /*9e00*/  IMAD.WIDE.U32 R2, R0, UR4, R2 ;  /* 0x0000000400027c25 */ /* 0x000fc8000f8e0002 */
[----:B------:R-:W-:Y:S01]  /*9e10*/  IMAD R5, R0, UR5, R5 ;  /* 0x0000000500057c24 */ /* 0x000fe2000f8e0205 */
[----:B------:R-:W-:Y:S02]  /*9e20*/  ULDC.64 UR4, c[0x0][0x308] ;  /* 0x0000c20000047ab9 */ /* 0x000fe40000000a00 */
[----:B------:R-:W-:Y:S02]  /*9e30*/  IMAD R8, R29, UR4, RZ ;  /* 0x000000041d087c24 */ /* 0x000fe4000f8e02ff */
[----:B------:R-:W-:Y:S02]  /*9e40*/  IADD3 R3, R3, R5, RZ ;  /* 0x0000000503037210 */ /* 0x000fe40007ffe0ff */
        /* <DEDUP_REMOVED lines=9> */
[----:B------:R-:W-:Y:S01]  /*9ee0*/  IMAD.SHL.U32 R5, R37, 0x2, RZ ;  /* 0x0000000225057824 */ /* 0x000fe200078e00ff */
[----:B------:R-:W-:Y:S02]  /*9ef0*/  LEA R9, R9, UR39, 0x1 ;  /* 0x0000002709097c11 */ /* 0x000fe4000f8e08ff */
[----:B------:R-:W1:Y:S04]  /*9f00*/  SHFL.IDX PT, R3, R10, RZ, 0x181f ;  /* 0x00181fff0a037589 */ /* 0x000e6800000e0000 */
[----:B------:R-:W-:Y:S01]  /*9f10*/  SHFL.IDX PT, R35, R10, 0x2, 0x181f ;  /* 0x00581f000a237f89 */ /* 0x000fe200000e0000 */
[----:B0-----:R-:W-:-:S03]  /*9f20*/  IADD3 R2, P0, R14, R5, RZ ;  /* 0x000000050e027210 */ /* 0x001fc60007f1e0ff */
[----:B------:R-:W0:Y:S01]  /*9f30*/  SHFL.IDX PT, R14, R8, 0x1, 0x181f ;  /* 0x00381f00080e7f89 */ /* 0x000e2200000e0000 */
[----:B-1----:R-:W-:-:S05]  /*9f40*/  IADD3.X R3, RZ, R3, RZ, P0, !PT ;  /* 0x00000003ff037210 */ /* 0x002fca00007fe4ff */
[----:B------:R-:W-:Y:S04]  /*9f50*/  LDGSTS.E.BYPASS.LTC128B.128 [R9+0x18400], desc[UR36][R2.64], !P3 ;  /* 0x1840000002097fae */ /* 0x000fe8000d901d64 */
[----:B------:R-:W-:Y:S04]  /*9f60*/  LDGSTS.E.BYPASS.LTC128B.128 [R9+0x1b400], desc[UR36][R2.64+0x80], !P2 ;  /* 0x1b40008002097fae */ /* 0x000fe8000d101d64 */
[----:B------:R1:W-:Y:S04]  /*9f70*/  LDGSTS.E.BYPASS.LTC128B.128 [R9+0x1e400], desc[UR36][R2.64+0x100], !P1 ;  /* 0x1e40010002097fae */ /* 0x0003e8000c901d64 */
[----:B-1----:R-:W1:Y:S01]  /*9f80*/  SHFL.IDX PT, R3, R10, 0x1, 0x181f ;  /* 0x00381f000a037f89 */ /* 0x002e6200000e0000 */
[----:B0-----:R-:W-:-:S03]  /*9f90*/  IADD3 R2, P0, R14, R5, RZ ;  /* 0x000000050e027210 */ /* 0x001fc60007f1e0ff */
[----:B------:R-:W0:Y:S02]  /*9fa0*/  SHFL.IDX PT, R14, R8, 0x2, 0x181f ;  /* 0x00581f00080e7f89 */ /* 0x000e2400000e0000 */
[----:B-1----:R-:W-:-:S05]  /*9fb0*/  IMAD.X R3, RZ, RZ, R3, P0 ;  /* 0x000000ffff037224 */ /* 0x002fca00000e0603 */
[----:B------:R-:W-:Y:S04]  /*9fc0*/  LDGSTS.E.BYPASS.LTC128B.128 [R9+0x18c00], desc[UR36][R2.64], !P3 ;  /* 0x18c0000002097fae */ /* 0x000fe8000d901d64 */
[----:B------:R-:W-:Y:S04]  /*9fd0*/  LDGSTS.E.BYPASS.LTC128B.128 [R9+0x1bc00], desc[UR36][R2.64+0x80], !P2 ;  /* 0x1bc0008002097fae */ /* 0x000fe8000d101d64 */
[----:B------:R0:W-:Y:S02]  /*9fe0*/  LDGSTS.E.BYPASS.LTC128B.128 [R9+0x1ec00], desc[UR36][R2.64+0x100], !P1 ;  /* 0x1ec0010002097fae */ /* 0x0001e4000c901d64 */
[----:B0-----:R-:W-:-:S02]  /*9ff0*/  IADD3 R2, P0, R14, R5, RZ ;  /* 0x000000050e027210 */ /* 0x001fc40007f1e0ff */
[----:B------:R-:W0:Y:S03]  /*a000*/  SHFL.IDX PT, R14, R8, 0x3, 0x181f ;  /* 0x00781f00080e7f89 */ /* 0x000e2600000e0000 */
[----:B------:R-:W-:Y:S02]  /*a010*/  IMAD.X R3, RZ, RZ, R35, P0 ;  /* 0x000000ffff037224 */ /* 0x000fe400000e0623 */
[----:B------:R-:W1:Y:S04]  /*a020*/  SHFL.IDX PT, R35, R10, 0x3, 0x181f ;  /* 0x00781f000a237f89 */ /* 0x000e6800000e0000 */
[----:B------:R-:W-:Y:S04]  /*a030*/  LDGSTS.E.BYPASS.LTC128B.128 [R9+0x19400], desc[UR36][R2.64], !P3 ;  /* 0x1940000002097fae */ /* 0x000fe8000d901d64 */
[----:B------:R-:W-:Y:S04]  /*a040*/  LDGSTS.E.BYPASS.LTC128B.128 [R9+0x1c400], desc[UR36][R2.64+0x80], !P2 ;  /* 0x1c40008002097fae */ /* 0x000fe8000d101d64 */
[----:B------:R0:W-:Y:S02]  /*a050*/  LDGSTS.E.BYPASS.LTC128B.128 [R9+0x1f400], desc[UR36][R2.64+0x100], !P1 ;  /* 0x1f40010002097fae */ /* 0x0001e4000c901d64 */
[----:B0-----:R-:W-:-:S02]  /*a060*/  IADD3 R2, P0, R14, R5, RZ ;  /* 0x000000050e027210 */ /* 0x001fc40007f1e0ff */
[----:B------:R-:W0:Y:S02]  /*a070*/  SHFL.IDX PT, R14, R8, 0x4, 0x181f ;  /* 0x00981f00080e7f89 */ /* 0x000e2400000e0000 */
[----:B-1----:R-:W-:Y:S02]  /*a080*/  IADD3.X R3, RZ, R35, RZ, P0, !PT ;  /* 0x00000023ff037210 */ /* 0x002fe400007fe4ff */
[----:B------:R-:W1:Y:S04]  /*a090*/  SHFL.IDX PT, R35, R10, 0x4, 0x181f ;  /* 0x00981f000a237f89 */ /* 0x000e6800000e0000 */
[----:B------:R-:W-:Y:S04]  /*a0a0*/  LDGSTS.E.BYPASS.LTC128B.128 [R9+0x19c00], desc[UR36][R2.64], !P3 ;  /* 0x19c0000002097fae */ /* 0x000fe8000d901d64 */
[----:B------:R-:W-:Y:S04]  /*a0b0*/  LDGSTS.E.BYPASS.LTC128B.128 [R9+0x1cc00], desc[UR36][R2.64+0x80], !P2 ;  /* 0x1cc0008002097fae */ /* 0x000fe8000d101d64 */
[----:B------:R0:W-:Y:S02]  /*a0c0*/  LDGSTS.E.BYPASS.LTC128B.128 [R9+0x1fc00], desc[UR36][R2.64+0x100], !P1 ;  /* 0x1fc0010002097fae */ /* 0x0001e4000c901d64 */
[----:B0-----:R-:W-:-:S02]  /*a0d0*/  IADD3 R2, P0, R14, R5, RZ ;  /* 0x000000050e027210 */ /* 0x001fc40007f1e0ff */
[----:B------:R0:W2:Y:S03]  /*a0e0*/  SHFL.IDX PT, R14, R8, 0x5, 0x181f ;  /* 0x00b81f00080e7f89 */ /* 0x0000a600000e0000 */
[----:B-1----:R-:W-:Y:S02]  /*a0f0*/  IMAD.X R3, RZ, RZ, R35, P0 ;  /* 0x000000ffff037224 */ /* 0x002fe400000e0623 */
[----:B------:R0:W1:Y:S04]  /*a100*/  SHFL.IDX PT, R35, R10, 0x5, 0x181f ;  /* 0x00b81f000a237f89 */ /* 0x00006800000e0000 */
[----:B------:R0:W-:Y:S04]  /*a110*/  LDGSTS.E.BYPASS.LTC128B.128 [R9+0x1a400], desc[UR36][R2.64], !P3 ;  /* 0x1a40000002097fae */ /* 0x0001e8000d901d64 */
[----:B------:R0:W-:Y:S04]  /*a120*/  LDGSTS.E.BYPASS.LTC128B.128 [R9+0x1d400], desc[UR36][R2.64+0x80], !P2 ;  /* 0x1d40008002097fae */ /* 0x0001e8000d101d64 */
[----:B------:R0:W-:Y:S02]  /*a130*/  LDGSTS.E.BYPASS.LTC128B.128 [R9+0x20400], desc[UR36][R2.64+0x100], !P1 ;  /* 0x2040010002097fae */ /* 0x0001e4000c901d64 */
.L_x_140:
[----:B0-2---:R-:W-:-:S05]  /*a140*/  IADD3 R2, P0, R14, R5, RZ ;  /* 0x000000050e027210 */ /* 0x005fca0007f1e0ff */
[----:B-1----:R-:W-:Y:S01]  /*a150*/  IMAD.X R3, RZ, RZ, R35, P0 ;  /* 0x000000ffff037224 */ /* 0x002fe200000e0623 */
[----:B------:R-:W-:-:S04]  /*a160*/  PLOP3.LUT P0, PT, PT, PT, PT, 0x80, 0x0 ;  /* 0x000000000000781c */ /* 0x000fc80003f0f070 */
[----:B------:R-:W-:Y:S01]  /*a170*/  @!PT LDS RZ, [RZ] ;  /* 0x00000000fffff984 */ /* 0x000fe20000000800 */
[----:B------:R-:W-:Y:S01]  /*a180*/  @!PT LDS RZ, [RZ] ;  /* 0x00000000fffff984 */ /* 0x000fe20000000800 */
[----:B------:R-:W-:Y:S01]  /*a190*/  @!PT LDS RZ, [RZ] ;  /* 0x00000000fffff984 */ /* 0x000fe20000000800 */
[----:B------:R0:W-:Y:S04]  /*a1a0*/  LDGSTS.E.BYPASS.LTC128B.128 [R9+0x1ac00], desc[UR36][R2.64], !P3 ;  /* 0x1ac0000002097fae */ /* 0x0001e8000d901d64 */
[----:B------:R0:W-:Y:S04]  /*a1b0*/  LDGSTS.E.BYPASS.LTC128B.128 [R9+0x1dc00], desc[UR36][R2.64+0x80], !P2 ;  /* 0x1dc0008002097fae */ /* 0x0001e8000d101d64 */
[----:B------:R0:W-:Y:S01]  /*a1c0*/  LDGSTS.E.BYPASS.LTC128B.128 [R9+0x20c00], desc[UR36][R2.64+0x100], !P1 ;  /* 0x20c0010002097fae */ /* 0x0001e2000c901d64 */
[----:B------:R-:W-:Y:S01]  /*a1d0*/  NOP ;  /* 0x0000000000007918 */ /* 0x000fe20000000000 */
.L_x_60:
        /* <DEDUP_REMOVED lines=10> */
.L_x_61:
[----:B------:R1:W-:Y:S01]  /*a280*/  SYNCS.ARRIVE.TRANS64.A1T0 RZ, [R6+URZ+0x2a830], RZ ;  /* 0x02a830ff06ff79a7 */ /* 0x0003e2000810003f */
[----:B------:R-:W-:Y:S05]  /*a290*/  @!P2 BRA `(.L_x_62) ;  /* 0x000000000004a947 */ /* 0x000fea0003800000 */
[----:B------:R-:W-:Y:S01]  /*a2a0*/  BPT.TRAP 0x1 ;  /* 0x000000040000795c */ /* 0x000fe20000300000 */
.L_x_62:
[----:B0-----:R-:W-:Y:S01]  /*a2b0*/  SHF.L.U32 R9, R21, 0x1f, RZ ;  /* 0x0000001f15097819 */ /* 0x001fe200000006ff */
[----:B------:R-:W-:Y:S01]  /*a2c0*/  BSSY B1, `(.L_x_63) ;  /* 0x0000006000017945 */ /* 0x000fe20003800000 */
[----:B-1----:R-:W-:Y:S02]  /*a2d0*/  LEA R6, R7, UR39, 0x3 ;  /* 0x0000002707067c11 */ /* 0x002fe4000f8e18ff */
[----:B------:R-:W-:Y:S02]  /*a2e0*/  MOV R3, 0xffffffa0 ;  /* 0xffffffa000037802 */ /* 0x000fe40000000f00 */
[----:B------:R-:W0:Y:S03]  /*a2f0*/  SYNCS.PHASECHK.TRANS64.TRYWAIT P0, [R6+URZ+0x2a860], R9 ;  /* 0x02a86009060075a7 */ /* 0x000e26000800017f */
[----:B------:R-:W-:Y:S01]  /*a300*/  IMAD R3, R28, R3, UR38 ;  /* 0x000000261c037e24 */ /* 0x000fe2000f8e0203 */
[----:B0-----:R-:W-:Y:S06]  /*a310*/  @!P0 BRA `(.L_x_64) ;  /* 0x0000002c00188947 */ /* 0x001fec0003800000 */
.L_x_141:
[----:B------:R-:W-:Y:S05]  /*a320*/  BSYNC B1 ;  /* 0x0000000000017941 */ /* 0x000fea0003800000 */
.L_x_63:
[----:B------:R-:W-:Y:S01]  /*a330*/  UMOV UR4, 0xffffffff ;  /* 0xffffffff00047882 */ /* 0x000fe20000000000 */
[C---:B------:R-:W-:Y:S01]  /*a340*/  LOP3.LUT P2, RZ, R16.reuse, 0x2, RZ, 0xc0, !PT ;  /* 0x0000000210ff7812 */ /* 0x040fe2000784c0ff */
[----:B------:R-:W-:Y:S01]  /*a350*/  IMAD R7, R7, 0x3000, R27 ;  /* 0x0000300007077824 */ /* 0x000fe200078e021b */
[----:B------:R-:W-:Y:S01]  /*a360*/  LOP3.LUT P1, RZ, R16, 0x1, RZ, 0xc0, !PT ;  /* 0x0000000110ff7812 */ /* 0x000fe2000782c0ff */
[----:B------:R-:W-:Y:S01]  /*a370*/  IMAD.IADD R8, R3, 0x1, -R34 ;  /* 0x0000000103087824 */ /* 0x000fe200078e0a22 */
[----:B------:R-:W-:Y:S11]  /*a380*/  BRA.DIV UR4, `(.L_x_65) ;  /* 0x0000002e04107947 */ /* 0x000ff6000b800000 */
[----:B------:R-:W1:Y:S01]  /*a390*/  SHFL.IDX PT, R14, R17, RZ, 0x181f ;  /* 0x00181fff110e7589 */ /* 0x000e6200000e0000 */
[----:B------:R-:W-:-:S03]  /*a3a0*/  LEA R7, R7, UR39, 0x1 ;  /* 0x0000002707077c11 */ /* 0x000fc6000f8e08ff */
[----:B------:R-:W2:Y:S01]  /*a3b0*/  SHFL.IDX PT, R3, R18, RZ, 0x181f ;  /* 0x00181fff12037589 */ /* 0x000ea200000e0000 */
[----:B-1----:R-:W-:-:S03]  /*a3c0*/  IADD3 R2, P0, R14, R5, RZ ;  /* 0x000000050e027210 */ /* 0x002fc60007f1e0ff */
[----:B------:R-:W1:Y:S02]  /*a3d0*/  SHFL.IDX PT, R14, R17, 0x1, 0x181f ;  /* 0x00381f00110e7f89 */ /* 0x000e6400000e0000 */
[----:B--2---:R-:W-:Y:S01]  /*a3e0*/  IMAD.X R3, RZ, RZ, R3, P0 ;  /* 0x000000ffff037224 */ /* 0x004fe200000e0603 */
[----:B------:R-:W-:-:S13]  /*a3f0*/  ISETP.LT.OR P0, PT, R8, 0x1, P2 ;  /* 0x000000010800780c */ /* 0x000fda0001701670 */
[----:B------:R-:W-:Y:S01]  /*a400*/  LDGSTS.E.BYPASS.LTC128B.128 [R7+0x400], desc[UR36][R2.64], !P0 ;  /* 0x0040000002077fae */ /* 0x000fe2000c101d64 */
[----:B------:R-:W-:-:S13]  /*a410*/  ISETP.LT.OR P0, PT, R8, 0x1, P1 ;  /* 0x000000010800780c */ /* 0x000fda0000f01670 */
[----:B------:R2:W-:Y:S04]  /*a420*/  LDGSTS.E.BYPASS.LTC128B.128 [R7+0x3400], desc[UR36][R2.64+0x80], !P0 ;  /* 0x0340008002077fae */ /* 0x0005e8000c101d64 */
[----:B--2---:R-:W2:Y:S01]  /*a430*/  SHFL.IDX PT, R3, R18, 0x1, 0x181f ;  /* 0x00381f0012037f89 */ /* 0x004ea200000e0000 */
[----:B-1----:R-:W-:-:S03]  /*a440*/  IADD3 R2, P0, R14, R5, RZ ;  /* 0x000000050e027210 */ /* 0x002fc60007f1e0ff */
[----:B------:R-:W1:Y:S01]  /*a450*/  SHFL.IDX PT, R14, R17, 0x2, 0x181f ;  /* 0x00581f00110e7f89 */ /* 0x000e6200000e0000 */
[----:B--2---:R-:W-:Y:S02]  /*a460*/  IADD3.X R3, RZ, R3, RZ, P0, !PT ;  /* 0x00000003ff037210 */ /* 0x004fe400007fe4ff */
[----:B------:R-:W-:-:S13]  /*a470*/  ISETP.LT.OR P0, PT, R8, 0x11, P2 ;  /* 0x000000110800780c */ /* 0x000fda0001701670 */
[----:B------:R-:W-:Y:S01]  /*a480*/  LDGSTS.E.BYPASS.LTC128B.128 [R7+0xc00], desc[UR36][R2.64], !P0 ;  /* 0x00c0000002077fae */ /* 0x000fe2000c101d64 */
[----:B------:R-:W-:-:S13]  /*a490*/  ISETP.LT.OR P0, PT, R8, 0x11, P1 ;  /* 0x000000110800780c */ /* 0x000fda0000f01670 */
[----:B------:R2:W-:Y:S04]  /*a4a0*/  LDGSTS.E.BYPASS.LTC128B.128 [R7+0x3c00], desc[UR36][R2.64+0x80], !P0 ;  /* 0x03c0008002077fae */ /* 0x0005e8000c101d64 */
[----:B--2---:R-:W2:Y:S01]  /*a4b0*/  SHFL.IDX PT, R3, R18, 0x2, 0x181f ;  /* 0x00581f0012037f89 */ /* 0x004ea200000e0000 */
        /* <DEDUP_REMOVED lines=17> */
[----:B------:R-:W1:Y:S04]  /*a5d0*/  SHFL.IDX PT, R18, R18, 0x5, 0x181f ;  /* 0x00b81f0012127f89 */ /* 0x000e6800000e0000 */
[----:B------:R3:W4:Y:S01]  /*a5e0*/  SHFL.IDX PT, R14, R17, 0x5, 0x181f ;  /* 0x00b81f00110e7f89 */ /* 0x00072200000e0000 */
[----:B--2---:R-:W-:Y:S02]  /*a5f0*/  IADD3.X R3, RZ, R3, RZ, P0, !PT ;  /* 0x00000003ff037210 */ /* 0x004fe400007fe4ff */
[----:B------:R-:W-:-:S13]  /*a600*/  ISETP.LT.OR P0, PT, R8, 0x41, P2 ;  /* 0x000000410800780c */ /* 0x000fda0001701670 */
[----:B------:R3:W-:Y:S01]  /*a610*/  LDGSTS.E.BYPASS.LTC128B.128 [R7+0x2400], desc[UR36][R2.64], !P0 ;  /* 0x0240000002077fae */ /* 0x0007e2000c101d64 */
[----:B------:R-:W-:-:S13]  /*a620*/  ISETP.LT.OR P0, PT, R8, 0x41, P1 ;  /* 0x000000410800780c */ /* 0x000fda0000f01670 */
[----:B-1--4-:R3:W-:Y:S02]  /*a630*/  LDGSTS.E.BYPASS.LTC128B.128 [R7+0x5400], desc[UR36][R2.64+0x80], !P0 ;  /* 0x0540008002077fae */ /* 0x0127e4000c101d64 */
.L_x_155:
[----:B0--3--:R-:W-:Y:S01]  /*a640*/  IADD3 R2, P0, R14, R5, RZ ;  /* 0x000000050e027210 */ /* 0x009fe20007f1e0ff */
[----:B------:R-:W-:Y:S02]  /*a650*/  ULDC.64 UR4, c[0x0][0x328] ;  /* 0x0000ca0000047ab9 */ /* 0x000fe40000000a00 */
[----:B------:R-:W-:Y:S02]  /*a660*/  IMAD R23, R23, UR4, RZ ;  /* 0x0000000417177c24 */ /* 0x000fe4000f8e02ff */
[----:B------:R-:W-:Y:S01]  /*a670*/  IMAD.X R3, RZ, RZ, R18, P0 ;  /* 0x000000ffff037224 */ /* 0x000fe200000e0612 */
[----:B------:R-:W-:Y:S01]  /*a680*/  ISETP.LT.OR P0, PT, R8, 0x51, P2 ;  /* 0x000000510800780c */ /* 0x000fe20001701670 */
[----:B------:R-:W-:-:S12]  /*a690*/  IMAD R23, R4, UR5, R23 ;  /* 0x0000000504177c24 */ /* 0x000fd8000f8e0217 */
[----:B------:R-:W-:Y:S01]  /*a6a0*/  @!PT LDS RZ, [RZ] ;  /* 0x00000000fffff984 */ /* 0x000fe20000000800 */
[----:B------:R-:W-:Y:S01]  /*a6b0*/  @!PT LDS RZ, [RZ] ;  /* 0x00000000fffff984 */ /* 0x000fe20000000800 */
[----:B------:R-:W-:Y:S01]  /*a6c0*/  @!PT LDS RZ, [RZ] ;  /* 0x00000000fffff984 */ /* 0x000fe20000000800 */
[----:B------:R-:W-:Y:S01]  /*a6d0*/  LDGSTS.E.BYPASS.LTC128B.128 [R7+0x2c00], desc[UR36][R2.64], !P0 ;  /* 0x02c0000002077fae */ /* 0x000fe2000c101d64 */
[----:B------:R-:W-:-:S13]  /*a6e0*/  ISETP.LT.OR P0, PT, R8, 0x51, P1 ;  /* 0x000000510800780c */ /* 0x000fda0000f01670 */
[----:B------:R0:W-:Y:S01]  /*a6f0*/  LDGSTS.E.BYPASS.LTC128B.128 [R7+0x5c00], desc[UR36][R2.64+0x80], !P0 ;  /* 0x05c0008002077fae */ /* 0x0001e2000c101d64 */
[----:B------:R-:W-:Y:S01]  /*a700*/  PLOP3.LUT P0, PT, PT, PT, PT, 0x80, 0x0 ;  /* 0x000000000000781c */ /* 0x000fe20003f0f070 */
[----:B------:R-:W-:Y:S01]  /*a710*/  NOP ;  /* 0x0000000000007918 */ /* 0x000fe20000000000 */
[----:B0-----:R-:W-:Y:S01]  /*a720*/  IMAD.WIDE.U32 R2, R4, UR4, RZ ;  /* 0x0000000404027c25 */ /* 0x001fe2000f8e00ff */
[----:B------:R-:W-:-:S03]  /*a730*/  ULDC.64 UR4, c[0x0][0x338] ;  /* 0x0000ce0000047ab9 */ /* 0x000fc60000000a00 */
[----:B------:R-:W-:Y:S02]  /*a740*/  IMAD.IADD R3, R3, 0x1, R23 ;  /* 0x0000000103037824 */ /* 0x000fe400078e0217 */
[----:B------:R-:W-:Y:S02]  /*a750*/  IMAD R5, R24, UR4, RZ ;  /* 0x0000000418057c24 */ /* 0x000fe4000f8e02ff */
[----:B------:R-:W-:-:S04]  /*a760*/  IMAD.WIDE.U32 R2, R0, UR4, R2 ;  /* 0x0000000400027c25 */ /* 0x000fc8000f8e0002 */
[----:B------:R-:W-:-:S05]  /*a770*/  IMAD R5, R0, UR5, R5 ;  /* 0x0000000500057c24 */ /* 0x000fca000f8e0205 */
[----:B------:R-:W-:-:S07]  /*a780*/  IADD3 R5, R3, R5, RZ ;  /* 0x0000000503057210 */ /* 0x000fce0007ffe0ff */
.L_x_66:
        /* <DEDUP_REMOVED lines=10> */
.L_x_67:
[----:B------:R-:W-:Y:S01]  /*a830*/  ULDC.64 UR4, c[0x0][0x330] ;  /* 0x0000cc0000047ab9 */ /* 0x000fe20000000a00 */
[----:B------:R-:W-:Y:S01]  /*a840*/  IMAD.MOV.U32 R3, RZ, RZ, R5 ;  /* 0x000000ffff037224 */ /* 0x000fe200078e0005 */
[----:B------:R0:W-:Y:S01]  /*a850*/  SYNCS.ARRIVE.TRANS64.A1T0 RZ, [R6+URZ+0x2a850], RZ ;  /* 0x02a850ff06ff79a7 */ /* 0x0001e2000810003f */
[----:B------:R-:W-:Y:S01]  /*a860*/  IMAD R0, R29, UR4, RZ ;  /* 0x000000041d007c24 */ /* 0x000fe2000f8e02ff */
[----:B------:R-:W-:Y:S01]  /*a870*/  MOV R28, R20 ;  /* 0x00000014001c7202 */ /* 0x000fe20000000f00 */
[----:B------:R-:W-:-:S04]  /*a880*/  IMAD.WIDE.U32 R2, R19, UR4, R2 ;  /* 0x0000000413027c25 */ /* 0x000fc8000f8e0002 */
[----:B------:R-:W-:Y:S01]  /*a890*/  IMAD R5, R19, UR5, R0 ;  /* 0x0000000513057c24 */ /* 0x000fe2000f8e0200 */
[----:B------:R-:W-:Y:S01]  /*a8a0*/  ULDC.64 UR4, c[0x0][0x318] ;  /* 0x0000c60000047ab9 */ /* 0x000fe20000000a00 */
[----:B0-----:R-:W-:Y:S01]  /*a8b0*/  IADD3 R6, R20, -0x1, RZ ;  /* 0xffffffff14067810 */ /* 0x001fe20007ffe0ff */
[----:B------:R-:W-:Y:S01]  /*a8c0*/  IMAD.MOV.U32 R21, RZ, RZ, R25 ;  /* 0x000000ffff157224 */ /* 0x000fe200078e0019 */
[----:B------:R-:W-:Y:S01]  /*a8d0*/  LEA R17, P0, R2, UR4, 0x1 ;  /* 0x0000000402117c11 */ /* 0x000fe2000f8008ff */
[----:B------:R-:W-:Y:S02]  /*a8e0*/  IMAD.IADD R3, R5, 0x1, R3 ;  /* 0x0000000105037824 */ /* 0x000fe400078e0203 */
[----:B------:R-:W-:-:S03]  /*a8f0*/  IMAD.MOV.U32 R7, RZ, RZ, R22 ;  /* 0x000000ffff077224 */ /* 0x000fc600078e0016 */
[----:B------:R-:W-:Y:S02]  /*a900*/  LEA.HI.X R18, R2, UR5, R3, 0x1, P0 ;  /* 0x0000000502127c11 */ /* 0x000fe400080f0c03 */
[----:B------:R-:W-:-:S13]  /*a910*/  ISETP.GT.AND P0, PT, R20, RZ, PT ;  /* 0x000000ff1400720c */ /* 0x000fda0003f04270 */
[----:B------:R-:W-:Y:S05]  /*a920*/  @P0 BRA `(.L_x_68) ;  /* 0xfffffff000600947 */ /* 0x000fea000383ffff */
[----:B------:R-:W-:Y:S05]  /*a930*/  BSYNC B0 ;  /* 0x0000000000007941 */ /* 0x000fea0003800000 */
.L_x_55:
[----:B------:R-:W-:-:S13]  /*a940*/  LOP3.LUT P0, RZ, R16, 0x20, RZ, 0xc0, !PT ;  /* 0x0000002010ff7812 */ /* 0x000fda000780c0ff */
[----:B------:R-:W-:Y:S05]  /*a950*/  @!P0 BRA `(.L_x_69) ;  /* 0x0000000000048947 */ /* 0x000fea0003800000 */
[----:B------:R-:W-:Y:S01]  /*a960*/  BPT.TRAP 0x1 ;  /* 0x000000040000795c */ /* 0x000fe20000300000 */
.L_x_69:
[----:B------:R-:W-:Y:S01]  /*a970*/  LEA R4, R22, UR39, 0x3 ;  /* 0x0000002716047c11 */ /* 0x000fe2000f8e18ff */
[----:B------:R-:W-:Y:S01]  /*a980*/  IMAD.MOV.U32 R5, RZ, RZ, -0x60 ;  /* 0xffffffa0ff057424 */ /* 0x000fe200078e00ff */
[----:B0-----:R-:W-:Y:S01]  /*a990*/  SHF.L.U32 R3, R25, 0x1f, RZ ;  /* 0x0000001f19037819 */ /* 0x001fe200000006ff */
[----:B------:R-:W-:Y:S02]  /*a9a0*/  BSSY B0, `(.L_x_70) ;  /* 0x0000004000007945 */ /* 0x000fe40003800000 */
[----:B------:R-:W-:Y:S01]  /*a9b0*/  IMAD R5, R20, R5, UR38 ;  /* 0x0000002614057e24 */ /* 0x000fe2000f8e0205 */
[----:B------:R-:W0:Y:S02]  /*a9c0*/  SYNCS.PHASECHK.TRANS64.TRYWAIT P0, [R4+URZ+0x2a860], R3 ;  /* 0x02a86003040075a7 */ /* 0x000e24000800017f */
[----:B0-----:R-:W-:Y:S05]  /*a9d0*/  @!P0 BRA `(.L_x_71) ;  /* 0x0000002c00508947 */ /* 0x001fea0003800000 */
.L_x_156:
[----:B------:R-:W-:Y:S05]  /*a9e0*/  BSYNC B0 ;  /* 0x0000000000007941 */ /* 0x000fea0003800000 */
.L_x_70:
[----:B------:R-:W-:Y:S01]  /*a9f0*/  UMOV UR4, 0xffffffff ;  /* 0xffffffff00047882 */ /* 0x000fe20000000000 */
[----:B------:R-:W-:Y:S01]  /*aa00*/  LOP3.LUT P2, RZ, R16, 0x2, RZ, 0xc0, !PT ;  /* 0x0000000210ff7812 */ /* 0x000fe2000784c0ff */
[----:B------:R-:W-:Y:S01]  /*aa10*/  IMAD R7, R22, 0x3000, R27 ;  /* 0x0000300016077824 */ /* 0x000fe200078e021b */
[----:B------:R-:W-:Y:S01]  /*aa20*/  LOP3.LUT P1, RZ, R16, 0x1, RZ, 0xc0, !PT ;  /* 0x0000000110ff7812 */ /* 0x000fe2000782c0ff */
[----:B------:R-:W-:Y:S01]  /*aa30*/  IMAD.IADD R5, R5, 0x1, -R34 ;  /* 0x0000000105057824 */ /* 0x000fe200078e0a22 */
[----:B------:R-:W-:Y:S11]  /*aa40*/  BRA.DIV UR4, `(.L_x_72) ;  /* 0x0000002e04487947 */ /* 0x000ff6000b800000 */
[----:B------:R-:W1:Y:S01]  /*aa50*/  SHFL.IDX PT, R14, R17, RZ, 0x181f ;  /* 0x00181fff110e7589 */ /* 0x000e6200000e0000 */
[----:B------:R-:W-:-:S03]  /*aa60*/  SHF.L.U32 R6, R37, 0x1, RZ ;  /* 0x0000000125067819 */ /* 0x000fc600000006ff */
[----:B------:R-:W0:Y:S01]  /*aa70*/  SHFL.IDX PT, R0, R18, RZ, 0x181f ;  /* 0x00181fff12007589 */ /* 0x000e2200000e0000 */
[----:B-1----:R-:W-:-:S03]  /*aa80*/  IADD3 R2, P0, R14, R6, RZ ;  /* 0x000000060e027210 */ /* 0x002fc60007f1e0ff */
[----:B------:R-:W1:Y:S02]  /*aa90*/  SHFL.IDX PT, R14, R17, 0x1, 0x181f ;  /* 0x00381f00110e7f89 */ /* 0x000e6400000e0000 */
[----:B0-----:R-:W-:Y:S01]  /*aaa0*/  IMAD.X R3, RZ, RZ, R0, P0 ;  /* 0x000000ffff037224 */ /* 0x001fe200000e0600 */
[----:B------:R-:W-:Y:S02]  /*aab0*/  ISETP.LT.OR P0, PT, R5, 0x1, P2 ;  /* 0x000000010500780c */ /* 0x000fe40001701670 */
[----:B------:R-:W-:Y:S02]  /*aac0*/  LEA R0, R7, UR39, 0x1 ;  /* 0x0000002707007c11 */ /* 0x000fe4000f8e08ff */
[----:B------:R-:W0:Y:S09]  /*aad0*/  SHFL.IDX PT, R7, R18, 0x1, 0x181f ;  /* 0x00381f0012077f89 */ /* 0x000e3200000e0000 */
[----:B------:R-:W-:Y:S01]  /*aae0*/  LDGSTS.E.BYPASS.LTC128B.128 [R0+0x400], desc[UR36][R2.64], !P0 ;  /* 0x0040000002007fae */ /* 0x000fe2000c101d64 */
[----:B------:R-:W-:-:S13]  /*aaf0*/  ISETP.LT.OR P0, PT, R5, 0x1, P1 ;  /* 0x000000010500780c */ /* 0x000fda0000f01670 */
[----:B------:R1:W-:Y:S02]  /*ab00*/  LDGSTS.E.BYPASS.LTC128B.128 [R0+0x3400], desc[UR36][R2.64+0x80], !P0 ;  /* 0x0340008002007fae */ /* 0x0003e4000c101d64 */
[----:B-1----:R-:W-:Y:S02]  /*ab10*/  IADD3 R2, P0, R14, R6, RZ ;  /* 0x000000060e027210 */ /* 0x002fe40007f1e0ff */
[----:B------:R-:W1:Y:S03]  /*ab20*/  SHFL.IDX PT, R14, R17, 0x2, 0x181f ;  /* 0x00581f00110e7f89 */ /* 0x000e6600000e0000 */
[----:B0-----:R-:W-:Y:S01]  /*ab30*/  IMAD.X R3, RZ, RZ, R7, P0 ;  /* 0x000000ffff037224 */ /* 0x001fe200000e0607 */
[----:B------:R-:W-:Y:S01]  /*ab40*/  ISETP.LT.OR P0, PT, R5, 0x11, P2 ;  /* 0x000000110500780c */ /* 0x000fe20001701670 */
[----:B------:R-:W0:-:S12]  /*ab50*/  SHFL.IDX PT, R7, R18, 0x2, 0x181f ;  /* 0x00581f0012077f89 */ /* 0x000e1800000e0000 */
[----:B------:R-:W-:Y:S01]  /*ab60*/  LDGSTS.E.BYPASS.LTC128B.128 [R0+0xc00], desc[UR36][R2.64], !P0 ;  /* 0x00c0000002007fae */ /* 0x000fe2000c101d64 */
[----:B------:R-:W-:-:S13]  /*ab70*/  ISETP.LT.OR P0, PT, R5, 0x11, P1 ;  /* 0x000000110500780c */ /* 0x000fda0000f01670 */
[----:B------:R1:W-:Y:S02]  /*ab80*/  LDGSTS.E.BYPASS.LTC128B.128 [R0+0x3c00], desc[UR36][R2.64+0x80], !P0 ;  /* 0x03c0008002007fae */ /* 0x0003e4000c101d64 */
[----:B-1----:R-:W-:Y:S02]  /*ab90*/  IADD3 R2, P0, R14, R6, RZ ;  /* 0x000000060e027210 */ /* 0x002fe40007f1e0ff */
[----:B------:R-:W1:Y:S02]  /*aba0*/  SHFL.IDX PT, R14, R17, 0x3, 0x181f ;  /* 0x00781f00110e7f89 */ /* 0x000e6400000e0000 */
[----:B0-----:R-:W-:Y:S02]  /*abb0*/  IADD3.X R3, RZ, R7, RZ, P0, !PT ;  /* 0x00000007ff037210 */ /* 0x001fe400007fe4ff */
[----:B------:R-:W-:Y:S01]  /*abc0*/  ISETP.LT.OR P0, PT, R5, 0x21, P2 ;  /* 0x000000210500780c */ /* 0x000fe20001701670 */
[----:B------:R-:W0:-:S12]  /*abd0*/  SHFL.IDX PT, R7, R18, 0x3, 0x181f ;  /* 0x00781f0012077f89 */ /* 0x000e1800000e0000 */
        /* <DEDUP_REMOVED lines=12> */
[----:B------:R1:W2:Y:S03]  /*aca0*/  SHFL.IDX PT, R14, R17, 0x5, 0x181f ;  /* 0x00b81f00110e7f89 */ /* 0x0002a600000e0000 */
[----:B0-----:R-:W-:Y:S01]  /*acb0*/  IMAD.X R3, RZ, RZ, R7, P0 ;  /* 0x000000ffff037224 */ /* 0x001fe200000e0607 */
[----:B------:R-:W-:Y:S01]  /*acc0*/  ISETP.LT.OR P0, PT, R5, 0x41, P2 ;  /* 0x000000410500780c */ /* 0x000fe20001701670 */
[----:B------:R1:W3:-:S12]  /*acd0*/  SHFL.IDX PT, R7, R18, 0x5, 0x181f ;  /* 0x00b81f0012077f89 */ /* 0x0002d800000e0000 */
[----:B------:R1:W-:Y:S01]  /*ace0*/  LDGSTS.E.BYPASS.LTC128B.128 [R0+0x2400], desc[UR36][R2.64], !P0 ;  /* 0x0240000002007fae */ /* 0x0003e2000c101d64 */
[----:B------:R-:W-:-:S13]  /*acf0*/  ISETP.LT.OR P0, PT, R5, 0x41, P1 ;  /* 0x000000410500780c */ /* 0x000fda0000f01670 */
[----:B--23--:R1:W-:Y:S02]  /*ad00*/  LDGSTS.E.BYPASS.LTC128B.128 [R0+0x5400], desc[UR36][R2.64+0x80], !P0 ;  /* 0x0540008002007fae */ /* 0x00c3e4000c101d64 */
.L_x_170:
[----:B01----:R-:W-:-:S04]  /*ad10*/  IADD3 R2, P0, R14, R6, RZ ;  /* 0x000000060e027210 */ /* 0x003fc80007f1e0ff */
[----:B------:R-:W-:Y:S02]  /*ad20*/  IADD3.X R3, RZ, R7, RZ, P0, !PT ;  /* 0x00000007ff037210 */ /* 0x000fe400007fe4ff */
[----:B------:R-:W-:-:S13]  /*ad30*/  ISETP.LT.OR P0, PT, R5, 0x51, P2 ;  /* 0x000000510500780c */ /* 0x000fda0001701670 */
[----:B------:R-:W-:Y:S01]  /*ad40*/  @!PT LDS RZ, [RZ] ;  /* 0x00000000fffff984 */ /* 0x000fe20000000800 */
[----:B------:R-:W-:Y:S01]  /*ad50*/  @!PT LDS RZ, [RZ] ;  /* 0x00000000fffff984 */ /* 0x000fe20000000800 */
[----:B------:R-:W-:Y:S01]  /*ad60*/  @!PT LDS RZ, [RZ] ;  /* 0x00000000fffff984 */ /* 0x000fe20000000800 */
[----:B------:R0:W-:Y:S01]  /*ad70*/  LDGSTS.E.BYPASS.LTC128B.128 [R0+0x2c00], desc[UR36][R2.64], !P0 ;  /* 0x02c0000002007fae */ /* 0x0001e2000c101d64 */
[----:B------:R-:W-:-:S13]  /*ad80*/  ISETP.LT.OR P0, PT, R5, 0x51, P1 ;  /* 0x000000510500780c */ /* 0x000fda0000f01670 */
[----:B------:R0:W-:Y:S01]  /*ad90*/  LDGSTS.E.BYPASS.LTC128B.128 [R0+0x5c00], desc[UR36][R2.64+0x80], !P0 ;  /* 0x05c0008002007fae */ /* 0x0001e2000c101d64 */
[----:B------:R-:W-:Y:S01]  /*ada0*/  PLOP3.LUT P0, PT, PT, PT, PT, 0x80, 0x0 ;  /* 0x000000000000781c */ /* 0x000fe20003f0f070 */
[----:B------:R-:W-:-:S12]  /*adb0*/  NOP ;  /* 0x0000000000007918 */ /* 0x000fd80000000000 */
.L_x_73:
        /* <DEDUP_REMOVED lines=10> */
.L_x_74:
[----:B0-----:R-:W2:Y:S01]  /*ae60*/  LDL.LU R2, [R1] ;  /* 0x0000000001027983 */ /* 0x001ea20000300800 */
[----:B------:R-:W-:Y:S01]  /*ae70*/  VIADD R22, R22, 0x1 ;  /* 0x0000000116167836 */ /* 0x000fe20000000000 */
[----:B------:R-:W-:Y:S01]  /*ae80*/  ULDC UR4, c[0x0][0xc34] ;  /* 0x00030d0000047ab9 */ /* 0x000fe20000000800 */
[----:B------:R-:W-:Y:S01]  /*ae90*/  VIADD R36, R36, UR44 ;  /* 0x0000002c24247c36 */ /* 0x000fe20008000000 */
[----:B------:R0:W-:Y:S02]  /*aea0*/  SYNCS.ARRIVE.TRANS64.A1T0 RZ, [R4+URZ+0x2a850], RZ ;  /* 0x02a850ff04ff79a7 */ /* 0x0001e4000810003f */
[----:B------:R-:W-:-:S04]  /*aeb0*/  ISETP.NE.AND P0, PT, R22, 0x2, PT ;  /* 0x000000021600780c */ /* 0x000fc80003f05270 */
[----:B------:R-:W-:Y:S02]  /*aec0*/  SEL R22, R22, RZ, P0 ;  /* 0x000000ff16167207 */ /* 0x000fe40000000000 */
[----:B------:R-:W-:Y:S02]  /*aed0*/  SEL R0, RZ, 0x1, P0 ;  /* 0x00000001ff007807 */ /* 0x000fe40000000000 */
[----:B------:R-:W-:Y:S02]  /*aee0*/  ISETP.GE.AND P0, PT, R36, UR4, PT ;  /* 0x0000000424007c0c */ /* 0x000fe4000bf06270 */
[----:B------:R-:W-:Y:S02]  /*aef0*/  LOP3.LUT R25, R25, R0, RZ, 0x3c, !PT ;  /* 0x0000000019197212 */ /* 0x000fe400078e3cff */
[----:B--2---:R-:W-:-:S05]  /*af00*/  IADD3 R2, R2, 0x1, RZ ;  /* 0x0000000102027810 */ /* 0x004fca0007ffe0ff */
[----:B------:R0:W-:Y:S04]  /*af10*/  STL [R1], R2 ;  /* 0x0000000201007387 */ /* 0x0001e80000100800 */
[----:B------:R-:W-:Y:S05]  /*af20*/  @!P0 BRA `(.L_x_75) ;  /* 0xffffffd0002c8947 */ /* 0x000fea000383ffff */
[----:B------:R-:W-:-:S07]  /*af30*/  LOP3.LUT R0, R2, 0x1, RZ, 0xc, !PT ;  /* 0x0000000102007812 */ /* 0x000fce00078e0cff */
.L_x_40:
[----:B------:R-:W1:Y:S01]  /*af40*/  S2R R3, SR_CgaCtaId ;  /* 0x0000000000037919 */ /* 0x000e620000008800 */
[----:B0-----:R-:W-:Y:S01]  /*af50*/  MOV R2, 0x400 ;  /* 0x0000040000027802 */ /* 0x001fe20000000f00 */
[----:B------:R-:W-:Y:S01]  /*af60*/  BSSY B0, `(.L_x_76) ;  /* 0x0000005000007945 */ /* 0x000fe20003800000 */
[----:B------:R-:W-:Y:S02]  /*af70*/  SHF.L.U32 R0, R0, 0x1f, RZ ;  /* 0x0000001f00007819 */ /* 0x000fe400000006ff */
[----:B-1----:R-:W-:-:S04]  /*af80*/  LEA R5, R3, R2, 0x18 ;  /* 0x0000000203057211 */ /* 0x002fc800078ec0ff */
[----:B------:R-:W0:Y:S02]  /*af90*/  SYNCS.PHASECHK.TRANS64.TRYWAIT P0, [R5+URZ+0x2a820], R0 ;  /* 0x02a82000050075a7 */ /* 0x000e24000800017f */
[----:B0-----:R-:W-:Y:S05]  /*afa0*/  @!P0 BRA `(.L_x_77) ;  /* 0x0000002c00f88947 */ /* 0x001fea0003800000 */
.L_x_171:
[----:B------:R-:W-:Y:S05]  /*afb0*/  BSYNC B0 ;  /* 0x0000000000007941 */ /* 0x000fea0003800000 */
.L_x_76:
[----:B------:R-:W-:-:S03]  /*afc0*/  UMOV UR4, 0xffffffff ;  /* 0xffffffff00047882 */ /* 0x000fc60000000000 */
[----:B------:R-:W-:Y:S05]  /*afd0*/  BRA.DIV UR4, `(.L_x_78) ;  /* 0x0000003204007947 */ /* 0x000fea000b800000 */
[----:B0-----:R-:W0:Y:S02]  /*afe0*/  S2R R0, SR_TID.X ;  /* 0x0000000000007919 */ /* 0x001e240000002100 */
[----:B0-----:R-:W-:-:S04]  /*aff0*/  SHF.R.U32.HI R0, RZ, 0x5, R0 ;  /* 0x00000005ff007819 */ /* 0x001fc80000011600 */
[----:B------:R-:W-:-:S05]  /*b000*/  LOP3.LUT R0, R0, 0x3, RZ, 0xc0, !PT ;  /* 0x0000000300007812 */ /* 0x000fca00078ec0ff */
[----:B------:R0:W1:Y:S02]  /*b010*/  SHFL.IDX PT, R14, R0, RZ, 0x1f ;  /* 0x00001fff000e7589 */ /* 0x00006400000e0000 */
.L_x_174:
[----:B-1----:R-:W-:Y:S01]  /*b020*/  ISETP.NE.AND P0, PT, R14, RZ, PT ;  /* 0x000000ff0e00720c */ /* 0x002fe20003f05270 */
[----:B------:R-:W-:-:S12]  /*b030*/  BSSY B0, `(.L_x_79) ;  /* 0x0000026000007945 */ /* 0x000fd80003800000 */
[----:B------:R-:W-:Y:S05]  /*b040*/  @P0 BRA `(.L_x_80) ;  /* 0x0000000000900947 */ /* 0x000fea0003800000 */
[----:B------:R-:W-:-:S03]  /*b050*/  UMOV UR4, 0xffffffff ;  /* 0xffffffff00047882 */ /* 0x000fc60000000000 */
[----:B------:R-:W-:Y:S05]  /*b060*/  BRA.DIV UR4, `(.L_x_81) ;  /* 0x0000003204107947 */ /* 0x000fea000b800000 */
[----:B------:R-:W-:-:S13]  /*b070*/  ELECT P6, URZ, PT ;  /* 0x00000000003f782f */ /* 0x000fda00038c0000 */
.L_x_177:
[----:B------:R-:W-:Y:S05]  /*b080*/  @!P6 BRA `(.L_x_80) ;  /* 0x000000000080e947 */ /* 0x000fea0003800000 */
[----:B0-----:R-:W2:Y:S02]  /*b090*/  LDL R0, [R1+0x4] ;  /* 0x0000040001007983 */ /* 0x001ea40000100800 */
[----:B--2---:R-:W-:-:S13]  /*b0a0*/  R2UR UR4, R0 ;  /* 0x00000000000472ca */ /* 0x004fda00000e0000 */
[----:B------:R-:W-:-:S06]  /*b0b0*/  ULOP3.LUT UR4, UR4, 0x2, URZ, 0xfc, !UPT ;  /* 0x0000000204047892 */ /* 0x000fcc000f8efc3f */
[----:B------:R-:W-:-:S05]  /*b0c0*/  IMAD.U32 R0, RZ, RZ, UR4 ;  /* 0x00000004ff007e24 */ /* 0x000fca000f8e00ff */
[----:B------:R-:W-:-:S13]  /*b0d0*/  ISETP.NE.AND P0, PT, R0, 0x3, PT ;  /* 0x000000030000780c */ /* 0x000fda0003f05270 */
[----:B------:R-:W-:Y:S05]  /*b0e0*/  @!P0 BRA `(.L_x_82) ;  /* 0x0000000000048947 */ /* 0x000fea0003800000 */
[----:B------:R-:W-:Y:S01]  /*b0f0*/  BPT.TRAP 0x1 ;  /* 0x000000040000795c */ /* 0x000fe20000300000 */
.L_x_82:
[C---:B------:R-:W-:Y:S01]  /*b100*/  IMAD R3, R22.reuse, 0x8, R5 ;  /* 0x0000000816037824 */ /* 0x040fe200078e0205 */
[----:B------:R-:W-:Y:S02]  /*b110*/  SHF.L.U32 R2, R25, 0x1f, RZ ;  /* 0x0000001f19027819 */ /* 0x000fe400000006ff */
[----:B------:R-:W-:Y:S02]  /*b120*/  IADD3 R22, R22, 0x1, RZ ;  /* 0x0000000116167810 */ /* 0x000fe40007ffe0ff */
[----:B------:R-:W0:Y:S02]  /*b130*/  SYNCS.PHASECHK.TRANS64.TRYWAIT P1, [R3+URZ+0x2a840], R2 ;  /* 0x02a84002030075a7 */ /* 0x000e24000802017f */
[----:B------:R-:W-:-:S04]  /*b140*/  ISETP.NE.AND P2, PT, R22, 0x2, PT ;  /* 0x000000021600780c */ /* 0x000fc80003f45270 */
[----:B------:R-:W-:Y:S01]  /*b150*/  SEL R0, RZ, 0x1, P2 ;  /* 0x00000001ff007807 */ /* 0x000fe20001000000 */
[----:B0-----:R-:W-:Y:S08]  /*b160*/  @!P1 BRA `(.L_x_83) ;  /* 0x0000002c00f09947 */ /* 0x001ff00003800000 */
.L_x_178:
[----:B------:R-:W-:Y:S02]  /*b170*/  SEL R22, R22, RZ, P2 ;  /* 0x000000ff16167207 */ /* 0x000fe40001000000 */
[----:B------:R-:W-:Y:S01]  /*b180*/  LOP3.LUT R0, R25, R0, RZ, 0x3c, !PT ;  /* 0x0000000019007212 */ /* 0x000fe200078e3cff */
[----:B------:R-:W-:Y:S06]  /*b190*/  @!P0 BRA `(.L_x_84) ;  /* 0x0000000000048947 */ /* 0x000fec0003800000 */
[----:B------:R-:W-:Y:S01]  /*b1a0*/  BPT.TRAP 0x1 ;  /* 0x000000040000795c */ /* 0x000fe20000300000 */
.L_x_84:
[----:B------:R-:W-:Y:S01]  /*b1b0*/  IMAD R5, R22, 0x8, R5 ;  /* 0x0000000816057824 */ /* 0x000fe200078e0205 */
[----:B------:R-:W-:-:S04]  /*b1c0*/  SHF.L.U32 R0, R0, 0x1f, RZ ;  /* 0x0000001f00007819 */ /* 0x000fc800000006ff */
[----:B------:R-:W1:Y:S02]  /*b1d0*/  SYNCS.PHASECHK.TRANS64.TRYWAIT P1, [R5+URZ+0x2a840], R0 ;  /* 0x02a84000050075a7 */ /* 0x000e64000802017f */
[----:B-1----:R-:W-:Y:S05]  /*b1e0*/  @!P1 BRA `(.L_x_85) ;  /* 0x0000002c00e49947 */ /* 0x002fea0003800000 */
.L_x_179:
[----:B------:R-:W-:Y:S05]  /*b1f0*/  @!P0 BRA `(.L_x_86) ;  /* 0x0000000000048947 */ /* 0x000fea0003800000 */
[----:B------:R-:W-:Y:S01]  /*b200*/  BPT.TRAP 0x1 ;  /* 0x000000040000795c */ /* 0x000fe20000300000 */
.L_x_86:
[----:B------:R-:W2:Y:S02]  /*b210*/  SYNCS.PHASECHK.TRANS64.TRYWAIT P1, [R3+URZ+0x2a860], R2 ;  /* 0x02a86002030075a7 */ /* 0x000ea4000802017f */
[----:B--2---:R-:W-:Y:S05]  /*b220*/  @!P1 BRA `(.L_x_87) ;  /* 0x0000002c00e89947 */ /* 0x004fea0003800000 */
.L_x_180:
[----:B------:R-:W-:Y:S05]  /*b230*/  @!P0 BRA `(.L_x_88) ;  /* 0x0000000000048947 */ /* 0x000fea0003800000 */
[----:B------:R-:W-:Y:S01]  /*b240*/  BPT.TRAP 0x1 ;  /* 0x000000040000795c */ /* 0x000fe20000300000 */
.L_x_88:
[----:B---3--:R3:W4:Y:S02]  /*b250*/  SYNCS.PHASECHK.TRANS64.TRYWAIT P0, [R5+URZ+0x2a860], R0 ;  /* 0x02a86000050075a7 */ /* 0x008724000800017f */
[----:B----4-:R-:W-:Y:S05]  /*b260*/  @!P0 NANOSLEEP.SYNCS 0x989680 ;  /* 0x009896800000895d */ /* 0x010fea0003900000 */
[----:B------:R-:W4:Y:S02]  /*b270*/  @!P0 SYNCS.PHASECHK.TRANS64 P0, [R5+URZ+0x2a860], R0 ;  /* 0x02a86000050085a7 */ /* 0x000f24000800007f */
[----:B----4-:R-:W-:Y:S05]  /*b280*/  @!P0 BRA `(.L_x_88) ;  /* 0xfffffffc00f08947 */ /* 0x010fea000383ffff */
.L_x_80:
[----:B------:R-:W-:Y:S05]  /*b290*/  BSYNC B0 ;  /* 0x0000000000007941 */ /* 0x000fea0003800000 */
.L_x_79:
[----:B------:R-:W-:Y:S05]  /*b2a0*/  EXIT ;  /* 0x000000000000794d */ /* 0x000fea0003800000 */
.L_x_8:
[----:B0-----:R-:W-:-:S04]  /*b2b0*/  IMAD.U32 R3, RZ, RZ, UR41 ;  /* 0x00000029ff037e24 */ /* 0x001fc8000f8e00ff */
[----:B------:R0:W1:Y:S03]  /*b2c0*/  SYNCS.PHASECHK.TRANS64.TRYWAIT P1, [R3+URZ+0x2a800], R0 ;  /* 0x02a80000030075a7 */ /* 0x000066000802017f */
[----:B-1----:R-:W-:Y:S05]  /*b2d0*/  @!P1 NANOSLEEP.SYNCS 0x989680 ;  /* 0x009896800000995d */ /* 0x002fea0003900000 */
[----:B------:R-:W1:Y:S02]  /*b2e0*/  @!P1 SYNCS.PHASECHK.TRANS64 P1, [R3+URZ+0x2a800], R0 ;  /* 0x02a80000030095a7 */ /* 0x000e64000802007f */
[----:B-1----:R-:W-:Y:S05]  /*b2f0*/  @!P1 BRA `(.L_x_8) ;  /* 0xfffffffc00ec9947 */ /* 0x002fea000383ffff */
[----:B------:R-:W-:Y:S05]  /*b300*/  BRA `(.L_x_89) ;  /* 0xffffff5c00707947 */ /* 0x000fea000383ffff */
.L_x_12:
[----:B-1----:R1:W2:Y:S02]  /*b310*/  SYNCS.PHASECHK.TRANS64.TRYWAIT P1, [R0+URZ+0x2a830], R3 ;  /* 0x02a83003000075a7 */ /* 0x0022a4000802017f */
[----:B--2---:R-:W-:Y:S05]  /*b320*/  @!P1 NANOSLEEP.SYNCS 0x989680 ;  /* 0x009896800000995d */ /* 0x004fea0003900000 */
[----:B------:R-:W2:Y:S02]  /*b330*/  @!P1 SYNCS.PHASECHK.TRANS64 P1, [R0+URZ+0x2a830], R3 ;  /* 0x02a83003000095a7 */ /* 0x000ea4000802007f */
[----:B--2---:R-:W-:Y:S05]  /*b340*/  @!P1 BRA `(.L_x_12) ;  /* 0xfffffffc00f09947 */ /* 0x004fea000383ffff */
[----:B------:R-:W-:Y:S05]  /*b350*/  BRA `(.L_x_11) ;  /* 0xffffff5c00907947 */ /* 0x000fea000383ffff */
.L_x_18:
[----:B-1----:R-:W-:-:S04]  /*b360*/  MOV R7, UR8 ;  /* 0x0000000800077c02 */ /* 0x002fc80008000f00 */
[----:B------:R1:W2:Y:S03]  /*b370*/  SYNCS.PHASECHK.TRANS64.TRYWAIT P1, [R7+URZ+0x2a830], R6 ;  /* 0x02a83006070075a7 */ /* 0x0002a6000802017f */
[----:B--2---:R-:W-:Y:S05]  /*b380*/  @!P1 NANOSLEEP.SYNCS 0x989680 ;  /* 0x009896800000995d */ /* 0x004fea0003900000 */
[----:B------:R-:W2:Y:S02]  /*b390*/  @!P1 SYNCS.PHASECHK.TRANS64 P1, [R7+URZ+0x2a830], R6 ;  /* 0x02a83006070095a7 */ /* 0x000ea4000802007f */
[----:B--2---:R-:W-:Y:S05]  /*b3a0*/  @!P1 BRA `(.L_x_18) ;  /* 0xfffffffc00ec9947 */ /* 0x004fea000383ffff */
[----:B------:R-:W-:Y:S05]  /*b3b0*/  BRA `(.L_x_17) ;  /* 0xffffff8400507947 */ /* 0x000fea000383ffff */
.L_x_22:
[----:B---3--:R-:W-:-:S04]  /*b3c0*/  IMAD.U32 R5, RZ, RZ, UR9 ;  /* 0x00000009ff057e24 */ /* 0x008fc8000f8e00ff */
[----:B------:R3:W4:Y:S03]  /*b3d0*/  SYNCS.PHASECHK.TRANS64.TRYWAIT P1, [R5+URZ+0x2a850], R4 ;  /* 0x02a85004050075a7 */ /* 0x000726000802017f */
[----:B----4-:R-:W-:Y:S05]  /*b3e0*/  @!P1 NANOSLEEP.SYNCS 0x989680 ;  /* 0x009896800000995d */ /* 0x010fea0003900000 */
[----:B------:R-:W4:Y:S02]  /*b3f0*/  @!P1 SYNCS.PHASECHK.TRANS64 P1, [R5+URZ+0x2a850], R4 ;  /* 0x02a85004050095a7 */ /* 0x000f24000802007f */
[----:B----4-:R-:W-:Y:S05]  /*b400*/  @!P1 BRA `(.L_x_22) ;  /* 0xfffffffc00ec9947 */ /* 0x010fea000383ffff */
[----:B------:R-:W-:Y:S05]  /*b410*/  BRA `(.L_x_21) ;  /* 0xffffff8c00887947 */ /* 0x000fea000383ffff */
.L_x_29:
[----:B-1----:R-:W-:-:S04]  /*b420*/  IMAD.U32 R5, RZ, RZ, UR10 ;  /* 0x0000000aff057e24 */ /* 0x002fc8000f8e00ff */
[----:B------:R1:W2:Y:S03]  /*b430*/  SYNCS.PHASECHK.TRANS64.TRYWAIT P1, [R5+URZ+0x2a850], R4 ;  /* 0x02a85004050075a7 */ /* 0x0002a6000802017f */
[----:B--2---:R-:W-:Y:S05]  /*b440*/  @!P1 NANOSLEEP.SYNCS 0x989680 ;  /* 0x009896800000995d */ /* 0x004fea0003900000 */
[----:B------:R-:W2:Y:S02]  /*b450*/  @!P1 SYNCS.PHASECHK.TRANS64 P1, [R5+URZ+0x2a850], R4 ;  /* 0x02a85004050095a7 */ /* 0x000ea4000802007f */
[----:B--2---:R-:W-:Y:S05]  /*b460*/  @!P1 BRA `(.L_x_29) ;  /* 0xfffffffc00ec9947 */ /* 0x004fea000383ffff */
[----:B------:R-:W-:Y:S05]  /*b470*/  BRA `(.L_x_28) ;  /* 0xffffffa800a07947 */ /* 0x000fea000383ffff */
.L_x_44:
[----:B------:R-:W0:Y:S01]  /*b480*/  S2R R17, SR_TID.X ;  /* 0x0000000000117919 */ /* 0x000e220000002100 */
[----:B------:R-:W-:Y:S01]  /*b490*/  BSSY B0, `(.L_x_90) ;  /* 0x000000a000007945 */ /* 0x000fe20003800000 */
[----:B------:R-:W-:Y:S01]  /*b4a0*/  IMAD.MOV.U32 R12, RZ, RZ, RZ ;  /* 0x000000ffff0c7224 */ /* 0x000fe200078e00ff */
[----:B------:R-:W-:Y:S01]  /*b4b0*/  MOV R15, 0xffffffff ;  /* 0xffffffff000f7802 */ /* 0x000fe20000000f00 */
[----:B------:R-:W-:Y:S01]  /*b4c0*/  IMAD.MOV.U32 R11, RZ, RZ, 0x1f ;  /* 0x0000001fff0b7424 */ /* 0x000fe200078e00ff */
[----:B0-----:R-:W-:-:S04]  /*b4d0*/  SHF.R.U32.HI R17, RZ, 0x5, R17 ;  /* 0x00000005ff117819 */ /* 0x001fc80000011611 */
[----:B------:R-:W-:-:S04]  /*b4e0*/  LOP3.LUT R17, R17, 0x3, RZ, 0xc0, !PT ;  /* 0x0000000311117812 */ /* 0x000fc800078ec0ff */
[----:B------:R-:W-:-:S07]  /*b4f0*/  MOV R13, R17 ;  /* 0x00000011000d7202 */ /* 0x000fce0000000f00 */
[----:B-1---5:R-:W-:Y:S05]  /*b500*/  WARPSYNC.COLLECTIVE R15, `(.L_x_91) ;  /* 0x000000000f087348 */ /* 0x022fea0003c00000 */
[----:B------:R0:W2:Y:S02]  /*b510*/  SHFL.IDX P6, R14, R13, R12, R11 ;  /* 0x0000000c0d0e7389 */ /* 0x0000a400000c000b */
[----:B012--5:R-:W-:Y:S01]  /*b520*/  ENDCOLLECTIVE ;  /* 0x000000000000791b */ /* 0x027fe20003800000 */
.L_x_91:
[----:B------:R-:W-:Y:S05]  /*b530*/  BSYNC B0 ;  /* 0x0000000000007941 */ /* 0x000fea0003800000 */
.L_x_90:
[----:B------:R-:W-:Y:S05]  /*b540*/  BRA `(.L_x_92) ;  /* 0xffffffd000087947 */ /* 0x000fea000383ffff */
.L_x_47:
[----:B0-----:R0:W1:Y:S02]  /*b550*/  SYNCS.PHASECHK.TRANS64.TRYWAIT P0, [R0+URZ+0x2a840], R3 ;  /* 0x02a84003000075a7 */ /* 0x001064000800017f */
[----:B-1----:R-:W-:Y:S05]  /*b560*/  @!P0 NANOSLEEP.SYNCS 0x989680 ;  /* 0x009896800000895d */ /* 0x002fea0003900000 */
[----:B------:R-:W1:Y:S02]  /*b570*/  @!P0 SYNCS.PHASECHK.TRANS64 P0, [R0+URZ+0x2a840], R3 ;  /* 0x02a84003000085a7 */ /* 0x000e64000800007f */
[----:B-1----:R-:W-:Y:S05]  /*b580*/  @!P0 BRA `(.L_x_47) ;  /* 0xfffffffc00f08947 */ /* 0x002fea000383ffff */
[----:B------:R-:W-:Y:S05]  /*b590*/  BRA `(.L_x_93) ;  /* 0xffffffd000e07947 */ /* 0x000fea000383ffff */
.L_x_48:
[----:B------:R-:W-:Y:S01]  /*b5a0*/  BSSY B0, `(.L_x_94) ;  /* 0x0000008000007945 */ /* 0x000fe20003800000 */
[----:B------:R-:W-:Y:S01]  /*b5b0*/  IMAD.MOV.U32 R13, RZ, RZ, R6 ;  /* 0x000000ffff0d7224 */ /* 0x000fe200078e0006 */
[----:B------:R-:W-:Y:S01]  /*b5c0*/  MOV R11, 0x181f ;  /* 0x0000181f000b7802 */ /* 0x000fe20000000f00 */
[----:B------:R-:W-:Y:S02]  /*b5d0*/  IMAD.MOV.U32 R12, RZ, RZ, RZ ;  /* 0x000000ffff0c7224 */ /* 0x000fe400078e00ff */
[----:B------:R-:W-:-:S07]  /*b5e0*/  IMAD.MOV.U32 R15, RZ, RZ, -0x1 ;  /* 0xffffffffff0f7424 */ /* 0x000fce00078e00ff */
[----:B------:R-:W-:Y:S05]  /*b5f0*/  WARPSYNC.COLLECTIVE R15, `(.L_x_95) ;  /* 0x000000000f087348 */ /* 0x000fea0003c00000 */
[----:B------:R0:W1:Y:S02]  /*b600*/  SHFL.IDX P6, R14, R13, R12, R11 ;  /* 0x0000000c0d0e7389 */ /* 0x00006400000c000b */
[----:B01----:R-:W-:Y:S01]  /*b610*/  ENDCOLLECTIVE ;  /* 0x000000000000791b */ /* 0x003fe20003800000 */
.L_x_95:
[----:B------:R-:W-:Y:S05]  /*b620*/  BSYNC B0 ;  /* 0x0000000000007941 */ /* 0x000fea0003800000 */
.L_x_94:
[----:B------:R-:W-:Y:S01]  /*b630*/  MOV R13, R4 ;  /* 0x00000004000d7202 */ /* 0x000fe20000000f00 */
[----:B------:R-:W-:Y:S01]  /*b640*/  IMAD.MOV.U32 R12, RZ, RZ, RZ ;  /* 0x000000ffff0c7224 */ /* 0x000fe200078e00ff */
[----:B------:R-:W-:Y:S01]  /*b650*/  MOV R15, 0xffffffff ;  /* 0xffffffff000f7802 */ /* 0x000fe20000000f00 */
[----:B------:R-:W-:Y:S01]  /*b660*/  IMAD.MOV.U32 R11, RZ, RZ, 0x181f ;  /* 0x0000181fff0b7424 */ /* 0x000fe200078e00ff */
[----:B------:R-:W-:Y:S01]  /*b670*/  ISETP.GE.AND P0, PT, R33, 0x1, PT ;  /* 0x000000012100780c */ /* 0x000fe20003f06270 */
[----:B------:R-:W-:-:S12]  /*b680*/  IMAD.MOV.U32 R2, RZ, RZ, R14 ;  /* 0x000000ffff027224 */ /* 0x000fd800078e000e */
[----:B------:R-:W-:Y:S05]  /*b690*/  WARPSYNC.COLLECTIVE R15, `(.L_x_96) ;  /* 0x000000000f087348 */ /* 0x000fea0003c00000 */
[----:B------:R0:W1:Y:S02]  /*b6a0*/  SHFL.IDX P6, R14, R13, R12, R11 ;  /* 0x0000000c0d0e7389 */ /* 0x00006400000c000b */
[----:B01----:R-:W-:Y:S01]  /*b6b0*/  ENDCOLLECTIVE ;  /* 0x000000000000791b */ /* 0x003fe20003800000 */
.L_x_96:
[----:B------:R-:W-:Y:S02]  /*b6c0*/  @P0 LEA R7, R5, UR39, 0x1 ;  /* 0x0000002705070c11 */ /* 0x000fe4000f8e08ff */
[----:B------:R-:W-:Y:S01]  /*b6d0*/  MOV R13, R6 ;  /* 0x00000006000d7202 */ /* 0x000fe20000000f00 */
[----:B------:R-:W-:Y:S01]  /*b6e0*/  IMAD.MOV.U32 R12, RZ, RZ, 0x1 ;  /* 0x00000001ff0c7424 */ /* 0x000fe200078e00ff */
[----:B------:R-:W-:-:S05]  /*b6f0*/  @P0 LEA R14, P1, R37, R14, 0x1 ;  /* 0x0000000e250e0211 */ /* 0x000fca00078208ff */
[----:B------:R-:W-:Y:S02]  /*b700*/  @P0 IMAD.X R3, RZ, RZ, R2, P1 ;  /* 0x000000ffff030224 */ /* 0x000fe400008e0602 */
[----:B------:R-:W-:-:S07]  /*b710*/  @P0 IMAD.MOV.U32 R2, RZ, RZ, R14 ;  /* 0x000000ffff020224 */ /* 0x000fce00078e000e */
[----:B------:R-:W-:Y:S05]  /*b720*/  WARPSYNC.COLLECTIVE R15, `(.L_x_97) ;  /* 0x000000000f087348 */ /* 0x000fea0003c00000 */
[----:B------:R0:W1:Y:S02]  /*b730*/  SHFL.IDX P6, R14, R13, R12, R11 ;  /* 0x0000000c0d0e7389 */ /* 0x00006400000c000b */
[----:B01----:R-:W-:Y:S01]  /*b740*/  ENDCOLLECTIVE ;  /* 0x000000000000791b */ /* 0x003fe20003800000 */
.L_x_97:
[----:B------:R-:W-:Y:S01]  /*b750*/  @!PT LDS RZ, [RZ] ;  /* 0x00000000fffff984 */ /* 0x000fe20000000800 */
[----:B------:R-:W-:Y:S01]  /*b760*/  @!PT LDS RZ, [RZ] ;  /* 0x00000000fffff984 */ /* 0x000fe20000000800 */
[----:B------:R-:W-:Y:S01]  /*b770*/  @!PT LDS RZ, [RZ] ;  /* 0x00000000fffff984 */ /* 0x000fe20000000800 */
[----:B------:R0:W-:Y:S04]  /*b780*/  @P0 LDGSTS.E.BYPASS.LTC128B.128 [R7+0x18400], desc[UR36][R2.64], !P4 ;  /* 0x1840000002070fae */ /* 0x0001e8000e101d64 */
[----:B------:R0:W-:Y:S04]  /*b790*/  @P0 LDGSTS.E.BYPASS.LTC128B.128 [R7+0x1b400], desc[UR36][R2.64+0x80], !P3 ;  /* 0x1b40008002070fae */ /* 0x0001e8000d901d64 */
[----:B------:R0:W-:Y:S01]  /*b7a0*/  @P0 LDGSTS.E.BYPASS.LTC128B.128 [R7+0x1e400], desc[UR36][R2.64+0x100], !P2 ;  /* 0x1e40010002070fae */ /* 0x0001e2000d101d64 */
[----:B------:R-:W-:Y:S02]  /*b7b0*/  ISETP.GE.AND P0, PT, R33, 0x11, PT ;  /* 0x000000112100780c */ /* 0x000fe40003f06270 */
[----:B------:R-:W-:Y:S01]  /*b7c0*/  MOV R13, R4 ;  /* 0x00000004000d7202 */ /* 0x000fe20000000f00 */
[----:B------:R-:W-:-:S10]  /*b7d0*/  IMAD.MOV.U32 R8, RZ, RZ, R14 ;  /* 0x000000ffff087224 */ /* 0x000fd400078e000e */
[----:B0-----:R-:W-:Y:S05]  /*b7e0*/  WARPSYNC.COLLECTIVE R15, `(.L_x_98) ;  /* 0x000000000f087348 */ /* 0x001fea0003c00000 */
[----:B------:R1:W2:Y:S02]  /*b7f0*/  SHFL.IDX P6, R14, R13, R12, R11 ;  /* 0x0000000c0d0e7389 */ /* 0x0002a400000c000b */
[----:B012---:R-:W-:Y:S01]  /*b800*/  ENDCOLLECTIVE ;  /* 0x000000000000791b */ /* 0x007fe20003800000 */
.L_x_98:
[----:B------:R-:W-:Y:S01]  /*b810*/  @P0 LEA R21, R5, UR39, 0x1 ;  /* 0x0000002705150c11 */ /* 0x000fe2000f8e08ff */
[----:B------:R-:W-:Y:S02]  /*b820*/  IMAD.MOV.U32 R13, RZ, RZ, R6 ;  /* 0x000000ffff0d7224 */ /* 0x000fe400078e0006 */
[----:B------:R-:W-:Y:S01]  /*b830*/  IMAD.MOV.U32 R12, RZ, RZ, 0x2 ;  /* 0x00000002ff0c7424 */ /* 0x000fe200078e00ff */
[----:B------:R-:W-:-:S05]  /*b840*/  @P0 LEA R14, P1, R37, R14, 0x1 ;  /* 0x0000000e250e0211 */ /* 0x000fca00078208ff */
[----:B------:R-:W-:-:S08]  /*b850*/  @P0 IMAD.MOV.U32 R2, RZ, RZ, R14 ;  /* 0x000000ffff020224 */ /* 0x000fd000078e000e */
[----:B------:R-:W-:Y:S05]  /*b860*/  WARPSYNC.COLLECTIVE R15, `(.L_x_99) ;  /* 0x000000000f087348 */ /* 0x000fea0003c00000 */
[----:B------:R0:W1:Y:S02]  /*b870*/  SHFL.IDX P6, R14, R13, R12, R11 ;  /* 0x0000000c0d0e7389 */ /* 0x00006400000c000b */
[----:B01----:R-:W-:Y:S01]  /*b880*/  ENDCOLLECTIVE ;  /* 0x000000000000791b */ /* 0x003fe20003800000 */
.L_x_99:
[----:B------:R-:W-:-:S05]  /*b890*/  @P0 IMAD.X R9, RZ, RZ, R8, P1 ;  /* 0x000000ffff090224 */ /* 0x000fca00008e0608 */
[----:B------:R-:W-:-:S05]  /*b8a0*/  @P0 MOV R3, R9 ;  /* 0x0000000900030202 */ /* 0x000fca0000000f00 */
[----:B------:R-:W-:Y:S01]  /*b8b0*/  @!PT LDS RZ, [RZ] ;  /* 0x00000000fffff984 */ /* 0x000fe20000000800 */
[----:B------:R-:W-:Y:S01]  /*b8c0*/  @!PT LDS RZ, [RZ] ;  /* 0x00000000fffff984 */ /* 0x000fe20000000800 */
[----:B------:R-:W-:Y:S01]  /*b8d0*/  @!PT LDS RZ, [RZ] ;  /* 0x00000000fffff984 */ /* 0x000fe20000000800 */
[----:B------:R0:W-:Y:S01]  /*b8e0*/  @P0 LDGSTS.E.BYPASS.LTC128B.128 [R21+0x18c00], desc[UR36][R2.64], !P4 ;  /* 0x18c0000002150fae */ /* 0x0001e2000e101d64 */
[----:B------:R-:W-:-:S03]  /*b8f0*/  IMAD.MOV.U32 R13, RZ, RZ, R4 ;  /* 0x000000ffff0d7224 */ /* 0x000fc600078e0004 */
[----:B------:R0:W-:Y:S04]  /*b900*/  @P0 LDGSTS.E.BYPASS.LTC128B.128 [R21+0x1bc00], desc[UR36][R2.64+0x80], !P3 ;  /* 0x1bc0008002150fae */ /* 0x0001e8000d901d64 */
[----:B------:R0:W-:Y:S01]  /*b910*/  @P0 LDGSTS.E.BYPASS.LTC128B.128 [R21+0x1ec00], desc[UR36][R2.64+0x100], !P2 ;  /* 0x1ec0010002150fae */ /* 0x0001e2000d101d64 */
[----:B------:R-:W-:Y:S02]  /*b920*/  ISETP.GE.AND P0, PT, R33, 0x21, PT ;  /* 0x000000212100780c */ /* 0x000fe40003f06270 */
[----:B------:R-:W-:-:S11]  /*b930*/  MOV R7, R14 ;  /* 0x0000000e00077202 */ /* 0x000fd60000000f00 */
[----:B0-----:R-:W-:Y:S05]  /*b940*/  WARPSYNC.COLLECTIVE R15, `(.L_x_100) ;  /* 0x000000000f087348 */ /* 0x001fea0003c00000 */
[----:B------:R1:W2:Y:S02]  /*b950*/  SHFL.IDX P6, R14, R13, R12, R11 ;  /* 0x0000000c0d0e7389 */ /* 0x0002a400000c000b */
[----:B012---:R-:W-:Y:S01]  /*b960*/  ENDCOLLECTIVE ;  /* 0x000000000000791b */ /* 0x007fe20003800000 */
.L_x_100:
[----:B------:R-:W-:Y:S01]  /*b970*/  @P0 LEA R9, R5, UR39, 0x1 ;  /* 0x0000002705090c11 */ /* 0x000fe2000f8e08ff */
[----:B------:R-:W-:Y:S01]  /*b980*/  IMAD.MOV.U32 R13, RZ, RZ, R6 ;  /* 0x000000ffff0d7224 */ /* 0x000fe200078e0006 */
[----:B------:R-:W-:Y:S02]  /*b990*/  MOV R12, 0x3 ;  /* 0x00000003000c7802 */ /* 0x000fe40000000f00 */
[----:B------:R-:W-:-:S04]  /*b9a0*/  @P0 LEA R14, P1, R37, R14, 0x1 ;  /* 0x0000000e250e0211 */ /* 0x000fc800078208ff */
[----:B------:R-:W-:Y:S01]  /*b9b0*/  @P0 MOV R2, R14 ;  /* 0x0000000e00020202 */ /* 0x000fe20000000f00 */
[----:B------:R-:W-:-:S08]  /*b9c0*/  @P0 IMAD.X R7, RZ, RZ, R7, P1 ;  /* 0x000000ffff070224 */ /* 0x000fd000008e0607 */
[----:B------:R-:W-:Y:S05]  /*b9d0*/  WARPSYNC.COLLECTIVE R15, `(.L_x_101) ;  /* 0x000000000f087348 */ /* 0x000fea0003c00000 */
[----:B------:R0:W1:Y:S02]  /*b9e0*/  SHFL.IDX P6, R14, R13, R12, R11 ;  /* 0x0000000c0d0e7389 */ /* 0x00006400000c000b */
[----:B01----:R-:W-:Y:S01]  /*b9f0*/  ENDCOLLECTIVE ;  /* 0x000000000000791b */ /* 0x003fe20003800000 */
.L_x_101:
[----:B------:R-:W-:-:S05]  /*ba00*/  @P0 IMAD.MOV.U32 R3, RZ, RZ, R7 ;  /* 0x000000ffff030224 */ /* 0x000fca00078e0007 */
[----:B------:R-:W-:Y:S01]  /*ba10*/  @!PT LDS RZ, [RZ] ;  /* 0x00000000fffff984 */ /* 0x000fe20000000800 */
[----:B------:R-:W-:Y:S01]  /*ba20*/  @!PT LDS RZ, [RZ] ;  /* 0x00000000fffff984 */ /* 0x000fe20000000800 */
[----:B------:R-:W-:Y:S01]  /*ba30*/  @!PT LDS RZ, [RZ] ;  /* 0x00000000fffff984 */ /* 0x000fe20000000800 */
[----:B------:R0:W-:Y:S04]  /*ba40*/  @P0 LDGSTS.E.BYPASS.LTC128B.128 [R9+0x19400], desc[UR36][R2.64], !P4 ;  /* 0x1940000002090fae */ /* 0x0001e8000e101d64 */
[----:B------:R0:W-:Y:S01]  /*ba50*/  @P0 LDGSTS.E.BYPASS.LTC128B.128 [R9+0x1c400], desc[UR36][R2.64+0x80], !P3 ;  /* 0x1c40008002090fae */ /* 0x0001e2000d901d64 */
[----:B------:R-:W-:-:S03]  /*ba60*/  IMAD.MOV.U32 R13, RZ, RZ, R4 ;  /* 0x000000ffff0d7224 */ /* 0x000fc600078e0004 */
[----:B------:R0:W-:Y:S01]  /*ba70*/  @P0 LDGSTS.E.BYPASS.LTC128B.128 [R9+0x1f400], desc[UR36][R2.64+0x100], !P2 ;  /* 0x1f40010002090fae */ /* 0x0001e2000d101d64 */
[----:B------:R-:W-:Y:S01]  /*ba80*/  ISETP.GE.AND P0, PT, R33, 0x31, PT ;  /* 0x000000312100780c */ /* 0x000fe20003f06270 */
[----:B------:R-:W-:-:S12]  /*ba90*/  IMAD.MOV.U32 R7, RZ, RZ, R14 ;  /* 0x000000ffff077224 */ /* 0x000fd800078e000e */
[----:B0-----:R-:W-:Y:S05]  /*baa0*/  WARPSYNC.COLLECTIVE R15, `(.L_x_102) ;  /* 0x000000000f087348 */ /* 0x001fea0003c00000 */
[----:B------:R1:W2:Y:S02]  /*bab0*/  SHFL.IDX P6, R14, R13, R12, R11 ;  /* 0x0000000c0d0e7389 */ /* 0x0002a400000c000b */
[----:B012---:R-:W-:Y:S01]  /*bac0*/  ENDCOLLECTIVE ;  /* 0x000000000000791b */ /* 0x007fe20003800000 */
.L_x_102:
[----:B------:R-:W-:Y:S02]  /*bad0*/  @P0 LEA R21, R5, UR39, 0x1 ;  /* 0x0000002705150c11 */ /* 0x000fe4000f8e08ff */
[----:B------:R-:W-:Y:S01]  /*bae0*/  MOV R13, R6 ;  /* 0x00000006000d7202 */ /* 0x000fe20000000f00 */
[----:B------:R-:W-:Y:S01]  /*baf0*/  IMAD.MOV.U32 R12, RZ, RZ, 0x4 ;  /* 0x00000004ff0c7424 */ /* 0x000fe200078e00ff */
[----:B------:R-:W-:-:S04]  /*bb00*/  @P0 LEA R14, P1, R37, R14, 0x1 ;  /* 0x0000000e250e0211 */ /* 0x000fc800078208ff */
[----:B------:R-:W-:Y:S01]  /*bb10*/  @P0 IADD3.X R7, RZ, R7, RZ, P1, !PT ;  /* 0x00000007ff070210 */ /* 0x000fe20000ffe4ff */
[----:B------:R-:W-:-:S08]  /*bb20*/  @P0 IMAD.MOV.U32 R2, RZ, RZ, R14 ;  /* 0x000000ffff020224 */ /* 0x000fd000078e000e */
[----:B------:R-:W-:Y:S05]  /*bb30*/  WARPSYNC.COLLECTIVE R15, `(.L_x_103) ;  /* 0x000000000f087348 */ /* 0x000fea0003c00000 */
[----:B------:R0:W1:Y:S02]  /*bb40*/  SHFL.IDX P6, R14, R13, R12, R11 ;  /* 0x0000000c0d0e7389 */ /* 0x00006400000c000b */
[----:B01----:R-:W-:Y:S01]  /*bb50*/  ENDCOLLECTIVE ;  /* 0x000000000000791b */ /* 0x003fe20003800000 */
.L_x_103:
[----:B------:R-:W-:-:S05]  /*bb60*/  @P0 IMAD.MOV.U32 R3, RZ, RZ, R7 ;  /* 0x000000ffff030224 */ /* 0x000fca00078e0007 */
[----:B------:R-:W-:Y:S01]  /*bb70*/  @!PT LDS RZ, [RZ] ;  /* 0x00000000fffff984 */ /* 0x000fe20000000800 */
[----:B------:R-:W-:Y:S01]  /*bb80*/  @!PT LDS RZ, [RZ] ;  /* 0x00000000fffff984 */ /* 0x000fe20000000800 */
[----:B------:R-:W-:Y:S01]  /*bb90*/  @!PT LDS RZ, [RZ] ;  /* 0x00000000fffff984 */ /* 0x000fe20000000800 */
[----:B------:R0:W-:Y:S04]  /*bba0*/  @P0 LDGSTS.E.BYPASS.LTC128B.128 [R21+0x19c00], desc[UR36][R2.64], !P4 ;  /* 0x19c0000002150fae */ /* 0x0001e8000e101d64 */
[----:B------:R0:W-:Y:S01]  /*bbb0*/  @P0 LDGSTS.E.BYPASS.LTC128B.128 [R21+0x1cc00], desc[UR36][R2.64+0x80], !P3 ;  /* 0x1cc0008002150fae */ /* 0x0001e2000d901d64 */
[----:B------:R-:W-:-:S03]  /*bbc0*/  MOV R13, R4 ;  /* 0x00000004000d7202 */ /* 0x000fc60000000f00 */
[----:B------:R0:W-:Y:S01]  /*bbd0*/  @P0 LDGSTS.E.BYPASS.LTC128B.128 [R21+0x1fc00], desc[UR36][R2.64+0x100], !P2 ;  /* 0x1fc0010002150fae */ /* 0x0001e2000d101d64 */
[----:B------:R-:W-:Y:S01]  /*bbe0*/  ISETP.GE.AND P0, PT, R33, 0x41, PT ;  /* 0x000000412100780c */ /* 0x000fe20003f06270 */
[----:B------:R-:W-:-:S12]  /*bbf0*/  IMAD.MOV.U32 R7, RZ, RZ, R14 ;  /* 0x000000ffff077224 */ /* 0x000fd800078e000e */
[----:B0-----:R-:W-:Y:S05]  /*bc00*/  WARPSYNC.COLLECTIVE R15, `(.L_x_104) ;  /* 0x000000000f087348 */ /* 0x001fea0003c00000 */
[----:B------:R1:W2:Y:S02]  /*bc10*/  SHFL.IDX P6, R14, R13, R12, R11 ;  /* 0x0000000c0d0e7389 */ /* 0x0002a400000c000b */
[----:B012---:R-:W-:Y:S01]  /*bc20*/  ENDCOLLECTIVE ;  /* 0x000000000000791b */ /* 0x007fe20003800000 */
.L_x_104:
        /* <DEDUP_REMOVED lines=8> */
.L_x_105:
        /* <DEDUP_REMOVED lines=9> */
[----:B------:R-:W-:-:S07]  /*bd40*/  MOV R7, R14 ;  /* 0x0000000e00077202 */ /* 0x000fce0000000f00 */
[----:B0-----:R-:W-:Y:S05]  /*bd50*/  WARPSYNC.COLLECTIVE R15, `(.L_x_106) ;  /* 0x000000000f087348 */ /* 0x001fea0003c00000 */
[----:B------:R1:W2:Y:S02]  /*bd60*/  SHFL.IDX P6, R14, R13, R12, R11 ;  /* 0x0000000c0d0e7389 */ /* 0x0002a400000c000b */
[----:B012---:R-:W-:Y:S01]  /*bd70*/  ENDCOLLECTIVE ;  /* 0x000000000000791b */ /* 0x007fe20003800000 */
.L_x_106:
[----:B------:R-:W-:Y:S05]  /*bd80*/  BRA `(.L_x_107) ;  /* 0xffffffd000287947 */ /* 0x000fea000383ffff */
.L_x_52:
[----:B------:R-:W-:Y:S01]  /*bd90*/  IMAD.MOV.U32 R13, RZ, RZ, R5 ;  /* 0x000000ffff0d7224 */ /* 0x000fe200078e0005 */
[----:B------:R-:W-:Y:S01]  /*bda0*/  MOV R12, RZ ;  /* 0x000000ff000c7202 */ /* 0x000fe20000000f00 */
[----:B------:R-:W-:Y:S02]  /*bdb0*/  IMAD.MOV.U32 R11, RZ, RZ, 0x181f ;  /* 0x0000181fff0b7424 */ /* 0x000fe400078e00ff */
[----:B------:R-:W-:Y:S02]  /*bdc0*/  IMAD.MOV.U32 R15, RZ, RZ, -0x1 ;  /* 0xffffffffff0f7424 */ /* 0x000fe400078e00ff */
[----:B------:R-:W-:-:S07]  /*bdd0*/  IMAD.IADD R4, R34, 0x1, R4 ;  /* 0x0000000122047824 */ /* 0x000fce00078e0204 */
[----:B------:R-:W-:Y:S05]  /*bde0*/  WARPSYNC.COLLECTIVE R15, `(.L_x_108) ;  /* 0x000000000f087348 */ /* 0x000fea0003c00000 */
[----:B------:R0:W1:Y:S02]  /*bdf0*/  SHFL.IDX P6, R14, R13, R12, R11 ;  /* 0x0000000c0d0e7389 */ /* 0x00006400000c000b */
[----:B01----:R-:W-:Y:S01]  /*be00*/  ENDCOLLECTIVE ;  /* 0x000000000000791b */ /* 0x003fe20003800000 */
.L_x_108:
[C---:B------:R-:W-:Y:S01]  /*be10*/  VIADD R6, R4.reuse, 0x10 ;  /* 0x0000001004067836 */ /* 0x040fe20000000000 */
[----:B------:R-:W-:Y:S01]  /*be20*/  ISETP.GE.AND P0, PT, R4, UR40, PT ;  /* 0x0000002804007c0c */ /* 0x000fe2000bf06270 */
[----:B------:R-:W-:Y:S01]  /*be30*/  IMAD.MOV.U32 R13, RZ, RZ, R0 ;  /* 0x000000ffff0d7224 */ /* 0x000fe200078e0000 */
[----:B------:R-:W-:-:S11]  /*be40*/  MOV R2, R14 ;  /* 0x0000000e00027202 */ /* 0x000fd60000000f00 */
[----:B------:R-:W-:Y:S05]  /*be50*/  WARPSYNC.COLLECTIVE R15, `(.L_x_109) ;  /* 0x000000000f087348 */ /* 0x000fea0003c00000 */
[----:B------:R0:W1:Y:S02]  /*be60*/  SHFL.IDX P6, R14, R13, R12, R11 ;  /* 0x0000000c0d0e7389 */ /* 0x00006400000c000b */
[----:B01----:R-:W-:Y:S01]  /*be70*/  ENDCOLLECTIVE ;  /* 0x000000000000791b */ /* 0x003fe20003800000 */
.L_x_109:
[----:B------:R-:W-:Y:S01]  /*be80*/  MOV R13, R5 ;  /* 0x00000005000d7202 */ /* 0x000fe20000000f00 */
[----:B------:R-:W-:Y:S01]  /*be90*/  IMAD.MOV.U32 R12, RZ, RZ, 0x1 ;  /* 0x00000001ff0c7424 */ /* 0x000fe200078e00ff */
[----:B------:R-:W-:-:S04]  /*bea0*/  @!P0 LEA R14, P1, R37, R14, 0x1 ;  /* 0x0000000e250e8211 */ /* 0x000fc800078208ff */
[----:B------:R-:W-:Y:S01]  /*beb0*/  @!P0 IADD3.X R3, RZ, R2, RZ, P1, !PT ;  /* 0x00000002ff038210 */ /* 0x000fe20000ffe4ff */
[----:B------:R-:W-:-:S08]  /*bec0*/  @!P0 IMAD.MOV.U32 R2, RZ, RZ, R14 ;  /* 0x000000ffff028224 */ /* 0x000fd000078e000e */
[----:B------:R-:W-:Y:S05]  /*bed0*/  WARPSYNC.COLLECTIVE R15, `(.L_x_110) ;  /* 0x000000000f087348 */ /* 0x000fea0003c00000 */
[----:B------:R0:W1:Y:S02]  /*bee0*/  SHFL.IDX P6, R14, R13, R12, R11 ;  /* 0x0000000c0d0e7389 */ /* 0x00006400000c000b */
[----:B01----:R-:W-:Y:S01]  /*bef0*/  ENDCOLLECTIVE ;  /* 0x000000000000791b */ /* 0x003fe20003800000 */
.L_x_110:
[----:B------:R-:W-:Y:S01]  /*bf00*/  @!PT LDS RZ, [RZ] ;  /* 0x00000000fffff984 */ /* 0x000fe20000000800 */
[----:B------:R-:W-:Y:S01]  /*bf10*/  @!PT LDS RZ, [RZ] ;  /* 0x00000000fffff984 */ /* 0x000fe20000000800 */
[----:B------:R-:W-:Y:S01]  /*bf20*/  @!PT LDS RZ, [RZ] ;  /* 0x00000000fffff984 */ /* 0x000fe20000000800 */
[----:B------:R0:W-:Y:S04]  /*bf30*/  @!P0 LDGSTS.E.BYPASS.LTC128B.128 [R20+0xc400], desc[UR36][R2.64], !P3 ;  /* 0x0c40000002148fae */ /* 0x0001e8000d901d64 */
[----:B------:R0:W-:Y:S04]  /*bf40*/  @!P0 LDGSTS.E.BYPASS.LTC128B.128 [R20+0x10400], desc[UR36][R2.64+0x80], !P4 ;  /* 0x1040008002148fae */ /* 0x0001e8000e101d64 */
[----:B------:R0:W-:Y:S01]  /*bf50*/  @!P0 LDGSTS.E.BYPASS.LTC128B.128 [R20+0x14400], desc[UR36][R2.64+0x100], !P5 ;  /* 0x1440010002148fae */ /* 0x0001e2000e901d64 */
[----:B------:R-:W-:Y:S02]  /*bf60*/  ISETP.GE.AND P0, PT, R6, UR40, PT ;  /* 0x0000002806007c0c */ /* 0x000fe4000bf06270 */
[----:B------:R-:W-:Y:S01]  /*bf70*/  MOV R13, R0 ;  /* 0x00000000000d7202 */ /* 0x000fe20000000f00 */
[----:B------:R-:W-:-:S10]  /*bf80*/  IMAD.MOV.U32 R6, RZ, RZ, R14 ;  /* 0x000000ffff067224 */ /* 0x000fd400078e000e */
[----:B0-----:R-:W-:Y:S05]  /*bf90*/  WARPSYNC.COLLECTIVE R15, `(.L_x_111) ;  /* 0x000000000f087348 */ /* 0x001fea0003c00000 */
[----:B------:R1:W2:Y:S02]  /*bfa0*/  SHFL.IDX P6, R14, R13, R12, R11 ;  /* 0x0000000c0d0e7389 */ /* 0x0002a400000c000b */
[----:B012---:R-:W-:Y:S01]  /*bfb0*/  ENDCOLLECTIVE ;  /* 0x000000000000791b */ /* 0x007fe20003800000 */
.L_x_111:
[----:B------:R-:W-:Y:S01]  /*bfc0*/  IMAD.MOV.U32 R13, RZ, RZ, R5 ;  /* 0x000000ffff0d7224 */ /* 0x000fe200078e0005 */
[----:B------:R-:W-:Y:S02]  /*bfd0*/  MOV R12, 0x2 ;  /* 0x00000002000c7802 */ /* 0x000fe40000000f00 */
[----:B------:R-:W-:-:S05]  /*bfe0*/  @!P0 LEA R14, P1, R37, R14, 0x1 ;  /* 0x0000000e250e8211 */ /* 0x000fca00078208ff */
[----:B------:R-:W-:-:S08]  /*bff0*/  @!P0 IMAD.MOV.U32 R2, RZ, RZ, R14 ;  /* 0x000000ffff028224 */ /* 0x000fd000078e000e */
[----:B------:R-:W-:Y:S05]  /*c000*/  WARPSYNC.COLLECTIVE R15, `(.L_x_112) ;  /* 0x000000000f087348 */ /* 0x000fea0003c00000 */
[----:B------:R0:W1:Y:S02]  /*c010*/  SHFL.IDX P6, R14, R13, R12, R11 ;  /* 0x0000000c0d0e7389 */ /* 0x00006400000c000b */
[----:B01----:R-:W-:Y:S01]  /*c020*/  ENDCOLLECTIVE ;  /* 0x000000000000791b */ /* 0x003fe20003800000 */
.L_x_112:
[----:B------:R-:W-:Y:S02]  /*c030*/  @!P0 IMAD.X R7, RZ, RZ, R6, P1 ;  /* 0x000000ffff078224 */ /* 0x000fe400008e0606 */
[----:B------:R-:W-:-:S03]  /*c040*/  VIADD R6, R4, 0x20 ;  /* 0x0000002004067836 */ /* 0x000fc60000000000 */
[----:B------:R-:W-:-:S05]  /*c050*/  @!P0 MOV R3, R7 ;  /* 0x0000000700038202 */ /* 0x000fca0000000f00 */
[----:B------:R-:W-:Y:S01]  /*c060*/  @!PT LDS RZ, [RZ] ;  /* 0x00000000fffff984 */ /* 0x000fe20000000800 */
[----:B------:R-:W-:Y:S01]  /*c070*/  @!PT LDS RZ, [RZ] ;  /* 0x00000000fffff984 */ /* 0x000fe20000000800 */
[----:B------:R-:W-:Y:S01]  /*c080*/  @!PT LDS RZ, [RZ] ;  /* 0x00000000fffff984 */ /* 0x000fe20000000800 */
[----:B------:R0:W-:Y:S01]  /*c090*/  @!P0 LDGSTS.E.BYPASS.LTC128B.128 [R20+0xcc00], desc[UR36][R2.64], !P3 ;  /* 0x0cc0000002148fae */ /* 0x0001e2000d901d64 */
[----:B------:R-:W-:-:S03]  /*c0a0*/  IMAD.MOV.U32 R13, RZ, RZ, R0 ;  /* 0x000000ffff0d7224 */ /* 0x000fc600078e0000 */
[----:B------:R0:W-:Y:S04]  /*c0b0*/  @!P0 LDGSTS.E.BYPASS.LTC128B.128 [R20+0x10c00], desc[UR36][R2.64+0x80], !P4 ;  /* 0x10c0008002148fae */ /* 0x0001e8000e101d64 */
[----:B------:R0:W-:Y:S01]  /*c0c0*/  @!P0 LDGSTS.E.BYPASS.LTC128B.128 [R20+0x14c00], desc[UR36][R2.64+0x100], !P5 ;  /* 0x14c0010002148fae */ /* 0x0001e2000e901d64 */
[----:B------:R-:W-:Y:S01]  /*c0d0*/  ISETP.GE.AND P0, PT, R6, UR40, PT ;  /* 0x0000002806007c0c */ /* 0x000fe2000bf06270 */
[----:B------:R-:W-:-:S12]  /*c0e0*/  IMAD.MOV.U32 R6, RZ, RZ, R14 ;  /* 0x000000ffff067224 */ /* 0x000fd800078e000e */
[----:B0-----:R-:W-:Y:S05]  /*c0f0*/  WARPSYNC.COLLECTIVE R15, `(.L_x_113) ;  /* 0x000000000f087348 */ /* 0x001fea0003c00000 */
[----:B------:R1:W2:Y:S02]  /*c100*/  SHFL.IDX P6, R14, R13, R12, R11 ;  /* 0x0000000c0d0e7389 */ /* 0x0002a400000c000b */
[----:B012---:R-:W-:Y:S01]  /*c110*/  ENDCOLLECTIVE ;  /* 0x000000000000791b */ /* 0x007fe20003800000 */
.L_x_113:
[----:B------:R-:W-:Y:S02]  /*c120*/  IMAD.MOV.U32 R13, RZ, RZ, R5 ;  /* 0x000000ffff0d7224 */ /* 0x000fe400078e0005 */
[----:B------:R-:W-:Y:S01]  /*c130*/  IMAD.MOV.U32 R12, RZ, RZ, 0x3 ;  /* 0x00000003ff0c7424 */ /* 0x000fe200078e00ff */
[----:B------:R-:W-:-:S04]  /*c140*/  @!P0 LEA R14, P1, R37, R14, 0x1 ;  /* 0x0000000e250e8211 */ /* 0x000fc800078208ff */
[----:B------:R-:W-:Y:S01]  /*c150*/  @!P0 IADD3.X R7, RZ, R6, RZ, P1, !PT ;  /* 0x00000006ff078210 */ /* 0x000fe20000ffe4ff */
[----:B------:R-:W-:Y:S01]  /*c160*/  @!P0 IMAD.MOV.U32 R2, RZ, RZ, R14 ;  /* 0x000000ffff028224 */ /* 0x000fe200078e000e */
[----:B------:R-:W-:-:S07]  /*c170*/  IADD3 R6, R4, 0x30, RZ ;  /* 0x0000003004067810 */ /* 0x000fce0007ffe0ff */
[----:B------:R-:W-:Y:S05]  /*c180*/  WARPSYNC.COLLECTIVE R15, `(.L_x_114) ;  /* 0x000000000f087348 */ /* 0x000fea0003c00000 */
[----:B------:R0:W1:Y:S02]  /*c190*/  SHFL.IDX P6, R14, R13, R12, R11 ;  /* 0x0000000c0d0e7389 */ /* 0x00006400000c000b */
[----:B01----:R-:W-:Y:S01]  /*c1a0*/  ENDCOLLECTIVE ;  /* 0x000000000000791b */ /* 0x003fe20003800000 */
.L_x_114:
[----:B------:R-:W-:-:S05]  /*c1b0*/  @!P0 IMAD.MOV.U32 R3, RZ, RZ, R7 ;  /* 0x000000ffff038224 */ /* 0x000fca00078e0007 */
[----:B------:R-:W-:Y:S01]  /*c1c0*/  @!PT LDS RZ, [RZ] ;  /* 0x00000000fffff984 */ /* 0x000fe20000000800 */
[----:B------:R-:W-:Y:S01]  /*c1d0*/  @!PT LDS RZ, [RZ] ;  /* 0x00000000fffff984 */ /* 0x000fe20000000800 */
[----:B------:R-:W-:Y:S01]  /*c1e0*/  @!PT LDS RZ, [RZ] ;  /* 0x00000000fffff984 */ /* 0x000fe20000000800 */
[----:B------:R0:W-:Y:S04]  /*c1f0*/  @!P0 LDGSTS.E.BYPASS.LTC128B.128 [R20+0xd400], desc[UR36][R2.64], !P3 ;  /* 0x0d40000002148fae */ /* 0x0001e8000d901d64 */
[----:B------:R0:W-:Y:S01]  /*c200*/  @!P0 LDGSTS.E.BYPASS.LTC128B.128 [R20+0x11400], desc[UR36][R2.64+0x80], !P4 ;  /* 0x1140008002148fae */ /* 0x0001e2000e101d64 */
[----:B------:R-:W-:-:S03]  /*c210*/  IMAD.MOV.U32 R13, RZ, RZ, R0 ;  /* 0x000000ffff0d7224 */ /* 0x000fc600078e0000 */
[----:B------:R0:W-:Y:S01]  /*c220*/  @!P0 LDGSTS.E.BYPASS.LTC128B.128 [R20+0x15400], desc[UR36][R2.64+0x100], !P5 ;  /* 0x1540010002148fae */ /* 0x0001e2000e901d64 */
[----:B------:R-:W-:Y:S02]  /*c230*/  ISETP.GE.AND P0, PT, R6, UR40, PT ;  /* 0x0000002806007c0c */ /* 0x000fe4000bf06270 */
[----:B------:R-:W-:-:S11]  /*c240*/  MOV R6, R14 ;  /* 0x0000000e00067202 */ /* 0x000fd60000000f00 */
[----:B0-----:R-:W-:Y:S05]  /*c250*/  WARPSYNC.COLLECTIVE R15, `(.L_x_115) ;  /* 0x000000000f087348 */ /* 0x001fea0003c00000 */
[----:B------:R1:W2:Y:S02]  /*c260*/  SHFL.IDX P6, R14, R13, R12, R11 ;  /* 0x0000000c0d0e7389 */ /* 0x0002a400000c000b */
[----:B012---:R-:W-:Y:S01]  /*c270*/  ENDCOLLECTIVE ;  /* 0x000000000000791b */ /* 0x007fe20003800000 */
.L_x_115:
[----:B------:R-:W-:Y:S01]  /*c280*/  MOV R13, R5 ;  /* 0x00000005000d7202 */ /* 0x000fe20000000f00 */
[----:B------:R-:W-:Y:S01]  /*c290*/  IMAD.MOV.U32 R12, RZ, RZ, 0x4 ;  /* 0x00000004ff0c7424 */ /* 0x000fe200078e00ff */
[----:B------:R-:W-:-:S04]  /*c2a0*/  @!P0 LEA R14, P1, R37, R14, 0x1 ;  /* 0x0000000e250e8211 */ /* 0x000fc800078208ff */
[----:B------:R-:W-:Y:S01]  /*c2b0*/  @!P0 MOV R2, R14 ;  /* 0x0000000e00028202 */ /* 0x000fe20000000f00 */
[----:B------:R-:W-:-:S08]  /*c2c0*/  @!P0 IMAD.X R7, RZ, RZ, R6, P1 ;  /* 0x000000ffff078224 */ /* 0x000fd000008e0606 */
[----:B------:R-:W-:Y:S05]  /*c2d0*/  WARPSYNC.COLLECTIVE R15, `(.L_x_116) ;  /* 0x000000000f087348 */ /* 0x000fea0003c00000 */
[----:B------:R0:W1:Y:S02]  /*c2e0*/  SHFL.IDX P6, R14, R13, R12, R11 ;  /* 0x0000000c0d0e7389 */ /* 0x00006400000c000b */
[----:B01----:R-:W-:Y:S01]  /*c2f0*/  ENDCOLLECTIVE ;  /* 0x000000000000791b */ /* 0x003fe20003800000 */
.L_x_116:
[----:B------:R-:W-:Y:S02]  /*c300*/  VIADD R6, R4, 0x40 ;  /* 0x0000004004067836 */ /* 0x000fe40000000000 */
[----:B------:R-:W-:-:S05]  /*c310*/  @!P0 IMAD.MOV.U32 R3, RZ, RZ, R7 ;  /* 0x000000ffff038224 */ /* 0x000fca00078e0007 */
[----:B------:R-:W-:Y:S01]  /*c320*/  @!PT LDS RZ, [RZ] ;  /* 0x00000000fffff984 */ /* 0x000fe20000000800 */
[----:B------:R-:W-:Y:S01]  /*c330*/  @!PT LDS RZ, [RZ] ;  /* 0x00000000fffff984 */ /* 0x000fe20000000800 */
[----:B------:R-:W-:Y:S01]  /*c340*/  @!PT LDS RZ, [RZ] ;  /* 0x00000000fffff984 */ /* 0x000fe20000000800 */
[----:B------:R0:W-:Y:S04]  /*c350*/  @!P0 LDGSTS.E.BYPASS.LTC128B.128 [R20+0xdc00], desc[UR36][R2.64], !P3 ;  /* 0x0dc0000002148fae */ /* 0x0001e8000d901d64 */
[----:B------:R0:W-:Y:S01]  /*c360*/  @!P0 LDGSTS.E.BYPASS.LTC128B.128 [R20+0x11c00], desc[UR36][R2.64+0x80], !P4 ;  /* 0x11c0008002148fae */ /* 0x0001e2000e101d64 */
[----:B------:R-:W-:-:S03]  /*c370*/  MOV R13, R0 ;  /* 0x00000000000d7202 */ /* 0x000fc60000000f00 */
[----:B------:R0:W-:Y:S01]  /*c380*/  @!P0 LDGSTS.E.BYPASS.LTC128B.128 [R20+0x15c00], desc[UR36][R2.64+0x100], !P5 ;  /* 0x15c0010002148fae */ /* 0x0001e2000e901d64 */
[----:B------:R-:W-:Y:S01]  /*c390*/  ISETP.GE.AND P0, PT, R6, UR40, PT ;  /* 0x0000002806007c0c */ /* 0x000fe2000bf06270 */
[----:B------:R-:W-:-:S12]  /*c3a0*/  IMAD.MOV.U32 R6, RZ, RZ, R14 ;  /* 0x000000ffff067224 */ /* 0x000fd800078e000e */
[----:B0-----:R-:W-:Y:S05]  /*c3b0*/  WARPSYNC.COLLECTIVE R15, `(.L_x_117) ;  /* 0x000000000f087348 */ /* 0x001fea0003c00000 */
[----:B------:R1:W2:Y:S02]  /*c3c0*/  SHFL.IDX P6, R14, R13, R12, R11 ;  /* 0x0000000c0d0e7389 */ /* 0x0002a400000c000b */
[----:B012---:R-:W-:Y:S01]  /*c3d0*/  ENDCOLLECTIVE ;  /* 0x000000000000791b */ /* 0x007fe20003800000 */
.L_x_117:
[----:B------:R-:W-:Y:S01]  /*c3e0*/  IMAD.MOV.U32 R13, RZ, RZ, R5 ;  /* 0x000000ffff0d7224 */ /* 0x000fe200078e0005 */
[----:B------:R-:W-:Y:S02]  /*c3f0*/  MOV R12, 0x5 ;  /* 0x00000005000c7802 */ /* 0x000fe40000000f00 */
[----:B------:R-:W-:-:S05]  /*c400*/  @!P0 LEA R14, P1, R37, R14, 0x1 ;  /* 0x0000000e250e8211 */ /* 0x000fca00078208ff */
[----:B------:R-:W-:-:S08]  /*c410*/  @!P0 IMAD.MOV.U32 R2, RZ, RZ, R14 ;  /* 0x000000ffff028224 */ /* 0x000fd000078e000e */
[----:B------:R-:W-:Y:S05]  /*c420*/  WARPSYNC.COLLECTIVE R15, `(.L_x_118) ;  /* 0x000000000f087348 */ /* 0x000fea0003c00000 */
[----:B------:R0:W1:Y:S02]  /*c430*/  SHFL.IDX P6, R14, R13, R12, R11 ;  /* 0x0000000c0d0e7389 */ /* 0x00006400000c000b */
[----:B01----:R-:W-:Y:S01]  /*c440*/  ENDCOLLECTIVE ;  /* 0x000000000000791b */ /* 0x003fe20003800000 */
.L_x_118:
        /* <DEDUP_REMOVED lines=15> */
.L_x_119:
        /* <DEDUP_REMOVED lines=9> */
.L_x_120:
        /* <DEDUP_REMOVED lines=13> */
.L_x_121:
[----:B------:R-:W-:Y:S01]  /*c6a0*/  IMAD.MOV.U32 R13, RZ, RZ, R5 ;  /* 0x000000ffff0d7224 */ /* 0x000fe200078e0005 */
[----:B------:R-:W-:Y:S02]  /*c6b0*/  MOV R12, 0x7 ;  /* 0x00000007000c7802 */ /* 0x000fe40000000f00 */
[----:B------:R-:W-:-:S04]  /*c6c0*/  @!P0 LEA R14, P1, R37, R14, 0x1 ;  /* 0x0000000e250e8211 */ /* 0x000fc800078208ff */
[----:B------:R-:W-:Y:S01]  /*c6d0*/  @!P0 MOV R2, R14 ;  /* 0x0000000e00028202 */ /* 0x000fe20000000f00 */
[----:B------:R-:W-:-:S08]  /*c6e0*/  @!P0 IMAD.X R7, RZ, RZ, R6, P1 ;  /* 0x000000ffff078224 */ /* 0x000fd000008e0606 */
[----:B------:R-:W-:Y:S05]  /*c6f0*/  WARPSYNC.COLLECTIVE R15, `(.L_x_122) ;  /* 0x000000000f087348 */ /* 0x000fea0003c00000 */
[----:B------:R0:W1:Y:S02]  /*c700*/  SHFL.IDX P6, R14, R13, R12, R11 ;  /* 0x0000000c0d0e7389 */ /* 0x00006400000c000b */
[----:B01----:R-:W-:Y:S01]  /*c710*/  ENDCOLLECTIVE ;  /* 0x000000000000791b */ /* 0x003fe20003800000 */
.L_x_122:
        /* <DEDUP_REMOVED lines=8> */
[----:B------:R-:W-:-:S07]  /*c7a0*/  IMAD.MOV.U32 R6, RZ, RZ, R14 ;  /* 0x000000ffff067224 */ /* 0x000fce00078e000e */
[----:B0-----:R-:W-:Y:S05]  /*c7b0*/  WARPSYNC.COLLECTIVE R15, `(.L_x_123) ;  /* 0x000000000f087348 */ /* 0x001fea0003c00000 */
[----:B------:R1:W2:Y:S02]  /*c7c0*/  SHFL.IDX P6, R14, R13, R12, R11 ;  /* 0x0000000c0d0e7389 */ /* 0x0002a400000c000b */
[----:B012---:R-:W-:Y:S01]  /*c7d0*/  ENDCOLLECTIVE ;  /* 0x000000000000791b */ /* 0x007fe20003800000 */
.L_x_123:
[----:B------:R-:W-:Y:S05]  /*c7e0*/  BRA `(.L_x_124) ;  /* 0xffffffd000347947 */ /* 0x000fea000383ffff */
.L_x_54:
[----:B0-----:R-:W-:-:S04]  /*c7f0*/  MOV R3, UR39 ;  /* 0x0000002700037c02 */ /* 0x001fc80008000f00 */
[----:B------:R0:W1:Y:S03]  /*c800*/  SYNCS.PHASECHK.TRANS64.TRYWAIT P0, [R3+URZ+0x2a820], R0 ;  /* 0x02a82000030075a7 */ /* 0x000066000800017f */
[----:B-1----:R-:W-:Y:S05]  /*c810*/  @!P0 NANOSLEEP.SYNCS 0x989680 ;  /* 0x009896800000895d */ /* 0x002fea0003900000 */
[----:B------:R-:W1:Y:S02]  /*c820*/  @!P0 SYNCS.PHASECHK.TRANS64 P0, [R3+URZ+0x2a820], R0 ;  /* 0x02a82000030085a7 */ /* 0x000e64000800007f */
[----:B-1----:R-:W-:Y:S05]  /*c830*/  @!P0 BRA `(.L_x_54) ;  /* 0xfffffffc00ec8947 */ /* 0x002fea000383ffff */
[----:B------:R-:W-:Y:S05]  /*c840*/  BRA `(.L_x_125) ;  /* 0xffffffd000707947 */ /* 0x000fea000383ffff */
.L_x_58:
[----:B0-----:R0:W1:Y:S02]  /*c850*/  SYNCS.PHASECHK.TRANS64.TRYWAIT P0, [R6+URZ+0x2a840], R3 ;  /* 0x02a84003060075a7 */ /* 0x001064000800017f */
[----:B-1----:R-:W-:Y:S05]  /*c860*/  @!P0 NANOSLEEP.SYNCS 0x989680 ;  /* 0x009896800000895d */ /* 0x002fea0003900000 */
[----:B------:R-:W1:Y:S02]  /*c870*/  @!P0 SYNCS.PHASECHK.TRANS64 P0, [R6+URZ+0x2a840], R3 ;  /* 0x02a84003060085a7 */ /* 0x000e64000800007f */
[----:B-1----:R-:W-:Y:S05]  /*c880*/  @!P0 BRA `(.L_x_58) ;  /* 0xfffffffc00f08947 */ /* 0x002fea000383ffff */
[----:B------:R-:W-:Y:S05]  /*c890*/  BRA `(.L_x_126) ;  /* 0xffffffd400207947 */ /* 0x000fea000383ffff */
.L_x_59:
        /* <DEDUP_REMOVED lines=8> */
.L_x_128:
[----:B------:R-:W-:Y:S05]  /*c920*/  BSYNC B1 ;  /* 0x0000000000017941 */ /* 0x000fea0003800000 */
.L_x_127:
[----:B------:R-:W-:Y:S01]  /*c930*/  MOV R13, R8 ;  /* 0x00000008000d7202 */ /* 0x000fe20000000f00 */
[----:B------:R-:W-:Y:S01]  /*c940*/  IMAD.MOV.U32 R12, RZ, RZ, RZ ;  /* 0x000000ffff0c7224 */ /* 0x000fe200078e00ff */
[----:B------:R-:W-:Y:S01]  /*c950*/  MOV R15, 0xffffffff ;  /* 0xffffffff000f7802 */ /* 0x000fe20000000f00 */
[----:B------:R-:W-:Y:S01]  /*c960*/  IMAD.MOV.U32 R11, RZ, RZ, 0x181f ;  /* 0x0000181fff0b7424 */ /* 0x000fe200078e00ff */
[----:B------:R-:W-:Y:S01]  /*c970*/  LEA R9, R9, UR39, 0x1 ;  /* 0x0000002709097c11 */ /* 0x000fe2000f8e08ff */
[----:B------:R-:W-:Y:S02]  /*c980*/  IMAD.MOV.U32 R3, RZ, RZ, R14 ;  /* 0x000000ffff037224 */ /* 0x000fe400078e000e */
[----:B------:R-:W-:-:S07]  /*c990*/  IMAD.SHL.U32 R5, R37, 0x2, RZ ;  /* 0x0000000225057824 */ /* 0x000fce00078e00ff */
[----:B------:R-:W-:Y:S05]  /*c9a0*/  WARPSYNC.COLLECTIVE R15, `(.L_x_129) ;  /* 0x000000000f087348 */ /* 0x000fea0003c00000 */
[----:B------:R0:W1:Y:S02]  /*c9b0*/  SHFL.IDX P6, R14, R13, R12, R11 ;  /* 0x0000000c0d0e7389 */ /* 0x00006400000c000b */
[----:B01----:R-:W-:Y:S01]  /*c9c0*/  ENDCOLLECTIVE ;  /* 0x000000000000791b */ /* 0x003fe20003800000 */
.L_x_129:
[----:B------:R-:W-:Y:S01]  /*c9d0*/  MOV R13, R10 ;  /* 0x0000000a000d7202 */ /* 0x000fe20000000f00 */
[----:B------:R-:W-:Y:S01]  /*c9e0*/  IMAD.MOV.U32 R12, RZ, RZ, 0x1 ;  /* 0x00000001ff0c7424 */ /* 0x000fe200078e00ff */
[----:B------:R-:W-:-:S13]  /*c9f0*/  IADD3 R2, P0, R14, R5, RZ ;  /* 0x000000050e027210 */ /* 0x000fda0007f1e0ff */
[----:B------:R-:W-:Y:S05]  /*ca00*/  WARPSYNC.COLLECTIVE R15, `(.L_x_130) ;  /* 0x000000000f087348 */ /* 0x000fea0003c00000 */
[----:B------:R0:W1:Y:S02]  /*ca10*/  SHFL.IDX P6, R14, R13, R12, R11 ;  /* 0x0000000c0d0e7389 */ /* 0x00006400000c000b */
[----:B01----:R-:W-:Y:S01]  /*ca20*/  ENDCOLLECTIVE ;  /* 0x000000000000791b */ /* 0x003fe20003800000 */
.L_x_130:
[----:B------:R-:W-:-:S05]  /*ca30*/  IMAD.X R3, RZ, RZ, R3, P0 ;  /* 0x000000ffff037224 */ /* 0x000fca00000e0603 */
[----:B------:R-:W-:Y:S01]  /*ca40*/  @!PT LDS RZ, [RZ] ;  /* 0x00000000fffff984 */ /* 0x000fe20000000800 */
[----:B------:R-:W-:Y:S01]  /*ca50*/  @!PT LDS RZ, [RZ] ;  /* 0x00000000fffff984 */ /* 0x000fe20000000800 */
[----:B------:R-:W-:Y:S01]  /*ca60*/  @!PT LDS RZ, [RZ] ;  /* 0x00000000fffff984 */ /* 0x000fe20000000800 */
[----:B------:R-:W-:Y:S04]  /*ca70*/  LDGSTS.E.BYPASS.LTC128B.128 [R9+0x18400], desc[UR36][R2.64], !P3 ;  /* 0x1840000002097fae */ /* 0x000fe8000d901d64 */
[----:B------:R-:W-:Y:S01]  /*ca80*/  LDGSTS.E.BYPASS.LTC128B.128 [R9+0x1b400], desc[UR36][R2.64+0x80], !P2 ;  /* 0x1b40008002097fae */ /* 0x000fe2000d101d64 */
[----:B------:R-:W-:-:S03]  /*ca90*/  MOV R13, R8 ;  /* 0x00000008000d7202 */ /* 0x000fc60000000f00 */
[----:B------:R0:W-:Y:S02]  /*caa0*/  LDGSTS.E.BYPASS.LTC128B.128 [R9+0x1e400], desc[UR36][R2.64+0x100], !P1 ;  /* 0x1e40010002097fae */ /* 0x0001e4000c901d64 */
[----:B0-----:R-:W-:-:S07]  /*cab0*/  IMAD.MOV.U32 R3, RZ, RZ, R14 ;  /* 0x000000ffff037224 */ /* 0x001fce00078e000e */
[----:B------:R-:W-:Y:S05]  /*cac0*/  WARPSYNC.COLLECTIVE R15, `(.L_x_131) ;  /* 0x000000000f087348 */ /* 0x000fea0003c00000 */
[----:B------:R0:W1:Y:S02]  /*cad0*/  SHFL.IDX P6, R14, R13, R12, R11 ;  /* 0x0000000c0d0e7389 */ /* 0x00006400000c000b */
[----:B01----:R-:W-:Y:S01]  /*cae0*/  ENDCOLLECTIVE ;  /* 0x000000000000791b */ /* 0x003fe20003800000 */
.L_x_131:
[----:B------:R-:W-:Y:S01]  /*caf0*/  IMAD.MOV.U32 R13, RZ, RZ, R10 ;  /* 0x000000ffff0d7224 */ /* 0x000fe200078e000a */
[----:B------:R-:W-:Y:S02]  /*cb00*/  MOV R12, 0x2 ;  /* 0x00000002000c7802 */ /* 0x000fe40000000f00 */
[----:B------:R-:W-:-:S13]  /*cb10*/  IADD3 R2, P0, R14, R5, RZ ;  /* 0x000000050e027210 */ /* 0x000fda0007f1e0ff */
[----:B------:R-:W-:Y:S05]  /*cb20*/  WARPSYNC.COLLECTIVE R15, `(.L_x_132) ;  /* 0x000000000f087348 */ /* 0x000fea0003c00000 */
[----:B------:R0:W1:Y:S02]  /*cb30*/  SHFL.IDX P6, R14, R13, R12, R11 ;  /* 0x0000000c0d0e7389 */ /* 0x00006400000c000b */
[----:B01----:R-:W-:Y:S01]  /*cb40*/  ENDCOLLECTIVE ;  /* 0x000000000000791b */ /* 0x003fe20003800000 */
.L_x_132:
[----:B------:R-:W-:-:S05]  /*cb50*/  IMAD.X R3, RZ, RZ, R3, P0 ;  /* 0x000000ffff037224 */ /* 0x000fca00000e0603 */
[----:B------:R-:W-:Y:S01]  /*cb60*/  @!PT LDS RZ, [RZ] ;  /* 0x00000000fffff984 */ /* 0x000fe20000000800 */
[----:B------:R-:W-:Y:S01]  /*cb70*/  @!PT LDS RZ, [RZ] ;  /* 0x00000000fffff984 */ /* 0x000fe20000000800 */
[----:B------:R-:W-:Y:S01]  /*cb80*/  @!PT LDS RZ, [RZ] ;  /* 0x00000000fffff984 */ /* 0x000fe20000000800 */
[----:B------:R0:W-:Y:S04]  /*cb90*/  LDGSTS.E.BYPASS.LTC128B.128 [R9+0x18c00], desc[UR36][R2.64], !P3 ;  /* 0x18c0000002097fae */ /* 0x0001e8000d901d64 */
[----:B------:R0:W-:Y:S01]  /*cba0*/  LDGSTS.E.BYPASS.LTC128B.128 [R9+0x1bc00], desc[UR36][R2.64+0x80], !P2 ;  /* 0x1bc0008002097fae */ /* 0x0001e2000d101d64 */
[----:B------:R-:W-:-:S03]  /*cbb0*/  IMAD.MOV.U32 R13, RZ, RZ, R8 ;  /* 0x000000ffff0d7224 */ /* 0x000fc600078e0008 */
[----:B------:R0:W-:Y:S01]  /*cbc0*/  LDGSTS.E.BYPASS.LTC128B.128 [R9+0x1ec00], desc[UR36][R2.64+0x100], !P1 ;  /* 0x1ec0010002097fae */ /* 0x0001e2000c901d64 */
[----:B------:R-:W-:-:S07]  /*cbd0*/  IMAD.MOV.U32 R35, RZ, RZ, R14 ;  /* 0x000000ffff237224 */ /* 0x000fce00078e000e */
[----:B0-----:R-:W-:Y:S05]  /*cbe0*/  WARPSYNC.COLLECTIVE R15, `(.L_x_133) ;  /* 0x000000000f087348 */ /* 0x001fea0003c00000 */
[----:B------:R1:W2:Y:S02]  /*cbf0*/  SHFL.IDX P6, R14, R13, R12, R11 ;  /* 0x0000000c0d0e7389 */ /* 0x0002a400000c000b */
[----:B012---:R-:W-:Y:S01]  /*cc00*/  ENDCOLLECTIVE ;  /* 0x000000000000791b */ /* 0x007fe20003800000 */
.L_x_133:
[----:B------:R-:W-:Y:S02]  /*cc10*/  IMAD.MOV.U32 R13, RZ, RZ, R10 ;  /* 0x000000ffff0d7224 */ /* 0x000fe400078e000a */
[----:B------:R-:W-:Y:S01]  /*cc20*/  IMAD.MOV.U32 R12, RZ, RZ, 0x3 ;  /* 0x00000003ff0c7424 */ /* 0x000fe200078e00ff */
[----:B------:R-:W-:-:S13]  /*cc30*/  IADD3 R2, P0, R14, R5, RZ ;  /* 0x000000050e027210 */ /* 0x000fda0007f1e0ff */
[----:B------:R-:W-:Y:S05]  /*cc40*/  WARPSYNC.COLLECTIVE R15, `(.L_x_134) ;  /* 0x000000000f087348 */ /* 0x000fea0003c00000 */
[----:B------:R0:W1:Y:S02]  /*cc50*/  SHFL.IDX P6, R14, R13, R12, R11 ;  /* 0x0000000c0d0e7389 */ /* 0x00006400000c000b */
[----:B01----:R-:W-:Y:S01]  /*cc60*/  ENDCOLLECTIVE ;  /* 0x000000000000791b */ /* 0x003fe20003800000 */
.L_x_134:
[----:B------:R-:W-:-:S05]  /*cc70*/  IADD3.X R3, RZ, R35, RZ, P0, !PT ;  /* 0x00000023ff037210 */ /* 0x000fca00007fe4ff */
[----:B------:R-:W-:Y:S01]  /*cc80*/  @!PT LDS RZ, [RZ] ;  /* 0x00000000fffff984 */ /* 0x000fe20000000800 */
[----:B------:R-:W-:Y:S01]  /*cc90*/  @!PT LDS RZ, [RZ] ;  /* 0x00000000fffff984 */ /* 0x000fe20000000800 */
[----:B------:R-:W-:Y:S01]  /*cca0*/  @!PT LDS RZ, [RZ] ;  /* 0x00000000fffff984 */ /* 0x000fe20000000800 */
[----:B------:R0:W-:Y:S04]  /*ccb0*/  LDGSTS.E.BYPASS.LTC128B.128 [R9+0x19400], desc[UR36][R2.64], !P3 ;  /* 0x1940000002097fae */ /* 0x0001e8000d901d64 */
[----:B------:R0:W-:Y:S01]  /*ccc0*/  LDGSTS.E.BYPASS.LTC128B.128 [R9+0x1c400], desc[UR36][R2.64+0x80], !P2 ;  /* 0x1c40008002097fae */ /* 0x0001e2000d101d64 */
[----:B------:R-:W-:-:S03]  /*ccd0*/  IMAD.MOV.U32 R13, RZ, RZ, R8 ;  /* 0x000000ffff0d7224 */ /* 0x000fc600078e0008 */
[----:B------:R0:W-:Y:S01]  /*cce0*/  LDGSTS.E.BYPASS.LTC128B.128 [R9+0x1f400], desc[UR36][R2.64+0x100], !P1 ;  /* 0x1f40010002097fae */ /* 0x0001e2000c901d64 */
[----:B------:R-:W-:-:S07]  /*ccf0*/  MOV R35, R14 ;  /* 0x0000000e00237202 */ /* 0x000fce0000000f00 */
[----:B0-----:R-:W-:Y:S05]  /*cd00*/  WARPSYNC.COLLECTIVE R15, `(.L_x_135) ;  /* 0x000000000f087348 */ /* 0x001fea0003c00000 */
[----:B------:R1:W2:Y:S02]  /*cd10*/  SHFL.IDX P6, R14, R13, R12, R11 ;  /* 0x0000000c0d0e7389 */ /* 0x0002a400000c000b */
[----:B012---:R-:W-:Y:S01]  /*cd20*/  ENDCOLLECTIVE ;  /* 0x000000000000791b */ /* 0x007fe20003800000 */
.L_x_135:
[----:B------:R-:W-:Y:S01]  /*cd30*/  MOV R13, R10 ;  /* 0x0000000a000d7202 */ /* 0x000fe20000000f00 */
[----:B------:R-:W-:Y:S01]  /*cd40*/  IMAD.MOV.U32 R12, RZ, RZ, 0x4 ;  /* 0x00000004ff0c7424 */ /* 0x000fe200078e00ff */
[----:B------:R-:W-:-:S13]  /*cd50*/  IADD3 R2, P0, R14, R5, RZ ;  /* 0x000000050e027210 */ /* 0x000fda0007f1e0ff */
[----:B------:R-:W-:Y:S05]  /*cd60*/  WARPSYNC.COLLECTIVE R15, `(.L_x_136) ;  /* 0x000000000f087348 */ /* 0x000fea0003c00000 */
[----:B------:R0:W1:Y:S02]  /*cd70*/  SHFL.IDX P6, R14, R13, R12, R11 ;  /* 0x0000000c0d0e7389 */ /* 0x00006400000c000b */
[----:B01----:R-:W-:Y:S01]  /*cd80*/  ENDCOLLECTIVE ;  /* 0x000000000000791b */ /* 0x003fe20003800000 */
.L_x_136:
[----:B------:R-:W-:-:S05]  /*cd90*/  IMAD.X R3, RZ, RZ, R35, P0 ;  /* 0x000000ffff037224 */ /* 0x000fca00000e0623 */
[----:B------:R-:W-:Y:S01]  /*cda0*/  @!PT LDS RZ, [RZ] ;  /* 0x00000000fffff984 */ /* 0x000fe20000000800 */
[----:B------:R-:W-:Y:S01]  /*cdb0*/  @!PT LDS RZ, [RZ] ;  /* 0x00000000fffff984 */ /* 0x000fe20000000800 */
[----:B------:R-:W-:Y:S01]  /*cdc0*/  @!PT LDS RZ, [RZ] ;  /* 0x00000000fffff984 */ /* 0x000fe20000000800 */
[----:B------:R0:W-:Y:S04]  /*cdd0*/  LDGSTS.E.BYPASS.LTC128B.128 [R9+0x19c00], desc[UR36][R2.64], !P3 ;  /* 0x19c0000002097fae */ /* 0x0001e8000d901d64 */
[----:B------:R0:W-:Y:S01]  /*cde0*/  LDGSTS.E.BYPASS.LTC128B.128 [R9+0x1cc00], desc[UR36][R2.64+0x80], !P2 ;  /* 0x1cc0008002097fae */ /* 0x0001e2000d101d64 */
[----:B------:R-:W-:-:S03]  /*cdf0*/  MOV R13, R8 ;  /* 0x00000008000d7202 */ /* 0x000fc60000000f00 */
[----:B------:R0:W-:Y:S01]  /*ce00*/  LDGSTS.E.BYPASS.LTC128B.128 [R9+0x1fc00], desc[UR36][R2.64+0x100], !P1 ;  /* 0x1fc0010002097fae */ /* 0x0001e2000c901d64 */
[----:B------:R-:W-:-:S07]  /*ce10*/  IMAD.MOV.U32 R35, RZ, RZ, R14 ;  /* 0x000000ffff237224 */ /* 0x000fce00078e000e */
[----:B0-----:R-:W-:Y:S05]  /*ce20*/  WARPSYNC.COLLECTIVE R15, `(.L_x_137) ;  /* 0x000000000f087348 */ /* 0x001fea0003c00000 */
[----:B------:R1:W2:Y:S02]  /*ce30*/  SHFL.IDX P6, R14, R13, R12, R11 ;  /* 0x0000000c0d0e7389 */ /* 0x0002a400000c000b */
[----:B012---:R-:W-:Y:S01]  /*ce40*/  ENDCOLLECTIVE ;  /* 0x000000000000791b */ /* 0x007fe20003800000 */
.L_x_137:
[----:B------:R-:W-:Y:S01]  /*ce50*/  IMAD.MOV.U32 R13, RZ, RZ, R10 ;  /* 0x000000ffff0d7224 */ /* 0x000fe200078e000a */
[----:B------:R-:W-:Y:S02]  /*ce60*/  MOV R12, 0x5 ;  /* 0x00000005000c7802 */ /* 0x000fe40000000f00 */
[----:B------:R-:W-:-:S13]  /*ce70*/  IADD3 R2, P0, R14, R5, RZ ;  /* 0x000000050e027210 */ /* 0x000fda0007f1e0ff */
[----:B------:R-:W-:Y:S05]  /*ce80*/  WARPSYNC.COLLECTIVE R15, `(.L_x_138) ;  /* 0x000000000f087348 */ /* 0x000fea0003c00000 */
[----:B------:R0:W1:Y:S02]  /*ce90*/  SHFL.IDX P6, R14, R13, R12, R11 ;  /* 0x0000000c0d0e7389 */ /* 0x00006400000c000b */
[----:B01----:R-:W-:Y:S01]  /*cea0*/  ENDCOLLECTIVE ;  /* 0x000000000000791b */ /* 0x003fe20003800000 */
.L_x_138:
        /* <DEDUP_REMOVED lines=12> */
.L_x_139:
[----:B------:R-:W-:Y:S05]  /*cf70*/  BRA `(.L_x_140) ;  /* 0xffffffd000707947 */ /* 0x000fea000383ffff */
.L_x_64:
[----:B0-----:R0:W1:Y:S02]  /*cf80*/  SYNCS.PHASECHK.TRANS64.TRYWAIT P0, [R6+URZ+0x2a860], R9 ;  /* 0x02a86009060075a7 */ /* 0x001064000800017f */
[----:B-1----:R-:W-:Y:S05]  /*cf90*/  @!P0 NANOSLEEP.SYNCS 0x989680 ;  /* 0x009896800000895d */ /* 0x002fea0003900000 */
[----:B------:R-:W1:Y:S02]  /*cfa0*/  @!P0 SYNCS.PHASECHK.TRANS64 P0, [R6+URZ+0x2a860], R9 ;  /* 0x02a86009060085a7 */ /* 0x000e64000800007f */
[----:B-1----:R-:W-:Y:S05]  /*cfb0*/  @!P0 BRA `(.L_x_64) ;  /* 0xfffffffc00f08947 */ /* 0x002fea000383ffff */
[----:B------:R-:W-:Y:S05]  /*cfc0*/  BRA `(.L_x_141) ;  /* 0xffffffd000d47947 */ /* 0x000fea000383ffff */
.L_x_65:
[----:B------:R-:W-:Y:S01]  /*cfd0*/  BSSY B1, `(.L_x_142) ;  /* 0x0000008000017945 */ /* 0x000fe20003800000 */
[----:B------:R-:W-:Y:S01]  /*cfe0*/  MOV R13, R18 ;  /* 0x00000012000d7202 */ /* 0x000fe20000000f00 */
[----:B------:R-:W-:Y:S01]  /*cff0*/  IMAD.MOV.U32 R12, RZ, RZ, RZ ;  /* 0x000000ffff0c7224 */ /* 0x000fe200078e00ff */
[----:B------:R-:W-:Y:S01]  /*d000*/  MOV R15, 0xffffffff ;  /* 0xffffffff000f7802 */ /* 0x000fe20000000f00 */
[----:B------:R-:W-:-:S07]  /*d010*/  IMAD.MOV.U32 R11, RZ, RZ, 0x181f ;  /* 0x0000181fff0b7424 */ /* 0x000fce00078e00ff */
[----:B0-----:R-:W-:Y:S05]  /*d020*/  WARPSYNC.COLLECTIVE R15, `(.L_x_143) ;  /* 0x000000000f087348 */ /* 0x001fea0003c00000 */
[----:B------:R1:W2:Y:S02]  /*d030*/  SHFL.IDX P6, R14, R13, R12, R11 ;  /* 0x0000000c0d0e7389 */ /* 0x0002a400000c000b */
[----:B012---:R-:W-:Y:S01]  /*d040*/  ENDCOLLECTIVE ;  /* 0x000000000000791b */ /* 0x007fe20003800000 */
.L_x_143:
[----:B------:R-:W-:Y:S05]  /*d050*/  BSYNC B1 ;  /* 0x0000000000017941 */ /* 0x000fea0003800000 */
.L_x_142:
[----:B------:R-:W-:Y:S01]  /*d060*/  IMAD.MOV.U32 R13, RZ, RZ, R17 ;  /* 0x000000ffff0d7224 */ /* 0x000fe200078e0011 */
[----:B------:R-:W-:Y:S01]  /*d070*/  MOV R12, RZ ;  /* 0x000000ff000c7202 */ /* 0x000fe20000000f00 */
[----:B------:R-:W-:Y:S01]  /*d080*/  IMAD.MOV.U32 R11, RZ, RZ, 0x181f ;  /* 0x0000181fff0b7424 */ /* 0x000fe200078e00ff */
[----:B------:R-:W-:Y:S01]  /*d090*/  LEA R7, R7, UR39, 0x1 ;  /* 0x0000002707077c11 */ /* 0x000fe2000f8e08ff */
[----:B------:R-:W-:Y:S02]  /*d0a0*/  IMAD.MOV.U32 R15, RZ, RZ, -0x1 ;  /* 0xffffffffff0f7424 */ /* 0x000fe400078e00ff */
[----:B------:R-:W-:-:S07]  /*d0b0*/  IMAD.MOV.U32 R3, RZ, RZ, R14 ;  /* 0x000000ffff037224 */ /* 0x000fce00078e000e */
[----:B------:R-:W-:Y:S05]  /*d0c0*/  WARPSYNC.COLLECTIVE R15, `(.L_x_144) ;  /* 0x000000000f087348 */ /* 0x000fea0003c00000 */
[----:B------:R0:W1:Y:S02]  /*d0d0*/  SHFL.IDX P6, R14, R13, R12, R11 ;  /* 0x0000000c0d0e7389 */ /* 0x00006400000c000b */
[----:B01----:R-:W-:Y:S01]  /*d0e0*/  ENDCOLLECTIVE ;  /* 0x000000000000791b */ /* 0x003fe20003800000 */
.L_x_144:
[----:B------:R-:W-:Y:S02]  /*d0f0*/  IMAD.MOV.U32 R13, RZ, RZ, R18 ;  /* 0x000000ffff0d7224 */ /* 0x000fe400078e0012 */
[----:B------:R-:W-:Y:S01]  /*d100*/  IMAD.MOV.U32 R12, RZ, RZ, 0x1 ;  /* 0x00000001ff0c7424 */ /* 0x000fe200078e00ff */
[----:B------:R-:W-:-:S13]  /*d110*/  IADD3 R2, P0, R14, R5, RZ ;  /* 0x000000050e027210 */ /* 0x000fda0007f1e0ff */
[----:B------:R-:W-:Y:S05]  /*d120*/  WARPSYNC.COLLECTIVE R15, `(.L_x_145) ;  /* 0x000000000f087348 */ /* 0x000fea0003c00000 */
[----:B------:R0:W1:Y:S02]  /*d130*/  SHFL.IDX P6, R14, R13, R12, R11 ;  /* 0x0000000c0d0e7389 */ /* 0x00006400000c000b */
[----:B01----:R-:W-:Y:S01]  /*d140*/  ENDCOLLECTIVE ;  /* 0x000000000000791b */ /* 0x003fe20003800000 */
.L_x_145:
[----:B------:R-:W-:Y:S02]  /*d150*/  IADD3.X R3, RZ, R3, RZ, P0, !PT ;  /* 0x00000003ff037210 */ /* 0x000fe400007fe4ff */
[----:B------:R-:W-:Y:S01]  /*d160*/  ISETP.LT.OR P0, PT, R8, 0x1, P2 ;  /* 0x000000010800780c */ /* 0x000fe20001701670 */
[----:B------:R-:W-:-:S12]  /*d170*/  IMAD.MOV.U32 R13, RZ, RZ, R17 ;  /* 0x000000ffff0d7224 */ /* 0x000fd800078e0011 */
[----:B------:R-:W-:Y:S01]  /*d180*/  @!PT LDS RZ, [RZ] ;  /* 0x00000000fffff984 */ /* 0x000fe20000000800 */
[----:B------:R-:W-:Y:S01]  /*d190*/  @!PT LDS RZ, [RZ] ;  /* 0x00000000fffff984 */ /* 0x000fe20000000800 */
[----:B------:R-:W-:Y:S01]  /*d1a0*/  @!PT LDS RZ, [RZ] ;  /* 0x00000000fffff984 */ /* 0x000fe20000000800 */
[----:B------:R-:W-:Y:S01]  /*d1b0*/  LDGSTS.E.BYPASS.LTC128B.128 [R7+0x400], desc[UR36][R2.64], !P0 ;  /* 0x0040000002077fae */ /* 0x000fe2000c101d64 */
[----:B------:R-:W-:-:S13]  /*d1c0*/  ISETP.LT.OR P0, PT, R8, 0x1, P1 ;  /* 0x000000010800780c */ /* 0x000fda0000f01670 */
[----:B------:R0:W-:Y:S02]  /*d1d0*/  LDGSTS.E.BYPASS.LTC128B.128 [R7+0x3400], desc[UR36][R2.64+0x80], !P0 ;  /* 0x0340008002077fae */ /* 0x0001e4000c101d64 */
[----:B0-----:R-:W-:-:S07]  /*d1e0*/  MOV R3, R14 ;  /* 0x0000000e00037202 */ /* 0x001fce0000000f00 */
[----:B------:R-:W-:Y:S05]  /*d1f0*/  WARPSYNC.COLLECTIVE R15, `(.L_x_146) ;  /* 0x000000000f087348 */ /* 0x000fea0003c00000 */
[----:B------:R0:W1:Y:S02]  /*d200*/  SHFL.IDX P6, R14, R13, R12, R11 ;  /* 0x0000000c0d0e7389 */ /* 0x00006400000c000b */
[----:B01----:R-:W-:Y:S01]  /*d210*/  ENDCOLLECTIVE ;  /* 0x000000000000791b */ /* 0x003fe20003800000 */
.L_x_146:
[----:B------:R-:W-:Y:S01]  /*d220*/  MOV R13, R18 ;  /* 0x00000012000d7202 */ /* 0x000fe20000000f00 */
[----:B------:R-:W-:Y:S01]  /*d230*/  IMAD.MOV.U32 R12, RZ, RZ, 0x2 ;  /* 0x00000002ff0c7424 */ /* 0x000fe200078e00ff */
[----:B------:R-:W-:-:S13]  /*d240*/  IADD3 R2, P0, R14, R5, RZ ;  /* 0x000000050e027210 */ /* 0x000fda0007f1e0ff */
[----:B------:R-:W-:Y:S05]  /*d250*/  WARPSYNC.COLLECTIVE R15, `(.L_x_147) ;  /* 0x000000000f087348 */ /* 0x000fea0003c00000 */
[----:B------:R0:W1:Y:S02]  /*d260*/  SHFL.IDX P6, R14, R13, R12, R11 ;  /* 0x0000000c0d0e7389 */ /* 0x00006400000c000b */
[----:B01----:R-:W-:Y:S01]  /*d270*/  ENDCOLLECTIVE ;  /* 0x000000000000791b */ /* 0x003fe20003800000 */
.L_x_147:
[----:B------:R-:W-:Y:S01]  /*d280*/  IMAD.X R3, RZ, RZ, R3, P0 ;  /* 0x000000ffff037224 */ /* 0x000fe200000e0603 */
[----:B------:R-:W-:Y:S02]  /*d290*/  ISETP.LT.OR P0, PT, R8, 0x11, P2 ;  /* 0x000000110800780c */ /* 0x000fe40001701670 */
[----:B------:R-:W-:-:S11]  /*d2a0*/  MOV R13, R17 ;  /* 0x00000011000d7202 */ /* 0x000fd60000000f00 */
[----:B------:R-:W-:Y:S01]  /*d2b0*/  @!PT LDS RZ, [RZ] ;  /* 0x00000000fffff984 */ /* 0x000fe20000000800 */
[----:B------:R-:W-:Y:S01]  /*d2c0*/  @!PT LDS RZ, [RZ] ;  /* 0x00000000fffff984 */ /* 0x000fe20000000800 */
[----:B------:R-:W-:Y:S01]  /*d2d0*/  @!PT LDS RZ, [RZ] ;  /* 0x00000000fffff984 */ /* 0x000fe20000000800 */
[----:B------:R-:W-:Y:S01]  /*d2e0*/  LDGSTS.E.BYPASS.LTC128B.128 [R7+0xc00], desc[UR36][R2.64], !P0 ;  /* 0x00c0000002077fae */ /* 0x000fe2000c101d64 */
[----:B------:R-:W-:-:S13]  /*d2f0*/  ISETP.LT.OR P0, PT, R8, 0x11, P1 ;  /* 0x000000110800780c */ /* 0x000fda0000f01670 */
[----:B------:R0:W-:Y:S02]  /*d300*/  LDGSTS.E.BYPASS.LTC128B.128 [R7+0x3c00], desc[UR36][R2.64+0x80], !P0 ;  /* 0x03c0008002077fae */ /* 0x0001e4000c101d64 */
[----:B0-----:R-:W-:-:S07]  /*d310*/  IMAD.MOV.U32 R3, RZ, RZ, R14 ;  /* 0x000000ffff037224 */ /* 0x001fce00078e000e */
[----:B------:R-:W-:Y:S05]  /*d320*/  WARPSYNC.COLLECTIVE R15, `(.L_x_148) ;  /* 0x000000000f087348 */ /* 0x000fea0003c00000 */
[----:B------:R0:W1:Y:S02]  /*d330*/  SHFL.IDX P6, R14, R13, R12, R11 ;  /* 0x0000000c0d0e7389 */ /* 0x00006400000c000b */
[----:B01----:R-:W-:Y:S01]  /*d340*/  ENDCOLLECTIVE ;  /* 0x000000000000791b */ /* 0x003fe20003800000 */
.L_x_148:
[----:B------:R-:W-:Y:S01]  /*d350*/  IMAD.MOV.U32 R13, RZ, RZ, R18 ;  /* 0x000000ffff0d7224 */ /* 0x000fe200078e0012 */
[----:B------:R-:W-:Y:S02]  /*d360*/  MOV R12, 0x3 ;  /* 0x00000003000c7802 */ /* 0x000fe40000000f00 */
[----:B------:R-:W-:-:S13]  /*d370*/  IADD3 R2, P0, R14, R5, RZ ;  /* 0x000000050e027210 */ /* 0x000fda0007f1e0ff */
[----:B------:R-:W-:Y:S05]  /*d380*/  WARPSYNC.COLLECTIVE R15, `(.L_x_149) ;  /* 0x000000000f087348 */ /* 0x000fea0003c00000 */
[----:B------:R0:W1:Y:S02]  /*d390*/  SHFL.IDX P6, R14, R13, R12, R11 ;  /* 0x0000000c0d0e7389 */ /* 0x00006400000c000b */
[----:B01----:R-:W-:Y:S01]  /*d3a0*/  ENDCOLLECTIVE ;  /* 0x000000000000791b */ /* 0x003fe20003800000 */
.L_x_149:
[----:B------:R-:W-:Y:S01]  /*d3b0*/  IMAD.X R3, RZ, RZ, R3, P0 ;  /* 0x000000ffff037224 */ /* 0x000fe200000e0603 */
        /* <DEDUP_REMOVED lines=12> */
.L_x_150:
[----:B------:R-:W-:Y:S02]  /*d480*/  IMAD.MOV.U32 R13, RZ, RZ, R18 ;  /* 0x000000ffff0d7224 */ /* 0x000fe400078e0012 */
[----:B------:R-:W-:Y:S01]  /*d490*/  IMAD.MOV.U32 R12, RZ, RZ, 0x4 ;  /* 0x00000004ff0c7424 */ /* 0x000fe200078e00ff */
[----:B------:R-:W-:-:S13]  /*d4a0*/  IADD3 R2, P0, R14, R5, RZ ;  /* 0x000000050e027210 */ /* 0x000fda0007f1e0ff */
[----:B------:R-:W-:Y:S05]  /*d4b0*/  WARPSYNC.COLLECTIVE R15, `(.L_x_151) ;  /* 0x000000000f087348 */ /* 0x000fea0003c00000 */
[----:B------:R0:W1:Y:S02]  /*d4c0*/  SHFL.IDX P6, R14, R13, R12, R11 ;  /* 0x0000000c0d0e7389 */ /* 0x00006400000c000b */
[----:B01----:R-:W-:Y:S01]  /*d4d0*/  ENDCOLLECTIVE ;  /* 0x000000000000791b */ /* 0x003fe20003800000 */
.L_x_151:
        /* <DEDUP_REMOVED lines=13> */
.L_x_152:
[----:B------:R-:W-:Y:S01]  /*d5b0*/  MOV R13, R18 ;  /* 0x00000012000d7202 */ /* 0x000fe20000000f00 */
[----:B------:R-:W-:Y:S01]  /*d5c0*/  IMAD.MOV.U32 R12, RZ, RZ, 0x5 ;  /* 0x00000005ff0c7424 */ /* 0x000fe200078e00ff */
[----:B------:R-:W-:-:S13]  /*d5d0*/  IADD3 R2, P0, R14, R5, RZ ;  /* 0x000000050e027210 */ /* 0x000fda0007f1e0ff */
[----:B------:R-:W-:Y:S05]  /*d5e0*/  WARPSYNC.COLLECTIVE R15, `(.L_x_153) ;  /* 0x000000000f087348 */ /* 0x000fea0003c00000 */
[----:B------:R0:W1:Y:S02]  /*d5f0*/  SHFL.IDX P6, R14, R13, R12, R11 ;  /* 0x0000000c0d0e7389 */ /* 0x00006400000c000b */
[----:B01----:R-:W-:Y:S01]  /*d600*/  ENDCOLLECTIVE ;  /* 0x000000000000791b */ /* 0x003fe20003800000 */
.L_x_153:
[----:B------:R-:W-:Y:S01]  /*d610*/  IMAD.X R3, RZ, RZ, R3, P0 ;  /* 0x000000ffff037224 */ /* 0x000fe200000e0603 */
[----:B------:R-:W-:Y:S02]  /*d620*/  ISETP.LT.OR P0, PT, R8, 0x41, P2 ;  /* 0x000000410800780c */ /* 0x000fe40001701670 */
[----:B------:R-:W-:-:S11]  /*d630*/  MOV R13, R17 ;  /* 0x00000011000d7202 */ /* 0x000fd60000000f00 */
[----:B------:R-:W-:Y:S01]  /*d640*/  @!PT LDS RZ, [RZ] ;  /* 0x00000000fffff984 */ /* 0x000fe20000000800 */
[----:B------:R-:W-:Y:S01]  /*d650*/  @!PT LDS RZ, [RZ] ;  /* 0x00000000fffff984 */ /* 0x000fe20000000800 */
[----:B------:R-:W-:Y:S01]  /*d660*/  @!PT LDS RZ, [RZ] ;  /* 0x00000000fffff984 */ /* 0x000fe20000000800 */
[----:B------:R0:W-:Y:S01]  /*d670*/  LDGSTS.E.BYPASS.LTC128B.128 [R7+0x2400], desc[UR36][R2.64], !P0 ;  /* 0x0240000002077fae */ /* 0x0001e2000c101d64 */
[----:B------:R-:W-:Y:S01]  /*d680*/  ISETP.LT.OR P0, PT, R8, 0x41, P1 ;  /* 0x000000410800780c */ /* 0x000fe20000f01670 */
[----:B------:R-:W-:-:S12]  /*d690*/  IMAD.MOV.U32 R18, RZ, RZ, R14 ;  /* 0x000000ffff127224 */ /* 0x000fd800078e000e */
[----:B0-----:R-:W-:Y:S05]  /*d6a0*/  WARPSYNC.COLLECTIVE R15, `(.L_x_154) ;  /* 0x000000000f087348 */ /* 0x001fea0003c00000 */
[----:B------:R1:W2:Y:S02]  /*d6b0*/  SHFL.IDX P6, R14, R13, R12, R11 ;  /* 0x0000000c0d0e7389 */ /* 0x0002a400000c000b */
[----:B012---:R-:W-:Y:S01]  /*d6c0*/  ENDCOLLECTIVE ;  /* 0x000000000000791b */ /* 0x007fe20003800000 */
.L_x_154:
[----:B------:R-:W-:Y:S01]  /*d6d0*/  @!PT LDS RZ, [RZ] ;  /* 0x00000000fffff984 */ /* 0x000fe20000000800 */
[----:B------:R-:W-:Y:S01]  /*d6e0*/  @!PT LDS RZ, [RZ] ;  /* 0x00000000fffff984 */ /* 0x000fe20000000800 */
[----:B------:R-:W-:Y:S01]  /*d6f0*/  @!PT LDS RZ, [RZ] ;  /* 0x00000000fffff984 */ /* 0x000fe20000000800 */
[----:B------:R0:W-:Y:S01]  /*d700*/  LDGSTS.E.BYPASS.LTC128B.128 [R7+0x5400], desc[UR36][R2.64+0x80], !P0 ;  /* 0x0540008002077fae */ /* 0x0001e2000c101d64 */
[----:B------:R-:W-:Y:S05]  /*d710*/  BRA `(.L_x_155) ;  /* 0xffffffcc00c87947 */ /* 0x000fea000383ffff */
.L_x_71:
[----:B0-----:R0:W1:Y:S02]  /*d720*/  SYNCS.PHASECHK.TRANS64.TRYWAIT P0, [R4+URZ+0x2a860], R3 ;  /* 0x02a86003040075a7 */ /* 0x001064000800017f */
[----:B-1----:R-:W-:Y:S05]  /*d730*/  @!P0 NANOSLEEP.SYNCS 0x989680 ;  /* 0x009896800000895d */ /* 0x002fea0003900000 */
[----:B------:R-:W1:Y:S02]  /*d740*/  @!P0 SYNCS.PHASECHK.TRANS64 P0, [R4+URZ+0x2a860], R3 ;  /* 0x02a86003040085a7 */ /* 0x000e64000800007f */
[----:B-1----:R-:W-:Y:S05]  /*d750*/  @!P0 BRA `(.L_x_71) ;  /* 0xfffffffc00f08947 */ /* 0x002fea000383ffff */
[----:B------:R-:W-:Y:S05]  /*d760*/  BRA `(.L_x_156) ;  /* 0xffffffd0009c7947 */ /* 0x000fea000383ffff */
.L_x_72:
[----:B------:R-:W-:Y:S01]  /*d770*/  BSSY B0, `(.L_x_157) ;  /* 0x0000008000007945 */ /* 0x000fe20003800000 */
[----:B------:R-:W-:Y:S01]  /*d780*/  IMAD.MOV.U32 R13, RZ, RZ, R18 ;  /* 0x000000ffff0d7224 */ /* 0x000fe200078e0012 */
[----:B------:R-:W-:Y:S01]  /*d790*/  MOV R11, 0x181f ;  /* 0x0000181f000b7802 */ /* 0x000fe20000000f00 */
[----:B------:R-:W-:Y:S02]  /*d7a0*/  IMAD.MOV.U32 R12, RZ, RZ, RZ ;  /* 0x000000ffff0c7224 */ /* 0x000fe400078e00ff */
[----:B------:R-:W-:-:S07]  /*d7b0*/  IMAD.MOV.U32 R15, RZ, RZ, -0x1 ;  /* 0xffffffffff0f7424 */ /* 0x000fce00078e00ff */
[----:B0-----:R-:W-:Y:S05]  /*d7c0*/  WARPSYNC.COLLECTIVE R15, `(.L_x_158) ;  /* 0x000000000f087348 */ /* 0x001fea0003c00000 */
[----:B------:R1:W2:Y:S02]  /*d7d0*/  SHFL.IDX P6, R14, R13, R12, R11 ;  /* 0x0000000c0d0e7389 */ /* 0x0002a400000c000b */
[----:B012---:R-:W-:Y:S01]  /*d7e0*/  ENDCOLLECTIVE ;  /* 0x000000000000791b */ /* 0x007fe20003800000 */
.L_x_158:
[----:B------:R-:W-:Y:S05]  /*d7f0*/  BSYNC B0 ;  /* 0x0000000000007941 */ /* 0x000fea0003800000 */
.L_x_157:
[----:B------:R-:W-:Y:S01]  /*d800*/  MOV R13, R17 ;  /* 0x00000011000d7202 */ /* 0x000fe20000000f00 */
[----:B------:R-:W-:Y:S01]  /*d810*/  IMAD.MOV.U32 R12, RZ, RZ, RZ ;  /* 0x000000ffff0c7224 */ /* 0x000fe200078e00ff */
[----:B------:R-:W-:Y:S01]  /*d820*/  MOV R15, 0xffffffff ;  /* 0xffffffff000f7802 */ /* 0x000fe20000000f00 */
[----:B------:R-:W-:Y:S02]  /*d830*/  IMAD.MOV.U32 R11, RZ, RZ, 0x181f ;  /* 0x0000181fff0b7424 */ /* 0x000fe400078e00ff */
[----:B------:R-:W-:Y:S02]  /*d840*/  IMAD.MOV.U32 R0, RZ, RZ, R14 ;  /* 0x000000ffff007224 */ /* 0x000fe400078e000e */
[----:B------:R-:W-:-:S07]  /*d850*/  IMAD.SHL.U32 R6, R37, 0x2, RZ ;  /* 0x0000000225067824 */ /* 0x000fce00078e00ff */
[----:B------:R-:W-:Y:S05]  /*d860*/  WARPSYNC.COLLECTIVE R15, `(.L_x_159) ;  /* 0x000000000f087348 */ /* 0x000fea0003c00000 */
[----:B------:R0:W1:Y:S02]  /*d870*/  SHFL.IDX P6, R14, R13, R12, R11 ;  /* 0x0000000c0d0e7389 */ /* 0x00006400000c000b */
[----:B01----:R-:W-:Y:S01]  /*d880*/  ENDCOLLECTIVE ;  /* 0x000000000000791b */ /* 0x003fe20003800000 */
.L_x_159:
[----:B------:R-:W-:Y:S01]  /*d890*/  MOV R13, R18 ;  /* 0x00000012000d7202 */ /* 0x000fe20000000f00 */
[----:B------:R-:W-:Y:S01]  /*d8a0*/  IMAD.MOV.U32 R12, RZ, RZ, 0x1 ;  /* 0x00000001ff0c7424 */ /* 0x000fe200078e00ff */
[----:B------:R-:W-:-:S13]  /*d8b0*/  IADD3 R2, P0, R14, R6, RZ ;  /* 0x000000060e027210 */ /* 0x000fda0007f1e0ff */
[----:B------:R-:W-:Y:S05]  /*d8c0*/  WARPSYNC.COLLECTIVE R15, `(.L_x_160) ;  /* 0x000000000f087348 */ /* 0x000fea0003c00000 */
[----:B------:R0:W1:Y:S02]  /*d8d0*/  SHFL.IDX P6, R14, R13, R12, R11 ;  /* 0x0000000c0d0e7389 */ /* 0x00006400000c000b */
[----:B01----:R-:W-:Y:S01]  /*d8e0*/  ENDCOLLECTIVE ;  /* 0x000000000000791b */ /* 0x003fe20003800000 */
.L_x_160:
[----:B------:R-:W-:Y:S01]  /*d8f0*/  IMAD.X R3, RZ, RZ, R0, P0 ;  /* 0x000000ffff037224 */ /* 0x000fe200000e0600 */
[----:B------:R-:W-:Y:S02]  /*d900*/  ISETP.LT.OR P0, PT, R5, 0x1, P2 ;  /* 0x000000010500780c */ /* 0x000fe40001701670 */
[----:B------:R-:W-:Y:S02]  /*d910*/  LEA R0, R7, UR39, 0x1 ;  /* 0x0000002707007c11 */ /* 0x000fe4000f8e08ff */
[----:B------:R-:W-:-:S09]  /*d920*/  MOV R13, R17 ;  /* 0x00000011000d7202 */ /* 0x000fd20000000f00 */
        /* <DEDUP_REMOVED lines=9> */
.L_x_161:
[----:B------:R-:W-:Y:S01]  /*d9c0*/  @!PT LDS RZ, [RZ] ;  /* 0x00000000fffff984 */ /* 0x000fe20000000800 */
[----:B------:R-:W-:Y:S01]  /*d9d0*/  @!PT LDS RZ, [RZ] ;  /* 0x00000000fffff984 */ /* 0x000fe20000000800 */
[----:B------:R-:W-:Y:S01]  /*d9e0*/  @!PT LDS RZ, [RZ] ;  /* 0x00000000fffff984 */ /* 0x000fe20000000800 */
[----:B------:R0:W-:Y:S01]  /*d9f0*/  LDGSTS.E.BYPASS.LTC128B.128 [R0+0x3400], desc[UR36][R2.64+0x80], !P0 ;  /* 0x0340008002007fae */ /* 0x0001e2000c101d64 */
[----:B------:R-:W-:Y:S01]  /*da00*/  IMAD.MOV.U32 R13, RZ, RZ, R18 ;  /* 0x000000ffff0d7224 */ /* 0x000fe200078e0012 */
[----:B------:R-:W-:Y:S02]  /*da10*/  MOV R12, 0x2 ;  /* 0x00000002000c7802 */ /* 0x000fe40000000f00 */
[----:B0-----:R-:W-:-:S13]  /*da20*/  IADD3 R2, P0, R14, R6, RZ ;  /* 0x000000060e027210 */ /* 0x001fda0007f1e0ff */
[----:B------:R-:W-:Y:S05]  /*da30*/  WARPSYNC.COLLECTIVE R15, `(.L_x_162) ;  /* 0x000000000f087348 */ /* 0x000fea0003c00000 */
[----:B------:R0:W1:Y:S02]  /*da40*/  SHFL.IDX P6, R14, R13, R12, R11 ;  /* 0x0000000c0d0e7389 */ /* 0x00006400000c000b */
[----:B01----:R-:W-:Y:S01]  /*da50*/  ENDCOLLECTIVE ;  /* 0x000000000000791b */ /* 0x003fe20003800000 */
.L_x_162:
[----:B------:R-:W-:Y:S01]  /*da60*/  IMAD.X R3, RZ, RZ, R7, P0 ;  /* 0x000000ffff037224 */ /* 0x000fe200000e0607 */
[----:B------:R-:W-:Y:S01]  /*da70*/  ISETP.LT.OR P0, PT, R5, 0x11, P2 ;  /* 0x000000110500780c */ /* 0x000fe20001701670 */
[----:B------:R-:W-:-:S12]  /*da80*/  IMAD.MOV.U32 R13, RZ, RZ, R17 ;  /* 0x000000ffff0d7224 */ /* 0x000fd800078e0011 */
        /* <DEDUP_REMOVED lines=9> */
.L_x_163:
[----:B------:R-:W-:Y:S01]  /*db20*/  @!PT LDS RZ, [RZ] ;  /* 0x00000000fffff984 */ /* 0x000fe20000000800 */
[----:B------:R-:W-:Y:S01]  /*db30*/  @!PT LDS RZ, [RZ] ;  /* 0x00000000fffff984 */ /* 0x000fe20000000800 */
[----:B------:R-:W-:Y:S01]  /*db40*/  @!PT LDS RZ, [RZ] ;  /* 0x00000000fffff984 */ /* 0x000fe20000000800 */
[----:B------:R0:W-:Y:S01]  /*db50*/  LDGSTS.E.BYPASS.LTC128B.128 [R0+0x3c00], desc[UR36][R2.64+0x80], !P0 ;  /* 0x03c0008002007fae */ /* 0x0001e2000c101d64 */
[----:B------:R-:W-:Y:S02]  /*db60*/  IMAD.MOV.U32 R13, RZ, RZ, R18 ;  /* 0x000000ffff0d7224 */ /* 0x000fe400078e0012 */
[----:B------:R-:W-:Y:S01]  /*db70*/  IMAD.MOV.U32 R12, RZ, RZ, 0x3 ;  /* 0x00000003ff0c7424 */ /* 0x000fe200078e00ff */
[----:B0-----:R-:W-:-:S13]  /*db80*/  IADD3 R2, P0, R14, R6, RZ ;  /* 0x000000060e027210 */ /* 0x001fda0007f1e0ff */
[----:B------:R-:W-:Y:S05]  /*db90*/  WARPSYNC.COLLECTIVE R15, `(.L_x_164) ;  /* 0x000000000f087348 */ /* 0x000fea0003c00000 */
[----:B------:R0:W1:Y:S02]  /*dba0*/  SHFL.IDX P6, R14, R13, R12, R11 ;  /* 0x0000000c0d0e7389 */ /* 0x00006400000c000b */
[----:B01----:R-:W-:Y:S01]  /*dbb0*/  ENDCOLLECTIVE ;  /* 0x000000000000791b */ /* 0x003fe20003800000 */
.L_x_164:
[----:B------:R-:W-:Y:S02]  /*dbc0*/  IADD3.X R3, RZ, R7, RZ, P0, !PT ;  /* 0x00000007ff037210 */ /* 0x000fe400007fe4ff */
[----:B------:R-:W-:Y:S01]  /*dbd0*/  ISETP.LT.OR P0, PT, R5, 0x21, P2 ;  /* 0x000000210500780c */ /* 0x000fe20001701670 */
[----:B------:R-:W-:-:S12]  /*dbe0*/  IMAD.MOV.U32 R13, RZ, RZ, R17 ;  /* 0x000000ffff0d7224 */ /* 0x000fd800078e0011 */
[----:B------:R-:W-:Y:S01]  /*dbf0*/  @!PT LDS RZ, [RZ] ;  /* 0x00000000fffff984 */ /* 0x000fe20000000800 */
[----:B------:R-:W-:Y:S01]  /*dc00*/  @!PT LDS RZ, [RZ] ;  /* 0x00000000fffff984 */ /* 0x000fe20000000800 */
[----:B------:R-:W-:Y:S01]  /*dc10*/  @!PT LDS RZ, [RZ] ;  /* 0x00000000fffff984 */ /* 0x000fe20000000800 */
[----:B------:R0:W-:Y:S01]  /*dc20*/  LDGSTS.E.BYPASS.LTC128B.128 [R0+0x1400], desc[UR36][R2.64], !P0 ;  /* 0x0140000002007fae */ /* 0x0001e2000c101d64 */
[----:B------:R-:W-:Y:S02]  /*dc30*/  ISETP.LT.OR P0, PT, R5, 0x21, P1 ;  /* 0x000000210500780c */ /* 0x000fe40000f01670 */
[----:B------:R-:W-:-:S11]  /*dc40*/  MOV R7, R14 ;  /* 0x0000000e00077202 */ /* 0x000fd60000000f00 */
[----:B0-----:R-:W-:Y:S05]  /*dc50*/  WARPSYNC.COLLECTIVE R15, `(.L_x_165) ;  /* 0x000000000f087348 */ /* 0x001fea0003c00000 */
[----:B------:R1:W2:Y:S02]  /*dc60*/  SHFL.IDX P6, R14, R13, R12, R11 ;  /* 0x0000000c0d0e7389 */ /* 0x0002a400000c000b */
[----:B012---:R-:W-:Y:S01]  /*dc70*/  ENDCOLLECTIVE ;  /* 0x000000000000791b */ /* 0x007fe20003800000 */
.L_x_165:
[----:B------:R-:W-:Y:S01]  /*dc80*/  @!PT LDS RZ, [RZ] ;  /* 0x00000000fffff984 */ /* 0x000fe20000000800 */
[----:B------:R-:W-:Y:S01]  /*dc90*/  @!PT LDS RZ, [RZ] ;  /* 0x00000000fffff984 */ /* 0x000fe20000000800 */
[----:B------:R-:W-:Y:S01]  /*dca0*/  @!PT LDS RZ, [RZ] ;  /* 0x00000000fffff984 */ /* 0x000fe20000000800 */
[----:B------:R0:W-:Y:S01]  /*dcb0*/  LDGSTS.E.BYPASS.LTC128B.128 [R0+0x4400], desc[UR36][R2.64+0x80], !P0 ;  /* 0x0440008002007fae */ /* 0x0001e2000c101d64 */
[----:B------:R-:W-:Y:S01]  /*dcc0*/  MOV R13, R18 ;  /* 0x00000012000d7202 */ /* 0x000fe20000000f00 */
[----:B------:R-:W-:Y:S01]  /*dcd0*/  IMAD.MOV.U32 R12, RZ, RZ, 0x4 ;  /* 0x00000004ff0c7424 */ /* 0x000fe200078e00ff */
[----:B0-----:R-:W-:-:S13]  /*dce0*/  IADD3 R2, P0, R14, R6, RZ ;  /* 0x000000060e027210 */ /* 0x001fda0007f1e0ff */
[----:B------:R-:W-:Y:S05]  /*dcf0*/  WARPSYNC.COLLECTIVE R15, `(.L_x_166) ;  /* 0x000000000f087348 */ /* 0x000fea0003c00000 */
[----:B------:R0:W1:Y:S02]  /*dd00*/  SHFL.IDX P6, R14, R13, R12, R11 ;  /* 0x0000000c0d0e7389 */ /* 0x00006400000c000b */
[----:B01----:R-:W-:Y:S01]  /*dd10*/  ENDCOLLECTIVE ;  /* 0x000000000000791b */ /* 0x003fe20003800000 */
.L_x_166:
        /* <DEDUP_REMOVED lines=12> */
.L_x_167:
        /* <DEDUP_REMOVED lines=10> */
.L_x_168:
        /* <DEDUP_REMOVED lines=12> */
.L_x_169:
[----:B------:R-:W-:Y:S01]  /*df40*/  @!PT LDS RZ, [RZ] ;  /* 0x00000000fffff984 */ /* 0x000fe20000000800 */
[----:B------:R-:W-:Y:S01]  /*df50*/  @!PT LDS RZ, [RZ] ;  /* 0x00000000fffff984 */ /* 0x000fe20000000800 */
[----:B------:R-:W-:Y:S01]  /*df60*/  @!PT LDS RZ, [RZ] ;  /* 0x00000000fffff984 */ /* 0x000fe20000000800 */
[----:B------:R0:W-:Y:S01]  /*df70*/  LDGSTS.E.BYPASS.LTC128B.128 [R0+0x5400], desc[UR36][R2.64+0x80], !P0 ;  /* 0x0540008002007fae */ /* 0x0001e2000c101d64 */
[----:B------:R-:W-:Y:S05]  /*df80*/  BRA `(.L_x_170) ;  /* 0xffffffcc00607947 */ /* 0x000fea000383ffff */
.L_x_77:
[----:B0-----:R0:W1:Y:S02]  /*df90*/  SYNCS.PHASECHK.TRANS64.TRYWAIT P0, [R5+URZ+0x2a820], R0 ;  /* 0x02a82000050075a7 */ /* 0x001064000800017f */
[----:B-1----:R-:W-:Y:S05]  /*dfa0*/  @!P0 NANOSLEEP.SYNCS 0x989680 ;  /* 0x009896800000895d */ /* 0x002fea0003900000 */
[----:B------:R-:W1:Y:S02]  /*dfb0*/  @!P0 SYNCS.PHASECHK.TRANS64 P0, [R5+URZ+0x2a820], R0 ;  /* 0x02a82000050085a7 */ /* 0x000e64000800007f */
[----:B-1----:R-:W-:Y:S05]  /*dfc0*/  @!P0 BRA `(.L_x_77) ;  /* 0xfffffffc00f08947 */ /* 0x002fea000383ffff */
[----:B------:R-:W-:Y:S05]  /*dfd0*/  BRA `(.L_x_171) ;  /* 0xffffffcc00f47947 */ /* 0x000fea000383ffff */
.L_x_78:
[----:B------:R-:W1:Y:S01]  /*dfe0*/  S2R R2, SR_TID.X ;  /* 0x0000000000027919 */ /* 0x000e620000002100 */
[----:B------:R-:W-:Y:S01]  /*dff0*/  BSSY B0, `(.L_x_172) ;  /* 0x000000a000007945 */ /* 0x000fe20003800000 */
[----:B------:R-:W-:Y:S01]  /*e000*/  IMAD.MOV.U32 R12, RZ, RZ, RZ ;  /* 0x000000ffff0c7224 */ /* 0x000fe200078e00ff */
[----:B------:R-:W-:Y:S01]  /*e010*/  MOV R15, 0xffffffff ;  /* 0xffffffff000f7802 */ /* 0x000fe20000000f00 */
[----:B------:R-:W-:Y:S01]  /*e020*/  IMAD.MOV.U32 R11, RZ, RZ, 0x1f ;  /* 0x0000001fff0b7424 */ /* 0x000fe200078e00ff */
[----:B-1----:R-:W-:-:S04]  /*e030*/  SHF.R.U32.HI R2, RZ, 0x5, R2 ;  /* 0x00000005ff027819 */ /* 0x002fc80000011602 */
[----:B------:R-:W-:-:S04]  /*e040*/  LOP3.LUT R2, R2, 0x3, RZ, 0xc0, !PT ;  /* 0x0000000302027812 */ /* 0x000fc800078ec0ff */
[----:B------:R-:W-:-:S07]  /*e050*/  MOV R13, R2 ;  /* 0x00000002000d7202 */ /* 0x000fce0000000f00 */
[----:B0-----:R-:W-:Y:S05]  /*e060*/  WARPSYNC.COLLECTIVE R15, `(.L_x_173) ;  /* 0x000000000f087348 */ /* 0x001fea0003c00000 */
[----:B------:R1:W2:Y:S02]  /*e070*/  SHFL.IDX P6, R14, R13, R12, R11 ;  /* 0x0000000c0d0e7389 */ /* 0x0002a400000c000b */
[----:B012---:R-:W-:Y:S01]  /*e080*/  ENDCOLLECTIVE ;  /* 0x000000000000791b */ /* 0x007fe20003800000 */
.L_x_173:
[----:B------:R-:W-:Y:S05]  /*e090*/  BSYNC B0 ;  /* 0x0000000000007941 */ /* 0x000fea0003800000 */
.L_x_172:
[----:B------:R-:W-:Y:S05]  /*e0a0*/  BRA `(.L_x_174) ;  /* 0xffffffcc00dc7947 */ /* 0x000fea000383ffff */
.L_x_81:
[----:B------:R-:W-:Y:S01]  /*e0b0*/  BSSY B1, `(.L_x_175) ;  /* 0x0000006000017945 */ /* 0x000fe20003800000 */
[----:B------:R-:W-:-:S07]  /*e0c0*/  IMAD.MOV.U32 R15, RZ, RZ, -0x1 ;  /* 0xffffffffff0f7424 */ /* 0x000fce00078e00ff */
[----:B0-----:R-:W-:Y:S05]  /*e0d0*/  WARPSYNC.COLLECTIVE R15, `(.L_x_176) ;  /* 0x000000000f0c7348 */ /* 0x001fea0003c00000 */
[----:B------:R-:W-:Y:S02]  /*e0e0*/  ELECT P6, UR62, PT ;  /* 0x00000000003e782f */ /* 0x000fe400038c0000 */
[----:B------:R-:W-:Y:S01]  /*e0f0*/  MOV R14, UR62 ;  /* 0x0000003e000e7c02 */ /* 0x000fe20008000f00 */
[----:B0-----:R-:W-:Y:S10]  /*e100*/  ENDCOLLECTIVE ;  /* 0x000000000000791b */ /* 0x001ff40003800000 */
.L_x_176:
[----:B------:R-:W-:Y:S05]  /*e110*/  BSYNC B1 ;  /* 0x0000000000017941 */ /* 0x000fea0003800000 */
.L_x_175:
[----:B------:R-:W-:Y:S05]  /*e120*/  BRA `(.L_x_177) ;  /* 0xffffffcc00d47947 */ /* 0x000fea000383ffff */
.L_x_83:
[----:B0-----:R0:W1:Y:S02]  /*e130*/  SYNCS.PHASECHK.TRANS64.TRYWAIT P1, [R3+URZ+0x2a840], R2 ;  /* 0x02a84002030075a7 */ /* 0x001064000802017f */
[----:B-1----:R-:W-:Y:S05]  /*e140*/  @!P1 NANOSLEEP.SYNCS 0x989680 ;  /* 0x009896800000995d */ /* 0x002fea0003900000 */
[----:B------:R-:W1:Y:S02]  /*e150*/  @!P1 SYNCS.PHASECHK.TRANS64 P1, [R3+URZ+0x2a840], R2 ;  /* 0x02a84002030095a7 */ /* 0x000e64000802007f */
[----:B-1----:R-:W-:Y:S05]  /*e160*/  @!P1 BRA `(.L_x_83) ;  /* 0xfffffffc00f09947 */ /* 0x002fea000383ffff */
[----:B------:R-:W-:Y:S05]  /*e170*/  BRA `(.L_x_178) ;  /* 0xffffffcc00fc7947 */ /* 0x000fea000383ffff */
.L_x_85:
[----:B-1----:R1:W2:Y:S02]  /*e180*/  SYNCS.PHASECHK.TRANS64.TRYWAIT P1, [R5+URZ+0x2a840], R0 ;  /* 0x02a84000050075a7 */ /* 0x0022a4000802017f */
[----:B--2---:R-:W-:Y:S05]  /*e190*/  @!P1 NANOSLEEP.SYNCS 0x989680 ;  /* 0x009896800000995d */ /* 0x004fea0003900000 */
[----:B------:R-:W2:Y:S02]  /*e1a0*/  @!P1 SYNCS.PHASECHK.TRANS64 P1, [R5+URZ+0x2a840], R0 ;  /* 0x02a84000050095a7 */ /* 0x000ea4000802007f */
[----:B--2---:R-:W-:Y:S05]  /*e1b0*/  @!P1 BRA `(.L_x_85) ;  /* 0xfffffffc00f09947 */ /* 0x004fea000383ffff */
[----:B------:R-:W-:Y:S05]  /*e1c0*/  BRA `(.L_x_179) ;  /* 0xffffffd000087947 */ /* 0x000fea000383ffff */
.L_x_87:
[----:B--2---:R2:W3:Y:S02]  /*e1d0*/  SYNCS.PHASECHK.TRANS64.TRYWAIT P1, [R3+URZ+0x2a860], R2 ;  /* 0x02a86002030075a7 */ /* 0x0044e4000802017f */
[----:B---3--:R-:W-:Y:S05]  /*e1e0*/  @!P1 NANOSLEEP.SYNCS 0x989680 ;  /* 0x009896800000995d */ /* 0x008fea0003900000 */
[----:B------:R-:W3:Y:S02]  /*e1f0*/  @!P1 SYNCS.PHASECHK.TRANS64 P1, [R3+URZ+0x2a860], R2 ;  /* 0x02a86002030095a7 */ /* 0x000ee4000802007f */
[----:B---3--:R-:W-:Y:S05]  /*e200*/  @!P1 BRA `(.L_x_87) ;  /* 0xfffffffc00f09947 */ /* 0x008fea000383ffff */
[----:B------:R-:W-:Y:S05]  /*e210*/  BRA `(.L_x_180) ;  /* 0xffffffd000047947 */ /* 0x000fea000383ffff */
.L_x_181:
[----:B------:R-:W-:-:S00]  /*e220*/  BRA `(.L_x_181) ;  /* 0xfffffffc00fc7947 */ /* 0x000fc0000383ffff */
[----:B------:R-:W-:-:S00]  /*e230*/  NOP ;  /* 0x0000000000007918 */ /* 0x000fc00000000000 */
        /* <DEDUP_REMOVED lines=12> */
.L_x_15632:


//--------------------- .text._ZN7cutlass13device_kernelIN5flash11enable_sm90INS1_16FlashAttnFwdSm90INS1_25CollectiveMainloopFwdSm90ILi2EN4cute5tupleIJNS5_1CILi1EEES8_S8_EEENS6_IJNS7_ILi128EEENS7_ILi96EEENS7_ILi192EEEEEELi128ENS_6half_tEfNS_4arch4Sm90ELb0ELb0ELb1ELb1ELb1ELb0ELb0ELb1ELb1ELb1ELb0ELb0EEENS1_21CollectiveEpilogueFwdINS6_IJSA_SA_SB_EEES9_SE_SG_Li256ELb1ELb1ELb0ELb0EEENS1_36VarlenDynamicPersistentTileSchedulerILi128ELi96ELi256ELi128ELb0ELb1ELb1ELb0ELb1ELb1EEEEEEEEEvNT_6ParamsE --------------------------
	.section	.text._ZN7cutlass13device_kernelIN5flash11enable_sm90INS1_16FlashAttnFwdSm90INS1_25CollectiveMainloopFwdSm90ILi2EN4cute5tupleIJNS5_1CILi1EEES8_S8_EEENS6_IJNS7_ILi128EEENS7_ILi96EEENS7_ILi192EEEEEELi128ENS_6half_tEfNS_4arch4Sm90ELb0ELb0ELb1ELb1ELb1ELb0ELb0ELb1ELb1ELb1ELb0ELb0EEENS1_21CollectiveEpilogueFwdINS6_IJSA_SA_SB_EEES9_SE_SG_Li256ELb1ELb1ELb0ELb0EEENS1_36VarlenDynamicPersistentTileSchedulerILi128ELi96ELi256ELi128ELb0ELb1ELb1ELb0ELb1ELb1EEEEEEEEEvNT_6ParamsE,"ax",@progbits
	.align	128
.text._ZN7cutlass13device_kernelIN5flash11enable_sm90INS1_16FlashAttnFwdSm90INS1_25CollectiveMainloopFwdSm90ILi2EN4cute5tupleIJNS5_1CILi1EEES8_S8_EEENS6_IJNS7_ILi128EEENS7_ILi96EEENS7_ILi192EEEEEELi128ENS_6half_tEfNS_4arch4Sm90ELb0ELb0ELb1ELb1ELb1ELb0ELb0ELb1ELb1ELb1ELb0ELb0EEENS1_21CollectiveEpilogueFwdINS6_IJSA_SA_SB_EEES9_SE_SG_Li256ELb1ELb1ELb0ELb0EEENS1_36VarlenDynamicPersistentTileSchedulerILi128ELi96ELi256ELi128ELb0ELb1ELb1ELb0ELb1ELb1EEEEEEEEEvNT_6ParamsE:
        .type           _ZN7cutlass13device_kernelIN5flash11enable_sm90INS1_16FlashAttnFwdSm90INS1_25CollectiveMainloopFwdSm90ILi2EN4cute5tupleIJNS5_1CILi1EEES8_S8_EEENS6_IJNS7_ILi128EEENS7_ILi96EEENS7_ILi192EEEEEELi128ENS_6half_tEfNS_4arch4Sm90ELb0ELb0ELb1ELb1ELb1ELb0ELb0ELb1ELb1ELb1ELb0ELb0EEENS1_21CollectiveEpilogueFwdINS6_IJSA_SA_SB_EEES9_SE_SG_Li256ELb1ELb1ELb0ELb0EEENS1_36VarlenDynamicPersistentTileSchedulerILi128ELi96ELi256ELi128ELb0ELb1ELb1ELb0ELb1ELb1EEEEEEEEEvNT_6ParamsE,@function
        .size           _ZN7cutlass13device_kernelIN5flash11enable_sm90INS1_16FlashAttnFwdSm90INS1_25CollectiveMainloopFwdSm90ILi2EN4cute5tupleIJNS5_1CILi1EEES8_S8_EEENS6_IJNS7_ILi128EEENS7_ILi96EEENS7_ILi192EEEEEELi128ENS_6half_tEfNS_4arch4Sm90ELb0ELb0ELb1ELb1ELb1ELb0ELb0ELb1ELb1ELb1ELb0ELb0EEENS1_21CollectiveEpilogueFwdINS6_IJSA_SA_SB_EEES9_SE_SG_Li256ELb1ELb1ELb0ELb0EEENS1_36VarlenDynamicPersistentTileSchedulerILi128ELi96ELi256ELi128ELb0ELb1ELb1ELb0ELb1ELb1EEEEEEEEEvNT_6ParamsE,(.L_x_15633 - _ZN7cutlass13device_kernelIN5flash11enable_sm90INS1_16FlashAttnFwdSm90INS1_25CollectiveMainloopFwdSm90ILi2EN4cute5tupleIJNS5_1CILi1EEES8_S8_EEENS6_IJNS7_ILi128EEENS7_ILi96EEENS7_ILi192EEEEEELi128ENS_6half_tEfNS_4arch4Sm90ELb0ELb0ELb1ELb1ELb1ELb0ELb0ELb1ELb1ELb1ELb0ELb0EEENS1_21CollectiveEpilogueFwdINS6_IJSA_SA_SB_EEES9_SE_SG_Li256ELb1ELb1ELb0ELb0EEENS1_36VarlenDynamicPersistentTileSchedulerILi128ELi96ELi256ELi128ELb0ELb1ELb1ELb0ELb1ELb1EEEEEEEEEvNT_6ParamsE)
        .other          _ZN7cutlass13device_kernelIN5flash11enable_sm90INS1_16FlashAttnFwdSm90INS1_25CollectiveMainloopFwdSm90ILi2EN4cute5tupleIJNS5_1CILi1EEES8_S8_EEENS6_IJNS7_ILi128EEENS7_ILi96EEENS7_ILi192EEEEEELi128ENS_6half_tEfNS_4arch4Sm90ELb0ELb0ELb1ELb1ELb1ELb0ELb0ELb1ELb1ELb1ELb0ELb0EEENS1_21CollectiveEpilogueFwdINS6_IJSA_SA_SB_EEES9_SE_SG_Li256ELb1ELb1ELb0ELb0EEENS1_36VarlenDynamicPersistentTileSchedulerILi128ELi96ELi256ELi128ELb0ELb1ELb1ELb0ELb1ELb1EEEEEEEEEvNT_6ParamsE,@"STO_CUDA_ENTRY STV_DEFAULT"
_ZN7cutlass13device_kernelIN5flash11enable_sm90INS1_16FlashAttnFwdSm90INS1_25CollectiveMainloopFwdSm90ILi2EN4cute5tupleIJNS5_1CILi1EEES8_S8_EEENS6_IJNS7_ILi128EEENS7_ILi96EEENS7_ILi192EEEEEELi128ENS_6half_tEfNS_4arch4Sm90ELb0ELb0ELb1ELb1ELb1ELb0ELb0ELb1ELb1ELb1ELb0ELb0EEENS1_21CollectiveEpilogueFwdINS6_IJSA_SA_SB_EEES9_SE_SG_Li256ELb1ELb1ELb0ELb0EEENS1_36VarlenDynamicPersistentTileSchedulerILi128ELi96ELi256ELi128ELb0ELb1ELb1ELb0ELb1ELb1EEEEEEEEEvNT_6ParamsE:
        /* <DEDUP_REMOVED lines=45> */
.L_x_182:
        /* <DEDUP_REMOVED lines=22> */
.L_x_183:
        /* <DEDUP_REMOVED lines=18> */
.L_x_184:
        /* <DEDUP_REMOVED lines=22> */
.L_x_185:
        /* <DEDUP_REMOVED lines=22> */
.L_x_186:
[----:B------:R-:W-:Y:S01]  /*0810*/  ISETP.NE.AND P0, PT, R2, RZ, PT ;  /* 0x000000ff0200720c */ /* 0x000fe20003f05270 */
[----:B------:R-:W-:Y:S01]  /*0820*/  IMAD.MOV.U32 R2, RZ, RZ, 0x1 ;  /* 0x00000001ff027424 */ /* 0x000fe200078e00ff */
[----:B------:R-:W-:Y:S01]  /*0830*/  NOP ;  /* 0x0000000000007918 */ /* 0x000fe20000000000 */
[----:B------:R-:W-:-:S03]  /*0840*/  ULDC.64 UR36, c[0x0][0x208] ;  /* 0x0000820000247ab9 */ /* 0x000fc60000000a00 */
[----:B------:R-:W-:-:S05]  /*0850*/  SEL R2, R2, 0x2, !P0 ;  /* 0x0000000202027807 */ /* 0x000fca0004000000 */
[----:B------:R0:W-:Y:S02]  /*0860*/  STL [R1+0x4], R2 ;  /* 0x0000040201007387 */ /* 0x0001e40000100800 */
[----:B01234-:R-:W-:Y:S06]  /*0870*/  BAR.SYNC.DEFER_BLOCKING 0x0 ;  /* 0x0000000000007b1d */ /* 0x01ffec0000010000 */
[----:B------:R-:W-:Y:S05]  /*0880*/  @!P0 BRA `(.L_x_187) ;  /* 0x0000008000a88947 */ /* 0x000fea0003800000 */
.L_x_188:
[----:B------:R-:W-:-:S08]  /*0890*/  NOP ;  /* 0x0000000000007918 */ /* 0x000fd00000000000 */
[----:B------:R-:W0:Y:S02]  /*08a0*/  USETMAXREG.TRY_ALLOC.CTAPOOL UP0, 0xe8 ;  /* 0x000000e8000079c8 */ /* 0x000e240008000600 */
[----:B0-----:R-:W-:-:S13]  /*08b0*/  PLOP3.LUT P0, PT, PT, PT, UP0, 0x80, 0x0 ;  /* 0x000000000000781c */ /* 0x001fda0003f0f008 */
[----:B------:R-:W-:Y:S05]  /*08c0*/  @!P0 BRA `(.L_x_188) ;  /* 0xfffffffc00f08947 */ /* 0x000fea000383ffff */
[----:B------:R-:W0:Y:S08]  /*08d0*/  S2UR UR5, SR_CgaCtaId ;  /* 0x00000000000579c3 */ /* 0x000e300000008800 */
[----:B------:R-:W-:Y:S06]  /*08e0*/  BAR.ARV 0x8, 0x180 ;  /* 0x0206000000007b1d */ /* 0x000fec0000002000 */
[----:B------:R-:W-:-:S02]  /*08f0*/  UMOV UR4, 0x400 ;  /* 0x0000040000047882 */ /* 0x000fc40000000000 */
[----:B------:R-:W-:Y:S01]  /*0900*/  BAR.SYNC.DEFER_BLOCKING 0x5, 0x180 ;  /* 0x0146000000007b1d */ /* 0x000fe20000010000 */
[----:B0-----:R-:W-:-:S09]  /*0910*/  ULEA UR4, UR5, UR4, 0x18 ;  /* 0x0000000405047291 */ /* 0x001fd2000f8ec03f */
[----:B------:R-:W0:Y:S01]  /*0920*/  LDS.128 R48, [UR4+0x2a8d0] ;  /* 0x02a8d004ff307984 */ /* 0x000e220008000c00 */
[----:B------:R-:W-:Y:S01]  /*0930*/  ULDC UR4, c[0x0][0xc3c] ;  /* 0x00030f0000047ab9 */ /* 0x000fe20000000800 */
[----:B------:R-:W-:Y:S06]  /*0940*/  BAR.ARV 0x4, 0x180 ;  /* 0x0106000000007b1d */ /* 0x000fec0000002000 */
[----:B0-----:R-:W-:-:S13]  /*0950*/  ISETP.GE.AND P0, PT, R51, UR4, PT ;  /* 0x0000000433007c0c */ /* 0x001fda000bf06270 */
[----:B------:R-:W-:Y:S05]  /*0960*/  @P0 EXIT ;  /* 0x000000000000094d */ /* 0x000fea0003800000 */
[----:B------:R-:W2:Y:S01]  /*0970*/  LDL.LU R10, [R1+0x4] ;  /* 0x00000400010a7983 */ /* 0x000ea20000300800 */
[----:B------:R-:W0:Y:S02]  /*0980*/  S2R R0, SR_TID.X ;  /* 0x0000000000007919 */ /* 0x000e240000002100 */
[----:B0-----:R-:W-:-:S05]  /*0990*/  VIADD R171, R0, 0xffffff80 ;  /* 0xffffff8000ab7836 */ /* 0x001fca0000000000 */
[----:B------:R-:W-:-:S04]  /*09a0*/  SHF.R.S32.HI R0, RZ, 0x1f, R171 ;  /* 0x0000001fff007819 */ /* 0x000fc800000114ab */
[----:B------:R-:W-:-:S04]  /*09b0*/  LEA.HI R3, R0, R171, RZ, 0x7 ;  /* 0x000000ab00037211 */ /* 0x000fc800078f38ff */
[----:B------:R-:W-:Y:S02]  /*09c0*/  LOP3.LUT R2, R3, 0xffffff80, RZ, 0xc0, !PT ;  /* 0xffffff8003027812 */ /* 0x000fe400078ec0ff */
[----:B------:R-:W-:-:S03]  /*09d0*/  LEA.HI R4, R0, R171, RZ, 0x5 ;  /* 0x000000ab00047211 */ /* 0x000fc600078f28ff */
[C---:B------:R-:W-:Y:S01]  /*09e0*/  IMAD.IADD R163, R171.reuse, 0x1, -R2 ;  /* 0x00000001aba37824 */ /* 0x040fe200078e0a02 */
[----:B------:R-:W-:Y:S02]  /*09f0*/  LEA.HI R2, R0, R171, RZ, 0x4 ;  /* 0x000000ab00027211 */ /* 0x000fe400078f20ff */
[----:B------:R-:W-:Y:S02]  /*0a00*/  SHF.L.U32 R6, R4, 0x5, RZ ;  /* 0x0000000504067819 */ /* 0x000fe400000006ff */
[----:B------:R-:W-:Y:S02]  /*0a10*/  LOP3.LUT R4, R2, 0x3fffff0, RZ, 0xc0, !PT ;  /* 0x03fffff002047812 */ /* 0x000fe400078ec0ff */
[----:B------:R-:W-:Y:S02]  /*0a20*/  SHF.R.S32.HI R5, RZ, 0x4, R2 ;  /* 0x00000004ff057819 */ /* 0x000fe40000011402 */
[----:B------:R-:W-:Y:S01]  /*0a30*/  SHF.R.S32.HI R8, RZ, 0x1f, R163 ;  /* 0x0000001fff087819 */ /* 0x000fe200000114a3 */
[----:B------:R-:W-:Y:S01]  /*0a40*/  IMAD.IADD R4, R171, 0x1, -R4 ;  /* 0x00000001ab047824 */ /* 0x000fe200078e0a04 */
[----:B------:R-:W-:-:S02]  /*0a50*/  LOP3.LUT R7, R6, 0xfffffc00, RZ, 0xc0, !PT ;  /* 0xfffffc0006077812 */ /* 0x000fc400078ec0ff */
[----:B------:R-:W-:Y:S02]  /*0a60*/  LEA.HI R2, R2, R5, RZ, 0x1 ;  /* 0x0000000502027211 */ /* 0x000fe400078f08ff */
[----:B------:R-:W-:Y:S01]  /*0a70*/  LEA.HI R9, R8, R163, RZ, 0x2 ;  /* 0x000000a308097211 */ /* 0x000fe200078f10ff */
[----:B------:R-:W-:Y:S01]  /*0a80*/  IMAD R7, R4, 0x40, R7 ;  /* 0x0000004004077824 */ /* 0x000fe200078e0207 */
[----:B------:R-:W-:Y:S02]  /*0a90*/  LOP3.LUT R2, R2, 0x1ffffffe, RZ, 0xc0, !PT ;  /* 0x1ffffffe02027812 */ /* 0x000fe400078ec0ff */
[----:B------:R-:W-:Y:S02]  /*0aa0*/  LEA.HI R4, R0, R171, RZ, 0x2 ;  /* 0x000000ab00047211 */ /* 0x000fe400078f10ff */
[--C-:B------:R-:W-:Y:S02]  /*0ab0*/  SHF.R.S32.HI R6, RZ, 0x2, R9.reuse ;  /* 0x00000002ff067819 */ /* 0x100fe40000011409 */
[----:B------:R-:W-:Y:S01]  /*0ac0*/  SHF.R.S32.HI R11, RZ, 0x1f, R9 ;  /* 0x0000001fff0b7819 */ /* 0x000fe20000011409 */
[----:B------:R-:W-:Y:S01]  /*0ad0*/  IMAD.IADD R2, R5, 0x1, -R2 ;  /* 0x0000000105027824 */ /* 0x000fe200078e0a02 */
[----:B------:R-:W-:-:S02]  /*0ae0*/  LOP3.LUT R4, R4, 0xfffffffc, RZ, 0xc0, !PT ;  /* 0xfffffffc04047812 */ /* 0x000fc400078ec0ff */
[----:B------:R-:W-:Y:S02]  /*0af0*/  LEA.HI R0, R0, R171, RZ, 0x3 ;  /* 0x000000ab00007211 */ /* 0x000fe400078f18ff */
[----:B------:R-:W-:Y:S02]  /*0b00*/  LEA.HI R11, R11, R6, RZ, 0x3 ;  /* 0x000000060b0b7211 */ /* 0x000fe400078f18ff */
[----:B------:R-:W-:Y:S01]  /*0b10*/  SHF.R.S32.HI R164, RZ, 0x7, R3 ;  /* 0x00000007ffa47819 */ /* 0x000fe20000011403 */
[----:B------:R-:W-:Y:S01]  /*0b20*/  IMAD R168, R2, 0x8, R7 ;  /* 0x0000000802a87824 */ /* 0x000fe200078e0207 */
[----:B------:R-:W-:Y:S01]  /*0b30*/  LOP3.LUT R2, R0, 0xfffffff8, RZ, 0xc0, !PT ;  /* 0xfffffff800027812 */ /* 0x000fe200078ec0ff */
[----:B------:R-:W-:Y:S01]  /*0b40*/  IMAD.IADD R4, R171, 0x1, -R4 ;  /* 0x00000001ab047824 */ /* 0x000fe200078e0a04 */
[----:B------:R-:W-:Y:S02]  /*0b50*/  LOP3.LUT R11, R11, 0xfffffff8, RZ, 0xc0, !PT ;  /* 0xfffffff80b0b7812 */ /* 0x000fe400078ec0ff */
[----:B------:R-:W-:-:S02]  /*0b60*/  LEA.HI R8, R8, R163, RZ, 0x5 ;  /* 0x000000a308087211 */ /* 0x000fc400078f28ff */
[----:B------:R-:W-:Y:S01]  /*0b70*/  LEA.HI R3, R3, R164, RZ, 0x1 ;  /* 0x000000a403037211 */ /* 0x000fe200078f08ff */
[----:B------:R-:W-:Y:S01]  /*0b80*/  IMAD.IADD R19, R171, 0x1, -R2 ;  /* 0x00000001ab137824 */ /* 0x000fe200078e0a02 */
[----:B------:R-:W-:Y:S02]  /*0b90*/  IADD3 R11, R6, -R11, RZ ;  /* 0x8000000b060b7210 */ /* 0x000fe40007ffe0ff */
[----:B------:R-:W-:Y:S02]  /*0ba0*/  LEA.HI R5, R4, R4, RZ, 0x1 ;  /* 0x0000000404057211 */ /* 0x000fe400078f08ff */
[----:B------:R-:W-:Y:S02]  /*0bb0*/  SHF.R.S32.HI R8, RZ, 0x5, R8 ;  /* 0x00000005ff087819 */ /* 0x000fe40000011408 */
[----:B------:R-:W-:Y:S01]  /*0bc0*/  LOP3.LUT R3, R3, 0x3fffffe, RZ, 0xc0, !PT ;  /* 0x03fffffe03037812 */ /* 0x000fe200078ec0ff */
[----:B------:R-:W-:Y:S01]  /*0bd0*/  IMAD.SHL.U32 R2, R19, 0x8, RZ ;  /* 0x0000000813027824 */ /* 0x000fe200078e00ff */
[----:B------:R-:W-:Y:S01]  /*0be0*/  LOP3.LUT R6, R9, 0x7ffffffc, RZ, 0xc0, !PT ;  /* 0x7ffffffc09067812 */ /* 0x000fe200078ec0ff */
[----:B------:R-:W-:Y:S01]  /*0bf0*/  IMAD R8, R8, 0x10, R11 ;  /* 0x0000001008087824 */ /* 0x000fe200078e020b */
[----:B------:R-:W-:-:S02]  /*0c00*/  LOP3.LUT R5, R5, 0x1ffffffe, RZ, 0xc0, !PT ;  /* 0x1ffffffe05057812 */ /* 0x000fc400078ec0ff */
[----:B------:R-:W-:Y:S01]  /*0c10*/  IADD3 R3, R164, -R3, RZ ;  /* 0x80000003a4037210 */ /* 0x000fe20007ffe0ff */
[----:B------:R-:W-:Y:S01]  /*0c20*/  IMAD.MOV.U32 R167, RZ, RZ, -0x2 ;  /* 0xfffffffeffa77424 */ /* 0x000fe200078e00ff */
[----:B------:R-:W-:Y:S01]  /*0c30*/  IADD3 R17, R2, 0x40, RZ ;  /* 0x0000004002117810 */ /* 0x000fe20007ffe0ff */
[----:B------:R-:W-:Y:S02]  /*0c40*/  IMAD.IADD R6, R163, 0x1, -R6 ;  /* 0x00000001a3067824 */ /* 0x000fe400078e0a06 */
[----:B------:R-:W-:Y:S02]  /*0c50*/  IMAD.IADD R166, R4, 0x1, -R5 ;  /* 0x0000000104a67824 */ /* 0x000fe400078e0a05 */
[----:B------:R-:W-:Y:S01]  /*0c60*/  IMAD R165, R3, 0x40, R8 ;  /* 0x0000004003a57824 */ /* 0x000fe200078e0208 */
[----:B------:R-:W-:Y:S01]  /*0c70*/  SHF.R.S32.HI R161, RZ, 0x3, R0 ;  /* 0x00000003ffa17819 */ /* 0x000fe20000011400 */
[----:B------:R-:W-:Y:S01]  /*0c80*/  IMAD R167, R6, R167, 0x60 ;  /* 0x0000006006a77424 */ /* 0x000fe200078e02a7 */
[----:B------:R-:W-:Y:S01]  /*0c90*/  SHF.R.S32.HI R170, RZ, 0x1f, R2 ;  /* 0x0000001fffaa7819 */ /* 0x000fe20000011402 */
[----:B------:R-:W-:Y:S01]  /*0ca0*/  IMAD.MOV.U32 R162, RZ, RZ, RZ ;  /* 0x000000ffffa27224 */ /* 0x000fe200078e00ff */
[----:B------:R-:W-:Y:S01]  /*0cb0*/  SHF.R.S32.HI R169, RZ, 0x1f, R17 ;  /* 0x0000001fffa97819 */ /* 0x000fe20000011411 */
[----:B------:R-:W-:Y:S01]  /*0cc0*/  IMAD R166, R166, 0x8, R165 ;  /* 0x00000008a6a67824 */ /* 0x000fe200078e02a5 */
[----:B------:R-:W-:Y:S01]  /*0cd0*/  UMOV UR39, URZ ;  /* 0x0000003f00277c82 */ /* 0x000fe20008000000 */
[----:B------:R-:W-:Y:S01]  /*0ce0*/  UMOV UR38, URZ ;  /* 0x0000003f00267c82 */ /* 0x000fe20008000000 */
[----:B--2---:R-:W-:-:S07]  /*0cf0*/  LOP3.LUT R16, R10, 0x1, RZ, 0xfc, !PT ;  /* 0x000000010a107812 */ /* 0x004fce00078efcff */
.L_x_234:
[----:B0-2-4-:R-:W0:Y:S01]  /*0d00*/  LDC.64 R4, c[0x0][0xc88] ;  /* 0x00032200ff047b82 */ /* 0x015e220000000a00 */
[----:B------:R-:W-:Y:S01]  /*0d10*/  ULDC.64 UR4, c[0x0][0xa28] ;  /* 0x00028a0000047ab9 */ /* 0x000fe20000000a00 */
[----:B------:R-:W-:Y:S01]  /*0d20*/  IMAD.MOV.U32 R3, RZ, RZ, RZ ;  /* 0x000000ffff037224 */ /* 0x000fe200078e00ff */
[----:B------:R-:W-:Y:S01]  /*0d30*/  ULDC.64 UR6, c[0x0][0xa20] ;  /* 0x0002880000067ab9 */ /* 0x000fe20000000a00 */
[----:B0-----:R-:W-:-:S05]  /*0d40*/  IMAD.WIDE R4, R51, 0x4, R4 ;  /* 0x0000000433047825 */ /* 0x001fca00078e0204 */
[----:B------:R-:W2:Y:S01]  /*0d50*/  LDG.E R18, desc[UR36][R4.64] ;  /* 0x0000002404127981 */ /* 0x000ea2000c1e1900 */
[----:B------:R-:W-:-:S04]  /*0d60*/  ISETP.NE.U32.AND P0, PT, RZ, UR4, PT ;  /* 0x00000004ff007c0c */ /* 0x000fc8000bf05070 */
[----:B------:R-:W-:Y:S02]  /*0d70*/  ISETP.NE.AND.EX P0, PT, RZ, UR5, PT, P0 ;  /* 0x00000005ff007c0c */ /* 0x000fe4000bf05300 */
[----:B--2---:R-:W-:-:S11]  /*0d80*/  SHF.R.S32.HI R160, RZ, 0x1f, R18 ;  /* 0x0000001fffa07819 */ /* 0x004fd60000011412 */
[----:B---3--:R-:W-:-:S04]  /*0d90*/  @P0 LEA R6, P1, R18, UR4, 0x2 ;  /* 0x0000000412060c11 */ /* 0x008fc8000f8210ff */
[----:B------:R-:W-:Y:S01]  /*0da0*/  @P0 LEA.HI.X R7, R18, UR5, R160, 0x2, P1 ;  /* 0x0000000512070c11 */ /* 0x000fe200088f14a0 */
[----:B------:R-:W-:-:S04]  /*0db0*/  ULDC.64 UR4, c[0x0][0x418] ;  /* 0x0001060000047ab9 */ /* 0x000fc80000000a00 */
[----:B------:R0:W5:Y:S01]  /*0dc0*/  @P0 LDG.E R3, desc[UR36][R6.64] ;  /* 0x0000002406030981 */ /* 0x000162000c1e1900 */
[----:B------:R-:W-:Y:S01]  /*0dd0*/  ISETP.NE.U32.AND P0, PT, RZ, UR6, PT ;  /* 0x00000006ff007c0c */ /* 0x000fe2000bf05070 */
[----:B------:R-:W-:-:S03]  /*0de0*/  UISETP.NE.U32.AND UP0, UPT, UR4, URZ, UPT ;  /* 0x0000003f0400728c */ /* 0x000fc6000bf05070 */
[----:B------:R-:W-:Y:S01]  /*0df0*/  ISETP.NE.AND.EX P0, PT, RZ, UR7, PT, P0 ;  /* 0x00000007ff007c0c */ /* 0x000fe2000bf05300 */
[----:B------:R-:W-:Y:S01]  /*0e00*/  UISETP.NE.AND.EX UP0, UPT, UR5, URZ, UPT, UP0 ;  /* 0x0000003f0500728c */ /* 0x000fe2000bf05300 */
[----:B------:R-:W-:Y:S02]  /*0e10*/  ULDC UR4, c[0x0][0x424] ;  /* 0x0001090000047ab9 */ /* 0x000fe40000000800 */
[----:B------:R-:W-:Y:S01]  /*0e20*/  ULDC UR5, c[0x0][0x2f0] ;  /* 0x0000bc0000057ab9 */ /* 0x000fe20000000800 */
[----:B------:R-:W-:-:S04]  /*0e30*/  USEL UR4, UR4, 0x1, UP0 ;  /* 0x0000000104047887 */ /* 0x000fc80008000000 */
[----:B------:R-:W-:-:S04]  /*0e40*/  UIMAD UR4, UR4, UR5, URZ ;  /* 0x00000005040472a4 */ /* 0x000fc8000f8e023f */
[C---:B------:R-:W-:Y:S02]  /*0e50*/  @P0 LEA R4, P1, R18.reuse, UR6, 0x2 ;  /* 0x0000000612040c11 */ /* 0x040fe4000f8210ff */
[----:B------:R-:W-:Y:S02]  /*0e60*/  IMAD.U32 R72, RZ, RZ, UR4 ;  /* 0x00000004ff487e24 */ /* 0x000fe4000f8e00ff */
[----:B------:R-:W-:-:S05]  /*0e70*/  @P0 LEA.HI.X R5, R18, UR7, R160, 0x2, P1 ;  /* 0x0000000712050c11 */ /* 0x000fca00088f14a0 */
[----:B------:R0:W5:Y:S01]  /*0e80*/  @P0 LDG.E R72, desc[UR36][R4.64] ;  /* 0x0000002404480981 */ /* 0x000162000c1e1900 */
[----:B------:R-:W-:Y:S05]  /*0e90*/  @P0 BRA `(.L_x_189) ;  /* 0x0000000000240947 */ /* 0x000fea0003800000 */
[----:B------:R-:W-:Y:S02]  /*0ea0*/  ULDC.64 UR4, c[0x0][0xa08] ;  /* 0x0002820000047ab9 */ /* 0x000fe40000000a00 */
[----:B------:R-:W-:-:S04]  /*0eb0*/  ISETP.NE.U32.AND P0, PT, RZ, UR4, PT ;  /* 0x00000004ff007c0c */ /* 0x000fc8000bf05070 */
[----:B------:R-:W-:-:S13]  /*0ec0*/  ISETP.NE.AND.EX P0, PT, RZ, UR5, PT, P0 ;  /* 0x00000005ff007c0c */ /* 0x000fda000bf05300 */
[----:B------:R-:W-:Y:S05]  /*0ed0*/  @!P0 BRA `(.L_x_189) ;  /* 0x0000000000148947 */ /* 0x000fea0003800000 */
[----:B0-----:R-:W0:Y:S02]  /*0ee0*/  LDC.64 R4, c[0x0][0xa08] ;  /* 0x00028200ff047b82 */ /* 0x001e240000000a00 */
[----:B0-----:R-:W-:-:S05]  /*0ef0*/  IMAD.WIDE R4, R18, 0x4, R4 ;  /* 0x0000000412047825 */ /* 0x001fca00078e0204 */
[----:B-----5:R-:W2:Y:S04]  /*0f00*/  LDG.E R72, desc[UR36][R4.64] ;  /* 0x0000002404487981 */ /* 0x020ea8000c1e1900 */
[----:B------:R-:W2:Y:S02]  /*0f10*/  LDG.E R7, desc[UR36][R4.64+0x4] ;  /* 0x0000042404077981 */ /* 0x000ea4000c1e1900 */
[----:B--2---:R-:W-:-:S07]  /*0f20*/  IADD3 R72, -R72, R7, RZ ;  /* 0x0000000748487210 */ /* 0x004fce0007ffe1ff */
.L_x_189:
[----:B-----5:R-:W-:Y:S01]  /*0f30*/  IMAD.IADD R72, R72, 0x1, -R3 ;  /* 0x0000000148487824 */ /* 0x020fe200078e0a03 */
[----:B------:R-:W-:Y:S01]  /*0f40*/  PLOP3.LUT P0, PT, PT, PT, PT, 0x80, 0x0 ;  /* 0x000000000000781c */ /* 0x000fe20003f0f070 */
[----:B------:R-:W-:Y:S01]  /*0f50*/  IMAD.MOV.U32 R23, RZ, RZ, R49 ;  /* 0x000000ffff177224 */ /* 0x000fe200078e0031 */
[----:B------:R-:W-:Y:S01]  /*0f60*/  CS2R R86, SRZ ;  /* 0x0000000000567805 */ /* 0x000fe2000001ff00 */
[C---:B------:R-:W-:Y:S01]  /*0f70*/  VIADD R0, R72.reuse, 0x5f ;  /* 0x0000005f48007836 */ /* 0x040fe20000000000 */
[----:B------:R-:W-:Y:S01]  /*0f80*/  ISETP.GE.AND P1, PT, R72, 0x1, PT ;  /* 0x000000014800780c */ /* 0x000fe20003f26270 */
[----:B------:R-:W-:Y:S01]  /*0f90*/  IMAD.MOV.U32 R22, RZ, RZ, R50 ;  /* 0x000000ffff167224 */ /* 0x000fe200078e0032 */
[----:B------:R-:W-:Y:S01]  /*0fa0*/  CS2R R84, SRZ ;  /* 0x0000000000547805 */ /* 0x000fe2000001ff00 */
[----:B------:R-:W-:Y:S01]  /*0fb0*/  IMAD.HI R0, R0, 0x2aaaaaab, RZ ;  /* 0x2aaaaaab00007827 */ /* 0x000fe200078e02ff */
[----:B------:R-:W-:Y:S02]  /*0fc0*/  CS2R R82, SRZ ;  /* 0x0000000000527805 */ /* 0x000fe4000001ff00 */
[----:B------:R-:W-:-:S02]  /*0fd0*/  CS2R R80, SRZ ;  /* 0x0000000000507805 */ /* 0x000fc4000001ff00 */
[----:B------:R-:W-:Y:S02]  /*0fe0*/  CS2R R78, SRZ ;  /* 0x00000000004e7805 */ /* 0x000fe4000001ff00 */
[----:B------:R-:W-:Y:S02]  /*0ff0*/  CS2R R76, SRZ ;  /* 0x00000000004c7805 */ /* 0x000fe4000001ff00 */
[----:B------:R-:W-:Y:S02]  /*1000*/  SHF.R.U32.HI R3, RZ, 0x1f, R0 ;  /* 0x0000001fff037819 */ /* 0x000fe40000011600 */
[----:B------:R-:W-:Y:S01]  /*1010*/  CS2R R74, SRZ ;  /* 0x00000000004a7805 */ /* 0x000fe2000001ff00 */
[----:B------:R-:W-:Y:S01]  /*1020*/  IMAD.MOV.U32 R73, RZ, RZ, RZ ;  /* 0x000000ffff497224 */ /* 0x000fe200078e00ff */
[----:B------:R-:W-:Y:S02]  /*1030*/  CS2R R32, SRZ ;  /* 0x0000000000207805 */ /* 0x000fe4000001ff00 */
[----:B------:R-:W-:Y:S01]  /*1040*/  LEA.HI.SX32 R88, R0, R3, 0x1c ;  /* 0x0000000300587211 */ /* 0x000fe200078fe2ff */
[----:B------:R-:W-:Y:S01]  /*1050*/  IMAD.MOV.U32 R0, RZ, RZ, RZ ;  /* 0x000000ffff007224 */ /* 0x000fe200078e00ff */
[----:B------:R-:W-:-:S02]  /*1060*/  MOV R3, RZ ;  /* 0x000000ff00037202 */ /* 0x000fc40000000f00 */
        /* <DEDUP_REMOVED lines=9> */
[----:B------:R-:W-:Y:S01]  /*1100*/  CS2R R52, SRZ ;  /* 0x0000000000347805 */ /* 0x000fe2000001ff00 */
[----:B------:R-:W-:Y:S01]  /*1110*/  IMAD.MOV.U32 R29, RZ, RZ, RZ ;  /* 0x000000ffff1d7224 */ /* 0x000fe200078e00ff */
        /* <DEDUP_REMOVED lines=8> */
[----:B------:R-:W-:Y:S01]  /*11a0*/  CS2R R92, SRZ ;  /* 0x00000000005c7805 */ /* 0x000fe2000001ff00 */
[----:B------:R-:W-:Y:S01]  /*11b0*/  IMAD.MOV.U32 R89, RZ, RZ, RZ ;  /* 0x000000ffff597224 */ /* 0x000fe200078e00ff */
[----:B------:R-:W-:Y:S02]  /*11c0*/  CS2R R94, SRZ ;  /* 0x00000000005e7805 */ /* 0x000fe4000001ff00 */
[----:B0-----:R-:W-:Y:S02]  /*11d0*/  CS2R R6, SRZ ;  /* 0x0000000000067805 */ /* 0x001fe4000001ff00 */
[----:B------:R-:W-:Y:S01]  /*11e0*/  MOV R8, RZ ;  /* 0x000000ff00087202 */ /* 0x000fe20000000f00 */
[----:B------:R-:W-:Y:S02]  /*11f0*/  IMAD.MOV.U32 R10, RZ, RZ, RZ ;  /* 0x000000ffff0a7224 */ /* 0x000fe400078e00ff */
[----:B------:R-:W-:Y:S01]  /*1200*/  IMAD.MOV.U32 R12, RZ, RZ, RZ ;  /* 0x000000ffff0c7224 */ /* 0x000fe200078e00ff */
[----:B------:R-:W-:Y:S06]  /*1210*/  @!P1 BRA `(.L_x_190) ;  /* 0x0000005800589947 */ /* 0x000fec0003800000 */
[----:B------:R-:W0:Y:S01]  /*1220*/  SHFL.IDX PT, R0, R164, RZ, 0x1f ;  /* 0x00001fffa4007589 */ /* 0x000e2200000e0000 */
[----:B------:R-:W1:Y:S01]  /*1230*/  S2UR UR40, SR_CgaCtaId ;  /* 0x00000000002879c3 */ /* 0x000e620000008800 */
[----:B------:R-:W-:Y:S01]  /*1240*/  UMOV UR6, 0x400 ;  /* 0x0000040000067882 */ /* 0x000fe20000000000 */
[----:B0-----:R-:W-:Y:S01]  /*1250*/  R2UR UR4, R0 ;  /* 0x00000000000472ca */ /* 0x001fe200000e0000 */
[----:B-1----:R-:W-:-:S04]  /*1260*/  ULEA UR42, UR40, UR6, 0x18 ;  /* 0x00000006282a7291 */ /* 0x002fc8000f8ec03f */
[----:B------:R-:W-:-:S04]  /*1270*/  UIADD3 UR6, UR42, 0xc400, URZ ;  /* 0x0000c4002a067890 */ /* 0x000fc8000fffe03f */
[----:B------:R-:W-:-:S04]  /*1280*/  ULOP3.LUT UP0, URZ, UR6, 0x1bf, URZ, 0xc0, !UPT ;  /* 0x000001bf063f7892 */ /* 0x000fc8000f80c03f */
[----:B------:R-:W-:Y:S02]  /*1290*/  ULEA.HI UR5, UR4, UR4, URZ, 0x1 ;  /* 0x0000000404057291 */ /* 0x000fe4000f8f083f */
[----:B------:R-:W-:Y:S02]  /*12a0*/  PLOP3.LUT P0, PT, PT, PT, UP0, 0x80, 0x0 ;  /* 0x000000000000781c */ /* 0x000fe40003f0f008 */
[----:B------:R-:W-:-:S04]  /*12b0*/  ULOP3.LUT UR5, UR5, 0x1e, URZ, 0xc0, !UPT ;  /* 0x0000001e05057892 */ /* 0x000fc8000f8ec03f */
[----:B------:R-:W-:-:S04]  /*12c0*/  UIADD3 UR5, UR4, -UR5, URZ ;  /* 0x8000000504057290 */ /* 0x000fc8000fffe03f */
[----:B------:R-:W-:-:S04]  /*12d0*/  ULEA UR5, UR5, UR6, 0xd ;  /* 0x0000000605057291 */ /* 0x000fc8000f8e683f */
[----:B------:R-:W-:-:S04]  /*12e0*/  USHF.R.U32.HI UR5, URZ, 0x4, UR5 ;  /* 0x000000043f057899 */ /* 0x000fc80008011605 */
[----:B------:R-:W-:Y:S01]  /*12f0*/  ULOP3.LUT UR41, UR5, 0x3fff, URZ, 0xc0, !UPT ;  /* 0x00003fff05297892 */ /* 0x000fe2000f8ec03f */
[----:B------:R-:W-:Y:S11]  /*1300*/  @!P0 BRA `(.L_x_191) ;  /* 0x0000000000408947 */ /* 0x000ff60003800000 */
        /* <DEDUP_REMOVED lines=16> */
.L_x_191:
[----:B------:R-:W-:Y:S02]  /*1410*/  LEA.HI R0, R162, R162, RZ, 0x1 ;  /* 0x000000a2a2007211 */ /* 0x000fe400078f08ff */
[----:B------:R-:W-:Y:S02]  /*1420*/  ISETP.NE.AND P0, PT, R16, 0x3, PT ;  /* 0x000000031000780c */ /* 0x000fe40003f05270 */
[----:B------:R-:W-:-:S05]  /*1430*/  LOP3.LUT R3, R0, 0xfffffffe, RZ, 0xc0, !PT ;  /* 0xfffffffe00037812 */ /* 0x000fca00078ec0ff */
[----:B------:R-:W-:-:S05]  /*1440*/  IMAD.IADD R0, R162, 0x1, -R3 ;  /* 0x00000001a2007824 */ /* 0x000fca00078e0a03 */
[----:B------:R-:W-:-:S04]  /*1450*/  SHF.L.U32 R0, R0, 0x1f, RZ ;  /* 0x0000001f00007819 */ /* 0x000fc800000006ff */
[----:B------:R-:W0:Y:S02]  /*1460*/  SYNCS.PHASECHK.TRANS64.TRYWAIT P1, [UR42+0x2a800], R0 ;  /* 0x02a80000ff0075a7 */ /* 0x000e24000802016a */
[----:B0-----:R-:W-:Y:S05]  /*1470*/  @!P1 BRA `(.L_x_192) ;  /* 0x000000c800a09947 */ /* 0x001fea0003800000 */
.L_x_321:
[----:B------:R-:W-:Y:S05]  /*1480*/  @!P0 BRA `(.L_x_193) ;  /* 0x0000000000048947 */ /* 0x000fea0003800000 */
[----:B------:R-:W-:Y:S01]  /*1490*/  BPT.TRAP 0x1 ;  /* 0x000000040000795c */ /* 0x000fe20000300000 */
.L_x_193:
[----:B0-----:R-:W-:Y:S02]  /*14a0*/  IMAD.U32 R0, RZ, RZ, UR38 ;  /* 0x00000026ff007e24 */ /* 0x001fe4000f8e00ff */
[----:B------:R-:W-:-:S03]  /*14b0*/  IMAD.U32 R3, RZ, RZ, UR39 ;  /* 0x00000027ff037e24 */ /* 0x000fc6000f8e00ff */
[----:B------:R-:W-:Y:S02]  /*14c0*/  LEA R0, R0, UR42, 0x3 ;  /* 0x0000002a00007c11 */ /* 0x000fe4000f8e18ff */
[----:B------:R-:W-:-:S04]  /*14d0*/  SHF.L.U32 R3, R3, 0x1f, RZ ;  /* 0x0000001f03037819 */ /* 0x000fc800000006ff */
[----:B------:R0:W1:Y:S01]  /*14e0*/  SYNCS.PHASECHK.TRANS64.TRYWAIT P1, [R0+URZ+0x2a830], R3 ;  /* 0x02a83003000075a7 */ /* 0x000062000802017f */
[----:B------:R-:W-:Y:S05]  /*14f0*/  @!P0 BRA `(.L_x_194) ;  /* 0x0000000000048947 */ /* 0x000fea0003800000 */
[----:B------:R-:W-:Y:S01]  /*1500*/  BPT.TRAP 0x1 ;  /* 0x000000040000795c */ /* 0x000fe20000300000 */
.L_x_194:
[----:B------:R-:W-:Y:S01]  /*1510*/  MOV R87, RZ ;  /* 0x000000ff00577202 */ /* 0x000fe20000000f00 */
[----:B-1----:R-:W-:Y:S06]  /*1520*/  @P1 BRA `(.L_x_195) ;  /* 0x0000000000081947 */ /* 0x002fec0003800000 */
[----:B------:R-:W1:Y:S02]  /*1530*/  SYNCS.PHASECHK.TRANS64.TRYWAIT P1, [R0+URZ+0x2a830], R3 ;  /* 0x02a83003000075a7 */ /* 0x000e64000802017f */
[----:B-1----:R-:W-:Y:S05]  /*1540*/  @!P1 BRA `(.L_x_196) ;  /* 0x000000c800849947 */ /* 0x002fea0003800000 */
.L_x_195:
        /* <DEDUP_REMOVED lines=8> */
[----:B------:R-:W-:Y:S01]  /*15d0*/  IMAD.U32 R7, RZ, RZ, UR13 ;  /* 0x0000000dff077e24 */ /* 0x000fe2000f8e00ff */
        /* <DEDUP_REMOVED lines=90> */
.L_x_197:
        /* <DEDUP_REMOVED lines=17> */
[C---:B------:R-:W-:Y:S01]  /*1c90*/  ISETP.GT.AND P4, PT, R9.reuse, 0x8, PT ;  /* 0x000000080900780c */ /* 0x040fe20003f84270 */
[----:B------:R-:W-:Y:S01]  /*1ca0*/  FMUL.FTZ R30, R30, UR4 ;  /* 0x000000041e1e7c20 */ /* 0x000fe20008410000 */
[----:B------:R-:W-:Y:S01]  /*1cb0*/  ISETP.GT.AND P3, PT, R9, 0x9, PT ;  /* 0x000000090900780c */ /* 0x000fe20003f64270 */
[----:B------:R-:W-:Y:S01]  /*1cc0*/  FMUL.FTZ R40, R40, UR4 ;  /* 0x0000000428287c20 */ /* 0x000fe20008410000 */
[----:B------:R-:W-:Y:S01]  /*1cd0*/  FMUL.FTZ R31, R31, UR4 ;  /* 0x000000041f1f7c20 */ /* 0x000fe20008410000 */
[----:B------:R-:W-:Y:S01]  /*1ce0*/  FMUL.FTZ R34, R34, UR4 ;  /* 0x0000000422227c20 */ /* 0x000fe20008410000 */
[----:B------:R-:W-:Y:S01]  /*1cf0*/  ISETP.GT.AND P2, PT, R9, 0x10, PT ;  /* 0x000000100900780c */ /* 0x000fe20003f44270 */
[----:B------:R-:W4:Y:S01]  /*1d00*/  MUFU.TANH R28, R28 ;  /* 0x0000001c001c7308 */ /* 0x000f220000002400 */
[----:B--2---:R-:W-:Y:S01]  /*1d10*/  FSEL R12, R24, -INF , P6 ;  /* 0xff800000180c7808 */ /* 0x004fe20003000000 */
[----:B------:R-:W-:Y:S01]  /*1d20*/  FMUL.FTZ R41, R41, UR4 ;  /* 0x0000000429297c20 */ /* 0x000fe20008410000 */
[----:B------:R-:W-:Y:S01]  /*1d30*/  ISETP.GT.AND P1, PT, R9, 0x11, PT ;  /* 0x000000110900780c */ /* 0x000fe20003f24270 */
[----:B------:R-:W-:Y:S01]  /*1d40*/  FMUL.FTZ R44, R44, UR4 ;  /* 0x000000042c2c7c20 */ /* 0x000fe20008410000 */
        /* <DEDUP_REMOVED lines=44> */
[----:B--2---:R-:W-:Y:S01]  /*2010*/  FSEL R80, R33, -INF , P1 ;  /* 0xff80000021507808 */ /* 0x004fe20000800000 */
[----:B------:R-:W-:Y:S01]  /*2020*/  ULDC UR5, c[0x0][0x988] ;  /* 0x0002620000057ab9 */ /* 0x000fe20000000800 */
[----:B------:R-:W-:Y:S01]  /*2030*/  FMUL.FTZ R66, R66, UR4 ;  /* 0x0000000442427c20 */ /* 0x000fe20008410000 */
[----:B------:R-:W-:Y:S01]  /*2040*/  P2R R13, PR, RZ, 0x1 ;  /* 0x00000001ff0d7803 */ /* 0x000fe20000000000 */
[----:B------:R-:W-:Y:S01]  /*2050*/  FMUL.FTZ R67, R67, UR4 ;  /* 0x0000000443437c20 */ /* 0x000fe20008410000 */
[----:B------:R-:W-:Y:S01]  /*2060*/  FMNMX.FTZ R11, R80, R11, !PT ;  /* 0x0000000b500b7209 */ /* 0x000fe20007810000 */
[----:B------:R-:W-:Y:S01]  /*2070*/  FMUL.FTZ R70, R70, UR4 ;  /* 0x0000000446467c20 */ /* 0x000fe20008410000 */
[----:B------:R-:W2:Y:S01]  /*2080*/  MUFU.TANH R14, R30 ;  /* 0x0000001e000e7308 */ /* 0x000ea20000002400 */
[----:B0-----:R-:W-:Y:S01]  /*2090*/  FSEL R3, R3, -INF , P5 ;  /* 0xff80000003037808 */ /* 0x001fe20002800000 */
[----:B------:R-:W-:Y:S01]  /*20a0*/  FMUL.FTZ R71, R71, UR4 ;  /* 0x0000000447477c20 */ /* 0x000fe20008410000 */
[----:B------:R-:W-:Y:S01]  /*20b0*/  ISETP.GT.AND P5, PT, R9, 0x19, PT ;  /* 0x000000190900780c */ /* 0x000fe20003fa4270 */
[--C-:B------:R-:W-:Y:S01]  /*20c0*/  IMAD.MOV.U32 R83, RZ, RZ, R87.reuse ;  /* 0x000000ffff537224 */ /* 0x100fe200078e0057 */
[----:B------:R-:W-:Y:S01]  /*20d0*/  R2UR UR4, R0 ;  /* 0x00000000000472ca */ /* 0x000fe200000e0000 */
[--C-:B------:R-:W-:Y:S01]  /*20e0*/  IMAD.MOV.U32 R81, RZ, RZ, R87.reuse ;  /* 0x000000ffff517224 */ /* 0x100fe200078e0057 */
[-C--:B------:R-:W-:Y:S01]  /*20f0*/  MOV R85, R87.reuse ;  /* 0x0000005700557202 */ /* 0x080fe20000000f00 */
[----:B------:R-:W0:Y:S01]  /*2100*/  MUFU.TANH R37, R37 ;  /* 0x0000002500257308 */ /* 0x000e220000002400 */
[----:B-1----:R-:W-:Y:S01]  /*2110*/  FSEL R36, R36, -INF , P6 ;  /* 0xff80000024247808 */ /* 0x002fe20003000000 */
[--C-:B------:R-:W-:Y:S01]  /*2120*/  IMAD.MOV.U32 R79, RZ, RZ, R87.reuse ;  /* 0x000000ffff4f7224 */ /* 0x100fe200078e0057 */
[----:B------:R-:W-:Y:S01]  /*2130*/  MOV R75, R87 ;  /* 0x00000057004b7202 */ /* 0x000fe20000000f00 */
[--C-:B------:R-:W-:Y:S01]  /*2140*/  IMAD.MOV.U32 R77, RZ, RZ, R87.reuse ;  /* 0x000000ffff4d7224 */ /* 0x100fe200078e0057 */
[----:B------:R-:W-:Y:S01]  /*2150*/  FMNMX.FTZ R11, R36, R11, !PT ;  /* 0x0000000b240b7209 */ /* 0x000fe20007810000 */
[----:B------:R-:W-:-:S02]  /*2160*/  IMAD.MOV.U32 R73, RZ, RZ, R87 ;  /* 0x000000ffff497224 */ /* 0x000fc400078e0057 */
[----:B------:R-:W1:Y:S01]  /*2170*/  MUFU.TANH R20, R31 ;  /* 0x0000001f00147308 */ /* 0x000e620000002400 */
[----:B--2---:R-:W-:Y:S01]  /*2180*/  FSEL R14, R14, -INF , P4 ;  /* 0xff8000000e0e7808 */ /* 0x004fe20002000000 */
[----:B------:R-:W-:Y:S01]  /*2190*/  UIADD3 UR4, UR4, 0x2a840, URZ ;  /* 0x0002a84004047890 */ /* 0x000fe2000fffe03f */
[----:B------:R-:W-:-:S03]  /*21a0*/  ISETP.GT.AND P4, PT, R9, 0x20, PT ;  /* 0x000000200900780c */ /* 0x000fc60003f84270 */
[----:B------:R-:W-:Y:S02]  /*21b0*/  UPRMT UR4, UR40, 0x654, UR4 ;  /* 0x0000065428047896 */ /* 0x000fe40008000004 */
[----:B------:R-:W2:Y:S01]  /*21c0*/  MUFU.TANH R40, R40 ;  /* 0x0000002800287308 */ /* 0x000ea20000002400 */
[----:B0-----:R-:W-:-:S04]  /*21d0*/  FSEL R82, R37, -INF , P5 ;  /* 0xff80000025527808 */ /* 0x001fc80002800000 */
[----:B------:R-:W-:Y:S02]  /*21e0*/  FMNMX.FTZ R11, R82, R11, !PT ;  /* 0x0000000b520b7209 */ /* 0x000fe40007810000 */
[----:B------:R-:W-:Y:S01]  /*21f0*/  SYNCS.ARRIVE.TRANS64.RED.A1T0 RZ, [UR4], RZ ;  /* 0x000000ffffff79a7 */ /* 0x000fe20008100404 */
        /* <DEDUP_REMOVED lines=62> */
[----:B--2---:R-:W-:Y:S01]  /*25e0*/  FSEL R100, R57, -INF , P1 ;  /* 0xff80000039647808 */ /* 0x004fe20000800000 */
[----:B------:R-:W-:-:S03]  /*25f0*/  IMAD.MOV.U32 R57, RZ, RZ, R87 ;  /* 0x000000ffff397224 */ /* 0x000fc600078e0057 */
[----:B------:R-:W-:-:S03]  /*2600*/  FMNMX.FTZ R11, R100, R11, !PT ;  /* 0x0000000b640b7209 */ /* 0x000fc60007810000 */
[----:B------:R-:W2:Y:S01]  /*2610*/  MUFU.TANH R54, R54 ;  /* 0x0000003600367308 */ /* 0x000ea20000002400 */
[----:B0-----:R-:W-:Y:S01]  /*2620*/  FSEL R52, R51, -INF , P5 ;  /* 0xff80000033347808 */ /* 0x001fe20002800000 */
[----:B------:R-:W-:Y:S01]  /*2630*/  IMAD.MOV.U32 R51, RZ, RZ, R87 ;  /* 0x000000ffff337224 */ /* 0x000fe200078e0057 */
        /* <DEDUP_REMOVED lines=13> */
[----:B------:R-:W-:Y:S02]  /*2710*/  ISETP.GT.AND P3, PT, R9, 0x51, PT ;  /* 0x000000510900780c */ /* 0x000fe40003f64270 */
[----:B------:R-:W-:-:S03]  /*2720*/  MOV R55, R87 ;  /* 0x0000005700377202 */ /* 0x000fc60000000f00 */
[----:B------:R-:W1:Y:S01]  /*2730*/  MUFU.TANH R65, R65 ;  /* 0x0000004100417308 */ /* 0x000e620000002400 */
[----:B--2---:R-:W-:-:S04]  /*2740*/  FSEL R64, R64, -INF , P4 ;  /* 0xff80000040407808 */ /* 0x004fc80002000000 */
[----:B------:R-:W-:-:S03]  /*2750*/  FMNMX.FTZ R11, R64, R11, !PT ;  /* 0x0000000b400b7209 */ /* 0x000fc60007810000 */
[----:B------:R-:W2:Y:S01]  /*2760*/  MUFU.TANH R59, R59 ;  /* 0x0000003b003b7308 */ /* 0x000ea20000002400 */
[----:B0-----:R-:W-:Y:S02]  /*2770*/  FSEL R34, R58, -INF , P2 ;  /* 0xff8000003a227808 */ /* 0x001fe40001000000 */
[----:B------:R-:W-:-:S05]  /*2780*/  ISETP.GT.AND P2, PT, R9, 0x58, PT ;  /* 0x000000580900780c */ /* 0x000fca0003f44270 */
[----:B------:R-:W0:Y:S01]  /*2790*/  MUFU.TANH R68, R68 ;  /* 0x0000004400447308 */ /* 0x000e220000002400 */
[----:B-1----:R-:W-:Y:S02]  /*27a0*/  FSEL R58, R65, -INF , P3 ;  /* 0xff800000413a7808 */ /* 0x002fe40001800000 */
[----:B------:R-:W-:Y:S02]  /*27b0*/  MOV R65, R87 ;  /* 0x0000005700417202 */ /* 0x000fe40000000f00 */
        /* <DEDUP_REMOVED lines=9> */
[----:B-1----:R-:W-:Y:S01]  /*2850*/  FSEL R104, R69, -INF , P1 ;  /* 0xff80000045687808 */ /* 0x002fe20000800000 */
[----:B------:R-:W-:-:S03]  /*2860*/  IMAD.MOV.U32 R69, RZ, RZ, R87 ;  /* 0x000000ffff457224 */ /* 0x000fc600078e0057 */
        /* <DEDUP_REMOVED lines=30> */
[--C-:B------:R-:W-:Y:S01]  /*2a50*/  FFMA.FTZ R13, R40, R11, -R21.reuse ;  /* 0x0000000b280d7223 */ /* 0x100fe20000010815 */
[----:B------:R-:W-:Y:S01]  /*2a60*/  FSEL R40, R67, -INF , P3 ;  /* 0xff80000043287808 */ /* 0x000fe20001800000 */
        /* <DEDUP_REMOVED lines=10> */
[-CC-:B-1----:R-:W-:Y:S01]  /*2b10*/  FFMA.FTZ R12, R36, R11.reuse, -R21.reuse ;  /* 0x0000000b240c7223 */ /* 0x182fe20000010815 */
[----:B------:R-:W-:Y:S01]  /*2b20*/  FSEL R36, R63, -INF , P5 ;  /* 0xff8000003f247808 */ /* 0x000fe20002800000 */
        /* <DEDUP_REMOVED lines=28> */
[----:B------:R0:W-:Y:S01]  /*2cf0*/  MUFU.EX2 R15, R76 ;  /* 0x0000004c000f7308 */ /* 0x0001e20000000800 */
[----:B------:R-:W-:Y:S01]  /*2d00*/  FMNMX.FTZ R9, R74, R9, !PT ;  /* 0x000000094a097209 */ /* 0x000fe20007810000 */
[----:B------:R-:W-:-:S02]  /*2d10*/  IMAD.MOV.U32 R67, RZ, RZ, R87 ;  /* 0x000000ffff437224 */ /* 0x000fc400078e0057 */
[--C-:B------:R-:W-:Y:S02]  /*2d20*/  IMAD.MOV.U32 R63, RZ, RZ, R87.reuse ;  /* 0x000000ffff3f7224 */ /* 0x100fe400078e0057 */
[----:B-1----:R-:W1:Y:S02]  /*2d30*/  SHFL.BFLY PT, R12, R9, 0x2, 0x1f ;  /* 0x0c401f00090c7f89 */ /* 0x002e6400000e0000 */
[----:B------:R-:W-:Y:S01]  /*2d40*/  MUFU.EX2 R78, R78 ;  /* 0x0000004e004e7308 */ /* 0x000fe20000000800 */
[----:B0-----:R-:W-:-:S07]  /*2d50*/  IMAD.MOV.U32 R76, RZ, RZ, R87 ;  /* 0x000000ffff4c7224 */ /* 0x001fce00078e0057 */
[----:B------:R0:W2:Y:S08]  /*2d60*/  MUFU.EX2 R27, R80 ;  /* 0x00000050001b7308 */ /* 0x0000b00000000800 */
[----:B------:R3:W-:Y:S01]  /*2d70*/  MUFU.EX2 R29, R82 ;  /* 0x00000052001d7308 */ /* 0x0007e20000000800 */
[----:B0-----:R-:W-:Y:S02]  /*2d80*/  MOV R80, R87 ;  /* 0x0000005700507202 */ /* 0x001fe40000000f00 */
[----:B-1----:R-:W-:-:S05]  /*2d90*/  FMNMX.FTZ R13, R9, R12, !PT ;  /* 0x0000000c090d7209 */ /* 0x002fca0007810000 */
[----:B------:R0:W-:Y:S01]  /*2da0*/  MUFU.EX2 R31, R84 ;  /* 0x00000054001f7308 */ /* 0x0001e20000000800 */
[----:B--2---:R-:W-:Y:S01]  /*2db0*/  F2FP.F16.F32.PACK_AB R140, R27, R78 ;  /* 0x0000004e1b8c723e */ /* 0x004fe200000000ff */
[--C-:B---3--:R-:W-:Y:S01]  /*2dc0*/  IMAD.MOV.U32 R82, RZ, RZ, R87.reuse ;  /* 0x000000ffff527224 */ /* 0x108fe200078e0057 */
[----:B------:R-:W1:Y:S05]  /*2dd0*/  SHFL.BFLY PT, R12, R13, 0x1, 0x1f ;  /* 0x0c201f000d0c7f89 */ /* 0x000e6a00000e0000 */
[----:B------:R-:W-:Y:S01]  /*2de0*/  MUFU.EX2 R44, R44 ;  /* 0x0000002c002c7308 */ /* 0x000fe20000000800 */
[----:B0-----:R-:W-:-:S07]  /*2df0*/  IMAD.MOV.U32 R84, RZ, RZ, R87 ;  /* 0x000000ffff547224 */ /* 0x001fce00078e0057 */
[----:B------:R0:W2:Y:S08]  /*2e00*/  MUFU.EX2 R33, R86 ;  /* 0x0000005600217308 */ /* 0x0000b00000000800 */
[----:B------:R-:W-:Y:S01]  /*2e10*/  MUFU.EX2 R90, R90 ;  /* 0x0000005a005a7308 */ /* 0x000fe20000000800 */
[----:B0-----:R-:W-:Y:S01]  /*2e20*/  IMAD.MOV.U32 R86, RZ, RZ, R87 ;  /* 0x000000ffff567224 */ /* 0x001fe200078e0057 */
[----:B-1----:R-:W-:-:S04]  /*2e30*/  FMNMX.FTZ R12, R13, R12, !PT ;  /* 0x0000000c0d0c7209 */ /* 0x002fc80007810000 */
[C---:B------:R-:W-:Y:S01]  /*2e40*/  FSETP.NEU.FTZ.AND P1, PT, R12.reuse, -INF , PT ;  /* 0xff8000000c00780b */ /* 0x040fe20003f3d000 */
[----:B------:R-:W-:Y:S01]  /*2e50*/  FMUL.FTZ R41, R12, R11 ;  /* 0x0000000b0c297220 */ /* 0x000fe20000410000 */
[----:B------:R-:W0:Y:S01]  /*2e60*/  MUFU.EX2 R35, R92 ;  /* 0x0000005c00237308 */ /* 0x000e220000000800 */
[----:B--2---:R-:W-:-:S03]  /*2e70*/  F2FP.F16.F32.PACK_AB R146, R33, R44 ;  /* 0x0000002c2192723e */ /* 0x004fc600000000ff */
        /* <DEDUP_REMOVED lines=33> */
[----:B------:R-:W-:Y:S01]  /*3090*/  IMAD.MOV.U32 R74, RZ, RZ, R87 ;  /* 0x000000ffff4a7224 */ /* 0x000fe200078e0057 */
[----:B0-----:R-:W-:Y:S01]  /*30a0*/  F2FP.F16.F32.PACK_AB R148, R35, R90 ;  /* 0x0000005a2394723e */ /* 0x001fe200000000ff */
[----:B------:R0:W1:Y:S01]  /*30b0*/  MUFU.EX2 R139, R20 ;  /* 0x00000014008b7308 */ /* 0x0000620000000800 */
[----:B------:R-:W-:-:S07]  /*30c0*/  MOV R25, R87 ;  /* 0x0000005700197202 */ /* 0x000fce0000000f00 */
        /* <DEDUP_REMOVED lines=8> */
[----:B------:R-:W-:Y:S02]  /*3150*/  IMAD.MOV.U32 R10, RZ, RZ, 0x3f800000 ;  /* 0x3f800000ff0a7424 */ /* 0x000fe400078e00ff */
[----:B------:R-:W-:Y:S01]  /*3160*/  FADD.FTZ R43, R27, R20 ;  /* 0x000000141b2b7221 */ /* 0x000fe20000010000 */
[----:B---3--:R-:W-:Y:S01]  /*3170*/  FADD.FTZ R20, R14, R3 ;  /* 0x000000030e147221 */ /* 0x008fe20000010000 */
[----:B------:R-:W-:Y:S01]  /*3180*/  IMAD.MOV.U32 R78, RZ, RZ, R87 ;  /* 0x000000ffff4e7224 */ /* 0x000fe200078e0057 */
[----:B------:R-:W2:Y:S01]  /*3190*/  MUFU.EX2 R28, R28 ;  /* 0x0000001c001c7308 */ /* 0x000ea20000000800 */
[----:B0-----:R-:W-:Y:S01]  /*31a0*/  FADD.FTZ R26, R142, R43 ;  /* 0x0000002b8e1a7221 */ /* 0x001fe20000010000 */
[----:B-1----:R-:W-:Y:S01]  /*31b0*/  FADD.FTZ R3, R139, R20 ;  /* 0x000000148b037221 */ /* 0x002fe20000010000 */
[----:B------:R-:W-:Y:S01]  /*31c0*/  F2FP.F16.F32.PACK_AB R142, R29, R142 ;  /* 0x0000008e1d8e723e */ /* 0x000fe200000000ff */
[----:B------:R-:W-:-:S02]  /*31d0*/  IMAD.MOV.U32 R27, RZ, RZ, R87 ;  /* 0x000000ffff1b7224 */ /* 0x000fc400078e0057 */
[----:B------:R-:W-:Y:S01]  /*31e0*/  FADD.FTZ R43, R29, R26 ;  /* 0x0000001a1d2b7221 */ /* 0x000fe20000010000 */
[----:B----4-:R-:W-:Y:S01]  /*31f0*/  FADD.FTZ R20, R24, R3 ;  /* 0x0000000318147221 */ /* 0x010fe20000010000 */
[----:B------:R-:W-:Y:S01]  /*3200*/  F2FP.F16.F32.PACK_AB R139, R139, R14 ;  /* 0x0000000e8b8b723e */ /* 0x000fe200000000ff */
[----:B------:R0:W1:Y:S01]  /*3210*/  MUFU.EX2 R143, R30 ;  /* 0x0000001e008f7308 */ /* 0x0000620000000800 */
[----:B------:R-:W-:Y:S01]  /*3220*/  FADD.FTZ R26, R144, R43 ;  /* 0x0000002b901a7221 */ /* 0x000fe20000010000 */
[----:B-----5:R-:W-:Y:S01]  /*3230*/  FADD.FTZ R3, R141, R20 ;  /* 0x000000148d037221 */ /* 0x020fe20000010000 */
[C---:B------:R-:W-:Y:S01]  /*3240*/  F2FP.F16.F32.PACK_AB R144, R31.reuse, R144 ;  /* 0x000000901f90723e */ /* 0x040fe200000000ff */
[--C-:B------:R-:W-:Y:S02]  /*3250*/  IMAD.MOV.U32 R29, RZ, RZ, R87.reuse ;  /* 0x000000ffff1d7224 */ /* 0x100fe400078e0057 */
[----:B------:R-:W-:Y:S01]  /*3260*/  FADD.FTZ R43, R31, R26 ;  /* 0x0000001a1f2b7221 */ /* 0x000fe20000010000 */
[----:B------:R-:W-:Y:S01]  /*3270*/  F2FP.F16.F32.PACK_AB R141, R141, R24 ;  /* 0x000000188d8d723e */ /* 0x000fe200000000ff */
[----:B------:R-:W-:Y:S01]  /*3280*/  IMAD.MOV.U32 R31, RZ, RZ, R87 ;  /* 0x000000ffff1f7224 */ /* 0x000fe200078e0057 */
[----:B------:R-:W3:Y:S01]  /*3290*/  MUFU.EX2 R42, R42 ;  /* 0x0000002a002a7308 */ /* 0x000ee20000000800 */
[----:B--2---:R-:W-:Y:S01]  /*32a0*/  FADD.FTZ R20, R28, R3 ;  /* 0x000000031c147221 */ /* 0x004fe20000010000 */
[----:B------:R-:W-:Y:S01]  /*32b0*/  FADD.FTZ R26, R44, R43 ;  /* 0x0000002b2c1a7221 */ /* 0x000fe20000010000 */
[--C-:B------:R-:W-:Y:S01]  /*32c0*/  IMAD.MOV.U32 R44, RZ, RZ, R87.reuse ;  /* 0x000000ffff2c7224 */ /* 0x100fe200078e0057 */
[----:B0-----:R-:W-:Y:S01]  /*32d0*/  MOV R30, R87 ;  /* 0x00000057001e7202 */ /* 0x001fe20000000f00 */
[----:B------:R-:W-:-:S02]  /*32e0*/  IMAD.MOV.U32 R24, RZ, RZ, R87 ;  /* 0x000000ffff187224 */ /* 0x000fc400078e0057 */
[----:B------:R-:W-:Y:S01]  /*32f0*/  FADD.FTZ R43, R33, R26 ;  /* 0x0000001a212b7221 */ /* 0x000fe20000010000 */
[----:B------:R-:W-:Y:S01]  /*3300*/  IMAD.MOV.U32 R33, RZ, RZ, R87 ;  /* 0x000000ffff217224 */ /* 0x000fe200078e0057 */
[----:B------:R0:W2:Y:S01]  /*3310*/  MUFU.EX2 R145, R38 ;  /* 0x0000002600917308 */ /* 0x0000a20000000800 */
[C---:B-1----:R-:W-:Y:S01]  /*3320*/  FADD.FTZ R3, R143.reuse, R20 ;  /* 0x000000148f037221 */ /* 0x042fe20000010000 */
[----:B------:R-:W-:Y:S01]  /*3330*/  FADD.FTZ R20, R90, R43 ;  /* 0x0000002b5a147221 */ /* 0x000fe20000010000 */
[----:B------:R-:W-:Y:S01]  /*3340*/  F2FP.F16.F32.PACK_AB R143, R143, R28 ;  /* 0x0000001c8f8f723e */ /* 0x000fe200000000ff */
[----:B------:R-:W-:Y:S02]  /*3350*/  IMAD.MOV.U32 R28, RZ, RZ, R87 ;  /* 0x000000ffff1c7224 */ /* 0x000fe400078e0057 */
[----:B------:R-:W-:Y:S01]  /*3360*/  FADD.FTZ R43, R35, R20 ;  /* 0x00000014232b7221 */ /* 0x000fe20000010000 */
[----:B------:R-:W-:Y:S01]  /*3370*/  MOV R35, R87 ;  /* 0x0000005700237202 */ /* 0x000fe20000000f00 */
[----:B------:R-:W1:Y:S01]  /*3380*/  MUFU.EX2 R46, R46 ;  /* 0x0000002e002e7308 */ /* 0x000e620000000800 */
[----:B---3--:R-:W-:Y:S01]  /*3390*/  FADD.FTZ R0, R42, R3 ;  /* 0x000000032a007221 */ /* 0x008fe20000010000 */
[----:B------:R-:W-:Y:S01]  /*33a0*/  FADD.FTZ R20, R94, R43 ;  /* 0x0000002b5e147221 */ /* 0x000fe20000010000 */
[----:B0-----:R-:W-:-:S02]  /*33b0*/  IMAD.MOV.U32 R38, RZ, RZ, R87 ;  /* 0x000000ffff267224 */ /* 0x001fc400078e0057 */
[----:B------:R-:W-:-:S03]  /*33c0*/  IMAD.MOV.U32 R26, RZ, RZ, R87 ;  /* 0x000000ffff1a7224 */ /* 0x000fc600078e0057 */
[----:B------:R0:W3:Y:S01]  /*33d0*/  MUFU.EX2 R147, R48 ;  /* 0x0000003000937308 */ /* 0x0000e20000000800 */
[C---:B--2---:R-:W-:Y:S01]  /*33e0*/  FADD.FTZ R3, R145.reuse, R0 ;  /* 0x0000000091037221 */ /* 0x044fe20000010000 */
[----:B------:R-:W-:Y:S01]  /*33f0*/  F2FP.F16.F32.PACK_AB R145, R145, R42 ;  /* 0x0000002a9191723e */ /* 0x000fe200000000ff */
[----:B------:R-:W-:-:S05]  /*3400*/  IMAD.MOV.U32 R42, RZ, RZ, R87 ;  /* 0x000000ffff2a7224 */ /* 0x000fca00078e0057 */
[----:B------:R-:W2:Y:S01]  /*3410*/  MUFU.EX2 R50, R50 ;  /* 0x0000003200327308 */ /* 0x000ea20000000800 */
[----:B-1----:R-:W-:Y:S01]  /*3420*/  FADD.FTZ R0, R46, R3 ;  /* 0x000000032e007221 */ /* 0x002fe20000010000 */
[----:B0-----:R-:W-:-:S06]  /*3430*/  IMAD.MOV.U32 R48, RZ, RZ, R87 ;  /* 0x000000ffff307224 */ /* 0x001fcc00078e0057 */
        /* <DEDUP_REMOVED lines=9> */
[----:B------:R-:W-:Y:S02]  /*34d0*/  F2FP.F16.F32.PACK_AB R149, R149, R50 ;  /* 0x000000329595723e */ /* 0x000fe400000000ff */
[----:B------:R-:W-:-:S04]  /*34e0*/  MOV R50, R87 ;  /* 0x0000005700327202 */ /* 0x000fc80000000f00 */
[----:B------:R-:W1:Y:S01]  /*34f0*/  MUFU.EX2 R37, R96 ;  /* 0x0000006000257308 */ /* 0x000e620000000800 */
[----:B---3--:R-:W-:Y:S01]  /*3500*/  FADD.FTZ R0, R54, R3 ;  /* 0x0000000336007221 */ /* 0x008fe20000010000 */
[----:B0-----:R-:W-:-:S06]  /*3510*/  IMAD.MOV.U32 R56, RZ, RZ, R87 ;  /* 0x000000ffff387224 */ /* 0x001fcc00078e0057 */
[----:B------:R-:W0:Y:S01]  /*3520*/  MUFU.EX2 R34, R34 ;  /* 0x0000002200227308 */ /* 0x000e220000000800 */
[C---:B--2---:R-:W-:Y:S01]  /*3530*/  FADD.FTZ R3, R151.reuse, R0 ;  /* 0x0000000097037221 */ /* 0x044fe20000010000 */
[----:B------:R-:W-:Y:S01]  /*3540*/  F2FP.F16.F32.PACK_AB R151, R151, R54 ;  /* 0x000000369797723e */ /* 0x000fe200000000ff */
[----:B------:R-:W-:-:S05]  /*3550*/  IMAD.MOV.U32 R54, RZ, RZ, R87 ;  /* 0x000000ffff367224 */ /* 0x000fca00078e0057 */
[----:B------:R-:W2:Y:S01]  /*3560*/  MUFU.EX2 R98, R98 ;  /* 0x0000006200627308 */ /* 0x000ea20000000800 */
[C---:B-1----:R-:W-:Y:S01]  /*3570*/  FADD.FTZ R43, R37.reuse, R20 ;  /* 0x00000014252b7221 */ /* 0x042fe20000010000 */
[----:B------:R-:W-:Y:S01]  /*3580*/  F2FP.F16.F32.PACK_AB R150, R37, R94 ;  /* 0x0000005e2596723e */ /* 0x000fe200000000ff */
[----:B------:R-:W-:-:S05]  /*3590*/  IMAD.MOV.U32 R37, RZ, RZ, R87 ;  /* 0x000000ffff257224 */ /* 0x000fca00078e0057 */
[----:B------:R1:W3:Y:S01]  /*35a0*/  MUFU.EX2 R153, R32 ;  /* 0x0000002000997308 */ /* 0x0002e20000000800 */
[----:B0-----:R-:W-:-:S07]  /*35b0*/  FADD.FTZ R0, R34, R3 ;  /* 0x0000000322007221 */ /* 0x001fce0000010000 */
[----:B------:R-:W0:Y:S01]  /*35c0*/  MUFU.EX2 R9, R100 ;  /* 0x0000006400097308 */ /* 0x000e220000000800 */
[----:B--2---:R-:W-:Y:S01]  /*35d0*/  FADD.FTZ R20, R98, R43 ;  /* 0x0000002b62147221 */ /* 0x004fe20000010000 */
[--C-:B------:R-:W-:Y:S02]  /*35e0*/  IMAD.MOV.U32 R43, RZ, RZ, R87.reuse ;  /* 0x000000ffff2b7224 */ /* 0x100fe400078e0057 */
[----:B-1----:R-:W-:-:S04]  /*35f0*/  IMAD.MOV.U32 R32, RZ, RZ, R87 ;  /* 0x000000ffff207224 */ /* 0x002fc800078e0057 */
        /* <DEDUP_REMOVED lines=11> */
[----:B0-----:R-:W-:-:S06]  /*36b0*/  IMAD.MOV.U32 R36, RZ, RZ, R87 ;  /* 0x000000ffff247224 */ /* 0x001fcc00078e0057 */
[----:B------:R-:W0:Y:S01]  /*36c0*/  MUFU.EX2 R66, R66 ;  /* 0x0000004200427308 */ /* 0x000e220000000800 */
[C---:B---3--:R-:W-:Y:S01]  /*36d0*/  FADD.FTZ R9, R155.reuse, R0 ;  /* 0x000000009b097221 */ /* 0x048fe20000010000 */
[----:B------:R-:W-:Y:S01]  /*36e0*/  F2FP.F16.F32.PACK_AB R155, R155, R62 ;  /* 0x0000003e9b9b723e */ /* 0x000fe200000000ff */
[----:B------:R-:W-:-:S05]  /*36f0*/  IMAD.MOV.U32 R62, RZ, RZ, R87 ;  /* 0x000000ffff3e7224 */ /* 0x000fca00078e0057 */
[----:B------:R-:W2:Y:S01]  /*3700*/  MUFU.EX2 R64, R64 ;  /* 0x0000004000407308 */ /* 0x000ea20000000800 */
[C---:B-1----:R-:W-:Y:S01]  /*3710*/  FADD.FTZ R15, R39.reuse, R20 ;  /* 0x00000014270f7221 */ /* 0x042fe20000010000 */
[----:B------:R-:W-:Y:S01]  /*3720*/  F2FP.F16.F32.PACK_AB R154, R39, R60 ;  /* 0x0000003c279a723e */ /* 0x000fe200000000ff */
[----:B------:R-:W-:Y:S01]  /*3730*/  IMAD.MOV.U32 R39, RZ, RZ, R87 ;  /* 0x000000ffff277224 */ /* 0x000fe200078e0057 */
[----:B------:R-:W-:-:S04]  /*3740*/  MOV R60, R87 ;  /* 0x00000057003c7202 */ /* 0x000fc80000000f00 */
[----:B------:R1:W3:Y:S01]  /*3750*/  MUFU.EX2 R157, R40 ;  /* 0x00000028009d7308 */ /* 0x0002e20000000800 */
[----:B0-----:R-:W-:-:S07]  /*3760*/  FADD.FTZ R0, R66, R9 ;  /* 0x0000000942007221 */ /* 0x001fce0000010000 */
[----:B------:R0:W4:Y:S01]  /*3770*/  MUFU.EX2 R13, R58 ;  /* 0x0000003a000d7308 */ /* 0x0001220000000800 */
[----:B--2---:R-:W-:Y:S01]  /*3780*/  FADD.FTZ R20, R64, R15 ;  /* 0x0000000f40147221 */ /* 0x004fe20000010000 */
[----:B-1----:R-:W-:-:S06]  /*3790*/  MOV R40, R87 ;  /* 0x0000005700287202 */ /* 0x002fcc0000000f00 */
[----:B------:R-:W1:Y:S01]  /*37a0*/  MUFU.EX2 R70, R70 ;  /* 0x0000004600467308 */ /* 0x000e620000000800 */
[C---:B---3--:R-:W-:Y:S01]  /*37b0*/  FADD.FTZ R9, R157.reuse, R0 ;  /* 0x000000009d097221 */ /* 0x048fe20000010000 */
[----:B------:R-:W-:Y:S01]  /*37c0*/  F2FP.F16.F32.PACK_AB R157, R157, R66 ;  /* 0x000000429d9d723e */ /* 0x000fe200000000ff */
[--C-:B------:R-:W-:Y:S02]  /*37d0*/  IMAD.MOV.U32 R66, RZ, RZ, R87.reuse ;  /* 0x000000ffff427224 */ /* 0x100fe400078e0057 */
[----:B0-----:R-:W-:-:S03]  /*37e0*/  IMAD.MOV.U32 R58, RZ, RZ, R87 ;  /* 0x000000ffff3a7224 */ /* 0x001fc600078e0057 */
[----:B------:R-:W0:Y:S01]  /*37f0*/  MUFU.EX2 R68, R68 ;  /* 0x0000004400447308 */ /* 0x000e220000000800 */
[C---:B----4-:R-:W-:Y:S01]  /*3800*/  FADD.FTZ R15, R13.reuse, R20 ;  /* 0x000000140d0f7221 */ /* 0x050fe20000010000 */
[----:B------:R-:W-:Y:S01]  /*3810*/  F2FP.F16.F32.PACK_AB R156, R13, R64 ;  /* 0x000000400d9c723e */ /* 0x000fe200000000ff */
[----:B------:R-:W-:-:S05]  /*3820*/  IMAD.MOV.U32 R64, RZ, RZ, R87 ;  /* 0x000000ffff407224 */ /* 0x000fca00078e0057 */
[----:B------:R-:W2:Y:S01]  /*3830*/  MUFU.EX2 R21, R21 ;  /* 0x0000001500157308 */ /* 0x000ea20000000800 */
[----:B-1----:R-:W-:Y:S01]  /*3840*/  FADD.FTZ R0, R70, R9 ;  /* 0x0000000946007221 */ /* 0x002fe20000010000 */
[----:B------:R-:W-:-:S06]  /*3850*/  IMAD.MOV.U32 R9, RZ, RZ, 0x3f800000 ;  /* 0x3f800000ff097424 */ /* 0x000fcc00078e00ff */
[----:B------:R-:W1:Y:S01]  /*3860*/  MUFU.EX2 R41, R41 ;  /* 0x0000002900297308 */ /* 0x000e620000000800 */
[----:B0-----:R-:W-:Y:S01]  /*3870*/  FADD.FTZ R20, R68, R15 ;  /* 0x0000000f44147221 */ /* 0x001fe20000010000 */
[----:B--2---:R-:W-:-:S03]  /*3880*/  F2FP.F16.F32.PACK_AB R158, R21, R68 ;  /* 0x00000044159e723e */ /* 0x004fc600000000ff */
[----:B------:R-:W-:Y:S01]  /*3890*/  FADD.FTZ R3, R21, R20 ;  /* 0x0000001415037221 */ /* 0x000fe20000010000 */
[--C-:B------:R-:W-:Y:S02]  /*38a0*/  IMAD.MOV.U32 R68, RZ, RZ, R87.reuse ;  /* 0x000000ffff447224 */ /* 0x100fe400078e0057 */
[C---:B-1----:R-:W-:Y:S01]  /*38b0*/  FADD.FTZ R0, R41.reuse, R0 ;  /* 0x0000000029007221 */ /* 0x042fe20000010000 */
[----:B------:R-:W-:Y:S01]  /*38c0*/  F2FP.F16.F32.PACK_AB R159, R41, R70 ;  /* 0x00000046299f723e */ /* 0x000fe200000000ff */
[----:B------:R-:W-:Y:S01]  /*38d0*/  IMAD.MOV.U32 R41, RZ, RZ, R87 ;  /* 0x000000ffff297224 */ /* 0x000fe200078e0057 */
[----:B------:R-:W-:Y:S01]  /*38e0*/  MOV R70, R87 ;  /* 0x0000005700467202 */ /* 0x000fe20000000f00 */
[----:B------:R-:W-:Y:S06]  /*38f0*/  @!P1 BRA `(.L_x_198) ;  /* 0x0000002400349947 */ /* 0x000fec0003800000 */
[----:B------:R-:W-:Y:S01]  /*3900*/  VIADD R13, R88, 0xfffffffe ;  /* 0xfffffffe580d7836 */ /* 0x000fe20000000000 */
[----:B------:R-:W-:Y:S01]  /*3910*/  MOV R9, 0x3f800000 ;  /* 0x3f80000000097802 */ /* 0x000fe20000000f00 */
[----:B------:R-:W-:Y:S01]  /*3920*/  IMAD.MOV.U32 R21, RZ, RZ, R12 ;  /* 0x000000ffff157224 */ /* 0x000fe200078e000c */
[----:B------:R-:W-:Y:S01]  /*3930*/  CS2R R86, SRZ ;  /* 0x0000000000567805 */ /* 0x000fe2000001ff00 */
[----:B------:R-:W-:Y:S01]  /*3940*/  IMAD.MOV.U32 R15, RZ, RZ, R8 ;  /* 0x000000ffff0f7224 */ /* 0x000fe200078e0008 */
        /* <DEDUP_REMOVED lines=34> */
.L_x_209:
[----:B------:R-:W-:-:S04]  /*3b70*/  UISETP.NE.AND UP0, UPT, UR5, 0x1, UPT ;  /* 0x000000010500788c */ /* 0x000fc8000bf05270 */
[----:B------:R-:W-:-:S04]  /*3b80*/  USEL UR39, URZ, 0x1, UP0 ;  /* 0x000000013f277887 */ /* 0x000fc80008000000 */
[----:B------:R-:W-:Y:S01]  /*3b90*/  ULOP3.LUT UR39, UR4, UR39, URZ, 0x3c, !UPT ;  /* 0x0000002704277292 */ /* 0x000fe2000f8e3c3f */
[----:B------:R-:W-:Y:S11]  /*3ba0*/  @!P0 BRA `(.L_x_199) ;  /* 0x0000000000048947 */ /* 0x000ff60003800000 */
[----:B------:R-:W-:Y:S01]  /*3bb0*/  BPT.TRAP 0x1 ;  /* 0x000000040000795c */ /* 0x000fe20000300000 */
.L_x_199:
        /* <DEDUP_REMOVED lines=12> */
.L_x_200:
[----:B-1----:R-:W-:Y:S05]  /*3c80*/  @P1 BRA `(.L_x_201) ;  /* 0x0000000000081947 */ /* 0x002fea0003800000 */
[----:B------:R-:W1:Y:S02]  /*3c90*/  SYNCS.PHASECHK.TRANS64.TRYWAIT P1, [UR8+0x2a830], R8 ;  /* 0x02a83008ff0075a7 */ /* 0x000e640008020148 */
[----:B-1----:R-:W-:Y:S05]  /*3ca0*/  @!P1 BRA `(.L_x_202) ;  /* 0x000000a000c09947 */ /* 0x002fea0003800000 */
.L_x_201:
        /* <DEDUP_REMOVED lines=139> */
.L_x_203:
[----:B------:R-:W-:Y:S01]  /*4560*/  ULEA UR9, UR5, UR7, 0x3 ;  /* 0x0000000705097291 */ /* 0x000fe2000f8e183f */
[----:B01----:R-:W-:-:S05]  /*4570*/  IMAD.U32 R8, RZ, RZ, UR4 ;  /* 0x00000004ff087e24 */ /* 0x003fca000f8e00ff */
[----:B------:R-:W-:-:S04]  /*4580*/  SHF.L.U32 R8, R8, 0x1f, RZ ;  /* 0x0000001f08087819 */ /* 0x000fc800000006ff */
[----:B------:R0:W1:Y:S01]  /*4590*/  SYNCS.PHASECHK.TRANS64.TRYWAIT P1, [UR9+0x2a850], R8 ;  /* 0x02a85008ff0075a7 */ /* 0x0000620008020149 */
[----:B------:R-:W-:Y:S05]  /*45a0*/  @!P0 BRA `(.L_x_204) ;  /* 0x0000000000048947 */ /* 0x000fea0003800000 */
[----:B------:R-:W-:Y:S01]  /*45b0*/  BPT.TRAP 0x1 ;  /* 0x000000040000795c */ /* 0x000fe20000300000 */
.L_x_204:
[----:B-1----:R-:W-:Y:S05]  /*45c0*/  @P1 BRA `(.L_x_205) ;  /* 0x0000000000081947 */ /* 0x002fea0003800000 */
[----:B------:R-:W1:Y:S02]  /*45d0*/  SYNCS.PHASECHK.TRANS64.TRYWAIT P1, [UR9+0x2a850], R8 ;  /* 0x02a85008ff0075a7 */ /* 0x000e640008020149 */
[----:B-1----:R-:W-:Y:S05]  /*45e0*/  @!P1 BRA `(.L_x_206) ;  /* 0x0000009800889947 */ /* 0x002fea0003800000 */
.L_x_205:
        /* <DEDUP_REMOVED lines=36> */
[----:B------:R-:W-:Y:S05]  /*4830*/  @!P0 BRA `(.L_x_207) ;  /* 0x0000000000048947 */ /* 0x000fea0003800000 */
[----:B------:R-:W-:Y:S01]  /*4840*/  BPT.TRAP 0x1 ;  /* 0x000000040000795c */ /* 0x000fe20000300000 */
.L_x_207:
        /* <DEDUP_REMOVED lines=14> */
[----:B------:R-:W2:Y:S01]  /*4930*/  MUFU.TANH R14, R14 ;  /* 0x0000000e000e7308 */ /* 0x000ea20000002400 */
[----:B------:R-:W-:Y:S01]  /*4940*/  FMUL.FTZ R96, R102, UR6 ;  /* 0x0000000666607c20 */ /* 0x000fe20008410000 */
        /* <DEDUP_REMOVED lines=15> */
[----:B--2---:R-:W-:Y:S01]  /*4a40*/  FMNMX.FTZ R11, R14, R21, !PT ;  /* 0x000000150e0b7209 */ /* 0x004fe20007810000 */
[----:B------:R-:W-:Y:S01]  /*4a50*/  FMUL.FTZ R174, R113, UR6 ;  /* 0x0000000671ae7c20 */ /* 0x000fe20008410000 */
[----:B------:R-:W-:Y:S01]  /*4a60*/  FMUL.FTZ R110, R115, UR6 ;  /* 0x00000006736e7c20 */ /* 0x000fe20008410000 */
[----:B------:R-:W-:Y:S01]  /*4a70*/  FMUL.FTZ R176, R116, UR6 ;  /* 0x0000000674b07c20 */ /* 0x000fe20008410000 */
[----:B------:R-:W-:Y:S01]  /*4a80*/  FMUL.FTZ R112, R118, UR6 ;  /* 0x0000000676707c20 */ /* 0x000fe20008410000 */
[----:B------:R-:W-:Y:S01]  /*4a90*/  FMUL.FTZ R178, R117, UR6 ;  /* 0x0000000675b27c20 */ /* 0x000fe20008410000 */
[----:B------:R-:W-:Y:S01]  /*4aa0*/  FMUL.FTZ R114, R119, UR6 ;  /* 0x0000000677727c20 */ /* 0x000fe20008410000 */
[----:B------:R-:W2:Y:S01]  /*4ab0*/  MUFU.TANH R140, R140 ;  /* 0x0000008c008c7308 */ /* 0x000ea20000002400 */
        /* <DEDUP_REMOVED lines=21> */
[----:B------:R-:W-:-:S02]  /*4c10*/  UIADD3 UR8, UR8, 0x2a840, URZ ;  /* 0x0002a84008087890 */ /* 0x000fc4000fffe03f */
[----:B------:R-:W2:Y:S01]  /*4c20*/  MUFU.TANH R90, R90 ;  /* 0x0000005a005a7308 */ /* 0x000ea20000002400 */
[----:B---3--:R-:W-:Y:S01]  /*4c30*/  FMNMX.FTZ R11, R88, R11, !PT ;  /* 0x0000000b580b7209 */ /* 0x008fe20007810000 */
[----:B------:R-:W-:-:S06]  /*4c40*/  UPRMT UR8, UR11, 0x654, UR8 ;  /* 0x000006540b087896 */ /* 0x000fcc0008000008 */
[----:B------:R-:W3:Y:S01]  /*4c50*/  MUFU.TANH R144, R144 ;  /* 0x0000009000907308 */ /* 0x000ee20000002400 */
[----:B-1----:R-:W-:Y:S02]  /*4c60*/  FMNMX.FTZ R9, R142, R9, !PT ;  /* 0x000000098e097209 */ /* 0x002fe40007810000 */
[----:B------:R-:W-:Y:S05]  /*4c70*/  SYNCS.ARRIVE.TRANS64.RED.A1T0 RZ, [UR8], RZ ;  /* 0x000000ffffff79a7 */ /* 0x000fea0008100408 */
        /* <DEDUP_REMOVED lines=77> */
[----:B-1----:R-:W-:Y:S02]  /*5150*/  FMNMX.FTZ R11, R134, R11, !PT ;  /* 0x0000000b860b7209 */ /* 0x002fe40007810000 */
[----:B--2---:R-:W-:-:S05]  /*5160*/  FMNMX.FTZ R9, R190, R9, !PT ;  /* 0x00000009be097209 */ /* 0x004fca0007810000 */
[----:B0-----:R-:W0:Y:S01]  /*5170*/  SHFL.BFLY PT, R8, R9, 0x2, 0x1f ;  /* 0x0c401f0009087f89 */ /* 0x001e2200000e0000 */
[----:B---3--:R-:W-:-:S05]  /*5180*/  FMNMX.FTZ R10, R188, R11, !PT ;  /* 0x0000000bbc0a7209 */ /* 0x008fca0007810000 */
        /* <DEDUP_REMOVED lines=39> */
[----:B------:R-:W-:Y:S01]  /*5400*/  FFMA.FTZ R95, R158, R11, -R107 ;  /* 0x0000000b9e5f7223 */ /* 0x000fe2000001086b */
[----:B------:R-:W1:Y:S01]  /*5410*/  MUFU.EX2 R14, R14 ;  /* 0x0000000e000e7308 */ /* 0x000e620000000800 */
        /* <DEDUP_REMOVED lines=15> */
[----:B------:R-:W2:Y:S01]  /*5510*/  MUFU.EX2 R137, R137 ;  /* 0x0000008900897308 */ /* 0x000ea20000000800 */
        /* <DEDUP_REMOVED lines=8> */
[----:B0-----:R-:W-:Y:S01]  /*55a0*/  FADD.FTZ R3, R136, R3 ;  /* 0x0000000388037221 */ /* 0x001fe20000010000 */
[-C--:B------:R-:W-:Y:S01]  /*55b0*/  FFMA.FTZ R105, R186, R11.reuse, -R107 ;  /* 0x0000000bba697223 */ /* 0x080fe2000001086b */
[-C--:B------:R-:W-:Y:S01]  /*55c0*/  FFMA.FTZ R130, R130, R11.reuse, -R109 ;  /* 0x0000000b82827223 */ /* 0x080fe2000001086d */
[-C--:B------:R-:W-:Y:S01]  /*55d0*/  FFMA.FTZ R158, R132, R11.reuse, -R107 ;  /* 0x0000000b849e7223 */ /* 0x080fe2000001086b */
[-C--:B------:R-:W-:Y:S01]  /*55e0*/  FFMA.FTZ R134, R134, R11.reuse, -R109 ;  /* 0x0000000b86867223 */ /* 0x080fe2000001086d */
[-C--:B------:R-:W-:Y:S01]  /*55f0*/  FFMA.FTZ R107, R190, R11.reuse, -R107 ;  /* 0x0000000bbe6b7223 */ /* 0x080fe2000001086b */
[----:B------:R-:W-:Y:S01]  /*5600*/  FFMA.FTZ R109, R188, R11, -R109 ;  /* 0x0000000bbc6d7223 */ /* 0x000fe2000001086d */
[----:B------:R-:W0:Y:S01]  /*5610*/  MUFU.EX2 R139, R139 ;  /* 0x0000008b008b7308 */ /* 0x000e220000000800 */
[----:B--2---:R-:W-:-:S07]  /*5620*/  FADD.FTZ R0, R137, R0 ;  /* 0x0000000089007221 */ /* 0x004fce0000010000 */
[----:B------:R-:W2:Y:S01]  /*5630*/  MUFU.EX2 R21, R21 ;  /* 0x0000001500157308 */ /* 0x000ea20000000800 */
[----:B-1----:R-:W-:-:S07]  /*5640*/  FADD.FTZ R92, R138, R3 ;  /* 0x000000038a5c7221 */ /* 0x002fce0000010000 */
[----:B------:R-:W1:Y:S01]  /*5650*/  MUFU.EX2 R20, R20 ;  /* 0x0000001400147308 */ /* 0x000e620000000800 */
[----:B0-----:R-:W-:-:S07]  /*5660*/  FADD.FTZ R3, R139, R0 ;  /* 0x000000008b037221 */ /* 0x001fce0000010000 */
        /* <DEDUP_REMOVED lines=79> */
[----:B--2---:R-:W-:Y:S01]  /*5b60*/  FADD.FTZ R0, R159, R0 ;  /* 0x000000009f007221 */ /* 0x004fe20000010000 */
[----:B-1----:R-:W-:-:S03]  /*5b70*/  FADD.FTZ R3, R107, R92 ;  /* 0x0000005c6b037221 */ /* 0x002fc60000010000 */
[----:B0-----:R-:W-:Y:S01]  /*5b80*/  FADD.FTZ R0, R109, R0 ;  /* 0x000000006d007221 */ /* 0x001fe20000010000 */
[----:B------:R-:W-:Y:S06]  /*5b90*/  @!P0 BRA `(.L_x_208) ;  /* 0x0000000000048947 */ /* 0x000fec0003800000 */
[----:B------:R-:W-:Y:S01]  /*5ba0*/  BPT.TRAP 0x1 ;  /* 0x000000040000795c */ /* 0x000fe20000300000 */
.L_x_208:
        /* <DEDUP_REMOVED lines=34> */
.L_x_198:
        /* <DEDUP_REMOVED lines=67> */
.L_x_210:
        /* <DEDUP_REMOVED lines=9> */
.L_x_211:
[----:B-1----:R-:W-:Y:S05]  /*6290*/  @P1 BRA `(.L_x_212) ;  /* 0x0000000000081947 */ /* 0x002fea0003800000 */
[----:B------:R-:W1:Y:S02]  /*62a0*/  SYNCS.PHASECHK.TRANS64.TRYWAIT P1, [UR5+0x2a850], R4 ;  /* 0x02a85004ff0075a7 */ /* 0x000e640008020145 */
[----:B-1----:R-:W-:Y:S05]  /*62b0*/  @!P1 BRA `(.L_x_213) ;  /* 0x0000007c006c9947 */ /* 0x002fea0003800000 */
.L_x_212:
[----:B------:R-:W-:Y:S01]  /*62c0*/  UIADD3 UR4, UR4, 0x400, URZ ;  /* 0x0000040004047890 */ /* 0x000fe2000fffe03f */
[----:B------:R-:W-:Y:S01]  /*62d0*/  WARPGROUP.ARRIVE ;  /* 0x00000000000079c5 */ /* 0x000fe20000000000 */
[----:B------:R-:W-:Y:S01]  /*62e0*/  UMOV UR11, 0x40000040 ;  /* 0x40000040000b7882 */ /* 0x000fe20000000000 */
[----:B01----:R-:W0:Y:S01]  /*62f0*/  SHFL.BFLY PT, R4, R3, 0x2, 0x1f ;  /* 0x0c401f0003047f89 */ /* 0x003e2200000e0000 */
[----:B------:R-:W-:Y:S01]  /*6300*/  USHF.R.U32.HI UR4, URZ, 0x4, UR4 ;  /* 0x000000043f047899 */ /* 0x000fe20008011604 */
[----:B------:R-:W-:Y:S02]  /*6310*/  IMAD.MOV.U32 R13, RZ, RZ, RZ ;  /* 0x000000ffff0d7224 */ /* 0x000fe400078e00ff */
[----:B------:R-:W1:Y:S01]  /*6320*/  SHFL.BFLY PT, R5, R0, 0x2, 0x1f ;  /* 0x0c401f0000057f89 */ /* 0x000e6200000e0000 */
[----:B------:R-:W-:-:S04]  /*6330*/  ULOP3.LUT UR4, UR4, 0x3fff, URZ, 0xc0, !UPT ;  /* 0x00003fff04047892 */ /* 0x000fc8000f8ec03f */
[----:B------:R-:W-:-:S04]  /*6340*/  ULOP3.LUT UR4, UR4, 0x3000000, URZ, 0xfc, !UPT ;  /* 0x0300000004047892 */ /* 0x000fc8000f8efc3f */
[----:B------:R-:W-:-:S04]  /*6350*/  UIMAD UR4, UR38, 0x600, UR4 ;  /* 0x00000600260478a4 */ /* 0x000fc8000f8e0204 */
[----:B------:R-:W-:-:S03]  /*6360*/  UIADD3 UR6, UR4, 0x80, URZ ;  /* 0x0000008004067890 */ /* 0x000fc6000fffe03f */
[----:B------:R-:W-:Y:S02]  /*6370*/  UMOV UR10, UR4 ;  /* 0x00000004000a7c82 */ /* 0x000fe40008000000 */
[----:B------:R-:W-:Y:S01]  /*6380*/  HGMMA.64x128x16.F32 R24, R136, gdesc[UR8].tnspB, R24, gsb0 ;  /* 0x41e0000888187df0 */ /* 0x000fe20008000818 */
[----:B------:R-:W-:Y:S01]  /*6390*/  UMOV UR11, 0x40000040 ;  /* 0x40000040000b7882 */ /* 0x000fe20000000000 */
[----:B------:R-:W-:Y:S01]  /*63a0*/  UMOV UR10, UR6 ;  /* 0x00000006000a7c82 */ /* 0x000fe20008000000 */
[----:B------:R-:W-:Y:S01]  /*63b0*/  UIADD3 UR6, UR4, 0x100, URZ ;  /* 0x0000010004067890 */ /* 0x000fe2000fffe03f */
[----:B0-----:R-:W-:Y:S01]  /*63c0*/  FADD.FTZ R4, R4, R3 ;  /* 0x0000000304047221 */ /* 0x001fe20000010000 */
[----:B------:R-:W-:Y:S01]  /*63d0*/  MOV R3, 0xff800000 ;  /* 0xff80000000037802 */ /* 0x000fe20000000f00 */
[----:B-1----:R-:W-:Y:S01]  /*63e0*/  FADD.FTZ R6, R5, R0 ;  /* 0x0000000005067221 */ /* 0x002fe20000010000 */
[----:B------:R-:W-:Y:S02]  /*63f0*/  IMAD.MOV.U32 R0, RZ, RZ, -0x800000 ;  /* 0xff800000ff007424 */ /* 0x000fe400078e00ff */
        /* <DEDUP_REMOVED lines=37> */
[----:B------:R-:W-:Y:S01]  /*6650*/  HGMMA.64x128x16.F32 R24, R152, gdesc[UR8].tnspB, R24, gsb0 ;  /* 0x41e0000898187df0 */ /* 0x000fe20008000818 */
[----:B------:R-:W-:Y:S01]  /*6660*/  UMOV UR10, UR4 ;  /* 0x00000004000a7c82 */ /* 0x000fe20008000000 */
[----:B------:R-:W-:Y:S01]  /*6670*/  UMOV UR11, 0x40000040 ;  /* 0x40000040000b7882 */ /* 0x000fe20000000000 */
[----:B------:R-:W-:Y:S02]  /*6680*/  WARPGROUP.DEPBAR.LE gsb0, 0x0 ;  /* 0x00008000000079c5 */ /* 0x000fe40000010000 */
[----:B------:R-:W-:-:S07]  /*6690*/  WARPGROUP.ARRIVE ;  /* 0x00000000000079c5 */ /* 0x000fce0000000000 */
[----:B------:R-:W-:Y:S03]  /*66a0*/  HGMMA.64x128x16.F32 R24, R156, gdesc[UR8].tnspB, R24, gsb0 ;  /* 0x41e000089c187df0 */ /* 0x000fe60008000818 */
[----:B------:R-:W-:Y:S02]  /*66b0*/  WARPGROUP.DEPBAR.LE gsb0, 0x0 ;  /* 0x00008000000079c5 */ /* 0x000fe40000010000 */
[----:B0-23--:R-:W-:Y:S05]  /*66c0*/  @!P0 BRA `(.L_x_214) ;  /* 0x0000000000048947 */ /* 0x00dfea0003800000 */
[----:B------:R-:W-:Y:S01]  /*66d0*/  BPT.TRAP 0x1 ;  /* 0x000000040000795c */ /* 0x000fe20000300000 */
.L_x_214:
[----:B------:R-:W-:Y:S01]  /*66e0*/  UIADD3 UR4, UR5, 0x2a860, URZ ;  /* 0x0002a86005047890 */ /* 0x000fe2000fffe03f */
[-C--:B------:R-:W-:Y:S01]  /*66f0*/  FMUL.FTZ R6, R29, R5.reuse ;  /* 0x000000051d067220 */ /* 0x080fe20000410000 */
[----:B------:R-:W-:Y:S01]  /*6700*/  UIADD3 UR38, UR38, 0x1, URZ ;  /* 0x0000000126267890 */ /* 0x000fe2000fffe03f */
[-C--:B------:R-:W-:Y:S01]  /*6710*/  FMUL.FTZ R94, R32, R5.reuse ;  /* 0x00000005205e7220 */ /* 0x080fe20000410000 */
[----:B------:R-:W-:Y:S01]  /*6720*/  UPRMT UR4, UR7, 0x654, UR4 ;  /* 0x0000065407047896 */ /* 0x000fe20008000004 */
[-C--:B------:R-:W-:Y:S01]  /*6730*/  FMUL.FTZ R89, R33, R5.reuse ;  /* 0x0000000521597220 */ /* 0x080fe20000410000 */
[----:B------:R-:W-:Y:S01]  /*6740*/  UISETP.NE.AND UP0, UPT, UR38, 0x2, UPT ;  /* 0x000000022600788c */ /* 0x000fe2000bf05270 */
[----:B------:R-:W-:Y:S01]  /*6750*/  FMUL.FTZ R90, R36, R5 ;  /* 0x00000005245a7220 */ /* 0x000fe20000410000 */
[----:B------:R-:W-:Y:S01]  /*6760*/  FMUL.FTZ R92, R34, R13 ;  /* 0x0000000d225c7220 */ /* 0x000fe20000410000 */
[-C--:B------:R-:W-:Y:S01]  /*6770*/  FMUL.FTZ R95, R24, R5.reuse ;  /* 0x00000005185f7220 */ /* 0x080fe20000410000 */
[-C--:B------:R-:W-:Y:S01]  /*6780*/  FMUL.FTZ R12, R25, R5.reuse ;  /* 0x00000005190c7220 */ /* 0x080fe20000410000 */
[-C--:B------:R-:W-:Y:S01]  /*6790*/  FMUL.FTZ R91, R28, R5.reuse ;  /* 0x000000051c5b7220 */ /* 0x080fe20000410000 */
[-C--:B------:R-:W-:Y:S01]  /*67a0*/  FMUL.FTZ R37, R37, R5.reuse ;  /* 0x0000000525257220 */ /* 0x080fe20000410000 */
[----:B------:R-:W-:Y:S01]  /*67b0*/  SYNCS.ARRIVE.TRANS64.RED.A1T0 RZ, [UR4], RZ ;  /* 0x000000ffffff79a7 */ /* 0x000fe20008100404 */
[----:B------:R-:W-:Y:S01]  /*67c0*/  USEL UR4, URZ, 0x1, UP0 ;  /* 0x000000013f047887 */ /* 0x000fe20008000000 */
        /* <DEDUP_REMOVED lines=51> */
[----:B------:R-:W-:Y:S01]  /*6b00*/  PLOP3.LUT P0, PT, PT, PT, PT, 0x8, 0x0 ;  /* 0x000000000000781c */ /* 0x000fe20003f0e170 */
[-C--:B------:R-:W-:Y:S01]  /*6b10*/  FMUL.FTZ R82, R82, R13.reuse ;  /* 0x0000000d52527220 */ /* 0x080fe20000410000 */
[-C--:B------:R-:W-:Y:S01]  /*6b20*/  FMUL.FTZ R83, R83, R13.reuse ;  /* 0x0000000d53537220 */ /* 0x080fe20000410000 */
[-C--:B------:R-:W-:Y:S01]  /*6b30*/  FMUL.FTZ R86, R86, R13.reuse ;  /* 0x0000000d56567220 */ /* 0x080fe20000410000 */
[----:B------:R-:W-:Y:S01]  /*6b40*/  FMUL.FTZ R87, R87, R13 ;  /* 0x0000000d57577220 */ /* 0x000fe20000410000 */
[----:B------:R-:W-:Y:S01]  /*6b50*/  VIADD R162, R162, 0x1 ;  /* 0x00000001a2a27836 */ /* 0x000fe20000000000 */
[----:B------:R-:W-:-:S02]  /*6b60*/  USEL UR38, UR38, URZ, UP0 ;  /* 0x0000003f26267287 */ /* 0x000fc40008000000 */
[----:B------:R-:W-:-:S12]  /*6b70*/  ULOP3.LUT UR39, UR39, UR4, URZ, 0x3c, !UPT ;  /* 0x0000000427277292 */ /* 0x000fd8000f8e3c3f */
.L_x_190:
[----:B------:R-:W0:Y:S01]  /*6b80*/  S2R R5, SR_CgaCtaId ;  /* 0x0000000000057919 */ /* 0x000e220000008800 */
[----:B------:R-:W-:Y:S01]  /*6b90*/  MOV R28, 0x400 ;  /* 0x00000400001c7802 */ /* 0x000fe20000000f00 */
[----:B------:R-:W-:Y:S01]  /*6ba0*/  BSSY B0, `(.L_x_215) ;  /* 0x00001f4000007945 */ /* 0x000fe20003800000 */
[----:B------:R-:W-:Y:S02]  /*6bb0*/  BAR.SYNC.DEFER_BLOCKING 0x5, 0x180 ;  /* 0x0146000000007b1d */ /* 0x000fe40000010000 */
[----:B0-----:R-:W-:-:S05]  /*6bc0*/  LEA R28, R5, R28, 0x18 ;  /* 0x0000001c051c7211 */ /* 0x001fca00078ec0ff */
[----:B------:R0:W1:Y:S01]  /*6bd0*/  LDS.128 R48, [R28+0x2a8d0] ;  /* 0x02a8d0001c307984 */ /* 0x0000620000000c00 */
[----:B------:R-:W-:Y:S06]  /*6be0*/  BAR.ARV 0x4, 0x180 ;  /* 0x0106000000007b1d */ /* 0x000fec0000002000 */
[----:B------:R-:W-:Y:S05]  /*6bf0*/  @P0 BRA `(.L_x_216) ;  /* 0x0000001400000947 */ /* 0x000fea0003800000 */
[----:B------:R-:W2:Y:S01]  /*6c00*/  S2R R5, SR_SWINHI ;  /* 0x0000000000057919 */ /* 0x000ea20000002f00 */
[----:B------:R-:W-:Y:S01]  /*6c10*/  F2FP.F16.F32.PACK_AB R7, R7, R8 ;  /* 0x000000080707723e */ /* 0x000fe200000000ff */
[----:B------:R-:W-:Y:S01]  /*6c20*/  ULDC.64 UR4, c[0x0][0xc08] ;  /* 0x0003020000047ab9 */ /* 0x000fe20000000a00 */
        /* <DEDUP_REMOVED lines=10> */
[----:B------:R-:W-:-:S02]  /*6cd0*/  MOV R20, R28 ;  /* 0x0000001c00147202 */ /* 0x000fc40000000f00 */
[----:B--2---:R-:W-:-:S03]  /*6ce0*/  MOV R21, R5 ;  /* 0x0000000500157202 */ /* 0x004fc60000000f00 */
[----:B------:R-:W-:-:S03]  /*6cf0*/  IMAD.WIDE R4, R168, 0x2, R20 ;  /* 0x00000002a8047825 */ /* 0x000fc600078e0214 */
[C---:B------:R-:W-:Y:S02]  /*6d00*/  IADD3 R97, P6, R4.reuse, 0x20, RZ ;  /* 0x0000002004617810 */ /* 0x040fe40007fde0ff */
[C---:B------:R-:W-:Y:S02]  /*6d10*/  LOP3.LUT R9, R4.reuse, 0x380, RZ, 0xc0, !PT ;  /* 0x0000038004097812 */ /* 0x040fe400078ec0ff */
[C---:B------:R-:W-:Y:S01]  /*6d20*/  IADD3 R99, P5, R4.reuse, 0x40, RZ ;  /* 0x0000004004637810 */ /* 0x040fe20007fbe0ff */
[--C-:B------:R-:W-:Y:S01]  /*6d30*/  IMAD.X R31, RZ, RZ, R5.reuse, P6 ;  /* 0x000000ffff1f7224 */ /* 0x100fe200030e0605 */
[C---:B------:R-:W-:Y:S02]  /*6d40*/  IADD3 R101, P4, R4.reuse, 0x60, RZ ;  /* 0x0000006004657810 */ /* 0x040fe40007f9e0ff */
[----:B------:R-:W-:Y:S01]  /*6d50*/  IADD3 R103, P3, R4, 0x4000, RZ ;  /* 0x0000400004677810 */ /* 0x000fe20007f7e0ff */
[--C-:B------:R-:W-:Y:S01]  /*6d60*/  IMAD.X R27, RZ, RZ, R5.reuse, P5 ;  /* 0x000000ffff1b7224 */ /* 0x100fe200028e0605 */
[----:B------:R-:W-:Y:S01]  /*6d70*/  LOP3.LUT R14, R97, 0x380, RZ, 0xc0, !PT ;  /* 0x00000380610e7812 */ /* 0x000fe200078ec0ff */
[----:B------:R-:W-:Y:S01]  /*6d80*/  IMAD.X R15, RZ, RZ, R5, P4 ;  /* 0x000000ffff0f7224 */ /* 0x000fe200020e0605 */
[----:B------:R-:W-:-:S02]  /*6d90*/  SHF.R.U64 R9, R9, 0x3, RZ ;  /* 0x0000000309097819 */ /* 0x000fc400000012ff */
[----:B------:R-:W-:Y:S02]  /*6da0*/  LOP3.LUT R24, R99, 0x380, RZ, 0xc0, !PT ;  /* 0x0000038063187812 */ /* 0x000fe400078ec0ff */
[----:B-1----:R-:W-:Y:S02]  /*6db0*/  LOP3.LUT R48, R101, 0x380, RZ, 0xc0, !PT ;  /* 0x0000038065307812 */ /* 0x002fe400078ec0ff */
[----:B------:R-:W-:Y:S02]  /*6dc0*/  LOP3.LUT R72, R103, 0x380, RZ, 0xc0, !PT ;  /* 0x0000038067487812 */ /* 0x000fe400078ec0ff */
[C---:B------:R-:W-:Y:S02]  /*6dd0*/  IADD3 R105, P2, R4.reuse, 0x4020, RZ ;  /* 0x0000402004697810 */ /* 0x040fe40007f5e0ff */
[C---:B------:R-:W-:Y:S02]  /*6de0*/  IADD3 R107, P1, R4.reuse, 0x4040, RZ ;  /* 0x00004040046b7810 */ /* 0x040fe40007f3e0ff */
[----:B------:R-:W-:Y:S01]  /*6df0*/  IADD3 R109, P0, R4, 0x4060, RZ ;  /* 0x00004060046d7810 */ /* 0x000fe20007f1e0ff */
[--C-:B------:R-:W-:Y:S01]  /*6e00*/  IMAD.X R13, RZ, RZ, R5.reuse, P2 ;  /* 0x000000ffff0d7224 */ /* 0x100fe200010e0605 */
[----:B------:R-:W-:Y:S01]  /*6e10*/  SHF.R.U64 R14, R14, 0x3, RZ ;  /* 0x000000030e0e7819 */ /* 0x000fe200000012ff */
[--C-:B------:R-:W-:Y:S01]  /*6e20*/  IMAD.X R11, RZ, RZ, R5.reuse, P1 ;  /* 0x000000ffff0b7224 */ /* 0x100fe200008e0605 */
[----:B------:R-:W-:Y:S01]  /*6e30*/  LOP3.LUT R4, R9, R4, RZ, 0x3c, !PT ;  /* 0x0000000409047212 */ /* 0x000fe200078e3cff */
[----:B------:R-:W-:Y:S01]  /*6e40*/  IMAD.X R9, RZ, RZ, R5, P0 ;  /* 0x000000ffff097224 */ /* 0x000fe200000e0605 */
[----:B------:R-:W-:-:S02]  /*6e50*/  SHF.R.U64 R24, R24, 0x3, RZ ;  /* 0x0000000318187819 */ /* 0x000fc400000012ff */
[----:B------:R-:W-:Y:S02]  /*6e60*/  SHF.R.U64 R48, R48, 0x3, RZ ;  /* 0x0000000330307819 */ /* 0x000fe400000012ff */
[----:B------:R-:W-:Y:S02]  /*6e70*/  SHF.R.U64 R72, R72, 0x3, RZ ;  /* 0x0000000348487819 */ /* 0x000fe400000012ff */
[----:B------:R-:W-:Y:S02]  /*6e80*/  LOP3.LUT R30, R14, R97, RZ, 0x3c, !PT ;  /* 0x000000610e1e7212 */ /* 0x000fe400078e3cff */
[-C--:B------:R-:W-:Y:S02]  /*6e90*/  IADD3.X R25, RZ, R5.reuse, RZ, P3, !PT ;  /* 0x00000005ff197210 */ /* 0x080fe40001ffe4ff */
[----:B------:R-:W-:Y:S02]  /*6ea0*/  MOV R97, R4 ;  /* 0x0000000400617202 */ /* 0x000fe40000000f00 */
[----:B------:R-:W-:-:S02]  /*6eb0*/  LOP3.LUT R26, R24, R99, RZ, 0x3c, !PT ;  /* 0x00000063181a7212 */ /* 0x000fc400078e3cff */
[----:B------:R-:W-:Y:S01]  /*6ec0*/  F2FP.F16.F32.PACK_AB R5, R10, R93 ;  /* 0x0000005d0a05723e */ /* 0x000fe200000000ff */
[----:B------:R-:W1:Y:S01]  /*6ed0*/  LDC.64 R98, c[0x0][0xc00] ;  /* 0x00030000ff627b82 */ /* 0x000e620000000a00 */
[----:B------:R-:W-:Y:S02]  /*6ee0*/  LOP3.LUT R14, R48, R101, RZ, 0x3c, !PT ;  /* 0x00000065300e7212 */ /* 0x000fe400078e3cff */
[----:B------:R-:W-:Y:S02]  /*6ef0*/  LOP3.LUT R24, R72, R103, RZ, 0x3c, !PT ;  /* 0x0000006748187212 */ /* 0x000fe400078e3cff */
[----:B------:R-:W-:Y:S02]  /*6f00*/  LOP3.LUT R10, R105, 0x380, RZ, 0xc0, !PT ;  /* 0x00000380690a7812 */ /* 0x000fe400078ec0ff */
[----:B------:R-:W-:Y:S02]  /*6f10*/  LOP3.LUT R48, R107, 0x380, RZ, 0xc0, !PT ;  /* 0x000003806b307812 */ /* 0x000fe400078ec0ff */
[----:B------:R-:W-:-:S02]  /*6f20*/  LOP3.LUT R72, R109, 0x380, RZ, 0xc0, !PT ;  /* 0x000003806d487812 */ /* 0x000fc400078ec0ff */
[----:B------:R-:W-:Y:S02]  /*6f30*/  SHF.R.U64 R10, R10, 0x3, RZ ;  /* 0x000000030a0a7819 */ /* 0x000fe400000012ff */
[----:B------:R-:W-:Y:S02]  /*6f40*/  SHF.R.U64 R48, R48, 0x3, RZ ;  /* 0x0000000330307819 */ /* 0x000fe400000012ff */
[----:B------:R-:W-:Y:S02]  /*6f50*/  SHF.R.U64 R72, R72, 0x3, RZ ;  /* 0x0000000348487819 */ /* 0x000fe400000012ff */
[----:B------:R-:W-:Y:S01]  /*6f60*/  F2FP.F16.F32.PACK_AB R4, R12, R95 ;  /* 0x0000005f0c04723e */ /* 0x000fe200000000ff */
[----:B------:R-:W-:Y:S01]  /*6f70*/  BAR.SYNC.DEFER_BLOCKING 0x1, 0x100 ;  /* 0x0044000000007b1d */ /* 0x000fe20000010000 */
[----:B------:R-:W-:Y:S02]  /*6f80*/  LOP3.LUT R12, R10, R105, RZ, 0x3c, !PT ;  /* 0x000000690a0c7212 */ /* 0x000fe400078e3cff */
[----:B------:R-:W-:-:S02]  /*6f90*/  LOP3.LUT R10, R48, R107, RZ, 0x3c, !PT ;  /* 0x0000006b300a7212 */ /* 0x000fc400078e3cff */
[----:B------:R-:W-:Y:S02]  /*6fa0*/  LOP3.LUT R8, R72, R109, RZ, 0x3c, !PT ;  /* 0x0000006d48087212 */ /* 0x000fe400078e3cff */
[----:B------:R-:W-:Y:S02]  /*6fb0*/  MOV R72, R10 ;  /* 0x0000000a00487202 */ /* 0x000fe40000000f00 */
[----:B------:R-:W-:Y:S02]  /*6fc0*/  MOV R48, R8 ;  /* 0x0000000800307202 */ /* 0x000fe40000000f00 */
[----:B------:R-:W-:Y:S02]  /*6fd0*/  MOV R96, R30 ;  /* 0x0000001e00607202 */ /* 0x000fe40000000f00 */
[----:B------:R-:W-:Y:S01]  /*6fe0*/  F2FP.F16.F32.PACK_AB R8, R89, R94 ;  /* 0x0000005e5908723e */ /* 0x000fe200000000ff */
[----:B------:R-:W2:Y:S01]  /*6ff0*/  LDC.64 R30, c[0x0][0xc00] ;  /* 0x00030000ff1e7b82 */ /* 0x000ea20000000a00 */
[----:B------:R-:W-:-:S02]  /*7000*/  F2FP.F16.F32.PACK_AB R9, R35, R92 ;  /* 0x0000005c2309723e */ /* 0x000fc400000000ff */
[----:B------:R-:W-:Y:S02]  /*7010*/  F2FP.F16.F32.PACK_AB R10, R37, R90 ;  /* 0x0000005a250a723e */ /* 0x000fe400000000ff */
[----:B------:R-:W-:Y:S02]  /*7020*/  F2FP.F16.F32.PACK_AB R11, R39, R38 ;  /* 0x00000026270b723e */ /* 0x000fe400000000ff */
[----:B------:R-:W-:Y:S02]  /*7030*/  MOV R95, R26 ;  /* 0x0000001a005f7202 */ /* 0x000fe40000000f00 */
[----:B------:R-:W-:Y:S01]  /*7040*/  MOV R93, R14 ;  /* 0x0000000e005d7202 */ /* 0x000fe20000000f00 */
[----:B------:R3:W-:Y:S01]  /*7050*/  STSM.16.M88.4 [R97], R4 ;  /* 0x0000000461007844 */ /* 0x0007e20000000200 */
[----:B------:R-:W-:Y:S02]  /*7060*/  MOV R88, R12 ;  /* 0x0000000c00587202 */ /* 0x000fe40000000f00 */
[----:B------:R-:W-:Y:S01]  /*7070*/  MOV R91, R24 ;  /* 0x00000018005b7202 */ /* 0x000fe20000000f00 */
[----:B------:R-:W-:Y:S01]  /*7080*/  STSM.16.M88.4 [R96], R8 ;  /* 0x0000000860007844 */ /* 0x000fe20000000200 */
[----:B------:R-:W-:-:S02]  /*7090*/  F2FP.F16.F32.PACK_AB R12, R33, R36 ;  /* 0x00000024210c723e */ /* 0x000fc400000000ff */
[----:B------:R-:W-:Y:S01]  /*70a0*/  F2FP.F16.F32.PACK_AB R13, R29, R34 ;  /* 0x000000221d0d723e */ /* 0x000fe200000000ff */
[----:B------:R-:W-:Y:S01]  /*70b0*/  IMAD.MOV.U32 R29, RZ, RZ, RZ ;  /* 0x000000ffff1d7224 */ /* 0x000fe200078e00ff */
[----:B------:R-:W-:Y:S02]  /*70c0*/  F2FP.F16.F32.PACK_AB R14, R53, R52 ;  /* 0x00000034350e723e */ /* 0x000fe400000000ff */
[----:B------:R-:W-:Y:S02]  /*70d0*/  F2FP.F16.F32.PACK_AB R15, R55, R54 ;  /* 0x00000036370f723e */ /* 0x000fe400000000ff */
[----:B------:R-:W-:Y:S01]  /*70e0*/  F2FP.F16.F32.PACK_AB R24, R57, R56 ;  /* 0x000000383918723e */ /* 0x000fe200000000ff */
[----:B--2---:R-:W-:Y:S01]  /*70f0*/  IMAD.WIDE R30, R18, 0x4, R30 ;  /* 0x00000004121e7825 */ /* 0x004fe200078e021e */
[----:B------:R-:W-:Y:S01]  /*7100*/  F2FP.F16.F32.PACK_AB R25, R59, R58 ;  /* 0x0000003a3b19723e */ /* 0x000fe200000000ff */
[----:B------:R-:W2:Y:S01]  /*7110*/  LDC R56, c[0x0][0xbe8] ;  /* 0x0002fa00ff387b82 */ /* 0x000ea20000000800 */
[----:B---3--:R-:W-:-:S02]  /*7120*/  F2FP.F16.F32.PACK_AB R4, R41, R40 ;  /* 0x000000282904723e */ /* 0x008fc400000000ff */
[----:B------:R-:W-:Y:S02]  /*7130*/  F2FP.F16.F32.PACK_AB R5, R43, R42 ;  /* 0x0000002a2b05723e */ /* 0x000fe400000000ff */
[----:B------:R-:W-:Y:S02]  /*7140*/  F2FP.F16.F32.PACK_AB R6, R45, R44 ;  /* 0x0000002c2d06723e */ /* 0x000fe400000000ff */
[----:B------:R-:W-:Y:S02]  /*7150*/  F2FP.F16.F32.PACK_AB R7, R47, R46 ;  /* 0x0000002e2f07723e */ /* 0x000fe400000000ff */
[----:B------:R-:W-:Y:S02]  /*7160*/  F2FP.F16.F32.PACK_AB R26, R61, R60 ;  /* 0x0000003c3d1a723e */ /* 0x000fe400000000ff */
[----:B------:R-:W-:Y:S01]  /*7170*/  F2FP.F16.F32.PACK_AB R27, R63, R62 ;  /* 0x0000003e3f1b723e */ /* 0x000fe200000000ff */
[----:B------:R3:W-:Y:S01]  /*7180*/  STSM.16.M88.4 [R95], R4 ;  /* 0x000000045f007844 */ /* 0x0007e20000000200 */
[----:B------:R-:W-:-:S02]  /*7190*/  F2FP.F16.F32.PACK_AB R33, R75, R74 ;  /* 0x0000004a4b21723e */ /* 0x000fc400000000ff */
[----:B------:R-:W-:Y:S01]  /*71a0*/  F2FP.F16.F32.PACK_AB R34, R77, R76 ;  /* 0x0000004c4d22723e */ /* 0x000fe200000000ff */
[----:B------:R4:W-:Y:S01]  /*71b0*/  STSM.16.M88.4 [R93], R12 ;  /* 0x0000000c5d007844 */ /* 0x0009e20000000200 */
[----:B------:R-:W-:Y:S02]  /*71c0*/  F2FP.F16.F32.PACK_AB R35, R79, R78 ;  /* 0x0000004e4f23723e */ /* 0x000fe400000000ff */
[----:B------:R-:W-:Y:S01]  /*71d0*/  ISETP.NE.U32.AND P2, PT, RZ, UR4, PT ;  /* 0x00000004ff007c0c */ /* 0x000fe2000bf45070 */
[----:B------:R4:W-:Y:S01]  /*71e0*/  STSM.16.M88.4 [R91], R24 ;  /* 0x000000185b007844 */ /* 0x0009e20000000200 */
[----:B-1----:R-:W-:-:S03]  /*71f0*/  ISETP.NE.U32.AND P0, PT, R98, RZ, PT ;  /* 0x000000ff6200720c */ /* 0x002fc60003f05070 */
[----:B------:R4:W-:Y:S01]  /*7200*/  STSM.16.M88.4 [R88], R64 ;  /* 0x0000004058007844 */ /* 0x0009e20000000200 */
[----:B------:R-:W-:Y:S02]  /*7210*/  ISETP.NE.AND.EX P2, PT, RZ, UR5, PT, P2 ;  /* 0x00000005ff007c0c */ /* 0x000fe4000bf45320 */
[----:B------:R-:W-:Y:S01]  /*7220*/  ISETP.NE.AND.EX P0, PT, R99, RZ, PT, P0 ;  /* 0x000000ff6300720c */ /* 0x000fe20003f05300 */
[----:B------:R4:W-:Y:S04]  /*7230*/  STSM.16.M88.4 [R72], R32 ;  /* 0x0000002048007844 */ /* 0x0009e80000000200 */
[----:B------:R4:W-:Y:S01]  /*7240*/  STSM.16.M88.4 [R48], R80 ;  /* 0x0000005030007844 */ /* 0x0009e20000000200 */
[----:B------:R-:W-:Y:S05]  /*7250*/  BAR.SYNC.DEFER_BLOCKING 0x1, 0x100 ;  /* 0x0044000000007b1d */ /* 0x000fea0000010000 */
[----:B---3--:R-:W-:Y:S01]  /*7260*/  @P2 LEA R4, P3, R18, UR4, 0x2 ;  /* 0x0000000412042c11 */ /* 0x008fe2000f8610ff */
[----:B------:R-:W-:-:S03]  /*7270*/  ULDC UR4, c[0x0][0xa88] ;  /* 0x0002a20000047ab9 */ /* 0x000fc60000000800 */
[----:B------:R-:W-:Y:S02]  /*7280*/  @P2 LEA.HI.X R5, R18, UR5, R160, 0x2, P3 ;  /* 0x0000000512052c11 */ /* 0x000fe400098f14a0 */
[----:B------:R-:W-:Y:S01]  /*7290*/  MOV R7, UR4 ;  /* 0x0000000400077c02 */ /* 0x000fe20008000f00 */
[----:B------:R4:W5:Y:S01]  /*72a0*/  @P0 LDG.E R29, desc[UR36][R30.64] ;  /* 0x000000241e1d0981 */ /* 0x000962000c1e1900 */
[----:B--2---:R-:W-:-:S04]  /*72b0*/  ISETP.NE.AND P1, PT, R56, 0x1, PT ;  /* 0x000000013800780c */ /* 0x004fc80003f25270 */
[----:B------:R4:W5:Y:S09]  /*72c0*/  @P2 LDG.E R7, desc[UR36][R4.64] ;  /* 0x0000002404072981 */ /* 0x000972000c1e1900 */
[----:B------:R-:W1:Y:S08]  /*72d0*/  @P1 LDC R6, c[0x0][0xbec] ;  /* 0x0002fb00ff061b82 */ /* 0x000e700000000800 */
[----:B------:R-:W2:Y:S01]  /*72e0*/  @P1 LDC R11, c[0x0][0xbf0] ;  /* 0x0002fc00ff0b1b82 */ /* 0x000ea20000000800 */
[----:B----4-:R-:W-:Y:S05]  /*72f0*/  @P2 BRA `(.L_x_217) ;  /* 0x0000000000102947 */ /* 0x010fea0003800000 */
[----:B------:R-:W-:Y:S05]  /*7300*/  @!P0 BRA `(.L_x_217) ;  /* 0x00000000000c8947 */ /* 0x000fea0003800000 */
[----:B------:R-:W3:Y:S04]  /*7310*/  LDG.E R4, desc[UR36][R30.64] ;  /* 0x000000241e047981 */ /* 0x000ee8000c1e1900 */
[----:B-----5:R-:W3:Y:S02]  /*7320*/  LDG.E R7, desc[UR36][R30.64+0x4] ;  /* 0x000004241e077981 */ /* 0x020ee4000c1e1900 */
[----:B---3--:R-:W-:-:S07]  /*7330*/  IMAD.IADD R7, R7, 0x1, -R4 ;  /* 0x0000000107077824 */ /* 0x008fce00078e0a04 */
.L_x_217:
[----:B------:R-:W-:Y:S01]  /*7340*/  SHF.R.S32.HI R48, RZ, 0x1f, R22 ;  /* 0x0000001fff307819 */ /* 0x000fe20000011416 */
[----:B------:R-:W-:Y:S01]  /*7350*/  IMAD R15, R23, 0x80, R166 ;  /* 0x00000080170f7824 */ /* 0x000fe200078e02a6 */
[----:B------:R-:W-:Y:S01]  /*7360*/  ULDC.64 UR4, c[0x0][0xb90] ;  /* 0x0002e40000047ab9 */ /* 0x000fe20000000a00 */
[--C-:B-----5:R-:W-:Y:S01]  /*7370*/  SHF.R.S32.HI R31, RZ, 0x1f, R29.reuse ;  /* 0x0000001fff1f7819 */ /* 0x120fe2000001141d */
[----:B------:R-:W-:Y:S01]  /*7380*/  IMAD.MOV.U32 R30, RZ, RZ, R29 ;  /* 0x000000ffff1e7224 */ /* 0x000fe200078e001d */
[----:B------:R-:W-:Y:S01]  /*7390*/  SEL R160, R160, RZ, !P0 ;  /* 0x000000ffa0a07207 */ /* 0x000fe20004000000 */
[----:B------:R-:W-:Y:S01]  /*73a0*/  IMAD R5, R48, UR4, RZ ;  /* 0x0000000430057c24 */ /* 0x000fe2000f8e02ff */
[----:B------:R-:W-:Y:S01]  /*73b0*/  SEL R57, R18, RZ, !P0 ;  /* 0x000000ff12397207 */ /* 0x000fe20004000000 */
[----:B-1----:R-:W-:-:S04]  /*73c0*/  @P1 IMAD.HI.U32 R6, R15, R6, RZ ;  /* 0x000000060f061227 */ /* 0x002fc800078e00ff */
[----:B------:R-:W-:Y:S01]  /*73d0*/  IMAD.MOV.U32 R9, RZ, RZ, R15 ;  /* 0x000000ffff097224 */ /* 0x000fe200078e000f */
[----:B--2---:R-:W-:Y:S01]  /*73e0*/  @P1 SHF.R.U32.HI R9, RZ, R11, R6 ;  /* 0x0000000bff091219 */ /* 0x004fe20000011606 */
[C---:B------:R-:W-:Y:S01]  /*73f0*/  IMAD R13, R22.reuse, UR5, R5 ;  /* 0x00000005160d7c24 */ /* 0x040fe2000f8e0205 */
[----:B------:R-:W-:Y:S01]  /*7400*/  LEA R11, R161, R2, 0x6 ;  /* 0x00000002a10b7211 */ /* 0x000fe200078e30ff */
[----:B------:R-:W-:Y:S01]  /*7410*/  IMAD.WIDE.U32 R4, R22, UR4, R30 ;  /* 0x0000000416047c25 */ /* 0x000fe2000f8e001e */
[----:B------:R-:W-:-:S03]  /*7420*/  ULDC.64 UR4, c[0x0][0xb98] ;  /* 0x0002e60000047ab9 */ /* 0x000fc60000000a00 */
[----:B------:R-:W-:Y:S02]  /*7430*/  IMAD.IADD R5, R5, 0x1, R13 ;  /* 0x0000000105057824 */ /* 0x000fe400078e020d */
[----:B------:R-:W-:Y:S02]  /*7440*/  IMAD.MOV R13, RZ, RZ, -R9 ;  /* 0x000000ffff0d7224 */ /* 0x000fe400078e0a09 */
[----:B------:R-:W-:-:S04]  /*7450*/  IMAD.WIDE R20, R11, 0x2, R20 ;  /* 0x000000020b147825 */ /* 0x000fc800078e0214 */
[----:B------:R-:W-:Y:S01]  /*7460*/  IMAD R6, R160, UR4, RZ ;  /* 0x00000004a0067c24 */ /* 0x000fe2000f8e02ff */
[C---:B------:R-:W-:Y:S01]  /*7470*/  IADD3 R45, P6, R20.reuse, 0x4000, RZ ;  /* 0x00004000142d7810 */ /* 0x040fe20007fde0ff */
[----:B------:R-:W-:Y:S01]  /*7480*/  IMAD.WIDE.U32 R4, R57, UR4, R4 ;  /* 0x0000000439047c25 */ /* 0x000fe2000f8e0004 */
[----:B------:R-:W-:Y:S02]  /*7490*/  IADD3 R41, P5, R20, 0x5000, RZ ;  /* 0x0000500014297810 */ /* 0x000fe40007fbe0ff */
[----:B------:R-:W-:Y:S01]  /*74a0*/  LOP3.LUT R44, R45, 0x380, RZ, 0xc0, !PT ;  /* 0x000003802d2c7812 */ /* 0x000fe200078ec0ff */
[----:B------:R-:W-:Y:S01]  /*74b0*/  IMAD R11, R56, R13, R15 ;  /* 0x0000000d380b7224 */ /* 0x000fe200078e020f */
[----:B------:R-:W-:Y:S01]  /*74c0*/  SHF.R.S32.HI R13, RZ, 0x1f, R9 ;  /* 0x0000001fff0d7819 */ /* 0x000fe20000011409 */
[----:B------:R-:W-:Y:S01]  /*74d0*/  IMAD R8, R57, UR5, R6 ;  /* 0x0000000539087c24 */ /* 0x000fe2000f8e0206 */
[----:B------:R-:W-:Y:S01]  /*74e0*/  IADD3 R4, P2, R9, R4, RZ ;  /* 0x0000000409047210 */ /* 0x000fe20007f5e0ff */
[----:B------:R-:W-:Y:S01]  /*74f0*/  ULDC.64 UR4, c[0x0][0xb88] ;  /* 0x0002e20000047ab9 */ /* 0x000fe20000000a00 */
[----:B------:R-:W-:Y:S01]  /*7500*/  SHF.R.S32.HI R6, RZ, 0x1f, R11 ;  /* 0x0000001fff067819 */ /* 0x000fe2000001140b */
[----:B------:R-:W-:Y:S01]  /*7510*/  IMAD R18, R23, 0x80, R165 ;  /* 0x0000008017127824 */ /* 0x000fe200078e02a5 */
[----:B------:R-:W-:Y:S01]  /*7520*/  IADD3.X R5, R13, R5, R8, P2, !PT ;  /* 0x000000050d057210 */ /* 0x000fe200017fe408 */
[----:B------:R-:W-:Y:S01]  /*7530*/  IMAD R59, R7, R56, RZ ;  /* 0x00000038073b7224 */ /* 0x000fe200078e02ff */
[----:B------:R-:W-:Y:S01]  /*7540*/  IADD3 R9, P3, R20, 0x2000, RZ ;  /* 0x0000200014097810 */ /* 0x000fe20007f7e0ff */
[----:B------:R-:W-:Y:S01]  /*7550*/  IMAD R10, R6, UR4, RZ ;  /* 0x00000004060a7c24 */ /* 0x000fe2000f8e02ff */
[----:B------:R-:W-:Y:S01]  /*7560*/  IADD3 R15, P0, R20, 0x1000, RZ ;  /* 0x00001000140f7810 */ /* 0x000fe20007f1e0ff */
[----:B------:R-:W-:Y:S01]  /*7570*/  IMAD.WIDE.U32 R4, R11, UR4, R4 ;  /* 0x000000040b047c25 */ /* 0x000fe2000f8e0004 */
[----:B------:R-:W-:-:S02]  /*7580*/  LOP3.LUT R8, R9, 0x380, RZ, 0xc0, !PT ;  /* 0x0000038009087812 */ /* 0x000fc400078ec0ff */
[----:B------:R-:W-:Y:S01]  /*7590*/  LOP3.LUT R40, R41, 0x380, RZ, 0xc0, !PT ;  /* 0x0000038029287812 */ /* 0x000fe200078ec0ff */
[----:B------:R-:W-:Y:S01]  /*75a0*/  IMAD R13, R11, UR5, R10 ;  /* 0x000000050b0d7c24 */ /* 0x000fe2000f8e020a */
[----:B------:R-:W-:Y:S01]  /*75b0*/  ULDC.64 UR4, c[0x0][0xb50] ;  /* 0x0002d40000047ab9 */ /* 0x000fe20000000a00 */
[----:B------:R-:W-:Y:S01]  /*75c0*/  SHF.R.U64 R6, R8, 0x3, RZ ;  /* 0x0000000308067819 */ /* 0x000fe200000012ff */
[----:B------:R-:W-:Y:S01]  /*75d0*/  IMAD.X R7, RZ, RZ, R21, P3 ;  /* 0x000000ffff077224 */ /* 0x000fe200018e0615 */
[----:B------:R-:W-:Y:S01]  /*75e0*/  LEA R10, P4, R4, UR4, 0x2 ;  /* 0x00000004040a7c11 */ /* 0x000fe2000f8810ff */
[----:B------:R-:W-:Y:S01]  /*75f0*/  IMAD.IADD R5, R5, 0x1, R13 ;  /* 0x0000000105057824 */ /* 0x000fe200078e020d */
[----:B------:R-:W-:Y:S02]  /*7600*/  LOP3.LUT R6, R6, R9, RZ, 0x3c, !PT ;  /* 0x0000000906067212 */ /* 0x000fe400078e3cff */
[----:B------:R-:W-:Y:S01]  /*7610*/  IADD3 R9, P2, R20, 0x3000, RZ ;  /* 0x0000300014097810 */ /* 0x000fe20007f5e0ff */
[----:B------:R-:W-:Y:S01]  /*7620*/  SHFL.IDX PT, R52, R10, RZ, 0x1c1f ;  /* 0x001c1fff0a347589 */ /* 0x000fe200000e0000 */
[----:B------:R-:W-:Y:S01]  /*7630*/  LEA.HI.X R14, R4, UR5, R5, 0x2, P4 ;  /* 0x00000005040e7c11 */ /* 0x000fe2000a0f1405 */
[----:B------:R-:W-:Y:S01]  /*7640*/  VIADD R4, R18, 0x8 ;  /* 0x0000000812047836 */ /* 0x000fe20000000000 */
[----:B------:R-:W-:Y:S01]  /*7650*/  LOP3.LUT R8, R9, 0x380, RZ, 0xc0, !PT ;  /* 0x0000038009087812 */ /* 0x000fe200078ec0ff */
[----:B------:R-:W-:Y:S01]  /*7660*/  SHFL.IDX PT, R54, R10, 0x1, 0x1c1f ;  /* 0x003c1f000a367f89 */ /* 0x000fe200000e0000 */
[----:B------:R-:W-:Y:S01]  /*7670*/  IADD3.X R13, RZ, R21, RZ, P0, !PT ;  /* 0x00000015ff0d7210 */ /* 0x000fe200007fe4ff */
[----:B------:R-:W-:Y:S01]  /*7680*/  ULDC.64 UR4, c[0x0][0xaa0] ;  /* 0x0002a80000047ab9 */ /* 0x000fe20000000a00 */
[----:B------:R-:W-:Y:S01]  /*7690*/  SHF.R.U64 R8, R8, 0x3, RZ ;  /* 0x0000000308087819 */ /* 0x000fe200000012ff */
[----:B------:R-:W1:Y:S01]  /*76a0*/  SHFL.IDX PT, R53, R14, RZ, 0x1c1f ;  /* 0x001c1fff0e357589 */ /* 0x000e6200000e0000 */
[----:B------:R-:W-:-:S02]  /*76b0*/  LOP3.LUT P0, RZ, R163, 0x3, RZ, 0xc0, !PT ;  /* 0x00000003a3ff7812 */ /* 0x000fc4000780c0ff */
[----:B------:R-:W-:Y:S01]  /*76c0*/  LOP3.LUT R8, R8, R9, RZ, 0x3c, !PT ;  /* 0x0000000908087212 */ /* 0x000fe200078e3cff */
[----:B------:R-:W2:Y:S01]  /*76d0*/  SHFL.IDX PT, R55, R14, 0x1, 0x1c1f ;  /* 0x003c1f000e377f89 */ /* 0x000ea200000e0000 */
[----:B------:R-:W-:Y:S01]  /*76e0*/  IMAD.X R9, RZ, RZ, R21, P2 ;  /* 0x000000ffff097224 */ /* 0x000fe200010e0615 */
[-C--:B------:R-:W-:Y:S02]  /*76f0*/  ISETP.GE.OR P2, PT, R18, R59.reuse, P0 ;  /* 0x0000003b1200720c */ /* 0x080fe40000746670 */
[----:B------:R-:W-:Y:S02]  /*7700*/  ISETP.GE.OR P0, PT, R4, R59, P0 ;  /* 0x0000003b0400720c */ /* 0x000fe40000706670 */
[C---:B------:R-:W-:Y:S02]  /*7710*/  IADD3 R37, P4, R20.reuse, 0x6000, RZ ;  /* 0x0000600014257810 */ /* 0x040fe40007f9e0ff */
[----:B------:R-:W-:Y:S02]  /*7720*/  LOP3.LUT R11, R20, 0x380, RZ, 0xc0, !PT ;  /* 0x00000380140b7812 */ /* 0x000fe400078ec0ff */
[----:B------:R-:W-:-:S02]  /*7730*/  LOP3.LUT R36, R37, 0x380, RZ, 0xc0, !PT ;  /* 0x0000038025247812 */ /* 0x000fc400078ec0ff */
[----:B------:R-:W-:Y:S02]  /*7740*/  SHF.R.U64 R11, R11, 0x3, RZ ;  /* 0x000000030b0b7819 */ /* 0x000fe400000012ff */
[----:B------:R-:W-:Y:S02]  /*7750*/  IADD3 R5, P3, R20, 0x7000, RZ ;  /* 0x0000700014057810 */ /* 0x000fe40007f7e0ff */
[----:B------:R-:W-:Y:S02]  /*7760*/  SHF.R.U64 R44, R44, 0x3, RZ ;  /* 0x000000032c2c7819 */ /* 0x000fe400000012ff */
[----:B------:R-:W-:Y:S01]  /*7770*/  SHF.R.U64 R40, R40, 0x3, RZ ;  /* 0x0000000328287819 */ /* 0x000fe200000012ff */
[----:B------:R-:W-:Y:S01]  /*7780*/  IMAD.X R33, RZ, RZ, R21, P3 ;  /* 0x000000ffff217224 */ /* 0x000fe200018e0615 */
[----:B------:R-:W-:Y:S01]  /*7790*/  SHF.R.U64 R36, R36, 0x3, RZ ;  /* 0x0000000324247819 */ /* 0x000fe200000012ff */
[----:B-1----:R1:W-:Y:S01]  /*77a0*/  @!P2 ST.E desc[UR36][R52.64], R0 ;  /* 0x000000003400a985 */ /* 0x0023e2000c101924 */
[----:B------:R-:W-:-:S02]  /*77b0*/  LOP3.LUT R20, R11, R20, RZ, 0x3c, !PT ;  /* 0x000000140b147212 */ /* 0x000fc400078e3cff */
[----:B------:R-:W-:Y:S01]  /*77c0*/  LOP3.LUT R44, R44, R45, RZ, 0x3c, !PT ;  /* 0x0000002d2c2c7212 */ /* 0x000fe200078e3cff */
[----:B--2---:R2:W-:Y:S01]  /*77d0*/  @!P0 ST.E desc[UR36][R54.64], R3 ;  /* 0x0000000336008985 */ /* 0x0045e2000c101924 */
[----:B------:R-:W-:Y:S01]  /*77e0*/  LOP3.LUT R40, R40, R41, RZ, 0x3c, !PT ;  /* 0x0000002928287212 */ /* 0x000fe200078e3cff */
[--C-:B------:R-:W-:Y:S01]  /*77f0*/  IMAD.X R45, RZ, RZ, R21.reuse, P6 ;  /* 0x000000ffff2d7224 */ /* 0x100fe200030e0615 */
[----:B------:R-:W-:Y:S01]  /*7800*/  LOP3.LUT R36, R36, R37, RZ, 0x3c, !PT ;  /* 0x0000002524247212 */ /* 0x000fe200078e3cff */
[----:B------:R-:W-:Y:S01]  /*7810*/  IMAD.X R37, RZ, RZ, R21, P4 ;  /* 0x000000ffff257224 */ /* 0x000fe200020e0615 */
[----:B------:R-:W-:Y:S01]  /*7820*/  IADD3.X R41, RZ, R21, RZ, P5, !PT ;  /* 0x00000015ff297210 */ /* 0x000fe20002ffe4ff */
[----:B------:R3:W5:Y:S01]  /*7830*/  LD.E.128 R24, desc[UR36][R20.64] ;  /* 0x0000002414187980 */ /* 0x000762000c101d00 */
[----:B------:R-:W-:Y:S01]  /*7840*/  LOP3.LUT R12, R15, 0x380, RZ, 0xc0, !PT ;  /* 0x000003800f0c7812 */ /* 0x000fe200078ec0ff */
[----:B-1----:R-:W1:Y:S01]  /*7850*/  @P1 LDC R53, c[0x0][0xbec] ;  /* 0x0002fb00ff351b82 */ /* 0x002e620000000800 */
[----:B------:R-:W-:Y:S01]  /*7860*/  IMAD R0, R31, UR4, RZ ;  /* 0x000000041f007c24 */ /* 0x000fe2000f8e02ff */
[----:B------:R-:W-:Y:S01]  /*7870*/  LOP3.LUT R4, R5, 0x380, RZ, 0xc0, !PT ;  /* 0x0000038005047812 */ /* 0x000fe200078ec0ff */
[----:B------:R-:W5:Y:S01]  /*7880*/  LD.E.128 R8, desc[UR36][R8.64] ;  /* 0x0000002408087980 */ /* 0x000f62000c101d00 */
[----:B------:R-:W-:Y:S01]  /*7890*/  SHF.R.U64 R12, R12, 0x3, RZ ;  /* 0x000000030c0c7819 */ /* 0x000fe200000012ff */
[C---:B--2---:R-:W-:Y:S01]  /*78a0*/  IMAD R3, R29.reuse, UR5, R0 ;  /* 0x000000051d037c24 */ /* 0x044fe2000f8e0200 */
[----:B------:R-:W-:Y:S01]  /*78b0*/  SHF.R.U64 R4, R4, 0x3, RZ ;  /* 0x0000000304047819 */ /* 0x000fe200000012ff */
[----:B------:R-:W5:Y:S01]  /*78c0*/  LD.E.128 R44, desc[UR36][R44.64] ;  /* 0x000000242c2c7980 */ /* 0x000f62000c101d00 */
[----:B---3--:R-:W-:Y:S01]  /*78d0*/  IMAD.WIDE.U32 R20, R29, UR4, RZ ;  /* 0x000000041d147c25 */ /* 0x008fe2000f8e00ff */
[----:B------:R-:W-:Y:S01]  /*78e0*/  ULDC.64 UR4, c[0x0][0xae8] ;  /* 0x0002ba0000047ab9 */ /* 0x000fe20000000a00 */
[----:B------:R-:W2:Y:S01]  /*78f0*/  @P1 LDC R29, c[0x0][0xbf0] ;  /* 0x0002fc00ff1d1b82 */ /* 0x000ea20000000800 */
[----:B------:R-:W-:Y:S01]  /*7900*/  LOP3.LUT R12, R12, R15, RZ, 0x3c, !PT ;  /* 0x0000000f0c0c7212 */ /* 0x000fe200078e3cff */
[----:B------:R-:W-:Y:S01]  /*7910*/  IMAD R0, R19, 0x20, R161 ;  /* 0x0000002013007824 */ /* 0x000fe200078e02a1 */
[----:B------:R-:W-:Y:S01]  /*7920*/  LOP3.LUT R32, R4, R5, RZ, 0x3c, !PT ;  /* 0x0000000504207212 */ /* 0x000fe200078e3cff */
[----:B------:R-:W-:Y:S01]  /*7930*/  IMAD.IADD R21, R21, 0x1, R3 ;  /* 0x0000000115157824 */ /* 0x000fe200078e0203 */
[----:B------:R-:W5:Y:S01]  /*7940*/  LD.E.128 R4, desc[UR36][R6.64] ;  /* 0x0000002406047980 */ /* 0x000f62000c101d00 */
[----:B------:R-:W-:Y:S01]  /*7950*/  IMAD R3, R48, UR4, RZ ;  /* 0x0000000430037c24 */ /* 0x000fe2000f8e02ff */
[----:B------:R-:W-:Y:S01]  /*7960*/  LEA R30, R23, R0, 0x7 ;  /* 0x00000000171e7211 */ /* 0x000fe200078e38ff */
[C---:B------:R-:W-:Y:S01]  /*7970*/  IMAD.WIDE.U32 R20, R22.reuse, UR4, R20 ;  /* 0x0000000416147c25 */ /* 0x040fe2000f8e0014 */
[----:B------:R-:W5:Y:S03]  /*7980*/  LD.E.128 R12, desc[UR36][R12.64] ;  /* 0x000000240c0c7980 */ /* 0x000f66000c101d00 */
[----:B------:R-:W-:Y:S01]  /*7990*/  IMAD R3, R22, UR5, R3 ;  /* 0x0000000516037c24 */ /* 0x000fe2000f8e0203 */
[----:B------:R-:W-:Y:S01]  /*79a0*/  ULDC.64 UR4, c[0x0][0xaf0] ;  /* 0x0002bc0000047ab9 */ /* 0x000fe20000000a00 */
[----:B-1----:R-:W-:Y:S01]  /*79b0*/  @P1 IMAD.HI.U32 R0, R30, R53, RZ ;  /* 0x000000351e001227 */ /* 0x002fe200078e00ff */
[----:B------:R-:W5:Y:S03]  /*79c0*/  LD.E.128 R40, desc[UR36][R40.64] ;  /* 0x0000002428287980 */ /* 0x000f66000c101d00 */
[----:B------:R-:W-:Y:S01]  /*79d0*/  IMAD.IADD R21, R21, 0x1, R3 ;  /* 0x0000000115157824 */ /* 0x000fe200078e0203 */
[----:B------:R-:W5:Y:S01]  /*79e0*/  LD.E.128 R36, desc[UR36][R36.64] ;  /* 0x0000002424247980 */ /* 0x000f62000c101d00 */
[----:B------:R-:W-:-:S02]  /*79f0*/  IMAD.MOV.U32 R3, RZ, RZ, R30 ;  /* 0x000000ffff037224 */ /* 0x000fc400078e001e */
[----:B------:R-:W-:Y:S01]  /*7a00*/  IMAD R18, R160, UR4, RZ ;  /* 0x00000004a0127c24 */ /* 0x000fe2000f8e02ff */
[----:B------:R-:W5:Y:S01]  /*7a10*/  LD.E.128 R32, desc[UR36][R32.64] ;  /* 0x0000002420207980 */ /* 0x000f62000c101d00 */
[----:B--2---:R-:W-:Y:S01]  /*7a20*/  @P1 SHF.R.U32.HI R3, RZ, R29, R0 ;  /* 0x0000001dff031219 */ /* 0x004fe20000011600 */
[C---:B------:R-:W-:Y:S01]  /*7a30*/  IMAD.WIDE.U32 R20, R57.reuse, UR4, R20 ;  /* 0x0000000439147c25 */ /* 0x040fe2000f8e0014 */
[----:B------:R-:W-:Y:S01]  /*7a40*/  @!PT LDS RZ, [RZ] ;  /* 0x00000000fffff984 */ /* 0x000fe20000000800 */
[----:B------:R-:W-:Y:S01]  /*7a50*/  @!PT LDS RZ, [RZ] ;  /* 0x00000000fffff984 */ /* 0x000fe20000000800 */
[----:B------:R-:W-:Y:S01]  /*7a60*/  @!PT LDS RZ, [RZ] ;  /* 0x00000000fffff984 */ /* 0x000fe20000000800 */
[----:B------:R-:W-:Y:S01]  /*7a70*/  @!PT LDS RZ, [RZ] ;  /* 0x00000000fffff984 */ /* 0x000fe20000000800 */
[----:B------:R1:W-:Y:S06]  /*7a80*/  MEMBAR.ALL.CTA ;  /* 0x0000000000007992 */ /* 0x0003ec0000008000 */
[----:B-1----:R-:W1:Y:S01]  /*7a90*/  FENCE.VIEW.ASYNC.S ;  /* 0x00000000000073c6 */ /* 0x002e620000000000 */
[--C-:B------:R-:W-:Y:S01]  /*7aa0*/  SHF.R.S32.HI R0, RZ, 0x1f, R3.reuse ;  /* 0x0000001fff007819 */ /* 0x100fe20000011403 */
[----:B------:R-:W-:Y:S01]  /*7ab0*/  IMAD R29, R57, UR5, R18 ;  /* 0x00000005391d7c24 */ /* 0x000fe2000f8e0212 */
[----:B------:R-:W-:Y:S01]  /*7ac0*/  ULDC.64 UR4, c[0x0][0xae0] ;  /* 0x0002b80000047ab9 */ /* 0x000fe20000000a00 */
[----:B------:R-:W-:-:S02]  /*7ad0*/  IMAD.MOV R31, RZ, RZ, -R3 ;  /* 0x000000ffff1f7224 */ /* 0x000fc400078e0a03 */
[----:B------:R-:W-:Y:S02]  /*7ae0*/  IMAD.IADD R21, R21, 0x1, R29 ;  /* 0x0000000115157824 */ /* 0x000fe400078e021d */
[----:B------:R-:W-:Y:S02]  /*7af0*/  IMAD R0, R0, UR4, RZ ;  /* 0x0000000400007c24 */ /* 0x000fe4000f8e02ff */
[----:B------:R-:W-:Y:S02]  /*7b00*/  IMAD R29, R56, R31, R30 ;  /* 0x0000001f381d7224 */ /* 0x000fe400078e021e */
[C---:B------:R-:W-:Y:S02]  /*7b10*/  IMAD R31, R3.reuse, UR5, R0 ;  /* 0x00000005031f7c24 */ /* 0x040fe4000f8e0200 */
[----:B------:R-:W-:Y:S01]  /*7b20*/  IMAD.WIDE.U32 R20, R3, UR4, R20 ;  /* 0x0000000403147c25 */ /* 0x000fe2000f8e0014 */
[----:B------:R-:W-:Y:S01]  /*7b30*/  SHF.R.S32.HI R0, RZ, 0x1f, R29 ;  /* 0x0000001fff007819 */ /* 0x000fe2000001141d */
[----:B------:R-:W-:Y:S01]  /*7b40*/  ULDC.64 UR4, c[0x0][0xad8] ;  /* 0x0002b60000047ab9 */ /* 0x000fe20000000a00 */
[----:B------:R-:W-:Y:S01]  /*7b50*/  LEA R30, R23, R161, 0x7 ;  /* 0x000000a1171e7211 */ /* 0x000fe200078e38ff */
[----:B------:R-:W-:-:S02]  /*7b60*/  IMAD.IADD R21, R21, 0x1, R31 ;  /* 0x0000000115157824 */ /* 0x000fc400078e021f */
[----:B------:R-:W-:Y:S02]  /*7b70*/  IMAD R18, R0, UR4, RZ ;  /* 0x0000000400127c24 */ /* 0x000fe4000f8e02ff */
[----:B------:R-:W-:Y:S01]  /*7b80*/  IMAD.WIDE.U32 R20, R29, UR4, R20 ;  /* 0x000000041d147c25 */ /* 0x000fe2000f8e0014 */
[----:B------:R-:W-:-:S03]  /*7b90*/  ISETP.GE.AND P2, PT, R30, R59, PT ;  /* 0x0000003b1e00720c */ /* 0x000fc60003f46270 */
[----:B------:R-:W-:Y:S01]  /*7ba0*/  IMAD R3, R29, UR5, R18 ;  /* 0x000000051d037c24 */ /* 0x000fe2000f8e0212 */
[----:B------:R-:W-:Y:S01]  /*7bb0*/  ULDC.64 UR4, c[0x0][0xa80] ;  /* 0x0002a00000047ab9 */ /* 0x000fe20000000a00 */
[----:B------:R-:W-:Y:S01]  /*7bc0*/  VIADD R0, R30, 0x20 ;  /* 0x000000201e007836 */ /* 0x000fe20000000000 */
[----:B------:R-:W-:Y:S01]  /*7bd0*/  LEA R18, P3, R20, UR4, 0x1 ;  /* 0x0000000414127c11 */ /* 0x000fe2000f8608ff */
[----:B0-----:R-:W-:Y:S01]  /*7be0*/  VIADD R28, R28, 0x2a820 ;  /* 0x0002a8201c1c7836 */ /* 0x001fe20000000000 */
[----:B------:R-:W-:Y:S02]  /*7bf0*/  IADD3 R3, R21, R3, RZ ;  /* 0x0000000315037210 */ /* 0x000fe40007ffe0ff */
[-C--:B------:R-:W-:Y:S01]  /*7c00*/  ISETP.GE.AND P0, PT, R0, R59.reuse, PT ;  /* 0x0000003b0000720c */ /* 0x080fe20003f06270 */
[----:B------:R-:W-:Y:S01]  /*7c10*/  VIADD R0, R30, 0x40 ;  /* 0x000000401e007836 */ /* 0x000fe20000000000 */
[----:B------:R-:W-:Y:S02]  /*7c20*/  LEA.HI.X R3, R20, UR5, R3, 0x1, P3 ;  /* 0x0000000514037c11 */ /* 0x000fe400098f0c03 */
[----:B------:R-:W-:Y:S01]  /*7c30*/  PRMT R28, RZ, 0x654, R28 ;  /* 0x00000654ff1c7816 */ /* 0x000fe2000000001c */
[----:B-1----:R0:W1:Y:S01]  /*7c40*/  SHFL.IDX PT, R22, R18, RZ, 0x181f ;  /* 0x00181fff12167589 */ /* 0x00206200000e0000 */
[----:B------:R-:W-:Y:S01]  /*7c50*/  ISETP.GE.AND P1, PT, R0, R59, PT ;  /* 0x0000003b0000720c */ /* 0x000fe20003f26270 */
[----:B------:R-:W-:Y:S01]  /*7c60*/  BSSY B1, `(.L_x_218) ;  /* 0x000000d000017945 */ /* 0x000fe20003800000 */
[----:B------:R0:W-:Y:S01]  /*7c70*/  SYNCS.ARRIVE.TRANS64.RED.A1T0 RZ, [R28+URZ], RZ ;  /* 0x000000ff1cff79a7 */ /* 0x0001e2000810043f */
[----:B------:R0:W2:Y:S02]  /*7c80*/  SHFL.IDX PT, R0, R3, RZ, 0x181f ;  /* 0x00181fff03007589 */ /* 0x0000a400000e0000 */
[----:B------:R-:W-:Y:S08]  /*7c90*/  @P2 BRA `(.L_x_219) ;  /* 0x0000000000242947 */ /* 0x000ff00003800000 */
[----:B------:R-:W-:Y:S02]  /*7ca0*/  ULDC UR4, c[0x0][0xac8] ;  /* 0x0002b20000047ab9 */ /* 0x000fe40000000800 */
[----:B------:R-:W-:Y:S02]  /*7cb0*/  ISETP.GE.AND P2, PT, R2, UR4, PT ;  /* 0x0000000402007c0c */ /* 0x000fe4000bf46270 */
[----:B------:R-:W-:-:S11]  /*7cc0*/  ISETP.GE.AND P3, PT, R17, UR4, PT ;  /* 0x0000000411007c0c */ /* 0x000fd6000bf66270 */
[CC--:B-1----:R-:W-:Y:S02]  /*7cd0*/  @!P2 LEA R20, P4, R2.reuse, R22.reuse, 0x1 ;  /* 0x000000160214a211 */ /* 0x0c2fe400078808ff */
[C---:B------:R-:W-:Y:S02]  /*7ce0*/  @!P3 LEA R22, P5, R17.reuse, R22, 0x1 ;  /* 0x000000161116b211 */ /* 0x040fe400078a08ff */
[-C--:B--2---:R-:W-:Y:S02]  /*7cf0*/  @!P2 LEA.HI.X R21, R2, R0.reuse, R170, 0x1, P4 ;  /* 0x000000000215a211 */ /* 0x084fe400020f0caa */
[----:B------:R-:W-:-:S03]  /*7d00*/  @!P3 LEA.HI.X R23, R17, R0, R169, 0x1, P5 ;  /* 0x000000001117b211 */ /* 0x000fc600028f0ca9 */
[----:B-----5:R3:W-:Y:S04]  /*7d10*/  @!P2 ST.E.128 desc[UR36][R20.64], R24 ;  /* 0x000000181400a985 */ /* 0x0207e8000c101d24 */
[----:B------:R3:W-:Y:S02]  /*7d20*/  @!P3 ST.E.128 desc[UR36][R22.64], R44 ;  /* 0x0000002c1600b985 */ /* 0x0007e4000c101d24 */
.L_x_219:
[----:B------:R-:W-:Y:S05]  /*7d30*/  BSYNC B1 ;  /* 0x0000000000017941 */ /* 0x000fea0003800000 */
.L_x_218:
[----:B--2---:R2:W4:Y:S01]  /*7d40*/  SHFL.IDX PT, R0, R3, 0x1, 0x181f ;  /* 0x00381f0003007f89 */ /* 0x00452200000e0000 */
[----:B------:R-:W-:Y:S03]  /*7d50*/  BSSY B1, `(.L_x_220) ;  /* 0x000000c000017945 */ /* 0x000fe60003800000 */
[----:B-1-3--:R2:W1:Y:S01]  /*7d60*/  SHFL.IDX PT, R22, R18, 0x1, 0x181f ;  /* 0x00381f0012167f89 */ /* 0x00a46200000e0000 */
[----:B------:R-:W-:Y:S05]  /*7d70*/  @P0 BRA `(.L_x_221) ;  /* 0x0000000000240947 */ /* 0x000fea0003800000 */
[----:B------:R-:W-:Y:S02]  /*7d80*/  ULDC UR4, c[0x0][0xac8] ;  /* 0x0002b20000047ab9 */ /* 0x000fe40000000800 */
[----:B------:R-:W-:Y:S02]  /*7d90*/  ISETP.GE.AND P3, PT, R2, UR4, PT ;  /* 0x0000000402007c0c */ /* 0x000fe4000bf66270 */
[----:B------:R-:W-:-:S11]  /*7da0*/  ISETP.GE.AND P4, PT, R17, UR4, PT ;  /* 0x0000000411007c0c */ /* 0x000fd6000bf86270 */
[CC--:B-1----:R-:W-:Y:S02]  /*7db0*/  @!P3 LEA R20, P0, R2.reuse, R22.reuse, 0x1 ;  /* 0x000000160214b211 */ /* 0x0c2fe400078008ff */
[C---:B------:R-:W-:Y:S02]  /*7dc0*/  @!P4 LEA R22, P2, R17.reuse, R22, 0x1 ;  /* 0x000000161116c211 */ /* 0x040fe400078408ff */
[-C--:B----4-:R-:W-:Y:S02]  /*7dd0*/  @!P3 LEA.HI.X R21, R2, R0.reuse, R170, 0x1, P0 ;  /* 0x000000000215b211 */ /* 0x090fe400000f0caa */
[----:B------:R-:W-:-:S03]  /*7de0*/  @!P4 LEA.HI.X R23, R17, R0, R169, 0x1, P2 ;  /* 0x000000001117c211 */ /* 0x000fc600010f0ca9 */
[----:B-----5:R3:W-:Y:S04]  /*7df0*/  @!P3 ST.E.128 desc[UR36][R20.64], R12 ;  /* 0x0000000c1400b985 */ /* 0x0207e8000c101d24 */
[----:B------:R3:W-:Y:S02]  /*7e00*/  @!P4 ST.E.128 desc[UR36][R22.64], R40 ;  /* 0x000000281600c985 */ /* 0x0007e4000c101d24 */
.L_x_221:
[----:B------:R-:W-:Y:S05]  /*7e10*/  BSYNC B1 ;  /* 0x0000000000017941 */ /* 0x000fea0003800000 */
.L_x_220:
[----:B----4-:R4:W0:Y:S01]  /*7e20*/  SHFL.IDX PT, R0, R3, 0x2, 0x181f ;  /* 0x00581f0003007f89 */ /* 0x01082200000e0000 */
[----:B------:R-:W-:Y:S03]  /*7e30*/  BSSY B1, `(.L_x_222) ;  /* 0x000000c000017945 */ /* 0x000fe60003800000 */
[----:B---3-5:R4:W3:Y:S01]  /*7e40*/  SHFL.IDX PT, R14, R18, 0x2, 0x181f ;  /* 0x00581f00120e7f89 */ /* 0x0288e200000e0000 */
[----:B------:R-:W-:Y:S05]  /*7e50*/  @P1 BRA `(.L_x_223) ;  /* 0x0000000000241947 */ /* 0x000fea0003800000 */
[----:B------:R-:W-:Y:S02]  /*7e60*/  ULDC UR4, c[0x0][0xac8] ;  /* 0x0002b20000047ab9 */ /* 0x000fe40000000800 */
[----:B------:R-:W-:Y:S02]  /*7e70*/  ISETP.GE.AND P2, PT, R2, UR4, PT ;  /* 0x0000000402007c0c */ /* 0x000fe4000bf46270 */
[----:B------:R-:W-:-:S11]  /*7e80*/  ISETP.GE.AND P3, PT, R17, UR4, PT ;  /* 0x0000000411007c0c */ /* 0x000fd6000bf66270 */
[CC--:B---3--:R-:W-:Y:S02]  /*7e90*/  @!P2 LEA R12, P0, R2.reuse, R14.reuse, 0x1 ;  /* 0x0000000e020ca211 */ /* 0x0c8fe400078008ff */
[C---:B------:R-:W-:Y:S02]  /*7ea0*/  @!P3 LEA R14, P1, R17.reuse, R14, 0x1 ;  /* 0x0000000e110eb211 */ /* 0x040fe400078208ff */
[-C--:B0-----:R-:W-:Y:S02]  /*7eb0*/  @!P2 LEA.HI.X R13, R2, R0.reuse, R170, 0x1, P0 ;  /* 0x00000000020da211 */ /* 0x081fe400000f0caa */
[----:B------:R-:W-:-:S03]  /*7ec0*/  @!P3 LEA.HI.X R15, R17, R0, R169, 0x1, P1 ;  /* 0x00000000110fb211 */ /* 0x000fc600008f0ca9 */
[----:B------:R0:W-:Y:S04]  /*7ed0*/  @!P2 ST.E.128 desc[UR36][R12.64], R4 ;  /* 0x000000040c00a985 */ /* 0x0001e8000c101d24 */
[----:B------:R0:W-:Y:S02]  /*7ee0*/  @!P3 ST.E.128 desc[UR36][R14.64], R36 ;  /* 0x000000240e00b985 */ /* 0x0001e4000c101d24 */
.L_x_223:
[----:B------:R-:W-:Y:S05]  /*7ef0*/  BSYNC B1 ;  /* 0x0000000000017941 */ /* 0x000fea0003800000 */
.L_x_222:
[----:B0-----:R-:W-:Y:S01]  /*7f00*/  VIADD R0, R30, 0x60 ;  /* 0x000000601e007836 */ /* 0x001fe20000000000 */
[----:B--2-4-:R-:W0:Y:S04]  /*7f10*/  SHFL.IDX PT, R3, R3, 0x3, 0x181f ;  /* 0x00781f0003037f89 */ /* 0x014e2800000e0000 */
[----:B------:R-:W-:Y:S01]  /*7f20*/  ISETP.GE.AND P0, PT, R0, R59, PT ;  /* 0x0000003b0000720c */ /* 0x000fe20003f06270 */
[----:B------:R-:W2:-:S12]  /*7f30*/  SHFL.IDX PT, R18, R18, 0x3, 0x181f ;  /* 0x00781f0012127f89 */ /* 0x000e9800000e0000 */
[----:B------:R-:W-:Y:S05]  /*7f40*/  @P0 BRA `(.L_x_224) ;  /* 0x0000000800e40947 */ /* 0x000fea0003800000 */
[----:B------:R-:W-:Y:S02]  /*7f50*/  ULDC UR4, c[0x0][0xac8] ;  /* 0x0002b20000047ab9 */ /* 0x000fe40000000800 */
[----:B------:R-:W-:-:S13]  /*7f60*/  ISETP.GE.AND P1, PT, R2, UR4, PT ;  /* 0x0000000402007c0c */ /* 0x000fda000bf26270 */
[----:B--2---:R-:W-:-:S04]  /*7f70*/  @!P1 LEA R4, P0, R2, R18, 0x1 ;  /* 0x0000001202049211 */ /* 0x004fc800078008ff */
[----:B0-----:R-:W-:Y:S02]  /*7f80*/  @!P1 LEA.HI.X R5, R2, R3, R170, 0x1, P0 ;  /* 0x0000000302059211 */ /* 0x001fe400000f0caa */
[----:B------:R-:W-:-:S03]  /*7f90*/  ISETP.GE.AND P0, PT, R17, UR4, PT ;  /* 0x0000000411007c0c */ /* 0x000fc6000bf06270 */
[----:B------:R0:W-:Y:S10]  /*7fa0*/  @!P1 ST.E.128 desc[UR36][R4.64], R8 ;  /* 0x0000000804009985 */ /* 0x0001f4000c101d24 */
[----:B------:R-:W-:Y:S05]  /*7fb0*/  @P0 BRA `(.L_x_224) ;  /* 0x0000000800c80947 */ /* 0x000fea0003800000 */
[----:B0-----:R-:W-:-:S04]  /*7fc0*/  LEA R4, P0, R17, R18, 0x1 ;  /* 0x0000001211047211 */ /* 0x001fc800078008ff */
[----:B------:R-:W-:-:S05]  /*7fd0*/  LEA.HI.X R5, R17, R3, R169, 0x1, P0 ;  /* 0x0000000311057211 */ /* 0x000fca00000f0ca9 */
[----:B------:R0:W-:Y:S01]  /*7fe0*/  ST.E.128 desc[UR36][R4.64], R32 ;  /* 0x0000002004007985 */ /* 0x0001e2000c101d24 */
[----:B------:R-:W-:Y:S05]  /*7ff0*/  BRA `(.L_x_224) ;  /* 0x0000000800b87947 */ /* 0x000fea0003800000 */
.L_x_216:
[----:B------:R-:W2:Y:S01]  /*8000*/  LDC.64 R6, c[0x0][0xc00] ;  /* 0x00030000ff067b82 */ /* 0x000ea20000000a00 */
[C---:B------:R-:W-:Y:S01]  /*8010*/  IMAD.SHL.U32 R5, R18.reuse, 0x4, RZ ;  /* 0x0000000412057824 */ /* 0x040fe200078e00ff */
[----:B------:R-:W-:Y:S01]  /*8020*/  SHF.L.U64.HI R0, R18, 0x2, R160 ;  /* 0x0000000212007819 */ /* 0x000fe200000102a0 */
[----:B------:R-:W-:Y:S01]  /*8030*/  ULDC.64 UR4, c[0x0][0xc08] ;  /* 0x0003020000047ab9 */ /* 0x000fe20000000a00 */
[----:B------:R-:W-:-:S04]  /*8040*/  IMAD.MOV.U32 R3, RZ, RZ, RZ ;  /* 0x000000ffff037224 */ /* 0x000fc800078e00ff */
[----:B------:R-:W3:Y:S01]  /*8050*/  LDC R25, c[0x0][0xbe8] ;  /* 0x0002fa00ff197b82 */ /* 0x000ee20000000800 */
[----:B--2---:R-:W-:Y:S02]  /*8060*/  ISETP.NE.U32.AND P0, PT, R6, RZ, PT ;  /* 0x000000ff0600720c */ /* 0x004fe40003f05070 */
[----:B------:R-:W-:Y:S02]  /*8070*/  IADD3 R6, P1, R5, R6, RZ ;  /* 0x0000000605067210 */ /* 0x000fe40007f3e0ff */
[----:B------:R-:W-:-:S03]  /*8080*/  ISETP.NE.AND.EX P0, PT, R7, RZ, PT, P0 ;  /* 0x000000ff0700720c */ /* 0x000fc60003f05300 */
[----:B------:R-:W-:Y:S01]  /*8090*/  IMAD.X R7, R0, 0x1, R7, P1 ;  /* 0x0000000100077824 */ /* 0x000fe200008e0607 */
[----:B------:R-:W-:-:S04]  /*80a0*/  ISETP.NE.U32.AND P1, PT, RZ, UR4, PT ;  /* 0x00000004ff007c0c */ /* 0x000fc8000bf25070 */
[----:B------:R-:W-:-:S05]  /*80b0*/  ISETP.NE.AND.EX P1, PT, RZ, UR5, PT, P1 ;  /* 0x00000005ff007c0c */ /* 0x000fca000bf25310 */
[----:B------:R2:W5:Y:S08]  /*80c0*/  @P0 LDG.E R3, desc[UR36][R6.64] ;  /* 0x0000002406030981 */ /* 0x000570000c1e1900 */
[----:B------:R-:W-:Y:S01]  /*80d0*/  @P1 IADD3 R4, P2, R5, UR4, RZ ;  /* 0x0000000405041c10 */ /* 0x000fe2000ff5e0ff */
[----:B------:R-:W-:-:S03]  /*80e0*/  ULDC UR4, c[0x0][0xa88] ;  /* 0x0002a20000047ab9 */ /* 0x000fc60000000800 */
[----:B------:R-:W-:Y:S02]  /*80f0*/  @P1 IADD3.X R5, R0, UR5, RZ, P2, !PT ;  /* 0x0000000500051c10 */ /* 0x000fe400097fe4ff */
[----:B------:R-:W-:-:S06]  /*8100*/  MOV R0, UR4 ;  /* 0x0000000400007c02 */ /* 0x000fcc0008000f00 */
[----:B------:R2:W5:Y:S01]  /*8110*/  @P1 LDG.E R0, desc[UR36][R4.64] ;  /* 0x0000002404001981 */ /* 0x000562000c1e1900 */
[----:B---3--:R-:W-:Y:S02]  /*8120*/  ISETP.NE.AND P2, PT, R25, 0x1, PT ;  /* 0x000000011900780c */ /* 0x008fe40003f45270 */
[----:B------:R-:W-:-:S11]  /*8130*/  ISETP.GE.AND P3, PT, R171, 0x80, PT ;  /* 0x00000080ab00780c */ /* 0x000fd60003f66270 */
[----:B------:R-:W3:Y:S08]  /*8140*/  @P2 LDC R14, c[0x0][0xbec] ;  /* 0x0002fb00ff0e2b82 */ /* 0x000ef00000000800 */
[----:B------:R-:W4:Y:S01]  /*8150*/  @P2 LDC R27, c[0x0][0xbf0] ;  /* 0x0002fc00ff1b2b82 */ /* 0x000f220000000800 */
[----:B--2---:R-:W-:Y:S05]  /*8160*/  @P1 BRA `(.L_x_225) ;  /* 0x0000000000101947 */ /* 0x004fea0003800000 */
[----:B------:R-:W-:Y:S05]  /*8170*/  @!P0 BRA `(.L_x_225) ;  /* 0x00000000000c8947 */ /* 0x000fea0003800000 */
[----:B------:R-:W2:Y:S04]  /*8180*/  LDG.E R5, desc[UR36][R6.64] ;  /* 0x0000002406057981 */ /* 0x000ea8000c1e1900 */
[----:B-----5:R-:W2:Y:S02]  /*8190*/  LDG.E R0, desc[UR36][R6.64+0x4] ;  /* 0x0000042406007981 */ /* 0x020ea4000c1e1900 */
[----:B--2---:R-:W-:-:S07]  /*81a0*/  IMAD.IADD R0, R0, 0x1, -R5 ;  /* 0x0000000100007824 */ /* 0x004fce00078e0a05 */
.L_x_225:
[----:B------:R-:W-:Y:S01]  /*81b0*/  BSSY B1, `(.L_x_226) ;  /* 0x000002e000017945 */ /* 0x000fe20003800000 */
[----:B------:R-:W-:Y:S02]  /*81c0*/  SHF.R.S32.HI R12, RZ, 0x1f, R22 ;  /* 0x0000001fff0c7819 */ /* 0x000fe40000011416 */
[----:B------:R-:W-:Y:S02]  /*81d0*/  SEL R13, R18, RZ, !P0 ;  /* 0x000000ff120d7207 */ /* 0x000fe40004000000 */
[----:B------:R-:W-:Y:S02]  /*81e0*/  SEL R160, R160, RZ, !P0 ;  /* 0x000000ffa0a07207 */ /* 0x000fe40004000000 */
[----:B-----5:R-:W-:Y:S01]  /*81f0*/  SHF.R.S32.HI R10, RZ, 0x1f, R3 ;  /* 0x0000001fff0a7819 */ /* 0x020fe20000011403 */
[----:B------:R-:W-:Y:S06]  /*8200*/  @P3 BRA `(.L_x_227) ;  /* 0x0000000000a03947 */ /* 0x000fec0003800000 */
[----:B------:R-:W2:Y:S01]  /*8210*/  S2R R4, SR_TID.X ;  /* 0x0000000000047919 */ /* 0x000ea20000002100 */
[----:B------:R-:W5:Y:S02]  /*8220*/  LDC R11, c[0x0][0xbe8] ;  /* 0x0002fa00ff0b7b82 */ /* 0x000f640000000800 */
[----:B-----5:R-:W-:Y:S02]  /*8230*/  IMAD R5, R0, R11, RZ ;  /* 0x0000000b00057224 */ /* 0x020fe400078e02ff */
[----:B--2---:R-:W-:-:S04]  /*8240*/  IMAD R4, R23, 0x80, R4 ;  /* 0x0000008017047824 */ /* 0x004fc800078e0204 */
[----:B------:R-:W-:-:S05]  /*8250*/  VIADD R8, R4, 0xffffff80 ;  /* 0xffffff8004087836 */ /* 0x000fca0000000000 */
[----:B------:R-:W-:-:S13]  /*8260*/  ISETP.GE.AND P0, PT, R8, R5, PT ;  /* 0x000000050800720c */ /* 0x000fda0003f06270 */
[----:B------:R-:W-:Y:S05]  /*8270*/  @P0 BRA `(.L_x_227) ;  /* 0x0000000000840947 */ /* 0x000fea0003800000 */
[----:B------:R-:W-:Y:S01]  /*8280*/  ISETP.NE.AND P0, PT, R11, 0x1, PT ;  /* 0x000000010b00780c */ /* 0x000fe20003f05270 */
[----:B------:R-:W-:Y:S01]  /*8290*/  ULDC.64 UR4, c[0x0][0xb90] ;  /* 0x0002e40000047ab9 */ /* 0x000fe20000000a00 */
[----:B------:R-:W-:Y:S01]  /*82a0*/  MOV R4, R3 ;  /* 0x0000000300047202 */ /* 0x000fe20000000f00 */
[----:B------:R-:W-:Y:S02]  /*82b0*/  IMAD R9, R12, UR4, RZ ;  /* 0x000000040c097c24 */ /* 0x000fe4000f8e02ff */
[----:B------:R-:W-:Y:S02]  /*82c0*/  IMAD.MOV.U32 R5, RZ, RZ, R10 ;  /* 0x000000ffff057224 */ /* 0x000fe400078e000a */
[----:B------:R-:W-:Y:S02]  /*82d0*/  IMAD.MOV.U32 R7, RZ, RZ, R8 ;  /* 0x000000ffff077224 */ /* 0x000fe400078e0008 */
[----:B------:R-:W-:-:S04]  /*82e0*/  IMAD.WIDE.U32 R4, R22, UR4, R4 ;  /* 0x0000000416047c25 */ /* 0x000fc8000f8e0004 */
[----:B------:R-:W2:Y:S01]  /*82f0*/  @P0 LDC R15, c[0x0][0xbec] ;  /* 0x0002fb00ff0f0b82 */ /* 0x000ea20000000800 */
[----:B------:R-:W-:Y:S01]  /*8300*/  IMAD R9, R22, UR5, R9 ;  /* 0x0000000516097c24 */ /* 0x000fe2000f8e0209 */
[----:B------:R-:W-:-:S03]  /*8310*/  ULDC.64 UR4, c[0x0][0xb98] ;  /* 0x0002e60000047ab9 */ /* 0x000fc60000000a00 */
[----:B------:R-:W-:-:S03]  /*8320*/  IMAD.IADD R5, R5, 0x1, R9 ;  /* 0x0000000105057824 */ /* 0x000fc600078e0209 */
[----:B------:R-:W5:Y:S01]  /*8330*/  @P0 LDC R21, c[0x0][0xbf0] ;  /* 0x0002fc00ff150b82 */ /* 0x000f620000000800 */
[----:B------:R-:W-:-:S04]  /*8340*/  IMAD.WIDE.U32 R4, R13, UR4, R4 ;  /* 0x000000040d047c25 */ /* 0x000fc8000f8e0004 */
[----:B--2---:R-:W-:-:S05]  /*8350*/  @P0 IMAD.HI.U32 R6, R8, R15, RZ ;  /* 0x0000000f08060227 */ /* 0x004fca00078e00ff */
[----:B-----5:R-:W-:Y:S01]  /*8360*/  @P0 SHF.R.U32.HI R7, RZ, R21, R6 ;  /* 0x00000015ff070219 */ /* 0x020fe20000011606 */
[----:B------:R-:W-:-:S03]  /*8370*/  IMAD R6, R160, UR4, RZ ;  /* 0x00000004a0067c24 */ /* 0x000fc6000f8e02ff */
[----:B------:R-:W-:Y:S01]  /*8380*/  IADD3 R4, P0, R7, R4, RZ ;  /* 0x0000000407047210 */ /* 0x000fe20007f1e0ff */
[----:B------:R-:W-:-:S04]  /*8390*/  IMAD.MOV R9, RZ, RZ, -R7 ;  /* 0x000000ffff097224 */ /* 0x000fc800078e0a07 */
[----:B------:R-:W-:Y:S01]  /*83a0*/  IMAD R9, R11, R9, R8 ;  /* 0x000000090b097224 */ /* 0x000fe200078e0208 */
[----:B------:R-:W-:Y:S01]  /*83b0*/  SHF.R.S32.HI R11, RZ, 0x1f, R7 ;  /* 0x0000001fff0b7819 */ /* 0x000fe20000011407 */
[----:B------:R-:W-:Y:S01]  /*83c0*/  IMAD R8, R13, UR5, R6 ;  /* 0x000000050d087c24 */ /* 0x000fe2000f8e0206 */
[----:B------:R-:W-:Y:S02]  /*83d0*/  ULDC.64 UR4, c[0x0][0xb88] ;  /* 0x0002e20000047ab9 */ /* 0x000fe40000000a00 */
[----:B------:R-:W-:Y:S02]  /*83e0*/  SHF.R.S32.HI R6, RZ, 0x1f, R9 ;  /* 0x0000001fff067819 */ /* 0x000fe40000011409 */
[----:B------:R-:W-:-:S03]  /*83f0*/  IADD3.X R5, R11, R5, R8, P0, !PT ;  /* 0x000000050b057210 */ /* 0x000fc600007fe408 */
[----:B------:R-:W-:Y:S02]  /*8400*/  IMAD R6, R6, UR4, RZ ;  /* 0x0000000406067c24 */ /* 0x000fe4000f8e02ff */
[----:B------:R-:W-:-:S04]  /*8410*/  IMAD.WIDE.U32 R4, R9, UR4, R4 ;  /* 0x0000000409047c25 */ /* 0x000fc8000f8e0004 */
[----:B------:R-:W-:Y:S01]  /*8420*/  IMAD R7, R9, UR5, R6 ;  /* 0x0000000509077c24 */ /* 0x000fe2000f8e0206 */
[----:B------:R-:W-:Y:S02]  /*8430*/  ULDC.64 UR4, c[0x0][0xb50] ;  /* 0x0002d40000047ab9 */ /* 0x000fe40000000a00 */
[----:B------:R-:W-:Y:S01]  /*8440*/  LEA R6, P0, R4, UR4, 0x2 ;  /* 0x0000000404067c11 */ /* 0x000fe2000f8010ff */
[----:B------:R-:W-:-:S05]  /*8450*/  IMAD.IADD R5, R5, 0x1, R7 ;  /* 0x0000000105057824 */ /* 0x000fca00078e0207 */
[----:B------:R-:W-:Y:S02]  /*8460*/  LEA.HI.X R7, R4, UR5, R5, 0x2, P0 ;  /* 0x0000000504077c11 */ /* 0x000fe400080f1405 */
[----:B------:R-:W-:-:S05]  /*8470*/  MOV R5, 0xff800000 ;  /* 0xff80000000057802 */ /* 0x000fca0000000f00 */
[----:B------:R2:W-:Y:S02]  /*8480*/  STG.E desc[UR36][R6.64], R5 ;  /* 0x0000000506007986 */ /* 0x0005e4000c101924 */
.L_x_227:
[----:B------:R-:W-:Y:S05]  /*8490*/  BSYNC B1 ;  /* 0x0000000000017941 */ /* 0x000fea0003800000 */
.L_x_226:
[----:B------:R-:W-:Y:S01]  /*84a0*/  ULDC.64 UR4, c[0x0][0xaa0] ;  /* 0x0002a80000047ab9 */ /* 0x000fe20000000a00 */
[----:B--2---:R-:W-:Y:S01]  /*84b0*/  IMAD R6, R19, 0x20, R161 ;  /* 0x0000002013067824 */ /* 0x004fe200078e02a1 */
[----:B------:R-:W-:Y:S01]  /*84c0*/  BSSY B1, `(.L_x_228) ;  /* 0x0000037000017945 */ /* 0x000fe20003800000 */
[----:B------:R-:W-:Y:S02]  /*84d0*/  IMAD R4, R10, UR4, RZ ;  /* 0x000000040a047c24 */ /* 0x000fe4000f8e02ff */
[----:B------:R-:W-:Y:S02]  /*84e0*/  IMAD R9, R23, 0x80, R6 ;  /* 0x0000008017097824 */ /* 0x000fe400078e0206 */
[C---:B------:R-:W-:Y:S02]  /*84f0*/  IMAD R7, R3.reuse, UR5, R4 ;  /* 0x0000000503077c24 */ /* 0x040fe4000f8e0204 */
[----:B------:R-:W-:Y:S01]  /*8500*/  IMAD.WIDE.U32 R4, R3, UR4, RZ ;  /* 0x0000000403047c25 */ /* 0x000fe2000f8e00ff */
[----:B------:R-:W-:-:S03]  /*8510*/  ULDC.64 UR4, c[0x0][0xae8] ;  /* 0x0002ba0000047ab9 */ /* 0x000fc60000000a00 */
[----:B------:R-:W-:Y:S02]  /*8520*/  IMAD.IADD R5, R5, 0x1, R7 ;  /* 0x0000000105057824 */ /* 0x000fe400078e0207 */
[----:B------:R-:W-:Y:S02]  /*8530*/  IMAD R7, R12, UR4, RZ ;  /* 0x000000040c077c24 */ /* 0x000fe4000f8e02ff */
[----:B------:R-:W-:-:S04]  /*8540*/  IMAD.WIDE.U32 R4, R22, UR4, R4 ;  /* 0x0000000416047c25 */ /* 0x000fc8000f8e0004 */
[----:B------:R-:W-:Y:S01]  /*8550*/  IMAD R7, R22, UR5, R7 ;  /* 0x0000000516077c24 */ /* 0x000fe2000f8e0207 */
[----:B------:R-:W-:Y:S01]  /*8560*/  ULDC.64 UR4, c[0x0][0xaf0] ;  /* 0x0002bc0000047ab9 */ /* 0x000fe20000000a00 */
[----:B---3--:R-:W-:-:S03]  /*8570*/  @P2 IMAD.HI.U32 R6, R9, R14, RZ ;  /* 0x0000000e09062227 */ /* 0x008fc600078e00ff */
[----:B------:R-:W-:Y:S01]  /*8580*/  IADD3 R5, R5, R7, RZ ;  /* 0x0000000705057210 */ /* 0x000fe20007ffe0ff */
[----:B------:R-:W-:Y:S01]  /*8590*/  IMAD.MOV.U32 R3, RZ, RZ, R9 ;  /* 0x000000ffff037224 */ /* 0x000fe200078e0009 */
[----:B----4-:R-:W-:Y:S01]  /*85a0*/  @P2 SHF.R.U32.HI R3, RZ, R27, R6 ;  /* 0x0000001bff032219 */ /* 0x010fe20000011606 */
[----:B------:R-:W-:Y:S02]  /*85b0*/  IMAD R8, R160, UR4, RZ ;  /* 0x00000004a0087c24 */ /* 0x000fe4000f8e02ff */
[----:B------:R-:W-:Y:S01]  /*85c0*/  IMAD.WIDE.U32 R4, R13, UR4, R4 ;  /* 0x000000040d047c25 */ /* 0x000fe2000f8e0004 */
[----:B------:R-:W-:-:S03]  /*85d0*/  SHF.R.S32.HI R6, RZ, 0x1f, R3 ;  /* 0x0000001fff067819 */ /* 0x000fc60000011403 */
[----:B------:R-:W-:Y:S01]  /*85e0*/  IMAD R7, R13, UR5, R8 ;  /* 0x000000050d077c24 */ /* 0x000fe2000f8e0208 */
[----:B------:R-:W-:Y:S01]  /*85f0*/  ULDC.64 UR4, c[0x0][0xae0] ;  /* 0x0002b80000047ab9 */ /* 0x000fe20000000a00 */
[----:B------:R-:W-:Y:S02]  /*8600*/  IMAD.MOV R8, RZ, RZ, -R3 ;  /* 0x000000ffff087224 */ /* 0x000fe400078e0a03 */
[----:B------:R-:W-:Y:S02]  /*8610*/  IMAD.IADD R5, R5, 0x1, R7 ;  /* 0x0000000105057824 */ /* 0x000fe400078e0207 */
[----:B------:R-:W-:Y:S02]  /*8620*/  IMAD R6, R6, UR4, RZ ;  /* 0x0000000406067c24 */ /* 0x000fe4000f8e02ff */
[----:B------:R-:W-:Y:S02]  /*8630*/  IMAD R7, R25, R8, R9 ;  /* 0x0000000819077224 */ /* 0x000fe400078e0209 */
[----:B------:R-:W-:-:S02]  /*8640*/  IMAD R9, R3, UR5, R6 ;  /* 0x0000000503097c24 */ /* 0x000fc4000f8e0206 */
[----:B------:R-:W-:Y:S01]  /*8650*/  IMAD.WIDE.U32 R4, R3, UR4, R4 ;  /* 0x0000000403047c25 */ /* 0x000fe2000f8e0004 */
[----:B------:R-:W-:Y:S01]  /*8660*/  SHF.R.S32.HI R3, RZ, 0x1f, R7 ;  /* 0x0000001fff037819 */ /* 0x000fe20000011407 */
[----:B------:R-:W-:Y:S02]  /*8670*/  ULDC.64 UR4, c[0x0][0xad8] ;  /* 0x0002b60000047ab9 */ /* 0x000fe40000000a00 */
[----:B------:R-:W-:Y:S02]  /*8680*/  IMAD.IADD R5, R5, 0x1, R9 ;  /* 0x0000000105057824 */ /* 0x000fe400078e0209 */
[----:B------:R-:W-:Y:S02]  /*8690*/  IMAD R6, R3, UR4, RZ ;  /* 0x0000000403067c24 */ /* 0x000fe4000f8e02ff */
[----:B------:R-:W-:Y:S02]  /*86a0*/  IMAD R8, R23, 0x80, R161 ;  /* 0x0000008017087824 */ /* 0x000fe400078e02a1 */
[----:B------:R-:W-:-:S02]  /*86b0*/  IMAD R25, R0, R25, RZ ;  /* 0x0000001900197224 */ /* 0x000fc400078e02ff */
[C---:B------:R-:W-:Y:S01]  /*86c0*/  IMAD R3, R7.reuse, UR5, R6 ;  /* 0x0000000507037c24 */ /* 0x040fe2000f8e0206 */
[C---:B------:R-:W-:Y:S01]  /*86d0*/  IADD3 R0, R8.reuse, 0x20, RZ ;  /* 0x0000002008007810 */ /* 0x040fe20007ffe0ff */
[----:B------:R-:W-:Y:S01]  /*86e0*/  IMAD.WIDE.U32 R4, R7, UR4, R4 ;  /* 0x0000000407047c25 */ /* 0x000fe2000f8e0004 */
[-C--:B------:R-:W-:Y:S01]  /*86f0*/  ISETP.GE.AND P2, PT, R8, R25.reuse, PT ;  /* 0x000000190800720c */ /* 0x080fe20003f46270 */
[----:B------:R-:W-:Y:S01]  /*8700*/  ULDC.64 UR4, c[0x0][0xa80] ;  /* 0x0002a00000047ab9 */ /* 0x000fe20000000a00 */
[----:B------:R-:W-:Y:S01]  /*8710*/  ISETP.GE.AND P1, PT, R0, R25, PT ;  /* 0x000000190000720c */ /* 0x000fe20003f26270 */
[----:B------:R-:W-:Y:S01]  /*8720*/  IMAD.IADD R3, R5, 0x1, R3 ;  /* 0x0000000105037824 */ /* 0x000fe200078e0203 */
[----:B------:R-:W-:Y:S01]  /*8730*/  LEA R6, P3, R4, UR4, 0x1 ;  /* 0x0000000404067c11 */ /* 0x000fe2000f8608ff */
[----:B------:R-:W-:-:S03]  /*8740*/  VIADD R0, R8, 0x40 ;  /* 0x0000004008007836 */ /* 0x000fc60000000000 */
[----:B------:R-:W-:Y:S02]  /*8750*/  LEA.HI.X R3, R4, UR5, R3, 0x1, P3 ;  /* 0x0000000504037c11 */ /* 0x000fe400098f0c03 */
[----:B------:R-:W-:Y:S01]  /*8760*/  ISETP.GE.AND P0, PT, R0, R25, PT ;  /* 0x000000190000720c */ /* 0x000fe20003f06270 */
[----:B------:R2:W3:Y:S04]  /*8770*/  SHFL.IDX PT, R4, R6, RZ, 0x181f ;  /* 0x00181fff06047589 */ /* 0x0004e800000e0000 */
[----:B------:R2:W4:Y:S01]  /*8780*/  SHFL.IDX PT, R0, R3, RZ, 0x181f ;  /* 0x00181fff03007589 */ /* 0x00052200000e0000 */
[----:B------:R-:W-:Y:S07]  /*8790*/  @P2 BRA `(.L_x_229) ;  /* 0x0000000000242947 */ /* 0x000fee0003800000 */
[----:B------:R-:W-:Y:S02]  /*87a0*/  ULDC UR4, c[0x0][0xac8] ;  /* 0x0002b20000047ab9 */ /* 0x000fe40000000800 */
[----:B------:R-:W-:Y:S02]  /*87b0*/  ISETP.GE.AND P4, PT, R2, UR4, PT ;  /* 0x0000000402007c0c */ /* 0x000fe4000bf86270 */
[----:B------:R-:W-:-:S11]  /*87c0*/  ISETP.GE.AND P5, PT, R17, UR4, PT ;  /* 0x0000000411007c0c */ /* 0x000fd6000bfa6270 */
[CC--:B---3--:R-:W-:Y:S02]  /*87d0*/  @!P4 LEA R10, P2, R2.reuse, R4.reuse, 0x1 ;  /* 0x00000004020ac211 */ /* 0x0c8fe400078408ff */
[C---:B------:R-:W-:Y:S02]  /*87e0*/  @!P5 LEA R4, P3, R17.reuse, R4, 0x1 ;  /* 0x000000041104d211 */ /* 0x040fe400078608ff */
[-C--:B----4-:R-:W-:Y:S02]  /*87f0*/  @!P4 LEA.HI.X R11, R2, R0.reuse, R170, 0x1, P2 ;  /* 0x00000000020bc211 */ /* 0x090fe400010f0caa */
[----:B------:R-:W-:-:S03]  /*8800*/  @!P5 LEA.HI.X R5, R17, R0, R169, 0x1, P3 ;  /* 0x000000001105d211 */ /* 0x000fc600018f0ca9 */
[----:B------:R3:W-:Y:S04]  /*8810*/  @!P4 ST.E.128 desc[UR36][R10.64], RZ ;  /* 0x000000ff0a00c985 */ /* 0x0007e8000c101d24 */
[----:B------:R3:W-:Y:S02]  /*8820*/  @!P5 ST.E.128 desc[UR36][R4.64], RZ ;  /* 0x000000ff0400d985 */ /* 0x0007e4000c101d24 */
.L_x_229:
[----:B------:R-:W-:Y:S05]  /*8830*/  BSYNC B1 ;  /* 0x0000000000017941 */ /* 0x000fea0003800000 */
.L_x_228:
[----:B----4-:R4:W0:Y:S01]  /*8840*/  SHFL.IDX PT, R0, R3, 0x1, 0x181f ;  /* 0x00381f0003007f89 */ /* 0x01082200000e0000 */
[----:B------:R-:W-:Y:S03]  /*8850*/  BSSY B1, `(.L_x_230) ;  /* 0x000000c000017945 */ /* 0x000fe60003800000 */
[----:B---3--:R4:W3:Y:S01]  /*8860*/  SHFL.IDX PT, R4, R6, 0x1, 0x181f ;  /* 0x00381f0006047f89 */ /* 0x0088e200000e0000 */
        /* <DEDUP_REMOVED lines=8> */
[----:B------:R0:W-:Y:S04]  /*88f0*/  @!P3 ST.E.128 desc[UR36][R10.64], RZ ;  /* 0x000000ff0a00b985 */ /* 0x0001e8000c101d24 */
[----:B------:R0:W-:Y:S02]  /*8900*/  @!P4 ST.E.128 desc[UR36][R4.64], RZ ;  /* 0x000000ff0400c985 */ /* 0x0001e4000c101d24 */
.L_x_231:
[----:B------:R-:W-:Y:S05]  /*8910*/  BSYNC B1 ;  /* 0x0000000000017941 */ /* 0x000fea0003800000 */
.L_x_230:
[----:B0-----:R0:W0:Y:S01]  /*8920*/  SHFL.IDX PT, R0, R3, 0x2, 0x181f ;  /* 0x00581f0003007f89 */ /* 0x00102200000e0000 */
[----:B------:R-:W-:Y:S03]  /*8930*/  BSSY B1, `(.L_x_232) ;  /* 0x000000c000017945 */ /* 0x000fe60003800000 */
[----:B---3--:R3:W0:Y:S01]  /*8940*/  SHFL.IDX PT, R4, R6, 0x2, 0x181f ;  /* 0x00581f0006047f89 */ /* 0x00862200000e0000 */
[----:B------:R-:W-:Y:S05]  /*8950*/  @P0 BRA `(.L_x_233) ;  /* 0x0000000000240947 */ /* 0x000fea0003800000 */
[----:B------:R-:W-:Y:S02]  /*8960*/  ULDC UR4, c[0x0][0xac8] ;  /* 0x0002b20000047ab9 */ /* 0x000fe40000000800 */
[----:B------:R-:W-:Y:S02]  /*8970*/  ISETP.GE.AND P2, PT, R2, UR4, PT ;  /* 0x0000000402007c0c */ /* 0x000fe4000bf46270 */
[----:B------:R-:W-:-:S11]  /*8980*/  ISETP.GE.AND P3, PT, R17, UR4, PT ;  /* 0x0000000411007c0c */ /* 0x000fd6000bf66270 */
[CC--:B0-----:R-:W-:Y:S02]  /*8990*/  @!P2 LEA R10, P0, R2.reuse, R4.reuse, 0x1 ;  /* 0x00000004020aa211 */ /* 0x0c1fe400078008ff */
[C---:B------:R-:W-:Y:S02]  /*89a0*/  @!P3 LEA R4, P1, R17.reuse, R4, 0x1 ;  /* 0x000000041104b211 */ /* 0x040fe400078208ff */
[-C--:B------:R-:W-:Y:S02]  /*89b0*/  @!P2 LEA.HI.X R11, R2, R0.reuse, R170, 0x1, P0 ;  /* 0x00000000020ba211 */ /* 0x080fe400000f0caa */
[----:B------:R-:W-:-:S03]  /*89c0*/  @!P3 LEA.HI.X R5, R17, R0, R169, 0x1, P1 ;  /* 0x000000001105b211 */ /* 0x000fc600008f0ca9 */
[----:B------:R0:W-:Y:S04]  /*89d0*/  @!P2 ST.E.128 desc[UR36][R10.64], RZ ;  /* 0x000000ff0a00a985 */ /* 0x0001e8000c101d24 */
[----:B------:R0:W-:Y:S02]  /*89e0*/  @!P3 ST.E.128 desc[UR36][R4.64], RZ ;  /* 0x000000ff0400b985 */ /* 0x0001e4000c101d24 */
.L_x_233:
[----:B------:R-:W-:Y:S05]  /*89f0*/  BSYNC B1 ;  /* 0x0000000000017941 */ /* 0x000fea0003800000 */
.L_x_232:
[----:B0-----:R-:W-:Y:S01]  /*8a00*/  VIADD R0, R8, 0x60 ;  /* 0x0000006008007836 */ /* 0x001fe20000000000 */
[----:B--2-4-:R-:W0:Y:S04]  /*8a10*/  SHFL.IDX PT, R3, R3, 0x3, 0x181f ;  /* 0x00781f0003037f89 */ /* 0x014e2800000e0000 */
[----:B------:R-:W-:Y:S01]  /*8a20*/  ISETP.GE.AND P0, PT, R0, R25, PT ;  /* 0x000000190000720c */ /* 0x000fe20003f06270 */
[----:B------:R2:W4:-:S12]  /*8a30*/  SHFL.IDX PT, R4, R6, 0x3, 0x181f ;  /* 0x00781f0006047f89 */ /* 0x00051800000e0000 */
[----:B--2---:R-:W-:Y:S05]  /*8a40*/  @P0 BRA `(.L_x_224) ;  /* 0x0000000000240947 */ /* 0x004fea0003800000 */
[----:B------:R-:W-:Y:S02]  /*8a50*/  ULDC UR4, c[0x0][0xac8] ;  /* 0x0002b20000047ab9 */ /* 0x000fe40000000800 */
[----:B------:R-:W-:Y:S02]  /*8a60*/  ISETP.GE.AND P2, PT, R2, UR4, PT ;  /* 0x0000000402007c0c */ /* 0x000fe4000bf46270 */
[----:B------:R-:W-:-:S11]  /*8a70*/  ISETP.GE.AND P3, PT, R17, UR4, PT ;  /* 0x0000000411007c0c */ /* 0x000fd6000bf66270 */
[CC--:B---34-:R-:W-:Y:S02]  /*8a80*/  @!P2 LEA R6, P0, R2.reuse, R4.reuse, 0x1 ;  /* 0x000000040206a211 */ /* 0x0d8fe400078008ff */
[C---:B------:R-:W-:Y:S02]  /*8a90*/  @!P3 LEA R4, P1, R17.reuse, R4, 0x1 ;  /* 0x000000041104b211 */ /* 0x040fe400078208ff */
[-C--:B0-----:R-:W-:Y:S02]  /*8aa0*/  @!P2 LEA.HI.X R7, R2, R3.reuse, R170, 0x1, P0 ;  /* 0x000000030207a211 */ /* 0x081fe400000f0caa */
[----:B------:R-:W-:-:S03]  /*8ab0*/  @!P3 LEA.HI.X R5, R17, R3, R169, 0x1, P1 ;  /* 0x000000031105b211 */ /* 0x000fc600008f0ca9 */
[----:B------:R2:W-:Y:S04]  /*8ac0*/  @!P2 ST.E.128 desc[UR36][R6.64], RZ ;  /* 0x000000ff0600a985 */ /* 0x0005e8000c101d24 */
[----:B------:R2:W-:Y:S02]  /*8ad0*/  @!P3 ST.E.128 desc[UR36][R4.64], RZ ;  /* 0x000000ff0400b985 */ /* 0x0005e4000c101d24 */
.L_x_224:
[----:B------:R-:W-:Y:S05]  /*8ae0*/  BSYNC B0 ;  /* 0x0000000000007941 */ /* 0x000fea0003800000 */
.L_x_215:
[----:B------:R-:W-:Y:S02]  /*8af0*/  ULDC UR4, c[0x0][0xc3c] ;  /* 0x00030f0000047ab9 */ /* 0x000fe40000000800 */
[----:B-1----:R-:W-:-:S13]  /*8b00*/  ISETP.GE.AND P0, PT, R51, UR4, PT ;  /* 0x0000000433007c0c */ /* 0x002fda000bf06270 */
[----:B------:R-:W-:Y:S05]  /*8b10*/  @!P0 BRA `(.L_x_234) ;  /* 0xffffff8000788947 */ /* 0x000fea000383ffff */
[----:B------:R-:W-:Y:S05]  /*8b20*/  EXIT ;  /* 0x000000000000794d */ /* 0x000fea0003800000 */
.L_x_187:
[----:B------:R-:W-:-:S08]  /*8b30*/  NOP ;  /* 0x0000000000007918 */ /* 0x000fd00000000000 */
[----:B------:R-:W0:-:S00]  /*8b40*/  USETMAXREG.DEALLOC.CTAPOOL 0x28 ;  /* 0x00000028000079c8 */ /* 0x000e0000080e0500 */
[----:B0-----:R-:W-:Y:S02]  /*8b50*/  LOP3.LUT R0, R0, 0x3, RZ, 0xc0, !PT ;  /* 0x0000000300007812 */ /* 0x001fe400078ec0ff */
[----:B------:R-:W-:-:S04]  /*8b60*/  LOP3.LUT R25, R25, 0xffffff7f, RZ, 0xc0, !PT ;  /* 0xffffff7f19197812 */ /* 0x000fc800078ec0ff */
[----:B------:R-:W0:Y:S02]  /*8b70*/  SHFL.IDX PT, R0, R0, RZ, 0x1f ;  /* 0x00001fff00007589 */ /* 0x000e2400000e0000 */
[----:B0-----:R-:W-:Y:S01]  /*8b80*/  ISETP.NE.AND P0, PT, R0, RZ, PT ;  /* 0x000000ff0000720c */ /* 0x001fe20003f05270 */
[----:B------:R-:W-:-:S12]  /*8b90*/  IMAD.MOV.U32 R0, RZ, RZ, RZ ;  /* 0x000000ffff007224 */ /* 0x000fd800078e00ff */
[----:B------:R-:W-:Y:S01]  /*8ba0*/  @P0 LOP3.LUT R25, R25, 0x80, RZ, 0xfc, !PT ;  /* 0x0000008019190812 */ /* 0x000fe200078efcff */
[----:B------:R-:W-:Y:S06]  /*8bb0*/  @!P0 BRA `(.L_x_235) ;  /* 0x00000000001c8947 */ /* 0x000fec0003800000 */
[----:B------:R-:W0:Y:S08]  /*8bc0*/  S2UR UR5, SR_CgaCtaId ;  /* 0x00000000000579c3 */ /* 0x000e300000008800 */
[----:B------:R-:W-:Y:S06]  /*8bd0*/  BAR.SYNC.DEFER_BLOCKING 0x5, 0x180 ;  /* 0x0146000000007b1d */ /* 0x000fec0000010000 */
[----:B------:R-:W-:-:S02]  /*8be0*/  UMOV UR4, 0x400 ;  /* 0x0000040000047882 */ /* 0x000fc40000000000 */
[----:B0-----:R-:W-:-:S09]  /*8bf0*/  ULEA UR4, UR5, UR4, 0x18 ;  /* 0x0000000405047291 */ /* 0x001fd2000f8ec03f */
[----:B------:R-:W1:Y:S01]  /*8c00*/  LDS.128 R16, [UR4+0x2a8d0] ;  /* 0x02a8d004ff107984 */ /* 0x000e620008000c00 */
[----:B------:R-:W-:Y:S06]  /*8c10*/  BAR.ARV 0x4, 0x180 ;  /* 0x0106000000007b1d */ /* 0x000fec0000002000 */
[----:B------:R-:W-:Y:S05]  /*8c20*/  BRA `(.L_x_236) ;  /* 0x0000000800007947 */ /* 0x000fea0003800000 */
.L_x_235:
[----:B------:R-:W0:Y:S01]  /*8c30*/  S2R R2, SR_TID.X ;  /* 0x0000000000027919 */ /* 0x000e220000002100 */
[----:B------:R-:W-:Y:S01]  /*8c40*/  ULDC UR4, c[0x0][0xc3c] ;  /* 0x00030f0000047ab9 */ /* 0x000fe20000000800 */
[----:B------:R-:W1:Y:S01]  /*8c50*/  S2UR UR6, SR_CTAID.X ;  /* 0x00000000000679c3 */ /* 0x000e620000002500 */
[----:B------:R-:W-:Y:S01]  /*8c60*/  ULDC UR5, c[0x0][0xc38] ;  /* 0x00030e0000057ab9 */ /* 0x000fe20000000800 */
[----:B0-----:R-:W-:-:S04]  /*8c70*/  LOP3.LUT R5, R2, 0x1f, RZ, 0xc0, !PT ;  /* 0x0000001f02057812 */ /* 0x001fc800078ec0ff */
[----:B------:R-:W-:-:S04]  /*8c80*/  ISETP.NE.AND P0, PT, R5, 0x1f, PT ;  /* 0x0000001f0500780c */ /* 0x000fc80003f05270 */
[----:B------:R-:W-:-:S13]  /*8c90*/  ISETP.GE.OR P1, PT, R5, UR4, !P0 ;  /* 0x0000000405007c0c */ /* 0x000fda000c726670 */
[----:B------:R-:W0:Y:S02]  /*8ca0*/  @!P1 LDC.64 R2, c[0x0][0xc80] ;  /* 0x00032000ff029b82 */ /* 0x000e240000000a00 */
[----:B0-----:R-:W-:-:S05]  /*8cb0*/  @!P1 IMAD.WIDE.U32 R2, R5, 0x4, R2 ;  /* 0x0000000405029825 */ /* 0x001fca00078e0002 */
[----:B------:R-:W2:Y:S01]  /*8cc0*/  @!P1 LDG.E R0, desc[UR36][R2.64] ;  /* 0x0000002402009981 */ /* 0x000ea2000c1e1900 */
[C---:B------:R-:W-:Y:S01]  /*8cd0*/  ISETP.NE.AND P1, PT, R5.reuse, RZ, PT ;  /* 0x000000ff0500720c */ /* 0x040fe20003f25270 */
[----:B------:R-:W-:Y:S01]  /*8ce0*/  UMOV UR4, URZ ;  /* 0x0000003f00047c82 */ /* 0x000fe20008000000 */
[C---:B------:R-:W-:Y:S02]  /*8cf0*/  ISETP.GE.U32.AND P2, PT, R5.reuse, 0x2, PT ;  /* 0x000000020500780c */ /* 0x040fe40003f46070 */
[C---:B------:R-:W-:Y:S02]  /*8d00*/  ISETP.GE.U32.AND P3, PT, R5.reuse, 0x4, PT ;  /* 0x000000040500780c */ /* 0x040fe40003f66070 */
[C---:B------:R-:W-:Y:S02]  /*8d10*/  ISETP.GE.U32.AND P4, PT, R5.reuse, 0x8, PT ;  /* 0x000000080500780c */ /* 0x040fe40003f86070 */
[----:B------:R-:W-:Y:S02]  /*8d20*/  ISETP.GE.U32.AND P5, PT, R5, 0x10, PT ;  /* 0x000000100500780c */ /* 0x000fe40003fa6070 */
[----:B------:R-:W-:Y:S01]  /*8d30*/  MOV R16, RZ ;  /* 0x000000ff00107202 */ /* 0x000fe20000000f00 */
[----:B--2---:R-:W0:Y:S02]  /*8d40*/  SHFL.UP PT, R4, R0, 0x1, RZ ;  /* 0x0420000000047989 */ /* 0x004e2400000e00ff */
[----:B0-----:R-:W-:-:S04]  /*8d50*/  SEL R7, R4, RZ, P1 ;  /* 0x000000ff04077207 */ /* 0x001fc80000800000 */
[----:B------:R-:W-:-:S05]  /*8d60*/  IADD3 R7, R0, R7, RZ ;  /* 0x0000000700077210 */ /* 0x000fca0007ffe0ff */
[----:B------:R-:W0:Y:S02]  /*8d70*/  SHFL.UP PT, R4, R7, 0x2, RZ ;  /* 0x0440000007047989 */ /* 0x000e2400000e00ff */
[----:B0-----:R-:W-:-:S05]  /*8d80*/  SEL R4, R4, RZ, P2 ;  /* 0x000000ff04047207 */ /* 0x001fca0001000000 */
[----:B------:R-:W-:-:S05]  /*8d90*/  IMAD.IADD R4, R7, 0x1, R4 ;  /* 0x0000000107047824 */ /* 0x000fca00078e0204 */
        /* <DEDUP_REMOVED lines=9> */
[----:B------:R-:W0:Y:S02]  /*8e30*/  SHFL.IDX PT, R4, R7, 0x1f, 0x1f ;  /* 0x03e01f0007047f89 */ /* 0x000e2400000e0000 */
[----:B0-----:R-:W-:-:S04]  /*8e40*/  IMAD R4, R4, UR5, RZ ;  /* 0x0000000504047c24 */ /* 0x001fc8000f8e02ff */
[----:B------:R-:W-:Y:S01]  /*8e50*/  IMAD.MOV.U32 R3, RZ, RZ, R4 ;  /* 0x000000ffff037224 */ /* 0x000fe200078e0004 */
[----:B-1----:R-:W-:-:S13]  /*8e60*/  ISETP.GT.AND P6, PT, R4, UR6, PT ;  /* 0x0000000604007c0c */ /* 0x002fda000bfc4270 */
[----:B------:R-:W-:Y:S05]  /*8e70*/  @P6 BRA `(.L_x_237) ;  /* 0x0000000000946947 */ /* 0x000fea0003800000 */
[----:B------:R-:W-:Y:S01]  /*8e80*/  IMAD.MOV.U32 R4, RZ, RZ, R3 ;  /* 0x000000ffff047224 */ /* 0x000fe200078e0003 */
[----:B------:R-:W-:Y:S01]  /*8e90*/  UMOV UR4, URZ ;  /* 0x0000003f00047c82 */ /* 0x000fe20008000000 */
[----:B------:R-:W-:-:S05]  /*8ea0*/  ULDC UR5, c[0x0][0xc38] ;  /* 0x00030e0000057ab9 */ /* 0x000fca0000000800 */
.L_x_241:
[----:B------:R-:W0:Y:S01]  /*8eb0*/  LDC R2, c[0x0][0xc3c] ;  /* 0x00030f00ff027b82 */ /* 0x000e220000000800 */
[----:B------:R-:W-:-:S06]  /*8ec0*/  UIADD3 UR4, UR4, 0x1f, URZ ;  /* 0x0000001f04047890 */ /* 0x000fcc000fffe03f */
[----:B0-----:R-:W-:-:S13]  /*8ed0*/  ISETP.LE.AND P6, PT, R2, UR4, PT ;  /* 0x0000000402007c0c */ /* 0x001fda000bfc3270 */
[----:B------:R-:W-:Y:S05]  /*8ee0*/  @P6 BRA `(.L_x_238) ;  /* 0x0000000400246947 */ /* 0x000fea0003800000 */
[----:B------:R-:W-:Y:S01]  /*8ef0*/  VIADD R7, R5, UR4 ;  /* 0x0000000405077c36 */ /* 0x000fe20008000000 */
[----:B------:R-:W-:Y:S01]  /*8f00*/  BSSY B0, `(.L_x_239) ;  /* 0x0000007000007945 */ /* 0x000fe20003800000 */
[----:B------:R-:W-:-:S03]  /*8f10*/  IMAD.MOV.U32 R0, RZ, RZ, RZ ;  /* 0x000000ffff007224 */ /* 0x000fc600078e00ff */
[----:B------:R-:W-:-:S13]  /*8f20*/  ISETP.GE.OR P6, PT, R7, R2, !P0 ;  /* 0x000000020700720c */ /* 0x000fda00047c6670 */
[----:B------:R-:W-:Y:S05]  /*8f30*/  @P6 BRA `(.L_x_240) ;  /* 0x00000000000c6947 */ /* 0x000fea0003800000 */
[----:B------:R-:W0:Y:S02]  /*8f40*/  LDC.64 R2, c[0x0][0xc80] ;  /* 0x00032000ff027b82 */ /* 0x000e240000000a00 */
[----:B0-----:R-:W-:-:S05]  /*8f50*/  IMAD.WIDE R2, R7, 0x4, R2 ;  /* 0x0000000407027825 */ /* 0x001fca00078e0202 */
[----:B------:R0:W5:Y:S02]  /*8f60*/  LDG.E R0, desc[UR36][R2.64] ;  /* 0x0000002402007981 */ /* 0x000164000c1e1900 */
.L_x_240:
[----:B------:R-:W-:Y:S05]  /*8f70*/  BSYNC B0 ;  /* 0x0000000000007941 */ /* 0x000fea0003800000 */
.L_x_239:
[----:B0----5:R-:W0:Y:S02]  /*8f80*/  SHFL.UP PT, R2, R0, 0x1, RZ ;  /* 0x0420000000027989 */ /* 0x021e2400000e00ff */
        /* <DEDUP_REMOVED lines=15> */
[----:B0-----:R-:W-:-:S05]  /*9080*/  IMAD R3, R3, UR5, RZ ;  /* 0x0000000503037c24 */ /* 0x001fca000f8e02ff */
[----:B------:R-:W-:-:S04]  /*9090*/  IADD3 R4, R3, R4, RZ ;  /* 0x0000000403047210 */ /* 0x000fc80007ffe0ff */
[----:B------:R-:W-:-:S13]  /*90a0*/  ISETP.GT.AND P6, PT, R4, UR6, PT ;  /* 0x0000000604007c0c */ /* 0x000fda000bfc4270 */
[----:B------:R-:W-:Y:S05]  /*90b0*/  @!P6 BRA `(.L_x_241) ;  /* 0xfffffffc007ce947 */ /* 0x000fea000383ffff */
[----:B------:R-:W-:-:S07]  /*90c0*/  IMAD.MOV.U32 R7, RZ, RZ, R9 ;  /* 0x000000ffff077224 */ /* 0x000fce00078e0009 */
.L_x_237:
[----:B------:R-:W-:-:S04]  /*90d0*/  IMAD.IADD R8, R4, 0x1, -R3 ;  /* 0x0000000104087824 */ /* 0x000fc800078e0a03 */
[----:B------:R-:W-:-:S05]  /*90e0*/  IMAD R2, R7, UR5, R8 ;  /* 0x0000000507027c24 */ /* 0x000fca000f8e0208 */
[----:B------:R-:W-:-:S13]  /*90f0*/  ISETP.GT.AND P0, PT, R2, UR6, PT ;  /* 0x0000000602007c0c */ /* 0x000fda000bf04270 */
[----:B------:R-:W-:-:S04]  /*9100*/  VOTE.ANY R4, PT, !P0 ;  /* 0x0000000000047806 */ /* 0x000fc800040e0100 */
[----:B------:R-:W0:Y:S01]  /*9110*/  POPC R19, R4 ;  /* 0x0000000400137309 */ /* 0x000e220000000000 */
[----:B------:R-:W-:Y:S01]  /*9120*/  ISETP.NE.AND P0, PT, R4, RZ, PT ;  /* 0x000000ff0400720c */ /* 0x000fe20003f05270 */
[----:B0-----:R-:W0:Y:S02]  /*9130*/  SHFL.IDX PT, R10, R0, R19, 0x1f ;  /* 0x00001f13000a7589 */ /* 0x001e2400000e0000 */
[----:B0-----:R-:W-:-:S04]  /*9140*/  IABS R9, R10 ;  /* 0x0000000a00097213 */ /* 0x001fc80000000000 */
[----:B------:R-:W0:Y:S08]  /*9150*/  I2F.RP R6, R9 ;  /* 0x0000000900067306 */ /* 0x000e300000209400 */
[----:B0-----:R-:W0:Y:S02]  /*9160*/  MUFU.RCP R6, R6 ;  /* 0x0000000600067308 */ /* 0x001e240000001000 */
[----:B0-----:R-:W-:-:S06]  /*9170*/  VIADD R2, R6, 0xffffffe ;  /* 0x0ffffffe06027836 */ /* 0x001fcc0000000000 */
[----:B------:R0:W1:Y:S01]  /*9180*/  F2I.FTZ.U32.TRUNC.NTZ R3, R2 ;  /* 0x0000000200037305 */ /* 0x000062000021f000 */
[----:B------:R-:W-:Y:S05]  /*9190*/  @!P0 BRA `(.L_x_242) ;  /* 0x0000000000088947 */ /* 0x000fea0003800000 */
[----:B------:R-:W-:-:S06]  /*91a0*/  IADD3 R16, R19, -0x1, RZ ;  /* 0xffffffff13107810 */ /* 0x000fcc0007ffe0ff */
[----:B------:R2:W3:Y:S02]  /*91b0*/  SHFL.IDX PT, R16, R7, R16, 0x1f ;  /* 0x00001f1007107589 */ /* 0x0004e400000e0000 */
.L_x_242:
[----:B---3--:R-:W-:Y:S01]  /*91c0*/  IMAD R16, R16, UR5, R8 ;  /* 0x0000000510107c24 */ /* 0x008fe2000f8e0208 */
[----:B0-----:R-:W-:Y:S01]  /*91d0*/  IABS R2, R10 ;  /* 0x0000000a00027213 */ /* 0x001fe20000000000 */
[----:B-1----:R-:W-:Y:S02]  /*91e0*/  IMAD.MOV R0, RZ, RZ, -R3 ;  /* 0x000000ffff007224 */ /* 0x002fe400078e0a03 */
[----:B------:R-:W-:Y:S01]  /*91f0*/  VIADD R19, R19, UR4 ;  /* 0x0000000413137c36 */ /* 0x000fe20008000000 */
[----:B------:R-:W-:Y:S01]  /*9200*/  IADD3 R11, -R16, UR6, RZ ;  /* 0x00000006100b7c10 */ /* 0x000fe2000fffe1ff */
[----:B------:R-:W-:Y:S02]  /*9210*/  IMAD.MOV R4, RZ, RZ, -R2 ;  /* 0x000000ffff047224 */ /* 0x000fe400078e0a02 */
[----:B--2---:R-:W-:Y:S01]  /*9220*/  IMAD R7, R0, R9, RZ ;  /* 0x0000000900077224 */ /* 0x004fe200078e02ff */
[----:B------:R-:W-:Y:S01]  /*9230*/  IABS R0, R11 ;  /* 0x0000000b00007213 */ /* 0x000fe20000000000 */
[----:B------:R-:W-:-:S04]  /*9240*/  IMAD.MOV.U32 R2, RZ, RZ, RZ ;  /* 0x000000ffff027224 */ /* 0x000fc800078e00ff */
[----:B------:R-:W-:Y:S01]  /*9250*/  IMAD.HI.U32 R2, R3, R7, R2 ;  /* 0x0000000703027227 */ /* 0x000fe200078e0002 */
[----:B------:R-:W-:-:S03]  /*9260*/  MOV R3, R0 ;  /* 0x0000000000037202 */ /* 0x000fc60000000f00 */
[----:B------:R-:W-:Y:S02]  /*9270*/  IMAD.MOV.U32 R0, RZ, RZ, R4 ;  /* 0x000000ffff007224 */ /* 0x000fe400078e0004 */
[----:B------:R-:W-:-:S04]  /*9280*/  IMAD.HI.U32 R2, R2, R3, RZ ;  /* 0x0000000302027227 */ /* 0x000fc800078e00ff */
[----:B------:R-:W-:-:S05]  /*9290*/  IMAD R0, R2, R0, R3 ;  /* 0x0000000002007224 */ /* 0x000fca00078e0203 */
[----:B------:R-:W-:-:S13]  /*92a0*/  ISETP.GT.U32.AND P1, PT, R9, R0, PT ;  /* 0x000000000900720c */ /* 0x000fda0003f24070 */
[----:B------:R-:W-:Y:S02]  /*92b0*/  @!P1 IMAD.IADD R0, R0, 0x1, -R9 ;  /* 0x0000000100009824 */ /* 0x000fe400078e0a09 */
[----:B------:R-:W-:Y:S01]  /*92c0*/  @!P1 VIADD R2, R2, 0x1 ;  /* 0x0000000102029836 */ /* 0x000fe20000000000 */
[----:B------:R-:W-:Y:S02]  /*92d0*/  ISETP.NE.AND P1, PT, R10, RZ, PT ;  /* 0x000000ff0a00720c */ /* 0x000fe40003f25270 */
[----:B------:R-:W-:Y:S02]  /*92e0*/  ISETP.GE.U32.AND P0, PT, R0, R9, PT ;  /* 0x000000090000720c */ /* 0x000fe40003f06070 */
[----:B------:R-:W-:-:S04]  /*92f0*/  LOP3.LUT R0, R11, R10, RZ, 0x3c, !PT ;  /* 0x0000000a0b007212 */ /* 0x000fc800078e3cff */
[----:B------:R-:W-:-:S07]  /*9300*/  ISETP.GE.AND P2, PT, R0, RZ, PT ;  /* 0x000000ff0000720c */ /* 0x000fce0003f46270 */
[----:B------:R-:W-:-:S06]  /*9310*/  @P0 IADD3 R2, R2, 0x1, RZ ;  /* 0x0000000102020810 */ /* 0x000fcc0007ffe0ff */
[----:B------:R-:W-:Y:S01]  /*9320*/  @!P2 IMAD.MOV R2, RZ, RZ, -R2 ;  /* 0x000000ffff02a224 */ /* 0x000fe200078e0a02 */
[----:B------:R-:W-:-:S04]  /*9330*/  @!P1 LOP3.LUT R2, RZ, R10, RZ, 0x33, !PT ;  /* 0x0000000aff029212 */ /* 0x000fc800078e33ff */
[----:B------:R-:W-:Y:S01]  /*9340*/  MOV R18, R2 ;  /* 0x0000000200127202 */ /* 0x000fe20000000f00 */
[----:B------:R-:W-:-:S04]  /*9350*/  IMAD.MOV R17, RZ, RZ, -R2 ;  /* 0x000000ffff117224 */ /* 0x000fc800078e0a02 */
[----:B------:R-:W-:Y:S01]  /*9360*/  IMAD R17, R10, R17, R11 ;  /* 0x000000110a117224 */ /* 0x000fe200078e020b */
[----:B------:R-:W-:Y:S06]  /*9370*/  BRA `(.L_x_243) ;  /* 0x0000000000147947 */ /* 0x000fec0003800000 */
.L_x_238:
[----:B------:R-:W-:Y:S01]  /*9380*/  ULDC UR4, c[0x0][0xc3c] ;  /* 0x00030f0000047ab9 */ /* 0x000fe20000000800 */
[----:B------:R-:W-:Y:S01]  /*9390*/  IMAD.MOV.U32 R17, RZ, RZ, RZ ;  /* 0x000000ffff117224 */ /* 0x000fe200078e00ff */
[----:B------:R-:W-:Y:S01]  /*93a0*/  MOV R19, UR4 ;  /* 0x0000000400137c02 */ /* 0x000fe20008000f00 */
[----:B------:R-:W-:Y:S02]  /*93b0*/  IMAD.U32 R16, RZ, RZ, UR6 ;  /* 0x00000006ff107e24 */ /* 0x000fe4000f8e00ff */
[----:B------:R-:W-:-:S07]  /*93c0*/  IMAD.MOV.U32 R18, RZ, RZ, RZ ;  /* 0x000000ffff127224 */ /* 0x000fce00078e00ff */
.L_x_243:
[----:B------:R-:W-:-:S13]  /*93d0*/  ISETP.NE.AND P0, PT, R5, RZ, PT ;  /* 0x000000ff0500720c */ /* 0x000fda0003f05270 */
[----:B------:R-:W0:Y:S01]  /*93e0*/  @!P0 S2R R3, SR_CgaCtaId ;  /* 0x0000000000038919 */ /* 0x000e220000008800 */
[----:B------:R-:W-:-:S04]  /*93f0*/  @!P0 MOV R0, 0x400 ;  /* 0x0000040000008802 */ /* 0x000fc80000000f00 */
[----:B0-----:R-:W-:-:S05]  /*9400*/  @!P0 LEA R0, R3, R0, 0x18 ;  /* 0x0000000003008211 */ /* 0x001fca00078ec0ff */
[----:B------:R0:W-:Y:S01]  /*9410*/  @!P0 STS.128 [R0+0x2a8d0], R16 ;  /* 0x02a8d01000008388 */ /* 0x0001e20000000c00 */
[----:B------:R-:W-:Y:S06]  /*9420*/  BAR.ARV 0x5, 0x180 ;  /* 0x0146000000007b1d */ /* 0x000fec0000002000 */
.L_x_236:
[----:B------:R2:W-:Y:S01]  /*9430*/  STL [R1+0x14], RZ ;  /* 0x000014ff01007387 */ /* 0x0005e20000100800 */
[----:B------:R-:W-:Y:S01]  /*9440*/  ULDC UR4, c[0x0][0xc3c] ;  /* 0x00030f0000047ab9 */ /* 0x000fe20000000800 */
[----:B------:R-:W-:Y:S01]  /*9450*/  IMAD.MOV.U32 R28, RZ, RZ, 0x1 ;  /* 0x00000001ff1c7424 */ /* 0x000fe200078e00ff */
[----:B-1----:R-:W-:Y:S01]  /*9460*/  ISETP.GE.AND P0, PT, R19, UR4, PT ;  /* 0x0000000413007c0c */ /* 0x002fe2000bf06270 */
[----:B------:R-:W-:-:S12]  /*9470*/  IMAD.MOV.U32 R27, RZ, RZ, RZ ;  /* 0x000000ffff1b7224 */ /* 0x000fd800078e00ff */
[----:B--2---:R-:W-:Y:S05]  /*9480*/  @P0 BRA `(.L_x_244) ;  /* 0x0000004400b40947 */ /* 0x004fea0003800000 */
[----:B------:R-:W2:Y:S01]  /*9490*/  LDL R4, [R1+0x4] ;  /* 0x0000040001047983 */ /* 0x000ea20000100800 */
[----:B------:R-:W0:Y:S01]  /*94a0*/  S2R R5, SR_TID.X ;  /* 0x0000000000057919 */ /* 0x000e220000002100 */
[----:B------:R-:W1:Y:S01]  /*94b0*/  S2UR UR5, SR_CgaCtaId ;  /* 0x00000000000579c3 */ /* 0x000e620000008800 */
[----:B------:R-:W-:Y:S01]  /*94c0*/  UMOV UR4, 0x400 ;  /* 0x0000040000047882 */ /* 0x000fe20000000000 */
[----:B------:R-:W-:Y:S01]  /*94d0*/  BSSY B8, `(.L_x_244) ;  /* 0x0000468000087945 */ /* 0x000fe20003800000 */
[----:B------:R-:W-:Y:S02]  /*94e0*/  IMAD.MOV.U32 R28, RZ, RZ, 0x1 ;  /* 0x00000001ff1c7424 */ /* 0x000fe400078e00ff */
[----:B------:R-:W-:Y:S01]  /*94f0*/  IMAD.MOV.U32 R27, RZ, RZ, RZ ;  /* 0x000000ffff1b7224 */ /* 0x000fe200078e00ff */
[----:B------:R-:W-:Y:S01]  /*9500*/  ULDC UR38, c[0x0][0xc] ;  /* 0x0000030000267ab9 */ /* 0x000fe20000000800 */
[----:B-1----:R-:W-:Y:S01]  /*9510*/  ULEA UR4, UR5, UR4, 0x18 ;  /* 0x0000000405047291 */ /* 0x002fe2000f8ec03f */
[C---:B0-----:R-:W-:Y:S01]  /*9520*/  IMAD.SHL.U32 R0, R5.reuse, 0x8, RZ ;  /* 0x0000000805007824 */ /* 0x041fe200078e00ff */
[----:B------:R-:W-:-:S04]  /*9530*/  LOP3.LUT R3, R5, 0x7f, RZ, 0xc0, !PT ;  /* 0x0000007f05037812 */ /* 0x000fc800078ec0ff */
[----:B------:R-:W-:Y:S01]  /*9540*/  LOP3.LUT R2, R0, 0x1f8, RZ, 0xc0, !PT ;  /* 0x000001f800027812 */ /* 0x000fe200078ec0ff */
[----:B------:R-:W-:-:S03]  /*9550*/  IMAD.U32 R22, RZ, RZ, UR4 ;  /* 0x00000004ff167e24 */ /* 0x000fc6000f8e00ff */
[----:B------:R-:W-:Y:S02]  /*9560*/  LOP3.LUT R33, R2, 0x38, R5, 0x78, !PT ;  /* 0x0000003802217812 */ /* 0x000fe400078e7805 */
[----:B------:R-:W-:Y:S02]  /*9570*/  SHF.L.U32 R2, R5, 0x4, RZ ;  /* 0x0000000405027819 */ /* 0x000fe400000006ff */
[----:B------:R-:W-:-:S04]  /*9580*/  LOP3.LUT R33, R33, 0x200, R0, 0xf8, !PT ;  /* 0x0000020021217812 */ /* 0x000fc800078ef800 */
[----:B------:R-:W-:Y:S02]  /*9590*/  LEA R34, R33, R22, 0x1 ;  /* 0x0000001621227211 */ /* 0x000fe400078e08ff */
[----:B--2---:R-:W-:-:S05]  /*95a0*/  LOP3.LUT R4, R4, 0x2, RZ, 0xfc, !PT ;  /* 0x0000000204047812 */ /* 0x004fca00078efcff */
[----:B------:R0:W-:Y:S04]  /*95b0*/  STL [R1+0x20], R4 ;  /* 0x0000200401007387 */ /* 0x0001e80000100800 */
[----:B------:R1:W-:Y:S01]  /*95c0*/  STL [R1+0x14], RZ ;  /* 0x000014ff01007387 */ /* 0x0003e20000100800 */
[----:B0-----:R-:W-:Y:S02]  /*95d0*/  SHF.R.U32.HI R4, RZ, 0x3, R3 ;  /* 0x00000003ff047819 */ /* 0x001fe40000011603 */
[----:B------:R-:W-:Y:S02]  /*95e0*/  LOP3.LUT R3, R0, 0x38, RZ, 0xc0, !PT ;  /* 0x0000003800037812 */ /* 0x000fe400078ec0ff */
[----:B------:R-:W-:Y:S02]  /*95f0*/  LOP3.LUT R4, R4, 0x70, R2, 0xf8, !PT ;  /* 0x0000007004047812 */ /* 0x000fe400078ef802 */
[----:B------:R-:W-:-:S02]  /*9600*/  LOP3.LUT R2, R3, 0x40, RZ, 0xfc, !PT ;  /* 0x0000004003027812 */ /* 0x000fc400078efcff */
[----:B-1----:R-:W-:-:S07]  /*9610*/  LOP3.LUT R0, R3, 0x80, RZ, 0xfc, !PT ;  /* 0x0000008003007812 */ /* 0x002fce00078efcff */
.L_x_307:
[----:B0-----:R-:W0:Y:S02]  /*9620*/  LDC.64 R30, c[0x0][0xc88] ;  /* 0x00032200ff1e7b82 */ /* 0x001e240000000a00 */
[----:B0-----:R-:W-:-:S06]  /*9630*/  IMAD.WIDE R30, R19, 0x4, R30 ;  /* 0x00000004131e7825 */ /* 0x001fcc00078e021e */
[----:B------:R-:W2:Y:S01]  /*9640*/  LDG.E R30, desc[UR36][R30.64] ;  /* 0x000000241e1e7981 */ /* 0x000ea2000c1e1900 */
[----:B------:R-:W-:Y:S05]  /*9650*/  YIELD ;  /* 0x0000000000007946 */ /* 0x000fea0003800000 */
[----:B------:R-:W-:Y:S01]  /*9660*/  ULDC.64 UR4, c[0x0][0xa28] ;  /* 0x00028a0000047ab9 */ /* 0x000fe20000000a00 */
[----:B------:R-:W-:Y:S01]  /*9670*/  IMAD.MOV.U32 R37, RZ, RZ, RZ ;  /* 0x000000ffff257224 */ /* 0x000fe200078e00ff */
[----:B------:R-:W-:Y:S01]  /*9680*/  ISETP.NE.U32.AND P0, PT, RZ, UR4, PT ;  /* 0x00000004ff007c0c */ /* 0x000fe2000bf05070 */
[----:B------:R-:W-:-:S03]  /*9690*/  ULDC.64 UR6, c[0x0][0xa18] ;  /* 0x0002860000067ab9 */ /* 0x000fc60000000a00 */
[----:B------:R-:W-:Y:S01]  /*96a0*/  ISETP.NE.AND.EX P0, PT, RZ, UR5, PT, P0 ;  /* 0x00000005ff007c0c */ /* 0x000fe2000bf05300 */
[----:B------:R-:W-:Y:S01]  /*96b0*/  IMAD.MOV.U32 R35, RZ, RZ, RZ ;  /* 0x000000ffff237224 */ /* 0x000fe200078e00ff */
[----:B--2---:R-:W-:-:S11]  /*96c0*/  SHF.R.S32.HI R0, RZ, 0x1f, R30 ;  /* 0x0000001fff007819 */ /* 0x004fd6000001141e */
[C---:B------:R-:W-:Y:S01]  /*96d0*/  @P0 LEA R2, P1, R30.reuse, UR4, 0x2 ;  /* 0x000000041e020c11 */ /* 0x040fe2000f8210ff */
[C---:B------:R-:W-:Y:S01]  /*96e0*/  IMAD.SHL.U32 R23, R30.reuse, 0x4, RZ ;  /* 0x000000041e177824 */ /* 0x040fe200078e00ff */
[C-C-:B------:R-:W-:Y:S01]  /*96f0*/  SHF.L.U64.HI R24, R30.reuse, 0x2, R0.reuse ;  /* 0x000000021e187819 */ /* 0x140fe20000010200 */
[----:B------:R0:W-:Y:S01]  /*9700*/  STL [R1+0x8], R0 ;  /* 0x0000080001007387 */ /* 0x0001e20000100800 */
[----:B------:R-:W-:Y:S01]  /*9710*/  @P0 LEA.HI.X R3, R30, UR5, R0, 0x2, P1 ;  /* 0x000000051e030c11 */ /* 0x000fe200088f1400 */
[----:B------:R-:W-:-:S04]  /*9720*/  ULDC.64 UR4, c[0x0][0xa00] ;  /* 0x0002800000047ab9 */ /* 0x000fc80000000a00 */
[----:B-1----:R1:W5:Y:S01]  /*9730*/  @P0 LDG.E R37, desc[UR36][R2.64] ;  /* 0x0000002402250981 */ /* 0x002362000c1e1900 */
[----:B------:R-:W-:Y:S02]  /*9740*/  ISETP.NE.U32.AND P0, PT, RZ, UR4, PT ;  /* 0x00000004ff007c0c */ /* 0x000fe4000bf05070 */
[----:B------:R-:W-:Y:S02]  /*9750*/  LOP3.LUT R25, R25, 0xffffffbf, RZ, 0xc0, !PT ;  /* 0xffffffbf19197812 */ /* 0x000fe400078ec0ff */
[----:B------:R-:W-:Y:S02]  /*9760*/  ISETP.NE.AND.EX P2, PT, RZ, UR5, PT, P0 ;  /* 0x00000005ff007c0c */ /* 0x000fe4000bf45300 */
[----:B------:R-:W-:Y:S02]  /*9770*/  ISETP.NE.U32.AND P0, PT, RZ, UR6, PT ;  /* 0x00000006ff007c0c */ /* 0x000fe4000bf05070 */
[----:B-1----:R-:W-:Y:S02]  /*9780*/  IADD3 R2, P1, R23, UR4, RZ ;  /* 0x0000000417027c10 */ /* 0x002fe4000ff3e0ff */
[----:B------:R-:W-:-:S02]  /*9790*/  ISETP.NE.AND.EX P0, PT, RZ, UR7, PT, P0 ;  /* 0x00000007ff007c0c */ /* 0x000fc4000bf05300 */
[----:B------:R-:W-:Y:S01]  /*97a0*/  IADD3.X R3, R24, UR5, RZ, P1, !PT ;  /* 0x0000000518037c10 */ /* 0x000fe20008ffe4ff */
[----:B------:R-:W-:-:S04]  /*97b0*/  ULDC.64 UR4, c[0x0][0x418] ;  /* 0x0001060000047ab9 */ /* 0x000fc80000000a00 */
[----:B------:R-:W-:Y:S01]  /*97c0*/  @P2 LOP3.LUT R25, R25, 0x40, RZ, 0xfc, !PT ;  /* 0x0000004019192812 */ /* 0x000fe200078efcff */
[----:B------:R1:W5:Y:S05]  /*97d0*/  @P2 LDG.E R35, desc[UR36][R2.64] ;  /* 0x0000002402232981 */ /* 0x00036a000c1e1900 */
[----:B------:R-:W-:-:S04]  /*97e0*/  @P0 IADD3 R4, P1, R23, UR6, RZ ;  /* 0x0000000617040c10 */ /* 0x000fc8000ff3e0ff */
[----:B------:R-:W-:-:S05]  /*97f0*/  @P0 IADD3.X R5, R24, UR7, RZ, P1, !PT ;  /* 0x0000000718050c10 */ /* 0x000fca0008ffe4ff */
[----:B0-----:R-:W2:Y:S01]  /*9800*/  @P0 LDG.E R0, desc[UR36][R4.64] ;  /* 0x0000002404000981 */ /* 0x001ea2000c1e1900 */
[----:B------:R-:W-:-:S03]  /*9810*/  UISETP.NE.U32.AND UP0, UPT, UR4, URZ, UPT ;  /* 0x0000003f0400728c */ /* 0x000fc6000bf05070 */
[----:B------:R-:W-:Y:S01]  /*9820*/  ULDC UR4, c[0x0][0x424] ;  /* 0x0001090000047ab9 */ /* 0x000fe20000000800 */
[----:B------:R-:W-:-:S03]  /*9830*/  UISETP.NE.AND.EX UP0, UPT, UR5, URZ, UPT, UP0 ;  /* 0x0000003f0500728c */ /* 0x000fc6000bf05300 */
[----:B------:R-:W-:Y:S01]  /*9840*/  ULDC UR5, c[0x0][0x2f0] ;  /* 0x0000bc0000057ab9 */ /* 0x000fe20000000800 */
[----:B------:R-:W-:-:S04]  /*9850*/  USEL UR4, UR4, 0x1, UP0 ;  /* 0x0000000104047887 */ /* 0x000fc80008000000 */
[----:B------:R-:W-:-:S06]  /*9860*/  UIMAD UR4, UR4, UR5, URZ ;  /* 0x00000005040472a4 */ /* 0x000fcc000f8e023f */
[----:B------:R-:W-:Y:S01]  /*9870*/  MOV R36, UR4 ;  /* 0x0000000400247c02 */ /* 0x000fe20008000f00 */
[----:B--2---:R1:W-:Y:S01]  /*9880*/  @P0 STL [R1+0x10], R0 ;  /* 0x0000100001000387 */ /* 0x0043e20000100800 */
[----:B---3--:R-:W-:Y:S05]  /*9890*/  @P0 BRA `(.L_x_245) ;  /* 0x0000000000200947 */ /* 0x008fea0003800000 */
[----:B------:R-:W-:Y:S02]  /*98a0*/  ULDC UR4, c[0x0][0x288] ;  /* 0x0000a20000047ab9 */ /* 0x000fe40000000800 */
[----:B-1----:R-:W-:-:S05]  /*98b0*/  IMAD.U32 R0, RZ, RZ, UR4 ;  /* 0x00000004ff007e24 */ /* 0x002fca000f8e00ff */
[----:B------:R0:W-:Y:S01]  /*98c0*/  STL [R1+0x10], R0 ;  /* 0x0000100001007387 */ /* 0x0001e20000100800 */
[----:B------:R-:W-:Y:S05]  /*98d0*/  @!P2 BRA `(.L_x_245) ;  /* 0x000000000010a947 */ /* 0x000fea0003800000 */
[----:B------:R-:W2:Y:S04]  /*98e0*/  LDG.E R5, desc[UR36][R2.64] ;  /* 0x0000002402057981 */ /* 0x000ea8000c1e1900 */
[----:B0-----:R-:W2:Y:S02]  /*98f0*/  LDG.E R0, desc[UR36][R2.64+0x4] ;  /* 0x0000042402007981 */ /* 0x001ea4000c1e1900 */
[----:B--2---:R-:W-:-:S05]  /*9900*/  IMAD.IADD R0, R0, 0x1, -R5 ;  /* 0x0000000100007824 */ /* 0x004fca00078e0a05 */
[----:B------:R2:W-:Y:S02]  /*9910*/  STL [R1+0x10], R0 ;  /* 0x0000100001007387 */ /* 0x0005e40000100800 */
.L_x_245:
[----:B------:R-:W-:Y:S01]  /*9920*/  ULDC.64 UR4, c[0x0][0xa20] ;  /* 0x0002880000047ab9 */ /* 0x000fe20000000a00 */
[----:B------:R-:W-:Y:S01]  /*9930*/  IMAD.MOV.U32 R31, RZ, RZ, R30 ;  /* 0x000000ffff1f7224 */ /* 0x000fe200078e001e */
[----:B------:R-:W-:-:S04]  /*9940*/  ISETP.NE.U32.AND P0, PT, RZ, UR4, PT ;  /* 0x00000004ff007c0c */ /* 0x000fc8000bf05070 */
[----:B------:R-:W-:-:S13]  /*9950*/  ISETP.NE.AND.EX P0, PT, RZ, UR5, PT, P0 ;  /* 0x00000005ff007c0c */ /* 0x000fda000bf05300 */
[----:B------:R-:W-:Y:S05]  /*9960*/  @!P0 BRA `(.L_x_246) ;  /* 0x0000000000108947 */ /* 0x000fea0003800000 */
[----:B-1----:R-:W-:-:S04]  /*9970*/  IADD3 R2, P0, R23, UR4, RZ ;  /* 0x0000000417027c10 */ /* 0x002fc8000ff1e0ff */
[----:B------:R-:W-:-:S05]  /*9980*/  IADD3.X R3, R24, UR5, RZ, P0, !PT ;  /* 0x0000000518037c10 */ /* 0x000fca00087fe4ff */
[----:B------:R3:W5:Y:S01]  /*9990*/  LDG.E R36, desc[UR36][R2.64] ;  /* 0x0000002402247981 */ /* 0x000762000c1e1900 */
[----:B------:R-:W-:Y:S05]  /*99a0*/  BRA `(.L_x_247) ;  /* 0x0000000000247947 */ /* 0x000fea0003800000 */
.L_x_246:
[----:B------:R-:W-:Y:S02]  /*99b0*/  ULDC.64 UR4, c[0x0][0xa08] ;  /* 0x0002820000047ab9 */ /* 0x000fe40000000a00 */
[----:B------:R-:W-:-:S04]  /*99c0*/  ISETP.NE.U32.AND P0, PT, RZ, UR4, PT ;  /* 0x00000004ff007c0c */ /* 0x000fc8000bf05070 */
[----:B------:R-:W-:-:S13]  /*99d0*/  ISETP.NE.AND.EX P0, PT, RZ, UR5, PT, P0 ;  /* 0x00000005ff007c0c */ /* 0x000fda000bf05300 */
[----:B------:R-:W-:Y:S05]  /*99e0*/  @!P0 BRA `(.L_x_247) ;  /* 0x0000000000148947 */ /* 0x000fea0003800000 */
[----:B-1----:R-:W1:Y:S02]  /*99f0*/  LDC.64 R2, c[0x0][0xa08] ;  /* 0x00028200ff027b82 */ /* 0x002e640000000a00 */
[----:B-1----:R-:W-:-:S05]  /*9a00*/  IMAD.WIDE R2, R31, 0x4, R2 ;  /* 0x000000041f027825 */ /* 0x002fca00078e0202 */
[----:B------:R-:W3:Y:S04]  /*9a10*/  LDG.E R36, desc[UR36][R2.64] ;  /* 0x0000002402247981 */ /* 0x000ee8000c1e1900 */
[----:B------:R-:W3:Y:S02]  /*9a20*/  LDG.E R5, desc[UR36][R2.64+0x4] ;  /* 0x0000042402057981 */ /* 0x000ee4000c1e1900 */
[----:B---3--:R-:W-:-:S07]  /*9a30*/  IADD3 R36, -R36, R5, RZ ;  /* 0x0000000524247210 */ /* 0x008fce0007ffe1ff */
.L_x_247:
[----:B-----5:R-:W-:Y:S01]  /*9a40*/  IMAD.IADD R36, R36, 0x1, -R37 ;  /* 0x0000000124247824 */ /* 0x020fe200078e0a25 */
[----:B------:R-:W-:Y:S03]  /*9a50*/  BSSY B7, `(.L_x_248) ;  /* 0x0000371000077945 */ /* 0x000fe60003800000 */
[C---:B012---:R-:W-:Y:S01]  /*9a60*/  VIADD R0, R36.reuse, 0x5f ;  /* 0x0000005f24007836 */ /* 0x047fe20000000000 */
[----:B------:R-:W-:-:S03]  /*9a70*/  ISETP.GT.AND P0, PT, R36, RZ, PT ;  /* 0x000000ff2400720c */ /* 0x000fc60003f04270 */
[----:B------:R-:W-:-:S05]  /*9a80*/  IMAD.HI R0, R0, 0x2aaaaaab, RZ ;  /* 0x2aaaaaab00007827 */ /* 0x000fca00078e02ff */
[----:B---3--:R-:W-:-:S04]  /*9a90*/  SHF.R.U32.HI R3, RZ, 0x1f, R0 ;  /* 0x0000001fff037819 */ /* 0x008fc80000011600 */
[----:B------:R-:W-:-:S05]  /*9aa0*/  LEA.HI.SX32 R29, R0, R3, 0x1c ;  /* 0x00000003001d7211 */ /* 0x000fca00078fe2ff */
[----:B------:R0:W-:Y:S01]  /*9ab0*/  STL [R1+0x18], R29 ;  /* 0x0000181d01007387 */ /* 0x0001e20000100800 */
[----:B------:R-:W-:Y:S05]  /*9ac0*/  @P0 BRA `(.L_x_249) ;  /* 0x0000000000440947 */ /* 0x000fea0003800000 */
[----:B------:R-:W1:Y:S02]  /*9ad0*/  S2R R2, SR_TID.X ;  /* 0x0000000000027919 */ /* 0x000e640000002100 */
[----:B-1----:R-:W-:-:S04]  /*9ae0*/  LOP3.LUT R2, R2, 0x7f, RZ, 0xc0, !PT ;  /* 0x0000007f02027812 */ /* 0x002fc800078ec0ff */
[----:B------:R-:W-:-:S13]  /*9af0*/  ISETP.NE.AND P0, PT, R2, RZ, PT ;  /* 0x000000ff0200720c */ /* 0x000fda0003f05270 */
[----:B------:R-:W-:Y:S05]  /*9b00*/  @P0 BRA `(.L_x_250) ;  /* 0x0000003400940947 */ /* 0x000fea0003800000 */
[----:B------:R-:W1:Y:S01]  /*9b10*/  S2R R5, SR_LANEID ;  /* 0x0000000000057919 */ /* 0x000e620000000000 */
[----:B------:R-:W-:Y:S01]  /*9b20*/  VOTEU.ANY UR4, UPT, PT ;  /* 0x0000000000047886 */ /* 0x000fe200038e0100 */
[----:B------:R-:W2:Y:S01]  /*9b30*/  LDC.64 R2, c[0x0][0xc60] ;  /* 0x00031800ff027b82 */ /* 0x000ea20000000a00 */
[----:B------:R-:W1:Y:S02]  /*9b40*/  FLO.U32 R0, UR4 ;  /* 0x0000000400007d00 */ /* 0x000e6400080e0000 */
[----:B-1----:R-:W-:-:S06]  /*9b50*/  ISETP.EQ.U32.AND P0, PT, R0, R5, PT ;  /* 0x000000050000720c */ /* 0x002fcc0003f02070 */
[----:B------:R-:W2:Y:S07]  /*9b60*/  POPC R5, UR4 ;  /* 0x0000000400057d09 */ /* 0x000eae0008000000 */
[----:B--2---:R-:W2:Y:S01]  /*9b70*/  @P0 ATOMG.E.ADD.STRONG.GPU PT, R3, desc[UR36][R2.64], R5 ;  /* 0x00000005020309a8 */ /* 0x004ea200081ee1e4 */
[----:B------:R-:W1:Y:S02]  /*9b80*/  S2R R4, SR_LTMASK ;  /* 0x0000000000047919 */ /* 0x000e640000003900 */
[----:B-1----:R-:W-:-:S04]  /*9b90*/  LOP3.LUT R4, R4, UR4, RZ, 0xc0, !PT ;  /* 0x0000000404047c12 */ /* 0x002fc8000f8ec0ff */
[----:B------:R-:W1:Y:S01]  /*9ba0*/  POPC R7, R4 ;  /* 0x0000000400077309 */ /* 0x000e620000000000 */
[----:B--2---:R-:W1:Y:S02]  /*9bb0*/  SHFL.IDX PT, R0, R3, R0, 0x1f ;  /* 0x00001f0003007589 */ /* 0x004e6400000e0000 */
[----:B-1----:R-:W-:Y:S01]  /*9bc0*/  IADD3 R16, R0, UR38, R7 ;  /* 0x0000002600107c10 */ /* 0x002fe2000fffe007 */
[----:B------:R-:W-:Y:S06]  /*9bd0*/  BRA `(.L_x_250) ;  /* 0x0000003400607947 */ /* 0x000fec0003800000 */
.L_x_249:
[----:B------:R-:W-:Y:S01]  /*9be0*/  VIADD R0, R22, 0x18400 ;  /* 0x0001840016007836 */ /* 0x000fe20000000000 */
[----:B------:R-:W-:Y:S04]  /*9bf0*/  BSSY B6, `(.L_x_251) ;  /* 0x0000013000067945 */ /* 0x000fe80003800000 */
[----:B------:R-:W-:-:S13]  /*9c00*/  LOP3.LUT P0, RZ, R0, 0x3ff, RZ, 0xc0, !PT ;  /* 0x000003ff00ff7812 */ /* 0x000fda000780c0ff */
[----:B------:R-:W-:Y:S05]  /*9c10*/  @!P0 BRA `(.L_x_252) ;  /* 0x0000000000408947 */ /* 0x000fea0003800000 */
[----:B------:R-:W-:Y:S01]  /*9c20*/  MOV R2, 0x0 ;  /* 0x0000000000027802 */ /* 0x000fe20000000f00 */
[----:B------:R-:W-:Y:S01]  /*9c30*/  ULDC.64 UR6, c[0x4][0xf0] ;  /* 0x01003c0000067ab9 */ /* 0x000fe20000000a00 */
[----:B------:R-:W-:Y:S01]  /*9c40*/  ULDC.64 UR8, c[0x4][0xf8] ;  /* 0x01003e0000087ab9 */ /* 0x000fe20000000a00 */
[----:B------:R-:W-:Y:S01]  /*9c50*/  ULDC.64 UR4, c[0x4][0x70] ;  /* 0x01001c0000047ab9 */ /* 0x000fe20000000a00 */
[----:B------:R-:W-:Y:S01]  /*9c60*/  MOV R4, UR6 ;  /* 0x0000000600047c02 */ /* 0x000fe20008000f00 */
[----:B------:R-:W-:Y:S01]  /*9c70*/  IMAD.U32 R5, RZ, RZ, UR7 ;  /* 0x00000007ff057e24 */ /* 0x000fe2000f8e00ff */
[----:B------:R-:W1:Y:S01]  /*9c80*/  LDC.64 R2, c[0x4][R2] ;  /* 0x0100000002027b82 */ /* 0x000e620000000a00 */
[----:B------:R-:W-:Y:S01]  /*9c90*/  IMAD.U32 R6, RZ, RZ, UR8 ;  /* 0x00000008ff067e24 */ /* 0x000fe2000f8e00ff */
[----:B------:R-:W-:Y:S01]  /*9ca0*/  MOV R10, UR4 ;  /* 0x00000004000a7c02 */ /* 0x000fe20008000f00 */
[----:B------:R-:W-:Y:S01]  /*9cb0*/  IMAD.U32 R7, RZ, RZ, UR9 ;  /* 0x00000009ff077e24 */ /* 0x000fe2000f8e00ff */
[----:B------:R-:W-:Y:S01]  /*9cc0*/  MOV R13, RZ ;  /* 0x000000ff000d7202 */ /* 0x000fe20000000f00 */
[----:B------:R-:W-:-:S02]  /*9cd0*/  IMAD.U32 R11, RZ, RZ, UR5 ;  /* 0x00000005ff0b7e24 */ /* 0x000fc4000f8e00ff */
[----:B------:R-:W-:Y:S02]  /*9ce0*/  IMAD.MOV.U32 R8, RZ, RZ, 0x70 ;  /* 0x00000070ff087424 */ /* 0x000fe400078e00ff */
[----:B------:R-:W-:-:S07]  /*9cf0*/  IMAD.MOV.U32 R12, RZ, RZ, 0x1 ;  /* 0x00000001ff0c7424 */ /* 0x000fce00078e00ff */
[----:B------:R-:W-:-:S07]  /*9d00*/  LEPC R20, `(.L_x_252) ;  /* 0x000000001014794e */ /* 0x000fce0000000000 */
[----:B01----:R-:W-:Y:S05]  /*9d10*/  CALL.ABS.NOINC R2 ;  /* 0x0000000002007343 */ /* 0x003fea0003c00000 */
.L_x_252:
[----:B------:R-:W-:Y:S05]  /*9d20*/  BSYNC B6 ;  /* 0x0000000000067941 */ /* 0x000fea0003800000 */
.L_x_251:
        /* <DEDUP_REMOVED lines=8> */
[----:B------:R1:W2:Y:S01]  /*9db0*/  LDC.64 R2, c[0x4][R26] ;  /* 0x010000001a027b82 */ /* 0x0002a20000000a00 */
[----:B------:R-:W-:Y:S01]  /*9dc0*/  IMAD.U32 R4, RZ, RZ, UR6 ;  /* 0x00000006ff047e24 */ /* 0x000fe2000f8e00ff */
[----:B------:R-:W-:Y:S01]  /*9dd0*/  MOV R6, UR8 ;  /* 0x0000000800067c02 */ /* 0x000fe20008000f00 */
[----:B------:R-:W-:Y:S01]  /*9de0*/  IMAD.U32 R5, RZ, RZ, UR7 ;  /* 0x00000007ff057e24 */ /* 0x000fe2000f8e00ff */
[----:B------:R-:W-:Y:S01]  /*9df0*/  MOV R8, 0x70 ;  /* 0x0000007000087802 */ /* 0x000fe20000000f00 */
[----:B------:R-:W-:Y:S02]  /*9e00*/  IMAD.U32 R7, RZ, RZ, UR9 ;  /* 0x00000009ff077e24 */ /* 0x000fe4000f8e00ff */
[----:B------:R-:W-:-:S02]  /*9e10*/  IMAD.U32 R10, RZ, RZ, UR4 ;  /* 0x00000004ff0a7e24 */ /* 0x000fc4000f8e00ff */
[----:B------:R-:W-:Y:S02]  /*9e20*/  IMAD.U32 R11, RZ, RZ, UR5 ;  /* 0x00000005ff0b7e24 */ /* 0x000fe4000f8e00ff */
[----:B------:R-:W-:Y:S02]  /*9e30*/  IMAD.MOV.U32 R12, RZ, RZ, 0x1 ;  /* 0x00000001ff0c7424 */ /* 0x000fe400078e00ff */
[----:B-1----:R-:W-:-:S07]  /*9e40*/  IMAD.MOV.U32 R13, RZ, RZ, RZ ;  /* 0x000000ffff0d7224 */ /* 0x002fce00078e00ff */
[----:B------:R-:W-:-:S07]  /*9e50*/  LEPC R20, `(.L_x_255) ;  /* 0x000000001014794e */ /* 0x000fce0000000000 */
[----:B0-2---:R-:W-:Y:S05]  /*9e60*/  CALL.ABS.NOINC R2 ;  /* 0x0000000002007343 */ /* 0x005fea0003c00000 */
.L_x_255:
[----:B------:R0:W1:Y:S01]  /*9e70*/  LDC.64 R2, c[0x4][R26] ;  /* 0x010000001a027b82 */ /* 0x0000620000000a00 */
[----:B------:R-:W-:Y:S01]  /*9e80*/  ULDC.64 UR6, c[0x4][0xf0] ;  /* 0x01003c0000067ab9 */ /* 0x000fe20000000a00 */
[----:B------:R-:W-:Y:S01]  /*9e90*/  ULDC.64 UR8, c[0x4][0xf8] ;  /* 0x01003e0000087ab9 */ /* 0x000fe20000000a00 */
[----:B------:R-:W-:Y:S01]  /*9ea0*/  ULDC.64 UR4, c[0x4][0x80] ;  /* 0x0100200000047ab9 */ /* 0x000fe20000000a00 */
[----:B------:R-:W-:Y:S01]  /*9eb0*/  IMAD.U32 R4, RZ, RZ, UR6 ;  /* 0x00000006ff047e24 */ /* 0x000fe2000f8e00ff */
[----:B------:R-:W-:Y:S01]  /*9ec0*/  MOV R5, UR7 ;  /* 0x0000000700057c02 */ /* 0x000fe20008000f00 */
[----:B------:R-:W-:Y:S01]  /*9ed0*/  IMAD.U32 R6, RZ, RZ, UR8 ;  /* 0x00000008ff067e24 */ /* 0x000fe2000f8e00ff */
[----:B------:R-:W-:Y:S01]  /*9ee0*/  MOV R11, UR5 ;  /* 0x00000005000b7c02 */ /* 0x000fe20008000f00 */
[----:B------:R-:W-:Y:S02]  /*9ef0*/  IMAD.U32 R7, RZ, RZ, UR9 ;  /* 0x00000009ff077e24 */ /* 0x000fe4000f8e00ff */
[----:B------:R-:W-:-:S02]  /*9f00*/  IMAD.U32 R10, RZ, RZ, UR4 ;  /* 0x00000004ff0a7e24 */ /* 0x000fc4000f8e00ff */
[----:B------:R-:W-:Y:S02]  /*9f10*/  IMAD.MOV.U32 R8, RZ, RZ, 0x70 ;  /* 0x00000070ff087424 */ /* 0x000fe400078e00ff */
[----:B------:R-:W-:Y:S02]  /*9f20*/  IMAD.MOV.U32 R12, RZ, RZ, 0x1 ;  /* 0x00000001ff0c7424 */ /* 0x000fe400078e00ff */
[----:B0-----:R-:W-:-:S07]  /*9f30*/  IMAD.MOV.U32 R13, RZ, RZ, RZ ;  /* 0x000000ffff0d7224 */ /* 0x001fce00078e00ff */
[----:B------:R-:W-:-:S07]  /*9f40*/  LEPC R20, `(.L_x_254) ;  /* 0x000000001014794e */ /* 0x000fce0000000000 */
[----:B-1----:R-:W-:Y:S05]  /*9f50*/  CALL.ABS.NOINC R2 ;  /* 0x0000000002007343 */ /* 0x002fea0003c00000 */
.L_x_254:
[----:B------:R-:W-:Y:S05]  /*9f60*/  BSYNC B6 ;  /* 0x0000000000067941 */ /* 0x000fea0003800000 */
.L_x_253:
[----:B------:R-:W1:Y:S01]  /*9f70*/  S2R R2, SR_TID.X ;  /* 0x0000000000027919 */ /* 0x000e620000002100 */
[----:B------:R-:W-:Y:S01]  /*9f80*/  ULDC.64 UR4, c[0x0][0x9f8] ;  /* 0x00027e0000047ab9 */ /* 0x000fe20000000a00 */
[----:B------:R-:W2:Y:S01]  /*9f90*/  LDC R8, c[0x0][0x430] ;  /* 0x00010c00ff087b82 */ /* 0x000ea20000000800 */
[----:B------:R-:W-:Y:S01]  /*9fa0*/  ISETP.NE.U32.AND P0, PT, RZ, UR4, PT ;  /* 0x00000004ff007c0c */ /* 0x000fe2000bf05070 */
[----:B------:R-:W3:Y:S03]  /*9fb0*/  S2R R20, SR_TID.X ;  /* 0x0000000000147919 */ /* 0x000ee60000002100 */
[----:B------:R-:W-:Y:S02]  /*9fc0*/  ISETP.NE.AND.EX P0, PT, RZ, UR5, PT, P0 ;  /* 0x00000005ff007c0c */ /* 0x000fe4000bf05300 */
[----:B-1----:R-:W-:-:S11]  /*9fd0*/  LOP3.LUT R21, R2, 0x7f, RZ, 0xc0, !PT ;  /* 0x0000007f02157812 */ /* 0x002fd600078ec0ff */
[----:B------:R-:W-:Y:S01]  /*9fe0*/  @P0 IADD3 R2, P1, R23, UR4, RZ ;  /* 0x0000000417020c10 */ /* 0x000fe2000ff3e0ff */
[----:B------:R-:W-:Y:S01]  /*9ff0*/  VIADD R26, R29, 0xffffffff ;  /* 0xffffffff1d1a7836 */ /* 0x000fe20000000000 */
[----:B--2---:R-:W-:Y:S01]  /*a000*/  ISETP.NE.AND P2, PT, R8, 0x1, PT ;  /* 0x000000010800780c */ /* 0x004fe20003f45270 */
[----:B------:R-:W-:Y:S01]  /*a010*/  ULDC UR4, c[0x0][0x320] ;  /* 0x0000c80000047ab9 */ /* 0x000fe20000000800 */
[----:B------:R-:W-:Y:S02]  /*a020*/  @P0 IADD3.X R3, R24, UR5, RZ, P1, !PT ;  /* 0x0000000518030c10 */ /* 0x000fe40008ffe4ff */
[----:B------:R-:W-:-:S03]  /*a030*/  SHF.R.U32.HI R21, RZ, 0x3, R21 ;  /* 0x00000003ff157819 */ /* 0x000fc60000011615 */
[----:B------:R1:W2:Y:S01]  /*a040*/  @P0 LDG.E R31, desc[UR36][R2.64] ;  /* 0x00000024021f0981 */ /* 0x0002a2000c1e1900 */
[C---:B---3--:R-:W-:Y:S02]  /*a050*/  SHF.L.U32 R32, R20.reuse, 0x4, RZ ;  /* 0x0000000414207819 */ /* 0x048fe400000006ff */
[----:B------:R-:W-:Y:S02]  /*a060*/  LOP3.LUT R25, R25, 0xffffffdf, RZ, 0xc0, !PT ;  /* 0xffffffdf19197812 */ /* 0x000fe400078ec0ff */
[----:B------:R-:W-:Y:S01]  /*a070*/  LOP3.LUT R32, R21, 0x70, R32, 0xf8, !PT ;  /* 0x0000007015207812 */ /* 0x000fe200078ef820 */
[----:B------:R-:W3:Y:S01]  /*a080*/  @P2 LDC R7, c[0x0][0x434] ;  /* 0x00010d00ff072b82 */ /* 0x000ee20000000800 */
[----:B------:R-:W-:Y:S01]  /*a090*/  IMAD.SHL.U32 R21, R20, 0x8, RZ ;  /* 0x0000000814157824 */ /* 0x000fe200078e00ff */
[----:B------:R-:W-:Y:S02]  /*a0a0*/  @P2 LOP3.LUT R25, R25, 0x20, RZ, 0xfc, !PT ;  /* 0x0000002019192812 */ /* 0x000fe400078efcff */
[----:B------:R-:W-:-:S02]  /*a0b0*/  IMAD R6, R26, 0x60, R32 ;  /* 0x000000601a067824 */ /* 0x000fc400078e0220 */
[----:B------:R-:W-:Y:S02]  /*a0c0*/  LOP3.LUT R21, R21, 0x38, RZ, 0xc0, !PT ;  /* 0x0000003815157812 */ /* 0x000fe400078ec0ff */
[----:B------:R-:W4:Y:S01]  /*a0d0*/  @P2 LDC R0, c[0x0][0x438] ;  /* 0x00010e00ff002b82 */ /* 0x000f220000000800 */
[C---:B------:R-:W-:Y:S01]  /*a0e0*/  ISETP.GE.AND P0, PT, R6.reuse, R36, PT ;  /* 0x000000240600720c */ /* 0x040fe20003f06270 */
[----:B------:R-:W-:Y:S01]  /*a0f0*/  IMAD.IADD R6, R6, 0x1, R37 ;  /* 0x0000000106067824 */ /* 0x000fe200078e0225 */
[C---:B------:R-:W-:Y:S02]  /*a100*/  LOP3.LUT R20, R21.reuse, 0x40, RZ, 0xfc, !PT ;  /* 0x0000004015147812 */ /* 0x040fe400078efcff */
[----:B------:R-:W-:Y:S01]  /*a110*/  ISETP.GT.U32.OR P0, PT, R32, 0x5f, P0 ;  /* 0x0000005f2000780c */ /* 0x000fe20000704470 */
[----:B-1----:R-:W-:Y:S01]  /*a120*/  IMAD.MOV.U32 R2, RZ, RZ, R6 ;  /* 0x000000ffff027224 */ /* 0x002fe200078e0006 */
[----:B------:R-:W-:Y:S01]  /*a130*/  ISETP.GE.AND P1, PT, R21, UR4, PT ;  /* 0x0000000415007c0c */ /* 0x000fe2000bf26270 */
[----:B---3--:R-:W-:-:S10]  /*a140*/  @P2 IMAD.HI.U32 R3, R6, R7, RZ ;  /* 0x0000000706032227 */ /* 0x008fd400078e00ff */
[----:B------:R-:W1:Y:S01]  /*a150*/  @!P0 LDC.64 R4, c[0x0][0x428] ;  /* 0x00010a00ff048b82 */ /* 0x000e620000000a00 */
[----:B----4-:R-:W-:Y:S02]  /*a160*/  @P2 SHF.R.U32.HI R2, RZ, R0, R3 ;  /* 0x00000000ff022219 */ /* 0x010fe40000011603 */
[----:B------:R-:W-:Y:S01]  /*a170*/  ISETP.GE.AND P2, PT, R20, UR4, PT ;  /* 0x0000000414007c0c */ /* 0x000fe2000bf46270 */
[----:B------:R-:W-:Y:S01]  /*a180*/  ULDC UR4, c[0x0][0x2f4] ;  /* 0x0000bd0000047ab9 */ /* 0x000fe20000000800 */
[----:B------:R-:W-:Y:S02]  /*a190*/  IADD3 R3, -R2, RZ, RZ ;  /* 0x000000ff02037210 */ /* 0x000fe40007ffe1ff */
[----:B0-----:R-:W-:-:S03]  /*a1a0*/  SEL R29, RZ, 0xffffffff, P2 ;  /* 0xffffffffff1d7807 */ /* 0x001fc60001000000 */
[----:B------:R-:W-:Y:S01]  /*a1b0*/  IMAD R0, R8, R3, R6 ;  /* 0x0000000308007224 */ /* 0x000fe200078e0206 */
[----:B------:R-:W-:Y:S01]  /*a1c0*/  @!P0 SHF.R.S32.HI R3, RZ, 0x1f, R2 ;  /* 0x0000001fff038819 */ /* 0x000fe20000011402 */
[----:B------:R-:W-:Y:S01]  /*a1d0*/  IMAD.SHL.U32 R29, R29, 0x2, RZ ;  /* 0x000000021d1d7824 */ /* 0x000fe200078e00ff */
[----:B------:R-:W-:Y:S02]  /*a1e0*/  ISETP.GE.AND P2, PT, R21, UR4, PT ;  /* 0x0000000415007c0c */ /* 0x000fe4000bf46270 */
[----:B------:R-:W-:Y:S02]  /*a1f0*/  LOP3.LUT R25, R25, 0xfffffff7, RZ, 0xc0, !PT ;  /* 0xfffffff719197812 */ /* 0x000fe400078ec0ff */
[----:B------:R-:W-:Y:S01]  /*a200*/  LOP3.LUT R9, R21, 0x80, RZ, 0xfc, !PT ;  /* 0x0000008015097812 */ /* 0x000fe200078efcff */
[----:B------:R-:W-:Y:S01]  /*a210*/  UMOV UR5, 0xffffffff ;  /* 0xffffffff00057882 */ /* 0x000fe20000000000 */
[----:B--2---:R-:W-:-:S05]  /*a220*/  SHF.R.S32.HI R7, RZ, 0x1f, R31 ;  /* 0x0000001fff077819 */ /* 0x004fca000001141f */
[----:B------:R0:W-:Y:S01]  /*a230*/  STL [R1], R7 ;  /* 0x0000000701007387 */ /* 0x0001e20000100800 */
[----:B-1----:R-:W-:-:S04]  /*a240*/  @!P0 IMAD R8, R7, R4, RZ ;  /* 0x0000000407088224 */ /* 0x002fc800078e02ff */
[C---:B------:R-:W-:Y:S02]  /*a250*/  @!P0 IMAD R5, R31.reuse, R5, R8 ;  /* 0x000000051f058224 */ /* 0x040fe400078e0208 */
[----:B0-----:R-:W-:Y:S01]  /*a260*/  @!P0 IMAD.WIDE.U32 R6, R31, R4, R2 ;  /* 0x000000041f068225 */ /* 0x001fe200078e0002 */
[----:B------:R-:W-:Y:S02]  /*a270*/  SEL R2, RZ, 0x1, P1 ;  /* 0x00000001ff027807 */ /* 0x000fe40000800000 */
[----:B------:R-:W-:Y:S01]  /*a280*/  MOV R4, RZ ;  /* 0x000000ff00047202 */ /* 0x000fe20000000f00 */
[----:B------:R-:W-:Y:S01]  /*a290*/  @!P0 IMAD.IADD R5, R7, 0x1, R5 ;  /* 0x0000000107058824 */ /* 0x000fe200078e0205 */
[----:B------:R-:W-:Y:S02]  /*a2a0*/  LOP3.LUT R29, R29, 0x2, R2, 0xe2, !PT ;  /* 0x000000021d1d7812 */ /* 0x000fe400078ee202 */
[----:B------:R-:W0:Y:S02]  /*a2b0*/  @!P0 LDC.64 R2, c[0x0][0x418] ;  /* 0x00010600ff028b82 */ /* 0x000e240000000a00 */
[----:B0-----:R-:W-:-:S04]  /*a2c0*/  @!P0 LEA R2, P1, R6, R2, 0x2 ;  /* 0x0000000206028211 */ /* 0x001fc800078210ff */
[----:B------:R-:W-:-:S05]  /*a2d0*/  @!P0 LEA.HI.X R3, R6, R3, R5, 0x2, P1 ;  /* 0x0000000306038211 */ /* 0x000fca00008f1405 */
[----:B------:R0:W5:Y:S01]  /*a2e0*/  @!P0 LDG.E R4, desc[UR36][R2.64] ;  /* 0x0000002402048981 */ /* 0x000162000c1e1900 */
[----:B------:R-:W-:Y:S02]  /*a2f0*/  ISETP.GT.U32.AND P0, PT, R32, 0x5f, PT ;  /* 0x0000005f2000780c */ /* 0x000fe40003f04070 */
[----:B------:R-:W-:-:S11]  /*a300*/  ISETP.GE.AND P1, PT, R20, UR4, PT ;  /* 0x0000000414007c0c */ /* 0x000fd6000bf26270 */
[----:B------:R-:W-:Y:S02]  /*a310*/  @P0 LOP3.LUT R25, R25, 0x8, RZ, 0xfc, !PT ;  /* 0x0000000819190812 */ /* 0x000fe400078efcff */
[----:B------:R-:W-:Y:S02]  /*a320*/  ISETP.GE.AND P0, PT, R9, UR4, PT ;  /* 0x0000000409007c0c */ /* 0x000fe4000bf06270 */
[----:B------:R-:W-:-:S04]  /*a330*/  LOP3.LUT R25, R25, 0xfffffffb, RZ, 0xc0, !PT ;  /* 0xfffffffb19197812 */ /* 0x000fc800078ec0ff */
[----:B------:R-:W-:-:S04]  /*a340*/  @P2 LOP3.LUT R25, R25, 0x4, RZ, 0xfc, !PT ;  /* 0x0000000419192812 */ /* 0x000fc800078efcff */
[----:B------:R-:W-:-:S04]  /*a350*/  LOP3.LUT R25, R25, 0xfffffffe, RZ, 0xc0, !PT ;  /* 0xfffffffe19197812 */ /* 0x000fc800078ec0ff */
[----:B------:R-:W-:-:S04]  /*a360*/  LOP3.LUT R25, R25, 0xfffffffd, RZ, 0xc0, !PT ;  /* 0xfffffffd19197812 */ /* 0x000fc800078ec0ff */
[----:B------:R-:W-:-:S04]  /*a370*/  @P1 LOP3.LUT R25, R25, 0x2, RZ, 0xfc, !PT ;  /* 0x0000000219191812 */ /* 0x000fc800078efcff */
[----:B------:R-:W-:Y:S01]  /*a380*/  @P0 LOP3.LUT R25, R25, 0x1, RZ, 0xfc, !PT ;  /* 0x0000000119190812 */ /* 0x000fe200078efcff */
[----:B0-----:R-:W-:Y:S06]  /*a390*/  BRA.DIV UR5, `(.L_x_256) ;  /* 0x0000003e054c7947 */ /* 0x001fec000b800000 */
.L_x_324:
[----:B------:R-:W2:Y:S01]  /*a3a0*/  LDL R2, [R1+0x20] ;  /* 0x0000200001027983 */ /* 0x000ea20000100800 */
[----:B------:R-:W-:Y:S02]  /*a3b0*/  LOP3.LUT R25, R25, 0xffffffef, RZ, 0xc0, !PT ;  /* 0xffffffef19197812 */ /* 0x000fe400078ec0ff */
[----:B------:R-:W-:Y:S02]  /*a3c0*/  SHF.R.S32.HI R32, RZ, 0x1f, R18 ;  /* 0x0000001fff207819 */ /* 0x000fe40000011412 */
[----:B--2---:R-:W-:-:S13]  /*a3d0*/  ISETP.NE.AND P0, PT, R2, 0x3, PT ;  /* 0x000000030200780c */ /* 0x004fda0003f05270 */
[----:B------:R-:W-:Y:S01]  /*a3e0*/  @P0 LOP3.LUT R25, R25, 0x10, RZ, 0xfc, !PT ;  /* 0x0000001019190812 */ /* 0x000fe200078efcff */
[----:B------:R-:W-:Y:S06]  /*a3f0*/  @!P0 BRA `(.L_x_257) ;  /* 0x0000000000048947 */ /* 0x000fec0003800000 */
[----:B------:R-:W-:Y:S01]  /*a400*/  BPT.TRAP 0x1 ;  /* 0x000000040000795c */ /* 0x000fe20000300000 */
.L_x_257:
[----:B------:R-:W-:Y:S01]  /*a410*/  SHF.R.S32.HI R5, RZ, 0x1f, R0 ;  /* 0x0000001fff057819 */ /* 0x000fe20000011400 */
[----:B------:R-:W-:Y:S01]  /*a420*/  ULDC.64 UR4, c[0x0][0x328] ;  /* 0x0000ca0000047ab9 */ /* 0x000fe20000000a00 */
[----:B------:R-:W-:Y:S01]  /*a430*/  BSSY B0, `(.L_x_258) ;  /* 0x0000017000007945 */ /* 0x000fe20003800000 */
[----:B------:R-:W-:-:S04]  /*a440*/  IMAD.WIDE.U32 R2, R0, UR4, RZ ;  /* 0x0000000400027c25 */ /* 0x000fc8000f8e00ff */
[----:B------:R-:W-:-:S04]  /*a450*/  IMAD R6, R5, UR4, RZ ;  /* 0x0000000405067c24 */ /* 0x000fc8000f8e02ff */
[----:B------:R-:W-:Y:S01]  /*a460*/  IMAD R6, R0, UR5, R6 ;  /* 0x0000000500067c24 */ /* 0x000fe2000f8e0206 */
[----:B------:R-:W-:-:S03]  /*a470*/  ULDC.64 UR4, c[0x0][0x338] ;  /* 0x0000ce0000047ab9 */ /* 0x000fc60000000a00 */
[----:B------:R-:W-:Y:S01]  /*a480*/  IMAD.IADD R3, R3, 0x1, R6 ;  /* 0x0000000103037824 */ /* 0x000fe200078e0206 */
[----:B-----5:R-:W-:Y:S01]  /*a490*/  SHF.R.S32.HI R6, RZ, 0x1f, R4 ;  /* 0x0000001fff067819 */ /* 0x020fe20000011404 */
[----:B------:R-:W-:-:S04]  /*a4a0*/  IMAD.WIDE.U32 R2, R4, UR4, R2 ;  /* 0x0000000404027c25 */ /* 0x000fc8000f8e0002 */
[----:B------:R-:W-:-:S04]  /*a4b0*/  IMAD R7, R6, UR4, RZ ;  /* 0x0000000406077c24 */ /* 0x000fc8000f8e02ff */
[----:B------:R-:W-:Y:S01]  /*a4c0*/  IMAD R7, R4, UR5, R7 ;  /* 0x0000000504077c24 */ /* 0x000fe2000f8e0207 */
[----:B------:R-:W-:-:S03]  /*a4d0*/  ULDC.64 UR4, c[0x0][0x330] ;  /* 0x0000cc0000047ab9 */ /* 0x000fc60000000a00 */
[----:B------:R-:W-:Y:S02]  /*a4e0*/  IMAD.IADD R3, R3, 0x1, R7 ;  /* 0x0000000103037824 */ /* 0x000fe400078e0207 */
[----:B------:R-:W-:Y:S02]  /*a4f0*/  IMAD R7, R32, UR4, RZ ;  /* 0x0000000420077c24 */ /* 0x000fe4000f8e02ff */
[----:B------:R-:W-:-:S04]  /*a500*/  IMAD.WIDE.U32 R2, R18, UR4, R2 ;  /* 0x0000000412027c25 */ /* 0x000fc8000f8e0002 */
[----:B------:R-:W-:Y:S01]  /*a510*/  IMAD R7, R18, UR5, R7 ;  /* 0x0000000512077c24 */ /* 0x000fe2000f8e0207 */
[----:B------:R-:W-:Y:S02]  /*a520*/  ULDC.64 UR4, c[0x0][0x318] ;  /* 0x0000c60000047ab9 */ /* 0x000fe40000000a00 */
[----:B------:R-:W-:Y:S01]  /*a530*/  LEA R23, P0, R2, UR4, 0x1 ;  /* 0x0000000402177c11 */ /* 0x000fe2000f8008ff */
[----:B------:R-:W-:-:S05]  /*a540*/  IMAD.IADD R7, R3, 0x1, R7 ;  /* 0x0000000103077824 */ /* 0x000fca00078e0207 */
[----:B------:R-:W-:Y:S02]  /*a550*/  LEA.HI.X R24, R2, UR5, R7, 0x1, P0 ;  /* 0x0000000502187c11 */ /* 0x000fe400080f0c07 */
[----:B------:R-:W-:Y:S02]  /*a560*/  LEA R7, R27, R22, 0x3 ;  /* 0x000000161b077211 */ /* 0x000fe400078e18ff */
[----:B------:R-:W-:-:S04]  /*a570*/  SHF.L.U32 R2, R28, 0x1f, RZ ;  /* 0x0000001f1c027819 */ /* 0x000fc800000006ff */
[----:B------:R-:W0:Y:S02]  /*a580*/  SYNCS.PHASECHK.TRANS64.TRYWAIT P0, [R7+URZ+0x2a840], R2 ;  /* 0x02a84002070075a7 */ /* 0x000e24000800017f */
[----:B0-----:R-:W-:Y:S05]  /*a590*/  @!P0 BRA `(.L_x_259) ;  /* 0x0000003c00008947 */ /* 0x001fea0003800000 */
.L_x_325:
[----:B------:R-:W-:Y:S05]  /*a5a0*/  BSYNC B0 ;  /* 0x0000000000007941 */ /* 0x000fea0003800000 */
.L_x_258:
[----:B------:R-:W1:Y:S01]  /*a5b0*/  S2R R8, SR_TID.X ;  /* 0x0000000000087919 */ /* 0x000e620000002100 */
[----:B------:R-:W-:Y:S01]  /*a5c0*/  ULDC.64 UR4, c[0x0][0x300] ;  /* 0x0000c00000047ab9 */ /* 0x000fe20000000a00 */
[----:B------:R-:W-:Y:S01]  /*a5d0*/  LOP3.LUT P4, RZ, R25, 0x4, RZ, 0xc0, !PT ;  /* 0x0000000419ff7812 */ /* 0x000fe2000788c0ff */
[----:B------:R-:W-:Y:S01]  /*a5e0*/  IMAD R5, R5, UR4, RZ ;  /* 0x0000000405057c24 */ /* 0x000fe2000f8e02ff */
[C---:B------:R-:W-:Y:S01]  /*a5f0*/  LOP3.LUT P3, RZ, R25.reuse, 0x2, RZ, 0xc0, !PT ;  /* 0x0000000219ff7812 */ /* 0x040fe2000786c0ff */
[----:B0-----:R-:W-:Y:S01]  /*a600*/  IMAD.WIDE.U32 R2, R0, UR4, RZ ;  /* 0x0000000400027c25 */ /* 0x001fe2000f8e00ff */
[----:B------:R-:W-:-:S03]  /*a610*/  LOP3.LUT P2, RZ, R25, 0x1, RZ, 0xc0, !PT ;  /* 0x0000000119ff7812 */ /* 0x000fc6000784c0ff */
[----:B------:R-:W-:Y:S01]  /*a620*/  IMAD R5, R0, UR5, R5 ;  /* 0x0000000500057c24 */ /* 0x000fe2000f8e0205 */
[----:B------:R-:W-:Y:S02]  /*a630*/  ULDC.64 UR4, c[0x0][0x310] ;  /* 0x0000c40000047ab9 */ /* 0x000fe40000000a00 */
[----:B------:R-:W-:Y:S02]  /*a640*/  IMAD R6, R6, UR4, RZ ;  /* 0x0000000406067c24 */ /* 0x000fe4000f8e02ff */
[----:B------:R-:W-:Y:S02]  /*a650*/  IMAD.IADD R3, R3, 0x1, R5 ;  /* 0x0000000103037824 */ /* 0x000fe400078e0205 */
        /* <DEDUP_REMOVED lines=8> */
[----:B-1----:R-:W-:Y:S01]  /*a6e0*/  LOP3.LUT R8, R8, 0x7f, RZ, 0xc0, !PT ;  /* 0x0000007f08087812 */ /* 0x002fe200078ec0ff */
[----:B------:R-:W-:Y:S01]  /*a6f0*/  IMAD R6, R26, -0x60, R36 ;  /* 0xffffffa01a067824 */ /* 0x000fe200078e0224 */
[----:B------:R-:W-:Y:S01]  /*a700*/  LEA R4, P0, R2, UR4, 0x1 ;  /* 0x0000000402047c11 */ /* 0x000fe2000f8008ff */
[----:B------:R-:W-:Y:S01]  /*a710*/  IMAD.IADD R0, R3, 0x1, R0 ;  /* 0x0000000103007824 */ /* 0x000fe200078e0200 */
[----:B------:R-:W-:Y:S01]  /*a720*/  SHF.R.U32.HI R9, RZ, 0x3, R8 ;  /* 0x00000003ff097819 */ /* 0x000fe20000011608 */
[----:B------:R-:W-:Y:S01]  /*a730*/  UMOV UR4, 0xffffffff ;  /* 0xffffffff00047882 */ /* 0x000fe20000000000 */
[----:B------:R-:W0:Y:S01]  /*a740*/  S2R R8, SR_TID.X ;  /* 0x0000000000087919 */ /* 0x000e220000002100 */
[----:B------:R-:W-:Y:S01]  /*a750*/  IMAD R5, R27, 0x4800, R33 ;  /* 0x000048001b057824 */ /* 0x000fe200078e0221 */
[----:B------:R-:W-:-:S02]  /*a760*/  IADD3 R6, -R9, R6, RZ ;  /* 0x0000000609067210 */ /* 0x000fc40007ffe1ff */
[----:B------:R-:W-:Y:S02]  /*a770*/  LEA.HI.X R0, R2, UR5, R0, 0x1, P0 ;  /* 0x0000000502007c11 */ /* 0x000fe400080f0c00 */
[----:B------:R-:W-:Y:S01]  /*a780*/  ISETP.GE.AND P0, PT, R6, 0x1, PT ;  /* 0x000000010600780c */ /* 0x000fe20003f06270 */
[----:B0-----:R-:W-:-:S05]  /*a790*/  IMAD.SHL.U32 R9, R8, 0x8, RZ ;  /* 0x0000000808097824 */ /* 0x001fca00078e00ff */
[----:B------:R-:W-:Y:S01]  /*a7a0*/  LOP3.LUT R9, R9, 0x38, RZ, 0xc0, !PT ;  /* 0x0000003809097812 */ /* 0x000fe200078ec0ff */
[----:B------:R-:W-:Y:S06]  /*a7b0*/  BRA.DIV UR4, `(.L_x_260) ;  /* 0x0000003a048c7947 */ /* 0x000fec000b800000 */
[----:B------:R-:W0:Y:S01]  /*a7c0*/  SHFL.IDX PT, R3, R4, RZ, 0x181f ;  /* 0x00181fff04037589 */ /* 0x000e2200000e0000 */
[----:B------:R-:W-:-:S03]  /*a7d0*/  @P0 IMAD R8, R5, 0x2, R22 ;  /* 0x0000000205080824 */ /* 0x000fc600078e0216 */
[----:B------:R-:W1:Y:S01]  /*a7e0*/  SHFL.IDX PT, R2, R0, RZ, 0x181f ;  /* 0x00181fff00027589 */ /* 0x000e6200000e0000 */
[----:B0-----:R-:W-:-:S05]  /*a7f0*/  @P0 LEA R3, P1, R9, R3, 0x1 ;  /* 0x0000000309030211 */ /* 0x001fca00078208ff */
[----:B-1----:R-:W-:Y:S01]  /*a800*/  @P0 IMAD.X R2, RZ, RZ, R2, P1 ;  /* 0x000000ffff020224 */ /* 0x002fe200008e0602 */
[----:B------:R-:W-:-:S04]  /*a810*/  ISETP.GE.AND P1, PT, R6, 0x11, PT ;  /* 0x000000110600780c */ /* 0x000fc80003f26270 */
[----:B------:R-:W-:-:S04]  /*a820*/  @P0 LOP3.LUT R3, R3, R2, RZ, 0x3c, !PT ;  /* 0x0000000203030212 */ /* 0x000fc800078e3cff */
[----:B------:R-:W-:-:S04]  /*a830*/  @P0 LOP3.LUT R2, R3, R2, RZ, 0x3c, !PT ;  /* 0x0000000203020212 */ /* 0x000fc800078e3cff */
[----:B------:R-:W-:-:S05]  /*a840*/  @P0 LOP3.LUT R3, R3, R2, RZ, 0x3c, !PT ;  /* 0x0000000203030212 */ /* 0x000fca00078e3cff */
[----:B------:R-:W-:Y:S01]  /*a850*/  @!PT LDS RZ, [RZ] ;  /* 0x00000000fffff984 */ /* 0x000fe20000000800 */
[----:B------:R-:W-:Y:S04]  /*a860*/  @P0 LDGSTS.E.BYPASS.LTC128B.128 [R8+0x18400], desc[UR36][R2.64], !P4 ;  /* 0x1840000002080fae */ /* 0x000fe8000e101d64 */
[----:B------:R-:W-:Y:S04]  /*a870*/  @P0 LDGSTS.E.BYPASS.LTC128B.128 [R8+0x1b400], desc[UR36][R2.64+0x80], !P3 ;  /* 0x1b40008002080fae */ /* 0x000fe8000d901d64 */
[----:B------:R0:W-:Y:S04]  /*a880*/  @P0 LDGSTS.E.BYPASS.LTC128B.128 [R8+0x1e400], desc[UR36][R2.64+0x100], !P2 ;  /* 0x1e40010002080fae */ /* 0x0001e8000d101d64 */
[----:B0-----:R-:W0:Y:S01]  /*a890*/  SHFL.IDX PT, R3, R4, 0x1, 0x181f ;  /* 0x00381f0004037f89 */ /* 0x001e2200000e0000 */
[----:B------:R-:W-:-:S03]  /*a8a0*/  @P1 IMAD R8, R5, 0x2, R22 ;  /* 0x0000000205081824 */ /* 0x000fc600078e0216 */
[----:B------:R-:W1:Y:S01]  /*a8b0*/  SHFL.IDX PT, R2, R0, 0x1, 0x181f ;  /* 0x00381f0000027f89 */ /* 0x000e6200000e0000 */
[----:B0-----:R-:W-:-:S04]  /*a8c0*/  @P1 LEA R3, P0, R9, R3, 0x1 ;  /* 0x0000000309031211 */ /* 0x001fc800078008ff */
[----:B-1----:R-:W-:-:S04]  /*a8d0*/  @P1 IADD3.X R2, RZ, R2, RZ, P0, !PT ;  /* 0x00000002ff021210 */ /* 0x002fc800007fe4ff */
[----:B------:R-:W-:-:S04]  /*a8e0*/  @P1 LOP3.LUT R3, R3, R2, RZ, 0x3c, !PT ;  /* 0x0000000203031212 */ /* 0x000fc800078e3cff */
[----:B------:R-:W-:-:S04]  /*a8f0*/  @P1 LOP3.LUT R2, R3, R2, RZ, 0x3c, !PT ;  /* 0x0000000203021212 */ /* 0x000fc800078e3cff */
[----:B------:R-:W-:-:S05]  /*a900*/  @P1 LOP3.LUT R3, R3, R2, RZ, 0x3c, !PT ;  /* 0x0000000203031212 */ /* 0x000fca00078e3cff */
[----:B------:R-:W-:Y:S04]  /*a910*/  @P1 LDGSTS.E.BYPASS.LTC128B.128 [R8+0x18c00], desc[UR36][R2.64], !P4 ;  /* 0x18c0000002081fae */ /* 0x000fe8000e101d64 */
[----:B------:R-:W-:Y:S04]  /*a920*/  @P1 LDGSTS.E.BYPASS.LTC128B.128 [R8+0x1bc00], desc[UR36][R2.64+0x80], !P3 ;  /* 0x1bc0008002081fae */ /* 0x000fe8000d901d64 */
[----:B------:R0:W-:Y:S01]  /*a930*/  @P1 LDGSTS.E.BYPASS.LTC128B.128 [R8+0x1ec00], desc[UR36][R2.64+0x100], !P2 ;  /* 0x1ec0010002081fae */ /* 0x0001e2000d101d64 */
[----:B------:R-:W-:-:S03]  /*a940*/  ISETP.GE.AND P1, PT, R6, 0x21, PT ;  /* 0x000000210600780c */ /* 0x000fc60003f26270 */
[----:B0-----:R-:W0:Y:S10]  /*a950*/  SHFL.IDX PT, R3, R4, 0x2, 0x181f ;  /* 0x00581f0004037f89 */ /* 0x001e3400000e0000 */
[----:B------:R-:W-:Y:S01]  /*a960*/  @P1 IMAD R8, R5, 0x2, R22 ;  /* 0x0000000205081824 */ /* 0x000fe200078e0216 */
[----:B------:R-:W1:Y:S01]  /*a970*/  SHFL.IDX PT, R2, R0, 0x2, 0x181f ;  /* 0x00581f0000027f89 */ /* 0x000e6200000e0000 */
[----:B0-----:R-:W-:-:S05]  /*a980*/  @P1 LEA R3, P0, R9, R3, 0x1 ;  /* 0x0000000309031211 */ /* 0x001fca00078008ff */
[----:B-1----:R-:W-:-:S05]  /*a990*/  @P1 IMAD.X R2, RZ, RZ, R2, P0 ;  /* 0x000000ffff021224 */ /* 0x002fca00000e0602 */
        /* <DEDUP_REMOVED lines=21> */
[----:B------:R-:W1:Y:S04]  /*aaf0*/  SHFL.IDX PT, R2, R0, 0x4, 0x181f ;  /* 0x00981f0000027f89 */ /* 0x000e6800000e0000 */
[----:B------:R-:W2:Y:S01]  /*ab00*/  SHFL.IDX PT, R0, R0, 0x5, 0x181f ;  /* 0x00b81f0000007f89 */ /* 0x000ea200000e0000 */
[----:B0-----:R-:W-:-:S05]  /*ab10*/  @P1 LEA R3, P0, R9, R3, 0x1 ;  /* 0x0000000309031211 */ /* 0x001fca00078008ff */
[----:B-1----:R-:W-:-:S05]  /*ab20*/  @P1 IMAD.X R2, RZ, RZ, R2, P0 ;  /* 0x000000ffff021224 */ /* 0x002fca00000e0602 */
[----:B------:R-:W-:-:S04]  /*ab30*/  @P1 LOP3.LUT R3, R3, R2, RZ, 0x3c, !PT ;  /* 0x0000000203031212 */ /* 0x000fc800078e3cff */
[----:B------:R-:W-:-:S04]  /*ab40*/  @P1 LOP3.LUT R2, R3, R2, RZ, 0x3c, !PT ;  /* 0x0000000203021212 */ /* 0x000fc800078e3cff */
[----:B------:R-:W-:-:S05]  /*ab50*/  @P1 LOP3.LUT R3, R3, R2, RZ, 0x3c, !PT ;  /* 0x0000000203031212 */ /* 0x000fca00078e3cff */
[----:B------:R-:W-:Y:S04]  /*ab60*/  @P1 LDGSTS.E.BYPASS.LTC128B.128 [R8+0x1a400], desc[UR36][R2.64], !P4 ;  /* 0x1a40000002081fae */ /* 0x000fe8000e101d64 */
[----:B------:R-:W-:Y:S04]  /*ab70*/  @P1 LDGSTS.E.BYPASS.LTC128B.128 [R8+0x1d400], desc[UR36][R2.64+0x80], !P3 ;  /* 0x1d40008002081fae */ /* 0x000fe8000d901d64 */
[----:B------:R0:W-:Y:S04]  /*ab80*/  @P1 LDGSTS.E.BYPASS.LTC128B.128 [R8+0x20400], desc[UR36][R2.64+0x100], !P2 ;  /* 0x2040010002081fae */ /* 0x0001e8000d101d64 */
[----:B0-2---:R0:W1:Y:S02]  /*ab90*/  SHFL.IDX PT, R2, R4, 0x5, 0x181f ;  /* 0x00b81f0004027f89 */ /* 0x00506400000e0000 */
.L_x_339:
[----:B------:R-:W-:-:S13]  /*aba0*/  ISETP.GE.AND P0, PT, R6, 0x51, PT ;  /* 0x000000510600780c */ /* 0x000fda0003f06270 */
[----:B-1----:R-:W-:Y:S01]  /*abb0*/  @P0 LEA R2, P1, R9, R2, 0x1 ;  /* 0x0000000209020211 */ /* 0x002fe200078208ff */
[----:B------:R-:W-:-:S03]  /*abc0*/  @P0 IMAD R5, R5, 0x2, R22 ;  /* 0x0000000205050824 */ /* 0x000fc600078e0216 */
[----:B------:R-:W-:-:S05]  /*abd0*/  @P0 IADD3.X R3, RZ, R0, RZ, P1, !PT ;  /* 0x00000000ff030210 */ /* 0x000fca0000ffe4ff */
        /* <DEDUP_REMOVED lines=8> */
.L_x_261:
[----:B------:R-:W-:Y:S02]  /*ac60*/  PLOP3.LUT P1, PT, P1, P0, PT, 0xa2, 0x0 ;  /* 0x000000000000781c */ /* 0x000fe40000f21472 */
[----:B------:R-:W-:-:S08]  /*ac70*/  @P0 R2UR P1, UR4, R7 ;  /* 0x00000000070402ca */ /* 0x000fd00000020000 */
[----:B------:R-:W-:-:S05]  /*ac80*/  @P0 PLOP3.LUT P0, PT, P1, PT, PT, 0x80, 0x0 ;  /* 0x000000000000081c */ /* 0x000fca0000f0f070 */
[----:B------:R-:W-:Y:S01]  /*ac90*/  @!P1 SYNCS.ARRIVE.TRANS64.RED.A0T1 RZ, [UR4+0x2a830], RZ ;  /* 0x02a830ffffff99a7 */ /* 0x000fe20008200404 */
[----:B------:R-:W-:Y:S07]  /*aca0*/  @!P1 ARRIVES.LDGSTSBAR.64.TRANSCNT [UR4+0x2a830] ;  /* 0x02a83000ff0099b0 */ /* 0x000fee0008000a84 */
[----:B------:R-:W-:Y:S05]  /*acb0*/  @P0 BRA.U.ANY `(.L_x_261) ;  /* 0xfffffffd00e80947 */ /* 0x000fea000393ffff */
[----:B------:R-:W-:Y:S01]  /*acc0*/  NOP ;  /* 0x0000000000007918 */ /* 0x000fe20000000000 */
[----:B------:R-:W2:Y:S02]  /*acd0*/  LDL R0, [R1+0x20] ;  /* 0x0000200001007983 */ /* 0x000ea40000100800 */
[----:B--2---:R-:W-:-:S13]  /*ace0*/  ISETP.NE.AND P2, PT, R0, 0x3, PT ;  /* 0x000000030000780c */ /* 0x004fda0003f45270 */
[----:B------:R-:W-:Y:S05]  /*acf0*/  @!P2 BRA `(.L_x_262) ;  /* 0x000000000004a947 */ /* 0x000fea0003800000 */
[----:B------:R-:W-:Y:S01]  /*ad00*/  BPT.TRAP 0x1 ;  /* 0x000000040000795c */ /* 0x000fe20000300000 */
.L_x_262:
[----:B------:R2:W5:Y:S01]  /*ad10*/  LDL.LU R0, [R1+0x8] ;  /* 0x0000080001007983 */ /* 0x0005620000300800 */
[----:B------:R-:W-:Y:S01]  /*ad20*/  LOP3.LUT P0, RZ, R25, 0x40, RZ, 0xc0, !PT ;  /* 0x0000004019ff7812 */ /* 0x000fe2000780c0ff */
[----:B------:R2:W-:-:S12]  /*ad30*/  SYNCS.ARRIVE.TRANS64.A1T0 RZ, [R7+URZ+0x2a830], RZ ;  /* 0x02a830ff07ff79a7 */ /* 0x0005d8000810003f */
[----:B------:R-:W-:Y:S05]  /*ad40*/  WARPSYNC.ALL ;  /* 0x0000000000007948 */ /* 0x000fea0003800000 */
[----:B------:R-:W-:Y:S01]  /*ad50*/  ULDC.64 UR4, c[0x0][0x298] ;  /* 0x0000a60000047ab9 */ /* 0x000fe20000000a00 */
[----:B-1----:R-:W-:Y:S01]  /*ad60*/  VIADD R2, R22, 0xc400 ;  /* 0x0000c40016027836 */ /* 0x002fe20000000000 */
[----:B------:R-:W-:Y:S01]  /*ad70*/  SEL R30, R30, RZ, !P0 ;  /* 0x000000ff1e1e7207 */ /* 0x000fe20004000000 */
[----:B0-----:R-:W-:Y:S01]  /*ad80*/  IMAD.WIDE.U32 R4, R35, UR4, RZ ;  /* 0x0000000423047c25 */ /* 0x001fe2000f8e00ff */
[----:B------:R-:W-:Y:S01]  /*ad90*/  BSSY B6, `(.L_x_263) ;  /* 0x000001b000067945 */ /* 0x000fe20003800000 */
[----:B------:R-:W-:Y:S01]  /*ada0*/  BAR.SYNC.DEFER_BLOCKING 0x8, 0x180 ;  /* 0x0206000000007b1d */ /* 0x000fe20000010000 */
[----:B-----5:R-:W-:-:S02]  /*adb0*/  SEL R0, R0, RZ, !P0 ;  /* 0x000000ff00007207 */ /* 0x020fc40004000000 */
[----:B------:R-:W-:-:S03]  /*adc0*/  LOP3.LUT P0, RZ, R2, 0x3ff, RZ, 0xc0, !PT ;  /* 0x000003ff02ff7812 */ /* 0x000fc6000780c0ff */
[----:B------:R0:W-:Y:S04]  /*add0*/  STL [R1+0x1c], R0 ;  /* 0x00001c0001007387 */ /* 0x0001e80000100800 */
[----:B------:R1:W-:Y:S01]  /*ade0*/  STL.64 [R1+0x8], R4 ;  /* 0x0000080401007387 */ /* 0x0003e20000100a00 */
[----:B0-----:R-:W-:-:S05]  /*adf0*/  SHF.R.S32.HI R0, RZ, 0x1f, R35 ;  /* 0x0000001fff007819 */ /* 0x001fca0000011423 */
[----:B------:R-:W-:-:S04]  /*ae00*/  IMAD R0, R0, UR4, RZ ;  /* 0x0000000400007c24 */ /* 0x000fc8000f8e02ff */
[----:B------:R-:W-:-:S04]  /*ae10*/  IMAD R0, R35, UR5, R0 ;  /* 0x0000000523007c24 */ /* 0x000fc8000f8e0200 */
[----:B------:R-:W-:Y:S01]  /*ae20*/  IMAD.IADD R35, R5, 0x1, R0 ;  /* 0x0000000105237824 */ /* 0x000fe200078e0200 */
[----:B-1----:R-:W-:Y:S06]  /*ae30*/  @!P0 BRA `(.L_x_264) ;  /* 0x0000000000408947 */ /* 0x002fec0003800000 */
[----:B------:R-:W-:Y:S01]  /*ae40*/  MOV R2, 0x0 ;  /* 0x0000000000027802 */ /* 0x000fe20000000f00 */
        /* <DEDUP_REMOVED lines=8> */
[----:B--2---:R-:W-:Y:S01]  /*aed0*/  IMAD.U32 R7, RZ, RZ, UR9 ;  /* 0x00000009ff077e24 */ /* 0x004fe2000f8e00ff */
[----:B------:R-:W-:Y:S01]  /*aee0*/  MOV R13, RZ ;  /* 0x000000ff000d7202 */ /* 0x000fe20000000f00 */
[----:B------:R-:W-:-:S02]  /*aef0*/  IMAD.U32 R11, RZ, RZ, UR5 ;  /* 0x00000005ff0b7e24 */ /* 0x000fc4000f8e00ff */
[----:B------:R-:W-:Y:S02]  /*af00*/  IMAD.MOV.U32 R8, RZ, RZ, 0x70 ;  /* 0x00000070ff087424 */ /* 0x000fe400078e00ff */
[----:B------:R-:W-:-:S07]  /*af10*/  IMAD.MOV.U32 R12, RZ, RZ, 0x1 ;  /* 0x00000001ff0c7424 */ /* 0x000fce00078e00ff */
[----:B------:R-:W-:-:S07]  /*af20*/  LEPC R20, `(.L_x_264) ;  /* 0x000000001014794e */ /* 0x000fce0000000000 */
[----:B0-----:R-:W-:Y:S05]  /*af30*/  CALL.ABS.NOINC R2 ;  /* 0x0000000002007343 */ /* 0x001fea0003c00000 */
.L_x_264:
[----:B------:R-:W-:Y:S05]  /*af40*/  BSYNC B6 ;  /* 0x0000000000067941 */ /* 0x000fea0003800000 */
.L_x_263:
[----:B------:R-:W3:Y:S01]  /*af50*/  LDL.LU R20, [R1+0x1c] ;  /* 0x00001c0001147983 */ /* 0x000ee20000300800 */
[----:B------:R-:W0:Y:S01]  /*af60*/  LDC R8, c[0x0][0x448] ;  /* 0x00011200ff087b82 */ /* 0x000e220000000800 */
[----:B------:R-:W-:Y:S02]  /*af70*/  ULDC.64 UR4, c[0x0][0x2d8] ;  /* 0x0000b60000047ab9 */ /* 0x000fe40000000a00 */
[----:B------:R-:W4:Y:S01]  /*af80*/  LDL.LU.64 R2, [R1+0x8] ;  /* 0x0000080001027983 */ /* 0x000f220000300a00 */
[----:B------:R-:W-:Y:S02]  /*af90*/  IMAD.SHL.U32 R4, R17, 0x80, RZ ;  /* 0x0000008011047824 */ /* 0x000fe400078e00ff */
[----:B------:R-:W-:Y:S01]  /*afa0*/  IMAD R0, R32, UR4, RZ ;  /* 0x0000000420007c24 */ /* 0x000fe2000f8e02ff */
[----:B------:R1:W5:Y:S03]  /*afb0*/  LDL R17, [R1+0x10] ;  /* 0x0000100001117983 */ /* 0x0003660000100800 */
[----:B------:R-:W-:Y:S01]  /*afc0*/  IMAD R0, R18, UR5, R0 ;  /* 0x0000000512007c24 */ /* 0x000fe2000f8e0200 */
[----:B0-----:R-:W-:Y:S01]  /*afd0*/  ISETP.NE.AND P0, PT, R8, 0x1, PT ;  /* 0x000000010800780c */ /* 0x001fe20003f05270 */
[----:B------:R-:W0:Y:S02]  /*afe0*/  S2R R11, SR_TID.X ;  /* 0x00000000000b7919 */ /* 0x000e240000002100 */
[----:B0-----:R-:W-:-:S05]  /*aff0*/  IMAD.SHL.U32 R9, R11, 0x8, RZ ;  /* 0x000000080b097824 */ /* 0x001fca00078e00ff */
[----:B------:R-:W-:Y:S01]  /*b000*/  LOP3.LUT R9, R9, 0x38, RZ, 0xc0, !PT ;  /* 0x0000003809097812 */ /* 0x000fe200078ec0ff */
[----:B---3--:R-:W-:Y:S02]  /*b010*/  IMAD.MOV.U32 R21, RZ, RZ, R20 ;  /* 0x000000ffff157224 */ /* 0x008fe400078e0014 */
[----:B------:R-:W0:Y:S01]  /*b020*/  S2R R20, SR_TID.X ;  /* 0x0000000000147919 */ /* 0x000e220000002100 */
[----:B----4-:R-:W-:Y:S02]  /*b030*/  IMAD.MOV.U32 R3, RZ, RZ, R35 ;  /* 0x000000ffff037224 */ /* 0x010fe400078e0023 */
[----:B------:R-:W-:Y:S01]  /*b040*/  IMAD.WIDE.U32 R2, R18, UR4, R2 ;  /* 0x0000000412027c25 */ /* 0x000fe2000f8e0002 */
[----:B------:R-:W-:-:S03]  /*b050*/  ULDC.64 UR4, c[0x0][0x2e0] ;  /* 0x0000b80000047ab9 */ /* 0x000fc60000000a00 */
[----:B------:R-:W-:Y:S02]  /*b060*/  IMAD R5, R21, UR4, RZ ;  /* 0x0000000415057c24 */ /* 0x000fe4000f8e02ff */
[----:B------:R-:W-:Y:S02]  /*b070*/  IMAD.IADD R3, R3, 0x1, R0 ;  /* 0x0000000103037824 */ /* 0x000fe400078e0200 */
[C---:B------:R-:W-:Y:S02]  /*b080*/  IMAD R0, R30.reuse, UR5, R5 ;  /* 0x000000051e007c24 */ /* 0x040fe4000f8e0205 */
[----:B------:R-:W-:Y:S01]  /*b090*/  IMAD.WIDE.U32 R2, R30, UR4, R2 ;  /* 0x000000041e027c25 */ /* 0x000fe2000f8e0002 */
[----:B------:R-:W2:Y:S01]  /*b0a0*/  @P0 LDC R5, c[0x0][0x44c] ;  /* 0x00011300ff050b82 */ /* 0x000ea20000000800 */
[----:B------:R-:W-:-:S03]  /*b0b0*/  ULDC.64 UR4, c[0x0][0x2d0] ;  /* 0x0000b40000047ab9 */ /* 0x000fc60000000a00 */
[----:B------:R-:W-:-:S04]  /*b0c0*/  IADD3 R3, R3, R0, RZ ;  /* 0x0000000003037210 */ /* 0x000fc80007ffe0ff */
[----:B------:R-:W3:Y:S01]  /*b0d0*/  @P0 LDC R0, c[0x0][0x450] ;  /* 0x00011400ff000b82 */ /* 0x000ee20000000800 */
[C---:B0-----:R-:W-:Y:S01]  /*b0e0*/  LOP3.LUT R21, R20.reuse, 0x7f, RZ, 0xc0, !PT ;  /* 0x0000007f14157812 */ /* 0x041fe200078ec0ff */
[----:B------:R-:W-:-:S03]  /*b0f0*/  IMAD.SHL.U32 R20, R20, 0x10, RZ ;  /* 0x0000001014147824 */ /* 0x000fc600078e00ff */
[----:B------:R-:W-:-:S04]  /*b100*/  SHF.R.U32.HI R21, RZ, 0x3, R21 ;  /* 0x00000003ff157819 */ /* 0x000fc80000011615 */
[----:B------:R-:W-:-:S04]  /*b110*/  LOP3.LUT R20, R21, 0x70, R20, 0xf8, !PT ;  /* 0x0000007015147812 */ /* 0x000fc800078ef814 */
[----:B------:R-:W-:-:S05]  /*b120*/  LOP3.LUT R6, R20, R4, RZ, 0xfc, !PT ;  /* 0x0000000414067212 */ /* 0x000fca00078efcff */
[----:B--2---:R-:W-:-:S04]  /*b130*/  @P0 IMAD.HI.U32 R7, R6, R5, RZ ;  /* 0x0000000506070227 */ /* 0x004fc800078e00ff */
[----:B------:R-:W-:Y:S01]  /*b140*/  IMAD.MOV.U32 R5, RZ, RZ, R6 ;  /* 0x000000ffff057224 */ /* 0x000fe200078e0006 */
[----:B---3--:R-:W-:-:S04]  /*b150*/  @P0 SHF.R.U32.HI R5, RZ, R0, R7 ;  /* 0x00000000ff050219 */ /* 0x008fc80000011607 */
[----:B------:R-:W-:-:S05]  /*b160*/  IADD3 R0, -R5, RZ, RZ ;  /* 0x000000ff05007210 */ /* 0x000fca0007ffe1ff */
[----:B------:R-:W-:Y:S01]  /*b170*/  IMAD R0, R8, R0, R6 ;  /* 0x0000000008007224 */ /* 0x000fe200078e0206 */
[----:B------:R-:W-:Y:S01]  /*b180*/  SHF.R.S32.HI R6, RZ, 0x1f, R5 ;  /* 0x0000001fff067819 */ /* 0x000fe20000011405 */
[----:B------:R-:W-:-:S04]  /*b190*/  IMAD.WIDE.U32 R2, R5, UR4, R2 ;  /* 0x0000000405027c25 */ /* 0x000fc8000f8e0002 */
[----:B------:R-:W-:-:S04]  /*b1a0*/  IMAD R6, R6, UR4, RZ ;  /* 0x0000000406067c24 */ /* 0x000fc8000f8e02ff */
[----:B------:R-:W-:Y:S01]  /*b1b0*/  IMAD R6, R5, UR5, R6 ;  /* 0x0000000505067c24 */ /* 0x000fe2000f8e0206 */
[----:B------:R-:W-:Y:S01]  /*b1c0*/  SHF.R.S32.HI R5, RZ, 0x1f, R0 ;  /* 0x0000001fff057819 */ /* 0x000fe20000011400 */
[----:B------:R-:W-:Y:S02]  /*b1d0*/  ULDC.64 UR4, c[0x0][0x2c8] ;  /* 0x0000b20000047ab9 */ /* 0x000fe40000000a00 */
[----:B------:R-:W-:Y:S02]  /*b1e0*/  IMAD.IADD R3, R3, 0x1, R6 ;  /* 0x0000000103037824 */ /* 0x000fe400078e0206 */
[----:B------:R-:W-:Y:S01]  /*b1f0*/  IMAD R5, R5, UR4, RZ ;  /* 0x0000000405057c24 */ /* 0x000fe2000f8e02ff */
[----:B------:R-:W-:Y:S01]  /*b200*/  SHF.L.U32 R21, R11, 0x3, RZ ;  /* 0x000000030b157819 */ /* 0x000fe200000006ff */
[----:B------:R-:W-:-:S04]  /*b210*/  IMAD.WIDE.U32 R2, R0, UR4, R2 ;  /* 0x0000000400027c25 */ /* 0x000fc8000f8e0002 */
[----:B------:R-:W-:Y:S01]  /*b220*/  IMAD R5, R0, UR5, R5 ;  /* 0x0000000500057c24 */ /* 0x000fe2000f8e0205 */
[----:B------:R-:W-:Y:S01]  /*b230*/  ULDC.64 UR4, c[0x0][0x280] ;  /* 0x0000a00000047ab9 */ /* 0x000fe20000000a00 */
[----:B------:R-:W-:Y:S02]  /*b240*/  LOP3.LUT R21, R21, 0x38, RZ, 0xc0, !PT ;  /* 0x0000003815157812 */ /* 0x000fe400078ec0ff */
[----:B------:R-:W-:Y:S01]  /*b250*/  IMAD.IADD R5, R3, 0x1, R5 ;  /* 0x0000000103057824 */ /* 0x000fe200078e0205 */
[----:B------:R-:W-:Y:S01]  /*b260*/  LEA R0, P0, R2, UR4, 0x1 ;  /* 0x0000000402007c11 */ /* 0x000fe2000f8008ff */
[----:B------:R-:W-:Y:S01]  /*b270*/  ULDC UR4, c[0x0][0x2b8] ;  /* 0x0000ae0000047ab9 */ /* 0x000fe20000000800 */
[----:B------:R-:W-:Y:S02]  /*b280*/  LOP3.LUT R20, R11, 0x7f, RZ, 0xc0, !PT ;  /* 0x0000007f0b147812 */ /* 0x000fe400078ec0ff */
[C---:B------:R-:W-:Y:S02]  /*b290*/  LOP3.LUT R10, R21.reuse, 0x40, RZ, 0xfc, !PT ;  /* 0x00000040150a7812 */ /* 0x040fe400078efcff */
[----:B------:R-:W-:-:S02]  /*b2a0*/  LOP3.LUT R11, R21, 0x80, RZ, 0xfc, !PT ;  /* 0x00000080150b7812 */ /* 0x000fc400078efcff */
[----:B------:R-:W-:Y:S01]  /*b2b0*/  LEA.HI.X R5, R2, UR5, R5, 0x1, P0 ;  /* 0x0000000502057c11 */ /* 0x000fe200080f0c05 */
[----:B------:R-:W-:Y:S01]  /*b2c0*/  UMOV UR5, 0xffffffff ;  /* 0xffffffff00057882 */ /* 0x000fe20000000000 */
[----:B------:R-:W-:Y:S02]  /*b2d0*/  ISETP.GE.AND P3, PT, R9, UR4, PT ;  /* 0x0000000409007c0c */ /* 0x000fe4000bf66270 */
[----:B------:R-:W-:Y:S02]  /*b2e0*/  ISETP.GE.AND P2, PT, R10, UR4, PT ;  /* 0x000000040a007c0c */ /* 0x000fe4000bf46270 */
[----:B------:R-:W-:Y:S02]  /*b2f0*/  ISETP.GE.AND P0, PT, R11, UR4, PT ;  /* 0x000000040b007c0c */ /* 0x000fe4000bf06270 */
[----:B------:R-:W-:Y:S01]  /*b300*/  SHF.R.U32.HI R10, RZ, 0x3, R20 ;  /* 0x00000003ff0a7819 */ /* 0x000fe20000011614 */
[----:B-1----:R-:W-:Y:S10]  /*b310*/  BRA.DIV UR5, `(.L_x_265) ;  /* 0x0000003605dc7947 */ /* 0x002ff4000b800000 */
[----:B------:R-:W0:Y:S01]  /*b320*/  SHFL.IDX PT, R3, R0, RZ, 0x181f ;  /* 0x00181fff00037589 */ /* 0x000e2200000e0000 */
[----:B-----5:R-:W-:Y:S02]  /*b330*/  IMAD R6, R17, R8, RZ ;  /* 0x0000000811067224 */ /* 0x020fe400078e02ff */
[----:B------:R-:W-:Y:S01]  /*b340*/  IMAD.IADD R4, R10, 0x1, R4 ;  /* 0x000000010a047824 */ /* 0x000fe200078e0204 */
[----:B------:R-:W1:Y:S04]  /*b350*/  SHFL.IDX PT, R2, R5, RZ, 0x181f ;  /* 0x00181fff05027589 */ /* 0x000e6800000e0000 */
[----:B------:R-:W-:Y:S01]  /*b360*/  ISETP.GE.AND P1, PT, R4, R6, PT ;  /* 0x000000060400720c */ /* 0x000fe20003f26270 */
[----:B------:R-:W-:-:S12]  /*b370*/  SHFL.IDX PT, R14, R0, 0x7, 0x181f ;  /* 0x00f81f00000e7f89 */ /* 0x000fd800000e0000 */
[----:B0-----:R-:W-:-:S05]  /*b380*/  @!P1 LEA R7, P4, R9, R3, 0x1 ;  /* 0x0000000309079211 */ /* 0x001fca00078808ff */
[----:B-1----:R-:W-:Y:S02]  /*b390*/  @!P1 IMAD.X R3, RZ, RZ, R2, P4 ;  /* 0x000000ffff039224 */ /* 0x002fe400020e0602 */
[----:B------:R-:W-:Y:S01]  /*b3a0*/  @!P1 IMAD.MOV.U32 R2, RZ, RZ, R7 ;  /* 0x000000ffff029224 */ /* 0x000fe200078e0007 */
[----:B------:R-:W-:-:S04]  /*b3b0*/  IADD3 R7, R4, 0x10, RZ ;  /* 0x0000001004077810 */ /* 0x000fc80007ffe0ff */
[----:B------:R-:W-:Y:S04]  /*b3c0*/  @!P1 LDGSTS.E.BYPASS.LTC128B.128 [R34+0xc400], desc[UR36][R2.64], !P3 ;  /* 0x0c40000002229fae */ /* 0x000fe8000d901d64 */
[----:B------:R-:W-:Y:S04]  /*b3d0*/  @!P1 LDGSTS.E.BYPASS.LTC128B.128 [R34+0x10400], desc[UR36][R2.64+0x80], !P2 ;  /* 0x1040008002229fae */ /* 0x000fe8000d101d64 */
[----:B------:R0:W-:Y:S01]  /*b3e0*/  @!P1 LDGSTS.E.BYPASS.LTC128B.128 [R34+0x14400], desc[UR36][R2.64+0x100], !P0 ;  /* 0x1440010002229fae */ /* 0x0001e2000c101d64 */
[----:B------:R-:W-:-:S03]  /*b3f0*/  ISETP.GE.AND P1, PT, R7, R6, PT ;  /* 0x000000060700720c */ /* 0x000fc60003f26270 */
[----:B0-----:R-:W0:Y:S04]  /*b400*/  SHFL.IDX PT, R3, R0, 0x1, 0x181f ;  /* 0x00381f0000037f89 */ /* 0x001e2800000e0000 */
[----:B------:R-:W1:Y:S06]  /*b410*/  SHFL.IDX PT, R2, R5, 0x1, 0x181f ;  /* 0x00381f0005027f89 */ /* 0x000e6c00000e0000 */
[----:B0-----:R-:W-:-:S05]  /*b420*/  @!P1 LEA R7, P4, R9, R3, 0x1 ;  /* 0x0000000309079211 */ /* 0x001fca00078808ff */
[----:B-1----:R-:W-:Y:S02]  /*b430*/  @!P1 IMAD.X R8, RZ, RZ, R2, P4 ;  /* 0x000000ffff089224 */ /* 0x002fe400020e0602 */
[----:B------:R-:W-:Y:S01]  /*b440*/  @!P1 IMAD.MOV.U32 R2, RZ, RZ, R7 ;  /* 0x000000ffff029224 */ /* 0x000fe200078e0007 */
[----:B------:R-:W-:Y:S01]  /*b450*/  IADD3 R7, R4, 0x20, RZ ;  /* 0x0000002004077810 */ /* 0x000fe20007ffe0ff */
[----:B------:R-:W-:-:S05]  /*b460*/  @!P1 IMAD.MOV.U32 R3, RZ, RZ, R8 ;  /* 0x000000ffff039224 */ /* 0x000fca00078e0008 */
        /* <DEDUP_REMOVED lines=49> */
[----:B------:R-:W1:Y:S04]  /*b780*/  SHFL.IDX PT, R2, R5, 0x6, 0x181f ;  /* 0x00d81f0005027f89 */ /* 0x000e6800000e0000 */
[----:B------:R-:W2:Y:S02]  /*b790*/  SHFL.IDX PT, R5, R5, 0x7, 0x181f ;  /* 0x00f81f0005057f89 */ /* 0x000ea400000e0000 */
[----:B0-----:R-:W-:-:S05]  /*b7a0*/  @!P1 LEA R7, P4, R9, R3, 0x1 ;  /* 0x0000000309079211 */ /* 0x001fca00078808ff */
[----:B-1----:R-:W-:Y:S02]  /*b7b0*/  @!P1 IMAD.X R8, RZ, RZ, R2, P4 ;  /* 0x000000ffff089224 */ /* 0x002fe400020e0602 */
[----:B------:R-:W-:Y:S02]  /*b7c0*/  @!P1 IMAD.MOV.U32 R2, RZ, RZ, R7 ;  /* 0x000000ffff029224 */ /* 0x000fe400078e0007 */
[----:B------:R-:W-:-:S05]  /*b7d0*/  @!P1 IMAD.MOV.U32 R3, RZ, RZ, R8 ;  /* 0x000000ffff039224 */ /* 0x000fca00078e0008 */
[----:B------:R0:W-:Y:S04]  /*b7e0*/  @!P1 LDGSTS.E.BYPASS.LTC128B.128 [R34+0xf400], desc[UR36][R2.64], !P3 ;  /* 0x0f40000002229fae */ /* 0x0001e8000d901d64 */
[----:B------:R0:W-:Y:S04]  /*b7f0*/  @!P1 LDGSTS.E.BYPASS.LTC128B.128 [R34+0x13400], desc[UR36][R2.64+0x80], !P2 ;  /* 0x1340008002229fae */ /* 0x0001e8000d101d64 */
[----:B--2---:R0:W-:Y:S02]  /*b800*/  @!P1 LDGSTS.E.BYPASS.LTC128B.128 [R34+0x17400], desc[UR36][R2.64+0x100], !P0 ;  /* 0x1740010002229fae */ /* 0x0041e4000c101d64 */
.L_x_356:
[----:B0-----:R-:W-:Y:S01]  /*b810*/  IADD3 R3, R4, 0x70, RZ ;  /* 0x0000007004037810 */ /* 0x001fe20007ffe0ff */
[----:B------:R-:W-:Y:S03]  /*b820*/  BSSY B0, `(.L_x_266) ;  /* 0x000000b000007945 */ /* 0x000fe60003800000 */
[----:B------:R-:W-:-:S13]  /*b830*/  ISETP.GE.AND P1, PT, R3, R6, PT ;  /* 0x000000060300720c */ /* 0x000fda0003f26270 */
[----:B------:R-:W-:Y:S05]  /*b840*/  @P1 BRA `(.L_x_267) ;  /* 0x0000000000201947 */ /* 0x000fea0003800000 */
[----:B------:R-:W-:-:S05]  /*b850*/  LEA R2, P1, R9, R14, 0x1 ;  /* 0x0000000e09027211 */ /* 0x000fca00078208ff */
[----:B------:R-:W-:-:S05]  /*b860*/  IMAD.X R3, RZ, RZ, R5, P1 ;  /* 0x000000ffff037224 */ /* 0x000fca00008e0605 */
[----:B------:R-:W-:Y:S01]  /*b870*/  @!PT LDS RZ, [RZ] ;  /* 0x00000000fffff984 */ /* 0x000fe20000000800 */
[----:B------:R-:W-:Y:S01]  /*b880*/  @!PT LDS RZ, [RZ] ;  /* 0x00000000fffff984 */ /* 0x000fe20000000800 */
[----:B------:R-:W-:Y:S01]  /*b890*/  @!PT LDS RZ, [RZ] ;  /* 0x00000000fffff984 */ /* 0x000fe20000000800 */
[----:B------:R0:W-:Y:S04]  /*b8a0*/  LDGSTS.E.BYPASS.LTC128B.128 [R34+0xfc00], desc[UR36][R2.64], !P3 ;  /* 0x0fc0000002227fae */ /* 0x0001e8000d901d64 */
[----:B------:R0:W-:Y:S04]  /*b8b0*/  LDGSTS.E.BYPASS.LTC128B.128 [R34+0x13c00], desc[UR36][R2.64+0x80], !P2 ;  /* 0x13c0008002227fae */ /* 0x0001e8000d101d64 */
[----:B------:R0:W-:Y:S02]  /*b8c0*/  LDGSTS.E.BYPASS.LTC128B.128 [R34+0x17c00], desc[UR36][R2.64+0x100], !P0 ;  /* 0x17c0010002227fae */ /* 0x0001e4000c101d64 */
.L_x_267:
[----:B------:R-:W-:Y:S05]  /*b8d0*/  BSYNC B0 ;  /* 0x0000000000007941 */ /* 0x000fea0003800000 */
.L_x_266:
[----:B------:R-:W-:Y:S01]  /*b8e0*/  NOP ;  /* 0x0000000000007918 */ /* 0x000fe20000000000 */
[----:B------:R-:W-:-:S13]  /*b8f0*/  PLOP3.LUT P0, PT, PT, PT, PT, 0x80, 0x0 ;  /* 0x000000000000781c */ /* 0x000fda0003f0f070 */
.L_x_268:
[----:B------:R-:W-:Y:S02]  /*b900*/  PLOP3.LUT P1, PT, P1, P0, PT, 0xa2, 0x0 ;  /* 0x000000000000781c */ /* 0x000fe40000f21472 */
[----:B------:R-:W-:-:S08]  /*b910*/  @P0 R2UR P1, UR4, R22 ;  /* 0x00000000160402ca */ /* 0x000fd00000020000 */
[----:B------:R-:W-:-:S05]  /*b920*/  @P0 PLOP3.LUT P0, PT, P1, PT, PT, 0x80, 0x0 ;  /* 0x000000000000081c */ /* 0x000fca0000f0f070 */
[----:B------:R-:W-:Y:S01]  /*b930*/  @!P1 SYNCS.ARRIVE.TRANS64.RED.A0T1 RZ, [UR4+0x2a800], RZ ;  /* 0x02a800ffffff99a7 */ /* 0x000fe20008200404 */
[----:B------:R-:W-:Y:S07]  /*b940*/  @!P1 ARRIVES.LDGSTSBAR.64.TRANSCNT [UR4+0x2a800] ;  /* 0x02a80000ff0099b0 */ /* 0x000fee0008000a84 */
[----:B------:R-:W-:Y:S05]  /*b950*/  @P0 BRA.U.ANY `(.L_x_268) ;  /* 0xfffffffd00e80947 */ /* 0x000fea000393ffff */
[----:B0-----:R-:W2:Y:S02]  /*b960*/  LDL.LU R2, [R1+0x14] ;  /* 0x0000140001027983 */ /* 0x001ea40000300800 */
[----:B--2---:R-:W-:-:S05]  /*b970*/  VIADD R2, R2, 0x1 ;  /* 0x0000000102027836 */ /* 0x004fca0000000000 */
[----:B------:R0:W-:Y:S01]  /*b980*/  STL [R1+0x14], R2 ;  /* 0x0000140201007387 */ /* 0x0001e20000100800 */
[----:B------:R-:W-:-:S04]  /*b990*/  LEA.HI R0, R2, R2, RZ, 0x1 ;  /* 0x0000000202007211 */ /* 0x000fc800078f08ff */
[----:B------:R-:W-:-:S05]  /*b9a0*/  LOP3.LUT R0, R0, 0xfffffffe, RZ, 0xc0, !PT ;  /* 0xfffffffe00007812 */ /* 0x000fca00078ec0ff */
[----:B------:R-:W-:-:S05]  /*b9b0*/  IMAD.IADD R0, R2, 0x1, -R0 ;  /* 0x0000000102007824 */ /* 0x000fca00078e0a00 */
[----:B------:R-:W-:Y:S01]  /*b9c0*/  SHF.L.U32 R3, R0, 0x1f, RZ ;  /* 0x0000001f00037819 */ /* 0x000fe200000006ff */
[----:B------:R-:W-:Y:S01]  /*b9d0*/  NOP ;  /* 0x0000000000007918 */ /* 0x000fe20000000000 */
[----:B------:R0:W-:Y:S01]  /*b9e0*/  SYNCS.ARRIVE.TRANS64.A1T0 RZ, [R22+URZ+0x2a800], RZ ;  /* 0x02a800ff16ff79a7 */ /* 0x0001e2000810003f */
[----:B------:R-:W-:Y:S01]  /*b9f0*/  BSSY B0, `(.L_x_269) ;  /* 0x0000003000007945 */ /* 0x000fe20003800000 */
[----:B------:R-:W1:Y:S03]  /*ba00*/  SYNCS.PHASECHK.TRANS64.TRYWAIT P0, [R22+URZ+0x2a820], R3 ;  /* 0x02a82003160075a7 */ /* 0x000e66000800017f */
[----:B01----:R-:W-:Y:S05]  /*ba10*/  @!P0 BRA `(.L_x_270) ;  /* 0x0000003800d48947 */ /* 0x003fea0003800000 */
.L_x_357:
[----:B------:R-:W-:Y:S05]  /*ba20*/  BSYNC B0 ;  /* 0x0000000000007941 */ /* 0x000fea0003800000 */
.L_x_269:
[----:B------:R-:W-:Y:S01]  /*ba30*/  ISETP.GE.AND P0, PT, R36, 0x61, PT ;  /* 0x000000612400780c */ /* 0x000fe20003f06270 */
[----:B------:R-:W-:-:S12]  /*ba40*/  BSSY B0, `(.L_x_271) ;  /* 0x00000ff000007945 */ /* 0x000fd80003800000 */
[----:B------:R-:W-:Y:S05]  /*ba50*/  @!P0 BRA `(.L_x_272) ;  /* 0x0000000c00f48947 */ /* 0x000fea0003800000 */
[----:B------:R-:W2:Y:S01]  /*ba60*/  LDL.LU R0, [R1+0x18] ;  /* 0x0000180001007983 */ /* 0x000ea20000300800 */
[----:B------:R-:W-:Y:S02]  /*ba70*/  IMAD.MOV.U32 R17, RZ, RZ, R28 ;  /* 0x000000ffff117224 */ /* 0x000fe400078e001c */
[----:B------:R-:W-:Y:S02]  /*ba80*/  IMAD.MOV.U32 R10, RZ, RZ, R27 ;  /* 0x000000ffff0a7224 */ /* 0x000fe400078e001b */
[----:B------:R-:W-:Y:S01]  /*ba90*/  IMAD.MOV.U32 R30, RZ, RZ, R26 ;  /* 0x000000ffff1e7224 */ /* 0x000fe200078e001a */
[----:B--2---:R-:W-:-:S07]  /*baa0*/  IADD3 R0, R0, -0x2, RZ ;  /* 0xfffffffe00007810 */ /* 0x004fce0007ffe0ff */
.L_x_285:
[----:B------:R-:W2:Y:S01]  /*bab0*/  LDL R7, [R1] ;  /* 0x0000000001077983 */ /* 0x000ea20000100800 */
[----:B------:R-:W1:Y:S01]  /*bac0*/  LDC R4, c[0x0][0x430] ;  /* 0x00010c00ff047b82 */ /* 0x000e620000000800 */
[----:B------:R-:W0:Y:S02]  /*bad0*/  S2R R2, SR_TID.X ;  /* 0x0000000000027919 */ /* 0x000e240000002100 */
[----:B------:R-:W3:Y:S01]  /*bae0*/  LDL R9, [R1+0x20] ;  /* 0x0000200001097983 */ /* 0x000ee20000100800 */
[----:B-1----:R-:W-:Y:S02]  /*baf0*/  ISETP.NE.AND P0, PT, R4, 0x1, PT ;  /* 0x000000010400780c */ /* 0x002fe40003f05270 */
[C---:B0-----:R-:W-:Y:S02]  /*bb00*/  LOP3.LUT R3, R2.reuse, 0x7f, RZ, 0xc0, !PT ;  /* 0x0000007f02037812 */ /* 0x041fe400078ec0ff */
[----:B------:R-:W-:-:S09]  /*bb10*/  SHF.L.U32 R2, R2, 0x4, RZ ;  /* 0x0000000402027819 */ /* 0x000fd200000006ff */
[----:B------:R-:W0:Y:S01]  /*bb20*/  @P0 LDC R5, c[0x0][0x438] ;  /* 0x00010e00ff050b82 */ /* 0x000e220000000800 */
[----:B------:R-:W-:-:S04]  /*bb30*/  SHF.R.U32.HI R3, RZ, 0x3, R3 ;  /* 0x00000003ff037819 */ /* 0x000fc80000011603 */
[----:B------:R-:W-:-:S03]  /*bb40*/  LOP3.LUT R2, R3, 0x70, R2, 0xf8, !PT ;  /* 0x0000007003027812 */ /* 0x000fc600078ef802 */
[----:B------:R-:W1:Y:S01]  /*bb50*/  @P0 LDC R3, c[0x0][0x434] ;  /* 0x00010d00ff030b82 */ /* 0x000e620000000800 */
[----:B------:R-:W-:Y:S01]  /*bb60*/  IMAD R8, R0, 0x60, R37 ;  /* 0x0000006000087824 */ /* 0x000fe200078e0225 */
[----:B------:R-:W-:-:S03]  /*bb70*/  ISETP.GT.U32.AND P2, PT, R2, 0x5f, PT ;  /* 0x0000005f0200780c */ /* 0x000fc60003f44070 */
[----:B------:R-:W-:-:S04]  /*bb80*/  IMAD.IADD R8, R2, 0x1, R8 ;  /* 0x0000000102087824 */ /* 0x000fc800078e0208 */
[----:B------:R-:W-:Y:S02]  /*bb90*/  IMAD.MOV.U32 R6, RZ, RZ, R8 ;  /* 0x000000ffff067224 */ /* 0x000fe400078e0008 */
[----:B-1----:R-:W-:-:S05]  /*bba0*/  @P0 IMAD.HI.U32 R2, R8, R3, RZ ;  /* 0x0000000308020227 */ /* 0x002fca00078e00ff */
[----:B0-----:R-:W-:Y:S02]  /*bbb0*/  @P0 SHF.R.U32.HI R6, RZ, R5, R2 ;  /* 0x00000005ff060219 */ /* 0x001fe40000011602 */
[----:B------:R-:W0:Y:S02]  /*bbc0*/  @!P2 LDC.64 R4, c[0x0][0x428] ;  /* 0x00010a00ff04ab82 */ /* 0x000e240000000a00 */
[--C-:B------:R-:W-:Y:S01]  /*bbd0*/  @!P2 SHF.R.S32.HI R3, RZ, 0x1f, R6.reuse ;  /* 0x0000001fff03a819 */ /* 0x100fe20000011406 */
[----:B------:R-:W-:-:S04]  /*bbe0*/  @!P2 IMAD.MOV.U32 R2, RZ, RZ, R6 ;  /* 0x000000ffff02a224 */ /* 0x000fc800078e0006 */
[----:B0-----:R-:W-:-:S04]  /*bbf0*/  @!P2 IMAD.WIDE.U32 R2, R31, R4, R2 ;  /* 0x000000041f02a225 */ /* 0x001fc800078e0002 */
[----:B--2---:R-:W-:-:S04]  /*bc00*/  @!P2 IMAD R4, R7, R4, RZ ;  /* 0x000000040704a224 */ /* 0x004fc800078e02ff */
[----:B------:R-:W-:Y:S02]  /*bc10*/  @!P2 IMAD R7, R31, R5, R4 ;  /* 0x000000051f07a224 */ /* 0x000fe400078e0204 */
[----:B------:R-:W0:Y:S03]  /*bc20*/  @!P2 LDC.64 R4, c[0x0][0x418] ;  /* 0x00010600ff04ab82 */ /* 0x000e260000000a00 */
[----:B------:R-:W-:Y:S01]  /*bc30*/  @!P2 IADD3 R3, R7, R3, RZ ;  /* 0x000000030703a210 */ /* 0x000fe20007ffe0ff */
[----:B------:R-:W-:Y:S01]  /*bc40*/  IMAD.MOV.U32 R7, RZ, RZ, RZ ;  /* 0x000000ffff077224 */ /* 0x000fe200078e00ff */
[----:B0-----:R-:W-:-:S04]  /*bc50*/  @!P2 LEA R4, P0, R2, R4, 0x2 ;  /* 0x000000040204a211 */ /* 0x001fc800078010ff */
[----:B------:R-:W-:-:S05]  /*bc60*/  @!P2 LEA.HI.X R5, R2, R5, R3, 0x2, P0 ;  /* 0x000000050205a211 */ /* 0x000fca00000f1403 */
[----:B------:R0:W5:Y:S01]  /*bc70*/  @!P2 LDG.E R7, desc[UR36][R4.64] ;  /* 0x000000240407a981 */ /* 0x000162000c1e1900 */
[----:B---3--:R-:W-:Y:S01]  /*bc80*/  ISETP.NE.AND P1, PT, R9, 0x3, PT ;  /* 0x000000030900780c */ /* 0x008fe20003f25270 */
[----:B------:R-:W-:Y:S01]  /*bc90*/  VIADD R27, R10, 0x1 ;  /* 0x000000010a1b7836 */ /* 0x000fe20000000000 */
[----:B------:R-:W-:Y:S05]  /*bca0*/  YIELD ;  /* 0x0000000000007946 */ /* 0x000fea0003800000 */
[----:B------:R-:W-:Y:S01]  /*bcb0*/  ISETP.NE.AND P0, PT, R27, 0x2, PT ;  /* 0x000000021b00780c */ /* 0x000fe20003f05270 */
[----:B------:R-:W-:Y:S01]  /*bcc0*/  IMAD.MOV R3, RZ, RZ, -R6 ;  /* 0x000000ffff037224 */ /* 0x000fe200078e0a06 */
[----:B------:R-:W-:-:S02]  /*bcd0*/  ULDC UR4, c[0x0][0x430] ;  /* 0x00010c0000047ab9 */ /* 0x000fc40000000800 */
[----:B------:R-:W-:Y:S01]  /*bce0*/  SEL R28, RZ, 0x1, P0 ;  /* 0x00000001ff1c7807 */ /* 0x000fe20000000000 */
[----:B------:R-:W-:Y:S01]  /*bcf0*/  IMAD R8, R3, UR4, R8 ;  /* 0x0000000403087c24 */ /* 0x000fe2000f8e0208 */
[----:B------:R-:W-:Y:S02]  /*bd00*/  SEL R27, R27, RZ, P0 ;  /* 0x000000ff1b1b7207 */ /* 0x000fe40000000000 */
[----:B------:R-:W-:Y:S02]  /*bd10*/  MOV R26, R0 ;  /* 0x00000000001a7202 */ /* 0x000fe40000000f00 */
[----:B------:R-:W-:Y:S01]  /*bd20*/  LOP3.LUT R28, R17, R28, RZ, 0x3c, !PT ;  /* 0x0000001c111c7212 */ /* 0x000fe200078e3cff */
[----:B0-----:R-:W-:Y:S06]  /*bd30*/  @!P1 BRA `(.L_x_273) ;  /* 0x0000000000049947 */ /* 0x001fec0003800000 */
[----:B------:R-:W-:Y:S01]  /*bd40*/  BPT.TRAP 0x1 ;  /* 0x000000040000795c */ /* 0x000fe20000300000 */
.L_x_273:
[----:B------:R-:W-:Y:S01]  /*bd50*/  IMAD R6, R27, 0x8, R22 ;  /* 0x000000081b067824 */ /* 0x000fe200078e0216 */
[----:B------:R-:W-:Y:S01]  /*bd60*/  SHF.L.U32 R3, R28, 0x1f, RZ ;  /* 0x0000001f1c037819 */ /* 0x000fe200000006ff */
[----:B------:R-:W-:Y:S03]  /*bd70*/  BSSY B1, `(.L_x_274) ;  /* 0x0000003000017945 */ /* 0x000fe60003800000 */
[----:B------:R-:W0:Y:S02]  /*bd80*/  SYNCS.PHASECHK.TRANS64.TRYWAIT P0, [R6+URZ+0x2a840], R3 ;  /* 0x02a84003060075a7 */ /* 0x000e24000800017f */
[----:B0-----:R-:W-:Y:S05]  /*bd90*/  @!P0 BRA `(.L_x_275) ;  /* 0x0000003800088947 */ /* 0x001fea0003800000 */
.L_x_358:
[----:B------:R-:W-:Y:S05]  /*bda0*/  BSYNC B1 ;  /* 0x0000000000017941 */ /* 0x000fea0003800000 */
.L_x_274:
[----:B------:R-:W-:Y:S01]  /*bdb0*/  SHF.R.S32.HI R20, RZ, 0x1f, R8 ;  /* 0x0000001fff147819 */ /* 0x000fe20000011408 */
[----:B------:R-:W-:Y:S01]  /*bdc0*/  ULDC.64 UR4, c[0x0][0x300] ;  /* 0x0000c00000047ab9 */ /* 0x000fe20000000a00 */
[----:B-----5:R-:W-:Y:S01]  /*bdd0*/  SHF.R.S32.HI R21, RZ, 0x1f, R7 ;  /* 0x0000001fff157819 */ /* 0x020fe20000011407 */
[----:B0-----:R-:W-:Y:S01]  /*bde0*/  IMAD.WIDE.U32 R2, R8, UR4, RZ ;  /* 0x0000000408027c25 */ /* 0x001fe2000f8e00ff */
[C---:B------:R-:W-:Y:S02]  /*bdf0*/  LOP3.LUT P3, RZ, R25.reuse, 0x4, RZ, 0xc0, !PT ;  /* 0x0000000419ff7812 */ /* 0x040fe4000786c0ff */
[C---:B------:R-:W-:Y:S01]  /*be00*/  LOP3.LUT P2, RZ, R25.reuse, 0x2, RZ, 0xc0, !PT ;  /* 0x0000000219ff7812 */ /* 0x040fe2000784c0ff */
[----:B------:R-:W-:Y:S01]  /*be10*/  IMAD R0, R20, UR4, RZ ;  /* 0x0000000414007c24 */ /* 0x000fe2000f8e02ff */
[----:B------:R-:W-:Y:S01]  /*be20*/  LOP3.LUT P1, RZ, R25, 0x1, RZ, 0xc0, !PT ;  /* 0x0000000119ff7812 */ /* 0x000fe2000782c0ff */
[----:B------:R-:W-:Y:S02]  /*be30*/  IMAD R4, R27, 0x4800, R33 ;  /* 0x000048001b047824 */ /* 0x000fe400078e0221 */
[----:B------:R-:W-:Y:S01]  /*be40*/  IMAD R0, R8, UR5, R0 ;  /* 0x0000000508007c24 */ /* 0x000fe2000f8e0200 */
[----:B------:R-:W-:-:S03]  /*be50*/  ULDC.64 UR4, c[0x0][0x310] ;  /* 0x0000c40000047ab9 */ /* 0x000fc60000000a00 */
[----:B------:R-:W-:Y:S02]  /*be60*/  IMAD.IADD R3, R3, 0x1, R0 ;  /* 0x0000000103037824 */ /* 0x000fe400078e0200 */
[----:B------:R-:W-:Y:S02]  /*be70*/  IMAD R0, R21, UR4, RZ ;  /* 0x0000000415007c24 */ /* 0x000fe4000f8e02ff */
[----:B------:R-:W-:-:S04]  /*be80*/  IMAD.WIDE.U32 R2, R7, UR4, R2 ;  /* 0x0000000407027c25 */ /* 0x000fc8000f8e0002 */
        /* <DEDUP_REMOVED lines=8> */
[----:B------:R-:W-:Y:S01]  /*bf10*/  UMOV UR4, 0xffffffff ;  /* 0xffffffff00047882 */ /* 0x000fe20000000000 */
[----:B------:R-:W-:-:S04]  /*bf20*/  IADD3 R0, R0, R3, RZ ;  /* 0x0000000300007210 */ /* 0x000fc80007ffe0ff */
[----:B------:R-:W-:Y:S01]  /*bf30*/  LEA.HI.X R5, R2, UR5, R0, 0x1, P0 ;  /* 0x0000000502057c11 */ /* 0x000fe200080f0c00 */
[----:B------:R-:W-:Y:S06]  /*bf40*/  BRA.DIV UR4, `(.L_x_276) ;  /* 0x0000003604b07947 */ /* 0x000fec000b800000 */
[----:B------:R-:W0:Y:S01]  /*bf50*/  S2R R3, SR_TID.X ;  /* 0x0000000000037919 */ /* 0x000e220000002100 */
[----:B------:R-:W-:Y:S01]  /*bf60*/  LEA R4, R4, R22, 0x1 ;  /* 0x0000001604047211 */ /* 0x000fe200078e08ff */
[----:B------:R-:W1:Y:S04]  /*bf70*/  SHFL.IDX PT, R2, R9, RZ, 0x181f ;  /* 0x00181fff09027589 */ /* 0x000e6800000e0000 */
[----:B------:R-:W-:Y:S01]  /*bf80*/  SHFL.IDX PT, R35, R5, 0x2, 0x181f ;  /* 0x00581f0005237f89 */ /* 0x000fe200000e0000 */
[----:B0-----:R-:W-:-:S03]  /*bf90*/  IMAD.SHL.U32 R11, R3, 0x8, RZ ;  /* 0x00000008030b7824 */ /* 0x001fc600078e00ff */
[----:B------:R-:W0:Y:S02]  /*bfa0*/  SHFL.IDX PT, R3, R5, RZ, 0x181f ;  /* 0x00181fff05037589 */ /* 0x000e2400000e0000 */
[----:B------:R-:W-:-:S05]  /*bfb0*/  LOP3.LUT R11, R11, 0x38, RZ, 0xc0, !PT ;  /* 0x000000380b0b7812 */ /* 0x000fca00078ec0ff */
[----:B------:R-:W-:-:S05]  /*bfc0*/  IMAD.SHL.U32 R0, R11, 0x2, RZ ;  /* 0x000000020b007824 */ /* 0x000fca00078e00ff */
[----:B-1----:R-:W-:-:S05]  /*bfd0*/  IADD3 R2, P0, R2, R0, RZ ;  /* 0x0000000002027210 */ /* 0x002fca0007f1e0ff */
[----:B0-----:R-:W-:-:S05]  /*bfe0*/  IMAD.X R3, RZ, RZ, R3, P0 ;  /* 0x000000ffff037224 */ /* 0x001fca00000e0603 */
[----:B------:R-:W-:Y:S04]  /*bff0*/  LDGSTS.E.BYPASS.LTC128B.128 [R4+0x18400], desc[UR36][R2.64], !P3 ;  /* 0x1840000002047fae */ /* 0x000fe8000d901d64 */
[----:B------:R-:W-:Y:S04]  /*c000*/  LDGSTS.E.BYPASS.LTC128B.128 [R4+0x1b400], desc[UR36][R2.64+0x80], !P2 ;  /* 0x1b40008002047fae */ /* 0x000fe8000d101d64 */
[----:B------:R0:W-:Y:S04]  /*c010*/  LDGSTS.E.BYPASS.LTC128B.128 [R4+0x1e400], desc[UR36][R2.64+0x100], !P1 ;  /* 0x1e40010002047fae */ /* 0x0001e8000c901d64 */
[----:B0-----:R-:W0:Y:S04]  /*c020*/  SHFL.IDX PT, R2, R9, 0x1, 0x181f ;  /* 0x00381f0009027f89 */ /* 0x001e2800000e0000 */
[----:B------:R-:W1:Y:S01]  /*c030*/  SHFL.IDX PT, R3, R5, 0x1, 0x181f ;  /* 0x00381f0005037f89 */ /* 0x000e6200000e0000 */
[----:B0-----:R-:W-:-:S05]  /*c040*/  IADD3 R2, P0, R2, R0, RZ ;  /* 0x0000000002027210 */ /* 0x001fca0007f1e0ff */
[----:B-1----:R-:W-:-:S05]  /*c050*/  IMAD.X R3, RZ, RZ, R3, P0 ;  /* 0x000000ffff037224 */ /* 0x002fca00000e0603 */
[----:B------:R-:W-:Y:S04]  /*c060*/  LDGSTS.E.BYPASS.LTC128B.128 [R4+0x18c00], desc[UR36][R2.64], !P3 ;  /* 0x18c0000002047fae */ /* 0x000fe8000d901d64 */
[----:B------:R-:W-:Y:S04]  /*c070*/  LDGSTS.E.BYPASS.LTC128B.128 [R4+0x1bc00], desc[UR36][R2.64+0x80], !P2 ;  /* 0x1bc0008002047fae */ /* 0x000fe8000d101d64 */
[----:B------:R0:W-:Y:S04]  /*c080*/  LDGSTS.E.BYPASS.LTC128B.128 [R4+0x1ec00], desc[UR36][R2.64+0x100], !P1 ;  /* 0x1ec0010002047fae */ /* 0x0001e8000c901d64 */
[----:B0-----:R-:W0:Y:S02]  /*c090*/  SHFL.IDX PT, R2, R9, 0x2, 0x181f ;  /* 0x00581f0009027f89 */ /* 0x001e2400000e0000 */
[----:B0-----:R-:W-:-:S05]  /*c0a0*/  IADD3 R2, P0, R2, R0, RZ ;  /* 0x0000000002027210 */ /* 0x001fca0007f1e0ff */
[----:B------:R-:W-:Y:S02]  /*c0b0*/  IMAD.X R3, RZ, RZ, R35, P0 ;  /* 0x000000ffff037224 */ /* 0x000fe400000e0623 */
[----:B------:R-:W-:Y:S04]  /*c0c0*/  SHFL.IDX PT, R35, R5, 0x3, 0x181f ;  /* 0x00781f0005237f89 */ /* 0x000fe800000e0000 */
        /* <DEDUP_REMOVED lines=11> */
[----:B0-----:R-:W-:-:S04]  /*c180*/  IADD3 R2, P0, R2, R0, RZ ;  /* 0x0000000002027210 */ /* 0x001fc80007f1e0ff */
[----:B------:R-:W-:Y:S02]  /*c190*/  IADD3.X R3, RZ, R35, RZ, P0, !PT ;  /* 0x00000023ff037210 */ /* 0x000fe400007fe4ff */
[----:B------:R0:W1:Y:S04]  /*c1a0*/  SHFL.IDX PT, R35, R5, 0x5, 0x181f ;  /* 0x00b81f0005237f89 */ /* 0x00006800000e0000 */
[----:B------:R-:W-:Y:S04]  /*c1b0*/  LDGSTS.E.BYPASS.LTC128B.128 [R4+0x1a400], desc[UR36][R2.64], !P3 ;  /* 0x1a40000002047fae */ /* 0x000fe8000d901d64 */
[----:B------:R-:W-:Y:S04]  /*c1c0*/  LDGSTS.E.BYPASS.LTC128B.128 [R4+0x1d400], desc[UR36][R2.64+0x80], !P2 ;  /* 0x1d40008002047fae */ /* 0x000fe8000d101d64 */
[----:B------:R2:W-:Y:S04]  /*c1d0*/  LDGSTS.E.BYPASS.LTC128B.128 [R4+0x20400], desc[UR36][R2.64+0x100], !P1 ;  /* 0x2040010002047fae */ /* 0x0005e8000c901d64 */
[----:B-12---:R0:W2:Y:S02]  /*c1e0*/  SHFL.IDX PT, R2, R9, 0x5, 0x181f ;  /* 0x00b81f0009027f89 */ /* 0x0060a400000e0000 */
.L_x_372:
[----:B--2---:R-:W-:-:S05]  /*c1f0*/  IADD3 R2, P0, R2, R0, RZ ;  /* 0x0000000002027210 */ /* 0x004fca0007f1e0ff */
[----:B------:R-:W-:Y:S01]  /*c200*/  IMAD.X R3, RZ, RZ, R35, P0 ;  /* 0x000000ffff037224 */ /* 0x000fe200000e0623 */
        /* <DEDUP_REMOVED lines=8> */
.L_x_277:
[----:B------:R-:W-:Y:S02]  /*c290*/  PLOP3.LUT P1, PT, P1, P0, PT, 0xa2, 0x0 ;  /* 0x000000000000781c */ /* 0x000fe40000f21472 */
[----:B------:R-:W-:-:S08]  /*c2a0*/  @P0 R2UR P1, UR4, R6 ;  /* 0x00000000060402ca */ /* 0x000fd00000020000 */
[----:B------:R-:W-:-:S05]  /*c2b0*/  @P0 PLOP3.LUT P0, PT, P1, PT, PT, 0x80, 0x0 ;  /* 0x000000000000081c */ /* 0x000fca0000f0f070 */
[----:B------:R-:W-:Y:S01]  /*c2c0*/  @!P1 SYNCS.ARRIVE.TRANS64.RED.A0T1 RZ, [UR4+0x2a830], RZ ;  /* 0x02a830ffffff99a7 */ /* 0x000fe20008200404 */
[----:B------:R-:W-:Y:S07]  /*c2d0*/  @!P1 ARRIVES.LDGSTSBAR.64.TRANSCNT [UR4+0x2a830] ;  /* 0x02a83000ff0099b0 */ /* 0x000fee0008000a84 */
[----:B------:R-:W-:Y:S05]  /*c2e0*/  @P0 BRA.U.ANY `(.L_x_277) ;  /* 0xfffffffd00e80947 */ /* 0x000fea000393ffff */
[----:B------:R-:W-:Y:S01]  /*c2f0*/  NOP ;  /* 0x0000000000007918 */ /* 0x000fe20000000000 */
[----:B-1----:R-:W2:Y:S02]  /*c300*/  LDL R2, [R1+0x20] ;  /* 0x0000200001027983 */ /* 0x002ea40000100800 */
[----:B--2---:R-:W-:-:S13]  /*c310*/  ISETP.NE.AND P2, PT, R2, 0x3, PT ;  /* 0x000000030200780c */ /* 0x004fda0003f45270 */
[----:B------:R-:W-:Y:S05]  /*c320*/  @!P2 BRA `(.L_x_278) ;  /* 0x000000000004a947 */ /* 0x000fea0003800000 */
[----:B------:R-:W-:Y:S01]  /*c330*/  BPT.TRAP 0x1 ;  /* 0x000000040000795c */ /* 0x000fe20000300000 */
.L_x_278:
[----:B------:R1:W-:Y:S01]  /*c340*/  SYNCS.ARRIVE.TRANS64.A1T0 RZ, [R6+URZ+0x2a830], RZ ;  /* 0x02a830ff06ff79a7 */ /* 0x0003e2000810003f */
[----:B------:R-:W-:Y:S05]  /*c350*/  @!P2 BRA `(.L_x_279) ;  /* 0x000000000004a947 */ /* 0x000fea0003800000 */
[----:B------:R-:W-:Y:S01]  /*c360*/  BPT.TRAP 0x1 ;  /* 0x000000040000795c */ /* 0x000fe20000300000 */
.L_x_279:
[----:B------:R-:W-:Y:S01]  /*c370*/  SHF.L.U32 R2, R17, 0x1f, RZ ;  /* 0x0000001f11027819 */ /* 0x000fe200000006ff */
[----:B------:R-:W-:Y:S01]  /*c380*/  IMAD R4, R10, 0x8, R22 ;  /* 0x000000080a047824 */ /* 0x000fe200078e0216 */
[----:B------:R-:W-:Y:S03]  /*c390*/  BSSY B1, `(.L_x_280) ;  /* 0x0000003000017945 */ /* 0x000fe60003800000 */
[----:B------:R-:W2:Y:S02]  /*c3a0*/  SYNCS.PHASECHK.TRANS64.TRYWAIT P0, [R4+URZ+0x2a860], R2 ;  /* 0x02a86002040075a7 */ /* 0x000ea4000800017f */
[----:B--2---:R-:W-:Y:S05]  /*c3b0*/  @!P0 BRA `(.L_x_281) ;  /* 0x0000003800708947 */ /* 0x004fea0003800000 */
.L_x_373:
[----:B------:R-:W-:Y:S05]  /*c3c0*/  BSYNC B1 ;  /* 0x0000000000017941 */ /* 0x000fea0003800000 */
.L_x_280:
[----:B------:R-:W3:Y:S01]  /*c3d0*/  S2R R3, SR_TID.X ;  /* 0x0000000000037919 */ /* 0x000ee20000002100 */
[----:B------:R-:W-:Y:S01]  /*c3e0*/  UMOV UR4, 0xffffffff ;  /* 0xffffffff00047882 */ /* 0x000fe20000000000 */
[----:B-1----:R-:W-:Y:S01]  /*c3f0*/  IMAD R6, R30, -0x60, R36 ;  /* 0xffffffa01e067824 */ /* 0x002fe200078e0224 */
[----:B------:R-:W-:Y:S01]  /*c400*/  LOP3.LUT P0, RZ, R29, 0x2, RZ, 0xc0, !PT ;  /* 0x000000021dff7812 */ /* 0x000fe2000780c0ff */
[----:B0-----:R-:W-:Y:S01]  /*c410*/  IMAD R5, R10, 0x3000, R33 ;  /* 0x000030000a057824 */ /* 0x001fe200078e0221 */
[----:B---3--:R-:W-:-:S04]  /*c420*/  LOP3.LUT R3, R3, 0x7f, RZ, 0xc0, !PT ;  /* 0x0000007f03037812 */ /* 0x008fc800078ec0ff */
[----:B------:R-:W-:-:S05]  /*c430*/  SHF.R.U32.HI R3, RZ, 0x3, R3 ;  /* 0x00000003ff037819 */ /* 0x000fca0000011603 */
[----:B------:R-:W-:Y:S01]  /*c440*/  IMAD.IADD R6, R6, 0x1, -R3 ;  /* 0x0000000106067824 */ /* 0x000fe200078e0a03 */
[----:B------:R-:W-:Y:S06]  /*c450*/  BRA.DIV UR4, `(.L_x_282) ;  /* 0x0000003a045c7947 */ /* 0x000fec000b800000 */
[----:B--2---:R-:W0:Y:S01]  /*c460*/  SHFL.IDX PT, R2, R23, RZ, 0x181f ;  /* 0x00181fff17027589 */ /* 0x004e2200000e0000 */
[----:B------:R-:W-:-:S03]  /*c470*/  IMAD R5, R5, 0x2, R22 ;  /* 0x0000000205057824 */ /* 0x000fc600078e0216 */
[----:B------:R-:W1:Y:S01]  /*c480*/  SHFL.IDX PT, R3, R24, RZ, 0x181f ;  /* 0x00181fff18037589 */ /* 0x000e6200000e0000 */
[----:B0-----:R-:W-:-:S04]  /*c490*/  IADD3 R2, P1, R2, R0, RZ ;  /* 0x0000000002027210 */ /* 0x001fc80007f3e0ff */
[----:B-1----:R-:W-:Y:S02]  /*c4a0*/  IADD3.X R3, RZ, R3, RZ, P1, !PT ;  /* 0x00000003ff037210 */ /* 0x002fe40000ffe4ff */
[----:B------:R-:W-:-:S04]  /*c4b0*/  LOP3.LUT P1, RZ, R29, 0x1, RZ, 0xc0, !PT ;  /* 0x000000011dff7812 */ /* 0x000fc8000782c0ff */
[----:B------:R-:W-:-:S13]  /*c4c0*/  ISETP.LT.OR P2, PT, R6, 0x1, !P1 ;  /* 0x000000010600780c */ /* 0x000fda0004f41670 */
[----:B------:R-:W-:Y:S01]  /*c4d0*/  @!PT LDS RZ, [RZ] ;  /* 0x00000000fffff984 */ /* 0x000fe20000000800 */
[----:B------:R-:W-:Y:S01]  /*c4e0*/  LDGSTS.E.BYPASS.LTC128B.128 [R5+0x400], desc[UR36][R2.64], !P2 ;  /* 0x0040000002057fae */ /* 0x000fe2000d101d64 */
[----:B------:R-:W-:-:S13]  /*c4f0*/  ISETP.LT.OR P2, PT, R6, 0x1, !P0 ;  /* 0x000000010600780c */ /* 0x000fda0004741670 */
[----:B------:R0:W-:Y:S04]  /*c500*/  LDGSTS.E.BYPASS.LTC128B.128 [R5+0x3400], desc[UR36][R2.64+0x80], !P2 ;  /* 0x0340008002057fae */ /* 0x0001e8000d101d64 */
[----:B0-----:R-:W0:Y:S04]  /*c510*/  SHFL.IDX PT, R2, R23, 0x1, 0x181f ;  /* 0x00381f0017027f89 */ /* 0x001e2800000e0000 */
[----:B------:R-:W1:Y:S01]  /*c520*/  SHFL.IDX PT, R3, R24, 0x1, 0x181f ;  /* 0x00381f0018037f89 */ /* 0x000e6200000e0000 */
[----:B0-----:R-:W-:-:S05]  /*c530*/  IADD3 R2, P2, R2, R0, RZ ;  /* 0x0000000002027210 */ /* 0x001fca0007f5e0ff */
[----:B-1----:R-:W-:Y:S01]  /*c540*/  IMAD.X R3, RZ, RZ, R3, P2 ;  /* 0x000000ffff037224 */ /* 0x002fe200010e0603 */
[----:B------:R-:W-:-:S13]  /*c550*/  ISETP.LT.OR P2, PT, R6, 0x11, !P1 ;  /* 0x000000110600780c */ /* 0x000fda0004f41670 */
        /* <DEDUP_REMOVED lines=13> */
[----:B0-----:R-:W-:-:S04]  /*c630*/  IADD3 R2, P2, R2, R0, RZ ;  /* 0x0000000002027210 */ /* 0x001fc80007f5e0ff */
[----:B-1----:R-:W-:Y:S02]  /*c640*/  IADD3.X R3, RZ, R3, RZ, P2, !PT ;  /* 0x00000003ff037210 */ /* 0x002fe400017fe4ff */
[----:B------:R-:W-:-:S13]  /*c650*/  ISETP.LT.OR P2, PT, R6, 0x31, !P1 ;  /* 0x000000310600780c */ /* 0x000fda0004f41670 */
[----:B------:R-:W-:Y:S01]  /*c660*/  LDGSTS.E.BYPASS.LTC128B.128 [R5+0x1c00], desc[UR36][R2.64], !P2 ;  /* 0x01c0000002057fae */ /* 0x000fe2000d101d64 */
[----:B------:R-:W-:-:S13]  /*c670*/  ISETP.LT.OR P2, PT, R6, 0x31, !P0 ;  /* 0x000000310600780c */ /* 0x000fda0004741670 */
[----:B------:R0:W-:Y:S04]  /*c680*/  LDGSTS.E.BYPASS.LTC128B.128 [R5+0x4c00], desc[UR36][R2.64+0x80], !P2 ;  /* 0x04c0008002057fae */ /* 0x0001e8000d101d64 */
[----:B0-----:R-:W0:Y:S04]  /*c690*/  SHFL.IDX PT, R2, R23, 0x4, 0x181f ;  /* 0x00981f0017027f89 */ /* 0x001e2800000e0000 */
[----:B------:R-:W1:Y:S04]  /*c6a0*/  SHFL.IDX PT, R3, R24, 0x4, 0x181f ;  /* 0x00981f0018037f89 */ /* 0x000e6800000e0000 */
[----:B------:R-:W2:Y:S01]  /*c6b0*/  SHFL.IDX PT, R24, R24, 0x5, 0x181f ;  /* 0x00b81f0018187f89 */ /* 0x000ea200000e0000 */
[----:B0-----:R-:W-:-:S05]  /*c6c0*/  IADD3 R2, P2, R2, R0, RZ ;  /* 0x0000000002027210 */ /* 0x001fca0007f5e0ff */
[----:B-1----:R-:W-:Y:S01]  /*c6d0*/  IMAD.X R3, RZ, RZ, R3, P2 ;  /* 0x000000ffff037224 */ /* 0x002fe200010e0603 */
[----:B------:R-:W-:-:S13]  /*c6e0*/  ISETP.LT.OR P2, PT, R6, 0x41, !P1 ;  /* 0x000000410600780c */ /* 0x000fda0004f41670 */
[----:B------:R-:W-:Y:S01]  /*c6f0*/  LDGSTS.E.BYPASS.LTC128B.128 [R5+0x2400], desc[UR36][R2.64], !P2 ;  /* 0x0240000002057fae */ /* 0x000fe2000d101d64 */
[----:B------:R-:W-:-:S13]  /*c700*/  ISETP.LT.OR P2, PT, R6, 0x41, !P0 ;  /* 0x000000410600780c */ /* 0x000fda0004741670 */
[----:B------:R0:W-:Y:S04]  /*c710*/  LDGSTS.E.BYPASS.LTC128B.128 [R5+0x5400], desc[UR36][R2.64+0x80], !P2 ;  /* 0x0540008002057fae */ /* 0x0001e8000d101d64 */
[----:B0-2---:R0:W1:Y:S02]  /*c720*/  SHFL.IDX PT, R2, R23, 0x5, 0x181f ;  /* 0x00b81f0017027f89 */ /* 0x00506400000e0000 */
.L_x_387:
[C---:B------:R-:W-:Y:S01]  /*c730*/  ISETP.LT.OR P1, PT, R6.reuse, 0x51, !P1 ;  /* 0x000000510600780c */ /* 0x040fe20004f21670 */
[----:B------:R-:W-:Y:S01]  /*c740*/  ULDC.64 UR4, c[0x0][0x328] ;  /* 0x0000ca0000047ab9 */ /* 0x000fe20000000a00 */
[----:B------:R-:W-:Y:S01]  /*c750*/  ISETP.LT.OR P0, PT, R6, 0x51, !P0 ;  /* 0x000000510600780c */ /* 0x000fe20004701670 */
[----:B------:R-:W-:Y:S01]  /*c760*/  IMAD R9, R20, UR4, RZ ;  /* 0x0000000414097c24 */ /* 0x000fe2000f8e02ff */
[----:B-1----:R-:W-:-:S03]  /*c770*/  IADD3 R2, P2, R2, R0, RZ ;  /* 0x0000000002027210 */ /* 0x002fc60007f5e0ff */
[----:B------:R-:W-:Y:S02]  /*c780*/  IMAD R9, R8, UR5, R9 ;  /* 0x0000000508097c24 */ /* 0x000fe4000f8e0209 */
[----:B------:R-:W-:-:S05]  /*c790*/  IMAD.X R3, RZ, RZ, R24, P2 ;  /* 0x000000ffff037224 */ /* 0x000fca00010e0618 */
[----:B------:R-:W-:Y:S01]  /*c7a0*/  @!PT LDS RZ, [RZ] ;  /* 0x00000000fffff984 */ /* 0x000fe20000000800 */
[----:B------:R-:W-:Y:S01]  /*c7b0*/  @!PT LDS RZ, [RZ] ;  /* 0x00000000fffff984 */ /* 0x000fe20000000800 */
[----:B------:R-:W-:Y:S01]  /*c7c0*/  @!PT LDS RZ, [RZ] ;  /* 0x00000000fffff984 */ /* 0x000fe20000000800 */
[----:B------:R-:W-:Y:S04]  /*c7d0*/  LDGSTS.E.BYPASS.LTC128B.128 [R5+0x2c00], desc[UR36][R2.64], !P1 ;  /* 0x02c0000002057fae */ /* 0x000fe8000c901d64 */
[----:B------:R1:W-:Y:S01]  /*c7e0*/  LDGSTS.E.BYPASS.LTC128B.128 [R5+0x5c00], desc[UR36][R2.64+0x80], !P0 ;  /* 0x05c0008002057fae */ /* 0x0003e2000c101d64 */
[----:B------:R-:W-:Y:S01]  /*c7f0*/  PLOP3.LUT P0, PT, PT, PT, PT, 0x80, 0x0 ;  /* 0x000000000000781c */ /* 0x000fe20003f0f070 */
[----:B------:R-:W-:Y:S01]  /*c800*/  NOP ;  /* 0x0000000000007918 */ /* 0x000fe20000000000 */
[----:B-1----:R-:W-:Y:S01]  /*c810*/  IMAD.WIDE.U32 R2, R8, UR4, RZ ;  /* 0x0000000408027c25 */ /* 0x002fe2000f8e00ff */
[----:B------:R-:W-:-:S03]  /*c820*/  ULDC.64 UR4, c[0x0][0x338] ;  /* 0x0000ce0000047ab9 */ /* 0x000fc60000000a00 */
[----:B------:R-:W-:Y:S02]  /*c830*/  IMAD.IADD R3, R3, 0x1, R9 ;  /* 0x0000000103037824 */ /* 0x000fe400078e0209 */
[----:B------:R-:W-:Y:S02]  /*c840*/  IMAD R0, R21, UR4, RZ ;  /* 0x0000000415007c24 */ /* 0x000fe4000f8e02ff */
[----:B------:R-:W-:-:S04]  /*c850*/  IMAD.WIDE.U32 R2, R7, UR4, R2 ;  /* 0x0000000407027c25 */ /* 0x000fc8000f8e0002 */
[----:B------:R-:W-:-:S05]  /*c860*/  IMAD R9, R7, UR5, R0 ;  /* 0x0000000507097c24 */ /* 0x000fca000f8e0200 */
[----:B------:R-:W-:-:S07]  /*c870*/  IADD3 R9, R3, R9, RZ ;  /* 0x0000000903097210 */ /* 0x000fce0007ffe0ff */
.L_x_283:
        /* <DEDUP_REMOVED lines=11> */
.L_x_284:
        /* <DEDUP_REMOVED lines=8> */
[----:B------:R-:W-:Y:S01]  /*c9b0*/  VIADD R0, R26, 0xffffffff ;  /* 0xffffffff1a007836 */ /* 0x000fe20000000000 */
[C---:B0-----:R-:W-:Y:S01]  /*c9c0*/  LEA R23, P0, R2.reuse, UR4, 0x1 ;  /* 0x0000000402177c11 */ /* 0x041fe2000f8008ff */
[----:B------:R-:W-:Y:S02]  /*c9d0*/  IMAD.IADD R3, R5, 0x1, R3 ;  /* 0x0000000105037824 */ /* 0x000fe400078e0203 */
[----:B------:R-:W-:Y:S02]  /*c9e0*/  IMAD.MOV.U32 R10, RZ, RZ, R27 ;  /* 0x000000ffff0a7224 */ /* 0x000fe400078e001b */
[----:B------:R-:W-:Y:S01]  /*c9f0*/  IMAD.MOV.U32 R30, RZ, RZ, R26 ;  /* 0x000000ffff1e7224 */ /* 0x000fe200078e001a */
[----:B------:R-:W-:Y:S02]  /*ca00*/  LEA.HI.X R24, R2, UR5, R3, 0x1, P0 ;  /* 0x0000000502187c11 */ /* 0x000fe400080f0c03 */
[----:B------:R-:W-:-:S13]  /*ca10*/  ISETP.GT.AND P0, PT, R26, RZ, PT ;  /* 0x000000ff1a00720c */ /* 0x000fda0003f04270 */
[----:B-1----:R-:W-:Y:S05]  /*ca20*/  @P0 BRA `(.L_x_285) ;  /* 0xfffffff000200947 */ /* 0x002fea000383ffff */
.L_x_272:
[----:B------:R-:W-:Y:S05]  /*ca30*/  BSYNC B0 ;  /* 0x0000000000007941 */ /* 0x000fea0003800000 */
.L_x_271:
[----:B------:R-:W1:Y:S01]  /*ca40*/  S2R R2, SR_TID.X ;  /* 0x0000000000027919 */ /* 0x000e620000002100 */
[----:B------:R-:W-:Y:S01]  /*ca50*/  BSSY B0, `(.L_x_286) ;  /* 0x0000010000007945 */ /* 0x000fe20003800000 */
[----:B-1----:R-:W-:-:S04]  /*ca60*/  LOP3.LUT R2, R2, 0x7f, RZ, 0xc0, !PT ;  /* 0x0000007f02027812 */ /* 0x002fc800078ec0ff */
[----:B------:R-:W-:-:S13]  /*ca70*/  ISETP.NE.AND P0, PT, R2, RZ, PT ;  /* 0x000000ff0200720c */ /* 0x000fda0003f05270 */
[----:B------:R-:W-:Y:S05]  /*ca80*/  @P0 BRA `(.L_x_287) ;  /* 0x0000000000300947 */ /* 0x000fea0003800000 */
[----:B------:R-:W1:Y:S01]  /*ca90*/  S2R R5, SR_LANEID ;  /* 0x0000000000057919 */ /* 0x000e620000000000 */
[----:B------:R-:W-:Y:S01]  /*caa0*/  VOTEU.ANY UR4, UPT, PT ;  /* 0x0000000000047886 */ /* 0x000fe200038e0100 */
[----:B0-----:R-:W0:Y:S01]  /*cab0*/  LDC.64 R2, c[0x0][0xc60] ;  /* 0x00031800ff027b82 */ /* 0x001e220000000a00 */
[----:B------:R-:W1:Y:S02]  /*cac0*/  FLO.U32 R0, UR4 ;  /* 0x0000000400007d00 */ /* 0x000e6400080e0000 */
[----:B-1----:R-:W-:-:S06]  /*cad0*/  ISETP.EQ.U32.AND P0, PT, R0, R5, PT ;  /* 0x000000050000720c */ /* 0x002fcc0003f02070 */
[----:B------:R-:W0:Y:S07]  /*cae0*/  POPC R5, UR4 ;  /* 0x0000000400057d09 */ /* 0x000e2e0008000000 */
[----:B0-----:R-:W2:Y:S01]  /*caf0*/  @P0 ATOMG.E.ADD.STRONG.GPU PT, R3, desc[UR36][R2.64], R5 ;  /* 0x00000005020309a8 */ /* 0x001ea200081ee1e4 */
[----:B------:R-:W0:Y:S02]  /*cb00*/  S2R R4, SR_LTMASK ;  /* 0x0000000000047919 */ /* 0x000e240000003900 */
[----:B0-----:R-:W-:-:S04]  /*cb10*/  LOP3.LUT R4, R4, UR4, RZ, 0xc0, !PT ;  /* 0x0000000404047c12 */ /* 0x001fc8000f8ec0ff */
[----:B------:R-:W0:Y:S01]  /*cb20*/  POPC R7, R4 ;  /* 0x0000000400077309 */ /* 0x000e220000000000 */
[----:B--2---:R-:W0:Y:S02]  /*cb30*/  SHFL.IDX PT, R0, R3, R0, 0x1f ;  /* 0x00001f0003007589 */ /* 0x004e2400000e0000 */
[----:B0-----:R-:W-:-:S07]  /*cb40*/  IADD3 R16, R0, UR38, R7 ;  /* 0x0000002600107c10 */ /* 0x001fce000fffe007 */
.L_x_287:
[----:B------:R-:W-:Y:S05]  /*cb50*/  BSYNC B0 ;  /* 0x0000000000007941 */ /* 0x000fea0003800000 */
.L_x_286:
[----:B------:R-:W2:Y:S02]  /*cb60*/  LDL R0, [R1+0x20] ;  /* 0x0000200001007983 */ /* 0x000ea40000100800 */
[----:B--2---:R-:W-:-:S13]  /*cb70*/  ISETP.NE.AND P0, PT, R0, 0x3, PT ;  /* 0x000000030000780c */ /* 0x004fda0003f05270 */
[----:B------:R-:W-:Y:S05]  /*cb80*/  @!P0 BRA `(.L_x_288) ;  /* 0x0000000000048947 */ /* 0x000fea0003800000 */
[----:B------:R-:W-:Y:S01]  /*cb90*/  BPT.TRAP 0x1 ;  /* 0x000000040000795c */ /* 0x000fe20000300000 */
.L_x_288:
[----:B------:R-:W-:Y:S01]  /*cba0*/  IMAD R0, R27, 0x8, R22 ;  /* 0x000000081b007824 */ /* 0x000fe200078e0216 */
[----:B0-----:R-:W-:Y:S01]  /*cbb0*/  SHF.L.U32 R3, R28, 0x1f, RZ ;  /* 0x0000001f1c037819 */ /* 0x001fe200000006ff */
[----:B------:R-:W-:Y:S01]  /*cbc0*/  BSSY B0, `(.L_x_289) ;  /* 0x0000004000007945 */ /* 0x000fe20003800000 */
[----:B------:R-:W-:Y:S02]  /*cbd0*/  IMAD R5, R26, -0x60, R36 ;  /* 0xffffffa01a057824 */ /* 0x000fe400078e0224 */
[----:B------:R-:W0:Y:S02]  /*cbe0*/  SYNCS.PHASECHK.TRANS64.TRYWAIT P0, [R0+URZ+0x2a860], R3 ;  /* 0x02a86003000075a7 */ /* 0x000e24000800017f */
[----:B0-----:R-:W-:Y:S05]  /*cbf0*/  @!P0 BRA `(.L_x_290) ;  /* 0x0000003800648947 */ /* 0x001fea0003800000 */
.L_x_388:
[----:B------:R-:W-:Y:S05]  /*cc00*/  BSYNC B0 ;  /* 0x0000000000007941 */ /* 0x000fea0003800000 */
.L_x_289:
[----:B------:R-:W1:Y:S01]  /*cc10*/  S2R R2, SR_TID.X ;  /* 0x0000000000027919 */ /* 0x000e620000002100 */
[----:B------:R-:W-:Y:S01]  /*cc20*/  UMOV UR4, 0xffffffff ;  /* 0xffffffff00047882 */ /* 0x000fe20000000000 */
[----:B------:R-:W-:Y:S01]  /*cc30*/  IMAD R7, R27, 0x3000, R33 ;  /* 0x000030001b077824 */ /* 0x000fe200078e0221 */
[----:B-1----:R-:W-:-:S04]  /*cc40*/  LOP3.LUT R2, R2, 0x7f, RZ, 0xc0, !PT ;  /* 0x0000007f02027812 */ /* 0x002fc800078ec0ff */
[----:B------:R-:W-:-:S04]  /*cc50*/  SHF.R.U32.HI R2, RZ, 0x3, R2 ;  /* 0x00000003ff027819 */ /* 0x000fc80000011602 */
[----:B------:R-:W-:Y:S01]  /*cc60*/  IADD3 R5, -R2, R5, RZ ;  /* 0x0000000502057210 */ /* 0x000fe20007ffe1ff */
[----:B------:R-:W-:Y:S06]  /*cc70*/  BRA.DIV UR4, `(.L_x_291) ;  /* 0x0000003a04587947 */ /* 0x000fec000b800000 */
[----:B------:R-:W1:Y:S01]  /*cc80*/  S2R R2, SR_TID.X ;  /* 0x0000000000027919 */ /* 0x000e620000002100 */
[----:B------:R-:W-:Y:S02]  /*cc90*/  LOP3.LUT P0, RZ, R29, 0x2, RZ, 0xc0, !PT ;  /* 0x000000021dff7812 */ /* 0x000fe4000780c0ff */
[----:B------:R-:W-:Y:S01]  /*cca0*/  LEA R4, R7, R22, 0x1 ;  /* 0x0000001607047211 */ /* 0x000fe200078e08ff */
[----:B------:R-:W2:Y:S01]  /*ccb0*/  SHFL.IDX PT, R14, R23, RZ, 0x181f ;  /* 0x00181fff170e7589 */ /* 0x000ea200000e0000 */
[----:B------:R-:W-:-:S03]  /*ccc0*/  ISETP.LT.OR P3, PT, R5, 0x1, !P0 ;  /* 0x000000010500780c */ /* 0x000fc60004761670 */
[----:B0-----:R-:W0:Y:S04]  /*ccd0*/  SHFL.IDX PT, R3, R24, RZ, 0x181f ;  /* 0x00181fff18037589 */ /* 0x001e2800000e0000 */
[----:B------:R-:W-:Y:S04]  /*cce0*/  SHFL.IDX PT, R9, R23, 0x2, 0x181f ;  /* 0x00581f0017097f89 */ /* 0x000fe800000e0000 */
[----:B------:R-:W-:Y:S01]  /*ccf0*/  SHFL.IDX PT, R7, R24, 0x2, 0x181f ;  /* 0x00581f0018077f89 */ /* 0x000fe200000e0000 */
[----:B-1----:R-:W-:Y:S01]  /*cd00*/  IMAD.SHL.U32 R8, R2, 0x8, RZ ;  /* 0x0000000802087824 */ /* 0x002fe200078e00ff */
[----:B------:R-:W-:-:S04]  /*cd10*/  LOP3.LUT R2, R29, 0x1, RZ, 0xc0, !PT ;  /* 0x000000011d027812 */ /* 0x000fc800078ec0ff */
[----:B------:R-:W-:Y:S02]  /*cd20*/  LOP3.LUT R8, R8, 0x38, RZ, 0xc0, !PT ;  /* 0x0000003808087812 */ /* 0x000fe400078ec0ff */
[----:B------:R-:W-:-:S03]  /*cd30*/  ISETP.NE.U32.AND P1, PT, R2, 0x1, PT ;  /* 0x000000010200780c */ /* 0x000fc60003f25070 */
[----:B------:R-:W-:Y:S01]  /*cd40*/  IMAD.SHL.U32 R6, R8, 0x2, RZ ;  /* 0x0000000208067824 */ /* 0x000fe200078e00ff */
[----:B------:R-:W-:Y:S01]  /*cd50*/  ISETP.LT.OR P2, PT, R5, 0x1, P1 ;  /* 0x000000010500780c */ /* 0x000fe20000f41670 */
[----:B------:R-:W-:Y:S03]  /*cd60*/  SHFL.IDX PT, R8, R24, 0x1, 0x181f ;  /* 0x00381f0018087f89 */ /* 0x000fe600000e0000 */
[----:B--2---:R-:W-:Y:S02]  /*cd70*/  IADD3 R2, P4, R14, R6, RZ ;  /* 0x000000060e027210 */ /* 0x004fe40007f9e0ff */
[----:B------:R-:W1:Y:S03]  /*cd80*/  SHFL.IDX PT, R14, R23, 0x1, 0x181f ;  /* 0x00381f00170e7f89 */ /* 0x000e6600000e0000 */
[----:B0-----:R-:W-:-:S05]  /*cd90*/  IMAD.X R3, RZ, RZ, R3, P4 ;  /* 0x000000ffff037224 */ /* 0x001fca00020e0603 */
[----:B------:R-:W-:Y:S01]  /*cda0*/  LDGSTS.E.BYPASS.LTC128B.128 [R4+0x400], desc[UR36][R2.64], !P2 ;  /* 0x0040000002047fae */ /* 0x000fe2000d101d64 */
[----:B------:R-:W-:-:S03]  /*cdb0*/  ISETP.LT.OR P2, PT, R5, 0x11, P1 ;  /* 0x000000110500780c */ /* 0x000fc60000f41670 */
[----:B------:R1:W-:Y:S01]  /*cdc0*/  LDGSTS.E.BYPASS.LTC128B.128 [R4+0x3400], desc[UR36][R2.64+0x80], !P3 ;  /* 0x0340008002047fae */ /* 0x0003e2000d901d64 */
[C---:B------:R-:W-:Y:S02]  /*cdd0*/  ISETP.LT.OR P3, PT, R5.reuse, 0x11, !P0 ;  /* 0x000000110500780c */ /* 0x040fe40004761670 */
[----:B-1----:R-:W-:Y:S02]  /*cde0*/  IADD3 R2, P4, R14, R6, RZ ;  /* 0x000000060e027210 */ /* 0x002fe40007f9e0ff */
[----:B------:R-:W0:Y:S03]  /*cdf0*/  SHFL.IDX PT, R14, R23, 0x3, 0x181f ;  /* 0x00781f00170e7f89 */ /* 0x000e2600000e0000 */
[----:B------:R-:W-:Y:S02]  /*ce00*/  IMAD.X R3, RZ, RZ, R8, P4 ;  /* 0x000000ffff037224 */ /* 0x000fe400020e0608 */
[----:B------:R-:W1:Y:S04]  /*ce10*/  SHFL.IDX PT, R8, R24, 0x3, 0x181f ;  /* 0x00781f0018087f89 */ /* 0x000e6800000e0000 */
[----:B------:R-:W-:Y:S01]  /*ce20*/  LDGSTS.E.BYPASS.LTC128B.128 [R4+0xc00], desc[UR36][R2.64], !P2 ;  /* 0x00c0000002047fae */ /* 0x000fe2000d101d64 */
[----:B------:R-:W-:-:S03]  /*ce30*/  ISETP.LT.OR P2, PT, R5, 0x21, P1 ;  /* 0x000000210500780c */ /* 0x000fc60000f41670 */
[----:B------:R2:W-:Y:S01]  /*ce40*/  LDGSTS.E.BYPASS.LTC128B.128 [R4+0x3c00], desc[UR36][R2.64+0x80], !P3 ;  /* 0x03c0008002047fae */ /* 0x0005e2000d901d64 */
[----:B------:R-:W-:Y:S02]  /*ce50*/  ISETP.LT.OR P3, PT, R5, 0x21, !P0 ;  /* 0x000000210500780c */ /* 0x000fe40004761670 */
[----:B--2---:R-:W-:Y:S02]  /*ce60*/  IADD3 R2, P4, R9, R6, RZ ;  /* 0x0000000609027210 */ /* 0x004fe40007f9e0ff */
[----:B------:R-:W2:Y:S03]  /*ce70*/  SHFL.IDX PT, R9, R23, 0x4, 0x181f ;  /* 0x00981f0017097f89 */ /* 0x000ea600000e0000 */
[----:B------:R-:W-:Y:S02]  /*ce80*/  IMAD.X R3, RZ, RZ, R7, P4 ;  /* 0x000000ffff037224 */ /* 0x000fe400020e0607 */
[----:B------:R-:W3:Y:S04]  /*ce90*/  SHFL.IDX PT, R7, R24, 0x4, 0x181f ;  /* 0x00981f0018077f89 */ /* 0x000ee800000e0000 */
[----:B------:R-:W-:Y:S01]  /*cea0*/  LDGSTS.E.BYPASS.LTC128B.128 [R4+0x1400], desc[UR36][R2.64], !P2 ;  /* 0x0140000002047fae */ /* 0x000fe2000d101d64 */
[----:B------:R-:W-:-:S03]  /*ceb0*/  ISETP.LT.OR P2, PT, R5, 0x31, P1 ;  /* 0x000000310500780c */ /* 0x000fc60000f41670 */
[----:B------:R0:W-:Y:S01]  /*cec0*/  LDGSTS.E.BYPASS.LTC128B.128 [R4+0x4400], desc[UR36][R2.64+0x80], !P3 ;  /* 0x0440008002047fae */ /* 0x0001e2000d901d64 */
[----:B------:R-:W-:-:S03]  /*ced0*/  ISETP.LT.OR P3, PT, R5, 0x31, !P0 ;  /* 0x000000310500780c */ /* 0x000fc60004761670 */
[----:B------:R-:W4:Y:S01]  /*cee0*/  SHFL.IDX PT, R24, R24, 0x5, 0x181f ;  /* 0x00b81f0018187f89 */ /* 0x000f2200000e0000 */
[----:B0-----:R-:W-:-:S03]  /*cef0*/  IADD3 R2, P4, R14, R6, RZ ;  /* 0x000000060e027210 */ /* 0x001fc60007f9e0ff */
[----:B------:R0:W0:Y:S02]  /*cf00*/  SHFL.IDX PT, R14, R23, 0x5, 0x181f ;  /* 0x00b81f00170e7f89 */ /* 0x00002400000e0000 */
[----:B-1----:R-:W-:-:S05]  /*cf10*/  IMAD.X R3, RZ, RZ, R8, P4 ;  /* 0x000000ffff037224 */ /* 0x002fca00020e0608 */
[----:B------:R-:W-:Y:S01]  /*cf20*/  LDGSTS.E.BYPASS.LTC128B.128 [R4+0x1c00], desc[UR36][R2.64], !P2 ;  /* 0x01c0000002047fae */ /* 0x000fe2000d101d64 */
[----:B------:R-:W-:-:S03]  /*cf30*/  ISETP.LT.OR P2, PT, R5, 0x41, P1 ;  /* 0x000000410500780c */ /* 0x000fc60000f41670 */
[----:B------:R2:W-:Y:S01]  /*cf40*/  LDGSTS.E.BYPASS.LTC128B.128 [R4+0x4c00], desc[UR36][R2.64+0x80], !P3 ;  /* 0x04c0008002047fae */ /* 0x0005e2000d901d64 */
[----:B------:R-:W-:Y:S02]  /*cf50*/  ISETP.LT.OR P3, PT, R5, 0x41, !P0 ;  /* 0x000000410500780c */ /* 0x000fe40004761670 */
[----:B--2---:R-:W-:-:S04]  /*cf60*/  IADD3 R2, P4, R9, R6, RZ ;  /* 0x0000000609027210 */ /* 0x004fc80007f9e0ff */
[----:B---3--:R-:W-:-:S05]  /*cf70*/  IADD3.X R3, RZ, R7, RZ, P4, !PT ;  /* 0x00000007ff037210 */ /* 0x008fca00027fe4ff */
[----:B------:R1:W-:Y:S04]  /*cf80*/  LDGSTS.E.BYPASS.LTC128B.128 [R4+0x2400], desc[UR36][R2.64], !P2 ;  /* 0x0240000002047fae */ /* 0x0003e8000d101d64 */
[----:B0---4-:R1:W-:Y:S02]  /*cf90*/  LDGSTS.E.BYPASS.LTC128B.128 [R4+0x5400], desc[UR36][R2.64+0x80], !P3 ;  /* 0x0540008002047fae */ /* 0x0113e4000d901d64 */
.L_x_402:
[C---:B------:R-:W-:Y:S02]  /*cfa0*/  ISETP.LT.OR P1, PT, R5.reuse, 0x51, P1 ;  /* 0x000000510500780c */ /* 0x040fe40000f21670 */
[----:B------:R-:W-:Y:S02]  /*cfb0*/  ISETP.LT.OR P0, PT, R5, 0x51, !P0 ;  /* 0x000000510500780c */ /* 0x000fe40004701670 */
[----:B-1----:R-:W-:-:S05]  /*cfc0*/  IADD3 R2, P2, R14, R6, RZ ;  /* 0x000000060e027210 */ /* 0x002fca0007f5e0ff */
[----:B------:R-:W-:-:S05]  /*cfd0*/  IMAD.X R3, RZ, RZ, R24, P2 ;  /* 0x000000ffff037224 */ /* 0x000fca00010e0618 */
[----:B------:R-:W-:Y:S01]  /*cfe0*/  @!PT LDS RZ, [RZ] ;  /* 0x00000000fffff984 */ /* 0x000fe20000000800 */
[----:B------:R-:W-:Y:S01]  /*cff0*/  @!PT LDS RZ, [RZ] ;  /* 0x00000000fffff984 */ /* 0x000fe20000000800 */
[----:B------:R-:W-:Y:S01]  /*d000*/  @!PT LDS RZ, [RZ] ;  /* 0x00000000fffff984 */ /* 0x000fe20000000800 */
[----:B------:R0:W-:Y:S04]  /*d010*/  LDGSTS.E.BYPASS.LTC128B.128 [R4+0x2c00], desc[UR36][R2.64], !P1 ;  /* 0x02c0000002047fae */ /* 0x0001e8000c901d64 */
[----:B------:R0:W-:Y:S01]  /*d020*/  LDGSTS.E.BYPASS.LTC128B.128 [R4+0x5c00], desc[UR36][R2.64+0x80], !P0 ;  /* 0x05c0008002047fae */ /* 0x0001e2000c101d64 */
[----:B------:R-:W-:Y:S01]  /*d030*/  PLOP3.LUT P0, PT, PT, PT, PT, 0x80, 0x0 ;  /* 0x000000000000781c */ /* 0x000fe20003f0f070 */
[----:B------:R-:W-:-:S12]  /*d040*/  NOP ;  /* 0x0000000000007918 */ /* 0x000fd80000000000 */
.L_x_292:
[----:B------:R-:W-:Y:S02]  /*d050*/  PLOP3.LUT P1, PT, P1, P0, PT, 0xa2, 0x0 ;  /* 0x000000000000781c */ /* 0x000fe40000f21472 */
[----:B------:R-:W-:-:S08]  /*d060*/  @P0 R2UR P1, UR4, R0 ;  /* 0x00000000000402ca */ /* 0x000fd00000020000 */
[----:B------:R-:W-:-:S05]  /*d070*/  @P0 PLOP3.LUT P0, PT, P1, PT, PT, 0x80, 0x0 ;  /* 0x000000000000081c */ /* 0x000fca0000f0f070 */
[----:B------:R-:W-:Y:S01]  /*d080*/  @!P1 SYNCS.ARRIVE.TRANS64.RED.A0T1 RZ, [UR4+0x2a850], RZ ;  /* 0x02a850ffffff99a7 */ /* 0x000fe20008200404 */
[----:B------:R-:W-:Y:S07]  /*d090*/  @!P1 ARRIVES.LDGSTSBAR.64.TRANSCNT [UR4+0x2a850] ;  /* 0x02a85000ff0099b0 */ /* 0x000fee0008000a84 */
[----:B------:R-:W-:Y:S05]  /*d0a0*/  @P0 BRA.U.ANY `(.L_x_292) ;  /* 0xfffffffd00e80947 */ /* 0x000fea000393ffff */
[----:B------:R-:W-:Y:S01]  /*d0b0*/  NOP ;  /* 0x0000000000007918 */ /* 0x000fe20000000000 */
[----:B0-----:R-:W2:Y:S02]  /*d0c0*/  LDL R2, [R1+0x20] ;  /* 0x0000200001027983 */ /* 0x001ea40000100800 */
[----:B--2---:R-:W-:-:S13]  /*d0d0*/  ISETP.NE.AND P2, PT, R2, 0x3, PT ;  /* 0x000000030200780c */ /* 0x004fda0003f45270 */
[----:B------:R-:W-:Y:S05]  /*d0e0*/  @!P2 BRA `(.L_x_293) ;  /* 0x000000000004a947 */ /* 0x000fea0003800000 */
[----:B------:R-:W-:Y:S01]  /*d0f0*/  BPT.TRAP 0x1 ;  /* 0x000000040000795c */ /* 0x000fe20000300000 */
.L_x_293:
[----:B------:R0:W-:Y:S01]  /*d100*/  SYNCS.ARRIVE.TRANS64.A1T0 RZ, [R0+URZ+0x2a850], RZ ;  /* 0x02a850ff00ff79a7 */ /* 0x0001e2000810003f */
[----:B------:R-:W-:-:S05]  /*d110*/  VIADD R27, R27, 0x1 ;  /* 0x000000011b1b7836 */ /* 0x000fca0000000000 */
[----:B------:R-:W-:-:S04]  /*d120*/  ISETP.NE.AND P0, PT, R27, 0x2, PT ;  /* 0x000000021b00780c */ /* 0x000fc80003f05270 */
[----:B------:R-:W-:Y:S02]  /*d130*/  SEL R3, RZ, 0x1, P0 ;  /* 0x00000001ff037807 */ /* 0x000fe40000000000 */
[----:B------:R-:W-:Y:S02]  /*d140*/  SEL R27, R27, RZ, P0 ;  /* 0x000000ff1b1b7207 */ /* 0x000fe40000000000 */
[----:B0-----:R-:W-:-:S07]  /*d150*/  LOP3.LUT R28, R28, R3, RZ, 0x3c, !PT ;  /* 0x000000031c1c7212 */ /* 0x001fce00078e3cff */
.L_x_250:
[----:B------:R-:W-:Y:S05]  /*d160*/  BSYNC B7 ;  /* 0x0000000000077941 */ /* 0x000fea0003800000 */
.L_x_248:
[----:B------:R-:W-:-:S13]  /*d170*/  LOP3.LUT P0, RZ, R25, 0x80, RZ, 0xc0, !PT ;  /* 0x0000008019ff7812 */ /* 0x000fda000780c0ff */
[----:B------:R-:W-:Y:S05]  /*d180*/  @!P0 BRA `(.L_x_294) ;  /* 0x0000000000248947 */ /* 0x000fea0003800000 */
[----:B------:R-:W-:Y:S05]  /*d190*/  WARPSYNC.ALL ;  /* 0x0000000000007948 */ /* 0x000fea0003800000 */
[----:B------:R-:W1:Y:S08]  /*d1a0*/  S2UR UR5, SR_CgaCtaId ;  /* 0x00000000000579c3 */ /* 0x000e700000008800 */
[----:B------:R-:W-:Y:S06]  /*d1b0*/  BAR.SYNC.DEFER_BLOCKING 0x5, 0x180 ;  /* 0x0146000000007b1d */ /* 0x000fec0000010000 */
[----:B------:R-:W-:-:S02]  /*d1c0*/  UMOV UR4, 0x400 ;  /* 0x0000040000047882 */ /* 0x000fc40000000000 */
[----:B-1----:R-:W-:-:S06]  /*d1d0*/  ULEA UR4, UR5, UR4, 0x18 ;  /* 0x0000000405047291 */ /* 0x002fcc000f8ec03f */
[----:B------:R-:W-:-:S05]  /*d1e0*/  IMAD.U32 R22, RZ, RZ, UR4 ;  /* 0x00000004ff167e24 */ /* 0x000fca000f8e00ff */
[----:B------:R1:W2:Y:S01]  /*d1f0*/  LDS.128 R16, [R22+0x2a8d0] ;  /* 0x02a8d00016107984 */ /* 0x0002a20000000c00 */
[----:B------:R-:W-:Y:S06]  /*d200*/  BAR.ARV 0x4, 0x180 ;  /* 0x0106000000007b1d */ /* 0x000fec0000002000 */
[----:B------:R-:W-:Y:S05]  /*d210*/  BRA `(.L_x_295) ;  /* 0x0000000800407947 */ /* 0x000fea0003800000 */
.L_x_294:
[----:B------:R-:W1:Y:S01]  /*d220*/  S2R R0, SR_TID.X ;  /* 0x0000000000007919 */ /* 0x000e620000002100 */
[----:B------:R-:W-:Y:S01]  /*d230*/  UMOV UR4, 0xffffffff ;  /* 0xffffffff00047882 */ /* 0x000fe20000000000 */
[----:B-1----:R-:W-:-:S04]  /*d240*/  LOP3.LUT R8, R0, 0x1f, RZ, 0xc0, !PT ;  /* 0x0000001f00087812 */ /* 0x002fc800078ec0ff */
[----:B------:R-:W-:Y:S01]  /*d250*/  ISETP.NE.AND P0, PT, R8, 0x1f, PT ;  /* 0x0000001f0800780c */ /* 0x000fe20003f05270 */
[----:B------:R-:W-:-:S12]  /*d260*/  BRA.DIV UR4, `(.L_x_296) ;  /* 0x0000003a04c87947 */ /* 0x000fd8000b800000 */
[----:B------:R-:W-:Y:S01]  /*d270*/  IADD3 R5, R19, R8, RZ ;  /* 0x0000000813057210 */ /* 0x000fe20007ffe0ff */
[----:B------:R-:W-:-:S03]  /*d280*/  ULDC UR4, c[0x0][0xc3c] ;  /* 0x00030f0000047ab9 */ /* 0x000fc60000000800 */
[----:B------:R-:W-:-:S13]  /*d290*/  ISETP.GE.OR P1, PT, R5, UR4, !P0 ;  /* 0x0000000405007c0c */ /* 0x000fda000c726670 */
[----:B------:R-:W1:Y:S02]  /*d2a0*/  @!P1 LDC.64 R2, c[0x0][0xc80] ;  /* 0x00032000ff029b82 */ /* 0x000e640000000a00 */
[----:B-1----:R-:W-:-:S06]  /*d2b0*/  @!P1 IMAD.WIDE R2, R5, 0x4, R2 ;  /* 0x0000000405029825 */ /* 0x002fcc00078e0202 */
[----:B------:R-:W2:Y:S01]  /*d2c0*/  @!P1 LDG.E R2, desc[UR36][R2.64] ;  /* 0x0000002402029981 */ /* 0x000ea2000c1e1900 */
[----:B------:R-:W-:Y:S01]  /*d2d0*/  IMAD.MOV.U32 R4, RZ, RZ, RZ ;  /* 0x000000ffff047224 */ /* 0x000fe200078e00ff */
[C---:B------:R-:W-:Y:S02]  /*d2e0*/  ISETP.GE.U32.AND P2, PT, R8.reuse, 0x2, PT ;  /* 0x000000020800780c */ /* 0x040fe40003f46070 */
[C---:B------:R-:W-:Y:S01]  /*d2f0*/  ISETP.GE.U32.AND P3, PT, R8.reuse, 0x4, PT ;  /* 0x000000040800780c */ /* 0x040fe20003f66070 */
[----:B------:R-:W-:Y:S01]  /*d300*/  SHFL.IDX PT, R0, R16, 0x1, 0x1f ;  /* 0x00201f0010007f89 */ /* 0x000fe200000e0000 */
[C---:B------:R-:W-:Y:S02]  /*d310*/  ISETP.GE.U32.AND P4, PT, R8.reuse, 0x8, PT ;  /* 0x000000080800780c */ /* 0x040fe40003f86070 */
[C---:B------:R-:W-:Y:S01]  /*d320*/  ISETP.GE.U32.AND P5, PT, R8.reuse, 0x10, PT ;  /* 0x000000100800780c */ /* 0x040fe20003fa6070 */
[----:B--2---:R-:W-:Y:S01]  /*d330*/  @!P1 IMAD.MOV.U32 R4, RZ, RZ, R2 ;  /* 0x000000ffff049224 */ /* 0x004fe200078e0002 */
[----:B------:R-:W-:-:S04]  /*d340*/  ISETP.NE.AND P1, PT, R8, RZ, PT ;  /* 0x000000ff0800720c */ /* 0x000fc80003f25270 */
[----:B------:R-:W1:Y:S02]  /*d350*/  SHFL.UP PT, R14, R4, 0x1, RZ ;  /* 0x04200000040e7989 */ /* 0x000e6400000e00ff */
[----:B-1----:R-:W-:-:S05]  /*d360*/  SEL R5, R14, RZ, P1 ;  /* 0x000000ff0e057207 */ /* 0x002fca0000800000 */
[----:B------:R-:W-:Y:S02]  /*d370*/  IMAD.IADD R6, R4, 0x1, R5 ;  /* 0x0000000104067824 */ /* 0x000fe400078e0205 */
[----:B------:R-:W-:Y:S04]  /*d380*/  SHFL.IDX PT, R5, R16, RZ, 0x1f ;  /* 0x00001fff10057589 */ /* 0x000fe800000e0000 */
[----:B------:R-:W1:Y:S02]  /*d390*/  SHFL.UP PT, R14, R6, 0x2, RZ ;  /* 0x04400000060e7989 */ /* 0x000e6400000e00ff */
[----:B-1----:R-:W-:-:S04]  /*d3a0*/  SEL R7, R14, RZ, P2 ;  /* 0x000000ff0e077207 */ /* 0x002fc80001000000 */
[----:B------:R-:W-:-:S05]  /*d3b0*/  IADD3 R7, R6, R7, RZ ;  /* 0x0000000706077210 */ /* 0x000fca0007ffe0ff */
[----:B------:R-:W1:Y:S02]  /*d3c0*/  SHFL.UP PT, R14, R7, 0x4, RZ ;  /* 0x04800000070e7989 */ /* 0x000e6400000e00ff */
[----:B-1----:R-:W-:-:S05]  /*d3d0*/  SEL R2, R14, RZ, P3 ;  /* 0x000000ff0e027207 */ /* 0x002fca0001800000 */
[----:B------:R-:W-:-:S05]  /*d3e0*/  IMAD.IADD R2, R7, 0x1, R2 ;  /* 0x0000000107027824 */ /* 0x000fca00078e0202 */
[----:B------:R-:W1:Y:S02]  /*d3f0*/  SHFL.UP PT, R14, R2, 0x8, RZ ;  /* 0x05000000020e7989 */ /* 0x000e6400000e00ff */
[----:B-1----:R-:W-:-:S05]  /*d400*/  SEL R3, R14, RZ, P4 ;  /* 0x000000ff0e037207 */ /* 0x002fca0002000000 */
[----:B------:R-:W-:-:S05]  /*d410*/  IMAD.IADD R3, R2, 0x1, R3 ;  /* 0x0000000102037824 */ /* 0x000fca00078e0203 */
[----:B------:R-:W1:Y:S02]  /*d420*/  SHFL.UP PT, R14, R3, 0x10, RZ ;  /* 0x06000000030e7989 */ /* 0x000e6400000e00ff */
[----:B-1----:R-:W-:-:S05]  /*d430*/  SEL R6, R14, RZ, P5 ;  /* 0x000000ff0e067207 */ /* 0x002fca0002800000 */
[----:B------:R-:W-:-:S05]  /*d440*/  IMAD.IADD R6, R3, 0x1, R6 ;  /* 0x0000000103067824 */ /* 0x000fca00078e0206 */
[----:B------:R1:W2:Y:S02]  /*d450*/  SHFL.IDX PT, R14, R6, 0x1f, 0x1f ;  /* 0x03e01f00060e7f89 */ /* 0x0002a400000e0000 */
.L_x_412:
[----:B------:R-:W-:Y:S02]  /*d460*/  ULDC UR4, c[0x0][0xc38] ;  /* 0x00030e0000047ab9 */ /* 0x000fe40000000800 */
[----:B------:R-:W-:-:S05]  /*d470*/  MOV R7, UR4 ;  /* 0x0000000400077c02 */ /* 0x000fca0008000f00 */
[----:B--2---:R-:W-:-:S04]  /*d480*/  IMAD R3, R14, R7, RZ ;  /* 0x000000070e037224 */ /* 0x004fc800078e02ff */
[----:B------:R-:W-:-:S05]  /*d490*/  IMAD.IADD R8, R0, 0x1, R3 ;  /* 0x0000000100087824 */ /* 0x000fca00078e0203 */
[----:B------:R-:W-:-:S13]  /*d4a0*/  ISETP.GT.AND P6, PT, R8, R5, PT ;  /* 0x000000050800720c */ /* 0x000fda0003fc4270 */
[----:B------:R-:W-:Y:S05]  /*d4b0*/  @P6 BRA `(.L_x_297) ;  /* 0x00000000009c6947 */ /* 0x000fea0003800000 */
.L_x_302:
[----:B------:R-:W2:Y:S01]  /*d4c0*/  LDC R0, c[0x0][0xc3c] ;  /* 0x00030f00ff007b82 */ /* 0x000ea20000000800 */
[----:B------:R-:W-:-:S05]  /*d4d0*/  VIADD R19, R19, 0x1f ;  /* 0x0000001f13137836 */ /* 0x000fca0000000000 */
[----:B--2---:R-:W-:-:S13]  /*d4e0*/  ISETP.GE.AND P6, PT, R19, R0, PT ;  /* 0x000000001300720c */ /* 0x004fda0003fc6270 */
[----:B------:R-:W-:Y:S05]  /*d4f0*/  @P6 BRA `(.L_x_298) ;  /* 0x0000000400446947 */ /* 0x000fea0003800000 */
[----:B------:R-:W2:Y:S01]  /*d500*/  S2R R2, SR_TID.X ;  /* 0x0000000000027919 */ /* 0x000ea20000002100 */
[----:B------:R-:W-:Y:S01]  /*d510*/  BSSY B0, `(.L_x_299) ;  /* 0x0000009000007945 */ /* 0x000fe20003800000 */
[----:B------:R-:W-:Y:S02]  /*d520*/  MOV R4, RZ ;  /* 0x000000ff00047202 */ /* 0x000fe40000000f00 */
[----:B--2---:R-:W-:-:S05]  /*d530*/  LOP3.LUT R2, R2, 0x1f, RZ, 0xc0, !PT ;  /* 0x0000001f02027812 */ /* 0x004fca00078ec0ff */
[----:B------:R-:W-:-:S05]  /*d540*/  IMAD.IADD R7, R19, 0x1, R2 ;  /* 0x0000000113077824 */ /* 0x000fca00078e0202 */
[----:B------:R-:W-:-:S13]  /*d550*/  ISETP.GE.OR P6, PT, R7, R0, !P0 ;  /* 0x000000000700720c */ /* 0x000fda00047c6670 */
[----:B------:R-:W-:Y:S05]  /*d560*/  @P6 BRA `(.L_x_300) ;  /* 0x00000000000c6947 */ /* 0x000fea0003800000 */
[----:B------:R-:W2:Y:S02]  /*d570*/  LDC.64 R2, c[0x0][0xc80] ;  /* 0x00032000ff027b82 */ /* 0x000ea40000000a00 */
[----:B--2---:R-:W-:-:S05]  /*d580*/  IMAD.WIDE R2, R7, 0x4, R2 ;  /* 0x0000000407027825 */ /* 0x004fca00078e0202 */
[----:B------:R2:W5:Y:S02]  /*d590*/  LDG.E R4, desc[UR36][R2.64] ;  /* 0x0000002402047981 */ /* 0x000564000c1e1900 */
.L_x_300:
[----:B------:R-:W-:Y:S05]  /*d5a0*/  BSYNC B0 ;  /* 0x0000000000007941 */ /* 0x000fea0003800000 */
.L_x_299:
[----:B------:R-:W-:-:S03]  /*d5b0*/  UMOV UR4, 0xffffffff ;  /* 0xffffffff00047882 */ /* 0x000fc60000000000 */
[----:B------:R-:W-:Y:S05]  /*d5c0*/  BRA.DIV UR4, `(.L_x_301) ;  /* 0x0000003e04147947 */ /* 0x000fea000b800000 */
[----:B-----5:R-:W3:Y:S02]  /*d5d0*/  SHFL.UP PT, R14, R4, 0x1, RZ ;  /* 0x04200000040e7989 */ /* 0x020ee400000e00ff */
[----:B---3--:R-:W-:-:S05]  /*d5e0*/  SEL R13, R14, RZ, P1 ;  /* 0x000000ff0e0d7207 */ /* 0x008fca0000800000 */
[----:B------:R-:W-:-:S05]  /*d5f0*/  IMAD.IADD R13, R4, 0x1, R13 ;  /* 0x00000001040d7824 */ /* 0x000fca00078e020d */
[----:B------:R-:W3:Y:S02]  /*d600*/  SHFL.UP PT, R14, R13, 0x2, RZ ;  /* 0x044000000d0e7989 */ /* 0x000ee400000e00ff */
[----:B---3--:R-:W-:-:S05]  /*d610*/  SEL R0, R14, RZ, P2 ;  /* 0x000000ff0e007207 */ /* 0x008fca0001000000 */
[----:B------:R-:W-:-:S05]  /*d620*/  IMAD.IADD R0, R13, 0x1, R0 ;  /* 0x000000010d007824 */ /* 0x000fca00078e0200 */
[----:B------:R-:W2:Y:S02]  /*d630*/  SHFL.UP PT, R14, R0, 0x4, RZ ;  /* 0x04800000000e7989 */ /* 0x000ea400000e00ff */
[----:B--2---:R-:W-:-:S05]  /*d640*/  SEL R3, R14, RZ, P3 ;  /* 0x000000ff0e037207 */ /* 0x004fca0001800000 */
[----:B------:R-:W-:-:S05]  /*d650*/  IMAD.IADD R2, R0, 0x1, R3 ;  /* 0x0000000100027824 */ /* 0x000fca00078e0203 */
[----:B------:R-:W2:Y:S02]  /*d660*/  SHFL.UP PT, R14, R2, 0x8, RZ ;  /* 0x05000000020e7989 */ /* 0x000ea400000e00ff */
[----:B--2---:R-:W-:-:S04]  /*d670*/  SEL R3, R14, RZ, P4 ;  /* 0x000000ff0e037207 */ /* 0x004fc80002000000 */
[----:B------:R-:W-:-:S05]  /*d680*/  IADD3 R3, R2, R3, RZ ;  /* 0x0000000302037210 */ /* 0x000fca0007ffe0ff */
[----:B------:R-:W1:Y:S02]  /*d690*/  SHFL.UP PT, R14, R3, 0x10, RZ ;  /* 0x06000000030e7989 */ /* 0x000e6400000e00ff */
[----:B-1----:R-:W-:-:S05]  /*d6a0*/  SEL R6, R14, RZ, P5 ;  /* 0x000000ff0e067207 */ /* 0x002fca0002800000 */
[----:B------:R-:W-:-:S05]  /*d6b0*/  IMAD.IADD R6, R3, 0x1, R6 ;  /* 0x0000000103067824 */ /* 0x000fca00078e0206 */
[----:B------:R1:W2:Y:S02]  /*d6c0*/  SHFL.IDX PT, R14, R6, 0x1f, 0x1f ;  /* 0x03e01f00060e7f89 */ /* 0x0002a400000e0000 */
.L_x_420:
[----:B------:R-:W-:Y:S02]  /*d6d0*/  ULDC UR4, c[0x0][0xc38] ;  /* 0x00030e0000047ab9 */ /* 0x000fe40000000800 */
[----:B------:R-:W-:-:S04]  /*d6e0*/  IMAD.U32 R7, RZ, RZ, UR4 ;  /* 0x00000004ff077e24 */ /* 0x000fc8000f8e00ff */
[----:B--2---:R-:W-:-:S04]  /*d6f0*/  IMAD R3, R14, R7, RZ ;  /* 0x000000070e037224 */ /* 0x004fc800078e02ff */
[----:B------:R-:W-:-:S05]  /*d700*/  IMAD.IADD R8, R3, 0x1, R8 ;  /* 0x0000000103087824 */ /* 0x000fca00078e0208 */
[----:B------:R-:W-:-:S13]  /*d710*/  ISETP.GT.AND P6, PT, R8, R5, PT ;  /* 0x000000050800720c */ /* 0x000fda0003fc4270 */
[----:B------:R-:W-:Y:S05]  /*d720*/  @!P6 BRA `(.L_x_302) ;  /* 0xfffffffc0064e947 */ /* 0x000fea000383ffff */
.L_x_297:
[----:B------:R-:W-:Y:S01]  /*d730*/  IADD3 R8, -R3, R8, RZ ;  /* 0x0000000803087210 */ /* 0x000fe20007ffe1ff */
[----:B------:R-:W-:-:S04]  /*d740*/  UMOV UR4, 0xffffffff ;  /* 0xffffffff00047882 */ /* 0x000fc80000000000 */
[----:B------:R-:W-:-:S05]  /*d750*/  IMAD R0, R6, R7, R8 ;  /* 0x0000000706007224 */ /* 0x000fca00078e0208 */
[----:B------:R-:W-:Y:S01]  /*d760*/  ISETP.GT.AND P6, PT, R0, R5, PT ;  /* 0x000000050000720c */ /* 0x000fe20003fc4270 */
[----:B------:R-:W-:-:S12]  /*d770*/  BRA.DIV UR4, `(.L_x_303) ;  /* 0x0000003e04647947 */ /* 0x000fd8000b800000 */
[----:B------:R-:W-:-:S04]  /*d780*/  VOTE.ANY R2, PT, !P6 ;  /* 0x0000000000027806 */ /* 0x000fc800070e0100 */
[----:B------:R-:W2:Y:S02]  /*d790*/  POPC R0, R2 ;  /* 0x0000000200007309 */ /* 0x000ea40000000000 */
[----:B--2---:R2:W3:Y:S02]  /*d7a0*/  SHFL.IDX PT, R4, R4, R0, 0x1f ;  /* 0x00001f0004047589 */ /* 0x0044e400000e0000 */
.L_x_424:
[----:B------:R-:W-:Y:S01]  /*d7b0*/  ISETP.NE.AND P0, PT, R2, RZ, PT ;  /* 0x000000ff0200720c */ /* 0x000fe20003f05270 */
[----:B------:R-:W-:-:S12]  /*d7c0*/  IMAD.MOV.U32 R14, RZ, RZ, RZ ;  /* 0x000000ffff0e7224 */ /* 0x000fd800078e00ff */
[----:B------:R-:W-:Y:S05]  /*d7d0*/  @!P0 BRA `(.L_x_304) ;  /* 0x0000000000108947 */ /* 0x000fea0003800000 */
[----:B------:R-:W-:Y:S01]  /*d7e0*/  UMOV UR4, 0xffffffff ;  /* 0xffffffff00047882 */ /* 0x000fe20000000000 */
[----:B------:R-:W-:Y:S02]  /*d7f0*/  VIADD R12, R0, 0xffffffff ;  /* 0xffffffff000c7836 */ /* 0x000fe40000000000 */
[----:B------:R-:W-:Y:S05]  /*d800*/  BRA.DIV UR4, `(.L_x_305) ;  /* 0x0000003e04887947 */ /* 0x000fea000b800000 */
[----:B------:R4:W0:Y:S02]  /*d810*/  SHFL.IDX PT, R14, R6, R12, 0x1f ;  /* 0x00001f0c060e7589 */ /* 0x00082400000e0000 */
.L_x_304:
[----:B-1-34-:R-:W-:Y:S01]  /*d820*/  IABS R6, R4 ;  /* 0x0000000400067213 */ /* 0x01afe20000000000 */
[----:B0-----:R-:W-:Y:S02]  /*d830*/  IMAD R16, R14, R7, R8 ;  /* 0x000000070e107224 */ /* 0x001fe400078e0208 */
[----:B------:R-:W-:Y:S01]  /*d840*/  IMAD.IADD R19, R0, 0x1, R19 ;  /* 0x0000000100137824 */ /* 0x000fe200078e0213 */
[----:B------:R-:W0:Y:S08]  /*d850*/  I2F.RP R9, R6 ;  /* 0x0000000600097306 */ /* 0x000e300000209400 */
[----:B0-----:R-:W0:Y:S02]  /*d860*/  MUFU.RCP R9, R9 ;  /* 0x0000000900097308 */ /* 0x001e240000001000 */
[----:B0-----:R-:W-:-:S06]  /*d870*/  VIADD R2, R9, 0xffffffe ;  /* 0x0ffffffe09027836 */ /* 0x001fcc0000000000 */
[----:B------:R0:W1:Y:S02]  /*d880*/  F2I.FTZ.U32.TRUNC.NTZ R3, R2 ;  /* 0x0000000200037305 */ /* 0x000064000021f000 */
[----:B0-----:R-:W-:Y:S01]  /*d890*/  IMAD.MOV.U32 R2, RZ, RZ, RZ ;  /* 0x000000ffff027224 */ /* 0x001fe200078e00ff */
[----:B-1----:R-:W-:-:S05]  /*d8a0*/  IADD3 R7, RZ, -R3, RZ ;  /* 0x80000003ff077210 */ /* 0x002fca0007ffe0ff */
[----:B------:R-:W-:-:S04]  /*d8b0*/  IMAD R7, R7, R6, RZ ;  /* 0x0000000607077224 */ /* 0x000fc800078e02ff */
[----:B------:R-:W-:-:S04]  /*d8c0*/  IMAD.HI.U32 R3, R3, R7, R2 ;  /* 0x0000000703037227 */ /* 0x000fc800078e0002 */
[----:B------:R-:W-:Y:S01]  /*d8d0*/  IMAD.IADD R7, R5, 0x1, -R16 ;  /* 0x0000000105077824 */ /* 0x000fe200078e0a10 */
[----:B------:R-:W-:-:S04]  /*d8e0*/  IABS R5, R4 ;  /* 0x0000000400057213 */ /* 0x000fc80000000000 */
[----:B------:R-:W-:Y:S01]  /*d8f0*/  IABS R2, R7 ;  /* 0x0000000700027213 */ /* 0x000fe20000000000 */
[----:B------:R-:W-:-:S04]  /*d900*/  IMAD.MOV R5, RZ, RZ, -R5 ;  /* 0x000000ffff057224 */ /* 0x000fc800078e0a05 */
[----:B------:R-:W-:-:S04]  /*d910*/  IMAD.HI.U32 R3, R3, R2, RZ ;  /* 0x0000000203037227 */ /* 0x000fc800078e00ff */
[----:B------:R-:W-:Y:S01]  /*d920*/  IMAD R5, R3, R5, R2 ;  /* 0x0000000503057224 */ /* 0x000fe200078e0202 */
[----:B------:R-:W-:-:S04]  /*d930*/  LOP3.LUT R2, R7, R4, RZ, 0x3c, !PT ;  /* 0x0000000407027212 */ /* 0x000fc800078e3cff */
[----:B------:R-:W-:Y:S02]  /*d940*/  ISETP.GT.U32.AND P1, PT, R6, R5, PT ;  /* 0x000000050600720c */ /* 0x000fe40003f24070 */
[----:B------:R-:W-:-:S11]  /*d950*/  ISETP.GE.AND P2, PT, R2, RZ, PT ;  /* 0x000000ff0200720c */ /* 0x000fd60003f46270 */
[-C--:B------:R-:W-:Y:S01]  /*d960*/  @!P1 IADD3 R5, R5, -R6.reuse, RZ ;  /* 0x8000000605059210 */ /* 0x080fe20007ffe0ff */
[----:B------:R-:W-:Y:S01]  /*d970*/  @!P1 VIADD R3, R3, 0x1 ;  /* 0x0000000103039836 */ /* 0x000fe20000000000 */
[----:B------:R-:W-:Y:S02]  /*d980*/  ISETP.NE.AND P1, PT, R4, RZ, PT ;  /* 0x000000ff0400720c */ /* 0x000fe40003f25270 */
[----:B------:R-:W-:-:S13]  /*d990*/  ISETP.GE.U32.AND P0, PT, R5, R6, PT ;  /* 0x000000060500720c */ /* 0x000fda0003f06070 */
[----:B------:R-:W-:-:S04]  /*d9a0*/  @P0 VIADD R3, R3, 0x1 ;  /* 0x0000000103030836 */ /* 0x000fc80000000000 */
[----:B------:R-:W-:Y:S01]  /*d9b0*/  @!P2 IMAD.MOV R3, RZ, RZ, -R3 ;  /* 0x000000ffff03a224 */ /* 0x000fe200078e0a03 */
[----:B------:R-:W-:-:S04]  /*d9c0*/  @!P1 LOP3.LUT R3, RZ, R4, RZ, 0x33, !PT ;  /* 0x00000004ff039212 */ /* 0x000fc800078e33ff */
[----:B------:R-:W-:Y:S01]  /*d9d0*/  IADD3 R17, -R3, RZ, RZ ;  /* 0x000000ff03117210 */ /* 0x000fe20007ffe1ff */
[----:B------:R-:W-:-:S04]  /*d9e0*/  IMAD.MOV.U32 R18, RZ, RZ, R3 ;  /* 0x000000ffff127224 */ /* 0x000fc800078e0003 */
[----:B------:R-:W-:Y:S01]  /*d9f0*/  IMAD R17, R4, R17, R7 ;  /* 0x0000001104117224 */ /* 0x000fe200078e0207 */
[----:B------:R-:W-:Y:S06]  /*da00*/  BRA `(.L_x_306) ;  /* 0x00000000001c7947 */ /* 0x000fec0003800000 */
.L_x_298:
[----:B------:R-:W-:Y:S01]  /*da10*/  UMOV UR4, URZ ;  /* 0x0000003f00047c82 */ /* 0x000fe20008000000 */
[----:B------:R-:W-:Y:S01]  /*da20*/  UMOV UR5, URZ ;  /* 0x0000003f00057c82 */ /* 0x000fe20008000000 */
[----:B------:R-:W-:Y:S01]  /*da30*/  ULDC UR6, c[0x0][0xc3c] ;  /* 0x00030f0000067ab9 */ /* 0x000fe20000000800 */
[----:B------:R-:W-:Y:S01]  /*da40*/  IMAD.MOV.U32 R16, RZ, RZ, R5 ;  /* 0x000000ffff107224 */ /* 0x000fe200078e0005 */
[----:B------:R-:W-:Y:S01]  /*da50*/  MOV R17, UR4 ;  /* 0x0000000400117c02 */ /* 0x000fe20008000f00 */
[----:B------:R-:W-:Y:S02]  /*da60*/  IMAD.U32 R18, RZ, RZ, UR5 ;  /* 0x00000005ff127e24 */ /* 0x000fe4000f8e00ff */
[----:B------:R-:W-:-:S07]  /*da70*/  IMAD.U32 R19, RZ, RZ, UR6 ;  /* 0x00000006ff137e24 */ /* 0x000fce000f8e00ff */
.L_x_306:
[----:B--2---:R-:W2:Y:S01]  /*da80*/  S2R R0, SR_TID.X ;  /* 0x0000000000007919 */ /* 0x004ea20000002100 */
[----:B------:R-:W-:Y:S05]  /*da90*/  WARPSYNC.ALL ;  /* 0x0000000000007948 */ /* 0x000fea0003800000 */
[----:B------:R-:W-:Y:S01]  /*daa0*/  BAR.SYNC.DEFER_BLOCKING 0x4, 0x180 ;  /* 0x0106000000007b1d */ /* 0x000fe20000010000 */
[----:B--2---:R-:W-:-:S04]  /*dab0*/  LOP3.LUT R0, R0, 0x1f, RZ, 0xc0, !PT ;  /* 0x0000001f00007812 */ /* 0x004fc800078ec0ff */
[----:B------:R-:W-:-:S13]  /*dac0*/  ISETP.NE.AND P0, PT, R0, RZ, PT ;  /* 0x000000ff0000720c */ /* 0x000fda0003f05270 */
[----:B------:R-:W2:Y:S01]  /*dad0*/  @!P0 S2R R3, SR_CgaCtaId ;  /* 0x0000000000038919 */ /* 0x000ea20000008800 */
[----:B------:R-:W-:-:S04]  /*dae0*/  @!P0 MOV R0, 0x400 ;  /* 0x0000040000008802 */ /* 0x000fc80000000f00 */
[----:B--2---:R-:W-:-:S05]  /*daf0*/  @!P0 LEA R22, R3, R0, 0x18 ;  /* 0x0000000003168211 */ /* 0x004fca00078ec0ff */
[----:B------:R3:W-:Y:S01]  /*db00*/  @!P0 STS.128 [R22+0x2a8d0], R16 ;  /* 0x02a8d01016008388 */ /* 0x0007e20000000c00 */
[----:B------:R-:W-:Y:S06]  /*db10*/  BAR.ARV 0x5, 0x180 ;  /* 0x0146000000007b1d */ /* 0x000fec0000002000 */
.L_x_295:
[----:B------:R-:W-:Y:S02]  /*db20*/  ULDC UR4, c[0x0][0xc3c] ;  /* 0x00030f0000047ab9 */ /* 0x000fe40000000800 */
[----:B--2---:R-:W-:-:S13]  /*db30*/  ISETP.GE.AND P0, PT, R19, UR4, PT ;  /* 0x0000000413007c0c */ /* 0x004fda000bf06270 */
[----:B------:R-:W-:Y:S05]  /*db40*/  @!P0 BRA `(.L_x_307) ;  /* 0xffffffb800b48947 */ /* 0x000fea000383ffff */
[----:B------:R-:W-:Y:S05]  /*db50*/  BSYNC B8 ;  /* 0x0000000000087941 */ /* 0x000fea0003800000 */
.L_x_244:
[----:B0-----:R-:W2:Y:S01]  /*db60*/  LDL.LU R0, [R1+0x14] ;  /* 0x0000140001007983 */ /* 0x001ea20000300800 */
[----:B------:R-:W-:Y:S01]  /*db70*/  BSSY B0, `(.L_x_308) ;  /* 0x000000b000007945 */ /* 0x000fe20003800000 */
[----:B------:R-:W0:Y:S01]  /*db80*/  S2R R5, SR_CgaCtaId ;  /* 0x0000000000057919 */ /* 0x000e220000008800 */
[----:B--2---:R-:W-:-:S05]  /*db90*/  VIADD R0, R0, 0x1 ;  /* 0x0000000100007836 */ /* 0x004fca0000000000 */
[----:B------:R-:W-:-:S04]  /*dba0*/  LEA.HI R2, R0, R0, RZ, 0x1 ;  /* 0x0000000000027211 */ /* 0x000fc800078f08ff */
[----:B------:R-:W-:Y:S02]  /*dbb0*/  LOP3.LUT R3, R2, 0xfffffffe, RZ, 0xc0, !PT ;  /* 0xfffffffe02037812 */ /* 0x000fe400078ec0ff */
[----:B------:R-:W-:Y:S02]  /*dbc0*/  MOV R2, 0x400 ;  /* 0x0000040000027802 */ /* 0x000fe40000000f00 */
[----:B------:R-:W-:Y:S02]  /*dbd0*/  IADD3 R0, R0, -R3, RZ ;  /* 0x8000000300007210 */ /* 0x000fe40007ffe0ff */
[----:B0-----:R-:W-:Y:S02]  /*dbe0*/  LEA R4, R5, R2, 0x18 ;  /* 0x0000000205047211 */ /* 0x001fe400078ec0ff */
[----:B------:R-:W-:-:S04]  /*dbf0*/  SHF.L.U32 R0, R0, 0x1f, RZ ;  /* 0x0000001f00007819 */ /* 0x000fc800000006ff */
[----:B------:R-:W0:Y:S02]  /*dc00*/  SYNCS.PHASECHK.TRANS64.TRYWAIT P0, [R4+URZ+0x2a820], R0 ;  /* 0x02a82000040075a7 */ /* 0x000e24000800017f */
[----:B0-----:R-:W-:Y:S05]  /*dc10*/  @!P0 BRA `(.L_x_309) ;  /* 0x0000003800a88947 */ /* 0x001fea0003800000 */
.L_x_427:
[----:B------:R-:W-:Y:S05]  /*dc20*/  BSYNC B0 ;  /* 0x0000000000007941 */ /* 0x000fea0003800000 */
.L_x_308:
[----:B------:R-:W-:-:S03]  /*dc30*/  UMOV UR4, 0xffffffff ;  /* 0xffffffff00047882 */ /* 0x000fc60000000000 */
[----:B------:R-:W-:Y:S05]  /*dc40*/  BRA.DIV UR4, `(.L_x_310) ;  /* 0x0000003a04b07947 */ /* 0x000fea000b800000 */
[----:B0-----:R-:W0:Y:S02]  /*dc50*/  S2R R0, SR_TID.X ;  /* 0x0000000000007919 */ /* 0x001e240000002100 */
[----:B0-----:R-:W-:-:S04]  /*dc60*/  SHF.R.U32.HI R0, RZ, 0x5, R0 ;  /* 0x00000005ff007819 */ /* 0x001fc80000011600 */
[----:B------:R-:W-:-:S05]  /*dc70*/  LOP3.LUT R0, R0, 0x3, RZ, 0xc0, !PT ;  /* 0x0000000300007812 */ /* 0x000fca00078ec0ff */
[----:B------:R0:W2:Y:S02]  /*dc80*/  SHFL.IDX PT, R14, R0, RZ, 0x1f ;  /* 0x00001fff000e7589 */ /* 0x0000a400000e0000 */
.L_x_430:
[----:B--2---:R-:W-:Y:S01]  /*dc90*/  ISETP.NE.AND P0, PT, R14, RZ, PT ;  /* 0x000000ff0e00720c */ /* 0x004fe20003f05270 */
[----:B------:R-:W-:-:S12]  /*dca0*/  BSSY B0, `(.L_x_311) ;  /* 0x0000024000007945 */ /* 0x000fd80003800000 */
[----:B------:R-:W-:Y:S05]  /*dcb0*/  @P0 BRA `(.L_x_312) ;  /* 0x0000000000880947 */ /* 0x000fea0003800000 */
[----:B------:R-:W-:-:S03]  /*dcc0*/  UMOV UR4, 0xffffffff ;  /* 0xffffffff00047882 */ /* 0x000fc60000000000 */
[----:B------:R-:W-:Y:S05]  /*dcd0*/  BRA.DIV UR4, `(.L_x_313) ;  /* 0x0000003a04c07947 */ /* 0x000fea000b800000 */
[----:B------:R-:W-:-:S13]  /*dce0*/  ELECT P6, URZ, PT ;  /* 0x00000000003f782f */ /* 0x000fda00038c0000 */
.L_x_433:
[----:B------:R-:W-:Y:S05]  /*dcf0*/  @!P6 BRA `(.L_x_312) ;  /* 0x000000000078e947 */ /* 0x000fea0003800000 */
[----:B0-----:R-:W2:Y:S02]  /*dd00*/  LDL.LU R0, [R1+0x4] ;  /* 0x0000040001007983 */ /* 0x001ea40000300800 */
[----:B--2---:R-:W-:-:S04]  /*dd10*/  LOP3.LUT R0, R0, 0x2, RZ, 0xfc, !PT ;  /* 0x0000000200007812 */ /* 0x004fc800078efcff */
[----:B------:R-:W-:-:S13]  /*dd20*/  ISETP.NE.AND P0, PT, R0, 0x3, PT ;  /* 0x000000030000780c */ /* 0x000fda0003f05270 */
[----:B------:R-:W-:Y:S05]  /*dd30*/  @!P0 BRA `(.L_x_314) ;  /* 0x0000000000048947 */ /* 0x000fea0003800000 */
[----:B------:R-:W-:Y:S01]  /*dd40*/  BPT.TRAP 0x1 ;  /* 0x000000040000795c */ /* 0x000fe20000300000 */
.L_x_314:
[C---:B------:R-:W-:Y:S01]  /*dd50*/  IMAD R5, R27.reuse, 0x8, R4 ;  /* 0x000000081b057824 */ /* 0x040fe200078e0204 */
[----:B------:R-:W-:Y:S01]  /*dd60*/  SHF.L.U32 R0, R28, 0x1f, RZ ;  /* 0x0000001f1c007819 */ /* 0x000fe200000006ff */
[----:B------:R-:W-:-:S03]  /*dd70*/  VIADD R27, R27, 0x1 ;  /* 0x000000011b1b7836 */ /* 0x000fc60000000000 */
[----:B------:R-:W0:Y:S02]  /*dd80*/  SYNCS.PHASECHK.TRANS64.TRYWAIT P1, [R5+URZ+0x2a840], R0 ;  /* 0x02a84000050075a7 */ /* 0x000e24000802017f */
[----:B------:R-:W-:-:S04]  /*dd90*/  ISETP.NE.AND P2, PT, R27, 0x2, PT ;  /* 0x000000021b00780c */ /* 0x000fc80003f45270 */
[----:B------:R-:W-:Y:S01]  /*dda0*/  SEL R3, RZ, 0x1, P2 ;  /* 0x00000001ff037807 */ /* 0x000fe20001000000 */
[----:B0-----:R-:W-:Y:S08]  /*ddb0*/  @!P1 BRA `(.L_x_315) ;  /* 0x0000003800a89947 */ /* 0x001ff00003800000 */
.L_x_434:
[----:B------:R-:W-:Y:S02]  /*ddc0*/  SEL R27, R27, RZ, P2 ;  /* 0x000000ff1b1b7207 */ /* 0x000fe40001000000 */
[----:B------:R-:W-:Y:S01]  /*ddd0*/  LOP3.LUT R2, R28, R3, RZ, 0x3c, !PT ;  /* 0x000000031c027212 */ /* 0x000fe200078e3cff */
[----:B------:R-:W-:Y:S06]  /*dde0*/  @!P0 BRA `(.L_x_316) ;  /* 0x0000000000048947 */ /* 0x000fec0003800000 */
[----:B------:R-:W-:Y:S01]  /*ddf0*/  BPT.TRAP 0x1 ;  /* 0x000000040000795c */ /* 0x000fe20000300000 */
.L_x_316:
[----:B------:R-:W-:Y:S01]  /*de00*/  IMAD R27, R27, 0x8, R4 ;  /* 0x000000081b1b7824 */ /* 0x000fe200078e0204 */
[----:B------:R-:W-:-:S04]  /*de10*/  SHF.L.U32 R2, R2, 0x1f, RZ ;  /* 0x0000001f02027819 */ /* 0x000fc800000006ff */
[----:B------:R-:W2:Y:S02]  /*de20*/  SYNCS.PHASECHK.TRANS64.TRYWAIT P1, [R27+URZ+0x2a840], R2 ;  /* 0x02a840021b0075a7 */ /* 0x000ea4000802017f */
[----:B--2---:R-:W-:Y:S05]  /*de30*/  @!P1 BRA `(.L_x_317) ;  /* 0x00000038009c9947 */ /* 0x004fea0003800000 */
.L_x_435:
[----:B------:R-:W-:Y:S05]  /*de40*/  @!P0 BRA `(.L_x_318) ;  /* 0x0000000000048947 */ /* 0x000fea0003800000 */
[----:B------:R-:W-:Y:S01]  /*de50*/  BPT.TRAP 0x1 ;  /* 0x000000040000795c */ /* 0x000fe20000300000 */
.L_x_318:
[----:B------:R-:W4:Y:S02]  /*de60*/  SYNCS.PHASECHK.TRANS64.TRYWAIT P1, [R5+URZ+0x2a860], R0 ;  /* 0x02a86000050075a7 */ /* 0x000f24000802017f */
[----:B----4-:R-:W-:Y:S05]  /*de70*/  @!P1 BRA `(.L_x_319) ;  /* 0x0000003800a09947 */ /* 0x010fea0003800000 */
.L_x_436:
[----:B------:R-:W-:Y:S05]  /*de80*/  @!P0 BRA `(.L_x_320) ;  /* 0x0000000000048947 */ /* 0x000fea0003800000 */
[----:B------:R-:W-:Y:S01]  /*de90*/  BPT.TRAP 0x1 ;  /* 0x000000040000795c */ /* 0x000fe20000300000 */
.L_x_320:
[----:B------:R0:W0:Y:S02]  /*dea0*/  SYNCS.PHASECHK.TRANS64.TRYWAIT P0, [R27+URZ+0x2a860], R2 ;  /* 0x02a860021b0075a7 */ /* 0x000024000800017f */
[----:B0-----:R-:W-:Y:S05]  /*deb0*/  @!P0 NANOSLEEP.SYNCS 0x989680 ;  /* 0x009896800000895d */ /* 0x001fea0003900000 */
[----:B------:R-:W0:Y:S02]  /*dec0*/  @!P0 SYNCS.PHASECHK.TRANS64 P0, [R27+URZ+0x2a860], R2 ;  /* 0x02a860021b0085a7 */ /* 0x000e24000800007f */
[----:B0-----:R-:W-:Y:S05]  /*ded0*/  @!P0 BRA `(.L_x_320) ;  /* 0xfffffffc00f08947 */ /* 0x001fea000383ffff */
.L_x_312:
[----:B------:R-:W-:Y:S05]  /*dee0*/  BSYNC B0 ;  /* 0x0000000000007941 */ /* 0x000fea0003800000 */
.L_x_311:
[----:B------:R-:W-:Y:S05]  /*def0*/  EXIT ;  /* 0x000000000000794d */ /* 0x000fea0003800000 */
.L_x_192:
[----:B0-----:R-:W-:-:S04]  /*df00*/  MOV R3, UR42 ;  /* 0x0000002a00037c02 */ /* 0x001fc80008000f00 */
[----:B------:R0:W1:Y:S03]  /*df10*/  SYNCS.PHASECHK.TRANS64.TRYWAIT P1, [R3+URZ+0x2a800], R0 ;  /* 0x02a80000030075a7 */ /* 0x000066000802017f */
[----:B-1----:R-:W-:Y:S05]  /*df20*/  @!P1 NANOSLEEP.SYNCS 0x989680 ;  /* 0x009896800000995d */ /* 0x002fea0003900000 */
[----:B------:R-:W1:Y:S02]  /*df30*/  @!P1 SYNCS.PHASECHK.TRANS64 P1, [R3+URZ+0x2a800], R0 ;  /* 0x02a80000030095a7 */ /* 0x000e64000802007f */
[----:B-1----:R-:W-:Y:S05]  /*df40*/  @!P1 BRA `(.L_x_192) ;  /* 0xfffffffc00ec9947 */ /* 0x002fea000383ffff */
[----:B------:R-:W-:Y:S05]  /*df50*/  BRA `(.L_x_321) ;  /* 0xffffff3400487947 */ /* 0x000fea000383ffff */
.L_x_196:
[----:B-1----:R1:W2:Y:S02]  /*df60*/  SYNCS.PHASECHK.TRANS64.TRYWAIT P1, [R0+URZ+0x2a830], R3 ;  /* 0x02a83003000075a7 */ /* 0x0022a4000802017f */
[----:B--2---:R-:W-:Y:S05]  /*df70*/  @!P1 NANOSLEEP.SYNCS 0x989680 ;  /* 0x009896800000995d */ /* 0x004fea0003900000 */
[----:B------:R-:W2:Y:S02]  /*df80*/  @!P1 SYNCS.PHASECHK.TRANS64 P1, [R0+URZ+0x2a830], R3 ;  /* 0x02a83003000095a7 */ /* 0x000ea4000802007f */
[----:B--2---:R-:W-:Y:S05]  /*df90*/  @!P1 BRA `(.L_x_196) ;  /* 0xfffffffc00f09947 */ /* 0x004fea000383ffff */
[----:B------:R-:W-:Y:S05]  /*dfa0*/  BRA `(.L_x_195) ;  /* 0xffffff3400687947 */ /* 0x000fea000383ffff */
.L_x_202:
[----:B-1----:R-:W-:-:S04]  /*dfb0*/  IMAD.U32 R11, RZ, RZ, UR8 ;  /* 0x00000008ff0b7e24 */ /* 0x002fc8000f8e00ff */
[----:B------:R1:W2:Y:S03]  /*dfc0*/  SYNCS.PHASECHK.TRANS64.TRYWAIT P1, [R11+URZ+0x2a830], R8 ;  /* 0x02a830080b0075a7 */ /* 0x0002a6000802017f */
[----:B--2---:R-:W-:Y:S05]  /*dfd0*/  @!P1 NANOSLEEP.SYNCS 0x989680 ;  /* 0x009896800000995d */ /* 0x004fea0003900000 */
[----:B------:R-:W2:Y:S02]  /*dfe0*/  @!P1 SYNCS.PHASECHK.TRANS64 P1, [R11+URZ+0x2a830], R8 ;  /* 0x02a830080b0095a7 */ /* 0x000ea4000802007f */
[----:B--2---:R-:W-:Y:S05]  /*dff0*/  @!P1 BRA `(.L_x_202) ;  /* 0xfffffffc00ec9947 */ /* 0x004fea000383ffff */
[----:B------:R-:W-:Y:S05]  /*e000*/  BRA `(.L_x_201) ;  /* 0xffffff5c00287947 */ /* 0x000fea000383ffff */
.L_x_206:
[----:B-1----:R-:W-:-:S04]  /*e010*/  IMAD.U32 R9, RZ, RZ, UR9 ;  /* 0x00000009ff097e24 */ /* 0x002fc8000f8e00ff */
[----:B------:R1:W2:Y:S03]  /*e020*/  SYNCS.PHASECHK.TRANS64.TRYWAIT P1, [R9+URZ+0x2a850], R8 ;  /* 0x02a85008090075a7 */ /* 0x0002a6000802017f */
[----:B--2---:R-:W-:Y:S05]  /*e030*/  @!P1 NANOSLEEP.SYNCS 0x989680 ;  /* 0x009896800000995d */ /* 0x004fea0003900000 */
[----:B------:R-:W2:Y:S02]  /*e040*/  @!P1 SYNCS.PHASECHK.TRANS64 P1, [R9+URZ+0x2a850], R8 ;  /* 0x02a85008090095a7 */ /* 0x000ea4000802007f */
[----:B--2---:R-:W-:Y:S05]  /*e050*/  @!P1 BRA `(.L_x_206) ;  /* 0xfffffffc00ec9947 */ /* 0x004fea000383ffff */
[----:B------:R-:W-:Y:S05]  /*e060*/  BRA `(.L_x_205) ;  /* 0xffffff6400607947 */ /* 0x000fea000383ffff */
.L_x_213:
[----:B-1----:R-:W-:-:S04]  /*e070*/  IMAD.U32 R5, RZ, RZ, UR5 ;  /* 0x00000005ff057e24 */ /* 0x002fc8000f8e00ff */
[----:B------:R1:W2:Y:S03]  /*e080*/  SYNCS.PHASECHK.TRANS64.TRYWAIT P1, [R5+URZ+0x2a850], R4 ;  /* 0x02a85004050075a7 */ /* 0x0002a6000802017f */
[----:B--2---:R-:W-:Y:S05]  /*e090*/  @!P1 NANOSLEEP.SYNCS 0x989680 ;  /* 0x009896800000995d */ /* 0x004fea0003900000 */
[----:B------:R-:W2:Y:S02]  /*e0a0*/  @!P1 SYNCS.PHASECHK.TRANS64 P1, [R5+URZ+0x2a850], R4 ;  /* 0x02a85004050095a7 */ /* 0x000ea4000802007f */
[----:B--2---:R-:W-:Y:S05]  /*e0b0*/  @!P1 BRA `(.L_x_213) ;  /* 0xfffffffc00ec9947 */ /* 0x004fea000383ffff */
[----:B------:R-:W-:Y:S05]  /*e0c0*/  BRA `(.L_x_212) ;  /* 0xffffff80007c7947 */ /* 0x000fea000383ffff */
.L_x_256:
[----:B------:R-:W0:Y:S01]  /*e0d0*/  S2R R20, SR_TID.X ;  /* 0x0000000000147919 */ /* 0x000e220000002100 */
[----:B------:R-:W-:Y:S01]  /*e0e0*/  BSSY B0, `(.L_x_322) ;  /* 0x000000a000007945 */ /* 0x000fe20003800000 */
[----:B------:R-:W-:Y:S02]  /*e0f0*/  IMAD.MOV.U32 R12, RZ, RZ, RZ ;  /* 0x000000ffff0c7224 */ /* 0x000fe400078e00ff */
[----:B------:R-:W-:Y:S02]  /*e100*/  IMAD.MOV.U32 R11, RZ, RZ, 0x1f ;  /* 0x0000001fff0b7424 */ /* 0x000fe400078e00ff */
[----:B------:R-:W-:Y:S01]  /*e110*/  IMAD.MOV.U32 R15, RZ, RZ, -0x1 ;  /* 0xffffffffff0f7424 */ /* 0x000fe200078e00ff */
[----:B0-----:R-:W-:-:S04]  /*e120*/  SHF.R.U32.HI R9, RZ, 0x5, R20 ;  /* 0x00000005ff097819 */ /* 0x001fc80000011614 */
[----:B------:R-:W-:-:S04]  /*e130*/  LOP3.LUT R9, R9, 0x3, RZ, 0xc0, !PT ;  /* 0x0000000309097812 */ /* 0x000fc800078ec0ff */
[----:B------:R-:W-:-:S07]  /*e140*/  MOV R13, R9 ;  /* 0x00000009000d7202 */ /* 0x000fce0000000f00 */
[----:B-----5:R-:W-:Y:S05]  /*e150*/  WARPSYNC.COLLECTIVE R15, `(.L_x_323) ;  /* 0x000000000f087348 */ /* 0x020fea0003c00000 */
[----:B------:R0:W1:Y:S02]  /*e160*/  SHFL.IDX P6, R14, R13, R12, R11 ;  /* 0x0000000c0d0e7389 */ /* 0x00006400000c000b */
[----:B01---5:R-:W-:Y:S01]  /*e170*/  ENDCOLLECTIVE ;  /* 0x000000000000791b */ /* 0x023fe20003800000 */
.L_x_323:
[----:B------:R-:W-:Y:S05]  /*e180*/  BSYNC B0 ;  /* 0x0000000000007941 */ /* 0x000fea0003800000 */
.L_x_322:
[----:B------:R-:W-:Y:S05]  /*e190*/  BRA `(.L_x_324) ;  /* 0xffffffc000807947 */ /* 0x000fea000383ffff */
.L_x_259:
[----:B0-----:R0:W1:Y:S02]  /*e1a0*/  SYNCS.PHASECHK.TRANS64.TRYWAIT P0, [R7+URZ+0x2a840], R2 ;  /* 0x02a84002070075a7 */ /* 0x001064000800017f */
[----:B-1----:R-:W-:Y:S05]  /*e1b0*/  @!P0 NANOSLEEP.SYNCS 0x989680 ;  /* 0x009896800000895d */ /* 0x002fea0003900000 */
[----:B------:R-:W1:Y:S02]  /*e1c0*/  @!P0 SYNCS.PHASECHK.TRANS64 P0, [R7+URZ+0x2a840], R2 ;  /* 0x02a84002070085a7 */ /* 0x000e64000800007f */
[----:B-1----:R-:W-:Y:S05]  /*e1d0*/  @!P0 BRA `(.L_x_259) ;  /* 0xfffffffc00f08947 */ /* 0x002fea000383ffff */
[----:B------:R-:W-:Y:S05]  /*e1e0*/  BRA `(.L_x_325) ;  /* 0xffffffc000ec7947 */ /* 0x000fea000383ffff */
.L_x_260:
[----:B------:R-:W-:Y:S01]  /*e1f0*/  BSSY B0, `(.L_x_326) ;  /* 0x0000008000007945 */ /* 0x000fe20003800000 */
[----:B------:R-:W-:Y:S01]  /*e200*/  MOV R13, R0 ;  /* 0x00000000000d7202 */ /* 0x000fe20000000f00 */
[----:B------:R-:W-:Y:S02]  /*e210*/  IMAD.MOV.U32 R12, RZ, RZ, RZ ;  /* 0x000000ffff0c7224 */ /* 0x000fe400078e00ff */
[----:B------:R-:W-:Y:S02]  /*e220*/  IMAD.MOV.U32 R11, RZ, RZ, 0x181f ;  /* 0x0000181fff0b7424 */ /* 0x000fe400078e00ff */
[----:B------:R-:W-:-:S07]  /*e230*/  IMAD.MOV.U32 R15, RZ, RZ, -0x1 ;  /* 0xffffffffff0f7424 */ /* 0x000fce00078e00ff */
[----:B------:R-:W-:Y:S05]  /*e240*/  WARPSYNC.COLLECTIVE R15, `(.L_x_327) ;  /* 0x000000000f087348 */ /* 0x000fea0003c00000 */
[----:B------:R0:W1:Y:S02]  /*e250*/  SHFL.IDX P6, R14, R13, R12, R11 ;  /* 0x0000000c0d0e7389 */ /* 0x00006400000c000b */
[----:B01----:R-:W-:Y:S01]  /*e260*/  ENDCOLLECTIVE ;  /* 0x000000000000791b */ /* 0x003fe20003800000 */
.L_x_327:
[----:B------:R-:W-:Y:S05]  /*e270*/  BSYNC B0 ;  /* 0x0000000000007941 */ /* 0x000fea0003800000 */
.L_x_326:
[----:B------:R-:W-:Y:S01]  /*e280*/  IMAD.MOV.U32 R13, RZ, RZ, R4 ;  /* 0x000000ffff0d7224 */ /* 0x000fe200078e0004 */
[----:B------:R-:W-:Y:S01]  /*e290*/  MOV R15, 0xffffffff ;  /* 0xffffffff000f7802 */ /* 0x000fe20000000f00 */
[----:B------:R-:W-:Y:S01]  /*e2a0*/  IMAD.MOV.U32 R12, RZ, RZ, RZ ;  /* 0x000000ffff0c7224 */ /* 0x000fe200078e00ff */
[----:B------:R-:W-:Y:S01]  /*e2b0*/  MOV R2, R14 ;  /* 0x0000000e00027202 */ /* 0x000fe20000000f00 */
[----:B------:R-:W-:Y:S02]  /*e2c0*/  IMAD.MOV.U32 R11, RZ, RZ, 0x181f ;  /* 0x0000181fff0b7424 */ /* 0x000fe400078e00ff */
[----:B------:R-:W-:-:S07]  /*e2d0*/  @P0 IMAD R8, R5, 0x2, R22 ;  /* 0x0000000205080824 */ /* 0x000fce00078e0216 */
[----:B------:R-:W-:Y:S05]  /*e2e0*/  WARPSYNC.COLLECTIVE R15, `(.L_x_328) ;  /* 0x000000000f087348 */ /* 0x000fea0003c00000 */
[----:B------:R0:W1:Y:S02]  /*e2f0*/  SHFL.IDX P6, R14, R13, R12, R11 ;  /* 0x0000000c0d0e7389 */ /* 0x00006400000c000b */
[----:B01----:R-:W-:Y:S01]  /*e300*/  ENDCOLLECTIVE ;  /* 0x000000000000791b */ /* 0x003fe20003800000 */
.L_x_328:
[----:B------:R-:W-:Y:S01]  /*e310*/  MOV R13, R0 ;  /* 0x00000000000d7202 */ /* 0x000fe20000000f00 */
[----:B------:R-:W-:Y:S02]  /*e320*/  IMAD.MOV.U32 R12, RZ, RZ, 0x1 ;  /* 0x00000001ff0c7424 */ /* 0x000fe400078e00ff */
[----:B------:R-:W-:-:S07]  /*e330*/  IMAD.MOV.U32 R3, RZ, RZ, R14 ;  /* 0x000000ffff037224 */ /* 0x000fce00078e000e */
[----:B------:R-:W-:Y:S05]  /*e340*/  WARPSYNC.COLLECTIVE R15, `(.L_x_329) ;  /* 0x000000000f087348 */ /* 0x000fea0003c00000 */
[----:B------:R0:W1:Y:S02]  /*e350*/  SHFL.IDX P6, R14, R13, R12, R11 ;  /* 0x0000000c0d0e7389 */ /* 0x00006400000c000b */
[----:B01----:R-:W-:Y:S01]  /*e360*/  ENDCOLLECTIVE ;  /* 0x000000000000791b */ /* 0x003fe20003800000 */
.L_x_329:
[----:B------:R-:W-:-:S05]  /*e370*/  @P0 LEA R3, P1, R9, R3, 0x1 ;  /* 0x0000000309030211 */ /* 0x000fca00078208ff */
[----:B------:R-:W-:Y:S01]  /*e380*/  @P0 IMAD.X R2, RZ, RZ, R2, P1 ;  /* 0x000000ffff020224 */ /* 0x000fe200008e0602 */
[----:B------:R-:W-:-:S04]  /*e390*/  ISETP.GE.AND P1, PT, R6, 0x11, PT ;  /* 0x000000110600780c */ /* 0x000fc80003f26270 */
[----:B------:R-:W-:Y:S01]  /*e3a0*/  @P0 LOP3.LUT R3, R3, R2, RZ, 0x3c, !PT ;  /* 0x0000000203030212 */ /* 0x000fe200078e3cff */
[----:B------:R-:W-:-:S03]  /*e3b0*/  IMAD.MOV.U32 R13, RZ, RZ, R4 ;  /* 0x000000ffff0d7224 */ /* 0x000fc600078e0004 */
[----:B------:R-:W-:-:S04]  /*e3c0*/  @P0 LOP3.LUT R2, R3, R2, RZ, 0x3c, !PT ;  /* 0x0000000203020212 */ /* 0x000fc800078e3cff */
[----:B------:R-:W-:-:S05]  /*e3d0*/  @P0 LOP3.LUT R3, R3, R2, RZ, 0x3c, !PT ;  /* 0x0000000203030212 */ /* 0x000fca00078e3cff */
[----:B------:R-:W-:Y:S01]  /*e3e0*/  @!PT LDS RZ, [RZ] ;  /* 0x00000000fffff984 */ /* 0x000fe20000000800 */
[----:B------:R-:W-:Y:S01]  /*e3f0*/  @!PT LDS RZ, [RZ] ;  /* 0x00000000fffff984 */ /* 0x000fe20000000800 */
[----:B------:R-:W-:Y:S01]  /*e400*/  @!PT LDS RZ, [RZ] ;  /* 0x00000000fffff984 */ /* 0x000fe20000000800 */
[----:B------:R-:W-:Y:S04]  /*e410*/  @P0 LDGSTS.E.BYPASS.LTC128B.128 [R8+0x18400], desc[UR36][R2.64], !P4 ;  /* 0x1840000002080fae */ /* 0x000fe8000e101d64 */
[----:B------:R-:W-:Y:S04]  /*e420*/  @P0 LDGSTS.E.BYPASS.LTC128B.128 [R8+0x1b400], desc[UR36][R2.64+0x80], !P3 ;  /* 0x1b40008002080fae */ /* 0x000fe8000d901d64 */
[----:B------:R0:W-:Y:S02]  /*e430*/  @P0 LDGSTS.E.BYPASS.LTC128B.128 [R8+0x1e400], desc[UR36][R2.64+0x100], !P2 ;  /* 0x1e40010002080fae */ /* 0x0001e4000d101d64 */
[----:B0-----:R-:W-:-:S07]  /*e440*/  IMAD.MOV.U32 R2, RZ, RZ, R14 ;  /* 0x000000ffff027224 */ /* 0x001fce00078e000e */
[----:B------:R-:W-:Y:S05]  /*e450*/  WARPSYNC.COLLECTIVE R15, `(.L_x_330) ;  /* 0x000000000f087348 */ /* 0x000fea0003c00000 */
[----:B------:R0:W1:Y:S02]  /*e460*/  SHFL.IDX P6, R14, R13, R12, R11 ;  /* 0x0000000c0d0e7389 */ /* 0x00006400000c000b */
[----:B01----:R-:W-:Y:S01]  /*e470*/  ENDCOLLECTIVE ;  /* 0x000000000000791b */ /* 0x003fe20003800000 */
.L_x_330:
[----:B------:R-:W-:Y:S02]  /*e480*/  @P1 IMAD R8, R5, 0x2, R22 ;  /* 0x0000000205081824 */ /* 0x000fe400078e0216 */
[----:B------:R-:W-:Y:S01]  /*e490*/  IMAD.MOV.U32 R13, RZ, RZ, R0 ;  /* 0x000000ffff0d7224 */ /* 0x000fe200078e0000 */
[----:B------:R-:W-:Y:S02]  /*e4a0*/  MOV R12, 0x2 ;  /* 0x00000002000c7802 */ /* 0x000fe40000000f00 */
[----:B------:R-:W-:-:S07]  /*e4b0*/  MOV R3, R14 ;  /* 0x0000000e00037202 */ /* 0x000fce0000000f00 */
[----:B------:R-:W-:Y:S05]  /*e4c0*/  WARPSYNC.COLLECTIVE R15, `(.L_x_331) ;  /* 0x000000000f087348 */ /* 0x000fea0003c00000 */
[----:B------:R0:W1:Y:S02]  /*e4d0*/  SHFL.IDX P6, R14, R13, R12, R11 ;  /* 0x0000000c0d0e7389 */ /* 0x00006400000c000b */
[----:B01----:R-:W-:Y:S01]  /*e4e0*/  ENDCOLLECTIVE ;  /* 0x000000000000791b */ /* 0x003fe20003800000 */
.L_x_331:
[----:B------:R-:W-:-:S05]  /*e4f0*/  @P1 LEA R3, P0, R9, R3, 0x1 ;  /* 0x0000000309031211 */ /* 0x000fca00078008ff */
[----:B------:R-:W-:-:S05]  /*e500*/  @P1 IMAD.X R2, RZ, RZ, R2, P0 ;  /* 0x000000ffff021224 */ /* 0x000fca00000e0602 */
        /* <DEDUP_REMOVED lines=9> */
[----:B------:R0:W-:Y:S01]  /*e5a0*/  @P1 LDGSTS.E.BYPASS.LTC128B.128 [R8+0x1ec00], desc[UR36][R2.64+0x100], !P2 ;  /* 0x1ec0010002081fae */ /* 0x0001e2000d101d64 */
[----:B------:R-:W-:Y:S01]  /*e5b0*/  ISETP.GE.AND P1, PT, R6, 0x21, PT ;  /* 0x000000210600780c */ /* 0x000fe20003f26270 */
[----:B0-----:R-:W-:-:S12]  /*e5c0*/  IMAD.MOV.U32 R2, RZ, RZ, R14 ;  /* 0x000000ffff027224 */ /* 0x001fd800078e000e */
[----:B------:R-:W-:Y:S05]  /*e5d0*/  WARPSYNC.COLLECTIVE R15, `(.L_x_332) ;  /* 0x000000000f087348 */ /* 0x000fea0003c00000 */
[----:B------:R0:W1:Y:S02]  /*e5e0*/  SHFL.IDX P6, R14, R13, R12, R11 ;  /* 0x0000000c0d0e7389 */ /* 0x00006400000c000b */
[----:B01----:R-:W-:Y:S01]  /*e5f0*/  ENDCOLLECTIVE ;  /* 0x000000000000791b */ /* 0x003fe20003800000 */
.L_x_332:
[----:B------:R-:W-:Y:S02]  /*e600*/  @P1 IMAD R8, R5, 0x2, R22 ;  /* 0x0000000205081824 */ /* 0x000fe400078e0216 */
[----:B------:R-:W-:Y:S02]  /*e610*/  IMAD.MOV.U32 R13, RZ, RZ, R0 ;  /* 0x000000ffff0d7224 */ /* 0x000fe400078e0000 */
[----:B------:R-:W-:Y:S02]  /*e620*/  IMAD.MOV.U32 R12, RZ, RZ, 0x3 ;  /* 0x00000003ff0c7424 */ /* 0x000fe400078e00ff */
[----:B------:R-:W-:-:S07]  /*e630*/  IMAD.MOV.U32 R3, RZ, RZ, R14 ;  /* 0x000000ffff037224 */ /* 0x000fce00078e000e */
[----:B------:R-:W-:Y:S05]  /*e640*/  WARPSYNC.COLLECTIVE R15, `(.L_x_333) ;  /* 0x000000000f087348 */ /* 0x000fea0003c00000 */
[----:B------:R0:W1:Y:S02]  /*e650*/  SHFL.IDX P6, R14, R13, R12, R11 ;  /* 0x0000000c0d0e7389 */ /* 0x00006400000c000b */
[----:B01----:R-:W-:Y:S01]  /*e660*/  ENDCOLLECTIVE ;  /* 0x000000000000791b */ /* 0x003fe20003800000 */
.L_x_333:
[----:B------:R-:W-:-:S04]  /*e670*/  @P1 LEA R3, P0, R9, R3, 0x1 ;  /* 0x0000000309031211 */ /* 0x000fc800078008ff */
[----:B------:R-:W-:-:S04]  /*e680*/  @P1 IADD3.X R2, RZ, R2, RZ, P0, !PT ;  /* 0x00000002ff021210 */ /* 0x000fc800007fe4ff */
        /* <DEDUP_REMOVED lines=10> */
[----:B------:R-:W-:Y:S02]  /*e730*/  ISETP.GE.AND P1, PT, R6, 0x31, PT ;  /* 0x000000310600780c */ /* 0x000fe40003f26270 */
[----:B0-----:R-:W-:-:S11]  /*e740*/  MOV R2, R14 ;  /* 0x0000000e00027202 */ /* 0x001fd60000000f00 */
[----:B------:R-:W-:Y:S05]  /*e750*/  WARPSYNC.COLLECTIVE R15, `(.L_x_334) ;  /* 0x000000000f087348 */ /* 0x000fea0003c00000 */
[----:B------:R0:W1:Y:S02]  /*e760*/  SHFL.IDX P6, R14, R13, R12, R11 ;  /* 0x0000000c0d0e7389 */ /* 0x00006400000c000b */
[----:B01----:R-:W-:Y:S01]  /*e770*/  ENDCOLLECTIVE ;  /* 0x000000000000791b */ /* 0x003fe20003800000 */
.L_x_334:
[----:B------:R-:W-:Y:S01]  /*e780*/  @P1 LEA R8, R5, R22, 0x1 ;  /* 0x0000001605081211 */ /* 0x000fe200078e08ff */
[----:B------:R-:W-:Y:S02]  /*e790*/  IMAD.MOV.U32 R13, RZ, RZ, R0 ;  /* 0x000000ffff0d7224 */ /* 0x000fe400078e0000 */
[----:B------:R-:W-:Y:S02]  /*e7a0*/  IMAD.MOV.U32 R12, RZ, RZ, 0x4 ;  /* 0x00000004ff0c7424 */ /* 0x000fe400078e00ff */
[----:B------:R-:W-:-:S07]  /*e7b0*/  IMAD.MOV.U32 R3, RZ, RZ, R14 ;  /* 0x000000ffff037224 */ /* 0x000fce00078e000e */
[----:B------:R-:W-:Y:S05]  /*e7c0*/  WARPSYNC.COLLECTIVE R15, `(.L_x_335) ;  /* 0x000000000f087348 */ /* 0x000fea0003c00000 */
[----:B------:R0:W1:Y:S02]  /*e7d0*/  SHFL.IDX P6, R14, R13, R12, R11 ;  /* 0x0000000c0d0e7389 */ /* 0x00006400000c000b */
[----:B01----:R-:W-:Y:S01]  /*e7e0*/  ENDCOLLECTIVE ;  /* 0x000000000000791b */ /* 0x003fe20003800000 */
.L_x_335:
[----:B------:R-:W-:-:S05]  /*e7f0*/  @P1 LEA R3, P0, R9, R3, 0x1 ;  /* 0x0000000309031211 */ /* 0x000fca00078008ff */
[----:B------:R-:W-:-:S05]  /*e800*/  @P1 IMAD.X R2, RZ, RZ, R2, P0 ;  /* 0x000000ffff021224 */ /* 0x000fca00000e0602 */
[----:B------:R-:W-:Y:S02]  /*e810*/  @P1 LOP3.LUT R3, R3, R2, RZ, 0x3c, !PT ;  /* 0x0000000203031212 */ /* 0x000fe400078e3cff */
[----:B------:R-:W-:Y:S02]  /*e820*/  MOV R13, R4 ;  /* 0x00000004000d7202 */ /* 0x000fe40000000f00 */
        /* <DEDUP_REMOVED lines=13> */
.L_x_336:
[----:B------:R-:W-:Y:S01]  /*e900*/  @P1 IMAD R8, R5, 0x2, R22 ;  /* 0x0000000205081824 */ /* 0x000fe200078e0216 */
[----:B------:R-:W-:Y:S01]  /*e910*/  MOV R13, R0 ;  /* 0x00000000000d7202 */ /* 0x000fe20000000f00 */
[----:B------:R-:W-:Y:S02]  /*e920*/  IMAD.MOV.U32 R12, RZ, RZ, 0x5 ;  /* 0x00000005ff0c7424 */ /* 0x000fe400078e00ff */
[----:B------:R-:W-:-:S07]  /*e930*/  IMAD.MOV.U32 R3, RZ, RZ, R14 ;  /* 0x000000ffff037224 */ /* 0x000fce00078e000e */
[----:B------:R-:W-:Y:S05]  /*e940*/  WARPSYNC.COLLECTIVE R15, `(.L_x_337) ;  /* 0x000000000f087348 */ /* 0x000fea0003c00000 */
[----:B------:R0:W1:Y:S02]  /*e950*/  SHFL.IDX P6, R14, R13, R12, R11 ;  /* 0x0000000c0d0e7389 */ /* 0x00006400000c000b */
[----:B01----:R-:W-:Y:S01]  /*e960*/  ENDCOLLECTIVE ;  /* 0x000000000000791b */ /* 0x003fe20003800000 */
.L_x_337:
[----:B------:R-:W-:-:S05]  /*e970*/  @P1 LEA R3, P0, R9, R3, 0x1 ;  /* 0x0000000309031211 */ /* 0x000fca00078008ff */
[----:B------:R-:W-:-:S05]  /*e980*/  @P1 IMAD.X R2, RZ, RZ, R2, P0 ;  /* 0x000000ffff021224 */ /* 0x000fca00000e0602 */
[----:B------:R-:W-:Y:S01]  /*e990*/  @P1 LOP3.LUT R3, R3, R2, RZ, 0x3c, !PT ;  /* 0x0000000203031212 */ /* 0x000fe200078e3cff */
[----:B------:R-:W-:-:S03]  /*e9a0*/  IMAD.MOV.U32 R13, RZ, RZ, R4 ;  /* 0x000000ffff0d7224 */ /* 0x000fc600078e0004 */
[----:B------:R-:W-:-:S04]  /*e9b0*/  @P1 LOP3.LUT R2, R3, R2, RZ, 0x3c, !PT ;  /* 0x0000000203021212 */ /* 0x000fc800078e3cff */
[----:B------:R-:W-:Y:S01]  /*e9c0*/  @P1 LOP3.LUT R3, R3, R2, RZ, 0x3c, !PT ;  /* 0x0000000203031212 */ /* 0x000fe200078e3cff */
[----:B------:R-:W-:-:S07]  /*e9d0*/  IMAD.MOV.U32 R0, RZ, RZ, R14 ;  /* 0x000000ffff007224 */ /* 0x000fce00078e000e */
[----:B------:R-:W-:Y:S05]  /*e9e0*/  WARPSYNC.COLLECTIVE R15, `(.L_x_338) ;  /* 0x000000000f087348 */ /* 0x000fea0003c00000 */
[----:B------:R0:W1:Y:S02]  /*e9f0*/  SHFL.IDX P6, R14, R13, R12, R11 ;  /* 0x0000000c0d0e7389 */ /* 0x00006400000c000b */
[----:B01----:R-:W-:Y:S01]  /*ea00*/  ENDCOLLECTIVE ;  /* 0x000000000000791b */ /* 0x003fe20003800000 */
.L_x_338:
[----:B------:R-:W-:Y:S01]  /*ea10*/  @!PT LDS RZ, [RZ] ;  /* 0x00000000fffff984 */ /* 0x000fe20000000800 */
[----:B------:R-:W-:Y:S01]  /*ea20*/  @!PT LDS RZ, [RZ] ;  /* 0x00000000fffff984 */ /* 0x000fe20000000800 */
[----:B------:R-:W-:Y:S01]  /*ea30*/  @!PT LDS RZ, [RZ] ;  /* 0x00000000fffff984 */ /* 0x000fe20000000800 */
[----:B------:R-:W-:Y:S04]  /*ea40*/  @P1 LDGSTS.E.BYPASS.LTC128B.128 [R8+0x1a400], desc[UR36][R2.64], !P4 ;  /* 0x1a40000002081fae */ /* 0x000fe8000e101d64 */
[----:B------:R-:W-:Y:S04]  /*ea50*/  @P1 LDGSTS.E.BYPASS.LTC128B.128 [R8+0x1d400], desc[UR36][R2.64+0x80], !P3 ;  /* 0x1d40008002081fae */ /* 0x000fe8000d901d64 */
[----:B------:R0:W-:Y:S02]  /*ea60*/  @P1 LDGSTS.E.BYPASS.LTC128B.128 [R8+0x20400], desc[UR36][R2.64+0x100], !P2 ;  /* 0x2040010002081fae */ /* 0x0001e4000d101d64 */
[----:B0-----:R-:W-:Y:S01]  /*ea70*/  MOV R2, R14 ;  /* 0x0000000e00027202 */ /* 0x001fe20000000f00 */
[----:B------:R-:W-:Y:S06]  /*ea80*/  BRA `(.L_x_339) ;  /* 0xffffffc000447947 */ /* 0x000fec000383ffff */
.L_x_265:
[----:B------:R-:W-:Y:S01]  /*ea90*/  IMAD.MOV.U32 R13, RZ, RZ, R5 ;  /* 0x000000ffff0d7224 */ /* 0x000fe200078e0005 */
[----:B------:R-:W-:Y:S01]  /*eaa0*/  MOV R15, 0xffffffff ;  /* 0xffffffff000f7802 */ /* 0x000fe20000000f00 */
[----:B------:R-:W-:Y:S01]  /*eab0*/  IMAD.MOV.U32 R12, RZ, RZ, RZ ;  /* 0x000000ffff0c7224 */ /* 0x000fe200078e00ff */
[----:B------:R-:W-:Y:S01]  /*eac0*/  IADD3 R4, R10, R4, RZ ;  /* 0x000000040a047210 */ /* 0x000fe20007ffe0ff */
[----:B------:R-:W-:Y:S02]  /*ead0*/  IMAD.MOV.U32 R11, RZ, RZ, 0x181f ;  /* 0x0000181fff0b7424 */ /* 0x000fe400078e00ff */
[----:B-----5:R-:W-:-:S07]  /*eae0*/  IMAD R6, R17, R8, RZ ;  /* 0x0000000811067224 */ /* 0x020fce00078e02ff */
[----:B------:R-:W-:Y:S05]  /*eaf0*/  WARPSYNC.COLLECTIVE R15, `(.L_x_340) ;  /* 0x000000000f087348 */ /* 0x000fea0003c00000 */
[----:B------:R0:W1:Y:S02]  /*eb00*/  SHFL.IDX P6, R14, R13, R12, R11 ;  /* 0x0000000c0d0e7389 */ /* 0x00006400000c000b */
[----:B01----:R-:W-:Y:S01]  /*eb10*/  ENDCOLLECTIVE ;  /* 0x000000000000791b */ /* 0x003fe20003800000 */
.L_x_340:
[----:B------:R-:W-:Y:S01]  /*eb20*/  ISETP.GE.AND P1, PT, R4, R6, PT ;  /* 0x000000060400720c */ /* 0x000fe20003f26270 */
[----:B------:R-:W-:Y:S02]  /*eb30*/  IMAD.MOV.U32 R13, RZ, RZ, R0 ;  /* 0x000000ffff0d7224 */ /* 0x000fe400078e0000 */
[----:B------:R-:W-:-:S10]  /*eb40*/  IMAD.MOV.U32 R2, RZ, RZ, R14 ;  /* 0x000000ffff027224 */ /* 0x000fd400078e000e */
[----:B------:R-:W-:Y:S05]  /*eb50*/  WARPSYNC.COLLECTIVE R15, `(.L_x_341) ;  /* 0x000000000f087348 */ /* 0x000fea0003c00000 */
[----:B------:R0:W1:Y:S02]  /*eb60*/  SHFL.IDX P6, R14, R13, R12, R11 ;  /* 0x0000000c0d0e7389 */ /* 0x00006400000c000b */
[----:B01----:R-:W-:Y:S01]  /*eb70*/  ENDCOLLECTIVE ;  /* 0x000000000000791b */ /* 0x003fe20003800000 */
.L_x_341:
[----:B------:R-:W-:Y:S01]  /*eb80*/  MOV R13, R5 ;  /* 0x00000005000d7202 */ /* 0x000fe20000000f00 */
[----:B------:R-:W-:Y:S02]  /*eb90*/  IMAD.MOV.U32 R12, RZ, RZ, 0x1 ;  /* 0x00000001ff0c7424 */ /* 0x000fe400078e00ff */
[----:B------:R-:W-:-:S07]  /*eba0*/  IMAD.MOV.U32 R3, RZ, RZ, R14 ;  /* 0x000000ffff037224 */ /* 0x000fce00078e000e */
[----:B------:R-:W-:Y:S05]  /*ebb0*/  WARPSYNC.COLLECTIVE R15, `(.L_x_342) ;  /* 0x000000000f087348 */ /* 0x000fea0003c00000 */
[----:B------:R0:W1:Y:S02]  /*ebc0*/  SHFL.IDX P6, R14, R13, R12, R11 ;  /* 0x0000000c0d0e7389 */ /* 0x00006400000c000b */
[----:B01----:R-:W-:Y:S01]  /*ebd0*/  ENDCOLLECTIVE ;  /* 0x000000000000791b */ /* 0x003fe20003800000 */
.L_x_342:
[----:B------:R-:W-:-:S05]  /*ebe0*/  @!P1 LEA R7, P4, R9, R3, 0x1 ;  /* 0x0000000309079211 */ /* 0x000fca00078808ff */
[----:B------:R-:W-:Y:S02]  /*ebf0*/  @!P1 IMAD.X R3, RZ, RZ, R2, P4 ;  /* 0x000000ffff039224 */ /* 0x000fe400020e0602 */
[----:B------:R-:W-:Y:S02]  /*ec00*/  @!P1 IMAD.MOV.U32 R2, RZ, RZ, R7 ;  /* 0x000000ffff029224 */ /* 0x000fe400078e0007 */
[----:B------:R-:W-:Y:S02]  /*ec10*/  VIADD R7, R4, 0x10 ;  /* 0x0000001004077836 */ /* 0x000fe40000000000 */
[----:B------:R-:W-:Y:S01]  /*ec20*/  IMAD.MOV.U32 R13, RZ, RZ, R0 ;  /* 0x000000ffff0d7224 */ /* 0x000fe200078e0000 */
[----:B------:R-:W-:Y:S01]  /*ec30*/  @!PT LDS RZ, [RZ] ;  /* 0x00000000fffff984 */ /* 0x000fe20000000800 */
[----:B------:R-:W-:Y:S01]  /*ec40*/  @!PT LDS RZ, [RZ] ;  /* 0x00000000fffff984 */ /* 0x000fe20000000800 */
[----:B------:R-:W-:Y:S01]  /*ec50*/  @!PT LDS RZ, [RZ] ;  /* 0x00000000fffff984 */ /* 0x000fe20000000800 */
[----:B------:R-:W-:Y:S04]  /*ec60*/  @!P1 LDGSTS.E.BYPASS.LTC128B.128 [R34+0xc400], desc[UR36][R2.64], !P3 ;  /* 0x0c40000002229fae */ /* 0x000fe8000d901d64 */
[----:B------:R-:W-:Y:S04]  /*ec70*/  @!P1 LDGSTS.E.BYPASS.LTC128B.128 [R34+0x10400], desc[UR36][R2.64+0x80], !P2 ;  /* 0x1040008002229fae */ /* 0x000fe8000d101d64 */
[----:B------:R0:W-:Y:S01]  /*ec80*/  @!P1 LDGSTS.E.BYPASS.LTC128B.128 [R34+0x14400], desc[UR36][R2.64+0x100], !P0 ;  /* 0x1440010002229fae */ /* 0x0001e2000c101d64 */
[----:B------:R-:W-:Y:S01]  /*ec90*/  ISETP.GE.AND P1, PT, R7, R6, PT ;  /* 0x000000060700720c */ /* 0x000fe20003f26270 */
[----:B0-----:R-:W-:-:S12]  /*eca0*/  IMAD.MOV.U32 R2, RZ, RZ, R14 ;  /* 0x000000ffff027224 */ /* 0x001fd800078e000e */
[----:B------:R-:W-:Y:S05]  /*ecb0*/  WARPSYNC.COLLECTIVE R15, `(.L_x_343) ;  /* 0x000000000f087348 */ /* 0x000fea0003c00000 */
[----:B------:R0:W1:Y:S02]  /*ecc0*/  SHFL.IDX P6, R14, R13, R12, R11 ;  /* 0x0000000c0d0e7389 */ /* 0x00006400000c000b */
[----:B01----:R-:W-:Y:S01]  /*ecd0*/  ENDCOLLECTIVE ;  /* 0x000000000000791b */ /* 0x003fe20003800000 */
.L_x_343:
[----:B------:R-:W-:Y:S02]  /*ece0*/  IMAD.MOV.U32 R13, RZ, RZ, R5 ;  /* 0x000000ffff0d7224 */ /* 0x000fe400078e0005 */
[----:B------:R-:W-:Y:S01]  /*ecf0*/  IMAD.MOV.U32 R12, RZ, RZ, 0x2 ;  /* 0x00000002ff0c7424 */ /* 0x000fe200078e00ff */
[----:B------:R-:W-:-:S07]  /*ed00*/  MOV R3, R14 ;  /* 0x0000000e00037202 */ /* 0x000fce0000000f00 */
[----:B------:R-:W-:Y:S05]  /*ed10*/  WARPSYNC.COLLECTIVE R15, `(.L_x_344) ;  /* 0x000000000f087348 */ /* 0x000fea0003c00000 */
[----:B------:R0:W1:Y:S02]  /*ed20*/  SHFL.IDX P6, R14, R13, R12, R11 ;  /* 0x0000000c0d0e7389 */ /* 0x00006400000c000b */
[----:B01----:R-:W-:Y:S01]  /*ed30*/  ENDCOLLECTIVE ;  /* 0x000000000000791b */ /* 0x003fe20003800000 */
.L_x_344:
[----:B------:R-:W-:-:S05]  /*ed40*/  @!P1 LEA R7, P4, R9, R3, 0x1 ;  /* 0x0000000309079211 */ /* 0x000fca00078808ff */
[----:B------:R-:W-:Y:S02]  /*ed50*/  @!P1 IMAD.X R8, RZ, RZ, R2, P4 ;  /* 0x000000ffff089224 */ /* 0x000fe400020e0602 */
[----:B------:R-:W-:Y:S01]  /*ed60*/  @!P1 IMAD.MOV.U32 R2, RZ, RZ, R7 ;  /* 0x000000ffff029224 */ /* 0x000fe200078e0007 */
[----:B------:R-:W-:Y:S01]  /*ed70*/  IADD3 R7, R4, 0x20, RZ ;  /* 0x0000002004077810 */ /* 0x000fe20007ffe0ff */
[----:B------:R-:W-:Y:S01]  /*ed80*/  @!P1 IMAD.MOV.U32 R3, RZ, RZ, R8 ;  /* 0x000000ffff039224 */ /* 0x000fe200078e0008 */
[----:B------:R-:W-:-:S04]  /*ed90*/  MOV R13, R0 ;  /* 0x00000000000d7202 */ /* 0x000fc80000000f00 */
        /* <DEDUP_REMOVED lines=11> */
.L_x_345:
[----:B------:R-:W-:Y:S02]  /*ee50*/  IMAD.MOV.U32 R13, RZ, RZ, R5 ;  /* 0x000000ffff0d7224 */ /* 0x000fe400078e0005 */
[----:B------:R-:W-:Y:S02]  /*ee60*/  IMAD.MOV.U32 R12, RZ, RZ, 0x3 ;  /* 0x00000003ff0c7424 */ /* 0x000fe400078e00ff */
[----:B------:R-:W-:-:S07]  /*ee70*/  IMAD.MOV.U32 R3, RZ, RZ, R14 ;  /* 0x000000ffff037224 */ /* 0x000fce00078e000e */
[----:B------:R-:W-:Y:S05]  /*ee80*/  WARPSYNC.COLLECTIVE R15, `(.L_x_346) ;  /* 0x000000000f087348 */ /* 0x000fea0003c00000 */
[----:B------:R0:W1:Y:S02]  /*ee90*/  SHFL.IDX P6, R14, R13, R12, R11 ;  /* 0x0000000c0d0e7389 */ /* 0x00006400000c000b */
[----:B01----:R-:W-:Y:S01]  /*eea0*/  ENDCOLLECTIVE ;  /* 0x000000000000791b */ /* 0x003fe20003800000 */
.L_x_346:
[----:B------:R-:W-:-:S05]  /*eeb0*/  @!P1 LEA R7, P4, R9, R3, 0x1 ;  /* 0x0000000309079211 */ /* 0x000fca00078808ff */
[----:B------:R-:W-:Y:S02]  /*eec0*/  @!P1 IMAD.X R8, RZ, RZ, R2, P4 ;  /* 0x000000ffff089224 */ /* 0x000fe400020e0602 */
[----:B------:R-:W-:Y:S02]  /*eed0*/  @!P1 IMAD.MOV.U32 R2, RZ, RZ, R7 ;  /* 0x000000ffff029224 */ /* 0x000fe400078e0007 */
[----:B------:R-:W-:Y:S01]  /*eee0*/  VIADD R7, R4, 0x30 ;  /* 0x0000003004077836 */ /* 0x000fe20000000000 */
[----:B------:R-:W-:Y:S01]  /*eef0*/  @!P1 MOV R3, R8 ;  /* 0x0000000800039202 */ /* 0x000fe20000000f00 */
[----:B------:R-:W-:-:S04]  /*ef00*/  IMAD.MOV.U32 R13, RZ, RZ, R0 ;  /* 0x000000ffff0d7224 */ /* 0x000fc800078e0000 */
[----:B------:R-:W-:Y:S01]  /*ef10*/  @!PT LDS RZ, [RZ] ;  /* 0x00000000fffff984 */ /* 0x000fe20000000800 */
[----:B------:R-:W-:Y:S01]  /*ef20*/  @!PT LDS RZ, [RZ] ;  /* 0x00000000fffff984 */ /* 0x000fe20000000800 */
[----:B------:R-:W-:Y:S01]  /*ef30*/  @!PT LDS RZ, [RZ] ;  /* 0x00000000fffff984 */ /* 0x000fe20000000800 */
[----:B------:R-:W-:Y:S04]  /*ef40*/  @!P1 LDGSTS.E.BYPASS.LTC128B.128 [R34+0xd400], desc[UR36][R2.64], !P3 ;  /* 0x0d40000002229fae */ /* 0x000fe8000d901d64 */
[----:B------:R-:W-:Y:S04]  /*ef50*/  @!P1 LDGSTS.E.BYPASS.LTC128B.128 [R34+0x11400], desc[UR36][R2.64+0x80], !P2 ;  /* 0x1140008002229fae */ /* 0x000fe8000d101d64 */
[----:B------:R0:W-:Y:S01]  /*ef60*/  @!P1 LDGSTS.E.BYPASS.LTC128B.128 [R34+0x15400], desc[UR36][R2.64+0x100], !P0 ;  /* 0x1540010002229fae */ /* 0x0001e2000c101d64 */
[----:B------:R-:W-:Y:S02]  /*ef70*/  ISETP.GE.AND P1, PT, R7, R6, PT ;  /* 0x000000060700720c */ /* 0x000fe40003f26270 */
[----:B0-----:R-:W-:-:S11]  /*ef80*/  MOV R2, R14 ;  /* 0x0000000e00027202 */ /* 0x001fd60000000f00 */
[----:B------:R-:W-:Y:S05]  /*ef90*/  WARPSYNC.COLLECTIVE R15, `(.L_x_347) ;  /* 0x000000000f087348 */ /* 0x000fea0003c00000 */
[----:B------:R0:W1:Y:S02]  /*efa0*/  SHFL.IDX P6, R14, R13, R12, R11 ;  /* 0x0000000c0d0e7389 */ /* 0x00006400000c000b */
[----:B01----:R-:W-:Y:S01]  /*efb0*/  ENDCOLLECTIVE ;  /* 0x000000000000791b */ /* 0x003fe20003800000 */
.L_x_347:
[----:B------:R-:W-:Y:S01]  /*efc0*/  IMAD.MOV.U32 R13, RZ, RZ, R5 ;  /* 0x000000ffff0d7224 */ /* 0x000fe200078e0005 */
[----:B------:R-:W-:Y:S01]  /*efd0*/  MOV R12, 0x4 ;  /* 0x00000004000c7802 */ /* 0x000fe20000000f00 */
[----:B------:R-:W-:-:S07]  /*efe0*/  IMAD.MOV.U32 R3, RZ, RZ, R14 ;  /* 0x000000ffff037224 */ /* 0x000fce00078e000e */
[----:B------:R-:W-:Y:S05]  /*eff0*/  WARPSYNC.COLLECTIVE R15, `(.L_x_348) ;  /* 0x000000000f087348 */ /* 0x000fea0003c00000 */
[----:B------:R0:W1:Y:S02]  /*f000*/  SHFL.IDX P6, R14, R13, R12, R11 ;  /* 0x0000000c0d0e7389 */ /* 0x00006400000c000b */
[----:B01----:R-:W-:Y:S01]  /*f010*/  ENDCOLLECTIVE ;  /* 0x000000000000791b */ /* 0x003fe20003800000 */
.L_x_348:
[----:B------:R-:W-:-:S05]  /*f020*/  @!P1 LEA R7, P4, R9, R3, 0x1 ;  /* 0x0000000309079211 */ /* 0x000fca00078808ff */
[----:B------:R-:W-:Y:S01]  /*f030*/  @!P1 IMAD.X R8, RZ, RZ, R2, P4 ;  /* 0x000000ffff089224 */ /* 0x000fe200020e0602 */
[----:B------:R-:W-:Y:S01]  /*f040*/  @!P1 MOV R2, R7 ;  /* 0x0000000700029202 */ /* 0x000fe20000000f00 */
[----:B------:R-:W-:Y:S02]  /*f050*/  VIADD R7, R4, 0x40 ;  /* 0x0000004004077836 */ /* 0x000fe40000000000 */
[----:B------:R-:W-:Y:S02]  /*f060*/  @!P1 IMAD.MOV.U32 R3, RZ, RZ, R8 ;  /* 0x000000ffff039224 */ /* 0x000fe400078e0008 */
[----:B------:R-:W-:-:S03]  /*f070*/  IMAD.MOV.U32 R13, RZ, RZ, R0 ;  /* 0x000000ffff0d7224 */ /* 0x000fc600078e0000 */
        /* <DEDUP_REMOVED lines=11> */
.L_x_349:
[----:B------:R-:W-:Y:S01]  /*f130*/  MOV R13, R5 ;  /* 0x00000005000d7202 */ /* 0x000fe20000000f00 */
[----:B------:R-:W-:Y:S02]  /*f140*/  IMAD.MOV.U32 R12, RZ, RZ, 0x5 ;  /* 0x00000005ff0c7424 */ /* 0x000fe400078e00ff */
[----:B------:R-:W-:-:S07]  /*f150*/  IMAD.MOV.U32 R3, RZ, RZ, R14 ;  /* 0x000000ffff037224 */ /* 0x000fce00078e000e */
[----:B------:R-:W-:Y:S05]  /*f160*/  WARPSYNC.COLLECTIVE R15, `(.L_x_350) ;  /* 0x000000000f087348 */ /* 0x000fea0003c00000 */
[----:B------:R0:W1:Y:S02]  /*f170*/  SHFL.IDX P6, R14, R13, R12, R11 ;  /* 0x0000000c0d0e7389 */ /* 0x00006400000c000b */
[----:B01----:R-:W-:Y:S01]  /*f180*/  ENDCOLLECTIVE ;  /* 0x000000000000791b */ /* 0x003fe20003800000 */
.L_x_350:
[----:B------:R-:W-:-:S04]  /*f190*/  @!P1 LEA R7, P4, R9, R3, 0x1 ;  /* 0x0000000309079211 */ /* 0x000fc800078808ff */
[----:B------:R-:W-:Y:S01]  /*f1a0*/  @!P1 IADD3.X R8, RZ, R2, RZ, P4, !PT ;  /* 0x00000002ff089210 */ /* 0x000fe200027fe4ff */
[----:B------:R-:W-:Y:S02]  /*f1b0*/  @!P1 IMAD.MOV.U32 R2, RZ, RZ, R7 ;  /* 0x000000ffff029224 */ /* 0x000fe400078e0007 */
        /* <DEDUP_REMOVED lines=14> */
.L_x_351:
[----:B------:R-:W-:Y:S02]  /*f2a0*/  IMAD.MOV.U32 R13, RZ, RZ, R5 ;  /* 0x000000ffff0d7224 */ /* 0x000fe400078e0005 */
[----:B------:R-:W-:Y:S01]  /*f2b0*/  IMAD.MOV.U32 R12, RZ, RZ, 0x6 ;  /* 0x00000006ff0c7424 */ /* 0x000fe200078e00ff */
[----:B------:R-:W-:-:S07]  /*f2c0*/  MOV R3, R14 ;  /* 0x0000000e00037202 */ /* 0x000fce0000000f00 */
[----:B------:R-:W-:Y:S05]  /*f2d0*/  WARPSYNC.COLLECTIVE R15, `(.L_x_352) ;  /* 0x000000000f087348 */ /* 0x000fea0003c00000 */
[----:B------:R0:W1:Y:S02]  /*f2e0*/  SHFL.IDX P6, R14, R13, R12, R11 ;  /* 0x0000000c0d0e7389 */ /* 0x00006400000c000b */
[----:B01----:R-:W-:Y:S01]  /*f2f0*/  ENDCOLLECTIVE ;  /* 0x000000000000791b */ /* 0x003fe20003800000 */
.L_x_352:
        /* <DEDUP_REMOVED lines=17> */
.L_x_353:
[----:B------:R-:W-:Y:S02]  /*f410*/  IMAD.MOV.U32 R13, RZ, RZ, R5 ;  /* 0x000000ffff0d7224 */ /* 0x000fe400078e0005 */
[----:B------:R-:W-:Y:S02]  /*f420*/  IMAD.MOV.U32 R12, RZ, RZ, 0x7 ;  /* 0x00000007ff0c7424 */ /* 0x000fe400078e00ff */
[----:B------:R-:W-:-:S07]  /*f430*/  IMAD.MOV.U32 R3, RZ, RZ, R14 ;  /* 0x000000ffff037224 */ /* 0x000fce00078e000e */
[----:B------:R-:W-:Y:S05]  /*f440*/  WARPSYNC.COLLECTIVE R15, `(.L_x_354) ;  /* 0x000000000f087348 */ /* 0x000fea0003c00000 */
[----:B------:R0:W1:Y:S02]  /*f450*/  SHFL.IDX P6, R14, R13, R12, R11 ;  /* 0x0000000c0d0e7389 */ /* 0x00006400000c000b */
[----:B01----:R-:W-:Y:S01]  /*f460*/  ENDCOLLECTIVE ;  /* 0x000000000000791b */ /* 0x003fe20003800000 */
.L_x_354:
[----:B------:R-:W-:-:S05]  /*f470*/  @!P1 LEA R7, P4, R9, R3, 0x1 ;  /* 0x0000000309079211 */ /* 0x000fca00078808ff */
[----:B------:R-:W-:Y:S02]  /*f480*/  @!P1 IMAD.X R8, RZ, RZ, R2, P4 ;  /* 0x000000ffff089224 */ /* 0x000fe400020e0602 */
[----:B------:R-:W-:-:S03]  /*f490*/  @!P1 IMAD.MOV.U32 R2, RZ, RZ, R7 ;  /* 0x000000ffff029224 */ /* 0x000fc600078e0007 */
[----:B------:R-:W-:Y:S02]  /*f4a0*/  @!P1 MOV R3, R8 ;  /* 0x0000000800039202 */ /* 0x000fe40000000f00 */
[----:B------:R-:W-:-:S03]  /*f4b0*/  MOV R13, R0 ;  /* 0x00000000000d7202 */ /* 0x000fc60000000f00 */
[----:B------:R-:W-:Y:S01]  /*f4c0*/  @!PT LDS RZ, [RZ] ;  /* 0x00000000fffff984 */ /* 0x000fe20000000800 */
[----:B------:R-:W-:Y:S01]  /*f4d0*/  @!PT LDS RZ, [RZ] ;  /* 0x00000000fffff984 */ /* 0x000fe20000000800 */
[----:B------:R-:W-:Y:S01]  /*f4e0*/  @!PT LDS RZ, [RZ] ;  /* 0x00000000fffff984 */ /* 0x000fe20000000800 */
[----:B------:R0:W-:Y:S04]  /*f4f0*/  @!P1 LDGSTS.E.BYPASS.LTC128B.128 [R34+0xf400], desc[UR36][R2.64], !P3 ;  /* 0x0f40000002229fae */ /* 0x0001e8000d901d64 */
[----:B------:R0:W-:Y:S01]  /*f500*/  @!P1 LDGSTS.E.BYPASS.LTC128B.128 [R34+0x13400], desc[UR36][R2.64+0x80], !P2 ;  /* 0x1340008002229fae */ /* 0x0001e2000d101d64 */
[----:B------:R-:W-:-:S03]  /*f510*/  IMAD.MOV.U32 R5, RZ, RZ, R14 ;  /* 0x000000ffff057224 */ /* 0x000fc600078e000e */
[----:B------:R0:W-:Y:S04]  /*f520*/  @!P1 LDGSTS.E.BYPASS.LTC128B.128 [R34+0x17400], desc[UR36][R2.64+0x100], !P0 ;  /* 0x1740010002229fae */ /* 0x0001e8000c101d64 */
[----:B0-----:R-:W-:Y:S05]  /*f530*/  WARPSYNC.COLLECTIVE R15, `(.L_x_355) ;  /* 0x000000000f087348 */ /* 0x001fea0003c00000 */
[----:B------:R1:W2:Y:S02]  /*f540*/  SHFL.IDX P6, R14, R13, R12, R11 ;  /* 0x0000000c0d0e7389 */ /* 0x0002a400000c000b */
[----:B012---:R-:W-:Y:S01]  /*f550*/  ENDCOLLECTIVE ;  /* 0x000000000000791b */ /* 0x007fe20003800000 */
.L_x_355:
[----:B------:R-:W-:Y:S05]  /*f560*/  BRA `(.L_x_356) ;  /* 0xffffffc000a87947 */ /* 0x000fea000383ffff */
.L_x_270:
[----:B0-----:R0:W1:Y:S02]  /*f570*/  SYNCS.PHASECHK.TRANS64.TRYWAIT P0, [R22+URZ+0x2a820], R3 ;  /* 0x02a82003160075a7 */ /* 0x001064000800017f */
[----:B-1----:R-:W-:Y:S05]  /*f580*/  @!P0 NANOSLEEP.SYNCS 0x989680 ;  /* 0x009896800000895d */ /* 0x002fea0003900000 */
[----:B------:R-:W1:Y:S02]  /*f590*/  @!P0 SYNCS.PHASECHK.TRANS64 P0, [R22+URZ+0x2a820], R3 ;  /* 0x02a82003160085a7 */ /* 0x000e64000800007f */
[----:B-1----:R-:W-:Y:S05]  /*f5a0*/  @!P0 BRA `(.L_x_270) ;  /* 0xfffffffc00f08947 */ /* 0x002fea000383ffff */
[----:B------:R-:W-:Y:S05]  /*f5b0*/  BRA `(.L_x_357) ;  /* 0xffffffc400187947 */ /* 0x000fea000383ffff */
.L_x_275:
[----:B0-----:R0:W1:Y:S02]  /*f5c0*/  SYNCS.PHASECHK.TRANS64.TRYWAIT P0, [R6+URZ+0x2a840], R3 ;  /* 0x02a84003060075a7 */ /* 0x001064000800017f */
[----:B-1----:R-:W-:Y:S05]  /*f5d0*/  @!P0 NANOSLEEP.SYNCS 0x989680 ;  /* 0x009896800000895d */ /* 0x002fea0003900000 */
[----:B------:R-:W1:Y:S02]  /*f5e0*/  @!P0 SYNCS.PHASECHK.TRANS64 P0, [R6+URZ+0x2a840], R3 ;  /* 0x02a84003060085a7 */ /* 0x000e64000800007f */
[----:B-1----:R-:W-:Y:S05]  /*f5f0*/  @!P0 BRA `(.L_x_275) ;  /* 0xfffffffc00f08947 */ /* 0x002fea000383ffff */
[----:B------:R-:W-:Y:S05]  /*f600*/  BRA `(.L_x_358) ;  /* 0xffffffc400e47947 */ /* 0x000fea000383ffff */
.L_x_276:
[----:B------:R-:W-:Y:S01]  /*f610*/  BSSY B1, `(.L_x_359) ;  /* 0x0000008000017945 */ /* 0x000fe20003800000 */
[----:B------:R-:W-:Y:S01]  /*f620*/  IMAD.MOV.U32 R13, RZ, RZ, R5 ;  /* 0x000000ffff0d7224 */ /* 0x000fe200078e0005 */
[----:B------:R-:W-:Y:S01]  /*f630*/  MOV R15, 0xffffffff ;  /* 0xffffffff000f7802 */ /* 0x000fe20000000f00 */
[----:B------:R-:W-:Y:S02]  /*f640*/  IMAD.MOV.U32 R12, RZ, RZ, RZ ;  /* 0x000000ffff0c7224 */ /* 0x000fe400078e00ff */
[----:B------:R-:W-:-:S07]  /*f650*/  IMAD.MOV.U32 R11, RZ, RZ, 0x181f ;  /* 0x0000181fff0b7424 */ /* 0x000fce00078e00ff */
[----:B------:R-:W-:Y:S05]  /*f660*/  WARPSYNC.COLLECTIVE R15, `(.L_x_360) ;  /* 0x000000000f087348 */ /* 0x000fea0003c00000 */
[----:B------:R0:W1:Y:S02]  /*f670*/  SHFL.IDX P6, R14, R13, R12, R11 ;  /* 0x0000000c0d0e7389 */ /* 0x00006400000c000b */
[----:B01----:R-:W-:Y:S01]  /*f680*/  ENDCOLLECTIVE ;  /* 0x000000000000791b */ /* 0x003fe20003800000 */
.L_x_360:
[----:B------:R-:W-:Y:S05]  /*f690*/  BSYNC B1 ;  /* 0x0000000000017941 */ /* 0x000fea0003800000 */
.L_x_359:
[----:B------:R-:W0:Y:S01]  /*f6a0*/  S2R R35, SR_TID.X ;  /* 0x0000000000237919 */ /* 0x000e220000002100 */
[----:B------:R-:W-:Y:S01]  /*f6b0*/  IMAD.MOV.U32 R13, RZ, RZ, R9 ;  /* 0x000000ffff0d7224 */ /* 0x000fe200078e0009 */
[----:B------:R-:W-:Y:S01]  /*f6c0*/  MOV R11, 0x181f ;  /* 0x0000181f000b7802 */ /* 0x000fe20000000f00 */
[----:B------:R-:W-:Y:S02]  /*f6d0*/  IMAD.MOV.U32 R12, RZ, RZ, RZ ;  /* 0x000000ffff0c7224 */ /* 0x000fe400078e00ff */
[----:B------:R-:W-:Y:S02]  /*f6e0*/  IMAD.MOV.U32 R15, RZ, RZ, -0x1 ;  /* 0xffffffffff0f7424 */ /* 0x000fe400078e00ff */
[----:B------:R-:W-:Y:S02]  /*f6f0*/  IMAD.MOV.U32 R3, RZ, RZ, R14 ;  /* 0x000000ffff037224 */ /* 0x000fe400078e000e */
[----:B------:R-:W-:-:S07]  /*f700*/  IMAD R4, R4, 0x2, R22 ;  /* 0x0000000204047824 */ /* 0x000fce00078e0216 */
[----:B0-----:R-:W-:Y:S05]  /*f710*/  WARPSYNC.COLLECTIVE R15, `(.L_x_361) ;  /* 0x000000000f087348 */ /* 0x001fea0003c00000 */
[----:B------:R1:W2:Y:S02]  /*f720*/  SHFL.IDX P6, R14, R13, R12, R11 ;  /* 0x0000000c0d0e7389 */ /* 0x0002a400000c000b */
[----:B012---:R-:W-:Y:S01]  /*f730*/  ENDCOLLECTIVE ;  /* 0x000000000000791b */ /* 0x007fe20003800000 */
.L_x_361:
[----:B------:R-:W-:Y:S01]  /*f740*/  IMAD.MOV.U32 R13, RZ, RZ, R5 ;  /* 0x000000ffff0d7224 */ /* 0x000fe200078e0005 */
[----:B------:R-:W-:Y:S01]  /*f750*/  MOV R12, 0x1 ;  /* 0x00000001000c7802 */ /* 0x000fe20000000f00 */
[----:B------:R-:W-:Y:S02]  /*f760*/  IMAD.SHL.U32 R35, R35, 0x8, RZ ;  /* 0x0000000823237824 */ /* 0x000fe400078e00ff */
[----:B------:R-:W-:-:S07]  /*f770*/  IMAD.MOV.U32 R2, RZ, RZ, R14 ;  /* 0x000000ffff027224 */ /* 0x000fce00078e000e */
[----:B------:R-:W-:Y:S05]  /*f780*/  WARPSYNC.COLLECTIVE R15, `(.L_x_362) ;  /* 0x000000000f087348 */ /* 0x000fea0003c00000 */
[----:B------:R0:W1:Y:S02]  /*f790*/  SHFL.IDX P6, R14, R13, R12, R11 ;  /* 0x0000000c0d0e7389 */ /* 0x00006400000c000b */
[----:B01----:R-:W-:Y:S01]  /*f7a0*/  ENDCOLLECTIVE ;  /* 0x000000000000791b */ /* 0x003fe20003800000 */
.L_x_362:
[----:B------:R-:W-:-:S04]  /*f7b0*/  LOP3.LUT R35, R35, 0x38, RZ, 0xc0, !PT ;  /* 0x0000003823237812 */ /* 0x000fc800078ec0ff */
[----:B------:R-:W-:-:S04]  /*f7c0*/  SHF.L.U32 R0, R35, 0x1, RZ ;  /* 0x0000000123007819 */ /* 0x000fc800000006ff */
[----:B------:R-:W-:-:S05]  /*f7d0*/  IADD3 R2, P0, R2, R0, RZ ;  /* 0x0000000002027210 */ /* 0x000fca0007f1e0ff */
[----:B------:R-:W-:Y:S02]  /*f7e0*/  IMAD.X R3, RZ, RZ, R3, P0 ;  /* 0x000000ffff037224 */ /* 0x000fe400000e0603 */
[----:B------:R-:W-:-:S03]  /*f7f0*/  IMAD.MOV.U32 R13, RZ, RZ, R9 ;  /* 0x000000ffff0d7224 */ /* 0x000fc600078e0009 */
[----:B------:R-:W-:Y:S01]  /*f800*/  @!PT LDS RZ, [RZ] ;  /* 0x00000000fffff984 */ /* 0x000fe20000000800 */
[----:B------:R-:W-:Y:S01]  /*f810*/  @!PT LDS RZ, [RZ] ;  /* 0x00000000fffff984 */ /* 0x000fe20000000800 */
[----:B------:R-:W-:Y:S01]  /*f820*/  @!PT LDS RZ, [RZ] ;  /* 0x00000000fffff984 */ /* 0x000fe20000000800 */
[----:B------:R-:W-:Y:S04]  /*f830*/  LDGSTS.E.BYPASS.LTC128B.128 [R4+0x18400], desc[UR36][R2.64], !P3 ;  /* 0x1840000002047fae */ /* 0x000fe8000d901d64 */
[----:B------:R-:W-:Y:S04]  /*f840*/  LDGSTS.E.BYPASS.LTC128B.128 [R4+0x1b400], desc[UR36][R2.64+0x80], !P2 ;  /* 0x1b40008002047fae */ /* 0x000fe8000d101d64 */
[----:B------:R0:W-:Y:S02]  /*f850*/  LDGSTS.E.BYPASS.LTC128B.128 [R4+0x1e400], desc[UR36][R2.64+0x100], !P1 ;  /* 0x1e40010002047fae */ /* 0x0001e4000c901d64 */
[----:B0-----:R-:W-:-:S07]  /*f860*/  IMAD.MOV.U32 R3, RZ, RZ, R14 ;  /* 0x000000ffff037224 */ /* 0x001fce00078e000e */
[----:B------:R-:W-:Y:S05]  /*f870*/  WARPSYNC.COLLECTIVE R15, `(.L_x_363) ;  /* 0x000000000f087348 */ /* 0x000fea0003c00000 */
[----:B------:R0:W1:Y:S02]  /*f880*/  SHFL.IDX P6, R14, R13, R12, R11 ;  /* 0x0000000c0d0e7389 */ /* 0x00006400000c000b */
[----:B01----:R-:W-:Y:S01]  /*f890*/  ENDCOLLECTIVE ;  /* 0x000000000000791b */ /* 0x003fe20003800000 */
.L_x_363:
[----:B------:R-:W-:Y:S02]  /*f8a0*/  IMAD.MOV.U32 R13, RZ, RZ, R5 ;  /* 0x000000ffff0d7224 */ /* 0x000fe400078e0005 */
[----:B------:R-:W-:Y:S02]  /*f8b0*/  IMAD.MOV.U32 R12, RZ, RZ, 0x2 ;  /* 0x00000002ff0c7424 */ /* 0x000fe400078e00ff */
[----:B------:R-:W-:-:S07]  /*f8c0*/  IMAD.MOV.U32 R2, RZ, RZ, R14 ;  /* 0x000000ffff027224 */ /* 0x000fce00078e000e */
[----:B------:R-:W-:Y:S05]  /*f8d0*/  WARPSYNC.COLLECTIVE R15, `(.L_x_364) ;  /* 0x000000000f087348 */ /* 0x000fea0003c00000 */
[----:B------:R0:W1:Y:S02]  /*f8e0*/  SHFL.IDX P6, R14, R13, R12, R11 ;  /* 0x0000000c0d0e7389 */ /* 0x00006400000c000b */
[----:B01----:R-:W-:Y:S01]  /*f8f0*/  ENDCOLLECTIVE ;  /* 0x000000000000791b */ /* 0x003fe20003800000 */
.L_x_364:
[----:B------:R-:W-:-:S04]  /*f900*/  IADD3 R2, P0, R2, R0, RZ ;  /* 0x0000000002027210 */ /* 0x000fc80007f1e0ff */
[----:B------:R-:W-:-:S05]  /*f910*/  IADD3.X R3, RZ, R3, RZ, P0, !PT ;  /* 0x00000003ff037210 */ /* 0x000fca00007fe4ff */
[----:B------:R-:W-:Y:S01]  /*f920*/  @!PT LDS RZ, [RZ] ;  /* 0x00000000fffff984 */ /* 0x000fe20000000800 */
[----:B------:R-:W-:Y:S01]  /*f930*/  @!PT LDS RZ, [RZ] ;  /* 0x00000000fffff984 */ /* 0x000fe20000000800 */
[----:B------:R-:W-:Y:S01]  /*f940*/  @!PT LDS RZ, [RZ] ;  /* 0x00000000fffff984 */ /* 0x000fe20000000800 */
[----:B------:R0:W-:Y:S01]  /*f950*/  LDGSTS.E.BYPASS.LTC128B.128 [R4+0x18c00], desc[UR36][R2.64], !P3 ;  /* 0x18c0000002047fae */ /* 0x0001e2000d901d64 */
[----:B------:R-:W-:-:S03]  /*f960*/  MOV R13, R9 ;  /* 0x00000009000d7202 */ /* 0x000fc60000000f00 */
[----:B------:R0:W-:Y:S04]  /*f970*/  LDGSTS.E.BYPASS.LTC128B.128 [R4+0x1bc00], desc[UR36][R2.64+0x80], !P2 ;  /* 0x1bc0008002047fae */ /* 0x0001e8000d101d64 */
[----:B------:R0:W-:Y:S01]  /*f980*/  LDGSTS.E.BYPASS.LTC128B.128 [R4+0x1ec00], desc[UR36][R2.64+0x100], !P1 ;  /* 0x1ec0010002047fae */ /* 0x0001e2000c901d64 */
[----:B------:R-:W-:-:S07]  /*f990*/  IMAD.MOV.U32 R35, RZ, RZ, R14 ;  /* 0x000000ffff237224 */ /* 0x000fce00078e000e */
[----:B0-----:R-:W-:Y:S05]  /*f9a0*/  WARPSYNC.COLLECTIVE R15, `(.L_x_365) ;  /* 0x000000000f087348 */ /* 0x001fea0003c00000 */
[----:B------:R1:W2:Y:S02]  /*f9b0*/  SHFL.IDX P6, R14, R13, R12, R11 ;  /* 0x0000000c0d0e7389 */ /* 0x0002a400000c000b */
[----:B012---:R-:W-:Y:S01]  /*f9c0*/  ENDCOLLECTIVE ;  /* 0x000000000000791b */ /* 0x007fe20003800000 */
.L_x_365:
[----:B------:R-:W-:Y:S01]  /*f9d0*/  IMAD.MOV.U32 R13, RZ, RZ, R5 ;  /* 0x000000ffff0d7224 */ /* 0x000fe200078e0005 */
[----:B------:R-:W-:Y:S01]  /*f9e0*/  MOV R12, 0x3 ;  /* 0x00000003000c7802 */ /* 0x000fe20000000f00 */
[----:B------:R-:W-:-:S07]  /*f9f0*/  IMAD.MOV.U32 R2, RZ, RZ, R14 ;  /* 0x000000ffff027224 */ /* 0x000fce00078e000e */
[----:B------:R-:W-:Y:S05]  /*fa00*/  WARPSYNC.COLLECTIVE R15, `(.L_x_366) ;  /* 0x000000000f087348 */ /* 0x000fea0003c00000 */
[----:B------:R0:W1:Y:S02]  /*fa10*/  SHFL.IDX P6, R14, R13, R12, R11 ;  /* 0x0000000c0d0e7389 */ /* 0x00006400000c000b */
[----:B01----:R-:W-:Y:S01]  /*fa20*/  ENDCOLLECTIVE ;  /* 0x000000000000791b */ /* 0x003fe20003800000 */
.L_x_366:
[----:B------:R-:W-:-:S05]  /*fa30*/  IADD3 R2, P0, R2, R0, RZ ;  /* 0x0000000002027210 */ /* 0x000fca0007f1e0ff */
[----:B------:R-:W-:-:S05]  /*fa40*/  IMAD.X R3, RZ, RZ, R35, P0 ;  /* 0x000000ffff037224 */ /* 0x000fca00000e0623 */
[----:B------:R-:W-:Y:S01]  /*fa50*/  @!PT LDS RZ, [RZ] ;  /* 0x00000000fffff984 */ /* 0x000fe20000000800 */
[----:B------:R-:W-:Y:S01]  /*fa60*/  @!PT LDS RZ, [RZ] ;  /* 0x00000000fffff984 */ /* 0x000fe20000000800 */
[----:B------:R-:W-:Y:S01]  /*fa70*/  @!PT LDS RZ, [RZ] ;  /* 0x00000000fffff984 */ /* 0x000fe20000000800 */
[----:B------:R0:W-:Y:S01]  /*fa80*/  LDGSTS.E.BYPASS.LTC128B.128 [R4+0x19400], desc[UR36][R2.64], !P3 ;  /* 0x1940000002047fae */ /* 0x0001e2000d901d64 */
[----:B------:R-:W-:-:S03]  /*fa90*/  IMAD.MOV.U32 R13, RZ, RZ, R9 ;  /* 0x000000ffff0d7224 */ /* 0x000fc600078e0009 */
[----:B------:R0:W-:Y:S04]  /*faa0*/  LDGSTS.E.BYPASS.LTC128B.128 [R4+0x1c400], desc[UR36][R2.64+0x80], !P2 ;  /* 0x1c40008002047fae */ /* 0x0001e8000d101d64 */
[----:B------:R0:W-:Y:S01]  /*fab0*/  LDGSTS.E.BYPASS.LTC128B.128 [R4+0x1f400], desc[UR36][R2.64+0x100], !P1 ;  /* 0x1f40010002047fae */ /* 0x0001e2000c901d64 */
[----:B------:R-:W-:-:S07]  /*fac0*/  IMAD.MOV.U32 R35, RZ, RZ, R14 ;  /* 0x000000ffff237224 */ /* 0x000fce00078e000e */
[----:B0-----:R-:W-:Y:S05]  /*fad0*/  WARPSYNC.COLLECTIVE R15, `(.L_x_367) ;  /* 0x000000000f087348 */ /* 0x001fea0003c00000 */
[----:B------:R1:W2:Y:S02]  /*fae0*/  SHFL.IDX P6, R14, R13, R12, R11 ;  /* 0x0000000c0d0e7389 */ /* 0x0002a400000c000b */
[----:B012---:R-:W-:Y:S01]  /*faf0*/  ENDCOLLECTIVE ;  /* 0x000000000000791b */ /* 0x007fe20003800000 */
.L_x_367:
[----:B------:R-:W-:Y:S02]  /*fb00*/  IMAD.MOV.U32 R13, RZ, RZ, R5 ;  /* 0x000000ffff0d7224 */ /* 0x000fe400078e0005 */
[----:B------:R-:W-:Y:S02]  /*fb10*/  IMAD.MOV.U32 R12, RZ, RZ, 0x4 ;  /* 0x00000004ff0c7424 */ /* 0x000fe400078e00ff */
[----:B------:R-:W-:-:S07]  /*fb20*/  IMAD.MOV.U32 R2, RZ, RZ, R14 ;  /* 0x000000ffff027224 */ /* 0x000fce00078e000e */
[----:B------:R-:W-:Y:S05]  /*fb30*/  WARPSYNC.COLLECTIVE R15, `(.L_x_368) ;  /* 0x000000000f087348 */ /* 0x000fea0003c00000 */
[----:B------:R0:W1:Y:S02]  /*fb40*/  SHFL.IDX P6, R14, R13, R12, R11 ;  /* 0x0000000c0d0e7389 */ /* 0x00006400000c000b */
[----:B01----:R-:W-:Y:S01]  /*fb50*/  ENDCOLLECTIVE ;  /* 0x000000000000791b */ /* 0x003fe20003800000 */
.L_x_368:
        /* <DEDUP_REMOVED lines=13> */
.L_x_369:
[----:B------:R-:W-:Y:S01]  /*fc30*/  IMAD.MOV.U32 R13, RZ, RZ, R5 ;  /* 0x000000ffff0d7224 */ /* 0x000fe200078e0005 */
[----:B------:R-:W-:Y:S01]  /*fc40*/  MOV R12, 0x5 ;  /* 0x00000005000c7802 */ /* 0x000fe20000000f00 */
[----:B------:R-:W-:-:S07]  /*fc50*/  IMAD.MOV.U32 R2, RZ, RZ, R14 ;  /* 0x000000ffff027224 */ /* 0x000fce00078e000e */
[----:B------:R-:W-:Y:S05]  /*fc60*/  WARPSYNC.COLLECTIVE R15, `(.L_x_370) ;  /* 0x000000000f087348 */ /* 0x000fea0003c00000 */
[----:B------:R0:W1:Y:S02]  /*fc70*/  SHFL.IDX P6, R14, R13, R12, R11 ;  /* 0x0000000c0d0e7389 */ /* 0x00006400000c000b */
[----:B01----:R-:W-:Y:S01]  /*fc80*/  ENDCOLLECTIVE ;  /* 0x000000000000791b */ /* 0x003fe20003800000 */
.L_x_370:
        /* <DEDUP_REMOVED lines=13> */
.L_x_371:
[----:B------:R-:W-:Y:S01]  /*fd60*/  IMAD.MOV.U32 R2, RZ, RZ, R14 ;  /* 0x000000ffff027224 */ /* 0x000fe200078e000e */
[----:B------:R-:W-:Y:S06]  /*fd70*/  BRA `(.L_x_372) ;  /* 0xffffffc4001c7947 */ /* 0x000fec000383ffff */
.L_x_281:
[----:B--2---:R2:W3:Y:S02]  /*fd80*/  SYNCS.PHASECHK.TRANS64.TRYWAIT P0, [R4+URZ+0x2a860], R2 ;  /* 0x02a86002040075a7 */ /* 0x0044e4000800017f */
[----:B---3--:R-:W-:Y:S05]  /*fd90*/  @!P0 NANOSLEEP.SYNCS 0x989680 ;  /* 0x009896800000895d */ /* 0x008fea0003900000 */
[----:B------:R-:W3:Y:S02]  /*fda0*/  @!P0 SYNCS.PHASECHK.TRANS64 P0, [R4+URZ+0x2a860], R2 ;  /* 0x02a86002040085a7 */ /* 0x000ee4000800007f */
[----:B---3--:R-:W-:Y:S05]  /*fdb0*/  @!P0 BRA `(.L_x_281) ;  /* 0xfffffffc00f08947 */ /* 0x008fea000383ffff */
[----:B------:R-:W-:Y:S05]  /*fdc0*/  BRA `(.L_x_373) ;  /* 0xffffffc4007c7947 */ /* 0x000fea000383ffff */
.L_x_282:
[----:B------:R-:W-:Y:S01]  /*fdd0*/  BSSY B1, `(.L_x_374) ;  /* 0x0000008000017945 */ /* 0x000fe20003800000 */
[----:B------:R-:W-:Y:S01]  /*fde0*/  MOV R13, R24 ;  /* 0x00000018000d7202 */ /* 0x000fe20000000f00 */
[----:B------:R-:W-:Y:S02]  /*fdf0*/  IMAD.MOV.U32 R12, RZ, RZ, RZ ;  /* 0x000000ffff0c7224 */ /* 0x000fe400078e00ff */
[----:B------:R-:W-:Y:S02]  /*fe00*/  IMAD.MOV.U32 R11, RZ, RZ, 0x181f ;  /* 0x0000181fff0b7424 */ /* 0x000fe400078e00ff */
[----:B------:R-:W-:-:S07]  /*fe10*/  IMAD.MOV.U32 R15, RZ, RZ, -0x1 ;  /* 0xffffffffff0f7424 */ /* 0x000fce00078e00ff */
[----:B--2---:R-:W-:Y:S05]  /*fe20*/  WARPSYNC.COLLECTIVE R15, `(.L_x_375) ;  /* 0x000000000f087348 */ /* 0x004fea0003c00000 */
[----:B------:R0:W1:Y:S02]  /*fe30*/  SHFL.IDX P6, R14, R13, R12, R11 ;  /* 0x0000000c0d0e7389 */ /* 0x00006400000c000b */
[----:B012---:R-:W-:Y:S01]  /*fe40*/  ENDCOLLECTIVE ;  /* 0x000000000000791b */ /* 0x007fe20003800000 */
.L_x_375:
[----:B------:R-:W-:Y:S05]  /*fe50*/  BSYNC B1 ;  /* 0x0000000000017941 */ /* 0x000fea0003800000 */
.L_x_374:
[----:B------:R-:W-:Y:S01]  /*fe60*/  IMAD.MOV.U32 R13, RZ, RZ, R23 ;  /* 0x000000ffff0d7224 */ /* 0x000fe200078e0017 */
[----:B------:R-:W-:Y:S01]  /*fe70*/  MOV R15, 0xffffffff ;  /* 0xffffffff000f7802 */ /* 0x000fe20000000f00 */
[----:B------:R-:W-:Y:S01]  /*fe80*/  IMAD.MOV.U32 R12, RZ, RZ, RZ ;  /* 0x000000ffff0c7224 */ /* 0x000fe200078e00ff */
[----:B------:R-:W-:Y:S01]  /*fe90*/  MOV R3, R14 ;  /* 0x0000000e00037202 */ /* 0x000fe20000000f00 */
[----:B------:R-:W-:Y:S02]  /*fea0*/  IMAD.MOV.U32 R11, RZ, RZ, 0x181f ;  /* 0x0000181fff0b7424 */ /* 0x000fe400078e00ff */
[----:B------:R-:W-:-:S07]  /*feb0*/  IMAD R5, R5, 0x2, R22 ;  /* 0x0000000205057824 */ /* 0x000fce00078e0216 */
[----:B------:R-:W-:Y:S05]  /*fec0*/  WARPSYNC.COLLECTIVE R15, `(.L_x_376) ;  /* 0x000000000f087348 */ /* 0x000fea0003c00000 */
[----:B------:R0:W1:Y:S02]  /*fed0*/  SHFL.IDX P6, R14, R13, R12, R11 ;  /* 0x0000000c0d0e7389 */ /* 0x00006400000c000b */
[----:B01----:R-:W-:Y:S01]  /*fee0*/  ENDCOLLECTIVE ;  /* 0x000000000000791b */ /* 0x003fe20003800000 */
.L_x_376:
[----:B------:R-:W-:Y:S01]  /*fef0*/  MOV R13, R24 ;  /* 0x00000018000d7202 */ /* 0x000fe20000000f00 */
[----:B------:R-:W-:Y:S02]  /*ff00*/  IMAD.MOV.U32 R12, RZ, RZ, 0x1 ;  /* 0x00000001ff0c7424 */ /* 0x000fe400078e00ff */
[----:B------:R-:W-:-:S07]  /*ff10*/  IMAD.MOV.U32 R2, RZ, RZ, R14 ;  /* 0x000000ffff027224 */ /* 0x000fce00078e000e */
[----:B------:R-:W-:Y:S05]  /*ff20*/  WARPSYNC.COLLECTIVE R15, `(.L_x_377) ;  /* 0x000000000f087348 */ /* 0x000fea0003c00000 */
[----:B------:R0:W1:Y:S02]  /*ff30*/  SHFL.IDX P6, R14, R13, R12, R11 ;  /* 0x0000000c0d0e7389 */ /* 0x00006400000c000b */
[----:B01----:R-:W-:Y:S01]  /*ff40*/  ENDCOLLECTIVE ;  /* 0x000000000000791b */ /* 0x003fe20003800000 */
.L_x_377:
[----:B------:R-:W-:-:S05]  /*ff50*/  IADD3 R2, P1, R2, R0, RZ ;  /* 0x0000000002027210 */ /* 0x000fca0007f3e0ff */
[----:B------:R-:W-:Y:S01]  /*ff60*/  IMAD.X R3, RZ, RZ, R3, P1 ;  /* 0x000000ffff037224 */ /* 0x000fe200008e0603 */
[----:B------:R-:W-:-:S04]  /*ff70*/  LOP3.LUT P1, RZ, R29, 0x1, RZ, 0xc0, !PT ;  /* 0x000000011dff7812 */ /* 0x000fc8000782c0ff */
[----:B------:R-:W-:Y:S01]  /*ff80*/  ISETP.LT.OR P2, PT, R6, 0x1, !P1 ;  /* 0x000000010600780c */ /* 0x000fe20004f41670 */
[----:B------:R-:W-:-:S12]  /*ff90*/  IMAD.MOV.U32 R13, RZ, RZ, R23 ;  /* 0x000000ffff0d7224 */ /* 0x000fd800078e0017 */
[----:B------:R-:W-:Y:S01]  /*ffa0*/  @!PT LDS RZ, [RZ] ;  /* 0x00000000fffff984 */ /* 0x000fe20000000800 */
[----:B------:R-:W-:Y:S01]  /*ffb0*/  @!PT LDS RZ, [RZ] ;  /* 0x00000000fffff984 */ /* 0x000fe20000000800 */
[----:B------:R-:W-:Y:S01]  /*ffc0*/  @!PT LDS RZ, [RZ] ;  /* 0x00000000fffff984 */ /* 0x000fe20000000800 */
[----:B------:R-:W-:Y:S01]  /*ffd0*/  LDGSTS.E.BYPASS.LTC128B.128 [R5+0x400], desc[UR36][R2.64], !P2 ;  /* 0x0040000002057fae */ /* 0x000fe2000d101d64 */
[----:B------:R-:W-:-:S13]  /*ffe0*/  ISETP.LT.OR P2, PT, R6, 0x1, !P0 ;  /* 0x000000010600780c */ /* 0x000fda0004741670 */
[----:B------:R0:W-:Y:S02]  /*fff0*/  LDGSTS.E.BYPASS.LTC128B.128 [R5+0x3400], desc[UR36][R2.64+0x80], !P2 ;  /* 0x0340008002057fae */ /* 0x0001e4000d101d64 */
[----:B0-----:R-:W-:-:S07]  /*10000*/  IMAD.MOV.U32 R3, RZ, RZ, R14 ;  /* 0x000000ffff037224 */ /* 0x001fce00078e000e */
[----:B------:R-:W-:Y:S05]  /*10010*/  WARPSYNC.COLLECTIVE R15, `(.L_x_378) ;  /* 0x000000000f087348 */ /* 0x000fea0003c00000 */
[----:B------:R0:W1:Y:S02]  /*10020*/  SHFL.IDX P6, R14, R13, R12, R11 ;  /* 0x0000000c0d0e7389 */ /* 0x00006400000c000b */
[----:B01----:R-:W-:Y:S01]  /*10030*/  ENDCOLLECTIVE ;  /* 0x000000000000791b */ /* 0x003fe20003800000 */
.L_x_378:
[----:B------:R-:W-:Y:S02]  /*10040*/  IMAD.MOV.U32 R13, RZ, RZ, R24 ;  /* 0x000000ffff0d7224 */ /* 0x000fe400078e0018 */
[----:B------:R-:W-:Y:S01]  /*10050*/  IMAD.MOV.U32 R12, RZ, RZ, 0x2 ;  /* 0x00000002ff0c7424 */ /* 0x000fe200078e00ff */
[----:B------:R-:W-:-:S07]  /*10060*/  MOV R2, R14 ;  /* 0x0000000e00027202 */ /* 0x000fce0000000f00 */
[----:B------:R-:W-:Y:S05]  /*10070*/  WARPSYNC.COLLECTIVE R15, `(.L_x_379) ;  /* 0x000000000f087348 */ /* 0x000fea0003c00000 */
[----:B------:R0:W1:Y:S02]  /*10080*/  SHFL.IDX P6, R14, R13, R12, R11 ;  /* 0x0000000c0d0e7389 */ /* 0x00006400000c000b */
[----:B01----:R-:W-:Y:S01]  /*10090*/  ENDCOLLECTIVE ;  /* 0x000000000000791b */ /* 0x003fe20003800000 */
.L_x_379:
[----:B------:R-:W-:-:S05]  /*100a0*/  IADD3 R2, P2, R2, R0, RZ ;  /* 0x0000000002027210 */ /* 0x000fca0007f5e0ff */
[----:B------:R-:W-:Y:S01]  /*100b0*/  IMAD.X R3, RZ, RZ, R3, P2 ;  /* 0x000000ffff037224 */ /* 0x000fe200010e0603 */
        /* <DEDUP_REMOVED lines=8> */
[----:B0-----:R-:W-:-:S07]  /*10140*/  MOV R3, R14 ;  /* 0x0000000e00037202 */ /* 0x001fce0000000f00 */
[----:B------:R-:W-:Y:S05]  /*10150*/  WARPSYNC.COLLECTIVE R15, `(.L_x_380) ;  /* 0x000000000f087348 */ /* 0x000fea0003c00000 */
[----:B------:R0:W1:Y:S02]  /*10160*/  SHFL.IDX P6, R14, R13, R12, R11 ;  /* 0x0000000c0d0e7389 */ /* 0x00006400000c000b */
[----:B01----:R-:W-:Y:S01]  /*10170*/  ENDCOLLECTIVE ;  /* 0x000000000000791b */ /* 0x003fe20003800000 */
.L_x_380:
[----:B------:R-:W-:Y:S01]  /*10180*/  MOV R13, R24 ;  /* 0x00000018000d7202 */ /* 0x000fe20000000f00 */
[----:B------:R-:W-:Y:S02]  /*10190*/  IMAD.MOV.U32 R12, RZ, RZ, 0x3 ;  /* 0x00000003ff0c7424 */ /* 0x000fe400078e00ff */
[----:B------:R-:W-:-:S07]  /*101a0*/  IMAD.MOV.U32 R2, RZ, RZ, R14 ;  /* 0x000000ffff027224 */ /* 0x000fce00078e000e */
[----:B------:R-:W-:Y:S05]  /*101b0*/  WARPSYNC.COLLECTIVE R15, `(.L_x_381) ;  /* 0x000000000f087348 */ /* 0x000fea0003c00000 */
[----:B------:R0:W1:Y:S02]  /*101c0*/  SHFL.IDX P6, R14, R13, R12, R11 ;  /* 0x0000000c0d0e7389 */ /* 0x00006400000c000b */
[----:B01----:R-:W-:Y:S01]  /*101d0*/  ENDCOLLECTIVE ;  /* 0x000000000000791b */ /* 0x003fe20003800000 */
.L_x_381:
        /* <DEDUP_REMOVED lines=14> */
.L_x_382:
[----:B------:R-:W-:Y:S02]  /*102c0*/  IMAD.MOV.U32 R13, RZ, RZ, R24 ;  /* 0x000000ffff0d7224 */ /* 0x000fe400078e0018 */
[----:B------:R-:W-:Y:S01]  /*102d0*/  IMAD.MOV.U32 R12, RZ, RZ, 0x4 ;  /* 0x00000004ff0c7424 */ /* 0x000fe200078e00ff */
[----:B------:R-:W-:-:S07]  /*102e0*/  MOV R2, R14 ;  /* 0x0000000e00027202 */ /* 0x000fce0000000f00 */
[----:B------:R-:W-:Y:S05]  /*102f0*/  WARPSYNC.COLLECTIVE R15, `(.L_x_383) ;  /* 0x000000000f087348 */ /* 0x000fea0003c00000 */
[----:B------:R0:W1:Y:S02]  /*10300*/  SHFL.IDX P6, R14, R13, R12, R11 ;  /* 0x0000000c0d0e7389 */ /* 0x00006400000c000b */
[----:B01----:R-:W-:Y:S01]  /*10310*/  ENDCOLLECTIVE ;  /* 0x000000000000791b */ /* 0x003fe20003800000 */
.L_x_383:
        /* <DEDUP_REMOVED lines=14> */
.L_x_384:
[----:B------:R-:W-:Y:S01]  /*10400*/  MOV R13, R24 ;  /* 0x00000018000d7202 */ /* 0x000fe20000000f00 */
[----:B------:R-:W-:Y:S02]  /*10410*/  IMAD.MOV.U32 R12, RZ, RZ, 0x5 ;  /* 0x00000005ff0c7424 */ /* 0x000fe400078e00ff */
[----:B------:R-:W-:-:S07]  /*10420*/  IMAD.MOV.U32 R2, RZ, RZ, R14 ;  /* 0x000000ffff027224 */ /* 0x000fce00078e000e */
[----:B------:R-:W-:Y:S05]  /*10430*/  WARPSYNC.COLLECTIVE R15, `(.L_x_385) ;  /* 0x000000000f087348 */ /* 0x000fea0003c00000 */
[----:B------:R0:W1:Y:S02]  /*10440*/  SHFL.IDX P6, R14, R13, R12, R11 ;  /* 0x0000000c0d0e7389 */ /* 0x00006400000c000b */
[----:B01----:R-:W-:Y:S01]  /*10450*/  ENDCOLLECTIVE ;  /* 0x000000000000791b */ /* 0x003fe20003800000 */
.L_x_385:
[----:B------:R-:W-:-:S05]  /*10460*/  IADD3 R2, P2, R2, R0, RZ ;  /* 0x0000000002027210 */ /* 0x000fca0007f5e0ff */
[----:B------:R-:W-:Y:S01]  /*10470*/  IMAD.X R3, RZ, RZ, R3, P2 ;  /* 0x000000ffff037224 */ /* 0x000fe200010e0603 */
[----:B------:R-:W-:Y:S01]  /*10480*/  ISETP.LT.OR P2, PT, R6, 0x41, !P1 ;  /* 0x000000410600780c */ /* 0x000fe20004f41670 */
[----:B------:R-:W-:-:S12]  /*10490*/  IMAD.MOV.U32 R13, RZ, RZ, R23 ;  /* 0x000000ffff0d7224 */ /* 0x000fd800078e0017 */
[----:B------:R-:W-:Y:S01]  /*104a0*/  @!PT LDS RZ, [RZ] ;  /* 0x00000000fffff984 */ /* 0x000fe20000000800 */
[----:B------:R-:W-:Y:S01]  /*104b0*/  @!PT LDS RZ, [RZ] ;  /* 0x00000000fffff984 */ /* 0x000fe20000000800 */
[----:B------:R-:W-:Y:S01]  /*104c0*/  @!PT LDS RZ, [RZ] ;  /* 0x00000000fffff984 */ /* 0x000fe20000000800 */
[----:B------:R0:W-:Y:S01]  /*104d0*/  LDGSTS.E.BYPASS.LTC128B.128 [R5+0x2400], desc[UR36][R2.64], !P2 ;  /* 0x0240000002057fae */ /* 0x0001e2000d101d64 */
[----:B------:R-:W-:Y:S01]  /*104e0*/  ISETP.LT.OR P2, PT, R6, 0x41, !P0 ;  /* 0x000000410600780c */ /* 0x000fe20004741670 */
[----:B------:R-:W-:-:S12]  /*104f0*/  IMAD.MOV.U32 R24, RZ, RZ, R14 ;  /* 0x000000ffff187224 */ /* 0x000fd800078e000e */
[----:B0-----:R-:W-:Y:S05]  /*10500*/  WARPSYNC.COLLECTIVE R15, `(.L_x_386) ;  /* 0x000000000f087348 */ /* 0x001fea0003c00000 */
[----:B------:R1:W2:Y:S02]  /*10510*/  SHFL.IDX P6, R14, R13, R12, R11 ;  /* 0x0000000c0d0e7389 */ /* 0x0002a400000c000b */
[----:B012---:R-:W-:Y:S01]  /*10520*/  ENDCOLLECTIVE ;  /* 0x000000000000791b */ /* 0x007fe20003800000 */
.L_x_386:
[----:B------:R-:W-:Y:S01]  /*10530*/  @!PT LDS RZ, [RZ] ;  /* 0x00000000fffff984 */ /* 0x000fe20000000800 */
[----:B------:R-:W-:Y:S01]  /*10540*/  @!PT LDS RZ, [RZ] ;  /* 0x00000000fffff984 */ /* 0x000fe20000000800 */
[----:B------:R-:W-:Y:S01]  /*10550*/  @!PT LDS RZ, [RZ] ;  /* 0x00000000fffff984 */ /* 0x000fe20000000800 */
[----:B------:R0:W-:Y:S02]  /*10560*/  LDGSTS.E.BYPASS.LTC128B.128 [R5+0x5400], desc[UR36][R2.64+0x80], !P2 ;  /* 0x0540008002057fae */ /* 0x0001e4000d101d64 */
[----:B0-----:R-:W-:Y:S01]  /*10570*/  MOV R2, R14 ;  /* 0x0000000e00027202 */ /* 0x001fe20000000f00 */
[----:B------:R-:W-:Y:S06]  /*10580*/  BRA `(.L_x_387) ;  /* 0xffffffc000687947 */ /* 0x000fec000383ffff */
.L_x_290:
[----:B0-----:R0:W1:Y:S02]  /*10590*/  SYNCS.PHASECHK.TRANS64.TRYWAIT P0, [R0+URZ+0x2a860], R3 ;  /* 0x02a86003000075a7 */ /* 0x001064000800017f */
[----:B-1----:R-:W-:Y:S05]  /*105a0*/  @!P0 NANOSLEEP.SYNCS 0x989680 ;  /* 0x009896800000895d */ /* 0x002fea0003900000 */
[----:B------:R-:W1:Y:S02]  /*105b0*/  @!P0 SYNCS.PHASECHK.TRANS64 P0, [R0+URZ+0x2a860], R3 ;  /* 0x02a86003000085a7 */ /* 0x000e64000800007f */
[----:B-1----:R-:W-:Y:S05]  /*105c0*/  @!P0 BRA `(.L_x_290) ;  /* 0xfffffffc00f08947 */ /* 0x002fea000383ffff */
[----:B------:R-:W-:Y:S05]  /*105d0*/  BRA `(.L_x_388) ;  /* 0xffffffc400887947 */ /* 0x000fea000383ffff */
.L_x_291:
[----:B------:R-:W-:Y:S01]  /*105e0*/  BSSY B0, `(.L_x_389) ;  /* 0x0000008000007945 */ /* 0x000fe20003800000 */
[----:B------:R-:W-:Y:S01]  /*105f0*/  IMAD.MOV.U32 R13, RZ, RZ, R24 ;  /* 0x000000ffff0d7224 */ /* 0x000fe200078e0018 */
[----:B------:R-:W-:Y:S01]  /*10600*/  MOV R15, 0xffffffff ;  /* 0xffffffff000f7802 */ /* 0x000fe20000000f00 */
[----:B------:R-:W-:Y:S02]  /*10610*/  IMAD.MOV.U32 R12, RZ, RZ, RZ ;  /* 0x000000ffff0c7224 */ /* 0x000fe400078e00ff */
[----:B------:R-:W-:-:S07]  /*10620*/  IMAD.MOV.U32 R11, RZ, RZ, 0x181f ;  /* 0x0000181fff0b7424 */ /* 0x000fce00078e00ff */
[----:B0-----:R-:W-:Y:S05]  /*10630*/  WARPSYNC.COLLECTIVE R15, `(.L_x_390) ;  /* 0x000000000f087348 */ /* 0x001fea0003c00000 */
[----:B------:R1:W2:Y:S02]  /*10640*/  SHFL.IDX P6, R14, R13, R12, R11 ;  /* 0x0000000c0d0e7389 */ /* 0x0002a400000c000b */
[----:B012---:R-:W-:Y:S01]  /*10650*/  ENDCOLLECTIVE ;  /* 0x000000000000791b */ /* 0x007fe20003800000 */
.L_x_390:
[----:B------:R-:W-:Y:S05]  /*10660*/  BSYNC B0 ;  /* 0x0000000000007941 */ /* 0x000fea0003800000 */
.L_x_389:
[----:B------:R-:W0:Y:S01]  /*10670*/  S2R R4, SR_TID.X ;  /* 0x0000000000047919 */ /* 0x000e220000002100 */
[----:B------:R-:W-:Y:S01]  /*10680*/  IMAD.MOV.U32 R13, RZ, RZ, R23 ;  /* 0x000000ffff0d7224 */ /* 0x000fe200078e0017 */
[----:B------:R-:W-:Y:S01]  /*10690*/  MOV R11, 0x181f ;  /* 0x0000181f000b7802 */ /* 0x000fe20000000f00 */
[----:B------:R-:W-:Y:S01]  /*106a0*/  IMAD.MOV.U32 R12, RZ, RZ, RZ ;  /* 0x000000ffff0c7224 */ /* 0x000fe200078e00ff */
[C---:B------:R-:W-:Y:S01]  /*106b0*/  LOP3.LUT R2, R29.reuse, 0x1, RZ, 0xc0, !PT ;  /* 0x000000011d027812 */ /* 0x040fe200078ec0ff */
[----:B------:R-:W-:Y:S01]  /*106c0*/  IMAD.MOV.U32 R15, RZ, RZ, -0x1 ;  /* 0xffffffffff0f7424 */ /* 0x000fe200078e00ff */
[----:B------:R-:W-:Y:S01]  /*106d0*/  LOP3.LUT P0, RZ, R29, 0x2, RZ, 0xc0, !PT ;  /* 0x000000021dff7812 */ /* 0x000fe2000780c0ff */
[----:B------:R-:W-:Y:S01]  /*106e0*/  IMAD.MOV.U32 R3, RZ, RZ, R14 ;  /* 0x000000ffff037224 */ /* 0x000fe200078e000e */
[----:B------:R-:W-:-:S13]  /*106f0*/  ISETP.NE.U32.AND P1, PT, R2, 0x1, PT ;  /* 0x000000010200780c */ /* 0x000fda0003f25070 */
[----:B0-----:R-:W-:Y:S05]  /*10700*/  WARPSYNC.COLLECTIVE R15, `(.L_x_391) ;  /* 0x000000000f087348 */ /* 0x001fea0003c00000 */
[----:B------:R1:W2:Y:S02]  /*10710*/  SHFL.IDX P6, R14, R13, R12, R11 ;  /* 0x0000000c0d0e7389 */ /* 0x0002a400000c000b */
[----:B012---:R-:W-:Y:S01]  /*10720*/  ENDCOLLECTIVE ;  /* 0x000000000000791b */ /* 0x007fe20003800000 */
.L_x_391:
[C---:B------:R-:W-:Y:S02]  /*10730*/  ISETP.LT.OR P4, PT, R5.reuse, 0x1, !P0 ;  /* 0x000000010500780c */ /* 0x040fe40004781670 */
[----:B------:R-:W-:Y:S01]  /*10740*/  ISETP.LT.OR P3, PT, R5, 0x1, P1 ;  /* 0x000000010500780c */ /* 0x000fe20000f61670 */
[----:B------:R-:W-:Y:S02]  /*10750*/  IMAD.MOV.U32 R13, RZ, RZ, R24 ;  /* 0x000000ffff0d7224 */ /* 0x000fe400078e0018 */
[----:B------:R-:W-:Y:S02]  /*10760*/  IMAD.MOV.U32 R12, RZ, RZ, 0x1 ;  /* 0x00000001ff0c7424 */ /* 0x000fe400078e00ff */
[----:B------:R-:W-:-:S05]  /*10770*/  IMAD.SHL.U32 R4, R4, 0x8, RZ ;  /* 0x0000000804047824 */ /* 0x000fca00078e00ff */
[----:B------:R-:W-:-:S05]  /*10780*/  LOP3.LUT R4, R4, 0x38, RZ, 0xc0, !PT ;  /* 0x0000003804047812 */ /* 0x000fca00078ec0ff */
[----:B------:R-:W-:Y:S02]  /*10790*/  IMAD.SHL.U32 R6, R4, 0x2, RZ ;  /* 0x0000000204067824 */ /* 0x000fe400078e00ff */
[----:B------:R-:W-:-:S03]  /*107a0*/  IMAD R4, R7, 0x2, R22 ;  /* 0x0000000207047824 */ /* 0x000fc600078e0216 */
[----:B------:R-:W-:-:S13]  /*107b0*/  IADD3 R2, P2, R14, R6, RZ ;  /* 0x000000060e027210 */ /* 0x000fda0007f5e0ff */
[----:B------:R-:W-:Y:S05]  /*107c0*/  WARPSYNC.COLLECTIVE R15, `(.L_x_392) ;  /* 0x000000000f087348 */ /* 0x000fea0003c00000 */
[----:B------:R0:W1:Y:S02]  /*107d0*/  SHFL.IDX P6, R14, R13, R12, R11 ;  /* 0x0000000c0d0e7389 */ /* 0x00006400000c000b */
[----:B01----:R-:W-:Y:S01]  /*107e0*/  ENDCOLLECTIVE ;  /* 0x000000000000791b */ /* 0x003fe20003800000 */
.L_x_392:
[----:B------:R-:W-:-:S05]  /*107f0*/  IADD3.X R3, RZ, R3, RZ, P2, !PT ;  /* 0x00000003ff037210 */ /* 0x000fca00017fe4ff */
[----:B------:R-:W-:Y:S01]  /*10800*/  @!PT LDS RZ, [RZ] ;  /* 0x00000000fffff984 */ /* 0x000fe20000000800 */
[----:B------:R-:W-:Y:S01]  /*10810*/  @!PT LDS RZ, [RZ] ;  /* 0x00000000fffff984 */ /* 0x000fe20000000800 */
[----:B------:R-:W-:Y:S01]  /*10820*/  @!PT LDS RZ, [RZ] ;  /* 0x00000000fffff984 */ /* 0x000fe20000000800 */
[----:B------:R0:W-:Y:S01]  /*10830*/  LDGSTS.E.BYPASS.LTC128B.128 [R4+0x400], desc[UR36][R2.64], !P3 ;  /* 0x0040000002047fae */ /* 0x0001e2000d901d64 */
[----:B------:R-:W-:-:S03]  /*10840*/  ISETP.LT.OR P3, PT, R5, 0x11, P1 ;  /* 0x000000110500780c */ /* 0x000fc60000f61670 */
[----:B------:R0:W-:Y:S01]  /*10850*/  LDGSTS.E.BYPASS.LTC128B.128 [R4+0x3400], desc[UR36][R2.64+0x80], !P4 ;  /* 0x0340008002047fae */ /* 0x0001e2000e101d64 */
[----:B------:R-:W-:Y:S01]  /*10860*/  ISETP.LT.OR P4, PT, R5, 0x11, !P0 ;  /* 0x000000110500780c */ /* 0x000fe20004781670 */
[----:B------:R-:W-:Y:S01]  /*10870*/  IMAD.MOV.U32 R13, RZ, RZ, R23 ;  /* 0x000000ffff0d7224 */ /* 0x000fe200078e0017 */
[----:B------:R-:W-:-:S11]  /*10880*/  MOV R8, R14 ;  /* 0x0000000e00087202 */ /* 0x000fd60000000f00 */
[----:B0-----:R-:W-:Y:S05]  /*10890*/  WARPSYNC.COLLECTIVE R15, `(.L_x_393) ;  /* 0x000000000f087348 */ /* 0x001fea0003c00000 */
[----:B------:R1:W2:Y:S02]  /*108a0*/  SHFL.IDX P6, R14, R13, R12, R11 ;  /* 0x0000000c0d0e7389 */ /* 0x0002a400000c000b */
[----:B012---:R-:W-:Y:S01]  /*108b0*/  ENDCOLLECTIVE ;  /* 0x000000000000791b */ /* 0x007fe20003800000 */
.L_x_393:
[----:B------:R-:W-:Y:S01]  /*108c0*/  IMAD.MOV.U32 R13, RZ, RZ, R24 ;  /* 0x000000ffff0d7224 */ /* 0x000fe200078e0018 */
[----:B------:R-:W-:Y:S02]  /*108d0*/  MOV R12, 0x2 ;  /* 0x00000002000c7802 */ /* 0x000fe40000000f00 */
[----:B------:R-:W-:-:S13]  /*108e0*/  IADD3 R2, P2, R14, R6, RZ ;  /* 0x000000060e027210 */ /* 0x000fda0007f5e0ff */
[----:B------:R-:W-:Y:S05]  /*108f0*/  WARPSYNC.COLLECTIVE R15, `(.L_x_394) ;  /* 0x000000000f087348 */ /* 0x000fea0003c00000 */
[----:B------:R0:W1:Y:S02]  /*10900*/  SHFL.IDX P6, R14, R13, R12, R11 ;  /* 0x0000000c0d0e7389 */ /* 0x00006400000c000b */
[----:B01----:R-:W-:Y:S01]  /*10910*/  ENDCOLLECTIVE ;  /* 0x000000000000791b */ /* 0x003fe20003800000 */
.L_x_394:
[----:B------:R-:W-:-:S05]  /*10920*/  IMAD.X R3, RZ, RZ, R8, P2 ;  /* 0x000000ffff037224 */ /* 0x000fca00010e0608 */
[----:B------:R-:W-:Y:S01]  /*10930*/  @!PT LDS RZ, [RZ] ;  /* 0x00000000fffff984 */ /* 0x000fe20000000800 */
[----:B------:R-:W-:Y:S01]  /*10940*/  @!PT LDS RZ, [RZ] ;  /* 0x00000000fffff984 */ /* 0x000fe20000000800 */
[----:B------:R-:W-:Y:S01]  /*10950*/  @!PT LDS RZ, [RZ] ;  /* 0x00000000fffff984 */ /* 0x000fe20000000800 */
[----:B------:R0:W-:Y:S01]  /*10960*/  LDGSTS.E.BYPASS.LTC128B.128 [R4+0xc00], desc[UR36][R2.64], !P3 ;  /* 0x00c0000002047fae */ /* 0x0001e2000d901d64 */
[----:B------:R-:W-:-:S03]  /*10970*/  ISETP.LT.OR P3, PT, R5, 0x21, P1 ;  /* 0x000000210500780c */ /* 0x000fc60000f61670 */
[----:B------:R0:W-:Y:S01]  /*10980*/  LDGSTS.E.BYPASS.LTC128B.128 [R4+0x3c00], desc[UR36][R2.64+0x80], !P4 ;  /* 0x03c0008002047fae */ /* 0x0001e2000e101d64 */
[----:B------:R-:W-:Y:S01]  /*10990*/  ISETP.LT.OR P4, PT, R5, 0x21, !P0 ;  /* 0x000000210500780c */ /* 0x000fe20004781670 */
[----:B------:R-:W-:Y:S02]  /*109a0*/  IMAD.MOV.U32 R13, RZ, RZ, R23 ;  /* 0x000000ffff0d7224 */ /* 0x000fe400078e0017 */
[----:B------:R-:W-:-:S10]  /*109b0*/  IMAD.MOV.U32 R7, RZ, RZ, R14 ;  /* 0x000000ffff077224 */ /* 0x000fd400078e000e */
[----:B0-----:R-:W-:Y:S05]  /*109c0*/  WARPSYNC.COLLECTIVE R15, `(.L_x_395) ;  /* 0x000000000f087348 */ /* 0x001fea0003c00000 */
[----:B------:R1:W2:Y:S02]  /*109d0*/  SHFL.IDX P6, R14, R13, R12, R11 ;  /* 0x0000000c0d0e7389 */ /* 0x0002a400000c000b */
[----:B012---:R-:W-:Y:S01]  /*109e0*/  ENDCOLLECTIVE ;  /* 0x000000000000791b */ /* 0x007fe20003800000 */
.L_x_395:
[----:B------:R-:W-:Y:S02]  /*109f0*/  IMAD.MOV.U32 R13, RZ, RZ, R24 ;  /* 0x000000ffff0d7224 */ /* 0x000fe400078e0018 */
[----:B------:R-:W-:Y:S02]  /*10a00*/  IMAD.MOV.U32 R12, RZ, RZ, 0x3 ;  /* 0x00000003ff0c7424 */ /* 0x000fe400078e00ff */
[----:B------:R-:W-:-:S07]  /*10a10*/  IMAD.MOV.U32 R9, RZ, RZ, R14 ;  /* 0x000000ffff097224 */ /* 0x000fce00078e000e */
[----:B------:R-:W-:Y:S05]  /*10a20*/  WARPSYNC.COLLECTIVE R15, `(.L_x_396) ;  /* 0x000000000f087348 */ /* 0x000fea0003c00000 */
[----:B------:R0:W1:Y:S02]  /*10a30*/  SHFL.IDX P6, R14, R13, R12, R11 ;  /* 0x0000000c0d0e7389 */ /* 0x00006400000c000b */
[----:B01----:R-:W-:Y:S01]  /*10a40*/  ENDCOLLECTIVE ;  /* 0x000000000000791b */ /* 0x003fe20003800000 */
.L_x_396:
[----:B------:R-:W-:-:S04]  /*10a50*/  IADD3 R2, P2, R9, R6, RZ ;  /* 0x0000000609027210 */ /* 0x000fc80007f5e0ff */
[----:B------:R-:W-:-:S05]  /*10a60*/  IADD3.X R3, RZ, R7, RZ, P2, !PT ;  /* 0x00000007ff037210 */ /* 0x000fca00017fe4ff */
[----:B------:R-:W-:Y:S01]  /*10a70*/  @!PT LDS RZ, [RZ] ;  /* 0x00000000fffff984 */ /* 0x000fe20000000800 */
[----:B------:R-:W-:Y:S01]  /*10a80*/  @!PT LDS RZ, [RZ] ;  /* 0x00000000fffff984 */ /* 0x000fe20000000800 */
[----:B------:R-:W-:Y:S01]  /*10a90*/  @!PT LDS RZ, [RZ] ;  /* 0x00000000fffff984 */ /* 0x000fe20000000800 */
[----:B------:R0:W-:Y:S01]  /*10aa0*/  LDGSTS.E.BYPASS.LTC128B.128 [R4+0x1400], desc[UR36][R2.64], !P3 ;  /* 0x0140000002047fae */ /* 0x0001e2000d901d64 */
[C---:B------:R-:W-:Y:S02]  /*10ab0*/  ISETP.LT.OR P3, PT, R5.reuse, 0x31, P1 ;  /* 0x000000310500780c */ /* 0x040fe40000f61670 */
[----:B------:R-:W-:Y:S01]  /*10ac0*/  MOV R13, R23 ;  /* 0x00000017000d7202 */ /* 0x000fe20000000f00 */
[----:B------:R0:W-:Y:S01]  /*10ad0*/  LDGSTS.E.BYPASS.LTC128B.128 [R4+0x4400], desc[UR36][R2.64+0x80], !P4 ;  /* 0x0440008002047fae */ /* 0x0001e2000e101d64 */
[----:B------:R-:W-:Y:S01]  /*10ae0*/  ISETP.LT.OR P4, PT, R5, 0x31, !P0 ;  /* 0x000000310500780c */ /* 0x000fe20004781670 */
[----:B------:R-:W-:-:S12]  /*10af0*/  IMAD.MOV.U32 R8, RZ, RZ, R14 ;  /* 0x000000ffff087224 */ /* 0x000fd800078e000e */
[----:B0-----:R-:W-:Y:S05]  /*10b00*/  WARPSYNC.COLLECTIVE R15, `(.L_x_397) ;  /* 0x000000000f087348 */ /* 0x001fea0003c00000 */
[----:B------:R1:W2:Y:S02]  /*10b10*/  SHFL.IDX P6, R14, R13, R12, R11 ;  /* 0x0000000c0d0e7389 */ /* 0x0002a400000c000b */
[----:B012---:R-:W-:Y:S01]  /*10b20*/  ENDCOLLECTIVE ;  /* 0x000000000000791b */ /* 0x007fe20003800000 */
.L_x_397:
[----:B------:R-:W-:Y:S02]  /*10b30*/  IMAD.MOV.U32 R13, RZ, RZ, R24 ;  /* 0x000000ffff0d7224 */ /* 0x000fe400078e0018 */
[----:B------:R-:W-:Y:S01]  /*10b40*/  IMAD.MOV.U32 R12, RZ, RZ, 0x4 ;  /* 0x00000004ff0c7424 */ /* 0x000fe200078e00ff */
[----:B------:R-:W-:-:S13]  /*10b50*/  IADD3 R2, P2, R14, R6, RZ ;  /* 0x000000060e027210 */ /* 0x000fda0007f5e0ff */
[----:B------:R-:W-:Y:S05]  /*10b60*/  WARPSYNC.COLLECTIVE R15, `(.L_x_398) ;  /* 0x000000000f087348 */ /* 0x000fea0003c00000 */
[----:B------:R0:W1:Y:S02]  /*10b70*/  SHFL.IDX P6, R14, R13, R12, R11 ;  /* 0x0000000c0d0e7389 */ /* 0x00006400000c000b */
[----:B01----:R-:W-:Y:S01]  /*10b80*/  ENDCOLLECTIVE ;  /* 0x000000000000791b */ /* 0x003fe20003800000 */
.L_x_398:
        /* <DEDUP_REMOVED lines=13> */
.L_x_399:
[----:B------:R-:W-:Y:S01]  /*10c60*/  MOV R13, R24 ;  /* 0x00000018000d7202 */ /* 0x000fe20000000f00 */
[----:B------:R-:W-:Y:S02]  /*10c70*/  IMAD.MOV.U32 R12, RZ, RZ, 0x5 ;  /* 0x00000005ff0c7424 */ /* 0x000fe400078e00ff */
[----:B------:R-:W-:-:S07]  /*10c80*/  IMAD.MOV.U32 R9, RZ, RZ, R14 ;  /* 0x000000ffff097224 */ /* 0x000fce00078e000e */
[----:B------:R-:W-:Y:S05]  /*10c90*/  WARPSYNC.COLLECTIVE R15, `(.L_x_400) ;  /* 0x000000000f087348 */ /* 0x000fea0003c00000 */
[----:B------:R0:W1:Y:S02]  /*10ca0*/  SHFL.IDX P6, R14, R13, R12, R11 ;  /* 0x0000000c0d0e7389 */ /* 0x00006400000c000b */
[----:B01----:R-:W-:Y:S01]  /*10cb0*/  ENDCOLLECTIVE ;  /* 0x000000000000791b */ /* 0x003fe20003800000 */
.L_x_400:
[----:B------:R-:W-:-:S05]  /*10cc0*/  IADD3 R2, P2, R9, R6, RZ ;  /* 0x0000000609027210 */ /* 0x000fca0007f5e0ff */
[----:B------:R-:W-:-:S05]  /*10cd0*/  IMAD.X R3, RZ, RZ, R7, P2 ;  /* 0x000000ffff037224 */ /* 0x000fca00010e0607 */
[----:B------:R-:W-:Y:S01]  /*10ce0*/  @!PT LDS RZ, [RZ] ;  /* 0x00000000fffff984 */ /* 0x000fe20000000800 */
[----:B------:R-:W-:Y:S01]  /*10cf0*/  @!PT LDS RZ, [RZ] ;  /* 0x00000000fffff984 */ /* 0x000fe20000000800 */
[----:B------:R-:W-:Y:S01]  /*10d00*/  @!PT LDS RZ, [RZ] ;  /* 0x00000000fffff984 */ /* 0x000fe20000000800 */
[----:B------:R0:W-:Y:S01]  /*10d10*/  LDGSTS.E.BYPASS.LTC128B.128 [R4+0x2400], desc[UR36][R2.64], !P3 ;  /* 0x0240000002047fae */ /* 0x0001e2000d901d64 */
[----:B------:R-:W-:-:S03]  /*10d20*/  IMAD.MOV.U32 R13, RZ, RZ, R23 ;  /* 0x000000ffff0d7224 */ /* 0x000fc600078e0017 */
[----:B------:R0:W-:Y:S01]  /*10d30*/  LDGSTS.E.BYPASS.LTC128B.128 [R4+0x5400], desc[UR36][R2.64+0x80], !P4 ;  /* 0x0540008002047fae */ /* 0x0001e2000e101d64 */
[----:B------:R-:W-:-:S07]  /*10d40*/  IMAD.MOV.U32 R24, RZ, RZ, R14 ;  /* 0x000000ffff187224 */ /* 0x000fce00078e000e */
[----:B0-----:R-:W-:Y:S05]  /*10d50*/  WARPSYNC.COLLECTIVE R15, `(.L_x_401) ;  /* 0x000000000f087348 */ /* 0x001fea0003c00000 */
[----:B------:R1:W2:Y:S02]  /*10d60*/  SHFL.IDX P6, R14, R13, R12, R11 ;  /* 0x0000000c0d0e7389 */ /* 0x0002a400000c000b */
[----:B012---:R-:W-:Y:S01]  /*10d70*/  ENDCOLLECTIVE ;  /* 0x000000000000791b */ /* 0x007fe20003800000 */
.L_x_401:
[----:B------:R-:W-:Y:S05]  /*10d80*/  BRA `(.L_x_402) ;  /* 0xffffffc000847947 */ /* 0x000fea000383ffff */
.L_x_296:
[----:B------:R-:W-:Y:S01]  /*10d90*/  BSSY B0, `(.L_x_403) ;  /* 0x0000008000007945 */ /* 0x000fe20003800000 */
[----:B------:R-:W-:Y:S01]  /*10da0*/  MOV R13, R16 ;  /* 0x00000010000d7202 */ /* 0x000fe20000000f00 */
[----:B------:R-:W-:Y:S02]  /*10db0*/  IMAD.MOV.U32 R12, RZ, RZ, RZ ;  /* 0x000000ffff0c7224 */ /* 0x000fe400078e00ff */
[----:B------:R-:W-:Y:S02]  /*10dc0*/  IMAD.MOV.U32 R11, RZ, RZ, 0x1f ;  /* 0x0000001fff0b7424 */ /* 0x000fe400078e00ff */
[----:B------:R-:W-:-:S07]  /*10dd0*/  IMAD.MOV.U32 R15, RZ, RZ, -0x1 ;  /* 0xffffffffff0f7424 */ /* 0x000fce00078e00ff */
[----:B0-----:R-:W-:Y:S05]  /*10de0*/  WARPSYNC.COLLECTIVE R15, `(.L_x_404) ;  /* 0x000000000f087348 */ /* 0x001fea0003c00000 */
[----:B------:R1:W2:Y:S02]  /*10df0*/  SHFL.IDX P6, R14, R13, R12, R11 ;  /* 0x0000000c0d0e7389 */ /* 0x0002a400000c000b */
[----:B012---:R-:W-:Y:S01]  /*10e00*/  ENDCOLLECTIVE ;  /* 0x000000000000791b */ /* 0x007fe20003800000 */
.L_x_404:
[----:B------:R-:W-:Y:S05]  /*10e10*/  BSYNC B0 ;  /* 0x0000000000007941 */ /* 0x000fea0003800000 */
.L_x_403:
[----:B------:R-:W-:Y:S01]  /*10e20*/  IMAD.MOV.U32 R13, RZ, RZ, R16 ;  /* 0x000000ffff0d7224 */ /* 0x000fe200078e0010 */
[----:B------:R-:W-:Y:S01]  /*10e30*/  MOV R15, 0xffffffff ;  /* 0xffffffff000f7802 */ /* 0x000fe20000000f00 */
[----:B------:R-:W-:Y:S01]  /*10e40*/  IMAD.MOV.U32 R12, RZ, RZ, 0x1 ;  /* 0x00000001ff0c7424 */ /* 0x000fe200078e00ff */
[----:B------:R-:W-:Y:S01]  /*10e50*/  MOV R5, R14 ;  /* 0x0000000e00057202 */ /* 0x000fe20000000f00 */
[----:B------:R-:W-:Y:S02]  /*10e60*/  IMAD.MOV.U32 R11, RZ, RZ, 0x1f ;  /* 0x0000001fff0b7424 */ /* 0x000fe400078e00ff */
[----:B------:R-:W-:-:S07]  /*10e70*/  IMAD.IADD R7, R19, 0x1, R8 ;  /* 0x0000000113077824 */ /* 0x000fce00078e0208 */
[----:B------:R-:W-:Y:S05]  /*10e80*/  WARPSYNC.COLLECTIVE R15, `(.L_x_405) ;  /* 0x000000000f087348 */ /* 0x000fea0003c00000 */
[----:B------:R0:W1:Y:S02]  /*10e90*/  SHFL.IDX P6, R14, R13, R12, R11 ;  /* 0x0000000c0d0e7389 */ /* 0x00006400000c000b */
[----:B01----:R-:W-:Y:S01]  /*10ea0*/  ENDCOLLECTIVE ;  /* 0x000000000000791b */ /* 0x003fe20003800000 */
.L_x_405:
[----:B------:R-:W-:Y:S02]  /*10eb0*/  ULDC UR4, c[0x0][0xc3c] ;  /* 0x00030f0000047ab9 */ /* 0x000fe40000000800 */
[----:B------:R-:W-:-:S13]  /*10ec0*/  ISETP.GE.OR P1, PT, R7, UR4, !P0 ;  /* 0x0000000407007c0c */ /* 0x000fda000c726670 */
[----:B------:R-:W0:Y:S01]  /*10ed0*/  @!P1 LDC.64 R2, c[0x0][0xc80] ;  /* 0x00032000ff029b82 */ /* 0x000e220000000a00 */
[----:B------:R-:W-:Y:S02]  /*10ee0*/  IMAD.MOV.U32 R4, RZ, RZ, RZ ;  /* 0x000000ffff047224 */ /* 0x000fe400078e00ff */
[----:B------:R-:W-:Y:S02]  /*10ef0*/  IMAD.MOV.U32 R11, RZ, RZ, RZ ;  /* 0x000000ffff0b7224 */ /* 0x000fe400078e00ff */
[----:B------:R-:W-:Y:S02]  /*10f00*/  IMAD.MOV.U32 R0, RZ, RZ, R14 ;  /* 0x000000ffff007224 */ /* 0x000fe400078e000e */
[----:B0-----:R-:W-:-:S06]  /*10f10*/  @!P1 IMAD.WIDE R2, R7, 0x4, R2 ;  /* 0x0000000407029825 */ /* 0x001fcc00078e0202 */
[----:B------:R-:W2:Y:S01]  /*10f20*/  @!P1 LDG.E R2, desc[UR36][R2.64] ;  /* 0x0000002402029981 */ /* 0x000ea2000c1e1900 */
[C---:B------:R-:W-:Y:S02]  /*10f30*/  ISETP.GE.U32.AND P2, PT, R8.reuse, 0x2, PT ;  /* 0x000000020800780c */ /* 0x040fe40003f46070 */
[C---:B------:R-:W-:Y:S02]  /*10f40*/  ISETP.GE.U32.AND P3, PT, R8.reuse, 0x4, PT ;  /* 0x000000040800780c */ /* 0x040fe40003f66070 */
[C---:B------:R-:W-:Y:S02]  /*10f50*/  ISETP.GE.U32.AND P4, PT, R8.reuse, 0x8, PT ;  /* 0x000000080800780c */ /* 0x040fe40003f86070 */
[C---:B------:R-:W-:Y:S02]  /*10f60*/  ISETP.GE.U32.AND P5, PT, R8.reuse, 0x10, PT ;  /* 0x000000100800780c */ /* 0x040fe40003fa6070 */
[----:B--2---:R-:W-:Y:S02]  /*10f70*/  @!P1 MOV R4, R2 ;  /* 0x0000000200049202 */ /* 0x004fe40000000f00 */
[----:B------:R-:W-:-:S03]  /*10f80*/  ISETP.NE.AND P1, PT, R8, RZ, PT ;  /* 0x000000ff0800720c */ /* 0x000fc60003f25270 */
[----:B------:R-:W-:-:S10]  /*10f90*/  IMAD.MOV.U32 R13, RZ, RZ, R4 ;  /* 0x000000ffff0d7224 */ /* 0x000fd400078e0004 */
[----:B------:R-:W-:Y:S05]  /*10fa0*/  WARPSYNC.COLLECTIVE R15, `(.L_x_406) ;  /* 0x000000000f087348 */ /* 0x000fea0003c00000 */
[----:B------:R0:W1:Y:S02]  /*10fb0*/  SHFL.UP P6, R14, R13, R12, R11 ;  /* 0x0400000c0d0e7389 */ /* 0x00006400000c000b */
[----:B01----:R-:W-:Y:S01]  /*10fc0*/  ENDCOLLECTIVE ;  /* 0x000000000000791b */ /* 0x003fe20003800000 */
.L_x_406:
[----:B------:R-:W-:Y:S01]  /*10fd0*/  IMAD.MOV.U32 R12, RZ, RZ, 0x2 ;  /* 0x00000002ff0c7424 */ /* 0x000fe200078e00ff */
[----:B------:R-:W-:-:S05]  /*10fe0*/  SEL R7, R14, RZ, P1 ;  /* 0x000000ff0e077207 */ /* 0x000fca0000800000 */
[----:B------:R-:W-:-:S05]  /*10ff0*/  IMAD.IADD R6, R4, 0x1, R7 ;  /* 0x0000000104067824 */ /* 0x000fca00078e0207 */
[----:B------:R-:W-:-:S07]  /*11000*/  MOV R13, R6 ;  /* 0x00000006000d7202 */ /* 0x000fce0000000f00 */
[----:B------:R-:W-:Y:S05]  /*11010*/  WARPSYNC.COLLECTIVE R15, `(.L_x_407) ;  /* 0x000000000f087348 */ /* 0x000fea0003c00000 */
[----:B------:R0:W1:Y:S02]  /*11020*/  SHFL.UP P6, R14, R13, R12, R11 ;  /* 0x0400000c0d0e7389 */ /* 0x00006400000c000b */
[----:B01----:R-:W-:Y:S01]  /*11030*/  ENDCOLLECTIVE ;  /* 0x000000000000791b */ /* 0x003fe20003800000 */
.L_x_407:
[----:B------:R-:W-:Y:S02]  /*11040*/  MOV R12, 0x4 ;  /* 0x00000004000c7802 */ /* 0x000fe40000000f00 */
[----:B------:R-:W-:-:S05]  /*11050*/  SEL R7, R14, RZ, P2 ;  /* 0x000000ff0e077207 */ /* 0x000fca0001000000 */
[----:B------:R-:W-:-:S04]  /*11060*/  IMAD.IADD R7, R6, 0x1, R7 ;  /* 0x0000000106077824 */ /* 0x000fc800078e0207 */
[----:B------:R-:W-:-:S07]  /*11070*/  IMAD.MOV.U32 R13, RZ, RZ, R7 ;  /* 0x000000ffff0d7224 */ /* 0x000fce00078e0007 */
[----:B------:R-:W-:Y:S05]  /*11080*/  WARPSYNC.COLLECTIVE R15, `(.L_x_408) ;  /* 0x000000000f087348 */ /* 0x000fea0003c00000 */
[----:B------:R0:W1:Y:S02]  /*11090*/  SHFL.UP P6, R14, R13, R12, R11 ;  /* 0x0400000c0d0e7389 */ /* 0x00006400000c000b */
[----:B01----:R-:W-:Y:S01]  /*110a0*/  ENDCOLLECTIVE ;  /* 0x000000000000791b */ /* 0x003fe20003800000 */
.L_x_408:
[----:B------:R-:W-:Y:S01]  /*110b0*/  IMAD.MOV.U32 R12, RZ, RZ, 0x8 ;  /* 0x00000008ff0c7424 */ /* 0x000fe200078e00ff */
[----:B------:R-:W-:-:S05]  /*110c0*/  SEL R2, R14, RZ, P3 ;  /* 0x000000ff0e027207 */ /* 0x000fca0001800000 */
[----:B------:R-:W-:-:S04]  /*110d0*/  IMAD.IADD R2, R7, 0x1, R2 ;  /* 0x0000000107027824 */ /* 0x000fc800078e0202 */
[----:B------:R-:W-:-:S07]  /*110e0*/  IMAD.MOV.U32 R13, RZ, RZ, R2 ;  /* 0x000000ffff0d7224 */ /* 0x000fce00078e0002 */
[----:B------:R-:W-:Y:S05]  /*110f0*/  WARPSYNC.COLLECTIVE R15, `(.L_x_409) ;  /* 0x000000000f087348 */ /* 0x000fea0003c00000 */
[----:B------:R0:W1:Y:S02]  /*11100*/  SHFL.UP P6, R14, R13, R12, R11 ;  /* 0x0400000c0d0e7389 */ /* 0x00006400000c000b */
[----:B01----:R-:W-:Y:S01]  /*11110*/  ENDCOLLECTIVE ;  /* 0x000000000000791b */ /* 0x003fe20003800000 */
.L_x_409:
[----:B------:R-:W-:Y:S01]  /*11120*/  IMAD.MOV.U32 R12, RZ, RZ, 0x10 ;  /* 0x00000010ff0c7424 */ /* 0x000fe200078e00ff */
[----:B------:R-:W-:-:S04]  /*11130*/  SEL R3, R14, RZ, P4 ;  /* 0x000000ff0e037207 */ /* 0x000fc80002000000 */
[----:B------:R-:W-:-:S05]  /*11140*/  IADD3 R3, R2, R3, RZ ;  /* 0x0000000302037210 */ /* 0x000fca0007ffe0ff */
[----:B------:R-:W-:-:S07]  /*11150*/  IMAD.MOV.U32 R13, RZ, RZ, R3 ;  /* 0x000000ffff0d7224 */ /* 0x000fce00078e0003 */
[----:B------:R-:W-:Y:S05]  /*11160*/  WARPSYNC.COLLECTIVE R15, `(.L_x_410) ;  /* 0x000000000f087348 */ /* 0x000fea0003c00000 */
[----:B------:R0:W1:Y:S02]  /*11170*/  SHFL.UP P6, R14, R13, R12, R11 ;  /* 0x0400000c0d0e7389 */ /* 0x00006400000c000b */
[----:B01----:R-:W-:Y:S01]  /*11180*/  ENDCOLLECTIVE ;  /* 0x000000000000791b */ /* 0x003fe20003800000 */
.L_x_410:
[----:B------:R-:W-:Y:S02]  /*11190*/  IMAD.MOV.U32 R12, RZ, RZ, 0x1f ;  /* 0x0000001fff0c7424 */ /* 0x000fe400078e00ff */
[----:B------:R-:W-:Y:S01]  /*111a0*/  IMAD.MOV.U32 R11, RZ, RZ, 0x1f ;  /* 0x0000001fff0b7424 */ /* 0x000fe200078e00ff */
[----:B------:R-:W-:-:S05]  /*111b0*/  SEL R6, R14, RZ, P5 ;  /* 0x000000ff0e067207 */ /* 0x000fca0002800000 */
[----:B------:R-:W-:-:S05]  /*111c0*/  IMAD.IADD R6, R3, 0x1, R6 ;  /* 0x0000000103067824 */ /* 0x000fca00078e0206 */
[----:B------:R-:W-:-:S07]  /*111d0*/  MOV R13, R6 ;  /* 0x00000006000d7202 */ /* 0x000fce0000000f00 */
[----:B------:R-:W-:Y:S05]  /*111e0*/  WARPSYNC.COLLECTIVE R15, `(.L_x_411) ;  /* 0x000000000f087348 */ /* 0x000fea0003c00000 */
[----:B------:R0:W1:Y:S02]  /*111f0*/  SHFL.IDX P6, R14, R13, R12, R11 ;  /* 0x0000000c0d0e7389 */ /* 0x00006400000c000b */
[----:B01----:R-:W-:Y:S01]  /*11200*/  ENDCOLLECTIVE ;  /* 0x000000000000791b */ /* 0x003fe20003800000 */
.L_x_411:
[----:B------:R-:W-:Y:S05]  /*11210*/  BRA `(.L_x_412) ;  /* 0xffffffc000907947 */ /* 0x000fea000383ffff */
.L_x_301:
[----:B------:R-:W-:Y:S01]  /*11220*/  BSSY B0, `(.L_x_413) ;  /* 0x0000008000007945 */ /* 0x000fe20003800000 */
[----:B-----5:R-:W-:Y:S01]  /*11230*/  IMAD.MOV.U32 R13, RZ, RZ, R4 ;  /* 0x000000ffff0d7224 */ /* 0x020fe200078e0004 */
[----:B------:R-:W-:Y:S01]  /*11240*/  MOV R12, 0x1 ;  /* 0x00000001000c7802 */ /* 0x000fe20000000f00 */
[----:B------:R-:W-:Y:S02]  /*11250*/  IMAD.MOV.U32 R11, RZ, RZ, RZ ;  /* 0x000000ffff0b7224 */ /* 0x000fe400078e00ff */
[----:B------:R-:W-:-:S07]  /*11260*/  IMAD.MOV.U32 R15, RZ, RZ, -0x1 ;  /* 0xffffffffff0f7424 */ /* 0x000fce00078e00ff */
[----:B012---:R-:W-:Y:S05]  /*11270*/  WARPSYNC.COLLECTIVE R15, `(.L_x_414) ;  /* 0x000000000f087348 */ /* 0x007fea0003c00000 */
[----:B------:R3:W4:Y:S02]  /*11280*/  SHFL.UP P6, R14, R13, R12, R11 ;  /* 0x0400000c0d0e7389 */ /* 0x00072400000c000b */
[----:B01234-:R-:W-:Y:S01]  /*11290*/  ENDCOLLECTIVE ;  /* 0x000000000000791b */ /* 0x01ffe20003800000 */
.L_x_414:
[----:B------:R-:W-:Y:S05]  /*112a0*/  BSYNC B0 ;  /* 0x0000000000007941 */ /* 0x000fea0003800000 */
.L_x_413:
[----:B------:R-:W-:Y:S01]  /*112b0*/  SEL R13, R14, RZ, P1 ;  /* 0x000000ff0e0d7207 */ /* 0x000fe20000800000 */
[----:B------:R-:W-:Y:S01]  /*112c0*/  IMAD.MOV.U32 R11, RZ, RZ, RZ ;  /* 0x000000ffff0b7224 */ /* 0x000fe200078e00ff */
[----:B------:R-:W-:Y:S01]  /*112d0*/  MOV R12, 0x2 ;  /* 0x00000002000c7802 */ /* 0x000fe20000000f00 */
[----:B------:R-:W-:Y:S02]  /*112e0*/  IMAD.MOV.U32 R15, RZ, RZ, -0x1 ;  /* 0xffffffffff0f7424 */ /* 0x000fe400078e00ff */
[----:B------:R-:W-:-:S07]  /*112f0*/  IMAD.IADD R13, R4, 0x1, R13 ;  /* 0x00000001040d7824 */ /* 0x000fce00078e020d */
[----:B------:R-:W-:Y:S05]  /*11300*/  WARPSYNC.COLLECTIVE R15, `(.L_x_415) ;  /* 0x000000000f087348 */ /* 0x000fea0003c00000 */
[----:B------:R0:W1:Y:S02]  /*11310*/  SHFL.UP P6, R14, R13, R12, R11 ;  /* 0x0400000c0d0e7389 */ /* 0x00006400000c000b */
[----:B01----:R-:W-:Y:S01]  /*11320*/  ENDCOLLECTIVE ;  /* 0x000000000000791b */ /* 0x003fe20003800000 */
.L_x_415:
[----:B------:R-:W-:Y:S01]  /*11330*/  IMAD.MOV.U32 R12, RZ, RZ, 0x4 ;  /* 0x00000004ff0c7424 */ /* 0x000fe200078e00ff */
[----:B------:R-:W-:-:S05]  /*11340*/  SEL R0, R14, RZ, P2 ;  /* 0x000000ff0e007207 */ /* 0x000fca0001000000 */
[----:B------:R-:W-:-:S05]  /*11350*/  IMAD.IADD R0, R13, 0x1, R0 ;  /* 0x000000010d007824 */ /* 0x000fca00078e0200 */
[----:B------:R-:W-:-:S07]  /*11360*/  MOV R13, R0 ;  /* 0x00000000000d7202 */ /* 0x000fce0000000f00 */
[----:B------:R-:W-:Y:S05]  /*11370*/  WARPSYNC.COLLECTIVE R15, `(.L_x_416) ;  /* 0x000000000f087348 */ /* 0x000fea0003c00000 */
[----:B------:R0:W1:Y:S02]  /*11380*/  SHFL.UP P6, R14, R13, R12, R11 ;  /* 0x0400000c0d0e7389 */ /* 0x00006400000c000b */
[----:B01----:R-:W-:Y:S01]  /*11390*/  ENDCOLLECTIVE ;  /* 0x000000000000791b */ /* 0x003fe20003800000 */
.L_x_416:
[----:B------:R-:W-:Y:S02]  /*113a0*/  MOV R12, 0x8 ;  /* 0x00000008000c7802 */ /* 0x000fe40000000f00 */
[----:B------:R-:W-:-:S05]  /*113b0*/  SEL R3, R14, RZ, P3 ;  /* 0x000000ff0e037207 */ /* 0x000fca0001800000 */
[----:B------:R-:W-:-:S04]  /*113c0*/  IMAD.IADD R2, R0, 0x1, R3 ;  /* 0x0000000100027824 */ /* 0x000fc800078e0203 */
[----:B------:R-:W-:-:S07]  /*113d0*/  IMAD.MOV.U32 R13, RZ, RZ, R2 ;  /* 0x000000ffff0d7224 */ /* 0x000fce00078e0002 */
[----:B------:R-:W-:Y:S05]  /*113e0*/  WARPSYNC.COLLECTIVE R15, `(.L_x_417) ;  /* 0x000000000f087348 */ /* 0x000fea0003c00000 */
[----:B------:R0:W1:Y:S02]  /*113f0*/  SHFL.UP P6, R14, R13, R12, R11 ;  /* 0x0400000c0d0e7389 */ /* 0x00006400000c000b */
[----:B01----:R-:W-:Y:S01]  /*11400*/  ENDCOLLECTIVE ;  /* 0x000000000000791b */ /* 0x003fe20003800000 */
.L_x_417:
[----:B------:R-:W-:Y:S01]  /*11410*/  IMAD.MOV.U32 R12, RZ, RZ, 0x10 ;  /* 0x00000010ff0c7424 */ /* 0x000fe200078e00ff */
[----:B------:R-:W-:-:S05]  /*11420*/  SEL R3, R14, RZ, P4 ;  /* 0x000000ff0e037207 */ /* 0x000fca0002000000 */
[----:B------:R-:W-:-:S04]  /*11430*/  IMAD.IADD R3, R2, 0x1, R3 ;  /* 0x0000000102037824 */ /* 0x000fc800078e0203 */
[----:B------:R-:W-:-:S07]  /*11440*/  IMAD.MOV.U32 R13, RZ, RZ, R3 ;  /* 0x000000ffff0d7224 */ /* 0x000fce00078e0003 */
[----:B------:R-:W-:Y:S05]  /*11450*/  WARPSYNC.COLLECTIVE R15, `(.L_x_418) ;  /* 0x000000000f087348 */ /* 0x000fea0003c00000 */
[----:B------:R0:W1:Y:S02]  /*11460*/  SHFL.UP P6, R14, R13, R12, R11 ;  /* 0x0400000c0d0e7389 */ /* 0x00006400000c000b */
[----:B01----:R-:W-:Y:S01]  /*11470*/  ENDCOLLECTIVE ;  /* 0x000000000000791b */ /* 0x003fe20003800000 */
.L_x_418:
[----:B------:R-:W-:Y:S02]  /*11480*/  IMAD.MOV.U32 R12, RZ, RZ, 0x1f ;  /* 0x0000001fff0c7424 */ /* 0x000fe400078e00ff */
[----:B------:R-:W-:Y:S01]  /*11490*/  IMAD.MOV.U32 R11, RZ, RZ, 0x1f ;  /* 0x0000001fff0b7424 */ /* 0x000fe200078e00ff */
[----:B------:R-:W-:-:S04]  /*114a0*/  SEL R6, R14, RZ, P5 ;  /* 0x000000ff0e067207 */ /* 0x000fc80002800000 */
[----:B------:R-:W-:-:S05]  /*114b0*/  IADD3 R6, R3, R6, RZ ;  /* 0x0000000603067210 */ /* 0x000fca0007ffe0ff */
[----:B------:R-:W-:-:S07]  /*114c0*/  IMAD.MOV.U32 R13, RZ, RZ, R6 ;  /* 0x000000ffff0d7224 */ /* 0x000fce00078e0006 */
[----:B------:R-:W-:Y:S05]  /*114d0*/  WARPSYNC.COLLECTIVE R15, `(.L_x_419) ;  /* 0x000000000f087348 */ /* 0x000fea0003c00000 */
[----:B------:R0:W1:Y:S02]  /*114e0*/  SHFL.IDX P6, R14, R13, R12, R11 ;  /* 0x0000000c0d0e7389 */ /* 0x00006400000c000b */
[----:B01----:R-:W-:Y:S01]  /*114f0*/  ENDCOLLECTIVE ;  /* 0x000000000000791b */ /* 0x003fe20003800000 */
.L_x_419:
[----:B------:R-:W-:Y:S05]  /*11500*/  BRA `(.L_x_420) ;  /* 0xffffffc000707947 */ /* 0x000fea000383ffff */
.L_x_303:
[----:B------:R-:W-:Y:S01]  /*11510*/  BSSY B0, `(.L_x_421) ;  /* 0x0000006000007945 */ /* 0x000fe20003800000 */
[----:B------:R-:W-:Y:S02]  /*11520*/  PLOP3.LUT P6, PT, P6, PT, PT, 0x8, 0x0 ;  /* 0x000000000000781c */ /* 0x000fe400037ce170 */
[----:B------:R-:W-:-:S11]  /*11530*/  MOV R15, 0xffffffff ;  /* 0xffffffff000f7802 */ /* 0x000fd60000000f00 */
[----:B01----:R-:W-:Y:S05]  /*11540*/  WARPSYNC.COLLECTIVE R15, `(.L_x_422) ;  /* 0x000000000f087348 */ /* 0x003fea0003c00000 */
[----:B------:R-:W-:Y:S01]  /*11550*/  VOTE.ANY R14, PT, P6 ;  /* 0x00000000000e7806 */ /* 0x000fe200030e0100 */
[----:B01----:R-:W-:Y:S06]  /*11560*/  ENDCOLLECTIVE ;  /* 0x000000000000791b */ /* 0x003fec0003800000 */
.L_x_422:
[----:B------:R-:W-:Y:S05]  /*11570*/  BSYNC B0 ;  /* 0x0000000000007941 */ /* 0x000fea0003800000 */
.L_x_421:
[----:B------:R-:W-:Y:S01]  /*11580*/  IMAD.MOV.U32 R2, RZ, RZ, R14 ;  /* 0x000000ffff027224 */ /* 0x000fe200078e000e */
[----:B------:R-:W-:Y:S01]  /*11590*/  MOV R11, 0x1f ;  /* 0x0000001f000b7802 */ /* 0x000fe20000000f00 */
[----:B------:R-:W-:Y:S02]  /*115a0*/  IMAD.MOV.U32 R13, RZ, RZ, R4 ;  /* 0x000000ffff0d7224 */ /* 0x000fe400078e0004 */
[----:B------:R-:W0:Y:S01]  /*115b0*/  POPC R0, R2 ;  /* 0x0000000200007309 */ /* 0x000e220000000000 */
[----:B------:R-:W-:Y:S02]  /*115c0*/  IMAD.MOV.U32 R15, RZ, RZ, -0x1 ;  /* 0xffffffffff0f7424 */ /* 0x000fe400078e00ff */
[----:B0-----:R-:W-:-:S07]  /*115d0*/  IMAD.MOV.U32 R12, RZ, RZ, R0 ;  /* 0x000000ffff0c7224 */ /* 0x001fce00078e0000 */
[----:B------:R-:W-:Y:S05]  /*115e0*/  WARPSYNC.COLLECTIVE R15, `(.L_x_423) ;  /* 0x000000000f087348 */ /* 0x000fea0003c00000 */
[----:B------:R0:W1:Y:S02]  /*115f0*/  SHFL.IDX P6, R14, R13, R12, R11 ;  /* 0x0000000c0d0e7389 */ /* 0x00006400000c000b */
[----:B01----:R-:W-:Y:S01]  /*11600*/  ENDCOLLECTIVE ;  /* 0x000000000000791b */ /* 0x003fe20003800000 */
.L_x_423:
[----:B------:R-:W-:Y:S01]  /*11610*/  IMAD.MOV.U32 R4, RZ, RZ, R14 ;  /* 0x000000ffff047224 */ /* 0x000fe200078e000e */
[----:B------:R-:W-:Y:S06]  /*11620*/  BRA `(.L_x_424) ;  /* 0xffffffc000607947 */ /* 0x000fec000383ffff */
.L_x_305:
[----:B------:R-:W-:Y:S01]  /*11630*/  BSSY B0, `(.L_x_425) ;  /* 0x0000007000007945 */ /* 0x000fe20003800000 */
[----:B------:R-:W-:Y:S01]  /*11640*/  IMAD.MOV.U32 R13, RZ, RZ, R6 ;  /* 0x000000ffff0d7224 */ /* 0x000fe200078e0006 */
[----:B------:R-:W-:Y:S01]  /*11650*/  MOV R11, 0x1f ;  /* 0x0000001f000b7802 */ /* 0x000fe20000000f00 */
[----:B------:R-:W-:-:S07]  /*11660*/  IMAD.MOV.U32 R15, RZ, RZ, -0x1 ;  /* 0xffffffffff0f7424 */ /* 0x000fce00078e00ff */
[----:B0123--:R-:W-:Y:S05]  /*11670*/  WARPSYNC.COLLECTIVE R15, `(.L_x_426) ;  /* 0x000000000f087348 */ /* 0x00ffea0003c00000 */
[----:B------:R4:W0:Y:S02]  /*11680*/  SHFL.IDX P6, R14, R13, R12, R11 ;  /* 0x0000000c0d0e7389 */ /* 0x00082400000c000b */
[----:B01234-:R-:W-:Y:S01]  /*11690*/  ENDCOLLECTIVE ;  /* 0x000000000000791b */ /* 0x01ffe20003800000 */
.L_x_426:
[----:B------:R-:W-:Y:S05]  /*116a0*/  BSYNC B0 ;  /* 0x0000000000007941 */ /* 0x000fea0003800000 */
.L_x_425:
[----:B------:R-:W-:Y:S05]  /*116b0*/  BRA `(.L_x_304) ;  /* 0xffffffc000587947 */ /* 0x000fea000383ffff */
.L_x_309:
[----:B0-----:R0:W2:Y:S02]  /*116c0*/  SYNCS.PHASECHK.TRANS64.TRYWAIT P0, [R4+URZ+0x2a820], R0 ;  /* 0x02a82000040075a7 */ /* 0x0010a4000800017f */
[----:B--2---:R-:W-:Y:S05]  /*116d0*/  @!P0 NANOSLEEP.SYNCS 0x989680 ;  /* 0x009896800000895d */ /* 0x004fea0003900000 */
[----:B------:R-:W2:Y:S02]  /*116e0*/  @!P0 SYNCS.PHASECHK.TRANS64 P0, [R4+URZ+0x2a820], R0 ;  /* 0x02a82000040085a7 */ /* 0x000ea4000800007f */
[----:B--2---:R-:W-:Y:S05]  /*116f0*/  @!P0 BRA `(.L_x_309) ;  /* 0xfffffffc00f08947 */ /* 0x004fea000383ffff */
[----:B------:R-:W-:Y:S05]  /*11700*/  BRA `(.L_x_427) ;  /* 0xffffffc400447947 */ /* 0x000fea000383ffff */
.L_x_310:
[----:B------:R-:W2:Y:S01]  /*11710*/  S2R R2, SR_TID.X ;  /* 0x0000000000027919 */ /* 0x000ea20000002100 */
[----:B------:R-:W-:Y:S01]  /*11720*/  BSSY B0, `(.L_x_428) ;  /* 0x000000a000007945 */ /* 0x000fe20003800000 */
[----:B------:R-:W-:Y:S01]  /*11730*/  IMAD.MOV.U32 R12, RZ, RZ, RZ ;  /* 0x000000ffff0c7224 */ /* 0x000fe200078e00ff */
[----:B------:R-:W-:Y:S01]  /*11740*/  MOV R11, 0x1f ;  /* 0x0000001f000b7802 */ /* 0x000fe20000000f00 */
[----:B------:R-:W-:Y:S01]  /*11750*/  IMAD.MOV.U32 R15, RZ, RZ, -0x1 ;  /* 0xffffffffff0f7424 */ /* 0x000fe200078e00ff */
[----:B--2---:R-:W-:-:S04]  /*11760*/  SHF.R.U32.HI R2, RZ, 0x5, R2 ;  /* 0x00000005ff027819 */ /* 0x004fc80000011602 */
[----:B------:R-:W-:-:S05]  /*11770*/  LOP3.LUT R2, R2, 0x3, RZ, 0xc0, !PT ;  /* 0x0000000302027812 */ /* 0x000fca00078ec0ff */
[----:B------:R-:W-:-:S07]  /*11780*/  IMAD.MOV.U32 R13, RZ, RZ, R2 ;  /* 0x000000ffff0d7224 */ /* 0x000fce00078e0002 */
[----:B01-3--:R-:W-:Y:S05]  /*11790*/  WARPSYNC.COLLECTIVE R15, `(.L_x_429) ;  /* 0x000000000f087348 */ /* 0x00bfea0003c00000 */
[----:B------:R2:W4:Y:S02]  /*117a0*/  SHFL.IDX P6, R14, R13, R12, R11 ;  /* 0x0000000c0d0e7389 */ /* 0x00052400000c000b */
[----:B01234-:R-:W-:Y:S01]  /*117b0*/  ENDCOLLECTIVE ;  /* 0x000000000000791b */ /* 0x01ffe20003800000 */
.L_x_429:
[----:B------:R-:W-:Y:S05]  /*117c0*/  BSYNC B0 ;  /* 0x0000000000007941 */ /* 0x000fea0003800000 */
.L_x_428:
[----:B------:R-:W-:Y:S05]  /*117d0*/  BRA `(.L_x_430) ;  /* 0xffffffc4002c7947 */ /* 0x000fea000383ffff */
.L_x_313:
[----:B------:R-:W-:Y:S01]  /*117e0*/  BSSY B1, `(.L_x_431) ;  /* 0x0000006000017945 */ /* 0x000fe20003800000 */
[----:B------:R-:W-:-:S07]  /*117f0*/  IMAD.MOV.U32 R15, RZ, RZ, -0x1 ;  /* 0xffffffffff0f7424 */ /* 0x000fce00078e00ff */
[----:B01-3--:R-:W-:Y:S05]  /*11800*/  WARPSYNC.COLLECTIVE R15, `(.L_x_432) ;  /* 0x000000000f0c7348 */ /* 0x00bfea0003c00000 */
[----:B------:R-:W-:Y:S02]  /*11810*/  ELECT P6, UR62, PT ;  /* 0x00000000003e782f */ /* 0x000fe400038c0000 */
[----:B------:R-:W-:Y:S01]  /*11820*/  MOV R14, UR62 ;  /* 0x0000003e000e7c02 */ /* 0x000fe20008000f00 */
[----:B01-3--:R-:W-:Y:S10]  /*11830*/  ENDCOLLECTIVE ;  /* 0x000000000000791b */ /* 0x00bff40003800000 */
.L_x_432:
[----:B------:R-:W-:Y:S05]  /*11840*/  BSYNC B1 ;  /* 0x0000000000017941 */ /* 0x000fea0003800000 */
.L_x_431:
[----:B------:R-:W-:Y:S05]  /*11850*/  BRA `(.L_x_433) ;  /* 0xffffffc400247947 */ /* 0x000fea000383ffff */
.L_x_315:
[----:B0-----:R0:W2:Y:S02]  /*11860*/  SYNCS.PHASECHK.TRANS64.TRYWAIT P1, [R5+URZ+0x2a840], R0 ;  /* 0x02a84000050075a7 */ /* 0x0010a4000802017f */
[----:B--2---:R-:W-:Y:S05]  /*11870*/  @!P1 NANOSLEEP.SYNCS 0x989680 ;  /* 0x009896800000995d */ /* 0x004fea0003900000 */
[----:B------:R-:W2:Y:S02]  /*11880*/  @!P1 SYNCS.PHASECHK.TRANS64 P1, [R5+URZ+0x2a840], R0 ;  /* 0x02a84000050095a7 */ /* 0x000ea4000802007f */
[----:B--2---:R-:W-:Y:S05]  /*11890*/  @!P1 BRA `(.L_x_315) ;  /* 0xfffffffc00f09947 */ /* 0x004fea000383ffff */
[----:B------:R-:W-:Y:S05]  /*118a0*/  BRA `(.L_x_434) ;  /* 0xffffffc400447947 */ /* 0x000fea000383ffff */
.L_x_317:
[----:B--2---:R2:W4:Y:S02]  /*118b0*/  SYNCS.PHASECHK.TRANS64.TRYWAIT P1, [R27+URZ+0x2a840], R2 ;  /* 0x02a840021b0075a7 */ /* 0x004524000802017f */
[----:B----4-:R-:W-:Y:S05]  /*118c0*/  @!P1 NANOSLEEP.SYNCS 0x989680 ;  /* 0x009896800000995d */ /* 0x010fea0003900000 */
[----:B------:R-:W4:Y:S02]  /*118d0*/  @!P1 SYNCS.PHASECHK.TRANS64 P1, [R27+URZ+0x2a840], R2 ;  /* 0x02a840021b0095a7 */ /* 0x000f24000802007f */
[----:B----4-:R-:W-:Y:S05]  /*118e0*/  @!P1 BRA `(.L_x_317) ;  /* 0xfffffffc00f09947 */ /* 0x010fea000383ffff */
[----:B------:R-:W-:Y:S05]  /*118f0*/  BRA `(.L_x_435) ;  /* 0xffffffc400507947 */ /* 0x000fea000383ffff */
.L_x_319:
[----:B----4-:R4:W0:Y:S02]  /*11900*/  SYNCS.PHASECHK.TRANS64.TRYWAIT P1, [R5+URZ+0x2a860], R0 ;  /* 0x02a86000050075a7 */ /* 0x010824000802017f */
[----:B0-----:R-:W-:Y:S05]  /*11910*/  @!P1 NANOSLEEP.SYNCS 0x989680 ;  /* 0x009896800000995d */ /* 0x001fea0003900000 */
[----:B------:R-:W0:Y:S02]  /*11920*/  @!P1 SYNCS.PHASECHK.TRANS64 P1, [R5+URZ+0x2a860], R0 ;  /* 0x02a86000050095a7 */ /* 0x000e24000802007f */
[----:B0-----:R-:W-:Y:S05]  /*11930*/  @!P1 BRA `(.L_x_319) ;  /* 0xfffffffc00f09947 */ /* 0x001fea000383ffff */
[----:B------:R-:W-:Y:S05]  /*11940*/  BRA `(.L_x_436) ;  /* 0xffffffc4004c7947 */ /* 0x000fea000383ffff */
.L_x_437:
        /* <DEDUP_REMOVED lines=11> */
.L_x_15633:


//--------------------- .text._ZN7cutlass13device_kernelIN5flash11enable_sm90INS1_16FlashAttnFwdSm90INS1_25CollectiveMainloopFwdSm90ILi2EN4cute5tupleIJNS5_1CILi1EEES8_S8_EEENS6_IJNS7_ILi128EEENS7_ILi96EEENS7_ILi192EEEEEELi128ENS_6half_tEfNS_4arch4Sm90ELb0ELb0ELb1ELb1ELb1ELb1ELb0ELb1ELb1ELb1ELb0ELb0EEENS1_21CollectiveEpilogueFwdINS6_IJSA_SA_SB_EEES9_SE_SG_Li256ELb1ELb1ELb0ELb0EEENS1_36VarlenDynamicPersistentTileSchedulerILi128ELi96ELi256ELi128ELb0ELb1ELb1ELb0ELb1ELb1EEEEEEEEEvNT_6ParamsE --------------------------
	.section	.text._ZN7cutlass13device_kernelIN5flash11enable_sm90INS1_16FlashAttnFwdSm90INS1_25CollectiveMainloopFwdSm90ILi2EN4cute5tupleIJNS5_1CILi1EEES8_S8_EEENS6_IJNS7_ILi128EEENS7_ILi96EEENS7_ILi192EEEEEELi128ENS_6half_tEfNS_4arch4Sm90ELb0ELb0ELb1ELb1ELb1ELb1ELb0ELb1ELb1ELb1ELb0ELb0EEENS1_21CollectiveEpilogueFwdINS6_IJSA_SA_SB_EEES9_SE_SG_Li256ELb1ELb1ELb0ELb0EEENS1_36VarlenDynamicPersistentTileSchedulerILi128ELi96ELi256ELi128ELb0ELb1ELb1ELb0ELb1ELb1EEEEEEEEEvNT_6ParamsE,"ax",@progbits
	.align	128
.text._ZN7cutlass13device_kernelIN5flash11enable_sm90INS1_16FlashAttnFwdSm90INS1_25CollectiveMainloopFwdSm90ILi2EN4cute5tupleIJNS5_1CILi1EEES8_S8_EEENS6_IJNS7_ILi128EEENS7_ILi96EEENS7_ILi192EEEEEELi128ENS_6half_tEfNS_4arch4Sm90ELb0ELb0ELb1ELb1ELb1ELb1ELb0ELb1ELb1ELb1ELb0ELb0EEENS1_21CollectiveEpilogueFwdINS6_IJSA_SA_SB_EEES9_SE_SG_Li256ELb1ELb1ELb0ELb0EEENS1_36VarlenDynamicPersistentTileSchedulerILi128ELi96ELi256ELi128ELb0ELb1ELb1ELb0ELb1ELb1EEEEEEEEEvNT_6ParamsE:
        .type           _ZN7cutlass13device_kernelIN5flash11enable_sm90INS1_16FlashAttnFwdSm90INS1_25CollectiveMainloopFwdSm90ILi2EN4cute5tupleIJNS5_1CILi1EEES8_S8_EEENS6_IJNS7_ILi128EEENS7_ILi96EEENS7_ILi192EEEEEELi128ENS_6half_tEfNS_4arch4Sm90ELb0ELb0ELb1ELb1ELb1ELb1ELb0ELb1ELb1ELb1ELb0ELb0EEENS1_21CollectiveEpilogueFwdINS6_IJSA_SA_SB_EEES9_SE_SG_Li256ELb1ELb1ELb0ELb0EEENS1_36VarlenDynamicPersistentTileSchedulerILi128ELi96ELi256ELi128ELb0ELb1ELb1ELb0ELb1ELb1EEEEEEEEEvNT_6ParamsE,@function
        .size           _ZN7cutlass13device_kernelIN5flash11enable_sm90INS1_16FlashAttnFwdSm90INS1_25CollectiveMainloopFwdSm90ILi2EN4cute5tupleIJNS5_1CILi1EEES8_S8_EEENS6_IJNS7_ILi128EEENS7_ILi96EEENS7_ILi192EEEEEELi128ENS_6half_tEfNS_4arch4Sm90ELb0ELb0ELb1ELb1ELb1ELb1ELb0ELb1ELb1ELb1ELb0ELb0EEENS1_21CollectiveEpilogueFwdINS6_IJSA_SA_SB_EEES9_SE_SG_Li256ELb1ELb1ELb0ELb0EEENS1_36VarlenDynamicPersistentTileSchedulerILi128ELi96ELi256ELi128ELb0ELb1ELb1ELb0ELb1ELb1EEEEEEEEEvNT_6ParamsE,(.L_x_15634 - _ZN7cutlass13device_kernelIN5flash11enable_sm90INS1_16FlashAttnFwdSm90INS1_25CollectiveMainloopFwdSm90ILi2EN4cute5tupleIJNS5_1CILi1EEES8_S8_EEENS6_IJNS7_ILi128EEENS7_ILi96EEENS7_ILi192EEEEEELi128ENS_6half_tEfNS_4arch4Sm90ELb0ELb0ELb1ELb1ELb1ELb1ELb0ELb1ELb1ELb1ELb0ELb0EEENS1_21CollectiveEpilogueFwdINS6_IJSA_SA_SB_EEES9_SE_SG_Li256ELb1ELb1ELb0ELb0EEENS1_36VarlenDynamicPersistentTileSchedulerILi128ELi96ELi256ELi128ELb0ELb1ELb1ELb0ELb1ELb1EEEEEEEEEvNT_6ParamsE)
        .other          _ZN7cutlass13device_kernelIN5flash11enable_sm90INS1_16FlashAttnFwdSm90INS1_25CollectiveMainloopFwdSm90ILi2EN4cute5tupleIJNS5_1CILi1EEES8_S8_EEENS6_IJNS7_ILi128EEENS7_ILi96EEENS7_ILi192EEEEEELi128ENS_6half_tEfNS_4arch4Sm90ELb0ELb0ELb1ELb1ELb1ELb1ELb0ELb1ELb1ELb1ELb0ELb0EEENS1_21CollectiveEpilogueFwdINS6_IJSA_SA_SB_EEES9_SE_SG_Li256ELb1ELb1ELb0ELb0EEENS1_36VarlenDynamicPersistentTileSchedulerILi128ELi96ELi256ELi128ELb0ELb1ELb1ELb0ELb1ELb1EEEEEEEEEvNT_6ParamsE,@"STO_CUDA_ENTRY STV_DEFAULT"
_ZN7cutlass13device_kernelIN5flash11enable_sm90INS1_16FlashAttnFwdSm90INS1_25CollectiveMainloopFwdSm90ILi2EN4cute5tupleIJNS5_1CILi1EEES8_S8_EEENS6_IJNS7_ILi128EEENS7_ILi96EEENS7_ILi192EEEEEELi128ENS_6half_tEfNS_4arch4Sm90ELb0ELb0ELb1ELb1ELb1ELb1ELb0ELb1ELb1ELb1ELb0ELb0EEENS1_21CollectiveEpilogueFwdINS6_IJSA_SA_SB_EEES9_SE_SG_Li256ELb1ELb1ELb0ELb0EEENS1_36VarlenDynamicPersistentTileSchedulerILi128ELi96ELi256ELi128ELb0ELb1ELb1ELb0ELb1ELb1EEEEEEEEEvNT_6ParamsE:
[----:B------:R-:W0:Y:S02]  /*0000*/  LDC R1, c[0x0][0x28] ;  /* 0x00000a00ff017b82 */ /* 0x000e240000000800 */
[----:B0-----:R-:W-:Y:S01]  /*0010*/  VIADD R1, R1, 0xffffffa8 ;  /* 0xffffffa801017836 */ /* 0x001fe20000000000 */
[----:B------:R-:W0:Y:S01]  /*0020*/  S2R R0, SR_TID.X ;  /* 0x0000000000007919 */ /* 0x000e220000002100 */
[----:B------:R-:W-:Y:S01]  /*0030*/  ELECT P0, URZ, PT ;  /* 0x00000000003f782f */ /* 0x000fe20003800000 */
[----:B------:R-:W-:Y:S01]  /*0040*/  BSSY B0, `(.L_x_438) ;  /* 0x000000e000007945 */ /* 0x000fe20003800000 */
[----:B0-----:R-:W-:-:S05]  /*0050*/  SHF.R.U32.HI R2, RZ, 0x5, R0 ;  /* 0x00000005ff027819 */ /* 0x001fca0000011600 */
[----:B------:R-:W0:Y:S02]  /*0060*/  SHFL.IDX PT, R3, R2, RZ, 0x1f ;  /* 0x00001fff02037589 */ /* 0x000e2400000e0000 */
[----:B0-----:R-:W-:Y:S02]  /*0070*/  ISETP.EQ.AND P0, PT, R3, RZ, P0 ;  /* 0x000000ff0300720c */ /* 0x001fe40000702270 */
[----:B------:R-:W-:-:S11]  /*0080*/  SHF.R.U32.HI R3, RZ, 0x7, R0 ;  /* 0x00000007ff037819 */ /* 0x000fd60000011600 */
[----:B------:R-:W-:Y:S05]  /*0090*/  @!P0 BRA `(.L_x_439) ;  /* 0x0000000000208947 */ /* 0x000fea0003800000 */
[----:B------:R-:W-:Y:S02]  /*00a0*/  ULDC.64 UR4, c[0x0][0x198] ;  /* 0x0000660000047ab9 */ /* 0x000fe40000000a00 */
[----:B------:R-:W-:Y:S02]  /*00b0*/  UIADD3 UR6, UP0, UR4, 0x570, URZ ;  /* 0x0000057004067890 */ /* 0x000fe4000ff1e03f */
[----:B------:R-:W-:Y:S02]  /*00c0*/  UIADD3 UR4, UP1, UR4, 0x670, URZ ;  /* 0x0000067004047890 */ /* 0x000fe4000ff3e03f */
[----:B------:R-:W-:Y:S02]  /*00d0*/  UIADD3.X UR7, URZ, UR5, URZ, UP0, !UPT ;  /* 0x000000053f077290 */ /* 0x000fe400087fe43f */
[----:B------:R-:W-:-:S07]  /*00e0*/  UIADD3.X UR5, URZ, UR5, URZ, UP1, !UPT ;  /* 0x000000053f057290 */ /* 0x000fce0008ffe43f */
[----:B------:R0:W-:Y:S02]  /*00f0*/  UTMACCTL.PF [UR6] ;  /* 0x00000000060079b9 */ /* 0x0001e40008040000 */
[----:B------:R0:W-:Y:S02]  /*0100*/  UTMACCTL.PF [UR4] ;  /* 0x00000000040079b9 */ /* 0x0001e40008040000 */
[----:B0-----:R-:W-:Y:S01]  /*0110*/  NOP ;  /* 0x0000000000007918 */ /* 0x001fe20000000000 */
.L_x_439:
[----:B------:R-:W-:Y:S05]  /*0120*/  BSYNC B0 ;  /* 0x0000000000007941 */ /* 0x000fea0003800000 */
.L_x_438:
[----:B------:R-:W-:Y:S01]  /*0130*/  VOTEU.ANY UP0, P0 ;  /* 0x00000000003f7886 */ /* 0x000fe20000000100 */
[----:B------:R-:W0:Y:S01]  /*0140*/  SHFL.IDX PT, R3, R3, RZ, 0x1f ;  /* 0x00001fff03037589 */ /* 0x000e2200000e0000 */
[----:B------:R-:W-:Y:S01]  /*0150*/  UMOV UR4, 0x80 ;  /* 0x0000008000047882 */ /* 0x000fe20000000000 */
[----:B------:R-:W-:Y:S01]  /*0160*/  UMOV UR7, 0x100 ;  /* 0x0000010000077882 */ /* 0x000fe20000000000 */
[----:B------:R-:W-:Y:S01]  /*0170*/  VOTEU.ANY UP1, P0 ;  /* 0x00000000003f7886 */ /* 0x000fe20000020100 */
[----:B------:R-:W1:Y:S01]  /*0180*/  @UP0 S2UR UR8, SR_CgaCtaId ;  /* 0x00000000000809c3 */ /* 0x000e620000008800 */
[----:B------:R-:W2:Y:S01]  /*0190*/  SHFL.IDX PT, R4, R2, RZ, 0x1f ;  /* 0x00001fff02047589 */ /* 0x000ea200000e0000 */
[----:B------:R-:W-:Y:S01]  /*01a0*/  @UP0 UMOV UR6, 0x400 ;  /* 0x0000040000060882 */ /* 0x000fe20000000000 */
[----:B------:R-:W-:-:S04]  /*01b0*/  @UP0 UIADD3 UR4, -UR4, 0x100000, URZ ;  /* 0x0010000004040890 */ /* 0x000fc8000fffe13f */
[----:B------:R-:W-:Y:S02]  /*01c0*/  @UP0 USHF.L.U32 UR5, UR4, 0xb, URZ ;  /* 0x0000000b04050899 */ /* 0x000fe4000800063f */
[----:B------:R-:W-:Y:S01]  /*01d0*/  @UP0 USHF.L.U32 UR4, UR4, 0x1, URZ ;  /* 0x0000000104040899 */ /* 0x000fe2000800063f */
[----:B------:R-:W-:Y:S01]  /*01e0*/  VOTEU.ANY UP2, P0 ;  /* 0x00000000003f7886 */ /* 0x000fe20000040100 */
[----:B0-----:R-:W-:Y:S01]  /*01f0*/  R2UR UR9, R3 ;  /* 0x00000000030972ca */ /* 0x001fe200000e0000 */
[----:B-1----:R-:W-:Y:S01]  /*0200*/  @UP0 ULEA UR8, UR8, UR6, 0x18 ;  /* 0x0000000608080291 */ /* 0x002fe2000f8ec03f */
[----:B--2---:R-:W-:Y:S01]  /*0210*/  ISETP.NE.AND P1, PT, R4, RZ, PT ;  /* 0x000000ff0400720c */ /* 0x004fe20003f25270 */
[----:B------:R-:W-:-:S04]  /*0220*/  @UP0 UIADD3 UR6, -UR7, 0x100000, URZ ;  /* 0x0010000007060890 */ /* 0x000fc8000fffe13f */
[----:B------:R-:W-:Y:S02]  /*0230*/  @UP0 USHF.L.U32 UR7, UR6, 0xb, URZ ;  /* 0x0000000b06070899 */ /* 0x000fe4000800063f */
[----:B------:R-:W-:-:S04]  /*0240*/  @UP0 USHF.L.U32 UR6, UR6, 0x1, URZ ;  /* 0x0000000106060899 */ /* 0x000fc8000800063f */
[----:B------:R-:W-:Y:S01]  /*0250*/  UISETP.NE.AND UP0, UPT, UR9, URZ, UPT ;  /* 0x0000003f0900728c */ /* 0x000fe2000bf05270 */
[----:B------:R-:W0:Y:S02]  /*0260*/  FENCE.VIEW.ASYNC.S ;  /* 0x00000000000073c6 */ /* 0x000e240000000000 */
[----:B0-----:R0:W1:Y:S05]  /*0270*/  @UP1 SYNCS.EXCH.64 URZ, [UR8+0x2a800], UR4 ;  /* 0x02a80004083f15b2 */ /* 0x00106a0008000100 */
[----:B------:R0:W2:Y:S01]  /*0280*/  @UP2 SYNCS.EXCH.64 URZ, [UR8+0x2a820], UR6 ;  /* 0x02a82006083f25b2 */ /* 0x0000a20008000100 */
        /* <DEDUP_REMOVED lines=14> */
[----:B0-----:R3:W4:Y:S08]  /*0370*/  SYNCS.EXCH.64 URZ, [UR8+0x2a830], UR4 ;  /* 0x02a83004083f75b2 */ /* 0x0017300008000100 */
[----:B------:R3:W0:Y:S01]  /*0380*/  SYNCS.EXCH.64 URZ, [UR8+0x2a840], UR6 ;  /* 0x02a84006083f75b2 */ /* 0x0006220008000100 */
[----:B------:R3:W0:Y:S01]  /*0390*/  SYNCS.EXCH.64 URZ, [UR8+0x2a838], UR4 ;  /* 0x02a83804083f75b2 */ /* 0x0006220008000100 */
[----:B------:R3:W0:Y:S02]  /*03a0*/  SYNCS.EXCH.64 URZ, [UR8+0x2a848], UR6 ;  /* 0x02a84806083f75b2 */ /* 0x0006240008000100 */
[----:B---3--:R-:W-:Y:S01]  /*03b0*/  NOP ;  /* 0x0000000000007918 */ /* 0x008fe20000000000 */
.L_x_440:
[----:B------:R-:W3:Y:S01]  /*03c0*/  SHFL.IDX PT, R3, R2, RZ, 0x1f ;  /* 0x00001fff02037589 */ /* 0x000ee200000e0000 */
[----:B------:R-:W-:Y:S01]  /*03d0*/  NOP ;  /* 0x0000000000007918 */ /* 0x000fe20000000000 */
[----:B---3--:R-:W-:-:S13]  /*03e0*/  ISETP.NE.AND P0, PT, R3, RZ, PT ;  /* 0x000000ff0300720c */ /* 0x008fda0003f05270 */
        /* <DEDUP_REMOVED lines=17> */
[----:B------:R3:W0:Y:S02]  /*0500*/  SYNCS.EXCH.64 URZ, [UR8+0x2a868], UR6 ;  /* 0x02a86806083f75b2 */ /* 0x0006240008000100 */
[----:B---3--:R-:W-:Y:S01]  /*0510*/  NOP ;  /* 0x0000000000007918 */ /* 0x008fe20000000000 */
.L_x_441:
[----:B------:R-:W3:Y:S01]  /*0520*/  SHFL.IDX PT, R3, R2, RZ, 0x1f ;  /* 0x00001fff02037589 */ /* 0x000ee200000e0000 */
[----:B------:R-:W-:Y:S01]  /*0530*/  NOP ;  /* 0x0000000000007918 */ /* 0x000fe20000000000 */
[----:B---3--:R-:W-:-:S13]  /*0540*/  ISETP.NE.AND P0, PT, R3, RZ, PT ;  /* 0x000000ff0300720c */ /* 0x008fda0003f05270 */
        /* <DEDUP_REMOVED lines=13> */
[----:B------:R3:W0:Y:S02]  /*0620*/  SYNCS.EXCH.64 URZ, [UR6+0x2a888], UR4 ;  /* 0x02a88804063f75b2 */ /* 0x0006240008000100 */
[----:B---3--:R-:W-:Y:S01]  /*0630*/  NOP ;  /* 0x0000000000007918 */ /* 0x008fe20000000000 */
.L_x_442:
        /* <DEDUP_REMOVED lines=22> */
.L_x_443:
        /* <DEDUP_REMOVED lines=22> */
.L_x_444:
[----:B0-----:R-:W-:Y:S01]  /*0900*/  UMOV UR4, 0x1 ;  /* 0x0000000100047882 */ /* 0x001fe20000000000 */
[----:B------:R-:W-:Y:S01]  /*0910*/  PLOP3.LUT P0, PT, PT, PT, UP0, 0x80, 0x0 ;  /* 0x000000000000781c */ /* 0x000fe20003f0f008 */
[----:B------:R-:W-:Y:S01]  /*0920*/  USEL UR4, UR4, 0x2, !UP0 ;  /* 0x0000000204047887 */ /* 0x000fe2000c000000 */
[----:B------:R-:W-:Y:S01]  /*0930*/  NOP ;  /* 0x0000000000007918 */ /* 0x000fe20000000000 */
[----:B------:R-:W-:Y:S01]  /*0940*/  ULDC.64 UR60, c[0x0][0x208] ;  /* 0x00008200003c7ab9 */ /* 0x000fe20000000a00 */
[----:B------:R-:W-:Y:S03]  /*0950*/  BSSY B9, `(.L_x_445) ;  /* 0x0001e51000097945 */ /* 0x000fe60003800000 */
[----:B------:R-:W-:-:S05]  /*0960*/  IMAD.U32 R3, RZ, RZ, UR4 ;  /* 0x00000004ff037e24 */ /* 0x000fca000f8e00ff */
[----:B------:R0:W-:Y:S01]  /*0970*/  STL [R1+0x40], R3 ;  /* 0x0000400301007387 */ /* 0x0001e20000100800 */
[----:B-12-4-:R-:W-:Y:S06]  /*0980*/  BAR.SYNC.DEFER_BLOCKING 0x0 ;  /* 0x0000000000007b1d */ /* 0x016fec0000010000 */
[----:B------:R-:W-:Y:S05]  /*0990*/  @!P0 BRA `(.L_x_446) ;  /* 0x0000017c00248947 */ /* 0x000fea0003800000 */
.L_x_447:
[----:B------:R-:W-:-:S08]  /*09a0*/  NOP ;  /* 0x0000000000007918 */ /* 0x000fd00000000000 */
[----:B------:R-:W1:Y:S02]  /*09b0*/  USETMAXREG.TRY_ALLOC.CTAPOOL UP0, 0xe8 ;  /* 0x000000e8000079c8 */ /* 0x000e640008000600 */
[----:B-1----:R-:W-:-:S13]  /*09c0*/  PLOP3.LUT P0, PT, PT, PT, UP0, 0x80, 0x0 ;  /* 0x000000000000781c */ /* 0x002fda0003f0f008 */
[----:B------:R-:W-:Y:S05]  /*09d0*/  @!P0 BRA `(.L_x_447) ;  /* 0xfffffffc00f08947 */ /* 0x000fea000383ffff */
[----:B------:R-:W1:Y:S08]  /*09e0*/  S2UR UR4, SR_CgaCtaId ;  /* 0x00000000000479c3 */ /* 0x000e700000008800 */
[----:B------:R-:W-:Y:S06]  /*09f0*/  BAR.ARV 0x8, 0x180 ;  /* 0x0206000000007b1d */ /* 0x000fec0000002000 */
[----:B------:R-:W-:-:S02]  /*0a00*/  MOV R2, 0x400 ;  /* 0x0000040000027802 */ /* 0x000fc40000000f00 */
[----:B------:R-:W-:Y:S01]  /*0a10*/  BAR.SYNC.DEFER_BLOCKING 0x5, 0x180 ;  /* 0x0146000000007b1d */ /* 0x000fe20000010000 */
[----:B-1----:R-:W-:-:S05]  /*0a20*/  MOV R181, UR4 ;  /* 0x0000000400b57c02 */ /* 0x002fca0008000f00 */
[----:B------:R-:W-:Y:S01]  /*0a30*/  ULDC UR4, c[0x0][0xc3c] ;  /* 0x00030f0000047ab9 */ /* 0x000fe20000000800 */
[----:B------:R-:W-:-:S05]  /*0a40*/  LEA R2, R181, R2, 0x18 ;  /* 0x00000002b5027211 */ /* 0x000fca00078ec0ff */
[----:B------:R-:W1:Y:S01]  /*0a50*/  LDS.128 R28, [R2+0x2a8d0] ;  /* 0x02a8d000021c7984 */ /* 0x000e620000000c00 */
[----:B------:R-:W-:Y:S06]  /*0a60*/  BAR.ARV 0x4, 0x180 ;  /* 0x0106000000007b1d */ /* 0x000fec0000002000 */
[----:B-1----:R-:W-:-:S13]  /*0a70*/  ISETP.GE.AND P0, PT, R31, UR4, PT ;  /* 0x000000041f007c0c */ /* 0x002fda000bf06270 */
[----:B------:R-:W-:Y:S05]  /*0a80*/  @P0 BRA `(.L_x_448) ;  /* 0x000001e000f40947 */ /* 0x000fea0003800000 */
[----:B0-----:R-:W2:Y:S01]  /*0a90*/  LDL R3, [R1+0x40] ;  /* 0x0000400001037983 */ /* 0x001ea20000100800 */
[----:B------:R-:W-:Y:S01]  /*0aa0*/  VIADD R15, R0, 0xffffff80 ;  /* 0xffffff80000f7836 */ /* 0x000fe20000000000 */
[----:B------:R-:W-:Y:S01]  /*0ab0*/  R2UR UR4, R2 ;  /* 0x00000000020472ca */ /* 0x000fe200000e0000 */
[----:B------:R-:W-:Y:S01]  /*0ac0*/  IMAD.MOV.U32 R228, RZ, RZ, -0x2 ;  /* 0xfffffffeffe47424 */ /* 0x000fe200078e00ff */
[----:B------:R-:W-:Y:S01]  /*0ad0*/  MOV R189, RZ ;  /* 0x000000ff00bd7202 */ /* 0x000fe20000000f00 */
[----:B------:R-:W-:Y:S01]  /*0ae0*/  IMAD.MOV.U32 R18, RZ, RZ, RZ ;  /* 0x000000ffff127224 */ /* 0x000fe200078e00ff */
[----:B------:R-:W-:Y:S01]  /*0af0*/  SHF.R.S32.HI R0, RZ, 0x1f, R15 ;  /* 0x0000001fff007819 */ /* 0x000fe2000001140f */
[----:B------:R-:W-:Y:S01]  /*0b00*/  IMAD.MOV.U32 R180, RZ, RZ, RZ ;  /* 0x000000ffffb47224 */ /* 0x000fe200078e00ff */
[----:B------:R-:W-:Y:S01]  /*0b10*/  MOV R166, RZ ;  /* 0x000000ff00a67202 */ /* 0x000fe20000000f00 */
[----:B------:R-:W-:Y:S01]  /*0b20*/  IMAD.MOV.U32 R173, RZ, RZ, RZ ;  /* 0x000000ffffad7224 */ /* 0x000fe200078e00ff */
[----:B------:R-:W-:-:S02]  /*0b30*/  LEA.HI R4, R0, R15, RZ, 0x4 ;  /* 0x0000000f00047211 */ /* 0x000fc400078f20ff */
[----:B------:R-:W-:Y:S02]  /*0b40*/  LEA.HI R10, R0, R15, RZ, 0x2 ;  /* 0x0000000f000a7211 */ /* 0x000fe400078f10ff */
[----:B------:R-:W-:Y:S01]  /*0b50*/  SHF.R.S32.HI R5, RZ, 0x4, R4 ;  /* 0x00000004ff057819 */ /* 0x000fe20000011404 */
[----:B------:R-:W-:Y:S01]  /*0b60*/  UIADD3 UR4, UR4, 0xc400, URZ ;  /* 0x0000c40004047890 */ /* 0x000fe2000fffe03f */
[----:B------:R-:W-:Y:S02]  /*0b70*/  LOP3.LUT R191, R10, 0xfffffffc, RZ, 0xc0, !PT ;  /* 0xfffffffc0abf7812 */ /* 0x000fe400078ec0ff */
[C---:B------:R-:W-:Y:S02]  /*0b80*/  LEA.HI R6, R4.reuse, R5, RZ, 0x1 ;  /* 0x0000000504067211 */ /* 0x040fe400078f08ff */
[----:B------:R-:W-:Y:S01]  /*0b90*/  LOP3.LUT R4, R4, 0x3fffff0, RZ, 0xc0, !PT ;  /* 0x03fffff004047812 */ /* 0x000fe200078ec0ff */
[----:B------:R-:W-:Y:S01]  /*0ba0*/  IMAD.IADD R191, R15, 0x1, -R191 ;  /* 0x000000010fbf7824 */ /* 0x000fe200078e0abf */
[----:B------:R-:W-:-:S02]  /*0bb0*/  LOP3.LUT R6, R6, 0x1ffffffe, RZ, 0xc0, !PT ;  /* 0x1ffffffe06067812 */ /* 0x000fc400078ec0ff */
[----:B------:R-:W-:Y:S01]  /*0bc0*/  SHF.R.S32.HI R165, RZ, 0x2, R10 ;  /* 0x00000002ffa57819 */ /* 0x000fe2000001140a */
[----:B------:R-:W-:Y:S01]  /*0bd0*/  IMAD.IADD R4, R15, 0x1, -R4 ;  /* 0x000000010f047824 */ /* 0x000fe200078e0a04 */
[----:B------:R-:W-:Y:S01]  /*0be0*/  IADD3 R6, R5, -R6, RZ ;  /* 0x8000000605067210 */ /* 0x000fe20007ffe0ff */
[----:B------:R-:W-:Y:S01]  /*0bf0*/  IMAD.SHL.U32 R16, R191, 0x8, RZ ;  /* 0x00000008bf107824 */ /* 0x000fe200078e00ff */
[----:B------:R-:W-:Y:S01]  /*0c00*/  LEA.HI R5, R0, R15, RZ, 0x5 ;  /* 0x0000000f00057211 */ /* 0x000fe200078f28ff */
[----:B------:R-:W-:Y:S01]  /*0c10*/  VIADD R225, R165, 0x40 ;  /* 0x00000040a5e17836 */ /* 0x000fe20000000000 */
[----:B------:R-:W-:Y:S01]  /*0c20*/  SHF.L.U32 R160, R191, 0x2, RZ ;  /* 0x00000002bfa07819 */ /* 0x000fe200000006ff */
[----:B------:R-:W-:Y:S01]  /*0c30*/  VIADD R19, R16, 0x60 ;  /* 0x0000006010137836 */ /* 0x000fe20000000000 */
[----:B------:R-:W-:Y:S01]  /*0c40*/  SHF.R.S32.HI R5, RZ, 0x5, R5 ;  /* 0x00000005ff057819 */ /* 0x000fe20000011405 */
[----:B------:R-:W-:Y:S01]  /*0c50*/  IMAD.SHL.U32 R167, R225, 0x40, RZ ;  /* 0x00000040e1a77824 */ /* 0x000fe200078e00ff */
[----:B------:R-:W-:Y:S01]  /*0c60*/  SHF.R.S32.HI R10, RZ, 0x1f, R10 ;  /* 0x0000001fff0a7819 */ /* 0x000fe2000001140a */
[C---:B------:R-:W-:Y:S01]  /*0c70*/  VIADD R170, R160.reuse, 0x40 ;  /* 0x00000040a0aa7836 */ /* 0x040fe20000000000 */
[----:B------:R-:W-:Y:S01]  /*0c80*/  IADD3 R168, R160, 0x20, RZ ;  /* 0x00000020a0a87810 */ /* 0x000fe20007ffe0ff */
[----:B------:R-:W-:Y:S01]  /*0c90*/  IMAD R13, R5, 0x10, R4 ;  /* 0x00000010050d7824 */ /* 0x000fe200078e0204 */
[----:B------:R-:W-:Y:S01]  /*0ca0*/  LEA.HI R10, R10, R165, RZ, 0x3 ;  /* 0x000000a50a0a7211 */ /* 0x000fe200078f18ff */
[C---:B------:R-:W-:Y:S01]  /*0cb0*/  VIADD R169, R160.reuse, 0x10 ;  /* 0x00000010a0a97836 */ /* 0x040fe20000000000 */
[----:B------:R-:W-:Y:S01]  /*0cc0*/  IADD3 R11, R160, R168, RZ ;  /* 0x000000a8a00b7210 */ /* 0x000fe20007ffe0ff */
[----:B------:R-:W-:Y:S01]  /*0cd0*/  IMAD R14, R13, 0x8, R6 ;  /* 0x000000080d0e7824 */ /* 0x000fe200078e0206 */
[----:B------:R-:W-:Y:S01]  /*0ce0*/  LOP3.LUT R10, R10, 0xfffffff8, RZ, 0xc0, !PT ;  /* 0xfffffff80a0a7812 */ /* 0x000fe200078ec0ff */
[C---:B------:R-:W-:Y:S01]  /*0cf0*/  IMAD.IADD R6, R160.reuse, 0x1, R170 ;  /* 0x00000001a0067824 */ /* 0x040fe200078e02aa */
[----:B------:R-:W-:Y:S01]  /*0d00*/  SHF.R.S32.HI R12, RZ, 0x1f, R11 ;  /* 0x0000001fff0c7819 */ /* 0x000fe2000001140b */
[----:B------:R-:W-:Y:S01]  /*0d10*/  VIADD R171, R160, 0x30 ;  /* 0x00000030a0ab7836 */ /* 0x000fe20000000000 */
[----:B------:R-:W-:Y:S01]  /*0d20*/  IADD3 R195, R165, -R10, RZ ;  /* 0x8000000aa5c37210 */ /* 0x000fe20007ffe0ff */
[----:B------:R-:W-:Y:S01]  /*0d30*/  VIADD R22, R16, 0x80 ;  /* 0x0000008010167836 */ /* 0x000fe20000000000 */
[----:B------:R-:W-:Y:S01]  /*0d40*/  SHF.R.S32.HI R13, RZ, 0x1f, R6 ;  /* 0x0000001fff0d7819 */ /* 0x000fe20000011406 */
[----:B------:R-:W-:Y:S01]  /*0d50*/  IMAD.SHL.U32 R200, R168, 0x2, RZ ;  /* 0x00000002a8c87824 */ /* 0x000fe200078e00ff */
[----:B------:R-:W-:Y:S01]  /*0d60*/  SHF.L.U32 R176, R195, 0x6, RZ ;  /* 0x00000006c3b07819 */ /* 0x000fe200000006ff */
[----:B------:R-:W-:Y:S01]  /*0d70*/  IMAD.SHL.U32 R202, R171, 0x2, RZ ;  /* 0x00000002abca7824 */ /* 0x000fe200078e00ff */
[----:B------:R-:W-:-:S02]  /*0d80*/  LEA.HI R163, R13, R6, RZ, 0x3 ;  /* 0x000000060da37211 */ /* 0x000fc400078f18ff */
[----:B------:R-:W-:Y:S02]  /*0d90*/  LEA.HI R13, R13, R6, RZ, 0x6 ;  /* 0x000000060d0d7211 */ /* 0x000fe400078f30ff */
[----:B------:R-:W-:Y:S02]  /*0da0*/  SHF.R.S32.HI R6, RZ, 0x1f, R225 ;  /* 0x0000001fff067819 */ /* 0x000fe400000114e1 */
[----:B------:R-:W-:Y:S01]  /*0db0*/  LOP3.LUT R176, R176, 0x1c0, RZ, 0xc0, !PT ;  /* 0x000001c0b0b07812 */ /* 0x000fe200078ec0ff */
[----:B------:R-:W-:Y:S01]  /*0dc0*/  IMAD.SHL.U32 R13, R13, 0x80, RZ ;  /* 0x000000800d0d7824 */ /* 0x000fe200078e00ff */
[----:B------:R-:W-:Y:S02]  /*0dd0*/  LEA.HI R6, R6, R225, RZ, 0x3 ;  /* 0x000000e106067211 */ /* 0x000fe400078f18ff */
[CC--:B------:R-:W-:Y:S02]  /*0de0*/  LEA.HI R162, R12.reuse, R11.reuse, RZ, 0x3 ;  /* 0x0000000b0ca27211 */ /* 0x0c0fe400078f18ff */
[----:B------:R-:W-:Y:S01]  /*0df0*/  LEA.HI R11, R12, R11, RZ, 0x6 ;  /* 0x0000000b0c0b7211 */ /* 0x000fe200078f30ff */
[----:B------:R-:W-:Y:S01]  /*0e00*/  IMAD.SHL.U32 R6, R6, 0x40, RZ ;  /* 0x0000004006067824 */ /* 0x000fe200078e00ff */
[----:B------:R-:W-:-:S02]  /*0e10*/  SHF.R.U32.HI R177, RZ, 0x3, R176 ;  /* 0x00000003ffb17819 */ /* 0x000fc400000116b0 */
[----:B------:R-:W-:Y:S01]  /*0e20*/  LOP3.LUT R167, R167, 0x1c0, RZ, 0xc0, !PT ;  /* 0x000001c0a7a77812 */ /* 0x000fe200078ec0ff */
[----:B------:R-:W-:Y:S01]  /*0e30*/  IMAD.SHL.U32 R11, R11, 0x80, RZ ;  /* 0x000000800b0b7824 */ /* 0x000fe200078e00ff */
[----:B------:R-:W-:Y:S02]  /*0e40*/  LOP3.LUT R179, R6, 0xfffffe00, RZ, 0xc0, !PT ;  /* 0xfffffe0006b37812 */ /* 0x000fe400078ec0ff */
[----:B------:R-:W-:Y:S02]  /*0e50*/  LOP3.LUT R6, R176, 0x38, R163, 0xf8, !PT ;  /* 0x00000038b0067812 */ /* 0x000fe400078ef8a3 */
[----:B------:R-:W-:Y:S02]  /*0e60*/  SHF.L.U32 R178, R5, 0x9, RZ ;  /* 0x0000000905b27819 */ /* 0x000fe400000006ff */
[----:B------:R-:W-:Y:S02]  /*0e70*/  LOP3.LUT R13, R13, 0xffffe000, RZ, 0xc0, !PT ;  /* 0xffffe0000d0d7812 */ /* 0x000fe400078ec0ff */
[----:B------:R-:W-:-:S02]  /*0e80*/  LOP3.LUT R6, R6, R177, RZ, 0x3c, !PT ;  /* 0x000000b106067212 */ /* 0x000fc400078e3cff */
[----:B------:R-:W-:Y:S02]  /*0e90*/  SHF.R.U32.HI R223, RZ, 0x3, R167 ;  /* 0x00000003ffdf7819 */ /* 0x000fe400000116a7 */
[----:B------:R-:W-:Y:S02]  /*0ea0*/  LOP3.LUT R10, R167, 0x38, R163, 0xf8, !PT ;  /* 0x00000038a70a7812 */ /* 0x000fe400078ef8a3 */
[----:B------:R-:W-:Y:S02]  /*0eb0*/  IADD3 R220, R6, R13, R178 ;  /* 0x0000000d06dc7210 */ /* 0x000fe40007ffe0b2 */
[----:B------:R-:W-:Y:S02]  /*0ec0*/  LOP3.LUT R11, R11, 0xffffe000, RZ, 0xc0, !PT ;  /* 0xffffe0000b0b7812 */ /* 0x000fe400078ec0ff */
[----:B------:R-:W-:Y:S02]  /*0ed0*/  LOP3.LUT R10, R10, R223, RZ, 0x3c, !PT ;  /* 0x000000df0a0a7212 */ /* 0x000fe400078e3cff */
[----:B------:R-:W-:-:S02]  /*0ee0*/  IADD3 R172, R160, 0x50, RZ ;  /* 0x00000050a0ac7810 */ /* 0x000fc40007ffe0ff */
[----:B------:R-:W-:Y:S02]  /*0ef0*/  LOP3.LUT R6, R167, 0x38, R16, 0xf8, !PT ;  /* 0x00000038a7067812 */ /* 0x000fe400078ef810 */
[----:B------:R-:W-:Y:S01]  /*0f00*/  IADD3 R10, R10, R13, R179 ;  /* 0x0000000d0a0a7210 */ /* 0x000fe20007ffe0b3 */
[----:B------:R-:W-:Y:S01]  /*0f10*/  IMAD.SHL.U32 R217, R172, 0x2, RZ ;  /* 0x00000002acd97824 */ /* 0x000fe200078e00ff */
[----:B------:R-:W-:Y:S02]  /*0f20*/  IADD3 R23, R16, 0xa0, RZ ;  /* 0x000000a010177810 */ /* 0x000fe40007ffe0ff */
[----:B------:R-:W-:Y:S02]  /*0f30*/  SHF.R.S32.HI R12, RZ, 0x1f, R169 ;  /* 0x0000001fff0c7819 */ /* 0x000fe400000114a9 */
[----:B------:R-:W-:Y:S02]  /*0f40*/  SHF.R.S32.HI R199, RZ, 0x1f, R168 ;  /* 0x0000001fffc77819 */ /* 0x000fe400000114a8 */
[----:B------:R-:W-:-:S02]  /*0f50*/  SHF.R.S32.HI R20, RZ, 0x1f, R171 ;  /* 0x0000001fff147819 */ /* 0x000fc400000114ab */
[----:B------:R-:W-:Y:S02]  /*0f60*/  SHF.R.S32.HI R5, RZ, 0x1f, R172 ;  /* 0x0000001fff057819 */ /* 0x000fe400000114ac */
[----:B------:R-:W-:Y:S02]  /*0f70*/  LOP3.LUT R6, R179, R6, R223, 0xf6, !PT ;  /* 0x00000006b3067212 */ /* 0x000fe400078ef6df */
[----:B------:R-:W-:Y:S02]  /*0f80*/  SHF.R.S32.HI R17, RZ, 0x1f, R16 ;  /* 0x0000001fff117819 */ /* 0x000fe40000011410 */
[----:B------:R-:W-:Y:S02]  /*0f90*/  SHF.R.S32.HI R164, RZ, 0x1f, R19 ;  /* 0x0000001fffa47819 */ /* 0x000fe40000011413 */
[----:B------:R-:W-:Y:S02]  /*0fa0*/  SHF.R.S32.HI R175, RZ, 0x1f, R22 ;  /* 0x0000001fffaf7819 */ /* 0x000fe40000011416 */
[----:B------:R-:W-:-:S02]  /*0fb0*/  SHF.R.S32.HI R174, RZ, 0x1f, R23 ;  /* 0x0000001fffae7819 */ /* 0x000fc40000011417 */
[C---:B------:R-:W-:Y:S02]  /*0fc0*/  SHF.L.U32 R198, R169.reuse, 0x1, RZ ;  /* 0x00000001a9c67819 */ /* 0x040fe400000006ff */
[----:B------:R-:W-:Y:S02]  /*0fd0*/  SHF.L.U32 R215, R170, 0x1, RZ ;  /* 0x00000001aad77819 */ /* 0x000fe400000006ff */
[----:B------:R-:W-:Y:S02]  /*0fe0*/  SHF.L.U64.HI R197, R169, 0x1, R12 ;  /* 0x00000001a9c57819 */ /* 0x000fe4000001020c */
[----:B------:R-:W-:Y:S02]  /*0ff0*/  SHF.L.U64.HI R199, R168, 0x1, R199 ;  /* 0x00000001a8c77819 */ /* 0x000fe400000102c7 */
[----:B------:R-:W-:Y:S02]  /*1000*/  SHF.L.U64.HI R201, R171, 0x1, R20 ;  /* 0x00000001abc97819 */ /* 0x000fe40000010214 */
[----:B------:R-:W-:-:S02]  /*1010*/  SHF.L.U64.HI R216, R172, 0x1, R5 ;  /* 0x00000001acd87819 */ /* 0x000fc40000010205 */
[----:B------:R-:W-:Y:S02]  /*1020*/  SHF.R.S32.HI R163, RZ, 0x3, R163 ;  /* 0x00000003ffa37819 */ /* 0x000fe400000114a3 */
[----:B------:R-:W-:Y:S02]  /*1030*/  LEA R221, R6, UR4, 0x1 ;  /* 0x0000000406dd7c11 */ /* 0x000fe4000f8e08ff */
[----:B------:R-:W-:Y:S02]  /*1040*/  LEA R220, R220, UR4, 0x1 ;  /* 0x00000004dcdc7c11 */ /* 0x000fe4000f8e08ff */
[----:B------:R-:W-:Y:S02]  /*1050*/  LEA R218, R10, UR4, 0x1 ;  /* 0x000000040ada7c11 */ /* 0x000fe4000f8e08ff */
[----:B--2---:R-:W-:Y:S02]  /*1060*/  R2UR UR5, R3 ;  /* 0x00000000030572ca */ /* 0x004fe400000e0000 */
[----:B------:R-:W-:-:S02]  /*1070*/  LEA.HI R3, R0, R15, RZ, 0x7 ;  /* 0x0000000f00037211 */ /* 0x000fc400078f38ff */
[----:B------:R-:W-:Y:S02]  /*1080*/  LEA.HI R0, R0, R15, RZ, 0x3 ;  /* 0x0000000f00007211 */ /* 0x000fe400078f18ff */
[----:B------:R-:W-:Y:S02]  /*1090*/  LOP3.LUT R196, R3, 0xffffff80, RZ, 0xc0, !PT ;  /* 0xffffff8003c47812 */ /* 0x000fe400078ec0ff */
[----:B------:R-:W-:Y:S02]  /*10a0*/  SHF.R.S32.HI R226, RZ, 0x7, R3 ;  /* 0x00000007ffe27819 */ /* 0x000fe40000011403 */
[----:B------:R-:W-:Y:S01]  /*10b0*/  LOP3.LUT R184, R0, 0xfffffff8, RZ, 0xc0, !PT ;  /* 0xfffffff800b87812 */ /* 0x000fe200078ec0ff */
[----:B------:R-:W-:Y:S01]  /*10c0*/  IMAD.IADD R196, R15, 0x1, -R196 ;  /* 0x000000010fc47824 */ /* 0x000fe200078e0ac4 */
[----:B------:R-:W-:Y:S01]  /*10d0*/  LEA.HI R3, R3, R226, RZ, 0x1 ;  /* 0x000000e203037211 */ /* 0x000fe200078f08ff */
[----:B------:R-:W-:Y:S01]  /*10e0*/  ULOP3.LUT UR5, UR5, 0x1, URZ, 0xfc, !UPT ;  /* 0x0000000105057892 */ /* 0x000fe2000f8efc3f */
[----:B------:R-:W-:-:S02]  /*10f0*/  IADD3 R184, R15, -R184, RZ ;  /* 0x800000b80fb87210 */ /* 0x000fc40007ffe0ff */
[----:B------:R-:W-:Y:S02]  /*1100*/  SHF.R.S32.HI R7, RZ, 0x1f, R196 ;  /* 0x0000001fff077819 */ /* 0x000fe400000114c4 */
[----:B------:R-:W-:Y:S02]  /*1110*/  LOP3.LUT R3, R3, 0x3fffffe, RZ, 0xc0, !PT ;  /* 0x03fffffe03037812 */ /* 0x000fe400078ec0ff */
[CC--:B------:R-:W-:Y:S02]  /*1120*/  LEA.HI R8, R7.reuse, R196.reuse, RZ, 0x2 ;  /* 0x000000c407087211 */ /* 0x0c0fe400078f10ff */
[----:B------:R-:W-:Y:S01]  /*1130*/  LEA.HI R7, R7, R196, RZ, 0x5 ;  /* 0x000000c407077211 */ /* 0x000fe200078f28ff */
[----:B------:R-:W-:Y:S01]  /*1140*/  IMAD.IADD R3, R226, 0x1, -R3 ;  /* 0x00000001e2037824 */ /* 0x000fe200078e0a03 */
[----:B------:R-:W-:Y:S02]  /*1150*/  LOP3.LUT R9, R8, 0x7ffffffc, RZ, 0xc0, !PT ;  /* 0x7ffffffc08097812 */ /* 0x000fe400078ec0ff */
[----:B------:R-:W-:-:S02]  /*1160*/  SHF.R.S32.HI R4, RZ, 0x2, R8 ;  /* 0x00000002ff047819 */ /* 0x000fc40000011408 */
[----:B------:R-:W-:Y:S01]  /*1170*/  SHF.R.S32.HI R7, RZ, 0x5, R7 ;  /* 0x00000005ff077819 */ /* 0x000fe20000011407 */
[----:B------:R-:W-:Y:S01]  /*1180*/  IMAD.IADD R9, R196, 0x1, -R9 ;  /* 0x00000001c4097824 */ /* 0x000fe200078e0a09 */
[----:B------:R-:W-:Y:S02]  /*1190*/  SHF.L.U32 R182, R184, 0x3, RZ ;  /* 0x00000003b8b67819 */ /* 0x000fe400000006ff */
[----:B------:R-:W-:Y:S01]  /*11a0*/  SHF.R.S32.HI R192, RZ, 0x3, R0 ;  /* 0x00000003ffc07819 */ /* 0x000fe20000011400 */
[----:B------:R-:W-:Y:S01]  /*11b0*/  IMAD R228, R9, R228, 0x60 ;  /* 0x0000006009e47424 */ /* 0x000fe200078e02e4 */
[----:B------:R-:W-:Y:S01]  /*11c0*/  SHF.R.S32.HI R9, RZ, 0x1f, R8 ;  /* 0x0000001fff097819 */ /* 0x000fe20000011408 */
[----:B------:R-:W-:Y:S01]  /*11d0*/  VIADD R183, R182, 0x40 ;  /* 0x00000040b6b77836 */ /* 0x000fe20000000000 */
[----:B------:R-:W-:Y:S01]  /*11e0*/  LOP3.LUT R8, R167, 0x38, R162, 0xf8, !PT ;  /* 0x00000038a7087812 */ /* 0x000fe200078ef8a2 */
[----:B------:R-:W-:Y:S01]  /*11f0*/  IMAD.U32 R0, RZ, RZ, UR4 ;  /* 0x00000004ff007e24 */ /* 0x000fe2000f8e00ff */
[----:B------:R-:W-:-:S02]  /*1200*/  LEA.HI R9, R9, R4, RZ, 0x3 ;  /* 0x0000000409097211 */ /* 0x000fc400078f18ff */
[----:B------:R-:W-:Y:S02]  /*1210*/  LOP3.LUT R8, R8, R223, RZ, 0x3c, !PT ;  /* 0x000000df08087212 */ /* 0x000fe400078e3cff */
[----:B------:R-:W-:Y:S02]  /*1220*/  LOP3.LUT R9, R9, 0xfffffff8, RZ, 0xc0, !PT ;  /* 0xfffffff809097812 */ /* 0x000fe400078ec0ff */
[----:B------:R-:W-:Y:S02]  /*1230*/  IADD3 R8, R8, R11, R179 ;  /* 0x0000000b08087210 */ /* 0x000fe40007ffe0b3 */
[----:B------:R-:W-:Y:S02]  /*1240*/  IADD3 R4, R4, -R9, RZ ;  /* 0x8000000904047210 */ /* 0x000fe40007ffe0ff */
[----:B------:R-:W-:-:S03]  /*1250*/  LEA R219, R8, UR4, 0x1 ;  /* 0x0000000408db7c11 */ /* 0x000fc6000f8e08ff */
[----:B------:R-:W-:Y:S01]  /*1260*/  IMAD R4, R7, 0x10, R4 ;  /* 0x0000001007047824 */ /* 0x000fe200078e0204 */
[----:B------:R-:W-:Y:S01]  /*1270*/  SHF.R.S32.HI R7, RZ, 0x1f, R183 ;  /* 0x0000001fff077819 */ /* 0x000fe200000114b7 */
[----:B------:R-:W-:Y:S02]  /*1280*/  IMAD.SHL.U32 R7, R14, 0x8, RZ ;  /* 0x000000080e077824 */ /* 0x000fe400078e00ff */
[----:B------:R-:W-:Y:S01]  /*1290*/  IMAD R227, R3, 0x40, R4 ;  /* 0x0000004003e37824 */ /* 0x000fe200078e0204 */
[--C-:B------:R-:W-:Y:S01]  /*12a0*/  LOP3.LUT R4, R176, 0x38, R162.reuse, 0xf8, !PT ;  /* 0x00000038b0047812 */ /* 0x100fe200078ef8a2 */
[----:B------:R-:W-:Y:S01]  /*12b0*/  IMAD.U32 R3, RZ, RZ, UR5 ;  /* 0x00000005ff037e24 */ /* 0x000fe2000f8e00ff */
[----:B------:R-:W-:Y:S02]  /*12c0*/  SHF.R.S32.HI R162, RZ, 0x3, R162 ;  /* 0x00000003ffa27819 */ /* 0x000fe400000114a2 */
[----:B------:R-:W-:Y:S02]  /*12d0*/  LOP3.LUT R4, R4, R177, RZ, 0x3c, !PT ;  /* 0x000000b104047212 */ /* 0x000fe400078e3cff */
[----:B------:R0:W-:Y:S02]  /*12e0*/  STL [R1+0x30], R3 ;  /* 0x0000300301007387 */ /* 0x0001e40000100800 */
[----:B------:R-:W-:-:S02]  /*12f0*/  IADD3 R4, R4, R11, R178 ;  /* 0x0000000b04047210 */ /* 0x000fc40007ffe0b2 */
[----:B------:R1:W-:Y:S02]  /*1300*/  STL [R1+0x34], R0 ;  /* 0x0000340001007387 */ /* 0x0003e40000100800 */
[----:B------:R-:W-:Y:S02]  /*1310*/  LEA R222, R4, UR4, 0x1 ;  /* 0x0000000404de7c11 */ /* 0x000fe4000f8e08ff */
[----:B------:R2:W-:Y:S01]  /*1320*/  STL [R1+0x38], R7 ;  /* 0x0000380701007387 */ /* 0x0005e20000100800 */
[----:B0-----:R-:W-:-:S04]  /*1330*/  LEA.HI R3, R191, R191, RZ, 0x1 ;  /* 0x000000bfbf037211 */ /* 0x001fc800078f08ff */
[----:B-1----:R-:W-:Y:S02]  /*1340*/  LOP3.LUT R0, R3, 0x1ffffffe, RZ, 0xc0, !PT ;  /* 0x1ffffffe03007812 */ /* 0x002fe400078ec0ff */
[----:B------:R-:W-:Y:S02]  /*1350*/  SHF.R.S32.HI R3, RZ, 0x1f, R182 ;  /* 0x0000001fff037819 */ /* 0x000fe400000114b6 */
[----:B------:R-:W-:Y:S01]  /*1360*/  SHF.R.S32.HI R3, RZ, 0x1f, R170 ;  /* 0x0000001fff037819 */ /* 0x000fe200000114aa */
[----:B------:R-:W-:-:S03]  /*1370*/  IMAD.IADD R0, R191, 0x1, -R0 ;  /* 0x00000001bf007824 */ /* 0x000fc600078e0a00 */
[----:B------:R-:W-:Y:S02]  /*1380*/  SHF.L.U64.HI R214, R170, 0x1, R3 ;  /* 0x00000001aad67819 */ /* 0x000fe40000010203 */
[----:B--2---:R-:W-:-:S07]  /*1390*/  LEA R229, R0, R227, 0x3 ;  /* 0x000000e300e57211 */ /* 0x004fce00078e18ff */
.L_x_663:
[----:B0--3--:R-:W0:Y:S01]  /*13a0*/  LDC.64 R4, c[0x0][0xc88] ;  /* 0x00032200ff047b82 */ /* 0x009e220000000a00 */
[----:B------:R-:W-:Y:S01]  /*13b0*/  ULDC.64 UR4, c[0x0][0xa28] ;  /* 0x00028a0000047ab9 */ /* 0x000fe20000000a00 */
[----:B------:R-:W-:Y:S01]  /*13c0*/  ULDC.64 UR8, c[0x0][0xa18] ;  /* 0x0002860000087ab9 */ /* 0x000fe20000000a00 */
[----:B------:R-:W-:Y:S01]  /*13d0*/  ULDC.64 UR6, c[0x0][0xa08] ;  /* 0x0002820000067ab9 */ /* 0x000fe20000000a00 */
[----:B0-----:R-:W-:-:S05]  /*13e0*/  IMAD.WIDE R4, R31, 0x4, R4 ;  /* 0x000000041f047825 */ /* 0x001fca00078e0204 */
[----:B--2---:R-:W2:Y:S01]  /*13f0*/  LDG.E R188, desc[UR60][R4.64] ;  /* 0x0000003c04bc7981 */ /* 0x004ea2000c1e1900 */
[----:B------:R-:W-:Y:S01]  /*1400*/  ISETP.NE.U32.AND P2, PT, RZ, UR4, PT ;  /* 0x00000004ff007c0c */ /* 0x000fe2000bf45070 */
[----:B------:R-:W-:Y:S01]  /*1410*/  IMAD.MOV.U32 R3, RZ, RZ, RZ ;  /* 0x000000ffff037224 */ /* 0x000fe200078e00ff */
[----:B------:R-:W-:Y:S02]  /*1420*/  ISETP.NE.U32.AND P1, PT, RZ, UR8, PT ;  /* 0x00000008ff007c0c */ /* 0x000fe4000bf25070 */
[----:B------:R-:W-:Y:S02]  /*1430*/  ISETP.NE.AND.EX P2, PT, RZ, UR5, PT, P2 ;  /* 0x00000005ff007c0c */ /* 0x000fe4000bf45320 */
[----:B------:R-:W-:Y:S02]  /*1440*/  ISETP.NE.AND.EX P1, PT, RZ, UR9, PT, P1 ;  /* 0x00000009ff007c0c */ /* 0x000fe4000bf25310 */
[----:B------:R-:W-:Y:S02]  /*1450*/  ISETP.NE.U32.AND P0, PT, RZ, UR6, PT ;  /* 0x00000006ff007c0c */ /* 0x000fe4000bf05070 */
[----:B------:R-:W-:-:S02]  /*1460*/  MOV R133, RZ ;  /* 0x000000ff00857202 */ /* 0x000fc40000000f00 */
[----:B------:R-:W-:Y:S02]  /*1470*/  ISETP.NE.AND.EX P0, PT, RZ, UR7, PT, P0 ;  /* 0x00000007ff007c0c */ /* 0x000fe4000bf05300 */
[----:B--2---:R-:W-:Y:S01]  /*1480*/  SHF.R.S32.HI R193, RZ, 0x1f, R188 ;  /* 0x0000001fffc17819 */ /* 0x004fe200000114bc */
[C---:B------:R-:W-:Y:S02]  /*1490*/  IMAD.SHL.U32 R186, R188.reuse, 0x4, RZ ;  /* 0x00000004bcba7824 */ /* 0x040fe400078e00ff */
[C---:B------:R-:W-:Y:S02]  /*14a0*/  @P2 LEA R4, P3, R188.reuse, UR4, 0x2 ;  /* 0x00000004bc042c11 */ /* 0x040fe4000f8610ff */
[C-C-:B------:R-:W-:Y:S02]  /*14b0*/  SHF.L.U64.HI R187, R188.reuse, 0x2, R193.reuse ;  /* 0x00000002bcbb7819 */ /* 0x140fe400000102c1 */
[----:B------:R-:W-:Y:S01]  /*14c0*/  @P2 LEA.HI.X R5, R188, UR5, R193, 0x2, P3 ;  /* 0x00000005bc052c11 */ /* 0x000fe200098f14c1 */
[----:B------:R-:W-:Y:S01]  /*14d0*/  ULDC UR4, c[0x0][0x288] ;  /* 0x0000a20000047ab9 */ /* 0x000fe20000000800 */
[----:B------:R-:W-:-:S03]  /*14e0*/  IADD3 R8, P4, R186, UR6, RZ ;  /* 0x00000006ba087c10 */ /* 0x000fc6000ff9e0ff */
[----:B------:R0:W5:Y:S01]  /*14f0*/  @P2 LDG.E R3, desc[UR60][R4.64] ;  /* 0x0000003c04032981 */ /* 0x000162000c1e1900 */
[----:B------:R-:W-:Y:S01]  /*1500*/  @P1 IADD3 R6, P2, R186, UR8, RZ ;  /* 0x00000008ba061c10 */ /* 0x000fe2000ff5e0ff */
[----:B------:R-:W-:Y:S01]  /*1510*/  IMAD.U32 R146, RZ, RZ, UR4 ;  /* 0x00000004ff927e24 */ /* 0x000fe2000f8e00ff */
[C---:B------:R-:W-:Y:S01]  /*1520*/  IADD3.X R9, R187.reuse, UR7, RZ, P4, !PT ;  /* 0x00000007bb097c10 */ /* 0x040fe2000a7fe4ff */
[----:B------:R-:W-:Y:S01]  /*1530*/  ULDC.64 UR4, c[0x0][0x418] ;  /* 0x0001060000047ab9 */ /* 0x000fe20000000a00 */
[----:B------:R-:W-:-:S03]  /*1540*/  @P1 IADD3.X R7, R187, UR9, RZ, P2, !PT ;  /* 0x00000009bb071c10 */ /* 0x000fc600097fe4ff */
[----:B------:R0:W5:Y:S01]  /*1550*/  @P0 LDG.E R133, desc[UR60][R8.64] ;  /* 0x0000003c08850981 */ /* 0x000162000c1e1900 */
[----:B------:R-:W-:Y:S01]  /*1560*/  UISETP.NE.U32.AND UP0, UPT, UR4, URZ, UPT ;  /* 0x0000003f0400728c */ /* 0x000fe2000bf05070 */
[----:B------:R-:W-:Y:S02]  /*1570*/  ULDC.64 UR8, c[0x0][0xa20] ;  /* 0x0002880000087ab9 */ /* 0x000fe40000000a00 */
[----:B------:R0:W5:Y:S01]  /*1580*/  @P1 LDG.E R146, desc[UR60][R6.64] ;  /* 0x0000003c06921981 */ /* 0x000162000c1e1900 */
[----:B------:R-:W-:Y:S01]  /*1590*/  UISETP.NE.AND.EX UP0, UPT, UR5, URZ, UPT, UP0 ;  /* 0x0000003f0500728c */ /* 0x000fe2000bf05300 */
[----:B------:R-:W-:Y:S01]  /*15a0*/  ULDC UR4, c[0x0][0x424] ;  /* 0x0001090000047ab9 */ /* 0x000fe20000000800 */
[----:B------:R-:W-:Y:S02]  /*15b0*/  ISETP.NE.U32.AND P2, PT, RZ, UR8, PT ;  /* 0x00000008ff007c0c */ /* 0x000fe4000bf45070 */
[----:B------:R-:W-:Y:S01]  /*15c0*/  USEL UR4, UR4, 0x1, UP0 ;  /* 0x0000000104047887 */ /* 0x000fe20008000000 */
[----:B------:R-:W-:Y:S01]  /*15d0*/  ULDC UR5, c[0x0][0x2f0] ;  /* 0x0000bc0000057ab9 */ /* 0x000fe20000000800 */
[----:B------:R-:W-:-:S02]  /*15e0*/  ISETP.NE.AND.EX P2, PT, RZ, UR9, PT, P2 ;  /* 0x00000009ff007c0c */ /* 0x000fc4000bf45320 */
[----:B------:R-:W-:-:S03]  /*15f0*/  UIMAD UR4, UR4, UR5, URZ ;  /* 0x00000005040472a4 */ /* 0x000fc6000f8e023f */
[----:B------:R-:W-:Y:S01]  /*1600*/  ULDC UR5, c[0x0][0x348] ;  /* 0x0000d20000057ab9 */ /* 0x000fe20000000800 */
[----:B------:R-:W-:Y:S01]  /*1610*/  IMAD.MOV.U32 R190, RZ, RZ, R29 ;  /* 0x000000ffffbe7224 */ /* 0x000fe200078e001d */
[----:B------:R-:W-:Y:S01]  /*1620*/  MOV R185, R30 ;  /* 0x0000001e00b97202 */ /* 0x000fe20000000f00 */
[----:B------:R-:W-:Y:S01]  /*1630*/  IMAD.MOV.U32 R102, RZ, RZ, R188 ;  /* 0x000000ffff667224 */ /* 0x000fe200078e00bc */
[----:B0---4-:R-:W-:Y:S06]  /*1640*/  @P1 BRA `(.L_x_449) ;  /* 0x0000000000241947 */ /* 0x011fec0003800000 */
[----:B------:R-:W-:Y:S02]  /*1650*/  ULDC.64 UR6, c[0x0][0xa00] ;  /* 0x0002800000067ab9 */ /* 0x000fe40000000a00 */
[----:B------:R-:W-:-:S04]  /*1660*/  ISETP.NE.U32.AND P1, PT, RZ, UR6, PT ;  /* 0x00000006ff007c0c */ /* 0x000fc8000bf25070 */
[----:B------:R-:W-:-:S13]  /*1670*/  ISETP.NE.AND.EX P1, PT, RZ, UR7, PT, P1 ;  /* 0x00000007ff007c0c */ /* 0x000fda000bf25310 */
[----:B------:R-:W-:Y:S05]  /*1680*/  @!P1 BRA `(.L_x_449) ;  /* 0x0000000000149947 */ /* 0x000fea0003800000 */
[----:B------:R-:W0:Y:S02]  /*1690*/  LDC.64 R4, c[0x0][0xa00] ;  /* 0x00028000ff047b82 */ /* 0x000e240000000a00 */
[----:B0-----:R-:W-:-:S05]  /*16a0*/  IMAD.WIDE R4, R102, 0x4, R4 ;  /* 0x0000000466047825 */ /* 0x001fca00078e0204 */
[----:B-----5:R-:W2:Y:S04]  /*16b0*/  LDG.E R146, desc[UR60][R4.64] ;  /* 0x0000003c04927981 */ /* 0x020ea8000c1e1900 */
[----:B------:R-:W2:Y:S02]  /*16c0*/  LDG.E R7, desc[UR60][R4.64+0x4] ;  /* 0x0000043c04077981 */ /* 0x000ea4000c1e1900 */
[----:B--2---:R-:W-:-:S07]  /*16d0*/  IMAD.IADD R146, R7, 0x1, -R146 ;  /* 0x0000000107927824 */ /* 0x004fce00078e0a92 */
.L_x_449:
[----:B------:R-:W-:Y:S01]  /*16e0*/  MOV R25, UR5 ;  /* 0x0000000500197c02 */ /* 0x000fe20008000f00 */
[----:B------:R-:W-:Y:S01]  /*16f0*/  IMAD.U32 R26, RZ, RZ, UR4 ;  /* 0x00000004ff1a7e24 */ /* 0x000fe2000f8e00ff */
[----:B------:R-:W-:Y:S06]  /*1700*/  @!P2 BRA `(.L_x_450) ;  /* 0x000000000010a947 */ /* 0x000fec0003800000 */
[----:B------:R-:W-:-:S04]  /*1710*/  IADD3 R4, P0, R186, UR8, RZ ;  /* 0x00000008ba047c10 */ /* 0x000fc8000ff1e0ff */
[----:B------:R-:W-:-:S05]  /*1720*/  IADD3.X R5, R187, UR9, RZ, P0, !PT ;  /* 0x00000009bb057c10 */ /* 0x000fca00087fe4ff */
[----:B------:R0:W5:Y:S01]  /*1730*/  LDG.E R26, desc[UR60][R4.64] ;  /* 0x0000003c041a7981 */ /* 0x000162000c1e1900 */
[----:B------:R-:W-:Y:S05]  /*1740*/  BRA `(.L_x_451) ;  /* 0x0000000000107947 */ /* 0x000fea0003800000 */
.L_x_450:
[----:B------:R-:W-:Y:S05]  /*1750*/  @!P0 BRA `(.L_x_451) ;  /* 0x00000000000c8947 */ /* 0x000fea0003800000 */
[----:B------:R-:W2:Y:S04]  /*1760*/  LDG.E R5, desc[UR60][R8.64] ;  /* 0x0000003c08057981 */ /* 0x000ea8000c1e1900 */
[----:B------:R-:W2:Y:S02]  /*1770*/  LDG.E R26, desc[UR60][R8.64+0x4] ;  /* 0x0000043c081a7981 */ /* 0x000ea4000c1e1900 */
[----:B--2---:R-:W-:-:S07]  /*1780*/  IMAD.IADD R26, R26, 0x1, -R5 ;  /* 0x000000011a1a7824 */ /* 0x004fce00078e0a05 */
.L_x_451:
[----:B------:R-:W-:Y:S02]  /*1790*/  ULDC.64 UR4, c[0x0][0xa10] ;  /* 0x0002840000047ab9 */ /* 0x000fe40000000a00 */
[----:B------:R-:W-:-:S04]  /*17a0*/  ISETP.NE.U32.AND P0, PT, RZ, UR4, PT ;  /* 0x00000004ff007c0c */ /* 0x000fc8000bf05070 */
[----:B------:R-:W-:Y:S01]  /*17b0*/  ISETP.NE.AND.EX P0, PT, RZ, UR5, PT, P0 ;  /* 0x00000005ff007c0c */ /* 0x000fe2000bf05300 */
[----:B-----5:R-:W-:Y:S01]  /*17c0*/  IMAD.IADD R8, R26, 0x1, -R3 ;  /* 0x000000011a087824 */ /* 0x020fe200078e0a03 */
[----:B------:R-:W-:-:S11]  /*17d0*/  ULDC.64 UR4, c[0x0][0xa30] ;  /* 0x00028c0000047ab9 */ /* 0x000fd60000000a00 */
[----:B0-----:R-:W0:Y:S02]  /*17e0*/  @P0 LDC.64 R4, c[0x0][0xa10] ;  /* 0x00028400ff040b82 */ /* 0x001e240000000a00 */
[----:B0-----:R-:W-:-:S05]  /*17f0*/  @P0 IMAD.WIDE R4, R102, 0x4, R4 ;  /* 0x0000000466040825 */ /* 0x001fca00078e0204 */
[----:B------:R-:W2:Y:S04]  /*1800*/  @P0 LDG.E R0, desc[UR60][R4.64] ;  /* 0x0000003c04000981 */ /* 0x000ea8000c1e1900 */
[----:B------:R-:W2:Y:S01]  /*1810*/  @P0 LDG.E R9, desc[UR60][R4.64+0x4] ;  /* 0x0000043c04090981 */ /* 0x000ea2000c1e1900 */
[----:B------:R-:W-:Y:S01]  /*1820*/  IMAD.MOV R130, RZ, RZ, -R8 ;  /* 0x000000ffff827224 */ /* 0x000fe200078e0a08 */
[----:B------:R-:W-:Y:S02]  /*1830*/  ISETP.NE.U32.AND P1, PT, RZ, UR4, PT ;  /* 0x00000004ff007c0c */ /* 0x000fe4000bf25070 */
[----:B------:R-:W-:Y:S02]  /*1840*/  MOV R145, R26 ;  /* 0x0000001a00917202 */ /* 0x000fe40000000f00 */
[----:B------:R-:W-:-:S02]  /*1850*/  VIMNMX R130, RZ, R130, !PT ;  /* 0x00000082ff827248 */ /* 0x000fc40007fe0100 */
[----:B------:R-:W-:-:S13]  /*1860*/  ISETP.NE.AND.EX P1, PT, RZ, UR5, PT, P1 ;  /* 0x00000005ff007c0c */ /* 0x000fda000bf25310 */
[----:B------:R-:W-:-:S04]  /*1870*/  @P1 IADD3 R6, P2, R186, UR4, RZ ;  /* 0x00000004ba061c10 */ /* 0x000fc8000ff5e0ff */
[----:B------:R-:W-:-:S05]  /*1880*/  @P1 IADD3.X R7, R187, UR5, RZ, P2, !PT ;  /* 0x00000005bb071c10 */ /* 0x000fca00097fe4ff */
[----:B------:R0:W5:Y:S01]  /*1890*/  @P1 LDG.E R145, desc[UR60][R6.64] ;  /* 0x0000003c06911981 */ /* 0x000162000c1e1900 */
[----:B--2---:R-:W-:-:S05]  /*18a0*/  @P0 IMAD.IADD R25, R9, 0x1, -R0 ;  /* 0x0000000109190824 */ /* 0x004fca00078e0a00 */
[----:B------:R-:W-:-:S05]  /*18b0*/  IADD3 R147, R8, R25, RZ ;  /* 0x0000001908937210 */ /* 0x000fca0007ffe0ff */
[----:B------:R-:W-:-:S04]  /*18c0*/  VIADD R0, R147, 0x5f ;  /* 0x0000005f93007836 */ /* 0x000fc80000000000 */
[----:B------:R-:W-:-:S05]  /*18d0*/  IMAD.HI R0, R0, 0x2aaaaaab, RZ ;  /* 0x2aaaaaab00007827 */ /* 0x000fca00078e02ff */
[----:B------:R-:W-:-:S04]  /*18e0*/  SHF.R.U32.HI R3, RZ, 0x1f, R0 ;  /* 0x0000001fff037819 */ /* 0x000fc80000011600 */
[----:B------:R-:W-:-:S05]  /*18f0*/  LEA.HI.SX32 R194, R0, R3, 0x1c ;  /* 0x0000000300c27211 */ /* 0x000fca00078fe2ff */
[----:B------:R-:W-:-:S05]  /*1900*/  IMAD R0, R194, 0x60, -R8 ;  /* 0x00000060c2007824 */ /* 0x000fca00078e0a08 */
[----:B------:R-:W-:-:S04]  /*1910*/  VIMNMX R3, R0, R25, PT ;  /* 0x0000001900037248 */ /* 0x000fc80003fe0100 */
[----:B------:R-:W-:Y:S01]  /*1920*/  ISETP.GT.AND P0, PT, R3, R130, PT ;  /* 0x000000820300720c */ /* 0x000fe20003f04270 */
[----:B------:R-:W-:-:S05]  /*1930*/  IMAD.WIDE.U32 R130, R130, -0x55555555, RZ ;  /* 0xaaaaaaab82827825 */ /* 0x000fca00078e00ff */
[----:B------:R-:W-:-:S05]  /*1940*/  SHF.R.U32.HI R130, RZ, 0x6, R131 ;  /* 0x00000006ff827819 */ /* 0x000fca0000011683 */
[----:B------:R-:W-:Y:S02]  /*1950*/  IMAD.MOV.U32 R24, RZ, RZ, R130 ;  /* 0x000000ffff187224 */ /* 0x000fe400078e0082 */
[----:B------:R-:W-:-:S05]  /*1960*/  @P0 IADD3 R0, R3, 0x5f, RZ ;  /* 0x0000005f03000810 */ /* 0x000fca0007ffe0ff */
[----:B------:R-:W-:-:S05]  /*1970*/  @P0 IMAD.HI R0, R0, 0x2aaaaaab, RZ ;  /* 0x2aaaaaab00000827 */ /* 0x000fca00078e02ff */
[----:B------:R-:W-:-:S04]  /*1980*/  @P0 SHF.R.U32.HI R3, RZ, 0x1f, R0 ;  /* 0x0000001fff030819 */ /* 0x000fc80000011600 */
[----:B------:R-:W-:Y:S02]  /*1990*/  @P0 LEA.HI.SX32 R24, R0, R3, 0x1c ;  /* 0x0000000300180211 */ /* 0x000fe400078fe2ff */
[----:B------:R-:W-:Y:S02]  /*19a0*/  PLOP3.LUT P0, PT, PT, PT, PT, 0x80, 0x0 ;  /* 0x000000000000781c */ /* 0x000fe40003f0f070 */
[----:B------:R-:W-:-:S13]  /*19b0*/  ISETP.GT.AND P1, PT, R24, R130, PT ;  /* 0x000000821800720c */ /* 0x000fda0003f24270 */
[----:B0-----:R-:W-:Y:S05]  /*19c0*/  @!P1 BRA `(.L_x_452) ;  /* 0x0000009000089947 */ /* 0x001fea0003800000 */
[----:B------:R-:W-:Y:S01]  /*19d0*/  VIADD R126, R2, 0x18400 ;  /* 0x00018400027e7836 */ /* 0x000fe20000000000 */
[----:B------:R-:W-:Y:S04]  /*19e0*/  BSSY B6, `(.L_x_453) ;  /* 0x0000013000067945 */ /* 0x000fe80003800000 */
[----:B------:R-:W-:-:S13]  /*19f0*/  LOP3.LUT P0, RZ, R126, 0x3ff, RZ, 0xc0, !PT ;  /* 0x000003ff7eff7812 */ /* 0x000fda000780c0ff */
[----:B------:R-:W-:Y:S05]  /*1a00*/  @!P0 BRA `(.L_x_454) ;  /* 0x0000000000408947 */ /* 0x000fea0003800000 */
[----:B------:R-:W-:Y:S01]  /*1a10*/  MOV R0, 0x0 ;  /* 0x0000000000007802 */ /* 0x000fe20000000f00 */
[----:B------:R-:W-:Y:S01]  /*1a20*/  ULDC.64 UR4, c[0x4][0xf0] ;  /* 0x01003c0000047ab9 */ /* 0x000fe20000000a00 */
[----:B------:R-:W-:Y:S01]  /*1a30*/  ULDC.64 UR6, c[0x4][0x90] ;  /* 0x0100240000067ab9 */ /* 0x000fe20000000a00 */
[----:B------:R-:W-:Y:S01]  /*1a40*/  MOV R4, UR4 ;  /* 0x0000000400047c02 */ /* 0x000fe20008000f00 */
        /* <DEDUP_REMOVED lines=12> */
.L_x_454:
[----:B------:R-:W-:Y:S05]  /*1b10*/  BSYNC B6 ;  /* 0x0000000000067941 */ /* 0x000fea0003800000 */
.L_x_453:
[----:B------:R-:W-:Y:S01]  /*1b20*/  IADD3 R125, R2, 0x400, RZ ;  /* 0x00000400027d7810 */ /* 0x000fe20007ffe0ff */
[----:B------:R-:W-:Y:S03]  /*1b30*/  BSSY B6, `(.L_x_455) ;  /* 0x0000013000067945 */ /* 0x000fe60003800000 */
[----:B------:R-:W-:-:S13]  /*1b40*/  LOP3.LUT P0, RZ, R125, 0x3ff, RZ, 0xc0, !PT ;  /* 0x000003ff7dff7812 */ /* 0x000fda000780c0ff */
[----:B------:R-:W-:Y:S05]  /*1b50*/  @!P0 BRA `(.L_x_456) ;  /* 0x0000000000408947 */ /* 0x000fea0003800000 */
[----:B------:R-:W-:Y:S01]  /*1b60*/  MOV R0, 0x0 ;  /* 0x0000000000007802 */ /* 0x000fe20000000f00 */
[----:B------:R-:W-:Y:S01]  /*1b70*/  ULDC.64 UR4, c[0x4][0xf0] ;  /* 0x01003c0000047ab9 */ /* 0x000fe20000000a00 */
[----:B------:R-:W-:Y:S01]  /*1b80*/  ULDC.64 UR6, c[0x4][0xf8] ;  /* 0x01003e0000067ab9 */ /* 0x000fe20000000a00 */
[----:B------:R-:W-:Y:S01]  /*1b90*/  IMAD.U32 R4, RZ, RZ, UR4 ;  /* 0x00000004ff047e24 */ /* 0x000fe2000f8e00ff */
[----:B------:R0:W1:Y:S01]  /*1ba0*/  LDC.64 R14, c[0x4][R0] ;  /* 0x01000000000e7b82 */ /* 0x0000620000000a00 */
[----:B------:R-:W-:Y:S01]  /*1bb0*/  IMAD.U32 R5, RZ, RZ, UR5 ;  /* 0x00000005ff057e24 */ /* 0x000fe2000f8e00ff */
[----:B------:R-:W-:Y:S01]  /*1bc0*/  ULDC.64 UR4, c[0x4][0x80] ;  /* 0x0100200000047ab9 */ /* 0x000fe20000000a00 */
[----:B------:R-:W-:Y:S01]  /*1bd0*/  MOV R6, UR6 ;  /* 0x0000000600067c02 */ /* 0x000fe20008000f00 */
[----:B------:R-:W-:Y:S01]  /*1be0*/  IMAD.U32 R7, RZ, RZ, UR7 ;  /* 0x00000007ff077e24 */ /* 0x000fe2000f8e00ff */
[----:B------:R-:W-:Y:S01]  /*1bf0*/  MOV R11, UR5 ;  /* 0x00000005000b7c02 */ /* 0x000fe20008000f00 */
[----:B------:R-:W-:Y:S01]  /*1c00*/  IMAD.U32 R10, RZ, RZ, UR4 ;  /* 0x00000004ff0a7e24 */ /* 0x000fe2000f8e00ff */
[----:B------:R-:W-:Y:S01]  /*1c10*/  MOV R13, RZ ;  /* 0x000000ff000d7202 */ /* 0x000fe20000000f00 */
[----:B------:R-:W-:-:S02]  /*1c20*/  IMAD.MOV.U32 R8, RZ, RZ, 0x70 ;  /* 0x00000070ff087424 */ /* 0x000fc400078e00ff */
[----:B0-----:R-:W-:-:S07]  /*1c30*/  IMAD.MOV.U32 R12, RZ, RZ, 0x1 ;  /* 0x00000001ff0c7424 */ /* 0x001fce00078e00ff */
[----:B------:R-:W-:-:S07]  /*1c40*/  LEPC R20, `(.L_x_456) ;  /* 0x000000001014794e */ /* 0x000fce0000000000 */
[----:B-1---5:R-:W-:Y:S05]  /*1c50*/  CALL.ABS.NOINC R14 ;  /* 0x000000000e007343 */ /* 0x022fea0003c00000 */
.L_x_456:
[----:B------:R-:W-:Y:S05]  /*1c60*/  BSYNC B6 ;  /* 0x0000000000067941 */ /* 0x000fea0003800000 */
.L_x_455:
[----:B------:R-:W-:Y:S01]  /*1c70*/  ULDC.64 UR4, c[0x0][0x9f8] ;  /* 0x00027e0000047ab9 */ /* 0x000fe20000000a00 */
[----:B------:R-:W-:Y:S01]  /*1c80*/  VIADD R0, R16, 0x20 ;  /* 0x0000002010007836 */ /* 0x000fe20000000000 */
[----:B------:R-:W-:Y:S01]  /*1c90*/  ISETP.NE.U32.AND P0, PT, RZ, UR4, PT ;  /* 0x00000004ff007c0c */ /* 0x000fe2000bf05070 */
[----:B------:R-:W0:Y:S03]  /*1ca0*/  LDC.64 R96, c[0x0][0x3f8] ;  /* 0x0000fe00ff607b82 */ /* 0x000e260000000a00 */
[----:B------:R-:W-:-:S05]  /*1cb0*/  ISETP.NE.AND.EX P0, PT, RZ, UR5, PT, P0 ;  /* 0x00000005ff007c0c */ /* 0x000fca000bf05300 */
[----:B------:R-:W1:Y:S08]  /*1cc0*/  LDC R129, c[0x0][0x3f4] ;  /* 0x0000fd00ff817b82 */ /* 0x000e700000000800 */
[----:B------:R-:W-:Y:S01]  /*1cd0*/  @P0 IADD3 R4, P1, R186, UR4, RZ ;  /* 0x00000004ba040c10 */ /* 0x000fe2000ff3e0ff */
[----:B------:R-:W-:Y:S01]  /*1ce0*/  ULDC UR4, c[0x0][0x2f4] ;  /* 0x0000bd0000047ab9 */ /* 0x000fe20000000800 */
[----:B------:R-:W2:Y:S02]  /*1cf0*/  LDC.64 R90, c[0x0][0x408] ;  /* 0x00010200ff5a7b82 */ /* 0x000ea40000000a00 */
[----:B------:R-:W-:Y:S01]  /*1d00*/  @P0 IADD3.X R5, R187, UR5, RZ, P1, !PT ;  /* 0x00000005bb050c10 */ /* 0x000fe20008ffe4ff */
[----:B------:R-:W-:-:S04]  /*1d10*/  ULDC UR5, c[0x0][0x320] ;  /* 0x0000c80000057ab9 */ /* 0x000fc80000000800 */
[----:B------:R3:W4:Y:S01]  /*1d20*/  @P0 LDG.E R102, desc[UR60][R4.64] ;  /* 0x0000003c04660981 */ /* 0x000722000c1e1900 */
[----:B------:R-:W-:Y:S01]  /*1d30*/  ISETP.GE.AND P1, PT, R0, UR4, PT ;  /* 0x0000000400007c0c */ /* 0x000fe2000bf26270 */
[----:B0-----:R-:W-:Y:S01]  /*1d40*/  IMAD.WIDE.U32 R98, R165, R96, R16 ;  /* 0x00000060a5627225 */ /* 0x001fe200078e0010 */
[----:B------:R-:W-:Y:S01]  /*1d50*/  ISETP.GE.AND P0, PT, R16, UR4, PT ;  /* 0x0000000410007c0c */ /* 0x000fe2000bf06270 */
[----:B------:R-:W0:Y:S01]  /*1d60*/  S2R R148, SR_TID.X ;  /* 0x0000000000947919 */ /* 0x000e220000002100 */
[----:B------:R-:W-:Y:S01]  /*1d70*/  SEL R6, RZ, 0xffffffff, P1 ;  /* 0xffffffffff067807 */ /* 0x000fe20000800000 */
[----:B------:R-:W-:Y:S01]  /*1d80*/  IMAD.SHL.U32 R111, R96, 0x40, RZ ;  /* 0x00000040606f7824 */ /* 0x000fe200078e00ff */
[----:B------:R-:W-:Y:S01]  /*1d90*/  SEL R3, RZ, 0x1, P0 ;  /* 0x00000001ff037807 */ /* 0x000fe20000000000 */
[----:B------:R-:W-:Y:S01]  /*1da0*/  IMAD R117, R191, 0x40, R165 ;  /* 0x00000040bf757824 */ /* 0x000fe200078e02a5 */
[----:B------:R-:W-:Y:S01]  /*1db0*/  ISETP.GE.AND P0, PT, R0, UR5, PT ;  /* 0x0000000500007c0c */ /* 0x000fe2000bf06270 */
[----:B------:R-:W-:Y:S01]  /*1dc0*/  IMAD.SHL.U32 R6, R6, 0x2, RZ ;  /* 0x0000000206067824 */ /* 0x000fe200078e00ff */
[----:B------:R-:W-:-:S02]  /*1dd0*/  ISETP.GE.AND P1, PT, R19, UR4, PT ;  /* 0x0000000413007c0c */ /* 0x000fc4000bf26270 */
[----:B---3--:R-:W-:Y:S02]  /*1de0*/  SEL R4, RZ, 0xffffffff, P0 ;  /* 0xffffffffff047807 */ /* 0x008fe40000000000 */
[----:B------:R-:W-:Y:S02]  /*1df0*/  LOP3.LUT R6, R6, 0x2, R3, 0xe2, !PT ;  /* 0x0000000206067812 */ /* 0x000fe400078ee203 */
[----:B------:R-:W-:Y:S01]  /*1e00*/  IADD3 R3, R16, 0x40, RZ ;  /* 0x0000004010037810 */ /* 0x000fe20007ffe0ff */
[----:B------:R-:W-:Y:S01]  /*1e10*/  IMAD.SHL.U32 R8, R4, 0x2, RZ ;  /* 0x0000000204087824 */ /* 0x000fe200078e00ff */
[----:B------:R-:W-:Y:S01]  /*1e20*/  SHF.R.S32.HI R9, RZ, 0x1f, R165 ;  /* 0x0000001fff097819 */ /* 0x000fe200000114a5 */
[----:B--2---:R-:W-:Y:S01]  /*1e30*/  IMAD.WIDE.U32 R92, R165, R90, R16 ;  /* 0x0000005aa55c7225 */ /* 0x004fe200078e0010 */
[----:B------:R-:W-:Y:S02]  /*1e40*/  ISETP.GE.AND P0, PT, R3, UR4, PT ;  /* 0x0000000403007c0c */ /* 0x000fe4000bf06270 */
[----:B------:R-:W-:Y:S01]  /*1e50*/  SEL R4, RZ, 0x8, P1 ;  /* 0x00000008ff047807 */ /* 0x000fe20000800000 */
[----:B------:R-:W-:Y:S01]  /*1e60*/  IMAD.SHL.U32 R113, R90, 0x40, RZ ;  /* 0x000000405a717824 */ /* 0x000fe200078e00ff */
[----:B------:R-:W-:-:S02]  /*1e70*/  SEL R5, RZ, 0x4, P0 ;  /* 0x00000004ff057807 */ /* 0x000fc40000000000 */
[--C-:B------:R-:W-:Y:S02]  /*1e80*/  SHF.R.S32.HI R161, RZ, 0x1f, R160.reuse ;  /* 0x0000001fffa17819 */ /* 0x100fe400000114a0 */
[----:B------:R-:W-:Y:S01]  /*1e90*/  LOP3.LUT R4, R4, R6, R5, 0xfe, !PT ;  /* 0x0000000604047212 */ /* 0x000fe200078efe05 */
[-C--:B------:R-:W-:Y:S01]  /*1ea0*/  IMAD R6, R9, R96.reuse, RZ ;  /* 0x0000006009067224 */ /* 0x080fe200078e02ff */
[----:B------:R-:W-:Y:S01]  /*1eb0*/  ISETP.GE.AND P0, PT, R22, UR4, PT ;  /* 0x0000000416007c0c */ /* 0x000fe2000bf06270 */
[C---:B------:R-:W-:Y:S01]  /*1ec0*/  IMAD.WIDE.U32 R100, R165.reuse, R96, R160 ;  /* 0x00000060a5647225 */ /* 0x040fe200078e00a0 */
[----:B------:R-:W-:Y:S02]  /*1ed0*/  ISETP.GE.AND P2, PT, R16, UR5, PT ;  /* 0x0000000510007c0c */ /* 0x000fe4000bf46270 */
[----:B------:R-:W-:Y:S01]  /*1ee0*/  SEL R5, RZ, 0x10, P0 ;  /* 0x00000010ff057807 */ /* 0x000fe20000000000 */
[C---:B------:R-:W-:Y:S01]  /*1ef0*/  IMAD R11, R165.reuse, R97, R6 ;  /* 0x00000061a50b7224 */ /* 0x040fe200078e0206 */
[----:B------:R-:W-:Y:S01]  /*1f00*/  SEL R7, RZ, 0x1, P2 ;  /* 0x00000001ff077807 */ /* 0x000fe20001000000 */
[----:B------:R-:W-:Y:S01]  /*1f10*/  IMAD.WIDE.U32 R94, R165, R90, R160 ;  /* 0x0000005aa55e7225 */ /* 0x000fe200078e00a0 */
[----:B-1----:R-:W-:-:S02]  /*1f20*/  ISETP.GE.AND P2, PT, R0, R129, PT ;  /* 0x000000810000720c */ /* 0x002fc40003f46270 */
[----:B------:R-:W-:Y:S01]  /*1f30*/  ISETP.GE.AND P1, PT, R3, UR5, PT ;  /* 0x0000000503007c0c */ /* 0x000fe2000bf26270 */
[----:B------:R-:W-:Y:S01]  /*1f40*/  IMAD.IADD R101, R101, 0x1, R11 ;  /* 0x0000000165657824 */ /* 0x000fe200078e020b */
[----:B------:R-:W-:Y:S01]  /*1f50*/  ISETP.GE.AND P3, PT, R16, R129, PT ;  /* 0x000000811000720c */ /* 0x000fe20003f66270 */
[----:B------:R-:W-:Y:S01]  /*1f60*/  IMAD.IADD R99, R11, 0x1, R99 ;  /* 0x000000010b637824 */ /* 0x000fe200078e0263 */
[----:B------:R-:W-:Y:S01]  /*1f70*/  LOP3.LUT R11, R4, R5, RZ, 0xfc, !PT ;  /* 0x00000005040b7212 */ /* 0x000fe200078efcff */
[----:B------:R-:W-:Y:S01]  /*1f80*/  IMAD R4, R9, R90, RZ ;  /* 0x0000005a09047224 */ /* 0x000fe200078e02ff */
[----:B------:R-:W-:Y:S01]  /*1f90*/  SEL R9, R129, RZ, P2 ;  /* 0x000000ff81097207 */ /* 0x000fe20001000000 */
[----:B-----5:R-:W-:Y:S01]  /*1fa0*/  IMAD.WIDE.U32 R100, R145, R96, R100 ;  /* 0x0000006091647225 */ /* 0x020fe200078e0064 */
[----:B------:R-:W-:Y:S02]  /*1fb0*/  SEL R6, RZ, 0x4, P1 ;  /* 0x00000004ff067807 */ /* 0x000fe40000800000 */
[----:B------:R-:W-:Y:S01]  /*1fc0*/  SEL R5, R129, RZ, P3 ;  /* 0x000000ff81057207 */ /* 0x000fe20001800000 */
[----:B------:R-:W-:Y:S01]  /*1fd0*/  IMAD.IADD R9, R0, 0x1, R9 ;  /* 0x0000000100097824 */ /* 0x000fe200078e0209 */
[----:B------:R-:W-:Y:S01]  /*1fe0*/  ISETP.GE.AND P1, PT, R3, R129, PT ;  /* 0x000000810300720c */ /* 0x000fe20003f26270 */
[----:B------:R-:W-:Y:S01]  /*1ff0*/  IMAD R13, R165, R91, R4 ;  /* 0x0000005ba50d7224 */ /* 0x000fe200078e0204 */
[----:B------:R-:W-:Y:S01]  /*2000*/  LOP3.LUT R7, R8, 0x2, R7, 0xe2, !PT ;  /* 0x0000000208077812 */ /* 0x000fe200078ee207 */
[----:B------:R-:W-:Y:S01]  /*2010*/  IMAD.IADD R5, R16, 0x1, R5 ;  /* 0x0000000110057824 */ /* 0x000fe200078e0205 */
[----:B------:R-:W-:Y:S01]  /*2020*/  SEL R4, R129, RZ, P1 ;  /* 0x000000ff81047207 */ /* 0x000fe20000800000 */
[----:B------:R-:W-:Y:S01]  /*2030*/  IMAD.IADD R95, R95, 0x1, R13 ;  /* 0x000000015f5f7824 */ /* 0x000fe200078e020d */
[----:B------:R-:W-:Y:S01]  /*2040*/  LOP3.LUT R7, R7, R6, RZ, 0xfc, !PT ;  /* 0x0000000607077212 */ /* 0x000fe200078efcff */
[----:B------:R-:W-:Y:S01]  /*2050*/  IMAD.WIDE.U32 R98, R145, R96, R98 ;  /* 0x0000006091627225 */ /* 0x000fe200078e0062 */
[----:B------:R-:W-:-:S02]  /*2060*/  SHF.R.S32.HI R6, RZ, 0x1f, R9 ;  /* 0x0000001fff067819 */ /* 0x000fc40000011409 */
[----:B------:R-:W-:Y:S01]  /*2070*/  IADD3 R14, R3, R4, RZ ;  /* 0x00000004030e7210 */ /* 0x000fe20007ffe0ff */
[----:B------:R-:W-:Y:S01]  /*2080*/  IMAD.WIDE.U32 R94, R145, R90, R94 ;  /* 0x0000005a915e7225 */ /* 0x000fe200078e005e */
[----:B------:R-:W-:Y:S02]  /*2090*/  SHF.R.S32.HI R4, RZ, 0x1f, R5 ;  /* 0x0000001fff047819 */ /* 0x000fe40000011405 */
[----:B------:R-:W-:Y:S01]  /*20a0*/  LEA.HI R10, R6, R9, RZ, 0x6 ;  /* 0x00000009060a7211 */ /* 0x000fe200078f30ff */
[----:B------:R-:W-:Y:S01]  /*20b0*/  IMAD.SHL.U32 R129, R129, 0x2, RZ ;  /* 0x0000000281817824 */ /* 0x000fe200078e00ff */
[----:B------:R-:W-:Y:S02]  /*20c0*/  LEA.HI R8, R4, R5, RZ, 0x3 ;  /* 0x0000000504087211 */ /* 0x000fe400078f18ff */
[----:B------:R-:W-:Y:S02]  /*20d0*/  LEA.HI R9, R6, R9, RZ, 0x3 ;  /* 0x0000000906097211 */ /* 0x000fe400078f18ff */
[----:B------:R-:W-:-:S02]  /*20e0*/  LEA.HI R4, R4, R5, RZ, 0x6 ;  /* 0x0000000504047211 */ /* 0x000fc400078f30ff */
[----:B------:R-:W-:Y:S02]  /*20f0*/  SHF.R.S32.HI R10, RZ, 0x6, R10 ;  /* 0x00000006ff0a7819 */ /* 0x000fe4000001140a */
[----:B------:R-:W-:Y:S02]  /*2100*/  LOP3.LUT R6, R176, 0x38, R9, 0xf8, !PT ;  /* 0x00000038b0067812 */ /* 0x000fe400078ef809 */
[----:B------:R-:W-:Y:S01]  /*2110*/  SHF.R.S32.HI R5, RZ, 0x6, R4 ;  /* 0x00000006ff057819 */ /* 0x000fe20000011404 */
[C---:B------:R-:W-:Y:S01]  /*2120*/  IMAD R143, R10.reuse, 0x1800, R178 ;  /* 0x000018000a8f7824 */ /* 0x040fe200078e02b2 */
[----:B------:R-:W-:Y:S01]  /*2130*/  SHF.R.S32.HI R15, RZ, 0x1f, R14 ;  /* 0x0000001fff0f7819 */ /* 0x000fe2000001140e */
[--C-:B------:R-:W-:Y:S01]  /*2140*/  IMAD R140, R10, 0x1800, R179.reuse ;  /* 0x000018000a8c7824 */ /* 0x100fe200078e02b3 */
[----:B------:R-:W-:Y:S01]  /*2150*/  LOP3.LUT R4, R176, 0x38, R8, 0xf8, !PT ;  /* 0x00000038b0047812 */ /* 0x000fe200078ef808 */
[C---:B------:R-:W-:Y:S01]  /*2160*/  IMAD R144, R5.reuse, 0x1800, R178 ;  /* 0x0000180005907824 */ /* 0x040fe200078e02b2 */
[----:B------:R-:W-:Y:S01]  /*2170*/  LOP3.LUT R6, R6, R177, RZ, 0x3c, !PT ;  /* 0x000000b106067212 */ /* 0x000fe200078e3cff */
[----:B------:R-:W-:Y:S01]  /*2180*/  IMAD R142, R5, 0x1800, R179 ;  /* 0x00001800058e7824 */ /* 0x000fe200078e02b3 */
[----:B------:R-:W-:-:S02]  /*2190*/  LEA.HI R20, R15, R14, RZ, 0x3 ;  /* 0x0000000e0f147211 */ /* 0x000fc400078f18ff */
[----:B------:R-:W-:Y:S02]  /*21a0*/  LOP3.LUT R5, R4, R177, RZ, 0x3c, !PT ;  /* 0x000000b104057212 */ /* 0x000fe400078e3cff */
[----:B------:R-:W-:Y:S02]  /*21b0*/  LEA.HI R14, R15, R14, RZ, 0x6 ;  /* 0x0000000e0f0e7211 */ /* 0x000fe400078f30ff */
[----:B------:R-:W-:Y:S01]  /*21c0*/  IADD3 R143, R143, R6, RZ ;  /* 0x000000068f8f7210 */ /* 0x000fe20007ffe0ff */
[----:B------:R-:W-:Y:S01]  /*21d0*/  IMAD.IADD R144, R144, 0x1, R5 ;  /* 0x0000000190907824 */ /* 0x000fe200078e0205 */
[----:B------:R-:W-:Y:S02]  /*21e0*/  SHF.R.S32.HI R15, RZ, 0x1f, R145 ;  /* 0x0000001fff0f7819 */ /* 0x000fe40000011491 */
[----:B------:R-:W-:Y:S02]  /*21f0*/  LOP3.LUT R6, R167, 0x38, R9, 0xf8, !PT ;  /* 0x00000038a7067812 */ /* 0x000fe400078ef809 */
[----:B------:R-:W-:-:S02]  /*2200*/  SHF.R.S32.HI R14, RZ, 0x6, R14 ;  /* 0x00000006ff0e7819 */ /* 0x000fc4000001140e */
[----:B------:R-:W-:Y:S01]  /*2210*/  LOP3.LUT R5, R6, R223, RZ, 0x3c, !PT ;  /* 0x000000df06057212 */ /* 0x000fe200078e3cff */
[----:B------:R-:W-:Y:S01]  /*2220*/  IMAD R6, R15, R96, RZ ;  /* 0x000000600f067224 */ /* 0x000fe200078e02ff */
[----:B------:R-:W-:Y:S01]  /*2230*/  LOP3.LUT R4, R176, 0x38, R20, 0xf8, !PT ;  /* 0x00000038b0047812 */ /* 0x000fe200078ef814 */
[----:B------:R-:W-:Y:S01]  /*2240*/  IMAD R141, R14, 0x1800, R178 ;  /* 0x000018000e8d7824 */ /* 0x000fe200078e02b2 */
[----:B------:R-:W-:Y:S01]  /*2250*/  LOP3.LUT R12, R167, 0x38, R8, 0xf8, !PT ;  /* 0x00000038a70c7812 */ /* 0x000fe200078ef808 */
[----:B------:R-:W-:Y:S01]  /*2260*/  IMAD R107, R145, R97, R6 ;  /* 0x00000061916b7224 */ /* 0x000fe200078e0206 */
[----:B------:R-:W-:Y:S01]  /*2270*/  IADD3 R93, R13, R93, RZ ;  /* 0x0000005d0d5d7210 */ /* 0x000fe20007ffe0ff */
[----:B------:R-:W-:Y:S01]  /*2280*/  IMAD.IADD R140, R140, 0x1, R5 ;  /* 0x000000018c8c7824 */ /* 0x000fe200078e0205 */
[----:B------:R-:W-:Y:S01]  /*2290*/  LOP3.LUT R4, R4, R177, RZ, 0x3c, !PT ;  /* 0x000000b104047212 */ /* 0x000fe200078e3cff */
[----:B------:R-:W-:Y:S01]  /*22a0*/  IMAD R138, R14, 0x1800, R179 ;  /* 0x000018000e8a7824 */ /* 0x000fe200078e02b3 */
[----:B------:R-:W-:Y:S01]  /*22b0*/  LOP3.LUT R6, R176, 0x18, R16, 0xf8, !PT ;  /* 0x00000018b0067812 */ /* 0x000fe200078ef810 */
[----:B------:R-:W-:Y:S01]  /*22c0*/  IMAD.WIDE.U32 R92, R145, R90, R92 ;  /* 0x0000005a915c7225 */ /* 0x000fe200078e005c */
[----:B------:R-:W-:-:S02]  /*22d0*/  LOP3.LUT R13, R12, R223, RZ, 0x3c, !PT ;  /* 0x000000df0c0d7212 */ /* 0x000fc400078e3cff */
[----:B------:R-:W-:Y:S01]  /*22e0*/  ISETP.GE.AND P4, PT, R19, UR5, PT ;  /* 0x0000000513007c0c */ /* 0x000fe2000bf86270 */
[----:B------:R-:W-:Y:S01]  /*22f0*/  IMAD.IADD R141, R141, 0x1, R4 ;  /* 0x000000018d8d7824 */ /* 0x000fe200078e0204 */
[----:B------:R-:W-:Y:S01]  /*2300*/  LOP3.LUT R12, R167, 0x38, R20, 0xf8, !PT ;  /* 0x00000038a70c7812 */ /* 0x000fe200078ef814 */
[----:B------:R-:W-:Y:S01]  /*2310*/  IMAD.IADD R142, R142, 0x1, R13 ;  /* 0x000000018e8e7824 */ /* 0x000fe200078e020d */
[----:B------:R-:W-:Y:S01]  /*2320*/  ISETP.GE.AND P0, PT, R23, UR4, PT ;  /* 0x0000000417007c0c */ /* 0x000fe2000bf06270 */
[----:B------:R-:W-:Y:S01]  /*2330*/  IMAD R4, R15, R90, RZ ;  /* 0x0000005a0f047224 */ /* 0x000fe200078e02ff */
[----:B------:R-:W-:Y:S01]  /*2340*/  LOP3.LUT R5, R6, R177, RZ, 0x3c, !PT ;  /* 0x000000b106057212 */ /* 0x000fe200078e3cff */
[----:B------:R-:W-:Y:S01]  /*2350*/  IMAD R15, R91, 0x60, RZ ;  /* 0x000000605b0f7824 */ /* 0x000fe200078e02ff */
[----:B------:R-:W-:Y:S01]  /*2360*/  SEL R6, RZ, 0x8, P4 ;  /* 0x00000008ff067807 */ /* 0x000fe20002000000 */
[----:B------:R-:W-:Y:S01]  /*2370*/  IMAD R21, R145, R91, R4 ;  /* 0x0000005b91157224 */ /* 0x000fe200078e0204 */
[----:B------:R-:W-:Y:S01]  /*2380*/  LOP3.LUT R13, R12, R223, RZ, 0x3c, !PT ;  /* 0x000000df0c0d7212 */ /* 0x000fe200078e3cff */
[----:B------:R-:W-:Y:S01]  /*2390*/  IMAD.IADD R109, R101, 0x1, R107 ;  /* 0x00000001656d7824 */ /* 0x000fe200078e026b */
[----:B------:R-:W-:Y:S01]  /*23a0*/  IADD3 R133, R133, R26, RZ ;  /* 0x0000001a85857210 */ /* 0x000fe20007ffe0ff */
[----:B------:R-:W-:Y:S01]  /*23b0*/  IMAD.IADD R106, R21, 0x1, R93 ;  /* 0x00000001156a7824 */ /* 0x000fe200078e025d */
[----:B------:R-:W-:Y:S01]  /*23c0*/  SEL R10, RZ, 0x20, P0 ;  /* 0x00000020ff0a7807 */ /* 0x000fe20000000000 */
[----:B------:R-:W-:Y:S01]  /*23d0*/  IMAD.IADD R107, R107, 0x1, R99 ;  /* 0x000000016b6b7824 */ /* 0x000fe200078e0263 */
[----:B------:R-:W-:-:S02]  /*23e0*/  LOP3.LUT P5, RZ, R195, 0x4, RZ, 0xc0, !PT ;  /* 0x00000004c3ff7812 */ /* 0x000fc400078ac0ff */
[----:B------:R-:W-:Y:S02]  /*23f0*/  MOV R131, 0x20 ;  /* 0x0000002000837802 */ /* 0x000fe40000000f00 */
[C---:B------:R-:W-:Y:S02]  /*2400*/  LOP3.LUT R26, R7.reuse, R6, RZ, 0xfc, !PT ;  /* 0x00000006071a7212 */ /* 0x040fe400078efcff */
[----:B------:R-:W-:Y:S02]  /*2410*/  LOP3.LUT R6, R7, 0x1, RZ, 0xc0, !PT ;  /* 0x0000000107067812 */ /* 0x000fe400078ec0ff */
[----:B------:R-:W-:Y:S01]  /*2420*/  IADD3 R138, R138, R13, RZ ;  /* 0x0000000d8a8a7210 */ /* 0x000fe20007ffe0ff */
[----:B------:R-:W-:Y:S01]  /*2430*/  IMAD R13, R97, 0x60, RZ ;  /* 0x00000060610d7824 */ /* 0x000fe200078e02ff */
[----:B------:R-:W-:Y:S02]  /*2440*/  SHF.R.S32.HI R124, RZ, 0x3, R8 ;  /* 0x00000003ff7c7819 */ /* 0x000fe40000011408 */
[----:B------:R-:W-:-:S02]  /*2450*/  LOP3.LUT R7, R8, 0xfffffff8, RZ, 0xc0, !PT ;  /* 0xfffffff808077812 */ /* 0x000fc400078ec0ff */
[C---:B------:R-:W-:Y:S01]  /*2460*/  SHF.L.U64.HI R110, R96.reuse, 0x6, R97 ;  /* 0x00000006606e7819 */ /* 0x040fe20000010261 */
[----:B------:R-:W-:Y:S01]  /*2470*/  IMAD.WIDE.U32 R96, R96, 0x60, RZ ;  /* 0x0000006060607825 */ /* 0x000fe200078e00ff */
[C---:B------:R-:W-:Y:S02]  /*2480*/  SHF.L.U64.HI R112, R90.reuse, 0x6, R91 ;  /* 0x000000065a707819 */ /* 0x040fe4000001025b */
[----:B------:R-:W-:Y:S01]  /*2490*/  SHF.R.S32.HI R121, RZ, 0x3, R9 ;  /* 0x00000003ff797819 */ /* 0x000fe20000011409 */
[----:B------:R-:W-:Y:S01]  /*24a0*/  IMAD.WIDE.U32 R90, R90, 0x60, RZ ;  /* 0x000000605a5a7825 */ /* 0x000fe200078e00ff */
[----:B------:R-:W-:Y:S02]  /*24b0*/  LOP3.LUT R8, R9, 0xfffffff8, RZ, 0xc0, !PT ;  /* 0xfffffff809087812 */ /* 0x000fe400078ec0ff */
[----:B------:R-:W-:Y:S01]  /*24c0*/  LOP3.LUT R103, R11, R10, RZ, 0xfc, !PT ;  /* 0x0000000a0b677212 */ /* 0x000fe200078efcff */
[----:B------:R-:W-:Y:S01]  /*24d0*/  IMAD.IADD R134, R97, 0x1, R13 ;  /* 0x0000000161867824 */ /* 0x000fe200078e020d */
[----:B------:R-:W-:Y:S01]  /*24e0*/  SEL R131, R131, 0xffffffe0, !P5 ;  /* 0xffffffe083837807 */ /* 0x000fe20006800000 */
[----:B------:R-:W-:Y:S01]  /*24f0*/  IMAD.IADD R136, R91, 0x1, R15 ;  /* 0x000000015b887824 */ /* 0x000fe200078e020f */
[----:B------:R-:W-:-:S02]  /*2500*/  IADD3 R5, R178, R5, RZ ;  /* 0x00000005b2057210 */ /* 0x000fc40007ffe0ff */
[----:B------:R-:W-:Y:S02]  /*2510*/  LOP3.LUT R9, R20, 0xfffffff8, RZ, 0xc0, !PT ;  /* 0xfffffff814097812 */ /* 0x000fe400078ec0ff */
[----:B------:R-:W-:Y:S02]  /*2520*/  IADD3 R108, R95, R21, RZ ;  /* 0x000000155f6c7210 */ /* 0x000fe40007ffe0ff */
[----:B------:R-:W-:Y:S02]  /*2530*/  SHF.R.S32.HI R120, RZ, 0x3, R20 ;  /* 0x00000003ff787819 */ /* 0x000fe40000011414 */
[C---:B------:R-:W-:Y:S02]  /*2540*/  LOP3.LUT R20, R26.reuse, 0x2, RZ, 0xc0, !PT ;  /* 0x000000021a147812 */ /* 0x040fe400078ec0ff */
[----:B------:R-:W-:Y:S02]  /*2550*/  LOP3.LUT R21, R26, 0x4, RZ, 0xc0, !PT ;  /* 0x000000041a157812 */ /* 0x000fe400078ec0ff */
[----:B------:R-:W-:-:S02]  /*2560*/  LOP3.LUT R27, R103, 0x2, RZ, 0xc0, !PT ;  /* 0x00000002671b7812 */ /* 0x000fc400078ec0ff */
[C---:B------:R-:W-:Y:S02]  /*2570*/  LOP3.LUT R28, R103.reuse, 0x4, RZ, 0xc0, !PT ;  /* 0x00000004671c7812 */ /* 0x040fe400078ec0ff */
[C---:B------:R-:W-:Y:S02]  /*2580*/  LOP3.LUT R105, R103.reuse, 0x8, RZ, 0xc0, !PT ;  /* 0x0000000867697812 */ /* 0x040fe400078ec0ff */
[----:B------:R-:W-:Y:S02]  /*2590*/  LOP3.LUT R104, R103, 0x10, RZ, 0xc0, !PT ;  /* 0x0000001067687812 */ /* 0x000fe400078ec0ff */
[----:B------:R-:W-:Y:S02]  /*25a0*/  SHF.R.S32.HI R4, RZ, 0x1f, R30 ;  /* 0x0000001fff047819 */ /* 0x000fe4000001141e */
[----:B0-----:R-:W-:Y:S02]  /*25b0*/  LEA.HI R148, R148, 0x8, RZ, 0x19 ;  /* 0x0000000894947811 */ /* 0x001fe400078fc8ff */
[----:B------:R-:W-:-:S02]  /*25c0*/  IADD3 R137, R131, R5, RZ ;  /* 0x0000000583897210 */ /* 0x000fc40007ffe0ff */
[----:B------:R-:W-:Y:S02]  /*25d0*/  LOP3.LUT R10, R11, 0x1, RZ, 0xc0, !PT ;  /* 0x000000010b0a7812 */ /* 0x000fe400078ec0ff */
[----:B------:R-:W-:Y:S02]  /*25e0*/  LOP3.LUT R26, R26, 0x8, RZ, 0xc0, !PT ;  /* 0x000000081a1a7812 */ /* 0x000fe400078ec0ff */
[----:B------:R-:W-:Y:S02]  /*25f0*/  SHF.R.S32.HI R116, RZ, 0x1f, R7 ;  /* 0x0000001fff747819 */ /* 0x000fe40000011407 */
[----:B------:R-:W-:Y:S02]  /*2600*/  SHF.R.S32.HI R115, RZ, 0x1f, R8 ;  /* 0x0000001fff737819 */ /* 0x000fe40000011408 */
[----:B------:R-:W-:Y:S02]  /*2610*/  SHF.R.S32.HI R114, RZ, 0x1f, R9 ;  /* 0x0000001fff727819 */ /* 0x000fe40000011409 */
[----:B------:R-:W-:-:S02]  /*2620*/  LOP3.LUT R103, R103, 0x20, RZ, 0xc0, !PT ;  /* 0x0000002067677812 */ /* 0x000fc400078ec0ff */
[----:B----4-:R-:W-:-:S07]  /*2630*/  SHF.R.S32.HI R132, RZ, 0x1f, R102 ;  /* 0x0000001fff847819 */ /* 0x010fce0000011466 */
.L_x_562:
[----:B------:R-:W0:Y:S01]  /*2640*/  LDC R84, c[0x0][0x430] ;  /* 0x00010c00ff547b82 */ /* 0x000e220000000800 */
[----:B------:R-:W-:Y:S01]  /*2650*/  VIADD R24, R24, 0xffffffff ;  /* 0xffffffff18187836 */ /* 0x000fe20000000000 */
[----:B------:R-:W-:-:S03]  /*2660*/  MOV R31, RZ ;  /* 0x000000ff001f7202 */ /* 0x000fc60000000f00 */
[----:B-1----:R-:W-:-:S03]  /*2670*/  IMAD R12, R24, 0x60, R117 ;  /* 0x00000060180c7824 */ /* 0x002fc600078e0275 */
[----:B------:R-:W1:Y:S02]  /*2680*/  LDC R128, c[0x0][0x3f4] ;  /* 0x0000fd00ff807b82 */ /* 0x000e640000000800 */
[----:B------:R-:W-:Y:S02]  /*2690*/  ISETP.GE.AND P0, PT, R12, R25, PT ;  /* 0x000000190c00720c */ /* 0x000fe40003f06270 */
[----:B------:R-:W-:Y:S02]  /*26a0*/  IADD3 R36, R133, R12, RZ ;  /* 0x0000000c85247210 */ /* 0x000fe40007ffe0ff */
[----:B------:R-:W-:-:S03]  /*26b0*/  ISETP.GT.OR P0, PT, R117, 0x5f, P0 ;  /* 0x0000005f7500780c */ /* 0x000fc60000704670 */
[----:B--2---:R-:W-:Y:S01]  /*26c0*/  IMAD.MOV.U32 R32, RZ, RZ, R36 ;  /* 0x000000ffff207224 */ /* 0x004fe200078e0024 */
[----:B0-----:R-:W-:-:S09]  /*26d0*/  ISETP.NE.AND P4, PT, R84, 0x1, PT ;  /* 0x000000015400780c */ /* 0x001fd20003f85270 */
[----:B------:R-:W0:Y:S08]  /*26e0*/  @!P0 LDC.64 R14, c[0x0][0x428] ;  /* 0x00010a00ff0e8b82 */ /* 0x000e300000000a00 */
[----:B------:R-:W2:Y:S08]  /*26f0*/  @!P0 LDC.64 R12, c[0x0][0x418] ;  /* 0x00010600ff0c8b82 */ /* 0x000eb00000000a00 */
[----:B------:R-:W3:Y:S08]  /*2700*/  @P4 LDC R11, c[0x0][0x434] ;  /* 0x00010d00ff0b4b82 */ /* 0x000ef00000000800 */
[----:B----4-:R-:W4:Y:S01]  /*2710*/  @P4 LDC R34, c[0x0][0x438] ;  /* 0x00010e00ff224b82 */ /* 0x010f220000000800 */
[----:B---3--:R-:W-:-:S05]  /*2720*/  @P4 IMAD.HI.U32 R11, R36, R11, RZ ;  /* 0x0000000b240b4227 */ /* 0x008fca00078e00ff */
[----:B----4-:R-:W-:Y:S01]  /*2730*/  @P4 SHF.R.U32.HI R32, RZ, R34, R11 ;  /* 0x00000022ff204219 */ /* 0x010fe2000001160b */
[----:B0-----:R-:W-:-:S03]  /*2740*/  @!P0 IMAD R11, R132, R14, RZ ;  /* 0x0000000e840b8224 */ /* 0x001fc600078e02ff */
[--C-:B------:R-:W-:Y:S01]  /*2750*/  @!P0 SHF.R.S32.HI R33, RZ, 0x1f, R32.reuse ;  /* 0x0000001fff218819 */ /* 0x100fe20000011420 */
[C---:B------:R-:W-:Y:S02]  /*2760*/  @!P0 IMAD R11, R102.reuse, R15, R11 ;  /* 0x0000000f660b8224 */ /* 0x040fe400078e020b */
[----:B------:R-:W-:-:S04]  /*2770*/  @!P0 IMAD.WIDE.U32 R14, R102, R14, R32 ;  /* 0x0000000e660e8225 */ /* 0x000fc800078e0020 */
[----:B------:R-:W-:Y:S01]  /*2780*/  @!P0 IMAD.IADD R11, R15, 0x1, R11 ;  /* 0x000000010f0b8824 */ /* 0x000fe200078e020b */
[----:B--2---:R-:W-:-:S04]  /*2790*/  @!P0 LEA R12, P4, R14, R12, 0x2 ;  /* 0x0000000c0e0c8211 */ /* 0x004fc800078810ff */
[----:B------:R-:W-:-:S05]  /*27a0*/  @!P0 LEA.HI.X R13, R14, R13, R11, 0x2, P4 ;  /* 0x0000000d0e0d8211 */ /* 0x000fca00020f140b */
[----:B------:R0:W5:Y:S01]  /*27b0*/  @!P0 LDG.E R31, desc[UR60][R12.64] ;  /* 0x0000003c0c1f8981 */ /* 0x000162000c1e1900 */
[----:B-1----:R-:W-:Y:S01]  /*27c0*/  ISETP.GE.AND P0, PT, R128, 0x1, PT ;  /* 0x000000018000780c */ /* 0x002fe20003f06270 */
[----:B------:R-:W-:Y:S01]  /*27d0*/  IMAD.MOV R11, RZ, RZ, -R32 ;  /* 0x000000ffff0b7224 */ /* 0x000fe200078e0a20 */
[----:B------:R-:W-:Y:S01]  /*27e0*/  ISETP.GT.AND P4, PT, R24, R130, PT ;  /* 0x000000821800720c */ /* 0x000fe20003f84270 */
[----:B------:R-:W-:Y:S01]  /*27f0*/  IMAD R33, R18, 0x4800, R5 ;  /* 0x0000480012217824 */ /* 0x000fe200078e0205 */
[----:B------:R-:W-:Y:S05]  /*2800*/  YIELD ;  /* 0x0000000000007946 */ /* 0x000fea0003800000 */
[----:B------:R-:W-:Y:S01]  /*2810*/  IMAD R84, R84, R11, R36 ;  /* 0x0000000b54547224 */ /* 0x000fe200078e0224 */
[----:B------:R-:W-:Y:S01]  /*2820*/  BSSY B0, `(.L_x_457) ;  /* 0x00007a9000007945 */ /* 0x000fe20003800000 */
[----:B------:R-:W-:Y:S01]  /*2830*/  IMAD R11, R18, 0x4800, R137 ;  /* 0x00004800120b7824 */ /* 0x000fe200078e0289 */
[----:B------:R-:W-:Y:S01]  /*2840*/  P2R R127, PR, RZ, 0x10 ;  /* 0x00000010ff7f7803 */ /* 0x000fe20000000000 */
[----:B------:R-:W-:-:S03]  /*2850*/  IMAD R33, R33, 0x2, R126 ;  /* 0x0000000221217824 */ /* 0x000fc600078e027e */
[----:B------:R-:W-:Y:S01]  /*2860*/  LEA R32, R11, R126, 0x1 ;  /* 0x0000007e0b207211 */ /* 0x000fe200078e08ff */
[----:B0-----:R-:W-:Y:S06]  /*2870*/  @!P0 BRA `(.L_x_458) ;  /* 0x0000007000b08947 */ /* 0x001fec0003800000 */
[----:B------:R-:W-:Y:S01]  /*2880*/  SHF.R.S32.HI R85, RZ, 0x1f, R84 ;  /* 0x0000001fff557819 */ /* 0x000fe20000011454 */
[----:B------:R-:W-:Y:S01]  /*2890*/  ULDC.64 UR4, c[0x0][0x300] ;  /* 0x0000c00000047ab9 */ /* 0x000fe20000000a00 */
[----:B-----5:R-:W-:Y:S01]  /*28a0*/  SHF.R.S32.HI R86, RZ, 0x1f, R31 ;  /* 0x0000001fff567819 */ /* 0x020fe2000001141f */
[----:B------:R-:W-:Y:S01]  /*28b0*/  IMAD.WIDE.U32 R12, R84, UR4, RZ ;  /* 0x00000004540c7c25 */ /* 0x000fe2000f8e00ff */
[----:B------:R-:W-:Y:S02]  /*28c0*/  ULDC.U8 UR6, c[0x0][0x410] ;  /* 0x0001040000067ab9 */ /* 0x000fe40000000000 */
[----:B------:R-:W-:Y:S01]  /*28d0*/  ISETP.NE.AND P0, PT, RZ, UR6, PT ;  /* 0x00000006ff007c0c */ /* 0x000fe2000bf05270 */
[----:B------:R-:W-:Y:S02]  /*28e0*/  IMAD R11, R85, UR4, RZ ;  /* 0x00000004550b7c24 */ /* 0x000fe4000f8e02ff */
[----:B------:R-:W-:Y:S02]  /*28f0*/  IMAD R34, R136, R24, RZ ;  /* 0x0000001888227224 */ /* 0x000fe400078e02ff */
[----:B------:R-:W-:Y:S01]  /*2900*/  IMAD R11, R84, UR5, R11 ;  /* 0x00000005540b7c24 */ /* 0x000fe2000f8e020b */
[----:B------:R-:W-:Y:S01]  /*2910*/  ULDC.64 UR4, c[0x0][0x310] ;  /* 0x0000c40000047ab9 */ /* 0x000fe20000000a00 */
[----:B------:R-:W-:-:S02]  /*2920*/  IMAD R87, R24, -0x60, R25 ;  /* 0xffffffa018577824 */ /* 0x000fc400078e0219 */
[----:B------:R-:W-:Y:S02]  /*2930*/  IMAD R14, R86, UR4, RZ ;  /* 0x00000004560e7c24 */ /* 0x000fe4000f8e02ff */
[----:B------:R-:W-:Y:S01]  /*2940*/  IMAD.IADD R13, R13, 0x1, R11 ;  /* 0x000000010d0d7824 */ /* 0x000fe200078e020b */
[----:B------:R-:W-:Y:S01]  /*2950*/  SHF.R.S32.HI R11, RZ, 0x1f, R24 ;  /* 0x0000001fff0b7819 */ /* 0x000fe20000011418 */
[----:B------:R-:W-:Y:S01]  /*2960*/  IMAD R15, R31, UR5, R14 ;  /* 0x000000051f0f7c24 */ /* 0x000fe2000f8e020e */
[----:B------:R-:W-:Y:S01]  /*2970*/  VIMNMX R87, R87, 0x60, PT ;  /* 0x0000006057577848 */ /* 0x000fe20003fe0100 */
[----:B------:R-:W-:Y:S01]  /*2980*/  IMAD.WIDE.U32 R12, R31, UR4, R12 ;  /* 0x000000041f0c7c25 */ /* 0x000fe2000f8e000c */
[----:B------:R-:W-:-:S03]  /*2990*/  ULDC.64 UR4, c[0x0][0x308] ;  /* 0x0000c20000047ab9 */ /* 0x000fc60000000a00 */
[----:B------:R-:W-:Y:S02]  /*29a0*/  IMAD R14, R134, R24, RZ ;  /* 0x00000018860e7224 */ /* 0x000fe400078e02ff */
[----:B------:R-:W-:Y:S02]  /*29b0*/  IMAD.IADD R13, R13, 0x1, R15 ;  /* 0x000000010d0d7824 */ /* 0x000fe400078e020f */
[----:B------:R-:W-:Y:S02]  /*29c0*/  IMAD R15, R4, UR4, RZ ;  /* 0x00000004040f7c24 */ /* 0x000fe4000f8e02ff */
[C---:B------:R-:W-:Y:S02]  /*29d0*/  IMAD R35, R11.reuse, R96, R14 ;  /* 0x000000600b237224 */ /* 0x040fe400078e020e */
[----:B------:R-:W-:Y:S02]  /*29e0*/  IMAD R37, R11, R90, R34 ;  /* 0x0000005a0b257224 */ /* 0x000fe400078e0222 */
[----:B------:R-:W-:-:S02]  /*29f0*/  IMAD R11, R30, UR5, R15 ;  /* 0x000000051e0b7c24 */ /* 0x000fc4000f8e020f */
[----:B------:R-:W-:Y:S01]  /*2a00*/  IMAD.WIDE.U32 R118, R30, UR4, R12 ;  /* 0x000000041e767c25 */ /* 0x000fe2000f8e000c */
[----:B------:R-:W-:-:S03]  /*2a10*/  ULDC.64 UR4, c[0x0][0x2e8] ;  /* 0x0000ba0000047ab9 */ /* 0x000fc60000000a00 */
[-C--:B------:R-:W-:Y:S01]  /*2a20*/  IMAD.WIDE.U32 R14, R96, R24.reuse, RZ ;  /* 0x00000018600e7225 */ /* 0x080fe200078e00ff */
[----:B------:R-:W-:Y:S02]  /*2a30*/  IADD3 R11, R119, R11, RZ ;  /* 0x0000000b770b7210 */ /* 0x000fe40007ffe0ff */
[----:B------:R-:W-:Y:S01]  /*2a40*/  LEA R119, P4, R118, UR4, 0x1 ;  /* 0x0000000476777c11 */ /* 0x000fe2000f8808ff */
[----:B------:R-:W-:-:S03]  /*2a50*/  IMAD.WIDE.U32 R12, R90, R24, RZ ;  /* 0x000000185a0c7225 */ /* 0x000fc600078e00ff */
[----:B------:R-:W-:Y:S01]  /*2a60*/  LEA.HI.X R118, R118, UR5, R11, 0x1, P4 ;  /* 0x0000000576767c11 */ /* 0x000fe2000a0f0c0b */
[----:B------:R-:W-:Y:S02]  /*2a70*/  IMAD.IADD R11, R15, 0x1, R35 ;  /* 0x000000010f0b7824 */ /* 0x000fe400078e0223 */
[----:B------:R-:W-:Y:S01]  /*2a80*/  IMAD.IADD R82, R13, 0x1, R37 ;  /* 0x000000010d527824 */ /* 0x000fe200078e0225 */
[----:B------:R-:W-:Y:S06]  /*2a90*/  @!P0 BRA `(.L_x_459) ;  /* 0x0000003400b08947 */ /* 0x000fec0003800000 */
[----:B------:R-:W-:Y:S01]  /*2aa0*/  ISETP.GE.AND P4, PT, R165, R87, PT ;  /* 0x00000057a500720c */ /* 0x000fe20003f86270 */
[----:B------:R-:W-:Y:S01]  /*2ab0*/  BSSY B1, `(.L_x_460) ;  /* 0x0000037000017945 */ /* 0x000fe20003800000 */
        /* <DEDUP_REMOVED lines=12> */
[----:B------:R-:W-:Y:S01]  /*2b80*/  CS2R R80, SRZ ;  /* 0x0000000000507805 */ /* 0x000fe2000001ff00 */
[----:B------:R-:W-:Y:S06]  /*2b90*/  @P4 BRA `(.L_x_461) ;  /* 0x0000000000a04947 */ /* 0x000fec0003800000 */
[----:B------:R-:W-:Y:S01]  /*2ba0*/  IADD3 R37, P5, R100, R14, RZ ;  /* 0x0000000e64257210 */ /* 0x000fe20007fbe0ff */
[----:B------:R-:W-:Y:S01]  /*2bb0*/  ULDC.64 UR4, c[0x0][0x3e8] ;  /* 0x0000fa0000047ab9 */ /* 0x000fe20000000a00 */
[----:B------:R-:W-:Y:S01]  /*2bc0*/  IADD3 R39, P0, R94, R12, RZ ;  /* 0x0000000c5e277210 */ /* 0x000fe20007f1e0ff */
[----:B------:R-:W-:Y:S01]  /*2bd0*/  ULDC.64 UR6, c[0x0][0x400] ;  /* 0x0001000000067ab9 */ /* 0x000fe20000000a00 */
[----:B------:R-:W-:Y:S02]  /*2be0*/  IADD3.X R38, R11, R109, RZ, P5, !PT ;  /* 0x0000006d0b267210 */ /* 0x000fe40002ffe4ff */
[----:B------:R-:W-:Y:S02]  /*2bf0*/  CS2R R78, SRZ ;  /* 0x00000000004e7805 */ /* 0x000fe4000001ff00 */
[----:B------:R-:W-:Y:S01]  /*2c00*/  LEA R36, P5, R37, UR4, 0x1 ;  /* 0x0000000425247c11 */ /* 0x000fe2000f8a08ff */
[----:B------:R-:W-:Y:S01]  /*2c10*/  IMAD.X R40, R82, 0x1, R108, P0 ;  /* 0x0000000152287824 */ /* 0x000fe200000e066c */
[----:B------:R-:W-:-:S02]  /*2c20*/  ISETP.GE.AND P0, PT, R160, R128, PT ;  /* 0x00000080a000720c */ /* 0x000fc40003f06270 */
[----:B------:R-:W-:Y:S02]  /*2c30*/  CS2R R74, SRZ ;  /* 0x00000000004a7805 */ /* 0x000fe4000001ff00 */
[----:B------:R-:W-:Y:S02]  /*2c40*/  LEA.HI.X R37, R37, UR5, R38, 0x1, P5 ;  /* 0x0000000525257c11 */ /* 0x000fe4000a8f0c26 */
[----:B------:R-:W-:Y:S02]  /*2c50*/  CS2R R80, SRZ ;  /* 0x0000000000507805 */ /* 0x000fe4000001ff00 */
[C---:B------:R-:W-:Y:S02]  /*2c60*/  LEA R38, P5, R39.reuse, UR6, 0x1 ;  /* 0x0000000627267c11 */ /* 0x040fe4000f8a08ff */
[----:B------:R-:W-:Y:S02]  /*2c70*/  CS2R R76, SRZ ;  /* 0x00000000004c7805 */ /* 0x000fe4000001ff00 */
[----:B------:R-:W-:-:S02]  /*2c80*/  LEA.HI.X R39, R39, UR7, R40, 0x1, P5 ;  /* 0x0000000727277c11 */ /* 0x000fc4000a8f0c28 */
[-C--:B------:R-:W-:Y:S01]  /*2c90*/  ISETP.GE.AND P5, PT, R169, R128.reuse, PT ;  /* 0x00000080a900720c */ /* 0x080fe20003fa6270 */
[----:B------:R0:W5:Y:S04]  /*2ca0*/  @!P0 LDG.E.64 R78, desc[UR60][R36.64] ;  /* 0x0000003c244e8981 */ /* 0x000168000c1e1b00 */
[----:B------:R0:W5:Y:S01]  /*2cb0*/  @!P0 LDG.E.64 R80, desc[UR60][R38.64] ;  /* 0x0000003c26508981 */ /* 0x000162000c1e1b00 */
[----:B------:R-:W-:-:S07]  /*2cc0*/  ISETP.GE.AND P0, PT, R168, R128, PT ;  /* 0x00000080a800720c */ /* 0x000fce0003f06270 */
[----:B------:R0:W5:Y:S04]  /*2cd0*/  @!P5 LDG.E.64 R74, desc[UR60][R36.64+0x20] ;  /* 0x0000203c244ad981 */ /* 0x000168000c1e1b00 */
[----:B------:R0:W5:Y:S01]  /*2ce0*/  @!P5 LDG.E.64 R76, desc[UR60][R38.64+0x20] ;  /* 0x0000203c264cd981 */ /* 0x000162000c1e1b00 */
[----:B------:R-:W-:Y:S02]  /*2cf0*/  ISETP.GE.AND P5, PT, R171, R128, PT ;  /* 0x00000080ab00720c */ /* 0x000fe40003fa6270 */
[----:B------:R-:W-:Y:S02]  /*2d00*/  CS2R R70, SRZ ;  /* 0x0000000000467805 */ /* 0x000fe4000001ff00 */
[----:B------:R-:W-:Y:S02]  /*2d10*/  CS2R R72, SRZ ;  /* 0x0000000000487805 */ /* 0x000fe4000001ff00 */
[----:B------:R-:W-:-:S02]  /*2d20*/  CS2R R66, SRZ ;  /* 0x0000000000427805 */ /* 0x000fc4000001ff00 */
[----:B------:R-:W-:Y:S01]  /*2d30*/  CS2R R68, SRZ ;  /* 0x0000000000447805 */ /* 0x000fe2000001ff00 */
[----:B------:R0:W5:Y:S04]  /*2d40*/  @!P0 LDG.E.64 R70, desc[UR60][R36.64+0x40] ;  /* 0x0000403c24468981 */ /* 0x000168000c1e1b00 */
[----:B------:R0:W5:Y:S01]  /*2d50*/  @!P0 LDG.E.64 R72, desc[UR60][R38.64+0x40] ;  /* 0x0000403c26488981 */ /* 0x000162000c1e1b00 */
[----:B------:R-:W-:-:S03]  /*2d60*/  ISETP.GE.AND P0, PT, R170, R128, PT ;  /* 0x00000080aa00720c */ /* 0x000fc60003f06270 */
        /* <DEDUP_REMOVED lines=8> */
[----:B------:R0:W5:Y:S04]  /*2df0*/  @!P0 LDG.E.64 R64, desc[UR60][R38.64+0x80] ;  /* 0x0000803c26408981 */ /* 0x000168000c1e1b00 */
[----:B------:R0:W5:Y:S04]  /*2e00*/  @!P5 LDG.E.64 R58, desc[UR60][R36.64+0xa0] ;  /* 0x0000a03c243ad981 */ /* 0x000168000c1e1b00 */
[----:B------:R0:W5:Y:S02]  /*2e10*/  @!P5 LDG.E.64 R60, desc[UR60][R38.64+0xa0] ;  /* 0x0000a03c263cd981 */ /* 0x000164000c1e1b00 */
.L_x_461:
[----:B------:R-:W-:Y:S05]  /*2e20*/  BSYNC B1 ;  /* 0x0000000000017941 */ /* 0x000fea0003800000 */
.L_x_460:
[----:B------:R-:W-:Y:S01]  /*2e30*/  ISETP.GE.AND P5, PT, R225, R87, PT ;  /* 0x00000057e100720c */ /* 0x000fe20003fa6270 */
[----:B------:R-:W-:Y:S01]  /*2e40*/  BSSY B1, `(.L_x_462) ;  /* 0x0000037000017945 */ /* 0x000fe20003800000 */
[----:B0-----:R-:W-:Y:S02]  /*2e50*/  CS2R R38, SRZ ;  /* 0x0000000000267805 */ /* 0x001fe4000001ff00 */
        /* <DEDUP_REMOVED lines=8> */
[----:B------:R-:W-:Y:S01]  /*2ee0*/  CS2R R52, SRZ ;  /* 0x0000000000347805 */ /* 0x000fe2000001ff00 */
[----:B-----5:R-:W-:Y:S01]  /*2ef0*/  IMAD.MOV.U32 R88, RZ, RZ, R58 ;  /* 0x000000ffff587224 */ /* 0x020fe200078e003a */
[----:B------:R-:W-:-:S02]  /*2f00*/  MOV R83, R59 ;  /* 0x0000003b00537202 */ /* 0x000fc40000000f00 */
[----:B------:R-:W-:Y:S01]  /*2f10*/  CS2R R56, SRZ ;  /* 0x0000000000387805 */ /* 0x000fe2000001ff00 */
[----:B------:R-:W-:Y:S06]  /*2f20*/  @P5 BRA `(.L_x_463) ;  /* 0x0000000000a05947 */ /* 0x000fec0003800000 */
[----:B------:R-:W-:Y:S01]  /*2f30*/  IADD3 R14, P0, P6, R100, R14, R111 ;  /* 0x0000000e640e7210 */ /* 0x000fe20007e1e06f */
[----:B------:R-:W-:Y:S01]  /*2f40*/  ULDC.64 UR4, c[0x0][0x3e8] ;  /* 0x0000fa0000047ab9 */ /* 0x000fe20000000a00 */
[----:B------:R-:W-:Y:S01]  /*2f50*/  ULDC.64 UR6, c[0x0][0x400] ;  /* 0x0001000000067ab9 */ /* 0x000fe20000000a00 */
[----:B------:R-:W-:Y:S02]  /*2f60*/  CS2R R54, SRZ ;  /* 0x0000000000367805 */ /* 0x000fe4000001ff00 */
[----:B------:R-:W-:Y:S02]  /*2f70*/  IADD3.X R13, R109, R11, R110, P0, P6 ;  /* 0x0000000b6d0d7210 */ /* 0x000fe400007ec46e */
[----:B------:R-:W-:Y:S02]  /*2f80*/  CS2R R56, SRZ ;  /* 0x0000000000387805 */ /* 0x000fe4000001ff00 */
[----:B------:R-:W-:-:S04]  /*2f90*/  IADD3 R11, P0, P6, R94, R12, R113 ;  /* 0x0000000c5e0b7210 */ /* 0x000fc80007e1e071 */
[----:B------:R-:W-:Y:S02]  /*2fa0*/  IADD3.X R82, R108, R82, R112, P0, P6 ;  /* 0x000000526c527210 */ /* 0x000fe400007ec470 */
[----:B------:R-:W-:-:S04]  /*2fb0*/  LEA R12, P0, R14, UR4, 0x1 ;  /* 0x000000040e0c7c11 */ /* 0x000fc8000f8008ff */
[----:B------:R-:W-:Y:S02]  /*2fc0*/  LEA.HI.X R13, R14, UR5, R13, 0x1, P0 ;  /* 0x000000050e0d7c11 */ /* 0x000fe400080f0c0d */
[----:B------:R-:W-:-:S04]  /*2fd0*/  LEA R14, P0, R11, UR6, 0x1 ;  /* 0x000000060b0e7c11 */ /* 0x000fc8000f8008ff */
[----:B------:R-:W-:Y:S02]  /*2fe0*/  LEA.HI.X R15, R11, UR7, R82, 0x1, P0 ;  /* 0x000000070b0f7c11 */ /* 0x000fe400080f0c52 */
[----:B------:R-:W-:Y:S02]  /*2ff0*/  ISETP.GE.AND P0, PT, R160, R128, PT ;  /* 0x00000080a000720c */ /* 0x000fe40003f06270 */
[----:B------:R-:W-:Y:S02]  /*3000*/  CS2R R50, SRZ ;  /* 0x0000000000327805 */ /* 0x000fe4000001ff00 */
[----:B------:R-:W-:-:S09]  /*3010*/  CS2R R52, SRZ ;  /* 0x0000000000347805 */ /* 0x000fd2000001ff00 */
[----:B------:R0:W5:Y:S04]  /*3020*/  @!P0 LDG.E.64 R54, desc[UR60][R12.64] ;  /* 0x0000003c0c368981 */ /* 0x000168000c1e1b00 */
[----:B------:R0:W5:Y:S01]  /*3030*/  @!P0 LDG.E.64 R56, desc[UR60][R14.64] ;  /* 0x0000003c0e388981 */ /* 0x000162000c1e1b00 */
        /* <DEDUP_REMOVED lines=20> */
[----:B------:R-:W-:-:S13]  /*3180*/  ISETP.GE.AND P0, PT, R172, R128, PT ;  /* 0x00000080ac00720c */ /* 0x000fda0003f06270 */
[----:B------:R0:W5:Y:S04]  /*3190*/  @!P0 LDG.E.64 R34, desc[UR60][R12.64+0xa0] ;  /* 0x0000a03c0c228981 */ /* 0x000168000c1e1b00 */
[----:B------:R0:W5:Y:S02]  /*31a0*/  @!P0 LDG.E.64 R36, desc[UR60][R14.64+0xa0] ;  /* 0x0000a03c0e248981 */ /* 0x000164000c1e1b00 */
.L_x_463:
[----:B------:R-:W-:Y:S05]  /*31b0*/  BSYNC B1 ;  /* 0x0000000000017941 */ /* 0x000fea0003800000 */
.L_x_462:
[----:B------:R-:W2:Y:S01]  /*31c0*/  LDL R11, [R1+0x30] ;  /* 0x00003000010b7983 */ /* 0x000ea20000100800 */
[----:B0-----:R-:W-:Y:S01]  /*31d0*/  IMAD.MOV.U32 R12, RZ, RZ, R63 ;  /* 0x000000ffff0c7224 */ /* 0x001fe200078e003f */
[----:B------:R-:W-:Y:S01]  /*31e0*/  MOV R14, R71 ;  /* 0x00000047000e7202 */ /* 0x000fe20000000f00 */
[----:B------:R-:W-:Y:S01]  /*31f0*/  IMAD.MOV.U32 R13, RZ, RZ, R70 ;  /* 0x000000ffff0d7224 */ /* 0x000fe200078e0046 */
[----:B------:R-:W-:-:S04]  /*3200*/  PRMT R159, R88, 0x5410, R83 ;  /* 0x00005410589f7816 */ /* 0x000fc80000000053 */
[----:B------:R-:W-:Y:S01]  /*3210*/  PRMT R208, R13, 0x5410, R14 ;  /* 0x000054100dd07816 */ /* 0x000fe2000000000e */
[----:B------:R-:W-:Y:S01]  /*3220*/  IMAD.MOV.U32 R14, RZ, RZ, R79 ;  /* 0x000000ffff0e7224 */ /* 0x000fe200078e004f */
[----:B------:R-:W-:-:S04]  /*3230*/  MOV R13, R78 ;  /* 0x0000004e000d7202 */ /* 0x000fc80000000f00 */
[----:B------:R-:W-:Y:S01]  /*3240*/  PRMT R156, R13, 0x5410, R14 ;  /* 0x000054100d9c7816 */ /* 0x000fe2000000000e */
[----:B------:R-:W-:Y:S01]  /*3250*/  IMAD.MOV.U32 R14, RZ, RZ, R60 ;  /* 0x000000ffff0e7224 */ /* 0x000fe200078e003c */
[----:B------:R-:W-:-:S04]  /*3260*/  MOV R13, R61 ;  /* 0x0000003d000d7202 */ /* 0x000fc80000000f00 */
[----:B------:R-:W-:Y:S01]  /*3270*/  PRMT R203, R14, 0x5410, R13 ;  /* 0x000054100ecb7816 */ /* 0x000fe2000000000d */
[----:B------:R-:W-:Y:S01]  /*3280*/  IMAD.MOV.U32 R13, RZ, RZ, R69 ;  /* 0x000000ffff0d7224 */ /* 0x000fe200078e0045 */
[----:B------:R-:W-:Y:S02]  /*3290*/  MOV R14, R68 ;  /* 0x00000044000e7202 */ /* 0x000fe40000000f00 */
[----:B--2---:R-:W-:Y:S01]  /*32a0*/  R2UR UR4, R11 ;  /* 0x000000000b0472ca */ /* 0x004fe200000e0000 */
[----:B------:R-:W-:-:S05]  /*32b0*/  IMAD.MOV.U32 R11, RZ, RZ, R62 ;  /* 0x000000ffff0b7224 */ /* 0x000fca00078e003e */
[----:B------:R-:W-:Y:S01]  /*32c0*/  PRMT R204, R12, 0x5410, R11 ;  /* 0x000054100ccc7816 */ /* 0x000fe2000000000b */
[----:B------:R-:W-:Y:S01]  /*32d0*/  IMAD.MOV.U32 R12, RZ, RZ, R67 ;  /* 0x000000ffff0c7224 */ /* 0x000fe200078e0043 */
[----:B------:R-:W-:-:S04]  /*32e0*/  MOV R11, R66 ;  /* 0x00000042000b7202 */ /* 0x000fc80000000f00 */
[----:B------:R-:W-:Y:S01]  /*32f0*/  PRMT R207, R11, 0x7610, R207 ;  /* 0x000076100bcf7816 */ /* 0x000fe200000000cf */
[----:B------:R-:W-:Y:S01]  /*3300*/  IMAD.MOV.U32 R11, RZ, RZ, R74 ;  /* 0x000000ffff0b7224 */ /* 0x000fe200078e004a */
[----:B------:R-:W-:Y:S01]  /*3310*/  PRMT R206, R12, 0x7610, R206 ;  /* 0x000076100cce7816 */ /* 0x000fe200000000ce */
[----:B------:R-:W-:Y:S01]  /*3320*/  IMAD.MOV.U32 R12, RZ, RZ, R75 ;  /* 0x000000ffff0c7224 */ /* 0x000fe200078e004b */
[----:B------:R-:W-:Y:S01]  /*3330*/  UISETP.NE.AND UP0, UPT, UR4, 0x3, UPT ;  /* 0x000000030400788c */ /* 0x000fe2000bf05270 */
[----:B------:R-:W-:Y:S01]  /*3340*/  PRMT R207, R207, 0x5410, R14 ;  /* 0x00005410cfcf7816 */ /* 0x000fe2000000000e */
[----:B------:R-:W-:Y:S01]  /*3350*/  IMAD.MOV.U32 R14, RZ, RZ, R81 ;  /* 0x000000ffff0e7224 */ /* 0x000fe200078e0051 */
[----:B------:R-:W-:Y:S02]  /*3360*/  PRMT R206, R206, 0x5410, R13 ;  /* 0x00005410cece7816 */ /* 0x000fe4000000000d */
[----:B------:R-:W-:Y:S01]  /*3370*/  PRMT R209, R11, 0x5410, R12 ;  /* 0x000054100bd17816 */ /* 0x000fe2000000000c */
[----:B------:R-:W-:Y:S01]  /*3380*/  IMAD.MOV.U32 R12, RZ, RZ, R64 ;  /* 0x000000ffff0c7224 */ /* 0x000fe200078e0040 */
[----:B------:R-:W-:Y:S01]  /*3390*/  PLOP3.LUT P0, PT, PT, PT, UP0, 0x80, 0x0 ;  /* 0x000000000000781c */ /* 0x000fe20003f0f008 */
[----:B------:R-:W-:Y:S01]  /*33a0*/  IMAD.MOV.U32 R11, RZ, RZ, R65 ;  /* 0x000000ffff0b7224 */ /* 0x000fe200078e0041 */
[----:B------:R-:W-:-:S04]  /*33b0*/  MOV R13, R80 ;  /* 0x00000050000d7202 */ /* 0x000fc80000000f00 */
[----:B------:R-:W-:Y:S01]  /*33c0*/  PRMT R205, R11, 0x5410, R12 ;  /* 0x000054100bcd7816 */ /* 0x000fe2000000000c */
[----:B------:R-:W-:Y:S01]  /*33d0*/  IMAD.MOV.U32 R11, RZ, RZ, R72 ;  /* 0x000000ffff0b7224 */ /* 0x000fe200078e0048 */
[----:B------:R-:W-:Y:S02]  /*33e0*/  MOV R12, R73 ;  /* 0x00000049000c7202 */ /* 0x000fe40000000f00 */
[----:B------:R-:W-:Y:S01]  /*33f0*/  PRMT R212, R13, 0x5410, R14 ;  /* 0x000054100dd47816 */ /* 0x000fe2000000000e */
[----:B-----5:R-:W-:Y:S01]  /*3400*/  IMAD.MOV.U32 R14, RZ, RZ, R34 ;  /* 0x000000ffff0e7224 */ /* 0x020fe200078e0022 */
[----:B------:R-:W-:Y:S01]  /*3410*/  PRMT R210, R11, 0x5410, R12 ;  /* 0x000054100bd27816 */ /* 0x000fe2000000000c */
[----:B------:R-:W-:Y:S01]  /*3420*/  IMAD.MOV.U32 R11, RZ, RZ, R76 ;  /* 0x000000ffff0b7224 */ /* 0x000fe200078e004c */
[----:B------:R-:W-:Y:S01]  /*3430*/  MOV R13, R35 ;  /* 0x00000023000d7202 */ /* 0x000fe20000000f00 */
[----:B------:R-:W-:-:S03]  /*3440*/  IMAD.MOV.U32 R12, RZ, RZ, R77 ;  /* 0x000000ffff0c7224 */ /* 0x000fc600078e004d */
[----:B------:R-:W-:Y:S02]  /*3450*/  PRMT R83, R14, 0x5410, R13 ;  /* 0x000054100e537816 */ /* 0x000fe4000000000d */
[----:B------:R-:W-:Y:S01]  /*3460*/  PRMT R211, R11, 0x5410, R12 ;  /* 0x000054100bd37816 */ /* 0x000fe2000000000c */
[----:B------:R-:W-:Y:S02]  /*3470*/  IMAD.MOV.U32 R12, RZ, RZ, R38 ;  /* 0x000000ffff0c7224 */ /* 0x000fe400078e0026 */
[----:B------:R-:W-:-:S05]  /*3480*/  IMAD.MOV.U32 R11, RZ, RZ, R39 ;  /* 0x000000ffff0b7224 */ /* 0x000fca00078e0027 */
[----:B------:R-:W-:Y:S01]  /*3490*/  PRMT R123, R12, 0x5410, R11 ;  /* 0x000054100c7b7816 */ /* 0x000fe2000000000b */
[----:B------:R-:W-:Y:S01]  /*34a0*/  IMAD.MOV.U32 R11, RZ, RZ, R43 ;  /* 0x000000ffff0b7224 */ /* 0x000fe200078e002b */
[----:B------:R-:W-:-:S04]  /*34b0*/  MOV R12, R42 ;  /* 0x0000002a000c7202 */ /* 0x000fc80000000f00 */
[----:B------:R-:W-:Y:S01]  /*34c0*/  PRMT R139, R12, 0x5410, R11 ;  /* 0x000054100c8b7816 */ /* 0x000fe2000000000b */
[----:B------:R-:W-:Y:S01]  /*34d0*/  IMAD.MOV.U32 R12, RZ, RZ, R46 ;  /* 0x000000ffff0c7224 */ /* 0x000fe200078e002e */
[----:B------:R-:W-:-:S04]  /*34e0*/  MOV R11, R47 ;  /* 0x0000002f000b7202 */ /* 0x000fc80000000f00 */
        /* <DEDUP_REMOVED lines=25> */
[----:B------:R-:W-:Y:S06]  /*3680*/  @!P0 BRA `(.L_x_464) ;  /* 0x0000000000048947 */ /* 0x000fec0003800000 */
[----:B------:R-:W-:Y:S01]  /*3690*/  BPT.TRAP 0x1 ;  /* 0x000000040000795c */ /* 0x000fe20000300000 */
.L_x_464:
[----:B------:R-:W-:Y:S01]  /*36a0*/  IMAD R88, R18, 0x8, R2 ;  /* 0x0000000812587824 */ /* 0x000fe200078e0202 */
[----:B------:R-:W-:Y:S01]  /*36b0*/  SHF.L.U32 R89, R166, 0x1f, RZ ;  /* 0x0000001fa6597819 */ /* 0x000fe200000006ff */
[----:B------:R-:W-:Y:S03]  /*36c0*/  BSSY B1, `(.L_x_465) ;  /* 0x0000003000017945 */ /* 0x000fe60003800000 */
[----:B------:R-:W0:Y:S02]  /*36d0*/  SYNCS.PHASECHK.TRANS64.TRYWAIT P6, [R88+URZ+0x2a890], R89 ;  /* 0x02a89059580075a7 */ /* 0x000e2400080c017f */
[----:B0-----:R-:W-:Y:S05]  /*36e0*/  @!P6 BRA `(.L_x_466) ;  /* 0x000001b400e4e947 */ /* 0x001fea0003800000 */
.L_x_786:
[----:B------:R-:W-:Y:S05]  /*36f0*/  BSYNC B1 ;  /* 0x0000000000017941 */ /* 0x000fea0003800000 */
.L_x_465:
[----:B------:R-:W-:-:S03]  /*3700*/  UMOV UR4, 0xffffffff ;  /* 0xffffffff00047882 */ /* 0x000fc60000000000 */
[----:B------:R-:W-:Y:S05]  /*3710*/  BRA.DIV UR4, `(.L_x_467) ;  /* 0x000001b604ec7947 */ /* 0x000fea000b800000 */
[----:B------:R1:W2:Y:S04]  /*3720*/  SHFL.IDX PT, R82, R118, RZ, 0x1c1f ;  /* 0x001c1fff76527589 */ /* 0x0002a800000e0000 */
[----:B------:R1:W3:Y:S02]  /*3730*/  SHFL.IDX PT, R11, R119, RZ, 0x1c1f ;  /* 0x001c1fff770b7589 */ /* 0x0002e400000e0000 */
.L_x_790:
[----:B------:R-:W-:Y:S04]  /*3740*/  BSSY B1, `(.L_x_468) ;  /* 0x000015c000017945 */ /* 0x000fe80003800000 */
[----:B------:R-:W-:Y:S05]  /*3750*/  @P4 BRA `(.L_x_469) ;  /* 0x0000001400684947 */ /* 0x000fea0003800000 */
[----:B------:R-:W-:Y:S01]  /*3760*/  ISETP.NE.AND P4, PT, R10, RZ, PT ;  /* 0x000000ff0a00720c */ /* 0x000fe20003f85270 */
[----:B------:R-:W-:-:S12]  /*3770*/  BSSY B2, `(.L_x_470) ;  /* 0x0000035000027945 */ /* 0x000fd80003800000 */
[----:B------:R-:W-:Y:S05]  /*3780*/  @!P4 BRA `(.L_x_471) ;  /* 0x0000000000ccc947 */ /* 0x000fea0003800000 */
[----:B------:R4:W0:Y:S01]  /*3790*/  LDS.128 R12, [R33] ;  /* 0x00000000210c7984 */ /* 0x0008220000000c00 */
[----:B------:R-:W-:Y:S01]  /*37a0*/  ISETP.GE.AND P4, PT, R160, R128, PT ;  /* 0x00000080a000720c */ /* 0x000fe20003f86270 */
[----:B------:R-:W-:-:S12]  /*37b0*/  BSSY B3, `(.L_x_472) ;  /* 0x000002d000037945 */ /* 0x000fd80003800000 */
[----:B----4-:R-:W-:Y:S05]  /*37c0*/  @P4 BRA `(.L_x_473) ;  /* 0x0000000000ac4947 */ /* 0x010fea0003800000 */
[--C-:B------:R-:W-:Y:S02]  /*37d0*/  SHF.R.U64 R154, R78, 0x10, R79.reuse ;  /* 0x000000104e9a7819 */ /* 0x100fe4000000124f */
[----:B------:R-:W-:Y:S02]  /*37e0*/  SHF.R.U32.HI R78, RZ, 0x10, R79 ;  /* 0x00000010ff4e7819 */ /* 0x000fe4000001164f */
[--C-:B------:R-:W-:Y:S01]  /*37f0*/  SHF.R.U64 R155, R80, 0x10, R81.reuse ;  /* 0x00000010509b7819 */ /* 0x100fe20000001251 */
[----:B------:R-:W-:Y:S01]  /*3800*/  HADD2.F32 R154, -RZ, R154.H0_H0 ;  /* 0x2000009aff9a7230 */ /* 0x000fe20000004100 */
[----:B0-----:R-:W-:Y:S02]  /*3810*/  MOV R79, R13 ;  /* 0x0000000d004f7202 */ /* 0x001fe40000000f00 */
[----:B------:R-:W-:Y:S01]  /*3820*/  SHF.R.U32.HI R80, RZ, 0x10, R81 ;  /* 0x00000010ff507819 */ /* 0x000fe20000011651 */
[----:B------:R-:W-:Y:S02]  /*3830*/  HADD2.F32 R13, -RZ, R155.H0_H0 ;  /* 0x2000009bff0d7230 */ /* 0x000fe40000004100 */
[----:B------:R-:W-:-:S02]  /*3840*/  HADD2.F32 R81, -RZ, R79.H1_H1 ;  /* 0x3000004fff517230 */ /* 0x000fc40000004100 */
[----:B------:R-:W-:Y:S02]  /*3850*/  HADD2.F32 R155, -RZ, R79.H0_H0 ;  /* 0x2000004fff9b7230 */ /* 0x000fe40000004100 */
[----:B------:R-:W-:Y:S02]  /*3860*/  HADD2.F32 R80, -RZ, R80.H0_H0 ;  /* 0x20000050ff507230 */ /* 0x000fe40000004100 */
[-C--:B------:R-:W-:Y:S01]  /*3870*/  FMUL.FTZ R79, R81, R13.reuse ;  /* 0x0000000d514f7220 */ /* 0x080fe20000410000 */
[----:B------:R-:W-:-:S03]  /*3880*/  FMUL.FTZ R13, R155, R13 ;  /* 0x0000000d9b0d7220 */ /* 0x000fc60000410000 */
[-C--:B------:R-:W-:Y:S01]  /*3890*/  FFMA.FTZ R79, R155, R154.reuse, -R79 ;  /* 0x0000009a9b4f7223 */ /* 0x080fe2000001084f */
[----:B------:R-:W-:Y:S02]  /*38a0*/  IMAD.MOV.U32 R155, RZ, RZ, R12 ;  /* 0x000000ffff9b7224 */ /* 0x000fe400078e000c */
[----:B------:R-:W-:Y:S01]  /*38b0*/  FFMA.FTZ R13, R81, R154, R13 ;  /* 0x0000009a510d7223 */ /* 0x000fe2000001000d */
[----:B------:R-:W-:Y:S02]  /*38c0*/  IMAD.MOV.U32 R81, RZ, RZ, R15 ;  /* 0x000000ffff517224 */ /* 0x000fe400078e000f */
[----:B------:R-:W-:Y:S02]  /*38d0*/  HADD2.F32 R154, -RZ, R78.H0_H0 ;  /* 0x2000004eff9a7230 */ /* 0x000fe40000004100 */
[----:B------:R-:W-:Y:S01]  /*38e0*/  HADD2.F32 R12, -RZ, R155.H1_H1 ;  /* 0x3000009bff0c7230 */ /* 0x000fe20000004100 */
[----:B------:R-:W-:Y:S01]  /*38f0*/  F2FP.F16.F32.PACK_AB R13, R13, R79 ;  /* 0x0000004f0d0d723e */ /* 0x000fe200000000ff */
[----:B------:R-:W-:-:S02]  /*3900*/  HADD2.F32 R15, -RZ, R81.H1_H1 ;  /* 0x30000051ff0f7230 */ /* 0x000fc40000004100 */
[----:B------:R-:W-:Y:S02]  /*3910*/  HADD2.F32 R81, -RZ, R81.H0_H0 ;  /* 0x20000051ff517230 */ /* 0x000fe40000004100 */
[----:B------:R-:W-:Y:S02]  /*3920*/  HADD2.F32 R155, -RZ, R155.H0_H0 ;  /* 0x2000009bff9b7230 */ /* 0x000fe40000004100 */
[-C--:B------:R-:W-:Y:S01]  /*3930*/  FMUL.FTZ R78, R15, R80.reuse ;  /* 0x000000500f4e7220 */ /* 0x080fe20000410000 */
[----:B------:R-:W-:-:S03]  /*3940*/  FMUL.FTZ R80, R81, R80 ;  /* 0x0000005051507220 */ /* 0x000fc60000410000 */
[-C--:B------:R-:W-:Y:S01]  /*3950*/  FFMA.FTZ R78, R81, R154.reuse, -R78 ;  /* 0x0000009a514e7223 */ /* 0x080fe2000001084e */
[----:B------:R-:W-:Y:S01]  /*3960*/  FFMA.FTZ R15, R15, R154, R80 ;  /* 0x0000009a0f0f7223 */ /* 0x000fe20000010050 */
[----:B------:R-:W-:Y:S02]  /*3970*/  HADD2.F32 R154, -RZ, R212.H0_H0 ;  /* 0x200000d4ff9a7230 */ /* 0x000fe40000004100 */
[----:B------:R-:W-:Y:S02]  /*3980*/  HADD2.F32 R80, -RZ, R156.H0_H0 ;  /* 0x2000009cff507230 */ /* 0x000fe40000004100 */
[----:B------:R-:W-:Y:S01]  /*3990*/  F2FP.F16.F32.PACK_AB R15, R15, R78 ;  /* 0x0000004e0f0f723e */ /* 0x000fe200000000ff */
[-C--:B------:R-:W-:Y:S01]  /*39a0*/  FMUL.FTZ R81, R12, R154.reuse ;  /* 0x0000009a0c517220 */ /* 0x080fe20000410000 */
[----:B------:R-:W-:-:S03]  /*39b0*/  FMUL.FTZ R154, R155, R154 ;  /* 0x0000009a9b9a7220 */ /* 0x000fc60000410000 */
[-C--:B------:R-:W-:Y:S01]  /*39c0*/  FFMA.FTZ R81, R155, R80.reuse, -R81 ;  /* 0x000000509b517223 */ /* 0x080fe20000010851 */
[----:B------:R-:W-:Y:S01]  /*39d0*/  FFMA.FTZ R12, R12, R80, R154 ;  /* 0x000000500c0c7223 */ /* 0x000fe2000001009a */
[----:B------:R-:W-:Y:S02]  /*39e0*/  HADD2.F32 R80, -RZ, R212.H1_H1 ;  /* 0x300000d4ff507230 */ /* 0x000fe40000004100 */
[----:B------:R-:W-:Y:S02]  /*39f0*/  HADD2.F32 R154, -RZ, R14.H1_H1 ;  /* 0x3000000eff9a7230 */ /* 0x000fe40000004100 */
[----:B------:R-:W-:Y:S01]  /*3a00*/  HADD2.F32 R155, -RZ, R156.H1_H1 ;  /* 0x3000009cff9b7230 */ /* 0x000fe20000004100 */
[----:B------:R-:W-:Y:S01]  /*3a10*/  F2FP.F16.F32.PACK_AB R12, R12, R81 ;  /* 0x000000510c0c723e */ /* 0x000fe200000000ff */
[----:B------:R-:W-:Y:S02]  /*3a20*/  HADD2.F32 R14, -RZ, R14.H0_H0 ;  /* 0x2000000eff0e7230 */ /* 0x000fe40000004100 */
[----:B------:R-:W-:-:S04]  /*3a30*/  FMUL.FTZ R156, R154, R80 ;  /* 0x000000509a9c7220 */ /* 0x000fc80000410000 */
[C---:B------:R-:W-:Y:S01]  /*3a40*/  FFMA.FTZ R156, R14.reuse, R155, -R156 ;  /* 0x0000009b0e9c7223 */ /* 0x040fe2000001089c */
[----:B------:R-:W-:-:S04]  /*3a50*/  FMUL.FTZ R14, R14, R80 ;  /* 0x000000500e0e7220 */ /* 0x000fc80000410000 */
[----:B------:R-:W-:-:S05]  /*3a60*/  FFMA.FTZ R14, R154, R155, R14 ;  /* 0x0000009b9a0e7223 */ /* 0x000fca000001000e */
[----:B------:R-:W-:-:S07]  /*3a70*/  F2FP.F16.F32.PACK_AB R14, R14, R156 ;  /* 0x0000009c0e0e723e */ /* 0x000fce00000000ff */
.L_x_473:
[----:B------:R-:W-:Y:S05]  /*3a80*/  BSYNC B3 ;  /* 0x0000000000037941 */ /* 0x000fea0003800000 */
.L_x_472:
[----:B---3--:R-:W-:-:S04]  /*3a90*/  LEA R78, P4, R16, R11, 0x1 ;  /* 0x0000000b104e7211 */ /* 0x008fc800078808ff */
[----:B--2---:R-:W-:-:S05]  /*3aa0*/  LEA.HI.X R79, R16, R82, R17, 0x1, P4 ;  /* 0x00000052104f7211 */ /* 0x004fca00020f0c11 */
[----:B0-----:R4:W-:Y:S04]  /*3ab0*/  ST.E.128 desc[UR60][R78.64], R12 ;  /* 0x0000000c4e007985 */ /* 0x0019e8000c101d3c */
.L_x_471:
[----:B------:R-:W-:Y:S05]  /*3ac0*/  BSYNC B2 ;  /* 0x0000000000027941 */ /* 0x000fea0003800000 */
.L_x_470:
[----:B------:R-:W-:Y:S01]  /*3ad0*/  ISETP.NE.AND P4, PT, R27, RZ, PT ;  /* 0x000000ff1b00720c */ /* 0x000fe20003f85270 */
[----:B------:R-:W-:-:S12]  /*3ae0*/  BSSY B2, `(.L_x_474) ;  /* 0x000003c000027945 */ /* 0x000fd80003800000 */
[----:B------:R-:W-:Y:S05]  /*3af0*/  @!P4 BRA `(.L_x_475) ;  /* 0x0000000000e8c947 */ /* 0x000fea0003800000 */
[----:B----4-:R4:W0:Y:S01]  /*3b00*/  LDS.128 R12, [R32] ;  /* 0x00000000200c7984 */ /* 0x0108220000000c00 */
[----:B------:R-:W-:Y:S01]  /*3b10*/  ISETP.GE.AND P4, PT, R169, R128, PT ;  /* 0x00000080a900720c */ /* 0x000fe20003f86270 */
[----:B------:R-:W-:-:S12]  /*3b20*/  BSSY B3, `(.L_x_476) ;  /* 0x0000032000037945 */ /* 0x000fd80003800000 */
[----:B----4-:R-:W-:Y:S05]  /*3b30*/  @P4 BRA `(.L_x_477) ;  /* 0x0000000000c04947 */ /* 0x010fea0003800000 */
[----:B------:R-:W-:Y:S01]  /*3b40*/  SHF.R.U64 R78, R76, 0x10, R77 ;  /* 0x000000104c4e7819 */ /* 0x000fe2000000124d */
[----:B------:R-:W-:Y:S01]  /*3b50*/  HADD2.F32 R80, -RZ, R211.H1_H1 ;  /* 0x300000d3ff507230 */ /* 0x000fe20000004100 */
[----:B0-----:R-:W-:Y:S02]  /*3b60*/  MOV R76, R13 ;  /* 0x0000000d004c7202 */ /* 0x001fe40000000f00 */
[--C-:B------:R-:W-:Y:S01]  /*3b70*/  SHF.R.U64 R74, R74, 0x10, R75.reuse ;  /* 0x000000104a4a7819 */ /* 0x100fe2000000124b */
[----:B------:R-:W-:Y:S01]  /*3b80*/  HADD2.F32 R78, -RZ, R78.H0_H0 ;  /* 0x2000004eff4e7230 */ /* 0x000fe20000004100 */
[----:B------:R-:W-:Y:S01]  /*3b90*/  SHF.R.U32.HI R75, RZ, 0x10, R75 ;  /* 0x00000010ff4b7819 */ /* 0x000fe2000001164b */
[--C-:B------:R-:W-:Y:S02]  /*3ba0*/  HADD2.F32 R13, -RZ, R76.reuse.H1_H1 ;  /* 0x3000004cff0d7230 */ /* 0x100fe40000004100 */
[----:B------:R-:W-:Y:S02]  /*3bb0*/  HADD2.F32 R76, -RZ, R76.H0_H0 ;  /* 0x2000004cff4c7230 */ /* 0x000fe40000004100 */
[----:B------:R-:W-:-:S02]  /*3bc0*/  HADD2.F32 R74, -RZ, R74.H0_H0 ;  /* 0x2000004aff4a7230 */ /* 0x000fc40000004100 */
[CC--:B------:R-:W-:Y:S01]  /*3bd0*/  FMUL.FTZ R79, R13.reuse, R78.reuse ;  /* 0x0000004e0d4f7220 */ /* 0x0c0fe20000410000 */
[----:B------:R-:W-:Y:S02]  /*3be0*/  HADD2.F32 R75, -RZ, R75.H0_H0 ;  /* 0x2000004bff4b7230 */ /* 0x000fe40000004100 */
[C---:B------:R-:W-:Y:S01]  /*3bf0*/  FMUL.FTZ R78, R76.reuse, R78 ;  /* 0x0000004e4c4e7220 */ /* 0x040fe20000410000 */
[-C--:B------:R-:W-:Y:S01]  /*3c00*/  FFMA.FTZ R79, R76, R74.reuse, -R79 ;  /* 0x0000004a4c4f7223 */ /* 0x080fe2000001084f */
[----:B------:R-:W-:Y:S02]  /*3c10*/  SHF.R.U32.HI R76, RZ, 0x10, R77 ;  /* 0x00000010ff4c7819 */ /* 0x000fe4000001164d */
[----:B------:R-:W-:Y:S01]  /*3c20*/  FFMA.FTZ R78, R13, R74, R78 ;  /* 0x0000004a0d4e7223 */ /* 0x000fe2000001004e */
[----:B------:R-:W-:Y:S02]  /*3c30*/  IMAD.MOV.U32 R74, RZ, RZ, R12 ;  /* 0x000000ffff4a7224 */ /* 0x000fe400078e000c */
[----:B------:R-:W-:-:S02]  /*3c40*/  IMAD.MOV.U32 R12, RZ, RZ, R15 ;  /* 0x000000ffff0c7224 */ /* 0x000fc400078e000f */
[----:B------:R-:W-:Y:S01]  /*3c50*/  HADD2.F32 R15, -RZ, R76.H0_H0 ;  /* 0x2000004cff0f7230 */ /* 0x000fe20000004100 */
[----:B------:R-:W-:Y:S02]  /*3c60*/  F2FP.F16.F32.PACK_AB R78, R78, R79 ;  /* 0x0000004f4e4e723e */ /* 0x000fe400000000ff */
[--C-:B------:R-:W-:Y:S02]  /*3c70*/  HADD2.F32 R13, -RZ, R12.reuse.H1_H1 ;  /* 0x3000000cff0d7230 */ /* 0x100fe40000004100 */
[----:B------:R-:W-:-:S03]  /*3c80*/  HADD2.F32 R12, -RZ, R12.H0_H0 ;  /* 0x2000000cff0c7230 */ /* 0x000fc60000004100 */
[CC--:B------:R-:W-:Y:S02]  /*3c90*/  FMUL.FTZ R76, R13.reuse, R15.reuse ;  /* 0x0000000f0d4c7220 */ /* 0x0c0fe40000410000 */
[C---:B------:R-:W-:Y:S02]  /*3ca0*/  FMUL.FTZ R15, R12.reuse, R15 ;  /* 0x0000000f0c0f7220 */ /* 0x040fe40000410000 */
[-C--:B------:R-:W-:Y:S01]  /*3cb0*/  FFMA.FTZ R12, R12, R75.reuse, -R76 ;  /* 0x0000004b0c0c7223 */ /* 0x080fe2000001084c */
[----:B------:R-:W-:Y:S02]  /*3cc0*/  HADD2.F32 R76, -RZ, R211.H0_H0 ;  /* 0x200000d3ff4c7230 */ /* 0x000fe40000004100 */
[----:B------:R-:W-:Y:S01]  /*3cd0*/  FFMA.FTZ R13, R13, R75, R15 ;  /* 0x0000004b0d0d7223 */ /* 0x000fe2000001000f */
[----:B------:R-:W-:Y:S01]  /*3ce0*/  MOV R75, R14 ;  /* 0x0000000e004b7202 */ /* 0x000fe20000000f00 */
[--C-:B------:R-:W-:Y:S02]  /*3cf0*/  HADD2.F32 R14, -RZ, R74.reuse.H1_H1 ;  /* 0x3000004aff0e7230 */ /* 0x100fe40000004100 */
[----:B------:R-:W-:-:S02]  /*3d00*/  HADD2.F32 R15, -RZ, R74.H0_H0 ;  /* 0x2000004aff0f7230 */ /* 0x000fc40000004100 */
[----:B------:R-:W-:Y:S02]  /*3d10*/  HADD2.F32 R74, -RZ, R209.H0_H0 ;  /* 0x200000d1ff4a7230 */ /* 0x000fe40000004100 */
[-C--:B------:R-:W-:Y:S01]  /*3d20*/  FMUL.FTZ R77, R14, R76.reuse ;  /* 0x0000004c0e4d7220 */ /* 0x080fe20000410000 */
[----:B------:R-:W-:-:S03]  /*3d30*/  FMUL.FTZ R76, R15, R76 ;  /* 0x0000004c0f4c7220 */ /* 0x000fc60000410000 */
[-C--:B------:R-:W-:Y:S01]  /*3d40*/  FFMA.FTZ R15, R15, R74.reuse, -R77 ;  /* 0x0000004a0f0f7223 */ /* 0x080fe2000001084d */
[----:B------:R-:W-:Y:S01]  /*3d50*/  FFMA.FTZ R14, R14, R74, R76 ;  /* 0x0000004a0e0e7223 */ /* 0x000fe2000001004c */
[--C-:B------:R-:W-:Y:S02]  /*3d60*/  HADD2.F32 R74, -RZ, R75.reuse.H1_H1 ;  /* 0x3000004bff4a7230 */ /* 0x100fe40000004100 */
[----:B------:R-:W-:Y:S02]  /*3d70*/  HADD2.F32 R76, -RZ, R75.H0_H0 ;  /* 0x2000004bff4c7230 */ /* 0x000fe40000004100 */
[----:B------:R-:W-:Y:S02]  /*3d80*/  HADD2.F32 R75, -RZ, R209.H1_H1 ;  /* 0x300000d1ff4b7230 */ /* 0x000fe40000004100 */
[-C--:B------:R-:W-:Y:S01]  /*3d90*/  FMUL.FTZ R77, R74, R80.reuse ;  /* 0x000000504a4d7220 */ /* 0x080fe20000410000 */
[----:B------:R-:W-:Y:S01]  /*3da0*/  F2FP.F16.F32.PACK_AB R14, R14, R15 ;  /* 0x0000000f0e0e723e */ /* 0x000fe200000000ff */
[----:B------:R-:W-:-:S02]  /*3db0*/  FMUL.FTZ R80, R76, R80 ;  /* 0x000000504c507220 */ /* 0x000fc40000410000 */
[-C--:B------:R-:W-:Y:S02]  /*3dc0*/  FFMA.FTZ R77, R76, R75.reuse, -R77 ;  /* 0x0000004b4c4d7223 */ /* 0x080fe4000001084d */
[----:B------:R-:W-:Y:S01]  /*3dd0*/  FFMA.FTZ R80, R74, R75, R80 ;  /* 0x0000004b4a507223 */ /* 0x000fe20000010050 */
[----:B------:R-:W-:Y:S01]  /*3de0*/  F2FP.F16.F32.PACK_AB R74, R13, R12 ;  /* 0x0000000c0d4a723e */ /* 0x000fe200000000ff */
[----:B------:R-:W-:Y:S02]  /*3df0*/  IMAD.MOV.U32 R12, RZ, RZ, R14 ;  /* 0x000000ffff0c7224 */ /* 0x000fe400078e000e */
[----:B------:R-:W-:Y:S01]  /*3e00*/  IMAD.MOV.U32 R13, RZ, RZ, R78 ;  /* 0x000000ffff0d7224 */ /* 0x000fe200078e004e */
[----:B------:R-:W-:Y:S01]  /*3e10*/  F2FP.F16.F32.PACK_AB R77, R80, R77 ;  /* 0x0000004d504d723e */ /* 0x000fe200000000ff */
[----:B------:R-:W-:-:S03]  /*3e20*/  IMAD.MOV.U32 R15, RZ, RZ, R74 ;  /* 0x000000ffff0f7224 */ /* 0x000fc600078e004a */
[----:B------:R-:W-:-:S07]  /*3e30*/  MOV R14, R77 ;  /* 0x0000004d000e7202 */ /* 0x000fce0000000f00 */
.L_x_477:
[----:B------:R-:W-:Y:S05]  /*3e40*/  BSYNC B3 ;  /* 0x0000000000037941 */ /* 0x000fea0003800000 */
.L_x_476:
[----:B---3--:R-:W-:Y:S01]  /*3e50*/  MOV R74, R11 ;  /* 0x0000000b004a7202 */ /* 0x008fe20000000f00 */
[----:B------:R-:W-:Y:S02]  /*3e60*/  IMAD.SHL.U32 R76, R162, 0x8, RZ ;  /* 0x00000008a24c7824 */ /* 0x000fe400078e00ff */
[----:B--2---:R-:W-:Y:S02]  /*3e70*/  IMAD.MOV.U32 R75, RZ, RZ, R82 ;  /* 0x000000ffff4b7224 */ /* 0x004fe400078e0052 */
[----:B------:R-:W-:-:S05]  /*3e80*/  IMAD.WIDE R74, R76, 0x2, R74 ;  /* 0x000000024c4a7825 */ /* 0x000fca00078e024a */
[----:B0-----:R0:W-:Y:S02]  /*3e90*/  ST.E.128 desc[UR60][R74.64], R12 ;  /* 0x0000000c4a007985 */ /* 0x0011e4000c101d3c */
.L_x_475:
[----:B------:R-:W-:Y:S05]  /*3ea0*/  BSYNC B2 ;  /* 0x0000000000027941 */ /* 0x000fea0003800000 */
.L_x_474:
[----:B------:R-:W-:Y:S01]  /*3eb0*/  ISETP.NE.AND P4, PT, R28, RZ, PT ;  /* 0x000000ff1c00720c */ /* 0x000fe20003f85270 */
[----:B------:R-:W-:-:S12]  /*3ec0*/  BSSY B2, `(.L_x_478) ;  /* 0x000003c000027945 */ /* 0x000fd80003800000 */
[----:B------:R-:W-:Y:S05]  /*3ed0*/  @!P4 BRA `(.L_x_479) ;  /* 0x0000000000e8c947 */ /* 0x000fea0003800000 */
[----:B0---4-:R0:W4:Y:S01]  /*3ee0*/  LDS.128 R12, [R33+0x3000] ;  /* 0x00300000210c7984 */ /* 0x0111220000000c00 */
[----:B------:R-:W-:Y:S01]  /*3ef0*/  ISETP.GE.AND P4, PT, R168, R128, PT ;  /* 0x00000080a800720c */ /* 0x000fe20003f86270 */
[----:B------:R-:W-:-:S12]  /*3f00*/  BSSY B3, `(.L_x_480) ;  /* 0x0000032000037945 */ /* 0x000fd80003800000 */
[----:B0-----:R-:W-:Y:S05]  /*3f10*/  @P4 BRA `(.L_x_481) ;  /* 0x0000000000c04947 */ /* 0x001fea0003800000 */
[----:B------:R-:W-:Y:S01]  /*3f20*/  SHF.R.U64 R75, R72, 0x10, R73 ;  /* 0x00000010484b7819 */ /* 0x000fe20000001249 */
[----:B----4-:R-:W-:Y:S01]  /*3f30*/  IMAD.MOV.U32 R72, RZ, RZ, R13 ;  /* 0x000000ffff487224 */ /* 0x010fe200078e000d */
[----:B------:R-:W-:Y:S01]  /*3f40*/  SHF.R.U64 R70, R70, 0x10, R71 ;  /* 0x0000001046467819 */ /* 0x000fe20000001247 */
[----:B------:R-:W-:Y:S02]  /*3f50*/  HADD2.F32 R76, -RZ, R210.H1_H1 ;  /* 0x300000d2ff4c7230 */ /* 0x000fe40000004100 */
[----:B------:R-:W-:Y:S02]  /*3f60*/  HADD2.F32 R75, -RZ, R75.H0_H0 ;  /* 0x2000004bff4b7230 */ /* 0x000fe40000004100 */
[--C-:B------:R-:W-:Y:S02]  /*3f70*/  HADD2.F32 R13, -RZ, R72.reuse.H1_H1 ;  /* 0x30000048ff0d7230 */ /* 0x100fe40000004100 */
[----:B------:R-:W-:Y:S02]  /*3f80*/  HADD2.F32 R72, -RZ, R72.H0_H0 ;  /* 0x20000048ff487230 */ /* 0x000fe40000004100 */
[----:B------:R-:W-:-:S02]  /*3f90*/  HADD2.F32 R70, -RZ, R70.H0_H0 ;  /* 0x20000046ff467230 */ /* 0x000fc40000004100 */
[-C--:B------:R-:W-:Y:S01]  /*3fa0*/  FMUL.FTZ R74, R13, R75.reuse ;  /* 0x0000004b0d4a7220 */ /* 0x080fe20000410000 */
[----:B------:R-:W-:-:S03]  /*3fb0*/  FMUL.FTZ R75, R72, R75 ;  /* 0x0000004b484b7220 */ /* 0x000fc60000410000 */
[-C--:B------:R-:W-:Y:S01]  /*3fc0*/  FFMA.FTZ R74, R72, R70.reuse, -R74 ;  /* 0x00000046484a7223 */ /* 0x080fe2000001084a */
[----:B------:R-:W-:Y:S01]  /*3fd0*/  SHF.R.U32.HI R72, RZ, 0x10, R73 ;  /* 0x00000010ff487819 */ /* 0x000fe20000011649 */
[----:B------:R-:W-:Y:S01]  /*3fe0*/  FFMA.FTZ R75, R13, R70, R75 ;  /* 0x000000460d4b7223 */ /* 0x000fe2000001004b */
[----:B------:R-:W-:Y:S02]  /*3ff0*/  SHF.R.U32.HI R70, RZ, 0x10, R71 ;  /* 0x00000010ff467819 */ /* 0x000fe40000011647 */
[----:B------:R-:W-:Y:S01]  /*4000*/  MOV R71, R12 ;  /* 0x0000000c00477202 */ /* 0x000fe20000000f00 */
[----:B------:R-:W-:Y:S01]  /*4010*/  IMAD.MOV.U32 R12, RZ, RZ, R15 ;  /* 0x000000ffff0c7224 */ /* 0x000fe200078e000f */
[----:B------:R-:W-:Y:S01]  /*4020*/  F2FP.F16.F32.PACK_AB R74, R75, R74 ;  /* 0x0000004a4b4a723e */ /* 0x000fe200000000ff */
[----:B------:R-:W-:Y:S02]  /*4030*/  HADD2.F32 R15, -RZ, R72.H0_H0 ;  /* 0x20000048ff0f7230 */ /* 0x000fe40000004100 */
[----:B------:R-:W-:-:S02]  /*4040*/  HADD2.F32 R70, -RZ, R70.H0_H0 ;  /* 0x20000046ff467230 */ /* 0x000fc40000004100 */
[--C-:B------:R-:W-:Y:S02]  /*4050*/  HADD2.F32 R13, -RZ, R12.reuse.H1_H1 ;  /* 0x3000000cff0d7230 */ /* 0x100fe40000004100 */
[----:B------:R-:W-:-:S03]  /*4060*/  HADD2.F32 R12, -RZ, R12.H0_H0 ;  /* 0x2000000cff0c7230 */ /* 0x000fc60000004100 */
[CC--:B------:R-:W-:Y:S02]  /*4070*/  FMUL.FTZ R72, R13.reuse, R15.reuse ;  /* 0x0000000f0d487220 */ /* 0x0c0fe40000410000 */
[C---:B------:R-:W-:Y:S02]  /*4080*/  FMUL.FTZ R15, R12.reuse, R15 ;  /* 0x0000000f0c0f7220 */ /* 0x040fe40000410000 */
[-C--:B------:R-:W-:Y:S01]  /*4090*/  FFMA.FTZ R12, R12, R70.reuse, -R72 ;  /* 0x000000460c0c7223 */ /* 0x080fe20000010848 */
[----:B------:R-:W-:Y:S02]  /*40a0*/  HADD2.F32 R72, -RZ, R210.H0_H0 ;  /* 0x200000d2ff487230 */ /* 0x000fe40000004100 */
[----:B------:R-:W-:Y:S01]  /*40b0*/  FFMA.FTZ R13, R13, R70, R15 ;  /* 0x000000460d0d7223 */ /* 0x000fe2000001000f */
[----:B------:R-:W-:Y:S02]  /*40c0*/  IMAD.MOV.U32 R70, RZ, RZ, R14 ;  /* 0x000000ffff467224 */ /* 0x000fe400078e000e */
[----:B------:R-:W-:-:S02]  /*40d0*/  HADD2.F32 R14, -RZ, R71.H1_H1 ;  /* 0x30000047ff0e7230 */ /* 0x000fc40000004100 */
[----:B------:R-:W-:Y:S02]  /*40e0*/  HADD2.F32 R15, -RZ, R71.H0_H0 ;  /* 0x20000047ff0f7230 */ /* 0x000fe40000004100 */
[----:B------:R-:W-:Y:S02]  /*40f0*/  HADD2.F32 R71, -RZ, R208.H0_H0 ;  /* 0x200000d0ff477230 */ /* 0x000fe40000004100 */
[-C--:B------:R-:W-:Y:S01]  /*4100*/  FMUL.FTZ R73, R14, R72.reuse ;  /* 0x000000480e497220 */ /* 0x080fe20000410000 */
[----:B------:R-:W-:-:S03]  /*4110*/  FMUL.FTZ R72, R15, R72 ;  /* 0x000000480f487220 */ /* 0x000fc60000410000 */
[-C--:B------:R-:W-:Y:S01]  /*4120*/  FFMA.FTZ R15, R15, R71.reuse, -R73 ;  /* 0x000000470f0f7223 */ /* 0x080fe20000010849 */
[----:B------:R-:W-:Y:S01]  /*4130*/  FFMA.FTZ R14, R14, R71, R72 ;  /* 0x000000470e0e7223 */ /* 0x000fe20000010048 */
[--C-:B------:R-:W-:Y:S02]  /*4140*/  HADD2.F32 R72, -RZ, R70.reuse.H0_H0 ;  /* 0x20000046ff487230 */ /* 0x100fe40000004100 */
[----:B------:R-:W-:Y:S02]  /*4150*/  HADD2.F32 R70, -RZ, R70.H1_H1 ;  /* 0x30000046ff467230 */ /* 0x000fe40000004100 */
[----:B------:R-:W-:Y:S01]  /*4160*/  HADD2.F32 R71, -RZ, R208.H1_H1 ;  /* 0x300000d0ff477230 */ /* 0x000fe20000004100 */
[----:B------:R-:W-:Y:S02]  /*4170*/  F2FP.F16.F32.PACK_AB R14, R14, R15 ;  /* 0x0000000f0e0e723e */ /* 0x000fe400000000ff */
[-C--:B------:R-:W-:Y:S01]  /*4180*/  FMUL.FTZ R73, R70, R76.reuse ;  /* 0x0000004c46497220 */ /* 0x080fe20000410000 */
[----:B------:R-:W-:-:S03]  /*4190*/  FMUL.FTZ R76, R72, R76 ;  /* 0x0000004c484c7220 */ /* 0x000fc60000410000 */
[-C--:B------:R-:W-:Y:S01]  /*41a0*/  FFMA.FTZ R73, R72, R71.reuse, -R73 ;  /* 0x0000004748497223 */ /* 0x080fe20000010849 */
[----:B------:R-:W-:Y:S01]  /*41b0*/  FFMA.FTZ R76, R70, R71, R76 ;  /* 0x00000047464c7223 */ /* 0x000fe2000001004c */
[----:B------:R-:W-:Y:S01]  /*41c0*/  F2FP.F16.F32.PACK_AB R70, R13, R12 ;  /* 0x0000000c0d46723e */ /* 0x000fe200000000ff */
[----:B------:R-:W-:Y:S01]  /*41d0*/  IMAD.MOV.U32 R13, RZ, RZ, R74 ;  /* 0x000000ffff0d7224 */ /* 0x000fe200078e004a */
[----:B------:R-:W-:Y:S02]  /*41e0*/  MOV R12, R14 ;  /* 0x0000000e000c7202 */ /* 0x000fe40000000f00 */
[----:B------:R-:W-:Y:S02]  /*41f0*/  F2FP.F16.F32.PACK_AB R73, R76, R73 ;  /* 0x000000494c49723e */ /* 0x000fe400000000ff */
[----:B------:R-:W-:-:S03]  /*4200*/  MOV R15, R70 ;  /* 0x00000046000f7202 */ /* 0x000fc60000000f00 */
[----:B------:R-:W-:-:S07]  /*4210*/  IMAD.MOV.U32 R14, RZ, RZ, R73 ;  /* 0x000000ffff0e7224 */ /* 0x000fce00078e0049 */
.L_x_481:
[----:B------:R-:W-:Y:S05]  /*4220*/  BSYNC B3 ;  /* 0x0000000000037941 */ /* 0x000fea0003800000 */
.L_x_480:
[----:B--2---:R-:W-:Y:S01]  /*4230*/  MOV R71, R82 ;  /* 0x0000005200477202 */ /* 0x004fe20000000f00 */
[----:B------:R-:W-:Y:S02]  /*4240*/  IMAD.SHL.U32 R72, R163, 0x8, RZ ;  /* 0x00000008a3487824 */ /* 0x000fe400078e00ff */
[----:B---3--:R-:W-:-:S04]  /*4250*/  IMAD.MOV.U32 R70, RZ, RZ, R11 ;  /* 0x000000ffff467224 */ /* 0x008fc800078e000b */
[----:B------:R-:W-:-:S05]  /*4260*/  IMAD.WIDE R70, R72, 0x2, R70 ;  /* 0x0000000248467825 */ /* 0x000fca00078e0246 */
[----:B----4-:R0:W-:Y:S02]  /*4270*/  ST.E.128 desc[UR60][R70.64], R12 ;  /* 0x0000000c46007985 */ /* 0x0101e4000c101d3c */
.L_x_479:
[----:B------:R-:W-:Y:S05]  /*4280*/  BSYNC B2 ;  /* 0x0000000000027941 */ /* 0x000fea0003800000 */
.L_x_478:
[----:B------:R-:W-:Y:S01]  /*4290*/  ISETP.NE.AND P4, PT, R105, RZ, PT ;  /* 0x000000ff6900720c */ /* 0x000fe20003f85270 */
[----:B------:R-:W-:-:S12]  /*42a0*/  BSSY B2, `(.L_x_482) ;  /* 0x0000039000027945 */ /* 0x000fd80003800000 */
[----:B------:R-:W-:Y:S05]  /*42b0*/  @!P4 BRA `(.L_x_483) ;  /* 0x0000000000dcc947 */ /* 0x000fea0003800000 */
[----:B0---4-:R0:W4:Y:S01]  /*42c0*/  LDS.128 R12, [R32+0x3000] ;  /* 0x00300000200c7984 */ /* 0x0111220000000c00 */
[C---:B---3--:R-:W-:Y:S01]  /*42d0*/  LEA R70, P4, R19.reuse, R11, 0x1 ;  /* 0x0000000b13467211 */ /* 0x048fe200078808ff */
[----:B------:R-:W-:Y:S03]  /*42e0*/  BSSY B3, `(.L_x_484) ;  /* 0x0000033000037945 */ /* 0x000fe60003800000 */
[----:B--2---:R-:W-:Y:S02]  /*42f0*/  LEA.HI.X R71, R19, R82, R164, 0x1, P4 ;  /* 0x0000005213477211 */ /* 0x004fe400020f0ca4 */
[----:B------:R-:W-:-:S13]  /*4300*/  ISETP.GE.AND P4, PT, R171, R128, PT ;  /* 0x00000080ab00720c */ /* 0x000fda0003f86270 */
[----:B0-----:R-:W-:Y:S05]  /*4310*/  @P4 BRA `(.L_x_485) ;  /* 0x0000000000bc4947 */ /* 0x001fea0003800000 */
[----:B------:R-:W-:Y:S01]  /*4320*/  SHF.R.U64 R73, R68, 0x10, R69 ;  /* 0x0000001044497819 */ /* 0x000fe20000001245 */
[----:B----4-:R-:W-:Y:S01]  /*4330*/  IMAD.MOV.U32 R68, RZ, RZ, R13 ;  /* 0x000000ffff447224 */ /* 0x010fe200078e000d */
[--C-:B------:R-:W-:Y:S02]  /*4340*/  SHF.R.U64 R66, R66, 0x10, R67.reuse ;  /* 0x0000001042427819 */ /* 0x100fe40000001243 */
[----:B------:R-:W-:Y:S01]  /*4350*/  SHF.R.U32.HI R67, RZ, 0x10, R67 ;  /* 0x00000010ff437819 */ /* 0x000fe20000011643 */
[----:B------:R-:W-:Y:S02]  /*4360*/  HADD2.F32 R73, -RZ, R73.H0_H0 ;  /* 0x20000049ff497230 */ /* 0x000fe40000004100 */
        /* <DEDUP_REMOVED lines=9> */
[----:B------:R-:W-:Y:S01]  /*4400*/  MOV R13, R15 ;  /* 0x0000000f000d7202 */ /* 0x000fe20000000f00 */
[----:B------:R-:W-:Y:S02]  /*4410*/  IMAD.MOV.U32 R66, RZ, RZ, R12 ;  /* 0x000000ffff427224 */ /* 0x000fe400078e000c */
[----:B------:R-:W-:Y:S01]  /*4420*/  HADD2.F32 R15, -RZ, R68.H0_H0 ;  /* 0x20000044ff0f7230 */ /* 0x000fe20000004100 */
[----:B------:R-:W-:Y:S01]  /*4430*/  F2FP.F16.F32.PACK_AB R72, R73, R72 ;  /* 0x000000484948723e */ /* 0x000fe200000000ff */
[----:B------:R-:W-:-:S02]  /*4440*/  HADD2.F32 R12, -RZ, R13.H1_H1 ;  /* 0x3000000dff0c7230 */ /* 0x000fc40000004100 */
[----:B------:R-:W-:-:S03]  /*4450*/  HADD2.F32 R13, -RZ, R13.H0_H0 ;  /* 0x2000000dff0d7230 */ /* 0x000fc60000004100 */
[CC--:B------:R-:W-:Y:S02]  /*4460*/  FMUL.FTZ R68, R12.reuse, R15.reuse ;  /* 0x0000000f0c447220 */ /* 0x0c0fe40000410000 */
[C---:B------:R-:W-:Y:S02]  /*4470*/  FMUL.FTZ R15, R13.reuse, R15 ;  /* 0x0000000f0d0f7220 */ /* 0x040fe40000410000 */
[-C--:B------:R-:W-:Y:S01]  /*4480*/  FFMA.FTZ R13, R13, R67.reuse, -R68 ;  /* 0x000000430d0d7223 */ /* 0x080fe20000010844 */
[--C-:B------:R-:W-:Y:S02]  /*4490*/  HADD2.F32 R68, -RZ, R66.reuse.H0_H0 ;  /* 0x20000042ff447230 */ /* 0x100fe40000004100 */
[----:B------:R-:W-:Y:S01]  /*44a0*/  FFMA.FTZ R12, R12, R67, R15 ;  /* 0x000000430c0c7223 */ /* 0x000fe2000001000f */
[----:B------:R-:W-:Y:S02]  /*44b0*/  HADD2.F32 R15, -RZ, R207.H1_H1 ;  /* 0x300000cfff0f7230 */ /* 0x000fe40000004100 */
[----:B------:R-:W-:-:S02]  /*44c0*/  HADD2.F32 R67, -RZ, R66.H1_H1 ;  /* 0x30000042ff437230 */ /* 0x000fc40000004100 */
[----:B------:R-:W-:Y:S02]  /*44d0*/  HADD2.F32 R66, -RZ, R207.H0_H0 ;  /* 0x200000cfff427230 */ /* 0x000fe40000004100 */
[-C--:B------:R-:W-:Y:S01]  /*44e0*/  FMUL.FTZ R74, R68, R15.reuse ;  /* 0x0000000f444a7220 */ /* 0x080fe20000410000 */
[----:B------:R-:W-:-:S04]  /*44f0*/  FMUL.FTZ R69, R67, R15 ;  /* 0x0000000f43457220 */ /* 0x000fc80000410000 */
[-C--:B------:R-:W-:Y:S01]  /*4500*/  FFMA.FTZ R15, R68, R66.reuse, -R69 ;  /* 0x00000042440f7223 */ /* 0x080fe20000010845 */
[----:B------:R-:W-:Y:S01]  /*4510*/  FFMA.FTZ R66, R67, R66, R74 ;  /* 0x0000004243427223 */ /* 0x000fe2000001004a */
[----:B------:R-:W-:Y:S02]  /*4520*/  HADD2.F32 R68, -RZ, R206.H1_H1 ;  /* 0x300000ceff447230 */ /* 0x000fe40000004100 */
[--C-:B------:R-:W-:Y:S02]  /*4530*/  HADD2.F32 R67, -RZ, R14.reuse.H1_H1 ;  /* 0x3000000eff437230 */ /* 0x100fe40000004100 */
[----:B------:R-:W-:Y:S01]  /*4540*/  HADD2.F32 R69, -RZ, R14.H0_H0 ;  /* 0x2000000eff457230 */ /* 0x000fe20000004100 */
[----:B------:R-:W-:Y:S01]  /*4550*/  F2FP.F16.F32.PACK_AB R15, R66, R15 ;  /* 0x0000000f420f723e */ /* 0x000fe200000000ff */
[----:B------:R-:W-:Y:S02]  /*4560*/  HADD2.F32 R14, -RZ, R206.H0_H0 ;  /* 0x200000ceff0e7230 */ /* 0x000fe40000004100 */
[-C--:B------:R-:W-:Y:S01]  /*4570*/  FMUL.FTZ R74, R67, R68.reuse ;  /* 0x00000044434a7220 */ /* 0x080fe20000410000 */
[----:B------:R-:W-:-:S03]  /*4580*/  FMUL.FTZ R68, R69, R68 ;  /* 0x0000004445447220 */ /* 0x000fc60000410000 */
[-C--:B------:R-:W-:Y:S01]  /*4590*/  FFMA.FTZ R74, R69, R14.reuse, -R74 ;  /* 0x0000000e454a7223 */ /* 0x080fe2000001084a */
[----:B------:R-:W-:Y:S01]  /*45a0*/  FFMA.FTZ R68, R67, R14, R68 ;  /* 0x0000000e43447223 */ /* 0x000fe20000010044 */
[----:B------:R-:W-:Y:S01]  /*45b0*/  F2FP.F16.F32.PACK_AB R14, R12, R13 ;  /* 0x0000000d0c0e723e */ /* 0x000fe200000000ff */
[----:B------:R-:W-:Y:S02]  /*45c0*/  IMAD.MOV.U32 R12, RZ, RZ, R15 ;  /* 0x000000ffff0c7224 */ /* 0x000fe400078e000f */
[----:B------:R-:W-:Y:S01]  /*45d0*/  IMAD.MOV.U32 R13, RZ, RZ, R72 ;  /* 0x000000ffff0d7224 */ /* 0x000fe200078e0048 */
[----:B------:R-:W-:Y:S02]  /*45e0*/  F2FP.F16.F32.PACK_AB R68, R68, R74 ;  /* 0x0000004a4444723e */ /* 0x000fe400000000ff */
[----:B------:R-:W-:-:S03]  /*45f0*/  MOV R15, R14 ;  /* 0x0000000e000f7202 */ /* 0x000fc60000000f00 */
[----:B------:R-:W-:-:S07]  /*4600*/  IMAD.MOV.U32 R14, RZ, RZ, R68 ;  /* 0x000000ffff0e7224 */ /* 0x000fce00078e0044 */
.L_x_485:
[----:B------:R-:W-:Y:S05]  /*4610*/  BSYNC B3 ;  /* 0x0000000000037941 */ /* 0x000fea0003800000 */
.L_x_484:
[----:B----4-:R0:W-:Y:S02]  /*4620*/  ST.E.128 desc[UR60][R70.64], R12 ;  /* 0x0000000c46007985 */ /* 0x0101e4000c101d3c */
.L_x_483:
[----:B------:R-:W-:Y:S05]  /*4630*/  BSYNC B2 ;  /* 0x0000000000027941 */ /* 0x000fea0003800000 */
.L_x_482:
        /* <DEDUP_REMOVED lines=9> */
[--C-:B------:R-:W-:Y:S01]  /*46d0*/  SHF.R.U64 R64, R64, 0x10, R65.reuse ;  /* 0x0000001040407819 */ /* 0x100fe20000001241 */
[--C-:B----4-:R-:W-:Y:S01]  /*46e0*/  HADD2.F32 R68, -RZ, R13.reuse.H1_H1 ;  /* 0x3000000dff447230 */ /* 0x110fe20000004100 */
[----:B------:R-:W-:Y:S01]  /*46f0*/  SHF.R.U32.HI R65, RZ, 0x10, R65 ;  /* 0x00000010ff417819 */ /* 0x000fe20000011641 */
[----:B------:R-:W-:Y:S01]  /*4700*/  HADD2.F32 R13, -RZ, R13.H0_H0 ;  /* 0x2000000dff0d7230 */ /* 0x000fe20000004100 */
[--C-:B------:R-:W-:Y:S01]  /*4710*/  SHF.R.U64 R62, R62, 0x10, R63.reuse ;  /* 0x000000103e3e7819 */ /* 0x100fe2000000123f */
[----:B------:R-:W-:Y:S01]  /*4720*/  HADD2.F32 R64, -RZ, R64.H0_H0 ;  /* 0x20000040ff407230 */ /* 0x000fe20000004100 */
[----:B------:R-:W-:Y:S01]  /*4730*/  SHF.R.U32.HI R63, RZ, 0x10, R63 ;  /* 0x00000010ff3f7819 */ /* 0x000fe2000001163f */
[----:B------:R-:W-:Y:S02]  /*4740*/  HADD2.F32 R65, -RZ, R65.H0_H0 ;  /* 0x20000041ff417230 */ /* 0x000fe40000004100 */
[----:B------:R-:W-:Y:S02]  /*4750*/  HADD2.F32 R69, -RZ, R15.H1_H1 ;  /* 0x3000000fff457230 */ /* 0x000fe40000004100 */
[----:B------:R-:W-:Y:S01]  /*4760*/  FMUL.FTZ R71, R13, R64 ;  /* 0x000000400d477220 */ /* 0x000fe20000410000 */
[----:B------:R-:W-:-:S02]  /*4770*/  HADD2.F32 R62, -RZ, R62.H0_H0 ;  /* 0x2000003eff3e7230 */ /* 0x000fc40000004100 */
[----:B------:R-:W-:Y:S02]  /*4780*/  HADD2.F32 R70, -RZ, R63.H0_H0 ;  /* 0x2000003fff467230 */ /* 0x000fe40000004100 */
[C---:B------:R-:W-:Y:S01]  /*4790*/  FMUL.FTZ R63, R68.reuse, R64 ;  /* 0x00000040443f7220 */ /* 0x040fe20000410000 */
[----:B------:R-:W-:Y:S02]  /*47a0*/  HADD2.F32 R15, -RZ, R15.H0_H0 ;  /* 0x2000000fff0f7230 */ /* 0x000fe40000004100 */
[-C--:B------:R-:W-:Y:S01]  /*47b0*/  FMUL.FTZ R64, R69, R65.reuse ;  /* 0x0000004145407220 */ /* 0x080fe20000410000 */
[-C--:B------:R-:W-:Y:S01]  /*47c0*/  FFMA.FTZ R71, R68, R62.reuse, R71 ;  /* 0x0000003e44477223 */ /* 0x080fe20000010047 */
[----:B------:R-:W-:Y:S01]  /*47d0*/  FFMA.FTZ R63, R13, R62, -R63 ;  /* 0x0000003e0d3f7223 */ /* 0x000fe2000001083f */
[--C-:B------:R-:W-:Y:S02]  /*47e0*/  HADD2.F32 R62, -RZ, R12.reuse.H1_H1 ;  /* 0x3000000cff3e7230 */ /* 0x100fe40000004100 */
[C---:B------:R-:W-:Y:S01]  /*47f0*/  FMUL.FTZ R65, R15.reuse, R65 ;  /* 0x000000410f417220 */ /* 0x040fe20000410000 */
[----:B------:R-:W-:Y:S01]  /*4800*/  FFMA.FTZ R64, R15, R70, -R64 ;  /* 0x000000460f407223 */ /* 0x000fe20000010840 */
[----:B------:R-:W-:Y:S01]  /*4810*/  HADD2.F32 R15, -RZ, R205.H1_H1 ;  /* 0x300000cdff0f7230 */ /* 0x000fe20000004100 */
[----:B------:R-:W-:Y:S01]  /*4820*/  F2FP.F16.F32.PACK_AB R63, R71, R63 ;  /* 0x0000003f473f723e */ /* 0x000fe200000000ff */
[----:B------:R-:W-:-:S02]  /*4830*/  HADD2.F32 R12, -RZ, R12.H0_H0 ;  /* 0x2000000cff0c7230 */ /* 0x000fc40000004100 */
[----:B------:R-:W-:Y:S01]  /*4840*/  FFMA.FTZ R65, R69, R70, R65 ;  /* 0x0000004645417223 */ /* 0x000fe20000010041 */
[----:B------:R-:W-:Y:S02]  /*4850*/  HADD2.F32 R205, -RZ, R205.H0_H0 ;  /* 0x200000cdffcd7230 */ /* 0x000fe40000004100 */
[-C--:B------:R-:W-:Y:S01]  /*4860*/  FMUL.FTZ R69, R62, R15.reuse ;  /* 0x0000000f3e457220 */ /* 0x080fe20000410000 */
[--C-:B------:R-:W-:Y:S02]  /*4870*/  HADD2.F32 R68, -RZ, R14.reuse.H1_H1 ;  /* 0x3000000eff447230 */ /* 0x100fe40000004100 */
[----:B------:R-:W-:Y:S01]  /*4880*/  FMUL.FTZ R70, R12, R15 ;  /* 0x0000000f0c467220 */ /* 0x000fe20000410000 */
[----:B------:R-:W-:Y:S01]  /*4890*/  HADD2.F32 R14, -RZ, R14.H0_H0 ;  /* 0x2000000eff0e7230 */ /* 0x000fe20000004100 */
[----:B------:R-:W-:Y:S01]  /*48a0*/  F2FP.F16.F32.PACK_AB R64, R65, R64 ;  /* 0x000000404140723e */ /* 0x000fe200000000ff */
[--C-:B------:R-:W-:Y:S02]  /*48b0*/  HADD2.F32 R13, -RZ, R204.reuse.H1_H1 ;  /* 0x300000ccff0d7230 */ /* 0x100fe40000004100 */
[----:B------:R-:W-:Y:S01]  /*48c0*/  FMUL.FTZ R15, R68, R205 ;  /* 0x000000cd440f7220 */ /* 0x000fe20000410000 */
[----:B------:R-:W-:-:S02]  /*48d0*/  HADD2.F32 R204, -RZ, R204.H0_H0 ;  /* 0x200000ccffcc7230 */ /* 0x000fc40000004100 */
[----:B------:R-:W-:Y:S01]  /*48e0*/  FMUL.FTZ R205, R14, R205 ;  /* 0x000000cd0ecd7220 */ /* 0x000fe20000410000 */
[-C--:B------:R-:W-:Y:S01]  /*48f0*/  FFMA.FTZ R69, R12, R13.reuse, -R69 ;  /* 0x0000000d0c457223 */ /* 0x080fe20000010845 */
[----:B------:R-:W-:Y:S01]  /*4900*/  FFMA.FTZ R70, R62, R13, R70 ;  /* 0x0000000d3e467223 */ /* 0x000fe20000010046 */
[-C--:B------:R-:W-:Y:S01]  /*4910*/  FFMA.FTZ R15, R14, R204.reuse, -R15 ;  /* 0x000000cc0e0f7223 */ /* 0x080fe2000001080f */
[----:B------:R-:W-:Y:S01]  /*4920*/  FFMA.FTZ R205, R68, R204, R205 ;  /* 0x000000cc44cd7223 */ /* 0x000fe200000100cd */
[----:B------:R-:W-:Y:S02]  /*4930*/  MOV R13, R63 ;  /* 0x0000003f000d7202 */ /* 0x000fe40000000f00 */
[----:B------:R-:W-:Y:S02]  /*4940*/  F2FP.F16.F32.PACK_AB R69, R70, R69 ;  /* 0x000000454645723e */ /* 0x000fe400000000ff */
[----:B------:R-:W-:-:S03]  /*4950*/  F2FP.F16.F32.PACK_AB R15, R205, R15 ;  /* 0x0000000fcd0f723e */ /* 0x000fc600000000ff */
[----:B------:R-:W-:Y:S02]  /*4960*/  IMAD.MOV.U32 R12, RZ, RZ, R69 ;  /* 0x000000ffff0c7224 */ /* 0x000fe400078e0045 */
[----:B------:R-:W-:Y:S02]  /*4970*/  IMAD.MOV.U32 R14, RZ, RZ, R15 ;  /* 0x000000ffff0e7224 */ /* 0x000fe400078e000f */
[----:B------:R-:W-:-:S07]  /*4980*/  IMAD.MOV.U32 R15, RZ, RZ, R64 ;  /* 0x000000ffff0f7224 */ /* 0x000fce00078e0040 */
.L_x_489:
[----:B------:R-:W-:Y:S05]  /*4990*/  BSYNC B3 ;  /* 0x0000000000037941 */ /* 0x000fea0003800000 */
.L_x_488:
[----:B----4-:R0:W-:Y:S02]  /*49a0*/  ST.E.128 desc[UR60][R66.64], R12 ;  /* 0x0000000c42007985 */ /* 0x0101e4000c101d3c */
.L_x_487:
[----:B------:R-:W-:Y:S05]  /*49b0*/  BSYNC B2 ;  /* 0x0000000000027941 */ /* 0x000fea0003800000 */
.L_x_486:
[----:B------:R-:W-:-:S13]  /*49c0*/  ISETP.NE.AND P4, PT, R103, RZ, PT ;  /* 0x000000ff6700720c */ /* 0x000fda0003f85270 */
        /* <DEDUP_REMOVED lines=14> */
[----:B------:R-:W-:Y:S02]  /*4ab0*/  HADD2.F32 R61, -RZ, R13.H1_H1 ;  /* 0x3000000dff3d7230 */ /* 0x000fe40000004100 */
[----:B------:R-:W-:Y:S02]  /*4ac0*/  HADD2.F32 R59, -RZ, R59.H0_H0 ;  /* 0x2000003bff3b7230 */ /* 0x000fe40000004100 */
[----:B------:R-:W-:-:S02]  /*4ad0*/  HADD2.F32 R13, -RZ, R13.H0_H0 ;  /* 0x2000000dff0d7230 */ /* 0x000fc40000004100 */
[----:B------:R-:W-:Y:S02]  /*4ae0*/  HADD2.F32 R60, -RZ, R60.H0_H0 ;  /* 0x2000003cff3c7230 */ /* 0x000fe40000004100 */
[----:B------:R-:W-:Y:S02]  /*4af0*/  HADD2.F32 R65, -RZ, R58.H0_H0 ;  /* 0x2000003aff417230 */ /* 0x000fe40000004100 */
[-C--:B------:R-:W-:Y:S01]  /*4b00*/  FMUL.FTZ R58, R61, R59.reuse ;  /* 0x0000003b3d3a7220 */ /* 0x080fe20000410000 */
[----:B------:R-:W-:Y:S01]  /*4b10*/  FMUL.FTZ R66, R13, R59 ;  /* 0x0000003b0d427220 */ /* 0x000fe20000410000 */
[-C--:B------:R-:W-:Y:S01]  /*4b20*/  FMUL.FTZ R59, R64, R60.reuse ;  /* 0x0000003c403b7220 */ /* 0x080fe20000410000 */
[----:B------:R-:W-:Y:S01]  /*4b30*/  FMUL.FTZ R60, R15, R60 ;  /* 0x0000003c0f3c7220 */ /* 0x000fe20000410000 */
[----:B------:R-:W-:Y:S01]  /*4b40*/  FFMA.FTZ R58, R13, R11, -R58 ;  /* 0x0000000b0d3a7223 */ /* 0x000fe2000001083a */
[----:B------:R-:W-:Y:S02]  /*4b50*/  HADD2.F32 R13, -RZ, R203.H0_H0 ;  /* 0x200000cbff0d7230 */ /* 0x000fe40000004100 */
[----:B------:R-:W-:Y:S01]  /*4b60*/  FFMA.FTZ R59, R15, R65, -R59 ;  /* 0x000000410f3b7223 */ /* 0x000fe2000001083b */
[----:B------:R-:W-:-:S02]  /*4b70*/  HADD2.F32 R15, -RZ, R12.H1_H1 ;  /* 0x3000000cff0f7230 */ /* 0x000fc40000004100 */
[----:B------:R-:W-:Y:S01]  /*4b80*/  FFMA.FTZ R66, R61, R11, R66 ;  /* 0x0000000b3d427223 */ /* 0x000fe20000010042 */
[----:B------:R-:W-:Y:S02]  /*4b90*/  HADD2.F32 R12, -RZ, R12.H0_H0 ;  /* 0x2000000cff0c7230 */ /* 0x000fe40000004100 */
[----:B------:R-:W-:Y:S01]  /*4ba0*/  FFMA.FTZ R60, R64, R65, R60 ;  /* 0x00000041403c7223 */ /* 0x000fe2000001003c */
[----:B------:R-:W-:Y:S02]  /*4bb0*/  HADD2.F32 R203, -RZ, R203.H1_H1 ;  /* 0x300000cbffcb7230 */ /* 0x000fe40000004100 */
[-C--:B------:R-:W-:Y:S01]  /*4bc0*/  FMUL.FTZ R64, R15, R13.reuse ;  /* 0x0000000d0f407220 */ /* 0x080fe20000410000 */
[--C-:B------:R-:W-:Y:S02]  /*4bd0*/  HADD2.F32 R61, -RZ, R14.reuse.H1_H1 ;  /* 0x3000000eff3d7230 */ /* 0x100fe40000004100 */
[----:B------:R-:W-:Y:S01]  /*4be0*/  FMUL.FTZ R65, R12, R13 ;  /* 0x0000000d0c417220 */ /* 0x000fe20000410000 */
[----:B------:R-:W-:Y:S01]  /*4bf0*/  HADD2.F32 R14, -RZ, R14.H0_H0 ;  /* 0x2000000eff0e7230 */ /* 0x000fe20000004100 */
[----:B------:R-:W-:Y:S01]  /*4c00*/  F2FP.F16.F32.PACK_AB R58, R66, R58 ;  /* 0x0000003a423a723e */ /* 0x000fe200000000ff */
[----:B------:R-:W-:-:S02]  /*4c10*/  HADD2.F32 R11, -RZ, R159.H0_H0 ;  /* 0x2000009fff0b7230 */ /* 0x000fc40000004100 */
[-C--:B------:R-:W-:Y:S01]  /*4c20*/  FMUL.FTZ R13, R61, R203.reuse ;  /* 0x000000cb3d0d7220 */ /* 0x080fe20000410000 */
[----:B------:R-:W-:Y:S02]  /*4c30*/  HADD2.F32 R159, -RZ, R159.H1_H1 ;  /* 0x3000009fff9f7230 */ /* 0x000fe40000004100 */
[----:B------:R-:W-:Y:S01]  /*4c40*/  FMUL.FTZ R203, R14, R203 ;  /* 0x000000cb0ecb7220 */ /* 0x000fe20000410000 */
[-C--:B------:R-:W-:Y:S01]  /*4c50*/  FFMA.FTZ R64, R12, R11.reuse, -R64 ;  /* 0x0000000b0c407223 */ /* 0x080fe20000010840 */
[----:B------:R-:W-:Y:S01]  /*4c60*/  FFMA.FTZ R65, R15, R11, R65 ;  /* 0x0000000b0f417223 */ /* 0x000fe20000010041 */
[-C--:B------:R-:W-:Y:S01]  /*4c70*/  FFMA.FTZ R13, R14, R159.reuse, -R13 ;  /* 0x0000009f0e0d7223 */ /* 0x080fe2000001080d */
[----:B------:R-:W-:Y:S01]  /*4c80*/  FFMA.FTZ R12, R61, R159, R203 ;  /* 0x0000009f3d0c7223 */ /* 0x000fe200000100cb */
[----:B------:R-:W-:Y:S02]  /*4c90*/  F2FP.F16.F32.PACK_AB R15, R60, R59 ;  /* 0x0000003b3c0f723e */ /* 0x000fe400000000ff */
[----:B------:R-:W-:-:S02]  /*4ca0*/  F2FP.F16.F32.PACK_AB R65, R65, R64 ;  /* 0x000000404141723e */ /* 0x000fc400000000ff */
[----:B------:R-:W-:Y:S01]  /*4cb0*/  F2FP.F16.F32.PACK_AB R14, R12, R13 ;  /* 0x0000000d0c0e723e */ /* 0x000fe200000000ff */
[----:B------:R-:W-:Y:S01]  /*4cc0*/  IMAD.MOV.U32 R13, RZ, RZ, R58 ;  /* 0x000000ffff0d7224 */ /* 0x000fe200078e003a */
[----:B------:R-:W-:-:S07]  /*4cd0*/  MOV R12, R65 ;  /* 0x00000041000c7202 */ /* 0x000fce0000000f00 */
.L_x_491:
[----:B------:R-:W-:Y:S05]  /*4ce0*/  BSYNC B2 ;  /* 0x0000000000027941 */ /* 0x000fea0003800000 */
.L_x_490:
[----:B----4-:R0:W-:Y:S02]  /*4cf0*/  ST.E.128 desc[UR60][R62.64], R12 ;  /* 0x0000000c3e007985 */ /* 0x0101e4000c101d3c */
.L_x_469:
[----:B------:R-:W-:Y:S05]  /*4d00*/  BSYNC B1 ;  /* 0x0000000000017941 */ /* 0x000fea0003800000 */
.L_x_468:
[----:B------:R-:W-:-:S03]  /*4d10*/  UMOV UR4, 0xffffffff ;  /* 0xffffffff00047882 */ /* 0x000fc60000000000 */
[----:B------:R-:W-:Y:S05]  /*4d20*/  BRA.DIV UR4, `(.L_x_492) ;  /* 0x000001a204b47947 */ /* 0x000fea000b800000 */
[----:B-1----:R-:W1:Y:S04]  /*4d30*/  SHFL.IDX PT, R118, R118, 0x1, 0x1c1f ;  /* 0x003c1f0076767f89 */ /* 0x002e6800000e0000 */
[----:B------:R-:W0:Y:S02]  /*4d40*/  SHFL.IDX PT, R119, R119, 0x1, 0x1c1f ;  /* 0x003c1f0077777f89 */ /* 0x000e2400000e0000 */
.L_x_794:
[----:B------:R-:W-:Y:S05]  /*4d50*/  @P5 BRA `(.L_x_493) ;  /* 0x0000005400545947 */ /* 0x000fea0003800000 */
[----:B------:R-:W-:Y:S01]  /*4d60*/  ISETP.NE.AND P4, PT, R10, RZ, PT ;  /* 0x000000ff0a00720c */ /* 0x000fe20003f85270 */
[----:B------:R-:W-:-:S12]  /*4d70*/  BSSY B1, `(.L_x_494) ;  /* 0x0000035000017945 */ /* 0x000fd80003800000 */
[----:B------:R-:W-:Y:S05]  /*4d80*/  @!P4 BRA `(.L_x_495) ;  /* 0x0000000000ccc947 */ /* 0x000fea0003800000 */
[----:B0---4-:R0:W4:Y:S01]  /*4d90*/  LDS.128 R12, [R33+0x2000] ;  /* 0x00200000210c7984 */ /* 0x0111220000000c00 */
[----:B------:R-:W-:Y:S01]  /*4da0*/  ISETP.GE.AND P5, PT, R160, R128, PT ;  /* 0x00000080a000720c */ /* 0x000fe20003fa6270 */
[----:B------:R-:W-:Y:S01]  /*4db0*/  BSSY B2, `(.L_x_496) ;  /* 0x000002f000027945 */ /* 0x000fe20003800000 */
[----:B------:R-:W-:-:S04]  /*4dc0*/  LEA R58, P4, R16, R119, 0x1 ;  /* 0x00000077103a7211 */ /* 0x000fc800078808ff */
[----:B-1----:R-:W-:-:S07]  /*4dd0*/  LEA.HI.X R59, R16, R118, R17, 0x1, P4 ;  /* 0x00000076103b7211 */ /* 0x002fce00020f0c11 */
[----:B0-----:R-:W-:Y:S05]  /*4de0*/  @P5 BRA `(.L_x_497) ;  /* 0x0000000000ac5947 */ /* 0x001fea0003800000 */
[----:B------:R-:W-:Y:S01]  /*4df0*/  SHF.R.U64 R60, R54, 0x10, R55 ;  /* 0x00000010363c7819 */ /* 0x000fe20000001237 */
[----:B---34-:R-:W-:Y:S01]  /*4e00*/  IMAD.MOV.U32 R11, RZ, RZ, R13 ;  /* 0x000000ffff0b7224 */ /* 0x018fe200078e000d */
[----:B------:R-:W-:Y:S01]  /*4e10*/  SHF.R.U32.HI R54, RZ, 0x10, R55 ;  /* 0x00000010ff367819 */ /* 0x000fe20000011637 */
[--C-:B------:R-:W-:Y:S01]  /*4e20*/  HADD2.F32 R62, -RZ, R15.reuse.H0_H0 ;  /* 0x2000000fff3e7230 */ /* 0x100fe20000004100 */
[--C-:B------:R-:W-:Y:S01]  /*4e30*/  SHF.R.U64 R64, R56, 0x10, R57.reuse ;  /* 0x0000001038407819 */ /* 0x100fe20000001239 */
[----:B------:R-:W-:Y:S01]  /*4e40*/  HADD2.F32 R56, -RZ, R15.H1_H1 ;  /* 0x3000000fff387230 */ /* 0x000fe20000004100 */
[----:B------:R-:W-:Y:S01]  /*4e50*/  SHF.R.U32.HI R55, RZ, 0x10, R57 ;  /* 0x00000010ff377819 */ /* 0x000fe20000011639 */
[----:B------:R-:W-:Y:S02]  /*4e60*/  HADD2.F32 R13, -RZ, R11.H1_H1 ;  /* 0x3000000bff0d7230 */ /* 0x000fe40000004100 */
[----:B------:R-:W-:Y:S02]  /*4e70*/  HADD2.F32 R64, -RZ, R64.H0_H0 ;  /* 0x20000040ff407230 */ /* 0x000fe40000004100 */
[----:B------:R-:W-:-:S02]  /*4e80*/  HADD2.F32 R55, -RZ, R55.H0_H0 ;  /* 0x20000037ff377230 */ /* 0x000fc40000004100 */
[----:B------:R-:W-:Y:S02]  /*4e90*/  HADD2.F32 R11, -RZ, R11.H0_H0 ;  /* 0x2000000bff0b7230 */ /* 0x000fe40000004100 */
[----:B------:R-:W-:Y:S02]  /*4ea0*/  HADD2.F32 R60, -RZ, R60.H0_H0 ;  /* 0x2000003cff3c7230 */ /* 0x000fe40000004100 */
[-C--:B------:R-:W-:Y:S01]  /*4eb0*/  FMUL.FTZ R57, R56, R55.reuse ;  /* 0x0000003738397220 */ /* 0x080fe20000410000 */
[----:B------:R-:W-:Y:S02]  /*4ec0*/  HADD2.F32 R15, -RZ, R54.H0_H0 ;  /* 0x20000036ff0f7230 */ /* 0x000fe40000004100 */
[-C--:B------:R-:W-:Y:S01]  /*4ed0*/  FMUL.FTZ R54, R13, R64.reuse ;  /* 0x000000400d367220 */ /* 0x080fe20000410000 */
[C---:B------:R-:W-:Y:S01]  /*4ee0*/  FMUL.FTZ R64, R11.reuse, R64 ;  /* 0x000000400b407220 */ /* 0x040fe20000410000 */
[C---:B------:R-:W-:Y:S02]  /*4ef0*/  FMUL.FTZ R55, R62.reuse, R55 ;  /* 0x000000373e377220 */ /* 0x040fe40000410000 */
[-C--:B------:R-:W-:Y:S01]  /*4f00*/  FFMA.FTZ R11, R11, R60.reuse, -R54 ;  /* 0x0000003c0b0b7223 */ /* 0x080fe20000010836 */
[----:B------:R-:W-:Y:S01]  /*4f10*/  FFMA.FTZ R54, R13, R60, R64 ;  /* 0x0000003c0d367223 */ /* 0x000fe20000010040 */
[-C--:B------:R-:W-:Y:S01]  /*4f20*/  FFMA.FTZ R13, R62, R15.reuse, -R57 ;  /* 0x0000000f3e0d7223 */ /* 0x080fe20000010839 */
[----:B------:R-:W-:Y:S01]  /*4f30*/  FFMA.FTZ R56, R56, R15, R55 ;  /* 0x0000000f38387223 */ /* 0x000fe20000010037 */
[----:B------:R-:W-:-:S02]  /*4f40*/  HADD2.F32 R55, -RZ, R158.H0_H0 ;  /* 0x2000009eff377230 */ /* 0x000fc40000004100 */
[--C-:B------:R-:W-:Y:S01]  /*4f50*/  HADD2.F32 R62, -RZ, R12.reuse.H1_H1 ;  /* 0x3000000cff3e7230 */ /* 0x100fe20000004100 */
[----:B------:R-:W-:Y:S01]  /*4f60*/  F2FP.F16.F32.PACK_AB R11, R54, R11 ;  /* 0x0000000b360b723e */ /* 0x000fe200000000ff */
[----:B------:R-:W-:Y:S02]  /*4f70*/  HADD2.F32 R60, -RZ, R12.H0_H0 ;  /* 0x2000000cff3c7230 */ /* 0x000fe40000004100 */
[----:B------:R-:W-:Y:S02]  /*4f80*/  HADD2.F32 R57, -RZ, R158.H1_H1 ;  /* 0x3000009eff397230 */ /* 0x000fe40000004100 */
[-C--:B------:R-:W-:Y:S01]  /*4f90*/  FMUL.FTZ R61, R62, R55.reuse ;  /* 0x000000373e3d7220 */ /* 0x080fe20000410000 */
[--C-:B------:R-:W-:Y:S02]  /*4fa0*/  HADD2.F32 R12, -RZ, R14.reuse.H1_H1 ;  /* 0x3000000eff0c7230 */ /* 0x100fe40000004100 */
[----:B------:R-:W-:Y:S01]  /*4fb0*/  FMUL.FTZ R55, R60, R55 ;  /* 0x000000373c377220 */ /* 0x000fe20000410000 */
[----:B------:R-:W-:-:S02]  /*4fc0*/  HADD2.F32 R14, -RZ, R14.H0_H0 ;  /* 0x2000000eff0e7230 */ /* 0x000fc40000004100 */
[--C-:B------:R-:W-:Y:S02]  /*4fd0*/  HADD2.F32 R15, -RZ, R157.reuse.H0_H0 ;  /* 0x2000009dff0f7230 */ /* 0x100fe40000004100 */
[-C--:B------:R-:W-:Y:S01]  /*4fe0*/  FMUL.FTZ R63, R12, R57.reuse ;  /* 0x000000390c3f7220 */ /* 0x080fe20000410000 */
[----:B------:R-:W-:Y:S02]  /*4ff0*/  HADD2.F32 R157, -RZ, R157.H1_H1 ;  /* 0x3000009dff9d7230 */ /* 0x000fe40000004100 */
[----:B------:R-:W-:Y:S01]  /*5000*/  FMUL.FTZ R57, R14, R57 ;  /* 0x000000390e397220 */ /* 0x000fe20000410000 */
[-C--:B------:R-:W-:Y:S01]  /*5010*/  FFMA.FTZ R61, R60, R15.reuse, -R61 ;  /* 0x0000000f3c3d7223 */ /* 0x080fe2000001083d */
[----:B------:R-:W-:Y:S01]  /*5020*/  FFMA.FTZ R62, R62, R15, R55 ;  /* 0x0000000f3e3e7223 */ /* 0x000fe20000010037 */
[-C--:B------:R-:W-:Y:S01]  /*5030*/  FFMA.FTZ R63, R14, R157.reuse, -R63 ;  /* 0x0000009d0e3f7223 */ /* 0x080fe2000001083f */
[----:B------:R-:W-:Y:S01]  /*5040*/  FFMA.FTZ R12, R12, R157, R57 ;  /* 0x0000009d0c0c7223 */ /* 0x000fe20000010039 */
[----:B------:R-:W-:Y:S01]  /*5050*/  F2FP.F16.F32.PACK_AB R15, R56, R13 ;  /* 0x0000000d380f723e */ /* 0x000fe200000000ff */
[----:B------:R-:W-:Y:S01]  /*5060*/  IMAD.MOV.U32 R13, RZ, RZ, R11 ;  /* 0x000000ffff0d7224 */ /* 0x000fe200078e000b */
[----:B------:R-:W-:-:S02]  /*5070*/  F2FP.F16.F32.PACK_AB R62, R62, R61 ;  /* 0x0000003d3e3e723e */ /* 0x000fc400000000ff */
[----:B------:R-:W-:Y:S02]  /*5080*/  F2FP.F16.F32.PACK_AB R14, R12, R63 ;  /* 0x0000003f0c0e723e */ /* 0x000fe400000000ff */
[----:B------:R-:W-:-:S07]  /*5090*/  MOV R12, R62 ;  /* 0x0000003e000c7202 */ /* 0x000fce0000000f00 */
.L_x_497:
[----:B------:R-:W-:Y:S05]  /*50a0*/  BSYNC B2 ;  /* 0x0000000000027941 */ /* 0x000fea0003800000 */
.L_x_496:
[----:B----4-:R0:W-:Y:S02]  /*50b0*/  ST.E.128 desc[UR60][R58.64], R12 ;  /* 0x0000000c3a007985 */ /* 0x0101e4000c101d3c */
.L_x_495:
[----:B------:R-:W-:Y:S05]  /*50c0*/  BSYNC B1 ;  /* 0x0000000000017941 */ /* 0x000fea0003800000 */
.L_x_494:
[----:B------:R-:W-:Y:S01]  /*50d0*/  ISETP.NE.AND P4, PT, R27, RZ, PT ;  /* 0x000000ff1b00720c */ /* 0x000fe20003f85270 */
[----:B------:R-:W-:-:S12]  /*50e0*/  BSSY B1, `(.L_x_498) ;  /* 0x0000036000017945 */ /* 0x000fd80003800000 */
[----:B------:R-:W-:Y:S05]  /*50f0*/  @!P4 BRA `(.L_x_499) ;  /* 0x0000000000d0c947 */ /* 0x000fea0003800000 */
[----:B0---4-:R0:W4:Y:S01]  /*5100*/  LDS.128 R12, [R32+0x2000] ;  /* 0x00200000200c7984 */ /* 0x0111220000000c00 */
[----:B------:R-:W-:Y:S01]  /*5110*/  ISETP.GE.AND P4, PT, R169, R128, PT ;  /* 0x00000080a900720c */ /* 0x000fe20003f86270 */
[----:B---3--:R-:W-:Y:S01]  /*5120*/  IMAD.SHL.U32 R11, R162, 0x8, RZ ;  /* 0x00000008a20b7824 */ /* 0x008fe200078e00ff */
[----:B------:R-:W-:Y:S01]  /*5130*/  MOV R54, R119 ;  /* 0x0000007700367202 */ /* 0x000fe20000000f00 */
[----:B-1----:R-:W-:Y:S01]  /*5140*/  IMAD.MOV.U32 R55, RZ, RZ, R118 ;  /* 0x000000ffff377224 */ /* 0x002fe200078e0076 */
[----:B------:R-:W-:Y:S03]  /*5150*/  BSSY B2, `(.L_x_500) ;  /* 0x000002d000027945 */ /* 0x000fe60003800000 */
[----:B------:R-:W-:-:S06]  /*5160*/  IMAD.WIDE R54, R11, 0x2, R54 ;  /* 0x000000020b367825 */ /* 0x000fcc00078e0236 */
[----:B0-----:R-:W-:Y:S05]  /*5170*/  @P4 BRA `(.L_x_501) ;  /* 0x0000000000a84947 */ /* 0x001fea0003800000 */
[--C-:B------:R-:W-:Y:S02]  /*5180*/  SHF.R.U64 R11, R52, 0x10, R53.reuse ;  /* 0x00000010340b7819 */ /* 0x100fe40000001235 */
[----:B------:R-:W-:Y:S02]  /*5190*/  SHF.R.U32.HI R58, RZ, 0x10, R53 ;  /* 0x00000010ff3a7819 */ /* 0x000fe40000011635 */
[--C-:B------:R-:W-:Y:S01]  /*51a0*/  SHF.R.U64 R57, R50, 0x10, R51.reuse ;  /* 0x0000001032397819 */ /* 0x100fe20000001233 */
[----:B----4-:R-:W-:Y:S01]  /*51b0*/  IMAD.MOV.U32 R50, RZ, RZ, R12 ;  /* 0x000000ffff327224 */ /* 0x010fe200078e000c */
[----:B------:R-:W-:Y:S01]  /*51c0*/  SHF.R.U32.HI R56, RZ, 0x10, R51 ;  /* 0x00000010ff387819 */ /* 0x000fe20000011633 */
[----:B------:R-:W-:Y:S02]  /*51d0*/  HADD2.F32 R53, -RZ, R11.H0_H0 ;  /* 0x2000000bff357230 */ /* 0x000fe40000004100 */
[----:B------:R-:W-:Y:S02]  /*51e0*/  HADD2.F32 R58, -RZ, R58.H0_H0 ;  /* 0x2000003aff3a7230 */ /* 0x000fe40000004100 */
[----:B------:R-:W-:-:S02]  /*51f0*/  HADD2.F32 R12, -RZ, R13.H1_H1 ;  /* 0x3000000dff0c7230 */ /* 0x000fc40000004100 */
[----:B------:R-:W-:Y:S02]  /*5200*/  HADD2.F32 R11, -RZ, R13.H0_H0 ;  /* 0x2000000dff0b7230 */ /* 0x000fe40000004100 */
[--C-:B------:R-:W-:Y:S02]  /*5210*/  HADD2.F32 R51, -RZ, R15.reuse.H1_H1 ;  /* 0x3000000fff337230 */ /* 0x100fe40000004100 */
[-C--:B------:R-:W-:Y:S01]  /*5220*/  FMUL.FTZ R60, R12, R53.reuse ;  /* 0x000000350c3c7220 */ /* 0x080fe20000410000 */
[----:B------:R-:W-:Y:S02]  /*5230*/  HADD2.F32 R13, -RZ, R15.H0_H0 ;  /* 0x2000000fff0d7230 */ /* 0x000fe40000004100 */
[----:B------:R-:W-:Y:S01]  /*5240*/  FMUL.FTZ R53, R11, R53 ;  /* 0x000000350b357220 */ /* 0x000fe20000410000 */
[----:B------:R-:W-:Y:S02]  /*5250*/  HADD2.F32 R52, -RZ, R57.H0_H0 ;  /* 0x20000039ff347230 */ /* 0x000fe40000004100 */
[----:B------:R-:W-:Y:S01]  /*5260*/  FMUL.FTZ R62, R51, R58 ;  /* 0x0000003a333e7220 */ /* 0x000fe20000410000 */
[----:B------:R-:W-:-:S02]  /*5270*/  HADD2.F32 R56, -RZ, R56.H0_H0 ;  /* 0x20000038ff387230 */ /* 0x000fc40000004100 */
[----:B------:R-:W-:Y:S01]  /*5280*/  FMUL.FTZ R58, R13, R58 ;  /* 0x0000003a0d3a7220 */ /* 0x000fe20000410000 */
[--C-:B------:R-:W-:Y:S02]  /*5290*/  HADD2.F32 R15, -RZ, R50.reuse.H1_H1 ;  /* 0x30000032ff0f7230 */ /* 0x100fe40000004100 */
[-C--:B------:R-:W-:Y:S01]  /*52a0*/  FFMA.FTZ R11, R11, R52.reuse, -R60 ;  /* 0x000000340b0b7223 */ /* 0x080fe2000001083c */
[----:B------:R-:W-:Y:S01]  /*52b0*/  FFMA.FTZ R12, R12, R52, R53 ;  /* 0x000000340c0c7223 */ /* 0x000fe20000010035 */
[-C--:B------:R-:W-:Y:S01]  /*52c0*/  FFMA.FTZ R60, R51, R56.reuse, R58 ;  /* 0x00000038333c7223 */ /* 0x080fe2000001003a */
[----:B------:R-:W-:Y:S02]  /*52d0*/  HADD2.F32 R53, -RZ, R153.H0_H0 ;  /* 0x20000099ff357230 */ /* 0x000fe40000004100 */
[----:B------:R-:W-:Y:S01]  /*52e0*/  FFMA.FTZ R13, R13, R56, -R62 ;  /* 0x000000380d0d7223 */ /* 0x000fe2000001083e */
[----:B------:R-:W-:Y:S01]  /*52f0*/  HADD2.F32 R50, -RZ, R50.H0_H0 ;  /* 0x20000032ff327230 */ /* 0x000fe20000004100 */
[----:B------:R-:W-:Y:S01]  /*5300*/  F2FP.F16.F32.PACK_AB R11, R12, R11 ;  /* 0x0000000b0c0b723e */ /* 0x000fe200000000ff */
[----:B------:R-:W-:-:S02]  /*5310*/  HADD2.F32 R51, -RZ, R14.H1_H1 ;  /* 0x3000000eff337230 */ /* 0x000fc40000004100 */
[-C--:B------:R-:W-:Y:S01]  /*5320*/  FMUL.FTZ R57, R15, R53.reuse ;  /* 0x000000350f397220 */ /* 0x080fe20000410000 */
[----:B------:R-:W-:Y:S02]  /*5330*/  HADD2.F32 R153, -RZ, R153.H1_H1 ;  /* 0x30000099ff997230 */ /* 0x000fe40000004100 */
[----:B------:R-:W-:Y:S01]  /*5340*/  FMUL.FTZ R56, R50, R53 ;  /* 0x0000003532387220 */ /* 0x000fe20000410000 */
[----:B------:R-:W-:Y:S02]  /*5350*/  HADD2.F32 R14, -RZ, R14.H0_H0 ;  /* 0x2000000eff0e7230 */ /* 0x000fe40000004100 */
        /* <DEDUP_REMOVED lines=8> */
[----:B------:R-:W-:-:S02]  /*53e0*/  F2FP.F16.F32.PACK_AB R15, R60, R13 ;  /* 0x0000000d3c0f723e */ /* 0x000fc400000000ff */
[----:B------:R-:W-:Y:S02]  /*53f0*/  F2FP.F16.F32.PACK_AB R12, R56, R57 ;  /* 0x00000039380c723e */ /* 0x000fe400000000ff */
[----:B------:R-:W-:Y:S02]  /*5400*/  F2FP.F16.F32.PACK_AB R14, R58, R53 ;  /* 0x000000353a0e723e */ /* 0x000fe400000000ff */
[----:B------:R-:W-:-:S07]  /*5410*/  MOV R13, R11 ;  /* 0x0000000b000d7202 */ /* 0x000fce0000000f00 */
.L_x_501:
[----:B------:R-:W-:Y:S05]  /*5420*/  BSYNC B2 ;  /* 0x0000000000027941 */ /* 0x000fea0003800000 */
.L_x_500:
[----:B----4-:R0:W-:Y:S02]  /*5430*/  ST.E.128 desc[UR60][R54.64], R12 ;  /* 0x0000000c36007985 */ /* 0x0101e4000c101d3c */
.L_x_499:
[----:B------:R-:W-:Y:S05]  /*5440*/  BSYNC B1 ;  /* 0x0000000000017941 */ /* 0x000fea0003800000 */
.L_x_498:
[----:B------:R-:W-:Y:S01]  /*5450*/  ISETP.NE.AND P4, PT, R28, RZ, PT ;  /* 0x000000ff1c00720c */ /* 0x000fe20003f85270 */
[----:B------:R-:W-:-:S12]  /*5460*/  BSSY B1, `(.L_x_502) ;  /* 0x0000034000017945 */ /* 0x000fd80003800000 */
[----:B------:R-:W-:Y:S05]  /*5470*/  @!P4 BRA `(.L_x_503) ;  /* 0x0000000000c8c947 */ /* 0x000fea0003800000 */
[----:B0---4-:R0:W4:Y:S01]  /*5480*/  LDS.128 R12, [R33+0x5000] ;  /* 0x00500000210c7984 */ /* 0x0111220000000c00 */
[----:B------:R-:W-:Y:S01]  /*5490*/  ISETP.GE.AND P4, PT, R168, R128, PT ;  /* 0x00000080a800720c */ /* 0x000fe20003f86270 */
[----:B---3--:R-:W-:Y:S01]  /*54a0*/  IMAD.SHL.U32 R11, R163, 0x8, RZ ;  /* 0x00000008a30b7824 */ /* 0x008fe200078e00ff */
[----:B-1----:R-:W-:Y:S01]  /*54b0*/  MOV R51, R118 ;  /* 0x0000007600337202 */ /* 0x002fe20000000f00 */
[----:B------:R-:W-:Y:S01]  /*54c0*/  IMAD.MOV.U32 R50, RZ, RZ, R119 ;  /* 0x000000ffff327224 */ /* 0x000fe200078e0077 */
[----:B------:R-:W-:Y:S03]  /*54d0*/  BSSY B2, `(.L_x_504) ;  /* 0x000002b000027945 */ /* 0x000fe60003800000 */
[----:B------:R-:W-:-:S06]  /*54e0*/  IMAD.WIDE R50, R11, 0x2, R50 ;  /* 0x000000020b327825 */ /* 0x000fcc00078e0232 */
[----:B0-----:R-:W-:Y:S05]  /*54f0*/  @P4 BRA `(.L_x_505) ;  /* 0x0000000000a04947 */ /* 0x001fea0003800000 */
[----:B------:R-:W-:Y:S01]  /*5500*/  SHF.R.U64 R11, R46, 0x10, R47 ;  /* 0x000000102e0b7819 */ /* 0x000fe2000000122f */
[--C-:B----4-:R-:W-:Y:S01]  /*5510*/  HADD2.F32 R46, -RZ, R15.reuse.H1_H1 ;  /* 0x3000000fff2e7230 */ /* 0x110fe20000004100 */
[--C-:B------:R-:W-:Y:S01]  /*5520*/  SHF.R.U64 R52, R48, 0x10, R49.reuse ;  /* 0x0000001030347819 */ /* 0x100fe20000001231 */
[----:B------:R-:W-:Y:S01]  /*5530*/  HADD2.F32 R15, -RZ, R15.H0_H0 ;  /* 0x2000000fff0f7230 */ /* 0x000fe20000004100 */
[----:B------:R-:W-:Y:S01]  /*5540*/  SHF.R.U32.HI R49, RZ, 0x10, R49 ;  /* 0x00000010ff317819 */ /* 0x000fe20000011631 */
[----:B------:R-:W-:Y:S01]  /*5550*/  HADD2.F32 R48, -RZ, R11.H0_H0 ;  /* 0x2000000bff307230 */ /* 0x000fe20000004100 */
[----:B------:R-:W-:Y:S01]  /*5560*/  SHF.R.U32.HI R47, RZ, 0x10, R47 ;  /* 0x00000010ff2f7819 */ /* 0x000fe2000001162f */
[----:B------:R-:W-:Y:S02]  /*5570*/  HADD2.F32 R52, -RZ, R52.H0_H0 ;  /* 0x20000034ff347230 */ /* 0x000fe40000004100 */
[----:B------:R-:W-:Y:S02]  /*5580*/  HADD2.F32 R11, -RZ, R13.H1_H1 ;  /* 0x3000000dff0b7230 */ /* 0x000fe40000004100 */
[----:B------:R-:W-:-:S02]  /*5590*/  HADD2.F32 R49, -RZ, R49.H0_H0 ;  /* 0x20000031ff317230 */ /* 0x000fc40000004100 */
[----:B------:R-:W-:Y:S02]  /*55a0*/  HADD2.F32 R13, -RZ, R13.H0_H0 ;  /* 0x2000000dff0d7230 */ /* 0x000fe40000004100 */
[-C--:B------:R-:W-:Y:S01]  /*55b0*/  FMUL.FTZ R54, R11, R52.reuse ;  /* 0x000000340b367220 */ /* 0x080fe20000410000 */
[----:B------:R-:W-:Y:S02]  /*55c0*/  HADD2.F32 R47, -RZ, R47.H0_H0 ;  /* 0x2000002fff2f7230 */ /* 0x000fe40000004100 */
[-C--:B------:R-:W-:Y:S01]  /*55d0*/  FMUL.FTZ R53, R15, R49.reuse ;  /* 0x000000310f357220 */ /* 0x080fe20000410000 */
[C---:B------:R-:W-:Y:S01]  /*55e0*/  FMUL.FTZ R56, R46.reuse, R49 ;  /* 0x000000312e387220 */ /* 0x040fe20000410000 */
[C---:B------:R-:W-:Y:S01]  /*55f0*/  FMUL.FTZ R52, R13.reuse, R52 ;  /* 0x000000340d347220 */ /* 0x040fe20000410000 */
[----:B------:R-:W-:Y:S01]  /*5600*/  FFMA.FTZ R54, R13, R48, -R54 ;  /* 0x000000300d367223 */ /* 0x000fe20000010836 */
[----:B------:R-:W-:Y:S01]  /*5610*/  FFMA.FTZ R55, R46, R47, R53 ;  /* 0x0000002f2e377223 */ /* 0x000fe20000010035 */
[----:B------:R-:W-:-:S02]  /*5620*/  HADD2.F32 R46, -RZ, R151.H0_H0 ;  /* 0x20000097ff2e7230 */ /* 0x000fc40000004100 */
[----:B------:R-:W-:Y:S01]  /*5630*/  FFMA.FTZ R49, R11, R48, R52 ;  /* 0x000000300b317223 */ /* 0x000fe20000010034 */
[----:B------:R-:W-:Y:S02]  /*5640*/  HADD2.F32 R11, -RZ, R12.H1_H1 ;  /* 0x3000000cff0b7230 */ /* 0x000fe40000004100 */
[----:B------:R-:W-:Y:S01]  /*5650*/  FFMA.FTZ R56, R15, R47, -R56 ;  /* 0x0000002f0f387223 */ /* 0x000fe20000010838 */
[----:B------:R-:W-:Y:S02]  /*5660*/  HADD2.F32 R13, -RZ, R14.H1_H1 ;  /* 0x3000000eff0d7230 */ /* 0x000fe40000004100 */
[----:B------:R-:W-:Y:S02]  /*5670*/  HADD2.F32 R151, -RZ, R151.H1_H1 ;  /* 0x30000097ff977230 */ /* 0x000fe40000004100 */
[----:B------:R-:W-:Y:S01]  /*5680*/  FMUL.FTZ R47, R11, R46 ;  /* 0x0000002e0b2f7220 */ /* 0x000fe20000410000 */
[----:B------:R-:W-:Y:S02]  /*5690*/  HADD2.F32 R12, -RZ, R12.H0_H0 ;  /* 0x2000000cff0c7230 */ /* 0x000fe40000004100 */
[----:B------:R-:W-:-:S02]  /*56a0*/  HADD2.F32 R14, -RZ, R14.H0_H0 ;  /* 0x2000000eff0e7230 */ /* 0x000fc40000004100 */
[-C--:B------:R-:W-:Y:S01]  /*56b0*/  FMUL.FTZ R53, R13, R151.reuse ;  /* 0x000000970d357220 */ /* 0x080fe20000410000 */
[--C-:B------:R-:W-:Y:S02]  /*56c0*/  HADD2.F32 R15, -RZ, R150.reuse.H0_H0 ;  /* 0x20000096ff0f7230 */ /* 0x100fe40000004100 */
[----:B------:R-:W-:Y:S01]  /*56d0*/  FMUL.FTZ R46, R12, R46 ;  /* 0x0000002e0c2e7220 */ /* 0x000fe20000410000 */
        /* <DEDUP_REMOVED lines=9> */
[----:B------:R-:W-:-:S07]  /*5770*/  F2FP.F16.F32.PACK_AB R14, R48, R53 ;  /* 0x00000035300e723e */ /* 0x000fce00000000ff */
.L_x_505:
[----:B------:R-:W-:Y:S05]  /*5780*/  BSYNC B2 ;  /* 0x0000000000027941 */ /* 0x000fea0003800000 */
.L_x_504:
[----:B----4-:R0:W-:Y:S02]  /*5790*/  ST.E.128 desc[UR60][R50.64], R12 ;  /* 0x0000000c32007985 */ /* 0x0101e4000c101d3c */
.L_x_503:
[----:B------:R-:W-:Y:S05]  /*57a0*/  BSYNC B1 ;  /* 0x0000000000017941 */ /* 0x000fea0003800000 */
.L_x_502:
        /* <DEDUP_REMOVED lines=9> */
[----:B---3--:R-:W-:Y:S01]  /*5840*/  SHF.R.U64 R11, R42, 0x10, R43 ;  /* 0x000000102a0b7819 */ /* 0x008fe2000000122b */
        /* <DEDUP_REMOVED lines=39> */
.L_x_509:
[----:B------:R-:W-:Y:S05]  /*5ac0*/  BSYNC B2 ;  /* 0x0000000000027941 */ /* 0x000fea0003800000 */
.L_x_508:
[----:B----4-:R0:W-:Y:S02]  /*5ad0*/  ST.E.128 desc[UR60][R46.64], R12 ;  /* 0x0000000c2e007985 */ /* 0x0101e4000c101d3c */
.L_x_507:
[----:B------:R-:W-:Y:S05]  /*5ae0*/  BSYNC B1 ;  /* 0x0000000000017941 */ /* 0x000fea0003800000 */
.L_x_506:
        /* <DEDUP_REMOVED lines=9> */
[--C-:B------:R-:W-:Y:S01]  /*5b80*/  SHF.R.U64 R44, R40, 0x10, R41.reuse ;  /* 0x00000010282c7819 */ /* 0x100fe20000001229 */
[--C-:B---34-:R-:W-:Y:S01]  /*5b90*/  HADD2.F32 R11, -RZ, R13.reuse.H1_H1 ;  /* 0x3000000dff0b7230 */ /* 0x118fe20000004100 */
[----:B------:R-:W-:Y:S01]  /*5ba0*/  SHF.R.U32.HI R46, RZ, 0x10, R41 ;  /* 0x00000010ff2e7819 */ /* 0x000fe20000011629 */
[----:B------:R-:W-:Y:S01]  /*5bb0*/  HADD2.F32 R13, -RZ, R13.H0_H0 ;  /* 0x2000000dff0d7230 */ /* 0x000fe20000004100 */
[--C-:B------:R-:W-:Y:S01]  /*5bc0*/  SHF.R.U64 R38, R38, 0x10, R39.reuse ;  /* 0x0000001026267819 */ /* 0x100fe20000001227 */
[----:B------:R-:W-:Y:S01]  /*5bd0*/  HADD2.F32 R44, -RZ, R44.H0_H0 ;  /* 0x2000002cff2c7230 */ /* 0x000fe20000004100 */
[----:B------:R-:W-:Y:S01]  /*5be0*/  SHF.R.U32.HI R39, RZ, 0x10, R39 ;  /* 0x00000010ff277819 */ /* 0x000fe20000011627 */
[----:B------:R-:W-:Y:S02]  /*5bf0*/  HADD2.F32 R46, -RZ, R46.H0_H0 ;  /* 0x2000002eff2e7230 */ /* 0x000fe40000004100 */
[--C-:B------:R-:W-:Y:S02]  /*5c00*/  HADD2.F32 R33, -RZ, R15.reuse.H1_H1 ;  /* 0x3000000fff217230 */ /* 0x100fe40000004100 */
[----:B------:R-:W-:Y:S01]  /*5c10*/  FMUL.FTZ R48, R11, R44 ;  /* 0x0000002c0b307220 */ /* 0x000fe20000410000 */
[----:B------:R-:W-:-:S02]  /*5c20*/  HADD2.F32 R15, -RZ, R15.H0_H0 ;  /* 0x2000000fff0f7230 */ /* 0x000fc40000004100 */
[----:B------:R-:W-:Y:S01]  /*5c30*/  FMUL.FTZ R44, R13, R44 ;  /* 0x0000002c0d2c7220 */ /* 0x000fe20000410000 */
[----:B------:R-:W-:Y:S02]  /*5c40*/  HADD2.F32 R38, -RZ, R38.H0_H0 ;  /* 0x20000026ff267230 */ /* 0x000fe40000004100 */
[-C--:B------:R-:W-:Y:S01]  /*5c50*/  FMUL.FTZ R50, R33, R46.reuse ;  /* 0x0000002e21327220 */ /* 0x080fe20000410000 */
[----:B------:R-:W-:Y:S02]  /*5c60*/  HADD2.F32 R40, -RZ, R39.H0_H0 ;  /* 0x20000027ff287230 */ /* 0x000fe40000004100 */
[----:B------:R-:W-:Y:S01]  /*5c70*/  FMUL.FTZ R46, R15, R46 ;  /* 0x0000002e0f2e7220 */ /* 0x000fe20000410000 */
[-C--:B------:R-:W-:Y:S01]  /*5c80*/  FFMA.FTZ R41, R11, R38.reuse, R44 ;  /* 0x000000260b297223 */ /* 0x080fe2000001002c */
[----:B------:R-:W-:Y:S02]  /*5c90*/  FFMA.FTZ R48, R13, R38, -R48 ;  /* 0x000000260d307223 */ /* 0x000fe40000010830 */
[----:B------:R-:W-:Y:S01]  /*5ca0*/  FFMA.FTZ R45, R33, R40, R46 ;  /* 0x00000028212d7223 */ /* 0x000fe2000001002e */
[----:B------:R-:W-:-:S02]  /*5cb0*/  HADD2.F32 R11, -RZ, R12.H1_H1 ;  /* 0x3000000cff0b7230 */ /* 0x000fc40000004100 */
[----:B------:R-:W-:Y:S01]  /*5cc0*/  FFMA.FTZ R50, R15, R40, -R50 ;  /* 0x000000280f327223 */ /* 0x000fe20000010832 */
[--C-:B------:R-:W-:Y:S02]  /*5cd0*/  HADD2.F32 R33, -RZ, R135.reuse.H0_H0 ;  /* 0x20000087ff217230 */ /* 0x100fe40000004100 */
[----:B------:R-:W-:Y:S02]  /*5ce0*/  HADD2.F32 R12, -RZ, R12.H0_H0 ;  /* 0x2000000cff0c7230 */ /* 0x000fe40000004100 */
[--C-:B------:R-:W-:Y:S02]  /*5cf0*/  HADD2.F32 R13, -RZ, R14.reuse.H1_H1 ;  /* 0x3000000eff0d7230 */ /* 0x100fe40000004100 */
[-C--:B------:R-:W-:Y:S01]  /*5d00*/  FMUL.FTZ R39, R11, R33.reuse ;  /* 0x000000210b277220 */ /* 0x080fe20000410000 */
[----:B------:R-:W-:Y:S02]  /*5d10*/  HADD2.F32 R135, -RZ, R135.H1_H1 ;  /* 0x30000087ff877230 */ /* 0x000fe40000004100 */
        /* <DEDUP_REMOVED lines=14> */
.L_x_513:
[----:B------:R-:W-:Y:S05]  /*5e00*/  BSYNC B2 ;  /* 0x0000000000027941 */ /* 0x000fea0003800000 */
.L_x_512:
[----:B----4-:R0:W-:Y:S02]  /*5e10*/  ST.E.128 desc[UR60][R42.64], R12 ;  /* 0x0000000c2a007985 */ /* 0x0101e4000c101d3c */
.L_x_511:
[----:B------:R-:W-:Y:S05]  /*5e20*/  BSYNC B1 ;  /* 0x0000000000017941 */ /* 0x000fea0003800000 */
.L_x_510:
[----:B------:R-:W-:-:S13]  /*5e30*/  ISETP.NE.AND P4, PT, R103, RZ, PT ;  /* 0x000000ff6700720c */ /* 0x000fda0003f85270 */
        /* <DEDUP_REMOVED lines=8> */
[----:B----4-:R-:W-:Y:S01]  /*5ec0*/  HADD2.F32 R32, -RZ, R15.H1_H1 ;  /* 0x3000000fff207230 */ /* 0x010fe20000004100 */
[----:B------:R-:W-:Y:S01]  /*5ed0*/  SHF.R.U32.HI R33, RZ, 0x10, R35 ;  /* 0x00000010ff217819 */ /* 0x000fe20000011623 */
[----:B---3--:R-:W-:Y:S01]  /*5ee0*/  HADD2.F32 R11, -RZ, R13.H1_H1 ;  /* 0x3000000dff0b7230 */ /* 0x008fe20000004100 */
[--C-:B------:R-:W-:Y:S01]  /*5ef0*/  SHF.R.U64 R36, R36, 0x10, R37.reuse ;  /* 0x0000001024247819 */ /* 0x100fe20000001225 */
[----:B------:R-:W-:Y:S01]  /*5f00*/  HADD2.F32 R15, -RZ, R15.H0_H0 ;  /* 0x2000000fff0f7230 */ /* 0x000fe20000004100 */
[----:B------:R-:W-:Y:S01]  /*5f10*/  SHF.R.U32.HI R35, RZ, 0x10, R37 ;  /* 0x00000010ff237819 */ /* 0x000fe20000011625 */
[----:B------:R-:W-:Y:S02]  /*5f20*/  HADD2.F32 R13, -RZ, R13.H0_H0 ;  /* 0x2000000dff0d7230 */ /* 0x000fe40000004100 */
[----:B------:R-:W-:Y:S02]  /*5f30*/  HADD2.F32 R36, -RZ, R36.H0_H0 ;  /* 0x20000024ff247230 */ /* 0x000fe40000004100 */
[----:B------:R-:W-:-:S02]  /*5f40*/  HADD2.F32 R35, -RZ, R35.H0_H0 ;  /* 0x20000023ff237230 */ /* 0x000fc40000004100 */
[----:B------:R-:W-:Y:S02]  /*5f50*/  HADD2.F32 R33, -RZ, R33.H0_H0 ;  /* 0x20000021ff217230 */ /* 0x000fe40000004100 */
[-C--:B------:R-:W-:Y:S01]  /*5f60*/  FMUL.FTZ R40, R11, R36.reuse ;  /* 0x000000240b287220 */ /* 0x080fe20000410000 */
[----:B------:R-:W-:Y:S02]  /*5f70*/  HADD2.F32 R34, -RZ, R34.H0_H0 ;  /* 0x20000022ff227230 */ /* 0x000fe40000004100 */
[-C--:B------:R-:W-:Y:S01]  /*5f80*/  FMUL.FTZ R37, R15, R35.reuse ;  /* 0x000000230f257220 */ /* 0x080fe20000410000 */
[C---:B------:R-:W-:Y:S01]  /*5f90*/  FMUL.FTZ R36, R13.reuse, R36 ;  /* 0x000000240d247220 */ /* 0x040fe20000410000 */
[C---:B------:R-:W-:Y:S02]  /*5fa0*/  FMUL.FTZ R42, R32.reuse, R35 ;  /* 0x00000023202a7220 */ /* 0x040fe40000410000 */
[----:B------:R-:W-:Y:S01]  /*5fb0*/  FFMA.FTZ R41, R32, R33, R37 ;  /* 0x0000002120297223 */ /* 0x000fe20000010025 */
[-C--:B------:R-:W-:Y:S01]  /*5fc0*/  FFMA.FTZ R40, R13, R34.reuse, -R40 ;  /* 0x000000220d287223 */ /* 0x080fe20000010828 */
[----:B------:R-:W-:Y:S01]  /*5fd0*/  FFMA.FTZ R35, R11, R34, R36 ;  /* 0x000000220b237223 */ /* 0x000fe20000010024 */
[----:B------:R-:W-:-:S02]  /*5fe0*/  HADD2.F32 R32, -RZ, R122.H0_H0 ;  /* 0x2000007aff207230 */ /* 0x000fc40000004100 */
[----:B------:R-:W-:Y:S01]  /*5ff0*/  FFMA.FTZ R42, R15, R33, -R42 ;  /* 0x000000210f2a7223 */ /* 0x000fe2000001082a */
[----:B------:R-:W-:Y:S02]  /*6000*/  HADD2.F32 R122, -RZ, R122.H1_H1 ;  /* 0x3000007aff7a7230 */ /* 0x000fe40000004100 */
[----:B------:R-:W-:Y:S02]  /*6010*/  HADD2.F32 R11, -RZ, R12.H1_H1 ;  /* 0x3000000cff0b7230 */ /* 0x000fe40000004100 */
[----:B------:R-:W-:Y:S02]  /*6020*/  HADD2.F32 R13, -RZ, R14.H1_H1 ;  /* 0x3000000eff0d7230 */ /* 0x000fe40000004100 */
[----:B------:R-:W-:Y:S02]  /*6030*/  HADD2.F32 R12, -RZ, R12.H0_H0 ;  /* 0x2000000cff0c7230 */ /* 0x000fe40000004100 */
[----:B------:R-:W-:Y:S01]  /*6040*/  FMUL.FTZ R33, R11, R32 ;  /* 0x000000200b217220 */ /* 0x000fe20000410000 */
[----:B------:R-:W-:-:S02]  /*6050*/  HADD2.F32 R14, -RZ, R14.H0_H0 ;  /* 0x2000000eff0e7230 */ /* 0x000fc40000004100 */
[----:B------:R-:W-:Y:S01]  /*6060*/  FMUL.FTZ R37, R13, R122 ;  /* 0x0000007a0d257220 */ /* 0x000fe20000410000 */
        /* <DEDUP_REMOVED lines=12> */
.L_x_515:
[----:B------:R-:W-:Y:S05]  /*6130*/  BSYNC B1 ;  /* 0x0000000000017941 */ /* 0x000fea0003800000 */
.L_x_514:
[----:B----4-:R0:W-:Y:S01]  /*6140*/  ST.E.128 desc[UR60][R38.64], R12 ;  /* 0x0000000c26007985 */ /* 0x0101e2000c101d3c */
[----:B------:R-:W-:Y:S05]  /*6150*/  BRA `(.L_x_493) ;  /* 0x0000004000547947 */ /* 0x000fea0003800000 */
.L_x_459:
        /* <DEDUP_REMOVED lines=18> */
[----:B------:R-:W-:Y:S02]  /*6280*/  IADD3 R32, P5, R92, R12, RZ ;  /* 0x0000000c5c207210 */ /* 0x000fe40007fbe0ff */
[----:B------:R-:W-:Y:S02]  /*6290*/  CS2R R42, SRZ ;  /* 0x00000000002a7805 */ /* 0x000fe4000001ff00 */
[----:B------:R-:W-:Y:S01]  /*62a0*/  CS2R R40, SRZ ;  /* 0x0000000000287805 */ /* 0x000fe2000001ff00 */
[----:B------:R-:W-:Y:S01]  /*62b0*/  IMAD.X R34, R11, 0x1, R107, P0 ;  /* 0x000000010b227824 */ /* 0x000fe200000e066b */
[----:B------:R-:W-:Y:S02]  /*62c0*/  LEA R56, P0, R33, UR4, 0x1 ;  /* 0x0000000421387c11 */ /* 0x000fe4000f8008ff */
[----:B------:R-:W-:-:S02]  /*62d0*/  CS2R R54, SRZ ;  /* 0x0000000000367805 */ /* 0x000fc4000001ff00 */
[----:B------:R-:W-:Y:S02]  /*62e0*/  CS2R R52, SRZ ;  /* 0x0000000000347805 */ /* 0x000fe4000001ff00 */
[----:B------:R-:W-:Y:S01]  /*62f0*/  LEA.HI.X R57, R33, UR5, R34, 0x1, P0 ;  /* 0x0000000521397c11 */ /* 0x000fe200080f0c22 */
[----:B------:R-:W-:Y:S01]  /*6300*/  ULDC.64 UR4, c[0x0][0x400] ;  /* 0x0001000000047ab9 */ /* 0x000fe20000000a00 */
[----:B------:R-:W-:Y:S01]  /*6310*/  ISETP.GE.AND P0, PT, R16, R128, PT ;  /* 0x000000801000720c */ /* 0x000fe20003f06270 */
[----:B------:R-:W-:Y:S01]  /*6320*/  IMAD.X R33, R82, 0x1, R106, P5 ;  /* 0x0000000152217824 */ /* 0x000fe200028e066a */
[----:B------:R-:W-:-:S04]  /*6330*/  LEA R60, P5, R32, UR4, 0x1 ;  /* 0x00000004203c7c11 */ /* 0x000fc8000f8a08ff */
[----:B------:R-:W-:Y:S02]  /*6340*/  LEA.HI.X R61, R32, UR5, R33, 0x1, P5 ;  /* 0x00000005203d7c11 */ /* 0x000fe4000a8f0c21 */
[----:B------:R-:W-:-:S05]  /*6350*/  ISETP.GE.AND P5, PT, R0, R128, PT ;  /* 0x000000800000720c */ /* 0x000fca0003fa6270 */
[----:B------:R0:W5:Y:S04]  /*6360*/  @!P0 LDG.E.128 R40, desc[UR60][R56.64] ;  /* 0x0000003c38288981 */ /* 0x000168000c1e1d00 */
[----:B------:R0:W5:Y:S01]  /*6370*/  @!P0 LDG.E.128 R52, desc[UR60][R60.64] ;  /* 0x0000003c3c348981 */ /* 0x000162000c1e1d00 */
[----:B------:R-:W-:Y:S02]  /*6380*/  ISETP.GE.AND P0, PT, R3, R128, PT ;  /* 0x000000800300720c */ /* 0x000fe40003f06270 */
        /* <DEDUP_REMOVED lines=8> */
[----:B------:R0:W5:Y:S04]  /*6410*/  @!P5 LDG.E.128 R36, desc[UR60][R56.64+0x40] ;  /* 0x0000403c3824d981 */ /* 0x000168000c1e1d00 */
[----:B------:R0:W5:Y:S04]  /*6420*/  @!P0 LDG.E.128 R32, desc[UR60][R56.64+0x80] ;  /* 0x0000803c38208981 */ /* 0x000168000c1e1d00 */
[----:B------:R0:W5:Y:S04]  /*6430*/  @!P5 LDG.E.128 R48, desc[UR60][R60.64+0x40] ;  /* 0x0000403c3c30d981 */ /* 0x000168000c1e1d00 */
[----:B------:R0:W5:Y:S02]  /*6440*/  @!P0 LDG.E.128 R44, desc[UR60][R60.64+0x80] ;  /* 0x0000803c3c2c8981 */ /* 0x000164000c1e1d00 */
.L_x_517:
[----:B------:R-:W-:Y:S05]  /*6450*/  BSYNC B1 ;  /* 0x0000000000017941 */ /* 0x000fea0003800000 */
.L_x_516:
        /* <DEDUP_REMOVED lines=12> */
[----:B-----5:R-:W-:Y:S01]  /*6520*/  MOV R81, R34 ;  /* 0x0000002200517202 */ /* 0x020fe20000000f00 */
[----:B------:R-:W-:Y:S01]  /*6530*/  IMAD.MOV.U32 R80, RZ, RZ, R35 ;  /* 0x000000ffff507224 */ /* 0x000fe200078e0023 */
        /* <DEDUP_REMOVED lines=8> */
[----:B------:R-:W-:Y:S02]  /*65c0*/  IADD3 R11, P0, P6, R92, R12, R113 ;  /* 0x0000000c5c0b7210 */ /* 0x000fe40007e1e071 */
[----:B------:R-:W-:-:S02]  /*65d0*/  CS2R R78, SRZ ;  /* 0x00000000004e7805 */ /* 0x000fc4000001ff00 */
[----:B------:R-:W-:Y:S02]  /*65e0*/  CS2R R76, SRZ ;  /* 0x00000000004c7805 */ /* 0x000fe4000001ff00 */
[----:B------:R-:W-:Y:S02]  /*65f0*/  IADD3.X R82, R106, R82, R112, P0, P6 ;  /* 0x000000526a527210 */ /* 0x000fe400007ec470 */
[----:B------:R-:W-:-:S04]  /*6600*/  LEA R12, P0, R14, UR4, 0x1 ;  /* 0x000000040e0c7c11 */ /* 0x000fc8000f8008ff */
[----:B------:R-:W-:Y:S02]  /*6610*/  LEA.HI.X R13, R14, UR5, R13, 0x1, P0 ;  /* 0x000000050e0d7c11 */ /* 0x000fe400080f0c0d */
[----:B------:R-:W-:-:S04]  /*6620*/  LEA R14, P0, R11, UR6, 0x1 ;  /* 0x000000060b0e7c11 */ /* 0x000fc8000f8008ff */
[----:B------:R-:W-:Y:S02]  /*6630*/  LEA.HI.X R15, R11, UR7, R82, 0x1, P0 ;  /* 0x000000070b0f7c11 */ /* 0x000fe400080f0c52 */
[----:B------:R-:W-:Y:S02]  /*6640*/  ISETP.GE.AND P0, PT, R16, R128, PT ;  /* 0x000000801000720c */ /* 0x000fe40003f06270 */
[----:B------:R-:W-:Y:S02]  /*6650*/  CS2R R62, SRZ ;  /* 0x00000000003e7805 */ /* 0x000fe4000001ff00 */
[----:B------:R-:W-:Y:S02]  /*6660*/  CS2R R60, SRZ ;  /* 0x00000000003c7805 */ /* 0x000fe4000001ff00 */
[----:B------:R-:W-:Y:S02]  /*6670*/  CS2R R74, SRZ ;  /* 0x00000000004a7805 */ /* 0x000fe4000001ff00 */
[----:B------:R-:W-:-:S05]  /*6680*/  CS2R R72, SRZ ;  /* 0x0000000000487805 */ /* 0x000fca000001ff00 */
[----:B------:R0:W5:Y:S04]  /*6690*/  @!P0 LDG.E.128 R64, desc[UR60][R12.64] ;  /* 0x0000003c0c408981 */ /* 0x000168000c1e1d00 */
[----:B------:R0:W5:Y:S01]  /*66a0*/  @!P0 LDG.E.128 R76, desc[UR60][R14.64] ;  /* 0x0000003c0e4c8981 */ /* 0x000162000c1e1d00 */
[----:B------:R-:W-:Y:S02]  /*66b0*/  ISETP.GE.AND P0, PT, R0, R128, PT ;  /* 0x000000800000720c */ /* 0x000fe40003f06270 */
[----:B------:R-:W-:Y:S02]  /*66c0*/  CS2R R58, SRZ ;  /* 0x00000000003a7805 */ /* 0x000fe4000001ff00 */
[----:B------:R-:W-:Y:S02]  /*66d0*/  CS2R R56, SRZ ;  /* 0x0000000000387805 */ /* 0x000fe4000001ff00 */
[----:B------:R-:W-:-:S02]  /*66e0*/  CS2R R70, SRZ ;  /* 0x0000000000467805 */ /* 0x000fc4000001ff00 */
[----:B------:R-:W-:-:S05]  /*66f0*/  CS2R R68, SRZ ;  /* 0x0000000000447805 */ /* 0x000fca000001ff00 */
[----:B------:R0:W5:Y:S04]  /*6700*/  @!P0 LDG.E.128 R60, desc[UR60][R12.64+0x40] ;  /* 0x0000403c0c3c8981 */ /* 0x000168000c1e1d00 */
[----:B------:R0:W5:Y:S01]  /*6710*/  @!P0 LDG.E.128 R72, desc[UR60][R14.64+0x40] ;  /* 0x0000403c0e488981 */ /* 0x000162000c1e1d00 */
[----:B------:R-:W-:-:S13]  /*6720*/  ISETP.GE.AND P0, PT, R3, R128, PT ;  /* 0x000000800300720c */ /* 0x000fda0003f06270 */
[----:B------:R0:W5:Y:S04]  /*6730*/  @!P0 LDG.E.128 R56, desc[UR60][R12.64+0x80] ;  /* 0x0000803c0c388981 */ /* 0x000168000c1e1d00 */
[----:B------:R0:W5:Y:S02]  /*6740*/  @!P0 LDG.E.128 R68, desc[UR60][R14.64+0x80] ;  /* 0x0000803c0e448981 */ /* 0x000164000c1e1d00 */
.L_x_519:
[----:B------:R-:W-:Y:S05]  /*6750*/  BSYNC B1 ;  /* 0x0000000000017941 */ /* 0x000fea0003800000 */
.L_x_518:
[----:B------:R-:W2:Y:S01]  /*6760*/  LDL R11, [R1+0x30] ;  /* 0x00003000010b7983 */ /* 0x000ea20000100800 */
[----:B0-----:R-:W-:Y:S01]  /*6770*/  MOV R12, R33 ;  /* 0x00000021000c7202 */ /* 0x001fe20000000f00 */
[----:B------:R-:W-:Y:S01]  /*6780*/  IMAD.MOV.U32 R14, RZ, RZ, R37 ;  /* 0x000000ffff0e7224 */ /* 0x000fe200078e0025 */
[----:B------:R-:W-:Y:S02]  /*6790*/  MOV R13, R36 ;  /* 0x00000024000d7202 */ /* 0x000fe40000000f00 */
[----:B------:R-:W-:Y:S02]  /*67a0*/  PRMT R210, R81, 0x5410, R80 ;  /* 0x0000541051d27816 */ /* 0x000fe40000000050 */
[----:B--2---:R-:W-:Y:S01]  /*67b0*/  R2UR UR4, R11 ;  /* 0x000000000b0472ca */ /* 0x004fe200000e0000 */
[----:B------:R-:W-:-:S05]  /*67c0*/  IMAD.MOV.U32 R11, RZ, RZ, R32 ;  /* 0x000000ffff0b7224 */ /* 0x000fca00078e0020 */
[----:B------:R-:W-:Y:S01]  /*67d0*/  PRMT R211, R11, 0x5410, R12 ;  /* 0x000054100bd37816 */ /* 0x000fe2000000000c */
[----:B------:R-:W-:Y:S02]  /*67e0*/  IMAD.MOV.U32 R11, RZ, RZ, R38 ;  /* 0x000000ffff0b7224 */ /* 0x000fe400078e0026 */
[----:B------:R-:W-:-:S03]  /*67f0*/  IMAD.MOV.U32 R12, RZ, RZ, R39 ;  /* 0x000000ffff0c7224 */ /* 0x000fc600078e0027 */
[----:B------:R-:W-:Y:S01]  /*6800*/  PRMT R224, R11, 0x7610, R224 ;  /* 0x000076100be07816 */ /* 0x000fe200000000e0 */
[----:B------:R-:W-:Y:S01]  /*6810*/  IMAD.MOV.U32 R11, RZ, RZ, R42 ;  /* 0x000000ffff0b7224 */ /* 0x000fe200078e002a */
[----:B------:R0:W-:Y:S01]  /*6820*/  STL.S16 [R1+0x44], R12 ;  /* 0x0000440c01007387 */ /* 0x0001e20000100600 */
[----:B------:R-:W-:-:S03]  /*6830*/  UISETP.NE.AND UP0, UPT, UR4, 0x3, UPT ;  /* 0x000000030400788c */ /* 0x000fc6000bf05270 */
[----:B------:R1:W-:Y:S03]  /*6840*/  STL.S16 [R1+0x3c], R13 ;  /* 0x00003c0d01007387 */ /* 0x0003e60000100600 */
[----:B------:R-:W-:Y:S01]  /*6850*/  PLOP3.LUT P0, PT, PT, PT, UP0, 0x80, 0x0 ;  /* 0x000000000000781c */ /* 0x000fe20003f0f008 */
[----:B------:R2:W-:Y:S01]  /*6860*/  STL.S16 [R1+0x48], R14 ;  /* 0x0000480e01007387 */ /* 0x0005e20000100600 */
[----:B0-----:R-:W-:-:S03]  /*6870*/  MOV R12, R43 ;  /* 0x0000002b000c7202 */ /* 0x001fc60000000f00 */
[----:B------:R0:W-:Y:S01]  /*6880*/  STL.S16 [R1+0x4a], R11 ;  /* 0x00004a0b01007387 */ /* 0x0001e20000100600 */
[----:B-1----:R-:W-:-:S03]  /*6890*/  IMAD.MOV.U32 R13, RZ, RZ, R40 ;  /* 0x000000ffff0d7224 */ /* 0x002fc600078e0028 */
[----:B------:R1:W-:Y:S01]  /*68a0*/  STL.S16 [R1+0x4c], R12 ;  /* 0x00004c0c01007387 */ /* 0x0003e20000100600 */
[----:B--2---:R-:W-:-:S03]  /*68b0*/  IMAD.MOV.U32 R14, RZ, RZ, R41 ;  /* 0x000000ffff0e7224 */ /* 0x004fc600078e0029 */
[----:B------:R2:W-:Y:S01]  /*68c0*/  STL.S16 [R1+0x4e], R13 ;  /* 0x00004e0d01007387 */ /* 0x0005e20000100600 */
[----:B0-----:R-:W-:Y:S02]  /*68d0*/  MOV R11, R45 ;  /* 0x0000002d000b7202 */ /* 0x001fe40000000f00 */
[----:B------:R-:W-:Y:S01]  /*68e0*/  PRMT R203, R14, 0x7610, R203 ;  /* 0x000076100ecb7816 */ /* 0x000fe200000000cb */
[----:B------:R-:W-:Y:S01]  /*68f0*/  IMAD.MOV.U32 R14, RZ, RZ, R44 ;  /* 0x000000ffff0e7224 */ /* 0x000fe200078e002c */
[----:B-1----:R-:W-:Y:S01]  /*6900*/  MOV R12, R46 ;  /* 0x0000002e000c7202 */ /* 0x002fe20000000f00 */
[----:B--2---:R-:W-:-:S03]  /*6910*/  IMAD.MOV.U32 R13, RZ, RZ, R47 ;  /* 0x000000ffff0d7224 */ /* 0x004fc600078e002f */
[----:B------:R-:W-:Y:S01]  /*6920*/  PRMT R213, R14, 0x5410, R11 ;  /* 0x000054100ed57816 */ /* 0x000fe2000000000b */
[----:B------:R-:W-:Y:S02]  /*6930*/  IMAD.MOV.U32 R11, RZ, RZ, R49 ;  /* 0x000000ffff0b7224 */ /* 0x000fe400078e0031 */
[----:B------:R-:W-:Y:S01]  /*6940*/  IMAD.MOV.U32 R14, RZ, RZ, R50 ;  /* 0x000000ffff0e7224 */ /* 0x000fe200078e0032 */
[----:B------:R-:W-:Y:S01]  /*6950*/  PRMT R212, R12, 0x5410, R13 ;  /* 0x000054100cd47816 */ /* 0x000fe2000000000d */
[----:B------:R-:W-:Y:S01]  /*6960*/  IMAD.MOV.U32 R13, RZ, RZ, R51 ;  /* 0x000000ffff0d7224 */ /* 0x000fe200078e0033 */
[----:B------:R-:W-:Y:S02]  /*6970*/  MOV R12, R48 ;  /* 0x00000030000c7202 */ /* 0x000fe40000000f00 */
[----:B------:R-:W-:Y:S01]  /*6980*/  PRMT R224, R224, 0x5410, R14 ;  /* 0x00005410e0e07816 */ /* 0x000fe2000000000e */
[----:B------:R-:W-:Y:S01]  /*6990*/  IMAD.MOV.U32 R14, RZ, RZ, R53 ;  /* 0x000000ffff0e7224 */ /* 0x000fe200078e0035 */
[----:B------:R0:W-:Y:S04]  /*69a0*/  STL.S16 [R1+0x46], R13 ;  /* 0x0000460d01007387 */ /* 0x0001e80000100600 */
[----:B------:R1:W-:Y:S01]  /*69b0*/  STL.S16 [R1+0x3e], R12 ;  /* 0x00003e0c01007387 */ /* 0x0003e20000100600 */
[----:B------:R-:W-:-:S02]  /*69c0*/  PRMT R159, R14, 0x7610, R159 ;  /* 0x000076100e9f7816 */ /* 0x000fc4000000009f */
[----:B-----5:R-:W-:Y:S01]  /*69d0*/  MOV R14, R58 ;  /* 0x0000003a000e7202 */ /* 0x020fe20000000f00 */
[----:B------:R2:W-:Y:S01]  /*69e0*/  STL.S16 [R1+0x50], R11 ;  /* 0x0000500b01007387 */ /* 0x0005e20000100600 */
[----:B0-----:R-:W-:Y:S01]  /*69f0*/  IMAD.MOV.U32 R13, RZ, RZ, R52 ;  /* 0x000000ffff0d7224 */ /* 0x001fe200078e0034 */
[----:B-1----:R-:W-:Y:S01]  /*6a00*/  MOV R12, R55 ;  /* 0x00000037000c7202 */ /* 0x002fe20000000f00 */
[----:B--2---:R-:W-:-:S05]  /*6a10*/  IMAD.MOV.U32 R11, RZ, RZ, R54 ;  /* 0x000000ffff0b7224 */ /* 0x004fca00078e0036 */
[----:B------:R0:W-:Y:S04]  /*6a20*/  STL.S16 [R1+0x52], R11 ;  /* 0x0000520b01007387 */ /* 0x0001e80000100600 */
[----:B------:R1:W-:Y:S04]  /*6a30*/  STL.S16 [R1+0x54], R12 ;  /* 0x0000540c01007387 */ /* 0x0003e80000100600 */
[----:B------:R2:W-:Y:S01]  /*6a40*/  STL.S16 [R1+0x56], R13 ;  /* 0x0000560d01007387 */ /* 0x0005e20000100600 */
[----:B0-----:R-:W-:Y:S01]  /*6a50*/  MOV R11, R57 ;  /* 0x00000039000b7202 */ /* 0x001fe20000000f00 */
[----:B-1----:R-:W-:-:S02]  /*6a60*/  IMAD.MOV.U32 R12, RZ, RZ, R56 ;  /* 0x000000ffff0c7224 */ /* 0x002fc400078e0038 */
[----:B--2---:R-:W-:-:S03]  /*6a70*/  IMAD.MOV.U32 R13, RZ, RZ, R59 ;  /* 0x000000ffff0d7224 */ /* 0x004fc600078e003b */
[----:B------:R-:W-:Y:S01]  /*6a80*/  PRMT R150, R12, 0x5410, R11 ;  /* 0x000054100c967816 */ /* 0x000fe2000000000b */
[----:B------:R-:W-:Y:S01]  /*6a90*/  IMAD.MOV.U32 R11, RZ, RZ, R61 ;  /* 0x000000ffff0b7224 */ /* 0x000fe200078e003d */
[----:B------:R-:W-:Y:S02]  /*6aa0*/  MOV R12, R60 ;  /* 0x0000003c000c7202 */ /* 0x000fe40000000f00 */
[----:B------:R-:W-:Y:S01]  /*6ab0*/  PRMT R149, R14, 0x5410, R13 ;  /* 0x000054100e957816 */ /* 0x000fe2000000000d */
[----:B------:R-:W-:Y:S01]  /*6ac0*/  IMAD.MOV.U32 R14, RZ, RZ, R62 ;  /* 0x000000ffff0e7224 */ /* 0x000fe200078e003e */
[----:B------:R-:W-:Y:S01]  /*6ad0*/  PRMT R154, R12, 0x5410, R11 ;  /* 0x000054100c9a7816 */ /* 0x000fe2000000000b */
[----:B------:R-:W-:Y:S01]  /*6ae0*/  IMAD.MOV.U32 R12, RZ, RZ, R66 ;  /* 0x000000ffff0c7224 */ /* 0x000fe200078e0042 */
[----:B------:R-:W-:Y:S01]  /*6af0*/  MOV R11, R67 ;  /* 0x00000043000b7202 */ /* 0x000fe20000000f00 */
[----:B------:R-:W-:-:S03]  /*6b00*/  IMAD.MOV.U32 R13, RZ, RZ, R63 ;  /* 0x000000ffff0d7224 */ /* 0x000fc600078e003f */
[----:B------:R-:W-:Y:S01]  /*6b10*/  PRMT R206, R12, 0x5410, R11 ;  /* 0x000054100cce7816 */ /* 0x000fe2000000000b */
[----:B------:R-:W-:Y:S01]  /*6b20*/  IMAD.MOV.U32 R12, RZ, RZ, R64 ;  /* 0x000000ffff0c7224 */ /* 0x000fe200078e0040 */
[----:B------:R-:W-:Y:S01]  /*6b30*/  PRMT R153, R14, 0x5410, R13 ;  /* 0x000054100e997816 */ /* 0x000fe2000000000d */
        /* <DEDUP_REMOVED lines=20> */
[----:B------:R-:W-:Y:S06]  /*6c80*/  @!P0 BRA `(.L_x_520) ;  /* 0x0000000000048947 */ /* 0x000fec0003800000 */
[----:B------:R-:W-:Y:S01]  /*6c90*/  BPT.TRAP 0x1 ;  /* 0x000000040000795c */ /* 0x000fe20000300000 */
.L_x_520:
[----:B------:R-:W-:Y:S01]  /*6ca0*/  LEA R88, R18, R2, 0x3 ;  /* 0x0000000212587211 */ /* 0x000fe200078e18ff */
[----:B------:R-:W0:Y:S01]  /*6cb0*/  LDC R135, c[0x0][0x2f4] ;  /* 0x0000bd00ff877b82 */ /* 0x000e220000000800 */
[----:B------:R-:W-:Y:S01]  /*6cc0*/  SHF.L.U32 R89, R166, 0x1f, RZ ;  /* 0x0000001fa6597819 */ /* 0x000fe200000006ff */
[----:B------:R-:W-:Y:S03]  /*6cd0*/  BSSY B1, `(.L_x_521) ;  /* 0x0000003000017945 */ /* 0x000fe60003800000 */
[----:B------:R-:W1:Y:S02]  /*6ce0*/  SYNCS.PHASECHK.TRANS64.TRYWAIT P6, [R88+URZ+0x2a890], R89 ;  /* 0x02a89059580075a7 */ /* 0x000e6400080c017f */
[----:B-1----:R-:W-:Y:S05]  /*6cf0*/  @!P6 BRA `(.L_x_522) ;  /* 0x00000184000ce947 */ /* 0x002fea0003800000 */
.L_x_795:
[----:B------:R-:W-:Y:S05]  /*6d00*/  BSYNC B1 ;  /* 0x0000000000017941 */ /* 0x000fea0003800000 */
.L_x_521:
[----:B------:R-:W-:Y:S01]  /*6d10*/  UMOV UR4, 0xffffffff ;  /* 0xffffffff00047882 */ /* 0x000fe20000000000 */
[----:B0-----:R-:W-:Y:S02]  /*6d20*/  IMAD.IADD R139, R135, 0x1, -R129 ;  /* 0x00000001878b7824 */ /* 0x001fe400078e0a81 */
[----:B------:R-:W-:Y:S05]  /*6d30*/  BRA.DIV UR4, `(.L_x_523) ;  /* 0x0000018604107947 */ /* 0x000fea000b800000 */
[----:B------:R0:W2:Y:S04]  /*6d40*/  SHFL.IDX PT, R123, R118, RZ, 0x1c1f ;  /* 0x001c1fff767b7589 */ /* 0x0000a800000e0000 */
[----:B------:R0:W3:Y:S02]  /*6d50*/  SHFL.IDX PT, R11, R119, RZ, 0x1c1f ;  /* 0x001c1fff770b7589 */ /* 0x0000e400000e0000 */
.L_x_799:
[----:B------:R-:W-:Y:S04]  /*6d60*/  BSSY B1, `(.L_x_524) ;  /* 0x0000178000017945 */ /* 0x000fe80003800000 */
[----:B------:R-:W-:Y:S05]  /*6d70*/  @P4 BRA `(.L_x_525) ;  /* 0x0000001400d84947 */ /* 0x000fea0003800000 */
[----:B------:R-:W-:Y:S01]  /*6d80*/  ISETP.NE.AND P4, PT, R10, RZ, PT ;  /* 0x000000ff0a00720c */ /* 0x000fe20003f85270 */
[----:B------:R-:W-:Y:S01]  /*6d90*/  BSSY B2, `(.L_x_526) ;  /* 0x000007e000027945 */ /* 0x000fe20003800000 */
[----:B---3--:R-:W-:-:S11]  /*6da0*/  IMAD.MOV.U32 R122, RZ, RZ, R11 ;  /* 0x000000ffff7a7224 */ /* 0x008fd600078e000b */
[----:B------:R-:W-:Y:S05]  /*6db0*/  @!P4 BRA `(.L_x_527) ;  /* 0x0000000400ecc947 */ /* 0x000fea0003800000 */
[----:B------:R-:W-:Y:S01]  /*6dc0*/  SEL R12, R129, R139, !P3 ;  /* 0x0000008b810c7207 */ /* 0x000fe20005800000 */
[----:B------:R-:W-:Y:S01]  /*6dd0*/  BSSY B3, `(.L_x_528) ;  /* 0x0000073000037945 */ /* 0x000fe20003800000 */
[----:B------:R-:W-:Y:S02]  /*6de0*/  ISETP.GE.AND P4, PT, R16, R128, PT ;  /* 0x000000801000720c */ /* 0x000fe40003f86270 */
[----:B------:R-:W-:-:S04]  /*6df0*/  SHF.R.S32.HI R13, RZ, 0x1f, R12 ;  /* 0x0000001fff0d7819 */ /* 0x000fc8000001140c */
[----:B------:R-:W-:-:S04]  /*6e00*/  LEA.HI R13, R13, R12, RZ, 0x4 ;  /* 0x0000000c0d0d7211 */ /* 0x000fc800078f20ff */
[----:B------:R-:W-:-:S04]  /*6e10*/  LEA.HI.SX32 R156, R13, R124, 0x1c ;  /* 0x0000007c0d9c7211 */ /* 0x000fc800078fe2ff */
[----:B------:R-:W-:-:S04]  /*6e20*/  SHF.R.S32.HI R13, RZ, 0x1f, R156 ;  /* 0x0000001fff0d7819 */ /* 0x000fc8000001149c */
[----:B------:R-:W-:Y:S02]  /*6e30*/  LEA.HI R13, R13, R156, RZ, 0x3 ;  /* 0x0000009c0d0d7211 */ /* 0x000fe400078f18ff */
[----:B------:R-:W-:Y:S02]  /*6e40*/  SHF.L.U32 R156, R156, 0x3, RZ ;  /* 0x000000039c9c7819 */ /* 0x000fe400000006ff */
[----:B------:R-:W-:Y:S02]  /*6e50*/  SHF.R.S32.HI R13, RZ, 0x3, R13 ;  /* 0x00000003ff0d7819 */ /* 0x000fe4000001140d */
[----:B------:R-:W-:-:S03]  /*6e60*/  LOP3.LUT R12, R176, 0x38, R156, 0xf8, !PT ;  /* 0x00000038b00c7812 */ /* 0x000fc600078ef89c */
[----:B------:R-:W-:Y:S01]  /*6e70*/  IMAD R13, R13, 0x1800, R178 ;  /* 0x000018000d0d7824 */ /* 0x000fe200078e02b2 */
[----:B------:R-:W-:-:S05]  /*6e80*/  LOP3.LUT R12, R12, R177, RZ, 0x3c, !PT ;  /* 0x000000b10c0c7212 */ /* 0x000fca00078e3cff */
[----:B------:R-:W-:-:S04]  /*6e90*/  IMAD.IADD R12, R13, 0x1, R12 ;  /* 0x000000010d0c7824 */ /* 0x000fc800078e020c */
[C---:B------:R-:W-:Y:S02]  /*6ea0*/  IMAD R80, R18.reuse, 0x4800, R12 ;  /* 0x0000480012507824 */ /* 0x040fe400078e020c */
[----:B------:R-:W-:-:S03]  /*6eb0*/  IMAD R12, R18, 0x4800, R144 ;  /* 0x00004800120c7824 */ /* 0x000fc600078e0290 */
[----:B------:R-:W-:Y:S01]  /*6ec0*/  LEA R80, R80, R2, 0x1 ;  /* 0x0000000250507211 */ /* 0x000fe200078e08ff */
[----:B------:R-:W-:-:S05]  /*6ed0*/  IMAD R12, R12, 0x2, R2 ;  /* 0x000000020c0c7824 */ /* 0x000fca00078e0202 */
[----:B------:R-:W3:Y:S04]  /*6ee0*/  LDS.128 R80, [R80+0x18400] ;  /* 0x0184000050507984 */ /* 0x000ee80000000c00 */
[----:B------:R-:W4:Y:S01]  /*6ef0*/  LDS.128 R12, [R12+0x18400] ;  /* 0x018400000c0c7984 */ /* 0x000f220000000c00 */
[----:B------:R-:W-:Y:S05]  /*6f00*/  @P4 BRA `(.L_x_529) ;  /* 0x00000004007c4947 */ /* 0x000fea0003800000 */
[----:B---3--:R-:W-:Y:S02]  /*6f10*/  IMAD.MOV.U32 R158, RZ, RZ, R81 ;  /* 0x000000ffff9e7224 */ /* 0x008fe400078e0051 */
[----:B----4-:R-:W-:Y:S02]  /*6f20*/  IMAD.MOV.U32 R157, RZ, RZ, R13 ;  /* 0x000000ffff9d7224 */ /* 0x010fe400078e000d */
[----:B------:R-:W-:Y:S02]  /*6f30*/  HADD2.F32 R159, -RZ, R159.H0_H0 ;  /* 0x2000009fff9f7230 */ /* 0x000fe40000004100 */
[----:B------:R-:W-:Y:S02]  /*6f40*/  HADD2.F32 R13, -RZ, R158.H0_H0 ;  /* 0x2000009eff0d7230 */ /* 0x000fe40000004100 */
[----:B------:R-:W-:Y:S02]  /*6f50*/  HADD2.F32 R204, -RZ, R157.H0_H0 ;  /* 0x2000009dffcc7230 */ /* 0x000fe40000004100 */
[----:B------:R-:W-:-:S02]  /*6f60*/  HADD2.F32 R203, -RZ, R203.H0_H0 ;  /* 0x200000cbffcb7230 */ /* 0x000fc40000004100 */
[-C--:B------:R-:W-:Y:S01]  /*6f70*/  FMUL.FTZ R81, R13, R159.reuse ;  /* 0x0000009f0d517220 */ /* 0x080fe20000410000 */
[----:B------:R-:W-:-:S03]  /*6f80*/  FMUL.FTZ R159, R204, R159 ;  /* 0x0000009fcc9f7220 */ /* 0x000fc60000410000 */
[-C--:B------:R-:W-:Y:S01]  /*6f90*/  FFMA.FTZ R81, R204, R203.reuse, -R81 ;  /* 0x000000cbcc517223 */ /* 0x080fe20000010851 */
[----:B------:R-:W-:Y:S01]  /*6fa0*/  FFMA.FTZ R13, R13, R203, R159 ;  /* 0x000000cb0d0d7223 */ /* 0x000fe2000001009f */
[----:B------:R-:W3:Y:S04]  /*6fb0*/  LDL.S16 R204, [R1+0x4c] ;  /* 0x00004c0001cc7983 */ /* 0x000ee80000100600 */
[----:B------:R-:W4:Y:S01]  /*6fc0*/  LDL.S16 R203, [R1+0x54] ;  /* 0x0000540001cb7983 */ /* 0x000f220000100600 */
[----:B------:R-:W-:Y:S01]  /*6fd0*/  SHF.R.U32.HI R159, RZ, 0x10, R53 ;  /* 0x00000010ff9f7819 */ /* 0x000fe20000011635 */
[----:B------:R-:W-:Y:S01]  /*6fe0*/  HADD2.F32 R158, -RZ, R158.H1_H1 ;  /* 0x3000009eff9e7230 */ /* 0x000fe20000004100 */
[--C-:B------:R-:W-:Y:S02]  /*6ff0*/  SHF.R.U64 R40, R40, 0x10, R41.reuse ;  /* 0x0000001028287819 */ /* 0x100fe40000001229 */
[----:B------:R-:W-:Y:S01]  /*7000*/  SHF.R.U32.HI R41, RZ, 0x10, R41 ;  /* 0x00000010ff297819 */ /* 0x000fe20000011629 */
[----:B------:R-:W-:Y:S01]  /*7010*/  HADD2.F32 R159, -RZ, R159.H0_H0 ;  /* 0x2000009fff9f7230 */ /* 0x000fe20000004100 */
[----:B------:R-:W-:Y:S01]  /*7020*/  SHF.R.U64 R53, R52, 0x10, R53 ;  /* 0x0000001034357819 */ /* 0x000fe20000001235 */
[----:B------:R-:W-:-:S02]  /*7030*/  HADD2.F32 R52, -RZ, R157.H1_H1 ;  /* 0x3000009dff347230 */ /* 0x000fc40000004100 */
[----:B------:R-:W-:Y:S02]  /*7040*/  HADD2.F32 R41, -RZ, R41.H0_H0 ;  /* 0x20000029ff297230 */ /* 0x000fe40000004100 */
[-C--:B------:R-:W-:Y:S01]  /*7050*/  FMUL.FTZ R157, R158, R159.reuse ;  /* 0x0000009f9e9d7220 */ /* 0x080fe20000410000 */
[----:B------:R-:W-:-:S03]  /*7060*/  FMUL.FTZ R159, R52, R159 ;  /* 0x0000009f349f7220 */ /* 0x000fc60000410000 */
[-C--:B------:R-:W-:Y:S01]  /*7070*/  FFMA.FTZ R52, R52, R41.reuse, -R157 ;  /* 0x0000002934347223 */ /* 0x080fe2000001089d */
[----:B------:R-:W-:Y:S02]  /*7080*/  HADD2.F32 R157, -RZ, R83.H0_H0 ;  /* 0x20000053ff9d7230 */ /* 0x000fe40000004100 */
[----:B------:R-:W-:Y:S01]  /*7090*/  FFMA.FTZ R41, R158, R41, R159 ;  /* 0x000000299e297223 */ /* 0x000fe2000001009f */
[----:B------:R-:W-:Y:S02]  /*70a0*/  HADD2.F32 R159, -RZ, R15.H0_H0 ;  /* 0x2000000fff9f7230 */ /* 0x000fe40000004100 */
[----:B---3--:R-:W-:Y:S02]  /*70b0*/  HADD2.F32 R158, -RZ, R204.H0_H0 ;  /* 0x200000ccff9e7230 */ /* 0x008fe40000004100 */
[----:B----4-:R-:W-:-:S05]  /*70c0*/  HADD2.F32 R203, -RZ, R203.H0_H0 ;  /* 0x200000cbffcb7230 */ /* 0x010fca0000004100 */
[----:B------:R-:W-:-:S04]  /*70d0*/  FMUL.FTZ R204, R157, R203 ;  /* 0x000000cb9dcc7220 */ /* 0x000fc80000410000 */
[CC--:B------:R-:W-:Y:S01]  /*70e0*/  FFMA.FTZ R204, R159.reuse, R158.reuse, -R204 ;  /* 0x0000009e9fcc7223 */ /* 0x0c0fe200000108cc */
[----:B------:R-:W-:Y:S02]  /*70f0*/  FMUL.FTZ R159, R159, R203 ;  /* 0x000000cb9f9f7220 */ /* 0x000fe40000410000 */
[----:B------:R-:W3:Y:S02]  /*7100*/  LDL.LU.S16 R203, [R1+0x56] ;  /* 0x0000560001cb7983 */ /* 0x000ee40000300600 */
[----:B------:R-:W-:Y:S02]  /*7110*/  FFMA.FTZ R159, R157, R158, R159 ;  /* 0x0000009e9d9f7223 */ /* 0x000fe4000001009f */
[----:B------:R-:W4:Y:S01]  /*7120*/  LDL.LU.S16 R158, [R1+0x4e] ;  /* 0x00004e00019e7983 */ /* 0x000f220000300600 */
[--C-:B------:R-:W-:Y:S01]  /*7130*/  SHF.R.U64 R42, R42, 0x10, R43.reuse ;  /* 0x000000102a2a7819 */ /* 0x100fe2000000122b */
[----:B------:R-:W-:Y:S01]  /*7140*/  HADD2.F32 R15, -RZ, R15.H1_H1 ;  /* 0x3000000fff0f7230 */ /* 0x000fe20000004100 */
[----:B------:R-:W-:-:S02]  /*7150*/  SHF.R.U32.HI R157, RZ, 0x10, R43 ;  /* 0x00000010ff9d7819 */ /* 0x000fc4000001162b */
[--C-:B------:R-:W-:Y:S01]  /*7160*/  SHF.R.U64 R43, R54, 0x10, R55.reuse ;  /* 0x00000010362b7819 */ /* 0x100fe20000001237 */
[----:B------:R-:W-:Y:S01]  /*7170*/  HADD2.F32 R54, -RZ, R83.H1_H1 ;  /* 0x30000053ff367230 */ /* 0x000fe20000004100 */
[----:B------:R-:W-:Y:S01]  /*7180*/  SHF.R.U32.HI R55, RZ, 0x10, R55 ;  /* 0x00000010ff377819 */ /* 0x000fe20000011637 */
[----:B------:R-:W-:-:S04]  /*7190*/  HADD2.F32 R157, -RZ, R157.H0_H0 ;  /* 0x2000009dff9d7230 */ /* 0x000fc80000004100 */
[----:B------:R-:W-:-:S05]  /*71a0*/  HADD2.F32 R55, -RZ, R55.H0_H0 ;  /* 0x20000037ff377230 */ /* 0x000fca0000004100 */
[----:B------:R-:W-:-:S04]  /*71b0*/  FMUL.FTZ R83, R54, R55 ;  /* 0x0000003736537220 */ /* 0x000fc80000410000 */
[C---:B------:R-:W-:Y:S01]  /*71c0*/  FFMA.FTZ R83, R15.reuse, R157, -R83 ;  /* 0x0000009d0f537223 */ /* 0x040fe20000010853 */
[----:B------:R-:W-:-:S04]  /*71d0*/  FMUL.FTZ R15, R15, R55 ;  /* 0x000000370f0f7220 */ /* 0x000fc80000410000 */
[----:B------:R-:W-:Y:S01]  /*71e0*/  FFMA.FTZ R15, R54, R157, R15 ;  /* 0x0000009d360f7223 */ /* 0x000fe2000001000f */
[----:B------:R-:W-:Y:S02]  /*71f0*/  HADD2.F32 R54, -RZ, R80.H0_H0 ;  /* 0x20000050ff367230 */ /* 0x000fe40000004100 */
[----:B------:R-:W-:Y:S02]  /*7200*/  HADD2.F32 R157, -RZ, R12.H0_H0 ;  /* 0x2000000cff9d7230 */ /* 0x000fe40000004100 */
[----:B------:R-:W-:Y:S02]  /*7210*/  HADD2.F32 R53, -RZ, R53.H0_H0 ;  /* 0x20000035ff357230 */ /* 0x000fe40000004100 */
[----:B------:R-:W-:Y:S02]  /*7220*/  HADD2.F32 R80, -RZ, R80.H1_H1 ;  /* 0x30000050ff507230 */ /* 0x000fe40000004100 */
[----:B------:R-:W-:Y:S02]  /*7230*/  HADD2.F32 R12, -RZ, R12.H1_H1 ;  /* 0x3000000cff0c7230 */ /* 0x000fe40000004100 */
[----:B------:R-:W-:-:S02]  /*7240*/  HADD2.F32 R40, -RZ, R40.H0_H0 ;  /* 0x20000028ff287230 */ /* 0x000fc40000004100 */
[----:B---3--:R-:W-:Y:S02]  /*7250*/  HADD2.F32 R203, -RZ, R203.H0_H0 ;  /* 0x200000cbffcb7230 */ /* 0x008fe40000004100 */
[----:B----4-:R-:W-:-:S03]  /*7260*/  HADD2.F32 R55, -RZ, R158.H0_H0 ;  /* 0x2000009eff377230 */ /* 0x010fc60000004100 */
[-C--:B------:R-:W-:Y:S01]  /*7270*/  FMUL.FTZ R158, R54, R203.reuse ;  /* 0x000000cb369e7220 */ /* 0x080fe20000410000 */
[----:B------:R-:W-:-:S03]  /*7280*/  FMUL.FTZ R203, R157, R203 ;  /* 0x000000cb9dcb7220 */ /* 0x000fc60000410000 */
[-C--:B------:R-:W-:Y:S01]  /*7290*/  FFMA.FTZ R158, R157, R55.reuse, -R158 ;  /* 0x000000379d9e7223 */ /* 0x080fe2000001089e */
[----:B------:R-:W-:Y:S01]  /*72a0*/  FFMA.FTZ R203, R54, R55, R203 ;  /* 0x0000003736cb7223 */ /* 0x000fe200000100cb */
[-C--:B------:R-:W-:Y:S01]  /*72b0*/  FMUL.FTZ R54, R80, R53.reuse ;  /* 0x0000003550367220 */ /* 0x080fe20000410000 */
[----:B------:R-:W3:Y:S01]  /*72c0*/  LDL.S16 R157, [R1+0x52] ;  /* 0x00005200019d7983 */ /* 0x000ee20000100600 */
[C---:B------:R-:W-:Y:S02]  /*72d0*/  FMUL.FTZ R53, R12.reuse, R53 ;  /* 0x000000350c357220 */ /* 0x040fe40000410000 */
[-C--:B------:R-:W-:Y:S02]  /*72e0*/  FFMA.FTZ R12, R12, R40.reuse, -R54 ;  /* 0x000000280c0c7223 */ /* 0x080fe40000010836 */
[----:B------:R-:W4:Y:S01]  /*72f0*/  LDL.S16 R54, [R1+0x4a] ;  /* 0x00004a0001367983 */ /* 0x000f220000100600 */
[----:B------:R-:W-:Y:S01]  /*7300*/  FFMA.FTZ R40, R80, R40, R53 ;  /* 0x0000002850287223 */ /* 0x000fe20000010035 */
[----:B------:R-:W-:Y:S01]  /*7310*/  HADD2.F32 R53, -RZ, R82.H0_H0 ;  /* 0x20000052ff357230 */ /* 0x000fe20000004100 */
[----:B------:R-:W-:Y:S01]  /*7320*/  F2FP.F16.F32.PACK_AB R83, R83, R204 ;  /* 0x000000cc5353723e */ /* 0x000fe200000000ff */
[----:B------:R-:W-:Y:S01]  /*7330*/  HADD2.F32 R55, -RZ, R14.H0_H0 ;  /* 0x2000000eff377230 */ /* 0x000fe20000004100 */
[----:B------:R-:W-:Y:S01]  /*7340*/  F2FP.F16.F32.PACK_AB R41, R41, R13 ;  /* 0x0000000d2929723e */ /* 0x000fe200000000ff */
[----:B------:R-:W-:Y:S01]  /*7350*/  HADD2.F32 R43, -RZ, R43.H0_H0 ;  /* 0x2000002bff2b7230 */ /* 0x000fe20000004100 */
[----:B------:R-:W-:Y:S01]  /*7360*/  F2FP.F16.F32.PACK_AB R40, R40, R203 ;  /* 0x000000cb2828723e */ /* 0x000fe200000000ff */
[----:B------:R-:W-:Y:S01]  /*7370*/  HADD2.F32 R82, -RZ, R82.H1_H1 ;  /* 0x30000052ff527230 */ /* 0x000fe20000004100 */
[----:B------:R-:W-:Y:S01]  /*7380*/  F2FP.F16.F32.PACK_AB R52, R52, R81 ;  /* 0x000000513434723e */ /* 0x000fe200000000ff */
[----:B------:R-:W-:Y:S01]  /*7390*/  HADD2.F32 R14, -RZ, R14.H1_H1 ;  /* 0x3000000eff0e7230 */ /* 0x000fe20000004100 */
[----:B------:R-:W-:Y:S01]  /*73a0*/  F2FP.F16.F32.PACK_AB R159, R15, R159 ;  /* 0x0000009f0f9f723e */ /* 0x000fe200000000ff */
[----:B------:R-:W-:Y:S01]  /*73b0*/  HADD2.F32 R42, -RZ, R42.H0_H0 ;  /* 0x2000002aff2a7230 */ /* 0x000fe20000004100 */
[----:B------:R-:W-:Y:S01]  /*73c0*/  F2FP.F16.F32.PACK_AB R12, R12, R158 ;  /* 0x0000009e0c0c723e */ /* 0x000fe200000000ff */
[----:B------:R-:W-:Y:S01]  /*73d0*/  IMAD.MOV.U32 R15, RZ, RZ, R83 ;  /* 0x000000ffff0f7224 */ /* 0x000fe200078e0053 */
[----:B------:R-:W-:Y:S01]  /*73e0*/  MOV R13, R52 ;  /* 0x00000034000d7202 */ /* 0x000fe20000000f00 */
[----:B------:R-:W-:Y:S01]  /*73f0*/  IMAD.MOV.U32 R81, RZ, RZ, R41 ;  /* 0x000000ffff517224 */ /* 0x000fe200078e0029 */
[----:B------:R-:W-:Y:S01]  /*7400*/  MOV R83, R159 ;  /* 0x0000009f00537202 */ /* 0x000fe20000000f00 */
[----:B---3--:R-:W-:-:S02]  /*7410*/  HADD2.F32 R157, -RZ, R157.H0_H0 ;  /* 0x2000009dff9d7230 */ /* 0x008fc40000004100 */
[----:B----4-:R-:W-:-:S03]  /*7420*/  HADD2.F32 R54, -RZ, R54.H0_H0 ;  /* 0x20000036ff367230 */ /* 0x010fc60000004100 */
[-C--:B------:R-:W-:Y:S01]  /*7430*/  FMUL.FTZ R80, R53, R157.reuse ;  /* 0x0000009d35507220 */ /* 0x080fe20000410000 */
[----:B------:R-:W-:-:S03]  /*7440*/  FMUL.FTZ R157, R55, R157 ;  /* 0x0000009d379d7220 */ /* 0x000fc60000410000 */
[-C--:B------:R-:W-:Y:S01]  /*7450*/  FFMA.FTZ R80, R55, R54.reuse, -R80 ;  /* 0x0000003637507223 */ /* 0x080fe20000010850 */
[----:B------:R-:W-:Y:S01]  /*7460*/  FFMA.FTZ R157, R53, R54, R157 ;  /* 0x00000036359d7223 */ /* 0x000fe2000001009d */
[-C--:B------:R-:W-:Y:S01]  /*7470*/  FMUL.FTZ R53, R82, R43.reuse ;  /* 0x0000002b52357220 */ /* 0x080fe20000410000 */
[----:B------:R-:W-:-:S03]  /*7480*/  FMUL.FTZ R43, R14, R43 ;  /* 0x0000002b0e2b7220 */ /* 0x000fc60000410000 */
[-C--:B------:R-:W-:Y:S01]  /*7490*/  FFMA.FTZ R53, R14, R42.reuse, -R53 ;  /* 0x0000002a0e357223 */ /* 0x080fe20000010835 */
[----:B------:R-:W-:-:S04]  /*74a0*/  FFMA.FTZ R43, R82, R42, R43 ;  /* 0x0000002a522b7223 */ /* 0x000fc8000001002b */
[----:B------:R-:W-:Y:S01]  /*74b0*/  F2FP.F16.F32.PACK_AB R53, R53, R80 ;  /* 0x000000503535723e */ /* 0x000fe200000000ff */
[----:B------:R-:W-:Y:S01]  /*74c0*/  IMAD.MOV.U32 R80, RZ, RZ, R40 ;  /* 0x000000ffff507224 */ /* 0x000fe200078e0028 */
[----:B------:R-:W-:Y:S02]  /*74d0*/  F2FP.F16.F32.PACK_AB R43, R43, R157 ;  /* 0x0000009d2b2b723e */ /* 0x000fe400000000ff */
[----:B------:R-:W-:-:S03]  /*74e0*/  MOV R14, R53 ;  /* 0x00000035000e7202 */ /* 0x000fc60000000f00 */
[----:B------:R-:W-:-:S07]  /*74f0*/  IMAD.MOV.U32 R82, RZ, RZ, R43 ;  /* 0x000000ffff527224 */ /* 0x000fce00078e002b */
.L_x_529:
[----:B------:R-:W-:Y:S05]  /*7500*/  BSYNC B3 ;  /* 0x0000000000037941 */ /* 0x000fea0003800000 */
.L_x_528:
[----:B------:R-:W-:-:S04]  /*7510*/  LEA R40, P4, R7, R11, 0x1 ;  /* 0x0000000b07287211 */ /* 0x000fc800078808ff */
[----:B--2---:R-:W-:Y:S02]  /*7520*/  LEA.HI.X R41, R7, R123, R116, 0x1, P4 ;  /* 0x0000007b07297211 */ /* 0x004fe400020f0c74 */
[----:B------:R-:W-:-:S03]  /*7530*/  ISETP.GE.AND P4, PT, R156, R135, PT ;  /* 0x000000879c00720c */ /* 0x000fc60003f86270 */
[----:B----4-:R2:W-:Y:S10]  /*7540*/  ST.E.128 desc[UR60][R40.64], R12 ;  /* 0x0000000c28007985 */ /* 0x0105f4000c101d3c */
[----:B--2---:R-:W-:-:S05]  /*7550*/  @!P4 IMAD.WIDE R12, R156, 0x2, R122 ;  /* 0x000000029c0cc825 */ /* 0x004fca00078e027a */
[----:B---3--:R3:W-:Y:S02]  /*7560*/  @!P4 ST.E.128 desc[UR60][R12.64], R80 ;  /* 0x000000500c00c985 */ /* 0x0087e4000c101d3c */
.L_x_527:
[----:B------:R-:W-:Y:S05]  /*7570*/  BSYNC B2 ;  /* 0x0000000000027941 */ /* 0x000fea0003800000 */
.L_x_526:
[----:B------:R-:W-:Y:S01]  /*7580*/  ISETP.NE.AND P4, PT, R27, RZ, PT ;  /* 0x000000ff1b00720c */ /* 0x000fe20003f85270 */
[----:B------:R-:W-:-:S12]  /*7590*/  BSSY B2, `(.L_x_530) ;  /* 0x000007d000027945 */ /* 0x000fd80003800000 */
[----:B------:R-:W-:Y:S05]  /*75a0*/  @!P4 BRA `(.L_x_531) ;  /* 0x0000000400ecc947 */ /* 0x000fea0003800000 */
[----:B---3--:R-:W-:Y:S01]  /*75b0*/  SEL R12, R129, R139, !P2 ;  /* 0x0000008b810c7207 */ /* 0x008fe20005000000 */
[----:B------:R-:W-:Y:S01]  /*75c0*/  BSSY B3, `(.L_x_532) ;  /* 0x0000073000037945 */ /* 0x000fe20003800000 */
[----:B------:R-:W-:Y:S02]  /*75d0*/  ISETP.GE.AND P4, PT, R0, R128, PT ;  /* 0x000000800000720c */ /* 0x000fe40003f86270 */
[----:B------:R-:W-:-:S04]  /*75e0*/  SHF.R.S32.HI R13, RZ, 0x1f, R12 ;  /* 0x0000001fff0d7819 */ /* 0x000fc8000001140c */
[----:B------:R-:W-:-:S04]  /*75f0*/  LEA.HI R13, R13, R12, RZ, 0x4 ;  /* 0x0000000c0d0d7211 */ /* 0x000fc800078f20ff */
[----:B------:R-:W-:-:S04]  /*7600*/  LEA.HI.SX32 R52, R13, R121, 0x1c ;  /* 0x000000790d347211 */ /* 0x000fc800078fe2ff */
[----:B------:R-:W-:-:S04]  /*7610*/  SHF.R.S32.HI R13, RZ, 0x1f, R52 ;  /* 0x0000001fff0d7819 */ /* 0x000fc80000011434 */
[----:B------:R-:W-:Y:S01]  /*7620*/  LEA.HI R13, R13, R52, RZ, 0x3 ;  /* 0x000000340d0d7211 */ /* 0x000fe200078f18ff */
[----:B------:R-:W-:-:S03]  /*7630*/  IMAD.SHL.U32 R52, R52, 0x8, RZ ;  /* 0x0000000834347824 */ /* 0x000fc600078e00ff */
[----:B------:R-:W-:Y:S02]  /*7640*/  SHF.R.S32.HI R13, RZ, 0x3, R13 ;  /* 0x00000003ff0d7819 */ /* 0x000fe4000001140d */
[----:B------:R-:W-:-:S03]  /*7650*/  LOP3.LUT R12, R176, 0x38, R52, 0xf8, !PT ;  /* 0x00000038b00c7812 */ /* 0x000fc600078ef834 */
[----:B------:R-:W-:Y:S01]  /*7660*/  IMAD R13, R13, 0x1800, R178 ;  /* 0x000018000d0d7824 */ /* 0x000fe200078e02b2 */
[----:B------:R-:W-:-:S05]  /*7670*/  LOP3.LUT R12, R12, R177, RZ, 0x3c, !PT ;  /* 0x000000b10c0c7212 */ /* 0x000fca00078e3cff */
[----:B------:R-:W-:-:S04]  /*7680*/  IMAD.IADD R12, R13, 0x1, R12 ;  /* 0x000000010d0c7824 */ /* 0x000fc800078e020c */
[C---:B------:R-:W-:Y:S02]  /*7690*/  IMAD R40, R18.reuse, 0x4800, R12 ;  /* 0x0000480012287824 */ /* 0x040fe400078e020c */
[----:B------:R-:W-:Y:S02]  /*76a0*/  IMAD R12, R18, 0x4800, R143 ;  /* 0x00004800120c7824 */ /* 0x000fe400078e028f */
[----:B------:R-:W-:-:S03]  /*76b0*/  IMAD R40, R40, 0x2, R2 ;  /* 0x0000000228287824 */ /* 0x000fc600078e0202 */
[----:B------:R-:W-:-:S03]  /*76c0*/  LEA R12, R12, R2, 0x1 ;  /* 0x000000020c0c7211 */ /* 0x000fc600078e08ff */
[----:B------:R-:W3:Y:S04]  /*76d0*/  LDS.128 R40, [R40+0x18400] ;  /* 0x0184000028287984 */ /* 0x000ee80000000c00 */
[----:B------:R-:W4:Y:S01]  /*76e0*/  LDS.128 R12, [R12+0x18400] ;  /* 0x018400000c0c7984 */ /* 0x000f220000000c00 */
[----:B------:R-:W-:Y:S05]  /*76f0*/  @P4 BRA `(.L_x_533) ;  /* 0x00000004007c4947 */ /* 0x000fea0003800000 */
[----:B------:R-:W5:Y:S04]  /*7700*/  LDL.LU.S16 R53, [R1+0x50] ;  /* 0x0000500001357983 */ /* 0x000f680000300600 */
[----:B------:R-:W2:Y:S04]  /*7710*/  LDL.LU.S16 R80, [R1+0x48] ;  /* 0x0000480001507983 */ /* 0x000ea80000300600 */
[----:B------:R-:W2:Y:S04]  /*7720*/  LDL.S16 R157, [R1+0x46] ;  /* 0x00004600019d7983 */ /* 0x000ea80000100600 */
[----:B------:R-:W2:Y:S01]  /*7730*/  LDL.LU.S16 R156, [R1+0x44] ;  /* 0x00004400019c7983 */ /* 0x000ea20000300600 */
[----:B---3--:R-:W-:-:S03]  /*7740*/  IMAD.MOV.U32 R54, RZ, RZ, R41 ;  /* 0x000000ffff367224 */ /* 0x008fc600078e0029 */
[----:B------:R-:W3:Y:S04]  /*7750*/  LDL.S16 R83, [R1+0x3e] ;  /* 0x00003e0001537983 */ /* 0x000ee80000100600 */
[----:B------:R-:W3:Y:S01]  /*7760*/  LDL.LU.S16 R82, [R1+0x3c] ;  /* 0x00003c0001527983 */ /* 0x000ee20000300600 */
[--C-:B------:R-:W-:Y:S02]  /*7770*/  SHF.R.U64 R36, R36, 0x10, R37.reuse ;  /* 0x0000001024247819 */ /* 0x100fe40000001225 */
[----:B------:R-:W-:-:S05]  /*7780*/  SHF.R.U32.HI R37, RZ, 0x10, R37 ;  /* 0x00000010ff257819 */ /* 0x000fca0000011625 */
[----:B------:R-:W-:Y:S01]  /*7790*/  HADD2.F32 R37, -RZ, R37.H0_H0 ;  /* 0x20000025ff257230 */ /* 0x000fe20000004100 */
[----:B------:R-:W-:Y:S01]  /*77a0*/  SHF.R.U64 R38, R38, 0x10, R39 ;  /* 0x0000001026267819 */ /* 0x000fe20000001227 */
[----:B------:R-:W-:-:S04]  /*77b0*/  HADD2.F32 R36, -RZ, R36.H0_H0 ;  /* 0x20000024ff247230 */ /* 0x000fc80000004100 */
[----:B------:R-:W-:Y:S02]  /*77c0*/  HADD2.F32 R38, -RZ, R38.H0_H0 ;  /* 0x20000026ff267230 */ /* 0x000fe40000004100 */
[----:B-----5:R-:W-:Y:S01]  /*77d0*/  HADD2.F32 R55, -RZ, R53.H0_H0 ;  /* 0x20000035ff377230 */ /* 0x020fe20000004100 */
[----:B----4-:R-:W-:Y:S01]  /*77e0*/  MOV R53, R13 ;  /* 0x0000000d00357202 */ /* 0x010fe20000000f00 */
[----:B------:R-:W-:Y:S02]  /*77f0*/  HADD2.F32 R13, -RZ, R54.H0_H0 ;  /* 0x20000036ff0d7230 */ /* 0x000fe40000004100 */
[----:B--2---:R-:W-:Y:S02]  /*7800*/  HADD2.F32 R80, -RZ, R80.H0_H0 ;  /* 0x20000050ff507230 */ /* 0x004fe40000004100 */
[----:B------:R-:W-:Y:S02]  /*7810*/  HADD2.F32 R81, -RZ, R53.H0_H0 ;  /* 0x20000035ff517230 */ /* 0x000fe40000004100 */
[----:B------:R-:W-:-:S03]  /*7820*/  FMUL.FTZ R41, R13, R55 ;  /* 0x000000370d297220 */ /* 0x000fc60000410000 */
[----:B------:R-:W-:-:S04]  /*7830*/  FMUL.FTZ R55, R81, R55 ;  /* 0x0000003751377220 */ /* 0x000fc80000410000 */
[----:B------:R-:W-:Y:S01]  /*7840*/  FFMA.FTZ R13, R13, R80, R55 ;  /* 0x000000500d0d7223 */ /* 0x000fe20000010037 */
[--C-:B------:R-:W-:Y:S01]  /*7850*/  SHF.R.U32.HI R55, RZ, 0x10, R49.reuse ;  /* 0x00000010ff377819 */ /* 0x100fe20000011631 */
[----:B------:R-:W-:Y:S01]  /*7860*/  HADD2.F32 R54, -RZ, R54.H1_H1 ;  /* 0x30000036ff367230 */ /* 0x000fe20000004100 */
[----:B------:R-:W-:-:S03]  /*7870*/  SHF.R.U64 R49, R48, 0x10, R49 ;  /* 0x0000001030317819 */ /* 0x000fc60000001231 */
[----:B------:R-:W-:Y:S02]  /*7880*/  HADD2.F32 R55, -RZ, R55.H0_H0 ;  /* 0x20000037ff377230 */ /* 0x000fe40000004100 */
[----:B------:R-:W-:-:S03]  /*7890*/  HADD2.F32 R48, -RZ, R53.H1_H1 ;  /* 0x30000035ff307230 */ /* 0x000fc60000004100 */
[-C--:B------:R-:W-:Y:S01]  /*78a0*/  FMUL.FTZ R53, R54, R55.reuse ;  /* 0x0000003736357220 */ /* 0x080fe20000410000 */
[----:B------:R-:W-:Y:S01]  /*78b0*/  FFMA.FTZ R41, R81, R80, -R41 ;  /* 0x0000005051297223 */ /* 0x000fe20000010829 */
[C---:B------:R-:W-:Y:S01]  /*78c0*/  FMUL.FTZ R55, R48.reuse, R55 ;  /* 0x0000003730377220 */ /* 0x040fe20000410000 */
[----:B------:R-:W-:Y:S02]  /*78d0*/  HADD2.F32 R80, -RZ, R157.H0_H0 ;  /* 0x2000009dff507230 */ /* 0x000fe40000004100 */
[-C--:B------:R-:W-:Y:S01]  /*78e0*/  FFMA.FTZ R48, R48, R37.reuse, -R53 ;  /* 0x0000002530307223 */ /* 0x080fe20000010835 */
[----:B------:R-:W-:Y:S02]  /*78f0*/  HADD2.F32 R53, -RZ, R43.H0_H0 ;  /* 0x2000002bff357230 */ /* 0x000fe40000004100 */
[----:B------:R-:W-:Y:S01]  /*7900*/  FFMA.FTZ R37, R54, R37, R55 ;  /* 0x0000002536257223 */ /* 0x000fe20000010037 */
[----:B------:R-:W-:Y:S02]  /*7910*/  HADD2.F32 R54, -RZ, R156.H0_H0 ;  /* 0x2000009cff367230 */ /* 0x000fe40000004100 */
[----:B------:R-:W-:-:S02]  /*7920*/  HADD2.F32 R55, -RZ, R15.H0_H0 ;  /* 0x2000000fff377230 */ /* 0x000fc40000004100 */
[----:B------:R-:W-:-:S04]  /*7930*/  FMUL.FTZ R81, R53, R80 ;  /* 0x0000005035517220 */ /* 0x000fc80000410000 */
[C---:B------:R-:W-:Y:S01]  /*7940*/  FFMA.FTZ R81, R55.reuse, R54, -R81 ;  /* 0x0000003637517223 */ /* 0x040fe20000010851 */
[----:B------:R-:W-:-:S04]  /*7950*/  FMUL.FTZ R55, R55, R80 ;  /* 0x0000005037377220 */ /* 0x000fc80000410000 */
[----:B------:R-:W-:Y:S01]  /*7960*/  FFMA.FTZ R55, R53, R54, R55 ;  /* 0x0000003635377223 */ /* 0x000fe20000010037 */
[----:B------:R-:W-:Y:S02]  /*7970*/  SHF.R.U32.HI R53, RZ, 0x10, R39 ;  /* 0x00000010ff357819 */ /* 0x000fe40000011627 */
[--C-:B------:R-:W-:Y:S02]  /*7980*/  SHF.R.U64 R39, R50, 0x10, R51.reuse ;  /* 0x0000001032277819 */ /* 0x100fe40000001233 */
[----:B------:R-:W-:Y:S01]  /*7990*/  SHF.R.U32.HI R50, RZ, 0x10, R51 ;  /* 0x00000010ff327819 */ /* 0x000fe20000011633 */
[----:B------:R-:W-:-:S04]  /*79a0*/  HADD2.F32 R43, -RZ, R43.H1_H1 ;  /* 0x3000002bff2b7230 */ /* 0x000fc80000004100 */
[----:B------:R-:W-:Y:S02]  /*79b0*/  HADD2.F32 R50, -RZ, R50.H0_H0 ;  /* 0x20000032ff327230 */ /* 0x000fe40000004100 */
[----:B------:R-:W-:Y:S02]  /*79c0*/  HADD2.F32 R15, -RZ, R15.H1_H1 ;  /* 0x3000000fff0f7230 */ /* 0x000fe40000004100 */
[----:B------:R-:W-:Y:S02]  /*79d0*/  HADD2.F32 R53, -RZ, R53.H0_H0 ;  /* 0x20000035ff357230 */ /* 0x000fe40000004100 */
[----:B------:R-:W-:-:S04]  /*79e0*/  FMUL.FTZ R51, R43, R50 ;  /* 0x000000322b337220 */ /* 0x000fc80000410000 */
[C---:B------:R-:W-:Y:S01]  /*79f0*/  FFMA.FTZ R51, R15.reuse, R53, -R51 ;  /* 0x000000350f337223 */ /* 0x040fe20000010833 */
[----:B------:R-:W-:Y:S01]  /*7a00*/  FMUL.FTZ R15, R15, R50 ;  /* 0x000000320f0f7220 */ /* 0x000fe20000410000 */
[----:B---3--:R-:W-:-:S03]  /*7a10*/  HADD2.F32 R80, -RZ, R83.H0_H0 ;  /* 0x20000053ff507230 */ /* 0x008fc60000004100 */
[----:B------:R-:W-:Y:S01]  /*7a20*/  FFMA.FTZ R15, R43, R53, R15 ;  /* 0x000000352b0f7223 */ /* 0x000fe2000001000f */
[----:B------:R-:W-:Y:S02]  /*7a30*/  HADD2.F32 R43, -RZ, R40.H0_H0 ;  /* 0x20000028ff2b7230 */ /* 0x000fe40000004100 */
[----:B------:R-:W-:Y:S02]  /*7a40*/  HADD2.F32 R53, -RZ, R12.H0_H0 ;  /* 0x2000000cff357230 */ /* 0x000fe40000004100 */
[----:B------:R-:W-:Y:S02]  /*7a50*/  HADD2.F32 R50, -RZ, R82.H0_H0 ;  /* 0x20000052ff327230 */ /* 0x000fe40000004100 */
[-C--:B------:R-:W-:Y:S01]  /*7a60*/  FMUL.FTZ R54, R43, R80.reuse ;  /* 0x000000502b367220 */ /* 0x080fe20000410000 */
[----:B------:R-:W-:Y:S02]  /*7a70*/  HADD2.F32 R49, -RZ, R49.H0_H0 ;  /* 0x20000031ff317230 */ /* 0x000fe40000004100 */
[----:B------:R-:W-:Y:S01]  /*7a80*/  FMUL.FTZ R80, R53, R80 ;  /* 0x0000005035507220 */ /* 0x000fe20000410000 */
[----:B------:R-:W-:-:S02]  /*7a90*/  HADD2.F32 R40, -RZ, R40.H1_H1 ;  /* 0x30000028ff287230 */ /* 0x000fc40000004100 */
[----:B------:R-:W-:Y:S02]  /*7aa0*/  HADD2.F32 R12, -RZ, R12.H1_H1 ;  /* 0x3000000cff0c7230 */ /* 0x000fe40000004100 */
[-C--:B------:R-:W-:Y:S01]  /*7ab0*/  FFMA.FTZ R80, R43, R50.reuse, R80 ;  /* 0x000000322b507223 */ /* 0x080fe20000010050 */
[-C--:B------:R-:W-:Y:S02]  /*7ac0*/  FMUL.FTZ R43, R40, R49.reuse ;  /* 0x00000031282b7220 */ /* 0x080fe40000410000 */
[C---:B------:R-:W-:Y:S01]  /*7ad0*/  FMUL.FTZ R49, R12.reuse, R49 ;  /* 0x000000310c317220 */ /* 0x040fe20000410000 */
[----:B------:R-:W-:Y:S01]  /*7ae0*/  FFMA.FTZ R54, R53, R50, -R54 ;  /* 0x0000003235367223 */ /* 0x000fe20000010836 */
[-C--:B------:R-:W-:Y:S01]  /*7af0*/  FFMA.FTZ R12, R12, R36.reuse, -R43 ;  /* 0x000000240c0c7223 */ /* 0x080fe2000001082b */
[----:B------:R-:W-:Y:S02]  /*7b00*/  HADD2.F32 R53, -RZ, R224.H1_H1 ;  /* 0x300000e0ff357230 */ /* 0x000fe40000004100 */
[----:B------:R-:W-:Y:S01]  /*7b10*/  FFMA.FTZ R36, R40, R36, R49 ;  /* 0x0000002428247223 */ /* 0x000fe20000010031 */
[----:B------:R-:W-:-:S02]  /*7b20*/  HADD2.F32 R40, -RZ, R42.H0_H0 ;  /* 0x2000002aff287230 */ /* 0x000fc40000004100 */
[----:B------:R-:W-:Y:S02]  /*7b30*/  HADD2.F32 R49, -RZ, R14.H0_H0 ;  /* 0x2000000eff317230 */ /* 0x000fe40000004100 */
[----:B------:R-:W-:Y:S02]  /*7b40*/  HADD2.F32 R43, -RZ, R224.H0_H0 ;  /* 0x200000e0ff2b7230 */ /* 0x000fe40000004100 */
[-C--:B------:R-:W-:Y:S01]  /*7b50*/  FMUL.FTZ R50, R40, R53.reuse ;  /* 0x0000003528327220 */ /* 0x080fe20000410000 */
[----:B------:R-:W-:Y:S02]  /*7b60*/  HADD2.F32 R39, -RZ, R39.H0_H0 ;  /* 0x20000027ff277230 */ /* 0x000fe40000004100 */
[----:B------:R-:W-:Y:S01]  /*7b70*/  FMUL.FTZ R53, R49, R53 ;  /* 0x0000003531357220 */ /* 0x000fe20000410000 */
[----:B------:R-:W-:Y:S02]  /*7b80*/  HADD2.F32 R42, -RZ, R42.H1_H1 ;  /* 0x3000002aff2a7230 */ /* 0x000fe40000004100 */
[----:B------:R-:W-:-:S02]  /*7b90*/  HADD2.F32 R14, -RZ, R14.H1_H1 ;  /* 0x3000000eff0e7230 */ /* 0x000fc40000004100 */
[----:B------:R-:W-:Y:S01]  /*7ba0*/  FFMA.FTZ R53, R40, R43, R53 ;  /* 0x0000002b28357223 */ /* 0x000fe20000010035 */
[-C--:B------:R-:W-:Y:S02]  /*7bb0*/  FMUL.FTZ R40, R42, R39.reuse ;  /* 0x000000272a287220 */ /* 0x080fe40000410000 */
[C---:B------:R-:W-:Y:S01]  /*7bc0*/  FMUL.FTZ R39, R14.reuse, R39 ;  /* 0x000000270e277220 */ /* 0x040fe20000410000 */
[----:B------:R-:W-:Y:S01]  /*7bd0*/  FFMA.FTZ R50, R49, R43, -R50 ;  /* 0x0000002b31327223 */ /* 0x000fe20000010832 */
[-C--:B------:R-:W-:Y:S02]  /*7be0*/  FFMA.FTZ R40, R14, R38.reuse, -R40 ;  /* 0x000000260e287223 */ /* 0x080fe40000010828 */
[----:B------:R-:W-:Y:S01]  /*7bf0*/  FFMA.FTZ R39, R42, R38, R39 ;  /* 0x000000262a277223 */ /* 0x000fe20000010027 */
[----:B------:R-:W-:Y:S02]  /*7c00*/  F2FP.F16.F32.PACK_AB R41, R48, R41 ;  /* 0x000000293029723e */ /* 0x000fe400000000ff */
[----:B------:R-:W-:-:S02]  /*7c10*/  F2FP.F16.F32.PACK_AB R51, R51, R81 ;  /* 0x000000513333723e */ /* 0x000fc400000000ff */
[----:B------:R-:W-:Y:S02]  /*7c20*/  F2FP.F16.F32.PACK_AB R55, R15, R55 ;  /* 0x000000370f37723e */ /* 0x000fe400000000ff */
[----:B------:R-:W-:Y:S02]  /*7c30*/  F2FP.F16.F32.PACK_AB R36, R36, R80 ;  /* 0x000000502424723e */ /* 0x000fe400000000ff */
[----:B------:R-:W-:Y:S02]  /*7c40*/  F2FP.F16.F32.PACK_AB R50, R40, R50 ;  /* 0x000000322832723e */ /* 0x000fe400000000ff */
[----:B------:R-:W-:Y:S02]  /*7c50*/  F2FP.F16.F32.PACK_AB R37, R37, R13 ;  /* 0x0000000d2525723e */ /* 0x000fe400000000ff */
[----:B------:R-:W-:Y:S01]  /*7c60*/  F2FP.F16.F32.PACK_AB R39, R39, R53 ;  /* 0x000000352727723e */ /* 0x000fe200000000ff */
[----:B------:R-:W-:Y:S01]  /*7c70*/  IMAD.MOV.U32 R13, RZ, RZ, R41 ;  /* 0x000000ffff0d7224 */ /* 0x000fe200078e0029 */
[----:B------:R-:W-:Y:S01]  /*7c80*/  F2FP.F16.F32.PACK_AB R12, R12, R54 ;  /* 0x000000360c0c723e */ /* 0x000fe200000000ff */
[----:B------:R-:W-:Y:S01]  /*7c90*/  IMAD.MOV.U32 R40, RZ, RZ, R36 ;  /* 0x000000ffff287224 */ /* 0x000fe200078e0024 */
[----:B------:R-:W-:Y:S01]  /*7ca0*/  MOV R41, R37 ;  /* 0x0000002500297202 */ /* 0x000fe20000000f00 */
[----:B------:R-:W-:Y:S01]  /*7cb0*/  IMAD.MOV.U32 R14, RZ, RZ, R50 ;  /* 0x000000ffff0e7224 */ /* 0x000fe200078e0032 */
[----:B------:R-:W-:Y:S01]  /*7cc0*/  MOV R42, R39 ;  /* 0x00000027002a7202 */ /* 0x000fe20000000f00 */
[----:B------:R-:W-:-:S02]  /*7cd0*/  IMAD.MOV.U32 R15, RZ, RZ, R51 ;  /* 0x000000ffff0f7224 */ /* 0x000fc400078e0033 */
[----:B------:R-:W-:-:S07]  /*7ce0*/  IMAD.MOV.U32 R43, RZ, RZ, R55 ;  /* 0x000000ffff2b7224 */ /* 0x000fce00078e0037 */
.L_x_533:
[----:B------:R-:W-:Y:S05]  /*7cf0*/  BSYNC B3 ;  /* 0x0000000000037941 */ /* 0x000fea0003800000 */
.L_x_532:
[----:B------:R-:W-:-:S04]  /*7d00*/  LEA R36, P4, R8, R11, 0x1 ;  /* 0x0000000b08247211 */ /* 0x000fc800078808ff */
[----:B--2---:R-:W-:Y:S02]  /*7d10*/  LEA.HI.X R37, R8, R123, R115, 0x1, P4 ;  /* 0x0000007b08257211 */ /* 0x004fe400020f0c73 */
[----:B------:R-:W-:-:S03]  /*7d20*/  ISETP.GE.AND P4, PT, R52, R135, PT ;  /* 0x000000873400720c */ /* 0x000fc60003f86270 */
[----:B----4-:R2:W-:Y:S10]  /*7d30*/  ST.E.128 desc[UR60][R36.64], R12 ;  /* 0x0000000c24007985 */ /* 0x0105f4000c101d3c */
[----:B--2---:R-:W-:-:S05]  /*7d40*/  @!P4 IMAD.WIDE R12, R52, 0x2, R122 ;  /* 0x00000002340cc825 */ /* 0x004fca00078e027a */
[----:B---3--:R4:W-:Y:S02]  /*7d50*/  @!P4 ST.E.128 desc[UR60][R12.64], R40 ;  /* 0x000000280c00c985 */ /* 0x0089e4000c101d3c */
.L_x_531:
[----:B------:R-:W-:Y:S05]  /*7d60*/  BSYNC B2 ;  /* 0x0000000000027941 */ /* 0x000fea0003800000 */
.L_x_530:
[----:B------:R-:W-:-:S13]  /*7d70*/  ISETP.NE.AND P4, PT, R28, RZ, PT ;  /* 0x000000ff1c00720c */ /* 0x000fda0003f85270 */
[----:B------:R-:W-:Y:S05]  /*7d80*/  @!P4 BRA `(.L_x_525) ;  /* 0x0000000400d4c947 */ /* 0x000fea0003800000 */
[----:B---34-:R-:W-:Y:S01]  /*7d90*/  SEL R12, R129, R139, !P1 ;  /* 0x0000008b810c7207 */ /* 0x018fe20004800000 */
[----:B------:R-:W-:Y:S01]  /*7da0*/  BSSY B2, `(.L_x_534) ;  /* 0x0000071000027945 */ /* 0x000fe20003800000 */
[C---:B------:R-:W-:Y:S02]  /*7db0*/  LEA R40, P4, R9.reuse, R11, 0x1 ;  /* 0x0000000b09287211 */ /* 0x040fe400078808ff */
[----:B------:R-:W-:Y:S02]  /*7dc0*/  SHF.R.S32.HI R13, RZ, 0x1f, R12 ;  /* 0x0000001fff0d7819 */ /* 0x000fe4000001140c */
[----:B--2---:R-:W-:Y:S02]  /*7dd0*/  LEA.HI.X R41, R9, R123, R114, 0x1, P4 ;  /* 0x0000007b09297211 */ /* 0x004fe400020f0c72 */
[----:B------:R-:W-:Y:S02]  /*7de0*/  LEA.HI R12, R13, R12, RZ, 0x4 ;  /* 0x0000000c0d0c7211 */ /* 0x000fe400078f20ff */
[----:B------:R-:W-:-:S02]  /*7df0*/  ISETP.GE.AND P6, PT, R3, R128, PT ;  /* 0x000000800300720c */ /* 0x000fc40003fc6270 */
[----:B------:R-:W-:-:S04]  /*7e00*/  LEA.HI.SX32 R12, R12, R120, 0x1c ;  /* 0x000000780c0c7211 */ /* 0x000fc800078fe2ff */
[----:B------:R-:W-:-:S04]  /*7e10*/  SHF.R.S32.HI R13, RZ, 0x1f, R12 ;  /* 0x0000001fff0d7819 */ /* 0x000fc8000001140c */
[----:B------:R-:W-:Y:S01]  /*7e20*/  LEA.HI R13, R13, R12, RZ, 0x3 ;  /* 0x0000000c0d0d7211 */ /* 0x000fe200078f18ff */
[----:B------:R-:W-:-:S03]  /*7e30*/  IMAD.SHL.U32 R12, R12, 0x8, RZ ;  /* 0x000000080c0c7824 */ /* 0x000fc600078e00ff */
[----:B------:R-:W-:Y:S02]  /*7e40*/  SHF.R.S32.HI R13, RZ, 0x3, R13 ;  /* 0x00000003ff0d7819 */ /* 0x000fe4000001140d */
[----:B------:R-:W-:Y:S02]  /*7e50*/  LOP3.LUT R14, R176, 0x38, R12, 0xf8, !PT ;  /* 0x00000038b00e7812 */ /* 0x000fe400078ef80c */
[----:B------:R-:W-:Y:S01]  /*7e60*/  ISETP.GE.AND P4, PT, R12, R135, PT ;  /* 0x000000870c00720c */ /* 0x000fe20003f86270 */
[----:B------:R-:W-:Y:S01]  /*7e70*/  IMAD R13, R13, 0x1800, R178 ;  /* 0x000018000d0d7824 */ /* 0x000fe200078e02b2 */
[----:B------:R-:W-:-:S04]  /*7e80*/  LOP3.LUT R14, R14, R177, RZ, 0x3c, !PT ;  /* 0x000000b10e0e7212 */ /* 0x000fc800078e3cff */
[----:B------:R-:W-:Y:S01]  /*7e90*/  IADD3 R14, R13, R14, RZ ;  /* 0x0000000e0d0e7210 */ /* 0x000fe20007ffe0ff */
[----:B------:R-:W-:-:S04]  /*7ea0*/  IMAD R13, R18, 0x4800, R141 ;  /* 0x00004800120d7824 */ /* 0x000fc800078e028d */
[----:B------:R-:W-:Y:S02]  /*7eb0*/  IMAD R36, R18, 0x4800, R14 ;  /* 0x0000480012247824 */ /* 0x000fe400078e020e */
[--C-:B------:R-:W-:Y:S02]  /*7ec0*/  IMAD R13, R13, 0x2, R2.reuse ;  /* 0x000000020d0d7824 */ /* 0x100fe400078e0202 */
[----:B------:R-:W-:Y:S02]  /*7ed0*/  IMAD R36, R36, 0x2, R2 ;  /* 0x0000000224247824 */ /* 0x000fe400078e0202 */
[----:B------:R-:W-:Y:S02]  /*7ee0*/  @!P4 IMAD.WIDE R122, R12, 0x2, R122 ;  /* 0x000000020c7ac825 */ /* 0x000fe400078e027a */
[----:B------:R-:W2:Y:S04]  /*7ef0*/  LDS.128 R12, [R13+0x18400] ;  /* 0x018400000d0c7984 */ /* 0x000ea80000000c00 */
[----:B------:R-:W3:Y:S01]  /*7f00*/  LDS.128 R36, [R36+0x18400] ;  /* 0x0184000024247984 */ /* 0x000ee20000000c00 */
[----:B------:R-:W-:Y:S05]  /*7f10*/  @P6 BRA `(.L_x_535) ;  /* 0x0000000400646947 */ /* 0x000fea0003800000 */
[----:B--2---:R-:W-:Y:S01]  /*7f20*/  MOV R11, R13 ;  /* 0x0000000d000b7202 */ /* 0x004fe20000000f00 */
[----:B------:R-:W-:Y:S01]  /*7f30*/  HADD2.F32 R48, -RZ, R213.H1_H1 ;  /* 0x300000d5ff307230 */ /* 0x000fe20000004100 */
[----:B------:R-:W-:Y:S01]  /*7f40*/  SHF.R.U64 R44, R44, 0x10, R45 ;  /* 0x000000102c2c7819 */ /* 0x000fe2000000122d */
[----:B---3--:R-:W-:Y:S01]  /*7f50*/  HADD2.F32 R42, -RZ, R37.H0_H0 ;  /* 0x20000025ff2a7230 */ /* 0x008fe20000004100 */
[----:B------:R-:W-:Y:S01]  /*7f60*/  SHF.R.U64 R32, R32, 0x10, R33 ;  /* 0x0000001020207819 */ /* 0x000fe20000001221 */
[----:B------:R-:W-:Y:S01]  /*7f70*/  HADD2.F32 R43, -RZ, R11.H0_H0 ;  /* 0x2000000bff2b7230 */ /* 0x000fe20000004100 */
[----:B------:R-:W-:Y:S01]  /*7f80*/  SHF.R.U64 R46, R46, 0x10, R47 ;  /* 0x000000102e2e7819 */ /* 0x000fe2000000122f */
[----:B------:R-:W-:Y:S02]  /*7f90*/  HADD2.F32 R13, -RZ, R211.H1_H1 ;  /* 0x300000d3ff0d7230 */ /* 0x000fe40000004100 */
[----:B------:R-:W-:Y:S01]  /*7fa0*/  FMUL.FTZ R49, R42, R48 ;  /* 0x000000302a317220 */ /* 0x000fe20000410000 */
[----:B------:R-:W-:-:S02]  /*7fb0*/  HADD2.F32 R213, -RZ, R213.H0_H0 ;  /* 0x200000d5ffd57230 */ /* 0x000fc40000004100 */
[C---:B------:R-:W-:Y:S01]  /*7fc0*/  FMUL.FTZ R48, R43.reuse, R48 ;  /* 0x000000302b307220 */ /* 0x040fe20000410000 */
[----:B------:R-:W-:Y:S02]  /*7fd0*/  HADD2.F32 R211, -RZ, R211.H0_H0 ;  /* 0x200000d3ffd37230 */ /* 0x000fe40000004100 */
[-C--:B------:R-:W-:Y:S01]  /*7fe0*/  FFMA.FTZ R43, R43, R13.reuse, -R49 ;  /* 0x0000000d2b2b7223 */ /* 0x080fe20000010831 */
[----:B------:R-:W-:Y:S01]  /*7ff0*/  SHF.R.U32.HI R49, RZ, 0x10, R33 ;  /* 0x00000010ff317819 */ /* 0x000fe20000011621 */
[----:B------:R-:W-:Y:S01]  /*8000*/  FFMA.FTZ R42, R42, R13, R48 ;  /* 0x0000000d2a2a7223 */ /* 0x000fe20000010030 */
[----:B------:R-:W-:Y:S01]  /*8010*/  SHF.R.U32.HI R48, RZ, 0x10, R45 ;  /* 0x00000010ff307819 */ /* 0x000fe2000001162d */
[----:B------:R-:W-:Y:S01]  /*8020*/  HADD2.F32 R13, -RZ, R37.H1_H1 ;  /* 0x30000025ff0d7230 */ /* 0x000fe20000004100 */
[----:B------:R-:W-:Y:S01]  /*8030*/  SHF.R.U64 R34, R34, 0x10, R35 ;  /* 0x0000001022227819 */ /* 0x000fe20000001223 */
[----:B------:R-:W-:Y:S02]  /*8040*/  HADD2.F32 R44, -RZ, R44.H0_H0 ;  /* 0x2000002cff2c7230 */ /* 0x000fe40000004100 */
[----:B------:R-:W-:-:S02]  /*8050*/  HADD2.F32 R37, -RZ, R48.H0_H0 ;  /* 0x20000030ff257230 */ /* 0x000fc40000004100 */
[----:B------:R-:W-:Y:S02]  /*8060*/  HADD2.F32 R48, -RZ, R11.H1_H1 ;  /* 0x3000000bff307230 */ /* 0x000fe40000004100 */
[----:B------:R-:W-:Y:S02]  /*8070*/  HADD2.F32 R11, -RZ, R49.H0_H0 ;  /* 0x20000031ff0b7230 */ /* 0x000fe40000004100 */
[-C--:B------:R-:W-:Y:S01]  /*8080*/  FMUL.FTZ R49, R13, R37.reuse ;  /* 0x000000250d317220 */ /* 0x080fe20000410000 */
[----:B------:R-:W-:Y:S02]  /*8090*/  HADD2.F32 R32, -RZ, R32.H0_H0 ;  /* 0x20000020ff207230 */ /* 0x000fe40000004100 */
[C---:B------:R-:W-:Y:S01]  /*80a0*/  FMUL.FTZ R50, R48.reuse, R37 ;  /* 0x0000002530327220 */ /* 0x040fe20000410000 */
[----:B------:R-:W-:Y:S02]  /*80b0*/  HADD2.F32 R46, -RZ, R46.H0_H0 ;  /* 0x2000002eff2e7230 */ /* 0x000fe40000004100 */
[----:B------:R-:W-:Y:S01]  /*80c0*/  FFMA.FTZ R37, R48, R11, -R49 ;  /* 0x0000000b30257223 */ /* 0x000fe20000010831 */
[----:B------:R-:W-:-:S02]  /*80d0*/  HADD2.F32 R49, -RZ, R212.H1_H1 ;  /* 0x300000d4ff317230 */ /* 0x000fc40000004100 */
[----:B------:R-:W-:Y:S01]  /*80e0*/  FFMA.FTZ R11, R13, R11, R50 ;  /* 0x0000000b0d0b7223 */ /* 0x000fe20000010032 */
[----:B------:R-:W-:Y:S02]  /*80f0*/  IMAD.MOV.U32 R13, RZ, RZ, R15 ;  /* 0x000000ffff0d7224 */ /* 0x000fe400078e000f */
[----:B------:R-:W-:Y:S01]  /*8100*/  HADD2.F32 R15, -RZ, R39.H0_H0 ;  /* 0x20000027ff0f7230 */ /* 0x000fe20000004100 */
[----:B------:R-:W-:Y:S01]  /*8110*/  F2FP.F16.F32.PACK_AB R37, R37, R43 ;  /* 0x0000002b2525723e */ /* 0x000fe200000000ff */
[----:B------:R-:W-:Y:S01]  /*8120*/  HADD2.F32 R50, -RZ, R210.H1_H1 ;  /* 0x300000d2ff327230 */ /* 0x000fe20000004100 */
[----:B------:R-:W-:Y:S01]  /*8130*/  F2FP.F16.F32.PACK_AB R11, R11, R42 ;  /* 0x0000002a0b0b723e */ /* 0x000fe200000000ff */
[----:B------:R-:W-:Y:S02]  /*8140*/  HADD2.F32 R48, -RZ, R13.H0_H0 ;  /* 0x2000000dff307230 */ /* 0x000fe40000004100 */
[----:B------:R-:W-:Y:S01]  /*8150*/  FMUL.FTZ R51, R15, R49 ;  /* 0x000000310f337220 */ /* 0x000fe20000410000 */
[----:B------:R-:W-:-:S02]  /*8160*/  HADD2.F32 R212, -RZ, R212.H0_H0 ;  /* 0x200000d4ffd47230 */ /* 0x000fc40000004100 */
[----:B------:R-:W-:Y:S02]  /*8170*/  HADD2.F32 R210, -RZ, R210.H0_H0 ;  /* 0x200000d2ffd27230 */ /* 0x000fe40000004100 */
[C---:B------:R-:W-:Y:S01]  /*8180*/  FMUL.FTZ R49, R48.reuse, R49 ;  /* 0x0000003130317220 */ /* 0x040fe20000410000 */
[-C--:B------:R-:W-:Y:S01]  /*8190*/  FFMA.FTZ R51, R48, R50.reuse, -R51 ;  /* 0x0000003230337223 */ /* 0x080fe20000010833 */
[----:B------:R-:W-:Y:S01]  /*81a0*/  SHF.R.U32.HI R48, RZ, 0x10, R47 ;  /* 0x00000010ff307819 */ /* 0x000fe2000001162f */
[----:B------:R-:W-:Y:S02]  /*81b0*/  HADD2.F32 R34, -RZ, R34.H0_H0 ;  /* 0x20000022ff227230 */ /* 0x000fe40000004100 */
[----:B------:R-:W-:Y:S01]  /*81c0*/  FFMA.FTZ R49, R15, R50, R49 ;  /* 0x000000320f317223 */ /* 0x000fe20000010031 */
[----:B------:R-:W-:Y:S01]  /*81d0*/  HADD2.F32 R15, -RZ, R39.H1_H1 ;  /* 0x30000027ff0f7230 */ /* 0x000fe20000004100 */
[----:B------:R-:W-:Y:S01]  /*81e0*/  SHF.R.U32.HI R50, RZ, 0x10, R35 ;  /* 0x00000010ff327819 */ /* 0x000fe20000011623 */
[----:B------:R-:W-:-:S02]  /*81f0*/  HADD2.F32 R39, -RZ, R48.H0_H0 ;  /* 0x20000030ff277230 */ /* 0x000fc40000004100 */
[----:B------:R-:W-:Y:S02]  /*8200*/  HADD2.F32 R48, -RZ, R13.H1_H1 ;  /* 0x3000000dff307230 */ /* 0x000fe40000004100 */
[----:B------:R-:W-:Y:S02]  /*8210*/  HADD2.F32 R13, -RZ, R50.H0_H0 ;  /* 0x20000032ff0d7230 */ /* 0x000fe40000004100 */
[-C--:B------:R-:W-:Y:S01]  /*8220*/  FMUL.FTZ R50, R15, R39.reuse ;  /* 0x000000270f327220 */ /* 0x080fe20000410000 */
[----:B------:R-:W-:-:S03]  /*8230*/  FMUL.FTZ R39, R48, R39 ;  /* 0x0000002730277220 */ /* 0x000fc60000410000 */
[-C--:B------:R-:W-:Y:S01]  /*8240*/  FFMA.FTZ R50, R48, R13.reuse, -R50 ;  /* 0x0000000d30327223 */ /* 0x080fe20000010832 */
[----:B------:R-:W-:Y:S01]  /*8250*/  FFMA.FTZ R39, R15, R13, R39 ;  /* 0x0000000d0f277223 */ /* 0x000fe20000010027 */
[----:B------:R-:W-:Y:S02]  /*8260*/  HADD2.F32 R13, -RZ, R36.H0_H0 ;  /* 0x20000024ff0d7230 */ /* 0x000fe40000004100 */
[----:B------:R-:W-:Y:S01]  /*8270*/  HADD2.F32 R15, -RZ, R12.H0_H0 ;  /* 0x2000000cff0f7230 */ /* 0x000fe20000004100 */
[----:B------:R-:W-:Y:S01]  /*8280*/  F2FP.F16.F32.PACK_AB R50, R50, R51 ;  /* 0x000000333232723e */ /* 0x000fe200000000ff */
[----:B------:R-:W-:Y:S02]  /*8290*/  HADD2.F32 R36, -RZ, R36.H1_H1 ;  /* 0x30000024ff247230 */ /* 0x000fe40000004100 */
[-C--:B------:R-:W-:Y:S01]  /*82a0*/  FMUL.FTZ R48, R13, R213.reuse ;  /* 0x000000d50d307220 */ /* 0x080fe20000410000 */
[----:B------:R-:W-:Y:S02]  /*82b0*/  HADD2.F32 R12, -RZ, R12.H1_H1 ;  /* 0x3000000cff0c7230 */ /* 0x000fe40000004100 */
[----:B------:R-:W-:Y:S01]  /*82c0*/  FMUL.FTZ R213, R15, R213 ;  /* 0x000000d50fd57220 */ /* 0x000fe20000410000 */
[----:B------:R-:W-:Y:S01]  /*82d0*/  F2FP.F16.F32.PACK_AB R39, R39, R49 ;  /* 0x000000312727723e */ /* 0x000fe200000000ff */
[----:B------:R-:W-:Y:S01]  /*82e0*/  FFMA.FTZ R48, R15, R211, -R48 ;  /* 0x000000d30f307223 */ /* 0x000fe20000010830 */
[----:B------:R-:W-:-:S02]  /*82f0*/  HADD2.F32 R15, -RZ, R14.H0_H0 ;  /* 0x2000000eff0f7230 */ /* 0x000fc40000004100 */
[----:B------:R-:W-:Y:S01]  /*8300*/  FFMA.FTZ R213, R13, R211, R213 ;  /* 0x000000d30dd57223 */ /* 0x000fe200000100d5 */
[-C--:B------:R-:W-:Y:S01]  /*8310*/  FMUL.FTZ R13, R36, R44.reuse ;  /* 0x0000002c240d7220 */ /* 0x080fe20000410000 */
[C---:B------:R-:W-:Y:S01]  /*8320*/  FMUL.FTZ R44, R12.reuse, R44 ;  /* 0x0000002c0c2c7220 */ /* 0x040fe20000410000 */
[----:B------:R-:W-:Y:S02]  /*8330*/  HADD2.F32 R14, -RZ, R14.H1_H1 ;  /* 0x3000000eff0e7230 */ /* 0x000fe40000004100 */
[-C--:B------:R-:W-:Y:S01]  /*8340*/  FFMA.FTZ R13, R12, R32.reuse, -R13 ;  /* 0x000000200c0d7223 */ /* 0x080fe2000001080d */
[--C-:B------:R-:W-:Y:S02]  /*8350*/  HADD2.F32 R12, -RZ, R38.reuse.H0_H0 ;  /* 0x20000026ff0c7230 */ /* 0x100fe40000004100 */
[----:B------:R-:W-:Y:S01]  /*8360*/  FFMA.FTZ R44, R36, R32, R44 ;  /* 0x00000020242c7223 */ /* 0x000fe2000001002c */
[----:B------:R-:W-:Y:S01]  /*8370*/  HADD2.F32 R38, -RZ, R38.H1_H1 ;  /* 0x30000026ff267230 */ /* 0x000fe20000004100 */
[----:B------:R-:W-:Y:S01]  /*8380*/  F2FP.F16.F32.PACK_AB R13, R13, R48 ;  /* 0x000000300d0d723e */ /* 0x000fe200000000ff */
[-C--:B------:R-:W-:Y:S01]  /*8390*/  FMUL.FTZ R32, R12, R212.reuse ;  /* 0x000000d40c207220 */ /* 0x080fe20000410000 */
[----:B------:R-:W-:Y:S01]  /*83a0*/  FMUL.FTZ R212, R15, R212 ;  /* 0x000000d40fd47220 */ /* 0x000fe20000410000 */
[----:B------:R-:W-:-:S02]  /*83b0*/  F2FP.F16.F32.PACK_AB R44, R44, R213 ;  /* 0x000000d52c2c723e */ /* 0x000fc400000000ff */
[----:B------:R-:W-:Y:S01]  /*83c0*/  FFMA.FTZ R32, R15, R210, -R32 ;  /* 0x000000d20f207223 */ /* 0x000fe20000010820 */
[-C--:B------:R-:W-:Y:S01]  /*83d0*/  FMUL.FTZ R15, R38, R46.reuse ;  /* 0x0000002e260f7220 */ /* 0x080fe20000410000 */
[----:B------:R-:W-:Y:S01]  /*83e0*/  FMUL.FTZ R46, R14, R46 ;  /* 0x0000002e0e2e7220 */ /* 0x000fe20000410000 */
[----:B------:R-:W-:Y:S01]  /*83f0*/  FFMA.FTZ R212, R12, R210, R212 ;  /* 0x000000d20cd47223 */ /* 0x000fe200000100d4 */
[----:B------:R-:W-:Y:S02]  /*8400*/  IMAD.MOV.U32 R12, RZ, RZ, R13 ;  /* 0x000000ffff0c7224 */ /* 0x000fe400078e000d */
[-C--:B------:R-:W-:Y:S01]  /*8410*/  FFMA.FTZ R15, R14, R34.reuse, -R15 ;  /* 0x000000220e0f7223 */ /* 0x080fe2000001080f */
[----:B------:R-:W-:Y:S01]  /*8420*/  FFMA.FTZ R46, R38, R34, R46 ;  /* 0x00000022262e7223 */ /* 0x000fe2000001002e */
[----:B------:R-:W-:Y:S01]  /*8430*/  MOV R13, R37 ;  /* 0x00000025000d7202 */ /* 0x000fe20000000f00 */
[----:B------:R-:W-:Y:S02]  /*8440*/  IMAD.MOV.U32 R36, RZ, RZ, R44 ;  /* 0x000000ffff247224 */ /* 0x000fe400078e002c */
[----:B------:R-:W-:Y:S01]  /*8450*/  F2FP.F16.F32.PACK_AB R15, R15, R32 ;  /* 0x000000200f0f723e */ /* 0x000fe200000000ff */
[----:B------:R-:W-:Y:S01]  /*8460*/  IMAD.MOV.U32 R37, RZ, RZ, R11 ;  /* 0x000000ffff257224 */ /* 0x000fe200078e000b */
[----:B------:R-:W-:-:S02]  /*8470*/  F2FP.F16.F32.PACK_AB R46, R46, R212 ;  /* 0x000000d42e2e723e */ /* 0x000fc400000000ff */
[----:B------:R-:W-:Y:S01]  /*8480*/  MOV R14, R15 ;  /* 0x0000000f000e7202 */ /* 0x000fe20000000f00 */
[----:B------:R-:W-:Y:S02]  /*8490*/  IMAD.MOV.U32 R15, RZ, RZ, R50 ;  /* 0x000000ffff0f7224 */ /* 0x000fe400078e0032 */
[----:B------:R-:W-:-:S07]  /*84a0*/  IMAD.MOV.U32 R38, RZ, RZ, R46 ;  /* 0x000000ffff267224 */ /* 0x000fce00078e002e */
.L_x_535:
[----:B------:R-:W-:Y:S05]  /*84b0*/  BSYNC B2 ;  /* 0x0000000000027941 */ /* 0x000fea0003800000 */
.L_x_534:
[----:B--2---:R2:W-:Y:S04]  /*84c0*/  ST.E.128 desc[UR60][R40.64], R12 ;  /* 0x0000000c28007985 */ /* 0x0045e8000c101d3c */
[----:B---3--:R2:W-:Y:S02]  /*84d0*/  @!P4 ST.E.128 desc[UR60][R122.64], R36 ;  /* 0x000000247a00c985 */ /* 0x0085e4000c101d3c */
.L_x_525:
[----:B------:R-:W-:Y:S05]  /*84e0*/  BSYNC B1 ;  /* 0x0000000000017941 */ /* 0x000fea0003800000 */
.L_x_524:
[----:B------:R-:W-:-:S03]  /*84f0*/  UMOV UR4, 0xffffffff ;  /* 0xffffffff00047882 */ /* 0x000fc60000000000 */
[----:B------:R-:W-:Y:S05]  /*8500*/  BRA.DIV UR4, `(.L_x_536) ;  /* 0x0000016e04687947 */ /* 0x000fea000b800000 */
[----:B0-----:R-:W0:Y:S04]  /*8510*/  SHFL.IDX PT, R118, R118, 0x1, 0x1c1f ;  /* 0x003c1f0076767f89 */ /* 0x001e2800000e0000 */
[----:B------:R-:W0:Y:S02]  /*8520*/  SHFL.IDX PT, R119, R119, 0x1, 0x1c1f ;  /* 0x003c1f0077777f89 */ /* 0x000e2400000e0000 */
.L_x_803:
[----:B------:R-:W-:Y:S05]  /*8530*/  @P5 BRA `(.L_x_493) ;  /* 0x0000001c005c5947 */ /* 0x000fea0003800000 */
[----:B------:R-:W-:Y:S01]  /*8540*/  ISETP.NE.AND P4, PT, R10, RZ, PT ;  /* 0x000000ff0a00720c */ /* 0x000fe20003f85270 */
[----:B------:R-:W-:Y:S01]  /*8550*/  BSSY B1, `(.L_x_537) ;  /* 0x0000072000017945 */ /* 0x000fe20003800000 */
[----:B0-2---:R-:W-:Y:S01]  /*8560*/  MOV R36, R119 ;  /* 0x0000007700247202 */ /* 0x005fe20000000f00 */
[----:B------:R-:W-:-:S10]  /*8570*/  IMAD.MOV.U32 R37, RZ, RZ, R118 ;  /* 0x000000ffff257224 */ /* 0x000fd400078e0076 */
[----:B------:R-:W-:Y:S05]  /*8580*/  @!P4 BRA `(.L_x_538) ;  /* 0x0000000400b8c947 */ /* 0x000fea0003800000 */
[----:B---3--:R-:W-:Y:S01]  /*8590*/  SEL R11, R129, R139, !P3 ;  /* 0x0000008b810b7207 */ /* 0x008fe20005800000 */
[----:B------:R-:W-:Y:S01]  /*85a0*/  BSSY B2, `(.L_x_539) ;  /* 0x000006a000027945 */ /* 0x000fe20003800000 */
[C---:B------:R-:W-:Y:S02]  /*85b0*/  LEA R38, P5, R7.reuse, R119, 0x1 ;  /* 0x0000007707267211 */ /* 0x040fe400078a08ff */
[----:B----4-:R-:W-:Y:S02]  /*85c0*/  SHF.R.S32.HI R12, RZ, 0x1f, R11 ;  /* 0x0000001fff0c7819 */ /* 0x010fe4000001140b */
[----:B------:R-:W-:Y:S02]  /*85d0*/  LEA.HI.X R39, R7, R118, R116, 0x1, P5 ;  /* 0x0000007607277211 */ /* 0x000fe400028f0c74 */
[----:B------:R-:W-:Y:S02]  /*85e0*/  LEA.HI R11, R12, R11, RZ, 0x4 ;  /* 0x0000000b0c0b7211 */ /* 0x000fe400078f20ff */
[----:B------:R-:W-:-:S02]  /*85f0*/  ISETP.GE.AND P5, PT, R16, R128, PT ;  /* 0x000000801000720c */ /* 0x000fc40003fa6270 */
[----:B------:R-:W-:-:S04]  /*8600*/  LEA.HI.SX32 R11, R11, R124, 0x1c ;  /* 0x0000007c0b0b7211 */ /* 0x000fc800078fe2ff */
[----:B------:R-:W-:Y:S01]  /*8610*/  SHF.R.S32.HI R12, RZ, 0x1f, R11 ;  /* 0x0000001fff0c7819 */ /* 0x000fe2000001140b */
[----:B------:R-:W-:-:S03]  /*8620*/  IMAD.SHL.U32 R40, R11, 0x8, RZ ;  /* 0x000000080b287824 */ /* 0x000fc600078e00ff */
[----:B------:R-:W-:Y:S02]  /*8630*/  LEA.HI R12, R12, R11, RZ, 0x3 ;  /* 0x0000000b0c0c7211 */ /* 0x000fe400078f18ff */
[----:B------:R-:W-:Y:S02]  /*8640*/  ISETP.GE.AND P4, PT, R40, R135, PT ;  /* 0x000000872800720c */ /* 0x000fe40003f86270 */
[----:B------:R-:W-:Y:S02]  /*8650*/  SHF.R.S32.HI R14, RZ, 0x3, R12 ;  /* 0x00000003ff0e7819 */ /* 0x000fe4000001140c */
[----:B------:R-:W-:-:S03]  /*8660*/  LOP3.LUT R12, R167, 0x38, R40, 0xf8, !PT ;  /* 0x00000038a70c7812 */ /* 0x000fc600078ef828 */
[----:B------:R-:W-:Y:S01]  /*8670*/  IMAD R11, R14, 0x1800, R179 ;  /* 0x000018000e0b7824 */ /* 0x000fe200078e02b3 */
[----:B------:R-:W-:-:S04]  /*8680*/  LOP3.LUT R12, R12, R223, RZ, 0x3c, !PT ;  /* 0x000000df0c0c7212 */ /* 0x000fc800078e3cff */
[----:B------:R-:W-:Y:S01]  /*8690*/  IADD3 R13, R11, R12, RZ ;  /* 0x0000000c0b0d7210 */ /* 0x000fe20007ffe0ff */
[----:B------:R-:W-:Y:S02]  /*86a0*/  IMAD R11, R18, 0x4800, R142 ;  /* 0x00004800120b7824 */ /* 0x000fe400078e028e */
[----:B------:R-:W-:-:S04]  /*86b0*/  @!P4 IMAD.WIDE R40, R40, 0x2, R36 ;  /* 0x000000022828c825 */ /* 0x000fc800078e0224 */
[----:B------:R-:W-:Y:S02]  /*86c0*/  IMAD R13, R18, 0x4800, R13 ;  /* 0x00004800120d7824 */ /* 0x000fe400078e020d */
[--C-:B------:R-:W-:Y:S02]  /*86d0*/  IMAD R11, R11, 0x2, R2.reuse ;  /* 0x000000020b0b7824 */ /* 0x100fe400078e0202 */
[----:B------:R-:W-:-:S03]  /*86e0*/  IMAD R32, R13, 0x2, R2 ;  /* 0x000000020d207824 */ /* 0x000fc600078e0202 */
[----:B------:R0:W2:Y:S04]  /*86f0*/  LDS.128 R12, [R11+0x18400] ;  /* 0x018400000b0c7984 */ /* 0x0000a80000000c00 */
[----:B------:R-:W3:Y:S01]  /*8700*/  LDS.128 R32, [R32+0x18400] ;  /* 0x0184000020207984 */ /* 0x000ee20000000c00 */
[----:B------:R-:W-:Y:S05]  /*8710*/  @P5 BRA `(.L_x_540) ;  /* 0x0000000400485947 */ /* 0x000fea0003800000 */
[--C-:B------:R-:W-:Y:S01]  /*8720*/  SHF.R.U64 R42, R76, 0x10, R77.reuse ;  /* 0x000000104c2a7819 */ /* 0x100fe2000000124d */
[--C-:B---3--:R-:W-:Y:S01]  /*8730*/  HADD2.F32 R47, -RZ, R33.reuse.H0_H0 ;  /* 0x20000021ff2f7230 */ /* 0x108fe20000004100 */
[----:B------:R-:W-:Y:S01]  /*8740*/  SHF.R.U32.HI R76, RZ, 0x10, R77 ;  /* 0x00000010ff4c7819 */ /* 0x000fe2000001164d */
[----:B------:R-:W-:Y:S01]  /*8750*/  HADD2.F32 R48, -RZ, R33.H1_H1 ;  /* 0x30000021ff307230 */ /* 0x000fe20000004100 */
[--C-:B0-----:R-:W-:Y:S01]  /*8760*/  SHF.R.U64 R11, R64, 0x10, R65.reuse ;  /* 0x00000010400b7819 */ /* 0x101fe20000001241 */
[----:B------:R-:W-:Y:S01]  /*8770*/  HADD2.F32 R46, -RZ, R209.H1_H1 ;  /* 0x300000d1ff2e7230 */ /* 0x000fe20000004100 */
[----:B------:R-:W-:Y:S01]  /*8780*/  SHF.R.U32.HI R64, RZ, 0x10, R65 ;  /* 0x00000010ff407819 */ /* 0x000fe20000011641 */
[----:B--2---:R-:W-:Y:S01]  /*8790*/  HADD2.F32 R33, -RZ, R13.H0_H0 ;  /* 0x2000000dff217230 */ /* 0x004fe20000004100 */
[----:B------:R-:W-:Y:S01]  /*87a0*/  SHF.R.U64 R44, R78, 0x10, R79 ;  /* 0x000000104e2c7819 */ /* 0x000fe2000000124f */
[----:B------:R-:W-:Y:S02]  /*87b0*/  HADD2.F32 R45, -RZ, R207.H1_H1 ;  /* 0x300000cfff2d7230 */ /* 0x000fe40000004100 */
[----:B------:R-:W-:Y:S01]  /*87c0*/  FMUL.FTZ R49, R47, R46 ;  /* 0x0000002e2f317220 */ /* 0x000fe20000410000 */
[----:B------:R-:W-:-:S02]  /*87d0*/  HADD2.F32 R76, -RZ, R76.H0_H0 ;  /* 0x2000004cff4c7230 */ /* 0x000fc40000004100 */
[C---:B------:R-:W-:Y:S01]  /*87e0*/  FMUL.FTZ R50, R33.reuse, R46 ;  /* 0x0000002e21327220 */ /* 0x040fe20000410000 */
[----:B------:R-:W-:Y:S01]  /*87f0*/  HADD2.F32 R13, -RZ, R13.H1_H1 ;  /* 0x3000000dff0d7230 */ /* 0x000fe20000004100 */
[----:B------:R-:W-:Y:S01]  /*8800*/  SHF.R.U32.HI R78, RZ, 0x10, R79 ;  /* 0x00000010ff4e7819 */ /* 0x000fe2000001164f */
[----:B------:R-:W-:Y:S02]  /*8810*/  HADD2.F32 R64, -RZ, R64.H0_H0 ;  /* 0x20000040ff407230 */ /* 0x000fe40000004100 */
[-C--:B------:R-:W-:Y:S01]  /*8820*/  FFMA.FTZ R49, R33, R45.reuse, -R49 ;  /* 0x0000002d21317223 */ /* 0x080fe20000010831 */
[----:B------:R-:W-:Y:S01]  /*8830*/  FFMA.FTZ R50, R47, R45, R50 ;  /* 0x0000002d2f327223 */ /* 0x000fe20000010032 */
[--C-:B------:R-:W-:Y:S01]  /*8840*/  SHF.R.U64 R43, R66, 0x10, R67.reuse ;  /* 0x00000010422b7819 */ /* 0x100fe20000001243 */
[----:B------:R-:W-:Y:S01]  /*8850*/  FMUL.FTZ R46, R48, R76 ;  /* 0x0000004c302e7220 */ /* 0x000fe20000410000 */
[--C-:B------:R-:W-:Y:S01]  /*8860*/  HADD2.F32 R45, -RZ, R35.reuse.H0_H0 ;  /* 0x20000023ff2d7230 */ /* 0x100fe20000004100 */
[----:B------:R-:W-:Y:S01]  /*8870*/  SHF.R.U32.HI R66, RZ, 0x10, R67 ;  /* 0x00000010ff427819 */ /* 0x000fe20000011643 */
[----:B------:R-:W-:-:S02]  /*8880*/  HADD2.F32 R47, -RZ, R35.H1_H1 ;  /* 0x30000023ff2f7230 */ /* 0x000fc40000004100 */
[C---:B------:R-:W-:Y:S01]  /*8890*/  FMUL.FTZ R76, R13.reuse, R76 ;  /* 0x0000004c0d4c7220 */ /* 0x040fe20000410000 */
[----:B------:R-:W-:Y:S02]  /*88a0*/  HADD2.F32 R33, -RZ, R208.H1_H1 ;  /* 0x300000d0ff217230 */ /* 0x000fe40000004100 */
[-C--:B------:R-:W-:Y:S01]  /*88b0*/  FFMA.FTZ R46, R13, R64.reuse, -R46 ;  /* 0x000000400d2e7223 */ /* 0x080fe2000001082e */
[----:B------:R-:W-:Y:S02]  /*88c0*/  HADD2.F32 R35, -RZ, R15.H0_H0 ;  /* 0x2000000fff237230 */ /* 0x000fe40000004100 */
[----:B------:R-:W-:Y:S01]  /*88d0*/  FFMA.FTZ R76, R48, R64, R76 ;  /* 0x00000040304c7223 */ /* 0x000fe2000001004c */
[----:B------:R-:W-:Y:S02]  /*88e0*/  HADD2.F32 R78, -RZ, R78.H0_H0 ;  /* 0x2000004eff4e7230 */ /* 0x000fe40000004100 */
[----:B------:R-:W-:Y:S01]  /*88f0*/  FMUL.FTZ R48, R45, R33 ;  /* 0x000000212d307220 */ /* 0x000fe20000410000 */
[----:B------:R-:W-:-:S02]  /*8900*/  HADD2.F32 R13, -RZ, R206.H1_H1 ;  /* 0x300000ceff0d7230 */ /* 0x000fc40000004100 */
[----:B------:R-:W-:Y:S01]  /*8910*/  FMUL.FTZ R51, R35, R33 ;  /* 0x0000002123337220 */ /* 0x000fe20000410000 */
[----:B------:R-:W-:Y:S02]  /*8920*/  HADD2.F32 R15, -RZ, R15.H1_H1 ;  /* 0x3000000fff0f7230 */ /* 0x000fe40000004100 */
[-C--:B------:R-:W-:Y:S01]  /*8930*/  FMUL.FTZ R33, R47, R78.reuse ;  /* 0x0000004e2f217220 */ /* 0x080fe20000410000 */
[----:B------:R-:W-:Y:S02]  /*8940*/  HADD2.F32 R66, -RZ, R66.H0_H0 ;  /* 0x20000042ff427230 */ /* 0x000fe40000004100 */
[-C--:B------:R-:W-:Y:S01]  /*8950*/  FFMA.FTZ R48, R35, R13.reuse, -R48 ;  /* 0x0000000d23307223 */ /* 0x080fe20000010830 */
[----:B------:R-:W-:Y:S01]  /*8960*/  FFMA.FTZ R51, R45, R13, R51 ;  /* 0x0000000d2d337223 */ /* 0x000fe20000010033 */
[C---:B------:R-:W-:Y:S01]  /*8970*/  FMUL.FTZ R78, R15.reuse, R78 ;  /* 0x0000004e0f4e7220 */ /* 0x040fe20000410000 */
[----:B------:R-:W-:Y:S02]  /*8980*/  HADD2.F32 R42, -RZ, R42.H0_H0 ;  /* 0x2000002aff2a7230 */ /* 0x000fe40000004100 */
[----:B------:R-:W-:Y:S01]  /*8990*/  FFMA.FTZ R33, R15, R66, -R33 ;  /* 0x000000420f217223 */ /* 0x000fe20000010821 */
[----:B------:R-:W-:-:S02]  /*89a0*/  HADD2.F32 R13, -RZ, R32.H1_H1 ;  /* 0x30000020ff0d7230 */ /* 0x000fc40000004100 */
[----:B------:R-:W-:Y:S01]  /*89b0*/  FFMA.FTZ R78, R47, R66, R78 ;  /* 0x000000422f4e7223 */ /* 0x000fe2000001004e */
[----:B------:R-:W-:Y:S01]  /*89c0*/  HADD2.F32 R15, -RZ, R12.H1_H1 ;  /* 0x3000000cff0f7230 */ /* 0x000fe20000004100 */
[----:B------:R-:W-:Y:S01]  /*89d0*/  F2FP.F16.F32.PACK_AB R46, R46, R49 ;  /* 0x000000312e2e723e */ /* 0x000fe200000000ff */
[----:B------:R-:W-:Y:S02]  /*89e0*/  HADD2.F32 R54, -RZ, R32.H0_H0 ;  /* 0x20000020ff367230 */ /* 0x000fe40000004100 */
[-C--:B------:R-:W-:Y:S01]  /*89f0*/  FMUL.FTZ R32, R13, R42.reuse ;  /* 0x0000002a0d207220 */ /* 0x080fe20000410000 */
[----:B------:R-:W-:Y:S02]  /*8a00*/  HADD2.F32 R52, -RZ, R12.H0_H0 ;  /* 0x2000000cff347230 */ /* 0x000fe40000004100 */
[----:B------:R-:W-:Y:S01]  /*8a10*/  FMUL.FTZ R42, R15, R42 ;  /* 0x0000002a0f2a7220 */ /* 0x000fe20000410000 */
[----:B------:R-:W-:Y:S01]  /*8a20*/  HADD2.F32 R12, -RZ, R11.H0_H0 ;  /* 0x2000000bff0c7230 */ /* 0x000fe20000004100 */
[----:B------:R-:W-:Y:S01]  /*8a30*/  F2FP.F16.F32.PACK_AB R48, R33, R48 ;  /* 0x000000302130723e */ /* 0x000fe200000000ff */
[----:B------:R-:W-:Y:S01]  /*8a40*/  HADD2.F32 R208, -RZ, R208.H0_H0 ;  /* 0x200000d0ffd07230 */ /* 0x000fe20000004100 */
[----:B------:R-:W-:Y:S01]  /*8a50*/  F2FP.F16.F32.PACK_AB R33, R76, R50 ;  /* 0x000000324c21723e */ /* 0x000fe200000000ff */
[----:B------:R-:W-:-:S02]  /*8a60*/  HADD2.F32 R35, -RZ, R44.H0_H0 ;  /* 0x2000002cff237230 */ /* 0x000fc40000004100 */
[-C--:B------:R-:W-:Y:S01]  /*8a70*/  FFMA.FTZ R42, R13, R12.reuse, R42 ;  /* 0x0000000c0d2a7223 */ /* 0x080fe2000001002a */
[----:B------:R-:W-:Y:S01]  /*8a80*/  FFMA.FTZ R32, R15, R12, -R32 ;  /* 0x0000000c0f207223 */ /* 0x000fe20000010820 */
[----:B------:R-:W-:Y:S02]  /*8a90*/  HADD2.F32 R13, -RZ, R34.H0_H0 ;  /* 0x20000022ff0d7230 */ /* 0x000fe40000004100 */
[----:B------:R-:W-:Y:S02]  /*8aa0*/  HADD2.F32 R15, -RZ, R14.H0_H0 ;  /* 0x2000000eff0f7230 */ /* 0x000fe40000004100 */
[----:B------:R-:W-:Y:S02]  /*8ab0*/  HADD2.F32 R34, -RZ, R34.H1_H1 ;  /* 0x30000022ff227230 */ /* 0x000fe40000004100 */
[-C--:B------:R-:W-:Y:S01]  /*8ac0*/  FMUL.FTZ R12, R13, R208.reuse ;  /* 0x000000d00d0c7220 */ /* 0x080fe20000410000 */
[----:B------:R-:W-:Y:S02]  /*8ad0*/  HADD2.F32 R209, -RZ, R209.H0_H0 ;  /* 0x200000d1ffd17230 */ /* 0x000fe40000004100 */
[----:B------:R-:W-:Y:S01]  /*8ae0*/  FMUL.FTZ R208, R15, R208 ;  /* 0x000000d00fd07220 */ /* 0x000fe20000410000 */
[----:B------:R-:W-:-:S02]  /*8af0*/  HADD2.F32 R14, -RZ, R14.H1_H1 ;  /* 0x3000000eff0e7230 */ /* 0x000fc40000004100 */
[----:B------:R-:W-:Y:S01]  /*8b00*/  FMUL.FTZ R45, R34, R35 ;  /* 0x00000023222d7220 */ /* 0x000fe20000410000 */
[----:B------:R-:W-:Y:S02]  /*8b10*/  HADD2.F32 R207, -RZ, R207.H0_H0 ;  /* 0x200000cfffcf7230 */ /* 0x000fe40000004100 */
[----:B------:R-:W-:Y:S01]  /*8b20*/  FMUL.FTZ R11, R54, R209 ;  /* 0x000000d1360b7220 */ /* 0x000fe20000410000 */
[----:B------:R-:W-:Y:S02]  /*8b30*/  HADD2.F32 R206, -RZ, R206.H0_H0 ;  /* 0x200000ceffce7230 */ /* 0x000fe40000004100 */
[----:B------:R-:W-:Y:S01]  /*8b40*/  FMUL.FTZ R35, R14, R35 ;  /* 0x000000230e237220 */ /* 0x000fe20000410000 */
[----:B------:R-:W-:Y:S02]  /*8b50*/  HADD2.F32 R43, -RZ, R43.H0_H0 ;  /* 0x2000002bff2b7230 */ /* 0x000fe40000004100 */
[C---:B------:R-:W-:Y:S01]  /*8b60*/  FMUL.FTZ R209, R52.reuse, R209 ;  /* 0x000000d134d17220 */ /* 0x040fe20000410000 */
[----:B------:R-:W-:Y:S01]  /*8b70*/  FFMA.FTZ R11, R52, R207, -R11 ;  /* 0x000000cf340b7223 */ /* 0x000fe2000001080b */
[-C--:B------:R-:W-:Y:S01]  /*8b80*/  FFMA.FTZ R15, R15, R206.reuse, -R12 ;  /* 0x000000ce0f0f7223 */ /* 0x080fe2000001080c */
[----:B------:R-:W-:Y:S01]  /*8b90*/  FFMA.FTZ R13, R13, R206, R208 ;  /* 0x000000ce0d0d7223 */ /* 0x000fe200000100d0 */
[-C--:B------:R-:W-:Y:S01]  /*8ba0*/  FFMA.FTZ R14, R14, R43.reuse, -R45 ;  /* 0x0000002b0e0e7223 */ /* 0x080fe2000001082d */
[----:B------:R-:W-:Y:S01]  /*8bb0*/  FFMA.FTZ R34, R34, R43, R35 ;  /* 0x0000002b22227223 */ /* 0x000fe20000010023 */
[----:B------:R-:W-:Y:S01]  /*8bc0*/  FFMA.FTZ R209, R54, R207, R209 ;  /* 0x000000cf36d17223 */ /* 0x000fe200000100d1 */
[----:B------:R-:W-:-:S02]  /*8bd0*/  F2FP.F16.F32.PACK_AB R12, R32, R11 ;  /* 0x0000000b200c723e */ /* 0x000fc400000000ff */
[----:B------:R-:W-:Y:S01]  /*8be0*/  F2FP.F16.F32.PACK_AB R14, R14, R15 ;  /* 0x0000000f0e0e723e */ /* 0x000fe200000000ff */
[----:B------:R-:W-:Y:S01]  /*8bf0*/  IMAD.MOV.U32 R15, RZ, RZ, R48 ;  /* 0x000000ffff0f7224 */ /* 0x000fe200078e0030 */
[----:B------:R-:W-:Y:S02]  /*8c00*/  F2FP.F16.F32.PACK_AB R34, R34, R13 ;  /* 0x0000000d2222723e */ /* 0x000fe400000000ff */
[----:B------:R-:W-:Y:S02]  /*8c10*/  F2FP.F16.F32.PACK_AB R35, R78, R51 ;  /* 0x000000334e23723e */ /* 0x000fe400000000ff */
[----:B------:R-:W-:Y:S02]  /*8c20*/  F2FP.F16.F32.PACK_AB R32, R42, R209 ;  /* 0x000000d12a20723e */ /* 0x000fe400000000ff */
[----:B------:R-:W-:-:S07]  /*8c30*/  MOV R13, R46 ;  /* 0x0000002e000d7202 */ /* 0x000fce0000000f00 */
.L_x_540:
[----:B------:R-:W-:Y:S05]  /*8c40*/  BSYNC B2 ;  /* 0x0000000000027941 */ /* 0x000fea0003800000 */
.L_x_539:
[----:B--2---:R2:W-:Y:S04]  /*8c50*/  ST.E.128 desc[UR60][R38.64], R12 ;  /* 0x0000000c26007985 */ /* 0x0045e8000c101d3c */
[----:B---3--:R2:W-:Y:S02]  /*8c60*/  @!P4 ST.E.128 desc[UR60][R40.64], R32 ;  /* 0x000000202800c985 */ /* 0x0085e4000c101d3c */
.L_x_538:
[----:B------:R-:W-:Y:S05]  /*8c70*/  BSYNC B1 ;  /* 0x0000000000017941 */ /* 0x000fea0003800000 */
.L_x_537:
[----:B------:R-:W-:Y:S01]  /*8c80*/  ISETP.NE.AND P4, PT, R27, RZ, PT ;  /* 0x000000ff1b00720c */ /* 0x000fe20003f85270 */
[----:B------:R-:W-:-:S12]  /*8c90*/  BSSY B1, `(.L_x_541) ;  /* 0x0000073000017945 */ /* 0x000fd80003800000 */
[----:B------:R-:W-:Y:S05]  /*8ca0*/  @!P4 BRA `(.L_x_542) ;  /* 0x0000000400c4c947 */ /* 0x000fea0003800000 */
[----:B0--3--:R-:W-:Y:S01]  /*8cb0*/  SEL R11, R129, R139, !P2 ;  /* 0x0000008b810b7207 */ /* 0x009fe20005000000 */
[----:B------:R-:W-:Y:S01]  /*8cc0*/  BSSY B2, `(.L_x_543) ;  /* 0x000006d000027945 */ /* 0x000fe20003800000 */
[C---:B--2---:R-:W-:Y:S02]  /*8cd0*/  LEA R38, P5, R8.reuse, R119, 0x1 ;  /* 0x0000007708267211 */ /* 0x044fe400078a08ff */
        /* <DEDUP_REMOVED lines=8> */
[----:B------:R-:W-:Y:S02]  /*8d60*/  LOP3.LUT R12, R167, 0x38, R40, 0xf8, !PT ;  /* 0x00000038a70c7812 */ /* 0x000fe400078ef828 */
[----:B------:R-:W-:Y:S02]  /*8d70*/  SHF.R.S32.HI R14, RZ, 0x3, R11 ;  /* 0x00000003ff0e7819 */ /* 0x000fe4000001140b */
[----:B------:R-:W-:Y:S02]  /*8d80*/  LOP3.LUT R12, R12, R223, RZ, 0x3c, !PT ;  /* 0x000000df0c0c7212 */ /* 0x000fe400078e3cff */
[----:B------:R-:W-:Y:S01]  /*8d90*/  ISETP.GE.AND P4, PT, R40, R135, PT ;  /* 0x000000872800720c */ /* 0x000fe20003f86270 */
[----:B------:R-:W-:-:S05]  /*8da0*/  IMAD R11, R14, 0x1800, R179 ;  /* 0x000018000e0b7824 */ /* 0x000fca00078e02b3 */
[----:B------:R-:W-:Y:S01]  /*8db0*/  IADD3 R13, R11, R12, RZ ;  /* 0x0000000c0b0d7210 */ /* 0x000fe20007ffe0ff */
[----:B------:R-:W-:-:S04]  /*8dc0*/  IMAD R11, R18, 0x4800, R140 ;  /* 0x00004800120b7824 */ /* 0x000fc800078e028c */
[----:B------:R-:W-:Y:S02]  /*8dd0*/  IMAD R13, R18, 0x4800, R13 ;  /* 0x00004800120d7824 */ /* 0x000fe400078e020d */
[--C-:B------:R-:W-:Y:S02]  /*8de0*/  IMAD R11, R11, 0x2, R2.reuse ;  /* 0x000000020b0b7824 */ /* 0x100fe400078e0202 */
[----:B------:R-:W-:Y:S02]  /*8df0*/  IMAD R32, R13, 0x2, R2 ;  /* 0x000000020d207824 */ /* 0x000fe400078e0202 */
[----:B------:R-:W-:Y:S01]  /*8e00*/  @!P4 IMAD.WIDE R40, R40, 0x2, R36 ;  /* 0x000000022828c825 */ /* 0x000fe200078e0224 */
[----:B------:R0:W2:Y:S04]  /*8e10*/  LDS.128 R12, [R11+0x18400] ;  /* 0x018400000b0c7984 */ /* 0x0000a80000000c00 */
[----:B------:R-:W3:Y:S01]  /*8e20*/  LDS.128 R32, [R32+0x18400] ;  /* 0x0184000020207984 */ /* 0x000ee20000000c00 */
[----:B------:R-:W-:Y:S05]  /*8e30*/  @P5 BRA `(.L_x_544) ;  /* 0x0000000400545947 */ /* 0x000fea0003800000 */
[----:B------:R-:W-:Y:S01]  /*8e40*/  SHF.R.U64 R42, R72, 0x10, R73 ;  /* 0x00000010482a7819 */ /* 0x000fe20000001249 */
[----:B------:R-:W-:Y:S01]  /*8e50*/  HADD2.F32 R50, -RZ, R205.H1_H1 ;  /* 0x300000cdff327230 */ /* 0x000fe20000004100 */
[----:B---3--:R-:W-:Y:S01]  /*8e60*/  MOV R45, R33 ;  /* 0x00000021002d7202 */ /* 0x008fe20000000f00 */
[----:B--2---:R-:W-:Y:S01]  /*8e70*/  IMAD.MOV.U32 R33, RZ, RZ, R15 ;  /* 0x000000ffff217224 */ /* 0x004fe200078e000f */
[----:B------:R-:W-:Y:S01]  /*8e80*/  SHF.R.U32.HI R72, RZ, 0x10, R73 ;  /* 0x00000010ff487819 */ /* 0x000fe20000011649 */
[----:B------:R-:W-:Y:S01]  /*8e90*/  HADD2.F32 R15, -RZ, R13.H0_H0 ;  /* 0x2000000dff0f7230 */ /* 0x000fe20000004100 */
[--C-:B0-----:R-:W-:Y:S01]  /*8ea0*/  SHF.R.U64 R11, R60, 0x10, R61.reuse ;  /* 0x000000103c0b7819 */ /* 0x101fe2000000123d */
[--C-:B------:R-:W-:Y:S01]  /*8eb0*/  HADD2.F32 R47, -RZ, R45.reuse.H0_H0 ;  /* 0x2000002dff2f7230 */ /* 0x100fe20000004100 */
[----:B------:R-:W-:Y:S01]  /*8ec0*/  SHF.R.U32.HI R60, RZ, 0x10, R61 ;  /* 0x00000010ff3c7819 */ /* 0x000fe2000001163d */
[----:B------:R-:W-:Y:S01]  /*8ed0*/  HADD2.F32 R45, -RZ, R45.H1_H1 ;  /* 0x3000002dff2d7230 */ /* 0x000fe20000004100 */
[--C-:B------:R-:W-:Y:S01]  /*8ee0*/  SHF.R.U64 R44, R74, 0x10, R75.reuse ;  /* 0x000000104a2c7819 */ /* 0x100fe2000000124b */
[----:B------:R-:W-:Y:S01]  /*8ef0*/  HADD2.F32 R72, -RZ, R72.H0_H0 ;  /* 0x20000048ff487230 */ /* 0x000fe20000004100 */
[----:B------:R-:W-:Y:S01]  /*8f00*/  SHF.R.U32.HI R74, RZ, 0x10, R75 ;  /* 0x00000010ff4a7819 */ /* 0x000fe2000001164b */
[----:B------:R-:W-:-:S02]  /*8f10*/  HADD2.F32 R46, -RZ, R13.H1_H1 ;  /* 0x3000000dff2e7230 */ /* 0x000fc40000004100 */
[----:B------:R-:W-:Y:S01]  /*8f20*/  FMUL.FTZ R52, R47, R50 ;  /* 0x000000322f347220 */ /* 0x000fe20000410000 */
[----:B------:R-:W-:Y:S02]  /*8f30*/  HADD2.F32 R48, -RZ, R154.H1_H1 ;  /* 0x3000009aff307230 */ /* 0x000fe40000004100 */
[----:B------:R-:W-:Y:S01]  /*8f40*/  FMUL.FTZ R49, R45, R72 ;  /* 0x000000482d317220 */ /* 0x000fe20000410000 */
[----:B------:R-:W-:Y:S02]  /*8f50*/  HADD2.F32 R60, -RZ, R60.H0_H0 ;  /* 0x2000003cff3c7230 */ /* 0x000fe40000004100 */
[C---:B------:R-:W-:Y:S01]  /*8f60*/  FMUL.FTZ R50, R15.reuse, R50 ;  /* 0x000000320f327220 */ /* 0x040fe20000410000 */
[----:B------:R-:W-:Y:S01]  /*8f70*/  FMUL.FTZ R72, R46, R72 ;  /* 0x000000482e487220 */ /* 0x000fe20000410000 */
[--C-:B------:R-:W-:Y:S01]  /*8f80*/  SHF.R.U64 R43, R62, 0x10, R63.reuse ;  /* 0x000000103e2b7819 */ /* 0x100fe2000000123f */
[----:B------:R-:W-:Y:S01]  /*8f90*/  FFMA.FTZ R13, R15, R48, -R52 ;  /* 0x000000300f0d7223 */ /* 0x000fe20000010834 */
[----:B------:R-:W-:Y:S01]  /*8fa0*/  SHF.R.U32.HI R62, RZ, 0x10, R63 ;  /* 0x00000010ff3e7819 */ /* 0x000fe2000001163f */
[----:B------:R-:W-:Y:S01]  /*8fb0*/  FFMA.FTZ R46, R46, R60, -R49 ;  /* 0x0000003c2e2e7223 */ /* 0x000fe20000010831 */
[----:B------:R-:W-:Y:S01]  /*8fc0*/  FFMA.FTZ R15, R47, R48, R50 ;  /* 0x000000302f0f7223 */ /* 0x000fe20000010032 */
[----:B------:R-:W-:-:S02]  /*8fd0*/  HADD2.F32 R52, -RZ, R35.H1_H1 ;  /* 0x30000023ff347230 */ /* 0x000fc40000004100 */
[----:B------:R-:W-:Y:S01]  /*8fe0*/  FFMA.FTZ R48, R45, R60, R72 ;  /* 0x0000003c2d307223 */ /* 0x000fe20000010048 */
[----:B------:R-:W-:Y:S01]  /*8ff0*/  HADD2.F32 R49, -RZ, R74.H0_H0 ;  /* 0x2000004aff317230 */ /* 0x000fe20000004100 */
[----:B------:R-:W-:Y:S01]  /*9000*/  F2FP.F16.F32.PACK_AB R13, R46, R13 ;  /* 0x0000000d2e0d723e */ /* 0x000fe200000000ff */
[----:B------:R-:W-:Y:S02]  /*9010*/  HADD2.F32 R60, -RZ, R155.H1_H1 ;  /* 0x3000009bff3c7230 */ /* 0x000fe40000004100 */
[----:B------:R-:W-:Y:S02]  /*9020*/  HADD2.F32 R45, -RZ, R35.H0_H0 ;  /* 0x20000023ff2d7230 */ /* 0x000fe40000004100 */
[----:B------:R-:W-:Y:S01]  /*9030*/  FMUL.FTZ R51, R52, R49 ;  /* 0x0000003134337220 */ /* 0x000fe20000410000 */
[--C-:B------:R-:W-:Y:S02]  /*9040*/  HADD2.F32 R35, -RZ, R33.reuse.H0_H0 ;  /* 0x20000021ff237230 */ /* 0x100fe40000004100 */
[----:B------:R-:W-:-:S02]  /*9050*/  HADD2.F32 R50, -RZ, R33.H1_H1 ;  /* 0x30000021ff327230 */ /* 0x000fc40000004100 */
[----:B------:R-:W-:Y:S02]  /*9060*/  HADD2.F32 R47, -RZ, R62.H0_H0 ;  /* 0x2000003eff2f7230 */ /* 0x000fe40000004100 */
[-C--:B------:R-:W-:Y:S01]  /*9070*/  FMUL.FTZ R62, R45, R60.reuse ;  /* 0x0000003c2d3e7220 */ /* 0x080fe20000410000 */
[----:B------:R-:W-:Y:S02]  /*9080*/  HADD2.F32 R54, -RZ, R153.H1_H1 ;  /* 0x30000099ff367230 */ /* 0x000fe40000004100 */
[C---:B------:R-:W-:Y:S01]  /*9090*/  FMUL.FTZ R60, R35.reuse, R60 ;  /* 0x0000003c233c7220 */ /* 0x040fe20000410000 */
[C---:B------:R-:W-:Y:S01]  /*90a0*/  FMUL.FTZ R49, R50.reuse, R49 ;  /* 0x0000003132317220 */ /* 0x040fe20000410000 */
[----:B------:R-:W-:Y:S01]  /*90b0*/  FFMA.FTZ R50, R50, R47, -R51 ;  /* 0x0000002f32327223 */ /* 0x000fe20000010833 */
[----:B------:R-:W-:Y:S02]  /*90c0*/  HADD2.F32 R51, -RZ, R42.H0_H0 ;  /* 0x2000002aff337230 */ /* 0x000fe40000004100 */
[----:B------:R-:W-:Y:S01]  /*90d0*/  FFMA.FTZ R33, R35, R54, -R62 ;  /* 0x0000003623217223 */ /* 0x000fe2000001083e */
[----:B------:R-:W-:-:S02]  /*90e0*/  HADD2.F32 R205, -RZ, R205.H0_H0 ;  /* 0x200000cdffcd7230 */ /* 0x000fc40000004100 */
[----:B------:R-:W-:Y:S01]  /*90f0*/  FFMA.FTZ R35, R45, R54, R60 ;  /* 0x000000362d237223 */ /* 0x000fe2000001003c */
[----:B------:R-:W-:Y:S02]  /*9100*/  HADD2.F32 R42, -RZ, R12.H0_H0 ;  /* 0x2000000cff2a7230 */ /* 0x000fe40000004100 */
[----:B------:R-:W-:Y:S01]  /*9110*/  FFMA.FTZ R52, R52, R47, R49 ;  /* 0x0000002f34347223 */ /* 0x000fe20000010031 */
[--C-:B------:R-:W-:Y:S01]  /*9120*/  HADD2.F32 R45, -RZ, R32.reuse.H0_H0 ;  /* 0x20000020ff2d7230 */ /* 0x100fe20000004100 */
[----:B------:R-:W-:Y:S01]  /*9130*/  F2FP.F16.F32.PACK_AB R50, R50, R33 ;  /* 0x000000213232723e */ /* 0x000fe200000000ff */
[----:B------:R-:W-:Y:S01]  /*9140*/  HADD2.F32 R47, -RZ, R32.H1_H1 ;  /* 0x30000020ff2f7230 */ /* 0x000fe20000004100 */
[----:B------:R-:W-:Y:S01]  /*9150*/  F2FP.F16.F32.PACK_AB R33, R48, R15 ;  /* 0x0000000f3021723e */ /* 0x000fe200000000ff */
[----:B------:R-:W-:Y:S01]  /*9160*/  HADD2.F32 R154, -RZ, R154.H0_H0 ;  /* 0x2000009aff9a7230 */ /* 0x000fe20000004100 */
[----:B------:R-:W-:Y:S01]  /*9170*/  F2FP.F16.F32.PACK_AB R35, R52, R35 ;  /* 0x000000233423723e */ /* 0x000fe200000000ff */
[----:B------:R-:W-:-:S02]  /*9180*/  HADD2.F32 R32, -RZ, R12.H1_H1 ;  /* 0x3000000cff207230 */ /* 0x000fc40000004100 */
[CC--:B------:R-:W-:Y:S01]  /*9190*/  FMUL.FTZ R12, R42.reuse, R205.reuse ;  /* 0x000000cd2a0c7220 */ /* 0x0c0fe20000410000 */
[----:B------:R-:W-:Y:S02]  /*91a0*/  HADD2.F32 R49, -RZ, R11.H0_H0 ;  /* 0x2000000bff317230 */ /* 0x000fe40000004100 */
[----:B------:R-:W-:Y:S01]  /*91b0*/  FMUL.FTZ R11, R45, R205 ;  /* 0x000000cd2d0b7220 */ /* 0x000fe20000410000 */
[-C--:B------:R-:W-:Y:S01]  /*91c0*/  FMUL.FTZ R53, R47, R51.reuse ;  /* 0x000000332f357220 */ /* 0x080fe20000410000 */
[-C--:B------:R-:W-:Y:S01]  /*91d0*/  FFMA.FTZ R12, R45, R154.reuse, R12 ;  /* 0x0000009a2d0c7223 */ /* 0x080fe2000001000c */
[----:B------:R-:W-:Y:S02]  /*91e0*/  HADD2.F32 R45, -RZ, R44.H0_H0 ;  /* 0x2000002cff2d7230 */ /* 0x000fe40000004100 */
[----:B------:R-:W-:Y:S01]  /*91f0*/  FFMA.FTZ R11, R42, R154, -R11 ;  /* 0x0000009a2a0b7223 */ /* 0x000fe2000001080b */
[----:B------:R-:W-:Y:S02]  /*9200*/  HADD2.F32 R44, -RZ, R34.H0_H0 ;  /* 0x20000022ff2c7230 */ /* 0x000fe40000004100 */
[----:B------:R-:W-:Y:S01]  /*9210*/  FMUL.FTZ R54, R32, R51 ;  /* 0x0000003320367220 */ /* 0x000fe20000410000 */
[----:B------:R-:W-:-:S02]  /*9220*/  HADD2.F32 R155, -RZ, R155.H0_H0 ;  /* 0x2000009bff9b7230 */ /* 0x000fc40000004100 */
[-C--:B------:R-:W-:Y:S01]  /*9230*/  FFMA.FTZ R32, R32, R49.reuse, -R53 ;  /* 0x0000003120207223 */ /* 0x080fe20000010835 */
[----:B------:R-:W-:Y:S02]  /*9240*/  HADD2.F32 R42, -RZ, R14.H0_H0 ;  /* 0x2000000eff2a7230 */ /* 0x000fe40000004100 */
[----:B------:R-:W-:Y:S01]  /*9250*/  FFMA.FTZ R47, R47, R49, R54 ;  /* 0x000000312f2f7223 */ /* 0x000fe20000010036 */
[----:B------:R-:W-:Y:S02]  /*9260*/  HADD2.F32 R34, -RZ, R34.H1_H1 ;  /* 0x30000022ff227230 */ /* 0x000fe40000004100 */
[-C--:B------:R-:W-:Y:S01]  /*9270*/  FMUL.FTZ R49, R44, R155.reuse ;  /* 0x0000009b2c317220 */ /* 0x080fe20000410000 */
[----:B------:R-:W-:Y:S02]  /*9280*/  HADD2.F32 R14, -RZ, R14.H1_H1 ;  /* 0x3000000eff0e7230 */ /* 0x000fe40000004100 */
[----:B------:R-:W-:Y:S01]  /*9290*/  FMUL.FTZ R155, R42, R155 ;  /* 0x0000009b2a9b7220 */ /* 0x000fe20000410000 */
[----:B------:R-:W-:-:S02]  /*92a0*/  HADD2.F32 R153, -RZ, R153.H0_H0 ;  /* 0x20000099ff997230 */ /* 0x000fc40000004100 */
[-C--:B------:R-:W-:Y:S01]  /*92b0*/  FMUL.FTZ R51, R34, R45.reuse ;  /* 0x0000002d22337220 */ /* 0x080fe20000410000 */
[----:B------:R-:W-:Y:S02]  /*92c0*/  HADD2.F32 R43, -RZ, R43.H0_H0 ;  /* 0x2000002bff2b7230 */ /* 0x000fe40000004100 */
[----:B------:R-:W-:Y:S01]  /*92d0*/  FMUL.FTZ R45, R14, R45 ;  /* 0x0000002d0e2d7220 */ /* 0x000fe20000410000 */
[----:B------:R-:W-:Y:S01]  /*92e0*/  F2FP.F16.F32.PACK_AB R32, R32, R11 ;  /* 0x0000000b2020723e */ /* 0x000fe200000000ff */
[-C--:B------:R-:W-:Y:S01]  /*92f0*/  FFMA.FTZ R49, R42, R153.reuse, -R49 ;  /* 0x000000992a317223 */ /* 0x080fe20000010831 */
[----:B------:R-:W-:Y:S01]  /*9300*/  FFMA.FTZ R155, R44, R153, R155 ;  /* 0x000000992c9b7223 */ /* 0x000fe2000001009b */
[-C--:B------:R-:W-:Y:S01]  /*9310*/  FFMA.FTZ R14, R14, R43.reuse, -R51 ;  /* 0x0000002b0e0e7223 */ /* 0x080fe20000010833 */
[----:B------:R-:W-:Y:S01]  /*9320*/  FFMA.FTZ R34, R34, R43, R45 ;  /* 0x0000002b22227223 */ /* 0x000fe2000001002d */
[----:B------:R-:W-:Y:S01]  /*9330*/  F2FP.F16.F32.PACK_AB R42, R47, R12 ;  /* 0x0000000c2f2a723e */ /* 0x000fe200000000ff */
[----:B------:R-:W-:-:S02]  /*9340*/  IMAD.MOV.U32 R12, RZ, RZ, R32 ;  /* 0x000000ffff0c7224 */ /* 0x000fc400078e0020 */
[----:B------:R-:W-:Y:S01]  /*9350*/  F2FP.F16.F32.PACK_AB R14, R14, R49 ;  /* 0x000000310e0e723e */ /* 0x000fe200000000ff */
[----:B------:R-:W-:Y:S01]  /*9360*/  IMAD.MOV.U32 R15, RZ, RZ, R50 ;  /* 0x000000ffff0f7224 */ /* 0x000fe200078e0032 */
[----:B------:R-:W-:Y:S02]  /*9370*/  F2FP.F16.F32.PACK_AB R34, R34, R155 ;  /* 0x0000009b2222723e */ /* 0x000fe400000000ff */
[----:B------:R-:W-:-:S07]  /*9380*/  MOV R32, R42 ;  /* 0x0000002a00207202 */ /* 0x000fce0000000f00 */
.L_x_544:
[----:B------:R-:W-:Y:S05]  /*9390*/  BSYNC B2 ;  /* 0x0000000000027941 */ /* 0x000fea0003800000 */
.L_x_543:
[----:B--2---:R2:W-:Y:S04]  /*93a0*/  ST.E.128 desc[UR60][R38.64], R12 ;  /* 0x0000000c26007985 */ /* 0x0045e8000c101d3c */
[----:B---3--:R2:W-:Y:S02]  /*93b0*/  @!P4 ST.E.128 desc[UR60][R40.64], R32 ;  /* 0x000000202800c985 */ /* 0x0085e4000c101d3c */
.L_x_542:
[----:B------:R-:W-:Y:S05]  /*93c0*/  BSYNC B1 ;  /* 0x0000000000017941 */ /* 0x000fea0003800000 */
.L_x_541:
[----:B------:R-:W-:-:S13]  /*93d0*/  ISETP.NE.AND P4, PT, R28, RZ, PT ;  /* 0x000000ff1c00720c */ /* 0x000fda0003f85270 */
[----:B------:R-:W-:Y:S05]  /*93e0*/  @!P4 BRA `(.L_x_493) ;  /* 0x0000000c00b0c947 */ /* 0x000fea0003800000 */
[----:B------:R-:W-:Y:S01]  /*93f0*/  SEL R139, R129, R139, !P1 ;  /* 0x0000008b818b7207 */ /* 0x000fe20004800000 */
[----:B------:R-:W-:Y:S01]  /*9400*/  BSSY B1, `(.L_x_545) ;  /* 0x000006d000017945 */ /* 0x000fe20003800000 */
[----:B------:R-:W-:Y:S02]  /*9410*/  ISETP.GE.AND P5, PT, R3, R128, PT ;  /* 0x000000800300720c */ /* 0x000fe40003fa6270 */
[----:B--234-:R-:W-:Y:S02]  /*9420*/  SHF.R.S32.HI R12, RZ, 0x1f, R139 ;  /* 0x0000001fff0c7819 */ /* 0x01cfe4000001148b */
[C---:B------:R-:W-:Y:S02]  /*9430*/  LEA R38, P4, R9.reuse, R119, 0x1 ;  /* 0x0000007709267211 */ /* 0x040fe400078808ff */
[----:B------:R-:W-:Y:S02]  /*9440*/  LEA.HI R139, R12, R139, RZ, 0x4 ;  /* 0x0000008b0c8b7211 */ /* 0x000fe400078f20ff */
[----:B------:R-:W-:-:S02]  /*9450*/  LEA.HI.X R39, R9, R118, R114, 0x1, P4 ;  /* 0x0000007609277211 */ /* 0x000fc400020f0c72 */
[----:B------:R-:W-:-:S04]  /*9460*/  LEA.HI.SX32 R139, R139, R120, 0x1c ;  /* 0x000000788b8b7211 */ /* 0x000fc800078fe2ff */
[----:B------:R-:W-:Y:S01]  /*9470*/  SHF.R.S32.HI R12, RZ, 0x1f, R139 ;  /* 0x0000001fff0c7819 */ /* 0x000fe2000001148b */
[----:B------:R-:W-:-:S03]  /*9480*/  IMAD.SHL.U32 R40, R139, 0x8, RZ ;  /* 0x000000088b287824 */ /* 0x000fc600078e00ff */
[----:B------:R-:W-:-:S04]  /*9490*/  LEA.HI R12, R12, R139, RZ, 0x3 ;  /* 0x0000008b0c0c7211 */ /* 0x000fc800078f18ff */
[----:B------:R-:W-:Y:S02]  /*94a0*/  SHF.R.S32.HI R14, RZ, 0x3, R12 ;  /* 0x00000003ff0e7819 */ /* 0x000fe4000001140c */
[----:B------:R-:W-:-:S03]  /*94b0*/  LOP3.LUT R12, R167, 0x38, R40, 0xf8, !PT ;  /* 0x00000038a70c7812 */ /* 0x000fc600078ef828 */
[----:B0-----:R-:W-:Y:S01]  /*94c0*/  IMAD R11, R14, 0x1800, R179 ;  /* 0x000018000e0b7824 */ /* 0x001fe200078e02b3 */
[----:B------:R-:W-:-:S04]  /*94d0*/  LOP3.LUT R12, R12, R223, RZ, 0x3c, !PT ;  /* 0x000000df0c0c7212 */ /* 0x000fc800078e3cff */
[----:B------:R-:W-:Y:S01]  /*94e0*/  IADD3 R13, R11, R12, RZ ;  /* 0x0000000c0b0d7210 */ /* 0x000fe20007ffe0ff */
[----:B------:R-:W-:-:S04]  /*94f0*/  IMAD R11, R18, 0x4800, R138 ;  /* 0x00004800120b7824 */ /* 0x000fc800078e028a */
[----:B------:R-:W-:Y:S02]  /*9500*/  IMAD R13, R18, 0x4800, R13 ;  /* 0x00004800120d7824 */ /* 0x000fe400078e020d */
[--C-:B------:R-:W-:Y:S02]  /*9510*/  IMAD R11, R11, 0x2, R2.reuse ;  /* 0x000000020b0b7824 */ /* 0x100fe400078e0202 */
[----:B------:R-:W-:-:S03]  /*9520*/  IMAD R32, R13, 0x2, R2 ;  /* 0x000000020d207824 */ /* 0x000fc600078e0202 */
[----:B------:R0:W2:Y:S04]  /*9530*/  LDS.128 R12, [R11+0x18400] ;  /* 0x018400000b0c7984 */ /* 0x0000a80000000c00 */
[----:B------:R-:W3:Y:S01]  /*9540*/  LDS.128 R32, [R32+0x18400] ;  /* 0x0184000020207984 */ /* 0x000ee20000000c00 */
[----:B------:R-:W-:Y:S05]  /*9550*/  @P5 BRA `(.L_x_546) ;  /* 0x00000004005c5947 */ /* 0x000fea0003800000 */
[----:B--2---:R-:W-:Y:S01]  /*9560*/  MOV R44, R12 ;  /* 0x0000000c002c7202 */ /* 0x004fe20000000f00 */
[----:B---3--:R-:W-:Y:S01]  /*9570*/  IMAD.MOV.U32 R12, RZ, RZ, R33 ;  /* 0x000000ffff0c7224 */ /* 0x008fe200078e0021 */
[----:B------:R-:W-:Y:S01]  /*9580*/  SHF.R.U32.HI R50, RZ, 0x10, R69 ;  /* 0x00000010ff327819 */ /* 0x000fe20000011645 */
[----:B------:R-:W-:Y:S01]  /*9590*/  IMAD.MOV.U32 R45, RZ, RZ, R32 ;  /* 0x000000ffff2d7224 */ /* 0x000fe200078e0020 */
[----:B------:R-:W-:Y:S01]  /*95a0*/  SHF.R.U32.HI R48, RZ, 0x10, R57 ;  /* 0x00000010ff307819 */ /* 0x000fe20000011639 */
[----:B------:R-:W-:Y:S01]  /*95b0*/  IMAD.MOV.U32 R46, RZ, RZ, R35 ;  /* 0x000000ffff2e7224 */ /* 0x000fe200078e0023 */
[----:B------:R-:W-:Y:S01]  /*95c0*/  MOV R33, R15 ;  /* 0x0000000f00217202 */ /* 0x000fe20000000f00 */
[----:B------:R-:W-:Y:S01]  /*95d0*/  HADD2.F32 R49, -RZ, R152.H1_H1 ;  /* 0x30000098ff317230 */ /* 0x000fe20000004100 */
[----:B------:R-:W-:Y:S01]  /*95e0*/  SHF.R.U32.HI R51, RZ, 0x10, R71 ;  /* 0x00000010ff337819 */ /* 0x000fe20000011647 */
[--C-:B------:R-:W-:Y:S01]  /*95f0*/  HADD2.F32 R32, -RZ, R12.reuse.H0_H0 ;  /* 0x2000000cff207230 */ /* 0x100fe20000004100 */
[--C-:B0-----:R-:W-:Y:S01]  /*9600*/  SHF.R.U64 R11, R58, 0x10, R59.reuse ;  /* 0x000000103a0b7819 */ /* 0x101fe2000000123b */
[----:B------:R-:W-:Y:S01]  /*9610*/  HADD2.F32 R35, -RZ, R12.H1_H1 ;  /* 0x3000000cff237230 */ /* 0x000fe20000004100 */
[----:B------:R-:W-:Y:S01]  /*9620*/  SHF.R.U32.HI R58, RZ, 0x10, R59 ;  /* 0x00000010ff3a7819 */ /* 0x000fe2000001163b */
[--C-:B------:R-:W-:Y:S01]  /*9630*/  HADD2.F32 R12, -RZ, R13.reuse.H0_H0 ;  /* 0x2000000dff0c7230 */ /* 0x100fe20000004100 */
[----:B------:R-:W-:Y:S01]  /*9640*/  SHF.R.U64 R43, R68, 0x10, R69 ;  /* 0x00000010442b7819 */ /* 0x000fe20000001245 */
[----:B------:R-:W-:Y:S01]  /*9650*/  HADD2.F32 R50, -RZ, R50.H0_H0 ;  /* 0x20000032ff327230 */ /* 0x000fe20000004100 */
[----:B------:R-:W-:Y:S01]  /*9660*/  SHF.R.U64 R41, R56, 0x10, R57 ;  /* 0x0000001038297819 */ /* 0x000fe20000001239 */
[----:B------:R-:W-:-:S02]  /*9670*/  HADD2.F32 R15, -RZ, R13.H1_H1 ;  /* 0x3000000dff0f7230 */ /* 0x000fc40000004100 */
[-C--:B------:R-:W-:Y:S01]  /*9680*/  FMUL.FTZ R13, R32, R49.reuse ;  /* 0x00000031200d7220 */ /* 0x080fe20000410000 */
[----:B------:R-:W-:Y:S02]  /*9690*/  HADD2.F32 R47, -RZ, R150.H1_H1 ;  /* 0x30000096ff2f7230 */ /* 0x000fe40000004100 */
[C---:B------:R-:W-:Y:S01]  /*96a0*/  FMUL.FTZ R49, R12.reuse, R49 ;  /* 0x000000310c317220 */ /* 0x040fe20000410000 */
[----:B------:R-:W-:Y:S02]  /*96b0*/  HADD2.F32 R48, -RZ, R48.H0_H0 ;  /* 0x20000030ff307230 */ /* 0x000fe40000004100 */
[-C--:B------:R-:W-:Y:S01]  /*96c0*/  FMUL.FTZ R52, R35, R50.reuse ;  /* 0x0000003223347220 */ /* 0x080fe20000410000 */
[----:B------:R-:W-:Y:S01]  /*96d0*/  FMUL.FTZ R50, R15, R50 ;  /* 0x000000320f327220 */ /* 0x000fe20000410000 */
[-C--:B------:R-:W-:Y:S01]  /*96e0*/  FFMA.FTZ R12, R12, R47.reuse, -R13 ;  /* 0x0000002f0c0c7223 */ /* 0x080fe2000001080d */
[----:B------:R-:W-:Y:S01]  /*96f0*/  FFMA.FTZ R13, R32, R47, R49 ;  /* 0x0000002f200d7223 */ /* 0x000fe20000010031 */
[----:B------:R-:W-:-:S02]  /*9700*/  HADD2.F32 R47, -RZ, R46.H0_H0 ;  /* 0x2000002eff2f7230 */ /* 0x000fc40000004100 */
[-C--:B------:R-:W-:Y:S01]  /*9710*/  FFMA.FTZ R32, R35, R48.reuse, R50 ;  /* 0x0000003023207223 */ /* 0x080fe20000010032 */
[----:B------:R-:W-:Y:S02]  /*9720*/  HADD2.F32 R50, -RZ, R151.H1_H1 ;  /* 0x30000097ff327230 */ /* 0x000fe40000004100 */
[----:B------:R-:W-:Y:S01]  /*9730*/  FFMA.FTZ R15, R15, R48, -R52 ;  /* 0x000000300f0f7223 */ /* 0x000fe20000010834 */
[----:B------:R-:W-:Y:S01]  /*9740*/  HADD2.F32 R46, -RZ, R46.H1_H1 ;  /* 0x3000002eff2e7230 */ /* 0x000fe20000004100 */
[----:B------:R-:W-:Y:S01]  /*9750*/  SHF.R.U64 R42, R70, 0x10, R71 ;  /* 0x00000010462a7819 */ /* 0x000fe20000001247 */
[----:B------:R-:W-:Y:S02]  /*9760*/  HADD2.F32 R51, -RZ, R51.H0_H0 ;  /* 0x20000033ff337230 */ /* 0x000fe40000004100 */
[----:B------:R-:W-:Y:S01]  /*9770*/  FMUL.FTZ R52, R47, R50 ;  /* 0x000000322f347220 */ /* 0x000fe20000410000 */
[----:B------:R-:W-:Y:S01]  /*9780*/  HADD2.F32 R48, -RZ, R149.H1_H1 ;  /* 0x30000095ff307230 */ /* 0x000fe20000004100 */
[----:B------:R-:W-:Y:S01]  /*9790*/  F2FP.F16.F32.PACK_AB R15, R15, R12 ;  /* 0x0000000c0f0f723e */ /* 0x000fe200000000ff */
[----:B------:R-:W-:-:S02]  /*97a0*/  HADD2.F32 R35, -RZ, R33.H0_H0 ;  /* 0x20000021ff237230 */ /* 0x000fc40000004100 */
[-C--:B------:R-:W-:Y:S01]  /*97b0*/  FMUL.FTZ R54, R46, R51.reuse ;  /* 0x000000332e367220 */ /* 0x080fe20000410000 */
[----:B------:R-:W-:Y:S02]  /*97c0*/  HADD2.F32 R33, -RZ, R33.H1_H1 ;  /* 0x30000021ff217230 */ /* 0x000fe40000004100 */
[----:B------:R-:W-:Y:S02]  /*97d0*/  HADD2.F32 R49, -RZ, R58.H0_H0 ;  /* 0x2000003aff317230 */ /* 0x000fe40000004100 */
[C---:B------:R-:W-:Y:S01]  /*97e0*/  FMUL.FTZ R50, R35.reuse, R50 ;  /* 0x0000003223327220 */ /* 0x040fe20000410000 */
[----:B------:R-:W-:Y:S01]  /*97f0*/  FFMA.FTZ R52, R35, R48, -R52 ;  /* 0x0000003023347223 */ /* 0x000fe20000010834 */
[C---:B------:R-:W-:Y:S01]  /*9800*/  FMUL.FTZ R55, R33.reuse, R51 ;  /* 0x0000003321377220 */ /* 0x040fe20000410000 */
[----:B------:R-:W-:Y:S02]  /*9810*/  HADD2.F32 R152, -RZ, R152.H0_H0 ;  /* 0x20000098ff987230 */ /* 0x000fe40000004100 */
[----:B------:R-:W-:Y:S01]  /*9820*/  FFMA.FTZ R53, R33, R49, -R54 ;  /* 0x0000003121357223 */ /* 0x000fe20000010836 */
[----:B------:R-:W-:-:S02]  /*9830*/  HADD2.F32 R35, -RZ, R45.H0_H0 ;  /* 0x2000002dff237230 */ /* 0x000fc40000004100 */
[----:B------:R-:W-:Y:S01]  /*9840*/  FFMA.FTZ R54, R46, R49, R55 ;  /* 0x000000312e367223 */ /* 0x000fe20000010037 */
[--C-:B------:R-:W-:Y:S02]  /*9850*/  HADD2.F32 R33, -RZ, R44.reuse.H0_H0 ;  /* 0x2000002cff217230 */ /* 0x100fe40000004100 */
[----:B------:R-:W-:Y:S01]  /*9860*/  FFMA.FTZ R51, R47, R48, R50 ;  /* 0x000000302f337223 */ /* 0x000fe20000010032 */
[----:B------:R-:W-:Y:S02]  /*9870*/  HADD2.F32 R43, -RZ, R43.H0_H0 ;  /* 0x2000002bff2b7230 */ /* 0x000fe40000004100 */
[-C--:B------:R-:W-:Y:S01]  /*9880*/  FMUL.FTZ R46, R35, R152.reuse ;  /* 0x00000098232e7220 */ /* 0x080fe20000410000 */
[----:B------:R-:W-:Y:S02]  /*9890*/  HADD2.F32 R45, -RZ, R45.H1_H1 ;  /* 0x3000002dff2d7230 */ /* 0x000fe40000004100 */
[----:B------:R-:W-:Y:S01]  /*98a0*/  FMUL.FTZ R152, R33, R152 ;  /* 0x0000009821987220 */ /* 0x000fe20000410000 */
[----:B------:R-:W-:Y:S01]  /*98b0*/  HADD2.F32 R44, -RZ, R44.H1_H1 ;  /* 0x3000002cff2c7230 */ /* 0x000fe20000004100 */
[----:B------:R-:W-:Y:S01]  /*98c0*/  F2FP.F16.F32.PACK_AB R52, R53, R52 ;  /* 0x000000343534723e */ /* 0x000fe200000000ff */
[----:B------:R-:W-:-:S02]  /*98d0*/  HADD2.F32 R150, -RZ, R150.H0_H0 ;  /* 0x20000096ff967230 */ /* 0x000fc40000004100 */
[-C--:B------:R-:W-:Y:S01]  /*98e0*/  FMUL.FTZ R47, R45, R43.reuse ;  /* 0x0000002b2d2f7220 */ /* 0x080fe20000410000 */
[----:B------:R-:W-:Y:S02]  /*98f0*/  HADD2.F32 R41, -RZ, R41.H0_H0 ;  /* 0x20000029ff297230 */ /* 0x000fe40000004100 */
[C---:B------:R-:W-:Y:S01]  /*9900*/  FMUL.FTZ R50, R44.reuse, R43 ;  /* 0x0000002b2c327220 */ /* 0x040fe20000410000 */
[----:B------:R-:W-:Y:S02]  /*9910*/  HADD2.F32 R11, -RZ, R11.H0_H0 ;  /* 0x2000000bff0b7230 */ /* 0x000fe40000004100 */
[-C--:B------:R-:W-:Y:S01]  /*9920*/  FFMA.FTZ R152, R35, R150.reuse, R152 ;  /* 0x0000009623987223 */ /* 0x080fe20000010098 */
[----:B------:R-:W-:Y:S01]  /*9930*/  FFMA.FTZ R43, R33, R150, -R46 ;  /* 0x00000096212b7223 */ /* 0x000fe2000001082e */
[-C--:B------:R-:W-:Y:S01]  /*9940*/  FFMA.FTZ R48, R44, R41.reuse, -R47 ;  /* 0x000000292c307223 */ /* 0x080fe2000001082f */
[----:B------:R-:W-:Y:S01]  /*9950*/  FFMA.FTZ R45, R45, R41, R50 ;  /* 0x000000292d2d7223 */ /* 0x000fe20000010032 */
[----:B------:R-:W-:-:S02]  /*9960*/  HADD2.F32 R35, -RZ, R34.H0_H0 ;  /* 0x20000022ff237230 */ /* 0x000fc40000004100 */
[----:B------:R-:W-:Y:S01]  /*9970*/  HADD2.F32 R46, -RZ, R151.H0_H0 ;  /* 0x20000097ff2e7230 */ /* 0x000fe20000004100 */
[----:B------:R-:W-:Y:S01]  /*9980*/  F2FP.F16.F32.PACK_AB R12, R48, R43 ;  /* 0x0000002b300c723e */ /* 0x000fe200000000ff */
[----:B------:R-:W-:Y:S02]  /*9990*/  HADD2.F32 R41, -RZ, R42.H0_H0 ;  /* 0x2000002aff297230 */ /* 0x000fe40000004100 */
[----:B------:R-:W-:Y:S02]  /*99a0*/  HADD2.F32 R33, -RZ, R14.H0_H0 ;  /* 0x2000000eff217230 */ /* 0x000fe40000004100 */
[-C--:B------:R-:W-:Y:S01]  /*99b0*/  FMUL.FTZ R42, R35, R46.reuse ;  /* 0x0000002e232a7220 */ /* 0x080fe20000410000 */
[----:B------:R-:W-:Y:S02]  /*99c0*/  HADD2.F32 R34, -RZ, R34.H1_H1 ;  /* 0x30000022ff227230 */ /* 0x000fe40000004100 */
[----:B------:R-:W-:Y:S02]  /*99d0*/  HADD2.F32 R14, -RZ, R14.H1_H1 ;  /* 0x3000000eff0e7230 */ /* 0x000fe40000004100 */
[----:B------:R-:W-:Y:S01]  /*99e0*/  FMUL.FTZ R46, R33, R46 ;  /* 0x0000002e212e7220 */ /* 0x000fe20000410000 */
[----:B------:R-:W-:-:S02]  /*99f0*/  HADD2.F32 R44, -RZ, R149.H0_H0 ;  /* 0x20000095ff2c7230 */ /* 0x000fc40000004100 */
[-C--:B------:R-:W-:Y:S01]  /*9a00*/  FMUL.FTZ R47, R34, R41.reuse ;  /* 0x00000029222f7220 */ /* 0x080fe20000410000 */
[C---:B------:R-:W-:Y:S02]  /*9a10*/  FMUL.FTZ R41, R14.reuse, R41 ;  /* 0x000000290e297220 */ /* 0x040fe40000410000 */
[-C--:B------:R-:W-:Y:S01]  /*9a20*/  FFMA.FTZ R42, R33, R44.reuse, -R42 ;  /* 0x0000002c212a7223 */ /* 0x080fe2000001082a */
[----:B------:R-:W-:Y:S01]  /*9a30*/  FFMA.FTZ R46, R35, R44, R46 ;  /* 0x0000002c232e7223 */ /* 0x000fe2000001002e */
[-C--:B------:R-:W-:Y:S01]  /*9a40*/  FFMA.FTZ R47, R14, R11.reuse, -R47 ;  /* 0x0000000b0e2f7223 */ /* 0x080fe2000001082f */
[----:B------:R-:W-:Y:S01]  /*9a50*/  FFMA.FTZ R41, R34, R11, R41 ;  /* 0x0000000b22297223 */ /* 0x000fe20000010029 */
[----:B------:R-:W-:Y:S01]  /*9a60*/  F2FP.F16.F32.PACK_AB R33, R32, R13 ;  /* 0x0000000d2021723e */ /* 0x000fe200000000ff */
[----:B------:R-:W-:Y:S01]  /*9a70*/  IMAD.MOV.U32 R13, RZ, RZ, R15 ;  /* 0x000000ffff0d7224 */ /* 0x000fe200078e000f */
[----:B------:R-:W-:Y:S02]  /*9a80*/  F2FP.F16.F32.PACK_AB R35, R54, R51 ;  /* 0x000000333623723e */ /* 0x000fe400000000ff */
[----:B------:R-:W-:-:S02]  /*9a90*/  F2FP.F16.F32.PACK_AB R32, R45, R152 ;  /* 0x000000982d20723e */ /* 0x000fc400000000ff */
[----:B------:R-:W-:Y:S02]  /*9aa0*/  F2FP.F16.F32.PACK_AB R14, R47, R42 ;  /* 0x0000002a2f0e723e */ /* 0x000fe400000000ff */
[----:B------:R-:W-:Y:S02]  /*9ab0*/  F2FP.F16.F32.PACK_AB R34, R41, R46 ;  /* 0x0000002e2922723e */ /* 0x000fe400000000ff */
[----:B------:R-:W-:-:S07]  /*9ac0*/  MOV R15, R52 ;  /* 0x00000034000f7202 */ /* 0x000fce0000000f00 */
.L_x_546:
[----:B------:R-:W-:Y:S05]  /*9ad0*/  BSYNC B1 ;  /* 0x0000000000017941 */ /* 0x000fea0003800000 */
.L_x_545:
[----:B--2---:R2:W-:Y:S01]  /*9ae0*/  ST.E.128 desc[UR60][R38.64], R12 ;  /* 0x0000000c26007985 */ /* 0x0045e2000c101d3c */
[----:B------:R-:W-:-:S13]  /*9af0*/  ISETP.GE.AND P4, PT, R40, R135, PT ;  /* 0x000000872800720c */ /* 0x000fda0003f86270 */
[----:B------:R-:W-:Y:S05]  /*9b00*/  @P4 BRA `(.L_x_493) ;  /* 0x0000000400e84947 */ /* 0x000fea0003800000 */
[----:B------:R-:W-:-:S05]  /*9b10*/  IMAD.WIDE R36, R40, 0x2, R36 ;  /* 0x0000000228247825 */ /* 0x000fca00078e0224 */
[----:B---3--:R3:W-:Y:S01]  /*9b20*/  ST.E.128 desc[UR60][R36.64], R32 ;  /* 0x0000002024007985 */ /* 0x0087e2000c101d3c */
[----:B------:R-:W-:Y:S05]  /*9b30*/  BRA `(.L_x_493) ;  /* 0x0000000400dc7947 */ /* 0x000fea0003800000 */
.L_x_458:
[----:B------:R-:W2:Y:S02]  /*9b40*/  LDL R11, [R1+0x30] ;  /* 0x00003000010b7983 */ /* 0x000ea40000100800 */
[----:B--2---:R-:W-:-:S13]  /*9b50*/  R2UR UR4, R11 ;  /* 0x000000000b0472ca */ /* 0x004fda00000e0000 */
[----:B------:R-:W-:-:S06]  /*9b60*/  UISETP.NE.AND UP0, UPT, UR4, 0x3, UPT ;  /* 0x000000030400788c */ /* 0x000fcc000bf05270 */
[----:B------:R-:W-:-:S13]  /*9b70*/  PLOP3.LUT P0, PT, PT, PT, UP0, 0x80, 0x0 ;  /* 0x000000000000781c */ /* 0x000fda0003f0f008 */
[----:B------:R-:W-:Y:S05]  /*9b80*/  @!P0 BRA `(.L_x_547) ;  /* 0x0000000000048947 */ /* 0x000fea0003800000 */
[----:B------:R-:W-:Y:S01]  /*9b90*/  BPT.TRAP 0x1 ;  /* 0x000000040000795c */ /* 0x000fe20000300000 */
.L_x_547:
[----:B------:R-:W-:Y:S01]  /*9ba0*/  IMAD R88, R18, 0x8, R2 ;  /* 0x0000000812587824 */ /* 0x000fe200078e0202 */
[----:B------:R-:W-:Y:S01]  /*9bb0*/  SHF.L.U32 R89, R166, 0x1f, RZ ;  /* 0x0000001fa6597819 */ /* 0x000fe200000006ff */
[----:B------:R-:W-:Y:S01]  /*9bc0*/  BSSY B1, `(.L_x_548) ;  /* 0x0000004000017945 */ /* 0x000fe20003800000 */
[----:B------:R-:W-:Y:S02]  /*9bd0*/  SHF.R.S32.HI R85, RZ, 0x1f, R84 ;  /* 0x0000001fff557819 */ /* 0x000fe40000011454 */
[----:B------:R-:W0:Y:S02]  /*9be0*/  SYNCS.PHASECHK.TRANS64.TRYWAIT P4, [R88+URZ+0x2a890], R89 ;  /* 0x02a89059580075a7 */ /* 0x000e24000808017f */
[----:B0-----:R-:W-:Y:S05]  /*9bf0*/  @!P4 BRA `(.L_x_549) ;  /* 0x0000015400f8c947 */ /* 0x001fea0003800000 */
.L_x_804:
[----:B------:R-:W-:Y:S05]  /*9c00*/  BSYNC B1 ;  /* 0x0000000000017941 */ /* 0x000fea0003800000 */
.L_x_548:
[----:B------:R-:W-:Y:S01]  /*9c10*/  ULDC.64 UR4, c[0x0][0x300] ;  /* 0x0000c00000047ab9 */ /* 0x000fe20000000a00 */
[----:B-----5:R-:W-:Y:S01]  /*9c20*/  SHF.R.S32.HI R86, RZ, 0x1f, R31 ;  /* 0x0000001fff567819 */ /* 0x020fe2000001141f */
[----:B------:R-:W-:Y:S02]  /*9c30*/  IMAD R11, R85, UR4, RZ ;  /* 0x00000004550b7c24 */ /* 0x000fe4000f8e02ff */
[----:B------:R-:W-:-:S04]  /*9c40*/  IMAD.WIDE.U32 R12, R84, UR4, RZ ;  /* 0x00000004540c7c25 */ /* 0x000fc8000f8e00ff */
[----:B------:R-:W-:Y:S01]  /*9c50*/  IMAD R11, R84, UR5, R11 ;  /* 0x00000005540b7c24 */ /* 0x000fe2000f8e020b */
[----:B------:R-:W-:Y:S01]  /*9c60*/  ULDC.64 UR4, c[0x0][0x310] ;  /* 0x0000c40000047ab9 */ /* 0x000fe20000000a00 */
[----:B------:R-:W-:Y:S02]  /*9c70*/  IMAD R87, R24, -0x60, R25 ;  /* 0xffffffa018577824 */ /* 0x000fe400078e0219 */
[----:B------:R-:W-:Y:S02]  /*9c80*/  IMAD R14, R86, UR4, RZ ;  /* 0x00000004560e7c24 */ /* 0x000fe4000f8e02ff */
[----:B------:R-:W-:Y:S01]  /*9c90*/  IMAD.IADD R13, R13, 0x1, R11 ;  /* 0x000000010d0d7824 */ /* 0x000fe200078e020b */
[----:B------:R-:W-:Y:S01]  /*9ca0*/  VIMNMX R87, R87, 0x60, PT ;  /* 0x0000006057577848 */ /* 0x000fe20003fe0100 */
[C---:B------:R-:W-:Y:S02]  /*9cb0*/  IMAD R11, R31.reuse, UR5, R14 ;  /* 0x000000051f0b7c24 */ /* 0x040fe4000f8e020e */
[----:B------:R-:W-:Y:S01]  /*9cc0*/  IMAD.WIDE.U32 R12, R31, UR4, R12 ;  /* 0x000000041f0c7c25 */ /* 0x000fe2000f8e000c */
[----:B------:R-:W-:-:S03]  /*9cd0*/  ULDC.64 UR4, c[0x0][0x308] ;  /* 0x0000c20000047ab9 */ /* 0x000fc60000000a00 */
[----:B------:R-:W-:Y:S01]  /*9ce0*/  IMAD R15, R4, UR4, RZ ;  /* 0x00000004040f7c24 */ /* 0x000fe2000f8e02ff */
[----:B------:R-:W-:Y:S01]  /*9cf0*/  IADD3 R13, R13, R11, RZ ;  /* 0x0000000b0d0d7210 */ /* 0x000fe20007ffe0ff */
[----:B------:R-:W-:Y:S02]  /*9d00*/  IMAD.IADD R40, R87, 0x1, -R165 ;  /* 0x0000000157287824 */ /* 0x000fe400078e0aa5 */
[C---:B------:R-:W-:Y:S02]  /*9d10*/  IMAD R15, R30.reuse, UR5, R15 ;  /* 0x000000051e0f7c24 */ /* 0x040fe4000f8e020f */
[----:B------:R-:W-:Y:S01]  /*9d20*/  IMAD.WIDE.U32 R12, R30, UR4, R12 ;  /* 0x000000041e0c7c25 */ /* 0x000fe2000f8e000c */
[----:B------:R-:W-:-:S03]  /*9d30*/  ULDC.64 UR4, c[0x0][0x2e8] ;  /* 0x0000ba0000047ab9 */ /* 0x000fc60000000a00 */
[----:B------:R-:W-:Y:S01]  /*9d40*/  IMAD.IADD R15, R13, 0x1, R15 ;  /* 0x000000010d0f7824 */ /* 0x000fe200078e020f */
[----:B------:R-:W-:Y:S01]  /*9d50*/  LEA R38, P4, R12, UR4, 0x1 ;  /* 0x000000040c267c11 */ /* 0x000fe2000f8808ff */
[----:B------:R-:W-:-:S03]  /*9d60*/  UMOV UR4, 0xffffffff ;  /* 0xffffffff00047882 */ /* 0x000fc60000000000 */
[----:B------:R-:W-:Y:S02]  /*9d70*/  LEA.HI.X R39, R12, UR5, R15, 0x1, P4 ;  /* 0x000000050c277c11 */ /* 0x000fe4000a0f0c0f */
[----:B------:R-:W-:Y:S01]  /*9d80*/  ISETP.GE.AND P4, PT, R40, 0x1, PT ;  /* 0x000000012800780c */ /* 0x000fe20003f86270 */
[----:B------:R-:W-:-:S12]  /*9d90*/  BRA.DIV UR4, `(.L_x_550) ;  /* 0x0000015604a47947 */ /* 0x000fd8000b800000 */
[----:B------:R1:W2:Y:S04]  /*9da0*/  SHFL.IDX PT, R37, R39, RZ, 0x1c1f ;  /* 0x001c1fff27257589 */ /* 0x0002a800000e0000 */
[----:B------:R1:W3:Y:S02]  /*9db0*/  SHFL.IDX PT, R36, R38, RZ, 0x1c1f ;  /* 0x001c1fff26247589 */ /* 0x0002e400000e0000 */
.L_x_808:
[----:B------:R-:W-:Y:S04]  /*9dc0*/  BSSY B1, `(.L_x_551) ;  /* 0x0000025000017945 */ /* 0x000fe80003800000 */
[----:B------:R-:W-:Y:S05]  /*9dd0*/  @!P4 BRA `(.L_x_552) ;  /* 0x00000000008cc947 */ /* 0x000fea0003800000 */
[----:B------:R-:W-:Y:S02]  /*9de0*/  ULDC UR4, c[0x0][0x2f4] ;  /* 0x0000bd0000047ab9 */ /* 0x000fe40000000800 */
[----:B------:R-:W-:-:S13]  /*9df0*/  ISETP.GE.AND P4, PT, R16, UR4, PT ;  /* 0x0000000410007c0c */ /* 0x000fda000bf86270 */
[----:B------:R-:W4:Y:S01]  /*9e00*/  @!P4 LDS.128 R12, [R33] ;  /* 0x00000000210cc984 */ /* 0x000f220000000c00 */
[----:B---3--:R-:W-:-:S04]  /*9e10*/  @!P4 LEA R34, P5, R16, R36, 0x1 ;  /* 0x000000241022c211 */ /* 0x008fc800078a08ff */
[----:B--2---:R-:W-:Y:S02]  /*9e20*/  @!P4 LEA.HI.X R35, R16, R37, R17, 0x1, P5 ;  /* 0x000000251023c211 */ /* 0x004fe400028f0c11 */
[----:B------:R-:W-:-:S13]  /*9e30*/  ISETP.GE.AND P5, PT, R0, UR4, PT ;  /* 0x0000000400007c0c */ /* 0x000fda000bfa6270 */
[----:B------:R-:W-:Y:S01]  /*9e40*/  @!P5 SHF.L.U32 R11, R162, 0x3, RZ ;  /* 0x00000003a20bd819 */ /* 0x000fe200000006ff */
[----:B----4-:R2:W-:Y:S01]  /*9e50*/  @!P4 ST.E.128 desc[UR60][R34.64], R12 ;  /* 0x0000000c2200c985 */ /* 0x0105e2000c101d3c */
[----:B------:R-:W-:-:S03]  /*9e60*/  ISETP.GE.AND P4, PT, R3, UR4, PT ;  /* 0x0000000403007c0c */ /* 0x000fc6000bf86270 */
[----:B------:R-:W3:Y:S01]  /*9e70*/  @!P5 LDS.128 R12, [R32] ;  /* 0x00000000200cd984 */ /* 0x000ee20000000c00 */
[----:B--2---:R-:W-:Y:S02]  /*9e80*/  @!P5 IMAD.MOV.U32 R34, RZ, RZ, R36 ;  /* 0x000000ffff22d224 */ /* 0x004fe400078e0024 */
[----:B------:R-:W-:Y:S02]  /*9e90*/  @!P5 IMAD.MOV.U32 R35, RZ, RZ, R37 ;  /* 0x000000ffff23d224 */ /* 0x000fe400078e0025 */
[----:B------:R-:W-:-:S05]  /*9ea0*/  @!P5 IMAD.WIDE R34, R11, 0x2, R34 ;  /* 0x000000020b22d825 */ /* 0x000fca00078e0222 */
[----:B------:R-:W-:Y:S01]  /*9eb0*/  @!P4 SHF.L.U32 R11, R163, 0x3, RZ ;  /* 0x00000003a30bc819 */ /* 0x000fe200000006ff */
[----:B---3--:R2:W-:Y:S01]  /*9ec0*/  @!P5 ST.E.128 desc[UR60][R34.64], R12 ;  /* 0x0000000c2200d985 */ /* 0x0085e2000c101d3c */
[----:B------:R-:W-:-:S03]  /*9ed0*/  ISETP.GE.AND P5, PT, R19, UR4, PT ;  /* 0x0000000413007c0c */ /* 0x000fc6000bfa6270 */
[----:B------:R-:W3:Y:S01]  /*9ee0*/  @!P4 LDS.128 R12, [R33+0x3000] ;  /* 0x00300000210cc984 */ /* 0x000ee20000000c00 */
[----:B--2---:R-:W-:Y:S02]  /*9ef0*/  @!P4 IMAD.MOV.U32 R34, RZ, RZ, R36 ;  /* 0x000000ffff22c224 */ /* 0x004fe400078e0024 */
[----:B------:R-:W-:Y:S02]  /*9f00*/  @!P4 IMAD.MOV.U32 R35, RZ, RZ, R37 ;  /* 0x000000ffff23c224 */ /* 0x000fe400078e0025 */
[----:B------:R-:W-:-:S05]  /*9f10*/  @!P4 IMAD.WIDE R34, R11, 0x2, R34 ;  /* 0x000000020b22c825 */ /* 0x000fca00078e0222 */
[----:B---3--:R2:W-:Y:S04]  /*9f20*/  @!P4 ST.E.128 desc[UR60][R34.64], R12 ;  /* 0x0000000c2200c985 */ /* 0x0085e8000c101d3c */
[----:B------:R-:W3:Y:S01]  /*9f30*/  @!P5 LDS.128 R12, [R32+0x3000] ;  /* 0x00300000200cd984 */ /* 0x000ee20000000c00 */
[----:B--2---:R-:W-:-:S04]  /*9f40*/  @!P5 LEA R34, P4, R19, R36, 0x1 ;  /* 0x000000241322d211 */ /* 0x004fc800078808ff */
[----:B------:R-:W-:Y:S02]  /*9f50*/  @!P5 LEA.HI.X R35, R19, R37, R164, 0x1, P4 ;  /* 0x000000251323d211 */ /* 0x000fe400020f0ca4 */
[----:B------:R-:W-:-:S03]  /*9f60*/  ISETP.GE.AND P4, PT, R22, UR4, PT ;  /* 0x0000000416007c0c */ /* 0x000fc6000bf86270 */
[----:B---3--:R2:W-:Y:S10]  /*9f70*/  @!P5 ST.E.128 desc[UR60][R34.64], R12 ;  /* 0x0000000c2200d985 */ /* 0x0085f4000c101d3c */
[----:B------:R-:W3:Y:S01]  /*9f80*/  @!P4 LDS.128 R12, [R33+0x6000] ;  /* 0x00600000210cc984 */ /* 0x000ee20000000c00 */
[----:B--2---:R-:W-:-:S04]  /*9f90*/  @!P4 LEA R34, P5, R22, R36, 0x1 ;  /* 0x000000241622c211 */ /* 0x004fc800078a08ff */
[----:B------:R-:W-:Y:S02]  /*9fa0*/  @!P4 LEA.HI.X R35, R22, R37, R175, 0x1, P5 ;  /* 0x000000251623c211 */ /* 0x000fe400028f0caf */
[----:B------:R-:W-:-:S03]  /*9fb0*/  ISETP.GE.AND P5, PT, R23, UR4, PT ;  /* 0x0000000417007c0c */ /* 0x000fc6000bfa6270 */
[----:B---3--:R2:W-:Y:S10]  /*9fc0*/  @!P4 ST.E.128 desc[UR60][R34.64], R12 ;  /* 0x0000000c2200c985 */ /* 0x0085f4000c101d3c */
[----:B------:R-:W3:Y:S01]  /*9fd0*/  @!P5 LDS.128 R12, [R32+0x6000] ;  /* 0x00600000200cd984 */ /* 0x000ee20000000c00 */
[----:B--2---:R-:W-:-:S04]  /*9fe0*/  @!P5 LEA R34, P4, R23, R36, 0x1 ;  /* 0x000000241722d211 */ /* 0x004fc800078808ff */
[----:B------:R-:W-:-:S05]  /*9ff0*/  @!P5 LEA.HI.X R35, R23, R37, R174, 0x1, P4 ;  /* 0x000000251723d211 */ /* 0x000fca00020f0cae */
[----:B---3--:R4:W-:Y:S04]  /*a000*/  @!P5 ST.E.128 desc[UR60][R34.64], R12 ;  /* 0x0000000c2200d985 */ /* 0x0089e8000c101d3c */
.L_x_552:
[----:B------:R-:W-:Y:S05]  /*a010*/  BSYNC B1 ;  /* 0x0000000000017941 */ /* 0x000fea0003800000 */
.L_x_551:
[----:B------:R-:W-:-:S03]  /*a020*/  UMOV UR4, 0xffffffff ;  /* 0xffffffff00047882 */ /* 0x000fc60000000000 */
[----:B------:R-:W-:Y:S05]  /*a030*/  BRA.DIV UR4, `(.L_x_553) ;  /* 0x0000015604487947 */ /* 0x000fea000b800000 */
[----:B--2---:R2:W0:Y:S04]  /*a040*/  SHFL.IDX PT, R37, R39, 0x1, 0x1c1f ;  /* 0x003c1f0027257f89 */ /* 0x00442800000e0000 */
[----:B---3--:R2:W3:Y:S02]  /*a050*/  SHFL.IDX PT, R36, R38, 0x1, 0x1c1f ;  /* 0x003c1f0026247f89 */ /* 0x0084e400000e0000 */
.L_x_812:
[----:B------:R-:W-:-:S13]  /*a060*/  ISETP.GE.AND P4, PT, R40, 0x41, PT ;  /* 0x000000412800780c */ /* 0x000fda0003f86270 */
[----:B------:R-:W-:Y:S05]  /*a070*/  @!P4 BRA `(.L_x_493) ;  /* 0x00000000008cc947 */ /* 0x000fea0003800000 */
[----:B------:R-:W-:Y:S02]  /*a080*/  ULDC UR4, c[0x0][0x2f4] ;  /* 0x0000bd0000047ab9 */ /* 0x000fe40000000800 */
[----:B------:R-:W-:-:S13]  /*a090*/  ISETP.GE.AND P4, PT, R16, UR4, PT ;  /* 0x0000000410007c0c */ /* 0x000fda000bf86270 */
[----:B----4-:R-:W4:Y:S01]  /*a0a0*/  @!P4 LDS.128 R12, [R33+0x2000] ;  /* 0x00200000210cc984 */ /* 0x010f220000000c00 */
[----:B---3--:R-:W-:-:S04]  /*a0b0*/  @!P4 LEA R34, P5, R16, R36, 0x1 ;  /* 0x000000241022c211 */ /* 0x008fc800078a08ff */
[----:B0-----:R-:W-:Y:S02]  /*a0c0*/  @!P4 LEA.HI.X R35, R16, R37, R17, 0x1, P5 ;  /* 0x000000251023c211 */ /* 0x001fe400028f0c11 */
[----:B------:R-:W-:-:S13]  /*a0d0*/  ISETP.GE.AND P5, PT, R0, UR4, PT ;  /* 0x0000000400007c0c */ /* 0x000fda000bfa6270 */
[----:B------:R-:W-:Y:S01]  /*a0e0*/  @!P5 SHF.L.U32 R11, R162, 0x3, RZ ;  /* 0x00000003a20bd819 */ /* 0x000fe200000006ff */
[----:B----4-:R0:W-:Y:S01]  /*a0f0*/  @!P4 ST.E.128 desc[UR60][R34.64], R12 ;  /* 0x0000000c2200c985 */ /* 0x0101e2000c101d3c */
[----:B------:R-:W-:-:S03]  /*a100*/  ISETP.GE.AND P4, PT, R3, UR4, PT ;  /* 0x0000000403007c0c */ /* 0x000fc6000bf86270 */
[----:B------:R-:W3:Y:S01]  /*a110*/  @!P5 LDS.128 R12, [R32+0x2000] ;  /* 0x00200000200cd984 */ /* 0x000ee20000000c00 */
[----:B0-----:R-:W-:Y:S02]  /*a120*/  @!P5 IMAD.MOV.U32 R34, RZ, RZ, R36 ;  /* 0x000000ffff22d224 */ /* 0x001fe400078e0024 */
[----:B------:R-:W-:Y:S02]  /*a130*/  @!P5 IMAD.MOV.U32 R35, RZ, RZ, R37 ;  /* 0x000000ffff23d224 */ /* 0x000fe400078e0025 */
[----:B------:R-:W-:-:S05]  /*a140*/  @!P5 IMAD.WIDE R34, R11, 0x2, R34 ;  /* 0x000000020b22d825 */ /* 0x000fca00078e0222 */
[----:B------:R-:W-:Y:S01]  /*a150*/  @!P4 SHF.L.U32 R11, R163, 0x3, RZ ;  /* 0x00000003a30bc819 */ /* 0x000fe200000006ff */
[----:B---3--:R0:W-:Y:S01]  /*a160*/  @!P5 ST.E.128 desc[UR60][R34.64], R12 ;  /* 0x0000000c2200d985 */ /* 0x0081e2000c101d3c */
[----:B------:R-:W-:-:S03]  /*a170*/  ISETP.GE.AND P5, PT, R19, UR4, PT ;  /* 0x0000000413007c0c */ /* 0x000fc6000bfa6270 */
[----:B------:R-:W3:Y:S01]  /*a180*/  @!P4 LDS.128 R12, [R33+0x5000] ;  /* 0x00500000210cc984 */ /* 0x000ee20000000c00 */
[----:B0-----:R-:W-:Y:S02]  /*a190*/  @!P4 IMAD.MOV.U32 R34, RZ, RZ, R36 ;  /* 0x000000ffff22c224 */ /* 0x001fe400078e0024 */
[----:B------:R-:W-:Y:S02]  /*a1a0*/  @!P4 IMAD.MOV.U32 R35, RZ, RZ, R37 ;  /* 0x000000ffff23c224 */ /* 0x000fe400078e0025 */
[----:B------:R-:W-:-:S05]  /*a1b0*/  @!P4 IMAD.WIDE R34, R11, 0x2, R34 ;  /* 0x000000020b22c825 */ /* 0x000fca00078e0222 */
[----:B---3--:R0:W-:Y:S04]  /*a1c0*/  @!P4 ST.E.128 desc[UR60][R34.64], R12 ;  /* 0x0000000c2200c985 */ /* 0x0081e8000c101d3c */
[----:B------:R-:W3:Y:S01]  /*a1d0*/  @!P5 LDS.128 R12, [R32+0x5000] ;  /* 0x00500000200cd984 */ /* 0x000ee20000000c00 */
[----:B0-----:R-:W-:-:S04]  /*a1e0*/  @!P5 LEA R34, P4, R19, R36, 0x1 ;  /* 0x000000241322d211 */ /* 0x001fc800078808ff */
[----:B------:R-:W-:Y:S02]  /*a1f0*/  @!P5 LEA.HI.X R35, R19, R37, R164, 0x1, P4 ;  /* 0x000000251323d211 */ /* 0x000fe400020f0ca4 */
[----:B------:R-:W-:-:S03]  /*a200*/  ISETP.GE.AND P4, PT, R22, UR4, PT ;  /* 0x0000000416007c0c */ /* 0x000fc6000bf86270 */
[----:B---3--:R0:W-:Y:S10]  /*a210*/  @!P5 ST.E.128 desc[UR60][R34.64], R12 ;  /* 0x0000000c2200d985 */ /* 0x0081f4000c101d3c */
[----:B------:R-:W3:Y:S01]  /*a220*/  @!P4 LDS.128 R12, [R33+0x8000] ;  /* 0x00800000210cc984 */ /* 0x000ee20000000c00 */
[----:B0-----:R-:W-:-:S04]  /*a230*/  @!P4 LEA R34, P5, R22, R36, 0x1 ;  /* 0x000000241622c211 */ /* 0x001fc800078a08ff */
[----:B------:R-:W-:Y:S02]  /*a240*/  @!P4 LEA.HI.X R35, R22, R37, R175, 0x1, P5 ;  /* 0x000000251623c211 */ /* 0x000fe400028f0caf */
[----:B------:R-:W-:-:S03]  /*a250*/  ISETP.GE.AND P5, PT, R23, UR4, PT ;  /* 0x0000000417007c0c */ /* 0x000fc6000bfa6270 */
[----:B---3--:R-:W-:Y:S10]  /*a260*/  @!P4 ST.E.128 desc[UR60][R34.64], R12 ;  /* 0x0000000c2200c985 */ /* 0x008ff4000c101d3c */
[----:B------:R0:W3:Y:S02]  /*a270*/  @!P5 LDS.128 R12, [R32+0x8000] ;  /* 0x00800000200cd984 */ /* 0x0000e40000000c00 */
[----:B0-----:R-:W-:-:S04]  /*a280*/  @!P5 LEA R32, P4, R23, R36, 0x1 ;  /* 0x000000241720d211 */ /* 0x001fc800078808ff */
[----:B------:R-:W-:-:S05]  /*a290*/  @!P5 LEA.HI.X R33, R23, R37, R174, 0x1, P4 ;  /* 0x000000251721d211 */ /* 0x000fca00020f0cae */
[----:B---3--:R0:W-:Y:S04]  /*a2a0*/  @!P5 ST.E.128 desc[UR60][R32.64], R12 ;  /* 0x0000000c2000d985 */ /* 0x0081e8000c101d3c */
.L_x_493:
[----:B------:R-:W-:Y:S05]  /*a2b0*/  BSYNC B0 ;  /* 0x0000000000007941 */ /* 0x000fea0003800000 */
.L_x_457:
[----:B0--3--:R-:W0:Y:S01]  /*a2c0*/  S2R R11, SR_TID.X ;  /* 0x00000000000b7919 */ /* 0x009e220000002100 */
[----:B------:R-:W-:Y:S01]  /*a2d0*/  @!PT LDS RZ, [RZ] ;  /* 0x00000000fffff984 */ /* 0x000fe20000000800 */
[----:B------:R-:W-:Y:S01]  /*a2e0*/  @!PT LDS RZ, [RZ] ;  /* 0x00000000fffff984 */ /* 0x000fe20000000800 */
[----:B------:R-:W-:Y:S01]  /*a2f0*/  @!PT LDS RZ, [RZ] ;  /* 0x00000000fffff984 */ /* 0x000fe20000000800 */
[----:B------:R-:W-:Y:S01]  /*a300*/  @!PT LDS RZ, [RZ] ;  /* 0x00000000fffff984 */ /* 0x000fe20000000800 */
[----:B------:R3:W-:Y:S06]  /*a310*/  MEMBAR.ALL.CTA ;  /* 0x0000000000007992 */ /* 0x0007ec0000008000 */
[----:B---3--:R-:W3:Y:S01]  /*a320*/  FENCE.VIEW.ASYNC.S ;  /* 0x00000000000073c6 */ /* 0x008ee20000000000 */
[----:B------:R-:W-:Y:S05]  /*a330*/  WARPSYNC.ALL ;  /* 0x0000000000007948 */ /* 0x000fea0003800000 */
[----:B------:R-:W-:Y:S01]  /*a340*/  BSSY B0, `(.L_x_554) ;  /* 0x0000009000007945 */ /* 0x000fe20003800000 */
[----:B0-----:R-:W-:Y:S01]  /*a350*/  LOP3.LUT R11, R11, 0x7f, RZ, 0xc0, !PT ;  /* 0x0000007f0b0b7812 */ /* 0x001fe200078ec0ff */
[----:B---3--:R0:W-:Y:S03]  /*a360*/  BAR.SYNC.DEFER_BLOCKING R148, 0x80 ;  /* 0x000200940000751d */ /* 0x0081e60000010000 */
[----:B------:R-:W-:-:S13]  /*a370*/  ISETP.NE.AND P4, PT, R11, RZ, PT ;  /* 0x000000ff0b00720c */ /* 0x000fda0003f85270 */
[----:B------:R-:W-:-:S04]  /*a380*/  @!P4 IADD3 R11, R88, 0x2a8a0, RZ ;  /* 0x0002a8a0580bc810 */ /* 0x000fc80007ffe0ff */
[----:B------:R-:W-:-:S04]  /*a390*/  @!P4 PRMT R11, RZ, 0x654, R11 ;  /* 0x00000654ff0bc816 */ /* 0x000fc8000000000b */
[----:B------:R0:W-:Y:S01]  /*a3a0*/  @!P4 SYNCS.ARRIVE.TRANS64.RED.A1T0 RZ, [R11+URZ], RZ ;  /* 0x000000ff0bffc9a7 */ /* 0x0001e2000810043f */
[----:B------:R-:W-:Y:S05]  /*a3b0*/  @!P0 BRA `(.L_x_555) ;  /* 0x0000000000048947 */ /* 0x000fea0003800000 */
[----:B------:R-:W-:Y:S01]  /*a3c0*/  BPT.TRAP 0x1 ;  /* 0x000000040000795c */ /* 0x000fe20000300000 */
.L_x_555:
[----:B------:R-:W-:Y:S05]  /*a3d0*/  BSYNC B0 ;  /* 0x0000000000007941 */ /* 0x000fea0003800000 */
.L_x_554:
[----:B------:R-:W3:Y:S01]  /*a3e0*/  SYNCS.PHASECHK.TRANS64.TRYWAIT P0, [R88+URZ+0x2a8b0], R89 ;  /* 0x02a8b059580075a7 */ /* 0x000ee2000800017f */
[----:B------:R-:W-:Y:S04]  /*a3f0*/  BSSY B0, `(.L_x_556) ;  /* 0x0000002000007945 */ /* 0x000fe80003800000 */
[----:B---3--:R-:W-:Y:S05]  /*a400*/  @!P0 BRA `(.L_x_557) ;  /* 0x0000015000a08947 */ /* 0x008fea0003800000 */
.L_x_813:
[----:B------:R-:W-:Y:S05]  /*a410*/  BSYNC B0 ;  /* 0x0000000000007941 */ /* 0x000fea0003800000 */
.L_x_556:
[----:B------:R-:W-:Y:S01]  /*a420*/  ULDC.64 UR4, c[0x0][0x328] ;  /* 0x0000ca0000047ab9 */ /* 0x000fe20000000a00 */
[----:B------:R-:W-:Y:S01]  /*a430*/  IADD3 R87, -R165, R87, RZ ;  /* 0x00000057a5577210 */ /* 0x000fe20007ffe1ff */
[----:B------:R-:W-:Y:S01]  /*a440*/  IMAD R85, R85, UR4, RZ ;  /* 0x0000000455557c24 */ /* 0x000fe2000f8e02ff */
[----:B------:R-:W-:Y:S01]  /*a450*/  BSSY B0, `(.L_x_558) ;  /* 0x000002d000007945 */ /* 0x000fe20003800000 */
[----:B--2-4-:R-:W-:Y:S01]  /*a460*/  IMAD.WIDE.U32 R12, R84, UR4, RZ ;  /* 0x00000004540c7c25 */ /* 0x014fe2000f8e00ff */
[----:B------:R-:W-:-:S03]  /*a470*/  ISETP.GE.AND P0, PT, R87, 0x1, PT ;  /* 0x000000015700780c */ /* 0x000fc60003f06270 */
[----:B------:R-:W-:Y:S01]  /*a480*/  IMAD R85, R84, UR5, R85 ;  /* 0x0000000554557c24 */ /* 0x000fe2000f8e0255 */
[----:B------:R-:W-:Y:S01]  /*a490*/  ULDC.64 UR4, c[0x0][0x338] ;  /* 0x0000ce0000047ab9 */ /* 0x000fe20000000a00 */
[----:B------:R-:W-:Y:S02]  /*a4a0*/  IMAD R14, R18, 0x3000, R5 ;  /* 0x00003000120e7824 */ /* 0x000fe400078e0205 */
[----:B------:R-:W-:Y:S02]  /*a4b0*/  IMAD R86, R86, UR4, RZ ;  /* 0x0000000456567c24 */ /* 0x000fe4000f8e02ff */
[----:B------:R-:W-:Y:S01]  /*a4c0*/  IMAD.IADD R13, R13, 0x1, R85 ;  /* 0x000000010d0d7824 */ /* 0x000fe200078e0255 */
[----:B------:R-:W-:Y:S01]  /*a4d0*/  LEA R36, R14, R125, 0x1 ;  /* 0x0000007d0e247211 */ /* 0x000fe200078e08ff */
[C---:B0-----:R-:W-:Y:S02]  /*a4e0*/  IMAD R11, R31.reuse, UR5, R86 ;  /* 0x000000051f0b7c24 */ /* 0x041fe4000f8e0256 */
[----:B------:R-:W-:Y:S01]  /*a4f0*/  IMAD.WIDE.U32 R12, R31, UR4, R12 ;  /* 0x000000041f0c7c25 */ /* 0x000fe2000f8e000c */
[----:B------:R-:W-:-:S03]  /*a500*/  ULDC.64 UR4, c[0x0][0x330] ;  /* 0x0000cc0000047ab9 */ /* 0x000fc60000000a00 */
[----:B------:R-:W-:Y:S02]  /*a510*/  IMAD R15, R4, UR4, RZ ;  /* 0x00000004040f7c24 */ /* 0x000fe4000f8e02ff */
[----:B------:R-:W-:Y:S02]  /*a520*/  IMAD.IADD R13, R13, 0x1, R11 ;  /* 0x000000010d0d7824 */ /* 0x000fe400078e020b */
[C---:B------:R-:W-:Y:S02]  /*a530*/  IMAD R11, R30.reuse, UR5, R15 ;  /* 0x000000051e0b7c24 */ /* 0x040fe4000f8e020f */
[----:B------:R-:W-:Y:S01]  /*a540*/  IMAD.WIDE.U32 R12, R30, UR4, R12 ;  /* 0x000000041e0c7c25 */ /* 0x000fe2000f8e000c */
[----:B------:R-:W-:-:S03]  /*a550*/  ULDC.64 UR4, c[0x0][0x318] ;  /* 0x0000c60000047ab9 */ /* 0x000fc60000000a00 */
[----:B------:R-:W-:Y:S01]  /*a560*/  IMAD.IADD R11, R13, 0x1, R11 ;  /* 0x000000010d0b7824 */ /* 0x000fe200078e020b */
[----:B------:R-:W-:Y:S01]  /*a570*/  LEA R31, P5, R12, UR4, 0x1 ;  /* 0x000000040c1f7c11 */ /* 0x000fe2000f8a08ff */
[----:B------:R-:W-:-:S03]  /*a580*/  IMAD.IADD R32, R131, 0x1, R14 ;  /* 0x0000000183207824 */ /* 0x000fc600078e020e */
[----:B------:R-:W-:Y:S01]  /*a590*/  LEA.HI.X R11, R12, UR5, R11, 0x1, P5 ;  /* 0x000000050c0b7c11 */ /* 0x000fe2000a8f0c0b */
[----:B------:R-:W-:Y:S02]  /*a5a0*/  IMAD R37, R32, 0x2, R125 ;  /* 0x0000000220257824 */ /* 0x000fe400078e027d */
[----:B------:R0:W2:Y:S04]  /*a5b0*/  SHFL.IDX PT, R32, R31, RZ, 0x1c1f ;  /* 0x001c1fff1f207589 */ /* 0x0000a800000e0000 */
[----:B------:R0:W4:Y:S01]  /*a5c0*/  SHFL.IDX PT, R33, R11, RZ, 0x1c1f ;  /* 0x001c1fff0b217589 */ /* 0x00012200000e0000 */
[----:B------:R-:W-:Y:S05]  /*a5d0*/  @!P0 BRA `(.L_x_559) ;  /* 0x0000000000508947 */ /* 0x000fea0003800000 */
[----:B------:R-:W-:-:S13]  /*a5e0*/  ISETP.NE.AND P5, PT, R6, RZ, PT ;  /* 0x000000ff0600720c */ /* 0x000fda0003fa5270 */
[----:B------:R-:W5:Y:S01]  /*a5f0*/  @P5 LDS.128 R12, [R36] ;  /* 0x00000000240c5984 */ /* 0x000f620000000c00 */
[----:B--2---:R-:W-:-:S04]  /*a600*/  @P5 LEA R34, P0, R16, R32, 0x1 ;  /* 0x0000002010225211 */ /* 0x004fc800078008ff */
[----:B----4-:R-:W-:Y:S02]  /*a610*/  @P5 LEA.HI.X R35, R16, R33, R17, 0x1, P0 ;  /* 0x0000002110235211 */ /* 0x010fe400000f0c11 */
[----:B------:R-:W-:-:S13]  /*a620*/  ISETP.NE.AND P0, PT, R20, RZ, PT ;  /* 0x000000ff1400720c */ /* 0x000fda0003f05270 */
[----:B-1----:R-:W-:Y:S01]  /*a630*/  @P0 IMAD.SHL.U32 R39, R162, 0x8, RZ ;  /* 0x00000008a2270824 */ /* 0x002fe200078e00ff */
[----:B-----5:R1:W-:Y:S01]  /*a640*/  @P5 ST.E.128 desc[UR60][R34.64], R12 ;  /* 0x0000000c22005985 */ /* 0x0203e2000c101d3c */
[----:B------:R-:W-:-:S03]  /*a650*/  ISETP.NE.AND P5, PT, R21, RZ, PT ;  /* 0x000000ff1500720c */ /* 0x000fc60003fa5270 */
[----:B------:R-:W2:Y:S01]  /*a660*/  @P0 LDS.128 R12, [R37] ;  /* 0x00000000250c0984 */ /* 0x000ea20000000c00 */
[----:B-1----:R-:W-:-:S09]  /*a670*/  @P0 IMAD.WIDE R34, R39, 0x2, R32 ;  /* 0x0000000227220825 */ /* 0x002fd200078e0220 */
[----:B------:R-:W-:Y:S01]  /*a680*/  @P5 SHF.L.U32 R39, R163, 0x3, RZ ;  /* 0x00000003a3275819 */ /* 0x000fe200000006ff */
[----:B--2---:R1:W-:Y:S01]  /*a690*/  @P0 ST.E.128 desc[UR60][R34.64], R12 ;  /* 0x0000000c22000985 */ /* 0x0043e2000c101d3c */
[----:B------:R-:W-:-:S03]  /*a6a0*/  ISETP.NE.AND P0, PT, R26, RZ, PT ;  /* 0x000000ff1a00720c */ /* 0x000fc60003f05270 */
[----:B------:R-:W2:Y:S01]  /*a6b0*/  @P5 LDS.128 R12, [R36+0x3000] ;  /* 0x00300000240c5984 */ /* 0x000ea20000000c00 */
[----:B-1----:R-:W-:-:S05]  /*a6c0*/  @P5 IMAD.WIDE R34, R39, 0x2, R32 ;  /* 0x0000000227225825 */ /* 0x002fca00078e0220 */
[----:B--2---:R-:W-:Y:S04]  /*a6d0*/  @P5 ST.E.128 desc[UR60][R34.64], R12 ;  /* 0x0000000c22005985 */ /* 0x004fe8000c101d3c */
[C---:B------:R-:W-:Y:S01]  /*a6e0*/  @P0 LEA R32, P5, R19.reuse, R32, 0x1 ;  /* 0x0000002013200211 */ /* 0x040fe200078a08ff */
[----:B------:R-:W1:Y:S03]  /*a6f0*/  @P0 LDS.128 R12, [R37+0x3000] ;  /* 0x00300000250c0984 */ /* 0x000e660000000c00 */
[----:B------:R-:W-:-:S05]  /*a700*/  @P0 LEA.HI.X R33, R19, R33, R164, 0x1, P5 ;  /* 0x0000002113210211 */ /* 0x000fca00028f0ca4 */
[----:B-1----:R1:W-:Y:S04]  /*a710*/  @P0 ST.E.128 desc[UR60][R32.64], R12 ;  /* 0x0000000c20000985 */ /* 0x0023e8000c101d3c */
.L_x_559:
[----:B------:R-:W-:Y:S05]  /*a720*/  BSYNC B0 ;  /* 0x0000000000007941 */ /* 0x000fea0003800000 */
.L_x_558:
[----:B------:R-:W-:Y:S01]  /*a730*/  ISETP.GE.AND P0, PT, R87, 0x41, PT ;  /* 0x000000415700780c */ /* 0x000fe20003f06270 */
[----:B-1--4-:R1:W4:Y:S01]  /*a740*/  SHFL.IDX PT, R33, R11, 0x1, 0x1c1f ;  /* 0x003c1f000b217f89 */ /* 0x01232200000e0000 */
[----:B------:R-:W-:Y:S03]  /*a750*/  BSSY B0, `(.L_x_560) ;  /* 0x0000017000007945 */ /* 0x000fe60003800000 */
[----:B--2---:R1:W2:Y:S08]  /*a760*/  SHFL.IDX PT, R32, R31, 0x1, 0x1c1f ;  /* 0x003c1f001f207f89 */ /* 0x0042b000000e0000 */
[----:B-1----:R-:W-:Y:S05]  /*a770*/  @!P0 BRA `(.L_x_561) ;  /* 0x0000000000508947 */ /* 0x002fea0003800000 */
[----:B------:R-:W-:-:S13]  /*a780*/  ISETP.NE.AND P5, PT, R6, RZ, PT ;  /* 0x000000ff0600720c */ /* 0x000fda0003fa5270 */
[----:B------:R-:W1:Y:S01]  /*a790*/  @P5 LDS.128 R12, [R36+0x2000] ;  /* 0x00200000240c5984 */ /* 0x000e620000000c00 */
[----:B--2---:R-:W-:-:S04]  /*a7a0*/  @P5 LEA R34, P0, R16, R32, 0x1 ;  /* 0x0000002010225211 */ /* 0x004fc800078008ff */
[----:B----4-:R-:W-:Y:S02]  /*a7b0*/  @P5 LEA.HI.X R35, R16, R33, R17, 0x1, P0 ;  /* 0x0000002110235211 */ /* 0x010fe400000f0c11 */
[----:B------:R-:W-:-:S13]  /*a7c0*/  ISETP.NE.AND P0, PT, R20, RZ, PT ;  /* 0x000000ff1400720c */ /* 0x000fda0003f05270 */
[----:B0-----:R-:W-:Y:S01]  /*a7d0*/  @P0 IMAD.SHL.U32 R11, R162, 0x8, RZ ;  /* 0x00000008a20b0824 */ /* 0x001fe200078e00ff */
[----:B-1----:R0:W-:Y:S01]  /*a7e0*/  @P5 ST.E.128 desc[UR60][R34.64], R12 ;  /* 0x0000000c22005985 */ /* 0x0021e2000c101d3c */
[----:B------:R-:W-:-:S03]  /*a7f0*/  ISETP.NE.AND P5, PT, R21, RZ, PT ;  /* 0x000000ff1500720c */ /* 0x000fc60003fa5270 */
[----:B------:R-:W1:Y:S01]  /*a800*/  @P0 LDS.128 R12, [R37+0x2000] ;  /* 0x00200000250c0984 */ /* 0x000e620000000c00 */
[----:B0-----:R-:W-:-:S09]  /*a810*/  @P0 IMAD.WIDE R34, R11, 0x2, R32 ;  /* 0x000000020b220825 */ /* 0x001fd200078e0220 */
[----:B------:R-:W-:Y:S01]  /*a820*/  @P5 IMAD.SHL.U32 R11, R163, 0x8, RZ ;  /* 0x00000008a30b5824 */ /* 0x000fe200078e00ff */
[----:B-1----:R0:W-:Y:S01]  /*a830*/  @P0 ST.E.128 desc[UR60][R34.64], R12 ;  /* 0x0000000c22000985 */ /* 0x0021e2000c101d3c */
[----:B------:R-:W-:-:S03]  /*a840*/  ISETP.NE.AND P0, PT, R26, RZ, PT ;  /* 0x000000ff1a00720c */ /* 0x000fc60003f05270 */
[----:B------:R-:W1:Y:S01]  /*a850*/  @P5 LDS.128 R12, [R36+0x5000] ;  /* 0x00500000240c5984 */ /* 0x000e620000000c00 */
[----:B0-----:R-:W-:-:S05]  /*a860*/  @P5 IMAD.WIDE R34, R11, 0x2, R32 ;  /* 0x000000020b225825 */ /* 0x001fca00078e0220 */
[----:B-1----:R-:W-:Y:S04]  /*a870*/  @P5 ST.E.128 desc[UR60][R34.64], R12 ;  /* 0x0000000c22005985 */ /* 0x002fe8000c101d3c */
[C---:B------:R-:W-:Y:S01]  /*a880*/  @P0 LEA R32, P5, R19.reuse, R32, 0x1 ;  /* 0x0000002013200211 */ /* 0x040fe200078a08ff */
[----:B------:R-:W0:Y:S03]  /*a890*/  @P0 LDS.128 R12, [R37+0x5000] ;  /* 0x00500000250c0984 */ /* 0x000e260000000c00 */
[----:B------:R-:W-:-:S05]  /*a8a0*/  @P0 LEA.HI.X R33, R19, R33, R164, 0x1, P5 ;  /* 0x0000002113210211 */ /* 0x000fca00028f0ca4 */
[----:B0-----:R1:W-:Y:S04]  /*a8b0*/  @P0 ST.E.128 desc[UR60][R32.64], R12 ;  /* 0x0000000c20000985 */ /* 0x0013e8000c101d3c */
.L_x_561:
[----:B------:R-:W-:Y:S05]  /*a8c0*/  BSYNC B0 ;  /* 0x0000000000007941 */ /* 0x000fea0003800000 */
.L_x_560:
[----:B------:R-:W-:Y:S01]  /*a8d0*/  @!PT LDS RZ, [RZ] ;  /* 0x00000000fffff984 */ /* 0x000fe20000000800 */
[----:B------:R-:W-:Y:S01]  /*a8e0*/  @!PT LDS RZ, [RZ] ;  /* 0x00000000fffff984 */ /* 0x000fe20000000800 */
[----:B------:R-:W-:Y:S01]  /*a8f0*/  @!PT LDS RZ, [RZ] ;  /* 0x00000000fffff984 */ /* 0x000fe20000000800 */
[----:B------:R-:W-:Y:S01]  /*a900*/  @!PT LDS RZ, [RZ] ;  /* 0x00000000fffff984 */ /* 0x000fe20000000800 */
[----:B------:R5:W-:Y:S06]  /*a910*/  MEMBAR.ALL.CTA ;  /* 0x0000000000007992 */ /* 0x000bec0000008000 */
[----:B-----5:R-:W5:Y:S01]  /*a920*/  FENCE.VIEW.ASYNC.S ;  /* 0x00000000000073c6 */ /* 0x020f620000000000 */
[----:B---3--:R-:W-:Y:S01]  /*a930*/  @!P4 IADD3 R88, R88, 0x2a8c0, RZ ;  /* 0x0002a8c05858c810 */ /* 0x008fe20007ffe0ff */
[----:B------:R-:W-:Y:S01]  /*a940*/  VIADD R18, R18, 0x1 ;  /* 0x0000000112127836 */ /* 0x000fe20000000000 */
[----:B-----5:R3:W-:Y:S01]  /*a950*/  BAR.SYNC.DEFER_BLOCKING R148, 0x80 ;  /* 0x000200940000751d */ /* 0x0207e20000010000 */
[----:B------:R-:W-:-:S02]  /*a960*/  ISETP.NE.AND P5, PT, R127, RZ, PT ;  /* 0x000000ff7f00720c */ /* 0x000fc40003fa5270 */
[----:B------:R-:W-:Y:S02]  /*a970*/  @!P4 PRMT R88, RZ, 0x654, R88 ;  /* 0x00000654ff58c816 */ /* 0x000fe40000000058 */
[----:B------:R-:W-:Y:S02]  /*a980*/  PLOP3.LUT P0, PT, PT, PT, PT, 0x8, 0x0 ;  /* 0x000000000000781c */ /* 0x000fe40003f0e170 */
[----:B------:R3:W-:Y:S01]  /*a990*/  @!P4 SYNCS.ARRIVE.TRANS64.RED.A1T0 RZ, [R88+URZ], RZ ;  /* 0x000000ff58ffc9a7 */ /* 0x0007e2000810043f */
[----:B------:R-:W-:-:S04]  /*a9a0*/  ISETP.NE.AND P4, PT, R18, 0x2, PT ;  /* 0x000000021200780c */ /* 0x000fc80003f85270 */
[----:B0-----:R-:W-:Y:S02]  /*a9b0*/  SEL R11, RZ, 0x1, P4 ;  /* 0x00000001ff0b7807 */ /* 0x001fe40002000000 */
[----:B------:R-:W-:Y:S02]  /*a9c0*/  SEL R18, R18, RZ, P4 ;  /* 0x000000ff12127207 */ /* 0x000fe40002000000 */
[----:B------:R-:W-:Y:S01]  /*a9d0*/  LOP3.LUT R166, R166, R11, RZ, 0x3c, !PT ;  /* 0x0000000ba6a67212 */ /* 0x000fe200078e3cff */
[----:B---3--:R-:W-:Y:S06]  /*a9e0*/  @P5 BRA `(.L_x_562) ;  /* 0xffffff7c00145947 */ /* 0x008fec000383ffff */
.L_x_452:
[----:B------:R-:W-:Y:S01]  /*a9f0*/  BSSY B0, `(.L_x_563) ;  /* 0x000002a000007945 */ /* 0x000fe20003800000 */
[----:B------:R-:W-:Y:S01]  /*aa00*/  ISETP.GE.AND P2, PT, R147, 0x1, PT ;  /* 0x000000019300780c */ /* 0x000fe20003f46270 */
[----:B------:R-:W-:Y:S01]  /*aa10*/  IMAD.MOV.U32 R3, RZ, RZ, RZ ;  /* 0x000000ffff037224 */ /* 0x000fe200078e00ff */
[----:B------:R-:W-:Y:S02]  /*aa20*/  PLOP3.LUT P1, PT, PT, PT, PT, 0x80, 0x0 ;  /* 0x000000000000781c */ /* 0x000fe40003f2f070 */
[----:B------:R-:W-:Y:S02]  /*aa30*/  CS2R R86, SRZ ;  /* 0x0000000000567805 */ /* 0x000fe4000001ff00 */
[----:B------:R-:W-:Y:S02]  /*aa40*/  MOV R0, RZ ;  /* 0x000000ff00007202 */ /* 0x000fe40000000f00 */
        /* <DEDUP_REMOVED lines=26> */
[----:B------:R-:W-:Y:S01]  /*abf0*/  CS2R R92, SRZ ;  /* 0x00000000005c7805 */ /* 0x000fe2000001ff00 */
[----:B------:R-:W-:Y:S01]  /*ac00*/  IMAD.MOV.U32 R90, RZ, RZ, RZ ;  /* 0x000000ffff5a7224 */ /* 0x000fe200078e00ff */
[----:B------:R-:W-:Y:S01]  /*ac10*/  MOV R97, RZ ;  /* 0x000000ff00617202 */ /* 0x000fe20000000f00 */
[----:B------:R-:W-:Y:S01]  /*ac20*/  IMAD.MOV.U32 R26, RZ, RZ, RZ ;  /* 0x000000ffff1a7224 */ /* 0x000fe200078e00ff */
[----:B------:R-:W-:Y:S01]  /*ac30*/  CS2R R10, SRZ ;  /* 0x00000000000a7805 */ /* 0x000fe2000001ff00 */
[----:B------:R-:W-:Y:S01]  /*ac40*/  IMAD.MOV.U32 R99, RZ, RZ, RZ ;  /* 0x000000ffff637224 */ /* 0x000fe200078e00ff */
[----:B-12---:R-:W-:Y:S01]  /*ac50*/  MOV R32, RZ ;  /* 0x000000ff00207202 */ /* 0x006fe20000000f00 */
[----:B------:R-:W-:Y:S06]  /*ac60*/  @P0 BRA `(.L_x_564) ;  /* 0x0000000000080947 */ /* 0x000fec0003800000 */
[----:B------:R-:W0:Y:S02]  /*ac70*/  FENCE.VIEW.ASYNC.G ;  /* 0x00000000000073c6 */ /* 0x000e240000000100 */
[----:B0-----:R-:W-:Y:S06]  /*ac80*/  BAR.ARV 0xc, 0x180 ;  /* 0x0306000000007b1d */ /* 0x001fec0000002000 */
.L_x_564:
[----:B------:R-:W-:Y:S05]  /*ac90*/  BSYNC B0 ;  /* 0x0000000000007941 */ /* 0x000fea0003800000 */
.L_x_563:
[----:B------:R-:W-:Y:S02]  /*aca0*/  IMAD.MOV.U32 R91, RZ, RZ, RZ ;  /* 0x000000ffff5b7224 */ /* 0x000fe400078e00ff */
[----:B------:R-:W-:Y:S01]  /*acb0*/  IMAD.MOV.U32 R24, RZ, RZ, RZ ;  /* 0x000000ffff187224 */ /* 0x000fe200078e00ff */
[----:B------:R-:W-:Y:S06]  /*acc0*/  @!P2 BRA `(.L_x_565) ;  /* 0x000000b80058a947 */ /* 0x000fec0003800000 */
[----:B------:R-:W2:Y:S04]  /*acd0*/  LDL R4, [R1+0x34] ;  /* 0x0000340001047983 */ /* 0x000ea80000100800 */
[----:B------:R-:W0:Y:S02]  /*ace0*/  SHFL.IDX PT, R0, R226, RZ, 0x1f ;  /* 0x00001fffe2007589 */ /* 0x000e2400000e0000 */
[----:B0-----:R-:W-:-:S04]  /*acf0*/  LEA.HI R3, R0, R0, RZ, 0x1 ;  /* 0x0000000000037211 */ /* 0x001fc800078f08ff */
[----:B------:R-:W-:-:S04]  /*ad00*/  LOP3.LUT R3, R3, 0x1e, RZ, 0xc0, !PT ;  /* 0x0000001e03037812 */ /* 0x000fc800078ec0ff */
[----:B------:R-:W-:Y:S02]  /*ad10*/  IADD3 R3, R0, -R3, RZ ;  /* 0x8000000300037210 */ /* 0x000fe40007ffe0ff */
[----:B--2---:R-:W-:-:S13]  /*ad20*/  R2UR UR4, R4 ;  /* 0x00000000040472ca */ /* 0x004fda00000e0000 */
[----:B------:R-:W-:Y:S02]  /*ad30*/  ULOP3.LUT UP0, URZ, UR4, 0x1bf, URZ, 0xc0, !UPT ;  /* 0x000001bf043f7892 */ /* 0x000fe4000f80c03f */
[----:B------:R-:W-:-:S04]  /*ad40*/  LEA R3, R3, UR4, 0xd ;  /* 0x0000000403037c11 */ /* 0x000fc8000f8e68ff */
[----:B------:R-:W-:Y:S02]  /*ad50*/  SHF.R.U32.HI R3, RZ, 0x4, R3 ;  /* 0x00000004ff037819 */ /* 0x000fe40000011603 */
[----:B------:R-:W-:Y:S02]  /*ad60*/  PLOP3.LUT P0, PT, PT, PT, UP0, 0x80, 0x0 ;  /* 0x000000000000781c */ /* 0x000fe40003f0f008 */
[----:B------:R-:W-:-:S11]  /*ad70*/  LOP3.LUT R36, R3, 0x3fff, RZ, 0xc0, !PT ;  /* 0x00003fff03247812 */ /* 0x000fd600078ec0ff */
[----:B------:R-:W-:Y:S05]  /*ad80*/  @!P0 BRA `(.L_x_566) ;  /* 0x0000000000408947 */ /* 0x000fea0003800000 */
[----:B------:R-:W-:Y:S01]  /*ad90*/  MOV R0, 0x0 ;  /* 0x0000000000007802 */ /* 0x000fe20000000f00 */
[----:B------:R-:W-:Y:S01]  /*ada0*/  ULDC.64 UR4, c[0x4][0xf0] ;  /* 0x01003c0000047ab9 */ /* 0x000fe20000000a00 */
[----:B------:R-:W-:Y:S01]  /*adb0*/  ULDC.64 UR6, c[0x4][0xf8] ;  /* 0x01003e0000067ab9 */ /* 0x000fe20000000a00 */
[----:B------:R-:W-:Y:S01]  /*adc0*/  IMAD.U32 R4, RZ, RZ, UR4 ;  /* 0x00000004ff047e24 */ /* 0x000fe2000f8e00ff */
[----:B------:R0:W1:Y:S01]  /*add0*/  LDC.64 R14, c[0x4][R0] ;  /* 0x01000000000e7b82 */ /* 0x0000620000000a00 */
[----:B------:R-:W-:Y:S01]  /*ade0*/  MOV R5, UR5 ;  /* 0x0000000500057c02 */ /* 0x000fe20008000f00 */
[----:B------:R-:W-:Y:S01]  /*adf0*/  ULDC.64 UR4, c[0x4][0x38] ;  /* 0x01000e0000047ab9 */ /* 0x000fe20000000a00 */
[----:B------:R-:W-:Y:S01]  /*ae00*/  IMAD.U32 R6, RZ, RZ, UR6 ;  /* 0x00000006ff067e24 */ /* 0x000fe2000f8e00ff */
[----:B------:R-:W-:Y:S01]  /*ae10*/  MOV R7, UR7 ;  /* 0x0000000700077c02 */ /* 0x000fe20008000f00 */
[----:B------:R-:W-:Y:S01]  /*ae20*/  IMAD.U32 R10, RZ, RZ, UR4 ;  /* 0x00000004ff0a7e24 */ /* 0x000fe2000f8e00ff */
[----:B------:R-:W-:Y:S01]  /*ae30*/  MOV R11, UR5 ;  /* 0x00000005000b7c02 */ /* 0x000fe20008000f00 */
[----:B------:R-:W-:Y:S01]  /*ae40*/  IMAD.MOV.U32 R8, RZ, RZ, 0x70 ;  /* 0x00000070ff087424 */ /* 0x000fe200078e00ff */
[----:B------:R-:W-:Y:S01]  /*ae50*/  MOV R12, 0x1 ;  /* 0x00000001000c7802 */ /* 0x000fe20000000f00 */
[----:B0-----:R-:W-:-:S07]  /*ae60*/  IMAD.MOV.U32 R13, RZ, RZ, RZ ;  /* 0x000000ffff0d7224 */ /* 0x001fce00078e00ff */
[----:B------:R-:W-:-:S07]  /*ae70*/  LEPC R20, `(.L_x_566) ;  /* 0x000000001014794e */ /* 0x000fce0000000000 */
[----:B-1--45:R-:W-:Y:S05]  /*ae80*/  CALL.ABS.NOINC R14 ;  /* 0x000000000e007343 */ /* 0x032fea0003c00000 */
.L_x_566:
[----:B------:R-:W-:Y:S02]  /*ae90*/  ULDC UR4, c[0x0][0x3f4] ;  /* 0x0000fd0000047ab9 */ /* 0x000fe40000000800 */
[----:B------:R-:W-:-:S13]  /*aea0*/  ISETP.LT.AND P0, PT, RZ, UR4, PT ;  /* 0x00000004ff007c0c */ /* 0x000fda000bf01270 */
[----:B------:R-:W-:Y:S05]  /*aeb0*/  @P0 BRA `(.L_x_567) ;  /* 0x00000000003c0947 */ /* 0x000fea0003800000 */
[----:B------:R-:W-:-:S04]  /*aec0*/  LEA.HI R0, R189, R189, RZ, 0x1 ;  /* 0x000000bdbd007211 */ /* 0x000fc800078f08ff */
[----:B------:R-:W-:-:S04]  /*aed0*/  LOP3.LUT R0, R0, 0xfffffffe, RZ, 0xc0, !PT ;  /* 0xfffffffe00007812 */ /* 0x000fc800078ec0ff */
[----:B------:R-:W-:-:S04]  /*aee0*/  IADD3 R0, R189, -R0, RZ ;  /* 0x80000000bd007210 */ /* 0x000fc80007ffe0ff */
[----:B------:R-:W-:-:S04]  /*aef0*/  SHF.L.U32 R3, R0, 0x1f, RZ ;  /* 0x0000001f00037819 */ /* 0x000fc800000006ff */
[----:B------:R0:W1:Y:S03]  /*af00*/  SYNCS.PHASECHK.TRANS64.TRYWAIT P0, [R2+URZ+0x2a800], R3 ;  /* 0x02a80003020075a7 */ /* 0x000066000800017f */
[----:B-1----:R-:W-:Y:S05]  /*af10*/  @!P0 NANOSLEEP.SYNCS 0x989680 ;  /* 0x009896800000895d */ /* 0x002fea0003900000 */
[----:B------:R-:W1:Y:S01]  /*af20*/  @!P0 SYNCS.PHASECHK.TRANS64 P0, [R2+URZ+0x2a800], R3 ;  /* 0x02a80003020085a7 */ /* 0x000e62000800007f */
[----:B------:R-:W-:Y:S04]  /*af30*/  BSSY B0, `(.L_x_568) ;  /* 0x0000006000007945 */ /* 0x000fe80003800000 */
[----:B-1----:R-:W-:Y:S05]  /*af40*/  @P0 BRA `(.L_x_569) ;  /* 0x0000000000100947 */ /* 0x002fea0003800000 */
.L_x_570:
[----:B-1----:R1:W2:Y:S02]  /*af50*/  SYNCS.PHASECHK.TRANS64.TRYWAIT P0, [R2+URZ+0x2a800], R3 ;  /* 0x02a80003020075a7 */ /* 0x0022a4000800017f */
[----:B--2---:R-:W-:Y:S05]  /*af60*/  @!P0 NANOSLEEP.SYNCS 0x989680 ;  /* 0x009896800000895d */ /* 0x004fea0003900000 */
[----:B------:R-:W2:Y:S02]  /*af70*/  @!P0 SYNCS.PHASECHK.TRANS64 P0, [R2+URZ+0x2a800], R3 ;  /* 0x02a80003020085a7 */ /* 0x000ea4000800007f */
[----:B--2---:R-:W-:Y:S05]  /*af80*/  @!P0 BRA `(.L_x_570) ;  /* 0xfffffffc00f08947 */ /* 0x004fea000383ffff */
.L_x_569:
[----:B------:R-:W-:Y:S05]  /*af90*/  BSYNC B0 ;  /* 0x0000000000007941 */ /* 0x000fea0003800000 */
.L_x_568:
[----:B------:R-:W-:Y:S05]  /*afa0*/  BRA `(.L_x_571) ;  /* 0x00000058004c7947 */ /* 0x000fea0003800000 */
.L_x_567:
[----:B------:R-:W2:Y:S01]  /*afb0*/  LDL R0, [R1+0x34] ;  /* 0x0000340001007983 */ /* 0x000ea20000100800 */
[----:B------:R-:W-:Y:S01]  /*afc0*/  ULDC.64 UR4, c[0x0][0x3f8] ;  /* 0x0000fe0000047ab9 */ /* 0x000fe20000000a00 */
[----:B------:R-:W-:Y:S01]  /*afd0*/  ULDC.64 UR6, c[0x0][0x408] ;  /* 0x0001020000067ab9 */ /* 0x000fe20000000a00 */
[----:B-----5:R-:W-:Y:S01]  /*afe0*/  IMAD.WIDE.U32 R4, R145, UR4, RZ ;  /* 0x0000000491047c25 */ /* 0x020fe2000f8e00ff */
[----:B--2---:R-:W-:Y:S02]  /*aff0*/  R2UR UR8, R0 ;  /* 0x00000000000872ca */ /* 0x004fe400000e0000 */
[----:B------:R-:W-:-:S05]  /*b000*/  SHF.R.S32.HI R0, RZ, 0x1f, R145 ;  /* 0x0000001fff007819 */ /* 0x000fca0000011491 */
[C---:B------:R-:W-:Y:S02]  /*b010*/  IMAD R6, R0.reuse, UR4, RZ ;  /* 0x0000000400067c24 */ /* 0x040fe4000f8e02ff */
[----:B------:R-:W-:Y:S02]  /*b020*/  IMAD R0, R0, UR6, RZ ;  /* 0x0000000600007c24 */ /* 0x000fe4000f8e02ff */
[C---:B------:R-:W-:Y:S01]  /*b030*/  IMAD R25, R145.reuse, UR5, R6 ;  /* 0x0000000591197c24 */ /* 0x040fe2000f8e0206 */
[----:B------:R-:W-:Y:S01]  /*b040*/  ULDC.64 UR4, c[0x0][0x3e8] ;  /* 0x0000fa0000047ab9 */ /* 0x000fe20000000a00 */
[----:B------:R-:W-:Y:S01]  /*b050*/  ULOP3.LUT UP0, URZ, UR8, 0x3ff, URZ, 0xc0, !UPT ;  /* 0x000003ff083f7892 */ /* 0x000fe2000f80c03f */
[C---:B------:R-:W-:Y:S01]  /*b060*/  IMAD R27, R145.reuse, UR7, R0 ;  /* 0x00000007911b7c24 */ /* 0x040fe2000f8e0200 */
[----:B------:R-:W-:Y:S01]  /*b070*/  LEA R24, P0, R4, UR4, 0x1 ;  /* 0x0000000404187c11 */ /* 0x000fe2000f8008ff */
[----:B------:R-:W-:Y:S01]  /*b080*/  IMAD.WIDE.U32 R6, R145, UR6, RZ ;  /* 0x0000000691067c25 */ /* 0x000fe2000f8e00ff */
[----:B------:R-:W-:-:S02]  /*b090*/  ULDC.64 UR6, c[0x0][0x400] ;  /* 0x0001000000067ab9 */ /* 0x000fc40000000a00 */
[----:B------:R-:W-:Y:S01]  /*b0a0*/  PLOP3.LUT P2, PT, PT, PT, UP0, 0x80, 0x0 ;  /* 0x000000000000781c */ /* 0x000fe20003f4f008 */
[----:B------:R-:W-:Y:S01]  /*b0b0*/  IMAD.IADD R25, R25, 0x1, R5 ;  /* 0x0000000119197824 */ /* 0x000fe200078e0205 */
[----:B------:R-:W-:Y:S02]  /*b0c0*/  LEA R26, P1, R6, UR6, 0x1 ;  /* 0x00000006061a7c11 */ /* 0x000fe4000f8208ff */
[----:B------:R-:W-:Y:S02]  /*b0d0*/  IADD3 R27, R27, R7, RZ ;  /* 0x000000071b1b7210 */ /* 0x000fe40007ffe0ff */
[----:B------:R-:W-:Y:S02]  /*b0e0*/  LEA.HI.X R25, R4, UR5, R25, 0x1, P0 ;  /* 0x0000000504197c11 */ /* 0x000fe400080f0c19 */
[----:B------:R-:W-:-:S05]  /*b0f0*/  LEA.HI.X R27, R6, UR7, R27, 0x1, P1 ;  /* 0x00000007061b7c11 */ /* 0x000fca00088f0c1b */
        /* <DEDUP_REMOVED lines=16> */
[----:B-1--4-:R-:W-:Y:S05]  /*b200*/  CALL.ABS.NOINC R14 ;  /* 0x000000000e007343 */ /* 0x012fea0003c00000 */
.L_x_572:
[----:B------:R-:W-:Y:S01]  /*b210*/  ULDC.U8 UR4, c[0x0][0x410] ;  /* 0x0001040000047ab9 */ /* 0x000fe20000000000 */
[----:B------:R-:W-:Y:S01]  /*b220*/  BSSY B0, `(.L_x_573) ;  /* 0x0000563000007945 */ /* 0x000fe20003800000 */
[----:B------:R-:W-:Y:S02]  /*b230*/  ISETP.NE.AND P0, PT, RZ, UR4, PT ;  /* 0x00000004ff007c0c */ /* 0x000fe4000bf05270 */
[----:B------:R-:W-:-:S11]  /*b240*/  LEA R6, R29, R165, 0x7 ;  /* 0x000000a51d067211 */ /* 0x000fd600078e38ff */
[----:B------:R-:W-:Y:S05]  /*b250*/  @!P0 BRA `(.L_x_574) ;  /* 0x00000028009c8947 */ /* 0x000fea0003800000 */
[----:B------:R-:W-:-:S03]  /*b260*/  UMOV UR4, 0xffffffff ;  /* 0xffffffff00047882 */ /* 0x000fc60000000000 */
[----:B------:R-:W-:Y:S05]  /*b270*/  BRA.DIV UR4, `(.L_x_575) ;  /* 0x0000014604187947 */ /* 0x000fea000b800000 */
[----:B------:R0:W1:Y:S04]  /*b280*/  SHFL.IDX PT, R0, R25, RZ, 0x1c1f ;  /* 0x001c1fff19007589 */ /* 0x00006800000e0000 */
[----:B------:R0:W2:Y:S04]  /*b290*/  SHFL.IDX PT, R3, R24, RZ, 0x1c1f ;  /* 0x001c1fff18037589 */ /* 0x0000a800000e0000 */
[----:B------:R0:W3:Y:S04]  /*b2a0*/  SHFL.IDX PT, R4, R27, RZ, 0x1c1f ;  /* 0x001c1fff1b047589 */ /* 0x0000e800000e0000 */
[----:B------:R0:W0:Y:S02]  /*b2b0*/  SHFL.IDX PT, R14, R26, RZ, 0x1c1f ;  /* 0x001c1fff1a0e7589 */ /* 0x00002400000e0000 */
.L_x_819:
[----:B------:R-:W-:Y:S01]  /*b2c0*/  ULDC UR4, c[0x0][0x448] ;  /* 0x0001120000047ab9 */ /* 0x000fe20000000800 */
[----:B------:R-:W-:Y:S01]  /*b2d0*/  LOP3.LUT R8, R176, 0x18, R16, 0xf8, !PT ;  /* 0x00000018b0087812 */ /* 0x000fe200078ef810 */
[----:B------:R-:W-:Y:S01]  /*b2e0*/  IMAD R5, R146, UR4, RZ ;  /* 0x0000000492057c24 */ /* 0x000fe2000f8e02ff */
[----:B------:R-:W-:Y:S01]  /*b2f0*/  BSSY B1, `(.L_x_576) ;  /* 0x000004e000017945 */ /* 0x000fe20003800000 */
[----:B------:R-:W-:Y:S02]  /*b300*/  LOP3.LUT P0, RZ, R195, 0x4, RZ, 0xc0, !PT ;  /* 0x00000004c3ff7812 */ /* 0x000fe4000780c0ff */
[----:B0-----:R-:W-:Y:S02]  /*b310*/  CS2R R24, SRZ ;  /* 0x0000000000187805 */ /* 0x001fe4000001ff00 */
[----:B------:R-:W-:Y:S02]  /*b320*/  LOP3.LUT R9, R8, R177, RZ, 0x3c, !PT ;  /* 0x000000b108097212 */ /* 0x000fe400078e3cff */
[----:B------:R-:W-:-:S02]  /*b330*/  CS2R R10, SRZ ;  /* 0x00000000000a7805 */ /* 0x000fc4000001ff00 */
[----:B------:R-:W-:Y:S01]  /*b340*/  ISETP.GE.AND P1, PT, R6, R5, PT ;  /* 0x000000050600720c */ /* 0x000fe20003f26270 */
[----:B------:R-:W-:Y:S01]  /*b350*/  IMAD R5, R29, -0x80, R5 ;  /* 0xffffff801d057824 */ /* 0x000fe200078e0205 */
[----:B------:R-:W-:Y:S01]  /*b360*/  CS2R R6, SRZ ;  /* 0x0000000000067805 */ /* 0x000fe2000001ff00 */
[----:B------:R-:W-:Y:S01]  /*b370*/  IMAD.IADD R9, R178, 0x1, R9 ;  /* 0x00000001b2097824 */ /* 0x000fe200078e0209 */
[----:B------:R-:W-:Y:S02]  /*b380*/  CS2R R20, SRZ ;  /* 0x0000000000147805 */ /* 0x000fe4000001ff00 */
[----:B------:R-:W-:Y:S02]  /*b390*/  CS2R R26, SRZ ;  /* 0x00000000001a7805 */ /* 0x000fe4000001ff00 */
[----:B------:R-:W-:Y:S02]  /*b3a0*/  CS2R R12, SRZ ;  /* 0x00000000000c7805 */ /* 0x000fe4000001ff00 */
[----:B------:R-:W-:-:S02]  /*b3b0*/  CS2R R28, SRZ ;  /* 0x00000000001c7805 */ /* 0x000fc4000001ff00 */
[----:B------:R-:W-:Y:S02]  /*b3c0*/  LEA R9, R9, R2, 0x1 ;  /* 0x0000000209097211 */ /* 0x000fe400078e08ff */
[----:B------:R-:W-:Y:S02]  /*b3d0*/  CS2R R30, SRZ ;  /* 0x00000000001e7805 */ /* 0x000fe4000001ff00 */
[----:B------:R-:W-:Y:S02]  /*b3e0*/  CS2R R38, SRZ ;  /* 0x0000000000267805 */ /* 0x000fe4000001ff00 */
[----:B------:R-:W-:Y:S02]  /*b3f0*/  CS2R R40, SRZ ;  /* 0x0000000000287805 */ /* 0x000fe4000001ff00 */
[----:B----4-:R-:W-:Y:S01]  /*b400*/  CS2R R32, SRZ ;  /* 0x0000000000207805 */ /* 0x010fe2000001ff00 */
[C---:B------:R-:W-:Y:S01]  /*b410*/  VIADD R37, R9.reuse, 0xc400 ;  /* 0x0000c40009257836 */ /* 0x040fe20000000000 */
[----:B------:R-:W-:-:S02]  /*b420*/  IADD3 R8, R9, 0xc440, RZ ;  /* 0x0000c44009087810 */ /* 0x000fc40007ffe0ff */
[----:B------:R-:W-:Y:S01]  /*b430*/  CS2R R34, SRZ ;  /* 0x0000000000227805 */ /* 0x000fe2000001ff00 */
[----:B------:R-:W-:Y:S06]  /*b440*/  @P1 BRA `(.L_x_577) ;  /* 0x0000000000e01947 */ /* 0x000fec0003800000 */
[----:B------:R-:W-:Y:S01]  /*b450*/  ULDC UR4, c[0x0][0x3f4] ;  /* 0x0000fd0000047ab9 */ /* 0x000fe20000000800 */
[----:B------:R-:W-:Y:S02]  /*b460*/  CS2R R28, SRZ ;  /* 0x00000000001c7805 */ /* 0x000fe4000001ff00 */
[----:B------:R-:W-:Y:S02]  /*b470*/  ISETP.GE.AND P2, PT, R160, UR4, PT ;  /* 0x00000004a0007c0c */ /* 0x000fe4000bf46270 */
[----:B------:R-:W-:Y:S02]  /*b480*/  CS2R R6, SRZ ;  /* 0x0000000000067805 */ /* 0x000fe4000001ff00 */
[----:B------:R-:W-:Y:S02]  /*b490*/  ISETP.GE.AND P3, PT, R169, UR4, PT ;  /* 0x00000004a9007c0c */ /* 0x000fe4000bf66270 */
[----:B------:R-:W-:Y:S02]  /*b4a0*/  CS2R R30, SRZ ;  /* 0x00000000001e7805 */ /* 0x000fe4000001ff00 */
[----:B------:R-:W-:-:S05]  /*b4b0*/  ISETP.GE.AND P4, PT, R168, UR4, PT ;  /* 0x00000004a8007c0c */ /* 0x000fca000bf86270 */
[----:B-1----:R-:W-:Y:S01]  /*b4c0*/  @!P2 MOV R11, R0 ;  /* 0x00000000000ba202 */ /* 0x002fe20000000f00 */
[----:B--2---:R-:W-:-:S03]  /*b4d0*/  @!P2 IMAD.MOV.U32 R10, RZ, RZ, R3 ;  /* 0x000000ffff0aa224 */ /* 0x004fc600078e0003 */
[----:B------:R-:W-:Y:S01]  /*b4e0*/  @!P3 IADD3 R20, P1, R3, R198, RZ ;  /* 0x000000c60314b210 */ /* 0x000fe20007f3e0ff */
[----:B---3--:R-:W-:Y:S02]  /*b4f0*/  @!P2 IMAD.MOV.U32 R15, RZ, RZ, R4 ;  /* 0x000000ffff0fa224 */ /* 0x008fe400078e0004 */
[----:B------:R-:W-:Y:S01]  /*b500*/  @!P2 IMAD.WIDE R10, R160, 0x2, R10 ;  /* 0x00000002a00aa825 */ /* 0x000fe200078e020a */
[----:B------:R-:W-:-:S03]  /*b510*/  @!P3 IADD3.X R21, R0, R197, RZ, P1, !PT ;  /* 0x000000c50015b210 */ /* 0x000fc60000ffe4ff */
[----:B------:R-:W-:Y:S01]  /*b520*/  @!P2 IMAD.WIDE R12, R160, 0x2, R14 ;  /* 0x00000002a00ca825 */ /* 0x000fe200078e020e */
[----:B------:R0:W5:Y:S01]  /*b530*/  @!P2 LD.E.64 R28, desc[UR60][R10.64] ;  /* 0x0000003c0a1ca980 */ /* 0x000162000c101b00 */
[----:B------:R-:W-:-:S03]  /*b540*/  @!P3 IADD3 R26, P1, R14, R198, RZ ;  /* 0x000000c60e1ab210 */ /* 0x000fc60007f3e0ff */
[----:B------:R-:W5:Y:S01]  /*b550*/  @!P2 LD.E.64 R6, desc[UR60][R12.64] ;  /* 0x0000003c0c06a980 */ /* 0x000f62000c101b00 */
[----:B------:R-:W-:Y:S02]  /*b560*/  ISETP.GE.AND P2, PT, R171, UR4, PT ;  /* 0x00000004ab007c0c */ /* 0x000fe4000bf46270 */
[-C--:B------:R-:W-:Y:S02]  /*b570*/  @!P4 IADD3 R42, P6, R14, R200.reuse, RZ ;  /* 0x000000c80e2ac210 */ /* 0x080fe40007fde0ff */
[----:B------:R-:W-:Y:S02]  /*b580*/  CS2R R24, SRZ ;  /* 0x0000000000187805 */ /* 0x000fe4000001ff00 */
[----:B------:R-:W-:Y:S01]  /*b590*/  @!P4 IADD3 R34, P5, R3, R200, RZ ;  /* 0x000000c80322c210 */ /* 0x000fe20007fbe0ff */
[----:B------:R-:W-:Y:S01]  /*b5a0*/  @!P3 IMAD.X R27, R4, 0x1, R197, P1 ;  /* 0x00000001041bb824 */ /* 0x000fe200008e06c5 */
[----:B------:R-:W-:Y:S02]  /*b5b0*/  CS2R R38, SRZ ;  /* 0x0000000000267805 */ /* 0x000fe4000001ff00 */
[----:B0-----:R-:W-:-:S02]  /*b5c0*/  CS2R R10, SRZ ;  /* 0x00000000000a7805 */ /* 0x001fc4000001ff00 */
[----:B------:R-:W-:Y:S01]  /*b5d0*/  @!P4 IADD3.X R35, R0, R199, RZ, P5, !PT ;  /* 0x000000c70023c210 */ /* 0x000fe20002ffe4ff */
[----:B------:R-:W-:Y:S01]  /*b5e0*/  @!P4 IMAD.X R43, R4, 0x1, R199, P6 ;  /* 0x00000001042bc824 */ /* 0x000fe200030e06c7 */
[----:B------:R0:W5:Y:S01]  /*b5f0*/  @!P3 LD.E.64 R30, desc[UR60][R20.64] ;  /* 0x0000003c141eb980 */ /* 0x000162000c101b00 */
[----:B------:R-:W-:-:S03]  /*b600*/  ISETP.GE.AND P1, PT, R170, UR4, PT ;  /* 0x00000004aa007c0c */ /* 0x000fc6000bf26270 */
[----:B------:R1:W5:Y:S01]  /*b610*/  @!P3 LD.E.64 R24, desc[UR60][R26.64] ;  /* 0x0000003c1a18b980 */ /* 0x000362000c101b00 */
[----:B------:R-:W-:Y:S02]  /*b620*/  ISETP.GE.AND P3, PT, R172, UR4, PT ;  /* 0x00000004ac007c0c */ /* 0x000fe4000bf66270 */
[-C--:B------:R-:W-:Y:S01]  /*b630*/  @!P2 IADD3 R46, P5, R14, R202.reuse, RZ ;  /* 0x000000ca0e2ea210 */ /* 0x080fe20007fbe0ff */
[----:B------:R2:W5:Y:S04]  /*b640*/  @!P4 LD.E.64 R38, desc[UR60][R34.64] ;  /* 0x0000003c2226c980 */ /* 0x000568000c101b00 */
[----:B------:R3:W5:Y:S01]  /*b650*/  @!P4 LD.E.64 R10, desc[UR60][R42.64] ;  /* 0x0000003c2a0ac980 */ /* 0x000762000c101b00 */
[----:B------:R-:W-:Y:S02]  /*b660*/  @!P2 IADD3 R44, P4, R3, R202, RZ ;  /* 0x000000ca032ca210 */ /* 0x000fe40007f9e0ff */
[----:B------:R-:W-:-:S02]  /*b670*/  CS2R R40, SRZ ;  /* 0x0000000000287805 */ /* 0x000fc4000001ff00 */
[----:B0-----:R-:W-:Y:S01]  /*b680*/  CS2R R20, SRZ ;  /* 0x0000000000147805 */ /* 0x001fe2000001ff00 */
[----:B------:R-:W-:Y:S01]  /*b690*/  @!P2 IMAD.X R47, R4, 0x1, R201, P5 ;  /* 0x00000001042fa824 */ /* 0x000fe200028e06c9 */
[----:B------:R-:W-:Y:S02]  /*b6a0*/  @!P2 IADD3.X R45, R0, R201, RZ, P4, !PT ;  /* 0x000000c9002da210 */ /* 0x000fe400027fe4ff */
[----:B------:R-:W-:Y:S02]  /*b6b0*/  CS2R R32, SRZ ;  /* 0x0000000000207805 */ /* 0x000fe4000001ff00 */
[C---:B------:R-:W-:Y:S01]  /*b6c0*/  @!P1 IADD3 R48, P6, R3.reuse, R215, RZ ;  /* 0x000000d703309210 */ /* 0x040fe20007fde0ff */
[----:B------:R0:W5:Y:S01]  /*b6d0*/  @!P2 LD.E.64 R20, desc[UR60][R46.64] ;  /* 0x0000003c2e14a980 */ /* 0x000162000c101b00 */
[----:B------:R-:W-:Y:S02]  /*b6e0*/  @!P3 IADD3 R50, P4, R3, R217, RZ ;  /* 0x000000d90332b210 */ /* 0x000fe40007f9e0ff */
[----:B-1----:R-:W-:-:S02]  /*b6f0*/  CS2R R26, SRZ ;  /* 0x00000000001a7805 */ /* 0x002fc4000001ff00 */
[----:B--2---:R-:W-:Y:S01]  /*b700*/  CS2R R34, SRZ ;  /* 0x0000000000227805 */ /* 0x004fe2000001ff00 */
[----:B------:R0:W5:Y:S01]  /*b710*/  @!P2 LD.E.64 R40, desc[UR60][R44.64] ;  /* 0x0000003c2c28a980 */ /* 0x000162000c101b00 */
[C---:B---3--:R-:W-:Y:S02]  /*b720*/  @!P1 IADD3 R42, P2, R14.reuse, R215, RZ ;  /* 0x000000d70e2a9210 */ /* 0x048fe40007f5e0ff */
[----:B------:R-:W-:Y:S02]  /*b730*/  @!P3 IADD3 R14, P5, R14, R217, RZ ;  /* 0x000000d90e0eb210 */ /* 0x000fe40007fbe0ff */
[----:B------:R-:W-:Y:S02]  /*b740*/  CS2R R12, SRZ ;  /* 0x00000000000c7805 */ /* 0x000fe4000001ff00 */
[----:B------:R-:W-:Y:S01]  /*b750*/  @!P1 IADD3.X R49, R0, R214, RZ, P6, !PT ;  /* 0x000000d600319210 */ /* 0x000fe200037fe4ff */
[----:B------:R-:W-:Y:S01]  /*b760*/  @!P1 IMAD.X R43, R4, 0x1, R214, P2 ;  /* 0x00000001042b9824 */ /* 0x000fe200010e06d6 */
[----:B------:R-:W-:Y:S01]  /*b770*/  @!P3 IADD3.X R51, R0, R216, RZ, P4, !PT ;  /* 0x000000d80033b210 */ /* 0x000fe200027fe4ff */
[----:B------:R-:W-:-:S02]  /*b780*/  @!P3 IMAD.X R15, R4, 0x1, R216, P5 ;  /* 0x00000001040fb824 */ /* 0x000fc400028e06d8 */
[----:B------:R0:W5:Y:S04]  /*b790*/  @!P1 LD.E.64 R32, desc[UR60][R48.64] ;  /* 0x0000003c30209980 */ /* 0x000168000c101b00 */
[----:B------:R0:W5:Y:S04]  /*b7a0*/  @!P1 LD.E.64 R26, desc[UR60][R42.64] ;  /* 0x0000003c2a1a9980 */ /* 0x000168000c101b00 */
[----:B------:R0:W5:Y:S04]  /*b7b0*/  @!P3 LD.E.64 R34, desc[UR60][R50.64] ;  /* 0x0000003c3222b980 */ /* 0x000168000c101b00 */
[----:B------:R0:W5:Y:S02]  /*b7c0*/  @!P3 LD.E.64 R12, desc[UR60][R14.64] ;  /* 0x0000003c0e0cb980 */ /* 0x000164000c101b00 */
.L_x_577:
[----:B------:R-:W-:Y:S05]  /*b7d0*/  BSYNC B1 ;  /* 0x0000000000017941 */ /* 0x000fea0003800000 */
.L_x_576:
[----:B-1---5:R-:W-:Y:S01]  /*b7e0*/  IMAD.MOV.U32 R0, RZ, RZ, R28 ;  /* 0x000000ffff007224 */ /* 0x022fe200078e001c */
[----:B--2---:R-:W-:Y:S01]  /*b7f0*/  MOV R3, R29 ;  /* 0x0000001d00037202 */ /* 0x004fe20000000f00 */
[----:B0-----:R-:W-:Y:S01]  /*b800*/  IMAD.MOV.U32 R47, RZ, RZ, R34 ;  /* 0x000000ffff2f7224 */ /* 0x001fe200078e0022 */
[----:B------:R-:W-:Y:S01]  /*b810*/  MOV R48, R35 ;  /* 0x0000002300307202 */ /* 0x000fe20000000f00 */
[----:B------:R-:W-:Y:S01]  /*b820*/  IMAD.MOV.U32 R45, RZ, RZ, R32 ;  /* 0x000000ffff2d7224 */ /* 0x000fe200078e0020 */
[--C-:B------:R-:W-:Y:S01]  /*b830*/  SHF.R.U64 R34, R34, 0x10, R35.reuse ;  /* 0x0000001022227819 */ /* 0x100fe20000001223 */
[----:B------:R-:W-:Y:S01]  /*b840*/  BSSY B1, `(.L_x_578) ;  /* 0x000004b000017945 */ /* 0x000fe20003800000 */
[----:B------:R-:W-:Y:S02]  /*b850*/  SHF.R.U32.HI R58, RZ, 0x10, R35 ;  /* 0x00000010ff3a7819 */ /* 0x000fe40000011623 */
[----:B------:R-:W-:Y:S02]  /*b860*/  PRMT R35, R0, 0x5410, R3 ;  /* 0x0000541000237816 */ /* 0x000fe40000000003 */
[----:B------:R-:W-:-:S02]  /*b870*/  LEA.HI R0, R189, R189, RZ, 0x1 ;  /* 0x000000bdbd007211 */ /* 0x000fc400078f08ff */
[----:B---3--:R-:W-:Y:S02]  /*b880*/  MOV R4, R7 ;  /* 0x0000000700047202 */ /* 0x008fe40000000f00 */
[----:B------:R-:W-:Y:S02]  /*b890*/  LOP3.LUT R0, R0, 0xfffffffe, RZ, 0xc0, !PT ;  /* 0xfffffffe00007812 */ /* 0x000fe400078ec0ff */
[--C-:B------:R-:W-:Y:S02]  /*b8a0*/  SHF.R.U64 R59, R6, 0x10, R7.reuse ;  /* 0x00000010063b7819 */ /* 0x100fe40000001207 */
[----:B------:R-:W-:Y:S01]  /*b8b0*/  SHF.R.U32.HI R60, RZ, 0x10, R7 ;  /* 0x00000010ff3c7819 */ /* 0x000fe20000011607 */
[----:B------:R-:W-:Y:S01]  /*b8c0*/  IMAD.IADD R0, R189, 0x1, -R0 ;  /* 0x00000001bd007824 */ /* 0x000fe200078e0a00 */
[----:B------:R-:W-:Y:S02]  /*b8d0*/  @P0 IADD3 R8, R37, -0x40, RZ ;  /* 0xffffffc025080810 */ /* 0x000fe40007ffe0ff */
[----:B------:R-:W-:Y:S01]  /*b8e0*/  SHF.R.U64 R37, R28, 0x10, R29 ;  /* 0x000000101c257819 */ /* 0x000fe2000000121d */
[----:B------:R-:W-:Y:S01]  /*b8f0*/  IMAD.MOV.U32 R28, RZ, RZ, R30 ;  /* 0x000000ffff1c7224 */ /* 0x000fe200078e001e */
[----:B------:R-:W-:-:S02]  /*b900*/  SHF.L.U32 R7, R0, 0x1f, RZ ;  /* 0x0000001f00077819 */ /* 0x000fc400000006ff */
[----:B------:R-:W-:Y:S01]  /*b910*/  SHF.R.U64 R50, R30, 0x10, R31 ;  /* 0x000000101e327819 */ /* 0x000fe2000000121f */
[----:B------:R-:W-:Y:S01]  /*b920*/  IMAD.MOV.U32 R30, RZ, RZ, R38 ;  /* 0x000000ffff1e7224 */ /* 0x000fe200078e0026 */
[----:B------:R-:W0:Y:S01]  /*b930*/  SYNCS.PHASECHK.TRANS64.TRYWAIT P0, [R2+URZ+0x2a800], R7 ;  /* 0x02a80007020075a7 */ /* 0x000e22000800017f */
[----:B------:R-:W-:Y:S01]  /*b940*/  SHF.R.U32.HI R49, RZ, 0x10, R29 ;  /* 0x00000010ff317819 */ /* 0x000fe2000001161d */
[----:B------:R-:W-:Y:S01]  /*b950*/  IMAD.MOV.U32 R29, RZ, RZ, R10 ;  /* 0x000000ffff1d7224 */ /* 0x000fe200078e000a */
[----:B------:R-:W-:Y:S01]  /*b960*/  SHF.R.U64 R52, R38, 0x10, R39 ;  /* 0x0000001026347819 */ /* 0x000fe20000001227 */
[----:B------:R-:W-:Y:S01]  /*b970*/  IMAD.MOV.U32 R38, RZ, RZ, R6 ;  /* 0x000000ffff267224 */ /* 0x000fe200078e0006 */
[----:B------:R-:W-:Y:S02]  /*b980*/  MOV R46, R33 ;  /* 0x00000021002e7202 */ /* 0x000fe40000000f00 */
[--C-:B------:R-:W-:Y:S02]  /*b990*/  SHF.R.U64 R56, R32, 0x10, R33.reuse ;  /* 0x0000001020387819 */ /* 0x100fe40000001221 */
[----:B------:R-:W-:Y:S01]  /*b9a0*/  SHF.R.U32.HI R57, RZ, 0x10, R33 ;  /* 0x00000010ff397819 */ /* 0x000fe20000011621 */
[----:B------:R-:W-:Y:S01]  /*b9b0*/  IMAD.MOV.U32 R33, RZ, RZ, R24 ;  /* 0x000000ffff217224 */ /* 0x000fe200078e0018 */
[----:B------:R-:W-:-:S02]  /*b9c0*/  MOV R43, R39 ;  /* 0x00000027002b7202 */ /* 0x000fc40000000f00 */
        /* <DEDUP_REMOVED lines=8> */
[----:B------:R-:W-:Y:S01]  /*ba50*/  SHF.R.U64 R54, R40, 0x10, R41 ;  /* 0x0000001028367819 */ /* 0x000fe20000001229 */
[----:B------:R-:W-:Y:S01]  /*ba60*/  IMAD.MOV.U32 R40, RZ, RZ, R12 ;  /* 0x000000ffff287224 */ /* 0x000fe200078e000c */
[----:B------:R-:W-:-:S02]  /*ba70*/  MOV R6, R25 ;  /* 0x0000001900067202 */ /* 0x000fc40000000f00 */
[----:B------:R-:W-:Y:S02]  /*ba80*/  MOV R42, R31 ;  /* 0x0000001f002a7202 */ /* 0x000fe40000000f00 */
[----:B------:R-:W-:Y:S02]  /*ba90*/  MOV R44, R41 ;  /* 0x00000029002c7202 */ /* 0x000fe40000000f00 */
[----:B------:R-:W-:Y:S02]  /*baa0*/  SHF.R.U32.HI R55, RZ, 0x10, R41 ;  /* 0x00000010ff377819 */ /* 0x000fe40000011629 */
[----:B------:R-:W-:Y:S02]  /*bab0*/  SHF.R.U32.HI R25, RZ, 0x10, R25 ;  /* 0x00000010ff197819 */ /* 0x000fe40000011619 */
[----:B------:R-:W-:Y:S02]  /*bac0*/  MOV R10, R21 ;  /* 0x00000015000a7202 */ /* 0x000fe40000000f00 */
[----:B------:R-:W-:-:S02]  /*bad0*/  MOV R15, R27 ;  /* 0x0000001b000f7202 */ /* 0x000fc40000000f00 */
[----:B------:R-:W-:Y:S02]  /*bae0*/  SHF.R.U64 R66, R26, 0x10, R27 ;  /* 0x000000101a427819 */ /* 0x000fe4000000121b */
[----:B------:R-:W-:Y:S02]  /*baf0*/  SHF.R.U32.HI R51, RZ, 0x10, R31 ;  /* 0x00000010ff337819 */ /* 0x000fe4000001161f */
[--C-:B------:R-:W-:Y:S02]  /*bb00*/  SHF.R.U64 R64, R20, 0x10, R21.reuse ;  /* 0x0000001014407819 */ /* 0x100fe40000001215 */
[----:B------:R-:W-:Y:S02]  /*bb10*/  SHF.R.U32.HI R65, RZ, 0x10, R21 ;  /* 0x00000010ff417819 */ /* 0x000fe40000011615 */
[----:B------:R-:W-:Y:S02]  /*bb20*/  SHF.R.U32.HI R67, RZ, 0x10, R27 ;  /* 0x00000010ff437819 */ /* 0x000fe4000001161b */
[----:B------:R-:W-:-:S02]  /*bb30*/  MOV R41, R13 ;  /* 0x0000000d00297202 */ /* 0x000fc40000000f00 */
[----:B------:R-:W-:Y:S02]  /*bb40*/  VIMNMX R26, R5, 0x80, PT ;  /* 0x00000080051a7848 */ /* 0x000fe40003fe0100 */
[----:B------:R-:W-:Y:S02]  /*bb50*/  PRMT R3, R34, 0x5410, R58 ;  /* 0x0000541022037816 */ /* 0x000fe4000000003a */
[----:B------:R-:W-:Y:S02]  /*bb60*/  PRMT R29, R29, 0x5410, R14 ;  /* 0x000054101d1d7816 */ /* 0x000fe4000000000e */
[--C-:B------:R-:W-:Y:S02]  /*bb70*/  SHF.R.U64 R68, R12, 0x10, R13.reuse ;  /* 0x000000100c447819 */ /* 0x100fe4000000120d */
[----:B------:R-:W-:Y:S02]  /*bb80*/  SHF.R.U32.HI R69, RZ, 0x10, R13 ;  /* 0x00000010ff457819 */ /* 0x000fe4000001160d */
[----:B------:R-:W-:-:S02]  /*bb90*/  PRMT R31, R28, 0x5410, R42 ;  /* 0x000054101c1f7816 */ /* 0x000fc4000000002a */
[----:B------:R-:W-:Y:S02]  /*bba0*/  PRMT R27, R30, 0x5410, R43 ;  /* 0x000054101e1b7816 */ /* 0x000fe4000000002b */
[----:B------:R-:W-:Y:S02]  /*bbb0*/  PRMT R20, R39, 0x5410, R44 ;  /* 0x0000541027147816 */ /* 0x000fe4000000002c */
[----:B------:R-:W-:Y:S02]  /*bbc0*/  PRMT R34, R61, 0x5410, R25 ;  /* 0x000054103d227816 */ /* 0x000fe40000000019 */
[----:B------:R-:W-:Y:S02]  /*bbd0*/  PRMT R24, R24, 0x5410, R10 ;  /* 0x0000541018187816 */ /* 0x000fe4000000000a */
[----:B------:R-:W-:Y:S02]  /*bbe0*/  PRMT R14, R11, 0x5410, R15 ;  /* 0x000054100b0e7816 */ /* 0x000fe4000000000f */
        /* <DEDUP_REMOVED lines=12> */
[----:B------:R-:W-:-:S02]  /*bcb0*/  ISETP.GE.AND P1, PT, R165, R26, PT ;  /* 0x0000001aa500720c */ /* 0x000fc40003f26270 */
[----:B------:R-:W-:Y:S02]  /*bcc0*/  PRMT R15, R66, 0x5410, R67 ;  /* 0x00005410420f7816 */ /* 0x000fe40000000043 */
[----:B------:R-:W-:Y:S01]  /*bcd0*/  PRMT R10, R40, 0x5410, R41 ;  /* 0x00005410280a7816 */ /* 0x000fe20000000029 */
[----:B0-----:R-:W-:Y:S08]  /*bce0*/  @!P0 BRA `(.L_x_579) ;  /* 0x0000013800ec8947 */ /* 0x001ff00003800000 */
.L_x_820:
[----:B------:R-:W-:Y:S05]  /*bcf0*/  BSYNC B1 ;  /* 0x0000000000017941 */ /* 0x000fea0003800000 */
.L_x_578:
[----:B------:R-:W-:Y:S01]  /*bd00*/  BSSY B1, `(.L_x_580) ;  /* 0x00000fe000017945 */ /* 0x000fe20003800000 */
[----:B------:R-:W-:-:S03]  /*bd10*/  PRMT R11, R68, 0x5410, R69 ;  /* 0x00005410440b7816 */ /* 0x000fc60000000045 */
[----:B------:R-:W-:Y:S05]  /*bd20*/  @P1 BRA `(.L_x_581) ;  /* 0x0000000c00ec1947 */ /* 0x000fea0003800000 */
[----:B------:R-:W1:Y:S01]  /*bd30*/  LDC R5, c[0x0][0x3f4] ;  /* 0x0000fd00ff057b82 */ /* 0x000e620000000800 */
[----:B------:R-:W-:Y:S01]  /*bd40*/  BSSY B2, `(.L_x_582) ;  /* 0x000002e000027945 */ /* 0x000fe20003800000 */
[-C--:B-1----:R-:W-:Y:S02]  /*bd50*/  ISETP.GE.AND P0, PT, R160, R5.reuse, PT ;  /* 0x00000005a000720c */ /* 0x082fe40003f06270 */
[-C--:B------:R-:W-:Y:S02]  /*bd60*/  ISETP.GE.AND P1, PT, R169, R5.reuse, PT ;  /* 0x00000005a900720c */ /* 0x080fe40003f26270 */
[-C--:B------:R-:W-:Y:S02]  /*bd70*/  ISETP.GE.AND P2, PT, R168, R5.reuse, PT ;  /* 0x00000005a800720c */ /* 0x080fe40003f46270 */
[-C--:B------:R-:W-:Y:S02]  /*bd80*/  ISETP.GE.AND P3, PT, R171, R5.reuse, PT ;  /* 0x00000005ab00720c */ /* 0x080fe40003f66270 */
[----:B------:R-:W-:-:S02]  /*bd90*/  ISETP.GE.AND P4, PT, R170, R5, PT ;  /* 0x00000005aa00720c */ /* 0x000fc40003f86270 */
[----:B------:R-:W-:-:S03]  /*bda0*/  ISETP.GE.AND P5, PT, R172, R5, PT ;  /* 0x00000005ac00720c */ /* 0x000fc60003fa6270 */
[----:B------:R-:W-:Y:S10]  /*bdb0*/  @P0 BRA `(.L_x_583) ;  /* 0x0000000000980947 */ /* 0x000ff40003800000 */
[----:B0-----:R-:W0:Y:S01]  /*bdc0*/  LDS.128 R4, [R9+0xc400] ;  /* 0x00c4000009047984 */ /* 0x001e220000000c00 */
[----:B------:R-:W-:Y:S02]  /*bdd0*/  HADD2.F32 R47, -RZ, R38.H0_H0 ;  /* 0x20000026ff2f7230 */ /* 0x000fe40000004100 */
[----:B------:R-:W-:Y:S02]  /*bde0*/  HADD2.F32 R45, -RZ, R35.H0_H0 ;  /* 0x20000023ff2d7230 */ /* 0x000fe40000004100 */
[----:B------:R-:W-:Y:S02]  /*bdf0*/  HADD2.F32 R44, -RZ, R37.H0_H0 ;  /* 0x20000025ff2c7230 */ /* 0x000fe40000004100 */
[----:B------:R-:W-:Y:S02]  /*be00*/  HADD2.F32 R46, -RZ, R39.H0_H0 ;  /* 0x20000027ff2e7230 */ /* 0x000fe40000004100 */
[--C-:B0-----:R-:W-:Y:S02]  /*be10*/  HADD2.F32 R40, -RZ, R4.reuse.H0_H0 ;  /* 0x20000004ff287230 */ /* 0x101fe40000004100 */
[----:B------:R-:W-:-:S02]  /*be20*/  HADD2.F32 R4, -RZ, R4.H1_H1 ;  /* 0x30000004ff047230 */ /* 0x000fc40000004100 */
[--C-:B------:R-:W-:Y:S02]  /*be30*/  HADD2.F32 R41, -RZ, R5.reuse.H0_H0 ;  /* 0x20000005ff297230 */ /* 0x100fe40000004100 */
[----:B------:R-:W-:Y:S02]  /*be40*/  HADD2.F32 R5, -RZ, R5.H1_H1 ;  /* 0x30000005ff057230 */ /* 0x000fe40000004100 */
[C---:B------:R-:W-:Y:S01]  /*be50*/  FMUL.FTZ R49, R4.reuse, R47 ;  /* 0x0000002f04317220 */ /* 0x040fe20000410000 */
[-C--:B------:R-:W-:Y:S01]  /*be60*/  FMUL.FTZ R4, R4, R45.reuse ;  /* 0x0000002d04047220 */ /* 0x080fe20000410000 */
[--C-:B------:R-:W-:Y:S02]  /*be70*/  HADD2.F32 R42, -RZ, R6.reuse.H0_H0 ;  /* 0x20000006ff2a7230 */ /* 0x100fe40000004100 */
[----:B------:R-:W-:Y:S02]  /*be80*/  HADD2.F32 R43, -RZ, R7.H0_H0 ;  /* 0x20000007ff2b7230 */ /* 0x000fe40000004100 */
[C---:B------:R-:W-:Y:S01]  /*be90*/  FMUL.FTZ R50, R5.reuse, R46 ;  /* 0x0000002e05327220 */ /* 0x040fe20000410000 */
[C---:B------:R-:W-:Y:S01]  /*bea0*/  FFMA.FTZ R49, R40.reuse, R45, -R49 ;  /* 0x0000002d28317223 */ /* 0x040fe20000010831 */
[----:B------:R-:W-:Y:S01]  /*beb0*/  FFMA.FTZ R48, R40, R47, R4 ;  /* 0x0000002f28307223 */ /* 0x000fe20000010004 */
[----:B------:R-:W-:Y:S01]  /*bec0*/  FMUL.FTZ R52, R5, R44 ;  /* 0x0000002c05347220 */ /* 0x000fe20000410000 */
[----:B------:R-:W-:-:S02]  /*bed0*/  HADD2.F32 R6, -RZ, R6.H1_H1 ;  /* 0x30000006ff067230 */ /* 0x000fc40000004100 */
[C---:B------:R-:W-:Y:S01]  /*bee0*/  FFMA.FTZ R50, R41.reuse, R44, -R50 ;  /* 0x0000002c29327223 */ /* 0x040fe20000010832 */
[----:B------:R-:W-:Y:S02]  /*bef0*/  HADD2.F32 R7, -RZ, R7.H1_H1 ;  /* 0x30000007ff077230 */ /* 0x000fe40000004100 */
[----:B------:R-:W-:Y:S01]  /*bf00*/  FFMA.FTZ R41, R41, R46, R52 ;  /* 0x0000002e29297223 */ /* 0x000fe20000010034 */
[----:B------:R-:W-:Y:S02]  /*bf10*/  HADD2.F32 R45, -RZ, R38.H1_H1 ;  /* 0x30000026ff2d7230 */ /* 0x000fe40000004100 */
[----:B------:R-:W-:Y:S02]  /*bf20*/  HADD2.F32 R5, -RZ, R35.H1_H1 ;  /* 0x30000023ff057230 */ /* 0x000fe40000004100 */
[----:B------:R-:W-:Y:S02]  /*bf30*/  HADD2.F32 R40, -RZ, R39.H1_H1 ;  /* 0x30000027ff287230 */ /* 0x000fe40000004100 */
[----:B------:R-:W-:Y:S01]  /*bf40*/  FMUL.FTZ R47, R6, R45 ;  /* 0x0000002d062f7220 */ /* 0x000fe20000410000 */
[----:B------:R-:W-:-:S02]  /*bf50*/  HADD2.F32 R4, -RZ, R37.H1_H1 ;  /* 0x30000025ff047230 */ /* 0x000fc40000004100 */
[-C--:B------:R-:W-:Y:S01]  /*bf60*/  FMUL.FTZ R44, R6, R5.reuse ;  /* 0x00000005062c7220 */ /* 0x080fe20000410000 */
[C---:B------:R-:W-:Y:S01]  /*bf70*/  FMUL.FTZ R46, R7.reuse, R40 ;  /* 0x00000028072e7220 */ /* 0x040fe20000410000 */
[C---:B------:R-:W-:Y:S01]  /*bf80*/  FFMA.FTZ R6, R42.reuse, R5, -R47 ;  /* 0x000000052a067223 */ /* 0x040fe2000001082f */
[-C--:B------:R-:W-:Y:S01]  /*bf90*/  FMUL.FTZ R51, R7, R4.reuse ;  /* 0x0000000407337220 */ /* 0x080fe20000410000 */
[----:B------:R-:W-:Y:S01]  /*bfa0*/  FFMA.FTZ R45, R42, R45, R44 ;  /* 0x0000002d2a2d7223 */ /* 0x000fe2000001002c */
[C---:B------:R-:W-:Y:S01]  /*bfb0*/  FFMA.FTZ R7, R43.reuse, R4, -R46 ;  /* 0x000000042b077223 */ /* 0x040fe2000001082e */
[----:B------:R-:W-:Y:S01]  /*bfc0*/  F2FP.F16.F32.PACK_AB R4, R48, R49 ;  /* 0x000000313004723e */ /* 0x000fe200000000ff */
[----:B------:R-:W-:Y:S01]  /*bfd0*/  FFMA.FTZ R40, R43, R40, R51 ;  /* 0x000000282b287223 */ /* 0x000fe20000010033 */
[----:B------:R-:W-:Y:S02]  /*bfe0*/  F2FP.F16.F32.PACK_AB R5, R41, R50 ;  /* 0x000000322905723e */ /* 0x000fe400000000ff */
[----:B------:R-:W-:-:S02]  /*bff0*/  F2FP.F16.F32.PACK_AB R6, R45, R6 ;  /* 0x000000062d06723e */ /* 0x000fc400000000ff */
[----:B------:R-:W-:-:S05]  /*c000*/  F2FP.F16.F32.PACK_AB R7, R40, R7 ;  /* 0x000000072807723e */ /* 0x000fca00000000ff */
[----:B------:R1:W-:Y:S02]  /*c010*/  STS.128 [R9+0xc400], R4 ;  /* 0x00c4000409007388 */ /* 0x0003e40000000c00 */
.L_x_583:
[----:B------:R-:W-:Y:S05]  /*c020*/  BSYNC B2 ;  /* 0x0000000000027941 */ /* 0x000fea0003800000 */
.L_x_582:
[----:B------:R-:W-:Y:S04]  /*c030*/  BSSY B2, `(.L_x_584) ;  /* 0x0000028000027945 */ /* 0x000fe80003800000 */
[----:B------:R-:W-:Y:S05]  /*c040*/  @P1 BRA `(.L_x_585) ;  /* 0x0000000000981947 */ /* 0x000fea0003800000 */
[----:B01----:R-:W0:Y:S01]  /*c050*/  LDS.128 R4, [R8] ;  /* 0x0000000008047984 */ /* 0x003e220000000c00 */
        /* <DEDUP_REMOVED lines=36> */
[----:B------:R2:W-:Y:S02]  /*c2a0*/  STS.128 [R8], R4 ;  /* 0x0000000408007388 */ /* 0x0005e40000000c00 */
.L_x_585:
[----:B------:R-:W-:Y:S05]  /*c2b0*/  BSYNC B2 ;  /* 0x0000000000027941 */ /* 0x000fea0003800000 */
.L_x_584:
[----:B------:R-:W-:Y:S04]  /*c2c0*/  BSSY B2, `(.L_x_586) ;  /* 0x0000028000027945 */ /* 0x000fe80003800000 */
[----:B------:R-:W-:Y:S05]  /*c2d0*/  @P2 BRA `(.L_x_587) ;  /* 0x0000000000982947 */ /* 0x000fea0003800000 */
[----:B012---:R-:W0:Y:S01]  /*c2e0*/  LDS.128 R4, [R9+0x10400] ;  /* 0x0104000009047984 */ /* 0x007e220000000c00 */
        /* <DEDUP_REMOVED lines=37> */
.L_x_587:
[----:B------:R-:W-:Y:S05]  /*c540*/  BSYNC B2 ;  /* 0x0000000000027941 */ /* 0x000fea0003800000 */
.L_x_586:
[----:B------:R-:W-:Y:S04]  /*c550*/  BSSY B2, `(.L_x_588) ;  /* 0x0000028000027945 */ /* 0x000fe80003800000 */
[----:B------:R-:W-:Y:S05]  /*c560*/  @P3 BRA `(.L_x_589) ;  /* 0x0000000000983947 */ /* 0x000fea0003800000 */
[----:B0123--:R-:W0:Y:S01]  /*c570*/  LDS.128 R4, [R8+0x4000] ;  /* 0x0040000008047984 */ /* 0x00fe220000000c00 */
        /* <DEDUP_REMOVED lines=37> */
.L_x_589:
[----:B------:R-:W-:Y:S05]  /*c7d0*/  BSYNC B2 ;  /* 0x0000000000027941 */ /* 0x000fea0003800000 */
.L_x_588:
[----:B------:R-:W-:Y:S04]  /*c7e0*/  BSSY B2, `(.L_x_590) ;  /* 0x0000028000027945 */ /* 0x000fe80003800000 */
[----:B------:R-:W-:Y:S05]  /*c7f0*/  @P4 BRA `(.L_x_591) ;  /* 0x0000000000984947 */ /* 0x000fea0003800000 */
[----:B01234-:R-:W0:Y:S01]  /*c800*/  LDS.128 R4, [R9+0x14400] ;  /* 0x0144000009047984 */ /* 0x01fe220000000c00 */
        /* <DEDUP_REMOVED lines=37> */
.L_x_591:
[----:B------:R-:W-:Y:S05]  /*ca60*/  BSYNC B2 ;  /* 0x0000000000027941 */ /* 0x000fea0003800000 */
.L_x_590:
        /* <DEDUP_REMOVED lines=39> */
.L_x_581:
[----:B------:R-:W-:Y:S05]  /*cce0*/  BSYNC B1 ;  /* 0x0000000000017941 */ /* 0x000fea0003800000 */
.L_x_580:
[----:B------:R-:W-:-:S13]  /*ccf0*/  ISETP.GE.AND P0, PT, R225, R26, PT ;  /* 0x0000001ae100720c */ /* 0x000fda0003f06270 */
[----:B------:R-:W-:Y:S05]  /*cd00*/  @P0 BRA `(.L_x_592) ;  /* 0x0000003800d00947 */ /* 0x000fea0003800000 */
[----:B01234-:R-:W0:Y:S01]  /*cd10*/  LDC R5, c[0x0][0x3f4] ;  /* 0x0000fd00ff057b82 */ /* 0x01fe220000000800 */
[----:B------:R-:W-:Y:S01]  /*cd20*/  BSSY B1, `(.L_x_593) ;  /* 0x000002e000017945 */ /* 0x000fe20003800000 */
[-C--:B0-----:R-:W-:Y:S02]  /*cd30*/  ISETP.GE.AND P0, PT, R160, R5.reuse, PT ;  /* 0x00000005a000720c */ /* 0x081fe40003f06270 */
[-C--:B------:R-:W-:Y:S02]  /*cd40*/  ISETP.GE.AND P1, PT, R169, R5.reuse, PT ;  /* 0x00000005a900720c */ /* 0x080fe40003f26270 */
[-C--:B------:R-:W-:Y:S02]  /*cd50*/  ISETP.GE.AND P2, PT, R168, R5.reuse, PT ;  /* 0x00000005a800720c */ /* 0x080fe40003f46270 */
[-C--:B------:R-:W-:Y:S02]  /*cd60*/  ISETP.GE.AND P3, PT, R171, R5.reuse, PT ;  /* 0x00000005ab00720c */ /* 0x080fe40003f66270 */
[----:B------:R-:W-:-:S02]  /*cd70*/  ISETP.GE.AND P4, PT, R170, R5, PT ;  /* 0x00000005aa00720c */ /* 0x000fc40003f86270 */
[----:B------:R-:W-:-:S03]  /*cd80*/  ISETP.GE.AND P5, PT, R172, R5, PT ;  /* 0x00000005ac00720c */ /* 0x000fc60003fa6270 */
[----:B------:R-:W-:Y:S10]  /*cd90*/  @P0 BRA `(.L_x_594) ;  /* 0x0000000000980947 */ /* 0x000ff40003800000 */
[----:B------:R-:W0:Y:S01]  /*cda0*/  LDS.128 R4, [R9+0xe400] ;  /* 0x00e4000009047984 */ /* 0x000e220000000c00 */
[--C-:B------:R-:W-:Y:S02]  /*cdb0*/  HADD2.F32 R48, -RZ, R38.reuse.H0_H0 ;  /* 0x20000026ff307230 */ /* 0x100fe40000004100 */
[----:B------:R-:W-:Y:S02]  /*cdc0*/  HADD2.F32 R50, -RZ, R39.H0_H0 ;  /* 0x20000027ff327230 */ /* 0x000fe40000004100 */
[----:B------:R-:W-:Y:S02]  /*cdd0*/  HADD2.F32 R44, -RZ, R35.H0_H0 ;  /* 0x20000023ff2c7230 */ /* 0x000fe40000004100 */
[----:B------:R-:W-:Y:S02]  /*cde0*/  HADD2.F32 R46, -RZ, R37.H0_H0 ;  /* 0x20000025ff2e7230 */ /* 0x000fe40000004100 */
[----:B------:R-:W-:Y:S02]  /*cdf0*/  HADD2.F32 R49, -RZ, R38.H1_H1 ;  /* 0x30000026ff317230 */ /* 0x000fe40000004100 */
[----:B0-----:R-:W-:-:S02]  /*ce00*/  HADD2.F32 R26, -RZ, R4.H0_H0 ;  /* 0x20000004ff1a7230 */ /* 0x001fc40000004100 */
[----:B------:R-:W-:Y:S02]  /*ce10*/  HADD2.F32 R4, -RZ, R4.H1_H1 ;  /* 0x30000004ff047230 */ /* 0x000fe40000004100 */
[--C-:B------:R-:W-:Y:S02]  /*ce20*/  HADD2.F32 R40, -RZ, R5.reuse.H0_H0 ;  /* 0x20000005ff287230 */ /* 0x100fe40000004100 */
[----:B------:R-:W-:Y:S02]  /*ce30*/  HADD2.F32 R5, -RZ, R5.H1_H1 ;  /* 0x30000005ff057230 */ /* 0x000fe40000004100 */
[-C--:B------:R-:W-:Y:S01]  /*ce40*/  FMUL.FTZ R43, R48, R4.reuse ;  /* 0x00000004302b7220 */ /* 0x080fe20000410000 */
[----:B------:R-:W-:Y:S01]  /*ce50*/  FMUL.FTZ R45, R44, R4 ;  /* 0x000000042c2d7220 */ /* 0x000fe20000410000 */
[----:B------:R-:W-:Y:S02]  /*ce60*/  HADD2.F32 R41, -RZ, R6.H0_H0 ;  /* 0x20000006ff297230 */ /* 0x000fe40000004100 */
[-C--:B------:R-:W-:Y:S01]  /*ce70*/  FMUL.FTZ R47, R50, R5.reuse ;  /* 0x00000005322f7220 */ /* 0x080fe20000410000 */
[----:B------:R-:W-:Y:S01]  /*ce80*/  FFMA.FTZ R4, R44, R26, -R43 ;  /* 0x0000001a2c047223 */ /* 0x000fe2000001082b */
[----:B------:R-:W-:Y:S01]  /*ce90*/  FMUL.FTZ R43, R46, R5 ;  /* 0x000000052e2b7220 */ /* 0x000fe20000410000 */
[----:B------:R-:W-:-:S02]  /*cea0*/  HADD2.F32 R42, -RZ, R7.H0_H0 ;  /* 0x20000007ff2a7230 */ /* 0x000fc40000004100 */
[----:B------:R-:W-:Y:S01]  /*ceb0*/  FFMA.FTZ R5, R46, R40, -R47 ;  /* 0x000000282e057223 */ /* 0x000fe2000001082f */
[----:B------:R-:W-:Y:S02]  /*cec0*/  HADD2.F32 R6, -RZ, R6.H1_H1 ;  /* 0x30000006ff067230 */ /* 0x000fe40000004100 */
[----:B------:R-:W-:Y:S01]  /*ced0*/  FFMA.FTZ R45, R48, R26, R45 ;  /* 0x0000001a302d7223 */ /* 0x000fe2000001002d */
[----:B------:R-:W-:Y:S02]  /*cee0*/  HADD2.F32 R7, -RZ, R7.H1_H1 ;  /* 0x30000007ff077230 */ /* 0x000fe40000004100 */
[----:B------:R-:W-:Y:S01]  /*cef0*/  FFMA.FTZ R40, R50, R40, R43 ;  /* 0x0000002832287223 */ /* 0x000fe2000001002b */
[----:B------:R-:W-:Y:S02]  /*cf00*/  HADD2.F32 R46, -RZ, R39.H1_H1 ;  /* 0x30000027ff2e7230 */ /* 0x000fe40000004100 */
[----:B------:R-:W-:Y:S01]  /*cf10*/  FMUL.FTZ R26, R49, R6 ;  /* 0x00000006311a7220 */ /* 0x000fe20000410000 */
[----:B------:R-:W-:Y:S01]  /*cf20*/  HADD2.F32 R47, -RZ, R35.H1_H1 ;  /* 0x30000023ff2f7230 */ /* 0x000fe20000004100 */
[----:B------:R-:W-:Y:S01]  /*cf30*/  F2FP.F16.F32.PACK_AB R4, R45, R4 ;  /* 0x000000042d04723e */ /* 0x000fe200000000ff */
[----:B------:R-:W-:-:S02]  /*cf40*/  HADD2.F32 R44, -RZ, R37.H1_H1 ;  /* 0x30000025ff2c7230 */ /* 0x000fc40000004100 */
[----:B------:R-:W-:Y:S01]  /*cf50*/  FMUL.FTZ R35, R46, R7 ;  /* 0x000000072e237220 */ /* 0x000fe20000410000 */
[----:B------:R-:W-:Y:S01]  /*cf60*/  F2FP.F16.F32.PACK_AB R5, R40, R5 ;  /* 0x000000052805723e */ /* 0x000fe200000000ff */
[C---:B------:R-:W-:Y:S01]  /*cf70*/  FMUL.FTZ R38, R47.reuse, R6 ;  /* 0x000000062f267220 */ /* 0x040fe20000410000 */
[----:B------:R-:W-:Y:S01]  /*cf80*/  FFMA.FTZ R6, R47, R41, -R26 ;  /* 0x000000292f067223 */ /* 0x000fe2000001081a */
[C---:B------:R-:W-:Y:S01]  /*cf90*/  FMUL.FTZ R37, R44.reuse, R7 ;  /* 0x000000072c257220 */ /* 0x040fe20000410000 */
[-C--:B------:R-:W-:Y:S01]  /*cfa0*/  FFMA.FTZ R7, R44, R42.reuse, -R35 ;  /* 0x0000002a2c077223 */ /* 0x080fe20000010823 */
[----:B------:R-:W-:Y:S02]  /*cfb0*/  FFMA.FTZ R41, R49, R41, R38 ;  /* 0x0000002931297223 */ /* 0x000fe40000010026 */
[----:B------:R-:W-:-:S03]  /*cfc0*/  FFMA.FTZ R42, R46, R42, R37 ;  /* 0x0000002a2e2a7223 */ /* 0x000fc60000010025 */
[----:B------:R-:W-:Y:S02]  /*cfd0*/  F2FP.F16.F32.PACK_AB R6, R41, R6 ;  /* 0x000000062906723e */ /* 0x000fe400000000ff */
[----:B------:R-:W-:-:S05]  /*cfe0*/  F2FP.F16.F32.PACK_AB R7, R42, R7 ;  /* 0x000000072a07723e */ /* 0x000fca00000000ff */
[----:B------:R0:W-:Y:S02]  /*cff0*/  STS.128 [R9+0xe400], R4 ;  /* 0x00e4000409007388 */ /* 0x0001e40000000c00 */
.L_x_594:
[----:B------:R-:W-:Y:S05]  /*d000*/  BSYNC B1 ;  /* 0x0000000000017941 */ /* 0x000fea0003800000 */
.L_x_593:
[----:B------:R-:W-:Y:S04]  /*d010*/  BSSY B1, `(.L_x_595) ;  /* 0x0000028000017945 */ /* 0x000fe80003800000 */
[----:B------:R-:W-:Y:S05]  /*d020*/  @P1 BRA `(.L_x_596) ;  /* 0x0000000000981947 */ /* 0x000fea0003800000 */
        /* <DEDUP_REMOVED lines=9> */
[-C--:B------:R-:W-:Y:S01]  /*d0c0*/  FMUL.FTZ R39, R44, R4.reuse ;  /* 0x000000042c277220 */ /* 0x080fe20000410000 */
[C---:B------:R-:W-:Y:S01]  /*d0d0*/  FMUL.FTZ R41, R42.reuse, R4 ;  /* 0x000000042a297220 */ /* 0x040fe20000410000 */
[----:B------:R-:W-:Y:S02]  /*d0e0*/  HADD2.F32 R37, -RZ, R6.H0_H0 ;  /* 0x20000006ff257230 */ /* 0x000fe40000004100 */
[-C--:B------:R-:W-:Y:S01]  /*d0f0*/  FMUL.FTZ R40, R45, R5.reuse ;  /* 0x000000052d287220 */ /* 0x080fe20000410000 */
[-C--:B------:R-:W-:Y:S01]  /*d100*/  FFMA.FTZ R4, R42, R26.reuse, -R39 ;  /* 0x0000001a2a047223 */ /* 0x080fe20000010827 */
[----:B------:R-:W-:Y:S01]  /*d110*/  FFMA.FTZ R41, R44, R26, R41 ;  /* 0x0000001a2c297223 */ /* 0x000fe20000010029 */
[----:B------:R-:W-:Y:S01]  /*d120*/  FMUL.FTZ R26, R43, R5 ;  /* 0x000000052b1a7220 */ /* 0x000fe20000410000 */
[----:B------:R-:W-:-:S02]  /*d130*/  HADD2.F32 R38, -RZ, R7.H0_H0 ;  /* 0x20000007ff267230 */ /* 0x000fc40000004100 */
[-C--:B------:R-:W-:Y:S01]  /*d140*/  FFMA.FTZ R5, R43, R35.reuse, -R40 ;  /* 0x000000232b057223 */ /* 0x080fe20000010828 */
[----:B------:R-:W-:Y:S02]  /*d150*/  HADD2.F32 R6, -RZ, R6.H1_H1 ;  /* 0x30000006ff067230 */ /* 0x000fe40000004100 */
[----:B------:R-:W-:Y:S01]  /*d160*/  FFMA.FTZ R26, R45, R35, R26 ;  /* 0x000000232d1a7223 */ /* 0x000fe2000001001a */
[----:B------:R-:W-:Y:S01]  /*d170*/  HADD2.F32 R7, -RZ, R7.H1_H1 ;  /* 0x30000007ff077230 */ /* 0x000fe20000004100 */
[----:B------:R-:W-:Y:S01]  /*d180*/  F2FP.F16.F32.PACK_AB R4, R41, R4 ;  /* 0x000000042904723e */ /* 0x000fe200000000ff */
[----:B------:R-:W-:Y:S02]  /*d190*/  HADD2.F32 R43, -RZ, R33.H1_H1 ;  /* 0x30000021ff2b7230 */ /* 0x000fe40000004100 */
[----:B------:R-:W-:Y:S01]  /*d1a0*/  HADD2.F32 R42, -RZ, R34.H1_H1 ;  /* 0x30000022ff2a7230 */ /* 0x000fe20000004100 */
[----:B------:R-:W-:Y:S01]  /*d1b0*/  F2FP.F16.F32.PACK_AB R5, R26, R5 ;  /* 0x000000051a05723e */ /* 0x000fe200000000ff */
[----:B------:R-:W-:-:S02]  /*d1c0*/  HADD2.F32 R39, -RZ, R31.H1_H1 ;  /* 0x3000001fff277230 */ /* 0x000fc40000004100 */
[----:B------:R-:W-:Y:S02]  /*d1d0*/  HADD2.F32 R40, -RZ, R32.H1_H1 ;  /* 0x30000020ff287230 */ /* 0x000fe40000004100 */
[-C--:B------:R-:W-:Y:S01]  /*d1e0*/  FMUL.FTZ R32, R43, R6.reuse ;  /* 0x000000062b207220 */ /* 0x080fe20000410000 */
[-C--:B------:R-:W-:Y:S01]  /*d1f0*/  FMUL.FTZ R31, R42, R7.reuse ;  /* 0x000000072a1f7220 */ /* 0x080fe20000410000 */
[C---:B------:R-:W-:Y:S01]  /*d200*/  FMUL.FTZ R34, R39.reuse, R6 ;  /* 0x0000000627227220 */ /* 0x040fe20000410000 */
[C---:B------:R-:W-:Y:S01]  /*d210*/  FMUL.FTZ R33, R40.reuse, R7 ;  /* 0x0000000728217220 */ /* 0x040fe20000410000 */
[-C--:B------:R-:W-:Y:S01]  /*d220*/  FFMA.FTZ R6, R39, R37.reuse, -R32 ;  /* 0x0000002527067223 */ /* 0x080fe20000010820 */
[-C--:B------:R-:W-:Y:S01]  /*d230*/  FFMA.FTZ R7, R40, R38.reuse, -R31 ;  /* 0x0000002628077223 */ /* 0x080fe2000001081f */
[----:B------:R-:W-:Y:S01]  /*d240*/  FFMA.FTZ R37, R43, R37, R34 ;  /* 0x000000252b257223 */ /* 0x000fe20000010022 */
[----:B------:R-:W-:-:S04]  /*d250*/  FFMA.FTZ R38, R42, R38, R33 ;  /* 0x000000262a267223 */ /* 0x000fc80000010021 */
[----:B------:R-:W-:Y:S02]  /*d260*/  F2FP.F16.F32.PACK_AB R6, R37, R6 ;  /* 0x000000062506723e */ /* 0x000fe400000000ff */
[----:B------:R-:W-:-:S05]  /*d270*/  F2FP.F16.F32.PACK_AB R7, R38, R7 ;  /* 0x000000072607723e */ /* 0x000fca00000000ff */
[----:B------:R1:W-:Y:S02]  /*d280*/  STS.128 [R8+0x2000], R4 ;  /* 0x0020000408007388 */ /* 0x0003e40000000c00 */
.L_x_596:
[----:B------:R-:W-:Y:S05]  /*d290*/  BSYNC B1 ;  /* 0x0000000000017941 */ /* 0x000fea0003800000 */
.L_x_595:
[----:B------:R-:W-:Y:S04]  /*d2a0*/  BSSY B1, `(.L_x_597) ;  /* 0x0000028000017945 */ /* 0x000fe80003800000 */
[----:B------:R-:W-:Y:S05]  /*d2b0*/  @P2 BRA `(.L_x_598) ;  /* 0x0000000000982947 */ /* 0x000fea0003800000 */
[----:B01----:R-:W0:Y:S01]  /*d2c0*/  LDS.128 R4, [R9+0x12400] ;  /* 0x0124000009047984 */ /* 0x003e220000000c00 */
        /* <DEDUP_REMOVED lines=25> */
[-C--:B------:R-:W-:Y:S01]  /*d460*/  FMUL.FTZ R27, R38, R6.reuse ;  /* 0x00000006261b7220 */ /* 0x080fe20000410000 */
[----:B------:R-:W-:Y:S02]  /*d470*/  HADD2.F32 R35, -RZ, R28.H1_H1 ;  /* 0x3000001cff237230 */ /* 0x000fe40000004100 */
[C---:B------:R-:W-:Y:S01]  /*d480*/  FMUL.FTZ R29, R34.reuse, R6 ;  /* 0x00000006221d7220 */ /* 0x040fe20000410000 */
[-C--:B------:R-:W-:Y:S01]  /*d490*/  FMUL.FTZ R28, R39, R7.reuse ;  /* 0x00000007271c7220 */ /* 0x080fe20000410000 */
[-C--:B------:R-:W-:Y:S01]  /*d4a0*/  FFMA.FTZ R6, R34, R32.reuse, -R27 ;  /* 0x0000002022067223 */ /* 0x080fe2000001081b */
[C---:B------:R-:W-:Y:S01]  /*d4b0*/  FMUL.FTZ R30, R35.reuse, R7 ;  /* 0x00000007231e7220 */ /* 0x040fe20000410000 */
[----:B------:R-:W-:Y:S01]  /*d4c0*/  FFMA.FTZ R29, R38, R32, R29 ;  /* 0x00000020261d7223 */ /* 0x000fe2000001001d */
[-C--:B------:R-:W-:Y:S02]  /*d4d0*/  FFMA.FTZ R7, R35, R33.reuse, -R28 ;  /* 0x0000002123077223 */ /* 0x080fe4000001081c */
[----:B------:R-:W-:-:S02]  /*d4e0*/  FFMA.FTZ R30, R39, R33, R30 ;  /* 0x00000021271e7223 */ /* 0x000fc4000001001e */
[----:B------:R-:W-:-:S03]  /*d4f0*/  F2FP.F16.F32.PACK_AB R6, R29, R6 ;  /* 0x000000061d06723e */ /* 0x000fc600000000ff */
[----:B------:R-:W-:-:S05]  /*d500*/  F2FP.F16.F32.PACK_AB R7, R30, R7 ;  /* 0x000000071e07723e */ /* 0x000fca00000000ff */
[----:B------:R2:W-:Y:S02]  /*d510*/  STS.128 [R9+0x12400], R4 ;  /* 0x0124000409007388 */ /* 0x0005e40000000c00 */
.L_x_598:
[----:B------:R-:W-:Y:S05]  /*d520*/  BSYNC B1 ;  /* 0x0000000000017941 */ /* 0x000fea0003800000 */
.L_x_597:
        /* <DEDUP_REMOVED lines=30> */
[C---:B------:R-:W-:Y:S01]  /*d710*/  FMUL.FTZ R25, R30.reuse, R6 ;  /* 0x000000061e197220 */ /* 0x040fe20000410000 */
[-C--:B------:R-:W-:Y:S01]  /*d720*/  FMUL.FTZ R20, R35, R7.reuse ;  /* 0x0000000723147220 */ /* 0x080fe20000410000 */
[C---:B------:R-:W-:Y:S01]  /*d730*/  FMUL.FTZ R24, R31.reuse, R7 ;  /* 0x000000071f187220 */ /* 0x040fe20000410000 */
[-C--:B------:R-:W-:Y:S01]  /*d740*/  FFMA.FTZ R6, R30, R28.reuse, -R21 ;  /* 0x0000001c1e067223 */ /* 0x080fe20000010815 */
[----:B------:R-:W-:Y:S01]  /*d750*/  FFMA.FTZ R25, R32, R28, R25 ;  /* 0x0000001c20197223 */ /* 0x000fe20000010019 */
[-C--:B------:R-:W-:Y:S01]  /*d760*/  FFMA.FTZ R7, R31, R29.reuse, -R20 ;  /* 0x0000001d1f077223 */ /* 0x080fe20000010814 */
[----:B------:R-:W-:-:S03]  /*d770*/  FFMA.FTZ R24, R35, R29, R24 ;  /* 0x0000001d23187223 */ /* 0x000fc60000010018 */
[----:B------:R-:W-:Y:S02]  /*d780*/  F2FP.F16.F32.PACK_AB R6, R25, R6 ;  /* 0x000000061906723e */ /* 0x000fe400000000ff */
[----:B------:R-:W-:-:S05]  /*d790*/  F2FP.F16.F32.PACK_AB R7, R24, R7 ;  /* 0x000000071807723e */ /* 0x000fca00000000ff */
[----:B------:R3:W-:Y:S02]  /*d7a0*/  STS.128 [R8+0x6000], R4 ;  /* 0x0060000408007388 */ /* 0x0007e40000000c00 */
.L_x_600:
[----:B------:R-:W-:Y:S05]  /*d7b0*/  BSYNC B1 ;  /* 0x0000000000017941 */ /* 0x000fea0003800000 */
.L_x_599:
        /* <DEDUP_REMOVED lines=40> */
.L_x_602:
[----:B------:R-:W-:Y:S05]  /*da40*/  BSYNC B1 ;  /* 0x0000000000017941 */ /* 0x000fea0003800000 */
.L_x_601:
        /* <DEDUP_REMOVED lines=13> */
[----:B------:R-:W-:Y:S01]  /*db20*/  FMUL.FTZ R15, R28, R5 ;  /* 0x000000051c0f7220 */ /* 0x000fe20000410000 */
[----:B------:R-:W-:Y:S01]  /*db30*/  FFMA.FTZ R4, R21, R9, -R20 ;  /* 0x0000000915047223 */ /* 0x000fe20000010814 */
[----:B------:R-:W-:-:S02]  /*db40*/  HADD2.F32 R14, -RZ, R7.H0_H0 ;  /* 0x20000007ff0e7230 */ /* 0x000fc40000004100 */
[----:B------:R-:W-:Y:S01]  /*db50*/  FFMA.FTZ R9, R25, R9, R24 ;  /* 0x0000000919097223 */ /* 0x000fe20000010018 */
[C---:B------:R-:W-:Y:S01]  /*db60*/  FMUL.FTZ R21, R26.reuse, R5 ;  /* 0x000000051a157220 */ /* 0x040fe20000410000 */
[----:B------:R-:W-:Y:S02]  /*db70*/  HADD2.F32 R6, -RZ, R6.H1_H1 ;  /* 0x30000006ff067230 */ /* 0x000fe40000004100 */
[-C--:B------:R-:W-:Y:S01]  /*db80*/  FFMA.FTZ R5, R26, R12.reuse, -R15 ;  /* 0x0000000c1a057223 */ /* 0x080fe2000001080f */
[----:B------:R-:W-:Y:S02]  /*db90*/  HADD2.F32 R7, -RZ, R7.H1_H1 ;  /* 0x30000007ff077230 */ /* 0x000fe40000004100 */
[----:B------:R-:W-:Y:S01]  /*dba0*/  FFMA.FTZ R12, R28, R12, R21 ;  /* 0x0000000c1c0c7223 */ /* 0x000fe20000010015 */
[----:B------:R-:W-:Y:S01]  /*dbb0*/  HADD2.F32 R25, -RZ, R10.H1_H1 ;  /* 0x3000000aff197230 */ /* 0x000fe20000004100 */
[----:B------:R-:W-:Y:S01]  /*dbc0*/  F2FP.F16.F32.PACK_AB R4, R9, R4 ;  /* 0x000000040904723e */ /* 0x000fe200000000ff */
[----:B------:R-:W-:-:S02]  /*dbd0*/  HADD2.F32 R20, -RZ, R11.H1_H1 ;  /* 0x3000000bff147230 */ /* 0x000fc40000004100 */
[----:B------:R-:W-:Y:S02]  /*dbe0*/  HADD2.F32 R15, -RZ, R0.H1_H1 ;  /* 0x30000000ff0f7230 */ /* 0x000fe40000004100 */
[-C--:B------:R-:W-:Y:S01]  /*dbf0*/  FMUL.FTZ R0, R25, R6.reuse ;  /* 0x0000000619007220 */ /* 0x080fe20000410000 */
[----:B------:R-:W-:Y:S02]  /*dc00*/  HADD2.F32 R10, -RZ, R3.H1_H1 ;  /* 0x30000003ff0a7230 */ /* 0x000fe40000004100 */
[----:B------:R-:W-:Y:S01]  /*dc10*/  FMUL.FTZ R3, R20, R7 ;  /* 0x0000000714037220 */ /* 0x000fe20000410000 */
[----:B------:R-:W-:Y:S01]  /*dc20*/  F2FP.F16.F32.PACK_AB R5, R12, R5 ;  /* 0x000000050c05723e */ /* 0x000fe200000000ff */
[C---:B------:R-:W-:Y:S01]  /*dc30*/  FMUL.FTZ R6, R15.reuse, R6 ;  /* 0x000000060f067220 */ /* 0x040fe20000410000 */
[----:B------:R-:W-:Y:S01]  /*dc40*/  FFMA.FTZ R0, R15, R13, -R0 ;  /* 0x0000000d0f007223 */ /* 0x000fe20000010800 */
[C---:B------:R-:W-:Y:S01]  /*dc50*/  FMUL.FTZ R7, R10.reuse, R7 ;  /* 0x000000070a077220 */ /* 0x040fe20000410000 */
[----:B------:R-:W-:Y:S01]  /*dc60*/  FFMA.FTZ R3, R10, R14, -R3 ;  /* 0x0000000e0a037223 */ /* 0x000fe20000010803 */
[----:B------:R-:W-:-:S02]  /*dc70*/  FFMA.FTZ R13, R25, R13, R6 ;  /* 0x0000000d190d7223 */ /* 0x000fc40000010006 */
[----:B------:R-:W-:-:S03]  /*dc80*/  FFMA.FTZ R14, R20, R14, R7 ;  /* 0x0000000e140e7223 */ /* 0x000fc60000010007 */
[----:B------:R-:W-:Y:S02]  /*dc90*/  F2FP.F16.F32.PACK_AB R6, R13, R0 ;  /* 0x000000000d06723e */ /* 0x000fe400000000ff */
[----:B------:R-:W-:-:S05]  /*dca0*/  F2FP.F16.F32.PACK_AB R7, R14, R3 ;  /* 0x000000030e07723e */ /* 0x000fca00000000ff */
[----:B------:R0:W-:Y:S01]  /*dcb0*/  STS.128 [R8+0xa000], R4 ;  /* 0x00a0000408007388 */ /* 0x0001e20000000c00 */
[----:B------:R-:W-:Y:S05]  /*dcc0*/  BRA `(.L_x_592) ;  /* 0x0000002800e07947 */ /* 0x000fea0003800000 */
.L_x_574:
[----:B------:R-:W-:-:S03]  /*dcd0*/  UMOV UR4, 0xffffffff ;  /* 0xffffffff00047882 */ /* 0x000fc60000000000 */
[----:B------:R-:W-:Y:S05]  /*dce0*/  BRA.DIV UR4, `(.L_x_603) ;  /* 0x0000011e04007947 */ /* 0x000fea000b800000 */
[----:B------:R0:W1:Y:S04]  /*dcf0*/  SHFL.IDX PT, R3, R25, RZ, 0x1c1f ;  /* 0x001c1fff19037589 */ /* 0x00006800000e0000 */
[----:B------:R0:W2:Y:S04]  /*dd00*/  SHFL.IDX PT, R0, R24, RZ, 0x1c1f ;  /* 0x001c1fff18007589 */ /* 0x0000a800000e0000 */
[----:B------:R0:W3:Y:S04]  /*dd10*/  SHFL.IDX PT, R21, R27, RZ, 0x1c1f ;  /* 0x001c1fff1b157589 */ /* 0x0000e800000e0000 */
[----:B------:R0:W0:Y:S02]  /*dd20*/  SHFL.IDX PT, R20, R26, RZ, 0x1c1f ;  /* 0x001c1fff1a147589 */ /* 0x00002400000e0000 */
.L_x_826:
[----:B------:R-:W-:Y:S01]  /*dd30*/  ULDC UR4, c[0x0][0x448] ;  /* 0x0001120000047ab9 */ /* 0x000fe20000000800 */
[----:B------:R-:W-:Y:S01]  /*dd40*/  BSSY B1, `(.L_x_604) ;  /* 0x0000037000017945 */ /* 0x000fe20003800000 */
[----:B------:R-:W-:Y:S01]  /*dd50*/  IMAD R50, R146, UR4, RZ ;  /* 0x0000000492327c24 */ /* 0x000fe2000f8e02ff */
[----:B------:R-:W-:Y:S02]  /*dd60*/  CS2R R4, SRZ ;  /* 0x0000000000047805 */ /* 0x000fe4000001ff00 */
[----:B------:R-:W-:Y:S02]  /*dd70*/  CS2R R8, SRZ ;  /* 0x0000000000087805 */ /* 0x000fe4000001ff00 */
[----:B------:R-:W-:Y:S02]  /*dd80*/  CS2R R10, SRZ ;  /* 0x00000000000a7805 */ /* 0x000fe4000001ff00 */
[----:B------:R-:W-:Y:S02]  /*dd90*/  CS2R R12, SRZ ;  /* 0x00000000000c7805 */ /* 0x000fe4000001ff00 */
[----:B------:R-:W-:Y:S01]  /*dda0*/  ISETP.GE.AND P0, PT, R6, R50, PT ;  /* 0x000000320600720c */ /* 0x000fe20003f06270 */
[----:B------:R-:W-:Y:S01]  /*ddb0*/  IMAD R50, R29, -0x80, R50 ;  /* 0xffffff801d327824 */ /* 0x000fe200078e0232 */
[----:B------:R-:W-:-:S02]  /*ddc0*/  CS2R R6, SRZ ;  /* 0x0000000000067805 */ /* 0x000fc4000001ff00 */
[----:B------:R-:W-:Y:S02]  /*ddd0*/  CS2R R14, SRZ ;  /* 0x00000000000e7805 */ /* 0x000fe4000001ff00 */
[----:B0-----:R-:W-:Y:S02]  /*dde0*/  CS2R R24, SRZ ;  /* 0x0000000000187805 */ /* 0x001fe4000001ff00 */
[----:B------:R-:W-:Y:S02]  /*ddf0*/  CS2R R26, SRZ ;  /* 0x00000000001a7805 */ /* 0x000fe4000001ff00 */
[----:B------:R-:W-:Y:S02]  /*de00*/  CS2R R28, SRZ ;  /* 0x00000000001c7805 */ /* 0x000fe4000001ff00 */
[----:B------:R-:W-:Y:S02]  /*de10*/  CS2R R30, SRZ ;  /* 0x00000000001e7805 */ /* 0x000fe4000001ff00 */
[----:B----4-:R-:W-:-:S02]  /*de20*/  CS2R R32, SRZ ;  /* 0x0000000000207805 */ /* 0x010fc4000001ff00 */
[----:B------:R-:W-:Y:S01]  /*de30*/  CS2R R34, SRZ ;  /* 0x0000000000227805 */ /* 0x000fe2000001ff00 */
[----:B------:R-:W-:Y:S06]  /*de40*/  @P0 BRA `(.L_x_605) ;  /* 0x0000000000980947 */ /* 0x000fec0003800000 */
[----:B------:R-:W-:Y:S01]  /*de50*/  ULDC UR4, c[0x0][0x3f4] ;  /* 0x0000fd0000047ab9 */ /* 0x000fe20000000800 */
[C---:B------:R-:W-:Y:S01]  /*de60*/  VIADD R5, R16.reuse, 0x40 ;  /* 0x0000004010057836 */ /* 0x040fe20000000000 */
[C---:B------:R-:W-:Y:S02]  /*de70*/  IADD3 R4, R16.reuse, 0x20, RZ ;  /* 0x0000002010047810 */ /* 0x040fe40007ffe0ff */
[----:B------:R-:W-:Y:S02]  /*de80*/  CS2R R28, SRZ ;  /* 0x00000000001c7805 */ /* 0x000fe4000001ff00 */
[----:B------:R-:W-:Y:S02]  /*de90*/  ISETP.GE.AND P2, PT, R16, UR4, PT ;  /* 0x0000000410007c0c */ /* 0x000fe4000bf46270 */
[----:B------:R-:W-:Y:S02]  /*dea0*/  CS2R R30, SRZ ;  /* 0x00000000001e7805 */ /* 0x000fe4000001ff00 */
[----:B------:R-:W-:-:S02]  /*deb0*/  ISETP.GE.AND P4, PT, R5, UR4, PT ;  /* 0x0000000405007c0c */ /* 0x000fc4000bf86270 */
[----:B------:R-:W-:Y:S02]  /*dec0*/  CS2R R8, SRZ ;  /* 0x0000000000087805 */ /* 0x000fe4000001ff00 */
[----:B------:R-:W-:Y:S01]  /*ded0*/  ISETP.GE.AND P3, PT, R4, UR4, PT ;  /* 0x0000000404007c0c */ /* 0x000fe2000bf66270 */
[----:B--2---:R-:W-:Y:S01]  /*dee0*/  IMAD.MOV.U32 R4, RZ, RZ, R0 ;  /* 0x000000ffff047224 */ /* 0x004fe200078e0000 */
[----:B-1----:R-:W-:Y:S02]  /*def0*/  MOV R5, R3 ;  /* 0x0000000300057202 */ /* 0x002fe40000000f00 */
[----:B------:R-:W-:Y:S02]  /*df00*/  CS2R R10, SRZ ;  /* 0x00000000000a7805 */ /* 0x000fe4000001ff00 */
[----:B------:R-:W-:Y:S02]  /*df10*/  CS2R R32, SRZ ;  /* 0x0000000000207805 */ /* 0x000fe4000001ff00 */
[----:B------:R-:W-:-:S02]  /*df20*/  CS2R R34, SRZ ;  /* 0x0000000000227805 */ /* 0x000fc4000001ff00 */
[----:B------:R-:W-:Y:S02]  /*df30*/  @!P2 SHF.L.U32 R49, R16, 0x1, RZ ;  /* 0x000000011031a819 */ /* 0x000fe400000006ff */
[----:B------:R-:W-:Y:S01]  /*df40*/  @!P4 SHF.L.U32 R45, R163, 0x3, RZ ;  /* 0x00000003a32dc819 */ /* 0x000fe200000006ff */
[----:B------:R-:W-:Y:S01]  /*df50*/  @!P3 IMAD.SHL.U32 R41, R162, 0x8, RZ ;  /* 0x00000008a229b824 */ /* 0x000fe200078e00ff */
[-C--:B------:R-:W-:Y:S02]  /*df60*/  @!P2 IADD3 R46, P0, R0, R49.reuse, RZ ;  /* 0x00000031002ea210 */ /* 0x080fe40007f1e0ff */
[----:B------:R-:W-:Y:S01]  /*df70*/  @!P2 SHF.L.U64.HI R0, R16, 0x1, R17 ;  /* 0x000000011000a819 */ /* 0x000fe20000010211 */
[----:B------:R-:W-:Y:S01]  /*df80*/  @!P3 IMAD.WIDE R38, R41, 0x2, R4 ;  /* 0x000000022926b825 */ /* 0x000fe200078e0204 */
[----:B------:R-:W-:Y:S02]  /*df90*/  @!P2 IADD3 R48, P1, R20, R49, RZ ;  /* 0x000000311430a210 */ /* 0x000fe40007f3e0ff */
[----:B------:R-:W-:-:S02]  /*dfa0*/  CS2R R12, SRZ ;  /* 0x00000000000c7805 */ /* 0x000fc4000001ff00 */
[----:B------:R-:W-:Y:S01]  /*dfb0*/  CS2R R14, SRZ ;  /* 0x00000000000e7805 */ /* 0x000fe2000001ff00 */
[----:B------:R-:W-:Y:S01]  /*dfc0*/  @!P4 IMAD.WIDE R42, R45, 0x2, R4 ;  /* 0x000000022d2ac825 */ /* 0x000fe200078e0204 */
[----:B------:R-:W-:Y:S02]  /*dfd0*/  CS2R R24, SRZ ;  /* 0x0000000000187805 */ /* 0x000fe4000001ff00 */
[----:B------:R-:W-:Y:S02]  /*dfe0*/  CS2R R26, SRZ ;  /* 0x00000000001a7805 */ /* 0x000fe4000001ff00 */
[----:B------:R-:W-:Y:S02]  /*dff0*/  CS2R R4, SRZ ;  /* 0x0000000000047805 */ /* 0x000fe4000001ff00 */
[----:B------:R-:W-:Y:S01]  /*e000*/  CS2R R6, SRZ ;  /* 0x0000000000067805 */ /* 0x000fe2000001ff00 */
[--C-:B---3--:R-:W-:Y:S01]  /*e010*/  @!P3 IMAD.WIDE R40, R41, 0x2, R20.reuse ;  /* 0x000000022928b825 */ /* 0x108fe200078e0214 */
[----:B------:R-:W-:Y:S01]  /*e020*/  @!P2 IADD3.X R49, R21, R0, RZ, P1, !PT ;  /* 0x000000001531a210 */ /* 0x000fe20000ffe4ff */
[----:B------:R0:W5:Y:S02]  /*e030*/  @!P3 LD.E.128 R28, desc[UR60][R38.64] ;  /* 0x0000003c261cb980 */ /* 0x000164000c101d00 */
[----:B------:R-:W-:-:S02]  /*e040*/  @!P4 IMAD.WIDE R44, R45, 0x2, R20 ;  /* 0x000000022d2cc825 */ /* 0x000fc400078e0214 */
[----:B------:R0:W5:Y:S02]  /*e050*/  @!P3 LD.E.128 R8, desc[UR60][R40.64] ;  /* 0x0000003c2808b980 */ /* 0x000164000c101d00 */
[----:B------:R-:W-:Y:S02]  /*e060*/  @!P2 IMAD.X R47, R3, 0x1, R0, P0 ;  /* 0x00000001032fa824 */ /* 0x000fe400000e0600 */
[----:B------:R0:W5:Y:S04]  /*e070*/  @!P4 LD.E.128 R32, desc[UR60][R42.64] ;  /* 0x0000003c2a20c980 */ /* 0x000168000c101d00 */
[----:B------:R0:W5:Y:S04]  /*e080*/  @!P4 LD.E.128 R12, desc[UR60][R44.64] ;  /* 0x0000003c2c0cc980 */ /* 0x000168000c101d00 */
[----:B------:R0:W5:Y:S04]  /*e090*/  @!P2 LD.E.128 R24, desc[UR60][R46.64] ;  /* 0x0000003c2e18a980 */ /* 0x000168000c101d00 */
[----:B------:R0:W5:Y:S02]  /*e0a0*/  @!P2 LD.E.128 R4, desc[UR60][R48.64] ;  /* 0x0000003c3004a980 */ /* 0x000164000c101d00 */
.L_x_605:
[----:B------:R-:W-:Y:S05]  /*e0b0*/  BSYNC B1 ;  /* 0x0000000000017941 */ /* 0x000fea0003800000 */
.L_x_604:
[----:B--2--5:R-:W-:Y:S01]  /*e0c0*/  IMAD.MOV.U32 R0, RZ, RZ, R24 ;  /* 0x000000ffff007224 */ /* 0x024fe200078e0018 */
[----:B-1----:R-:W-:Y:S01]  /*e0d0*/  MOV R3, R25 ;  /* 0x0000001900037202 */ /* 0x002fe20000000f00 */
[----:B------:R-:W-:Y:S01]  /*e0e0*/  IMAD.MOV.U32 R37, RZ, RZ, R26 ;  /* 0x000000ffff257224 */ /* 0x000fe200078e001a */
[----:B---3--:R-:W-:Y:S01]  /*e0f0*/  MOV R21, R27 ;  /* 0x0000001b00157202 */ /* 0x008fe20000000f00 */
[----:B0-----:R-:W-:Y:S01]  /*e100*/  IMAD.MOV.U32 R39, RZ, RZ, R4 ;  /* 0x000000ffff277224 */ /* 0x001fe200078e0004 */
[--C-:B------:R-:W-:Y:S01]  /*e110*/  SHF.R.U64 R26, R26, 0x10, R27.reuse ;  /* 0x000000101a1a7819 */ /* 0x100fe2000000121b */
[----:B------:R-:W-:Y:S01]  /*e120*/  IMAD.MOV.U32 R41, RZ, RZ, R6 ;  /* 0x000000ffff297224 */ /* 0x000fe200078e0006 */
[----:B------:R-:W-:Y:S01]  /*e130*/  SHF.R.U32.HI R43, RZ, 0x10, R27 ;  /* 0x00000010ff2b7819 */ /* 0x000fe2000001161b */
[----:B------:R-:W-:Y:S01]  /*e140*/  IMAD.MOV.U32 R27, RZ, RZ, R30 ;  /* 0x000000ffff1b7224 */ /* 0x000fe200078e001e */
[----:B------:R-:W-:Y:S01]  /*e150*/  SHF.R.U64 R46, R30, 0x10, R31 ;  /* 0x000000101e2e7819 */ /* 0x000fe2000000121f */
[----:B------:R-:W-:Y:S01]  /*e160*/  IMAD.MOV.U32 R30, RZ, RZ, R32 ;  /* 0x000000ffff1e7224 */ /* 0x000fe200078e0020 */
[----:B------:R-:W-:Y:S01]  /*e170*/  SHF.R.U64 R48, R32, 0x10, R33 ;  /* 0x0000001020307819 */ /* 0x000fe20000001221 */
[----:B------:R-:W-:Y:S01]  /*e180*/  IMAD.MOV.U32 R32, RZ, RZ, R34 ;  /* 0x000000ffff207224 */ /* 0x000fe200078e0022 */
[----:B------:R-:W-:Y:S01]  /*e190*/  SHF.R.U64 R51, R34, 0x10, R35 ;  /* 0x0000001022337819 */ /* 0x000fe20000001223 */
[----:B------:R-:W-:Y:S01]  /*e1a0*/  BSSY B1, `(.L_x_606) ;  /* 0x0000042000017945 */ /* 0x000fe20003800000 */
[----:B------:R-:W-:-:S02]  /*e1b0*/  PRMT R34, R0, 0x5410, R3 ;  /* 0x0000541000227816 */ /* 0x000fc40000000003 */
[C---:B------:R-:W-:Y:S02]  /*e1c0*/  LEA.HI R0, R189.reuse, R189, RZ, 0x1 ;  /* 0x000000bdbd007211 */ /* 0x040fe400078f08ff */
[----:B------:R-:W-:Y:S02]  /*e1d0*/  MOV R20, R5 ;  /* 0x0000000500147202 */ /* 0x000fe40000000f00 */
[----:B------:R-:W-:Y:S02]  /*e1e0*/  LOP3.LUT R0, R0, 0xfffffffe, RZ, 0xc0, !PT ;  /* 0xfffffffe00007812 */ /* 0x000fe400078ec0ff */
[--C-:B------:R-:W-:Y:S02]  /*e1f0*/  SHF.R.U64 R53, R4, 0x10, R5.reuse ;  /* 0x0000001004357819 */ /* 0x100fe40000001205 */
[----:B------:R-:W-:Y:S01]  /*e200*/  SHF.R.U32.HI R54, RZ, 0x10, R5 ;  /* 0x00000010ff367819 */ /* 0x000fe20000011605 */
[----:B------:R-:W-:Y:S01]  /*e210*/  IMAD.IADD R0, R189, 0x1, -R0 ;  /* 0x00000001bd007824 */ /* 0x000fe200078e0a00 */
[----:B------:R-:W-:-:S02]  /*e220*/  SHF.R.U64 R38, R24, 0x10, R25 ;  /* 0x0000001018267819 */ /* 0x000fc40000001219 */
[----:B------:R-:W-:Y:S01]  /*e230*/  SHF.R.U32.HI R42, RZ, 0x10, R25 ;  /* 0x00000010ff2a7819 */ /* 0x000fe20000011619 */
[----:B------:R-:W-:Y:S01]  /*e240*/  IMAD.MOV.U32 R25, RZ, RZ, R28 ;  /* 0x000000ffff197224 */ /* 0x000fe200078e001c */
[----:B------:R-:W-:Y:S02]  /*e250*/  SHF.L.U32 R5, R0, 0x1f, RZ ;  /* 0x0000001f00057819 */ /* 0x000fe400000006ff */
[----:B------:R-:W-:Y:S02]  /*e260*/  MOV R24, R29 ;  /* 0x0000001d00187202 */ /* 0x000fe40000000f00 */
[----:B------:R-:W0:Y:S01]  /*e270*/  SYNCS.PHASECHK.TRANS64.TRYWAIT P0, [R2+URZ+0x2a800], R5 ;  /* 0x02a80005020075a7 */ /* 0x000e22000800017f */
[--C-:B------:R-:W-:Y:S02]  /*e280*/  SHF.R.U64 R44, R28, 0x10, R29.reuse ;  /* 0x000000101c2c7819 */ /* 0x100fe4000000121d */
[----:B------:R-:W-:Y:S01]  /*e290*/  SHF.R.U32.HI R45, RZ, 0x10, R29 ;  /* 0x00000010ff2d7819 */ /* 0x000fe2000001161d */
[----:B------:R-:W-:Y:S01]  /*e2a0*/  IMAD.MOV.U32 R29, RZ, RZ, R8 ;  /* 0x000000ffff1d7224 */ /* 0x000fe200078e0008 */
[----:B------:R-:W-:-:S02]  /*e2b0*/  MOV R28, R31 ;  /* 0x0000001f001c7202 */ /* 0x000fc40000000f00 */
[----:B------:R-:W-:Y:S01]  /*e2c0*/  SHF.R.U32.HI R47, RZ, 0x10, R31 ;  /* 0x00000010ff2f7819 */ /* 0x000fe2000001161f */
[----:B------:R-:W-:Y:S01]  /*e2d0*/  IMAD.MOV.U32 R31, RZ, RZ, R10 ;  /* 0x000000ffff1f7224 */ /* 0x000fe200078e000a */
[----:B------:R-:W-:Y:S02]  /*e2e0*/  MOV R40, R33 ;  /* 0x0000002100287202 */ /* 0x000fe40000000f00 */
[----:B------:R-:W-:Y:S02]  /*e2f0*/  SHF.R.U32.HI R49, RZ, 0x10, R33 ;  /* 0x00000010ff317819 */ /* 0x000fe40000011621 */
[----:B------:R-:W-:Y:S02]  /*e300*/  MOV R4, R7 ;  /* 0x0000000700047202 */ /* 0x000fe40000000f00 */
[--C-:B------:R-:W-:Y:S02]  /*e310*/  SHF.R.U64 R55, R6, 0x10, R7.reuse ;  /* 0x0000001006377819 */ /* 0x100fe40000001207 */
[----:B------:R-:W-:-:S02]  /*e320*/  SHF.R.U32.HI R56, RZ, 0x10, R7 ;  /* 0x00000010ff387819 */ /* 0x000fc40000011607 */
[----:B------:R-:W-:Y:S01]  /*e330*/  SHF.R.U64 R57, R8, 0x10, R9 ;  /* 0x0000001008397819 */ /* 0x000fe20000001209 */
[----:B------:R-:W-:Y:S01]  /*e340*/  IMAD.MOV.U32 R8, RZ, RZ, R12 ;  /* 0x000000ffff087224 */ /* 0x000fe200078e000c */
[----:B------:R-:W-:Y:S01]  /*e350*/  SHF.R.U64 R59, R10, 0x10, R11 ;  /* 0x000000100a3b7819 */ /* 0x000fe2000000120b */
[----:B------:R-:W-:Y:S01]  /*e360*/  IMAD.MOV.U32 R10, RZ, RZ, R14 ;  /* 0x000000ffff0a7224 */ /* 0x000fe200078e000e */
[----:B------:R-:W-:Y:S02]  /*e370*/  MOV R33, R35 ;  /* 0x0000002300217202 */ /* 0x000fe40000000f00 */
[----:B------:R-:W-:Y:S02]  /*e380*/  MOV R6, R9 ;  /* 0x0000000900067202 */ /* 0x000fe40000000f00 */
[----:B------:R-:W-:Y:S02]  /*e390*/  SHF.R.U32.HI R58, RZ, 0x10, R9 ;  /* 0x00000010ff3a7819 */ /* 0x000fe40000011609 */
[----:B------:R-:W-:-:S02]  /*e3a0*/  MOV R7, R11 ;  /* 0x0000000b00077202 */ /* 0x000fc40000000f00 */
[----:B------:R-:W-:Y:S02]  /*e3b0*/  SHF.R.U32.HI R60, RZ, 0x10, R11 ;  /* 0x00000010ff3c7819 */ /* 0x000fe4000001160b */
[----:B------:R-:W-:Y:S02]  /*e3c0*/  PRMT R25, R25, 0x5410, R24 ;  /* 0x0000541019197816 */ /* 0x000fe40000000018 */
[----:B------:R-:W-:Y:S02]  /*e3d0*/  SHF.R.U32.HI R52, RZ, 0x10, R35 ;  /* 0x00000010ff347819 */ /* 0x000fe40000011623 */
[----:B------:R-:W-:Y:S02]  /*e3e0*/  MOV R9, R13 ;  /* 0x0000000d00097202 */ /* 0x000fe40000000f00 */
[--C-:B------:R-:W-:Y:S02]  /*e3f0*/  SHF.R.U64 R61, R12, 0x10, R13.reuse ;  /* 0x000000100c3d7819 */ /* 0x100fe4000000120d */
[----:B------:R-:W-:-:S02]  /*e400*/  SHF.R.U32.HI R62, RZ, 0x10, R13 ;  /* 0x00000010ff3e7819 */ /* 0x000fc4000001160d */
[----:B------:R-:W-:Y:S02]  /*e410*/  MOV R11, R15 ;  /* 0x0000000f000b7202 */ /* 0x000fe40000000f00 */
[----:B------:R-:W-:Y:S02]  /*e420*/  VIMNMX R24, R50, 0x80, PT ;  /* 0x0000008032187848 */ /* 0x000fe40003fe0100 */
        /* <DEDUP_REMOVED lines=20> */
[----:B------:R-:W-:Y:S02]  /*e570*/  ISETP.GE.AND P1, PT, R165, R24, PT ;  /* 0x00000018a500720c */ /* 0x000fe40003f26270 */
[----:B------:R-:W-:-:S02]  /*e580*/  PRMT R14, R8, 0x5410, R9 ;  /* 0x00005410080e7816 */ /* 0x000fc40000000009 */
[----:B------:R-:W-:Y:S02]  /*e590*/  PRMT R15, R61, 0x5410, R62 ;  /* 0x000054103d0f7816 */ /* 0x000fe4000000003e */
[----:B------:R-:W-:Y:S01]  /*e5a0*/  PRMT R20, R10, 0x5410, R11 ;  /* 0x000054100a147816 */ /* 0x000fe2000000000b */
[----:B0-----:R-:W-:Y:S06]  /*e5b0*/  @!P0 BRA `(.L_x_607) ;  /* 0x0000011400408947 */ /* 0x001fec0003800000 */
.L_x_827:
[----:B------:R-:W-:Y:S05]  /*e5c0*/  BSYNC B1 ;  /* 0x0000000000017941 */ /* 0x000fea0003800000 */
.L_x_606:
[----:B------:R-:W-:Y:S01]  /*e5d0*/  BSSY B1, `(.L_x_608) ;  /* 0x0000116000017945 */ /* 0x000fe20003800000 */
[----:B------:R-:W-:-:S03]  /*e5e0*/  PRMT R21, R63, 0x5410, R64 ;  /* 0x000054103f157816 */ /* 0x000fc60000000040 */
[----:B------:R-:W-:Y:S05]  /*e5f0*/  @P1 BRA `(.L_x_609) ;  /* 0x00000010004c1947 */ /* 0x000fea0003800000 */
[----:B------:R-:W1:Y:S01]  /*e600*/  LDC R33, c[0x0][0x3f4] ;  /* 0x0000fd00ff217b82 */ /* 0x000e620000000800 */
[C---:B------:R-:W-:Y:S01]  /*e610*/  VIADD R6, R16.reuse, 0x40 ;  /* 0x0000004010067836 */ /* 0x040fe20000000000 */
[C---:B------:R-:W-:Y:S01]  /*e620*/  IADD3 R4, R16.reuse, 0x20, RZ ;  /* 0x0000002010047810 */ /* 0x040fe20007ffe0ff */
[----:B------:R-:W-:Y:S01]  /*e630*/  BSSY B2, `(.L_x_610) ;  /* 0x000005f000027945 */ /* 0x000fe20003800000 */
[-C--:B-1----:R-:W-:Y:S02]  /*e640*/  ISETP.GE.AND P0, PT, R16, R33.reuse, PT ;  /* 0x000000211000720c */ /* 0x082fe40003f06270 */
[-C--:B------:R-:W-:Y:S02]  /*e650*/  ISETP.GE.AND P1, PT, R4, R33.reuse, PT ;  /* 0x000000210400720c */ /* 0x080fe40003f26270 */
[----:B------:R-:W-:-:S09]  /*e660*/  ISETP.GE.AND P2, PT, R6, R33, PT ;  /* 0x000000210600720c */ /* 0x000fd20003f46270 */
[----:B------:R-:W-:Y:S05]  /*e670*/  @P0 BRA `(.L_x_611) ;  /* 0x0000000400680947 */ /* 0x000fea0003800000 */
[----:B------:R-:W-:Y:S01]  /*e680*/  LEA.HI R6, R33, R191, RZ, 0x1d ;  /* 0x000000bf21067211 */ /* 0x000fe200078fe8ff */
[----:B------:R-:W-:Y:S01]  /*e690*/  HADD2.F32 R52, -RZ, R34.H0_H0 ;  /* 0x20000022ff347230 */ /* 0x000fe20000004100 */
[----:B------:R-:W-:Y:S01]  /*e6a0*/  LOP3.LUT R4, R176, 0x38, R16, 0xf8, !PT ;  /* 0x00000038b0047812 */ /* 0x000fe200078ef810 */
[--C-:B------:R-:W-:Y:S01]  /*e6b0*/  HADD2.F32 R54, -RZ, R39.reuse.H0_H0 ;  /* 0x20000027ff367230 */ /* 0x100fe20000004100 */
[----:B------:R-:W-:Y:S01]  /*e6c0*/  SHF.R.S32.HI R9, RZ, 0x1f, R6 ;  /* 0x0000001fff097819 */ /* 0x000fe20000011406 */
[----:B------:R-:W-:Y:S01]  /*e6d0*/  HADD2.F32 R51, -RZ, R40.H0_H0 ;  /* 0x20000028ff337230 */ /* 0x000fe20000004100 */
[----:B------:R-:W-:Y:S01]  /*e6e0*/  SHF.L.U32 R7, R6, 0x3, RZ ;  /* 0x0000000306077819 */ /* 0x000fe200000006ff */
[----:B------:R-:W-:Y:S01]  /*e6f0*/  HADD2.F32 R53, -RZ, R39.H1_H1 ;  /* 0x30000027ff357230 */ /* 0x000fe20000004100 */
[----:B------:R-:W-:Y:S02]  /*e700*/  LEA.HI R9, R9, R6, RZ, 0x3 ;  /* 0x0000000609097211 */ /* 0x000fe400078f18ff */
[----:B0-----:R-:W-:-:S02]  /*e710*/  LOP3.LUT R5, R4, R177, RZ, 0x3c, !PT ;  /* 0x000000b104057212 */ /* 0x001fc400078e3cff */
[----:B------:R-:W-:Y:S02]  /*e720*/  LOP3.LUT R4, R176, 0x38, R7, 0xf8, !PT ;  /* 0x00000038b0047812 */ /* 0x000fe400078ef807 */
[----:B------:R-:W-:Y:S01]  /*e730*/  SHF.L.U32 R9, R9, 0xa, RZ ;  /* 0x0000000a09097819 */ /* 0x000fe200000006ff */
[----:B------:R-:W-:Y:S01]  /*e740*/  IMAD.IADD R5, R178, 0x1, R5 ;  /* 0x00000001b2057824 */ /* 0x000fe200078e0205 */
[----:B------:R-:W-:Y:S02]  /*e750*/  LOP3.LUT R8, R4, R177, RZ, 0x3c, !PT ;  /* 0x000000b104087212 */ /* 0x000fe400078e3cff */
[----:B------:R-:W-:Y:S01]  /*e760*/  LOP3.LUT R9, R9, 0x7fffe000, RZ, 0xc0, !PT ;  /* 0x7fffe00009097812 */ /* 0x000fe200078ec0ff */
[----:B------:R-:W-:-:S03]  /*e770*/  IMAD R59, R5, 0x2, R2 ;  /* 0x00000002053b7824 */ /* 0x000fc600078e0202 */
[----:B------:R-:W-:Y:S02]  /*e780*/  IADD3 R9, R8, R9, R178 ;  /* 0x0000000908097210 */ /* 0x000fe40007ffe0b2 */
[----:B------:R-:W0:Y:S02]  /*e790*/  LDS.128 R4, [R59+0xc400] ;  /* 0x00c400003b047984 */ /* 0x000e240000000c00 */
[----:B------:R-:W-:-:S05]  /*e7a0*/  LEA R61, R9, R2, 0x1 ;  /* 0x00000002093d7211 */ /* 0x000fca00078e08ff */
[----:B------:R-:W1:Y:S01]  /*e7b0*/  LDS.128 R8, [R61+0xc400] ;  /* 0x00c400003d087984 */ /* 0x000e620000000c00 */
[--C-:B0-----:R-:W-:Y:S02]  /*e7c0*/  HADD2.F32 R43, -RZ, R4.reuse.H0_H0 ;  /* 0x20000004ff2b7230 */ /* 0x101fe40000004100 */
[----:B------:R-:W-:Y:S02]  /*e7d0*/  HADD2.F32 R4, -RZ, R4.H1_H1 ;  /* 0x30000004ff047230 */ /* 0x000fe40000004100 */
[--C-:B------:R-:W-:Y:S02]  /*e7e0*/  HADD2.F32 R44, -RZ, R5.reuse.H0_H0 ;  /* 0x20000005ff2c7230 */ /* 0x100fe40000004100 */
[----:B------:R-:W-:Y:S02]  /*e7f0*/  HADD2.F32 R5, -RZ, R5.H1_H1 ;  /* 0x30000005ff057230 */ /* 0x000fe40000004100 */
[--C-:B-1----:R-:W-:Y:S02]  /*e800*/  HADD2.F32 R47, -RZ, R8.reuse.H0_H0 ;  /* 0x20000008ff2f7230 */ /* 0x102fe40000004100 */
[----:B------:R-:W-:-:S02]  /*e810*/  HADD2.F32 R8, -RZ, R8.H1_H1 ;  /* 0x30000008ff087230 */ /* 0x000fc40000004100 */
[----:B------:R-:W-:Y:S02]  /*e820*/  HADD2.F32 R48, -RZ, R9.H0_H0 ;  /* 0x20000009ff307230 */ /* 0x000fe40000004100 */
[C---:B------:R-:W-:Y:S01]  /*e830*/  FMUL.FTZ R56, R47.reuse, R54 ;  /* 0x000000362f387220 */ /* 0x040fe20000410000 */
[-C--:B------:R-:W-:Y:S01]  /*e840*/  FMUL.FTZ R58, R47, R52.reuse ;  /* 0x000000342f3a7220 */ /* 0x080fe20000410000 */
[----:B------:R-:W-:Y:S02]  /*e850*/  HADD2.F32 R47, -RZ, R35.H0_H0 ;  /* 0x20000023ff2f7230 */ /* 0x000fe40000004100 */
[C---:B------:R-:W-:Y:S01]  /*e860*/  FMUL.FTZ R55, R8.reuse, R51 ;  /* 0x0000003308377220 */ /* 0x040fe20000410000 */
[C---:B------:R-:W-:Y:S01]  /*e870*/  FFMA.FTZ R56, R43.reuse, R52, -R56 ;  /* 0x000000342b387223 */ /* 0x040fe20000010838 */
[----:B------:R-:W-:Y:S01]  /*e880*/  FFMA.FTZ R58, R43, R54, R58 ;  /* 0x000000362b3a7223 */ /* 0x000fe2000001003a */
[----:B------:R-:W-:Y:S02]  /*e890*/  HADD2.F32 R43, -RZ, R34.H1_H1 ;  /* 0x30000022ff2b7230 */ /* 0x000fe40000004100 */
[-C--:B------:R-:W-:Y:S01]  /*e8a0*/  FMUL.FTZ R57, R8, R47.reuse ;  /* 0x0000002f08397220 */ /* 0x080fe20000410000 */
[----:B------:R-:W-:Y:S01]  /*e8b0*/  FFMA.FTZ R55, R4, R47, -R55 ;  /* 0x0000002f04377223 */ /* 0x000fe20000010837 */
[----:B------:R-:W-:Y:S01]  /*e8c0*/  FMUL.FTZ R47, R48, R53 ;  /* 0x00000035302f7220 */ /* 0x000fe20000410000 */
[----:B------:R-:W-:-:S02]  /*e8d0*/  HADD2.F32 R9, -RZ, R9.H1_H1 ;  /* 0x30000009ff097230 */ /* 0x000fc40000004100 */
[----:B------:R-:W-:Y:S01]  /*e8e0*/  FMUL.FTZ R48, R48, R43 ;  /* 0x0000002b30307220 */ /* 0x000fe20000410000 */
[----:B------:R-:W-:Y:S02]  /*e8f0*/  HADD2.F32 R52, -RZ, R40.H1_H1 ;  /* 0x30000028ff347230 */ /* 0x000fe40000004100 */
[----:B------:R-:W-:Y:S01]  /*e900*/  FFMA.FTZ R57, R4, R51, R57 ;  /* 0x0000003304397223 */ /* 0x000fe20000010039 */
[----:B------:R-:W-:Y:S02]  /*e910*/  HADD2.F32 R4, -RZ, R35.H1_H1 ;  /* 0x30000023ff047230 */ /* 0x000fe40000004100 */
[C---:B------:R-:W-:Y:S01]  /*e920*/  FFMA.FTZ R47, R44.reuse, R43, -R47 ;  /* 0x0000002b2c2f7223 */ /* 0x040fe2000001082f */
[----:B------:R-:W-:Y:S01]  /*e930*/  FFMA.FTZ R48, R44, R53, R48 ;  /* 0x000000352c307223 */ /* 0x000fe20000010030 */
[----:B------:R-:W-:Y:S02]  /*e940*/  HADD2.F32 R49, -RZ, R10.H0_H0 ;  /* 0x2000000aff317230 */ /* 0x000fe40000004100 */
[----:B------:R-:W-:Y:S01]  /*e950*/  FMUL.FTZ R54, R9, R52 ;  /* 0x0000003409367220 */ /* 0x000fe20000410000 */
[----:B------:R-:W-:-:S02]  /*e960*/  HADD2.F32 R8, -RZ, R37.H0_H0 ;  /* 0x20000025ff087230 */ /* 0x000fc40000004100 */
[-C--:B------:R-:W-:Y:S01]  /*e970*/  FMUL.FTZ R60, R9, R4.reuse ;  /* 0x00000004093c7220 */ /* 0x080fe20000410000 */
[----:B------:R-:W-:Y:S02]  /*e980*/  HADD2.F32 R44, -RZ, R41.H0_H0 ;  /* 0x20000029ff2c7230 */ /* 0x000fe40000004100 */
[----:B------:R-:W-:Y:S01]  /*e990*/  FFMA.FTZ R54, R5, R4, -R54 ;  /* 0x0000000405367223 */ /* 0x000fe20000010836 */
[----:B------:R-:W-:Y:S02]  /*e9a0*/  HADD2.F32 R10, -RZ, R10.H1_H1 ;  /* 0x3000000aff0a7230 */ /* 0x000fe40000004100 */
[C---:B------:R-:W-:Y:S01]  /*e9b0*/  FMUL.FTZ R53, R49.reuse, R8 ;  /* 0x0000000831357220 */ /* 0x040fe20000410000 */
[----:B------:R-:W-:Y:S02]  /*e9c0*/  HADD2.F32 R43, -RZ, R42.H0_H0 ;  /* 0x2000002aff2b7230 */ /* 0x000fe40000004100 */
[----:B------:R-:W-:Y:S01]  /*e9d0*/  FMUL.FTZ R4, R49, R44 ;  /* 0x0000002c31047220 */ /* 0x000fe20000410000 */
[----:B------:R-:W-:-:S02]  /*e9e0*/  HADD2.F32 R45, -RZ, R6.H0_H0 ;  /* 0x20000006ff2d7230 */ /* 0x000fc40000004100 */
[----:B------:R-:W-:Y:S01]  /*e9f0*/  FFMA.FTZ R49, R5, R52, R60 ;  /* 0x0000003405317223 */ /* 0x000fe2000001003c */
[----:B------:R-:W-:Y:S02]  /*ea00*/  HADD2.F32 R9, -RZ, R38.H0_H0 ;  /* 0x20000026ff097230 */ /* 0x000fe40000004100 */
[C---:B------:R-:W-:Y:S01]  /*ea10*/  FMUL.FTZ R5, R10.reuse, R43 ;  /* 0x0000002b0a057220 */ /* 0x040fe20000410000 */
[----:B------:R-:W-:Y:S02]  /*ea20*/  HADD2.F32 R6, -RZ, R6.H1_H1 ;  /* 0x30000006ff067230 */ /* 0x000fe40000004100 */
[C---:B------:R-:W-:Y:S01]  /*ea30*/  FFMA.FTZ R51, R45.reuse, R8, -R4 ;  /* 0x000000082d337223 */ /* 0x040fe20000010804 */
[----:B------:R-:W-:Y:S01]  /*ea40*/  FFMA.FTZ R53, R45, R44, R53 ;  /* 0x0000002c2d357223 */ /* 0x000fe20000010035 */
[-C--:B------:R-:W-:Y:S01]  /*ea50*/  FMUL.FTZ R45, R10, R9.reuse ;  /* 0x000000090a2d7220 */ /* 0x080fe20000410000 */
[----:B------:R-:W-:Y:S02]  /*ea60*/  HADD2.F32 R50, -RZ, R11.H0_H0 ;  /* 0x2000000bff327230 */ /* 0x000fe40000004100 */
[----:B------:R-:W-:Y:S01]  /*ea70*/  FFMA.FTZ R10, R6, R9, -R5 ;  /* 0x00000009060a7223 */ /* 0x000fe20000010805 */
[----:B------:R-:W-:-:S02]  /*ea80*/  HADD2.F32 R9, -RZ, R41.H1_H1 ;  /* 0x30000029ff097230 */ /* 0x000fc40000004100 */
[----:B------:R-:W-:Y:S01]  /*ea90*/  FFMA.FTZ R44, R6, R43, R45 ;  /* 0x0000002b062c7223 */ /* 0x000fe2000001002d */
[----:B------:R-:W-:Y:S02]  /*eaa0*/  HADD2.F32 R5, -RZ, R37.H1_H1 ;  /* 0x30000025ff057230 */ /* 0x000fe40000004100 */
[----:B------:R-:W-:Y:S02]  /*eab0*/  HADD2.F32 R11, -RZ, R11.H1_H1 ;  /* 0x3000000bff0b7230 */ /* 0x000fe40000004100 */
[C---:B------:R-:W-:Y:S01]  /*eac0*/  FMUL.FTZ R43, R50.reuse, R9 ;  /* 0x00000009322b7220 */ /* 0x040fe20000410000 */
[----:B------:R-:W-:Y:S02]  /*ead0*/  HADD2.F32 R8, -RZ, R42.H1_H1 ;  /* 0x3000002aff087230 */ /* 0x000fe40000004100 */
[----:B------:R-:W-:Y:S01]  /*eae0*/  FMUL.FTZ R50, R50, R5 ;  /* 0x0000000532327220 */ /* 0x000fe20000410000 */
[----:B------:R-:W-:Y:S02]  /*eaf0*/  HADD2.F32 R4, -RZ, R38.H1_H1 ;  /* 0x30000026ff047230 */ /* 0x000fe40000004100 */
[----:B------:R-:W-:-:S02]  /*eb00*/  HADD2.F32 R46, -RZ, R7.H0_H0 ;  /* 0x20000007ff2e7230 */ /* 0x000fc40000004100 */
[C---:B------:R-:W-:Y:S01]  /*eb10*/  FMUL.FTZ R6, R11.reuse, R8 ;  /* 0x000000080b067220 */ /* 0x040fe20000410000 */
[----:B------:R-:W-:Y:S02]  /*eb20*/  HADD2.F32 R7, -RZ, R7.H1_H1 ;  /* 0x30000007ff077230 */ /* 0x000fe40000004100 */
[-C--:B------:R-:W-:Y:S01]  /*eb30*/  FMUL.FTZ R45, R11, R4.reuse ;  /* 0x000000040b2d7220 */ /* 0x080fe20000410000 */
[C---:B------:R-:W-:Y:S01]  /*eb40*/  FFMA.FTZ R43, R46.reuse, R5, -R43 ;  /* 0x000000052e2b7223 */ /* 0x040fe2000001082b */
[----:B------:R-:W-:Y:S01]  /*eb50*/  FFMA.FTZ R11, R46, R9, R50 ;  /* 0x000000092e0b7223 */ /* 0x000fe20000010032 */
[C---:B------:R-:W-:Y:S01]  /*eb60*/  FFMA.FTZ R46, R7.reuse, R4, -R6 ;  /* 0x00000004072e7223 */ /* 0x040fe20000010806 */
[----:B------:R-:W-:Y:S01]  /*eb70*/  FFMA.FTZ R50, R7, R8, R45 ;  /* 0x0000000807327223 */ /* 0x000fe2000001002d */
[----:B------:R-:W-:Y:S02]  /*eb80*/  F2FP.F16.F32.PACK_AB R4, R55, R56 ;  /* 0x000000383704723e */ /* 0x000fe400000000ff */
[----:B------:R-:W-:-:S02]  /*eb90*/  F2FP.F16.F32.PACK_AB R5, R54, R47 ;  /* 0x0000002f3605723e */ /* 0x000fc400000000ff */
[----:B------:R-:W-:Y:S02]  /*eba0*/  F2FP.F16.F32.PACK_AB R6, R10, R51 ;  /* 0x000000330a06723e */ /* 0x000fe400000000ff */
[----:B------:R-:W-:Y:S02]  /*ebb0*/  F2FP.F16.F32.PACK_AB R7, R46, R43 ;  /* 0x0000002b2e07723e */ /* 0x000fe400000000ff */
[----:B------:R-:W-:Y:S02]  /*ebc0*/  F2FP.F16.F32.PACK_AB R8, R57, R58 ;  /* 0x0000003a3908723e */ /* 0x000fe400000000ff */
[----:B------:R-:W-:Y:S01]  /*ebd0*/  F2FP.F16.F32.PACK_AB R9, R49, R48 ;  /* 0x000000303109723e */ /* 0x000fe200000000ff */
[----:B------:R1:W-:Y:S01]  /*ebe0*/  STS.128 [R59+0xc400], R4 ;  /* 0x00c400043b007388 */ /* 0x0003e20000000c00 */
[----:B------:R-:W-:Y:S02]  /*ebf0*/  F2FP.F16.F32.PACK_AB R10, R44, R53 ;  /* 0x000000352c0a723e */ /* 0x000fe400000000ff */
[----:B------:R-:W-:-:S05]  /*ec00*/  F2FP.F16.F32.PACK_AB R11, R50, R11 ;  /* 0x0000000b320b723e */ /* 0x000fca00000000ff */
[----:B------:R1:W-:Y:S02]  /*ec10*/  STS.128 [R61+0xc400], R8 ;  /* 0x00c400083d007388 */ /* 0x0003e40000000c00 */
.L_x_611:
[----:B------:R-:W-:Y:S05]  /*ec20*/  BSYNC B2 ;  /* 0x0000000000027941 */ /* 0x000fea0003800000 */
.L_x_610:
[----:B------:R-:W-:Y:S04]  /*ec30*/  BSSY B2, `(.L_x_612) ;  /* 0x0000058000027945 */ /* 0x000fe80003800000 */
[----:B------:R-:W-:Y:S05]  /*ec40*/  @P1 BRA `(.L_x_613) ;  /* 0x0000000400581947 */ /* 0x000fea0003800000 */
[----:B-1----:R-:W-:Y:S01]  /*ec50*/  LEA.HI R4, R33, R162, RZ, 0x1d ;  /* 0x000000a221047211 */ /* 0x002fe200078fe8ff */
[----:B------:R-:W-:Y:S02]  /*ec60*/  HADD2.F32 R55, -RZ, R29.H0_H0 ;  /* 0x2000001dff377230 */ /* 0x000fe40000004100 */
[----:B------:R-:W-:Y:S01]  /*ec70*/  HADD2.F32 R53, -RZ, R25.H0_H0 ;  /* 0x20000019ff357230 */ /* 0x000fe20000004100 */
[----:B------:R-:W-:Y:S01]  /*ec80*/  SHF.R.S32.HI R7, RZ, 0x1f, R4 ;  /* 0x0000001fff077819 */ /* 0x000fe20000011404 */
[----:B0-----:R-:W-:Y:S02]  /*ec90*/  IMAD.SHL.U32 R5, R4, 0x8, RZ ;  /* 0x0000000804057824 */ /* 0x001fe400078e00ff */
[----:B------:R-:W-:Y:S01]  /*eca0*/  HADD2.F32 R57, -RZ, R30.H0_H0 ;  /* 0x2000001eff397230 */ /* 0x000fe20000004100 */
[----:B------:R-:W-:Y:S02]  /*ecb0*/  LEA.HI R7, R7, R4, RZ, 0x3 ;  /* 0x0000000407077211 */ /* 0x000fe400078f18ff */
[----:B------:R-:W-:-:S02]  /*ecc0*/  LOP3.LUT R4, R176, 0x38, R5, 0xf8, !PT ;  /* 0x00000038b0047812 */ /* 0x000fc400078ef805 */
[----:B------:R-:W-:Y:S02]  /*ecd0*/  SHF.L.U32 R7, R7, 0xa, RZ ;  /* 0x0000000a07077819 */ /* 0x000fe400000006ff */
[----:B------:R-:W-:Y:S02]  /*ece0*/  LOP3.LUT R8, R4, R177, RZ, 0x3c, !PT ;  /* 0x000000b104087212 */ /* 0x000fe400078e3cff */
[----:B------:R-:W-:Y:S02]  /*ecf0*/  LOP3.LUT R9, R7, 0x7fffe000, RZ, 0xc0, !PT ;  /* 0x7fffe00007097812 */ /* 0x000fe400078ec0ff */
[----:B------:R-:W0:Y:S02]  /*ed00*/  LDS.128 R4, [R222] ;  /* 0x00000000de047984 */ /* 0x000e240000000c00 */
[----:B------:R-:W-:-:S05]  /*ed10*/  IADD3 R9, R8, R9, R178 ;  /* 0x0000000908097210 */ /* 0x000fca0007ffe0b2 */
[----:B------:R-:W-:-:S05]  /*ed20*/  IMAD R43, R9, 0x2, R2 ;  /* 0x00000002092b7824 */ /* 0x000fca00078e0202 */
[----:B------:R-:W1:Y:S01]  /*ed30*/  LDS.128 R8, [R43+0xc400] ;  /* 0x00c400002b087984 */ /* 0x000e620000000c00 */
[--C-:B0-----:R-:W-:Y:S02]  /*ed40*/  HADD2.F32 R44, -RZ, R4.reuse.H0_H0 ;  /* 0x20000004ff2c7230 */ /* 0x101fe40000004100 */
[----:B------:R-:W-:Y:S02]  /*ed50*/  HADD2.F32 R4, -RZ, R4.H1_H1 ;  /* 0x30000004ff047230 */ /* 0x000fe40000004100 */
[--C-:B------:R-:W-:Y:S02]  /*ed60*/  HADD2.F32 R45, -RZ, R5.reuse.H0_H0 ;  /* 0x20000005ff2d7230 */ /* 0x100fe40000004100 */
[----:B------:R-:W-:Y:S02]  /*ed70*/  HADD2.F32 R5, -RZ, R5.H1_H1 ;  /* 0x30000005ff057230 */ /* 0x000fe40000004100 */
[--C-:B------:R-:W-:Y:S02]  /*ed80*/  HADD2.F32 R46, -RZ, R6.reuse.H0_H0 ;  /* 0x20000006ff2e7230 */ /* 0x100fe40000004100 */
[----:B------:R-:W-:-:S02]  /*ed90*/  HADD2.F32 R6, -RZ, R6.H1_H1 ;  /* 0x30000006ff067230 */ /* 0x000fc40000004100 */
[--C-:B-1----:R-:W-:Y:S02]  /*eda0*/  HADD2.F32 R48, -RZ, R8.reuse.H0_H0 ;  /* 0x20000008ff307230 */ /* 0x102fe40000004100 */
[----:B------:R-:W-:Y:S02]  /*edb0*/  HADD2.F32 R8, -RZ, R8.H1_H1 ;  /* 0x30000008ff087230 */ /* 0x000fe40000004100 */
[----:B------:R-:W-:Y:S02]  /*edc0*/  HADD2.F32 R49, -RZ, R9.H0_H0 ;  /* 0x20000009ff317230 */ /* 0x000fe40000004100 */
[C---:B------:R-:W-:Y:S01]  /*edd0*/  FMUL.FTZ R59, R48.reuse, R55 ;  /* 0x00000037303b7220 */ /* 0x040fe20000410000 */
[----:B------:R-:W-:Y:S01]  /*ede0*/  FMUL.FTZ R61, R48, R53 ;  /* 0x00000035303d7220 */ /* 0x000fe20000410000 */
[----:B------:R-:W-:Y:S02]  /*edf0*/  HADD2.F32 R48, -RZ, R29.H1_H1 ;  /* 0x3000001dff307230 */ /* 0x000fe40000004100 */
[----:B------:R-:W-:Y:S01]  /*ee00*/  FMUL.FTZ R63, R8, R57 ;  /* 0x00000039083f7220 */ /* 0x000fe20000410000 */
[----:B------:R-:W-:Y:S01]  /*ee10*/  FFMA.FTZ R59, R44, R53, -R59 ;  /* 0x000000352c3b7223 */ /* 0x000fe2000001083b */
[----:B------:R-:W-:-:S02]  /*ee20*/  HADD2.F32 R53, -RZ, R26.H0_H0 ;  /* 0x2000001aff357230 */ /* 0x000fc40000004100 */
[----:B------:R-:W-:Y:S01]  /*ee30*/  FFMA.FTZ R61, R44, R55, R61 ;  /* 0x000000372c3d7223 */ /* 0x000fe2000001003d */
[----:B------:R-:W-:Y:S02]  /*ee40*/  HADD2.F32 R44, -RZ, R25.H1_H1 ;  /* 0x30000019ff2c7230 */ /* 0x000fe40000004100 */
[C---:B------:R-:W-:Y:S01]  /*ee50*/  FMUL.FTZ R56, R49.reuse, R48 ;  /* 0x0000003031387220 */ /* 0x040fe20000410000 */
[----:B------:R-:W-:Y:S02]  /*ee60*/  HADD2.F32 R9, -RZ, R9.H1_H1 ;  /* 0x30000009ff097230 */ /* 0x000fe40000004100 */
[-C--:B------:R-:W-:Y:S01]  /*ee70*/  FMUL.FTZ R55, R8, R53.reuse ;  /* 0x0000003508377220 */ /* 0x080fe20000410000 */
[C---:B------:R-:W-:Y:S01]  /*ee80*/  FFMA.FTZ R52, R4.reuse, R53, -R63 ;  /* 0x0000003504347223 */ /* 0x040fe2000001083f */
[----:B------:R-:W-:Y:S01]  /*ee90*/  FMUL.FTZ R49, R49, R44 ;  /* 0x0000002c31317220 */ /* 0x000fe20000410000 */
[----:B------:R-:W-:Y:S02]  /*eea0*/  HADD2.F32 R8, -RZ, R30.H1_H1 ;  /* 0x3000001eff087230 */ /* 0x000fe40000004100 */
[----:B------:R-:W-:Y:S01]  /*eeb0*/  FFMA.FTZ R54, R4, R57, R55 ;  /* 0x0000003904367223 */ /* 0x000fe20000010037 */
[----:B------:R-:W-:-:S02]  /*eec0*/  HADD2.F32 R4, -RZ, R26.H1_H1 ;  /* 0x3000001aff047230 */ /* 0x000fc40000004100 */
[C---:B------:R-:W-:Y:S01]  /*eed0*/  FFMA.FTZ R48, R45.reuse, R48, R49 ;  /* 0x000000302d307223 */ /* 0x040fe20000010031 */
[--C-:B------:R-:W-:Y:S02]  /*eee0*/  HADD2.F32 R50, -RZ, R10.reuse.H0_H0 ;  /* 0x2000000aff327230 */ /* 0x100fe40000004100 */
[----:B------:R-:W-:Y:S01]  /*eef0*/  FFMA.FTZ R56, R45, R44, -R56 ;  /* 0x0000002c2d387223 */ /* 0x000fe20000010838 */
[----:B------:R-:W-:Y:S02]  /*ef00*/  HADD2.F32 R49, -RZ, R31.H0_H0 ;  /* 0x2000001fff317230 */ /* 0x000fe40000004100 */
[C---:B------:R-:W-:Y:S01]  /*ef10*/  FMUL.FTZ R44, R9.reuse, R8 ;  /* 0x00000008092c7220 */ /* 0x040fe20000410000 */
[----:B------:R-:W-:Y:S02]  /*ef20*/  HADD2.F32 R45, -RZ, R27.H0_H0 ;  /* 0x2000001bff2d7230 */ /* 0x000fe40000004100 */
[----:B------:R-:W-:Y:S01]  /*ef30*/  FMUL.FTZ R58, R9, R4 ;  /* 0x00000004093a7220 */ /* 0x000fe20000410000 */
[----:B------:R-:W-:-:S02]  /*ef40*/  HADD2.F32 R10, -RZ, R10.H1_H1 ;  /* 0x3000000aff0a7230 */ /* 0x000fc40000004100 */
[C---:B------:R-:W-:Y:S01]  /*ef50*/  FMUL.FTZ R63, R50.reuse, R49 ;  /* 0x00000031323f7220 */ /* 0x040fe20000410000 */
[----:B------:R-:W-:Y:S02]  /*ef60*/  HADD2.F32 R53, -RZ, R32.H0_H0 ;  /* 0x20000020ff357230 */ /* 0x000fe40000004100 */
[C---:B------:R-:W-:Y:S01]  /*ef70*/  FFMA.FTZ R55, R5.reuse, R4, -R44 ;  /* 0x0000000405377223 */ /* 0x040fe2000001082c */
[----:B------:R-:W-:Y:S02]  /*ef80*/  HADD2.F32 R9, -RZ, R28.H0_H0 ;  /* 0x2000001cff097230 */ /* 0x000fe40000004100 */
[-C--:B------:R-:W-:Y:S01]  /*ef90*/  FMUL.FTZ R50, R50, R45.reuse ;  /* 0x0000002d32327220 */ /* 0x080fe20000410000 */
[----:B------:R-:W-:Y:S01]  /*efa0*/  FFMA.FTZ R57, R5, R8, R58 ;  /* 0x0000000805397223 */ /* 0x000fe2000001003a */
[----:B------:R-:W-:Y:S01]  /*efb0*/  FFMA.FTZ R63, R46, R45, -R63 ;  /* 0x0000002d2e3f7223 */ /* 0x000fe2000001083f */
[--C-:B------:R-:W-:Y:S02]  /*efc0*/  HADD2.F32 R51, -RZ, R11.reuse.H0_H0 ;  /* 0x2000000bff337230 */ /* 0x100fe40000004100 */
[C---:B------:R-:W-:Y:S01]  /*efd0*/  FMUL.FTZ R5, R10.reuse, R53 ;  /* 0x000000350a057220 */ /* 0x040fe20000410000 */
[----:B------:R-:W-:Y:S01]  /*efe0*/  FMUL.FTZ R45, R10, R9 ;  /* 0x000000090a2d7220 */ /* 0x000fe20000410000 */
[----:B------:R-:W-:-:S02]  /*eff0*/  HADD2.F32 R11, -RZ, R11.H1_H1 ;  /* 0x3000000bff0b7230 */ /* 0x000fc40000004100 */
[----:B------:R-:W-:Y:S01]  /*f000*/  FFMA.FTZ R50, R46, R49, R50 ;  /* 0x000000312e327223 */ /* 0x000fe20000010032 */
[----:B------:R-:W-:Y:S02]  /*f010*/  HADD2.F32 R10, -RZ, R31.H1_H1 ;  /* 0x3000001fff0a7230 */ /* 0x000fe40000004100 */
[C---:B------:R-:W-:Y:S01]  /*f020*/  FFMA.FTZ R46, R6.reuse, R9, -R5 ;  /* 0x00000009062e7223 */ /* 0x040fe20000010805 */
[----:B------:R-:W-:Y:S02]  /*f030*/  HADD2.F32 R44, -RZ, R32.H1_H1 ;  /* 0x30000020ff2c7230 */ /* 0x000fe40000004100 */
[----:B------:R-:W-:Y:S01]  /*f040*/  FFMA.FTZ R45, R6, R53, R45 ;  /* 0x00000035062d7223 */ /* 0x000fe2000001002d */
[----:B------:R-:W-:Y:S02]  /*f050*/  HADD2.F32 R4, -RZ, R27.H1_H1 ;  /* 0x3000001bff047230 */ /* 0x000fe40000004100 */
[----:B------:R-:W-:Y:S01]  /*f060*/  FMUL.FTZ R6, R51, R10 ;  /* 0x0000000a33067220 */ /* 0x000fe20000410000 */
[----:B------:R-:W-:-:S02]  /*f070*/  HADD2.F32 R8, -RZ, R28.H1_H1 ;  /* 0x3000001cff087230 */ /* 0x000fc40000004100 */
[----:B------:R-:W-:Y:S01]  /*f080*/  FMUL.FTZ R58, R11, R44 ;  /* 0x0000002c0b3a7220 */ /* 0x000fe20000410000 */
[--C-:B------:R-:W-:Y:S02]  /*f090*/  HADD2.F32 R47, -RZ, R7.reuse.H0_H0 ;  /* 0x20000007ff2f7230 */ /* 0x100fe40000004100 */
[----:B------:R-:W-:Y:S01]  /*f0a0*/  FMUL.FTZ R51, R51, R4 ;  /* 0x0000000433337220 */ /* 0x000fe20000410000 */
[----:B------:R-:W-:Y:S02]  /*f0b0*/  HADD2.F32 R7, -RZ, R7.H1_H1 ;  /* 0x30000007ff077230 */ /* 0x000fe40000004100 */
[----:B------:R-:W-:Y:S01]  /*f0c0*/  FMUL.FTZ R5, R11, R8 ;  /* 0x000000080b057220 */ /* 0x000fe20000410000 */
[----:B------:R-:W-:Y:S01]  /*f0d0*/  F2FP.F16.F32.PACK_AB R9, R57, R48 ;  /* 0x000000303909723e */ /* 0x000fe200000000ff */
[C---:B------:R-:W-:Y:S01]  /*f0e0*/  FFMA.FTZ R11, R47.reuse, R4, -R6 ;  /* 0x000000042f0b7223 */ /* 0x040fe20000010806 */
[----:B------:R-:W-:Y:S01]  /*f0f0*/  FFMA.FTZ R51, R47, R10, R51 ;  /* 0x0000000a2f337223 */ /* 0x000fe20000010033 */
[C---:B------:R-:W-:Y:S01]  /*f100*/  FFMA.FTZ R58, R7.reuse, R8, -R58 ;  /* 0x00000008073a7223 */ /* 0x040fe2000001083a */
[----:B------:R-:W-:Y:S01]  /*f110*/  FFMA.FTZ R44, R7, R44, R5 ;  /* 0x0000002c072c7223 */ /* 0x000fe20000010005 */
[----:B------:R-:W-:-:S02]  /*f120*/  F2FP.F16.F32.PACK_AB R4, R52, R59 ;  /* 0x0000003b3404723e */ /* 0x000fc400000000ff */
[----:B------:R-:W-:Y:S02]  /*f130*/  F2FP.F16.F32.PACK_AB R5, R55, R56 ;  /* 0x000000383705723e */ /* 0x000fe400000000ff */
[----:B------:R-:W-:Y:S02]  /*f140*/  F2FP.F16.F32.PACK_AB R6, R46, R63 ;  /* 0x0000003f2e06723e */ /* 0x000fe400000000ff */
[----:B------:R-:W-:Y:S02]  /*f150*/  F2FP.F16.F32.PACK_AB R7, R58, R11 ;  /* 0x0000000b3a07723e */ /* 0x000fe400000000ff */
[----:B------:R-:W-:Y:S02]  /*f160*/  F2FP.F16.F32.PACK_AB R8, R54, R61 ;  /* 0x0000003d3608723e */ /* 0x000fe400000000ff */
[----:B------:R-:W-:Y:S01]  /*f170*/  F2FP.F16.F32.PACK_AB R10, R45, R50 ;  /* 0x000000322d0a723e */ /* 0x000fe200000000ff */
[----:B------:R2:W-:Y:S01]  /*f180*/  STS.128 [R222], R4 ;  /* 0x00000004de007388 */ /* 0x0005e20000000c00 */
[----:B------:R-:W-:-:S05]  /*f190*/  F2FP.F16.F32.PACK_AB R11, R44, R51 ;  /* 0x000000332c0b723e */ /* 0x000fca00000000ff */
[----:B------:R2:W-:Y:S02]  /*f1a0*/  STS.128 [R43+0xc400], R8 ;  /* 0x00c400082b007388 */ /* 0x0005e40000000c00 */
.L_x_613:
[----:B------:R-:W-:Y:S05]  /*f1b0*/  BSYNC B2 ;  /* 0x0000000000027941 */ /* 0x000fea0003800000 */
.L_x_612:
[----:B------:R-:W-:Y:S05]  /*f1c0*/  @P2 BRA `(.L_x_609) ;  /* 0x0000000400582947 */ /* 0x000fea0003800000 */
[----:B------:R-:W-:Y:S01]  /*f1d0*/  LEA.HI R33, R33, R163, RZ, 0x1d ;  /* 0x000000a321217211 */ /* 0x000fe200078fe8ff */
[----:B------:R-:W-:Y:S02]  /*f1e0*/  HADD2.F32 R52, -RZ, R0.H0_H0 ;  /* 0x20000000ff347230 */ /* 0x000fe40000004100 */
[--C-:B------:R-:W-:Y:S01]  /*f1f0*/  HADD2.F32 R54, -RZ, R14.reuse.H0_H0 ;  /* 0x2000000eff367230 */ /* 0x100fe20000004100 */
[----:B-12---:R-:W-:Y:S01]  /*f200*/  SHF.R.S32.HI R4, RZ, 0x1f, R33 ;  /* 0x0000001fff047819 */ /* 0x006fe20000011421 */
[----:B------:R-:W-:Y:S01]  /*f210*/  HADD2.F32 R51, -RZ, R15.H0_H0 ;  /* 0x2000000fff337230 */ /* 0x000fe20000004100 */
[----:B0-----:R-:W-:Y:S01]  /*f220*/  SHF.L.U32 R5, R33, 0x3, RZ ;  /* 0x0000000321057819 */ /* 0x001fe200000006ff */
[----:B------:R-:W-:Y:S01]  /*f230*/  HADD2.F32 R53, -RZ, R14.H1_H1 ;  /* 0x3000000eff357230 */ /* 0x000fe20000004100 */
[----:B------:R-:W-:Y:S02]  /*f240*/  LEA.HI R33, R4, R33, RZ, 0x3 ;  /* 0x0000002104217211 */ /* 0x000fe400078f18ff */
[----:B------:R-:W-:-:S03]  /*f250*/  LOP3.LUT R4, R176, 0x38, R5, 0xf8, !PT ;  /* 0x00000038b0047812 */ /* 0x000fc600078ef805 */
[----:B------:R-:W-:Y:S01]  /*f260*/  IMAD.SHL.U32 R33, R33, 0x400, RZ ;  /* 0x0000040021217824 */ /* 0x000fe200078e00ff */
[----:B------:R-:W-:Y:S02]  /*f270*/  LOP3.LUT R8, R4, R177, RZ, 0x3c, !PT ;  /* 0x000000b104087212 */ /* 0x000fe400078e3cff */
[----:B------:R-:W0:Y:S02]  /*f280*/  LDS.128 R4, [R220] ;  /* 0x00000000dc047984 */ /* 0x000e240000000c00 */
[----:B------:R-:W-:-:S04]  /*f290*/  LOP3.LUT R33, R33, 0x7fffe000, RZ, 0xc0, !PT ;  /* 0x7fffe00021217812 */ /* 0x000fc800078ec0ff */
[----:B------:R-:W-:-:S04]  /*f2a0*/  IADD3 R33, R8, R33, R178 ;  /* 0x0000002108217210 */ /* 0x000fc80007ffe0b2 */
[----:B------:R-:W-:-:S05]  /*f2b0*/  LEA R33, R33, R2, 0x1 ;  /* 0x0000000221217211 */ /* 0x000fca00078e08ff */
[----:B------:R-:W1:Y:S01]  /*f2c0*/  LDS.128 R8, [R33+0xc400] ;  /* 0x00c4000021087984 */ /* 0x000e620000000c00 */
[--C-:B0-----:R-:W-:Y:S02]  /*f2d0*/  HADD2.F32 R43, -RZ, R4.reuse.H0_H0 ;  /* 0x20000004ff2b7230 */ /* 0x101fe40000004100 */
[----:B------:R-:W-:Y:S02]  /*f2e0*/  HADD2.F32 R4, -RZ, R4.H1_H1 ;  /* 0x30000004ff047230 */ /* 0x000fe40000004100 */
[--C-:B------:R-:W-:Y:S02]  /*f2f0*/  HADD2.F32 R44, -RZ, R5.reuse.H0_H0 ;  /* 0x20000005ff2c7230 */ /* 0x100fe40000004100 */
[----:B------:R-:W-:Y:S02]  /*f300*/  HADD2.F32 R5, -RZ, R5.H1_H1 ;  /* 0x30000005ff057230 */ /* 0x000fe40000004100 */
[--C-:B------:R-:W-:Y:S02]  /*f310*/  HADD2.F32 R45, -RZ, R6.reuse.H0_H0 ;  /* 0x20000006ff2d7230 */ /* 0x100fe40000004100 */
[----:B------:R-:W-:-:S02]  /*f320*/  HADD2.F32 R6, -RZ, R6.H1_H1 ;  /* 0x30000006ff067230 */ /* 0x000fc40000004100 */
[--C-:B------:R-:W-:Y:S02]  /*f330*/  HADD2.F32 R46, -RZ, R7.reuse.H0_H0 ;  /* 0x20000007ff2e7230 */ /* 0x100fe40000004100 */
[----:B------:R-:W-:Y:S02]  /*f340*/  HADD2.F32 R7, -RZ, R7.H1_H1 ;  /* 0x30000007ff077230 */ /* 0x000fe40000004100 */
[--C-:B-1----:R-:W-:Y:S02]  /*f350*/  HADD2.F32 R47, -RZ, R8.reuse.H0_H0 ;  /* 0x20000008ff2f7230 */ /* 0x102fe40000004100 */
[----:B------:R-:W-:Y:S02]  /*f360*/  HADD2.F32 R8, -RZ, R8.H1_H1 ;  /* 0x30000008ff087230 */ /* 0x000fe40000004100 */
[----:B------:R-:W-:Y:S02]  /*f370*/  HADD2.F32 R48, -RZ, R9.H0_H0 ;  /* 0x20000009ff307230 */ /* 0x000fe40000004100 */
[C---:B------:R-:W-:Y:S01]  /*f380*/  FMUL.FTZ R56, R47.reuse, R54 ;  /* 0x000000362f387220 */ /* 0x040fe20000410000 */
[----:B------:R-:W-:Y:S01]  /*f390*/  FMUL.FTZ R58, R47, R52 ;  /* 0x000000342f3a7220 */ /* 0x000fe20000410000 */
[----:B------:R-:W-:-:S02]  /*f3a0*/  HADD2.F32 R47, -RZ, R3.H0_H0 ;  /* 0x20000003ff2f7230 */ /* 0x000fc40000004100 */
[C---:B------:R-:W-:Y:S01]  /*f3b0*/  FMUL.FTZ R55, R8.reuse, R51 ;  /* 0x0000003308377220 */ /* 0x040fe20000410000 */
[C---:B------:R-:W-:Y:S01]  /*f3c0*/  FFMA.FTZ R56, R43.reuse, R52, -R56 ;  /* 0x000000342b387223 */ /* 0x040fe20000010838 */
[----:B------:R-:W-:Y:S01]  /*f3d0*/  FFMA.FTZ R58, R43, R54, R58 ;  /* 0x000000362b3a7223 */ /* 0x000fe2000001003a */
[----:B------:R-:W-:Y:S02]  /*f3e0*/  HADD2.F32 R43, -RZ, R0.H1_H1 ;  /* 0x30000000ff2b7230 */ /* 0x000fe40000004100 */
[-C--:B------:R-:W-:Y:S01]  /*f3f0*/  FMUL.FTZ R57, R8, R47.reuse ;  /* 0x0000002f08397220 */ /* 0x080fe20000410000 */
[----:B------:R-:W-:Y:S01]  /*f400*/  FFMA.FTZ R55, R4, R47, -R55 ;  /* 0x0000002f04377223 */ /* 0x000fe20000010837 */
[C---:B------:R-:W-:Y:S01]  /*f410*/  FMUL.FTZ R47, R48.reuse, R53 ;  /* 0x00000035302f7220 */ /* 0x040fe20000410000 */
[----:B------:R-:W-:Y:S02]  /*f420*/  HADD2.F32 R9, -RZ, R9.H1_H1 ;  /* 0x30000009ff097230 */ /* 0x000fe40000004100 */
[----:B------:R-:W-:Y:S01]  /*f430*/  FMUL.FTZ R48, R48, R43 ;  /* 0x0000002b30307220 */ /* 0x000fe20000410000 */
[----:B------:R-:W-:-:S02]  /*f440*/  HADD2.F32 R52, -RZ, R15.H1_H1 ;  /* 0x3000000fff347230 */ /* 0x000fc40000004100 */
[----:B------:R-:W-:Y:S01]  /*f450*/  FFMA.FTZ R57, R4, R51, R57 ;  /* 0x0000003304397223 */ /* 0x000fe20000010039 */
[----:B------:R-:W-:Y:S02]  /*f460*/  HADD2.F32 R4, -RZ, R3.H1_H1 ;  /* 0x30000003ff047230 */ /* 0x000fe40000004100 */
[C---:B------:R-:W-:Y:S01]  /*f470*/  FFMA.FTZ R47, R44.reuse, R43, -R47 ;  /* 0x0000002b2c2f7223 */ /* 0x040fe2000001082f */
[----:B------:R-:W-:Y:S01]  /*f480*/  FFMA.FTZ R48, R44, R53, R48 ;  /* 0x000000352c307223 */ /* 0x000fe20000010030 */
[----:B------:R-:W-:Y:S02]  /*f490*/  HADD2.F32 R49, -RZ, R10.H0_H0 ;  /* 0x2000000aff317230 */ /* 0x000fe40000004100 */
[C---:B------:R-:W-:Y:S01]  /*f4a0*/  FMUL.FTZ R54, R9.reuse, R52 ;  /* 0x0000003409367220 */ /* 0x040fe20000410000 */
[----:B------:R-:W-:Y:S02]  /*f4b0*/  HADD2.F32 R8, -RZ, R12.H0_H0 ;  /* 0x2000000cff087230 */ /* 0x000fe40000004100 */
[----:B------:R-:W-:Y:S01]  /*f4c0*/  FMUL.FTZ R60, R9, R4 ;  /* 0x00000004093c7220 */ /* 0x000fe20000410000 */
[----:B------:R-:W-:-:S02]  /*f4d0*/  HADD2.F32 R44, -RZ, R20.H0_H0 ;  /* 0x20000014ff2c7230 */ /* 0x000fc40000004100 */
[----:B------:R-:W-:Y:S01]  /*f4e0*/  FFMA.FTZ R54, R5, R4, -R54 ;  /* 0x0000000405367223 */ /* 0x000fe20000010836 */
[----:B------:R-:W-:Y:S02]  /*f4f0*/  HADD2.F32 R10, -RZ, R10.H1_H1 ;  /* 0x3000000aff0a7230 */ /* 0x000fe40000004100 */
[C---:B------:R-:W-:Y:S01]  /*f500*/  FMUL.FTZ R53, R49.reuse, R8 ;  /* 0x0000000831357220 */ /* 0x040fe20000410000 */
[----:B------:R-:W-:Y:S02]  /*f510*/  HADD2.F32 R43, -RZ, R21.H0_H0 ;  /* 0x20000015ff2b7230 */ /* 0x000fe40000004100 */
[----:B------:R-:W-:Y:S01]  /*f520*/  FMUL.FTZ R4, R49, R44 ;  /* 0x0000002c31047220 */ /* 0x000fe20000410000 */
[----:B------:R-:W-:Y:S02]  /*f530*/  HADD2.F32 R9, -RZ, R13.H0_H0 ;  /* 0x2000000dff097230 */ /* 0x000fe40000004100 */
[----:B------:R-:W-:Y:S01]  /*f540*/  FFMA.FTZ R49, R5, R52, R60 ;  /* 0x0000003405317223 */ /* 0x000fe2000001003c */
[C---:B------:R-:W-:Y:S01]  /*f550*/  FFMA.FTZ R53, R45.reuse, R44, R53 ;  /* 0x0000002c2d357223 */ /* 0x040fe20000010035 */
[C---:B------:R-:W-:Y:S01]  /*f560*/  FMUL.FTZ R5, R10.reuse, R43 ;  /* 0x0000002b0a057220 */ /* 0x040fe20000410000 */
[----:B------:R-:W-:Y:S01]  /*f570*/  FFMA.FTZ R51, R45, R8, -R4 ;  /* 0x000000082d337223 */ /* 0x000fe20000010804 */
[----:B------:R-:W-:Y:S01]  /*f580*/  FMUL.FTZ R45, R10, R9 ;  /* 0x000000090a2d7220 */ /* 0x000fe20000410000 */
[----:B------:R-:W-:-:S02]  /*f590*/  HADD2.F32 R50, -RZ, R11.H0_H0 ;  /* 0x2000000bff327230 */ /* 0x000fc40000004100 */
[C---:B------:R-:W-:Y:S01]  /*f5a0*/  FFMA.FTZ R10, R6.reuse, R9, -R5 ;  /* 0x00000009060a7223 */ /* 0x040fe20000010805 */
[----:B------:R-:W-:Y:S02]  /*f5b0*/  HADD2.F32 R9, -RZ, R20.H1_H1 ;  /* 0x30000014ff097230 */ /* 0x000fe40000004100 */
[----:B------:R-:W-:Y:S01]  /*f5c0*/  FFMA.FTZ R44, R6, R43, R45 ;  /* 0x0000002b062c7223 */ /* 0x000fe2000001002d */
[----:B------:R-:W-:Y:S02]  /*f5d0*/  HADD2.F32 R5, -RZ, R12.H1_H1 ;  /* 0x3000000cff057230 */ /* 0x000fe40000004100 */
[----:B------:R-:W-:Y:S02]  /*f5e0*/  HADD2.F32 R11, -RZ, R11.H1_H1 ;  /* 0x3000000bff0b7230 */ /* 0x000fe40000004100 */
[C---:B------:R-:W-:Y:S01]  /*f5f0*/  FMUL.FTZ R43, R50.reuse, R9 ;  /* 0x00000009322b7220 */ /* 0x040fe20000410000 */
[----:B------:R-:W-:Y:S02]  /*f600*/  HADD2.F32 R8, -RZ, R21.H1_H1 ;  /* 0x30000015ff087230 */ /* 0x000fe40000004100 */
[----:B------:R-:W-:Y:S01]  /*f610*/  FMUL.FTZ R50, R50, R5 ;  /* 0x0000000532327220 */ /* 0x000fe20000410000 */
[----:B------:R-:W-:-:S02]  /*f620*/  HADD2.F32 R4, -RZ, R13.H1_H1 ;  /* 0x3000000dff047230 */ /* 0x000fc40000004100 */
[----:B------:R-:W-:Y:S01]  /*f630*/  FFMA.FTZ R43, R46, R5, -R43 ;  /* 0x000000052e2b7223 */ /* 0x000fe2000001082b */
[----:B------:R-:W-:Y:S01]  /*f640*/  F2FP.F16.F32.PACK_AB R5, R54, R47 ;  /* 0x0000002f3605723e */ /* 0x000fe200000000ff */
[C---:B------:R-:W-:Y:S01]  /*f650*/  FMUL.FTZ R6, R11.reuse, R8 ;  /* 0x000000080b067220 */ /* 0x040fe20000410000 */
[-C--:B------:R-:W-:Y:S01]  /*f660*/  FMUL.FTZ R45, R11, R4.reuse ;  /* 0x000000040b2d7220 */ /* 0x080fe20000410000 */
[----:B------:R-:W-:Y:S02]  /*f670*/  FFMA.FTZ R11, R46, R9, R50 ;  /* 0x000000092e0b7223 */ /* 0x000fe40000010032 */
[----:B------:R-:W-:Y:S01]  /*f680*/  FFMA.FTZ R46, R7, R4, -R6 ;  /* 0x00000004072e7223 */ /* 0x000fe20000010806 */
[----:B------:R-:W-:Y:S01]  /*f690*/  F2FP.F16.F32.PACK_AB R4, R55, R56 ;  /* 0x000000383704723e */ /* 0x000fe200000000ff */
[----:B------:R-:W-:Y:S01]  /*f6a0*/  FFMA.FTZ R50, R7, R8, R45 ;  /* 0x0000000807327223 */ /* 0x000fe2000001002d */
[----:B------:R-:W-:Y:S02]  /*f6b0*/  F2FP.F16.F32.PACK_AB R6, R10, R51 ;  /* 0x000000330a06723e */ /* 0x000fe400000000ff */
[----:B------:R-:W-:-:S02]  /*f6c0*/  F2FP.F16.F32.PACK_AB R7, R46, R43 ;  /* 0x0000002b2e07723e */ /* 0x000fc400000000ff */
[----:B------:R-:W-:Y:S02]  /*f6d0*/  F2FP.F16.F32.PACK_AB R8, R57, R58 ;  /* 0x0000003a3908723e */ /* 0x000fe400000000ff */
[----:B------:R-:W-:Y:S01]  /*f6e0*/  F2FP.F16.F32.PACK_AB R9, R49, R48 ;  /* 0x000000303109723e */ /* 0x000fe200000000ff */
[----:B------:R3:W-:Y:S01]  /*f6f0*/  STS.128 [R220], R4 ;  /* 0x00000004dc007388 */ /* 0x0007e20000000c00 */
[----:B------:R-:W-:Y:S02]  /*f700*/  F2FP.F16.F32.PACK_AB R10, R44, R53 ;  /* 0x000000352c0a723e */ /* 0x000fe400000000ff */
[----:B------:R-:W-:-:S05]  /*f710*/  F2FP.F16.F32.PACK_AB R11, R50, R11 ;  /* 0x0000000b320b723e */ /* 0x000fca00000000ff */
[----:B------:R3:W-:Y:S02]  /*f720*/  STS.128 [R33+0xc400], R8 ;  /* 0x00c4000821007388 */ /* 0x0007e40000000c00 */
.L_x_609:
[----:B------:R-:W-:Y:S05]  /*f730*/  BSYNC B1 ;  /* 0x0000000000017941 */ /* 0x000fea0003800000 */
.L_x_608:
[----:B------:R-:W-:-:S13]  /*f740*/  ISETP.GE.AND P0, PT, R225, R24, PT ;  /* 0x00000018e100720c */ /* 0x000fda0003f06270 */
[----:B------:R-:W-:Y:S05]  /*f750*/  @P0 BRA `(.L_x_592) ;  /* 0x00000010003c0947 */ /* 0x000fea0003800000 */
[----:B------:R-:W4:Y:S01]  /*f760*/  LDC R24, c[0x0][0x3f4] ;  /* 0x0000fd00ff187b82 */ /* 0x000f220000000800 */
[C---:B0123--:R-:W-:Y:S01]  /*f770*/  VIADD R5, R16.reuse, 0x20 ;  /* 0x0000002010057836 */ /* 0x04ffe20000000000 */
[C---:B------:R-:W-:Y:S01]  /*f780*/  IADD3 R7, R16.reuse, 0x40, RZ ;  /* 0x0000004010077810 */ /* 0x040fe20007ffe0ff */
[----:B------:R-:W-:Y:S01]  /*f790*/  BSSY B1, `(.L_x_614) ;  /* 0x000005b000017945 */ /* 0x000fe20003800000 */
[-C--:B----4-:R-:W-:Y:S02]  /*f7a0*/  ISETP.GE.AND P0, PT, R16, R24.reuse, PT ;  /* 0x000000181000720c */ /* 0x090fe40003f06270 */
[-C--:B------:R-:W-:Y:S02]  /*f7b0*/  ISETP.GE.AND P1, PT, R5, R24.reuse, PT ;  /* 0x000000180500720c */ /* 0x080fe40003f26270 */
[----:B------:R-:W-:-:S09]  /*f7c0*/  ISETP.GE.AND P2, PT, R7, R24, PT ;  /* 0x000000180700720c */ /* 0x000fd20003f46270 */
[----:B------:R-:W-:Y:S05]  /*f7d0*/  @P0 BRA `(.L_x_615) ;  /* 0x0000000400580947 */ /* 0x000fea0003800000 */
[----:B------:R-:W-:Y:S01]  /*f7e0*/  LEA.HI R4, R24, R191, RZ, 0x1d ;  /* 0x000000bf18047211 */ /* 0x000fe200078fe8ff */
[----:B------:R-:W-:Y:S02]  /*f7f0*/  HADD2.F32 R51, -RZ, R34.H0_H0 ;  /* 0x20000022ff337230 */ /* 0x000fe40000004100 */
[----:B------:R-:W-:Y:S01]  /*f800*/  HADD2.F32 R53, -RZ, R39.H0_H0 ;  /* 0x20000027ff357230 */ /* 0x000fe20000004100 */
[----:B------:R-:W-:Y:S01]  /*f810*/  SHF.R.S32.HI R5, RZ, 0x1f, R4 ;  /* 0x0000001fff057819 */ /* 0x000fe20000011404 */
[----:B------:R-:W-:Y:S02]  /*f820*/  IMAD.SHL.U32 R6, R4, 0x8, RZ ;  /* 0x0000000804067824 */ /* 0x000fe400078e00ff */
[----:B------:R-:W-:Y:S01]  /*f830*/  HADD2.F32 R58, -RZ, R40.H0_H0 ;  /* 0x20000028ff3a7230 */ /* 0x000fe20000004100 */
[----:B------:R-:W-:Y:S01]  /*f840*/  LEA.HI R5, R5, R4, RZ, 0x3 ;  /* 0x0000000405057211 */ /* 0x000fe200078f18ff */
[----:B------:R-:W-:Y:S01]  /*f850*/  HADD2.F32 R56, -RZ, R35.H0_H0 ;  /* 0x20000023ff387230 */ /* 0x000fe20000004100 */
[----:B------:R-:W-:Y:S01]  /*f860*/  LOP3.LUT R4, R167, 0x38, R6, 0xf8, !PT ;  /* 0x00000038a7047812 */ /* 0x000fe200078ef806 */
[----:B------:R-:W-:Y:S01]  /*f870*/  HADD2.F32 R60, -RZ, R39.H1_H1 ;  /* 0x30000027ff3c7230 */ /* 0x000fe20000004100 */
[----:B------:R-:W-:Y:S01]  /*f880*/  SHF.L.U32 R5, R5, 0xa, RZ ;  /* 0x0000000a05057819 */ /* 0x000fe200000006ff */
[----:B------:R-:W-:Y:S01]  /*f890*/  HADD2.F32 R34, -RZ, R34.H1_H1 ;  /* 0x30000022ff227230 */ /* 0x000fe20000004100 */
[----:B------:R-:W-:Y:S01]  /*f8a0*/  LOP3.LUT R8, R4, R223, RZ, 0x3c, !PT ;  /* 0x000000df04087212 */ /* 0x000fe200078e3cff */
[----:B------:R-:W-:Y:S01]  /*f8b0*/  HADD2.F32 R55, -RZ, R40.H1_H1 ;  /* 0x30000028ff377230 */ /* 0x000fe20000004100 */
[----:B------:R-:W-:Y:S01]  /*f8c0*/  LOP3.LUT R9, R5, 0x7fffe000, RZ, 0xc0, !PT ;  /* 0x7fffe00005097812 */ /* 0x000fe200078ec0ff */
[----:B------:R-:W-:Y:S01]  /*f8d0*/  HADD2.F32 R35, -RZ, R35.H1_H1 ;  /* 0x30000023ff237230 */ /* 0x000fe20000004100 */
[----:B------:R-:W0:Y:S01]  /*f8e0*/  LDS.128 R4, [R221] ;  /* 0x00000000dd047984 */ /* 0x000e220000000c00 */
[----:B------:R-:W-:Y:S01]  /*f8f0*/  HADD2.F32 R57, -RZ, R41.H0_H0 ;  /* 0x20000029ff397230 */ /* 0x000fe20000004100 */
        /* <DEDUP_REMOVED lines=11> */
[--C-:B------:R-:W-:Y:S02]  /*f9b0*/  HADD2.F32 R48, -RZ, R9.reuse.H0_H0 ;  /* 0x20000009ff307230 */ /* 0x100fe40000004100 */
[-C--:B------:R-:W-:Y:S01]  /*f9c0*/  FMUL.FTZ R52, R53, R47.reuse ;  /* 0x0000002f35347220 */ /* 0x080fe20000410000 */
[C---:B------:R-:W-:Y:S01]  /*f9d0*/  FMUL.FTZ R54, R51.reuse, R47 ;  /* 0x0000002f33367220 */ /* 0x040fe20000410000 */
[----:B------:R-:W-:Y:S02]  /*f9e0*/  HADD2.F32 R9, -RZ, R9.H1_H1 ;  /* 0x30000009ff097230 */ /* 0x000fe40000004100 */
[-C--:B------:R-:W-:Y:S01]  /*f9f0*/  FMUL.FTZ R39, R58, R8.reuse ;  /* 0x000000083a277220 */ /* 0x080fe20000410000 */
[-C--:B------:R-:W-:Y:S01]  /*fa00*/  FFMA.FTZ R52, R51, R43.reuse, -R52 ;  /* 0x0000002b33347223 */ /* 0x080fe20000010834 */
[----:B------:R-:W-:Y:S01]  /*fa10*/  FFMA.FTZ R54, R53, R43, R54 ;  /* 0x0000002b35367223 */ /* 0x000fe20000010036 */
[----:B------:R-:W-:Y:S01]  /*fa20*/  FMUL.FTZ R43, R56, R8 ;  /* 0x00000008382b7220 */ /* 0x000fe20000410000 */
[----:B------:R-:W-:-:S02]  /*fa30*/  HADD2.F32 R49, -RZ, R10.H0_H0 ;  /* 0x2000000aff317230 */ /* 0x000fc40000004100 */
[----:B------:R-:W-:Y:S01]  /*fa40*/  FFMA.FTZ R39, R56, R4, -R39 ;  /* 0x0000000438277223 */ /* 0x000fe20000010827 */
[----:B------:R-:W-:Y:S01]  /*fa50*/  FMUL.FTZ R47, R60, R48 ;  /* 0x000000303c2f7220 */ /* 0x000fe20000410000 */
[----:B------:R-:W-:Y:S01]  /*fa60*/  FFMA.FTZ R43, R58, R4, R43 ;  /* 0x000000043a2b7223 */ /* 0x000fe2000001002b */
[----:B------:R-:W-:Y:S02]  /*fa70*/  HADD2.F32 R10, -RZ, R10.H1_H1 ;  /* 0x3000000aff0a7230 */ /* 0x000fe40000004100 */
[----:B------:R-:W-:Y:S01]  /*fa80*/  FMUL.FTZ R51, R34, R48 ;  /* 0x0000003022337220 */ /* 0x000fe20000410000 */
[-C--:B------:R-:W-:Y:S01]  /*fa90*/  FMUL.FTZ R4, R55, R9.reuse ;  /* 0x0000000937047220 */ /* 0x080fe20000410000 */
[----:B------:R-:W-:Y:S02]  /*faa0*/  HADD2.F32 R53, -RZ, R37.H0_H0 ;  /* 0x20000025ff357230 */ /* 0x000fe40000004100 */
[----:B------:R-:W-:Y:S01]  /*fab0*/  FMUL.FTZ R8, R35, R9 ;  /* 0x0000000923087220 */ /* 0x000fe20000410000 */
[----:B------:R-:W-:-:S02]  /*fac0*/  HADD2.F32 R56, -RZ, R42.H0_H0 ;  /* 0x2000002aff387230 */ /* 0x000fc40000004100 */
[-C--:B------:R-:W-:Y:S01]  /*fad0*/  FFMA.FTZ R47, R34, R44.reuse, -R47 ;  /* 0x0000002c222f7223 */ /* 0x080fe2000001082f */
[----:B------:R-:W-:Y:S02]  /*fae0*/  HADD2.F32 R48, -RZ, R38.H0_H0 ;  /* 0x20000026ff307230 */ /* 0x000fe40000004100 */
[----:B------:R-:W-:Y:S01]  /*faf0*/  FFMA.FTZ R51, R60, R44, R51 ;  /* 0x0000002c3c337223 */ /* 0x000fe20000010033 */
[-C--:B------:R-:W-:Y:S01]  /*fb00*/  FFMA.FTZ R34, R35, R5.reuse, -R4 ;  /* 0x0000000523227223 */ /* 0x080fe20000010804 */
[----:B------:R-:W-:Y:S01]  /*fb10*/  FFMA.FTZ R40, R55, R5, R8 ;  /* 0x0000000537287223 */ /* 0x000fe20000010008 */
[-C--:B------:R-:W-:Y:S01]  /*fb20*/  FMUL.FTZ R4, R57, R49.reuse ;  /* 0x0000003139047220 */ /* 0x080fe20000410000 */
[----:B------:R-:W-:Y:S01]  /*fb30*/  FMUL.FTZ R44, R53, R49 ;  /* 0x00000031352c7220 */ /* 0x000fe20000410000 */
[-C--:B------:R-:W-:Y:S01]  /*fb40*/  FMUL.FTZ R5, R56, R10.reuse ;  /* 0x0000000a38057220 */ /* 0x080fe20000410000 */
[----:B------:R-:W-:Y:S01]  /*fb50*/  FMUL.FTZ R9, R48, R10 ;  /* 0x0000000a30097220 */ /* 0x000fe20000410000 */
[----:B------:R-:W-:-:S02]  /*fb60*/  HADD2.F32 R50, -RZ, R11.H0_H0 ;  /* 0x2000000bff327230 */ /* 0x000fc40000004100 */
[-C--:B------:R-:W-:Y:S01]  /*fb70*/  FFMA.FTZ R35, R53, R45.reuse, -R4 ;  /* 0x0000002d35237223 */ /* 0x080fe20000010804 */
[----:B------:R-:W-:Y:S01]  /*fb80*/  FFMA.FTZ R44, R57, R45, R44 ;  /* 0x0000002d392c7223 */ /* 0x000fe2000001002c */
[-C--:B------:R-:W-:Y:S01]  /*fb90*/  FFMA.FTZ R10, R48, R6.reuse, -R5 ;  /* 0x00000006300a7223 */ /* 0x080fe20000010805 */
[----:B------:R-:W-:Y:S02]  /*fba0*/  HADD2.F32 R11, -RZ, R11.H1_H1 ;  /* 0x3000000bff0b7230 */ /* 0x000fe40000004100 */
[----:B------:R-:W-:Y:S02]  /*fbb0*/  HADD2.F32 R48, -RZ, R41.H1_H1 ;  /* 0x30000029ff307230 */ /* 0x000fe40000004100 */
[----:B------:R-:W-:Y:S02]  /*fbc0*/  HADD2.F32 R45, -RZ, R42.H1_H1 ;  /* 0x3000002aff2d7230 */ /* 0x000fe40000004100 */
[----:B------:R-:W-:Y:S02]  /*fbd0*/  HADD2.F32 R8, -RZ, R37.H1_H1 ;  /* 0x30000025ff087230 */ /* 0x000fe40000004100 */
[----:B------:R-:W-:Y:S01]  /*fbe0*/  FFMA.FTZ R37, R56, R6, R9 ;  /* 0x0000000638257223 */ /* 0x000fe20000010009 */
[----:B------:R-:W-:-:S02]  /*fbf0*/  HADD2.F32 R41, -RZ, R38.H1_H1 ;  /* 0x30000026ff297230 */ /* 0x000fc40000004100 */
[-C--:B------:R-:W-:Y:S01]  /*fc00*/  FMUL.FTZ R5, R48, R50.reuse ;  /* 0x0000003230057220 */ /* 0x080fe20000410000 */
[--C-:B------:R-:W-:Y:S02]  /*fc10*/  HADD2.F32 R46, -RZ, R7.reuse.H0_H0 ;  /* 0x20000007ff2e7230 */ /* 0x100fe40000004100 */
[-C--:B------:R-:W-:Y:S01]  /*fc20*/  FMUL.FTZ R4, R45, R11.reuse ;  /* 0x0000000b2d047220 */ /* 0x080fe20000410000 */
[----:B------:R-:W-:Y:S02]  /*fc30*/  HADD2.F32 R7, -RZ, R7.H1_H1 ;  /* 0x30000007ff077230 */ /* 0x000fe40000004100 */
[C---:B------:R-:W-:Y:S01]  /*fc40*/  FMUL.FTZ R9, R8.reuse, R50 ;  /* 0x0000003208097220 */ /* 0x040fe20000410000 */
[C---:B------:R-:W-:Y:S01]  /*fc50*/  FMUL.FTZ R6, R41.reuse, R11 ;  /* 0x0000000b29067220 */ /* 0x040fe20000410000 */
[-C--:B------:R-:W-:Y:S01]  /*fc60*/  FFMA.FTZ R11, R8, R46.reuse, -R5 ;  /* 0x0000002e080b7223 */ /* 0x080fe20000010805 */
[----:B------:R-:W-:Y:S01]  /*fc70*/  F2FP.F16.F32.PACK_AB R5, R34, R47 ;  /* 0x0000002f2205723e */ /* 0x000fe200000000ff */
[-C--:B------:R-:W-:Y:S01]  /*fc80*/  FFMA.FTZ R38, R41, R7.reuse, -R4 ;  /* 0x0000000729267223 */ /* 0x080fe20000010804 */
[----:B------:R-:W-:Y:S01]  /*fc90*/  FFMA.FTZ R46, R48, R46, R9 ;  /* 0x0000002e302e7223 */ /* 0x000fe20000010009 */
[----:B------:R-:W-:Y:S01]  /*fca0*/  FFMA.FTZ R41, R45, R7, R6 ;  /* 0x000000072d297223 */ /* 0x000fe20000010006 */
[----:B------:R-:W-:-:S02]  /*fcb0*/  F2FP.F16.F32.PACK_AB R4, R39, R52 ;  /* 0x000000342704723e */ /* 0x000fc400000000ff */
[----:B------:R-:W-:Y:S02]  /*fcc0*/  F2FP.F16.F32.PACK_AB R6, R10, R35 ;  /* 0x000000230a06723e */ /* 0x000fe400000000ff */
[----:B------:R-:W-:Y:S02]  /*fcd0*/  F2FP.F16.F32.PACK_AB R7, R38, R11 ;  /* 0x0000000b2607723e */ /* 0x000fe400000000ff */
[----:B------:R-:W-:Y:S02]  /*fce0*/  F2FP.F16.F32.PACK_AB R8, R43, R54 ;  /* 0x000000362b08723e */ /* 0x000fe400000000ff */
[----:B------:R-:W-:Y:S01]  /*fcf0*/  F2FP.F16.F32.PACK_AB R9, R40, R51 ;  /* 0x000000332809723e */ /* 0x000fe200000000ff */
[----:B------:R0:W-:Y:S01]  /*fd00*/  STS.128 [R221], R4 ;  /* 0x00000004dd007388 */ /* 0x0001e20000000c00 */
[----:B------:R-:W-:Y:S02]  /*fd10*/  F2FP.F16.F32.PACK_AB R10, R37, R44 ;  /* 0x0000002c250a723e */ /* 0x000fe400000000ff */
[----:B------:R-:W-:-:S05]  /*fd20*/  F2FP.F16.F32.PACK_AB R11, R41, R46 ;  /* 0x0000002e290b723e */ /* 0x000fca00000000ff */
[----:B------:R0:W-:Y:S02]  /*fd30*/  STS.128 [R33+0xc400], R8 ;  /* 0x00c4000821007388 */ /* 0x0001e40000000c00 */
.L_x_615:
[----:B------:R-:W-:Y:S05]  /*fd40*/  BSYNC B1 ;  /* 0x0000000000017941 */ /* 0x000fea0003800000 */
.L_x_614:
[----:B------:R-:W-:Y:S04]  /*fd50*/  BSSY B1, `(.L_x_616) ;  /* 0x0000058000017945 */ /* 0x000fe80003800000 */
[----:B------:R-:W-:Y:S05]  /*fd60*/  @P1 BRA `(.L_x_617) ;  /* 0x0000000400581947 */ /* 0x000fea0003800000 */
[----:B0-----:R-:W-:Y:S01]  /*fd70*/  LEA.HI R4, R24, R162, RZ, 0x1d ;  /* 0x000000a218047211 */ /* 0x001fe200078fe8ff */
[----:B------:R-:W-:Y:S02]  /*fd80*/  HADD2.F32 R46, -RZ, R29.H0_H0 ;  /* 0x2000001dff2e7230 */ /* 0x000fe40000004100 */
[----:B------:R-:W-:Y:S01]  /*fd90*/  HADD2.F32 R44, -RZ, R25.H0_H0 ;  /* 0x20000019ff2c7230 */ /* 0x000fe20000004100 */
[----:B------:R-:W-:Y:S01]  /*fda0*/  SHF.R.S32.HI R5, RZ, 0x1f, R4 ;  /* 0x0000001fff057819 */ /* 0x000fe20000011404 */
[----:B------:R-:W-:Y:S01]  /*fdb0*/  HADD2.F32 R47, -RZ, R29.H1_H1 ;  /* 0x3000001dff2f7230 */ /* 0x000fe20000004100 */
[----:B------:R-:W-:Y:S01]  /*fdc0*/  SHF.L.U32 R6, R4, 0x3, RZ ;  /* 0x0000000304067819 */ /* 0x000fe200000006ff */
[--C-:B------:R-:W-:Y:S01]  /*fdd0*/  HADD2.F32 R48, -RZ, R30.reuse.H0_H0 ;  /* 0x2000001eff307230 */ /* 0x100fe20000004100 */
[----:B------:R-:W-:Y:S01]  /*fde0*/  LEA.HI R5, R5, R4, RZ, 0x3 ;  /* 0x0000000405057211 */ /* 0x000fe200078f18ff */
[----:B------:R-:W-:Y:S01]  /*fdf0*/  HADD2.F32 R45, -RZ, R25.H1_H1 ;  /* 0x30000019ff2d7230 */ /* 0x000fe20000004100 */
[----:B------:R-:W-:Y:S01]  /*fe00*/  LOP3.LUT R4, R167, 0x38, R6, 0xf8, !PT ;  /* 0x00000038a7047812 */ /* 0x000fe200078ef806 */
[----:B------:R-:W-:-:S02]  /*fe10*/  HADD2.F32 R49, -RZ, R30.H1_H1 ;  /* 0x3000001eff317230 */ /* 0x000fc40000004100 */
[----:B------:R-:W-:Y:S01]  /*fe20*/  IMAD.SHL.U32 R5, R5, 0x400, RZ ;  /* 0x0000040005057824 */ /* 0x000fe200078e00ff */
[----:B------:R-:W-:-:S04]  /*fe30*/  LOP3.LUT R8, R4, R223, RZ, 0x3c, !PT ;  /* 0x000000df04087212 */ /* 0x000fc800078e3cff */
[----:B------:R-:W-:Y:S02]  /*fe40*/  LOP3.LUT R9, R5, 0x7fffe000, RZ, 0xc0, !PT ;  /* 0x7fffe00005097812 */ /* 0x000fe400078ec0ff */
[----:B------:R-:W0:Y:S02]  /*fe50*/  LDS.128 R4, [R219] ;  /* 0x00000000db047984 */ /* 0x000e240000000c00 */
        /* <DEDUP_REMOVED lines=13> */
[----:B------:R-:W-:Y:S01]  /*ff30*/  FMUL.FTZ R39, R44, R39 ;  /* 0x000000272c277220 */ /* 0x000fe20000410000 */
[----:B------:R-:W-:Y:S02]  /*ff40*/  HADD2.F32 R9, -RZ, R9.H1_H1 ;  /* 0x30000009ff097230 */ /* 0x000fe40000004100 */
[----:B------:R-:W-:Y:S01]  /*ff50*/  FMUL.FTZ R29, R48, R8 ;  /* 0x00000008301d7220 */ /* 0x000fe20000410000 */
[----:B------:R-:W-:Y:S01]  /*ff60*/  FFMA.FTZ R43, R44, R34, -R43 ;  /* 0x000000222c2b7223 */ /* 0x000fe2000001082b */
[----:B------:R-:W-:-:S02]  /*ff70*/  HADD2.F32 R44, -RZ, R26.H0_H0 ;  /* 0x2000001aff2c7230 */ /* 0x000fc40000004100 */
[----:B------:R-:W-:Y:S01]  /*ff80*/  FFMA.FTZ R39, R46, R34, R39 ;  /* 0x000000222e277223 */ /* 0x000fe20000010027 */
[-C--:B------:R-:W-:Y:S01]  /*ff90*/  FMUL.FTZ R34, R47, R40.reuse ;  /* 0x000000282f227220 */ /* 0x080fe20000410000 */
[C---:B------:R-:W-:Y:S01]  /*ffa0*/  FMUL.FTZ R40, R45.reuse, R40 ;  /* 0x000000282d287220 */ /* 0x040fe20000410000 */
[----:B------:R-:W-:Y:S02]  /*ffb0*/  HADD2.F32 R41, -RZ, R10.H0_H0 ;  /* 0x2000000aff297230 */ /* 0x000fe40000004100 */
[C---:B------:R-:W-:Y:S01]  /*ffc0*/  FMUL.FTZ R25, R44.reuse, R8 ;  /* 0x000000082c197220 */ /* 0x040fe20000410000 */
[-C--:B------:R-:W-:Y:S01]  /*ffd0*/  FFMA.FTZ R8, R44, R4.reuse, -R29 ;  /* 0x000000042c087223 */ /* 0x080fe2000001081d */
[-C--:B------:R-:W-:Y:S01]  /*ffe0*/  FFMA.FTZ R34, R45, R35.reuse, -R34 ;  /* 0x000000232d227223 */ /* 0x080fe20000010822 */
[----:B------:R-:W-:Y:S01]  /*fff0*/  FFMA.FTZ R40, R47, R35, R40 ;  /* 0x000000232f287223 */ /* 0x000fe20000010028 */
[----:B------:R-:W-:Y:S01]  /*10000*/  FFMA.FTZ R30, R48, R4, R25 ;  /* 0x00000004301e7223 */ /* 0x000fe20000010019 */
[----:B------:R-:W-:-:S02]  /*10010*/  HADD2.F32 R25, -RZ, R26.H1_H1 ;  /* 0x3000001aff197230 */ /* 0x000fc40000004100 */
[-C--:B------:R-:W-:Y:S01]  /*10020*/  FMUL.FTZ R4, R49, R9.reuse ;  /* 0x0000000931047220 */ /* 0x080fe20000410000 */
[----:B------:R-:W-:Y:S02]  /*10030*/  HADD2.F32 R29, -RZ, R27.H0_H0 ;  /* 0x2000001bff1d7230 */ /* 0x000fe40000004100 */
[----:B------:R-:W-:Y:S02]  /*10040*/  HADD2.F32 R35, -RZ, R31.H0_H0 ;  /* 0x2000001fff237230 */ /* 0x000fe40000004100 */
[C---:B------:R-:W-:Y:S01]  /*10050*/  FMUL.FTZ R26, R25.reuse, R9 ;  /* 0x00000009191a7220 */ /* 0x040fe20000410000 */
[----:B------:R-:W-:Y:S02]  /*10060*/  HADD2.F32 R10, -RZ, R10.H1_H1 ;  /* 0x3000000aff0a7230 */ /* 0x000fe40000004100 */
[----:B------:R-:W-:Y:S01]  /*10070*/  FFMA.FTZ R9, R25, R5, -R4 ;  /* 0x0000000519097223 */ /* 0x000fe20000010804 */
[----:B------:R-:W-:Y:S02]  /*10080*/  HADD2.F32 R48, -RZ, R32.H0_H0 ;  /* 0x20000020ff307230 */ /* 0x000fe40000004100 */
[----:B------:R-:W-:Y:S01]  /*10090*/  FMUL.FTZ R4, R35, R41 ;  /* 0x0000002923047220 */ /* 0x000fe20000410000 */
[----:B------:R-:W-:-:S02]  /*100a0*/  HADD2.F32 R46, -RZ, R28.H0_H0 ;  /* 0x2000001cff2e7230 */ /* 0x000fc40000004100 */
[----:B------:R-:W-:Y:S01]  /*100b0*/  FMUL.FTZ R44, R29, R41 ;  /* 0x000000291d2c7220 */ /* 0x000fe20000410000 */
[----:B------:R-:W-:Y:S01]  /*100c0*/  FFMA.FTZ R25, R49, R5, R26 ;  /* 0x0000000531197223 */ /* 0x000fe2000001001a */
[-C--:B------:R-:W-:Y:S01]  /*100d0*/  FMUL.FTZ R5, R48, R10.reuse ;  /* 0x0000000a30057220 */ /* 0x080fe20000410000 */
[-C--:B------:R-:W-:Y:S01]  /*100e0*/  FFMA.FTZ R26, R29, R37.reuse, -R4 ;  /* 0x000000251d1a7223 */ /* 0x080fe20000010804 */
[----:B------:R-:W-:Y:S01]  /*100f0*/  FFMA.FTZ R44, R35, R37, R44 ;  /* 0x00000025232c7223 */ /* 0x000fe2000001002c */
[--C-:B------:R-:W-:Y:S02]  /*10100*/  HADD2.F32 R42, -RZ, R11.reuse.H0_H0 ;  /* 0x2000000bff2a7230 */ /* 0x100fe40000004100 */
[C---:B------:R-:W-:Y:S01]  /*10110*/  FMUL.FTZ R35, R46.reuse, R10 ;  /* 0x0000000a2e237220 */ /* 0x040fe20000410000 */
[----:B------:R-:W-:Y:S01]  /*10120*/  FFMA.FTZ R29, R46, R6, -R5 ;  /* 0x000000062e1d7223 */ /* 0x000fe20000010805 */
[----:B------:R-:W-:Y:S02]  /*10130*/  HADD2.F32 R11, -RZ, R11.H1_H1 ;  /* 0x3000000bff0b7230 */ /* 0x000fe40000004100 */
[----:B------:R-:W-:-:S02]  /*10140*/  HADD2.F32 R46, -RZ, R31.H1_H1 ;  /* 0x3000001fff2e7230 */ /* 0x000fc40000004100 */
[----:B------:R-:W-:Y:S01]  /*10150*/  FFMA.FTZ R35, R48, R6, R35 ;  /* 0x0000000630237223 */ /* 0x000fe20000010023 */
[----:B------:R-:W-:Y:S02]  /*10160*/  HADD2.F32 R37, -RZ, R32.H1_H1 ;  /* 0x30000020ff257230 */ /* 0x000fe40000004100 */
[----:B------:R-:W-:Y:S02]  /*10170*/  HADD2.F32 R10, -RZ, R27.H1_H1 ;  /* 0x3000001bff0a7230 */ /* 0x000fe40000004100 */
[-C--:B------:R-:W-:Y:S01]  /*10180*/  FMUL.FTZ R5, R46, R42.reuse ;  /* 0x0000002a2e057220 */ /* 0x080fe20000410000 */
[----:B------:R-:W-:Y:S02]  /*10190*/  HADD2.F32 R31, -RZ, R28.H1_H1 ;  /* 0x3000001cff1f7230 */ /* 0x000fe40000004100 */
[----:B------:R-:W-:Y:S01]  /*101a0*/  FMUL.FTZ R4, R37, R11 ;  /* 0x0000000b25047220 */ /* 0x000fe20000410000 */
[--C-:B------:R-:W-:Y:S02]  /*101b0*/  HADD2.F32 R38, -RZ, R7.reuse.H0_H0 ;  /* 0x20000007ff267230 */ /* 0x100fe40000004100 */
[----:B------:R-:W-:Y:S01]  /*101c0*/  FMUL.FTZ R27, R10, R42 ;  /* 0x0000002a0a1b7220 */ /* 0x000fe20000410000 */
[----:B------:R-:W-:-:S02]  /*101d0*/  HADD2.F32 R7, -RZ, R7.H1_H1 ;  /* 0x30000007ff077230 */ /* 0x000fc40000004100 */
[C---:B------:R-:W-:Y:S01]  /*101e0*/  FMUL.FTZ R6, R31.reuse, R11 ;  /* 0x0000000b1f067220 */ /* 0x040fe20000410000 */
[-C--:B------:R-:W-:Y:S01]  /*101f0*/  FFMA.FTZ R11, R10, R38.reuse, -R5 ;  /* 0x000000260a0b7223 */ /* 0x080fe20000010805 */
[----:B------:R-:W-:Y:S01]  /*10200*/  FFMA.FTZ R27, R46, R38, R27 ;  /* 0x000000262e1b7223 */ /* 0x000fe2000001001b */
[-C--:B------:R-:W-:Y:S01]  /*10210*/  FFMA.FTZ R28, R31, R7.reuse, -R4 ;  /* 0x000000071f1c7223 */ /* 0x080fe20000010804 */
[----:B------:R-:W-:Y:S01]  /*10220*/  FFMA.FTZ R32, R37, R7, R6 ;  /* 0x0000000725207223 */ /* 0x000fe20000010006 */
[----:B------:R-:W-:Y:S02]  /*10230*/  F2FP.F16.F32.PACK_AB R4, R8, R43 ;  /* 0x0000002b0804723e */ /* 0x000fe400000000ff */
[----:B------:R-:W-:Y:S02]  /*10240*/  F2FP.F16.F32.PACK_AB R5, R9, R34 ;  /* 0x000000220905723e */ /* 0x000fe400000000ff */
        /* <DEDUP_REMOVED lines=8> */
.L_x_617:
[----:B------:R-:W-:Y:S05]  /*102d0*/  BSYNC B1 ;  /* 0x0000000000017941 */ /* 0x000fea0003800000 */
.L_x_616:
[----:B------:R-:W-:Y:S05]  /*102e0*/  @P2 BRA `(.L_x_592) ;  /* 0x0000000400582947 */ /* 0x000fea0003800000 */
[----:B------:R-:W-:Y:S01]  /*102f0*/  LEA.HI R24, R24, R163, RZ, 0x1d ;  /* 0x000000a318187211 */ /* 0x000fe200078fe8ff */
[----:B01----:R-:W-:Y:S02]  /*10300*/  HADD2.F32 R33, -RZ, R0.H0_H0 ;  /* 0x20000000ff217230 */ /* 0x003fe40000004100 */
[--C-:B------:R-:W-:Y:S01]  /*10310*/  HADD2.F32 R35, -RZ, R14.reuse.H0_H0 ;  /* 0x2000000eff237230 */ /* 0x100fe20000004100 */
        /* <DEDUP_REMOVED lines=14> */
[--C-:B------:R-:W-:Y:S01]  /*10400*/  HADD2.F32 R39, -RZ, R20.reuse.H0_H0 ;  /* 0x20000014ff277230 */ /* 0x100fe20000004100 */
[----:B------:R-:W-:Y:S01]  /*10410*/  IADD3 R9, R8, R9, R179 ;  /* 0x0000000908097210 */ /* 0x000fe20007ffe0b3 */
[----:B------:R-:W-:-:S04]  /*10420*/  HADD2.F32 R20, -RZ, R20.H1_H1 ;  /* 0x30000014ff147230 */ /* 0x000fc80000004100 */
        /* <DEDUP_REMOVED lines=18> */
[----:B------:R-:W-:Y:S01]  /*10550*/  FMUL.FTZ R33, R14, R30 ;  /* 0x0000001e0e217220 */ /* 0x000fe20000410000 */
[----:B------:R-:W-:-:S02]  /*10560*/  HADD2.F32 R31, -RZ, R10.H0_H0 ;  /* 0x2000000aff1f7230 */ /* 0x000fc40000004100 */
[----:B------:R-:W-:Y:S01]  /*10570*/  FMUL.FTZ R15, R0, R30 ;  /* 0x0000001e000f7220 */ /* 0x000fe20000410000 */
[----:B------:R-:W-:Y:S02]  /*10580*/  HADD2.F32 R35, -RZ, R12.H0_H0 ;  /* 0x2000000cff237230 */ /* 0x000fe40000004100 */
[-C--:B------:R-:W-:Y:S01]  /*10590*/  FFMA.FTZ R29, R40, R4.reuse, -R29 ;  /* 0x00000004281d7223 */ /* 0x080fe2000001081d */
[----:B------:R-:W-:Y:S01]  /*105a0*/  FFMA.FTZ R25, R42, R4, R25 ;  /* 0x000000042a197223 */ /* 0x000fe20000010019 */
[-C--:B------:R-:W-:Y:S01]  /*105b0*/  FFMA.FTZ R33, R0, R26.reuse, -R33 ;  /* 0x0000001a00217223 */ /* 0x080fe20000010821 */
[----:B------:R-:W-:Y:S02]  /*105c0*/  HADD2.F32 R10, -RZ, R10.H1_H1 ;  /* 0x3000000aff0a7230 */ /* 0x000fe40000004100 */
[----:B------:R-:W-:Y:S01]  /*105d0*/  FFMA.FTZ R15, R14, R26, R15 ;  /* 0x0000001a0e0f7223 */ /* 0x000fe2000001000f */
[-C--:B------:R-:W-:Y:S01]  /*105e0*/  FMUL.FTZ R0, R37, R9.reuse ;  /* 0x0000000925007220 */ /* 0x080fe20000410000 */
[----:B------:R-:W-:Y:S01]  /*105f0*/  FMUL.FTZ R4, R3, R9 ;  /* 0x0000000903047220 */ /* 0x000fe20000410000 */
[----:B------:R-:W-:-:S02]  /*10600*/  HADD2.F32 R40, -RZ, R21.H0_H0 ;  /* 0x20000015ff287230 */ /* 0x000fc40000004100 */
[-C--:B------:R-:W-:Y:S01]  /*10610*/  FMUL.FTZ R8, R39, R31.reuse ;  /* 0x0000001f27087220 */ /* 0x080fe20000410000 */
[----:B------:R-:W-:Y:S01]  /*10620*/  FMUL.FTZ R26, R35, R31 ;  /* 0x0000001f231a7220 */ /* 0x000fe20000410000 */
[----:B------:R-:W-:Y:S02]  /*10630*/  HADD2.F32 R30, -RZ, R13.H0_H0 ;  /* 0x2000000dff1e7230 */ /* 0x000fe40000004100 */
[-C--:B------:R-:W-:Y:S01]  /*10640*/  FFMA.FTZ R0, R3, R5.reuse, -R0 ;  /* 0x0000000503007223 */ /* 0x080fe20000010800 */
[----:B------:R-:W-:Y:S01]  /*10650*/  FFMA.FTZ R14, R37, R5, R4 ;  /* 0x00000005250e7223 */ /* 0x000fe20000010004 */
[--C-:B------:R-:W-:Y:S02]  /*10660*/  HADD2.F32 R32, -RZ, R11.reuse.H0_H0 ;  /* 0x2000000bff207230 */ /* 0x100fe40000004100 */
[----:B------:R-:W-:Y:S01]  /*10670*/  FMUL.FTZ R5, R40, R10 ;  /* 0x0000000a28057220 */ /* 0x000fe20000410000 */
[-C--:B------:R-:W-:Y:S01]  /*10680*/  FFMA.FTZ R3, R35, R27.reuse, -R8 ;  /* 0x0000001b23037223 */ /* 0x080fe20000010808 */
[----:B------:R-:W-:Y:S01]  /*10690*/  FFMA.FTZ R26, R39, R27, R26 ;  /* 0x0000001b271a7223 */ /* 0x000fe2000001001a */
[----:B------:R-:W-:-:S02]  /*106a0*/  HADD2.F32 R11, -RZ, R11.H1_H1 ;  /* 0x3000000bff0b7230 */ /* 0x000fc40000004100 */
[C---:B------:R-:W-:Y:S01]  /*106b0*/  FMUL.FTZ R9, R30.reuse, R10 ;  /* 0x0000000a1e097220 */ /* 0x040fe20000410000 */
[----:B------:R-:W-:Y:S02]  /*106c0*/  HADD2.F32 R27, -RZ, R21.H1_H1 ;  /* 0x30000015ff1b7230 */ /* 0x000fe40000004100 */
[----:B------:R-:W-:Y:S01]  /*106d0*/  FFMA.FTZ R10, R30, R6, -R5 ;  /* 0x000000061e0a7223 */ /* 0x000fe20000010805 */
[----:B------:R-:W-:Y:S02]  /*106e0*/  HADD2.F32 R12, -RZ, R12.H1_H1 ;  /* 0x3000000cff0c7230 */ /* 0x000fe40000004100 */
[----:B------:R-:W-:Y:S01]  /*106f0*/  FMUL.FTZ R5, R20, R32 ;  /* 0x0000002014057220 */ /* 0x000fe20000410000 */
[----:B------:R-:W-:Y:S02]  /*10700*/  HADD2.F32 R21, -RZ, R13.H1_H1 ;  /* 0x3000000dff157230 */ /* 0x000fe40000004100 */
[----:B------:R-:W-:Y:S01]  /*10710*/  FFMA.FTZ R13, R40, R6, R9 ;  /* 0x00000006280d7223 */ /* 0x000fe20000010009 */
[----:B------:R-:W-:-:S02]  /*10720*/  HADD2.F32 R28, -RZ, R7.H0_H0 ;  /* 0x20000007ff1c7230 */ /* 0x000fc40000004100 */
        /* <DEDUP_REMOVED lines=18> */
.L_x_592:
[----:B------:R-:W-:Y:S05]  /*10850*/  BSYNC B0 ;  /* 0x0000000000007941 */ /* 0x000fea0003800000 */
.L_x_573:
[----:B------:R-:W-:Y:S01]  /*10860*/  @!PT LDS RZ, [RZ] ;  /* 0x00000000fffff984 */ /* 0x000fe20000000800 */
[----:B------:R-:W-:Y:S01]  /*10870*/  @!PT LDS RZ, [RZ] ;  /* 0x00000000fffff984 */ /* 0x000fe20000000800 */
[----:B------:R-:W-:Y:S01]  /*10880*/  @!PT LDS RZ, [RZ] ;  /* 0x00000000fffff984 */ /* 0x000fe20000000800 */
[----:B------:R-:W-:Y:S01]  /*10890*/  @!PT LDS RZ, [RZ] ;  /* 0x00000000fffff984 */ /* 0x000fe20000000800 */
[----:B------:R5:W-:Y:S06]  /*108a0*/  MEMBAR.ALL.CTA ;  /* 0x0000000000007992 */ /* 0x000bec0000008000 */
[----:B-----5:R-:W5:Y:S01]  /*108b0*/  FENCE.VIEW.ASYNC.S ;  /* 0x00000000000073c6 */ /* 0x020f620000000000 */
[----:B------:R-:W-:Y:S05]  /*108c0*/  WARPSYNC.ALL ;  /* 0x0000000000007948 */ /* 0x000fea0003800000 */
[----:B-----5:R-:W-:Y:S06]  /*108d0*/  BAR.SYNC.DEFER_BLOCKING 0xd, 0x100 ;  /* 0x0344000000007b1d */ /* 0x020fec0000010000 */
.L_x_571:
[----:B------:R-:W2:Y:S02]  /*108e0*/  LDL R0, [R1+0x30] ;  /* 0x0000300001007983 */ /* 0x000ea40000100800 */
[----:B--2---:R-:W-:-:S13]  /*108f0*/  R2UR UR4, R0 ;  /* 0x00000000000472ca */ /* 0x004fda00000e0000 */
[----:B------:R-:W-:-:S04]  /*10900*/  MOV R0, UR4 ;  /* 0x0000000400007c02 */ /* 0x000fc80008000f00 */
[----:B------:R-:W-:-:S13]  /*10910*/  ISETP.NE.AND P0, PT, R0, 0x3, PT ;  /* 0x000000030000780c */ /* 0x000fda0003f05270 */
[----:B------:R-:W-:Y:S05]  /*10920*/  @!P0 BRA `(.L_x_618) ;  /* 0x0000000000048947 */ /* 0x000fea0003800000 */
[----:B------:R-:W-:Y:S01]  /*10930*/  BPT.TRAP 0x1 ;  /* 0x000000040000795c */ /* 0x000fe20000300000 */
.L_x_618:
[----:B------:R-:W-:Y:S01]  /*10940*/  IMAD R0, R173, 0x8, R2 ;  /* 0x00000008ad007824 */ /* 0x000fe200078e0202 */
[----:B01----:R-:W-:-:S04]  /*10950*/  SHF.L.U32 R3, R180, 0x1f, RZ ;  /* 0x0000001fb4037819 */ /* 0x003fc800000006ff */
[----:B------:R0:W1:Y:S01]  /*10960*/  SYNCS.PHASECHK.TRANS64.TRYWAIT P1, [R0+URZ+0x2a830], R3 ;  /* 0x02a83003000075a7 */ /* 0x000062000802017f */
[----:B------:R-:W-:Y:S05]  /*10970*/  @!P0 BRA `(.L_x_619) ;  /* 0x0000000000048947 */ /* 0x000fea0003800000 */
[----:B------:R-:W-:Y:S01]  /*10980*/  BPT.TRAP 0x1 ;  /* 0x000000040000795c */ /* 0x000fe20000300000 */
.L_x_619:
[----:B------:R-:W-:Y:S01]  /*10990*/  MOV R87, RZ ;  /* 0x000000ff00577202 */ /* 0x000fe20000000f00 */
[----:B-1----:R-:W-:Y:S06]  /*109a0*/  @P1 BRA `(.L_x_620) ;  /* 0x0000000000081947 */ /* 0x002fec0003800000 */
[----:B------:R-:W1:Y:S02]  /*109b0*/  SYNCS.PHASECHK.TRANS64.TRYWAIT P1, [R0+URZ+0x2a830], R3 ;  /* 0x02a83003000075a7 */ /* 0x000e64000802017f */
[----:B-1----:R-:W-:Y:S05]  /*109c0*/  @!P1 BRA `(.L_x_621) ;  /* 0x000000f000509947 */ /* 0x002fea0003800000 */
.L_x_620:
[----:B------:R-:W-:Y:S05]  /*109d0*/  WARPSYNC.ALL ;  /* 0x0000000000007948 */ /* 0x000fea0003800000 */
[----:B01----:R-:W-:Y:S01]  /*109e0*/  VIADD R3, R2, 0x18400 ;  /* 0x0001840002037836 */ /* 0x003fe20000000000 */
[----:B------:R-:W-:Y:S01]  /*109f0*/  R2UR UR4, R36 ;  /* 0x00000000240472ca */ /* 0x000fe200000e0000 */
[----:B------:R-:W-:Y:S01]  /*10a00*/  UMOV UR9, 0x40000040 ;  /* 0x4000004000097882 */ /* 0x000fe20000000000 */
[----:B---34-:R-:W-:Y:S01]  /*10a10*/  MOV R7, 0x40000040 ;  /* 0x4000004000077802 */ /* 0x018fe20000000f00 */
[----:B------:R-:W-:Y:S01]  /*10a20*/  WARPGROUP.ARRIVE ;  /* 0x00000000000079c5 */ /* 0x000fe20000000000 */
[----:B------:R-:W-:Y:S01]  /*10a30*/  SHF.R.U32.HI R3, RZ, 0x4, R3 ;  /* 0x00000004ff037819 */ /* 0x000fe20000011603 */
[----:B------:R-:W-:Y:S01]  /*10a40*/  UMOV UR57, 0x40000040 ;  /* 0x4000004000397882 */ /* 0x000fe20000000000 */
[----:B------:R-:W-:Y:S01]  /*10a50*/  R2UR UR11, R7 ;  /* 0x00000000070b72ca */ /* 0x000fe200000e0000 */
[----:B------:R-:W-:Y:S01]  /*10a60*/  UMOV UR53, 0x40000040 ;  /* 0x4000004000357882 */ /* 0x000fe20000000000 */
[----:B------:R-:W-:Y:S01]  /*10a70*/  LOP3.LUT R3, R3, 0x3fff, RZ, 0xc0, !PT ;  /* 0x00003fff03037812 */ /* 0x000fe200078ec0ff */
[----:B------:R-:W-:Y:S01]  /*10a80*/  UMOV UR49, 0x40000040 ;  /* 0x4000004000317882 */ /* 0x000fe20000000000 */
[----:B------:R-:W-:Y:S01]  /*10a90*/  MOV R9, 0x40000040 ;  /* 0x4000004000097802 */ /* 0x000fe20000000f00 */
[----:B------:R-:W-:Y:S01]  /*10aa0*/  UMOV UR45, 0x40000040 ;  /* 0x40000040002d7882 */ /* 0x000fe20000000000 */
[----:B------:R-:W-:Y:S01]  /*10ab0*/  LOP3.LUT R5, R3, 0x10000, RZ, 0xfc, !PT ;  /* 0x0001000003057812 */ /* 0x000fe200078efcff */
[----:B------:R-:W-:Y:S01]  /*10ac0*/  ULOP3.LUT UR4, UR4, 0x10000, URZ, 0xfc, !UPT ;  /* 0x0001000004047892 */ /* 0x000fe2000f8efc3f */
[----:B------:R-:W-:Y:S01]  /*10ad0*/  MOV R11, UR9 ;  /* 0x00000009000b7c02 */ /* 0x000fe20008000f00 */
[----:B------:R-:W-:Y:S01]  /*10ae0*/  UMOV UR41, 0x40000040 ;  /* 0x4000004000297882 */ /* 0x000fe20000000000 */
[----:B------:R-:W-:Y:S01]  /*10af0*/  MOV R7, 0x40000040 ;  /* 0x4000004000077802 */ /* 0x000fe20000000f00 */
[----:B------:R-:W-:Y:S01]  /*10b00*/  IMAD R6, R173, 0x900, R5 ;  /* 0x00000900ad067824 */ /* 0x000fe200078e0205 */
[----:B------:R-:W-:-:S02]  /*10b10*/  UIADD3 UR5, UR4, 0x2, URZ ;  /* 0x0000000204057890 */ /* 0x000fc4000fffe03f */
[----:B------:R-:W-:Y:S01]  /*10b20*/  UMOV UR8, UR4 ;  /* 0x0000000400087c82 */ /* 0x000fe20008000000 */
[C---:B------:R-:W-:Y:S01]  /*10b30*/  VIADD R8, R6.reuse, 0x2 ;  /* 0x0000000206087836 */ /* 0x040fe20000000000 */
[----:B------:R-:W-:Y:S01]  /*10b40*/  R2UR UR10, R6 ;  /* 0x00000000060a72ca */ /* 0x000fe200000e0000 */
[----:B------:R-:W-:Y:S01]  /*10b50*/  IMAD.U32 R10, RZ, RZ, UR8 ;  /* 0x00000008ff0a7e24 */ /* 0x000fe2000f8e00ff */
[----:B------:R-:W-:Y:S01]  /*10b60*/  UIADD3 UR56, UR4, 0x404, URZ ;  /* 0x0000040404387890 */ /* 0x000fe2000fffe03f */
[----:B------:R-:W-:Y:S01]  /*10b70*/  R2UR UR39, R7 ;  /* 0x00000000072772ca */ /* 0x000fe200000e0000 */
[----:B------:R-:W-:Y:S02]  /*10b80*/  UIADD3 UR52, UR4, 0x406, URZ ;  /* 0x0000040604347890 */ /* 0x000fe4000fffe03f */
[----:B------:R0:W-:Y:S01]  /*10b90*/  STL.64 [R1+0x28], R10 ;  /* 0x0000280a01007387 */ /* 0x0001e20000100a00 */
[----:B------:R-:W-:Y:S02]  /*10ba0*/  UIADD3 UR48, UR4, 0x800, URZ ;  /* 0x0000080004307890 */ /* 0x000fe4000fffe03f */
[----:B------:R-:W-:-:S02]  /*10bb0*/  UIADD3 UR44, UR4, 0x802, URZ ;  /* 0x00000802042c7890 */ /* 0x000fc4000fffe03f */
[----:B------:R-:W-:Y:S02]  /*10bc0*/  UIADD3 UR40, UR4, 0x804, URZ ;  /* 0x0000080404287890 */ /* 0x000fe4000fffe03f */
[----:B------:R-:W-:Y:S01]  /*10bd0*/  HGMMA.64x96x16.F32 R24, gdesc[UR8], RZ, !UPT, gsb0 ;  /* 0x01600000081879f0 */ /* 0x000fe2000c0008ff */
[----:B------:R-:W-:Y:S01]  /*10be0*/  R2UR UR10, R8 ;  /* 0x00000000080a72ca */ /* 0x000fe200000e0000 */
[----:B------:R-:W-:Y:S01]  /*10bf0*/  UMOV UR8, UR5 ;  /* 0x0000000500087c82 */ /* 0x000fe20008000000 */
[----:B------:R-:W-:Y:S01]  /*10c00*/  R2UR UR11, R9 ;  /* 0x00000000090b72ca */ /* 0x000fe200000e0000 */
[----:B------:R-:W-:Y:S01]  /*10c10*/  UMOV UR9, 0x40000040 ;  /* 0x4000004000097882 */ /* 0x000fe20000000000 */
[----:B------:R-:W-:Y:S01]  /*10c20*/  VIADD R8, R6, 0x4 ;  /* 0x0000000406087836 */ /* 0x000fe20000000000 */
[----:B------:R-:W-:Y:S01]  /*10c30*/  MOV R9, 0x40000040 ;  /* 0x4000004000097802 */ /* 0x000fe20000000f00 */
[----:B------:R-:W-:Y:S01]  /*10c40*/  UIADD3 UR5, UR4, 0x4, URZ ;  /* 0x0000000404057890 */ /* 0x000fe2000fffe03f */
[----:B0-----:R-:W-:Y:S01]  /*10c50*/  IMAD.U32 R10, RZ, RZ, UR8 ;  /* 0x00000008ff0a7e24 */ /* 0x001fe2000f8e00ff */
[----:B------:R-:W-:Y:S01]  /*10c60*/  MOV R11, UR9 ;  /* 0x00000009000b7c02 */ /* 0x000fe20008000f00 */
[----:B------:R-:W-:Y:S01]  /*10c70*/  UIADD3 UR36, UR4, 0x806, URZ ;  /* 0x0000080604247890 */ /* 0x000fe2000fffe03f */
[----:B------:R-:W-:-:S03]  /*10c80*/  UMOV UR37, 0x40000040 ;  /* 0x4000004000257882 */ /* 0x000fc60000000000 */
[----:B------:R0:W-:Y:S01]  /*10c90*/  STL.64 [R1+0x20], R10 ;  /* 0x0000200a01007387 */ /* 0x0001e20000100a00 */
[----:B------:R-:W-:Y:S02]  /*10ca0*/  WARPGROUP.DEPBAR.LE gsb0, 0x0 ;  /* 0x00008000000079c5 */ /* 0x000fe40000010000 */
[----:B------:R-:W-:-:S06]  /*10cb0*/  WARPGROUP.ARRIVE ;  /* 0x00000000000079c5 */ /* 0x000fcc0000000000 */
[----:B------:R-:W-:Y:S01]  /*10cc0*/  HGMMA.64x96x16.F32 R24, gdesc[UR8], R24, gsb0 ;  /* 0x01600000081879f0 */ /* 0x000fe20008000818 */
        /* <DEDUP_REMOVED lines=8> */
[----:B------:R-:W-:-:S05]  /*10d50*/  MOV R11, UR9 ;  /* 0x00000009000b7c02 */ /* 0x000fca0008000f00 */
        /* <DEDUP_REMOVED lines=36> */
[----:B0-----:R-:W-:Y:S01]  /*10fa0*/  IMAD.U32 R10, RZ, RZ, UR8 ;  /* 0x00000008ff0a7e24 */ /* 0x001fe2000f8e00ff */
[----:B------:R-:W-:Y:S02]  /*10fb0*/  MOV R11, UR9 ;  /* 0x00000009000b7c02 */ /* 0x000fe40008000f00 */
[----:B------:R-:W-:Y:S01]  /*10fc0*/  R2UR UR58, R8 ;  /* 0x00000000083a72ca */ /* 0x000fe200000e0000 */
[----:B------:R-:W-:Y:S01]  /*10fd0*/  VIADD R8, R6, 0x306 ;  /* 0x0000030606087836 */ /* 0x000fe20000000000 */
[----:B------:R-:W-:Y:S01]  /*10fe0*/  R2UR UR59, R9 ;  /* 0x00000000093b72ca */ /* 0x000fe200000e0000 */
[----:B------:R0:W-:Y:S01]  /*10ff0*/  STL.64 [R1], R10 ;  /* 0x0000000a01007387 */ /* 0x0001e20000100a00 */
[----:B------:R-:W-:-:S02]  /*11000*/  MOV R9, 0x40000040 ;  /* 0x4000004000097802 */ /* 0x000fc40000000f00 */
[----:B------:R-:W-:Y:S01]  /*11010*/  R2UR UR54, R8 ;  /* 0x00000000083672ca */ /* 0x000fe200000e0000 */
[----:B------:R-:W-:Y:S01]  /*11020*/  VIADD R8, R6, 0x600 ;  /* 0x0000060006087836 */ /* 0x000fe20000000000 */
[----:B------:R-:W-:Y:S02]  /*11030*/  R2UR UR55, R9 ;  /* 0x00000000093772ca */ /* 0x000fe400000e0000 */
[----:B------:R-:W-:Y:S02]  /*11040*/  MOV R9, 0x40000040 ;  /* 0x4000004000097802 */ /* 0x000fe40000000f00 */
[----:B------:R-:W-:Y:S01]  /*11050*/  R2UR UR50, R8 ;  /* 0x00000000083272ca */ /* 0x000fe200000e0000 */
[----:B------:R-:W-:Y:S01]  /*11060*/  VIADD R8, R6, 0x602 ;  /* 0x0000060206087836 */ /* 0x000fe20000000000 */
[----:B------:R-:W-:Y:S02]  /*11070*/  R2UR UR51, R9 ;  /* 0x00000000093372ca */ /* 0x000fe400000e0000 */
[----:B------:R-:W-:-:S02]  /*11080*/  MOV R9, 0x40000040 ;  /* 0x4000004000097802 */ /* 0x000fc40000000f00 */
[----:B------:R-:W-:Y:S01]  /*11090*/  R2UR UR46, R8 ;  /* 0x00000000082e72ca */ /* 0x000fe200000e0000 */
[C---:B------:R-:W-:Y:S01]  /*110a0*/  VIADD R8, R6.reuse, 0x604 ;  /* 0x0000060406087836 */ /* 0x040fe20000000000 */
[----:B------:R-:W-:Y:S01]  /*110b0*/  R2UR UR47, R9 ;  /* 0x00000000092f72ca */ /* 0x000fe200000e0000 */
[----:B------:R-:W-:Y:S01]  /*110c0*/  VIADD R6, R6, 0x606 ;  /* 0x0000060606067836 */ /* 0x000fe20000000000 */
[----:B------:R-:W-:Y:S02]  /*110d0*/  MOV R9, 0x40000040 ;  /* 0x4000004000097802 */ /* 0x000fe40000000f00 */
[----:B------:R-:W-:Y:S02]  /*110e0*/  R2UR UR42, R8 ;  /* 0x00000000082a72ca */ /* 0x000fe400000e0000 */
[----:B------:R-:W-:Y:S02]  /*110f0*/  R2UR UR43, R9 ;  /* 0x00000000092b72ca */ /* 0x000fe400000e0000 */
[----:B------:R-:W-:Y:S01]  /*11100*/  R2UR UR38, R6 ;  /* 0x00000000062672ca */ /* 0x000fe200000e0000 */
[----:B------:R-:W-:-:S02]  /*11110*/  WARPGROUP.DEPBAR.LE gsb0, 0x0 ;  /* 0x00008000000079c5 */ /* 0x000fc40000010000 */
        /* <DEDUP_REMOVED lines=21> */
[----:B0-----:R-:W-:Y:S05]  /*11270*/  @!P0 BRA `(.L_x_622) ;  /* 0x0000000000048947 */ /* 0x001fea0003800000 */
[----:B------:R-:W-:Y:S01]  /*11280*/  BPT.TRAP 0x1 ;  /* 0x000000040000795c */ /* 0x000fe20000300000 */
.L_x_622:
[----:B------:R-:W-:Y:S01]  /*11290*/  ULDC UR4, c[0x0][0x9d8] ;  /* 0x0002760000047ab9 */ /* 0x000fe20000000800 */
[----:B------:R-:W-:Y:S02]  /*112a0*/  IMAD.IADD R7, R228, 0x1, R147 ;  /* 0x00000001e4077824 */ /* 0x000fe400078e0293 */
[----:B------:R-:W-:Y:S01]  /*112b0*/  FMUL.FTZ R24, R24, UR4 ;  /* 0x0000000418187c20 */ /* 0x000fe20008410000 */
[----:B------:R-:W-:Y:S01]  /*112c0*/  FMUL.FTZ R25, R25, UR4 ;  /* 0x0000000419197c20 */ /* 0x000fe20008410000 */
[----:B------:R-:W-:Y:S01]  /*112d0*/  FMUL.FTZ R28, R28, UR4 ;  /* 0x000000041c1c7c20 */ /* 0x000fe20008410000 */
[----:B------:R-:W-:Y:S01]  /*112e0*/  FMUL.FTZ R29, R29, UR4 ;  /* 0x000000041d1d7c20 */ /* 0x000fe20008410000 */
[----:B------:R-:W-:Y:S01]  /*112f0*/  FMUL.FTZ R32, R32, UR4 ;  /* 0x0000000420207c20 */ /* 0x000fe20008410000 */
[----:B------:R-:W-:Y:S01]  /*11300*/  IMAD R8, R194, -0x60, R7 ;  /* 0xffffffa0c2087824 */ /* 0x000fe200078e0207 */
[----:B------:R-:W0:Y:S01]  /*11310*/  MUFU.TANH R24, R24 ;  /* 0x0000001800187308 */ /* 0x000e220000002400 */
[----:B------:R-:W-:Y:S01]  /*11320*/  FMUL.FTZ R33, R33, UR4 ;  /* 0x0000000421217c20 */ /* 0x000fe20008410000 */
[----:B------:R-:W-:Y:S01]  /*11330*/  FMUL.FTZ R26, R26, UR4 ;  /* 0x000000041a1a7c20 */ /* 0x000fe20008410000 */
[----:B------:R-:W-:Y:S01]  /*11340*/  FMUL.FTZ R36, R36, UR4 ;  /* 0x0000000424247c20 */ /* 0x000fe20008410000 */
[C---:B------:R-:W-:Y:S01]  /*11350*/  ISETP.GT.AND P6, PT, R8.reuse, RZ, PT ;  /* 0x000000ff0800720c */ /* 0x040fe20003fc4270 */
[----:B------:R-:W-:Y:S01]  /*11360*/  FMUL.FTZ R27, R27, UR4 ;  /* 0x000000041b1b7c20 */ /* 0x000fe20008410000 */
[C---:B------:R-:W-:Y:S01]  /*11370*/  ISETP.GT.AND P5, PT, R8.reuse, 0x1, PT ;  /* 0x000000010800780c */ /* 0x040fe20003fa4270 */
[----:B------:R-:W-:Y:S01]  /*11380*/  FMUL.FTZ R37, R37, UR4 ;  /* 0x0000000425257c20 */ /* 0x000fe20008410000 */
[----:B------:R-:W1:Y:S01]  /*11390*/  MUFU.TANH R25, R25 ;  /* 0x0000001900197308 */ /* 0x000e620000002400 */
[----:B------:R-:W-:Y:S01]  /*113a0*/  ISETP.GT.AND P4, PT, R8, 0x8, PT ;  /* 0x000000080800780c */ /* 0x000fe20003f84270 */
[----:B------:R-:W-:Y:S01]  /*113b0*/  FMUL.FTZ R30, R30, UR4 ;  /* 0x000000041e1e7c20 */ /* 0x000fe20008410000 */
[----:B------:R-:W-:Y:S01]  /*113c0*/  FMUL.FTZ R59, R59, UR4 ;  /* 0x000000043b3b7c20 */ /* 0x000fe20008410000 */
[----:B------:R-:W-:Y:S01]  /*113d0*/  ISETP.GT.AND P3, PT, R8, 0x9, PT ;  /* 0x000000090800780c */ /* 0x000fe20003f64270 */
[----:B------:R-:W-:Y:S01]  /*113e0*/  FMUL.FTZ R40, R40, UR4 ;  /* 0x0000000428287c20 */ /* 0x000fe20008410000 */
[----:B------:R-:W-:Y:S01]  /*113f0*/  FMUL.FTZ R31, R31, UR4 ;  /* 0x000000041f1f7c20 */ /* 0x000fe20008410000 */
[----:B------:R-:W-:Y:S01]  /*11400*/  ISETP.GT.AND P2, PT, R8, 0x10, PT ;  /* 0x000000100800780c */ /* 0x000fe20003f44270 */
[----:B------:R-:W2:Y:S01]  /*11410*/  MUFU.TANH R28, R28 ;  /* 0x0000001c001c7308 */ /* 0x000ea20000002400 */
[----:B0-----:R-:W-:Y:S01]  /*11420*/  FSEL R101, R24, -INF , P6 ;  /* 0xff80000018657808 */ /* 0x001fe20003000000 */
[----:B------:R-:W-:Y:S01]  /*11430*/  FMUL.FTZ R34, R34, UR4 ;  /* 0x0000000422227c20 */ /* 0x000fe20008410000 */
[----:B------:R-:W-:Y:S01]  /*11440*/  FMUL.FTZ R41, R41, UR4 ;  /* 0x0000000429297c20 */ /* 0x000fe20008410000 */
[----:B------:R-:W-:Y:S01]  /*11450*/  FMUL.FTZ R61, R61, UR4 ;  /* 0x000000043d3d7c20 */ /* 0x000fe20008410000 */
[----:B------:R-:W-:Y:S01]  /*11460*/  FMUL.FTZ R7, R69, UR4 ;  /* 0x0000000445077c20 */ /* 0x000fe20008410000 */
[----:B------:R-:W-:Y:S01]  /*11470*/  ISETP.GT.AND P1, PT, R8, 0x11, PT ;  /* 0x000000110800780c */ /* 0x000fe20003f24270 */
[----:B------:R-:W-:Y:S01]  /*11480*/  FMUL.FTZ R44, R44, UR4 ;  /* 0x000000042c2c7c20 */ /* 0x000fe20008410000 */
[----:B------:R-:W-:Y:S01]  /*11490*/  MUFU.TANH R29, R29 ;  /* 0x0000001d001d7308 */ /* 0x000fe20000002400 */
[----:B-1----:R-:W-:Y:S01]  /*114a0*/  FSEL R79, R25, -INF , P5 ;  /* 0xff800000194f7808 */ /* 0x002fe20002800000 */
[----:B------:R-:W-:Y:S01]  /*114b0*/  FMUL.FTZ R35, R35, UR4 ;  /* 0x0000000423237c20 */ /* 0x000fe20008410000 */
[----:B------:R-:W-:Y:S01]  /*114c0*/  FMUL.FTZ R65, R65, UR4 ;  /* 0x0000000441417c20 */ /* 0x000fe20008410000 */
[----:B------:R-:W-:Y:S01]  /*114d0*/  FMUL.FTZ R38, R38, UR4 ;  /* 0x0000000426267c20 */ /* 0x000fe20008410000 */
[----:B------:R-:W-:Y:S01]  /*114e0*/  FMNMX.FTZ R12, R101, R79, !PT ;  /* 0x0000004f650c7209 */ /* 0x000fe20007810000 */
[----:B------:R-:W-:Y:S01]  /*114f0*/  FMUL.FTZ R45, R45, UR4 ;  /* 0x000000042d2d7c20 */ /* 0x000fe20008410000 */
[----:B------:R-:W-:Y:S01]  /*11500*/  FMUL.FTZ R47, R47, UR4 ;  /* 0x000000042f2f7c20 */ /* 0x000fe20008410000 */
[----:B------:R-:W0:Y:S01]  /*11510*/  MUFU.TANH R32, R32 ;  /* 0x0000002000207308 */ /* 0x000e220000002400 */
[----:B--2---:R-:W-:Y:S01]  /*11520*/  FSEL R77, R28, -INF , P4 ;  /* 0xff8000001c4d7808 */ /* 0x004fe20002000000 */
[----:B------:R-:W-:Y:S01]  /*11530*/  FMUL.FTZ R55, R55, UR4 ;  /* 0x0000000437377c20 */ /* 0x000fe20008410000 */
[----:B------:R-:W-:Y:S01]  /*11540*/  FMUL.FTZ R48, R48, UR4 ;  /* 0x0000000430307c20 */ /* 0x000fe20008410000 */
[----:B------:R-:W-:Y:S01]  /*11550*/  FMUL.FTZ R39, R39, UR4 ;  /* 0x0000000427277c20 */ /* 0x000fe20008410000 */
[----:B------:R-:W-:Y:S01]  /*11560*/  FMNMX.FTZ R12, R77, R12, !PT ;  /* 0x0000000c4d0c7209 */ /* 0x000fe20007810000 */
        /* <DEDUP_REMOVED lines=10> */
[----:B------:R-:W-:Y:S01]  /*11610*/  MUFU.TANH R33, R33 ;  /* 0x0000002100217308 */ /* 0x000fe20000002400 */
[----:B0-----:R-:W-:Y:S01]  /*11620*/  FSEL R69, R32, -INF , P2 ;  /* 0xff80000020457808 */ /* 0x001fe20001000000 */
[----:B------:R-:W-:Y:S01]  /*11630*/  FMUL.FTZ R57, R57, UR4 ;  /* 0x0000000439397c20 */ /* 0x000fe20008410000 */
[----:B------:R-:W-:Y:S01]  /*11640*/  FMUL.FTZ R60, R60, UR4 ;  /* 0x000000043c3c7c20 */ /* 0x000fe20008410000 */
[----:B------:R-:W-:Y:S01]  /*11650*/  FMUL.FTZ R54, R54, UR4 ;  /* 0x0000000436367c20 */ /* 0x000fe20008410000 */
[----:B------:R-:W-:Y:S01]  /*11660*/  FMUL.FTZ R64, R64, UR4 ;  /* 0x0000000440407c20 */ /* 0x000fe20008410000 */
[----:B------:R-:W-:Y:S01]  /*11670*/  FMUL.FTZ R58, R58, UR4 ;  /* 0x000000043a3a7c20 */ /* 0x000fe20008410000 */
[----:B------:R-:W-:Y:S01]  /*11680*/  FMUL.FTZ R68, R68, UR4 ;  /* 0x0000000444447c20 */ /* 0x000fe20008410000 */
[----:B------:R-:W0:Y:S01]  /*11690*/  MUFU.TANH R4, R27 ;  /* 0x0000001b00047308 */ /* 0x000e220000002400 */
[----:B-1----:R-:W-:Y:S01]  /*116a0*/  FSEL R3, R3, -INF , P6 ;  /* 0xff80000003037808 */ /* 0x002fe20003000000 */
[----:B------:R-:W-:Y:S01]  /*116b0*/  ULDC UR5, c[0x0][0x988] ;  /* 0x0002620000057ab9 */ /* 0x000fe20000000800 */
[----:B------:R-:W-:Y:S01]  /*116c0*/  ISETP.GT.AND P6, PT, R8, 0x18, PT ;  /* 0x000000180800780c */ /* 0x000fe20003fc4270 */
[----:B------:R-:W-:Y:S01]  /*116d0*/  FMUL.FTZ R62, R62, UR4 ;  /* 0x000000043e3e7c20 */ /* 0x000fe20008410000 */
[----:B------:R-:W-:Y:S01]  /*116e0*/  P2R R10, PR, RZ, 0x1 ;  /* 0x00000001ff0a7803 */ /* 0x000fe20000000000 */
[----:B------:R-:W-:Y:S01]  /*116f0*/  FMUL.FTZ R63, R63, UR4 ;  /* 0x000000043f3f7c20 */ /* 0x000fe20008410000 */
[----:B------:R-:W-:Y:S01]  /*11700*/  FMUL.FTZ R66, R66, UR4 ;  /* 0x0000000442427c20 */ /* 0x000fe20008410000 */
[----:B------:R-:W-:Y:S01]  /*11710*/  MUFU.TANH R36, R36 ;  /* 0x0000002400247308 */ /* 0x000fe20000002400 */
[----:B------:R-:W-:Y:S01]  /*11720*/  FMUL.FTZ R67, R67, UR4 ;  /* 0x0000000443437c20 */ /* 0x000fe20008410000 */
[----:B------:R-:W-:Y:S01]  /*11730*/  FMUL.FTZ R70, R70, UR4 ;  /* 0x0000000446467c20 */ /* 0x000fe20008410000 */
[----:B------:R-:W-:Y:S01]  /*11740*/  FMUL.FTZ R71, R71, UR4 ;  /* 0x0000000447477c20 */ /* 0x000fe20008410000 */
[----:B------:R-:W-:Y:S01]  /*11750*/  VIADD R0, R0, 0x2a840 ;  /* 0x0002a84000007836 */ /* 0x000fe20000000000 */
[----:B------:R-:W-:Y:S01]  /*11760*/  ULDC UR38, c[0x0][0x9d8] ;  /* 0x0002760000267ab9 */ /* 0x000fe20000000800 */
[----:B------:R-:W-:Y:S01]  /*11770*/  ULDC UR39, c[0x0][0x988] ;  /* 0x0002620000277ab9 */ /* 0x000fe20000000800 */
[----:B------:R-:W-:Y:S01]  /*11780*/  BSSY B0, `(.L_x_623) ;  /* 0x000040a000007945 */ /* 0x000fe20003800000 */
[----:B------:R-:W1:Y:S01]  /*11790*/  MUFU.TANH R11, R30 ;  /* 0x0000001e000b7308 */ /* 0x000e620000002400 */
[----:B0-----:R-:W-:-:S02]  /*117a0*/  FSEL R4, R4, -INF , P5 ;  /* 0xff80000004047808 */ /* 0x001fc40002800000 */
[----:B------:R-:W-:Y:S02]  /*117b0*/  ISETP.GT.AND P5, PT, R8, 0x19, PT ;  /* 0x000000190800780c */ /* 0x000fe40003fa4270 */
[----:B------:R-:W-:Y:S02]  /*117c0*/  FMNMX.FTZ R20, R3, R4, !PT ;  /* 0x0000000403147209 */ /* 0x000fe40007810000 */
[----:B------:R-:W-:Y:S01]  /*117d0*/  PRMT R0, R181, 0x654, R0 ;  /* 0x00000654b5007816 */ /* 0x000fe20000000000 */
[----:B------:R-:W-:Y:S01]  /*117e0*/  MUFU.TANH R37, R37 ;  /* 0x0000002500257308 */ /* 0x000fe20000002400 */
[-C--:B------:R-:W-:Y:S02]  /*117f0*/  MOV R86, R87.reuse ;  /* 0x0000005700567202 */ /* 0x080fe40000000f00 */
[----:B------:R0:W-:Y:S01]  /*11800*/  SYNCS.ARRIVE.TRANS64.RED.A1T0 RZ, [R0+URZ], RZ ;  /* 0x000000ff00ff79a7 */ /* 0x0001e2000810043f */
[-C--:B------:R-:W-:Y:S02]  /*11810*/  MOV R84, R87.reuse ;  /* 0x0000005700547202 */ /* 0x080fe40000000f00 */
[----:B------:R-:W-:-:S02]  /*11820*/  MOV R82, R87 ;  /* 0x0000005700527202 */ /* 0x000fc40000000f00 */
[----:B------:R2:W-:Y:S01]  /*11830*/  MUFU.TANH R75, R59 ;  /* 0x0000003b004b7308 */ /* 0x0005e20000002400 */
[----:B-1----:R-:W-:Y:S02]  /*11840*/  FSEL R11, R11, -INF , P4 ;  /* 0xff8000000b0b7808 */ /* 0x002fe40002000000 */
[----:B------:R-:W-:Y:S02]  /*11850*/  ISETP.GT.AND P4, PT, R8, 0x20, PT ;  /* 0x000000200800780c */ /* 0x000fe40003f84270 */
[----:B------:R-:W-:Y:S02]  /*11860*/  FMNMX.FTZ R20, R11, R20, !PT ;  /* 0x000000140b147209 */ /* 0x000fe40007810000 */
[-C--:B------:R-:W-:Y:S01]  /*11870*/  MOV R80, R87.reuse ;  /* 0x0000005700507202 */ /* 0x080fe20000000f00 */
[----:B------:R-:W1:Y:S01]  /*11880*/  MUFU.TANH R13, R31 ;  /* 0x0000001f000d7308 */ /* 0x000e620000002400 */
[----:B--2---:R-:W-:Y:S02]  /*11890*/  FSEL R59, R29, -INF , P3 ;  /* 0xff8000001d3b7808 */ /* 0x004fe40001800000 */
[----:B------:R-:W-:-:S02]  /*118a0*/  MOV R78, R87 ;  /* 0x00000057004e7202 */ /* 0x000fc40000000f00 */
[----:B------:R-:W-:Y:S02]  /*118b0*/  FMNMX.FTZ R12, R59, R12, !PT ;  /* 0x0000000c3b0c7209 */ /* 0x000fe40007810000 */
[-C--:B------:R-:W-:Y:S01]  /*118c0*/  MOV R76, R87.reuse ;  /* 0x00000057004c7202 */ /* 0x080fe20000000f00 */
[----:B------:R-:W-:Y:S01]  /*118d0*/  MUFU.TANH R40, R40 ;  /* 0x0000002800287308 */ /* 0x000fe20000002400 */
[----:B------:R-:W-:Y:S02]  /*118e0*/  FMNMX.FTZ R12, R69, R12, !PT ;  /* 0x0000000c450c7209 */ /* 0x000fe40007810000 */
[-C--:B------:R-:W-:Y:S02]  /*118f0*/  MOV R74, R87.reuse ;  /* 0x00000057004a7202 */ /* 0x080fe40000000f00 */
[----:B------:R-:W-:-:S03]  /*11900*/  MOV R72, R87 ;  /* 0x0000005700487202 */ /* 0x000fc60000000f00 */
[----:B------:R-:W2:Y:S01]  /*11910*/  MUFU.TANH R15, R34 ;  /* 0x00000022000f7308 */ /* 0x000ea20000002400 */
[----:B-1----:R-:W-:Y:S02]  /*11920*/  FSEL R13, R13, -INF , P3 ;  /* 0xff8000000d0d7808 */ /* 0x002fe40001800000 */
[----:B------:R-:W-:Y:S02]  /*11930*/  ISETP.GT.AND P3, PT, R8, 0x21, PT ;  /* 0x000000210800780c */ /* 0x000fe40003f64270 */
[----:B------:R-:W-:-:S03]  /*11940*/  FMNMX.FTZ R20, R13, R20, !PT ;  /* 0x000000140d147209 */ /* 0x000fc60007810000 */
[----:B------:R-:W1:Y:S08]  /*11950*/  MUFU.TANH R9, R41 ;  /* 0x0000002900097308 */ /* 0x000e700000002400 */
[----:B------:R3:W-:Y:S01]  /*11960*/  MUFU.TANH R91, R61 ;  /* 0x0000003d005b7308 */ /* 0x0007e20000002400 */
[----:B--2---:R-:W-:Y:S02]  /*11970*/  FSEL R15, R15, -INF , P2 ;  /* 0xff8000000f0f7808 */ /* 0x004fe40001000000 */
[----:B------:R-:W-:-:S02]  /*11980*/  ISETP.GT.AND P2, PT, R8, 0x28, PT ;  /* 0x000000280800780c */ /* 0x000fc40003f44270 */
[----:B------:R-:W-:-:S03]  /*11990*/  FMNMX.FTZ R20, R15, R20, !PT ;  /* 0x000000140f147209 */ /* 0x000fc60007810000 */
[----:B------:R-:W2:Y:S01]  /*119a0*/  MUFU.TANH R21, R35 ;  /* 0x0000002300157308 */ /* 0x000ea20000002400 */
[----:B---3--:R-:W-:Y:S02]  /*119b0*/  FSEL R61, R33, -INF , P1 ;  /* 0xff800000213d7808 */ /* 0x008fe40000800000 */
[----:B-1----:R-:W-:Y:S02]  /*119c0*/  FSEL R9, R9, -INF , P3 ;  /* 0xff80000009097808 */ /* 0x002fe40001800000 */
        /* <DEDUP_REMOVED lines=9> */
[----:B------:R-:W-:Y:S02]  /*11a60*/  FMNMX.FTZ R12, R65, R12, !PT ;  /* 0x0000000c410c7209 */ /* 0x000fe40007810000 */
[----:B------:R-:W-:Y:S01]  /*11a70*/  MOV R44, R87 ;  /* 0x00000057002c7202 */ /* 0x000fe20000000f00 */
[----:B------:R-:W1:Y:S08]  /*11a80*/  MUFU.TANH R35, R47 ;  /* 0x0000002f00237308 */ /* 0x000e700000002400 */
[----:B------:R-:W3:Y:S01]  /*11a90*/  MUFU.TANH R45, R45 ;  /* 0x0000002d002d7308 */ /* 0x000ee20000002400 */
[----:B--2---:R-:W-:-:S02]  /*11aa0*/  FSEL R25, R38, -INF , P6 ;  /* 0xff80000026197808 */ /* 0x004fc40003000000 */
[----:B------:R-:W-:Y:S02]  /*11ab0*/  ISETP.GT.AND P6, PT, R8, 0x30, PT ;  /* 0x000000300800780c */ /* 0x000fe40003fc4270 */
[----:B------:R-:W-:Y:S02]  /*11ac0*/  FMNMX.FTZ R20, R25, R20, !PT ;  /* 0x0000001419147209 */ /* 0x000fe40007810000 */
[----:B------:R-:W-:Y:S01]  /*11ad0*/  MOV R38, R87 ;  /* 0x0000005700267202 */ /* 0x000fe20000000f00 */
[----:B------:R2:W-:Y:S01]  /*11ae0*/  MUFU.TANH R47, R55 ;  /* 0x00000037002f7308 */ /* 0x0005e20000002400 */
[----:B-1----:R-:W-:-:S07]  /*11af0*/  FSEL R35, R35, -INF , P1 ;  /* 0xff80000023237808 */ /* 0x002fce0000800000 */
[----:B------:R-:W1:Y:S01]  /*11b00*/  MUFU.TANH R27, R39 ;  /* 0x00000027001b7308 */ /* 0x000e620000002400 */
[----:B--2---:R-:W-:Y:S02]  /*11b10*/  FSEL R55, R37, -INF , P5 ;  /* 0xff80000025377808 */ /* 0x004fe40002800000 */
[----:B---3--:R-:W-:Y:S02]  /*11b20*/  FSEL R45, R45, -INF , P1 ;  /* 0xff8000002d2d7808 */ /* 0x008fe40000800000 */
[----:B------:R-:W-:Y:S02]  /*11b30*/  FMNMX.FTZ R12, R55, R12, !PT ;  /* 0x0000000c370c7209 */ /* 0x000fe40007810000 */
[----:B------:R-:W-:Y:S01]  /*11b40*/  ISETP.GT.AND P1, PT, R8, 0x41, PT ;  /* 0x000000410800780c */ /* 0x000fe20003f24270 */
[----:B------:R-:W-:Y:S03]  /*11b50*/  MUFU.TANH R48, R48 ;  /* 0x0000003000307308 */ /* 0x000fe60000002400 */
[----:B------:R-:W-:-:S05]  /*11b60*/  FSEL R75, R75, -INF , P1 ;  /* 0xff8000004b4b7808 */ /* 0x000fca0000800000 */
[----:B------:R2:W-:Y:S01]  /*11b70*/  MUFU.TANH R6, R49 ;  /* 0x0000003100067308 */ /* 0x0005e20000002400 */
[----:B-1----:R-:W-:Y:S02]  /*11b80*/  FSEL R27, R27, -INF , P5 ;  /* 0xff8000001b1b7808 */ /* 0x002fe40002800000 */
[----:B------:R-:W-:Y:S02]  /*11b90*/  ISETP.GT.AND P5, PT, R8, 0x31, PT ;  /* 0x000000310800780c */ /* 0x000fe40003fa4270 */
[----:B------:R-:W-:-:S03]  /*11ba0*/  FMNMX.FTZ R20, R27, R20, !PT ;  /* 0x000000141b147209 */ /* 0x000fc60007810000 */
[----:B------:R-:W1:Y:S01]  /*11bb0*/  MUFU.TANH R42, R42 ;  /* 0x0000002a002a7308 */ /* 0x000e620000002400 */
[----:B--2---:R-:W-:Y:S02]  /*11bc0*/  FSEL R49, R40, -INF , P4 ;  /* 0xff80000028317808 */ /* 0x004fe40002000000 */
[----:B------:R-:W-:Y:S02]  /*11bd0*/  MOV R40, R87 ;  /* 0x0000005700287202 */ /* 0x000fe40000000f00 */
[----:B------:R-:W-:-:S03]  /*11be0*/  FMNMX.FTZ R12, R49, R12, !PT ;  /* 0x0000000c310c7209 */ /* 0x000fc60007810000 */
[----:B------:R-:W2:Y:S01]  /*11bf0*/  MUFU.TANH R31, R43 ;  /* 0x0000002b001f7308 */ /* 0x000ea20000002400 */
[----:B------:R-:W-:-:S04]  /*11c00*/  FMNMX.FTZ R12, R9, R12, !PT ;  /* 0x0000000c090c7209 */ /* 0x000fc80007810000 */
[----:B------:R-:W-:-:S03]  /*11c10*/  FMNMX.FTZ R12, R41, R12, !PT ;  /* 0x0000000c290c7209 */ /* 0x000fc60007810000 */
[----:B------:R-:W3:Y:S01]  /*11c20*/  MUFU.TANH R52, R52 ;  /* 0x0000003400347308 */ /* 0x000ee20000002400 */
[----:B------:R-:W-:Y:S02]  /*11c30*/  FMNMX.FTZ R12, R45, R12, !PT ;  /* 0x0000000c2d0c7209 */ /* 0x000fe40007810000 */
[----:B-1----:R-:W-:Y:S02]  /*11c40*/  FSEL R29, R42, -INF , P4 ;  /* 0xff8000002a1d7808 */ /* 0x002fe40002000000 */
[C---:B------:R-:W-:Y:S02]  /*11c50*/  ISETP.GT.AND P4, PT, R8.reuse, 0x38, PT ;  /* 0x000000380800780c */ /* 0x040fe40003f84270 */
[----:B------:R-:W-:Y:S01]  /*11c60*/  FMNMX.FTZ R20, R29, R20, !PT ;  /* 0x000000141d147209 */ /* 0x000fe20007810000 */
[----:B------:R-:W1:Y:S01]  /*11c70*/  MUFU.TANH R46, R46 ;  /* 0x0000002e002e7308 */ /* 0x000e620000002400 */
[----:B--2---:R-:W-:Y:S02]  /*11c80*/  FSEL R31, R31, -INF , P3 ;  /* 0xff8000001f1f7808 */ /* 0x004fe40001800000 */
[----:B------:R-:W-:-:S02]  /*11c90*/  ISETP.GT.AND P3, PT, R8, 0x39, PT ;  /* 0x000000390800780c */ /* 0x000fc40003f64270 */
[----:B------:R-:W-:Y:S02]  /*11ca0*/  FMNMX.FTZ R20, R31, R20, !PT ;  /* 0x000000141f147209 */ /* 0x000fe40007810000 */
[----:B------:R-:W-:Y:S01]  /*11cb0*/  FSEL R47, R47, -INF , P3 ;  /* 0xff8000002f2f7808 */ /* 0x000fe20001800000 */
[----:B------:R-:W2:Y:S01]  /*11cc0*/  MUFU.TANH R53, R53 ;  /* 0x0000003500357308 */ /* 0x000ea20000002400 */
[----:B---3--:R-:W-:Y:S02]  /*11cd0*/  FSEL R73, R52, -INF , P4 ;  /* 0xff80000034497808 */ /* 0x008fe40002000000 */
[-C--:B------:R-:W-:Y:S02]  /*11ce0*/  MOV R52, R87.reuse ;  /* 0x0000005700347202 */ /* 0x080fe40000000f00 */
[----:B------:R-:W-:-:S03]  /*11cf0*/  MOV R42, R87 ;  /* 0x00000057002a7202 */ /* 0x000fc60000000f00 */
[----:B------:R3:W4:Y:S01]  /*11d00*/  MUFU.TANH R39, R51 ;  /* 0x0000003300277308 */ /* 0x0007220000002400 */
[----:B-1----:R-:W-:Y:S02]  /*11d10*/  FSEL R33, R46, -INF , P2 ;  /* 0xff8000002e217808 */ /* 0x002fe40001000000 */
[----:B------:R-:W-:Y:S02]  /*11d20*/  ISETP.GT.AND P2, PT, R8, 0x40, PT ;  /* 0x000000400800780c */ /* 0x000fe40003f44270 */
[----:B------:R-:W-:Y:S02]  /*11d30*/  FMNMX.FTZ R20, R33, R20, !PT ;  /* 0x0000001421147209 */ /* 0x000fe40007810000 */
[----:B------:R-:W-:Y:S01]  /*11d40*/  MOV R46, R87 ;  /* 0x00000057002e7202 */ /* 0x000fe20000000f00 */
[----:B------:R-:W1:Y:S01]  /*11d50*/  MUFU.TANH R56, R56 ;  /* 0x0000003800387308 */ /* 0x000e620000002400 */
[----:B---3--:R-:W-:Y:S02]  /*11d60*/  FSEL R51, R48, -INF , P6 ;  /* 0xff80000030337808 */ /* 0x008fe40003000000 */
[----:B--2---:R-:W-:-:S02]  /*11d70*/  FSEL R81, R53, -INF , P3 ;  /* 0xff80000035517808 */ /* 0x004fc40001800000 */
[----:B------:R-:W-:Y:S02]  /*11d80*/  FMNMX.FTZ R12, R51, R12, !PT ;  /* 0x0000000c330c7209 */ /* 0x000fe40007810000 */
[----:B------:R-:W-:Y:S01]  /*11d90*/  ISETP.GT.AND P3, PT, R8, 0x51, PT ;  /* 0x000000510800780c */ /* 0x000fe20003f64270 */
[----:B------:R-:W2:Y:S01]  /*11da0*/  MUFU.TANH R50, R50 ;  /* 0x0000003200327308 */ /* 0x000ea20000002400 */
[----:B----4-:R-:W-:Y:S02]  /*11db0*/  FSEL R39, R39, -INF , P5 ;  /* 0xff80000027277808 */ /* 0x010fe40002800000 */
[----:B------:R-:W-:Y:S02]  /*11dc0*/  FSEL R95, R95, -INF , P3 ;  /* 0xff8000005f5f7808 */ /* 0x000fe40001800000 */
[----:B------:R-:W-:Y:S02]  /*11dd0*/  FMNMX.FTZ R20, R35, R20, !PT ;  /* 0x0000001423147209 */ /* 0x000fe40007810000 */
[----:B------:R-:W-:Y:S01]  /*11de0*/  MOV R48, R87 ;  /* 0x0000005700307202 */ /* 0x000fe20000000f00 */
[----:B------:R3:W4:Y:S01]  /*11df0*/  MUFU.TANH R85, R57 ;  /* 0x0000003900557308 */ /* 0x0007220000002400 */
[----:B-1----:R-:W-:-:S02]  /*11e00*/  FSEL R83, R56, -INF , P2 ;  /* 0xff80000038537808 */ /* 0x002fc40001000000 */
[----:B------:R-:W-:-:S05]  /*11e10*/  MOV R56, R87 ;  /* 0x0000005700387202 */ /* 0x000fca0000000f00 */
[----:B------:R-:W1:Y:S01]  /*11e20*/  MUFU.TANH R60, R60 ;  /* 0x0000003c003c7308 */ /* 0x000e620000002400 */
[----:B---3--:R-:W-:Y:S02]  /*11e30*/  FSEL R57, R6, -INF , P5 ;  /* 0xff80000006397808 */ /* 0x008fe40002800000 */
[----:B--2---:R-:W-:Y:S02]  /*11e40*/  FSEL R37, R50, -INF , P6 ;  /* 0xff80000032257808 */ /* 0x004fe40003000000 */
[----:B------:R-:W-:Y:S02]  /*11e50*/  FMNMX.FTZ R12, R57, R12, !PT ;  /* 0x0000000c390c7209 */ /* 0x000fe40007810000 */
[----:B------:R-:W-:Y:S01]  /*11e60*/  ISETP.GT.AND P6, PT, R8, 0x48, PT ;  /* 0x000000480800780c */ /* 0x000fe20003fc4270 */
[----:B------:R-:W2:Y:S01]  /*11e70*/  MUFU.TANH R43, R54 ;  /* 0x00000036002b7308 */ /* 0x000ea20000002400 */
[----:B------:R-:W-:Y:S02]  /*11e80*/  FMNMX.FTZ R12, R73, R12, !PT ;  /* 0x0000000c490c7209 */ /* 0x000fe40007810000 */
[----:B----4-:R-:W-:-:S02]  /*11e90*/  FSEL R85, R85, -INF , P1 ;  /* 0xff80000055557808 */ /* 0x010fc40000800000 */
[----:B------:R-:W-:Y:S02]  /*11ea0*/  FMNMX.FTZ R12, R81, R12, !PT ;  /* 0x0000000c510c7209 */ /* 0x000fe40007810000 */
[----:B------:R-:W-:Y:S01]  /*11eb0*/  ISETP.GT.AND P5, PT, R8, 0x49, PT ;  /* 0x000000490800780c */ /* 0x000fe20003fa4270 */
[----:B------:R-:W3:Y:S01]  /*11ec0*/  MUFU.TANH R64, R64 ;  /* 0x0000004000407308 */ /* 0x000ee20000002400 */
[----:B------:R-:W-:Y:S02]  /*11ed0*/  FMNMX.FTZ R12, R83, R12, !PT ;  /* 0x0000000c530c7209 */ /* 0x000fe40007810000 */
[----:B-1----:R-:W-:Y:S02]  /*11ee0*/  FSEL R89, R60, -INF , P6 ;  /* 0xff8000003c597808 */ /* 0x002fe40003000000 */
[----:B------:R-:W-:Y:S02]  /*11ef0*/  FMNMX.FTZ R12, R85, R12, !PT ;  /* 0x0000000c550c7209 */ /* 0x000fe40007810000 */
[----:B------:R-:W-:Y:S01]  /*11f00*/  FSEL R91, R91, -INF , P5 ;  /* 0xff8000005b5b7808 */ /* 0x000fe20002800000 */
[----:B------:R-:W1:Y:S01]  /*11f10*/  MUFU.TANH R58, R58 ;  /* 0x0000003a003a7308 */ /* 0x000e620000002400 */
[----:B--2---:R-:W-:-:S02]  /*11f20*/  FSEL R43, R43, -INF , P4 ;  /* 0xff8000002b2b7808 */ /* 0x004fc40002000000 */
[C---:B------:R-:W-:Y:S02]  /*11f30*/  ISETP.GT.AND P4, PT, R8.reuse, 0x50, PT ;  /* 0x000000500800780c */ /* 0x040fe40003f84270 */
[----:B------:R-:W-:Y:S02]  /*11f40*/  FMNMX.FTZ R12, R89, R12, !PT ;  /* 0x0000000c590c7209 */ /* 0x000fe40007810000 */
[----:B------:R-:W-:Y:S01]  /*11f50*/  ISETP.GT.AND P1, PT, R8, 0x59, PT ;  /* 0x000000590800780c */ /* 0x000fe20003f24270 */
[----:B------:R-:W2:Y:S01]  /*11f60*/  MUFU.TANH R68, R68 ;  /* 0x0000004400447308 */ /* 0x000ea20000002400 */
[----:B---3--:R-:W-:Y:S02]  /*11f70*/  FSEL R93, R64, -INF , P4 ;  /* 0xff800000405d7808 */ /* 0x008fe40002000000 */
[----:B------:R-:W-:Y:S02]  /*11f80*/  FMNMX.FTZ R12, R91, R12, !PT ;  /* 0x0000000c5b0c7209 */ /* 0x000fe40007810000 */
[----:B------:R-:W-:-:S02]  /*11f90*/  FMNMX.FTZ R20, R37, R20, !PT ;  /* 0x0000001425147209 */ /* 0x000fc40007810000 */
[----:B------:R-:W-:Y:S01]  /*11fa0*/  FMNMX.FTZ R12, R93, R12, !PT ;  /* 0x0000000c5d0c7209 */ /* 0x000fe20007810000 */
[----:B------:R-:W3:Y:S01]  /*11fb0*/  MUFU.TANH R7, R7 ;  /* 0x0000000700077308 */ /* 0x000ee20000002400 */
[----:B-1----:R-:W-:Y:S02]  /*11fc0*/  FSEL R53, R58, -INF , P2 ;  /* 0xff8000003a357808 */ /* 0x002fe40001000000 */
[----:B------:R-:W-:Y:S02]  /*11fd0*/  ISETP.GT.AND P2, PT, R8, 0x58, PT ;  /* 0x000000580800780c */ /* 0x000fe40003f44270 */
[----:B------:R-:W-:Y:S02]  /*11fe0*/  FMNMX.FTZ R12, R95, R12, !PT ;  /* 0x0000000c5f0c7209 */ /* 0x000fe40007810000 */
[----:B------:R-:W-:Y:S01]  /*11ff0*/  MOV R8, UR5 ;  /* 0x0000000500087c02 */ /* 0x000fe20008000f00 */
[----:B------:R-:W1:Y:S01]  /*12000*/  MUFU.TANH R62, R62 ;  /* 0x0000003e003e7308 */ /* 0x000e620000002400 */
[----:B--2---:R-:W-:-:S02]  /*12010*/  FSEL R97, R68, -INF , P2 ;  /* 0xff80000044617808 */ /* 0x004fc40001000000 */
[----:B------:R-:W-:Y:S02]  /*12020*/  FMNMX.FTZ R20, R39, R20, !PT ;  /* 0x0000001427147209 */ /* 0x000fe40007810000 */
[----:B------:R-:W-:Y:S02]  /*12030*/  FMNMX.FTZ R12, R97, R12, !PT ;  /* 0x0000000c610c7209 */ /* 0x000fe40007810000 */
[----:B------:R-:W-:Y:S01]  /*12040*/  FMNMX.FTZ R20, R43, R20, !PT ;  /* 0x000000142b147209 */ /* 0x000fe20007810000 */
[----:B------:R-:W2:Y:S01]  /*12050*/  MUFU.TANH R66, R66 ;  /* 0x0000004200427308 */ /* 0x000ea20000002400 */
[----:B---3--:R-:W-:Y:S02]  /*12060*/  FSEL R99, R7, -INF , P1 ;  /* 0xff80000007637808 */ /* 0x008fe40000800000 */
[----:B------:R-:W-:Y:S02]  /*12070*/  FMNMX.FTZ R20, R47, R20, !PT ;  /* 0x000000142f147209 */ /* 0x000fe40007810000 */
[----:B------:R-:W-:-:S02]  /*12080*/  FMNMX.FTZ R12, R99, R12, !PT ;  /* 0x0000000c630c7209 */ /* 0x000fc40007810000 */
[----:B------:R-:W-:Y:S01]  /*12090*/  FMNMX.FTZ R20, R53, R20, !PT ;  /* 0x0000001435147209 */ /* 0x000fe20007810000 */
[----:B------:R-:W-:Y:S01]  /*120a0*/  MUFU.TANH R70, R70 ;  /* 0x0000004600467308 */ /* 0x000fe20000002400 */
[-C--:B------:R-:W-:Y:S01]  /*120b0*/  MOV R68, R87.reuse ;  /* 0x0000005700447202 */ /* 0x080fe20000000f00 */
[----:B------:R-:W3:Y:S01]  /*120c0*/  SHFL.BFLY PT, R7, R12, 0x2, 0x1f ;  /* 0x0c401f000c077f89 */ /* 0x000ee200000e0000 */
[----:B------:R-:W-:Y:S02]  /*120d0*/  FMNMX.FTZ R20, R75, R20, !PT ;  /* 0x000000144b147209 */ /* 0x000fe40007810000 */
[-C--:B------:R-:W-:Y:S02]  /*120e0*/  MOV R64, R87.reuse ;  /* 0x0000005700407202 */ /* 0x080fe40000000f00 */
[-C--:B------:R-:W-:Y:S02]  /*120f0*/  MOV R60, R87.reuse ;  /* 0x00000057003c7202 */ /* 0x080fe40000000f00 */
[----:B------:R-:W-:-:S02]  /*12100*/  MOV R58, R87 ;  /* 0x00000057003a7202 */ /* 0x000fc40000000f00 */
[-C--:B------:R-:W-:Y:S02]  /*12110*/  MOV R54, R87.reuse ;  /* 0x0000005700367202 */ /* 0x080fe40000000f00 */
[----:B------:R-:W-:Y:S02]  /*12120*/  MOV R50, R87 ;  /* 0x0000005700327202 */ /* 0x000fe40000000f00 */
[----:B---3--:R-:W-:Y:S02]  /*12130*/  FMNMX.FTZ R14, R12, R7, !PT ;  /* 0x000000070c0e7209 */ /* 0x008fe40007810000 */
[----:B------:R-:W3:Y:S03]  /*12140*/  MUFU.TANH R12, R67 ;  /* 0x00000043000c7308 */ /* 0x000ee60000002400 */
[----:B------:R-:W4:Y:S02]  /*12150*/  SHFL.BFLY PT, R7, R14, 0x1, 0x1f ;  /* 0x0c201f000e077f89 */ /* 0x000f2400000e0000 */
[----:B----4-:R-:W-:-:S03]  /*12160*/  FMNMX.FTZ R7, R14, R7, !PT ;  /* 0x000000070e077209 */ /* 0x010fc60007810000 */
[----:B------:R3:W4:Y:S01]  /*12170*/  MUFU.TANH R14, R71 ;  /* 0x00000047000e7308 */ /* 0x0007220000002400 */
[C---:B------:R-:W-:Y:S01]  /*12180*/  FSETP.NEU.FTZ.AND P0, PT, R7.reuse, -INF , PT ;  /* 0xff8000000700780b */ /* 0x040fe20003f1d000 */
[----:B------:R-:W-:-:S05]  /*12190*/  FMUL.FTZ R6, R7, R8 ;  /* 0x0000000807067220 */ /* 0x000fca0000410000 */
[----:B------:R-:W-:Y:S02]  /*121a0*/  FSEL R6, R6, RZ, P0 ;  /* 0x000000ff06067208 */ /* 0x000fe40000000000 */
[----:B------:R-:W-:Y:S02]  /*121b0*/  ISETP.NE.AND P0, PT, R10, RZ, PT ;  /* 0x000000ff0a00720c */ /* 0x000fe40003f05270 */
[----:B------:R0:W4:Y:S01]  /*121c0*/  MUFU.TANH R10, R63 ;  /* 0x0000003f000a7308 */ /* 0x0001220000002400 */
[-CC-:B------:R-:W-:Y:S01]  /*121d0*/  FFMA.FTZ R138, R65, R8.reuse, -R6.reuse ;  /* 0x00000008418a7223 */ /* 0x180fe20000010806 */
[----:B-1----:R-:W-:Y:S01]  /*121e0*/  FSEL R65, R62, -INF , P6 ;  /* 0xff8000003e417808 */ /* 0x002fe20003000000 */
[-CC-:B------:R-:W-:Y:S01]  /*121f0*/  FFMA.FTZ R136, R69, R8.reuse, -R6.reuse ;  /* 0x0000000845887223 */ /* 0x180fe20000010806 */
[----:B--2---:R-:W-:Y:S01]  /*12200*/  FSEL R69, R66, -INF , P4 ;  /* 0xff80000042457808 */ /* 0x004fe20002000000 */
[--C-:B------:R-:W-:Y:S01]  /*12210*/  FFMA.FTZ R158, R77, R8, -R6.reuse ;  /* 0x000000084d9e7223 */ /* 0x100fe20000010806 */
[----:B------:R-:W-:Y:S01]  /*12220*/  FMNMX.FTZ R20, R65, R20, !PT ;  /* 0x0000001441147209 */ /* 0x000fe20007810000 */
[-CC-:B------:R-:W-:Y:S01]  /*12230*/  FFMA.FTZ R140, R49, R8.reuse, -R6.reuse ;  /* 0x00000008318c7223 */ /* 0x180fe20000010806 */
[----:B---3--:R-:W-:Y:S01]  /*12240*/  FSEL R71, R12, -INF , P3 ;  /* 0xff8000000c477808 */ /* 0x008fe20001800000 */
[-CC-:B0-----:R-:W-:Y:S01]  /*12250*/  FFMA.FTZ R63, R79, R8.reuse, -R6.reuse ;  /* 0x000000084f3f7223 */ /* 0x181fe20000010806 */
[----:B------:R-:W-:Y:S01]  /*12260*/  FSEL R77, R70, -INF , P2 ;  /* 0xff800000464d7808 */ /* 0x000fe20001000000 */
[-CC-:B------:R-:W-:Y:S01]  /*12270*/  FFMA.FTZ R49, R9, R8.reuse, -R6.reuse ;  /* 0x0000000809317223 */ /* 0x180fe20000010806 */
[----:B----4-:R-:W-:Y:S01]  /*12280*/  FSEL R79, R14, -INF , P1 ;  /* 0xff8000000e4f7808 */ /* 0x010fe20000800000 */
[-CC-:B------:R-:W-:Y:S01]  /*12290*/  FFMA.FTZ R156, R101, R8.reuse, -R6.reuse ;  /* 0x00000008659c7223 */ /* 0x180fe20000010806 */
[-CC-:B------:R-:W-:Y:S01]  /*122a0*/  FFMA.FTZ R142, R41, R8.reuse, -R6.reuse ;  /* 0x00000008298e7223 */ /* 0x180fe20000010806 */
[----:B------:R-:W-:Y:S01]  /*122b0*/  MUFU.EX2 R63, R63 ;  /* 0x0000003f003f7308 */ /* 0x000fe20000000800 */
[-CC-:B------:R-:W-:Y:S01]  /*122c0*/  FFMA.FTZ R59, R59, R8.reuse, -R6.reuse ;  /* 0x000000083b3b7223 */ /* 0x180fe20000010806 */
[----:B------:R-:W-:Y:S01]  /*122d0*/  FSEL R67, R10, -INF , P5 ;  /* 0xff8000000a437808 */ /* 0x000fe20002800000 */
[-CC-:B------:R-:W-:Y:S01]  /*122e0*/  FFMA.FTZ R41, R45, R8.reuse, -R6.reuse ;  /* 0x000000082d297223 */ /* 0x180fe20000010806 */
[-CC-:B------:R-:W-:Y:S01]  /*122f0*/  FFMA.FTZ R144, R51, R8.reuse, -R6.reuse ;  /* 0x0000000833907223 */ /* 0x180fe20000010806 */
[--C-:B------:R-:W-:Y:S01]  /*12300*/  FFMA.FTZ R45, R57, R8, -R6.reuse ;  /* 0x00000008392d7223 */ /* 0x100fe20000010806 */
[----:B------:R-:W-:Y:S01]  /*12310*/  FMNMX.FTZ R20, R67, R20, !PT ;  /* 0x0000001443147209 */ /* 0x000fe20007810000 */
[-CC-:B------:R-:W-:Y:S01]  /*12320*/  FFMA.FTZ R146, R73, R8.reuse, -R6.reuse ;  /* 0x0000000849927223 */ /* 0x180fe20000010806 */
[----:B------:R-:W0:Y:S01]  /*12330*/  MUFU.EX2 R156, R156 ;  /* 0x0000009c009c7308 */ /* 0x000e220000000800 */
[--C-:B------:R-:W-:Y:S01]  /*12340*/  FFMA.FTZ R51, R81, R8, -R6.reuse ;  /* 0x0000000851337223 */ /* 0x100fe20000010806 */
[----:B------:R-:W-:Y:S01]  /*12350*/  FMNMX.FTZ R20, R69, R20, !PT ;  /* 0x0000001445147209 */ /* 0x000fe20007810000 */
[-CC-:B------:R-:W-:Y:S01]  /*12360*/  FFMA.FTZ R148, R83, R8.reuse, -R6.reuse ;  /* 0x0000000853947223 */ /* 0x180fe20000010806 */
[-CC-:B------:R-:W-:Y:S01]  /*12370*/  FFMA.FTZ R61, R61, R8.reuse, -R6.reuse ;  /* 0x000000083d3d7223 */ /* 0x180fe20000010806 */
[--C-:B------:R-:W-:Y:S01]  /*12380*/  FFMA.FTZ R55, R55, R8, -R6.reuse ;  /* 0x0000000837377223 */ /* 0x100fe20000010806 */
[----:B------:R-:W-:Y:S01]  /*12390*/  FMNMX.FTZ R20, R71, R20, !PT ;  /* 0x0000001447147209 */ /* 0x000fe20007810000 */
[-CC-:B------:R-:W-:Y:S01]  /*123a0*/  FFMA.FTZ R57, R85, R8.reuse, -R6.reuse ;  /* 0x0000000855397223 */ /* 0x180fe20000010806 */
[----:B------:R-:W1:Y:S01]  /*123b0*/  MUFU.EX2 R158, R158 ;  /* 0x0000009e009e7308 */ /* 0x000e620000000800 */
[--C-:B------:R-:W-:Y:S01]  /*123c0*/  FFMA.FTZ R150, R89, R8, -R6.reuse ;  /* 0x0000000859967223 */ /* 0x100fe20000010806 */
[----:B------:R-:W-:Y:S01]  /*123d0*/  FMNMX.FTZ R20, R77, R20, !PT ;  /* 0x000000144d147209 */ /* 0x000fe20007810000 */
[-CC-:B------:R-:W-:Y:S01]  /*123e0*/  FFMA.FTZ R73, R91, R8.reuse, -R6.reuse ;  /* 0x000000085b497223 */ /* 0x180fe20000010806 */
[-CC-:B------:R-:W-:Y:S01]  /*123f0*/  FFMA.FTZ R152, R93, R8.reuse, -R6.reuse ;  /* 0x000000085d987223 */ /* 0x180fe20000010806 */
[--C-:B------:R-:W-:Y:S01]  /*12400*/  FFMA.FTZ R81, R95, R8, -R6.reuse ;  /* 0x000000085f517223 */ /* 0x100fe20000010806 */
[----:B------:R-:W-:Y:S01]  /*12410*/  FMNMX.FTZ R20, R79, R20, !PT ;  /* 0x000000144f147209 */ /* 0x000fe20007810000 */
[-CC-:B------:R-:W-:Y:S01]  /*12420*/  FFMA.FTZ R154, R97, R8.reuse, -R6.reuse ;  /* 0x00000008619a7223 */ /* 0x180fe20000010806 */
[----:B------:R-:W-:Y:S01]  /*12430*/  FFMA.FTZ R83, R99, R8, -R6 ;  /* 0x0000000863537223 */ /* 0x000fe20000010806 */
[----:B------:R-:W2:Y:S01]  /*12440*/  MUFU.EX2 R59, R59 ;  /* 0x0000003b003b7308 */ /* 0x000ea20000000800 */
[----:B------:R-:W-:Y:S01]  /*12450*/  IMAD.MOV.U32 R85, RZ, RZ, R87 ;  /* 0x000000ffff557224 */ /* 0x000fe200078e0057 */
[----:B------:R-:W3:Y:S01]  /*12460*/  SHFL.BFLY PT, R9, R20, 0x2, 0x1f ;  /* 0x0c401f0014097f89 */ /* 0x000ee200000e0000 */
[----:B------:R-:W-:-:S02]  /*12470*/  MOV R70, R87 ;  /* 0x0000005700467202 */ /* 0x000fc40000000f00 */
[-C--:B------:R-:W-:Y:S02]  /*12480*/  MOV R66, R87.reuse ;  /* 0x0000005700427202 */ /* 0x080fe40000000f00 */
[----:B------:R-:W-:Y:S01]  /*12490*/  MOV R62, R87 ;  /* 0x00000057003e7202 */ /* 0x000fe20000000f00 */
[----:B------:R-:W4:Y:S08]  /*124a0*/  MUFU.EX2 R136, R136 ;  /* 0x0000008800887308 */ /* 0x000f300000000800 */
[----:B------:R-:W4:Y:S08]  /*124b0*/  MUFU.EX2 R61, R61 ;  /* 0x0000003d003d7308 */ /* 0x000f300000000800 */
[----:B------:R-:W4:Y:S01]  /*124c0*/  MUFU.EX2 R138, R138 ;  /* 0x0000008a008a7308 */ /* 0x000f220000000800 */
[----:B---3--:R-:W-:-:S05]  /*124d0*/  FMNMX.FTZ R10, R20, R9, !PT ;  /* 0x00000009140a7209 */ /* 0x008fca0007810000 */
[----:B------:R-:W3:Y:S02]  /*124e0*/  SHFL.BFLY PT, R9, R10, 0x1, 0x1f ;  /* 0x0c201f000a097f89 */ /* 0x000ee400000e0000 */
[----:B------:R-:W4:Y:S08]  /*124f0*/  MUFU.EX2 R55, R55 ;  /* 0x0000003700377308 */ /* 0x000f300000000800 */
[----:B------:R-:W-:Y:S08]  /*12500*/  MUFU.EX2 R140, R140 ;  /* 0x0000008c008c7308 */ /* 0x000ff00000000800 */
[----:B------:R-:W-:Y:S01]  /*12510*/  MUFU.EX2 R49, R49 ;  /* 0x0000003100317308 */ /* 0x000fe20000000800 */
[----:B---3--:R-:W-:-:S07]  /*12520*/  FMNMX.FTZ R9, R10, R9, !PT ;  /* 0x000000090a097209 */ /* 0x008fce0007810000 */
[----:B------:R-:W-:Y:S01]  /*12530*/  MUFU.EX2 R142, R142 ;  /* 0x0000008e008e7308 */ /* 0x000fe20000000800 */
[C---:B------:R-:W-:Y:S01]  /*12540*/  FSETP.NEU.FTZ.AND P1, PT, R9.reuse, -INF , PT ;  /* 0xff8000000900780b */ /* 0x040fe20003f3d000 */
[----:B------:R-:W-:-:S06]  /*12550*/  FMUL.FTZ R10, R9, R8 ;  /* 0x00000008090a7220 */ /* 0x000fcc0000410000 */
[----:B------:R-:W-:Y:S01]  /*12560*/  MUFU.EX2 R41, R41 ;  /* 0x0000002900297308 */ /* 0x000fe20000000800 */
[----:B------:R-:W-:Y:S02]  /*12570*/  FSEL R24, R10, RZ, P1 ;  /* 0x000000ff0a187208 */ /* 0x000fe40000800000 */
[----:B------:R-:W-:-:S03]  /*12580*/  ISETP.GE.AND P1, PT, R147, 0x61, PT ;  /* 0x000000619300780c */ /* 0x000fc60003f26270 */
[-CC-:B------:R-:W-:Y:S01]  /*12590*/  FFMA.FTZ R157, R3, R8.reuse, -R24.reuse ;  /* 0x00000008039d7223 */ /* 0x180fe20000010818 */
[-CC-:B------:R-:W-:Y:S01]  /*125a0*/  FFMA.FTZ R6, R4, R8.reuse, -R24.reuse ;  /* 0x0000000804067223 */ /* 0x180fe20000010818 */
[-CC-:B------:R-:W-:Y:S01]  /*125b0*/  FFMA.FTZ R159, R11, R8.reuse, -R24.reuse ;  /* 0x000000080b9f7223 */ /* 0x180fe20000010818 */
[-CC-:B------:R-:W-:Y:S01]  /*125c0*/  FFMA.FTZ R10, R13, R8.reuse, -R24.reuse ;  /* 0x000000080d0a7223 */ /* 0x180fe20000010818 */
[-CC-:B------:R-:W-:Y:S01]  /*125d0*/  FFMA.FTZ R137, R15, R8.reuse, -R24.reuse ;  /* 0x000000080f897223 */ /* 0x180fe20000010818 */
[----:B0-----:R-:W-:Y:S01]  /*125e0*/  FADD.FTZ R3, R156, R63 ;  /* 0x0000003f9c037221 */ /* 0x001fe20000010000 */
[----:B------:R-:W-:Y:S01]  /*125f0*/  MUFU.EX2 R157, R157 ;  /* 0x0000009d009d7308 */ /* 0x000fe20000000800 */
[-CC-:B------:R-:W-:Y:S01]  /*12600*/  FFMA.FTZ R12, R21, R8.reuse, -R24.reuse ;  /* 0x00000008150c7223 */ /* 0x180fe20000010818 */
[-CC-:B------:R-:W-:Y:S01]  /*12610*/  FFMA.FTZ R139, R25, R8.reuse, -R24.reuse ;  /* 0x00000008198b7223 */ /* 0x180fe20000010818 */
[----:B-1----:R-:W-:Y:S01]  /*12620*/  FADD.FTZ R4, R158, R3 ;  /* 0x000000039e047221 */ /* 0x002fe20000010000 */
[-CC-:B------:R-:W-:Y:S01]  /*12630*/  FFMA.FTZ R14, R27, R8.reuse, -R24.reuse ;  /* 0x000000081b0e7223 */ /* 0x180fe20000010818 */
[-CC-:B------:R-:W-:Y:S01]  /*12640*/  FFMA.FTZ R141, R29, R8.reuse, -R24.reuse ;  /* 0x000000081d8d7223 */ /* 0x180fe20000010818 */
[-C--:B------:R-:W-:Y:S01]  /*12650*/  FFMA.FTZ R20, R31, R8.reuse, -R24 ;  /* 0x000000081f147223 */ /* 0x080fe20000010818 */
[----:B--2---:R-:W-:Y:S01]  /*12660*/  FADD.FTZ R3, R59, R4 ;  /* 0x000000043b037221 */ /* 0x004fe20000010000 */
[----:B------:R-:W0:Y:S01]  /*12670*/  MUFU.EX2 R6, R6 ;  /* 0x0000000600067308 */ /* 0x000e220000000800 */
[-CC-:B------:R-:W-:Y:S01]  /*12680*/  FFMA.FTZ R143, R33, R8.reuse, -R24.reuse ;  /* 0x00000008218f7223 */ /* 0x180fe20000010818 */
[-CC-:B------:R-:W-:Y:S01]  /*12690*/  FFMA.FTZ R35, R35, R8.reuse, -R24.reuse ;  /* 0x0000000823237223 */ /* 0x180fe20000010818 */
[----:B----4-:R-:W-:Y:S01]  /*126a0*/  FADD.FTZ R30, R136, R3 ;  /* 0x00000003881e7221 */ /* 0x010fe20000010000 */
[-CC-:B------:R-:W-:Y:S01]  /*126b0*/  FFMA.FTZ R37, R37, R8.reuse, -R24.reuse ;  /* 0x0000000825257223 */ /* 0x180fe20000010818 */
[-CC-:B------:R-:W-:Y:S01]  /*126c0*/  FFMA.FTZ R39, R39, R8.reuse, -R24.reuse ;  /* 0x0000000827277223 */ /* 0x180fe20000010818 */
[-C--:B------:R-:W-:Y:S01]  /*126d0*/  FFMA.FTZ R43, R43, R8.reuse, -R24 ;  /* 0x000000082b2b7223 */ /* 0x080fe20000010818 */
[----:B------:R-:W-:Y:S01]  /*126e0*/  FADD.FTZ R11, R61, R30 ;  /* 0x0000001e3d0b7221 */ /* 0x000fe20000010000 */
[----:B------:R-:W1:Y:S01]  /*126f0*/  MUFU.EX2 R159, R159 ;  /* 0x0000009f009f7308 */ /* 0x000e620000000800 */
[-CC-:B------:R-:W-:Y:S01]  /*12700*/  FFMA.FTZ R47, R47, R8.reuse, -R24.reuse ;  /* 0x000000082f2f7223 */ /* 0x180fe20000010818 */
[-CC-:B------:R-:W-:Y:S01]  /*12710*/  FFMA.FTZ R53, R53, R8.reuse, -R24.reuse ;  /* 0x0000000835357223 */ /* 0x180fe20000010818 */
[----:B------:R-:W-:Y:S01]  /*12720*/  FADD.FTZ R32, R138, R11 ;  /* 0x0000000b8a207221 */ /* 0x000fe20000010000 */
[-CC-:B------:R-:W-:Y:S01]  /*12730*/  FFMA.FTZ R75, R75, R8.reuse, -R24.reuse ;  /* 0x000000084b4b7223 */ /* 0x180fe20000010818 */
[-CC-:B------:R-:W-:Y:S01]  /*12740*/  FFMA.FTZ R65, R65, R8.reuse, -R24.reuse ;  /* 0x0000000841417223 */ /* 0x180fe20000010818 */
[-C--:B------:R-:W-:Y:S01]  /*12750*/  FFMA.FTZ R67, R67, R8.reuse, -R24 ;  /* 0x0000000843437223 */ /* 0x080fe20000010818 */
[----:B------:R-:W-:Y:S01]  /*12760*/  FADD.FTZ R11, R55, R32 ;  /* 0x00000020370b7221 */ /* 0x000fe20000010000 */
[----:B------:R-:W2:Y:S01]  /*12770*/  MUFU.EX2 R10, R10 ;  /* 0x0000000a000a7308 */ /* 0x000ea20000000800 */
[----:B0-----:R-:W-:Y:S01]  /*12780*/  FADD.FTZ R4, R157, R6 ;  /* 0x000000069d047221 */ /* 0x001fe20000010000 */
[-CC-:B------:R-:W-:Y:S01]  /*12790*/  FFMA.FTZ R69, R69, R8.reuse, -R24.reuse ;  /* 0x0000000845457223 */ /* 0x180fe20000010818 */
[----:B------:R-:W-:Y:S01]  /*127a0*/  FADD.FTZ R32, R140, R11 ;  /* 0x0000000b8c207221 */ /* 0x000fe20000010000 */
[-CC-:B------:R-:W-:Y:S01]  /*127b0*/  FFMA.FTZ R71, R71, R8.reuse, -R24.reuse ;  /* 0x0000000847477223 */ /* 0x180fe20000010818 */
[-CC-:B------:R-:W-:Y:S01]  /*127c0*/  FFMA.FTZ R77, R77, R8.reuse, -R24.reuse ;  /* 0x000000084d4d7223 */ /* 0x180fe20000010818 */
[----:B------:R-:W-:Y:S01]  /*127d0*/  FFMA.FTZ R79, R79, R8, -R24 ;  /* 0x000000084f4f7223 */ /* 0x000fe20000010818 */
[----:B------:R-:W-:Y:S01]  /*127e0*/  FADD.FTZ R11, R49, R32 ;  /* 0x00000020310b7221 */ /* 0x000fe20000010000 */
[----:B------:R-:W0:Y:S01]  /*127f0*/  MUFU.EX2 R137, R137 ;  /* 0x0000008900897308 */ /* 0x000e220000000800 */
[----:B-1----:R-:W-:Y:S01]  /*12800*/  FADD.FTZ R3, R159, R4 ;  /* 0x000000049f037221 */ /* 0x002fe20000010000 */
[----:B------:R-:W-:Y:S01]  /*12810*/  F2FP.F16.F32.PACK_AB R157, R6, R157 ;  /* 0x0000009d069d723e */ /* 0x000fe200000000ff */
[----:B------:R-:W-:Y:S01]  /*12820*/  FADD.FTZ R34, R142, R11 ;  /* 0x0000000b8e227221 */ /* 0x000fe20000010000 */
[----:B------:R-:W-:Y:S01]  /*12830*/  F2FP.F16.F32.PACK_AB R156, R63, R156 ;  /* 0x0000009c3f9c723e */ /* 0x000fe200000000ff */
[----:B------:R-:W-:Y:S01]  /*12840*/  IMAD.MOV.U32 R63, RZ, RZ, R87 ;  /* 0x000000ffff3f7224 */ /* 0x000fe200078e0057 */
[----:B------:R-:W-:Y:S01]  /*12850*/  F2FP.F16.F32.PACK_AB R158, R59, R158 ;  /* 0x0000009e3b9e723e */ /* 0x000fe200000000ff */
[----:B------:R-:W-:Y:S01]  /*12860*/  FADD.FTZ R11, R41, R34 ;  /* 0x00000022290b7221 */ /* 0x000fe20000010000 */
[----:B------:R-:W1:Y:S01]  /*12870*/  MUFU.EX2 R12, R12 ;  /* 0x0000000c000c7308 */ /* 0x000e620000000800 */
[C---:B--2---:R-:W-:Y:S01]  /*12880*/  FADD.FTZ R4, R10.reuse, R3 ;  /* 0x000000030a047221 */ /* 0x044fe20000010000 */
[----:B------:R-:W-:Y:S01]  /*12890*/  F2FP.F16.F32.PACK_AB R136, R61, R136 ;  /* 0x000000883d88723e */ /* 0x000fe200000000ff */
[--C-:B------:R-:W-:Y:S01]  /*128a0*/  IMAD.MOV.U32 R61, RZ, RZ, R87.reuse ;  /* 0x000000ffff3d7224 */ /* 0x100fe200078e0057 */
[----:B------:R-:W-:Y:S01]  /*128b0*/  F2FP.F16.F32.PACK_AB R138, R55, R138 ;  /* 0x0000008a378a723e */ /* 0x000fe200000000ff */
[--C-:B------:R-:W-:Y:S01]  /*128c0*/  IMAD.MOV.U32 R59, RZ, RZ, R87.reuse ;  /* 0x000000ffff3b7224 */ /* 0x100fe200078e0057 */
[----:B------:R-:W-:Y:S01]  /*128d0*/  F2FP.F16.F32.PACK_AB R140, R49, R140 ;  /* 0x0000008c318c723e */ /* 0x000fe200000000ff */
[--C-:B------:R-:W-:Y:S01]  /*128e0*/  IMAD.MOV.U32 R55, RZ, RZ, R87.reuse ;  /* 0x000000ffff377224 */ /* 0x100fe200078e0057 */
[----:B------:R-:W2:Y:S01]  /*128f0*/  MUFU.EX2 R139, R139 ;  /* 0x0000008b008b7308 */ /* 0x000ea20000000800 */
[----:B0-----:R-:W-:Y:S01]  /*12900*/  FADD.FTZ R3, R137, R4 ;  /* 0x0000000489037221 */ /* 0x001fe20000010000 */
[----:B------:R-:W-:Y:S01]  /*12910*/  F2FP.F16.F32.PACK_AB R142, R41, R142 ;  /* 0x0000008e298e723e */ /* 0x000fe200000000ff */
[--C-:B------:R-:W-:Y:S01]  /*12920*/  IMAD.MOV.U32 R49, RZ, RZ, R87.reuse ;  /* 0x000000ffff317224 */ /* 0x100fe200078e0057 */
[----:B------:R-:W-:Y:S01]  /*12930*/  F2FP.F16.F32.PACK_AB R159, R10, R159 ;  /* 0x0000009f0a9f723e */ /* 0x000fe200000000ff */
[----:B------:R-:W-:-:S02]  /*12940*/  IMAD.MOV.U32 R41, RZ, RZ, R87 ;  /* 0x000000ffff297224 */ /* 0x000fc400078e0057 */
[----:B------:R-:W-:Y:S01]  /*12950*/  IMAD.MOV.U32 R33, RZ, RZ, R87 ;  /* 0x000000ffff217224 */ /* 0x000fe200078e0057 */
[----:B------:R-:W0:Y:S01]  /*12960*/  MUFU.EX2 R14, R14 ;  /* 0x0000000e000e7308 */ /* 0x000e220000000800 */
[C---:B-1----:R-:W-:Y:S01]  /*12970*/  FADD.FTZ R4, R12.reuse, R3 ;  /* 0x000000030c047221 */ /* 0x042fe20000010000 */
[----:B------:R-:W-:Y:S01]  /*12980*/  F2FP.F16.F32.PACK_AB R137, R12, R137 ;  /* 0x000000890c89723e */ /* 0x000fe200000000ff */
[--C-:B------:R-:W-:Y:S02]  /*12990*/  IMAD.MOV.U32 R31, RZ, RZ, R87.reuse ;  /* 0x000000ffff1f7224 */ /* 0x100fe400078e0057 */
[--C-:B------:R-:W-:Y:S02]  /*129a0*/  IMAD.MOV.U32 R29, RZ, RZ, R87.reuse ;  /* 0x000000ffff1d7224 */ /* 0x100fe400078e0057 */
[--C-:B------:R-:W-:Y:S01]  /*129b0*/  IMAD.MOV.U32 R27, RZ, RZ, R87.reuse ;  /* 0x000000ffff1b7224 */ /* 0x100fe200078e0057 */
[----:B------:R-:W1:Y:S01]  /*129c0*/  MUFU.EX2 R141, R141 ;  /* 0x0000008d008d7308 */ /* 0x000e620000000800 */
[----:B--2---:R-:W-:Y:S01]  /*129d0*/  FADD.FTZ R3, R139, R4 ;  /* 0x000000048b037221 */ /* 0x004fe20000010000 */
[----:B------:R-:W-:-:S06]  /*129e0*/  IMAD.MOV.U32 R25, RZ, RZ, R87 ;  /* 0x000000ffff197224 */ /* 0x000fcc00078e0057 */
[----:B------:R-:W2:Y:S01]  /*129f0*/  MUFU.EX2 R20, R20 ;  /* 0x0000001400147308 */ /* 0x000ea20000000800 */
[C---:B0-----:R-:W-:Y:S01]  /*12a00*/  FADD.FTZ R4, R14.reuse, R3 ;  /* 0x000000030e047221 */ /* 0x041fe20000010000 */
[----:B------:R-:W-:-:S06]  /*12a10*/  F2FP.F16.F32.PACK_AB R139, R14, R139 ;  /* 0x0000008b0e8b723e */ /* 0x000fcc00000000ff */
[----:B------:R-:W0:Y:S01]  /*12a20*/  MUFU.EX2 R144, R144 ;  /* 0x0000009000907308 */ /* 0x000e220000000800 */
[----:B-1----:R-:W-:-:S07]  /*12a30*/  FADD.FTZ R3, R141, R4 ;  /* 0x000000048d037221 */ /* 0x002fce0000010000 */
[----:B------:R-:W1:Y:S01]  /*12a40*/  MUFU.EX2 R143, R143 ;  /* 0x0000008f008f7308 */ /* 0x000e620000000800 */
[C---:B--2---:R-:W-:Y:S01]  /*12a50*/  FADD.FTZ R0, R20.reuse, R3 ;  /* 0x0000000314007221 */ /* 0x044fe20000010000 */
[----:B------:R-:W-:-:S06]  /*12a60*/  F2FP.F16.F32.PACK_AB R141, R20, R141 ;  /* 0x0000008d148d723e */ /* 0x000fcc00000000ff */
[----:B------:R-:W2:Y:S01]  /*12a70*/  MUFU.EX2 R45, R45 ;  /* 0x0000002d002d7308 */ /* 0x000ea20000000800 */
[----:B0-----:R-:W-:-:S07]  /*12a80*/  FADD.FTZ R4, R144, R11 ;  /* 0x0000000b90047221 */ /* 0x001fce0000010000 */
[----:B------:R0:W3:Y:S01]  /*12a90*/  MUFU.EX2 R26, R35 ;  /* 0x00000023001a7308 */ /* 0x0000e20000000800 */
[----:B-1----:R-:W-:-:S07]  /*12aa0*/  FADD.FTZ R3, R143, R0 ;  /* 0x000000008f037221 */ /* 0x002fce0000010000 */
[----:B------:R-:W1:Y:S01]  /*12ab0*/  MUFU.EX2 R146, R146 ;  /* 0x0000009200927308 */ /* 0x000e620000000800 */
[C---:B--2---:R-:W-:Y:S01]  /*12ac0*/  FADD.FTZ R11, R45.reuse, R4 ;  /* 0x000000042d0b7221 */ /* 0x044fe20000010000 */
[----:B------:R-:W-:Y:S01]  /*12ad0*/  F2FP.F16.F32.PACK_AB R144, R45, R144 ;  /* 0x000000902d90723e */ /* 0x000fe200000000ff */
[--C-:B------:R-:W-:Y:S02]  /*12ae0*/  IMAD.MOV.U32 R45, RZ, RZ, R87.reuse ;  /* 0x000000ffff2d7224 */ /* 0x100fe400078e0057 */
[----:B0-----:R-:W-:-:S03]  /*12af0*/  IMAD.MOV.U32 R35, RZ, RZ, R87 ;  /* 0x000000ffff237224 */ /* 0x001fc600078e0057 */
[----:B------:R-:W0:Y:S01]  /*12b00*/  MUFU.EX2 R37, R37 ;  /* 0x0000002500257308 */ /* 0x000e220000000800 */
[C---:B---3--:R-:W-:Y:S01]  /*12b10*/  FADD.FTZ R4, R26.reuse, R3 ;  /* 0x000000031a047221 */ /* 0x048fe20000010000 */
[----:B------:R-:W-:Y:S02]  /*12b20*/  F2FP.F16.F32.PACK_AB R143, R26, R143 ;  /* 0x0000008f1a8f723e */ /* 0x000fe400000000ff */
[----:B------:R-:W-:-:S04]  /*12b30*/  MOV R26, R87 ;  /* 0x00000057001a7202 */ /* 0x000fc80000000f00 */
[----:B------:R-:W2:Y:S01]  /*12b40*/  MUFU.EX2 R51, R51 ;  /* 0x0000003300337308 */ /* 0x000ea20000000800 */
[----:B-1----:R-:W-:-:S07]  /*12b50*/  FADD.FTZ R34, R146, R11 ;  /* 0x0000000b92227221 */ /* 0x002fce0000010000 */
[----:B------:R1:W3:Y:S01]  /*12b60*/  MUFU.EX2 R28, R39 ;  /* 0x00000027001c7308 */ /* 0x0002e20000000800 */
[----:B0-----:R-:W-:-:S07]  /*12b70*/  FADD.FTZ R3, R37, R4 ;  /* 0x0000000425037221 */ /* 0x001fce0000010000 */
[----:B------:R-:W0:Y:S01]  /*12b80*/  MUFU.EX2 R148, R148 ;  /* 0x0000009400947308 */ /* 0x000e220000000800 */
[C---:B--2---:R-:W-:Y:S01]  /*12b90*/  FADD.FTZ R11, R51.reuse, R34 ;  /* 0x00000022330b7221 */ /* 0x044fe20000010000 */
[----:B------:R-:W-:Y:S01]  /*12ba0*/  F2FP.F16.F32.PACK_AB R146, R51, R146 ;  /* 0x000000923392723e */ /* 0x000fe200000000ff */
[--C-:B------:R-:W-:Y:S02]  /*12bb0*/  IMAD.MOV.U32 R51, RZ, RZ, R87.reuse ;  /* 0x000000ffff337224 */ /* 0x100fe400078e0057 */
[----:B-1----:R-:W-:-:S03]  /*12bc0*/  IMAD.MOV.U32 R39, RZ, RZ, R87 ;  /* 0x000000ffff277224 */ /* 0x002fc600078e0057 */
[----:B------:R-:W1:Y:S01]  /*12bd0*/  MUFU.EX2 R43, R43 ;  /* 0x0000002b002b7308 */ /* 0x000e620000000800 */
[C---:B---3--:R-:W-:Y:S01]  /*12be0*/  FADD.FTZ R4, R28.reuse, R3 ;  /* 0x000000031c047221 */ /* 0x048fe20000010000 */
[----:B-----5:R-:W-:Y:S01]  /*12bf0*/  F2FP.F16.F32.PACK_AB R145, R28, R37 ;  /* 0x000000251c91723e */ /* 0x020fe200000000ff */
[----:B------:R-:W-:Y:S01]  /*12c00*/  IMAD.MOV.U32 R37, RZ, RZ, R87 ;  /* 0x000000ffff257224 */ /* 0x000fe200078e0057 */
[----:B------:R-:W-:-:S04]  /*12c10*/  MOV R28, R87 ;  /* 0x00000057001c7202 */ /* 0x000fc80000000f00 */
        /* <DEDUP_REMOVED lines=11> */
[----:B------:R-:W-:Y:S01]  /*12cd0*/  F2FP.F16.F32.PACK_AB R147, R30, R43 ;  /* 0x0000002b1e93723e */ /* 0x000fe200000000ff */
[----:B------:R-:W-:Y:S01]  /*12ce0*/  IMAD.MOV.U32 R43, RZ, RZ, R87 ;  /* 0x000000ffff2b7224 */ /* 0x000fe200078e0057 */
        /* <DEDUP_REMOVED lines=8> */
[--C-:B-1----:R-:W-:Y:S02]  /*12d70*/  IMAD.MOV.U32 R75, RZ, RZ, R87.reuse ;  /* 0x000000ffff4b7224 */ /* 0x102fe400078e0057 */
[----:B------:R-:W-:-:S03]  /*12d80*/  IMAD.MOV.U32 R73, RZ, RZ, R87 ;  /* 0x000000ffff497224 */ /* 0x000fc600078e0057 */
[----:B------:R-:W1:Y:S01]  /*12d90*/  MUFU.EX2 R65, R65 ;  /* 0x0000004100417308 */ /* 0x000e620000000800 */
[C---:B---3--:R-:W-:Y:S01]  /*12da0*/  FADD.FTZ R4, R32.reuse, R3 ;  /* 0x0000000320047221 */ /* 0x048fe20000010000 */
[----:B------:R-:W-:Y:S01]  /*12db0*/  F2FP.F16.F32.PACK_AB R149, R32, R53 ;  /* 0x000000352095723e */ /* 0x000fe200000000ff */
        /* <DEDUP_REMOVED lines=11> */
[----:B------:R0:W2:Y:S01]  /*12e70*/  MUFU.EX2 R24, R71 ;  /* 0x0000004700187308 */ /* 0x0000a20000000800 */
[C---:B---3--:R-:W-:Y:S01]  /*12e80*/  FADD.FTZ R36, R0.reuse, R3 ;  /* 0x0000000300247221 */ /* 0x048fe20000010000 */
[----:B------:R-:W-:Y:S01]  /*12e90*/  F2FP.F16.F32.PACK_AB R151, R0, R65 ;  /* 0x000000410097723e */ /* 0x000fe200000000ff */
[----:B------:R-:W-:Y:S01]  /*12ea0*/  IMAD.MOV.U32 R65, RZ, RZ, R87 ;  /* 0x000000ffff417224 */ /* 0x000fe200078e0057 */
[----:B------:R-:W-:-:S04]  /*12eb0*/  MOV R0, 0x3f800000 ;  /* 0x3f80000000007802 */ /* 0x000fc80000000f00 */
[----:B------:R-:W3:Y:S01]  /*12ec0*/  MUFU.EX2 R154, R154 ;  /* 0x0000009a009a7308 */ /* 0x000ee20000000800 */
[----:B-1----:R-:W-:Y:S01]  /*12ed0*/  FADD.FTZ R3, R69, R36 ;  /* 0x0000002445037221 */ /* 0x002fe20000010000 */
[----:B0-----:R-:W-:Y:S01]  /*12ee0*/  IMAD.MOV.U32 R71, RZ, RZ, R87 ;  /* 0x000000ffff477224 */ /* 0x001fe200078e0057 */
[----:B------:R-:W-:-:S05]  /*12ef0*/  MOV R36, R87 ;  /* 0x0000005700247202 */ /* 0x000fca0000000f00 */
[----:B------:R-:W0:Y:S01]  /*12f00*/  MUFU.EX2 R77, R77 ;  /* 0x0000004d004d7308 */ /* 0x000e220000000800 */
[C---:B--2---:R-:W-:Y:S01]  /*12f10*/  FADD.FTZ R6, R24.reuse, R3 ;  /* 0x0000000318067221 */ /* 0x044fe20000010000 */
[----:B------:R-:W-:Y:S01]  /*12f20*/  F2FP.F16.F32.PACK_AB R153, R24, R69 ;  /* 0x000000451899723e */ /* 0x000fe200000000ff */
[----:B------:R-:W-:Y:S01]  /*12f30*/  IMAD.MOV.U32 R69, RZ, RZ, R87 ;  /* 0x000000ffff457224 */ /* 0x000fe200078e0057 */
[----:B------:R-:W-:-:S04]  /*12f40*/  MOV R24, R87 ;  /* 0x0000005700187202 */ /* 0x000fc80000000f00 */
[----:B------:R-:W1:Y:S01]  /*12f50*/  MUFU.EX2 R83, R83 ;  /* 0x0000005300537308 */ /* 0x000e620000000800 */
[----:B---3--:R-:W-:-:S07]  /*12f60*/  FADD.FTZ R4, R154, R11 ;  /* 0x0000000b9a047221 */ /* 0x008fce0000010000 */
[----:B------:R2:W3:Y:S01]  /*12f70*/  MUFU.EX2 R34, R79 ;  /* 0x0000004f00227308 */ /* 0x0004e20000000800 */
[----:B0-----:R-:W-:Y:S01]  /*12f80*/  FADD.FTZ R3, R77, R6 ;  /* 0x000000064d037221 */ /* 0x001fe20000010000 */
[----:B------:R-:W-:Y:S02]  /*12f90*/  IMAD.MOV.U32 R6, RZ, RZ, 0x3f800000 ;  /* 0x3f800000ff067424 */ /* 0x000fe400078e00ff */
[C---:B-1----:R-:W-:Y:S01]  /*12fa0*/  FADD.FTZ R4, R83.reuse, R4 ;  /* 0x0000000453047221 */ /* 0x042fe20000010000 */
[----:B------:R-:W-:Y:S01]  /*12fb0*/  F2FP.F16.F32.PACK_AB R154, R83, R154 ;  /* 0x0000009a539a723e */ /* 0x000fe200000000ff */
[--C-:B------:R-:W-:Y:S02]  /*12fc0*/  IMAD.MOV.U32 R83, RZ, RZ, R87.reuse ;  /* 0x000000ffff537224 */ /* 0x100fe400078e0057 */
[----:B--2---:R-:W-:Y:S02]  /*12fd0*/  IMAD.MOV.U32 R79, RZ, RZ, R87 ;  /* 0x000000ffff4f7224 */ /* 0x004fe400078e0057 */
[C---:B---3--:R-:W-:Y:S01]  /*12fe0*/  FADD.FTZ R3, R34.reuse, R3 ;  /* 0x0000000322037221 */ /* 0x048fe20000010000 */
[----:B------:R-:W-:Y:S01]  /*12ff0*/  F2FP.F16.F32.PACK_AB R155, R34, R77 ;  /* 0x0000004d229b723e */ /* 0x000fe200000000ff */
[----:B------:R-:W-:Y:S01]  /*13000*/  IMAD.MOV.U32 R77, RZ, RZ, R87 ;  /* 0x000000ffff4d7224 */ /* 0x000fe200078e0057 */
[----:B------:R-:W-:Y:S01]  /*13010*/  MOV R34, R87 ;  /* 0x0000005700227202 */ /* 0x000fe20000000f00 */
[----:B------:R-:W-:Y:S06]  /*13020*/  @!P1 BRA `(.L_x_624) ;  /* 0x0000002400fc9947 */ /* 0x000fec0003800000 */
[----:B------:R-:W-:Y:S01]  /*13030*/  VIADD R12, R194, 0xfffffffe ;  /* 0xfffffffec20c7836 */ /* 0x000fe20000000000 */
[----:B------:R-:W-:Y:S01]  /*13040*/  MOV R13, R9 ;  /* 0x00000009000d7202 */ /* 0x000fe20000000f00 */
[----:B------:R-:W-:Y:S01]  /*13050*/  IMAD.MOV.U32 R14, RZ, RZ, R7 ;  /* 0x000000ffff0e7224 */ /* 0x000fe200078e0007 */
[----:B------:R-:W-:Y:S01]  /*13060*/  MOV R20, R180 ;  /* 0x000000b400147202 */ /* 0x000fe20000000f00 */
[----:B------:R-:W-:Y:S01]  /*13070*/  IMAD.MOV.U32 R21, RZ, RZ, R173 ;  /* 0x000000ffff157224 */ /* 0x000fe200078e00ad */
[----:B------:R-:W-:Y:S02]  /*13080*/  MOV R0, 0x3f800000 ;  /* 0x3f80000000007802 */ /* 0x000fe40000000f00 */
        /* <DEDUP_REMOVED lines=31> */
[----:B------:R-:W-:-:S07]  /*13280*/  CS2R R24, SRZ ;  /* 0x0000000000187805 */ /* 0x000fce000001ff00 */
.L_x_637:
[----:B------:R-:W-:-:S04]  /*13290*/  ISETP.NE.AND P1, PT, R21, 0x1, PT ;  /* 0x000000011500780c */ /* 0x000fc80003f25270 */
[----:B------:R-:W-:-:S04]  /*132a0*/  SEL R7, RZ, 0x1, P1 ;  /* 0x00000001ff077807 */ /* 0x000fc80000800000 */
[----:B------:R-:W-:Y:S01]  /*132b0*/  LOP3.LUT R180, R20, R7, RZ, 0x3c, !PT ;  /* 0x0000000714b47212 */ /* 0x000fe200078e3cff */
[----:B------:R-:W-:Y:S06]  /*132c0*/  @!P0 BRA `(.L_x_625) ;  /* 0x0000000000048947 */ /* 0x000fec0003800000 */
[----:B------:R-:W-:Y:S01]  /*132d0*/  BPT.TRAP 0x1 ;  /* 0x000000040000795c */ /* 0x000fe20000300000 */
.L_x_625:
[----:B------:R-:W-:Y:S01]  /*132e0*/  VIADD R173, R21, 0x1 ;  /* 0x0000000115ad7836 */ /* 0x000fe20000000000 */
[----:B------:R-:W-:-:S04]  /*132f0*/  SHF.L.U32 R10, R180, 0x1f, RZ ;  /* 0x0000001fb40a7819 */ /* 0x000fc800000006ff */
[----:B------:R-:W-:-:S04]  /*13300*/  ISETP.NE.AND P1, PT, R173, 0x2, PT ;  /* 0x00000002ad00780c */ /* 0x000fc80003f25270 */
[----:B------:R-:W-:-:S04]  /*13310*/  SEL R173, R173, RZ, P1 ;  /* 0x000000ffadad7207 */ /* 0x000fc80000800000 */
[----:B------:R-:W-:-:S04]  /*13320*/  LEA R15, R173, R2, 0x3 ;  /* 0x00000002ad0f7211 */ /* 0x000fc800078e18ff */
[----:B------:R0:W1:Y:S01]  /*13330*/  SYNCS.PHASECHK.TRANS64.TRYWAIT P1, [R15+URZ+0x2a830], R10 ;  /* 0x02a8300a0f0075a7 */ /* 0x000062000802017f */
[----:B------:R-:W-:Y:S05]  /*13340*/  @!P0 BRA `(.L_x_626) ;  /* 0x0000000000048947 */ /* 0x000fea0003800000 */
[----:B------:R-:W-:Y:S01]  /*13350*/  BPT.TRAP 0x1 ;  /* 0x000000040000795c */ /* 0x000fe20000300000 */
.L_x_626:
[----:B------:R-:W-:Y:S01]  /*13360*/  BSSY B1, `(.L_x_627) ;  /* 0x0000006000017945 */ /* 0x000fe20003800000 */
[----:B------:R-:W-:Y:S02]  /*13370*/  IMAD R8, R173, 0x900, R5 ;  /* 0x00000900ad087824 */ /* 0x000fe400078e0205 */
[----:B------:R-:W-:Y:S01]  /*13380*/  IMAD.MOV.U32 R9, RZ, RZ, 0x40000040 ;  /* 0x40000040ff097424 */ /* 0x000fe200078e00ff */
[----:B-1----:R-:W-:Y:S06]  /*13390*/  @P1 BRA `(.L_x_628) ;  /* 0x0000000000081947 */ /* 0x002fec0003800000 */
[----:B------:R-:W1:Y:S02]  /*133a0*/  SYNCS.PHASECHK.TRANS64.TRYWAIT P1, [R15+URZ+0x2a830], R10 ;  /* 0x02a8300a0f0075a7 */ /* 0x000e64000802017f */
[----:B-1----:R-:W-:Y:S05]  /*133b0*/  @!P1 BRA `(.L_x_629) ;  /* 0x000000c400e89947 */ /* 0x002fea0003800000 */
.L_x_628:
[----:B------:R-:W-:Y:S05]  /*133c0*/  BSYNC B1 ;  /* 0x0000000000017941 */ /* 0x000fea0003800000 */
.L_x_627:
[----:B------:R-:W2:Y:S04]  /*133d0*/  LDL.64 R88, [R1+0x28] ;  /* 0x0000280001587983 */ /* 0x000ea80000100a00 */
[----:B------:R-:W3:Y:S04]  /*133e0*/  LDL.64 R212, [R1+0x20] ;  /* 0x0000200001d47983 */ /* 0x000ee80000100a00 */
[----:B------:R-:W4:Y:S01]  /*133f0*/  LDL.64 R210, [R1+0x18] ;  /* 0x0000180001d27983 */ /* 0x000f220000100a00 */
[C---:B------:R-:W-:Y:S02]  /*13400*/  R2UR UR6, R8.reuse ;  /* 0x00000000080672ca */ /* 0x040fe400000e0000 */
[----:B------:R-:W-:Y:S01]  /*13410*/  R2UR UR7, R9 ;  /* 0x00000000090772ca */ /* 0x000fe200000e0000 */
[----:B------:R-:W5:Y:S01]  /*13420*/  LDL.64 R208, [R1+0x10] ;  /* 0x0000100001d07983 */ /* 0x000f620000100a00 */
[----:B------:R-:W-:Y:S01]  /*13430*/  IMAD.MOV.U32 R11, RZ, RZ, 0x40000040 ;  /* 0x40000040ff0b7424 */ /* 0x000fe200078e00ff */
[----:B01----:R-:W-:-:S02]  /*13440*/  IADD3 R10, R8, 0x2, RZ ;  /* 0x00000002080a7810 */ /* 0x003fc40007ffe0ff */
[----:B------:R-:W5:Y:S04]  /*13450*/  LDL.64 R206, [R1+0x8] ;  /* 0x0000080001ce7983 */ /* 0x000f680000100a00 */
[----:B------:R-:W5:Y:S01]  /*13460*/  LDL.64 R204, [R1] ;  /* 0x0000000001cc7983 */ /* 0x000f620000100a00 */
[----:B--2---:R-:W-:Y:S02]  /*13470*/  R2UR UR4, R88 ;  /* 0x00000000580472ca */ /* 0x004fe400000e0000 */
[----:B------:R-:W-:Y:S02]  /*13480*/  R2UR UR5, R89 ;  /* 0x00000000590572ca */ /* 0x000fe400000e0000 */
[----:B------:R-:W-:-:S11]  /*13490*/  WARPGROUP.ARRIVE ;  /* 0x00000000000079c5 */ /* 0x000fd60000000000 */
[----:B------:R-:W-:Y:S01]  /*134a0*/  HGMMA.64x96x16.F32 R88, gdesc[UR4], RZ, !UPT, gsb0 ;  /* 0x01600000045879f0 */ /* 0x000fe2000c0008ff */
[----:B------:R-:W-:Y:S02]  /*134b0*/  R2UR UR6, R10 ;  /* 0x000000000a0672ca */ /* 0x000fe400000e0000 */
[----:B------:R-:W-:Y:S02]  /*134c0*/  R2UR UR7, R11 ;  /* 0x000000000b0772ca */ /* 0x000fe400000e0000 */
[----:B---3--:R-:W-:Y:S02]  /*134d0*/  R2UR UR4, R212 ;  /* 0x00000000d40472ca */ /* 0x008fe400000e0000 */
[----:B------:R-:W-:Y:S01]  /*134e0*/  R2UR UR5, R213 ;  /* 0x00000000d50572ca */ /* 0x000fe200000e0000 */
[----:B------:R-:W-:Y:S01]  /*134f0*/  IMAD.MOV.U32 R11, RZ, RZ, 0x40000040 ;  /* 0x40000040ff0b7424 */ /* 0x000fe200078e00ff */
[----:B------:R-:W-:Y:S01]  /*13500*/  IADD3 R10, R8, 0x4, RZ ;  /* 0x00000004080a7810 */ /* 0x000fe20007ffe0ff */
[----:B------:R-:W-:-:S02]  /*13510*/  WARPGROUP.DEPBAR.LE gsb0, 0x0 ;  /* 0x00008000000079c5 */ /* 0x000fc40000010000 */
[----:B------:R-:W-:-:S08]  /*13520*/  WARPGROUP.ARRIVE ;  /* 0x00000000000079c5 */ /* 0x000fd00000000000 */
[----:B------:R-:W-:Y:S01]  /*13530*/  HGMMA.64x96x16.F32 R88, gdesc[UR4], R88, gsb0 ;  /* 0x01600000045879f0 */ /* 0x000fe20008000858 */
[----:B------:R-:W-:Y:S02]  /*13540*/  R2UR UR6, R10 ;  /* 0x000000000a0672ca */ /* 0x000fe400000e0000 */
[----:B------:R-:W-:Y:S02]  /*13550*/  R2UR UR7, R11 ;  /* 0x000000000b0772ca */ /* 0x000fe400000e0000 */
[----:B----4-:R-:W-:Y:S02]  /*13560*/  R2UR UR4, R210 ;  /* 0x00000000d20472ca */ /* 0x010fe400000e0000 */
        /* <DEDUP_REMOVED lines=8> */
[----:B-----5:R-:W-:Y:S02]  /*135f0*/  R2UR UR4, R208 ;  /* 0x00000000d00472ca */ /* 0x020fe400000e0000 */
        /* <DEDUP_REMOVED lines=8> */
[----:B------:R-:W-:Y:S02]  /*13680*/  R2UR UR4, R206 ;  /* 0x00000000ce0472ca */ /* 0x000fe400000e0000 */
        /* <DEDUP_REMOVED lines=16> */
[----:B------:R-:W-:Y:S01]  /*13790*/  R2UR UR7, R11 ;  /* 0x000000000b0772ca */ /* 0x000fe200000e0000 */
[----:B------:R-:W-:Y:S01]  /*137a0*/  UMOV UR4, UR56 ;  /* 0x0000003800047c82 */ /* 0x000fe20008000000 */
[----:B------:R-:W-:Y:S01]  /*137b0*/  UMOV UR5, UR57 ;  /* 0x0000003900057c82 */ /* 0x000fe20008000000 */
[----:B------:R-:W-:Y:S01]  /*137c0*/  IMAD.MOV.U32 R11, RZ, RZ, 0x40000040 ;  /* 0x40000040ff0b7424 */ /* 0x000fe200078e00ff */
[----:B------:R-:W-:Y:S01]  /*137d0*/  IADD3 R10, R8, 0x306, RZ ;  /* 0x00000306080a7810 */ /* 0x000fe20007ffe0ff */
[----:B------:R-:W-:Y:S02]  /*137e0*/  WARPGROUP.DEPBAR.LE gsb0, 0x0 ;  /* 0x00008000000079c5 */ /* 0x000fe40000010000 */
[----:B------:R-:W-:-:S06]  /*137f0*/  WARPGROUP.ARRIVE ;  /* 0x00000000000079c5 */ /* 0x000fcc0000000000 */
        /* <DEDUP_REMOVED lines=41> */
[----:B------:R-:W-:Y:S02]  /*13a90*/  WARPGROUP.DEPBAR.LE gsb0, 0x0 ;  /* 0x00008000000079c5 */ /* 0x000fe40000010000 */
[----:B------:R-:W-:-:S08]  /*13aa0*/  WARPGROUP.ARRIVE ;  /* 0x00000000000079c5 */ /* 0x000fd00000000000 */
[----:B------:R-:W-:Y:S01]  /*13ab0*/  HGMMA.64x96x16.F32 R88, gdesc[UR4], R88, gsb0 ;  /* 0x01600000045879f0 */ /* 0x000fe20008000858 */
        /* <DEDUP_REMOVED lines=65> */
[----:B------:R-:W-:Y:S05]  /*13ed0*/  @!P0 BRA `(.L_x_630) ;  /* 0x0000000000048947 */ /* 0x000fea0003800000 */
[----:B------:R-:W-:Y:S01]  /*13ee0*/  BPT.TRAP 0x1 ;  /* 0x000000040000795c */ /* 0x000fe20000300000 */
.L_x_630:
[----:B------:R-:W-:Y:S02]  /*13ef0*/  SHF.L.U32 R6, R20, 0x1f, RZ ;  /* 0x0000001f14067819 */ /* 0x000fe400000006ff */
[----:B------:R-:W-:-:S04]  /*13f00*/  LEA R10, R21, R2, 0x3 ;  /* 0x00000002150a7211 */ /* 0x000fc800078e18ff */
[----:B------:R0:W1:Y:S01]  /*13f10*/  SYNCS.PHASECHK.TRANS64.TRYWAIT P1, [R10+URZ+0x2a850], R6 ;  /* 0x02a850060a0075a7 */ /* 0x000062000802017f */
[----:B------:R-:W-:Y:S05]  /*13f20*/  @!P0 BRA `(.L_x_631) ;  /* 0x0000000000048947 */ /* 0x000fea0003800000 */
[----:B------:R-:W-:Y:S01]  /*13f30*/  BPT.TRAP 0x1 ;  /* 0x000000040000795c */ /* 0x000fe20000300000 */
.L_x_631:
[----:B------:R-:W-:Y:S01]  /*13f40*/  VIADD R0, R2, 0x400 ;  /* 0x0000040002007836 */ /* 0x000fe20000000000 */
[----:B------:R-:W-:Y:S04]  /*13f50*/  BSSY B1, `(.L_x_632) ;  /* 0x0000008000017945 */ /* 0x000fe80003800000 */
[----:B------:R-:W-:-:S04]  /*13f60*/  SHF.R.U32.HI R0, RZ, 0x4, R0 ;  /* 0x00000004ff007819 */ /* 0x000fc80000011600 */
[----:B------:R-:W-:-:S04]  /*13f70*/  LOP3.LUT R0, R0, 0x3fff, RZ, 0xc0, !PT ;  /* 0x00003fff00007812 */ /* 0x000fc800078ec0ff */
[----:B------:R-:W-:-:S05]  /*13f80*/  LOP3.LUT R0, R0, 0x3000000, RZ, 0xfc, !PT ;  /* 0x0300000000007812 */ /* 0x000fca00078efcff */
[----:B------:R-:W-:Y:S01]  /*13f90*/  IMAD R0, R21, 0x600, R0 ;  /* 0x0000060015007824 */ /* 0x000fe200078e0200 */
[----:B-1----:R-:W-:Y:S06]  /*13fa0*/  @P1 BRA `(.L_x_633) ;  /* 0x0000000000081947 */ /* 0x002fec0003800000 */
[----:B------:R-:W1:Y:S02]  /*13fb0*/  SYNCS.PHASECHK.TRANS64.TRYWAIT P1, [R10+URZ+0x2a850], R6 ;  /* 0x02a850060a0075a7 */ /* 0x000e64000802017f */
[----:B-1----:R-:W-:Y:S05]  /*13fc0*/  @!P1 BRA `(.L_x_634) ;  /* 0x000000b800f89947 */ /* 0x002fea0003800000 */
.L_x_633:
[----:B------:R-:W-:Y:S05]  /*13fd0*/  BSYNC B1 ;  /* 0x0000000000017941 */ /* 0x000fea0003800000 */
.L_x_632:
[----:B------:R-:W-:Y:S01]  /*13fe0*/  IMAD.MOV.U32 R7, RZ, RZ, 0x40000040 ;  /* 0x40000040ff077424 */ /* 0x000fe200078e00ff */
[----:B01----:R-:W-:Y:S01]  /*13ff0*/  MOV R6, R0 ;  /* 0x0000000000067202 */ /* 0x003fe20000000f00 */
[----:B------:R-:W-:-:S03]  /*14000*/  WARPGROUP.ARRIVE ;  /* 0x00000000000079c5 */ /* 0x000fc60000000000 */
[----:B------:R-:W-:Y:S02]  /*14010*/  R2UR UR6, R6 ;  /* 0x00000000060672ca */ /* 0x000fe400000e0000 */
[----:B------:R-:W-:Y:S01]  /*14020*/  R2UR UR7, R7 ;  /* 0x00000000070772ca */ /* 0x000fe200000e0000 */
[----:B------:R-:W-:Y:S01]  /*14030*/  IMAD.MOV.U32 R7, RZ, RZ, 0x40000040 ;  /* 0x40000040ff077424 */ /* 0x000fe200078e00ff */
[----:B------:R-:W-:-:S11]  /*14040*/  IADD3 R6, R0, 0x80, RZ ;  /* 0x0000008000067810 */ /* 0x000fd60007ffe0ff */
[----:B------:R-:W-:Y:S01]  /*14050*/  HGMMA.64x128x16.F32 R24, R156, gdesc[UR4].tnspB, R24, gsb0 ;  /* 0x41e000049c187df0 */ /* 0x000fe20008000818 */
[----:B------:R-:W-:Y:S02]  /*14060*/  R2UR UR6, R6 ;  /* 0x00000000060672ca */ /* 0x000fe400000e0000 */
[----:B------:R-:W-:Y:S01]  /*14070*/  R2UR UR7, R7 ;  /* 0x00000000070772ca */ /* 0x000fe200000e0000 */
[----:B------:R-:W-:Y:S01]  /*14080*/  IMAD.MOV.U32 R7, RZ, RZ, 0x40000040 ;  /* 0x40000040ff077424 */ /* 0x000fe200078e00ff */
[----:B------:R-:W-:Y:S01]  /*14090*/  IADD3 R6, R0, 0x100, RZ ;  /* 0x0000010000067810 */ /* 0x000fe20007ffe0ff */
[----:B------:R-:W-:Y:S02]  /*140a0*/  WARPGROUP.DEPBAR.LE gsb0, 0x0 ;  /* 0x00008000000079c5 */ /* 0x000fe40000010000 */
[----:B------:R-:W-:-:S08]  /*140b0*/  WARPGROUP.ARRIVE ;  /* 0x00000000000079c5 */ /* 0x000fd00000000000 */
        /* <DEDUP_REMOVED lines=24> */
[----:B------:R-:W-:Y:S02]  /*14240*/  WARPGROUP.DEPBAR.LE gsb0, 0x0 ;  /* 0x00008000000079c5 */ /* 0x000fe40000010000 */
[----:B------:R-:W-:-:S10]  /*14250*/  WARPGROUP.ARRIVE ;  /* 0x00000000000079c5 */ /* 0x000fd40000000000 */
[----:B------:R-:W-:Y:S03]  /*14260*/  HGMMA.64x128x16.F32 R24, R152, gdesc[UR4].tnspB, R24, gsb0 ;  /* 0x41e0000498187df0 */ /* 0x000fe60008000818 */
[----:B------:R-:W-:Y:S02]  /*14270*/  WARPGROUP.DEPBAR.LE gsb0, 0x0 ;  /* 0x00008000000079c5 */ /* 0x000fe40000010000 */
[----:B------:R-:W-:Y:S05]  /*14280*/  @!P0 BRA `(.L_x_635) ;  /* 0x0000000000048947 */ /* 0x000fea0003800000 */
[----:B------:R-:W-:Y:S01]  /*14290*/  BPT.TRAP 0x1 ;  /* 0x000000040000795c */ /* 0x000fe20000300000 */
.L_x_635:
[----:B------:R-:W-:Y:S01]  /*142a0*/  FMUL.FTZ R21, R90, UR38 ;  /* 0x000000265a157c20 */ /* 0x000fe20008410000 */
[----:B------:R-:W-:Y:S01]  /*142b0*/  FMUL.FTZ R11, R88, UR38 ;  /* 0x00000026580b7c20 */ /* 0x000fe20008410000 */
[----:B------:R-:W-:Y:S01]  /*142c0*/  FMUL.FTZ R88, R91, UR38 ;  /* 0x000000265b587c20 */ /* 0x000fe20008410000 */
[----:B------:R-:W-:Y:S01]  /*142d0*/  FMUL.FTZ R20, R89, UR38 ;  /* 0x0000002659147c20 */ /* 0x000fe20008410000 */
[----:B------:R-:W-:Y:S01]  /*142e0*/  FMUL.FTZ R91, R94, UR38 ;  /* 0x000000265e5b7c20 */ /* 0x000fe20008410000 */
[----:B------:R-:W-:Y:S01]  /*142f0*/  FMUL.FTZ R89, R92, UR38 ;  /* 0x000000265c597c20 */ /* 0x000fe20008410000 */
[----:B------:R-:W0:Y:S01]  /*14300*/  MUFU.TANH R21, R21 ;  /* 0x0000001500157308 */ /* 0x000e220000002400 */
        /* <DEDUP_REMOVED lines=16> */
[----:B0-----:R-:W-:Y:S01]  /*14410*/  FMNMX.FTZ R9, R21, R13, !PT ;  /* 0x0000000d15097209 */ /* 0x001fe20007810000 */
[----:B------:R-:W-:Y:S01]  /*14420*/  FMUL.FTZ R107, R110, UR38 ;  /* 0x000000266e6b7c20 */ /* 0x000fe20008410000 */
[----:B------:R-:W-:Y:S01]  /*14430*/  FMUL.FTZ R105, R108, UR38 ;  /* 0x000000266c697c20 */ /* 0x000fe20008410000 */
[----:B------:R-:W-:Y:S01]  /*14440*/  FMUL.FTZ R108, R111, UR38 ;  /* 0x000000266f6c7c20 */ /* 0x000fe20008410000 */
[----:B------:R-:W-:Y:S01]  /*14450*/  FMUL.FTZ R106, R109, UR38 ;  /* 0x000000266d6a7c20 */ /* 0x000fe20008410000 */
[----:B------:R-:W-:Y:S01]  /*14460*/  FMUL.FTZ R111, R114, UR38 ;  /* 0x00000026726f7c20 */ /* 0x000fe20008410000 */
[----:B------:R-:W-:Y:S01]  /*14470*/  FMUL.FTZ R109, R112, UR38 ;  /* 0x00000026706d7c20 */ /* 0x000fe20008410000 */
[----:B------:R-:W0:Y:S01]  /*14480*/  MUFU.TANH R20, R20 ;  /* 0x0000001400147308 */ /* 0x000e220000002400 */
        /* <DEDUP_REMOVED lines=28> */
[----:B------:R-:W-:-:S03]  /*14650*/  FMUL.FTZ R130, R133, UR38 ;  /* 0x0000002685827c20 */ /* 0x000fc60008410000 */
[----:B------:R-:W1:Y:S01]  /*14660*/  MUFU.TANH R90, R90 ;  /* 0x0000005a005a7308 */ /* 0x000e620000002400 */
[----:B--2---:R-:W-:-:S07]  /*14670*/  FMNMX.FTZ R7, R89, R0, !PT ;  /* 0x0000000059077209 */ /* 0x004fce0007810000 */
[----:B------:R-:W2:Y:S01]  /*14680*/  MUFU.TANH R95, R95 ;  /* 0x0000005f005f7308 */ /* 0x000ea20000002400 */
[----:B0-----:R-:W-:-:S07]  /*14690*/  FMNMX.FTZ R6, R92, R9, !PT ;  /* 0x000000095c067209 */ /* 0x001fce0007810000 */
[----:B------:R-:W0:Y:S01]  /*146a0*/  MUFU.TANH R93, R93 ;  /* 0x0000005d005d7308 */ /* 0x000e220000002400 */
[----:B-1----:R-:W-:-:S07]  /*146b0*/  FMNMX.FTZ R0, R90, R7, !PT ;  /* 0x000000075a007209 */ /* 0x002fce0007810000 */
        /* <DEDUP_REMOVED lines=75> */
[----:B0-----:R-:W-:Y:S02]  /*14b70*/  FMNMX.FTZ R7, R129, R0, !PT ;  /* 0x0000000081077209 */ /* 0x001fe40007810000 */
[----:B-1----:R-:W-:-:S05]  /*14b80*/  FMNMX.FTZ R6, R132, R9, !PT ;  /* 0x0000000984067209 */ /* 0x002fca0007810000 */
[----:B------:R-:W0:Y:S01]  /*14b90*/  SHFL.BFLY PT, R9, R6, 0x2, 0x1f ;  /* 0x0c401f0006097f89 */ /* 0x000e2200000e0000 */
[----:B--2---:R-:W-:-:S05]  /*14ba0*/  FMNMX.FTZ R0, R130, R7, !PT ;  /* 0x0000000782007209 */ /* 0x004fca0007810000 */
[----:B------:R-:W1:Y:S01]  /*14bb0*/  SHFL.BFLY PT, R7, R0, 0x2, 0x1f ;  /* 0x0c401f0000077f89 */ /* 0x000e6200000e0000 */
[----:B0-----:R-:W-:-:S05]  /*14bc0*/  FMNMX.FTZ R134, R6, R9, !PT ;  /* 0x0000000906867209 */ /* 0x001fca0007810000 */
[----:B------:R-:W0:Y:S01]  /*14bd0*/  SHFL.BFLY PT, R9, R134, 0x1, 0x1f ;  /* 0x0c201f0086097f89 */ /* 0x000e2200000e0000 */
[----:B-1----:R-:W-:-:S05]  /*14be0*/  FMNMX.FTZ R133, R0, R7, !PT ;  /* 0x0000000700857209 */ /* 0x002fca0007810000 */
[----:B------:R-:W1:Y:S01]  /*14bf0*/  SHFL.BFLY PT, R8, R133, 0x1, 0x1f ;  /* 0x0c201f0085087f89 */ /* 0x000e6200000e0000 */
[----:B0-----:R-:W-:-:S05]  /*14c00*/  FMNMX.FTZ R9, R134, R9, !PT ;  /* 0x0000000986097209 */ /* 0x001fca0007810000 */
[----:B------:R-:W-:Y:S01]  /*14c10*/  FADD.FTZ R13, -R9, R13 ;  /* 0x0000000d090d7221 */ /* 0x000fe20000010100 */
[----:B-1----:R-:W-:Y:S02]  /*14c20*/  FMNMX.FTZ R7, R133, R8, !PT ;  /* 0x0000000885077209 */ /* 0x002fe40007810000 */
[----:B------:R-:W-:-:S03]  /*14c30*/  MOV R8, UR39 ;  /* 0x0000002700087c02 */ /* 0x000fc60008000f00 */
[----:B------:R-:W-:Y:S02]  /*14c40*/  FADD.FTZ R135, -R7, R14 ;  /* 0x0000000e07877221 */ /* 0x000fe40000010100 */
[-C--:B------:R-:W-:Y:S01]  /*14c50*/  FMUL.FTZ R0, R13, R8.reuse ;  /* 0x000000080d007220 */ /* 0x080fe20000410000 */
[-C--:B------:R-:W-:Y:S01]  /*14c60*/  FMUL.FTZ R13, R7, R8.reuse ;  /* 0x00000008070d7220 */ /* 0x080fe20000410000 */
[----:B------:R-:W-:-:S03]  /*14c70*/  FMUL.FTZ R14, R135, R8 ;  /* 0x00000008870e7220 */ /* 0x000fc60000410000 */
[-CC-:B------:R-:W-:Y:S01]  /*14c80*/  FFMA.FTZ R144, R109, R8.reuse, -R13.reuse ;  /* 0x000000086d907223 */ /* 0x180fe2000001080d */
[-C--:B------:R-:W-:Y:S01]  /*14c90*/  FMUL.FTZ R109, R9, R8.reuse ;  /* 0x00000008096d7220 */ /* 0x080fe20000410000 */
[-CC-:B------:R-:W-:Y:S01]  /*14ca0*/  FFMA.FTZ R156, R11, R8.reuse, -R13.reuse ;  /* 0x000000080b9c7223 */ /* 0x180fe2000001080d */
[-CC-:B------:R-:W-:Y:S01]  /*14cb0*/  FFMA.FTZ R142, R105, R8.reuse, -R13.reuse ;  /* 0x00000008698e7223 */ /* 0x180fe2000001080d */
[-C--:B------:R-:W-:Y:S01]  /*14cc0*/  FFMA.FTZ R135, R20, R8.reuse, -R13 ;  /* 0x0000000814877223 */ /* 0x080fe2000001080d */
[-CC-:B------:R-:W-:Y:S01]  /*14cd0*/  FFMA.FTZ R105, R21, R8.reuse, -R109.reuse ;  /* 0x0000000815697223 */ /* 0x180fe2000001086d */
[-C--:B------:R-:W-:Y:S01]  /*14ce0*/  FFMA.FTZ R157, R88, R8.reuse, -R109 ;  /* 0x00000008589d7223 */ /* 0x080fe2000001086d */
[----:B------:R-:W-:Y:S01]  /*14cf0*/  MUFU.EX2 R6, R14 ;  /* 0x0000000e00067308 */ /* 0x000fe20000000800 */
[-CC-:B------:R-:W-:Y:S01]  /*14d00*/  FFMA.FTZ R133, R94, R8.reuse, -R13.reuse ;  /* 0x000000085e857223 */ /* 0x180fe2000001080d */
[-CC-:B------:R-:W-:Y:S01]  /*14d10*/  FFMA.FTZ R158, R89, R8.reuse, -R13.reuse ;  /* 0x00000008599e7223 */ /* 0x180fe2000001080d */
[-C--:B------:R-:W-:Y:S01]  /*14d20*/  FFMA.FTZ R94, R102, R8.reuse, -R13 ;  /* 0x00000008665e7223 */ /* 0x080fe2000001080d */
[-C--:B------:R-:W-:Y:S01]  /*14d30*/  FFMA.FTZ R102, R91, R8.reuse, -R109 ;  /* 0x000000085b667223 */ /* 0x080fe2000001086d */
[-C--:B------:R-:W-:Y:S01]  /*14d40*/  FFMA.FTZ R134, R90, R8.reuse, -R13 ;  /* 0x000000085a867223 */ /* 0x080fe2000001080d */
[-C--:B------:R-:W-:Y:S01]  /*14d50*/  FFMA.FTZ R159, R92, R8.reuse, -R109 ;  /* 0x000000085c9f7223 */ /* 0x080fe2000001086d */
[-CC-:B------:R-:W-:Y:S01]  /*14d60*/  FFMA.FTZ R136, R93, R8.reuse, -R13.reuse ;  /* 0x000000085d887223 */ /* 0x180fe2000001080d */
[----:B------:R-:W0:Y:S01]  /*14d70*/  MUFU.EX2 R156, R156 ;  /* 0x0000009c009c7308 */ /* 0x000e220000000800 */
[-C--:B------:R-:W-:Y:S01]  /*14d80*/  FFMA.FTZ R140, R101, R8.reuse, -R13 ;  /* 0x00000008658c7223 */ /* 0x080fe2000001080d */
[-CC-:B------:R-:W-:Y:S01]  /*14d90*/  FFMA.FTZ R101, R95, R8.reuse, -R109.reuse ;  /* 0x000000085f657223 */ /* 0x180fe2000001086d */
[-C--:B------:R-:W-:Y:S01]  /*14da0*/  FFMA.FTZ R137, R96, R8.reuse, -R109 ;  /* 0x0000000860897223 */ /* 0x080fe2000001086d */
[-C--:B------:R-:W-:Y:S01]  /*14db0*/  FFMA.FTZ R138, R97, R8.reuse, -R13 ;  /* 0x00000008618a7223 */ /* 0x080fe2000001080d */
[-C--:B------:R-:W-:Y:S01]  /*14dc0*/  FFMA.FTZ R99, R99, R8.reuse, -R109 ;  /* 0x0000000863637223 */ /* 0x080fe2000001086d */
[-C--:B------:R-:W-:Y:S01]  /*14dd0*/  FFMA.FTZ R97, R98, R8.reuse, -R13 ;  /* 0x0000000862617223 */ /* 0x080fe2000001080d */
[-CC-:B------:R-:W-:Y:S01]  /*14de0*/  FFMA.FTZ R139, R100, R8.reuse, -R109.reuse ;  /* 0x00000008648b7223 */ /* 0x180fe2000001086d */
[----:B------:R-:W-:Y:S01]  /*14df0*/  MUFU.EX2 R0, R0 ;  /* 0x0000000000007308 */ /* 0x000fe20000000800 */
[-CC-:B------:R-:W-:Y:S01]  /*14e00*/  FFMA.FTZ R98, R103, R8.reuse, -R109.reuse ;  /* 0x0000000867627223 */ /* 0x180fe2000001086d */
[-CC-:B------:R-:W-:Y:S01]  /*14e10*/  FFMA.FTZ R141, R104, R8.reuse, -R109.reuse ;  /* 0x00000008688d7223 */ /* 0x180fe2000001086d */
[-C--:B------:R-:W-:Y:S01]  /*14e20*/  FFMA.FTZ R96, R107, R8.reuse, -R109 ;  /* 0x000000086b607223 */ /* 0x080fe2000001086d */
[-C--:B------:R-:W-:Y:S01]  /*14e30*/  FFMA.FTZ R93, R106, R8.reuse, -R13 ;  /* 0x000000086a5d7223 */ /* 0x080fe2000001080d */
[-CC-:B------:R-:W-:Y:S01]  /*14e40*/  FFMA.FTZ R143, R108, R8.reuse, -R109.reuse ;  /* 0x000000086c8f7223 */ /* 0x180fe2000001086d */
        /* <DEDUP_REMOVED lines=14> */
[-CC-:B------:R-:W-:Y:S01]  /*14f30*/  FFMA.FTZ R150, R123, R8.reuse, -R13.reuse ;  /* 0x000000087b967223 */ /* 0x180fe2000001080d */
        /* <DEDUP_REMOVED lines=9> */
[----:B------:R-:W-:-:S02]  /*14fd0*/  FFMA.FTZ R13, R130, R8, -R13 ;  /* 0x00000008820d7223 */ /* 0x000fc4000001080d */
        /* <DEDUP_REMOVED lines=25> */
[----:B0-----:R-:W-:Y:S01]  /*15170*/  FADD.FTZ R3, R97, R88 ;  /* 0x0000005861037221 */ /* 0x001fe20000010000 */
[----:B------:R-:W-:-:S06]  /*15180*/  FFMA.FTZ R88, R121, R8, -R109 ;  /* 0x0000000879587223 */ /* 0x000fcc000001086d */
        /* <DEDUP_REMOVED lines=14> */
[----:B------:R-:W-:-:S06]  /*15270*/  FFMA.FTZ R21, R125, R8, -R109 ;  /* 0x000000087d157223 */ /* 0x000fcc000001086d */
        /* <DEDUP_REMOVED lines=18> */
[----:B------:R-:W-:-:S05]  /*153a0*/  VIADD R4, R15, 0x2a840 ;  /* 0x0002a8400f047836 */ /* 0x000fca0000000000 */
[----:B------:R-:W-:Y:S01]  /*153b0*/  PRMT R4, R181, 0x654, R4 ;  /* 0x00000654b5047816 */ /* 0x000fe20000000004 */
[----:B------:R-:W2:Y:S01]  /*153c0*/  MUFU.EX2 R91, R91 ;  /* 0x0000005b005b7308 */ /* 0x000ea20000000800 */
[----:B-1----:R-:W-:Y:S02]  /*153d0*/  FADD.FTZ R100, R147, R100 ;  /* 0x0000006493647221 */ /* 0x002fe40000010000 */
[----:B------:R1:W-:Y:S05]  /*153e0*/  SYNCS.ARRIVE.TRANS64.RED.A1T0 RZ, [R4+URZ], RZ ;  /* 0x000000ff04ff79a7 */ /* 0x0003ea000810043f */
[----:B------:R-:W3:Y:S01]  /*153f0*/  MUFU.EX2 R20, R20 ;  /* 0x0000001400147308 */ /* 0x000ee20000000800 */
[----:B0-----:R-:W-:-:S07]  /*15400*/  FADD.FTZ R3, R148, R3 ;  /* 0x0000000394037221 */ /* 0x001fce0000010000 */
[----:B------:R-:W0:Y:S01]  /*15410*/  MUFU.EX2 R149, R149 ;  /* 0x0000009500957308 */ /* 0x000e220000000800 */
[----:B--2---:R-:W-:-:S07]  /*15420*/  FADD.FTZ R100, R91, R100 ;  /* 0x000000645b647221 */ /* 0x004fce0000010000 */
[----:B------:R-:W2:Y:S01]  /*15430*/  MUFU.EX2 R150, R150 ;  /* 0x0000009600967308 */ /* 0x000ea20000000800 */
[----:B---3--:R-:W-:-:S07]  /*15440*/  FADD.FTZ R3, R20, R3 ;  /* 0x0000000314037221 */ /* 0x008fce0000010000 */
[----:B------:R-:W3:Y:S01]  /*15450*/  MUFU.EX2 R88, R88 ;  /* 0x0000005800587308 */ /* 0x000ee20000000800 */
[----:B0-----:R-:W-:Y:S01]  /*15460*/  FADD.FTZ R15, R149, R100 ;  /* 0x00000064950f7221 */ /* 0x001fe20000010000 */
[----:B------:R-:W-:-:S06]  /*15470*/  FFMA.FTZ R100, R132, R8, -R109 ;  /* 0x0000000884647223 */ /* 0x000fcc000001086d */
[----:B------:R-:W0:Y:S01]  /*15480*/  MUFU.EX2 R14, R14 ;  /* 0x0000000e000e7308 */ /* 0x000e220000000800 */
[----:B--2---:R-:W-:-:S07]  /*15490*/  FADD.FTZ R3, R150, R3 ;  /* 0x0000000396037221 */ /* 0x004fce0000010000 */
[----:B------:R-:W2:Y:S01]  /*154a0*/  MUFU.EX2 R151, R151 ;  /* 0x0000009700977308 */ /* 0x000ea20000000800 */
[----:B---3--:R-:W-:-:S07]  /*154b0*/  FADD.FTZ R104, R88, R15 ;  /* 0x0000000f58687221 */ /* 0x008fce0000010000 */
        /* <DEDUP_REMOVED lines=20> */
.L_x_636:
[C---:B------:R-:W-:Y:S01]  /*15600*/  ISETP.GT.AND P1, PT, R12.reuse, RZ, PT ;  /* 0x000000ff0c00720c */ /* 0x040fe20003f24270 */
[----:B------:R-:W-:Y:S01]  /*15610*/  VIADD R12, R12, 0xffffffff ;  /* 0xffffffff0c0c7836 */ /* 0x000fe20000000000 */
[----:B------:R-:W-:Y:S02]  /*15620*/  IADD3 R10, R10, 0x2a860, RZ ;  /* 0x0002a8600a0a7810 */ /* 0x000fe40007ffe0ff */
[----:B------:R-:W-:Y:S02]  /*15630*/  F2FP.F16.F32.PACK_AB R148, R20, R148 ;  /* 0x000000941494723e */ /* 0x000fe400000000ff */
[----:B------:R-:W-:Y:S02]  /*15640*/  PRMT R10, R181, 0x654, R10 ;  /* 0x00000654b50a7816 */ /* 0x000fe4000000000a */
[----:B------:R-:W-:Y:S01]  /*15650*/  F2FP.F16.F32.PACK_AB R150, R14, R150 ;  /* 0x000000960e96723e */ /* 0x000fe200000000ff */
[----:B------:R-:W-:Y:S01]  /*15660*/  IMAD.MOV.U32 R14, RZ, RZ, R7 ;  /* 0x000000ffff0e7224 */ /* 0x000fe200078e0007 */
[----:B------:R0:W-:Y:S01]  /*15670*/  SYNCS.ARRIVE.TRANS64.RED.A1T0 RZ, [R10+URZ], RZ ;  /* 0x000000ff0aff79a7 */ /* 0x0001e2000810043f */
[----:B------:R-:W-:Y:S01]  /*15680*/  F2FP.F16.F32.PACK_AB R153, R153, R21 ;  /* 0x000000159999723e */ /* 0x000fe200000000ff */
[----:B------:R-:W-:Y:S01]  /*15690*/  IMAD.MOV.U32 R21, RZ, RZ, R173 ;  /* 0x000000ffff157224 */ /* 0x000fe200078e00ad */
        /* <DEDUP_REMOVED lines=21> */
[----:B------:R-:W-:Y:S02]  /*157f0*/  MOV R13, R9 ;  /* 0x00000009000d7202 */ /* 0x000fe40000000f00 */
[----:B------:R-:W-:Y:S01]  /*15800*/  MOV R20, R180 ;  /* 0x000000b400147202 */ /* 0x000fe20000000f00 */
[----:B0-----:R-:W-:Y:S06]  /*15810*/  @P1 BRA `(.L_x_637) ;  /* 0xffffffd8009c1947 */ /* 0x001fec000383ffff */
.L_x_624:
[----:B------:R-:W-:Y:S05]  /*15820*/  BSYNC B0 ;  /* 0x0000000000007941 */ /* 0x000fea0003800000 */
.L_x_623:
        /* <DEDUP_REMOVED lines=67> */
.L_x_638:
[----:B------:R-:W-:Y:S02]  /*15c60*/  LEA R14, R173, R2, 0x3 ;  /* 0x00000002ad0e7211 */ /* 0x000fe400078e18ff */
[----:B------:R-:W-:-:S04]  /*15c70*/  SHF.L.U32 R5, R180, 0x1f, RZ ;  /* 0x0000001fb4057819 */ /* 0x000fc800000006ff */
[----:B------:R0:W1:Y:S01]  /*15c80*/  SYNCS.PHASECHK.TRANS64.TRYWAIT P1, [R14+URZ+0x2a850], R5 ;  /* 0x02a850050e0075a7 */ /* 0x000062000802017f */
[----:B------:R-:W-:Y:S05]  /*15c90*/  @!P0 BRA `(.L_x_639) ;  /* 0x0000000000048947 */ /* 0x000fea0003800000 */
[----:B------:R-:W-:Y:S01]  /*15ca0*/  BPT.TRAP 0x1 ;  /* 0x000000040000795c */ /* 0x000fe20000300000 */
.L_x_639:
        /* <DEDUP_REMOVED lines=9> */
.L_x_641:
[----:B------:R-:W-:Y:S05]  /*15d40*/  BSYNC B0 ;  /* 0x0000000000007941 */ /* 0x000fea0003800000 */
.L_x_640:
[----:B------:R-:W-:Y:S01]  /*15d50*/  IMAD.MOV.U32 R11, RZ, RZ, 0x40000040 ;  /* 0x40000040ff0b7424 */ /* 0x000fe200078e00ff */
[----:B------:R-:W-:Y:S01]  /*15d60*/  MOV R10, R0 ;  /* 0x00000000000a7202 */ /* 0x000fe20000000f00 */
[----:B------:R-:W-:Y:S01]  /*15d70*/  WARPGROUP.ARRIVE ;  /* 0x00000000000079c5 */ /* 0x000fe20000000000 */
[----:B01----:R-:W0:Y:S01]  /*15d80*/  SHFL.BFLY PT, R5, R4, 0x2, 0x1f ;  /* 0x0c401f0004057f89 */ /* 0x003e2200000e0000 */
[----:B------:R-:W-:Y:S01]  /*15d90*/  IMAD.MOV.U32 R12, RZ, RZ, RZ ;  /* 0x000000ffff0c7224 */ /* 0x000fe200078e00ff */
        /* <DEDUP_REMOVED lines=9> */
[----:B0-----:R-:W-:Y:S01]  /*15e30*/  FADD.FTZ R5, R5, R4 ;  /* 0x0000000405057221 */ /* 0x001fe20000010000 */
[----:B------:R-:W-:Y:S01]  /*15e40*/  MOV R4, RZ ;  /* 0x000000ff00047202 */ /* 0x000fe20000000f00 */
[----:B------:R-:W-:Y:S02]  /*15e50*/  WARPGROUP.DEPBAR.LE gsb0, 0x0 ;  /* 0x00008000000079c5 */ /* 0x000fe40000010000 */
[----:B------:R-:W-:-:S06]  /*15e60*/  WARPGROUP.ARRIVE ;  /* 0x00000000000079c5 */ /* 0x000fcc0000000000 */
        /* <DEDUP_REMOVED lines=18> */
[----:B------:R-:W-:Y:S02]  /*15f90*/  IADD3 R10, R0, 0x280, RZ ;  /* 0x00000280000a7810 */ /* 0x000fe40007ffe0ff */
[----:B------:R-:W0:Y:S02]  /*15fa0*/  SHFL.BFLY PT, R0, R3, 0x2, 0x1f ;  /* 0x0c401f0003007f89 */ /* 0x000e2400000e0000 */
[----:B0-----:R-:W-:Y:S01]  /*15fb0*/  FADD.FTZ R2, R0, R3 ;  /* 0x0000000300027221 */ /* 0x001fe20000010000 */
[----:B------:R-:W-:Y:S01]  /*15fc0*/  IMAD.MOV.U32 R3, RZ, RZ, -0x800000 ;  /* 0xff800000ff037424 */ /* 0x000fe200078e00ff */
[----:B------:R-:W0:Y:S02]  /*15fd0*/  SHFL.BFLY PT, R0, R5, 0x1, 0x1f ;  /* 0x0c201f0005007f89 */ /* 0x000e2400000e0000 */
[----:B0-----:R-:W-:Y:S01]  /*15fe0*/  FADD.FTZ R13, R5, R0 ;  /* 0x00000000050d7221 */ /* 0x001fe20000010000 */
[----:B------:R-:W-:-:S04]  /*15ff0*/  MOV R0, 0xff800000 ;  /* 0xff80000000007802 */ /* 0x000fc80000000f00 */
[----:B------:R-:W-:-:S13]  /*16000*/  FSETP.NE.FTZ.AND P1, PT, R13, RZ, PT ;  /* 0x000000ff0d00720b */ /* 0x000fda0003f35000 */
[----:B------:R-:W0:Y:S08]  /*16010*/  @P1 MUFU.LG2 R6, R13 ;  /* 0x0000000d00061308 */ /* 0x000e300000000c00 */
[----:B------:R-:W-:Y:S01]  /*16020*/  @P1 MUFU.RCP R4, R13 ;  /* 0x0000000d00041308 */ /* 0x000fe20000001000 */
[----:B0-----:R-:W-:Y:S01]  /*16030*/  @P1 FMUL.FTZ R5, R6, 0.69314718246459960938 ;  /* 0x3f31721806051820 */ /* 0x001fe20000410000 */
[----:B------:R-:W-:-:S02]  /*16040*/  WARPGROUP.DEPBAR.LE gsb0, 0x0 ;  /* 0x00008000000079c5 */ /* 0x000fc40000010000 */
[----:B------:R-:W-:-:S06]  /*16050*/  WARPGROUP.ARRIVE ;  /* 0x00000000000079c5 */ /* 0x000fcc0000000000 */
[----:B------:R-:W-:Y:S01]  /*16060*/  HGMMA.64x128x16.F32 R24, R148, gdesc[UR4].tnspB, R24, gsb0 ;  /* 0x41e0000494187df0 */ /* 0x000fe20008000818 */
[----:B------:R-:W-:Y:S02]  /*16070*/  R2UR UR6, R10 ;  /* 0x000000000a0672ca */ /* 0x000fe400000e0000 */
[----:B------:R-:W-:Y:S02]  /*16080*/  R2UR UR7, R11 ;  /* 0x000000000b0772ca */ /* 0x000fe400000e0000 */
[----:B------:R-:W0:Y:S02]  /*16090*/  SHFL.BFLY PT, R11, R2, 0x1, 0x1f ;  /* 0x0c201f00020b7f89 */ /* 0x000e2400000e0000 */
[----:B0-----:R-:W-:Y:S01]  /*160a0*/  FADD.FTZ R11, R2, R11 ;  /* 0x0000000b020b7221 */ /* 0x001fe20000010000 */
[----:B------:R-:W-:-:S04]  /*160b0*/  @P1 FMUL.FTZ R2, R8, 0.69314718246459960938 ;  /* 0x3f31721808021820 */ /* 0x000fc80000410000 */
[----:B------:R-:W-:Y:S01]  /*160c0*/  FSETP.NE.FTZ.AND P2, PT, R11, RZ, PT ;  /* 0x000000ff0b00720b */ /* 0x000fe20003f55000 */
[----:B------:R-:W-:-:S12]  /*160d0*/  @P1 FFMA.FTZ R0, R2, R7, R5 ;  /* 0x0000000702001223 */ /* 0x000fd80000010005 */
[----:B------:R-:W0:Y:S01]  /*160e0*/  @P2 MUFU.LG2 R10, R11 ;  /* 0x0000000b000a2308 */ /* 0x000e220000000c00 */
[----:B------:R-:W-:-:S07]  /*160f0*/  @P2 FMUL.FTZ R15, R8, 0.69314718246459960938 ;  /* 0x3f317218080f2820 */ /* 0x000fce0000410000 */
[----:B------:R1:W2:Y:S01]  /*16100*/  @P2 MUFU.RCP R12, R11 ;  /* 0x0000000b000c2308 */ /* 0x0002a20000001000 */
[----:B0-----:R-:W-:-:S04]  /*16110*/  @P2 FMUL.FTZ R10, R10, 0.69314718246459960938 ;  /* 0x3f3172180a0a2820 */ /* 0x001fc80000410000 */
[----:B------:R-:W-:Y:S01]  /*16120*/  @P2 FFMA.FTZ R3, R15, R9, R10 ;  /* 0x000000090f032223 */ /* 0x000fe2000001000a */
[----:B------:R-:W-:Y:S02]  /*16130*/  WARPGROUP.DEPBAR.LE gsb0, 0x0 ;  /* 0x00008000000079c5 */ /* 0x000fe40000010000 */
[----:B------:R-:W-:-:S06]  /*16140*/  WARPGROUP.ARRIVE ;  /* 0x00000000000079c5 */ /* 0x000fcc0000000000 */
[----:B------:R-:W-:Y:S03]  /*16150*/  HGMMA.64x128x16.F32 R24, R152, gdesc[UR4].tnspB, R24, gsb0 ;  /* 0x41e0000498187df0 */ /* 0x000fe60008000818 */
[----:B------:R-:W-:Y:S02]  /*16160*/  WARPGROUP.DEPBAR.LE gsb0, 0x0 ;  /* 0x00008000000079c5 */ /* 0x000fe40000010000 */
[----:B-12---:R-:W-:Y:S05]  /*16170*/  @!P0 BRA `(.L_x_643) ;  /* 0x0000000000048947 */ /* 0x006fea0003800000 */
[----:B------:R-:W-:Y:S01]  /*16180*/  BPT.TRAP 0x1 ;  /* 0x000000040000795c */ /* 0x000fe20000300000 */
.L_x_643:
[----:B------:R-:W-:Y:S01]  /*16190*/  IADD3 R2, R14, 0x2a860, RZ ;  /* 0x0002a8600e027810 */ /* 0x000fe20007ffe0ff */
[----:B------:R-:W-:Y:S02]  /*161a0*/  VIADD R173, R173, 0x1 ;  /* 0x00000001adad7836 */ /* 0x000fe40000000000 */
[-C--:B------:R-:W-:Y:S01]  /*161b0*/  FMUL.FTZ R88, R36, R4.reuse ;  /* 0x0000000424587220 */ /* 0x080fe20000410000 */
[-C--:B------:R-:W-:Y:S01]  /*161c0*/  FMUL.FTZ R89, R32, R4.reuse ;  /* 0x0000000420597220 */ /* 0x080fe20000410000 */
[----:B------:R-:W-:Y:S01]  /*161d0*/  PRMT R2, R181, 0x654, R2 ;  /* 0x00000654b5027816 */ /* 0x000fe20000000002 */
[----:B------:R-:W-:Y:S01]  /*161e0*/  FMUL.FTZ R36, R72, R4 ;  /* 0x0000000448247220 */ /* 0x000fe20000410000 */
[----:B------:R-:W-:Y:S01]  /*161f0*/  ISETP.NE.AND P0, PT, R173, 0x2, PT ;  /* 0x00000002ad00780c */ /* 0x000fe20003f05270 */
[-C--:B------:R-:W-:Y:S01]  /*16200*/  FMUL.FTZ R92, R34, R12.reuse ;  /* 0x0000000c225c7220 */ /* 0x080fe20000410000 */
[----:B------:R0:W-:Y:S01]  /*16210*/  SYNCS.ARRIVE.TRANS64.RED.A1T0 RZ, [R2+URZ], RZ ;  /* 0x000000ff02ff79a7 */ /* 0x0001e2000810043f */
[-C--:B------:R-:W-:Y:S01]  /*16220*/  FMUL.FTZ R32, R26, R12.reuse ;  /* 0x0000000c1a207220 */ /* 0x080fe20000410000 */
[----:B------:R-:W-:Y:S01]  /*16230*/  SEL R5, RZ, 0x1, P0 ;  /* 0x00000001ff057807 */ /* 0x000fe20000000000 */
        /* <DEDUP_REMOVED lines=59> */
[----:B------:R-:W-:Y:S01]  /*165f0*/  FMUL.FTZ R87, R87, R12 ;  /* 0x0000000c57577220 */ /* 0x000fe20000410000 */
[----:B------:R-:W-:-:S02]  /*16600*/  LOP3.LUT R180, R180, R5, RZ, 0x3c, !PT ;  /* 0x00000005b4b47212 */ /* 0x000fc400078e3cff */
[----:B------:R-:W-:Y:S02]  /*16610*/  IADD3 R189, R189, 0x1, RZ ;  /* 0x00000001bdbd7810 */ /* 0x000fe40007ffe0ff */
[----:B0-----:R-:W-:-:S07]  /*16620*/  SEL R173, R173, RZ, P0 ;  /* 0x000000ffadad7207 */ /* 0x001fce0000000000 */
.L_x_565:
[----:B------:R-:W0:Y:S08]  /*16630*/  S2UR UR4, SR_CgaCtaId ;  /* 0x00000000000479c3 */ /* 0x000e300000008800 */
[----:B------:R-:W-:Y:S01]  /*16640*/  BAR.SYNC.DEFER_BLOCKING 0x5, 0x180 ;  /* 0x0146000000007b1d */ /* 0x000fe20000010000 */
[----:B------:R-:W-:-:S05]  /*16650*/  MOV R2, 0x400 ;  /* 0x0000040000027802 */ /* 0x000fca0000000f00 */
[----:B------:R-:W-:Y:S01]  /*16660*/  BSSY B0, `(.L_x_644) ;  /* 0x00001f8000007945 */ /* 0x000fe20003800000 */
[----:B0-----:R-:W-:-:S05]  /*16670*/  IMAD.U32 R181, RZ, RZ, UR4 ;  /* 0x00000004ffb57e24 */ /* 0x001fca000f8e00ff */
[----:B------:R-:W-:-:S05]  /*16680*/  LEA R2, R181, R2, 0x18 ;  /* 0x00000002b5027211 */ /* 0x000fca00078ec0ff */
[----:B------:R0:W1:Y:S01]  /*16690*/  LDS.128 R28, [R2+0x2a8d0] ;  /* 0x02a8d000021c7984 */ /* 0x0000620000000c00 */
[----:B------:R-:W-:Y:S06]  /*166a0*/  BAR.ARV 0x4, 0x180 ;  /* 0x0106000000007b1d */ /* 0x000fec0000002000 */
[----:B------:R-:W-:Y:S05]  /*166b0*/  @P1 BRA `(.L_x_645) ;  /* 0x0000001400081947 */ /* 0x000fea0003800000 */
[----:B------:R-:W2:Y:S01]  /*166c0*/  LDL R4, [R1+0x38] ;  /* 0x0000380001047983 */ /* 0x000ea20000100800 */
[----:B------:R-:W-:Y:S01]  /*166d0*/  F2FP.F16.F32.PACK_AB R10, R11, R10 ;  /* 0x0000000a0b0a723e */ /* 0x000fe200000000ff */
[----:B------:R-:W-:Y:S01]  /*166e0*/  ULDC.64 UR4, c[0x0][0xc00] ;  /* 0x0003000000047ab9 */ /* 0x000fe20000000a00 */
[----:B------:R-:W-:Y:S01]  /*166f0*/  F2FP.F16.F32.PACK_AB R11, R97, R26 ;  /* 0x0000001a610b723e */ /* 0x000fe200000000ff */
[----:B------:R-:W3:Y:S01]  /*16700*/  S2R R5, SR_SWINHI ;  /* 0x0000000000057919 */ /* 0x000ee20000002f00 */
[----:B------:R-:W-:Y:S02]  /*16710*/  F2FP.F16.F32.PACK_AB R35, R38, R35 ;  /* 0x000000232623723e */ /* 0x000fe400000000ff */
[----:B------:R-:W-:Y:S02]  /*16720*/  F2FP.F16.F32.PACK_AB R36, R73, R36 ;  /* 0x000000244924723e */ /* 0x000fe400000000ff */
[----:B------:R-:W-:Y:S02]  /*16730*/  F2FP.F16.F32.PACK_AB R38, R77, R76 ;  /* 0x0000004c4d26723e */ /* 0x000fe400000000ff */
[----:B------:R-:W-:-:S02]  /*16740*/  F2FP.F16.F32.PACK_AB R39, R42, R39 ;  /* 0x000000272a27723e */ /* 0x000fc400000000ff */
[----:B------:R-:W-:Y:S02]  /*16750*/  MOV R20, R2 ;  /* 0x0000000200147202 */ /* 0x000fe40000000f00 */
[----:B---3--:R-:W-:Y:S01]  /*16760*/  MOV R21, R5 ;  /* 0x0000000500157202 */ /* 0x008fe20000000f00 */
[----:B------:R-:W-:Y:S02]  /*16770*/  BAR.SYNC.DEFER_BLOCKING 0x1, 0x100 ;  /* 0x0044000000007b1d */ /* 0x000fe40000010000 */
[----:B--2---:R-:W-:-:S03]  /*16780*/  IMAD.WIDE R8, R4, 0x2, R20 ;  /* 0x0000000204087825 */ /* 0x004fc600078e0214 */
[C---:B------:R-:W-:Y:S02]  /*16790*/  LOP3.LUT R15, R8.reuse, 0x380, RZ, 0xc0, !PT ;  /* 0x00000380080f7812 */ /* 0x040fe400078ec0ff */
[C---:B------:R-:W-:Y:S02]  /*167a0*/  IADD3 R71, P6, R8.reuse, 0x20, RZ ;  /* 0x0000002008477810 */ /* 0x040fe40007fde0ff */
[C---:B------:R-:W-:Y:S02]  /*167b0*/  IADD3 R79, P5, R8.reuse, 0x40, RZ ;  /* 0x00000040084f7810 */ /* 0x040fe40007fbe0ff */
[----:B------:R-:W-:Y:S02]  /*167c0*/  SHF.R.U64 R15, R15, 0x3, RZ ;  /* 0x000000030f0f7819 */ /* 0x000fe400000012ff */
[C---:B------:R-:W-:Y:S01]  /*167d0*/  IADD3 R101, P4, R8.reuse, 0x60, RZ ;  /* 0x0000006008657810 */ /* 0x040fe20007f9e0ff */
[----:B------:R-:W-:Y:S01]  /*167e0*/  IMAD.X R7, RZ, RZ, R9, P5 ;  /* 0x000000ffff077224 */ /* 0x000fe200028e0609 */
[----:B------:R-:W-:-:S02]  /*167f0*/  IADD3 R103, P3, R8, 0x4000, RZ ;  /* 0x0000400008677810 */ /* 0x000fc40007f7e0ff */
[C---:B------:R-:W-:Y:S02]  /*16800*/  IADD3 R105, P2, R8.reuse, 0x4020, RZ ;  /* 0x0000402008697810 */ /* 0x040fe40007f5e0ff */
[C---:B------:R-:W-:Y:S02]  /*16810*/  IADD3 R107, P1, R8.reuse, 0x4040, RZ ;  /* 0x00004040086b7810 */ /* 0x040fe40007f3e0ff */
[----:B------:R-:W-:Y:S02]  /*16820*/  IADD3 R109, P0, R8, 0x4060, RZ ;  /* 0x00004060086d7810 */ /* 0x000fe40007f1e0ff */
[----:B------:R-:W-:Y:S01]  /*16830*/  LOP3.LUT R4, R71, 0x380, RZ, 0xc0, !PT ;  /* 0x0000038047047812 */ /* 0x000fe200078ec0ff */
[--C-:B------:R-:W-:Y:S01]  /*16840*/  IMAD.X R27, RZ, RZ, R9.reuse, P1 ;  /* 0x000000ffff1b7224 */ /* 0x100fe200008e0609 */
[----:B------:R-:W-:Y:S02]  /*16850*/  LOP3.LUT R6, R79, 0x380, RZ, 0xc0, !PT ;  /* 0x000003804f067812 */ /* 0x000fe400078ec0ff */
[----:B------:R-:W-:Y:S01]  /*16860*/  LOP3.LUT R8, R15, R8, RZ, 0x3c, !PT ;  /* 0x000000080f087212 */ /* 0x000fe200078e3cff */
[----:B------:R-:W-:Y:S01]  /*16870*/  IMAD.X R15, RZ, RZ, R9, P3 ;  /* 0x000000ffff0f7224 */ /* 0x000fe200018e0609 */
[----:B------:R-:W-:-:S02]  /*16880*/  SHF.R.U64 R4, R4, 0x3, RZ ;  /* 0x0000000304047819 */ /* 0x000fc400000012ff */
[----:B------:R-:W-:Y:S02]  /*16890*/  SHF.R.U64 R6, R6, 0x3, RZ ;  /* 0x0000000306067819 */ /* 0x000fe400000012ff */
[----:B------:R-:W-:Y:S02]  /*168a0*/  MOV R94, R8 ;  /* 0x00000008005e7202 */ /* 0x000fe40000000f00 */
[-C--:B------:R-:W-:Y:S02]  /*168b0*/  IADD3.X R5, RZ, R9.reuse, RZ, P6, !PT ;  /* 0x00000009ff057210 */ /* 0x080fe400037fe4ff */
[-C--:B------:R-:W-:Y:S02]  /*168c0*/  IADD3.X R13, RZ, R9.reuse, RZ, P4, !PT ;  /* 0x00000009ff0d7210 */ /* 0x080fe400027fe4ff */
[-C--:B------:R-:W-:Y:S02]  /*168d0*/  IADD3.X R25, RZ, R9.reuse, RZ, P2, !PT ;  /* 0x00000009ff197210 */ /* 0x080fe400017fe4ff */
[----:B----4-:R-:W-:-:S02]  /*168e0*/  IADD3.X R33, RZ, R9, RZ, P0, !PT ;  /* 0x00000009ff217210 */ /* 0x010fc400007fe4ff */
[----:B------:R-:W-:Y:S02]  /*168f0*/  LOP3.LUT R12, R101, 0x380, RZ, 0xc0, !PT ;  /* 0x00000380650c7812 */ /* 0x000fe400078ec0ff */
[----:B------:R-:W-:Y:S02]  /*16900*/  LOP3.LUT R14, R103, 0x380, RZ, 0xc0, !PT ;  /* 0x00000380670e7812 */ /* 0x000fe400078ec0ff */
[----:B------:R-:W-:Y:S02]  /*16910*/  F2FP.F16.F32.PACK_AB R8, R91, R24 ;  /* 0x000000185b08723e */ /* 0x000fe400000000ff */
[----:B------:R-:W-:Y:S02]  /*16920*/  F2FP.F16.F32.PACK_AB R9, R99, R32 ;  /* 0x000000206309723e */ /* 0x000fe400000000ff */
[----:B------:R-:W-:Y:S02]  /*16930*/  LOP3.LUT R24, R105, 0x380, RZ, 0xc0, !PT ;  /* 0x0000038069187812 */ /* 0x000fe400078ec0ff */
[----:B-1----:R-:W-:Y:S01]  /*16940*/  LOP3.LUT R28, R107, 0x380, RZ, 0xc0, !PT ;  /* 0x000003806b1c7812 */ /* 0x002fe200078ec0ff */
[----:B------:R1:W-:Y:S01]  /*16950*/  STSM.16.M88.4 [R94], R8 ;  /* 0x000000085e007844 */ /* 0x0003e20000000200 */
[----:B------:R-:W-:-:S02]  /*16960*/  LOP3.LUT R4, R4, R71, RZ, 0x3c, !PT ;  /* 0x0000004704047212 */ /* 0x000fc400078e3cff */
[----:B------:R-:W-:Y:S02]  /*16970*/  LOP3.LUT R6, R6, R79, RZ, 0x3c, !PT ;  /* 0x0000004f06067212 */ /* 0x000fe400078e3cff */
[----:B------:R-:W-:Y:S02]  /*16980*/  LOP3.LUT R32, R109, 0x380, RZ, 0xc0, !PT ;  /* 0x000003806d207812 */ /* 0x000fe400078ec0ff */
[----:B------:R-:W-:Y:S02]  /*16990*/  SHF.R.U64 R12, R12, 0x3, RZ ;  /* 0x000000030c0c7819 */ /* 0x000fe400000012ff */
[----:B------:R-:W-:Y:S02]  /*169a0*/  SHF.R.U64 R14, R14, 0x3, RZ ;  /* 0x000000030e0e7819 */ /* 0x000fe400000012ff */
[----:B------:R-:W-:Y:S02]  /*169b0*/  SHF.R.U64 R24, R24, 0x3, RZ ;  /* 0x0000000318187819 */ /* 0x000fe400000012ff */
[----:B------:R-:W-:-:S02]  /*169c0*/  SHF.R.U64 R28, R28, 0x3, RZ ;  /* 0x000000031c1c7819 */ /* 0x000fc400000012ff */
[----:B------:R-:W-:Y:S02]  /*169d0*/  SHF.R.U64 R32, R32, 0x3, RZ ;  /* 0x0000000320207819 */ /* 0x000fe400000012ff */
[----:B------:R-:W-:Y:S02]  /*169e0*/  MOV R91, R4 ;  /* 0x00000004005b7202 */ /* 0x000fe40000000f00 */
[----:B------:R-:W-:Y:S02]  /*169f0*/  MOV R79, R6 ;  /* 0x00000006004f7202 */ /* 0x000fe40000000f00 */
[----:B------:R-:W-:Y:S02]  /*16a00*/  F2FP.F16.F32.PACK_AB R4, R90, R89 ;  /* 0x000000595a04723e */ /* 0x000fe400000000ff */
[----:B------:R-:W-:Y:S02]  /*16a10*/  F2FP.F16.F32.PACK_AB R5, R93, R92 ;  /* 0x0000005c5d05723e */ /* 0x000fe400000000ff */
[----:B------:R-:W-:-:S02]  /*16a20*/  F2FP.F16.F32.PACK_AB R6, R37, R88 ;  /* 0x000000582506723e */ /* 0x000fc400000000ff */
[----:B------:R-:W-:Y:S02]  /*16a30*/  F2FP.F16.F32.PACK_AB R7, R95, R72 ;  /* 0x000000485f07723e */ /* 0x000fe400000000ff */
[----:B------:R-:W-:Y:S02]  /*16a40*/  LOP3.LUT R12, R12, R101, RZ, 0x3c, !PT ;  /* 0x000000650c0c7212 */ /* 0x000fe400078e3cff */
[----:B------:R-:W-:Y:S01]  /*16a50*/  LOP3.LUT R14, R14, R103, RZ, 0x3c, !PT ;  /* 0x000000670e0e7212 */ /* 0x000fe200078e3cff */
[----:B------:R-:W-:Y:S01]  /*16a60*/  STSM.16.M88.4 [R91], R4 ;  /* 0x000000045b007844 */ /* 0x000fe20000000200 */
[----:B-1----:R-:W-:Y:S02]  /*16a70*/  F2FP.F16.F32.PACK_AB R8, R41, R40 ;  /* 0x000000282908723e */ /* 0x002fe400000000ff */
[----:B------:R-:W-:Y:S02]  /*16a80*/  F2FP.F16.F32.PACK_AB R9, R43, R34 ;  /* 0x000000222b09723e */ /* 0x000fe400000000ff */
[----:B------:R-:W-:-:S02]  /*16a90*/  F2FP.F16.F32.PACK_AB R10, R45, R44 ;  /* 0x0000002c2d0a723e */ /* 0x000fc400000000ff */
[----:B------:R-:W-:Y:S02]  /*16aa0*/  F2FP.F16.F32.PACK_AB R11, R47, R46 ;  /* 0x0000002e2f0b723e */ /* 0x000fe400000000ff */
[----:B------:R-:W-:Y:S02]  /*16ab0*/  LOP3.LUT R24, R24, R105, RZ, 0x3c, !PT ;  /* 0x0000006918187212 */ /* 0x000fe400078e3cff */
[----:B------:R-:W-:Y:S01]  /*16ac0*/  LOP3.LUT R26, R28, R107, RZ, 0x3c, !PT ;  /* 0x0000006b1c1a7212 */ /* 0x000fe200078e3cff */
[----:B------:R1:W-:Y:S01]  /*16ad0*/  STSM.16.M88.4 [R79], R8 ;  /* 0x000000084f007844 */ /* 0x0003e20000000200 */
[----:B------:R-:W-:Y:S02]  /*16ae0*/  LOP3.LUT R32, R32, R109, RZ, 0x3c, !PT ;  /* 0x0000006d20207212 */ /* 0x000fe400078e3cff */
[----:B------:R-:W-:Y:S02]  /*16af0*/  MOV R78, R12 ;  /* 0x0000000c004e7202 */ /* 0x000fe40000000f00 */
[----:B------:R-:W-:-:S02]  /*16b00*/  MOV R28, R14 ;  /* 0x0000000e001c7202 */ /* 0x000fc40000000f00 */
[----:B------:R-:W-:Y:S02]  /*16b10*/  MOV R71, R24 ;  /* 0x0000001800477202 */ /* 0x000fe40000000f00 */
[----:B------:R-:W-:Y:S02]  /*16b20*/  MOV R70, R26 ;  /* 0x0000001a00467202 */ /* 0x000fe40000000f00 */
[----:B------:R-:W-:Y:S01]  /*16b30*/  F2FP.F16.F32.PACK_AB R12, R49, R48 ;  /* 0x00000030310c723e */ /* 0x000fe200000000ff */
[----:B------:R-:W-:Y:S01]  /*16b40*/  IMAD.MOV.U32 R48, RZ, RZ, RZ ;  /* 0x000000ffff307224 */ /* 0x000fe200078e00ff */
[----:B------:R-:W-:Y:S02]  /*16b50*/  F2FP.F16.F32.PACK_AB R13, R51, R50 ;  /* 0x00000032330d723e */ /* 0x000fe400000000ff */
[----:B------:R-:W-:Y:S02]  /*16b60*/  F2FP.F16.F32.PACK_AB R14, R53, R52 ;  /* 0x00000034350e723e */ /* 0x000fe400000000ff */
[----:B------:R-:W-:-:S02]  /*16b70*/  F2FP.F16.F32.PACK_AB R15, R55, R54 ;  /* 0x00000036370f723e */ /* 0x000fc400000000ff */
[----:B------:R-:W-:Y:S02]  /*16b80*/  F2FP.F16.F32.PACK_AB R24, R57, R56 ;  /* 0x000000383918723e */ /* 0x000fe400000000ff */
[----:B------:R-:W-:Y:S01]  /*16b90*/  F2FP.F16.F32.PACK_AB R25, R59, R58 ;  /* 0x0000003a3b19723e */ /* 0x000fe200000000ff */
[----:B------:R-:W-:Y:S01]  /*16ba0*/  STSM.16.M88.4 [R78], R12 ;  /* 0x0000000c4e007844 */ /* 0x000fe20000000200 */
[----:B------:R-:W-:Y:S02]  /*16bb0*/  F2FP.F16.F32.PACK_AB R26, R61, R60 ;  /* 0x0000003c3d1a723e */ /* 0x000fe400000000ff */
[----:B------:R-:W-:Y:S02]  /*16bc0*/  F2FP.F16.F32.PACK_AB R27, R63, R62 ;  /* 0x0000003e3f1b723e */ /* 0x000fe400000000ff */
[----:B------:R-:W-:Y:S02]  /*16bd0*/  MOV R40, R32 ;  /* 0x0000002000287202 */ /* 0x000fe40000000f00 */
[----:B------:R-:W-:Y:S01]  /*16be0*/  ISETP.NE.U32.AND P0, PT, RZ, UR4, PT ;  /* 0x00000004ff007c0c */ /* 0x000fe2000bf05070 */
[----:B------:R2:W-:Y:S01]  /*16bf0*/  STSM.16.M88.4 [R28], R24 ;  /* 0x000000181c007844 */ /* 0x0005e20000000200 */
[----:B-1----:R-:W-:-:S02]  /*16c00*/  IADD3 R8, P1, R186, UR4, RZ ;  /* 0x00000004ba087c10 */ /* 0x002fc4000ff3e0ff */
[----:B------:R-:W-:Y:S02]  /*16c10*/  F2FP.F16.F32.PACK_AB R32, R65, R64 ;  /* 0x000000404120723e */ /* 0x000fe400000000ff */
[----:B------:R-:W-:Y:S02]  /*16c20*/  F2FP.F16.F32.PACK_AB R33, R67, R66 ;  /* 0x000000424321723e */ /* 0x000fe400000000ff */
[----:B------:R-:W-:Y:S02]  /*16c30*/  F2FP.F16.F32.PACK_AB R34, R69, R68 ;  /* 0x000000444522723e */ /* 0x000fe400000000ff */
[----:B------:R-:W-:Y:S02]  /*16c40*/  F2FP.F16.F32.PACK_AB R37, R75, R74 ;  /* 0x0000004a4b25723e */ /* 0x000fe400000000ff */
[----:B------:R-:W-:Y:S01]  /*16c50*/  F2FP.F16.F32.PACK_AB R4, R81, R80 ;  /* 0x000000505104723e */ /* 0x000fe200000000ff */
[----:B------:R-:W-:Y:S01]  /*16c60*/  STSM.16.M88.4 [R71], R32 ;  /* 0x0000002047007844 */ /* 0x000fe20000000200 */
[----:B------:R-:W-:-:S02]  /*16c70*/  F2FP.F16.F32.PACK_AB R5, R83, R82 ;  /* 0x000000525305723e */ /* 0x000fc400000000ff */
[----:B------:R-:W-:Y:S01]  /*16c80*/  F2FP.F16.F32.PACK_AB R6, R85, R84 ;  /* 0x000000545506723e */ /* 0x000fe200000000ff */
[----:B------:R-:W-:Y:S01]  /*16c90*/  STSM.16.M88.4 [R70], R36 ;  /* 0x0000002446007844 */ /* 0x000fe20000000200 */
[----:B------:R-:W-:Y:S01]  /*16ca0*/  F2FP.F16.F32.PACK_AB R7, R87, R86 ;  /* 0x000000565707723e */ /* 0x000fe200000000ff */
[----:B--2---:R-:W1:Y:S01]  /*16cb0*/  LDC R28, c[0x0][0xbe8] ;  /* 0x0002fa00ff1c7b82 */ /* 0x004e620000000800 */
[----:B------:R-:W-:Y:S02]  /*16cc0*/  ISETP.NE.AND.EX P0, PT, RZ, UR5, PT, P0 ;  /* 0x00000005ff007c0c */ /* 0x000fe4000bf05300 */
[----:B------:R-:W-:Y:S01]  /*16cd0*/  IADD3.X R9, R187, UR5, RZ, P1, !PT ;  /* 0x00000005bb097c10 */ /* 0x000fe20008ffe4ff */
[----:B------:R-:W-:Y:S01]  /*16ce0*/  ULDC.64 UR4, c[0x0][0xc08] ;  /* 0x0003020000047ab9 */ /* 0x000fe20000000a00 */
[----:B------:R2:W-:Y:S03]  /*16cf0*/  STSM.16.M88.4 [R40], R4 ;  /* 0x0000000428007844 */ /* 0x0005e60000000200 */
[----:B------:R-:W-:Y:S01]  /*16d00*/  BAR.SYNC.DEFER_BLOCKING 0x1, 0x100 ;  /* 0x0044000000007b1d */ /* 0x000fe20000010000 */
[----:B------:R-:W-:-:S04]  /*16d10*/  ISETP.NE.U32.AND P2, PT, RZ, UR4, PT ;  /* 0x00000004ff007c0c */ /* 0x000fc8000bf45070 */
[----:B------:R-:W-:-:S13]  /*16d20*/  ISETP.NE.AND.EX P2, PT, RZ, UR5, PT, P2 ;  /* 0x00000005ff007c0c */ /* 0x000fda000bf45320 */
[----:B------:R-:W-:Y:S01]  /*16d30*/  @P2 IADD3 R186, P3, R186, UR4, RZ ;  /* 0x00000004baba2c10 */ /* 0x000fe2000ff7e0ff */
[----:B------:R-:W-:Y:S02]  /*16d40*/  ULDC UR4, c[0x0][0xa88] ;  /* 0x0002a20000047ab9 */ /* 0x000fe40000000800 */
[----:B--2---:R-:W-:Y:S02]  /*16d50*/  MOV R7, UR4 ;  /* 0x0000000400077c02 */ /* 0x004fe40008000f00 */
[----:B------:R-:W-:Y:S01]  /*16d60*/  @P2 IADD3.X R187, R187, UR5, RZ, P3, !PT ;  /* 0x00000005bbbb2c10 */ /* 0x000fe20009ffe4ff */
[----:B------:R2:W5:Y:S01]  /*16d70*/  @P0 LDG.E R48, desc[UR60][R8.64] ;  /* 0x0000003c08300981 */ /* 0x000562000c1e1900 */
[----:B-1----:R-:W-:-:S03]  /*16d80*/  ISETP.NE.AND P1, PT, R28, 0x1, PT ;  /* 0x000000011c00780c */ /* 0x002fc60003f25270 */
[----:B------:R2:W5:Y:S10]  /*16d90*/  @P2 LDG.E R7, desc[UR60][R186.64] ;  /* 0x0000003cba072981 */ /* 0x000574000c1e1900 */
[----:B------:R-:W1:Y:S08]  /*16da0*/  @P1 LDC R10, c[0x0][0xbec] ;  /* 0x0002fb00ff0a1b82 */ /* 0x000e700000000800 */
[----:B------:R-:W3:Y:S01]  /*16db0*/  @P1 LDC R11, c[0x0][0xbf0] ;  /* 0x0002fc00ff0b1b82 */ /* 0x000ee20000000800 */
[----:B--2---:R-:W-:Y:S05]  /*16dc0*/  @P2 BRA `(.L_x_646) ;  /* 0x0000000000102947 */ /* 0x004fea0003800000 */
[----:B------:R-:W-:Y:S05]  /*16dd0*/  @!P0 BRA `(.L_x_646) ;  /* 0x00000000000c8947 */ /* 0x000fea0003800000 */
[----:B------:R-:W2:Y:S04]  /*16de0*/  LDG.E R4, desc[UR60][R8.64] ;  /* 0x0000003c08047981 */ /* 0x000ea8000c1e1900 */
[----:B-----5:R-:W2:Y:S02]  /*16df0*/  LDG.E R7, desc[UR60][R8.64+0x4] ;  /* 0x0000043c08077981 */ /* 0x020ea4000c1e1900 */
[----:B--2---:R-:W-:-:S07]  /*16e00*/  IMAD.IADD R7, R7, 0x1, -R4 ;  /* 0x0000000107077824 */ /* 0x004fce00078e0a04 */
.L_x_646:
[----:B------:R-:W-:Y:S01]  /*16e10*/  SHF.R.S32.HI R54, RZ, 0x1f, R185 ;  /* 0x0000001fff367819 */ /* 0x000fe200000114b9 */
[----:B------:R-:W-:Y:S01]  /*16e20*/  ULDC.64 UR4, c[0x0][0xb90] ;  /* 0x0002e40000047ab9 */ /* 0x000fe20000000a00 */
[----:B------:R-:W-:Y:S01]  /*16e30*/  LEA R15, R190, R229, 0x7 ;  /* 0x000000e5be0f7211 */ /* 0x000fe200078e38ff */
[----:B-----5:R-:W-:Y:S01]  /*16e40*/  IMAD R57, R7, R28, RZ ;  /* 0x0000001c07397224 */ /* 0x020fe200078e02ff */
[----:B------:R-:W-:Y:S01]  /*16e50*/  SHF.R.S32.HI R49, RZ, 0x1f, R48 ;  /* 0x0000001fff317819 */ /* 0x000fe20000011430 */
[----:B------:R-:W-:Y:S01]  /*16e60*/  IMAD R4, R54, UR4, RZ ;  /* 0x0000000436047c24 */ /* 0x000fe2000f8e02ff */
[----:B------:R-:W-:Y:S01]  /*16e70*/  SEL R193, R193, RZ, !P0 ;  /* 0x000000ffc1c17207 */ /* 0x000fe20004000000 */
[----:B-1----:R-:W-:Y:S01]  /*16e80*/  @P1 IMAD.HI.U32 R6, R15, R10, RZ ;  /* 0x0000000a0f061227 */ /* 0x002fe200078e00ff */
[----:B------:R-:W-:Y:S02]  /*16e90*/  SEL R55, R188, RZ, !P0 ;  /* 0x000000ffbc377207 */ /* 0x000fe40004000000 */
[----:B------:R-:W-:Y:S01]  /*16ea0*/  LEA R14, R190, R227, 0x7 ;  /* 0x000000e3be0e7211 */ /* 0x000fe200078e38ff */
[----:B------:R-:W-:-:S02]  /*16eb0*/  IMAD R13, R185, UR5, R4 ;  /* 0x00000005b90d7c24 */ /* 0x000fc4000f8e0204 */
[----:B------:R-:W-:Y:S01]  /*16ec0*/  IMAD.MOV.U32 R9, RZ, RZ, R15 ;  /* 0x000000ffff097224 */ /* 0x000fe200078e000f */
[----:B---3--:R-:W-:Y:S01]  /*16ed0*/  @P1 SHF.R.U32.HI R9, RZ, R11, R6 ;  /* 0x0000000bff091219 */ /* 0x008fe20000011606 */
[----:B------:R-:W-:Y:S01]  /*16ee0*/  IMAD.WIDE.U32 R4, R185, UR4, R48 ;  /* 0x00000004b9047c25 */ /* 0x000fe2000f8e0030 */
[----:B------:R-:W-:Y:S01]  /*16ef0*/  LEA R11, R192, R182, 0x6 ;  /* 0x000000b6c00b7211 */ /* 0x000fe200078e30ff */
[----:B------:R-:W-:Y:S02]  /*16f00*/  ULDC.64 UR4, c[0x0][0xb98] ;  /* 0x0002e60000047ab9 */ /* 0x000fe40000000a00 */
[----:B------:R-:W-:Y:S01]  /*16f10*/  IMAD.IADD R5, R5, 0x1, R13 ;  /* 0x0000000105057824 */ /* 0x000fe200078e020d */
[----:B------:R-:W-:Y:S01]  /*16f20*/  IADD3 R13, -R9, RZ, RZ ;  /* 0x000000ff090d7210 */ /* 0x000fe20007ffe1ff */
[----:B------:R-:W-:-:S04]  /*16f30*/  IMAD.WIDE R20, R11, 0x2, R20 ;  /* 0x000000020b147825 */ /* 0x000fc800078e0214 */
[----:B------:R-:W-:Y:S01]  /*16f40*/  IMAD R6, R193, UR4, RZ ;  /* 0x00000004c1067c24 */ /* 0x000fe2000f8e02ff */
[C---:B------:R-:W-:Y:S01]  /*16f50*/  IADD3 R33, P6, R20.reuse, 0x4000, RZ ;  /* 0x0000400014217810 */ /* 0x040fe20007fde0ff */
[C---:B------:R-:W-:Y:S01]  /*16f60*/  IMAD.WIDE.U32 R4, R55.reuse, UR4, R4 ;  /* 0x0000000437047c25 */ /* 0x040fe2000f8e0004 */
[C---:B------:R-:W-:Y:S02]  /*16f70*/  IADD3 R37, P5, R20.reuse, 0x5000, RZ ;  /* 0x0000500014257810 */ /* 0x040fe40007fbe0ff */
[----:B------:R-:W-:Y:S01]  /*16f80*/  LOP3.LUT R7, R20, 0x380, RZ, 0xc0, !PT ;  /* 0x0000038014077812 */ /* 0x000fe200078ec0ff */
[----:B------:R-:W-:Y:S01]  /*16f90*/  IMAD R11, R28, R13, R15 ;  /* 0x0000000d1c0b7224 */ /* 0x000fe200078e020f */
[----:B------:R-:W-:Y:S01]  /*16fa0*/  SHF.R.S32.HI R13, RZ, 0x1f, R9 ;  /* 0x0000001fff0d7819 */ /* 0x000fe20000011409 */
[----:B------:R-:W-:Y:S01]  /*16fb0*/  IMAD R8, R55, UR5, R6 ;  /* 0x0000000537087c24 */ /* 0x000fe2000f8e0206 */
[----:B------:R-:W-:Y:S01]  /*16fc0*/  IADD3 R4, P2, R9, R4, RZ ;  /* 0x0000000409047210 */ /* 0x000fe20007f5e0ff */
[----:B------:R-:W-:Y:S01]  /*16fd0*/  ULDC.64 UR4, c[0x0][0xb88] ;  /* 0x0002e20000047ab9 */ /* 0x000fe20000000a00 */
[----:B------:R-:W-:-:S02]  /*16fe0*/  SHF.R.S32.HI R6, RZ, 0x1f, R11 ;  /* 0x0000001fff067819 */ /* 0x000fc4000001140b */
[----:B------:R-:W-:Y:S02]  /*16ff0*/  IADD3.X R5, R13, R5, R8, P2, !PT ;  /* 0x000000050d057210 */ /* 0x000fe400017fe408 */
[----:B------:R-:W-:Y:S01]  /*17000*/  IADD3 R9, P3, R20, 0x2000, RZ ;  /* 0x0000200014097810 */ /* 0x000fe20007f7e0ff */
[----:B------:R-:W-:Y:S01]  /*17010*/  IMAD R6, R6, UR4, RZ ;  /* 0x0000000406067c24 */ /* 0x000fe2000f8e02ff */
[C---:B------:R-:W-:Y:S01]  /*17020*/  IADD3 R25, P2, R20.reuse, 0x3000, RZ ;  /* 0x0000300014197810 */ /* 0x040fe20007f5e0ff */
[----:B------:R-:W-:Y:S01]  /*17030*/  IMAD.WIDE.U32 R4, R11, UR4, R4 ;  /* 0x000000040b047c25 */ /* 0x000fe2000f8e0004 */
[----:B------:R-:W-:Y:S02]  /*17040*/  LOP3.LUT R12, R9, 0x380, RZ, 0xc0, !PT ;  /* 0x00000380090c7812 */ /* 0x000fe400078ec0ff */
[----:B------:R-:W-:Y:S01]  /*17050*/  IADD3 R15, P0, R20, 0x1000, RZ ;  /* 0x00001000140f7810 */ /* 0x000fe20007f1e0ff */
[----:B------:R-:W-:Y:S01]  /*17060*/  IMAD R13, R11, UR5, R6 ;  /* 0x000000050b0d7c24 */ /* 0x000fe2000f8e0206 */
[----:B------:R-:W-:Y:S01]  /*17070*/  ULDC.64 UR4, c[0x0][0xb50] ;  /* 0x0002d40000047ab9 */ /* 0x000fe20000000a00 */
[----:B------:R-:W-:-:S02]  /*17080*/  SHF.R.U64 R12, R12, 0x3, RZ ;  /* 0x000000030c0c7819 */ /* 0x000fc400000012ff */
[----:B------:R-:W-:Y:S01]  /*17090*/  IMAD.IADD R5, R5, 0x1, R13 ;  /* 0x0000000105057824 */ /* 0x000fe200078e020d */
[C---:B------:R-:W-:Y:S01]  /*170a0*/  LEA R6, P4, R4.reuse, UR4, 0x2 ;  /* 0x0000000404067c11 */ /* 0x040fe2000f8810ff */
[----:B------:R-:W-:Y:S01]  /*170b0*/  IMAD.X R13, RZ, RZ, R21, P3 ;  /* 0x000000ffff0d7224 */ /* 0x000fe200018e0615 */
[----:B------:R-:W-:Y:S02]  /*170c0*/  LOP3.LUT R24, R25, 0x380, RZ, 0xc0, !PT ;  /* 0x0000038019187812 */ /* 0x000fe400078ec0ff */
[----:B------:R-:W-:Y:S01]  /*170d0*/  LEA.HI.X R10, R4, UR5, R5, 0x2, P4 ;  /* 0x00000005040a7c11 */ /* 0x000fe2000a0f1405 */
[----:B------:R-:W-:Y:S01]  /*170e0*/  SHFL.IDX PT, R50, R6, RZ, 0x1c1f ;  /* 0x001c1fff06327589 */ /* 0x000fe200000e0000 */
[----:B------:R-:W-:Y:S01]  /*170f0*/  LOP3.LUT R12, R12, R9, RZ, 0x3c, !PT ;  /* 0x000000090c0c7212 */ /* 0x000fe200078e3cff */
[----:B------:R-:W-:Y:S01]  /*17100*/  IMAD.X R9, RZ, RZ, R21, P0 ;  /* 0x000000ffff097224 */ /* 0x000fe200000e0615 */
[----:B------:R-:W-:Y:S01]  /*17110*/  SHF.R.U64 R24, R24, 0x3, RZ ;  /* 0x0000000318187819 */ /* 0x000fe200000012ff */
[----:B------:R-:W1:Y:S01]  /*17120*/  SHFL.IDX PT, R51, R10, RZ, 0x1c1f ;  /* 0x001c1fff0a337589 */ /* 0x000e6200000e0000 */
[----:B------:R-:W-:Y:S01]  /*17130*/  LOP3.LUT P0, RZ, R196, 0x3, RZ, 0xc0, !PT ;  /* 0x00000003c4ff7812 */ /* 0x000fe2000780c0ff */
[----:B------:R-:W-:Y:S01]  /*17140*/  ULDC.64 UR4, c[0x0][0xaa0] ;  /* 0x0002a80000047ab9 */ /* 0x000fe20000000a00 */
[----:B------:R-:W-:Y:S01]  /*17150*/  LOP3.LUT R24, R24, R25, RZ, 0x3c, !PT ;  /* 0x0000001918187212 */ /* 0x000fe200078e3cff */
[----:B------:R-:W-:Y:S01]  /*17160*/  SHFL.IDX PT, R52, R6, 0x1, 0x1c1f ;  /* 0x003c1f0006347f89 */ /* 0x000fe200000e0000 */
[----:B------:R-:W-:-:S02]  /*17170*/  IADD3.X R25, RZ, R21, RZ, P2, !PT ;  /* 0x00000015ff197210 */ /* 0x000fc400017fe4ff */
[C---:B------:R-:W-:Y:S01]  /*17180*/  IADD3 R4, R14.reuse, 0x8, RZ ;  /* 0x000000080e047810 */ /* 0x040fe20007ffe0ff */
[----:B------:R-:W2:Y:S01]  /*17190*/  SHFL.IDX PT, R53, R10, 0x1, 0x1c1f ;  /* 0x003c1f000a357f89 */ /* 0x000ea200000e0000 */
[-C--:B------:R-:W-:Y:S02]  /*171a0*/  ISETP.GE.OR P2, PT, R14, R57.reuse, P0 ;  /* 0x000000390e00720c */ /* 0x080fe40000746670 */
[----:B------:R-:W-:Y:S02]  /*171b0*/  ISETP.GE.OR P0, PT, R4, R57, P0 ;  /* 0x000000390400720c */ /* 0x000fe40000706670 */
[C---:B------:R-:W-:Y:S02]  /*171c0*/  IADD3 R5, P3, R20.reuse, 0x7000, RZ ;  /* 0x0000700014057810 */ /* 0x040fe40007f7e0ff */
[----:B------:R-:W-:Y:S02]  /*171d0*/  IADD3 R41, P4, R20, 0x6000, RZ ;  /* 0x0000600014297810 */ /* 0x000fe40007f9e0ff */
[----:B------:R-:W-:-:S02]  /*171e0*/  LOP3.LUT R4, R5, 0x380, RZ, 0xc0, !PT ;  /* 0x0000038005047812 */ /* 0x000fc400078ec0ff */
[----:B------:R-:W-:Y:S02]  /*171f0*/  LOP3.LUT R32, R33, 0x380, RZ, 0xc0, !PT ;  /* 0x0000038021207812 */ /* 0x000fe400078ec0ff */
[----:B------:R-:W-:Y:S02]  /*17200*/  LOP3.LUT R36, R37, 0x380, RZ, 0xc0, !PT ;  /* 0x0000038025247812 */ /* 0x000fe400078ec0ff */
[----:B------:R-:W-:Y:S01]  /*17210*/  LOP3.LUT R40, R41, 0x380, RZ, 0xc0, !PT ;  /* 0x0000038029287812 */ /* 0x000fe200078ec0ff */
[----:B-1----:R1:W-:Y:S01]  /*17220*/  @!P2 ST.E desc[UR60][R50.64], R0 ;  /* 0x000000003200a985 */ /* 0x0023e2000c10193c */
[----:B------:R-:W-:Y:S02]  /*17230*/  SHF.R.U64 R7, R7, 0x3, RZ ;  /* 0x0000000307077819 */ /* 0x000fe400000012ff */
[----:B------:R-:W-:Y:S02]  /*17240*/  SHF.R.U64 R4, R4, 0x3, RZ ;  /* 0x0000000304047819 */ /* 0x000fe400000012ff */
[----:B------:R-:W-:-:S02]  /*17250*/  SHF.R.U64 R32, R32, 0x3, RZ ;  /* 0x0000000320207819 */ /* 0x000fc400000012ff */
[----:B------:R-:W-:Y:S01]  /*17260*/  SHF.R.U64 R36, R36, 0x3, RZ ;  /* 0x0000000324247819 */ /* 0x000fe200000012ff */
[----:B--2---:R2:W-:Y:S01]  /*17270*/  @!P0 ST.E desc[UR60][R52.64], R3 ;  /* 0x0000000334008985 */ /* 0x0045e2000c10193c */
[----:B------:R-:W-:Y:S02]  /*17280*/  SHF.R.U64 R40, R40, 0x3, RZ ;  /* 0x0000000328287819 */ /* 0x000fe400000012ff */
[----:B------:R-:W-:Y:S01]  /*17290*/  LOP3.LUT R20, R7, R20, RZ, 0x3c, !PT ;  /* 0x0000001407147212 */ /* 0x000fe200078e3cff */
[----:B-1----:R-:W1:Y:S01]  /*172a0*/  @P1 LDC R51, c[0x0][0xbec] ;  /* 0x0002fb00ff331b82 */ /* 0x002e620000000800 */
[----:B------:R-:W-:Y:S01]  /*172b0*/  LOP3.LUT R32, R32, R33, RZ, 0x3c, !PT ;  /* 0x0000002120207212 */ /* 0x000fe200078e3cff */
[--C-:B------:R-:W-:Y:S01]  /*172c0*/  IMAD.X R33, RZ, RZ, R21.reuse, P6 ;  /* 0x000000ffff217224 */ /* 0x100fe200030e0615 */
[----:B------:R-:W-:Y:S01]  /*172d0*/  LOP3.LUT R36, R36, R37, RZ, 0x3c, !PT ;  /* 0x0000002524247212 */ /* 0x000fe200078e3cff */
[----:B------:R-:W5:Y:S01]  /*172e0*/  LD.E.128 R24, desc[UR60][R24.64] ;  /* 0x0000003c18187980 */ /* 0x000f62000c101d00 */
[----:B------:R-:W-:Y:S01]  /*172f0*/  LOP3.LUT R40, R40, R41, RZ, 0x3c, !PT ;  /* 0x0000002928287212 */ /* 0x000fe200078e3cff */
[----:B------:R-:W-:Y:S01]  /*17300*/  IMAD.X R41, RZ, RZ, R21, P4 ;  /* 0x000000ffff297224 */ /* 0x000fe200020e0615 */
[----:B------:R-:W-:Y:S01]  /*17310*/  LOP3.LUT R44, R4, R5, RZ, 0x3c, !PT ;  /* 0x00000005042c7212 */ /* 0x000fe200078e3cff */
[----:B--2---:R-:W-:Y:S01]  /*17320*/  IMAD R3, R49, UR4, RZ ;  /* 0x0000000431037c24 */ /* 0x004fe2000f8e02ff */
[-C--:B------:R-:W-:Y:S01]  /*17330*/  IADD3.X R37, RZ, R21.reuse, RZ, P5, !PT ;  /* 0x00000015ff257210 */ /* 0x080fe20002ffe4ff */
[----:B------:R-:W2:Y:S01]  /*17340*/  @P1 LDC R49, c[0x0][0xbf0] ;  /* 0x0002fc00ff311b82 */ /* 0x000ea20000000800 */
[----:B------:R-:W-:Y:S01]  /*17350*/  IADD3.X R45, RZ, R21, RZ, P3, !PT ;  /* 0x00000015ff2d7210 */ /* 0x000fe20001ffe4ff */
[----:B------:R3:W5:Y:S01]  /*17360*/  LD.E.128 R4, desc[UR60][R20.64] ;  /* 0x0000003c14047980 */ /* 0x000762000c101d00 */
[----:B------:R-:W-:Y:S01]  /*17370*/  IMAD R3, R48, UR5, R3 ;  /* 0x0000000530037c24 */ /* 0x000fe2000f8e0203 */
[----:B------:R-:W-:-:S02]  /*17380*/  LOP3.LUT R8, R15, 0x380, RZ, 0xc0, !PT ;  /* 0x000003800f087812 */ /* 0x000fc400078ec0ff */
[----:B------:R-:W5:Y:S02]  /*17390*/  LD.E.128 R32, desc[UR60][R32.64] ;  /* 0x0000003c20207980 */ /* 0x000f64000c101d00 */
[----:B------:R-:W-:Y:S02]  /*173a0*/  SHF.R.U64 R8, R8, 0x3, RZ ;  /* 0x0000000308087819 */ /* 0x000fe400000012ff */
[----:B------:R-:W5:Y:S01]  /*173b0*/  LD.E.128 R36, desc[UR60][R36.64] ;  /* 0x0000003c24247980 */ /* 0x000f62000c101d00 */
[----:B---3--:R-:W-:Y:S01]  /*173c0*/  IMAD.WIDE.U32 R20, R48, UR4, RZ ;  /* 0x0000000430147c25 */ /* 0x008fe2000f8e00ff */
[----:B------:R-:W-:Y:S01]  /*173d0*/  ULDC.64 UR4, c[0x0][0xae8] ;  /* 0x0002ba0000047ab9 */ /* 0x000fe20000000a00 */
[----:B------:R-:W-:Y:S01]  /*173e0*/  LOP3.LUT R8, R8, R15, RZ, 0x3c, !PT ;  /* 0x0000000f08087212 */ /* 0x000fe200078e3cff */
[----:B------:R-:W5:Y:S01]  /*173f0*/  LD.E.128 R40, desc[UR60][R40.64] ;  /* 0x0000003c28287980 */ /* 0x000f62000c101d00 */
[----:B------:R-:W-:Y:S01]  /*17400*/  IMAD.IADD R21, R21, 0x1, R3 ;  /* 0x0000000115157824 */ /* 0x000fe200078e0203 */
[----:B------:R-:W-:Y:S01]  /*17410*/  LEA R3, R184, R192, 0x5 ;  /* 0x000000c0b8037211 */ /* 0x000fe200078e28ff */
[----:B------:R-:W-:Y:S01]  /*17420*/  IMAD R0, R54, UR4, RZ ;  /* 0x0000000436007c24 */ /* 0x000fe2000f8e02ff */
[----:B------:R-:W5:Y:S01]  /*17430*/  LD.E.128 R12, desc[UR60][R12.64] ;  /* 0x0000003c0c0c7980 */ /* 0x000f62000c101d00 */
[----:B------:R-:W-:-:S03]  /*17440*/  IMAD.WIDE.U32 R20, R185, UR4, R20 ;  /* 0x00000004b9147c25 */ /* 0x000fc6000f8e0014 */
[----:B------:R-:W5:Y:S01]  /*17450*/  LD.E.128 R8, desc[UR60][R8.64] ;  /* 0x0000003c08087980 */ /* 0x000f62000c101d00 */
[----:B------:R-:W-:Y:S02]  /*17460*/  IMAD R50, R190, 0x80, R3 ;  /* 0x00000080be327824 */ /* 0x000fe400078e0203 */
[----:B------:R-:W-:Y:S01]  /*17470*/  IMAD R3, R185, UR5, R0 ;  /* 0x00000005b9037c24 */ /* 0x000fe2000f8e0200 */
[----:B------:R-:W-:Y:S01]  /*17480*/  ULDC.64 UR4, c[0x0][0xaf0] ;  /* 0x0002bc0000047ab9 */ /* 0x000fe20000000a00 */
[----:B-1----:R-:W-:Y:S01]  /*17490*/  @P1 IMAD.HI.U32 R0, R50, R51, RZ ;  /* 0x0000003332001227 */ /* 0x002fe200078e00ff */
[----:B------:R-:W5:Y:S02]  /*174a0*/  LD.E.128 R44, desc[UR60][R44.64] ;  /* 0x0000003c2c2c7980 */ /* 0x000f64000c101d00 */
[----:B------:R-:W-:Y:S01]  /*174b0*/  IADD3 R21, R21, R3, RZ ;  /* 0x0000000315157210 */ /* 0x000fe20007ffe0ff */
[----:B------:R-:W-:Y:S01]  /*174c0*/  IMAD.MOV.U32 R3, RZ, RZ, R50 ;  /* 0x000000ffff037224 */ /* 0x000fe200078e0032 */
[----:B--2---:R-:W-:Y:S01]  /*174d0*/  @P1 SHF.R.U32.HI R3, RZ, R49, R0 ;  /* 0x00000031ff031219 */ /* 0x004fe20000011600 */
[----:B------:R-:W-:Y:S01]  /*174e0*/  IMAD R48, R193, UR4, RZ ;  /* 0x00000004c1307c24 */ /* 0x000fe2000f8e02ff */
[----:B------:R-:W-:Y:S01]  /*174f0*/  @!PT LDS RZ, [RZ] ;  /* 0x00000000fffff984 */ /* 0x000fe20000000800 */
[----:B------:R-:W-:Y:S01]  /*17500*/  @!PT LDS RZ, [RZ] ;  /* 0x00000000fffff984 */ /* 0x000fe20000000800 */
[----:B------:R-:W-:Y:S01]  /*17510*/  @!PT LDS RZ, [RZ] ;  /* 0x00000000fffff984 */ /* 0x000fe20000000800 */
[----:B------:R-:W-:Y:S01]  /*17520*/  @!PT LDS RZ, [RZ] ;  /* 0x00000000fffff984 */ /* 0x000fe20000000800 */
[----:B------:R1:W-:Y:S06]  /*17530*/  MEMBAR.ALL.CTA ;  /* 0x0000000000007992 */ /* 0x0003ec0000008000 */
[----:B-1----:R-:W1:Y:S01]  /*17540*/  FENCE.VIEW.ASYNC.S ;  /* 0x00000000000073c6 */ /* 0x002e620000000000 */
[----:B------:R-:W-:Y:S01]  /*17550*/  IMAD.WIDE.U32 R20, R55, UR4, R20 ;  /* 0x0000000437147c25 */ /* 0x000fe2000f8e0014 */
[----:B------:R-:W-:-:S02]  /*17560*/  SHF.R.S32.HI R0, RZ, 0x1f, R3 ;  /* 0x0000001fff007819 */ /* 0x000fc40000011403 */
[----:B------:R-:W-:Y:S01]  /*17570*/  IADD3 R51, -R3, RZ, RZ ;  /* 0x000000ff03337210 */ /* 0x000fe20007ffe1ff */
[----:B------:R-:W-:Y:S01]  /*17580*/  IMAD R49, R55, UR5, R48 ;  /* 0x0000000537317c24 */ /* 0x000fe2000f8e0230 */
[----:B------:R-:W-:Y:S02]  /*17590*/  ULDC.64 UR4, c[0x0][0xae0] ;  /* 0x0002b80000047ab9 */ /* 0x000fe40000000a00 */
[----:B------:R-:W-:Y:S02]  /*175a0*/  IMAD R0, R0, UR4, RZ ;  /* 0x0000000400007c24 */ /* 0x000fe4000f8e02ff */
[----:B------:R-:W-:Y:S02]  /*175b0*/  IMAD.IADD R21, R21, 0x1, R49 ;  /* 0x0000000115157824 */ /* 0x000fe400078e0231 */
[----:B------:R-:W-:Y:S02]  /*175c0*/  IMAD R49, R28, R51, R50 ;  /* 0x000000331c317224 */ /* 0x000fe400078e0232 */
[----:B------:R-:W-:-:S02]  /*175d0*/  IMAD R51, R3, UR5, R0 ;  /* 0x0000000503337c24 */ /* 0x000fc4000f8e0200 */
[----:B------:R-:W-:Y:S01]  /*175e0*/  IMAD.WIDE.U32 R20, R3, UR4, R20 ;  /* 0x0000000403147c25 */ /* 0x000fe2000f8e0014 */
[----:B------:R-:W-:Y:S01]  /*175f0*/  SHF.R.S32.HI R0, RZ, 0x1f, R49 ;  /* 0x0000001fff007819 */ /* 0x000fe20000011431 */
[----:B------:R-:W-:Y:S01]  /*17600*/  ULDC.64 UR4, c[0x0][0xad8] ;  /* 0x0002b60000047ab9 */ /* 0x000fe20000000a00 */
[----:B------:R-:W-:Y:S01]  /*17610*/  LEA R50, R190, R192, 0x7 ;  /* 0x000000c0be327211 */ /* 0x000fe200078e38ff */
[----:B------:R-:W-:Y:S02]  /*17620*/  IMAD.IADD R21, R21, 0x1, R51 ;  /* 0x0000000115157824 */ /* 0x000fe400078e0233 */
[----:B------:R-:W-:Y:S01]  /*17630*/  IMAD R28, R0, UR4, RZ ;  /* 0x00000004001c7c24 */ /* 0x000fe2000f8e02ff */
[C---:B------:R-:W-:Y:S01]  /*17640*/  IADD3 R0, R50.reuse, 0x20, RZ ;  /* 0x0000002032007810 */ /* 0x040fe20007ffe0ff */
[----:B------:R-:W-:Y:S01]  /*17650*/  IMAD.WIDE.U32 R20, R49, UR4, R20 ;  /* 0x0000000431147c25 */ /* 0x000fe2000f8e0014 */
[----:B------:R-:W-:-:S03]  /*17660*/  ISETP.GE.AND P2, PT, R50, R57, PT ;  /* 0x000000393200720c */ /* 0x000fc60003f46270 */
[----:B------:R-:W-:Y:S01]  /*17670*/  IMAD R51, R49, UR5, R28 ;  /* 0x0000000531337c24 */ /* 0x000fe2000f8e021c */
[-C--:B------:R-:W-:Y:S01]  /*17680*/  ISETP.GE.AND P0, PT, R0, R57.reuse, PT ;  /* 0x000000390000720c */ /* 0x080fe20003f06270 */
[----:B------:R-:W-:Y:S01]  /*17690*/  VIADD R0, R2, 0x2a820 ;  /* 0x0002a82002007836 */ /* 0x000fe20000000000 */
[----:B------:R-:W-:Y:S01]  /*176a0*/  ULDC.64 UR4, c[0x0][0xa80] ;  /* 0x0002a00000047ab9 */ /* 0x000fe20000000a00 */
[----:B------:R-:W-:Y:S01]  /*176b0*/  IADD3 R3, R50, 0x40, RZ ;  /* 0x0000004032037810 */ /* 0x000fe20007ffe0ff */
[----:B------:R-:W-:Y:S01]  /*176c0*/  IMAD.IADD R21, R21, 0x1, R51 ;  /* 0x0000000115157824 */ /* 0x000fe200078e0233 */
[----:B------:R-:W-:Y:S02]  /*176d0*/  LEA R28, P3, R20, UR4, 0x1 ;  /* 0x00000004141c7c11 */ /* 0x000fe4000f8608ff */
[----:B------:R-:W-:Y:S02]  /*176e0*/  ISETP.GE.AND P1, PT, R3, R57, PT ;  /* 0x000000390300720c */ /* 0x000fe40003f26270 */
[----:B------:R-:W-:-:S02]  /*176f0*/  PRMT R0, RZ, 0x654, R0 ;  /* 0x00000654ff007816 */ /* 0x000fc40000000000 */
[----:B------:R-:W-:Y:S01]  /*17700*/  LEA.HI.X R3, R20, UR5, R21, 0x1, P3 ;  /* 0x0000000514037c11 */ /* 0x000fe200098f0c15 */
[----:B-1----:R1:W2:Y:S01]  /*17710*/  SHFL.IDX PT, R48, R28, RZ, 0x181f ;  /* 0x00181fff1c307589 */ /* 0x0022a200000e0000 */
[----:B------:R3:W-:Y:S01]  /*17720*/  SYNCS.ARRIVE.TRANS64.RED.A1T0 RZ, [R0+URZ], RZ ;  /* 0x000000ff00ff79a7 */ /* 0x0007e2000810043f */
[----:B------:R-:W-:Y:S01]  /*17730*/  BSSY B1, `(.L_x_647) ;  /* 0x000000e000017945 */ /* 0x000fe20003800000 */
[----:B------:R-:W-:Y:S02]  /*17740*/  SHF.R.S32.HI R56, RZ, 0x1f, R183 ;  /* 0x0000001fff387819 */ /* 0x000fe400000114b7 */
[----:B------:R-:W-:Y:S01]  /*17750*/  SHF.R.S32.HI R58, RZ, 0x1f, R182 ;  /* 0x0000001fff3a7819 */ /* 0x000fe200000114b6 */
[----:B---3--:R1:W3:Y:S01]  /*17760*/  SHFL.IDX PT, R0, R3, RZ, 0x181f ;  /* 0x00181fff03007589 */ /* 0x0082e200000e0000 */
[----:B------:R-:W-:Y:S05]  /*17770*/  @P2 BRA `(.L_x_648) ;  /* 0x0000000000242947 */ /* 0x000fea0003800000 */
[----:B------:R-:W-:Y:S02]  /*17780*/  ULDC UR4, c[0x0][0xac8] ;  /* 0x0002b20000047ab9 */ /* 0x000fe40000000800 */
[----:B------:R-:W-:Y:S02]  /*17790*/  ISETP.GE.AND P2, PT, R182, UR4, PT ;  /* 0x00000004b6007c0c */ /* 0x000fe4000bf46270 */
[----:B------:R-:W-:-:S11]  /*177a0*/  ISETP.GE.AND P3, PT, R183, UR4, PT ;  /* 0x00000004b7007c0c */ /* 0x000fd6000bf66270 */
[CC--:B--2---:R-:W-:Y:S02]  /*177b0*/  @!P2 LEA R20, P4, R182.reuse, R48.reuse, 0x1 ;  /* 0x00000030b614a211 */ /* 0x0c4fe400078808ff */
[C---:B------:R-:W-:Y:S02]  /*177c0*/  @!P3 LEA R48, P5, R183.reuse, R48, 0x1 ;  /* 0x00000030b730b211 */ /* 0x040fe400078a08ff */
[-C--:B---3--:R-:W-:Y:S02]  /*177d0*/  @!P2 LEA.HI.X R21, R182, R0.reuse, R58, 0x1, P4 ;  /* 0x00000000b615a211 */ /* 0x088fe400020f0c3a */
[----:B------:R-:W-:-:S03]  /*177e0*/  @!P3 LEA.HI.X R49, R183, R0, R56, 0x1, P5 ;  /* 0x00000000b731b211 */ /* 0x000fc600028f0c38 */
[----:B-----5:R4:W-:Y:S04]  /*177f0*/  @!P2 ST.E.128 desc[UR60][R20.64], R4 ;  /* 0x000000041400a985 */ /* 0x0209e8000c101d3c */
[----:B------:R4:W-:Y:S02]  /*17800*/  @!P3 ST.E.128 desc[UR60][R48.64], R32 ;  /* 0x000000203000b985 */ /* 0x0009e4000c101d3c */
.L_x_648:
[----:B------:R-:W-:Y:S05]  /*17810*/  BSYNC B1 ;  /* 0x0000000000017941 */ /* 0x000fea0003800000 */
.L_x_647:
[----:B---3--:R3:W0:Y:S01]  /*17820*/  SHFL.IDX PT, R0, R3, 0x1, 0x181f ;  /* 0x00381f0003007f89 */ /* 0x00862200000e0000 */
[----:B------:R-:W-:Y:S03]  /*17830*/  BSSY B1, `(.L_x_649) ;  /* 0x000000c000017945 */ /* 0x000fe60003800000 */
[----:B----45:R3:W4:Y:S01]  /*17840*/  SHFL.IDX PT, R6, R28, 0x1, 0x181f ;  /* 0x00381f001c067f89 */ /* 0x03072200000e0000 */
[----:B------:R-:W-:Y:S05]  /*17850*/  @P0 BRA `(.L_x_650) ;  /* 0x0000000000240947 */ /* 0x000fea0003800000 */
[----:B------:R-:W-:Y:S02]  /*17860*/  ULDC UR4, c[0x0][0xac8] ;  /* 0x0002b20000047ab9 */ /* 0x000fe40000000800 */
[----:B------:R-:W-:Y:S02]  /*17870*/  ISETP.GE.AND P3, PT, R182, UR4, PT ;  /* 0x00000004b6007c0c */ /* 0x000fe4000bf66270 */
[----:B------:R-:W-:-:S11]  /*17880*/  ISETP.GE.AND P4, PT, R183, UR4, PT ;  /* 0x00000004b7007c0c */ /* 0x000fd6000bf86270 */
[CC--:B----4-:R-:W-:Y:S02]  /*17890*/  @!P3 LEA R4, P0, R182.reuse, R6.reuse, 0x1 ;  /* 0x00000006b604b211 */ /* 0x0d0fe400078008ff */
[C---:B------:R-:W-:Y:S02]  /*178a0*/  @!P4 LEA R6, P2, R183.reuse, R6, 0x1 ;  /* 0x00000006b706c211 */ /* 0x040fe400078408ff */
[-C--:B0-----:R-:W-:Y:S02]  /*178b0*/  @!P3 LEA.HI.X R5, R182, R0.reuse, R58, 0x1, P0 ;  /* 0x00000000b605b211 */ /* 0x081fe400000f0c3a */
[----:B------:R-:W-:-:S03]  /*178c0*/  @!P4 LEA.HI.X R7, R183, R0, R56, 0x1, P2 ;  /* 0x00000000b707c211 */ /* 0x000fc600010f0c38 */
[----:B------:R0:W-:Y:S04]  /*178d0*/  @!P3 ST.E.128 desc[UR60][R4.64], R8 ;  /* 0x000000080400b985 */ /* 0x0001e8000c101d3c */
[----:B------:R0:W-:Y:S02]  /*178e0*/  @!P4 ST.E.128 desc[UR60][R6.64], R36 ;  /* 0x000000240600c985 */ /* 0x0001e4000c101d3c */
.L_x_650:
[----:B------:R-:W-:Y:S05]  /*178f0*/  BSYNC B1 ;  /* 0x0000000000017941 */ /* 0x000fea0003800000 */
.L_x_649:
[----:B0-----:R0:W0:Y:S01]  /*17900*/  SHFL.IDX PT, R0, R3, 0x2, 0x181f ;  /* 0x00581f0003007f89 */ /* 0x00102200000e0000 */
[----:B------:R-:W-:Y:S03]  /*17910*/  BSSY B1, `(.L_x_651) ;  /* 0x000000c000017945 */ /* 0x000fe60003800000 */
[----:B----4-:R4:W0:Y:S01]  /*17920*/  SHFL.IDX PT, R6, R28, 0x2, 0x181f ;  /* 0x00581f001c067f89 */ /* 0x01082200000e0000 */
        /* <DEDUP_REMOVED lines=8> */
[----:B------:R0:W-:Y:S04]  /*179b0*/  @!P2 ST.E.128 desc[UR60][R4.64], R12 ;  /* 0x0000000c0400a985 */ /* 0x0001e8000c101d3c */
[----:B------:R0:W-:Y:S02]  /*179c0*/  @!P3 ST.E.128 desc[UR60][R6.64], R40 ;  /* 0x000000280600b985 */ /* 0x0001e4000c101d3c */
.L_x_652:
[----:B------:R-:W-:Y:S05]  /*179d0*/  BSYNC B1 ;  /* 0x0000000000017941 */ /* 0x000fea0003800000 */
.L_x_651:
[----:B0-----:R-:W-:Y:S01]  /*179e0*/  IADD3 R0, R50, 0x60, RZ ;  /* 0x0000006032007810 */ /* 0x001fe20007ffe0ff */
[----:B-1-3--:R-:W0:Y:S03]  /*179f0*/  SHFL.IDX PT, R3, R3, 0x3, 0x181f ;  /* 0x00781f0003037f89 */ /* 0x00ae2600000e0000 */
[----:B------:R-:W-:Y:S01]  /*17a00*/  ISETP.GE.AND P0, PT, R0, R57, PT ;  /* 0x000000390000720c */ /* 0x000fe20003f06270 */
[----:B----4-:R-:W1:-:S12]  /*17a10*/  SHFL.IDX PT, R28, R28, 0x3, 0x181f ;  /* 0x00781f001c1c7f89 */ /* 0x010e5800000e0000 */
[----:B------:R-:W-:Y:S05]  /*17a20*/  @P0 BRA `(.L_x_653) ;  /* 0x0000000800ec0947 */ /* 0x000fea0003800000 */
[----:B------:R-:W-:Y:S02]  /*17a30*/  ULDC UR4, c[0x0][0xac8] ;  /* 0x0002b20000047ab9 */ /* 0x000fe40000000800 */
[----:B------:R-:W-:-:S13]  /*17a40*/  ISETP.GE.AND P1, PT, R182, UR4, PT ;  /* 0x00000004b6007c0c */ /* 0x000fda000bf26270 */
[----:B-1----:R-:W-:-:S04]  /*17a50*/  @!P1 LEA R4, P0, R182, R28, 0x1 ;  /* 0x0000001cb6049211 */ /* 0x002fc800078008ff */
        /* <DEDUP_REMOVED lines=8> */
.L_x_645:
[----:B------:R-:W-:Y:S01]  /*17ae0*/  ULDC.64 UR4, c[0x0][0xc00] ;  /* 0x0003000000047ab9 */ /* 0x000fe20000000a00 */
[----:B------:R-:W-:Y:S01]  /*17af0*/  IMAD.MOV.U32 R3, RZ, RZ, RZ ;  /* 0x000000ffff037224 */ /* 0x000fe200078e00ff */
[----:B------:R-:W-:Y:S01]  /*17b00*/  ISETP.NE.U32.AND P0, PT, RZ, UR4, PT ;  /* 0x00000004ff007c0c */ /* 0x000fe2000bf05070 */
[----:B------:R-:W2:Y:S01]  /*17b10*/  LDC R25, c[0x0][0xbe8] ;  /* 0x0002fa00ff197b82 */ /* 0x000ea20000000800 */
[----:B------:R-:W-:Y:S02]  /*17b20*/  IADD3 R4, P1, R186, UR4, RZ ;  /* 0x00000004ba047c10 */ /* 0x000fe4000ff3e0ff */
[----:B------:R-:W-:Y:S02]  /*17b30*/  ISETP.NE.AND.EX P0, PT, RZ, UR5, PT, P0 ;  /* 0x00000005ff007c0c */ /* 0x000fe4000bf05300 */
[----:B------:R-:W-:Y:S01]  /*17b40*/  IADD3.X R5, R187, UR5, RZ, P1, !PT ;  /* 0x00000005bb057c10 */ /* 0x000fe20008ffe4ff */
[----:B------:R-:W-:Y:S02]  /*17b50*/  ULDC.64 UR4, c[0x0][0xc08] ;  /* 0x0003020000047ab9 */ /* 0x000fe40000000a00 */
[----:B------:R-:W-:-:S04]  /*17b60*/  ISETP.NE.U32.AND P1, PT, RZ, UR4, PT ;  /* 0x00000004ff007c0c */ /* 0x000fc8000bf25070 */
[----:B------:R-:W-:-:S04]  /*17b70*/  ISETP.NE.AND.EX P1, PT, RZ, UR5, PT, P1 ;  /* 0x00000005ff007c0c */ /* 0x000fc8000bf25310 */
[----:B------:R3:W5:Y:S09]  /*17b80*/  @P0 LDG.E R3, desc[UR60][R4.64] ;  /* 0x0000003c04030981 */ /* 0x000772000c1e1900 */
[----:B------:R-:W-:Y:S01]  /*17b90*/  @P1 IADD3 R186, P2, R186, UR4, RZ ;  /* 0x00000004baba1c10 */ /* 0x000fe2000ff5e0ff */
[----:B------:R-:W-:-:S02]  /*17ba0*/  ULDC UR4, c[0x0][0xa88] ;  /* 0x0002a20000047ab9 */ /* 0x000fc40000000800 */
[----:B------:R-:W-:Y:S02]  /*17bb0*/  MOV R0, UR4 ;  /* 0x0000000400007c02 */ /* 0x000fe40008000f00 */
[----:B------:R-:W-:-:S05]  /*17bc0*/  @P1 IADD3.X R187, R187, UR5, RZ, P2, !PT ;  /* 0x00000005bbbb1c10 */ /* 0x000fca00097fe4ff */
[----:B------:R3:W5:Y:S01]  /*17bd0*/  @P1 LDG.E R0, desc[UR60][R186.64] ;  /* 0x0000003cba001981 */ /* 0x000762000c1e1900 */
[----:B--2---:R-:W-:Y:S01]  /*17be0*/  ISETP.NE.AND P2, PT, R25, 0x1, PT ;  /* 0x000000011900780c */ /* 0x004fe20003f45270 */
[----:B------:R-:W2:-:S12]  /*17bf0*/  S2R R6, SR_TID.X ;  /* 0x0000000000067919 */ /* 0x000e980000002100 */
[----:B------:R-:W0:Y:S08]  /*17c00*/  @P2 LDC R14, c[0x0][0xbec] ;  /* 0x0002fb00ff0e2b82 */ /* 0x000e300000000800 */
[----:B------:R-:W0:Y:S01]  /*17c10*/  @P2 LDC R27, c[0x0][0xbf0] ;  /* 0x0002fc00ff1b2b82 */ /* 0x000e220000000800 */
[----:B--2---:R-:W-:-:S05]  /*17c20*/  VIADD R6, R6, 0xffffff80 ;  /* 0xffffff8006067836 */ /* 0x004fca0000000000 */
[----:B------:R-:W-:Y:S01]  /*17c30*/  ISETP.GE.AND P3, PT, R6, 0x80, PT ;  /* 0x000000800600780c */ /* 0x000fe20003f66270 */
[----:B---3--:R-:W-:-:S12]  /*17c40*/  @P1 BRA `(.L_x_654) ;  /* 0x0000000000101947 */ /* 0x008fd80003800000 */
[----:B------:R-:W-:Y:S05]  /*17c50*/  @!P0 BRA `(.L_x_654) ;  /* 0x00000000000c8947 */ /* 0x000fea0003800000 */
[----:B------:R-:W2:Y:S04]  /*17c60*/  LDG.E R7, desc[UR60][R4.64] ;  /* 0x0000003c04077981 */ /* 0x000ea8000c1e1900 */
[----:B-----5:R-:W2:Y:S02]  /*17c70*/  LDG.E R0, desc[UR60][R4.64+0x4] ;  /* 0x0000043c04007981 */ /* 0x020ea4000c1e1900 */
[----:B--2---:R-:W-:-:S07]  /*17c80*/  IADD3 R0, -R7, R0, RZ ;  /* 0x0000000007007210 */ /* 0x004fce0007ffe1ff */
.L_x_654:
[----:B------:R-:W-:Y:S01]  /*17c90*/  BSSY B1, `(.L_x_655) ;  /* 0x000002e000017945 */ /* 0x000fe20003800000 */
[----:B------:R-:W-:Y:S02]  /*17ca0*/  SHF.R.S32.HI R13, RZ, 0x1f, R185 ;  /* 0x0000001fff0d7819 */ /* 0x000fe400000114b9 */
[----:B------:R-:W-:Y:S02]  /*17cb0*/  SEL R15, R188, RZ, !P0 ;  /* 0x000000ffbc0f7207 */ /* 0x000fe40004000000 */
[----:B------:R-:W-:Y:S02]  /*17cc0*/  SEL R193, R193, RZ, !P0 ;  /* 0x000000ffc1c17207 */ /* 0x000fe40004000000 */
[----:B-----5:R-:W-:Y:S01]  /*17cd0*/  SHF.R.S32.HI R10, RZ, 0x1f, R3 ;  /* 0x0000001fff0a7819 */ /* 0x020fe20000011403 */
[----:B------:R-:W-:Y:S06]  /*17ce0*/  @P3 BRA `(.L_x_656) ;  /* 0x0000000000a03947 */ /* 0x000fec0003800000 */
[----:B------:R-:W2:Y:S01]  /*17cf0*/  S2R R5, SR_TID.X ;  /* 0x0000000000057919 */ /* 0x000ea20000002100 */
[----:B------:R-:W3:Y:S01]  /*17d00*/  LDC R11, c[0x0][0xbe8] ;  /* 0x0002fa00ff0b7b82 */ /* 0x000ee20000000800 */
[----:B--2---:R-:W-:Y:S02]  /*17d10*/  IMAD R4, R190, 0x80, R5 ;  /* 0x00000080be047824 */ /* 0x004fe400078e0205 */
[----:B---3--:R-:W-:-:S03]  /*17d20*/  IMAD R5, R0, R11, RZ ;  /* 0x0000000b00057224 */ /* 0x008fc600078e02ff */
[----:B------:R-:W-:-:S04]  /*17d30*/  IADD3 R12, R4, -0x80, RZ ;  /* 0xffffff80040c7810 */ /* 0x000fc80007ffe0ff */
        /* <DEDUP_REMOVED lines=9> */
[----:B------:R-:W2:Y:S08]  /*17dd0*/  @P0 LDC R9, c[0x0][0xbec] ;  /* 0x0002fb00ff090b82 */ /* 0x000eb00000000800 */
[----:B------:R-:W3:Y:S01]  /*17de0*/  @P0 LDC R21, c[0x0][0xbf0] ;  /* 0x0002fc00ff150b82 */ /* 0x000ee20000000800 */
[----:B--2---:R-:W-:-:S04]  /*17df0*/  @P0 IMAD.HI.U32 R6, R12, R9, RZ ;  /* 0x000000090c060227 */ /* 0x004fc800078e00ff */
[----:B------:R-:W-:Y:S01]  /*17e00*/  IMAD R9, R185, UR5, R8 ;  /* 0x00000005b9097c24 */ /* 0x000fe2000f8e0208 */
[----:B------:R-:W-:Y:S01]  /*17e10*/  ULDC.64 UR4, c[0x0][0xb98] ;  /* 0x0002e60000047ab9 */ /* 0x000fe20000000a00 */
[----:B---3--:R-:W-:Y:S01]  /*17e20*/  @P0 SHF.R.U32.HI R7, RZ, R21, R6 ;  /* 0x00000015ff070219 */ /* 0x008fe20000011606 */
[----:B------:R-:W-:Y:S02]  /*17e30*/  IMAD R6, R193, UR4, RZ ;  /* 0x00000004c1067c24 */ /* 0x000fe4000f8e02ff */
[----:B------:R-:W-:Y:S02]  /*17e40*/  IADD3 R5, R5, R9, RZ ;  /* 0x0000000905057210 */ /* 0x000fe40007ffe0ff */
[----:B------:R-:W-:Y:S02]  /*17e50*/  IMAD.MOV R9, RZ, RZ, -R7 ;  /* 0x000000ffff097224 */ /* 0x000fe400078e0a07 */
[----:B------:R-:W-:-:S04]  /*17e60*/  IMAD.WIDE.U32 R4, R15, UR4, R4 ;  /* 0x000000040f047c25 */ /* 0x000fc8000f8e0004 */
[----:B------:R-:W-:Y:S01]  /*17e70*/  IMAD R9, R11, R9, R12 ;  /* 0x000000090b097224 */ /* 0x000fe200078e020c */
[----:B------:R-:W-:Y:S01]  /*17e80*/  SHF.R.S32.HI R11, RZ, 0x1f, R7 ;  /* 0x0000001fff0b7819 */ /* 0x000fe20000011407 */
[----:B------:R-:W-:Y:S01]  /*17e90*/  IMAD R8, R15, UR5, R6 ;  /* 0x000000050f087c24 */ /* 0x000fe2000f8e0206 */
[----:B------:R-:W-:Y:S01]  /*17ea0*/  IADD3 R4, P0, R7, R4, RZ ;  /* 0x0000000407047210 */ /* 0x000fe20007f1e0ff */
[----:B------:R-:W-:Y:S01]  /*17eb0*/  ULDC.64 UR4, c[0x0][0xb88] ;  /* 0x0002e20000047ab9 */ /* 0x000fe20000000a00 */
[----:B------:R-:W-:Y:S02]  /*17ec0*/  SHF.R.S32.HI R6, RZ, 0x1f, R9 ;  /* 0x0000001fff067819 */ /* 0x000fe40000011409 */
[----:B------:R-:W-:-:S03]  /*17ed0*/  IADD3.X R5, R11, R5, R8, P0, !PT ;  /* 0x000000050b057210 */ /* 0x000fc600007fe408 */
[----:B------:R-:W-:Y:S02]  /*17ee0*/  IMAD R6, R6, UR4, RZ ;  /* 0x0000000406067c24 */ /* 0x000fe4000f8e02ff */
[----:B------:R-:W-:-:S04]  /*17ef0*/  IMAD.WIDE.U32 R4, R9, UR4, R4 ;  /* 0x0000000409047c25 */ /* 0x000fc8000f8e0004 */
[----:B------:R-:W-:Y:S01]  /*17f00*/  IMAD R7, R9, UR5, R6 ;  /* 0x0000000509077c24 */ /* 0x000fe2000f8e0206 */
[----:B------:R-:W-:Y:S02]  /*17f10*/  ULDC.64 UR4, c[0x0][0xb50] ;  /* 0x0002d40000047ab9 */ /* 0x000fe40000000a00 */
[----:B------:R-:W-:Y:S02]  /*17f20*/  LEA R6, P0, R4, UR4, 0x2 ;  /* 0x0000000404067c11 */ /* 0x000fe4000f8010ff */
[----:B------:R-:W-:-:S04]  /*17f30*/  IADD3 R5, R5, R7, RZ ;  /* 0x0000000705057210 */ /* 0x000fc80007ffe0ff */
[----:B------:R-:W-:Y:S01]  /*17f40*/  LEA.HI.X R7, R4, UR5, R5, 0x2, P0 ;  /* 0x0000000504077c11 */ /* 0x000fe200080f1405 */
[----:B------:R-:W-:-:S05]  /*17f50*/  IMAD.MOV.U32 R5, RZ, RZ, -0x800000 ;  /* 0xff800000ff057424 */ /* 0x000fca00078e00ff */
[----:B------:R2:W-:Y:S02]  /*17f60*/  STG.E desc[UR60][R6.64], R5 ;  /* 0x0000000506007986 */ /* 0x0005e4000c10193c */
.L_x_656:
[----:B------:R-:W-:Y:S05]  /*17f70*/  BSYNC B1 ;  /* 0x0000000000017941 */ /* 0x000fea0003800000 */
.L_x_655:
[----:B------:R-:W-:Y:S01]  /*17f80*/  ULDC.64 UR4, c[0x0][0xaa0] ;  /* 0x0002a80000047ab9 */ /* 0x000fe20000000a00 */
[----:B------:R-:W-:Y:S01]  /*17f90*/  BSSY B1, `(.L_x_657) ;  /* 0x000003a000017945 */ /* 0x000fe20003800000 */
[----:B------:R-:W-:Y:S01]  /*17fa0*/  IMAD R4, R10, UR4, RZ ;  /* 0x000000040a047c24 */ /* 0x000fe2000f8e02ff */
[----:B------:R-:W-:Y:S02]  /*17fb0*/  SHF.R.S32.HI R12, RZ, 0x1f, R183 ;  /* 0x0000001fff0c7819 */ /* 0x000fe400000114b7 */
[----:B------:R-:W-:Y:S01]  /*17fc0*/  SHF.R.S32.HI R20, RZ, 0x1f, R182 ;  /* 0x0000001fff147819 */ /* 0x000fe200000114b6 */
[C---:B--2---:R-:W-:Y:S02]  /*17fd0*/  IMAD R7, R3.reuse, UR5, R4 ;  /* 0x0000000503077c24 */ /* 0x044fe4000f8e0204 */
[----:B------:R-:W-:Y:S01]  /*17fe0*/  IMAD.WIDE.U32 R4, R3, UR4, RZ ;  /* 0x0000000403047c25 */ /* 0x000fe2000f8e00ff */
[----:B------:R-:W-:Y:S01]  /*17ff0*/  LEA R3, R184, R192, 0x5 ;  /* 0x000000c0b8037211 */ /* 0x000fe200078e28ff */
[----:B------:R-:W-:-:S02]  /*18000*/  ULDC.64 UR4, c[0x0][0xae8] ;  /* 0x0002ba0000047ab9 */ /* 0x000fc40000000a00 */
[----:B------:R-:W-:Y:S01]  /*18010*/  IMAD.IADD R5, R5, 0x1, R7 ;  /* 0x0000000105057824 */ /* 0x000fe200078e0207 */
[----:B------:R-:W-:Y:S01]  /*18020*/  LEA R9, R190, R3, 0x7 ;  /* 0x00000003be097211 */ /* 0x000fe200078e38ff */
[----:B------:R-:W-:Y:S02]  /*18030*/  IMAD R8, R13, UR4, RZ ;  /* 0x000000040d087c24 */ /* 0x000fe4000f8e02ff */
[----:B------:R-:W-:-:S04]  /*18040*/  IMAD.WIDE.U32 R4, R185, UR4, R4 ;  /* 0x00000004b9047c25 */ /* 0x000fc8000f8e0004 */
[----:B------:R-:W-:Y:S01]  /*18050*/  IMAD R7, R185, UR5, R8 ;  /* 0x00000005b9077c24 */ /* 0x000fe2000f8e0208 */
[----:B------:R-:W-:Y:S01]  /*18060*/  ULDC.64 UR4, c[0x0][0xaf0] ;  /* 0x0002bc0000047ab9 */ /* 0x000fe20000000a00 */
[----:B0-----:R-:W-:-:S03]  /*18070*/  @P2 IMAD.HI.U32 R6, R9, R14, RZ ;  /* 0x0000000e09062227 */ /* 0x001fc600078e00ff */
[----:B------:R-:W-:Y:S01]  /*18080*/  IADD3 R5, R5, R7, RZ ;  /* 0x0000000705057210 */ /* 0x000fe20007ffe0ff */
[----:B------:R-:W-:Y:S01]  /*18090*/  IMAD.MOV.U32 R3, RZ, RZ, R9 ;  /* 0x000000ffff037224 */ /* 0x000fe200078e0009 */
[----:B------:R-:W-:Y:S01]  /*180a0*/  @P2 SHF.R.U32.HI R3, RZ, R27, R6 ;  /* 0x0000001bff032219 */ /* 0x000fe20000011606 */
[----:B------:R-:W-:Y:S02]  /*180b0*/  IMAD R8, R193, UR4, RZ ;  /* 0x00000004c1087c24 */ /* 0x000fe4000f8e02ff */
[----:B------:R-:W-:Y:S01]  /*180c0*/  IMAD.WIDE.U32 R4, R15, UR4, R4 ;  /* 0x000000040f047c25 */ /* 0x000fe2000f8e0004 */
[----:B------:R-:W-:-:S03]  /*180d0*/  SHF.R.S32.HI R6, RZ, 0x1f, R3 ;  /* 0x0000001fff067819 */ /* 0x000fc60000011403 */
[----:B------:R-:W-:Y:S01]  /*180e0*/  IMAD R7, R15, UR5, R8 ;  /* 0x000000050f077c24 */ /* 0x000fe2000f8e0208 */
[----:B------:R-:W-:Y:S01]  /*180f0*/  ULDC.64 UR4, c[0x0][0xae0] ;  /* 0x0002b80000047ab9 */ /* 0x000fe20000000a00 */
[----:B------:R-:W-:Y:S02]  /*18100*/  IMAD.MOV R8, RZ, RZ, -R3 ;  /* 0x000000ffff087224 */ /* 0x000fe400078e0a03 */
[----:B------:R-:W-:Y:S01]  /*18110*/  IMAD R6, R6, UR4, RZ ;  /* 0x0000000406067c24 */ /* 0x000fe2000f8e02ff */
[----:B------:R-:W-:Y:S01]  /*18120*/  IADD3 R5, R5, R7, RZ ;  /* 0x0000000705057210 */ /* 0x000fe20007ffe0ff */
[----:B------:R-:W-:Y:S01]  /*18130*/  IMAD R7, R25, R8, R9 ;  /* 0x0000000819077224 */ /* 0x000fe200078e0209 */
[----:B------:R-:W-:Y:S01]  /*18140*/  LEA R8, R190, R192, 0x7 ;  /* 0x000000c0be087211 */ /* 0x000fe200078e38ff */
[C---:B------:R-:W-:Y:S02]  /*18150*/  IMAD R9, R3.reuse, UR5, R6 ;  /* 0x0000000503097c24 */ /* 0x040fe4000f8e0206 */
[----:B------:R-:W-:Y:S01]  /*18160*/  IMAD.WIDE.U32 R4, R3, UR4, R4 ;  /* 0x0000000403047c25 */ /* 0x000fe2000f8e0004 */
[----:B------:R-:W-:Y:S01]  /*18170*/  SHF.R.S32.HI R3, RZ, 0x1f, R7 ;  /* 0x0000001fff037819 */ /* 0x000fe20000011407 */
[----:B------:R-:W-:-:S02]  /*18180*/  ULDC.64 UR4, c[0x0][0xad8] ;  /* 0x0002b60000047ab9 */ /* 0x000fc40000000a00 */
[----:B------:R-:W-:Y:S02]  /*18190*/  IMAD.IADD R5, R5, 0x1, R9 ;  /* 0x0000000105057824 */ /* 0x000fe400078e0209 */
[----:B------:R-:W-:Y:S02]  /*181a0*/  IMAD R6, R3, UR4, RZ ;  /* 0x0000000403067c24 */ /* 0x000fe4000f8e02ff */
[----:B------:R-:W-:Y:S02]  /*181b0*/  IMAD R25, R0, R25, RZ ;  /* 0x0000001900197224 */ /* 0x000fe400078e02ff */
[C---:B------:R-:W-:Y:S02]  /*181c0*/  IMAD R3, R7.reuse, UR5, R6 ;  /* 0x0000000507037c24 */ /* 0x040fe4000f8e0206 */
[----:B------:R-:W-:Y:S01]  /*181d0*/  IMAD.WIDE.U32 R4, R7, UR4, R4 ;  /* 0x0000000407047c25 */ /* 0x000fe2000f8e0004 */
[----:B------:R-:W-:Y:S01]  /*181e0*/  ISETP.GE.AND P2, PT, R8, R25, PT ;  /* 0x000000190800720c */ /* 0x000fe20003f46270 */
[----:B------:R-:W-:-:S02]  /*181f0*/  ULDC.64 UR4, c[0x0][0xa80] ;  /* 0x0002a00000047ab9 */ /* 0x000fc40000000a00 */
[----:B------:R-:W-:Y:S01]  /*18200*/  VIADD R0, R8, 0x20 ;  /* 0x0000002008007836 */ /* 0x000fe20000000000 */
[----:B------:R-:W-:Y:S01]  /*18210*/  LEA R6, P3, R4, UR4, 0x1 ;  /* 0x0000000404067c11 */ /* 0x000fe2000f8608ff */
[----:B------:R-:W-:-:S03]  /*18220*/  IMAD.IADD R3, R5, 0x1, R3 ;  /* 0x0000000105037824 */ /* 0x000fc600078e0203 */
[-C--:B------:R-:W-:Y:S02]  /*18230*/  ISETP.GE.AND P1, PT, R0, R25.reuse, PT ;  /* 0x000000190000720c */ /* 0x080fe40003f26270 */
[----:B------:R-:W-:Y:S02]  /*18240*/  IADD3 R0, R8, 0x40, RZ ;  /* 0x0000004008007810 */ /* 0x000fe40007ffe0ff */
[----:B------:R-:W-:Y:S02]  /*18250*/  LEA.HI.X R3, R4, UR5, R3, 0x1, P3 ;  /* 0x0000000504037c11 */ /* 0x000fe400098f0c03 */
[----:B------:R-:W-:Y:S01]  /*18260*/  ISETP.GE.AND P0, PT, R0, R25, PT ;  /* 0x000000190000720c */ /* 0x000fe20003f06270 */
[----:B------:R0:W2:Y:S04]  /*18270*/  SHFL.IDX PT, R4, R6, RZ, 0x181f ;  /* 0x00181fff06047589 */ /* 0x0000a800000e0000 */
[----:B------:R0:W3:Y:S01]  /*18280*/  SHFL.IDX PT, R0, R3, RZ, 0x181f ;  /* 0x00181fff03007589 */ /* 0x0000e200000e0000 */
[----:B------:R-:W-:Y:S07]  /*18290*/  @P2 BRA `(.L_x_658) ;  /* 0x0000000000242947 */ /* 0x000fee0003800000 */
[----:B------:R-:W-:Y:S02]  /*182a0*/  ULDC UR4, c[0x0][0xac8] ;  /* 0x0002b20000047ab9 */ /* 0x000fe40000000800 */
[----:B------:R-:W-:Y:S02]  /*182b0*/  ISETP.GE.AND P4, PT, R182, UR4, PT ;  /* 0x00000004b6007c0c */ /* 0x000fe4000bf86270 */
[----:B------:R-:W-:-:S11]  /*182c0*/  ISETP.GE.AND P5, PT, R183, UR4, PT ;  /* 0x00000004b7007c0c */ /* 0x000fd6000bfa6270 */
[CC--:B--2---:R-:W-:Y:S02]  /*182d0*/  @!P4 LEA R10, P2, R182.reuse, R4.reuse, 0x1 ;  /* 0x00000004b60ac211 */ /* 0x0c4fe400078408ff */
[C---:B------:R-:W-:Y:S02]  /*182e0*/  @!P5 LEA R4, P3, R183.reuse, R4, 0x1 ;  /* 0x00000004b704d211 */ /* 0x040fe400078608ff */
[-C--:B---3--:R-:W-:Y:S02]  /*182f0*/  @!P4 LEA.HI.X R11, R182, R0.reuse, R20, 0x1, P2 ;  /* 0x00000000b60bc211 */ /* 0x088fe400010f0c14 */
[----:B------:R-:W-:-:S03]  /*18300*/  @!P5 LEA.HI.X R5, R183, R0, R12, 0x1, P3 ;  /* 0x00000000b705d211 */ /* 0x000fc600018f0c0c */
[----:B------:R2:W-:Y:S04]  /*18310*/  @!P4 ST.E.128 desc[UR60][R10.64], RZ ;  /* 0x000000ff0a00c985 */ /* 0x0005e8000c101d3c */
[----:B------:R2:W-:Y:S02]  /*18320*/  @!P5 ST.E.128 desc[UR60][R4.64], RZ ;  /* 0x000000ff0400d985 */ /* 0x0005e4000c101d3c */
.L_x_658:
[----:B------:R-:W-:Y:S05]  /*18330*/  BSYNC B1 ;  /* 0x0000000000017941 */ /* 0x000fea0003800000 */
.L_x_657:
[----:B---3--:R3:W0:Y:S01]  /*18340*/  SHFL.IDX PT, R0, R3, 0x1, 0x181f ;  /* 0x00381f0003007f89 */ /* 0x00862200000e0000 */
[----:B------:R-:W-:Y:S03]  /*18350*/  BSSY B1, `(.L_x_659) ;  /* 0x000000c000017945 */ /* 0x000fe60003800000 */
[----:B--2---:R3:W2:Y:S01]  /*18360*/  SHFL.IDX PT, R4, R6, 0x1, 0x181f ;  /* 0x00381f0006047f89 */ /* 0x0046a200000e0000 */
[----:B------:R-:W-:Y:S05]  /*18370*/  @P1 BRA `(.L_x_660) ;  /* 0x0000000000241947 */ /* 0x000fea0003800000 */
[----:B------:R-:W-:Y:S02]  /*18380*/  ULDC UR4, c[0x0][0xac8] ;  /* 0x0002b20000047ab9 */ /* 0x000fe40000000800 */
[----:B------:R-:W-:Y:S02]  /*18390*/  ISETP.GE.AND P3, PT, R182, UR4, PT ;  /* 0x00000004b6007c0c */ /* 0x000fe4000bf66270 */
[----:B------:R-:W-:-:S11]  /*183a0*/  ISETP.GE.AND P4, PT, R183, UR4, PT ;  /* 0x00000004b7007c0c */ /* 0x000fd6000bf86270 */
[CC--:B--2---:R-:W-:Y:S02]  /*183b0*/  @!P3 LEA R10, P1, R182.reuse, R4.reuse, 0x1 ;  /* 0x00000004b60ab211 */ /* 0x0c4fe400078208ff */
[C---:B------:R-:W-:Y:S02]  /*183c0*/  @!P4 LEA R4, P2, R183.reuse, R4, 0x1 ;  /* 0x00000004b704c211 */ /* 0x040fe400078408ff */
[-C--:B0-----:R-:W-:Y:S02]  /*183d0*/  @!P3 LEA.HI.X R11, R182, R0.reuse, R20, 0x1, P1 ;  /* 0x00000000b60bb211 */ /* 0x081fe400008f0c14 */
[----:B------:R-:W-:-:S03]  /*183e0*/  @!P4 LEA.HI.X R5, R183, R0, R12, 0x1, P2 ;  /* 0x00000000b705c211 */ /* 0x000fc600010f0c0c */
[----:B------:R0:W-:Y:S04]  /*183f0*/  @!P3 ST.E.128 desc[UR60][R10.64], RZ ;  /* 0x000000ff0a00b985 */ /* 0x0001e8000c101d3c */
[----:B------:R0:W-:Y:S02]  /*18400*/  @!P4 ST.E.128 desc[UR60][R4.64], RZ ;  /* 0x000000ff0400c985 */ /* 0x0001e4000c101d3c */
.L_x_660:
[----:B------:R-:W-:Y:S05]  /*18410*/  BSYNC B1 ;  /* 0x0000000000017941 */ /* 0x000fea0003800000 */
.L_x_659:
[----:B0-----:R0:W0:Y:S01]  /*18420*/  SHFL.IDX PT, R0, R3, 0x2, 0x181f ;  /* 0x00581f0003007f89 */ /* 0x00102200000e0000 */
[----:B------:R-:W-:Y:S03]  /*18430*/  BSSY B1, `(.L_x_661) ;  /* 0x000000c000017945 */ /* 0x000fe60003800000 */
[----:B--2---:R2:W0:Y:S01]  /*18440*/  SHFL.IDX PT, R4, R6, 0x2, 0x181f ;  /* 0x00581f0006047f89 */ /* 0x00442200000e0000 */
        /* <DEDUP_REMOVED lines=10> */
.L_x_662:
[----:B------:R-:W-:Y:S05]  /*184f0*/  BSYNC B1 ;  /* 0x0000000000017941 */ /* 0x000fea0003800000 */
.L_x_661:
[----:B0-----:R-:W-:Y:S01]  /*18500*/  IADD3 R0, R8, 0x60, RZ ;  /* 0x0000006008007810 */ /* 0x001fe20007ffe0ff */
[----:B---3--:R-:W0:Y:S03]  /*18510*/  SHFL.IDX PT, R3, R3, 0x3, 0x181f ;  /* 0x00781f0003037f89 */ /* 0x008e2600000e0000 */
[----:B------:R-:W-:Y:S01]  /*18520*/  ISETP.GE.AND P0, PT, R0, R25, PT ;  /* 0x000000190000720c */ /* 0x000fe20003f06270 */
[----:B------:R3:W0:-:S12]  /*18530*/  SHFL.IDX PT, R4, R6, 0x3, 0x181f ;  /* 0x00781f0006047f89 */ /* 0x00061800000e0000 */
[----:B---3--:R-:W-:Y:S05]  /*18540*/  @P0 BRA `(.L_x_653) ;  /* 0x0000000000240947 */ /* 0x008fea0003800000 */
[----:B------:R-:W-:Y:S02]  /*18550*/  ULDC UR4, c[0x0][0xac8] ;  /* 0x0002b20000047ab9 */ /* 0x000fe40000000800 */
[----:B------:R-:W-:Y:S02]  /*18560*/  ISETP.GE.AND P2, PT, R182, UR4, PT ;  /* 0x00000004b6007c0c */ /* 0x000fe4000bf46270 */
[----:B------:R-:W-:-:S11]  /*18570*/  ISETP.GE.AND P3, PT, R183, UR4, PT ;  /* 0x00000004b7007c0c */ /* 0x000fd6000bf66270 */
[CC--:B0-2---:R-:W-:Y:S02]  /*18580*/  @!P2 LEA R6, P0, R182.reuse, R4.reuse, 0x1 ;  /* 0x00000004b606a211 */ /* 0x0c5fe400078008ff */
[C---:B------:R-:W-:Y:S02]  /*18590*/  @!P3 LEA R4, P1, R183.reuse, R4, 0x1 ;  /* 0x00000004b704b211 */ /* 0x040fe400078208ff */
[-C--:B------:R-:W-:Y:S02]  /*185a0*/  @!P2 LEA.HI.X R7, R182, R3.reuse, R20, 0x1, P0 ;  /* 0x00000003b607a211 */ /* 0x080fe400000f0c14 */
[----:B------:R-:W-:-:S03]  /*185b0*/  @!P3 LEA.HI.X R5, R183, R3, R12, 0x1, P1 ;  /* 0x00000003b705b211 */ /* 0x000fc600008f0c0c */
[----:B------:R3:W-:Y:S04]  /*185c0*/  @!P2 ST.E.128 desc[UR60][R6.64], RZ ;  /* 0x000000ff0600a985 */ /* 0x0007e8000c101d3c */
[----:B------:R3:W-:Y:S02]  /*185d0*/  @!P3 ST.E.128 desc[UR60][R4.64], RZ ;  /* 0x000000ff0400b985 */ /* 0x0007e4000c101d3c */
.L_x_653:
[----:B------:R-:W-:Y:S05]  /*185e0*/  BSYNC B0 ;  /* 0x0000000000007941 */ /* 0x000fea0003800000 */
.L_x_644:
[----:B------:R-:W-:Y:S02]  /*185f0*/  ULDC UR4, c[0x0][0xc3c] ;  /* 0x00030f0000047ab9 */ /* 0x000fe40000000800 */
[----:B-1----:R-:W-:-:S13]  /*18600*/  ISETP.GE.AND P0, PT, R31, UR4, PT ;  /* 0x000000041f007c0c */ /* 0x002fda000bf06270 */
[----:B------:R-:W-:Y:S05]  /*18610*/  @!P0 BRA `(.L_x_663) ;  /* 0xfffffe8c00608947 */ /* 0x000fea000383ffff */
[----:B------:R-:W-:Y:S05]  /*18620*/  BRA `(.L_x_448) ;  /* 0x00000068000c7947 */ /* 0x000fea0003800000 */
.L_x_446:
[----:B------:R-:W-:-:S08]  /*18630*/  NOP ;  /* 0x0000000000007918 */ /* 0x000fd00000000000 */
[----:B0-----:R-:W0:-:S00]  /*18640*/  USETMAXREG.DEALLOC.CTAPOOL 0x28 ;  /* 0x00000028000079c8 */ /* 0x001e0000080e0500 */
[----:B0-----:R-:W-:Y:S01]  /*18650*/  LOP3.LUT R2, R2, 0x3, RZ, 0xc0, !PT ;  /* 0x0000000302027812 */ /* 0x001fe200078ec0ff */
[----:B------:R-:W-:Y:S01]  /*18660*/  IMAD.MOV.U32 R4, RZ, RZ, RZ ;  /* 0x000000ffff047224 */ /* 0x000fe200078e00ff */
[----:B------:R-:W-:-:S04]  /*18670*/  LOP3.LUT R23, R23, 0xffffffdf, RZ, 0xc0, !PT ;  /* 0xffffffdf17177812 */ /* 0x000fc800078ec0ff */
[----:B------:R-:W0:Y:S02]  /*18680*/  SHFL.IDX PT, R2, R2, RZ, 0x1f ;  /* 0x00001fff02027589 */ /* 0x000e2400000e0000 */
[----:B0-----:R-:W-:-:S13]  /*18690*/  ISETP.NE.AND P0, PT, R2, RZ, PT ;  /* 0x000000ff0200720c */ /* 0x001fda0003f05270 */
[----:B------:R-:W-:Y:S01]  /*186a0*/  @P0 LOP3.LUT R23, R23, 0x20, RZ, 0xfc, !PT ;  /* 0x0000002017170812 */ /* 0x000fe200078efcff */
[----:B------:R-:W-:Y:S06]  /*186b0*/  @!P0 BRA `(.L_x_664) ;  /* 0x00000000001c8947 */ /* 0x000fec0003800000 */
[----:B------:R-:W0:Y:S08]  /*186c0*/  S2UR UR5, SR_CgaCtaId ;  /* 0x00000000000579c3 */ /* 0x000e300000008800 */
[----:B------:R-:W-:Y:S06]  /*186d0*/  BAR.SYNC.DEFER_BLOCKING 0x5, 0x180 ;  /* 0x0146000000007b1d */ /* 0x000fec0000010000 */
[----:B------:R-:W-:-:S02]  /*186e0*/  UMOV UR4, 0x400 ;  /* 0x0000040000047882 */ /* 0x000fc40000000000 */
[----:B0-----:R-:W-:-:S09]  /*186f0*/  ULEA UR4, UR5, UR4, 0x18 ;  /* 0x0000000405047291 */ /* 0x001fd2000f8ec03f */
[----:B------:R-:W0:Y:S01]  /*18700*/  LDS.128 R16, [UR4+0x2a8d0] ;  /* 0x02a8d004ff107984 */ /* 0x000e220008000c00 */
[----:B------:R-:W-:Y:S06]  /*18710*/  BAR.ARV 0x4, 0x180 ;  /* 0x0106000000007b1d */ /* 0x000fec0000002000 */
[----:B------:R-:W-:Y:S05]  /*18720*/  BRA `(.L_x_665) ;  /* 0x0000000400fc7947 */ /* 0x000fea0003800000 */
.L_x_664:
[----:B------:R-:W-:Y:S01]  /*18730*/  LOP3.LUT R5, R0, 0x1f, RZ, 0xc0, !PT ;  /* 0x0000001f00057812 */ /* 0x000fe200078ec0ff */
[----:B------:R-:W-:Y:S01]  /*18740*/  ULDC UR4, c[0x0][0xc3c] ;  /* 0x00030f0000047ab9 */ /* 0x000fe20000000800 */
[----:B------:R-:W0:Y:S01]  /*18750*/  S2UR UR6, SR_CTAID.X ;  /* 0x00000000000679c3 */ /* 0x000e220000002500 */
[----:B------:R-:W-:Y:S01]  /*18760*/  ULDC UR5, c[0x0][0xc38] ;  /* 0x00030e0000057ab9 */ /* 0x000fe20000000800 */
[----:B------:R-:W-:-:S04]  /*18770*/  ISETP.NE.AND P0, PT, R5, 0x1f, PT ;  /* 0x0000001f0500780c */ /* 0x000fc80003f05270 */
[----:B------:R-:W-:-:S13]  /*18780*/  ISETP.GE.OR P1, PT, R5, UR4, !P0 ;  /* 0x0000000405007c0c */ /* 0x000fda000c726670 */
[----:B------:R-:W1:Y:S02]  /*18790*/  @!P1 LDC.64 R2, c[0x0][0xc80] ;  /* 0x00032000ff029b82 */ /* 0x000e640000000a00 */
[----:B-1----:R-:W-:-:S05]  /*187a0*/  @!P1 IMAD.WIDE.U32 R2, R5, 0x4, R2 ;  /* 0x0000000405029825 */ /* 0x002fca00078e0002 */
[----:B------:R-:W2:Y:S01]  /*187b0*/  @!P1 LDG.E R4, desc[UR60][R2.64] ;  /* 0x0000003c02049981 */ /* 0x000ea2000c1e1900 */
[C---:B------:R-:W-:Y:S01]  /*187c0*/  ISETP.NE.AND P1, PT, R5.reuse, RZ, PT ;  /* 0x000000ff0500720c */ /* 0x040fe20003f25270 */
[----:B------:R-:W-:Y:S01]  /*187d0*/  UMOV UR4, URZ ;  /* 0x0000003f00047c82 */ /* 0x000fe20008000000 */
[C---:B------:R-:W-:Y:S01]  /*187e0*/  ISETP.GE.U32.AND P2, PT, R5.reuse, 0x2, PT ;  /* 0x000000020500780c */ /* 0x040fe20003f46070 */
[----:B------:R-:W-:Y:S01]  /*187f0*/  IMAD.MOV.U32 R16, RZ, RZ, RZ ;  /* 0x000000ffff107224 */ /* 0x000fe200078e00ff */
[C---:B------:R-:W-:Y:S02]  /*18800*/  ISETP.GE.U32.AND P3, PT, R5.reuse, 0x4, PT ;  /* 0x000000040500780c */ /* 0x040fe40003f66070 */
[C---:B------:R-:W-:Y:S02]  /*18810*/  ISETP.GE.U32.AND P4, PT, R5.reuse, 0x8, PT ;  /* 0x000000080500780c */ /* 0x040fe40003f86070 */
[----:B------:R-:W-:Y:S01]  /*18820*/  ISETP.GE.U32.AND P5, PT, R5, 0x10, PT ;  /* 0x000000100500780c */ /* 0x000fe20003fa6070 */
[----:B--2---:R-:W1:Y:S02]  /*18830*/  SHFL.UP PT, R6, R4, 0x1, RZ ;  /* 0x0420000004067989 */ /* 0x004e6400000e00ff */
[----:B-1----:R-:W-:-:S04]  /*18840*/  SEL R7, R6, RZ, P1 ;  /* 0x000000ff06077207 */ /* 0x002fc80000800000 */
[----:B------:R-:W-:-:S05]  /*18850*/  IADD3 R7, R4, R7, RZ ;  /* 0x0000000704077210 */ /* 0x000fca0007ffe0ff */
[----:B------:R-:W1:Y:S02]  /*18860*/  SHFL.UP PT, R6, R7, 0x2, RZ ;  /* 0x0440000007067989 */ /* 0x000e6400000e00ff */
[----:B-1----:R-:W-:-:S05]  /*18870*/  SEL R6, R6, RZ, P2 ;  /* 0x000000ff06067207 */ /* 0x002fca0001000000 */
[----:B------:R-:W-:-:S05]  /*18880*/  IMAD.IADD R6, R7, 0x1, R6 ;  /* 0x0000000107067824 */ /* 0x000fca00078e0206 */
[----:B------:R-:W1:Y:S02]  /*18890*/  SHFL.UP PT, R8, R6, 0x4, RZ ;  /* 0x0480000006087989 */ /* 0x000e6400000e00ff */
        /* <DEDUP_REMOVED lines=8> */
[----:B------:R-:W1:Y:S02]  /*18920*/  SHFL.IDX PT, R6, R7, 0x1f, 0x1f ;  /* 0x03e01f0007067f89 */ /* 0x000e6400000e0000 */
[----:B-1----:R-:W-:-:S05]  /*18930*/  IMAD R6, R6, UR5, RZ ;  /* 0x0000000506067c24 */ /* 0x002fca000f8e02ff */
[----:B0-----:R-:W-:Y:S02]  /*18940*/  ISETP.GT.AND P6, PT, R6, UR6, PT ;  /* 0x0000000606007c0c */ /* 0x001fe4000bfc4270 */
[----:B------:R-:W-:-:S11]  /*18950*/  MOV R3, R6 ;  /* 0x0000000600037202 */ /* 0x000fd60000000f00 */
[----:B------:R-:W-:Y:S05]  /*18960*/  @P6 BRA `(.L_x_666) ;  /* 0x00000000009c6947 */ /* 0x000fea0003800000 */
[----:B------:R-:W0:Y:S01]  /*18970*/  LDC R10, c[0x0][0xc3c] ;  /* 0x00030f00ff0a7b82 */ /* 0x000e220000000800 */
[----:B------:R-:W-:Y:S01]  /*18980*/  IMAD.MOV.U32 R6, RZ, RZ, R3 ;  /* 0x000000ffff067224 */ /* 0x000fe200078e0003 */
[----:B------:R-:W-:Y:S01]  /*18990*/  UMOV UR4, URZ ;  /* 0x0000003f00047c82 */ /* 0x000fe20008000000 */
[----:B------:R-:W-:Y:S01]  /*189a0*/  ULDC UR7, c[0x0][0xc3c] ;  /* 0x00030f0000077ab9 */ /* 0x000fe20000000800 */
[----:B------:R-:W-:-:S05]  /*189b0*/  ULDC UR5, c[0x0][0xc38] ;  /* 0x00030e0000057ab9 */ /* 0x000fca0000000800 */
.L_x_670:
[----:B------:R-:W-:Y:S01]  /*189c0*/  UIADD3 UR4, UR4, 0x1f, URZ ;  /* 0x0000001f04047890 */ /* 0x000fe2000fffe03f */
[----:B------:R-:W-:-:S05]  /*189d0*/  MOV R19, UR7 ;  /* 0x0000000700137c02 */ /* 0x000fca0008000f00 */
[----:B0-----:R-:W-:-:S13]  /*189e0*/  ISETP.LE.AND P6, PT, R10, UR4, PT ;  /* 0x000000040a007c0c */ /* 0x001fda000bfc3270 */
[----:B------:R-:W-:Y:S05]  /*189f0*/  @P6 BRA `(.L_x_667) ;  /* 0x0000000400246947 */ /* 0x000fea0003800000 */
[----:B------:R-:W-:Y:S01]  /*18a00*/  VIADD R7, R5, UR4 ;  /* 0x0000000405077c36 */ /* 0x000fe20008000000 */
[----:B------:R-:W-:Y:S01]  /*18a10*/  BSSY B0, `(.L_x_668) ;  /* 0x0000007000007945 */ /* 0x000fe20003800000 */
[----:B------:R-:W-:-:S03]  /*18a20*/  MOV R4, RZ ;  /* 0x000000ff00047202 */ /* 0x000fc60000000f00 */
[----:B------:R-:W-:-:S13]  /*18a30*/  ISETP.GE.OR P6, PT, R7, R10, !P0 ;  /* 0x0000000a0700720c */ /* 0x000fda00047c6670 */
[----:B------:R-:W-:Y:S05]  /*18a40*/  @P6 BRA `(.L_x_669) ;  /* 0x00000000000c6947 */ /* 0x000fea0003800000 */
[----:B------:R-:W0:Y:S02]  /*18a50*/  LDC.64 R2, c[0x0][0xc80] ;  /* 0x00032000ff027b82 */ /* 0x000e240000000a00 */
[----:B0-----:R-:W-:-:S05]  /*18a60*/  IMAD.WIDE R2, R7, 0x4, R2 ;  /* 0x0000000407027825 */ /* 0x001fca00078e0202 */
[----:B------:R0:W5:Y:S02]  /*18a70*/  LDG.E R4, desc[UR60][R2.64] ;  /* 0x0000003c02047981 */ /* 0x000164000c1e1900 */
.L_x_669:
[----:B------:R-:W-:Y:S05]  /*18a80*/  BSYNC B0 ;  /* 0x0000000000007941 */ /* 0x000fea0003800000 */
.L_x_668:
[----:B0----5:R-:W0:Y:S02]  /*18a90*/  SHFL.UP PT, R2, R4, 0x1, RZ ;  /* 0x0420000004027989 */ /* 0x021e2400000e00ff */
[----:B0-----:R-:W-:-:S05]  /*18aa0*/  SEL R3, R2, RZ, P1 ;  /* 0x000000ff02037207 */ /* 0x001fca0000800000 */
[----:B------:R-:W-:-:S05]  /*18ab0*/  IMAD.IADD R3, R4, 0x1, R3 ;  /* 0x0000000104037824 */ /* 0x000fca00078e0203 */
[----:B------:R-:W0:Y:S02]  /*18ac0*/  SHFL.UP PT, R2, R3, 0x2, RZ ;  /* 0x0440000003027989 */ /* 0x000e2400000e00ff */
[----:B0-----:R-:W-:-:S04]  /*18ad0*/  SEL R2, R2, RZ, P2 ;  /* 0x000000ff02027207 */ /* 0x001fc80001000000 */
[----:B------:R-:W-:-:S05]  /*18ae0*/  IADD3 R2, R3, R2, RZ ;  /* 0x0000000203027210 */ /* 0x000fca0007ffe0ff */
[----:B------:R-:W0:Y:S02]  /*18af0*/  SHFL.UP PT, R7, R2, 0x4, RZ ;  /* 0x0480000002077989 */ /* 0x000e2400000e00ff */
        /* <DEDUP_REMOVED lines=14> */
.L_x_666:
[----:B------:R-:W-:-:S05]  /*18be0*/  IADD3 R9, -R3, R6, RZ ;  /* 0x0000000603097210 */ /* 0x000fca0007ffe1ff */
        /* <DEDUP_REMOVED lines=14> */
.L_x_671:
[----:B---3--:R-:W-:Y:S01]  /*18cd0*/  IMAD R16, R16, UR5, R9 ;  /* 0x0000000510107c24 */ /* 0x008fe2000f8e0209 */
[----:B0-----:R-:W-:Y:S01]  /*18ce0*/  IABS R2, R4 ;  /* 0x0000000400027213 */ /* 0x001fe20000000000 */
[----:B-12---:R-:W-:Y:S02]  /*18cf0*/  IMAD.MOV R7, RZ, RZ, -R3 ;  /* 0x000000ffff077224 */ /* 0x006fe400078e0a03 */
[----:B------:R-:W-:Y:S01]  /*18d00*/  VIADD R19, R19, UR4 ;  /* 0x0000000413137c36 */ /* 0x000fe20008000000 */
[----:B------:R-:W-:Y:S01]  /*18d10*/  IADD3 R9, -R16, UR6, RZ ;  /* 0x0000000610097c10 */ /* 0x000fe2000fffe1ff */
[----:B------:R-:W-:Y:S01]  /*18d20*/  IMAD R7, R7, R10, RZ ;  /* 0x0000000a07077224 */ /* 0x000fe200078e02ff */
[----:B------:R-:W-:Y:S01]  /*18d30*/  IADD3 R8, RZ, -R2, RZ ;  /* 0x80000002ff087210 */ /* 0x000fe20007ffe0ff */
[----:B------:R-:W-:Y:S01]  /*18d40*/  IMAD.MOV.U32 R2, RZ, RZ, RZ ;  /* 0x000000ffff027224 */ /* 0x000fe200078e00ff */
[----:B------:R-:W-:-:S03]  /*18d50*/  IABS R6, R9 ;  /* 0x0000000900067213 */ /* 0x000fc60000000000 */
[----:B------:R-:W-:Y:S01]  /*18d60*/  IMAD.HI.U32 R2, R3, R7, R2 ;  /* 0x0000000703027227 */ /* 0x000fe200078e0002 */
[----:B------:R-:W-:-:S03]  /*18d70*/  MOV R3, R6 ;  /* 0x0000000600037202 */ /* 0x000fc60000000f00 */
[----:B------:R-:W-:Y:S02]  /*18d80*/  IMAD.MOV.U32 R6, RZ, RZ, R8 ;  /* 0x000000ffff067224 */ /* 0x000fe400078e0008 */
[----:B------:R-:W-:-:S04]  /*18d90*/  IMAD.HI.U32 R2, R2, R3, RZ ;  /* 0x0000000302027227 */ /* 0x000fc800078e00ff */
[----:B------:R-:W-:-:S05]  /*18da0*/  IMAD R3, R2, R6, R3 ;  /* 0x0000000602037224 */ /* 0x000fca00078e0203 */
[----:B------:R-:W-:-:S13]  /*18db0*/  ISETP.GT.U32.AND P1, PT, R10, R3, PT ;  /* 0x000000030a00720c */ /* 0x000fda0003f24070 */
[-C--:B------:R-:W-:Y:S01]  /*18dc0*/  @!P1 IADD3 R3, R3, -R10.reuse, RZ ;  /* 0x8000000a03039210 */ /* 0x080fe20007ffe0ff */
        /* <DEDUP_REMOVED lines=8> */
[----:B------:R-:W-:Y:S02]  /*18e50*/  IADD3 R17, -R2, RZ, RZ ;  /* 0x000000ff02117210 */ /* 0x000fe40007ffe1ff */
[----:B------:R-:W-:-:S03]  /*18e60*/  MOV R18, R2 ;  /* 0x0000000200127202 */ /* 0x000fc60000000f00 */
[----:B------:R-:W-:Y:S01]  /*18e70*/  IMAD R17, R4, R17, R9 ;  /* 0x0000001104117224 */ /* 0x000fe200078e0209 */
[----:B------:R-:W-:Y:S06]  /*18e80*/  BRA `(.L_x_672) ;  /* 0x00000000000c7947 */ /* 0x000fec0003800000 */
.L_x_667:
[----:B------:R-:W-:Y:S01]  /*18e90*/  IMAD.MOV.U32 R17, RZ, RZ, RZ ;  /* 0x000000ffff117224 */ /* 0x000fe200078e00ff */
[----:B------:R-:W-:Y:S01]  /*18ea0*/  MOV R16, UR6 ;  /* 0x0000000600107c02 */ /* 0x000fe20008000f00 */
[----:B------:R-:W-:-:S07]  /*18eb0*/  IMAD.MOV.U32 R18, RZ, RZ, RZ ;  /* 0x000000ffff127224 */ /* 0x000fce00078e00ff */
.L_x_672:
[----:B------:R-:W-:-:S13]  /*18ec0*/  ISETP.NE.AND P0, PT, R5, RZ, PT ;  /* 0x000000ff0500720c */ /* 0x000fda0003f05270 */
[----:B------:R-:W0:Y:S01]  /*18ed0*/  @!P0 S2R R3, SR_CgaCtaId ;  /* 0x0000000000038919 */ /* 0x000e220000008800 */
[----:B------:R-:W-:-:S04]  /*18ee0*/  @!P0 MOV R2, 0x400 ;  /* 0x0000040000028802 */ /* 0x000fc80000000f00 */
[----:B0-----:R-:W-:-:S05]  /*18ef0*/  @!P0 LEA R2, R3, R2, 0x18 ;  /* 0x0000000203028211 */ /* 0x001fca00078ec0ff */
[----:B------:R1:W-:Y:S01]  /*18f00*/  @!P0 STS.128 [R2+0x2a8d0], R16 ;  /* 0x02a8d01002008388 */ /* 0x0003e20000000c00 */
[----:B------:R-:W-:Y:S06]  /*18f10*/  BAR.ARV 0x5, 0x180 ;  /* 0x0146000000007b1d */ /* 0x000fec0000002000 */
.L_x_665:
[----:B------:R2:W-:Y:S01]  /*18f20*/  STL [R1+0x28], RZ ;  /* 0x000028ff01007387 */ /* 0x0005e20000100800 */
[----:B------:R-:W-:Y:S01]  /*18f30*/  ULDC UR4, c[0x0][0xc3c] ;  /* 0x00030f0000047ab9 */ /* 0x000fe20000000800 */
[----:B------:R-:W-:Y:S01]  /*18f40*/  MOV R29, 0x1 ;  /* 0x00000001001d7802 */ /* 0x000fe20000000f00 */
[----:B------:R-:W-:Y:S01]  /*18f50*/  IMAD.MOV.U32 R28, RZ, RZ, RZ ;  /* 0x000000ffff1c7224 */ /* 0x000fe200078e00ff */
[----:B0-----:R-:W-:-:S13]  /*18f60*/  ISETP.GE.AND P0, PT, R19, UR4, PT ;  /* 0x0000000413007c0c */ /* 0x001fda000bf06270 */
[----:B--2---:R-:W-:Y:S05]  /*18f70*/  @P0 BRA `(.L_x_673) ;  /* 0x0000005800d40947 */ /* 0x004fea0003800000 */
[----:B-1----:R-:W2:Y:S01]  /*18f80*/  LDL R2, [R1+0x40] ;  /* 0x0000400001027983 */ /* 0x002ea20000100800 */
[----:B------:R-:W0:Y:S01]  /*18f90*/  S2UR UR5, SR_CgaCtaId ;  /* 0x00000000000579c3 */ /* 0x000e220000008800 */
[----:B------:R-:W-:Y:S01]  /*18fa0*/  LOP3.LUT R4, R0, 0x7f, RZ, 0xc0, !PT ;  /* 0x0000007f00047812 */ /* 0x000fe200078ec0ff */
[----:B------:R-:W-:Y:S01]  /*18fb0*/  BSSY B8, `(.L_x_673) ;  /* 0x00005b1000087945 */ /* 0x000fe20003800000 */
[----:B------:R1:W-:Y:S01]  /*18fc0*/  STL [R1+0x28], RZ ;  /* 0x000028ff01007387 */ /* 0x0003e20000100800 */
[----:B------:R-:W-:Y:S01]  /*18fd0*/  IMAD.MOV.U32 R31, RZ, RZ, 0x1 ;  /* 0x00000001ff1f7424 */ /* 0x000fe200078e00ff */
[----:B------:R-:W-:Y:S01]  /*18fe0*/  MOV R26, RZ ;  /* 0x000000ff001a7202 */ /* 0x000fe20000000f00 */
[----:B------:R-:W-:Y:S01]  /*18ff0*/  IMAD.SHL.U32 R36, R4, 0x8, RZ ;  /* 0x0000000804247824 */ /* 0x000fe200078e00ff */
[----:B------:R-:W-:Y:S01]  /*19000*/  MOV R28, RZ ;  /* 0x000000ff001c7202 */ /* 0x000fe20000000f00 */
[----:B------:R-:W-:Y:S01]  /*19010*/  IMAD.MOV.U32 R29, RZ, RZ, 0x1 ;  /* 0x00000001ff1d7424 */ /* 0x000fe200078e00ff */
[----:B------:R-:W-:Y:S01]  /*19020*/  ULDC.64 UR36, c[0x0][0x198] ;  /* 0x0000660000247ab9 */ /* 0x000fe20000000a00 */
[----:B------:R-:W-:Y:S01]  /*19030*/  ULDC UR38, c[0x0][0xc] ;  /* 0x0000030000267ab9 */ /* 0x000fe20000000800 */
[----:B--2---:R-:W-:-:S02]  /*19040*/  R2UR UR4, R2 ;  /* 0x00000000020472ca */ /* 0x004fc400000e0000 */
[----:B------:R-:W-:-:S04]  /*19050*/  SHF.L.U32 R2, R0, 0x3, RZ ;  /* 0x0000000300027819 */ /* 0x000fc800000006ff */
[C---:B------:R-:W-:Y:S02]  /*19060*/  LOP3.LUT R3, R2.reuse, 0x1f8, RZ, 0xc0, !PT ;  /* 0x000001f802037812 */ /* 0x040fe400078ec0ff */
[----:B------:R-:W-:Y:S02]  /*19070*/  LOP3.LUT R2, R2, 0x38, RZ, 0xc0, !PT ;  /* 0x0000003802027812 */ /* 0x000fe400078ec0ff */
[----:B------:R-:W-:Y:S02]  /*19080*/  LOP3.LUT R3, R3, 0x38, R0, 0x78, !PT ;  /* 0x0000003803037812 */ /* 0x000fe400078e7800 */
[----:B------:R-:W-:Y:S01]  /*19090*/  SHF.L.U32 R0, R0, 0x4, RZ ;  /* 0x0000000400007819 */ /* 0x000fe200000006ff */
[----:B------:R-:W-:Y:S01]  /*190a0*/  ULOP3.LUT UR39, UR4, 0x2, URZ, 0xfc, !UPT ;  /* 0x0000000204277892 */ /* 0x000fe2000f8efc3f */
[----:B------:R-:W-:Y:S02]  /*190b0*/  LOP3.LUT R36, R3, 0x200, R36, 0xf8, !PT ;  /* 0x0000020003247812 */ /* 0x000fe400078ef824 */
[----:B------:R-:W-:Y:S01]  /*190c0*/  UMOV UR4, 0x400 ;  /* 0x0000040000047882 */ /* 0x000fe20000000000 */
[----:B------:R-:W-:Y:S01]  /*190d0*/  SHF.R.U32.HI R3, RZ, 0x3, R4 ;  /* 0x00000003ff037819 */ /* 0x000fe20000011604 */
[----:B0-----:R-:W-:-:S03]  /*190e0*/  ULEA UR4, UR5, UR4, 0x18 ;  /* 0x0000000405047291 */ /* 0x001fc6000f8ec03f */
[----:B------:R-:W-:Y:S02]  /*190f0*/  LOP3.LUT R4, R3, 0x70, R0, 0xf8, !PT ;  /* 0x0000007003047812 */ /* 0x000fe400078ef800 */
[C---:B------:R-:W-:Y:S01]  /*19100*/  LOP3.LUT R3, R2.reuse, 0x40, RZ, 0xfc, !PT ;  /* 0x0000004002037812 */ /* 0x040fe200078efcff */
[----:B------:R-:W-:Y:S01]  /*19110*/  IMAD.U32 R22, RZ, RZ, UR4 ;  /* 0x00000004ff167e24 */ /* 0x000fe2000f8e00ff */
[----:B------:R-:W-:-:S04]  /*19120*/  LOP3.LUT R0, R2, 0x80, RZ, 0xfc, !PT ;  /* 0x0000008002007812 */ /* 0x000fc800078efcff */
[----:B-1----:R-:W-:-:S07]  /*19130*/  LEA R37, R36, R22, 0x1 ;  /* 0x0000001624257211 */ /* 0x002fce00078e08ff */
.L_x_774:
[----:B0-----:R-:W0:Y:S02]  /*19140*/  LDC.64 R32, c[0x0][0xc88] ;  /* 0x00032200ff207b82 */ /* 0x001e240000000a00 */
[----:B0-----:R-:W-:-:S06]  /*19150*/  IMAD.WIDE R32, R19, 0x4, R32 ;  /* 0x0000000413207825 */ /* 0x001fcc00078e0220 */
[----:B--2---:R-:W2:Y:S01]  /*19160*/  LDG.E R32, desc[UR60][R32.64] ;  /* 0x0000003c20207981 */ /* 0x004ea2000c1e1900 */
[----:B------:R-:W-:Y:S05]  /*19170*/  YIELD ;  /* 0x0000000000007946 */ /* 0x000fea0003800000 */
[----:B------:R-:W-:Y:S01]  /*19180*/  ULDC.64 UR4, c[0x0][0xa28] ;  /* 0x00028a0000047ab9 */ /* 0x000fe20000000a00 */
[----:B------:R-:W-:Y:S01]  /*19190*/  ULDC.64 UR8, c[0x0][0xa18] ;  /* 0x0002860000087ab9 */ /* 0x000fe20000000a00 */
[----:B------:R-:W-:Y:S01]  /*191a0*/  ISETP.NE.U32.AND P0, PT, RZ, UR4, PT ;  /* 0x00000004ff007c0c */ /* 0x000fe2000bf05070 */
[----:B------:R-:W-:Y:S01]  /*191b0*/  IMAD.MOV.U32 R9, RZ, RZ, RZ ;  /* 0x000000ffff097224 */ /* 0x000fe200078e00ff */
[----:B------:R-:W-:-:S02]  /*191c0*/  ULDC.64 UR6, c[0x0][0xa10] ;  /* 0x0002840000067ab9 */ /* 0x000fc40000000a00 */
[----:B------:R-:W-:Y:S02]  /*191d0*/  ISETP.NE.AND.EX P0, PT, RZ, UR5, PT, P0 ;  /* 0x00000005ff007c0c */ /* 0x000fe4000bf05300 */
[----:B------:R-:W-:-:S04]  /*191e0*/  ISETP.NE.U32.AND P2, PT, RZ, UR8, PT ;  /* 0x00000008ff007c0c */ /* 0x000fc8000bf45070 */
[----:B------:R-:W-:Y:S01]  /*191f0*/  ISETP.NE.AND.EX P2, PT, RZ, UR9, PT, P2 ;  /* 0x00000009ff007c0c */ /* 0x000fe2000bf45320 */
[----:B------:R-:W-:Y:S01]  /*19200*/  IMAD.MOV.U32 R35, RZ, RZ, RZ ;  /* 0x000000ffff237224 */ /* 0x000fe200078e00ff */
[----:B--2---:R-:W-:-:S05]  /*19210*/  SHF.R.S32.HI R0, RZ, 0x1f, R32 ;  /* 0x0000001fff007819 */ /* 0x004fca0000011420 */
[C---:B------:R-:W-:Y:S02]  /*19220*/  @P0 LEA R2, P1, R32.reuse, UR4, 0x2 ;  /* 0x0000000420020c11 */ /* 0x040fe4000f8210ff */
[C---:B------:R-:W-:Y:S01]  /*19230*/  SHF.L.U32 R24, R32.reuse, 0x2, RZ ;  /* 0x0000000220187819 */ /* 0x040fe200000006ff */
[----:B------:R0:W-:Y:S01]  /*19240*/  STL [R1+0x14], R0 ;  /* 0x0000140001007387 */ /* 0x0001e20000100800 */
[C-C-:B------:R-:W-:Y:S01]  /*19250*/  @P0 LEA.HI.X R3, R32.reuse, UR5, R0.reuse, 0x2, P1 ;  /* 0x0000000520030c11 */ /* 0x140fe200088f1400 */
[----:B------:R-:W-:Y:S01]  /*19260*/  ULDC.64 UR4, c[0x0][0xa00] ;  /* 0x0002800000047ab9 */ /* 0x000fe20000000a00 */
[----:B------:R-:W-:-:S03]  /*19270*/  SHF.L.U64.HI R25, R32, 0x2, R0 ;  /* 0x0000000220197819 */ /* 0x000fc60000010200 */
[----:B-1----:R1:W2:Y:S01]  /*19280*/  @P0 LDG.E R9, desc[UR60][R2.64] ;  /* 0x0000003c02090981 */ /* 0x0022a2000c1e1900 */
[----:B------:R-:W-:Y:S02]  /*19290*/  ISETP.NE.U32.AND P0, PT, RZ, UR4, PT ;  /* 0x00000004ff007c0c */ /* 0x000fe4000bf05070 */
[----:B------:R-:W-:Y:S02]  /*192a0*/  ISETP.NE.U32.AND P1, PT, RZ, UR6, PT ;  /* 0x00000006ff007c0c */ /* 0x000fe4000bf25070 */
[----:B------:R-:W-:Y:S02]  /*192b0*/  ISETP.NE.AND.EX P0, PT, RZ, UR5, PT, P0 ;  /* 0x00000005ff007c0c */ /* 0x000fe4000bf05300 */
[----:B------:R-:W-:Y:S02]  /*192c0*/  ISETP.NE.AND.EX P1, PT, RZ, UR7, PT, P1 ;  /* 0x00000007ff007c0c */ /* 0x000fe4000bf25310 */
[C---:B------:R-:W-:Y:S02]  /*192d0*/  IADD3 R4, P4, R24.reuse, UR6, RZ ;  /* 0x0000000618047c10 */ /* 0x040fe4000ff9e0ff */
[----:B-1----:R-:W-:Y:S01]  /*192e0*/  IADD3 R2, P3, R24, UR4, RZ ;  /* 0x0000000418027c10 */ /* 0x002fe2000ff7e0ff */
[----:B------:R-:W-:Y:S01]  /*192f0*/  ULDC UR4, c[0x0][0x288] ;  /* 0x0000a20000047ab9 */ /* 0x000fe20000000800 */
[----:B0-----:R-:W-:-:S02]  /*19300*/  MOV R0, RZ ;  /* 0x000000ff00007202 */ /* 0x001fc40000000f00 */
[C---:B------:R-:W-:Y:S02]  /*19310*/  IADD3.X R3, R25.reuse, UR5, RZ, P3, !PT ;  /* 0x0000000519037c10 */ /* 0x040fe40009ffe4ff */
[----:B------:R-:W-:Y:S01]  /*19320*/  @P2 IADD3 R6, P3, R24, UR8, RZ ;  /* 0x0000000818062c10 */ /* 0x000fe2000ff7e0ff */
[----:B------:R-:W-:Y:S01]  /*19330*/  IMAD.U32 R8, RZ, RZ, UR4 ;  /* 0x00000004ff087e24 */ /* 0x000fe2000f8e00ff */
[C---:B------:R-:W-:Y:S01]  /*19340*/  IADD3.X R5, R25.reuse, UR7, RZ, P4, !PT ;  /* 0x0000000719057c10 */ /* 0x040fe2000a7fe4ff */
[----:B------:R-:W5:Y:S01]  /*19350*/  @P0 LDG.E R35, desc[UR60][R2.64] ;  /* 0x0000003c02230981 */ /* 0x000f62000c1e1900 */
[----:B------:R-:W-:Y:S01]  /*19360*/  @P2 IADD3.X R7, R25, UR9, RZ, P3, !PT ;  /* 0x0000000919072c10 */ /* 0x000fe20009ffe4ff */
[----:B------:R-:W-:Y:S02]  /*19370*/  ULDC.64 UR4, c[0x0][0x418] ;  /* 0x0001060000047ab9 */ /* 0x000fe40000000a00 */
[----:B------:R-:W5:Y:S04]  /*19380*/  @P1 LDG.E R0, desc[UR60][R4.64] ;  /* 0x0000003c04001981 */ /* 0x000f68000c1e1900 */
[----:B------:R0:W3:Y:S01]  /*19390*/  @P2 LDG.E R8, desc[UR60][R6.64] ;  /* 0x0000003c06082981 */ /* 0x0000e2000c1e1900 */
[----:B------:R-:W-:-:S03]  /*193a0*/  UISETP.NE.U32.AND UP0, UPT, UR4, URZ, UPT ;  /* 0x0000003f0400728c */ /* 0x000fc6000bf05070 */
[----:B------:R-:W-:Y:S01]  /*193b0*/  ULDC UR4, c[0x0][0x424] ;  /* 0x0001090000047ab9 */ /* 0x000fe20000000800 */
[----:B------:R-:W-:-:S03]  /*193c0*/  UISETP.NE.AND.EX UP0, UPT, UR5, URZ, UPT, UP0 ;  /* 0x0000003f0500728c */ /* 0x000fc6000bf05300 */
[----:B------:R-:W-:Y:S01]  /*193d0*/  ULDC UR5, c[0x0][0x2f0] ;  /* 0x0000bc0000057ab9 */ /* 0x000fe20000000800 */
[----:B------:R-:W-:-:S04]  /*193e0*/  USEL UR4, UR4, 0x1, UP0 ;  /* 0x0000000104047887 */ /* 0x000fc80008000000 */
[----:B------:R-:W-:-:S03]  /*193f0*/  UIMAD UR4, UR4, UR5, URZ ;  /* 0x00000005040472a4 */ /* 0x000fc6000f8e023f */
[----:B------:R-:W-:Y:S02]  /*19400*/  ULDC UR5, c[0x0][0x348] ;  /* 0x0000d20000057ab9 */ /* 0x000fe40000000800 */
[----:B0-----:R-:W-:Y:S01]  /*19410*/  MOV R6, UR5 ;  /* 0x0000000500067c02 */ /* 0x001fe20008000f00 */
[----:B--2---:R-:W-:Y:S04]  /*19420*/  STL [R1+0x4], R9 ;  /* 0x0000040901007387 */ /* 0x004fe80000100800 */
[----:B---3--:R0:W-:Y:S02]  /*19430*/  STL [R1+0x20], R8 ;  /* 0x0000200801007387 */ /* 0x0081e40000100800 */
[----:B0-----:R-:W-:Y:S01]  /*19440*/  IMAD.U32 R8, RZ, RZ, UR4 ;  /* 0x00000004ff087e24 */ /* 0x001fe2000f8e00ff */
[----:B------:R-:W-:Y:S06]  /*19450*/  @P2 BRA `(.L_x_674) ;  /* 0x0000000000142947 */ /* 0x000fec0003800000 */
[----:B------:R-:W-:Y:S05]  /*19460*/  @!P0 BRA `(.L_x_674) ;  /* 0x0000000000108947 */ /* 0x000fea0003800000 */
[----:B------:R-:W2:Y:S04]  /*19470*/  LDG.E R10, desc[UR60][R2.64] ;  /* 0x0000003c020a7981 */ /* 0x000ea8000c1e1900 */
[----:B------:R-:W2:Y:S02]  /*19480*/  LDG.E R7, desc[UR60][R2.64+0x4] ;  /* 0x0000043c02077981 */ /* 0x000ea4000c1e1900 */
[----:B--2---:R-:W-:-:S05]  /*19490*/  IADD3 R2, -R10, R7, RZ ;  /* 0x000000070a027210 */ /* 0x004fca0007ffe1ff */
[----:B------:R0:W-:Y:S02]  /*194a0*/  STL [R1+0x20], R2 ;  /* 0x0000200201007387 */ /* 0x0001e40000100800 */
.L_x_674:
[----:B------:R-:W-:Y:S01]  /*194b0*/  ULDC.64 UR4, c[0x0][0xa20] ;  /* 0x0002880000047ab9 */ /* 0x000fe20000000a00 */
[----:B------:R-:W-:Y:S01]  /*194c0*/  IMAD.MOV.U32 R33, RZ, RZ, R32 ;  /* 0x000000ffff217224 */ /* 0x000fe200078e0020 */
[----:B------:R-:W-:-:S04]  /*194d0*/  ISETP.NE.U32.AND P0, PT, RZ, UR4, PT ;  /* 0x00000004ff007c0c */ /* 0x000fc8000bf05070 */
[----:B------:R-:W-:-:S13]  /*194e0*/  ISETP.NE.AND.EX P0, PT, RZ, UR5, PT, P0 ;  /* 0x00000005ff007c0c */ /* 0x000fda000bf05300 */
[----:B------:R-:W-:Y:S05]  /*194f0*/  @!P0 BRA `(.L_x_675) ;  /* 0x0000000000108947 */ /* 0x000fea0003800000 */
[----:B0-----:R-:W-:-:S04]  /*19500*/  IADD3 R2, P0, R24, UR4, RZ ;  /* 0x0000000418027c10 */ /* 0x001fc8000ff1e0ff */
[----:B------:R-:W-:-:S05]  /*19510*/  IADD3.X R3, R25, UR5, RZ, P0, !PT ;  /* 0x0000000519037c10 */ /* 0x000fca00087fe4ff */
[----:B------:R0:W5:Y:S01]  /*19520*/  LDG.E R8, desc[UR60][R2.64] ;  /* 0x0000003c02087981 */ /* 0x000162000c1e1900 */
[----:B------:R-:W-:Y:S05]  /*19530*/  BRA `(.L_x_676) ;  /* 0x0000000000247947 */ /* 0x000fea0003800000 */
.L_x_675:
[----:B------:R-:W-:Y:S02]  /*19540*/  ULDC.64 UR4, c[0x0][0xa08] ;  /* 0x0002820000047ab9 */ /* 0x000fe40000000a00 */
[----:B------:R-:W-:-:S04]  /*19550*/  ISETP.NE.U32.AND P0, PT, RZ, UR4, PT ;  /* 0x00000004ff007c0c */ /* 0x000fc8000bf05070 */
[----:B------:R-:W-:-:S13]  /*19560*/  ISETP.NE.AND.EX P0, PT, RZ, UR5, PT, P0 ;  /* 0x00000005ff007c0c */ /* 0x000fda000bf05300 */
[----:B------:R-:W-:Y:S05]  /*19570*/  @!P0 BRA `(.L_x_676) ;  /* 0x0000000000148947 */ /* 0x000fea0003800000 */
[----:B0-----:R-:W0:Y:S02]  /*19580*/  LDC.64 R2, c[0x0][0xa08] ;  /* 0x00028200ff027b82 */ /* 0x001e240000000a00 */
[----:B0-----:R-:W-:-:S05]  /*19590*/  IMAD.WIDE R2, R33, 0x4, R2 ;  /* 0x0000000421027825 */ /* 0x001fca00078e0202 */
[----:B------:R-:W2:Y:S04]  /*195a0*/  LDG.E R8, desc[UR60][R2.64] ;  /* 0x0000003c02087981 */ /* 0x000ea8000c1e1900 */
[----:B------:R-:W2:Y:S02]  /*195b0*/  LDG.E R7, desc[UR60][R2.64+0x4] ;  /* 0x0000043c02077981 */ /* 0x000ea4000c1e1900 */
[----:B--2---:R-:W-:-:S07]  /*195c0*/  IADD3 R8, -R8, R7, RZ ;  /* 0x0000000708087210 */ /* 0x004fce0007ffe1ff */
.L_x_676:
[----:B0-----:R-:W2:Y:S04]  /*195d0*/  @P1 LDG.E R3, desc[UR60][R4.64] ;  /* 0x0000003c04031981 */ /* 0x001ea8000c1e1900 */
[----:B------:R-:W2:Y:S01]  /*195e0*/  @P1 LDG.E R2, desc[UR60][R4.64+0x4] ;  /* 0x0000043c04021981 */ /* 0x000ea2000c1e1900 */
[----:B------:R-:W-:Y:S01]  /*195f0*/  BSSY B0, `(.L_x_677) ;  /* 0x000013b000007945 */ /* 0x000fe20003800000 */
[----:B--2---:R-:W-:Y:S01]  /*19600*/  @P1 IMAD.IADD R6, R2, 0x1, -R3 ;  /* 0x0000000102061824 */ /* 0x004fe200078e0a03 */
[----:B-----5:R-:W-:-:S05]  /*19610*/  IADD3 R3, -R9, R8, RZ ;  /* 0x0000000809037210 */ /* 0x020fca0007ffe1ff */
[----:B------:R-:W-:-:S05]  /*19620*/  IMAD.IADD R2, R3, 0x1, R6 ;  /* 0x0000000103027824 */ /* 0x000fca00078e0206 */
[----:B------:R0:W-:Y:S02]  /*19630*/  STL [R1], R2 ;  /* 0x0000000201007387 */ /* 0x0001e40000100800 */
[----:B0-----:R-:W-:-:S05]  /*19640*/  IADD3 R2, R2, 0x5f, RZ ;  /* 0x0000005f02027810 */ /* 0x001fca0007ffe0ff */
[----:B------:R-:W-:-:S05]  /*19650*/  IMAD.HI R2, R2, 0x2aaaaaab, RZ ;  /* 0x2aaaaaab02027827 */ /* 0x000fca00078e02ff */
[----:B------:R-:W-:-:S04]  /*19660*/  SHF.R.U32.HI R7, RZ, 0x1f, R2 ;  /* 0x0000001fff077819 */ /* 0x000fc80000011602 */
[----:B------:R-:W-:Y:S01]  /*19670*/  LEA.HI.SX32 R4, R2, R7, 0x1c ;  /* 0x0000000702047211 */ /* 0x000fe200078fe2ff */
[----:B------:R-:W-:-:S04]  /*19680*/  IMAD.MOV R2, RZ, RZ, -R3 ;  /* 0x000000ffff027224 */ /* 0x000fc800078e0a03 */
[----:B------:R-:W-:Y:S01]  /*19690*/  IMAD R7, R4, 0x60, -R3 ;  /* 0x0000006004077824 */ /* 0x000fe200078e0a03 */
[----:B------:R-:W-:Y:S01]  /*196a0*/  VIMNMX R2, RZ, R2, !PT ;  /* 0x00000002ff027248 */ /* 0x000fe20007fe0100 */
[----:B------:R0:W-:Y:S03]  /*196b0*/  STL [R1+0x24], R4 ;  /* 0x0000240401007387 */ /* 0x0001e60000100800 */
[----:B------:R-:W-:-:S04]  /*196c0*/  VIMNMX R7, R7, R6, PT ;  /* 0x0000000607077248 */ /* 0x000fc80003fe0100 */
[----:B------:R-:W-:Y:S01]  /*196d0*/  ISETP.GT.AND P0, PT, R7, R2, PT ;  /* 0x000000020700720c */ /* 0x000fe20003f04270 */
[----:B------:R-:W-:-:S05]  /*196e0*/  IMAD.WIDE.U32 R2, R2, -0x55555555, RZ ;  /* 0xaaaaaaab02027825 */ /* 0x000fca00078e00ff */
[----:B------:R-:W-:-:S05]  /*196f0*/  SHF.R.U32.HI R5, RZ, 0x6, R3 ;  /* 0x00000006ff057819 */ /* 0x000fca0000011603 */
[----:B------:R-:W-:Y:S02]  /*19700*/  IMAD.MOV.U32 R2, RZ, RZ, R5 ;  /* 0x000000ffff027224 */ /* 0x000fe400078e0005 */
[----:B0-----:R-:W-:-:S05]  /*19710*/  @P0 IADD3 R4, R7, 0x5f, RZ ;  /* 0x0000005f07040810 */ /* 0x001fca0007ffe0ff */
[----:B------:R-:W-:-:S05]  /*19720*/  @P0 IMAD.HI R4, R4, 0x2aaaaaab, RZ ;  /* 0x2aaaaaab04040827 */ /* 0x000fca00078e02ff */
[----:B------:R-:W-:-:S04]  /*19730*/  @P0 SHF.R.U32.HI R3, RZ, 0x1f, R4 ;  /* 0x0000001fff030819 */ /* 0x000fc80000011604 */
[----:B------:R-:W-:Y:S02]  /*19740*/  @P0 LEA.HI.SX32 R2, R4, R3, 0x1c ;  /* 0x0000000304020211 */ /* 0x000fe400078fe2ff */
[----:B------:R-:W-:Y:S02]  /*19750*/  PLOP3.LUT P0, PT, PT, PT, PT, 0x80, 0x0 ;  /* 0x000000000000781c */ /* 0x000fe40003f0f070 */
[----:B------:R-:W-:-:S13]  /*19760*/  ISETP.GT.AND P2, PT, R2, R5, PT ;  /* 0x000000050200720c */ /* 0x000fda0003f44270 */
[----:B------:R-:W-:Y:S05]  /*19770*/  @!P2 BRA `(.L_x_678) ;  /* 0x000000100088a947 */ /* 0x000fea0003800000 */
[----:B------:R-:W-:Y:S01]  /*19780*/  UMOV UR4, 0xffffffff ;  /* 0xffffffff00047882 */ /* 0x000fe20000000000 */
[----:B------:R-:W-:Y:S02]  /*19790*/  SEL R4, R33, RZ, !P1 ;  /* 0x000000ff21047207 */ /* 0x000fe40004800000 */
[----:B------:R-:W-:Y:S05]  /*197a0*/  BRA.DIV UR4, `(.L_x_679) ;  /* 0x0000006604287947 */ /* 0x000fea000b800000 */
[----:B------:R-:W0:Y:S02]  /*197b0*/  S2R R3, SR_TID.X ;  /* 0x0000000000037919 */ /* 0x000e240000002100 */
[----:B0-----:R-:W-:-:S04]  /*197c0*/  SHF.R.U32.HI R3, RZ, 0x5, R3 ;  /* 0x00000005ff037819 */ /* 0x001fc80000011603 */
[----:B------:R-:W-:-:S05]  /*197d0*/  LOP3.LUT R3, R3, 0x3, RZ, 0xc0, !PT ;  /* 0x0000000303037812 */ /* 0x000fca00078ec0ff */
[----:B------:R0:W1:Y:S02]  /*197e0*/  SHFL.IDX PT, R14, R3, RZ, 0x1f ;  /* 0x00001fff030e7589 */ /* 0x00006400000e0000 */
.L_x_830:
[----:B-1----:R-:W-:Y:S02]  /*197f0*/  ISETP.NE.AND P0, PT, R14, RZ, PT ;  /* 0x000000ff0e00720c */ /* 0x002fe40003f05270 */
[----:B------:R-:W-:-:S11]  /*19800*/  PLOP3.LUT P6, PT, PT, PT, PT, 0x8, 0x0 ;  /* 0x000000000000781c */ /* 0x000fd60003fce170 */
[----:B------:R-:W-:Y:S05]  /*19810*/  @P0 BRA `(.L_x_680) ;  /* 0x00000000000c0947 */ /* 0x000fea0003800000 */
[----:B------:R-:W-:-:S03]  /*19820*/  UMOV UR4, 0xffffffff ;  /* 0xffffffff00047882 */ /* 0x000fc60000000000 */
[----:B------:R-:W-:Y:S05]  /*19830*/  BRA.DIV UR4, `(.L_x_681) ;  /* 0x0000006604387947 */ /* 0x000fea000b800000 */
[----:B------:R-:W-:-:S13]  /*19840*/  ELECT P6, URZ, PT ;  /* 0x00000000003f782f */ /* 0x000fda00038c0000 */
.L_x_680:
[----:B0-----:R-:W2:Y:S01]  /*19850*/  LDL R3, [R1+0x28] ;  /* 0x0000280001037983 */ /* 0x001ea20000100800 */
[----:B------:R-:W-:Y:S01]  /*19860*/  BSSY B1, `(.L_x_682) ;  /* 0x0000008000017945 */ /* 0x000fe20003800000 */
[----:B--2---:R-:W-:-:S04]  /*19870*/  IADD3 R3, R3, 0x1, RZ ;  /* 0x0000000103037810 */ /* 0x004fc80007ffe0ff */
[----:B------:R-:W-:-:S04]  /*19880*/  LEA.HI R6, R3, R3, RZ, 0x1 ;  /* 0x0000000303067211 */ /* 0x000fc800078f08ff */
[----:B------:R-:W-:-:S05]  /*19890*/  LOP3.LUT R6, R6, 0xfffffffe, RZ, 0xc0, !PT ;  /* 0xfffffffe06067812 */ /* 0x000fca00078ec0ff */
[----:B------:R-:W-:-:S05]  /*198a0*/  IMAD.IADD R3, R3, 0x1, -R6 ;  /* 0x0000000103037824 */ /* 0x000fca00078e0a06 */
[----:B------:R-:W-:-:S04]  /*198b0*/  SHF.L.U32 R3, R3, 0x1f, RZ ;  /* 0x0000001f03037819 */ /* 0x000fc800000006ff */
[----:B------:R-:W0:Y:S02]  /*198c0*/  SYNCS.PHASECHK.TRANS64.TRYWAIT P0, [R22+URZ+0x2a820], R3 ;  /* 0x02a82003160075a7 */ /* 0x000e24000800017f */
[----:B0-----:R-:W-:Y:S05]  /*198d0*/  @!P0 BRA `(.L_x_683) ;  /* 0x0000006400308947 */ /* 0x001fea0003800000 */
.L_x_833:
[----:B------:R-:W-:Y:S05]  /*198e0*/  BSYNC B1 ;  /* 0x0000000000017941 */ /* 0x000fea0003800000 */
.L_x_682:
[----:B------:R-:W-:Y:S04]  /*198f0*/  BSSY B1, `(.L_x_684) ;  /* 0x000007c000017945 */ /* 0x000fe80003800000 */
[----:B------:R-:W-:Y:S05]  /*19900*/  @!P6 BRA `(.L_x_685) ;  /* 0x0000000400e8e947 */ /* 0x000fea0003800000 */
[----:B------:R-:W-:Y:S01]  /*19910*/  LEA R9, R26, R22, 0x3 ;  /* 0x000000161a097211 */ /* 0x000fe200078e18ff */
[----:B------:R-:W1:Y:S01]  /*19920*/  S2R R6, SR_TID.X ;  /* 0x0000000000067919 */ /* 0x000e620000002100 */
[----:B------:R-:W-:Y:S01]  /*19930*/  SHF.L.U32 R8, R31, 0x1f, RZ ;  /* 0x0000001f1f087819 */ /* 0x000fe200000006ff */
[----:B------:R-:W-:Y:S03]  /*19940*/  BSSY B2, `(.L_x_686) ;  /* 0x0000005000027945 */ /* 0x000fe60003800000 */
[----:B------:R-:W2:Y:S01]  /*19950*/  SYNCS.PHASECHK.TRANS64.TRYWAIT P0, [R9+URZ+0x2a8a0], R8 ;  /* 0x02a8a008090075a7 */ /* 0x000ea2000800017f */
[----:B-1----:R-:W-:-:S04]  /*19960*/  LOP3.LUT R6, R6, 0x7f, RZ, 0xc0, !PT ;  /* 0x0000007f06067812 */ /* 0x002fc800078ec0ff */
[----:B------:R-:W-:Y:S01]  /*19970*/  ISETP.NE.AND P1, PT, R6, RZ, PT ;  /* 0x000000ff0600720c */ /* 0x000fe20003f25270 */
[----:B--2---:R-:W-:-:S12]  /*19980*/  @!P0 BRA `(.L_x_687) ;  /* 0x0000006400188947 */ /* 0x004fd80003800000 */
.L_x_834:
[----:B------:R-:W-:Y:S05]  /*19990*/  BSYNC B2 ;  /* 0x0000000000027941 */ /* 0x000fea0003800000 */
.L_x_686:
[----:B------:R-:W-:Y:S04]  /*199a0*/  BSSY B2, `(.L_x_688) ;  /* 0x0000009000027945 */ /* 0x000fe80003800000 */
[----:B------:R-:W-:Y:S05]  /*199b0*/  @P1 BRA `(.L_x_689) ;  /* 0x00000000001c1947 */ /* 0x000fea0003800000 */
[----:B------:R-:W2:Y:S01]  /*199c0*/  S2R R6, SR_TID.X ;  /* 0x0000000000067919 */ /* 0x000ea20000002100 */
[----:B0-----:R-:W-:-:S04]  /*199d0*/  IMAD.MOV.U32 R3, RZ, RZ, 0x9000 ;  /* 0x00009000ff037424 */ /* 0x001fc800078e00ff */
[----:B------:R3:W-:Y:S01]  /*199e0*/  SYNCS.ARRIVE.TRANS64 RZ, [R9+URZ+0x2a890], R3 ;  /* 0x02a8900309ff79a7 */ /* 0x0007e2000800003f */
[----:B--2---:R-:W-:-:S04]  /*199f0*/  LOP3.LUT R6, R6, 0x1f, RZ, 0xc0, !PT ;  /* 0x0000001f06067812 */ /* 0x004fc800078ec0ff */
[----:B------:R-:W-:-:S13]  /*19a00*/  ISETP.NE.AND P0, PT, R6, RZ, PT ;  /* 0x000000ff0600720c */ /* 0x000fda0003f05270 */
[----:B---3--:R-:W-:Y:S05]  /*19a10*/  @!P0 BRA `(.L_x_689) ;  /* 0x0000000000048947 */ /* 0x008fea0003800000 */
[----:B------:R-:W-:Y:S01]  /*19a20*/  BPT.TRAP 0x1 ;  /* 0x000000040000795c */ /* 0x000fe20000300000 */
.L_x_689:
[----:B------:R-:W-:Y:S05]  /*19a30*/  BSYNC B2 ;  /* 0x0000000000027941 */ /* 0x000fea0003800000 */
.L_x_688:
[----:B------:R-:W-:Y:S01]  /*19a40*/  MOV R12, RZ ;  /* 0x000000ff000c7202 */ /* 0x000fe20000000f00 */
[----:B------:R-:W-:Y:S01]  /*19a50*/  IMAD R6, R2, 0x60, R0 ;  /* 0x0000006002067824 */ /* 0x000fe200078e0200 */
[----:B------:R-:W-:Y:S01]  /*19a60*/  UIADD3 UR4, UP0, UR36, 0x570, URZ ;  /* 0x0000057024047890 */ /* 0x000fe2000ff1e03f */
[----:B------:R-:W-:Y:S01]  /*19a70*/  IMAD R7, R26, 0x9000, R22 ;  /* 0x000090001a077824 */ /* 0x000fe200078e0216 */
[----:B------:R-:W-:Y:S01]  /*19a80*/  R2UR UR10, R12 ;  /* 0x000000000c0a72ca */ /* 0x000fe200000e0000 */
[----:B------:R-:W-:Y:S01]  /*19a90*/  VIADD R6, R6, 0xffffffa0 ;  /* 0xffffffa006067836 */ /* 0x000fe20000000000 */
[----:B------:R-:W-:Y:S01]  /*19aa0*/  PLOP3.LUT P0, PT, PT, PT, PT, 0x80, 0x0 ;  /* 0x000000000000781c */ /* 0x000fe20003f0f070 */
[----:B------:R-:W-:Y:S01]  /*19ab0*/  VIADD R10, R7, 0x18400 ;  /* 0x00018400070a7836 */ /* 0x000fe20000000000 */
[----:B0-----:R-:W-:Y:S01]  /*19ac0*/  IADD3 R3, R9, 0x2a890, RZ ;  /* 0x0002a89009037810 */ /* 0x001fe20007ffe0ff */
[----:B------:R-:W-:Y:S01]  /*19ad0*/  UIADD3.X UR5, URZ, UR37, URZ, UP0, !UPT ;  /* 0x000000253f057290 */ /* 0x000fe200087fe43f */
[----:B------:R-:W-:Y:S01]  /*19ae0*/  UMOV UR6, 0x0 ;  /* 0x0000000000067882 */ /* 0x000fe20000000000 */
[----:B------:R-:W-:-:S10]  /*19af0*/  UMOV UR7, 0x12f00000 ;  /* 0x12f0000000077882 */ /* 0x000fd40000000000 */
.L_x_690:
[----:B------:R-:W-:-:S13]  /*19b00*/  @P0 ELECT P2, URZ, PT ;  /* 0x00000000003f082f */ /* 0x000fda0003840000 */
[----:B------:R-:W-:Y:S02]  /*19b10*/  @P2 R2UR UR13, R4 ;  /* 0x00000000040d22ca */ /* 0x000fe400000e0000 */
[----:B------:R-:W-:Y:S02]  /*19b20*/  @P2 R2UR UR12, R18 ;  /* 0x00000000120c22ca */ /* 0x000fe400000e0000 */
[----:B------:R-:W-:Y:S02]  /*19b30*/  @P2 R2UR UR11, R6 ;  /* 0x00000000060b22ca */ /* 0x000fe400000e0000 */
[----:B------:R-:W-:Y:S02]  /*19b40*/  @P2 R2UR UR9, R3 ;  /* 0x00000000030922ca */ /* 0x000fe400000e0000 */
[----:B------:R-:W-:Y:S02]  /*19b50*/  @P2 R2UR UR8, R10 ;  /* 0x000000000a0822ca */ /* 0x000fe400000e0000 */
[----:B------:R-:W-:-:S02]  /*19b60*/  @P2 PLOP3.LUT P0, PT, P2, PT, PT, 0x8, 0x0 ;  /* 0x000000000000281c */ /* 0x000fc4000170e170 */
[----:B------:R-:W-:-:S09]  /*19b70*/  PLOP3.LUT P2, PT, PT, PT, PT, 0x8, 0x0 ;  /* 0x000000000000781c */ /* 0x000fd20003f4e170 */
[----:B------:R0:W-:Y:S02]  /*19b80*/  UTMALDG.4D [UR8], [UR4], desc[UR6] ;  /* 0x00000608040075b4 */ /* 0x0001e40008019000 */
[----:B0-----:R-:W-:Y:S05]  /*19b90*/  @P0 BRA.U.ANY `(.L_x_690) ;  /* 0xfffffffd00d80947 */ /* 0x001fea000393ffff */
[----:B------:R-:W-:Y:S01]  /*19ba0*/  MOV R13, 0x40 ;  /* 0x00000040000d7802 */ /* 0x000fe20000000f00 */
[----:B------:R-:W-:Y:S01]  /*19bb0*/  VIADD R10, R7, 0x1b400 ;  /* 0x0001b400070a7836 */ /* 0x000fe20000000000 */
[----:B------:R-:W-:Y:S01]  /*19bc0*/  PLOP3.LUT P0, PT, PT, PT, PT, 0x80, 0x0 ;  /* 0x000000000000781c */ /* 0x000fe20003f0f070 */
[----:B------:R-:W-:Y:S01]  /*19bd0*/  UMOV UR6, 0x0 ;  /* 0x0000000000067882 */ /* 0x000fe20000000000 */
[----:B------:R-:W-:Y:S01]  /*19be0*/  R2UR UR10, R13 ;  /* 0x000000000d0a72ca */ /* 0x000fe200000e0000 */
[----:B------:R-:W-:-:S14]  /*19bf0*/  UMOV UR7, 0x12f00000 ;  /* 0x12f0000000077882 */ /* 0x000fdc0000000000 */
.L_x_691:
        /* <DEDUP_REMOVED lines=10> */
[----:B------:R-:W-:Y:S01]  /*19ca0*/  PLOP3.LUT P0, PT, PT, PT, PT, 0x80, 0x0 ;  /* 0x000000000000781c */ /* 0x000fe20003f0f070 */
[----:B------:R-:W-:Y:S01]  /*19cb0*/  UMOV UR6, 0x0 ;  /* 0x0000000000067882 */ /* 0x000fe20000000000 */
[----:B------:R-:W-:Y:S01]  /*19cc0*/  IADD3 R7, R7, 0x1e400, RZ ;  /* 0x0001e40007077810 */ /* 0x000fe20007ffe0ff */
[----:B------:R-:W-:Y:S01]  /*19cd0*/  UMOV UR7, 0x12f00000 ;  /* 0x12f0000000077882 */ /* 0x000fe20000000000 */
[----:B------:R-:W-:-:S09]  /*19ce0*/  UMOV UR10, 0x80 ;  /* 0x00000080000a7882 */ /* 0x000fd20000000000 */
.L_x_692:
        /* <DEDUP_REMOVED lines=10> */
[----:B------:R-:W0:Y:S01]  /*19d90*/  SYNCS.PHASECHK.TRANS64.TRYWAIT P0, [R9+URZ+0x2a8c0], R8 ;  /* 0x02a8c008090075a7 */ /* 0x000e22000800017f */
[----:B------:R-:W-:Y:S04]  /*19da0*/  BSSY B2, `(.L_x_693) ;  /* 0x0000002000027945 */ /* 0x000fe80003800000 */
[----:B0-----:R-:W-:Y:S05]  /*19db0*/  @!P0 BRA `(.L_x_694) ;  /* 0x0000006000208947 */ /* 0x001fea0003800000 */
.L_x_835:
[----:B------:R-:W-:Y:S05]  /*19dc0*/  BSYNC B2 ;  /* 0x0000000000027941 */ /* 0x000fea0003800000 */
.L_x_693:
[----:B------:R-:W-:Y:S01]  /*19dd0*/  BSSY B2, `(.L_x_695) ;  /* 0x000000b000027945 */ /* 0x000fe20003800000 */
[----:B------:R-:W-:Y:S01]  /*19de0*/  IMAD.MOV.U32 R10, RZ, RZ, 0x0 ;  /* 0x00000000ff0a7424 */ /* 0x000fe200078e00ff */
[----:B------:R-:W-:Y:S02]  /*19df0*/  MOV R11, 0x12f00000 ;  /* 0x12f00000000b7802 */ /* 0x000fe40000000f00 */
[----:B------:R-:W-:Y:S05]  /*19e00*/  @P1 BRA `(.L_x_696) ;  /* 0x00000000001c1947 */ /* 0x000fea0003800000 */
[----:B------:R-:W2:Y:S01]  /*19e10*/  S2R R7, SR_TID.X ;  /* 0x0000000000077919 */ /* 0x000ea20000002100 */
[----:B------:R-:W-:-:S04]  /*19e20*/  IMAD.MOV.U32 R3, RZ, RZ, 0x6000 ;  /* 0x00006000ff037424 */ /* 0x000fc800078e00ff */
[----:B------:R3:W-:Y:S01]  /*19e30*/  SYNCS.ARRIVE.TRANS64 RZ, [R9+URZ+0x2a8b0], R3 ;  /* 0x02a8b00309ff79a7 */ /* 0x0007e2000800003f */
[----:B--2---:R-:W-:-:S04]  /*19e40*/  LOP3.LUT R7, R7, 0x1f, RZ, 0xc0, !PT ;  /* 0x0000001f07077812 */ /* 0x004fc800078ec0ff */
[----:B------:R-:W-:-:S13]  /*19e50*/  ISETP.NE.AND P0, PT, R7, RZ, PT ;  /* 0x000000ff0700720c */ /* 0x000fda0003f05270 */
[----:B---3--:R-:W-:Y:S05]  /*19e60*/  @!P0 BRA `(.L_x_696) ;  /* 0x0000000000048947 */ /* 0x008fea0003800000 */
[----:B------:R-:W-:Y:S01]  /*19e70*/  BPT.TRAP 0x1 ;  /* 0x000000040000795c */ /* 0x000fe20000300000 */
.L_x_696:
[----:B------:R-:W-:Y:S05]  /*19e80*/  BSYNC B2 ;  /* 0x0000000000027941 */ /* 0x000fea0003800000 */
.L_x_695:
[----:B------:R-:W-:Y:S01]  /*19e90*/  R2UR UR10, R12 ;  /* 0x000000000c0a72ca */ /* 0x000fe200000e0000 */
[----:B------:R-:W-:Y:S01]  /*19ea0*/  IMAD R3, R26, 0x6000, R22 ;  /* 0x000060001a037824 */ /* 0x000fe200078e0216 */
[----:B------:R-:W-:Y:S01]  /*19eb0*/  R2UR UR6, R10 ;  /* 0x000000000a0672ca */ /* 0x000fe200000e0000 */
[----:B------:R-:W-:Y:S01]  /*19ec0*/  UIADD3 UR4, UP0, UR36, 0x670, URZ ;  /* 0x0000067024047890 */ /* 0x000fe2000ff1e03f */
[----:B------:R-:W-:Y:S01]  /*19ed0*/  R2UR UR7, R11 ;  /* 0x000000000b0772ca */ /* 0x000fe200000e0000 */
[----:B------:R-:W-:Y:S01]  /*19ee0*/  VIADD R7, R3, 0x400 ;  /* 0x0000040003077836 */ /* 0x000fe20000000000 */
[----:B------:R-:W-:Y:S01]  /*19ef0*/  PLOP3.LUT P0, PT, PT, PT, PT, 0x80, 0x0 ;  /* 0x000000000000781c */ /* 0x000fe20003f0f070 */
[----:B------:R-:W-:Y:S01]  /*19f00*/  UIADD3.X UR5, URZ, UR37, URZ, UP0, !UPT ;  /* 0x000000253f057290 */ /* 0x000fe200087fe43f */
[----:B01----:R-:W-:-:S11]  /*19f10*/  IADD3 R9, R9, 0x2a8b0, RZ ;  /* 0x0002a8b009097810 */ /* 0x003fd60007ffe0ff */
.L_x_697:
        /* <DEDUP_REMOVED lines=10> */
[----:B------:R-:W-:Y:S02]  /*19fc0*/  R2UR UR10, R13 ;  /* 0x000000000d0a72ca */ /* 0x000fe400000e0000 */
[----:B------:R-:W-:Y:S02]  /*19fd0*/  R2UR UR6, R10 ;  /* 0x000000000a0672ca */ /* 0x000fe400000e0000 */
[----:B------:R-:W-:Y:S02]  /*19fe0*/  R2UR UR7, R11 ;  /* 0x000000000b0772ca */ /* 0x000fe400000e0000 */
[----:B------:R-:W-:Y:S02]  /*19ff0*/  PLOP3.LUT P0, PT, PT, PT, PT, 0x80, 0x0 ;  /* 0x000000000000781c */ /* 0x000fe40003f0f070 */
[----:B------:R-:W-:-:S11]  /*1a000*/  IADD3 R3, R3, 0x3400, RZ ;  /* 0x0000340003037810 */ /* 0x000fd60007ffe0ff */
.L_x_698:
        /* <DEDUP_REMOVED lines=9> */
[----:B-1----:R-:W-:Y:S05]  /*1a0a0*/  @P0 BRA.U.ANY `(.L_x_698) ;  /* 0xfffffffd00d80947 */ /* 0x002fea000393ffff */
.L_x_685:
[----:B------:R-:W-:Y:S05]  /*1a0b0*/  BSYNC B1 ;  /* 0x0000000000017941 */ /* 0x000fea0003800000 */
.L_x_684:
[----:B------:R-:W-:Y:S01]  /*1a0c0*/  IADD3 R7, R2, -0x2, RZ ;  /* 0xfffffffe02077810 */ /* 0x000fe20007ffe0ff */
[----:B------:R-:W-:Y:S01]  /*1a0d0*/  VIADD R26, R26, 0x1 ;  /* 0x000000011a1a7836 */ /* 0x000fe20000000000 */
[----:B------:R-:W-:Y:S02]  /*1a0e0*/  PLOP3.LUT P0, PT, PT, PT, PT, 0x8, 0x0 ;  /* 0x000000000000781c */ /* 0x000fe40003f0e170 */
[----:B------:R-:W-:Y:S02]  /*1a0f0*/  ISETP.GE.AND P2, PT, R7, R5, PT ;  /* 0x000000050700720c */ /* 0x000fe40003f46270 */
[----:B------:R-:W-:-:S04]  /*1a100*/  ISETP.NE.AND P1, PT, R26, 0x2, PT ;  /* 0x000000021a00780c */ /* 0x000fc80003f25270 */
[----:B------:R-:W-:Y:S02]  /*1a110*/  SEL R2, RZ, 0x1, P1 ;  /* 0x00000001ff027807 */ /* 0x000fe40000800000 */
[----:B------:R-:W-:Y:S02]  /*1a120*/  SEL R26, R26, RZ, P1 ;  /* 0x000000ff1a1a7207 */ /* 0x000fe40000800000 */
[----:B------:R-:W-:-:S03]  /*1a130*/  LOP3.LUT R31, R31, R2, RZ, 0x3c, !PT ;  /* 0x000000021f1f7212 */ /* 0x000fc600078e3cff */
[----:B------:R-:W-:Y:S05]  /*1a140*/  @!P2 BRA `(.L_x_678) ;  /* 0x000000080014a947 */ /* 0x000fea0003800000 */
.L_x_714:
[----:B------:R-:W-:Y:S05]  /*1a150*/  YIELD ;  /* 0x0000000000007946 */ /* 0x000fea0003800000 */
[----:B------:R-:W-:Y:S04]  /*1a160*/  BSSY B1, `(.L_x_699) ;  /* 0x000007b000017945 */ /* 0x000fe80003800000 */
[----:B------:R-:W-:Y:S05]  /*1a170*/  @!P6 BRA `(.L_x_700) ;  /* 0x0000000400e4e947 */ /* 0x000fea0003800000 */
[----:B------:R-:W-:Y:S01]  /*1a180*/  IMAD R6, R26, 0x8, R22 ;  /* 0x000000081a067824 */ /* 0x000fe200078e0216 */
[----:B------:R-:W-:Y:S01]  /*1a190*/  SHF.L.U32 R9, R31, 0x1f, RZ ;  /* 0x0000001f1f097819 */ /* 0x000fe200000006ff */
[----:B------:R-:W1:Y:S01]  /*1a1a0*/  S2R R2, SR_TID.X ;  /* 0x0000000000027919 */ /* 0x000e620000002100 */
[----:B------:R-:W-:Y:S02]  /*1a1b0*/  BSSY B2, `(.L_x_701) ;  /* 0x0000005000027945 */ /* 0x000fe40003800000 */
[----:B------:R-:W2:Y:S01]  /*1a1c0*/  SYNCS.PHASECHK.TRANS64.TRYWAIT P1, [R6+URZ+0x2a8a0], R9 ;  /* 0x02a8a009060075a7 */ /* 0x000ea2000802017f */
[----:B-1----:R-:W-:-:S04]  /*1a1d0*/  LOP3.LUT R2, R2, 0x7f, RZ, 0xc0, !PT ;  /* 0x0000007f02027812 */ /* 0x002fc800078ec0ff */
[----:B------:R-:W-:Y:S01]  /*1a1e0*/  ISETP.NE.AND P2, PT, R2, RZ, PT ;  /* 0x000000ff0200720c */ /* 0x000fe20003f45270 */
[----:B--2---:R-:W-:-:S12]  /*1a1f0*/  @!P1 BRA `(.L_x_702) ;  /* 0x0000005c00249947 */ /* 0x004fd80003800000 */
.L_x_836:
[----:B------:R-:W-:Y:S05]  /*1a200*/  BSYNC B2 ;  /* 0x0000000000027941 */ /* 0x000fea0003800000 */
.L_x_701:
[----:B------:R-:W-:Y:S04]  /*1a210*/  BSSY B2, `(.L_x_703) ;  /* 0x0000009000027945 */ /* 0x000fe80003800000 */
[----:B------:R-:W-:Y:S05]  /*1a220*/  @P2 BRA `(.L_x_704) ;  /* 0x00000000001c2947 */ /* 0x000fea0003800000 */
[----:B0-----:R-:W0:Y:S01]  /*1a230*/  S2R R3, SR_TID.X ;  /* 0x0000000000037919 */ /* 0x001e220000002100 */
[----:B------:R-:W-:-:S04]  /*1a240*/  MOV R2, 0x9000 ;  /* 0x0000900000027802 */ /* 0x000fc80000000f00 */
[----:B------:R2:W-:Y:S01]  /*1a250*/  SYNCS.ARRIVE.TRANS64 RZ, [R6+URZ+0x2a890], R2 ;  /* 0x02a8900206ff79a7 */ /* 0x0005e2000800003f */
[----:B0-----:R-:W-:-:S04]  /*1a260*/  LOP3.LUT R3, R3, 0x1f, RZ, 0xc0, !PT ;  /* 0x0000001f03037812 */ /* 0x001fc800078ec0ff */
[----:B------:R-:W-:-:S13]  /*1a270*/  ISETP.NE.AND P1, PT, R3, RZ, PT ;  /* 0x000000ff0300720c */ /* 0x000fda0003f25270 */
[----:B--2---:R-:W-:Y:S05]  /*1a280*/  @!P1 BRA `(.L_x_704) ;  /* 0x0000000000049947 */ /* 0x004fea0003800000 */
[----:B------:R-:W-:Y:S01]  /*1a290*/  BPT.TRAP 0x1 ;  /* 0x000000040000795c */ /* 0x000fe20000300000 */
.L_x_704:
[----:B------:R-:W-:Y:S05]  /*1a2a0*/  BSYNC B2 ;  /* 0x0000000000027941 */ /* 0x000fea0003800000 */
.L_x_703:
[----:B------:R-:W-:Y:S01]  /*1a2b0*/  IMAD.MOV.U32 R11, RZ, RZ, RZ ;  /* 0x000000ffff0b7224 */ /* 0x000fe200078e00ff */
[----:B------:R-:W-:Y:S01]  /*1a2c0*/  UIADD3 UR4, UP0, UR36, 0x570, URZ ;  /* 0x0000057024047890 */ /* 0x000fe2000ff1e03f */
[----:B0-----:R-:W-:Y:S01]  /*1a2d0*/  IMAD R3, R26, 0x9000, R22 ;  /* 0x000090001a037824 */ /* 0x001fe200078e0216 */
[----:B------:R-:W-:Y:S01]  /*1a2e0*/  PLOP3.LUT P1, PT, PT, PT, PT, 0x80, 0x0 ;  /* 0x000000000000781c */ /* 0x000fe20003f2f070 */
[----:B------:R-:W-:Y:S01]  /*1a2f0*/  IMAD R8, R7, 0x60, R0 ;  /* 0x0000006007087824 */ /* 0x000fe200078e0200 */
[----:B------:R-:W-:Y:S01]  /*1a300*/  R2UR UR10, R11 ;  /* 0x000000000b0a72ca */ /* 0x000fe200000e0000 */
[----:B------:R-:W-:Y:S01]  /*1a310*/  VIADD R10, R3, 0x18400 ;  /* 0x00018400030a7836 */ /* 0x000fe20000000000 */
[----:B------:R-:W-:Y:S01]  /*1a320*/  IADD3 R2, R6, 0x2a890, RZ ;  /* 0x0002a89006027810 */ /* 0x000fe20007ffe0ff */
[----:B------:R-:W-:Y:S01]  /*1a330*/  UIADD3.X UR5, URZ, UR37, URZ, UP0, !UPT ;  /* 0x000000253f057290 */ /* 0x000fe200087fe43f */
[----:B------:R-:W-:Y:S01]  /*1a340*/  UMOV UR6, 0x0 ;  /* 0x0000000000067882 */ /* 0x000fe20000000000 */
[----:B------:R-:W-:-:S10]  /*1a350*/  UMOV UR7, 0x12f00000 ;  /* 0x12f0000000077882 */ /* 0x000fd40000000000 */
.L_x_705:
        /* <DEDUP_REMOVED lines=16> */
.L_x_706:
        /* <DEDUP_REMOVED lines=15> */
.L_x_707:
        /* <DEDUP_REMOVED lines=13> */
.L_x_837:
[----:B------:R-:W-:Y:S05]  /*1a620*/  BSYNC B2 ;  /* 0x0000000000027941 */ /* 0x000fea0003800000 */
.L_x_708:
[----:B------:R-:W-:Y:S01]  /*1a630*/  BSSY B2, `(.L_x_710) ;  /* 0x000000b000027945 */ /* 0x000fe20003800000 */
[----:B------:R-:W-:Y:S01]  /*1a640*/  IMAD.MOV.U32 R2, RZ, RZ, 0x0 ;  /* 0x00000000ff027424 */ /* 0x000fe200078e00ff */
[----:B------:R-:W-:Y:S02]  /*1a650*/  MOV R3, 0x12f00000 ;  /* 0x12f0000000037802 */ /* 0x000fe40000000f00 */
[----:B------:R-:W-:Y:S05]  /*1a660*/  @P2 BRA `(.L_x_711) ;  /* 0x00000000001c2947 */ /* 0x000fea0003800000 */
[----:B------:R-:W2:Y:S01]  /*1a670*/  S2R R10, SR_TID.X ;  /* 0x00000000000a7919 */ /* 0x000ea20000002100 */
[----:B01----:R-:W-:-:S04]  /*1a680*/  IMAD.MOV.U32 R9, RZ, RZ, 0x6000 ;  /* 0x00006000ff097424 */ /* 0x003fc800078e00ff */
[----:B------:R3:W-:Y:S01]  /*1a690*/  SYNCS.ARRIVE.TRANS64 RZ, [R6+URZ+0x2a8b0], R9 ;  /* 0x02a8b00906ff79a7 */ /* 0x0007e2000800003f */
[----:B--2---:R-:W-:-:S04]  /*1a6a0*/  LOP3.LUT R10, R10, 0x1f, RZ, 0xc0, !PT ;  /* 0x0000001f0a0a7812 */ /* 0x004fc800078ec0ff */
[----:B------:R-:W-:-:S13]  /*1a6b0*/  ISETP.NE.AND P1, PT, R10, RZ, PT ;  /* 0x000000ff0a00720c */ /* 0x000fda0003f25270 */
[----:B---3--:R-:W-:Y:S05]  /*1a6c0*/  @!P1 BRA `(.L_x_711) ;  /* 0x0000000000049947 */ /* 0x008fea0003800000 */
[----:B------:R-:W-:Y:S01]  /*1a6d0*/  BPT.TRAP 0x1 ;  /* 0x000000040000795c */ /* 0x000fe20000300000 */
.L_x_711:
[----:B------:R-:W-:Y:S05]  /*1a6e0*/  BSYNC B2 ;  /* 0x0000000000027941 */ /* 0x000fea0003800000 */
.L_x_710:
[----:B------:R-:W-:Y:S01]  /*1a6f0*/  R2UR UR10, R11 ;  /* 0x000000000b0a72ca */ /* 0x000fe200000e0000 */
[----:B01----:R-:W-:Y:S01]  /*1a700*/  IMAD R9, R26, 0x6000, R22 ;  /* 0x000060001a097824 */ /* 0x003fe200078e0216 */
[----:B------:R-:W-:Y:S01]  /*1a710*/  R2UR UR6, R2 ;  /* 0x00000000020672ca */ /* 0x000fe200000e0000 */
[----:B------:R-:W-:Y:S01]  /*1a720*/  UIADD3 UR4, UP0, UR36, 0x670, URZ ;  /* 0x0000067024047890 */ /* 0x000fe2000ff1e03f */
[----:B------:R-:W-:Y:S01]  /*1a730*/  R2UR UR7, R3 ;  /* 0x00000000030772ca */ /* 0x000fe200000e0000 */
[----:B------:R-:W-:Y:S01]  /*1a740*/  VIADD R10, R9, 0x400 ;  /* 0x00000400090a7836 */ /* 0x000fe20000000000 */
[----:B------:R-:W-:Y:S01]  /*1a750*/  PLOP3.LUT P1, PT, PT, PT, PT, 0x80, 0x0 ;  /* 0x000000000000781c */ /* 0x000fe20003f2f070 */
[----:B------:R-:W-:Y:S01]  /*1a760*/  UIADD3.X UR5, URZ, UR37, URZ, UP0, !UPT ;  /* 0x000000253f057290 */ /* 0x000fe200087fe43f */
[----:B------:R-:W-:-:S11]  /*1a770*/  IADD3 R6, R6, 0x2a8b0, RZ ;  /* 0x0002a8b006067810 */ /* 0x000fd60007ffe0ff */
.L_x_712:
        /* <DEDUP_REMOVED lines=15> */
.L_x_713:
        /* <DEDUP_REMOVED lines=10> */
.L_x_700:
[----:B------:R-:W-:Y:S05]  /*1a910*/  BSYNC B1 ;  /* 0x0000000000017941 */ /* 0x000fea0003800000 */
.L_x_699:
[C---:B------:R-:W-:Y:S01]  /*1a920*/  ISETP.GT.AND P2, PT, R7.reuse, R5, PT ;  /* 0x000000050700720c */ /* 0x040fe20003f44270 */
[----:B------:R-:W-:Y:S01]  /*1a930*/  VIADD R26, R26, 0x1 ;  /* 0x000000011a1a7836 */ /* 0x000fe20000000000 */
[----:B------:R-:W-:-:S04]  /*1a940*/  IADD3 R7, R7, -0x1, RZ ;  /* 0xffffffff07077810 */ /* 0x000fc80007ffe0ff */
[----:B------:R-:W-:-:S04]  /*1a950*/  ISETP.NE.AND P1, PT, R26, 0x2, PT ;  /* 0x000000021a00780c */ /* 0x000fc80003f25270 */
[----:B------:R-:W-:Y:S02]  /*1a960*/  SEL R2, RZ, 0x1, P1 ;  /* 0x00000001ff027807 */ /* 0x000fe40000800000 */
[----:B------:R-:W-:Y:S02]  /*1a970*/  SEL R26, R26, RZ, P1 ;  /* 0x000000ff1a1a7207 */ /* 0x000fe40000800000 */
[----:B------:R-:W-:Y:S01]  /*1a980*/  LOP3.LUT R31, R31, R2, RZ, 0x3c, !PT ;  /* 0x000000021f1f7212 */ /* 0x000fe200078e3cff */
[----:B------:R-:W-:Y:S06]  /*1a990*/  @P2 BRA `(.L_x_714) ;  /* 0xfffffff400ec2947 */ /* 0x000fec000383ffff */
.L_x_678:
[----:B------:R-:W-:Y:S05]  /*1a9a0*/  BSYNC B0 ;  /* 0x0000000000007941 */ /* 0x000fea0003800000 */
.L_x_677:
[----:B------:R-:W2:Y:S01]  /*1a9b0*/  LDL R30, [R1] ;  /* 0x00000000011e7983 */ /* 0x000ea20000100800 */
[----:B------:R-:W-:Y:S05]  /*1a9c0*/  @!P0 WARPSYNC.ALL ;  /* 0x0000000000008948 */ /* 0x000fea0003800000 */
[----:B------:R-:W-:Y:S06]  /*1a9d0*/  @!P0 BAR.SYNC.DEFER_BLOCKING 0xc, 0x180 ;  /* 0x0306000000008b1d */ /* 0x000fec0000010000 */
[----:B------:R-:W-:Y:S01]  /*1a9e0*/  BSSY B7, `(.L_x_715) ;  /* 0x000036f000077945 */ /* 0x000fe20003800000 */
[----:B--2---:R-:W-:-:S13]  /*1a9f0*/  ISETP.GT.AND P0, PT, R30, RZ, PT ;  /* 0x000000ff1e00720c */ /* 0x004fda0003f04270 */
[----:B------:R-:W-:Y:S05]  /*1aa00*/  @P0 BRA `(.L_x_716) ;  /* 0x0000000000440947 */ /* 0x000fea0003800000 */
[----:B------:R-:W1:Y:S02]  /*1aa10*/  S2R R2, SR_TID.X ;  /* 0x0000000000027919 */ /* 0x000e640000002100 */
        /* <DEDUP_REMOVED lines=14> */
[----:B0-----:R-:W-:Y:S01]  /*1ab00*/  IADD3 R16, R0, UR38, R7 ;  /* 0x0000002600107c10 */ /* 0x001fe2000fffe007 */
[----:B------:R-:W-:Y:S06]  /*1ab10*/  BRA `(.L_x_717) ;  /* 0x00000034006c7947 */ /* 0x000fec0003800000 */
.L_x_716:
        /* <DEDUP_REMOVED lines=10> */
[----:B0-----:R-:W0:Y:S01]  /*1abc0*/  LDC.64 R2, c[0x4][R2] ;  /* 0x0100000002027b82 */ /* 0x001e220000000a00 */
[----:B------:R-:W-:Y:S01]  /*1abd0*/  MOV R6, UR8 ;  /* 0x0000000800067c02 */ /* 0x000fe20008000f00 */
[----:B------:R-:W-:Y:S01]  /*1abe0*/  IMAD.U32 R7, RZ, RZ, UR9 ;  /* 0x00000009ff077e24 */ /* 0x000fe2000f8e00ff */
[----:B------:R-:W-:Y:S01]  /*1abf0*/  MOV R10, UR4 ;  /* 0x00000004000a7c02 */ /* 0x000fe20008000f00 */
[----:B------:R-:W-:Y:S01]  /*1ac00*/  IMAD.U32 R11, RZ, RZ, UR5 ;  /* 0x00000005ff0b7e24 */ /* 0x000fe2000f8e00ff */
[----:B------:R-:W-:Y:S01]  /*1ac10*/  MOV R8, 0x70 ;  /* 0x0000007000087802 */ /* 0x000fe20000000f00 */
[----:B------:R-:W-:Y:S01]  /*1ac20*/  IMAD.MOV.U32 R12, RZ, RZ, 0x1 ;  /* 0x00000001ff0c7424 */ /* 0x000fe200078e00ff */
[----:B------:R-:W-:-:S07]  /*1ac30*/  MOV R13, RZ ;  /* 0x000000ff000d7202 */ /* 0x000fce0000000f00 */
[----:B------:R-:W-:-:S07]  /*1ac40*/  LEPC R20, `(.L_x_719) ;  /* 0x000000001014794e */ /* 0x000fce0000000000 */
[----:B0-----:R-:W-:Y:S05]  /*1ac50*/  CALL.ABS.NOINC R2 ;  /* 0x0000000002007343 */ /* 0x001fea0003c00000 */
.L_x_719:
[----:B------:R-:W-:Y:S05]  /*1ac60*/  BSYNC B6 ;  /* 0x0000000000067941 */ /* 0x000fea0003800000 */
.L_x_718:
        /* <DEDUP_REMOVED lines=8> */
[----:B0-----:R0:W1:Y:S01]  /*1acf0*/  LDC.64 R2, c[0x4][R27] ;  /* 0x010000001b027b82 */ /* 0x0010620000000a00 */
[----:B------:R-:W-:Y:S01]  /*1ad00*/  MOV R4, UR6 ;  /* 0x0000000600047c02 */ /* 0x000fe20008000f00 */
[----:B------:R-:W-:Y:S01]  /*1ad10*/  IMAD.U32 R5, RZ, RZ, UR7 ;  /* 0x00000007ff057e24 */ /* 0x000fe2000f8e00ff */
[----:B------:R-:W-:Y:S01]  /*1ad20*/  MOV R6, UR8 ;  /* 0x0000000800067c02 */ /* 0x000fe20008000f00 */
[----:B------:R-:W-:Y:S01]  /*1ad30*/  IMAD.U32 R7, RZ, RZ, UR9 ;  /* 0x00000009ff077e24 */ /* 0x000fe2000f8e00ff */
[----:B------:R-:W-:Y:S01]  /*1ad40*/  MOV R10, UR4 ;  /* 0x00000004000a7c02 */ /* 0x000fe20008000f00 */
[----:B------:R-:W-:Y:S01]  /*1ad50*/  IMAD.U32 R11, RZ, RZ, UR5 ;  /* 0x00000005ff0b7e24 */ /* 0x000fe2000f8e00ff */
[----:B------:R-:W-:Y:S01]  /*1ad60*/  MOV R8, 0x70 ;  /* 0x0000007000087802 */ /* 0x000fe20000000f00 */
[----:B------:R-:W-:Y:S01]  /*1ad70*/  IMAD.MOV.U32 R12, RZ, RZ, 0x1 ;  /* 0x00000001ff0c7424 */ /* 0x000fe200078e00ff */
[----:B0-----:R-:W-:-:S07]  /*1ad80*/  MOV R13, RZ ;  /* 0x000000ff000d7202 */ /* 0x001fce0000000f00 */
[----:B------:R-:W-:-:S07]  /*1ad90*/  LEPC R20, `(.L_x_722) ;  /* 0x000000001014794e */ /* 0x000fce0000000000 */
[----:B-1----:R-:W-:Y:S05]  /*1ada0*/  CALL.ABS.NOINC R2 ;  /* 0x0000000002007343 */ /* 0x002fea0003c00000 */
.L_x_722:
        /* <DEDUP_REMOVED lines=14> */
[----:B-1----:R-:W-:Y:S05]  /*1ae90*/  CALL.ABS.NOINC R2 ;  /* 0x0000000002007343 */ /* 0x002fea0003c00000 */
.L_x_721:
[----:B------:R-:W-:Y:S05]  /*1aea0*/  BSYNC B6 ;  /* 0x0000000000067941 */ /* 0x000fea0003800000 */
.L_x_720:
[----:B------:R-:W2:Y:S01]  /*1aeb0*/  LDL R20, [R1+0x24] ;  /* 0x0000240001147983 */ /* 0x000ea20000100800 */
[----:B------:R-:W-:Y:S01]  /*1aec0*/  ULDC.64 UR4, c[0x0][0x9f8] ;  /* 0x00027e0000047ab9 */ /* 0x000fe20000000a00 */
[----:B------:R-:W1:Y:S01]  /*1aed0*/  LDC R0, c[0x0][0x430] ;  /* 0x00010c00ff007b82 */ /* 0x000e620000000800 */
[----:B------:R-:W-:Y:S01]  /*1aee0*/  ISETP.NE.U32.AND P0, PT, RZ, UR4, PT ;  /* 0x00000004ff007c0c */ /* 0x000fe2000bf05070 */
[----:B------:R-:W3:Y:S03]  /*1aef0*/  LDL R2, [R1+0x4] ;  /* 0x0000040001027983 */ /* 0x000ee60000100800 */
[----:B------:R-:W-:Y:S01]  /*1af00*/  ISETP.NE.AND.EX P0, PT, RZ, UR5, PT, P0 ;  /* 0x00000005ff007c0c */ /* 0x000fe2000bf05300 */
[----:B------:R-:W4:-:S12]  /*1af10*/  S2R R21, SR_TID.X ;  /* 0x0000000000157919 */ /* 0x000f180000002100 */
[----:B------:R-:W-:Y:S01]  /*1af20*/  @P0 IADD3 R24, P1, R24, UR4, RZ ;  /* 0x0000000418180c10 */ /* 0x000fe2000ff3e0ff */
[----:B------:R-:W0:Y:S01]  /*1af30*/  S2R R34, SR_TID.X ;  /* 0x0000000000227919 */ /* 0x000e220000002100 */
[----:B------:R-:W-:Y:S02]  /*1af40*/  ULDC UR4, c[0x0][0x320] ;  /* 0x0000c80000047ab9 */ /* 0x000fe40000000800 */
[----:B------:R-:W-:-:S05]  /*1af50*/  @P0 IADD3.X R25, R25, UR5, RZ, P1, !PT ;  /* 0x0000000519190c10 */ /* 0x000fca0008ffe4ff */
[----:B------:R-:W3:Y:S01]  /*1af60*/  @P0 LDG.E R33, desc[UR60][R24.64] ;  /* 0x0000003c18210981 */ /* 0x000ee2000c1e1900 */
[----:B-1----:R-:W-:Y:S02]  /*1af70*/  ISETP.NE.AND P1, PT, R0, 0x1, PT ;  /* 0x000000010000780c */ /* 0x002fe40003f25270 */
[----:B----4-:R-:W-:-:S11]  /*1af80*/  LOP3.LUT R21, R21, 0x7f, RZ, 0xc0, !PT ;  /* 0x0000007f15157812 */ /* 0x010fd600078ec0ff */
[----:B------:R-:W1:Y:S01]  /*1af90*/  @P1 LDC R7, c[0x0][0x434] ;  /* 0x00010d00ff071b82 */ /* 0x000e620000000800 */
[----:B------:R-:W-:-:S07]  /*1afa0*/  SHF.R.U32.HI R21, RZ, 0x3, R21 ;  /* 0x00000003ff157819 */ /* 0x000fce0000011615 */
[----:B------:R-:W4:Y:S01]  /*1afb0*/  @P1 LDC R5, c[0x0][0x438] ;  /* 0x00010e00ff051b82 */ /* 0x000f220000000800 */
[----:B0-----:R-:W-:-:S04]  /*1afc0*/  SHF.L.U32 R34, R34, 0x4, RZ ;  /* 0x0000000422227819 */ /* 0x001fc800000006ff */
[----:B------:R-:W-:Y:S02]  /*1afd0*/  LOP3.LUT R34, R21, 0x70, R34, 0xf8, !PT ;  /* 0x0000007015227812 */ /* 0x000fe400078ef822 */
[----:B------:R-:W0:Y:S02]  /*1afe0*/  S2R R21, SR_TID.X ;  /* 0x0000000000157919 */ /* 0x000e240000002100 */
[----:B0-----:R-:W-:-:S05]  /*1aff0*/  IMAD.SHL.U32 R21, R21, 0x8, RZ ;  /* 0x0000000815157824 */ /* 0x001fca00078e00ff */
[----:B------:R-:W-:Y:S02]  /*1b000*/  LOP3.LUT R21, R21, 0x38, RZ, 0xc0, !PT ;  /* 0x0000003815157812 */ /* 0x000fe400078ec0ff */
[----:B------:R-:W-:Y:S01]  /*1b010*/  LOP3.LUT R23, R23, 0xfffffff7, RZ, 0xc0, !PT ;  /* 0xfffffff717177812 */ /* 0x000fe200078ec0ff */
[----:B------:R-:W-:Y:S01]  /*1b020*/  UMOV UR5, 0xffffffff ;  /* 0xffffffff00057882 */ /* 0x000fe20000000000 */
[----:B--2---:R-:W-:-:S04]  /*1b030*/  VIADD R27, R20, 0xffffffff ;  /* 0xffffffff141b7836 */ /* 0x004fc80000000000 */
[----:B------:R-:W-:-:S05]  /*1b040*/  IMAD R6, R27, 0x60, R34 ;  /* 0x000000601b067824 */ /* 0x000fca00078e0222 */
[----:B------:R-:W-:-:S04]  /*1b050*/  ISETP.GE.AND P0, PT, R6, R30, PT ;  /* 0x0000001e0600720c */ /* 0x000fc80003f06270 */
[----:B------:R-:W-:Y:S02]  /*1b060*/  ISETP.GT.U32.OR P0, PT, R34, 0x5f, P0 ;  /* 0x0000005f2200780c */ /* 0x000fe40000704470 */
[----:B---3--:R-:W-:-:S05]  /*1b070*/  IADD3 R6, R6, R2, RZ ;  /* 0x0000000206067210 */ /* 0x008fca0007ffe0ff */
[----:B-1----:R-:W-:-:S06]  /*1b080*/  @P1 IMAD.HI.U32 R7, R6, R7, RZ ;  /* 0x0000000706071227 */ /* 0x002fcc00078e00ff */
[----:B------:R-:W0:Y:S01]  /*1b090*/  @!P0 LDC.64 R2, c[0x0][0x428] ;  /* 0x00010a00ff028b82 */ /* 0x000e220000000a00 */
[--C-:B------:R-:W-:Y:S01]  /*1b0a0*/  IMAD.MOV.U32 R4, RZ, RZ, R6.reuse ;  /* 0x000000ffff047224 */ /* 0x100fe200078e0006 */
[----:B----4-:R-:W-:Y:S02]  /*1b0b0*/  @P1 SHF.R.U32.HI R4, RZ, R5, R7 ;  /* 0x00000005ff041219 */ /* 0x010fe40000011607 */
[----:B------:R-:W-:Y:S02]  /*1b0c0*/  LOP3.LUT R20, R21, 0x40, RZ, 0xfc, !PT ;  /* 0x0000004015147812 */ /* 0x000fe400078efcff */
[----:B------:R-:W-:Y:S02]  /*1b0d0*/  IADD3 R5, -R4, RZ, RZ ;  /* 0x000000ff04057210 */ /* 0x000fe40007ffe1ff */
[----:B------:R-:W-:Y:S02]  /*1b0e0*/  ISETP.GE.AND P2, PT, R20, UR4, PT ;  /* 0x0000000414007c0c */ /* 0x000fe4000bf46270 */
[----:B------:R-:W-:Y:S01]  /*1b0f0*/  SHF.R.S32.HI R8, RZ, 0x1f, R33 ;  /* 0x0000001fff087819 */ /* 0x000fe20000011421 */
[----:B------:R-:W-:Y:S01]  /*1b100*/  IMAD R0, R0, R5, R6 ;  /* 0x0000000500007224 */ /* 0x000fe200078e0206 */
[----:B------:R-:W-:-:S02]  /*1b110*/  @!P0 SHF.R.S32.HI R5, RZ, 0x1f, R4 ;  /* 0x0000001fff058819 */ /* 0x000fc40000011404 */
[----:B------:R-:W-:Y:S01]  /*1b120*/  ISETP.GE.AND P1, PT, R21, UR4, PT ;  /* 0x0000000415007c0c */ /* 0x000fe2000bf26270 */
[----:B------:R-:W-:Y:S01]  /*1b130*/  ULDC UR4, c[0x0][0x2f4] ;  /* 0x0000bd0000047ab9 */ /* 0x000fe20000000800 */
[----:B------:R-:W-:-:S04]  /*1b140*/  SEL R30, RZ, 0xffffffff, P2 ;  /* 0xffffffffff1e7807 */ /* 0x000fc80001000000 */
[----:B------:R-:W-:Y:S01]  /*1b150*/  SHF.L.U32 R30, R30, 0x1, RZ ;  /* 0x000000011e1e7819 */ /* 0x000fe200000006ff */
[-C--:B0-----:R-:W-:Y:S02]  /*1b160*/  @!P0 IMAD R6, R8, R2.reuse, RZ ;  /* 0x0000000208068224 */ /* 0x081fe400078e02ff */
[----:B------:R-:W-:Y:S01]  /*1b170*/  @!P0 IMAD.WIDE.U32 R4, R33, R2, R4 ;  /* 0x0000000221048225 */ /* 0x000fe200078e0004 */
[----:B------:R-:W-:-:S03]  /*1b180*/  SEL R2, RZ, 0x1, P1 ;  /* 0x00000001ff027807 */ /* 0x000fc60000800000 */
[----:B------:R-:W-:Y:S01]  /*1b190*/  @!P0 IMAD R6, R33, R3, R6 ;  /* 0x0000000321068224 */ /* 0x000fe200078e0206 */
[----:B------:R-:W-:Y:S02]  /*1b1a0*/  LOP3.LUT R30, R30, 0x2, R2, 0xe2, !PT ;  /* 0x000000021e1e7812 */ /* 0x000fe400078ee202 */
[----:B------:R-:W0:Y:S01]  /*1b1b0*/  @!P0 LDC.64 R2, c[0x0][0x418] ;  /* 0x00010600ff028b82 */ /* 0x000e220000000a00 */
[----:B------:R-:W-:Y:S02]  /*1b1c0*/  @!P0 IMAD.IADD R6, R5, 0x1, R6 ;  /* 0x0000000105068824 */ /* 0x000fe400078e0206 */
[----:B------:R-:W-:Y:S01]  /*1b1d0*/  IMAD.U32 R5, RZ, RZ, UR39 ;  /* 0x00000027ff057e24 */ /* 0x000fe2000f8e00ff */
[----:B0-----:R-:W-:-:S04]  /*1b1e0*/  @!P0 LEA R2, P1, R4, R2, 0x2 ;  /* 0x0000000204028211 */ /* 0x001fc800078210ff */
[----:B------:R-:W-:Y:S02]  /*1b1f0*/  @!P0 LEA.HI.X R3, R4, R3, R6, 0x2, P1 ;  /* 0x0000000304038211 */ /* 0x000fe400008f1406 */
[----:B------:R-:W-:-:S06]  /*1b200*/  MOV R4, RZ ;  /* 0x000000ff00047202 */ /* 0x000fcc0000000f00 */
[----:B------:R0:W5:Y:S01]  /*1b210*/  @!P0 LDG.E R4, desc[UR60][R2.64] ;  /* 0x0000003c02048981 */ /* 0x000162000c1e1900 */
[----:B------:R-:W-:Y:S02]  /*1b220*/  ISETP.GT.U32.AND P0, PT, R34, 0x5f, PT ;  /* 0x0000005f2200780c */ /* 0x000fe40003f04070 */
[----:B------:R-:W-:Y:S02]  /*1b230*/  ISETP.NE.AND P3, PT, R5, 0x3, PT ;  /* 0x000000030500780c */ /* 0x000fe40003f65270 */
[----:B------:R-:W-:-:S09]  /*1b240*/  ISETP.GE.AND P2, PT, R21, UR4, PT ;  /* 0x0000000415007c0c */ /* 0x000fd2000bf46270 */
[----:B------:R-:W-:-:S04]  /*1b250*/  @P0 LOP3.LUT R23, R23, 0x8, RZ, 0xfc, !PT ;  /* 0x0000000817170812 */ /* 0x000fc800078efcff */
[----:B------:R-:W-:-:S04]  /*1b260*/  LOP3.LUT R23, R23, 0xffffffef, RZ, 0xc0, !PT ;  /* 0xffffffef17177812 */ /* 0x000fc800078ec0ff */
[----:B------:R-:W-:Y:S01]  /*1b270*/  @P3 LOP3.LUT R23, R23, 0x10, RZ, 0xfc, !PT ;  /* 0x0000001017173812 */ /* 0x000fe200078efcff */
[----:B------:R1:W-:Y:S03]  /*1b280*/  STL [R1+0x8], R8 ;  /* 0x0000080801007387 */ /* 0x0003e60000100800 */
[----:B------:R-:W-:Y:S02]  /*1b290*/  LOP3.LUT R23, R23, 0xfffffffb, RZ, 0xc0, !PT ;  /* 0xfffffffb17177812 */ /* 0x000fe400078ec0ff */
[----:B------:R-:W-:Y:S02]  /*1b2a0*/  ISETP.GE.AND P1, PT, R20, UR4, PT ;  /* 0x0000000414007c0c */ /* 0x000fe4000bf26270 */
[----:B------:R-:W-:Y:S02]  /*1b2b0*/  @P2 LOP3.LUT R23, R23, 0x4, RZ, 0xfc, !PT ;  /* 0x0000000417172812 */ /* 0x000fe400078efcff */
[----:B-1----:R-:W-:-:S02]  /*1b2c0*/  LOP3.LUT R8, R21, 0x80, RZ, 0xfc, !PT ;  /* 0x0000008015087812 */ /* 0x002fc400078efcff */
[----:B------:R-:W-:Y:S02]  /*1b2d0*/  LOP3.LUT R23, R23, 0xfffffffe, RZ, 0xc0, !PT ;  /* 0xfffffffe17177812 */ /* 0x000fe400078ec0ff */
[----:B------:R-:W-:Y:S02]  /*1b2e0*/  ISETP.GE.AND P0, PT, R8, UR4, PT ;  /* 0x0000000408007c0c */ /* 0x000fe4000bf06270 */
[----:B------:R-:W-:-:S04]  /*1b2f0*/  LOP3.LUT R23, R23, 0xfffffffd, RZ, 0xc0, !PT ;  /* 0xfffffffd17177812 */ /* 0x000fc800078ec0ff */
[----:B------:R-:W-:-:S07]  /*1b300*/  @P1 LOP3.LUT R23, R23, 0x2, RZ, 0xfc, !PT ;  /* 0x0000000217171812 */ /* 0x000fce00078efcff */
[----:B------:R-:W-:Y:S01]  /*1b310*/  @P0 LOP3.LUT R23, R23, 0x1, RZ, 0xfc, !PT ;  /* 0x0000000117170812 */ /* 0x000fe200078efcff */
[----:B0-----:R-:W-:Y:S06]  /*1b320*/  BRA.DIV UR5, `(.L_x_723) ;  /* 0x0000004e05007947 */ /* 0x001fec000b800000 */
.L_x_840:
[----:B------:R-:W-:Y:S01]  /*1b330*/  SHF.R.S32.HI R34, RZ, 0x1f, R18 ;  /* 0x0000001fff227819 */ /* 0x000fe20000011412 */
[----:B------:R-:W-:Y:S06]  /*1b340*/  @!P3 BRA `(.L_x_724) ;  /* 0x000000000004b947 */ /* 0x000fec0003800000 */
[----:B------:R-:W-:Y:S01]  /*1b350*/  BPT.TRAP 0x1 ;  /* 0x000000040000795c */ /* 0x000fe20000300000 */
.L_x_724:
[----:B------:R-:W-:Y:S01]  /*1b360*/  SHF.R.S32.HI R5, RZ, 0x1f, R0 ;  /* 0x0000001fff057819 */ /* 0x000fe20000011400 */
[----:B------:R-:W-:Y:S01]  /*1b370*/  ULDC.64 UR4, c[0x0][0x328] ;  /* 0x0000ca0000047ab9 */ /* 0x000fe20000000a00 */
[----:B------:R-:W-:Y:S01]  /*1b380*/  BSSY B0, `(.L_x_725) ;  /* 0x0000017000007945 */ /* 0x000fe20003800000 */
[----:B------:R-:W-:-:S04]  /*1b390*/  IMAD.WIDE.U32 R2, R0, UR4, RZ ;  /* 0x0000000400027c25 */ /* 0x000fc8000f8e00ff */
[----:B------:R-:W-:-:S04]  /*1b3a0*/  IMAD R6, R5, UR4, RZ ;  /* 0x0000000405067c24 */ /* 0x000fc8000f8e02ff */
[----:B------:R-:W-:Y:S01]  /*1b3b0*/  IMAD R6, R0, UR5, R6 ;  /* 0x0000000500067c24 */ /* 0x000fe2000f8e0206 */
[----:B------:R-:W-:-:S04]  /*1b3c0*/  ULDC.64 UR4, c[0x0][0x338] ;  /* 0x0000ce0000047ab9 */ /* 0x000fc80000000a00 */
[----:B------:R-:W-:Y:S02]  /*1b3d0*/  IADD3 R3, R3, R6, RZ ;  /* 0x0000000603037210 */ /* 0x000fe40007ffe0ff */
        /* <DEDUP_REMOVED lines=10> */
[----:B------:R-:W-:Y:S02]  /*1b480*/  LEA R24, P0, R2, UR4, 0x1 ;  /* 0x0000000402187c11 */ /* 0x000fe4000f8008ff */
[----:B------:R-:W-:-:S04]  /*1b490*/  IADD3 R7, R3, R7, RZ ;  /* 0x0000000703077210 */ /* 0x000fc80007ffe0ff */
[----:B------:R-:W-:Y:S01]  /*1b4a0*/  LEA.HI.X R25, R2, UR5, R7, 0x1, P0 ;  /* 0x0000000502197c11 */ /* 0x000fe200080f0c07 */
[----:B------:R-:W-:Y:S01]  /*1b4b0*/  IMAD R7, R28, 0x8, R22 ;  /* 0x000000081c077824 */ /* 0x000fe200078e0216 */
[----:B------:R-:W-:-:S04]  /*1b4c0*/  SHF.L.U32 R2, R29, 0x1f, RZ ;  /* 0x0000001f1d027819 */ /* 0x000fc800000006ff */
[----:B------:R-:W0:Y:S02]  /*1b4d0*/  SYNCS.PHASECHK.TRANS64.TRYWAIT P0, [R7+URZ+0x2a840], R2 ;  /* 0x02a84002070075a7 */ /* 0x000e24000800017f */
[----:B0-----:R-:W-:Y:S05]  /*1b4e0*/  @!P0 BRA `(.L_x_726) ;  /* 0x0000004800c48947 */ /* 0x001fea0003800000 */
.L_x_841:
[----:B------:R-:W-:Y:S05]  /*1b4f0*/  BSYNC B0 ;  /* 0x0000000000007941 */ /* 0x000fea0003800000 */
.L_x_725:
[----:B------:R-:W2:Y:S01]  /*1b500*/  LDL R9, [R1] ;  /* 0x0000000001097983 */ /* 0x000ea20000100800 */
[----:B------:R-:W-:Y:S01]  /*1b510*/  ULDC.64 UR4, c[0x0][0x300] ;  /* 0x0000c00000047ab9 */ /* 0x000fe20000000a00 */
[----:B------:R-:W-:Y:S01]  /*1b520*/  LOP3.LUT P4, RZ, R23, 0x4, RZ, 0xc0, !PT ;  /* 0x0000000417ff7812 */ /* 0x000fe2000788c0ff */
[----:B------:R-:W-:Y:S01]  /*1b530*/  IMAD R5, R5, UR4, RZ ;  /* 0x0000000405057c24 */ /* 0x000fe2000f8e02ff */
[----:B------:R-:W1:Y:S01]  /*1b540*/  S2R R8, SR_TID.X ;  /* 0x0000000000087919 */ /* 0x000e620000002100 */
[C---:B0-----:R-:W-:Y:S01]  /*1b550*/  IMAD.WIDE.U32 R2, R0.reuse, UR4, RZ ;  /* 0x0000000400027c25 */ /* 0x041fe2000f8e00ff */
[C---:B------:R-:W-:Y:S02]  /*1b560*/  LOP3.LUT P3, RZ, R23.reuse, 0x2, RZ, 0xc0, !PT ;  /* 0x0000000217ff7812 */ /* 0x040fe4000786c0ff */
[----:B------:R-:W-:Y:S01]  /*1b570*/  LOP3.LUT P2, RZ, R23, 0x1, RZ, 0xc0, !PT ;  /* 0x0000000117ff7812 */ /* 0x000fe2000784c0ff */
[----:B------:R-:W-:Y:S01]  /*1b580*/  IMAD R5, R0, UR5, R5 ;  /* 0x0000000500057c24 */ /* 0x000fe2000f8e0205 */
[----:B------:R-:W-:-:S02]  /*1b590*/  ULDC.64 UR4, c[0x0][0x310] ;  /* 0x0000c40000047ab9 */ /* 0x000fc40000000a00 */
[----:B------:R-:W-:Y:S02]  /*1b5a0*/  IMAD R6, R6, UR4, RZ ;  /* 0x0000000406067c24 */ /* 0x000fe4000f8e02ff */
[----:B------:R-:W-:Y:S01]  /*1b5b0*/  IADD3 R3, R3, R5, RZ ;  /* 0x0000000503037210 */ /* 0x000fe20007ffe0ff */
[----:B------:R-:W-:Y:S02]  /*1b5c0*/  IMAD R5, R28, 0x4800, R36 ;  /* 0x000048001c057824 */ /* 0x000fe400078e0224 */
        /* <DEDUP_REMOVED lines=10> */
[----:B-1----:R-:W-:Y:S02]  /*1b670*/  LOP3.LUT R8, R8, 0x7f, RZ, 0xc0, !PT ;  /* 0x0000007f08087812 */ /* 0x002fe400078ec0ff */
[----:B------:R-:W-:Y:S02]  /*1b680*/  IADD3 R0, R3, R0, RZ ;  /* 0x0000000003007210 */ /* 0x000fe40007ffe0ff */
[----:B------:R-:W-:Y:S02]  /*1b690*/  SHF.R.U32.HI R8, RZ, 0x3, R8 ;  /* 0x00000003ff087819 */ /* 0x000fe40000011608 */
[----:B------:R-:W-:Y:S01]  /*1b6a0*/  LEA.HI.X R0, R2, UR5, R0, 0x1, P0 ;  /* 0x0000000502007c11 */ /* 0x000fe200080f0c00 */
[----:B--2---:R-:W-:-:S02]  /*1b6b0*/  IMAD R6, R27, -0x60, R9 ;  /* 0xffffffa01b067824 */ /* 0x004fc400078e0209 */
[----:B------:R-:W0:Y:S02]  /*1b6c0*/  S2R R9, SR_TID.X ;  /* 0x0000000000097919 */ /* 0x000e240000002100 */
[----:B------:R-:W-:-:S05]  /*1b6d0*/  IMAD.IADD R6, R6, 0x1, -R8 ;  /* 0x0000000106067824 */ /* 0x000fca00078e0a08 */
[----:B------:R-:W-:Y:S02]  /*1b6e0*/  ISETP.GE.AND P0, PT, R6, 0x1, PT ;  /* 0x000000010600780c */ /* 0x000fe40003f06270 */
[----:B0-----:R-:W-:-:S04]  /*1b6f0*/  SHF.L.U32 R9, R9, 0x3, RZ ;  /* 0x0000000309097819 */ /* 0x001fc800000006ff */
[----:B------:R-:W-:Y:S01]  /*1b700*/  LOP3.LUT R9, R9, 0x38, RZ, 0xc0, !PT ;  /* 0x0000003809097812 */ /* 0x000fe200078ec0ff */
[----:B------:R-:W-:Y:S06]  /*1b710*/  BRA.DIV UR4, `(.L_x_727) ;  /* 0x0000004a044c7947 */ /* 0x000fec000b800000 */
[----:B------:R-:W0:Y:S01]  /*1b720*/  SHFL.IDX PT, R3, R4, RZ, 0x181f ;  /* 0x00181fff04037589 */ /* 0x000e2200000e0000 */
[----:B------:R-:W-:-:S03]  /*1b730*/  @P0 LEA R8, R5, R22, 0x1 ;  /* 0x0000001605080211 */ /* 0x000fc600078e08ff */
        /* <DEDUP_REMOVED lines=12> */
[----:B------:R-:W-:-:S03]  /*1b800*/  @P1 LEA R8, R5, R22, 0x1 ;  /* 0x0000001605081211 */ /* 0x000fc600078e08ff */
        /* <DEDUP_REMOVED lines=11> */
[----:B------:R-:W-:Y:S01]  /*1b8c0*/  @P1 LEA R8, R5, R22, 0x1 ;  /* 0x0000001605081211 */ /* 0x000fe200078e08ff */
        /* <DEDUP_REMOVED lines=35> */
.L_x_855:
[----:B------:R-:W-:-:S13]  /*1bb00*/  ISETP.GE.AND P0, PT, R6, 0x51, PT ;  /* 0x000000510600780c */ /* 0x000fda0003f06270 */
[----:B-1----:R-:W-:Y:S02]  /*1bb10*/  @P0 LEA R2, P1, R9, R2, 0x1 ;  /* 0x0000000209020211 */ /* 0x002fe400078208ff */
[----:B------:R-:W-:-:S03]  /*1bb20*/  @P0 LEA R5, R5, R22, 0x1 ;  /* 0x0000001605050211 */ /* 0x000fc600078e08ff */
[----:B------:R-:W-:-:S05]  /*1bb30*/  @P0 IMAD.X R3, RZ, RZ, R0, P1 ;  /* 0x000000ffff030224 */ /* 0x000fca00008e0600 */
        /* <DEDUP_REMOVED lines=8> */
.L_x_728:
        /* <DEDUP_REMOVED lines=10> */
.L_x_729:
[----:B-1----:R1:W5:Y:S01]  /*1bc60*/  LDL.LU R3, [R1+0x14] ;  /* 0x0000140001037983 */ /* 0x0023620000300800 */
[----:B------:R1:W-:Y:S02]  /*1bc70*/  SYNCS.ARRIVE.TRANS64.A1T0 RZ, [R7+URZ+0x2a830], RZ ;  /* 0x02a830ff07ff79a7 */ /* 0x0003e4000810003f */
[----:B------:R-:W-:Y:S05]  /*1bc80*/  WARPSYNC.ALL ;  /* 0x0000000000007948 */ /* 0x000fea0003800000 */
[----:B------:R-:W-:Y:S01]  /*1bc90*/  ULDC.64 UR6, c[0x0][0xa00] ;  /* 0x0002800000067ab9 */ /* 0x000fe20000000a00 */
[----:B------:R-:W-:Y:S01]  /*1bca0*/  ULDC.64 UR4, c[0x0][0x298] ;  /* 0x0000a60000047ab9 */ /* 0x000fe20000000a00 */
[----:B------:R-:W-:Y:S01]  /*1bcb0*/  BAR.SYNC.DEFER_BLOCKING 0x8, 0x180 ;  /* 0x0206000000007b1d */ /* 0x000fe20000010000 */
[----:B------:R-:W-:Y:S01]  /*1bcc0*/  ISETP.NE.U32.AND P0, PT, RZ, UR6, PT ;  /* 0x00000006ff007c0c */ /* 0x000fe2000bf05070 */
[----:B0-----:R-:W-:Y:S01]  /*1bcd0*/  IMAD.WIDE.U32 R4, R35, UR4, RZ ;  /* 0x0000000423047c25 */ /* 0x001fe2000f8e00ff */
[----:B------:R-:W-:-:S02]  /*1bce0*/  SHF.R.S32.HI R0, RZ, 0x1f, R35 ;  /* 0x0000001fff007819 */ /* 0x000fc40000011423 */
[----:B------:R-:W-:Y:S01]  /*1bcf0*/  ISETP.NE.AND.EX P0, PT, RZ, UR7, PT, P0 ;  /* 0x00000007ff007c0c */ /* 0x000fe2000bf05300 */
[----:B------:R-:W-:Y:S01]  /*1bd00*/  VIADD R2, R22, 0xc400 ;  /* 0x0000c40016027836 */ /* 0x000fe20000000000 */
[----:B------:R-:W-:Y:S01]  /*1bd10*/  BSSY B6, `(.L_x_730) ;  /* 0x000001a000067945 */ /* 0x000fe20003800000 */
[----:B------:R-:W-:Y:S01]  /*1bd20*/  IMAD R0, R0, UR4, RZ ;  /* 0x0000000400007c24 */ /* 0x000fe2000f8e02ff */
[----:B------:R-:W-:-:S03]  /*1bd30*/  SEL R32, R32, RZ, !P0 ;  /* 0x000000ff20207207 */ /* 0x000fc60004000000 */
[----:B------:R-:W-:-:S05]  /*1bd40*/  IMAD R0, R35, UR5, R0 ;  /* 0x0000000523007c24 */ /* 0x000fca000f8e0200 */
[----:B------:R-:W-:Y:S02]  /*1bd50*/  IADD3 R35, R5, R0, RZ ;  /* 0x0000000005237210 */ /* 0x000fe40007ffe0ff */
[----:B-----5:R-:W-:Y:S02]  /*1bd60*/  SEL R3, R3, RZ, !P0 ;  /* 0x000000ff03037207 */ /* 0x020fe40004000000 */
[----:B------:R-:W-:-:S03]  /*1bd70*/  LOP3.LUT P0, RZ, R2, 0x3ff, RZ, 0xc0, !PT ;  /* 0x000003ff02ff7812 */ /* 0x000fc6000780c0ff */
[----:B------:R0:W-:Y:S04]  /*1bd80*/  STL [R1+0x14], R3 ;  /* 0x0000140301007387 */ /* 0x0001e80000100800 */
[----:B------:R0:W-:Y:S06]  /*1bd90*/  STL.64 [R1+0x18], R4 ;  /* 0x0000180401007387 */ /* 0x0001ec0000100a00 */
[----:B------:R-:W-:Y:S05]  /*1bda0*/  @!P0 BRA `(.L_x_731) ;  /* 0x0000000000408947 */ /* 0x000fea0003800000 */
[----:B------:R-:W-:Y:S01]  /*1bdb0*/  MOV R2, 0x0 ;  /* 0x0000000000027802 */ /* 0x000fe20000000f00 */
[----:B------:R-:W-:Y:S01]  /*1bdc0*/  ULDC.64 UR4, c[0x4][0xf0] ;  /* 0x01003c0000047ab9 */ /* 0x000fe20000000a00 */
[----:B------:R-:W-:Y:S01]  /*1bdd0*/  ULDC.64 UR6, c[0x4][0xf8] ;  /* 0x01003e0000067ab9 */ /* 0x000fe20000000a00 */
[----:B------:R-:W-:Y:S01]  /*1bde0*/  ULDC.64 UR8, c[0x4][0x88] ;  /* 0x0100220000087ab9 */ /* 0x000fe20000000a00 */
[----:B0-----:R-:W-:Y:S01]  /*1bdf0*/  IMAD.U32 R4, RZ, RZ, UR4 ;  /* 0x00000004ff047e24 */ /* 0x001fe2000f8e00ff */
[----:B------:R-:W-:Y:S01]  /*1be00*/  MOV R5, UR5 ;  /* 0x0000000500057c02 */ /* 0x000fe20008000f00 */
[----:B------:R-:W0:Y:S01]  /*1be10*/  LDC.64 R2, c[0x4][R2] ;  /* 0x0100000002027b82 */ /* 0x000e220000000a00 */
[----:B------:R-:W-:Y:S01]  /*1be20*/  IMAD.U32 R6, RZ, RZ, UR6 ;  /* 0x00000006ff067e24 */ /* 0x000fe2000f8e00ff */
[----:B-1----:R-:W-:Y:S01]  /*1be30*/  MOV R7, UR7 ;  /* 0x0000000700077c02 */ /* 0x002fe20008000f00 */
[----:B------:R-:W-:Y:S01]  /*1be40*/  IMAD.U32 R10, RZ, RZ, UR8 ;  /* 0x00000008ff0a7e24 */ /* 0x000fe2000f8e00ff */
[----:B------:R-:W-:Y:S01]  /*1be50*/  MOV R11, UR9 ;  /* 0x00000009000b7c02 */ /* 0x000fe20008000f00 */
[----:B------:R-:W-:Y:S01]  /*1be60*/  IMAD.MOV.U32 R8, RZ, RZ, 0x70 ;  /* 0x00000070ff087424 */ /* 0x000fe200078e00ff */
[----:B------:R-:W-:Y:S01]  /*1be70*/  MOV R12, 0x1 ;  /* 0x00000001000c7802 */ /* 0x000fe20000000f00 */
[----:B------:R-:W-:-:S07]  /*1be80*/  IMAD.MOV.U32 R13, RZ, RZ, RZ ;  /* 0x000000ffff0d7224 */ /* 0x000fce00078e00ff */
[----:B------:R-:W-:-:S07]  /*1be90*/  LEPC R20, `(.L_x_731) ;  /* 0x000000001014794e */ /* 0x000fce0000000000 */
[----:B0-----:R-:W-:Y:S05]  /*1bea0*/  CALL.ABS.NOINC R2 ;  /* 0x0000000002007343 */ /* 0x001fea0003c00000 */
.L_x_731:
[----:B------:R-:W-:Y:S05]  /*1beb0*/  BSYNC B6 ;  /* 0x0000000000067941 */ /* 0x000fea0003800000 */
.L_x_730:
[----:B------:R-:W2:Y:S01]  /*1bec0*/  LDL.LU R20, [R1+0x14] ;  /* 0x0000140001147983 */ /* 0x000ea20000300800 */
[----:B------:R-:W-:Y:S01]  /*1bed0*/  ULDC.64 UR4, c[0x0][0x2d8] ;  /* 0x0000b60000047ab9 */ /* 0x000fe20000000a00 */
[----:B------:R-:W3:Y:S02]  /*1bee0*/  LDC R8, c[0x0][0x448] ;  /* 0x00011200ff087b82 */ /* 0x000ee40000000800 */
[----:B0-----:R-:W4:Y:S01]  /*1bef0*/  LDL.LU.64 R2, [R1+0x18] ;  /* 0x0000180001027983 */ /* 0x001f220000300a00 */
[----:B------:R-:W-:Y:S01]  /*1bf00*/  SHF.L.U32 R4, R17, 0x7, RZ ;  /* 0x0000000711047819 */ /* 0x000fe200000006ff */
[----:B------:R-:W-:Y:S02]  /*1bf10*/  IMAD R0, R34, UR4, RZ ;  /* 0x0000000422007c24 */ /* 0x000fe4000f8e02ff */
[----:B------:R0:W5:Y:S02]  /*1bf20*/  LDL R17, [R1+0x20] ;  /* 0x0000200001117983 */ /* 0x0001640000100800 */
[----:B------:R-:W-:Y:S01]  /*1bf30*/  IMAD R0, R18, UR5, R0 ;  /* 0x0000000512007c24 */ /* 0x000fe2000f8e0200 */
[----:B---3--:R-:W-:Y:S01]  /*1bf40*/  ISETP.NE.AND P0, PT, R8, 0x1, PT ;  /* 0x000000010800780c */ /* 0x008fe20003f05270 */
[----:B------:R-:W3:Y:S02]  /*1bf50*/  S2R R9, SR_TID.X ;  /* 0x0000000000097919 */ /* 0x000ee40000002100 */
[----:B---3--:R-:W-:-:S05]  /*1bf60*/  IMAD.SHL.U32 R9, R9, 0x8, RZ ;  /* 0x0000000809097824 */ /* 0x008fca00078e00ff */
[----:B------:R-:W-:Y:S02]  /*1bf70*/  LOP3.LUT R9, R9, 0x38, RZ, 0xc0, !PT ;  /* 0x0000003809097812 */ /* 0x000fe400078ec0ff */
[----:B----4-:R-:W-:-:S03]  /*1bf80*/  MOV R3, R35 ;  /* 0x0000002300037202 */ /* 0x010fc60000000f00 */
[----:B------:R-:W-:Y:S01]  /*1bf90*/  IMAD.WIDE.U32 R2, R18, UR4, R2 ;  /* 0x0000000412027c25 */ /* 0x000fe2000f8e0002 */
[----:B------:R-:W-:-:S03]  /*1bfa0*/  ULDC.64 UR4, c[0x0][0x2e0] ;  /* 0x0000b80000047ab9 */ /* 0x000fc60000000a00 */
[----:B--2---:R-:W-:Y:S02]  /*1bfb0*/  IMAD R5, R20, UR4, RZ ;  /* 0x0000000414057c24 */ /* 0x004fe4000f8e02ff */
[----:B------:R-:W2:Y:S01]  /*1bfc0*/  S2R R20, SR_TID.X ;  /* 0x0000000000147919 */ /* 0x000ea20000002100 */
[----:B------:R-:W-:Y:S02]  /*1bfd0*/  IMAD.IADD R3, R3, 0x1, R0 ;  /* 0x0000000103037824 */ /* 0x000fe400078e0200 */
[C---:B------:R-:W-:Y:S02]  /*1bfe0*/  IMAD R0, R32.reuse, UR5, R5 ;  /* 0x0000000520007c24 */ /* 0x040fe4000f8e0205 */
[----:B------:R-:W-:Y:S01]  /*1bff0*/  IMAD.WIDE.U32 R2, R32, UR4, R2 ;  /* 0x0000000420027c25 */ /* 0x000fe2000f8e0002 */
[----:B------:R-:W1:Y:S01]  /*1c000*/  @P0 LDC R5, c[0x0][0x44c] ;  /* 0x00011300ff050b82 */ /* 0x000e620000000800 */
[----:B------:R-:W-:-:S03]  /*1c010*/  ULDC.64 UR4, c[0x0][0x2d0] ;  /* 0x0000b40000047ab9 */ /* 0x000fc60000000a00 */
[----:B------:R-:W-:-:S04]  /*1c020*/  IADD3 R3, R3, R0, RZ ;  /* 0x0000000003037210 */ /* 0x000fc80007ffe0ff */
[----:B------:R-:W3:Y:S01]  /*1c030*/  @P0 LDC R0, c[0x0][0x450] ;  /* 0x00011400ff000b82 */ /* 0x000ee20000000800 */
[----:B--2---:R-:W-:-:S04]  /*1c040*/  LOP3.LUT R20, R20, 0x7f, RZ, 0xc0, !PT ;  /* 0x0000007f14147812 */ /* 0x004fc800078ec0ff */
[----:B------:R-:W-:Y:S02]  /*1c050*/  SHF.R.U32.HI R21, RZ, 0x3, R20 ;  /* 0x00000003ff157819 */ /* 0x000fe40000011614 */
[----:B------:R-:W2:Y:S02]  /*1c060*/  S2R R20, SR_TID.X ;  /* 0x0000000000147919 */ /* 0x000ea40000002100 */
[----:B--2---:R-:W-:-:S05]  /*1c070*/  IMAD.SHL.U32 R20, R20, 0x10, RZ ;  /* 0x0000001014147824 */ /* 0x004fca00078e00ff */
[----:B------:R-:W-:-:S04]  /*1c080*/  LOP3.LUT R20, R21, 0x70, R20, 0xf8, !PT ;  /* 0x0000007015147812 */ /* 0x000fc800078ef814 */
[----:B------:R-:W-:Y:S01]  /*1c090*/  LOP3.LUT R6, R20, R4, RZ, 0xfc, !PT ;  /* 0x0000000414067212 */ /* 0x000fe200078efcff */
[----:B------:R-:W2:Y:S04]  /*1c0a0*/  S2R R21, SR_TID.X ;  /* 0x0000000000157919 */ /* 0x000ea80000002100 */
[----:B-1----:R-:W-:-:S04]  /*1c0b0*/  @P0 IMAD.HI.U32 R7, R6, R5, RZ ;  /* 0x0000000506070227 */ /* 0x002fc800078e00ff */
[----:B------:R-:W-:Y:S01]  /*1c0c0*/  IMAD.MOV.U32 R5, RZ, RZ, R6 ;  /* 0x000000ffff057224 */ /* 0x000fe200078e0006 */
[----:B---3--:R-:W-:-:S04]  /*1c0d0*/  @P0 SHF.R.U32.HI R5, RZ, R0, R7 ;  /* 0x00000000ff050219 */ /* 0x008fc80000011607 */
[C---:B------:R-:W-:Y:S01]  /*1c0e0*/  IADD3 R0, -R5.reuse, RZ, RZ ;  /* 0x000000ff05007210 */ /* 0x040fe20007ffe1ff */
[----:B------:R-:W1:Y:S04]  /*1c0f0*/  S2R R20, SR_TID.X ;  /* 0x0000000000147919 */ /* 0x000e680000002100 */
        /* <DEDUP_REMOVED lines=9> */
[----:B--2---:R-:W-:Y:S01]  /*1c190*/  SHF.L.U32 R21, R21, 0x3, RZ ;  /* 0x0000000315157819 */ /* 0x004fe200000006ff */
[----:B------:R-:W-:-:S04]  /*1c1a0*/  IMAD.WIDE.U32 R2, R0, UR4, R2 ;  /* 0x0000000400027c25 */ /* 0x000fc8000f8e0002 */
[----:B------:R-:W-:Y:S01]  /*1c1b0*/  IMAD R5, R0, UR5, R5 ;  /* 0x0000000500057c24 */ /* 0x000fe2000f8e0205 */
[----:B------:R-:W-:Y:S01]  /*1c1c0*/  ULDC.64 UR4, c[0x0][0x280] ;  /* 0x0000a00000047ab9 */ /* 0x000fe20000000a00 */
[----:B------:R-:W-:Y:S02]  /*1c1d0*/  LOP3.LUT R21, R21, 0x38, RZ, 0xc0, !PT ;  /* 0x0000003815157812 */ /* 0x000fe400078ec0ff */
[----:B------:R-:W-:Y:S01]  /*1c1e0*/  LEA R0, P0, R2, UR4, 0x1 ;  /* 0x0000000402007c11 */ /* 0x000fe2000f8008ff */
[----:B------:R-:W-:Y:S01]  /*1c1f0*/  ULDC UR4, c[0x0][0x2b8] ;  /* 0x0000ae0000047ab9 */ /* 0x000fe20000000800 */
[----:B------:R-:W-:Y:S02]  /*1c200*/  IADD3 R5, R3, R5, RZ ;  /* 0x0000000503057210 */ /* 0x000fe40007ffe0ff */
[C---:B------:R-:W-:Y:S02]  /*1c210*/  LOP3.LUT R10, R21.reuse, 0x40, RZ, 0xfc, !PT ;  /* 0x00000040150a7812 */ /* 0x040fe400078efcff */
[----:B------:R-:W-:-:S02]  /*1c220*/  LOP3.LUT R11, R21, 0x80, RZ, 0xfc, !PT ;  /* 0x00000080150b7812 */ /* 0x000fc400078efcff */
[----:B------:R-:W-:Y:S01]  /*1c230*/  LEA.HI.X R5, R2, UR5, R5, 0x1, P0 ;  /* 0x0000000502057c11 */ /* 0x000fe200080f0c05 */
[----:B------:R-:W-:Y:S01]  /*1c240*/  UMOV UR5, 0xffffffff ;  /* 0xffffffff00057882 */ /* 0x000fe20000000000 */
[----:B-1----:R-:W-:Y:S02]  /*1c250*/  LOP3.LUT R20, R20, 0x7f, RZ, 0xc0, !PT ;  /* 0x0000007f14147812 */ /* 0x002fe400078ec0ff */
[----:B------:R-:W-:Y:S02]  /*1c260*/  ISETP.GE.AND P3, PT, R9, UR4, PT ;  /* 0x0000000409007c0c */ /* 0x000fe4000bf66270 */
[----:B------:R-:W-:Y:S02]  /*1c270*/  ISETP.GE.AND P2, PT, R10, UR4, PT ;  /* 0x000000040a007c0c */ /* 0x000fe4000bf46270 */
[----:B------:R-:W-:Y:S02]  /*1c280*/  ISETP.GE.AND P0, PT, R11, UR4, PT ;  /* 0x000000040b007c0c */ /* 0x000fe4000bf06270 */
[----:B------:R-:W-:Y:S01]  /*1c290*/  SHF.R.U32.HI R10, RZ, 0x3, R20 ;  /* 0x00000003ff0a7819 */ /* 0x000fe20000011614 */
[----:B0-----:R-:W-:Y:S10]  /*1c2a0*/  BRA.DIV UR5, `(.L_x_732) ;  /* 0x00000046059c7947 */ /* 0x001ff4000b800000 */
[----:B------:R-:W0:Y:S01]  /*1c2b0*/  SHFL.IDX PT, R3, R0, RZ, 0x181f ;  /* 0x00181fff00037589 */ /* 0x000e2200000e0000 */
[----:B-----5:R-:W-:Y:S02]  /*1c2c0*/  IMAD R6, R17, R8, RZ ;  /* 0x0000000811067224 */ /* 0x020fe400078e02ff */
[----:B------:R-:W-:Y:S01]  /*1c2d0*/  IMAD.IADD R4, R10, 0x1, R4 ;  /* 0x000000010a047824 */ /* 0x000fe200078e0204 */
[----:B------:R-:W1:Y:S04]  /*1c2e0*/  SHFL.IDX PT, R2, R5, RZ, 0x181f ;  /* 0x00181fff05027589 */ /* 0x000e6800000e0000 */
[----:B------:R-:W-:Y:S01]  /*1c2f0*/  ISETP.GE.AND P1, PT, R4, R6, PT ;  /* 0x000000060400720c */ /* 0x000fe20003f26270 */
[----:B------:R-:W-:-:S12]  /*1c300*/  SHFL.IDX PT, R14, R0, 0x7, 0x181f ;  /* 0x00f81f00000e7f89 */ /* 0x000fd800000e0000 */
[----:B0-----:R-:W-:-:S04]  /*1c310*/  @!P1 LEA R7, P4, R9, R3, 0x1 ;  /* 0x0000000309079211 */ /* 0x001fc800078808ff */
[----:B-1----:R-:W-:Y:S01]  /*1c320*/  @!P1 IADD3.X R3, RZ, R2, RZ, P4, !PT ;  /* 0x00000002ff039210 */ /* 0x002fe200027fe4ff */
        /* <DEDUP_REMOVED lines=9> */
[----:B-1----:R-:W-:Y:S01]  /*1c3c0*/  @!P1 IMAD.X R8, RZ, RZ, R2, P4 ;  /* 0x000000ffff089224 */ /* 0x002fe200020e0602 */
[----:B------:R-:W-:Y:S02]  /*1c3d0*/  @!P1 MOV R2, R7 ;  /* 0x0000000700029202 */ /* 0x000fe40000000f00 */
        /* <DEDUP_REMOVED lines=54> */
[----:B-1----:R-:W-:Y:S01]  /*1c740*/  @!P1 IMAD.X R8, RZ, RZ, R2, P4 ;  /* 0x000000ffff089224 */ /* 0x002fe200020e0602 */
[----:B------:R-:W-:-:S03]  /*1c750*/  @!P1 MOV R2, R7 ;  /* 0x0000000700029202 */ /* 0x000fc60000000f00 */
[----:B------:R-:W-:-:S05]  /*1c760*/  @!P1 IMAD.MOV.U32 R3, RZ, RZ, R8 ;  /* 0x000000ffff039224 */ /* 0x000fca00078e0008 */
[----:B------:R0:W-:Y:S04]  /*1c770*/  @!P1 LDGSTS.E.BYPASS.LTC128B.128 [R37+0xf400], desc[UR60][R2.64], !P3 ;  /* 0x0f40000002259fae */ /* 0x0001e8000d901d7c */
[----:B------:R0:W-:Y:S04]  /*1c780*/  @!P1 LDGSTS.E.BYPASS.LTC128B.128 [R37+0x13400], desc[UR60][R2.64+0x80], !P2 ;  /* 0x1340008002259fae */ /* 0x0001e8000d101d7c */
[----:B--2---:R0:W-:Y:S02]  /*1c790*/  @!P1 LDGSTS.E.BYPASS.LTC128B.128 [R37+0x17400], desc[UR60][R2.64+0x100], !P0 ;  /* 0x1740010002259fae */ /* 0x0041e4000c101d7c */
.L_x_872:
        /* <DEDUP_REMOVED lines=12> */
.L_x_734:
[----:B------:R-:W-:Y:S05]  /*1c860*/  BSYNC B0 ;  /* 0x0000000000007941 */ /* 0x000fea0003800000 */
.L_x_733:
[----:B------:R-:W-:Y:S01]  /*1c870*/  NOP ;  /* 0x0000000000007918 */ /* 0x000fe20000000000 */
[----:B------:R-:W-:-:S13]  /*1c880*/  PLOP3.LUT P0, PT, PT, PT, PT, 0x80, 0x0 ;  /* 0x000000000000781c */ /* 0x000fda0003f0f070 */
.L_x_735:
[----:B------:R-:W-:Y:S02]  /*1c890*/  PLOP3.LUT P1, PT, P1, P0, PT, 0xa2, 0x0 ;  /* 0x000000000000781c */ /* 0x000fe40000f21472 */
[----:B------:R-:W-:-:S08]  /*1c8a0*/  @P0 R2UR P1, UR4, R22 ;  /* 0x00000000160402ca */ /* 0x000fd00000020000 */
[----:B------:R-:W-:-:S05]  /*1c8b0*/  @P0 PLOP3.LUT P0, PT, P1, PT, PT, 0x80, 0x0 ;  /* 0x000000000000081c */ /* 0x000fca0000f0f070 */
[----:B------:R-:W-:Y:S01]  /*1c8c0*/  @!P1 SYNCS.ARRIVE.TRANS64.RED.A0T1 RZ, [UR4+0x2a800], RZ ;  /* 0x02a800ffffff99a7 */ /* 0x000fe20008200404 */
[----:B------:R-:W-:Y:S07]  /*1c8d0*/  @!P1 ARRIVES.LDGSTSBAR.64.TRANSCNT [UR4+0x2a800] ;  /* 0x02a80000ff0099b0 */ /* 0x000fee0008000a84 */
[----:B------:R-:W-:Y:S05]  /*1c8e0*/  @P0 BRA.U.ANY `(.L_x_735) ;  /* 0xfffffffd00e80947 */ /* 0x000fea000393ffff */
[----:B0-----:R-:W2:Y:S02]  /*1c8f0*/  LDL.LU R2, [R1+0x28] ;  /* 0x0000280001027983 */ /* 0x001ea40000300800 */
[----:B--2---:R-:W-:-:S04]  /*1c900*/  IADD3 R2, R2, 0x1, RZ ;  /* 0x0000000102027810 */ /* 0x004fc80007ffe0ff */
[----:B------:R-:W-:Y:S01]  /*1c910*/  LEA.HI R0, R2, R2, RZ, 0x1 ;  /* 0x0000000202007211 */ /* 0x000fe200078f08ff */
[----:B------:R0:W-:Y:S03]  /*1c920*/  STL [R1+0x28], R2 ;  /* 0x0000280201007387 */ /* 0x0001e60000100800 */
        /* <DEDUP_REMOVED lines=8> */
.L_x_873:
[----:B------:R-:W-:Y:S05]  /*1c9b0*/  BSYNC B0 ;  /* 0x0000000000007941 */ /* 0x000fea0003800000 */
.L_x_736:
[----:B------:R-:W2:Y:S01]  /*1c9c0*/  LDL R0, [R1] ;  /* 0x0000000001007983 */ /* 0x000ea20000100800 */
[----:B------:R-:W-:Y:S01]  /*1c9d0*/  BSSY B0, `(.L_x_738) ;  /* 0x00000fe000007945 */ /* 0x000fe20003800000 */
[----:B--2---:R-:W-:-:S13]  /*1c9e0*/  ISETP.GE.AND P0, PT, R0, 0x61, PT ;  /* 0x000000610000780c */ /* 0x004fda0003f06270 */
[----:B------:R-:W-:Y:S05]  /*1c9f0*/  @!P0 BRA `(.L_x_739) ;  /* 0x0000000c00ec8947 */ /* 0x000fea0003800000 */
[----:B------:R-:W2:Y:S01]  /*1ca00*/  LDL.LU R0, [R1+0x24] ;  /* 0x0000240001007983 */ /* 0x000ea20000300800 */
[----:B------:R-:W-:Y:S01]  /*1ca10*/  IMAD.MOV.U32 R17, RZ, RZ, R29 ;  /* 0x000000ffff117224 */ /* 0x000fe200078e001d */
[----:B------:R-:W-:Y:S01]  /*1ca20*/  MOV R10, R28 ;  /* 0x0000001c000a7202 */ /* 0x000fe20000000f00 */
[----:B------:R-:W-:Y:S01]  /*1ca30*/  IMAD.MOV.U32 R32, RZ, RZ, R27 ;  /* 0x000000ffff207224 */ /* 0x000fe200078e001b */
[----:B--2---:R-:W-:-:S07]  /*1ca40*/  IADD3 R0, R0, -0x2, RZ ;  /* 0xfffffffe00007810 */ /* 0x004fce0007ffe0ff */
.L_x_752:
[----:B------:R-:W2:Y:S01]  /*1ca50*/  LDL R2, [R1+0x4] ;  /* 0x0000040001027983 */ /* 0x000ea20000100800 */
[----:B------:R-:W1:Y:S03]  /*1ca60*/  LDC R7, c[0x0][0x430] ;  /* 0x00010c00ff077b82 */ /* 0x000e660000000800 */
[----:B------:R-:W3:Y:S01]  /*1ca70*/  LDL R8, [R1+0x8] ;  /* 0x0000080001087983 */ /* 0x000ee20000100800 */
[----:B0-----:R-:W0:Y:S01]  /*1ca80*/  S2R R3, SR_TID.X ;  /* 0x0000000000037919 */ /* 0x001e220000002100 */
[----:B------:R-:W4:Y:S01]  /*1ca90*/  S2R R9, SR_TID.X ;  /* 0x0000000000097919 */ /* 0x000f220000002100 */
[----:B-1----:R-:W-:-:S13]  /*1caa0*/  ISETP.NE.AND P0, PT, R7, 0x1, PT ;  /* 0x000000010700780c */ /* 0x002fda0003f05270 */
[----:B------:R-:W1:Y:S01]  /*1cab0*/  @P0 LDC R5, c[0x0][0x434] ;  /* 0x00010d00ff050b82 */ /* 0x000e620000000800 */
[----:B0-----:R-:W-:-:S04]  /*1cac0*/  LOP3.LUT R3, R3, 0x7f, RZ, 0xc0, !PT ;  /* 0x0000007f03037812 */ /* 0x001fc800078ec0ff */
[----:B------:R-:W-:Y:S02]  /*1cad0*/  SHF.R.U32.HI R3, RZ, 0x3, R3 ;  /* 0x00000003ff037819 */ /* 0x000fe40000011603 */
[----:B----4-:R-:W-:-:S04]  /*1cae0*/  SHF.L.U32 R9, R9, 0x4, RZ ;  /* 0x0000000409097819 */ /* 0x010fc800000006ff */
[----:B------:R-:W-:Y:S02]  /*1caf0*/  LOP3.LUT R9, R3, 0x70, R9, 0xf8, !PT ;  /* 0x0000007003097812 */ /* 0x000fe400078ef809 */
[----:B------:R-:W0:Y:S02]  /*1cb00*/  @P0 LDC R3, c[0x0][0x438] ;  /* 0x00010e00ff030b82 */ /* 0x000e240000000800 */
[----:B------:R-:W-:Y:S01]  /*1cb10*/  ISETP.GT.U32.AND P2, PT, R9, 0x5f, PT ;  /* 0x0000005f0900780c */ /* 0x000fe20003f44070 */
[----:B--2---:R-:W-:-:S04]  /*1cb20*/  IMAD R4, R0, 0x60, R2 ;  /* 0x0000006000047824 */ /* 0x004fc800078e0202 */
[----:B------:R-:W-:-:S04]  /*1cb30*/  IMAD.IADD R4, R9, 0x1, R4 ;  /* 0x0000000109047824 */ /* 0x000fc800078e0204 */
[----:B-1----:R-:W-:Y:S01]  /*1cb40*/  @P0 IMAD.HI.U32 R6, R4, R5, RZ ;  /* 0x0000000504060227 */ /* 0x002fe200078e00ff */
[----:B------:R-:W-:-:S04]  /*1cb50*/  MOV R2, R4 ;  /* 0x0000000400027202 */ /* 0x000fc80000000f00 */
[----:B0-----:R-:W-:-:S05]  /*1cb60*/  @P0 SHF.R.U32.HI R2, RZ, R3, R6 ;  /* 0x00000003ff020219 */ /* 0x001fca0000011606 */
[----:B------:R-:W-:-:S04]  /*1cb70*/  IMAD.MOV R3, RZ, RZ, -R2 ;  /* 0x000000ffff037224 */ /* 0x000fc800078e0a02 */
[----:B------:R-:W-:Y:S02]  /*1cb80*/  IMAD R7, R7, R3, R4 ;  /* 0x0000000307077224 */ /* 0x000fe400078e0204 */
[----:B------:R-:W0:Y:S01]  /*1cb90*/  @!P2 LDC.64 R4, c[0x0][0x428] ;  /* 0x00010a00ff04ab82 */ /* 0x000e220000000a00 */
[----:B------:R-:W-:-:S03]  /*1cba0*/  @!P2 SHF.R.S32.HI R3, RZ, 0x1f, R2 ;  /* 0x0000001fff03a819 */ /* 0x000fc60000011402 */
[----:B0-----:R-:W-:-:S04]  /*1cbb0*/  @!P2 IMAD.WIDE.U32 R2, R33, R4, R2 ;  /* 0x000000042102a225 */ /* 0x001fc800078e0002 */
[----:B---3--:R-:W-:-:S04]  /*1cbc0*/  @!P2 IMAD R4, R8, R4, RZ ;  /* 0x000000040804a224 */ /* 0x008fc800078e02ff */
[----:B------:R-:W-:Y:S02]  /*1cbd0*/  @!P2 IMAD R9, R33, R5, R4 ;  /* 0x000000052109a224 */ /* 0x000fe400078e0204 */
[----:B------:R-:W0:Y:S03]  /*1cbe0*/  @!P2 LDC.64 R4, c[0x0][0x418] ;  /* 0x00010600ff04ab82 */ /* 0x000e260000000a00 */
[----:B------:R-:W-:Y:S01]  /*1cbf0*/  @!P2 IADD3 R3, R9, R3, RZ ;  /* 0x000000030903a210 */ /* 0x000fe20007ffe0ff */
[----:B------:R-:W-:Y:S01]  /*1cc00*/  IMAD.MOV.U32 R6, RZ, RZ, RZ ;  /* 0x000000ffff067224 */ /* 0x000fe200078e00ff */
[----:B0-----:R-:W-:-:S04]  /*1cc10*/  @!P2 LEA R4, P0, R2, R4, 0x2 ;  /* 0x000000040204a211 */ /* 0x001fc800078010ff */
[----:B------:R-:W-:-:S05]  /*1cc20*/  @!P2 LEA.HI.X R5, R2, R5, R3, 0x2, P0 ;  /* 0x000000050205a211 */ /* 0x000fca00000f1403 */
[----:B------:R0:W5:Y:S01]  /*1cc30*/  @!P2 LDG.E R6, desc[UR60][R4.64] ;  /* 0x0000003c0406a981 */ /* 0x000162000c1e1900 */
[----:B------:R-:W-:Y:S02]  /*1cc40*/  LOP3.LUT P1, RZ, R23, 0x10, RZ, 0xc0, !PT ;  /* 0x0000001017ff7812 */ /* 0x000fe4000782c0ff */
[----:B------:R-:W-:-:S04]  /*1cc50*/  IADD3 R28, R10, 0x1, RZ ;  /* 0x000000010a1c7810 */ /* 0x000fc80007ffe0ff */
[C---:B------:R-:W-:Y:S01]  /*1cc60*/  ISETP.NE.AND P0, PT, R28.reuse, 0x2, PT ;  /* 0x000000021c00780c */ /* 0x040fe20003f05270 */
[----:B------:R-:W-:Y:S05]  /*1cc70*/  YIELD ;  /* 0x0000000000007946 */ /* 0x000fea0003800000 */
[----:B------:R-:W-:Y:S01]  /*1cc80*/  SEL R2, RZ, 0x1, P0 ;  /* 0x00000001ff027807 */ /* 0x000fe20000000000 */
[----:B------:R-:W-:Y:S01]  /*1cc90*/  IMAD.MOV.U32 R27, RZ, RZ, R0 ;  /* 0x000000ffff1b7224 */ /* 0x000fe200078e0000 */
[----:B------:R-:W-:Y:S02]  /*1cca0*/  SEL R28, R28, RZ, P0 ;  /* 0x000000ff1c1c7207 */ /* 0x000fe40000000000 */
[----:B------:R-:W-:Y:S01]  /*1ccb0*/  LOP3.LUT R29, R17, R2, RZ, 0x3c, !PT ;  /* 0x00000002111d7212 */ /* 0x000fe200078e3cff */
[----:B0-----:R-:W-:Y:S06]  /*1ccc0*/  @!P1 BRA `(.L_x_740) ;  /* 0x0000000000049947 */ /* 0x001fec0003800000 */
[----:B------:R-:W-:Y:S01]  /*1ccd0*/  BPT.TRAP 0x1 ;  /* 0x000000040000795c */ /* 0x000fe20000300000 */
.L_x_740:
[----:B------:R-:W-:Y:S01]  /*1cce0*/  LEA R5, R28, R22, 0x3 ;  /* 0x000000161c057211 */ /* 0x000fe200078e18ff */
[----:B------:R-:W-:Y:S01]  /*1ccf0*/  BSSY B1, `(.L_x_741) ;  /* 0x0000004000017945 */ /* 0x000fe20003800000 */
[----:B------:R-:W-:-:S04]  /*1cd00*/  SHF.L.U32 R0, R29, 0x1f, RZ ;  /* 0x0000001f1d007819 */ /* 0x000fc800000006ff */
[----:B------:R-:W0:Y:S02]  /*1cd10*/  SYNCS.PHASECHK.TRANS64.TRYWAIT P0, [R5+URZ+0x2a840], R0 ;  /* 0x02a84000050075a7 */ /* 0x000e24000800017f */
[----:B0-----:R-:W-:Y:S05]  /*1cd20*/  @!P0 BRA `(.L_x_742) ;  /* 0x0000004400c88947 */ /* 0x001fea0003800000 */
.L_x_874:
[----:B------:R-:W-:Y:S05]  /*1cd30*/  BSYNC B1 ;  /* 0x0000000000017941 */ /* 0x000fea0003800000 */
.L_x_741:
[----:B------:R-:W-:Y:S01]  /*1cd40*/  SHF.R.S32.HI R20, RZ, 0x1f, R7 ;  /* 0x0000001fff147819 */ /* 0x000fe20000011407 */
[----:B------:R-:W-:Y:S01]  /*1cd50*/  ULDC.64 UR4, c[0x0][0x300] ;  /* 0x0000c00000047ab9 */ /* 0x000fe20000000a00 */
[----:B-----5:R-:W-:Y:S01]  /*1cd60*/  SHF.R.S32.HI R21, RZ, 0x1f, R6 ;  /* 0x0000001fff157819 */ /* 0x020fe20000011406 */
[----:B------:R-:W-:Y:S01]  /*1cd70*/  IMAD.WIDE.U32 R2, R7, UR4, RZ ;  /* 0x0000000407027c25 */ /* 0x000fe2000f8e00ff */
[C---:B------:R-:W-:Y:S02]  /*1cd80*/  LOP3.LUT P3, RZ, R23.reuse, 0x4, RZ, 0xc0, !PT ;  /* 0x0000000417ff7812 */ /* 0x040fe4000786c0ff */
[C---:B------:R-:W-:Y:S01]  /*1cd90*/  LOP3.LUT P2, RZ, R23.reuse, 0x2, RZ, 0xc0, !PT ;  /* 0x0000000217ff7812 */ /* 0x040fe2000784c0ff */
[----:B0-----:R-:W-:Y:S01]  /*1cda0*/  IMAD R0, R20, UR4, RZ ;  /* 0x0000000414007c24 */ /* 0x001fe2000f8e02ff */
        /* <DEDUP_REMOVED lines=8> */
[----:B------:R-:W-:-:S04]  /*1ce30*/  ULDC.64 UR4, c[0x0][0x308] ;  /* 0x0000c20000047ab9 */ /* 0x000fc80000000a00 */
        /* <DEDUP_REMOVED lines=10> */
[----:B------:R-:W0:Y:S01]  /*1cee0*/  S2R R11, SR_TID.X ;  /* 0x00000000000b7919 */ /* 0x000e220000002100 */
[----:B------:R-:W-:Y:S01]  /*1cef0*/  IMAD R4, R4, 0x2, R22 ;  /* 0x0000000204047824 */ /* 0x000fe200078e0216 */
[----:B------:R-:W1:Y:S04]  /*1cf00*/  SHFL.IDX PT, R2, R9, RZ, 0x181f ;  /* 0x00181fff09027589 */ /* 0x000e6800000e0000 */
[----:B------:R-:W2:Y:S04]  /*1cf10*/  SHFL.IDX PT, R3, R8, RZ, 0x181f ;  /* 0x00181fff08037589 */ /* 0x000ea800000e0000 */
[----:B------:R-:W-:Y:S01]  /*1cf20*/  SHFL.IDX PT, R35, R8, 0x2, 0x181f ;  /* 0x00581f0008237f89 */ /* 0x000fe200000e0000 */
[----:B0-----:R-:W-:-:S04]  /*1cf30*/  SHF.L.U32 R11, R11, 0x3, RZ ;  /* 0x000000030b0b7819 */ /* 0x001fc800000006ff */
[----:B------:R-:W-:-:S05]  /*1cf40*/  LOP3.LUT R11, R11, 0x38, RZ, 0xc0, !PT ;  /* 0x000000380b0b7812 */ /* 0x000fca00078ec0ff */
[----:B------:R-:W-:-:S05]  /*1cf50*/  IMAD.SHL.U32 R0, R11, 0x2, RZ ;  /* 0x000000020b007824 */ /* 0x000fca00078e00ff */
[----:B-1----:R-:W-:-:S04]  /*1cf60*/  IADD3 R2, P0, R2, R0, RZ ;  /* 0x0000000002027210 */ /* 0x002fc80007f1e0ff */
[----:B--2---:R-:W-:-:S05]  /*1cf70*/  IADD3.X R3, RZ, R3, RZ, P0, !PT ;  /* 0x00000003ff037210 */ /* 0x004fca00007fe4ff */
[----:B------:R-:W-:Y:S04]  /*1cf80*/  LDGSTS.E.BYPASS.LTC128B.128 [R4+0x18400], desc[UR60][R2.64], !P3 ;  /* 0x1840000002047fae */ /* 0x000fe8000d901d7c */
[----:B------:R-:W-:Y:S04]  /*1cf90*/  LDGSTS.E.BYPASS.LTC128B.128 [R4+0x1b400], desc[UR60][R2.64+0x80], !P2 ;  /* 0x1b40008002047fae */ /* 0x000fe8000d101d7c */
[----:B------:R0:W-:Y:S04]  /*1cfa0*/  LDGSTS.E.BYPASS.LTC128B.128 [R4+0x1e400], desc[UR60][R2.64+0x100], !P1 ;  /* 0x1e40010002047fae */ /* 0x0001e8000c901d7c */
[----:B0-----:R-:W0:Y:S04]  /*1cfb0*/  SHFL.IDX PT, R2, R9, 0x1, 0x181f ;  /* 0x00381f0009027f89 */ /* 0x001e2800000e0000 */
[----:B------:R-:W1:Y:S01]  /*1cfc0*/  SHFL.IDX PT, R3, R8, 0x1, 0x181f ;  /* 0x00381f0008037f89 */ /* 0x000e6200000e0000 */
[----:B0-----:R-:W-:-:S04]  /*1cfd0*/  IADD3 R2, P0, R2, R0, RZ ;  /* 0x0000000002027210 */ /* 0x001fc80007f1e0ff */
[----:B-1----:R-:W-:-:S05]  /*1cfe0*/  IADD3.X R3, RZ, R3, RZ, P0, !PT ;  /* 0x00000003ff037210 */ /* 0x002fca00007fe4ff */
        /* <DEDUP_REMOVED lines=13> */
[----:B------:R-:W-:Y:S04]  /*1d0c0*/  SHFL.IDX PT, R35, R8, 0x4, 0x181f ;  /* 0x00981f0008237f89 */ /* 0x000fe800000e0000 */
[----:B------:R-:W-:Y:S04]  /*1d0d0*/  LDGSTS.E.BYPASS.LTC128B.128 [R4+0x19c00], desc[UR60][R2.64], !P3 ;  /* 0x19c0000002047fae */ /* 0x000fe8000d901d7c */
[----:B------:R-:W-:Y:S04]  /*1d0e0*/  LDGSTS.E.BYPASS.LTC128B.128 [R4+0x1cc00], desc[UR60][R2.64+0x80], !P2 ;  /* 0x1cc0008002047fae */ /* 0x000fe8000d101d7c */
[----:B------:R0:W-:Y:S04]  /*1d0f0*/  LDGSTS.E.BYPASS.LTC128B.128 [R4+0x1fc00], desc[UR60][R2.64+0x100], !P1 ;  /* 0x1fc0010002047fae */ /* 0x0001e8000c901d7c */
[----:B0-----:R-:W0:Y:S02]  /*1d100*/  SHFL.IDX PT, R2, R9, 0x4, 0x181f ;  /* 0x00981f0009027f89 */ /* 0x001e2400000e0000 */
[----:B0-----:R-:W-:-:S05]  /*1d110*/  IADD3 R2, P0, R2, R0, RZ ;  /* 0x0000000002027210 */ /* 0x001fca0007f1e0ff */
[----:B------:R-:W-:Y:S02]  /*1d120*/  IMAD.X R3, RZ, RZ, R35, P0 ;  /* 0x000000ffff037224 */ /* 0x000fe400000e0623 */
[----:B------:R0:W1:Y:S04]  /*1d130*/  SHFL.IDX PT, R35, R8, 0x5, 0x181f ;  /* 0x00b81f0008237f89 */ /* 0x00006800000e0000 */
[----:B------:R-:W-:Y:S04]  /*1d140*/  LDGSTS.E.BYPASS.LTC128B.128 [R4+0x1a400], desc[UR60][R2.64], !P3 ;  /* 0x1a40000002047fae */ /* 0x000fe8000d901d7c */
[----:B------:R-:W-:Y:S04]  /*1d150*/  LDGSTS.E.BYPASS.LTC128B.128 [R4+0x1d400], desc[UR60][R2.64+0x80], !P2 ;  /* 0x1d40008002047fae */ /* 0x000fe8000d101d7c */
[----:B------:R2:W-:Y:S04]  /*1d160*/  LDGSTS.E.BYPASS.LTC128B.128 [R4+0x20400], desc[UR60][R2.64+0x100], !P1 ;  /* 0x2040010002047fae */ /* 0x0005e8000c901d7c */
[----:B-12---:R0:W2:Y:S02]  /*1d170*/  SHFL.IDX PT, R2, R9, 0x5, 0x181f ;  /* 0x00b81f0009027f89 */ /* 0x0060a400000e0000 */
.L_x_888:
[----:B--2---:R-:W-:-:S04]  /*1d180*/  IADD3 R2, P0, R2, R0, RZ ;  /* 0x0000000002027210 */ /* 0x004fc80007f1e0ff */
[----:B------:R-:W-:Y:S02]  /*1d190*/  IADD3.X R3, RZ, R35, RZ, P0, !PT ;  /* 0x00000023ff037210 */ /* 0x000fe400007fe4ff */
[----:B------:R-:W-:-:S03]  /*1d1a0*/  PLOP3.LUT P0, PT, PT, PT, PT, 0x80, 0x0 ;  /* 0x000000000000781c */ /* 0x000fc60003f0f070 */
[----:B------:R-:W-:Y:S01]  /*1d1b0*/  @!PT LDS RZ, [RZ] ;  /* 0x00000000fffff984 */ /* 0x000fe20000000800 */
[----:B------:R-:W-:Y:S01]  /*1d1c0*/  @!PT LDS RZ, [RZ] ;  /* 0x00000000fffff984 */ /* 0x000fe20000000800 */
[----:B------:R-:W-:Y:S01]  /*1d1d0*/  @!PT LDS RZ, [RZ] ;  /* 0x00000000fffff984 */ /* 0x000fe20000000800 */
[----:B------:R1:W-:Y:S04]  /*1d1e0*/  LDGSTS.E.BYPASS.LTC128B.128 [R4+0x1ac00], desc[UR60][R2.64], !P3 ;  /* 0x1ac0000002047fae */ /* 0x0003e8000d901d7c */
[----:B------:R1:W-:Y:S04]  /*1d1f0*/  LDGSTS.E.BYPASS.LTC128B.128 [R4+0x1dc00], desc[UR60][R2.64+0x80], !P2 ;  /* 0x1dc0008002047fae */ /* 0x0003e8000d101d7c */
[----:B------:R1:W-:Y:S01]  /*1d200*/  LDGSTS.E.BYPASS.LTC128B.128 [R4+0x20c00], desc[UR60][R2.64+0x100], !P1 ;  /* 0x20c0010002047fae */ /* 0x0003e2000c901d7c */
[----:B------:R-:W-:Y:S01]  /*1d210*/  NOP ;  /* 0x0000000000007918 */ /* 0x000fe20000000000 */
.L_x_744:
        /* <DEDUP_REMOVED lines=10> */
.L_x_745:
[----:B------:R2:W-:Y:S01]  /*1d2c0*/  SYNCS.ARRIVE.TRANS64.A1T0 RZ, [R5+URZ+0x2a830], RZ ;  /* 0x02a830ff05ff79a7 */ /* 0x0005e2000810003f */
[----:B------:R-:W-:Y:S05]  /*1d2d0*/  @!P2 BRA `(.L_x_746) ;  /* 0x000000000004a947 */ /* 0x000fea0003800000 */
[----:B------:R-:W-:Y:S01]  /*1d2e0*/  BPT.TRAP 0x1 ;  /* 0x000000040000795c */ /* 0x000fe20000300000 */
.L_x_746:
[----:B-1----:R-:W-:Y:S01]  /*1d2f0*/  SHF.L.U32 R2, R17, 0x1f, RZ ;  /* 0x0000001f11027819 */ /* 0x002fe200000006ff */
[----:B--2---:R-:W-:Y:S01]  /*1d300*/  IMAD R5, R10, 0x8, R22 ;  /* 0x000000080a057824 */ /* 0x004fe200078e0216 */
[----:B------:R-:W-:Y:S03]  /*1d310*/  BSSY B1, `(.L_x_747) ;  /* 0x0000003000017945 */ /* 0x000fe60003800000 */
[----:B------:R-:W1:Y:S02]  /*1d320*/  SYNCS.PHASECHK.TRANS64.TRYWAIT P0, [R5+URZ+0x2a860], R2 ;  /* 0x02a86002050075a7 */ /* 0x000e64000800017f */
[----:B-1----:R-:W-:Y:S05]  /*1d330*/  @!P0 BRA `(.L_x_748) ;  /* 0x0000004800348947 */ /* 0x002fea0003800000 */
.L_x_889:
[----:B------:R-:W-:Y:S05]  /*1d340*/  BSYNC B1 ;  /* 0x0000000000017941 */ /* 0x000fea0003800000 */
.L_x_747:
[----:B------:R-:W0:Y:S01]  /*1d350*/  LDL R4, [R1] ;  /* 0x0000000001047983 */ /* 0x000e220000100800 */
[----:B------:R-:W2:Y:S01]  /*1d360*/  S2R R3, SR_TID.X ;  /* 0x0000000000037919 */ /* 0x000ea20000002100 */
[----:B------:R-:W-:Y:S01]  /*1d370*/  UMOV UR4, 0xffffffff ;  /* 0xffffffff00047882 */ /* 0x000fe20000000000 */
[----:B------:R-:W-:Y:S02]  /*1d380*/  LOP3.LUT P0, RZ, R30, 0x2, RZ, 0xc0, !PT ;  /* 0x000000021eff7812 */ /* 0x000fe4000780c0ff */
[----:B--2---:R-:W-:-:S04]  /*1d390*/  LOP3.LUT R3, R3, 0x7f, RZ, 0xc0, !PT ;  /* 0x0000007f03037812 */ /* 0x004fc800078ec0ff */
[----:B------:R-:W-:Y:S01]  /*1d3a0*/  SHF.R.U32.HI R3, RZ, 0x3, R3 ;  /* 0x00000003ff037819 */ /* 0x000fe20000011603 */
[----:B0-----:R-:W-:Y:S02]  /*1d3b0*/  IMAD R8, R32, -0x60, R4 ;  /* 0xffffffa020087824 */ /* 0x001fe400078e0204 */
[----:B------:R-:W-:-:S03]  /*1d3c0*/  IMAD R4, R10, 0x3000, R36 ;  /* 0x000030000a047824 */ /* 0x000fc600078e0224 */
[----:B------:R-:W-:Y:S01]  /*1d3d0*/  IADD3 R8, -R3, R8, RZ ;  /* 0x0000000803087210 */ /* 0x000fe20007ffe1ff */
[----:B------:R-:W-:Y:S06]  /*1d3e0*/  BRA.DIV UR4, `(.L_x_749) ;  /* 0x0000004a041c7947 */ /* 0x000fec000b800000 */
[----:B-1----:R-:W0:Y:S01]  /*1d3f0*/  SHFL.IDX PT, R2, R24, RZ, 0x181f ;  /* 0x00181fff18027589 */ /* 0x002e2200000e0000 */
[----:B------:R-:W-:-:S03]  /*1d400*/  LEA R4, R4, R22, 0x1 ;  /* 0x0000001604047211 */ /* 0x000fc600078e08ff */
[----:B------:R-:W1:Y:S01]  /*1d410*/  SHFL.IDX PT, R3, R25, RZ, 0x181f ;  /* 0x00181fff19037589 */ /* 0x000e6200000e0000 */
[----:B0-----:R-:W-:-:S05]  /*1d420*/  IADD3 R2, P1, R2, R0, RZ ;  /* 0x0000000002027210 */ /* 0x001fca0007f3e0ff */
[----:B-1----:R-:W-:Y:S01]  /*1d430*/  IMAD.X R3, RZ, RZ, R3, P1 ;  /* 0x000000ffff037224 */ /* 0x002fe200008e0603 */
        /* <DEDUP_REMOVED lines=31> */
[----:B------:R-:W1:Y:S04]  /*1d630*/  SHFL.IDX PT, R3, R25, 0x4, 0x181f ;  /* 0x00981f0019037f89 */ /* 0x000e6800000e0000 */
[----:B------:R-:W2:Y:S01]  /*1d640*/  SHFL.IDX PT, R25, R25, 0x5, 0x181f ;  /* 0x00b81f0019197f89 */ /* 0x000ea200000e0000 */
[----:B0-----:R-:W-:-:S04]  /*1d650*/  IADD3 R2, P2, R2, R0, RZ ;  /* 0x0000000002027210 */ /* 0x001fc80007f5e0ff */
[----:B-1----:R-:W-:Y:S02]  /*1d660*/  IADD3.X R3, RZ, R3, RZ, P2, !PT ;  /* 0x00000003ff037210 */ /* 0x002fe400017fe4ff */
[----:B------:R-:W-:-:S13]  /*1d670*/  ISETP.LT.OR P2, PT, R8, 0x41, !P1 ;  /* 0x000000410800780c */ /* 0x000fda0004f41670 */
[----:B------:R-:W-:Y:S01]  /*1d680*/  LDGSTS.E.BYPASS.LTC128B.128 [R4+0x2400], desc[UR60][R2.64], !P2 ;  /* 0x0240000002047fae */ /* 0x000fe2000d101d7c */
[----:B------:R-:W-:-:S13]  /*1d690*/  ISETP.LT.OR P2, PT, R8, 0x41, !P0 ;  /* 0x000000410800780c */ /* 0x000fda0004741670 */
[----:B------:R0:W-:Y:S04]  /*1d6a0*/  LDGSTS.E.BYPASS.LTC128B.128 [R4+0x5400], desc[UR60][R2.64+0x80], !P2 ;  /* 0x0540008002047fae */ /* 0x0001e8000d101d7c */
[----:B0-2---:R0:W1:Y:S02]  /*1d6b0*/  SHFL.IDX PT, R2, R24, 0x5, 0x181f ;  /* 0x00b81f0018027f89 */ /* 0x00506400000e0000 */
.L_x_903:
        /* <DEDUP_REMOVED lines=16> */
[----:B------:R-:W-:Y:S01]  /*1d7c0*/  IMAD R21, R21, UR4, RZ ;  /* 0x0000000415157c24 */ /* 0x000fe2000f8e02ff */
[----:B------:R-:W-:-:S03]  /*1d7d0*/  IADD3 R3, R3, R9, RZ ;  /* 0x0000000903037210 */ /* 0x000fc60007ffe0ff */
[C---:B------:R-:W-:Y:S02]  /*1d7e0*/  IMAD R21, R6.reuse, UR5, R21 ;  /* 0x0000000506157c24 */ /* 0x040fe4000f8e0215 */
[----:B------:R-:W-:-:S04]  /*1d7f0*/  IMAD.WIDE.U32 R2, R6, UR4, R2 ;  /* 0x0000000406027c25 */ /* 0x000fc8000f8e0002 */
[----:B------:R-:W-:-:S07]  /*1d800*/  IMAD.IADD R21, R3, 0x1, R21 ;  /* 0x0000000103157824 */ /* 0x000fce00078e0215 */
.L_x_750:
        /* <DEDUP_REMOVED lines=10> */
.L_x_751:
[----:B------:R-:W-:Y:S01]  /*1d8b0*/  ULDC.64 UR4, c[0x0][0x330] ;  /* 0x0000cc0000047ab9 */ /* 0x000fe20000000a00 */
[----:B------:R-:W-:Y:S01]  /*1d8c0*/  MOV R3, R21 ;  /* 0x0000001500037202 */ /* 0x000fe20000000f00 */
[----:B------:R1:W-:Y:S01]  /*1d8d0*/  SYNCS.ARRIVE.TRANS64.A1T0 RZ, [R5+URZ+0x2a850], RZ ;  /* 0x02a850ff05ff79a7 */ /* 0x0003e2000810003f */
[----:B------:R-:W-:Y:S01]  /*1d8e0*/  IADD3 R0, R27, -0x1, RZ ;  /* 0xffffffff1b007810 */ /* 0x000fe20007ffe0ff */
[----:B------:R-:W-:Y:S01]  /*1d8f0*/  IMAD.MOV.U32 R17, RZ, RZ, R29 ;  /* 0x000000ffff117224 */ /* 0x000fe200078e001d */
[----:B------:R-:W-:Y:S01]  /*1d900*/  MOV R10, R28 ;  /* 0x0000001c000a7202 */ /* 0x000fe20000000f00 */
[----:B------:R-:W-:-:S04]  /*1d910*/  IMAD.WIDE.U32 R2, R18, UR4, R2 ;  /* 0x0000000412027c25 */ /* 0x000fc8000f8e0002 */
[----:B-1----:R-:W-:Y:S02]  /*1d920*/  IMAD R5, R34, UR4, RZ ;  /* 0x0000000422057c24 */ /* 0x002fe4000f8e02ff */
[----:B------:R-:W-:Y:S02]  /*1d930*/  IMAD.MOV.U32 R32, RZ, RZ, R27 ;  /* 0x000000ffff207224 */ /* 0x000fe400078e001b */
[----:B------:R-:W-:Y:S01]  /*1d940*/  IMAD R5, R18, UR5, R5 ;  /* 0x0000000512057c24 */ /* 0x000fe2000f8e0205 */
[----:B------:R-:W-:Y:S02]  /*1d950*/  ULDC.64 UR4, c[0x0][0x318] ;  /* 0x0000c60000047ab9 */ /* 0x000fe40000000a00 */
[----:B0-----:R-:W-:Y:S01]  /*1d960*/  LEA R24, P0, R2, UR4, 0x1 ;  /* 0x0000000402187c11 */ /* 0x001fe2000f8008ff */
[----:B------:R-:W-:-:S05]  /*1d970*/  IMAD.IADD R25, R5, 0x1, R3 ;  /* 0x0000000105197824 */ /* 0x000fca00078e0203 */
[----:B------:R-:W-:Y:S02]  /*1d980*/  LEA.HI.X R25, R2, UR5, R25, 0x1, P0 ;  /* 0x0000000502197c11 */ /* 0x000fe400080f0c19 */
[----:B------:R-:W-:-:S13]  /*1d990*/  ISETP.GT.AND P0, PT, R27, RZ, PT ;  /* 0x000000ff1b00720c */ /* 0x000fda0003f04270 */
[----:B------:R-:W-:Y:S05]  /*1d9a0*/  @P0 BRA `(.L_x_752) ;  /* 0xfffffff000280947 */ /* 0x000fea000383ffff */
.L_x_739:
[----:B------:R-:W-:Y:S05]  /*1d9b0*/  BSYNC B0 ;  /* 0x0000000000007941 */ /* 0x000fea0003800000 */
.L_x_738:
        /* <DEDUP_REMOVED lines=17> */
.L_x_754:
[----:B------:R-:W-:Y:S05]  /*1dad0*/  BSYNC B0 ;  /* 0x0000000000007941 */ /* 0x000fea0003800000 */
.L_x_753:
[----:B------:R-:W-:-:S13]  /*1dae0*/  LOP3.LUT P0, RZ, R23, 0x10, RZ, 0xc0, !PT ;  /* 0x0000001017ff7812 */ /* 0x000fda000780c0ff */
[----:B------:R-:W-:Y:S05]  /*1daf0*/  @!P0 BRA `(.L_x_755) ;  /* 0x0000000000048947 */ /* 0x000fea0003800000 */
[----:B------:R-:W-:Y:S01]  /*1db00*/  BPT.TRAP 0x1 ;  /* 0x000000040000795c */ /* 0x000fe20000300000 */
.L_x_755:
[----:B------:R-:W2:Y:S01]  /*1db10*/  LDL.LU R2, [R1] ;  /* 0x0000000001027983 */ /* 0x000ea20000300800 */
[----:B------:R-:W-:Y:S01]  /*1db20*/  LEA R0, R28, R22, 0x3 ;  /* 0x000000161c007211 */ /* 0x000fe200078e18ff */
[----:B------:R-:W-:Y:S01]  /*1db30*/  BSSY B0, `(.L_x_756) ;  /* 0x0000005000007945 */ /* 0x000fe20003800000 */
[----:B0-----:R-:W-:-:S04]  /*1db40*/  SHF.L.U32 R3, R29, 0x1f, RZ ;  /* 0x0000001f1d037819 */ /* 0x001fc800000006ff */
[----:B------:R-:W0:Y:S01]  /*1db50*/  SYNCS.PHASECHK.TRANS64.TRYWAIT P0, [R0+URZ+0x2a860], R3 ;  /* 0x02a86003000075a7 */ /* 0x000e22000800017f */
[----:B--2---:R-:W-:Y:S01]  /*1db60*/  IMAD R6, R27, -0x60, R2 ;  /* 0xffffffa01b067824 */ /* 0x004fe200078e0202 */
[----:B0-----:R-:W-:Y:S06]  /*1db70*/  @!P0 BRA `(.L_x_757) ;  /* 0x0000004800288947 */ /* 0x001fec0003800000 */
.L_x_904:
[----:B------:R-:W-:Y:S05]  /*1db80*/  BSYNC B0 ;  /* 0x0000000000007941 */ /* 0x000fea0003800000 */
.L_x_756:
[----:B------:R-:W1:Y:S01]  /*1db90*/  S2R R2, SR_TID.X ;  /* 0x0000000000027919 */ /* 0x000e620000002100 */
[----:B------:R-:W-:Y:S01]  /*1dba0*/  UMOV UR4, 0xffffffff ;  /* 0xffffffff00047882 */ /* 0x000fe20000000000 */
[----:B------:R-:W-:Y:S01]  /*1dbb0*/  IMAD R4, R28, 0x3000, R36 ;  /* 0x000030001c047824 */ /* 0x000fe200078e0224 */
[----:B-1----:R-:W-:-:S04]  /*1dbc0*/  LOP3.LUT R2, R2, 0x7f, RZ, 0xc0, !PT ;  /* 0x0000007f02027812 */ /* 0x002fc800078ec0ff */
[----:B------:R-:W-:-:S05]  /*1dbd0*/  SHF.R.U32.HI R2, RZ, 0x3, R2 ;  /* 0x00000003ff027819 */ /* 0x000fca0000011602 */
[----:B------:R-:W-:Y:S01]  /*1dbe0*/  IMAD.IADD R6, R6, 0x1, -R2 ;  /* 0x0000000106067824 */ /* 0x000fe200078e0a02 */
[----:B------:R-:W-:Y:S06]  /*1dbf0*/  BRA.DIV UR4, `(.L_x_758) ;  /* 0x0000004a041c7947 */ /* 0x000fec000b800000 */
[----:B------:R-:W1:Y:S01]  /*1dc00*/  S2R R7, SR_TID.X ;  /* 0x0000000000077919 */ /* 0x000e620000002100 */
[----:B------:R-:W-:Y:S01]  /*1dc10*/  LOP3.LUT R2, R30, 0x1, RZ, 0xc0, !PT ;  /* 0x000000011e027812 */ /* 0x000fe200078ec0ff */
[----:B------:R-:W-:Y:S01]  /*1dc20*/  IMAD R4, R4, 0x2, R22 ;  /* 0x0000000204047824 */ /* 0x000fe200078e0216 */
[----:B------:R-:W-:Y:S01]  /*1dc30*/  LOP3.LUT P0, RZ, R30, 0x2, RZ, 0xc0, !PT ;  /* 0x000000021eff7812 */ /* 0x000fe2000780c0ff */
[----:B------:R-:W2:Y:S01]  /*1dc40*/  SHFL.IDX PT, R14, R24, RZ, 0x181f ;  /* 0x00181fff180e7589 */ /* 0x000ea200000e0000 */
[----:B------:R-:W-:Y:S02]  /*1dc50*/  ISETP.NE.U32.AND P1, PT, R2, 0x1, PT ;  /* 0x000000010200780c */ /* 0x000fe40003f25070 */
[C---:B------:R-:W-:Y:S01]  /*1dc60*/  ISETP.LT.OR P3, PT, R6.reuse, 0x1, !P0 ;  /* 0x000000010600780c */ /* 0x040fe20004761670 */
[----:B0-----:R-:W0:Y:S01]  /*1dc70*/  SHFL.IDX PT, R3, R25, RZ, 0x181f ;  /* 0x00181fff19037589 */ /* 0x001e2200000e0000 */
[----:B------:R-:W-:-:S03]  /*1dc80*/  ISETP.LT.OR P2, PT, R6, 0x1, P1 ;  /* 0x000000010600780c */ /* 0x000fc60000f41670 */
[----:B------:R-:W-:Y:S04]  /*1dc90*/  SHFL.IDX PT, R8, R25, 0x1, 0x181f ;  /* 0x00381f0019087f89 */ /* 0x000fe800000e0000 */
[----:B------:R-:W-:Y:S01]  /*1dca0*/  SHFL.IDX PT, R10, R24, 0x2, 0x181f ;  /* 0x00581f00180a7f89 */ /* 0x000fe200000e0000 */
[----:B-1----:R-:W-:-:S04]  /*1dcb0*/  SHF.L.U32 R7, R7, 0x3, RZ ;  /* 0x0000000307077819 */ /* 0x002fc800000006ff */
[----:B------:R-:W-:-:S05]  /*1dcc0*/  LOP3.LUT R7, R7, 0x38, RZ, 0xc0, !PT ;  /* 0x0000003807077812 */ /* 0x000fca00078ec0ff */
[----:B------:R-:W-:Y:S02]  /*1dcd0*/  IMAD.SHL.U32 R5, R7, 0x2, RZ ;  /* 0x0000000207057824 */ /* 0x000fe400078e00ff */
[----:B------:R-:W-:Y:S03]  /*1dce0*/  SHFL.IDX PT, R7, R25, 0x2, 0x181f ;  /* 0x00581f0019077f89 */ /* 0x000fe600000e0000 */
[----:B--2---:R-:W-:Y:S02]  /*1dcf0*/  IADD3 R2, P4, R14, R5, RZ ;  /* 0x000000050e027210 */ /* 0x004fe40007f9e0ff */
[----:B------:R-:W1:Y:S02]  /*1dd00*/  SHFL.IDX PT, R14, R24, 0x1, 0x181f ;  /* 0x00381f00180e7f89 */ /* 0x000e6400000e0000 */
[----:B0-----:R-:W-:-:S05]  /*1dd10*/  IADD3.X R3, RZ, R3, RZ, P4, !PT ;  /* 0x00000003ff037210 */ /* 0x001fca00027fe4ff */
[----:B------:R-:W-:Y:S01]  /*1dd20*/  LDGSTS.E.BYPASS.LTC128B.128 [R4+0x400], desc[UR60][R2.64], !P2 ;  /* 0x0040000002047fae */ /* 0x000fe2000d101d7c */
[----:B------:R-:W-:-:S03]  /*1dd30*/  ISETP.LT.OR P2, PT, R6, 0x11, P1 ;  /* 0x000000110600780c */ /* 0x000fc60000f41670 */
[----:B------:R1:W-:Y:S01]  /*1dd40*/  LDGSTS.E.BYPASS.LTC128B.128 [R4+0x3400], desc[UR60][R2.64+0x80], !P3 ;  /* 0x0340008002047fae */ /* 0x0003e2000d901d7c */
[----:B------:R-:W-:Y:S02]  /*1dd50*/  ISETP.LT.OR P3, PT, R6, 0x11, !P0 ;  /* 0x000000110600780c */ /* 0x000fe40004761670 */
[----:B-1----:R-:W-:Y:S02]  /*1dd60*/  IADD3 R2, P4, R14, R5, RZ ;  /* 0x000000050e027210 */ /* 0x002fe40007f9e0ff */
[----:B------:R-:W0:Y:S02]  /*1dd70*/  SHFL.IDX PT, R14, R24, 0x3, 0x181f ;  /* 0x00781f00180e7f89 */ /* 0x000e2400000e0000 */
[----:B------:R-:W-:Y:S02]  /*1dd80*/  IADD3.X R3, RZ, R8, RZ, P4, !PT ;  /* 0x00000008ff037210 */ /* 0x000fe400027fe4ff */
        /* <DEDUP_REMOVED lines=15> */
[----:B------:R0:W0:Y:S01]  /*1de80*/  SHFL.IDX PT, R14, R24, 0x5, 0x181f ;  /* 0x00b81f00180e7f89 */ /* 0x00002200000e0000 */
[----:B-1----:R-:W-:-:S05]  /*1de90*/  IADD3.X R3, RZ, R8, RZ, P4, !PT ;  /* 0x00000008ff037210 */ /* 0x002fca00027fe4ff */
[----:B------:R-:W-:Y:S01]  /*1dea0*/  LDGSTS.E.BYPASS.LTC128B.128 [R4+0x1c00], desc[UR60][R2.64], !P2 ;  /* 0x01c0000002047fae */ /* 0x000fe2000d101d7c */
[----:B------:R-:W-:-:S03]  /*1deb0*/  ISETP.LT.OR P2, PT, R6, 0x41, P1 ;  /* 0x000000410600780c */ /* 0x000fc60000f41670 */
[----:B------:R2:W-:Y:S01]  /*1dec0*/  LDGSTS.E.BYPASS.LTC128B.128 [R4+0x4c00], desc[UR60][R2.64+0x80], !P3 ;  /* 0x04c0008002047fae */ /* 0x0005e2000d901d7c */
[----:B------:R-:W-:Y:S02]  /*1ded0*/  ISETP.LT.OR P3, PT, R6, 0x41, !P0 ;  /* 0x000000410600780c */ /* 0x000fe40004761670 */
[----:B--2---:R-:W-:-:S05]  /*1dee0*/  IADD3 R2, P4, R10, R5, RZ ;  /* 0x000000050a027210 */ /* 0x004fca0007f9e0ff */
[----:B---3--:R-:W-:-:S05]  /*1def0*/  IMAD.X R3, RZ, RZ, R7, P4 ;  /* 0x000000ffff037224 */ /* 0x008fca00020e0607 */
[----:B------:R1:W-:Y:S04]  /*1df00*/  LDGSTS.E.BYPASS.LTC128B.128 [R4+0x2400], desc[UR60][R2.64], !P2 ;  /* 0x0240000002047fae */ /* 0x0003e8000d101d7c */
[----:B0---4-:R1:W-:Y:S02]  /*1df10*/  LDGSTS.E.BYPASS.LTC128B.128 [R4+0x5400], desc[UR60][R2.64+0x80], !P3 ;  /* 0x0540008002047fae */ /* 0x0113e4000d901d7c */
.L_x_918:
[C---:B------:R-:W-:Y:S02]  /*1df20*/  ISETP.LT.OR P1, PT, R6.reuse, 0x51, P1 ;  /* 0x000000510600780c */ /* 0x040fe40000f21670 */
[----:B------:R-:W-:Y:S02]  /*1df30*/  ISETP.LT.OR P0, PT, R6, 0x51, !P0 ;  /* 0x000000510600780c */ /* 0x000fe40004701670 */
[----:B-1----:R-:W-:-:S04]  /*1df40*/  IADD3 R2, P2, R14, R5, RZ ;  /* 0x000000050e027210 */ /* 0x002fc80007f5e0ff */
[----:B------:R-:W-:-:S05]  /*1df50*/  IADD3.X R3, RZ, R25, RZ, P2, !PT ;  /* 0x00000019ff037210 */ /* 0x000fca00017fe4ff */
[----:B------:R-:W-:Y:S01]  /*1df60*/  @!PT LDS RZ, [RZ] ;  /* 0x00000000fffff984 */ /* 0x000fe20000000800 */
[----:B------:R-:W-:Y:S01]  /*1df70*/  @!PT LDS RZ, [RZ] ;  /* 0x00000000fffff984 */ /* 0x000fe20000000800 */
[----:B------:R-:W-:Y:S01]  /*1df80*/  @!PT LDS RZ, [RZ] ;  /* 0x00000000fffff984 */ /* 0x000fe20000000800 */
[----:B------:R0:W-:Y:S04]  /*1df90*/  LDGSTS.E.BYPASS.LTC128B.128 [R4+0x2c00], desc[UR60][R2.64], !P1 ;  /* 0x02c0000002047fae */ /* 0x0001e8000c901d7c */
[----:B------:R0:W-:Y:S01]  /*1dfa0*/  LDGSTS.E.BYPASS.LTC128B.128 [R4+0x5c00], desc[UR60][R2.64+0x80], !P0 ;  /* 0x05c0008002047fae */ /* 0x0001e2000c101d7c */
[----:B------:R-:W-:Y:S01]  /*1dfb0*/  PLOP3.LUT P0, PT, PT, PT, PT, 0x80, 0x0 ;  /* 0x000000000000781c */ /* 0x000fe20003f0f070 */
[----:B------:R-:W-:-:S12]  /*1dfc0*/  NOP ;  /* 0x0000000000007918 */ /* 0x000fd80000000000 */
.L_x_759:
        /* <DEDUP_REMOVED lines=10> */
.L_x_760:
[----:B------:R-:W-:Y:S01]  /*1e070*/  VIADD R28, R28, 0x1 ;  /* 0x000000011c1c7836 */ /* 0x000fe20000000000 */
[----:B------:R1:W-:Y:S04]  /*1e080*/  SYNCS.ARRIVE.TRANS64.A1T0 RZ, [R0+URZ+0x2a850], RZ ;  /* 0x02a850ff00ff79a7 */ /* 0x0003e8000810003f */
[----:B------:R-:W-:-:S04]  /*1e090*/  ISETP.NE.AND P0, PT, R28, 0x2, PT ;  /* 0x000000021c00780c */ /* 0x000fc80003f05270 */
[----:B-1----:R-:W-:Y:S02]  /*1e0a0*/  SEL R0, RZ, 0x1, P0 ;  /* 0x00000001ff007807 */ /* 0x002fe40000000000 */
[----:B------:R-:W-:Y:S02]  /*1e0b0*/  SEL R28, R28, RZ, P0 ;  /* 0x000000ff1c1c7207 */ /* 0x000fe40000000000 */
[----:B------:R-:W-:-:S07]  /*1e0c0*/  LOP3.LUT R29, R29, R0, RZ, 0x3c, !PT ;  /* 0x000000001d1d7212 */ /* 0x000fce00078e3cff */
.L_x_717:
[----:B------:R-:W-:Y:S05]  /*1e0d0*/  BSYNC B7 ;  /* 0x0000000000077941 */ /* 0x000fea0003800000 */
.L_x_715:
[----:B------:R-:W-:-:S13]  /*1e0e0*/  LOP3.LUT P0, RZ, R23, 0x20, RZ, 0xc0, !PT ;  /* 0x0000002017ff7812 */ /* 0x000fda000780c0ff */
[----:B------:R-:W-:Y:S05]  /*1e0f0*/  @!P0 BRA `(.L_x_761) ;  /* 0x0000000000248947 */ /* 0x000fea0003800000 */
[----:B------:R-:W-:Y:S05]  /*1e100*/  WARPSYNC.ALL ;  /* 0x0000000000007948 */ /* 0x000fea0003800000 */
[----:B------:R-:W1:Y:S08]  /*1e110*/  S2UR UR5, SR_CgaCtaId ;  /* 0x00000000000579c3 */ /* 0x000e700000008800 */
[----:B------:R-:W-:Y:S06]  /*1e120*/  BAR.SYNC.DEFER_BLOCKING 0x5, 0x180 ;  /* 0x0146000000007b1d */ /* 0x000fec0000010000 */
[----:B------:R-:W-:-:S02]  /*1e130*/  UMOV UR4, 0x400 ;  /* 0x0000040000047882 */ /* 0x000fc40000000000 */
[----:B-1----:R-:W-:-:S06]  /*1e140*/  ULEA UR4, UR5, UR4, 0x18 ;  /* 0x0000000405047291 */ /* 0x002fcc000f8ec03f */
[----:B0-----:R-:W-:-:S05]  /*1e150*/  MOV R22, UR4 ;  /* 0x0000000400167c02 */ /* 0x001fca0008000f00 */
[----:B------:R2:W3:Y:S01]  /*1e160*/  LDS.128 R16, [R22+0x2a8d0] ;  /* 0x02a8d00016107984 */ /* 0x0004e20000000c00 */
[----:B------:R-:W-:Y:S06]  /*1e170*/  BAR.ARV 0x4, 0x180 ;  /* 0x0106000000007b1d */ /* 0x000fec0000002000 */
[----:B------:R-:W-:Y:S05]  /*1e180*/  BRA `(.L_x_762) ;  /* 0x0000000800407947 */ /* 0x000fea0003800000 */
.L_x_761:
[----:B------:R-:W1:Y:S01]  /*1e190*/  S2R R8, SR_TID.X ;  /* 0x0000000000087919 */ /* 0x000e620000002100 */
[----:B------:R-:W-:Y:S01]  /*1e1a0*/  UMOV UR4, 0xffffffff ;  /* 0xffffffff00047882 */ /* 0x000fe20000000000 */
[----:B-1----:R-:W-:-:S04]  /*1e1b0*/  LOP3.LUT R8, R8, 0x1f, RZ, 0xc0, !PT ;  /* 0x0000001f08087812 */ /* 0x002fc800078ec0ff */
[----:B------:R-:W-:Y:S01]  /*1e1c0*/  ISETP.NE.AND P0, PT, R8, 0x1f, PT ;  /* 0x0000001f0800780c */ /* 0x000fe20003f05270 */
[----:B------:R-:W-:-:S12]  /*1e1d0*/  BRA.DIV UR4, `(.L_x_763) ;  /* 0x0000004a04907947 */ /* 0x000fd8000b800000 */
[----:B------:R-:W-:Y:S01]  /*1e1e0*/  IMAD.IADD R5, R19, 0x1, R8 ;  /* 0x0000000113057824 */ /* 0x000fe200078e0208 */
[----:B------:R-:W-:-:S04]  /*1e1f0*/  ULDC UR4, c[0x0][0xc3c] ;  /* 0x00030f0000047ab9 */ /* 0x000fc80000000800 */
[----:B------:R-:W-:-:S13]  /*1e200*/  ISETP.GE.OR P1, PT, R5, UR4, !P0 ;  /* 0x0000000405007c0c */ /* 0x000fda000c726670 */
[----:B0-----:R-:W0:Y:S02]  /*1e210*/  @!P1 LDC.64 R2, c[0x0][0xc80] ;  /* 0x00032000ff029b82 */ /* 0x001e240000000a00 */
[----:B0-----:R-:W-:-:S06]  /*1e220*/  @!P1 IMAD.WIDE R2, R5, 0x4, R2 ;  /* 0x0000000405029825 */ /* 0x001fcc00078e0202 */
[----:B------:R-:W2:Y:S01]  /*1e230*/  @!P1 LDG.E R2, desc[UR60][R2.64] ;  /* 0x0000003c02029981 */ /* 0x000ea2000c1e1900 */
[----:B------:R-:W-:Y:S02]  /*1e240*/  MOV R4, RZ ;  /* 0x000000ff00047202 */ /* 0x000fe40000000f00 */
[C---:B------:R-:W-:Y:S01]  /*1e250*/  ISETP.GE.U32.AND P2, PT, R8.reuse, 0x2, PT ;  /* 0x000000020800780c */ /* 0x040fe20003f46070 */
[----:B------:R-:W-:Y:S01]  /*1e260*/  SHFL.IDX PT, R0, R16, 0x1, 0x1f ;  /* 0x00201f0010007f89 */ /* 0x000fe200000e0000 */
[C---:B------:R-:W-:Y:S02]  /*1e270*/  ISETP.GE.U32.AND P3, PT, R8.reuse, 0x4, PT ;  /* 0x000000040800780c */ /* 0x040fe40003f66070 */
[C---:B------:R-:W-:Y:S02]  /*1e280*/  ISETP.GE.U32.AND P4, PT, R8.reuse, 0x8, PT ;  /* 0x000000080800780c */ /* 0x040fe40003f86070 */
[C---:B------:R-:W-:Y:S01]  /*1e290*/  ISETP.GE.U32.AND P5, PT, R8.reuse, 0x10, PT ;  /* 0x000000100800780c */ /* 0x040fe20003fa6070 */
[----:B--2---:R-:W-:Y:S01]  /*1e2a0*/  @!P1 IMAD.MOV.U32 R4, RZ, RZ, R2 ;  /* 0x000000ffff049224 */ /* 0x004fe200078e0002 */
[----:B------:R-:W-:-:S04]  /*1e2b0*/  ISETP.NE.AND P1, PT, R8, RZ, PT ;  /* 0x000000ff0800720c */ /* 0x000fc80003f25270 */
[----:B------:R-:W0:Y:S02]  /*1e2c0*/  SHFL.UP PT, R14, R4, 0x1, RZ ;  /* 0x04200000040e7989 */ /* 0x000e2400000e00ff */
[----:B0-----:R-:W-:-:S04]  /*1e2d0*/  SEL R5, R14, RZ, P1 ;  /* 0x000000ff0e057207 */ /* 0x001fc80000800000 */
[----:B------:R-:W-:Y:S02]  /*1e2e0*/  IADD3 R6, R4, R5, RZ ;  /* 0x0000000504067210 */ /* 0x000fe40007ffe0ff */
[----:B------:R-:W-:Y:S04]  /*1e2f0*/  SHFL.IDX PT, R5, R16, RZ, 0x1f ;  /* 0x00001fff10057589 */ /* 0x000fe800000e0000 */
        /* <DEDUP_REMOVED lines=12> */
[----:B------:R0:W1:Y:S02]  /*1e3c0*/  SHFL.IDX PT, R14, R2, 0x1f, 0x1f ;  /* 0x03e01f00020e7f89 */ /* 0x00006400000e0000 */
.L_x_928:
[----:B------:R-:W-:Y:S02]  /*1e3d0*/  ULDC UR4, c[0x0][0xc38] ;  /* 0x00030e0000047ab9 */ /* 0x000fe40000000800 */
[----:B------:R-:W-:-:S04]  /*1e3e0*/  IMAD.U32 R7, RZ, RZ, UR4 ;  /* 0x00000004ff077e24 */ /* 0x000fc8000f8e00ff */
[----:B-1----:R-:W-:-:S05]  /*1e3f0*/  IMAD R3, R14, R7, RZ ;  /* 0x000000070e037224 */ /* 0x002fca00078e02ff */
[----:B------:R-:W-:-:S04]  /*1e400*/  IADD3 R6, R0, R3, RZ ;  /* 0x0000000300067210 */ /* 0x000fc80007ffe0ff */
[----:B------:R-:W-:-:S13]  /*1e410*/  ISETP.GT.AND P6, PT, R6, R5, PT ;  /* 0x000000050600720c */ /* 0x000fda0003fc4270 */
[----:B------:R-:W-:Y:S05]  /*1e420*/  @P6 BRA `(.L_x_764) ;  /* 0x00000000009c6947 */ /* 0x000fea0003800000 */
.L_x_769:
[----:B------:R-:W1:Y:S01]  /*1e430*/  LDC R0, c[0x0][0xc3c] ;  /* 0x00030f00ff007b82 */ /* 0x000e620000000800 */
[----:B------:R-:W-:-:S05]  /*1e440*/  VIADD R19, R19, 0x1f ;  /* 0x0000001f13137836 */ /* 0x000fca0000000000 */
[----:B-1----:R-:W-:-:S13]  /*1e450*/  ISETP.GE.AND P6, PT, R19, R0, PT ;  /* 0x000000001300720c */ /* 0x002fda0003fc6270 */
[----:B------:R-:W-:Y:S05]  /*1e460*/  @P6 BRA `(.L_x_765) ;  /* 0x0000000400446947 */ /* 0x000fea0003800000 */
[----:B0-----:R-:W0:Y:S01]  /*1e470*/  S2R R2, SR_TID.X ;  /* 0x0000000000027919 */ /* 0x001e220000002100 */
[----:B------:R-:W-:Y:S01]  /*1e480*/  BSSY B0, `(.L_x_766) ;  /* 0x0000009000007945 */ /* 0x000fe20003800000 */
[----:B------:R-:W-:Y:S01]  /*1e490*/  IMAD.MOV.U32 R4, RZ, RZ, RZ ;  /* 0x000000ffff047224 */ /* 0x000fe200078e00ff */
[----:B0-----:R-:W-:-:S04]  /*1e4a0*/  LOP3.LUT R2, R2, 0x1f, RZ, 0xc0, !PT ;  /* 0x0000001f02027812 */ /* 0x001fc800078ec0ff */
[----:B------:R-:W-:-:S04]  /*1e4b0*/  IADD3 R7, R19, R2, RZ ;  /* 0x0000000213077210 */ /* 0x000fc80007ffe0ff */
[----:B------:R-:W-:-:S13]  /*1e4c0*/  ISETP.GE.OR P6, PT, R7, R0, !P0 ;  /* 0x000000000700720c */ /* 0x000fda00047c6670 */
[----:B------:R-:W-:Y:S05]  /*1e4d0*/  @P6 BRA `(.L_x_767) ;  /* 0x00000000000c6947 */ /* 0x000fea0003800000 */
[----:B------:R-:W0:Y:S02]  /*1e4e0*/  LDC.64 R2, c[0x0][0xc80] ;  /* 0x00032000ff027b82 */ /* 0x000e240000000a00 */
[----:B0-----:R-:W-:-:S05]  /*1e4f0*/  IMAD.WIDE R2, R7, 0x4, R2 ;  /* 0x0000000407027825 */ /* 0x001fca00078e0202 */
[----:B------:R0:W5:Y:S02]  /*1e500*/  LDG.E R4, desc[UR60][R2.64] ;  /* 0x0000003c02047981 */ /* 0x000164000c1e1900 */
.L_x_767:
[----:B------:R-:W-:Y:S05]  /*1e510*/  BSYNC B0 ;  /* 0x0000000000007941 */ /* 0x000fea0003800000 */
.L_x_766:
[----:B------:R-:W-:-:S03]  /*1e520*/  UMOV UR4, 0xffffffff ;  /* 0xffffffff00047882 */ /* 0x000fc60000000000 */
[----:B------:R-:W-:Y:S05]  /*1e530*/  BRA.DIV UR4, `(.L_x_768) ;  /* 0x0000004a04dc7947 */ /* 0x000fea000b800000 */
[----:B-----5:R-:W1:Y:S02]  /*1e540*/  SHFL.UP PT, R14, R4, 0x1, RZ ;  /* 0x04200000040e7989 */ /* 0x020e6400000e00ff */
[----:B-1----:R-:W-:-:S04]  /*1e550*/  SEL R13, R14, RZ, P1 ;  /* 0x000000ff0e0d7207 */ /* 0x002fc80000800000 */
[----:B------:R-:W-:-:S05]  /*1e560*/  IADD3 R13, R4, R13, RZ ;  /* 0x0000000d040d7210 */ /* 0x000fca0007ffe0ff */
[----:B------:R-:W1:Y:S02]  /*1e570*/  SHFL.UP PT, R14, R13, 0x2, RZ ;  /* 0x044000000d0e7989 */ /* 0x000e6400000e00ff */
[----:B-1----:R-:W-:-:S05]  /*1e580*/  SEL R0, R14, RZ, P2 ;  /* 0x000000ff0e007207 */ /* 0x002fca0001000000 */
        /* <DEDUP_REMOVED lines=11> */
.L_x_936:
[----:B------:R-:W-:Y:S02]  /*1e640*/  ULDC UR4, c[0x0][0xc38] ;  /* 0x00030e0000047ab9 */ /* 0x000fe40000000800 */
[----:B------:R-:W-:-:S04]  /*1e650*/  IMAD.U32 R7, RZ, RZ, UR4 ;  /* 0x00000004ff077e24 */ /* 0x000fc8000f8e00ff */
[----:B-1----:R-:W-:-:S05]  /*1e660*/  IMAD R3, R14, R7, RZ ;  /* 0x000000070e037224 */ /* 0x002fca00078e02ff */
[----:B------:R-:W-:-:S04]  /*1e670*/  IADD3 R6, R3, R6, RZ ;  /* 0x0000000603067210 */ /* 0x000fc80007ffe0ff */
[----:B------:R-:W-:-:S13]  /*1e680*/  ISETP.GT.AND P6, PT, R6, R5, PT ;  /* 0x000000050600720c */ /* 0x000fda0003fc4270 */
[----:B------:R-:W-:Y:S05]  /*1e690*/  @!P6 BRA `(.L_x_769) ;  /* 0xfffffffc0064e947 */ /* 0x000fea000383ffff */
.L_x_764:
[----:B------:R-:W-:Y:S01]  /*1e6a0*/  IMAD.IADD R6, R6, 0x1, -R3 ;  /* 0x0000000106067824 */ /* 0x000fe200078e0a03 */
[----:B------:R-:W-:-:S03]  /*1e6b0*/  UMOV UR4, 0xffffffff ;  /* 0xffffffff00047882 */ /* 0x000fc60000000000 */
[----:B------:R-:W-:-:S05]  /*1e6c0*/  IMAD R0, R2, R7, R6 ;  /* 0x0000000702007224 */ /* 0x000fca00078e0206 */
[----:B------:R-:W-:Y:S01]  /*1e6d0*/  ISETP.GT.AND P6, PT, R0, R5, PT ;  /* 0x000000050000720c */ /* 0x000fe20003fc4270 */
[----:B------:R-:W-:-:S12]  /*1e6e0*/  BRA.DIV UR4, `(.L_x_770) ;  /* 0x0000004e042c7947 */ /* 0x000fd8000b800000 */
[----:B------:R-:W-:-:S04]  /*1e6f0*/  VOTE.ANY R3, PT, !P6 ;  /* 0x0000000000037806 */ /* 0x000fc800070e0100 */
[----:B------:R-:W1:Y:S02]  /*1e700*/  POPC R0, R3 ;  /* 0x0000000300007309 */ /* 0x000e640000000000 */
[----:B-1----:R1:W2:Y:S02]  /*1e710*/  SHFL.IDX PT, R4, R4, R0, 0x1f ;  /* 0x00001f0004047589 */ /* 0x0022a400000e0000 */
.L_x_940:
[----:B------:R-:W-:Y:S02]  /*1e720*/  ISETP.NE.AND P0, PT, R3, RZ, PT ;  /* 0x000000ff0300720c */ /* 0x000fe40003f05270 */
[----:B------:R-:W-:-:S11]  /*1e730*/  MOV R14, RZ ;  /* 0x000000ff000e7202 */ /* 0x000fd60000000f00 */
[----:B------:R-:W-:Y:S05]  /*1e740*/  @!P0 BRA `(.L_x_771) ;  /* 0x0000000000108947 */ /* 0x000fea0003800000 */
[----:B------:R-:W-:Y:S01]  /*1e750*/  UMOV UR4, 0xffffffff ;  /* 0xffffffff00047882 */ /* 0x000fe20000000000 */
[----:B------:R-:W-:Y:S02]  /*1e760*/  VIADD R12, R0, 0xffffffff ;  /* 0xffffffff000c7836 */ /* 0x000fe40000000000 */
[----:B------:R-:W-:Y:S05]  /*1e770*/  BRA.DIV UR4, `(.L_x_772) ;  /* 0x0000004e04507947 */ /* 0x000fea000b800000 */
[----:B------:R3:W4:Y:S02]  /*1e780*/  SHFL.IDX PT, R14, R2, R12, 0x1f ;  /* 0x00001f0c020e7589 */ /* 0x00072400000e0000 */
.L_x_771:
[----:B--2---:R-:W-:Y:S01]  /*1e790*/  IABS R8, R4 ;  /* 0x0000000400087213 */ /* 0x004fe20000000000 */
[----:B----4-:R-:W-:Y:S01]  /*1e7a0*/  IMAD R16, R14, R7, R6 ;  /* 0x000000070e107224 */ /* 0x010fe200078e0206 */
[----:B------:R-:W-:Y:S02]  /*1e7b0*/  IADD3 R19, R0, R19, RZ ;  /* 0x0000001300137210 */ /* 0x000fe40007ffe0ff */
[----:B------:R-:W2:Y:S08]  /*1e7c0*/  I2F.RP R9, R8 ;  /* 0x0000000800097306 */ /* 0x000eb00000209400 */
[----:B--2---:R-:W0:Y:S02]  /*1e7d0*/  MUFU.RCP R9, R9 ;  /* 0x0000000900097308 */ /* 0x004e240000001000 */
[----:B0--3--:R-:W-:-:S06]  /*1e7e0*/  IADD3 R2, R9, 0xffffffe, RZ ;  /* 0x0ffffffe09027810 */ /* 0x009fcc0007ffe0ff */
[----:B------:R0:W2:Y:S02]  /*1e7f0*/  F2I.FTZ.U32.TRUNC.NTZ R3, R2 ;  /* 0x0000000200037305 */ /* 0x0000a4000021f000 */
[----:B0-----:R-:W-:Y:S01]  /*1e800*/  MOV R2, RZ ;  /* 0x000000ff00027202 */ /* 0x001fe20000000f00 */
[----:B--2---:R-:W-:-:S04]  /*1e810*/  IMAD.MOV R7, RZ, RZ, -R3 ;  /* 0x000000ffff077224 */ /* 0x004fc800078e0a03 */
[----:B------:R-:W-:-:S04]  /*1e820*/  IMAD R7, R7, R8, RZ ;  /* 0x0000000807077224 */ /* 0x000fc800078e02ff */
[----:B------:R-:W-:-:S04]  /*1e830*/  IMAD.HI.U32 R3, R3, R7, R2 ;  /* 0x0000000703037227 */ /* 0x000fc800078e0002 */
[----:B------:R-:W-:Y:S01]  /*1e840*/  IMAD.IADD R7, R5, 0x1, -R16 ;  /* 0x0000000105077824 */ /* 0x000fe200078e0a10 */
[----:B------:R-:W-:-:S04]  /*1e850*/  IABS R5, R4 ;  /* 0x0000000400057213 */ /* 0x000fc80000000000 */
[----:B------:R-:W-:Y:S02]  /*1e860*/  IABS R2, R7 ;  /* 0x0000000700027213 */ /* 0x000fe40000000000 */
[----:B------:R-:W-:-:S03]  /*1e870*/  IADD3 R5, RZ, -R5, RZ ;  /* 0x80000005ff057210 */ /* 0x000fc60007ffe0ff */
[----:B------:R-:W-:-:S04]  /*1e880*/  IMAD.HI.U32 R3, R3, R2, RZ ;  /* 0x0000000203037227 */ /* 0x000fc800078e00ff */
[----:B------:R-:W-:Y:S01]  /*1e890*/  IMAD R5, R3, R5, R2 ;  /* 0x0000000503057224 */ /* 0x000fe200078e0202 */
[----:B------:R-:W-:-:S04]  /*1e8a0*/  LOP3.LUT R2, R7, R4, RZ, 0x3c, !PT ;  /* 0x0000000407027212 */ /* 0x000fc800078e3cff */
[----:B------:R-:W-:Y:S02]  /*1e8b0*/  ISETP.GT.U32.AND P1, PT, R8, R5, PT ;  /* 0x000000050800720c */ /* 0x000fe40003f24070 */
[----:B------:R-:W-:-:S11]  /*1e8c0*/  ISETP.GE.AND P2, PT, R2, RZ, PT ;  /* 0x000000ff0200720c */ /* 0x000fd60003f46270 */
[----:B------:R-:W-:Y:S01]  /*1e8d0*/  @!P1 IMAD.IADD R5, R5, 0x1, -R8 ;  /* 0x0000000105059824 */ /* 0x000fe200078e0a08 */
[----:B------:R-:W-:Y:S02]  /*1e8e0*/  @!P1 IADD3 R3, R3, 0x1, RZ ;  /* 0x0000000103039810 */ /* 0x000fe40007ffe0ff */
[----:B------:R-:W-:Y:S02]  /*1e8f0*/  ISETP.NE.AND P1, PT, R4, RZ, PT ;  /* 0x000000ff0400720c */ /* 0x000fe40003f25270 */
[----:B------:R-:W-:-:S13]  /*1e900*/  ISETP.GE.U32.AND P0, PT, R5, R8, PT ;  /* 0x000000080500720c */ /* 0x000fda0003f06070 */
[----:B------:R-:W-:-:S05]  /*1e910*/  @P0 VIADD R3, R3, 0x1 ;  /* 0x0000000103030836 */ /* 0x000fca0000000000 */
[----:B------:R-:W-:Y:S02]  /*1e920*/  @!P2 IADD3 R3, -R3, RZ, RZ ;  /* 0x000000ff0303a210 */ /* 0x000fe40007ffe1ff */
[----:B------:R-:W-:-:S05]  /*1e930*/  @!P1 LOP3.LUT R3, RZ, R4, RZ, 0x33, !PT ;  /* 0x00000004ff039212 */ /* 0x000fca00078e33ff */
[--C-:B------:R-:W-:Y:S02]  /*1e940*/  IMAD.MOV R17, RZ, RZ, -R3.reuse ;  /* 0x000000ffff117224 */ /* 0x100fe400078e0a03 */
[----:B------:R-:W-:Y:S02]  /*1e950*/  IMAD.MOV.U32 R18, RZ, RZ, R3 ;  /* 0x000000ffff127224 */ /* 0x000fe400078e0003 */
[----:B------:R-:W-:Y:S01]  /*1e960*/  IMAD R17, R4, R17, R7 ;  /* 0x0000001104117224 */ /* 0x000fe200078e0207 */
[----:B------:R-:W-:Y:S06]  /*1e970*/  BRA `(.L_x_773) ;  /* 0x00000000001c7947 */ /* 0x000fec0003800000 */
.L_x_765:
[----:B------:R-:W-:Y:S01]  /*1e980*/  UMOV UR4, URZ ;  /* 0x0000003f00047c82 */ /* 0x000fe20008000000 */
[----:B------:R-:W-:Y:S01]  /*1e990*/  UMOV UR5, URZ ;  /* 0x0000003f00057c82 */ /* 0x000fe20008000000 */
[----:B------:R-:W-:Y:S01]  /*1e9a0*/  ULDC UR6, c[0x0][0xc3c] ;  /* 0x00030f0000067ab9 */ /* 0x000fe20000000800 */
[----:B------:R-:W-:Y:S01]  /*1e9b0*/  MOV R16, R5 ;  /* 0x0000000500107202 */ /* 0x000fe20000000f00 */
[----:B------:R-:W-:Y:S01]  /*1e9c0*/  IMAD.U32 R17, RZ, RZ, UR4 ;  /* 0x00000004ff117e24 */ /* 0x000fe2000f8e00ff */
[----:B------:R-:W-:Y:S01]  /*1e9d0*/  MOV R18, UR5 ;  /* 0x0000000500127c02 */ /* 0x000fe20008000f00 */
[----:B------:R-:W-:-:S07]  /*1e9e0*/  IMAD.U32 R19, RZ, RZ, UR6 ;  /* 0x00000006ff137e24 */ /* 0x000fce000f8e00ff */
.L_x_773:
[----:B-1----:R-:W1:Y:S01]  /*1e9f0*/  S2R R0, SR_TID.X ;  /* 0x0000000000007919 */ /* 0x002e620000002100 */
[----:B------:R-:W-:Y:S05]  /*1ea00*/  WARPSYNC.ALL ;  /* 0x0000000000007948 */ /* 0x000fea0003800000 */
[----:B------:R-:W-:Y:S01]  /*1ea10*/  BAR.SYNC.DEFER_BLOCKING 0x4, 0x180 ;  /* 0x0106000000007b1d */ /* 0x000fe20000010000 */
[----:B-1----:R-:W-:-:S04]  /*1ea20*/  LOP3.LUT R0, R0, 0x1f, RZ, 0xc0, !PT ;  /* 0x0000001f00007812 */ /* 0x002fc800078ec0ff */
[----:B------:R-:W-:-:S13]  /*1ea30*/  ISETP.NE.AND P0, PT, R0, RZ, PT ;  /* 0x000000ff0000720c */ /* 0x000fda0003f05270 */
[----:B------:R-:W1:Y:S01]  /*1ea40*/  @!P0 S2R R3, SR_CgaCtaId ;  /* 0x0000000000038919 */ /* 0x000e620000008800 */
[----:B------:R-:W-:-:S04]  /*1ea50*/  @!P0 MOV R0, 0x400 ;  /* 0x0000040000008802 */ /* 0x000fc80000000f00 */
[----:B-1----:R-:W-:-:S05]  /*1ea60*/  @!P0 LEA R22, R3, R0, 0x18 ;  /* 0x0000000003168211 */ /* 0x002fca00078ec0ff */
[----:B------:R1:W-:Y:S01]  /*1ea70*/  @!P0 STS.128 [R22+0x2a8d0], R16 ;  /* 0x02a8d01016008388 */ /* 0x0003e20000000c00 */
[----:B------:R-:W-:Y:S06]  /*1ea80*/  BAR.ARV 0x5, 0x180 ;  /* 0x0146000000007b1d */ /* 0x000fec0000002000 */
.L_x_762:
[----:B------:R-:W-:Y:S02]  /*1ea90*/  ULDC UR4, c[0x0][0xc3c] ;  /* 0x00030f0000047ab9 */ /* 0x000fe40000000800 */
[----:B---3--:R-:W-:-:S13]  /*1eaa0*/  ISETP.GE.AND P0, PT, R19, UR4, PT ;  /* 0x0000000413007c0c */ /* 0x008fda000bf06270 */
[----:B------:R-:W-:Y:S05]  /*1eab0*/  @!P0 BRA `(.L_x_774) ;  /* 0xffffffa400a08947 */ /* 0x000fea000383ffff */
[----:B------:R-:W-:Y:S05]  /*1eac0*/  BSYNC B8 ;  /* 0x0000000000087941 */ /* 0x000fea0003800000 */
.L_x_673:
[----:B------:R-:W3:Y:S01]  /*1ead0*/  LDL.LU R0, [R1+0x28] ;  /* 0x0000280001007983 */ /* 0x000ee20000300800 */
[----:B------:R-:W-:Y:S01]  /*1eae0*/  BSSY B0, `(.L_x_775) ;  /* 0x000000b000007945 */ /* 0x000fe20003800000 */
[----:B------:R-:W4:Y:S01]  /*1eaf0*/  S2R R5, SR_CgaCtaId ;  /* 0x0000000000057919 */ /* 0x000f220000008800 */
[----:B---3--:R-:W-:-:S04]  /*1eb00*/  IADD3 R0, R0, 0x1, RZ ;  /* 0x0000000100007810 */ /* 0x008fc80007ffe0ff */
[----:B01----:R-:W-:-:S04]  /*1eb10*/  LEA.HI R2, R0, R0, RZ, 0x1 ;  /* 0x0000000000027211 */ /* 0x003fc800078f08ff */
[----:B------:R-:W-:Y:S02]  /*1eb20*/  LOP3.LUT R3, R2, 0xfffffffe, RZ, 0xc0, !PT ;  /* 0xfffffffe02037812 */ /* 0x000fe400078ec0ff */
[----:B------:R-:W-:-:S03]  /*1eb30*/  MOV R2, 0x400 ;  /* 0x0000040000027802 */ /* 0x000fc60000000f00 */
[----:B------:R-:W-:Y:S01]  /*1eb40*/  IMAD.IADD R0, R0, 0x1, -R3 ;  /* 0x0000000100007824 */ /* 0x000fe200078e0a03 */
[----:B----4-:R-:W-:-:S04]  /*1eb50*/  LEA R5, R5, R2, 0x18 ;  /* 0x0000000205057211 */ /* 0x010fc800078ec0ff */
[----:B------:R-:W-:-:S04]  /*1eb60*/  SHF.L.U32 R0, R0, 0x1f, RZ ;  /* 0x0000001f00007819 */ /* 0x000fc800000006ff */
[----:B------:R-:W0:Y:S02]  /*1eb70*/  SYNCS.PHASECHK.TRANS64.TRYWAIT P0, [R5+URZ+0x2a820], R0 ;  /* 0x02a82000050075a7 */ /* 0x000e24000800017f */
[----:B0-----:R-:W-:Y:S05]  /*1eb80*/  @!P0 BRA `(.L_x_776) ;  /* 0x0000004800708947 */ /* 0x001fea0003800000 */
.L_x_943:
[----:B------:R-:W-:Y:S05]  /*1eb90*/  BSYNC B0 ;  /* 0x0000000000007941 */ /* 0x000fea0003800000 */
.L_x_775:
[----:B------:R-:W-:-:S03]  /*1eba0*/  UMOV UR4, 0xffffffff ;  /* 0xffffffff00047882 */ /* 0x000fc60000000000 */
[----:B------:R-:W-:Y:S05]  /*1ebb0*/  BRA.DIV UR4, `(.L_x_777) ;  /* 0x0000004a04787947 */ /* 0x000fea000b800000 */
[----:B0-----:R-:W0:Y:S02]  /*1ebc0*/  S2R R0, SR_TID.X ;  /* 0x0000000000007919 */ /* 0x001e240000002100 */
[----:B0-----:R-:W-:-:S04]  /*1ebd0*/  SHF.R.U32.HI R0, RZ, 0x5, R0 ;  /* 0x00000005ff007819 */ /* 0x001fc80000011600 */
[----:B------:R-:W-:-:S05]  /*1ebe0*/  LOP3.LUT R0, R0, 0x3, RZ, 0xc0, !PT ;  /* 0x0000000300007812 */ /* 0x000fca00078ec0ff */
[----:B------:R0:W1:Y:S02]  /*1ebf0*/  SHFL.IDX PT, R14, R0, RZ, 0x1f ;  /* 0x00001fff000e7589 */ /* 0x00006400000e0000 */
.L_x_946:
[----:B-1----:R-:W-:-:S13]  /*1ec00*/  ISETP.NE.AND P0, PT, R14, RZ, PT ;  /* 0x000000ff0e00720c */ /* 0x002fda0003f05270 */
[----:B------:R-:W-:Y:S05]  /*1ec10*/  @P0 BRA `(.L_x_448) ;  /* 0x0000000000900947 */ /* 0x000fea0003800000 */
[----:B------:R-:W-:-:S03]  /*1ec20*/  UMOV UR4, 0xffffffff ;  /* 0xffffffff00047882 */ /* 0x000fc60000000000 */
[----:B------:R-:W-:Y:S05]  /*1ec30*/  BRA.DIV UR4, `(.L_x_778) ;  /* 0x0000004a048c7947 */ /* 0x000fea000b800000 */
[----:B------:R-:W-:-:S13]  /*1ec40*/  ELECT P6, URZ, PT ;  /* 0x00000000003f782f */ /* 0x000fda00038c0000 */
.L_x_949:
[----:B------:R-:W-:Y:S05]  /*1ec50*/  @!P6 BRA `(.L_x_448) ;  /* 0x000000000080e947 */ /* 0x000fea0003800000 */
[----:B0-----:R-:W3:Y:S02]  /*1ec60*/  LDL R0, [R1+0x40] ;  /* 0x0000400001007983 */ /* 0x001ee40000100800 */
[----:B---3--:R-:W-:-:S13]  /*1ec70*/  R2UR UR4, R0 ;  /* 0x00000000000472ca */ /* 0x008fda00000e0000 */
[----:B------:R-:W-:-:S06]  /*1ec80*/  ULOP3.LUT UR4, UR4, 0x2, URZ, 0xfc, !UPT ;  /* 0x0000000204047892 */ /* 0x000fcc000f8efc3f */
[----:B------:R-:W-:-:S04]  /*1ec90*/  MOV R0, UR4 ;  /* 0x0000000400007c02 */ /* 0x000fc80008000f00 */
[----:B------:R-:W-:-:S13]  /*1eca0*/  ISETP.NE.AND P0, PT, R0, 0x3, PT ;  /* 0x000000030000780c */ /* 0x000fda0003f05270 */
[----:B------:R-:W-:Y:S05]  /*1ecb0*/  @!P0 BRA `(.L_x_779) ;  /* 0x0000000000048947 */ /* 0x000fea0003800000 */
[----:B------:R-:W-:Y:S01]  /*1ecc0*/  BPT.TRAP 0x1 ;  /* 0x000000040000795c */ /* 0x000fe20000300000 */
.L_x_779:
[C---:B------:R-:W-:Y:S01]  /*1ecd0*/  IMAD R3, R28.reuse, 0x8, R5 ;  /* 0x000000081c037824 */ /* 0x040fe200078e0205 */
[----:B------:R-:W-:Y:S02]  /*1ece0*/  SHF.L.U32 R2, R29, 0x1f, RZ ;  /* 0x0000001f1d027819 */ /* 0x000fe400000006ff */
[----:B------:R-:W-:Y:S02]  /*1ecf0*/  IADD3 R28, R28, 0x1, RZ ;  /* 0x000000011c1c7810 */ /* 0x000fe40007ffe0ff */
[----:B------:R-:W0:Y:S02]  /*1ed00*/  SYNCS.PHASECHK.TRANS64.TRYWAIT P1, [R3+URZ+0x2a840], R2 ;  /* 0x02a84002030075a7 */ /* 0x000e24000802017f */
[----:B------:R-:W-:-:S04]  /*1ed10*/  ISETP.NE.AND P2, PT, R28, 0x2, PT ;  /* 0x000000021c00780c */ /* 0x000fc80003f45270 */
[----:B------:R-:W-:Y:S01]  /*1ed20*/  SEL R0, RZ, 0x1, P2 ;  /* 0x00000001ff007807 */ /* 0x000fe20001000000 */
[----:B0-----:R-:W-:Y:S08]  /*1ed30*/  @!P1 BRA `(.L_x_780) ;  /* 0x00000048006c9947 */ /* 0x001ff00003800000 */
.L_x_950:
[----:B------:R-:W-:Y:S02]  /*1ed40*/  SEL R28, R28, RZ, P2 ;  /* 0x000000ff1c1c7207 */ /* 0x000fe40001000000 */
[----:B------:R-:W-:Y:S01]  /*1ed50*/  LOP3.LUT R0, R29, R0, RZ, 0x3c, !PT ;  /* 0x000000001d007212 */ /* 0x000fe200078e3cff */
[----:B------:R-:W-:Y:S06]  /*1ed60*/  @!P0 BRA `(.L_x_781) ;  /* 0x0000000000048947 */ /* 0x000fec0003800000 */
[----:B------:R-:W-:Y:S01]  /*1ed70*/  BPT.TRAP 0x1 ;  /* 0x000000040000795c */ /* 0x000fe20000300000 */
.L_x_781:
[----:B------:R-:W-:Y:S01]  /*1ed80*/  IMAD R5, R28, 0x8, R5 ;  /* 0x000000081c057824 */ /* 0x000fe200078e0205 */
[----:B------:R-:W-:-:S04]  /*1ed90*/  SHF.L.U32 R0, R0, 0x1f, RZ ;  /* 0x0000001f00007819 */ /* 0x000fc800000006ff */
[----:B------:R-:W1:Y:S02]  /*1eda0*/  SYNCS.PHASECHK.TRANS64.TRYWAIT P1, [R5+URZ+0x2a840], R0 ;  /* 0x02a84000050075a7 */ /* 0x000e64000802017f */
[----:B-1----:R-:W-:Y:S05]  /*1edb0*/  @!P1 BRA `(.L_x_782) ;  /* 0x0000004800609947 */ /* 0x002fea0003800000 */
.L_x_951:
[----:B------:R-:W-:Y:S05]  /*1edc0*/  @!P0 BRA `(.L_x_783) ;  /* 0x0000000000048947 */ /* 0x000fea0003800000 */
[----:B------:R-:W-:Y:S01]  /*1edd0*/  BPT.TRAP 0x1 ;  /* 0x000000040000795c */ /* 0x000fe20000300000 */
.L_x_783:
[----:B------:R-:W3:Y:S02]  /*1ede0*/  SYNCS.PHASECHK.TRANS64.TRYWAIT P1, [R3+URZ+0x2a860], R2 ;  /* 0x02a86002030075a7 */ /* 0x000ee4000802017f */
[----:B---3--:R-:W-:Y:S05]  /*1edf0*/  @!P1 BRA `(.L_x_784) ;  /* 0x0000004800649947 */ /* 0x008fea0003800000 */
.L_x_952:
[----:B------:R-:W-:Y:S05]  /*1ee00*/  @!P0 BRA `(.L_x_785) ;  /* 0x0000000000048947 */ /* 0x000fea0003800000 */
[----:B------:R-:W-:Y:S01]  /*1ee10*/  BPT.TRAP 0x1 ;  /* 0x000000040000795c */ /* 0x000fe20000300000 */
.L_x_785:
[----:B----4-:R4:W0:Y:S02]  /*1ee20*/  SYNCS.PHASECHK.TRANS64.TRYWAIT P0, [R5+URZ+0x2a860], R0 ;  /* 0x02a86000050075a7 */ /* 0x010824000800017f */
[----:B0-----:R-:W-:Y:S05]  /*1ee30*/  @!P0 NANOSLEEP.SYNCS 0x989680 ;  /* 0x009896800000895d */ /* 0x001fea0003900000 */
[----:B------:R-:W0:Y:S02]  /*1ee40*/  @!P0 SYNCS.PHASECHK.TRANS64 P0, [R5+URZ+0x2a860], R0 ;  /* 0x02a86000050085a7 */ /* 0x000e24000800007f */
[----:B0-----:R-:W-:Y:S05]  /*1ee50*/  @!P0 BRA `(.L_x_785) ;  /* 0xfffffffc00f08947 */ /* 0x001fea000383ffff */
.L_x_448:
[----:B------:R-:W-:Y:S05]  /*1ee60*/  BSYNC B9 ;  /* 0x0000000000097941 */ /* 0x000fea0003800000 */
.L_x_445:
[----:B------:R-:W-:Y:S05]  /*1ee70*/  EXIT ;  /* 0x000000000000794d */ /* 0x000fea0003800000 */
.L_x_466:
[----:B0-----:R0:W1:Y:S02]  /*1ee80*/  SYNCS.PHASECHK.TRANS64.TRYWAIT P6, [R88+URZ+0x2a890], R89 ;  /* 0x02a89059580075a7 */ /* 0x00106400080c017f */
[----:B-1----:R-:W-:Y:S05]  /*1ee90*/  @!P6 NANOSLEEP.SYNCS 0x989680 ;  /* 0x009896800000e95d */ /* 0x002fea0003900000 */
[----:B------:R-:W1:Y:S02]  /*1eea0*/  @!P6 SYNCS.PHASECHK.TRANS64 P6, [R88+URZ+0x2a890], R89 ;  /* 0x02a890595800e5a7 */ /* 0x000e6400080c007f */
[----:B-1----:R-:W-:Y:S05]  /*1eeb0*/  @!P6 BRA `(.L_x_466) ;  /* 0xfffffffc00f0e947 */ /* 0x002fea000383ffff */
[----:B------:R-:W-:Y:S05]  /*1eec0*/  BRA `(.L_x_786) ;  /* 0xfffffe4800087947 */ /* 0x000fea000383ffff */
.L_x_467:
[----:B------:R-:W-:Y:S01]  /*1eed0*/  BSSY B1, `(.L_x_787) ;  /* 0x0000008000017945 */ /* 0x000fe20003800000 */
[----:B------:R-:W-:Y:S01]  /*1eee0*/  MOV R13, R118 ;  /* 0x00000076000d7202 */ /* 0x000fe20000000f00 */
[----:B------:R-:W-:Y:S01]  /*1eef0*/  IMAD.MOV.U32 R12, RZ, RZ, RZ ;  /* 0x000000ffff0c7224 */ /* 0x000fe200078e00ff */
[----:B------:R-:W-:Y:S01]  /*1ef00*/  MOV R11, 0x1c1f ;  /* 0x00001c1f000b7802 */ /* 0x000fe20000000f00 */
[----:B------:R-:W-:-:S07]  /*1ef10*/  IMAD.MOV.U32 R15, RZ, RZ, -0x1 ;  /* 0xffffffffff0f7424 */ /* 0x000fce00078e00ff */
[----:B0-----:R-:W-:Y:S05]  /*1ef20*/  WARPSYNC.COLLECTIVE R15, `(.L_x_788) ;  /* 0x000000000f087348 */ /* 0x001fea0003c00000 */
[----:B------:R1:W2:Y:S02]  /*1ef30*/  SHFL.IDX P6, R14, R13, R12, R11 ;  /* 0x0000000c0d0e7389 */ /* 0x0002a400000c000b */
[----:B012---:R-:W-:Y:S01]  /*1ef40*/  ENDCOLLECTIVE ;  /* 0x000000000000791b */ /* 0x007fe20003800000 */
.L_x_788:
[----:B------:R-:W-:Y:S05]  /*1ef50*/  BSYNC B1 ;  /* 0x0000000000017941 */ /* 0x000fea0003800000 */
.L_x_787:
[----:B------:R-:W-:Y:S01]  /*1ef60*/  IMAD.MOV.U32 R13, RZ, RZ, R119 ;  /* 0x000000ffff0d7224 */ /* 0x000fe200078e0077 */
[----:B------:R-:W-:Y:S01]  /*1ef70*/  MOV R12, RZ ;  /* 0x000000ff000c7202 */ /* 0x000fe20000000f00 */
[----:B------:R-:W-:Y:S01]  /*1ef80*/  IMAD.MOV.U32 R11, RZ, RZ, 0x1c1f ;  /* 0x00001c1fff0b7424 */ /* 0x000fe200078e00ff */
[----:B------:R-:W-:Y:S02]  /*1ef90*/  MOV R15, 0xffffffff ;  /* 0xffffffff000f7802 */ /* 0x000fe40000000f00 */
[----:B------:R-:W-:-:S07]  /*1efa0*/  MOV R82, R14 ;  /* 0x0000000e00527202 */ /* 0x000fce0000000f00 */
[----:B------:R-:W-:Y:S05]  /*1efb0*/  WARPSYNC.COLLECTIVE R15, `(.L_x_789) ;  /* 0x000000000f087348 */ /* 0x000fea0003c00000 */
[----:B------:R0:W1:Y:S02]  /*1efc0*/  SHFL.IDX P6, R14, R13, R12, R11 ;  /* 0x0000000c0d0e7389 */ /* 0x00006400000c000b */
[----:B01----:R-:W-:Y:S01]  /*1efd0*/  ENDCOLLECTIVE ;  /* 0x000000000000791b */ /* 0x003fe20003800000 */
.L_x_789:
[----:B------:R-:W-:Y:S01]  /*1efe0*/  IMAD.MOV.U32 R11, RZ, RZ, R14 ;  /* 0x000000ffff0b7224 */ /* 0x000fe200078e000e */
[----:B------:R-:W-:Y:S06]  /*1eff0*/  BRA `(.L_x_790) ;  /* 0xfffffe4400d07947 */ /* 0x000fec000383ffff */
.L_x_492:
[----:B------:R-:W-:Y:S01]  /*1f000*/  BSSY B1, `(.L_x_791) ;  /* 0x0000008000017945 */ /* 0x000fe20003800000 */
[----:B0---4-:R-:W-:Y:S01]  /*1f010*/  MOV R13, R118 ;  /* 0x00000076000d7202 */ /* 0x011fe20000000f00 */
[----:B------:R-:W-:Y:S01]  /*1f020*/  IMAD.MOV.U32 R12, RZ, RZ, 0x1 ;  /* 0x00000001ff0c7424 */ /* 0x000fe200078e00ff */
[----:B---3--:R-:W-:Y:S01]  /*1f030*/  MOV R11, 0x1c1f ;  /* 0x00001c1f000b7802 */ /* 0x008fe20000000f00 */
[----:B------:R-:W-:-:S07]  /*1f040*/  IMAD.MOV.U32 R15, RZ, RZ, -0x1 ;  /* 0xffffffffff0f7424 */ /* 0x000fce00078e00ff */
[----:B-12---:R-:W-:Y:S05]  /*1f050*/  WARPSYNC.COLLECTIVE R15, `(.L_x_792) ;  /* 0x000000000f087348 */ /* 0x006fea0003c00000 */
[----:B------:R0:W3:Y:S02]  /*1f060*/  SHFL.IDX P6, R14, R13, R12, R11 ;  /* 0x0000000c0d0e7389 */ /* 0x0000e400000c000b */
[----:B0123--:R-:W-:Y:S01]  /*1f070*/  ENDCOLLECTIVE ;  /* 0x000000000000791b */ /* 0x00ffe20003800000 */
.L_x_792:
[----:B------:R-:W-:Y:S05]  /*1f080*/  BSYNC B1 ;  /* 0x0000000000017941 */ /* 0x000fea0003800000 */
.L_x_791:
[----:B------:R-:W-:Y:S01]  /*1f090*/  IMAD.MOV.U32 R13, RZ, RZ, R119 ;  /* 0x000000ffff0d7224 */ /* 0x000fe200078e0077 */
[----:B------:R-:W-:Y:S01]  /*1f0a0*/  MOV R12, 0x1 ;  /* 0x00000001000c7802 */ /* 0x000fe20000000f00 */
[----:B------:R-:W-:Y:S01]  /*1f0b0*/  IMAD.MOV.U32 R11, RZ, RZ, 0x1c1f ;  /* 0x00001c1fff0b7424 */ /* 0x000fe200078e00ff */
[----:B------:R-:W-:Y:S02]  /*1f0c0*/  MOV R15, 0xffffffff ;  /* 0xffffffff000f7802 */ /* 0x000fe40000000f00 */
[----:B------:R-:W-:-:S07]  /*1f0d0*/  MOV R118, R14 ;  /* 0x0000000e00767202 */ /* 0x000fce0000000f00 */
[----:B------:R-:W-:Y:S05]  /*1f0e0*/  WARPSYNC.COLLECTIVE R15, `(.L_x_793) ;  /* 0x000000000f087348 */ /* 0x000fea0003c00000 */
[----:B------:R0:W1:Y:S02]  /*1f0f0*/  SHFL.IDX P6, R14, R13, R12, R11 ;  /* 0x0000000c0d0e7389 */ /* 0x00006400000c000b */
[----:B01----:R-:W-:Y:S01]  /*1f100*/  ENDCOLLECTIVE ;  /* 0x000000000000791b */ /* 0x003fe20003800000 */
.L_x_793:
[----:B------:R-:W-:Y:S01]  /*1f110*/  IMAD.MOV.U32 R119, RZ, RZ, R14 ;  /* 0x000000ffff777224 */ /* 0x000fe200078e000e */
[----:B------:R-:W-:Y:S06]  /*1f120*/  BRA `(.L_x_794) ;  /* 0xfffffe5c00087947 */ /* 0x000fec000383ffff */
.L_x_522:
[----:B-1----:R1:W2:Y:S02]  /*1f130*/  SYNCS.PHASECHK.TRANS64.TRYWAIT P6, [R88+URZ+0x2a890], R89 ;  /* 0x02a89059580075a7 */ /* 0x0022a400080c017f */
[----:B--2---:R-:W-:Y:S05]  /*1f140*/  @!P6 NANOSLEEP.SYNCS 0x989680 ;  /* 0x009896800000e95d */ /* 0x004fea0003900000 */
[----:B------:R-:W2:Y:S02]  /*1f150*/  @!P6 SYNCS.PHASECHK.TRANS64 P6, [R88+URZ+0x2a890], R89 ;  /* 0x02a890595800e5a7 */ /* 0x000ea400080c007f */
[----:B--2---:R-:W-:Y:S05]  /*1f160*/  @!P6 BRA `(.L_x_522) ;  /* 0xfffffffc00f0e947 */ /* 0x004fea000383ffff */
[----:B------:R-:W-:Y:S05]  /*1f170*/  BRA `(.L_x_795) ;  /* 0xfffffe7800e07947 */ /* 0x000fea000383ffff */
.L_x_523:
[----:B------:R-:W-:Y:S01]  /*1f180*/  BSSY B1, `(.L_x_796) ;  /* 0x0000008000017945 */ /* 0x000fe20003800000 */
[----:B------:R-:W-:Y:S01]  /*1f190*/  MOV R13, R118 ;  /* 0x00000076000d7202 */ /* 0x000fe20000000f00 */
[----:B------:R-:W-:Y:S01]  /*1f1a0*/  IMAD.MOV.U32 R12, RZ, RZ, RZ ;  /* 0x000000ffff0c7224 */ /* 0x000fe200078e00ff */
[----:B------:R-:W-:Y:S01]  /*1f1b0*/  MOV R11, 0x1c1f ;  /* 0x00001c1f000b7802 */ /* 0x000fe20000000f00 */
[----:B------:R-:W-:-:S07]  /*1f1c0*/  IMAD.MOV.U32 R15, RZ, RZ, -0x1 ;  /* 0xffffffffff0f7424 */ /* 0x000fce00078e00ff */
[----:B-1----:R-:W-:Y:S05]  /*1f1d0*/  WARPSYNC.COLLECTIVE R15, `(.L_x_797) ;  /* 0x000000000f087348 */ /* 0x002fea0003c00000 */
[----:B------:R0:W2:Y:S02]  /*1f1e0*/  SHFL.IDX P6, R14, R13, R12, R11 ;  /* 0x0000000c0d0e7389 */ /* 0x0000a400000c000b */
[----:B012---:R-:W-:Y:S01]  /*1f1f0*/  ENDCOLLECTIVE ;  /* 0x000000000000791b */ /* 0x007fe20003800000 */
.L_x_797:
[----:B------:R-:W-:Y:S05]  /*1f200*/  BSYNC B1 ;  /* 0x0000000000017941 */ /* 0x000fea0003800000 */
.L_x_796:
        /* <DEDUP_REMOVED lines=8> */
.L_x_798:
[----:B------:R-:W-:Y:S01]  /*1f290*/  IMAD.MOV.U32 R11, RZ, RZ, R14 ;  /* 0x000000ffff0b7224 */ /* 0x000fe200078e000e */
[----:B------:R-:W-:Y:S06]  /*1f2a0*/  BRA `(.L_x_799) ;  /* 0xfffffe7800ac7947 */ /* 0x000fec000383ffff */
.L_x_536:
[----:B------:R-:W-:Y:S01]  /*1f2b0*/  BSSY B1, `(.L_x_800) ;  /* 0x0000008000017945 */ /* 0x000fe20003800000 */
[----:B--234-:R-:W-:Y:S01]  /*1f2c0*/  MOV R13, R118 ;  /* 0x00000076000d7202 */ /* 0x01cfe20000000f00 */
[----:B------:R-:W-:Y:S01]  /*1f2d0*/  IMAD.MOV.U32 R12, RZ, RZ, 0x1 ;  /* 0x00000001ff0c7424 */ /* 0x000fe200078e00ff */
[----:B------:R-:W-:Y:S01]  /*1f2e0*/  MOV R11, 0x1c1f ;  /* 0x00001c1f000b7802 */ /* 0x000fe20000000f00 */
[----:B------:R-:W-:-:S07]  /*1f2f0*/  IMAD.MOV.U32 R15, RZ, RZ, -0x1 ;  /* 0xffffffffff0f7424 */ /* 0x000fce00078e00ff */
[----:B01----:R-:W-:Y:S05]  /*1f300*/  WARPSYNC.COLLECTIVE R15, `(.L_x_801) ;  /* 0x000000000f087348 */ /* 0x003fea0003c00000 */
[----:B------:R2:W3:Y:S02]  /*1f310*/  SHFL.IDX P6, R14, R13, R12, R11 ;  /* 0x0000000c0d0e7389 */ /* 0x0004e400000c000b */
[----:B0123--:R-:W-:Y:S01]  /*1f320*/  ENDCOLLECTIVE ;  /* 0x000000000000791b */ /* 0x00ffe20003800000 */
.L_x_801:
[----:B------:R-:W-:Y:S05]  /*1f330*/  BSYNC B1 ;  /* 0x0000000000017941 */ /* 0x000fea0003800000 */
.L_x_800:
        /* <DEDUP_REMOVED lines=8> */
.L_x_802:
[----:B------:R-:W-:Y:S01]  /*1f3c0*/  IMAD.MOV.U32 R119, RZ, RZ, R14 ;  /* 0x000000ffff777224 */ /* 0x000fe200078e000e */
[----:B------:R-:W-:Y:S06]  /*1f3d0*/  BRA `(.L_x_803) ;  /* 0xfffffe9000547947 */ /* 0x000fec000383ffff */
.L_x_549:
[----:B0-----:R0:W1:Y:S02]  /*1f3e0*/  SYNCS.PHASECHK.TRANS64.TRYWAIT P4, [R88+URZ+0x2a890], R89 ;  /* 0x02a89059580075a7 */ /* 0x001064000808017f */
[----:B-1----:R-:W-:Y:S05]  /*1f3f0*/  @!P4 NANOSLEEP.SYNCS 0x989680 ;  /* 0x009896800000c95d */ /* 0x002fea0003900000 */
[----:B------:R-:W1:Y:S02]  /*1f400*/  @!P4 SYNCS.PHASECHK.TRANS64 P4, [R88+URZ+0x2a890], R89 ;  /* 0x02a890595800c5a7 */ /* 0x000e64000808007f */
[----:B-1----:R-:W-:Y:S05]  /*1f410*/  @!P4 BRA `(.L_x_549) ;  /* 0xfffffffc00f0c947 */ /* 0x002fea000383ffff */
[----:B------:R-:W-:Y:S05]  /*1f420*/  BRA `(.L_x_804) ;  /* 0xfffffea400f47947 */ /* 0x000fea000383ffff */
.L_x_550:
        /* <DEDUP_REMOVED lines=8> */
.L_x_806:
[----:B------:R-:W-:Y:S05]  /*1f4b0*/  BSYNC B1 ;  /* 0x0000000000017941 */ /* 0x000fea0003800000 */
.L_x_805:
        /* <DEDUP_REMOVED lines=8> */
.L_x_807:
[----:B------:R-:W-:Y:S01]  /*1f540*/  IMAD.MOV.U32 R36, RZ, RZ, R14 ;  /* 0x000000ffff247224 */ /* 0x000fe200078e000e */
[----:B------:R-:W-:Y:S06]  /*1f550*/  BRA `(.L_x_808) ;  /* 0xfffffea800187947 */ /* 0x000fec000383ffff */
.L_x_553:
[----:B------:R-:W-:Y:S01]  /*1f560*/  BSSY B1, `(.L_x_809) ;  /* 0x0000008000017945 */ /* 0x000fe20003800000 */
[----:B----4-:R-:W-:Y:S01]  /*1f570*/  MOV R13, R39 ;  /* 0x00000027000d7202 */ /* 0x010fe20000000f00 */
[----:B------:R-:W-:Y:S01]  /*1f580*/  IMAD.MOV.U32 R12, RZ, RZ, 0x1 ;  /* 0x00000001ff0c7424 */ /* 0x000fe200078e00ff */
[----:B------:R-:W-:Y:S01]  /*1f590*/  MOV R11, 0x1c1f ;  /* 0x00001c1f000b7802 */ /* 0x000fe20000000f00 */
[----:B------:R-:W-:-:S07]  /*1f5a0*/  IMAD.MOV.U32 R15, RZ, RZ, -0x1 ;  /* 0xffffffffff0f7424 */ /* 0x000fce00078e00ff */
[----:B0123--:R-:W-:Y:S05]  /*1f5b0*/  WARPSYNC.COLLECTIVE R15, `(.L_x_810) ;  /* 0x000000000f087348 */ /* 0x00ffea0003c00000 */
[----:B------:R4:W0:Y:S02]  /*1f5c0*/  SHFL.IDX P6, R14, R13, R12, R11 ;  /* 0x0000000c0d0e7389 */ /* 0x00082400000c000b */
[----:B01234-:R-:W-:Y:S01]  /*1f5d0*/  ENDCOLLECTIVE ;  /* 0x000000000000791b */ /* 0x01ffe20003800000 */
.L_x_810:
[----:B------:R-:W-:Y:S05]  /*1f5e0*/  BSYNC B1 ;  /* 0x0000000000017941 */ /* 0x000fea0003800000 */
.L_x_809:
        /* <DEDUP_REMOVED lines=8> */
.L_x_811:
[----:B------:R-:W-:Y:S01]  /*1f670*/  IMAD.MOV.U32 R36, RZ, RZ, R14 ;  /* 0x000000ffff247224 */ /* 0x000fe200078e000e */
[----:B------:R-:W-:Y:S06]  /*1f680*/  BRA `(.L_x_812) ;  /* 0xfffffea800747947 */ /* 0x000fec000383ffff */
.L_x_557:
[----:B---3--:R3:W0:Y:S02]  /*1f690*/  SYNCS.PHASECHK.TRANS64.TRYWAIT P0, [R88+URZ+0x2a8b0], R89 ;  /* 0x02a8b059580075a7 */ /* 0x008624000800017f */
[----:B0-----:R-:W-:Y:S05]  /*1f6a0*/  @!P0 NANOSLEEP.SYNCS 0x989680 ;  /* 0x009896800000895d */ /* 0x001fea0003900000 */
[----:B------:R-:W0:Y:S02]  /*1f6b0*/  @!P0 SYNCS.PHASECHK.TRANS64 P0, [R88+URZ+0x2a8b0], R89 ;  /* 0x02a8b059580085a7 */ /* 0x000e24000800007f */
[----:B0-----:R-:W-:Y:S05]  /*1f6c0*/  @!P0 BRA `(.L_x_557) ;  /* 0xfffffffc00f08947 */ /* 0x001fea000383ffff */
[----:B------:R-:W-:Y:S05]  /*1f6d0*/  BRA `(.L_x_813) ;  /* 0xfffffeac004c7947 */ /* 0x000fea000383ffff */
.L_x_575:
[----:B------:R-:W-:Y:S01]  /*1f6e0*/  BSSY B1, `(.L_x_814) ;  /* 0x0000008000017945 */ /* 0x000fe20003800000 */
[----:B------:R-:W-:Y:S01]  /*1f6f0*/  MOV R13, R25 ;  /* 0x00000019000d7202 */ /* 0x000fe20000000f00 */
[----:B------:R-:W-:Y:S01]  /*1f700*/  IMAD.MOV.U32 R12, RZ, RZ, RZ ;  /* 0x000000ffff0c7224 */ /* 0x000fe200078e00ff */
[----:B------:R-:W-:Y:S01]  /*1f710*/  MOV R11, 0x1c1f ;  /* 0x00001c1f000b7802 */ /* 0x000fe20000000f00 */
[----:B------:R-:W-:-:S07]  /*1f720*/  IMAD.MOV.U32 R15, RZ, RZ, -0x1 ;  /* 0xffffffffff0f7424 */ /* 0x000fce00078e00ff */
[----:B----4-:R-:W-:Y:S05]  /*1f730*/  WARPSYNC.COLLECTIVE R15, `(.L_x_815) ;  /* 0x000000000f087348 */ /* 0x010fea0003c00000 */
[----:B------:R0:W1:Y:S02]  /*1f740*/  SHFL.IDX P6, R14, R13, R12, R11 ;  /* 0x0000000c0d0e7389 */ /* 0x00006400000c000b */
[----:B01--4-:R-:W-:Y:S01]  /*1f750*/  ENDCOLLECTIVE ;  /* 0x000000000000791b */ /* 0x013fe20003800000 */
.L_x_815:
[----:B------:R-:W-:Y:S05]  /*1f760*/  BSYNC B1 ;  /* 0x0000000000017941 */ /* 0x000fea0003800000 */
.L_x_814:
        /* <DEDUP_REMOVED lines=8> */
.L_x_816:
[----:B------:R-:W-:Y:S01]  /*1f7f0*/  MOV R13, R27 ;  /* 0x0000001b000d7202 */ /* 0x000fe20000000f00 */
[----:B------:R-:W-:-:S07]  /*1f800*/  IMAD.MOV.U32 R3, RZ, RZ, R14 ;  /* 0x000000ffff037224 */ /* 0x000fce00078e000e */
[----:B------:R-:W-:Y:S05]  /*1f810*/  WARPSYNC.COLLECTIVE R15, `(.L_x_817) ;  /* 0x000000000f087348 */ /* 0x000fea0003c00000 */
[----:B------:R0:W1:Y:S02]  /*1f820*/  SHFL.IDX P6, R14, R13, R12, R11 ;  /* 0x0000000c0d0e7389 */ /* 0x00006400000c000b */
[----:B01----:R-:W-:Y:S01]  /*1f830*/  ENDCOLLECTIVE ;  /* 0x000000000000791b */ /* 0x003fe20003800000 */
.L_x_817:
[----:B------:R-:W-:Y:S01]  /*1f840*/  MOV R13, R26 ;  /* 0x0000001a000d7202 */ /* 0x000fe20000000f00 */
[----:B------:R-:W-:-:S07]  /*1f850*/  IMAD.MOV.U32 R4, RZ, RZ, R14 ;  /* 0x000000ffff047224 */ /* 0x000fce00078e000e */
[----:B------:R-:W-:Y:S05]  /*1f860*/  WARPSYNC.COLLECTIVE R15, `(.L_x_818) ;  /* 0x000000000f087348 */ /* 0x000fea0003c00000 */
[----:B------:R0:W1:Y:S02]  /*1f870*/  SHFL.IDX P6, R14, R13, R12, R11 ;  /* 0x0000000c0d0e7389 */ /* 0x00006400000c000b */
[----:B01----:R-:W-:Y:S01]  /*1f880*/  ENDCOLLECTIVE ;  /* 0x000000000000791b */ /* 0x003fe20003800000 */
.L_x_818:
[----:B------:R-:W-:Y:S05]  /*1f890*/  BRA `(.L_x_819) ;  /* 0xfffffeb800887947 */ /* 0x000fea000383ffff */
.L_x_579:
[----:B0-----:R0:W1:Y:S02]  /*1f8a0*/  SYNCS.PHASECHK.TRANS64.TRYWAIT P0, [R2+URZ+0x2a800], R7 ;  /* 0x02a80007020075a7 */ /* 0x001064000800017f */
[----:B-1----:R-:W-:Y:S05]  /*1f8b0*/  @!P0 NANOSLEEP.SYNCS 0x989680 ;  /* 0x009896800000895d */ /* 0x002fea0003900000 */
[----:B------:R-:W1:Y:S02]  /*1f8c0*/  @!P0 SYNCS.PHASECHK.TRANS64 P0, [R2+URZ+0x2a800], R7 ;  /* 0x02a80007020085a7 */ /* 0x000e64000800007f */
[----:B-1----:R-:W-:Y:S05]  /*1f8d0*/  @!P0 BRA `(.L_x_579) ;  /* 0xfffffffc00f08947 */ /* 0x002fea000383ffff */
[----:B------:R-:W-:Y:S05]  /*1f8e0*/  BRA `(.L_x_820) ;  /* 0xfffffec400007947 */ /* 0x000fea000383ffff */
.L_x_603:
[----:B------:R-:W-:Y:S01]  /*1f8f0*/  BSSY B1, `(.L_x_821) ;  /* 0x0000008000017945 */ /* 0x000fe20003800000 */
[----:B------:R-:W-:Y:S01]  /*1f900*/  IMAD.MOV.U32 R13, RZ, RZ, R25 ;  /* 0x000000ffff0d7224 */ /* 0x000fe200078e0019 */
[----:B------:R-:W-:Y:S01]  /*1f910*/  MOV R12, RZ ;  /* 0x000000ff000c7202 */ /* 0x000fe20000000f00 */
[----:B------:R-:W-:Y:S01]  /*1f920*/  IMAD.MOV.U32 R11, RZ, RZ, 0x1c1f ;  /* 0x00001c1fff0b7424 */ /* 0x000fe200078e00ff */
[----:B------:R-:W-:-:S07]  /*1f930*/  MOV R15, 0xffffffff ;  /* 0xffffffff000f7802 */ /* 0x000fce0000000f00 */
[----:B----4-:R-:W-:Y:S05]  /*1f940*/  WARPSYNC.COLLECTIVE R15, `(.L_x_822) ;  /* 0x000000000f087348 */ /* 0x010fea0003c00000 */
[----:B------:R0:W1:Y:S02]  /*1f950*/  SHFL.IDX P6, R14, R13, R12, R11 ;  /* 0x0000000c0d0e7389 */ /* 0x00006400000c000b */
[----:B01--4-:R-:W-:Y:S01]  /*1f960*/  ENDCOLLECTIVE ;  /* 0x000000000000791b */ /* 0x013fe20003800000 */
.L_x_822:
[----:B------:R-:W-:Y:S05]  /*1f970*/  BSYNC B1 ;  /* 0x0000000000017941 */ /* 0x000fea0003800000 */
.L_x_821:
[----:B------:R-:W-:Y:S01]  /*1f980*/  MOV R13, R24 ;  /* 0x00000018000d7202 */ /* 0x000fe20000000f00 */
[----:B------:R-:W-:Y:S01]  /*1f990*/  IMAD.MOV.U32 R12, RZ, RZ, RZ ;  /* 0x000000ffff0c7224 */ /* 0x000fe200078e00ff */
[----:B------:R-:W-:Y:S01]  /*1f9a0*/  MOV R11, 0x1c1f ;  /* 0x00001c1f000b7802 */ /* 0x000fe20000000f00 */
[----:B------:R-:W-:Y:S02]  /*1f9b0*/  IMAD.MOV.U32 R15, RZ, RZ, -0x1 ;  /* 0xffffffffff0f7424 */ /* 0x000fe400078e00ff */
[----:B------:R-:W-:-:S07]  /*1f9c0*/  IMAD.MOV.U32 R3, RZ, RZ, R14 ;  /* 0x000000ffff037224 */ /* 0x000fce00078e000e */
[----:B------:R-:W-:Y:S05]  /*1f9d0*/  WARPSYNC.COLLECTIVE R15, `(.L_x_823) ;  /* 0x000000000f087348 */ /* 0x000fea0003c00000 */
[----:B------:R0:W1:Y:S02]  /*1f9e0*/  SHFL.IDX P6, R14, R13, R12, R11 ;  /* 0x0000000c0d0e7389 */ /* 0x00006400000c000b */
[----:B01----:R-:W-:Y:S01]  /*1f9f0*/  ENDCOLLECTIVE ;  /* 0x000000000000791b */ /* 0x003fe20003800000 */
.L_x_823:
[----:B------:R-:W-:Y:S01]  /*1fa00*/  IMAD.MOV.U32 R13, RZ, RZ, R27 ;  /* 0x000000ffff0d7224 */ /* 0x000fe200078e001b */
[----:B------:R-:W-:-:S07]  /*1fa10*/  MOV R0, R14 ;  /* 0x0000000e00007202 */ /* 0x000fce0000000f00 */
[----:B------:R-:W-:Y:S05]  /*1fa20*/  WARPSYNC.COLLECTIVE R15, `(.L_x_824) ;  /* 0x000000000f087348 */ /* 0x000fea0003c00000 */
[----:B------:R0:W1:Y:S02]  /*1fa30*/  SHFL.IDX P6, R14, R13, R12, R11 ;  /* 0x0000000c0d0e7389 */ /* 0x00006400000c000b */
[----:B01----:R-:W-:Y:S01]  /*1fa40*/  ENDCOLLECTIVE ;  /* 0x000000000000791b */ /* 0x003fe20003800000 */
.L_x_824:
[----:B------:R-:W-:Y:S01]  /*1fa50*/  IMAD.MOV.U32 R13, RZ, RZ, R26 ;  /* 0x000000ffff0d7224 */ /* 0x000fe200078e001a */
[----:B------:R-:W-:-:S07]  /*1fa60*/  MOV R21, R14 ;  /* 0x0000000e00157202 */ /* 0x000fce0000000f00 */
[----:B------:R-:W-:Y:S05]  /*1fa70*/  WARPSYNC.COLLECTIVE R15, `(.L_x_825) ;  /* 0x000000000f087348 */ /* 0x000fea0003c00000 */
[----:B------:R0:W1:Y:S02]  /*1fa80*/  SHFL.IDX P6, R14, R13, R12, R11 ;  /* 0x0000000c0d0e7389 */ /* 0x00006400000c000b */
[----:B01----:R-:W-:Y:S01]  /*1fa90*/  ENDCOLLECTIVE ;  /* 0x000000000000791b */ /* 0x003fe20003800000 */
.L_x_825:
[----:B------:R-:W-:Y:S01]  /*1faa0*/  MOV R20, R14 ;  /* 0x0000000e00147202 */ /* 0x000fe20000000f00 */
[----:B------:R-:W-:Y:S06]  /*1fab0*/  BRA `(.L_x_826) ;  /* 0xfffffee0009c7947 */ /* 0x000fec000383ffff */
.L_x_607:
[----:B0-----:R0:W1:Y:S02]  /*1fac0*/  SYNCS.PHASECHK.TRANS64.TRYWAIT P0, [R2+URZ+0x2a800], R5 ;  /* 0x02a80005020075a7 */ /* 0x001064000800017f */
[----:B-1----:R-:W-:Y:S05]  /*1fad0*/  @!P0 NANOSLEEP.SYNCS 0x989680 ;  /* 0x009896800000895d */ /* 0x002fea0003900000 */
[----:B------:R-:W1:Y:S02]  /*1fae0*/  @!P0 SYNCS.PHASECHK.TRANS64 P0, [R2+URZ+0x2a800], R5 ;  /* 0x02a80005020085a7 */ /* 0x000e64000800007f */
[----:B-1----:R-:W-:Y:S05]  /*1faf0*/  @!P0 BRA `(.L_x_607) ;  /* 0xfffffffc00f08947 */ /* 0x002fea000383ffff */
[----:B------:R-:W-:Y:S05]  /*1fb00*/  BRA `(.L_x_827) ;  /* 0xfffffee800ac7947 */ /* 0x000fea000383ffff */
.L_x_621:
[----:B-1----:R1:W2:Y:S02]  /*1fb10*/  SYNCS.PHASECHK.TRANS64.TRYWAIT P1, [R0+URZ+0x2a830], R3 ;  /* 0x02a83003000075a7 */ /* 0x0022a4000802017f */
[----:B--2---:R-:W-:Y:S05]  /*1fb20*/  @!P1 NANOSLEEP.SYNCS 0x989680 ;  /* 0x009896800000995d */ /* 0x004fea0003900000 */
[----:B------:R-:W2:Y:S02]  /*1fb30*/  @!P1 SYNCS.PHASECHK.TRANS64 P1, [R0+URZ+0x2a830], R3 ;  /* 0x02a83003000095a7 */ /* 0x000ea4000802007f */
[----:B--2---:R-:W-:Y:S05]  /*1fb40*/  @!P1 BRA `(.L_x_621) ;  /* 0xfffffffc00f09947 */ /* 0x004fea000383ffff */
[----:B------:R-:W-:Y:S05]  /*1fb50*/  BRA `(.L_x_620) ;  /* 0xffffff0c009c7947 */ /* 0x000fea000383ffff */
.L_x_629:
[----:B-1----:R1:W2:Y:S02]  /*1fb60*/  SYNCS.PHASECHK.TRANS64.TRYWAIT P1, [R15+URZ+0x2a830], R10 ;  /* 0x02a8300a0f0075a7 */ /* 0x0022a4000802017f */
[----:B--2---:R-:W-:Y:S05]  /*1fb70*/  @!P1 NANOSLEEP.SYNCS 0x989680 ;  /* 0x009896800000995d */ /* 0x004fea0003900000 */
[----:B------:R-:W2:Y:S02]  /*1fb80*/  @!P1 SYNCS.PHASECHK.TRANS64 P1, [R15+URZ+0x2a830], R10 ;  /* 0x02a8300a0f0095a7 */ /* 0x000ea4000802007f */
[----:B--2---:R-:W-:Y:S05]  /*1fb90*/  @!P1 BRA `(.L_x_629) ;  /* 0xfffffffc00f09947 */ /* 0x004fea000383ffff */
[----:B------:R-:W-:Y:S05]  /*1fba0*/  BRA `(.L_x_628) ;  /* 0xffffff3800047947 */ /* 0x000fea000383ffff */
.L_x_634:
[----:B-1----:R1:W2:Y:S02]  /*1fbb0*/  SYNCS.PHASECHK.TRANS64.TRYWAIT P1, [R10+URZ+0x2a850], R6 ;  /* 0x02a850060a0075a7 */ /* 0x0022a4000802017f */
[----:B--2---:R-:W-:Y:S05]  /*1fbc0*/  @!P1 NANOSLEEP.SYNCS 0x989680 ;  /* 0x009896800000995d */ /* 0x004fea0003900000 */
[----:B------:R-:W2:Y:S02]  /*1fbd0*/  @!P1 SYNCS.PHASECHK.TRANS64 P1, [R10+URZ+0x2a850], R6 ;  /* 0x02a850060a0095a7 */ /* 0x000ea4000802007f */
[----:B--2---:R-:W-:Y:S05]  /*1fbe0*/  @!P1 BRA `(.L_x_634) ;  /* 0xfffffffc00f09947 */ /* 0x004fea000383ffff */
[----:B------:R-:W-:Y:S05]  /*1fbf0*/  BRA `(.L_x_633) ;  /* 0xffffff4000f47947 */ /* 0x000fea000383ffff */
.L_x_642:
[----:B-1----:R1:W2:Y:S02]  /*1fc00*/  SYNCS.PHASECHK.TRANS64.TRYWAIT P1, [R14+URZ+0x2a850], R5 ;  /* 0x02a850050e0075a7 */ /* 0x0022a4000802017f */
[----:B--2---:R-:W-:Y:S05]  /*1fc10*/  @!P1 NANOSLEEP.SYNCS 0x989680 ;  /* 0x009896800000995d */ /* 0x004fea0003900000 */
[----:B------:R-:W2:Y:S02]  /*1fc20*/  @!P1 SYNCS.PHASECHK.TRANS64 P1, [R14+URZ+0x2a850], R5 ;  /* 0x02a850050e0095a7 */ /* 0x000ea4000802007f */
[----:B--2---:R-:W-:Y:S05]  /*1fc30*/  @!P1 BRA `(.L_x_642) ;  /* 0xfffffffc00f09947 */ /* 0x004fea000383ffff */
[----:B------:R-:W-:Y:S05]  /*1fc40*/  BRA `(.L_x_641) ;  /* 0xffffff60003c7947 */ /* 0x000fea000383ffff */
.L_x_679:
[----:B------:R-:W0:Y:S01]  /*1fc50*/  S2R R9, SR_TID.X ;  /* 0x0000000000097919 */ /* 0x000e220000002100 */
[----:B------:R-:W-:Y:S01]  /*1fc60*/  BSSY B1, `(.L_x_828) ;  /* 0x000000a000017945 */ /* 0x000fe20003800000 */
[----:B------:R-:W-:Y:S01]  /*1fc70*/  MOV R12, RZ ;  /* 0x000000ff000c7202 */ /* 0x000fe20000000f00 */
[----:B------:R-:W-:Y:S01]  /*1fc80*/  IMAD.MOV.U32 R11, RZ, RZ, 0x1f ;  /* 0x0000001fff0b7424 */ /* 0x000fe200078e00ff */
[----:B------:R-:W-:Y:S02]  /*1fc90*/  MOV R15, 0xffffffff ;  /* 0xffffffff000f7802 */ /* 0x000fe40000000f00 */
[----:B0-----:R-:W-:-:S04]  /*1fca0*/  SHF.R.U32.HI R9, RZ, 0x5, R9 ;  /* 0x00000005ff097819 */ /* 0x001fc80000011609 */
[----:B------:R-:W-:-:S05]  /*1fcb0*/  LOP3.LUT R9, R9, 0x3, RZ, 0xc0, !PT ;  /* 0x0000000309097812 */ /* 0x000fca00078ec0ff */
[----:B------:R-:W-:-:S07]  /*1fcc0*/  IMAD.MOV.U32 R13, RZ, RZ, R9 ;  /* 0x000000ffff0d7224 */ /* 0x000fce00078e0009 */
[----:B------:R-:W-:Y:S05]  /*1fcd0*/  WARPSYNC.COLLECTIVE R15, `(.L_x_829) ;  /* 0x000000000f087348 */ /* 0x000fea0003c00000 */
[----:B------:R0:W1:Y:S02]  /*1fce0*/  SHFL.IDX P6, R14, R13, R12, R11 ;  /* 0x0000000c0d0e7389 */ /* 0x00006400000c000b */
[----:B01----:R-:W-:Y:S01]  /*1fcf0*/  ENDCOLLECTIVE ;  /* 0x000000000000791b */ /* 0x003fe20003800000 */
.L_x_829:
[----:B------:R-:W-:Y:S05]  /*1fd00*/  BSYNC B1 ;  /* 0x0000000000017941 */ /* 0x000fea0003800000 */
.L_x_828:
[----:B------:R-:W-:Y:S05]  /*1fd10*/  BRA `(.L_x_830) ;  /* 0xffffff9800b47947 */ /* 0x000fea000383ffff */
.L_x_681:
[----:B------:R-:W-:Y:S01]  /*1fd20*/  BSSY B1, `(.L_x_831) ;  /* 0x0000006000017945 */ /* 0x000fe20003800000 */
[----:B------:R-:W-:-:S07]  /*1fd30*/  IMAD.MOV.U32 R15, RZ, RZ, -0x1 ;  /* 0xffffffffff0f7424 */ /* 0x000fce00078e00ff */
[----:B0-----:R-:W-:Y:S05]  /*1fd40*/  WARPSYNC.COLLECTIVE R15, `(.L_x_832) ;  /* 0x000000000f0c7348 */ /* 0x001fea0003c00000 */
[----:B------:R-:W-:Y:S02]  /*1fd50*/  ELECT P6, UR62, PT ;  /* 0x00000000003e782f */ /* 0x000fe400038c0000 */
[----:B------:R-:W-:Y:S01]  /*1fd60*/  MOV R14, UR62 ;  /* 0x0000003e000e7c02 */ /* 0x000fe20008000f00 */
[----:B0-----:R-:W-:Y:S10]  /*1fd70*/  ENDCOLLECTIVE ;  /* 0x000000000000791b */ /* 0x001ff40003800000 */
.L_x_832:
[----:B------:R-:W-:Y:S05]  /*1fd80*/  BSYNC B1 ;  /* 0x0000000000017941 */ /* 0x000fea0003800000 */
.L_x_831:
[----:B------:R-:W-:Y:S05]  /*1fd90*/  BRA `(.L_x_680) ;  /* 0xffffff9800ac7947 */ /* 0x000fea000383ffff */
.L_x_683:
[----:B0-----:R0:W1:Y:S02]  /*1fda0*/  SYNCS.PHASECHK.TRANS64.TRYWAIT P0, [R22+URZ+0x2a820], R3 ;  /* 0x02a82003160075a7 */ /* 0x001064000800017f */
[----:B-1----:R-:W-:Y:S05]  /*1fdb0*/  @!P0 NANOSLEEP.SYNCS 0x989680 ;  /* 0x009896800000895d */ /* 0x002fea0003900000 */
[----:B------:R-:W1:Y:S02]  /*1fdc0*/  @!P0 SYNCS.PHASECHK.TRANS64 P0, [R22+URZ+0x2a820], R3 ;  /* 0x02a82003160085a7 */ /* 0x000e64000800007f */
[----:B-1----:R-:W-:Y:S05]  /*1fdd0*/  @!P0 BRA `(.L_x_683) ;  /* 0xfffffffc00f08947 */ /* 0x002fea000383ffff */
[----:B------:R-:W-:Y:S05]  /*1fde0*/  BRA `(.L_x_833) ;  /* 0xffffff9800bc7947 */ /* 0x000fea000383ffff */
.L_x_687:
[----:B-1----:R1:W2:Y:S02]  /*1fdf0*/  SYNCS.PHASECHK.TRANS64.TRYWAIT P0, [R9+URZ+0x2a8a0], R8 ;  /* 0x02a8a008090075a7 */ /* 0x0022a4000800017f */
[----:B--2---:R-:W-:Y:S05]  /*1fe00*/  @!P0 NANOSLEEP.SYNCS 0x989680 ;  /* 0x009896800000895d */ /* 0x004fea0003900000 */
[----:B------:R-:W2:Y:S02]  /*1fe10*/  @!P0 SYNCS.PHASECHK.TRANS64 P0, [R9+URZ+0x2a8a0], R8 ;  /* 0x02a8a008090085a7 */ /* 0x000ea4000800007f */
[----:B--2---:R-:W-:Y:S05]  /*1fe20*/  @!P0 BRA `(.L_x_687) ;  /* 0xfffffffc00f08947 */ /* 0x004fea000383ffff */
[----:B------:R-:W-:Y:S05]  /*1fe30*/  BRA `(.L_x_834) ;  /* 0xffffff9800d47947 */ /* 0x000fea000383ffff */
.L_x_694:
[----:B0-----:R0:W2:Y:S02]  /*1fe40*/  SYNCS.PHASECHK.TRANS64.TRYWAIT P0, [R9+URZ+0x2a8c0], R8 ;  /* 0x02a8c008090075a7 */ /* 0x0010a4000800017f */
[----:B--2---:R-:W-:Y:S05]  /*1fe50*/  @!P0 NANOSLEEP.SYNCS 0x989680 ;  /* 0x009896800000895d */ /* 0x004fea0003900000 */
[----:B------:R-:W2:Y:S02]  /*1fe60*/  @!P0 SYNCS.PHASECHK.TRANS64 P0, [R9+URZ+0x2a8c0], R8 ;  /* 0x02a8c008090085a7 */ /* 0x000ea4000800007f */
[----:B--2---:R-:W-:Y:S05]  /*1fe70*/  @!P0 BRA `(.L_x_694) ;  /* 0xfffffffc00f08947 */ /* 0x004fea000383ffff */
[----:B------:R-:W-:Y:S05]  /*1fe80*/  BRA `(.L_x_835) ;  /* 0xffffff9c00cc7947 */ /* 0x000fea000383ffff */
.L_x_702:
[----:B-1----:R1:W2:Y:S02]  /*1fe90*/  SYNCS.PHASECHK.TRANS64.TRYWAIT P1, [R6+URZ+0x2a8a0], R9 ;  /* 0x02a8a009060075a7 */ /* 0x0022a4000802017f */
[----:B--2---:R-:W-:Y:S05]  /*1fea0*/  @!P1 NANOSLEEP.SYNCS 0x989680 ;  /* 0x009896800000995d */ /* 0x004fea0003900000 */
[----:B------:R-:W2:Y:S02]  /*1feb0*/  @!P1 SYNCS.PHASECHK.TRANS64 P1, [R6+URZ+0x2a8a0], R9 ;  /* 0x02a8a009060095a7 */ /* 0x000ea4000802007f */
[----:B--2---:R-:W-:Y:S05]  /*1fec0*/  @!P1 BRA `(.L_x_702) ;  /* 0xfffffffc00f09947 */ /* 0x004fea000383ffff */
[----:B------:R-:W-:Y:S05]  /*1fed0*/  BRA `(.L_x_836) ;  /* 0xffffffa000c87947 */ /* 0x000fea000383ffff */
.L_x_709:
[----:B0-----:R0:W2:Y:S02]  /*1fee0*/  SYNCS.PHASECHK.TRANS64.TRYWAIT P1, [R6+URZ+0x2a8c0], R9 ;  /* 0x02a8c009060075a7 */ /* 0x0010a4000802017f */
[----:B--2---:R-:W-:Y:S05]  /*1fef0*/  @!P1 NANOSLEEP.SYNCS 0x989680 ;  /* 0x009896800000995d */ /* 0x004fea0003900000 */
[----:B------:R-:W2:Y:S02]  /*1ff00*/  @!P1 SYNCS.PHASECHK.TRANS64 P1, [R6+URZ+0x2a8c0], R9 ;  /* 0x02a8c009060095a7 */ /* 0x000ea4000802007f */
[----:B--2---:R-:W-:Y:S05]  /*1ff10*/  @!P1 BRA `(.L_x_709) ;  /* 0xfffffffc00f09947 */ /* 0x004fea000383ffff */
[----:B------:R-:W-:Y:S05]  /*1ff20*/  BRA `(.L_x_837) ;  /* 0xffffffa400bc7947 */ /* 0x000fea000383ffff */
.L_x_723:
[----:B------:R-:W0:Y:S01]  /*1ff30*/  S2R R7, SR_TID.X ;  /* 0x0000000000077919 */ /* 0x000e220000002100 */
[----:B------:R-:W-:Y:S01]  /*1ff40*/  BSSY B0, `(.L_x_838) ;  /* 0x000000a000007945 */ /* 0x000fe20003800000 */
[----:B------:R-:W-:Y:S01]  /*1ff50*/  IMAD.MOV.U32 R12, RZ, RZ, RZ ;  /* 0x000000ffff0c7224 */ /* 0x000fe200078e00ff */
[----:B------:R-:W-:Y:S01]  /*1ff60*/  MOV R11, 0x1f ;  /* 0x0000001f000b7802 */ /* 0x000fe20000000f00 */
[----:B------:R-:W-:Y:S01]  /*1ff70*/  IMAD.MOV.U32 R15, RZ, RZ, -0x1 ;  /* 0xffffffffff0f7424 */ /* 0x000fe200078e00ff */
[----:B0-----:R-:W-:-:S04]  /*1ff80*/  SHF.R.U32.HI R7, RZ, 0x5, R7 ;  /* 0x00000005ff077819 */ /* 0x001fc80000011607 */
[----:B------:R-:W-:-:S04]  /*1ff90*/  LOP3.LUT R7, R7, 0x3, RZ, 0xc0, !PT ;  /* 0x0000000307077812 */ /* 0x000fc800078ec0ff */
[----:B------:R-:W-:-:S07]  /*1ffa0*/  MOV R13, R7 ;  /* 0x00000007000d7202 */ /* 0x000fce0000000f00 */
[----:B-----5:R-:W-:Y:S05]  /*1ffb0*/  WARPSYNC.COLLECTIVE R15, `(.L_x_839) ;  /* 0x000000000f087348 */ /* 0x020fea0003c00000 */
[----:B------:R0:W1:Y:S02]  /*1ffc0*/  SHFL.IDX P6, R14, R13, R12, R11 ;  /* 0x0000000c0d0e7389 */ /* 0x00006400000c000b */
[----:B01---5:R-:W-:Y:S01]  /*1ffd0*/  ENDCOLLECTIVE ;  /* 0x000000000000791b */ /* 0x023fe20003800000 */
.L_x_839:
[----:B------:R-:W-:Y:S05]  /*1ffe0*/  BSYNC B0 ;  /* 0x0000000000007941 */ /* 0x000fea0003800000 */
.L_x_838:
[----:B------:R-:W-:Y:S05]  /*1fff0*/  BRA `(.L_x_840) ;  /* 0xffffffb000cc7947 */ /* 0x000fea000383ffff */
.L_x_726:
[----:B0-----:R0:W1:Y:S02]  /*20000*/  SYNCS.PHASECHK.TRANS64.TRYWAIT P0, [R7+URZ+0x2a840], R2 ;  /* 0x02a84002070075a7 */ /* 0x001064000800017f */
[----:B-1----:R-:W-:Y:S05]  /*20010*/  @!P0 NANOSLEEP.SYNCS 0x989680 ;  /* 0x009896800000895d */ /* 0x002fea0003900000 */
[----:B------:R-:W1:Y:S02]  /*20020*/  @!P0 SYNCS.PHASECHK.TRANS64 P0, [R7+URZ+0x2a840], R2 ;  /* 0x02a84002070085a7 */ /* 0x000e64000800007f */
[----:B-1----:R-:W-:Y:S05]  /*20030*/  @!P0 BRA `(.L_x_726) ;  /* 0xfffffffc00f08947 */ /* 0x002fea000383ffff */
[----:B------:R-:W-:Y:S05]  /*20040*/  BRA `(.L_x_841) ;  /* 0xffffffb400287947 */ /* 0x000fea000383ffff */
.L_x_727:
[----:B------:R-:W-:Y:S01]  /*20050*/  BSSY B0, `(.L_x_842) ;  /* 0x0000008000007945 */ /* 0x000fe20003800000 */
[----:B------:R-:W-:Y:S01]  /*20060*/  MOV R13, R0 ;  /* 0x00000000000d7202 */ /* 0x000fe20000000f00 */
[----:B------:R-:W-:Y:S01]  /*20070*/  IMAD.MOV.U32 R12, RZ, RZ, RZ ;  /* 0x000000ffff0c7224 */ /* 0x000fe200078e00ff */
[----:B------:R-:W-:Y:S01]  /*20080*/  MOV R11, 0x181f ;  /* 0x0000181f000b7802 */ /* 0x000fe20000000f00 */
[----:B------:R-:W-:-:S07]  /*20090*/  IMAD.MOV.U32 R15, RZ, RZ, -0x1 ;  /* 0xffffffffff0f7424 */ /* 0x000fce00078e00ff */
[----:B------:R-:W-:Y:S05]  /*200a0*/  WARPSYNC.COLLECTIVE R15, `(.L_x_843) ;  /* 0x000000000f087348 */ /* 0x000fea0003c00000 */
[----:B------:R0:W1:Y:S02]  /*200b0*/  SHFL.IDX P6, R14, R13, R12, R11 ;  /* 0x0000000c0d0e7389 */ /* 0x00006400000c000b */
[----:B01----:R-:W-:Y:S01]  /*200c0*/  ENDCOLLECTIVE ;  /* 0x000000000000791b */ /* 0x003fe20003800000 */
.L_x_843:
[----:B------:R-:W-:Y:S05]  /*200d0*/  BSYNC B0 ;  /* 0x0000000000007941 */ /* 0x000fea0003800000 */
.L_x_842:
[----:B------:R-:W-:Y:S01]  /*200e0*/  IMAD.MOV.U32 R13, RZ, RZ, R4 ;  /* 0x000000ffff0d7224 */ /* 0x000fe200078e0004 */
[----:B------:R-:W-:Y:S01]  /*200f0*/  MOV R12, RZ ;  /* 0x000000ff000c7202 */ /* 0x000fe20000000f00 */
[----:B------:R-:W-:Y:S01]  /*20100*/  IMAD.MOV.U32 R11, RZ, RZ, 0x181f ;  /* 0x0000181fff0b7424 */ /* 0x000fe200078e00ff */
[----:B------:R-:W-:Y:S01]  /*20110*/  MOV R15, 0xffffffff ;  /* 0xffffffff000f7802 */ /* 0x000fe20000000f00 */
[----:B------:R-:W-:Y:S01]  /*20120*/  @P0 IMAD R8, R5, 0x2, R22 ;  /* 0x0000000205080824 */ /* 0x000fe200078e0216 */
[----:B------:R-:W-:-:S07]  /*20130*/  MOV R2, R14 ;  /* 0x0000000e00027202 */ /* 0x000fce0000000f00 */
[----:B------:R-:W-:Y:S05]  /*20140*/  WARPSYNC.COLLECTIVE R15, `(.L_x_844) ;  /* 0x000000000f087348 */ /* 0x000fea0003c00000 */
[----:B------:R0:W1:Y:S02]  /*20150*/  SHFL.IDX P6, R14, R13, R12, R11 ;  /* 0x0000000c0d0e7389 */ /* 0x00006400000c000b */
[----:B01----:R-:W-:Y:S01]  /*20160*/  ENDCOLLECTIVE ;  /* 0x000000000000791b */ /* 0x003fe20003800000 */
.L_x_844:
[----:B------:R-:W-:Y:S01]  /*20170*/  MOV R13, R0 ;  /* 0x00000000000d7202 */ /* 0x000fe20000000f00 */
[----:B------:R-:W-:Y:S02]  /*20180*/  IMAD.MOV.U32 R12, RZ, RZ, 0x1 ;  /* 0x00000001ff0c7424 */ /* 0x000fe400078e00ff */
[----:B------:R-:W-:-:S07]  /*20190*/  IMAD.MOV.U32 R3, RZ, RZ, R14 ;  /* 0x000000ffff037224 */ /* 0x000fce00078e000e */
[----:B------:R-:W-:Y:S05]  /*201a0*/  WARPSYNC.COLLECTIVE R15, `(.L_x_845) ;  /* 0x000000000f087348 */ /* 0x000fea0003c00000 */
[----:B------:R0:W1:Y:S02]  /*201b0*/  SHFL.IDX P6, R14, R13, R12, R11 ;  /* 0x0000000c0d0e7389 */ /* 0x00006400000c000b */
[----:B01----:R-:W-:Y:S01]  /*201c0*/  ENDCOLLECTIVE ;  /* 0x000000000000791b */ /* 0x003fe20003800000 */
.L_x_845:
[----:B------:R-:W-:-:S04]  /*201d0*/  @P0 LEA R3, P1, R9, R3, 0x1 ;  /* 0x0000000309030211 */ /* 0x000fc800078208ff */
[----:B------:R-:W-:Y:S02]  /*201e0*/  @P0 IADD3.X R2, RZ, R2, RZ, P1, !PT ;  /* 0x00000002ff020210 */ /* 0x000fe40000ffe4ff */
[----:B------:R-:W-:Y:S02]  /*201f0*/  ISETP.GE.AND P1, PT, R6, 0x11, PT ;  /* 0x000000110600780c */ /* 0x000fe40003f26270 */
        /* <DEDUP_REMOVED lines=10> */
[----:B0-----:R-:W-:-:S07]  /*202a0*/  MOV R2, R14 ;  /* 0x0000000e00027202 */ /* 0x001fce0000000f00 */
[----:B------:R-:W-:Y:S05]  /*202b0*/  WARPSYNC.COLLECTIVE R15, `(.L_x_846) ;  /* 0x000000000f087348 */ /* 0x000fea0003c00000 */
[----:B------:R0:W1:Y:S02]  /*202c0*/  SHFL.IDX P6, R14, R13, R12, R11 ;  /* 0x0000000c0d0e7389 */ /* 0x00006400000c000b */
[----:B01----:R-:W-:Y:S01]  /*202d0*/  ENDCOLLECTIVE ;  /* 0x000000000000791b */ /* 0x003fe20003800000 */
.L_x_846:
[----:B------:R-:W-:Y:S01]  /*202e0*/  @P1 LEA R8, R5, R22, 0x1 ;  /* 0x0000001605081211 */ /* 0x000fe200078e08ff */
[----:B------:R-:W-:Y:S01]  /*202f0*/  IMAD.MOV.U32 R13, RZ, RZ, R0 ;  /* 0x000000ffff0d7224 */ /* 0x000fe200078e0000 */
[----:B------:R-:W-:Y:S02]  /*20300*/  MOV R12, 0x2 ;  /* 0x00000002000c7802 */ /* 0x000fe40000000f00 */
[----:B------:R-:W-:-:S07]  /*20310*/  MOV R3, R14 ;  /* 0x0000000e00037202 */ /* 0x000fce0000000f00 */
[----:B------:R-:W-:Y:S05]  /*20320*/  WARPSYNC.COLLECTIVE R15, `(.L_x_847) ;  /* 0x000000000f087348 */ /* 0x000fea0003c00000 */
[----:B------:R0:W1:Y:S02]  /*20330*/  SHFL.IDX P6, R14, R13, R12, R11 ;  /* 0x0000000c0d0e7389 */ /* 0x00006400000c000b */
[----:B01----:R-:W-:Y:S01]  /*20340*/  ENDCOLLECTIVE ;  /* 0x000000000000791b */ /* 0x003fe20003800000 */
.L_x_847:
        /* <DEDUP_REMOVED lines=17> */
.L_x_848:
[----:B------:R-:W-:Y:S01]  /*20460*/  @P1 IMAD R8, R5, 0x2, R22 ;  /* 0x0000000205081824 */ /* 0x000fe200078e0216 */
[----:B------:R-:W-:Y:S01]  /*20470*/  MOV R13, R0 ;  /* 0x00000000000d7202 */ /* 0x000fe20000000f00 */
[----:B------:R-:W-:Y:S02]  /*20480*/  IMAD.MOV.U32 R12, RZ, RZ, 0x3 ;  /* 0x00000003ff0c7424 */ /* 0x000fe400078e00ff */
[----:B------:R-:W-:-:S07]  /*20490*/  IMAD.MOV.U32 R3, RZ, RZ, R14 ;  /* 0x000000ffff037224 */ /* 0x000fce00078e000e */
[----:B------:R-:W-:Y:S05]  /*204a0*/  WARPSYNC.COLLECTIVE R15, `(.L_x_849) ;  /* 0x000000000f087348 */ /* 0x000fea0003c00000 */
[----:B------:R0:W1:Y:S02]  /*204b0*/  SHFL.IDX P6, R14, R13, R12, R11 ;  /* 0x0000000c0d0e7389 */ /* 0x00006400000c000b */
[----:B01----:R-:W-:Y:S01]  /*204c0*/  ENDCOLLECTIVE ;  /* 0x000000000000791b */ /* 0x003fe20003800000 */
.L_x_849:
        /* <DEDUP_REMOVED lines=17> */
.L_x_850:
[----:B------:R-:W-:Y:S01]  /*205e0*/  @P1 LEA R8, R5, R22, 0x1 ;  /* 0x0000001605081211 */ /* 0x000fe200078e08ff */
[----:B------:R-:W-:Y:S01]  /*205f0*/  IMAD.MOV.U32 R13, RZ, RZ, R0 ;  /* 0x000000ffff0d7224 */ /* 0x000fe200078e0000 */
[----:B------:R-:W-:Y:S02]  /*20600*/  MOV R12, 0x4 ;  /* 0x00000004000c7802 */ /* 0x000fe40000000f00 */
[----:B------:R-:W-:-:S07]  /*20610*/  MOV R3, R14 ;  /* 0x0000000e00037202 */ /* 0x000fce0000000f00 */
[----:B------:R-:W-:Y:S05]  /*20620*/  WARPSYNC.COLLECTIVE R15, `(.L_x_851) ;  /* 0x000000000f087348 */ /* 0x000fea0003c00000 */
[----:B------:R0:W1:Y:S02]  /*20630*/  SHFL.IDX P6, R14, R13, R12, R11 ;  /* 0x0000000c0d0e7389 */ /* 0x00006400000c000b */
[----:B01----:R-:W-:Y:S01]  /*20640*/  ENDCOLLECTIVE ;  /* 0x000000000000791b */ /* 0x003fe20003800000 */
.L_x_851:
        /* <DEDUP_REMOVED lines=17> */
.L_x_852:
[----:B------:R-:W-:Y:S01]  /*20760*/  @P1 IMAD R8, R5, 0x2, R22 ;  /* 0x0000000205081824 */ /* 0x000fe200078e0216 */
[----:B------:R-:W-:Y:S01]  /*20770*/  MOV R13, R0 ;  /* 0x00000000000d7202 */ /* 0x000fe20000000f00 */
[----:B------:R-:W-:Y:S02]  /*20780*/  IMAD.MOV.U32 R12, RZ, RZ, 0x5 ;  /* 0x00000005ff0c7424 */ /* 0x000fe400078e00ff */
[----:B------:R-:W-:-:S07]  /*20790*/  IMAD.MOV.U32 R3, RZ, RZ, R14 ;  /* 0x000000ffff037224 */ /* 0x000fce00078e000e */
[----:B------:R-:W-:Y:S05]  /*207a0*/  WARPSYNC.COLLECTIVE R15, `(.L_x_853) ;  /* 0x000000000f087348 */ /* 0x000fea0003c00000 */
[----:B------:R0:W1:Y:S02]  /*207b0*/  SHFL.IDX P6, R14, R13, R12, R11 ;  /* 0x0000000c0d0e7389 */ /* 0x00006400000c000b */
[----:B01----:R-:W-:Y:S01]  /*207c0*/  ENDCOLLECTIVE ;  /* 0x000000000000791b */ /* 0x003fe20003800000 */
.L_x_853:
[----:B------:R-:W-:-:S04]  /*207d0*/  @P1 LEA R3, P0, R9, R3, 0x1 ;  /* 0x0000000309031211 */ /* 0x000fc800078008ff */
[----:B------:R-:W-:-:S04]  /*207e0*/  @P1 IADD3.X R2, RZ, R2, RZ, P0, !PT ;  /* 0x00000002ff021210 */ /* 0x000fc800007fe4ff */
[----:B------:R-:W-:Y:S01]  /*207f0*/  @P1 LOP3.LUT R3, R3, R2, RZ, 0x3c, !PT ;  /* 0x0000000203031212 */ /* 0x000fe200078e3cff */
[----:B------:R-:W-:-:S03]  /*20800*/  IMAD.MOV.U32 R13, RZ, RZ, R4 ;  /* 0x000000ffff0d7224 */ /* 0x000fc600078e0004 */
[----:B------:R-:W-:-:S04]  /*20810*/  @P1 LOP3.LUT R2, R3, R2, RZ, 0x3c, !PT ;  /* 0x0000000203021212 */ /* 0x000fc800078e3cff */
[----:B------:R-:W-:Y:S02]  /*20820*/  @P1 LOP3.LUT R3, R3, R2, RZ, 0x3c, !PT ;  /* 0x0000000203031212 */ /* 0x000fe400078e3cff */
[----:B------:R-:W-:-:S03]  /*20830*/  MOV R0, R14 ;  /* 0x0000000e00007202 */ /* 0x000fc60000000f00 */
[----:B------:R-:W-:Y:S01]  /*20840*/  @!PT LDS RZ, [RZ] ;  /* 0x00000000fffff984 */ /* 0x000fe20000000800 */
[----:B------:R-:W-:Y:S01]  /*20850*/  @!PT LDS RZ, [RZ] ;  /* 0x00000000fffff984 */ /* 0x000fe20000000800 */
[----:B------:R-:W-:Y:S01]  /*20860*/  @!PT LDS RZ, [RZ] ;  /* 0x00000000fffff984 */ /* 0x000fe20000000800 */
[----:B------:R0:W-:Y:S04]  /*20870*/  @P1 LDGSTS.E.BYPASS.LTC128B.128 [R8+0x1a400], desc[UR60][R2.64], !P4 ;  /* 0x1a40000002081fae */ /* 0x0001e8000e101d7c */
[----:B0-----:R-:W-:Y:S05]  /*20880*/  WARPSYNC.COLLECTIVE R15, `(.L_x_854) ;  /* 0x000000000f087348 */ /* 0x001fea0003c00000 */
[----:B------:R1:W2:Y:S02]  /*20890*/  SHFL.IDX P6, R14, R13, R12, R11 ;  /* 0x0000000c0d0e7389 */ /* 0x0002a400000c000b */
[----:B012---:R-:W-:Y:S01]  /*208a0*/  ENDCOLLECTIVE ;  /* 0x000000000000791b */ /* 0x007fe20003800000 */
.L_x_854:
[----:B------:R-:W-:Y:S01]  /*208b0*/  @!PT LDS RZ, [RZ] ;  /* 0x00000000fffff984 */ /* 0x000fe20000000800 */
[----:B------:R-:W-:Y:S01]  /*208c0*/  @!PT LDS RZ, [RZ] ;  /* 0x00000000fffff984 */ /* 0x000fe20000000800 */
[----:B------:R-:W-:Y:S01]  /*208d0*/  @!PT LDS RZ, [RZ] ;  /* 0x00000000fffff984 */ /* 0x000fe20000000800 */
[----:B------:R-:W-:Y:S04]  /*208e0*/  @P1 LDGSTS.E.BYPASS.LTC128B.128 [R8+0x1d400], desc[UR60][R2.64+0x80], !P3 ;  /* 0x1d40008002081fae */ /* 0x000fe8000d901d7c */
[----:B------:R0:W-:Y:S02]  /*208f0*/  @P1 LDGSTS.E.BYPASS.LTC128B.128 [R8+0x20400], desc[UR60][R2.64+0x100], !P2 ;  /* 0x2040010002081fae */ /* 0x0001e4000d101d7c */
[----:B0-----:R-:W-:Y:S01]  /*20900*/  MOV R2, R14 ;  /* 0x0000000e00027202 */ /* 0x001fe20000000f00 */
[----:B------:R-:W-:Y:S06]  /*20910*/  BRA `(.L_x_855) ;  /* 0xffffffb000787947 */ /* 0x000fec000383ffff */
.L_x_732:
[----:B------:R-:W-:Y:S01]  /*20920*/  IMAD.MOV.U32 R13, RZ, RZ, R5 ;  /* 0x000000ffff0d7224 */ /* 0x000fe200078e0005 */
[----:B------:R-:W-:Y:S01]  /*20930*/  MOV R12, RZ ;  /* 0x000000ff000c7202 */ /* 0x000fe20000000f00 */
[----:B------:R-:W-:Y:S01]  /*20940*/  IMAD.MOV.U32 R11, RZ, RZ, 0x181f ;  /* 0x0000181fff0b7424 */ /* 0x000fe200078e00ff */
[----:B------:R-:W-:Y:S01]  /*20950*/  MOV R15, 0xffffffff ;  /* 0xffffffff000f7802 */ /* 0x000fe20000000f00 */
[----:B-----5:R-:W-:Y:S01]  /*20960*/  IMAD R6, R17, R8, RZ ;  /* 0x0000000811067224 */ /* 0x020fe200078e02ff */
[----:B------:R-:W-:-:S07]  /*20970*/  IADD3 R4, R10, R4, RZ ;  /* 0x000000040a047210 */ /* 0x000fce0007ffe0ff */
[----:B------:R-:W-:Y:S05]  /*20980*/  WARPSYNC.COLLECTIVE R15, `(.L_x_856) ;  /* 0x000000000f087348 */ /* 0x000fea0003c00000 */
[----:B------:R0:W1:Y:S02]  /*20990*/  SHFL.IDX P6, R14, R13, R12, R11 ;  /* 0x0000000c0d0e7389 */ /* 0x00006400000c000b */
[----:B01----:R-:W-:Y:S01]  /*209a0*/  ENDCOLLECTIVE ;  /* 0x000000000000791b */ /* 0x003fe20003800000 */
.L_x_856:
[----:B------:R-:W-:Y:S02]  /*209b0*/  ISETP.GE.AND P1, PT, R4, R6, PT ;  /* 0x000000060400720c */ /* 0x000fe40003f26270 */
[----:B------:R-:W-:Y:S01]  /*209c0*/  MOV R13, R0 ;  /* 0x00000000000d7202 */ /* 0x000fe20000000f00 */
[----:B------:R-:W-:-:S10]  /*209d0*/  IMAD.MOV.U32 R2, RZ, RZ, R14 ;  /* 0x000000ffff027224 */ /* 0x000fd400078e000e */
[----:B------:R-:W-:Y:S05]  /*209e0*/  WARPSYNC.COLLECTIVE R15, `(.L_x_857) ;  /* 0x000000000f087348 */ /* 0x000fea0003c00000 */
[----:B------:R0:W1:Y:S02]  /*209f0*/  SHFL.IDX P6, R14, R13, R12, R11 ;  /* 0x0000000c0d0e7389 */ /* 0x00006400000c000b */
[----:B01----:R-:W-:Y:S01]  /*20a00*/  ENDCOLLECTIVE ;  /* 0x000000000000791b */ /* 0x003fe20003800000 */
.L_x_857:
[----:B------:R-:W-:Y:S01]  /*20a10*/  MOV R13, R5 ;  /* 0x00000005000d7202 */ /* 0x000fe20000000f00 */
[----:B------:R-:W-:Y:S02]  /*20a20*/  IMAD.MOV.U32 R12, RZ, RZ, 0x1 ;  /* 0x00000001ff0c7424 */ /* 0x000fe400078e00ff */
[----:B------:R-:W-:-:S07]  /*20a30*/  IMAD.MOV.U32 R3, RZ, RZ, R14 ;  /* 0x000000ffff037224 */ /* 0x000fce00078e000e */
[----:B------:R-:W-:Y:S05]  /*20a40*/  WARPSYNC.COLLECTIVE R15, `(.L_x_858) ;  /* 0x000000000f087348 */ /* 0x000fea0003c00000 */
[----:B------:R0:W1:Y:S02]  /*20a50*/  SHFL.IDX P6, R14, R13, R12, R11 ;  /* 0x0000000c0d0e7389 */ /* 0x00006400000c000b */
[----:B01----:R-:W-:Y:S01]  /*20a60*/  ENDCOLLECTIVE ;  /* 0x000000000000791b */ /* 0x003fe20003800000 */
.L_x_858:
[----:B------:R-:W-:-:S05]  /*20a70*/  @!P1 LEA R7, P4, R9, R3, 0x1 ;  /* 0x0000000309079211 */ /* 0x000fca00078808ff */
[----:B------:R-:W-:Y:S01]  /*20a80*/  @!P1 IMAD.X R3, RZ, RZ, R2, P4 ;  /* 0x000000ffff039224 */ /* 0x000fe200020e0602 */
[----:B------:R-:W-:Y:S01]  /*20a90*/  @!P1 MOV R2, R7 ;  /* 0x0000000700029202 */ /* 0x000fe20000000f00 */
[----:B------:R-:W-:Y:S02]  /*20aa0*/  VIADD R7, R4, 0x10 ;  /* 0x0000001004077836 */ /* 0x000fe40000000000 */
[----:B------:R-:W-:Y:S02]  /*20ab0*/  IMAD.MOV.U32 R13, RZ, RZ, R0 ;  /* 0x000000ffff0d7224 */ /* 0x000fe400078e0000 */
[----:B------:R-:W-:Y:S01]  /*20ac0*/  @!PT LDS RZ, [RZ] ;  /* 0x00000000fffff984 */ /* 0x000fe20000000800 */
[----:B------:R-:W-:Y:S01]  /*20ad0*/  @!PT LDS RZ, [RZ] ;  /* 0x00000000fffff984 */ /* 0x000fe20000000800 */
[----:B------:R-:W-:Y:S01]  /*20ae0*/  @!PT LDS RZ, [RZ] ;  /* 0x00000000fffff984 */ /* 0x000fe20000000800 */
[----:B------:R-:W-:Y:S04]  /*20af0*/  @!P1 LDGSTS.E.BYPASS.LTC128B.128 [R37+0xc400], desc[UR60][R2.64], !P3 ;  /* 0x0c40000002259fae */ /* 0x000fe8000d901d7c */
[----:B------:R-:W-:Y:S04]  /*20b00*/  @!P1 LDGSTS.E.BYPASS.LTC128B.128 [R37+0x10400], desc[UR60][R2.64+0x80], !P2 ;  /* 0x1040008002259fae */ /* 0x000fe8000d101d7c */
[----:B------:R0:W-:Y:S01]  /*20b10*/  @!P1 LDGSTS.E.BYPASS.LTC128B.128 [R37+0x14400], desc[UR60][R2.64+0x100], !P0 ;  /* 0x1440010002259fae */ /* 0x0001e2000c101d7c */
[----:B------:R-:W-:-:S02]  /*20b20*/  ISETP.GE.AND P1, PT, R7, R6, PT ;  /* 0x000000060700720c */ /* 0x000fc40003f26270 */
[----:B0-----:R-:W-:-:S11]  /*20b30*/  MOV R2, R14 ;  /* 0x0000000e00027202 */ /* 0x001fd60000000f00 */
[----:B------:R-:W-:Y:S05]  /*20b40*/  WARPSYNC.COLLECTIVE R15, `(.L_x_859) ;  /* 0x000000000f087348 */ /* 0x000fea0003c00000 */
[----:B------:R0:W1:Y:S02]  /*20b50*/  SHFL.IDX P6, R14, R13, R12, R11 ;  /* 0x0000000c0d0e7389 */ /* 0x00006400000c000b */
[----:B01----:R-:W-:Y:S01]  /*20b60*/  ENDCOLLECTIVE ;  /* 0x000000000000791b */ /* 0x003fe20003800000 */
.L_x_859:
[----:B------:R-:W-:Y:S01]  /*20b70*/  IMAD.MOV.U32 R13, RZ, RZ, R5 ;  /* 0x000000ffff0d7224 */ /* 0x000fe200078e0005 */
[----:B------:R-:W-:Y:S02]  /*20b80*/  MOV R12, 0x2 ;  /* 0x00000002000c7802 */ /* 0x000fe40000000f00 */
[----:B------:R-:W-:-:S07]  /*20b90*/  MOV R3, R14 ;  /* 0x0000000e00037202 */ /* 0x000fce0000000f00 */
[----:B------:R-:W-:Y:S05]  /*20ba0*/  WARPSYNC.COLLECTIVE R15, `(.L_x_860) ;  /* 0x000000000f087348 */ /* 0x000fea0003c00000 */
[----:B------:R0:W1:Y:S02]  /*20bb0*/  SHFL.IDX P6, R14, R13, R12, R11 ;  /* 0x0000000c0d0e7389 */ /* 0x00006400000c000b */
[----:B01----:R-:W-:Y:S01]  /*20bc0*/  ENDCOLLECTIVE ;  /* 0x000000000000791b */ /* 0x003fe20003800000 */
.L_x_860:
[----:B------:R-:W-:-:S05]  /*20bd0*/  @!P1 LEA R7, P4, R9, R3, 0x1 ;  /* 0x0000000309079211 */ /* 0x000fca00078808ff */
[----:B------:R-:W-:Y:S01]  /*20be0*/  @!P1 IMAD.X R8, RZ, RZ, R2, P4 ;  /* 0x000000ffff089224 */ /* 0x000fe200020e0602 */
[----:B------:R-:W-:Y:S02]  /*20bf0*/  @!P1 MOV R2, R7 ;  /* 0x0000000700029202 */ /* 0x000fe40000000f00 */
        /* <DEDUP_REMOVED lines=14> */
.L_x_861:
[----:B------:R-:W-:Y:S01]  /*20ce0*/  MOV R13, R5 ;  /* 0x00000005000d7202 */ /* 0x000fe20000000f00 */
[----:B------:R-:W-:Y:S02]  /*20cf0*/  IMAD.MOV.U32 R12, RZ, RZ, 0x3 ;  /* 0x00000003ff0c7424 */ /* 0x000fe400078e00ff */
[----:B------:R-:W-:-:S07]  /*20d00*/  IMAD.MOV.U32 R3, RZ, RZ, R14 ;  /* 0x000000ffff037224 */ /* 0x000fce00078e000e */
[----:B------:R-:W-:Y:S05]  /*20d10*/  WARPSYNC.COLLECTIVE R15, `(.L_x_862) ;  /* 0x000000000f087348 */ /* 0x000fea0003c00000 */
[----:B------:R0:W1:Y:S02]  /*20d20*/  SHFL.IDX P6, R14, R13, R12, R11 ;  /* 0x0000000c0d0e7389 */ /* 0x00006400000c000b */
[----:B01----:R-:W-:Y:S01]  /*20d30*/  ENDCOLLECTIVE ;  /* 0x000000000000791b */ /* 0x003fe20003800000 */
.L_x_862:
[----:B------:R-:W-:-:S04]  /*20d40*/  @!P1 LEA R7, P4, R9, R3, 0x1 ;  /* 0x0000000309079211 */ /* 0x000fc800078808ff */
[----:B------:R-:W-:Y:S01]  /*20d50*/  @!P1 IADD3.X R8, RZ, R2, RZ, P4, !PT ;  /* 0x00000002ff089210 */ /* 0x000fe200027fe4ff */
        /* <DEDUP_REMOVED lines=15> */
.L_x_863:
[----:B------:R-:W-:Y:S01]  /*20e50*/  IMAD.MOV.U32 R13, RZ, RZ, R5 ;  /* 0x000000ffff0d7224 */ /* 0x000fe200078e0005 */
[----:B------:R-:W-:Y:S02]  /*20e60*/  MOV R12, 0x4 ;  /* 0x00000004000c7802 */ /* 0x000fe40000000f00 */
[----:B------:R-:W-:-:S07]  /*20e70*/  MOV R3, R14 ;  /* 0x0000000e00037202 */ /* 0x000fce0000000f00 */
[----:B------:R-:W-:Y:S05]  /*20e80*/  WARPSYNC.COLLECTIVE R15, `(.L_x_864) ;  /* 0x000000000f087348 */ /* 0x000fea0003c00000 */
[----:B------:R0:W1:Y:S02]  /*20e90*/  SHFL.IDX P6, R14, R13, R12, R11 ;  /* 0x0000000c0d0e7389 */ /* 0x00006400000c000b */
[----:B01----:R-:W-:Y:S01]  /*20ea0*/  ENDCOLLECTIVE ;  /* 0x000000000000791b */ /* 0x003fe20003800000 */
.L_x_864:
        /* <DEDUP_REMOVED lines=17> */
.L_x_865:
[----:B------:R-:W-:Y:S01]  /*20fc0*/  MOV R13, R5 ;  /* 0x00000005000d7202 */ /* 0x000fe20000000f00 */
[----:B------:R-:W-:Y:S02]  /*20fd0*/  IMAD.MOV.U32 R12, RZ, RZ, 0x5 ;  /* 0x00000005ff0c7424 */ /* 0x000fe400078e00ff */
[----:B------:R-:W-:-:S07]  /*20fe0*/  IMAD.MOV.U32 R3, RZ, RZ, R14 ;  /* 0x000000ffff037224 */ /* 0x000fce00078e000e */
[----:B------:R-:W-:Y:S05]  /*20ff0*/  WARPSYNC.COLLECTIVE R15, `(.L_x_866) ;  /* 0x000000000f087348 */ /* 0x000fea0003c00000 */
[----:B------:R0:W1:Y:S02]  /*21000*/  SHFL.IDX P6, R14, R13, R12, R11 ;  /* 0x0000000c0d0e7389 */ /* 0x00006400000c000b */
[----:B01----:R-:W-:Y:S01]  /*21010*/  ENDCOLLECTIVE ;  /* 0x000000000000791b */ /* 0x003fe20003800000 */
.L_x_866:
        /* <DEDUP_REMOVED lines=17> */
.L_x_867:
[----:B------:R-:W-:Y:S01]  /*21130*/  IMAD.MOV.U32 R13, RZ, RZ, R5 ;  /* 0x000000ffff0d7224 */ /* 0x000fe200078e0005 */
[----:B------:R-:W-:Y:S02]  /*21140*/  MOV R12, 0x6 ;  /* 0x00000006000c7802 */ /* 0x000fe40000000f00 */
[----:B------:R-:W-:-:S07]  /*21150*/  MOV R3, R14 ;  /* 0x0000000e00037202 */ /* 0x000fce0000000f00 */
[----:B------:R-:W-:Y:S05]  /*21160*/  WARPSYNC.COLLECTIVE R15, `(.L_x_868) ;  /* 0x000000000f087348 */ /* 0x000fea0003c00000 */
[----:B------:R0:W1:Y:S02]  /*21170*/  SHFL.IDX P6, R14, R13, R12, R11 ;  /* 0x0000000c0d0e7389 */ /* 0x00006400000c000b */
[----:B01----:R-:W-:Y:S01]  /*21180*/  ENDCOLLECTIVE ;  /* 0x000000000000791b */ /* 0x003fe20003800000 */
.L_x_868:
        /* <DEDUP_REMOVED lines=17> */
.L_x_869:
[----:B------:R-:W-:Y:S01]  /*212a0*/  IMAD.MOV.U32 R13, RZ, RZ, R5 ;  /* 0x000000ffff0d7224 */ /* 0x000fe200078e0005 */
[----:B------:R-:W-:Y:S01]  /*212b0*/  MOV R12, 0x7 ;  /* 0x00000007000c7802 */ /* 0x000fe20000000f00 */
[----:B------:R-:W-:-:S07]  /*212c0*/  IMAD.MOV.U32 R3, RZ, RZ, R14 ;  /* 0x000000ffff037224 */ /* 0x000fce00078e000e */
[----:B------:R-:W-:Y:S05]  /*212d0*/  WARPSYNC.COLLECTIVE R15, `(.L_x_870) ;  /* 0x000000000f087348 */ /* 0x000fea0003c00000 */
[----:B------:R0:W1:Y:S02]  /*212e0*/  SHFL.IDX P6, R14, R13, R12, R11 ;  /* 0x0000000c0d0e7389 */ /* 0x00006400000c000b */
[----:B01----:R-:W-:Y:S01]  /*212f0*/  ENDCOLLECTIVE ;  /* 0x000000000000791b */ /* 0x003fe20003800000 */
.L_x_870:
[----:B------:R-:W-:-:S04]  /*21300*/  @!P1 LEA R7, P4, R9, R3, 0x1 ;  /* 0x0000000309079211 */ /* 0x000fc800078808ff */
[----:B------:R-:W-:Y:S01]  /*21310*/  @!P1 IADD3.X R8, RZ, R2, RZ, P4, !PT ;  /* 0x00000002ff089210 */ /* 0x000fe200027fe4ff */
        /* <DEDUP_REMOVED lines=13> */
.L_x_871:
[----:B------:R-:W-:Y:S05]  /*213f0*/  BRA `(.L_x_872) ;  /* 0xffffffb000e87947 */ /* 0x000fea000383ffff */
.L_x_737:
[----:B0-----:R0:W1:Y:S02]  /*21400*/  SYNCS.PHASECHK.TRANS64.TRYWAIT P0, [R22+URZ+0x2a820], R3 ;  /* 0x02a82003160075a7 */ /* 0x001064000800017f */
[----:B-1----:R-:W-:Y:S05]  /*21410*/  @!P0 NANOSLEEP.SYNCS 0x989680 ;  /* 0x009896800000895d */ /* 0x002fea0003900000 */
[----:B------:R-:W1:Y:S02]  /*21420*/  @!P0 SYNCS.PHASECHK.TRANS64 P0, [R22+URZ+0x2a820], R3 ;  /* 0x02a82003160085a7 */ /* 0x000e64000800007f */
[----:B-1----:R-:W-:Y:S05]  /*21430*/  @!P0 BRA `(.L_x_737) ;  /* 0xfffffffc00f08947 */ /* 0x002fea000383ffff */
[----:B------:R-:W-:Y:S05]  /*21440*/  BRA `(.L_x_873) ;  /* 0xffffffb400587947 */ /* 0x000fea000383ffff */
.L_x_742:
[----:B0-----:R0:W1:Y:S02]  /*21450*/  SYNCS.PHASECHK.TRANS64.TRYWAIT P0, [R5+URZ+0x2a840], R0 ;  /* 0x02a84000050075a7 */ /* 0x001064000800017f */
[----:B-1----:R-:W-:Y:S05]  /*21460*/  @!P0 NANOSLEEP.SYNCS 0x989680 ;  /* 0x009896800000895d */ /* 0x002fea0003900000 */
[----:B------:R-:W1:Y:S02]  /*21470*/  @!P0 SYNCS.PHASECHK.TRANS64 P0, [R5+URZ+0x2a840], R0 ;  /* 0x02a84000050085a7 */ /* 0x000e64000800007f */
[----:B-1----:R-:W-:Y:S05]  /*21480*/  @!P0 BRA `(.L_x_742) ;  /* 0xfffffffc00f08947 */ /* 0x002fea000383ffff */
[----:B------:R-:W-:Y:S05]  /*21490*/  BRA `(.L_x_874) ;  /* 0xffffffb800247947 */ /* 0x000fea000383ffff */
.L_x_743:
[----:B------:R-:W-:Y:S01]  /*214a0*/  BSSY B1, `(.L_x_875) ;  /* 0x0000008000017945 */ /* 0x000fe20003800000 */
[----:B------:R-:W-:Y:S01]  /*214b0*/  IMAD.MOV.U32 R13, RZ, RZ, R8 ;  /* 0x000000ffff0d7224 */ /* 0x000fe200078e0008 */
[----:B------:R-:W-:Y:S01]  /*214c0*/  MOV R12, RZ ;  /* 0x000000ff000c7202 */ /* 0x000fe20000000f00 */
[----:B------:R-:W-:Y:S01]  /*214d0*/  IMAD.MOV.U32 R11, RZ, RZ, 0x181f ;  /* 0x0000181fff0b7424 */ /* 0x000fe200078e00ff */
[----:B------:R-:W-:-:S07]  /*214e0*/  MOV R15, 0xffffffff ;  /* 0xffffffff000f7802 */ /* 0x000fce0000000f00 */
[----:B------:R-:W-:Y:S05]  /*214f0*/  WARPSYNC.COLLECTIVE R15, `(.L_x_876) ;  /* 0x000000000f087348 */ /* 0x000fea0003c00000 */
[----:B------:R0:W1:Y:S02]  /*21500*/  SHFL.IDX P6, R14, R13, R12, R11 ;  /* 0x0000000c0d0e7389 */ /* 0x00006400000c000b */
[----:B01----:R-:W-:Y:S01]  /*21510*/  ENDCOLLECTIVE ;  /* 0x000000000000791b */ /* 0x003fe20003800000 */
.L_x_876:
[----:B------:R-:W-:Y:S05]  /*21520*/  BSYNC B1 ;  /* 0x0000000000017941 */ /* 0x000fea0003800000 */
.L_x_875:
[----:B------:R-:W0:Y:S01]  /*21530*/  S2R R35, SR_TID.X ;  /* 0x0000000000237919 */ /* 0x000e220000002100 */
[----:B------:R-:W-:Y:S01]  /*21540*/  MOV R13, R9 ;  /* 0x00000009000d7202 */ /* 0x000fe20000000f00 */
[----:B------:R-:W-:Y:S01]  /*21550*/  IMAD.MOV.U32 R12, RZ, RZ, RZ ;  /* 0x000000ffff0c7224 */ /* 0x000fe200078e00ff */
[----:B------:R-:W-:Y:S01]  /*21560*/  MOV R11, 0x181f ;  /* 0x0000181f000b7802 */ /* 0x000fe20000000f00 */
[----:B------:R-:W-:Y:S01]  /*21570*/  IMAD.MOV.U32 R3, RZ, RZ, R14 ;  /* 0x000000ffff037224 */ /* 0x000fe200078e000e */
[----:B------:R-:W-:Y:S02]  /*21580*/  MOV R15, 0xffffffff ;  /* 0xffffffff000f7802 */ /* 0x000fe40000000f00 */
[----:B------:R-:W-:-:S07]  /*21590*/  LEA R4, R4, R22, 0x1 ;  /* 0x0000001604047211 */ /* 0x000fce00078e08ff */
[----:B0-----:R-:W-:Y:S05]  /*215a0*/  WARPSYNC.COLLECTIVE R15, `(.L_x_877) ;  /* 0x000000000f087348 */ /* 0x001fea0003c00000 */
[----:B------:R1:W2:Y:S02]  /*215b0*/  SHFL.IDX P6, R14, R13, R12, R11 ;  /* 0x0000000c0d0e7389 */ /* 0x0002a400000c000b */
[----:B012---:R-:W-:Y:S01]  /*215c0*/  ENDCOLLECTIVE ;  /* 0x000000000000791b */ /* 0x007fe20003800000 */
.L_x_877:
[----:B------:R-:W-:Y:S01]  /*215d0*/  IMAD.MOV.U32 R13, RZ, RZ, R8 ;  /* 0x000000ffff0d7224 */ /* 0x000fe200078e0008 */
[----:B------:R-:W-:Y:S01]  /*215e0*/  MOV R12, 0x1 ;  /* 0x00000001000c7802 */ /* 0x000fe20000000f00 */
[----:B------:R-:W-:Y:S02]  /*215f0*/  IMAD.SHL.U32 R35, R35, 0x8, RZ ;  /* 0x0000000823237824 */ /* 0x000fe400078e00ff */
[----:B------:R-:W-:-:S07]  /*21600*/  IMAD.MOV.U32 R2, RZ, RZ, R14 ;  /* 0x000000ffff027224 */ /* 0x000fce00078e000e */
[----:B------:R-:W-:Y:S05]  /*21610*/  WARPSYNC.COLLECTIVE R15, `(.L_x_878) ;  /* 0x000000000f087348 */ /* 0x000fea0003c00000 */
[----:B------:R0:W1:Y:S02]  /*21620*/  SHFL.IDX P6, R14, R13, R12, R11 ;  /* 0x0000000c0d0e7389 */ /* 0x00006400000c000b */
[----:B01----:R-:W-:Y:S01]  /*21630*/  ENDCOLLECTIVE ;  /* 0x000000000000791b */ /* 0x003fe20003800000 */
.L_x_878:
[----:B------:R-:W-:-:S04]  /*21640*/  LOP3.LUT R35, R35, 0x38, RZ, 0xc0, !PT ;  /* 0x0000003823237812 */ /* 0x000fc800078ec0ff */
[----:B------:R-:W-:-:S04]  /*21650*/  SHF.L.U32 R0, R35, 0x1, RZ ;  /* 0x0000000123007819 */ /* 0x000fc800000006ff */
[----:B------:R-:W-:-:S05]  /*21660*/  IADD3 R2, P0, R2, R0, RZ ;  /* 0x0000000002027210 */ /* 0x000fca0007f1e0ff */
[----:B------:R-:W-:Y:S01]  /*21670*/  IMAD.X R3, RZ, RZ, R3, P0 ;  /* 0x000000ffff037224 */ /* 0x000fe200000e0603 */
[----:B------:R-:W-:-:S04]  /*21680*/  MOV R13, R9 ;  /* 0x00000009000d7202 */ /* 0x000fc80000000f00 */
        /* <DEDUP_REMOVED lines=10> */
.L_x_879:
[----:B------:R-:W-:Y:S01]  /*21730*/  IMAD.MOV.U32 R13, RZ, RZ, R8 ;  /* 0x000000ffff0d7224 */ /* 0x000fe200078e0008 */
[----:B------:R-:W-:Y:S01]  /*21740*/  MOV R12, 0x2 ;  /* 0x00000002000c7802 */ /* 0x000fe20000000f00 */
[----:B------:R-:W-:-:S07]  /*21750*/  IMAD.MOV.U32 R2, RZ, RZ, R14 ;  /* 0x000000ffff027224 */ /* 0x000fce00078e000e */
[----:B------:R-:W-:Y:S05]  /*21760*/  WARPSYNC.COLLECTIVE R15, `(.L_x_880) ;  /* 0x000000000f087348 */ /* 0x000fea0003c00000 */
[----:B------:R0:W1:Y:S02]  /*21770*/  SHFL.IDX P6, R14, R13, R12, R11 ;  /* 0x0000000c0d0e7389 */ /* 0x00006400000c000b */
[----:B01----:R-:W-:Y:S01]  /*21780*/  ENDCOLLECTIVE ;  /* 0x000000000000791b */ /* 0x003fe20003800000 */
.L_x_880:
        /* <DEDUP_REMOVED lines=13> */
.L_x_881:
[----:B------:R-:W-:Y:S01]  /*21860*/  IMAD.MOV.U32 R13, RZ, RZ, R8 ;  /* 0x000000ffff0d7224 */ /* 0x000fe200078e0008 */
[----:B------:R-:W-:Y:S01]  /*21870*/  MOV R12, 0x3 ;  /* 0x00000003000c7802 */ /* 0x000fe20000000f00 */
[----:B------:R-:W-:-:S07]  /*21880*/  IMAD.MOV.U32 R2, RZ, RZ, R14 ;  /* 0x000000ffff027224 */ /* 0x000fce00078e000e */
[----:B------:R-:W-:Y:S05]  /*21890*/  WARPSYNC.COLLECTIVE R15, `(.L_x_882) ;  /* 0x000000000f087348 */ /* 0x000fea0003c00000 */
[----:B------:R0:W1:Y:S02]  /*218a0*/  SHFL.IDX P6, R14, R13, R12, R11 ;  /* 0x0000000c0d0e7389 */ /* 0x00006400000c000b */
[----:B01----:R-:W-:Y:S01]  /*218b0*/  ENDCOLLECTIVE ;  /* 0x000000000000791b */ /* 0x003fe20003800000 */
.L_x_882:
        /* <DEDUP_REMOVED lines=13> */
.L_x_883:
[----:B------:R-:W-:Y:S01]  /*21990*/  IMAD.MOV.U32 R13, RZ, RZ, R8 ;  /* 0x000000ffff0d7224 */ /* 0x000fe200078e0008 */
[----:B------:R-:W-:Y:S01]  /*219a0*/  MOV R12, 0x4 ;  /* 0x00000004000c7802 */ /* 0x000fe20000000f00 */
[----:B------:R-:W-:-:S07]  /*219b0*/  IMAD.MOV.U32 R2, RZ, RZ, R14 ;  /* 0x000000ffff027224 */ /* 0x000fce00078e000e */
[----:B------:R-:W-:Y:S05]  /*219c0*/  WARPSYNC.COLLECTIVE R15, `(.L_x_884) ;  /* 0x000000000f087348 */ /* 0x000fea0003c00000 */
[----:B------:R0:W1:Y:S02]  /*219d0*/  SHFL.IDX P6, R14, R13, R12, R11 ;  /* 0x0000000c0d0e7389 */ /* 0x00006400000c000b */
[----:B01----:R-:W-:Y:S01]  /*219e0*/  ENDCOLLECTIVE ;  /* 0x000000000000791b */ /* 0x003fe20003800000 */
.L_x_884:
        /* <DEDUP_REMOVED lines=13> */
.L_x_885:
[----:B------:R-:W-:Y:S01]  /*21ac0*/  IMAD.MOV.U32 R13, RZ, RZ, R8 ;  /* 0x000000ffff0d7224 */ /* 0x000fe200078e0008 */
[----:B------:R-:W-:Y:S01]  /*21ad0*/  MOV R12, 0x5 ;  /* 0x00000005000c7802 */ /* 0x000fe20000000f00 */
[----:B------:R-:W-:-:S07]  /*21ae0*/  IMAD.MOV.U32 R2, RZ, RZ, R14 ;  /* 0x000000ffff027224 */ /* 0x000fce00078e000e */
[----:B------:R-:W-:Y:S05]  /*21af0*/  WARPSYNC.COLLECTIVE R15, `(.L_x_886) ;  /* 0x000000000f087348 */ /* 0x000fea0003c00000 */
[----:B------:R0:W1:Y:S02]  /*21b00*/  SHFL.IDX P6, R14, R13, R12, R11 ;  /* 0x0000000c0d0e7389 */ /* 0x00006400000c000b */
[----:B01----:R-:W-:Y:S01]  /*21b10*/  ENDCOLLECTIVE ;  /* 0x000000000000791b */ /* 0x003fe20003800000 */
.L_x_886:
        /* <DEDUP_REMOVED lines=13> */
.L_x_887:
[----:B------:R-:W-:Y:S01]  /*21bf0*/  IMAD.MOV.U32 R2, RZ, RZ, R14 ;  /* 0x000000ffff027224 */ /* 0x000fe200078e000e */
[----:B------:R-:W-:Y:S06]  /*21c00*/  BRA `(.L_x_888) ;  /* 0xffffffb4005c7947 */ /* 0x000fec000383ffff */
.L_x_748:
[----:B-1----:R1:W2:Y:S02]  /*21c10*/  SYNCS.PHASECHK.TRANS64.TRYWAIT P0, [R5+URZ+0x2a860], R2 ;  /* 0x02a86002050075a7 */ /* 0x0022a4000800017f */
[----:B--2---:R-:W-:Y:S05]  /*21c20*/  @!P0 NANOSLEEP.SYNCS 0x989680 ;  /* 0x009896800000895d */ /* 0x004fea0003900000 */
[----:B------:R-:W2:Y:S02]  /*21c30*/  @!P0 SYNCS.PHASECHK.TRANS64 P0, [R5+URZ+0x2a860], R2 ;  /* 0x02a86002050085a7 */ /* 0x000ea4000800007f */
[----:B--2---:R-:W-:Y:S05]  /*21c40*/  @!P0 BRA `(.L_x_748) ;  /* 0xfffffffc00f08947 */ /* 0x004fea000383ffff */
[----:B------:R-:W-:Y:S05]  /*21c50*/  BRA `(.L_x_889) ;  /* 0xffffffb400b87947 */ /* 0x000fea000383ffff */
.L_x_749:
        /* <DEDUP_REMOVED lines=8> */
.L_x_891:
[----:B------:R-:W-:Y:S05]  /*21ce0*/  BSYNC B1 ;  /* 0x0000000000017941 */ /* 0x000fea0003800000 */
.L_x_890:
[----:B------:R-:W-:Y:S01]  /*21cf0*/  IMAD.MOV.U32 R13, RZ, RZ, R24 ;  /* 0x000000ffff0d7224 */ /* 0x000fe200078e0018 */
[----:B------:R-:W-:Y:S01]  /*21d00*/  MOV R12, RZ ;  /* 0x000000ff000c7202 */ /* 0x000fe20000000f00 */
[----:B------:R-:W-:Y:S01]  /*21d10*/  IMAD.MOV.U32 R11, RZ, RZ, 0x181f ;  /* 0x0000181fff0b7424 */ /* 0x000fe200078e00ff */
[----:B------:R-:W-:Y:S01]  /*21d20*/  MOV R15, 0xffffffff ;  /* 0xffffffff000f7802 */ /* 0x000fe20000000f00 */
[----:B------:R-:W-:Y:S01]  /*21d30*/  IMAD R4, R4, 0x2, R22 ;  /* 0x0000000204047824 */ /* 0x000fe200078e0216 */
[----:B------:R-:W-:-:S07]  /*21d40*/  MOV R3, R14 ;  /* 0x0000000e00037202 */ /* 0x000fce0000000f00 */
[----:B------:R-:W-:Y:S05]  /*21d50*/  WARPSYNC.COLLECTIVE R15, `(.L_x_892) ;  /* 0x000000000f087348 */ /* 0x000fea0003c00000 */
[----:B------:R0:W1:Y:S02]  /*21d60*/  SHFL.IDX P6, R14, R13, R12, R11 ;  /* 0x0000000c0d0e7389 */ /* 0x00006400000c000b */
[----:B01----:R-:W-:Y:S01]  /*21d70*/  ENDCOLLECTIVE ;  /* 0x000000000000791b */ /* 0x003fe20003800000 */
.L_x_892:
[----:B------:R-:W-:Y:S01]  /*21d80*/  MOV R13, R25 ;  /* 0x00000019000d7202 */ /* 0x000fe20000000f00 */
[----:B------:R-:W-:Y:S02]  /*21d90*/  IMAD.MOV.U32 R12, RZ, RZ, 0x1 ;  /* 0x00000001ff0c7424 */ /* 0x000fe400078e00ff */
[----:B------:R-:W-:-:S07]  /*21da0*/  IMAD.MOV.U32 R2, RZ, RZ, R14 ;  /* 0x000000ffff027224 */ /* 0x000fce00078e000e */
[----:B------:R-:W-:Y:S05]  /*21db0*/  WARPSYNC.COLLECTIVE R15, `(.L_x_893) ;  /* 0x000000000f087348 */ /* 0x000fea0003c00000 */
[----:B------:R0:W1:Y:S02]  /*21dc0*/  SHFL.IDX P6, R14, R13, R12, R11 ;  /* 0x0000000c0d0e7389 */ /* 0x00006400000c000b */
[----:B01----:R-:W-:Y:S01]  /*21dd0*/  ENDCOLLECTIVE ;  /* 0x000000000000791b */ /* 0x003fe20003800000 */
.L_x_893:
[----:B------:R-:W-:-:S04]  /*21de0*/  IADD3 R2, P1, R2, R0, RZ ;  /* 0x0000000002027210 */ /* 0x000fc80007f3e0ff */
[----:B------:R-:W-:Y:S02]  /*21df0*/  IADD3.X R3, RZ, R3, RZ, P1, !PT ;  /* 0x00000003ff037210 */ /* 0x000fe40000ffe4ff */
        /* <DEDUP_REMOVED lines=13> */
.L_x_894:
[----:B------:R-:W-:Y:S01]  /*21ed0*/  MOV R13, R25 ;  /* 0x00000019000d7202 */ /* 0x000fe20000000f00 */
[----:B------:R-:W-:Y:S01]  /*21ee0*/  IMAD.MOV.U32 R12, RZ, RZ, 0x2 ;  /* 0x00000002ff0c7424 */ /* 0x000fe200078e00ff */
[----:B------:R-:W-:-:S07]  /*21ef0*/  MOV R2, R14 ;  /* 0x0000000e00027202 */ /* 0x000fce0000000f00 */
[----:B------:R-:W-:Y:S05]  /*21f00*/  WARPSYNC.COLLECTIVE R15, `(.L_x_895) ;  /* 0x000000000f087348 */ /* 0x000fea0003c00000 */
[----:B------:R0:W1:Y:S02]  /*21f10*/  SHFL.IDX P6, R14, R13, R12, R11 ;  /* 0x0000000c0d0e7389 */ /* 0x00006400000c000b */
[----:B01----:R-:W-:Y:S01]  /*21f20*/  ENDCOLLECTIVE ;  /* 0x000000000000791b */ /* 0x003fe20003800000 */
.L_x_895:
        /* <DEDUP_REMOVED lines=14> */
.L_x_896:
[----:B------:R-:W-:Y:S01]  /*22010*/  MOV R13, R25 ;  /* 0x00000019000d7202 */ /* 0x000fe20000000f00 */
[----:B------:R-:W-:Y:S01]  /*22020*/  IMAD.MOV.U32 R12, RZ, RZ, 0x3 ;  /* 0x00000003ff0c7424 */ /* 0x000fe200078e00ff */
[----:B------:R-:W-:-:S07]  /*22030*/  MOV R2, R14 ;  /* 0x0000000e00027202 */ /* 0x000fce0000000f00 */
[----:B------:R-:W-:Y:S05]  /*22040*/  WARPSYNC.COLLECTIVE R15, `(.L_x_897) ;  /* 0x000000000f087348 */ /* 0x000fea0003c00000 */
[----:B------:R0:W1:Y:S02]  /*22050*/  SHFL.IDX P6, R14, R13, R12, R11 ;  /* 0x0000000c0d0e7389 */ /* 0x00006400000c000b */
[----:B01----:R-:W-:Y:S01]  /*22060*/  ENDCOLLECTIVE ;  /* 0x000000000000791b */ /* 0x003fe20003800000 */
.L_x_897:
        /* <DEDUP_REMOVED lines=14> */
.L_x_898:
[----:B------:R-:W-:Y:S01]  /*22150*/  MOV R13, R25 ;  /* 0x00000019000d7202 */ /* 0x000fe20000000f00 */
[----:B------:R-:W-:Y:S01]  /*22160*/  IMAD.MOV.U32 R12, RZ, RZ, 0x4 ;  /* 0x00000004ff0c7424 */ /* 0x000fe200078e00ff */
[----:B------:R-:W-:-:S07]  /*22170*/  MOV R2, R14 ;  /* 0x0000000e00027202 */ /* 0x000fce0000000f00 */
[----:B------:R-:W-:Y:S05]  /*22180*/  WARPSYNC.COLLECTIVE R15, `(.L_x_899) ;  /* 0x000000000f087348 */ /* 0x000fea0003c00000 */
[----:B------:R0:W1:Y:S02]  /*22190*/  SHFL.IDX P6, R14, R13, R12, R11 ;  /* 0x0000000c0d0e7389 */ /* 0x00006400000c000b */
[----:B01----:R-:W-:Y:S01]  /*221a0*/  ENDCOLLECTIVE ;  /* 0x000000000000791b */ /* 0x003fe20003800000 */
.L_x_899:
        /* <DEDUP_REMOVED lines=14> */
.L_x_900:
[----:B------:R-:W-:Y:S01]  /*22290*/  MOV R13, R25 ;  /* 0x00000019000d7202 */ /* 0x000fe20000000f00 */
[----:B------:R-:W-:Y:S01]  /*222a0*/  IMAD.MOV.U32 R12, RZ, RZ, 0x5 ;  /* 0x00000005ff0c7424 */ /* 0x000fe200078e00ff */
[----:B------:R-:W-:-:S07]  /*222b0*/  MOV R2, R14 ;  /* 0x0000000e00027202 */ /* 0x000fce0000000f00 */
[----:B------:R-:W-:Y:S05]  /*222c0*/  WARPSYNC.COLLECTIVE R15, `(.L_x_901) ;  /* 0x000000000f087348 */ /* 0x000fea0003c00000 */
[----:B------:R0:W1:Y:S02]  /*222d0*/  SHFL.IDX P6, R14, R13, R12, R11 ;  /* 0x0000000c0d0e7389 */ /* 0x00006400000c000b */
[----:B01----:R-:W-:Y:S01]  /*222e0*/  ENDCOLLECTIVE ;  /* 0x000000000000791b */ /* 0x003fe20003800000 */
.L_x_901:
        /* <DEDUP_REMOVED lines=8> */
[----:B------:R-:W-:Y:S02]  /*22370*/  ISETP.LT.OR P2, PT, R8, 0x41, !P0 ;  /* 0x000000410800780c */ /* 0x000fe40004741670 */
[----:B------:R-:W-:-:S11]  /*22380*/  MOV R25, R14 ;  /* 0x0000000e00197202 */ /* 0x000fd60000000f00 */
[----:B0-----:R-:W-:Y:S05]  /*22390*/  WARPSYNC.COLLECTIVE R15, `(.L_x_902) ;  /* 0x000000000f087348 */ /* 0x001fea0003c00000 */
[----:B------:R1:W2:Y:S02]  /*223a0*/  SHFL.IDX P6, R14, R13, R12, R11 ;  /* 0x0000000c0d0e7389 */ /* 0x0002a400000c000b */
[----:B012---:R-:W-:Y:S01]  /*223b0*/  ENDCOLLECTIVE ;  /* 0x000000000000791b */ /* 0x007fe20003800000 */
.L_x_902:
[----:B------:R-:W-:Y:S01]  /*223c0*/  @!PT LDS RZ, [RZ] ;  /* 0x00000000fffff984 */ /* 0x000fe20000000800 */
[----:B------:R-:W-:Y:S01]  /*223d0*/  @!PT LDS RZ, [RZ] ;  /* 0x00000000fffff984 */ /* 0x000fe20000000800 */
[----:B------:R-:W-:Y:S01]  /*223e0*/  @!PT LDS RZ, [RZ] ;  /* 0x00000000fffff984 */ /* 0x000fe20000000800 */
[----:B------:R0:W-:Y:S02]  /*223f0*/  LDGSTS.E.BYPASS.LTC128B.128 [R4+0x5400], desc[UR60][R2.64+0x80], !P2 ;  /* 0x0540008002047fae */ /* 0x0001e4000d101d7c */
[----:B0-----:R-:W-:Y:S01]  /*22400*/  MOV R2, R14 ;  /* 0x0000000e00027202 */ /* 0x001fe20000000f00 */
[----:B------:R-:W-:Y:S06]  /*22410*/  BRA `(.L_x_903) ;  /* 0xffffffb000a87947 */ /* 0x000fec000383ffff */
.L_x_757:
[----:B0-----:R0:W1:Y:S02]  /*22420*/  SYNCS.PHASECHK.TRANS64.TRYWAIT P0, [R0+URZ+0x2a860], R3 ;  /* 0x02a86003000075a7 */ /* 0x001064000800017f */
[----:B-1----:R-:W-:Y:S05]  /*22430*/  @!P0 NANOSLEEP.SYNCS 0x989680 ;  /* 0x009896800000895d */ /* 0x002fea0003900000 */
[----:B------:R-:W1:Y:S02]  /*22440*/  @!P0 SYNCS.PHASECHK.TRANS64 P0, [R0+URZ+0x2a860], R3 ;  /* 0x02a86003000085a7 */ /* 0x000e64000800007f */
[----:B-1----:R-:W-:Y:S05]  /*22450*/  @!P0 BRA `(.L_x_757) ;  /* 0xfffffffc00f08947 */ /* 0x002fea000383ffff */
[----:B------:R-:W-:Y:S05]  /*22460*/  BRA `(.L_x_904) ;  /* 0xffffffb400c47947 */ /* 0x000fea000383ffff */
.L_x_758:
[----:B------:R-:W-:Y:S01]  /*22470*/  BSSY B0, `(.L_x_905) ;  /* 0x0000008000007945 */ /* 0x000fe20003800000 */
[----:B------:R-:W-:Y:S01]  /*22480*/  IMAD.MOV.U32 R13, RZ, RZ, R25 ;  /* 0x000000ffff0d7224 */ /* 0x000fe200078e0019 */
[----:B------:R-:W-:Y:S01]  /*22490*/  MOV R12, RZ ;  /* 0x000000ff000c7202 */ /* 0x000fe20000000f00 */
[----:B------:R-:W-:Y:S01]  /*224a0*/  IMAD.MOV.U32 R11, RZ, RZ, 0x181f ;  /* 0x0000181fff0b7424 */ /* 0x000fe200078e00ff */
[----:B------:R-:W-:-:S07]  /*224b0*/  MOV R15, 0xffffffff ;  /* 0xffffffff000f7802 */ /* 0x000fce0000000f00 */
[----:B0-----:R-:W-:Y:S05]  /*224c0*/  WARPSYNC.COLLECTIVE R15, `(.L_x_906) ;  /* 0x000000000f087348 */ /* 0x001fea0003c00000 */
[----:B------:R1:W2:Y:S02]  /*224d0*/  SHFL.IDX P6, R14, R13, R12, R11 ;  /* 0x0000000c0d0e7389 */ /* 0x0002a400000c000b */
[----:B012---:R-:W-:Y:S01]  /*224e0*/  ENDCOLLECTIVE ;  /* 0x000000000000791b */ /* 0x007fe20003800000 */
.L_x_906:
[----:B------:R-:W-:Y:S05]  /*224f0*/  BSYNC B0 ;  /* 0x0000000000007941 */ /* 0x000fea0003800000 */
.L_x_905:
[----:B------:R-:W0:Y:S01]  /*22500*/  S2R R5, SR_TID.X ;  /* 0x0000000000057919 */ /* 0x000e220000002100 */
[----:B------:R-:W-:Y:S01]  /*22510*/  MOV R13, R24 ;  /* 0x00000018000d7202 */ /* 0x000fe20000000f00 */
[----:B------:R-:W-:Y:S01]  /*22520*/  IMAD.MOV.U32 R12, RZ, RZ, RZ ;  /* 0x000000ffff0c7224 */ /* 0x000fe200078e00ff */
[----:B------:R-:W-:Y:S01]  /*22530*/  MOV R11, 0x181f ;  /* 0x0000181f000b7802 */ /* 0x000fe20000000f00 */
[----:B------:R-:W-:Y:S01]  /*22540*/  IMAD.MOV.U32 R15, RZ, RZ, -0x1 ;  /* 0xffffffffff0f7424 */ /* 0x000fe200078e00ff */
[C---:B------:R-:W-:Y:S01]  /*22550*/  LOP3.LUT R2, R30.reuse, 0x1, RZ, 0xc0, !PT ;  /* 0x000000011e027812 */ /* 0x040fe200078ec0ff */
[----:B------:R-:W-:Y:S01]  /*22560*/  IMAD.MOV.U32 R3, RZ, RZ, R14 ;  /* 0x000000ffff037224 */ /* 0x000fe200078e000e */
[----:B------:R-:W-:Y:S01]  /*22570*/  LOP3.LUT P0, RZ, R30, 0x2, RZ, 0xc0, !PT ;  /* 0x000000021eff7812 */ /* 0x000fe2000780c0ff */
[----:B------:R-:W-:-:S12]  /*22580*/  IMAD R4, R4, 0x2, R22 ;  /* 0x0000000204047824 */ /* 0x000fd800078e0216 */
[----:B0-----:R-:W-:Y:S05]  /*22590*/  WARPSYNC.COLLECTIVE R15, `(.L_x_907) ;  /* 0x000000000f087348 */ /* 0x001fea0003c00000 */
[----:B------:R1:W2:Y:S02]  /*225a0*/  SHFL.IDX P6, R14, R13, R12, R11 ;  /* 0x0000000c0d0e7389 */ /* 0x0002a400000c000b */
[----:B012---:R-:W-:Y:S01]  /*225b0*/  ENDCOLLECTIVE ;  /* 0x000000000000791b */ /* 0x007fe20003800000 */
.L_x_907:
[----:B------:R-:W-:Y:S02]  /*225c0*/  ISETP.NE.U32.AND P1, PT, R2, 0x1, PT ;  /* 0x000000010200780c */ /* 0x000fe40003f25070 */
[C---:B------:R-:W-:Y:S02]  /*225d0*/  ISETP.LT.OR P4, PT, R6.reuse, 0x1, !P0 ;  /* 0x000000010600780c */ /* 0x040fe40004781670 */
[----:B------:R-:W-:Y:S02]  /*225e0*/  ISETP.LT.OR P3, PT, R6, 0x1, P1 ;  /* 0x000000010600780c */ /* 0x000fe40000f61670 */
[----:B------:R-:W-:Y:S01]  /*225f0*/  MOV R13, R25 ;  /* 0x00000019000d7202 */ /* 0x000fe20000000f00 */
[----:B------:R-:W-:Y:S01]  /*22600*/  IMAD.MOV.U32 R12, RZ, RZ, 0x1 ;  /* 0x00000001ff0c7424 */ /* 0x000fe200078e00ff */
[----:B------:R-:W-:-:S04]  /*22610*/  SHF.L.U32 R5, R5, 0x3, RZ ;  /* 0x0000000305057819 */ /* 0x000fc800000006ff */
[----:B------:R-:W-:-:S05]  /*22620*/  LOP3.LUT R5, R5, 0x38, RZ, 0xc0, !PT ;  /* 0x0000003805057812 */ /* 0x000fca00078ec0ff */
[----:B------:R-:W-:-:S05]  /*22630*/  IMAD.SHL.U32 R5, R5, 0x2, RZ ;  /* 0x0000000205057824 */ /* 0x000fca00078e00ff */
[----:B------:R-:W-:-:S13]  /*22640*/  IADD3 R2, P2, R14, R5, RZ ;  /* 0x000000050e027210 */ /* 0x000fda0007f5e0ff */
[----:B------:R-:W-:Y:S05]  /*22650*/  WARPSYNC.COLLECTIVE R15, `(.L_x_908) ;  /* 0x000000000f087348 */ /* 0x000fea0003c00000 */
[----:B------:R0:W1:Y:S02]  /*22660*/  SHFL.IDX P6, R14, R13, R12, R11 ;  /* 0x0000000c0d0e7389 */ /* 0x00006400000c000b */
[----:B01----:R-:W-:Y:S01]  /*22670*/  ENDCOLLECTIVE ;  /* 0x000000000000791b */ /* 0x003fe20003800000 */
.L_x_908:
        /* <DEDUP_REMOVED lines=13> */
.L_x_909:
[----:B------:R-:W-:Y:S01]  /*22750*/  IMAD.MOV.U32 R13, RZ, RZ, R25 ;  /* 0x000000ffff0d7224 */ /* 0x000fe200078e0019 */
[----:B------:R-:W-:Y:S02]  /*22760*/  MOV R12, 0x2 ;  /* 0x00000002000c7802 */ /* 0x000fe40000000f00 */
[----:B------:R-:W-:-:S13]  /*22770*/  IADD3 R2, P2, R14, R5, RZ ;  /* 0x000000050e027210 */ /* 0x000fda0007f5e0ff */
[----:B------:R-:W-:Y:S05]  /*22780*/  WARPSYNC.COLLECTIVE R15, `(.L_x_910) ;  /* 0x000000000f087348 */ /* 0x000fea0003c00000 */
[----:B------:R0:W1:Y:S02]  /*22790*/  SHFL.IDX P6, R14, R13, R12, R11 ;  /* 0x0000000c0d0e7389 */ /* 0x00006400000c000b */
[----:B01----:R-:W-:Y:S01]  /*227a0*/  ENDCOLLECTIVE ;  /* 0x000000000000791b */ /* 0x003fe20003800000 */
.L_x_910:
[----:B------:R-:W-:-:S05]  /*227b0*/  IADD3.X R3, RZ, R8, RZ, P2, !PT ;  /* 0x00000008ff037210 */ /* 0x000fca00017fe4ff */
[----:B------:R-:W-:Y:S01]  /*227c0*/  @!PT LDS RZ, [RZ] ;  /* 0x00000000fffff984 */ /* 0x000fe20000000800 */
[----:B------:R-:W-:Y:S01]  /*227d0*/  @!PT LDS RZ, [RZ] ;  /* 0x00000000fffff984 */ /* 0x000fe20000000800 */
[----:B------:R-:W-:Y:S01]  /*227e0*/  @!PT LDS RZ, [RZ] ;  /* 0x00000000fffff984 */ /* 0x000fe20000000800 */
[----:B------:R0:W-:Y:S01]  /*227f0*/  LDGSTS.E.BYPASS.LTC128B.128 [R4+0xc00], desc[UR60][R2.64], !P3 ;  /* 0x00c0000002047fae */ /* 0x0001e2000d901d7c */
[----:B------:R-:W-:-:S03]  /*22800*/  ISETP.LT.OR P3, PT, R6, 0x21, P1 ;  /* 0x000000210600780c */ /* 0x000fc60000f61670 */
[----:B------:R0:W-:Y:S01]  /*22810*/  LDGSTS.E.BYPASS.LTC128B.128 [R4+0x3c00], desc[UR60][R2.64+0x80], !P4 ;  /* 0x03c0008002047fae */ /* 0x0001e2000e101d7c */
[----:B------:R-:W-:Y:S02]  /*22820*/  ISETP.LT.OR P4, PT, R6, 0x21, !P0 ;  /* 0x000000210600780c */ /* 0x000fe40004781670 */
[----:B------:R-:W-:Y:S01]  /*22830*/  MOV R13, R24 ;  /* 0x00000018000d7202 */ /* 0x000fe20000000f00 */
[----:B------:R-:W-:-:S10]  /*22840*/  IMAD.MOV.U32 R7, RZ, RZ, R14 ;  /* 0x000000ffff077224 */ /* 0x000fd400078e000e */
[----:B0-----:R-:W-:Y:S05]  /*22850*/  WARPSYNC.COLLECTIVE R15, `(.L_x_911) ;  /* 0x000000000f087348 */ /* 0x001fea0003c00000 */
[----:B------:R1:W2:Y:S02]  /*22860*/  SHFL.IDX P6, R14, R13, R12, R11 ;  /* 0x0000000c0d0e7389 */ /* 0x0002a400000c000b */
[----:B012---:R-:W-:Y:S01]  /*22870*/  ENDCOLLECTIVE ;  /* 0x000000000000791b */ /* 0x007fe20003800000 */
.L_x_911:
[----:B------:R-:W-:Y:S01]  /*22880*/  IMAD.MOV.U32 R13, RZ, RZ, R25 ;  /* 0x000000ffff0d7224 */ /* 0x000fe200078e0019 */
[----:B------:R-:W-:Y:S01]  /*22890*/  MOV R12, 0x3 ;  /* 0x00000003000c7802 */ /* 0x000fe20000000f00 */
[----:B------:R-:W-:-:S07]  /*228a0*/  IMAD.MOV.U32 R10, RZ, RZ, R14 ;  /* 0x000000ffff0a7224 */ /* 0x000fce00078e000e */
[----:B------:R-:W-:Y:S05]  /*228b0*/  WARPSYNC.COLLECTIVE R15, `(.L_x_912) ;  /* 0x000000000f087348 */ /* 0x000fea0003c00000 */
[----:B------:R0:W1:Y:S02]  /*228c0*/  SHFL.IDX P6, R14, R13, R12, R11 ;  /* 0x0000000c0d0e7389 */ /* 0x00006400000c000b */
[----:B01----:R-:W-:Y:S01]  /*228d0*/  ENDCOLLECTIVE ;  /* 0x000000000000791b */ /* 0x003fe20003800000 */
.L_x_912:
        /* <DEDUP_REMOVED lines=14> */
.L_x_913:
[----:B------:R-:W-:Y:S01]  /*229c0*/  MOV R13, R25 ;  /* 0x00000019000d7202 */ /* 0x000fe20000000f00 */
[----:B------:R-:W-:Y:S01]  /*229d0*/  IMAD.MOV.U32 R12, RZ, RZ, 0x4 ;  /* 0x00000004ff0c7424 */ /* 0x000fe200078e00ff */
[----:B------:R-:W-:-:S13]  /*229e0*/  IADD3 R2, P2, R14, R5, RZ ;  /* 0x000000050e027210 */ /* 0x000fda0007f5e0ff */
[----:B------:R-:W-:Y:S05]  /*229f0*/  WARPSYNC.COLLECTIVE R15, `(.L_x_914) ;  /* 0x000000000f087348 */ /* 0x000fea0003c00000 */
[----:B------:R0:W1:Y:S02]  /*22a00*/  SHFL.IDX P6, R14, R13, R12, R11 ;  /* 0x0000000c0d0e7389 */ /* 0x00006400000c000b */
[----:B01----:R-:W-:Y:S01]  /*22a10*/  ENDCOLLECTIVE ;  /* 0x000000000000791b */ /* 0x003fe20003800000 */
.L_x_914:
        /* <DEDUP_REMOVED lines=13> */
.L_x_915:
[----:B------:R-:W-:Y:S01]  /*22af0*/  MOV R13, R25 ;  /* 0x00000019000d7202 */ /* 0x000fe20000000f00 */
[----:B------:R-:W-:Y:S01]  /*22b00*/  IMAD.MOV.U32 R12, RZ, RZ, 0x5 ;  /* 0x00000005ff0c7424 */ /* 0x000fe200078e00ff */
[----:B------:R-:W-:-:S07]  /*22b10*/  MOV R10, R14 ;  /* 0x0000000e000a7202 */ /* 0x000fce0000000f00 */
[----:B------:R-:W-:Y:S05]  /*22b20*/  WARPSYNC.COLLECTIVE R15, `(.L_x_916) ;  /* 0x000000000f087348 */ /* 0x000fea0003c00000 */
[----:B------:R0:W1:Y:S02]  /*22b30*/  SHFL.IDX P6, R14, R13, R12, R11 ;  /* 0x0000000c0d0e7389 */ /* 0x00006400000c000b */
[----:B01----:R-:W-:Y:S01]  /*22b40*/  ENDCOLLECTIVE ;  /* 0x000000000000791b */ /* 0x003fe20003800000 */
.L_x_916:
        /* <DEDUP_REMOVED lines=8> */
[----:B------:R-:W-:-:S07]  /*22bd0*/  MOV R25, R14 ;  /* 0x0000000e00197202 */ /* 0x000fce0000000f00 */
[----:B0-----:R-:W-:Y:S05]  /*22be0*/  WARPSYNC.COLLECTIVE R15, `(.L_x_917) ;  /* 0x000000000f087348 */ /* 0x001fea0003c00000 */
[----:B------:R1:W2:Y:S02]  /*22bf0*/  SHFL.IDX P6, R14, R13, R12, R11 ;  /* 0x0000000c0d0e7389 */ /* 0x0002a400000c000b */
[----:B012---:R-:W-:Y:S01]  /*22c00*/  ENDCOLLECTIVE ;  /* 0x000000000000791b */ /* 0x007fe20003800000 */
.L_x_917:
[----:B------:R-:W-:Y:S05]  /*22c10*/  BRA `(.L_x_918) ;  /* 0xffffffb000c07947 */ /* 0x000fea000383ffff */
.L_x_763:
        /* <DEDUP_REMOVED lines=8> */
.L_x_920:
[----:B------:R-:W-:Y:S05]  /*22ca0*/  BSYNC B0 ;  /* 0x0000000000007941 */ /* 0x000fea0003800000 */
.L_x_919:
[----:B------:R-:W-:Y:S01]  /*22cb0*/  IMAD.MOV.U32 R13, RZ, RZ, R16 ;  /* 0x000000ffff0d7224 */ /* 0x000fe200078e0010 */
[----:B------:R-:W-:Y:S01]  /*22cc0*/  MOV R12, 0x1 ;  /* 0x00000001000c7802 */ /* 0x000fe20000000f00 */
[----:B------:R-:W-:Y:S01]  /*22cd0*/  IMAD.MOV.U32 R11, RZ, RZ, 0x1f ;  /* 0x0000001fff0b7424 */ /* 0x000fe200078e00ff */
[----:B------:R-:W-:Y:S02]  /*22ce0*/  MOV R15, 0xffffffff ;  /* 0xffffffff000f7802 */ /* 0x000fe40000000f00 */
[----:B------:R-:W-:Y:S02]  /*22cf0*/  MOV R5, R14 ;  /* 0x0000000e00057202 */ /* 0x000fe40000000f00 */
[----:B------:R-:W-:-:S07]  /*22d00*/  IADD3 R7, R19, R8, RZ ;  /* 0x0000000813077210 */ /* 0x000fce0007ffe0ff */
[----:B------:R-:W-:Y:S05]  /*22d10*/  WARPSYNC.COLLECTIVE R15, `(.L_x_921) ;  /* 0x000000000f087348 */ /* 0x000fea0003c00000 */
[----:B------:R0:W1:Y:S02]  /*22d20*/  SHFL.IDX P6, R14, R13, R12, R11 ;  /* 0x0000000c0d0e7389 */ /* 0x00006400000c000b */
[----:B01----:R-:W-:Y:S01]  /*22d30*/  ENDCOLLECTIVE ;  /* 0x000000000000791b */ /* 0x003fe20003800000 */
.L_x_921:
[----:B------:R-:W-:Y:S02]  /*22d40*/  ULDC UR4, c[0x0][0xc3c] ;  /* 0x00030f0000047ab9 */ /* 0x000fe40000000800 */
[----:B------:R-:W-:-:S13]  /*22d50*/  ISETP.GE.OR P1, PT, R7, UR4, !P0 ;  /* 0x0000000407007c0c */ /* 0x000fda000c726670 */
[----:B------:R-:W0:Y:S01]  /*22d60*/  @!P1 LDC.64 R2, c[0x0][0xc80] ;  /* 0x00032000ff029b82 */ /* 0x000e220000000a00 */
[----:B------:R-:W-:Y:S01]  /*22d70*/  IMAD.MOV.U32 R4, RZ, RZ, RZ ;  /* 0x000000ffff047224 */ /* 0x000fe200078e00ff */
[----:B------:R-:W-:Y:S01]  /*22d80*/  MOV R11, RZ ;  /* 0x000000ff000b7202 */ /* 0x000fe20000000f00 */
        /* <DEDUP_REMOVED lines=13> */
.L_x_922:
[----:B------:R-:W-:Y:S01]  /*22e60*/  IMAD.MOV.U32 R12, RZ, RZ, 0x2 ;  /* 0x00000002ff0c7424 */ /* 0x000fe200078e00ff */
[----:B------:R-:W-:-:S05]  /*22e70*/  SEL R7, R14, RZ, P1 ;  /* 0x000000ff0e077207 */ /* 0x000fca0000800000 */
[----:B------:R-:W-:-:S05]  /*22e80*/  IMAD.IADD R6, R4, 0x1, R7 ;  /* 0x0000000104067824 */ /* 0x000fca00078e0207 */
[----:B------:R-:W-:-:S07]  /*22e90*/  MOV R13, R6 ;  /* 0x00000006000d7202 */ /* 0x000fce0000000f00 */
[----:B------:R-:W-:Y:S05]  /*22ea0*/  WARPSYNC.COLLECTIVE R15, `(.L_x_923) ;  /* 0x000000000f087348 */ /* 0x000fea0003c00000 */
[----:B------:R0:W1:Y:S02]  /*22eb0*/  SHFL.UP P6, R14, R13, R12, R11 ;  /* 0x0400000c0d0e7389 */ /* 0x00006400000c000b */
[----:B01----:R-:W-:Y:S01]  /*22ec0*/  ENDCOLLECTIVE ;  /* 0x000000000000791b */ /* 0x003fe20003800000 */
.L_x_923:
[----:B------:R-:W-:Y:S02]  /*22ed0*/  MOV R12, 0x4 ;  /* 0x00000004000c7802 */ /* 0x000fe40000000f00 */
[----:B------:R-:W-:-:S04]  /*22ee0*/  SEL R7, R14, RZ, P2 ;  /* 0x000000ff0e077207 */ /* 0x000fc80001000000 */
[----:B------:R-:W-:-:S05]  /*22ef0*/  IADD3 R7, R6, R7, RZ ;  /* 0x0000000706077210 */ /* 0x000fca0007ffe0ff */
[----:B------:R-:W-:-:S07]  /*22f00*/  IMAD.MOV.U32 R13, RZ, RZ, R7 ;  /* 0x000000ffff0d7224 */ /* 0x000fce00078e0007 */
[----:B------:R-:W-:Y:S05]  /*22f10*/  WARPSYNC.COLLECTIVE R15, `(.L_x_924) ;  /* 0x000000000f087348 */ /* 0x000fea0003c00000 */
[----:B------:R0:W1:Y:S02]  /*22f20*/  SHFL.UP P6, R14, R13, R12, R11 ;  /* 0x0400000c0d0e7389 */ /* 0x00006400000c000b */
[----:B01----:R-:W-:Y:S01]  /*22f30*/  ENDCOLLECTIVE ;  /* 0x000000000000791b */ /* 0x003fe20003800000 */
.L_x_924:
[----:B------:R-:W-:Y:S01]  /*22f40*/  IMAD.MOV.U32 R12, RZ, RZ, 0x8 ;  /* 0x00000008ff0c7424 */ /* 0x000fe200078e00ff */
[----:B------:R-:W-:-:S05]  /*22f50*/  SEL R2, R14, RZ, P3 ;  /* 0x000000ff0e027207 */ /* 0x000fca0001800000 */
[----:B------:R-:W-:-:S05]  /*22f60*/  IMAD.IADD R2, R7, 0x1, R2 ;  /* 0x0000000107027824 */ /* 0x000fca00078e0202 */
[----:B------:R-:W-:-:S07]  /*22f70*/  MOV R13, R2 ;  /* 0x00000002000d7202 */ /* 0x000fce0000000f00 */
[----:B------:R-:W-:Y:S05]  /*22f80*/  WARPSYNC.COLLECTIVE R15, `(.L_x_925) ;  /* 0x000000000f087348 */ /* 0x000fea0003c00000 */
[----:B------:R0:W1:Y:S02]  /*22f90*/  SHFL.UP P6, R14, R13, R12, R11 ;  /* 0x0400000c0d0e7389 */ /* 0x00006400000c000b */
[----:B01----:R-:W-:Y:S01]  /*22fa0*/  ENDCOLLECTIVE ;  /* 0x000000000000791b */ /* 0x003fe20003800000 */
.L_x_925:
[----:B------:R-:W-:Y:S02]  /*22fb0*/  MOV R12, 0x10 ;  /* 0x00000010000c7802 */ /* 0x000fe40000000f00 */
[----:B------:R-:W-:-:S04]  /*22fc0*/  SEL R3, R14, RZ, P4 ;  /* 0x000000ff0e037207 */ /* 0x000fc80002000000 */
[----:B------:R-:W-:-:S05]  /*22fd0*/  IADD3 R3, R2, R3, RZ ;  /* 0x0000000302037210 */ /* 0x000fca0007ffe0ff */
[----:B------:R-:W-:-:S07]  /*22fe0*/  IMAD.MOV.U32 R13, RZ, RZ, R3 ;  /* 0x000000ffff0d7224 */ /* 0x000fce00078e0003 */
[----:B------:R-:W-:Y:S05]  /*22ff0*/  WARPSYNC.COLLECTIVE R15, `(.L_x_926) ;  /* 0x000000000f087348 */ /* 0x000fea0003c00000 */
[----:B------:R0:W1:Y:S02]  /*23000*/  SHFL.UP P6, R14, R13, R12, R11 ;  /* 0x0400000c0d0e7389 */ /* 0x00006400000c000b */
[----:B01----:R-:W-:Y:S01]  /*23010*/  ENDCOLLECTIVE ;  /* 0x000000000000791b */ /* 0x003fe20003800000 */
.L_x_926:
[----:B------:R-:W-:Y:S01]  /*23020*/  IMAD.MOV.U32 R12, RZ, RZ, 0x1f ;  /* 0x0000001fff0c7424 */ /* 0x000fe200078e00ff */
[----:B------:R-:W-:Y:S02]  /*23030*/  MOV R11, 0x1f ;  /* 0x0000001f000b7802 */ /* 0x000fe40000000f00 */
[----:B------:R-:W-:-:S05]  /*23040*/  SEL R2, R14, RZ, P5 ;  /* 0x000000ff0e027207 */ /* 0x000fca0002800000 */
[----:B------:R-:W-:-:S05]  /*23050*/  IMAD.IADD R2, R3, 0x1, R2 ;  /* 0x0000000103027824 */ /* 0x000fca00078e0202 */
[----:B------:R-:W-:-:S07]  /*23060*/  MOV R13, R2 ;  /* 0x00000002000d7202 */ /* 0x000fce0000000f00 */
[----:B------:R-:W-:Y:S05]  /*23070*/  WARPSYNC.COLLECTIVE R15, `(.L_x_927) ;  /* 0x000000000f087348 */ /* 0x000fea0003c00000 */
[----:B------:R0:W1:Y:S02]  /*23080*/  SHFL.IDX P6, R14, R13, R12, R11 ;  /* 0x0000000c0d0e7389 */ /* 0x00006400000c000b */
[----:B01----:R-:W-:Y:S01]  /*23090*/  ENDCOLLECTIVE ;  /* 0x000000000000791b */ /* 0x003fe20003800000 */
.L_x_927:
[----:B------:R-:W-:Y:S05]  /*230a0*/  BRA `(.L_x_928) ;  /* 0xffffffb000c87947 */ /* 0x000fea000383ffff */
.L_x_768:
[----:B------:R-:W-:Y:S01]  /*230b0*/  BSSY B0, `(.L_x_929) ;  /* 0x0000008000007945 */ /* 0x000fe20003800000 */
[----:B-----5:R-:W-:Y:S01]  /*230c0*/  IMAD.MOV.U32 R13, RZ, RZ, R4 ;  /* 0x000000ffff0d7224 */ /* 0x020fe200078e0004 */
[----:B------:R-:W-:Y:S01]  /*230d0*/  MOV R12, 0x1 ;  /* 0x00000001000c7802 */ /* 0x000fe20000000f00 */
[----:B------:R-:W-:Y:S01]  /*230e0*/  IMAD.MOV.U32 R11, RZ, RZ, RZ ;  /* 0x000000ffff0b7224 */ /* 0x000fe200078e00ff */
[----:B------:R-:W-:-:S07]  /*230f0*/  MOV R15, 0xffffffff ;  /* 0xffffffff000f7802 */ /* 0x000fce0000000f00 */
[----:B0-----:R-:W-:Y:S05]  /*23100*/  WARPSYNC.COLLECTIVE R15, `(.L_x_930) ;  /* 0x000000000f087348 */ /* 0x001fea0003c00000 */
[----:B------:R1:W2:Y:S02]  /*23110*/  SHFL.UP P6, R14, R13, R12, R11 ;  /* 0x0400000c0d0e7389 */ /* 0x0002a400000c000b */
[----:B012---:R-:W-:Y:S01]  /*23120*/  ENDCOLLECTIVE ;  /* 0x000000000000791b */ /* 0x007fe20003800000 */
.L_x_930:
[----:B------:R-:W-:Y:S05]  /*23130*/  BSYNC B0 ;  /* 0x0000000000007941 */ /* 0x000fea0003800000 */
.L_x_929:
[----:B------:R-:W-:Y:S01]  /*23140*/  SEL R13, R14, RZ, P1 ;  /* 0x000000ff0e0d7207 */ /* 0x000fe20000800000 */
[----:B------:R-:W-:Y:S01]  /*23150*/  IMAD.MOV.U32 R11, RZ, RZ, RZ ;  /* 0x000000ffff0b7224 */ /* 0x000fe200078e00ff */
[----:B------:R-:W-:Y:S02]  /*23160*/  MOV R12, 0x2 ;  /* 0x00000002000c7802 */ /* 0x000fe40000000f00 */
[----:B------:R-:W-:Y:S01]  /*23170*/  MOV R15, 0xffffffff ;  /* 0xffffffff000f7802 */ /* 0x000fe20000000f00 */
[----:B------:R-:W-:-:S07]  /*23180*/  IMAD.IADD R13, R4, 0x1, R13 ;  /* 0x00000001040d7824 */ /* 0x000fce00078e020d */
[----:B------:R-:W-:Y:S05]  /*23190*/  WARPSYNC.COLLECTIVE R15, `(.L_x_931) ;  /* 0x000000000f087348 */ /* 0x000fea0003c00000 */
[----:B------:R0:W1:Y:S02]  /*231a0*/  SHFL.UP P6, R14, R13, R12, R11 ;  /* 0x0400000c0d0e7389 */ /* 0x00006400000c000b */
[----:B01----:R-:W-:Y:S01]  /*231b0*/  ENDCOLLECTIVE ;  /* 0x000000000000791b */ /* 0x003fe20003800000 */
.L_x_931:
[----:B------:R-:W-:Y:S01]  /*231c0*/  IMAD.MOV.U32 R12, RZ, RZ, 0x4 ;  /* 0x00000004ff0c7424 */ /* 0x000fe200078e00ff */
[----:B------:R-:W-:-:S05]  /*231d0*/  SEL R0, R14, RZ, P2 ;  /* 0x000000ff0e007207 */ /* 0x000fca0001000000 */
[----:B------:R-:W-:-:S05]  /*231e0*/  IMAD.IADD R0, R13, 0x1, R0 ;  /* 0x000000010d007824 */ /* 0x000fca00078e0200 */
[----:B------:R-:W-:-:S07]  /*231f0*/  MOV R13, R0 ;  /* 0x00000000000d7202 */ /* 0x000fce0000000f00 */
[----:B------:R-:W-:Y:S05]  /*23200*/  WARPSYNC.COLLECTIVE R15, `(.L_x_932) ;  /* 0x000000000f087348 */ /* 0x000fea0003c00000 */
[----:B------:R0:W1:Y:S02]  /*23210*/  SHFL.UP P6, R14, R13, R12, R11 ;  /* 0x0400000c0d0e7389 */ /* 0x00006400000c000b */
[----:B01----:R-:W-:Y:S01]  /*23220*/  ENDCOLLECTIVE ;  /* 0x000000000000791b */ /* 0x003fe20003800000 */
.L_x_932:
[----:B------:R-:W-:Y:S02]  /*23230*/  MOV R12, 0x8 ;  /* 0x00000008000c7802 */ /* 0x000fe40000000f00 */
[----:B------:R-:W-:-:S04]  /*23240*/  SEL R3, R14, RZ, P3 ;  /* 0x000000ff0e037207 */ /* 0x000fc80001800000 */
[----:B------:R-:W-:-:S05]  /*23250*/  IADD3 R2, R0, R3, RZ ;  /* 0x0000000300027210 */ /* 0x000fca0007ffe0ff */
[----:B------:R-:W-:-:S07]  /*23260*/  IMAD.MOV.U32 R13, RZ, RZ, R2 ;  /* 0x000000ffff0d7224 */ /* 0x000fce00078e0002 */
[----:B------:R-:W-:Y:S05]  /*23270*/  WARPSYNC.COLLECTIVE R15, `(.L_x_933) ;  /* 0x000000000f087348 */ /* 0x000fea0003c00000 */
[----:B------:R0:W1:Y:S02]  /*23280*/  SHFL.UP P6, R14, R13, R12, R11 ;  /* 0x0400000c0d0e7389 */ /* 0x00006400000c000b */
[----:B01----:R-:W-:Y:S01]  /*23290*/  ENDCOLLECTIVE ;  /* 0x000000000000791b */ /* 0x003fe20003800000 */
.L_x_933:
[----:B------:R-:W-:Y:S01]  /*232a0*/  IMAD.MOV.U32 R12, RZ, RZ, 0x10 ;  /* 0x00000010ff0c7424 */ /* 0x000fe200078e00ff */
[----:B------:R-:W-:-:S05]  /*232b0*/  SEL R3, R14, RZ, P4 ;  /* 0x000000ff0e037207 */ /* 0x000fca0002000000 */
[----:B------:R-:W-:-:S05]  /*232c0*/  IMAD.IADD R3, R2, 0x1, R3 ;  /* 0x0000000102037824 */ /* 0x000fca00078e0203 */
[----:B------:R-:W-:-:S07]  /*232d0*/  MOV R13, R3 ;  /* 0x00000003000d7202 */ /* 0x000fce0000000f00 */
[----:B------:R-:W-:Y:S05]  /*232e0*/  WARPSYNC.COLLECTIVE R15, `(.L_x_934) ;  /* 0x000000000f087348 */ /* 0x000fea0003c00000 */
[----:B------:R0:W1:Y:S02]  /*232f0*/  SHFL.UP P6, R14, R13, R12, R11 ;  /* 0x0400000c0d0e7389 */ /* 0x00006400000c000b */
[----:B01----:R-:W-:Y:S01]  /*23300*/  ENDCOLLECTIVE ;  /* 0x000000000000791b */ /* 0x003fe20003800000 */
.L_x_934:
[----:B------:R-:W-:Y:S01]  /*23310*/  MOV R12, 0x1f ;  /* 0x0000001f000c7802 */ /* 0x000fe20000000f00 */
[----:B------:R-:W-:Y:S01]  /*23320*/  IMAD.MOV.U32 R11, RZ, RZ, 0x1f ;  /* 0x0000001fff0b7424 */ /* 0x000fe200078e00ff */
[----:B------:R-:W-:-:S04]  /*23330*/  SEL R2, R14, RZ, P5 ;  /* 0x000000ff0e027207 */ /* 0x000fc80002800000 */
[----:B------:R-:W-:-:S05]  /*23340*/  IADD3 R2, R3, R2, RZ ;  /* 0x0000000203027210 */ /* 0x000fca0007ffe0ff */
[----:B------:R-:W-:-:S07]  /*23350*/  IMAD.MOV.U32 R13, RZ, RZ, R2 ;  /* 0x000000ffff0d7224 */ /* 0x000fce00078e0002 */
[----:B------:R-:W-:Y:S05]  /*23360*/  WARPSYNC.COLLECTIVE R15, `(.L_x_935) ;  /* 0x000000000f087348 */ /* 0x000fea0003c00000 */
[----:B------:R0:W1:Y:S02]  /*23370*/  SHFL.IDX P6, R14, R13, R12, R11 ;  /* 0x0000000c0d0e7389 */ /* 0x00006400000c000b */
[----:B01----:R-:W-:Y:S01]  /*23380*/  ENDCOLLECTIVE ;  /* 0x000000000000791b */ /* 0x003fe20003800000 */
.L_x_935:
[----:B------:R-:W-:Y:S05]  /*23390*/  BRA `(.L_x_936) ;  /* 0xffffffb000a87947 */ /* 0x000fea000383ffff */
.L_x_770:
[----:B------:R-:W-:Y:S01]  /*233a0*/  BSSY B0, `(.L_x_937) ;  /* 0x0000006000007945 */ /* 0x000fe20003800000 */
[----:B------:R-:W-:Y:S02]  /*233b0*/  PLOP3.LUT P6, PT, P6, PT, PT, 0x8, 0x0 ;  /* 0x000000000000781c */ /* 0x000fe400037ce170 */
[----:B------:R-:W-:-:S11]  /*233c0*/  MOV R15, 0xffffffff ;  /* 0xffffffff000f7802 */ /* 0x000fd60000000f00 */
[----:B0-----:R-:W-:Y:S05]  /*233d0*/  WARPSYNC.COLLECTIVE R15, `(.L_x_938) ;  /* 0x000000000f087348 */ /* 0x001fea0003c00000 */
[----:B------:R-:W-:Y:S01]  /*233e0*/  VOTE.ANY R14, PT, P6 ;  /* 0x00000000000e7806 */ /* 0x000fe200030e0100 */
[----:B0-----:R-:W-:Y:S06]  /*233f0*/  ENDCOLLECTIVE ;  /* 0x000000000000791b */ /* 0x001fec0003800000 */
.L_x_938:
[----:B------:R-:W-:Y:S05]  /*23400*/  BSYNC B0 ;  /* 0x0000000000007941 */ /* 0x000fea0003800000 */
.L_x_937:
[----:B------:R-:W-:Y:S01]  /*23410*/  IMAD.MOV.U32 R3, RZ, RZ, R14 ;  /* 0x000000ffff037224 */ /* 0x000fe200078e000e */
[----:B------:R-:W-:Y:S01]  /*23420*/  MOV R13, R4 ;  /* 0x00000004000d7202 */ /* 0x000fe20000000f00 */
[----:B------:R-:W-:Y:S01]  /*23430*/  IMAD.MOV.U32 R15, RZ, RZ, -0x1 ;  /* 0xffffffffff0f7424 */ /* 0x000fe200078e00ff */
[----:B------:R-:W-:Y:S01]  /*23440*/  MOV R11, 0x1f ;  /* 0x0000001f000b7802 */ /* 0x000fe20000000f00 */
[----:B------:R-:W0:Y:S02]  /*23450*/  POPC R0, R3 ;  /* 0x0000000300007309 */ /* 0x000e240000000000 */
[----:B0-----:R-:W-:-:S07]  /*23460*/  IMAD.MOV.U32 R12, RZ, RZ, R0 ;  /* 0x000000ffff0c7224 */ /* 0x001fce00078e0000 */
[----:B------:R-:W-:Y:S05]  /*23470*/  WARPSYNC.COLLECTIVE R15, `(.L_x_939) ;  /* 0x000000000f087348 */ /* 0x000fea0003c00000 */
[----:B------:R0:W1:Y:S02]  /*23480*/  SHFL.IDX P6, R14, R13, R12, R11 ;  /* 0x0000000c0d0e7389 */ /* 0x00006400000c000b */
[----:B01----:R-:W-:Y:S01]  /*23490*/  ENDCOLLECTIVE ;  /* 0x000000000000791b */ /* 0x003fe20003800000 */
.L_x_939:
[----:B------:R-:W-:Y:S01]  /*234a0*/  MOV R4, R14 ;  /* 0x0000000e00047202 */ /* 0x000fe20000000f00 */
[----:B------:R-:W-:Y:S06]  /*234b0*/  BRA `(.L_x_940) ;  /* 0xffffffb000987947 */ /* 0x000fec000383ffff */
.L_x_772:
[----:B------:R-:W-:Y:S01]  /*234c0*/  BSSY B0, `(.L_x_941) ;  /* 0x0000007000007945 */ /* 0x000fe20003800000 */
[----:B------:R-:W-:Y:S01]  /*234d0*/  IMAD.MOV.U32 R13, RZ, RZ, R2 ;  /* 0x000000ffff0d7224 */ /* 0x000fe200078e0002 */
[----:B------:R-:W-:Y:S01]  /*234e0*/  MOV R11, 0x1f ;  /* 0x0000001f000b7802 */ /* 0x000fe20000000f00 */
[----:B------:R-:W-:-:S07]  /*234f0*/  IMAD.MOV.U32 R15, RZ, RZ, -0x1 ;  /* 0xffffffffff0f7424 */ /* 0x000fce00078e00ff */
[----:B012---:R-:W-:Y:S05]  /*23500*/  WARPSYNC.COLLECTIVE R15, `(.L_x_942) ;  /* 0x000000000f087348 */ /* 0x007fea0003c00000 */
[----:B------:R3:W4:Y:S02]  /*23510*/  SHFL.IDX P6, R14, R13, R12, R11 ;  /* 0x0000000c0d0e7389 */ /* 0x00072400000c000b */
[----:B01234-:R-:W-:Y:S01]  /*23520*/  ENDCOLLECTIVE ;  /* 0x000000000000791b */ /* 0x01ffe20003800000 */
.L_x_942:
[----:B------:R-:W-:Y:S05]  /*23530*/  BSYNC B0 ;  /* 0x0000000000007941 */ /* 0x000fea0003800000 */
.L_x_941:
[----:B------:R-:W-:Y:S05]  /*23540*/  BRA `(.L_x_771) ;  /* 0xffffffb000907947 */ /* 0x000fea000383ffff */
.L_x_776:
[----:B0-----:R0:W1:Y:S02]  /*23550*/  SYNCS.PHASECHK.TRANS64.TRYWAIT P0, [R5+URZ+0x2a820], R0 ;  /* 0x02a82000050075a7 */ /* 0x001064000800017f */
[----:B-1----:R-:W-:Y:S05]  /*23560*/  @!P0 NANOSLEEP.SYNCS 0x989680 ;  /* 0x009896800000895d */ /* 0x002fea0003900000 */
[----:B------:R-:W1:Y:S02]  /*23570*/  @!P0 SYNCS.PHASECHK.TRANS64 P0, [R5+URZ+0x2a820], R0 ;  /* 0x02a82000050085a7 */ /* 0x000e64000800007f */
[----:B-1----:R-:W-:Y:S05]  /*23580*/  @!P0 BRA `(.L_x_776) ;  /* 0xfffffffc00f08947 */ /* 0x002fea000383ffff */
[----:B------:R-:W-:Y:S05]  /*23590*/  BRA `(.L_x_943) ;  /* 0xffffffb4007c7947 */ /* 0x000fea000383ffff */
.L_x_777:
[----:B------:R-:W1:Y:S01]  /*235a0*/  S2R R2, SR_TID.X ;  /* 0x0000000000027919 */ /* 0x000e620000002100 */
[----:B------:R-:W-:Y:S01]  /*235b0*/  BSSY B0, `(.L_x_944) ;  /* 0x000000a000007945 */ /* 0x000fe20003800000 */
[----:B------:R-:W-:Y:S01]  /*235c0*/  IMAD.MOV.U32 R12, RZ, RZ, RZ ;  /* 0x000000ffff0c7224 */ /* 0x000fe200078e00ff */
[----:B------:R-:W-:Y:S01]  /*235d0*/  MOV R11, 0x1f ;  /* 0x0000001f000b7802 */ /* 0x000fe20000000f00 */
[----:B------:R-:W-:Y:S01]  /*235e0*/  IMAD.MOV.U32 R15, RZ, RZ, -0x1 ;  /* 0xffffffffff0f7424 */ /* 0x000fe200078e00ff */
[----:B-1----:R-:W-:-:S04]  /*235f0*/  SHF.R.U32.HI R2, RZ, 0x5, R2 ;  /* 0x00000005ff027819 */ /* 0x002fc80000011602 */
[----:B------:R-:W-:-:S04]  /*23600*/  LOP3.LUT R2, R2, 0x3, RZ, 0xc0, !PT ;  /* 0x0000000302027812 */ /* 0x000fc800078ec0ff */
[----:B------:R-:W-:-:S07]  /*23610*/  MOV R13, R2 ;  /* 0x00000002000d7202 */ /* 0x000fce0000000f00 */
[----:B0-2---:R-:W-:Y:S05]  /*23620*/  WARPSYNC.COLLECTIVE R15, `(.L_x_945) ;  /* 0x000000000f087348 */ /* 0x005fea0003c00000 */
[----:B------:R1:W3:Y:S02]  /*23630*/  SHFL.IDX P6, R14, R13, R12, R11 ;  /* 0x0000000c0d0e7389 */ /* 0x0002e400000c000b */
[----:B0123--:R-:W-:Y:S01]  /*23640*/  ENDCOLLECTIVE ;  /* 0x000000000000791b */ /* 0x00ffe20003800000 */
.L_x_945:
[----:B------:R-:W-:Y:S05]  /*23650*/  BSYNC B0 ;  /* 0x0000000000007941 */ /* 0x000fea0003800000 */
.L_x_944:
[----:B------:R-:W-:Y:S05]  /*23660*/  BRA `(.L_x_946) ;  /* 0xffffffb400647947 */ /* 0x000fea000383ffff */
.L_x_778:
[----:B------:R-:W-:Y:S01]  /*23670*/  BSSY B0, `(.L_x_947) ;  /* 0x0000006000007945 */ /* 0x000fe20003800000 */
[----:B------:R-:W-:-:S07]  /*23680*/  MOV R15, 0xffffffff ;  /* 0xffffffff000f7802 */ /* 0x000fce0000000f00 */
[----:B0-2---:R-:W-:Y:S05]  /*23690*/  WARPSYNC.COLLECTIVE R15, `(.L_x_948) ;  /* 0x000000000f0c7348 */ /* 0x005fea0003c00000 */
[----:B------:R-:W-:Y:S02]  /*236a0*/  ELECT P6, UR62, PT ;  /* 0x00000000003e782f */ /* 0x000fe400038c0000 */
[----:B------:R-:W-:Y:S01]  /*236b0*/  MOV R14, UR62 ;  /* 0x0000003e000e7c02 */ /* 0x000fe20008000f00 */
[----:B0-2---:R-:W-:Y:S10]  /*236c0*/  ENDCOLLECTIVE ;  /* 0x000000000000791b */ /* 0x005ff40003800000 */
.L_x_948:
[----:B------:R-:W-:Y:S05]  /*236d0*/  BSYNC B0 ;  /* 0x0000000000007941 */ /* 0x000fea0003800000 */
.L_x_947:
[----:B------:R-:W-:Y:S05]  /*236e0*/  BRA `(.L_x_949) ;  /* 0xffffffb400587947 */ /* 0x000fea000383ffff */
.L_x_780:
[----:B0-----:R0:W1:Y:S02]  /*236f0*/  SYNCS.PHASECHK.TRANS64.TRYWAIT P1, [R3+URZ+0x2a840], R2 ;  /* 0x02a84002030075a7 */ /* 0x001064000802017f */
[----:B-1----:R-:W-:Y:S05]  /*23700*/  @!P1 NANOSLEEP.SYNCS 0x989680 ;  /* 0x009896800000995d */ /* 0x002fea0003900000 */
[----:B------:R-:W1:Y:S02]  /*23710*/  @!P1 SYNCS.PHASECHK.TRANS64 P1, [R3+URZ+0x2a840], R2 ;  /* 0x02a84002030095a7 */ /* 0x000e64000802007f */
[----:B-1----:R-:W-:Y:S05]  /*23720*/  @!P1 BRA `(.L_x_780) ;  /* 0xfffffffc00f09947 */ /* 0x002fea000383ffff */
[----:B------:R-:W-:Y:S05]  /*23730*/  BRA `(.L_x_950) ;  /* 0xffffffb400807947 */ /* 0x000fea000383ffff */
.L_x_782:
[----:B-1----:R1:W3:Y:S02]  /*23740*/  SYNCS.PHASECHK.TRANS64.TRYWAIT P1, [R5+URZ+0x2a840], R0 ;  /* 0x02a84000050075a7 */ /* 0x0022e4000802017f */
[----:B---3--:R-:W-:Y:S05]  /*23750*/  @!P1 NANOSLEEP.SYNCS 0x989680 ;  /* 0x009896800000995d */ /* 0x008fea0003900000 */
[----:B------:R-:W3:Y:S02]  /*23760*/  @!P1 SYNCS.PHASECHK.TRANS64 P1, [R5+URZ+0x2a840], R0 ;  /* 0x02a84000050095a7 */ /* 0x000ee4000802007f */
[----:B---3--:R-:W-:Y:S05]  /*23770*/  @!P1 BRA `(.L_x_782) ;  /* 0xfffffffc00f09947 */ /* 0x008fea000383ffff */
[----:B------:R-:W-:Y:S05]  /*23780*/  BRA `(.L_x_951) ;  /* 0xffffffb4008c7947 */ /* 0x000fea000383ffff */
.L_x_784:
[----:B---3--:R3:W4:Y:S02]  /*23790*/  SYNCS.PHASECHK.TRANS64.TRYWAIT P1, [R3+URZ+0x2a860], R2 ;  /* 0x02a86002030075a7 */ /* 0x008724000802017f */
[----:B----4-:R-:W-:Y:S05]  /*237a0*/  @!P1 NANOSLEEP.SYNCS 0x989680 ;  /* 0x009896800000995d */ /* 0x010fea0003900000 */
[----:B------:R-:W4:Y:S02]  /*237b0*/  @!P1 SYNCS.PHASECHK.TRANS64 P1, [R3+URZ+0x2a860], R2 ;  /* 0x02a86002030095a7 */ /* 0x000f24000802007f */
[----:B----4-:R-:W-:Y:S05]  /*237c0*/  @!P1 BRA `(.L_x_784) ;  /* 0xfffffffc00f09947 */ /* 0x010fea000383ffff */
[----:B------:R-:W-:Y:S05]  /*237d0*/  BRA `(.L_x_952) ;  /* 0xffffffb400887947 */ /* 0x000fea000383ffff */
.L_x_953:
        /* <DEDUP_REMOVED lines=10> */
.L_x_15634:


//--------------------- .text._ZN7cutlass13device_kernelIN5flash11enable_sm90INS1_16FlashAttnFwdSm90INS1_25CollectiveMainloopFwdSm90ILi2EN4cute5tupleIJNS5_1CILi1EEES8_S8_EEENS6_IJNS7_ILi128EEENS7_ILi96EEENS7_ILi192EEEEEELi128ENS_6half_tEfNS_4arch4Sm90ELb0ELb1ELb1ELb0ELb1ELb0ELb0ELb1ELb1ELb1ELb0ELb0EEENS1_21CollectiveEpilogueFwdINS6_IJSA_SA_SB_EEES9_SE_SG_Li256ELb0ELb1ELb0ELb0EEENS1_30DynamicPersistentTileSchedulerILi256ELi128ELb0ELb1ELb1EEEEEEEEEvNT_6ParamsE --------------------------
	.section	.text._ZN7cutlass13device_kernelIN5flash11enable_sm90INS1_16FlashAttnFwdSm90INS1_25CollectiveMainloopFwdSm90ILi2EN4cute5tupleIJNS5_1CILi1EEES8_S8_EEENS6_IJNS7_ILi128EEENS7_ILi96EEENS7_ILi192EEEEEELi128ENS_6half_tEfNS_4arch4Sm90ELb0ELb1ELb1ELb0ELb1ELb0ELb0ELb1ELb1ELb1ELb0ELb0EEENS1_21CollectiveEpilogueFwdINS6_IJSA_SA_SB_EEES9_SE_SG_Li256ELb0ELb1ELb0ELb0EEENS1_30DynamicPersistentTileSchedulerILi256ELi128ELb0ELb1ELb1EEEEEEEEEvNT_6ParamsE,"ax",@progbits
	.align	128
.text._ZN7cutlass13device_kernelIN5flash11enable_sm90INS1_16FlashAttnFwdSm90INS1_25CollectiveMainloopFwdSm90ILi2EN4cute5tupleIJNS5_1CILi1EEES8_S8_EEENS6_IJNS7_ILi128EEENS7_ILi96EEENS7_ILi192EEEEEELi128ENS_6half_tEfNS_4arch4Sm90ELb0ELb1ELb1ELb0ELb1ELb0ELb0ELb1ELb1ELb1ELb0ELb0EEENS1_21CollectiveEpilogueFwdINS6_IJSA_SA_SB_EEES9_SE_SG_Li256ELb0ELb1ELb0ELb0EEENS1_30DynamicPersistentTileSchedulerILi256ELi128ELb0ELb1ELb1EEEEEEEEEvNT_6ParamsE:
        .type           _ZN7cutlass13device_kernelIN5flash11enable_sm90INS1_16FlashAttnFwdSm90INS1_25CollectiveMainloopFwdSm90ILi2EN4cute5tupleIJNS5_1CILi1EEES8_S8_EEENS6_IJNS7_ILi128EEENS7_ILi96EEENS7_ILi192EEEEEELi128ENS_6half_tEfNS_4arch4Sm90ELb0ELb1ELb1ELb0ELb1ELb0ELb0ELb1ELb1ELb1ELb0ELb0EEENS1_21CollectiveEpilogueFwdINS6_IJSA_SA_SB_EEES9_SE_SG_Li256ELb0ELb1ELb0ELb0EEENS1_30DynamicPersistentTileSchedulerILi256ELi128ELb0ELb1ELb1EEEEEEEEEvNT_6ParamsE,@function
        .size           _ZN7cutlass13device_kernelIN5flash11enable_sm90INS1_16FlashAttnFwdSm90INS1_25CollectiveMainloopFwdSm90ILi2EN4cute5tupleIJNS5_1CILi1EEES8_S8_EEENS6_IJNS7_ILi128EEENS7_ILi96EEENS7_ILi192EEEEEELi128ENS_6half_tEfNS_4arch4Sm90ELb0ELb1ELb1ELb0ELb1ELb0ELb0ELb1ELb1ELb1ELb0ELb0EEENS1_21CollectiveEpilogueFwdINS6_IJSA_SA_SB_EEES9_SE_SG_Li256ELb0ELb1ELb0ELb0EEENS1_30DynamicPersistentTileSchedulerILi256ELi128ELb0ELb1ELb1EEEEEEEEEvNT_6ParamsE,(.L_x_15635 - _ZN7cutlass13device_kernelIN5flash11enable_sm90INS1_16FlashAttnFwdSm90INS1_25CollectiveMainloopFwdSm90ILi2EN4cute5tupleIJNS5_1CILi1EEES8_S8_EEENS6_IJNS7_ILi128EEENS7_ILi96EEENS7_ILi192EEEEEELi128ENS_6half_tEfNS_4arch4Sm90ELb0ELb1ELb1ELb0ELb1ELb0ELb0ELb1ELb1ELb1ELb0ELb0EEENS1_21CollectiveEpilogueFwdINS6_IJSA_SA_SB_EEES9_SE_SG_Li256ELb0ELb1ELb0ELb0EEENS1_30DynamicPersistentTileSchedulerILi256ELi128ELb0ELb1ELb1EEEEEEEEEvNT_6ParamsE)
        .other          _ZN7cutlass13device_kernelIN5flash11enable_sm90INS1_16FlashAttnFwdSm90INS1_25CollectiveMainloopFwdSm90ILi2EN4cute5tupleIJNS5_1CILi1EEES8_S8_EEENS6_IJNS7_ILi128EEENS7_ILi96EEENS7_ILi192EEEEEELi128ENS_6half_tEfNS_4arch4Sm90ELb0ELb1ELb1ELb0ELb1ELb0ELb0ELb1ELb1ELb1ELb0ELb0EEENS1_21CollectiveEpilogueFwdINS6_IJSA_SA_SB_EEES9_SE_SG_Li256ELb0ELb1ELb0ELb0EEENS1_30DynamicPersistentTileSchedulerILi256ELi128ELb0ELb1ELb1EEEEEEEEEvNT_6ParamsE,@"STO_CUDA_ENTRY STV_DEFAULT"
_ZN7cutlass13device_kernelIN5flash11enable_sm90INS1_16FlashAttnFwdSm90INS1_25CollectiveMainloopFwdSm90ILi2EN4cute5tupleIJNS5_1CILi1EEES8_S8_EEENS6_IJNS7_ILi128EEENS7_ILi96EEENS7_ILi192EEEEEELi128ENS_6half_tEfNS_4arch4Sm90ELb0ELb1ELb1ELb0ELb1ELb0ELb0ELb1ELb1ELb1ELb0ELb0EEENS1_21CollectiveEpilogueFwdINS6_IJSA_SA_SB_EEES9_SE_SG_Li256ELb0ELb1ELb0ELb0EEENS1_30DynamicPersistentTileSchedulerILi256ELi128ELb0ELb1ELb1EEEEEEEEEvNT_6ParamsE:
        /* <DEDUP_REMOVED lines=45> */
.L_x_954:
        /* <DEDUP_REMOVED lines=22> */
.L_x_955:
        /* <DEDUP_REMOVED lines=18> */
.L_x_956:
        /* <DEDUP_REMOVED lines=22> */
.L_x_957:
        /* <DEDUP_REMOVED lines=23> */
.L_x_958:
        /* <DEDUP_REMOVED lines=10> */
.L_x_960:
[----:B------:R-:W-:-:S08]  /*08c0*/  NOP ;  /* 0x0000000000007918 */ /* 0x000fd00000000000 */
[----:B------:R-:W1:Y:S02]  /*08d0*/  USETMAXREG.TRY_ALLOC.CTAPOOL UP0, 0xe8 ;  /* 0x000000e8000079c8 */ /* 0x000e640008000600 */
[----:B-1----:R-:W-:-:S13]  /*08e0*/  PLOP3.LUT P0, PT, PT, PT, UP0, 0x80, 0x0 ;  /* 0x000000000000781c */ /* 0x002fda0003f0f008 */
[----:B------:R-:W-:Y:S05]  /*08f0*/  @!P0 BRA `(.L_x_960) ;  /* 0xfffffffc00f08947 */ /* 0x000fea000383ffff */
[----:B------:R-:W1:Y:S08]  /*0900*/  S2UR UR4, SR_CTAID.X ;  /* 0x00000000000479c3 */ /* 0x000e700000002500 */
[----:B------:R-:W-:Y:S08]  /*0910*/  BAR.ARV 0x4, 0x180 ;  /* 0x0106000000007b1d */ /* 0x000ff00000002000 */
[----:B------:R-:W1:Y:S08]  /*0920*/  LDC R0, c[0x0][0xc38] ;  /* 0x00030e00ff007b82 */ /* 0x000e700000000800 */
[----:B------:R-:W-:Y:S06]  /*0930*/  BAR.ARV 0x8, 0x180 ;  /* 0x0206000000007b1d */ /* 0x000fec0000002000 */
[----:B-1----:R-:W-:-:S13]  /*0940*/  ISETP.LE.AND P0, PT, R0, UR4, PT ;  /* 0x0000000400007c0c */ /* 0x002fda000bf03270 */
[----:B------:R-:W-:Y:S05]  /*0950*/  @P0 EXIT ;  /* 0x000000000000094d */ /* 0x000fea0003800000 */
[----:B------:R-:W2:Y:S01]  /*0960*/  LDL R3, [R1+0x4] ;  /* 0x0000040001037983 */ /* 0x000ea20000100800 */
[----:B------:R-:W-:Y:S01]  /*0970*/  IMAD.U32 R16, RZ, RZ, UR4 ;  /* 0x00000004ff107e24 */ /* 0x000fe2000f8e00ff */
[----:B------:R-:W-:Y:S01]  /*0980*/  UMOV UR39, URZ ;  /* 0x0000003f00277c82 */ /* 0x000fe20008000000 */
[----:B------:R-:W-:Y:S01]  /*0990*/  IMAD.MOV.U32 R166, RZ, RZ, RZ ;  /* 0x000000ffffa67224 */ /* 0x000fe200078e00ff */
[----:B0-----:R-:W0:Y:S01]  /*09a0*/  S2R R2, SR_TID.X ;  /* 0x0000000000027919 */ /* 0x001e220000002100 */
[----:B------:R-:W-:Y:S01]  /*09b0*/  UMOV UR38, URZ ;  /* 0x0000003f00267c82 */ /* 0x000fe20008000000 */
[----:B0-----:R-:W-:Y:S01]  /*09c0*/  VIADD R174, R2, 0xffffff80 ;  /* 0xffffff8002ae7836 */ /* 0x001fe20000000000 */
[----:B--2---:R-:W-:-:S04]  /*09d0*/  R2UR UR5, R3 ;  /* 0x00000000030572ca */ /* 0x004fc800000e0000 */
[----:B------:R-:W-:-:S04]  /*09e0*/  SHF.R.S32.HI R3, RZ, 0x1f, R174 ;  /* 0x0000001fff037819 */ /* 0x000fc800000114ae */
[CC--:B------:R-:W-:Y:S02]  /*09f0*/  LEA.HI R0, R3.reuse, R174.reuse, RZ, 0x7 ;  /* 0x000000ae03007211 */ /* 0x0c0fe400078f38ff */
[CC--:B------:R-:W-:Y:S02]  /*0a00*/  LEA.HI R4, R3.reuse, R174.reuse, RZ, 0x5 ;  /* 0x000000ae03047211 */ /* 0x0c0fe400078f28ff */
[----:B------:R-:W-:Y:S02]  /*0a10*/  LOP3.LUT R167, R0, 0xffffff80, RZ, 0xc0, !PT ;  /* 0xffffff8000a77812 */ /* 0x000fe400078ec0ff */
[CC--:B------:R-:W-:Y:S01]  /*0a20*/  LEA.HI R2, R3.reuse, R174.reuse, RZ, 0x4 ;  /* 0x000000ae03027211 */ /* 0x0c0fe200078f20ff */
[----:B------:R-:W-:Y:S01]  /*0a30*/  IMAD.SHL.U32 R4, R4, 0x20, RZ ;  /* 0x0000002004047824 */ /* 0x000fe200078e00ff */
[----:B------:R-:W-:Y:S01]  /*0a40*/  LEA.HI R11, R3, R174, RZ, 0x2 ;  /* 0x000000ae030b7211 */ /* 0x000fe200078f10ff */
[----:B------:R-:W-:Y:S01]  /*0a50*/  IMAD.IADD R167, R174, 0x1, -R167 ;  /* 0x00000001aea77824 */ /* 0x000fe200078e0aa7 */
[----:B------:R-:W-:Y:S01]  /*0a60*/  LOP3.LUT R5, R2, 0x3fffff0, RZ, 0xc0, !PT ;  /* 0x03fffff002057812 */ /* 0x000fe200078ec0ff */
[----:B------:R-:W-:Y:S01]  /*0a70*/  ULOP3.LUT UR61, UR5, 0x1, URZ, 0xfc, !UPT ;  /* 0x00000001053d7892 */ /* 0x000fe2000f8efc3f */
[----:B------:R-:W-:-:S02]  /*0a80*/  LOP3.LUT R11, R11, 0xfffffffc, RZ, 0xc0, !PT ;  /* 0xfffffffc0b0b7812 */ /* 0x000fc400078ec0ff */
[----:B------:R-:W-:Y:S01]  /*0a90*/  SHF.R.S32.HI R6, RZ, 0x1f, R167 ;  /* 0x0000001fff067819 */ /* 0x000fe200000114a7 */
[C---:B------:R-:W-:Y:S01]  /*0aa0*/  IMAD.IADD R5, R174.reuse, 0x1, -R5 ;  /* 0x00000001ae057824 */ /* 0x040fe200078e0a05 */
[----:B------:R-:W-:Y:S01]  /*0ab0*/  LEA.HI R3, R3, R174, RZ, 0x3 ;  /* 0x000000ae03037211 */ /* 0x000fe200078f18ff */
[----:B------:R-:W-:Y:S01]  /*0ac0*/  IMAD.IADD R11, R174, 0x1, -R11 ;  /* 0x00000001ae0b7824 */ /* 0x000fe200078e0a0b */
[----:B------:R-:W-:Y:S02]  /*0ad0*/  LEA.HI R8, R6, R167, RZ, 0x2 ;  /* 0x000000a706087211 */ /* 0x000fe400078f10ff */
[----:B------:R-:W-:Y:S02]  /*0ae0*/  SHF.R.S32.HI R169, RZ, 0x7, R0 ;  /* 0x00000007ffa97819 */ /* 0x000fe40000011400 */
[--C-:B------:R-:W-:Y:S02]  /*0af0*/  SHF.R.S32.HI R9, RZ, 0x2, R8.reuse ;  /* 0x00000002ff097819 */ /* 0x100fe40000011408 */
[----:B------:R-:W-:-:S02]  /*0b00*/  SHF.R.S32.HI R10, RZ, 0x1f, R8 ;  /* 0x0000001fff0a7819 */ /* 0x000fc40000011408 */
[----:B------:R-:W-:Y:S02]  /*0b10*/  LOP3.LUT R4, R4, 0xfffffc00, RZ, 0xc0, !PT ;  /* 0xfffffc0004047812 */ /* 0x000fe400078ec0ff */
[----:B------:R-:W-:Y:S02]  /*0b20*/  LEA.HI R10, R10, R9, RZ, 0x3 ;  /* 0x000000090a0a7211 */ /* 0x000fe400078f18ff */
[----:B------:R-:W-:Y:S01]  /*0b30*/  LOP3.LUT R163, R3, 0xfffffff8, RZ, 0xc0, !PT ;  /* 0xfffffff803a37812 */ /* 0x000fe200078ec0ff */
[----:B------:R-:W-:Y:S01]  /*0b40*/  IMAD R5, R5, 0x40, R4 ;  /* 0x0000004005057824 */ /* 0x000fe200078e0204 */
[----:B------:R-:W-:Y:S02]  /*0b50*/  SHF.R.S32.HI R7, RZ, 0x4, R2 ;  /* 0x00000004ff077819 */ /* 0x000fe40000011402 */
[----:B------:R-:W-:Y:S01]  /*0b60*/  LOP3.LUT R10, R10, 0xfffffff8, RZ, 0xc0, !PT ;  /* 0xfffffff80a0a7812 */ /* 0x000fe200078ec0ff */
[----:B------:R-:W-:Y:S01]  /*0b70*/  IMAD.IADD R163, R174, 0x1, -R163 ;  /* 0x00000001aea37824 */ /* 0x000fe200078e0aa3 */
[----:B------:R-:W-:-:S02]  /*0b80*/  LEA.HI R6, R6, R167, RZ, 0x5 ;  /* 0x000000a706067211 */ /* 0x000fc400078f28ff */
[----:B------:R-:W-:Y:S01]  /*0b90*/  LEA.HI R0, R0, R169, RZ, 0x1 ;  /* 0x000000a900007211 */ /* 0x000fe200078f08ff */
[----:B------:R-:W-:Y:S01]  /*0ba0*/  IMAD.IADD R9, R9, 0x1, -R10 ;  /* 0x0000000109097824 */ /* 0x000fe200078e0a0a */
[----:B------:R-:W-:Y:S01]  /*0bb0*/  LEA.HI R2, R2, R7, RZ, 0x1 ;  /* 0x0000000702027211 */ /* 0x000fe200078f08ff */
[----:B------:R-:W-:Y:S01]  /*0bc0*/  IMAD.SHL.U32 R160, R163, 0x8, RZ ;  /* 0x00000008a3a07824 */ /* 0x000fe200078e00ff */
[----:B------:R-:W-:Y:S02]  /*0bd0*/  SHF.R.S32.HI R6, RZ, 0x5, R6 ;  /* 0x00000005ff067819 */ /* 0x000fe40000011406 */
[----:B------:R-:W-:Y:S01]  /*0be0*/  LEA.HI R4, R11, R11, RZ, 0x1 ;  /* 0x0000000b0b047211 */ /* 0x000fe200078f08ff */
[----:B------:R-:W-:Y:S01]  /*0bf0*/  VIADD R161, R160, 0x40 ;  /* 0x00000040a0a17836 */ /* 0x000fe20000000000 */
[----:B------:R-:W-:Y:S01]  /*0c00*/  LOP3.LUT R0, R0, 0x3fffffe, RZ, 0xc0, !PT ;  /* 0x03fffffe00007812 */ /* 0x000fe200078ec0ff */
[----:B------:R-:W-:Y:S01]  /*0c10*/  IMAD R9, R6, 0x10, R9 ;  /* 0x0000001006097824 */ /* 0x000fe200078e0209 */
[----:B------:R-:W-:-:S02]  /*0c20*/  LOP3.LUT R2, R2, 0x1ffffffe, RZ, 0xc0, !PT ;  /* 0x1ffffffe02027812 */ /* 0x000fc400078ec0ff */
[----:B------:R-:W-:Y:S01]  /*0c30*/  LOP3.LUT R4, R4, 0x1ffffffe, RZ, 0xc0, !PT ;  /* 0x1ffffffe04047812 */ /* 0x000fe200078ec0ff */
[----:B------:R-:W-:Y:S01]  /*0c40*/  IMAD.IADD R0, R169, 0x1, -R0 ;  /* 0x00000001a9007824 */ /* 0x000fe200078e0a00 */
[----:B------:R-:W-:Y:S01]  /*0c50*/  LOP3.LUT R18, R8, 0x7ffffffc, RZ, 0xc0, !PT ;  /* 0x7ffffffc08127812 */ /* 0x000fe200078ec0ff */
[----:B------:R-:W-:Y:S01]  /*0c60*/  IMAD.IADD R2, R7, 0x1, -R2 ;  /* 0x0000000107027824 */ /* 0x000fe200078e0a02 */
[----:B------:R-:W-:Y:S01]  /*0c70*/  SHF.R.S32.HI R165, RZ, 0x3, R3 ;  /* 0x00000003ffa57819 */ /* 0x000fe20000011403 */
[----:B------:R-:W-:Y:S01]  /*0c80*/  IMAD.IADD R11, R11, 0x1, -R4 ;  /* 0x000000010b0b7824 */ /* 0x000fe200078e0a04 */
[----:B------:R-:W-:Y:S01]  /*0c90*/  SHF.R.S32.HI R173, RZ, 0x1f, R160 ;  /* 0x0000001fffad7819 */ /* 0x000fe200000114a0 */
[----:B------:R-:W-:Y:S01]  /*0ca0*/  IMAD R170, R0, 0x40, R9 ;  /* 0x0000004000aa7824 */ /* 0x000fe200078e0209 */
[----:B------:R-:W-:Y:S01]  /*0cb0*/  SHF.R.S32.HI R172, RZ, 0x1f, R161 ;  /* 0x0000001fffac7819 */ /* 0x000fe200000114a1 */
[----:B------:R-:W-:Y:S02]  /*0cc0*/  IMAD R171, R2, 0x8, R5 ;  /* 0x0000000802ab7824 */ /* 0x000fe400078e0205 */
[----:B------:R-:W-:-:S02]  /*0cd0*/  IMAD.IADD R18, R167, 0x1, -R18 ;  /* 0x00000001a7127824 */ /* 0x000fc400078e0a12 */
[----:B------:R-:W-:-:S07]  /*0ce0*/  IMAD R22, R11, 0x8, R170 ;  /* 0x000000080b167824 */ /* 0x000fce00078e02aa */
.L_x_1065:
[----:B0--34-:R-:W0:Y:S01]  /*0cf0*/  LDC R3, c[0x0][0xc60] ;  /* 0x00031800ff037b82 */ /* 0x019e220000000800 */
[----:B------:R-:W-:Y:S01]  /*0d00*/  IMAD.MOV.U32 R0, RZ, RZ, R16 ;  /* 0x000000ffff007224 */ /* 0x000fe200078e0010 */
[----:B------:R-:W-:Y:S01]  /*0d10*/  ULDC UR4, c[0x0][0xc78] ;  /* 0x00031e0000047ab9 */ /* 0x000fe20000000800 */
[----:B0-----:R-:W-:-:S13]  /*0d20*/  ISETP.NE.AND P0, PT, R3, 0x1, PT ;  /* 0x000000010300780c */ /* 0x001fda0003f05270 */
[----:B-----5:R-:W0:Y:S08]  /*0d30*/  @P0 LDC R5, c[0x0][0xc64] ;  /* 0x00031900ff050b82 */ /* 0x020e300000000800 */
[----:B------:R-:W1:Y:S01]  /*0d40*/  @P0 LDC R7, c[0x0][0xc68] ;  /* 0x00031a00ff070b82 */ /* 0x000e620000000800 */
[----:B0-----:R-:W-:-:S05]  /*0d50*/  @P0 IMAD.HI.U32 R2, R16, R5, RZ ;  /* 0x0000000510020227 */ /* 0x001fca00078e00ff */
[----:B-1----:R-:W-:-:S04]  /*0d60*/  @P0 SHF.R.U32.HI R0, RZ, R7, R2 ;  /* 0x00000007ff000219 */ /* 0x002fc80000011602 */
[----:B------:R-:W-:Y:S01]  /*0d70*/  ISETP.GE.AND P0, PT, R0, UR4, PT ;  /* 0x0000000400007c0c */ /* 0x000fe2000bf06270 */
[----:B------:R-:W-:-:S04]  /*0d80*/  IMAD.MOV R2, RZ, RZ, -R0 ;  /* 0x000000ffff027224 */ /* 0x000fc800078e0a00 */
[----:B------:R-:W-:-:S08]  /*0d90*/  IMAD R11, R3, R2, R16 ;  /* 0x00000002030b7224 */ /* 0x000fd000078e0210 */
[----:B--2---:R-:W-:Y:S05]  /*0da0*/  @!P0 BRA `(.L_x_961) ;  /* 0x0000000000208947 */ /* 0x004fea0003800000 */
[----:B------:R-:W0:Y:S01]  /*0db0*/  LDC R3, c[0x0][0xc6c] ;  /* 0x00031b00ff037b82 */ /* 0x000e220000000800 */
[----:B------:R-:W-:Y:S01]  /*0dc0*/  IMAD.MOV.U32 R2, RZ, RZ, R11 ;  /* 0x000000ffff027224 */ /* 0x000fe200078e000b */
[----:B0-----:R-:W-:-:S13]  /*0dd0*/  ISETP.NE.AND P0, PT, R3, 0x1, PT ;  /* 0x000000010300780c */ /* 0x001fda0003f05270 */
[----:B------:R-:W0:Y:S02]  /*0de0*/  @P0 LDC.64 R4, c[0x0][0xc70] ;  /* 0x00031c00ff040b82 */ /* 0x000e240000000a00 */
[----:B0-----:R-:W-:-:S05]  /*0df0*/  @P0 IMAD.HI.U32 R4, R11, R4, RZ ;  /* 0x000000040b040227 */ /* 0x001fca00078e00ff */
[----:B------:R-:W-:-:S05]  /*0e00*/  @P0 SHF.R.U32.HI R2, RZ, R5, R4 ;  /* 0x00000005ff020219 */ /* 0x000fca0000011604 */
[----:B------:R-:W-:Y:S01]  /*0e10*/  IMAD R3, R2, R3, RZ ;  /* 0x0000000302037224 */ /* 0x000fe200078e02ff */
[----:B------:R-:W-:Y:S06]  /*0e20*/  BRA `(.L_x_962) ;  /* 0x00000000001c7947 */ /* 0x000fec0003800000 */
.L_x_961:
[----:B------:R-:W0:Y:S01]  /*0e30*/  LDC R3, c[0x0][0xc54] ;  /* 0x00031500ff037b82 */ /* 0x000e220000000800 */
[----:B------:R-:W-:Y:S01]  /*0e40*/  IMAD.MOV.U32 R2, RZ, RZ, R11 ;  /* 0x000000ffff027224 */ /* 0x000fe200078e000b */
[----:B0-----:R-:W-:-:S13]  /*0e50*/  ISETP.NE.AND P0, PT, R3, 0x1, PT ;  /* 0x000000010300780c */ /* 0x001fda0003f05270 */
[----:B------:R-:W0:Y:S02]  /*0e60*/  @P0 LDC.64 R4, c[0x0][0xc58] ;  /* 0x00031600ff040b82 */ /* 0x000e240000000a00 */
[----:B0-----:R-:W-:-:S05]  /*0e70*/  @P0 IMAD.HI.U32 R4, R11, R4, RZ ;  /* 0x000000040b040227 */ /* 0x001fca00078e00ff */
[----:B------:R-:W-:-:S05]  /*0e80*/  @P0 SHF.R.U32.HI R2, RZ, R5, R4 ;  /* 0x00000005ff020219 */ /* 0x000fca0000011604 */
[----:B------:R-:W-:-:S07]  /*0e90*/  IMAD R3, R2, R3, RZ ;  /* 0x0000000302037224 */ /* 0x000fce00078e02ff */
.L_x_962:
[----:B------:R-:W0:Y:S01]  /*0ea0*/  LDC R164, c[0x0][0xc48] ;  /* 0x00031200ffa47b82 */ /* 0x000e220000000800 */
[----:B------:R-:W-:Y:S01]  /*0eb0*/  LOP3.LUT R2, RZ, R2, RZ, 0x33, !PT ;  /* 0x00000002ff027212 */ /* 0x000fe200078e33ff */
[----:B------:R-:W-:Y:S01]  /*0ec0*/  ULDC UR4, c[0x0][0xc3c] ;  /* 0x00030f0000047ab9 */ /* 0x000fe20000000800 */
[----:B------:R-:W-:Y:S01]  /*0ed0*/  IMAD.IADD R3, R11, 0x1, -R3 ;  /* 0x000000010b037824 */ /* 0x000fe200078e0a03 */
[----:B------:R-:W-:Y:S01]  /*0ee0*/  ULDC UR6, c[0x0][0xc54] ;  /* 0x0003150000067ab9 */ /* 0x000fe20000000800 */
[----:B------:R-:W-:Y:S01]  /*0ef0*/  LOP3.LUT R19, R19, 0xffefffff, RZ, 0xc0, !PT ;  /* 0xffefffff13137812 */ /* 0x000fe200078ec0ff */
[----:B------:R-:W-:Y:S01]  /*0f00*/  VIADD R2, R2, UR4 ;  /* 0x0000000402027c36 */ /* 0x000fe20008000000 */
[----:B------:R-:W-:Y:S01]  /*0f10*/  ULDC.64 UR4, c[0x0][0x418] ;  /* 0x0001060000047ab9 */ /* 0x000fe20000000a00 */
[----:B------:R-:W1:Y:S01]  /*0f20*/  LDC R168, c[0x0][0x448] ;  /* 0x00011200ffa87b82 */ /* 0x000e620000000800 */
[----:B------:R-:W-:Y:S01]  /*0f30*/  ISETP.NE.U32.AND P0, PT, RZ, UR4, PT ;  /* 0x00000004ff007c0c */ /* 0x000fe2000bf05070 */
[----:B------:R-:W-:-:S02]  /*0f40*/  IMAD.SHL.U32 R17, R2, 0x80, RZ ;  /* 0x0000008002117824 */ /* 0x000fc400078e00ff */
[----:B------:R-:W-:Y:S01]  /*0f50*/  IMAD R14, R0, UR6, R3 ;  /* 0x00000006000e7c24 */ /* 0x000fe2000f8e0203 */
[----:B------:R-:W-:Y:S01]  /*0f60*/  ISETP.NE.AND.EX P0, PT, RZ, UR5, PT, P0 ;  /* 0x00000005ff007c0c */ /* 0x000fe2000bf05300 */
[----:B------:R-:W-:Y:S02]  /*0f70*/  VIADD R2, R17, 0x7f ;  /* 0x0000007f11027836 */ /* 0x000fe40000000000 */
[----:B------:R-:W2:Y:S01]  /*0f80*/  LDC.64 R12, c[0x0][0x9e0] ;  /* 0x00027800ff0c7b82 */ /* 0x000ea20000000a00 */
[----:B------:R-:W-:Y:S01]  /*0f90*/  IMAD.MOV.U32 R162, RZ, RZ, R14 ;  /* 0x000000ffffa27224 */ /* 0x000fe200078e000e */
[----:B0-----:R-:W-:-:S06]  /*0fa0*/  ISETP.NE.AND P1, PT, R164, 0x1, PT ;  /* 0x00000001a400780c */ /* 0x001fcc0003f25270 */
[----:B------:R-:W0:Y:S01]  /*0fb0*/  LDC R10, c[0x0][0x288] ;  /* 0x0000a200ff0a7b82 */ /* 0x000e220000000800 */
[----:B-1----:R-:W-:-:S07]  /*0fc0*/  ISETP.NE.AND P3, PT, R168, 0x1, PT ;  /* 0x00000001a800780c */ /* 0x002fce0003f65270 */
[----:B------:R-:W1:Y:S01]  /*0fd0*/  LDC R73, c[0x0][0x424] ;  /* 0x00010900ff497b82 */ /* 0x000e620000000800 */
[----:B--2---:R-:W-:-:S07]  /*0fe0*/  ISETP.GE.AND P2, PT, R13, 0x1, PT ;  /* 0x000000010d00780c */ /* 0x004fce0003f46270 */
[----:B------:R-:W2:Y:S01]  /*0ff0*/  @P1 LDC R5, c[0x0][0xc4c] ;  /* 0x00031300ff051b82 */ /* 0x000ea20000000800 */
[----:B------:R-:W-:-:S07]  /*1000*/  @P3 LOP3.LUT R19, R19, 0x100000, RZ, 0xfc, !PT ;  /* 0x0010000013133812 */ /* 0x000fce00078efcff */
[----:B------:R-:W3:Y:S01]  /*1010*/  @P3 LDC R9, c[0x0][0x44c] ;  /* 0x00011300ff093b82 */ /* 0x000ee20000000800 */
[----:B0-----:R-:W-:Y:S02]  /*1020*/  IADD3 R4, -R10, 0x1, RZ ;  /* 0x000000010a047810 */ /* 0x001fe40007ffe1ff */
[----:B------:R-:W-:-:S04]  /*1030*/  LOP3.LUT R19, R19, 0xfff7ffff, RZ, 0xc0, !PT ;  /* 0xfff7ffff13137812 */ /* 0x000fc800078ec0ff */
[----:B------:R-:W-:Y:S01]  /*1040*/  @P2 LOP3.LUT R19, R19, 0x80000, RZ, 0xfc, !PT ;  /* 0x0008000013132812 */ /* 0x000fe200078efcff */
[----:B------:R-:W0:Y:S01]  /*1050*/  @P1 LDC R7, c[0x0][0xc50] ;  /* 0x00031400ff071b82 */ /* 0x000e220000000800 */
[----:B-1----:R-:W-:-:S07]  /*1060*/  SEL R73, R73, 0x1, P0 ;  /* 0x0000000149497807 */ /* 0x002fce0000000000 */
[----:B------:R-:W1:Y:S01]  /*1070*/  @P3 LDC R6, c[0x0][0x450] ;  /* 0x00011400ff063b82 */ /* 0x000e620000000800 */
[----:B--2---:R-:W-:-:S07]  /*1080*/  @P1 IMAD.HI.U32 R0, R14, R5, RZ ;  /* 0x000000050e001227 */ /* 0x004fce00078e00ff */
[----:B------:R-:W2:Y:S01]  /*1090*/  LDC R8, c[0x0][0x2f0] ;  /* 0x0000bc00ff087b82 */ /* 0x000ea20000000800 */
[----:B---3--:R-:W-:Y:S01]  /*10a0*/  @P3 IMAD.HI.U32 R3, R2, R9, RZ ;  /* 0x0000000902033227 */ /* 0x008fe200078e00ff */
[----:B0-----:R-:W-:-:S04]  /*10b0*/  @P1 SHF.R.U32.HI R162, RZ, R7, R0 ;  /* 0x00000007ffa21219 */ /* 0x001fc80000011600 */
[----:B-1----:R-:W-:Y:S01]  /*10c0*/  @P3 SHF.R.U32.HI R2, RZ, R6, R3 ;  /* 0x00000006ff023219 */ /* 0x002fe20000011603 */
[----:B------:R-:W-:-:S04]  /*10d0*/  IMAD.MOV R3, RZ, RZ, -R162 ;  /* 0x000000ffff037224 */ /* 0x000fc800078e0aa2 */
[----:B------:R-:W-:Y:S02]  /*10e0*/  IMAD R164, R164, R3, R14 ;  /* 0x00000003a4a47224 */ /* 0x000fe400078e020e */
[CC--:B--2---:R-:W-:Y:S02]  /*10f0*/  IMAD R5, R73.reuse, R8.reuse, R4 ;  /* 0x0000000849057224 */ /* 0x0c4fe400078e0204 */
[----:B------:R-:W-:Y:S02]  /*1100*/  IMAD R16, R73, R8, RZ ;  /* 0x0000000849107224 */ /* 0x000fe400078e02ff */
[----:B------:R-:W-:-:S04]  /*1110*/  IMAD.IADD R7, R5, 0x1, R2 ;  /* 0x0000000105077824 */ /* 0x000fc800078e0202 */
[----:B------:R-:W-:Y:S01]  /*1120*/  IMAD.IADD R0, R7, 0x1, R12 ;  /* 0x0000000107007824 */ /* 0x000fe200078e020c */
[----:B------:R-:W-:Y:S06]  /*1130*/  @!P2 BRA `(.L_x_963) ;  /* 0x000000000040a947 */ /* 0x000fec0003800000 */
[C---:B------:R-:W-:Y:S01]  /*1140*/  ISETP.GT.AND P0, PT, R7.reuse, RZ, PT ;  /* 0x000000ff0700720c */ /* 0x040fe20003f04270 */
[----:B------:R-:W-:-:S12]  /*1150*/  VIADD R2, R7, 0xffffffff ;  /* 0xffffffff07027836 */ /* 0x000fd80000000000 */
[----:B------:R-:W-:Y:S05]  /*1160*/  @P0 BRA `(.L_x_964) ;  /* 0x00000000001c0947 */ /* 0x000fea0003800000 */
[----:B------:R-:W-:Y:S01]  /*1170*/  ISETP.NE.AND P0, PT, R13, 0x1, PT ;  /* 0x000000010d00780c */ /* 0x000fe20003f05270 */
[----:B------:R-:W-:-:S12]  /*1180*/  IMAD.MOV R3, RZ, RZ, -R7 ;  /* 0x000000ffff037224 */ /* 0x000fd800078e0a07 */
[----:B------:R-:W0:Y:S02]  /*1190*/  @P0 LDC.64 R4, c[0x0][0x9e8] ;  /* 0x00027a00ff040b82 */ /* 0x000e240000000a00 */
[----:B0-----:R-:W-:-:S05]  /*11a0*/  @P0 IMAD.HI.U32 R2, R3, R4, RZ ;  /* 0x0000000403020227 */ /* 0x001fca00078e00ff */
[----:B------:R-:W-:-:S04]  /*11b0*/  @P0 SHF.R.U32.HI R3, RZ, R5, R2 ;  /* 0x00000005ff030219 */ /* 0x000fc80000011602 */
[----:B------:R-:W-:Y:S01]  /*11c0*/  LOP3.LUT R2, RZ, R3, RZ, 0x33, !PT ;  /* 0x00000003ff027212 */ /* 0x000fe200078e33ff */
[----:B------:R-:W-:Y:S06]  /*11d0*/  BRA `(.L_x_965) ;  /* 0x0000000000107947 */ /* 0x000fec0003800000 */
.L_x_964:
[----:B------:R-:W-:-:S13]  /*11e0*/  ISETP.NE.AND P0, PT, R13, 0x1, PT ;  /* 0x000000010d00780c */ /* 0x000fda0003f05270 */
[----:B------:R-:W0:Y:S02]  /*11f0*/  @P0 LDC.64 R4, c[0x0][0x9e8] ;  /* 0x00027a00ff040b82 */ /* 0x000e240000000a00 */
[----:B0-----:R-:W-:-:S05]  /*1200*/  @P0 IMAD.HI.U32 R4, R2, R4, RZ ;  /* 0x0000000402040227 */ /* 0x001fca00078e00ff */
[----:B------:R-:W-:-:S07]  /*1210*/  @P0 SHF.R.U32.HI R2, RZ, R5, R4 ;  /* 0x00000005ff020219 */ /* 0x000fce0000011604 */
.L_x_965:
[----:B------:R-:W-:-:S05]  /*1220*/  IMAD R3, R2, R13, R13 ;  /* 0x0000000d02037224 */ /* 0x000fca00078e020d */
[----:B------:R-:W-:-:S07]  /*1230*/  VIMNMX R0, R0, R3, PT ;  /* 0x0000000300007248 */ /* 0x000fce0003fe0100 */
.L_x_963:
[----:B------:R-:W0:Y:S01]  /*1240*/  @P3 LDC R6, c[0x0][0x44c] ;  /* 0x00011300ff063b82 */ /* 0x000e220000000800 */
[----:B------:R-:W-:Y:S01]  /*1250*/  VIADD R2, R0, 0x5f ;  /* 0x0000005f00027836 */ /* 0x000fe20000000000 */
[----:B------:R-:W-:Y:S01]  /*1260*/  ULDC UR4, c[0x0][0x9dc] ;  /* 0x0002770000047ab9 */ /* 0x000fe20000000800 */
[----:B------:R-:W-:Y:S02]  /*1270*/  IMAD R0, R73, R8, 0x5f ;  /* 0x0000005f49007424 */ /* 0x000fe400078e0208 */
[----:B------:R-:W-:-:S03]  /*1280*/  IMAD.HI R2, R2, 0x2aaaaaab, RZ ;  /* 0x2aaaaaab02027827 */ /* 0x000fc600078e02ff */
[----:B------:R-:W1:Y:S01]  /*1290*/  @P3 LDC R7, c[0x0][0x450] ;  /* 0x00011400ff073b82 */ /* 0x000e620000000800 */
[----:B------:R-:W-:Y:S01]  /*12a0*/  IMAD.HI R0, R0, 0x2aaaaaab, RZ ;  /* 0x2aaaaaab00007827 */ /* 0x000fe200078e02ff */
[----:B------:R-:W-:-:S03]  /*12b0*/  SHF.R.U32.HI R5, RZ, 0x1f, R2 ;  /* 0x0000001fff057819 */ /* 0x000fc60000011602 */
[----:B------:R-:W-:Y:S01]  /*12c0*/  IMAD.MOV.U32 R4, RZ, RZ, R17 ;  /* 0x000000ffff047224 */ /* 0x000fe200078e0011 */
[----:B------:R-:W-:Y:S01]  /*12d0*/  SHF.R.U32.HI R3, RZ, 0x1f, R0 ;  /* 0x0000001fff037819 */ /* 0x000fe20000011600 */
[----:B------:R-:W-:Y:S01]  /*12e0*/  IMAD R73, R73, R8, -R10 ;  /* 0x0000000849497224 */ /* 0x000fe200078e0a0a */
[----:B------:R-:W-:Y:S02]  /*12f0*/  LEA.HI.SX32 R72, R2, R5, 0x1c ;  /* 0x0000000502487211 */ /* 0x000fe400078fe2ff */
[----:B------:R-:W-:-:S04]  /*1300*/  LEA.HI.SX32 R3, R0, R3, 0x1c ;  /* 0x0000000300037211 */ /* 0x000fc800078fe2ff */
[----:B------:R-:W-:Y:S01]  /*1310*/  VIMNMX R72, R3, R72, PT ;  /* 0x0000004803487248 */ /* 0x000fe20003fe0100 */
[----:B0-----:R-:W-:-:S05]  /*1320*/  @P3 IMAD.HI.U32 R6, R17, R6, RZ ;  /* 0x0000000611063227 */ /* 0x001fca00078e00ff */
[----:B-1----:R-:W-:-:S05]  /*1330*/  @P3 SHF.R.U32.HI R4, RZ, R7, R6 ;  /* 0x00000007ff043219 */ /* 0x002fca0000011606 */
[----:B------:R-:W-:-:S04]  /*1340*/  IMAD.IADD R0, R73, 0x1, R4 ;  /* 0x0000000149007824 */ /* 0x000fc800078e0204 */
[----:B------:R-:W-:Y:S01]  /*1350*/  VIADD R2, R0, -UR4 ;  /* 0x8000000400027c36 */ /* 0x000fe20008000000 */
[----:B------:R-:W-:Y:S06]  /*1360*/  @!P2 BRA `(.L_x_966) ;  /* 0x00000000003ca947 */ /* 0x000fec0003800000 */
[----:B------:R-:W-:-:S13]  /*1370*/  ISETP.GT.AND P0, PT, R0, -0x1, PT ;  /* 0xffffffff0000780c */ /* 0x000fda0003f04270 */
[----:B------:R-:W-:Y:S05]  /*1380*/  @P0 BRA `(.L_x_967) ;  /* 0x00000000001c0947 */ /* 0x000fea0003800000 */
[----:B------:R-:W-:Y:S02]  /*1390*/  ISETP.NE.AND P0, PT, R13, 0x1, PT ;  /* 0x000000010d00780c */ /* 0x000fe40003f05270 */
[----:B------:R-:W-:-:S11]  /*13a0*/  LOP3.LUT R3, RZ, R0, RZ, 0x33, !PT ;  /* 0x00000000ff037212 */ /* 0x000fd600078e33ff */
[----:B------:R-:W0:Y:S02]  /*13b0*/  @P0 LDC.64 R4, c[0x0][0x9e8] ;  /* 0x00027a00ff040b82 */ /* 0x000e240000000a00 */
[----:B0-----:R-:W-:-:S05]  /*13c0*/  @P0 IMAD.HI.U32 R0, R3, R4, RZ ;  /* 0x0000000403000227 */ /* 0x001fca00078e00ff */
[----:B------:R-:W-:-:S04]  /*13d0*/  @P0 SHF.R.U32.HI R3, RZ, R5, R0 ;  /* 0x00000005ff030219 */ /* 0x000fc80000011600 */
[----:B------:R-:W-:Y:S01]  /*13e0*/  LOP3.LUT R0, RZ, R3, RZ, 0x33, !PT ;  /* 0x00000003ff007212 */ /* 0x000fe200078e33ff */
[----:B------:R-:W-:Y:S06]  /*13f0*/  BRA `(.L_x_968) ;  /* 0x0000000000107947 */ /* 0x000fec0003800000 */
.L_x_967:
[----:B------:R-:W-:-:S13]  /*1400*/  ISETP.NE.AND P0, PT, R13, 0x1, PT ;  /* 0x000000010d00780c */ /* 0x000fda0003f05270 */
[----:B------:R-:W0:Y:S02]  /*1410*/  @P0 LDC.64 R4, c[0x0][0x9e8] ;  /* 0x00027a00ff040b82 */ /* 0x000e240000000a00 */
[----:B0-----:R-:W-:-:S05]  /*1420*/  @P0 IMAD.HI.U32 R4, R0, R4, RZ ;  /* 0x0000000400040227 */ /* 0x001fca00078e00ff */
[----:B------:R-:W-:-:S07]  /*1430*/  @P0 SHF.R.U32.HI R0, RZ, R5, R4 ;  /* 0x00000005ff000219 */ /* 0x000fce0000011604 */
.L_x_968:
[----:B------:R-:W-:-:S05]  /*1440*/  IMAD R3, R0, R13, RZ ;  /* 0x0000000d00037224 */ /* 0x000fca00078e02ff */
[----:B------:R-:W-:-:S07]  /*1450*/  VIMNMX R2, R2, R3, !PT ;  /* 0x0000000302027248 */ /* 0x000fce0007fe0100 */
.L_x_966:
[----:B------:R-:W-:Y:S01]  /*1460*/  IMAD.HI R2, R2, 0x2aaaaaab, RZ ;  /* 0x2aaaaaab02027827 */ /* 0x000fe200078e02ff */
[----:B------:R-:W-:Y:S02]  /*1470*/  PLOP3.LUT P0, PT, PT, PT, PT, 0x80, 0x0 ;  /* 0x000000000000781c */ /* 0x000fe40003f0f070 */
[----:B------:R-:W-:Y:S02]  /*1480*/  CS2R R88, SRZ ;  /* 0x0000000000587805 */ /* 0x000fe4000001ff00 */
[----:B------:R-:W-:Y:S01]  /*1490*/  CS2R R86, SRZ ;  /* 0x0000000000567805 */ /* 0x000fe2000001ff00 */
[----:B------:R-:W-:Y:S01]  /*14a0*/  IMAD.MOV.U32 R0, RZ, RZ, RZ ;  /* 0x000000ffff007224 */ /* 0x000fe200078e00ff */
[----:B------:R-:W-:Y:S02]  /*14b0*/  SHF.R.U32.HI R3, RZ, 0x1f, R2 ;  /* 0x0000001fff037819 */ /* 0x000fe40000011602 */
[----:B------:R-:W-:Y:S02]  /*14c0*/  CS2R R84, SRZ ;  /* 0x0000000000547805 */ /* 0x000fe4000001ff00 */
[----:B------:R-:W-:-:S02]  /*14d0*/  CS2R R82, SRZ ;  /* 0x0000000000527805 */ /* 0x000fc4000001ff00 */
[----:B------:R-:W-:Y:S02]  /*14e0*/  CS2R R80, SRZ ;  /* 0x0000000000507805 */ /* 0x000fe4000001ff00 */
[----:B------:R-:W-:Y:S01]  /*14f0*/  LEA.HI.SX32 R3, R2, R3, 0x1c ;  /* 0x0000000302037211 */ /* 0x000fe200078fe2ff */
[----:B------:R-:W-:Y:S01]  /*1500*/  IMAD.MOV.U32 R54, RZ, RZ, RZ ;  /* 0x000000ffff367224 */ /* 0x000fe200078e00ff */
[----:B------:R-:W-:Y:S02]  /*1510*/  CS2R R50, SRZ ;  /* 0x0000000000327805 */ /* 0x000fe4000001ff00 */
[----:B------:R-:W-:Y:S02]  /*1520*/  CS2R R76, SRZ ;  /* 0x00000000004c7805 */ /* 0x000fe4000001ff00 */
[----:B------:R-:W-:Y:S02]  /*1530*/  VIMNMX R23, RZ, R3, !PT ;  /* 0x00000003ff177248 */ /* 0x000fe40007fe0100 */
[----:B------:R-:W-:-:S02]  /*1540*/  CS2R R74, SRZ ;  /* 0x00000000004a7805 */ /* 0x000fc4000001ff00 */
[----:B------:R-:W-:Y:S02]  /*1550*/  CS2R R40, SRZ ;  /* 0x0000000000287805 */ /* 0x000fe4000001ff00 */
[----:B------:R-:W-:Y:S02]  /*1560*/  CS2R R48, SRZ ;  /* 0x0000000000307805 */ /* 0x000fe4000001ff00 */
[----:B------:R-:W-:Y:S02]  /*1570*/  ISETP.GT.AND P1, PT, R72, R23, PT ;  /* 0x000000174800720c */ /* 0x000fe40003f24270 */
[----:B------:R-:W-:Y:S02]  /*1580*/  CS2R R70, SRZ ;  /* 0x0000000000467805 */ /* 0x000fe4000001ff00 */
[----:B------:R-:W-:Y:S02]  /*1590*/  CS2R R68, SRZ ;  /* 0x0000000000447805 */ /* 0x000fe4000001ff00 */
[----:B------:R-:W-:-:S02]  /*15a0*/  CS2R R66, SRZ ;  /* 0x0000000000427805 */ /* 0x000fc4000001ff00 */
[----:B------:R-:W-:Y:S02]  /*15b0*/  CS2R R64, SRZ ;  /* 0x0000000000407805 */ /* 0x000fe4000001ff00 */
[----:B------:R-:W-:Y:S02]  /*15c0*/  CS2R R62, SRZ ;  /* 0x00000000003e7805 */ /* 0x000fe4000001ff00 */
[----:B------:R-:W-:Y:S01]  /*15d0*/  CS2R R60, SRZ ;  /* 0x00000000003c7805 */ /* 0x000fe2000001ff00 */
[----:B------:R-:W-:Y:S01]  /*15e0*/  IMAD.MOV.U32 R59, RZ, RZ, RZ ;  /* 0x000000ffff3b7224 */ /* 0x000fe200078e00ff */
        /* <DEDUP_REMOVED lines=12> */
[----:B------:R-:W-:Y:S01]  /*16b0*/  IMAD.MOV.U32 R108, RZ, RZ, RZ ;  /* 0x000000ffff6c7224 */ /* 0x000fe200078e00ff */
[----:B------:R-:W-:Y:S02]  /*16c0*/  CS2R R6, SRZ ;  /* 0x0000000000067805 */ /* 0x000fe4000001ff00 */
[----:B------:R-:W-:Y:S01]  /*16d0*/  CS2R R26, SRZ ;  /* 0x00000000001a7805 */ /* 0x000fe2000001ff00 */
[----:B------:R-:W-:Y:S02]  /*16e0*/  IMAD.MOV.U32 R29, RZ, RZ, RZ ;  /* 0x000000ffff1d7224 */ /* 0x000fe400078e00ff */
        /* <DEDUP_REMOVED lines=25> */
[----:B------:R-:W-:Y:S02]  /*1880*/  IMAD.U32 R10, RZ, RZ, UR6 ;  /* 0x00000006ff0a7e24 */ /* 0x000fe4000f8e00ff */
[----:B------:R-:W-:Y:S02]  /*1890*/  IMAD.U32 R6, RZ, RZ, UR4 ;  /* 0x00000004ff067e24 */ /* 0x000fe4000f8e00ff */
[----:B------:R-:W-:-:S02]  /*18a0*/  IMAD.U32 R7, RZ, RZ, UR5 ;  /* 0x00000005ff077e24 */ /* 0x000fc4000f8e00ff */
[----:B------:R-:W-:Y:S02]  /*18b0*/  IMAD.U32 R11, RZ, RZ, UR7 ;  /* 0x00000007ff0b7e24 */ /* 0x000fe4000f8e00ff */
[----:B------:R-:W-:Y:S02]  /*18c0*/  IMAD.MOV.U32 R8, RZ, RZ, 0x70 ;  /* 0x00000070ff087424 */ /* 0x000fe400078e00ff */
[----:B------:R-:W-:Y:S02]  /*18d0*/  IMAD.MOV.U32 R12, RZ, RZ, 0x1 ;  /* 0x00000001ff0c7424 */ /* 0x000fe400078e00ff */
[----:B0-----:R-:W-:-:S07]  /*18e0*/  IMAD.MOV.U32 R13, RZ, RZ, RZ ;  /* 0x000000ffff0d7224 */ /* 0x001fce00078e00ff */
[----:B------:R-:W-:-:S07]  /*18f0*/  LEPC R20, `(.L_x_970) ;  /* 0x000000001014794e */ /* 0x000fce0000000000 */
[----:B-1----:R-:W-:Y:S05]  /*1900*/  CALL.ABS.NOINC R2 ;  /* 0x0000000002007343 */ /* 0x002fea0003c00000 */
.L_x_970:
[----:B------:R-:W-:Y:S01]  /*1910*/  LEA.HI R0, R166, R166, RZ, 0x1 ;  /* 0x000000a6a6007211 */ /* 0x000fe200078f08ff */
[----:B------:R-:W-:-:S03]  /*1920*/  IMAD.U32 R2, RZ, RZ, UR61 ;  /* 0x0000003dff027e24 */ /* 0x000fc6000f8e00ff */
[----:B------:R-:W-:Y:S02]  /*1930*/  LOP3.LUT R3, R0, 0xfffffffe, RZ, 0xc0, !PT ;  /* 0xfffffffe00037812 */ /* 0x000fe400078ec0ff */
[----:B------:R-:W-:-:S03]  /*1940*/  ISETP.NE.AND P0, PT, R2, 0x3, PT ;  /* 0x000000030200780c */ /* 0x000fc60003f05270 */
[----:B------:R-:W-:-:S05]  /*1950*/  IMAD.IADD R0, R166, 0x1, -R3 ;  /* 0x00000001a6007824 */ /* 0x000fca00078e0a03 */
[----:B------:R-:W-:-:S04]  /*1960*/  SHF.L.U32 R0, R0, 0x1f, RZ ;  /* 0x0000001f00007819 */ /* 0x000fc800000006ff */
[----:B------:R-:W0:Y:S02]  /*1970*/  SYNCS.PHASECHK.TRANS64.TRYWAIT P1, [UR40+0x2a800], R0 ;  /* 0x02a80000ff0075a7 */ /* 0x000e240008020168 */
[----:B0-----:R-:W-:Y:S05]  /*1980*/  @!P1 BRA `(.L_x_971) ;  /* 0x0000012c00109947 */ /* 0x001fea0003800000 */
.L_x_1135:
[----:B------:R-:W-:Y:S05]  /*1990*/  @!P0 BRA `(.L_x_972) ;  /* 0x0000000000048947 */ /* 0x000fea0003800000 */
[----:B------:R-:W-:Y:S01]  /*19a0*/  BPT.TRAP 0x1 ;  /* 0x000000040000795c */ /* 0x000fe20000300000 */
.L_x_972:
[----:B------:R-:W-:Y:S02]  /*19b0*/  IMAD.U32 R15, RZ, RZ, UR38 ;  /* 0x00000026ff0f7e24 */ /* 0x000fe4000f8e00ff */
[----:B0-----:R-:W-:-:S03]  /*19c0*/  IMAD.U32 R0, RZ, RZ, UR39 ;  /* 0x00000027ff007e24 */ /* 0x001fc6000f8e00ff */
[----:B------:R-:W-:Y:S02]  /*19d0*/  LEA R15, R15, UR40, 0x3 ;  /* 0x000000280f0f7c11 */ /* 0x000fe4000f8e18ff */
[----:B------:R-:W-:-:S04]  /*19e0*/  SHF.L.U32 R0, R0, 0x1f, RZ ;  /* 0x0000001f00007819 */ /* 0x000fc800000006ff */
[----:B------:R0:W1:Y:S01]  /*19f0*/  SYNCS.PHASECHK.TRANS64.TRYWAIT P1, [R15+URZ+0x2a830], R0 ;  /* 0x02a830000f0075a7 */ /* 0x000062000802017f */
[----:B------:R-:W-:Y:S05]  /*1a00*/  @!P0 BRA `(.L_x_973) ;  /* 0x0000000000048947 */ /* 0x000fea0003800000 */
[----:B------:R-:W-:Y:S01]  /*1a10*/  BPT.TRAP 0x1 ;  /* 0x000000040000795c */ /* 0x000fe20000300000 */
.L_x_973:
[----:B-1----:R-:W-:Y:S05]  /*1a20*/  @P1 BRA `(.L_x_974) ;  /* 0x0000000000081947 */ /* 0x002fea0003800000 */
[----:B------:R-:W1:Y:S02]  /*1a30*/  SYNCS.PHASECHK.TRANS64.TRYWAIT P1, [R15+URZ+0x2a830], R0 ;  /* 0x02a830000f0075a7 */ /* 0x000e64000802017f */
[----:B-1----:R-:W-:Y:S05]  /*1a40*/  @!P1 BRA `(.L_x_975) ;  /* 0x0000012800f89947 */ /* 0x002fea0003800000 */
.L_x_974:
        /* <DEDUP_REMOVED lines=30> */
[----:B------:R-:W-:Y:S01]  /*1c30*/  IMAD.U32 R5, RZ, RZ, UR9 ;  /* 0x00000009ff057e24 */ /* 0x000fe2000f8e00ff */
        /* <DEDUP_REMOVED lines=28> */
[----:B------:R-:W-:Y:S02]  /*1e00*/  WARPGROUP.DEPBAR.LE gsb0, 0x0 ;  /* 0x00008000000079c5 */ /* 0x000fe40000010000 */
        /* <DEDUP_REMOVED lines=39> */
.L_x_976:
[----:B------:R-:W-:Y:S01]  /*2080*/  ISETP.NE.AND P2, PT, R168, 0x1, PT ;  /* 0x00000001a800780c */ /* 0x000fe20003f45270 */
[----:B------:R-:W-:Y:S01]  /*2090*/  ULDC UR5, c[0x0][0x9d8] ;  /* 0x0002760000057ab9 */ /* 0x000fe20000000800 */
[----:B------:R-:W-:Y:S01]  /*20a0*/  R2UR UR4, R15 ;  /* 0x000000000f0472ca */ /* 0x000fe200000e0000 */
[----:B------:R-:W-:Y:S01]  /*20b0*/  FMUL.FTZ R3, R27, UR5 ;  /* 0x000000051b037c20 */ /* 0x000fe20008410000 */
[----:B01----:R-:W-:Y:S01]  /*20c0*/  FMUL.FTZ R0, R26, UR5 ;  /* 0x000000051a007c20 */ /* 0x003fe20008410000 */
[----:B------:R-:W-:Y:S02]  /*20d0*/  IMAD.IADD R26, R22, 0x1, R17 ;  /* 0x00000001161a7824 */ /* 0x000fe400078e0211 */
[----:B------:R-:W-:Y:S01]  /*20e0*/  FMUL.FTZ R9, R30, UR5 ;  /* 0x000000051e097c20 */ /* 0x000fe20008410000 */
[----:B------:R-:W-:Y:S01]  /*20f0*/  FMUL.FTZ R25, R25, UR5 ;  /* 0x0000000519197c20 */ /* 0x000fe20008410000 */
[----:B------:R-:W-:Y:S01]  /*2100*/  FMUL.FTZ R28, R28, UR5 ;  /* 0x000000051c1c7c20 */ /* 0x000fe20008410000 */
[----:B------:R-:W-:Y:S01]  /*2110*/  FMUL.FTZ R13, R24, UR5 ;  /* 0x00000005180d7c20 */ /* 0x000fe20008410000 */
[----:B------:R-:W-:Y:S01]  /*2120*/  FMUL.FTZ R11, R31, UR5 ;  /* 0x000000051f0b7c20 */ /* 0x000fe20008410000 */
[----:B------:R0:W1:Y:S01]  /*2130*/  MUFU.TANH R74, R25 ;  /* 0x00000019004a7308 */ /* 0x0000620000002400 */
[----:B------:R-:W-:Y:S01]  /*2140*/  FMUL.FTZ R32, R32, UR5 ;  /* 0x0000000520207c20 */ /* 0x000fe20008410000 */
[----:B------:R-:W2:Y:S01]  /*2150*/  @P2 LDC R21, c[0x0][0x44c] ;  /* 0x00011300ff152b82 */ /* 0x000ea20000000800 */
[----:B------:R-:W-:Y:S01]  /*2160*/  FMUL.FTZ R33, R33, UR5 ;  /* 0x0000000521217c20 */ /* 0x000fe20008410000 */
[----:B------:R-:W-:Y:S01]  /*2170*/  UIADD3 UR4, UR4, 0x2a840, URZ ;  /* 0x0002a84004047890 */ /* 0x000fe2000fffe03f */
[----:B------:R-:W-:Y:S01]  /*2180*/  FMUL.FTZ R14, R34, UR5 ;  /* 0x00000005220e7c20 */ /* 0x000fe20008410000 */
[----:B------:R-:W-:Y:S01]  /*2190*/  FMUL.FTZ R20, R35, UR5 ;  /* 0x0000000523147c20 */ /* 0x000fe20008410000 */
[----:B------:R-:W-:Y:S01]  /*21a0*/  FMUL.FTZ R36, R36, UR5 ;  /* 0x0000000524247c20 */ /* 0x000fe20008410000 */
[----:B------:R-:W-:Y:S01]  /*21b0*/  UPRMT UR4, UR60, 0x654, UR4 ;  /* 0x000006543c047896 */ /* 0x000fe20008000004 */
[----:B------:R-:W-:Y:S01]  /*21c0*/  FMUL.FTZ R37, R37, UR5 ;  /* 0x0000000525257c20 */ /* 0x000fe20008410000 */
[----:B------:R-:W3:Y:S01]  /*21d0*/  @P2 LDC R27, c[0x0][0x450] ;  /* 0x00011400ff1b2b82 */ /* 0x000ee20000000800 */
[----:B------:R-:W-:Y:S01]  /*21e0*/  FMUL.FTZ R24, R38, UR5 ;  /* 0x0000000526187c20 */ /* 0x000fe20008410000 */
[----:B0-----:R-:W-:Y:S01]  /*21f0*/  FMUL.FTZ R25, R39, UR5 ;  /* 0x0000000527197c20 */ /* 0x001fe20008410000 */
[----:B------:R-:W-:Y:S01]  /*2200*/  FMUL.FTZ R40, R40, UR5 ;  /* 0x0000000528287c20 */ /* 0x000fe20008410000 */
        /* <DEDUP_REMOVED lines=12> */
[----:B--2---:R-:W-:-:S04]  /*22d0*/  @P2 IMAD.HI.U32 R10, R26, R21, RZ ;  /* 0x000000151a0a2227 */ /* 0x004fc800078e00ff */
[----:B------:R-:W-:Y:S01]  /*22e0*/  FMUL.FTZ R56, R56, UR5 ;  /* 0x0000000538387c20 */ /* 0x000fe20008410000 */
[----:B------:R-:W0:Y:S01]  /*22f0*/  LDC R21, c[0x0][0x288] ;  /* 0x0000a200ff157b82 */ /* 0x000e220000000800 */
[----:B------:R-:W-:Y:S01]  /*2300*/  FMUL.FTZ R58, R58, UR5 ;  /* 0x000000053a3a7c20 */ /* 0x000fe20008410000 */
[----:B------:R-:W-:Y:S01]  /*2310*/  FMUL.FTZ R60, R60, UR5 ;  /* 0x000000053c3c7c20 */ /* 0x000fe20008410000 */
[----:B------:R-:W-:Y:S01]  /*2320*/  FMUL.FTZ R62, R62, UR5 ;  /* 0x000000053e3e7c20 */ /* 0x000fe20008410000 */
[----:B------:R-:W-:Y:S01]  /*2330*/  FMUL.FTZ R64, R64, UR5 ;  /* 0x0000000540407c20 */ /* 0x000fe20008410000 */
[----:B------:R-:W-:Y:S01]  /*2340*/  FMUL.FTZ R65, R65, UR5 ;  /* 0x0000000541417c20 */ /* 0x000fe20008410000 */
[----:B---3--:R-:W-:Y:S01]  /*2350*/  @P2 SHF.R.U32.HI R26, RZ, R27, R10 ;  /* 0x0000001bff1a2219 */ /* 0x008fe2000001160a */
[----:B------:R-:W-:Y:S02]  /*2360*/  IMAD.MOV.U32 R27, RZ, RZ, -0x60 ;  /* 0xffffffa0ff1b7424 */ /* 0x000fe400078e00ff */
[----:B------:R-:W-:Y:S01]  /*2370*/  FMUL.FTZ R8, R66, UR5 ;  /* 0x0000000542087c20 */ /* 0x000fe20008410000 */
[----:B------:R-:W-:Y:S01]  /*2380*/  FMUL.FTZ R2, R67, UR5 ;  /* 0x0000000543027c20 */ /* 0x000fe20008410000 */
[----:B------:R-:W-:Y:S01]  /*2390*/  FMUL.FTZ R68, R68, UR5 ;  /* 0x0000000544447c20 */ /* 0x000fe20008410000 */
[----:B------:R-:W2:Y:S01]  /*23a0*/  SHFL.IDX PT, R30, R26, RZ, 0x1c1f ;  /* 0x001c1fff1a1e7589 */ /* 0x000ea200000e0000 */
[----:B------:R-:W-:-:S02]  /*23b0*/  IMAD R27, R72, R27, 0x61 ;  /* 0x00000061481b7424 */ /* 0x000fc400078e021b */
[----:B------:R-:W-:Y:S01]  /*23c0*/  FMUL.FTZ R12, R70, UR5 ;  /* 0x00000005460c7c20 */ /* 0x000fe20008410000 */
[----:B------:R-:W-:Y:S01]  /*23d0*/  FMUL.FTZ R10, R71, UR5 ;  /* 0x00000005470a7c20 */ /* 0x000fe20008410000 */
[----:B------:R3:W4:Y:S01]  /*23e0*/  MUFU.TANH R75, R28 ;  /* 0x0000001c004b7308 */ /* 0x0007220000002400 */
[----:B------:R-:W-:Y:S01]  /*23f0*/  FMUL.FTZ R47, R47, UR5 ;  /* 0x000000052f2f7c20 */ /* 0x000fe20008410000 */
[----:B------:R-:W-:Y:S01]  /*2400*/  FMUL.FTZ R51, R51, UR5 ;  /* 0x0000000533337c20 */ /* 0x000fe20008410000 */
[----:B------:R-:W-:Y:S01]  /*2410*/  FMUL.FTZ R57, R57, UR5 ;  /* 0x0000000539397c20 */ /* 0x000fe20008410000 */
[----:B------:R-:W-:Y:S01]  /*2420*/  FMUL.FTZ R63, R63, UR5 ;  /* 0x000000053f3f7c20 */ /* 0x000fe20008410000 */
[----:B------:R-:W-:Y:S01]  /*2430*/  FMUL.FTZ R69, R69, UR5 ;  /* 0x0000000545457c20 */ /* 0x000fe20008410000 */
[----:B------:R-:W-:Y:S01]  /*2440*/  LOP3.LUT P1, RZ, R19, 0x80000, RZ, 0xc0, !PT ;  /* 0x0008000013ff7812 */ /* 0x000fe2000782c0ff */
[----:B------:R-:W-:Y:S01]  /*2450*/  FMUL.FTZ R29, R29, UR5 ;  /* 0x000000051d1d7c20 */ /* 0x000fe20008410000 */
[----:B------:R-:W-:Y:S01]  /*2460*/  IMAD R15, R72, -0x60, R16 ;  /* 0xffffffa0480f7824 */ /* 0x000fe200078e0210 */
[----:B------:R-:W0:Y:S01]  /*2470*/  MUFU.TANH R13, R13 ;  /* 0x0000000d000d7308 */ /* 0x000e220000002400 */
[----:B---3--:R-:W-:Y:S01]  /*2480*/  IMAD R28, R18, -0x2, R27 ;  /* 0xfffffffe121c7824 */ /* 0x008fe200078e021b */
[----:B------:R-:W-:Y:S01]  /*2490*/  ULDC UR50, c[0x0][0x9dc] ;  /* 0x0002770000327ab9 */ /* 0x000fe20000000800 */
[----:B------:R-:W-:Y:S01]  /*24a0*/  SYNCS.ARRIVE.TRANS64.RED.A1T0 RZ, [UR4], RZ ;  /* 0x000000ffffff79a7 */ /* 0x000fe20008100404 */
[----:B------:R-:W-:Y:S01]  /*24b0*/  FMUL.FTZ R55, R55, UR5 ;  /* 0x0000000537377c20 */ /* 0x000fe20008410000 */
[----:B------:R-:W-:Y:S01]  /*24c0*/  ULOP3.LUT UR4, URZ, UR50, URZ, 0x33, !UPT ;  /* 0x000000323f047292 */ /* 0x000fe2000f8e333f */
[----:B------:R-:W-:Y:S01]  /*24d0*/  FMUL.FTZ R59, R59, UR5 ;  /* 0x000000053b3b7c20 */ /* 0x000fe20008410000 */
[----:B------:R-:W-:Y:S01]  /*24e0*/  VIADD R15, R15, 0x60 ;  /* 0x000000600f0f7836 */ /* 0x000fe20000000000 */
[----:B------:R-:W3:Y:S01]  /*24f0*/  MUFU.TANH R0, R0 ;  /* 0x0000000000007308 */ /* 0x000ee20000002400 */
[----:B------:R-:W-:Y:S01]  /*2500*/  FMUL.FTZ R61, R61, UR5 ;  /* 0x000000053d3d7c20 */ /* 0x000fe20008410000 */
[----:B------:R-:W-:Y:S01]  /*2510*/  ULDC UR5, c[0x0][0x9e0] ;  /* 0x0002780000057ab9 */ /* 0x000fe20000000800 */
[----:B------:R-:W-:-:S05]  /*2520*/  VIADD R70, R28, 0xffffffff ;  /* 0xffffffff1c467836 */ /* 0x000fca0000000000 */
[----:B------:R-:W0:Y:S08]  /*2530*/  MUFU.TANH R3, R3 ;  /* 0x0000000300037308 */ /* 0x000e300000002400 */
        /* <DEDUP_REMOVED lines=39> */
[----:B------:R0:W1:Y:S08]  /*27b0*/  MUFU.TANH R76, R29 ;  /* 0x0000001d004c7308 */ /* 0x0000700000002400 */
[----:B------:R5:W1:Y:S01]  /*27c0*/  MUFU.TANH R38, R55 ;  /* 0x0000003700267308 */ /* 0x000a620000002400 */
[----:B0-----:R-:W-:-:S05]  /*27d0*/  IADD3 R29, R28, -R21, R16 ;  /* 0x800000151c1d7210 */ /* 0x001fca0007ffe010 */
[----:B------:R-:W-:Y:S02]  /*27e0*/  VIADD R66, R29, UR5 ;  /* 0x000000051d427c36 */ /* 0x000fe40008000000 */
[----:B------:R0:W1:Y:S01]  /*27f0*/  MUFU.TANH R78, R59 ;  /* 0x0000003b004e7308 */ /* 0x0000620000002400 */
[----:B-----5:R-:W-:-:S07]  /*2800*/  IMAD R55, R18, -0x2, R15 ;  /* 0xfffffffe12377824 */ /* 0x020fce00078e020f */
[----:B------:R5:W1:Y:S01]  /*2810*/  MUFU.TANH R35, R61 ;  /* 0x0000003d00237308 */ /* 0x000a620000002400 */
[----:B0-----:R-:W-:-:S04]  /*2820*/  VIADD R59, R29, UR4 ;  /* 0x000000041d3b7c36 */ /* 0x001fc80008000000 */
[----:B--2---:R-:W-:Y:S02]  /*2830*/  IMAD.IADD R28, R59, 0x1, R30 ;  /* 0x000000013b1c7824 */ /* 0x004fe400078e021e */
[----:B-----5:R-:W-:Y:S01]  /*2840*/  VIADD R61, R27, 0xffffffff ;  /* 0xffffffff1b3d7836 */ /* 0x020fe20000000000 */
[----:B------:R-:W-:Y:S01]  /*2850*/  VIADDMNMX R27, R30, R66, R55, PT ;  /* 0x000000421e1b7246 */ /* 0x000fe20003800137 */
[----:B---34-:R-:W-:Y:S06]  /*2860*/  @!P1 BRA `(.L_x_977) ;  /* 0x00000000005c9947 */ /* 0x018fec0003800000 */
[----:B------:R-:W-:Y:S01]  /*2870*/  IADD3 R15, R16, -R21, R30 ;  /* 0x80000015100f7210 */ /* 0x000fe20007ffe01e */
[----:B------:R-:W-:Y:S03]  /*2880*/  BSSY B0, `(.L_x_978) ;  /* 0x0000012000007945 */ /* 0x000fe60003800000 */
[----:B------:R-:W-:-:S13]  /*2890*/  ISETP.GT.AND P1, PT, R15, -0x1, PT ;  /* 0xffffffff0f00780c */ /* 0x000fda0003f24270 */
[----:B------:R-:W-:Y:S05]  /*28a0*/  @P1 BRA `(.L_x_979) ;  /* 0x0000000000241947 */ /* 0x000fea0003800000 */
[----:B------:R-:W-:Y:S01]  /*28b0*/  ULDC UR4, c[0x0][0x9e4] ;  /* 0x0002790000047ab9 */ /* 0x000fe20000000800 */
[----:B------:R-:W-:Y:S01]  /*28c0*/  LOP3.LUT R15, RZ, R15, RZ, 0x33, !PT ;  /* 0x0000000fff0f7212 */ /* 0x000fe200078e33ff */
[----:B------:R-:W-:-:S05]  /*28d0*/  IMAD.U32 R80, RZ, RZ, UR4 ;  /* 0x00000004ff507e24 */ /* 0x000fca000f8e00ff */
[----:B------:R-:W-:-:S13]  /*28e0*/  ISETP.NE.AND P1, PT, R80, 0x1, PT ;  /* 0x000000015000780c */ /* 0x000fda0003f25270 */
[----:B------:R-:W0:Y:S02]  /*28f0*/  @P1 LDC.64 R84, c[0x0][0x9e8] ;  /* 0x00027a00ff541b82 */ /* 0x000e240000000a00 */
[----:B0-----:R-:W-:-:S05]  /*2900*/  @P1 IMAD.HI.U32 R30, R15, R84, RZ ;  /* 0x000000540f1e1227 */ /* 0x001fca00078e00ff */
[----:B------:R-:W-:-:S04]  /*2910*/  @P1 SHF.R.U32.HI R15, RZ, R85, R30 ;  /* 0x00000055ff0f1219 */ /* 0x000fc8000001161e */
[----:B------:R-:W-:Y:S01]  /*2920*/  LOP3.LUT R15, RZ, R15, RZ, 0x33, !PT ;  /* 0x0000000fff0f7212 */ /* 0x000fe200078e33ff */
[----:B------:R-:W-:Y:S06]  /*2930*/  BRA `(.L_x_980) ;  /* 0x0000000000187947 */ /* 0x000fec0003800000 */
.L_x_979:
[----:B------:R-:W-:Y:S02]  /*2940*/  ULDC UR4, c[0x0][0x9e4] ;  /* 0x0002790000047ab9 */ /* 0x000fe40000000800 */
[----:B------:R-:W-:-:S05]  /*2950*/  IMAD.U32 R80, RZ, RZ, UR4 ;  /* 0x00000004ff507e24 */ /* 0x000fca000f8e00ff */
[----:B------:R-:W-:-:S13]  /*2960*/  ISETP.NE.AND P1, PT, R80, 0x1, PT ;  /* 0x000000015000780c */ /* 0x000fda0003f25270 */
[----:B------:R-:W0:Y:S02]  /*2970*/  @P1 LDC.64 R84, c[0x0][0x9e8] ;  /* 0x00027a00ff541b82 */ /* 0x000e240000000a00 */
[----:B0-----:R-:W-:-:S05]  /*2980*/  @P1 IMAD.HI.U32 R30, R15, R84, RZ ;  /* 0x000000540f1e1227 */ /* 0x001fca00078e00ff */
[----:B------:R-:W-:-:S07]  /*2990*/  @P1 SHF.R.U32.HI R15, RZ, R85, R30 ;  /* 0x00000055ff0f1219 */ /* 0x000fce000001161e */
.L_x_980:
[----:B------:R-:W-:Y:S05]  /*29a0*/  BSYNC B0 ;  /* 0x0000000000007941 */ /* 0x000fea0003800000 */
.L_x_978:
[----:B------:R-:W-:-:S05]  /*29b0*/  IMAD R15, R15, R80, R70 ;  /* 0x000000500f0f7224 */ /* 0x000fca00078e0246 */
[----:B------:R-:W-:Y:S02]  /*29c0*/  VIADDMNMX R27, R15, R80, R27, PT ;  /* 0x000000500f1b7246 */ /* 0x000fe4000380011b */
[----:B------:R-:W-:-:S07]  /*29d0*/  VIMNMX R28, R28, R15, !PT ;  /* 0x0000000f1c1c7248 */ /* 0x000fce0007fe0100 */
.L_x_977:
[C---:B------:R-:W-:Y:S01]  /*29e0*/  ISETP.GE.AND P6, PT, R61.reuse, 0x9, PT ;  /* 0x000000093d00780c */ /* 0x040fe20003fc6270 */
[----:B------:R-:W0:Y:S01]  /*29f0*/  SHFL.IDX PT, R26, R26, 0x1, 0x1c1f ;  /* 0x003c1f001a1a7f89 */ /* 0x000e2200000e0000 */
[----:B------:R-:W-:Y:S02]  /*2a00*/  ISETP.GE.AND P1, PT, R61, 0x2, PT ;  /* 0x000000023d00780c */ /* 0x000fe40003f26270 */
[C---:B------:R-:W-:Y:S02]  /*2a10*/  ISETP.GT.AND P2, PT, R28.reuse, 0x8, !P6 ;  /* 0x000000081c00780c */ /* 0x040fe40007744270 */
[----:B------:R-:W-:Y:S02]  /*2a20*/  ISETP.GT.AND P3, PT, R28, 0x1, !P1 ;  /* 0x000000011c00780c */ /* 0x000fe40004f64270 */
[----:B------:R-:W-:Y:S02]  /*2a30*/  ISETP.LT.OR P2, PT, R27, 0x9, P2 ;  /* 0x000000091b00780c */ /* 0x000fe40001741670 */
[----:B------:R-:W-:-:S02]  /*2a40*/  ISETP.GE.AND P4, PT, R61, 0xa, PT ;  /* 0x0000000a3d00780c */ /* 0x000fc40003f86270 */
[----:B------:R-:W-:Y:S02]  /*2a50*/  FSEL R89, R75, -INF , !P2 ;  /* 0xff8000004b597808 */ /* 0x000fe40005000000 */
[C---:B------:R-:W-:Y:S02]  /*2a60*/  ISETP.LT.OR P3, PT, R27.reuse, 0x2, P3 ;  /* 0x000000021b00780c */ /* 0x040fe40001f61670 */
[----:B------:R-:W-:Y:S02]  /*2a70*/  ISETP.GT.AND P2, PT, R28, 0x9, !P4 ;  /* 0x000000091c00780c */ /* 0x000fe40006744270 */
[----:B-1----:R-:W-:Y:S02]  /*2a80*/  FSEL R87, R74, -INF , !P3 ;  /* 0xff8000004a577808 */ /* 0x002fe40005800000 */
[----:B------:R-:W-:Y:S02]  /*2a90*/  ISETP.LT.OR P2, PT, R27, 0xa, P2 ;  /* 0x0000000a1b00780c */ /* 0x000fe40001741670 */
[----:B------:R-:W-:-:S02]  /*2aa0*/  ISETP.GE.AND P3, PT, R61, 0x11, PT ;  /* 0x000000113d00780c */ /* 0x000fc40003f66270 */
[----:B------:R-:W-:Y:S01]  /*2ab0*/  FSEL R91, R76, -INF , !P2 ;  /* 0xff8000004c5b7808 */ /* 0x000fe20005000000 */
[----:B0-----:R-:W-:Y:S01]  /*2ac0*/  IMAD.IADD R30, R59, 0x1, R26 ;  /* 0x000000013b1e7824 */ /* 0x001fe200078e021a */
[----:B------:R-:W-:Y:S02]  /*2ad0*/  ISETP.GT.AND P2, PT, R28, 0x10, !P3 ;  /* 0x000000101c00780c */ /* 0x000fe40005f44270 */
[----:B------:R-:W-:Y:S02]  /*2ae0*/  P2R R67, PR, RZ, 0x8 ;  /* 0x00000008ff437803 */ /* 0x000fe40000000000 */
[----:B------:R-:W-:Y:S02]  /*2af0*/  ISETP.LT.OR P2, PT, R27, 0x11, P2 ;  /* 0x000000111b00780c */ /* 0x000fe40001741670 */
[----:B------:R-:W-:Y:S02]  /*2b00*/  ISETP.GE.AND P3, PT, R61, 0x12, PT ;  /* 0x000000123d00780c */ /* 0x000fe40003f66270 */
[----:B------:R-:W-:-:S02]  /*2b10*/  FSEL R95, R32, -INF , !P2 ;  /* 0xff800000205f7808 */ /* 0x000fc40005000000 */
[C---:B------:R-:W-:Y:S02]  /*2b20*/  ISETP.GT.AND P2, PT, R28.reuse, 0x11, !P3 ;  /* 0x000000111c00780c */ /* 0x040fe40005f44270 */
[----:B------:R-:W-:Y:S02]  /*2b30*/  P2R R32, PR, RZ, 0x8 ;  /* 0x00000008ff207803 */ /* 0x000fe40000000000 */
[----:B------:R-:W-:Y:S02]  /*2b40*/  ISETP.LT.OR P2, PT, R27, 0x12, P2 ;  /* 0x000000121b00780c */ /* 0x000fe40001741670 */
[----:B------:R-:W-:Y:S02]  /*2b50*/  ISETP.GE.AND P3, PT, R61, 0x19, PT ;  /* 0x000000193d00780c */ /* 0x000fe40003f66270 */
[----:B------:R-:W-:Y:S02]  /*2b60*/  FSEL R97, R33, -INF , !P2 ;  /* 0xff80000021617808 */ /* 0x000fe40005000000 */
[----:B------:R-:W-:-:S02]  /*2b70*/  ISETP.GT.AND P2, PT, R28, 0x18, !P3 ;  /* 0x000000181c00780c */ /* 0x000fc40005f44270 */
[----:B------:R-:W-:Y:S02]  /*2b80*/  P2R R69, PR, RZ, 0x8 ;  /* 0x00000008ff457803 */ /* 0x000fe40000000000 */
[----:B------:R-:W-:Y:S02]  /*2b90*/  ISETP.LT.OR P2, PT, R27, 0x19, P2 ;  /* 0x000000191b00780c */ /* 0x000fe40001741670 */
[----:B------:R-:W-:Y:S02]  /*2ba0*/  ISETP.GE.AND P3, PT, R61, 0x1a, PT ;  /* 0x0000001a3d00780c */ /* 0x000fe40003f66270 */
[----:B------:R-:W-:Y:S02]  /*2bb0*/  FSEL R99, R36, -INF , !P2 ;  /* 0xff80000024637808 */ /* 0x000fe40005000000 */
[----:B------:R-:W-:Y:S02]  /*2bc0*/  ISETP.GT.AND P2, PT, R28, 0x19, !P3 ;  /* 0x000000191c00780c */ /* 0x000fe40005f44270 */
[----:B------:R-:W-:-:S02]  /*2bd0*/  P2R R36, PR, RZ, 0x8 ;  /* 0x00000008ff247803 */ /* 0x000fc40000000000 */
[----:B------:R-:W-:Y:S02]  /*2be0*/  ISETP.LT.OR P2, PT, R27, 0x1a, P2 ;  /* 0x0000001a1b00780c */ /* 0x000fe40001741670 */
[----:B------:R-:W-:Y:S02]  /*2bf0*/  ISETP.GE.AND P3, PT, R61, 0x21, PT ;  /* 0x000000213d00780c */ /* 0x000fe40003f66270 */
[----:B------:R-:W-:Y:S02]  /*2c00*/  FSEL R101, R37, -INF , !P2 ;  /* 0xff80000025657808 */ /* 0x000fe40005000000 */
[----:B------:R-:W-:Y:S02]  /*2c10*/  ISETP.GT.AND P2, PT, R28, 0x20, !P3 ;  /* 0x000000201c00780c */ /* 0x000fe40005f44270 */
[----:B------:R-:W-:Y:S02]  /*2c20*/  P2R R71, PR, RZ, 0x8 ;  /* 0x00000008ff477803 */ /* 0x000fe40000000000 */
[----:B------:R-:W-:-:S02]  /*2c30*/  ISETP.LT.OR P2, PT, R27, 0x21, P2 ;  /* 0x000000211b00780c */ /* 0x000fc40001741670 */
[----:B------:R-:W-:Y:S02]  /*2c40*/  ISETP.GE.AND P3, PT, R61, 0x22, PT ;  /* 0x000000223d00780c */ /* 0x000fe40003f66270 */
[----:B------:R-:W-:Y:S02]  /*2c50*/  FSEL R103, R40, -INF , !P2 ;  /* 0xff80000028677808 */ /* 0x000fe40005000000 */
[----:B------:R-:W-:Y:S02]  /*2c60*/  ISETP.GT.AND P2, PT, R28, 0x21, !P3 ;  /* 0x000000211c00780c */ /* 0x000fe40005f44270 */
[----:B------:R-:W-:Y:S02]  /*2c70*/  P2R R40, PR, RZ, 0x8 ;  /* 0x00000008ff287803 */ /* 0x000fe40000000000 */
[----:B------:R-:W-:Y:S02]  /*2c80*/  ISETP.LT.OR P2, PT, R27, 0x22, P2 ;  /* 0x000000221b00780c */ /* 0x000fe40001741670 */
[----:B------:R-:W-:-:S02]  /*2c90*/  ISETP.GE.AND P3, PT, R61, 0x29, PT ;  /* 0x000000293d00780c */ /* 0x000fc40003f66270 */
[----:B------:R-:W-:Y:S02]  /*2ca0*/  FSEL R105, R41, -INF , !P2 ;  /* 0xff80000029697808 */ /* 0x000fe40005000000 */
        /* <DEDUP_REMOVED lines=53> */
[----:B------:R-:W-:Y:S02]  /*3000*/  P2R R63, PR, RZ, 0x10 ;  /* 0x00000010ff3f7803 */ /* 0x000fe40000000000 */
[----:B------:R-:W-:Y:S02]  /*3010*/  FSEL R33, R64, -INF , !P2 ;  /* 0xff80000040217808 */ /* 0x000fe40005000000 */
[----:B------:R-:W-:-:S04]  /*3020*/  ISETP.GE.AND P2, PT, R61, 0x52, PT ;  /* 0x000000523d00780c */ /* 0x000fc80003f46270 */
[----:B------:R-:W-:-:S04]  /*3030*/  ISETP.GT.AND P3, PT, R28, 0x51, !P2 ;  /* 0x000000511c00780c */ /* 0x000fc80005764270 */
[----:B------:R-:W-:-:S04]  /*3040*/  ISETP.LT.OR P3, PT, R27, 0x52, P3 ;  /* 0x000000521b00780c */ /* 0x000fc80001f61670 */
[----:B------:R-:W-:Y:S02]  /*3050*/  FSEL R15, R65, -INF , !P3 ;  /* 0xff800000410f7808 */ /* 0x000fe40005800000 */
[----:B------:R-:W-:-:S04]  /*3060*/  ISETP.GE.AND P3, PT, R61, 0x59, PT ;  /* 0x000000593d00780c */ /* 0x000fc80003f66270 */
[----:B------:R-:W-:-:S04]  /*3070*/  ISETP.GT.AND P4, PT, R28, 0x58, !P3 ;  /* 0x000000581c00780c */ /* 0x000fc80005f84270 */
[----:B------:R-:W-:-:S04]  /*3080*/  ISETP.LT.OR P4, PT, R27, 0x59, P4 ;  /* 0x000000591b00780c */ /* 0x000fc80002781670 */
[----:B------:R-:W-:Y:S02]  /*3090*/  FSEL R29, R68, -INF , !P4 ;  /* 0xff800000441d7808 */ /* 0x000fe40006000000 */
[----:B------:R-:W-:-:S04]  /*30a0*/  ISETP.GE.AND P4, PT, R61, 0x1, PT ;  /* 0x000000013d00780c */ /* 0x000fc80003f86270 */
[----:B------:R-:W-:-:S04]  /*30b0*/  ISETP.GT.AND P5, PT, R28, RZ, !P4 ;  /* 0x000000ff1c00720c */ /* 0x000fc800067a4270 */
[----:B------:R-:W-:-:S04]  /*30c0*/  ISETP.LT.OR P5, PT, R27, 0x1, P5 ;  /* 0x000000011b00780c */ /* 0x000fc80002fa1670 */
[----:B------:R-:W-:Y:S02]  /*30d0*/  FSEL R85, R13, -INF , !P5 ;  /* 0xff8000000d557808 */ /* 0x000fe40006800000 */
[----:B------:R-:W-:-:S04]  /*30e0*/  ISETP.GE.AND P5, PT, R61, 0x5a, PT ;  /* 0x0000005a3d00780c */ /* 0x000fc80003fa6270 */
[----:B------:R-:W-:Y:S02]  /*30f0*/  P2R R64, PR, RZ, 0x20 ;  /* 0x00000020ff407803 */ /* 0x000fe40000000000 */
[----:B------:R-:W-:Y:S02]  /*3100*/  ISETP.GT.AND P5, PT, R28, 0x59, !P5 ;  /* 0x000000591c00780c */ /* 0x000fe40006fa4270 */
[----:B------:R-:W-:Y:S02]  /*3110*/  VIADDMNMX R28, R26, R66, R55, PT ;  /* 0x000000421a1c7246 */ /* 0x000fe40003800137 */
[----:B------:R-:W-:-:S04]  /*3120*/  ISETP.LT.OR P5, PT, R27, 0x5a, P5 ;  /* 0x0000005a1b00780c */ /* 0x000fc80002fa1670 */
[----:B------:R-:W-:Y:S02]  /*3130*/  FSEL R31, R31, -INF , !P5 ;  /* 0xff8000001f1f7808 */ /* 0x000fe40006800000 */
[----:B------:R-:W-:-:S13]  /*3140*/  LOP3.LUT P5, RZ, R19, 0x80000, RZ, 0xc0, !PT ;  /* 0x0008000013ff7812 */ /* 0x000fda00078ac0ff */
[----:B------:R-:W-:Y:S05]  /*3150*/  @!P5 BRA `(.L_x_981) ;  /* 0x00000000005cd947 */ /* 0x000fea0003800000 */
        /* <DEDUP_REMOVED lines=13> */
.L_x_983:
[----:B------:R-:W-:Y:S02]  /*3230*/  ULDC UR4, c[0x0][0x9e4] ;  /* 0x0002790000047ab9 */ /* 0x000fe40000000800 */
[----:B------:R-:W-:-:S05]  /*3240*/  IMAD.U32 R27, RZ, RZ, UR4 ;  /* 0x00000004ff1b7e24 */ /* 0x000fca000f8e00ff */
[----:B------:R-:W-:-:S13]  /*3250*/  ISETP.NE.AND P5, PT, R27, 0x1, PT ;  /* 0x000000011b00780c */ /* 0x000fda0003fa5270 */
[----:B------:R-:W0:Y:S02]  /*3260*/  @P5 LDC.64 R52, c[0x0][0x9e8] ;  /* 0x00027a00ff345b82 */ /* 0x000e240000000a00 */
[----:B0-----:R-:W-:-:S05]  /*3270*/  @P5 IMAD.HI.U32 R26, R13, R52, RZ ;  /* 0x000000340d1a5227 */ /* 0x001fca00078e00ff */
[----:B------:R-:W-:-:S07]  /*3280*/  @P5 SHF.R.U32.HI R13, RZ, R53, R26 ;  /* 0x00000035ff0d5219 */ /* 0x000fce000001161a */
.L_x_984:
[----:B------:R-:W-:Y:S05]  /*3290*/  BSYNC B0 ;  /* 0x0000000000007941 */ /* 0x000fea0003800000 */
.L_x_982:
[----:B------:R-:W-:-:S05]  /*32a0*/  IMAD R13, R13, R27, R70 ;  /* 0x0000001b0d0d7224 */ /* 0x000fca00078e0246 */
[----:B------:R-:W-:Y:S02]  /*32b0*/  VIADDMNMX R28, R13, R27, R28, PT ;  /* 0x0000001b0d1c7246 */ /* 0x000fe4000380011c */
[----:B------:R-:W-:-:S07]  /*32c0*/  VIMNMX R30, R30, R13, !PT ;  /* 0x0000000d1e1e7248 */ /* 0x000fce0007fe0100 */
.L_x_981:
[----:B------:R-:W-:Y:S01]  /*32d0*/  ISETP.GT.AND P1, PT, R30, 0x1, !P1 ;  /* 0x000000011e00780c */ /* 0x000fe20004f24270 */
[----:B------:R-:W-:Y:S01]  /*32e0*/  ULDC UR4, c[0x0][0x988] ;  /* 0x0002620000047ab9 */ /* 0x000fe20000000800 */
[----:B------:R-:W-:Y:S02]  /*32f0*/  FMNMX.FTZ R13, R85, R87, !PT ;  /* 0x00000057550d7209 */ /* 0x000fe40007810000 */
[----:B------:R-:W-:Y:S02]  /*3300*/  ISETP.LT.OR P1, PT, R28, 0x2, P1 ;  /* 0x000000021c00780c */ /* 0x000fe40000f21670 */
[----:B------:R-:W-:Y:S02]  /*3310*/  ISETP.GT.AND P6, PT, R30, 0x8, !P6 ;  /* 0x000000081e00780c */ /* 0x000fe400077c4270 */
[----:B------:R-:W-:Y:S02]  /*3320*/  FSEL R59, R3, -INF , !P1 ;  /* 0xff800000033b7808 */ /* 0x000fe40004800000 */
[----:B------:R-:W-:-:S02]  /*3330*/  ISETP.NE.AND P1, PT, R63, RZ, PT ;  /* 0x000000ff3f00720c */ /* 0x000fc40003f25270 */
[----:B------:R-:W-:Y:S02]  /*3340*/  FMNMX.FTZ R13, R89, R13, !PT ;  /* 0x0000000d590d7209 */ /* 0x000fe40007810000 */
[----:B------:R-:W-:Y:S02]  /*3350*/  ISETP.GT.AND P1, PT, R30, 0x9, !P1 ;  /* 0x000000091e00780c */ /* 0x000fe40004f24270 */
[C---:B------:R-:W-:Y:S02]  /*3360*/  ISETP.LT.OR P6, PT, R28.reuse, 0x9, P6 ;  /* 0x000000091c00780c */ /* 0x040fe400037c1670 */
[----:B------:R-:W-:Y:S02]  /*3370*/  ISETP.LT.OR P1, PT, R28, 0xa, P1 ;  /* 0x0000000a1c00780c */ /* 0x000fe40000f21670 */
[----:B------:R-:W-:Y:S02]  /*3380*/  FMNMX.FTZ R13, R91, R13, !PT ;  /* 0x0000000d5b0d7209 */ /* 0x000fe40007810000 */
[----:B------:R-:W-:-:S02]  /*3390*/  FSEL R63, R11, -INF , !P1 ;  /* 0xff8000000b3f7808 */ /* 0x000fc40004800000 */
[----:B------:R-:W-:Y:S02]  /*33a0*/  ISETP.NE.AND P1, PT, R67, RZ, PT ;  /* 0x000000ff4300720c */ /* 0x000fe40003f25270 */
[----:B------:R-:W-:Y:S02]  /*33b0*/  FSEL R61, R9, -INF , !P6 ;  /* 0xff800000093d7808 */ /* 0x000fe40007000000 */
[----:B------:R-:W-:Y:S02]  /*33c0*/  ISETP.GT.AND P1, PT, R30, 0x10, !P1 ;  /* 0x000000101e00780c */ /* 0x000fe40004f24270 */
[----:B------:R-:W-:Y:S02]  /*33d0*/  ISETP.NE.AND P6, PT, R69, RZ, PT ;  /* 0x000000ff4500720c */ /* 0x000fe40003fc5270 */
[----:B------:R-:W-:Y:S02]  /*33e0*/  ISETP.LT.OR P1, PT, R28, 0x11, P1 ;  /* 0x000000111c00780c */ /* 0x000fe40000f21670 */
[----:B------:R-:W-:-:S02]  /*33f0*/  FMNMX.FTZ R13, R95, R13, !PT ;  /* 0x0000000d5f0d7209 */ /* 0x000fc40007810000 */
[----:B------:R-:W-:Y:S02]  /*3400*/  FSEL R65, R14, -INF , !P1 ;  /* 0xff8000000e417808 */ /* 0x000fe40004800000 */
[----:B------:R-:W-:Y:S02]  /*3410*/  ISETP.NE.AND P1, PT, R32, RZ, PT ;  /* 0x000000ff2000720c */ /* 0x000fe40003f25270 */
[----:B------:R-:W-:Y:S02]  /*3420*/  FMNMX.FTZ R13, R97, R13, !PT ;  /* 0x0000000d610d7209 */ /* 0x000fe40007810000 */
[----:B------:R-:W-:Y:S02]  /*3430*/  ISETP.GT.AND P1, PT, R30, 0x11, !P1 ;  /* 0x000000111e00780c */ /* 0x000fe40004f24270 */
[----:B------:R-:W-:Y:S02]  /*3440*/  ISETP.NE.AND P5, PT, R36, RZ, PT ;  /* 0x000000ff2400720c */ /* 0x000fe40003fa5270 */
[----:B------:R-:W-:-:S02]  /*3450*/  ISETP.LT.OR P1, PT, R28, 0x12, P1 ;  /* 0x000000121c00780c */ /* 0x000fc40000f21670 */
[----:B------:R-:W-:Y:S02]  /*3460*/  FMNMX.FTZ R13, R99, R13, !PT ;  /* 0x0000000d630d7209 */ /* 0x000fe40007810000 */
[----:B------:R-:W-:Y:S02]  /*3470*/  FSEL R67, R20, -INF , !P1 ;  /* 0xff80000014437808 */ /* 0x000fe40004800000 */
[----:B------:R-:W-:Y:S02]  /*3480*/  ISETP.GT.AND P1, PT, R30, 0x18, !P6 ;  /* 0x000000181e00780c */ /* 0x000fe40007724270 */
[----:B------:R-:W-:Y:S02]  /*3490*/  FMNMX.FTZ R13, R101, R13, !PT ;  /* 0x0000000d650d7209 */ /* 0x000fe40007810000 */
[----:B------:R-:W-:Y:S02]  /*34a0*/  ISETP.LT.OR P1, PT, R28, 0x19, P1 ;  /* 0x000000191c00780c */ /* 0x000fe40000f21670 */
[----:B------:R-:W-:-:S02]  /*34b0*/  FMNMX.FTZ R13, R103, R13, !PT ;  /* 0x0000000d670d7209 */ /* 0x000fc40007810000 */
[----:B------:R-:W-:Y:S02]  /*34c0*/  FSEL R53, R24, -INF , !P1 ;  /* 0xff80000018357808 */ /* 0x000fe40004800000 */
[----:B------:R-:W-:Y:S02]  /*34d0*/  ISETP.GT.AND P1, PT, R30, 0x19, !P5 ;  /* 0x000000191e00780c */ /* 0x000fe40006f24270 */
[----:B------:R-:W-:Y:S02]  /*34e0*/  FMNMX.FTZ R13, R105, R13, !PT ;  /* 0x0000000d690d7209 */ /* 0x000fe40007810000 */
[----:B------:R-:W-:Y:S02]  /*34f0*/  ISETP.LT.OR P1, PT, R28, 0x1a, P1 ;  /* 0x0000001a1c00780c */ /* 0x000fe40000f21670 */
[----:B------:R-:W-:Y:S02]  /*3500*/  FMNMX.FTZ R14, R107, R13, !PT ;  /* 0x0000000d6b0e7209 */ /* 0x000fe40007810000 */
[----:B------:R-:W-:-:S02]  /*3510*/  FSEL R69, R25, -INF , !P1 ;  /* 0xff80000019457808 */ /* 0x000fc40004800000 */
[----:B------:R-:W-:Y:S02]  /*3520*/  ISETP.NE.AND P1, PT, R71, RZ, PT ;  /* 0x000000ff4700720c */ /* 0x000fe40003f25270 */
[----:B------:R-:W-:Y:S02]  /*3530*/  FMNMX.FTZ R14, R57, R14, !PT ;  /* 0x0000000e390e7209 */ /* 0x000fe40007810000 */
[----:B------:R-:W-:Y:S02]  /*3540*/  ISETP.GT.AND P1, PT, R30, 0x20, !P1 ;  /* 0x000000201e00780c */ /* 0x000fe40004f24270 */
[----:B------:R-:W-:Y:S02]  /*3550*/  FMNMX.FTZ R14, R51, R14, !PT ;  /* 0x0000000e330e7209 */ /* 0x000fe40007810000 */
[----:B------:R-:W-:Y:S02]  /*3560*/  ISETP.LT.OR P1, PT, R28, 0x21, P1 ;  /* 0x000000211c00780c */ /* 0x000fe40000f21670 */
[----:B------:R-:W-:-:S02]  /*3570*/  FMNMX.FTZ R14, R49, R14, !PT ;  /* 0x0000000e310e7209 */ /* 0x000fc40007810000 */
[----:B------:R-:W-:Y:S02]  /*3580*/  FSEL R71, R42, -INF , !P1 ;  /* 0xff8000002a477808 */ /* 0x000fe40004800000 */
[----:B------:R-:W-:Y:S02]  /*3590*/  ISETP.NE.AND P1, PT, R40, RZ, PT ;  /* 0x000000ff2800720c */ /* 0x000fe40003f25270 */
[----:B------:R-:W-:Y:S02]  /*35a0*/  FMNMX.FTZ R14, R47, R14, !PT ;  /* 0x0000000e2f0e7209 */ /* 0x000fe40007810000 */
[----:B------:R-:W-:Y:S02]  /*35b0*/  ISETP.GT.AND P1, PT, R30, 0x21, !P1 ;  /* 0x000000211e00780c */ /* 0x000fe40004f24270 */
[----:B------:R-:W-:Y:S02]  /*35c0*/  FMNMX.FTZ R14, R45, R14, !PT ;  /* 0x0000000e2d0e7209 */ /* 0x000fe40007810000 */
[----:B------:R-:W-:-:S02]  /*35d0*/  ISETP.LT.OR P1, PT, R28, 0x22, P1 ;  /* 0x000000221c00780c */ /* 0x000fc40000f21670 */
[----:B------:R-:W-:Y:S02]  /*35e0*/  ISETP.NE.AND P5, PT, R75, RZ, PT ;  /* 0x000000ff4b00720c */ /* 0x000fe40003fa5270 */
[----:B------:R-:W-:Y:S02]  /*35f0*/  FSEL R75, R43, -INF , !P1 ;  /* 0xff8000002b4b7808 */ /* 0x000fe40004800000 */
[----:B------:R-:W-:Y:S02]  /*3600*/  ISETP.NE.AND P1, PT, R74, RZ, PT ;  /* 0x000000ff4a00720c */ /* 0x000fe40003f25270 */
[----:B------:R-:W-:Y:S02]  /*3610*/  FMNMX.FTZ R14, R41, R14, !PT ;  /* 0x0000000e290e7209 */ /* 0x000fe40007810000 */
[----:B------:R-:W-:Y:S02]  /*3620*/  ISETP.GT.AND P1, PT, R30, 0x28, !P1 ;  /* 0x000000281e00780c */ /* 0x000fe40004f24270 */
[----:B------:R-:W-:-:S02]  /*3630*/  FMNMX.FTZ R14, R39, R14, !PT ;  /* 0x0000000e270e7209 */ /* 0x000fc40007810000 */
[----:B------:R-:W-:Y:S02]  /*3640*/  ISETP.LT.OR P1, PT, R28, 0x29, P1 ;  /* 0x000000291c00780c */ /* 0x000fe40000f21670 */
[----:B------:R-:W-:Y:S02]  /*3650*/  FMNMX.FTZ R14, R37, R14, !PT ;  /* 0x0000000e250e7209 */ /* 0x000fe40007810000 */
[----:B------:R-:W-:Y:S02]  /*3660*/  FSEL R77, R46, -INF , !P1 ;  /* 0xff8000002e4d7808 */ /* 0x000fe40004800000 */
[----:B------:R-:W-:Y:S02]  /*3670*/  ISETP.NE.AND P1, PT, R44, RZ, PT ;  /* 0x000000ff2c00720c */ /* 0x000fe40003f25270 */
[----:B------:R-:W-:Y:S02]  /*3680*/  FMNMX.FTZ R14, R35, R14, !PT ;  /* 0x0000000e230e7209 */ /* 0x000fe40007810000 */
[----:B------:R-:W-:-:S02]  /*3690*/  ISETP.GT.AND P1, PT, R30, 0x29, !P1 ;  /* 0x000000291e00780c */ /* 0x000fc40004f24270 */
[----:B------:R-:W-:Y:S02]  /*36a0*/  FMNMX.FTZ R14, R33, R14, !PT ;  /* 0x0000000e210e7209 */ /* 0x000fe40007810000 */
[----:B------:R-:W-:Y:S02]  /*36b0*/  ISETP.LT.OR P1, PT, R28, 0x2a, P1 ;  /* 0x0000002a1c00780c */ /* 0x000fe40000f21670 */
[----:B------:R-:W-:Y:S02]  /*36c0*/  FMNMX.FTZ R14, R15, R14, !PT ;  /* 0x0000000e0f0e7209 */ /* 0x000fe40007810000 */
[----:B------:R-:W-:Y:S02]  /*36d0*/  FSEL R79, R79, -INF , !P1 ;  /* 0xff8000004f4f7808 */ /* 0x000fe40004800000 */
[----:B------:R-:W-:Y:S02]  /*36e0*/  FMNMX.FTZ R14, R29, R14, !PT ;  /* 0x0000000e1d0e7209 */ /* 0x000fe40007810000 */
[----:B------:R-:W-:-:S02]  /*36f0*/  ISETP.NE.AND P1, PT, R76, RZ, PT ;  /* 0x000000ff4c00720c */ /* 0x000fc40003f25270 */
[----:B------:R-:W-:Y:S01]  /*3700*/  FMNMX.FTZ R20, R31, R14, !PT ;  /* 0x0000000e1f147209 */ /* 0x000fe20007810000 */
[----:B------:R-:W-:Y:S01]  /*3710*/  IMAD.U32 R14, RZ, RZ, UR4 ;  /* 0x00000004ff0e7e24 */ /* 0x000fe2000f8e00ff */
[C---:B------:R-:W-:Y:S02]  /*3720*/  ISETP.GT.AND P1, PT, R30.reuse, 0x30, !P1 ;  /* 0x000000301e00780c */ /* 0x040fe40004f24270 */
[----:B------:R-:W-:Y:S01]  /*3730*/  ISETP.GT.AND P4, PT, R30, RZ, !P4 ;  /* 0x000000ff1e00720c */ /* 0x000fe20006784270 */
[----:B------:R-:W0:Y:S01]  /*3740*/  SHFL.BFLY PT, R13, R20, 0x2, 0x1f ;  /* 0x0c401f00140d7f89 */ /* 0x000e2200000e0000 */
[C---:B------:R-:W-:Y:S02]  /*3750*/  ISETP.LT.OR P1, PT, R28.reuse, 0x31, P1 ;  /* 0x000000311c00780c */ /* 0x040fe40000f21670 */
[----:B------:R-:W-:Y:S02]  /*3760*/  ISETP.LT.OR P4, PT, R28, 0x1, P4 ;  /* 0x000000011c00780c */ /* 0x000fe40002781670 */
[----:B------:R-:W-:-:S02]  /*3770*/  FSEL R81, R50, -INF , !P1 ;  /* 0xff80000032517808 */ /* 0x000fc40004800000 */
[----:B------:R-:W-:Y:S01]  /*3780*/  ISETP.NE.AND P1, PT, R48, RZ, PT ;  /* 0x000000ff3000720c */ /* 0x000fe20003f25270 */
[----:B------:R-:W-:Y:S01]  /*3790*/  IMAD.MOV.U32 R48, RZ, RZ, R17 ;  /* 0x000000ffff307224 */ /* 0x000fe200078e0011 */
[----:B------:R-:W-:Y:S02]  /*37a0*/  FSEL R0, R0, -INF , !P4 ;  /* 0xff80000000007808 */ /* 0x000fe40006000000 */
[----:B------:R-:W-:Y:S02]  /*37b0*/  ISETP.GT.AND P1, PT, R30, 0x31, !P1 ;  /* 0x000000311e00780c */ /* 0x000fe40004f24270 */
[----:B------:R-:W-:Y:S02]  /*37c0*/  ISETP.NE.AND P6, PT, R56, RZ, PT ;  /* 0x000000ff3800720c */ /* 0x000fe40003fc5270 */
[----:B------:R-:W-:Y:S02]  /*37d0*/  ISETP.LT.OR P1, PT, R28, 0x32, P1 ;  /* 0x000000321c00780c */ /* 0x000fe40000f21670 */
[----:B------:R-:W-:-:S02]  /*37e0*/  ISETP.GT.AND P2, PT, R30, 0x51, !P2 ;  /* 0x000000511e00780c */ /* 0x000fc40005744270 */
[----:B------:R-:W-:Y:S02]  /*37f0*/  FSEL R55, R34, -INF , !P1 ;  /* 0xff80000022377808 */ /* 0x000fe40004800000 */
[----:B------:R-:W-:Y:S02]  /*3800*/  ISETP.NE.AND P1, PT, R80, RZ, PT ;  /* 0x000000ff5000720c */ /* 0x000fe40003f25270 */
[C---:B------:R-:W-:Y:S02]  /*3810*/  ISETP.GT.AND P3, PT, R30.reuse, 0x58, !P3 ;  /* 0x000000581e00780c */ /* 0x040fe40005f64270 */
[----:B------:R-:W-:Y:S02]  /*3820*/  ISETP.GT.AND P1, PT, R30, 0x38, !P1 ;  /* 0x000000381e00780c */ /* 0x000fe40004f24270 */
[----:B0-----:R-:W-:Y:S02]  /*3830*/  FMNMX.FTZ R24, R20, R13, !PT ;  /* 0x0000000d14187209 */ /* 0x001fe40007810000 */
[----:B------:R-:W-:-:S02]  /*3840*/  FMNMX.FTZ R20, R0, R59, !PT ;  /* 0x0000003b00147209 */ /* 0x000fc40007810000 */
[----:B------:R-:W-:Y:S01]  /*3850*/  ISETP.LT.OR P1, PT, R28, 0x39, P1 ;  /* 0x000000391c00780c */ /* 0x000fe20000f21670 */
[----:B------:R-:W0:Y:S01]  /*3860*/  SHFL.BFLY PT, R13, R24, 0x1, 0x1f ;  /* 0x0c201f00180d7f89 */ /* 0x000e2200000e0000 */
        /* <DEDUP_REMOVED lines=9> */
[----:B------:R-:W-:Y:S02]  /*3900*/  ISETP.NE.AND P1, PT, R84, RZ, PT ;  /* 0x000000ff5400720c */ /* 0x000fe40003f25270 */
[----:B------:R-:W-:-:S02]  /*3910*/  FMNMX.FTZ R20, R53, R20, !PT ;  /* 0x0000001435147209 */ /* 0x000fc40007810000 */
[----:B------:R-:W-:Y:S02]  /*3920*/  ISETP.GT.AND P1, PT, R30, 0x40, !P1 ;  /* 0x000000401e00780c */ /* 0x000fe40004f24270 */
[----:B------:R-:W-:Y:S02]  /*3930*/  FMNMX.FTZ R20, R69, R20, !PT ;  /* 0x0000001445147209 */ /* 0x000fe40007810000 */
[----:B------:R-:W-:Y:S02]  /*3940*/  ISETP.LT.OR P1, PT, R28, 0x41, P1 ;  /* 0x000000411c00780c */ /* 0x000fe40000f21670 */
[----:B------:R-:W-:Y:S02]  /*3950*/  FMNMX.FTZ R20, R71, R20, !PT ;  /* 0x0000001447147209 */ /* 0x000fe40007810000 */
[----:B------:R-:W-:Y:S02]  /*3960*/  FSEL R11, R58, -INF , !P1 ;  /* 0xff8000003a0b7808 */ /* 0x000fe40004800000 */
[----:B------:R-:W-:-:S02]  /*3970*/  ISETP.GT.AND P1, PT, R30, 0x41, !P6 ;  /* 0x000000411e00780c */ /* 0x000fc40007724270 */
[----:B------:R-:W-:Y:S02]  /*3980*/  FMNMX.FTZ R20, R75, R20, !PT ;  /* 0x000000144b147209 */ /* 0x000fe40007810000 */
[----:B------:R-:W-:Y:S02]  /*3990*/  ISETP.LT.OR P1, PT, R28, 0x42, P1 ;  /* 0x000000421c00780c */ /* 0x000fe40000f21670 */
[----:B------:R-:W-:Y:S02]  /*39a0*/  FMNMX.FTZ R20, R77, R20, !PT ;  /* 0x000000144d147209 */ /* 0x000fe40007810000 */
[----:B------:R-:W-:Y:S02]  /*39b0*/  FSEL R9, R78, -INF , !P1 ;  /* 0xff8000004e097808 */ /* 0x000fe40004800000 */
[----:B------:R-:W-:Y:S02]  /*39c0*/  FMNMX.FTZ R20, R79, R20, !PT ;  /* 0x000000144f147209 */ /* 0x000fe40007810000 */
[----:B------:R-:W-:-:S02]  /*39d0*/  ISETP.GT.AND P1, PT, R30, 0x48, !P5 ;  /* 0x000000481e00780c */ /* 0x000fc40006f24270 */
[----:B0-----:R-:W-:Y:S02]  /*39e0*/  FMNMX.FTZ R13, R24, R13, !PT ;  /* 0x0000000d180d7209 */ /* 0x001fe40007810000 */
[----:B------:R-:W-:Y:S02]  /*39f0*/  FMNMX.FTZ R20, R81, R20, !PT ;  /* 0x0000001451147209 */ /* 0x000fe40007810000 */
[----:B------:R-:W-:Y:S01]  /*3a00*/  ISETP.LT.OR P1, PT, R28, 0x49, P1 ;  /* 0x000000491c00780c */ /* 0x000fe20000f21670 */
[----:B------:R-:W-:Y:S01]  /*3a10*/  FMUL.FTZ R26, R13, R14 ;  /* 0x0000000e0d1a7220 */ /* 0x000fe20000410000 */
[----:B------:R-:W-:Y:S02]  /*3a20*/  FMNMX.FTZ R20, R55, R20, !PT ;  /* 0x0000001437147209 */ /* 0x000fe40007810000 */
[----:B------:R-:W-:Y:S02]  /*3a30*/  FSEL R3, R62, -INF , !P1 ;  /* 0xff8000003e037808 */ /* 0x000fe40004800000 */
[----:B------:R-:W-:-:S02]  /*3a40*/  FSETP.NEU.FTZ.AND P1, PT, R13, -INF , PT ;  /* 0xff8000000d00780b */ /* 0x000fc40003f3d000 */
[----:B------:R-:W-:Y:S02]  /*3a50*/  ISETP.NE.AND P5, PT, R60, RZ, PT ;  /* 0x000000ff3c00720c */ /* 0x000fe40003fa5270 */
[----:B------:R-:W-:Y:S02]  /*3a60*/  FMNMX.FTZ R20, R43, R20, !PT ;  /* 0x000000142b147209 */ /* 0x000fe40007810000 */
[----:B------:R-:W-:Y:S02]  /*3a70*/  FSEL R26, R26, RZ, P1 ;  /* 0x000000ff1a1a7208 */ /* 0x000fe40000800000 */
[----:B------:R-:W-:Y:S02]  /*3a80*/  ISETP.GT.AND P1, PT, R30, 0x49, !P5 ;  /* 0x000000491e00780c */ /* 0x000fe40006f24270 */
[----:B------:R-:W-:Y:S01]  /*3a90*/  FMNMX.FTZ R20, R25, R20, !PT ;  /* 0x0000001419147209 */ /* 0x000fe20007810000 */
[-CC-:B------:R-:W-:Y:S01]  /*3aa0*/  FFMA.FTZ R156, R85, R14.reuse, -R26.reuse ;  /* 0x0000000e559c7223 */ /* 0x180fe2000001081a */
[----:B------:R-:W-:Y:S01]  /*3ab0*/  ISETP.LT.OR P1, PT, R28, 0x4a, P1 ;  /* 0x0000004a1c00780c */ /* 0x000fe20000f21670 */
[-CC-:B------:R-:W-:Y:S01]  /*3ac0*/  FFMA.FTZ R27, R87, R14.reuse, -R26.reuse ;  /* 0x0000000e571b7223 */ /* 0x180fe2000001081a */
[----:B------:R-:W-:Y:S01]  /*3ad0*/  ISETP.NE.AND P6, PT, R86, RZ, PT ;  /* 0x000000ff5600720c */ /* 0x000fe20003fc5270 */
[--C-:B------:R-:W-:Y:S01]  /*3ae0*/  FFMA.FTZ R158, R89, R14, -R26.reuse ;  /* 0x0000000e599e7223 */ /* 0x100fe2000001081a */
[----:B------:R-:W-:Y:S01]  /*3af0*/  FMNMX.FTZ R20, R11, R20, !PT ;  /* 0x000000140b147209 */ /* 0x000fe20007810000 */
[-CC-:B------:R-:W-:Y:S01]  /*3b00*/  FFMA.FTZ R24, R91, R14.reuse, -R26.reuse ;  /* 0x0000000e5b187223 */ /* 0x180fe2000001081a */
[----:B------:R-:W-:Y:S01]  /*3b10*/  FSEL R83, R83, -INF , !P1 ;  /* 0xff80000053537808 */ /* 0x000fe20004800000 */
[--C-:B------:R-:W-:Y:S01]  /*3b20*/  FFMA.FTZ R36, R99, R14, -R26.reuse ;  /* 0x0000000e63247223 */ /* 0x100fe2000001081a */
[----:B------:R-:W-:Y:S01]  /*3b30*/  ISETP.GT.AND P1, PT, R30, 0x50, !P6 ;  /* 0x000000501e00780c */ /* 0x000fe20007724270 */
[----:B------:R0:W-:Y:S01]  /*3b40*/  MUFU.EX2 R93, R24 ;  /* 0x00000018005d7308 */ /* 0x0001e20000000800 */
[----:B------:R-:W-:Y:S01]  /*3b50*/  FMNMX.FTZ R20, R9, R20, !PT ;  /* 0x0000001409147209 */ /* 0x000fe20007810000 */
[-CC-:B------:R-:W-:Y:S01]  /*3b60*/  FFMA.FTZ R32, R95, R14.reuse, -R26.reuse ;  /* 0x0000000e5f207223 */ /* 0x180fe2000001081a */
[----:B------:R-:W-:Y:S01]  /*3b70*/  ISETP.LT.OR P1, PT, R28, 0x51, P1 ;  /* 0x000000511c00780c */ /* 0x000fe20000f21670 */
[--C-:B------:R-:W-:Y:S01]  /*3b80*/  FFMA.FTZ R34, R97, R14, -R26.reuse ;  /* 0x0000000e61227223 */ /* 0x100fe2000001081a */
[----:B------:R-:W-:Y:S01]  /*3b90*/  FMNMX.FTZ R20, R3, R20, !PT ;  /* 0x0000001403147209 */ /* 0x000fe20007810000 */
[-CC-:B------:R-:W-:Y:S01]  /*3ba0*/  FFMA.FTZ R51, R51, R14.reuse, -R26.reuse ;  /* 0x0000000e33337223 */ /* 0x180fe2000001081a */
[----:B------:R-:W-:Y:S01]  /*3bb0*/  ISETP.NE.AND P5, PT, R64, RZ, PT ;  /* 0x000000ff4000720c */ /* 0x000fe20003fa5270 */
[----:B------:R-:W-:Y:S01]  /*3bc0*/  MUFU.EX2 R156, R156 ;  /* 0x0000009c009c7308 */ /* 0x000fe20000000800 */
[----:B------:R-:W-:Y:S01]  /*3bd0*/  ISETP.LT.OR P2, PT, R28, 0x52, P2 ;  /* 0x000000521c00780c */ /* 0x000fe20001741670 */
[-CC-:B0-----:R-:W-:Y:S01]  /*3be0*/  FFMA.FTZ R24, R101, R14.reuse, -R26.reuse ;  /* 0x0000000e65187223 */ /* 0x181fe2000001081a */
[----:B------:R-:W-:Y:S01]  /*3bf0*/  FSEL R85, R8, -INF , !P1 ;  /* 0xff80000008557808 */ /* 0x000fe20004800000 */
[--C-:B------:R-:W-:Y:S01]  /*3c00*/  FFMA.FTZ R8, R107, R14, -R26.reuse ;  /* 0x0000000e6b087223 */ /* 0x100fe2000001081a */
[----:B------:R-:W-:Y:S01]  /*3c10*/  FMNMX.FTZ R20, R83, R20, !PT ;  /* 0x0000001453147209 */ /* 0x000fe20007810000 */
[-CC-:B------:R-:W-:Y:S01]  /*3c20*/  FFMA.FTZ R49, R49, R14.reuse, -R26.reuse ;  /* 0x0000000e31317223 */ /* 0x180fe2000001081a */
[----:B------:R-:W-:Y:S01]  /*3c30*/  ISETP.GT.AND P4, PT, R30, 0x59, !P5 ;  /* 0x000000591e00780c */ /* 0x000fe20006f84270 */
[----:B------:R-:W0:Y:S01]  /*3c40*/  MUFU.EX2 R27, R27 ;  /* 0x0000001b001b7308 */ /* 0x000e220000000800 */
[----:B------:R-:W-:Y:S01]  /*3c50*/  ISETP.LT.OR P3, PT, R28, 0x59, P3 ;  /* 0x000000591c00780c */ /* 0x000fe20001f61670 */
[-CC-:B------:R-:W-:Y:S01]  /*3c60*/  FFMA.FTZ R30, R103, R14.reuse, -R26.reuse ;  /* 0x0000000e671e7223 */ /* 0x180fe2000001081a */
[----:B------:R-:W-:Y:S01]  /*3c70*/  FSEL R87, R2, -INF , !P2 ;  /* 0xff80000002577808 */ /* 0x000fe20005000000 */
[--C-:B------:R-:W-:Y:S01]  /*3c80*/  FFMA.FTZ R2, R105, R14, -R26.reuse ;  /* 0x0000000e69027223 */ /* 0x100fe2000001081a */
[----:B------:R-:W-:Y:S01]  /*3c90*/  FMNMX.FTZ R20, R85, R20, !PT ;  /* 0x0000001455147209 */ /* 0x000fe20007810000 */
[-CC-:B------:R-:W-:Y:S01]  /*3ca0*/  FFMA.FTZ R47, R47, R14.reuse, -R26.reuse ;  /* 0x0000000e2f2f7223 */ /* 0x180fe2000001081a */
[----:B------:R-:W-:Y:S01]  /*3cb0*/  ISETP.LT.OR P4, PT, R28, 0x5a, P4 ;  /* 0x0000005a1c00780c */ /* 0x000fe20002781670 */
[----:B------:R-:W-:Y:S01]  /*3cc0*/  MUFU.EX2 R99, R2 ;  /* 0x0000000200637308 */ /* 0x000fe20000000800 */
[----:B------:R-:W-:Y:S01]  /*3cd0*/  FSEL R89, R12, -INF , !P3 ;  /* 0xff8000000c597808 */ /* 0x000fe20005800000 */
[--C-:B------:R-:W-:Y:S01]  /*3ce0*/  FFMA.FTZ R45, R45, R14, -R26.reuse ;  /* 0x0000000e2d2d7223 */ /* 0x100fe2000001081a */
[----:B------:R-:W-:Y:S01]  /*3cf0*/  FMNMX.FTZ R20, R87, R20, !PT ;  /* 0x0000001457147209 */ /* 0x000fe20007810000 */
[-CC-:B------:R-:W-:Y:S01]  /*3d00*/  FFMA.FTZ R41, R41, R14.reuse, -R26.reuse ;  /* 0x0000000e29297223 */ /* 0x180fe2000001081a */
[----:B------:R-:W-:Y:S01]  /*3d10*/  FSEL R91, R10, -INF , !P4 ;  /* 0xff8000000a5b7808 */ /* 0x000fe20006000000 */
[--C-:B------:R-:W-:Y:S01]  /*3d20*/  FFMA.FTZ R10, R57, R14, -R26.reuse ;  /* 0x0000000e390a7223 */ /* 0x100fe2000001081a */
[----:B------:R-:W-:Y:S01]  /*3d30*/  FMNMX.FTZ R20, R89, R20, !PT ;  /* 0x0000001459147209 */ /* 0x000fe20007810000 */
[----:B------:R-:W1:Y:S01]  /*3d40*/  MUFU.EX2 R158, R158 ;  /* 0x0000009e009e7308 */ /* 0x000e620000000800 */
[-CC-:B------:R-:W-:Y:S01]  /*3d50*/  FFMA.FTZ R39, R39, R14.reuse, -R26.reuse ;  /* 0x0000000e27277223 */ /* 0x180fe2000001081a */
[--C-:B------:R-:W-:Y:S01]  /*3d60*/  FFMA.FTZ R37, R37, R14, -R26.reuse ;  /* 0x0000000e25257223 */ /* 0x100fe2000001081a */
[----:B------:R-:W-:Y:S01]  /*3d70*/  FMNMX.FTZ R20, R91, R20, !PT ;  /* 0x000000145b147209 */ /* 0x000fe20007810000 */
[-CC-:B------:R-:W-:Y:S01]  /*3d80*/  FFMA.FTZ R35, R35, R14.reuse, -R26.reuse ;  /* 0x0000000e23237223 */ /* 0x180fe2000001081a */
[-CC-:B------:R-:W-:Y:S01]  /*3d90*/  FFMA.FTZ R33, R33, R14.reuse, -R26.reuse ;  /* 0x0000000e21217223 */ /* 0x180fe2000001081a */
[-CC-:B------:R-:W-:Y:S01]  /*3da0*/  FFMA.FTZ R29, R29, R14.reuse, -R26.reuse ;  /* 0x0000000e1d1d7223 */ /* 0x180fe2000001081a */
[----:B------:R-:W-:Y:S01]  /*3db0*/  ISETP.NE.AND P5, PT, R168, 0x1, PT ;  /* 0x00000001a800780c */ /* 0x000fe20003fa5270 */
[----:B------:R-:W2:Y:S01]  /*3dc0*/  SHFL.BFLY PT, R57, R20, 0x2, 0x1f ;  /* 0x0c401f0014397f89 */ /* 0x000ea200000e0000 */
[----:B------:R3:W-:Y:S08]  /*3dd0*/  MUFU.EX2 R101, R10 ;  /* 0x0000000a00657308 */ /* 0x0007f00000000800 */
[----:B------:R-:W4:Y:S01]  /*3de0*/  MUFU.EX2 R32, R32 ;  /* 0x0000002000207308 */ /* 0x000f220000000800 */
[-CC-:B---3--:R-:W-:Y:S01]  /*3df0*/  FFMA.FTZ R10, R15, R14.reuse, -R26.reuse ;  /* 0x0000000e0f0a7223 */ /* 0x188fe2000001081a */
[----:B------:R-:W-:Y:S01]  /*3e00*/  FFMA.FTZ R26, R31, R14, -R26 ;  /* 0x0000000e1f1a7223 */ /* 0x000fe2000001081a */
[----:B0-----:R-:W-:Y:S01]  /*3e10*/  FADD.FTZ R31, R156, R27 ;  /* 0x0000001b9c1f7221 */ /* 0x001fe20000010000 */
[----:B------:R-:W0:Y:S01]  /*3e20*/  @P5 LDC R46, c[0x0][0x44c] ;  /* 0x00011300ff2e5b82 */ /* 0x000e220000000800 */
[----:B------:R-:W-:-:S02]  /*3e30*/  F2FP.F16.F32.PACK_AB R156, R27, R156 ;  /* 0x0000009c1b9c723e */ /* 0x000fc400000000ff */
[----:B-1----:R-:W-:Y:S01]  /*3e40*/  FADD.FTZ R40, R158, R31 ;  /* 0x0000001f9e287221 */ /* 0x002fe20000010000 */
[----:B------:R-:W1:Y:S01]  /*3e50*/  MUFU.EX2 R95, R34 ;  /* 0x00000022005f7308 */ /* 0x000e620000000800 */
[C---:B------:R-:W-:Y:S02]  /*3e60*/  F2FP.F16.F32.PACK_AB R158, R93.reuse, R158 ;  /* 0x0000009e5d9e723e */ /* 0x040fe400000000ff */
[----:B------:R-:W-:Y:S01]  /*3e70*/  FADD.FTZ R31, R93, R40 ;  /* 0x000000285d1f7221 */ /* 0x000fe20000010000 */
[----:B------:R-:W3:Y:S01]  /*3e80*/  @P5 LDC R50, c[0x0][0x450] ;  /* 0x00011400ff325b82 */ /* 0x000ee20000000800 */
[----:B--2---:R-:W-:-:S03]  /*3e90*/  FMNMX.FTZ R57, R20, R57, !PT ;  /* 0x0000003914397209 */ /* 0x004fc60007810000 */
[----:B------:R-:W-:Y:S01]  /*3ea0*/  MUFU.EX2 R36, R36 ;  /* 0x0000002400247308 */ /* 0x000fe20000000800 */
[----:B----4-:R-:W-:Y:S01]  /*3eb0*/  FADD.FTZ R42, R32, R31 ;  /* 0x0000001f202a7221 */ /* 0x010fe20000010000 */
[----:B------:R-:W2:Y:S06]  /*3ec0*/  SHFL.BFLY PT, R2, R57, 0x1, 0x1f ;  /* 0x0c201f0039027f89 */ /* 0x000eac00000e0000 */
[----:B------:R-:W4:Y:S01]  /*3ed0*/  MUFU.EX2 R97, R24 ;  /* 0x0000001800617308 */ /* 0x000f220000000800 */
[----:B-1----:R-:W-:-:S07]  /*3ee0*/  F2FP.F16.F32.PACK_AB R152, R95, R32 ;  /* 0x000000205f98723e */ /* 0x002fce00000000ff */
[----:B------:R-:W1:Y:S08]  /*3ef0*/  MUFU.EX2 R30, R30 ;  /* 0x0000001e001e7308 */ /* 0x000e700000000800 */
[----:B------:R5:W-:Y:S01]  /*3f00*/  MUFU.EX2 R142, R35 ;  /* 0x00000023008e7308 */ /* 0x000be20000000800 */
[----:B----4-:R-:W-:Y:S02]  /*3f10*/  F2FP.F16.F32.PACK_AB R154, R97, R36 ;  /* 0x00000024619a723e */ /* 0x010fe400000000ff */
[----:B--2---:R-:W-:-:S04]  /*3f20*/  FMNMX.FTZ R15, R57, R2, !PT ;  /* 0x00000002390f7209 */ /* 0x004fc80007810000 */
[C---:B------:R-:W-:Y:S01]  /*3f30*/  FSETP.NEU.FTZ.AND P1, PT, R15.reuse, -INF , PT ;  /* 0xff8000000f00780b */ /* 0x040fe20003f3d000 */
[----:B------:R-:W-:Y:S01]  /*3f40*/  FMUL.FTZ R2, R15, R14 ;  /* 0x0000000e0f027220 */ /* 0x000fe20000410000 */
[----:B-----5:R-:W-:Y:S01]  /*3f50*/  FADD.FTZ R35, R95, R42 ;  /* 0x0000002a5f237221 */ /* 0x020fe20000010000 */
[----:B------:R-:W-:Y:S01]  /*3f60*/  MUFU.EX2 R8, R8 ;  /* 0x0000000800087308 */ /* 0x000fe20000000800 */
[----:B-1----:R-:W-:Y:S02]  /*3f70*/  F2FP.F16.F32.PACK_AB R148, R99, R30 ;  /* 0x0000001e6394723e */ /* 0x002fe400000000ff */
[----:B------:R-:W-:Y:S01]  /*3f80*/  FSEL R2, R2, RZ, P1 ;  /* 0x000000ff02027208 */ /* 0x000fe20000800000 */
[----:B------:R-:W-:-:S04]  /*3f90*/  FADD.FTZ R44, R36, R35 ;  /* 0x00000023242c7221 */ /* 0x000fc80000010000 */
        /* <DEDUP_REMOVED lines=10> */
[-C--:B------:R-:W-:Y:S01]  /*4040*/  FFMA.FTZ R75, R75, R14.reuse, -R2 ;  /* 0x0000000e4b4b7223 */ /* 0x080fe20000010802 */
[----:B------:R-:W-:Y:S01]  /*4050*/  FADD.FTZ R35, R97, R44 ;  /* 0x0000002c61237221 */ /* 0x000fe20000010000 */
[-CC-:B------:R-:W-:Y:S01]  /*4060*/  FFMA.FTZ R77, R77, R14.reuse, -R2.reuse ;  /* 0x0000000e4d4d7223 */ /* 0x180fe20000010802 */
[-CC-:B------:R-:W-:Y:S01]  /*4070*/  FFMA.FTZ R25, R25, R14.reuse, -R2.reuse ;  /* 0x0000000e19197223 */ /* 0x180fe20000010802 */
[----:B------:R-:W1:Y:S01]  /*4080*/  MUFU.EX2 R59, R59 ;  /* 0x0000003b003b7308 */ /* 0x000e620000000800 */
[----:B------:R-:W-:Y:S01]  /*4090*/  FADD.FTZ R44, R30, R35 ;  /* 0x000000231e2c7221 */ /* 0x000fe20000010000 */
[-CC-:B------:R-:W-:Y:S01]  /*40a0*/  FFMA.FTZ R79, R79, R14.reuse, -R2.reuse ;  /* 0x0000000e4f4f7223 */ /* 0x180fe20000010802 */
[----:B------:R-:W-:Y:S01]  /*40b0*/  FFMA.FTZ R81, R81, R14, -R2 ;  /* 0x0000000e51517223 */ /* 0x000fe20000010802 */
[----:B0-----:R-:W-:-:S04]  /*40c0*/  @P5 IMAD.HI.U32 R35, R17, R46, RZ ;  /* 0x0000002e11235227 */ /* 0x001fc800078e00ff */
[-CC-:B------:R-:W-:Y:S01]  /*40d0*/  FFMA.FTZ R55, R55, R14.reuse, -R2.reuse ;  /* 0x0000000e37377223 */ /* 0x180fe20000010802 */
[-CC-:B------:R-:W-:Y:S01]  /*40e0*/  FFMA.FTZ R43, R43, R14.reuse, -R2.reuse ;  /* 0x0000000e2b2b7223 */ /* 0x180fe20000010802 */
[-CC-:B------:R-:W-:Y:S01]  /*40f0*/  FFMA.FTZ R9, R9, R14.reuse, -R2.reuse ;  /* 0x0000000e09097223 */ /* 0x180fe20000010802 */
[----:B------:R-:W0:Y:S01]  /*4100*/  MUFU.EX2 R61, R61 ;  /* 0x0000003d003d7308 */ /* 0x000e220000000800 */
[-CC-:B------:R-:W-:Y:S01]  /*4110*/  FFMA.FTZ R11, R11, R14.reuse, -R2.reuse ;  /* 0x0000000e0b0b7223 */ /* 0x180fe20000010802 */
[-CC-:B------:R-:W-:Y:S01]  /*4120*/  FFMA.FTZ R3, R3, R14.reuse, -R2.reuse ;  /* 0x0000000e03037223 */ /* 0x180fe20000010802 */
[-CC-:B------:R-:W-:Y:S01]  /*4130*/  FFMA.FTZ R83, R83, R14.reuse, -R2.reuse ;  /* 0x0000000e53537223 */ /* 0x180fe20000010802 */
[-CC-:B------:R-:W-:Y:S01]  /*4140*/  FFMA.FTZ R85, R85, R14.reuse, -R2.reuse ;  /* 0x0000000e55557223 */ /* 0x180fe20000010802 */
[-CC-:B------:R-:W-:Y:S01]  /*4150*/  FFMA.FTZ R87, R87, R14.reuse, -R2.reuse ;  /* 0x0000000e57577223 */ /* 0x180fe20000010802 */
[-CC-:B------:R-:W-:Y:S01]  /*4160*/  FFMA.FTZ R89, R89, R14.reuse, -R2.reuse ;  /* 0x0000000e59597223 */ /* 0x180fe20000010802 */
[----:B------:R-:W-:Y:S01]  /*4170*/  FFMA.FTZ R91, R91, R14, -R2 ;  /* 0x0000000e5b5b7223 */ /* 0x000fe20000010802 */
[----:B------:R-:W2:Y:S01]  /*4180*/  MUFU.EX2 R12, R63 ;  /* 0x0000003f000c7308 */ /* 0x000ea20000000800 */
[----:B-1----:R-:W-:Y:S01]  /*4190*/  FADD.FTZ R40, R0, R59 ;  /* 0x0000003b00287221 */ /* 0x002fe20000010000 */
[----:B------:R-:W-:-:S02]  /*41a0*/  F2FP.F16.F32.PACK_AB R150, R101, R8 ;  /* 0x000000086596723e */ /* 0x000fc400000000ff */
[----:B---3--:R-:W-:Y:S02]  /*41b0*/  @P5 SHF.R.U32.HI R48, RZ, R50, R35 ;  /* 0x00000032ff305219 */ /* 0x008fe40000011623 */
[----:B------:R-:W-:Y:S02]  /*41c0*/  LOP3.LUT P5, RZ, R19, 0x80000, RZ, 0xc0, !PT ;  /* 0x0008000013ff7812 */ /* 0x000fe400078ac0ff */
[----:B------:R-:W1:Y:S01]  /*41d0*/  MUFU.EX2 R65, R65 ;  /* 0x0000004100417308 */ /* 0x000e620000000800 */
[----:B0-----:R-:W-:Y:S01]  /*41e0*/  FADD.FTZ R31, R61, R40 ;  /* 0x000000283d1f7221 */ /* 0x001fe20000010000 */
[----:B------:R-:W-:Y:S01]  /*41f0*/  F2FP.F16.F32.PACK_AB R157, R59, R0 ;  /* 0x000000003b9d723e */ /* 0x000fe200000000ff */
[----:B------:R-:W-:-:S05]  /*4200*/  IMAD.IADD R73, R73, 0x1, R48 ;  /* 0x0000000149497824 */ /* 0x000fca00078e0230 */
[----:B------:R-:W0:Y:S01]  /*4210*/  MUFU.EX2 R20, R67 ;  /* 0x0000004300147308 */ /* 0x000e220000000800 */
[C---:B--2---:R-:W-:Y:S01]  /*4220*/  FADD.FTZ R42, R12.reuse, R31 ;  /* 0x0000001f0c2a7221 */ /* 0x044fe20000010000 */
[----:B------:R-:W-:Y:S01]  /*4230*/  F2FP.F16.F32.PACK_AB R159, R12, R61 ;  /* 0x0000003d0c9f723e */ /* 0x000fe200000000ff */
[----:B------:R-:W-:-:S05]  /*4240*/  VIADD R12, R72, 0xfffffffe ;  /* 0xfffffffe480c7836 */ /* 0x000fca0000000000 */
[----:B------:R-:W-:Y:S01]  /*4250*/  MUFU.EX2 R53, R53 ;  /* 0x0000003500357308 */ /* 0x000fe20000000800 */
[----:B-1----:R-:W-:-:S07]  /*4260*/  FADD.FTZ R31, R65, R42 ;  /* 0x0000002a411f7221 */ /* 0x002fce0000010000 */
[----:B------:R-:W1:Y:S01]  /*4270*/  MUFU.EX2 R24, R69 ;  /* 0x0000004500187308 */ /* 0x000e620000000800 */
[C---:B0-----:R-:W-:Y:S01]  /*4280*/  FADD.FTZ R42, R20.reuse, R31 ;  /* 0x0000001f142a7221 */ /* 0x041fe20000010000 */
[----:B------:R-:W-:Y:S01]  /*4290*/  FADD.FTZ R31, R99, R44 ;  /* 0x0000002c631f7221 */ /* 0x000fe20000010000 */
[----:B------:R-:W-:-:S03]  /*42a0*/  F2FP.F16.F32.PACK_AB R153, R20, R65 ;  /* 0x000000411499723e */ /* 0x000fc600000000ff */
[----:B------:R-:W-:Y:S02]  /*42b0*/  FADD.FTZ R46, R8, R31 ;  /* 0x0000001f082e7221 */ /* 0x000fe40000010000 */
[----:B------:R-:W-:Y:S02]  /*42c0*/  MUFU.EX2 R71, R71 ;  /* 0x0000004700477308 */ /* 0x000fe40000000800 */
[----:B------:R-:W-:-:S06]  /*42d0*/  FADD.FTZ R46, R101, R46 ;  /* 0x0000002e652e7221 */ /* 0x000fcc0000010000 */
[----:B------:R-:W0:Y:S01]  /*42e0*/  MUFU.EX2 R51, R51 ;  /* 0x0000003300337308 */ /* 0x000e220000000800 */
[----:B-1----:R-:W-:-:S07]  /*42f0*/  F2FP.F16.F32.PACK_AB R155, R24, R53 ;  /* 0x00000035189b723e */ /* 0x002fce00000000ff */
[----:B------:R-:W1:Y:S08]  /*4300*/  MUFU.EX2 R28, R75 ;  /* 0x0000004b001c7308 */ /* 0x000e700000000800 */
[----:B------:R-:W2:Y:S01]  /*4310*/  MUFU.EX2 R144, R49 ;  /* 0x0000003100907308 */ /* 0x000ea20000000800 */
[----:B0-----:R-:W-:-:S07]  /*4320*/  FADD.FTZ R31, R51, R46 ;  /* 0x0000002e331f7221 */ /* 0x001fce0000010000 */
[----:B------:R-:W-:Y:S01]  /*4330*/  MUFU.EX2 R77, R77 ;  /* 0x0000004d004d7308 */ /* 0x000fe20000000800 */
[----:B-1----:R-:W-:-:S07]  /*4340*/  F2FP.F16.F32.PACK_AB R149, R28, R71 ;  /* 0x000000471c95723e */ /* 0x002fce00000000ff */
[----:B------:R0:W-:Y:S01]  /*4350*/  MUFU.EX2 R40, R25 ;  /* 0x0000001900287308 */ /* 0x0001e20000000800 */
[C---:B--2---:R-:W-:Y:S01]  /*4360*/  FADD.FTZ R46, R144.reuse, R31 ;  /* 0x0000001f902e7221 */ /* 0x044fe20000010000 */
[----:B------:R-:W-:-:S06]  /*4370*/  F2FP.F16.F32.PACK_AB R144, R144, R51 ;  /* 0x000000339090723e */ /* 0x000fcc00000000ff */
[----:B------:R-:W1:Y:S01]  /*4380*/  MUFU.EX2 R47, R47 ;  /* 0x0000002f002f7308 */ /* 0x000e620000000800 */
[----:B0-----:R-:W-:-:S04]  /*4390*/  FADD.FTZ R25, R53, R42 ;  /* 0x0000002a35197221 */ /* 0x001fc80000010000 */
[----:B------:R-:W-:-:S03]  /*43a0*/  FADD.FTZ R44, R24, R25 ;  /* 0x00000019182c7221 */ /* 0x000fc60000010000 */
[----:B------:R-:W0:Y:S01]  /*43b0*/  MUFU.EX2 R34, R79 ;  /* 0x0000004f00227308 */ /* 0x000e220000000800 */
[----:B------:R-:W-:-:S04]  /*43c0*/  FADD.FTZ R25, R71, R44 ;  /* 0x0000002c47197221 */ /* 0x000fc80000010000 */
[----:B------:R-:W-:-:S03]  /*43d0*/  FADD.FTZ R44, R28, R25 ;  /* 0x000000191c2c7221 */ /* 0x000fc60000010000 */
[----:B------:R-:W2:Y:S01]  /*43e0*/  MUFU.EX2 R146, R45 ;  /* 0x0000002d00927308 */ /* 0x000ea20000000800 */
[----:B-1----:R-:W-:-:S07]  /*43f0*/  FADD.FTZ R25, R47, R46 ;  /* 0x0000002e2f197221 */ /* 0x002fce0000010000 */
[----:B------:R-:W-:Y:S01]  /*4400*/  MUFU.EX2 R81, R81 ;  /* 0x0000005100517308 */ /* 0x000fe20000000800 */
[----:B0-----:R-:W-:-:S07]  /*4410*/  F2FP.F16.F32.PACK_AB R151, R34, R77 ;  /* 0x0000004d2297723e */ /* 0x001fce00000000ff */
[----:B------:R-:W0:Y:S01]  /*4420*/  MUFU.EX2 R41, R41 ;  /* 0x0000002900297308 */ /* 0x000e220000000800 */
[C---:B--2---:R-:W-:Y:S01]  /*4430*/  FADD.FTZ R46, R146.reuse, R25 ;  /* 0x00000019922e7221 */ /* 0x044fe20000010000 */
[----:B------:R-:W-:-:S06]  /*4440*/  F2FP.F16.F32.PACK_AB R146, R146, R47 ;  /* 0x0000002f9292723e */ /* 0x000fcc00000000ff */
[----:B------:R-:W1:Y:S08]  /*4450*/  MUFU.EX2 R38, R55 ;  /* 0x0000003700267308 */ /* 0x000e700000000800 */
[----:B------:R-:W2:Y:S01]  /*4460*/  MUFU.EX2 R140, R39 ;  /* 0x00000027008c7308 */ /* 0x000ea20000000800 */
[----:B0-----:R-:W-:-:S07]  /*4470*/  FADD.FTZ R25, R41, R46 ;  /* 0x0000002e29197221 */ /* 0x001fce0000010000 */
[----:B------:R-:W0:Y:S01]  /*4480*/  MUFU.EX2 R43, R43 ;  /* 0x0000002b002b7308 */ /* 0x000e220000000800 */
[----:B-1----:R-:W-:-:S07]  /*4490*/  F2FP.F16.F32.PACK_AB R145, R38, R81 ;  /* 0x000000512691723e */ /* 0x002fce00000000ff */
[----:B------:R1:W-:Y:S01]  /*44a0*/  MUFU.EX2 R42, R9 ;  /* 0x00000009002a7308 */ /* 0x0003e20000000800 */
[C---:B--2---:R-:W-:Y:S01]  /*44b0*/  FADD.FTZ R46, R140.reuse, R25 ;  /* 0x000000198c2e7221 */ /* 0x044fe20000010000 */
[----:B------:R-:W-:-:S06]  /*44c0*/  F2FP.F16.F32.PACK_AB R140, R140, R41 ;  /* 0x000000298c8c723e */ /* 0x000fcc00000000ff */
[----:B------:R-:W2:Y:S01]  /*44d0*/  MUFU.EX2 R37, R37 ;  /* 0x0000002500257308 */ /* 0x000ea20000000800 */
[----:B-1----:R-:W-:Y:S01]  /*44e0*/  FADD.FTZ R9, R77, R44 ;  /* 0x0000002c4d097221 */ /* 0x002fe20000010000 */
[----:B0-----:R-:W-:-:S03]  /*44f0*/  F2FP.F16.F32.PACK_AB R147, R40, R43 ;  /* 0x0000002b2893723e */ /* 0x001fc600000000ff */
[----:B------:R-:W-:-:S03]  /*4500*/  FADD.FTZ R44, R34, R9 ;  /* 0x00000009222c7221 */ /* 0x000fc60000010000 */
[----:B------:R-:W0:Y:S01]  /*4510*/  MUFU.EX2 R11, R11 ;  /* 0x0000000b000b7308 */ /* 0x000e220000000800 */
[----:B------:R-:W-:-:S04]  /*4520*/  FADD.FTZ R9, R81, R44 ;  /* 0x0000002c51097221 */ /* 0x000fc80000010000 */
[----:B------:R-:W-:-:S03]  /*4530*/  FADD.FTZ R44, R38, R9 ;  /* 0x00000009262c7221 */ /* 0x000fc60000010000 */
[----:B------:R-:W1:Y:S01]  /*4540*/  MUFU.EX2 R33, R33 ;  /* 0x0000002100217308 */ /* 0x000e620000000800 */
[----:B------:R-:W-:Y:S01]  /*4550*/  FADD.FTZ R9, R43, R44 ;  /* 0x0000002c2b097221 */ /* 0x000fe20000010000 */
[----:B--2---:R-:W-:-:S03]  /*4560*/  FADD.FTZ R25, R37, R46 ;  /* 0x0000002e25197221 */ /* 0x004fc60000010000 */
[----:B------:R-:W-:Y:S01]  /*4570*/  FADD.FTZ R32, R40, R9 ;  /* 0x0000000928207221 */ /* 0x000fe20000010000 */
[C---:B------:R-:W-:Y:S01]  /*4580*/  FADD.FTZ R36, R142.reuse, R25 ;  /* 0x000000198e247221 */ /* 0x040fe20000010000 */
[----:B------:R-:W-:Y:S01]  /*4590*/  F2FP.F16.F32.PACK_AB R142, R142, R37 ;  /* 0x000000258e8e723e */ /* 0x000fe200000000ff */
[----:B------:R-:W2:Y:S01]  /*45a0*/  MUFU.EX2 R10, R10 ;  /* 0x0000000a000a7308 */ /* 0x000ea20000000800 */
[----:B0-----:R-:W-:Y:S01]  /*45b0*/  FADD.FTZ R9, R11, R32 ;  /* 0x000000200b097221 */ /* 0x001fe20000010000 */
[----:B------:R-:W-:-:S03]  /*45c0*/  F2FP.F16.F32.PACK_AB R141, R42, R11 ;  /* 0x0000000b2a8d723e */ /* 0x000fc600000000ff */
[----:B------:R-:W-:-:S03]  /*45d0*/  FADD.FTZ R8, R42, R9 ;  /* 0x000000092a087221 */ /* 0x000fc60000010000 */
[----:B------:R-:W0:Y:S01]  /*45e0*/  MUFU.EX2 R3, R3 ;  /* 0x0000000300037308 */ /* 0x000e220000000800 */
[----:B-1----:R-:W-:-:S07]  /*45f0*/  FADD.FTZ R25, R33, R36 ;  /* 0x0000002421197221 */ /* 0x002fce0000010000 */
[----:B------:R-:W1:Y:S01]  /*4600*/  MUFU.EX2 R29, R29 ;  /* 0x0000001d001d7308 */ /* 0x000e620000000800 */
[C---:B--2---:R-:W-:Y:S01]  /*4610*/  FADD.FTZ R32, R10.reuse, R25 ;  /* 0x000000190a207221 */ /* 0x044fe20000010000 */
[----:B------:R-:W-:-:S06]  /*4620*/  F2FP.F16.F32.PACK_AB R136, R10, R33 ;  /* 0x000000210a88723e */ /* 0x000fcc00000000ff */
[----:B------:R-:W2:Y:S01]  /*4630*/  MUFU.EX2 R2, R83 ;  /* 0x0000005300027308 */ /* 0x000ea20000000800 */
[----:B0-----:R-:W-:-:S07]  /*4640*/  FADD.FTZ R9, R3, R8 ;  /* 0x0000000803097221 */ /* 0x001fce0000010000 */
        /* <DEDUP_REMOVED lines=8> */
[C---:B-1----:R-:W-:Y:S01]  /*46d0*/  FADD.FTZ R0, R30.reuse, R9 ;  /* 0x000000091e007221 */ /* 0x042fe20000010000 */
[----:B------:R-:W-:-:S06]  /*46e0*/  F2FP.F16.F32.PACK_AB R137, R30, R85 ;  /* 0x000000551e89723e */ /* 0x000fcc00000000ff */
[----:B------:R-:W1:Y:S01]  /*46f0*/  MUFU.EX2 R10, R91 ;  /* 0x0000005b000a7308 */ /* 0x000e620000000800 */
[----:B--2---:R-:W-:Y:S01]  /*4700*/  FADD.FTZ R9, R89, R0 ;  /* 0x0000000059097221 */ /* 0x004fe20000010000 */
[----:B------:R-:W-:Y:S02]  /*4710*/  VIADD R0, R73, UR5 ;  /* 0x0000000549007c36 */ /* 0x000fe40008000000 */
[C---:B0-----:R-:W-:Y:S01]  /*4720*/  FADD.FTZ R8, R26.reuse, R25 ;  /* 0x000000191a087221 */ /* 0x041fe20000010000 */
[----:B------:R-:W-:Y:S01]  /*4730*/  F2FP.F16.F32.PACK_AB R138, R26, R29 ;  /* 0x0000001d1a8a723e */ /* 0x000fe200000000ff */
[C---:B-1----:R-:W-:Y:S01]  /*4740*/  FADD.FTZ R3, R10.reuse, R9 ;  /* 0x000000090a037221 */ /* 0x042fe20000010000 */
[----:B------:R-:W-:Y:S01]  /*4750*/  F2FP.F16.F32.PACK_AB R139, R10, R89 ;  /* 0x000000590a8b723e */ /* 0x000fe200000000ff */
[----:B------:R-:W-:Y:S06]  /*4760*/  @!P5 BRA `(.L_x_985) ;  /* 0x000000000048d947 */ /* 0x000fec0003800000 */
[C---:B------:R-:W-:Y:S01]  /*4770*/  ISETP.GT.AND P1, PT, R73.reuse, RZ, PT ;  /* 0x000000ff4900720c */ /* 0x040fe20003f24270 */
[----:B------:R-:W-:-:S12]  /*4780*/  VIADD R9, R73, 0xffffffff ;  /* 0xffffffff49097836 */ /* 0x000fd80000000000 */
[----:B------:R-:W-:Y:S05]  /*4790*/  @P1 BRA `(.L_x_986) ;  /* 0x0000000000201947 */ /* 0x000fea0003800000 */
[----:B------:R-:W0:Y:S01]  /*47a0*/  LDC R10, c[0x0][0x9e4] ;  /* 0x00027900ff0a7b82 */ /* 0x000e220000000800 */
[----:B------:R-:W-:Y:S01]  /*47b0*/  IMAD.MOV R9, RZ, RZ, -R73 ;  /* 0x000000ffff097224 */ /* 0x000fe200078e0a49 */
[----:B0-----:R-:W-:-:S13]  /*47c0*/  ISETP.NE.AND P1, PT, R10, 0x1, PT ;  /* 0x000000010a00780c */ /* 0x001fda0003f25270 */
[----:B------:R-:W0:Y:S02]  /*47d0*/  @P1 LDC.64 R24, c[0x0][0x9e8] ;  /* 0x00027a00ff181b82 */ /* 0x000e240000000a00 */
[----:B0-----:R-:W-:-:S05]  /*47e0*/  @P1 IMAD.HI.U32 R2, R9, R24, RZ ;  /* 0x0000001809021227 */ /* 0x001fca00078e00ff */
[----:B------:R-:W-:-:S04]  /*47f0*/  @P1 SHF.R.U32.HI R9, RZ, R25, R2 ;  /* 0x00000019ff091219 */ /* 0x000fc80000011602 */
[----:B------:R-:W-:Y:S01]  /*4800*/  LOP3.LUT R9, RZ, R9, RZ, 0x33, !PT ;  /* 0x00000009ff097212 */ /* 0x000fe200078e33ff */
[----:B------:R-:W-:Y:S06]  /*4810*/  BRA `(.L_x_987) ;  /* 0x0000000000147947 */ /* 0x000fec0003800000 */
.L_x_986:
[----:B------:R-:W0:Y:S02]  /*4820*/  LDC R10, c[0x0][0x9e4] ;  /* 0x00027900ff0a7b82 */ /* 0x000e240000000800 */
[----:B0-----:R-:W-:-:S13]  /*4830*/  ISETP.NE.AND P1, PT, R10, 0x1, PT ;  /* 0x000000010a00780c */ /* 0x001fda0003f25270 */
[----:B------:R-:W0:Y:S02]  /*4840*/  @P1 LDC.64 R24, c[0x0][0x9e8] ;  /* 0x00027a00ff181b82 */ /* 0x000e240000000a00 */
[----:B0-----:R-:W-:-:S05]  /*4850*/  @P1 IMAD.HI.U32 R2, R9, R24, RZ ;  /* 0x0000001809021227 */ /* 0x001fca00078e00ff */
[----:B------:R-:W-:-:S07]  /*4860*/  @P1 SHF.R.U32.HI R9, RZ, R25, R2 ;  /* 0x00000019ff091219 */ /* 0x000fce0000011602 */
.L_x_987:
[----:B------:R-:W-:-:S05]  /*4870*/  IMAD R9, R9, R10, R10 ;  /* 0x0000000a09097224 */ /* 0x000fca00078e020a */
[----:B------:R-:W-:-:S07]  /*4880*/  VIMNMX R0, R0, R9, PT ;  /* 0x0000000900007248 */ /* 0x000fce0003fe0100 */
.L_x_985:
[----:B------:R-:W-:Y:S01]  /*4890*/  IMAD.HI R9, R0, 0x2aaaaaab, RZ ;  /* 0x2aaaaaab00097827 */ /* 0x000fe200078e02ff */
[----:B------:R-:W-:Y:S02]  /*48a0*/  CS2R R86, SRZ ;  /* 0x0000000000567805 */ /* 0x000fe4000001ff00 */
[----:B------:R-:W-:Y:S02]  /*48b0*/  CS2R R84, SRZ ;  /* 0x0000000000547805 */ /* 0x000fe4000001ff00 */
[----:B------:R-:W-:Y:S01]  /*48c0*/  CS2R R82, SRZ ;  /* 0x0000000000527805 */ /* 0x000fe2000001ff00 */
[----:B------:R-:W-:Y:S01]  /*48d0*/  IMAD.MOV.U32 R2, RZ, RZ, 0x3f800000 ;  /* 0x3f800000ff027424 */ /* 0x000fe200078e00ff */
[----:B------:R-:W-:Y:S01]  /*48e0*/  SHF.R.U32.HI R10, RZ, 0x1f, R9 ;  /* 0x0000001fff0a7819 */ /* 0x000fe20000011609 */
[----:B------:R-:W-:Y:S01]  /*48f0*/  IMAD.MOV.U32 R0, RZ, RZ, 0x3f800000 ;  /* 0x3f800000ff007424 */ /* 0x000fe200078e00ff */
[----:B------:R-:W-:Y:S02]  /*4900*/  CS2R R80, SRZ ;  /* 0x0000000000507805 */ /* 0x000fe4000001ff00 */
[----:B------:R-:W-:-:S02]  /*4910*/  CS2R R78, SRZ ;  /* 0x00000000004e7805 */ /* 0x000fc4000001ff00 */
[----:B------:R-:W-:Y:S02]  /*4920*/  LEA.HI.SX32 R10, R9, R10, 0x1c ;  /* 0x0000000a090a7211 */ /* 0x000fe400078fe2ff */
[----:B------:R-:W-:Y:S02]  /*4930*/  CS2R R76, SRZ ;  /* 0x00000000004c7805 */ /* 0x000fe4000001ff00 */
[----:B------:R-:W-:Y:S02]  /*4940*/  CS2R R74, SRZ ;  /* 0x00000000004a7805 */ /* 0x000fe4000001ff00 */
[----:B------:R-:W-:Y:S02]  /*4950*/  CS2R R72, SRZ ;  /* 0x0000000000487805 */ /* 0x000fe4000001ff00 */
[----:B------:R-:W-:Y:S02]  /*4960*/  VIMNMX R9, R23, R10, !PT ;  /* 0x0000000a17097248 */ /* 0x000fe40007fe0100 */
[----:B------:R-:W-:-:S02]  /*4970*/  CS2R R70, SRZ ;  /* 0x0000000000467805 */ /* 0x000fc4000001ff00 */
[----:B------:R-:W-:Y:S02]  /*4980*/  CS2R R68, SRZ ;  /* 0x0000000000447805 */ /* 0x000fe4000001ff00 */
[----:B------:R-:W-:Y:S02]  /*4990*/  CS2R R66, SRZ ;  /* 0x0000000000427805 */ /* 0x000fe4000001ff00 */
        /* <DEDUP_REMOVED lines=21> */
[----:B------:R-:W-:Y:S01]  /*4af0*/  CS2R R24, SRZ ;  /* 0x0000000000187805 */ /* 0x000fe2000001ff00 */
[----:B------:R-:W-:Y:S06]  /*4b00*/  @!P1 BRA `(.L_x_988) ;  /* 0x0000003400049947 */ /* 0x000fec0003800000 */
[----:B------:R-:W-:Y:S01]  /*4b10*/  IMAD.MOV.U32 R11, RZ, RZ, R15 ;  /* 0x000000ffff0b7224 */ /* 0x000fe200078e000f */
[----:B------:R-:W-:Y:S01]  /*4b20*/  UMOV UR41, UR39 ;  /* 0x0000002700297c82 */ /* 0x000fe20008000000 */
[----:B------:R-:W-:Y:S01]  /*4b30*/  IMAD.MOV.U32 R10, RZ, RZ, R13 ;  /* 0x000000ffff0a7224 */ /* 0x000fe200078e000d */
[----:B------:R-:W-:Y:S01]  /*4b40*/  UMOV UR4, UR38 ;  /* 0x0000002600047c82 */ /* 0x000fe20008000000 */
[----:B------:R-:W-:Y:S01]  /*4b50*/  IMAD.MOV.U32 R2, RZ, RZ, 0x3f800000 ;  /* 0x3f800000ff027424 */ /* 0x000fe200078e00ff */
[----:B------:R-:W-:Y:S01]  /*4b60*/  ULDC UR43, c[0x0][0x9e4] ;  /* 0x00027900002b7ab9 */ /* 0x000fe20000000800 */
[----:B------:R-:W-:Y:S01]  /*4b70*/  IMAD.MOV.U32 R87, RZ, RZ, RZ ;  /* 0x000000ffff577224 */ /* 0x000fe200078e00ff */
[----:B------:R-:W-:Y:S01]  /*4b80*/  ULDC UR50, c[0x0][0x9dc] ;  /* 0x0002770000327ab9 */ /* 0x000fe20000000800 */
[----:B------:R-:W-:Y:S01]  /*4b90*/  ULDC UR5, c[0x0][0x9d8] ;  /* 0x0002760000057ab9 */ /* 0x000fe20000000800 */
[----:B------:R-:W-:-:S05]  /*4ba0*/  ULDC UR51, c[0x0][0x9e0] ;  /* 0x0002780000337ab9 */ /* 0x000fca0000000800 */
.L_x_1007:
[----:B------:R-:W-:-:S04]  /*4bb0*/  UISETP.NE.AND UP0, UPT, UR4, 0x1, UPT ;  /* 0x000000010400788c */ /* 0x000fc8000bf05270 */
[----:B------:R-:W-:-:S04]  /*4bc0*/  USEL UR39, URZ, 0x1, UP0 ;  /* 0x000000013f277887 */ /* 0x000fc80008000000 */
[----:B------:R-:W-:Y:S01]  /*4bd0*/  ULOP3.LUT UR39, UR41, UR39, URZ, 0x3c, !UPT ;  /* 0x0000002729277292 */ /* 0x000fe2000f8e3c3f */
[----:B------:R-:W-:Y:S11]  /*4be0*/  @!P0 BRA `(.L_x_989) ;  /* 0x0000000000048947 */ /* 0x000ff60003800000 */
[----:B------:R-:W-:Y:S01]  /*4bf0*/  BPT.TRAP 0x1 ;  /* 0x000000040000795c */ /* 0x000fe20000300000 */
.L_x_989:
[----:B------:R-:W-:Y:S01]  /*4c00*/  UIADD3 UR38, UR4, 0x1, URZ ;  /* 0x0000000104267890 */ /* 0x000fe2000fffe03f */
[----:B------:R-:W-:-:S03]  /*4c10*/  IMAD.U32 R13, RZ, RZ, UR39 ;  /* 0x00000027ff0d7e24 */ /* 0x000fc6000f8e00ff */
[----:B------:R-:W-:Y:S02]  /*4c20*/  UISETP.NE.AND UP0, UPT, UR38, 0x2, UPT ;  /* 0x000000022600788c */ /* 0x000fe4000bf05270 */
[----:B------:R-:W-:Y:S02]  /*4c30*/  SHF.L.U32 R13, R13, 0x1f, RZ ;  /* 0x0000001f0d0d7819 */ /* 0x000fe400000006ff */
[----:B------:R-:W-:-:S04]  /*4c40*/  USEL UR38, UR38, URZ, UP0 ;  /* 0x0000003f26267287 */ /* 0x000fc80008000000 */
[----:B------:R-:W-:-:S09]  /*4c50*/  ULEA UR7, UR38, UR40, 0x3 ;  /* 0x0000002826077291 */ /* 0x000fd2000f8e183f */
[----:B------:R0:W1:Y:S01]  /*4c60*/  SYNCS.PHASECHK.TRANS64.TRYWAIT P1, [UR7+0x2a830], R13 ;  /* 0x02a8300dff0075a7 */ /* 0x0000620008020147 */
[----:B------:R-:W-:Y:S05]  /*4c70*/  @!P0 BRA `(.L_x_990) ;  /* 0x0000000000048947 */ /* 0x000fea0003800000 */
[----:B------:R-:W-:Y:S01]  /*4c80*/  BPT.TRAP 0x1 ;  /* 0x000000040000795c */ /* 0x000fe20000300000 */
.L_x_990:
[----:B-1----:R-:W-:Y:S05]  /*4c90*/  @P1 BRA `(.L_x_991) ;  /* 0x0000000000081947 */ /* 0x002fea0003800000 */
[----:B------:R-:W1:Y:S02]  /*4ca0*/  SYNCS.PHASECHK.TRANS64.TRYWAIT P1, [UR7+0x2a830], R13 ;  /* 0x02a8300dff0075a7 */ /* 0x000e640008020147 */
[----:B-1----:R-:W-:Y:S05]  /*4cb0*/  @!P1 BRA `(.L_x_992) ;  /* 0x000000f800709947 */ /* 0x002fea0003800000 */
.L_x_991:
        /* <DEDUP_REMOVED lines=137> */
.L_x_993:
[----:B------:R-:W-:Y:S01]  /*5550*/  ULEA UR6, UR4, UR40, 0x3 ;  /* 0x0000002804067291 */ /* 0x000fe2000f8e183f */
[----:B------:R-:W-:-:S05]  /*5560*/  IMAD.U32 R0, RZ, RZ, UR41 ;  /* 0x00000029ff007e24 */ /* 0x000fca000f8e00ff */
[----:B------:R-:W-:-:S04]  /*5570*/  SHF.L.U32 R0, R0, 0x1f, RZ ;  /* 0x0000001f00007819 */ /* 0x000fc800000006ff */
[----:B------:R2:W3:Y:S01]  /*5580*/  SYNCS.PHASECHK.TRANS64.TRYWAIT P1, [UR6+0x2a850], R0 ;  /* 0x02a85000ff0075a7 */ /* 0x0004e20008020146 */
[----:B------:R-:W-:Y:S05]  /*5590*/  @!P0 BRA `(.L_x_994) ;  /* 0x0000000000048947 */ /* 0x000fea0003800000 */
[----:B------:R-:W-:Y:S01]  /*55a0*/  BPT.TRAP 0x1 ;  /* 0x000000040000795c */ /* 0x000fe20000300000 */
.L_x_994:
[----:B---3--:R-:W-:Y:S05]  /*55b0*/  @P1 BRA `(.L_x_995) ;  /* 0x0000000000081947 */ /* 0x008fea0003800000 */
[----:B------:R-:W3:Y:S02]  /*55c0*/  SYNCS.PHASECHK.TRANS64.TRYWAIT P1, [UR6+0x2a850], R0 ;  /* 0x02a85000ff0075a7 */ /* 0x000ee40008020146 */
[----:B---3--:R-:W-:Y:S05]  /*55d0*/  @!P1 BRA `(.L_x_996) ;  /* 0x000000f000409947 */ /* 0x008fea0003800000 */
.L_x_995:
        /* <DEDUP_REMOVED lines=37> */
.L_x_997:
[----:B------:R-:W-:Y:S01]  /*5830*/  ISETP.NE.AND P2, PT, R168, 0x1, PT ;  /* 0x00000001a800780c */ /* 0x000fe20003f45270 */
[----:B------:R-:W-:Y:S01]  /*5840*/  FMUL.FTZ R153, R105, UR5 ;  /* 0x0000000569997c20 */ /* 0x000fe20008410000 */
[----:B------:R-:W-:Y:S01]  /*5850*/  FMUL.FTZ R136, R93, UR5 ;  /* 0x000000055d887c20 */ /* 0x000fe20008410000 */
[----:B------:R-:W-:Y:S01]  /*5860*/  FMUL.FTZ R93, R106, UR5 ;  /* 0x000000056a5d7c20 */ /* 0x000fe20008410000 */
[----:B01----:R-:W-:Y:S01]  /*5870*/  FMUL.FTZ R13, R88, UR5 ;  /* 0x00000005580d7c20 */ /* 0x003fe20008410000 */
[----:B------:R-:W-:Y:S01]  /*5880*/  FMUL.FTZ R88, R95, UR5 ;  /* 0x000000055f587c20 */ /* 0x000fe20008410000 */
[----:B------:R-:W-:Y:S01]  /*5890*/  FMUL.FTZ R95, R110, UR5 ;  /* 0x000000056e5f7c20 */ /* 0x000fe20008410000 */
[----:B------:R-:W-:Y:S01]  /*58a0*/  FMUL.FTZ R110, R112, UR5 ;  /* 0x00000005706e7c20 */ /* 0x000fe20008410000 */
[----:B------:R-:W-:Y:S01]  /*58b0*/  FMUL.FTZ R112, R116, UR5 ;  /* 0x0000000574707c20 */ /* 0x000fe20008410000 */
[----:B------:R-:W-:Y:S01]  /*58c0*/  IMAD.IADD R116, R22, 0x1, R17 ;  /* 0x0000000116747824 */ /* 0x000fe200078e0211 */
[----:B------:R-:W0:Y:S01]  /*58d0*/  LDC R21, c[0x0][0x288] ;  /* 0x0000a200ff157b82 */ /* 0x000e220000000800 */
[----:B------:R-:W-:Y:S01]  /*58e0*/  FMUL.FTZ R137, R96, UR5 ;  /* 0x0000000560897c20 */ /* 0x000fe20008410000 */
[----:B------:R-:W-:Y:S01]  /*58f0*/  FMUL.FTZ R96, R111, UR5 ;  /* 0x000000056f607c20 */ /* 0x000fe20008410000 */
[----:B------:R-:W-:Y:S01]  /*5900*/  FMUL.FTZ R111, R113, UR5 ;  /* 0x00000005716f7c20 */ /* 0x000fe20008410000 */
[----:B------:R-:W-:Y:S01]  /*5910*/  FMUL.FTZ R113, R117, UR5 ;  /* 0x0000000575717c20 */ /* 0x000fe20008410000 */
[----:B------:R-:W-:Y:S01]  /*5920*/  FMUL.FTZ R14, R89, UR5 ;  /* 0x00000005590e7c20 */ /* 0x000fe20008410000 */
[----:B--2---:R-:W-:Y:S01]  /*5930*/  FMUL.FTZ R0, R90, UR5 ;  /* 0x000000055a007c20 */ /* 0x004fe20008410000 */
[----:B------:R-:W-:Y:S01]  /*5940*/  FMUL.FTZ R2, R91, UR5 ;  /* 0x000000055b027c20 */ /* 0x000fe20008410000 */
[----:B------:R-:W1:Y:S01]  /*5950*/  @P2 LDC R105, c[0x0][0x44c] ;  /* 0x00011300ff692b82 */ /* 0x000e620000000800 */
[----:B------:R-:W-:Y:S01]  /*5960*/  FMUL.FTZ R15, R92, UR5 ;  /* 0x000000055c0f7c20 */ /* 0x000fe20008410000 */
[----:B------:R-:W-:Y:S01]  /*5970*/  FMUL.FTZ R20, R94, UR5 ;  /* 0x000000055e147c20 */ /* 0x000fe20008410000 */
[----:B------:R-:W-:Y:S01]  /*5980*/  FMUL.FTZ R138, R97, UR5 ;  /* 0x00000005618a7c20 */ /* 0x000fe20008410000 */
[----:B------:R-:W-:Y:S01]  /*5990*/  FMUL.FTZ R89, R98, UR5 ;  /* 0x0000000562597c20 */ /* 0x000fe20008410000 */
[----:B------:R-:W-:Y:S01]  /*59a0*/  FMUL.FTZ R90, R99, UR5 ;  /* 0x00000005635a7c20 */ /* 0x000fe20008410000 */
[----:B------:R-:W-:Y:S01]  /*59b0*/  FMUL.FTZ R139, R100, UR5 ;  /* 0x00000005648b7c20 */ /* 0x000fe20008410000 */
[----:B------:R-:W-:Y:S01]  /*59c0*/  FMUL.FTZ R91, R102, UR5 ;  /* 0x00000005665b7c20 */ /* 0x000fe20008410000 */
[----:B------:R-:W2:Y:S01]  /*59d0*/  @P2 LDC R106, c[0x0][0x450] ;  /* 0x00011400ff6a2b82 */ /* 0x000ea20000000800 */
        /* <DEDUP_REMOVED lines=15> */
[----:B-1----:R-:W-:-:S04]  /*5ad0*/  @P2 IMAD.HI.U32 R105, R116, R105, RZ ;  /* 0x0000006974692227 */ /* 0x002fc800078e00ff */
[----:B------:R-:W-:Y:S01]  /*5ae0*/  FMUL.FTZ R177, R126, UR5 ;  /* 0x000000057eb17c20 */ /* 0x000fe20008410000 */
[----:B------:R-:W-:Y:S01]  /*5af0*/  FMUL.FTZ R181, R127, UR5 ;  /* 0x000000057fb57c20 */ /* 0x000fe20008410000 */
[----:B------:R-:W-:Y:S01]  /*5b00*/  FMUL.FTZ R128, R128, UR5 ;  /* 0x0000000580807c20 */ /* 0x000fe20008410000 */
[----:B------:R-:W-:Y:S01]  /*5b10*/  FMUL.FTZ R183, R130, UR5 ;  /* 0x0000000582b77c20 */ /* 0x000fe20008410000 */
[----:B------:R-:W-:Y:S01]  /*5b20*/  FMUL.FTZ R103, R131, UR5 ;  /* 0x0000000583677c20 */ /* 0x000fe20008410000 */
[----:B------:R-:W-:Y:S01]  /*5b30*/  FMUL.FTZ R132, R132, UR5 ;  /* 0x0000000584847c20 */ /* 0x000fe20008410000 */
[----:B------:R-:W-:Y:S01]  /*5b40*/  FMUL.FTZ R125, R125, UR5 ;  /* 0x000000057d7d7c20 */ /* 0x000fe20008410000 */
[----:B--2---:R-:W-:Y:S01]  /*5b50*/  @P2 SHF.R.U32.HI R116, RZ, R106, R105 ;  /* 0x0000006aff742219 */ /* 0x004fe20000011669 */
[----:B------:R-:W-:Y:S01]  /*5b60*/  FMUL.FTZ R105, R134, UR5 ;  /* 0x0000000586697c20 */ /* 0x000fe20008410000 */
[----:B------:R-:W-:Y:S02]  /*5b70*/  IMAD R134, R12, -0x60, RZ ;  /* 0xffffffa00c867824 */ /* 0x000fe400078e02ff */
[----:B------:R-:W-:Y:S01]  /*5b80*/  FMUL.FTZ R106, R135, UR5 ;  /* 0x00000005876a7c20 */ /* 0x000fe20008410000 */
[----:B------:R-:W-:Y:S01]  /*5b90*/  FMUL.FTZ R129, R129, UR5 ;  /* 0x0000000581817c20 */ /* 0x000fe20008410000 */
[----:B------:R-:W1:Y:S01]  /*5ba0*/  SHFL.IDX PT, R117, R116, RZ, 0x1c1f ;  /* 0x001c1fff74757589 */ /* 0x000e6200000e0000 */
[----:B------:R-:W-:-:S02]  /*5bb0*/  VIADD R109, R134, 0x1 ;  /* 0x00000001866d7836 */ /* 0x000fc40000000000 */
[----:B------:R-:W-:Y:S01]  /*5bc0*/  FMUL.FTZ R133, R133, UR5 ;  /* 0x0000000585857c20 */ /* 0x000fe20008410000 */
[----:B------:R-:W-:Y:S01]  /*5bd0*/  UIADD3 UR7, UR7, 0x2a840, URZ ;  /* 0x0002a84007077890 */ /* 0x000fe2000fffe03f */
[----:B------:R-:W-:Y:S01]  /*5be0*/  LOP3.LUT P1, RZ, R19, 0x80000, RZ, 0xc0, !PT ;  /* 0x0008000013ff7812 */ /* 0x000fe2000782c0ff */
[----:B------:R-:W-:Y:S01]  /*5bf0*/  IMAD R109, R18, -0x2, R109 ;  /* 0xfffffffe126d7824 */ /* 0x000fe200078e026d */
[----:B------:R-:W2:Y:S01]  /*5c00*/  MUFU.TANH R13, R13 ;  /* 0x0000000d000d7308 */ /* 0x000ea20000002400 */
[----:B------:R-:W-:Y:S02]  /*5c10*/  UPRMT UR7, UR60, 0x654, UR7 ;  /* 0x000006543c077896 */ /* 0x000fe40008000007 */
[----:B------:R-:W-:Y:S01]  /*5c20*/  ULOP3.LUT UR4, URZ, UR50, URZ, 0x33, !UPT ;  /* 0x000000323f047292 */ /* 0x000fe2000f8e333f */
[C---:B0-----:R-:W-:Y:S01]  /*5c30*/  IADD3 R108, R109.reuse, -R21, R16 ;  /* 0x800000156d6c7210 */ /* 0x041fe20007ffe010 */
[----:B------:R-:W-:-:S03]  /*5c40*/  VIADD R144, R109, 0xffffffff ;  /* 0xffffffff6d907836 */ /* 0x000fc60000000000 */
[----:B------:R-:W0:Y:S01]  /*5c50*/  MUFU.TANH R14, R14 ;  /* 0x0000000e000e7308 */ /* 0x000e220000002400 */
[C---:B------:R-:W-:Y:S01]  /*5c60*/  VIADD R142, R108.reuse, UR51 ;  /* 0x000000336c8e7c36 */ /* 0x040fe20008000000 */
[----:B------:R-:W-:Y:S01]  /*5c70*/  SYNCS.ARRIVE.TRANS64.RED.A1T0 RZ, [UR7], RZ ;  /* 0x000000ffffff79a7 */ /* 0x000fe20008100407 */
[----:B------:R-:W-:-:S05]  /*5c80*/  VIADD R143, R108, UR4 ;  /* 0x000000046c8f7c36 */ /* 0x000fca0008000000 */
[----:B------:R-:W3:Y:S01]  /*5c90*/  MUFU.TANH R0, R0 ;  /* 0x0000000000007308 */ /* 0x000ee20000002400 */
[--C-:B-1----:R-:W-:Y:S02]  /*5ca0*/  IMAD.IADD R118, R142, 0x1, R117.reuse ;  /* 0x000000018e767824 */ /* 0x102fe400078e0275 */
[----:B------:R-:W-:-:S05]  /*5cb0*/  IMAD.IADD R120, R143, 0x1, R117 ;  /* 0x000000018f787824 */ /* 0x000fca00078e0275 */
[----:B------:R-:W1:Y:S08]  /*5cc0*/  MUFU.TANH R2, R2 ;  /* 0x0000000200027308 */ /* 0x000e700000002400 */
[----:B------:R-:W4:Y:S08]  /*5cd0*/  MUFU.TANH R15, R15 ;  /* 0x0000000f000f7308 */ /* 0x000f300000002400 */
        /* <DEDUP_REMOVED lines=32> */
[----:B------:R0:W0:Y:S08]  /*5ee0*/  MUFU.TANH R122, R125 ;  /* 0x0000007d007a7308 */ /* 0x0000300000002400 */
        /* <DEDUP_REMOVED lines=9> */
[----:B------:R-:W0:Y:S01]  /*5f80*/  MUFU.TANH R106, R106 ;  /* 0x0000006a006a7308 */ /* 0x000e220000002400 */
[----:B-1234-:R-:W-:Y:S05]  /*5f90*/  @!P1 BRA `(.L_x_998) ;  /* 0x0000000000549947 */ /* 0x01efea0003800000 */
[----:B------:R-:W-:Y:S01]  /*5fa0*/  IADD3 R117, R16, -R21, R117 ;  /* 0x8000001510757210 */ /* 0x000fe20007ffe075 */
[----:B------:R-:W-:Y:S03]  /*5fb0*/  BSSY B0, `(.L_x_999) ;  /* 0x0000010000007945 */ /* 0x000fe60003800000 */
[----:B------:R-:W-:-:S13]  /*5fc0*/  ISETP.GT.AND P1, PT, R117, -0x1, PT ;  /* 0xffffffff7500780c */ /* 0x000fda0003f24270 */
[----:B------:R-:W-:Y:S05]  /*5fd0*/  @P1 BRA `(.L_x_1000) ;  /* 0x0000000000201947 */ /* 0x000fea0003800000 */
[----:B------:R-:W-:Y:S01]  /*5fe0*/  IMAD.U32 R119, RZ, RZ, UR43 ;  /* 0x0000002bff777e24 */ /* 0x000fe2000f8e00ff */
[----:B------:R-:W-:-:S04]  /*5ff0*/  LOP3.LUT R117, RZ, R117, RZ, 0x33, !PT ;  /* 0x00000075ff757212 */ /* 0x000fc800078e33ff */
[----:B------:R-:W-:-:S13]  /*6000*/  ISETP.NE.AND P1, PT, R119, 0x1, PT ;  /* 0x000000017700780c */ /* 0x000fda0003f25270 */
[----:B------:R-:W1:Y:S02]  /*6010*/  @P1 LDC.64 R108, c[0x0][0x9e8] ;  /* 0x00027a00ff6c1b82 */ /* 0x000e640000000a00 */
[----:B-1----:R-:W-:-:S05]  /*6020*/  @P1 IMAD.HI.U32 R108, R117, R108, RZ ;  /* 0x0000006c756c1227 */ /* 0x002fca00078e00ff */
[----:B------:R-:W-:-:S04]  /*6030*/  @P1 SHF.R.U32.HI R117, RZ, R109, R108 ;  /* 0x0000006dff751219 */ /* 0x000fc8000001166c */
[----:B------:R-:W-:Y:S01]  /*6040*/  LOP3.LUT R117, RZ, R117, RZ, 0x33, !PT ;  /* 0x00000075ff757212 */ /* 0x000fe200078e33ff */
[----:B------:R-:W-:Y:S06]  /*6050*/  BRA `(.L_x_1001) ;  /* 0x0000000000147947 */ /* 0x000fec0003800000 */
.L_x_1000:
[----:B------:R-:W-:-:S05]  /*6060*/  IMAD.U32 R119, RZ, RZ, UR43 ;  /* 0x0000002bff777e24 */ /* 0x000fca000f8e00ff */
[----:B------:R-:W-:-:S13]  /*6070*/  ISETP.NE.AND P1, PT, R119, 0x1, PT ;  /* 0x000000017700780c */ /* 0x000fda0003f25270 */
[----:B------:R-:W1:Y:S02]  /*6080*/  @P1 LDC.64 R108, c[0x0][0x9e8] ;  /* 0x00027a00ff6c1b82 */ /* 0x000e640000000a00 */
[----:B-1----:R-:W-:-:S05]  /*6090*/  @P1 IMAD.HI.U32 R108, R117, R108, RZ ;  /* 0x0000006c756c1227 */ /* 0x002fca00078e00ff */
[----:B------:R-:W-:-:S07]  /*60a0*/  @P1 SHF.R.U32.HI R117, RZ, R109, R108 ;  /* 0x0000006dff751219 */ /* 0x000fce000001166c */
.L_x_1001:
[----:B------:R-:W-:Y:S05]  /*60b0*/  BSYNC B0 ;  /* 0x0000000000007941 */ /* 0x000fea0003800000 */
.L_x_999:
[----:B------:R-:W-:-:S05]  /*60c0*/  IMAD R117, R117, R119, R144 ;  /* 0x0000007775757224 */ /* 0x000fca00078e0290 */
[----:B------:R-:W-:Y:S02]  /*60d0*/  VIADDMNMX R118, R117, R119, R118, PT ;  /* 0x0000007775767246 */ /* 0x000fe40003800176 */
[----:B------:R-:W-:-:S07]  /*60e0*/  VIMNMX R120, R120, R117, !PT ;  /* 0x0000007578787248 */ /* 0x000fce0007fe0100 */
.L_x_998:
[C---:B------:R-:W-:Y:S02]  /*60f0*/  ISETP.GE.AND P2, PT, R134.reuse, 0x9, PT ;  /* 0x000000098600780c */ /* 0x040fe40003f46270 */
[----:B------:R-:W-:Y:S02]  /*6100*/  ISETP.GE.AND P1, PT, R134, 0x2, PT ;  /* 0x000000028600780c */ /* 0x000fe40003f26270 */
[C---:B------:R-:W-:Y:S02]  /*6110*/  ISETP.GT.AND P3, PT, R120.reuse, 0x8, !P2 ;  /* 0x000000087800780c */ /* 0x040fe40005764270 */
[----:B------:R-:W-:Y:S02]  /*6120*/  ISETP.GT.AND P4, PT, R120, 0x1, !P1 ;  /* 0x000000017800780c */ /* 0x000fe40004f84270 */
[----:B------:R-:W-:Y:S02]  /*6130*/  ISETP.LT.OR P3, PT, R118, 0x9, P3 ;  /* 0x000000097600780c */ /* 0x000fe40001f61670 */
[----:B------:R-:W-:-:S02]  /*6140*/  ISETP.GE.AND P5, PT, R134, 0xa, PT ;  /* 0x0000000a8600780c */ /* 0x000fc40003fa6270 */
[----:B------:R-:W-:Y:S02]  /*6150*/  FSEL R189, R15, -INF , !P3 ;  /* 0xff8000000fbd7808 */ /* 0x000fe40005800000 */
[----:B------:R-:W-:Y:S02]  /*6160*/  ISETP.LT.OR P4, PT, R118, 0x2, P4 ;  /* 0x000000027600780c */ /* 0x000fe40002781670 */
[----:B------:R-:W-:Y:S02]  /*6170*/  ISETP.GT.AND P3, PT, R120, 0x9, !P5 ;  /* 0x000000097800780c */ /* 0x000fe40006f64270 */
[----:B0-----:R-:W-:Y:S02]  /*6180*/  FSEL R191, R14, -INF , !P4 ;  /* 0xff8000000ebf7808 */ /* 0x001fe40006000000 */
        /* <DEDUP_REMOVED lines=8> */
[----:B------:R-:W-:Y:S02]  /*6210*/  ISETP.GT.AND P3, PT, R120, 0x11, !P4 ;  /* 0x000000117800780c */ /* 0x000fe40006764270 */
        /* <DEDUP_REMOVED lines=87> */
[----:B------:R-:W-:Y:S02]  /*6790*/  P2R R122, PR, RZ, 0x40 ;  /* 0x00000040ff7a7803 */ /* 0x000fe40000000000 */
[----:B------:R-:W-:-:S04]  /*67a0*/  ISETP.GT.AND P6, PT, R120, RZ, !P6 ;  /* 0x000000ff7800720c */ /* 0x000fc800077c4270 */
[----:B------:R-:W-:-:S04]  /*67b0*/  ISETP.LT.OR P6, PT, R118, 0x1, P6 ;  /* 0x000000017600780c */ /* 0x000fc800037c1670 */
[----:B------:R-:W-:Y:S02]  /*67c0*/  FSEL R193, R13, -INF , !P6 ;  /* 0xff8000000dc17808 */ /* 0x000fe40007000000 */
[----:B------:R-:W-:Y:S01]  /*67d0*/  ISETP.GE.AND P6, PT, R134, 0x5a, PT ;  /* 0x0000005a8600780c */ /* 0x000fe20003fc6270 */
[----:B------:R-:W0:Y:S03]  /*67e0*/  SHFL.IDX PT, R13, R116, 0x1, 0x1c1f ;  /* 0x003c1f00740d7f89 */ /* 0x000e2600000e0000 */
[----:B------:R-:W-:Y:S02]  /*67f0*/  P2R R114, PR, RZ, 0x40 ;  /* 0x00000040ff727803 */ /* 0x000fe40000000000 */
[----:B------:R-:W-:-:S04]  /*6800*/  ISETP.GT.AND P6, PT, R120, 0x59, !P6 ;  /* 0x000000597800780c */ /* 0x000fc800077c4270 */
[----:B------:R-:W-:-:S04]  /*6810*/  ISETP.LT.OR P6, PT, R118, 0x5a, P6 ;  /* 0x0000005a7600780c */ /* 0x000fc800037c1670 */
[----:B------:R-:W-:Y:S02]  /*6820*/  FSEL R109, R130, -INF , !P6 ;  /* 0xff800000826d7808 */ /* 0x000fe40007000000 */
[----:B------:R-:W-:Y:S01]  /*6830*/  LOP3.LUT P6, RZ, R19, 0x80000, RZ, 0xc0, !PT ;  /* 0x0008000013ff7812 */ /* 0x000fe200078cc0ff */
[--C-:B0-----:R-:W-:Y:S02]  /*6840*/  IMAD.IADD R108, R142, 0x1, R13.reuse ;  /* 0x000000018e6c7824 */ /* 0x101fe400078e020d */
[----:B------:R-:W-:-:S10]  /*6850*/  IMAD.IADD R110, R143, 0x1, R13 ;  /* 0x000000018f6e7824 */ /* 0x000fd400078e020d */
[----:B------:R-:W-:Y:S05]  /*6860*/  @!P6 BRA `(.L_x_1002) ;  /* 0x000000000054e947 */ /* 0x000fea0003800000 */
[----:B------:R-:W-:Y:S01]  /*6870*/  IADD3 R13, R16, -R21, R13 ;  /* 0x80000015100d7210 */ /* 0x000fe20007ffe00d */
[----:B------:R-:W-:Y:S03]  /*6880*/  BSSY B0, `(.L_x_1003) ;  /* 0x0000010000007945 */ /* 0x000fe60003800000 */
[----:B------:R-:W-:-:S13]  /*6890*/  ISETP.GT.AND P6, PT, R13, -0x1, PT ;  /* 0xffffffff0d00780c */ /* 0x000fda0003fc4270 */
[----:B------:R-:W-:Y:S05]  /*68a0*/  @P6 BRA `(.L_x_1004) ;  /* 0x0000000000206947 */ /* 0x000fea0003800000 */
[----:B------:R-:W-:Y:S01]  /*68b0*/  IMAD.U32 R112, RZ, RZ, UR43 ;  /* 0x0000002bff707e24 */ /* 0x000fe2000f8e00ff */
[----:B------:R-:W-:-:S04]  /*68c0*/  LOP3.LUT R13, RZ, R13, RZ, 0x33, !PT ;  /* 0x0000000dff0d7212 */ /* 0x000fc800078e33ff */
[----:B------:R-:W-:-:S13]  /*68d0*/  ISETP.NE.AND P6, PT, R112, 0x1, PT ;  /* 0x000000017000780c */ /* 0x000fda0003fc5270 */
[----:B------:R-:W0:Y:S02]  /*68e0*/  @P6 LDC.64 R14, c[0x0][0x9e8] ;  /* 0x00027a00ff0e6b82 */ /* 0x000e240000000a00 */
[----:B0-----:R-:W-:-:S05]  /*68f0*/  @P6 IMAD.HI.U32 R14, R13, R14, RZ ;  /* 0x0000000e0d0e6227 */ /* 0x001fca00078e00ff */
[----:B------:R-:W-:-:S04]  /*6900*/  @P6 SHF.R.U32.HI R13, RZ, R15, R14 ;  /* 0x0000000fff0d6219 */ /* 0x000fc8000001160e */
[----:B------:R-:W-:Y:S01]  /*6910*/  LOP3.LUT R13, RZ, R13, RZ, 0x33, !PT ;  /* 0x0000000dff0d7212 */ /* 0x000fe200078e33ff */
[----:B------:R-:W-:Y:S06]  /*6920*/  BRA `(.L_x_1005) ;  /* 0x0000000000147947 */ /* 0x000fec0003800000 */
.L_x_1004:
[----:B------:R-:W-:-:S05]  /*6930*/  IMAD.U32 R112, RZ, RZ, UR43 ;  /* 0x0000002bff707e24 */ /* 0x000fca000f8e00ff */
[----:B------:R-:W-:-:S13]  /*6940*/  ISETP.NE.AND P6, PT, R112, 0x1, PT ;  /* 0x000000017000780c */ /* 0x000fda0003fc5270 */
[----:B------:R-:W0:Y:S02]  /*6950*/  @P6 LDC.64 R14, c[0x0][0x9e8] ;  /* 0x00027a00ff0e6b82 */ /* 0x000e240000000a00 */
[----:B0-----:R-:W-:-:S05]  /*6960*/  @P6 IMAD.HI.U32 R14, R13, R14, RZ ;  /* 0x0000000e0d0e6227 */ /* 0x001fca00078e00ff */
[----:B------:R-:W-:-:S07]  /*6970*/  @P6 SHF.R.U32.HI R13, RZ, R15, R14 ;  /* 0x0000000fff0d6219 */ /* 0x000fce000001160e */
.L_x_1005:
[----:B------:R-:W-:Y:S05]  /*6980*/  BSYNC B0 ;  /* 0x0000000000007941 */ /* 0x000fea0003800000 */
.L_x_1003:
[----:B------:R-:W-:-:S05]  /*6990*/  IMAD R13, R13, R112, R144 ;  /* 0x000000700d0d7224 */ /* 0x000fca00078e0290 */
[----:B------:R-:W-:Y:S02]  /*69a0*/  VIADDMNMX R108, R13, R112, R108, PT ;  /* 0x000000700d6c7246 */ /* 0x000fe4000380016c */
[----:B------:R-:W-:-:S07]  /*69b0*/  VIMNMX R110, R110, R13, !PT ;  /* 0x0000000d6e6e7248 */ /* 0x000fce0007fe0100 */
.L_x_1002:
[----:B------:R-:W-:Y:S01]  /*69c0*/  ISETP.GT.AND P1, PT, R110, 0x1, !P1 ;  /* 0x000000016e00780c */ /* 0x000fe20004f24270 */
[----:B------:R-:W0:Y:S01]  /*69d0*/  LDC R14, c[0x0][0x988] ;  /* 0x00026200ff0e7b82 */ /* 0x000e220000000800 */
[----:B------:R-:W-:Y:S02]  /*69e0*/  ISETP.NE.AND P6, PT, R137, RZ, PT ;  /* 0x000000ff8900720c */ /* 0x000fe40003fc5270 */
[----:B------:R-:W-:Y:S02]  /*69f0*/  ISETP.LT.OR P1, PT, R108, 0x2, P1 ;  /* 0x000000026c00780c */ /* 0x000fe40000f21670 */
[----:B------:R-:W-:Y:S02]  /*6a00*/  ISETP.GT.AND P2, PT, R110, 0x8, !P2 ;  /* 0x000000086e00780c */ /* 0x000fe40005744270 */
[----:B------:R-:W-:Y:S02]  /*6a10*/  FSEL R137, R2, -INF , !P1 ;  /* 0xff80000002897808 */ /* 0x000fe40004800000 */
[----:B------:R-:W-:-:S02]  /*6a20*/  ISETP.NE.AND P1, PT, R145, RZ, PT ;  /* 0x000000ff9100720c */ /* 0x000fc40003f25270 */
[----:B------:R-:W-:Y:S02]  /*6a30*/  ISETP.LT.OR P2, PT, R108, 0x9, P2 ;  /* 0x000000096c00780c */ /* 0x000fe40001741670 */
[----:B------:R-:W-:Y:S02]  /*6a40*/  ISETP.GT.AND P1, PT, R110, 0x9, !P1 ;  /* 0x000000096e00780c */ /* 0x000fe40004f24270 */
[----:B------:R-:W-:Y:S02]  /*6a50*/  FSEL R139, R20, -INF , !P2 ;  /* 0xff800000148b7808 */ /* 0x000fe40005000000 */
[----:B------:R-:W-:Y:S02]  /*6a60*/  ISETP.LT.OR P1, PT, R108, 0xa, P1 ;  /* 0x0000000a6c00780c */ /* 0x000fe40000f21670 */
[----:B------:R-:W-:Y:S02]  /*6a70*/  ISETP.NE.AND P2, PT, R147, RZ, PT ;  /* 0x000000ff9300720c */ /* 0x000fe40003f45270 */
        /* <DEDUP_REMOVED lines=13> */
[----:B------:R-:W-:Y:S02]  /*6b50*/  FMNMX.FTZ R2, R179, R2, !PT ;  /* 0x00000002b3027209 */ /* 0x000fe40007810000 */
        /* <DEDUP_REMOVED lines=46> */
[----:B------:R-:W-:Y:S01]  /*6e40*/  ISETP.NE.AND P1, PT, R154, RZ, PT ;  /* 0x000000ff9a00720c */ /* 0x000fe20003f25270 */
[----:B------:R-:W1:Y:S01]  /*6e50*/  SHFL.BFLY PT, R2, R15, 0x2, 0x1f ;  /* 0x0c401f000f027f89 */ /* 0x000e6200000e0000 */
[----:B------:R-:W-:-:S02]  /*6e60*/  ISETP.NE.AND P6, PT, R124, RZ, PT ;  /* 0x000000ff7c00720c */ /* 0x000fc40003fc5270 */
[C---:B------:R-:W-:Y:S02]  /*6e70*/  ISETP.GT.AND P1, PT, R110.reuse, 0x31, !P1 ;  /* 0x000000316e00780c */ /* 0x040fe40004f24270 */
[----:B------:R-:W-:Y:S02]  /*6e80*/  ISETP.GT.AND P3, PT, R110, 0x50, !P3 ;  /* 0x000000506e00780c */ /* 0x000fe40005f64270 */
[C---:B------:R-:W-:Y:S02]  /*6e90*/  ISETP.LT.OR P1, PT, R108.reuse, 0x32, P1 ;  /* 0x000000326c00780c */ /* 0x040fe40000f21670 */
[----:B------:R-:W-:Y:S02]  /*6ea0*/  ISETP.LT.OR P3, PT, R108, 0x51, P3 ;  /* 0x000000516c00780c */ /* 0x000fe40001f61670 */
[----:B------:R-:W-:Y:S02]  /*6eb0*/  FSEL R91, R98, -INF , !P1 ;  /* 0xff800000625b7808 */ /* 0x000fe40004800000 */
[----:B------:R-:W-:-:S02]  /*6ec0*/  ISETP.NE.AND P1, PT, R156, RZ, PT ;  /* 0x000000ff9c00720c */ /* 0x000fc40003f25270 */
[C---:B------:R-:W-:Y:S02]  /*6ed0*/  ISETP.GT.AND P4, PT, R110.reuse, 0x51, !P4 ;  /* 0x000000516e00780c */ /* 0x040fe40006784270 */
[----:B------:R-:W-:Y:S02]  /*6ee0*/  ISETP.GT.AND P1, PT, R110, 0x38, !P1 ;  /* 0x000000386e00780c */ /* 0x000fe40004f24270 */
[----:B------:R-:W-:Y:S02]  /*6ef0*/  FSEL R183, R183, -INF , !P3 ;  /* 0xff800000b7b77808 */ /* 0x000fe40005800000 */
[----:B------:R-:W-:Y:S02]  /*6f00*/  ISETP.LT.OR P1, PT, R108, 0x39, P1 ;  /* 0x000000396c00780c */ /* 0x000fe40000f21670 */
[----:B------:R-:W-:Y:S02]  /*6f10*/  ISETP.GT.AND P5, PT, R110, 0x58, !P5 ;  /* 0x000000586e00780c */ /* 0x000fe40006fa4270 */
[----:B------:R-:W-:-:S02]  /*6f20*/  FSEL R99, R99, -INF , !P1 ;  /* 0xff80000063637808 */ /* 0x000fc40004800000 */
[----:B------:R-:W-:Y:S02]  /*6f30*/  ISETP.NE.AND P1, PT, R157, RZ, PT ;  /* 0x000000ff9d00720c */ /* 0x000fe40003f25270 */
[----:B-1----:R-:W-:Y:S02]  /*6f40*/  FMNMX.FTZ R88, R15, R2, !PT ;  /* 0x000000020f587209 */ /* 0x002fe40007810000 */
[----:B------:R-:W-:Y:S02]  /*6f50*/  ISETP.GT.AND P1, PT, R110, 0x39, !P1 ;  /* 0x000000396e00780c */ /* 0x000fe40004f24270 */
[C---:B------:R-:W-:Y:S01]  /*6f60*/  ISETP.LT.OR P4, PT, R108.reuse, 0x52, P4 ;  /* 0x000000526c00780c */ /* 0x040fe20002781670 */
[----:B------:R-:W1:Y:S01]  /*6f70*/  SHFL.BFLY PT, R13, R88, 0x1, 0x1f ;  /* 0x0c201f00580d7f89 */ /* 0x000e6200000e0000 */
[C---:B------:R-:W-:Y:S02]  /*6f80*/  ISETP.LT.OR P1, PT, R108.reuse, 0x3a, P1 ;  /* 0x0000003a6c00780c */ /* 0x040fe40000f21670 */
[----:B------:R-:W-:-:S02]  /*6f90*/  ISETP.LT.OR P5, PT, R108, 0x59, P5 ;  /* 0x000000596c00780c */ /* 0x000fc40002fa1670 */
[----:B------:R-:W-:Y:S02]  /*6fa0*/  FSEL R157, R100, -INF , !P1 ;  /* 0xff800000649d7808 */ /* 0x000fe40004800000 */
[----:B------:R-:W-:-:S04]  /*6fb0*/  ISETP.NE.AND P1, PT, R158, RZ, PT ;  /* 0x000000ff9e00720c */ /* 0x000fc80003f25270 */
[----:B------:R-:W-:-:S04]  /*6fc0*/  ISETP.GT.AND P1, PT, R110, 0x40, !P1 ;  /* 0x000000406e00780c */ /* 0x000fc80004f24270 */
[----:B------:R-:W-:-:S04]  /*6fd0*/  ISETP.LT.OR P1, PT, R108, 0x41, P1 ;  /* 0x000000416c00780c */ /* 0x000fc80000f21670 */
[----:B------:R-:W-:Y:S02]  /*6fe0*/  FSEL R159, R102, -INF , !P1 ;  /* 0xff800000669f7808 */ /* 0x000fe40004800000 */
[----:B------:R-:W-:Y:S02]  /*6ff0*/  ISETP.NE.AND P1, PT, R175, RZ, PT ;  /* 0x000000ffaf00720c */ /* 0x000fe40003f25270 */
[----:B-1----:R-:W-:Y:S02]  /*7000*/  FMNMX.FTZ R13, R88, R13, !PT ;  /* 0x0000000d580d7209 */ /* 0x002fe40007810000 */
[----:B------:R-:W-:-:S04]  /*7010*/  ISETP.GT.AND P1, PT, R110, 0x41, !P1 ;  /* 0x000000416e00780c */ /* 0x000fc80004f24270 */
[----:B------:R-:W-:-:S04]  /*7020*/  ISETP.LT.OR P1, PT, R108, 0x42, P1 ;  /* 0x000000426c00780c */ /* 0x000fc80000f21670 */
[----:B------:R-:W-:Y:S02]  /*7030*/  FSEL R175, R104, -INF , !P1 ;  /* 0xff80000068af7808 */ /* 0x000fe40004800000 */
[----:B------:R-:W-:-:S04]  /*7040*/  ISETP.GT.AND P1, PT, R110, 0x48, !P2 ;  /* 0x000000486e00780c */ /* 0x000fc80005724270 */
[----:B------:R-:W-:-:S04]  /*7050*/  ISETP.LT.OR P1, PT, R108, 0x49, P1 ;  /* 0x000000496c00780c */ /* 0x000fc80000f21670 */
[----:B------:R-:W-:Y:S02]  /*7060*/  FSEL R177, R177, -INF , !P1 ;  /* 0xff800000b1b17808 */ /* 0x000fe40004800000 */
[----:B------:R-:W-:Y:S02]  /*7070*/  ISETP.GT.AND P1, PT, R110, 0x49, !P6 ;  /* 0x000000496e00780c */ /* 0x000fe40007724270 */
[----:B------:R-:W-:Y:S02]  /*7080*/  ISETP.NE.AND P6, PT, R122, RZ, PT ;  /* 0x000000ff7a00720c */ /* 0x000fe40003fc5270 */
[----:B------:R-:W-:-:S04]  /*7090*/  ISETP.LT.OR P1, PT, R108, 0x4a, P1 ;  /* 0x0000004a6c00780c */ /* 0x000fc80000f21670 */
[----:B------:R-:W-:Y:S02]  /*70a0*/  FSEL R181, R181, -INF , !P1 ;  /* 0xff800000b5b57808 */ /* 0x000fe40004800000 */
[----:B------:R-:W-:Y:S02]  /*70b0*/  ISETP.GT.AND P1, PT, R110, RZ, !P6 ;  /* 0x000000ff6e00720c */ /* 0x000fe40007724270 */
[----:B------:R-:W-:Y:S02]  /*70c0*/  ISETP.NE.AND P6, PT, R114, RZ, PT ;  /* 0x000000ff7200720c */ /* 0x000fe40003fc5270 */
[----:B------:R-:W-:Y:S02]  /*70d0*/  ISETP.LT.OR P1, PT, R108, 0x1, P1 ;  /* 0x000000016c00780c */ /* 0x000fe40000f21670 */
[----:B------:R-:W-:Y:S02]  /*70e0*/  ISETP.GT.AND P2, PT, R110, 0x59, !P6 ;  /* 0x000000596e00780c */ /* 0x000fe40007744270 */
[----:B------:R-:W-:Y:S01]  /*70f0*/  FSEL R2, R0, -INF , !P1 ;  /* 0xff80000000027808 */ /* 0x000fe20004800000 */
[C---:B0-----:R-:W-:Y:S01]  /*7100*/  FMUL.FTZ R0, R13.reuse, R14 ;  /* 0x0000000e0d007220 */ /* 0x041fe20000410000 */
[----:B------:R-:W-:-:S02]  /*7110*/  FSETP.NEU.FTZ.AND P1, PT, R13, -INF , PT ;  /* 0xff8000000d00780b */ /* 0x000fc40003f3d000 */
[----:B------:R-:W-:Y:S02]  /*7120*/  FMNMX.FTZ R20, R2, R11, !PT ;  /* 0x0000000b02147209 */ /* 0x000fe40007810000 */
[----:B------:R-:W-:Y:S02]  /*7130*/  FSEL R0, R0, RZ, P1 ;  /* 0x000000ff00007208 */ /* 0x000fe40000800000 */
[----:B------:R-:W-:Y:S02]  /*7140*/  FMNMX.FTZ R20, R137, R20, !PT ;  /* 0x0000001489147209 */ /* 0x000fe40007810000 */
[----:B------:R-:W-:Y:S01]  /*7150*/  ISETP.LT.OR P2, PT, R108, 0x5a, P2 ;  /* 0x0000005a6c00780c */ /* 0x000fe20001741670 */
[--C-:B------:R-:W-:Y:S01]  /*7160*/  FFMA.FTZ R148, R135, R14, -R0.reuse ;  /* 0x0000000e87947223 */ /* 0x100fe20000010800 */
[----:B------:R-:W-:Y:S01]  /*7170*/  FMNMX.FTZ R20, R139, R20, !PT ;  /* 0x000000148b147209 */ /* 0x000fe20007810000 */
[-CC-:B------:R-:W-:Y:S01]  /*7180*/  FFMA.FTZ R15, R153, R14.reuse, -R0.reuse ;  /* 0x0000000e990f7223 */ /* 0x180fe20000010800 */
[----:B------:R-:W-:Y:S01]  /*7190*/  FSEL R135, R103, -INF , !P4 ;  /* 0xff80000067877808 */ /* 0x000fe20006000000 */
[--C-:B------:R-:W-:Y:S01]  /*71a0*/  FFMA.FTZ R150, R131, R14, -R0.reuse ;  /* 0x0000000e83967223 */ /* 0x100fe20000010800 */
[----:B------:R-:W-:Y:S01]  /*71b0*/  FMNMX.FTZ R20, R141, R20, !PT ;  /* 0x000000148d147209 */ /* 0x000fe20007810000 */
[----:B------:R0:W-:Y:S01]  /*71c0*/  MUFU.EX2 R103, R15 ;  /* 0x0000000f00677308 */ /* 0x0001e20000000800 */
[----:B------:R-:W-:Y:S01]  /*71d0*/  FSEL R153, R105, -INF , !P5 ;  /* 0xff80000069997808 */ /* 0x000fe20006800000 */
[--C-:B------:R-:W-:Y:S01]  /*71e0*/  FFMA.FTZ R136, R111, R14, -R0.reuse ;  /* 0x0000000e6f887223 */ /* 0x100fe20000010800 */
[----:B------:R-:W-:Y:S01]  /*71f0*/  FMNMX.FTZ R20, R143, R20, !PT ;  /* 0x000000148f147209 */ /* 0x000fe20007810000 */
[-CC-:B------:R-:W-:Y:S01]  /*7200*/  FFMA.FTZ R138, R101, R14.reuse, -R0.reuse ;  /* 0x0000000e658a7223 */ /* 0x180fe20000010800 */
[----:B------:R-:W-:Y:S01]  /*7210*/  FSEL R131, R106, -INF , !P2 ;  /* 0xff8000006a837808 */ /* 0x000fe20005000000 */
[--C-:B------:R-:W-:Y:S01]  /*7220*/  FFMA.FTZ R101, R109, R14, -R0.reuse ;  /* 0x0000000e6d657223 */ /* 0x100fe20000010800 */
[----:B------:R-:W-:Y:S01]  /*7230*/  FMNMX.FTZ R20, R145, R20, !PT ;  /* 0x0000001491147209 */ /* 0x000fe20007810000 */
[-CC-:B------:R-:W-:Y:S01]  /*7240*/  FFMA.FTZ R144, R117, R14.reuse, -R0.reuse ;  /* 0x0000000e75907223 */ /* 0x180fe20000010800 */
[----:B------:R-:W-:Y:S01]  /*7250*/  FSEL R111, R13, RZ, P1 ;  /* 0x000000ff0d6f7208 */ /* 0x000fe20000800000 */
[--C-:B------:R-:W-:Y:S01]  /*7260*/  FFMA.FTZ R117, R119, R14, -R0.reuse ;  /* 0x0000000e77757223 */ /* 0x100fe20000010800 */
[----:B------:R-:W-:Y:S01]  /*7270*/  FMNMX.FTZ R20, R147, R20, !PT ;  /* 0x0000001493147209 */ /* 0x000fe20007810000 */
[-CC-:B------:R-:W-:Y:S01]  /*7280*/  FFMA.FTZ R146, R121, R14.reuse, -R0.reuse ;  /* 0x0000000e79927223 */ /* 0x180fe20000010800 */
[----:B------:R-:W-:Y:S01]  /*7290*/  FFMA.FTZ R193, R193, R14, -R0 ;  /* 0x0000000ec1c17223 */ /* 0x000fe20000010800 */
[----:B------:R-:W-:Y:S01]  /*72a0*/  FADD.FTZ R111, -R111, R10 ;  /* 0x0000000a6f6f7221 */ /* 0x000fe20000010100 */
[----:B------:R-:W-:Y:S01]  /*72b0*/  FMNMX.FTZ R20, R149, R20, !PT ;  /* 0x0000001495147209 */ /* 0x000fe20007810000 */
[-CC-:B------:R-:W-:Y:S01]  /*72c0*/  FFMA.FTZ R156, R191, R14.reuse, -R0.reuse ;  /* 0x0000000ebf9c7223 */ /* 0x180fe20000010800 */
[-CC-:B------:R-:W-:Y:S01]  /*72d0*/  FFMA.FTZ R158, R189, R14.reuse, -R0.reuse ;  /* 0x0000000ebd9e7223 */ /* 0x180fe20000010800 */
[--C-:B------:R-:W-:Y:S01]  /*72e0*/  FFMA.FTZ R187, R187, R14, -R0.reuse ;  /* 0x0000000ebbbb7223 */ /* 0x100fe20000010800 */
        /* <DEDUP_REMOVED lines=14> */
[-C--:B------:R-:W-:Y:S01]  /*73d0*/  FFMA.FTZ R107, R107, R14.reuse, -R0 ;  /* 0x0000000e6b6b7223 */ /* 0x080fe20000010800 */
[----:B------:R-:W-:Y:S01]  /*73e0*/  FMUL.FTZ R0, R111, R14 ;  /* 0x0000000e6f007220 */ /* 0x000fe20000410000 */
[----:B------:R-:W-:Y:S01]  /*73f0*/  FMNMX.FTZ R20, R97, R20, !PT ;  /* 0x0000001461147209 */ /* 0x000fe20007810000 */
[----:B------:R-:W-:Y:S03]  /*7400*/  MUFU.EX2 R193, R193 ;  /* 0x000000c100c17308 */ /* 0x000fe60000000800 */
[----:B------:R-:W-:-:S04]  /*7410*/  FMNMX.FTZ R20, R91, R20, !PT ;  /* 0x000000145b147209 */ /* 0x000fc80007810000 */
[----:B------:R-:W-:Y:S01]  /*7420*/  FMNMX.FTZ R20, R99, R20, !PT ;  /* 0x0000001463147209 */ /* 0x000fe20007810000 */
[----:B------:R-:W1:Y:S03]  /*7430*/  MUFU.EX2 R0, R0 ;  /* 0x0000000000007308 */ /* 0x000e660000000800 */
[----:B------:R-:W-:-:S04]  /*7440*/  FMNMX.FTZ R20, R157, R20, !PT ;  /* 0x000000149d147209 */ /* 0x000fc80007810000 */
[----:B------:R-:W-:Y:S01]  /*7450*/  FMNMX.FTZ R20, R159, R20, !PT ;  /* 0x000000149f147209 */ /* 0x000fe20007810000 */
[----:B------:R-:W2:Y:S03]  /*7460*/  MUFU.EX2 R156, R156 ;  /* 0x0000009c009c7308 */ /* 0x000ea60000000800 */
[----:B------:R-:W-:-:S04]  /*7470*/  FMNMX.FTZ R20, R175, R20, !PT ;  /* 0x00000014af147209 */ /* 0x000fc80007810000 */
[----:B------:R-:W-:Y:S01]  /*7480*/  FMNMX.FTZ R20, R177, R20, !PT ;  /* 0x00000014b1147209 */ /* 0x000fe20007810000 */
[----:B------:R-:W3:Y:S03]  /*7490*/  MUFU.EX2 R158, R158 ;  /* 0x0000009e009e7308 */ /* 0x000ee60000000800 */
[----:B------:R-:W-:-:S04]  /*74a0*/  FMNMX.FTZ R20, R181, R20, !PT ;  /* 0x00000014b5147209 */ /* 0x000fc80007810000 */
[----:B------:R-:W-:Y:S01]  /*74b0*/  FMNMX.FTZ R20, R183, R20, !PT ;  /* 0x00000014b7147209 */ /* 0x000fe20007810000 */
[----:B------:R-:W-:Y:S03]  /*74c0*/  MUFU.EX2 R187, R187 ;  /* 0x000000bb00bb7308 */ /* 0x000fe60000000800 */
[----:B------:R-:W-:-:S04]  /*74d0*/  FMNMX.FTZ R20, R135, R20, !PT ;  /* 0x0000001487147209 */ /* 0x000fc80007810000 */
[----:B------:R-:W-:Y:S01]  /*74e0*/  FMNMX.FTZ R20, R153, R20, !PT ;  /* 0x0000001499147209 */ /* 0x000fe20007810000 */
[----:B------:R-:W-:Y:S03]  /*74f0*/  MUFU.EX2 R152, R152 ;  /* 0x0000009800987308 */ /* 0x000fe60000000800 */
[----:B------:R-:W-:-:S05]  /*7500*/  FMNMX.FTZ R20, R131, R20, !PT ;  /* 0x0000001483147209 */ /* 0x000fca0007810000 */
[----:B0-----:R-:W0:Y:S01]  /*7510*/  SHFL.BFLY PT, R15, R20, 0x2, 0x1f ;  /* 0x0c401f00140f7f89 */ /* 0x001e2200000e0000 */
[----:B------:R-:W-:Y:S08]  /*7520*/  MUFU.EX2 R179, R179 ;  /* 0x000000b300b37308 */ /* 0x000ff00000000800 */
[----:B------:R-:W-:Y:S08]  /*7530*/  MUFU.EX2 R154, R154 ;  /* 0x0000009a009a7308 */ /* 0x000ff00000000800 */
[----:B------:R-:W-:Y:S01]  /*7540*/  MUFU.EX2 R133, R133 ;  /* 0x0000008500857308 */ /* 0x000fe20000000800 */
[----:B0-----:R-:W-:-:S07]  /*7550*/  FMNMX.FTZ R15, R20, R15, !PT ;  /* 0x0000000f140f7209 */ /* 0x001fce0007810000 */
[----:B------:R-:W-:Y:S01]  /*7560*/  MUFU.EX2 R148, R148 ;  /* 0x0000009400947308 */ /* 0x000fe20000000800 */
[----:B------:R-:W0:Y:S07]  /*7570*/  SHFL.BFLY PT, R20, R15, 0x1, 0x1f ;  /* 0x0c201f000f147f89 */ /* 0x000e2e00000e0000 */
[----:B------:R-:W-:Y:S08]  /*7580*/  MUFU.EX2 R150, R150 ;  /* 0x0000009600967308 */ /* 0x000ff00000000800 */
[----:B------:R-:W-:Y:S08]  /*7590*/  MUFU.EX2 R105, R105 ;  /* 0x0000006900697308 */ /* 0x000ff00000000800 */
[----:B------:R-:W-:Y:S01]  /*75a0*/  MUFU.EX2 R144, R144 ;  /* 0x0000009000907308 */ /* 0x000fe20000000800 */
[----:B0-----:R-:W-:-:S04]  /*75b0*/  FMNMX.FTZ R15, R15, R20, !PT ;  /* 0x000000140f0f7209 */ /* 0x001fc80007810000 */
[C---:B------:R-:W-:Y:S01]  /*75c0*/  FSETP.NEU.FTZ.AND P1, PT, R15.reuse, -INF , PT ;  /* 0xff8000000f00780b */ /* 0x040fe20003f3d000 */
[----:B------:R-:W-:Y:S02]  /*75d0*/  FMUL.FTZ R92, R15, R14 ;  /* 0x0000000e0f5c7220 */ /* 0x000fe40000410000 */
[----:B------:R-:W-:Y:S03]  /*75e0*/  MUFU.EX2 R117, R117 ;  /* 0x0000007500757308 */ /* 0x000fe60000000800 */
[----:B------:R-:W-:-:S05]  /*75f0*/  FSEL R92, R92, RZ, P1 ;  /* 0x000000ff5c5c7208 */ /* 0x000fca0000800000 */
[----:B------:R-:W-:Y:S01]  /*7600*/  MUFU.EX2 R146, R146 ;  /* 0x0000009200927308 */ /* 0x000fe20000000800 */
[-CC-:B------:R-:W-:Y:S01]  /*7610*/  FFMA.FTZ R109, R2, R14.reuse, -R92.reuse ;  /* 0x0000000e026d7223 */ /* 0x180fe2000001085c */
[----:B------:R-:W-:Y:S01]  /*7620*/  FSEL R2, R15, RZ, P1 ;  /* 0x000000ff0f027208 */ /* 0x000fe20000800000 */
[-CC-:B------:R-:W-:Y:S01]  /*7630*/  FFMA.FTZ R10, R137, R14.reuse, -R92.reuse ;  /* 0x0000000e890a7223 */ /* 0x180fe2000001085c */
[-CC-:B------:R-:W-:Y:S01]  /*7640*/  FFMA.FTZ R20, R139, R14.reuse, -R92.reuse ;  /* 0x0000000e8b147223 */ /* 0x180fe2000001085c */
[-CC-:B------:R-:W-:Y:S01]  /*7650*/  FFMA.FTZ R111, R141, R14.reuse, -R92.reuse ;  /* 0x0000000e8d6f7223 */ /* 0x180fe2000001085c */
[-CC-:B------:R-:W-:Y:S01]  /*7660*/  FFMA.FTZ R88, R143, R14.reuse, -R92.reuse ;  /* 0x0000000e8f587223 */ /* 0x180fe2000001085c */
[----:B------:R-:W-:Y:S01]  /*7670*/  FADD.FTZ R11, -R2, R11 ;  /* 0x0000000b020b7221 */ /* 0x000fe20000010100 */
[----:B------:R-:W-:Y:S01]  /*7680*/  MUFU.EX2 R109, R109 ;  /* 0x0000006d006d7308 */ /* 0x000fe20000000800 */
[-CC-:B------:R-:W-:Y:S01]  /*7690*/  FFMA.FTZ R115, R145, R14.reuse, -R92.reuse ;  /* 0x0000000e91737223 */ /* 0x180fe2000001085c */
[-CC-:B------:R-:W-:Y:S01]  /*76a0*/  FFMA.FTZ R96, R89, R14.reuse, -R92.reuse ;  /* 0x0000000e59607223 */ /* 0x180fe2000001085c */
[----:B------:R-:W-:Y:S01]  /*76b0*/  FMUL.FTZ R11, R11, R14 ;  /* 0x0000000e0b0b7220 */ /* 0x000fe20000410000 */
[----:B-1----:R-:W-:Y:S01]  /*76c0*/  FFMA.FTZ R89, R0, R8, R193 ;  /* 0x0000000800597223 */ /* 0x002fe200000100c1 */
[-CC-:B------:R-:W-:Y:S01]  /*76d0*/  FFMA.FTZ R155, R147, R14.reuse, -R92.reuse ;  /* 0x0000000e939b7223 */ /* 0x180fe2000001085c */
[-CC-:B------:R-:W-:Y:S01]  /*76e0*/  FFMA.FTZ R90, R149, R14.reuse, -R92.reuse ;  /* 0x0000000e955a7223 */ /* 0x180fe2000001085c */
[-CC-:B------:R-:W-:Y:S01]  /*76f0*/  FFMA.FTZ R149, R93, R14.reuse, -R92.reuse ;  /* 0x0000000e5d957223 */ /* 0x180fe2000001085c */
[----:B------:R-:W0:Y:S01]  /*7700*/  MUFU.EX2 R2, R11 ;  /* 0x0000000b00027308 */ /* 0x000e220000000800 */
[----:B--2---:R-:W-:Y:S01]  /*7710*/  FADD.FTZ R89, R156, R89 ;  /* 0x000000599c597221 */ /* 0x004fe20000010000 */
[-CC-:B------:R-:W-:Y:S01]  /*7720*/  FFMA.FTZ R94, R151, R14.reuse, -R92.reuse ;  /* 0x0000000e975e7223 */ /* 0x180fe2000001085c */
[-CC-:B------:R-:W-:Y:S01]  /*7730*/  FFMA.FTZ R151, R95, R14.reuse, -R92.reuse ;  /* 0x0000000e5f977223 */ /* 0x180fe2000001085c */
[-CC-:B------:R-:W-:Y:S01]  /*7740*/  FFMA.FTZ R145, R97, R14.reuse, -R92.reuse ;  /* 0x0000000e61917223 */ /* 0x180fe2000001085c */
[----:B---3--:R-:W-:Y:S01]  /*7750*/  FADD.FTZ R8, R158, R89 ;  /* 0x000000599e087221 */ /* 0x008fe20000010000 */
[-CC-:B------:R-:W-:Y:S01]  /*7760*/  FFMA.FTZ R91, R91, R14.reuse, -R92.reuse ;  /* 0x0000000e5b5b7223 */ /* 0x180fe2000001085c */
[-CC-:B------:R-:W-:Y:S01]  /*7770*/  FFMA.FTZ R99, R99, R14.reuse, -R92.reuse ;  /* 0x0000000e63637223 */ /* 0x180fe2000001085c */
[----:B------:R-:W1:Y:S01]  /*7780*/  MUFU.EX2 R10, R10 ;  /* 0x0000000a000a7308 */ /* 0x000e620000000800 */
[-CC-:B------:R-:W-:Y:S01]  /*7790*/  FFMA.FTZ R157, R157, R14.reuse, -R92.reuse ;  /* 0x0000000e9d9d7223 */ /* 0x180fe2000001085c */
[-CC-:B------:R-:W-:Y:S01]  /*77a0*/  FFMA.FTZ R159, R159, R14.reuse, -R92.reuse ;  /* 0x0000000e9f9f7223 */ /* 0x180fe2000001085c */
[-CC-:B------:R-:W-:Y:S01]  /*77b0*/  FFMA.FTZ R175, R175, R14.reuse, -R92.reuse ;  /* 0x0000000eafaf7223 */ /* 0x180fe2000001085c */
[-CC-:B------:R-:W-:Y:S01]  /*77c0*/  FFMA.FTZ R177, R177, R14.reuse, -R92.reuse ;  /* 0x0000000eb1b17223 */ /* 0x180fe2000001085c */
[-CC-:B------:R-:W-:Y:S01]  /*77d0*/  FFMA.FTZ R181, R181, R14.reuse, -R92.reuse ;  /* 0x0000000eb5b57223 */ /* 0x180fe2000001085c */
[-CC-:B------:R-:W-:Y:S01]  /*77e0*/  FFMA.FTZ R183, R183, R14.reuse, -R92.reuse ;  /* 0x0000000eb7b77223 */ /* 0x180fe2000001085c */
[-CC-:B------:R-:W-:Y:S01]  /*77f0*/  FFMA.FTZ R135, R135, R14.reuse, -R92.reuse ;  /* 0x0000000e87877223 */ /* 0x180fe2000001085c */
[----:B------:R-:W2:Y:S01]  /*7800*/  MUFU.EX2 R20, R20 ;  /* 0x0000001400147308 */ /* 0x000ea20000000800 */
[----:B0-----:R-:W-:Y:S01]  /*7810*/  FFMA.FTZ R3, R2, R3, R109 ;  /* 0x0000000302037223 */ /* 0x001fe2000001006d */
[-CC-:B------:R-:W-:Y:S01]  /*7820*/  FFMA.FTZ R153, R153, R14.reuse, -R92.reuse ;  /* 0x0000000e99997223 */ /* 0x180fe2000001085c */
[----:B------:R-:W-:-:S05]  /*7830*/  FFMA.FTZ R92, R131, R14, -R92 ;  /* 0x0000000e835c7223 */ /* 0x000fca000001085c */
[----:B------:R-:W0:Y:S01]  /*7840*/  MUFU.EX2 R111, R111 ;  /* 0x0000006f006f7308 */ /* 0x000e220000000800 */
[----:B-1----:R-:W-:-:S07]  /*7850*/  FADD.FTZ R3, R10, R3 ;  /* 0x000000030a037221 */ /* 0x002fce0000010000 */
[----:B------:R-:W1:Y:S01]  /*7860*/  MUFU.EX2 R88, R88 ;  /* 0x0000005800587308 */ /* 0x000e620000000800 */
[----:B--2---:R-:W-:Y:S01]  /*7870*/  FADD.FTZ R98, R20, R3 ;  /* 0x0000000314627221 */ /* 0x004fe20000010000 */
[----:B------:R-:W-:-:S04]  /*7880*/  FADD.FTZ R3, R187, R8 ;  /* 0x00000008bb037221 */ /* 0x000fc80000010000 */
[----:B------:R-:W-:Y:S02]  /*7890*/  FADD.FTZ R8, R152, R3 ;  /* 0x0000000398087221 */ /* 0x000fe40000010000 */
[----:B------:R-:W2:Y:S01]  /*78a0*/  MUFU.EX2 R115, R115 ;  /* 0x0000007300737308 */ /* 0x000ea20000000800 */
[----:B0-----:R-:W-:Y:S01]  /*78b0*/  FADD.FTZ R11, R111, R98 ;  /* 0x000000626f0b7221 */ /* 0x001fe20000010000 */
[----:B------:R-:W-:-:S04]  /*78c0*/  FADD.FTZ R3, R179, R8 ;  /* 0x00000008b3037221 */ /* 0x000fc80000010000 */
[----:B------:R-:W-:Y:S02]  /*78d0*/  FADD.FTZ R8, R154, R3 ;  /* 0x000000039a087221 */ /* 0x000fe40000010000 */
[----:B------:R-:W0:Y:S01]  /*78e0*/  MUFU.EX2 R155, R155 ;  /* 0x0000009b009b7308 */ /* 0x000e220000000800 */
[----:B-1----:R-:W-:Y:S01]  /*78f0*/  FADD.FTZ R98, R88, R11 ;  /* 0x0000000b58627221 */ /* 0x002fe20000010000 */
[----:B------:R-:W-:-:S06]  /*7900*/  FADD.FTZ R11, R133, R8 ;  /* 0x00000008850b7221 */ /* 0x000fcc0000010000 */
[----:B------:R-:W1:Y:S01]  /*7910*/  MUFU.EX2 R90, R90 ;  /* 0x0000005a005a7308 */ /* 0x000e620000000800 */
[----:B--2---:R-:W-:-:S07]  /*7920*/  FADD.FTZ R98, R115, R98 ;  /* 0x0000006273627221 */ /* 0x004fce0000010000 */
[----:B------:R-:W2:Y:S01]  /*7930*/  MUFU.EX2 R149, R149 ;  /* 0x0000009500957308 */ /* 0x000ea20000000800 */
[----:B0-----:R-:W-:Y:S01]  /*7940*/  FADD.FTZ R3, R155, R98 ;  /* 0x000000629b037221 */ /* 0x001fe20000010000 */
[----:B------:R-:W-:-:S04]  /*7950*/  FADD.FTZ R98, R148, R11 ;  /* 0x0000000b94627221 */ /* 0x000fc80000010000 */
[----:B------:R-:W-:Y:S02]  /*7960*/  FADD.FTZ R11, R103, R98 ;  /* 0x00000062670b7221 */ /* 0x000fe40000010000 */
[----:B------:R-:W0:Y:S01]  /*7970*/  MUFU.EX2 R94, R94 ;  /* 0x0000005e005e7308 */ /* 0x000e220000000800 */
[----:B-1----:R-:W-:Y:S01]  /*7980*/  FADD.FTZ R8, R90, R3 ;  /* 0x000000035a087221 */ /* 0x002fe20000010000 */
[----:B------:R-:W-:-:S04]  /*7990*/  FADD.FTZ R98, R150, R11 ;  /* 0x0000000b96627221 */ /* 0x000fc80000010000 */
[----:B------:R-:W-:Y:S02]  /*79a0*/  FADD.FTZ R11, R105, R98 ;  /* 0x00000062690b7221 */ /* 0x000fe40000010000 */
[----:B------:R-:W1:Y:S01]  /*79b0*/  MUFU.EX2 R151, R151 ;  /* 0x0000009700977308 */ /* 0x000e620000000800 */
[----:B--2---:R-:W-:Y:S01]  /*79c0*/  FADD.FTZ R3, R149, R8 ;  /* 0x0000000895037221 */ /* 0x004fe20000010000 */
[----:B------:R-:W-:-:S06]  /*79d0*/  FADD.FTZ R98, R144, R11 ;  /* 0x0000000b90627221 */ /* 0x000fcc0000010000 */
[----:B------:R-:W2:Y:S01]  /*79e0*/  MUFU.EX2 R96, R96 ;  /* 0x0000006000607308 */ /* 0x000ea20000000800 */
[----:B0-----:R-:W-:-:S07]  /*79f0*/  FADD.FTZ R8, R94, R3 ;  /* 0x000000035e087221 */ /* 0x001fce0000010000 */
[----:B------:R-:W0:Y:S01]  /*7a00*/  MUFU.EX2 R145, R145 ;  /* 0x0000009100917308 */ /* 0x000e220000000800 */
[----:B-1----:R-:W-:-:S07]  /*7a10*/  FADD.FTZ R3, R151, R8 ;  /* 0x0000000897037221 */ /* 0x002fce0000010000 */
[----:B------:R-:W1:Y:S01]  /*7a20*/  MUFU.EX2 R91, R91 ;  /* 0x0000005b005b7308 */ /* 0x000e620000000800 */
[----:B--2---:R-:W-:Y:S01]  /*7a30*/  FADD.FTZ R8, R96, R3 ;  /* 0x0000000360087221 */ /* 0x004fe20000010000 */
[----:B------:R-:W-:-:S04]  /*7a40*/  FADD.FTZ R3, R117, R98 ;  /* 0x0000006275037221 */ /* 0x000fc80000010000 */
[----:B------:R-:W-:Y:S02]  /*7a50*/  FADD.FTZ R98, R146, R3 ;  /* 0x0000000392627221 */ /* 0x000fe40000010000 */
        /* <DEDUP_REMOVED lines=42> */
.L_x_1006:
[----:B------:R-:W-:Y:S01]  /*7d00*/  UIADD3 UR6, UR6, 0x2a860, URZ ;  /* 0x0002a86006067890 */ /* 0x000fe2000fffe03f */
[----:B------:R-:W-:Y:S01]  /*7d10*/  ISETP.GT.AND P1, PT, R12, R9, PT ;  /* 0x000000090c00720c */ /* 0x000fe20003f24270 */
[----:B------:R-:W-:Y:S01]  /*7d20*/  UMOV UR41, UR39 ;  /* 0x0000002700297c82 */ /* 0x000fe20008000000 */
[----:B------:R-:W-:Y:S01]  /*7d30*/  UMOV UR4, UR38 ;  /* 0x0000002600047c82 */ /* 0x000fe20008000000 */
[----:B------:R-:W-:Y:S01]  /*7d40*/  UPRMT UR6, UR60, 0x654, UR6 ;  /* 0x000006543c067896 */ /* 0x000fe20008000006 */
[----:B------:R-:W-:Y:S01]  /*7d50*/  F2FP.F16.F32.PACK_AB R157, R10, R109 ;  /* 0x0000006d0a9d723e */ /* 0x000fe200000000ff */
[----:B------:R-:W-:Y:S01]  /*7d60*/  VIADD R12, R12, 0xffffffff ;  /* 0xffffffff0c0c7836 */ /* 0x000fe20000000000 */
[----:B------:R-:W-:Y:S01]  /*7d70*/  F2FP.F16.F32.PACK_AB R156, R156, R193 ;  /* 0x000000c19c9c723e */ /* 0x000fe200000000ff */
[----:B------:R-:W-:Y:S01]  /*7d80*/  IMAD.MOV.U32 R11, RZ, RZ, R15 ;  /* 0x000000ffff0b7224 */ /* 0x000fe200078e000f */
[----:B------:R-:W-:Y:S01]  /*7d90*/  F2FP.F16.F32.PACK_AB R158, R187, R158 ;  /* 0x0000009ebb9e723e */ /* 0x000fe200000000ff */
[----:B------:R-:W-:Y:S01]  /*7da0*/  IMAD.MOV.U32 R10, RZ, RZ, R13 ;  /* 0x000000ffff0a7224 */ /* 0x000fe200078e000d */
        /* <DEDUP_REMOVED lines=21> */
[----:B------:R-:W-:Y:S01]  /*7f00*/  F2FP.F16.F32.PACK_AB R139, R92, R139 ;  /* 0x0000008b5c8b723e */ /* 0x000fe200000000ff */
[----:B------:R-:W-:Y:S06]  /*7f10*/  @P1 BRA `(.L_x_1007) ;  /* 0xffffffcc00241947 */ /* 0x000fec000383ffff */
.L_x_988:
[----:B------:R-:W-:Y:S01]  /*7f20*/  ISETP.NE.AND P2, PT, R168, 0x1, PT ;  /* 0x00000001a800780c */ /* 0x000fe20003f45270 */
[----:B------:R-:W-:Y:S01]  /*7f30*/  VIADD R9, R17, 0x7f ;  /* 0x0000007f11097836 */ /* 0x000fe20000000000 */
[----:B------:R-:W-:-:S11]  /*7f40*/  LOP3.LUT P1, RZ, R19, 0x80000, RZ, 0xc0, !PT ;  /* 0x0008000013ff7812 */ /* 0x000fd6000782c0ff */
[----:B------:R-:W0:Y:S08]  /*7f50*/  @P2 LDC R10, c[0x0][0x44c] ;  /* 0x00011300ff0a2b82 */ /* 0x000e300000000800 */
[----:B------:R-:W1:Y:S01]  /*7f60*/  @P2 LDC R20, c[0x0][0x450] ;  /* 0x00011400ff142b82 */ /* 0x000e620000000800 */
[----:B0-----:R-:W-:Y:S01]  /*7f70*/  @P2 IMAD.HI.U32 R11, R9, R10, RZ ;  /* 0x0000000a090b2227 */ /* 0x001fe200078e00ff */
[----:B------:R-:W-:-:S04]  /*7f80*/  IADD3 R10, R16, 0x1, -R21 ;  /* 0x00000001100a7810 */ /* 0x000fc80007ffe815 */
[----:B-1----:R-:W-:-:S05]  /*7f90*/  @P2 SHF.R.U32.HI R9, RZ, R20, R11 ;  /* 0x00000014ff092219 */ /* 0x002fca000001160b */
[----:B------:R-:W-:-:S04]  /*7fa0*/  IMAD.IADD R9, R10, 0x1, R9 ;  /* 0x000000010a097824 */ /* 0x000fc800078e0209 */
[----:B------:R-:W-:Y:S01]  /*7fb0*/  VIADD R10, R9, -UR50 ;  /* 0x80000032090a7c36 */ /* 0x000fe20008000000 */
[----:B------:R-:W-:Y:S06]  /*7fc0*/  @!P1 BRA `(.L_x_1008) ;  /* 0x0000000000449947 */ /* 0x000fec0003800000 */
[----:B------:R-:W-:-:S13]  /*7fd0*/  ISETP.GT.AND P1, PT, R9, -0x1, PT ;  /* 0xffffffff0900780c */ /* 0x000fda0003f24270 */
[----:B------:R-:W-:Y:S05]  /*7fe0*/  @P1 BRA `(.L_x_1009) ;  /* 0x0000000000201947 */ /* 0x000fea0003800000 */
[----:B------:R-:W0:Y:S01]  /*7ff0*/  LDC R88, c[0x0][0x9e4] ;  /* 0x00027900ff587b82 */ /* 0x000e220000000800 */
[----:B------:R-:W-:Y:S02]  /*8000*/  LOP3.LUT R9, RZ, R9, RZ, 0x33, !PT ;  /* 0x00000009ff097212 */ /* 0x000fe400078e33ff */
[----:B0-----:R-:W-:-:S13]  /*8010*/  ISETP.NE.AND P1, PT, R88, 0x1, PT ;  /* 0x000000015800780c */ /* 0x001fda0003f25270 */
[----:B------:R-:W0:Y:S02]  /*8020*/  @P1 LDC.64 R20, c[0x0][0x9e8] ;  /* 0x00027a00ff141b82 */ /* 0x000e240000000a00 */
[----:B0-----:R-:W-:-:S05]  /*8030*/  @P1 IMAD.HI.U32 R20, R9, R20, RZ ;  /* 0x0000001409141227 */ /* 0x001fca00078e00ff */
[----:B------:R-:W-:-:S04]  /*8040*/  @P1 SHF.R.U32.HI R9, RZ, R21, R20 ;  /* 0x00000015ff091219 */ /* 0x000fc80000011614 */
[----:B------:R-:W-:Y:S01]  /*8050*/  LOP3.LUT R9, RZ, R9, RZ, 0x33, !PT ;  /* 0x00000009ff097212 */ /* 0x000fe200078e33ff */
[----:B------:R-:W-:Y:S06]  /*8060*/  BRA `(.L_x_1010) ;  /* 0x0000000000147947 */ /* 0x000fec0003800000 */
.L_x_1009:
[----:B------:R-:W0:Y:S02]  /*8070*/  LDC R88, c[0x0][0x9e4] ;  /* 0x00027900ff587b82 */ /* 0x000e240000000800 */
[----:B0-----:R-:W-:-:S13]  /*8080*/  ISETP.NE.AND P1, PT, R88, 0x1, PT ;  /* 0x000000015800780c */ /* 0x001fda0003f25270 */
[----:B------:R-:W0:Y:S02]  /*8090*/  @P1 LDC.64 R20, c[0x0][0x9e8] ;  /* 0x00027a00ff141b82 */ /* 0x000e240000000a00 */
[----:B0-----:R-:W-:-:S05]  /*80a0*/  @P1 IMAD.HI.U32 R20, R9, R20, RZ ;  /* 0x0000001409141227 */ /* 0x001fca00078e00ff */
[----:B------:R-:W-:-:S07]  /*80b0*/  @P1 SHF.R.U32.HI R9, RZ, R21, R20 ;  /* 0x00000015ff091219 */ /* 0x000fce0000011614 */
.L_x_1010:
[----:B------:R-:W-:-:S05]  /*80c0*/  IMAD R9, R9, R88, RZ ;  /* 0x0000005809097224 */ /* 0x000fca00078e02ff */
[----:B------:R-:W-:-:S07]  /*80d0*/  VIMNMX R10, R10, R9, !PT ;  /* 0x000000090a0a7248 */ /* 0x000fce0007fe0100 */
.L_x_1008:
[----:B------:R-:W-:-:S04]  /*80e0*/  VIADD R10, R10, 0x5f ;  /* 0x0000005f0a0a7836 */ /* 0x000fc80000000000 */
[----:B------:R-:W-:-:S05]  /*80f0*/  IMAD.HI R10, R10, 0x2aaaaaab, RZ ;  /* 0x2aaaaaab0a0a7827 */ /* 0x000fca00078e02ff */
[----:B------:R-:W-:-:S04]  /*8100*/  SHF.R.U32.HI R9, RZ, 0x1f, R10 ;  /* 0x0000001fff097819 */ /* 0x000fc8000001160a */
[----:B------:R-:W-:-:S04]  /*8110*/  LEA.HI.SX32 R10, R10, R9, 0x1c ;  /* 0x000000090a0a7211 */ /* 0x000fc800078fe2ff */
[----:B------:R-:W-:-:S04]  /*8120*/  VIMNMX R9, R23, R10, !PT ;  /* 0x0000000a17097248 */ /* 0x000fc80007fe0100 */
[----:B------:R-:W-:-:S13]  /*8130*/  ISETP.GE.AND P1, PT, R12, R9, PT ;  /* 0x000000090c00720c */ /* 0x000fda0003f26270 */
[----:B------:R-:W-:Y:S05]  /*8140*/  @!P1 BRA `(.L_x_1011) ;  /* 0x0000002000a09947 */ /* 0x000fea0003800000 */
[----:B------:R-:W-:Y:S01]  /*8150*/  IMAD.MOV.U32 R176, RZ, RZ, R15 ;  /* 0x000000ffffb07224 */ /* 0x000fe200078e000f */
[----:B------:R-:W-:Y:S01]  /*8160*/  UMOV UR41, UR39 ;  /* 0x0000002700297c82 */ /* 0x000fe20008000000 */
[----:B------:R-:W-:Y:S01]  /*8170*/  IMAD.MOV.U32 R20, RZ, RZ, R13 ;  /* 0x000000ffff147224 */ /* 0x000fe200078e000d */
[----:B------:R-:W-:Y:S01]  /*8180*/  UMOV UR4, UR38 ;  /* 0x0000002600047c82 */ /* 0x000fe20008000000 */
[----:B------:R-:W-:Y:S01]  /*8190*/  IMAD.MOV.U32 R10, RZ, RZ, R12 ;  /* 0x000000ffff0a7224 */ /* 0x000fe200078e000c */
[----:B------:R-:W-:-:S06]  /*81a0*/  ULDC UR5, c[0x0][0x9d8] ;  /* 0x0002760000057ab9 */ /* 0x000fcc0000000800 */
.L_x_1022:
[----:B------:R-:W-:-:S04]  /*81b0*/  UISETP.NE.AND UP0, UPT, UR4, 0x1, UPT ;  /* 0x000000010400788c */ /* 0x000fc8000bf05270 */
[----:B------:R-:W-:-:S04]  /*81c0*/  USEL UR39, URZ, 0x1, UP0 ;  /* 0x000000013f277887 */ /* 0x000fc80008000000 */
[----:B------:R-:W-:Y:S01]  /*81d0*/  ULOP3.LUT UR39, UR41, UR39, URZ, 0x3c, !UPT ;  /* 0x0000002729277292 */ /* 0x000fe2000f8e3c3f */
[----:B------:R-:W-:Y:S11]  /*81e0*/  @!P0 BRA `(.L_x_1012) ;  /* 0x0000000000048947 */ /* 0x000ff60003800000 */
[----:B------:R-:W-:Y:S01]  /*81f0*/  BPT.TRAP 0x1 ;  /* 0x000000040000795c */ /* 0x000fe20000300000 */
.L_x_1012:
        /* <DEDUP_REMOVED lines=9> */
.L_x_1013:
[----:B-1----:R-:W-:Y:S05]  /*8290*/  @P1 BRA `(.L_x_1014) ;  /* 0x0000000000081947 */ /* 0x002fea0003800000 */
[----:B------:R-:W1:Y:S02]  /*82a0*/  SYNCS.PHASECHK.TRANS64.TRYWAIT P1, [UR7+0x2a830], R11 ;  /* 0x02a8300bff0075a7 */ /* 0x000e640008020147 */
[----:B-1----:R-:W-:Y:S05]  /*82b0*/  @!P1 BRA `(.L_x_1015) ;  /* 0x000000c400209947 */ /* 0x002fea0003800000 */
.L_x_1014:
        /* <DEDUP_REMOVED lines=137> */
.L_x_1016:
[----:B------:R-:W-:Y:S01]  /*8b50*/  ULEA UR6, UR4, UR40, 0x3 ;  /* 0x0000002804067291 */ /* 0x000fe2000f8e183f */
[----:B------:R-:W-:-:S05]  /*8b60*/  IMAD.U32 R0, RZ, RZ, UR41 ;  /* 0x00000029ff007e24 */ /* 0x000fca000f8e00ff */
[----:B------:R-:W-:-:S04]  /*8b70*/  SHF.L.U32 R0, R0, 0x1f, RZ ;  /* 0x0000001f00007819 */ /* 0x000fc800000006ff */
[----:B------:R2:W3:Y:S01]  /*8b80*/  SYNCS.PHASECHK.TRANS64.TRYWAIT P1, [UR6+0x2a850], R0 ;  /* 0x02a85000ff0075a7 */ /* 0x0004e20008020146 */
[----:B------:R-:W-:Y:S05]  /*8b90*/  @!P0 BRA `(.L_x_1017) ;  /* 0x0000000000048947 */ /* 0x000fea0003800000 */
[----:B------:R-:W-:Y:S01]  /*8ba0*/  BPT.TRAP 0x1 ;  /* 0x000000040000795c */ /* 0x000fe20000300000 */
.L_x_1017:
[----:B---3--:R-:W-:Y:S05]  /*8bb0*/  @P1 BRA `(.L_x_1018) ;  /* 0x0000000000081947 */ /* 0x008fea0003800000 */
[----:B------:R-:W3:Y:S02]  /*8bc0*/  SYNCS.PHASECHK.TRANS64.TRYWAIT P1, [UR6+0x2a850], R0 ;  /* 0x02a85000ff0075a7 */ /* 0x000ee40008020146 */
[----:B---3--:R-:W-:Y:S05]  /*8bd0*/  @!P1 BRA `(.L_x_1019) ;  /* 0x000000b800f09947 */ /* 0x008fea0003800000 */
.L_x_1018:
        /* <DEDUP_REMOVED lines=38> */
.L_x_1020:
[----:B------:R-:W-:Y:S01]  /*8e40*/  FMUL.FTZ R137, R88, UR5 ;  /* 0x0000000558897c20 */ /* 0x000fe20008410000 */
[----:B------:R-:W-:Y:S01]  /*8e50*/  FMUL.FTZ R139, R89, UR5 ;  /* 0x00000005598b7c20 */ /* 0x000fe20008410000 */
[----:B01----:R-:W-:Y:S01]  /*8e60*/  FMUL.FTZ R11, R90, UR5 ;  /* 0x000000055a0b7c20 */ /* 0x003fe20008410000 */
        /* <DEDUP_REMOVED lines=57> */
[----:B------:R-:W0:Y:S01]  /*9200*/  LDC R14, c[0x0][0x988] ;  /* 0x00026200ff0e7b82 */ /* 0x000e220000000800 */
[----:B------:R-:W-:Y:S01]  /*9210*/  UIADD3 UR7, UR7, 0x2a840, URZ ;  /* 0x0002a84007077890 */ /* 0x000fe2000fffe03f */
[----:B------:R-:W3:Y:S01]  /*9220*/  MUFU.TANH R145, R145 ;  /* 0x0000009100917308 */ /* 0x000ee20000002400 */
[----:B-1----:R-:W-:-:S02]  /*9230*/  FMNMX.FTZ R0, R143, R0, !PT ;  /* 0x000000008f007209 */ /* 0x002fc40007810000 */
[----:B------:R-:W-:-:S05]  /*9240*/  UPRMT UR7, UR60, 0x654, UR7 ;  /* 0x000006543c077896 */ /* 0x000fca0008000007 */
[----:B------:R-:W1:Y:S01]  /*9250*/  MUFU.TANH R91, R91 ;  /* 0x0000005b005b7308 */ /* 0x000e620000002400 */
[----:B--2---:R-:W-:-:S03]  /*9260*/  FMNMX.FTZ R2, R89, R2, !PT ;  /* 0x0000000259027209 */ /* 0x004fc60007810000 */
[----:B------:R-:W-:Y:S04]  /*9270*/  SYNCS.ARRIVE.TRANS64.RED.A1T0 RZ, [UR7], RZ ;  /* 0x000000ffffff79a7 */ /* 0x000fe80008100407 */
        /* <DEDUP_REMOVED lines=77> */
[----:B--2---:R-:W-:-:S05]  /*9750*/  FMNMX.FTZ R0, R195, R0, !PT ;  /* 0x00000000c3007209 */ /* 0x004fca0007810000 */
[----:B------:R-:W2:Y:S01]  /*9760*/  SHFL.BFLY PT, R13, R0, 0x2, 0x1f ;  /* 0x0c401f00000d7f89 */ /* 0x000ea200000e0000 */
[----:B---3--:R-:W-:-:S04]  /*9770*/  FMNMX.FTZ R2, R131, R2, !PT ;  /* 0x0000000283027209 */ /* 0x008fc80007810000 */
[----:B-1----:R-:W-:-:S05]  /*9780*/  FMNMX.FTZ R2, R133, R2, !PT ;  /* 0x0000000285027209 */ /* 0x002fca0007810000 */
[----:B------:R-:W1:Y:S01]  /*9790*/  SHFL.BFLY PT, R15, R2, 0x2, 0x1f ;  /* 0x0c401f00020f7f89 */ /* 0x000e6200000e0000 */
[----:B--2---:R-:W-:-:S05]  /*97a0*/  FMNMX.FTZ R12, R0, R13, !PT ;  /* 0x0000000d000c7209 */ /* 0x004fca0007810000 */
[----:B------:R-:W2:Y:S01]  /*97b0*/  SHFL.BFLY PT, R13, R12, 0x1, 0x1f ;  /* 0x0c201f000c0d7f89 */ /* 0x000ea200000e0000 */
[----:B-1----:R-:W-:-:S05]  /*97c0*/  FMNMX.FTZ R88, R2, R15, !PT ;  /* 0x0000000f02587209 */ /* 0x002fca0007810000 */
[----:B------:R-:W1:Y:S01]  /*97d0*/  SHFL.BFLY PT, R15, R88, 0x1, 0x1f ;  /* 0x0c201f00580f7f89 */ /* 0x000e6200000e0000 */
[----:B--2---:R-:W-:-:S05]  /*97e0*/  FMNMX.FTZ R13, R12, R13, !PT ;  /* 0x0000000d0c0d7209 */ /* 0x004fca0007810000 */
[C---:B------:R-:W-:Y:S01]  /*97f0*/  FADD.FTZ R135, -R13.reuse, R20 ;  /* 0x000000140d877221 */ /* 0x040fe20000010100 */
[----:B0-----:R-:W-:-:S03]  /*9800*/  FMUL.FTZ R90, R13, R14 ;  /* 0x0000000e0d5a7220 */ /* 0x001fc60000410000 */
[-C--:B------:R-:W-:Y:S01]  /*9810*/  FMUL.FTZ R20, R135, R14.reuse ;  /* 0x0000000e87147220 */ /* 0x080fe20000410000 */
[-CC-:B------:R-:W-:Y:S01]  /*9820*/  FFMA.FTZ R150, R157, R14.reuse, -R90.reuse ;  /* 0x0000000e9d967223 */ /* 0x180fe2000001085a */
[-CC-:B------:R-:W-:Y:S01]  /*9830*/  FFMA.FTZ R156, R139, R14.reuse, -R90.reuse ;  /* 0x0000000e8b9c7223 */ /* 0x180fe2000001085a */
[-CC-:B------:R-:W-:Y:S01]  /*9840*/  FFMA.FTZ R152, R145, R14.reuse, -R90.reuse ;  /* 0x0000000e91987223 */ /* 0x180fe2000001085a */
[----:B------:R0:W-:Y:S01]  /*9850*/  MUFU.EX2 R0, R20 ;  /* 0x0000001400007308 */ /* 0x0001e20000000800 */
[-CC-:B------:R-:W-:Y:S01]  /*9860*/  FFMA.FTZ R158, R141, R14.reuse, -R90.reuse ;  /* 0x0000000e8d9e7223 */ /* 0x180fe2000001085a */
[-CC-:B------:R-:W-:Y:S01]  /*9870*/  FFMA.FTZ R145, R159, R14.reuse, -R90.reuse ;  /* 0x0000000e9f917223 */ /* 0x180fe2000001085a */
[----:B-1----:R-:W-:Y:S01]  /*9880*/  FMNMX.FTZ R15, R88, R15, !PT ;  /* 0x0000000f580f7209 */ /* 0x002fe20007810000 */
[-CC-:B------:R-:W-:Y:S01]  /*9890*/  FFMA.FTZ R148, R153, R14.reuse, -R90.reuse ;  /* 0x0000000e99947223 */ /* 0x180fe2000001085a */
[-CC-:B------:R-:W-:Y:S01]  /*98a0*/  FFMA.FTZ R139, R147, R14.reuse, -R90.reuse ;  /* 0x0000000e938b7223 */ /* 0x180fe2000001085a */
[-CC-:B------:R-:W-:Y:S01]  /*98b0*/  FFMA.FTZ R154, R149, R14.reuse, -R90.reuse ;  /* 0x0000000e959a7223 */ /* 0x180fe2000001085a */
[-C--:B------:R-:W-:Y:S01]  /*98c0*/  FFMA.FTZ R144, R175, R14.reuse, -R90 ;  /* 0x0000000eaf907223 */ /* 0x080fe2000001085a */
[C---:B------:R-:W-:Y:S01]  /*98d0*/  FADD.FTZ R135, -R15.reuse, R176 ;  /* 0x000000b00f877221 */ /* 0x040fe20000010100 */
[-C--:B------:R-:W-:Y:S01]  /*98e0*/  FMUL.FTZ R92, R15, R14.reuse ;  /* 0x0000000e0f5c7220 */ /* 0x080fe20000410000 */
[----:B------:R-:W-:Y:S01]  /*98f0*/  MUFU.EX2 R156, R156 ;  /* 0x0000009c009c7308 */ /* 0x000fe20000000800 */
[-CC-:B------:R-:W-:Y:S01]  /*9900*/  FFMA.FTZ R147, R177, R14.reuse, -R90.reuse ;  /* 0x0000000eb1937223 */ /* 0x180fe2000001085a */
[-C--:B------:R-:W-:Y:S01]  /*9910*/  FMUL.FTZ R2, R135, R14.reuse ;  /* 0x0000000e87027220 */ /* 0x080fe20000410000 */
[-C--:B------:R-:W-:Y:S01]  /*9920*/  FFMA.FTZ R135, R137, R14.reuse, -R90 ;  /* 0x0000000e89877223 */ /* 0x080fe2000001085a */
[-CC-:B------:R-:W-:Y:S01]  /*9930*/  FFMA.FTZ R157, R11, R14.reuse, -R92.reuse ;  /* 0x0000000e0b9d7223 */ /* 0x180fe2000001085c */
[-CC-:B------:R-:W-:Y:S01]  /*9940*/  FFMA.FTZ R12, R21, R14.reuse, -R92.reuse ;  /* 0x0000000e150c7223 */ /* 0x180fe2000001085c */
[-C--:B------:R-:W-:Y:S01]  /*9950*/  FFMA.FTZ R159, R89, R14.reuse, -R92 ;  /* 0x0000000e599f7223 */ /* 0x080fe2000001085c */
[-C--:B------:R-:W-:Y:S01]  /*9960*/  FFMA.FTZ R137, R143, R14.reuse, -R90 ;  /* 0x0000000e8f897223 */ /* 0x080fe2000001085a */
[----:B------:R-:W-:Y:S01]  /*9970*/  MUFU.EX2 R2, R2 ;  /* 0x0000000200027308 */ /* 0x000fe20000000800 */
[-CC-:B0-----:R-:W-:Y:S01]  /*9980*/  FFMA.FTZ R20, R91, R14.reuse, -R92.reuse ;  /* 0x0000000e5b147223 */ /* 0x181fe2000001085c */
[-CC-:B------:R-:W-:Y:S01]  /*9990*/  FFMA.FTZ R153, R93, R14.reuse, -R92.reuse ;  /* 0x0000000e5d997223 */ /* 0x180fe2000001085c */
[-C--:B------:R-:W-:Y:S01]  /*99a0*/  FFMA.FTZ R88, R95, R14.reuse, -R92 ;  /* 0x0000000e5f587223 */ /* 0x080fe2000001085c */
[-C--:B------:R-:W-:Y:S01]  /*99b0*/  FFMA.FTZ R143, R155, R14.reuse, -R90 ;  /* 0x0000000e9b8f7223 */ /* 0x080fe2000001085a */
[-C--:B------:R-:W-:Y:S01]  /*99c0*/  FFMA.FTZ R155, R97, R14.reuse, -R92 ;  /* 0x0000000e619b7223 */ /* 0x080fe2000001085c */
        /* <DEDUP_REMOVED lines=9> */
[-CC-:B------:R-:W-:Y:S01]  /*9a60*/  FFMA.FTZ R179, R191, R14.reuse, -R90.reuse ;  /* 0x0000000ebfb37223 */ /* 0x180fe2000001085a */
[----:B------:R-:W1:Y:S01]  /*9a70*/  MUFU.EX2 R157, R157 ;  /* 0x0000009d009d7308 */ /* 0x000e620000000800 */
[-CC-:B------:R-:W-:Y:S01]  /*9a80*/  FFMA.FTZ R138, R193, R14.reuse, -R90.reuse ;  /* 0x0000000ec18a7223 */ /* 0x180fe2000001085a */
[-C--:B------:R-:W-:Y:S01]  /*9a90*/  FFMA.FTZ R181, R195, R14.reuse, -R90 ;  /* 0x0000000ec3b57223 */ /* 0x080fe2000001085a */
[-CC-:B------:R-:W-:Y:S01]  /*9aa0*/  FFMA.FTZ R90, R99, R14.reuse, -R92.reuse ;  /* 0x0000000e635a7223 */ /* 0x180fe2000001085c */
[-CC-:B------:R-:W-:Y:S01]  /*9ab0*/  FFMA.FTZ R149, R101, R14.reuse, -R92.reuse ;  /* 0x0000000e65957223 */ /* 0x180fe2000001085c */
[-CC-:B------:R-:W-:Y:S01]  /*9ac0*/  FFMA.FTZ R94, R103, R14.reuse, -R92.reuse ;  /* 0x0000000e675e7223 */ /* 0x180fe2000001085c */
[-CC-:B------:R-:W-:Y:S01]  /*9ad0*/  FFMA.FTZ R151, R105, R14.reuse, -R92.reuse ;  /* 0x0000000e69977223 */ /* 0x180fe2000001085c */
[--C-:B------:R-:W-:Y:S01]  /*9ae0*/  FFMA.FTZ R96, R107, R14, -R92.reuse ;  /* 0x0000000e6b607223 */ /* 0x100fe2000001085c */
[----:B------:R-:W2:Y:S01]  /*9af0*/  MUFU.EX2 R12, R12 ;  /* 0x0000000c000c7308 */ /* 0x000ea20000000800 */
[----:B0-----:R-:W-:Y:S01]  /*9b00*/  FFMA.FTZ R21, R0, R8, R135 ;  /* 0x0000000800157223 */ /* 0x001fe20000010087 */
[-CC-:B------:R-:W-:Y:S01]  /*9b10*/  FFMA.FTZ R11, R109, R14.reuse, -R92.reuse ;  /* 0x0000000e6d0b7223 */ /* 0x180fe2000001085c */
[-CC-:B------:R-:W-:Y:S01]  /*9b20*/  FFMA.FTZ R111, R111, R14.reuse, -R92.reuse ;  /* 0x0000000e6f6f7223 */ /* 0x180fe2000001085c */
[-CC-:B------:R-:W-:Y:S01]  /*9b30*/  FFMA.FTZ R113, R113, R14.reuse, -R92.reuse ;  /* 0x0000000e71717223 */ /* 0x180fe2000001085c */
[----:B------:R-:W-:Y:S01]  /*9b40*/  FADD.FTZ R21, R156, R21 ;  /* 0x000000159c157221 */ /* 0x000fe20000010000 */
[-CC-:B------:R-:W-:Y:S01]  /*9b50*/  FFMA.FTZ R115, R115, R14.reuse, -R92.reuse ;  /* 0x0000000e73737223 */ /* 0x180fe2000001085c */
[-CC-:B------:R-:W-:Y:S01]  /*9b60*/  FFMA.FTZ R117, R117, R14.reuse, -R92.reuse ;  /* 0x0000000e75757223 */ /* 0x180fe2000001085c */
[----:B------:R-:W0:Y:S01]  /*9b70*/  MUFU.EX2 R158, R158 ;  /* 0x0000009e009e7308 */ /* 0x000e220000000800 */
[----:B-1----:R-:W-:Y:S01]  /*9b80*/  FFMA.FTZ R3, R2, R3, R157 ;  /* 0x0000000302037223 */ /* 0x002fe2000001009d */
[-CC-:B------:R-:W-:Y:S01]  /*9b90*/  FFMA.FTZ R119, R119, R14.reuse, -R92.reuse ;  /* 0x0000000e77777223 */ /* 0x180fe2000001085c */
[-CC-:B------:R-:W-:Y:S01]  /*9ba0*/  FFMA.FTZ R121, R121, R14.reuse, -R92.reuse ;  /* 0x0000000e79797223 */ /* 0x180fe2000001085c */
[-CC-:B------:R-:W-:Y:S01]  /*9bb0*/  FFMA.FTZ R123, R123, R14.reuse, -R92.reuse ;  /* 0x0000000e7b7b7223 */ /* 0x180fe2000001085c */
[-CC-:B------:R-:W-:Y:S01]  /*9bc0*/  FFMA.FTZ R127, R127, R14.reuse, -R92.reuse ;  /* 0x0000000e7f7f7223 */ /* 0x180fe2000001085c */
[-CC-:B------:R-:W-:Y:S01]  /*9bd0*/  FFMA.FTZ R129, R129, R14.reuse, -R92.reuse ;  /* 0x0000000e81817223 */ /* 0x180fe2000001085c */
[-CC-:B------:R-:W-:Y:S01]  /*9be0*/  FFMA.FTZ R131, R131, R14.reuse, -R92.reuse ;  /* 0x0000000e83837223 */ /* 0x180fe2000001085c */
[----:B------:R-:W1:Y:S01]  /*9bf0*/  MUFU.EX2 R159, R159 ;  /* 0x0000009f009f7308 */ /* 0x000e620000000800 */
[----:B--2---:R-:W-:Y:S01]  /*9c00*/  FADD.FTZ R8, R12, R3 ;  /* 0x000000030c087221 */ /* 0x004fe20000010000 */
[----:B------:R-:W-:-:S06]  /*9c10*/  FFMA.FTZ R92, R133, R14, -R92 ;  /* 0x0000000e855c7223 */ /* 0x000fcc000001085c */
        /* <DEDUP_REMOVED lines=83> */
[----:B--2---:R-:W-:Y:S01]  /*a150*/  FADD.FTZ R3, R131, R8 ;  /* 0x0000000883037221 */ /* 0x004fe20000010000 */
[----:B0-----:R-:W-:-:S03]  /*a160*/  FADD.FTZ R8, R181, R98 ;  /* 0x00000062b5087221 */ /* 0x001fc60000010000 */
[----:B-1----:R-:W-:Y:S01]  /*a170*/  FADD.FTZ R3, R92, R3 ;  /* 0x000000035c037221 */ /* 0x002fe20000010000 */
[----:B------:R-:W-:Y:S06]  /*a180*/  @!P0 BRA `(.L_x_1021) ;  /* 0x0000000000048947 */ /* 0x000fec0003800000 */
[----:B------:R-:W-:Y:S01]  /*a190*/  BPT.TRAP 0x1 ;  /* 0x000000040000795c */ /* 0x000fe20000300000 */
.L_x_1021:
[----:B------:R-:W-:Y:S01]  /*a1a0*/  UIADD3 UR6, UR6, 0x2a860, URZ ;  /* 0x0002a86006067890 */ /* 0x000fe2000fffe03f */
[C---:B------:R-:W-:Y:S01]  /*a1b0*/  ISETP.GT.AND P1, PT, R10.reuse, R9, PT ;  /* 0x000000090a00720c */ /* 0x040fe20003f24270 */
        /* <DEDUP_REMOVED lines=32> */
[----:B------:R-:W-:-:S07]  /*a3c0*/  IMAD.MOV.U32 R12, RZ, RZ, R10 ;  /* 0x000000ffff0c7224 */ /* 0x000fce00078e000a */
.L_x_1011:
[----:B------:R-:W-:-:S13]  /*a3d0*/  ISETP.GE.AND P1, PT, R12, R23, PT ;  /* 0x000000170c00720c */ /* 0x000fda0003f26270 */
[----:B------:R-:W-:Y:S05]  /*a3e0*/  @!P1 BRA `(.L_x_1023) ;  /* 0x0000003000fc9947 */ /* 0x000fea0003800000 */
[----:B------:R-:W-:Y:S01]  /*a3f0*/  IMAD.MOV.U32 R10, RZ, RZ, R15 ;  /* 0x000000ffff0a7224 */ /* 0x000fe200078e000f */
[----:B------:R-:W-:Y:S01]  /*a400*/  UMOV UR7, UR39 ;  /* 0x0000002700077c82 */ /* 0x000fe20008000000 */
[----:B------:R-:W-:Y:S01]  /*a410*/  IMAD.MOV.U32 R9, RZ, RZ, R13 ;  /* 0x000000ffff097224 */ /* 0x000fe200078e000d */
[----:B------:R-:W-:Y:S01]  /*a420*/  UMOV UR4, UR38 ;  /* 0x0000002600047c82 */ /* 0x000fe20008000000 */
[----:B------:R-:W-:Y:S01]  /*a430*/  ULDC UR41, c[0x0][0x9e4] ;  /* 0x0002790000297ab9 */ /* 0x000fe20000000800 */
[----:B------:R-:W-:Y:S01]  /*a440*/  ULDC UR50, c[0x0][0x9dc] ;  /* 0x0002770000327ab9 */ /* 0x000fe20000000800 */
[----:B------:R-:W-:Y:S01]  /*a450*/  ULDC UR43, c[0x0][0x288] ;  /* 0x0000a200002b7ab9 */ /* 0x000fe20000000800 */
[----:B------:R-:W-:Y:S01]  /*a460*/  ULDC UR5, c[0x0][0x9d8] ;  /* 0x0002760000057ab9 */ /* 0x000fe20000000800 */
[----:B------:R-:W-:-:S05]  /*a470*/  ULDC UR51, c[0x0][0x9e0] ;  /* 0x0002780000337ab9 */ /* 0x000fca0000000800 */
.L_x_1042:
[----:B------:R-:W-:-:S04]  /*a480*/  UIADD3 UR38, UR4, 0x1, URZ ;  /* 0x0000000104267890 */ /* 0x000fc8000fffe03f */
[----:B------:R-:W-:-:S04]  /*a490*/  UISETP.NE.AND UP0, UPT, UR38, 0x2, UPT ;  /* 0x000000022600788c */ /* 0x000fc8000bf05270 */
[----:B------:R-:W-:Y:S02]  /*a4a0*/  USEL UR39, URZ, 0x1, UP0 ;  /* 0x000000013f277887 */ /* 0x000fe40008000000 */
[----:B------:R-:W-:Y:S02]  /*a4b0*/  USEL UR38, UR38, URZ, UP0 ;  /* 0x0000003f26267287 */ /* 0x000fe40008000000 */
[----:B------:R-:W-:Y:S01]  /*a4c0*/  ULOP3.LUT UR39, UR7, UR39, URZ, 0x3c, !UPT ;  /* 0x0000002707277292 */ /* 0x000fe2000f8e3c3f */
[----:B------:R-:W-:Y:S11]  /*a4d0*/  @!P0 BRA `(.L_x_1024) ;  /* 0x0000000000048947 */ /* 0x000ff60003800000 */
[----:B------:R-:W-:Y:S01]  /*a4e0*/  BPT.TRAP 0x1 ;  /* 0x000000040000795c */ /* 0x000fe20000300000 */
.L_x_1024:
[----:B------:R-:W-:Y:S01]  /*a4f0*/  ULEA UR6, UR38, UR40, 0x3 ;  /* 0x0000002826067291 */ /* 0x000fe2000f8e183f */
[----:B------:R-:W-:-:S05]  /*a500*/  IMAD.U32 R11, RZ, RZ, UR39 ;  /* 0x00000027ff0b7e24 */ /* 0x000fca000f8e00ff */
[----:B------:R-:W-:-:S04]  /*a510*/  SHF.L.U32 R11, R11, 0x1f, RZ ;  /* 0x0000001f0b0b7819 */ /* 0x000fc800000006ff */
[----:B------:R0:W1:Y:S01]  /*a520*/  SYNCS.PHASECHK.TRANS64.TRYWAIT P1, [UR6+0x2a830], R11 ;  /* 0x02a8300bff0075a7 */ /* 0x0000620008020146 */
[----:B------:R-:W-:Y:S05]  /*a530*/  @!P0 BRA `(.L_x_1025) ;  /* 0x0000000000048947 */ /* 0x000fea0003800000 */
[----:B------:R-:W-:Y:S01]  /*a540*/  BPT.TRAP 0x1 ;  /* 0x000000040000795c */ /* 0x000fe20000300000 */
.L_x_1025:
[----:B-1----:R-:W-:Y:S05]  /*a550*/  @P1 BRA `(.L_x_1026) ;  /* 0x0000000000081947 */ /* 0x002fea0003800000 */
[----:B------:R-:W1:Y:S02]  /*a560*/  SYNCS.PHASECHK.TRANS64.TRYWAIT P1, [UR6+0x2a830], R11 ;  /* 0x02a8300bff0075a7 */ /* 0x000e640008020146 */
[----:B-1----:R-:W-:Y:S05]  /*a570*/  @!P1 BRA `(.L_x_1027) ;  /* 0x000000a000a09947 */ /* 0x002fea0003800000 */
.L_x_1026:
        /* <DEDUP_REMOVED lines=137> */
.L_x_1028:
[----:B------:R-:W-:Y:S01]  /*ae10*/  ULEA UR10, UR4, UR40, 0x3 ;  /* 0x00000028040a7291 */ /* 0x000fe2000f8e183f */
[----:B------:R-:W-:-:S05]  /*ae20*/  IMAD.U32 R0, RZ, RZ, UR7 ;  /* 0x00000007ff007e24 */ /* 0x000fca000f8e00ff */
[----:B------:R-:W-:-:S04]  /*ae30*/  SHF.L.U32 R0, R0, 0x1f, RZ ;  /* 0x0000001f00007819 */ /* 0x000fc800000006ff */
[----:B------:R2:W3:Y:S01]  /*ae40*/  SYNCS.PHASECHK.TRANS64.TRYWAIT P1, [UR10+0x2a850], R0 ;  /* 0x02a85000ff0075a7 */ /* 0x0004e2000802014a */
[----:B------:R-:W-:Y:S05]  /*ae50*/  @!P0 BRA `(.L_x_1029) ;  /* 0x0000000000048947 */ /* 0x000fea0003800000 */
[----:B------:R-:W-:Y:S01]  /*ae60*/  BPT.TRAP 0x1 ;  /* 0x000000040000795c */ /* 0x000fe20000300000 */
.L_x_1029:
[----:B---3--:R-:W-:Y:S05]  /*ae70*/  @P1 BRA `(.L_x_1030) ;  /* 0x0000000000081947 */ /* 0x008fea0003800000 */
[----:B------:R-:W3:Y:S02]  /*ae80*/  SYNCS.PHASECHK.TRANS64.TRYWAIT P1, [UR10+0x2a850], R0 ;  /* 0x02a85000ff0075a7 */ /* 0x000ee4000802014a */
[----:B---3--:R-:W-:Y:S05]  /*ae90*/  @!P1 BRA `(.L_x_1031) ;  /* 0x0000009800709947 */ /* 0x008fea0003800000 */
.L_x_1030:
        /* <DEDUP_REMOVED lines=37> */
.L_x_1032:
[----:B------:R-:W-:Y:S01]  /*b0f0*/  ISETP.NE.AND P2, PT, R168, 0x1, PT ;  /* 0x00000001a800780c */ /* 0x000fe20003f45270 */
[----:B------:R-:W-:Y:S01]  /*b100*/  FMUL.FTZ R149, R101, UR5 ;  /* 0x0000000565957c20 */ /* 0x000fe20008410000 */
[----:B------:R-:W-:Y:S01]  /*b110*/  FMUL.FTZ R21, R102, UR5 ;  /* 0x0000000566157c20 */ /* 0x000fe20008410000 */
[----:B------:R-:W-:Y:S01]  /*b120*/  FMUL.FTZ R2, R91, UR5 ;  /* 0x000000055b027c20 */ /* 0x000fe20008410000 */
[----:B------:R-:W-:Y:S01]  /*b130*/  FMUL.FTZ R91, R110, UR5 ;  /* 0x000000056e5b7c20 */ /* 0x000fe20008410000 */
[----:B------:R-:W-:Y:S01]  /*b140*/  IMAD.IADD R110, R22, 0x1, R17 ;  /* 0x00000001166e7824 */ /* 0x000fe200078e0211 */
[----:B------:R-:W-:Y:S01]  /*b150*/  ULEA UR4, UR38, UR40, 0x3 ;  /* 0x0000002826047291 */ /* 0x000fe2000f8e183f */
[----:B------:R-:W-:Y:S01]  /*b160*/  FMUL.FTZ R137, R92, UR5 ;  /* 0x000000055c897c20 */ /* 0x000fe20008410000 */
[----:B------:R-:W-:Y:S01]  /*b170*/  FMUL.FTZ R92, R111, UR5 ;  /* 0x000000056f5c7c20 */ /* 0x000fe20008410000 */
[----:B------:R-:W-:Y:S01]  /*b180*/  FMUL.FTZ R15, R98, UR5 ;  /* 0x00000005620f7c20 */ /* 0x000fe20008410000 */
[----:B------:R-:W-:Y:S01]  /*b190*/  UIADD3 UR4, UR4, 0x2a840, URZ ;  /* 0x0002a84004047890 */ /* 0x000fe2000fffe03f */
[----:B------:R-:W-:Y:S01]  /*b1a0*/  FMUL.FTZ R98, R118, UR5 ;  /* 0x0000000576627c20 */ /* 0x000fe20008410000 */
[----:B------:R-:W-:Y:S01]  /*b1b0*/  IMAD R118, R12, -0x60, RZ ;  /* 0xffffffa00c767824 */ /* 0x000fe200078e02ff */
[----:B------:R-:W3:Y:S01]  /*b1c0*/  @P2 LDC R101, c[0x0][0x44c] ;  /* 0x00011300ff652b82 */ /* 0x000ee20000000800 */
[----:B01----:R-:W-:Y:S01]  /*b1d0*/  FMUL.FTZ R11, R88, UR5 ;  /* 0x00000005580b7c20 */ /* 0x003fe20008410000 */
[----:B------:R-:W-:Y:S01]  /*b1e0*/  FMUL.FTZ R136, R89, UR5 ;  /* 0x0000000559887c20 */ /* 0x000fe20008410000 */
[----:B--2---:R-:W-:Y:S01]  /*b1f0*/  FMUL.FTZ R0, R90, UR5 ;  /* 0x000000055a007c20 */ /* 0x004fe20008410000 */
[----:B------:R-:W-:Y:S01]  /*b200*/  FMUL.FTZ R88, R103, UR5 ;  /* 0x0000000567587c20 */ /* 0x000fe20008410000 */
[----:B------:R-:W-:Y:S01]  /*b210*/  UPRMT UR4, UR60, 0x654, UR4 ;  /* 0x000006543c047896 */ /* 0x000fe20008000004 */
[----:B------:R-:W-:Y:S01]  /*b220*/  FMUL.FTZ R13, R94, UR5 ;  /* 0x000000055e0d7c20 */ /* 0x000fe20008410000 */
[----:B------:R-:W-:Y:S01]  /*b230*/  FMUL.FTZ R14, R95, UR5 ;  /* 0x000000055f0e7c20 */ /* 0x000fe20008410000 */
[----:B------:R-:W0:Y:S01]  /*b240*/  @P2 LDC R102, c[0x0][0x450] ;  /* 0x00011400ff662b82 */ /* 0x000e220000000800 */
        /* <DEDUP_REMOVED lines=15> */
[----:B---3--:R-:W-:-:S04]  /*b340*/  @P2 IMAD.HI.U32 R101, R110, R101, RZ ;  /* 0x000000656e652227 */ /* 0x008fc800078e00ff */
[----:B------:R-:W-:Y:S01]  /*b350*/  FMUL.FTZ R108, R116, UR5 ;  /* 0x00000005746c7c20 */ /* 0x000fe20008410000 */
[----:B------:R-:W-:Y:S01]  /*b360*/  FMUL.FTZ R109, R117, UR5 ;  /* 0x00000005756d7c20 */ /* 0x000fe20008410000 */
[----:B------:R-:W-:Y:S01]  /*b370*/  FMUL.FTZ R99, R119, UR5 ;  /* 0x0000000577637c20 */ /* 0x000fe20008410000 */
[----:B------:R-:W-:Y:S01]  /*b380*/  FMUL.FTZ R151, R122, UR5 ;  /* 0x000000057a977c20 */ /* 0x000fe20008410000 */
[----:B------:R-:W-:Y:S01]  /*b390*/  FMUL.FTZ R153, R123, UR5 ;  /* 0x000000057b997c20 */ /* 0x000fe20008410000 */
[----:B------:R-:W-:Y:S01]  /*b3a0*/  FMUL.FTZ R124, R124, UR5 ;  /* 0x000000057c7c7c20 */ /* 0x000fe20008410000 */
[----:B------:R-:W-:Y:S01]  /*b3b0*/  FMUL.FTZ R125, R125, UR5 ;  /* 0x000000057d7d7c20 */ /* 0x000fe20008410000 */
[----:B0-----:R-:W-:Y:S01]  /*b3c0*/  @P2 SHF.R.U32.HI R110, RZ, R102, R101 ;  /* 0x00000066ff6e2219 */ /* 0x001fe20000011665 */
[----:B------:R-:W-:Y:S01]  /*b3d0*/  FMUL.FTZ R155, R126, UR5 ;  /* 0x000000057e9b7c20 */ /* 0x000fe20008410000 */
[----:B------:R-:W-:Y:S01]  /*b3e0*/  FMUL.FTZ R157, R127, UR5 ;  /* 0x000000057f9d7c20 */ /* 0x000fe20008410000 */
[----:B------:R-:W-:Y:S01]  /*b3f0*/  FMUL.FTZ R128, R128, UR5 ;  /* 0x0000000580807c20 */ /* 0x000fe20008410000 */
[----:B------:R-:W-:Y:S01]  /*b400*/  FMUL.FTZ R129, R129, UR5 ;  /* 0x0000000581817c20 */ /* 0x000fe20008410000 */
[----:B------:R-:W0:Y:S01]  /*b410*/  SHFL.IDX PT, R111, R110, RZ, 0x1c1f ;  /* 0x001c1fff6e6f7589 */ /* 0x000e2200000e0000 */
[----:B------:R-:W-:Y:S01]  /*b420*/  FMUL.FTZ R175, R130, UR5 ;  /* 0x0000000582af7c20 */ /* 0x000fe20008410000 */
[----:B------:R-:W-:Y:S01]  /*b430*/  FMUL.FTZ R100, R131, UR5 ;  /* 0x0000000583647c20 */ /* 0x000fe20008410000 */
[----:B------:R-:W-:Y:S01]  /*b440*/  FMUL.FTZ R132, R132, UR5 ;  /* 0x0000000584847c20 */ /* 0x000fe20008410000 */
[----:B------:R-:W-:Y:S01]  /*b450*/  FMUL.FTZ R133, R133, UR5 ;  /* 0x0000000585857c20 */ /* 0x000fe20008410000 */
[----:B------:R-:W-:Y:S01]  /*b460*/  FMUL.FTZ R101, R134, UR5 ;  /* 0x0000000586657c20 */ /* 0x000fe20008410000 */
[----:B------:R-:W-:-:S02]  /*b470*/  VIADD R105, R118, 0x1 ;  /* 0x0000000176697836 */ /* 0x000fc40000000000 */
[----:B------:R-:W-:Y:S01]  /*b480*/  FMUL.FTZ R102, R135, UR5 ;  /* 0x0000000587667c20 */ /* 0x000fe20008410000 */
[----:B------:R-:W-:Y:S01]  /*b490*/  FMUL.FTZ R121, R121, UR5 ;  /* 0x0000000579797c20 */ /* 0x000fe20008410000 */
[----:B------:R-:W-:Y:S01]  /*b4a0*/  LOP3.LUT P1, RZ, R19, 0x80000, RZ, 0xc0, !PT ;  /* 0x0008000013ff7812 */ /* 0x000fe2000782c0ff */
[----:B------:R-:W-:Y:S01]  /*b4b0*/  IMAD R105, R18, -0x2, R105 ;  /* 0xfffffffe12697824 */ /* 0x000fe200078e0269 */
[----:B------:R-:W1:Y:S01]  /*b4c0*/  MUFU.TANH R11, R11 ;  /* 0x0000000b000b7308 */ /* 0x000e620000002400 */
[----:B------:R-:W-:Y:S01]  /*b4d0*/  SYNCS.ARRIVE.TRANS64.RED.A1T0 RZ, [UR4], RZ ;  /* 0x000000ffffff79a7 */ /* 0x000fe20008100404 */
[----:B------:R-:W-:Y:S01]  /*b4e0*/  ULOP3.LUT UR4, URZ, UR50, URZ, 0x33, !UPT ;  /* 0x000000323f047292 */ /* 0x000fe2000f8e333f */
[----:B------:R-:W-:Y:S01]  /*b4f0*/  FMUL.FTZ R120, R120, UR5 ;  /* 0x0000000578787c20 */ /* 0x000fe20008410000 */
[C---:B------:R-:W-:Y:S01]  /*b500*/  IADD3 R104, R105.reuse, -UR43, R16 ;  /* 0x8000002b69687c10 */ /* 0x040fe2000fffe010 */
[----:B------:R-:W-:-:S03]  /*b510*/  VIADD R126, R105, 0xffffffff ;  /* 0xffffffff697e7836 */ /* 0x000fc60000000000 */
[----:B------:R-:W2:Y:S01]  /*b520*/  MUFU.TANH R136, R136 ;  /* 0x0000008800887308 */ /* 0x000ea20000002400 */
[----:B------:R-:W-:-:S04]  /*b530*/  VIADD R122, R104, UR4 ;  /* 0x00000004687a7c36 */ /* 0x000fc80008000000 */
[----:B0-----:R-:W-:-:S03]  /*b540*/  IMAD.IADD R114, R122, 0x1, R111 ;  /* 0x000000017a727824 */ /* 0x001fc600078e026f */
[----:B------:R-:W0:Y:S08]  /*b550*/  MUFU.TANH R0, R0 ;  /* 0x0000000000007308 */ /* 0x000e300000002400 */
[----:B------:R-:W3:Y:S08]  /*b560*/  MUFU.TANH R2, R2 ;  /* 0x0000000200027308 */ /* 0x000ef00000002400 */
        /* <DEDUP_REMOVED lines=43> */
[----:B------:R5:W0:Y:S02]  /*b820*/  MUFU.TANH R113, R120 ;  /* 0x0000007800717308 */ /* 0x000a240000002400 */
[----:B-----5:R-:W-:-:S04]  /*b830*/  VIADD R120, R104, UR51 ;  /* 0x0000003368787c36 */ /* 0x020fc80008000000 */
[----:B------:R-:W-:Y:S01]  /*b840*/  IMAD.IADD R112, R120, 0x1, R111 ;  /* 0x0000000178707824 */ /* 0x000fe200078e026f */
[----:B-1234-:R-:W-:Y:S06]  /*b850*/  @!P1 BRA `(.L_x_1033) ;  /* 0x0000000000549947 */ /* 0x01efec0003800000 */
[----:B------:R-:W-:Y:S01]  /*b860*/  IADD3 R111, R16, -UR43, R111 ;  /* 0x8000002b106f7c10 */ /* 0x000fe2000fffe06f */
        /* <DEDUP_REMOVED lines=11> */
.L_x_1035:
[----:B------:R-:W-:-:S05]  /*b920*/  IMAD.U32 R115, RZ, RZ, UR41 ;  /* 0x00000029ff737e24 */ /* 0x000fca000f8e00ff */
[----:B------:R-:W-:-:S13]  /*b930*/  ISETP.NE.AND P1, PT, R115, 0x1, PT ;  /* 0x000000017300780c */ /* 0x000fda0003f25270 */
[----:B------:R-:W1:Y:S02]  /*b940*/  @P1 LDC.64 R104, c[0x0][0x9e8] ;  /* 0x00027a00ff681b82 */ /* 0x000e640000000a00 */
[----:B-1----:R-:W-:-:S05]  /*b950*/  @P1 IMAD.HI.U32 R104, R111, R104, RZ ;  /* 0x000000686f681227 */ /* 0x002fca00078e00ff */
[----:B------:R-:W-:-:S07]  /*b960*/  @P1 SHF.R.U32.HI R111, RZ, R105, R104 ;  /* 0x00000069ff6f1219 */ /* 0x000fce0000011668 */
.L_x_1036:
[----:B------:R-:W-:Y:S05]  /*b970*/  BSYNC B0 ;  /* 0x0000000000007941 */ /* 0x000fea0003800000 */
.L_x_1034:
[----:B------:R-:W-:-:S05]  /*b980*/  IMAD R111, R111, R115, R126 ;  /* 0x000000736f6f7224 */ /* 0x000fca00078e027e */
[----:B------:R-:W-:Y:S02]  /*b990*/  VIADDMNMX R112, R111, R115, R112, PT ;  /* 0x000000736f707246 */ /* 0x000fe40003800170 */
[----:B------:R-:W-:-:S07]  /*b9a0*/  VIMNMX R114, R114, R111, !PT ;  /* 0x0000006f72727248 */ /* 0x000fce0007fe0100 */
.L_x_1033:
        /* <DEDUP_REMOVED lines=9> */
[----:B------:R-:W-:Y:S02]  /*ba40*/  FSEL R185, R136, -INF , !P4 ;  /* 0xff80000088b97808 */ /* 0x000fe40006000000 */
[----:B------:R-:W-:Y:S02]  /*ba50*/  ISETP.LT.OR P3, PT, R112, 0xa, P3 ;  /* 0x0000000a7000780c */ /* 0x000fe40001f61670 */
[----:B------:R-:W-:-:S02]  /*ba60*/  ISETP.GE.AND P4, PT, R118, 0x11, PT ;  /* 0x000000117600780c */ /* 0x000fc40003f86270 */
[----:B0-----:R-:W-:Y:S02]  /*ba70*/  FSEL R181, R93, -INF , !P3 ;  /* 0xff8000005db57808 */ /* 0x001fe40005800000 */
        /* <DEDUP_REMOVED lines=80> */
[----:B------:R-:W-:Y:S01]  /*bf80*/  ISETP.GE.AND P3, PT, R118, 0x51, PT ;  /* 0x000000517600780c */ /* 0x000fe20003f66270 */
[----:B------:R-:W0:Y:S03]  /*bf90*/  SHFL.IDX PT, R125, R110, 0x1, 0x1c1f ;  /* 0x003c1f006e7d7f89 */ /* 0x000e2600000e0000 */
[----:B------:R-:W-:-:S04]  /*bfa0*/  ISETP.GT.AND P4, PT, R114, 0x50, !P3 ;  /* 0x000000507200780c */ /* 0x000fc80005f84270 */
[----:B------:R-:W-:-:S04]  /*bfb0*/  ISETP.LT.OR P4, PT, R112, 0x51, P4 ;  /* 0x000000517000780c */ /* 0x000fc80002781670 */
[----:B------:R-:W-:Y:S02]  /*bfc0*/  FSEL R105, R128, -INF , !P4 ;  /* 0xff80000080697808 */ /* 0x000fe40006000000 */
[----:B------:R-:W-:-:S04]  /*bfd0*/  ISETP.GE.AND P4, PT, R118, 0x52, PT ;  /* 0x000000527600780c */ /* 0x000fc80003f86270 */
[----:B------:R-:W-:-:S04]  /*bfe0*/  ISETP.GT.AND P5, PT, R114, 0x51, !P4 ;  /* 0x000000517200780c */ /* 0x000fc800067a4270 */
[----:B------:R-:W-:Y:S01]  /*bff0*/  ISETP.LT.OR P5, PT, R112, 0x52, P5 ;  /* 0x000000527000780c */ /* 0x000fe20002fa1670 */
[----:B0-----:R-:W-:-:S03]  /*c000*/  IMAD.IADD R104, R120, 0x1, R125 ;  /* 0x0000000178687824 */ /* 0x001fc600078e027d */
[----:B------:R-:W-:Y:S01]  /*c010*/  FSEL R103, R129, -INF , !P5 ;  /* 0xff80000081677808 */ /* 0x000fe20006800000 */
[----:B------:R-:W-:Y:S01]  /*c020*/  IMAD.IADD R106, R122, 0x1, R125 ;  /* 0x000000017a6a7824 */ /* 0x000fe200078e027d */
        /* <DEDUP_REMOVED lines=9> */
[----:B------:R-:W-:-:S04]  /*c0c0*/  ISETP.GE.AND P6, PT, R118, 0x5a, PT ;  /* 0x0000005a7600780c */ /* 0x000fc80003fc6270 */
[----:B------:R-:W-:Y:S02]  /*c0d0*/  P2R R116, PR, RZ, 0x40 ;  /* 0x00000040ff747803 */ /* 0x000fe40000000000 */
[----:B------:R-:W-:-:S04]  /*c0e0*/  ISETP.GT.AND P6, PT, R114, 0x59, !P6 ;  /* 0x000000597200780c */ /* 0x000fc800077c4270 */
[----:B------:R-:W-:-:S04]  /*c0f0*/  ISETP.LT.OR P6, PT, R112, 0x5a, P6 ;  /* 0x0000005a7000780c */ /* 0x000fc800037c1670 */
[----:B------:R-:W-:Y:S02]  /*c100*/  FSEL R11, R133, -INF , !P6 ;  /* 0xff800000850b7808 */ /* 0x000fe40007000000 */
[----:B------:R-:W-:-:S13]  /*c110*/  LOP3.LUT P6, RZ, R19, 0x80000, RZ, 0xc0, !PT ;  /* 0x0008000013ff7812 */ /* 0x000fda00078cc0ff */
[----:B------:R-:W-:Y:S05]  /*c120*/  @!P6 BRA `(.L_x_1037) ;  /* 0x000000000054e947 */ /* 0x000fea0003800000 */
[----:B------:R-:W-:Y:S01]  /*c130*/  IADD3 R125, R16, -UR43, R125 ;  /* 0x8000002b107d7c10 */ /* 0x000fe2000fffe07d */
        /* <DEDUP_REMOVED lines=11> */
.L_x_1039:
[----:B------:R-:W-:-:S05]  /*c1f0*/  IMAD.U32 R110, RZ, RZ, UR41 ;  /* 0x00000029ff6e7e24 */ /* 0x000fca000f8e00ff */
[----:B------:R-:W-:-:S13]  /*c200*/  ISETP.NE.AND P6, PT, R110, 0x1, PT ;  /* 0x000000016e00780c */ /* 0x000fda0003fc5270 */
[----:B------:R-:W0:Y:S02]  /*c210*/  @P6 LDC.64 R96, c[0x0][0x9e8] ;  /* 0x00027a00ff606b82 */ /* 0x000e240000000a00 */
[----:B0-----:R-:W-:-:S05]  /*c220*/  @P6 IMAD.HI.U32 R96, R125, R96, RZ ;  /* 0x000000607d606227 */ /* 0x001fca00078e00ff */
[----:B------:R-:W-:-:S07]  /*c230*/  @P6 SHF.R.U32.HI R125, RZ, R97, R96 ;  /* 0x00000061ff7d6219 */ /* 0x000fce0000011660 */
.L_x_1040:
[----:B------:R-:W-:Y:S05]  /*c240*/  BSYNC B0 ;  /* 0x0000000000007941 */ /* 0x000fea0003800000 */
.L_x_1038:
[----:B------:R-:W-:-:S05]  /*c250*/  IMAD R125, R125, R110, R126 ;  /* 0x0000006e7d7d7224 */ /* 0x000fca00078e027e */
[----:B------:R-:W-:Y:S02]  /*c260*/  VIADDMNMX R104, R125, R110, R104, PT ;  /* 0x0000006e7d687246 */ /* 0x000fe40003800168 */
[----:B------:R-:W-:-:S07]  /*c270*/  VIMNMX R106, R106, R125, !PT ;  /* 0x0000007d6a6a7248 */ /* 0x000fce0007fe0100 */
.L_x_1037:
[C---:B------:R-:W-:Y:S02]  /*c280*/  ISETP.GT.AND P1, PT, R106.reuse, 0x1, !P1 ;  /* 0x000000016a00780c */ /* 0x040fe40004f24270 */
[----:B------:R-:W-:Y:S02]  /*c290*/  ISETP.GT.AND P2, PT, R106, 0x8, !P2 ;  /* 0x000000086a00780c */ /* 0x000fe40005744270 */
[C---:B------:R-:W-:Y:S02]  /*c2a0*/  ISETP.LT.OR P1, PT, R104.reuse, 0x2, P1 ;  /* 0x000000026800780c */ /* 0x040fe40000f21670 */
[----:B------:R-:W-:Y:S02]  /*c2b0*/  ISETP.LT.OR P2, PT, R104, 0x9, P2 ;  /* 0x000000096800780c */ /* 0x000fe40001741670 */
[----:B------:R-:W-:Y:S02]  /*c2c0*/  FSEL R97, R2, -INF , !P1 ;  /* 0xff80000002617808 */ /* 0x000fe40004800000 */
[----:B------:R-:W-:-:S02]  /*c2d0*/  ISETP.NE.AND P1, PT, R127, RZ, PT ;  /* 0x000000ff7f00720c */ /* 0x000fc40003f25270 */
[----:B------:R-:W-:Y:S02]  /*c2e0*/  FSEL R125, R13, -INF , !P2 ;  /* 0xff8000000d7d7808 */ /* 0x000fe40005000000 */
[----:B------:R-:W-:Y:S02]  /*c2f0*/  ISETP.GT.AND P1, PT, R106, 0x9, !P1 ;  /* 0x000000096a00780c */ /* 0x000fe40004f24270 */
[----:B------:R-:W-:Y:S02]  /*c300*/  ISETP.NE.AND P2, PT, R135, RZ, PT ;  /* 0x000000ff8700720c */ /* 0x000fe40003f45270 */
[----:B------:R-:W-:Y:S02]  /*c310*/  ISETP.LT.OR P1, PT, R104, 0xa, P1 ;  /* 0x0000000a6800780c */ /* 0x000fe40000f21670 */
[----:B------:R-:W-:Y:S02]  /*c320*/  ISETP.NE.AND P6, PT, R136, RZ, PT ;  /* 0x000000ff8800720c */ /* 0x000fe40003fc5270 */
[----:B------:R-:W-:-:S02]  /*c330*/  FSEL R127, R14, -INF , !P1 ;  /* 0xff8000000e7f7808 */ /* 0x000fc40004800000 */
[----:B------:R-:W-:Y:S01]  /*c340*/  ISETP.NE.AND P1, PT, R130, RZ, PT ;  /* 0x000000ff8200720c */ /* 0x000fe20003f25270 */
[----:B------:R-:W0:Y:S01]  /*c350*/  LDC R14, c[0x0][0x988] ;  /* 0x00026200ff0e7b82 */ /* 0x000e220000000800 */
        /* <DEDUP_REMOVED lines=21> */
[----:B------:R-:W-:Y:S02]  /*c4b0*/  FMNMX.FTZ R2, R145, R2, !PT ;  /* 0x0000000291027209 */ /* 0x000fe40007810000 */
        /* <DEDUP_REMOVED lines=30> */
[----:B------:R-:W-:-:S02]  /*c6a0*/  ISETP.NE.AND P2, PT, R147, RZ, PT ;  /* 0x000000ff9300720c */ /* 0x000fc40003f45270 */
        /* <DEDUP_REMOVED lines=51> */
[----:B------:R-:W-:Y:S02]  /*c9e0*/  ISETP.LT.OR P2, PT, R104, 0x5a, P2 ;  /* 0x0000005a6800780c */ /* 0x000fe40001741670 */
[----:B------:R-:W-:Y:S02]  /*c9f0*/  FSEL R20, R0, RZ, P1 ;  /* 0x000000ff00147208 */ /* 0x000fe40000800000 */
[----:B------:R-:W-:Y:S02]  /*ca00*/  FMNMX.FTZ R0, R189, R10, !PT ;  /* 0x0000000abd007209 */ /* 0x000fe40007810000 */
[----:B------:R-:W-:Y:S01]  /*ca10*/  FSEL R2, R13, RZ, P1 ;  /* 0x000000ff0d027208 */ /* 0x000fe20000800000 */
[--C-:B------:R-:W-:Y:S01]  /*ca20*/  FFMA.FTZ R148, R143, R14, -R20.reuse ;  /* 0x0000000e8f947223 */ /* 0x100fe20000010814 */
[----:B------:R-:W-:Y:S01]  /*ca30*/  FMNMX.FTZ R0, R97, R0, !PT ;  /* 0x0000000061007209 */ /* 0x000fe20007810000 */
[-CC-:B------:R-:W-:Y:S01]  /*ca40*/  FFMA.FTZ R143, R145, R14.reuse, -R20.reuse ;  /* 0x0000000e918f7223 */ /* 0x180fe20000010814 */
[----:B------:R-:W-:Y:S01]  /*ca50*/  FSEL R145, R100, -INF , !P4 ;  /* 0xff80000064917808 */ /* 0x000fe20006000000 */
[--C-:B------:R-:W-:Y:S01]  /*ca60*/  FFMA.FTZ R154, R159, R14, -R20.reuse ;  /* 0x0000000e9f9a7223 */ /* 0x100fe20000010814 */
[----:B------:R-:W-:Y:S01]  /*ca70*/  FMNMX.FTZ R0, R125, R0, !PT ;  /* 0x000000007d007209 */ /* 0x000fe20007810000 */
[-CC-:B------:R-:W-:Y:S01]  /*ca80*/  FFMA.FTZ R150, R141, R14.reuse, -R20.reuse ;  /* 0x0000000e8d967223 */ /* 0x180fe20000010814 */
[----:B------:R-:W-:Y:S01]  /*ca90*/  FSEL R159, R101, -INF , !P5 ;  /* 0xff800000659f7808 */ /* 0x000fe20006800000 */
[--C-:B------:R-:W-:Y:S01]  /*caa0*/  FFMA.FTZ R142, R109, R14, -R20.reuse ;  /* 0x0000000e6d8e7223 */ /* 0x100fe20000010814 */
[----:B------:R-:W-:Y:S01]  /*cab0*/  FMNMX.FTZ R0, R127, R0, !PT ;  /* 0x000000007f007209 */ /* 0x000fe20007810000 */
[--C-:B------:R-:W-:Y:S01]  /*cac0*/  FFMA.FTZ R138, R93, R14, -R20.reuse ;  /* 0x0000000e5d8a7223 */ /* 0x100fe20000010814 */
[----:B------:R-:W-:Y:S01]  /*cad0*/  FSEL R141, R102, -INF , !P2 ;  /* 0xff800000668d7808 */ /* 0x000fe20005000000 */
        /* <DEDUP_REMOVED lines=24> */
[----:B------:R-:W-:Y:S01]  /*cc60*/  FFMA.FTZ R103, R103, R14, -R20 ;  /* 0x0000000e67677223 */ /* 0x000fe20000010814 */
[----:B------:R-:W-:Y:S01]  /*cc70*/  FMNMX.FTZ R0, R91, R0, !PT ;  /* 0x000000005b007209 */ /* 0x000fe20007810000 */
[----:B------:R-:W-:Y:S03]  /*cc80*/  MUFU.EX2 R187, R187 ;  /* 0x000000bb00bb7308 */ /* 0x000fe60000000800 */
[----:B------:R-:W-:-:S04]  /*cc90*/  FMNMX.FTZ R0, R21, R0, !PT ;  /* 0x0000000015007209 */ /* 0x000fc80007810000 */
        /* <DEDUP_REMOVED lines=17> */
[----:B------:R-:W-:-:S05]  /*cdb0*/  FMNMX.FTZ R0, R141, R0, !PT ;  /* 0x000000008d007209 */ /* 0x000fca0007810000 */
[----:B------:R-:W0:Y:S01]  /*cdc0*/  SHFL.BFLY PT, R15, R0, 0x2, 0x1f ;  /* 0x0c401f00000f7f89 */ /* 0x000e2200000e0000 */
        /* <DEDUP_REMOVED lines=9> */
[----:B0-----:R-:W-:Y:S01]  /*ce60*/  FMNMX.FTZ R15, R15, R0, !PT ;  /* 0x000000000f0f7209 */ /* 0x001fe20007810000 */
[----:B------:R-:W-:-:S03]  /*ce70*/  FMUL.FTZ R0, R93, R14 ;  /* 0x0000000e5d007220 */ /* 0x000fc60000410000 */
[C---:B------:R-:W-:Y:S01]  /*ce80*/  FSETP.NEU.FTZ.AND P1, PT, R15.reuse, -INF , PT ;  /* 0xff8000000f00780b */ /* 0x040fe20003f3d000 */
[C---:B------:R-:W-:Y:S02]  /*ce90*/  FMUL.FTZ R94, R15.reuse, R14 ;  /* 0x0000000e0f5e7220 */ /* 0x040fe40000410000 */
[----:B------:R-:W-:Y:S01]  /*cea0*/  MUFU.EX2 R146, R146 ;  /* 0x0000009200927308 */ /* 0x000fe20000000800 */
[----:B------:R-:W-:Y:S02]  /*ceb0*/  FSEL R109, R15, RZ, P1 ;  /* 0x000000ff0f6d7208 */ /* 0x000fe40000800000 */
[----:B------:R-:W-:-:S03]  /*cec0*/  FSEL R94, R94, RZ, P1 ;  /* 0x000000ff5e5e7208 */ /* 0x000fc60000800000 */
[----:B------:R-:W-:Y:S02]  /*ced0*/  FADD.FTZ R109, -R109, R10 ;  /* 0x0000000a6d6d7221 */ /* 0x000fe40000010100 */
[----:B------:R-:W0:Y:S01]  /*cee0*/  MUFU.EX2 R0, R0 ;  /* 0x0000000000007308 */ /* 0x000e220000000800 */
[-CC-:B------:R-:W-:Y:S01]  /*cef0*/  FFMA.FTZ R11, R189, R14.reuse, -R94.reuse ;  /* 0x0000000ebd0b7223 */ /* 0x180fe2000001085e */
[-CC-:B------:R-:W-:Y:S01]  /*cf00*/  FFMA.FTZ R20, R97, R14.reuse, -R94.reuse ;  /* 0x0000000e61147223 */ /* 0x180fe2000001085e */
[-C--:B------:R-:W-:Y:S01]  /*cf10*/  FMUL.FTZ R109, R109, R14.reuse ;  /* 0x0000000e6d6d7220 */ /* 0x080fe20000410000 */
        /* <DEDUP_REMOVED lines=11> */
[--C-:B------:R-:W-:Y:S01]  /*cfd0*/  FFMA.FTZ R139, R139, R14, -R94.reuse ;  /* 0x0000000e8b8b7223 */ /* 0x100fe2000001085e */
[----:B------:R-:W1:Y:S01]  /*cfe0*/  MUFU.EX2 R2, R109 ;  /* 0x0000006d00027308 */ /* 0x000e620000000800 */
        /* <DEDUP_REMOVED lines=8> */
[----:B------:R-:W-:Y:S01]  /*d070*/  FADD.FTZ R8, R158, R113 ;  /* 0x000000719e087221 */ /* 0x000fe20000010000 */
[-CC-:B------:R-:W-:Y:S01]  /*d080*/  FFMA.FTZ R155, R155, R14.reuse, -R94.reuse ;  /* 0x0000000e9b9b7223 */ /* 0x180fe2000001085e */
[-CC-:B------:R-:W-:Y:S01]  /*d090*/  FFMA.FTZ R157, R157, R14.reuse, -R94.reuse ;  /* 0x0000000e9d9d7223 */ /* 0x180fe2000001085e */
[-CC-:B------:R-:W-:Y:S01]  /*d0a0*/  FFMA.FTZ R175, R175, R14.reuse, -R94.reuse ;  /* 0x0000000eafaf7223 */ /* 0x180fe2000001085e */
[-CC-:B------:R-:W-:Y:S01]  /*d0b0*/  FFMA.FTZ R145, R145, R14.reuse, -R94.reuse ;  /* 0x0000000e91917223 */ /* 0x180fe2000001085e */
[-CC-:B------:R-:W-:Y:S01]  /*d0c0*/  FFMA.FTZ R159, R159, R14.reuse, -R94.reuse ;  /* 0x0000000e9f9f7223 */ /* 0x180fe2000001085e */
[----:B------:R-:W-:Y:S01]  /*d0d0*/  FFMA.FTZ R94, R141, R14, -R94 ;  /* 0x0000000e8d5e7223 */ /* 0x000fe2000001085e */
[----:B------:R-:W2:Y:S01]  /*d0e0*/  MUFU.EX2 R88, R88 ;  /* 0x0000005800587308 */ /* 0x000ea20000000800 */
[----:B-1----:R-:W-:-:S07]  /*d0f0*/  FFMA.FTZ R3, R2, R3, R11 ;  /* 0x0000000302037223 */ /* 0x002fce000001000b */
[----:B------:R-:W1:Y:S01]  /*d100*/  MUFU.EX2 R93, R93 ;  /* 0x0000005d005d7308 */ /* 0x000e620000000800 */
[----:B0-----:R-:W-:-:S07]  /*d110*/  FADD.FTZ R3, R20, R3 ;  /* 0x0000000314037221 */ /* 0x001fce0000010000 */
[----:B------:R-:W0:Y:S01]  /*d120*/  MUFU.EX2 R90, R90 ;  /* 0x0000005a005a7308 */ /* 0x000e220000000800 */
[----:B--2---:R-:W-:Y:S01]  /*d130*/  FADD.FTZ R98, R88, R3 ;  /* 0x0000000358627221 */ /* 0x004fe20000010000 */
[----:B------:R-:W-:-:S04]  /*d140*/  FADD.FTZ R3, R181, R8 ;  /* 0x00000008b5037221 */ /* 0x000fc80000010000 */
[----:B------:R-:W-:Y:S02]  /*d150*/  FADD.FTZ R8, R152, R3 ;  /* 0x0000000398087221 */ /* 0x000fe40000010000 */
[----:B------:R-:W2:Y:S02]  /*d160*/  MUFU.EX2 R97, R97 ;  /* 0x0000006100617308 */ /* 0x000ea40000000800 */
[----:B------:R-:W-:-:S04]  /*d170*/  FADD.FTZ R3, R177, R8 ;  /* 0x00000008b1037221 */ /* 0x000fc80000010000 */
[----:B------:R-:W-:Y:S02]  /*d180*/  FADD.FTZ R8, R154, R3 ;  /* 0x000000039a087221 */ /* 0x000fe40000010000 */
[----:B------:R-:W3:Y:S02]  /*d190*/  MUFU.EX2 R92, R92 ;  /* 0x0000005c005c7308 */ /* 0x000ee40000000800 */
[----:B------:R-:W-:-:S04]  /*d1a0*/  FADD.FTZ R3, R149, R8 ;  /* 0x0000000895037221 */ /* 0x000fc80000010000 */
[----:B------:R-:W-:Y:S02]  /*d1b0*/  FADD.FTZ R8, R148, R3 ;  /* 0x0000000394087221 */ /* 0x000fe40000010000 */
[----:B------:R-:W4:Y:S08]  /*d1c0*/  MUFU.EX2 R105, R105 ;  /* 0x0000006900697308 */ /* 0x000f300000000800 */
[----:B------:R1:W-:Y:S08]  /*d1d0*/  MUFU.EX2 R100, R21 ;  /* 0x0000001500647308 */ /* 0x0003f00000000800 */
[----:B------:R-:W5:Y:S01]  /*d1e0*/  MUFU.EX2 R89, R89 ;  /* 0x0000005900597308 */ /* 0x000f620000000800 */
[----:B-1----:R-:W-:-:S04]  /*d1f0*/  FADD.FTZ R21, R93, R98 ;  /* 0x000000625d157221 */ /* 0x002fc80000010000 */
[----:B0-----:R-:W-:-:S03]  /*d200*/  FADD.FTZ R98, R90, R21 ;  /* 0x000000155a627221 */ /* 0x001fc60000010000 */
[----:B------:R-:W0:Y:S01]  /*d210*/  MUFU.EX2 R96, R96 ;  /* 0x0000006000607308 */ /* 0x000e220000000800 */
[----:B--2---:R-:W-:-:S04]  /*d220*/  FADD.FTZ R21, R97, R98 ;  /* 0x0000006261157221 */ /* 0x004fc80000010000 */
[----:B---3--:R-:W-:Y:S01]  /*d230*/  FADD.FTZ R98, R92, R21 ;  /* 0x000000155c627221 */ /* 0x008fe20000010000 */
[----:B------:R-:W-:Y:S02]  /*d240*/  FADD.FTZ R21, R143, R8 ;  /* 0x000000088f157221 */ /* 0x000fe40000010000 */
[----:B------:R-:W1:Y:S01]  /*d250*/  MUFU.EX2 R10, R91 ;  /* 0x0000005b000a7308 */ /* 0x000e620000000800 */
[----:B----4-:R-:W-:Y:S01]  /*d260*/  FADD.FTZ R98, R105, R98 ;  /* 0x0000006269627221 */ /* 0x010fe20000010000 */
[----:B------:R-:W-:-:S03]  /*d270*/  FADD.FTZ R8, R150, R21 ;  /* 0x0000001596087221 */ /* 0x000fc60000010000 */
[----:B-----5:R-:W-:Y:S01]  /*d280*/  FADD.FTZ R3, R89, R98 ;  /* 0x0000006259037221 */ /* 0x020fe20000010000 */
[----:B------:R-:W-:Y:S02]  /*d290*/  FADD.FTZ R21, R101, R8 ;  /* 0x0000000865157221 */ /* 0x000fe40000010000 */
[----:B------:R-:W2:Y:S01]  /*d2a0*/  MUFU.EX2 R102, R139 ;  /* 0x0000008b00667308 */ /* 0x000ea20000000800 */
[----:B0-----:R-:W-:Y:S01]  /*d2b0*/  FADD.FTZ R3, R96, R3 ;  /* 0x0000000360037221 */ /* 0x001fe20000010000 */
[----:B------:R-:W-:-:S04]  /*d2c0*/  FADD.FTZ R8, R144, R21 ;  /* 0x0000001590087221 */ /* 0x000fc80000010000 */
[----:B------:R-:W-:Y:S02]  /*d2d0*/  FADD.FTZ R21, R115, R8 ;  /* 0x0000000873157221 */ /* 0x000fe40000010000 */
[----:B------:R-:W0:Y:S01]  /*d2e0*/  MUFU.EX2 R95, R95 ;  /* 0x0000005f005f7308 */ /* 0x000e220000000800 */
[----:B-1----:R-:W-:Y:S01]  /*d2f0*/  FADD.FTZ R3, R10, R3 ;  /* 0x000000030a037221 */ /* 0x002fe20000010000 */
[----:B------:R-:W-:-:S03]  /*d300*/  FADD.FTZ R8, R146, R21 ;  /* 0x0000001592087221 */ /* 0x000fc60000010000 */
[----:B------:R-:W-:-:S03]  /*d310*/  FADD.FTZ R3, R100, R3 ;  /* 0x0000000364037221 */ /* 0x000fc60000010000 */
        /* <DEDUP_REMOVED lines=42> */
.L_x_1041:
[----:B------:R-:W-:Y:S01]  /*d5c0*/  UIADD3 UR10, UR10, 0x2a860, URZ ;  /* 0x0002a8600a0a7890 */ /* 0x000fe2000fffe03f */
[C---:B------:R-:W-:Y:S01]  /*d5d0*/  ISETP.GT.AND P1, PT, R12.reuse, R23, PT ;  /* 0x000000170c00720c */ /* 0x040fe20003f24270 */
[----:B------:R-:W-:Y:S01]  /*d5e0*/  UMOV UR7, UR39 ;  /* 0x0000002700077c82 */ /* 0x000fe20008000000 */
[----:B------:R-:W-:Y:S01]  /*d5f0*/  UMOV UR4, UR38 ;  /* 0x0000002600047c82 */ /* 0x000fe20008000000 */
[----:B------:R-:W-:Y:S01]  /*d600*/  UPRMT UR10, UR60, 0x654, UR10 ;  /* 0x000006543c0a7896 */ /* 0x000fe2000800000a */
[----:B------:R-:W-:Y:S01]  /*d610*/  F2FP.F16.F32.PACK_AB R154, R149, R154 ;  /* 0x0000009a959a723e */ /* 0x000fe200000000ff */
[----:B------:R-:W-:Y:S01]  /*d620*/  VIADD R12, R12, 0xffffffff ;  /* 0xffffffff0c0c7836 */ /* 0x000fe20000000000 */
[----:B------:R-:W-:Y:S02]  /*d630*/  F2FP.F16.F32.PACK_AB R148, R143, R148 ;  /* 0x000000948f94723e */ /* 0x000fe400000000ff */
[----:B------:R-:W-:Y:S01]  /*d640*/  F2FP.F16.F32.PACK_AB R151, R100, R10 ;  /* 0x0000000a6497723e */ /* 0x000fe200000000ff */
[----:B------:R-:W-:Y:S01]  /*d650*/  IMAD.MOV.U32 R10, RZ, RZ, R15 ;  /* 0x000000ffff0a7224 */ /* 0x000fe200078e000f */
[----:B------:R-:W-:Y:S01]  /*d660*/  F2FP.F16.F32.PACK_AB R138, R9, R138 ;  /* 0x0000008a098a723e */ /* 0x000fe200000000ff */
[----:B------:R-:W-:Y:S01]  /*d670*/  IMAD.MOV.U32 R9, RZ, RZ, R13 ;  /* 0x000000ffff097224 */ /* 0x000fe200078e000d */
[----:B------:R-:W-:Y:S01]  /*d680*/  SYNCS.ARRIVE.TRANS64.RED.A1T0 RZ, [UR10], RZ ;  /* 0x000000ffffff79a7 */ /* 0x000fe2000810040a */
        /* <DEDUP_REMOVED lines=19> */
[----:B------:R-:W-:Y:S01]  /*d7c0*/  F2FP.F16.F32.PACK_AB R139, R94, R112 ;  /* 0x000000705e8b723e */ /* 0x000fe200000000ff */
[----:B------:R-:W-:Y:S06]  /*d7d0*/  @P1 BRA `(.L_x_1042) ;  /* 0xffffffcc00281947 */ /* 0x000fec000383ffff */
.L_x_1023:
        /* <DEDUP_REMOVED lines=67> */
.L_x_1043:
[----:B------:R-:W-:Y:S01]  /*dc10*/  ULEA UR5, UR38, UR40, 0x3 ;  /* 0x0000002826057291 */ /* 0x000fe2000f8e183f */
[----:B------:R-:W-:-:S05]  /*dc20*/  IMAD.U32 R0, RZ, RZ, UR39 ;  /* 0x00000027ff007e24 */ /* 0x000fca000f8e00ff */
[----:B------:R-:W-:-:S04]  /*dc30*/  SHF.L.U32 R0, R0, 0x1f, RZ ;  /* 0x0000001f00007819 */ /* 0x000fc800000006ff */
[----:B------:R0:W1:Y:S01]  /*dc40*/  SYNCS.PHASECHK.TRANS64.TRYWAIT P1, [UR5+0x2a850], R0 ;  /* 0x02a85000ff0075a7 */ /* 0x0000620008020145 */
[----:B------:R-:W-:Y:S05]  /*dc50*/  @!P0 BRA `(.L_x_1044) ;  /* 0x0000000000048947 */ /* 0x000fea0003800000 */
[----:B------:R-:W-:Y:S01]  /*dc60*/  BPT.TRAP 0x1 ;  /* 0x000000040000795c */ /* 0x000fe20000300000 */
.L_x_1044:
[----:B-1----:R-:W-:Y:S05]  /*dc70*/  @P1 BRA `(.L_x_1045) ;  /* 0x0000000000081947 */ /* 0x002fea0003800000 */
[----:B------:R-:W1:Y:S02]  /*dc80*/  SYNCS.PHASECHK.TRANS64.TRYWAIT P1, [UR5+0x2a850], R0 ;  /* 0x02a85000ff0075a7 */ /* 0x000e640008020145 */
[----:B-1----:R-:W-:Y:S05]  /*dc90*/  @!P1 BRA `(.L_x_1046) ;  /* 0x0000006c00089947 */ /* 0x002fea0003800000 */
.L_x_1045:
[----:B------:R-:W-:Y:S01]  /*dca0*/  UIADD3 UR40, UR40, 0x400, URZ ;  /* 0x0000040028287890 */ /* 0x000fe2000fffe03f */
[----:B------:R-:W-:Y:S01]  /*dcb0*/  WARPGROUP.ARRIVE ;  /* 0x00000000000079c5 */ /* 0x000fe20000000000 */
[----:B------:R-:W-:Y:S01]  /*dcc0*/  UMOV UR7, 0x40000040 ;  /* 0x4000004000077882 */ /* 0x000fe20000000000 */
[----:B-1----:R-:W1:Y:S01]  /*dcd0*/  SHFL.BFLY PT, R5, R8, 0x2, 0x1f ;  /* 0x0c401f0008057f89 */ /* 0x002e6200000e0000 */
[----:B------:R-:W-:Y:S01]  /*dce0*/  USHF.R.U32.HI UR40, URZ, 0x4, UR40 ;  /* 0x000000043f287899 */ /* 0x000fe20008011628 */
[----:B------:R-:W-:Y:S02]  /*dcf0*/  IMAD.MOV.U32 R4, RZ, RZ, RZ ;  /* 0x000000ffff047224 */ /* 0x000fe400078e00ff */
[----:B0-----:R-:W0:Y:S01]  /*dd00*/  SHFL.BFLY PT, R0, R3, 0x2, 0x1f ;  /* 0x0c401f0003007f89 */ /* 0x001e2200000e0000 */
[----:B------:R-:W-:Y:S01]  /*dd10*/  ULOP3.LUT UR40, UR40, 0x3fff, URZ, 0xc0, !UPT ;  /* 0x00003fff28287892 */ /* 0x000fe2000f8ec03f */
[----:B------:R-:W-:-:S03]  /*dd20*/  IMAD.MOV.U32 R88, RZ, RZ, -0x800000 ;  /* 0xff800000ff587424 */ /* 0x000fc600078e00ff */
[----:B------:R-:W-:-:S04]  /*dd30*/  ULOP3.LUT UR4, UR40, 0x3000000, URZ, 0xfc, !UPT ;  /* 0x0300000028047892 */ /* 0x000fc8000f8efc3f */
[----:B------:R-:W-:-:S07]  /*dd40*/  UIMAD UR4, UR38, 0x600, UR4 ;  /* 0x00000600260478a4 */ /* 0x000fce000f8e0204 */
[----:B------:R-:W-:Y:S02]  /*dd50*/  UMOV UR6, UR4 ;  /* 0x0000000400067c82 */ /* 0x000fe40008000000 */
[----:B------:R-:W-:Y:S01]  /*dd60*/  HGMMA.64x128x16.F32 R24, R156, gdesc[UR4].tnspB, R24, gsb0 ;  /* 0x41e000049c187df0 */ /* 0x000fe20008000818 */
[----:B------:R-:W-:Y:S01]  /*dd70*/  UIADD3 UR6, UR4, 0x80, URZ ;  /* 0x0000008004067890 */ /* 0x000fe2000fffe03f */
[----:B-1----:R-:W-:Y:S01]  /*dd80*/  FADD.FTZ R5, R5, R8 ;  /* 0x0000000805057221 */ /* 0x002fe20000010000 */
[----:B------:R-:W-:Y:S01]  /*dd90*/  UMOV UR7, 0x40000040 ;  /* 0x4000004000077882 */ /* 0x000fe20000000000 */
[----:B------:R-:W-:Y:S02]  /*dda0*/  IMAD.MOV.U32 R8, RZ, RZ, RZ ;  /* 0x000000ffff087224 */ /* 0x000fe400078e00ff */
[----:B0-----:R-:W-:Y:S02]  /*ddb0*/  FADD.FTZ R2, R0, R3 ;  /* 0x0000000300027221 */ /* 0x001fe40000010000 */
[----:B------:R-:W0:Y:S04]  /*ddc0*/  SHFL.BFLY PT, R0, R5, 0x1, 0x1f ;  /* 0x0c201f0005007f89 */ /* 0x000e2800000e0000 */
[----:B------:R-:W1:Y:S01]  /*ddd0*/  SHFL.BFLY PT, R7, R2, 0x1, 0x1f ;  /* 0x0c201f0002077f89 */ /* 0x000e6200000e0000 */
[----:B0-----:R-:W-:Y:S01]  /*dde0*/  FADD.FTZ R9, R5, R0 ;  /* 0x0000000005097221 */ /* 0x001fe20000010000 */
[----:B------:R-:W-:-:S02]  /*ddf0*/  IMAD.MOV.U32 R0, RZ, RZ, -0x800000 ;  /* 0xff800000ff007424 */ /* 0x000fc400078e00ff */
        /* <DEDUP_REMOVED lines=40> */
.L_x_1047:
        /* <DEDUP_REMOVED lines=8> */
[-C--:B------:R-:W-:Y:S01]  /*e100*/  FMUL.FTZ R110, R26, R8.reuse ;  /* 0x000000081a6e7220 */ /* 0x080fe20000410000 */
[-C--:B------:R-:W-:Y:S01]  /*e110*/  FMUL.FTZ R98, R50, R8.reuse ;  /* 0x0000000832627220 */ /* 0x080fe20000410000 */
[-C--:B------:R-:W-:Y:S01]  /*e120*/  FMUL.FTZ R99, R51, R8.reuse ;  /* 0x0000000833637220 */ /* 0x080fe20000410000 */
[----:B------:R-:W-:Y:S01]  /*e130*/  FMUL.FTZ R97, R54, R8 ;  /* 0x0000000836617220 */ /* 0x000fe20000410000 */
        /* <DEDUP_REMOVED lines=62> */
.L_x_969:
[----:B------:R-:W0:Y:S01]  /*e520*/  S2R R2, SR_CgaCtaId ;  /* 0x0000000000027919 */ /* 0x000e220000008800 */
[----:B------:R-:W-:Y:S01]  /*e530*/  MOV R23, 0x400 ;  /* 0x0000040000177802 */ /* 0x000fe20000000f00 */
[----:B------:R-:W-:Y:S01]  /*e540*/  BSSY B0, `(.L_x_1048) ;  /* 0x00001bc000007945 */ /* 0x000fe20003800000 */
[----:B------:R-:W-:Y:S02]  /*e550*/  BAR.SYNC.DEFER_BLOCKING 0x5, 0x180 ;  /* 0x0146000000007b1d */ /* 0x000fe40000010000 */
[----:B0-----:R-:W-:-:S05]  /*e560*/  LEA R23, R2, R23, 0x18 ;  /* 0x0000001702177211 */ /* 0x001fca00078ec0ff */
[----:B------:R0:W1:Y:S01]  /*e570*/  LDS R16, [R23+0x2a8d0] ;  /* 0x02a8d00017107984 */ /* 0x0000620000000800 */
[----:B------:R-:W-:Y:S06]  /*e580*/  BAR.ARV 0x4, 0x180 ;  /* 0x0106000000007b1d */ /* 0x000fec0000002000 */
[----:B------:R-:W-:Y:S05]  /*e590*/  @P0 BRA `(.L_x_1049) ;  /* 0x0000001000980947 */ /* 0x000fea0003800000 */
[----:B------:R-:W2:Y:S01]  /*e5a0*/  S2R R2, SR_SWINHI ;  /* 0x0000000000027919 */ /* 0x000ea20000002f00 */
[----:B------:R-:W3:Y:S01]  /*e5b0*/  LDC R57, c[0x0][0xbe8] ;  /* 0x0002fa00ff397b82 */ /* 0x000ee20000000800 */
[----:B------:R-:W-:Y:S01]  /*e5c0*/  SHF.R.S32.HI R58, RZ, 0x1f, R164 ;  /* 0x0000001fff3a7819 */ /* 0x000fe200000114a4 */
[----:B------:R-:W-:Y:S01]  /*e5d0*/  ULDC.64 UR4, c[0x0][0xb90] ;  /* 0x0002e40000047ab9 */ /* 0x000fe20000000a00 */
[----:B------:R-:W-:Y:S01]  /*e5e0*/  F2FP.F16.F32.PACK_AB R7, R7, R26 ;  /* 0x0000001a0707723e */ /* 0x000fe200000000ff */
[----:B------:R-:W-:Y:S01]  /*e5f0*/  IMAD.WIDE.U32 R12, R164, UR4, RZ ;  /* 0x00000004a40c7c25 */ /* 0x000fe2000f8e00ff */
[----:B------:R-:W-:Y:S01]  /*e600*/  F2FP.F16.F32.PACK_AB R6, R29, R6 ;  /* 0x000000061d06723e */ /* 0x000fe200000000ff */
[----:B------:R-:W-:Y:S01]  /*e610*/  ULDC UR6, c[0x0][0xa88] ;  /* 0x0002a20000067ab9 */ /* 0x000fe20000000800 */
[----:B------:R-:W-:Y:S01]  /*e620*/  SHF.R.S32.HI R112, RZ, 0x1f, R162 ;  /* 0x0000001fff707819 */ /* 0x000fe200000114a2 */
[----:B------:R-:W-:Y:S01]  /*e630*/  IMAD R9, R58, UR4, RZ ;  /* 0x000000043a097c24 */ /* 0x000fe2000f8e02ff */
[----:B------:R-:W-:-:S02]  /*e640*/  F2FP.F16.F32.PACK_AB R80, R81, R80 ;  /* 0x000000505150723e */ /* 0x000fc400000000ff */
[----:B------:R-:W-:Y:S01]  /*e650*/  F2FP.F16.F32.PACK_AB R48, R41, R48 ;  /* 0x000000302930723e */ /* 0x000fe200000000ff */
[----:B------:R-:W-:Y:S01]  /*e660*/  IMAD R11, R164, UR5, R9 ;  /* 0x00000005a40b7c24 */ /* 0x000fe2000f8e0209 */
[----:B------:R-:W-:Y:S01]  /*e670*/  ULDC.64 UR4, c[0x0][0xb98] ;  /* 0x0002e60000047ab9 */ /* 0x000fe20000000a00 */
[----:B------:R-:W-:Y:S01]  /*e680*/  IMAD R9, R165, 0x40, R160 ;  /* 0x00000040a5097824 */ /* 0x000fe200078e02a0 */
[----:B------:R-:W-:Y:S01]  /*e690*/  F2FP.F16.F32.PACK_AB R51, R54, R51 ;  /* 0x000000333633723e */ /* 0x000fe200000000ff */
[----:B------:R-:W-:Y:S01]  /*e6a0*/  IMAD.IADD R13, R13, 0x1, R11 ;  /* 0x000000010d0d7824 */ /* 0x000fe200078e020b */
[----:B------:R-:W-:Y:S02]  /*e6b0*/  F2FP.F16.F32.PACK_AB R81, R83, R82 ;  /* 0x000000525351723e */ /* 0x000fe400000000ff */
[----:B------:R-:W-:Y:S01]  /*e6c0*/  F2FP.F16.F32.PACK_AB R82, R85, R84 ;  /* 0x000000545552723e */ /* 0x000fe200000000ff */
[----:B------:R-:W-:Y:S01]  /*e6d0*/  IMAD.WIDE.U32 R12, R162, UR4, R12 ;  /* 0x00000004a20c7c25 */ /* 0x000fe2000f8e000c */
[----:B------:R-:W-:-:S02]  /*e6e0*/  F2FP.F16.F32.PACK_AB R83, R87, R86 ;  /* 0x000000565753723e */ /* 0x000fc400000000ff */
[----:B------:R-:W-:Y:S02]  /*e6f0*/  MOV R34, R23 ;  /* 0x0000001700227202 */ /* 0x000fe40000000f00 */
[----:B--2---:R-:W-:-:S03]  /*e700*/  MOV R35, R2 ;  /* 0x0000000200237202 */ /* 0x004fc60000000f00 */
[----:B------:R-:W-:-:S04]  /*e710*/  IMAD.WIDE R4, R171, 0x2, R34 ;  /* 0x00000002ab047825 */ /* 0x000fc800078e0222 */
[----:B------:R-:W-:Y:S01]  /*e720*/  IMAD.WIDE R34, R9, 0x2, R34 ;  /* 0x0000000209227825 */ /* 0x000fe200078e0222 */
[C---:B------:R-:W-:Y:S02]  /*e730*/  IADD3 R33, P2, R4.reuse, 0x4020, RZ ;  /* 0x0000402004217810 */ /* 0x040fe40007f5e0ff */
[C---:B------:R-:W-:Y:S02]  /*e740*/  IADD3 R21, P6, R4.reuse, 0x20, RZ ;  /* 0x0000002004157810 */ /* 0x040fe40007fde0ff */
[----:B------:R-:W-:Y:S01]  /*e750*/  LOP3.LUT R10, R33, 0x380, RZ, 0xc0, !PT ;  /* 0x00000380210a7812 */ /* 0x000fe200078ec0ff */
[--C-:B------:R-:W-:Y:S01]  /*e760*/  IMAD.X R39, RZ, RZ, R5.reuse, P2 ;  /* 0x000000ffff277224 */ /* 0x100fe200010e0605 */
[----:B------:R-:W-:Y:S01]  /*e770*/  IADD3 R73, P1, R4, 0x4040, RZ ;  /* 0x0000404004497810 */ /* 0x000fe20007f3e0ff */
[--C-:B------:R-:W-:Y:S01]  /*e780*/  IMAD.X R15, RZ, RZ, R5.reuse, P6 ;  /* 0x000000ffff0f7224 */ /* 0x100fe200030e0605 */
[----:B------:R-:W-:Y:S02]  /*e790*/  SHF.R.U64 R10, R10, 0x3, RZ ;  /* 0x000000030a0a7819 */ /* 0x000fe400000012ff */
[----:B------:R-:W-:Y:S01]  /*e7a0*/  IADD3 R31, P3, R4, 0x4000, RZ ;  /* 0x00004000041f7810 */ /* 0x000fe20007f7e0ff */
[----:B------:R-:W-:Y:S01]  /*e7b0*/  IMAD.X R43, RZ, RZ, R5, P1 ;  /* 0x000000ffff2b7224 */ /* 0x000fe200008e0605 */
[----:B------:R-:W-:-:S02]  /*e7c0*/  LOP3.LUT R38, R10, R33, RZ, 0x3c, !PT ;  /* 0x000000210a267212 */ /* 0x000fc400078e3cff */
[----:B------:R-:W-:Y:S01]  /*e7d0*/  IADD3 R33, P6, R34, 0x1000, RZ ;  /* 0x0000100022217810 */ /* 0x000fe20007fde0ff */
[--C-:B------:R-:W-:Y:S01]  /*e7e0*/  IMAD.X R37, RZ, RZ, R5.reuse, P3 ;  /* 0x000000ffff257224 */ /* 0x100fe200018e0605 */
[----:B---3--:R-:W-:Y:S02]  /*e7f0*/  ISETP.NE.AND P1, PT, R57, 0x1, PT ;  /* 0x000000013900780c */ /* 0x008fe40003f25270 */
[----:B------:R-:W-:Y:S02]  /*e800*/  LOP3.LUT R32, R33, 0x380, RZ, 0xc0, !PT ;  /* 0x0000038021207812 */ /* 0x000fe400078ec0ff */
[----:B------:R-:W-:Y:S02]  /*e810*/  IADD3 R55, P4, R4, 0x60, RZ ;  /* 0x0000006004377810 */ /* 0x000fe40007f9e0ff */
[----:B------:R-:W-:Y:S02]  /*e820*/  LOP3.LUT R14, R73, 0x380, RZ, 0xc0, !PT ;  /* 0x00000380490e7812 */ /* 0x000fe400078ec0ff */
[----:B------:R-:W-:Y:S01]  /*e830*/  SHF.R.U64 R32, R32, 0x3, RZ ;  /* 0x0000000320207819 */ /* 0x000fe200000012ff */
[----:B------:R-:W-:Y:S01]  /*e840*/  IMAD.X R11, RZ, RZ, R5, P4 ;  /* 0x000000ffff0b7224 */ /* 0x000fe200020e0605 */
[----:B------:R-:W-:-:S02]  /*e850*/  LOP3.LUT R8, R31, 0x380, RZ, 0xc0, !PT ;  /* 0x000003801f087812 */ /* 0x000fc400078ec0ff */
[----:B------:R-:W-:Y:S01]  /*e860*/  SHF.R.U64 R14, R14, 0x3, RZ ;  /* 0x000000030e0e7819 */ /* 0x000fe200000012ff */
[----:B------:R-:W2:Y:S01]  /*e870*/  @P1 LDC R79, c[0x0][0xbf0] ;  /* 0x0002fc00ff4f1b82 */ /* 0x000ea20000000800 */
[----:B------:R-:W-:Y:S02]  /*e880*/  LOP3.LUT R32, R32, R33, RZ, 0x3c, !PT ;  /* 0x0000002120207212 */ /* 0x000fe400078e3cff */
[----:B------:R-:W-:Y:S02]  /*e890*/  SHF.R.U64 R8, R8, 0x3, RZ ;  /* 0x0000000308087819 */ /* 0x000fe400000012ff */
[----:B------:R-:W-:Y:S02]  /*e8a0*/  IADD3 R33, P4, R34, 0x3000, RZ ;  /* 0x0000300022217810 */ /* 0x000fe40007f9e0ff */
[----:B------:R-:W-:Y:S02]  /*e8b0*/  LOP3.LUT R42, R14, R73, RZ, 0x3c, !PT ;  /* 0x000000490e2a7212 */ /* 0x000fe400078e3cff */
[----:B------:R-:W-:Y:S01]  /*e8c0*/  LOP3.LUT R36, R8, R31, RZ, 0x3c, !PT ;  /* 0x0000001f08247212 */ /* 0x000fe200078e3cff */
[----:B------:R-:W3:Y:S01]  /*e8d0*/  @P1 LDC R73, c[0x0][0xbec] ;  /* 0x0002fb00ff491b82 */ /* 0x000ee20000000800 */
[----:B------:R-:W-:Y:S01]  /*e8e0*/  LOP3.LUT R28, R33, 0x380, RZ, 0xc0, !PT ;  /* 0x00000380211c7812 */ /* 0x000fe200078ec0ff */
[----:B------:R-:W-:Y:S01]  /*e8f0*/  IMAD.X R29, RZ, RZ, R35, P4 ;  /* 0x000000ffff1d7224 */ /* 0x000fe200020e0623 */
[----:B------:R-:W-:-:S02]  /*e900*/  IADD3 R47, P0, R4, 0x4060, RZ ;  /* 0x00004060042f7810 */ /* 0x000fc40007f1e0ff */
[----:B------:R-:W-:Y:S02]  /*e910*/  LOP3.LUT R8, R55, 0x380, RZ, 0xc0, !PT ;  /* 0x0000038037087812 */ /* 0x000fe400078ec0ff */
[----:B------:R-:W-:Y:S02]  /*e920*/  SHF.R.U64 R28, R28, 0x3, RZ ;  /* 0x000000031c1c7819 */ /* 0x000fe400000012ff */
[----:B------:R-:W-:Y:S02]  /*e930*/  LOP3.LUT R46, R47, 0x380, RZ, 0xc0, !PT ;  /* 0x000003802f2e7812 */ /* 0x000fe400078ec0ff */
[----:B------:R-:W-:Y:S02]  /*e940*/  LOP3.LUT R9, R4, 0x380, RZ, 0xc0, !PT ;  /* 0x0000038004097812 */ /* 0x000fe400078ec0ff */
[----:B------:R-:W-:Y:S02]  /*e950*/  SHF.R.U64 R8, R8, 0x3, RZ ;  /* 0x0000000308087819 */ /* 0x000fe400000012ff */
[----:B------:R-:W-:Y:S01]  /*e960*/  LOP3.LUT R28, R28, R33, RZ, 0x3c, !PT ;  /* 0x000000211c1c7212 */ /* 0x000fe200078e3cff */
[----:B------:R-:W-:Y:S01]  /*e970*/  IMAD.X R33, RZ, RZ, R35, P6 ;  /* 0x000000ffff217224 */ /* 0x000fe200030e0623 */
[----:B------:R-:W-:-:S02]  /*e980*/  SHF.R.U64 R46, R46, 0x3, RZ ;  /* 0x000000032e2e7819 */ /* 0x000fc400000012ff */
[----:B------:R-:W-:Y:S02]  /*e990*/  SHF.R.U64 R9, R9, 0x3, RZ ;  /* 0x0000000309097819 */ /* 0x000fe400000012ff */
[----:B------:R-:W-:Y:S02]  /*e9a0*/  LOP3.LUT R10, R8, R55, RZ, 0x3c, !PT ;  /* 0x00000037080a7212 */ /* 0x000fe400078e3cff */
[----:B------:R-:W-:Y:S02]  /*e9b0*/  IADD3 R55, P6, R34, 0x7000, RZ ;  /* 0x0000700022377810 */ /* 0x000fe40007fde0ff */
[----:B------:R-:W-:Y:S02]  /*e9c0*/  IADD3 R25, P5, R4, 0x40, RZ ;  /* 0x0000004004197810 */ /* 0x000fe40007fbe0ff */
[----:B------:R-:W-:Y:S01]  /*e9d0*/  LOP3.LUT R46, R46, R47, RZ, 0x3c, !PT ;  /* 0x0000002f2e2e7212 */ /* 0x000fe200078e3cff */
[--C-:B------:R-:W-:Y:S01]  /*e9e0*/  IMAD.X R47, RZ, RZ, R5.reuse, P0 ;  /* 0x000000ffff2f7224 */ /* 0x100fe200000e0605 */
[----:B------:R-:W-:Y:S01]  /*e9f0*/  LOP3.LUT R4, R9, R4, RZ, 0x3c, !PT ;  /* 0x0000000409047212 */ /* 0x000fe200078e3cff */
[----:B------:R-:W-:Y:S01]  /*ea00*/  IMAD.X R9, RZ, RZ, R5, P5 ;  /* 0x000000ffff097224 */ /* 0x000fe200028e0605 */
[----:B------:R-:W-:-:S02]  /*ea10*/  LOP3.LUT R26, R55, 0x380, RZ, 0xc0, !PT ;  /* 0x00000380371a7812 */ /* 0x000fc400078ec0ff */
[----:B------:R-:W-:Y:S02]  /*ea20*/  MOV R72, R4 ;  /* 0x0000000400487202 */ /* 0x000fe40000000f00 */
[----:B------:R-:W-:Y:S02]  /*ea30*/  F2FP.F16.F32.PACK_AB R4, R96, R3 ;  /* 0x000000036004723e */ /* 0x000fe400000000ff */
[----:B------:R-:W-:Y:S02]  /*ea40*/  SHF.R.U64 R26, R26, 0x3, RZ ;  /* 0x000000031a1a7819 */ /* 0x000fe400000012ff */
[----:B------:R-:W-:Y:S01]  /*ea50*/  MOV R96, R46 ;  /* 0x0000002e00607202 */ /* 0x000fe20000000f00 */
[----:B------:R-:W-:Y:S01]  /*ea60*/  IMAD.IADD R46, R22, 0x1, R17 ;  /* 0x00000001162e7824 */ /* 0x000fe200078e0211 */
[----:B------:R-:W-:Y:S02]  /*ea70*/  LOP3.LUT R2, R21, 0x380, RZ, 0xc0, !PT ;  /* 0x0000038015027812 */ /* 0x000fe400078ec0ff */
[----:B------:R-:W-:-:S02]  /*ea80*/  LOP3.LUT R26, R26, R55, RZ, 0x3c, !PT ;  /* 0x000000371a1a7212 */ /* 0x000fc400078e3cff */
[----:B------:R-:W-:Y:S01]  /*ea90*/  MOV R55, R38 ;  /* 0x0000002600377202 */ /* 0x000fe20000000f00 */
[----:B---3--:R-:W-:Y:S01]  /*eaa0*/  @P1 IMAD.HI.U32 R38, R46, R73, RZ ;  /* 0x000000492e261227 */ /* 0x008fe200078e00ff */
[----:B------:R-:W-:Y:S02]  /*eab0*/  SHF.R.U64 R2, R2, 0x3, RZ ;  /* 0x0000000302027819 */ /* 0x000fe400000012ff */
[----:B------:R-:W-:Y:S01]  /*eac0*/  IADD3 R31, P5, R34, 0x2000, RZ ;  /* 0x00002000221f7810 */ /* 0x000fe20007fbe0ff */
[----:B------:R-:W-:Y:S01]  /*ead0*/  IMAD.MOV.U32 R39, RZ, RZ, R46 ;  /* 0x000000ffff277224 */ /* 0x000fe200078e002e */
[----:B------:R-:W-:Y:S01]  /*eae0*/  F2FP.F16.F32.PACK_AB R5, R27, R110 ;  /* 0x0000006e1b05723e */ /* 0x000fe200000000ff */
[----:B------:R-:W-:Y:S01]  /*eaf0*/  BAR.SYNC.DEFER_BLOCKING 0x1, 0x100 ;  /* 0x0044000000007b1d */ /* 0x000fe20000010000 */
[----:B--2---:R-:W-:Y:S01]  /*eb00*/  @P1 SHF.R.U32.HI R39, RZ, R79, R38 ;  /* 0x0000004fff271219 */ /* 0x004fe20000011626 */
[----:B------:R-:W-:Y:S01]  /*eb10*/  IMAD.IADD R38, R170, 0x1, R17 ;  /* 0x00000001aa267824 */ /* 0x000fe200078e0211 */
[----:B------:R-:W-:Y:S01]  /*eb20*/  LOP3.LUT R14, R2, R21, RZ, 0x3c, !PT ;  /* 0x00000015020e7212 */ /* 0x000fe200078e3cff */
[----:B------:R-:W-:Y:S01]  /*eb30*/  IMAD.X R27, RZ, RZ, R35, P6 ;  /* 0x000000ffff1b7224 */ /* 0x000fe200030e0623 */
[----:B------:R-:W-:-:S02]  /*eb40*/  LOP3.LUT R2, R25, 0x380, RZ, 0xc0, !PT ;  /* 0x0000038019027812 */ /* 0x000fc400078ec0ff */
[----:B------:R-:W-:Y:S02]  /*eb50*/  LOP3.LUT R30, R31, 0x380, RZ, 0xc0, !PT ;  /* 0x000003801f1e7812 */ /* 0x000fe400078ec0ff */
[----:B------:R-:W-:Y:S02]  /*eb60*/  LOP3.LUT R3, R34, 0x380, RZ, 0xc0, !PT ;  /* 0x0000038022037812 */ /* 0x000fe400078ec0ff */
[----:B------:R-:W-:Y:S02]  /*eb70*/  SHF.R.U64 R2, R2, 0x3, RZ ;  /* 0x0000000302027819 */ /* 0x000fe400000012ff */
[----:B------:R-:W-:Y:S02]  /*eb80*/  SHF.R.U64 R30, R30, 0x3, RZ ;  /* 0x000000031e1e7819 */ /* 0x000fe400000012ff */
[----:B------:R-:W-:Y:S02]  /*eb90*/  IADD3 R21, P0, R34, 0x6000, RZ ;  /* 0x0000600022157810 */ /* 0x000fe40007f1e0ff */
[----:B------:R-:W-:-:S02]  /*eba0*/  SHF.R.U64 R3, R3, 0x3, RZ ;  /* 0x0000000303037819 */ /* 0x000fc400000012ff */
[----:B------:R-:W-:Y:S02]  /*ebb0*/  MOV R111, R10 ;  /* 0x0000000a006f7202 */ /* 0x000fe40000000f00 */
[----:B------:R-:W-:Y:S02]  /*ebc0*/  LOP3.LUT R8, R2, R25, RZ, 0x3c, !PT ;  /* 0x0000001902087212 */ /* 0x000fe400078e3cff */
[----:B------:R-:W-:Y:S01]  /*ebd0*/  LOP3.LUT R30, R30, R31, RZ, 0x3c, !PT ;  /* 0x0000001f1e1e7212 */ /* 0x000fe200078e3cff */
[----:B------:R2:W-:Y:S01]  /*ebe0*/  STSM.16.M88.4 [R72], R4 ;  /* 0x0000000448007844 */ /* 0x0005e20000000200 */
[C---:B------:R-:W-:Y:S02]  /*ebf0*/  IADD3 R31, P3, R34.reuse, 0x4000, RZ ;  /* 0x00004000221f7810 */ /* 0x040fe40007f7e0ff */
[----:B------:R-:W-:Y:S02]  /*ec00*/  IADD3 R25, P2, R34, 0x5000, RZ ;  /* 0x0000500022197810 */ /* 0x000fe40007f5e0ff */
[----:B------:R-:W-:Y:S01]  /*ec10*/  LOP3.LUT R34, R3, R34, RZ, 0x3c, !PT ;  /* 0x0000002203227212 */ /* 0x000fe200078e3cff */
[----:B------:R-:W-:Y:S01]  /*ec20*/  IMAD.X R3, RZ, RZ, R35, P0 ;  /* 0x000000ffff037224 */ /* 0x000fe200000e0623 */
[----:B------:R-:W-:-:S02]  /*ec30*/  IADD3 R12, P0, R39, R12, RZ ;  /* 0x0000000c270c7210 */ /* 0x000fc40007f1e0ff */
[----:B------:R-:W-:Y:S02]  /*ec40*/  LOP3.LUT R2, R21, 0x380, RZ, 0xc0, !PT ;  /* 0x0000038015027812 */ /* 0x000fe400078ec0ff */
[----:B------:R-:W-:Y:S02]  /*ec50*/  LOP3.LUT R24, R25, 0x380, RZ, 0xc0, !PT ;  /* 0x0000038019187812 */ /* 0x000fe400078ec0ff */
[----:B------:R-:W-:Y:S02]  /*ec60*/  MOV R15, R14 ;  /* 0x0000000e000f7202 */ /* 0x000fe40000000f00 */
[----:B------:R-:W-:Y:S01]  /*ec70*/  SHF.R.U64 R2, R2, 0x3, RZ ;  /* 0x0000000302027819 */ /* 0x000fe200000012ff */
[----:B--2---:R-:W-:Y:S01]  /*ec80*/  IMAD.MOV R6, RZ, RZ, -R39 ;  /* 0x000000ffff067224 */ /* 0x004fe200078e0a27 */
[----:B------:R-:W-:Y:S01]  /*ec90*/  F2FP.F16.F32.PACK_AB R7, R106, R105 ;  /* 0x000000696a07723e */ /* 0x000fe200000000ff */
[----:B------:R-:W-:Y:S01]  /*eca0*/  IMAD R5, R112, UR4, RZ ;  /* 0x0000000470057c24 */ /* 0x000fe2000f8e02ff */
[----:B------:R-:W-:Y:S01]  /*ecb0*/  MOV R110, R36 ;  /* 0x00000024006e7202 */ /* 0x000fe20000000f00 */
[----:B------:R-:W-:Y:S01]  /*ecc0*/  IMAD R11, R57, R6, R46 ;  /* 0x00000006390b7224 */ /* 0x000fe200078e022e */
[----:B------:R-:W-:Y:S01]  /*ecd0*/  F2FP.F16.F32.PACK_AB R6, R95, R92 ;  /* 0x0000005c5f06723e */ /* 0x000fe200000000ff */
[----:B------:R-:W-:Y:S01]  /*ece0*/  IMAD R4, R162, UR5, R5 ;  /* 0x00000005a2047c24 */ /* 0x000fe2000f8e0205 */
[----:B------:R-:W-:Y:S01]  /*ecf0*/  SHF.R.S32.HI R5, RZ, 0x1f, R39 ;  /* 0x0000001fff057819 */ /* 0x000fe20000011427 */
[----:B------:R-:W-:Y:S01]  /*ed00*/  ULDC.64 UR4, c[0x0][0xb88] ;  /* 0x0002e20000047ab9 */ /* 0x000fe20000000a00 */
[----:B------:R-:W-:-:S02]  /*ed10*/  SHF.R.S32.HI R10, RZ, 0x1f, R11 ;  /* 0x0000001fff0a7819 */ /* 0x000fc4000001140b */
[----:B------:R-:W-:Y:S02]  /*ed20*/  IADD3.X R13, R5, R13, R4, P0, !PT ;  /* 0x0000000d050d7210 */ /* 0x000fe400007fe404 */
[----:B------:R-:W-:Y:S01]  /*ed30*/  F2FP.F16.F32.PACK_AB R4, R93, R94 ;  /* 0x0000005e5d04723e */ /* 0x000fe200000000ff */
[----:B------:R-:W-:Y:S01]  /*ed40*/  IMAD R10, R10, UR4, RZ ;  /* 0x000000040a0a7c24 */ /* 0x000fe2000f8e02ff */
[----:B------:R-:W-:Y:S01]  /*ed50*/  F2FP.F16.F32.PACK_AB R5, R108, R107 ;  /* 0x0000006b6c05723e */ /* 0x000fe200000000ff */
[C---:B------:R-:W-:Y:S01]  /*ed60*/  IMAD.WIDE.U32 R12, R11.reuse, UR4, R12 ;  /* 0x000000040b0c7c25 */ /* 0x040fe2000f8e000c */
[----:B------:R-:W-:Y:S02]  /*ed70*/  MOV R14, R8 ;  /* 0x00000008000e7202 */ /* 0x000fe40000000f00 */
[----:B------:R-:W-:Y:S01]  /*ed80*/  SHF.R.U64 R24, R24, 0x3, RZ ;  /* 0x0000000318187819 */ /* 0x000fe200000012ff */
[----:B------:R-:W-:Y:S01]  /*ed90*/  IMAD R37, R11, UR5, R10 ;  /* 0x000000050b257c24 */ /* 0x000fe2000f8e020a */
[----:B------:R-:W-:Y:S01]  /*eda0*/  F2FP.F16.F32.PACK_AB R8, R90, R89 ;  /* 0x000000595a08723e */ /* 0x000fe200000000ff */
[----:B------:R2:W-:Y:S01]  /*edb0*/  STSM.16.M88.4 [R15], R4 ;  /* 0x000000040f007844 */ /* 0x0005e20000000200 */
[----:B------:R-:W-:Y:S01]  /*edc0*/  LOP3.LUT R2, R2, R21, RZ, 0x3c, !PT ;  /* 0x0000001502027212 */ /* 0x000fe200078e3cff */
[----:B------:R-:W-:Y:S01]  /*edd0*/  ULDC.64 UR4, c[0x0][0xb50] ;  /* 0x0002d40000047ab9 */ /* 0x000fe20000000a00 */
[----:B------:R-:W-:Y:S01]  /*ede0*/  IMAD R89, R57, UR6, RZ ;  /* 0x0000000639597c24 */ /* 0x000fe2000f8e02ff */
[----:B------:R-:W-:Y:S01]  /*edf0*/  LOP3.LUT P0, RZ, R167, 0x3, RZ, 0xc0, !PT ;  /* 0x00000003a7ff7812 */ /* 0x000fe2000780c0ff */
[----:B------:R-:W-:Y:S01]  /*ee00*/  IMAD.X R21, RZ, RZ, R35, P3 ;  /* 0x000000ffff157224 */ /* 0x000fe200018e0623 */
[----:B------:R-:W-:-:S02]  /*ee10*/  F2FP.F16.F32.PACK_AB R9, R103, R102 ;  /* 0x000000666709723e */ /* 0x000fc400000000ff */
[----:B------:R-:W-:Y:S02]  /*ee20*/  F2FP.F16.F32.PACK_AB R10, R91, R44 ;  /* 0x0000002c5b0a723e */ /* 0x000fe400000000ff */
[----:B------:R-:W-:Y:S02]  /*ee30*/  F2FP.F16.F32.PACK_AB R11, R104, R101 ;  /* 0x00000065680b723e */ /* 0x000fe400000000ff */
[----:B------:R-:W-:Y:S02]  /*ee40*/  LEA R36, P3, R12, UR4, 0x2 ;  /* 0x000000040c247c11 */ /* 0x000fe4000f8610ff */
[----:B------:R-:W-:Y:S01]  /*ee50*/  LOP3.LUT R24, R24, R25, RZ, 0x3c, !PT ;  /* 0x0000001918187212 */ /* 0x000fe200078e3cff */
[----:B------:R-:W-:Y:S01]  /*ee60*/  IMAD.X R25, RZ, RZ, R35, P2 ;  /* 0x000000ffff197224 */ /* 0x000fe200010e0623 */
[C---:B------:R-:W-:Y:S01]  /*ee70*/  ISETP.GE.OR P2, PT, R38.reuse, R89, P0 ;  /* 0x000000592600720c */ /* 0x040fe20000746670 */
[----:B--2---:R-:W-:Y:S01]  /*ee80*/  VIADD R4, R38, 0x8 ;  /* 0x0000000826047836 */ /* 0x004fe20000000000 */
[----:B------:R2:W-:Y:S01]  /*ee90*/  STSM.16.M88.4 [R14], R8 ;  /* 0x000000080e007844 */ /* 0x0005e20000000200 */
[----:B------:R-:W-:Y:S01]  /*eea0*/  IMAD.IADD R5, R13, 0x1, R37 ;  /* 0x000000010d057824 */ /* 0x000fe200078e0225 */
[----:B------:R-:W-:-:S02]  /*eeb0*/  F2FP.F16.F32.PACK_AB R6, R53, R52 ;  /* 0x000000343506723e */ /* 0x000fc400000000ff */
[----:B------:R-:W-:Y:S01]  /*eec0*/  ISETP.GE.OR P0, PT, R4, R89, P0 ;  /* 0x000000590400720c */ /* 0x000fe20000706670 */
[----:B------:R-:W-:Y:S01]  /*eed0*/  SHFL.IDX PT, R72, R36, RZ, 0x1c1f ;  /* 0x001c1fff24487589 */ /* 0x000fe200000e0000 */
[----:B------:R-:W-:Y:S01]  /*eee0*/  LEA.HI.X R37, R12, UR5, R5, 0x2, P3 ;  /* 0x000000050c257c11 */ /* 0x000fe200098f1405 */
[----:B------:R-:W-:Y:S01]  /*eef0*/  ULDC.64 UR4, c[0x0][0xae8] ;  /* 0x0002ba0000047ab9 */ /* 0x000fe20000000a00 */
[----:B------:R-:W-:Y:S01]  /*ef00*/  F2FP.F16.F32.PACK_AB R4, R49, R40 ;  /* 0x000000283104723e */ /* 0x000fe200000000ff */
[----:B------:R-:W-:Y:S01]  /*ef10*/  SHFL.IDX PT, R78, R36, 0x1, 0x1c1f ;  /* 0x003c1f00244e7f89 */ /* 0x000fe200000e0000 */
[----:B------:R-:W-:Y:S02]  /*ef20*/  F2FP.F16.F32.PACK_AB R5, R99, R98 ;  /* 0x000000626305723e */ /* 0x000fe400000000ff */
[----:B------:R-:W-:Y:S01]  /*ef30*/  F2FP.F16.F32.PACK_AB R7, R100, R97 ;  /* 0x000000616407723e */ /* 0x000fe200000000ff */
[----:B------:R-:W3:Y:S01]  /*ef40*/  SHFL.IDX PT, R73, R37, RZ, 0x1c1f ;  /* 0x001c1fff25497589 */ /* 0x000ee200000e0000 */
[----:B------:R-:W-:-:S02]  /*ef50*/  F2FP.F16.F32.PACK_AB R12, R45, R56 ;  /* 0x000000382d0c723e */ /* 0x000fc400000000ff */
[----:B------:R-:W-:Y:S01]  /*ef60*/  F2FP.F16.F32.PACK_AB R13, R59, R50 ;  /* 0x000000323b0d723e */ /* 0x000fe200000000ff */
[----:B------:R-:W-:Y:S01]  /*ef70*/  STSM.16.M88.4 [R111], R4 ;  /* 0x000000046f007844 */ /* 0x000fe20000000200 */
[----:B--2---:R-:W-:Y:S02]  /*ef80*/  F2FP.F16.F32.PACK_AB R14, R61, R60 ;  /* 0x0000003c3d0e723e */ /* 0x004fe400000000ff */
[----:B------:R-:W-:Y:S01]  /*ef90*/  F2FP.F16.F32.PACK_AB R15, R63, R62 ;  /* 0x0000003e3f0f723e */ /* 0x000fe200000000ff */
[----:B------:R-:W2:Y:S01]  /*efa0*/  SHFL.IDX PT, R79, R37, 0x1, 0x1c1f ;  /* 0x003c1f00254f7f89 */ /* 0x000ea200000e0000 */
[----:B------:R-:W-:Y:S02]  /*efb0*/  F2FP.F16.F32.PACK_AB R8, R65, R64 ;  /* 0x000000404108723e */ /* 0x000fe400000000ff */
[----:B------:R-:W-:Y:S01]  /*efc0*/  F2FP.F16.F32.PACK_AB R9, R67, R66 ;  /* 0x000000424309723e */ /* 0x000fe200000000ff */
[----:B------:R-:W-:Y:S01]  /*efd0*/  STSM.16.M88.4 [R110], R12 ;  /* 0x0000000c6e007844 */ /* 0x000fe20000000200 */
[----:B------:R-:W-:-:S02]  /*efe0*/  F2FP.F16.F32.PACK_AB R10, R69, R68 ;  /* 0x00000044450a723e */ /* 0x000fc400000000ff */
[----:B------:R-:W-:Y:S02]  /*eff0*/  F2FP.F16.F32.PACK_AB R11, R71, R70 ;  /* 0x00000046470b723e */ /* 0x000fe400000000ff */
[----:B------:R-:W-:Y:S02]  /*f000*/  MOV R109, R42 ;  /* 0x0000002a006d7202 */ /* 0x000fe40000000f00 */
[----:B------:R-:W-:Y:S01]  /*f010*/  F2FP.F16.F32.PACK_AB R49, R75, R74 ;  /* 0x0000004a4b31723e */ /* 0x000fe200000000ff */
[----:B------:R-:W-:Y:S01]  /*f020*/  STSM.16.M88.4 [R55], R8 ;  /* 0x0000000837007844 */ /* 0x000fe20000000200 */
[----:B------:R-:W-:Y:S02]  /*f030*/  F2FP.F16.F32.PACK_AB R50, R77, R76 ;  /* 0x0000004c4d32723e */ /* 0x000fe400000000ff */
[----:B------:R-:W-:-:S03]  /*f040*/  LOP3.LUT R20, R31, 0x380, RZ, 0xc0, !PT ;  /* 0x000003801f147812 */ /* 0x000fc600078ec0ff */
[----:B------:R4:W-:Y:S01]  /*f050*/  STSM.16.M88.4 [R109], R48 ;  /* 0x000000306d007844 */ /* 0x0009e20000000200 */
[----:B------:R-:W-:-:S03]  /*f060*/  SHF.R.U64 R20, R20, 0x3, RZ ;  /* 0x0000000314147819 */ /* 0x000fc600000012ff */
[----:B------:R-:W-:Y:S01]  /*f070*/  STSM.16.M88.4 [R96], R80 ;  /* 0x0000005060007844 */ /* 0x000fe20000000200 */
[----:B------:R-:W-:Y:S01]  /*f080*/  LOP3.LUT R20, R20, R31, RZ, 0x3c, !PT ;  /* 0x0000001f14147212 */ /* 0x000fe200078e3cff */
[----:B------:R-:W-:Y:S01]  /*f090*/  IMAD.X R31, RZ, RZ, R35, P5 ;  /* 0x000000ffff1f7224 */ /* 0x000fe200028e0623 */
[----:B------:R-:W-:Y:S08]  /*f0a0*/  BAR.SYNC.DEFER_BLOCKING 0x1, 0x100 ;  /* 0x0044000000007b1d */ /* 0x000ff00000010000 */
[----:B----4-:R-:W4:Y:S08]  /*f0b0*/  @P1 LDC R49, c[0x0][0xbec] ;  /* 0x0002fb00ff311b82 */ /* 0x010f300000000800 */
[----:B------:R-:W0:Y:S01]  /*f0c0*/  @P1 LDC R51, c[0x0][0xbf0] ;  /* 0x0002fc00ff331b82 */ /* 0x000e220000000800 */
[----:B---3--:R-:W-:Y:S04]  /*f0d0*/  @!P2 ST.E desc[UR36][R72.64], R88 ;  /* 0x000000584800a985 */ /* 0x008fe8000c101924 */
[----:B--2---:R2:W-:Y:S04]  /*f0e0*/  @!P0 ST.E desc[UR36][R78.64], R0 ;  /* 0x000000004e008985 */ /* 0x0045e8000c101924 */
[----:B------:R3:W5:Y:S04]  /*f0f0*/  LD.E.128 R36, desc[UR36][R30.64] ;  /* 0x000000241e247980 */ /* 0x000768000c101d00 */
[----:B------:R1:W5:Y:S01]  /*f100*/  LD.E.128 R44, desc[UR36][R34.64] ;  /* 0x00000024222c7980 */ /* 0x000362000c101d00 */
[----:B--2---:R-:W-:-:S03]  /*f110*/  IMAD R0, R163, 0x20, R165 ;  /* 0x00000020a3007824 */ /* 0x004fc600078e02a5 */
[----:B------:R2:W5:Y:S01]  /*f120*/  LD.E.128 R4, desc[UR36][R28.64] ;  /* 0x000000241c047980 */ /* 0x000562000c101d00 */
[----:B---3--:R-:W-:-:S03]  /*f130*/  IMAD.IADD R30, R17, 0x1, R0 ;  /* 0x00000001111e7824 */ /* 0x008fc600078e0200 */
[----:B------:R3:W5:Y:S01]  /*f140*/  LD.E.128 R60, desc[UR36][R20.64] ;  /* 0x00000024143c7980 */ /* 0x000762000c101d00 */
[----:B-1----:R-:W-:Y:S02]  /*f150*/  IMAD R35, R58, UR4, RZ ;  /* 0x000000043a237c24 */ /* 0x002fe4000f8e02ff */
[----:B----4-:R-:W-:Y:S01]  /*f160*/  @P1 IMAD.HI.U32 R0, R30, R49, RZ ;  /* 0x000000311e001227 */ /* 0x010fe200078e00ff */
[----:B------:R1:W5:Y:S03]  /*f170*/  LD.E.128 R52, desc[UR36][R24.64] ;  /* 0x0000002418347980 */ /* 0x000366000c101d00 */
[C---:B------:R-:W-:Y:S01]  /*f180*/  IMAD R35, R164.reuse, UR5, R35 ;  /* 0x00000005a4237c24 */ /* 0x040fe2000f8e0223 */
[----:B------:R4:W5:Y:S01]  /*f190*/  LD.E.128 R12, desc[UR36][R2.64] ;  /* 0x00000024020c7980 */ /* 0x000962000c101d00 */
[----:B--2---:R-:W-:Y:S01]  /*f1a0*/  IMAD.WIDE.U32 R28, R164, UR4, RZ ;  /* 0x00000004a41c7c25 */ /* 0x004fe2000f8e00ff */
[----:B------:R-:W-:-:S02]  /*f1b0*/  ULDC.64 UR4, c[0x0][0xaf0] ;  /* 0x0002bc0000047ab9 */ /* 0x000fc40000000a00 */
[----:B------:R-:W5:Y:S01]  /*f1c0*/  LD.E.128 R40, desc[UR36][R32.64] ;  /* 0x0000002420287980 */ /* 0x000f62000c101d00 */
[----:B---3--:R-:W-:Y:S01]  /*f1d0*/  IMAD.MOV.U32 R21, RZ, RZ, R30 ;  /* 0x000000ffff157224 */ /* 0x008fe200078e001e */
[----:B0-----:R-:W-:Y:S01]  /*f1e0*/  @P1 SHF.R.U32.HI R21, RZ, R51, R0 ;  /* 0x00000033ff151219 */ /* 0x001fe20000011600 */
[----:B-1----:R-:W-:Y:S01]  /*f1f0*/  IMAD R25, R112, UR4, RZ ;  /* 0x0000000470197c24 */ /* 0x002fe2000f8e02ff */
[----:B------:R0:W5:Y:S01]  /*f200*/  LD.E.128 R8, desc[UR36][R26.64] ;  /* 0x000000241a087980 */ /* 0x000162000c101d00 */
[----:B----4-:R-:W-:Y:S02]  /*f210*/  IMAD.IADD R3, R29, 0x1, R35 ;  /* 0x000000011d037824 */ /* 0x010fe400078e0223 */
[----:B------:R-:W-:Y:S01]  /*f220*/  IMAD.MOV.U32 R2, RZ, RZ, R28 ;  /* 0x000000ffff027224 */ /* 0x000fe200078e001c */
[--C-:B------:R-:W-:Y:S01]  /*f230*/  SHF.R.S32.HI R0, RZ, 0x1f, R21.reuse ;  /* 0x0000001fff007819 */ /* 0x100fe20000011415 */
[----:B------:R-:W-:Y:S01]  /*f240*/  IMAD.MOV R20, RZ, RZ, -R21 ;  /* 0x000000ffff147224 */ /* 0x000fe200078e0a15 */
[----:B------:R-:W-:Y:S01]  /*f250*/  @!PT LDS RZ, [RZ] ;  /* 0x00000000fffff984 */ /* 0x000fe20000000800 */
[----:B------:R-:W-:Y:S01]  /*f260*/  @!PT LDS RZ, [RZ] ;  /* 0x00000000fffff984 */ /* 0x000fe20000000800 */
[----:B------:R-:W-:Y:S01]  /*f270*/  @!PT LDS RZ, [RZ] ;  /* 0x00000000fffff984 */ /* 0x000fe20000000800 */
[----:B------:R-:W-:Y:S01]  /*f280*/  @!PT LDS RZ, [RZ] ;  /* 0x00000000fffff984 */ /* 0x000fe20000000800 */
[----:B------:R1:W-:Y:S06]  /*f290*/  MEMBAR.ALL.CTA ;  /* 0x0000000000007992 */ /* 0x0003ec0000008000 */
[----:B-1----:R-:W1:Y:S01]  /*f2a0*/  FENCE.VIEW.ASYNC.S ;  /* 0x00000000000073c6 */ /* 0x002e620000000000 */
[----:B------:R-:W-:-:S02]  /*f2b0*/  IMAD R25, R162, UR5, R25 ;  /* 0x00000005a2197c24 */ /* 0x000fc4000f8e0219 */
[----:B------:R-:W-:Y:S01]  /*f2c0*/  IMAD.WIDE.U32 R2, R162, UR4, R2 ;  /* 0x00000004a2027c25 */ /* 0x000fe2000f8e0002 */
[----:B------:R-:W-:-:S03]  /*f2d0*/  ULDC.64 UR4, c[0x0][0xae0] ;  /* 0x0002b80000047ab9 */ /* 0x000fc60000000a00 */
[----:B------:R-:W-:Y:S02]  /*f2e0*/  IMAD R0, R0, UR4, RZ ;  /* 0x0000000400007c24 */ /* 0x000fe4000f8e02ff */
[----:B------:R-:W-:Y:S02]  /*f2f0*/  IMAD R57, R57, R20, R30 ;  /* 0x0000001439397224 */ /* 0x000fe400078e021e */
[----:B------:R-:W-:Y:S02]  /*f300*/  IMAD.IADD R3, R3, 0x1, R25 ;  /* 0x0000000103037824 */ /* 0x000fe400078e0219 */
[C---:B------:R-:W-:Y:S01]  /*f310*/  IMAD R25, R21.reuse, UR5, R0 ;  /* 0x0000000515197c24 */ /* 0x040fe2000f8e0200 */
[----:B------:R-:W-:Y:S01]  /*f320*/  SHF.R.S32.HI R0, RZ, 0x1f, R57 ;  /* 0x0000001fff007819 */ /* 0x000fe20000011439 */
[----:B------:R-:W-:Y:S01]  /*f330*/  IMAD.WIDE.U32 R2, R21, UR4, R2 ;  /* 0x0000000415027c25 */ /* 0x000fe2000f8e0002 */
[----:B------:R-:W-:-:S03]  /*f340*/  ULDC.64 UR4, c[0x0][0xad8] ;  /* 0x0002b60000047ab9 */ /* 0x000fc60000000a00 */
[----:B------:R-:W-:Y:S02]  /*f350*/  IMAD.IADD R3, R3, 0x1, R25 ;  /* 0x0000000103037824 */ /* 0x000fe400078e0219 */
[----:B------:R-:W-:Y:S02]  /*f360*/  IMAD R20, R0, UR4, RZ ;  /* 0x0000000400147c24 */ /* 0x000fe4000f8e02ff */
[----:B0-----:R-:W-:Y:S02]  /*f370*/  IMAD.IADD R26, R165, 0x1, R17 ;  /* 0x00000001a51a7824 */ /* 0x001fe400078e0211 */
[C---:B------:R-:W-:Y:S02]  /*f380*/  IMAD R17, R57.reuse, UR5, R20 ;  /* 0x0000000539117c24 */ /* 0x040fe4000f8e0214 */
[----:B------:R-:W-:Y:S01]  /*f390*/  IMAD.WIDE.U32 R2, R57, UR4, R2 ;  /* 0x0000000439027c25 */ /* 0x000fe2000f8e0002 */
[----:B------:R-:W-:Y:S01]  /*f3a0*/  ISETP.GE.AND P2, PT, R26, R89, PT ;  /* 0x000000591a00720c */ /* 0x000fe20003f46270 */
[----:B------:R-:W-:-:S02]  /*f3b0*/  ULDC.64 UR4, c[0x0][0xa80] ;  /* 0x0002a00000047ab9 */ /* 0x000fc40000000a00 */
[----:B------:R-:W-:Y:S02]  /*f3c0*/  VIADD R0, R26, 0x20 ;  /* 0x000000201a007836 */ /* 0x000fe40000000000 */
[----:B------:R-:W-:Y:S01]  /*f3d0*/  IMAD.IADD R3, R3, 0x1, R17 ;  /* 0x0000000103037824 */ /* 0x000fe200078e0211 */
[----:B------:R-:W-:Y:S01]  /*f3e0*/  LEA R17, P3, R2, UR4, 0x1 ;  /* 0x0000000402117c11 */ /* 0x000fe2000f8608ff */
[----:B------:R-:W-:Y:S01]  /*f3f0*/  VIADD R23, R23, 0x2a820 ;  /* 0x0002a82017177836 */ /* 0x000fe20000000000 */
        /* <DEDUP_REMOVED lines=19> */
.L_x_1051:
[----:B------:R-:W-:Y:S05]  /*f530*/  BSYNC B1 ;  /* 0x0000000000017941 */ /* 0x000fea0003800000 */
.L_x_1050:
        /* <DEDUP_REMOVED lines=13> */
.L_x_1053:
[----:B------:R-:W-:Y:S05]  /*f610*/  BSYNC B1 ;  /* 0x0000000000017941 */ /* 0x000fea0003800000 */
.L_x_1052:
[----:B----4-:R4:W0:Y:S01]  /*f620*/  SHFL.IDX PT, R0, R24, 0x2, 0x181f ;  /* 0x00581f0018007f89 */ /* 0x01082200000e0000 */
        /* <DEDUP_REMOVED lines=8> */
[-C--:B0-----:R-:W-:Y:S02]  /*f6b0*/  @!P2 LEA.HI.X R3, R160, R0.reuse, R173, 0x1, P0 ;  /* 0x00000000a003a211 */ /* 0x081fe400000f0cad */
[----:B------:R-:W-:-:S03]  /*f6c0*/  @!P3 LEA.HI.X R21, R161, R0, R172, 0x1, P1 ;  /* 0x00000000a115b211 */ /* 0x000fc600008f0cac */
[----:B-----5:R3:W-:Y:S04]  /*f6d0*/  @!P2 ST.E.128 desc[UR36][R2.64], R36 ;  /* 0x000000240200a985 */ /* 0x0207e8000c101d24 */
[----:B------:R3:W-:Y:S02]  /*f6e0*/  @!P3 ST.E.128 desc[UR36][R20.64], R12 ;  /* 0x0000000c1400b985 */ /* 0x0007e4000c101d24 */
.L_x_1055:
[----:B------:R-:W-:Y:S05]  /*f6f0*/  BSYNC B1 ;  /* 0x0000000000017941 */ /* 0x000fea0003800000 */
.L_x_1054:
[----:B0-----:R-:W-:Y:S01]  /*f700*/  VIADD R0, R26, 0x60 ;  /* 0x000000601a007836 */ /* 0x001fe20000000000 */
[----:B--2-4-:R-:W0:Y:S04]  /*f710*/  SHFL.IDX PT, R24, R24, 0x3, 0x181f ;  /* 0x00781f0018187f89 */ /* 0x014e2800000e0000 */
[----:B------:R-:W-:Y:S01]  /*f720*/  ISETP.GE.AND P0, PT, R0, R89, PT ;  /* 0x000000590000720c */ /* 0x000fe20003f06270 */
[----:B------:R-:W2:-:S12]  /*f730*/  SHFL.IDX PT, R17, R17, 0x3, 0x181f ;  /* 0x00781f0011117f89 */ /* 0x000e9800000e0000 */
[----:B------:R-:W-:Y:S05]  /*f740*/  @P0 BRA `(.L_x_1056) ;  /* 0x00000008006c0947 */ /* 0x000fea0003800000 */
[----:B------:R-:W-:Y:S02]  /*f750*/  ULDC UR4, c[0x0][0xac8] ;  /* 0x0002b20000047ab9 */ /* 0x000fe40000000800 */
[----:B------:R-:W-:-:S13]  /*f760*/  ISETP.GE.AND P1, PT, R160, UR4, PT ;  /* 0x00000004a0007c0c */ /* 0x000fda000bf26270 */
[----:B--23--:R-:W-:-:S04]  /*f770*/  @!P1 LEA R2, P0, R160, R17, 0x1 ;  /* 0x00000011a0029211 */ /* 0x00cfc800078008ff */
[----:B0-----:R-:W-:Y:S02]  /*f780*/  @!P1 LEA.HI.X R3, R160, R24, R173, 0x1, P0 ;  /* 0x00000018a0039211 */ /* 0x001fe400000f0cad */
[----:B------:R-:W-:-:S03]  /*f790*/  ISETP.GE.AND P0, PT, R161, UR4, PT ;  /* 0x00000004a1007c0c */ /* 0x000fc6000bf06270 */
[----:B-----5:R4:W-:Y:S10]  /*f7a0*/  @!P1 ST.E.128 desc[UR36][R2.64], R4 ;  /* 0x0000000402009985 */ /* 0x0209f4000c101d24 */
[----:B------:R-:W-:Y:S05]  /*f7b0*/  @P0 BRA `(.L_x_1056) ;  /* 0x0000000800500947 */ /* 0x000fea0003800000 */
[----:B----4-:R-:W-:-:S04]  /*f7c0*/  LEA R2, P0, R161, R17, 0x1 ;  /* 0x00000011a1027211 */ /* 0x010fc800078008ff */
[----:B------:R-:W-:-:S05]  /*f7d0*/  LEA.HI.X R3, R161, R24, R172, 0x1, P0 ;  /* 0x00000018a1037211 */ /* 0x000fca00000f0cac */
[----:B------:R0:W-:Y:S01]  /*f7e0*/  ST.E.128 desc[UR36][R2.64], R8 ;  /* 0x0000000802007985 */ /* 0x0001e2000c101d24 */
[----:B------:R-:W-:Y:S05]  /*f7f0*/  BRA `(.L_x_1056) ;  /* 0x0000000800407947 */ /* 0x000fea0003800000 */
.L_x_1049:
[----:B------:R-:W2:Y:S01]  /*f800*/  LDC R11, c[0x0][0xbe8] ;  /* 0x0002fa00ff0b7b82 */ /* 0x000ea20000000800 */
[----:B------:R-:W-:Y:S01]  /*f810*/  ISETP.GE.AND P0, PT, R174, 0x80, PT ;  /* 0x00000080ae00780c */ /* 0x000fe20003f06270 */
[----:B------:R-:W-:Y:S01]  /*f820*/  IMAD R0, R163, 0x20, R165 ;  /* 0x00000020a3007824 */ /* 0x000fe200078e02a5 */
[----:B------:R-:W-:Y:S01]  /*f830*/  BSSY B1, `(.L_x_1057) ;  /* 0x000002e000017945 */ /* 0x000fe20003800000 */
[----:B------:R-:W-:Y:S02]  /*f840*/  SHF.R.S32.HI R6, RZ, 0x1f, R164 ;  /* 0x0000001fff067819 */ /* 0x000fe400000114a4 */
[----:B------:R-:W-:Y:S01]  /*f850*/  IMAD.IADD R12, R17, 0x1, R0 ;  /* 0x00000001110c7824 */ /* 0x000fe200078e0200 */
[----:B------:R-:W-:Y:S02]  /*f860*/  SHF.R.S32.HI R8, RZ, 0x1f, R162 ;  /* 0x0000001fff087819 */ /* 0x000fe400000114a2 */
[----:B--2---:R-:W-:-:S13]  /*f870*/  ISETP.NE.AND P1, PT, R11, 0x1, PT ;  /* 0x000000010b00780c */ /* 0x004fda0003f25270 */
[----:B------:R-:W2:Y:S08]  /*f880*/  @P1 LDC R13, c[0x0][0xbec] ;  /* 0x0002fb00ff0d1b82 */ /* 0x000eb00000000800 */
[----:B------:R-:W3:Y:S01]  /*f890*/  @P1 LDC R15, c[0x0][0xbf0] ;  /* 0x0002fc00ff0f1b82 */ /* 0x000ee20000000800 */
[----:B------:R-:W-:Y:S05]  /*f8a0*/  @P0 BRA `(.L_x_1058) ;  /* 0x0000000000980947 */ /* 0x000fea0003800000 */
[----:B------:R-:W4:Y:S01]  /*f8b0*/  S2R R2, SR_TID.X ;  /* 0x0000000000027919 */ /* 0x000f220000002100 */
[----:B------:R-:W5:Y:S01]  /*f8c0*/  LDC R10, c[0x0][0xbe8] ;  /* 0x0002fa00ff0a7b82 */ /* 0x000f620000000800 */
[----:B------:R-:W-:Y:S02]  /*f8d0*/  ULDC UR4, c[0x0][0xa88] ;  /* 0x0002a20000047ab9 */ /* 0x000fe40000000800 */
[----:B-----5:R-:W-:Y:S01]  /*f8e0*/  IMAD R3, R10, UR4, RZ ;  /* 0x000000040a037c24 */ /* 0x020fe2000f8e02ff */
[----:B----4-:R-:W-:-:S04]  /*f8f0*/  IADD3 R4, R17, -0x80, R2 ;  /* 0xffffff8011047810 */ /* 0x010fc80007ffe002 */
[----:B------:R-:W-:-:S13]  /*f900*/  ISETP.GE.AND P0, PT, R4, R3, PT ;  /* 0x000000030400720c */ /* 0x000fda0003f06270 */
[----:B------:R-:W-:Y:S05]  /*f910*/  @P0 BRA `(.L_x_1058) ;  /* 0x00000000007c0947 */ /* 0x000fea0003800000 */
[----:B------:R-:W-:Y:S01]  /*f920*/  ISETP.NE.AND P0, PT, R10, 0x1, PT ;  /* 0x000000010a00780c */ /* 0x000fe20003f05270 */
[----:B------:R-:W-:Y:S01]  /*f930*/  ULDC.64 UR4, c[0x0][0xb90] ;  /* 0x0002e40000047ab9 */ /* 0x000fe20000000a00 */
[----:B------:R-:W-:Y:S02]  /*f940*/  IMAD.MOV.U32 R5, RZ, RZ, R4 ;  /* 0x000000ffff057224 */ /* 0x000fe400078e0004 */
[----:B------:R-:W-:-:S04]  /*f950*/  IMAD R7, R6, UR4, RZ ;  /* 0x0000000406077c24 */ /* 0x000fc8000f8e02ff */
[----:B------:R-:W-:-:S05]  /*f960*/  IMAD R7, R164, UR5, R7 ;  /* 0x00000005a4077c24 */ /* 0x000fca000f8e0207 */
[----:B------:R-:W4:Y:S08]  /*f970*/  @P0 LDC R3, c[0x0][0xbec] ;  /* 0x0002fb00ff030b82 */ /* 0x000f300000000800 */
[----:B------:R-:W5:Y:S01]  /*f980*/  @P0 LDC R9, c[0x0][0xbf0] ;  /* 0x0002fc00ff090b82 */ /* 0x000f620000000800 */
[----:B----4-:R-:W-:-:S04]  /*f990*/  @P0 IMAD.HI.U32 R0, R4, R3, RZ ;  /* 0x0000000304000227 */ /* 0x010fc800078e00ff */
[----:B------:R-:W-:Y:S01]  /*f9a0*/  IMAD.WIDE.U32 R2, R164, UR4, RZ ;  /* 0x00000004a4027c25 */ /* 0x000fe2000f8e00ff */
[----:B------:R-:W-:Y:S01]  /*f9b0*/  ULDC.64 UR4, c[0x0][0xb98] ;  /* 0x0002e60000047ab9 */ /* 0x000fe20000000a00 */
[----:B-----5:R-:W-:Y:S02]  /*f9c0*/  @P0 SHF.R.U32.HI R5, RZ, R9, R0 ;  /* 0x00000009ff050219 */ /* 0x020fe40000011600 */
[----:B------:R-:W-:Y:S02]  /*f9d0*/  IMAD.IADD R3, R3, 0x1, R7 ;  /* 0x0000000103037824 */ /* 0x000fe400078e0207 */
[----:B------:R-:W-:Y:S02]  /*f9e0*/  IMAD R9, R8, UR4, RZ ;  /* 0x0000000408097c24 */ /* 0x000fe4000f8e02ff */
[----:B------:R-:W-:Y:S02]  /*f9f0*/  IMAD.MOV R7, RZ, RZ, -R5 ;  /* 0x000000ffff077224 */ /* 0x000fe400078e0a05 */
[----:B------:R-:W-:-:S04]  /*fa00*/  IMAD.WIDE.U32 R2, R162, UR4, R2 ;  /* 0x00000004a2027c25 */ /* 0x000fc8000f8e0002 */
[----:B------:R-:W-:Y:S01]  /*fa10*/  IMAD R7, R10, R7, R4 ;  /* 0x000000070a077224 */ /* 0x000fe200078e0204 */
[----:B------:R-:W-:Y:S01]  /*fa20*/  IADD3 R2, P0, R5, R2, RZ ;  /* 0x0000000205027210 */ /* 0x000fe20007f1e0ff */
[----:B------:R-:W-:Y:S01]  /*fa30*/  IMAD R4, R162, UR5, R9 ;  /* 0x00000005a2047c24 */ /* 0x000fe2000f8e0209 */
[----:B------:R-:W-:Y:S01]  /*fa40*/  SHF.R.S32.HI R9, RZ, 0x1f, R5 ;  /* 0x0000001fff097819 */ /* 0x000fe20000011405 */
[----:B------:R-:W-:Y:S01]  /*fa50*/  ULDC.64 UR4, c[0x0][0xb88] ;  /* 0x0002e20000047ab9 */ /* 0x000fe20000000a00 */
        /* <DEDUP_REMOVED lines=8> */
[----:B------:R-:W-:Y:S01]  /*fae0*/  LEA.HI.X R5, R2, UR5, R3, 0x2, P0 ;  /* 0x0000000502057c11 */ /* 0x000fe200080f1403 */
[----:B------:R-:W-:-:S05]  /*faf0*/  IMAD.MOV.U32 R3, RZ, RZ, -0x800000 ;  /* 0xff800000ff037424 */ /* 0x000fca00078e00ff */
[----:B------:R4:W-:Y:S02]  /*fb00*/  STG.E desc[UR36][R4.64], R3 ;  /* 0x0000000304007986 */ /* 0x0009e4000c101924 */
.L_x_1058:
[----:B------:R-:W-:Y:S05]  /*fb10*/  BSYNC B1 ;  /* 0x0000000000017941 */ /* 0x000fea0003800000 */
.L_x_1057:
[----:B------:R-:W-:Y:S01]  /*fb20*/  ULDC.64 UR4, c[0x0][0xae8] ;  /* 0x0002ba0000047ab9 */ /* 0x000fe20000000a00 */
[----:B--2---:R-:W-:Y:S01]  /*fb30*/  @P1 IMAD.HI.U32 R0, R12, R13, RZ ;  /* 0x0000000d0c001227 */ /* 0x004fe200078e00ff */
[----:B------:R-:W-:Y:S01]  /*fb40*/  ULDC UR6, c[0x0][0xa88] ;  /* 0x0002a20000067ab9 */ /* 0x000fe20000000800 */
[----:B------:R-:W-:Y:S02]  /*fb50*/  BSSY B1, `(.L_x_1059) ;  /* 0x0000030000017945 */ /* 0x000fe40003800000 */
[----:B----4-:R-:W-:Y:S02]  /*fb60*/  IMAD R3, R6, UR4, RZ ;  /* 0x0000000406037c24 */ /* 0x010fe4000f8e02ff */
[----:B------:R-:W-:Y:S01]  /*fb70*/  IMAD.MOV.U32 R5, RZ, RZ, R12 ;  /* 0x000000ffff057224 */ /* 0x000fe200078e000c */
[----:B---3--:R-:W-:Y:S01]  /*fb80*/  @P1 SHF.R.U32.HI R5, RZ, R15, R0 ;  /* 0x0000000fff051219 */ /* 0x008fe20000011600 */
[C---:B------:R-:W-:Y:S02]  /*fb90*/  IMAD R7, R164.reuse, UR5, R3 ;  /* 0x00000005a4077c24 */ /* 0x040fe4000f8e0203 */
[----:B------:R-:W-:Y:S01]  /*fba0*/  IMAD.WIDE.U32 R2, R164, UR4, RZ ;  /* 0x00000004a4027c25 */ /* 0x000fe2000f8e00ff */
[----:B------:R-:W-:Y:S01]  /*fbb0*/  ULDC.64 UR4, c[0x0][0xaf0] ;  /* 0x0002bc0000047ab9 */ /* 0x000fe20000000a00 */
[----:B------:R-:W-:-:S02]  /*fbc0*/  SHF.R.S32.HI R0, RZ, 0x1f, R5 ;  /* 0x0000001fff007819 */ /* 0x000fc40000011405 */
[----:B------:R-:W-:Y:S02]  /*fbd0*/  IMAD R9, R8, UR4, RZ ;  /* 0x0000000408097c24 */ /* 0x000fe4000f8e02ff */
[----:B------:R-:W-:Y:S02]  /*fbe0*/  IMAD.IADD R3, R3, 0x1, R7 ;  /* 0x0000000103037824 */ /* 0x000fe400078e0207 */
[----:B------:R-:W-:Y:S02]  /*fbf0*/  IMAD.MOV R7, RZ, RZ, -R5 ;  /* 0x000000ffff077224 */ /* 0x000fe400078e0a05 */
[C---:B------:R-:W-:Y:S02]  /*fc00*/  IMAD R9, R162.reuse, UR5, R9 ;  /* 0x00000005a2097c24 */ /* 0x040fe4000f8e0209 */
        /* <DEDUP_REMOVED lines=11> */
[----:B------:R-:W-:Y:S02]  /*fcc0*/  IMAD.IADD R6, R165, 0x1, R17 ;  /* 0x00000001a5067824 */ /* 0x000fe400078e0211 */
[----:B------:R-:W-:Y:S02]  /*fcd0*/  IMAD R11, R11, UR6, RZ ;  /* 0x000000060b0b7c24 */ /* 0x000fe4000f8e02ff */
[C---:B------:R-:W-:Y:S02]  /*fce0*/  IMAD R5, R7.reuse, UR5, R4 ;  /* 0x0000000507057c24 */ /* 0x040fe4000f8e0204 */
[----:B------:R-:W-:Y:S01]  /*fcf0*/  IMAD.WIDE.U32 R2, R7, UR4, R2 ;  /* 0x0000000407027c25 */ /* 0x000fe2000f8e0002 */
[----:B------:R-:W-:Y:S01]  /*fd00*/  ISETP.GE.AND P2, PT, R6, R11, PT ;  /* 0x0000000b0600720c */ /* 0x000fe20003f46270 */
[----:B------:R-:W-:-:S02]  /*fd10*/  ULDC.64 UR4, c[0x0][0xa80] ;  /* 0x0002a00000047ab9 */ /* 0x000fc40000000a00 */
[----:B------:R-:W-:Y:S01]  /*fd20*/  VIADD R0, R6, 0x20 ;  /* 0x0000002006007836 */ /* 0x000fe20000000000 */
[----:B------:R-:W-:Y:S01]  /*fd30*/  LEA R4, P3, R2, UR4, 0x1 ;  /* 0x0000000402047c11 */ /* 0x000fe2000f8608ff */
[----:B------:R-:W-:-:S03]  /*fd40*/  IMAD.IADD R3, R3, 0x1, R5 ;  /* 0x0000000103037824 */ /* 0x000fc600078e0205 */
[-C--:B------:R-:W-:Y:S01]  /*fd50*/  ISETP.GE.AND P1, PT, R0, R11.reuse, PT ;  /* 0x0000000b0000720c */ /* 0x080fe20003f26270 */
[----:B------:R-:W-:Y:S01]  /*fd60*/  VIADD R0, R6, 0x40 ;  /* 0x0000004006007836 */ /* 0x000fe20000000000 */
[----:B------:R-:W-:Y:S02]  /*fd70*/  LEA.HI.X R5, R2, UR5, R3, 0x1, P3 ;  /* 0x0000000502057c11 */ /* 0x000fe400098f0c03 */
[----:B------:R2:W3:Y:S02]  /*fd80*/  SHFL.IDX PT, R2, R4, RZ, 0x181f ;  /* 0x00181fff04027589 */ /* 0x0004e400000e0000 */
[----:B------:R-:W-:Y:S02]  /*fd90*/  ISETP.GE.AND P0, PT, R0, R11, PT ;  /* 0x0000000b0000720c */ /* 0x000fe40003f06270 */
[----:B------:R2:W4:Y:S01]  /*fda0*/  SHFL.IDX PT, R0, R5, RZ, 0x181f ;  /* 0x00181fff05007589 */ /* 0x00052200000e0000 */
[----:B------:R-:W-:Y:S10]  /*fdb0*/  @P2 BRA `(.L_x_1060) ;  /* 0x0000000000242947 */ /* 0x000ff40003800000 */
        /* <DEDUP_REMOVED lines=9> */
.L_x_1060:
[----:B------:R-:W-:Y:S05]  /*fe50*/  BSYNC B1 ;  /* 0x0000000000017941 */ /* 0x000fea0003800000 */
.L_x_1059:
        /* <DEDUP_REMOVED lines=13> */
.L_x_1062:
[----:B------:R-:W-:Y:S05]  /*ff30*/  BSYNC B1 ;  /* 0x0000000000017941 */ /* 0x000fea0003800000 */
.L_x_1061:
        /* <DEDUP_REMOVED lines=13> */
.L_x_1064:
[----:B------:R-:W-:Y:S05]  /*10010*/  BSYNC B1 ;  /* 0x0000000000017941 */ /* 0x000fea0003800000 */
.L_x_1063:
        /* <DEDUP_REMOVED lines=8> */
[CC--:B----4-:R-:W-:Y:S02]  /*100a0*/  @!P2 LEA R6, P0, R160.reuse, R2.reuse, 0x1 ;  /* 0x00000002a006a211 */ /* 0x0d0fe400078008ff */
[C---:B------:R-:W-:Y:S02]  /*100b0*/  @!P3 LEA R2, P1, R161.reuse, R2, 0x1 ;  /* 0x00000002a102b211 */ /* 0x040fe400078208ff */
[-C--:B0-----:R-:W-:Y:S02]  /*100c0*/  @!P2 LEA.HI.X R7, R160, R5.reuse, R173, 0x1, P0 ;  /* 0x00000005a007a211 */ /* 0x081fe400000f0cad */
[----:B------:R-:W-:-:S03]  /*100d0*/  @!P3 LEA.HI.X R3, R161, R5, R172, 0x1, P1 ;  /* 0x00000005a103b211 */ /* 0x000fc600008f0cac */
[----:B------:R0:W-:Y:S04]  /*100e0*/  @!P2 ST.E.128 desc[UR36][R6.64], RZ ;  /* 0x000000ff0600a985 */ /* 0x0001e8000c101d24 */
[----:B------:R0:W-:Y:S02]  /*100f0*/  @!P3 ST.E.128 desc[UR36][R2.64], RZ ;  /* 0x000000ff0200b985 */ /* 0x0001e4000c101d24 */
.L_x_1056:
[----:B------:R-:W-:Y:S05]  /*10100*/  BSYNC B0 ;  /* 0x0000000000007941 */ /* 0x000fea0003800000 */
.L_x_1048:
[----:B------:R-:W-:Y:S02]  /*10110*/  ULDC UR4, c[0x0][0xc38] ;  /* 0x00030e0000047ab9 */ /* 0x000fe40000000800 */
[----:B-1----:R-:W-:-:S13]  /*10120*/  ISETP.GE.AND P0, PT, R16, UR4, PT ;  /* 0x0000000410007c0c */ /* 0x002fda000bf06270 */
[----:B------:R-:W-:Y:S05]  /*10130*/  @!P0 BRA `(.L_x_1065) ;  /* 0xffffff0800ec8947 */ /* 0x000fea000383ffff */
[----:B------:R-:W-:Y:S05]  /*10140*/  EXIT ;  /* 0x000000000000794d */ /* 0x000fea0003800000 */
.L_x_959:
[----:B------:R-:W-:-:S08]  /*10150*/  NOP ;  /* 0x0000000000007918 */ /* 0x000fd00000000000 */
[----:B0-----:R-:W0:-:S00]  /*10160*/  USETMAXREG.DEALLOC.CTAPOOL 0x28 ;  /* 0x00000028000079c8 */ /* 0x001e0000080e0500 */
[----:B0-----:R-:W-:-:S06]  /*10170*/  LOP3.LUT R0, R0, 0x3, RZ, 0xc0, !PT ;  /* 0x0000000300007812 */ /* 0x001fcc00078ec0ff */
[----:B------:R-:W0:Y:S01]  /*10180*/  S2UR UR9, SR_CTAID.X ;  /* 0x00000000000979c3 */ /* 0x000e220000002500 */
[----:B------:R-:W-:Y:S01]  /*10190*/  LOP3.LUT R19, R19, 0xfffff7ff, RZ, 0xc0, !PT ;  /* 0xfffff7ff13137812 */ /* 0x000fe200078ec0ff */
[----:B------:R-:W-:Y:S01]  /*101a0*/  STL [R1], RZ ;  /* 0x000000ff01007387 */ /* 0x000fe20000100800 */
[----:B------:R-:W-:Y:S02]  /*101b0*/  IMAD.MOV.U32 R23, RZ, RZ, RZ ;  /* 0x000000ffff177224 */ /* 0x000fe400078e00ff */
[----:B------:R-:W-:Y:S01]  /*101c0*/  IMAD.MOV.U32 R26, RZ, RZ, 0x1 ;  /* 0x00000001ff1a7424 */ /* 0x000fe200078e00ff */
[----:B------:R1:W2:Y:S02]  /*101d0*/  SHFL.IDX PT, R2, R0, RZ, 0x1f ;  /* 0x00001fff00027589 */ /* 0x0002a400000e0000 */
[----:B-1----:R-:W0:Y:S01]  /*101e0*/  LDC R0, c[0x0][0xc38] ;  /* 0x00030e00ff007b82 */ /* 0x002e220000000800 */
[----:B--2---:R-:W-:-:S13]  /*101f0*/  ISETP.NE.AND P0, PT, R2, RZ, PT ;  /* 0x000000ff0200720c */ /* 0x004fda0003f05270 */
[----:B------:R-:W-:Y:S01]  /*10200*/  @P0 LOP3.LUT R19, R19, 0x800, RZ, 0xfc, !PT ;  /* 0x0000080013130812 */ /* 0x000fe200078efcff */
[----:B------:R-:W-:Y:S06]  /*10210*/  @P0 BAR.ARV 0x4, 0x180 ;  /* 0x0106000000000b1d */ /* 0x000fec0000002000 */
[----:B0-----:R-:W-:-:S13]  /*10220*/  ISETP.LE.AND P0, PT, R0, UR9, PT ;  /* 0x0000000900007c0c */ /* 0x001fda000bf03270 */
[----:B------:R-:W-:Y:S05]  /*10230*/  @P0 BRA `(.L_x_1066) ;  /* 0x0000003c00f40947 */ /* 0x000fea0003800000 */
[----:B------:R-:W2:Y:S01]  /*10240*/  LDL R3, [R1+0x4] ;  /* 0x0000040001037983 */ /* 0x000ea20000100800 */
[----:B------:R-:W-:Y:S01]  /*10250*/  ULDC.64 UR38, c[0x0][0x2f0] ;  /* 0x0000bc0000267ab9 */ /* 0x000fe20000000a00 */
[----:B------:R-:W-:Y:S01]  /*10260*/  ULDC UR7, c[0x0][0x320] ;  /* 0x0000c80000077ab9 */ /* 0x000fe20000000800 */
[----:B------:R-:W-:Y:S01]  /*10270*/  LOP3.LUT R19, R19, 0xfffffffe, RZ, 0xc0, !PT ;  /* 0xfffffffe13137812 */ /* 0x000fe200078ec0ff */
[----:B------:R-:W0:Y:S01]  /*10280*/  S2R R5, SR_TID.X ;  /* 0x0000000000057919 */ /* 0x000e220000002100 */
[----:B------:R-:W-:Y:S01]  /*10290*/  ULDC UR8, c[0x0][0x2b8] ;  /* 0x0000ae0000087ab9 */ /* 0x000fe20000000800 */
[----:B------:R-:W1:Y:S01]  /*102a0*/  S2UR UR6, SR_CgaCtaId ;  /* 0x00000000000679c3 */ /* 0x000e620000008800 */
[----:B------:R-:W-:Y:S01]  /*102b0*/  LOP3.LUT R19, R19, 0xfffffff7, RZ, 0xc0, !PT ;  /* 0xfffffff713137812 */ /* 0x000fe200078ec0ff */
[----:B------:R-:W-:Y:S01]  /*102c0*/  ULDC.64 UR4, c[0x0][0x418] ;  /* 0x0001060000047ab9 */ /* 0x000fe20000000a00 */
[----:B------:R3:W-:Y:S01]  /*102d0*/  STL [R1], RZ ;  /* 0x000000ff01007387 */ /* 0x0007e20000100800 */
[----:B------:R-:W-:Y:S01]  /*102e0*/  UISETP.NE.U32.AND UP0, UPT, UR4, URZ, UPT ;  /* 0x0000003f0400728c */ /* 0x000fe2000bf05070 */
[----:B------:R-:W-:Y:S01]  /*102f0*/  IMAD.U32 R34, RZ, RZ, UR9 ;  /* 0x00000009ff227e24 */ /* 0x000fe2000f8e00ff */
[----:B------:R-:W-:Y:S01]  /*10300*/  ULDC UR40, c[0x0][0x288] ;  /* 0x0000a20000287ab9 */ /* 0x000fe20000000800 */
[----:B------:R-:W-:Y:S01]  /*10310*/  ULDC UR4, c[0x0][0x424] ;  /* 0x0001090000047ab9 */ /* 0x000fe20000000800 */
[----:B------:R-:W-:Y:S01]  /*10320*/  UISETP.NE.AND.EX UP0, UPT, UR5, URZ, UPT, UP0 ;  /* 0x0000003f0500728c */ /* 0x000fe2000bf05300 */
[----:B------:R-:W-:Y:S01]  /*10330*/  IMAD.MOV.U32 R26, RZ, RZ, 0x1 ;  /* 0x00000001ff1a7424 */ /* 0x000fe200078e00ff */
[----:B------:R-:W-:Y:S01]  /*10340*/  ULDC UR47, c[0x0][0xc] ;  /* 0x00000300002f7ab9 */ /* 0x000fe20000000800 */
[----:B------:R-:W-:Y:S01]  /*10350*/  UMOV UR5, 0x400 ;  /* 0x0000040000057882 */ /* 0x000fe20000000000 */
[----:B------:R-:W-:Y:S01]  /*10360*/  USEL UR4, UR4, 0x1, UP0 ;  /* 0x0000000104047887 */ /* 0x000fe20008000000 */
[----:B------:R-:W-:-:S03]  /*10370*/  IMAD.MOV.U32 R23, RZ, RZ, RZ ;  /* 0x000000ffff177224 */ /* 0x000fc600078e00ff */
[----:B------:R-:W-:-:S04]  /*10380*/  UIMAD UR38, UR4, UR38, URZ ;  /* 0x00000026042672a4 */ /* 0x000fc8000f8e023f */
[----:B------:R-:W-:Y:S02]  /*10390*/  UIADD3 UR4, UR38, 0x5f, URZ ;  /* 0x0000005f26047890 */ /* 0x000fe4000fffe03f */
[----:B------:R-:W-:Y:S02]  /*103a0*/  UIADD3 UR49, UR38, 0x1, -UR40 ;  /* 0x0000000126317890 */ /* 0x000fe4000fffe828 */
[----:B-1----:R-:W-:Y:S02]  /*103b0*/  ULEA UR6, UR6, UR5, 0x18 ;  /* 0x0000000506067291 */ /* 0x002fe4000f8ec03f */
[----:B------:R-:W-:Y:S01]  /*103c0*/  UIMAD.WIDE UR4, UR4, 0x2aaaaaab, URZ ;  /* 0x2aaaaaab040478a5 */ /* 0x000fe2000f8e023f */
[C---:B0-----:R-:W-:Y:S01]  /*103d0*/  IMAD.SHL.U32 R30, R5.reuse, 0x8, RZ ;  /* 0x00000008051e7824 */ /* 0x041fe200078e00ff */
[----:B------:R-:W-:Y:S02]  /*103e0*/  LOP3.LUT R4, R5, 0x7f, RZ, 0xc0, !PT ;  /* 0x0000007f05047812 */ /* 0x000fe400078ec0ff */
[----:B------:R-:W-:Y:S01]  /*103f0*/  IMAD.U32 R16, RZ, RZ, UR6 ;  /* 0x00000006ff107e24 */ /* 0x000fe2000f8e00ff */
[----:B------:R-:W-:Y:S01]  /*10400*/  USHF.R.U32.HI UR41, URZ, 0x1f, UR5 ;  /* 0x0000001f3f297899 */ /* 0x000fe20008011605 */
[----:B------:R-:W-:-:S02]  /*10410*/  LOP3.LUT R0, R30, 0x1f8, RZ, 0xc0, !PT ;  /* 0x000001f81e007812 */ /* 0x000fc400078ec0ff */
[----:B------:R-:W-:Y:S01]  /*10420*/  LOP3.LUT R37, R30, 0x38, RZ, 0xc0, !PT ;  /* 0x000000381e257812 */ /* 0x000fe200078ec0ff */
[----:B------:R-:W-:Y:S01]  /*10430*/  ULEA.HI.SX32 UR41, UR5, UR41, 0x1c ;  /* 0x0000002905297291 */ /* 0x000fe2000f8fe23f */
[----:B------:R-:W-:Y:S02]  /*10440*/  SHF.R.U32.HI R36, RZ, 0x3, R4 ;  /* 0x00000003ff247819 */ /* 0x000fe40000011604 */
[----:B------:R-:W-:Y:S02]  /*10450*/  LOP3.LUT R2, R37, 0x80, RZ, 0xfc, !PT ;  /* 0x0000008025027812 */ /* 0x000fe400078efcff */
[----:B--2---:R-:W-:Y:S02]  /*10460*/  R2UR UR10, R3 ;  /* 0x00000000030a72ca */ /* 0x004fe400000e0000 */
[----:B------:R-:W-:Y:S02]  /*10470*/  LOP3.LUT R3, R0, 0x38, R5, 0x78, !PT ;  /* 0x0000003800037812 */ /* 0x000fe400078e7805 */
[----:B------:R-:W-:-:S02]  /*10480*/  LOP3.LUT R0, R37, 0x40, RZ, 0xfc, !PT ;  /* 0x0000004025007812 */ /* 0x000fc400078efcff */
[----:B------:R-:W-:Y:S01]  /*10490*/  LOP3.LUT R30, R3, 0x200, R30, 0xf8, !PT ;  /* 0x00000200031e7812 */ /* 0x000fe200078ef81e */
[----:B------:R-:W-:Y:S01]  /*104a0*/  IMAD.SHL.U32 R3, R5, 0x10, RZ ;  /* 0x0000001005037824 */ /* 0x000fe200078e00ff */
[C---:B------:R-:W-:Y:S02]  /*104b0*/  ISETP.GE.AND P0, PT, R0.reuse, UR39, PT ;  /* 0x0000002700007c0c */ /* 0x040fe4000bf06270 */
[----:B------:R-:W-:Y:S01]  /*104c0*/  ISETP.GE.AND P1, PT, R0, UR7, PT ;  /* 0x0000000700007c0c */ /* 0x000fe2000bf26270 */
[----:B------:R-:W-:Y:S02]  /*104d0*/  IMAD R31, R30, 0x2, R16 ;  /* 0x000000021e1f7824 */ /* 0x000fe400078e0210 */
[----:B------:R-:W-:-:S08]  /*104e0*/  ULOP3.LUT UR48, UR10, 0x2, URZ, 0xfc, !UPT ;  /* 0x000000020a307892 */ /* 0x000fd0000f8efc3f */
[----:B------:R-:W-:Y:S02]  /*104f0*/  @P0 LOP3.LUT R19, R19, 0x8, RZ, 0xfc, !PT ;  /* 0x0000000813130812 */ /* 0x000fe400078efcff */
[----:B------:R-:W-:Y:S02]  /*10500*/  ISETP.GE.AND P0, PT, R0, UR8, PT ;  /* 0x0000000800007c0c */ /* 0x000fe4000bf06270 */
[----:B------:R-:W-:Y:S02]  /*10510*/  @P1 LOP3.LUT R19, R19, 0x1, RZ, 0xfc, !PT ;  /* 0x0000000113131812 */ /* 0x000fe400078efcff */
[----:B------:R-:W-:Y:S02]  /*10520*/  ISETP.GE.AND P1, PT, R2, UR8, PT ;  /* 0x0000000802007c0c */ /* 0x000fe4000bf26270 */
[----:B------:R-:W-:Y:S02]  /*10530*/  LOP3.LUT R19, R19, 0xfffffdff, RZ, 0xc0, !PT ;  /* 0xfffffdff13137812 */ /* 0x000fe400078ec0ff */
[----:B------:R-:W-:-:S05]  /*10540*/  LOP3.LUT R0, R36, 0x70, R3, 0xf8, !PT ;  /* 0x0000007024007812 */ /* 0x000fca00078ef803 */
[----:B------:R-:W-:Y:S02]  /*10550*/  @P0 LOP3.LUT R19, R19, 0x200, RZ, 0xfc, !PT ;  /* 0x0000020013130812 */ /* 0x000fe400078efcff */
[----:B------:R-:W-:Y:S02]  /*10560*/  ISETP.GE.AND P0, PT, R2, UR39, PT ;  /* 0x0000002702007c0c */ /* 0x000fe4000bf06270 */
[----:B------:R-:W-:-:S11]  /*10570*/  LOP3.LUT R19, R19, 0xfffffffb, RZ, 0xc0, !PT ;  /* 0xfffffffb13137812 */ /* 0x000fd600078ec0ff */
[----:B------:R-:W-:Y:S02]  /*10580*/  @P0 LOP3.LUT R19, R19, 0x4, RZ, 0xfc, !PT ;  /* 0x0000000413130812 */ /* 0x000fe400078efcff */
[----:B------:R-:W-:Y:S01]  /*10590*/  ISETP.GE.AND P0, PT, R37, UR39, PT ;  /* 0x0000002725007c0c */ /* 0x000fe2000bf06270 */
[----:B------:R-:W-:Y:S01]  /*105a0*/  ULDC UR39, c[0x0][0x448] ;  /* 0x0001120000277ab9 */ /* 0x000fe20000000800 */
[----:B------:R-:W-:Y:S01]  /*105b0*/  LOP3.LUT R19, R19, 0xfffffeff, RZ, 0xc0, !PT ;  /* 0xfffffeff13137812 */ /* 0x000fe200078ec0ff */
[----:B------:R-:W-:Y:S02]  /*105c0*/  UIMAD UR39, UR39, UR40, URZ ;  /* 0x00000028272772a4 */ /* 0x000fe4000f8e023f */
[----:B------:R-:W-:Y:S01]  /*105d0*/  UIADD3 UR40, UR38, -UR40, URZ ;  /* 0x8000002826287290 */ /* 0x000fe2000fffe03f */
[----:B------:R-:W-:Y:S02]  /*105e0*/  @P1 LOP3.LUT R19, R19, 0x100, RZ, 0xfc, !PT ;  /* 0x0000010013131812 */ /* 0x000fe400078efcff */
[----:B------:R-:W-:-:S02]  /*105f0*/  ISETP.GE.AND P1, PT, R37, UR7, PT ;  /* 0x0000000725007c0c */ /* 0x000fc4000bf26270 */
[----:B------:R-:W-:-:S04]  /*10600*/  LOP3.LUT R19, R19, 0xffffffef, RZ, 0xc0, !PT ;  /* 0xffffffef13137812 */ /* 0x000fc800078ec0ff */
[----:B------:R-:W-:Y:S02]  /*10610*/  @P0 LOP3.LUT R19, R19, 0x10, RZ, 0xfc, !PT ;  /* 0x0000001013130812 */ /* 0x000fe400078efcff */
[----:B------:R-:W-:Y:S02]  /*10620*/  ISETP.GE.AND P0, PT, R37, UR8, PT ;  /* 0x0000000825007c0c */ /* 0x000fe4000bf06270 */
[----:B------:R-:W-:-:S04]  /*10630*/  LOP3.LUT R19, R19, 0xfffffbff, RZ, 0xc0, !PT ;  /* 0xfffffbff13137812 */ /* 0x000fc800078ec0ff */
[----:B------:R-:W-:-:S04]  /*10640*/  LOP3.LUT R19, R19, 0xfffffffd, RZ, 0xc0, !PT ;  /* 0xfffffffd13137812 */ /* 0x000fc800078ec0ff */
[----:B------:R-:W-:-:S04]  /*10650*/  @P1 LOP3.LUT R19, R19, 0x2, RZ, 0xfc, !PT ;  /* 0x0000000213131812 */ /* 0x000fc800078efcff */
[----:B---3--:R-:W-:-:S07]  /*10660*/  @P0 LOP3.LUT R19, R19, 0x400, RZ, 0xfc, !PT ;  /* 0x0000040013130812 */ /* 0x008fce00078efcff */
.L_x_1121:
[----:B------:R-:W-:Y:S01]  /*10670*/  ULDC UR7, c[0x0][0xc60] ;  /* 0x0003180000077ab9 */ /* 0x000fe20000000800 */
[C---:B------:R-:W-:Y:S01]  /*10680*/  R2UR UR42, R34.reuse ;  /* 0x00000000222a72ca */ /* 0x040fe200000e0000 */
[----:B------:R-:W-:Y:S01]  /*10690*/  UISETP.NE.AND UP0, UPT, UR7, 0x1, UPT ;  /* 0x000000010700788c */ /* 0x000fe2000bf05270 */
[----:B------:R-:W-:-:S10]  /*106a0*/  R2UR UR6, R34 ;  /* 0x00000000220672ca */ /* 0x000fd400000e0000 */
[----:B------:R-:W-:Y:S01]  /*106b0*/  @UP0 ULDC UR4, c[0x0][0xc64] ;  /* 0x0003190000040ab9 */ /* 0x000fe20000000800 */
[----:B------:R-:W-:Y:S01]  /*106c0*/  @UP0 ULDC UR8, c[0x0][0xc68] ;  /* 0x00031a0000080ab9 */ /* 0x000fe20000000800 */
[----:B------:R-:W-:-:S04]  /*106d0*/  UIMAD.WIDE.U32 UR4, UR42, UR4, URZ ;  /* 0x000000042a0472a5 */ /* 0x000fc8000f8e003f */
[----:B------:R-:W-:-:S03]  /*106e0*/  @UP0 USHF.R.U32.HI UR42, URZ, UR8, UR5 ;  /* 0x000000083f2a0299 */ /* 0x000fc60008011605 */
[----:B------:R-:W-:Y:S02]  /*106f0*/  ULDC UR4, c[0x0][0xc78] ;  /* 0x00031e0000047ab9 */ /* 0x000fe40000000800 */
[----:B------:R-:W-:Y:S02]  /*10700*/  UISETP.GE.AND UP0, UPT, UR42, UR4, UPT ;  /* 0x000000042a00728c */ /* 0x000fe4000bf06270 */
[----:B------:R-:W-:-:S04]  /*10710*/  UIADD3 UR4, -UR42, URZ, URZ ;  /* 0x0000003f2a047290 */ /* 0x000fc8000fffe13f */
[----:B------:R-:W-:Y:S01]  /*10720*/  PLOP3.LUT P0, PT, PT, PT, UP0, 0x40, 0x0 ;  /* 0x000000000000781c */ /* 0x000fe20003f0e808 */
[----:B------:R-:W-:-:S12]  /*10730*/  UIMAD UR7, UR7, UR4, UR6 ;  /* 0x00000004070772a4 */ /* 0x000fd8000f8e0206 */
[----:B0----5:R-:W-:Y:S05]  /*10740*/  @P0 BRA `(.L_x_1067) ;  /* 0x0000000000200947 */ /* 0x021fea0003800000 */
[----:B------:R-:W-:Y:S01]  /*10750*/  ULDC UR8, c[0x0][0xc6c] ;  /* 0x00031b0000087ab9 */ /* 0x000fe20000000800 */
[----:B------:R-:W-:Y:S01]  /*10760*/  UMOV UR6, UR7 ;  /* 0x0000000700067c82 */ /* 0x000fe20008000000 */
[----:B------:R-:W-:-:S11]  /*10770*/  UISETP.NE.AND UP0, UPT, UR8, 0x1, UPT ;  /* 0x000000010800788c */ /* 0x000fd6000bf05270 */
[----:B------:R-:W-:Y:S02]  /*10780*/  @UP0 ULDC.64 UR10, c[0x0][0xc70] ;  /* 0x00031c00000a0ab9 */ /* 0x000fe40000000a00 */
[----:B------:R-:W-:-:S04]  /*10790*/  UIMAD.WIDE.U32 UR4, UR7, UR10, URZ ;  /* 0x0000000a070472a5 */ /* 0x000fc8000f8e003f */
[----:B------:R-:W-:-:S04]  /*107a0*/  @UP0 USHF.R.U32.HI UR6, URZ, UR11, UR5 ;  /* 0x0000000b3f060299 */ /* 0x000fc80008011605 */
[----:B------:R-:W-:Y:S01]  /*107b0*/  UIMAD UR4, UR6, UR8, URZ ;  /* 0x00000008060472a4 */ /* 0x000fe2000f8e023f */
[----:B------:R-:W-:Y:S11]  /*107c0*/  BRA `(.L_x_1068) ;  /* 0x00000000001c7947 */ /* 0x000ff60003800000 */
.L_x_1067:
[----:B------:R-:W-:Y:S01]  /*107d0*/  ULDC UR8, c[0x0][0xc54] ;  /* 0x0003150000087ab9 */ /* 0x000fe20000000800 */
[----:B------:R-:W-:Y:S01]  /*107e0*/  UMOV UR6, UR7 ;  /* 0x0000000700067c82 */ /* 0x000fe20008000000 */
[----:B------:R-:W-:-:S11]  /*107f0*/  UISETP.NE.AND UP0, UPT, UR8, 0x1, UPT ;  /* 0x000000010800788c */ /* 0x000fd6000bf05270 */
[----:B------:R-:W-:Y:S02]  /*10800*/  @UP0 ULDC.64 UR10, c[0x0][0xc58] ;  /* 0x00031600000a0ab9 */ /* 0x000fe40000000a00 */
[----:B------:R-:W-:-:S04]  /*10810*/  UIMAD.WIDE.U32 UR4, UR7, UR10, URZ ;  /* 0x0000000a070472a5 */ /* 0x000fc8000f8e003f */
[----:B------:R-:W-:-:S04]  /*10820*/  @UP0 USHF.R.U32.HI UR6, URZ, UR11, UR5 ;  /* 0x0000000b3f060299 */ /* 0x000fc80008011605 */
[----:B------:R-:W-:-:S12]  /*10830*/  UIMAD UR4, UR6, UR8, URZ ;  /* 0x00000008060472a4 */ /* 0x000fd8000f8e023f */
.L_x_1068:
[----:B------:R-:W-:Y:S01]  /*10840*/  ULDC UR5, c[0x0][0xc48] ;  /* 0x0003120000057ab9 */ /* 0x000fe20000000800 */
[----:B------:R-:W-:Y:S01]  /*10850*/  ULDC.64 UR8, c[0x0][0xa28] ;  /* 0x00028a0000087ab9 */ /* 0x000fe20000000a00 */
[----:B------:R-:W-:Y:S01]  /*10860*/  UISETP.NE.AND UP1, UPT, UR5, 0x1, UPT ;  /* 0x000000010500788c */ /* 0x000fe2000bf25270 */
[----:B------:R-:W-:Y:S01]  /*10870*/  IMAD.MOV.U32 R32, RZ, RZ, RZ ;  /* 0x000000ffff207224 */ /* 0x000fe200078e00ff */
[----:B------:R-:W-:Y:S02]  /*10880*/  UIADD3 UR4, UR7, -UR4, URZ ;  /* 0x8000000407047290 */ /* 0x000fe4000fffe03f */
[----:B------:R-:W-:Y:S01]  /*10890*/  UISETP.NE.U32.AND UP0, UPT, UR8, URZ, UPT ;  /* 0x0000003f0800728c */ /* 0x000fe2000bf05070 */
[----:B------:R-:W-:Y:S02]  /*108a0*/  ULDC UR5, c[0x0][0xc54] ;  /* 0x0003150000057ab9 */ /* 0x000fe40000000800 */
[----:B------:R-:W-:Y:S02]  /*108b0*/  UIMAD UR42, UR42, UR5, UR4 ;  /* 0x000000052a2a72a4 */ /* 0x000fe4000f8e0204 */
[----:B------:R-:W-:-:S02]  /*108c0*/  UISETP.NE.AND.EX UP0, UPT, UR9, URZ, UPT, UP0 ;  /* 0x0000003f0900728c */ /* 0x000fc4000bf05300 */
[----:B------:R-:W-:Y:S01]  /*108d0*/  @UP1 ULDC UR4, c[0x0][0xc4c] ;  /* 0x0003130000041ab9 */ /* 0x000fe20000000800 */
[----:B------:R-:W-:Y:S01]  /*108e0*/  @UP1 ULDC UR7, c[0x0][0xc50] ;  /* 0x0003140000071ab9 */ /* 0x000fe20000000800 */
[----:B------:R-:W-:Y:S02]  /*108f0*/  UIMAD.WIDE.U32 UR4, UR42, UR4, URZ ;  /* 0x000000042a0472a5 */ /* 0x000fe4000f8e003f */
[----:B------:R-:W-:Y:S01]  /*10900*/  UMOV UR43, UR42 ;  /* 0x0000002a002b7c82 */ /* 0x000fe20008000000 */
[----:B------:R-:W-:Y:S01]  /*10910*/  ULOP3.LUT UR6, UR6, 0x1ffffff, URZ, 0x3c, !UPT ;  /* 0x01ffffff06067892 */ /* 0x000fe2000f8e3c3f */
[----:B------:R-:W-:Y:S01]  /*10920*/  PLOP3.LUT P0, PT, PT, PT, UP0, 0x80, 0x0 ;  /* 0x000000000000781c */ /* 0x000fe20003f0f008 */
[----:B------:R-:W-:-:S03]  /*10930*/  @UP1 USHF.R.U32.HI UR43, URZ, UR7, UR5 ;  /* 0x000000073f2b1299 */ /* 0x000fc60008011605 */
[----:B------:R-:W-:Y:S02]  /*10940*/  @UP0 ULDC.64 UR4, c[0x0][0xa28] ;  /* 0x00028a0000040ab9 */ /* 0x000fe40000000a00 */
[----:B------:R-:W-:-:S06]  /*10950*/  @UP0 UIMAD.WIDE UR4, UR43, 0x4, UR4 ;  /* 0x000000042b0408a5 */ /* 0x000fcc000f8e0204 */
[----:B------:R-:W-:Y:S01]  /*10960*/  IMAD.U32 R3, RZ, RZ, UR5 ;  /* 0x00000005ff037e24 */ /* 0x000fe2000f8e00ff */
[----:B------:R-:W-:Y:S01]  /*10970*/  ULDC UR5, c[0x0][0x448] ;  /* 0x0001120000057ab9 */ /* 0x000fe20000000800 */
[----:B------:R-:W-:Y:S01]  /*10980*/  IMAD.U32 R2, RZ, RZ, UR4 ;  /* 0x00000004ff027e24 */ /* 0x000fe2000f8e00ff */
[----:B------:R-:W-:Y:S01]  /*10990*/  ULDC UR4, c[0x0][0xc3c] ;  /* 0x00030f0000047ab9 */ /* 0x000fe20000000800 */
[----:B------:R-:W-:Y:S02]  /*109a0*/  UISETP.NE.AND UP2, UPT, UR5, 0x1, UPT ;  /* 0x000000010500788c */ /* 0x000fe4000bf45270 */
[----:B------:R-:W-:Y:S01]  /*109b0*/  UIADD3 UR6, UR6, UR4, URZ ;  /* 0x0000000406067290 */ /* 0x000fe2000fffe03f */
[----:B------:R0:W5:Y:S01]  /*109c0*/  @P0 LDG.E R32, desc[UR36][R2.64] ;  /* 0x0000002402200981 */ /* 0x000162000c1e1900 */
[----:B------:R-:W-:Y:S02]  /*109d0*/  UP2UR UR50, UPR, URZ, 0x4 ;  /* 0x000000043f327883 */ /* 0x000fe40008000000 */
[----:B------:R-:W-:-:S04]  /*109e0*/  USHF.L.U32 UR44, UR6, 0x7, URZ ;  /* 0x00000007062c7899 */ /* 0x000fc8000800063f */
[----:B------:R-:W-:Y:S01]  /*109f0*/  UIADD3 UR6, UR44, 0x7f, URZ ;  /* 0x0000007f2c067890 */ /* 0x000fe2000fffe03f */
[----:B------:R-:W-:Y:S01]  /*10a00*/  @UP2 ULDC UR4, c[0x0][0x44c] ;  /* 0x0001130000042ab9 */ /* 0x000fe20000000800 */
[----:B------:R-:W-:Y:S02]  /*10a10*/  @UP2 ULDC UR7, c[0x0][0x450] ;  /* 0x0001140000072ab9 */ /* 0x000fe40000000800 */
[----:B------:R-:W-:-:S04]  /*10a20*/  UIMAD.WIDE.U32 UR4, UR6, UR4, URZ ;  /* 0x00000004060472a5 */ /* 0x000fc8000f8e003f */
[----:B------:R-:W-:-:S03]  /*10a30*/  @UP2 USHF.R.U32.HI UR6, URZ, UR7, UR5 ;  /* 0x000000073f062299 */ /* 0x000fc60008011605 */
[----:B------:R-:W-:Y:S01]  /*10a40*/  ULDC.64 UR4, c[0x0][0x9e0] ;  /* 0x0002780000047ab9 */ /* 0x000fe20000000a00 */
[----:B------:R-:W-:Y:S02]  /*10a50*/  UIADD3 UR6, UR49, UR6, URZ ;  /* 0x0000000631067290 */ /* 0x000fe4000fffe03f */
[----:B------:R-:W-:Y:S02]  /*10a60*/  UISETP.GE.AND UP0, UPT, UR5, 0x1, UPT ;  /* 0x000000010500788c */ /* 0x000fe4000bf06270 */
[----:B------:R-:W-:-:S04]  /*10a70*/  UIADD3 UR4, UR6, UR4, URZ ;  /* 0x0000000406047290 */ /* 0x000fc8000fffe03f */
[----:B------:R-:W-:-:S13]  /*10a80*/  PLOP3.LUT P0, PT, PT, PT, UP0, 0x40, 0x0 ;  /* 0x000000000000781c */ /* 0x000fda0003f0e808 */
[----:B0-----:R-:W-:Y:S05]  /*10a90*/  @P0 BRA `(.L_x_1069) ;  /* 0x0000000000440947 */ /* 0x001fea0003800000 */
[----:B------:R-:W-:Y:S01]  /*10aa0*/  ISETP.LT.AND P0, PT, RZ, UR6, PT ;  /* 0x00000006ff007c0c */ /* 0x000fe2000bf01270 */
[----:B------:R-:W-:-:S12]  /*10ab0*/  UIADD3 UR8, UR6, -0x1, URZ ;  /* 0xffffffff06087890 */ /* 0x000fd8000fffe03f */
[----:B------:R-:W-:Y:S05]  /*10ac0*/  @P0 BRA `(.L_x_1070) ;  /* 0x00000000001c0947 */ /* 0x000fea0003800000 */
[----:B------:R-:W-:Y:S02]  /*10ad0*/  UISETP.NE.AND UP1, UPT, UR5, 0x1, UPT ;  /* 0x000000010500788c */ /* 0x000fe4000bf25270 */
[----:B------:R-:W-:-:S09]  /*10ae0*/  UIADD3 UR8, -UR6, URZ, URZ ;  /* 0x0000003f06087290 */ /* 0x000fd2000fffe13f */
[----:B------:R-:W-:Y:S02]  /*10af0*/  @UP1 ULDC.64 UR10, c[0x0][0x9e8] ;  /* 0x00027a00000a1ab9 */ /* 0x000fe40000000a00 */
[----:B------:R-:W-:-:S04]  /*10b00*/  UIMAD.WIDE.U32 UR6, UR8, UR10, URZ ;  /* 0x0000000a080672a5 */ /* 0x000fc8000f8e003f */
[----:B------:R-:W-:-:S04]  /*10b10*/  @UP1 USHF.R.U32.HI UR8, URZ, UR11, UR7 ;  /* 0x0000000b3f081299 */ /* 0x000fc80008011607 */
[----:B------:R-:W-:Y:S01]  /*10b20*/  ULOP3.LUT UR8, URZ, UR8, URZ, 0x33, !UPT ;  /* 0x000000083f087292 */ /* 0x000fe2000f8e333f */
[----:B------:R-:W-:Y:S11]  /*10b30*/  BRA `(.L_x_1071) ;  /* 0x0000000000107947 */ /* 0x000ff60003800000 */
.L_x_1070:
[----:B------:R-:W-:-:S11]  /*10b40*/  UISETP.NE.AND UP1, UPT, UR5, 0x1, UPT ;  /* 0x000000010500788c */ /* 0x000fd6000bf25270 */
[----:B------:R-:W-:Y:S02]  /*10b50*/  @UP1 ULDC.64 UR10, c[0x0][0x9e8] ;  /* 0x00027a00000a1ab9 */ /* 0x000fe40000000a00 */
[----:B------:R-:W-:-:S04]  /*10b60*/  UIMAD.WIDE.U32 UR6, UR8, UR10, URZ ;  /* 0x0000000a080672a5 */ /* 0x000fc8000f8e003f */
[----:B------:R-:W-:-:S12]  /*10b70*/  @UP1 USHF.R.U32.HI UR8, URZ, UR11, UR7 ;  /* 0x0000000b3f081299 */ /* 0x000fd80008011607 */
.L_x_1071:
[----:B------:R-:W-:-:S04]  /*10b80*/  UIMAD UR8, UR8, UR5, UR5 ;  /* 0x00000005080872a4 */ /* 0x000fc8000f8e0205 */
[----:B------:R-:W-:-:S04]  /*10b90*/  UISETP.LT.AND UP1, UPT, UR4, UR8, UPT ;  /* 0x000000080400728c */ /* 0x000fc8000bf21270 */
[----:B------:R-:W-:-:S12]  /*10ba0*/  USEL UR4, UR4, UR8, UP1 ;  /* 0x0000000804047287 */ /* 0x000fd80008800000 */
.L_x_1069:
[----:B------:R-:W-:Y:S01]  /*10bb0*/  UISETP.NE.AND UP1, UPT, UR50, URZ, UPT ;  /* 0x0000003f3200728c */ /* 0x000fe2000bf25270 */
[----:B------:R-:W-:Y:S01]  /*10bc0*/  PLOP3.LUT P0, PT, PT, PT, UP0, 0x40, 0x0 ;  /* 0x000000000000781c */ /* 0x000fe20003f0e808 */
[----:B------:R-:W-:Y:S01]  /*10bd0*/  UIADD3 UR6, UR4, 0x5f, URZ ;  /* 0x0000005f04067890 */ /* 0x000fe2000fffe03f */
[----:B------:R-:W-:-:S03]  /*10be0*/  UMOV UR10, UR44 ;  /* 0x0000002c000a7c82 */ /* 0x000fc60008000000 */
[----:B------:R-:W-:-:S04]  /*10bf0*/  UIMAD.WIDE UR6, UR6, 0x2aaaaaab, URZ ;  /* 0x2aaaaaab060678a5 */ /* 0x000fc8000f8e023f */
[----:B------:R-:W-:Y:S01]  /*10c00*/  USHF.R.U32.HI UR4, URZ, 0x1f, UR7 ;  /* 0x0000001f3f047899 */ /* 0x000fe20008011607 */
[----:B------:R-:W-:Y:S02]  /*10c10*/  @UP1 ULDC UR8, c[0x0][0x44c] ;  /* 0x0001130000081ab9 */ /* 0x000fe40000000800 */
[----:B------:R-:W-:Y:S01]  /*10c20*/  @UP1 ULDC UR6, c[0x0][0x450] ;  /* 0x0001140000061ab9 */ /* 0x000fe20000000800 */
[----:B------:R-:W-:Y:S02]  /*10c30*/  UIMAD.WIDE.U32 UR8, UR44, UR8, URZ ;  /* 0x000000082c0872a5 */ /* 0x000fe4000f8e003f */
[----:B------:R-:W-:Y:S02]  /*10c40*/  ULEA.HI.SX32 UR4, UR7, UR4, 0x1c ;  /* 0x0000000407047291 */ /* 0x000fe4000f8fe23f */
[----:B------:R-:W-:Y:S02]  /*10c50*/  @UP1 USHF.R.U32.HI UR10, URZ, UR6, UR9 ;  /* 0x000000063f0a1299 */ /* 0x000fe40008011609 */
[----:B------:R-:W-:-:S02]  /*10c60*/  UISETP.LT.AND UP1, UPT, UR41, UR4, UPT ;  /* 0x000000042900728c */ /* 0x000fc4000bf21270 */
[----:B------:R-:W-:Y:S01]  /*10c70*/  UIADD3 UR6, UR40, UR10, URZ ;  /* 0x0000000a28067290 */ /* 0x000fe2000fffe03f */
[----:B------:R-:W-:Y:S01]  /*10c80*/  ULDC UR8, c[0x0][0x9dc] ;  /* 0x0002770000087ab9 */ /* 0x000fe20000000800 */
[----:B------:R-:W-:Y:S02]  /*10c90*/  USEL UR45, UR41, UR4, UP1 ;  /* 0x00000004292d7287 */ /* 0x000fe40008800000 */
[----:B------:R-:W-:Y:S01]  /*10ca0*/  UIADD3 UR8, UR6, -UR8, URZ ;  /* 0x8000000806087290 */ /* 0x000fe2000fffe03f */
[----:B------:R-:W-:Y:S11]  /*10cb0*/  @P0 BRA `(.L_x_1072) ;  /* 0x0000000000480947 */ /* 0x000ff60003800000 */
[----:B------:R-:W-:Y:S02]  /*10cc0*/  UMOV UR4, UR6 ;  /* 0x0000000600047c82 */ /* 0x000fe40008000000 */
[----:B------:R-:W-:-:S06]  /*10cd0*/  UISETP.GT.AND UP0, UPT, UR4, -0x1, UPT ;  /* 0xffffffff0400788c */ /* 0x000fcc000bf04270 */
[----:B------:R-:W-:-:S13]  /*10ce0*/  PLOP3.LUT P0, PT, PT, PT, UP0, 0x80, 0x0 ;  /* 0x000000000000781c */ /* 0x000fda0003f0f008 */
[----:B------:R-:W-:Y:S05]  /*10cf0*/  @P0 BRA `(.L_x_1073) ;  /* 0x00000000001c0947 */ /* 0x000fea0003800000 */
[----:B------:R-:W-:Y:S02]  /*10d00*/  UISETP.NE.AND UP0, UPT, UR5, 0x1, UPT ;  /* 0x000000010500788c */ /* 0x000fe4000bf05270 */
[----:B------:R-:W-:-:S09]  /*10d10*/  ULOP3.LUT UR4, URZ, UR4, URZ, 0x33, !UPT ;  /* 0x000000043f047292 */ /* 0x000fd2000f8e333f */
[----:B------:R-:W-:Y:S02]  /*10d20*/  @UP0 ULDC.64 UR10, c[0x0][0x9e8] ;  /* 0x00027a00000a0ab9 */ /* 0x000fe40000000a00 */
[----:B------:R-:W-:-:S04]  /*10d30*/  UIMAD.WIDE.U32 UR6, UR4, UR10, URZ ;  /* 0x0000000a040672a5 */ /* 0x000fc8000f8e003f */
[----:B------:R-:W-:-:S04]  /*10d40*/  @UP0 USHF.R.U32.HI UR4, URZ, UR11, UR7 ;  /* 0x0000000b3f040299 */ /* 0x000fc80008011607 */
[----:B------:R-:W-:Y:S01]  /*10d50*/  ULOP3.LUT UR4, URZ, UR4, URZ, 0x33, !UPT ;  /* 0x000000043f047292 */ /* 0x000fe2000f8e333f */
[----:B------:R-:W-:Y:S11]  /*10d60*/  BRA `(.L_x_1074) ;  /* 0x0000000000107947 */ /* 0x000ff60003800000 */
.L_x_1073:
[----:B------:R-:W-:-:S11]  /*10d70*/  UISETP.NE.AND UP0, UPT, UR5, 0x1, UPT ;  /* 0x000000010500788c */ /* 0x000fd6000bf05270 */
[----:B------:R-:W-:Y:S02]  /*10d80*/  @UP0 ULDC.64 UR10, c[0x0][0x9e8] ;  /* 0x00027a00000a0ab9 */ /* 0x000fe40000000a00 */
[----:B------:R-:W-:-:S04]  /*10d90*/  UIMAD.WIDE.U32 UR6, UR4, UR10, URZ ;  /* 0x0000000a040672a5 */ /* 0x000fc8000f8e003f */
[----:B------:R-:W-:-:S12]  /*10da0*/  @UP0 USHF.R.U32.HI UR4, URZ, UR11, UR7 ;  /* 0x0000000b3f040299 */ /* 0x000fd80008011607 */
.L_x_1074:
[----:B------:R-:W-:-:S04]  /*10db0*/  UIMAD UR4, UR4, UR5, URZ ;  /* 0x00000005040472a4 */ /* 0x000fc8000f8e023f */
[----:B------:R-:W-:-:S04]  /*10dc0*/  UISETP.LT.AND UP0, UPT, UR8, UR4, UPT ;  /* 0x000000040800728c */ /* 0x000fc8000bf01270 */
[----:B------:R-:W-:-:S12]  /*10dd0*/  USEL UR8, UR8, UR4, !UP0 ;  /* 0x0000000408087287 */ /* 0x000fd8000c000000 */
.L_x_1072:
[----:B------:R-:W-:Y:S01]  /*10de0*/  UIMAD.WIDE UR4, UR8, 0x2aaaaaab, URZ ;  /* 0x2aaaaaab080478a5 */ /* 0x000fe2000f8e023f */
[----:B------:R-:W-:Y:S03]  /*10df0*/  BSSY B7, `(.L_x_1075) ;  /* 0x0000328000077945 */ /* 0x000fe60003800000 */
[----:B------:R-:W-:-:S04]  /*10e00*/  USHF.R.U32.HI UR4, URZ, 0x1f, UR5 ;  /* 0x0000001f3f047899 */ /* 0x000fc80008011605 */
[----:B------:R-:W-:-:S04]  /*10e10*/  ULEA.HI.SX32 UR4, UR5, UR4, 0x1c ;  /* 0x0000000405047291 */ /* 0x000fc8000f8fe23f */
[----:B------:R-:W-:-:S04]  /*10e20*/  UISETP.LT.AND UP0, UPT, URZ, UR4, UPT ;  /* 0x000000043f00728c */ /* 0x000fc8000bf01270 */
[----:B------:R-:W-:-:S04]  /*10e30*/  USEL UR46, URZ, UR4, !UP0 ;  /* 0x000000043f2e7287 */ /* 0x000fc8000c000000 */
[----:B------:R-:W-:-:S06]  /*10e40*/  UISETP.GT.AND UP0, UPT, UR45, UR46, UPT ;  /* 0x0000002e2d00728c */ /* 0x000fcc000bf04270 */
[----:B------:R-:W-:-:S13]  /*10e50*/  PLOP3.LUT P0, PT, PT, PT, UP0, 0x80, 0x0 ;  /* 0x000000000000781c */ /* 0x000fda0003f0f008 */
[----:B------:R-:W-:Y:S05]  /*10e60*/  @P0 BRA `(.L_x_1076) ;  /* 0x0000000000440947 */ /* 0x000fea0003800000 */
[----:B------:R-:W0:Y:S02]  /*10e70*/  S2R R0, SR_TID.X ;  /* 0x0000000000007919 */ /* 0x000e240000002100 */
[----:B0-----:R-:W-:-:S04]  /*10e80*/  LOP3.LUT R0, R0, 0x7f, RZ, 0xc0, !PT ;  /* 0x0000007f00007812 */ /* 0x001fc800078ec0ff */
[----:B------:R-:W-:-:S13]  /*10e90*/  ISETP.NE.AND P2, PT, R0, RZ, PT ;  /* 0x000000ff0000720c */ /* 0x000fda0003f45270 */
[----:B------:R-:W-:Y:S05]  /*10ea0*/  @P2 BRA `(.L_x_1077) ;  /* 0x0000003000702947 */ /* 0x000fea0003800000 */
[----:B------:R-:W0:Y:S01]  /*10eb0*/  S2R R7, SR_LANEID ;  /* 0x0000000000077919 */ /* 0x000e220000000000 */
[----:B------:R-:W-:Y:S01]  /*10ec0*/  VOTEU.ANY UR4, UPT, PT ;  /* 0x0000000000047886 */ /* 0x000fe200038e0100 */
[----:B------:R-:W1:Y:S01]  /*10ed0*/  LDC.64 R2, c[0x0][0xc80] ;  /* 0x00032000ff027b82 */ /* 0x000e620000000a00 */
[----:B------:R-:W0:Y:S08]  /*10ee0*/  FLO.U32 R0, UR4 ;  /* 0x0000000400007d00 */ /* 0x000e3000080e0000 */
[----:B------:R-:W1:Y:S01]  /*10ef0*/  POPC R5, UR4 ;  /* 0x0000000400057d09 */ /* 0x000e620008000000 */
[----:B0-----:R-:W-:-:S13]  /*10f00*/  ISETP.EQ.U32.AND P0, PT, R0, R7, PT ;  /* 0x000000070000720c */ /* 0x001fda0003f02070 */
[----:B-1----:R-:W2:Y:S01]  /*10f10*/  @P0 ATOMG.E.ADD.STRONG.GPU PT, R3, desc[UR36][R2.64], R5 ;  /* 0x00000005020309a8 */ /* 0x002ea200081ee1e4 */
[----:B------:R-:W0:Y:S02]  /*10f20*/  S2R R4, SR_LTMASK ;  /* 0x0000000000047919 */ /* 0x000e240000003900 */
[----:B0-----:R-:W-:-:S04]  /*10f30*/  LOP3.LUT R4, R4, UR4, RZ, 0xc0, !PT ;  /* 0x0000000404047c12 */ /* 0x001fc8000f8ec0ff */
[----:B------:R-:W0:Y:S01]  /*10f40*/  POPC R7, R4 ;  /* 0x0000000400077309 */ /* 0x000e220000000000 */
[----:B--2---:R-:W0:Y:S02]  /*10f50*/  SHFL.IDX PT, R0, R3, R0, 0x1f ;  /* 0x00001f0003007589 */ /* 0x004e2400000e0000 */
[----:B0-----:R-:W-:Y:S01]  /*10f60*/  IADD3 R34, R0, UR47, R7 ;  /* 0x0000002f00227c10 */ /* 0x001fe2000fffe007 */
[----:B------:R-:W-:Y:S06]  /*10f70*/  BRA `(.L_x_1077) ;  /* 0x00000030003c7947 */ /* 0x000fec0003800000 */
.L_x_1076:
[----:B------:R-:W-:Y:S01]  /*10f80*/  VIADD R0, R16, 0x18400 ;  /* 0x0001840010007836 */ /* 0x000fe20000000000 */
[----:B------:R-:W-:Y:S04]  /*10f90*/  BSSY B6, `(.L_x_1078) ;  /* 0x0000013000067945 */ /* 0x000fe80003800000 */
[----:B------:R-:W-:-:S13]  /*10fa0*/  LOP3.LUT P0, RZ, R0, 0x3ff, RZ, 0xc0, !PT ;  /* 0x000003ff00ff7812 */ /* 0x000fda000780c0ff */
[----:B------:R-:W-:Y:S05]  /*10fb0*/  @!P0 BRA `(.L_x_1079) ;  /* 0x0000000000408947 */ /* 0x000fea0003800000 */
[----:B------:R-:W-:Y:S01]  /*10fc0*/  MOV R2, 0x0 ;  /* 0x0000000000027802 */ /* 0x000fe20000000f00 */
[----:B------:R-:W-:Y:S01]  /*10fd0*/  ULDC.64 UR4, c[0x4][0xf0] ;  /* 0x01003c0000047ab9 */ /* 0x000fe20000000a00 */
[----:B------:R-:W-:Y:S01]  /*10fe0*/  ULDC.64 UR6, c[0x4][0xf8] ;  /* 0x01003e0000067ab9 */ /* 0x000fe20000000a00 */
[----:B------:R-:W-:Y:S02]  /*10ff0*/  IMAD.U32 R4, RZ, RZ, UR4 ;  /* 0x00000004ff047e24 */ /* 0x000fe4000f8e00ff */
[----:B------:R-:W-:Y:S01]  /*11000*/  IMAD.U32 R5, RZ, RZ, UR5 ;  /* 0x00000005ff057e24 */ /* 0x000fe2000f8e00ff */
[----:B------:R-:W0:Y:S01]  /*11010*/  LDC.64 R2, c[0x4][R2] ;  /* 0x0100000002027b82 */ /* 0x000e220000000a00 */
[----:B------:R-:W-:Y:S01]  /*11020*/  ULDC.64 UR4, c[0x4][0x70] ;  /* 0x01001c0000047ab9 */ /* 0x000fe20000000a00 */
[----:B------:R-:W-:Y:S02]  /*11030*/  IMAD.U32 R6, RZ, RZ, UR6 ;  /* 0x00000006ff067e24 */ /* 0x000fe4000f8e00ff */
[----:B------:R-:W-:-:S02]  /*11040*/  IMAD.U32 R7, RZ, RZ, UR7 ;  /* 0x00000007ff077e24 */ /* 0x000fc4000f8e00ff */
[----:B------:R-:W-:Y:S02]  /*11050*/  IMAD.U32 R10, RZ, RZ, UR4 ;  /* 0x00000004ff0a7e24 */ /* 0x000fe4000f8e00ff */
[----:B------:R-:W-:Y:S02]  /*11060*/  IMAD.U32 R11, RZ, RZ, UR5 ;  /* 0x00000005ff0b7e24 */ /* 0x000fe4000f8e00ff */
[----:B------:R-:W-:Y:S02]  /*11070*/  IMAD.MOV.U32 R8, RZ, RZ, 0x70 ;  /* 0x00000070ff087424 */ /* 0x000fe400078e00ff */
[----:B------:R-:W-:Y:S02]  /*11080*/  IMAD.MOV.U32 R12, RZ, RZ, 0x1 ;  /* 0x00000001ff0c7424 */ /* 0x000fe400078e00ff */
[----:B------:R-:W-:-:S07]  /*11090*/  IMAD.MOV.U32 R13, RZ, RZ, RZ ;  /* 0x000000ffff0d7224 */ /* 0x000fce00078e00ff */
[----:B------:R-:W-:-:S07]  /*110a0*/  LEPC R20, `(.L_x_1079) ;  /* 0x000000001014794e */ /* 0x000fce0000000000 */
[----:B0----5:R-:W-:Y:S05]  /*110b0*/  CALL.ABS.NOINC R2 ;  /* 0x0000000002007343 */ /* 0x021fea0003c00000 */
.L_x_1079:
[----:B------:R-:W-:Y:S05]  /*110c0*/  BSYNC B6 ;  /* 0x0000000000067941 */ /* 0x000fea0003800000 */
.L_x_1078:
[----:B------:R-:W-:Y:S01]  /*110d0*/  VIADD R0, R16, 0x400 ;  /* 0x0000040010007836 */ /* 0x000fe20000000000 */
[----:B------:R-:W-:Y:S04]  /*110e0*/  BSSY B6, `(.L_x_1080) ;  /* 0x0000022000067945 */ /* 0x000fe80003800000 */
        /* <DEDUP_REMOVED lines=17> */
[----:B-1---5:R-:W-:Y:S05]  /*11200*/  CALL.ABS.NOINC R2 ;  /* 0x0000000002007343 */ /* 0x022fea0003c00000 */
.L_x_1082:
[----:B------:R0:W1:Y:S01]  /*11210*/  LDC.64 R2, c[0x4][R17] ;  /* 0x0100000011027b82 */ /* 0x0000620000000a00 */
[----:B------:R-:W-:Y:S01]  /*11220*/  ULDC.64 UR4, c[0x4][0xf0] ;  /* 0x01003c0000047ab9 */ /* 0x000fe20000000a00 */
[----:B------:R-:W-:Y:S01]  /*11230*/  ULDC.64 UR6, c[0x4][0xf8] ;  /* 0x01003e0000067ab9 */ /* 0x000fe20000000a00 */
[----:B------:R-:W-:Y:S02]  /*11240*/  IMAD.U32 R4, RZ, RZ, UR4 ;  /* 0x00000004ff047e24 */ /* 0x000fe4000f8e00ff */
        /* <DEDUP_REMOVED lines=11> */
.L_x_1081:
[----:B------:R-:W-:Y:S05]  /*11300*/  BSYNC B6 ;  /* 0x0000000000067941 */ /* 0x000fea0003800000 */
.L_x_1080:
[----:B------:R-:W-:Y:S01]  /*11310*/  ULDC.64 UR4, c[0x0][0x9f8] ;  /* 0x00027e0000047ab9 */ /* 0x000fe20000000a00 */
[----:B------:R-:W-:Y:S01]  /*11320*/  IMAD.U32 R29, RZ, RZ, UR43 ;  /* 0x0000002bff1d7e24 */ /* 0x000fe2000f8e00ff */
[----:B------:R-:W-:Y:S01]  /*11330*/  UISETP.NE.U32.AND UP0, UPT, UR4, URZ, UPT ;  /* 0x0000003f0400728c */ /* 0x000fe2000bf05070 */
[----:B------:R-:W0:Y:S03]  /*11340*/  LDC R10, c[0x0][0x430] ;  /* 0x00010c00ff0a7b82 */ /* 0x000e260000000800 */
[----:B------:R-:W-:-:S06]  /*11350*/  UISETP.NE.AND.EX UP0, UPT, UR5, URZ, UPT, UP0 ;  /* 0x0000003f0500728c */ /* 0x000fcc000bf05300 */
[----:B------:R-:W-:-:S05]  /*11360*/  PLOP3.LUT P0, PT, PT, PT, UP0, 0x80, 0x0 ;  /* 0x000000000000781c */ /* 0x000fca0003f0f008 */
[----:B------:R-:W-:Y:S02]  /*11370*/  @UP0 ULDC.64 UR4, c[0x0][0x9f8] ;  /* 0x00027e0000040ab9 */ /* 0x000fe40000000a00 */
[----:B------:R-:W-:-:S06]  /*11380*/  @UP0 UIMAD.WIDE UR4, UR43, 0x4, UR4 ;  /* 0x000000042b0408a5 */ /* 0x000fcc000f8e0204 */
[----:B------:R-:W-:Y:S01]  /*11390*/  IMAD.U32 R2, RZ, RZ, UR4 ;  /* 0x00000004ff027e24 */ /* 0x000fe2000f8e00ff */
[----:B------:R-:W-:Y:S01]  /*113a0*/  ULDC UR4, c[0x0][0xc48] ;  /* 0x0003120000047ab9 */ /* 0x000fe20000000800 */
[----:B------:R-:W-:-:S05]  /*113b0*/  IMAD.U32 R3, RZ, RZ, UR5 ;  /* 0x00000005ff037e24 */ /* 0x000fca000f8e00ff */
[----:B------:R1:W5:Y:S01]  /*113c0*/  @P0 LDG.E R29, desc[UR36][R2.64] ;  /* 0x00000024021d0981 */ /* 0x000362000c1e1900 */
[----:B------:R-:W-:Y:S01]  /*113d0*/  UMOV UR5, 0xffffffff ;  /* 0xffffffff00057882 */ /* 0x000fe20000000000 */
[----:B------:R-:W-:Y:S02]  /*113e0*/  IMAD.U32 R22, RZ, RZ, UR4 ;  /* 0x00000004ff167e24 */ /* 0x000fe4000f8e00ff */
[----:B------:R-:W-:Y:S05]  /*113f0*/  BRA.DIV UR5, `(.L_x_1083) ;  /* 0x0000003605487947 */ /* 0x000fea000b800000 */
.L_x_1137:
[----:B------:R-:W2:Y:S01]  /*11400*/  S2R R0, SR_TID.X ;  /* 0x0000000000007919 */ /* 0x000ea20000002100 */
[----:B------:R-:W-:Y:S01]  /*11410*/  UIADD3 UR4, UR45, -0x1, URZ ;  /* 0xffffffff2d047890 */ /* 0x000fe2000fffe03f */
[----:B0-----:R-:W-:Y:S02]  /*11420*/  ISETP.NE.AND P1, PT, R10, 0x1, PT ;  /* 0x000000010a00780c */ /* 0x001fe40003f25270 */
[----:B-----5:R-:W-:Y:S02]  /*11430*/  SHF.R.S32.HI R33, RZ, 0x1f, R29 ;  /* 0x0000001fff217819 */ /* 0x020fe4000001141d */
[----:B------:R-:W-:Y:S01]  /*11440*/  LOP3.LUT R19, R19, 0xffffff7f, RZ, 0xc0, !PT ;  /* 0xffffff7f13137812 */ /* 0x000fe200078ec0ff */
[----:B------:R-:W-:-:S08]  /*11450*/  IMAD.U32 R7, RZ, RZ, UR4 ;  /* 0x00000004ff077e24 */ /* 0x000fd0000f8e00ff */
[----:B-1----:R-:W0:Y:S01]  /*11460*/  @P1 LDC R3, c[0x0][0x434] ;  /* 0x00010d00ff031b82 */ /* 0x002e220000000800 */
[----:B------:R-:W-:-:S07]  /*11470*/  @P1 LOP3.LUT R19, R19, 0x80, RZ, 0xfc, !PT ;  /* 0x0000008013131812 */ /* 0x000fce00078efcff */
[----:B------:R-:W1:Y:S01]  /*11480*/  @P1 LDC R5, c[0x0][0x438] ;  /* 0x00010e00ff051b82 */ /* 0x000e620000000800 */
[----:B--2---:R-:W-:-:S05]  /*11490*/  IMAD.SHL.U32 R8, R0, 0x10, RZ ;  /* 0x0000001000087824 */ /* 0x004fca00078e00ff */
[----:B------:R-:W-:-:S05]  /*114a0*/  LOP3.LUT R8, R36, 0x70, R8, 0xf8, !PT ;  /* 0x0000007024087812 */ /* 0x000fca00078ef808 */
[----:B------:R-:W-:-:S04]  /*114b0*/  IMAD R7, R7, 0x60, R8 ;  /* 0x0000006007077824 */ /* 0x000fc800078e0208 */
[C---:B------:R-:W-:Y:S01]  /*114c0*/  IMAD.IADD R0, R7.reuse, 0x1, R32 ;  /* 0x0000000107007824 */ /* 0x040fe200078e0220 */
[----:B------:R-:W-:-:S03]  /*114d0*/  ISETP.GE.AND P0, PT, R7, UR38, PT ;  /* 0x0000002607007c0c */ /* 0x000fc6000bf06270 */
[----:B0-----:R-:W-:Y:S01]  /*114e0*/  @P1 IMAD.HI.U32 R2, R0, R3, RZ ;  /* 0x0000000300021227 */ /* 0x001fe200078e00ff */
[----:B------:R-:W-:-:S03]  /*114f0*/  ISETP.GT.U32.OR P0, PT, R8, 0x5f, P0 ;  /* 0x0000005f0800780c */ /* 0x000fc60000704470 */
[----:B------:R-:W-:Y:S01]  /*11500*/  IMAD.MOV.U32 R9, RZ, RZ, R0 ;  /* 0x000000ffff097224 */ /* 0x000fe200078e0000 */
[----:B-1----:R-:W-:-:S09]  /*11510*/  @P1 SHF.R.U32.HI R9, RZ, R5, R2 ;  /* 0x00000005ff091219 */ /* 0x002fd20000011602 */
[----:B------:R-:W0:Y:S01]  /*11520*/  @!P0 LDC.64 R6, c[0x0][0x428] ;  /* 0x00010a00ff068b82 */ /* 0x000e220000000a00 */
[----:B------:R-:W-:-:S07]  /*11530*/  @!P0 SHF.R.S32.HI R3, RZ, 0x1f, R9 ;  /* 0x0000001fff038819 */ /* 0x000fce0000011409 */
[----:B------:R-:W1:Y:S01]  /*11540*/  @!P0 LDC.64 R4, c[0x0][0x418] ;  /* 0x00010600ff048b82 */ /* 0x000e620000000a00 */
[----:B0-----:R-:W-:-:S04]  /*11550*/  @!P0 IMAD R2, R33, R6, RZ ;  /* 0x0000000621028224 */ /* 0x001fc800078e02ff */
[----:B------:R-:W-:Y:S02]  /*11560*/  @!P0 IMAD R7, R29, R7, R2 ;  /* 0x000000071d078224 */ /* 0x000fe400078e0202 */
[----:B------:R-:W-:-:S04]  /*11570*/  @!P0 IMAD.MOV.U32 R2, RZ, RZ, R9 ;  /* 0x000000ffff028224 */ /* 0x000fc800078e0009 */
[----:B------:R-:W-:-:S04]  /*11580*/  @!P0 IMAD.WIDE.U32 R2, R29, R6, R2 ;  /* 0x000000061d028225 */ /* 0x000fc800078e0002 */
[----:B------:R-:W-:Y:S01]  /*11590*/  @!P0 IMAD.IADD R3, R3, 0x1, R7 ;  /* 0x0000000103038824 */ /* 0x000fe200078e0207 */
[----:B-1----:R-:W-:Y:S01]  /*115a0*/  @!P0 LEA R4, P1, R2, R4, 0x2 ;  /* 0x0000000402048211 */ /* 0x002fe200078210ff */
[----:B------:R-:W-:-:S03]  /*115b0*/  IMAD.MOV.U32 R6, RZ, RZ, RZ ;  /* 0x000000ffff067224 */ /* 0x000fc600078e00ff */
[----:B------:R-:W-:Y:S01]  /*115c0*/  @!P0 LEA.HI.X R5, R2, R5, R3, 0x2, P1 ;  /* 0x0000000502058211 */ /* 0x000fe200008f1403 */
[----:B------:R-:W-:-:S04]  /*115d0*/  IMAD.MOV R7, RZ, RZ, -R9 ;  /* 0x000000ffff077224 */ /* 0x000fc800078e0a09 */
[----:B------:R0:W5:Y:S01]  /*115e0*/  @!P0 LDG.E R6, desc[UR36][R4.64] ;  /* 0x0000002404068981 */ /* 0x000162000c1e1900 */
[----:B------:R-:W-:Y:S01]  /*115f0*/  ISETP.GT.U32.AND P0, PT, R8, 0x5f, PT ;  /* 0x0000005f0800780c */ /* 0x000fe20003f04070 */
[----:B------:R-:W-:Y:S01]  /*11600*/  IMAD R3, RZ, RZ, -UR43 ;  /* 0x8000002bff037e24 */ /* 0x000fe2000f8e02ff */
[----:B------:R-:W-:Y:S01]  /*11610*/  LOP3.LUT R19, R19, 0xffffffbf, RZ, 0xc0, !PT ;  /* 0xffffffbf13137812 */ /* 0x000fe200078ec0ff */
[----:B------:R-:W-:Y:S02]  /*11620*/  IMAD.U32 R24, RZ, RZ, UR4 ;  /* 0x00000004ff187e24 */ /* 0x000fe4000f8e00ff */
[----:B------:R-:W-:Y:S02]  /*11630*/  IMAD R22, R22, R3, UR42 ;  /* 0x0000002a16167e24 */ /* 0x000fe4000f8e0203 */
[----:B0-----:R-:W-:-:S03]  /*11640*/  IMAD R5, R10, R7, R0 ;  /* 0x000000070a057224 */ /* 0x001fc600078e0200 */
[----:B------:R-:W-:Y:S01]  /*11650*/  SHF.R.S32.HI R28, RZ, 0x1f, R22 ;  /* 0x0000001fff1c7819 */ /* 0x000fe20000011416 */
[----:B------:R-:W-:-:S05]  /*11660*/  IMAD.U32 R0, RZ, RZ, UR48 ;  /* 0x00000030ff007e24 */ /* 0x000fca000f8e00ff */
[----:B------:R-:W-:-:S13]  /*11670*/  ISETP.NE.AND P2, PT, R0, 0x3, PT ;  /* 0x000000030000780c */ /* 0x000fda0003f45270 */
[----:B------:R-:W-:-:S04]  /*11680*/  @P2 LOP3.LUT R19, R19, 0x40, RZ, 0xfc, !PT ;  /* 0x0000004013132812 */ /* 0x000fc800078efcff */
[----:B------:R-:W-:-:S04]  /*11690*/  LOP3.LUT R19, R19, 0xffffffdf, RZ, 0xc0, !PT ;  /* 0xffffffdf13137812 */ /* 0x000fc800078ec0ff */
[----:B------:R-:W-:Y:S01]  /*116a0*/  @P0 LOP3.LUT R19, R19, 0x20, RZ, 0xfc, !PT ;  /* 0x0000002013130812 */ /* 0x000fe200078efcff */
[----:B------:R-:W-:Y:S06]  /*116b0*/  @!P2 BRA `(.L_x_1084) ;  /* 0x000000000004a947 */ /* 0x000fec0003800000 */
[----:B------:R-:W-:Y:S01]  /*116c0*/  BPT.TRAP 0x1 ;  /* 0x000000040000795c */ /* 0x000fe20000300000 */
.L_x_1084:
[----:B------:R-:W-:Y:S01]  /*116d0*/  SHF.R.S32.HI R7, RZ, 0x1f, R5 ;  /* 0x0000001fff077819 */ /* 0x000fe20000011405 */
[----:B------:R-:W-:Y:S01]  /*116e0*/  ULDC.64 UR4, c[0x0][0x328] ;  /* 0x0000ca0000047ab9 */ /* 0x000fe20000000a00 */
[----:B-----5:R-:W-:Y:S01]  /*116f0*/  SHF.R.S32.HI R4, RZ, 0x1f, R6 ;  /* 0x0000001fff047819 */ /* 0x020fe20000011406 */
[----:B------:R-:W-:Y:S01]  /*11700*/  IMAD.WIDE.U32 R2, R5, UR4, RZ ;  /* 0x0000000405027c25 */ /* 0x000fe2000f8e00ff */
[----:B------:R-:W-:Y:S03]  /*11710*/  BSSY B0, `(.L_x_1085) ;  /* 0x0000015000007945 */ /* 0x000fe60003800000 */
[----:B------:R-:W-:-:S04]  /*11720*/  IMAD R0, R7, UR4, RZ ;  /* 0x0000000407007c24 */ /* 0x000fc8000f8e02ff */
[----:B------:R-:W-:Y:S01]  /*11730*/  IMAD R9, R5, UR5, R0 ;  /* 0x0000000505097c24 */ /* 0x000fe2000f8e0200 */
[----:B------:R-:W-:Y:S01]  /*11740*/  ULDC.64 UR4, c[0x0][0x338] ;  /* 0x0000ce0000047ab9 */ /* 0x000fe20000000a00 */
[----:B------:R-:W-:Y:S02]  /*11750*/  IMAD R0, R23, 0x8, R16 ;  /* 0x0000000817007824 */ /* 0x000fe400078e0210 */
        /* <DEDUP_REMOVED lines=13> */
[----:B------:R-:W-:-:S04]  /*11830*/  SHF.L.U32 R3, R26, 0x1f, RZ ;  /* 0x0000001f1a037819 */ /* 0x000fc800000006ff */
[----:B------:R-:W0:Y:S02]  /*11840*/  SYNCS.PHASECHK.TRANS64.TRYWAIT P0, [R0+URZ+0x2a840], R3 ;  /* 0x02a84003000075a7 */ /* 0x000e24000800017f */
[----:B0-----:R-:W-:Y:S05]  /*11850*/  @!P0 BRA `(.L_x_1086) ;  /* 0x00000030005c8947 */ /* 0x001fea0003800000 */
.L_x_1138:
[----:B------:R-:W-:Y:S05]  /*11860*/  BSYNC B0 ;  /* 0x0000000000007941 */ /* 0x000fea0003800000 */
.L_x_1085:
[----:B------:R-:W-:Y:S01]  /*11870*/  ULDC.64 UR4, c[0x0][0x300] ;  /* 0x0000c00000047ab9 */ /* 0x000fe20000000a00 */
[----:B------:R-:W-:Y:S01]  /*11880*/  LOP3.LUT P4, RZ, R19, 0x10, RZ, 0xc0, !PT ;  /* 0x0000001013ff7812 */ /* 0x000fe2000788c0ff */
[----:B------:R-:W-:Y:S01]  /*11890*/  IMAD R2, R7, UR4, RZ ;  /* 0x0000000407027c24 */ /* 0x000fe2000f8e02ff */
[C---:B------:R-:W-:Y:S02]  /*118a0*/  LOP3.LUT P3, RZ, R19.reuse, 0x8, RZ, 0xc0, !PT ;  /* 0x0000000813ff7812 */ /* 0x040fe4000786c0ff */
[----:B------:R-:W-:Y:S01]  /*118b0*/  LOP3.LUT P2, RZ, R19, 0x4, RZ, 0xc0, !PT ;  /* 0x0000000413ff7812 */ /* 0x000fe2000784c0ff */
[C---:B------:R-:W-:Y:S02]  /*118c0*/  IMAD R7, R5.reuse, UR5, R2 ;  /* 0x0000000505077c24 */ /* 0x040fe4000f8e0202 */
[----:B0-----:R-:W-:Y:S01]  /*118d0*/  IMAD.WIDE.U32 R2, R5, UR4, RZ ;  /* 0x0000000405027c25 */ /* 0x001fe2000f8e00ff */
[----:B------:R-:W-:-:S03]  /*118e0*/  ULDC.64 UR4, c[0x0][0x310] ;  /* 0x0000c40000047ab9 */ /* 0x000fc60000000a00 */
[----:B------:R-:W-:Y:S02]  /*118f0*/  IMAD.IADD R3, R3, 0x1, R7 ;  /* 0x0000000103037824 */ /* 0x000fe400078e0207 */
[----:B------:R-:W-:Y:S02]  /*11900*/  IMAD R5, R4, UR4, RZ ;  /* 0x0000000404057c24 */ /* 0x000fe4000f8e02ff */
[----:B------:R-:W-:-:S04]  /*11910*/  IMAD.WIDE.U32 R2, R6, UR4, R2 ;  /* 0x0000000406027c25 */ /* 0x000fc8000f8e0002 */
[----:B------:R-:W-:Y:S01]  /*11920*/  IMAD R5, R6, UR5, R5 ;  /* 0x0000000506057c24 */ /* 0x000fe2000f8e0205 */
[----:B------:R-:W-:Y:S01]  /*11930*/  ULDC.64 UR4, c[0x0][0x308] ;  /* 0x0000c20000047ab9 */ /* 0x000fe20000000a00 */
[----:B------:R-:W-:Y:S02]  /*11940*/  IMAD.MOV.U32 R7, RZ, RZ, -0x60 ;  /* 0xffffffa0ff077424 */ /* 0x000fe400078e00ff */
[----:B------:R-:W-:Y:S02]  /*11950*/  IMAD.IADD R3, R3, 0x1, R5 ;  /* 0x0000000103037824 */ /* 0x000fe400078e0205 */
[----:B------:R-:W-:Y:S02]  /*11960*/  IMAD R5, R28, UR4, RZ ;  /* 0x000000041c057c24 */ /* 0x000fe4000f8e02ff */
[----:B------:R-:W-:-:S04]  /*11970*/  IMAD.WIDE.U32 R2, R22, UR4, R2 ;  /* 0x0000000416027c25 */ /* 0x000fc8000f8e0002 */
[----:B------:R-:W-:Y:S01]  /*11980*/  IMAD R5, R22, UR5, R5 ;  /* 0x0000000516057c24 */ /* 0x000fe2000f8e0205 */
[----:B------:R-:W-:Y:S01]  /*11990*/  ULDC.64 UR4, c[0x0][0x2e8] ;  /* 0x0000ba0000047ab9 */ /* 0x000fe20000000a00 */
[----:B------:R-:W-:Y:S01]  /*119a0*/  IMAD R7, R24, R7, UR38 ;  /* 0x0000002618077e24 */ /* 0x000fe2000f8e0207 */
[C---:B------:R-:W-:Y:S01]  /*119b0*/  LEA R4, P0, R2.reuse, UR4, 0x1 ;  /* 0x0000000402047c11 */ /* 0x040fe2000f8008ff */
[----:B------:R-:W-:Y:S01]  /*119c0*/  IMAD.IADD R3, R3, 0x1, R5 ;  /* 0x0000000103037824 */ /* 0x000fe200078e0205 */
[----:B------:R-:W-:Y:S01]  /*119d0*/  UMOV UR4, 0xffffffff ;  /* 0xffffffff00047882 */ /* 0x000fe20000000000 */
[----:B------:R-:W-:Y:S02]  /*119e0*/  IMAD.IADD R7, R7, 0x1, -R36 ;  /* 0x0000000107077824 */ /* 0x000fe400078e0a24 */
[----:B------:R-:W-:Y:S01]  /*119f0*/  IMAD R5, R23, 0x4800, R30 ;  /* 0x0000480017057824 */ /* 0x000fe200078e021e */
[----:B------:R-:W-:Y:S02]  /*11a00*/  LEA.HI.X R6, R2, UR5, R3, 0x1, P0 ;  /* 0x0000000502067c11 */ /* 0x000fe400080f0c03 */
[----:B------:R-:W-:Y:S01]  /*11a10*/  ISETP.GE.AND P0, PT, R7, 0x1, PT ;  /* 0x000000010700780c */ /* 0x000fe20003f06270 */
[----:B------:R-:W-:-:S12]  /*11a20*/  BRA.DIV UR4, `(.L_x_1087) ;  /* 0x0000002e04fc7947 */ /* 0x000fd8000b800000 */
[----:B------:R-:W0:Y:S01]  /*11a30*/  SHFL.IDX PT, R14, R4, RZ, 0x181f ;  /* 0x00181fff040e7589 */ /* 0x000e2200000e0000 */
[----:B------:R-:W-:-:S03]  /*11a40*/  @P0 IMAD R9, R5, 0x2, R16 ;  /* 0x0000000205090824 */ /* 0x000fc600078e0210 */
[----:B------:R-:W1:Y:S04]  /*11a50*/  SHFL.IDX PT, R2, R6, RZ, 0x181f ;  /* 0x00181fff06027589 */ /* 0x000e6800000e0000 */
[----:B------:R-:W-:Y:S01]  /*11a60*/  SHFL.IDX PT, R8, R6, 0x1, 0x181f ;  /* 0x00381f0006087f89 */ /* 0x000fe200000e0000 */
[----:B0-----:R-:W-:-:S05]  /*11a70*/  @P0 LEA R14, P1, R37, R14, 0x1 ;  /* 0x0000000e250e0211 */ /* 0x001fca00078208ff */
[----:B-1----:R-:W-:Y:S02]  /*11a80*/  @P0 IMAD.X R3, RZ, RZ, R2, P1 ;  /* 0x000000ffff030224 */ /* 0x002fe400008e0602 */
[----:B------:R-:W-:Y:S02]  /*11a90*/  @P0 IMAD.MOV.U32 R2, RZ, RZ, R14 ;  /* 0x000000ffff020224 */ /* 0x000fe400078e000e */
[----:B------:R-:W0:Y:S04]  /*11aa0*/  SHFL.IDX PT, R14, R4, 0x1, 0x181f ;  /* 0x00381f00040e7f89 */ /* 0x000e2800000e0000 */
[----:B------:R-:W-:Y:S04]  /*11ab0*/  @P0 LDGSTS.E.BYPASS.LTC128B.128 [R9+0x18400], desc[UR36][R2.64], !P4 ;  /* 0x1840000002090fae */ /* 0x000fe8000e101d64 */
[----:B------:R-:W-:Y:S04]  /*11ac0*/  @P0 LDGSTS.E.BYPASS.LTC128B.128 [R9+0x1b400], desc[UR36][R2.64+0x80], !P3 ;  /* 0x1b40008002090fae */ /* 0x000fe8000d901d64 */
[----:B------:R1:W-:Y:S01]  /*11ad0*/  @P0 LDGSTS.E.BYPASS.LTC128B.128 [R9+0x1e400], desc[UR36][R2.64+0x100], !P2 ;  /* 0x1e40010002090fae */ /* 0x0003e2000d101d64 */
[----:B------:R-:W-:-:S13]  /*11ae0*/  ISETP.GE.AND P0, PT, R7, 0x11, PT ;  /* 0x000000110700780c */ /* 0x000fda0003f06270 */
[----:B0-----:R-:W-:Y:S01]  /*11af0*/  @P0 LEA R14, P1, R37, R14, 0x1 ;  /* 0x0000000e250e0211 */ /* 0x001fe200078208ff */
[----:B------:R-:W-:-:S04]  /*11b00*/  @P0 IMAD R25, R5, 0x2, R16 ;  /* 0x0000000205190824 */ /* 0x000fc800078e0210 */
[----:B------:R-:W-:Y:S02]  /*11b10*/  @P0 IMAD.X R21, RZ, RZ, R8, P1 ;  /* 0x000000ffff150224 */ /* 0x000fe400008e0608 */
[----:B-1----:R-:W-:Y:S01]  /*11b20*/  @P0 IMAD.MOV.U32 R2, RZ, RZ, R14 ;  /* 0x000000ffff020224 */ /* 0x002fe200078e000e */
[----:B------:R-:W-:Y:S01]  /*11b30*/  SHFL.IDX PT, R8, R6, 0x2, 0x181f ;  /* 0x00581f0006087f89 */ /* 0x000fe200000e0000 */
[----:B------:R-:W-:-:S03]  /*11b40*/  @P0 IMAD.MOV.U32 R3, RZ, RZ, R21 ;  /* 0x000000ffff030224 */ /* 0x000fc600078e0015 */
        /* <DEDUP_REMOVED lines=31> */
[----:B------:R0:W1:Y:S01]  /*11d40*/  SHFL.IDX PT, R8, R6, 0x5, 0x181f ;  /* 0x00b81f0006087f89 */ /* 0x00006200000e0000 */
[----:B------:R-:W-:-:S03]  /*11d50*/  @P0 IMAD.MOV.U32 R3, RZ, RZ, R9 ;  /* 0x000000ffff030224 */ /* 0x000fc600078e0009 */
[----:B------:R0:W2:Y:S04]  /*11d60*/  SHFL.IDX PT, R14, R4, 0x5, 0x181f ;  /* 0x00b81f00040e7f89 */ /* 0x0000a800000e0000 */
[----:B------:R0:W-:Y:S04]  /*11d70*/  @P0 LDGSTS.E.BYPASS.LTC128B.128 [R21+0x1a400], desc[UR36][R2.64], !P4 ;  /* 0x1a40000002150fae */ /* 0x0001e8000e101d64 */
[----:B------:R0:W-:Y:S04]  /*11d80*/  @P0 LDGSTS.E.BYPASS.LTC128B.128 [R21+0x1d400], desc[UR36][R2.64+0x80], !P3 ;  /* 0x1d40008002150fae */ /* 0x0001e8000d901d64 */
[----:B------:R0:W-:Y:S02]  /*11d90*/  @P0 LDGSTS.E.BYPASS.LTC128B.128 [R21+0x20400], desc[UR36][R2.64+0x100], !P2 ;  /* 0x2040010002150fae */ /* 0x0001e4000d101d64 */
.L_x_1152:
[----:B------:R-:W-:-:S13]  /*11da0*/  ISETP.GE.AND P0, PT, R7, 0x51, PT ;  /* 0x000000510700780c */ /* 0x000fda0003f06270 */
[----:B0-2---:R-:W-:Y:S01]  /*11db0*/  @P0 LEA R2, P1, R37, R14, 0x1 ;  /* 0x0000000e25020211 */ /* 0x005fe200078208ff */
[----:B------:R-:W-:-:S04]  /*11dc0*/  @P0 IMAD R5, R5, 0x2, R16 ;  /* 0x0000000205050824 */ /* 0x000fc800078e0210 */
[----:B-1----:R-:W-:-:S05]  /*11dd0*/  @P0 IMAD.X R3, RZ, RZ, R8, P1 ;  /* 0x000000ffff030224 */ /* 0x002fca00008e0608 */
        /* <DEDUP_REMOVED lines=8> */
.L_x_1088:
        /* <DEDUP_REMOVED lines=10> */
.L_x_1089:
[----:B------:R1:W-:Y:S02]  /*11f00*/  SYNCS.ARRIVE.TRANS64.A1T0 RZ, [R0+URZ+0x2a830], RZ ;  /* 0x02a830ff00ff79a7 */ /* 0x0003e4000810003f */
[----:B------:R-:W-:Y:S05]  /*11f10*/  WARPSYNC.ALL ;  /* 0x0000000000007948 */ /* 0x000fea0003800000 */
[----:B------:R-:W-:Y:S01]  /*11f20*/  BSSY B6, `(.L_x_1090) ;  /* 0x0000015000067945 */ /* 0x000fe20003800000 */
[----:B-1----:R-:W-:Y:S01]  /*11f30*/  VIADD R0, R16, 0xc400 ;  /* 0x0000c40010007836 */ /* 0x002fe20000000000 */
[----:B------:R-:W-:Y:S04]  /*11f40*/  BAR.SYNC.DEFER_BLOCKING 0x8, 0x180 ;  /* 0x0206000000007b1d */ /* 0x000fe80000010000 */
[----:B------:R-:W-:-:S13]  /*11f50*/  LOP3.LUT P0, RZ, R0, 0x3ff, RZ, 0xc0, !PT ;  /* 0x000003ff00ff7812 */ /* 0x000fda000780c0ff */
[----:B------:R-:W-:Y:S05]  /*11f60*/  @!P0 BRA `(.L_x_1091) ;  /* 0x0000000000408947 */ /* 0x000fea0003800000 */
[----:B0-----:R-:W-:Y:S01]  /*11f70*/  MOV R2, 0x0 ;  /* 0x0000000000027802 */ /* 0x001fe20000000f00 */
[----:B------:R-:W-:Y:S01]  /*11f80*/  ULDC.64 UR6, c[0x4][0xf0] ;  /* 0x01003c0000067ab9 */ /* 0x000fe20000000a00 */
[----:B------:R-:W-:Y:S01]  /*11f90*/  ULDC.64 UR8, c[0x4][0xf8] ;  /* 0x01003e0000087ab9 */ /* 0x000fe20000000a00 */
[----:B------:R-:W-:Y:S01]  /*11fa0*/  ULDC.64 UR4, c[0x4][0x88] ;  /* 0x0100220000047ab9 */ /* 0x000fe20000000a00 */
[----:B------:R-:W-:Y:S02]  /*11fb0*/  IMAD.U32 R4, RZ, RZ, UR6 ;  /* 0x00000006ff047e24 */ /* 0x000fe4000f8e00ff */
[----:B------:R-:W0:Y:S01]  /*11fc0*/  LDC.64 R2, c[0x4][R2] ;  /* 0x0100000002027b82 */ /* 0x000e220000000a00 */
[----:B------:R-:W-:Y:S02]  /*11fd0*/  IMAD.U32 R5, RZ, RZ, UR7 ;  /* 0x00000007ff057e24 */ /* 0x000fe4000f8e00ff */
        /* <DEDUP_REMOVED lines=8> */
[----:B0-----:R-:W-:Y:S05]  /*12060*/  CALL.ABS.NOINC R2 ;  /* 0x0000000002007343 */ /* 0x001fea0003c00000 */
.L_x_1091:
[----:B------:R-:W-:Y:S05]  /*12070*/  BSYNC B6 ;  /* 0x0000000000067941 */ /* 0x000fea0003800000 */
.L_x_1090:
[----:B0-----:R-:W0:Y:S01]  /*12080*/  S2R R2, SR_TID.X ;  /* 0x0000000000027919 */ /* 0x001e220000002100 */
[----:B------:R-:W-:Y:S01]  /*12090*/  UISETP.NE.AND UP0, UPT, UR50, URZ, UPT ;  /* 0x0000003f3200728c */ /* 0x000fe2000bf05270 */
[----:B------:R-:W-:Y:S01]  /*120a0*/  R2UR UR6, R28 ;  /* 0x000000001c0672ca */ /* 0x000fe200000e0000 */
[----:B------:R-:W-:Y:S01]  /*120b0*/  ULDC.64 UR8, c[0x0][0x2d8] ;  /* 0x0000b60000087ab9 */ /* 0x000fe20000000a00 */
[----:B------:R-:W-:Y:S02]  /*120c0*/  R2UR UR7, R22 ;  /* 0x00000000160772ca */ /* 0x000fe400000e0000 */
[C---:B------:R-:W-:Y:S02]  /*120d0*/  LOP3.LUT P3, RZ, R19.reuse, 0x400, RZ, 0xc0, !PT ;  /* 0x0000040013ff7812 */ /* 0x040fe4000786c0ff */
[----:B------:R-:W-:Y:S02]  /*120e0*/  PLOP3.LUT P0, PT, PT, PT, UP0, 0x80, 0x0 ;  /* 0x000000000000781c */ /* 0x000fe40003f0f008 */
[----:B------:R-:W-:-:S02]  /*120f0*/  LOP3.LUT P4, RZ, R19, 0x200, RZ, 0xc0, !PT ;  /* 0x0000020013ff7812 */ /* 0x000fc4000788c0ff */
[----:B------:R-:W-:Y:S01]  /*12100*/  @UP0 ULDC UR4, c[0x0][0x44c] ;  /* 0x0001130000040ab9 */ /* 0x000fe20000000800 */
[----:B------:R-:W-:Y:S02]  /*12110*/  LOP3.LUT P5, RZ, R19, 0x100, RZ, 0xc0, !PT ;  /* 0x0000010013ff7812 */ /* 0x000fe400078ac0ff */
[----:B------:R-:W-:-:S04]  /*12120*/  UIMAD UR6, UR6, UR8, URZ ;  /* 0x00000008060672a4 */ /* 0x000fc8000f8e023f */
[----:B------:R-:W-:Y:S02]  /*12130*/  UIMAD UR7, UR7, UR9, UR6 ;  /* 0x00000009070772a4 */ /* 0x000fe4000f8e0206 */
[----:B------:R-:W-:Y:S01]  /*12140*/  USHF.R.S32.HI UR6, URZ, 0x1f, UR43 ;  /* 0x0000001f3f067899 */ /* 0x000fe2000801142b */
[----:B0-----:R-:W-:-:S05]  /*12150*/  IMAD.SHL.U32 R2, R2, 0x10, RZ ;  /* 0x0000001002027824 */ /* 0x001fca00078e00ff */
[----:B------:R-:W-:-:S05]  /*12160*/  LOP3.LUT R2, R36, 0x70, R2, 0xf8, !PT ;  /* 0x0000007024027812 */ /* 0x000fca00078ef802 */
[----:B------:R-:W-:-:S04]  /*12170*/  VIADD R0, R2, UR44 ;  /* 0x0000002c02007c36 */ /* 0x000fc80008000000 */
[----:B------:R-:W-:Y:S01]  /*12180*/  @P0 IMAD.HI.U32 R3, R0, UR4, RZ ;  /* 0x0000000400030c27 */ /* 0x000fe2000f8e00ff */
[----:B------:R-:W-:Y:S01]  /*12190*/  PLOP3.LUT P0, PT, PT, PT, UP0, 0x80, 0x0 ;  /* 0x000000000000781c */ /* 0x000fe20003f0f008 */
[----:B------:R-:W-:Y:S02]  /*121a0*/  @UP0 ULDC UR4, c[0x0][0x450] ;  /* 0x0001140000040ab9 */ /* 0x000fe40000000800 */
[----:B------:R-:W-:-:S10]  /*121b0*/  IMAD.MOV.U32 R2, RZ, RZ, R0 ;  /* 0x000000ffff027224 */ /* 0x000fd400078e0000 */
[----:B------:R-:W-:Y:S02]  /*121c0*/  @P0 SHF.R.U32.HI R2, RZ, UR4, R3 ;  /* 0x00000004ff020c19 */ /* 0x000fe40008011603 */
[----:B------:R-:W-:-:S03]  /*121d0*/  R2UR UR4, R22 ;  /* 0x00000000160472ca */ /* 0x000fc600000e0000 */
[----:B------:R-:W-:-:S10]  /*121e0*/  IMAD.MOV R5, RZ, RZ, -R2 ;  /* 0x000000ffff057224 */ /* 0x000fd400078e0a02 */
[----:B------:R-:W-:-:S03]  /*121f0*/  UIMAD.WIDE.U32 UR4, UR4, UR8, URZ ;  /* 0x00000008040472a5 */ /* 0x000fc6000f8e003f */
[----:B------:R-:W-:Y:S01]  /*12200*/  ULDC.64 UR8, c[0x0][0x2e0] ;  /* 0x0000b80000087ab9 */ /* 0x000fe20000000a00 */
[----:B------:R-:W-:Y:S02]  /*12210*/  UIADD3 UR5, UR5, UR7, URZ ;  /* 0x0000000705057290 */ /* 0x000fe4000fffe03f */
[----:B------:R-:W-:Y:S01]  /*12220*/  UIMAD UR6, UR6, UR8, URZ ;  /* 0x00000008060672a4 */ /* 0x000fe2000f8e023f */
[----:B------:R-:W-:Y:S01]  /*12230*/  ULDC UR7, c[0x0][0x448] ;  /* 0x0001120000077ab9 */ /* 0x000fe20000000800 */
[----:B------:R-:W-:Y:S01]  /*12240*/  UIMAD.WIDE.U32 UR4, UR43, UR8, UR4 ;  /* 0x000000082b0472a5 */ /* 0x000fe2000f8e0004 */
[----:B------:R-:W-:Y:S01]  /*12250*/  IMAD R5, R5, UR7, R0 ;  /* 0x0000000705057c24 */ /* 0x000fe2000f8e0200 */
[----:B------:R-:W-:Y:S01]  /*12260*/  UIMAD UR6, UR43, UR9, UR6 ;  /* 0x000000092b0672a4 */ /* 0x000fe2000f8e0206 */
[----:B------:R-:W-:Y:S02]  /*12270*/  SHF.R.S32.HI R0, RZ, 0x1f, R2 ;  /* 0x0000001fff007819 */ /* 0x000fe40000011402 */
[----:B------:R-:W-:Y:S01]  /*12280*/  ULDC.64 UR8, c[0x0][0x2d0] ;  /* 0x0000b40000087ab9 */ /* 0x000fe20000000a00 */
[----:B------:R-:W-:Y:S01]  /*12290*/  UIADD3 UR5, UR5, UR6, URZ ;  /* 0x0000000605057290 */ /* 0x000fe2000fffe03f */
[----:B------:R-:W-:-:S02]  /*122a0*/  IMAD.U32 R9, RZ, RZ, UR8 ;  /* 0x00000008ff097e24 */ /* 0x000fc4000f8e00ff */
[----:B------:R-:W-:Y:S01]  /*122b0*/  IMAD R3, R0, UR8, RZ ;  /* 0x0000000800037c24 */ /* 0x000fe2000f8e02ff */
[----:B------:R-:W-:-:S03]  /*122c0*/  SHF.R.S32.HI R0, RZ, 0x1f, R5 ;  /* 0x0000001fff007819 */ /* 0x000fc60000011405 */
[C---:B------:R-:W-:Y:S02]  /*122d0*/  IMAD R7, R2.reuse, UR9, R3 ;  /* 0x0000000902077c24 */ /* 0x040fe4000f8e0203 */
[----:B------:R-:W-:Y:S01]  /*122e0*/  IMAD.WIDE.U32 R2, R2, R9, UR4 ;  /* 0x0000000402027e25 */ /* 0x000fe2000f8e0009 */
        /* <DEDUP_REMOVED lines=8> */
[----:B------:R-:W-:-:S04]  /*12370*/  UMOV UR4, 0xffffffff ;  /* 0xffffffff00047882 */ /* 0x000fc80000000000 */
[----:B------:R-:W-:Y:S01]  /*12380*/  LEA.HI.X R5, R2, UR5, R5, 0x1, P0 ;  /* 0x0000000502057c11 */ /* 0x000fe200080f0c05 */
[----:B------:R-:W-:Y:S06]  /*12390*/  BRA.DIV UR4, `(.L_x_1092) ;  /* 0x0000002e04987947 */ /* 0x000fec000b800000 */
[----:B------:R-:W0:Y:S01]  /*123a0*/  SHFL.IDX PT, R14, R0, RZ, 0x181f ;  /* 0x00181fff000e7589 */ /* 0x000e2200000e0000 */
[----:B------:R-:W-:-:S03]  /*123b0*/  VIADD R4, R36, UR44 ;  /* 0x0000002c24047c36 */ /* 0x000fc60008000000 */
[----:B------:R-:W1:Y:S01]  /*123c0*/  SHFL.IDX PT, R2, R5, RZ, 0x181f ;  /* 0x00181fff05027589 */ /* 0x000e6200000e0000 */
[C---:B------:R-:W-:Y:S01]  /*123d0*/  VIADD R7, R4.reuse, 0x10 ;  /* 0x0000001004077836 */ /* 0x040fe20000000000 */
[----:B------:R-:W-:Y:S02]  /*123e0*/  ISETP.GE.AND P0, PT, R4, UR39, PT ;  /* 0x0000002704007c0c */ /* 0x000fe4000bf06270 */
[----:B------:R-:W-:Y:S11]  /*123f0*/  SHFL.IDX PT, R6, R5, 0x1, 0x181f ;  /* 0x00381f0005067f89 */ /* 0x000ff600000e0000 */
[----:B0-----:R-:W-:-:S05]  /*12400*/  @!P0 LEA R14, P1, R37, R14, 0x1 ;  /* 0x0000000e250e8211 */ /* 0x001fca00078208ff */
[----:B-1----:R-:W-:Y:S02]  /*12410*/  @!P0 IMAD.X R3, RZ, RZ, R2, P1 ;  /* 0x000000ffff038224 */ /* 0x002fe400008e0602 */
[----:B------:R-:W-:Y:S02]  /*12420*/  @!P0 IMAD.MOV.U32 R2, RZ, RZ, R14 ;  /* 0x000000ffff028224 */ /* 0x000fe400078e000e */
[----:B------:R-:W0:Y:S04]  /*12430*/  SHFL.IDX PT, R14, R0, 0x1, 0x181f ;  /* 0x00381f00000e7f89 */ /* 0x000e2800000e0000 */
[----:B------:R-:W-:Y:S04]  /*12440*/  @!P0 LDGSTS.E.BYPASS.LTC128B.128 [R31+0xc400], desc[UR36][R2.64], !P3 ;  /* 0x0c400000021f8fae */ /* 0x000fe8000d901d64 */
[----:B------:R-:W-:Y:S04]  /*12450*/  @!P0 LDGSTS.E.BYPASS.LTC128B.128 [R31+0x10400], desc[UR36][R2.64+0x80], !P4 ;  /* 0x10400080021f8fae */ /* 0x000fe8000e101d64 */
[----:B------:R1:W-:Y:S01]  /*12460*/  @!P0 LDGSTS.E.BYPASS.LTC128B.128 [R31+0x14400], desc[UR36][R2.64+0x100], !P5 ;  /* 0x14400100021f8fae */ /* 0x0003e2000e901d64 */
[----:B------:R-:W-:-:S13]  /*12470*/  ISETP.GE.AND P0, PT, R7, UR39, PT ;  /* 0x0000002707007c0c */ /* 0x000fda000bf06270 */
[----:B0-----:R-:W-:-:S05]  /*12480*/  @!P0 LEA R14, P1, R37, R14, 0x1 ;  /* 0x0000000e250e8211 */ /* 0x001fca00078208ff */
[----:B------:R-:W-:Y:S02]  /*12490*/  @!P0 IMAD.X R7, RZ, RZ, R6, P1 ;  /* 0x000000ffff078224 */ /* 0x000fe400008e0606 */
[----:B-1----:R-:W-:Y:S01]  /*124a0*/  @!P0 IMAD.MOV.U32 R2, RZ, RZ, R14 ;  /* 0x000000ffff028224 */ /* 0x002fe200078e000e */
[----:B------:R-:W-:Y:S01]  /*124b0*/  SHFL.IDX PT, R6, R5, 0x2, 0x181f ;  /* 0x00581f0005067f89 */ /* 0x000fe200000e0000 */
[----:B------:R-:W-:Y:S02]  /*124c0*/  @!P0 IMAD.MOV.U32 R3, RZ, RZ, R7 ;  /* 0x000000ffff038224 */ /* 0x000fe400078e0007 */
[----:B------:R-:W-:Y:S01]  /*124d0*/  VIADD R7, R4, 0x20 ;  /* 0x0000002004077836 */ /* 0x000fe20000000000 */
        /* <DEDUP_REMOVED lines=52> */
[----:B------:R0:W1:Y:S01]  /*12820*/  SHFL.IDX PT, R6, R5, 0x7, 0x181f ;  /* 0x00f81f0005067f89 */ /* 0x00006200000e0000 */
[----:B------:R-:W-:-:S03]  /*12830*/  @!P0 IMAD.MOV.U32 R3, RZ, RZ, R7 ;  /* 0x000000ffff038224 */ /* 0x000fc600078e0007 */
[----:B------:R0:W2:Y:S04]  /*12840*/  SHFL.IDX PT, R14, R0, 0x7, 0x181f ;  /* 0x00f81f00000e7f89 */ /* 0x0000a800000e0000 */
[----:B------:R0:W-:Y:S04]  /*12850*/  @!P0 LDGSTS.E.BYPASS.LTC128B.128 [R31+0xf400], desc[UR36][R2.64], !P3 ;  /* 0x0f400000021f8fae */ /* 0x0001e8000d901d64 */
[----:B------:R0:W-:Y:S04]  /*12860*/  @!P0 LDGSTS.E.BYPASS.LTC128B.128 [R31+0x13400], desc[UR36][R2.64+0x80], !P4 ;  /* 0x13400080021f8fae */ /* 0x0001e8000e101d64 */
[----:B------:R0:W-:Y:S02]  /*12870*/  @!P0 LDGSTS.E.BYPASS.LTC128B.128 [R31+0x17400], desc[UR36][R2.64+0x100], !P5 ;  /* 0x17400100021f8fae */ /* 0x0001e4000e901d64 */
.L_x_1169:
[----:B------:R-:W-:-:S05]  /*12880*/  VIADD R4, R4, 0x70 ;  /* 0x0000007004047836 */ /* 0x000fca0000000000 */
[----:B------:R-:W-:-:S13]  /*12890*/  ISETP.GE.AND P0, PT, R4, UR39, PT ;  /* 0x0000002704007c0c */ /* 0x000fda000bf06270 */
[----:B0-2---:R-:W-:-:S05]  /*128a0*/  @!P0 LEA R2, P1, R37, R14, 0x1 ;  /* 0x0000000e25028211 */ /* 0x005fca00078208ff */
[----:B-1----:R-:W-:-:S05]  /*128b0*/  @!P0 IMAD.X R3, RZ, RZ, R6, P1 ;  /* 0x000000ffff038224 */ /* 0x002fca00008e0606 */
[----:B------:R-:W-:Y:S01]  /*128c0*/  @!PT LDS RZ, [RZ] ;  /* 0x00000000fffff984 */ /* 0x000fe20000000800 */
[----:B------:R-:W-:Y:S01]  /*128d0*/  @!PT LDS RZ, [RZ] ;  /* 0x00000000fffff984 */ /* 0x000fe20000000800 */
[----:B------:R-:W-:Y:S01]  /*128e0*/  @!PT LDS RZ, [RZ] ;  /* 0x00000000fffff984 */ /* 0x000fe20000000800 */
[----:B------:R0:W-:Y:S04]  /*128f0*/  @!P0 LDGSTS.E.BYPASS.LTC128B.128 [R31+0xfc00], desc[UR36][R2.64], !P3 ;  /* 0x0fc00000021f8fae */ /* 0x0001e8000d901d64 */
[----:B------:R0:W-:Y:S04]  /*12900*/  @!P0 LDGSTS.E.BYPASS.LTC128B.128 [R31+0x13c00], desc[UR36][R2.64+0x80], !P4 ;  /* 0x13c00080021f8fae */ /* 0x0001e8000e101d64 */
[----:B------:R0:W-:Y:S01]  /*12910*/  @!P0 LDGSTS.E.BYPASS.LTC128B.128 [R31+0x17c00], desc[UR36][R2.64+0x100], !P5 ;  /* 0x17c00100021f8fae */ /* 0x0001e2000e901d64 */
[----:B------:R-:W-:Y:S01]  /*12920*/  PLOP3.LUT P0, PT, PT, PT, PT, 0x80, 0x0 ;  /* 0x000000000000781c */ /* 0x000fe20003f0f070 */
[----:B------:R-:W-:-:S12]  /*12930*/  NOP ;  /* 0x0000000000007918 */ /* 0x000fd80000000000 */
.L_x_1093:
[----:B------:R-:W-:Y:S02]  /*12940*/  PLOP3.LUT P1, PT, P1, P0, PT, 0xa2, 0x0 ;  /* 0x000000000000781c */ /* 0x000fe40000f21472 */
[----:B------:R-:W-:-:S08]  /*12950*/  @P0 R2UR P1, UR4, R16 ;  /* 0x00000000100402ca */ /* 0x000fd00000020000 */
[----:B------:R-:W-:-:S05]  /*12960*/  @P0 PLOP3.LUT P0, PT, P1, PT, PT, 0x80, 0x0 ;  /* 0x000000000000081c */ /* 0x000fca0000f0f070 */
[----:B------:R-:W-:Y:S01]  /*12970*/  @!P1 SYNCS.ARRIVE.TRANS64.RED.A0T1 RZ, [UR4+0x2a800], RZ ;  /* 0x02a800ffffff99a7 */ /* 0x000fe20008200404 */
[----:B------:R-:W-:Y:S07]  /*12980*/  @!P1 ARRIVES.LDGSTSBAR.64.TRANSCNT [UR4+0x2a800] ;  /* 0x02a80000ff0099b0 */ /* 0x000fee0008000a84 */
[----:B------:R-:W-:Y:S05]  /*12990*/  @P0 BRA.U.ANY `(.L_x_1093) ;  /* 0xfffffffd00e80947 */ /* 0x000fea000393ffff */
[----:B0-----:R-:W2:Y:S02]  /*129a0*/  LDL.LU R2, [R1] ;  /* 0x0000000001027983 */ /* 0x001ea40000300800 */
[----:B--2---:R-:W-:-:S05]  /*129b0*/  VIADD R2, R2, 0x1 ;  /* 0x0000000102027836 */ /* 0x004fca0000000000 */
[----:B------:R0:W-:Y:S01]  /*129c0*/  STL [R1], R2 ;  /* 0x0000000201007387 */ /* 0x0001e20000100800 */
        /* <DEDUP_REMOVED lines=9> */
.L_x_1170:
[----:B------:R-:W-:Y:S05]  /*12a60*/  BSYNC B0 ;  /* 0x0000000000007941 */ /* 0x000fea0003800000 */
.L_x_1094:
[----:B------:R-:W-:-:S04]  /*12a70*/  UIADD3 UR4, UR45, -0x2, URZ ;  /* 0xfffffffe2d047890 */ /* 0x000fc8000fffe03f */
[----:B------:R-:W-:-:S06]  /*12a80*/  UISETP.GE.AND UP0, UPT, UR4, UR46, UPT ;  /* 0x0000002e0400728c */ /* 0x000fcc000bf06270 */
[----:B------:R-:W-:-:S13]  /*12a90*/  PLOP3.LUT P0, PT, PT, PT, UP0, 0x40, 0x0 ;  /* 0x000000000000781c */ /* 0x000fda0003f0e808 */
[----:B------:R-:W-:Y:S05]  /*12aa0*/  @P0 BRA `(.L_x_1096) ;  /* 0x0000000c00c80947 */ /* 0x000fea0003800000 */
[----:B------:R-:W-:Y:S01]  /*12ab0*/  BSSY B0, `(.L_x_1096) ;  /* 0x00000f1000007945 */ /* 0x000fe20003800000 */
[----:B------:R-:W-:Y:S02]  /*12ac0*/  IMAD.MOV.U32 R20, RZ, RZ, R26 ;  /* 0x000000ffff147224 */ /* 0x000fe400078e001a */
[----:B------:R-:W-:Y:S02]  /*12ad0*/  IMAD.MOV.U32 R9, RZ, RZ, R23 ;  /* 0x000000ffff097224 */ /* 0x000fe400078e0017 */
[----:B------:R-:W-:Y:S02]  /*12ae0*/  IMAD.MOV.U32 R27, RZ, RZ, R24 ;  /* 0x000000ffff1b7224 */ /* 0x000fe400078e0018 */
[----:B------:R-:W-:-:S07]  /*12af0*/  IMAD.U32 R8, RZ, RZ, UR4 ;  /* 0x00000004ff087e24 */ /* 0x000fce000f8e00ff */
.L_x_1109:
[----:B0-----:R-:W0:Y:S01]  /*12b00*/  LDC R3, c[0x0][0x430] ;  /* 0x00010c00ff037b82 */ /* 0x001e220000000800 */
[----:B------:R-:W1:Y:S01]  /*12b10*/  S2R R0, SR_TID.X ;  /* 0x0000000000007919 */ /* 0x000e620000002100 */
[----:B------:R-:W-:Y:S01]  /*12b20*/  IMAD R10, R8, 0x60, R32 ;  /* 0x00000060080a7824 */ /* 0x000fe200078e0220 */
[----:B------:R-:W-:Y:S01]  /*12b30*/  LOP3.LUT P1, RZ, R19, 0x40, RZ, 0xc0, !PT ;  /* 0x0000004013ff7812 */ /* 0x000fe2000782c0ff */
[----:B------:R-:W-:Y:S01]  /*12b40*/  VIADD R23, R9, 0x1 ;  /* 0x0000000109177836 */ /* 0x000fe20000000000 */
[----:B0-----:R-:W-:Y:S01]  /*12b50*/  ISETP.NE.AND P0, PT, R3, 0x1, PT ;  /* 0x000000010300780c */ /* 0x001fe20003f05270 */
[----:B-1----:R-:W-:-:S12]  /*12b60*/  IMAD.SHL.U32 R0, R0, 0x10, RZ ;  /* 0x0000001000007824 */ /* 0x002fd800078e00ff */
[----:B------:R-:W0:Y:S01]  /*12b70*/  @P0 LDC R3, c[0x0][0x434] ;  /* 0x00010d00ff030b82 */ /* 0x000e220000000800 */
[----:B------:R-:W-:-:S04]  /*12b80*/  LOP3.LUT R0, R36, 0x70, R0, 0xf8, !PT ;  /* 0x0000007024007812 */ /* 0x000fc800078ef800 */
[C---:B------:R-:W-:Y:S01]  /*12b90*/  ISETP.GT.U32.AND P2, PT, R0.reuse, 0x5f, PT ;  /* 0x0000005f0000780c */ /* 0x040fe20003f44070 */
[----:B------:R-:W-:Y:S02]  /*12ba0*/  IMAD.IADD R10, R0, 0x1, R10 ;  /* 0x00000001000a7824 */ /* 0x000fe400078e020a */
[----:B------:R-:W1:Y:S02]  /*12bb0*/  @P0 LDC R5, c[0x0][0x438] ;  /* 0x00010e00ff050b82 */ /* 0x000e640000000800 */
[----:B------:R-:W-:-:S08]  /*12bc0*/  IMAD.MOV.U32 R11, RZ, RZ, R10 ;  /* 0x000000ffff0b7224 */ /* 0x000fd000078e000a */
[----:B------:R-:W2:Y:S01]  /*12bd0*/  @!P2 LDC.64 R6, c[0x0][0x428] ;  /* 0x00010a00ff06ab82 */ /* 0x000ea20000000a00 */
[----:B0-----:R-:W-:-:S05]  /*12be0*/  @P0 IMAD.HI.U32 R0, R10, R3, RZ ;  /* 0x000000030a000227 */ /* 0x001fca00078e00ff */
[----:B-1----:R-:W-:Y:S02]  /*12bf0*/  @P0 SHF.R.U32.HI R11, RZ, R5, R0 ;  /* 0x00000005ff0b0219 */ /* 0x002fe40000011600 */
[----:B------:R-:W0:Y:S02]  /*12c00*/  @!P2 LDC.64 R4, c[0x0][0x418] ;  /* 0x00010600ff04ab82 */ /* 0x000e240000000a00 */
[--C-:B------:R-:W-:Y:S01]  /*12c10*/  @!P2 SHF.R.S32.HI R3, RZ, 0x1f, R11.reuse ;  /* 0x0000001fff03a819 */ /* 0x100fe2000001140b */
[----:B------:R-:W-:Y:S02]  /*12c20*/  @!P2 IMAD.MOV.U32 R2, RZ, RZ, R11 ;  /* 0x000000ffff02a224 */ /* 0x000fe400078e000b */
[-C--:B--2---:R-:W-:Y:S02]  /*12c30*/  @!P2 IMAD R0, R33, R6.reuse, RZ ;  /* 0x000000062100a224 */ /* 0x084fe400078e02ff */
[----:B------:R-:W-:-:S04]  /*12c40*/  @!P2 IMAD.WIDE.U32 R2, R29, R6, R2 ;  /* 0x000000061d02a225 */ /* 0x000fc800078e0002 */
[----:B------:R-:W-:-:S04]  /*12c50*/  @!P2 IMAD R7, R29, R7, R0 ;  /* 0x000000071d07a224 */ /* 0x000fc800078e0200 */
[----:B------:R-:W-:Y:S01]  /*12c60*/  @!P2 IMAD.IADD R0, R7, 0x1, R3 ;  /* 0x000000010700a824 */ /* 0x000fe200078e0203 */
[----:B0-----:R-:W-:-:S04]  /*12c70*/  @!P2 LEA R4, P0, R2, R4, 0x2 ;  /* 0x000000040204a211 */ /* 0x001fc800078010ff */
[----:B------:R-:W-:Y:S01]  /*12c80*/  @!P2 LEA.HI.X R5, R2, R5, R0, 0x2, P0 ;  /* 0x000000050205a211 */ /* 0x000fe200000f1400 */
[----:B------:R-:W-:Y:S01]  /*12c90*/  IMAD.MOV.U32 R0, RZ, RZ, RZ ;  /* 0x000000ffff007224 */ /* 0x000fe200078e00ff */
[C---:B------:R-:W-:Y:S01]  /*12ca0*/  ISETP.NE.AND P0, PT, R23.reuse, 0x2, PT ;  /* 0x000000021700780c */ /* 0x040fe20003f05270 */
[----:B------:R-:W-:Y:S01]  /*12cb0*/  IMAD.MOV R7, RZ, RZ, -R11 ;  /* 0x000000ffff077224 */ /* 0x000fe200078e0a0b */
[----:B------:R-:W-:Y:S05]  /*12cc0*/  YIELD ;  /* 0x0000000000007946 */ /* 0x000fea0003800000 */
[----:B------:R-:W-:Y:S01]  /*12cd0*/  ULDC UR4, c[0x0][0x430] ;  /* 0x00010c0000047ab9 */ /* 0x000fe20000000800 */
[----:B------:R-:W-:Y:S01]  /*12ce0*/  SEL R3, RZ, 0x1, P0 ;  /* 0x00000001ff037807 */ /* 0x000fe20000000000 */
[----:B------:R0:W5:Y:S01]  /*12cf0*/  @!P2 LDG.E R0, desc[UR36][R4.64] ;  /* 0x000000240400a981 */ /* 0x000162000c1e1900 */
[----:B------:R-:W-:Y:S01]  /*12d00*/  SEL R23, R23, RZ, P0 ;  /* 0x000000ff17177207 */ /* 0x000fe20000000000 */
[----:B------:R-:W-:Y:S01]  /*12d10*/  IMAD.MOV.U32 R24, RZ, RZ, R8 ;  /* 0x000000ffff187224 */ /* 0x000fe200078e0008 */
[----:B------:R-:W-:Y:S01]  /*12d20*/  LOP3.LUT R26, R20, R3, RZ, 0x3c, !PT ;  /* 0x00000003141a7212 */ /* 0x000fe200078e3cff */
[----:B0-----:R-:W-:Y:S01]  /*12d30*/  IMAD R4, R7, UR4, R10 ;  /* 0x0000000407047c24 */ /* 0x001fe2000f8e020a */
[----:B------:R-:W-:Y:S06]  /*12d40*/  @!P1 BRA `(.L_x_1097) ;  /* 0x0000000000049947 */ /* 0x000fec0003800000 */
[----:B------:R-:W-:Y:S01]  /*12d50*/  BPT.TRAP 0x1 ;  /* 0x000000040000795c */ /* 0x000fe20000300000 */
.L_x_1097:
[----:B------:R-:W-:Y:S01]  /*12d60*/  IMAD R6, R23, 0x8, R16 ;  /* 0x0000000817067824 */ /* 0x000fe200078e0210 */
[----:B------:R-:W-:Y:S01]  /*12d70*/  SHF.L.U32 R3, R26, 0x1f, RZ ;  /* 0x0000001f1a037819 */ /* 0x000fe200000006ff */
[----:B------:R-:W-:Y:S03]  /*12d80*/  BSSY B1, `(.L_x_1098) ;  /* 0x0000003000017945 */ /* 0x000fe60003800000 */
[----:B------:R-:W0:Y:S02]  /*12d90*/  SYNCS.PHASECHK.TRANS64.TRYWAIT P0, [R6+URZ+0x2a840], R3 ;  /* 0x02a84003060075a7 */ /* 0x000e24000800017f */
[----:B0-----:R-:W-:Y:S05]  /*12da0*/  @!P0 BRA `(.L_x_1099) ;  /* 0x0000002c00c08947 */ /* 0x001fea0003800000 */
.L_x_1171:
[----:B------:R-:W-:Y:S05]  /*12db0*/  BSYNC B1 ;  /* 0x0000000000017941 */ /* 0x000fea0003800000 */
.L_x_1098:
[----:B------:R-:W-:Y:S01]  /*12dc0*/  SHF.R.S32.HI R21, RZ, 0x1f, R4 ;  /* 0x0000001fff157819 */ /* 0x000fe20000011404 */
[----:B------:R-:W-:Y:S01]  /*12dd0*/  ULDC.64 UR4, c[0x0][0x300] ;  /* 0x0000c00000047ab9 */ /* 0x000fe20000000a00 */
[----:B-----5:R-:W-:Y:S01]  /*12de0*/  SHF.R.S32.HI R25, RZ, 0x1f, R0 ;  /* 0x0000001fff197819 */ /* 0x020fe20000011400 */
[----:B------:R-:W-:Y:S01]  /*12df0*/  IMAD R8, R23, 0x4800, R30 ;  /* 0x0000480017087824 */ /* 0x000fe200078e021e */
[----:B------:R-:W-:Y:S01]  /*12e00*/  LOP3.LUT P3, RZ, R19, 0x10, RZ, 0xc0, !PT ;  /* 0x0000001013ff7812 */ /* 0x000fe2000786c0ff */
        /* <DEDUP_REMOVED lines=22> */
[----:B------:R-:W-:Y:S02]  /*12f70*/  IMAD.SHL.U32 R5, R37, 0x2, RZ ;  /* 0x0000000225057824 */ /* 0x000fe400078e00ff */
[----:B------:R-:W-:Y:S01]  /*12f80*/  IMAD R8, R8, 0x2, R16 ;  /* 0x0000000208087824 */ /* 0x000fe200078e0210 */
[----:B------:R-:W1:Y:S04]  /*12f90*/  SHFL.IDX PT, R3, R10, RZ, 0x181f ;  /* 0x00181fff0a037589 */ /* 0x000e6800000e0000 */
[----:B------:R-:W-:Y:S01]  /*12fa0*/  SHFL.IDX PT, R35, R10, 0x2, 0x181f ;  /* 0x00581f000a237f89 */ /* 0x000fe200000e0000 */
[----:B0-----:R-:W-:-:S03]  /*12fb0*/  IADD3 R2, P0, R14, R5, RZ ;  /* 0x000000050e027210 */ /* 0x001fc60007f1e0ff */
[----:B------:R-:W0:Y:S02]  /*12fc0*/  SHFL.IDX PT, R14, R7, 0x1, 0x181f ;  /* 0x00381f00070e7f89 */ /* 0x000e2400000e0000 */
[----:B-1----:R-:W-:-:S05]  /*12fd0*/  IMAD.X R3, RZ, RZ, R3, P0 ;  /* 0x000000ffff037224 */ /* 0x002fca00000e0603 */
        /* <DEDUP_REMOVED lines=18> */
[----:B------:R-:W0:Y:S03]  /*13100*/  SHFL.IDX PT, R14, R7, 0x4, 0x181f ;  /* 0x00981f00070e7f89 */ /* 0x000e2600000e0000 */
[----:B-1----:R-:W-:Y:S02]  /*13110*/  IMAD.X R3, RZ, RZ, R35, P0 ;  /* 0x000000ffff037224 */ /* 0x002fe400000e0623 */
        /* <DEDUP_REMOVED lines=11> */
.L_x_1185:
        /* <DEDUP_REMOVED lines=10> */
.L_x_1101:
        /* <DEDUP_REMOVED lines=10> */
.L_x_1102:
[----:B------:R1:W-:Y:S01]  /*13310*/  SYNCS.ARRIVE.TRANS64.A1T0 RZ, [R6+URZ+0x2a830], RZ ;  /* 0x02a830ff06ff79a7 */ /* 0x0003e2000810003f */
[----:B------:R-:W-:Y:S05]  /*13320*/  @!P2 BRA `(.L_x_1103) ;  /* 0x000000000004a947 */ /* 0x000fea0003800000 */
[----:B------:R-:W-:Y:S01]  /*13330*/  BPT.TRAP 0x1 ;  /* 0x000000040000795c */ /* 0x000fe20000300000 */
.L_x_1103:
[----:B0-----:R-:W-:Y:S01]  /*13340*/  SHF.L.U32 R3, R20, 0x1f, RZ ;  /* 0x0000001f14037819 */ /* 0x001fe200000006ff */
[----:B-1----:R-:W-:Y:S01]  /*13350*/  IMAD R6, R9, 0x8, R16 ;  /* 0x0000000809067824 */ /* 0x002fe200078e0210 */
[----:B------:R-:W-:Y:S03]  /*13360*/  BSSY B1, `(.L_x_1104) ;  /* 0x0000003000017945 */ /* 0x000fe60003800000 */
[----:B------:R-:W0:Y:S02]  /*13370*/  SYNCS.PHASECHK.TRANS64.TRYWAIT P0, [R6+URZ+0x2a860], R3 ;  /* 0x02a86003060075a7 */ /* 0x000e24000800017f */
[----:B0-----:R-:W-:Y:S05]  /*13380*/  @!P0 BRA `(.L_x_1105) ;  /* 0x0000003000148947 */ /* 0x001fea0003800000 */
.L_x_1186:
[----:B------:R-:W-:Y:S05]  /*13390*/  BSYNC B1 ;  /* 0x0000000000017941 */ /* 0x000fea0003800000 */
.L_x_1104:
[----:B------:R-:W-:Y:S01]  /*133a0*/  IMAD.MOV.U32 R2, RZ, RZ, -0x60 ;  /* 0xffffffa0ff027424 */ /* 0x000fe200078e00ff */
[----:B------:R-:W-:Y:S01]  /*133b0*/  UMOV UR4, 0xffffffff ;  /* 0xffffffff00047882 */ /* 0x000fe20000000000 */
[----:B------:R-:W-:Y:S01]  /*133c0*/  LOP3.LUT P2, RZ, R19, 0x2, RZ, 0xc0, !PT ;  /* 0x0000000213ff7812 */ /* 0x000fe2000784c0ff */
[----:B------:R-:W-:Y:S01]  /*133d0*/  IMAD R7, R9, 0x3000, R30 ;  /* 0x0000300009077824 */ /* 0x000fe200078e021e */
[----:B------:R-:W-:Y:S01]  /*133e0*/  LOP3.LUT P1, RZ, R19, 0x1, RZ, 0xc0, !PT ;  /* 0x0000000113ff7812 */ /* 0x000fe2000782c0ff */
[----:B0-----:R-:W-:-:S04]  /*133f0*/  IMAD R3, R27, R2, UR38 ;  /* 0x000000261b037e24 */ /* 0x001fc8000f8e0202 */
[----:B------:R-:W-:Y:S01]  /*13400*/  IMAD.IADD R8, R3, 0x1, -R36 ;  /* 0x0000000103087824 */ /* 0x000fe200078e0a24 */
[----:B------:R-:W-:Y:S07]  /*13410*/  BRA.DIV UR4, `(.L_x_1106) ;  /* 0x0000003204047947 */ /* 0x000fee000b800000 */
[----:B------:R-:W0:Y:S01]  /*13420*/  SHFL.IDX PT, R14, R17, RZ, 0x181f ;  /* 0x00181fff110e7589 */ /* 0x000e2200000e0000 */
[----:B------:R-:W-:-:S03]  /*13430*/  IMAD R7, R7, 0x2, R16 ;  /* 0x0000000207077824 */ /* 0x000fc600078e0210 */
[----:B------:R-:W1:Y:S01]  /*13440*/  SHFL.IDX PT, R3, R18, RZ, 0x181f ;  /* 0x00181fff12037589 */ /* 0x000e6200000e0000 */
[----:B0-----:R-:W-:-:S03]  /*13450*/  IADD3 R2, P0, R14, R5, RZ ;  /* 0x000000050e027210 */ /* 0x001fc60007f1e0ff */
[----:B------:R-:W0:Y:S02]  /*13460*/  SHFL.IDX PT, R14, R17, 0x1, 0x181f ;  /* 0x00381f00110e7f89 */ /* 0x000e2400000e0000 */
[----:B-1----:R-:W-:Y:S01]  /*13470*/  IMAD.X R3, RZ, RZ, R3, P0 ;  /* 0x000000ffff037224 */ /* 0x002fe200000e0603 */
[----:B------:R-:W-:-:S13]  /*13480*/  ISETP.LT.OR P0, PT, R8, 0x1, P2 ;  /* 0x000000010800780c */ /* 0x000fda0001701670 */
[----:B------:R-:W-:Y:S01]  /*13490*/  LDGSTS.E.BYPASS.LTC128B.128 [R7+0x400], desc[UR36][R2.64], !P0 ;  /* 0x0040000002077fae */ /* 0x000fe2000c101d64 */
[----:B------:R-:W-:-:S13]  /*134a0*/  ISETP.LT.OR P0, PT, R8, 0x1, P1 ;  /* 0x000000010800780c */ /* 0x000fda0000f01670 */
[----:B------:R1:W-:Y:S04]  /*134b0*/  LDGSTS.E.BYPASS.LTC128B.128 [R7+0x3400], desc[UR36][R2.64+0x80], !P0 ;  /* 0x0340008002077fae */ /* 0x0003e8000c101d64 */
[----:B-1----:R-:W1:Y:S01]  /*134c0*/  SHFL.IDX PT, R3, R18, 0x1, 0x181f ;  /* 0x00381f0012037f89 */ /* 0x002e6200000e0000 */
        /* <DEDUP_REMOVED lines=25> */
[----:B------:R-:W2:Y:S04]  /*13660*/  SHFL.IDX PT, R18, R18, 0x5, 0x181f ;  /* 0x00b81f0012127f89 */ /* 0x000ea800000e0000 */
[----:B------:R3:W4:Y:S01]  /*13670*/  SHFL.IDX PT, R14, R17, 0x5, 0x181f ;  /* 0x00b81f00110e7f89 */ /* 0x00072200000e0000 */
[----:B-1----:R-:W-:Y:S01]  /*13680*/  IMAD.X R3, RZ, RZ, R3, P0 ;  /* 0x000000ffff037224 */ /* 0x002fe200000e0603 */
[----:B------:R-:W-:-:S13]  /*13690*/  ISETP.LT.OR P0, PT, R8, 0x41, P2 ;  /* 0x000000410800780c */ /* 0x000fda0001701670 */
[----:B------:R3:W-:Y:S01]  /*136a0*/  LDGSTS.E.BYPASS.LTC128B.128 [R7+0x2400], desc[UR36][R2.64], !P0 ;  /* 0x0240000002077fae */ /* 0x0007e2000c101d64 */
[----:B------:R-:W-:-:S13]  /*136b0*/  ISETP.LT.OR P0, PT, R8, 0x41, P1 ;  /* 0x000000410800780c */ /* 0x000fda0000f01670 */
[----:B--2-4-:R3:W-:Y:S02]  /*136c0*/  LDGSTS.E.BYPASS.LTC128B.128 [R7+0x5400], desc[UR36][R2.64+0x80], !P0 ;  /* 0x0540008002077fae */ /* 0x0147e4000c101d64 */
.L_x_1200:
        /* <DEDUP_REMOVED lines=19> */
[----:B------:R-:W-:-:S04]  /*13800*/  IMAD R25, R0, UR5, R25 ;  /* 0x0000000500197c24 */ /* 0x000fc8000f8e0219 */
[----:B------:R-:W-:-:S07]  /*13810*/  IMAD.IADD R25, R3, 0x1, R25 ;  /* 0x0000000103197824 */ /* 0x000fce00078e0219 */
.L_x_1107:
        /* <DEDUP_REMOVED lines=10> */
.L_x_1108:
[----:B------:R-:W-:Y:S01]  /*138c0*/  ULDC.64 UR4, c[0x0][0x330] ;  /* 0x0000cc0000047ab9 */ /* 0x000fe20000000a00 */
[----:B------:R-:W-:Y:S01]  /*138d0*/  IMAD.MOV.U32 R3, RZ, RZ, R25 ;  /* 0x000000ffff037224 */ /* 0x000fe200078e0019 */
[----:B------:R1:W-:Y:S01]  /*138e0*/  SYNCS.ARRIVE.TRANS64.A1T0 RZ, [R6+URZ+0x2a850], RZ ;  /* 0x02a850ff06ff79a7 */ /* 0x0003e2000810003f */
[----:B------:R-:W-:Y:S02]  /*138f0*/  IMAD R5, R28, UR4, RZ ;  /* 0x000000041c057c24 */ /* 0x000fe4000f8e02ff */
[----:B------:R-:W-:-:S04]  /*13900*/  IMAD.WIDE.U32 R2, R22, UR4, R2 ;  /* 0x0000000416027c25 */ /* 0x000fc8000f8e0002 */
[----:B------:R-:W-:Y:S01]  /*13910*/  IMAD R5, R22, UR5, R5 ;  /* 0x0000000516057c24 */ /* 0x000fe2000f8e0205 */
[----:B------:R-:W-:Y:S01]  /*13920*/  ULDC.64 UR4, c[0x0][0x318] ;  /* 0x0000c60000047ab9 */ /* 0x000fe20000000a00 */
[----:B------:R-:W-:Y:S01]  /*13930*/  VIADD R8, R24, 0xffffffff ;  /* 0xffffffff18087836 */ /* 0x000fe20000000000 */
[C---:B------:R-:W-:Y:S01]  /*13940*/  LEA R17, P0, R2.reuse, UR4, 0x1 ;  /* 0x0000000402117c11 */ /* 0x040fe2000f8008ff */
[----:B------:R-:W-:Y:S02]  /*13950*/  IMAD.IADD R3, R5, 0x1, R3 ;  /* 0x0000000105037824 */ /* 0x000fe400078e0203 */
[----:B------:R-:W-:Y:S02]  /*13960*/  IMAD.MOV.U32 R20, RZ, RZ, R26 ;  /* 0x000000ffff147224 */ /* 0x000fe400078e001a */
[----:B------:R-:W-:Y:S01]  /*13970*/  IMAD.MOV.U32 R9, RZ, RZ, R23 ;  /* 0x000000ffff097224 */ /* 0x000fe200078e0017 */
[----:B------:R-:W-:Y:S01]  /*13980*/  LEA.HI.X R18, R2, UR5, R3, 0x1, P0 ;  /* 0x0000000502127c11 */ /* 0x000fe200080f0c03 */
[----:B------:R-:W-:Y:S01]  /*13990*/  IMAD.MOV.U32 R27, RZ, RZ, R24 ;  /* 0x000000ffff1b7224 */ /* 0x000fe200078e0018 */
[----:B------:R-:W-:-:S13]  /*139a0*/  ISETP.GT.AND P0, PT, R24, UR46, PT ;  /* 0x0000002e18007c0c */ /* 0x000fda000bf04270 */
[----:B-1----:R-:W-:Y:S05]  /*139b0*/  @P0 BRA `(.L_x_1109) ;  /* 0xfffffff000500947 */ /* 0x002fea000383ffff */
[----:B------:R-:W-:Y:S05]  /*139c0*/  BSYNC B0 ;  /* 0x0000000000007941 */ /* 0x000fea0003800000 */
.L_x_1096:
        /* <DEDUP_REMOVED lines=8> */
[----:B------:R-:W1:Y:S08]  /*13a50*/  FLO.U32 R0, UR4 ;  /* 0x0000000400007d00 */ /* 0x000e7000080e0000 */
[----:B------:R-:W0:Y:S01]  /*13a60*/  POPC R5, UR4 ;  /* 0x0000000400057d09 */ /* 0x000e220008000000 */
[----:B-1----:R-:W-:-:S13]  /*13a70*/  ISETP.EQ.U32.AND P0, PT, R0, R7, PT ;  /* 0x000000070000720c */ /* 0x002fda0003f02070 */
[----:B0-----:R-:W2:Y:S01]  /*13a80*/  @P0 ATOMG.E.ADD.STRONG.GPU PT, R3, desc[UR36][R2.64], R5 ;  /* 0x00000005020309a8 */ /* 0x001ea200081ee1e4 */
[----:B------:R-:W0:Y:S02]  /*13a90*/  S2R R4, SR_LTMASK ;  /* 0x0000000000047919 */ /* 0x000e240000003900 */
[----:B0-----:R-:W-:-:S04]  /*13aa0*/  LOP3.LUT R4, R4, UR4, RZ, 0xc0, !PT ;  /* 0x0000000404047c12 */ /* 0x001fc8000f8ec0ff */
[----:B------:R-:W0:Y:S01]  /*13ab0*/  POPC R7, R4 ;  /* 0x0000000400077309 */ /* 0x000e220000000000 */
[----:B--2---:R-:W0:Y:S02]  /*13ac0*/  SHFL.IDX PT, R0, R3, R0, 0x1f ;  /* 0x00001f0003007589 */ /* 0x004e2400000e0000 */
[----:B0-----:R-:W-:-:S07]  /*13ad0*/  IADD3 R34, R0, UR47, R7 ;  /* 0x0000002f00227c10 */ /* 0x001fce000fffe007 */
.L_x_1111:
[----:B------:R-:W-:Y:S05]  /*13ae0*/  BSYNC B0 ;  /* 0x0000000000007941 */ /* 0x000fea0003800000 */
.L_x_1110:
[----:B------:R-:W-:-:S13]  /*13af0*/  LOP3.LUT P0, RZ, R19, 0x40, RZ, 0xc0, !PT ;  /* 0x0000004013ff7812 */ /* 0x000fda000780c0ff */
[----:B------:R-:W-:Y:S05]  /*13b00*/  @!P0 BRA `(.L_x_1112) ;  /* 0x0000000000048947 */ /* 0x000fea0003800000 */
[----:B------:R-:W-:Y:S01]  /*13b10*/  BPT.TRAP 0x1 ;  /* 0x000000040000795c */ /* 0x000fe20000300000 */
.L_x_1112:
[----:B------:R-:W-:Y:S01]  /*13b20*/  IMAD R4, R23, 0x8, R16 ;  /* 0x0000000817047824 */ /* 0x000fe200078e0210 */
[----:B0-----:R-:W-:Y:S01]  /*13b30*/  SHF.L.U32 R3, R26, 0x1f, RZ ;  /* 0x0000001f1a037819 */ /* 0x001fe200000006ff */
[----:B------:R-:W-:Y:S01]  /*13b40*/  IMAD.MOV.U32 R5, RZ, RZ, -0x60 ;  /* 0xffffffa0ff057424 */ /* 0x000fe200078e00ff */
[----:B------:R-:W-:Y:S02]  /*13b50*/  BSSY B0, `(.L_x_1113) ;  /* 0x0000004000007945 */ /* 0x000fe40003800000 */
[----:B------:R-:W0:Y:S01]  /*13b60*/  SYNCS.PHASECHK.TRANS64.TRYWAIT P0, [R4+URZ+0x2a860], R3 ;  /* 0x02a86003040075a7 */ /* 0x000e22000800017f */
[----:B------:R-:W-:Y:S01]  /*13b70*/  IMAD R5, R24, R5, UR38 ;  /* 0x0000002618057e24 */ /* 0x000fe2000f8e0205 */
[----:B0-----:R-:W-:Y:S06]  /*13b80*/  @!P0 BRA `(.L_x_1114) ;  /* 0x0000002c00fc8947 */ /* 0x001fec0003800000 */
.L_x_1201:
[----:B------:R-:W-:Y:S05]  /*13b90*/  BSYNC B0 ;  /* 0x0000000000007941 */ /* 0x000fea0003800000 */
.L_x_1113:
[----:B------:R-:W-:Y:S01]  /*13ba0*/  UMOV UR4, 0xffffffff ;  /* 0xffffffff00047882 */ /* 0x000fe20000000000 */
[----:B------:R-:W-:Y:S01]  /*13bb0*/  LOP3.LUT P3, RZ, R19, 0x2, RZ, 0xc0, !PT ;  /* 0x0000000213ff7812 */ /* 0x000fe2000786c0ff */
[----:B------:R-:W-:Y:S01]  /*13bc0*/  IMAD R7, R23, 0x3000, R30 ;  /* 0x0000300017077824 */ /* 0x000fe200078e021e */
[----:B------:R-:W-:Y:S01]  /*13bd0*/  LOP3.LUT P1, RZ, R19, 0x1, RZ, 0xc0, !PT ;  /* 0x0000000113ff7812 */ /* 0x000fe2000782c0ff */
[----:B------:R-:W-:Y:S01]  /*13be0*/  IMAD.IADD R5, R5, 0x1, -R36 ;  /* 0x0000000105057824 */ /* 0x000fe200078e0a24 */
[----:B------:R-:W-:Y:S11]  /*13bf0*/  BRA.DIV UR4, `(.L_x_1115) ;  /* 0x0000002e04f47947 */ /* 0x000ff6000b800000 */
[----:B------:R-:W1:Y:S01]  /*13c00*/  SHFL.IDX PT, R14, R17, RZ, 0x181f ;  /* 0x00181fff110e7589 */ /* 0x000e6200000e0000 */
[----:B------:R-:W-:-:S03]  /*13c10*/  IMAD.SHL.U32 R6, R37, 0x2, RZ ;  /* 0x0000000225067824 */ /* 0x000fc600078e00ff */
[----:B------:R-:W0:Y:S02]  /*13c20*/  SHFL.IDX PT, R0, R18, RZ, 0x181f ;  /* 0x00181fff12007589 */ /* 0x000e2400000e0000 */
[----:B-1----:R-:W-:Y:S02]  /*13c30*/  IADD3 R2, P0, R14, R6, RZ ;  /* 0x000000060e027210 */ /* 0x002fe40007f1e0ff */
[----:B------:R-:W1:Y:S03]  /*13c40*/  SHFL.IDX PT, R14, R17, 0x1, 0x181f ;  /* 0x00381f00110e7f89 */ /* 0x000e6600000e0000 */
[----:B0-----:R-:W-:Y:S01]  /*13c50*/  IMAD.X R3, RZ, RZ, R0, P0 ;  /* 0x000000ffff037224 */ /* 0x001fe200000e0600 */
[----:B------:R-:W-:Y:S01]  /*13c60*/  ISETP.LT.OR P0, PT, R5, 0x1, P3 ;  /* 0x000000010500780c */ /* 0x000fe20001f01670 */
[----:B------:R-:W-:Y:S02]  /*13c70*/  IMAD R0, R7, 0x2, R16 ;  /* 0x0000000207007824 */ /* 0x000fe400078e0210 */
[----:B------:R-:W0:Y:S10]  /*13c80*/  SHFL.IDX PT, R7, R18, 0x1, 0x181f ;  /* 0x00381f0012077f89 */ /* 0x000e3400000e0000 */
        /* <DEDUP_REMOVED lines=35> */
.L_x_1215:
[----:B01----:R-:W-:-:S05]  /*13ec0*/  IADD3 R2, P0, R14, R6, RZ ;  /* 0x000000060e027210 */ /* 0x003fca0007f1e0ff */
[----:B------:R-:W-:Y:S01]  /*13ed0*/  IMAD.X R3, RZ, RZ, R7, P0 ;  /* 0x000000ffff037224 */ /* 0x000fe200000e0607 */
        /* <DEDUP_REMOVED lines=9> */
.L_x_1116:
        /* <DEDUP_REMOVED lines=10> */
.L_x_1117:
[----:B------:R1:W-:Y:S01]  /*14010*/  SYNCS.ARRIVE.TRANS64.A1T0 RZ, [R4+URZ+0x2a850], RZ ;  /* 0x02a850ff04ff79a7 */ /* 0x0003e2000810003f */
[----:B------:R-:W-:-:S05]  /*14020*/  VIADD R23, R23, 0x1 ;  /* 0x0000000117177836 */ /* 0x000fca0000000000 */
[----:B------:R-:W-:-:S04]  /*14030*/  ISETP.NE.AND P0, PT, R23, 0x2, PT ;  /* 0x000000021700780c */ /* 0x000fc80003f05270 */
[----:B0-----:R-:W-:Y:S02]  /*14040*/  SEL R3, RZ, 0x1, P0 ;  /* 0x00000001ff037807 */ /* 0x001fe40000000000 */
[----:B------:R-:W-:Y:S02]  /*14050*/  SEL R23, R23, RZ, P0 ;  /* 0x000000ff17177207 */ /* 0x000fe40000000000 */
[----:B-1----:R-:W-:-:S07]  /*14060*/  LOP3.LUT R26, R26, R3, RZ, 0x3c, !PT ;  /* 0x000000031a1a7212 */ /* 0x002fce00078e3cff */
.L_x_1077:
[----:B------:R-:W-:Y:S05]  /*14070*/  BSYNC B7 ;  /* 0x0000000000077941 */ /* 0x000fea0003800000 */
.L_x_1075:
[----:B------:R-:W-:-:S13]  /*14080*/  LOP3.LUT P0, RZ, R19, 0x800, RZ, 0xc0, !PT ;  /* 0x0000080013ff7812 */ /* 0x000fda000780c0ff */
[----:B------:R-:W-:Y:S05]  /*14090*/  @!P0 BRA `(.L_x_1118) ;  /* 0x0000000000248947 */ /* 0x000fea0003800000 */
[----:B------:R-:W-:Y:S05]  /*140a0*/  WARPSYNC.ALL ;  /* 0x0000000000007948 */ /* 0x000fea0003800000 */
[----:B------:R-:W0:Y:S08]  /*140b0*/  S2UR UR5, SR_CgaCtaId ;  /* 0x00000000000579c3 */ /* 0x000e300000008800 */
[----:B------:R-:W-:Y:S06]  /*140c0*/  BAR.SYNC.DEFER_BLOCKING 0x5, 0x180 ;  /* 0x0146000000007b1d */ /* 0x000fec0000010000 */
[----:B------:R-:W-:-:S02]  /*140d0*/  UMOV UR4, 0x400 ;  /* 0x0000040000047882 */ /* 0x000fc40000000000 */
[----:B0-----:R-:W-:-:S06]  /*140e0*/  ULEA UR4, UR5, UR4, 0x18 ;  /* 0x0000000405047291 */ /* 0x001fcc000f8ec03f */
[----:B------:R-:W-:-:S05]  /*140f0*/  IMAD.U32 R16, RZ, RZ, UR4 ;  /* 0x00000004ff107e24 */ /* 0x000fca000f8e00ff */
[----:B------:R0:W1:Y:S01]  /*14100*/  LDS R34, [R16+0x2a8d0] ;  /* 0x02a8d00010227984 */ /* 0x0000620000000800 */
[----:B------:R-:W-:Y:S06]  /*14110*/  BAR.ARV 0x4, 0x180 ;  /* 0x0106000000007b1d */ /* 0x000fec0000002000 */
[----:B------:R-:W-:Y:S05]  /*14120*/  BRA `(.L_x_1119) ;  /* 0x00000000002c7947 */ /* 0x000fea0003800000 */
.L_x_1118:
[----:B------:R-:W-:-:S03]  /*14130*/  UMOV UR4, 0xffffffff ;  /* 0xffffffff00047882 */ /* 0x000fc60000000000 */
[----:B------:R-:W-:Y:S05]  /*14140*/  BRA.DIV UR4, `(.L_x_1120) ;  /* 0x0000003204a87947 */ /* 0x000fea000b800000 */
[----:B------:R0:W1:Y:S02]  /*14150*/  SHFL.IDX PT, R14, R34, RZ, 0x1f ;  /* 0x00001fff220e7589 */ /* 0x00006400000e0000 */
.L_x_1218:
[----:B------:R-:W2:Y:S01]  /*14160*/  @!P2 S2R R3, SR_CgaCtaId ;  /* 0x000000000003a919 */ /* 0x000ea20000008800 */
[----:B------:R-:W-:Y:S05]  /*14170*/  WARPSYNC.ALL ;  /* 0x0000000000007948 */ /* 0x000fea0003800000 */
[----:B------:R-:W-:Y:S01]  /*14180*/  BAR.SYNC.DEFER_BLOCKING 0x4, 0x180 ;  /* 0x0106000000007b1d */ /* 0x000fe20000010000 */
[----:B------:R-:W-:-:S04]  /*14190*/  @!P2 MOV R0, 0x400 ;  /* 0x000004000000a802 */ /* 0x000fc80000000f00 */
[----:B--2---:R-:W-:-:S05]  /*141a0*/  @!P2 LEA R16, R3, R0, 0x18 ;  /* 0x000000000310a211 */ /* 0x004fca00078ec0ff */
[----:B------:R0:W-:Y:S02]  /*141b0*/  @!P2 STS [R16+0x2a8d0], R34 ;  /* 0x02a8d0221000a388 */ /* 0x0001e40000000800 */
[----:B01----:R-:W-:Y:S01]  /*141c0*/  IMAD.MOV.U32 R34, RZ, RZ, R14 ;  /* 0x000000ffff227224 */ /* 0x003fe200078e000e */
[----:B------:R-:W-:Y:S06]  /*141d0*/  BAR.ARV 0x5, 0x180 ;  /* 0x0146000000007b1d */ /* 0x000fec0000002000 */
.L_x_1119:
[----:B------:R-:W-:Y:S02]  /*141e0*/  ULDC UR4, c[0x0][0xc38] ;  /* 0x00030e0000047ab9 */ /* 0x000fe40000000800 */
[----:B-1----:R-:W-:-:S13]  /*141f0*/  ISETP.GE.AND P0, PT, R34, UR4, PT ;  /* 0x0000000422007c0c */ /* 0x002fda000bf06270 */
[----:B------:R-:W-:Y:S05]  /*14200*/  @!P0 BRA `(.L_x_1121) ;  /* 0xffffffc400188947 */ /* 0x000fea000383ffff */
.L_x_1066:
[----:B------:R-:W2:Y:S01]  /*14210*/  LDL.LU R0, [R1] ;  /* 0x0000000001007983 */ /* 0x000ea20000300800 */
[----:B------:R-:W-:Y:S01]  /*14220*/  BSSY B0, `(.L_x_1122) ;  /* 0x000000b000007945 */ /* 0x000fe20003800000 */
[----:B------:R-:W1:Y:S01]  /*14230*/  S2R R5, SR_CgaCtaId ;  /* 0x0000000000057919 */ /* 0x000e620000008800 */
[----:B--2---:R-:W-:-:S05]  /*14240*/  VIADD R0, R0, 0x1 ;  /* 0x0000000100007836 */ /* 0x004fca0000000000 */
[----:B------:R-:W-:-:S04]  /*14250*/  LEA.HI R2, R0, R0, RZ, 0x1 ;  /* 0x0000000000027211 */ /* 0x000fc800078f08ff */
[----:B------:R-:W-:Y:S02]  /*14260*/  LOP3.LUT R3, R2, 0xfffffffe, RZ, 0xc0, !PT ;  /* 0xfffffffe02037812 */ /* 0x000fe400078ec0ff */
[----:B------:R-:W-:-:S03]  /*14270*/  MOV R2, 0x400 ;  /* 0x0000040000027802 */ /* 0x000fc60000000f00 */
[----:B------:R-:W-:Y:S01]  /*14280*/  IMAD.IADD R0, R0, 0x1, -R3 ;  /* 0x0000000100007824 */ /* 0x000fe200078e0a03 */
[----:B-1----:R-:W-:-:S04]  /*14290*/  LEA R4, R5, R2, 0x18 ;  /* 0x0000000205047211 */ /* 0x002fc800078ec0ff */
[----:B------:R-:W-:-:S04]  /*142a0*/  SHF.L.U32 R0, R0, 0x1f, RZ ;  /* 0x0000001f00007819 */ /* 0x000fc800000006ff */
[----:B------:R-:W1:Y:S02]  /*142b0*/  SYNCS.PHASECHK.TRANS64.TRYWAIT P0, [R4+URZ+0x2a820], R0 ;  /* 0x02a82000040075a7 */ /* 0x000e64000800017f */
[----:B-1----:R-:W-:Y:S05]  /*142c0*/  @!P0 BRA `(.L_x_1123) ;  /* 0x0000003000708947 */ /* 0x002fea0003800000 */
.L_x_1219:
[----:B------:R-:W-:Y:S05]  /*142d0*/  BSYNC B0 ;  /* 0x0000000000007941 */ /* 0x000fea0003800000 */
.L_x_1122:
[----:B------:R-:W-:-:S03]  /*142e0*/  UMOV UR4, 0xffffffff ;  /* 0xffffffff00047882 */ /* 0x000fc60000000000 */
[----:B------:R-:W-:Y:S05]  /*142f0*/  BRA.DIV UR4, `(.L_x_1124) ;  /* 0x0000003204787947 */ /* 0x000fea000b800000 */
[----:B-1----:R-:W1:Y:S02]  /*14300*/  S2R R0, SR_TID.X ;  /* 0x0000000000007919 */ /* 0x002e640000002100 */
[----:B-1----:R-:W-:-:S04]  /*14310*/  SHF.R.U32.HI R0, RZ, 0x5, R0 ;  /* 0x00000005ff007819 */ /* 0x002fc80000011600 */
[----:B------:R-:W-:-:S05]  /*14320*/  LOP3.LUT R0, R0, 0x3, RZ, 0xc0, !PT ;  /* 0x0000000300007812 */ /* 0x000fca00078ec0ff */
[----:B------:R1:W2:Y:S02]  /*14330*/  SHFL.IDX PT, R14, R0, RZ, 0x1f ;  /* 0x00001fff000e7589 */ /* 0x0002a400000e0000 */
.L_x_1222:
[----:B--2---:R-:W-:Y:S01]  /*14340*/  ISETP.NE.AND P0, PT, R14, RZ, PT ;  /* 0x000000ff0e00720c */ /* 0x004fe20003f05270 */
[----:B------:R-:W-:-:S12]  /*14350*/  BSSY B0, `(.L_x_1125) ;  /* 0x0000026000007945 */ /* 0x000fd80003800000 */
[----:B------:R-:W-:Y:S05]  /*14360*/  @P0 BRA `(.L_x_1126) ;  /* 0x0000000000900947 */ /* 0x000fea0003800000 */
[----:B------:R-:W-:-:S03]  /*14370*/  UMOV UR4, 0xffffffff ;  /* 0xffffffff00047882 */ /* 0x000fc60000000000 */
[----:B------:R-:W-:Y:S05]  /*14380*/  BRA.DIV UR4, `(.L_x_1127) ;  /* 0x0000003204887947 */ /* 0x000fea000b800000 */
[----:B------:R-:W-:-:S13]  /*14390*/  ELECT P6, URZ, PT ;  /* 0x00000000003f782f */ /* 0x000fda00038c0000 */
.L_x_1225:
[----:B------:R-:W-:Y:S05]  /*143a0*/  @!P6 BRA `(.L_x_1126) ;  /* 0x000000000080e947 */ /* 0x000fea0003800000 */
[----:B-1----:R-:W2:Y:S02]  /*143b0*/  LDL R0, [R1+0x4] ;  /* 0x0000040001007983 */ /* 0x002ea40000100800 */
[----:B--2---:R-:W-:-:S13]  /*143c0*/  R2UR UR4, R0 ;  /* 0x00000000000472ca */ /* 0x004fda00000e0000 */
[----:B------:R-:W-:-:S06]  /*143d0*/  ULOP3.LUT UR4, UR4, 0x2, URZ, 0xfc, !UPT ;  /* 0x0000000204047892 */ /* 0x000fcc000f8efc3f */
[----:B------:R-:W-:-:S05]  /*143e0*/  IMAD.U32 R0, RZ, RZ, UR4 ;  /* 0x00000004ff007e24 */ /* 0x000fca000f8e00ff */
[----:B------:R-:W-:-:S13]  /*143f0*/  ISETP.NE.AND P0, PT, R0, 0x3, PT ;  /* 0x000000030000780c */ /* 0x000fda0003f05270 */
[----:B------:R-:W-:Y:S05]  /*14400*/  @!P0 BRA `(.L_x_1128) ;  /* 0x0000000000048947 */ /* 0x000fea0003800000 */
[----:B------:R-:W-:Y:S01]  /*14410*/  BPT.TRAP 0x1 ;  /* 0x000000040000795c */ /* 0x000fe20000300000 */
.L_x_1128:
[C---:B------:R-:W-:Y:S01]  /*14420*/  IMAD R5, R23.reuse, 0x8, R4 ;  /* 0x0000000817057824 */ /* 0x040fe200078e0204 */
[----:B------:R-:W-:Y:S01]  /*14430*/  SHF.L.U32 R0, R26, 0x1f, RZ ;  /* 0x0000001f1a007819 */ /* 0x000fe200000006ff */
[----:B------:R-:W-:-:S03]  /*14440*/  VIADD R23, R23, 0x1 ;  /* 0x0000000117177836 */ /* 0x000fc60000000000 */
[----:B------:R-:W1:Y:S02]  /*14450*/  SYNCS.PHASECHK.TRANS64.TRYWAIT P1, [R5+URZ+0x2a840], R0 ;  /* 0x02a84000050075a7 */ /* 0x000e64000802017f */
[----:B------:R-:W-:-:S04]  /*14460*/  ISETP.NE.AND P2, PT, R23, 0x2, PT ;  /* 0x000000021700780c */ /* 0x000fc80003f45270 */
[----:B------:R-:W-:Y:S01]  /*14470*/  SEL R3, RZ, 0x1, P2 ;  /* 0x00000001ff037807 */ /* 0x000fe20001000000 */
[----:B-1----:R-:W-:Y:S08]  /*14480*/  @!P1 BRA `(.L_x_1129) ;  /* 0x0000003000689947 */ /* 0x002ff00003800000 */
.L_x_1226:
[----:B------:R-:W-:Y:S02]  /*14490*/  SEL R23, R23, RZ, P2 ;  /* 0x000000ff17177207 */ /* 0x000fe40001000000 */
[----:B------:R-:W-:Y:S01]  /*144a0*/  LOP3.LUT R2, R26, R3, RZ, 0x3c, !PT ;  /* 0x000000031a027212 */ /* 0x000fe200078e3cff */
[----:B------:R-:W-:Y:S06]  /*144b0*/  @!P0 BRA `(.L_x_1130) ;  /* 0x0000000000048947 */ /* 0x000fec0003800000 */
[----:B------:R-:W-:Y:S01]  /*144c0*/  BPT.TRAP 0x1 ;  /* 0x000000040000795c */ /* 0x000fe20000300000 */
.L_x_1130:
[----:B------:R-:W-:Y:S01]  /*144d0*/  IMAD R23, R23, 0x8, R4 ;  /* 0x0000000817177824 */ /* 0x000fe200078e0204 */
[----:B------:R-:W-:-:S04]  /*144e0*/  SHF.L.U32 R2, R2, 0x1f, RZ ;  /* 0x0000001f02027819 */ /* 0x000fc800000006ff */
[----:B------:R-:W2:Y:S02]  /*144f0*/  SYNCS.PHASECHK.TRANS64.TRYWAIT P1, [R23+URZ+0x2a840], R2 ;  /* 0x02a84002170075a7 */ /* 0x000ea4000802017f */
[----:B--2---:R-:W-:Y:S05]  /*14500*/  @!P1 BRA `(.L_x_1131) ;  /* 0x00000030005c9947 */ /* 0x004fea0003800000 */
.L_x_1227:
[----:B------:R-:W-:Y:S05]  /*14510*/  @!P0 BRA `(.L_x_1132) ;  /* 0x0000000000048947 */ /* 0x000fea0003800000 */
[----:B------:R-:W-:Y:S01]  /*14520*/  BPT.TRAP 0x1 ;  /* 0x000000040000795c */ /* 0x000fe20000300000 */
.L_x_1132:
[----:B------:R-:W3:Y:S02]  /*14530*/  SYNCS.PHASECHK.TRANS64.TRYWAIT P1, [R5+URZ+0x2a860], R0 ;  /* 0x02a86000050075a7 */ /* 0x000ee4000802017f */
[----:B---3--:R-:W-:Y:S05]  /*14540*/  @!P1 BRA `(.L_x_1133) ;  /* 0x0000003000609947 */ /* 0x008fea0003800000 */
.L_x_1228:
[----:B------:R-:W-:Y:S05]  /*14550*/  @!P0 BRA `(.L_x_1134) ;  /* 0x0000000000048947 */ /* 0x000fea0003800000 */
[----:B------:R-:W-:Y:S01]  /*14560*/  BPT.TRAP 0x1 ;  /* 0x000000040000795c */ /* 0x000fe20000300000 */
.L_x_1134:
[----:B----4-:R4:W0:Y:S02]  /*14570*/  SYNCS.PHASECHK.TRANS64.TRYWAIT P0, [R23+URZ+0x2a860], R2 ;  /* 0x02a86002170075a7 */ /* 0x010824000800017f */
[----:B0-----:R-:W-:Y:S05]  /*14580*/  @!P0 NANOSLEEP.SYNCS 0x989680 ;  /* 0x009896800000895d */ /* 0x001fea0003900000 */
[----:B------:R-:W0:Y:S02]  /*14590*/  @!P0 SYNCS.PHASECHK.TRANS64 P0, [R23+URZ+0x2a860], R2 ;  /* 0x02a86002170085a7 */ /* 0x000e24000800007f */
[----:B0-----:R-:W-:Y:S05]  /*145a0*/  @!P0 BRA `(.L_x_1134) ;  /* 0xfffffffc00f08947 */ /* 0x001fea000383ffff */
.L_x_1126:
[----:B------:R-:W-:Y:S05]  /*145b0*/  BSYNC B0 ;  /* 0x0000000000007941 */ /* 0x000fea0003800000 */
.L_x_1125:
[----:B------:R-:W-:Y:S05]  /*145c0*/  EXIT ;  /* 0x000000000000794d */ /* 0x000fea0003800000 */
.L_x_971:
[----:B0-----:R-:W-:-:S04]  /*145d0*/  IMAD.U32 R3, RZ, RZ, UR40 ;  /* 0x00000028ff037e24 */ /* 0x001fc8000f8e00ff */
[----:B------:R0:W1:Y:S03]  /*145e0*/  SYNCS.PHASECHK.TRANS64.TRYWAIT P1, [R3+URZ+0x2a800], R0 ;  /* 0x02a80000030075a7 */ /* 0x000066000802017f */
[----:B-1----:R-:W-:Y:S05]  /*145f0*/  @!P1 NANOSLEEP.SYNCS 0x989680 ;  /* 0x009896800000995d */ /* 0x002fea0003900000 */
[----:B------:R-:W1:Y:S02]  /*14600*/  @!P1 SYNCS.PHASECHK.TRANS64 P1, [R3+URZ+0x2a800], R0 ;  /* 0x02a80000030095a7 */ /* 0x000e64000802007f */
[----:B-1----:R-:W-:Y:S05]  /*14610*/  @!P1 BRA `(.L_x_971) ;  /* 0xfffffffc00ec9947 */ /* 0x002fea000383ffff */
[----:B------:R-:W-:Y:S05]  /*14620*/  BRA `(.L_x_1135) ;  /* 0xfffffed000d87947 */ /* 0x000fea000383ffff */
.L_x_975:
[----:B-1----:R1:W2:Y:S02]  /*14630*/  SYNCS.PHASECHK.TRANS64.TRYWAIT P1, [R15+URZ+0x2a830], R0 ;  /* 0x02a830000f0075a7 */ /* 0x0022a4000802017f */
[----:B--2---:R-:W-:Y:S05]  /*14640*/  @!P1 NANOSLEEP.SYNCS 0x989680 ;  /* 0x009896800000995d */ /* 0x004fea0003900000 */
[----:B------:R-:W2:Y:S02]  /*14650*/  @!P1 SYNCS.PHASECHK.TRANS64 P1, [R15+URZ+0x2a830], R0 ;  /* 0x02a830000f0095a7 */ /* 0x000ea4000802007f */
[----:B--2---:R-:W-:Y:S05]  /*14660*/  @!P1 BRA `(.L_x_975) ;  /* 0xfffffffc00f09947 */ /* 0x004fea000383ffff */
[----:B------:R-:W-:Y:S05]  /*14670*/  BRA `(.L_x_974) ;  /* 0xfffffed000f47947 */ /* 0x000fea000383ffff */
.L_x_992:
[----:B-1----:R-:W-:-:S04]  /*14680*/  IMAD.U32 R14, RZ, RZ, UR7 ;  /* 0x00000007ff0e7e24 */ /* 0x002fc8000f8e00ff */
[----:B------:R1:W2:Y:S03]  /*14690*/  SYNCS.PHASECHK.TRANS64.TRYWAIT P1, [R14+URZ+0x2a830], R13 ;  /* 0x02a8300d0e0075a7 */ /* 0x0002a6000802017f */
[----:B--2---:R-:W-:Y:S05]  /*146a0*/  @!P1 NANOSLEEP.SYNCS 0x989680 ;  /* 0x009896800000995d */ /* 0x004fea0003900000 */
[----:B------:R-:W2:Y:S02]  /*146b0*/  @!P1 SYNCS.PHASECHK.TRANS64 P1, [R14+URZ+0x2a830], R13 ;  /* 0x02a8300d0e0095a7 */ /* 0x000ea4000802007f */
[----:B--2---:R-:W-:Y:S05]  /*146c0*/  @!P1 BRA `(.L_x_992) ;  /* 0xfffffffc00ec9947 */ /* 0x004fea000383ffff */
[----:B------:R-:W-:Y:S05]  /*146d0*/  BRA `(.L_x_991) ;  /* 0xffffff0400787947 */ /* 0x000fea000383ffff */
.L_x_996:
[----:B01----:R-:W-:-:S04]  /*146e0*/  IMAD.U32 R13, RZ, RZ, UR6 ;  /* 0x00000006ff0d7e24 */ /* 0x003fc8000f8e00ff */
[----:B------:R0:W1:Y:S03]  /*146f0*/  SYNCS.PHASECHK.TRANS64.TRYWAIT P1, [R13+URZ+0x2a850], R0 ;  /* 0x02a850000d0075a7 */ /* 0x000066000802017f */
[----:B-1----:R-:W-:Y:S05]  /*14700*/  @!P1 NANOSLEEP.SYNCS 0x989680 ;  /* 0x009896800000995d */ /* 0x002fea0003900000 */
[----:B------:R-:W1:Y:S02]  /*14710*/  @!P1 SYNCS.PHASECHK.TRANS64 P1, [R13+URZ+0x2a850], R0 ;  /* 0x02a850000d0095a7 */ /* 0x000e64000802007f */
[----:B-1----:R-:W-:Y:S05]  /*14720*/  @!P1 BRA `(.L_x_996) ;  /* 0xfffffffc00ec9947 */ /* 0x002fea000383ffff */
[----:B------:R-:W-:Y:S05]  /*14730*/  BRA `(.L_x_995) ;  /* 0xffffff0c00a87947 */ /* 0x000fea000383ffff */
.L_x_1015:
[----:B-1----:R-:W-:-:S04]  /*14740*/  IMAD.U32 R12, RZ, RZ, UR7 ;  /* 0x00000007ff0c7e24 */ /* 0x002fc8000f8e00ff */
[----:B------:R1:W2:Y:S03]  /*14750*/  SYNCS.PHASECHK.TRANS64.TRYWAIT P1, [R12+URZ+0x2a830], R11 ;  /* 0x02a8300b0c0075a7 */ /* 0x0002a6000802017f */
[----:B--2---:R-:W-:Y:S05]  /*14760*/  @!P1 NANOSLEEP.SYNCS 0x989680 ;  /* 0x009896800000995d */ /* 0x004fea0003900000 */
[----:B------:R-:W2:Y:S02]  /*14770*/  @!P1 SYNCS.PHASECHK.TRANS64 P1, [R12+URZ+0x2a830], R11 ;  /* 0x02a8300b0c0095a7 */ /* 0x000ea4000802007f */
[----:B--2---:R-:W-:Y:S05]  /*14780*/  @!P1 BRA `(.L_x_1015) ;  /* 0xfffffffc00ec9947 */ /* 0x004fea000383ffff */
[----:B------:R-:W-:Y:S05]  /*14790*/  BRA `(.L_x_1014) ;  /* 0xffffff3800c87947 */ /* 0x000fea000383ffff */
.L_x_1019:
[----:B01----:R-:W-:-:S04]  /*147a0*/  IMAD.U32 R11, RZ, RZ, UR6 ;  /* 0x00000006ff0b7e24 */ /* 0x003fc8000f8e00ff */
[----:B------:R0:W1:Y:S03]  /*147b0*/  SYNCS.PHASECHK.TRANS64.TRYWAIT P1, [R11+URZ+0x2a850], R0 ;  /* 0x02a850000b0075a7 */ /* 0x000066000802017f */
[----:B-1----:R-:W-:Y:S05]  /*147c0*/  @!P1 NANOSLEEP.SYNCS 0x989680 ;  /* 0x009896800000995d */ /* 0x002fea0003900000 */
[----:B------:R-:W1:Y:S02]  /*147d0*/  @!P1 SYNCS.PHASECHK.TRANS64 P1, [R11+URZ+0x2a850], R0 ;  /* 0x02a850000b0095a7 */ /* 0x000e64000802007f */
[----:B-1----:R-:W-:Y:S05]  /*147e0*/  @!P1 BRA `(.L_x_1019) ;  /* 0xfffffffc00ec9947 */ /* 0x002fea000383ffff */
[----:B------:R-:W-:Y:S05]  /*147f0*/  BRA `(.L_x_1018) ;  /* 0xffffff4000f87947 */ /* 0x000fea000383ffff */
.L_x_1027:
[----:B-1----:R-:W-:-:S04]  /*14800*/  IMAD.U32 R14, RZ, RZ, UR6 ;  /* 0x00000006ff0e7e24 */ /* 0x002fc8000f8e00ff */
[----:B------:R1:W2:Y:S03]  /*14810*/  SYNCS.PHASECHK.TRANS64.TRYWAIT P1, [R14+URZ+0x2a830], R11 ;  /* 0x02a8300b0e0075a7 */ /* 0x0002a6000802017f */
[----:B--2---:R-:W-:Y:S05]  /*14820*/  @!P1 NANOSLEEP.SYNCS 0x989680 ;  /* 0x009896800000995d */ /* 0x004fea0003900000 */
[----:B------:R-:W2:Y:S02]  /*14830*/  @!P1 SYNCS.PHASECHK.TRANS64 P1, [R14+URZ+0x2a830], R11 ;  /* 0x02a8300b0e0095a7 */ /* 0x000ea4000802007f */
[----:B--2---:R-:W-:Y:S05]  /*14840*/  @!P1 BRA `(.L_x_1027) ;  /* 0xfffffffc00ec9947 */ /* 0x004fea000383ffff */
[----:B------:R-:W-:Y:S05]  /*14850*/  BRA `(.L_x_1026) ;  /* 0xffffff5c00487947 */ /* 0x000fea000383ffff */
.L_x_1031:
[----:B01----:R-:W-:-:S04]  /*14860*/  IMAD.U32 R11, RZ, RZ, UR10 ;  /* 0x0000000aff0b7e24 */ /* 0x003fc8000f8e00ff */
[----:B------:R0:W1:Y:S03]  /*14870*/  SYNCS.PHASECHK.TRANS64.TRYWAIT P1, [R11+URZ+0x2a850], R0 ;  /* 0x02a850000b0075a7 */ /* 0x000066000802017f */
[----:B-1----:R-:W-:Y:S05]  /*14880*/  @!P1 NANOSLEEP.SYNCS 0x989680 ;  /* 0x009896800000995d */ /* 0x002fea0003900000 */
[----:B------:R-:W1:Y:S02]  /*14890*/  @!P1 SYNCS.PHASECHK.TRANS64 P1, [R11+URZ+0x2a850], R0 ;  /* 0x02a850000b0095a7 */ /* 0x000e64000802007f */
[----:B-1----:R-:W-:Y:S05]  /*148a0*/  @!P1 BRA `(.L_x_1031) ;  /* 0xfffffffc00ec9947 */ /* 0x002fea000383ffff */
[----:B------:R-:W-:Y:S05]  /*148b0*/  BRA `(.L_x_1030) ;  /* 0xffffff6400787947 */ /* 0x000fea000383ffff */
.L_x_1046:
[----:B-1----:R-:W-:-:S04]  /*148c0*/  IMAD.U32 R5, RZ, RZ, UR5 ;  /* 0x00000005ff057e24 */ /* 0x002fc8000f8e00ff */
[----:B------:R1:W2:Y:S03]  /*148d0*/  SYNCS.PHASECHK.TRANS64.TRYWAIT P1, [R5+URZ+0x2a850], R0 ;  /* 0x02a85000050075a7 */ /* 0x0002a6000802017f */
[----:B--2---:R-:W-:Y:S05]  /*148e0*/  @!P1 NANOSLEEP.SYNCS 0x989680 ;  /* 0x009896800000995d */ /* 0x004fea0003900000 */
[----:B------:R-:W2:Y:S02]  /*148f0*/  @!P1 SYNCS.PHASECHK.TRANS64 P1, [R5+URZ+0x2a850], R0 ;  /* 0x02a85000050095a7 */ /* 0x000ea4000802007f */
[----:B--2---:R-:W-:Y:S05]  /*14900*/  @!P1 BRA `(.L_x_1046) ;  /* 0xfffffffc00ec9947 */ /* 0x004fea000383ffff */
[----:B------:R-:W-:Y:S05]  /*14910*/  BRA `(.L_x_1045) ;  /* 0xffffff9000e07947 */ /* 0x000fea000383ffff */
.L_x_1083:
[----:B------:R-:W2:Y:S01]  /*14920*/  S2R R17, SR_TID.X ;  /* 0x0000000000117919 */ /* 0x000ea20000002100 */
[----:B------:R-:W-:Y:S02]  /*14930*/  IMAD.MOV.U32 R12, RZ, RZ, RZ ;  /* 0x000000ffff0c7224 */ /* 0x000fe400078e00ff */
[----:B------:R-:W-:Y:S02]  /*14940*/  IMAD.MOV.U32 R11, RZ, RZ, 0x1f ;  /* 0x0000001fff0b7424 */ /* 0x000fe400078e00ff */
[----:B------:R-:W-:Y:S01]  /*14950*/  IMAD.MOV.U32 R15, RZ, RZ, -0x1 ;  /* 0xffffffffff0f7424 */ /* 0x000fe200078e00ff */
[----:B--2---:R-:W-:-:S04]  /*14960*/  SHF.R.U32.HI R17, RZ, 0x5, R17 ;  /* 0x00000005ff117819 */ /* 0x004fc80000011611 */
[----:B------:R-:W-:-:S05]  /*14970*/  LOP3.LUT R17, R17, 0x3, RZ, 0xc0, !PT ;  /* 0x0000000311117812 */ /* 0x000fca00078ec0ff */
[----:B------:R-:W-:-:S07]  /*14980*/  IMAD.MOV.U32 R13, RZ, RZ, R17 ;  /* 0x000000ffff0d7224 */ /* 0x000fce00078e0011 */
[----:B01---5:R-:W-:Y:S05]  /*14990*/  WARPSYNC.COLLECTIVE R15, `(.L_x_1136) ;  /* 0x000000000f087348 */ /* 0x023fea0003c00000 */
[----:B------:R2:W3:Y:S02]  /*149a0*/  SHFL.IDX P6, R14, R13, R12, R11 ;  /* 0x0000000c0d0e7389 */ /* 0x0004e400000c000b */
[----:B0123-5:R-:W-:Y:S01]  /*149b0*/  ENDCOLLECTIVE ;  /* 0x000000000000791b */ /* 0x02ffe20003800000 */
.L_x_1136:
[----:B------:R-:W-:Y:S05]  /*149c0*/  BRA `(.L_x_1137) ;  /* 0xffffffc8008c7947 */ /* 0x000fea000383ffff */
.L_x_1086:
[----:B0-----:R0:W1:Y:S02]  /*149d0*/  SYNCS.PHASECHK.TRANS64.TRYWAIT P0, [R0+URZ+0x2a840], R3 ;  /* 0x02a84003000075a7 */ /* 0x001064000800017f */
[----:B-1----:R-:W-:Y:S05]  /*149e0*/  @!P0 NANOSLEEP.SYNCS 0x989680 ;  /* 0x009896800000895d */ /* 0x002fea0003900000 */
[----:B------:R-:W1:Y:S02]  /*149f0*/  @!P0 SYNCS.PHASECHK.TRANS64 P0, [R0+URZ+0x2a840], R3 ;  /* 0x02a84003000085a7 */ /* 0x000e64000800007f */
[----:B-1----:R-:W-:Y:S05]  /*14a00*/  @!P0 BRA `(.L_x_1086) ;  /* 0xfffffffc00f08947 */ /* 0x002fea000383ffff */
[----:B------:R-:W-:Y:S05]  /*14a10*/  BRA `(.L_x_1138) ;  /* 0xffffffcc00907947 */ /* 0x000fea000383ffff */
.L_x_1087:
[----:B------:R-:W-:Y:S01]  /*14a20*/  BSSY B0, `(.L_x_1139) ;  /* 0x0000008000007945 */ /* 0x000fe20003800000 */
[----:B------:R-:W-:Y:S02]  /*14a30*/  IMAD.MOV.U32 R13, RZ, RZ, R6 ;  /* 0x000000ffff0d7224 */ /* 0x000fe400078e0006 */
[----:B------:R-:W-:Y:S02]  /*14a40*/  IMAD.MOV.U32 R12, RZ, RZ, RZ ;  /* 0x000000ffff0c7224 */ /* 0x000fe400078e00ff */
[----:B------:R-:W-:Y:S02]  /*14a50*/  IMAD.MOV.U32 R11, RZ, RZ, 0x181f ;  /* 0x0000181fff0b7424 */ /* 0x000fe400078e00ff */
[----:B------:R-:W-:-:S07]  /*14a60*/  IMAD.MOV.U32 R15, RZ, RZ, -0x1 ;  /* 0xffffffffff0f7424 */ /* 0x000fce00078e00ff */
[----:B------:R-:W-:Y:S05]  /*14a70*/  WARPSYNC.COLLECTIVE R15, `(.L_x_1140) ;  /* 0x000000000f087348 */ /* 0x000fea0003c00000 */
[----:B------:R0:W1:Y:S02]  /*14a80*/  SHFL.IDX P6, R14, R13, R12, R11 ;  /* 0x0000000c0d0e7389 */ /* 0x00006400000c000b */
[----:B01----:R-:W-:Y:S01]  /*14a90*/  ENDCOLLECTIVE ;  /* 0x000000000000791b */ /* 0x003fe20003800000 */
.L_x_1140:
[----:B------:R-:W-:Y:S05]  /*14aa0*/  BSYNC B0 ;  /* 0x0000000000007941 */ /* 0x000fea0003800000 */
.L_x_1139:
[----:B------:R-:W-:Y:S02]  /*14ab0*/  IMAD.MOV.U32 R13, RZ, RZ, R4 ;  /* 0x000000ffff0d7224 */ /* 0x000fe400078e0004 */
[----:B------:R-:W-:Y:S02]  /*14ac0*/  IMAD.MOV.U32 R12, RZ, RZ, RZ ;  /* 0x000000ffff0c7224 */ /* 0x000fe400078e00ff */
[----:B------:R-:W-:Y:S02]  /*14ad0*/  IMAD.MOV.U32 R11, RZ, RZ, 0x181f ;  /* 0x0000181fff0b7424 */ /* 0x000fe400078e00ff */
[----:B------:R-:W-:Y:S02]  /*14ae0*/  IMAD.MOV.U32 R15, RZ, RZ, -0x1 ;  /* 0xffffffffff0f7424 */ /* 0x000fe400078e00ff */
[----:B------:R-:W-:Y:S02]  /*14af0*/  IMAD.MOV.U32 R2, RZ, RZ, R14 ;  /* 0x000000ffff027224 */ /* 0x000fe400078e000e */
[----:B------:R-:W-:-:S07]  /*14b00*/  @P0 IMAD R9, R5, 0x2, R16 ;  /* 0x0000000205090824 */ /* 0x000fce00078e0210 */
[----:B------:R-:W-:Y:S05]  /*14b10*/  WARPSYNC.COLLECTIVE R15, `(.L_x_1141) ;  /* 0x000000000f087348 */ /* 0x000fea0003c00000 */
[----:B------:R0:W1:Y:S02]  /*14b20*/  SHFL.IDX P6, R14, R13, R12, R11 ;  /* 0x0000000c0d0e7389 */ /* 0x00006400000c000b */
[----:B01----:R-:W-:Y:S01]  /*14b30*/  ENDCOLLECTIVE ;  /* 0x000000000000791b */ /* 0x003fe20003800000 */
.L_x_1141:
[----:B------:R-:W-:Y:S02]  /*14b40*/  IMAD.MOV.U32 R13, RZ, RZ, R6 ;  /* 0x000000ffff0d7224 */ /* 0x000fe400078e0006 */
[----:B------:R-:W-:Y:S01]  /*14b50*/  IMAD.MOV.U32 R12, RZ, RZ, 0x1 ;  /* 0x00000001ff0c7424 */ /* 0x000fe200078e00ff */
[----:B------:R-:W-:-:S05]  /*14b60*/  @P0 LEA R14, P1, R37, R14, 0x1 ;  /* 0x0000000e250e0211 */ /* 0x000fca00078208ff */
[----:B------:R-:W-:Y:S02]  /*14b70*/  @P0 IMAD.X R3, RZ, RZ, R2, P1 ;  /* 0x000000ffff030224 */ /* 0x000fe400008e0602 */
[----:B------:R-:W-:-:S07]  /*14b80*/  @P0 IMAD.MOV.U32 R2, RZ, RZ, R14 ;  /* 0x000000ffff020224 */ /* 0x000fce00078e000e */
[----:B------:R-:W-:Y:S05]  /*14b90*/  WARPSYNC.COLLECTIVE R15, `(.L_x_1142) ;  /* 0x000000000f087348 */ /* 0x000fea0003c00000 */
[----:B------:R0:W1:Y:S02]  /*14ba0*/  SHFL.IDX P6, R14, R13, R12, R11 ;  /* 0x0000000c0d0e7389 */ /* 0x00006400000c000b */
[----:B01----:R-:W-:Y:S01]  /*14bb0*/  ENDCOLLECTIVE ;  /* 0x000000000000791b */ /* 0x003fe20003800000 */
.L_x_1142:
[----:B------:R-:W-:Y:S01]  /*14bc0*/  @!PT LDS RZ, [RZ] ;  /* 0x00000000fffff984 */ /* 0x000fe20000000800 */
[----:B------:R-:W-:Y:S01]  /*14bd0*/  @!PT LDS RZ, [RZ] ;  /* 0x00000000fffff984 */ /* 0x000fe20000000800 */
[----:B------:R-:W-:Y:S01]  /*14be0*/  @!PT LDS RZ, [RZ] ;  /* 0x00000000fffff984 */ /* 0x000fe20000000800 */
[----:B------:R0:W-:Y:S04]  /*14bf0*/  @P0 LDGSTS.E.BYPASS.LTC128B.128 [R9+0x18400], desc[UR36][R2.64], !P4 ;  /* 0x1840000002090fae */ /* 0x0001e8000e101d64 */
[----:B------:R0:W-:Y:S04]  /*14c00*/  @P0 LDGSTS.E.BYPASS.LTC128B.128 [R9+0x1b400], desc[UR36][R2.64+0x80], !P3 ;  /* 0x1b40008002090fae */ /* 0x0001e8000d901d64 */
[----:B------:R0:W-:Y:S01]  /*14c10*/  @P0 LDGSTS.E.BYPASS.LTC128B.128 [R9+0x1e400], desc[UR36][R2.64+0x100], !P2 ;  /* 0x1e40010002090fae */ /* 0x0001e2000d101d64 */
[----:B------:R-:W-:Y:S01]  /*14c20*/  ISETP.GE.AND P0, PT, R7, 0x11, PT ;  /* 0x000000110700780c */ /* 0x000fe20003f06270 */
[----:B------:R-:W-:-:S02]  /*14c30*/  IMAD.MOV.U32 R13, RZ, RZ, R4 ;  /* 0x000000ffff0d7224 */ /* 0x000fc400078e0004 */
[----:B------:R-:W-:-:S10]  /*14c40*/  IMAD.MOV.U32 R8, RZ, RZ, R14 ;  /* 0x000000ffff087224 */ /* 0x000fd400078e000e */
[----:B0-----:R-:W-:Y:S05]  /*14c50*/  WARPSYNC.COLLECTIVE R15, `(.L_x_1143) ;  /* 0x000000000f087348 */ /* 0x001fea0003c00000 */
[----:B------:R1:W2:Y:S02]  /*14c60*/  SHFL.IDX P6, R14, R13, R12, R11 ;  /* 0x0000000c0d0e7389 */ /* 0x0002a400000c000b */
[----:B012---:R-:W-:Y:S01]  /*14c70*/  ENDCOLLECTIVE ;  /* 0x000000000000791b */ /* 0x007fe20003800000 */
.L_x_1143:
[----:B------:R-:W-:Y:S02]  /*14c80*/  @P0 IMAD R25, R5, 0x2, R16 ;  /* 0x0000000205190824 */ /* 0x000fe400078e0210 */
[----:B------:R-:W-:Y:S02]  /*14c90*/  IMAD.MOV.U32 R13, RZ, RZ, R6 ;  /* 0x000000ffff0d7224 */ /* 0x000fe400078e0006 */
[----:B------:R-:W-:Y:S01]  /*14ca0*/  IMAD.MOV.U32 R12, RZ, RZ, 0x2 ;  /* 0x00000002ff0c7424 */ /* 0x000fe200078e00ff */
[----:B------:R-:W-:-:S05]  /*14cb0*/  @P0 LEA R14, P1, R37, R14, 0x1 ;  /* 0x0000000e250e0211 */ /* 0x000fca00078208ff */
[----:B------:R-:W-:-:S08]  /*14cc0*/  @P0 IMAD.MOV.U32 R2, RZ, RZ, R14 ;  /* 0x000000ffff020224 */ /* 0x000fd000078e000e */
[----:B------:R-:W-:Y:S05]  /*14cd0*/  WARPSYNC.COLLECTIVE R15, `(.L_x_1144) ;  /* 0x000000000f087348 */ /* 0x000fea0003c00000 */
[----:B------:R0:W1:Y:S02]  /*14ce0*/  SHFL.IDX P6, R14, R13, R12, R11 ;  /* 0x0000000c0d0e7389 */ /* 0x00006400000c000b */
[----:B01----:R-:W-:Y:S01]  /*14cf0*/  ENDCOLLECTIVE ;  /* 0x000000000000791b */ /* 0x003fe20003800000 */
.L_x_1144:
[----:B------:R-:W-:-:S04]  /*14d00*/  @P0 IMAD.X R21, RZ, RZ, R8, P1 ;  /* 0x000000ffff150224 */ /* 0x000fc800008e0608 */
[----:B------:R-:W-:-:S05]  /*14d10*/  @P0 IMAD.MOV.U32 R3, RZ, RZ, R21 ;  /* 0x000000ffff030224 */ /* 0x000fca00078e0015 */
[----:B------:R-:W-:Y:S01]  /*14d20*/  @!PT LDS RZ, [RZ] ;  /* 0x00000000fffff984 */ /* 0x000fe20000000800 */
[----:B------:R-:W-:Y:S01]  /*14d30*/  @!PT LDS RZ, [RZ] ;  /* 0x00000000fffff984 */ /* 0x000fe20000000800 */
[----:B------:R-:W-:Y:S01]  /*14d40*/  @!PT LDS RZ, [RZ] ;  /* 0x00000000fffff984 */ /* 0x000fe20000000800 */
[----:B------:R0:W-:Y:S01]  /*14d50*/  @P0 LDGSTS.E.BYPASS.LTC128B.128 [R25+0x18c00], desc[UR36][R2.64], !P4 ;  /* 0x18c0000002190fae */ /* 0x0001e2000e101d64 */
[----:B------:R-:W-:-:S03]  /*14d60*/  IMAD.MOV.U32 R13, RZ, RZ, R4 ;  /* 0x000000ffff0d7224 */ /* 0x000fc600078e0004 */
[----:B------:R0:W-:Y:S04]  /*14d70*/  @P0 LDGSTS.E.BYPASS.LTC128B.128 [R25+0x1bc00], desc[UR36][R2.64+0x80], !P3 ;  /* 0x1bc0008002190fae */ /* 0x0001e8000d901d64 */
[----:B------:R0:W-:Y:S01]  /*14d80*/  @P0 LDGSTS.E.BYPASS.LTC128B.128 [R25+0x1ec00], desc[UR36][R2.64+0x100], !P2 ;  /* 0x1ec0010002190fae */ /* 0x0001e2000d101d64 */
[----:B------:R-:W-:Y:S01]  /*14d90*/  ISETP.GE.AND P0, PT, R7, 0x21, PT ;  /* 0x000000210700780c */ /* 0x000fe20003f06270 */
[----:B------:R-:W-:-:S12]  /*14da0*/  IMAD.MOV.U32 R8, RZ, RZ, R14 ;  /* 0x000000ffff087224 */ /* 0x000fd800078e000e */
[----:B0-----:R-:W-:Y:S05]  /*14db0*/  WARPSYNC.COLLECTIVE R15, `(.L_x_1145) ;  /* 0x000000000f087348 */ /* 0x001fea0003c00000 */
[----:B------:R1:W2:Y:S02]  /*14dc0*/  SHFL.IDX P6, R14, R13, R12, R11 ;  /* 0x0000000c0d0e7389 */ /* 0x0002a400000c000b */
[----:B012---:R-:W-:Y:S01]  /*14dd0*/  ENDCOLLECTIVE ;  /* 0x000000000000791b */ /* 0x007fe20003800000 */
.L_x_1145:
        /* <DEDUP_REMOVED lines=8> */
.L_x_1146:
        /* <DEDUP_REMOVED lines=14> */
.L_x_1147:
        /* <DEDUP_REMOVED lines=8> */
.L_x_1148:
        /* <DEDUP_REMOVED lines=14> */
.L_x_1149:
        /* <DEDUP_REMOVED lines=8> */
.L_x_1150:
        /* <DEDUP_REMOVED lines=9> */
[----:B------:R-:W-:-:S07]  /*151b0*/  IMAD.MOV.U32 R8, RZ, RZ, R14 ;  /* 0x000000ffff087224 */ /* 0x000fce00078e000e */
[----:B0-----:R-:W-:Y:S05]  /*151c0*/  WARPSYNC.COLLECTIVE R15, `(.L_x_1151) ;  /* 0x000000000f087348 */ /* 0x001fea0003c00000 */
[----:B------:R1:W2:Y:S02]  /*151d0*/  SHFL.IDX P6, R14, R13, R12, R11 ;  /* 0x0000000c0d0e7389 */ /* 0x0002a400000c000b */
[----:B012---:R-:W-:Y:S01]  /*151e0*/  ENDCOLLECTIVE ;  /* 0x000000000000791b */ /* 0x007fe20003800000 */
.L_x_1151:
[----:B------:R-:W-:Y:S05]  /*151f0*/  BRA `(.L_x_1152) ;  /* 0xffffffc800e87947 */ /* 0x000fea000383ffff */
.L_x_1092:
[----:B------:R-:W-:Y:S02]  /*15200*/  IMAD.MOV.U32 R13, RZ, RZ, R5 ;  /* 0x000000ffff0d7224 */ /* 0x000fe400078e0005 */
[----:B------:R-:W-:Y:S02]  /*15210*/  IMAD.MOV.U32 R12, RZ, RZ, RZ ;  /* 0x000000ffff0c7224 */ /* 0x000fe400078e00ff */
[----:B------:R-:W-:Y:S02]  /*15220*/  IMAD.MOV.U32 R11, RZ, RZ, 0x181f ;  /* 0x0000181fff0b7424 */ /* 0x000fe400078e00ff */
[----:B------:R-:W-:Y:S02]  /*15230*/  IMAD.MOV.U32 R15, RZ, RZ, -0x1 ;  /* 0xffffffffff0f7424 */ /* 0x000fe400078e00ff */
[----:B------:R-:W-:-:S07]  /*15240*/  VIADD R4, R36, UR44 ;  /* 0x0000002c24047c36 */ /* 0x000fce0008000000 */
[----:B------:R-:W-:Y:S05]  /*15250*/  WARPSYNC.COLLECTIVE R15, `(.L_x_1153) ;  /* 0x000000000f087348 */ /* 0x000fea0003c00000 */
[----:B------:R0:W1:Y:S02]  /*15260*/  SHFL.IDX P6, R14, R13, R12, R11 ;  /* 0x0000000c0d0e7389 */ /* 0x00006400000c000b */
[----:B01----:R-:W-:Y:S01]  /*15270*/  ENDCOLLECTIVE ;  /* 0x000000000000791b */ /* 0x003fe20003800000 */
.L_x_1153:
[C---:B------:R-:W-:Y:S01]  /*15280*/  VIADD R6, R4.reuse, 0x10 ;  /* 0x0000001004067836 */ /* 0x040fe20000000000 */
[----:B------:R-:W-:Y:S01]  /*15290*/  ISETP.GE.AND P0, PT, R4, UR39, PT ;  /* 0x0000002704007c0c */ /* 0x000fe2000bf06270 */
[----:B------:R-:W-:Y:S02]  /*152a0*/  IMAD.MOV.U32 R13, RZ, RZ, R0 ;  /* 0x000000ffff0d7224 */ /* 0x000fe400078e0000 */
[----:B------:R-:W-:-:S10]  /*152b0*/  IMAD.MOV.U32 R2, RZ, RZ, R14 ;  /* 0x000000ffff027224 */ /* 0x000fd400078e000e */
[----:B------:R-:W-:Y:S05]  /*152c0*/  WARPSYNC.COLLECTIVE R15, `(.L_x_1154) ;  /* 0x000000000f087348 */ /* 0x000fea0003c00000 */
[----:B------:R0:W1:Y:S02]  /*152d0*/  SHFL.IDX P6, R14, R13, R12, R11 ;  /* 0x0000000c0d0e7389 */ /* 0x00006400000c000b */
[----:B01----:R-:W-:Y:S01]  /*152e0*/  ENDCOLLECTIVE ;  /* 0x000000000000791b */ /* 0x003fe20003800000 */
.L_x_1154:
[----:B------:R-:W-:Y:S02]  /*152f0*/  IMAD.MOV.U32 R13, RZ, RZ, R5 ;  /* 0x000000ffff0d7224 */ /* 0x000fe400078e0005 */
[----:B------:R-:W-:Y:S01]  /*15300*/  IMAD.MOV.U32 R12, RZ, RZ, 0x1 ;  /* 0x00000001ff0c7424 */ /* 0x000fe200078e00ff */
[----:B------:R-:W-:-:S05]  /*15310*/  @!P0 LEA R14, P1, R37, R14, 0x1 ;  /* 0x0000000e250e8211 */ /* 0x000fca00078208ff */
[----:B------:R-:W-:Y:S02]  /*15320*/  @!P0 IMAD.X R3, RZ, RZ, R2, P1 ;  /* 0x000000ffff038224 */ /* 0x000fe400008e0602 */
[----:B------:R-:W-:-:S07]  /*15330*/  @!P0 IMAD.MOV.U32 R2, RZ, RZ, R14 ;  /* 0x000000ffff028224 */ /* 0x000fce00078e000e */
[----:B------:R-:W-:Y:S05]  /*15340*/  WARPSYNC.COLLECTIVE R15, `(.L_x_1155) ;  /* 0x000000000f087348 */ /* 0x000fea0003c00000 */
[----:B------:R0:W1:Y:S02]  /*15350*/  SHFL.IDX P6, R14, R13, R12, R11 ;  /* 0x0000000c0d0e7389 */ /* 0x00006400000c000b */
[----:B01----:R-:W-:Y:S01]  /*15360*/  ENDCOLLECTIVE ;  /* 0x000000000000791b */ /* 0x003fe20003800000 */
.L_x_1155:
[----:B------:R-:W-:Y:S01]  /*15370*/  @!PT LDS RZ, [RZ] ;  /* 0x00000000fffff984 */ /* 0x000fe20000000800 */
[----:B------:R-:W-:Y:S01]  /*15380*/  @!PT LDS RZ, [RZ] ;  /* 0x00000000fffff984 */ /* 0x000fe20000000800 */
[----:B------:R-:W-:Y:S01]  /*15390*/  @!PT LDS RZ, [RZ] ;  /* 0x00000000fffff984 */ /* 0x000fe20000000800 */
[----:B------:R0:W-:Y:S04]  /*153a0*/  @!P0 LDGSTS.E.BYPASS.LTC128B.128 [R31+0xc400], desc[UR36][R2.64], !P3 ;  /* 0x0c400000021f8fae */ /* 0x0001e8000d901d64 */
[----:B------:R0:W-:Y:S04]  /*153b0*/  @!P0 LDGSTS.E.BYPASS.LTC128B.128 [R31+0x10400], desc[UR36][R2.64+0x80], !P4 ;  /* 0x10400080021f8fae */ /* 0x0001e8000e101d64 */
[----:B------:R0:W-:Y:S01]  /*153c0*/  @!P0 LDGSTS.E.BYPASS.LTC128B.128 [R31+0x14400], desc[UR36][R2.64+0x100], !P5 ;  /* 0x14400100021f8fae */ /* 0x0001e2000e901d64 */
[----:B------:R-:W-:Y:S01]  /*153d0*/  ISETP.GE.AND P0, PT, R6, UR39, PT ;  /* 0x0000002706007c0c */ /* 0x000fe2000bf06270 */
[----:B------:R-:W-:-:S02]  /*153e0*/  IMAD.MOV.U32 R13, RZ, RZ, R0 ;  /* 0x000000ffff0d7224 */ /* 0x000fc400078e0000 */
[----:B------:R-:W-:-:S10]  /*153f0*/  IMAD.MOV.U32 R6, RZ, RZ, R14 ;  /* 0x000000ffff067224 */ /* 0x000fd400078e000e */
[----:B0-----:R-:W-:Y:S05]  /*15400*/  WARPSYNC.COLLECTIVE R15, `(.L_x_1156) ;  /* 0x000000000f087348 */ /* 0x001fea0003c00000 */
[----:B------:R1:W2:Y:S02]  /*15410*/  SHFL.IDX P6, R14, R13, R12, R11 ;  /* 0x0000000c0d0e7389 */ /* 0x0002a400000c000b */
[----:B012---:R-:W-:Y:S01]  /*15420*/  ENDCOLLECTIVE ;  /* 0x000000000000791b */ /* 0x007fe20003800000 */
.L_x_1156:
[----:B------:R-:W-:Y:S02]  /*15430*/  IMAD.MOV.U32 R13, RZ, RZ, R5 ;  /* 0x000000ffff0d7224 */ /* 0x000fe400078e0005 */
[----:B------:R-:W-:Y:S01]  /*15440*/  IMAD.MOV.U32 R12, RZ, RZ, 0x2 ;  /* 0x00000002ff0c7424 */ /* 0x000fe200078e00ff */
[----:B------:R-:W-:-:S05]  /*15450*/  @!P0 LEA R14, P1, R37, R14, 0x1 ;  /* 0x0000000e250e8211 */ /* 0x000fca00078208ff */
[----:B------:R-:W-:-:S08]  /*15460*/  @!P0 IMAD.MOV.U32 R2, RZ, RZ, R14 ;  /* 0x000000ffff028224 */ /* 0x000fd000078e000e */
[----:B------:R-:W-:Y:S05]  /*15470*/  WARPSYNC.COLLECTIVE R15, `(.L_x_1157) ;  /* 0x000000000f087348 */ /* 0x000fea0003c00000 */
[----:B------:R0:W1:Y:S02]  /*15480*/  SHFL.IDX P6, R14, R13, R12, R11 ;  /* 0x0000000c0d0e7389 */ /* 0x00006400000c000b */
[----:B01----:R-:W-:Y:S01]  /*15490*/  ENDCOLLECTIVE ;  /* 0x000000000000791b */ /* 0x003fe20003800000 */
.L_x_1157:
[----:B------:R-:W-:Y:S02]  /*154a0*/  @!P0 IMAD.X R7, RZ, RZ, R6, P1 ;  /* 0x000000ffff078224 */ /* 0x000fe400008e0606 */
[----:B------:R-:W-:Y:S02]  /*154b0*/  VIADD R6, R4, 0x20 ;  /* 0x0000002004067836 */ /* 0x000fe40000000000 */
[----:B------:R-:W-:-:S05]  /*154c0*/  @!P0 IMAD.MOV.U32 R3, RZ, RZ, R7 ;  /* 0x000000ffff038224 */ /* 0x000fca00078e0007 */
        /* <DEDUP_REMOVED lines=12> */
.L_x_1158:
[----:B------:R-:W-:Y:S02]  /*15590*/  IMAD.MOV.U32 R13, RZ, RZ, R5 ;  /* 0x000000ffff0d7224 */ /* 0x000fe400078e0005 */
[----:B------:R-:W-:Y:S01]  /*155a0*/  IMAD.MOV.U32 R12, RZ, RZ, 0x3 ;  /* 0x00000003ff0c7424 */ /* 0x000fe200078e00ff */
[----:B------:R-:W-:-:S05]  /*155b0*/  @!P0 LEA R14, P1, R37, R14, 0x1 ;  /* 0x0000000e250e8211 */ /* 0x000fca00078208ff */
[----:B------:R-:W-:-:S08]  /*155c0*/  @!P0 IMAD.MOV.U32 R2, RZ, RZ, R14 ;  /* 0x000000ffff028224 */ /* 0x000fd000078e000e */
[----:B------:R-:W-:Y:S05]  /*155d0*/  WARPSYNC.COLLECTIVE R15, `(.L_x_1159) ;  /* 0x000000000f087348 */ /* 0x000fea0003c00000 */
[----:B------:R0:W1:Y:S02]  /*155e0*/  SHFL.IDX P6, R14, R13, R12, R11 ;  /* 0x0000000c0d0e7389 */ /* 0x00006400000c000b */
[----:B01----:R-:W-:Y:S01]  /*155f0*/  ENDCOLLECTIVE ;  /* 0x000000000000791b */ /* 0x003fe20003800000 */
.L_x_1159:
        /* <DEDUP_REMOVED lines=15> */
.L_x_1160:
[----:B------:R-:W-:Y:S02]  /*156f0*/  IMAD.MOV.U32 R13, RZ, RZ, R5 ;  /* 0x000000ffff0d7224 */ /* 0x000fe400078e0005 */
[----:B------:R-:W-:Y:S01]  /*15700*/  IMAD.MOV.U32 R12, RZ, RZ, 0x4 ;  /* 0x00000004ff0c7424 */ /* 0x000fe200078e00ff */
[----:B------:R-:W-:-:S05]  /*15710*/  @!P0 LEA R14, P1, R37, R14, 0x1 ;  /* 0x0000000e250e8211 */ /* 0x000fca00078208ff */
[----:B------:R-:W-:-:S08]  /*15720*/  @!P0 IMAD.MOV.U32 R2, RZ, RZ, R14 ;  /* 0x000000ffff028224 */ /* 0x000fd000078e000e */
[----:B------:R-:W-:Y:S05]  /*15730*/  WARPSYNC.COLLECTIVE R15, `(.L_x_1161) ;  /* 0x000000000f087348 */ /* 0x000fea0003c00000 */
[----:B------:R0:W1:Y:S02]  /*15740*/  SHFL.IDX P6, R14, R13, R12, R11 ;  /* 0x0000000c0d0e7389 */ /* 0x00006400000c000b */
[----:B01----:R-:W-:Y:S01]  /*15750*/  ENDCOLLECTIVE ;  /* 0x000000000000791b */ /* 0x003fe20003800000 */
.L_x_1161:
        /* <DEDUP_REMOVED lines=15> */
.L_x_1162:
[----:B------:R-:W-:Y:S02]  /*15850*/  IMAD.MOV.U32 R13, RZ, RZ, R5 ;  /* 0x000000ffff0d7224 */ /* 0x000fe400078e0005 */
[----:B------:R-:W-:Y:S01]  /*15860*/  IMAD.MOV.U32 R12, RZ, RZ, 0x5 ;  /* 0x00000005ff0c7424 */ /* 0x000fe200078e00ff */
[----:B------:R-:W-:-:S05]  /*15870*/  @!P0 LEA R14, P1, R37, R14, 0x1 ;  /* 0x0000000e250e8211 */ /* 0x000fca00078208ff */
[----:B------:R-:W-:-:S08]  /*15880*/  @!P0 IMAD.MOV.U32 R2, RZ, RZ, R14 ;  /* 0x000000ffff028224 */ /* 0x000fd000078e000e */
[----:B------:R-:W-:Y:S05]  /*15890*/  WARPSYNC.COLLECTIVE R15, `(.L_x_1163) ;  /* 0x000000000f087348 */ /* 0x000fea0003c00000 */
[----:B------:R0:W1:Y:S02]  /*158a0*/  SHFL.IDX P6, R14, R13, R12, R11 ;  /* 0x0000000c0d0e7389 */ /* 0x00006400000c000b */
[----:B01----:R-:W-:Y:S01]  /*158b0*/  ENDCOLLECTIVE ;  /* 0x000000000000791b */ /* 0x003fe20003800000 */
.L_x_1163:
        /* <DEDUP_REMOVED lines=15> */
.L_x_1164:
[----:B------:R-:W-:Y:S02]  /*159b0*/  IMAD.MOV.U32 R13, RZ, RZ, R5 ;  /* 0x000000ffff0d7224 */ /* 0x000fe400078e0005 */
[----:B------:R-:W-:Y:S01]  /*159c0*/  IMAD.MOV.U32 R12, RZ, RZ, 0x6 ;  /* 0x00000006ff0c7424 */ /* 0x000fe200078e00ff */
[----:B------:R-:W-:-:S05]  /*159d0*/  @!P0 LEA R14, P1, R37, R14, 0x1 ;  /* 0x0000000e250e8211 */ /* 0x000fca00078208ff */
[----:B------:R-:W-:-:S08]  /*159e0*/  @!P0 IMAD.MOV.U32 R2, RZ, RZ, R14 ;  /* 0x000000ffff028224 */ /* 0x000fd000078e000e */
[----:B------:R-:W-:Y:S05]  /*159f0*/  WARPSYNC.COLLECTIVE R15, `(.L_x_1165) ;  /* 0x000000000f087348 */ /* 0x000fea0003c00000 */
[----:B------:R0:W1:Y:S02]  /*15a00*/  SHFL.IDX P6, R14, R13, R12, R11 ;  /* 0x0000000c0d0e7389 */ /* 0x00006400000c000b */
[----:B01----:R-:W-:Y:S01]  /*15a10*/  ENDCOLLECTIVE ;  /* 0x000000000000791b */ /* 0x003fe20003800000 */
.L_x_1165:
        /* <DEDUP_REMOVED lines=15> */
.L_x_1166:
[----:B------:R-:W-:Y:S02]  /*15b10*/  IMAD.MOV.U32 R13, RZ, RZ, R5 ;  /* 0x000000ffff0d7224 */ /* 0x000fe400078e0005 */
[----:B------:R-:W-:Y:S01]  /*15b20*/  IMAD.MOV.U32 R12, RZ, RZ, 0x7 ;  /* 0x00000007ff0c7424 */ /* 0x000fe200078e00ff */
[----:B------:R-:W-:-:S05]  /*15b30*/  @!P0 LEA R14, P1, R37, R14, 0x1 ;  /* 0x0000000e250e8211 */ /* 0x000fca00078208ff */
[----:B------:R-:W-:-:S08]  /*15b40*/  @!P0 IMAD.MOV.U32 R2, RZ, RZ, R14 ;  /* 0x000000ffff028224 */ /* 0x000fd000078e000e */
[----:B------:R-:W-:Y:S05]  /*15b50*/  WARPSYNC.COLLECTIVE R15, `(.L_x_1167) ;  /* 0x000000000f087348 */ /* 0x000fea0003c00000 */
[----:B------:R0:W1:Y:S02]  /*15b60*/  SHFL.IDX P6, R14, R13, R12, R11 ;  /* 0x0000000c0d0e7389 */ /* 0x00006400000c000b */
[----:B01----:R-:W-:Y:S01]  /*15b70*/  ENDCOLLECTIVE ;  /* 0x000000000000791b */ /* 0x003fe20003800000 */
.L_x_1167:
[----:B------:R-:W-:-:S04]  /*15b80*/  @!P0 IMAD.X R7, RZ, RZ, R6, P1 ;  /* 0x000000ffff078224 */ /* 0x000fc800008e0606 */
        /* <DEDUP_REMOVED lines=8> */
[----:B------:R-:W-:-:S07]  /*15c10*/  IMAD.MOV.U32 R6, RZ, RZ, R14 ;  /* 0x000000ffff067224 */ /* 0x000fce00078e000e */
[----:B0-----:R-:W-:Y:S05]  /*15c20*/  WARPSYNC.COLLECTIVE R15, `(.L_x_1168) ;  /* 0x000000000f087348 */ /* 0x001fea0003c00000 */
[----:B------:R1:W2:Y:S02]  /*15c30*/  SHFL.IDX P6, R14, R13, R12, R11 ;  /* 0x0000000c0d0e7389 */ /* 0x0002a400000c000b */
[----:B012---:R-:W-:Y:S01]  /*15c40*/  ENDCOLLECTIVE ;  /* 0x000000000000791b */ /* 0x007fe20003800000 */
.L_x_1168:
[----:B------:R-:W-:Y:S05]  /*15c50*/  BRA `(.L_x_1169) ;  /* 0xffffffcc00087947 */ /* 0x000fea000383ffff */
.L_x_1095:
[----:B0-----:R0:W1:Y:S02]  /*15c60*/  SYNCS.PHASECHK.TRANS64.TRYWAIT P0, [R16+URZ+0x2a820], R3 ;  /* 0x02a82003100075a7 */ /* 0x001064000800017f */
[----:B-1----:R-:W-:Y:S05]  /*15c70*/  @!P0 NANOSLEEP.SYNCS 0x989680 ;  /* 0x009896800000895d */ /* 0x002fea0003900000 */
[----:B------:R-:W1:Y:S02]  /*15c80*/  @!P0 SYNCS.PHASECHK.TRANS64 P0, [R16+URZ+0x2a820], R3 ;  /* 0x02a82003100085a7 */ /* 0x000e64000800007f */
[----:B-1----:R-:W-:Y:S05]  /*15c90*/  @!P0 BRA `(.L_x_1095) ;  /* 0xfffffffc00f08947 */ /* 0x002fea000383ffff */
[----:B------:R-:W-:Y:S05]  /*15ca0*/  BRA `(.L_x_1170) ;  /* 0xffffffcc006c7947 */ /* 0x000fea000383ffff */
.L_x_1099:
[----:B0-----:R0:W1:Y:S02]  /*15cb0*/  SYNCS.PHASECHK.TRANS64.TRYWAIT P0, [R6+URZ+0x2a840], R3 ;  /* 0x02a84003060075a7 */ /* 0x001064000800017f */
[----:B-1----:R-:W-:Y:S05]  /*15cc0*/  @!P0 NANOSLEEP.SYNCS 0x989680 ;  /* 0x009896800000895d */ /* 0x002fea0003900000 */
[----:B------:R-:W1:Y:S02]  /*15cd0*/  @!P0 SYNCS.PHASECHK.TRANS64 P0, [R6+URZ+0x2a840], R3 ;  /* 0x02a84003060085a7 */ /* 0x000e64000800007f */
[----:B-1----:R-:W-:Y:S05]  /*15ce0*/  @!P0 BRA `(.L_x_1099) ;  /* 0xfffffffc00f08947 */ /* 0x002fea000383ffff */
[----:B------:R-:W-:Y:S05]  /*15cf0*/  BRA `(.L_x_1171) ;  /* 0xffffffd0002c7947 */ /* 0x000fea000383ffff */
.L_x_1100:
        /* <DEDUP_REMOVED lines=8> */
.L_x_1173:
[----:B------:R-:W-:Y:S05]  /*15d80*/  BSYNC B1 ;  /* 0x0000000000017941 */ /* 0x000fea0003800000 */
.L_x_1172:
[----:B------:R-:W-:Y:S02]  /*15d90*/  IMAD.MOV.U32 R13, RZ, RZ, R7 ;  /* 0x000000ffff0d7224 */ /* 0x000fe400078e0007 */
[----:B------:R-:W-:Y:S02]  /*15da0*/  IMAD.MOV.U32 R12, RZ, RZ, RZ ;  /* 0x000000ffff0c7224 */ /* 0x000fe400078e00ff */
[----:B------:R-:W-:Y:S02]  /*15db0*/  IMAD.MOV.U32 R11, RZ, RZ, 0x181f ;  /* 0x0000181fff0b7424 */ /* 0x000fe400078e00ff */
[----:B------:R-:W-:Y:S02]  /*15dc0*/  IMAD.MOV.U32 R15, RZ, RZ, -0x1 ;  /* 0xffffffffff0f7424 */ /* 0x000fe400078e00ff */
[----:B------:R-:W-:Y:S02]  /*15dd0*/  IMAD.MOV.U32 R3, RZ, RZ, R14 ;  /* 0x000000ffff037224 */ /* 0x000fe400078e000e */
[----:B------:R-:W-:-:S07]  /*15de0*/  IMAD.SHL.U32 R5, R37, 0x2, RZ ;  /* 0x0000000225057824 */ /* 0x000fce00078e00ff */
[----:B------:R-:W-:Y:S05]  /*15df0*/  WARPSYNC.COLLECTIVE R15, `(.L_x_1174) ;  /* 0x000000000f087348 */ /* 0x000fea0003c00000 */
[----:B------:R0:W1:Y:S02]  /*15e00*/  SHFL.IDX P6, R14, R13, R12, R11 ;  /* 0x0000000c0d0e7389 */ /* 0x00006400000c000b */
[----:B01----:R-:W-:Y:S01]  /*15e10*/  ENDCOLLECTIVE ;  /* 0x000000000000791b */ /* 0x003fe20003800000 */
.L_x_1174:
[----:B------:R-:W-:Y:S02]  /*15e20*/  IMAD R8, R8, 0x2, R16 ;  /* 0x0000000208087824 */ /* 0x000fe400078e0210 */
[----:B------:R-:W-:Y:S02]  /*15e30*/  IMAD.MOV.U32 R13, RZ, RZ, R10 ;  /* 0x000000ffff0d7224 */ /* 0x000fe400078e000a */
[----:B------:R-:W-:Y:S01]  /*15e40*/  IMAD.MOV.U32 R12, RZ, RZ, 0x1 ;  /* 0x00000001ff0c7424 */ /* 0x000fe200078e00ff */
[----:B------:R-:W-:-:S13]  /*15e50*/  IADD3 R2, P0, R14, R5, RZ ;  /* 0x000000050e027210 */ /* 0x000fda0007f1e0ff */
[----:B------:R-:W-:Y:S05]  /*15e60*/  WARPSYNC.COLLECTIVE R15, `(.L_x_1175) ;  /* 0x000000000f087348 */ /* 0x000fea0003c00000 */
[----:B------:R0:W1:Y:S02]  /*15e70*/  SHFL.IDX P6, R14, R13, R12, R11 ;  /* 0x0000000c0d0e7389 */ /* 0x00006400000c000b */
[----:B01----:R-:W-:Y:S01]  /*15e80*/  ENDCOLLECTIVE ;  /* 0x000000000000791b */ /* 0x003fe20003800000 */
.L_x_1175:
[----:B------:R-:W-:-:S05]  /*15e90*/  IMAD.X R3, RZ, RZ, R3, P0 ;  /* 0x000000ffff037224 */ /* 0x000fca00000e0603 */
[----:B------:R-:W-:Y:S01]  /*15ea0*/  @!PT LDS RZ, [RZ] ;  /* 0x00000000fffff984 */ /* 0x000fe20000000800 */
[----:B------:R-:W-:Y:S01]  /*15eb0*/  @!PT LDS RZ, [RZ] ;  /* 0x00000000fffff984 */ /* 0x000fe20000000800 */
[----:B------:R-:W-:Y:S01]  /*15ec0*/  @!PT LDS RZ, [RZ] ;  /* 0x00000000fffff984 */ /* 0x000fe20000000800 */
[----:B------:R-:W-:Y:S04]  /*15ed0*/  LDGSTS.E.BYPASS.LTC128B.128 [R8+0x18400], desc[UR36][R2.64], !P3 ;  /* 0x1840000002087fae */ /* 0x000fe8000d901d64 */
[----:B------:R-:W-:Y:S01]  /*15ee0*/  LDGSTS.E.BYPASS.LTC128B.128 [R8+0x1b400], desc[UR36][R2.64+0x80], !P2 ;  /* 0x1b40008002087fae */ /* 0x000fe2000d101d64 */
[----:B------:R-:W-:-:S03]  /*15ef0*/  IMAD.MOV.U32 R13, RZ, RZ, R7 ;  /* 0x000000ffff0d7224 */ /* 0x000fc600078e0007 */
[----:B------:R0:W-:Y:S02]  /*15f00*/  LDGSTS.E.BYPASS.LTC128B.128 [R8+0x1e400], desc[UR36][R2.64+0x100], !P1 ;  /* 0x1e40010002087fae */ /* 0x0001e4000c901d64 */
[----:B0-----:R-:W-:-:S07]  /*15f10*/  IMAD.MOV.U32 R3, RZ, RZ, R14 ;  /* 0x000000ffff037224 */ /* 0x001fce00078e000e */
[----:B------:R-:W-:Y:S05]  /*15f20*/  WARPSYNC.COLLECTIVE R15, `(.L_x_1176) ;  /* 0x000000000f087348 */ /* 0x000fea0003c00000 */
[----:B------:R0:W1:Y:S02]  /*15f30*/  SHFL.IDX P6, R14, R13, R12, R11 ;  /* 0x0000000c0d0e7389 */ /* 0x00006400000c000b */
[----:B01----:R-:W-:Y:S01]  /*15f40*/  ENDCOLLECTIVE ;  /* 0x000000000000791b */ /* 0x003fe20003800000 */
.L_x_1176:
[----:B------:R-:W-:Y:S02]  /*15f50*/  IMAD.MOV.U32 R13, RZ, RZ, R10 ;  /* 0x000000ffff0d7224 */ /* 0x000fe400078e000a */
[----:B------:R-:W-:Y:S01]  /*15f60*/  IMAD.MOV.U32 R12, RZ, RZ, 0x2 ;  /* 0x00000002ff0c7424 */ /* 0x000fe200078e00ff */
[----:B------:R-:W-:-:S13]  /*15f70*/  IADD3 R2, P0, R14, R5, RZ ;  /* 0x000000050e027210 */ /* 0x000fda0007f1e0ff */
[----:B------:R-:W-:Y:S05]  /*15f80*/  WARPSYNC.COLLECTIVE R15, `(.L_x_1177) ;  /* 0x000000000f087348 */ /* 0x000fea0003c00000 */
[----:B------:R0:W1:Y:S02]  /*15f90*/  SHFL.IDX P6, R14, R13, R12, R11 ;  /* 0x0000000c0d0e7389 */ /* 0x00006400000c000b */
[----:B01----:R-:W-:Y:S01]  /*15fa0*/  ENDCOLLECTIVE ;  /* 0x000000000000791b */ /* 0x003fe20003800000 */
.L_x_1177:
        /* <DEDUP_REMOVED lines=12> */
.L_x_1178:
[----:B------:R-:W-:Y:S02]  /*16070*/  IMAD.MOV.U32 R13, RZ, RZ, R10 ;  /* 0x000000ffff0d7224 */ /* 0x000fe400078e000a */
[----:B------:R-:W-:Y:S01]  /*16080*/  IMAD.MOV.U32 R12, RZ, RZ, 0x3 ;  /* 0x00000003ff0c7424 */ /* 0x000fe200078e00ff */
[----:B------:R-:W-:-:S13]  /*16090*/  IADD3 R2, P0, R14, R5, RZ ;  /* 0x000000050e027210 */ /* 0x000fda0007f1e0ff */
[----:B------:R-:W-:Y:S05]  /*160a0*/  WARPSYNC.COLLECTIVE R15, `(.L_x_1179) ;  /* 0x000000000f087348 */ /* 0x000fea0003c00000 */
[----:B------:R0:W1:Y:S02]  /*160b0*/  SHFL.IDX P6, R14, R13, R12, R11 ;  /* 0x0000000c0d0e7389 */ /* 0x00006400000c000b */
[----:B01----:R-:W-:Y:S01]  /*160c0*/  ENDCOLLECTIVE ;  /* 0x000000000000791b */ /* 0x003fe20003800000 */
.L_x_1179:
        /* <DEDUP_REMOVED lines=12> */
.L_x_1180:
[----:B------:R-:W-:Y:S02]  /*16190*/  IMAD.MOV.U32 R13, RZ, RZ, R10 ;  /* 0x000000ffff0d7224 */ /* 0x000fe400078e000a */
[----:B------:R-:W-:Y:S01]  /*161a0*/  IMAD.MOV.U32 R12, RZ, RZ, 0x4 ;  /* 0x00000004ff0c7424 */ /* 0x000fe200078e00ff */
[----:B------:R-:W-:-:S13]  /*161b0*/  IADD3 R2, P0, R14, R5, RZ ;  /* 0x000000050e027210 */ /* 0x000fda0007f1e0ff */
[----:B------:R-:W-:Y:S05]  /*161c0*/  WARPSYNC.COLLECTIVE R15, `(.L_x_1181) ;  /* 0x000000000f087348 */ /* 0x000fea0003c00000 */
[----:B------:R0:W1:Y:S02]  /*161d0*/  SHFL.IDX P6, R14, R13, R12, R11 ;  /* 0x0000000c0d0e7389 */ /* 0x00006400000c000b */
[----:B01----:R-:W-:Y:S01]  /*161e0*/  ENDCOLLECTIVE ;  /* 0x000000000000791b */ /* 0x003fe20003800000 */
.L_x_1181:
        /* <DEDUP_REMOVED lines=12> */
.L_x_1182:
[----:B------:R-:W-:Y:S02]  /*162b0*/  IMAD.MOV.U32 R13, RZ, RZ, R10 ;  /* 0x000000ffff0d7224 */ /* 0x000fe400078e000a */
[----:B------:R-:W-:Y:S01]  /*162c0*/  IMAD.MOV.U32 R12, RZ, RZ, 0x5 ;  /* 0x00000005ff0c7424 */ /* 0x000fe200078e00ff */
[----:B------:R-:W-:-:S13]  /*162d0*/  IADD3 R2, P0, R14, R5, RZ ;  /* 0x000000050e027210 */ /* 0x000fda0007f1e0ff */
[----:B------:R-:W-:Y:S05]  /*162e0*/  WARPSYNC.COLLECTIVE R15, `(.L_x_1183) ;  /* 0x000000000f087348 */ /* 0x000fea0003c00000 */
[----:B------:R0:W1:Y:S02]  /*162f0*/  SHFL.IDX P6, R14, R13, R12, R11 ;  /* 0x0000000c0d0e7389 */ /* 0x00006400000c000b */
[----:B01----:R-:W-:Y:S01]  /*16300*/  ENDCOLLECTIVE ;  /* 0x000000000000791b */ /* 0x003fe20003800000 */
.L_x_1183:
        /* <DEDUP_REMOVED lines=12> */
.L_x_1184:
[----:B------:R-:W-:Y:S05]  /*163d0*/  BRA `(.L_x_1185) ;  /* 0xffffffcc007c7947 */ /* 0x000fea000383ffff */
.L_x_1105:
[----:B0-----:R0:W1:Y:S02]  /*163e0*/  SYNCS.PHASECHK.TRANS64.TRYWAIT P0, [R6+URZ+0x2a860], R3 ;  /* 0x02a86003060075a7 */ /* 0x001064000800017f */
[----:B-1----:R-:W-:Y:S05]  /*163f0*/  @!P0 NANOSLEEP.SYNCS 0x989680 ;  /* 0x009896800000895d */ /* 0x002fea0003900000 */
[----:B------:R-:W1:Y:S02]  /*16400*/  @!P0 SYNCS.PHASECHK.TRANS64 P0, [R6+URZ+0x2a860], R3 ;  /* 0x02a86003060085a7 */ /* 0x000e64000800007f */
[----:B-1----:R-:W-:Y:S05]  /*16410*/  @!P0 BRA `(.L_x_1105) ;  /* 0xfffffffc00f08947 */ /* 0x002fea000383ffff */
[----:B------:R-:W-:Y:S05]  /*16420*/  BRA `(.L_x_1186) ;  /* 0xffffffcc00d87947 */ /* 0x000fea000383ffff */
.L_x_1106:
        /* <DEDUP_REMOVED lines=8> */
.L_x_1188:
[----:B------:R-:W-:Y:S05]  /*164b0*/  BSYNC B1 ;  /* 0x0000000000017941 */ /* 0x000fea0003800000 */
.L_x_1187:
[----:B------:R-:W-:Y:S02]  /*164c0*/  IMAD.MOV.U32 R13, RZ, RZ, R17 ;  /* 0x000000ffff0d7224 */ /* 0x000fe400078e0011 */
[----:B------:R-:W-:Y:S02]  /*164d0*/  IMAD.MOV.U32 R12, RZ, RZ, RZ ;  /* 0x000000ffff0c7224 */ /* 0x000fe400078e00ff */
[----:B------:R-:W-:Y:S02]  /*164e0*/  IMAD.MOV.U32 R11, RZ, RZ, 0x181f ;  /* 0x0000181fff0b7424 */ /* 0x000fe400078e00ff */
[----:B------:R-:W-:Y:S02]  /*164f0*/  IMAD.MOV.U32 R15, RZ, RZ, -0x1 ;  /* 0xffffffffff0f7424 */ /* 0x000fe400078e00ff */
[----:B------:R-:W-:Y:S02]  /*16500*/  IMAD.MOV.U32 R3, RZ, RZ, R14 ;  /* 0x000000ffff037224 */ /* 0x000fe400078e000e */
[----:B------:R-:W-:-:S07]  /*16510*/  IMAD R7, R7, 0x2, R16 ;  /* 0x0000000207077824 */ /* 0x000fce00078e0210 */
[----:B------:R-:W-:Y:S05]  /*16520*/  WARPSYNC.COLLECTIVE R15, `(.L_x_1189) ;  /* 0x000000000f087348 */ /* 0x000fea0003c00000 */
[----:B------:R0:W1:Y:S02]  /*16530*/  SHFL.IDX P6, R14, R13, R12, R11 ;  /* 0x0000000c0d0e7389 */ /* 0x00006400000c000b */
[----:B01----:R-:W-:Y:S01]  /*16540*/  ENDCOLLECTIVE ;  /* 0x000000000000791b */ /* 0x003fe20003800000 */
.L_x_1189:
[----:B------:R-:W-:Y:S02]  /*16550*/  IMAD.MOV.U32 R13, RZ, RZ, R18 ;  /* 0x000000ffff0d7224 */ /* 0x000fe400078e0012 */
[----:B------:R-:W-:Y:S01]  /*16560*/  IMAD.MOV.U32 R12, RZ, RZ, 0x1 ;  /* 0x00000001ff0c7424 */ /* 0x000fe200078e00ff */
[----:B------:R-:W-:-:S13]  /*16570*/  IADD3 R2, P0, R14, R5, RZ ;  /* 0x000000050e027210 */ /* 0x000fda0007f1e0ff */
[----:B------:R-:W-:Y:S05]  /*16580*/  WARPSYNC.COLLECTIVE R15, `(.L_x_1190) ;  /* 0x000000000f087348 */ /* 0x000fea0003c00000 */
[----:B------:R0:W1:Y:S02]  /*16590*/  SHFL.IDX P6, R14, R13, R12, R11 ;  /* 0x0000000c0d0e7389 */ /* 0x00006400000c000b */
[----:B01----:R-:W-:Y:S01]  /*165a0*/  ENDCOLLECTIVE ;  /* 0x000000000000791b */ /* 0x003fe20003800000 */
.L_x_1190:
        /* <DEDUP_REMOVED lines=13> */
.L_x_1191:
[----:B------:R-:W-:Y:S02]  /*16680*/  IMAD.MOV.U32 R13, RZ, RZ, R18 ;  /* 0x000000ffff0d7224 */ /* 0x000fe400078e0012 */
[----:B------:R-:W-:Y:S01]  /*16690*/  IMAD.MOV.U32 R12, RZ, RZ, 0x2 ;  /* 0x00000002ff0c7424 */ /* 0x000fe200078e00ff */
[----:B------:R-:W-:-:S13]  /*166a0*/  IADD3 R2, P0, R14, R5, RZ ;  /* 0x000000050e027210 */ /* 0x000fda0007f1e0ff */
[----:B------:R-:W-:Y:S05]  /*166b0*/  WARPSYNC.COLLECTIVE R15, `(.L_x_1192) ;  /* 0x000000000f087348 */ /* 0x000fea0003c00000 */
[----:B------:R0:W1:Y:S02]  /*166c0*/  SHFL.IDX P6, R14, R13, R12, R11 ;  /* 0x0000000c0d0e7389 */ /* 0x00006400000c000b */
[----:B01----:R-:W-:Y:S01]  /*166d0*/  ENDCOLLECTIVE ;  /* 0x000000000000791b */ /* 0x003fe20003800000 */
.L_x_1192:
        /* <DEDUP_REMOVED lines=13> */
.L_x_1193:
[----:B------:R-:W-:Y:S02]  /*167b0*/  IMAD.MOV.U32 R13, RZ, RZ, R18 ;  /* 0x000000ffff0d7224 */ /* 0x000fe400078e0012 */
[----:B------:R-:W-:Y:S01]  /*167c0*/  IMAD.MOV.U32 R12, RZ, RZ, 0x3 ;  /* 0x00000003ff0c7424 */ /* 0x000fe200078e00ff */
[----:B------:R-:W-:-:S13]  /*167d0*/  IADD3 R2, P0, R14, R5, RZ ;  /* 0x000000050e027210 */ /* 0x000fda0007f1e0ff */
[----:B------:R-:W-:Y:S05]  /*167e0*/  WARPSYNC.COLLECTIVE R15, `(.L_x_1194) ;  /* 0x000000000f087348 */ /* 0x000fea0003c00000 */
[----:B------:R0:W1:Y:S02]  /*167f0*/  SHFL.IDX P6, R14, R13, R12, R11 ;  /* 0x0000000c0d0e7389 */ /* 0x00006400000c000b */
[----:B01----:R-:W-:Y:S01]  /*16800*/  ENDCOLLECTIVE ;  /* 0x000000000000791b */ /* 0x003fe20003800000 */
.L_x_1194:
        /* <DEDUP_REMOVED lines=13> */
.L_x_1195:
[----:B------:R-:W-:Y:S02]  /*168e0*/  IMAD.MOV.U32 R13, RZ, RZ, R18 ;  /* 0x000000ffff0d7224 */ /* 0x000fe400078e0012 */
[----:B------:R-:W-:Y:S01]  /*168f0*/  IMAD.MOV.U32 R12, RZ, RZ, 0x4 ;  /* 0x00000004ff0c7424 */ /* 0x000fe200078e00ff */
[----:B------:R-:W-:-:S13]  /*16900*/  IADD3 R2, P0, R14, R5, RZ ;  /* 0x000000050e027210 */ /* 0x000fda0007f1e0ff */
[----:B------:R-:W-:Y:S05]  /*16910*/  WARPSYNC.COLLECTIVE R15, `(.L_x_1196) ;  /* 0x000000000f087348 */ /* 0x000fea0003c00000 */
[----:B------:R0:W1:Y:S02]  /*16920*/  SHFL.IDX P6, R14, R13, R12, R11 ;  /* 0x0000000c0d0e7389 */ /* 0x00006400000c000b */
[----:B01----:R-:W-:Y:S01]  /*16930*/  ENDCOLLECTIVE ;  /* 0x000000000000791b */ /* 0x003fe20003800000 */
.L_x_1196:
        /* <DEDUP_REMOVED lines=13> */
.L_x_1197:
[----:B------:R-:W-:Y:S02]  /*16a10*/  IMAD.MOV.U32 R13, RZ, RZ, R18 ;  /* 0x000000ffff0d7224 */ /* 0x000fe400078e0012 */
[----:B------:R-:W-:Y:S01]  /*16a20*/  IMAD.MOV.U32 R12, RZ, RZ, 0x5 ;  /* 0x00000005ff0c7424 */ /* 0x000fe200078e00ff */
[----:B------:R-:W-:-:S13]  /*16a30*/  IADD3 R2, P0, R14, R5, RZ ;  /* 0x000000050e027210 */ /* 0x000fda0007f1e0ff */
[----:B------:R-:W-:Y:S05]  /*16a40*/  WARPSYNC.COLLECTIVE R15, `(.L_x_1198) ;  /* 0x000000000f087348 */ /* 0x000fea0003c00000 */
[----:B------:R0:W1:Y:S02]  /*16a50*/  SHFL.IDX P6, R14, R13, R12, R11 ;  /* 0x0000000c0d0e7389 */ /* 0x00006400000c000b */
[----:B01----:R-:W-:Y:S01]  /*16a60*/  ENDCOLLECTIVE ;  /* 0x000000000000791b */ /* 0x003fe20003800000 */
.L_x_1198:
        /* <DEDUP_REMOVED lines=12> */
.L_x_1199:
[----:B------:R-:W-:Y:S01]  /*16b30*/  @!PT LDS RZ, [RZ] ;  /* 0x00000000fffff984 */ /* 0x000fe20000000800 */
[----:B------:R-:W-:Y:S01]  /*16b40*/  @!PT LDS RZ, [RZ] ;  /* 0x00000000fffff984 */ /* 0x000fe20000000800 */
[----:B------:R-:W-:Y:S01]  /*16b50*/  @!PT LDS RZ, [RZ] ;  /* 0x00000000fffff984 */ /* 0x000fe20000000800 */
[----:B------:R0:W-:Y:S01]  /*16b60*/  LDGSTS.E.BYPASS.LTC128B.128 [R7+0x5400], desc[UR36][R2.64+0x80], !P0 ;  /* 0x0540008002077fae */ /* 0x0001e2000c101d64 */
[----:B------:R-:W-:Y:S05]  /*16b70*/  BRA `(.L_x_1200) ;  /* 0xffffffc800d47947 */ /* 0x000fea000383ffff */
.L_x_1114:
[----:B0-----:R0:W1:Y:S02]  /*16b80*/  SYNCS.PHASECHK.TRANS64.TRYWAIT P0, [R4+URZ+0x2a860], R3 ;  /* 0x02a86003040075a7 */ /* 0x001064000800017f */
[----:B-1----:R-:W-:Y:S05]  /*16b90*/  @!P0 NANOSLEEP.SYNCS 0x989680 ;  /* 0x009896800000895d */ /* 0x002fea0003900000 */
[----:B------:R-:W1:Y:S02]  /*16ba0*/  @!P0 SYNCS.PHASECHK.TRANS64 P0, [R4+URZ+0x2a860], R3 ;  /* 0x02a86003040085a7 */ /* 0x000e64000800007f */
[----:B-1----:R-:W-:Y:S05]  /*16bb0*/  @!P0 BRA `(.L_x_1114) ;  /* 0xfffffffc00f08947 */ /* 0x002fea000383ffff */
[----:B------:R-:W-:Y:S05]  /*16bc0*/  BRA `(.L_x_1201) ;  /* 0xffffffcc00f07947 */ /* 0x000fea000383ffff */
.L_x_1115:
[----:B------:R-:W-:Y:S01]  /*16bd0*/  BSSY B0, `(.L_x_1202) ;  /* 0x0000008000007945 */ /* 0x000fe20003800000 */
[----:B------:R-:W-:Y:S02]  /*16be0*/  IMAD.MOV.U32 R13, RZ, RZ, R18 ;  /* 0x000000ffff0d7224 */ /* 0x000fe400078e0012 */
[----:B------:R-:W-:Y:S02]  /*16bf0*/  IMAD.MOV.U32 R12, RZ, RZ, RZ ;  /* 0x000000ffff0c7224 */ /* 0x000fe400078e00ff */
[----:B------:R-:W-:Y:S02]  /*16c00*/  IMAD.MOV.U32 R11, RZ, RZ, 0x181f ;  /* 0x0000181fff0b7424 */ /* 0x000fe400078e00ff */
[----:B------:R-:W-:-:S07]  /*16c10*/  IMAD.MOV.U32 R15, RZ, RZ, -0x1 ;  /* 0xffffffffff0f7424 */ /* 0x000fce00078e00ff */
[----:B0-----:R-:W-:Y:S05]  /*16c20*/  WARPSYNC.COLLECTIVE R15, `(.L_x_1203) ;  /* 0x000000000f087348 */ /* 0x001fea0003c00000 */
[----:B------:R1:W2:Y:S02]  /*16c30*/  SHFL.IDX P6, R14, R13, R12, R11 ;  /* 0x0000000c0d0e7389 */ /* 0x0002a400000c000b */
[----:B012---:R-:W-:Y:S01]  /*16c40*/  ENDCOLLECTIVE ;  /* 0x000000000000791b */ /* 0x007fe20003800000 */
.L_x_1203:
[----:B------:R-:W-:Y:S05]  /*16c50*/  BSYNC B0 ;  /* 0x0000000000007941 */ /* 0x000fea0003800000 */
.L_x_1202:
        /* <DEDUP_REMOVED lines=9> */
.L_x_1204:
[----:B------:R-:W-:Y:S02]  /*16cf0*/  IMAD.MOV.U32 R13, RZ, RZ, R18 ;  /* 0x000000ffff0d7224 */ /* 0x000fe400078e0012 */
[----:B------:R-:W-:Y:S01]  /*16d00*/  IMAD.MOV.U32 R12, RZ, RZ, 0x1 ;  /* 0x00000001ff0c7424 */ /* 0x000fe200078e00ff */
[----:B------:R-:W-:-:S13]  /*16d10*/  IADD3 R2, P0, R14, R6, RZ ;  /* 0x000000060e027210 */ /* 0x000fda0007f1e0ff */
[----:B------:R-:W-:Y:S05]  /*16d20*/  WARPSYNC.COLLECTIVE R15, `(.L_x_1205) ;  /* 0x000000000f087348 */ /* 0x000fea0003c00000 */
[----:B------:R0:W1:Y:S02]  /*16d30*/  SHFL.IDX P6, R14, R13, R12, R11 ;  /* 0x0000000c0d0e7389 */ /* 0x00006400000c000b */
[----:B01----:R-:W-:Y:S01]  /*16d40*/  ENDCOLLECTIVE ;  /* 0x000000000000791b */ /* 0x003fe20003800000 */
.L_x_1205:
[----:B------:R-:W-:Y:S01]  /*16d50*/  IMAD.X R3, RZ, RZ, R0, P0 ;  /* 0x000000ffff037224 */ /* 0x000fe200000e0600 */
[----:B------:R-:W-:Y:S01]  /*16d60*/  ISETP.LT.OR P0, PT, R5, 0x1, P3 ;  /* 0x000000010500780c */ /* 0x000fe20001f01670 */
[----:B------:R-:W-:Y:S02]  /*16d70*/  IMAD R0, R7, 0x2, R16 ;  /* 0x0000000207007824 */ /* 0x000fe400078e0210 */
[----:B------:R-:W-:-:S10]  /*16d80*/  IMAD.MOV.U32 R13, RZ, RZ, R17 ;  /* 0x000000ffff0d7224 */ /* 0x000fd400078e0011 */
        /* <DEDUP_REMOVED lines=9> */
.L_x_1206:
        /* <DEDUP_REMOVED lines=10> */
.L_x_1207:
        /* <DEDUP_REMOVED lines=12> */
.L_x_1208:
        /* <DEDUP_REMOVED lines=10> */
.L_x_1209:
        /* <DEDUP_REMOVED lines=12> */
.L_x_1210:
        /* <DEDUP_REMOVED lines=10> */
.L_x_1211:
        /* <DEDUP_REMOVED lines=12> */
.L_x_1212:
        /* <DEDUP_REMOVED lines=10> */
.L_x_1213:
        /* <DEDUP_REMOVED lines=12> */
.L_x_1214:
[----:B------:R-:W-:Y:S01]  /*173a0*/  @!PT LDS RZ, [RZ] ;  /* 0x00000000fffff984 */ /* 0x000fe20000000800 */
[----:B------:R-:W-:Y:S01]  /*173b0*/  @!PT LDS RZ, [RZ] ;  /* 0x00000000fffff984 */ /* 0x000fe20000000800 */
[----:B------:R-:W-:Y:S01]  /*173c0*/  @!PT LDS RZ, [RZ] ;  /* 0x00000000fffff984 */ /* 0x000fe20000000800 */
[----:B------:R0:W-:Y:S01]  /*173d0*/  LDGSTS.E.BYPASS.LTC128B.128 [R0+0x5400], desc[UR36][R2.64+0x80], !P0 ;  /* 0x0540008002007fae */ /* 0x0001e2000c101d64 */
[----:B------:R-:W-:Y:S05]  /*173e0*/  BRA `(.L_x_1215) ;  /* 0xffffffc800b47947 */ /* 0x000fea000383ffff */
.L_x_1120:
[----:B------:R-:W-:Y:S01]  /*173f0*/  BSSY B0, `(.L_x_1216) ;  /* 0x0000008000007945 */ /* 0x000fe20003800000 */
[----:B------:R-:W-:Y:S02]  /*17400*/  IMAD.MOV.U32 R13, RZ, RZ, R34 ;  /* 0x000000ffff0d7224 */ /* 0x000fe400078e0022 */
[----:B------:R-:W-:Y:S02]  /*17410*/  IMAD.MOV.U32 R12, RZ, RZ, RZ ;  /* 0x000000ffff0c7224 */ /* 0x000fe400078e00ff */
[----:B------:R-:W-:Y:S02]  /*17420*/  IMAD.MOV.U32 R11, RZ, RZ, 0x1f ;  /* 0x0000001fff0b7424 */ /* 0x000fe400078e00ff */
[----:B------:R-:W-:-:S07]  /*17430*/  IMAD.MOV.U32 R15, RZ, RZ, -0x1 ;  /* 0xffffffffff0f7424 */ /* 0x000fce00078e00ff */
[----:B-----5:R-:W-:Y:S05]  /*17440*/  WARPSYNC.COLLECTIVE R15, `(.L_x_1217) ;  /* 0x000000000f087348 */ /* 0x020fea0003c00000 */
[----:B------:R0:W1:Y:S02]  /*17450*/  SHFL.IDX P6, R14, R13, R12, R11 ;  /* 0x0000000c0d0e7389 */ /* 0x00006400000c000b */
[----:B01---5:R-:W-:Y:S01]  /*17460*/  ENDCOLLECTIVE ;  /* 0x000000000000791b */ /* 0x023fe20003800000 */
.L_x_1217:
[----:B------:R-:W-:Y:S05]  /*17470*/  BSYNC B0 ;  /* 0x0000000000007941 */ /* 0x000fea0003800000 */
.L_x_1216:
[----:B------:R-:W-:Y:S05]  /*17480*/  BRA `(.L_x_1218) ;  /* 0xffffffcc00347947 */ /* 0x000fea000383ffff */
.L_x_1123:
[----:B-1----:R1:W2:Y:S02]  /*17490*/  SYNCS.PHASECHK.TRANS64.TRYWAIT P0, [R4+URZ+0x2a820], R0 ;  /* 0x02a82000040075a7 */ /* 0x0022a4000800017f */
[----:B--2---:R-:W-:Y:S05]  /*174a0*/  @!P0 NANOSLEEP.SYNCS 0x989680 ;  /* 0x009896800000895d */ /* 0x004fea0003900000 */
[----:B------:R-:W2:Y:S02]  /*174b0*/  @!P0 SYNCS.PHASECHK.TRANS64 P0, [R4+URZ+0x2a820], R0 ;  /* 0x02a82000040085a7 */ /* 0x000ea4000800007f */
[----:B--2---:R-:W-:Y:S05]  /*174c0*/  @!P0 BRA `(.L_x_1123) ;  /* 0xfffffffc00f08947 */ /* 0x004fea000383ffff */
[----:B------:R-:W-:Y:S05]  /*174d0*/  BRA `(.L_x_1219) ;  /* 0xffffffcc007c7947 */ /* 0x000fea000383ffff */
.L_x_1124:
[----:B------:R-:W2:Y:S01]  /*174e0*/  S2R R2, SR_TID.X ;  /* 0x0000000000027919 */ /* 0x000ea20000002100 */
[----:B------:R-:W-:Y:S01]  /*174f0*/  BSSY B0, `(.L_x_1220) ;  /* 0x000000a000007945 */ /* 0x000fe20003800000 */
        /* <DEDUP_REMOVED lines=9> */
.L_x_1221:
[----:B------:R-:W-:Y:S05]  /*17590*/  BSYNC B0 ;  /* 0x0000000000007941 */ /* 0x000fea0003800000 */
.L_x_1220:
[----:B------:R-:W-:Y:S05]  /*175a0*/  BRA `(.L_x_1222) ;  /* 0xffffffcc00647947 */ /* 0x000fea000383ffff */
.L_x_1127:
[----:B------:R-:W-:Y:S01]  /*175b0*/  BSSY B1, `(.L_x_1223) ;  /* 0x0000006000017945 */ /* 0x000fe20003800000 */
[----:B------:R-:W-:-:S07]  /*175c0*/  IMAD.MOV.U32 R15, RZ, RZ, -0x1 ;  /* 0xffffffffff0f7424 */ /* 0x000fce00078e00ff */
[----:B01---5:R-:W-:Y:S05]  /*175d0*/  WARPSYNC.COLLECTIVE R15, `(.L_x_1224) ;  /* 0x000000000f0c7348 */ /* 0x023fea0003c00000 */
[----:B------:R-:W-:Y:S02]  /*175e0*/  ELECT P6, UR62, PT ;  /* 0x00000000003e782f */ /* 0x000fe400038c0000 */
[----:B------:R-:W-:Y:S01]  /*175f0*/  MOV R14, UR62 ;  /* 0x0000003e000e7c02 */ /* 0x000fe20008000f00 */
[----:B01---5:R-:W-:Y:S10]  /*17600*/  ENDCOLLECTIVE ;  /* 0x000000000000791b */ /* 0x023ff40003800000 */
.L_x_1224:
[----:B------:R-:W-:Y:S05]  /*17610*/  BSYNC B1 ;  /* 0x0000000000017941 */ /* 0x000fea0003800000 */
.L_x_1223:
[----:B------:R-:W-:Y:S05]  /*17620*/  BRA `(.L_x_1225) ;  /* 0xffffffcc005c7947 */ /* 0x000fea000383ffff */
.L_x_1129:
[----:B-1----:R1:W2:Y:S02]  /*17630*/  SYNCS.PHASECHK.TRANS64.TRYWAIT P1, [R5+URZ+0x2a840], R0 ;  /* 0x02a84000050075a7 */ /* 0x0022a4000802017f */
[----:B--2---:R-:W-:Y:S05]  /*17640*/  @!P1 NANOSLEEP.SYNCS 0x989680 ;  /* 0x009896800000995d */ /* 0x004fea0003900000 */
[----:B------:R-:W2:Y:S02]  /*17650*/  @!P1 SYNCS.PHASECHK.TRANS64 P1, [R5+URZ+0x2a840], R0 ;  /* 0x02a84000050095a7 */ /* 0x000ea4000802007f */
[----:B--2---:R-:W-:Y:S05]  /*17660*/  @!P1 BRA `(.L_x_1129) ;  /* 0xfffffffc00f09947 */ /* 0x004fea000383ffff */
[----:B------:R-:W-:Y:S05]  /*17670*/  BRA `(.L_x_1226) ;  /* 0xffffffcc00847947 */ /* 0x000fea000383ffff */
.L_x_1131:
[----:B--2---:R2:W3:Y:S02]  /*17680*/  SYNCS.PHASECHK.TRANS64.TRYWAIT P1, [R23+URZ+0x2a840], R2 ;  /* 0x02a84002170075a7 */ /* 0x0044e4000802017f */
[----:B---3--:R-:W-:Y:S05]  /*17690*/  @!P1 NANOSLEEP.SYNCS 0x989680 ;  /* 0x009896800000995d */ /* 0x008fea0003900000 */
[----:B------:R-:W3:Y:S02]  /*176a0*/  @!P1 SYNCS.PHASECHK.TRANS64 P1, [R23+URZ+0x2a840], R2 ;  /* 0x02a84002170095a7 */ /* 0x000ee4000802007f */
[----:B---3--:R-:W-:Y:S05]  /*176b0*/  @!P1 BRA `(.L_x_1131) ;  /* 0xfffffffc00f09947 */ /* 0x008fea000383ffff */
[----:B------:R-:W-:Y:S05]  /*176c0*/  BRA `(.L_x_1227) ;  /* 0xffffffcc00907947 */ /* 0x000fea000383ffff */
.L_x_1133:
[----:B---3--:R3:W4:Y:S02]  /*176d0*/  SYNCS.PHASECHK.TRANS64.TRYWAIT P1, [R5+URZ+0x2a860], R0 ;  /* 0x02a86000050075a7 */ /* 0x008724000802017f */
[----:B----4-:R-:W-:Y:S05]  /*176e0*/  @!P1 NANOSLEEP.SYNCS 0x989680 ;  /* 0x009896800000995d */ /* 0x010fea0003900000 */
[----:B------:R-:W4:Y:S02]  /*176f0*/  @!P1 SYNCS.PHASECHK.TRANS64 P1, [R5+URZ+0x2a860], R0 ;  /* 0x02a86000050095a7 */ /* 0x000f24000802007f */
[----:B----4-:R-:W-:Y:S05]  /*17700*/  @!P1 BRA `(.L_x_1133) ;  /* 0xfffffffc00f09947 */ /* 0x010fea000383ffff */
[----:B------:R-:W-:Y:S05]  /*17710*/  BRA `(.L_x_1228) ;  /* 0xffffffcc008c7947 */ /* 0x000fea000383ffff */
.L_x_1229:
        /* <DEDUP_REMOVED lines=14> */
.L_x_15635:


//--------------------- .text._ZN7cutlass13device_kernelIN5flash11enable_sm90INS1_16FlashAttnFwdSm90INS1_25CollectiveMainloopFwdSm90ILi2EN4cute5tupleIJNS5_1CILi1EEES8_S8_EEENS6_IJNS7_ILi128EEENS7_ILi96EEENS7_ILi192EEEEEELi128ENS_6half_tEfNS_4arch4Sm90ELb0ELb1ELb1ELb1ELb1ELb0ELb0ELb1ELb1ELb1ELb0ELb0EEENS1_21CollectiveEpilogueFwdINS6_IJSA_SA_SB_EEES9_SE_SG_Li256ELb1ELb1ELb0ELb0EEENS1_36VarlenDynamicPersistentTileSchedulerILi128ELi96ELi256ELi128ELb0ELb1ELb1ELb1ELb0ELb1EEEEEEEEEvNT_6ParamsE --------------------------
	.section	.text._ZN7cutlass13device_kernelIN5flash11enable_sm90INS1_16FlashAttnFwdSm90INS1_25CollectiveMainloopFwdSm90ILi2EN4cute5tupleIJNS5_1CILi1EEES8_S8_EEENS6_IJNS7_ILi128EEENS7_ILi96EEENS7_ILi192EEEEEELi128ENS_6half_tEfNS_4arch4Sm90ELb0ELb1ELb1ELb1ELb1ELb0ELb0ELb1ELb1ELb1ELb0ELb0EEENS1_21CollectiveEpilogueFwdINS6_IJSA_SA_SB_EEES9_SE_SG_Li256ELb1ELb1ELb0ELb0EEENS1_36VarlenDynamicPersistentTileSchedulerILi128ELi96ELi256ELi128ELb0ELb1ELb1ELb1ELb0ELb1EEEEEEEEEvNT_6ParamsE,"ax",@progbits
	.align	128
.text._ZN7cutlass13device_kernelIN5flash11enable_sm90INS1_16FlashAttnFwdSm90INS1_25CollectiveMainloopFwdSm90ILi2EN4cute5tupleIJNS5_1CILi1EEES8_S8_EEENS6_IJNS7_ILi128EEENS7_ILi96EEENS7_ILi192EEEEEELi128ENS_6half_tEfNS_4arch4Sm90ELb0ELb1ELb1ELb1ELb1ELb0ELb0ELb1ELb1ELb1ELb0ELb0EEENS1_21CollectiveEpilogueFwdINS6_IJSA_SA_SB_EEES9_SE_SG_Li256ELb1ELb1ELb0ELb0EEENS1_36VarlenDynamicPersistentTileSchedulerILi128ELi96ELi256ELi128ELb0ELb1ELb1ELb1ELb0ELb1EEEEEEEEEvNT_6ParamsE:
        .type           _ZN7cutlass13device_kernelIN5flash11enable_sm90INS1_16FlashAttnFwdSm90INS1_25CollectiveMainloopFwdSm90ILi2EN4cute5tupleIJNS5_1CILi1EEES8_S8_EEENS6_IJNS7_ILi128EEENS7_ILi96EEENS7_ILi192EEEEEELi128ENS_6half_tEfNS_4arch4Sm90ELb0ELb1ELb1ELb1ELb1ELb0ELb0ELb1ELb1ELb1ELb0ELb0EEENS1_21CollectiveEpilogueFwdINS6_IJSA_SA_SB_EEES9_SE_SG_Li256ELb1ELb1ELb0ELb0EEENS1_36VarlenDynamicPersistentTileSchedulerILi128ELi96ELi256ELi128ELb0ELb1ELb1ELb1ELb0ELb1EEEEEEEEEvNT_6ParamsE,@function
        .size           _ZN7cutlass13device_kernelIN5flash11enable_sm90INS1_16FlashAttnFwdSm90INS1_25CollectiveMainloopFwdSm90ILi2EN4cute5tupleIJNS5_1CILi1EEES8_S8_EEENS6_IJNS7_ILi128EEENS7_ILi96EEENS7_ILi192EEEEEELi128ENS_6half_tEfNS_4arch4Sm90ELb0ELb1ELb1ELb1ELb1ELb0ELb0ELb1ELb1ELb1ELb0ELb0EEENS1_21CollectiveEpilogueFwdINS6_IJSA_SA_SB_EEES9_SE_SG_Li256ELb1ELb1ELb0ELb0EEENS1_36VarlenDynamicPersistentTileSchedulerILi128ELi96ELi256ELi128ELb0ELb1ELb1ELb1ELb0ELb1EEEEEEEEEvNT_6ParamsE,(.L_x_15636 - _ZN7cutlass13device_kernelIN5flash11enable_sm90INS1_16FlashAttnFwdSm90INS1_25CollectiveMainloopFwdSm90ILi2EN4cute5tupleIJNS5_1CILi1EEES8_S8_EEENS6_IJNS7_ILi128EEENS7_ILi96EEENS7_ILi192EEEEEELi128ENS_6half_tEfNS_4arch4Sm90ELb0ELb1ELb1ELb1ELb1ELb0ELb0ELb1ELb1ELb1ELb0ELb0EEENS1_21CollectiveEpilogueFwdINS6_IJSA_SA_SB_EEES9_SE_SG_Li256ELb1ELb1ELb0ELb0EEENS1_36VarlenDynamicPersistentTileSchedulerILi128ELi96ELi256ELi128ELb0ELb1ELb1ELb1ELb0ELb1EEEEEEEEEvNT_6ParamsE)
        .other          _ZN7cutlass13device_kernelIN5flash11enable_sm90INS1_16FlashAttnFwdSm90INS1_25CollectiveMainloopFwdSm90ILi2EN4cute5tupleIJNS5_1CILi1EEES8_S8_EEENS6_IJNS7_ILi128EEENS7_ILi96EEENS7_ILi192EEEEEELi128ENS_6half_tEfNS_4arch4Sm90ELb0ELb1ELb1ELb1ELb1ELb0ELb0ELb1ELb1ELb1ELb0ELb0EEENS1_21CollectiveEpilogueFwdINS6_IJSA_SA_SB_EEES9_SE_SG_Li256ELb1ELb1ELb0ELb0EEENS1_36VarlenDynamicPersistentTileSchedulerILi128ELi96ELi256ELi128ELb0ELb1ELb1ELb1ELb0ELb1EEEEEEEEEvNT_6ParamsE,@"STO_CUDA_ENTRY STV_DEFAULT"
_ZN7cutlass13device_kernelIN5flash11enable_sm90INS1_16FlashAttnFwdSm90INS1_25CollectiveMainloopFwdSm90ILi2EN4cute5tupleIJNS5_1CILi1EEES8_S8_EEENS6_IJNS7_ILi128EEENS7_ILi96EEENS7_ILi192EEEEEELi128ENS_6half_tEfNS_4arch4Sm90ELb0ELb1ELb1ELb1ELb1ELb0ELb0ELb1ELb1ELb1ELb0ELb0EEENS1_21CollectiveEpilogueFwdINS6_IJSA_SA_SB_EEES9_SE_SG_Li256ELb1ELb1ELb0ELb0EEENS1_36VarlenDynamicPersistentTileSchedulerILi128ELi96ELi256ELi128ELb0ELb1ELb1ELb1ELb0ELb1EEEEEEEEEvNT_6ParamsE:
        /* <DEDUP_REMOVED lines=45> */
.L_x_1230:
        /* <DEDUP_REMOVED lines=22> */
.L_x_1231:
        /* <DEDUP_REMOVED lines=18> */
.L_x_1232:
        /* <DEDUP_REMOVED lines=22> */
.L_x_1233:
        /* <DEDUP_REMOVED lines=23> */
.L_x_1234:
        /* <DEDUP_REMOVED lines=10> */
.L_x_1236:
[----:B------:R-:W-:-:S08]  /*08c0*/  NOP ;  /* 0x0000000000007918 */ /* 0x000fd00000000000 */
[----:B------:R-:W1:Y:S02]  /*08d0*/  USETMAXREG.TRY_ALLOC.CTAPOOL UP0, 0xe8 ;  /* 0x000000e8000079c8 */ /* 0x000e640008000600 */
[----:B-1----:R-:W-:-:S13]  /*08e0*/  PLOP3.LUT P0, PT, PT, PT, UP0, 0x80, 0x0 ;  /* 0x000000000000781c */ /* 0x002fda0003f0f008 */
[----:B------:R-:W-:Y:S05]  /*08f0*/  @!P0 BRA `(.L_x_1236) ;  /* 0xfffffffc00f08947 */ /* 0x000fea000383ffff */
[----:B------:R-:W1:Y:S08]  /*0900*/  S2UR UR5, SR_CgaCtaId ;  /* 0x00000000000579c3 */ /* 0x000e700000008800 */
[----:B------:R-:W-:Y:S06]  /*0910*/  BAR.ARV 0x8, 0x180 ;  /* 0x0206000000007b1d */ /* 0x000fec0000002000 */
[----:B------:R-:W-:-:S02]  /*0920*/  UMOV UR4, 0x400 ;  /* 0x0000040000047882 */ /* 0x000fc40000000000 */
[----:B------:R-:W-:Y:S01]  /*0930*/  BAR.SYNC.DEFER_BLOCKING 0x5, 0x180 ;  /* 0x0146000000007b1d */ /* 0x000fe20000010000 */
[----:B-1----:R-:W-:-:S09]  /*0940*/  ULEA UR4, UR5, UR4, 0x18 ;  /* 0x0000000405047291 */ /* 0x002fd2000f8ec03f */
[----:B------:R-:W1:Y:S01]  /*0950*/  LDS.128 R44, [UR4+0x2a8d0] ;  /* 0x02a8d004ff2c7984 */ /* 0x000e620008000c00 */
[----:B------:R-:W-:Y:S01]  /*0960*/  ULDC UR4, c[0x0][0xc3c] ;  /* 0x00030f0000047ab9 */ /* 0x000fe20000000800 */
[----:B------:R-:W-:Y:S06]  /*0970*/  BAR.ARV 0x4, 0x180 ;  /* 0x0106000000007b1d */ /* 0x000fec0000002000 */
[----:B-1----:R-:W-:-:S13]  /*0980*/  ISETP.GE.AND P0, PT, R47, UR4, PT ;  /* 0x000000042f007c0c */ /* 0x002fda000bf06270 */
[----:B------:R-:W-:Y:S05]  /*0990*/  @P0 EXIT ;  /* 0x000000000000094d */ /* 0x000fea0003800000 */
[----:B0-----:R-:W2:Y:S01]  /*09a0*/  LDL R2, [R1+0x18] ;  /* 0x0000180001027983 */ /* 0x001ea20000100800 */
[----:B------:R-:W-:Y:S01]  /*09b0*/  IMAD.MOV.U32 R166, RZ, RZ, RZ ;  /* 0x000000ffffa67224 */ /* 0x000fe200078e00ff */
[----:B------:R-:W-:Y:S01]  /*09c0*/  UMOV UR39, URZ ;  /* 0x0000003f00277c82 */ /* 0x000fe20008000000 */
[----:B------:R-:W-:Y:S01]  /*09d0*/  UMOV UR38, URZ ;  /* 0x0000003f00267c82 */ /* 0x000fe20008000000 */
[----:B------:R-:W0:Y:S02]  /*09e0*/  S2R R0, SR_TID.X ;  /* 0x0000000000007919 */ /* 0x000e240000002100 */
[----:B0-----:R-:W-:-:S05]  /*09f0*/  VIADD R174, R0, 0xffffff80 ;  /* 0xffffff8000ae7836 */ /* 0x001fca0000000000 */
[----:B------:R-:W-:-:S04]  /*0a00*/  SHF.R.S32.HI R3, RZ, 0x1f, R174 ;  /* 0x0000001fff037819 */ /* 0x000fc800000114ae */
[CC--:B------:R-:W-:Y:S02]  /*0a10*/  LEA.HI R0, R3.reuse, R174.reuse, RZ, 0x7 ;  /* 0x000000ae03007211 */ /* 0x0c0fe400078f38ff */
[CC--:B------:R-:W-:Y:S02]  /*0a20*/  LEA.HI R4, R3.reuse, R174.reuse, RZ, 0x5 ;  /* 0x000000ae03047211 */ /* 0x0c0fe400078f28ff */
[----:B------:R-:W-:Y:S02]  /*0a30*/  LOP3.LUT R167, R0, 0xffffff80, RZ, 0xc0, !PT ;  /* 0xffffff8000a77812 */ /* 0x000fe400078ec0ff */
[----:B------:R-:W-:Y:S01]  /*0a40*/  LEA.HI R11, R3, R174, RZ, 0x2 ;  /* 0x000000ae030b7211 */ /* 0x000fe200078f10ff */
[----:B------:R-:W-:Y:S01]  /*0a50*/  IMAD.SHL.U32 R4, R4, 0x20, RZ ;  /* 0x0000002004047824 */ /* 0x000fe200078e00ff */
[----:B------:R-:W-:Y:S01]  /*0a60*/  SHF.R.S32.HI R169, RZ, 0x7, R0 ;  /* 0x00000007ffa97819 */ /* 0x000fe20000011400 */
[----:B------:R-:W-:Y:S01]  /*0a70*/  IMAD.IADD R167, R174, 0x1, -R167 ;  /* 0x00000001aea77824 */ /* 0x000fe200078e0aa7 */
[----:B------:R-:W-:-:S02]  /*0a80*/  LOP3.LUT R11, R11, 0xfffffffc, RZ, 0xc0, !PT ;  /* 0xfffffffc0b0b7812 */ /* 0x000fc400078ec0ff */
[----:B------:R-:W-:Y:S02]  /*0a90*/  LOP3.LUT R4, R4, 0xfffffc00, RZ, 0xc0, !PT ;  /* 0xfffffc0004047812 */ /* 0x000fe400078ec0ff */
[----:B------:R-:W-:Y:S01]  /*0aa0*/  SHF.R.S32.HI R6, RZ, 0x1f, R167 ;  /* 0x0000001fff067819 */ /* 0x000fe200000114a7 */
[----:B------:R-:W-:Y:S01]  /*0ab0*/  IMAD.IADD R11, R174, 0x1, -R11 ;  /* 0x00000001ae0b7824 */ /* 0x000fe200078e0a0b */
[----:B------:R-:W-:Y:S02]  /*0ac0*/  LEA.HI R0, R0, R169, RZ, 0x1 ;  /* 0x000000a900007211 */ /* 0x000fe400078f08ff */
[CC--:B------:R-:W-:Y:S02]  /*0ad0*/  LEA.HI R8, R6.reuse, R167.reuse, RZ, 0x2 ;  /* 0x000000a706087211 */ /* 0x0c0fe400078f10ff */
[----:B------:R-:W-:Y:S02]  /*0ae0*/  LEA.HI R6, R6, R167, RZ, 0x5 ;  /* 0x000000a706067211 */ /* 0x000fe400078f28ff */
[----:B------:R-:W-:-:S02]  /*0af0*/  SHF.R.S32.HI R9, RZ, 0x2, R8 ;  /* 0x00000002ff097819 */ /* 0x000fc40000011408 */
[----:B------:R-:W-:Y:S02]  /*0b00*/  SHF.R.S32.HI R10, RZ, 0x1f, R8 ;  /* 0x0000001fff0a7819 */ /* 0x000fe40000011408 */
[----:B------:R-:W-:Y:S02]  /*0b10*/  SHF.R.S32.HI R6, RZ, 0x5, R6 ;  /* 0x00000005ff067819 */ /* 0x000fe40000011406 */
[----:B------:R-:W-:Y:S02]  /*0b20*/  LEA.HI R10, R10, R9, RZ, 0x3 ;  /* 0x000000090a0a7211 */ /* 0x000fe400078f18ff */
[----:B------:R-:W-:Y:S02]  /*0b30*/  LOP3.LUT R0, R0, 0x3fffffe, RZ, 0xc0, !PT ;  /* 0x03fffffe00007812 */ /* 0x000fe400078ec0ff */
[----:B------:R-:W-:Y:S02]  /*0b40*/  LOP3.LUT R10, R10, 0xfffffff8, RZ, 0xc0, !PT ;  /* 0xfffffff80a0a7812 */ /* 0x000fe400078ec0ff */
[----:B------:R-:W-:Y:S01]  /*0b50*/  LOP3.LUT R8, R8, 0x7ffffffc, RZ, 0xc0, !PT ;  /* 0x7ffffffc08087812 */ /* 0x000fe200078ec0ff */
[----:B------:R-:W-:-:S02]  /*0b60*/  IMAD.IADD R0, R169, 0x1, -R0 ;  /* 0x00000001a9007824 */ /* 0x000fc400078e0a00 */
[----:B------:R-:W-:Y:S02]  /*0b70*/  IMAD.IADD R9, R9, 0x1, -R10 ;  /* 0x0000000109097824 */ /* 0x000fe400078e0a0a */
[----:B------:R-:W-:Y:S02]  /*0b80*/  IMAD.IADD R19, R167, 0x1, -R8 ;  /* 0x00000001a7137824 */ /* 0x000fe400078e0a08 */
[----:B------:R-:W-:-:S04]  /*0b90*/  IMAD R9, R6, 0x10, R9 ;  /* 0x0000001006097824 */ /* 0x000fc800078e0209 */
[----:B------:R-:W-:Y:S01]  /*0ba0*/  IMAD R170, R0, 0x40, R9 ;  /* 0x0000004000aa7824 */ /* 0x000fe200078e0209 */
[----:B--2---:R-:W-:Y:S02]  /*0bb0*/  R2UR UR4, R2 ;  /* 0x00000000020472ca */ /* 0x004fe400000e0000 */
[CC--:B------:R-:W-:Y:S02]  /*0bc0*/  LEA.HI R2, R3.reuse, R174.reuse, RZ, 0x4 ;  /* 0x000000ae03027211 */ /* 0x0c0fe400078f20ff */
[----:B------:R-:W-:Y:S02]  /*0bd0*/  LEA.HI R3, R3, R174, RZ, 0x3 ;  /* 0x000000ae03037211 */ /* 0x000fe400078f18ff */
[----:B------:R-:W-:Y:S02]  /*0be0*/  SHF.R.S32.HI R7, RZ, 0x4, R2 ;  /* 0x00000004ff077819 */ /* 0x000fe40000011402 */
[C---:B------:R-:W-:Y:S02]  /*0bf0*/  LOP3.LUT R5, R2.reuse, 0x3fffff0, RZ, 0xc0, !PT ;  /* 0x03fffff002057812 */ /* 0x040fe400078ec0ff */
[----:B------:R-:W-:-:S02]  /*0c00*/  LEA.HI R2, R2, R7, RZ, 0x1 ;  /* 0x0000000702027211 */ /* 0x000fc400078f08ff */
[----:B------:R-:W-:Y:S01]  /*0c10*/  SHF.R.S32.HI R165, RZ, 0x3, R3 ;  /* 0x00000003ffa57819 */ /* 0x000fe20000011403 */
[----:B------:R-:W-:Y:S01]  /*0c20*/  IMAD.IADD R5, R174, 0x1, -R5 ;  /* 0x00000001ae057824 */ /* 0x000fe200078e0a05 */
[----:B------:R-:W-:Y:S01]  /*0c30*/  LOP3.LUT R2, R2, 0x1ffffffe, RZ, 0xc0, !PT ;  /* 0x1ffffffe02027812 */ /* 0x000fe200078ec0ff */
[----:B------:R-:W-:Y:S02]  /*0c40*/  ULOP3.LUT UR61, UR4, 0x1, URZ, 0xfc, !UPT ;  /* 0x00000001043d7892 */ /* 0x000fe4000f8efc3f */
[----:B------:R-:W-:Y:S01]  /*0c50*/  IMAD R5, R5, 0x40, R4 ;  /* 0x0000004005057824 */ /* 0x000fe200078e0204 */
[----:B------:R-:W-:Y:S01]  /*0c60*/  LEA.HI R4, R11, R11, RZ, 0x1 ;  /* 0x0000000b0b047211 */ /* 0x000fe200078f08ff */
[----:B------:R-:W-:Y:S01]  /*0c70*/  IMAD.IADD R2, R7, 0x1, -R2 ;  /* 0x0000000107027824 */ /* 0x000fe200078e0a02 */
[----:B------:R-:W-:Y:S02]  /*0c80*/  LOP3.LUT R7, R3, 0xfffffff8, RZ, 0xc0, !PT ;  /* 0xfffffff803077812 */ /* 0x000fe400078ec0ff */
[----:B------:R-:W-:Y:S01]  /*0c90*/  LOP3.LUT R4, R4, 0x1ffffffe, RZ, 0xc0, !PT ;  /* 0x1ffffffe04047812 */ /* 0x000fe200078ec0ff */
[----:B------:R-:W-:-:S02]  /*0ca0*/  IMAD R171, R2, 0x8, R5 ;  /* 0x0000000802ab7824 */ /* 0x000fc400078e0205 */
[----:B------:R-:W-:Y:S02]  /*0cb0*/  IMAD.IADD R162, R174, 0x1, -R7 ;  /* 0x00000001aea27824 */ /* 0x000fe400078e0a07 */
[----:B------:R-:W-:Y:S02]  /*0cc0*/  IMAD.IADD R11, R11, 0x1, -R4 ;  /* 0x000000010b0b7824 */ /* 0x000fe400078e0a04 */
[----:B------:R-:W-:Y:S02]  /*0cd0*/  IMAD.SHL.U32 R160, R162, 0x8, RZ ;  /* 0x00000008a2a07824 */ /* 0x000fe400078e00ff */
[----:B------:R-:W-:Y:S02]  /*0ce0*/  IMAD R22, R11, 0x8, R170 ;  /* 0x000000080b167824 */ /* 0x000fe400078e02aa */
[----:B------:R-:W-:Y:S01]  /*0cf0*/  VIADD R161, R160, 0x40 ;  /* 0x00000040a0a17836 */ /* 0x000fe20000000000 */
[----:B------:R-:W-:-:S04]  /*0d00*/  SHF.R.S32.HI R173, RZ, 0x1f, R160 ;  /* 0x0000001fffad7819 */ /* 0x000fc800000114a0 */
[----:B------:R-:W-:-:S07]  /*0d10*/  SHF.R.S32.HI R172, RZ, 0x1f, R161 ;  /* 0x0000001fffac7819 */ /* 0x000fce00000114a1 */
.L_x_1344:
[----:B0--34-:R-:W0:Y:S01]  /*0d20*/  LDC.64 R2, c[0x0][0xa28] ;  /* 0x00028a00ff027b82 */ /* 0x019e220000000a00 */
[----:B------:R-:W-:Y:S01]  /*0d30*/  IMAD.MOV.U32 R7, RZ, RZ, RZ ;  /* 0x000000ffff077224 */ /* 0x000fe200078e00ff */
[----:B------:R-:W-:Y:S01]  /*0d40*/  ULDC.64 UR4, c[0x0][0x418] ;  /* 0x0001060000047ab9 */ /* 0x000fe20000000a00 */
[----:B------:R-:W-:-:S05]  /*0d50*/  ULDC.64 UR6, c[0x0][0xa20] ;  /* 0x0002880000067ab9 */ /* 0x000fca0000000a00 */
[----:B--2---:R-:W1:Y:S01]  /*0d60*/  LDC.64 R4, c[0x0][0xa18] ;  /* 0x00028600ff047b82 */ /* 0x004e620000000a00 */
[----:B0-----:R-:W-:-:S04]  /*0d70*/  ISETP.NE.U32.AND P0, PT, R2, RZ, PT ;  /* 0x000000ff0200720c */ /* 0x001fc80003f05070 */
[----:B------:R-:W-:Y:S02]  /*0d80*/  ISETP.NE.AND.EX P0, PT, R3, RZ, PT, P0 ;  /* 0x000000ff0300720c */ /* 0x000fe40003f05300 */
[----:B-1----:R-:W-:-:S04]  /*0d90*/  ISETP.NE.U32.AND P1, PT, R4, RZ, PT ;  /* 0x000000ff0400720c */ /* 0x002fc80003f25070 */
[----:B------:R-:W-:-:S07]  /*0da0*/  ISETP.NE.AND.EX P1, PT, R5, RZ, PT, P1 ;  /* 0x000000ff0500720c */ /* 0x000fce0003f25310 */
[----:B------:R-:W0:Y:S08]  /*0db0*/  @P0 LDC.64 R2, c[0x0][0xa28] ;  /* 0x00028a00ff020b82 */ /* 0x000e300000000a00 */
[----:B------:R-:W1:Y:S01]  /*0dc0*/  @P1 LDC.64 R4, c[0x0][0xa18] ;  /* 0x00028600ff041b82 */ /* 0x000e620000000a00 */
[----:B0-----:R-:W-:-:S05]  /*0dd0*/  @P0 IMAD.WIDE R2, R47, 0x4, R2 ;  /* 0x000000042f020825 */ /* 0x001fca00078e0202 */
[----:B------:R0:W5:Y:S01]  /*0de0*/  @P0 LDG.E R7, desc[UR36][R2.64] ;  /* 0x0000002402070981 */ /* 0x000162000c1e1900 */
[----:B-1----:R-:W-:-:S05]  /*0df0*/  @P1 IMAD.WIDE R4, R47, 0x4, R4 ;  /* 0x000000042f041825 */ /* 0x002fca00078e0204 */
[----:B------:R0:W5:Y:S01]  /*0e00*/  @P1 LDG.E R17, desc[UR36][R4.64] ;  /* 0x0000002404111981 */ /* 0x000162000c1e1900 */
[----:B------:R-:W-:Y:S01]  /*0e10*/  UISETP.NE.U32.AND UP0, UPT, UR4, URZ, UPT ;  /* 0x0000003f0400728c */ /* 0x000fe2000bf05070 */
[----:B------:R-:W-:Y:S01]  /*0e20*/  ISETP.NE.U32.AND P2, PT, RZ, UR6, PT ;  /* 0x00000006ff007c0c */ /* 0x000fe2000bf45070 */
[----:B------:R-:W-:Y:S01]  /*0e30*/  IMAD.MOV.U32 R163, RZ, RZ, R46 ;  /* 0x000000ffffa37224 */ /* 0x000fe200078e002e */
[----:B------:R-:W-:Y:S01]  /*0e40*/  ULDC UR4, c[0x0][0x424] ;  /* 0x0001090000047ab9 */ /* 0x000fe20000000800 */
[----:B------:R-:W-:Y:S01]  /*0e50*/  UISETP.NE.AND.EX UP0, UPT, UR5, URZ, UPT, UP0 ;  /* 0x0000003f0500728c */ /* 0x000fe2000bf05300 */
[----:B------:R-:W-:Y:S02]  /*0e60*/  ISETP.NE.AND.EX P2, PT, RZ, UR7, PT, P2 ;  /* 0x00000007ff007c0c */ /* 0x000fe4000bf45320 */
[----:B------:R-:W-:Y:S01]  /*0e70*/  ULDC UR5, c[0x0][0x2f0] ;  /* 0x0000bc0000057ab9 */ /* 0x000fe20000000800 */
[----:B------:R-:W-:-:S04]  /*0e80*/  USEL UR4, UR4, 0x1, UP0 ;  /* 0x0000000104047887 */ /* 0x000fc80008000000 */
[----:B------:R-:W-:Y:S01]  /*0e90*/  UIMAD UR4, UR4, UR5, URZ ;  /* 0x00000005040472a4 */ /* 0x000fe2000f8e023f */
[----:B0-----:R-:W-:Y:S11]  /*0ea0*/  @P1 BRA `(.L_x_1237) ;  /* 0x0000000000281947 */ /* 0x001ff60003800000 */
[----:B------:R-:W-:Y:S01]  /*0eb0*/  ULDC.64 UR6, c[0x0][0xa00] ;  /* 0x0002800000067ab9 */ /* 0x000fe20000000a00 */
[----:B-----5:R-:W0:Y:S01]  /*0ec0*/  LDC R17, c[0x0][0x288] ;  /* 0x0000a200ff117b82 */ /* 0x020e220000000800 */
[----:B------:R-:W-:-:S04]  /*0ed0*/  ISETP.NE.U32.AND P0, PT, RZ, UR6, PT ;  /* 0x00000006ff007c0c */ /* 0x000fc8000bf05070 */
[----:B------:R-:W-:-:S13]  /*0ee0*/  ISETP.NE.AND.EX P0, PT, RZ, UR7, PT, P0 ;  /* 0x00000007ff007c0c */ /* 0x000fda000bf05300 */
[----:B------:R-:W-:Y:S05]  /*0ef0*/  @!P0 BRA `(.L_x_1237) ;  /* 0x0000000000148947 */ /* 0x000fea0003800000 */
[----:B------:R-:W1:Y:S02]  /*0f00*/  LDC.64 R2, c[0x0][0xa00] ;  /* 0x00028000ff027b82 */ /* 0x000e640000000a00 */
[----:B-1----:R-:W-:-:S05]  /*0f10*/  IMAD.WIDE R2, R47, 0x4, R2 ;  /* 0x000000042f027825 */ /* 0x002fca00078e0202 */
[----:B0-----:R-:W2:Y:S04]  /*0f20*/  LDG.E R17, desc[UR36][R2.64] ;  /* 0x0000002402117981 */ /* 0x001ea8000c1e1900 */
[----:B------:R-:W2:Y:S02]  /*0f30*/  LDG.E R0, desc[UR36][R2.64+0x4] ;  /* 0x0000042402007981 */ /* 0x000ea4000c1e1900 */
[----:B--2---:R-:W-:-:S07]  /*0f40*/  IMAD.IADD R17, R0, 0x1, -R17 ;  /* 0x0000000100117824 */ /* 0x004fce00078e0a11 */
.L_x_1237:
[----:B------:R-:W-:Y:S02]  /*0f50*/  IMAD.U32 R16, RZ, RZ, UR4 ;  /* 0x00000004ff107e24 */ /* 0x000fe4000f8e00ff */
[----:B------:R-:W-:Y:S01]  /*0f60*/  IMAD.MOV.U32 R164, RZ, RZ, R47 ;  /* 0x000000ffffa47224 */ /* 0x000fe200078e002f */
[----:B------:R-:W-:Y:S06]  /*0f70*/  @!P2 BRA `(.L_x_1238) ;  /* 0x000000000010a947 */ /* 0x000fec0003800000 */
[----:B------:R-:W1:Y:S02]  /*0f80*/  LDC.64 R2, c[0x0][0xa20] ;  /* 0x00028800ff027b82 */ /* 0x000e640000000a00 */
[----:B-1----:R-:W-:-:S05]  /*0f90*/  IMAD.WIDE R2, R47, 0x4, R2 ;  /* 0x000000042f027825 */ /* 0x002fca00078e0202 */
[----:B------:R1:W5:Y:S01]  /*0fa0*/  LDG.E R16, desc[UR36][R2.64] ;  /* 0x0000002402107981 */ /* 0x000362000c1e1900 */
[----:B------:R-:W-:Y:S05]  /*0fb0*/  BRA `(.L_x_1239) ;  /* 0x0000000000247947 */ /* 0x000fea0003800000 */
.L_x_1238:
[----:B------:R-:W-:Y:S02]  /*0fc0*/  ULDC.64 UR4, c[0x0][0xa08] ;  /* 0x0002820000047ab9 */ /* 0x000fe40000000a00 */
[----:B------:R-:W-:-:S04]  /*0fd0*/  ISETP.NE.U32.AND P0, PT, RZ, UR4, PT ;  /* 0x00000004ff007c0c */ /* 0x000fc8000bf05070 */
[----:B------:R-:W-:-:S13]  /*0fe0*/  ISETP.NE.AND.EX P0, PT, RZ, UR5, PT, P0 ;  /* 0x00000005ff007c0c */ /* 0x000fda000bf05300 */
[----:B------:R-:W-:Y:S05]  /*0ff0*/  @!P0 BRA `(.L_x_1239) ;  /* 0x0000000000148947 */ /* 0x000fea0003800000 */
[----:B------:R-:W1:Y:S02]  /*1000*/  LDC.64 R2, c[0x0][0xa08] ;  /* 0x00028200ff027b82 */ /* 0x000e640000000a00 */
[----:B-1----:R-:W-:-:S05]  /*1010*/  IMAD.WIDE R2, R47, 0x4, R2 ;  /* 0x000000042f027825 */ /* 0x002fca00078e0202 */
[----:B------:R-:W2:Y:S04]  /*1020*/  LDG.E R16, desc[UR36][R2.64] ;  /* 0x0000002402107981 */ /* 0x000ea8000c1e1900 */
[----:B------:R-:W2:Y:S02]  /*1030*/  LDG.E R5, desc[UR36][R2.64+0x4] ;  /* 0x0000042402057981 */ /* 0x000ea4000c1e1900 */
[----:B--2---:R-:W-:-:S07]  /*1040*/  IMAD.IADD R16, R5, 0x1, -R16 ;  /* 0x0000000105107824 */ /* 0x004fce00078e0a10 */
.L_x_1239:
[----:B------:R-:W2:Y:S01]  /*1050*/  LDL.LU R4, [R1] ;  /* 0x0000000001047983 */ /* 0x000ea20000300800 */
[----:B------:R-:W3:Y:S01]  /*1060*/  LDC R168, c[0x0][0x448] ;  /* 0x00011200ffa87b82 */ /* 0x000ee20000000800 */
[----:B------:R-:W-:Y:S02]  /*1070*/  IMAD.SHL.U32 R18, R45, 0x80, RZ ;  /* 0x000000802d127824 */ /* 0x000fe400078e00ff */
[----:B-----5:R-:W-:Y:S02]  /*1080*/  IMAD.IADD R16, R16, 0x1, -R7 ;  /* 0x0000000110107824 */ /* 0x020fe400078e0a07 */
[----:B------:R-:W-:-:S03]  /*1090*/  VIADD R0, R18, 0x7f ;  /* 0x0000007f12007836 */ /* 0x000fc60000000000 */
[----:B------:R-:W4:Y:S01]  /*10a0*/  LDC.64 R8, c[0x0][0x9e0] ;  /* 0x00027800ff087b82 */ /* 0x000f220000000a00 */
[----:B---3--:R-:W-:Y:S02]  /*10b0*/  ISETP.NE.AND P2, PT, R168, 0x1, PT ;  /* 0x00000001a800780c */ /* 0x008fe40003f45270 */
[----:B----4-:R-:W-:-:S11]  /*10c0*/  ISETP.GE.AND P1, PT, R9, 0x1, PT ;  /* 0x000000010900780c */ /* 0x010fd60003f26270 */
[----:B-1----:R-:W1:Y:S08]  /*10d0*/  @P2 LDC R3, c[0x0][0x44c] ;  /* 0x00011300ff032b82 */ /* 0x002e700000000800 */
[----:B------:R-:W3:Y:S01]  /*10e0*/  @P2 LDC R5, c[0x0][0x450] ;  /* 0x00011400ff052b82 */ /* 0x000ee20000000800 */
[----:B-1----:R-:W-:Y:S01]  /*10f0*/  @P2 IMAD.HI.U32 R2, R0, R3, RZ ;  /* 0x0000000300022227 */ /* 0x002fe200078e00ff */
[----:B0-----:R-:W-:-:S04]  /*1100*/  IADD3 R3, R16, 0x1, -R17 ;  /* 0x0000000110037810 */ /* 0x001fc80007ffe811 */
[----:B---3--:R-:W-:-:S05]  /*1110*/  @P2 SHF.R.U32.HI R0, RZ, R5, R2 ;  /* 0x00000005ff002219 */ /* 0x008fca0000011602 */
[----:B------:R-:W-:-:S04]  /*1120*/  IMAD.IADD R3, R3, 0x1, R0 ;  /* 0x0000000103037824 */ /* 0x000fc800078e0200 */
[----:B------:R-:W-:Y:S01]  /*1130*/  IMAD.IADD R0, R3, 0x1, R8 ;  /* 0x0000000103007824 */ /* 0x000fe200078e0208 */
[----:B--2---:R-:W-:-:S04]  /*1140*/  LOP3.LUT R4, R4, 0xffefffff, RZ, 0xc0, !PT ;  /* 0xffefffff04047812 */ /* 0x004fc800078ec0ff */
[----:B------:R-:W-:-:S04]  /*1150*/  @P2 LOP3.LUT R4, R4, 0x100000, RZ, 0xfc, !PT ;  /* 0x0010000004042812 */ /* 0x000fc800078efcff */
[----:B------:R-:W-:-:S04]  /*1160*/  LOP3.LUT R4, R4, 0xfff7ffff, RZ, 0xc0, !PT ;  /* 0xfff7ffff04047812 */ /* 0x000fc800078ec0ff */
[----:B------:R-:W-:-:S05]  /*1170*/  @P1 LOP3.LUT R4, R4, 0x80000, RZ, 0xfc, !PT ;  /* 0x0008000004041812 */ /* 0x000fca00078efcff */
[----:B------:R0:W-:Y:S01]  /*1180*/  STL [R1], R4 ;  /* 0x0000000401007387 */ /* 0x0001e20000100800 */
[----:B------:R-:W-:Y:S05]  /*1190*/  @!P1 BRA `(.L_x_1240) ;  /* 0x0000000000409947 */ /* 0x000fea0003800000 */
[C---:B------:R-:W-:Y:S01]  /*11a0*/  ISETP.GT.AND P0, PT, R3.reuse, RZ, PT ;  /* 0x000000ff0300720c */ /* 0x040fe20003f04270 */
[----:B------:R-:W-:-:S12]  /*11b0*/  VIADD R2, R3, 0xffffffff ;  /* 0xffffffff03027836 */ /* 0x000fd80000000000 */
[----:B------:R-:W-:Y:S05]  /*11c0*/  @P0 BRA `(.L_x_1241) ;  /* 0x00000000001c0947 */ /* 0x000fea0003800000 */
[----:B------:R-:W-:Y:S01]  /*11d0*/  ISETP.NE.AND P0, PT, R9, 0x1, PT ;  /* 0x000000010900780c */ /* 0x000fe20003f05270 */
[----:B------:R-:W-:-:S12]  /*11e0*/  IMAD.MOV R3, RZ, RZ, -R3 ;  /* 0x000000ffff037224 */ /* 0x000fd800078e0a03 */
[----:B0-----:R-:W0:Y:S02]  /*11f0*/  @P0 LDC.64 R4, c[0x0][0x9e8] ;  /* 0x00027a00ff040b82 */ /* 0x001e240000000a00 */
[----:B0-----:R-:W-:-:S05]  /*1200*/  @P0 IMAD.HI.U32 R2, R3, R4, RZ ;  /* 0x0000000403020227 */ /* 0x001fca00078e00ff */
[----:B------:R-:W-:-:S04]  /*1210*/  @P0 SHF.R.U32.HI R3, RZ, R5, R2 ;  /* 0x00000005ff030219 */ /* 0x000fc80000011602 */
[----:B------:R-:W-:Y:S01]  /*1220*/  LOP3.LUT R2, RZ, R3, RZ, 0x33, !PT ;  /* 0x00000003ff027212 */ /* 0x000fe200078e33ff */
[----:B------:R-:W-:Y:S06]  /*1230*/  BRA `(.L_x_1242) ;  /* 0x0000000000107947 */ /* 0x000fec0003800000 */
.L_x_1241:
[----:B------:R-:W-:-:S13]  /*1240*/  ISETP.NE.AND P0, PT, R9, 0x1, PT ;  /* 0x000000010900780c */ /* 0x000fda0003f05270 */
[----:B0-----:R-:W0:Y:S02]  /*1250*/  @P0 LDC.64 R4, c[0x0][0x9e8] ;  /* 0x00027a00ff040b82 */ /* 0x001e240000000a00 */
[----:B0-----:R-:W-:-:S05]  /*1260*/  @P0 IMAD.HI.U32 R4, R2, R4, RZ ;  /* 0x0000000402040227 */ /* 0x001fca00078e00ff */
[----:B------:R-:W-:-:S07]  /*1270*/  @P0 SHF.R.U32.HI R2, RZ, R5, R4 ;  /* 0x00000005ff020219 */ /* 0x000fce0000011604 */
.L_x_1242:
[----:B------:R-:W-:-:S05]  /*1280*/  IMAD R3, R2, R9, R9 ;  /* 0x0000000902037224 */ /* 0x000fca00078e0209 */
[----:B------:R-:W-:-:S07]  /*1290*/  VIMNMX R0, R0, R3, PT ;  /* 0x0000000300007248 */ /* 0x000fce0003fe0100 */
.L_x_1240:
[----:B------:R-:W1:Y:S01]  /*12a0*/  @P2 LDC R3, c[0x0][0x44c] ;  /* 0x00011300ff032b82 */ /* 0x000e620000000800 */
[----:B------:R-:W-:Y:S01]  /*12b0*/  VIADD R2, R0, 0x5f ;  /* 0x0000005f00027836 */ /* 0x000fe20000000000 */
[----:B------:R-:W-:Y:S01]  /*12c0*/  ULDC UR4, c[0x0][0x9dc] ;  /* 0x0002770000047ab9 */ /* 0x000fe20000000800 */
[----:B------:R-:W-:Y:S02]  /*12d0*/  VIADD R0, R16, 0x5f ;  /* 0x0000005f10007836 */ /* 0x000fe40000000000 */
[----:B0-----:R-:W-:Y:S02]  /*12e0*/  IMAD.MOV.U32 R4, RZ, RZ, R18 ;  /* 0x000000ffff047224 */ /* 0x001fe400078e0012 */
[----:B------:R-:W-:Y:S01]  /*12f0*/  IMAD.HI R0, R0, 0x2aaaaaab, RZ ;  /* 0x2aaaaaab00007827 */ /* 0x000fe200078e02ff */
[----:B------:R-:W0:Y:S03]  /*1300*/  @P2 LDC R6, c[0x0][0x450] ;  /* 0x00011400ff062b82 */ /* 0x000e260000000800 */
[----:B------:R-:W-:-:S04]  /*1310*/  IMAD.HI R2, R2, 0x2aaaaaab, RZ ;  /* 0x2aaaaaab02027827 */ /* 0x000fc800078e02ff */
[----:B------:R-:W-:Y:S01]  /*1320*/  IMAD.IADD R73, R16, 0x1, -R17 ;  /* 0x0000000110497824 */ /* 0x000fe200078e0a11 */
[----:B------:R-:W-:-:S04]  /*1330*/  SHF.R.U32.HI R5, RZ, 0x1f, R2 ;  /* 0x0000001fff057819 */ /* 0x000fc80000011602 */
[----:B------:R-:W-:Y:S01]  /*1340*/  LEA.HI.SX32 R72, R2, R5, 0x1c ;  /* 0x0000000502487211 */ /* 0x000fe200078fe2ff */
[----:B-1----:R-:W-:-:S05]  /*1350*/  @P2 IMAD.HI.U32 R3, R18, R3, RZ ;  /* 0x0000000312032227 */ /* 0x002fca00078e00ff */
[----:B0-----:R-:W-:Y:S02]  /*1360*/  @P2 SHF.R.U32.HI R4, RZ, R6, R3 ;  /* 0x00000006ff042219 */ /* 0x001fe40000011603 */
[----:B------:R-:W-:-:S04]  /*1370*/  SHF.R.U32.HI R3, RZ, 0x1f, R0 ;  /* 0x0000001fff037819 */ /* 0x000fc80000011600 */
[----:B------:R-:W-:Y:S01]  /*1380*/  LEA.HI.SX32 R3, R0, R3, 0x1c ;  /* 0x0000000300037211 */ /* 0x000fe200078fe2ff */
[----:B------:R-:W-:-:S03]  /*1390*/  IMAD.IADD R0, R73, 0x1, R4 ;  /* 0x0000000149007824 */ /* 0x000fc600078e0204 */
[----:B------:R-:W-:Y:S01]  /*13a0*/  VIMNMX R72, R3, R72, PT ;  /* 0x0000004803487248 */ /* 0x000fe20003fe0100 */
        /* <DEDUP_REMOVED lines=11> */
.L_x_1244:
[----:B------:R-:W-:-:S13]  /*1460*/  ISETP.NE.AND P0, PT, R9, 0x1, PT ;  /* 0x000000010900780c */ /* 0x000fda0003f05270 */
[----:B------:R-:W0:Y:S02]  /*1470*/  @P0 LDC.64 R4, c[0x0][0x9e8] ;  /* 0x00027a00ff040b82 */ /* 0x000e240000000a00 */
[----:B0-----:R-:W-:-:S05]  /*1480*/  @P0 IMAD.HI.U32 R4, R0, R4, RZ ;  /* 0x0000000400040227 */ /* 0x001fca00078e00ff */
[----:B------:R-:W-:-:S07]  /*1490*/  @P0 SHF.R.U32.HI R0, RZ, R5, R4 ;  /* 0x00000005ff000219 */ /* 0x000fce0000011604 */
.L_x_1245:
[----:B------:R-:W-:-:S05]  /*14a0*/  IMAD R3, R0, R9, RZ ;  /* 0x0000000900037224 */ /* 0x000fca00078e02ff */
[----:B------:R-:W-:-:S07]  /*14b0*/  VIMNMX R2, R2, R3, !PT ;  /* 0x0000000302027248 */ /* 0x000fce0007fe0100 */
.L_x_1243:
        /* <DEDUP_REMOVED lines=37> */
[----:B------:R-:W-:Y:S02]  /*1710*/  IMAD.MOV.U32 R8, RZ, RZ, RZ ;  /* 0x000000ffff087224 */ /* 0x000fe400078e00ff */
[----:B------:R-:W-:Y:S02]  /*1720*/  IMAD.MOV.U32 R91, RZ, RZ, RZ ;  /* 0x000000ffff5b7224 */ /* 0x000fe400078e00ff */
[----:B------:R-:W-:-:S02]  /*1730*/  IMAD.MOV.U32 R10, RZ, RZ, RZ ;  /* 0x000000ffff0a7224 */ /* 0x000fc400078e00ff */
        /* <DEDUP_REMOVED lines=35> */
.L_x_1247:
        /* <DEDUP_REMOVED lines=8> */
.L_x_1439:
[----:B------:R-:W-:Y:S05]  /*19f0*/  @!P0 BRA `(.L_x_1249) ;  /* 0x0000000000048947 */ /* 0x000fea0003800000 */
[----:B------:R-:W-:Y:S01]  /*1a00*/  BPT.TRAP 0x1 ;  /* 0x000000040000795c */ /* 0x000fe20000300000 */
.L_x_1249:
[----:B------:R-:W-:Y:S02]  /*1a10*/  IMAD.U32 R15, RZ, RZ, UR38 ;  /* 0x00000026ff0f7e24 */ /* 0x000fe4000f8e00ff */
[----:B0-----:R-:W-:-:S03]  /*1a20*/  IMAD.U32 R0, RZ, RZ, UR39 ;  /* 0x00000027ff007e24 */ /* 0x001fc6000f8e00ff */
[----:B------:R-:W-:Y:S02]  /*1a30*/  LEA R15, R15, UR40, 0x3 ;  /* 0x000000280f0f7c11 */ /* 0x000fe4000f8e18ff */
[----:B------:R-:W-:-:S04]  /*1a40*/  SHF.L.U32 R0, R0, 0x1f, RZ ;  /* 0x0000001f00007819 */ /* 0x000fc800000006ff */
[----:B------:R0:W1:Y:S01]  /*1a50*/  SYNCS.PHASECHK.TRANS64.TRYWAIT P1, [R15+URZ+0x2a830], R0 ;  /* 0x02a830000f0075a7 */ /* 0x000062000802017f */
[----:B------:R-:W-:Y:S05]  /*1a60*/  @!P0 BRA `(.L_x_1250) ;  /* 0x0000000000048947 */ /* 0x000fea0003800000 */
[----:B------:R-:W-:Y:S01]  /*1a70*/  BPT.TRAP 0x1 ;  /* 0x000000040000795c */ /* 0x000fe20000300000 */
.L_x_1250:
[----:B-1----:R-:W-:Y:S05]  /*1a80*/  @P1 BRA `(.L_x_1251) ;  /* 0x0000000000081947 */ /* 0x002fea0003800000 */
[----:B------:R-:W1:Y:S02]  /*1a90*/  SYNCS.PHASECHK.TRANS64.TRYWAIT P1, [R15+URZ+0x2a830], R0 ;  /* 0x02a830000f0075a7 */ /* 0x000e64000802017f */
[----:B-1----:R-:W-:Y:S05]  /*1aa0*/  @!P1 BRA `(.L_x_1252) ;  /* 0x0000014400f09947 */ /* 0x002fea0003800000 */
.L_x_1251:
        /* <DEDUP_REMOVED lines=99> */
.L_x_1253:
[----:B------:R-:W2:Y:S01]  /*20e0*/  LDL R90, [R1] ;  /* 0x00000000015a7983 */ /* 0x000ea20000100800 */
[----:B------:R-:W-:Y:S01]  /*20f0*/  ISETP.NE.AND P2, PT, R168, 0x1, PT ;  /* 0x00000001a800780c */ /* 0x000fe20003f45270 */
[----:B------:R-:W-:Y:S01]  /*2100*/  ULDC UR5, c[0x0][0x9d8] ;  /* 0x0002760000057ab9 */ /* 0x000fe20000000800 */
[----:B------:R-:W-:Y:S01]  /*2110*/  R2UR UR4, R15 ;  /* 0x000000000f0472ca */ /* 0x000fe200000e0000 */
[----:B------:R-:W-:Y:S01]  /*2120*/  FMUL.FTZ R3, R27, UR5 ;  /* 0x000000051b037c20 */ /* 0x000fe20008410000 */
[----:B------:R-:W-:Y:S01]  /*2130*/  FMUL.FTZ R25, R25, UR5 ;  /* 0x0000000519197c20 */ /* 0x000fe20008410000 */
[----:B------:R-:W-:Y:S01]  /*2140*/  FMUL.FTZ R9, R30, UR5 ;  /* 0x000000051e097c20 */ /* 0x000fe20008410000 */
[----:B------:R-:W-:Y:S01]  /*2150*/  FMUL.FTZ R28, R28, UR5 ;  /* 0x000000051c1c7c20 */ /* 0x000fe20008410000 */
[----:B01----:R-:W-:Y:S01]  /*2160*/  IMAD.MOV.U32 R15, RZ, RZ, -0x60 ;  /* 0xffffffa0ff0f7424 */ /* 0x003fe200078e00ff */
[----:B------:R0:W1:Y:S01]  /*2170*/  MUFU.TANH R74, R25 ;  /* 0x00000019004a7308 */ /* 0x0000620000002400 */
[----:B------:R-:W-:Y:S01]  /*2180*/  FMUL.FTZ R13, R24, UR5 ;  /* 0x00000005180d7c20 */ /* 0x000fe20008410000 */
[----:B------:R-:W-:Y:S01]  /*2190*/  FMUL.FTZ R0, R26, UR5 ;  /* 0x000000051a007c20 */ /* 0x000fe20008410000 */
[----:B------:R-:W-:Y:S01]  /*21a0*/  FMUL.FTZ R29, R29, UR5 ;  /* 0x000000051d1d7c20 */ /* 0x000fe20008410000 */
[----:B------:R-:W-:Y:S01]  /*21b0*/  FMUL.FTZ R11, R31, UR5 ;  /* 0x000000051f0b7c20 */ /* 0x000fe20008410000 */
[----:B------:R-:W3:Y:S01]  /*21c0*/  @P2 LDC R10, c[0x0][0x44c] ;  /* 0x00011300ff0a2b82 */ /* 0x000ee20000000800 */
[----:B------:R-:W-:Y:S01]  /*21d0*/  FMUL.FTZ R32, R32, UR5 ;  /* 0x0000000520207c20 */ /* 0x000fe20008410000 */
[----:B------:R-:W-:Y:S01]  /*21e0*/  UIADD3 UR4, UR4, 0x2a840, URZ ;  /* 0x0002a84004047890 */ /* 0x000fe2000fffe03f */
[----:B------:R4:W1:Y:S01]  /*21f0*/  MUFU.TANH R75, R28 ;  /* 0x0000001c004b7308 */ /* 0x0008620000002400 */
[----:B0-----:R-:W-:-:S02]  /*2200*/  IMAD.IADD R25, R22, 0x1, R18 ;  /* 0x0000000116197824 */ /* 0x001fc400078e0212 */
[----:B------:R-:W-:Y:S01]  /*2210*/  FMUL.FTZ R33, R33, UR5 ;  /* 0x0000000521217c20 */ /* 0x000fe20008410000 */
[----:B------:R-:W-:Y:S01]  /*2220*/  UPRMT UR4, UR60, 0x654, UR4 ;  /* 0x000006543c047896 */ /* 0x000fe20008000004 */
[----:B------:R-:W-:Y:S01]  /*2230*/  FMUL.FTZ R14, R34, UR5 ;  /* 0x00000005220e7c20 */ /* 0x000fe20008410000 */
[----:B------:R-:W0:Y:S01]  /*2240*/  @P2 LDC R27, c[0x0][0x450] ;  /* 0x00011400ff1b2b82 */ /* 0x000e220000000800 */
[----:B------:R-:W-:Y:S01]  /*2250*/  FMUL.FTZ R20, R35, UR5 ;  /* 0x0000000523147c20 */ /* 0x000fe20008410000 */
[----:B------:R-:W-:Y:S01]  /*2260*/  FMUL.FTZ R36, R36, UR5 ;  /* 0x0000000524247c20 */ /* 0x000fe20008410000 */
[----:B------:R-:W-:Y:S01]  /*2270*/  FMUL.FTZ R37, R37, UR5 ;  /* 0x0000000525257c20 */ /* 0x000fe20008410000 */
[----:B----4-:R-:W-:Y:S02]  /*2280*/  IMAD R28, R72, R15, 0x61 ;  /* 0x00000061481c7424 */ /* 0x010fe400078e020f */
        /* <DEDUP_REMOVED lines=30> */
[----:B------:R-:W-:Y:S01]  /*2470*/  FMUL.FTZ R63, R63, UR5 ;  /* 0x000000053f3f7c20 */ /* 0x000fe20008410000 */
[----:B------:R-:W-:Y:S01]  /*2480*/  IMAD R15, R72, -0x60, R16 ;  /* 0xffffffa0480f7824 */ /* 0x000fe200078e0210 */
[----:B------:R-:W3:Y:S01]  /*2490*/  MUFU.TANH R13, R13 ;  /* 0x0000000d000d7308 */ /* 0x000ee20000002400 */
[----:B------:R-:W-:Y:S01]  /*24a0*/  IMAD R27, R19, -0x2, R28 ;  /* 0xfffffffe131b7824 */ /* 0x000fe200078e021c */
[----:B------:R-:W-:Y:S01]  /*24b0*/  ULDC UR50, c[0x0][0x9dc] ;  /* 0x0002770000327ab9 */ /* 0x000fe20000000800 */
[----:B------:R-:W-:Y:S01]  /*24c0*/  FMUL.FTZ R43, R43, UR5 ;  /* 0x000000052b2b7c20 */ /* 0x000fe20008410000 */
[----:B------:R-:W-:Y:S01]  /*24d0*/  SYNCS.ARRIVE.TRANS64.RED.A1T0 RZ, [UR4], RZ ;  /* 0x000000ffffff79a7 */ /* 0x000fe20008100404 */
[----:B------:R-:W-:-:S02]  /*24e0*/  VIADD R26, R15, 0x60 ;  /* 0x000000600f1a7836 */ /* 0x000fc40000000000 */
[----:B------:R-:W-:Y:S01]  /*24f0*/  FMUL.FTZ R51, R51, UR5 ;  /* 0x0000000533337c20 */ /* 0x000fe20008410000 */
[----:B------:R-:W-:Y:S01]  /*2500*/  FMUL.FTZ R56, R56, UR5 ;  /* 0x0000000538387c20 */ /* 0x000fe20008410000 */
[----:B------:R-:W4:Y:S01]  /*2510*/  MUFU.TANH R0, R0 ;  /* 0x0000000000007308 */ /* 0x000f220000002400 */
[----:B------:R-:W-:Y:S01]  /*2520*/  ULOP3.LUT UR4, URZ, UR50, URZ, 0x33, !UPT ;  /* 0x000000323f047292 */ /* 0x000fe2000f8e333f */
[----:B------:R-:W-:Y:S01]  /*2530*/  IADD3 R15, -R17, R27, R16 ;  /* 0x0000001b110f7210 */ /* 0x000fe20007ffe110 */
[----:B------:R-:W-:Y:S01]  /*2540*/  FMUL.FTZ R53, R53, UR5 ;  /* 0x0000000535357c20 */ /* 0x000fe20008410000 */
[----:B------:R-:W-:Y:S01]  /*2550*/  FMUL.FTZ R59, R59, UR5 ;  /* 0x000000053b3b7c20 */ /* 0x000fe20008410000 */
[----:B------:R-:W-:Y:S01]  /*2560*/  FMUL.FTZ R60, R60, UR5 ;  /* 0x000000053c3c7c20 */ /* 0x000fe20008410000 */
[----:B------:R-:W-:Y:S02]  /*2570*/  ULDC UR5, c[0x0][0x9e0] ;  /* 0x0002780000057ab9 */ /* 0x000fe40000000800 */
        /* <DEDUP_REMOVED lines=28> */
[----:B------:R-:W0:Y:S01]  /*2740*/  MUFU.TANH R62, R62 ;  /* 0x0000003e003e7308 */ /* 0x000e220000002400 */
[----:B--2---:R-:W-:-:S07]  /*2750*/  LOP3.LUT P1, RZ, R90, 0x80000, RZ, 0xc0, !PT ;  /* 0x000800005aff7812 */ /* 0x004fce000782c0ff */
[----:B------:R-:W2:Y:S08]  /*2760*/  MUFU.TANH R81, R63 ;  /* 0x0000003f00517308 */ /* 0x000eb00000002400 */
        /* <DEDUP_REMOVED lines=10> */
[----:B------:R1:W2:Y:S01]  /*2810*/  MUFU.TANH R39, R56 ;  /* 0x0000003800277308 */ /* 0x0002a20000002400 */
[----:B-----5:R-:W-:-:S07]  /*2820*/  IMAD R51, R19, -0x2, R26 ;  /* 0xfffffffe13337824 */ /* 0x020fce00078e021a */
[----:B------:R5:W2:Y:S01]  /*2830*/  MUFU.TANH R43, R53 ;  /* 0x00000035002b7308 */ /* 0x000aa20000002400 */
[----:B-1----:R-:W-:-:S05]  /*2840*/  VIADD R56, R15, UR5 ;  /* 0x000000050f387c36 */ /* 0x002fca0008000000 */
[----:B0-----:R-:W-:Y:S02]  /*2850*/  VIADDMNMX R26, R30, R56, R51, PT ;  /* 0x000000381e1a7246 */ /* 0x001fe40003800133 */
[----:B------:R0:W1:Y:S01]  /*2860*/  MUFU.TANH R78, R59 ;  /* 0x0000003b004e7308 */ /* 0x0000620000002400 */
[----:B-----5:R-:W-:-:S07]  /*2870*/  VIADD R53, R15, UR4 ;  /* 0x000000040f357c36 */ /* 0x020fce0008000000 */
[----:B------:R5:W1:Y:S01]  /*2880*/  MUFU.TANH R35, R60 ;  /* 0x0000003c00237308 */ /* 0x000a620000002400 */
[----:B0-----:R-:W-:Y:S02]  /*2890*/  VIADD R59, R28, 0xffffffff ;  /* 0xffffffff1c3b7836 */ /* 0x001fe40000000000 */
[----:B------:R-:W-:Y:S02]  /*28a0*/  IMAD.IADD R28, R53, 0x1, R30 ;  /* 0x00000001351c7824 */ /* 0x000fe400078e021e */
[----:B-----5:R-:W-:Y:S01]  /*28b0*/  VIADD R60, R27, 0xffffffff ;  /* 0xffffffff1b3c7836 */ /* 0x020fe20000000000 */
[----:B--234-:R-:W-:Y:S06]  /*28c0*/  @!P1 BRA `(.L_x_1254) ;  /* 0x00000000005c9947 */ /* 0x01cfec0003800000 */
[----:B------:R-:W-:Y:S01]  /*28d0*/  IADD3 R15, -R17, R16, R30 ;  /* 0x00000010110f7210 */ /* 0x000fe20007ffe11e */
        /* <DEDUP_REMOVED lines=12> */
.L_x_1256:
[----:B------:R-:W-:Y:S02]  /*29a0*/  ULDC UR4, c[0x0][0x9e4] ;  /* 0x0002790000047ab9 */ /* 0x000fe40000000800 */
[----:B------:R-:W-:-:S05]  /*29b0*/  IMAD.U32 R27, RZ, RZ, UR4 ;  /* 0x00000004ff1b7e24 */ /* 0x000fca000f8e00ff */
[----:B------:R-:W-:-:S13]  /*29c0*/  ISETP.NE.AND P1, PT, R27, 0x1, PT ;  /* 0x000000011b00780c */ /* 0x000fda0003f25270 */
[----:B------:R-:W0:Y:S02]  /*29d0*/  @P1 LDC.64 R66, c[0x0][0x9e8] ;  /* 0x00027a00ff421b82 */ /* 0x000e240000000a00 */
[----:B0-----:R-:W-:-:S05]  /*29e0*/  @P1 IMAD.HI.U32 R30, R15, R66, RZ ;  /* 0x000000420f1e1227 */ /* 0x001fca00078e00ff */
[----:B------:R-:W-:-:S07]  /*29f0*/  @P1 SHF.R.U32.HI R15, RZ, R67, R30 ;  /* 0x00000043ff0f1219 */ /* 0x000fce000001161e */
.L_x_1257:
[----:B------:R-:W-:Y:S05]  /*2a00*/  BSYNC B0 ;  /* 0x0000000000007941 */ /* 0x000fea0003800000 */
.L_x_1255:
[----:B------:R-:W-:-:S05]  /*2a10*/  IMAD R15, R15, R27, R60 ;  /* 0x0000001b0f0f7224 */ /* 0x000fca00078e023c */
[----:B------:R-:W-:Y:S02]  /*2a20*/  VIADDMNMX R26, R15, R27, R26, PT ;  /* 0x0000001b0f1a7246 */ /* 0x000fe4000380011a */
[----:B------:R-:W-:-:S07]  /*2a30*/  VIMNMX R28, R28, R15, !PT ;  /* 0x0000000f1c1c7248 */ /* 0x000fce0007fe0100 */
.L_x_1254:
[C---:B------:R-:W-:Y:S01]  /*2a40*/  ISETP.GE.AND P6, PT, R59.reuse, 0x9, PT ;  /* 0x000000093b00780c */ /* 0x040fe20003fc6270 */
[----:B------:R-:W0:Y:S01]  /*2a50*/  SHFL.IDX PT, R30, R25, 0x1, 0x1c1f ;  /* 0x003c1f00191e7f89 */ /* 0x000e2200000e0000 */
[C---:B------:R-:W-:Y:S02]  /*2a60*/  ISETP.GE.AND P1, PT, R59.reuse, 0x2, PT ;  /* 0x000000023b00780c */ /* 0x040fe40003f26270 */
        /* <DEDUP_REMOVED lines=34> */
[C---:B------:R-:W-:Y:S02]  /*2c90*/  ISETP.GE.AND P3, PT, R59.reuse, 0x22, PT ;  /* 0x000000223b00780c */ /* 0x040fe40003f66270 */
        /* <DEDUP_REMOVED lines=50> */
[----:B-1----:R-:W-:Y:S02]  /*2fc0*/  FSEL R35, R35, -INF , !P2 ;  /* 0xff80000023237808 */ /* 0x002fe40005000000 */
        /* <DEDUP_REMOVED lines=24> */
[----:B------:R-:W-:Y:S01]  /*3150*/  ISETP.GT.AND P5, PT, R28, 0x59, !P5 ;  /* 0x000000591c00780c */ /* 0x000fe20006fa4270 */
[----:B0-----:R-:W-:-:S03]  /*3160*/  IMAD.IADD R28, R53, 0x1, R30 ;  /* 0x00000001351c7824 */ /* 0x001fc600078e021e */
[----:B------:R-:W-:Y:S02]  /*3170*/  ISETP.LT.OR P5, PT, R26, 0x5a, P5 ;  /* 0x0000005a1a00780c */ /* 0x000fe40002fa1670 */
[----:B------:R-:W-:Y:S02]  /*3180*/  VIADDMNMX R26, R30, R56, R51, PT ;  /* 0x000000381e1a7246 */ /* 0x000fe40003800133 */
[----:B------:R-:W-:Y:S02]  /*3190*/  FSEL R29, R69, -INF , !P5 ;  /* 0xff800000451d7808 */ /* 0x000fe40006800000 */
[----:B------:R-:W-:-:S13]  /*31a0*/  LOP3.LUT P5, RZ, R90, 0x80000, RZ, 0xc0, !PT ;  /* 0x000800005aff7812 */ /* 0x000fda00078ac0ff */
[----:B------:R-:W-:Y:S05]  /*31b0*/  @!P5 BRA `(.L_x_1258) ;  /* 0x00000000005cd947 */ /* 0x000fea0003800000 */
        /* <DEDUP_REMOVED lines=13> */
.L_x_1260:
[----:B------:R-:W-:Y:S02]  /*3290*/  ULDC UR4, c[0x0][0x9e4] ;  /* 0x0002790000047ab9 */ /* 0x000fe40000000800 */
[----:B------:R-:W-:-:S05]  /*32a0*/  IMAD.U32 R25, RZ, RZ, UR4 ;  /* 0x00000004ff197e24 */ /* 0x000fca000f8e00ff */
[----:B------:R-:W-:-:S13]  /*32b0*/  ISETP.NE.AND P5, PT, R25, 0x1, PT ;  /* 0x000000011900780c */ /* 0x000fda0003fa5270 */
[----:B------:R-:W0:Y:S02]  /*32c0*/  @P5 LDC.64 R40, c[0x0][0x9e8] ;  /* 0x00027a00ff285b82 */ /* 0x000e240000000a00 */
[----:B0-----:R-:W-:-:S05]  /*32d0*/  @P5 IMAD.HI.U32 R30, R13, R40, RZ ;  /* 0x000000280d1e5227 */ /* 0x001fca00078e00ff */
[----:B------:R-:W-:-:S07]  /*32e0*/  @P5 SHF.R.U32.HI R13, RZ, R41, R30 ;  /* 0x00000029ff0d5219 */ /* 0x000fce000001161e */
.L_x_1261:
[----:B------:R-:W-:Y:S05]  /*32f0*/  BSYNC B0 ;  /* 0x0000000000007941 */ /* 0x000fea0003800000 */
.L_x_1259:
[----:B------:R-:W-:-:S05]  /*3300*/  IMAD R13, R13, R25, R60 ;  /* 0x000000190d0d7224 */ /* 0x000fca00078e023c */
[----:B------:R-:W-:Y:S02]  /*3310*/  VIADDMNMX R26, R13, R25, R26, PT ;  /* 0x000000190d1a7246 */ /* 0x000fe4000380011a */
[----:B------:R-:W-:-:S07]  /*3320*/  VIMNMX R28, R28, R13, !PT ;  /* 0x0000000d1c1c7248 */ /* 0x000fce0007fe0100 */
.L_x_1258:
        /* <DEDUP_REMOVED lines=56> */
[----:B------:R-:W-:Y:S02]  /*36b0*/  ISETP.NE.AND P6, PT, R75, RZ, PT ;  /* 0x000000ff4b00720c */ /* 0x000fe40003fc5270 */
[----:B------:R-:W-:Y:S01]  /*36c0*/  FSEL R75, R46, -INF , !P1 ;  /* 0xff8000002e4b7808 */ /* 0x000fe20004800000 */
[----:B------:R-:W-:Y:S01]  /*36d0*/  IMAD.MOV.U32 R46, RZ, RZ, R18 ;  /* 0x000000ffff2e7224 */ /* 0x000fe200078e0012 */
        /* <DEDUP_REMOVED lines=17> */
[----:B------:R-:W-:Y:S02]  /*37f0*/  ISETP.NE.AND P1, PT, R48, RZ, PT ;  /* 0x000000ff3000720c */ /* 0x000fe40003f25270 */
        /* <DEDUP_REMOVED lines=90> */
[----:B------:R-:W-:Y:S01]  /*3da0*/  MUFU.EX2 R158, R158 ;  /* 0x0000009e009e7308 */ /* 0x000fe20000000800 */
[-CC-:B------:R-:W-:Y:S01]  /*3db0*/  FFMA.FTZ R43, R43, R14.reuse, -R30.reuse ;  /* 0x0000000e2b2b7223 */ /* 0x180fe2000001081e */
[--C-:B------:R-:W-:Y:S01]  /*3dc0*/  FFMA.FTZ R39, R39, R14, -R30.reuse ;  /* 0x0000000e27277223 */ /* 0x100fe2000001081e */
[----:B------:R-:W-:Y:S01]  /*3dd0*/  FMNMX.FTZ R20, R89, R20, !PT ;  /* 0x0000001459147209 */ /* 0x000fe20007810000 */
[-CC-:B------:R-:W-:Y:S01]  /*3de0*/  FFMA.FTZ R37, R37, R14.reuse, -R30.reuse ;  /* 0x0000000e25257223 */ /* 0x180fe2000001081e */
[-CC-:B------:R-:W-:Y:S01]  /*3df0*/  FFMA.FTZ R35, R35, R14.reuse, -R30.reuse ;  /* 0x0000000e23237223 */ /* 0x180fe2000001081e */
[-CC-:B------:R-:W-:Y:S01]  /*3e00*/  FFMA.FTZ R31, R31, R14.reuse, -R30.reuse ;  /* 0x0000000e1f1f7223 */ /* 0x180fe2000001081e */
[----:B------:R-:W-:Y:S01]  /*3e10*/  FFMA.FTZ R27, R27, R14, -R30 ;  /* 0x0000000e1b1b7223 */ /* 0x000fe2000001081e */
[----:B------:R-:W1:Y:S01]  /*3e20*/  SHFL.BFLY PT, R55, R20, 0x2, 0x1f ;  /* 0x0c401f0014377f89 */ /* 0x000e6200000e0000 */
[----:B------:R2:W-:Y:S01]  /*3e30*/  MUFU.EX2 R99, R10 ;  /* 0x0000000a00637308 */ /* 0x0005e20000000800 */
[----:B------:R-:W-:-:S07]  /*3e40*/  ISETP.NE.AND P5, PT, R168, 0x1, PT ;  /* 0x00000001a800780c */ /* 0x000fce0003fa5270 */
[----:B------:R-:W-:Y:S01]  /*3e50*/  MUFU.EX2 R32, R32 ;  /* 0x0000002000207308 */ /* 0x000fe20000000800 */
[----:B--2---:R-:W-:-:S05]  /*3e60*/  FFMA.FTZ R10, R15, R14, -R30 ;  /* 0x0000000e0f0a7223 */ /* 0x004fca000001081e */
[----:B------:R-:W2:Y:S02]  /*3e70*/  @P5 LDC R48, c[0x0][0x450] ;  /* 0x00011400ff305b82 */ /* 0x000ea40000000800 */
[----:B------:R-:W3:Y:S01]  /*3e80*/  MUFU.EX2 R93, R34 ;  /* 0x00000022005d7308 */ /* 0x000ee20000000800 */
[----:B-1----:R-:W-:-:S07]  /*3e90*/  FMNMX.FTZ R55, R20, R55, !PT ;  /* 0x0000003714377209 */ /* 0x002fce0007810000 */
[----:B------:R0:W-:Y:S01]  /*3ea0*/  MUFU.EX2 R138, R29 ;  /* 0x0000001d008a7308 */ /* 0x0001e20000000800 */
[----:B------:R-:W1:Y:S07]  /*3eb0*/  SHFL.BFLY PT, R2, R55, 0x1, 0x1f ;  /* 0x0c201f0037027f89 */ /* 0x000e6e00000e0000 */
[----:B------:R-:W-:Y:S01]  /*3ec0*/  MUFU.EX2 R36, R36 ;  /* 0x0000002400247308 */ /* 0x000fe20000000800 */
[----:B0-----:R-:W-:Y:S01]  /*3ed0*/  FADD.FTZ R29, R156, R25 ;  /* 0x000000199c1d7221 */ /* 0x001fe20000010000 */
[----:B---3--:R-:W-:-:S02]  /*3ee0*/  F2FP.F16.F32.PACK_AB R152, R93, R32 ;  /* 0x000000205d98723e */ /* 0x008fc400000000ff */
[----:B------:R-:W-:Y:S01]  /*3ef0*/  F2FP.F16.F32.PACK_AB R156, R25, R156 ;  /* 0x0000009c199c723e */ /* 0x000fe200000000ff */
[----:B------:R-:W-:Y:S01]  /*3f00*/  FADD.FTZ R38, R158, R29 ;  /* 0x0000001d9e267221 */ /* 0x000fe20000010000 */
[C---:B------:R-:W-:Y:S02]  /*3f10*/  F2FP.F16.F32.PACK_AB R158, R91.reuse, R158 ;  /* 0x0000009e5b9e723e */ /* 0x040fe400000000ff */
[----:B------:R-:W0:Y:S01]  /*3f20*/  MUFU.EX2 R95, R24 ;  /* 0x00000018005f7308 */ /* 0x000e220000000800 */
[----:B------:R-:W-:-:S04]  /*3f30*/  FADD.FTZ R29, R91, R38 ;  /* 0x000000265b1d7221 */ /* 0x000fc80000010000 */
[----:B------:R-:W-:-:S03]  /*3f40*/  FADD.FTZ R40, R32, R29 ;  /* 0x0000001d20287221 */ /* 0x000fc60000010000 */
[----:B------:R-:W3:Y:S01]  /*3f50*/  MUFU.EX2 R28, R28 ;  /* 0x0000001c001c7308 */ /* 0x000ee20000000800 */
[----:B-1----:R-:W-:-:S04]  /*3f60*/  FMNMX.FTZ R15, R55, R2, !PT ;  /* 0x00000002370f7209 */ /* 0x002fc80007810000 */
[C---:B------:R-:W-:Y:S01]  /*3f70*/  FSETP.NEU.FTZ.AND P1, PT, R15.reuse, -INF , PT ;  /* 0xff8000000f00780b */ /* 0x040fe20003f3d000 */
[----:B------:R-:W-:Y:S02]  /*3f80*/  FMUL.FTZ R2, R15, R14 ;  /* 0x0000000e0f027220 */ /* 0x000fe40000410000 */
[----:B------:R1:W-:Y:S01]  /*3f90*/  MUFU.EX2 R142, R33 ;  /* 0x00000021008e7308 */ /* 0x0003e20000000800 */
[----:B0-----:R-:W-:Y:S02]  /*3fa0*/  F2FP.F16.F32.PACK_AB R154, R95, R36 ;  /* 0x000000245f9a723e */ /* 0x001fe400000000ff */
[----:B------:R-:W-:Y:S02]  /*3fb0*/  FSEL R2, R2, RZ, P1 ;  /* 0x000000ff02027208 */ /* 0x000fe40000800000 */
[----:B---3--:R-:W-:-:S03]  /*3fc0*/  F2FP.F16.F32.PACK_AB R148, R97, R28 ;  /* 0x0000001c6194723e */ /* 0x008fc600000000ff */
        /* <DEDUP_REMOVED lines=9> */
[-C--:B------:R-:W-:Y:S01]  /*4060*/  FFMA.FTZ R67, R67, R14.reuse, -R2 ;  /* 0x0000000e43437223 */ /* 0x080fe20000010802 */
[----:B-1----:R-:W-:Y:S01]  /*4070*/  FADD.FTZ R33, R93, R40 ;  /* 0x000000285d217221 */ /* 0x002fe20000010000 */
[-CC-:B------:R-:W-:Y:S01]  /*4080*/  FFMA.FTZ R69, R69, R14.reuse, -R2.reuse ;  /* 0x0000000e45457223 */ /* 0x180fe20000010802 */
[-CC-:B------:R-:W-:Y:S01]  /*4090*/  FFMA.FTZ R71, R71, R14.reuse, -R2.reuse ;  /* 0x0000000e47477223 */ /* 0x180fe20000010802 */
[-CC-:B------:R-:W-:Y:S01]  /*40a0*/  FFMA.FTZ R75, R75, R14.reuse, -R2.reuse ;  /* 0x0000000e4b4b7223 */ /* 0x180fe20000010802 */
[----:B------:R-:W-:Y:S01]  /*40b0*/  FADD.FTZ R42, R36, R33 ;  /* 0x00000021242a7221 */ /* 0x000fe20000010000 */
[-CC-:B------:R-:W-:Y:S01]  /*40c0*/  FFMA.FTZ R21, R21, R14.reuse, -R2.reuse ;  /* 0x0000000e15157223 */ /* 0x180fe20000010802 */
[----:B------:R-:W0:Y:S01]  /*40d0*/  MUFU.EX2 R57, R57 ;  /* 0x0000003900397308 */ /* 0x000e220000000800 */
[-C--:B------:R-:W-:Y:S01]  /*40e0*/  FFMA.FTZ R77, R77, R14.reuse, -R2 ;  /* 0x0000000e4d4d7223 */ /* 0x080fe20000010802 */
[----:B------:R-:W-:Y:S01]  /*40f0*/  FADD.FTZ R33, R95, R42 ;  /* 0x0000002a5f217221 */ /* 0x000fe20000010000 */
[-CC-:B------:R-:W-:Y:S01]  /*4100*/  FFMA.FTZ R79, R79, R14.reuse, -R2.reuse ;  /* 0x0000000e4f4f7223 */ /* 0x180fe20000010802 */
[-CC-:B------:R-:W-:Y:S01]  /*4110*/  FFMA.FTZ R53, R53, R14.reuse, -R2.reuse ;  /* 0x0000000e35357223 */ /* 0x180fe20000010802 */
[-CC-:B------:R-:W-:Y:S01]  /*4120*/  FFMA.FTZ R41, R41, R14.reuse, -R2.reuse ;  /* 0x0000000e29297223 */ /* 0x180fe20000010802 */
[----:B------:R-:W-:Y:S01]  /*4130*/  FADD.FTZ R42, R28, R33 ;  /* 0x000000211c2a7221 */ /* 0x000fe20000010000 */
        /* <DEDUP_REMOVED lines=8> */
[----:B------:R-:W-:Y:S01]  /*41c0*/  FFMA.FTZ R89, R89, R14, -R2 ;  /* 0x0000000e59597223 */ /* 0x000fe20000010802 */
[----:B------:R-:W3:Y:S01]  /*41d0*/  MUFU.EX2 R12, R61 ;  /* 0x0000003d000c7308 */ /* 0x000ee20000000800 */
[----:B0-----:R-:W-:Y:S01]  /*41e0*/  FADD.FTZ R38, R0, R57 ;  /* 0x0000003900267221 */ /* 0x001fe20000010000 */
[----:B------:R-:W-:-:S02]  /*41f0*/  F2FP.F16.F32.PACK_AB R150, R99, R8 ;  /* 0x000000086396723e */ /* 0x000fc400000000ff */
[----:B------:R-:W-:-:S04]  /*4200*/  F2FP.F16.F32.PACK_AB R157, R57, R0 ;  /* 0x00000000399d723e */ /* 0x000fc800000000ff */
[----:B------:R-:W0:Y:S01]  /*4210*/  MUFU.EX2 R63, R63 ;  /* 0x0000003f003f7308 */ /* 0x000e220000000800 */
[----:B-1----:R-:W-:-:S07]  /*4220*/  FADD.FTZ R29, R59, R38 ;  /* 0x000000263b1d7221 */ /* 0x002fce0000010000 */
[----:B------:R-:W1:Y:S01]  /*4230*/  MUFU.EX2 R20, R65 ;  /* 0x0000004100147308 */ /* 0x000e620000000800 */
[C---:B---3--:R-:W-:Y:S01]  /*4240*/  FADD.FTZ R40, R12.reuse, R29 ;  /* 0x0000001d0c287221 */ /* 0x048fe20000010000 */
[----:B------:R-:W-:Y:S01]  /*4250*/  F2FP.F16.F32.PACK_AB R159, R12, R59 ;  /* 0x0000003b0c9f723e */ /* 0x000fe200000000ff */
[----:B------:R-:W-:-:S05]  /*4260*/  VIADD R12, R72, 0xfffffffe ;  /* 0xfffffffe480c7836 */ /* 0x000fca0000000000 */
[----:B------:R-:W-:Y:S01]  /*4270*/  MUFU.EX2 R51, R51 ;  /* 0x0000003300337308 */ /* 0x000fe20000000800 */
[----:B0-----:R-:W-:-:S07]  /*4280*/  FADD.FTZ R29, R63, R40 ;  /* 0x000000283f1d7221 */ /* 0x001fce0000010000 */
[----:B------:R-:W0:Y:S01]  /*4290*/  MUFU.EX2 R24, R67 ;  /* 0x0000004300187308 */ /* 0x000e220000000800 */
[C---:B-1----:R-:W-:Y:S01]  /*42a0*/  FADD.FTZ R40, R20.reuse, R29 ;  /* 0x0000001d14287221 */ /* 0x042fe20000010000 */
[----:B------:R-:W-:Y:S01]  /*42b0*/  FADD.FTZ R29, R97, R42 ;  /* 0x0000002a611d7221 */ /* 0x000fe20000010000 */
[----:B------:R-:W-:-:S03]  /*42c0*/  F2FP.F16.F32.PACK_AB R153, R20, R63 ;  /* 0x0000003f1499723e */ /* 0x000fc600000000ff */
[----:B------:R-:W-:Y:S02]  /*42d0*/  FADD.FTZ R44, R8, R29 ;  /* 0x0000001d082c7221 */ /* 0x000fe40000010000 */
[----:B------:R-:W-:Y:S02]  /*42e0*/  MUFU.EX2 R69, R69 ;  /* 0x0000004500457308 */ /* 0x000fe40000000800 */
[----:B------:R-:W-:-:S06]  /*42f0*/  FADD.FTZ R44, R99, R44 ;  /* 0x0000002c632c7221 */ /* 0x000fcc0000010000 */
[----:B------:R-:W1:Y:S01]  /*4300*/  MUFU.EX2 R49, R49 ;  /* 0x0000003100317308 */ /* 0x000e620000000800 */
[----:B0-----:R-:W-:-:S07]  /*4310*/  F2FP.F16.F32.PACK_AB R155, R24, R51 ;  /* 0x00000033189b723e */ /* 0x001fce00000000ff */
[----:B------:R-:W0:Y:S08]  /*4320*/  MUFU.EX2 R26, R71 ;  /* 0x00000047001a7308 */ /* 0x000e300000000800 */
[----:B------:R-:W3:Y:S01]  /*4330*/  MUFU.EX2 R144, R47 ;  /* 0x0000002f00907308 */ /* 0x000ee20000000800 */
[----:B-1----:R-:W-:-:S07]  /*4340*/  FADD.FTZ R29, R49, R44 ;  /* 0x0000002c311d7221 */ /* 0x002fce0000010000 */
[----:B------:R-:W-:Y:S01]  /*4350*/  MUFU.EX2 R75, R75 ;  /* 0x0000004b004b7308 */ /* 0x000fe20000000800 */
[----:B0-----:R-:W-:-:S07]  /*4360*/  F2FP.F16.F32.PACK_AB R149, R26, R69 ;  /* 0x000000451a95723e */ /* 0x001fce00000000ff */
[----:B------:R0:W-:Y:S01]  /*4370*/  MUFU.EX2 R38, R21 ;  /* 0x0000001500267308 */ /* 0x0001e20000000800 */
[C---:B---3--:R-:W-:Y:S01]  /*4380*/  FADD.FTZ R44, R144.reuse, R29 ;  /* 0x0000001d902c7221 */ /* 0x048fe20000010000 */
[----:B------:R-:W-:-:S06]  /*4390*/  F2FP.F16.F32.PACK_AB R144, R144, R49 ;  /* 0x000000319090723e */ /* 0x000fcc00000000ff */
[----:B------:R-:W1:Y:S01]  /*43a0*/  MUFU.EX2 R45, R45 ;  /* 0x0000002d002d7308 */ /* 0x000e620000000800 */
[----:B0-----:R-:W-:-:S04]  /*43b0*/  FADD.FTZ R21, R51, R40 ;  /* 0x0000002833157221 */ /* 0x001fc80000010000 */
[----:B------:R-:W-:-:S03]  /*43c0*/  FADD.FTZ R42, R24, R21 ;  /* 0x00000015182a7221 */ /* 0x000fc60000010000 */
[----:B------:R-:W0:Y:S01]  /*43d0*/  MUFU.EX2 R30, R77 ;  /* 0x0000004d001e7308 */ /* 0x000e220000000800 */
[----:B------:R-:W-:-:S04]  /*43e0*/  FADD.FTZ R21, R69, R42 ;  /* 0x0000002a45157221 */ /* 0x000fc80000010000 */
[----:B------:R-:W-:-:S03]  /*43f0*/  FADD.FTZ R42, R26, R21 ;  /* 0x000000151a2a7221 */ /* 0x000fc60000010000 */
[----:B------:R-:W3:Y:S01]  /*4400*/  MUFU.EX2 R146, R43 ;  /* 0x0000002b00927308 */ /* 0x000ee20000000800 */
[----:B-1----:R-:W-:-:S07]  /*4410*/  FADD.FTZ R21, R45, R44 ;  /* 0x0000002c2d157221 */ /* 0x002fce0000010000 */
[----:B------:R-:W-:Y:S01]  /*4420*/  MUFU.EX2 R79, R79 ;  /* 0x0000004f004f7308 */ /* 0x000fe20000000800 */
[----:B0-----:R-:W-:-:S07]  /*4430*/  F2FP.F16.F32.PACK_AB R151, R30, R75 ;  /* 0x0000004b1e97723e */ /* 0x001fce00000000ff */
[----:B------:R-:W0:Y:S01]  /*4440*/  MUFU.EX2 R39, R39 ;  /* 0x0000002700277308 */ /* 0x000e220000000800 */
[C---:B---3--:R-:W-:Y:S01]  /*4450*/  FADD.FTZ R44, R146.reuse, R21 ;  /* 0x00000015922c7221 */ /* 0x048fe20000010000 */
[----:B------:R-:W-:-:S06]  /*4460*/  F2FP.F16.F32.PACK_AB R146, R146, R45 ;  /* 0x0000002d9292723e */ /* 0x000fcc00000000ff */
[----:B------:R-:W1:Y:S08]  /*4470*/  MUFU.EX2 R34, R53 ;  /* 0x0000003500227308 */ /* 0x000e700000000800 */
[----:B------:R3:W4:Y:S01]  /*4480*/  MUFU.EX2 R140, R37 ;  /* 0x00000025008c7308 */ /* 0x0007220000000800 */
[----:B0-----:R-:W-:-:S07]  /*4490*/  FADD.FTZ R21, R39, R44 ;  /* 0x0000002c27157221 */ /* 0x001fce0000010000 */
[----:B------:R-:W0:Y:S01]  /*44a0*/  MUFU.EX2 R41, R41 ;  /* 0x0000002900297308 */ /* 0x000e220000000800 */
[----:B---3--:R-:W3:Y:S01]  /*44b0*/  @P5 LDC R37, c[0x0][0x44c] ;  /* 0x00011300ff255b82 */ /* 0x008ee20000000800 */
[----:B-1----:R-:W-:-:S06]  /*44c0*/  F2FP.F16.F32.PACK_AB R145, R34, R79 ;  /* 0x0000004f2291723e */ /* 0x002fcc00000000ff */
[----:B------:R1:W-:Y:S01]  /*44d0*/  MUFU.EX2 R40, R9 ;  /* 0x0000000900287308 */ /* 0x0003e20000000800 */
[C---:B----4-:R-:W-:Y:S01]  /*44e0*/  FADD.FTZ R44, R140.reuse, R21 ;  /* 0x000000158c2c7221 */ /* 0x050fe20000010000 */
[----:B------:R-:W-:-:S06]  /*44f0*/  F2FP.F16.F32.PACK_AB R140, R140, R39 ;  /* 0x000000278c8c723e */ /* 0x000fcc00000000ff */
[----:B------:R-:W4:Y:S01]  /*4500*/  MUFU.EX2 R35, R35 ;  /* 0x0000002300237308 */ /* 0x000f220000000800 */
[----:B-1----:R-:W-:Y:S01]  /*4510*/  FADD.FTZ R9, R75, R42 ;  /* 0x0000002a4b097221 */ /* 0x002fe20000010000 */
[----:B0-----:R-:W-:-:S03]  /*4520*/  F2FP.F16.F32.PACK_AB R147, R38, R41 ;  /* 0x000000292693723e */ /* 0x001fc600000000ff */
[----:B------:R-:W-:-:S03]  /*4530*/  FADD.FTZ R42, R30, R9 ;  /* 0x000000091e2a7221 */ /* 0x000fc60000010000 */
[----:B------:R-:W0:Y:S01]  /*4540*/  MUFU.EX2 R11, R11 ;  /* 0x0000000b000b7308 */ /* 0x000e220000000800 */
[----:B------:R-:W-:Y:S01]  /*4550*/  FADD.FTZ R9, R79, R42 ;  /* 0x0000002a4f097221 */ /* 0x000fe20000010000 */
[----:B---3--:R-:W-:-:S04]  /*4560*/  @P5 IMAD.HI.U32 R37, R18, R37, RZ ;  /* 0x0000002512255227 */ /* 0x008fc800078e00ff */
[----:B------:R-:W-:Y:S01]  /*4570*/  FADD.FTZ R42, R34, R9 ;  /* 0x00000009222a7221 */ /* 0x000fe20000010000 */
[----:B--2---:R-:W-:Y:S01]  /*4580*/  @P5 SHF.R.U32.HI R46, RZ, R48, R37 ;  /* 0x00000030ff2e5219 */ /* 0x004fe20000011625 */
[----:B------:R-:W1:Y:S02]  /*4590*/  MUFU.EX2 R31, R31 ;  /* 0x0000001f001f7308 */ /* 0x000e640000000800 */
[----:B------:R-:W-:Y:S01]  /*45a0*/  FADD.FTZ R9, R41, R42 ;  /* 0x0000002a29097221 */ /* 0x000fe20000010000 */
[----:B----4-:R-:W-:Y:S01]  /*45b0*/  FADD.FTZ R21, R35, R44 ;  /* 0x0000002c23157221 */ /* 0x010fe20000010000 */
[----:B------:R-:W-:Y:S01]  /*45c0*/  LOP3.LUT P5, RZ, R90, 0x80000, RZ, 0xc0, !PT ;  /* 0x000800005aff7812 */ /* 0x000fe200078ac0ff */
[----:B------:R-:W-:Y:S02]  /*45d0*/  IMAD.IADD R73, R73, 0x1, R46 ;  /* 0x0000000149497824 */ /* 0x000fe400078e022e */
        /* <DEDUP_REMOVED lines=15> */
[----:B-1----:R-:W-:-:S04]  /*46d0*/  FADD.FTZ R21, R27, R32 ;  /* 0x000000201b157221 */ /* 0x002fc80000010000 */
[C---:B------:R-:W-:Y:S01]  /*46e0*/  FADD.FTZ R8, R138.reuse, R21 ;  /* 0x000000158a087221 */ /* 0x040fe20000010000 */
[----:B------:R-:W-:Y:S02]  /*46f0*/  F2FP.F16.F32.PACK_AB R138, R138, R27 ;  /* 0x0000001b8a8a723e */ /* 0x000fe400000000ff */
[----:B------:R-:W1:Y:S01]  /*4700*/  MUFU.EX2 R28, R85 ;  /* 0x00000055001c7308 */ /* 0x000e620000000800 */
[C---:B--2---:R-:W-:Y:S01]  /*4710*/  FADD.FTZ R32, R2.reuse, R9 ;  /* 0x0000000902207221 */ /* 0x044fe20000010000 */
[----:B------:R-:W-:-:S06]  /*4720*/  F2FP.F16.F32.PACK_AB R143, R2, R3 ;  /* 0x00000003028f723e */ /* 0x000fcc00000000ff */
[----:B------:R-:W2:Y:S01]  /*4730*/  MUFU.EX2 R87, R87 ;  /* 0x0000005700577308 */ /* 0x000ea20000000800 */
[----:B0-----:R-:W-:-:S07]  /*4740*/  FADD.FTZ R9, R83, R32 ;  /* 0x0000002053097221 */ /* 0x001fce0000010000 */
[----:B------:R-:W0:Y:S01]  /*4750*/  MUFU.EX2 R10, R89 ;  /* 0x00000059000a7308 */ /* 0x000e220000000800 */
[C---:B-1----:R-:W-:Y:S01]  /*4760*/  FADD.FTZ R0, R28.reuse, R9 ;  /* 0x000000091c007221 */ /* 0x042fe20000010000 */
[----:B------:R-:W-:-:S03]  /*4770*/  F2FP.F16.F32.PACK_AB R137, R28, R83 ;  /* 0x000000531c89723e */ /* 0x000fc600000000ff */
[----:B--2---:R-:W-:Y:S01]  /*4780*/  FADD.FTZ R9, R87, R0 ;  /* 0x0000000057097221 */ /* 0x004fe20000010000 */
[----:B------:R-:W-:-:S03]  /*4790*/  VIADD R0, R73, UR5 ;  /* 0x0000000549007c36 */ /* 0x000fc60008000000 */
[C---:B0-----:R-:W-:Y:S01]  /*47a0*/  FADD.FTZ R3, R10.reuse, R9 ;  /* 0x000000090a037221 */ /* 0x041fe20000010000 */
        /* <DEDUP_REMOVED lines=13> */
.L_x_1263:
[----:B------:R-:W0:Y:S02]  /*4880*/  LDC R10, c[0x0][0x9e4] ;  /* 0x00027900ff0a7b82 */ /* 0x000e240000000800 */
[----:B0-----:R-:W-:-:S13]  /*4890*/  ISETP.NE.AND P1, PT, R10, 0x1, PT ;  /* 0x000000010a00780c */ /* 0x001fda0003f25270 */
[----:B------:R-:W0:Y:S02]  /*48a0*/  @P1 LDC.64 R20, c[0x0][0x9e8] ;  /* 0x00027a00ff141b82 */ /* 0x000e240000000a00 */
[----:B0-----:R-:W-:-:S05]  /*48b0*/  @P1 IMAD.HI.U32 R2, R9, R20, RZ ;  /* 0x0000001409021227 */ /* 0x001fca00078e00ff */
[----:B------:R-:W-:-:S07]  /*48c0*/  @P1 SHF.R.U32.HI R9, RZ, R21, R2 ;  /* 0x00000015ff091219 */ /* 0x000fce0000011602 */
.L_x_1264:
[----:B------:R-:W-:-:S05]  /*48d0*/  IMAD R9, R9, R10, R10 ;  /* 0x0000000a09097224 */ /* 0x000fca00078e020a */
[----:B------:R-:W-:-:S07]  /*48e0*/  VIMNMX R0, R0, R9, PT ;  /* 0x0000000900007248 */ /* 0x000fce0003fe0100 */
.L_x_1262:
        /* <DEDUP_REMOVED lines=50> */
.L_x_1284:
[----:B------:R-:W-:-:S04]  /*4c10*/  UISETP.NE.AND UP0, UPT, UR4, 0x1, UPT ;  /* 0x000000010400788c */ /* 0x000fc8000bf05270 */
[----:B------:R-:W-:-:S04]  /*4c20*/  USEL UR39, URZ, 0x1, UP0 ;  /* 0x000000013f277887 */ /* 0x000fc80008000000 */
[----:B------:R-:W-:Y:S01]  /*4c30*/  ULOP3.LUT UR39, UR41, UR39, URZ, 0x3c, !UPT ;  /* 0x0000002729277292 */ /* 0x000fe2000f8e3c3f */
[----:B------:R-:W-:Y:S11]  /*4c40*/  @!P0 BRA `(.L_x_1266) ;  /* 0x0000000000048947 */ /* 0x000ff60003800000 */
[----:B------:R-:W-:Y:S01]  /*4c50*/  BPT.TRAP 0x1 ;  /* 0x000000040000795c */ /* 0x000fe20000300000 */
.L_x_1266:
        /* <DEDUP_REMOVED lines=9> */
.L_x_1267:
[----:B-1----:R-:W-:Y:S05]  /*4cf0*/  @P1 BRA `(.L_x_1268) ;  /* 0x0000000000081947 */ /* 0x002fea0003800000 */
[----:B------:R-:W1:Y:S02]  /*4d00*/  SYNCS.PHASECHK.TRANS64.TRYWAIT P1, [UR7+0x2a830], R13 ;  /* 0x02a8300dff0075a7 */ /* 0x000e640008020147 */
[----:B-1----:R-:W-:Y:S05]  /*4d10*/  @!P1 BRA `(.L_x_1269) ;  /* 0x0000011400689947 */ /* 0x002fea0003800000 */
.L_x_1268:
        /* <DEDUP_REMOVED lines=137> */
.L_x_1270:
[----:B------:R-:W-:Y:S01]  /*55b0*/  ULEA UR6, UR4, UR40, 0x3 ;  /* 0x0000002804067291 */ /* 0x000fe2000f8e183f */
[----:B------:R-:W-:-:S05]  /*55c0*/  IMAD.U32 R0, RZ, RZ, UR41 ;  /* 0x00000029ff007e24 */ /* 0x000fca000f8e00ff */
[----:B------:R-:W-:-:S04]  /*55d0*/  SHF.L.U32 R0, R0, 0x1f, RZ ;  /* 0x0000001f00007819 */ /* 0x000fc800000006ff */
[----:B------:R2:W3:Y:S01]  /*55e0*/  SYNCS.PHASECHK.TRANS64.TRYWAIT P1, [UR6+0x2a850], R0 ;  /* 0x02a85000ff0075a7 */ /* 0x0004e20008020146 */
[----:B------:R-:W-:Y:S05]  /*55f0*/  @!P0 BRA `(.L_x_1271) ;  /* 0x0000000000048947 */ /* 0x000fea0003800000 */
[----:B------:R-:W-:Y:S01]  /*5600*/  BPT.TRAP 0x1 ;  /* 0x000000040000795c */ /* 0x000fe20000300000 */
.L_x_1271:
[----:B---3--:R-:W-:Y:S05]  /*5610*/  @P1 BRA `(.L_x_1272) ;  /* 0x0000000000081947 */ /* 0x008fea0003800000 */
[----:B------:R-:W3:Y:S02]  /*5620*/  SYNCS.PHASECHK.TRANS64.TRYWAIT P1, [UR6+0x2a850], R0 ;  /* 0x02a85000ff0075a7 */ /* 0x000ee40008020146 */
[----:B---3--:R-:W-:Y:S05]  /*5630*/  @!P1 BRA `(.L_x_1273) ;  /* 0x0000010c00389947 */ /* 0x008fea0003800000 */
.L_x_1272:
        /* <DEDUP_REMOVED lines=37> */
.L_x_1274:
[----:B------:R-:W3:Y:S01]  /*5890*/  LDL R157, [R1] ;  /* 0x00000000019d7983 */ /* 0x000ee20000100800 */
[----:B------:R-:W-:Y:S01]  /*58a0*/  ISETP.NE.AND P2, PT, R168, 0x1, PT ;  /* 0x00000001a800780c */ /* 0x000fe20003f45270 */
[----:B------:R-:W-:Y:S01]  /*58b0*/  FMUL.FTZ R153, R105, UR5 ;  /* 0x0000000569997c20 */ /* 0x000fe20008410000 */
[----:B------:R-:W-:Y:S01]  /*58c0*/  FMUL.FTZ R15, R92, UR5 ;  /* 0x000000055c0f7c20 */ /* 0x000fe20008410000 */
[----:B------:R-:W-:Y:S01]  /*58d0*/  FMUL.FTZ R92, R106, UR5 ;  /* 0x000000056a5c7c20 */ /* 0x000fe20008410000 */
[----:B------:R-:W-:Y:S01]  /*58e0*/  FMUL.FTZ R20, R94, UR5 ;  /* 0x000000055e147c20 */ /* 0x000fe20008410000 */
[----:B------:R-:W-:Y:S01]  /*58f0*/  FMUL.FTZ R94, R110, UR5 ;  /* 0x000000056e5e7c20 */ /* 0x000fe20008410000 */
[----:B------:R-:W-:Y:S01]  /*5900*/  FMUL.FTZ R110, R112, UR5 ;  /* 0x00000005706e7c20 */ /* 0x000fe20008410000 */
[----:B------:R-:W-:Y:S01]  /*5910*/  FMUL.FTZ R112, R116, UR5 ;  /* 0x0000000574707c20 */ /* 0x000fe20008410000 */
[----:B------:R-:W-:Y:S02]  /*5920*/  IMAD.IADD R116, R22, 0x1, R18 ;  /* 0x0000000116747824 */ /* 0x000fe400078e0212 */
[----:B------:R-:W-:Y:S01]  /*5930*/  FMUL.FTZ R21, R95, UR5 ;  /* 0x000000055f157c20 */ /* 0x000fe20008410000 */
[----:B------:R-:W-:Y:S01]  /*5940*/  FMUL.FTZ R95, R111, UR5 ;  /* 0x000000056f5f7c20 */ /* 0x000fe20008410000 */
[----:B------:R-:W-:Y:S01]  /*5950*/  FMUL.FTZ R111, R113, UR5 ;  /* 0x00000005716f7c20 */ /* 0x000fe20008410000 */
[----:B------:R-:W-:Y:S01]  /*5960*/  FMUL.FTZ R113, R117, UR5 ;  /* 0x0000000575717c20 */ /* 0x000fe20008410000 */
[----:B------:R-:W4:Y:S01]  /*5970*/  @P2 LDC R105, c[0x0][0x44c] ;  /* 0x00011300ff692b82 */ /* 0x000f220000000800 */
[----:B------:R-:W-:Y:S01]  /*5980*/  FMUL.FTZ R136, R93, UR5 ;  /* 0x000000055d887c20 */ /* 0x000fe20008410000 */
[----:B01----:R-:W-:Y:S01]  /*5990*/  FMUL.FTZ R13, R88, UR5 ;  /* 0x00000005580d7c20 */ /* 0x003fe20008410000 */
[----:B------:R-:W-:Y:S01]  /*59a0*/  FMUL.FTZ R14, R89, UR5 ;  /* 0x00000005590e7c20 */ /* 0x000fe20008410000 */
[----:B--2---:R-:W-:Y:S01]  /*59b0*/  FMUL.FTZ R0, R90, UR5 ;  /* 0x000000055a007c20 */ /* 0x004fe20008410000 */
[----:B------:R-:W-:Y:S01]  /*59c0*/  FMUL.FTZ R2, R91, UR5 ;  /* 0x000000055b027c20 */ /* 0x000fe20008410000 */
        /* <DEDUP_REMOVED lines=18> */
[----:B----4-:R-:W-:-:S04]  /*5af0*/  @P2 IMAD.HI.U32 R105, R116, R105, RZ ;  /* 0x0000006974692227 */ /* 0x010fc800078e00ff */
        /* <DEDUP_REMOVED lines=9> */
[----:B------:R-:W-:Y:S02]  /*5b90*/  IMAD R134, R12, -0x60, RZ ;  /* 0xffffffa00c867824 */ /* 0x000fe400078e02ff */
[----:B------:R-:W-:Y:S01]  /*5ba0*/  FMUL.FTZ R181, R130, UR5 ;  /* 0x0000000582b57c20 */ /* 0x000fe20008410000 */
[----:B------:R-:W-:Y:S01]  /*5bb0*/  FMUL.FTZ R103, R131, UR5 ;  /* 0x0000000583677c20 */ /* 0x000fe20008410000 */
[----:B------:R-:W0:Y:S01]  /*5bc0*/  SHFL.IDX PT, R117, R116, RZ, 0x1c1f ;  /* 0x001c1fff74757589 */ /* 0x000e2200000e0000 */
[----:B------:R-:W-:Y:S01]  /*5bd0*/  FMUL.FTZ R132, R132, UR5 ;  /* 0x0000000584847c20 */ /* 0x000fe20008410000 */
[----:B------:R-:W-:-:S02]  /*5be0*/  VIADD R108, R134, 0x1 ;  /* 0x00000001866c7836 */ /* 0x000fc40000000000 */
[----:B------:R-:W-:Y:S01]  /*5bf0*/  FMUL.FTZ R106, R135, UR5 ;  /* 0x00000005876a7c20 */ /* 0x000fe20008410000 */
[----:B------:R-:W-:Y:S01]  /*5c00*/  FMUL.FTZ R125, R125, UR5 ;  /* 0x000000057d7d7c20 */ /* 0x000fe20008410000 */
[----:B------:R-:W-:Y:S01]  /*5c10*/  FMUL.FTZ R129, R129, UR5 ;  /* 0x0000000581817c20 */ /* 0x000fe20008410000 */
[----:B------:R-:W-:Y:S01]  /*5c20*/  FMUL.FTZ R133, R133, UR5 ;  /* 0x0000000585857c20 */ /* 0x000fe20008410000 */
[----:B------:R-:W-:Y:S01]  /*5c30*/  UIADD3 UR7, UR7, 0x2a840, URZ ;  /* 0x0002a84007077890 */ /* 0x000fe2000fffe03f */
[----:B------:R-:W-:Y:S01]  /*5c40*/  IMAD R108, R19, -0x2, R108 ;  /* 0xfffffffe136c7824 */ /* 0x000fe200078e026c */
[----:B------:R-:W1:Y:S01]  /*5c50*/  MUFU.TANH R13, R13 ;  /* 0x0000000d000d7308 */ /* 0x000e620000002400 */
[----:B------:R-:W-:Y:S02]  /*5c60*/  ULOP3.LUT UR4, URZ, UR50, URZ, 0x33, !UPT ;  /* 0x000000323f047292 */ /* 0x000fe4000f8e333f */
[----:B------:R-:W-:Y:S01]  /*5c70*/  UPRMT UR7, UR60, 0x654, UR7 ;  /* 0x000006543c077896 */ /* 0x000fe20008000007 */
[----:B------:R-:W-:Y:S01]  /*5c80*/  IADD3 R109, -R17, R108, R16 ;  /* 0x0000006c116d7210 */ /* 0x000fe20007ffe110 */
[----:B------:R-:W-:-:S03]  /*5c90*/  VIADD R144, R108, 0xffffffff ;  /* 0xffffffff6c907836 */ /* 0x000fc60000000000 */
[----:B------:R-:W2:Y:S01]  /*5ca0*/  MUFU.TANH R14, R14 ;  /* 0x0000000e000e7308 */ /* 0x000ea20000002400 */
[C---:B------:R-:W-:Y:S02]  /*5cb0*/  VIADD R141, R109.reuse, UR51 ;  /* 0x000000336d8d7c36 */ /* 0x040fe40008000000 */
[----:B------:R-:W-:Y:S01]  /*5cc0*/  VIADD R142, R109, UR4 ;  /* 0x000000046d8e7c36 */ /* 0x000fe20008000000 */
[----:B------:R-:W-:Y:S01]  /*5cd0*/  SYNCS.ARRIVE.TRANS64.RED.A1T0 RZ, [UR7], RZ ;  /* 0x000000ffffff79a7 */ /* 0x000fe20008100407 */
[----:B0-----:R-:W-:-:S03]  /*5ce0*/  IMAD.IADD R118, R141, 0x1, R117 ;  /* 0x000000018d767824 */ /* 0x001fc600078e0275 */
[----:B------:R-:W0:Y:S01]  /*5cf0*/  MUFU.TANH R0, R0 ;  /* 0x0000000000007308 */ /* 0x000e220000002400 */
[----:B------:R-:W-:-:S07]  /*5d00*/  IMAD.IADD R120, R142, 0x1, R117 ;  /* 0x000000018e787824 */ /* 0x000fce00078e0275 */
        /* <DEDUP_REMOVED lines=27> */
[----:B---3--:R-:W-:-:S07]  /*5ec0*/  LOP3.LUT P1, RZ, R157, 0x80000, RZ, 0xc0, !PT ;  /* 0x000800009dff7812 */ /* 0x008fce000782c0ff */
[----:B------:R-:W3:Y:S08]  /*5ed0*/  MUFU.TANH R98, R98 ;  /* 0x0000006200627308 */ /* 0x000ef00000002400 */
        /* <DEDUP_REMOVED lines=18> */
[----:B------:R-:W-:Y:S01]  /*6000*/  IADD3 R117, -R17, R16, R117 ;  /* 0x0000001011757210 */ /* 0x000fe20007ffe175 */
[----:B------:R-:W-:Y:S03]  /*6010*/  BSSY B0, `(.L_x_1276) ;  /* 0x0000010000007945 */ /* 0x000fe60003800000 */
[----:B------:R-:W-:-:S13]  /*6020*/  ISETP.GT.AND P1, PT, R117, -0x1, PT ;  /* 0xffffffff7500780c */ /* 0x000fda0003f24270 */
[----:B------:R-:W-:Y:S05]  /*6030*/  @P1 BRA `(.L_x_1277) ;  /* 0x0000000000201947 */ /* 0x000fea0003800000 */
[----:B------:R-:W-:Y:S02]  /*6040*/  MOV R119, UR43 ;  /* 0x0000002b00777c02 */ /* 0x000fe40008000f00 */
[----:B------:R-:W-:Y:S02]  /*6050*/  LOP3.LUT R117, RZ, R117, RZ, 0x33, !PT ;  /* 0x00000075ff757212 */ /* 0x000fe400078e33ff */
[----:B------:R-:W-:-:S13]  /*6060*/  ISETP.NE.AND P1, PT, R119, 0x1, PT ;  /* 0x000000017700780c */ /* 0x000fda0003f25270 */
[----:B------:R-:W1:Y:S02]  /*6070*/  @P1 LDC.64 R108, c[0x0][0x9e8] ;  /* 0x00027a00ff6c1b82 */ /* 0x000e640000000a00 */
[----:B-1----:R-:W-:-:S05]  /*6080*/  @P1 IMAD.HI.U32 R108, R117, R108, RZ ;  /* 0x0000006c756c1227 */ /* 0x002fca00078e00ff */
[----:B------:R-:W-:-:S04]  /*6090*/  @P1 SHF.R.U32.HI R117, RZ, R109, R108 ;  /* 0x0000006dff751219 */ /* 0x000fc8000001166c */
[----:B------:R-:W-:Y:S01]  /*60a0*/  LOP3.LUT R117, RZ, R117, RZ, 0x33, !PT ;  /* 0x00000075ff757212 */ /* 0x000fe200078e33ff */
[----:B------:R-:W-:Y:S06]  /*60b0*/  BRA `(.L_x_1278) ;  /* 0x0000000000147947 */ /* 0x000fec0003800000 */
.L_x_1277:
[----:B------:R-:W-:-:S05]  /*60c0*/  IMAD.U32 R119, RZ, RZ, UR43 ;  /* 0x0000002bff777e24 */ /* 0x000fca000f8e00ff */
[----:B------:R-:W-:-:S13]  /*60d0*/  ISETP.NE.AND P1, PT, R119, 0x1, PT ;  /* 0x000000017700780c */ /* 0x000fda0003f25270 */
[----:B------:R-:W1:Y:S02]  /*60e0*/  @P1 LDC.64 R108, c[0x0][0x9e8] ;  /* 0x00027a00ff6c1b82 */ /* 0x000e640000000a00 */
[----:B-1----:R-:W-:-:S05]  /*60f0*/  @P1 IMAD.HI.U32 R108, R117, R108, RZ ;  /* 0x0000006c756c1227 */ /* 0x002fca00078e00ff */
[----:B------:R-:W-:-:S07]  /*6100*/  @P1 SHF.R.U32.HI R117, RZ, R109, R108 ;  /* 0x0000006dff751219 */ /* 0x000fce000001166c */
.L_x_1278:
[----:B------:R-:W-:Y:S05]  /*6110*/  BSYNC B0 ;  /* 0x0000000000007941 */ /* 0x000fea0003800000 */
.L_x_1276:
[----:B------:R-:W-:-:S05]  /*6120*/  IMAD R117, R117, R119, R144 ;  /* 0x0000007775757224 */ /* 0x000fca00078e0290 */
[----:B------:R-:W-:Y:S02]  /*6130*/  VIADDMNMX R118, R117, R119, R118, PT ;  /* 0x0000007775767246 */ /* 0x000fe40003800176 */
[----:B------:R-:W-:-:S07]  /*6140*/  VIMNMX R120, R120, R117, !PT ;  /* 0x0000007578787248 */ /* 0x000fce0007fe0100 */
.L_x_1275:
[C---:B------:R-:W-:Y:S02]  /*6150*/  ISETP.GE.AND P2, PT, R134.reuse, 0x9, PT ;  /* 0x000000098600780c */ /* 0x040fe40003f46270 */
[----:B------:R-:W-:Y:S02]  /*6160*/  ISETP.GE.AND P1, PT, R134, 0x2, PT ;  /* 0x000000028600780c */ /* 0x000fe40003f26270 */
[C---:B------:R-:W-:Y:S02]  /*6170*/  ISETP.GT.AND P3, PT, R120.reuse, 0x8, !P2 ;  /* 0x000000087800780c */ /* 0x040fe40005764270 */
[----:B------:R-:W-:Y:S02]  /*6180*/  ISETP.GT.AND P4, PT, R120, 0x1, !P1 ;  /* 0x000000017800780c */ /* 0x000fe40004f84270 */
[----:B------:R-:W-:Y:S02]  /*6190*/  ISETP.LT.OR P3, PT, R118, 0x9, P3 ;  /* 0x000000097600780c */ /* 0x000fe40001f61670 */
[----:B------:R-:W-:-:S02]  /*61a0*/  ISETP.GE.AND P5, PT, R134, 0xa, PT ;  /* 0x0000000a8600780c */ /* 0x000fc40003fa6270 */
[----:B0-----:R-:W-:Y:S02]  /*61b0*/  FSEL R187, R15, -INF , !P3 ;  /* 0xff8000000fbb7808 */ /* 0x001fe40005800000 */
        /* <DEDUP_REMOVED lines=113> */
[----:B------:R-:W-:Y:S01]  /*68d0*/  IADD3 R13, -R17, R16, R13 ;  /* 0x00000010110d7210 */ /* 0x000fe20007ffe10d */
        /* <DEDUP_REMOVED lines=11> */
.L_x_1281:
[----:B------:R-:W-:-:S05]  /*6990*/  IMAD.U32 R110, RZ, RZ, UR43 ;  /* 0x0000002bff6e7e24 */ /* 0x000fca000f8e00ff */
[----:B------:R-:W-:-:S13]  /*69a0*/  ISETP.NE.AND P6, PT, R110, 0x1, PT ;  /* 0x000000016e00780c */ /* 0x000fda0003fc5270 */
[----:B------:R-:W0:Y:S02]  /*69b0*/  @P6 LDC.64 R14, c[0x0][0x9e8] ;  /* 0x00027a00ff0e6b82 */ /* 0x000e240000000a00 */
[----:B0-----:R-:W-:-:S05]  /*69c0*/  @P6 IMAD.HI.U32 R14, R13, R14, RZ ;  /* 0x0000000e0d0e6227 */ /* 0x001fca00078e00ff */
[----:B------:R-:W-:-:S07]  /*69d0*/  @P6 SHF.R.U32.HI R13, RZ, R15, R14 ;  /* 0x0000000fff0d6219 */ /* 0x000fce000001160e */
.L_x_1282:
[----:B------:R-:W-:Y:S05]  /*69e0*/  BSYNC B0 ;  /* 0x0000000000007941 */ /* 0x000fea0003800000 */
.L_x_1280:
[----:B------:R-:W-:-:S05]  /*69f0*/  IMAD R13, R13, R110, R144 ;  /* 0x0000006e0d0d7224 */ /* 0x000fca00078e0290 */
[----:B------:R-:W-:Y:S02]  /*6a00*/  VIADDMNMX R100, R13, R110, R100, PT ;  /* 0x0000006e0d647246 */ /* 0x000fe40003800164 */
[----:B------:R-:W-:-:S07]  /*6a10*/  VIMNMX R108, R108, R13, !PT ;  /* 0x0000000d6c6c7248 */ /* 0x000fce0007fe0100 */
.L_x_1279:
        /* <DEDUP_REMOVED lines=207> */
[-C--:B------:R-:W-:Y:S01]  /*7710*/  FMUL.FTZ R93, R93, R14.reuse ;  /* 0x0000000e5d5d7220 */ /* 0x080fe20000410000 */
[-CC-:B------:R-:W-:Y:S01]  /*7720*/  FFMA.FTZ R89, R89, R14.reuse, -R94.reuse ;  /* 0x0000000e59597223 */ /* 0x180fe2000001085e */
[-CC-:B------:R-:W-:Y:S01]  /*7730*/  FFMA.FTZ R155, R145, R14.reuse, -R94.reuse ;  /* 0x0000000e919b7223 */ /* 0x180fe2000001085e */
[--C-:B------:R-:W-:Y:S01]  /*7740*/  FFMA.FTZ R145, R21, R14, -R94.reuse ;  /* 0x0000000e15917223 */ /* 0x100fe2000001085e */
[----:B-1----:R-:W-:Y:S01]  /*7750*/  FFMA.FTZ R21, R0, R8, R191 ;  /* 0x0000000800157223 */ /* 0x002fe200000100bf */
[----:B------:R-:W0:Y:S01]  /*7760*/  MUFU.EX2 R2, R93 ;  /* 0x0000005d00027308 */ /* 0x000e220000000800 */
[-CC-:B------:R-:W-:Y:S01]  /*7770*/  FFMA.FTZ R90, R147, R14.reuse, -R94.reuse ;  /* 0x0000000e935a7223 */ /* 0x180fe2000001085e */
[-CC-:B------:R-:W-:Y:S01]  /*7780*/  FFMA.FTZ R149, R149, R14.reuse, -R94.reuse ;  /* 0x0000000e95957223 */ /* 0x180fe2000001085e */
[----:B--2---:R-:W-:Y:S01]  /*7790*/  FADD.FTZ R21, R156, R21 ;  /* 0x000000159c157221 */ /* 0x004fe20000010000 */
[-CC-:B------:R-:W-:Y:S01]  /*77a0*/  FFMA.FTZ R96, R95, R14.reuse, -R94.reuse ;  /* 0x0000000e5f607223 */ /* 0x180fe2000001085e */
[-CC-:B------:R-:W-:Y:S01]  /*77b0*/  FFMA.FTZ R97, R97, R14.reuse, -R94.reuse ;  /* 0x0000000e61617223 */ /* 0x180fe2000001085e */
[-CC-:B------:R-:W-:Y:S01]  /*77c0*/  FFMA.FTZ R151, R151, R14.reuse, -R94.reuse ;  /* 0x0000000e97977223 */ /* 0x180fe2000001085e */
[----:B---3--:R-:W-:Y:S01]  /*77d0*/  FADD.FTZ R8, R158, R21 ;  /* 0x000000159e087221 */ /* 0x008fe20000010000 */
        /* <DEDUP_REMOVED lines=38> */
[----:B------:R-:W-:-:S06]  /*7a40*/  FADD.FTZ R21, R105, R8 ;  /* 0x0000000869157221 */ /* 0x000fcc0000010000 */
[----:B------:R-:W0:Y:S01]  /*7a50*/  MUFU.EX2 R145, R145 ;  /* 0x0000009100917308 */ /* 0x000e220000000800 */
[----:B-1----:R-:W-:Y:S01]  /*7a60*/  FADD.FTZ R3, R11, R98 ;  /* 0x000000620b037221 */ /* 0x002fe20000010000 */
[----:B------:R-:W-:-:S06]  /*7a70*/  FADD.FTZ R98, R144, R21 ;  /* 0x0000001590627221 */ /* 0x000fcc0000010000 */
        /* <DEDUP_REMOVED lines=46> */
.L_x_1283:
        /* <DEDUP_REMOVED lines=34> */
.L_x_1265:
[----:B------:R-:W2:Y:S01]  /*7f80*/  LDL R9, [R1] ;  /* 0x0000000001097983 */ /* 0x000ea20000100800 */
[----:B------:R-:W-:Y:S02]  /*7f90*/  ISETP.NE.AND P2, PT, R168, 0x1, PT ;  /* 0x00000001a800780c */ /* 0x000fe40003f45270 */
[----:B------:R-:W-:-:S11]  /*7fa0*/  IADD3 R20, R16, 0x1, -R17 ;  /* 0x0000000110147810 */ /* 0x000fd60007ffe811 */
[----:B------:R-:W0:Y:S08]  /*7fb0*/  @P2 LDC R10, c[0x0][0x44c] ;  /* 0x00011300ff0a2b82 */ /* 0x000e300000000800 */
[----:B------:R-:W1:Y:S01]  /*7fc0*/  @P2 LDC R11, c[0x0][0x450] ;  /* 0x00011400ff0b2b82 */ /* 0x000e620000000800 */
[----:B--2---:R-:W-:Y:S01]  /*7fd0*/  LOP3.LUT P1, RZ, R9, 0x80000, RZ, 0xc0, !PT ;  /* 0x0008000009ff7812 */ /* 0x004fe2000782c0ff */
[----:B------:R-:W-:-:S04]  /*7fe0*/  VIADD R9, R18, 0x7f ;  /* 0x0000007f12097836 */ /* 0x000fc80000000000 */
[----:B0-----:R-:W-:-:S05]  /*7ff0*/  @P2 IMAD.HI.U32 R10, R9, R10, RZ ;  /* 0x0000000a090a2227 */ /* 0x001fca00078e00ff */
        /* <DEDUP_REMOVED lines=14> */
.L_x_1286:
[----:B------:R-:W0:Y:S02]  /*80e0*/  LDC R88, c[0x0][0x9e4] ;  /* 0x00027900ff587b82 */ /* 0x000e240000000800 */
[----:B0-----:R-:W-:-:S13]  /*80f0*/  ISETP.NE.AND P1, PT, R88, 0x1, PT ;  /* 0x000000015800780c */ /* 0x001fda0003f25270 */
[----:B------:R-:W0:Y:S02]  /*8100*/  @P1 LDC.64 R20, c[0x0][0x9e8] ;  /* 0x00027a00ff141b82 */ /* 0x000e240000000a00 */
[----:B0-----:R-:W-:-:S05]  /*8110*/  @P1 IMAD.HI.U32 R20, R9, R20, RZ ;  /* 0x0000001409141227 */ /* 0x001fca00078e00ff */
[----:B------:R-:W-:-:S07]  /*8120*/  @P1 SHF.R.U32.HI R9, RZ, R21, R20 ;  /* 0x00000015ff091219 */ /* 0x000fce0000011614 */
.L_x_1287:
[----:B------:R-:W-:-:S05]  /*8130*/  IMAD R9, R9, R88, RZ ;  /* 0x0000005809097224 */ /* 0x000fca00078e02ff */
[----:B------:R-:W-:-:S07]  /*8140*/  VIMNMX R10, R10, R9, !PT ;  /* 0x000000090a0a7248 */ /* 0x000fce0007fe0100 */
.L_x_1285:
        /* <DEDUP_REMOVED lines=13> */
.L_x_1299:
[----:B------:R-:W-:-:S04]  /*8220*/  UISETP.NE.AND UP0, UPT, UR4, 0x1, UPT ;  /* 0x000000010400788c */ /* 0x000fc8000bf05270 */
[----:B------:R-:W-:-:S04]  /*8230*/  USEL UR39, URZ, 0x1, UP0 ;  /* 0x000000013f277887 */ /* 0x000fc80008000000 */
[----:B------:R-:W-:Y:S01]  /*8240*/  ULOP3.LUT UR39, UR41, UR39, URZ, 0x3c, !UPT ;  /* 0x0000002729277292 */ /* 0x000fe2000f8e3c3f */
[----:B------:R-:W-:Y:S11]  /*8250*/  @!P0 BRA `(.L_x_1289) ;  /* 0x0000000000048947 */ /* 0x000ff60003800000 */
[----:B------:R-:W-:Y:S01]  /*8260*/  BPT.TRAP 0x1 ;  /* 0x000000040000795c */ /* 0x000fe20000300000 */
.L_x_1289:
        /* <DEDUP_REMOVED lines=9> */
.L_x_1290:
[----:B-1----:R-:W-:Y:S05]  /*8300*/  @P1 BRA `(.L_x_1291) ;  /* 0x0000000000081947 */ /* 0x002fea0003800000 */
[----:B------:R-:W1:Y:S02]  /*8310*/  SYNCS.PHASECHK.TRANS64.TRYWAIT P1, [UR7+0x2a830], R11 ;  /* 0x02a8300bff0075a7 */ /* 0x000e640008020147 */
[----:B-1----:R-:W-:Y:S05]  /*8320*/  @!P1 BRA `(.L_x_1292) ;  /* 0x000000e000149947 */ /* 0x002fea0003800000 */
.L_x_1291:
        /* <DEDUP_REMOVED lines=137> */
.L_x_1293:
[----:B------:R-:W-:Y:S01]  /*8bc0*/  ULEA UR6, UR4, UR40, 0x3 ;  /* 0x0000002804067291 */ /* 0x000fe2000f8e183f */
[----:B------:R-:W-:-:S05]  /*8bd0*/  IMAD.U32 R0, RZ, RZ, UR41 ;  /* 0x00000029ff007e24 */ /* 0x000fca000f8e00ff */
[----:B------:R-:W-:-:S04]  /*8be0*/  SHF.L.U32 R0, R0, 0x1f, RZ ;  /* 0x0000001f00007819 */ /* 0x000fc800000006ff */
[----:B------:R2:W3:Y:S01]  /*8bf0*/  SYNCS.PHASECHK.TRANS64.TRYWAIT P1, [UR6+0x2a850], R0 ;  /* 0x02a85000ff0075a7 */ /* 0x0004e20008020146 */
[----:B------:R-:W-:Y:S05]  /*8c00*/  @!P0 BRA `(.L_x_1294) ;  /* 0x0000000000048947 */ /* 0x000fea0003800000 */
[----:B------:R-:W-:Y:S01]  /*8c10*/  BPT.TRAP 0x1 ;  /* 0x000000040000795c */ /* 0x000fe20000300000 */
.L_x_1294:
[----:B---3--:R-:W-:Y:S05]  /*8c20*/  @P1 BRA `(.L_x_1295) ;  /* 0x0000000000081947 */ /* 0x008fea0003800000 */
[----:B------:R-:W3:Y:S02]  /*8c30*/  SYNCS.PHASECHK.TRANS64.TRYWAIT P1, [UR6+0x2a850], R0 ;  /* 0x02a85000ff0075a7 */ /* 0x000ee40008020146 */
[----:B---3--:R-:W-:Y:S05]  /*8c40*/  @!P1 BRA `(.L_x_1296) ;  /* 0x000000d400e49947 */ /* 0x008fea0003800000 */
.L_x_1295:
        /* <DEDUP_REMOVED lines=38> */
.L_x_1297:
        /* <DEDUP_REMOVED lines=310> */
.L_x_1298:
        /* <DEDUP_REMOVED lines=35> */
.L_x_1288:
        /* <DEDUP_REMOVED lines=9> */
[----:B------:R-:W-:-:S05]  /*a4d0*/  ULDC UR50, c[0x0][0x9e0] ;  /* 0x0002780000327ab9 */ /* 0x000fca0000000800 */
.L_x_1319:
[----:B------:R-:W-:-:S04]  /*a4e0*/  UIADD3 UR38, UR4, 0x1, URZ ;  /* 0x0000000104267890 */ /* 0x000fc8000fffe03f */
[----:B------:R-:W-:-:S04]  /*a4f0*/  UISETP.NE.AND UP0, UPT, UR38, 0x2, UPT ;  /* 0x000000022600788c */ /* 0x000fc8000bf05270 */
[----:B------:R-:W-:Y:S02]  /*a500*/  USEL UR39, URZ, 0x1, UP0 ;  /* 0x000000013f277887 */ /* 0x000fe40008000000 */
[----:B------:R-:W-:Y:S02]  /*a510*/  USEL UR38, UR38, URZ, UP0 ;  /* 0x0000003f26267287 */ /* 0x000fe40008000000 */
[----:B------:R-:W-:Y:S01]  /*a520*/  ULOP3.LUT UR39, UR7, UR39, URZ, 0x3c, !UPT ;  /* 0x0000002707277292 */ /* 0x000fe2000f8e3c3f */
[----:B------:R-:W-:Y:S11]  /*a530*/  @!P0 BRA `(.L_x_1301) ;  /* 0x0000000000048947 */ /* 0x000ff60003800000 */
[----:B------:R-:W-:Y:S01]  /*a540*/  BPT.TRAP 0x1 ;  /* 0x000000040000795c */ /* 0x000fe20000300000 */
.L_x_1301:
[----:B------:R-:W-:Y:S01]  /*a550*/  ULEA UR6, UR38, UR40, 0x3 ;  /* 0x0000002826067291 */ /* 0x000fe2000f8e183f */
[----:B------:R-:W-:-:S05]  /*a560*/  IMAD.U32 R11, RZ, RZ, UR39 ;  /* 0x00000027ff0b7e24 */ /* 0x000fca000f8e00ff */
[----:B------:R-:W-:-:S04]  /*a570*/  SHF.L.U32 R11, R11, 0x1f, RZ ;  /* 0x0000001f0b0b7819 */ /* 0x000fc800000006ff */
[----:B------:R0:W1:Y:S01]  /*a580*/  SYNCS.PHASECHK.TRANS64.TRYWAIT P1, [UR6+0x2a830], R11 ;  /* 0x02a8300bff0075a7 */ /* 0x0000620008020146 */
[----:B------:R-:W-:Y:S05]  /*a590*/  @!P0 BRA `(.L_x_1302) ;  /* 0x0000000000048947 */ /* 0x000fea0003800000 */
[----:B------:R-:W-:Y:S01]  /*a5a0*/  BPT.TRAP 0x1 ;  /* 0x000000040000795c */ /* 0x000fe20000300000 */
.L_x_1302:
[----:B-1----:R-:W-:Y:S05]  /*a5b0*/  @P1 BRA `(.L_x_1303) ;  /* 0x0000000000081947 */ /* 0x002fea0003800000 */
[----:B------:R-:W1:Y:S02]  /*a5c0*/  SYNCS.PHASECHK.TRANS64.TRYWAIT P1, [UR6+0x2a830], R11 ;  /* 0x02a8300bff0075a7 */ /* 0x000e640008020146 */
[----:B-1----:R-:W-:Y:S05]  /*a5d0*/  @!P1 BRA `(.L_x_1304) ;  /* 0x000000bc00989947 */ /* 0x002fea0003800000 */
.L_x_1303:
        /* <DEDUP_REMOVED lines=137> */
.L_x_1305:
[----:B------:R-:W-:Y:S01]  /*ae70*/  ULEA UR10, UR4, UR40, 0x3 ;  /* 0x00000028040a7291 */ /* 0x000fe2000f8e183f */
[----:B------:R-:W-:-:S05]  /*ae80*/  IMAD.U32 R0, RZ, RZ, UR7 ;  /* 0x00000007ff007e24 */ /* 0x000fca000f8e00ff */
[----:B------:R-:W-:-:S04]  /*ae90*/  SHF.L.U32 R0, R0, 0x1f, RZ ;  /* 0x0000001f00007819 */ /* 0x000fc800000006ff */
[----:B------:R2:W3:Y:S01]  /*aea0*/  SYNCS.PHASECHK.TRANS64.TRYWAIT P1, [UR10+0x2a850], R0 ;  /* 0x02a85000ff0075a7 */ /* 0x0004e2000802014a */
[----:B------:R-:W-:Y:S05]  /*aeb0*/  @!P0 BRA `(.L_x_1306) ;  /* 0x0000000000048947 */ /* 0x000fea0003800000 */
[----:B------:R-:W-:Y:S01]  /*aec0*/  BPT.TRAP 0x1 ;  /* 0x000000040000795c */ /* 0x000fe20000300000 */
.L_x_1306:
[----:B---3--:R-:W-:Y:S05]  /*aed0*/  @P1 BRA `(.L_x_1307) ;  /* 0x0000000000081947 */ /* 0x008fea0003800000 */
[----:B------:R-:W3:Y:S02]  /*aee0*/  SYNCS.PHASECHK.TRANS64.TRYWAIT P1, [UR10+0x2a850], R0 ;  /* 0x02a85000ff0075a7 */ /* 0x000ee4000802014a */
[----:B---3--:R-:W-:Y:S05]  /*aef0*/  @!P1 BRA `(.L_x_1308) ;  /* 0x000000b400689947 */ /* 0x008fea0003800000 */
.L_x_1307:
        /* <DEDUP_REMOVED lines=37> */
.L_x_1309:
[----:B------:R-:W3:Y:S01]  /*b150*/  LDL R154, [R1] ;  /* 0x00000000019a7983 */ /* 0x000ee20000100800 */
        /* <DEDUP_REMOVED lines=13> */
[----:B------:R-:W4:Y:S01]  /*b230*/  @P2 LDC R101, c[0x0][0x44c] ;  /* 0x00011300ff652b82 */ /* 0x000f220000000800 */
        /* <DEDUP_REMOVED lines=45> */
[----:B------:R-:W1:Y:S01]  /*b510*/  MUFU.TANH R11, R11 ;  /* 0x0000000b000b7308 */ /* 0x000e620000002400 */
[----:B------:R-:W-:Y:S01]  /*b520*/  IMAD R104, R19, -0x2, R104 ;  /* 0xfffffffe13687824 */ /* 0x000fe200078e0268 */
[----:B------:R-:W-:Y:S01]  /*b530*/  SYNCS.ARRIVE.TRANS64.RED.A1T0 RZ, [UR4], RZ ;  /* 0x000000ffffff79a7 */ /* 0x000fe20008100404 */
[----:B------:R-:W-:Y:S01]  /*b540*/  ULOP3.LUT UR4, URZ, UR43, URZ, 0x33, !UPT ;  /* 0x0000002b3f047292 */ /* 0x000fe2000f8e333f */
[----:B------:R-:W-:Y:S01]  /*b550*/  FMUL.FTZ R120, R120, UR5 ;  /* 0x0000000578787c20 */ /* 0x000fe20008410000 */
[----:B------:R-:W-:Y:S01]  /*b560*/  VIADD R126, R104, 0xffffffff ;  /* 0xffffffff687e7836 */ /* 0x000fe20000000000 */
[----:B------:R-:W-:Y:S02]  /*b570*/  IADD3 R105, -R17, R104, R16 ;  /* 0x0000006811697210 */ /* 0x000fe40007ffe110 */
[----:B------:R-:W2:Y:S03]  /*b580*/  MUFU.TANH R136, R136 ;  /* 0x0000008800887308 */ /* 0x000ea60000002400 */
[----:B------:R-:W-:-:S04]  /*b590*/  VIADD R122, R105, UR4 ;  /* 0x00000004697a7c36 */ /* 0x000fc80008000000 */
[----:B0-----:R-:W-:Y:S01]  /*b5a0*/  IMAD.IADD R114, R122, 0x1, R111 ;  /* 0x000000017a727824 */ /* 0x001fe200078e026f */
[----:B------:R-:W0:Y:S08]  /*b5b0*/  MUFU.TANH R0, R0 ;  /* 0x0000000000007308 */ /* 0x000e300000002400 */
        /* <DEDUP_REMOVED lines=49> */
[----:B------:R-:W-:Y:S01]  /*b8d0*/  IADD3 R111, -R17, R16, R111 ;  /* 0x00000010116f7210 */ /* 0x000fe20007ffe16f */
        /* <DEDUP_REMOVED lines=11> */
.L_x_1312:
[----:B------:R-:W-:-:S05]  /*b990*/  IMAD.U32 R115, RZ, RZ, UR41 ;  /* 0x00000029ff737e24 */ /* 0x000fca000f8e00ff */
[----:B------:R-:W-:-:S13]  /*b9a0*/  ISETP.NE.AND P1, PT, R115, 0x1, PT ;  /* 0x000000017300780c */ /* 0x000fda0003f25270 */
[----:B------:R-:W1:Y:S02]  /*b9b0*/  @P1 LDC.64 R104, c[0x0][0x9e8] ;  /* 0x00027a00ff681b82 */ /* 0x000e640000000a00 */
[----:B-1----:R-:W-:-:S05]  /*b9c0*/  @P1 IMAD.HI.U32 R104, R111, R104, RZ ;  /* 0x000000686f681227 */ /* 0x002fca00078e00ff */
[----:B------:R-:W-:-:S07]  /*b9d0*/  @P1 SHF.R.U32.HI R111, RZ, R105, R104 ;  /* 0x00000069ff6f1219 */ /* 0x000fce0000011668 */
.L_x_1313:
[----:B------:R-:W-:Y:S05]  /*b9e0*/  BSYNC B0 ;  /* 0x0000000000007941 */ /* 0x000fea0003800000 */
.L_x_1311:
[----:B------:R-:W-:-:S05]  /*b9f0*/  IMAD R111, R111, R115, R126 ;  /* 0x000000736f6f7224 */ /* 0x000fca00078e027e */
[----:B------:R-:W-:Y:S02]  /*ba00*/  VIADDMNMX R112, R111, R115, R112, PT ;  /* 0x000000736f707246 */ /* 0x000fe40003800170 */
[----:B------:R-:W-:-:S07]  /*ba10*/  VIMNMX R114, R114, R111, !PT ;  /* 0x0000006f72727248 */ /* 0x000fce0007fe0100 */
.L_x_1310:
        /* <DEDUP_REMOVED lines=132> */
.L_x_1316:
[----:B------:R-:W-:-:S05]  /*c260*/  IMAD.U32 R110, RZ, RZ, UR41 ;  /* 0x00000029ff6e7e24 */ /* 0x000fca000f8e00ff */
[----:B------:R-:W-:-:S13]  /*c270*/  ISETP.NE.AND P6, PT, R110, 0x1, PT ;  /* 0x000000016e00780c */ /* 0x000fda0003fc5270 */
[----:B------:R-:W0:Y:S02]  /*c280*/  @P6 LDC.64 R96, c[0x0][0x9e8] ;  /* 0x00027a00ff606b82 */ /* 0x000e240000000a00 */
[----:B0-----:R-:W-:-:S05]  /*c290*/  @P6 IMAD.HI.U32 R96, R125, R96, RZ ;  /* 0x000000607d606227 */ /* 0x001fca00078e00ff */
[----:B------:R-:W-:-:S07]  /*c2a0*/  @P6 SHF.R.U32.HI R125, RZ, R97, R96 ;  /* 0x00000061ff7d6219 */ /* 0x000fce0000011660 */
.L_x_1317:
[----:B------:R-:W-:Y:S05]  /*c2b0*/  BSYNC B0 ;  /* 0x0000000000007941 */ /* 0x000fea0003800000 */
.L_x_1315:
[----:B------:R-:W-:-:S05]  /*c2c0*/  IMAD R125, R125, R110, R126 ;  /* 0x0000006e7d7d7224 */ /* 0x000fca00078e027e */
[----:B------:R-:W-:Y:S02]  /*c2d0*/  VIADDMNMX R104, R125, R110, R104, PT ;  /* 0x0000006e7d687246 */ /* 0x000fe40003800168 */
[----:B------:R-:W-:-:S07]  /*c2e0*/  VIMNMX R106, R106, R125, !PT ;  /* 0x0000007d6a6a7248 */ /* 0x000fce0007fe0100 */
.L_x_1314:
        /* <DEDUP_REMOVED lines=72> */
[----:B------:R-:W-:-:S02]  /*c770*/  ISETP.NE.AND P1, PT, R144, RZ, PT ;  /* 0x000000ff9000720c */ /* 0x000fc40003f25270 */
[----:B------:R-:W-:Y:S02]  /*c780*/  FMNMX.FTZ R2, R11, R2, !PT ;  /* 0x000000020b027209 */ /* 0x000fe40007810000 */
[C---:B------:R-:W-:Y:S02]  /*c790*/  ISETP.GT.AND P1, PT, R106.reuse, 0x31, !P1 ;  /* 0x000000316a00780c */ /* 0x040fe40004f24270 */
[----:B------:R-:W-:Y:S01]  /*c7a0*/  ISETP.GT.AND P3, PT, R106, 0x50, !P3 ;  /* 0x000000506a00780c */ /* 0x000fe20005f64270 */
[----:B------:R-:W1:Y:S01]  /*c7b0*/  SHFL.BFLY PT, R13, R2, 0x2, 0x1f ;  /* 0x0c401f00020d7f89 */ /* 0x000e6200000e0000 */
[C---:B------:R-:W-:Y:S02]  /*c7c0*/  ISETP.LT.OR P1, PT, R104.reuse, 0x32, P1 ;  /* 0x000000326800780c */ /* 0x040fe40000f21670 */
[----:B------:R-:W-:Y:S02]  /*c7d0*/  ISETP.LT.OR P3, PT, R104, 0x51, P3 ;  /* 0x000000516800780c */ /* 0x000fe40001f61670 */
[----:B------:R-:W-:-:S02]  /*c7e0*/  FSEL R95, R95, -INF , !P1 ;  /* 0xff8000005f5f7808 */ /* 0x000fc40004800000 */
[----:B------:R-:W-:Y:S02]  /*c7f0*/  ISETP.NE.AND P1, PT, R146, RZ, PT ;  /* 0x000000ff9200720c */ /* 0x000fe40003f25270 */
[C---:B------:R-:W-:Y:S02]  /*c800*/  ISETP.GT.AND P4, PT, R106.reuse, 0x51, !P4 ;  /* 0x000000516a00780c */ /* 0x040fe40006784270 */
[----:B------:R-:W-:Y:S02]  /*c810*/  ISETP.GT.AND P1, PT, R106, 0x38, !P1 ;  /* 0x000000386a00780c */ /* 0x000fe40004f24270 */
[----:B------:R-:W-:Y:S02]  /*c820*/  FSEL R159, R159, -INF , !P3 ;  /* 0xff8000009f9f7808 */ /* 0x000fe40005800000 */
[----:B------:R-:W-:Y:S02]  /*c830*/  ISETP.LT.OR P1, PT, R104, 0x39, P1 ;  /* 0x000000396800780c */ /* 0x000fe40000f21670 */
[----:B------:R-:W-:-:S02]  /*c840*/  ISETP.GT.AND P5, PT, R106, 0x58, !P5 ;  /* 0x000000586a00780c */ /* 0x000fc40006fa4270 */
[----:B------:R-:W-:Y:S02]  /*c850*/  FSEL R141, R98, -INF , !P1 ;  /* 0xff800000628d7808 */ /* 0x000fe40004800000 */
[----:B------:R-:W-:Y:S02]  /*c860*/  ISETP.NE.AND P1, PT, R148, RZ, PT ;  /* 0x000000ff9400720c */ /* 0x000fe40003f25270 */
[----:B------:R-:W-:Y:S02]  /*c870*/  ISETP.LT.OR P4, PT, R104, 0x52, P4 ;  /* 0x000000526800780c */ /* 0x000fe40002781670 */
[----:B------:R-:W-:Y:S02]  /*c880*/  ISETP.GT.AND P1, PT, R106, 0x39, !P1 ;  /* 0x000000396a00780c */ /* 0x000fe40004f24270 */
[----:B-1----:R-:W-:Y:S02]  /*c890*/  FMNMX.FTZ R15, R2, R13, !PT ;  /* 0x0000000d020f7209 */ /* 0x002fe40007810000 */
[----:B------:R-:W-:-:S02]  /*c8a0*/  ISETP.LT.OR P1, PT, R104, 0x3a, P1 ;  /* 0x0000003a6800780c */ /* 0x000fc40000f21670 */
[----:B------:R-:W-:Y:S01]  /*c8b0*/  ISETP.LT.OR P5, PT, R104, 0x59, P5 ;  /* 0x000000596800780c */ /* 0x000fe20002fa1670 */
[----:B------:R-:W1:Y:S01]  /*c8c0*/  SHFL.BFLY PT, R20, R15, 0x1, 0x1f ;  /* 0x0c201f000f147f89 */ /* 0x000e6200000e0000 */
[----:B------:R-:W-:Y:S02]  /*c8d0*/  FSEL R99, R99, -INF , !P1 ;  /* 0xff80000063637808 */ /* 0x000fe40004800000 */
[----:B------:R-:W-:-:S04]  /*c8e0*/  ISETP.NE.AND P1, PT, R150, RZ, PT ;  /* 0x000000ff9600720c */ /* 0x000fc80003f25270 */
[----:B------:R-:W-:-:S04]  /*c8f0*/  ISETP.GT.AND P1, PT, R106, 0x40, !P1 ;  /* 0x000000406a00780c */ /* 0x000fc80004f24270 */
[----:B------:R-:W-:-:S04]  /*c900*/  ISETP.LT.OR P1, PT, R104, 0x41, P1 ;  /* 0x000000416800780c */ /* 0x000fc80000f21670 */
[----:B------:R-:W-:Y:S02]  /*c910*/  FSEL R147, R147, -INF , !P1 ;  /* 0xff80000093937808 */ /* 0x000fe40004800000 */
[----:B------:R-:W-:-:S04]  /*c920*/  ISETP.NE.AND P1, PT, R152, RZ, PT ;  /* 0x000000ff9800720c */ /* 0x000fc80003f25270 */
[----:B------:R-:W-:Y:S02]  /*c930*/  ISETP.GT.AND P1, PT, R106, 0x41, !P1 ;  /* 0x000000416a00780c */ /* 0x000fe40004f24270 */
[----:B-1----:R-:W-:Y:S02]  /*c940*/  FMNMX.FTZ R13, R15, R20, !PT ;  /* 0x000000140f0d7209 */ /* 0x002fe40007810000 */
        /* <DEDUP_REMOVED lines=132> */
[----:B------:R-:W0:Y:S08]  /*d190*/  MUFU.EX2 R90, R90 ;  /* 0x0000005a005a7308 */ /* 0x000e300000000800 */
[----:B------:R-:W3:Y:S08]  /*d1a0*/  MUFU.EX2 R97, R97 ;  /* 0x0000006100617308 */ /* 0x000ef00000000800 */
[----:B------:R-:W4:Y:S08]  /*d1b0*/  MUFU.EX2 R92, R92 ;  /* 0x0000005c005c7308 */ /* 0x000f300000000800 */
[----:B------:R2:W-:Y:S08]  /*d1c0*/  MUFU.EX2 R10, R98 ;  /* 0x00000062000a7308 */ /* 0x0005f00000000800 */
[----:B------:R-:W5:Y:S01]  /*d1d0*/  MUFU.EX2 R105, R105 ;  /* 0x0000006900697308 */ /* 0x000f620000000800 */
[----:B--2---:R-:W-:Y:S01]  /*d1e0*/  FADD.FTZ R98, R88, R3 ;  /* 0x0000000358627221 */ /* 0x004fe20000010000 */
[----:B------:R-:W-:-:S03]  /*d1f0*/  FADD.FTZ R3, R181, R8 ;  /* 0x00000008b5037221 */ /* 0x000fc60000010000 */
[----:B-1----:R-:W-:Y:S01]  /*d200*/  FADD.FTZ R89, R93, R98 ;  /* 0x000000625d597221 */ /* 0x002fe20000010000 */
[----:B------:R-:W-:Y:S02]  /*d210*/  FADD.FTZ R8, R152, R3 ;  /* 0x0000000398087221 */ /* 0x000fe40000010000 */
[----:B------:R-:W1:Y:S01]  /*d220*/  MUFU.EX2 R94, R94 ;  /* 0x0000005e005e7308 */ /* 0x000e620000000800 */
[----:B0-----:R-:W-:Y:S01]  /*d230*/  FADD.FTZ R98, R90, R89 ;  /* 0x000000595a627221 */ /* 0x001fe20000010000 */
[----:B------:R-:W-:-:S03]  /*d240*/  FADD.FTZ R3, R177, R8 ;  /* 0x00000008b1037221 */ /* 0x000fc60000010000 */
[----:B---3--:R-:W-:Y:S01]  /*d250*/  FADD.FTZ R89, R97, R98 ;  /* 0x0000006261597221 */ /* 0x008fe20000010000 */
[----:B------:R-:W-:Y:S02]  /*d260*/  FADD.FTZ R8, R154, R3 ;  /* 0x000000039a087221 */ /* 0x000fe40000010000 */
[----:B------:R-:W0:Y:S01]  /*d270*/  MUFU.EX2 R109, R109 ;  /* 0x0000006d006d7308 */ /* 0x000e220000000800 */
[----:B----4-:R-:W-:Y:S01]  /*d280*/  FADD.FTZ R98, R92, R89 ;  /* 0x000000595c627221 */ /* 0x010fe20000010000 */
[----:B------:R-:W-:-:S03]  /*d290*/  FADD.FTZ R3, R151, R8 ;  /* 0x0000000897037221 */ /* 0x000fc60000010000 */
[----:B-----5:R-:W-:Y:S01]  /*d2a0*/  FADD.FTZ R89, R105, R98 ;  /* 0x0000006269597221 */ /* 0x020fe20000010000 */
[----:B------:R-:W-:Y:S02]  /*d2b0*/  FADD.FTZ R8, R148, R3 ;  /* 0x0000000394087221 */ /* 0x000fe40000010000 */
[----:B------:R-:W2:Y:S01]  /*d2c0*/  MUFU.EX2 R91, R91 ;  /* 0x0000005b005b7308 */ /* 0x000ea20000000800 */
[----:B-1----:R-:W-:Y:S01]  /*d2d0*/  FADD.FTZ R98, R94, R89 ;  /* 0x000000595e627221 */ /* 0x002fe20000010000 */
[----:B------:R-:W-:-:S04]  /*d2e0*/  FADD.FTZ R3, R145, R8 ;  /* 0x0000000891037221 */ /* 0x000fc80000010000 */
[----:B------:R-:W-:Y:S02]  /*d2f0*/  FADD.FTZ R8, R150, R3 ;  /* 0x0000000396087221 */ /* 0x000fe40000010000 */
[----:B------:R-:W1:Y:S01]  /*d300*/  MUFU.EX2 R21, R21 ;  /* 0x0000001500157308 */ /* 0x000e620000000800 */
[----:B0-----:R-:W-:Y:S01]  /*d310*/  FADD.FTZ R89, R109, R98 ;  /* 0x000000626d597221 */ /* 0x001fe20000010000 */
[----:B------:R-:W-:-:S03]  /*d320*/  FADD.FTZ R3, R101, R8 ;  /* 0x0000000865037221 */ /* 0x000fc60000010000 */
[----:B------:R-:W-:Y:S01]  /*d330*/  FADD.FTZ R98, R10, R89 ;  /* 0x000000590a627221 */ /* 0x000fe20000010000 */
[----:B------:R-:W-:Y:S02]  /*d340*/  FADD.FTZ R8, R144, R3 ;  /* 0x0000000390087221 */ /* 0x000fe40000010000 */
[----:B------:R-:W0:Y:S01]  /*d350*/  MUFU.EX2 R95, R95 ;  /* 0x0000005f005f7308 */ /* 0x000e220000000800 */
[----:B--2---:R-:W-:Y:S01]  /*d360*/  FADD.FTZ R98, R91, R98 ;  /* 0x000000625b627221 */ /* 0x004fe20000010000 */
[----:B------:R-:W-:-:S04]  /*d370*/  FADD.FTZ R3, R115, R8 ;  /* 0x0000000873037221 */ /* 0x000fc80000010000 */
[----:B------:R-:W-:Y:S02]  /*d380*/  FADD.FTZ R8, R146, R3 ;  /* 0x0000000392087221 */ /* 0x000fe40000010000 */
        /* <DEDUP_REMOVED lines=37> */
[----:B-1----:R-:W-:Y:S01]  /*d5e0*/  FADD.FTZ R98, R139, R98 ;  /* 0x000000628b627221 */ /* 0x002fe20000010000 */
[----:B0-----:R-:W-:-:S03]  /*d5f0*/  FADD.FTZ R8, R9, R8 ;  /* 0x0000000809087221 */ /* 0x001fc60000010000 */
[----:B--2---:R-:W-:Y:S01]  /*d600*/  FADD.FTZ R3, R96, R98 ;  /* 0x0000006260037221 */ /* 0x004fe20000010000 */
[----:B------:R-:W-:Y:S06]  /*d610*/  @!P0 BRA `(.L_x_1318) ;  /* 0x0000000000048947 */ /* 0x000fec0003800000 */
[----:B------:R-:W-:Y:S01]  /*d620*/  BPT.TRAP 0x1 ;  /* 0x000000040000795c */ /* 0x000fe20000300000 */
.L_x_1318:
        /* <DEDUP_REMOVED lines=10> */
[----:B------:R-:W-:-:S02]  /*d6d0*/  F2FP.F16.F32.PACK_AB R147, R99, R141 ;  /* 0x0000008d6393723e */ /* 0x000fc400000000ff */
[----:B------:R-:W-:Y:S01]  /*d6e0*/  SYNCS.ARRIVE.TRANS64.RED.A1T0 RZ, [UR10], RZ ;  /* 0x000000ffffff79a7 */ /* 0x000fe2000810040a */
[----:B------:R-:W-:Y:S01]  /*d6f0*/  F2FP.F16.F32.PACK_AB R138, R9, R138 ;  /* 0x0000008a098a723e */ /* 0x000fe200000000ff */
[----:B------:R-:W-:Y:S01]  /*d700*/  IMAD.MOV.U32 R9, RZ, RZ, R13 ;  /* 0x000000ffff097224 */ /* 0x000fe200078e000d */
        /* <DEDUP_REMOVED lines=20> */
.L_x_1300:
        /* <DEDUP_REMOVED lines=67> */
.L_x_1320:
[----:B------:R-:W-:Y:S01]  /*dc80*/  ULEA UR5, UR38, UR40, 0x3 ;  /* 0x0000002826057291 */ /* 0x000fe2000f8e183f */
[----:B------:R-:W-:-:S05]  /*dc90*/  IMAD.U32 R0, RZ, RZ, UR39 ;  /* 0x00000027ff007e24 */ /* 0x000fca000f8e00ff */
[----:B------:R-:W-:-:S04]  /*dca0*/  SHF.L.U32 R0, R0, 0x1f, RZ ;  /* 0x0000001f00007819 */ /* 0x000fc800000006ff */
[----:B------:R0:W1:Y:S01]  /*dcb0*/  SYNCS.PHASECHK.TRANS64.TRYWAIT P1, [UR5+0x2a850], R0 ;  /* 0x02a85000ff0075a7 */ /* 0x0000620008020145 */
[----:B------:R-:W-:Y:S05]  /*dcc0*/  @!P0 BRA `(.L_x_1321) ;  /* 0x0000000000048947 */ /* 0x000fea0003800000 */
[----:B------:R-:W-:Y:S01]  /*dcd0*/  BPT.TRAP 0x1 ;  /* 0x000000040000795c */ /* 0x000fe20000300000 */
.L_x_1321:
[----:B-1----:R-:W-:Y:S05]  /*dce0*/  @P1 BRA `(.L_x_1322) ;  /* 0x0000000000081947 */ /* 0x002fea0003800000 */
[----:B------:R-:W1:Y:S02]  /*dcf0*/  SYNCS.PHASECHK.TRANS64.TRYWAIT P1, [UR5+0x2a850], R0 ;  /* 0x02a85000ff0075a7 */ /* 0x000e640008020145 */
[----:B-1----:R-:W-:Y:S05]  /*dd00*/  @!P1 BRA `(.L_x_1323) ;  /* 0x0000008400fc9947 */ /* 0x002fea0003800000 */
.L_x_1322:
[----:B------:R-:W-:Y:S01]  /*dd10*/  UIADD3 UR40, UR40, 0x400, URZ ;  /* 0x0000040028287890 */ /* 0x000fe2000fffe03f */
[----:B------:R-:W-:Y:S01]  /*dd20*/  WARPGROUP.ARRIVE ;  /* 0x00000000000079c5 */ /* 0x000fe20000000000 */
[----:B------:R-:W-:Y:S01]  /*dd30*/  UMOV UR7, 0x40000040 ;  /* 0x4000004000077882 */ /* 0x000fe20000000000 */
[----:B-1----:R-:W1:Y:S01]  /*dd40*/  SHFL.BFLY PT, R5, R8, 0x2, 0x1f ;  /* 0x0c401f0008057f89 */ /* 0x002e6200000e0000 */
[----:B------:R-:W-:Y:S01]  /*dd50*/  USHF.R.U32.HI UR40, URZ, 0x4, UR40 ;  /* 0x000000043f287899 */ /* 0x000fe20008011628 */
[----:B------:R-:W-:Y:S02]  /*dd60*/  IMAD.MOV.U32 R9, RZ, RZ, RZ ;  /* 0x000000ffff097224 */ /* 0x000fe400078e00ff */
[----:B0-----:R-:W0:Y:S01]  /*dd70*/  SHFL.BFLY PT, R0, R3, 0x2, 0x1f ;  /* 0x0c401f0003007f89 */ /* 0x001e2200000e0000 */
[----:B------:R-:W-:-:S04]  /*dd80*/  ULOP3.LUT UR40, UR40, 0x3fff, URZ, 0xc0, !UPT ;  /* 0x00003fff28287892 */ /* 0x000fc8000f8ec03f */
[----:B------:R-:W-:-:S04]  /*dd90*/  ULOP3.LUT UR4, UR40, 0x3000000, URZ, 0xfc, !UPT ;  /* 0x0300000028047892 */ /* 0x000fc8000f8efc3f */
[----:B------:R-:W-:-:S07]  /*dda0*/  UIMAD UR4, UR38, 0x600, UR4 ;  /* 0x00000600260478a4 */ /* 0x000fce000f8e0204 */
[----:B------:R-:W-:Y:S02]  /*ddb0*/  UMOV UR6, UR4 ;  /* 0x0000000400067c82 */ /* 0x000fe40008000000 */
[----:B------:R-:W-:Y:S01]  /*ddc0*/  HGMMA.64x128x16.F32 R24, R156, gdesc[UR4].tnspB, R24, gsb0 ;  /* 0x41e000049c187df0 */ /* 0x000fe20008000818 */
[----:B------:R-:W-:Y:S01]  /*ddd0*/  UIADD3 UR6, UR4, 0x80, URZ ;  /* 0x0000008004067890 */ /* 0x000fe2000fffe03f */
[----:B-1----:R-:W-:Y:S01]  /*dde0*/  FADD.FTZ R5, R5, R8 ;  /* 0x0000000805057221 */ /* 0x002fe20000010000 */
[----:B------:R-:W-:Y:S01]  /*ddf0*/  UMOV UR7, 0x40000040 ;  /* 0x4000004000077882 */ /* 0x000fe20000000000 */
[----:B0-----:R-:W-:Y:S01]  /*de00*/  FADD.FTZ R2, R0, R3 ;  /* 0x0000000300027221 */ /* 0x001fe20000010000 */
[----:B------:R-:W-:Y:S02]  /*de10*/  IMAD.MOV.U32 R3, RZ, RZ, RZ ;  /* 0x000000ffff037224 */ /* 0x000fe400078e00ff */
[----:B------:R-:W0:Y:S04]  /*de20*/  SHFL.BFLY PT, R0, R5, 0x1, 0x1f ;  /* 0x0c201f0005007f89 */ /* 0x000e2800000e0000 */
[----:B------:R-:W1:Y:S01]  /*de30*/  SHFL.BFLY PT, R7, R2, 0x1, 0x1f ;  /* 0x0c201f0002077f89 */ /* 0x000e6200000e0000 */
[----:B0-----:R-:W-:Y:S01]  /*de40*/  FADD.FTZ R10, R5, R0 ;  /* 0x00000000050a7221 */ /* 0x001fe20000010000 */
[----:B------:R-:W-:-:S02]  /*de50*/  IMAD.MOV.U32 R0, RZ, RZ, -0x800000 ;  /* 0xff800000ff007424 */ /* 0x000fc400078e00ff */
[----:B-1----:R-:W-:Y:S02]  /*de60*/  FADD.FTZ R11, R2, R7 ;  /* 0x00000007020b7221 */ /* 0x002fe40000010000 */
[----:B------:R-:W-:Y:S01]  /*de70*/  FSETP.NE.FTZ.AND P1, PT, R10, RZ, PT ;  /* 0x000000ff0a00720b */ /* 0x000fe20003f35000 */
[----:B------:R-:W-:Y:S02]  /*de80*/  IMAD.MOV.U32 R2, RZ, RZ, -0x800000 ;  /* 0xff800000ff027424 */ /* 0x000fe400078e00ff */
        /* <DEDUP_REMOVED lines=38> */
.L_x_1324:
        /* <DEDUP_REMOVED lines=9> */
[----:B------:R-:W-:Y:S01]  /*e180*/  FMUL.FTZ R7, R31, R9 ;  /* 0x000000091f077220 */ /* 0x000fe20000410000 */
        /* <DEDUP_REMOVED lines=64> */
.L_x_1246:
        /* <DEDUP_REMOVED lines=9> */
[----:B------:R-:W-:Y:S02]  /*e620*/  F2FP.F16.F32.PACK_AB R7, R7, R8 ;  /* 0x000000080707723e */ /* 0x000fe400000000ff */
[----:B------:R-:W-:Y:S01]  /*e630*/  F2FP.F16.F32.PACK_AB R6, R6, R91 ;  /* 0x0000005b0606723e */ /* 0x000fe200000000ff */
[----:B------:R-:W-:Y:S01]  /*e640*/  BAR.SYNC.DEFER_BLOCKING 0x1, 0x100 ;  /* 0x0044000000007b1d */ /* 0x000fe20000010000 */
        /* <DEDUP_REMOVED lines=10> */
[----:B------:R-:W-:Y:S02]  /*e6f0*/  MOV R16, R3 ;  /* 0x0000000300107202 */ /* 0x000fe40000000f00 */
[----:B--2---:R-:W-:-:S03]  /*e700*/  MOV R17, R4 ;  /* 0x0000000400117202 */ /* 0x004fc60000000f00 */
[----:B------:R-:W-:-:S03]  /*e710*/  IMAD.WIDE R4, R171, 0x2, R16 ;  /* 0x00000002ab047825 */ /* 0x000fc600078e0210 */
[C---:B------:R-:W-:Y:S02]  /*e720*/  LOP3.LUT R9, R4.reuse, 0x380, RZ, 0xc0, !PT ;  /* 0x0000038004097812 */ /* 0x040fe400078ec0ff */
[C---:B------:R-:W-:Y:S02]  /*e730*/  IADD3 R23, P6, R4.reuse, 0x20, RZ ;  /* 0x0000002004177810 */ /* 0x040fe40007fde0ff */
[----:B------:R-:W-:Y:S02]  /*e740*/  IADD3 R97, P4, R4, 0x60, RZ ;  /* 0x0000006004617810 */ /* 0x000fe40007f9e0ff */
[----:B------:R-:W-:Y:S01]  /*e750*/  SHF.R.U64 R9, R9, 0x3, RZ ;  /* 0x0000000309097819 */ /* 0x000fe200000012ff */
[--C-:B------:R-:W-:Y:S01]  /*e760*/  IMAD.X R27, RZ, RZ, R5.reuse, P6 ;  /* 0x000000ffff1b7224 */ /* 0x100fe200030e0605 */
[----:B------:R-:W-:Y:S01]  /*e770*/  LOP3.LUT R14, R23, 0x380, RZ, 0xc0, !PT ;  /* 0x00000380170e7812 */ /* 0x000fe200078ec0ff */
[----:B------:R-:W-:Y:S01]  /*e780*/  IMAD.X R15, RZ, RZ, R5, P4 ;  /* 0x000000ffff0f7224 */ /* 0x000fe200020e0605 */
[----:B-1----:R-:W-:-:S02]  /*e790*/  LOP3.LUT R44, R97, 0x380, RZ, 0xc0, !PT ;  /* 0x00000380612c7812 */ /* 0x002fc400078ec0ff */
[C---:B------:R-:W-:Y:S02]  /*e7a0*/  IADD3 R73, P5, R4.reuse, 0x40, RZ ;  /* 0x0000004004497810 */ /* 0x040fe40007fbe0ff */
[C---:B------:R-:W-:Y:S02]  /*e7b0*/  IADD3 R99, P3, R4.reuse, 0x4000, RZ ;  /* 0x0000400004637810 */ /* 0x040fe40007f7e0ff */
[C---:B------:R-:W-:Y:S02]  /*e7c0*/  IADD3 R101, P2, R4.reuse, 0x4020, RZ ;  /* 0x0000402004657810 */ /* 0x040fe40007f5e0ff */
[C---:B------:R-:W-:Y:S01]  /*e7d0*/  IADD3 R90, P1, R4.reuse, 0x4040, RZ ;  /* 0x00004040045a7810 */ /* 0x040fe20007f3e0ff */
[--C-:B------:R-:W-:Y:S01]  /*e7e0*/  IMAD.X R21, RZ, RZ, R5.reuse, P3 ;  /* 0x000000ffff157224 */ /* 0x100fe200018e0605 */
[----:B------:R-:W-:Y:S01]  /*e7f0*/  IADD3 R103, P0, R4, 0x4060, RZ ;  /* 0x0000406004677810 */ /* 0x000fe20007f1e0ff */
[--C-:B------:R-:W-:Y:S01]  /*e800*/  IMAD.X R13, RZ, RZ, R5.reuse, P2 ;  /* 0x000000ffff0d7224 */ /* 0x100fe200010e0605 */
[----:B------:R-:W-:Y:S01]  /*e810*/  LOP3.LUT R4, R9, R4, RZ, 0x3c, !PT ;  /* 0x0000000409047212 */ /* 0x000fe200078e3cff */
[--C-:B------:R-:W-:Y:S01]  /*e820*/  IMAD.X R11, RZ, RZ, R5.reuse, P1 ;  /* 0x000000ffff0b7224 */ /* 0x100fe200008e0605 */
[----:B------:R-:W-:Y:S01]  /*e830*/  SHF.R.U64 R14, R14, 0x3, RZ ;  /* 0x000000030e0e7819 */ /* 0x000fe200000012ff */
[----:B------:R-:W-:Y:S01]  /*e840*/  IMAD.X R9, RZ, RZ, R5, P0 ;  /* 0x000000ffff097224 */ /* 0x000fe200000e0605 */
[----:B------:R-:W-:-:S02]  /*e850*/  SHF.R.U64 R44, R44, 0x3, RZ ;  /* 0x000000032c2c7819 */ /* 0x000fc400000012ff */
[-C--:B------:R-:W-:Y:S02]  /*e860*/  IADD3.X R25, RZ, R5.reuse, RZ, P5, !PT ;  /* 0x00000005ff197210 */ /* 0x080fe40002ffe4ff */
[----:B------:R-:W-:Y:S02]  /*e870*/  MOV R94, R4 ;  /* 0x00000004005e7202 */ /* 0x000fe40000000f00 */
[----:B------:R-:W-:Y:S02]  /*e880*/  LOP3.LUT R26, R14, R23, RZ, 0x3c, !PT ;  /* 0x000000170e1a7212 */ /* 0x000fe400078e3cff */
[----:B------:R-:W-:Y:S02]  /*e890*/  F2FP.F16.F32.PACK_AB R5, R10, R93 ;  /* 0x0000005d0a05723e */ /* 0x000fe400000000ff */
[----:B------:R-:W-:Y:S02]  /*e8a0*/  LOP3.LUT R14, R44, R97, RZ, 0x3c, !PT ;  /* 0x000000612c0e7212 */ /* 0x000fe400078e3cff */
[----:B------:R-:W-:Y:S01]  /*e8b0*/  LOP3.LUT R10, R101, 0x380, RZ, 0xc0, !PT ;  /* 0x00000380650a7812 */ /* 0x000fe200078ec0ff */
[----:B------:R-:W1:Y:S01]  /*e8c0*/  LDC.64 R96, c[0x0][0xc00] ;  /* 0x00030000ff607b82 */ /* 0x000e620000000a00 */
[----:B------:R-:W-:-:S02]  /*e8d0*/  LOP3.LUT R23, R90, 0x380, RZ, 0xc0, !PT ;  /* 0x000003805a177812 */ /* 0x000fc400078ec0ff */
[----:B------:R-:W-:Y:S02]  /*e8e0*/  LOP3.LUT R44, R103, 0x380, RZ, 0xc0, !PT ;  /* 0x00000380672c7812 */ /* 0x000fe400078ec0ff */
[----:B------:R-:W-:Y:S02]  /*e8f0*/  LOP3.LUT R20, R73, 0x380, RZ, 0xc0, !PT ;  /* 0x0000038049147812 */ /* 0x000fe400078ec0ff */
[----:B------:R-:W-:Y:S02]  /*e900*/  LOP3.LUT R72, R99, 0x380, RZ, 0xc0, !PT ;  /* 0x0000038063487812 */ /* 0x000fe400078ec0ff */
[----:B------:R-:W-:Y:S02]  /*e910*/  SHF.R.U64 R10, R10, 0x3, RZ ;  /* 0x000000030a0a7819 */ /* 0x000fe400000012ff */
[----:B------:R-:W-:Y:S02]  /*e920*/  SHF.R.U64 R23, R23, 0x3, RZ ;  /* 0x0000000317177819 */ /* 0x000fe400000012ff */
[----:B------:R-:W-:-:S02]  /*e930*/  SHF.R.U64 R44, R44, 0x3, RZ ;  /* 0x000000032c2c7819 */ /* 0x000fc400000012ff */
[----:B------:R-:W-:Y:S02]  /*e940*/  SHF.R.U64 R20, R20, 0x3, RZ ;  /* 0x0000000314147819 */ /* 0x000fe400000012ff */
[----:B------:R-:W-:Y:S02]  /*e950*/  F2FP.F16.F32.PACK_AB R4, R12, R95 ;  /* 0x0000005f0c04723e */ /* 0x000fe400000000ff */
[----:B------:R-:W-:Y:S02]  /*e960*/  SHF.R.U64 R72, R72, 0x3, RZ ;  /* 0x0000000348487819 */ /* 0x000fe400000012ff */
[----:B------:R-:W-:Y:S01]  /*e970*/  LOP3.LUT R12, R10, R101, RZ, 0x3c, !PT ;  /* 0x000000650a0c7212 */ /* 0x000fe200078e3cff */
[----:B------:R2:W-:Y:S01]  /*e980*/  STSM.16.M88.4 [R94], R4 ;  /* 0x000000045e007844 */ /* 0x0005e20000000200 */
[----:B------:R-:W-:Y:S02]  /*e990*/  LOP3.LUT R10, R23, R90, RZ, 0x3c, !PT ;  /* 0x0000005a170a7212 */ /* 0x000fe400078e3cff */
[----:B------:R-:W-:-:S02]  /*e9a0*/  LOP3.LUT R8, R44, R103, RZ, 0x3c, !PT ;  /* 0x000000672c087212 */ /* 0x000fc400078e3cff */
[----:B------:R-:W-:Y:S02]  /*e9b0*/  LOP3.LUT R24, R20, R73, RZ, 0x3c, !PT ;  /* 0x0000004914187212 */ /* 0x000fe400078e3cff */
[----:B------:R-:W-:Y:S02]  /*e9c0*/  LOP3.LUT R20, R72, R99, RZ, 0x3c, !PT ;  /* 0x0000006348147212 */ /* 0x000fe400078e3cff */
[----:B------:R-:W-:Y:S02]  /*e9d0*/  MOV R72, R10 ;  /* 0x0000000a00487202 */ /* 0x000fe40000000f00 */
[----:B------:R-:W-:Y:S02]  /*e9e0*/  MOV R44, R8 ;  /* 0x00000008002c7202 */ /* 0x000fe40000000f00 */
[----:B------:R-:W-:Y:S02]  /*e9f0*/  MOV R92, R26 ;  /* 0x0000001a005c7202 */ /* 0x000fe40000000f00 */
[----:B------:R-:W-:-:S02]  /*ea00*/  F2FP.F16.F32.PACK_AB R8, R88, R89 ;  /* 0x000000595808723e */ /* 0x000fc400000000ff */
[----:B------:R-:W-:Y:S02]  /*ea10*/  F2FP.F16.F32.PACK_AB R9, R35, R34 ;  /* 0x000000222309723e */ /* 0x000fe400000000ff */
[----:B------:R-:W-:Y:S02]  /*ea20*/  F2FP.F16.F32.PACK_AB R10, R37, R36 ;  /* 0x00000024250a723e */ /* 0x000fe400000000ff */
[----:B------:R-:W-:Y:S02]  /*ea30*/  F2FP.F16.F32.PACK_AB R11, R39, R38 ;  /* 0x00000026270b723e */ /* 0x000fe400000000ff */
[----:B------:R-:W-:Y:S02]  /*ea40*/  MOV R91, R24 ;  /* 0x00000018005b7202 */ /* 0x000fe40000000f00 */
[----:B--2---:R-:W-:Y:S01]  /*ea50*/  F2FP.F16.F32.PACK_AB R4, R41, R40 ;  /* 0x000000282904723e */ /* 0x004fe200000000ff */
[----:B------:R-:W-:Y:S01]  /*ea60*/  STSM.16.M88.4 [R92], R8 ;  /* 0x000000085c007844 */ /* 0x000fe20000000200 */
[----:B------:R-:W-:-:S02]  /*ea70*/  F2FP.F16.F32.PACK_AB R5, R43, R42 ;  /* 0x0000002a2b05723e */ /* 0x000fc400000000ff */
[----:B------:R-:W-:Y:S02]  /*ea80*/  F2FP.F16.F32.PACK_AB R6, R32, R33 ;  /* 0x000000212006723e */ /* 0x000fe400000000ff */
[----:B------:R-:W-:Y:S02]  /*ea90*/  F2FP.F16.F32.PACK_AB R7, R30, R31 ;  /* 0x0000001f1e07723e */ /* 0x000fe400000000ff */
[----:B------:R-:W-:Y:S02]  /*eaa0*/  MOV R90, R14 ;  /* 0x0000000e005a7202 */ /* 0x000fe40000000f00 */
[----:B------:R-:W-:Y:S01]  /*eab0*/  MOV R73, R12 ;  /* 0x0000000c00497202 */ /* 0x000fe20000000f00 */
[----:B------:R2:W-:Y:S01]  /*eac0*/  STSM.16.M88.4 [R91], R4 ;  /* 0x000000045b007844 */ /* 0x0005e20000000200 */
[----:B------:R-:W-:Y:S02]  /*ead0*/  F2FP.F16.F32.PACK_AB R12, R49, R48 ;  /* 0x00000030310c723e */ /* 0x000fe400000000ff */
[----:B------:R-:W-:-:S02]  /*eae0*/  F2FP.F16.F32.PACK_AB R13, R51, R50 ;  /* 0x00000032330d723e */ /* 0x000fc400000000ff */
[----:B------:R-:W-:Y:S02]  /*eaf0*/  F2FP.F16.F32.PACK_AB R14, R53, R52 ;  /* 0x00000034350e723e */ /* 0x000fe400000000ff */
[----:B------:R-:W-:Y:S01]  /*eb00*/  F2FP.F16.F32.PACK_AB R15, R55, R54 ;  /* 0x00000036370f723e */ /* 0x000fe200000000ff */
[----:B------:R-:W-:Y:S01]  /*eb10*/  ULDC UR4, c[0x0][0xa88] ;  /* 0x0002a20000047ab9 */ /* 0x000fe20000000800 */
[----:B------:R-:W-:Y:S01]  /*eb20*/  MOV R23, R20 ;  /* 0x0000001400177202 */ /* 0x000fe20000000f00 */
[----:B------:R-:W3:Y:S01]  /*eb30*/  LDC R52, c[0x0][0xbe8] ;  /* 0x0002fa00ff347b82 */ /* 0x000ee20000000800 */
[----:B------:R-:W-:Y:S01]  /*eb40*/  F2FP.F16.F32.PACK_AB R24, R57, R56 ;  /* 0x000000383918723e */ /* 0x000fe200000000ff */
[----:B------:R-:W-:Y:S01]  /*eb50*/  STSM.16.M88.4 [R90], R12 ;  /* 0x0000000c5a007844 */ /* 0x000fe20000000200 */
[----:B------:R-:W-:Y:S02]  /*eb60*/  F2FP.F16.F32.PACK_AB R25, R59, R58 ;  /* 0x0000003a3b19723e */ /* 0x000fe400000000ff */
[----:B------:R-:W-:-:S02]  /*eb70*/  F2FP.F16.F32.PACK_AB R26, R61, R60 ;  /* 0x0000003c3d1a723e */ /* 0x000fc400000000ff */
[----:B------:R-:W-:Y:S01]  /*eb80*/  F2FP.F16.F32.PACK_AB R27, R63, R62 ;  /* 0x0000003e3f1b723e */ /* 0x000fe200000000ff */
[----:B--2---:R-:W2:Y:S01]  /*eb90*/  LDC.64 R4, c[0x0][0xc08] ;  /* 0x00030200ff047b82 */ /* 0x004ea20000000a00 */
[----:B------:R-:W-:Y:S02]  /*eba0*/  F2FP.F16.F32.PACK_AB R30, R77, R76 ;  /* 0x0000004c4d1e723e */ /* 0x000fe400000000ff */
[----:B------:R-:W-:Y:S01]  /*ebb0*/  F2FP.F16.F32.PACK_AB R31, R79, R78 ;  /* 0x0000004e4f1f723e */ /* 0x000fe200000000ff */
[----:B------:R4:W-:Y:S01]  /*ebc0*/  STSM.16.M88.4 [R23], R24 ;  /* 0x0000001817007844 */ /* 0x0009e20000000200 */
[----:B-1----:R-:W-:-:S03]  /*ebd0*/  ISETP.NE.U32.AND P0, PT, R96, RZ, PT ;  /* 0x000000ff6000720c */ /* 0x002fc60003f05070 */
[----:B------:R-:W1:Y:S01]  /*ebe0*/  LDC.64 R20, c[0x0][0xc00] ;  /* 0x00030000ff147b82 */ /* 0x000e620000000a00 */
[----:B------:R0:W-:Y:S01]  /*ebf0*/  STSM.16.M88.4 [R73], R64 ;  /* 0x0000004049007844 */ /* 0x0001e20000000200 */
[----:B------:R-:W-:-:S03]  /*ec00*/  ISETP.NE.AND.EX P0, PT, R97, RZ, PT, P0 ;  /* 0x000000ff6100720c */ /* 0x000fc60003f05300 */
[----:B------:R0:W-:Y:S04]  /*ec10*/  STSM.16.M88.4 [R72], R28 ;  /* 0x0000001c48007844 */ /* 0x0001e80000000200 */
[----:B------:R0:W-:Y:S01]  /*ec20*/  STSM.16.M88.4 [R44], R80 ;  /* 0x000000502c007844 */ /* 0x0001e20000000200 */
[----:B------:R-:W-:Y:S02]  /*ec30*/  IMAD.U32 R7, RZ, RZ, UR4 ;  /* 0x00000004ff077e24 */ /* 0x000fe4000f8e00ff */
[----:B----4-:R-:W-:Y:S01]  /*ec40*/  IMAD.MOV.U32 R23, RZ, RZ, RZ ;  /* 0x000000ffff177224 */ /* 0x010fe200078e00ff */
[----:B------:R-:W-:Y:S01]  /*ec50*/  BAR.SYNC.DEFER_BLOCKING 0x1, 0x100 ;  /* 0x0044000000007b1d */ /* 0x000fe20000010000 */
[----:B--2---:R-:W-:-:S04]  /*ec60*/  ISETP.NE.U32.AND P2, PT, R4, RZ, PT ;  /* 0x000000ff0400720c */ /* 0x004fc80003f45070 */
[----:B------:R-:W-:Y:S01]  /*ec70*/  ISETP.NE.AND.EX P2, PT, R5, RZ, PT, P2 ;  /* 0x000000ff0500720c */ /* 0x000fe20003f45320 */
[----:B-1----:R-:W-:-:S12]  /*ec80*/  IMAD.WIDE R20, R164, 0x4, R20 ;  /* 0x00000004a4147825 */ /* 0x002fd800078e0214 */
[----:B------:R-:W1:Y:S01]  /*ec90*/  @P2 LDC.64 R4, c[0x0][0xc08] ;  /* 0x00030200ff042b82 */ /* 0x000e620000000a00 */
[----:B------:R0:W5:Y:S01]  /*eca0*/  @P0 LDG.E R23, desc[UR36][R20.64] ;  /* 0x0000002414170981 */ /* 0x000162000c1e1900 */
[----:B---3--:R-:W-:-:S13]  /*ecb0*/  ISETP.NE.AND P1, PT, R52, 0x1, PT ;  /* 0x000000013400780c */ /* 0x008fda0003f25270 */
[----:B------:R-:W2:Y:S01]  /*ecc0*/  @P1 LDC R6, c[0x0][0xbec] ;  /* 0x0002fb00ff061b82 */ /* 0x000ea20000000800 */
[----:B-1----:R-:W-:-:S07]  /*ecd0*/  @P2 IMAD.WIDE R4, R164, 0x4, R4 ;  /* 0x00000004a4042825 */ /* 0x002fce00078e0204 */
[----:B------:R-:W1:Y:S01]  /*ece0*/  @P1 LDC R11, c[0x0][0xbf0] ;  /* 0x0002fc00ff0b1b82 */ /* 0x000e620000000800 */
[----:B------:R0:W5:Y:S01]  /*ecf0*/  @P2 LDG.E R7, desc[UR36][R4.64] ;  /* 0x0000002404072981 */ /* 0x000162000c1e1900 */
[----:B------:R-:W-:Y:S05]  /*ed00*/  @P2 BRA `(.L_x_1327) ;  /* 0x0000000000102947 */ /* 0x000fea0003800000 */
[----:B------:R-:W-:Y:S05]  /*ed10*/  @!P0 BRA `(.L_x_1327) ;  /* 0x00000000000c8947 */ /* 0x000fea0003800000 */
[----:B0-----:R-:W3:Y:S04]  /*ed20*/  LDG.E R4, desc[UR36][R20.64] ;  /* 0x0000002414047981 */ /* 0x001ee8000c1e1900 */
[----:B-----5:R-:W3:Y:S02]  /*ed30*/  LDG.E R7, desc[UR36][R20.64+0x4] ;  /* 0x0000042414077981 */ /* 0x020ee4000c1e1900 */
[----:B---3--:R-:W-:-:S07]  /*ed40*/  IMAD.IADD R7, R7, 0x1, -R4 ;  /* 0x0000000107077824 */ /* 0x008fce00078e0a04 */
.L_x_1327:
[----:B0-----:R-:W-:Y:S01]  /*ed50*/  SHF.R.S32.HI R44, RZ, 0x1f, R163 ;  /* 0x0000001fff2c7819 */ /* 0x001fe200000114a3 */
[----:B------:R-:W-:Y:S01]  /*ed60*/  IMAD.IADD R15, R22, 0x1, R18 ;  /* 0x00000001160f7824 */ /* 0x000fe200078e0212 */
[----:B------:R-:W-:Y:S01]  /*ed70*/  ULDC.64 UR4, c[0x0][0xb90] ;  /* 0x0002e40000047ab9 */ /* 0x000fe20000000a00 */
[--C-:B-----5:R-:W-:Y:S01]  /*ed80*/  SHF.R.S32.HI R21, RZ, 0x1f, R23.reuse ;  /* 0x0000001fff157819 */ /* 0x120fe20000011417 */
[----:B------:R-:W-:Y:S01]  /*ed90*/  IMAD.MOV.U32 R20, RZ, RZ, R23 ;  /* 0x000000ffff147224 */ /* 0x000fe200078e0017 */
[----:B------:R-:W-:Y:S01]  /*eda0*/  SHF.R.S32.HI R8, RZ, 0x1f, R164 ;  /* 0x0000001fff087819 */ /* 0x000fe200000114a4 */
[----:B------:R-:W-:Y:S01]  /*edb0*/  IMAD R4, R44, UR4, RZ ;  /* 0x000000042c047c24 */ /* 0x000fe2000f8e02ff */
[----:B------:R-:W-:Y:S01]  /*edc0*/  SEL R53, R164, RZ, !P0 ;  /* 0x000000ffa4357207 */ /* 0x000fe20004000000 */
[----:B--2---:R-:W-:-:S04]  /*edd0*/  @P1 IMAD.HI.U32 R6, R15, R6, RZ ;  /* 0x000000060f061227 */ /* 0x004fc800078e00ff */
[----:B------:R-:W-:Y:S01]  /*ede0*/  IMAD.MOV.U32 R9, RZ, RZ, R15 ;  /* 0x000000ffff097224 */ /* 0x000fe200078e000f */
[----:B-1----:R-:W-:Y:S01]  /*edf0*/  @P1 SHF.R.U32.HI R9, RZ, R11, R6 ;  /* 0x0000000bff091219 */ /* 0x002fe20000011606 */
[C---:B------:R-:W-:Y:S02]  /*ee00*/  IMAD R13, R163.reuse, UR5, R4 ;  /* 0x00000005a30d7c24 */ /* 0x040fe4000f8e0204 */
[----:B------:R-:W-:Y:S01]  /*ee10*/  IMAD.WIDE.U32 R4, R163, UR4, R20 ;  /* 0x00000004a3047c25 */ /* 0x000fe2000f8e0014 */
[----:B------:R-:W-:Y:S01]  /*ee20*/  SEL R20, R8, RZ, !P0 ;  /* 0x000000ff08147207 */ /* 0x000fe20004000000 */
[----:B------:R-:W-:Y:S02]  /*ee30*/  ULDC.64 UR4, c[0x0][0xb98] ;  /* 0x0002e60000047ab9 */ /* 0x000fe40000000a00 */
[----:B------:R-:W-:Y:S02]  /*ee40*/  IMAD R11, R165, 0x40, R160 ;  /* 0x00000040a50b7824 */ /* 0x000fe400078e02a0 */
[----:B------:R-:W-:-:S02]  /*ee50*/  IMAD.IADD R5, R5, 0x1, R13 ;  /* 0x0000000105057824 */ /* 0x000fc400078e020d */
        /* <DEDUP_REMOVED lines=13> */
[----:B------:R-:W-:Y:S01]  /*ef30*/  IMAD.IADD R24, R170, 0x1, R18 ;  /* 0x00000001aa187824 */ /* 0x000fe200078e0212 */
        /* <DEDUP_REMOVED lines=14> */
[----:B------:R-:W-:Y:S01]  /*f020*/  LOP3.LUT R6, R6, R9, RZ, 0x3c, !PT ;  /* 0x0000000906067212 */ /* 0x000fe200078e3cff */
[----:B------:R-:W-:Y:S01]  /*f030*/  IMAD.X R13, RZ, RZ, R17, P0 ;  /* 0x000000ffff0d7224 */ /* 0x000fe200000e0611 */
[----:B------:R-:W-:Y:S01]  /*f040*/  IADD3 R9, P2, R16, 0x3000, RZ ;  /* 0x0000300010097810 */ /* 0x000fe20007f5e0ff */
[----:B------:R-:W-:Y:S01]  /*f050*/  SHFL.IDX PT, R48, R10, RZ, 0x1c1f ;  /* 0x001c1fff0a307589 */ /* 0x000fe200000e0000 */
[----:B------:R-:W-:Y:S01]  /*f060*/  LEA.HI.X R14, R4, UR5, R5, 0x2, P4 ;  /* 0x00000005040e7c11 */ /* 0x000fe2000a0f1405 */
[----:B------:R-:W-:Y:S01]  /*f070*/  VIADD R4, R24, 0x8 ;  /* 0x0000000818047836 */ /* 0x000fe20000000000 */
[----:B------:R-:W-:Y:S01]  /*f080*/  LOP3.LUT R8, R9, 0x380, RZ, 0xc0, !PT ;  /* 0x0000038009087812 */ /* 0x000fe200078ec0ff */
[----:B------:R-:W-:Y:S01]  /*f090*/  SHFL.IDX PT, R50, R10, 0x1, 0x1c1f ;  /* 0x003c1f000a327f89 */ /* 0x000fe200000e0000 */
[----:B------:R-:W-:Y:S01]  /*f0a0*/  LOP3.LUT P0, RZ, R167, 0x3, RZ, 0xc0, !PT ;  /* 0x00000003a7ff7812 */ /* 0x000fe2000780c0ff */
[----:B------:R-:W-:Y:S01]  /*f0b0*/  ULDC.64 UR4, c[0x0][0xaa0] ;  /* 0x0002a80000047ab9 */ /* 0x000fe20000000a00 */
[----:B------:R-:W-:Y:S01]  /*f0c0*/  SHF.R.U64 R8, R8, 0x3, RZ ;  /* 0x0000000308087819 */ /* 0x000fe200000012ff */
[----:B------:R-:W0:Y:S01]  /*f0d0*/  SHFL.IDX PT, R49, R14, RZ, 0x1c1f ;  /* 0x001c1fff0e317589 */ /* 0x000e2200000e0000 */
[----:B------:R-:W-:-:S02]  /*f0e0*/  IADD3 R33, P4, R16, 0x6000, RZ ;  /* 0x0000600010217810 */ /* 0x000fc40007f9e0ff */
[----:B------:R-:W-:Y:S01]  /*f0f0*/  LOP3.LUT R8, R8, R9, RZ, 0x3c, !PT ;  /* 0x0000000908087212 */ /* 0x000fe200078e3cff */
[----:B------:R-:W1:Y:S01]  /*f100*/  SHFL.IDX PT, R51, R14, 0x1, 0x1c1f ;  /* 0x003c1f000e337f89 */ /* 0x000e6200000e0000 */
[----:B------:R-:W-:Y:S01]  /*f110*/  IMAD.X R9, RZ, RZ, R17, P2 ;  /* 0x000000ffff097224 */ /* 0x000fe200010e0611 */
[-C--:B------:R-:W-:Y:S02]  /*f120*/  ISETP.GE.OR P2, PT, R24, R55.reuse, P0 ;  /* 0x000000371800720c */ /* 0x080fe40000746670 */
[----:B------:R-:W-:Y:S02]  /*f130*/  ISETP.GE.OR P0, PT, R4, R55, P0 ;  /* 0x000000370400720c */ /* 0x000fe40000706670 */
[----:B------:R-:W-:Y:S02]  /*f140*/  LOP3.LUT R11, R16, 0x380, RZ, 0xc0, !PT ;  /* 0x00000380100b7812 */ /* 0x000fe400078ec0ff */
[----:B------:R-:W-:Y:S02]  /*f150*/  LOP3.LUT R32, R33, 0x380, RZ, 0xc0, !PT ;  /* 0x0000038021207812 */ /* 0x000fe400078ec0ff */
[----:B------:R-:W-:-:S02]  /*f160*/  SHF.R.U64 R11, R11, 0x3, RZ ;  /* 0x000000030b0b7819 */ /* 0x000fc400000012ff */
[----:B------:R-:W-:Y:S02]  /*f170*/  IADD3 R5, P3, R16, 0x7000, RZ ;  /* 0x0000700010057810 */ /* 0x000fe40007f7e0ff */
[----:B------:R-:W-:Y:S02]  /*f180*/  SHF.R.U64 R40, R40, 0x3, RZ ;  /* 0x0000000328287819 */ /* 0x000fe400000012ff */
[----:B------:R-:W-:Y:S01]  /*f190*/  SHF.R.U64 R36, R36, 0x3, RZ ;  /* 0x0000000324247819 */ /* 0x000fe200000012ff */
[--C-:B------:R-:W-:Y:S01]  /*f1a0*/  IMAD.X R29, RZ, RZ, R17.reuse, P3 ;  /* 0x000000ffff1d7224 */ /* 0x100fe200018e0611 */
[----:B------:R-:W-:Y:S02]  /*f1b0*/  SHF.R.U64 R32, R32, 0x3, RZ ;  /* 0x0000000320207819 */ /* 0x000fe400000012ff */
[----:B------:R-:W-:Y:S01]  /*f1c0*/  LOP3.LUT R16, R11, R16, RZ, 0x3c, !PT ;  /* 0x000000100b107212 */ /* 0x000fe200078e3cff */
[----:B0-----:R0:W-:Y:S01]  /*f1d0*/  @!P2 ST.E desc[UR36][R48.64], R2 ;  /* 0x000000023000a985 */ /* 0x0011e2000c101924 */
[----:B------:R-:W-:Y:S01]  /*f1e0*/  LOP3.LUT R40, R40, R41, RZ, 0x3c, !PT ;  /* 0x0000002928287212 */ /* 0x000fe200078e3cff */
[--C-:B------:R-:W-:Y:S01]  /*f1f0*/  IMAD.X R41, RZ, RZ, R17.reuse, P6 ;  /* 0x000000ffff297224 */ /* 0x100fe200030e0611 */
[----:B------:R-:W-:Y:S01]  /*f200*/  LOP3.LUT R36, R36, R37, RZ, 0x3c, !PT ;  /* 0x0000002524247212 */ /* 0x000fe200078e3cff */
[----:B-1----:R1:W-:Y:S01]  /*f210*/  @!P0 ST.E desc[UR36][R50.64], R0 ;  /* 0x0000000032008985 */ /* 0x0023e2000c101924 */
[----:B------:R-:W-:Y:S01]  /*f220*/  LOP3.LUT R32, R32, R33, RZ, 0x3c, !PT ;  /* 0x0000002120207212 */ /* 0x000fe200078e3cff */
[--C-:B------:R-:W-:Y:S01]  /*f230*/  IMAD.X R37, RZ, RZ, R17.reuse, P5 ;  /* 0x000000ffff257224 */ /* 0x100fe200028e0611 */
[----:B------:R-:W-:Y:S01]  /*f240*/  LOP3.LUT R12, R15, 0x380, RZ, 0xc0, !PT ;  /* 0x000003800f0c7812 */ /* 0x000fe200078ec0ff */
[----:B------:R-:W-:Y:S01]  /*f250*/  IMAD.X R33, RZ, RZ, R17, P4 ;  /* 0x000000ffff217224 */ /* 0x000fe200020e0611 */
[----:B------:R2:W5:Y:S01]  /*f260*/  LD.E.128 R24, desc[UR36][R16.64] ;  /* 0x0000002410187980 */ /* 0x000562000c101d00 */
[----:B------:R-:W-:Y:S01]  /*f270*/  LOP3.LUT R4, R5, 0x380, RZ, 0xc0, !PT ;  /* 0x0000038005047812 */ /* 0x000fe200078ec0ff */
[----:B0-----:R-:W0:Y:S01]  /*f280*/  @P1 LDC R49, c[0x0][0xbec] ;  /* 0x0002fb00ff311b82 */ /* 0x001e220000000800 */
[----:B------:R-:W-:Y:S01]  /*f290*/  SHF.R.U64 R12, R12, 0x3, RZ ;  /* 0x000000030c0c7819 */ /* 0x000fe200000012ff */
[----:B------:R-:W5:Y:S01]  /*f2a0*/  LD.E.128 R8, desc[UR36][R8.64] ;  /* 0x0000002408087980 */ /* 0x000f62000c101d00 */
[----:B------:R-:W-:Y:S01]  /*f2b0*/  SHF.R.U64 R4, R4, 0x3, RZ ;  /* 0x0000000304047819 */ /* 0x000fe200000012ff */
[----:B-1----:R-:W-:Y:S01]  /*f2c0*/  IMAD R0, R21, UR4, RZ ;  /* 0x0000000415007c24 */ /* 0x002fe2000f8e02ff */
[----:B------:R-:W-:Y:S01]  /*f2d0*/  LOP3.LUT R12, R12, R15, RZ, 0x3c, !PT ;  /* 0x0000000f0c0c7212 */ /* 0x000fe200078e3cff */
[----:B------:R-:W5:Y:S01]  /*f2e0*/  LD.E.128 R40, desc[UR36][R40.64] ;  /* 0x0000002428287980 */ /* 0x000f62000c101d00 */
[----:B--2---:R-:W-:Y:S01]  /*f2f0*/  IMAD.WIDE.U32 R16, R23, UR4, RZ ;  /* 0x0000000417107c25 */ /* 0x004fe2000f8e00ff */
[----:B------:R-:W-:-:S02]  /*f300*/  LOP3.LUT R28, R4, R5, RZ, 0x3c, !PT ;  /* 0x00000005041c7212 */ /* 0x000fc400078e3cff */
[----:B------:R-:W5:Y:S01]  /*f310*/  LD.E.128 R4, desc[UR36][R6.64] ;  /* 0x0000002406047980 */ /* 0x000f62000c101d00 */
[----:B------:R-:W-:Y:S01]  /*f320*/  IMAD R21, R23, UR5, R0 ;  /* 0x0000000517157c24 */ /* 0x000fe2000f8e0200 */
[----:B------:R-:W-:Y:S01]  /*f330*/  ULDC.64 UR4, c[0x0][0xae8] ;  /* 0x0002ba0000047ab9 */ /* 0x000fe20000000a00 */
[----:B------:R-:W1:Y:S01]  /*f340*/  @P1 LDC R23, c[0x0][0xbf0] ;  /* 0x0002fc00ff171b82 */ /* 0x000e620000000800 */
[----:B------:R-:W5:Y:S01]  /*f350*/  LD.E.128 R12, desc[UR36][R12.64] ;  /* 0x000000240c0c7980 */ /* 0x000f62000c101d00 */
[----:B------:R-:W-:Y:S02]  /*f360*/  IMAD.IADD R17, R17, 0x1, R21 ;  /* 0x0000000111117824 */ /* 0x000fe400078e0215 */
[----:B------:R-:W-:Y:S01]  /*f370*/  IMAD R21, R162, 0x20, R165 ;  /* 0x00000020a2157824 */ /* 0x000fe200078e02a5 */
[----:B------:R-:W5:Y:S01]  /*f380*/  LD.E.128 R36, desc[UR36][R36.64] ;  /* 0x0000002424247980 */ /* 0x000f62000c101d00 */
[----:B------:R-:W-:Y:S02]  /*f390*/  IMAD R0, R44, UR4, RZ ;  /* 0x000000042c007c24 */ /* 0x000fe4000f8e02ff */
[----:B------:R-:W-:Y:S01]  /*f3a0*/  IMAD.IADD R44, R18, 0x1, R21 ;  /* 0x00000001122c7824 */ /* 0x000fe200078e0215 */
[----:B------:R-:W5:Y:S01]  /*f3b0*/  LD.E.128 R32, desc[UR36][R32.64] ;  /* 0x0000002420207980 */ /* 0x000f62000c101d00 */
[----:B------:R-:W-:-:S02]  /*f3c0*/  IMAD R21, R163, UR5, R0 ;  /* 0x00000005a3157c24 */ /* 0x000fc4000f8e0200 */
[----:B------:R-:W-:Y:S01]  /*f3d0*/  IMAD.WIDE.U32 R16, R163, UR4, R16 ;  /* 0x00000004a3107c25 */ /* 0x000fe2000f8e0010 */
[----:B------:R-:W-:Y:S01]  /*f3e0*/  ULDC.64 UR4, c[0x0][0xaf0] ;  /* 0x0002bc0000047ab9 */ /* 0x000fe20000000a00 */
[----:B------:R-:W5:Y:S02]  /*f3f0*/  LD.E.128 R28, desc[UR36][R28.64] ;  /* 0x000000241c1c7980 */ /* 0x000f64000c101d00 */
[----:B0-----:R-:W-:Y:S01]  /*f400*/  @P1 IMAD.HI.U32 R0, R44, R49, RZ ;  /* 0x000000312c001227 */ /* 0x001fe200078e00ff */
[----:B------:R-:W-:Y:S01]  /*f410*/  @!PT LDS RZ, [RZ] ;  /* 0x00000000fffff984 */ /* 0x000fe20000000800 */
[----:B------:R-:W-:Y:S01]  /*f420*/  @!PT LDS RZ, [RZ] ;  /* 0x00000000fffff984 */ /* 0x000fe20000000800 */
[----:B------:R-:W-:Y:S01]  /*f430*/  @!PT LDS RZ, [RZ] ;  /* 0x00000000fffff984 */ /* 0x000fe20000000800 */
[----:B------:R-:W-:Y:S01]  /*f440*/  @!PT LDS RZ, [RZ] ;  /* 0x00000000fffff984 */ /* 0x000fe20000000800 */
[----:B------:R0:W-:Y:S06]  /*f450*/  MEMBAR.ALL.CTA ;  /* 0x0000000000007992 */ /* 0x0001ec0000008000 */
[----:B0-----:R-:W0:Y:S01]  /*f460*/  FENCE.VIEW.ASYNC.S ;  /* 0x00000000000073c6 */ /* 0x001e220000000000 */
[----:B------:R-:W-:-:S02]  /*f470*/  IMAD.IADD R17, R17, 0x1, R21 ;  /* 0x0000000111117824 */ /* 0x000fc400078e0215 */
[----:B------:R-:W-:Y:S02]  /*f480*/  IMAD.MOV.U32 R21, RZ, RZ, R44 ;  /* 0x000000ffff157224 */ /* 0x000fe400078e002c */
[----:B------:R-:W-:Y:S01]  /*f490*/  IMAD R2, R20, UR4, RZ ;  /* 0x0000000414027c24 */ /* 0x000fe2000f8e02ff */
[----:B-1----:R-:W-:Y:S01]  /*f4a0*/  @P1 SHF.R.U32.HI R21, RZ, R23, R0 ;  /* 0x00000017ff151219 */ /* 0x002fe20000011600 */
[----:B------:R-:W-:-:S03]  /*f4b0*/  IMAD.WIDE.U32 R16, R53, UR4, R16 ;  /* 0x0000000435107c25 */ /* 0x000fc6000f8e0010 */
[--C-:B------:R-:W-:Y:S01]  /*f4c0*/  SHF.R.S32.HI R0, RZ, 0x1f, R21.reuse ;  /* 0x0000001fff007819 */ /* 0x100fe20000011415 */
        /* <DEDUP_REMOVED lines=12> */
[----:B------:R-:W-:Y:S02]  /*f590*/  IMAD.IADD R44, R165, 0x1, R18 ;  /* 0x00000001a52c7824 */ /* 0x000fe400078e0212 */
[----:B------:R-:W-:-:S02]  /*f5a0*/  IMAD R21, R23, UR5, R2 ;  /* 0x0000000517157c24 */ /* 0x000fc4000f8e0202 */
[----:B------:R-:W-:Y:S01]  /*f5b0*/  IMAD.WIDE.U32 R16, R23, UR4, R16 ;  /* 0x0000000417107c25 */ /* 0x000fe2000f8e0010 */
[CC--:B------:R-:W-:Y:S01]  /*f5c0*/  ISETP.GE.AND P2, PT, R44.reuse, R55.reuse, PT ;  /* 0x000000372c00720c */ /* 0x0c0fe20003f46270 */
[----:B------:R-:W-:Y:S02]  /*f5d0*/  ULDC.64 UR4, c[0x0][0xa80] ;  /* 0x0002a00000047ab9 */ /* 0x000fe40000000a00 */
[----:B------:R-:W-:Y:S01]  /*f5e0*/  VIADD R0, R44, 0x20 ;  /* 0x000000202c007836 */ /* 0x000fe20000000000 */
[----:B------:R-:W-:Y:S01]  /*f5f0*/  LEA R18, P3, R16, UR4, 0x1 ;  /* 0x0000000410127c11 */ /* 0x000fe2000f8608ff */
[----:B------:R-:W-:Y:S02]  /*f600*/  IMAD.IADD R17, R17, 0x1, R21 ;  /* 0x0000000111117824 */ /* 0x000fe400078e0215 */
[----:B------:R-:W-:Y:S01]  /*f610*/  VIADD R3, R3, 0x2a820 ;  /* 0x0002a82003037836 */ /* 0x000fe20000000000 */
[----:B------:R-:W-:Y:S01]  /*f620*/  ISETP.GE.AND P0, PT, R0, R55, PT ;  /* 0x000000370000720c */ /* 0x000fe20003f06270 */
[----:B------:R-:W-:Y:S01]  /*f630*/  VIADD R0, R44, 0x40 ;  /* 0x000000402c007836 */ /* 0x000fe20000000000 */
[----:B------:R-:W-:-:S02]  /*f640*/  LEA.HI.X R20, R16, UR5, R17, 0x1, P3 ;  /* 0x0000000510147c11 */ /* 0x000fc400098f0c11 */
[----:B------:R-:W-:Y:S01]  /*f650*/  PRMT R3, RZ, 0x654, R3 ;  /* 0x00000654ff037816 */ /* 0x000fe20000000003 */
[----:B0-----:R0:W1:Y:S01]  /*f660*/  SHFL.IDX PT, R16, R18, RZ, 0x181f ;  /* 0x00181fff12107589 */ /* 0x00106200000e0000 */
        /* <DEDUP_REMOVED lines=10> */
[-C--:B0-2---:R-:W-:Y:S02]  /*f710*/  @!P2 LEA.HI.X R3, R160, R0.reuse, R173, 0x1, P4 ;  /* 0x00000000a003a211 */ /* 0x085fe400020f0cad */
[----:B------:R-:W-:-:S03]  /*f720*/  @!P3 LEA.HI.X R17, R161, R0, R172, 0x1, P5 ;  /* 0x00000000a111b211 */ /* 0x000fc600028f0cac */
[----:B-----5:R3:W-:Y:S04]  /*f730*/  @!P2 ST.E.128 desc[UR36][R2.64], R24 ;  /* 0x000000180200a985 */ /* 0x0207e8000c101d24 */
[----:B------:R3:W-:Y:S02]  /*f740*/  @!P3 ST.E.128 desc[UR36][R16.64], R40 ;  /* 0x000000281000b985 */ /* 0x0007e4000c101d24 */
.L_x_1329:
[----:B------:R-:W-:Y:S05]  /*f750*/  BSYNC B1 ;  /* 0x0000000000017941 */ /* 0x000fea0003800000 */
.L_x_1328:
        /* <DEDUP_REMOVED lines=9> */
[-C--:B0---4-:R-:W-:Y:S02]  /*f7f0*/  @!P3 LEA.HI.X R3, R160, R0.reuse, R173, 0x1, P0 ;  /* 0x00000000a003b211 */ /* 0x091fe400000f0cad */
[----:B------:R-:W-:-:S03]  /*f800*/  @!P4 LEA.HI.X R17, R161, R0, R172, 0x1, P2 ;  /* 0x00000000a111c211 */ /* 0x000fc600010f0cac */
[----:B-----5:R3:W-:Y:S04]  /*f810*/  @!P3 ST.E.128 desc[UR36][R2.64], R12 ;  /* 0x0000000c0200b985 */ /* 0x0207e8000c101d24 */
[----:B------:R3:W-:Y:S02]  /*f820*/  @!P4 ST.E.128 desc[UR36][R16.64], R36 ;  /* 0x000000241000c985 */ /* 0x0007e4000c101d24 */
.L_x_1331:
[----:B------:R-:W-:Y:S05]  /*f830*/  BSYNC B1 ;  /* 0x0000000000017941 */ /* 0x000fea0003800000 */
.L_x_1330:
        /* <DEDUP_REMOVED lines=13> */
.L_x_1333:
[----:B------:R-:W-:Y:S05]  /*f910*/  BSYNC B1 ;  /* 0x0000000000017941 */ /* 0x000fea0003800000 */
.L_x_1332:
        /* <DEDUP_REMOVED lines=16> */
.L_x_1326:
[----:B------:R-:W2:Y:S08]  /*fa20*/  LDC.64 R4, c[0x0][0xc00] ;  /* 0x00030000ff047b82 */ /* 0x000eb00000000a00 */
[----:B0-----:R-:W0:Y:S01]  /*fa30*/  LDC.64 R2, c[0x0][0xc00] ;  /* 0x00030000ff027b82 */ /* 0x001e220000000a00 */
[----:B------:R-:W-:Y:S01]  /*fa40*/  ULDC UR4, c[0x0][0xa88] ;  /* 0x0002a20000047ab9 */ /* 0x000fe20000000800 */
[----:B------:R-:W-:-:S06]  /*fa50*/  IMAD.MOV.U32 R6, RZ, RZ, RZ ;  /* 0x000000ffff067224 */ /* 0x000fcc00078e00ff */
[----:B------:R-:W3:Y:S01]  /*fa60*/  LDC R17, c[0x0][0xbe8] ;  /* 0x0002fa00ff117b82 */ /* 0x000ee20000000800 */
[----:B--2---:R-:W-:-:S04]  /*fa70*/  ISETP.NE.U32.AND P0, PT, R4, RZ, PT ;  /* 0x000000ff0400720c */ /* 0x004fc80003f05070 */
[----:B------:R-:W-:-:S03]  /*fa80*/  ISETP.NE.AND.EX P0, PT, R5, RZ, PT, P0 ;  /* 0x000000ff0500720c */ /* 0x000fc60003f05300 */
[----:B------:R-:W2:Y:S01]  /*fa90*/  LDC.64 R4, c[0x0][0xc08] ;  /* 0x00030200ff047b82 */ /* 0x000ea20000000a00 */
[----:B0-----:R-:W-:-:S04]  /*faa0*/  IMAD.WIDE R2, R164, 0x4, R2 ;  /* 0x00000004a4027825 */ /* 0x001fc800078e0202 */
[----:B------:R-:W-:-:S05]  /*fab0*/  IMAD.U32 R0, RZ, RZ, UR4 ;  /* 0x00000004ff007e24 */ /* 0x000fca000f8e00ff */
[----:B------:R0:W5:Y:S01]  /*fac0*/  @P0 LDG.E R6, desc[UR36][R2.64] ;  /* 0x0000002402060981 */ /* 0x000162000c1e1900 */
[----:B--2---:R-:W-:-:S04]  /*fad0*/  ISETP.NE.U32.AND P1, PT, R4, RZ, PT ;  /* 0x000000ff0400720c */ /* 0x004fc80003f25070 */
[----:B------:R-:W-:-:S13]  /*fae0*/  ISETP.NE.AND.EX P1, PT, R5, RZ, PT, P1 ;  /* 0x000000ff0500720c */ /* 0x000fda0003f25310 */
[----:B------:R-:W2:Y:S02]  /*faf0*/  @P1 LDC.64 R4, c[0x0][0xc08] ;  /* 0x00030200ff041b82 */ /* 0x000ea40000000a00 */
[----:B--2---:R-:W-:-:S05]  /*fb00*/  @P1 IMAD.WIDE R4, R164, 0x4, R4 ;  /* 0x00000004a4041825 */ /* 0x004fca00078e0204 */
[----:B------:R0:W5:Y:S01]  /*fb10*/  @P1 LDG.E R0, desc[UR36][R4.64] ;  /* 0x0000002404001981 */ /* 0x000162000c1e1900 */
[----:B---3--:R-:W-:Y:S02]  /*fb20*/  ISETP.NE.AND P2, PT, R17, 0x1, PT ;  /* 0x000000011100780c */ /* 0x008fe40003f45270 */
[----:B------:R-:W-:Y:S02]  /*fb30*/  ISETP.GE.AND P3, PT, R174, 0x80, PT ;  /* 0x00000080ae00780c */ /* 0x000fe40003f66270 */
[----:B------:R-:W-:-:S09]  /*fb40*/  SHF.R.S32.HI R7, RZ, 0x1f, R164 ;  /* 0x0000001fff077819 */ /* 0x000fd200000114a4 */
[----:B------:R-:W2:Y:S08]  /*fb50*/  @P2 LDC R16, c[0x0][0xbec] ;  /* 0x0002fb00ff102b82 */ /* 0x000eb00000000800 */
[----:B------:R-:W3:Y:S01]  /*fb60*/  @P2 LDC R21, c[0x0][0xbf0] ;  /* 0x0002fc00ff152b82 */ /* 0x000ee20000000800 */
[----:B0-----:R-:W-:Y:S05]  /*fb70*/  @P1 BRA `(.L_x_1335) ;  /* 0x0000000000101947 */ /* 0x001fea0003800000 */
[----:B------:R-:W-:Y:S05]  /*fb80*/  @!P0 BRA `(.L_x_1335) ;  /* 0x00000000000c8947 */ /* 0x000fea0003800000 */
[----:B------:R-:W4:Y:S04]  /*fb90*/  LDG.E R5, desc[UR36][R2.64] ;  /* 0x0000002402057981 */ /* 0x000f28000c1e1900 */
[----:B-----5:R-:W4:Y:S02]  /*fba0*/  LDG.E R0, desc[UR36][R2.64+0x4] ;  /* 0x0000042402007981 */ /* 0x020f24000c1e1900 */
[----:B----4-:R-:W-:-:S07]  /*fbb0*/  IMAD.IADD R0, R0, 0x1, -R5 ;  /* 0x0000000100007824 */ /* 0x010fce00078e0a05 */
.L_x_1335:
[----:B------:R-:W-:Y:S01]  /*fbc0*/  BSSY B1, `(.L_x_1336) ;  /* 0x000002d000017945 */ /* 0x000fe20003800000 */
[----:B------:R-:W-:Y:S02]  /*fbd0*/  SHF.R.S32.HI R10, RZ, 0x1f, R163 ;  /* 0x0000001fff0a7819 */ /* 0x000fe400000114a3 */
[----:B------:R-:W-:Y:S02]  /*fbe0*/  SEL R13, R164, RZ, !P0 ;  /* 0x000000ffa40d7207 */ /* 0x000fe40004000000 */
[----:B------:R-:W-:Y:S02]  /*fbf0*/  SEL R12, R7, RZ, !P0 ;  /* 0x000000ff070c7207 */ /* 0x000fe40004000000 */
[----:B-----5:R-:W-:Y:S01]  /*fc00*/  SHF.R.S32.HI R11, RZ, 0x1f, R6 ;  /* 0x0000001fff0b7819 */ /* 0x020fe20000011406 */
[----:B------:R-:W-:Y:S06]  /*fc10*/  @P3 BRA `(.L_x_1337) ;  /* 0x00000000009c3947 */ /* 0x000fec0003800000 */
[----:B------:R-:W0:Y:S01]  /*fc20*/  S2R R3, SR_TID.X ;  /* 0x0000000000037919 */ /* 0x000e220000002100 */
[----:B------:R-:W4:Y:S02]  /*fc30*/  LDC R14, c[0x0][0xbe8] ;  /* 0x0002fa00ff0e7b82 */ /* 0x000f240000000800 */
[----:B----4-:R-:W-:Y:S01]  /*fc40*/  IMAD R2, R0, R14, RZ ;  /* 0x0000000e00027224 */ /* 0x010fe200078e02ff */
[----:B0-----:R-:W-:-:S04]  /*fc50*/  IADD3 R9, R18, -0x80, R3 ;  /* 0xffffff8012097810 */ /* 0x001fc80007ffe003 */
[----:B------:R-:W-:-:S13]  /*fc60*/  ISETP.GE.AND P0, PT, R9, R2, PT ;  /* 0x000000020900720c */ /* 0x000fda0003f06270 */
[----:B------:R-:W-:Y:S05]  /*fc70*/  @P0 BRA `(.L_x_1337) ;  /* 0x0000000000840947 */ /* 0x000fea0003800000 */
[----:B------:R-:W-:Y:S01]  /*fc80*/  ISETP.NE.AND P0, PT, R14, 0x1, PT ;  /* 0x000000010e00780c */ /* 0x000fe20003f05270 */
[----:B------:R-:W-:Y:S01]  /*fc90*/  ULDC.64 UR4, c[0x0][0xb90] ;  /* 0x0002e40000047ab9 */ /* 0x000fe20000000a00 */
[----:B------:R-:W-:Y:S02]  /*fca0*/  IMAD.MOV.U32 R2, RZ, RZ, R6 ;  /* 0x000000ffff027224 */ /* 0x000fe400078e0006 */
[----:B------:R-:W-:Y:S02]  /*fcb0*/  IMAD R8, R10, UR4, RZ ;  /* 0x000000040a087c24 */ /* 0x000fe4000f8e02ff */
[----:B------:R-:W-:Y:S02]  /*fcc0*/  IMAD.MOV.U32 R3, RZ, RZ, R11 ;  /* 0x000000ffff037224 */ /* 0x000fe400078e000b */
[----:B------:R-:W-:Y:S02]  /*fcd0*/  IMAD.MOV.U32 R5, RZ, RZ, R9 ;  /* 0x000000ffff057224 */ /* 0x000fe400078e0009 */
[----:B------:R-:W-:-:S03]  /*fce0*/  IMAD.WIDE.U32 R2, R163, UR4, R2 ;  /* 0x00000004a3027c25 */ /* 0x000fc6000f8e0002 */
[----:B------:R-:W0:Y:S01]  /*fcf0*/  @P0 LDC R4, c[0x0][0xbec] ;  /* 0x0002fb00ff040b82 */ /* 0x000e220000000800 */
[----:B------:R-:W-:Y:S01]  /*fd00*/  IMAD R7, R163, UR5, R8 ;  /* 0x00000005a3077c24 */ /* 0x000fe2000f8e0208 */
[----:B------:R-:W-:-:S03]  /*fd10*/  ULDC.64 UR4, c[0x0][0xb98] ;  /* 0x0002e60000047ab9 */ /* 0x000fc60000000a00 */
[----:B------:R-:W-:-:S03]  /*fd20*/  IMAD.IADD R3, R3, 0x1, R7 ;  /* 0x0000000103037824 */ /* 0x000fc600078e0207 */
[----:B------:R-:W4:Y:S01]  /*fd30*/  @P0 LDC R15, c[0x0][0xbf0] ;  /* 0x0002fc00ff0f0b82 */ /* 0x000f220000000800 */
[----:B------:R-:W-:-:S04]  /*fd40*/  IMAD.WIDE.U32 R2, R13, UR4, R2 ;  /* 0x000000040d027c25 */ /* 0x000fc8000f8e0002 */
[----:B0-----:R-:W-:-:S05]  /*fd50*/  @P0 IMAD.HI.U32 R4, R9, R4, RZ ;  /* 0x0000000409040227 */ /* 0x001fca00078e00ff */
[----:B----4-:R-:W-:Y:S01]  /*fd60*/  @P0 SHF.R.U32.HI R5, RZ, R15, R4 ;  /* 0x0000000fff050219 */ /* 0x010fe20000011604 */
[----:B------:R-:W-:-:S03]  /*fd70*/  IMAD R4, R12, UR4, RZ ;  /* 0x000000040c047c24 */ /* 0x000fc6000f8e02ff */
[----:B------:R-:W-:Y:S01]  /*fd80*/  IADD3 R2, P0, R5, R2, RZ ;  /* 0x0000000205027210 */ /* 0x000fe20007f1e0ff */
[----:B------:R-:W-:Y:S02]  /*fd90*/  IMAD.MOV R7, RZ, RZ, -R5 ;  /* 0x000000ffff077224 */ /* 0x000fe400078e0a05 */
[----:B------:R-:W-:Y:S01]  /*fda0*/  IMAD R8, R13, UR5, R4 ;  /* 0x000000050d087c24 */ /* 0x000fe2000f8e0204 */
[----:B------:R-:W-:Y:S01]  /*fdb0*/  ULDC.64 UR4, c[0x0][0xb88] ;  /* 0x0002e20000047ab9 */ /* 0x000fe20000000a00 */
[----:B------:R-:W-:Y:S01]  /*fdc0*/  IMAD R7, R14, R7, R9 ;  /* 0x000000070e077224 */ /* 0x000fe200078e0209 */
[----:B------:R-:W-:-:S04]  /*fdd0*/  SHF.R.S32.HI R9, RZ, 0x1f, R5 ;  /* 0x0000001fff097819 */ /* 0x000fc80000011405 */
        /* <DEDUP_REMOVED lines=11> */
.L_x_1337:
[----:B------:R-:W-:Y:S05]  /*fe90*/  BSYNC B1 ;  /* 0x0000000000017941 */ /* 0x000fea0003800000 */
.L_x_1336:
[----:B------:R-:W-:Y:S01]  /*fea0*/  ULDC.64 UR4, c[0x0][0xaa0] ;  /* 0x0002a80000047ab9 */ /* 0x000fe20000000a00 */
[----:B------:R-:W-:Y:S01]  /*feb0*/  LEA R7, R162, R165, 0x5 ;  /* 0x000000a5a2077211 */ /* 0x000fe200078e28ff */
[----:B0-----:R-:W-:Y:S01]  /*fec0*/  IMAD R3, R11, UR4, RZ ;  /* 0x000000040b037c24 */ /* 0x001fe2000f8e02ff */
[----:B------:R-:W-:Y:S03]  /*fed0*/  BSSY B1, `(.L_x_1338) ;  /* 0x0000036000017945 */ /* 0x000fe60003800000 */
[C---:B------:R-:W-:Y:S02]  /*fee0*/  IMAD R5, R6.reuse, UR5, R3 ;  /* 0x0000000506057c24 */ /* 0x040fe4000f8e0203 */
[----:B------:R-:W-:Y:S01]  /*fef0*/  IMAD.WIDE.U32 R2, R6, UR4, RZ ;  /* 0x0000000406027c25 */ /* 0x000fe2000f8e00ff */
[----:B------:R-:W-:-:S03]  /*ff00*/  ULDC.64 UR4, c[0x0][0xae8] ;  /* 0x0002ba0000047ab9 */ /* 0x000fc60000000a00 */
[----:B------:R-:W-:Y:S02]  /*ff10*/  IMAD.IADD R9, R18, 0x1, R7 ;  /* 0x0000000112097824 */ /* 0x000fe400078e0207 */
[----:B------:R-:W-:Y:S02]  /*ff20*/  IMAD.IADD R3, R3, 0x1, R5 ;  /* 0x0000000103037824 */ /* 0x000fe400078e0205 */
[----:B------:R-:W-:Y:S02]  /*ff30*/  IMAD R6, R10, UR4, RZ ;  /* 0x000000040a067c24 */ /* 0x000fe4000f8e02ff */
[----:B--2---:R-:W-:-:S04]  /*ff40*/  @P2 IMAD.HI.U32 R4, R9, R16, RZ ;  /* 0x0000001009042227 */ /* 0x004fc800078e00ff */
[C---:B------:R-:W-:Y:S02]  /*ff50*/  IMAD R7, R163.reuse, UR5, R6 ;  /* 0x00000005a3077c24 */ /* 0x040fe4000f8e0206 */
[----:B------:R-:W-:Y:S01]  /*ff60*/  IMAD.WIDE.U32 R2, R163, UR4, R2 ;  /* 0x00000004a3027c25 */ /* 0x000fe2000f8e0002 */
[----:B------:R-:W-:-:S03]  /*ff70*/  ULDC.64 UR4, c[0x0][0xaf0] ;  /* 0x0002bc0000047ab9 */ /* 0x000fc60000000a00 */
[----:B------:R-:W-:Y:S01]  /*ff80*/  IMAD.MOV.U32 R5, RZ, RZ, R9 ;  /* 0x000000ffff057224 */ /* 0x000fe200078e0009 */
[----:B---3--:R-:W-:Y:S01]  /*ff90*/  @P2 SHF.R.U32.HI R5, RZ, R21, R4 ;  /* 0x00000015ff052219 */ /* 0x008fe20000011604 */
[----:B------:R-:W-:Y:S02]  /*ffa0*/  IMAD R6, R12, UR4, RZ ;  /* 0x000000040c067c24 */ /* 0x000fe4000f8e02ff */
[----:B------:R-:W-:Y:S01]  /*ffb0*/  IMAD.IADD R3, R3, 0x1, R7 ;  /* 0x0000000103037824 */ /* 0x000fe200078e0207 */
[----:B------:R-:W-:Y:S01]  /*ffc0*/  SHF.R.S32.HI R4, RZ, 0x1f, R5 ;  /* 0x0000001fff047819 */ /* 0x000fe20000011405 */
[C---:B------:R-:W-:Y:S02]  /*ffd0*/  IMAD R7, R13.reuse, UR5, R6 ;  /* 0x000000050d077c24 */ /* 0x040fe4000f8e0206 */
[----:B------:R-:W-:Y:S01]  /*ffe0*/  IMAD.WIDE.U32 R2, R13, UR4, R2 ;  /* 0x000000040d027c25 */ /* 0x000fe2000f8e0002 */
[----:B------:R-:W-:-:S03]  /*fff0*/  ULDC.64 UR4, c[0x0][0xae0] ;  /* 0x0002b80000047ab9 */ /* 0x000fc60000000a00 */
[----:B------:R-:W-:Y:S02]  /*10000*/  IMAD.MOV R6, RZ, RZ, -R5 ;  /* 0x000000ffff067224 */ /* 0x000fe400078e0a05 */
[----:B------:R-:W-:Y:S02]  /*10010*/  IMAD.IADD R3, R3, 0x1, R7 ;  /* 0x0000000103037824 */ /* 0x000fe400078e0207 */
[----:B------:R-:W-:Y:S02]  /*10020*/  IMAD R4, R4, UR4, RZ ;  /* 0x0000000404047c24 */ /* 0x000fe4000f8e02ff */
[----:B------:R-:W-:Y:S02]  /*10030*/  IMAD R7, R17, R6, R9 ;  /* 0x0000000611077224 */ /* 0x000fe400078e0209 */
[C---:B------:R-:W-:Y:S02]  /*10040*/  IMAD R9, R5.reuse, UR5, R4 ;  /* 0x0000000505097c24 */ /* 0x040fe4000f8e0204 */
[----:B------:R-:W-:Y:S01]  /*10050*/  IMAD.WIDE.U32 R2, R5, UR4, R2 ;  /* 0x0000000405027c25 */ /* 0x000fe2000f8e0002 */
[----:B------:R-:W-:Y:S01]  /*10060*/  SHF.R.S32.HI R4, RZ, 0x1f, R7 ;  /* 0x0000001fff047819 */ /* 0x000fe20000011407 */
[----:B------:R-:W-:-:S02]  /*10070*/  ULDC.64 UR4, c[0x0][0xad8] ;  /* 0x0002b60000047ab9 */ /* 0x000fc40000000a00 */
[----:B------:R-:W-:Y:S02]  /*10080*/  IMAD.IADD R3, R3, 0x1, R9 ;  /* 0x0000000103037824 */ /* 0x000fe400078e0209 */
[----:B------:R-:W-:Y:S02]  /*10090*/  IMAD R4, R4, UR4, RZ ;  /* 0x0000000404047c24 */ /* 0x000fe4000f8e02ff */
[----:B------:R-:W-:Y:S02]  /*100a0*/  IMAD.IADD R18, R165, 0x1, R18 ;  /* 0x00000001a5127824 */ /* 0x000fe400078e0212 */
        /* <DEDUP_REMOVED lines=11> */
[----:B------:R0:W2:Y:S02]  /*10160*/  SHFL.IDX PT, R2, R4, RZ, 0x181f ;  /* 0x00181fff04027589 */ /* 0x0000a400000e0000 */
[----:B------:R-:W-:Y:S02]  /*10170*/  ISETP.GE.AND P0, PT, R0, R17, PT ;  /* 0x000000110000720c */ /* 0x000fe40003f06270 */
[----:B------:R0:W3:Y:S01]  /*10180*/  SHFL.IDX PT, R0, R5, RZ, 0x181f ;  /* 0x00181fff05007589 */ /* 0x0000e200000e0000 */
[----:B------:R-:W-:Y:S10]  /*10190*/  @P2 BRA `(.L_x_1339) ;  /* 0x0000000000242947 */ /* 0x000ff40003800000 */
        /* <DEDUP_REMOVED lines=9> */
.L_x_1339:
[----:B------:R-:W-:Y:S05]  /*10230*/  BSYNC B1 ;  /* 0x0000000000017941 */ /* 0x000fea0003800000 */
.L_x_1338:
[----:B---3--:R3:W0:Y:S01]  /*10240*/  SHFL.IDX PT, R0, R5, 0x1, 0x181f ;  /* 0x00381f0005007f89 */ /* 0x00862200000e0000 */
[----:B------:R-:W-:Y:S03]  /*10250*/  BSSY B1, `(.L_x_1340) ;  /* 0x000000c000017945 */ /* 0x000fe60003800000 */
[----:B--2-4-:R3:W2:Y:S01]  /*10260*/  SHFL.IDX PT, R2, R4, 0x1, 0x181f ;  /* 0x00381f0004027f89 */ /* 0x0146a200000e0000 */
        /* <DEDUP_REMOVED lines=10> */
.L_x_1341:
[----:B------:R-:W-:Y:S05]  /*10310*/  BSYNC B1 ;  /* 0x0000000000017941 */ /* 0x000fea0003800000 */
.L_x_1340:
[----:B0-----:R0:W0:Y:S01]  /*10320*/  SHFL.IDX PT, R0, R5, 0x2, 0x181f ;  /* 0x00581f0005007f89 */ /* 0x00102200000e0000 */
[----:B------:R-:W-:Y:S03]  /*10330*/  BSSY B1, `(.L_x_1342) ;  /* 0x000000c000017945 */ /* 0x000fe60003800000 */
[----:B--2-4-:R2:W4:Y:S01]  /*10340*/  SHFL.IDX PT, R2, R4, 0x2, 0x181f ;  /* 0x00581f0004027f89 */ /* 0x01452200000e0000 */
        /* <DEDUP_REMOVED lines=10> */
.L_x_1343:
[----:B------:R-:W-:Y:S05]  /*103f0*/  BSYNC B1 ;  /* 0x0000000000017941 */ /* 0x000fea0003800000 */
.L_x_1342:
[----:B0-----:R-:W-:Y:S01]  /*10400*/  VIADD R0, R18, 0x60 ;  /* 0x0000006012007836 */ /* 0x001fe20000000000 */
[----:B---3--:R-:W0:Y:S04]  /*10410*/  SHFL.IDX PT, R5, R5, 0x3, 0x181f ;  /* 0x00781f0005057f89 */ /* 0x008e2800000e0000 */
[----:B------:R-:W-:Y:S01]  /*10420*/  ISETP.GE.AND P0, PT, R0, R17, PT ;  /* 0x000000110000720c */ /* 0x000fe20003f06270 */
[----:B----4-:R3:W4:-:S12]  /*10430*/  SHFL.IDX PT, R2, R4, 0x3, 0x181f ;  /* 0x00781f0004027f89 */ /* 0x01071800000e0000 */
[----:B---3--:R-:W-:Y:S05]  /*10440*/  @P0 BRA `(.L_x_1334) ;  /* 0x0000000000240947 */ /* 0x008fea0003800000 */
        /* <DEDUP_REMOVED lines=9> */
.L_x_1334:
[----:B------:R-:W-:Y:S05]  /*104e0*/  BSYNC B0 ;  /* 0x0000000000007941 */ /* 0x000fea0003800000 */
.L_x_1325:
[----:B------:R-:W-:Y:S02]  /*104f0*/  ULDC UR4, c[0x0][0xc3c] ;  /* 0x00030f0000047ab9 */ /* 0x000fe40000000800 */
[----:B-1----:R-:W-:-:S13]  /*10500*/  ISETP.GE.AND P0, PT, R47, UR4, PT ;  /* 0x000000042f007c0c */ /* 0x002fda000bf06270 */
[----:B------:R-:W-:Y:S05]  /*10510*/  @!P0 BRA `(.L_x_1344) ;  /* 0xffffff0800008947 */ /* 0x000fea000383ffff */
[----:B------:R-:W-:Y:S05]  /*10520*/  EXIT ;  /* 0x000000000000794d */ /* 0x000fea0003800000 */
.L_x_1235:
[----:B------:R-:W-:-:S08]  /*10530*/  NOP ;  /* 0x0000000000007918 */ /* 0x000fd00000000000 */
[----:B0-----:R-:W0:-:S00]  /*10540*/  USETMAXREG.DEALLOC.CTAPOOL 0x28 ;  /* 0x00000028000079c8 */ /* 0x001e0000080e0500 */
[----:B0-----:R-:W2:Y:S01]  /*10550*/  LDL.LU R2, [R1] ;  /* 0x0000000001027983 */ /* 0x001ea20000300800 */
[----:B------:R-:W-:-:S06]  /*10560*/  LOP3.LUT R0, R0, 0x3, RZ, 0xc0, !PT ;  /* 0x0000000300007812 */ /* 0x000fcc00078ec0ff */
[----:B------:R-:W0:Y:S02]  /*10570*/  SHFL.IDX PT, R0, R0, RZ, 0x1f ;  /* 0x00001fff00007589 */ /* 0x000e2400000e0000 */
[----:B0-----:R-:W-:Y:S01]  /*10580*/  ISETP.NE.AND P0, PT, R0, RZ, PT ;  /* 0x000000ff0000720c */ /* 0x001fe20003f05270 */
[----:B------:R-:W-:Y:S01]  /*10590*/  IMAD.MOV.U32 R0, RZ, RZ, RZ ;  /* 0x000000ffff007224 */ /* 0x000fe200078e00ff */
[----:B--2---:R-:W-:-:S11]  /*105a0*/  LOP3.LUT R2, R2, 0xfffffeff, RZ, 0xc0, !PT ;  /* 0xfffffeff02027812 */ /* 0x004fd600078ec0ff */
[----:B------:R-:W-:-:S05]  /*105b0*/  @P0 LOP3.LUT R2, R2, 0x100, RZ, 0xfc, !PT ;  /* 0x0000010002020812 */ /* 0x000fca00078efcff */
[----:B------:R0:W-:Y:S01]  /*105c0*/  STL [R1], R2 ;  /* 0x0000000201007387 */ /* 0x0001e20000100800 */
[----:B------:R-:W-:Y:S05]  /*105d0*/  @!P0 BRA `(.L_x_1345) ;  /* 0x00000000001c8947 */ /* 0x000fea0003800000 */
[----:B------:R-:W1:Y:S08]  /*105e0*/  S2UR UR5, SR_CgaCtaId ;  /* 0x00000000000579c3 */ /* 0x000e700000008800 */
[----:B------:R-:W-:Y:S06]  /*105f0*/  BAR.SYNC.DEFER_BLOCKING 0x5, 0x180 ;  /* 0x0146000000007b1d */ /* 0x000fec0000010000 */
[----:B------:R-:W-:-:S02]  /*10600*/  UMOV UR4, 0x400 ;  /* 0x0000040000047882 */ /* 0x000fc40000000000 */
[----:B-1----:R-:W-:-:S09]  /*10610*/  ULEA UR4, UR5, UR4, 0x18 ;  /* 0x0000000405047291 */ /* 0x002fd2000f8ec03f */
[----:B------:R-:W1:Y:S01]  /*10620*/  LDS.128 R16, [UR4+0x2a8d0] ;  /* 0x02a8d004ff107984 */ /* 0x000e620008000c00 */
[----:B------:R-:W-:Y:S06]  /*10630*/  BAR.ARV 0x4, 0x180 ;  /* 0x0106000000007b1d */ /* 0x000fec0000002000 */
[----:B------:R-:W-:Y:S05]  /*10640*/  BRA `(.L_x_1346) ;  /* 0x00000008008c7947 */ /* 0x000fea0003800000 */
.L_x_1345:
[----:B0-----:R-:W0:Y:S01]  /*10650*/  S2R R2, SR_TID.X ;  /* 0x0000000000027919 */ /* 0x001e220000002100 */
        /* <DEDUP_REMOVED lines=16> */
[----:B--2---:R-:W0:Y:S02]  /*10760*/  SHFL.UP PT, R4, R0, 0x1, RZ ;  /* 0x0420000000047989 */ /* 0x004e2400000e00ff */
        /* <DEDUP_REMOVED lines=22> */
.L_x_1351:
        /* <DEDUP_REMOVED lines=12> */
.L_x_1350:
[----:B------:R-:W-:Y:S05]  /*10990*/  BSYNC B0 ;  /* 0x0000000000007941 */ /* 0x000fea0003800000 */
.L_x_1349:
[----:B0----5:R-:W0:Y:S02]  /*109a0*/  SHFL.UP PT, R2, R0, 0x1, RZ ;  /* 0x0420000000027989 */ /* 0x021e2400000e00ff */
        /* <DEDUP_REMOVED lines=16> */
[----:B------:R-:W-:-:S05]  /*10ab0*/  IMAD.IADD R4, R3, 0x1, R4 ;  /* 0x0000000103047824 */ /* 0x000fca00078e0204 */
[----:B------:R-:W-:-:S13]  /*10ac0*/  ISETP.GT.AND P6, PT, R4, UR6, PT ;  /* 0x0000000604007c0c */ /* 0x000fda000bfc4270 */
[----:B------:R-:W-:Y:S05]  /*10ad0*/  @!P6 BRA `(.L_x_1351) ;  /* 0xfffffffc007ce947 */ /* 0x000fea000383ffff */
.L_x_1347:
[----:B------:R-:W-:-:S04]  /*10ae0*/  IMAD.IADD R11, R4, 0x1, -R3 ;  /* 0x00000001040b7824 */ /* 0x000fc800078e0a03 */
[----:B------:R-:W-:-:S05]  /*10af0*/  IMAD R2, R6, UR5, R11 ;  /* 0x0000000506027c24 */ /* 0x000fca000f8e020b */
[----:B------:R-:W-:Y:S02]  /*10b00*/  ISETP.GT.AND P0, PT, R2, UR6, PT ;  /* 0x0000000602007c0c */ /* 0x000fe4000bf04270 */
[----:B------:R-:W0:Y:S11]  /*10b10*/  LDC.64 R2, c[0x0][0xc90] ;  /* 0x00032400ff027b82 */ /* 0x000e360000000a00 */
[----:B------:R-:W-:-:S04]  /*10b20*/  VOTE.ANY R8, PT, !P0 ;  /* 0x0000000000087806 */ /* 0x000fc800040e0100 */
[----:B------:R-:W1:Y:S02]  /*10b30*/  POPC R13, R8 ;  /* 0x00000008000d7309 */ /* 0x000e640000000000 */
[----:B-1----:R-:W-:-:S04]  /*10b40*/  VIADD R19, R13, UR4 ;  /* 0x000000040d137c36 */ /* 0x002fc80008000000 */
[----:B0-----:R-:W-:-:S05]  /*10b50*/  IMAD.WIDE R2, R19, 0x4, R2 ;  /* 0x0000000413027825 */ /* 0x001fca00078e0202 */
[----:B------:R-:W2:Y:S01]  /*10b60*/  LDG.E R7, desc[UR36][R2.64] ;  /* 0x0000002402077981 */ /* 0x000ea2000c1e1900 */
[----:B------:R-:W-:-:S03]  /*10b70*/  ISETP.NE.AND P0, PT, R8, RZ, PT ;  /* 0x000000ff0800720c */ /* 0x000fc60003f05270 */
[----:B------:R-:W2:Y:S02]  /*10b80*/  SHFL.IDX PT, R0, R0, R13, 0x1f ;  /* 0x00001f0d00007589 */ /* 0x000ea400000e0000 */
[----:B--2---:R-:W-:-:S05]  /*10b90*/  IMAD R4, R0, R7, RZ ;  /* 0x0000000700047224 */ /* 0x004fca00078e02ff */
[----:B------:R-:W-:-:S04]  /*10ba0*/  IABS R12, R4 ;  /* 0x00000004000c7213 */ /* 0x000fc80000000000 */
[----:B------:R-:W0:Y:S08]  /*10bb0*/  I2F.RP R9, R12 ;  /* 0x0000000c00097306 */ /* 0x000e300000209400 */
[----:B0-----:R-:W0:Y:S02]  /*10bc0*/  MUFU.RCP R9, R9 ;  /* 0x0000000900097308 */ /* 0x001e240000001000 */
[----:B0-----:R-:W-:-:S06]  /*10bd0*/  VIADD R10, R9, 0xffffffe ;  /* 0x0ffffffe090a7836 */ /* 0x001fcc0000000000 */
[----:B------:R0:W1:Y:S01]  /*10be0*/  F2I.FTZ.U32.TRUNC.NTZ R3, R10 ;  /* 0x0000000a00037305 */ /* 0x000062000021f000 */
[----:B------:R-:W-:Y:S05]  /*10bf0*/  @!P0 BRA `(.L_x_1352) ;  /* 0x0000000000088947 */ /* 0x000fea0003800000 */
[----:B------:R-:W-:-:S05]  /*10c00*/  VIADD R9, R13, 0xffffffff ;  /* 0xffffffff0d097836 */ /* 0x000fca0000000000 */
[----:B------:R2:W3:Y:S02]  /*10c10*/  SHFL.IDX PT, R16, R6, R9, 0x1f ;  /* 0x00001f0906107589 */ /* 0x0004e400000e0000 */
.L_x_1352:
[----:B-1----:R-:W-:Y:S02]  /*10c20*/  IMAD.MOV R2, RZ, RZ, -R3 ;  /* 0x000000ffff027224 */ /* 0x002fe400078e0a03 */
[----:B---3--:R-:W-:Y:S02]  /*10c30*/  IMAD R16, R16, UR5, R11 ;  /* 0x0000000510107c24 */ /* 0x008fe4000f8e020b */
[----:B------:R-:W-:Y:S01]  /*10c40*/  IMAD.MOV.U32 R11, RZ, RZ, R2 ;  /* 0x000000ffff0b7224 */ /* 0x000fe200078e0002 */
[----:B------:R-:W-:Y:S02]  /*10c50*/  IABS R2, R4 ;  /* 0x0000000400027213 */ /* 0x000fe40000000000 */
[----:B--2---:R-:W-:Y:S01]  /*10c60*/  IADD3 R9, -R16, UR6, RZ ;  /* 0x0000000610097c10 */ /* 0x004fe2000fffe1ff */
[----:B------:R-:W-:Y:S02]  /*10c70*/  IMAD R11, R11, R12, RZ ;  /* 0x0000000c0b0b7224 */ /* 0x000fe400078e02ff */
[----:B------:R-:W-:Y:S01]  /*10c80*/  IMAD.MOV R8, RZ, RZ, -R2 ;  /* 0x000000ffff087224 */ /* 0x000fe200078e0a02 */
[----:B------:R-:W-:Y:S01]  /*10c90*/  IABS R6, R9 ;  /* 0x0000000900067213 */ /* 0x000fe20000000000 */
[----:B------:R-:W-:-:S04]  /*10ca0*/  IMAD.MOV.U32 R2, RZ, RZ, RZ ;  /* 0x000000ffff027224 */ /* 0x000fc800078e00ff */
[----:B------:R-:W-:-:S04]  /*10cb0*/  IMAD.HI.U32 R2, R3, R11, R2 ;  /* 0x0000000b03027227 */ /* 0x000fc800078e0002 */
[----:B------:R-:W-:Y:S02]  /*10cc0*/  IMAD.MOV.U32 R3, RZ, RZ, R6 ;  /* 0x000000ffff037224 */ /* 0x000fe400078e0006 */
        /* <DEDUP_REMOVED lines=10> */
[----:B------:R-:W-:-:S06]  /*10d70*/  @P0 VIADD R2, R2, 0x1 ;  /* 0x0000000102020836 */ /* 0x000fcc0000000000 */
[----:B------:R-:W-:Y:S01]  /*10d80*/  @!P2 IMAD.MOV R2, RZ, RZ, -R2 ;  /* 0x000000ffff02a224 */ /* 0x000fe200078e0a02 */
[----:B------:R-:W-:-:S05]  /*10d90*/  @!P1 LOP3.LUT R2, RZ, R4, RZ, 0x33, !PT ;  /* 0x00000004ff029212 */ /* 0x000fca00078e33ff */
[----:B------:R-:W-:Y:S02]  /*10da0*/  IMAD R11, R7, R2, RZ ;  /* 0x00000002070b7224 */ /* 0x000fe400078e02ff */
[----:B------:R-:W-:Y:S02]  /*10db0*/  IMAD.MOV R2, RZ, RZ, -R2 ;  /* 0x000000ffff027224 */ /* 0x000fe400078e0a02 */
[----:B------:R-:W-:Y:S02]  /*10dc0*/  IMAD.MOV R6, RZ, RZ, -R11 ;  /* 0x000000ffff067224 */ /* 0x000fe400078e0a0b */
[----:B------:R-:W-:Y:S02]  /*10dd0*/  IMAD R4, R4, R2, R9 ;  /* 0x0000000204047224 */ /* 0x000fe400078e0209 */
[----:B------:R-:W-:Y:S01]  /*10de0*/  IMAD.MOV.U32 R2, RZ, RZ, RZ ;  /* 0x000000ffff027224 */ /* 0x000fe200078e00ff */
[----:B------:R-:W-:Y:S02]  /*10df0*/  VIADDMNMX R13, R6, UR5, R7, PT ;  /* 0x00000005060d7c46 */ /* 0x000fe4000b800107 */
[----:B------:R-:W-:-:S02]  /*10e00*/  IABS R9, R4 ;  /* 0x0000000400097213 */ /* 0x000fc40000000000 */
[-C--:B------:R-:W-:Y:S01]  /*10e10*/  IABS R8, R13.reuse ;  /* 0x0000000d00087213 */ /* 0x080fe20000000000 */
[----:B------:R-:W-:Y:S01]  /*10e20*/  IMAD.MOV R18, RZ, RZ, -R13 ;  /* 0x000000ffff127224 */ /* 0x000fe200078e0a0d */
[----:B0-----:R-:W-:Y:S02]  /*10e30*/  IABS R10, R13 ;  /* 0x0000000d000a7213 */ /* 0x001fe40000000000 */
[----:B------:R-:W0:Y:S08]  /*10e40*/  I2F.RP R6, R8 ;  /* 0x0000000800067306 */ /* 0x000e300000209400 */
[----:B0-----:R-:W0:Y:S02]  /*10e50*/  MUFU.RCP R6, R6 ;  /* 0x0000000600067308 */ /* 0x001e240000001000 */
[----:B0-----:R-:W-:-:S06]  /*10e60*/  VIADD R3, R6, 0xffffffe ;  /* 0x0ffffffe06037836 */ /* 0x001fcc0000000000 */
[----:B------:R-:W0:Y:S02]  /*10e70*/  F2I.FTZ.U32.TRUNC.NTZ R3, R3 ;  /* 0x0000000300037305 */ /* 0x000e24000021f000 */
[----:B0-----:R-:W-:-:S04]  /*10e80*/  IMAD.MOV R7, RZ, RZ, -R3 ;  /* 0x000000ffff077224 */ /* 0x001fc800078e0a03 */
[----:B------:R-:W-:-:S04]  /*10e90*/  IMAD R7, R7, R8, RZ ;  /* 0x0000000807077224 */ /* 0x000fc800078e02ff */
[----:B------:R-:W-:Y:S01]  /*10ea0*/  IMAD.HI.U32 R2, R3, R7, R2 ;  /* 0x0000000703027227 */ /* 0x000fe200078e0002 */
[----:B------:R-:W-:-:S05]  /*10eb0*/  IADD3 R3, RZ, -R10, RZ ;  /* 0x8000000aff037210 */ /* 0x000fca0007ffe0ff */
        /* <DEDUP_REMOVED lines=8> */
[----:B------:R-:W-:Y:S01]  /*10f40*/  ISETP.GE.AND P2, PT, R3, RZ, PT ;  /* 0x000000ff0300720c */ /* 0x000fe20003f46270 */
[----:B------:R-:W-:-:S06]  /*10f50*/  IMAD.IADD R3, R4, 0x1, R11 ;  /* 0x0000000104037824 */ /* 0x000fcc00078e020b */
[----:B------:R-:W-:-:S06]  /*10f60*/  @P0 VIADD R2, R2, 0x1 ;  /* 0x0000000102020836 */ /* 0x000fcc0000000000 */
[----:B------:R-:W-:Y:S01]  /*10f70*/  @!P2 IMAD.MOV R2, RZ, RZ, -R2 ;  /* 0x000000ffff02a224 */ /* 0x000fe200078e0a02 */
[----:B------:R-:W-:-:S04]  /*10f80*/  @!P1 LOP3.LUT R2, RZ, R13, RZ, 0x33, !PT ;  /* 0x0000000dff029212 */ /* 0x000fc800078e33ff */
[----:B------:R-:W-:Y:S01]  /*10f90*/  LOP3.LUT R17, RZ, R2, RZ, 0x33, !PT ;  /* 0x00000002ff117212 */ /* 0x000fe200078e33ff */
[----:B------:R-:W-:-:S04]  /*10fa0*/  IMAD R18, R2, R18, R3 ;  /* 0x0000001202127224 */ /* 0x000fc800078e0203 */
[----:B------:R-:W-:Y:S01]  /*10fb0*/  IMAD.IADD R17, R0, 0x1, R17 ;  /* 0x0000000100117824 */ /* 0x000fe200078e0211 */
[----:B------:R-:W-:Y:S06]  /*10fc0*/  BRA `(.L_x_1353) ;  /* 0x0000000000147947 */ /* 0x000fec0003800000 */
.L_x_1348:
[----:B------:R-:W-:Y:S01]  /*10fd0*/  ULDC UR4, c[0x0][0xc3c] ;  /* 0x00030f0000047ab9 */ /* 0x000fe20000000800 */
[----:B------:R-:W-:Y:S02]  /*10fe0*/  IMAD.MOV.U32 R17, RZ, RZ, RZ ;  /* 0x000000ffff117224 */ /* 0x000fe400078e00ff */
[----:B------:R-:W-:Y:S02]  /*10ff0*/  IMAD.U32 R16, RZ, RZ, UR6 ;  /* 0x00000006ff107e24 */ /* 0x000fe4000f8e00ff */
[----:B------:R-:W-:Y:S02]  /*11000*/  IMAD.MOV.U32 R18, RZ, RZ, RZ ;  /* 0x000000ffff127224 */ /* 0x000fe400078e00ff */
[----:B------:R-:W-:-:S07]  /*11010*/  IMAD.U32 R19, RZ, RZ, UR4 ;  /* 0x00000004ff137e24 */ /* 0x000fce000f8e00ff */
.L_x_1353:
[----:B------:R-:W-:-:S13]  /*11020*/  ISETP.NE.AND P0, PT, R5, RZ, PT ;  /* 0x000000ff0500720c */ /* 0x000fda0003f05270 */
[----:B------:R-:W0:Y:S01]  /*11030*/  @!P0 S2R R3, SR_CgaCtaId ;  /* 0x0000000000038919 */ /* 0x000e220000008800 */
[----:B------:R-:W-:-:S04]  /*11040*/  @!P0 MOV R0, 0x400 ;  /* 0x0000040000008802 */ /* 0x000fc80000000f00 */
[----:B0-----:R-:W-:-:S05]  /*11050*/  @!P0 LEA R0, R3, R0, 0x18 ;  /* 0x0000000003008211 */ /* 0x001fca00078ec0ff */
[----:B------:R2:W-:Y:S01]  /*11060*/  @!P0 STS.128 [R0+0x2a8d0], R16 ;  /* 0x02a8d01000008388 */ /* 0x0005e20000000c00 */
[----:B------:R-:W-:Y:S06]  /*11070*/  BAR.ARV 0x5, 0x180 ;  /* 0x0146000000007b1d */ /* 0x000fec0000002000 */
.L_x_1346:
[----:B------:R3:W-:Y:S01]  /*11080*/  STL [R1+0x14], RZ ;  /* 0x000014ff01007387 */ /* 0x0007e20000100800 */
[----:B------:R-:W-:Y:S01]  /*11090*/  ULDC UR4, c[0x0][0xc3c] ;  /* 0x00030f0000047ab9 */ /* 0x000fe20000000800 */
[----:B------:R-:W-:Y:S01]  /*110a0*/  IMAD.MOV.U32 R27, RZ, RZ, 0x1 ;  /* 0x00000001ff1b7424 */ /* 0x000fe200078e00ff */
[----:B-1----:R-:W-:Y:S01]  /*110b0*/  ISETP.GE.AND P0, PT, R19, UR4, PT ;  /* 0x0000000413007c0c */ /* 0x002fe2000bf06270 */
[----:B------:R-:W-:-:S12]  /*110c0*/  IMAD.MOV.U32 R25, RZ, RZ, RZ ;  /* 0x000000ffff197224 */ /* 0x000fd800078e00ff */
[----:B---3--:R-:W-:Y:S05]  /*110d0*/  @P0 BRA `(.L_x_1354) ;  /* 0x0000004c005c0947 */ /* 0x008fea0003800000 */
[----:B--2---:R-:W2:Y:S01]  /*110e0*/  LDL R0, [R1+0x18] ;  /* 0x0000180001007983 */ /* 0x004ea20000100800 */
[----:B------:R-:W1:Y:S01]  /*110f0*/  S2UR UR5, SR_CgaCtaId ;  /* 0x00000000000579c3 */ /* 0x000e620000008800 */
[----:B------:R-:W-:Y:S01]  /*11100*/  BSSY B8, `(.L_x_1354) ;  /* 0x00004d4000087945 */ /* 0x000fe20003800000 */
[----:B------:R-:W-:Y:S01]  /*11110*/  IMAD.MOV.U32 R27, RZ, RZ, 0x1 ;  /* 0x00000001ff1b7424 */ /* 0x000fe200078e00ff */
[----:B------:R-:W3:Y:S01]  /*11120*/  S2R R5, SR_TID.X ;  /* 0x0000000000057919 */ /* 0x000ee20000002100 */
[----:B------:R-:W-:Y:S01]  /*11130*/  IMAD.MOV.U32 R25, RZ, RZ, RZ ;  /* 0x000000ffff197224 */ /* 0x000fe200078e00ff */
[----:B------:R-:W-:Y:S01]  /*11140*/  ULDC UR39, c[0x0][0xc] ;  /* 0x0000030000277ab9 */ /* 0x000fe20000000800 */
[----:B------:R4:W-:Y:S01]  /*11150*/  STL [R1+0x14], RZ ;  /* 0x000014ff01007387 */ /* 0x0009e20000100800 */
[C---:B---3--:R-:W-:Y:S02]  /*11160*/  LOP3.LUT R4, R5.reuse, 0x7f, RZ, 0xc0, !PT ;  /* 0x0000007f05047812 */ /* 0x048fe400078ec0ff */
[----:B--2---:R-:W-:Y:S01]  /*11170*/  R2UR UR4, R0 ;  /* 0x00000000000472ca */ /* 0x004fe200000e0000 */
[----:B------:R-:W-:-:S05]  /*11180*/  IMAD.SHL.U32 R0, R5, 0x8, RZ ;  /* 0x0000000805007824 */ /* 0x000fca00078e00ff */
[----:B0-----:R-:W-:-:S04]  /*11190*/  LOP3.LUT R2, R0, 0x1f8, RZ, 0xc0, !PT ;  /* 0x000001f800027812 */ /* 0x001fc800078ec0ff */
[----:B------:R-:W-:Y:S01]  /*111a0*/  LOP3.LUT R3, R2, 0x38, R5, 0x78, !PT ;  /* 0x0000003802037812 */ /* 0x000fe200078e7805 */
[----:B------:R-:W-:Y:S01]  /*111b0*/  IMAD.SHL.U32 R2, R5, 0x10, RZ ;  /* 0x0000001005027824 */ /* 0x000fe200078e00ff */
[----:B------:R-:W-:Y:S01]  /*111c0*/  SHF.R.U32.HI R5, RZ, 0x3, R4 ;  /* 0x00000003ff057819 */ /* 0x000fe20000011604 */
[----:B------:R-:W-:Y:S01]  /*111d0*/  ULOP3.LUT UR38, UR4, 0x2, URZ, 0xfc, !UPT ;  /* 0x0000000204267892 */ /* 0x000fe2000f8efc3f */
[----:B------:R-:W-:Y:S02]  /*111e0*/  LOP3.LUT R32, R3, 0x200, R0, 0xf8, !PT ;  /* 0x0000020003207812 */ /* 0x000fe400078ef800 */
[----:B------:R-:W-:Y:S01]  /*111f0*/  UMOV UR4, 0x400 ;  /* 0x0000040000047882 */ /* 0x000fe20000000000 */
[----:B------:R-:W-:Y:S01]  /*11200*/  LOP3.LUT R4, R0, 0x38, RZ, 0xc0, !PT ;  /* 0x0000003800047812 */ /* 0x000fe200078ec0ff */
[----:B-1----:R-:W-:Y:S01]  /*11210*/  ULEA UR4, UR5, UR4, 0x18 ;  /* 0x0000000405047291 */ /* 0x002fe2000f8ec03f */
[----:B------:R-:W-:Y:S02]  /*11220*/  LOP3.LUT R3, R5, 0x70, R2, 0xf8, !PT ;  /* 0x0000007005037812 */ /* 0x000fe400078ef802 */
[----:B------:R-:W-:-:S02]  /*11230*/  LOP3.LUT R2, R4, 0x40, RZ, 0xfc, !PT ;  /* 0x0000004004027812 */ /* 0x000fc400078efcff */
[----:B------:R-:W-:Y:S01]  /*11240*/  LOP3.LUT R0, R4, 0x80, RZ, 0xfc, !PT ;  /* 0x0000008004007812 */ /* 0x000fe200078efcff */
[----:B------:R-:W-:-:S04]  /*11250*/  IMAD.U32 R22, RZ, RZ, UR4 ;  /* 0x00000004ff167e24 */ /* 0x000fc8000f8e00ff */
[----:B----4-:R-:W-:-:S07]  /*11260*/  IMAD R33, R32, 0x2, R22 ;  /* 0x0000000220217824 */ /* 0x010fce00078e0216 */
.L_x_1425:
[----:B------:R-:W-:Y:S05]  /*11270*/  YIELD ;  /* 0x0000000000007946 */ /* 0x000fea0003800000 */
[----:B------:R-:W-:Y:S01]  /*11280*/  ULDC.64 UR4, c[0x0][0xa28] ;  /* 0x00028a0000047ab9 */ /* 0x000fe20000000a00 */
[----:B-12---:R-:W2:Y:S01]  /*11290*/  LDL.LU R6, [R1] ;  /* 0x0000000001067983 */ /* 0x006ea20000300800 */
[----:B------:R-:W-:Y:S01]  /*112a0*/  ISETP.NE.U32.AND P0, PT, RZ, UR4, PT ;  /* 0x00000004ff007c0c */ /* 0x000fe2000bf05070 */
[----:B------:R-:W-:-:S03]  /*112b0*/  IMAD.MOV.U32 R36, RZ, RZ, RZ ;  /* 0x000000ffff247224 */ /* 0x000fc600078e00ff */
[----:B------:R-:W-:Y:S01]  /*112c0*/  ISETP.NE.AND.EX P0, PT, RZ, UR5, PT, P0 ;  /* 0x00000005ff007c0c */ /* 0x000fe2000bf05300 */
[----:B------:R-:W-:-:S12]  /*112d0*/  ULDC.64 UR4, c[0x0][0xa18] ;  /* 0x0002860000047ab9 */ /* 0x000fd80000000a00 */
[----:B0-----:R-:W0:Y:S02]  /*112e0*/  @P0 LDC.64 R2, c[0x0][0xa28] ;  /* 0x00028a00ff020b82 */ /* 0x001e240000000a00 */
[----:B0-----:R-:W-:-:S05]  /*112f0*/  @P0 IMAD.WIDE R2, R19, 0x4, R2 ;  /* 0x0000000413020825 */ /* 0x001fca00078e0202 */
[----:B------:R0:W5:Y:S01]  /*11300*/  @P0 LDG.E R36, desc[UR36][R2.64] ;  /* 0x0000002402240981 */ /* 0x000162000c1e1900 */
[----:B------:R-:W-:Y:S01]  /*11310*/  ISETP.NE.U32.AND P0, PT, RZ, UR4, PT ;  /* 0x00000004ff007c0c */ /* 0x000fe2000bf05070 */
[----:B------:R-:W-:-:S03]  /*11320*/  IMAD.MOV.U32 R34, RZ, RZ, RZ ;  /* 0x000000ffff227224 */ /* 0x000fc600078e00ff */
[----:B------:R-:W-:Y:S01]  /*11330*/  ISETP.NE.AND.EX P1, PT, RZ, UR5, PT, P0 ;  /* 0x00000005ff007c0c */ /* 0x000fe2000bf25300 */
[----:B------:R-:W-:Y:S02]  /*11340*/  ULDC.64 UR4, c[0x0][0xa00] ;  /* 0x0002800000047ab9 */ /* 0x000fe40000000a00 */
[----:B------:R-:W-:Y:S01]  /*11350*/  ISETP.NE.U32.AND P0, PT, RZ, UR4, PT ;  /* 0x00000004ff007c0c */ /* 0x000fe2000bf05070 */
[----:B0-----:R-:W0:Y:S03]  /*11360*/  LDC.64 R2, c[0x0][0xa00] ;  /* 0x00028000ff027b82 */ /* 0x001e260000000a00 */
[----:B------:R-:W-:Y:S01]  /*11370*/  ISETP.NE.AND.EX P2, PT, RZ, UR5, PT, P0 ;  /* 0x00000005ff007c0c */ /* 0x000fe2000bf45300 */
[----:B------:R-:W-:-:S05]  /*11380*/  ULDC.64 UR4, c[0x0][0x418] ;  /* 0x0001060000047ab9 */ /* 0x000fca0000000a00 */
[----:B------:R-:W1:Y:S01]  /*11390*/  @P1 LDC.64 R4, c[0x0][0xa18] ;  /* 0x00028600ff041b82 */ /* 0x000e620000000a00 */
[----:B0-----:R-:W-:-:S06]  /*113a0*/  IMAD.WIDE R2, R19, 0x4, R2 ;  /* 0x0000000413027825 */ /* 0x001fcc00078e0202 */
[----:B------:R0:W5:Y:S01]  /*113b0*/  @P2 LDG.E R34, desc[UR36][R2.64] ;  /* 0x0000002402222981 */ /* 0x000162000c1e1900 */
[----:B-1----:R-:W-:-:S05]  /*113c0*/  @P1 IMAD.WIDE R4, R19, 0x4, R4 ;  /* 0x0000000413041825 */ /* 0x002fca00078e0204 */
[----:B------:R0:W5:Y:S01]  /*113d0*/  @P1 LDG.E R29, desc[UR36][R4.64] ;  /* 0x00000024041d1981 */ /* 0x000162000c1e1900 */
[----:B------:R-:W-:-:S03]  /*113e0*/  UISETP.NE.U32.AND UP0, UPT, UR4, URZ, UPT ;  /* 0x0000003f0400728c */ /* 0x000fc6000bf05070 */
[----:B------:R-:W-:Y:S01]  /*113f0*/  ULDC UR4, c[0x0][0x424] ;  /* 0x0001090000047ab9 */ /* 0x000fe20000000800 */
[----:B------:R-:W-:-:S03]  /*11400*/  UISETP.NE.AND.EX UP0, UPT, UR5, URZ, UPT, UP0 ;  /* 0x0000003f0500728c */ /* 0x000fc6000bf05300 */
[----:B------:R-:W-:Y:S01]  /*11410*/  ULDC UR5, c[0x0][0x2f0] ;  /* 0x0000bc0000057ab9 */ /* 0x000fe20000000800 */
[----:B------:R-:W-:-:S04]  /*11420*/  USEL UR4, UR4, 0x1, UP0 ;  /* 0x0000000104047887 */ /* 0x000fc80008000000 */
[----:B------:R-:W-:-:S06]  /*11430*/  UIMAD UR4, UR4, UR5, URZ ;  /* 0x00000005040472a4 */ /* 0x000fcc000f8e023f */
[----:B------:R-:W-:Y:S01]  /*11440*/  IMAD.U32 R35, RZ, RZ, UR4 ;  /* 0x00000004ff237e24 */ /* 0x000fe2000f8e00ff */
[----:B--2---:R-:W-:-:S04]  /*11450*/  LOP3.LUT R6, R6, 0xffffff7f, RZ, 0xc0, !PT ;  /* 0xffffff7f06067812 */ /* 0x004fc800078ec0ff */
[----:B------:R-:W-:-:S05]  /*11460*/  @P2 LOP3.LUT R6, R6, 0x80, RZ, 0xfc, !PT ;  /* 0x0000008006062812 */ /* 0x000fca00078efcff */
[----:B------:R0:W-:Y:S01]  /*11470*/  STL [R1], R6 ;  /* 0x0000000601007387 */ /* 0x0001e20000100800 */
[----:B---3--:R-:W-:Y:S05]  /*11480*/  @P1 BRA `(.L_x_1355) ;  /* 0x0000000000181947 */ /* 0x008fea0003800000 */
[----:B------:R-:W-:Y:S02]  /*11490*/  ULDC UR4, c[0x0][0x288] ;  /* 0x0000a20000047ab9 */ /* 0x000fe40000000800 */
[----:B-----5:R-:W-:Y:S01]  /*114a0*/  IMAD.U32 R29, RZ, RZ, UR4 ;  /* 0x00000004ff1d7e24 */ /* 0x020fe2000f8e00ff */
[----:B------:R-:W-:Y:S06]  /*114b0*/  @!P2 BRA `(.L_x_1355) ;  /* 0x00000000000ca947 */ /* 0x000fec0003800000 */
[----:B------:R-:W2:Y:S04]  /*114c0*/  LDG.E R0, desc[UR36][R2.64] ;  /* 0x0000002402007981 */ /* 0x000ea8000c1e1900 */
[----:B------:R-:W2:Y:S02]  /*114d0*/  LDG.E R29, desc[UR36][R2.64+0x4] ;  /* 0x00000424021d7981 */ /* 0x000ea4000c1e1900 */
[----:B--2---:R-:W-:-:S07]  /*114e0*/  IMAD.IADD R29, R29, 0x1, -R0 ;  /* 0x000000011d1d7824 */ /* 0x004fce00078e0a00 */
.L_x_1355:
[----:B------:R-:W-:Y:S02]  /*114f0*/  ULDC.64 UR4, c[0x0][0xa20] ;  /* 0x0002880000047ab9 */ /* 0x000fe40000000a00 */
[----:B------:R-:W-:-:S04]  /*11500*/  ISETP.NE.U32.AND P0, PT, RZ, UR4, PT ;  /* 0x00000004ff007c0c */ /* 0x000fc8000bf05070 */
[----:B------:R-:W-:-:S13]  /*11510*/  ISETP.NE.AND.EX P0, PT, RZ, UR5, PT, P0 ;  /* 0x00000005ff007c0c */ /* 0x000fda000bf05300 */
[----:B------:R-:W-:Y:S05]  /*11520*/  @!P0 BRA `(.L_x_1356) ;  /* 0x0000000000108947 */ /* 0x000fea0003800000 */
[----:B0-----:R-:W0:Y:S02]  /*11530*/  LDC.64 R2, c[0x0][0xa20] ;  /* 0x00028800ff027b82 */ /* 0x001e240000000a00 */
[----:B0-----:R-:W-:-:S05]  /*11540*/  IMAD.WIDE R2, R19, 0x4, R2 ;  /* 0x0000000413027825 */ /* 0x001fca00078e0202 */
[----:B------:R1:W5:Y:S01]  /*11550*/  LDG.E R35, desc[UR36][R2.64] ;  /* 0x0000002402237981 */ /* 0x000362000c1e1900 */
[----:B------:R-:W-:Y:S05]  /*11560*/  BRA `(.L_x_1357) ;  /* 0x0000000000247947 */ /* 0x000fea0003800000 */
.L_x_1356:
        /* <DEDUP_REMOVED lines=8> */
[----:B--2---:R-:W-:-:S07]  /*115f0*/  IMAD.IADD R35, R0, 0x1, -R35 ;  /* 0x0000000100237824 */ /* 0x004fce00078e0a23 */
.L_x_1357:
[----:B------:R-:W2:Y:S01]  /*11600*/  LDC R0, c[0x0][0x448] ;  /* 0x00011200ff007b82 */ /* 0x000ea20000000800 */
[----:B------:R-:W-:Y:S02]  /*11610*/  IMAD.MOV.U32 R24, RZ, RZ, R6 ;  /* 0x000000ffff187224 */ /* 0x000fe400078e0006 */
[----:B------:R-:W-:Y:S02]  /*11620*/  IMAD.SHL.U32 R26, R17, 0x80, RZ ;  /* 0x00000080111a7824 */ /* 0x000fe400078e00ff */
[----:B-----5:R-:W-:Y:S01]  /*11630*/  IMAD.IADD R35, R35, 0x1, -R36 ;  /* 0x0000000123237824 */ /* 0x020fe200078e0a24 */
[----:B------:R-:W-:Y:S02]  /*11640*/  LOP3.LUT R24, R24, 0xffffffbf, RZ, 0xc0, !PT ;  /* 0xffffffbf18187812 */ /* 0x000fe400078ec0ff */
[----:B01----:R-:W0:Y:S01]  /*11650*/  LDC.64 R2, c[0x0][0x9e0] ;  /* 0x00027800ff027b82 */ /* 0x003e220000000a00 */
[----:B--2---:R-:W-:Y:S01]  /*11660*/  ISETP.NE.AND P2, PT, R0, 0x1, PT ;  /* 0x000000010000780c */ /* 0x004fe20003f45270 */
[----:B------:R-:W-:Y:S01]  /*11670*/  VIADD R0, R26, 0x7f ;  /* 0x0000007f1a007836 */ /* 0x000fe20000000000 */
[----:B0-----:R-:W-:-:S11]  /*11680*/  ISETP.GE.AND P1, PT, R3, 0x1, PT ;  /* 0x000000010300780c */ /* 0x001fd60003f26270 */
[----:B------:R-:W0:Y:S01]  /*11690*/  @P2 LDC R5, c[0x0][0x44c] ;  /* 0x00011300ff052b82 */ /* 0x000e220000000800 */
[----:B------:R-:W-:-:S05]  /*116a0*/  @P2 LOP3.LUT R24, R24, 0x40, RZ, 0xfc, !PT ;  /* 0x0000004018182812 */ /* 0x000fca00078efcff */
[----:B------:R1:W-:Y:S02]  /*116b0*/  STL [R1], R24 ;  /* 0x0000001801007387 */ /* 0x0003e40000100800 */
[----:B------:R-:W2:Y:S01]  /*116c0*/  @P2 LDC R7, c[0x0][0x450] ;  /* 0x00011400ff072b82 */ /* 0x000ea20000000800 */
[----:B0-----:R-:W-:Y:S01]  /*116d0*/  @P2 IMAD.HI.U32 R4, R0, R5, RZ ;  /* 0x0000000500042227 */ /* 0x001fe200078e00ff */
[----:B------:R-:W-:-:S04]  /*116e0*/  IADD3 R5, R35, 0x1, -R29 ;  /* 0x0000000123057810 */ /* 0x000fc80007ffe81d */
[----:B--2---:R-:W-:-:S05]  /*116f0*/  @P2 SHF.R.U32.HI R0, RZ, R7, R4 ;  /* 0x00000007ff002219 */ /* 0x004fca0000011604 */
[----:B------:R-:W-:-:S04]  /*11700*/  IMAD.IADD R7, R5, 0x1, R0 ;  /* 0x0000000105077824 */ /* 0x000fc800078e0200 */
[----:B------:R-:W-:Y:S01]  /*11710*/  IMAD.IADD R2, R7, 0x1, R2 ;  /* 0x0000000107027824 */ /* 0x000fe200078e0202 */
[----:B-1----:R-:W-:Y:S06]  /*11720*/  @!P1 BRA `(.L_x_1358) ;  /* 0x0000000000489947 */ /* 0x002fec0003800000 */
[C---:B------:R-:W-:Y:S01]  /*11730*/  ISETP.GT.AND P0, PT, R7.reuse, RZ, PT ;  /* 0x000000ff0700720c */ /* 0x040fe20003f04270 */
[----:B------:R-:W-:Y:S01]  /*11740*/  BSSY B0, `(.L_x_1359) ;  /* 0x000000e000007945 */ /* 0x000fe20003800000 */
[----:B------:R-:W-:-:S11]  /*11750*/  VIADD R0, R7, 0xffffffff ;  /* 0xffffffff07007836 */ /* 0x000fd60000000000 */
        /* <DEDUP_REMOVED lines=8> */
.L_x_1360:
[----:B------:R-:W-:-:S13]  /*117e0*/  ISETP.NE.AND P0, PT, R3, 0x1, PT ;  /* 0x000000010300780c */ /* 0x000fda0003f05270 */
[----:B------:R-:W0:Y:S02]  /*117f0*/  @P0 LDC.64 R4, c[0x0][0x9e8] ;  /* 0x00027a00ff040b82 */ /* 0x000e240000000a00 */
[----:B0-----:R-:W-:-:S05]  /*11800*/  @P0 IMAD.HI.U32 R4, R0, R4, RZ ;  /* 0x0000000400040227 */ /* 0x001fca00078e00ff */
[----:B------:R-:W-:-:S07]  /*11810*/  @P0 SHF.R.U32.HI R0, RZ, R5, R4 ;  /* 0x00000005ff000219 */ /* 0x000fce0000011604 */
.L_x_1361:
[----:B------:R-:W-:Y:S05]  /*11820*/  BSYNC B0 ;  /* 0x0000000000007941 */ /* 0x000fea0003800000 */
.L_x_1359:
[----:B------:R-:W-:-:S05]  /*11830*/  IMAD R5, R0, R3, R3 ;  /* 0x0000000300057224 */ /* 0x000fca00078e0203 */
[----:B------:R-:W-:-:S07]  /*11840*/  VIMNMX R2, R2, R5, PT ;  /* 0x0000000502027248 */ /* 0x000fce0003fe0100 */
.L_x_1358:
[----:B------:R-:W0:Y:S01]  /*11850*/  @P2 LDC R5, c[0x0][0x44c] ;  /* 0x00011300ff052b82 */ /* 0x000e220000000800 */
[----:B------:R-:W-:Y:S01]  /*11860*/  VIADD R2, R2, 0x5f ;  /* 0x0000005f02027836 */ /* 0x000fe20000000000 */
[----:B------:R-:W-:Y:S01]  /*11870*/  ULDC UR4, c[0x0][0x9dc] ;  /* 0x0002770000047ab9 */ /* 0x000fe20000000800 */
[----:B------:R-:W-:-:S05]  /*11880*/  IMAD.MOV.U32 R0, RZ, RZ, R26 ;  /* 0x000000ffff007224 */ /* 0x000fca00078e001a */
[----:B------:R-:W1:Y:S01]  /*11890*/  @P2 LDC R7, c[0x0][0x450] ;  /* 0x00011400ff072b82 */ /* 0x000e620000000800 */
[----:B0-----:R-:W-:-:S05]  /*118a0*/  @P2 IMAD.HI.U32 R4, R26, R5, RZ ;  /* 0x000000051a042227 */ /* 0x001fca00078e00ff */
[----:B-1----:R-:W-:Y:S01]  /*118b0*/  @P2 SHF.R.U32.HI R0, RZ, R7, R4 ;  /* 0x00000007ff002219 */ /* 0x002fe20000011604 */
[----:B------:R-:W-:-:S04]  /*118c0*/  IMAD.HI R4, R2, 0x2aaaaaab, RZ ;  /* 0x2aaaaaab02047827 */ /* 0x000fc800078e02ff */
[----:B------:R-:W-:Y:S01]  /*118d0*/  VIADD R2, R35, 0x5f ;  /* 0x0000005f23027836 */ /* 0x000fe20000000000 */
[----:B------:R-:W-:-:S03]  /*118e0*/  SHF.R.U32.HI R5, RZ, 0x1f, R4 ;  /* 0x0000001fff057819 */ /* 0x000fc60000011604 */
[----:B------:R-:W-:Y:S01]  /*118f0*/  IMAD.HI R2, R2, 0x2aaaaaab, RZ ;  /* 0x2aaaaaab02027827 */ /* 0x000fe200078e02ff */
[----:B------:R-:W-:-:S04]  /*11900*/  LEA.HI.SX32 R4, R4, R5, 0x1c ;  /* 0x0000000504047211 */ /* 0x000fc800078fe2ff */
[----:B------:R-:W-:-:S04]  /*11910*/  SHF.R.U32.HI R5, RZ, 0x1f, R2 ;  /* 0x0000001fff057819 */ /* 0x000fc80000011602 */
[----:B------:R-:W-:Y:S02]  /*11920*/  LEA.HI.SX32 R5, R2, R5, 0x1c ;  /* 0x0000000502057211 */ /* 0x000fe400078fe2ff */
[----:B------:R-:W-:Y:S02]  /*11930*/  IADD3 R2, R0, R35, -R29 ;  /* 0x0000002300027210 */ /* 0x000fe40007ffe81d */
[----:B------:R-:W-:-:S03]  /*11940*/  VIMNMX R23, R5, R4, PT ;  /* 0x0000000405177248 */ /* 0x000fc60003fe0100 */
[----:B------:R-:W-:Y:S02]  /*11950*/  VIADD R0, R2, -UR4 ;  /* 0x8000000402007c36 */ /* 0x000fe40008000000 */
[----:B------:R0:W-:Y:S01]  /*11960*/  STL [R1+0x10], R23 ;  /* 0x0000101701007387 */ /* 0x0001e20000100800 */
[----:B------:R-:W-:Y:S05]  /*11970*/  @!P1 BRA `(.L_x_1362) ;  /* 0x0000000000449947 */ /* 0x000fea0003800000 */
[----:B------:R-:W-:Y:S01]  /*11980*/  ISETP.GT.AND P0, PT, R2, -0x1, PT ;  /* 0xffffffff0200780c */ /* 0x000fe20003f04270 */
[----:B------:R-:W-:-:S12]  /*11990*/  BSSY B0, `(.L_x_1363) ;  /* 0x000000d000007945 */ /* 0x000fd80003800000 */
[----:B------:R-:W-:Y:S05]  /*119a0*/  @P0 BRA `(.L_x_1364) ;  /* 0x00000000001c0947 */ /* 0x000fea0003800000 */
[----:B------:R-:W-:Y:S02]  /*119b0*/  ISETP.NE.AND P0, PT, R3, 0x1, PT ;  /* 0x000000010300780c */ /* 0x000fe40003f05270 */
[----:B------:R-:W-:-:S11]  /*119c0*/  LOP3.LUT R7, RZ, R2, RZ, 0x33, !PT ;  /* 0x00000002ff077212 */ /* 0x000fd600078e33ff */
[----:B------:R-:W1:Y:S02]  /*119d0*/  @P0 LDC.64 R4, c[0x0][0x9e8] ;  /* 0x00027a00ff040b82 */ /* 0x000e640000000a00 */
[----:B-1----:R-:W-:-:S05]  /*119e0*/  @P0 IMAD.HI.U32 R4, R7, R4, RZ ;  /* 0x0000000407040227 */ /* 0x002fca00078e00ff */
[----:B------:R-:W-:-:S04]  /*119f0*/  @P0 SHF.R.U32.HI R7, RZ, R5, R4 ;  /* 0x00000005ff070219 */ /* 0x000fc80000011604 */
[----:B------:R-:W-:Y:S01]  /*11a00*/  LOP3.LUT R2, RZ, R7, RZ, 0x33, !PT ;  /* 0x00000007ff027212 */ /* 0x000fe200078e33ff */
[----:B------:R-:W-:Y:S06]  /*11a10*/  BRA `(.L_x_1365) ;  /* 0x0000000000107947 */ /* 0x000fec0003800000 */
.L_x_1364:
[----:B------:R-:W-:-:S13]  /*11a20*/  ISETP.NE.AND P0, PT, R3, 0x1, PT ;  /* 0x000000010300780c */ /* 0x000fda0003f05270 */
[----:B------:R-:W1:Y:S02]  /*11a30*/  @P0 LDC.64 R4, c[0x0][0x9e8] ;  /* 0x00027a00ff040b82 */ /* 0x000e640000000a00 */
[----:B-1----:R-:W-:-:S05]  /*11a40*/  @P0 IMAD.HI.U32 R4, R2, R4, RZ ;  /* 0x0000000402040227 */ /* 0x002fca00078e00ff */
[----:B------:R-:W-:-:S07]  /*11a50*/  @P0 SHF.R.U32.HI R2, RZ, R5, R4 ;  /* 0x00000005ff020219 */ /* 0x000fce0000011604 */
.L_x_1365:
[----:B------:R-:W-:Y:S05]  /*11a60*/  BSYNC B0 ;  /* 0x0000000000007941 */ /* 0x000fea0003800000 */
.L_x_1363:
[----:B------:R-:W-:-:S05]  /*11a70*/  IMAD R3, R2, R3, RZ ;  /* 0x0000000302037224 */ /* 0x000fca00078e02ff */
[----:B------:R-:W-:-:S07]  /*11a80*/  VIMNMX R0, R0, R3, !PT ;  /* 0x0000000300007248 */ /* 0x000fce0007fe0100 */
.L_x_1362:
[----:B------:R-:W-:Y:S01]  /*11a90*/  IMAD.HI R0, R0, 0x2aaaaaab, RZ ;  /* 0x2aaaaaab00007827 */ /* 0x000fe200078e02ff */
[----:B------:R-:W-:Y:S04]  /*11aa0*/  BSSY B7, `(.L_x_1366) ;  /* 0x0000377000077945 */ /* 0x000fe80003800000 */
[----:B------:R-:W-:-:S04]  /*11ab0*/  SHF.R.U32.HI R3, RZ, 0x1f, R0 ;  /* 0x0000001fff037819 */ /* 0x000fc80000011600 */
[----:B------:R-:W-:-:S04]  /*11ac0*/  LEA.HI.SX32 R3, R0, R3, 0x1c ;  /* 0x0000000300037211 */ /* 0x000fc800078fe2ff */
[----:B------:R-:W-:-:S04]  /*11ad0*/  VIMNMX R37, RZ, R3, !PT ;  /* 0x00000003ff257248 */ /* 0x000fc80007fe0100 */
[----:B------:R-:W-:-:S13]  /*11ae0*/  ISETP.GT.AND P0, PT, R23, R37, PT ;  /* 0x000000251700720c */ /* 0x000fda0003f04270 */
        /* <DEDUP_REMOVED lines=8> */
[----:B------:R-:W1:Y:S08]  /*11b70*/  FLO.U32 R0, UR4 ;  /* 0x0000000400007d00 */ /* 0x000e7000080e0000 */
[----:B------:R-:W2:Y:S01]  /*11b80*/  POPC R5, UR4 ;  /* 0x0000000400057d09 */ /* 0x000ea20008000000 */
[----:B-1----:R-:W-:-:S13]  /*11b90*/  ISETP.EQ.U32.AND P0, PT, R0, R7, PT ;  /* 0x000000070000720c */ /* 0x002fda0003f02070 */
[----:B--2---:R-:W2:Y:S01]  /*11ba0*/  @P0 ATOMG.E.ADD.STRONG.GPU PT, R3, desc[UR36][R2.64], R5 ;  /* 0x00000005020309a8 */ /* 0x004ea200081ee1e4 */
[----:B------:R-:W1:Y:S02]  /*11bb0*/  S2R R4, SR_LTMASK ;  /* 0x0000000000047919 */ /* 0x000e640000003900 */
[----:B-1----:R-:W-:-:S04]  /*11bc0*/  LOP3.LUT R4, R4, UR4, RZ, 0xc0, !PT ;  /* 0x0000000404047c12 */ /* 0x002fc8000f8ec0ff */
[----:B------:R-:W1:Y:S01]  /*11bd0*/  POPC R7, R4 ;  /* 0x0000000400077309 */ /* 0x000e620000000000 */
[----:B--2---:R-:W1:Y:S02]  /*11be0*/  SHFL.IDX PT, R0, R3, R0, 0x1f ;  /* 0x00001f0003007589 */ /* 0x004e6400000e0000 */
[----:B-1----:R-:W-:Y:S01]  /*11bf0*/  IADD3 R16, R0, UR39, R7 ;  /* 0x0000002700107c10 */ /* 0x002fe2000fffe007 */
[----:B------:R-:W-:Y:S06]  /*11c00*/  BRA `(.L_x_1368) ;  /* 0x0000003400807947 */ /* 0x000fec0003800000 */
.L_x_1367:
        /* <DEDUP_REMOVED lines=8> */
[----:B------:R-:W-:Y:S02]  /*11c90*/  IMAD.U32 R4, RZ, RZ, UR6 ;  /* 0x00000006ff047e24 */ /* 0x000fe4000f8e00ff */
[----:B------:R-:W1:Y:S01]  /*11ca0*/  LDC.64 R2, c[0x4][R2] ;  /* 0x0100000002027b82 */ /* 0x000e620000000a00 */
        /* <DEDUP_REMOVED lines=9> */
[----:B01----:R-:W-:Y:S05]  /*11d40*/  CALL.ABS.NOINC R2 ;  /* 0x0000000002007343 */ /* 0x003fea0003c00000 */
.L_x_1370:
[----:B------:R-:W-:Y:S05]  /*11d50*/  BSYNC B6 ;  /* 0x0000000000067941 */ /* 0x000fea0003800000 */
.L_x_1369:
        /* <DEDUP_REMOVED lines=9> */
[----:B------:R-:W-:Y:S01]  /*11df0*/  MOV R4, UR6 ;  /* 0x0000000600047c02 */ /* 0x000fe20008000f00 */
[----:B------:R-:W-:Y:S02]  /*11e00*/  IMAD.U32 R5, RZ, RZ, UR7 ;  /* 0x00000007ff057e24 */ /* 0x000fe4000f8e00ff */
[----:B------:R-:W-:Y:S02]  /*11e10*/  IMAD.U32 R6, RZ, RZ, UR8 ;  /* 0x00000008ff067e24 */ /* 0x000fe4000f8e00ff */
[----:B------:R-:W-:-:S02]  /*11e20*/  IMAD.U32 R7, RZ, RZ, UR9 ;  /* 0x00000009ff077e24 */ /* 0x000fc4000f8e00ff */
[----:B------:R-:W-:Y:S02]  /*11e30*/  IMAD.U32 R10, RZ, RZ, UR4 ;  /* 0x00000004ff0a7e24 */ /* 0x000fe4000f8e00ff */
[----:B------:R-:W-:Y:S02]  /*11e40*/  IMAD.U32 R11, RZ, RZ, UR5 ;  /* 0x00000005ff0b7e24 */ /* 0x000fe4000f8e00ff */
[----:B------:R-:W-:Y:S02]  /*11e50*/  IMAD.MOV.U32 R8, RZ, RZ, 0x70 ;  /* 0x00000070ff087424 */ /* 0x000fe400078e00ff */
[----:B------:R-:W-:Y:S02]  /*11e60*/  IMAD.MOV.U32 R12, RZ, RZ, 0x1 ;  /* 0x00000001ff0c7424 */ /* 0x000fe400078e00ff */
[----:B-1----:R-:W-:-:S07]  /*11e70*/  IMAD.MOV.U32 R13, RZ, RZ, RZ ;  /* 0x000000ffff0d7224 */ /* 0x002fce00078e00ff */
[----:B------:R-:W-:-:S07]  /*11e80*/  LEPC R20, `(.L_x_1373) ;  /* 0x000000001014794e */ /* 0x000fce0000000000 */
[----:B0-2---:R-:W-:Y:S05]  /*11e90*/  CALL.ABS.NOINC R2 ;  /* 0x0000000002007343 */ /* 0x005fea0003c00000 */
.L_x_1373:
[----:B------:R0:W1:Y:S01]  /*11ea0*/  LDC.64 R2, c[0x4][R17] ;  /* 0x0100000011027b82 */ /* 0x0000620000000a00 */
[----:B------:R-:W-:Y:S01]  /*11eb0*/  ULDC.64 UR6, c[0x4][0xf0] ;  /* 0x01003c0000067ab9 */ /* 0x000fe20000000a00 */
[----:B------:R-:W-:Y:S01]  /*11ec0*/  ULDC.64 UR8, c[0x4][0xf8] ;  /* 0x01003e0000087ab9 */ /* 0x000fe20000000a00 */
[----:B------:R-:W-:Y:S01]  /*11ed0*/  ULDC.64 UR4, c[0x4][0x80] ;  /* 0x0100200000047ab9 */ /* 0x000fe20000000a00 */
[----:B------:R-:W-:Y:S02]  /*11ee0*/  IMAD.U32 R4, RZ, RZ, UR6 ;  /* 0x00000006ff047e24 */ /* 0x000fe4000f8e00ff */
[----:B------:R-:W-:Y:S02]  /*11ef0*/  IMAD.U32 R5, RZ, RZ, UR7 ;  /* 0x00000007ff057e24 */ /* 0x000fe4000f8e00ff */
[----:B------:R-:W-:Y:S02]  /*11f00*/  IMAD.U32 R6, RZ, RZ, UR8 ;  /* 0x00000008ff067e24 */ /* 0x000fe4000f8e00ff */
[----:B------:R-:W-:-:S02]  /*11f10*/  IMAD.U32 R7, RZ, RZ, UR9 ;  /* 0x00000009ff077e24 */ /* 0x000fc4000f8e00ff */
[----:B------:R-:W-:Y:S02]  /*11f20*/  IMAD.U32 R10, RZ, RZ, UR4 ;  /* 0x00000004ff0a7e24 */ /* 0x000fe4000f8e00ff */
[----:B------:R-:W-:Y:S02]  /*11f30*/  IMAD.U32 R11, RZ, RZ, UR5 ;  /* 0x00000005ff0b7e24 */ /* 0x000fe4000f8e00ff */
[----:B------:R-:W-:Y:S02]  /*11f40*/  IMAD.MOV.U32 R8, RZ, RZ, 0x70 ;  /* 0x00000070ff087424 */ /* 0x000fe400078e00ff */
[----:B------:R-:W-:Y:S02]  /*11f50*/  IMAD.MOV.U32 R12, RZ, RZ, 0x1 ;  /* 0x00000001ff0c7424 */ /* 0x000fe400078e00ff */
[----:B0-----:R-:W-:-:S07]  /*11f60*/  IMAD.MOV.U32 R13, RZ, RZ, RZ ;  /* 0x000000ffff0d7224 */ /* 0x001fce00078e00ff */
[----:B------:R-:W-:-:S07]  /*11f70*/  LEPC R20, `(.L_x_1372) ;  /* 0x000000001014794e */ /* 0x000fce0000000000 */
[----:B-1----:R-:W-:Y:S05]  /*11f80*/  CALL.ABS.NOINC R2 ;  /* 0x0000000002007343 */ /* 0x002fea0003c00000 */
.L_x_1372:
[----:B------:R-:W-:Y:S05]  /*11f90*/  BSYNC B6 ;  /* 0x0000000000067941 */ /* 0x000fea0003800000 */
.L_x_1371:
[----:B------:R-:W1:Y:S01]  /*11fa0*/  S2R R2, SR_TID.X ;  /* 0x0000000000027919 */ /* 0x000e620000002100 */
[----:B------:R-:W-:Y:S01]  /*11fb0*/  ULDC.64 UR4, c[0x0][0x9f8] ;  /* 0x00027e0000047ab9 */ /* 0x000fe20000000a00 */
[----:B------:R-:W-:Y:S01]  /*11fc0*/  IMAD.MOV.U32 R31, RZ, RZ, R19 ;  /* 0x000000ffff1f7224 */ /* 0x000fe200078e0013 */
[----:B------:R-:W-:Y:S01]  /*11fd0*/  ISETP.NE.U32.AND P0, PT, RZ, UR4, PT ;  /* 0x00000004ff007c0c */ /* 0x000fe2000bf05070 */
[----:B------:R-:W2:Y:S01]  /*11fe0*/  S2R R21, SR_TID.X ;  /* 0x0000000000157919 */ /* 0x000ea20000002100 */
[----:B------:R-:W3:Y:S01]  /*11ff0*/  LDC R8, c[0x0][0x430] ;  /* 0x00010c00ff087b82 */ /* 0x000ee20000000800 */
[----:B------:R-:W-:Y:S01]  /*12000*/  IMAD.MOV.U32 R20, RZ, RZ, R24 ;  /* 0x000000ffff147224 */ /* 0x000fe200078e0018 */
[----:B------:R-:W-:Y:S01]  /*12010*/  ISETP.NE.AND.EX P0, PT, RZ, UR5, PT, P0 ;  /* 0x00000005ff007c0c */ /* 0x000fe2000bf05300 */
[----:B------:R-:W-:Y:S01]  /*12020*/  ULDC UR4, c[0x0][0x320] ;  /* 0x0000c80000047ab9 */ /* 0x000fe20000000800 */
[----:B-1----:R-:W-:-:S11]  /*12030*/  LOP3.LUT R17, R2, 0x7f, RZ, 0xc0, !PT ;  /* 0x0000007f02117812 */ /* 0x002fd600078ec0ff */
[----:B------:R-:W1:Y:S01]  /*12040*/  @P0 LDC.64 R2, c[0x0][0x9f8] ;  /* 0x00027e00ff020b82 */ /* 0x000e620000000a00 */
[----:B---3--:R-:W-:Y:S02]  /*12050*/  ISETP.NE.AND P1, PT, R8, 0x1, PT ;  /* 0x000000010800780c */ /* 0x008fe40003f25270 */
[----:B------:R-:W-:Y:S01]  /*12060*/  SHF.R.U32.HI R24, RZ, 0x3, R17 ;  /* 0x00000003ff187819 */ /* 0x000fe20000011611 */
[----:B-1----:R-:W-:-:S10]  /*12070*/  @P0 IMAD.WIDE R2, R19, 0x4, R2 ;  /* 0x0000000413020825 */ /* 0x002fd400078e0202 */
[----:B------:R-:W1:Y:S01]  /*12080*/  @P1 LDC R7, c[0x0][0x434] ;  /* 0x00010d00ff071b82 */ /* 0x000e620000000800 */
[----:B------:R3:W4:Y:S01]  /*12090*/  @P0 LDG.E R31, desc[UR36][R2.64] ;  /* 0x00000024021f0981 */ /* 0x000722000c1e1900 */
[----:B--2---:R-:W-:Y:S01]  /*120a0*/  IMAD.SHL.U32 R17, R21, 0x10, RZ ;  /* 0x0000001015117824 */ /* 0x004fe200078e00ff */
[----:B------:R-:W-:-:S05]  /*120b0*/  LOP3.LUT R20, R20, 0xffffffdf, RZ, 0xc0, !PT ;  /* 0xffffffdf14147812 */ /* 0x000fca00078ec0ff */
[----:B------:R-:W2:Y:S01]  /*120c0*/  @P1 LDC R5, c[0x0][0x438] ;  /* 0x00010e00ff051b82 */ /* 0x000ea20000000800 */
[----:B------:R-:W-:Y:S01]  /*120d0*/  LOP3.LUT R17, R24, 0x70, R17, 0xf8, !PT ;  /* 0x0000007018117812 */ /* 0x000fe200078ef811 */
[----:B------:R-:W-:Y:S01]  /*120e0*/  VIADD R24, R23, 0xffffffff ;  /* 0xffffffff17187836 */ /* 0x000fe20000000000 */
[----:B------:R-:W-:Y:S01]  /*120f0*/  @P1 LOP3.LUT R20, R20, 0x20, RZ, 0xfc, !PT ;  /* 0x0000002014141812 */ /* 0x000fe200078efcff */
[----:B0-----:R-:W0:Y:S02]  /*12100*/  S2R R23, SR_TID.X ;  /* 0x0000000000177919 */ /* 0x001e240000002100 */
[----:B------:R-:W-:-:S05]  /*12110*/  IMAD R0, R24, 0x60, R17 ;  /* 0x0000006018007824 */ /* 0x000fca00078e0211 */
[C---:B------:R-:W-:Y:S01]  /*12120*/  ISETP.GE.AND P0, PT, R0.reuse, R35, PT ;  /* 0x000000230000720c */ /* 0x040fe20003f06270 */
[----:B------:R-:W-:-:S03]  /*12130*/  IMAD.IADD R0, R0, 0x1, R36 ;  /* 0x0000000100007824 */ /* 0x000fc600078e0224 */
[----:B------:R-:W-:Y:S01]  /*12140*/  ISETP.GT.U32.OR P0, PT, R17, 0x5f, P0 ;  /* 0x0000005f1100780c */ /* 0x000fe20000704470 */
[----:B-1----:R-:W-:-:S04]  /*12150*/  @P1 IMAD.HI.U32 R6, R0, R7, RZ ;  /* 0x0000000700061227 */ /* 0x002fc800078e00ff */
[----:B------:R-:W-:Y:S01]  /*12160*/  IMAD.MOV.U32 R4, RZ, RZ, R0 ;  /* 0x000000ffff047224 */ /* 0x000fe200078e0000 */
[----:B--2---:R-:W-:-:S07]  /*12170*/  @P1 SHF.R.U32.HI R4, RZ, R5, R6 ;  /* 0x00000005ff041219 */ /* 0x004fce0000011606 */
[----:B---3--:R-:W1:Y:S01]  /*12180*/  @!P0 LDC.64 R2, c[0x0][0x428] ;  /* 0x00010a00ff028b82 */ /* 0x008e620000000a00 */
[----:B------:R-:W-:-:S04]  /*12190*/  IMAD.MOV R5, RZ, RZ, -R4 ;  /* 0x000000ffff057224 */ /* 0x000fc800078e0a04 */
[----:B------:R-:W-:Y:S01]  /*121a0*/  IMAD R0, R8, R5, R0 ;  /* 0x0000000508007224 */ /* 0x000fe200078e0200 */
[----:B------:R-:W-:Y:S01]  /*121b0*/  @!P0 SHF.R.S32.HI R5, RZ, 0x1f, R4 ;  /* 0x0000001fff058819 */ /* 0x000fe20000011404 */
[----:B0-----:R-:W-:-:S05]  /*121c0*/  IMAD.SHL.U32 R23, R23, 0x8, RZ ;  /* 0x0000000817177824 */ /* 0x001fca00078e00ff */
[----:B------:R-:W-:-:S04]  /*121d0*/  LOP3.LUT R23, R23, 0x38, RZ, 0xc0, !PT ;  /* 0x0000003817177812 */ /* 0x000fc800078ec0ff */
[C---:B------:R-:W-:Y:S02]  /*121e0*/  LOP3.LUT R9, R23.reuse, 0x40, RZ, 0xfc, !PT ;  /* 0x0000004017097812 */ /* 0x040fe400078efcff */
[----:B------:R-:W-:Y:S02]  /*121f0*/  ISETP.GE.AND P1, PT, R23, UR4, PT ;  /* 0x0000000417007c0c */ /* 0x000fe4000bf26270 */
[----:B------:R-:W-:Y:S01]  /*12200*/  ISETP.GE.AND P2, PT, R9, UR4, PT ;  /* 0x0000000409007c0c */ /* 0x000fe2000bf46270 */
[----:B------:R-:W-:Y:S01]  /*12210*/  ULDC UR4, c[0x0][0x2f4] ;  /* 0x0000bd0000047ab9 */ /* 0x000fe20000000800 */
[----:B------:R-:W-:Y:S02]  /*12220*/  SEL R28, RZ, 0x1, P1 ;  /* 0x00000001ff1c7807 */ /* 0x000fe40000800000 */
[----:B------:R-:W-:Y:S02]  /*12230*/  LOP3.LUT R20, R20, 0xfffffffb, RZ, 0xc0, !PT ;  /* 0xfffffffb14147812 */ /* 0x000fe400078ec0ff */
[----:B------:R-:W-:Y:S01]  /*12240*/  LOP3.LUT R8, R23, 0x80, RZ, 0xfc, !PT ;  /* 0x0000008017087812 */ /* 0x000fe200078efcff */
[----:B------:R-:W-:Y:S01]  /*12250*/  UMOV UR5, 0xffffffff ;  /* 0xffffffff00057882 */ /* 0x000fe20000000000 */
[----:B----4-:R-:W-:Y:S01]  /*12260*/  SHF.R.S32.HI R6, RZ, 0x1f, R31 ;  /* 0x0000001fff067819 */ /* 0x010fe2000001141f */
[----:B-1----:R-:W-:-:S04]  /*12270*/  @!P0 IMAD.WIDE.U32 R4, R31, R2, R4 ;  /* 0x000000021f048225 */ /* 0x002fc800078e0004 */
[----:B------:R0:W-:Y:S02]  /*12280*/  STL [R1+0x4], R6 ;  /* 0x0000040601007387 */ /* 0x0001e40000100800 */
[----:B0-----:R-:W-:Y:S01]  /*12290*/  @!P0 IMAD R6, R6, R2, RZ ;  /* 0x0000000206068224 */ /* 0x001fe200078e02ff */
[----:B------:R-:W-:-:S03]  /*122a0*/  SEL R2, RZ, 0xffffffff, P2 ;  /* 0xffffffffff027807 */ /* 0x000fc60001000000 */
[----:B------:R-:W-:Y:S02]  /*122b0*/  @!P0 IMAD R6, R31, R3, R6 ;  /* 0x000000031f068224 */ /* 0x000fe400078e0206 */
[----:B------:R-:W-:Y:S01]  /*122c0*/  IMAD.SHL.U32 R3, R2, 0x2, RZ ;  /* 0x0000000202037824 */ /* 0x000fe200078e00ff */
[----:B------:R-:W-:Y:S01]  /*122d0*/  ISETP.GE.AND P2, PT, R23, UR4, PT ;  /* 0x0000000417007c0c */ /* 0x000fe2000bf46270 */
[----:B------:R-:W-:-:S03]  /*122e0*/  @!P0 IMAD.IADD R6, R5, 0x1, R6 ;  /* 0x0000000105068824 */ /* 0x000fc600078e0206 */
[----:B------:R-:W-:Y:S02]  /*122f0*/  LOP3.LUT R28, R3, 0x2, R28, 0xe2, !PT ;  /* 0x00000002031c7812 */ /* 0x000fe400078ee21c */
[----:B------:R-:W0:Y:S07]  /*12300*/  @!P0 LDC.64 R2, c[0x0][0x418] ;  /* 0x00010600ff028b82 */ /* 0x000e2e0000000a00 */
[----:B------:R-:W-:Y:S02]  /*12310*/  @P2 LOP3.LUT R20, R20, 0x4, RZ, 0xfc, !PT ;  /* 0x0000000414142812 */ /* 0x000fe400078efcff */
[----:B0-----:R-:W-:-:S04]  /*12320*/  @!P0 LEA R2, P1, R4, R2, 0x2 ;  /* 0x0000000204028211 */ /* 0x001fc800078210ff */
[----:B------:R-:W-:Y:S01]  /*12330*/  @!P0 LEA.HI.X R3, R4, R3, R6, 0x2, P1 ;  /* 0x0000000304038211 */ /* 0x000fe200008f1406 */
[----:B------:R-:W-:Y:S01]  /*12340*/  IMAD.MOV.U32 R4, RZ, RZ, RZ ;  /* 0x000000ffff047224 */ /* 0x000fe200078e00ff */
[----:B------:R-:W-:Y:S02]  /*12350*/  ISETP.GE.AND P1, PT, R9, UR4, PT ;  /* 0x0000000409007c0c */ /* 0x000fe4000bf26270 */
[----:B------:R-:W-:-:S03]  /*12360*/  LOP3.LUT R20, R20, 0xfffffffd, RZ, 0xc0, !PT ;  /* 0xfffffffd14147812 */ /* 0x000fc600078ec0ff */
[----:B------:R0:W5:Y:S01]  /*12370*/  @!P0 LDG.E R4, desc[UR36][R2.64] ;  /* 0x0000002402048981 */ /* 0x000162000c1e1900 */
[----:B------:R-:W-:-:S07]  /*12380*/  ISETP.GE.AND P0, PT, R8, UR4, PT ;  /* 0x0000000408007c0c */ /* 0x000fce000bf06270 */
[----:B------:R-:W-:Y:S01]  /*12390*/  @P1 LOP3.LUT R20, R20, 0x2, RZ, 0xfc, !PT ;  /* 0x0000000214141812 */ /* 0x000fe200078efcff */
[----:B0-----:R-:W-:-:S03]  /*123a0*/  IMAD.U32 R2, RZ, RZ, UR38 ;  /* 0x00000026ff027e24 */ /* 0x001fc6000f8e00ff */
[----:B------:R-:W-:-:S04]  /*123b0*/  LOP3.LUT R20, R20, 0xfffffffe, RZ, 0xc0, !PT ;  /* 0xfffffffe14147812 */ /* 0x000fc800078ec0ff */
[----:B------:R-:W-:-:S05]  /*123c0*/  @P0 LOP3.LUT R20, R20, 0x1, RZ, 0xfc, !PT ;  /* 0x0000000114140812 */ /* 0x000fca00078efcff */
[----:B------:R0:W-:Y:S01]  /*123d0*/  STL [R1], R20 ;  /* 0x0000001401007387 */ /* 0x0001e20000100800 */
[----:B------:R-:W-:Y:S05]  /*123e0*/  BRA.DIV UR5, `(.L_x_1374) ;  /* 0x00000042055c7947 */ /* 0x000fea000b800000 */
.L_x_1442:
[----:B------:R-:W-:Y:S01]  /*123f0*/  ISETP.NE.AND P0, PT, R2, 0x3, PT ;  /* 0x000000030200780c */ /* 0x000fe20003f05270 */
[----:B------:R-:W-:Y:S01]  /*12400*/  IMAD.MOV.U32 R3, RZ, RZ, R20 ;  /* 0x000000ffff037224 */ /* 0x000fe200078e0014 */
[----:B------:R-:W-:Y:S02]  /*12410*/  ISETP.GT.U32.AND P1, PT, R17, 0x5f, PT ;  /* 0x0000005f1100780c */ /* 0x000fe40003f24070 */
[----:B------:R-:W-:Y:S02]  /*12420*/  SHF.R.S32.HI R30, RZ, 0x1f, R18 ;  /* 0x0000001fff1e7819 */ /* 0x000fe40000011412 */
[----:B------:R-:W-:-:S07]  /*12430*/  LOP3.LUT R3, R3, 0xffffffef, RZ, 0xc0, !PT ;  /* 0xffffffef03037812 */ /* 0x000fce00078ec0ff */
[----:B------:R-:W-:-:S04]  /*12440*/  @P0 LOP3.LUT R3, R3, 0x10, RZ, 0xfc, !PT ;  /* 0x0000001003030812 */ /* 0x000fc800078efcff */
[----:B------:R-:W-:-:S04]  /*12450*/  LOP3.LUT R3, R3, 0xfffffff7, RZ, 0xc0, !PT ;  /* 0xfffffff703037812 */ /* 0x000fc800078ec0ff */
[----:B------:R-:W-:-:S05]  /*12460*/  @P1 LOP3.LUT R3, R3, 0x8, RZ, 0xfc, !PT ;  /* 0x0000000803031812 */ /* 0x000fca00078efcff */
[----:B------:R1:W-:Y:S01]  /*12470*/  STL [R1], R3 ;  /* 0x0000000301007387 */ /* 0x0003e20000100800 */
[----:B------:R-:W-:Y:S05]  /*12480*/  @!P0 BRA `(.L_x_1375) ;  /* 0x0000000000048947 */ /* 0x000fea0003800000 */
[----:B------:R-:W-:Y:S01]  /*12490*/  BPT.TRAP 0x1 ;  /* 0x000000040000795c */ /* 0x000fe20000300000 */
.L_x_1375:
[----:B------:R-:W-:Y:S01]  /*124a0*/  SHF.R.S32.HI R5, RZ, 0x1f, R0 ;  /* 0x0000001fff057819 */ /* 0x000fe20000011400 */
[----:B------:R-:W-:Y:S01]  /*124b0*/  ULDC.64 UR4, c[0x0][0x328] ;  /* 0x0000ca0000047ab9 */ /* 0x000fe20000000a00 */
[----:B------:R-:W-:Y:S03]  /*124c0*/  BSSY B0, `(.L_x_1376) ;  /* 0x0000017000007945 */ /* 0x000fe60003800000 */
[----:B-1----:R-:W-:-:S04]  /*124d0*/  IMAD R3, R5, UR4, RZ ;  /* 0x0000000405037c24 */ /* 0x002fc8000f8e02ff */
[C---:B------:R-:W-:Y:S02]  /*124e0*/  IMAD R6, R0.reuse, UR5, R3 ;  /* 0x0000000500067c24 */ /* 0x040fe4000f8e0203 */
[----:B------:R-:W-:Y:S01]  /*124f0*/  IMAD.WIDE.U32 R2, R0, UR4, RZ ;  /* 0x0000000400027c25 */ /* 0x000fe2000f8e00ff */
        /* <DEDUP_REMOVED lines=14> */
[----:B------:R-:W-:Y:S01]  /*125e0*/  LEA.HI.X R23, R2, UR5, R7, 0x1, P0 ;  /* 0x0000000502177c11 */ /* 0x000fe200080f0c07 */
[----:B------:R-:W-:Y:S01]  /*125f0*/  IMAD R7, R25, 0x8, R22 ;  /* 0x0000000819077824 */ /* 0x000fe200078e0216 */
[----:B------:R-:W-:-:S04]  /*12600*/  SHF.L.U32 R2, R27, 0x1f, RZ ;  /* 0x0000001f1b027819 */ /* 0x000fc800000006ff */
[----:B------:R-:W1:Y:S02]  /*12610*/  SYNCS.PHASECHK.TRANS64.TRYWAIT P0, [R7+URZ+0x2a840], R2 ;  /* 0x02a84002070075a7 */ /* 0x000e64000800017f */
[----:B-1----:R-:W-:Y:S05]  /*12620*/  @!P0 BRA `(.L_x_1377) ;  /* 0x0000003c00fc8947 */ /* 0x002fea0003800000 */
.L_x_1443:
[----:B------:R-:W-:Y:S05]  /*12630*/  BSYNC B0 ;  /* 0x0000000000007941 */ /* 0x000fea0003800000 */
.L_x_1376:
[----:B------:R-:W2:Y:S01]  /*12640*/  LDL R3, [R1] ;  /* 0x0000000001037983 */ /* 0x000ea20000100800 */
[----:B------:R-:W-:Y:S02]  /*12650*/  ULDC.64 UR4, c[0x0][0x300] ;  /* 0x0000c00000047ab9 */ /* 0x000fe40000000a00 */
[----:B------:R-:W-:Y:S01]  /*12660*/  IMAD R5, R5, UR4, RZ ;  /* 0x0000000405057c24 */ /* 0x000fe2000f8e02ff */
[----:B------:R-:W3:Y:S03]  /*12670*/  S2R R8, SR_TID.X ;  /* 0x0000000000087919 */ /* 0x000ee60000002100 */
[----:B------:R-:W-:Y:S01]  /*12680*/  IMAD R5, R0, UR5, R5 ;  /* 0x0000000500057c24 */ /* 0x000fe2000f8e0205 */
[----:B---3--:R-:W-:-:S04]  /*12690*/  LOP3.LUT R8, R8, 0x7f, RZ, 0xc0, !PT ;  /* 0x0000007f08087812 */ /* 0x008fc800078ec0ff */
[----:B------:R-:W-:Y:S02]  /*126a0*/  SHF.R.U32.HI R9, RZ, 0x3, R8 ;  /* 0x00000003ff097819 */ /* 0x000fe40000011608 */
[----:B------:R-:W3:Y:S01]  /*126b0*/  S2R R8, SR_TID.X ;  /* 0x0000000000087919 */ /* 0x000ee20000002100 */
[C---:B--2---:R-:W-:Y:S02]  /*126c0*/  LOP3.LUT P4, RZ, R3.reuse, 0x4, RZ, 0xc0, !PT ;  /* 0x0000000403ff7812 */ /* 0x044fe4000788c0ff */
[C---:B------:R-:W-:Y:S02]  /*126d0*/  LOP3.LUT P3, RZ, R3.reuse, 0x2, RZ, 0xc0, !PT ;  /* 0x0000000203ff7812 */ /* 0x040fe4000786c0ff */
[----:B------:R-:W-:Y:S01]  /*126e0*/  LOP3.LUT P2, RZ, R3, 0x1, RZ, 0xc0, !PT ;  /* 0x0000000103ff7812 */ /* 0x000fe2000784c0ff */
[----:B-1----:R-:W-:Y:S01]  /*126f0*/  IMAD.WIDE.U32 R2, R0, UR4, RZ ;  /* 0x0000000400027c25 */ /* 0x002fe2000f8e00ff */
[----:B------:R-:W-:-:S03]  /*12700*/  ULDC.64 UR4, c[0x0][0x310] ;  /* 0x0000c40000047ab9 */ /* 0x000fc60000000a00 */
[----:B------:R-:W-:Y:S02]  /*12710*/  IMAD.IADD R3, R3, 0x1, R5 ;  /* 0x0000000103037824 */ /* 0x000fe400078e0205 */
[----:B------:R-:W-:Y:S02]  /*12720*/  IMAD R6, R6, UR4, RZ ;  /* 0x0000000406067c24 */ /* 0x000fe4000f8e02ff */
[----:B------:R-:W-:-:S04]  /*12730*/  IMAD.WIDE.U32 R2, R4, UR4, R2 ;  /* 0x0000000404027c25 */ /* 0x000fc8000f8e0002 */
[----:B------:R-:W-:Y:S01]  /*12740*/  IMAD R6, R4, UR5, R6 ;  /* 0x0000000504067c24 */ /* 0x000fe2000f8e0206 */
[----:B------:R-:W-:Y:S01]  /*12750*/  ULDC.64 UR4, c[0x0][0x308] ;  /* 0x0000c20000047ab9 */ /* 0x000fe20000000a00 */
[----:B------:R-:W-:Y:S02]  /*12760*/  IMAD R5, R25, 0x4800, R32 ;  /* 0x0000480019057824 */ /* 0x000fe400078e0220 */
[----:B------:R-:W-:Y:S02]  /*12770*/  IMAD.IADD R3, R3, 0x1, R6 ;  /* 0x0000000103037824 */ /* 0x000fe400078e0206 */
[----:B------:R-:W-:Y:S02]  /*12780*/  IMAD R0, R30, UR4, RZ ;  /* 0x000000041e007c24 */ /* 0x000fe4000f8e02ff */
[----:B------:R-:W-:-:S04]  /*12790*/  IMAD.WIDE.U32 R2, R18, UR4, R2 ;  /* 0x0000000412027c25 */ /* 0x000fc8000f8e0002 */
[----:B------:R-:W-:Y:S01]  /*127a0*/  IMAD R0, R18, UR5, R0 ;  /* 0x0000000512007c24 */ /* 0x000fe2000f8e0200 */
[----:B------:R-:W-:Y:S01]  /*127b0*/  ULDC.64 UR4, c[0x0][0x2e8] ;  /* 0x0000ba0000047ab9 */ /* 0x000fe20000000a00 */
[----:B------:R-:W-:Y:S01]  /*127c0*/  IMAD R6, R24, -0x60, R35 ;  /* 0xffffffa018067824 */ /* 0x000fe200078e0223 */
[----:B------:R-:W-:Y:S01]  /*127d0*/  LEA R4, P0, R2, UR4, 0x1 ;  /* 0x0000000402047c11 */ /* 0x000fe2000f8008ff */
[----:B------:R-:W-:Y:S01]  /*127e0*/  IMAD.IADD R0, R3, 0x1, R0 ;  /* 0x0000000103007824 */ /* 0x000fe200078e0200 */
[----:B------:R-:W-:Y:S01]  /*127f0*/  UMOV UR4, 0xffffffff ;  /* 0xffffffff00047882 */ /* 0x000fe20000000000 */
[----:B------:R-:W-:Y:S02]  /*12800*/  IMAD.IADD R6, R6, 0x1, -R9 ;  /* 0x0000000106067824 */ /* 0x000fe400078e0a09 */
[----:B---3--:R-:W-:Y:S01]  /*12810*/  IMAD.SHL.U32 R9, R8, 0x8, RZ ;  /* 0x0000000808097824 */ /* 0x008fe200078e00ff */
[----:B------:R-:W-:Y:S02]  /*12820*/  LEA.HI.X R0, R2, UR5, R0, 0x1, P0 ;  /* 0x0000000502007c11 */ /* 0x000fe400080f0c00 */
[----:B------:R-:W-:-:S02]  /*12830*/  ISETP.GE.AND P0, PT, R6, 0x1, PT ;  /* 0x000000010600780c */ /* 0x000fc40003f06270 */
[----:B------:R-:W-:Y:S01]  /*12840*/  LOP3.LUT R9, R9, 0x38, RZ, 0xc0, !PT ;  /* 0x0000003809097812 */ /* 0x000fe200078ec0ff */
[----:B------:R-:W-:Y:S10]  /*12850*/  BRA.DIV UR4, `(.L_x_1378) ;  /* 0x0000003e04847947 */ /* 0x000ff4000b800000 */
[----:B------:R-:W1:Y:S01]  /*12860*/  SHFL.IDX PT, R3, R4, RZ, 0x181f ;  /* 0x00181fff04037589 */ /* 0x000e6200000e0000 */
[----:B------:R-:W-:-:S03]  /*12870*/  @P0 IMAD R8, R5, 0x2, R22 ;  /* 0x0000000205080824 */ /* 0x000fc600078e0216 */
[----:B------:R-:W2:Y:S01]  /*12880*/  SHFL.IDX PT, R2, R0, RZ, 0x181f ;  /* 0x00181fff00027589 */ /* 0x000ea200000e0000 */
[----:B-1----:R-:W-:-:S05]  /*12890*/  @P0 LEA R3, P1, R9, R3, 0x1 ;  /* 0x0000000309030211 */ /* 0x002fca00078208ff */
[----:B--2---:R-:W-:Y:S01]  /*128a0*/  @P0 IMAD.X R2, RZ, RZ, R2, P1 ;  /* 0x000000ffff020224 */ /* 0x004fe200008e0602 */
        /* <DEDUP_REMOVED lines=8> */
[----:B-1----:R-:W1:Y:S01]  /*12930*/  SHFL.IDX PT, R3, R4, 0x1, 0x181f ;  /* 0x00381f0004037f89 */ /* 0x002e6200000e0000 */
[----:B------:R-:W-:-:S03]  /*12940*/  @P1 IMAD R8, R5, 0x2, R22 ;  /* 0x0000000205081824 */ /* 0x000fc600078e0216 */
[----:B------:R-:W2:Y:S01]  /*12950*/  SHFL.IDX PT, R2, R0, 0x1, 0x181f ;  /* 0x00381f0000027f89 */ /* 0x000ea200000e0000 */
[----:B-1----:R-:W-:-:S05]  /*12960*/  @P1 LEA R3, P0, R9, R3, 0x1 ;  /* 0x0000000309031211 */ /* 0x002fca00078008ff */
[----:B--2---:R-:W-:-:S05]  /*12970*/  @P1 IMAD.X R2, RZ, RZ, R2, P0 ;  /* 0x000000ffff021224 */ /* 0x004fca00000e0602 */
[----:B------:R-:W-:-:S04]  /*12980*/  @P1 LOP3.LUT R3, R3, R2, RZ, 0x3c, !PT ;  /* 0x0000000203031212 */ /* 0x000fc800078e3cff */
[----:B------:R-:W-:-:S04]  /*12990*/  @P1 LOP3.LUT R2, R3, R2, RZ, 0x3c, !PT ;  /* 0x0000000203021212 */ /* 0x000fc800078e3cff */
[----:B------:R-:W-:-:S05]  /*129a0*/  @P1 LOP3.LUT R3, R3, R2, RZ, 0x3c, !PT ;  /* 0x0000000203031212 */ /* 0x000fca00078e3cff */
[----:B------:R-:W-:Y:S04]  /*129b0*/  @P1 LDGSTS.E.BYPASS.LTC128B.128 [R8+0x18c00], desc[UR36][R2.64], !P4 ;  /* 0x18c0000002081fae */ /* 0x000fe8000e101d64 */
[----:B------:R-:W-:Y:S04]  /*129c0*/  @P1 LDGSTS.E.BYPASS.LTC128B.128 [R8+0x1bc00], desc[UR36][R2.64+0x80], !P3 ;  /* 0x1bc0008002081fae */ /* 0x000fe8000d901d64 */
[----:B------:R1:W-:Y:S01]  /*129d0*/  @P1 LDGSTS.E.BYPASS.LTC128B.128 [R8+0x1ec00], desc[UR36][R2.64+0x100], !P2 ;  /* 0x1ec0010002081fae */ /* 0x0003e2000d101d64 */
[----:B------:R-:W-:-:S03]  /*129e0*/  ISETP.GE.AND P1, PT, R6, 0x21, PT ;  /* 0x000000210600780c */ /* 0x000fc60003f26270 */
[----:B-1----:R-:W1:Y:S10]  /*129f0*/  SHFL.IDX PT, R3, R4, 0x2, 0x181f ;  /* 0x00581f0004037f89 */ /* 0x002e7400000e0000 */
[----:B------:R-:W-:Y:S01]  /*12a00*/  @P1 IMAD R8, R5, 0x2, R22 ;  /* 0x0000000205081824 */ /* 0x000fe200078e0216 */
        /* <DEDUP_REMOVED lines=23> */
[----:B------:R-:W-:Y:S01]  /*12b80*/  @P1 LEA R8, R5, R22, 0x1 ;  /* 0x0000001605081211 */ /* 0x000fe200078e08ff */
[----:B------:R-:W2:Y:S04]  /*12b90*/  SHFL.IDX PT, R2, R0, 0x4, 0x181f ;  /* 0x00981f0000027f89 */ /* 0x000ea800000e0000 */
[----:B------:R-:W3:Y:S01]  /*12ba0*/  SHFL.IDX PT, R0, R0, 0x5, 0x181f ;  /* 0x00b81f0000007f89 */ /* 0x000ee200000e0000 */
[----:B-1----:R-:W-:-:S05]  /*12bb0*/  @P1 LEA R3, P0, R9, R3, 0x1 ;  /* 0x0000000309031211 */ /* 0x002fca00078008ff */
[----:B--2---:R-:W-:-:S05]  /*12bc0*/  @P1 IMAD.X R2, RZ, RZ, R2, P0 ;  /* 0x000000ffff021224 */ /* 0x004fca00000e0602 */
[----:B------:R-:W-:-:S04]  /*12bd0*/  @P1 LOP3.LUT R3, R3, R2, RZ, 0x3c, !PT ;  /* 0x0000000203031212 */ /* 0x000fc800078e3cff */
[----:B------:R-:W-:-:S04]  /*12be0*/  @P1 LOP3.LUT R2, R3, R2, RZ, 0x3c, !PT ;  /* 0x0000000203021212 */ /* 0x000fc800078e3cff */
[----:B------:R-:W-:-:S05]  /*12bf0*/  @P1 LOP3.LUT R3, R3, R2, RZ, 0x3c, !PT ;  /* 0x0000000203031212 */ /* 0x000fca00078e3cff */
[----:B------:R-:W-:Y:S04]  /*12c00*/  @P1 LDGSTS.E.BYPASS.LTC128B.128 [R8+0x1a400], desc[UR36][R2.64], !P4 ;  /* 0x1a40000002081fae */ /* 0x000fe8000e101d64 */
[----:B------:R-:W-:Y:S04]  /*12c10*/  @P1 LDGSTS.E.BYPASS.LTC128B.128 [R8+0x1d400], desc[UR36][R2.64+0x80], !P3 ;  /* 0x1d40008002081fae */ /* 0x000fe8000d901d64 */
[----:B------:R1:W-:Y:S04]  /*12c20*/  @P1 LDGSTS.E.BYPASS.LTC128B.128 [R8+0x20400], desc[UR36][R2.64+0x100], !P2 ;  /* 0x2040010002081fae */ /* 0x0003e8000d101d64 */
[----:B-1-3--:R1:W2:Y:S02]  /*12c30*/  SHFL.IDX PT, R2, R4, 0x5, 0x181f ;  /* 0x00b81f0004027f89 */ /* 0x00a2a400000e0000 */
.L_x_1457:
[----:B------:R-:W-:-:S13]  /*12c40*/  ISETP.GE.AND P0, PT, R6, 0x51, PT ;  /* 0x000000510600780c */ /* 0x000fda0003f06270 */
[----:B--2---:R-:W-:Y:S01]  /*12c50*/  @P0 LEA R2, P1, R9, R2, 0x1 ;  /* 0x0000000209020211 */ /* 0x004fe200078208ff */
[----:B------:R-:W-:-:S04]  /*12c60*/  @P0 IMAD R5, R5, 0x2, R22 ;  /* 0x0000000205050824 */ /* 0x000fc800078e0216 */
        /* <DEDUP_REMOVED lines=9> */
.L_x_1379:
[----:B------:R-:W-:Y:S02]  /*12d00*/  PLOP3.LUT P1, PT, P1, P0, PT, 0xa2, 0x0 ;  /* 0x000000000000781c */ /* 0x000fe40000f21472 */
[----:B------:R-:W-:-:S08]  /*12d10*/  @P0 R2UR P1, UR4, R7 ;  /* 0x00000000070402ca */ /* 0x000fd00000020000 */
[----:B------:R-:W-:-:S05]  /*12d20*/  @P0 PLOP3.LUT P0, PT, P1, PT, PT, 0x80, 0x0 ;  /* 0x000000000000081c */ /* 0x000fca0000f0f070 */
[----:B------:R-:W-:Y:S01]  /*12d30*/  @!P1 SYNCS.ARRIVE.TRANS64.RED.A0T1 RZ, [UR4+0x2a830], RZ ;  /* 0x02a830ffffff99a7 */ /* 0x000fe20008200404 */
[----:B------:R-:W-:Y:S07]  /*12d40*/  @!P1 ARRIVES.LDGSTSBAR.64.TRANSCNT [UR4+0x2a830] ;  /* 0x02a83000ff0099b0 */ /* 0x000fee0008000a84 */
[----:B------:R-:W-:Y:S05]  /*12d50*/  @P0 BRA.U.ANY `(.L_x_1379) ;  /* 0xfffffffd00e80947 */ /* 0x000fea000393ffff */
[----:B------:R-:W-:Y:S01]  /*12d60*/  NOP ;  /* 0x0000000000007918 */ /* 0x000fe20000000000 */
[----:B------:R-:W3:Y:S02]  /*12d70*/  LDL R0, [R1] ;  /* 0x0000000001007983 */ /* 0x000ee40000100800 */
[----:B---3--:R-:W-:-:S13]  /*12d80*/  LOP3.LUT P2, RZ, R0, 0x10, RZ, 0xc0, !PT ;  /* 0x0000001000ff7812 */ /* 0x008fda000784c0ff */
[----:B------:R-:W-:Y:S05]  /*12d90*/  @!P2 BRA `(.L_x_1380) ;  /* 0x000000000004a947 */ /* 0x000fea0003800000 */
[----:B------:R-:W-:Y:S01]  /*12da0*/  BPT.TRAP 0x1 ;  /* 0x000000040000795c */ /* 0x000fe20000300000 */
.L_x_1380:
[----:B------:R3:W-:Y:S02]  /*12db0*/  SYNCS.ARRIVE.TRANS64.A1T0 RZ, [R7+URZ+0x2a830], RZ ;  /* 0x02a830ff07ff79a7 */ /* 0x0007e4000810003f */
[----:B------:R-:W-:Y:S05]  /*12dc0*/  WARPSYNC.ALL ;  /* 0x0000000000007948 */ /* 0x000fea0003800000 */
[----:B------:R-:W-:Y:S01]  /*12dd0*/  ULDC.64 UR4, c[0x0][0x298] ;  /* 0x0000a60000047ab9 */ /* 0x000fe20000000a00 */
[----:B--2---:R-:W-:Y:S01]  /*12de0*/  VIADD R2, R22, 0xc400 ;  /* 0x0000c40016027836 */ /* 0x004fe20000000000 */
[----:B------:R-:W-:Y:S01]  /*12df0*/  SHF.R.S32.HI R0, RZ, 0x1f, R34 ;  /* 0x0000001fff007819 */ /* 0x000fe20000011422 */
[----:B-1----:R-:W-:Y:S01]  /*12e00*/  IMAD.WIDE.U32 R4, R34, UR4, RZ ;  /* 0x0000000422047c25 */ /* 0x002fe2000f8e00ff */
[----:B------:R-:W-:Y:S01]  /*12e10*/  BSSY B6, `(.L_x_1381) ;  /* 0x0000018000067945 */ /* 0x000fe20003800000 */
[----:B------:R-:W-:Y:S01]  /*12e20*/  BAR.SYNC.DEFER_BLOCKING 0x8, 0x180 ;  /* 0x0206000000007b1d */ /* 0x000fe20000010000 */
[----:B------:R-:W-:Y:S01]  /*12e30*/  LOP3.LUT P0, RZ, R2, 0x3ff, RZ, 0xc0, !PT ;  /* 0x000003ff02ff7812 */ /* 0x000fe2000780c0ff */
[----:B------:R-:W-:-:S04]  /*12e40*/  IMAD R3, R0, UR4, RZ ;  /* 0x0000000400037c24 */ /* 0x000fc8000f8e02ff */
[----:B------:R-:W-:Y:S01]  /*12e50*/  IMAD R0, R34, UR5, R3 ;  /* 0x0000000522007c24 */ /* 0x000fe2000f8e0203 */
[----:B------:R1:W-:Y:S03]  /*12e60*/  STL.64 [R1+0x8], R4 ;  /* 0x0000080401007387 */ /* 0x0003e60000100a00 */
[----:B------:R-:W-:-:S04]  /*12e70*/  IMAD.IADD R34, R5, 0x1, R0 ;  /* 0x0000000105227824 */ /* 0x000fc800078e0200 */
[----:B------:R-:W-:Y:S05]  /*12e80*/  @!P0 BRA `(.L_x_1382) ;  /* 0x0000000000408947 */ /* 0x000fea0003800000 */
[----:B------:R-:W-:Y:S01]  /*12e90*/  MOV R2, 0x0 ;  /* 0x0000000000027802 */ /* 0x000fe20000000f00 */
[----:B------:R-:W-:Y:S01]  /*12ea0*/  ULDC.64 UR6, c[0x4][0xf0] ;  /* 0x01003c0000067ab9 */ /* 0x000fe20000000a00 */
[----:B------:R-:W-:Y:S01]  /*12eb0*/  ULDC.64 UR8, c[0x4][0xf8] ;  /* 0x01003e0000087ab9 */ /* 0x000fe20000000a00 */
[----:B------:R-:W-:Y:S01]  /*12ec0*/  ULDC.64 UR4, c[0x4][0x88] ;  /* 0x0100220000047ab9 */ /* 0x000fe20000000a00 */
[----:B-1----:R-:W-:Y:S02]  /*12ed0*/  IMAD.U32 R4, RZ, RZ, UR6 ;  /* 0x00000006ff047e24 */ /* 0x002fe4000f8e00ff */
[----:B------:R-:W1:Y:S01]  /*12ee0*/  LDC.64 R2, c[0x4][R2] ;  /* 0x0100000002027b82 */ /* 0x000e620000000a00 */
[----:B------:R-:W-:Y:S02]  /*12ef0*/  IMAD.U32 R5, RZ, RZ, UR7 ;  /* 0x00000007ff057e24 */ /* 0x000fe4000f8e00ff */
[----:B------:R-:W-:Y:S02]  /*12f00*/  IMAD.U32 R6, RZ, RZ, UR8 ;  /* 0x00000008ff067e24 */ /* 0x000fe4000f8e00ff */
[----:B---3--:R-:W-:-:S02]  /*12f10*/  IMAD.U32 R7, RZ, RZ, UR9 ;  /* 0x00000009ff077e24 */ /* 0x008fc4000f8e00ff */
[----:B------:R-:W-:Y:S02]  /*12f20*/  IMAD.U32 R10, RZ, RZ, UR4 ;  /* 0x00000004ff0a7e24 */ /* 0x000fe4000f8e00ff */
[----:B------:R-:W-:Y:S02]  /*12f30*/  IMAD.U32 R11, RZ, RZ, UR5 ;  /* 0x00000005ff0b7e24 */ /* 0x000fe4000f8e00ff */
[----:B------:R-:W-:Y:S02]  /*12f40*/  IMAD.MOV.U32 R8, RZ, RZ, 0x70 ;  /* 0x00000070ff087424 */ /* 0x000fe400078e00ff */
[----:B------:R-:W-:Y:S02]  /*12f50*/  IMAD.MOV.U32 R12, RZ, RZ, 0x1 ;  /* 0x00000001ff0c7424 */ /* 0x000fe400078e00ff */
[----:B------:R-:W-:-:S07]  /*12f60*/  IMAD.MOV.U32 R13, RZ, RZ, RZ ;  /* 0x000000ffff0d7224 */ /* 0x000fce00078e00ff */
[----:B0-----:R-:W-:-:S07]  /*12f70*/  LEPC R20, `(.L_x_1382) ;  /* 0x000000001014794e */ /* 0x001fce0000000000 */
[----:B-1----:R-:W-:Y:S05]  /*12f80*/  CALL.ABS.NOINC R2 ;  /* 0x0000000002007343 */ /* 0x002fea0003c00000 */
.L_x_1382:
[----:B------:R-:W-:Y:S05]  /*12f90*/  BSYNC B6 ;  /* 0x0000000000067941 */ /* 0x000fea0003800000 */
.L_x_1381:
[----:B0-----:R-:W2:Y:S01]  /*12fa0*/  LDL.LU.64 R20, [R1+0x8] ;  /* 0x0000080001147983 */ /* 0x001ea20000300a00 */
[----:B------:R-:W-:-:S03]  /*12fb0*/  ULDC.64 UR4, c[0x0][0x2d8] ;  /* 0x0000b60000047ab9 */ /* 0x000fc60000000a00 */
[----:B------:R-:W4:Y:S01]  /*12fc0*/  LDL R2, [R1] ;  /* 0x0000000001027983 */ /* 0x000f220000100800 */
[----:B------:R-:W-:Y:S02]  /*12fd0*/  IMAD R0, R30, UR4, RZ ;  /* 0x000000041e007c24 */ /* 0x000fe4000f8e02ff */
[----:B------:R-:W-:Y:S01]  /*12fe0*/  IMAD.MOV.U32 R3, RZ, RZ, R34 ;  /* 0x000000ffff037224 */ /* 0x000fe200078e0022 */
[----:B------:R-:W3:Y:S01]  /*12ff0*/  S2R R9, SR_TID.X ;  /* 0x0000000000097919 */ /* 0x000ee20000002100 */
[----:B-1----:R-:W-:Y:S01]  /*13000*/  IMAD R5, R18, UR5, R0 ;  /* 0x0000000512057c24 */ /* 0x002fe2000f8e0200 */
[----:B------:R-:W-:Y:S01]  /*13010*/  SHF.R.S32.HI R0, RZ, 0x1f, R19 ;  /* 0x0000001fff007819 */ /* 0x000fe20000011413 */
[----:B---3--:R-:W-:-:S05]  /*13020*/  IMAD.SHL.U32 R7, R9, 0x8, RZ ;  /* 0x0000000809077824 */ /* 0x008fca00078e00ff */
[----:B------:R-:W-:Y:S01]  /*13030*/  LOP3.LUT R7, R7, 0x38, RZ, 0xc0, !PT ;  /* 0x0000003807077812 */ /* 0x000fe200078ec0ff */
[----:B--2---:R-:W0:Y:S01]  /*13040*/  S2R R21, SR_TID.X ;  /* 0x0000000000157919 */ /* 0x004e220000002100 */
[----:B----4-:R-:W-:Y:S01]  /*13050*/  LOP3.LUT P6, RZ, R2, 0x80, RZ, 0xc0, !PT ;  /* 0x0000008002ff7812 */ /* 0x010fe200078cc0ff */
[----:B------:R-:W-:Y:S02]  /*13060*/  IMAD.MOV.U32 R2, RZ, RZ, R20 ;  /* 0x000000ffff027224 */ /* 0x000fe400078e0014 */
[----:B------:R-:W1:Y:S01]  /*13070*/  LDC R20, c[0x0][0x448] ;  /* 0x00011200ff147b82 */ /* 0x000e620000000800 */
[----:B------:R-:W-:Y:S01]  /*13080*/  SEL R0, R0, RZ, !P6 ;  /* 0x000000ff00007207 */ /* 0x000fe20007000000 */
[----:B------:R-:W-:Y:S01]  /*13090*/  IMAD.WIDE.U32 R2, R18, UR4, R2 ;  /* 0x0000000412027c25 */ /* 0x000fe2000f8e0002 */
[----:B------:R-:W-:Y:S01]  /*130a0*/  SEL R4, R19, RZ, !P6 ;  /* 0x000000ff13047207 */ /* 0x000fe20007000000 */
[----:B------:R-:W-:Y:S02]  /*130b0*/  ULDC.64 UR4, c[0x0][0x2e0] ;  /* 0x0000b80000047ab9 */ /* 0x000fe40000000a00 */
[----:B------:R-:W-:-:S02]  /*130c0*/  IMAD.IADD R3, R3, 0x1, R5 ;  /* 0x0000000103037824 */ /* 0x000fc400078e0205 */
[----:B------:R-:W-:Y:S02]  /*130d0*/  IMAD R0, R0, UR4, RZ ;  /* 0x0000000400007c24 */ /* 0x000fe4000f8e02ff */
[----:B------:R-:W-:-:S04]  /*130e0*/  IMAD.WIDE.U32 R2, R4, UR4, R2 ;  /* 0x0000000404027c25 */ /* 0x000fc8000f8e0002 */
[----:B------:R-:W-:Y:S01]  /*130f0*/  IMAD R0, R4, UR5, R0 ;  /* 0x0000000504007c24 */ /* 0x000fe2000f8e0200 */
[----:B------:R-:W-:-:S03]  /*13100*/  ULDC.64 UR4, c[0x0][0x2d0] ;  /* 0x0000b40000047ab9 */ /* 0x000fc60000000a00 */
[----:B------:R-:W-:Y:S01]  /*13110*/  IMAD.IADD R3, R3, 0x1, R0 ;  /* 0x0000000103037824 */ /* 0x000fe200078e0200 */
[----:B-1----:R-:W-:Y:S02]  /*13120*/  ISETP.NE.AND P6, PT, R20, 0x1, PT ;  /* 0x000000011400780c */ /* 0x002fe40003fc5270 */
[----:B------:R-:W1:Y:S01]  /*13130*/  S2R R20, SR_TID.X ;  /* 0x0000000000147919 */ /* 0x000e620000002100 */
[----:B0-----:R-:W-:-:S04]  /*13140*/  LOP3.LUT R21, R21, 0x7f, RZ, 0xc0, !PT ;  /* 0x0000007f15157812 */ /* 0x001fc800078ec0ff */
[----:B------:R-:W-:-:S06]  /*13150*/  SHF.R.U32.HI R21, RZ, 0x3, R21 ;  /* 0x00000003ff157819 */ /* 0x000fcc0000011615 */
[----:B------:R-:W0:Y:S08]  /*13160*/  @P6 LDC R6, c[0x0][0x44c] ;  /* 0x00011300ff066b82 */ /* 0x000e300000000800 */
[----:B------:R-:W2:Y:S01]  /*13170*/  @P6 LDC R5, c[0x0][0x450] ;  /* 0x00011400ff056b82 */ /* 0x000ea20000000800 */
[----:B-1----:R-:W-:-:S05]  /*13180*/  IMAD.SHL.U32 R20, R20, 0x10, RZ ;  /* 0x0000001014147824 */ /* 0x002fca00078e00ff */
[----:B------:R-:W-:Y:S01]  /*13190*/  LOP3.LUT R20, R21, 0x70, R20, 0xf8, !PT ;  /* 0x0000007015147812 */ /* 0x000fe200078ef814 */
[----:B------:R-:W-:-:S04]  /*131a0*/  IMAD.SHL.U32 R21, R9, 0x8, RZ ;  /* 0x0000000809157824 */ /* 0x000fc800078e00ff */
[----:B------:R-:W-:Y:S01]  /*131b0*/  IMAD.IADD R0, R20, 0x1, R26 ;  /* 0x0000000114007824 */ /* 0x000fe200078e021a */
[----:B------:R-:W-:Y:S02]  /*131c0*/  LOP3.LUT R21, R21, 0x38, RZ, 0xc0, !PT ;  /* 0x0000003815157812 */ /* 0x000fe400078ec0ff */
[----:B------:R-:W-:Y:S01]  /*131d0*/  LOP3.LUT R20, R9, 0x7f, RZ, 0xc0, !PT ;  /* 0x0000007f09147812 */ /* 0x000fe200078ec0ff */
[----:B0-----:R-:W-:Y:S01]  /*131e0*/  @P6 IMAD.HI.U32 R6, R0, R6, RZ ;  /* 0x0000000600066227 */ /* 0x001fe200078e00ff */
[C---:B------:R-:W-:Y:S02]  /*131f0*/  LOP3.LUT R8, R21.reuse, 0x40, RZ, 0xfc, !PT ;  /* 0x0000004015087812 */ /* 0x040fe400078efcff */
[----:B------:R-:W-:Y:S01]  /*13200*/  LOP3.LUT R9, R21, 0x80, RZ, 0xfc, !PT ;  /* 0x0000008015097812 */ /* 0x000fe200078efcff */
[----:B------:R-:W-:Y:S01]  /*13210*/  IMAD.MOV.U32 R4, RZ, RZ, R0 ;  /* 0x000000ffff047224 */ /* 0x000fe200078e0000 */
[----:B--2---:R-:W-:Y:S02]  /*13220*/  @P6 SHF.R.U32.HI R4, RZ, R5, R6 ;  /* 0x00000005ff046219 */ /* 0x004fe40000011606 */
[----:B------:R-:W0:Y:S03]  /*13230*/  LDC R6, c[0x0][0x448] ;  /* 0x00011200ff067b82 */ /* 0x000e260000000800 */
[----:B------:R-:W-:-:S02]  /*13240*/  IMAD.MOV R5, RZ, RZ, -R4 ;  /* 0x000000ffff057224 */ /* 0x000fc400078e0a04 */
[----:B------:R-:W-:-:S04]  /*13250*/  IMAD.WIDE.U32 R2, R4, UR4, R2 ;  /* 0x0000000404027c25 */ /* 0x000fc8000f8e0002 */
[----:B0-----:R-:W-:Y:S01]  /*13260*/  IMAD R0, R6, R5, R0 ;  /* 0x0000000506007224 */ /* 0x001fe200078e0200 */
[----:B------:R-:W-:-:S05]  /*13270*/  SHF.R.S32.HI R5, RZ, 0x1f, R4 ;  /* 0x0000001fff057819 */ /* 0x000fca0000011404 */
[----:B------:R-:W-:-:S04]  /*13280*/  IMAD R5, R5, UR4, RZ ;  /* 0x0000000405057c24 */ /* 0x000fc8000f8e02ff */
[----:B------:R-:W-:Y:S01]  /*13290*/  IMAD R5, R4, UR5, R5 ;  /* 0x0000000504057c24 */ /* 0x000fe2000f8e0205 */
[----:B------:R-:W-:Y:S01]  /*132a0*/  SHF.R.S32.HI R4, RZ, 0x1f, R0 ;  /* 0x0000001fff047819 */ /* 0x000fe20000011400 */
[----:B------:R-:W-:Y:S02]  /*132b0*/  ULDC.64 UR4, c[0x0][0x2c8] ;  /* 0x0000b20000047ab9 */ /* 0x000fe40000000a00 */
[----:B------:R-:W-:Y:S02]  /*132c0*/  IMAD.IADD R3, R3, 0x1, R5 ;  /* 0x0000000103037824 */ /* 0x000fe400078e0205 */
[----:B------:R-:W-:Y:S02]  /*132d0*/  IMAD R4, R4, UR4, RZ ;  /* 0x0000000404047c24 */ /* 0x000fe4000f8e02ff */
[----:B------:R-:W-:-:S04]  /*132e0*/  IMAD.WIDE.U32 R2, R0, UR4, R2 ;  /* 0x0000000400027c25 */ /* 0x000fc8000f8e0002 */
[----:B------:R-:W-:Y:S01]  /*132f0*/  IMAD R5, R0, UR5, R4 ;  /* 0x0000000500057c24 */ /* 0x000fe2000f8e0204 */
[----:B------:R-:W-:Y:S02]  /*13300*/  ULDC.64 UR4, c[0x0][0x280] ;  /* 0x0000a00000047ab9 */ /* 0x000fe40000000a00 */
[C---:B------:R-:W-:Y:S01]  /*13310*/  LEA R0, P0, R2.reuse, UR4, 0x1 ;  /* 0x0000000402007c11 */ /* 0x040fe2000f8008ff */
[----:B------:R-:W-:Y:S01]  /*13320*/  IMAD.IADD R4, R3, 0x1, R5 ;  /* 0x0000000103047824 */ /* 0x000fe200078e0205 */
[----:B------:R-:W-:Y:S02]  /*13330*/  ULDC UR4, c[0x0][0x2b8] ;  /* 0x0000ae0000047ab9 */ /* 0x000fe40000000800 */
[----:B------:R-:W-:Y:S02]  /*13340*/  ISETP.GE.AND P3, PT, R7, UR4, PT ;  /* 0x0000000407007c0c */ /* 0x000fe4000bf66270 */
[----:B------:R-:W-:Y:S01]  /*13350*/  LEA.HI.X R4, R2, UR5, R4, 0x1, P0 ;  /* 0x0000000502047c11 */ /* 0x000fe200080f0c04 */
[----:B------:R-:W-:Y:S01]  /*13360*/  UMOV UR5, 0xffffffff ;  /* 0xffffffff00057882 */ /* 0x000fe20000000000 */
[----:B------:R-:W-:-:S02]  /*13370*/  ISETP.GE.AND P2, PT, R8, UR4, PT ;  /* 0x0000000408007c0c */ /* 0x000fc4000bf46270 */
[----:B------:R-:W-:Y:S02]  /*13380*/  ISETP.GE.AND P0, PT, R9, UR4, PT ;  /* 0x0000000409007c0c */ /* 0x000fe4000bf06270 */
[----:B------:R-:W-:Y:S01]  /*13390*/  SHF.R.U32.HI R8, RZ, 0x3, R20 ;  /* 0x00000003ff087819 */ /* 0x000fe20000011614 */
[----:B------:R-:W-:Y:S10]  /*133a0*/  BRA.DIV UR5, `(.L_x_1383) ;  /* 0x0000003a05d87947 */ /* 0x000ff4000b800000 */
[----:B------:R-:W0:Y:S01]  /*133b0*/  SHFL.IDX PT, R3, R0, RZ, 0x181f ;  /* 0x00181fff00037589 */ /* 0x000e2200000e0000 */
[----:B------:R-:W-:Y:S02]  /*133c0*/  IMAD R29, R29, R6, RZ ;  /* 0x000000061d1d7224 */ /* 0x000fe400078e02ff */
[----:B------:R-:W-:Y:S01]  /*133d0*/  IMAD.IADD R26, R8, 0x1, R26 ;  /* 0x00000001081a7824 */ /* 0x000fe200078e021a */
[----:B------:R-:W1:Y:S04]  /*133e0*/  SHFL.IDX PT, R2, R4, RZ, 0x181f ;  /* 0x00181fff04027589 */ /* 0x000e6800000e0000 */
[----:B------:R-:W-:Y:S01]  /*133f0*/  ISETP.GE.AND P1, PT, R26, R29, PT ;  /* 0x0000001d1a00720c */ /* 0x000fe20003f26270 */
[----:B------:R-:W-:-:S12]  /*13400*/  SHFL.IDX PT, R14, R0, 0x7, 0x181f ;  /* 0x00f81f00000e7f89 */ /* 0x000fd800000e0000 */
[----:B0-----:R-:W-:-:S05]  /*13410*/  @!P1 LEA R5, P4, R7, R3, 0x1 ;  /* 0x0000000307059211 */ /* 0x001fca00078808ff */
[----:B-1----:R-:W-:Y:S02]  /*13420*/  @!P1 IMAD.X R3, RZ, RZ, R2, P4 ;  /* 0x000000ffff039224 */ /* 0x002fe400020e0602 */
[----:B------:R-:W-:Y:S02]  /*13430*/  @!P1 IMAD.MOV.U32 R2, RZ, RZ, R5 ;  /* 0x000000ffff029224 */ /* 0x000fe400078e0005 */
[----:B------:R-:W-:-:S03]  /*13440*/  VIADD R5, R26, 0x10 ;  /* 0x000000101a057836 */ /* 0x000fc60000000000 */
        /* <DEDUP_REMOVED lines=8> */
[----:B------:R-:W-:Y:S02]  /*134d0*/  @!P1 IMAD.MOV.U32 R2, RZ, RZ, R5 ;  /* 0x000000ffff029224 */ /* 0x000fe400078e0005 */
        /* <DEDUP_REMOVED lines=60> */
.L_x_1474:
[----:B------:R-:W-:Y:S01]  /*138a0*/  VIADD R26, R26, 0x70 ;  /* 0x000000701a1a7836 */ /* 0x000fe20000000000 */
[----:B------:R-:W-:Y:S04]  /*138b0*/  BSSY B0, `(.L_x_1384) ;  /* 0x000000b000007945 */ /* 0x000fe80003800000 */
[----:B------:R-:W-:-:S13]  /*138c0*/  ISETP.GE.AND P1, PT, R26, R29, PT ;  /* 0x0000001d1a00720c */ /* 0x000fda0003f26270 */
[----:B------:R-:W-:Y:S05]  /*138d0*/  @P1 BRA `(.L_x_1385) ;  /* 0x0000000000201947 */ /* 0x000fea0003800000 */
[----:B0-----:R-:W-:-:S05]  /*138e0*/  LEA R2, P1, R7, R14, 0x1 ;  /* 0x0000000e07027211 */ /* 0x001fca00078208ff */
[----:B------:R-:W-:-:S05]  /*138f0*/  IMAD.X R3, RZ, RZ, R4, P1 ;  /* 0x000000ffff037224 */ /* 0x000fca00008e0604 */
[----:B------:R-:W-:Y:S01]  /*13900*/  @!PT LDS RZ, [RZ] ;  /* 0x00000000fffff984 */ /* 0x000fe20000000800 */
[----:B------:R-:W-:Y:S01]  /*13910*/  @!PT LDS RZ, [RZ] ;  /* 0x00000000fffff984 */ /* 0x000fe20000000800 */
[----:B------:R-:W-:Y:S01]  /*13920*/  @!PT LDS RZ, [RZ] ;  /* 0x00000000fffff984 */ /* 0x000fe20000000800 */
[----:B------:R1:W-:Y:S04]  /*13930*/  LDGSTS.E.BYPASS.LTC128B.128 [R33+0xfc00], desc[UR36][R2.64], !P3 ;  /* 0x0fc0000002217fae */ /* 0x0003e8000d901d64 */
[----:B------:R1:W-:Y:S04]  /*13940*/  LDGSTS.E.BYPASS.LTC128B.128 [R33+0x13c00], desc[UR36][R2.64+0x80], !P2 ;  /* 0x13c0008002217fae */ /* 0x0003e8000d101d64 */
[----:B------:R1:W-:Y:S02]  /*13950*/  LDGSTS.E.BYPASS.LTC128B.128 [R33+0x17c00], desc[UR36][R2.64+0x100], !P0 ;  /* 0x17c0010002217fae */ /* 0x0003e4000c101d64 */
.L_x_1385:
[----:B------:R-:W-:Y:S05]  /*13960*/  BSYNC B0 ;  /* 0x0000000000007941 */ /* 0x000fea0003800000 */
.L_x_1384:
[----:B------:R-:W-:Y:S01]  /*13970*/  NOP ;  /* 0x0000000000007918 */ /* 0x000fe20000000000 */
[----:B------:R-:W-:-:S13]  /*13980*/  PLOP3.LUT P0, PT, PT, PT, PT, 0x80, 0x0 ;  /* 0x000000000000781c */ /* 0x000fda0003f0f070 */
.L_x_1386:
[----:B------:R-:W-:Y:S02]  /*13990*/  PLOP3.LUT P1, PT, P1, P0, PT, 0xa2, 0x0 ;  /* 0x000000000000781c */ /* 0x000fe40000f21472 */
[----:B------:R-:W-:-:S08]  /*139a0*/  @P0 R2UR P1, UR4, R22 ;  /* 0x00000000160402ca */ /* 0x000fd00000020000 */
[----:B------:R-:W-:-:S05]  /*139b0*/  @P0 PLOP3.LUT P0, PT, P1, PT, PT, 0x80, 0x0 ;  /* 0x000000000000081c */ /* 0x000fca0000f0f070 */
[----:B------:R-:W-:Y:S01]  /*139c0*/  @!P1 SYNCS.ARRIVE.TRANS64.RED.A0T1 RZ, [UR4+0x2a800], RZ ;  /* 0x02a800ffffff99a7 */ /* 0x000fe20008200404 */
[----:B------:R-:W-:Y:S07]  /*139d0*/  @!P1 ARRIVES.LDGSTSBAR.64.TRANSCNT [UR4+0x2a800] ;  /* 0x02a80000ff0099b0 */ /* 0x000fee0008000a84 */
[----:B------:R-:W-:Y:S05]  /*139e0*/  @P0 BRA.U.ANY `(.L_x_1386) ;  /* 0xfffffffd00e80947 */ /* 0x000fea000393ffff */
[----:B01----:R-:W2:Y:S04]  /*139f0*/  LDL.LU R3, [R1+0x14] ;  /* 0x0000140001037983 */ /* 0x003ea80000300800 */
[----:B------:R-:W3:Y:S01]  /*13a00*/  LDL.LU R2, [R1+0x10] ;  /* 0x0000100001027983 */ /* 0x000ee20000300800 */
[----:B--2---:R-:W-:-:S05]  /*13a10*/  VIADD R3, R3, 0x1 ;  /* 0x0000000103037836 */ /* 0x004fca0000000000 */
[----:B------:R-:W-:Y:S01]  /*13a20*/  LEA.HI R0, R3, R3, RZ, 0x1 ;  /* 0x0000000303007211 */ /* 0x000fe200078f08ff */
[----:B------:R0:W-:Y:S03]  /*13a30*/  STL [R1+0x14], R3 ;  /* 0x0000140301007387 */ /* 0x0001e60000100800 */
[----:B------:R-:W-:-:S05]  /*13a40*/  LOP3.LUT R0, R0, 0xfffffffe, RZ, 0xc0, !PT ;  /* 0xfffffffe00007812 */ /* 0x000fca00078ec0ff */
[----:B0-----:R-:W-:Y:S02]  /*13a50*/  IMAD.IADD R3, R3, 0x1, -R0 ;  /* 0x0000000103037824 */ /* 0x001fe400078e0a00 */
[----:B---3--:R-:W-:-:S03]  /*13a60*/  VIADD R0, R2, 0xfffffffe ;  /* 0xfffffffe02007836 */ /* 0x008fc60000000000 */
[----:B------:R-:W-:Y:S01]  /*13a70*/  SHF.L.U32 R3, R3, 0x1f, RZ ;  /* 0x0000001f03037819 */ /* 0x000fe200000006ff */
[----:B------:R-:W-:Y:S01]  /*13a80*/  NOP ;  /* 0x0000000000007918 */ /* 0x000fe20000000000 */
[----:B------:R0:W-:Y:S01]  /*13a90*/  SYNCS.ARRIVE.TRANS64.A1T0 RZ, [R22+URZ+0x2a800], RZ ;  /* 0x02a800ff16ff79a7 */ /* 0x0001e2000810003f */
[----:B------:R-:W-:Y:S01]  /*13aa0*/  BSSY B0, `(.L_x_1387) ;  /* 0x0000003000007945 */ /* 0x000fe20003800000 */
[----:B------:R-:W1:Y:S03]  /*13ab0*/  SYNCS.PHASECHK.TRANS64.TRYWAIT P0, [R22+URZ+0x2a820], R3 ;  /* 0x02a82003160075a7 */ /* 0x000e66000800017f */
[----:B01----:R-:W-:Y:S05]  /*13ac0*/  @!P0 BRA `(.L_x_1388) ;  /* 0x0000003c00c88947 */ /* 0x003fea0003800000 */
.L_x_1475:
[----:B------:R-:W-:Y:S05]  /*13ad0*/  BSYNC B0 ;  /* 0x0000000000007941 */ /* 0x000fea0003800000 */
.L_x_1387:
[----:B------:R-:W-:Y:S01]  /*13ae0*/  ISETP.GE.AND P0, PT, R0, R37, PT ;  /* 0x000000250000720c */ /* 0x000fe20003f06270 */
[----:B------:R-:W-:-:S12]  /*13af0*/  BSSY B0, `(.L_x_1389) ;  /* 0x00000ff000007945 */ /* 0x000fd80003800000 */
[----:B------:R-:W-:Y:S05]  /*13b00*/  @!P0 BRA `(.L_x_1390) ;  /* 0x0000000c00f48947 */ /* 0x000fea0003800000 */
[----:B------:R-:W-:Y:S02]  /*13b10*/  IMAD.MOV.U32 R20, RZ, RZ, R27 ;  /* 0x000000ffff147224 */ /* 0x000fe400078e001b */
[----:B------:R-:W-:Y:S02]  /*13b20*/  IMAD.MOV.U32 R10, RZ, RZ, R25 ;  /* 0x000000ffff0a7224 */ /* 0x000fe400078e0019 */
[----:B------:R-:W-:-:S07]  /*13b30*/  IMAD.MOV.U32 R29, RZ, RZ, R24 ;  /* 0x000000ffff1d7224 */ /* 0x000fce00078e0018 */
.L_x_1403:
[----:B------:R-:W1:Y:S01]  /*13b40*/  S2R R2, SR_TID.X ;  /* 0x0000000000027919 */ /* 0x000e620000002100 */
[----:B0-----:R-:W0:Y:S01]  /*13b50*/  LDC R3, c[0x0][0x430] ;  /* 0x00010c00ff037b82 */ /* 0x001e220000000800 */
[----:B------:R-:W2:Y:S01]  /*13b60*/  LDL R7, [R1+0x4] ;  /* 0x0000040001077983 */ /* 0x000ea20000100800 */
[----:B------:R-:W3:Y:S01]  /*13b70*/  S2R R5, SR_TID.X ;  /* 0x0000000000057919 */ /* 0x000ee20000002100 */
[----:B-1----:R-:W-:-:S04]  /*13b80*/  LOP3.LUT R2, R2, 0x7f, RZ, 0xc0, !PT ;  /* 0x0000007f02027812 */ /* 0x002fc800078ec0ff */
[----:B------:R-:W-:Y:S02]  /*13b90*/  SHF.R.U32.HI R4, RZ, 0x3, R2 ;  /* 0x00000003ff047819 */ /* 0x000fe40000011602 */
[----:B------:R-:W4:Y:S01]  /*13ba0*/  LDL R2, [R1] ;  /* 0x0000000001027983 */ /* 0x000f220000100800 */
[----:B0-----:R-:W-:Y:S01]  /*13bb0*/  ISETP.NE.AND P0, PT, R3, 0x1, PT ;  /* 0x000000010300780c */ /* 0x001fe20003f05270 */
[----:B---3--:R-:W-:-:S05]  /*13bc0*/  IMAD.SHL.U32 R6, R5, 0x10, RZ ;  /* 0x0000001005067824 */ /* 0x008fca00078e00ff */
[----:B------:R-:W-:-:S04]  /*13bd0*/  LOP3.LUT R6, R4, 0x70, R6, 0xf8, !PT ;  /* 0x0000007004067812 */ /* 0x000fc800078ef806 */
[----:B------:R-:W-:-:S03]  /*13be0*/  ISETP.GT.U32.AND P2, PT, R6, 0x5f, PT ;  /* 0x0000005f0600780c */ /* 0x000fc60003f44070 */
[----:B------:R-:W0:Y:S01]  /*13bf0*/  @P0 LDC R3, c[0x0][0x434] ;  /* 0x00010d00ff030b82 */ /* 0x000e220000000800 */
[----:B------:R-:W-:-:S09]  /*13c00*/  IMAD R8, R0, 0x60, R36 ;  /* 0x0000006000087824 */ /* 0x000fd200078e0224 */
[----:B------:R-:W1:Y:S01]  /*13c10*/  @!P2 LDC.64 R4, c[0x0][0x428] ;  /* 0x00010a00ff04ab82 */ /* 0x000e620000000a00 */
[----:B------:R-:W-:-:S04]  /*13c20*/  IMAD.IADD R8, R6, 0x1, R8 ;  /* 0x0000000106087824 */ /* 0x000fc800078e0208 */
[----:B------:R-:W-:Y:S02]  /*13c30*/  IMAD.MOV.U32 R6, RZ, RZ, R8 ;  /* 0x000000ffff067224 */ /* 0x000fe400078e0008 */
[----:B0-----:R-:W-:Y:S01]  /*13c40*/  @P0 IMAD.HI.U32 R3, R8, R3, RZ ;  /* 0x0000000308030227 */ /* 0x001fe200078e00ff */
[----:B----4-:R-:W-:Y:S02]  /*13c50*/  LOP3.LUT P1, RZ, R2, 0x10, RZ, 0xc0, !PT ;  /* 0x0000001002ff7812 */ /* 0x010fe4000782c0ff */
[----:B------:R-:W0:Y:S02]  /*13c60*/  @P0 LDC R2, c[0x0][0x438] ;  /* 0x00010e00ff020b82 */ /* 0x000e240000000800 */
[----:B0-----:R-:W-:-:S04]  /*13c70*/  @P0 SHF.R.U32.HI R6, RZ, R2, R3 ;  /* 0x00000002ff060219 */ /* 0x001fc80000011603 */
[--C-:B------:R-:W-:Y:S01]  /*13c80*/  @!P2 SHF.R.S32.HI R3, RZ, 0x1f, R6.reuse ;  /* 0x0000001fff03a819 */ /* 0x100fe20000011406 */
[----:B------:R-:W-:-:S04]  /*13c90*/  @!P2 IMAD.MOV.U32 R2, RZ, RZ, R6 ;  /* 0x000000ffff02a224 */ /* 0x000fc800078e0006 */
[----:B-1----:R-:W-:-:S04]  /*13ca0*/  @!P2 IMAD.WIDE.U32 R2, R31, R4, R2 ;  /* 0x000000041f02a225 */ /* 0x002fc800078e0002 */
[----:B--2---:R-:W-:-:S04]  /*13cb0*/  @!P2 IMAD R4, R7, R4, RZ ;  /* 0x000000040704a224 */ /* 0x004fc800078e02ff */
[----:B------:R-:W-:Y:S02]  /*13cc0*/  @!P2 IMAD R7, R31, R5, R4 ;  /* 0x000000051f07a224 */ /* 0x000fe400078e0204 */
[----:B------:R-:W0:Y:S02]  /*13cd0*/  @!P2 LDC.64 R4, c[0x0][0x418] ;  /* 0x00010600ff04ab82 */ /* 0x000e240000000a00 */
[----:B------:R-:W-:Y:S02]  /*13ce0*/  @!P2 IMAD.IADD R3, R7, 0x1, R3 ;  /* 0x000000010703a824 */ /* 0x000fe400078e0203 */
[----:B------:R-:W-:Y:S01]  /*13cf0*/  IMAD.MOV.U32 R7, RZ, RZ, RZ ;  /* 0x000000ffff077224 */ /* 0x000fe200078e00ff */
[----:B0-----:R-:W-:-:S04]  /*13d00*/  @!P2 LEA R4, P0, R2, R4, 0x2 ;  /* 0x000000040204a211 */ /* 0x001fc800078010ff */
[----:B------:R-:W-:-:S05]  /*13d10*/  @!P2 LEA.HI.X R5, R2, R5, R3, 0x2, P0 ;  /* 0x000000050205a211 */ /* 0x000fca00000f1403 */
[----:B------:R0:W5:Y:S01]  /*13d20*/  @!P2 LDG.E R7, desc[UR36][R4.64] ;  /* 0x000000240407a981 */ /* 0x000162000c1e1900 */
[----:B------:R-:W-:Y:S01]  /*13d30*/  VIADD R25, R10, 0x1 ;  /* 0x000000010a197836 */ /* 0x000fe20000000000 */
[----:B------:R-:W-:Y:S05]  /*13d40*/  YIELD ;  /* 0x0000000000007946 */ /* 0x000fea0003800000 */
[----:B------:R-:W-:Y:S01]  /*13d50*/  ISETP.NE.AND P0, PT, R25, 0x2, PT ;  /* 0x000000021900780c */ /* 0x000fe20003f05270 */
[----:B------:R-:W-:Y:S01]  /*13d60*/  IMAD.MOV R3, RZ, RZ, -R6 ;  /* 0x000000ffff037224 */ /* 0x000fe200078e0a06 */
[----:B------:R-:W-:Y:S02]  /*13d70*/  ULDC UR4, c[0x0][0x430] ;  /* 0x00010c0000047ab9 */ /* 0x000fe40000000800 */
[----:B------:R-:W-:Y:S01]  /*13d80*/  SEL R27, RZ, 0x1, P0 ;  /* 0x00000001ff1b7807 */ /* 0x000fe20000000000 */
[----:B------:R-:W-:Y:S01]  /*13d90*/  IMAD R8, R3, UR4, R8 ;  /* 0x0000000403087c24 */ /* 0x000fe2000f8e0208 */
[----:B------:R-:W-:Y:S01]  /*13da0*/  SEL R25, R25, RZ, P0 ;  /* 0x000000ff19197207 */ /* 0x000fe20000000000 */
[----:B------:R-:W-:Y:S01]  /*13db0*/  IMAD.MOV.U32 R24, RZ, RZ, R0 ;  /* 0x000000ffff187224 */ /* 0x000fe200078e0000 */
[----:B------:R-:W-:Y:S01]  /*13dc0*/  LOP3.LUT R27, R20, R27, RZ, 0x3c, !PT ;  /* 0x0000001b141b7212 */ /* 0x000fe200078e3cff */
[----:B0-----:R-:W-:Y:S06]  /*13dd0*/  @!P1 BRA `(.L_x_1391) ;  /* 0x0000000000049947 */ /* 0x001fec0003800000 */
[----:B------:R-:W-:Y:S01]  /*13de0*/  BPT.TRAP 0x1 ;  /* 0x000000040000795c */ /* 0x000fe20000300000 */
.L_x_1391:
[----:B------:R-:W-:Y:S01]  /*13df0*/  IMAD R6, R25, 0x8, R22 ;  /* 0x0000000819067824 */ /* 0x000fe200078e0216 */
[----:B------:R-:W-:Y:S01]  /*13e00*/  SHF.L.U32 R3, R27, 0x1f, RZ ;  /* 0x0000001f1b037819 */ /* 0x000fe200000006ff */
[----:B------:R-:W-:Y:S03]  /*13e10*/  BSSY B1, `(.L_x_1392) ;  /* 0x0000003000017945 */ /* 0x000fe60003800000 */
[----:B------:R-:W0:Y:S02]  /*13e20*/  SYNCS.PHASECHK.TRANS64.TRYWAIT P0, [R6+URZ+0x2a840], R3 ;  /* 0x02a84003060075a7 */ /* 0x000e24000800017f */
[----:B0-----:R-:W-:Y:S05]  /*13e30*/  @!P0 BRA `(.L_x_1393) ;  /* 0x0000003c00008947 */ /* 0x001fea0003800000 */
.L_x_1476:
[----:B------:R-:W-:Y:S05]  /*13e40*/  BSYNC B1 ;  /* 0x0000000000017941 */ /* 0x000fea0003800000 */
.L_x_1392:
[----:B------:R-:W2:Y:S01]  /*13e50*/  LDL R0, [R1] ;  /* 0x0000000001007983 */ /* 0x000ea20000100800 */
[----:B------:R-:W-:Y:S01]  /*13e60*/  SHF.R.S32.HI R21, RZ, 0x1f, R8 ;  /* 0x0000001fff157819 */ /* 0x000fe20000011408 */
[----:B------:R-:W-:Y:S01]  /*13e70*/  ULDC.64 UR4, c[0x0][0x300] ;  /* 0x0000c00000047ab9 */ /* 0x000fe20000000a00 */
[----:B-----5:R-:W-:Y:S01]  /*13e80*/  SHF.R.S32.HI R26, RZ, 0x1f, R7 ;  /* 0x0000001fff1a7819 */ /* 0x020fe20000011407 */
[----:B0-----:R-:W-:-:S04]  /*13e90*/  IMAD.WIDE.U32 R2, R8, UR4, RZ ;  /* 0x0000000408027c25 */ /* 0x001fc8000f8e00ff */
[----:B------:R-:W-:Y:S01]  /*13ea0*/  IMAD R4, R25, 0x4800, R32 ;  /* 0x0000480019047824 */ /* 0x000fe200078e0220 */
[C---:B--2---:R-:W-:Y:S02]  /*13eb0*/  LOP3.LUT P3, RZ, R0.reuse, 0x4, RZ, 0xc0, !PT ;  /* 0x0000000400ff7812 */ /* 0x044fe4000786c0ff */
[C---:B------:R-:W-:Y:S02]  /*13ec0*/  LOP3.LUT P2, RZ, R0.reuse, 0x2, RZ, 0xc0, !PT ;  /* 0x0000000200ff7812 */ /* 0x040fe4000784c0ff */
[----:B------:R-:W-:Y:S01]  /*13ed0*/  LOP3.LUT P1, RZ, R0, 0x1, RZ, 0xc0, !PT ;  /* 0x0000000100ff7812 */ /* 0x000fe2000782c0ff */
[----:B------:R-:W-:-:S04]  /*13ee0*/  IMAD R0, R21, UR4, RZ ;  /* 0x0000000415007c24 */ /* 0x000fc8000f8e02ff */
        /* <DEDUP_REMOVED lines=17> */
[----:B------:R-:W0:Y:S01]  /*14000*/  S2R R3, SR_TID.X ;  /* 0x0000000000037919 */ /* 0x000e220000002100 */
[----:B------:R-:W-:Y:S01]  /*14010*/  IMAD R4, R4, 0x2, R22 ;  /* 0x0000000204047824 */ /* 0x000fe200078e0216 */
        /* <DEDUP_REMOVED lines=40> */
.L_x_1490:
        /* <DEDUP_REMOVED lines=10> */
.L_x_1395:
[----:B------:R-:W-:Y:S02]  /*14340*/  PLOP3.LUT P1, PT, P1, P0, PT, 0xa2, 0x0 ;  /* 0x000000000000781c */ /* 0x000fe40000f21472 */
[----:B------:R-:W-:-:S08]  /*14350*/  @P0 R2UR P1, UR4, R6 ;  /* 0x00000000060402ca */ /* 0x000fd00000020000 */
[----:B------:R-:W-:-:S05]  /*14360*/  @P0 PLOP3.LUT P0, PT, P1, PT, PT, 0x80, 0x0 ;  /* 0x000000000000081c */ /* 0x000fca0000f0f070 */
[----:B------:R-:W-:Y:S01]  /*14370*/  @!P1 SYNCS.ARRIVE.TRANS64.RED.A0T1 RZ, [UR4+0x2a830], RZ ;  /* 0x02a830ffffff99a7 */ /* 0x000fe20008200404 */
[----:B------:R-:W-:Y:S07]  /*14380*/  @!P1 ARRIVES.LDGSTSBAR.64.TRANSCNT [UR4+0x2a830] ;  /* 0x02a83000ff0099b0 */ /* 0x000fee0008000a84 */
[----:B------:R-:W-:Y:S05]  /*14390*/  @P0 BRA.U.ANY `(.L_x_1395) ;  /* 0xfffffffd00e80947 */ /* 0x000fea000393ffff */
[----:B------:R-:W-:Y:S01]  /*143a0*/  NOP ;  /* 0x0000000000007918 */ /* 0x000fe20000000000 */
[----:B-1----:R-:W2:Y:S02]  /*143b0*/  LDL R2, [R1] ;  /* 0x0000000001027983 */ /* 0x002ea40000100800 */
[----:B--2---:R-:W-:-:S13]  /*143c0*/  LOP3.LUT P2, RZ, R2, 0x10, RZ, 0xc0, !PT ;  /* 0x0000001002ff7812 */ /* 0x004fda000784c0ff */
[----:B------:R-:W-:Y:S05]  /*143d0*/  @!P2 BRA `(.L_x_1396) ;  /* 0x000000000004a947 */ /* 0x000fea0003800000 */
[----:B------:R-:W-:Y:S01]  /*143e0*/  BPT.TRAP 0x1 ;  /* 0x000000040000795c */ /* 0x000fe20000300000 */
.L_x_1396:
[----:B------:R1:W-:Y:S01]  /*143f0*/  SYNCS.ARRIVE.TRANS64.A1T0 RZ, [R6+URZ+0x2a830], RZ ;  /* 0x02a830ff06ff79a7 */ /* 0x0003e2000810003f */
[----:B------:R-:W-:Y:S05]  /*14400*/  @!P2 BRA `(.L_x_1397) ;  /* 0x000000000004a947 */ /* 0x000fea0003800000 */
[----:B------:R-:W-:Y:S01]  /*14410*/  BPT.TRAP 0x1 ;  /* 0x000000040000795c */ /* 0x000fe20000300000 */
.L_x_1397:
[----:B------:R-:W-:Y:S01]  /*14420*/  SHF.L.U32 R2, R20, 0x1f, RZ ;  /* 0x0000001f14027819 */ /* 0x000fe200000006ff */
[----:B0-----:R-:W-:Y:S01]  /*14430*/  IMAD R5, R10, 0x8, R22 ;  /* 0x000000080a057824 */ /* 0x001fe200078e0216 */
[----:B------:R-:W-:Y:S03]  /*14440*/  BSSY B1, `(.L_x_1398) ;  /* 0x0000003000017945 */ /* 0x000fe60003800000 */
[----:B------:R-:W0:Y:S02]  /*14450*/  SYNCS.PHASECHK.TRANS64.TRYWAIT P0, [R5+URZ+0x2a860], R2 ;  /* 0x02a86002050075a7 */ /* 0x000e24000800017f */
[----:B0-----:R-:W-:Y:S05]  /*14460*/  @!P0 BRA `(.L_x_1399) ;  /* 0x0000003c00648947 */ /* 0x001fea0003800000 */
.L_x_1491:
[----:B------:R-:W-:Y:S05]  /*14470*/  BSYNC B1 ;  /* 0x0000000000017941 */ /* 0x000fea0003800000 */
.L_x_1398:
[----:B------:R-:W2:Y:S01]  /*14480*/  S2R R3, SR_TID.X ;  /* 0x0000000000037919 */ /* 0x000ea20000002100 */
[----:B------:R-:W-:Y:S01]  /*14490*/  UMOV UR4, 0xffffffff ;  /* 0xffffffff00047882 */ /* 0x000fe20000000000 */
[----:B-1----:R-:W-:Y:S01]  /*144a0*/  IMAD R6, R29, -0x60, R35 ;  /* 0xffffffa01d067824 */ /* 0x002fe200078e0223 */
[----:B------:R-:W-:Y:S01]  /*144b0*/  LOP3.LUT P0, RZ, R28, 0x2, RZ, 0xc0, !PT ;  /* 0x000000021cff7812 */ /* 0x000fe2000780c0ff */
[----:B------:R-:W-:Y:S01]  /*144c0*/  IMAD R4, R10, 0x3000, R32 ;  /* 0x000030000a047824 */ /* 0x000fe200078e0220 */
[----:B--2---:R-:W-:-:S04]  /*144d0*/  LOP3.LUT R3, R3, 0x7f, RZ, 0xc0, !PT ;  /* 0x0000007f03037812 */ /* 0x004fc800078ec0ff */
[----:B------:R-:W-:-:S05]  /*144e0*/  SHF.R.U32.HI R3, RZ, 0x3, R3 ;  /* 0x00000003ff037819 */ /* 0x000fca0000011603 */
[----:B------:R-:W-:Y:S01]  /*144f0*/  IMAD.IADD R6, R6, 0x1, -R3 ;  /* 0x0000000106067824 */ /* 0x000fe200078e0a03 */
[----:B------:R-:W-:Y:S06]  /*14500*/  BRA.DIV UR4, `(.L_x_1400) ;  /* 0x0000003e04507947 */ /* 0x000fec000b800000 */
[----:B0-----:R-:W0:Y:S01]  /*14510*/  SHFL.IDX PT, R2, R17, RZ, 0x181f ;  /* 0x00181fff11027589 */ /* 0x001e2200000e0000 */
[----:B------:R-:W-:-:S03]  /*14520*/  IMAD R4, R4, 0x2, R22 ;  /* 0x0000000204047824 */ /* 0x000fc600078e0216 */
        /* <DEDUP_REMOVED lines=43> */
.L_x_1505:
        /* <DEDUP_REMOVED lines=19> */
[----:B------:R-:W-:-:S04]  /*14910*/  IMAD R9, R7, UR5, R26 ;  /* 0x0000000507097c24 */ /* 0x000fc8000f8e021a */
[----:B------:R-:W-:-:S07]  /*14920*/  IMAD.IADD R9, R3, 0x1, R9 ;  /* 0x0000000103097824 */ /* 0x000fce00078e0209 */
.L_x_1401:
[----:B------:R-:W-:Y:S02]  /*14930*/  PLOP3.LUT P1, PT, P1, P0, PT, 0xa2, 0x0 ;  /* 0x000000000000781c */ /* 0x000fe40000f21472 */
[----:B------:R-:W-:-:S08]  /*14940*/  @P0 R2UR P1, UR4, R5 ;  /* 0x00000000050402ca */ /* 0x000fd00000020000 */
[----:B------:R-:W-:-:S05]  /*14950*/  @P0 PLOP3.LUT P0, PT, P1, PT, PT, 0x80, 0x0 ;  /* 0x000000000000081c */ /* 0x000fca0000f0f070 */
[----:B------:R-:W-:Y:S01]  /*14960*/  @!P1 SYNCS.ARRIVE.TRANS64.RED.A0T1 RZ, [UR4+0x2a850], RZ ;  /* 0x02a850ffffff99a7 */ /* 0x000fe20008200404 */
[----:B------:R-:W-:Y:S07]  /*14970*/  @!P1 ARRIVES.LDGSTSBAR.64.TRANSCNT [UR4+0x2a850] ;  /* 0x02a85000ff0099b0 */ /* 0x000fee0008000a84 */
[----:B------:R-:W-:Y:S05]  /*14980*/  @P0 BRA.U.ANY `(.L_x_1401) ;  /* 0xfffffffd00e80947 */ /* 0x000fea000393ffff */
[----:B------:R-:W-:Y:S01]  /*14990*/  NOP ;  /* 0x0000000000007918 */ /* 0x000fe20000000000 */
[----:B------:R-:W2:Y:S02]  /*149a0*/  LDL R0, [R1] ;  /* 0x0000000001007983 */ /* 0x000ea40000100800 */
[----:B--2---:R-:W-:-:S13]  /*149b0*/  LOP3.LUT P2, RZ, R0, 0x10, RZ, 0xc0, !PT ;  /* 0x0000001000ff7812 */ /* 0x004fda000784c0ff */
[----:B------:R-:W-:Y:S05]  /*149c0*/  @!P2 BRA `(.L_x_1402) ;  /* 0x000000000004a947 */ /* 0x000fea0003800000 */
[----:B------:R-:W-:Y:S01]  /*149d0*/  BPT.TRAP 0x1 ;  /* 0x000000040000795c */ /* 0x000fe20000300000 */
.L_x_1402:
        /* <DEDUP_REMOVED lines=14> */
[----:B------:R-:W-:-:S13]  /*14ac0*/  ISETP.GT.AND P0, PT, R24, R37, PT ;  /* 0x000000251800720c */ /* 0x000fda0003f04270 */
[----:B-1----:R-:W-:Y:S05]  /*14ad0*/  @P0 BRA `(.L_x_1403) ;  /* 0xfffffff000180947 */ /* 0x002fea000383ffff */
.L_x_1390:
[----:B------:R-:W-:Y:S05]  /*14ae0*/  BSYNC B0 ;  /* 0x0000000000007941 */ /* 0x000fea0003800000 */
.L_x_1389:
        /* <DEDUP_REMOVED lines=17> */
.L_x_1405:
[----:B------:R-:W-:Y:S05]  /*14c00*/  BSYNC B0 ;  /* 0x0000000000007941 */ /* 0x000fea0003800000 */
.L_x_1404:
[----:B------:R-:W2:Y:S02]  /*14c10*/  LDL R0, [R1] ;  /* 0x0000000001007983 */ /* 0x000ea40000100800 */
[----:B--2---:R-:W-:-:S13]  /*14c20*/  LOP3.LUT P0, RZ, R0, 0x10, RZ, 0xc0, !PT ;  /* 0x0000001000ff7812 */ /* 0x004fda000780c0ff */
[----:B------:R-:W-:Y:S05]  /*14c30*/  @!P0 BRA `(.L_x_1406) ;  /* 0x0000000000048947 */ /* 0x000fea0003800000 */
[----:B------:R-:W-:Y:S01]  /*14c40*/  BPT.TRAP 0x1 ;  /* 0x000000040000795c */ /* 0x000fe20000300000 */
.L_x_1406:
[----:B------:R-:W-:Y:S01]  /*14c50*/  IMAD R0, R25, 0x8, R22 ;  /* 0x0000000819007824 */ /* 0x000fe200078e0216 */
[----:B0-----:R-:W-:Y:S01]  /*14c60*/  SHF.L.U32 R3, R27, 0x1f, RZ ;  /* 0x0000001f1b037819 */ /* 0x001fe200000006ff */
[----:B------:R-:W-:Y:S01]  /*14c70*/  BSSY B0, `(.L_x_1407) ;  /* 0x0000004000007945 */ /* 0x000fe20003800000 */
[----:B------:R-:W-:Y:S02]  /*14c80*/  IMAD R6, R24, -0x60, R35 ;  /* 0xffffffa018067824 */ /* 0x000fe400078e0223 */
[----:B------:R-:W0:Y:S02]  /*14c90*/  SYNCS.PHASECHK.TRANS64.TRYWAIT P0, [R0+URZ+0x2a860], R3 ;  /* 0x02a86003000075a7 */ /* 0x000e24000800017f */
[----:B0-----:R-:W-:Y:S05]  /*14ca0*/  @!P0 BRA `(.L_x_1408) ;  /* 0x0000003c00588947 */ /* 0x001fea0003800000 */
.L_x_1506:
[----:B------:R-:W-:Y:S05]  /*14cb0*/  BSYNC B0 ;  /* 0x0000000000007941 */ /* 0x000fea0003800000 */
.L_x_1407:
        /* <DEDUP_REMOVED lines=8> */
[----:B------:R-:W-:Y:S01]  /*14d40*/  LOP3.LUT P0, RZ, R28, 0x2, RZ, 0xc0, !PT ;  /* 0x000000021cff7812 */ /* 0x000fe2000780c0ff */
[----:B------:R-:W-:Y:S01]  /*14d50*/  IMAD R4, R7, 0x2, R22 ;  /* 0x0000000207047824 */ /* 0x000fe200078e0216 */
[----:B------:R-:W2:Y:S02]  /*14d60*/  SHFL.IDX PT, R14, R17, RZ, 0x181f ;  /* 0x00181fff110e7589 */ /* 0x000ea400000e0000 */
[----:B------:R-:W-:Y:S02]  /*14d70*/  ISETP.LT.OR P3, PT, R6, 0x1, !P0 ;  /* 0x000000010600780c */ /* 0x000fe40004761670 */
        /* <DEDUP_REMOVED lines=16> */
[----:B------:R-:W-:Y:S02]  /*14e80*/  ISETP.LT.OR P3, PT, R6, 0x11, !P0 ;  /* 0x000000110600780c */ /* 0x000fe40004761670 */
        /* <DEDUP_REMOVED lines=28> */
.L_x_1520:
        /* <DEDUP_REMOVED lines=11> */
.L_x_1410:
[----:B------:R-:W-:Y:S02]  /*15100*/  PLOP3.LUT P1, PT, P1, P0, PT, 0xa2, 0x0 ;  /* 0x000000000000781c */ /* 0x000fe40000f21472 */
[----:B------:R-:W-:-:S08]  /*15110*/  @P0 R2UR P1, UR4, R0 ;  /* 0x00000000000402ca */ /* 0x000fd00000020000 */
[----:B------:R-:W-:-:S05]  /*15120*/  @P0 PLOP3.LUT P0, PT, P1, PT, PT, 0x80, 0x0 ;  /* 0x000000000000081c */ /* 0x000fca0000f0f070 */
[----:B------:R-:W-:Y:S01]  /*15130*/  @!P1 SYNCS.ARRIVE.TRANS64.RED.A0T1 RZ, [UR4+0x2a850], RZ ;  /* 0x02a850ffffff99a7 */ /* 0x000fe20008200404 */
[----:B------:R-:W-:Y:S07]  /*15140*/  @!P1 ARRIVES.LDGSTSBAR.64.TRANSCNT [UR4+0x2a850] ;  /* 0x02a85000ff0099b0 */ /* 0x000fee0008000a84 */
[----:B------:R-:W-:Y:S05]  /*15150*/  @P0 BRA.U.ANY `(.L_x_1410) ;  /* 0xfffffffd00e80947 */ /* 0x000fea000393ffff */
[----:B------:R-:W-:Y:S01]  /*15160*/  NOP ;  /* 0x0000000000007918 */ /* 0x000fe20000000000 */
[----:B0-----:R-:W2:Y:S02]  /*15170*/  LDL R2, [R1] ;  /* 0x0000000001027983 */ /* 0x001ea40000100800 */
[----:B--2---:R-:W-:-:S13]  /*15180*/  LOP3.LUT P2, RZ, R2, 0x10, RZ, 0xc0, !PT ;  /* 0x0000001002ff7812 */ /* 0x004fda000784c0ff */
[----:B------:R-:W-:Y:S05]  /*15190*/  @!P2 BRA `(.L_x_1411) ;  /* 0x000000000004a947 */ /* 0x000fea0003800000 */
[----:B------:R-:W-:Y:S01]  /*151a0*/  BPT.TRAP 0x1 ;  /* 0x000000040000795c */ /* 0x000fe20000300000 */
.L_x_1411:
[----:B------:R-:W-:Y:S01]  /*151b0*/  VIADD R25, R25, 0x1 ;  /* 0x0000000119197836 */ /* 0x000fe20000000000 */
[----:B------:R0:W-:Y:S04]  /*151c0*/  SYNCS.ARRIVE.TRANS64.A1T0 RZ, [R0+URZ+0x2a850], RZ ;  /* 0x02a850ff00ff79a7 */ /* 0x0001e8000810003f */
[----:B------:R-:W-:-:S04]  /*151d0*/  ISETP.NE.AND P0, PT, R25, 0x2, PT ;  /* 0x000000021900780c */ /* 0x000fc80003f05270 */
[----:B0-----:R-:W-:Y:S02]  /*151e0*/  SEL R0, RZ, 0x1, P0 ;  /* 0x00000001ff007807 */ /* 0x001fe40000000000 */
[----:B------:R-:W-:Y:S02]  /*151f0*/  SEL R25, R25, RZ, P0 ;  /* 0x000000ff19197207 */ /* 0x000fe40000000000 */
[----:B------:R-:W-:-:S07]  /*15200*/  LOP3.LUT R27, R27, R0, RZ, 0x3c, !PT ;  /* 0x000000001b1b7212 */ /* 0x000fce00078e3cff */
.L_x_1368:
[----:B------:R-:W-:Y:S05]  /*15210*/  BSYNC B7 ;  /* 0x0000000000077941 */ /* 0x000fea0003800000 */
.L_x_1366:
[----:B------:R-:W2:Y:S02]  /*15220*/  LDL R0, [R1] ;  /* 0x0000000001007983 */ /* 0x000ea40000100800 */
[----:B--2---:R-:W-:-:S13]  /*15230*/  LOP3.LUT P0, RZ, R0, 0x100, RZ, 0xc0, !PT ;  /* 0x0000010000ff7812 */ /* 0x004fda000780c0ff */
[----:B------:R-:W-:Y:S05]  /*15240*/  @!P0 BRA `(.L_x_1412) ;  /* 0x0000000000248947 */ /* 0x000fea0003800000 */
[----:B------:R-:W-:Y:S05]  /*15250*/  WARPSYNC.ALL ;  /* 0x0000000000007948 */ /* 0x000fea0003800000 */
[----:B------:R-:W1:Y:S08]  /*15260*/  S2UR UR5, SR_CgaCtaId ;  /* 0x00000000000579c3 */ /* 0x000e700000008800 */
[----:B------:R-:W-:Y:S06]  /*15270*/  BAR.SYNC.DEFER_BLOCKING 0x5, 0x180 ;  /* 0x0146000000007b1d */ /* 0x000fec0000010000 */
[----:B------:R-:W-:-:S02]  /*15280*/  UMOV UR4, 0x400 ;  /* 0x0000040000047882 */ /* 0x000fc40000000000 */
[----:B-1----:R-:W-:-:S06]  /*15290*/  ULEA UR4, UR5, UR4, 0x18 ;  /* 0x0000000405047291 */ /* 0x002fcc000f8ec03f */
[----:B------:R-:W-:-:S05]  /*152a0*/  IMAD.U32 R22, RZ, RZ, UR4 ;  /* 0x00000004ff167e24 */ /* 0x000fca000f8e00ff */
[----:B------:R3:W4:Y:S01]  /*152b0*/  LDS.128 R16, [R22+0x2a8d0] ;  /* 0x02a8d00016107984 */ /* 0x0007220000000c00 */
[----:B------:R-:W-:Y:S06]  /*152c0*/  BAR.ARV 0x4, 0x180 ;  /* 0x0106000000007b1d */ /* 0x000fec0000002000 */
[----:B------:R-:W-:Y:S05]  /*152d0*/  BRA `(.L_x_1413) ;  /* 0x0000000800cc7947 */ /* 0x000fea0003800000 */
.L_x_1412:
        /* <DEDUP_REMOVED lines=8> */
[----:B------:R-:W1:Y:S02]  /*15360*/  @!P1 LDC.64 R2, c[0x0][0xc80] ;  /* 0x00032000ff029b82 */ /* 0x000e640000000a00 */
[----:B-1----:R-:W-:-:S06]  /*15370*/  @!P1 IMAD.WIDE R2, R5, 0x4, R2 ;  /* 0x0000000405029825 */ /* 0x002fcc00078e0202 */
[----:B------:R-:W2:Y:S01]  /*15380*/  @!P1 LDG.E R2, desc[UR36][R2.64] ;  /* 0x0000002402029981 */ /* 0x000ea2000c1e1900 */
[----:B------:R-:W-:Y:S01]  /*15390*/  IMAD.MOV.U32 R5, RZ, RZ, RZ ;  /* 0x000000ffff057224 */ /* 0x000fe200078e00ff */
[C---:B------:R-:W-:Y:S02]  /*153a0*/  ISETP.GE.U32.AND P2, PT, R8.reuse, 0x2, PT ;  /* 0x000000020800780c */ /* 0x040fe40003f46070 */
[C---:B------:R-:W-:Y:S01]  /*153b0*/  ISETP.GE.U32.AND P3, PT, R8.reuse, 0x4, PT ;  /* 0x000000040800780c */ /* 0x040fe20003f66070 */
[----:B------:R-:W-:Y:S01]  /*153c0*/  SHFL.IDX PT, R0, R16, RZ, 0x1f ;  /* 0x00001fff10007589 */ /* 0x000fe200000e0000 */
[C---:B------:R-:W-:Y:S02]  /*153d0*/  ISETP.GE.U32.AND P4, PT, R8.reuse, 0x8, PT ;  /* 0x000000080800780c */ /* 0x040fe40003f86070 */
[C---:B------:R-:W-:Y:S01]  /*153e0*/  ISETP.GE.U32.AND P5, PT, R8.reuse, 0x10, PT ;  /* 0x000000100800780c */ /* 0x040fe20003fa6070 */
[----:B------:R-:W-:Y:S01]  /*153f0*/  SHFL.IDX PT, R4, R16, 0x1, 0x1f ;  /* 0x00201f0010047f89 */ /* 0x000fe200000e0000 */
[----:B--2---:R-:W-:Y:S01]  /*15400*/  @!P1 IMAD.MOV.U32 R5, RZ, RZ, R2 ;  /* 0x000000ffff059224 */ /* 0x004fe200078e0002 */
[----:B------:R-:W-:-:S04]  /*15410*/  ISETP.NE.AND P1, PT, R8, RZ, PT ;  /* 0x000000ff0800720c */ /* 0x000fc80003f25270 */
        /* <DEDUP_REMOVED lines=16> */
.L_x_1530:
[----:B------:R-:W-:Y:S02]  /*15520*/  ULDC UR4, c[0x0][0xc38] ;  /* 0x00030e0000047ab9 */ /* 0x000fe40000000800 */
[----:B------:R-:W-:-:S04]  /*15530*/  IMAD.U32 R7, RZ, RZ, UR4 ;  /* 0x00000004ff077e24 */ /* 0x000fc8000f8e00ff */
[----:B--2---:R-:W-:-:S04]  /*15540*/  IMAD R14, R14, R7, RZ ;  /* 0x000000070e0e7224 */ /* 0x004fc800078e02ff */
[----:B------:R-:W-:-:S05]  /*15550*/  IMAD.IADD R9, R4, 0x1, R14 ;  /* 0x0000000104097824 */ /* 0x000fca00078e020e */
[----:B------:R-:W-:-:S13]  /*15560*/  ISETP.GT.AND P6, PT, R9, R0, PT ;  /* 0x000000000900720c */ /* 0x000fda0003fc4270 */
[----:B------:R-:W-:Y:S05]  /*15570*/  @P6 BRA `(.L_x_1415) ;  /* 0x00000000009c6947 */ /* 0x000fea0003800000 */
.L_x_1420:
[----:B------:R-:W2:Y:S01]  /*15580*/  LDC R2, c[0x0][0xc3c] ;  /* 0x00030f00ff027b82 */ /* 0x000ea20000000800 */
[----:B------:R-:W-:-:S05]  /*15590*/  VIADD R19, R19, 0x1f ;  /* 0x0000001f13137836 */ /* 0x000fca0000000000 */
[----:B--2---:R-:W-:-:S13]  /*155a0*/  ISETP.GE.AND P6, PT, R19, R2, PT ;  /* 0x000000021300720c */ /* 0x004fda0003fc6270 */
[----:B------:R-:W-:Y:S05]  /*155b0*/  @P6 BRA `(.L_x_1416) ;  /* 0x0000000400d06947 */ /* 0x000fea0003800000 */
[----:B------:R-:W2:Y:S01]  /*155c0*/  S2R R3, SR_TID.X ;  /* 0x0000000000037919 */ /* 0x000ea20000002100 */
[----:B------:R-:W-:Y:S01]  /*155d0*/  BSSY B0, `(.L_x_1417) ;  /* 0x0000009000007945 */ /* 0x000fe20003800000 */
[----:B------:R-:W-:Y:S01]  /*155e0*/  IMAD.MOV.U32 R5, RZ, RZ, RZ ;  /* 0x000000ffff057224 */ /* 0x000fe200078e00ff */
[----:B--2---:R-:W-:-:S05]  /*155f0*/  LOP3.LUT R3, R3, 0x1f, RZ, 0xc0, !PT ;  /* 0x0000001f03037812 */ /* 0x004fca00078ec0ff */
[----:B------:R-:W-:-:S05]  /*15600*/  IMAD.IADD R7, R19, 0x1, R3 ;  /* 0x0000000113077824 */ /* 0x000fca00078e0203 */
[----:B------:R-:W-:-:S13]  /*15610*/  ISETP.GE.OR P6, PT, R7, R2, !P0 ;  /* 0x000000020700720c */ /* 0x000fda00047c6670 */
[----:B------:R-:W-:Y:S05]  /*15620*/  @P6 BRA `(.L_x_1418) ;  /* 0x00000000000c6947 */ /* 0x000fea0003800000 */
[----:B------:R-:W2:Y:S02]  /*15630*/  LDC.64 R2, c[0x0][0xc80] ;  /* 0x00032000ff027b82 */ /* 0x000ea40000000a00 */
[----:B--2---:R-:W-:-:S05]  /*15640*/  IMAD.WIDE R2, R7, 0x4, R2 ;  /* 0x0000000407027825 */ /* 0x004fca00078e0202 */
[----:B------:R2:W5:Y:S02]  /*15650*/  LDG.E R5, desc[UR36][R2.64] ;  /* 0x0000002402057981 */ /* 0x000564000c1e1900 */
.L_x_1418:
[----:B------:R-:W-:Y:S05]  /*15660*/  BSYNC B0 ;  /* 0x0000000000007941 */ /* 0x000fea0003800000 */
.L_x_1417:
[----:B------:R-:W-:-:S03]  /*15670*/  UMOV UR4, 0xffffffff ;  /* 0xffffffff00047882 */ /* 0x000fc60000000000 */
[----:B------:R-:W-:Y:S05]  /*15680*/  BRA.DIV UR4, `(.L_x_1419) ;  /* 0x0000004204047947 */ /* 0x000fea000b800000 */
[----:B-----5:R-:W3:Y:S02]  /*15690*/  SHFL.UP PT, R14, R5, 0x1, RZ ;  /* 0x04200000050e7989 */ /* 0x020ee400000e00ff */
[----:B---3--:R-:W-:-:S05]  /*156a0*/  SEL R14, R14, RZ, P1 ;  /* 0x000000ff0e0e7207 */ /* 0x008fca0000800000 */
[----:B------:R-:W-:-:S05]  /*156b0*/  IMAD.IADD R13, R5, 0x1, R14 ;  /* 0x00000001050d7824 */ /* 0x000fca00078e020e */
[----:B------:R-:W2:Y:S02]  /*156c0*/  SHFL.UP PT, R14, R13, 0x2, RZ ;  /* 0x044000000d0e7989 */ /* 0x000ea400000e00ff */
[----:B--2---:R-:W-:-:S05]  /*156d0*/  SEL R2, R14, RZ, P2 ;  /* 0x000000ff0e027207 */ /* 0x004fca0001000000 */
        /* <DEDUP_REMOVED lines=9> */
[----:B-1----:R-:W-:-:S05]  /*15770*/  IMAD.IADD R6, R4, 0x1, R7 ;  /* 0x0000000104067824 */ /* 0x002fca00078e0207 */
[----:B------:R1:W2:Y:S02]  /*15780*/  SHFL.IDX PT, R14, R6, 0x1f, 0x1f ;  /* 0x03e01f00060e7f89 */ /* 0x0002a400000e0000 */
.L_x_1538:
[----:B------:R-:W-:Y:S02]  /*15790*/  ULDC UR4, c[0x0][0xc38] ;  /* 0x00030e0000047ab9 */ /* 0x000fe40000000800 */
[----:B------:R-:W-:-:S04]  /*157a0*/  IMAD.U32 R7, RZ, RZ, UR4 ;  /* 0x00000004ff077e24 */ /* 0x000fc8000f8e00ff */
[----:B--2---:R-:W-:-:S04]  /*157b0*/  IMAD R14, R14, R7, RZ ;  /* 0x000000070e0e7224 */ /* 0x004fc800078e02ff */
[----:B------:R-:W-:-:S05]  /*157c0*/  IMAD.IADD R9, R14, 0x1, R9 ;  /* 0x000000010e097824 */ /* 0x000fca00078e0209 */
[----:B------:R-:W-:-:S13]  /*157d0*/  ISETP.GT.AND P6, PT, R9, R0, PT ;  /* 0x000000000900720c */ /* 0x000fda0003fc4270 */
[----:B------:R-:W-:Y:S05]  /*157e0*/  @!P6 BRA `(.L_x_1420) ;  /* 0xfffffffc0064e947 */ /* 0x000fea000383ffff */
.L_x_1415:
[----:B------:R-:W-:Y:S01]  /*157f0*/  IMAD.IADD R16, R9, 0x1, -R14 ;  /* 0x0000000109107824 */ /* 0x000fe200078e0a0e */
[----:B------:R-:W-:-:S03]  /*15800*/  UMOV UR4, 0xffffffff ;  /* 0xffffffff00047882 */ /* 0x000fc60000000000 */
[----:B------:R-:W-:-:S05]  /*15810*/  IMAD R3, R6, R7, R16 ;  /* 0x0000000706037224 */ /* 0x000fca00078e0210 */
[----:B------:R-:W-:Y:S01]  /*15820*/  ISETP.GT.AND P6, PT, R3, R0, PT ;  /* 0x000000000300720c */ /* 0x000fe20003fc4270 */
[----:B------:R-:W-:-:S12]  /*15830*/  BRA.DIV UR4, `(.L_x_1421) ;  /* 0x0000004204547947 */ /* 0x000fd8000b800000 */
[----:B------:R-:W-:-:S04]  /*15840*/  VOTE.ANY R2, PT, !P6 ;  /* 0x0000000000027806 */ /* 0x000fc800070e0100 */
[----:B------:R-:W2:Y:S02]  /*15850*/  POPC R4, R2 ;  /* 0x0000000200047309 */ /* 0x000ea40000000000 */
[----:B--2---:R2:W3:Y:S02]  /*15860*/  SHFL.IDX PT, R5, R5, R4, 0x1f ;  /* 0x00001f0405057589 */ /* 0x0044e400000e0000 */
.L_x_1542:
[----:B------:R-:W-:Y:S01]  /*15870*/  ISETP.NE.AND P0, PT, R2, RZ, PT ;  /* 0x000000ff0200720c */ /* 0x000fe20003f05270 */
[----:B------:R-:W-:-:S12]  /*15880*/  IMAD.MOV.U32 R14, RZ, RZ, RZ ;  /* 0x000000ffff0e7224 */ /* 0x000fd800078e00ff */
[----:B------:R-:W-:Y:S05]  /*15890*/  @!P0 BRA `(.L_x_1422) ;  /* 0x0000000000108947 */ /* 0x000fea0003800000 */
[----:B------:R-:W-:Y:S01]  /*158a0*/  UMOV UR4, 0xffffffff ;  /* 0xffffffff00047882 */ /* 0x000fe20000000000 */
[----:B------:R-:W-:Y:S02]  /*158b0*/  VIADD R12, R4, 0xffffffff ;  /* 0xffffffff040c7836 */ /* 0x000fe40000000000 */
[----:B------:R-:W-:Y:S05]  /*158c0*/  BRA.DIV UR4, `(.L_x_1423) ;  /* 0x0000004204787947 */ /* 0x000fea000b800000 */
[----:B------:R4:W0:Y:S02]  /*158d0*/  SHFL.IDX PT, R14, R6, R12, 0x1f ;  /* 0x00001f0c060e7589 */ /* 0x00082400000e0000 */
.L_x_1422:
[----:B------:R-:W5:Y:S01]  /*158e0*/  LDC.64 R2, c[0x0][0xc90] ;  /* 0x00032400ff027b82 */ /* 0x000f620000000a00 */
[----:B------:R-:W-:-:S04]  /*158f0*/  IMAD.IADD R19, R4, 0x1, R19 ;  /* 0x0000000104137824 */ /* 0x000fc800078e0213 */
[----:B-----5:R-:W-:-:S05]  /*15900*/  IMAD.WIDE R2, R19, 0x4, R2 ;  /* 0x0000000413027825 */ /* 0x020fca00078e0202 */
[----:B-1--4-:R1:W2:Y:S01]  /*15910*/  LDG.E R6, desc[UR36][R2.64] ;  /* 0x0000002402067981 */ /* 0x0122a2000c1e1900 */
[----:B0-----:R-:W-:Y:S02]  /*15920*/  IMAD R16, R14, R7, R16 ;  /* 0x000000070e107224 */ /* 0x001fe400078e0210 */
[----:B-1----:R-:W-:Y:S02]  /*15930*/  IMAD.MOV.U32 R2, RZ, RZ, RZ ;  /* 0x000000ffff027224 */ /* 0x002fe400078e00ff */
[----:B--23--:R-:W-:-:S05]  /*15940*/  IMAD R4, R5, R6, RZ ;  /* 0x0000000605047224 */ /* 0x00cfca00078e02ff */
[----:B------:R-:W-:-:S04]  /*15950*/  IABS R8, R4 ;  /* 0x0000000400087213 */ /* 0x000fc80000000000 */
[----:B------:R-:W0:Y:S08]  /*15960*/  I2F.RP R10, R8 ;  /* 0x00000008000a7306 */ /* 0x000e300000209400 */
[----:B0-----:R-:W0:Y:S02]  /*15970*/  MUFU.RCP R10, R10 ;  /* 0x0000000a000a7308 */ /* 0x001e240000001000 */
[----:B0-----:R-:W-:-:S06]  /*15980*/  VIADD R11, R10, 0xffffffe ;  /* 0x0ffffffe0a0b7836 */ /* 0x001fcc0000000000 */
[----:B------:R-:W0:Y:S02]  /*15990*/  F2I.FTZ.U32.TRUNC.NTZ R3, R11 ;  /* 0x0000000b00037305 */ /* 0x000e24000021f000 */
[----:B0-----:R-:W-:-:S04]  /*159a0*/  IMAD.MOV R9, RZ, RZ, -R3 ;  /* 0x000000ffff097224 */ /* 0x001fc800078e0a03 */
        /* <DEDUP_REMOVED lines=11> */
[----:B------:R-:W-:Y:S02]  /*15a60*/  @!P1 IMAD.IADD R3, R3, 0x1, -R8 ;  /* 0x0000000103039824 */ /* 0x000fe400078e0a08 */
[----:B------:R-:W-:Y:S01]  /*15a70*/  @!P1 VIADD R2, R2, 0x1 ;  /* 0x0000000102029836 */ /* 0x000fe20000000000 */
[----:B------:R-:W-:Y:S02]  /*15a80*/  ISETP.NE.AND P1, PT, R4, RZ, PT ;  /* 0x000000ff0400720c */ /* 0x000fe40003f25270 */
[----:B------:R-:W-:-:S13]  /*15a90*/  ISETP.GE.U32.AND P0, PT, R3, R8, PT ;  /* 0x000000080300720c */ /* 0x000fda0003f06070 */
[----:B------:R-:W-:-:S04]  /*15aa0*/  @P0 VIADD R2, R2, 0x1 ;  /* 0x0000000102020836 */ /* 0x000fc80000000000 */
[----:B------:R-:W-:Y:S01]  /*15ab0*/  @!P2 IMAD.MOV R2, RZ, RZ, -R2 ;  /* 0x000000ffff02a224 */ /* 0x000fe200078e0a02 */
[----:B------:R-:W-:-:S05]  /*15ac0*/  @!P1 LOP3.LUT R2, RZ, R4, RZ, 0x33, !PT ;  /* 0x00000004ff029212 */ /* 0x000fca00078e33ff */
[----:B------:R-:W-:Y:S02]  /*15ad0*/  IMAD R0, R6, R2, RZ ;  /* 0x0000000206007224 */ /* 0x000fe400078e02ff */
[----:B------:R-:W-:Y:S02]  /*15ae0*/  IMAD.MOV R2, RZ, RZ, -R2 ;  /* 0x000000ffff027224 */ /* 0x000fe400078e0a02 */
[----:B------:R-:W-:Y:S02]  /*15af0*/  IMAD.MOV R3, RZ, RZ, -R0 ;  /* 0x000000ffff037224 */ /* 0x000fe400078e0a00 */
[----:B------:R-:W-:-:S03]  /*15b00*/  IMAD R9, R4, R2, R9 ;  /* 0x0000000204097224 */ /* 0x000fc600078e0209 */
[----:B------:R-:W-:-:S04]  /*15b10*/  VIADDMNMX R6, R3, R7, R6, PT ;  /* 0x0000000703067246 */ /* 0x000fc80003800106 */
[-C--:B------:R-:W-:Y:S02]  /*15b20*/  IABS R7, R6.reuse ;  /* 0x0000000600077213 */ /* 0x080fe40000000000 */
[----:B------:R-:W-:Y:S02]  /*15b30*/  IABS R4, R6 ;  /* 0x0000000600047213 */ /* 0x000fe40000000000 */
[----:B------:R-:W0:Y:S03]  /*15b40*/  I2F.RP R8, R7 ;  /* 0x0000000700087306 */ /* 0x000e260000209400 */
[----:B------:R-:W-:-:S05]  /*15b50*/  IMAD.MOV R4, RZ, RZ, -R4 ;  /* 0x000000ffff047224 */ /* 0x000fca00078e0a04 */
[----:B0-----:R-:W0:Y:S02]  /*15b60*/  MUFU.RCP R8, R8 ;  /* 0x0000000800087308 */ /* 0x001e240000001000 */
[----:B0-----:R-:W-:-:S06]  /*15b70*/  IADD3 R3, R8, 0xffffffe, RZ ;  /* 0x0ffffffe08037810 */ /* 0x001fcc0007ffe0ff */
[----:B------:R-:W0:Y:S02]  /*15b80*/  F2I.FTZ.U32.TRUNC.NTZ R3, R3 ;  /* 0x0000000300037305 */ /* 0x000e24000021f000 */
[----:B0-----:R-:W-:-:S04]  /*15b90*/  IMAD.MOV R2, RZ, RZ, -R3 ;  /* 0x000000ffff027224 */ /* 0x001fc800078e0a03 */
[----:B------:R-:W-:Y:S02]  /*15ba0*/  IMAD R11, R2, R7, RZ ;  /* 0x00000007020b7224 */ /* 0x000fe400078e02ff */
[----:B------:R-:W-:-:S04]  /*15bb0*/  IMAD.MOV.U32 R2, RZ, RZ, RZ ;  /* 0x000000ffff027224 */ /* 0x000fc800078e00ff */
[----:B------:R-:W-:Y:S01]  /*15bc0*/  IMAD.HI.U32 R2, R3, R11, R2 ;  /* 0x0000000b03027227 */ /* 0x000fe200078e0002 */
[----:B------:R-:W-:Y:S02]  /*15bd0*/  IABS R11, R9 ;  /* 0x00000009000b7213 */ /* 0x000fe40000000000 */
[C---:B------:R-:W-:Y:S01]  /*15be0*/  LOP3.LUT R3, R9.reuse, R6, RZ, 0x3c, !PT ;  /* 0x0000000609037212 */ /* 0x040fe200078e3cff */
[----:B------:R-:W-:Y:S02]  /*15bf0*/  IMAD.IADD R9, R9, 0x1, R0 ;  /* 0x0000000109097824 */ /* 0x000fe400078e0200 */
[----:B------:R-:W-:Y:S01]  /*15c00*/  IMAD.HI.U32 R2, R2, R11, RZ ;  /* 0x0000000b02027227 */ /* 0x000fe200078e00ff */
[----:B------:R-:W-:-:S03]  /*15c10*/  ISETP.GE.AND P2, PT, R3, RZ, PT ;  /* 0x000000ff0300720c */ /* 0x000fc60003f46270 */
[----:B------:R-:W-:-:S05]  /*15c20*/  IMAD R4, R2, R4, R11 ;  /* 0x0000000402047224 */ /* 0x000fca00078e020b */
[----:B------:R-:W-:-:S13]  /*15c30*/  ISETP.GT.U32.AND P1, PT, R7, R4, PT ;  /* 0x000000040700720c */ /* 0x000fda0003f24070 */
[----:B------:R-:W-:Y:S02]  /*15c40*/  @!P1 IMAD.IADD R4, R4, 0x1, -R7 ;  /* 0x0000000104049824 */ /* 0x000fe400078e0a07 */
[----:B------:R-:W-:Y:S01]  /*15c50*/  @!P1 VIADD R2, R2, 0x1 ;  /* 0x0000000102029836 */ /* 0x000fe20000000000 */
[----:B------:R-:W-:Y:S02]  /*15c60*/  ISETP.NE.AND P1, PT, R6, RZ, PT ;  /* 0x000000ff0600720c */ /* 0x000fe40003f25270 */
[----:B------:R-:W-:-:S13]  /*15c70*/  ISETP.GE.U32.AND P0, PT, R4, R7, PT ;  /* 0x000000070400720c */ /* 0x000fda0003f06070 */
[----:B------:R-:W-:-:S04]  /*15c80*/  @P0 VIADD R2, R2, 0x1 ;  /* 0x0000000102020836 */ /* 0x000fc80000000000 */
[----:B------:R-:W-:Y:S01]  /*15c90*/  @!P2 IMAD.MOV R2, RZ, RZ, -R2 ;  /* 0x000000ffff02a224 */ /* 0x000fe200078e0a02 */
[----:B------:R-:W-:Y:S01]  /*15ca0*/  @!P1 LOP3.LUT R2, RZ, R6, RZ, 0x33, !PT ;  /* 0x00000006ff029212 */ /* 0x000fe200078e33ff */
[----:B------:R-:W-:-:S04]  /*15cb0*/  IMAD.MOV R6, RZ, RZ, -R6 ;  /* 0x000000ffff067224 */ /* 0x000fc800078e0a06 */
[----:B------:R-:W-:Y:S01]  /*15cc0*/  IMAD R18, R2, R6, R9 ;  /* 0x0000000602127224 */ /* 0x000fe200078e0209 */
[----:B------:R-:W-:-:S05]  /*15cd0*/  LOP3.LUT R2, RZ, R2, RZ, 0x33, !PT ;  /* 0x00000002ff027212 */ /* 0x000fca00078e33ff */
[----:B------:R-:W-:Y:S01]  /*15ce0*/  IMAD.IADD R17, R5, 0x1, R2 ;  /* 0x0000000105117824 */ /* 0x000fe200078e0202 */
[----:B------:R-:W-:Y:S06]  /*15cf0*/  BRA `(.L_x_1424) ;  /* 0x00000000001c7947 */ /* 0x000fec0003800000 */
.L_x_1416:
[----:B------:R-:W-:Y:S01]  /*15d00*/  UMOV UR4, URZ ;  /* 0x0000003f00047c82 */ /* 0x000fe20008000000 */
[----:B------:R-:W-:Y:S01]  /*15d10*/  UMOV UR5, URZ ;  /* 0x0000003f00057c82 */ /* 0x000fe20008000000 */
[----:B------:R-:W-:Y:S01]  /*15d20*/  ULDC UR6, c[0x0][0xc3c] ;  /* 0x00030f0000067ab9 */ /* 0x000fe20000000800 */
[----:B------:R-:W-:Y:S02]  /*15d30*/  IMAD.MOV.U32 R16, RZ, RZ, R0 ;  /* 0x000000ffff107224 */ /* 0x000fe400078e0000 */
[----:B------:R-:W-:Y:S02]  /*15d40*/  IMAD.U32 R17, RZ, RZ, UR4 ;  /* 0x00000004ff117e24 */ /* 0x000fe4000f8e00ff */
[----:B------:R-:W-:Y:S02]  /*15d50*/  IMAD.U32 R18, RZ, RZ, UR5 ;  /* 0x00000005ff127e24 */ /* 0x000fe4000f8e00ff */
[----:B------:R-:W-:-:S07]  /*15d60*/  IMAD.U32 R19, RZ, RZ, UR6 ;  /* 0x00000006ff137e24 */ /* 0x000fce000f8e00ff */
.L_x_1424:
[----:B------:R-:W2:Y:S01]  /*15d70*/  S2R R0, SR_TID.X ;  /* 0x0000000000007919 */ /* 0x000ea20000002100 */
        /* <DEDUP_REMOVED lines=9> */
.L_x_1413:
[----:B------:R-:W-:Y:S02]  /*15e10*/  ULDC UR4, c[0x0][0xc3c] ;  /* 0x00030f0000047ab9 */ /* 0x000fe40000000800 */
[----:B----4-:R-:W-:-:S13]  /*15e20*/  ISETP.GE.AND P0, PT, R19, UR4, PT ;  /* 0x0000000413007c0c */ /* 0x010fda000bf06270 */
[----:B------:R-:W-:Y:S05]  /*15e30*/  @!P0 BRA `(.L_x_1425) ;  /* 0xffffffb4000c8947 */ /* 0x000fea000383ffff */
[----:B------:R-:W-:Y:S05]  /*15e40*/  BSYNC B8 ;  /* 0x0000000000087941 */ /* 0x000fea0003800000 */
.L_x_1354:
[----:B--2---:R-:W2:Y:S01]  /*15e50*/  LDL.LU R0, [R1+0x14] ;  /* 0x0000140001007983 */ /* 0x004ea20000300800 */
[----:B------:R-:W-:Y:S01]  /*15e60*/  BSSY B0, `(.L_x_1426) ;  /* 0x000000b000007945 */ /* 0x000fe20003800000 */
[----:B------:R-:W4:Y:S01]  /*15e70*/  S2R R5, SR_CgaCtaId ;  /* 0x0000000000057919 */ /* 0x000f220000008800 */
[----:B--2---:R-:W-:-:S05]  /*15e80*/  VIADD R0, R0, 0x1 ;  /* 0x0000000100007836 */ /* 0x004fca0000000000 */
[----:B0-----:R-:W-:-:S04]  /*15e90*/  LEA.HI R2, R0, R0, RZ, 0x1 ;  /* 0x0000000000027211 */ /* 0x001fc800078f08ff */
[----:B------:R-:W-:Y:S02]  /*15ea0*/  LOP3.LUT R3, R2, 0xfffffffe, RZ, 0xc0, !PT ;  /* 0xfffffffe02037812 */ /* 0x000fe400078ec0ff */
[----:B------:R-:W-:-:S03]  /*15eb0*/  MOV R2, 0x400 ;  /* 0x0000040000027802 */ /* 0x000fc60000000f00 */
[----:B------:R-:W-:Y:S01]  /*15ec0*/  IMAD.IADD R0, R0, 0x1, -R3 ;  /* 0x0000000100007824 */ /* 0x000fe200078e0a03 */
[----:B----4-:R-:W-:-:S04]  /*15ed0*/  LEA R5, R5, R2, 0x18 ;  /* 0x0000000205057211 */ /* 0x010fc800078ec0ff */
[----:B------:R-:W-:-:S04]  /*15ee0*/  SHF.L.U32 R0, R0, 0x1f, RZ ;  /* 0x0000001f00007819 */ /* 0x000fc800000006ff */
[----:B------:R-:W0:Y:S02]  /*15ef0*/  SYNCS.PHASECHK.TRANS64.TRYWAIT P0, [R5+URZ+0x2a820], R0 ;  /* 0x02a82000050075a7 */ /* 0x000e24000800017f */
[----:B0-----:R-:W-:Y:S05]  /*15f00*/  @!P0 BRA `(.L_x_1427) ;  /* 0x0000003c000c8947 */ /* 0x001fea0003800000 */
.L_x_1545:
[----:B------:R-:W-:Y:S05]  /*15f10*/  BSYNC B0 ;  /* 0x0000000000007941 */ /* 0x000fea0003800000 */
.L_x_1426:
[----:B------:R-:W-:-:S03]  /*15f20*/  UMOV UR4, 0xffffffff ;  /* 0xffffffff00047882 */ /* 0x000fc60000000000 */
[----:B------:R-:W-:Y:S05]  /*15f30*/  BRA.DIV UR4, `(.L_x_1428) ;  /* 0x0000003e04147947 */ /* 0x000fea000b800000 */
[----:B0-----:R-:W0:Y:S02]  /*15f40*/  S2R R0, SR_TID.X ;  /* 0x0000000000007919 */ /* 0x001e240000002100 */
[----:B0-----:R-:W-:-:S04]  /*15f50*/  SHF.R.U32.HI R0, RZ, 0x5, R0 ;  /* 0x00000005ff007819 */ /* 0x001fc80000011600 */
[----:B------:R-:W-:-:S05]  /*15f60*/  LOP3.LUT R0, R0, 0x3, RZ, 0xc0, !PT ;  /* 0x0000000300007812 */ /* 0x000fca00078ec0ff */
[----:B------:R0:W2:Y:S02]  /*15f70*/  SHFL.IDX PT, R14, R0, RZ, 0x1f ;  /* 0x00001fff000e7589 */ /* 0x0000a400000e0000 */
.L_x_1548:
[----:B--2---:R-:W-:Y:S01]  /*15f80*/  ISETP.NE.AND P0, PT, R14, RZ, PT ;  /* 0x000000ff0e00720c */ /* 0x004fe20003f05270 */
[----:B------:R-:W-:-:S12]  /*15f90*/  BSSY B0, `(.L_x_1429) ;  /* 0x0000026000007945 */ /* 0x000fd80003800000 */
[----:B------:R-:W-:Y:S05]  /*15fa0*/  @P0 BRA `(.L_x_1430) ;  /* 0x0000000000900947 */ /* 0x000fea0003800000 */
[----:B------:R-:W-:-:S03]  /*15fb0*/  UMOV UR4, 0xffffffff ;  /* 0xffffffff00047882 */ /* 0x000fc60000000000 */
[----:B------:R-:W-:Y:S05]  /*15fc0*/  BRA.DIV UR4, `(.L_x_1431) ;  /* 0x0000003e04247947 */ /* 0x000fea000b800000 */
[----:B------:R-:W-:-:S13]  /*15fd0*/  ELECT P6, URZ, PT ;  /* 0x00000000003f782f */ /* 0x000fda00038c0000 */
.L_x_1551:
        /* <DEDUP_REMOVED lines=8> */
.L_x_1432:
[----:B------:R-:W-:Y:S01]  /*16060*/  IMAD R3, R25, 0x8, R5 ;  /* 0x0000000819037824 */ /* 0x000fe200078e0205 */
[----:B------:R-:W-:Y:S01]  /*16070*/  SHF.L.U32 R2, R27, 0x1f, RZ ;  /* 0x0000001f1b027819 */ /* 0x000fe200000006ff */
[----:B------:R-:W-:-:S03]  /*16080*/  VIADD R25, R25, 0x1 ;  /* 0x0000000119197836 */ /* 0x000fc60000000000 */
[----:B------:R-:W0:Y:S02]  /*16090*/  SYNCS.PHASECHK.TRANS64.TRYWAIT P1, [R3+URZ+0x2a840], R2 ;  /* 0x02a84002030075a7 */ /* 0x000e24000802017f */
[----:B------:R-:W-:-:S04]  /*160a0*/  ISETP.NE.AND P2, PT, R25, 0x2, PT ;  /* 0x000000021900780c */ /* 0x000fc80003f45270 */
[----:B------:R-:W-:Y:S01]  /*160b0*/  SEL R0, RZ, 0x1, P2 ;  /* 0x00000001ff007807 */ /* 0x000fe20001000000 */
[----:B0-----:R-:W-:Y:S08]  /*160c0*/  @!P1 BRA `(.L_x_1433) ;  /* 0x0000003c00049947 */ /* 0x001ff00003800000 */
.L_x_1552:
[----:B------:R-:W-:Y:S02]  /*160d0*/  SEL R25, R25, RZ, P2 ;  /* 0x000000ff19197207 */ /* 0x000fe40001000000 */
[----:B------:R-:W-:Y:S01]  /*160e0*/  LOP3.LUT R0, R27, R0, RZ, 0x3c, !PT ;  /* 0x000000001b007212 */ /* 0x000fe200078e3cff */
[----:B------:R-:W-:Y:S06]  /*160f0*/  @!P0 BRA `(.L_x_1434) ;  /* 0x0000000000048947 */ /* 0x000fec0003800000 */
[----:B------:R-:W-:Y:S01]  /*16100*/  BPT.TRAP 0x1 ;  /* 0x000000040000795c */ /* 0x000fe20000300000 */
.L_x_1434:
[----:B------:R-:W-:Y:S01]  /*16110*/  IMAD R25, R25, 0x8, R5 ;  /* 0x0000000819197824 */ /* 0x000fe200078e0205 */
[----:B------:R-:W-:-:S04]  /*16120*/  SHF.L.U32 R0, R0, 0x1f, RZ ;  /* 0x0000001f00007819 */ /* 0x000fc800000006ff */
[----:B------:R-:W2:Y:S02]  /*16130*/  SYNCS.PHASECHK.TRANS64.TRYWAIT P1, [R25+URZ+0x2a840], R0 ;  /* 0x02a84000190075a7 */ /* 0x000ea4000802017f */
[----:B--2---:R-:W-:Y:S05]  /*16140*/  @!P1 BRA `(.L_x_1435) ;  /* 0x0000003800f89947 */ /* 0x004fea0003800000 */
.L_x_1553:
[----:B------:R-:W-:Y:S05]  /*16150*/  @!P0 BRA `(.L_x_1436) ;  /* 0x0000000000048947 */ /* 0x000fea0003800000 */
[----:B------:R-:W-:Y:S01]  /*16160*/  BPT.TRAP 0x1 ;  /* 0x000000040000795c */ /* 0x000fe20000300000 */
.L_x_1436:
[----:B------:R-:W4:Y:S02]  /*16170*/  SYNCS.PHASECHK.TRANS64.TRYWAIT P1, [R3+URZ+0x2a860], R2 ;  /* 0x02a86002030075a7 */ /* 0x000f24000802017f */
[----:B----4-:R-:W-:Y:S05]  /*16180*/  @!P1 BRA `(.L_x_1437) ;  /* 0x0000003800fc9947 */ /* 0x010fea0003800000 */
.L_x_1554:
[----:B------:R-:W-:Y:S05]  /*16190*/  @!P0 BRA `(.L_x_1438) ;  /* 0x0000000000048947 */ /* 0x000fea0003800000 */
[----:B------:R-:W-:Y:S01]  /*161a0*/  BPT.TRAP 0x1 ;  /* 0x000000040000795c */ /* 0x000fe20000300000 */
.L_x_1438:
[----:B------:R0:W0:Y:S02]  /*161b0*/  SYNCS.PHASECHK.TRANS64.TRYWAIT P0, [R25+URZ+0x2a860], R0 ;  /* 0x02a86000190075a7 */ /* 0x000024000800017f */
[----:B0-----:R-:W-:Y:S05]  /*161c0*/  @!P0 NANOSLEEP.SYNCS 0x989680 ;  /* 0x009896800000895d */ /* 0x001fea0003900000 */
[----:B------:R-:W0:Y:S02]  /*161d0*/  @!P0 SYNCS.PHASECHK.TRANS64 P0, [R25+URZ+0x2a860], R0 ;  /* 0x02a86000190085a7 */ /* 0x000e24000800007f */
[----:B0-----:R-:W-:Y:S05]  /*161e0*/  @!P0 BRA `(.L_x_1438) ;  /* 0xfffffffc00f08947 */ /* 0x001fea000383ffff */
.L_x_1430:
[----:B------:R-:W-:Y:S05]  /*161f0*/  BSYNC B0 ;  /* 0x0000000000007941 */ /* 0x000fea0003800000 */
.L_x_1429:
[----:B------:R-:W-:Y:S05]  /*16200*/  EXIT ;  /* 0x000000000000794d */ /* 0x000fea0003800000 */
.L_x_1248:
[----:B0-----:R-:W-:-:S04]  /*16210*/  IMAD.U32 R3, RZ, RZ, UR40 ;  /* 0x00000028ff037e24 */ /* 0x001fc8000f8e00ff */
[----:B------:R0:W1:Y:S03]  /*16220*/  SYNCS.PHASECHK.TRANS64.TRYWAIT P1, [R3+URZ+0x2a800], R0 ;  /* 0x02a80000030075a7 */ /* 0x000066000802017f */
[----:B-1----:R-:W-:Y:S05]  /*16230*/  @!P1 NANOSLEEP.SYNCS 0x989680 ;  /* 0x009896800000995d */ /* 0x002fea0003900000 */
[----:B------:R-:W1:Y:S02]  /*16240*/  @!P1 SYNCS.PHASECHK.TRANS64 P1, [R3+URZ+0x2a800], R0 ;  /* 0x02a80000030095a7 */ /* 0x000e64000802007f */
[----:B-1----:R-:W-:Y:S05]  /*16250*/  @!P1 BRA `(.L_x_1248) ;  /* 0xfffffffc00ec9947 */ /* 0x002fea000383ffff */
[----:B------:R-:W-:Y:S05]  /*16260*/  BRA `(.L_x_1439) ;  /* 0xfffffeb400e07947 */ /* 0x000fea000383ffff */
.L_x_1252:
[----:B-1----:R1:W2:Y:S02]  /*16270*/  SYNCS.PHASECHK.TRANS64.TRYWAIT P1, [R15+URZ+0x2a830], R0 ;  /* 0x02a830000f0075a7 */ /* 0x0022a4000802017f */
[----:B--2---:R-:W-:Y:S05]  /*16280*/  @!P1 NANOSLEEP.SYNCS 0x989680 ;  /* 0x009896800000995d */ /* 0x004fea0003900000 */
[----:B------:R-:W2:Y:S02]  /*16290*/  @!P1 SYNCS.PHASECHK.TRANS64 P1, [R15+URZ+0x2a830], R0 ;  /* 0x02a830000f0095a7 */ /* 0x000ea4000802007f */
[----:B--2---:R-:W-:Y:S05]  /*162a0*/  @!P1 BRA `(.L_x_1252) ;  /* 0xfffffffc00f09947 */ /* 0x004fea000383ffff */
[----:B------:R-:W-:Y:S05]  /*162b0*/  BRA `(.L_x_1251) ;  /* 0xfffffeb400fc7947 */ /* 0x000fea000383ffff */
.L_x_1269:
[----:B-1----:R-:W-:-:S04]  /*162c0*/  IMAD.U32 R14, RZ, RZ, UR7 ;  /* 0x00000007ff0e7e24 */ /* 0x002fc8000f8e00ff */
[----:B------:R1:W2:Y:S03]  /*162d0*/  SYNCS.PHASECHK.TRANS64.TRYWAIT P1, [R14+URZ+0x2a830], R13 ;  /* 0x02a8300d0e0075a7 */ /* 0x0002a6000802017f */
[----:B--2---:R-:W-:Y:S05]  /*162e0*/  @!P1 NANOSLEEP.SYNCS 0x989680 ;  /* 0x009896800000995d */ /* 0x004fea0003900000 */
[----:B------:R-:W2:Y:S02]  /*162f0*/  @!P1 SYNCS.PHASECHK.TRANS64 P1, [R14+URZ+0x2a830], R13 ;  /* 0x02a8300d0e0095a7 */ /* 0x000ea4000802007f */
[----:B--2---:R-:W-:Y:S05]  /*16300*/  @!P1 BRA `(.L_x_1269) ;  /* 0xfffffffc00ec9947 */ /* 0x004fea000383ffff */
[----:B------:R-:W-:Y:S05]  /*16310*/  BRA `(.L_x_1268) ;  /* 0xfffffee800807947 */ /* 0x000fea000383ffff */
.L_x_1273:
[----:B01----:R-:W-:-:S04]  /*16320*/  IMAD.U32 R13, RZ, RZ, UR6 ;  /* 0x00000006ff0d7e24 */ /* 0x003fc8000f8e00ff */
[----:B------:R0:W1:Y:S03]  /*16330*/  SYNCS.PHASECHK.TRANS64.TRYWAIT P1, [R13+URZ+0x2a850], R0 ;  /* 0x02a850000d0075a7 */ /* 0x000066000802017f */
[----:B-1----:R-:W-:Y:S05]  /*16340*/  @!P1 NANOSLEEP.SYNCS 0x989680 ;  /* 0x009896800000995d */ /* 0x002fea0003900000 */
[----:B------:R-:W1:Y:S02]  /*16350*/  @!P1 SYNCS.PHASECHK.TRANS64 P1, [R13+URZ+0x2a850], R0 ;  /* 0x02a850000d0095a7 */ /* 0x000e64000802007f */
[----:B-1----:R-:W-:Y:S05]  /*16360*/  @!P1 BRA `(.L_x_1273) ;  /* 0xfffffffc00ec9947 */ /* 0x002fea000383ffff */
[----:B------:R-:W-:Y:S05]  /*16370*/  BRA `(.L_x_1272) ;  /* 0xfffffef000b07947 */ /* 0x000fea000383ffff */
.L_x_1292:
[----:B-1----:R-:W-:-:S04]  /*16380*/  IMAD.U32 R12, RZ, RZ, UR7 ;  /* 0x00000007ff0c7e24 */ /* 0x002fc8000f8e00ff */
[----:B------:R1:W2:Y:S03]  /*16390*/  SYNCS.PHASECHK.TRANS64.TRYWAIT P1, [R12+URZ+0x2a830], R11 ;  /* 0x02a8300b0c0075a7 */ /* 0x0002a6000802017f */
[----:B--2---:R-:W-:Y:S05]  /*163a0*/  @!P1 NANOSLEEP.SYNCS 0x989680 ;  /* 0x009896800000995d */ /* 0x004fea0003900000 */
[----:B------:R-:W2:Y:S02]  /*163b0*/  @!P1 SYNCS.PHASECHK.TRANS64 P1, [R12+URZ+0x2a830], R11 ;  /* 0x02a8300b0c0095a7 */ /* 0x000ea4000802007f */
[----:B--2---:R-:W-:Y:S05]  /*163c0*/  @!P1 BRA `(.L_x_1292) ;  /* 0xfffffffc00ec9947 */ /* 0x004fea000383ffff */
[----:B------:R-:W-:Y:S05]  /*163d0*/  BRA `(.L_x_1291) ;  /* 0xffffff1c00d47947 */ /* 0x000fea000383ffff */
.L_x_1296:
[----:B01----:R-:W-:-:S04]  /*163e0*/  IMAD.U32 R11, RZ, RZ, UR6 ;  /* 0x00000006ff0b7e24 */ /* 0x003fc8000f8e00ff */
[----:B------:R0:W1:Y:S03]  /*163f0*/  SYNCS.PHASECHK.TRANS64.TRYWAIT P1, [R11+URZ+0x2a850], R0 ;  /* 0x02a850000b0075a7 */ /* 0x000066000802017f */
[----:B-1----:R-:W-:Y:S05]  /*16400*/  @!P1 NANOSLEEP.SYNCS 0x989680 ;  /* 0x009896800000995d */ /* 0x002fea0003900000 */
[----:B------:R-:W1:Y:S02]  /*16410*/  @!P1 SYNCS.PHASECHK.TRANS64 P1, [R11+URZ+0x2a850], R0 ;  /* 0x02a850000b0095a7 */ /* 0x000e64000802007f */
[----:B-1----:R-:W-:Y:S05]  /*16420*/  @!P1 BRA `(.L_x_1296) ;  /* 0xfffffffc00ec9947 */ /* 0x002fea000383ffff */
[----:B------:R-:W-:Y:S05]  /*16430*/  BRA `(.L_x_1295) ;  /* 0xffffff2800047947 */ /* 0x000fea000383ffff */
.L_x_1304:
[----:B-1----:R-:W-:-:S04]  /*16440*/  IMAD.U32 R14, RZ, RZ, UR6 ;  /* 0x00000006ff0e7e24 */ /* 0x002fc8000f8e00ff */
[----:B------:R1:W2:Y:S03]  /*16450*/  SYNCS.PHASECHK.TRANS64.TRYWAIT P1, [R14+URZ+0x2a830], R11 ;  /* 0x02a8300b0e0075a7 */ /* 0x0002a6000802017f */
[----:B--2---:R-:W-:Y:S05]  /*16460*/  @!P1 NANOSLEEP.SYNCS 0x989680 ;  /* 0x009896800000995d */ /* 0x004fea0003900000 */
[----:B------:R-:W2:Y:S02]  /*16470*/  @!P1 SYNCS.PHASECHK.TRANS64 P1, [R14+URZ+0x2a830], R11 ;  /* 0x02a8300b0e0095a7 */ /* 0x000ea4000802007f */
[----:B--2---:R-:W-:Y:S05]  /*16480*/  @!P1 BRA `(.L_x_1304) ;  /* 0xfffffffc00ec9947 */ /* 0x004fea000383ffff */
[----:B------:R-:W-:Y:S05]  /*16490*/  BRA `(.L_x_1303) ;  /* 0xffffff4000507947 */ /* 0x000fea000383ffff */
.L_x_1308:
[----:B01----:R-:W-:-:S04]  /*164a0*/  IMAD.U32 R11, RZ, RZ, UR10 ;  /* 0x0000000aff0b7e24 */ /* 0x003fc8000f8e00ff */
[----:B------:R0:W1:Y:S03]  /*164b0*/  SYNCS.PHASECHK.TRANS64.TRYWAIT P1, [R11+URZ+0x2a850], R0 ;  /* 0x02a850000b0075a7 */ /* 0x000066000802017f */
[----:B-1----:R-:W-:Y:S05]  /*164c0*/  @!P1 NANOSLEEP.SYNCS 0x989680 ;  /* 0x009896800000995d */ /* 0x002fea0003900000 */
[----:B------:R-:W1:Y:S02]  /*164d0*/  @!P1 SYNCS.PHASECHK.TRANS64 P1, [R11+URZ+0x2a850], R0 ;  /* 0x02a850000b0095a7 */ /* 0x000e64000802007f */
[----:B-1----:R-:W-:Y:S05]  /*164e0*/  @!P1 BRA `(.L_x_1308) ;  /* 0xfffffffc00ec9947 */ /* 0x002fea000383ffff */
[----:B------:R-:W-:Y:S05]  /*164f0*/  BRA `(.L_x_1307) ;  /* 0xffffff4800807947 */ /* 0x000fea000383ffff */
.L_x_1323:
[----:B-1----:R-:W-:-:S04]  /*16500*/  IMAD.U32 R5, RZ, RZ, UR5 ;  /* 0x00000005ff057e24 */ /* 0x002fc8000f8e00ff */
[----:B------:R1:W2:Y:S03]  /*16510*/  SYNCS.PHASECHK.TRANS64.TRYWAIT P1, [R5+URZ+0x2a850], R0 ;  /* 0x02a85000050075a7 */ /* 0x0002a6000802017f */
[----:B--2---:R-:W-:Y:S05]  /*16520*/  @!P1 NANOSLEEP.SYNCS 0x989680 ;  /* 0x009896800000995d */ /* 0x004fea0003900000 */
[----:B------:R-:W2:Y:S02]  /*16530*/  @!P1 SYNCS.PHASECHK.TRANS64 P1, [R5+URZ+0x2a850], R0 ;  /* 0x02a85000050095a7 */ /* 0x000ea4000802007f */
[----:B--2---:R-:W-:Y:S05]  /*16540*/  @!P1 BRA `(.L_x_1323) ;  /* 0xfffffffc00ec9947 */ /* 0x004fea000383ffff */
[----:B------:R-:W-:Y:S05]  /*16550*/  BRA `(.L_x_1322) ;  /* 0xffffff7400ec7947 */ /* 0x000fea000383ffff */
.L_x_1374:
[----:B------:R-:W-:Y:S01]  /*16560*/  SHF.R.U32.HI R7, RZ, 0x5, R21 ;  /* 0x00000005ff077819 */ /* 0x000fe20000011615 */
[----:B------:R-:W-:Y:S01]  /*16570*/  BSSY B0, `(.L_x_1440) ;  /* 0x0000009000007945 */ /* 0x000fe20003800000 */
[----:B------:R-:W-:Y:S02]  /*16580*/  IMAD.MOV.U32 R12, RZ, RZ, RZ ;  /* 0x000000ffff0c7224 */ /* 0x000fe400078e00ff */
[----:B------:R-:W-:Y:S01]  /*16590*/  LOP3.LUT R7, R7, 0x3, RZ, 0xc0, !PT ;  /* 0x0000000307077812 */ /* 0x000fe200078ec0ff */
[----:B------:R-:W-:Y:S02]  /*165a0*/  IMAD.MOV.U32 R11, RZ, RZ, 0x1f ;  /* 0x0000001fff0b7424 */ /* 0x000fe400078e00ff */
[----:B------:R-:W-:Y:S02]  /*165b0*/  IMAD.MOV.U32 R15, RZ, RZ, -0x1 ;  /* 0xffffffffff0f7424 */ /* 0x000fe400078e00ff */
[----:B------:R-:W-:-:S07]  /*165c0*/  IMAD.MOV.U32 R13, RZ, RZ, R7 ;  /* 0x000000ffff0d7224 */ /* 0x000fce00078e0007 */
[----:B0----5:R-:W-:Y:S05]  /*165d0*/  WARPSYNC.COLLECTIVE R15, `(.L_x_1441) ;  /* 0x000000000f087348 */ /* 0x021fea0003c00000 */
[----:B------:R1:W2:Y:S02]  /*165e0*/  SHFL.IDX P6, R14, R13, R12, R11 ;  /* 0x0000000c0d0e7389 */ /* 0x0002a400000c000b */
[----:B012--5:R-:W-:Y:S01]  /*165f0*/  ENDCOLLECTIVE ;  /* 0x000000000000791b */ /* 0x027fe20003800000 */
.L_x_1441:
[----:B------:R-:W-:Y:S05]  /*16600*/  BSYNC B0 ;  /* 0x0000000000007941 */ /* 0x000fea0003800000 */
.L_x_1440:
[----:B------:R-:W-:Y:S05]  /*16610*/  BRA `(.L_x_1442) ;  /* 0xffffffbc00747947 */ /* 0x000fea000383ffff */
.L_x_1377:
[----:B-1----:R1:W2:Y:S02]  /*16620*/  SYNCS.PHASECHK.TRANS64.TRYWAIT P0, [R7+URZ+0x2a840], R2 ;  /* 0x02a84002070075a7 */ /* 0x0022a4000800017f */
[----:B--2---:R-:W-:Y:S05]  /*16630*/  @!P0 NANOSLEEP.SYNCS 0x989680 ;  /* 0x009896800000895d */ /* 0x004fea0003900000 */
[----:B------:R-:W2:Y:S02]  /*16640*/  @!P0 SYNCS.PHASECHK.TRANS64 P0, [R7+URZ+0x2a840], R2 ;  /* 0x02a84002070085a7 */ /* 0x000ea4000800007f */
[----:B--2---:R-:W-:Y:S05]  /*16650*/  @!P0 BRA `(.L_x_1377) ;  /* 0xfffffffc00f08947 */ /* 0x004fea000383ffff */
[----:B------:R-:W-:Y:S05]  /*16660*/  BRA `(.L_x_1443) ;  /* 0xffffffbc00f07947 */ /* 0x000fea000383ffff */
.L_x_1378:
        /* <DEDUP_REMOVED lines=8> */
.L_x_1445:
[----:B------:R-:W-:Y:S05]  /*166f0*/  BSYNC B0 ;  /* 0x0000000000007941 */ /* 0x000fea0003800000 */
.L_x_1444:
        /* <DEDUP_REMOVED lines=9> */
.L_x_1446:
[----:B------:R-:W-:Y:S02]  /*16790*/  IMAD.MOV.U32 R13, RZ, RZ, R0 ;  /* 0x000000ffff0d7224 */ /* 0x000fe400078e0000 */
[----:B------:R-:W-:Y:S02]  /*167a0*/  IMAD.MOV.U32 R12, RZ, RZ, 0x1 ;  /* 0x00000001ff0c7424 */ /* 0x000fe400078e00ff */
[----:B------:R-:W-:-:S07]  /*167b0*/  IMAD.MOV.U32 R3, RZ, RZ, R14 ;  /* 0x000000ffff037224 */ /* 0x000fce00078e000e */
[----:B------:R-:W-:Y:S05]  /*167c0*/  WARPSYNC.COLLECTIVE R15, `(.L_x_1447) ;  /* 0x000000000f087348 */ /* 0x000fea0003c00000 */
[----:B------:R0:W1:Y:S02]  /*167d0*/  SHFL.IDX P6, R14, R13, R12, R11 ;  /* 0x0000000c0d0e7389 */ /* 0x00006400000c000b */
[----:B01----:R-:W-:Y:S01]  /*167e0*/  ENDCOLLECTIVE ;  /* 0x000000000000791b */ /* 0x003fe20003800000 */
.L_x_1447:
[----:B------:R-:W-:-:S05]  /*167f0*/  @P0 LEA R3, P1, R9, R3, 0x1 ;  /* 0x0000000309030211 */ /* 0x000fca00078208ff */
[----:B------:R-:W-:Y:S01]  /*16800*/  @P0 IMAD.X R2, RZ, RZ, R2, P1 ;  /* 0x000000ffff020224 */ /* 0x000fe200008e0602 */
[----:B------:R-:W-:-:S04]  /*16810*/  ISETP.GE.AND P1, PT, R6, 0x11, PT ;  /* 0x000000110600780c */ /* 0x000fc80003f26270 */
        /* <DEDUP_REMOVED lines=14> */
.L_x_1448:
[----:B------:R-:W-:Y:S02]  /*16900*/  @P1 IMAD R8, R5, 0x2, R22 ;  /* 0x0000000205081824 */ /* 0x000fe400078e0216 */
[----:B------:R-:W-:Y:S02]  /*16910*/  IMAD.MOV.U32 R13, RZ, RZ, R0 ;  /* 0x000000ffff0d7224 */ /* 0x000fe400078e0000 */
[----:B------:R-:W-:Y:S02]  /*16920*/  IMAD.MOV.U32 R12, RZ, RZ, 0x2 ;  /* 0x00000002ff0c7424 */ /* 0x000fe400078e00ff */
[----:B------:R-:W-:-:S07]  /*16930*/  IMAD.MOV.U32 R3, RZ, RZ, R14 ;  /* 0x000000ffff037224 */ /* 0x000fce00078e000e */
[----:B------:R-:W-:Y:S05]  /*16940*/  WARPSYNC.COLLECTIVE R15, `(.L_x_1449) ;  /* 0x000000000f087348 */ /* 0x000fea0003c00000 */
[----:B------:R0:W1:Y:S02]  /*16950*/  SHFL.IDX P6, R14, R13, R12, R11 ;  /* 0x0000000c0d0e7389 */ /* 0x00006400000c000b */
[----:B01----:R-:W-:Y:S01]  /*16960*/  ENDCOLLECTIVE ;  /* 0x000000000000791b */ /* 0x003fe20003800000 */
.L_x_1449:
        /* <DEDUP_REMOVED lines=17> */
.L_x_1450:
[----:B------:R-:W-:Y:S02]  /*16a80*/  @P1 IMAD R8, R5, 0x2, R22 ;  /* 0x0000000205081824 */ /* 0x000fe400078e0216 */
[----:B------:R-:W-:Y:S02]  /*16a90*/  IMAD.MOV.U32 R13, RZ, RZ, R0 ;  /* 0x000000ffff0d7224 */ /* 0x000fe400078e0000 */
[----:B------:R-:W-:Y:S02]  /*16aa0*/  IMAD.MOV.U32 R12, RZ, RZ, 0x3 ;  /* 0x00000003ff0c7424 */ /* 0x000fe400078e00ff */
[----:B------:R-:W-:-:S07]  /*16ab0*/  IMAD.MOV.U32 R3, RZ, RZ, R14 ;  /* 0x000000ffff037224 */ /* 0x000fce00078e000e */
[----:B------:R-:W-:Y:S05]  /*16ac0*/  WARPSYNC.COLLECTIVE R15, `(.L_x_1451) ;  /* 0x000000000f087348 */ /* 0x000fea0003c00000 */
[----:B------:R0:W1:Y:S02]  /*16ad0*/  SHFL.IDX P6, R14, R13, R12, R11 ;  /* 0x0000000c0d0e7389 */ /* 0x00006400000c000b */
[----:B01----:R-:W-:Y:S01]  /*16ae0*/  ENDCOLLECTIVE ;  /* 0x000000000000791b */ /* 0x003fe20003800000 */
.L_x_1451:
        /* <DEDUP_REMOVED lines=17> */
.L_x_1452:
[----:B------:R-:W-:Y:S02]  /*16c00*/  @P1 IMAD R8, R5, 0x2, R22 ;  /* 0x0000000205081824 */ /* 0x000fe400078e0216 */
[----:B------:R-:W-:Y:S02]  /*16c10*/  IMAD.MOV.U32 R13, RZ, RZ, R0 ;  /* 0x000000ffff0d7224 */ /* 0x000fe400078e0000 */
[----:B------:R-:W-:Y:S02]  /*16c20*/  IMAD.MOV.U32 R12, RZ, RZ, 0x4 ;  /* 0x00000004ff0c7424 */ /* 0x000fe400078e00ff */
[----:B------:R-:W-:-:S07]  /*16c30*/  IMAD.MOV.U32 R3, RZ, RZ, R14 ;  /* 0x000000ffff037224 */ /* 0x000fce00078e000e */
[----:B------:R-:W-:Y:S05]  /*16c40*/  WARPSYNC.COLLECTIVE R15, `(.L_x_1453) ;  /* 0x000000000f087348 */ /* 0x000fea0003c00000 */
[----:B------:R0:W1:Y:S02]  /*16c50*/  SHFL.IDX P6, R14, R13, R12, R11 ;  /* 0x0000000c0d0e7389 */ /* 0x00006400000c000b */
[----:B01----:R-:W-:Y:S01]  /*16c60*/  ENDCOLLECTIVE ;  /* 0x000000000000791b */ /* 0x003fe20003800000 */
.L_x_1453:
        /* <DEDUP_REMOVED lines=17> */
.L_x_1454:
[----:B------:R-:W-:Y:S02]  /*16d80*/  @P1 IMAD R8, R5, 0x2, R22 ;  /* 0x0000000205081824 */ /* 0x000fe400078e0216 */
[----:B------:R-:W-:Y:S02]  /*16d90*/  IMAD.MOV.U32 R13, RZ, RZ, R0 ;  /* 0x000000ffff0d7224 */ /* 0x000fe400078e0000 */
[----:B------:R-:W-:Y:S02]  /*16da0*/  IMAD.MOV.U32 R12, RZ, RZ, 0x5 ;  /* 0x00000005ff0c7424 */ /* 0x000fe400078e00ff */
[----:B------:R-:W-:-:S07]  /*16db0*/  IMAD.MOV.U32 R3, RZ, RZ, R14 ;  /* 0x000000ffff037224 */ /* 0x000fce00078e000e */
[----:B------:R-:W-:Y:S05]  /*16dc0*/  WARPSYNC.COLLECTIVE R15, `(.L_x_1455) ;  /* 0x000000000f087348 */ /* 0x000fea0003c00000 */
[----:B------:R0:W1:Y:S02]  /*16dd0*/  SHFL.IDX P6, R14, R13, R12, R11 ;  /* 0x0000000c0d0e7389 */ /* 0x00006400000c000b */
[----:B01----:R-:W-:Y:S01]  /*16de0*/  ENDCOLLECTIVE ;  /* 0x000000000000791b */ /* 0x003fe20003800000 */
.L_x_1455:
        /* <DEDUP_REMOVED lines=10> */
.L_x_1456:
[----:B------:R-:W-:Y:S01]  /*16e90*/  @!PT LDS RZ, [RZ] ;  /* 0x00000000fffff984 */ /* 0x000fe20000000800 */
[----:B------:R-:W-:Y:S01]  /*16ea0*/  @!PT LDS RZ, [RZ] ;  /* 0x00000000fffff984 */ /* 0x000fe20000000800 */
[----:B------:R-:W-:Y:S01]  /*16eb0*/  @!PT LDS RZ, [RZ] ;  /* 0x00000000fffff984 */ /* 0x000fe20000000800 */
[----:B------:R-:W-:Y:S04]  /*16ec0*/  @P1 LDGSTS.E.BYPASS.LTC128B.128 [R8+0x1a400], desc[UR36][R2.64], !P4 ;  /* 0x1a40000002081fae */ /* 0x000fe8000e101d64 */
[----:B------:R-:W-:Y:S04]  /*16ed0*/  @P1 LDGSTS.E.BYPASS.LTC128B.128 [R8+0x1d400], desc[UR36][R2.64+0x80], !P3 ;  /* 0x1d40008002081fae */ /* 0x000fe8000d901d64 */
[----:B------:R0:W-:Y:S02]  /*16ee0*/  @P1 LDGSTS.E.BYPASS.LTC128B.128 [R8+0x20400], desc[UR36][R2.64+0x100], !P2 ;  /* 0x2040010002081fae */ /* 0x0001e4000d101d64 */
[----:B0-----:R-:W-:Y:S01]  /*16ef0*/  IMAD.MOV.U32 R2, RZ, RZ, R14 ;  /* 0x000000ffff027224 */ /* 0x001fe200078e000e */
[----:B------:R-:W-:Y:S06]  /*16f00*/  BRA `(.L_x_1457) ;  /* 0xffffffbc004c7947 */ /* 0x000fec000383ffff */
.L_x_1383:
[----:B------:R-:W-:Y:S02]  /*16f10*/  IMAD.MOV.U32 R13, RZ, RZ, R4 ;  /* 0x000000ffff0d7224 */ /* 0x000fe400078e0004 */
[----:B------:R-:W-:Y:S02]  /*16f20*/  IMAD.MOV.U32 R12, RZ, RZ, RZ ;  /* 0x000000ffff0c7224 */ /* 0x000fe400078e00ff */
[----:B------:R-:W-:Y:S02]  /*16f30*/  IMAD.MOV.U32 R11, RZ, RZ, 0x181f ;  /* 0x0000181fff0b7424 */ /* 0x000fe400078e00ff */
[----:B------:R-:W-:Y:S02]  /*16f40*/  IMAD.MOV.U32 R15, RZ, RZ, -0x1 ;  /* 0xffffffffff0f7424 */ /* 0x000fe400078e00ff */
[----:B------:R-:W-:Y:S02]  /*16f50*/  IMAD R29, R29, R6, RZ ;  /* 0x000000061d1d7224 */ /* 0x000fe400078e02ff */
[----:B------:R-:W-:-:S07]  /*16f60*/  IMAD.IADD R26, R8, 0x1, R26 ;  /* 0x00000001081a7824 */ /* 0x000fce00078e021a */
[----:B------:R-:W-:Y:S05]  /*16f70*/  WARPSYNC.COLLECTIVE R15, `(.L_x_1458) ;  /* 0x000000000f087348 */ /* 0x000fea0003c00000 */
[----:B------:R0:W1:Y:S02]  /*16f80*/  SHFL.IDX P6, R14, R13, R12, R11 ;  /* 0x0000000c0d0e7389 */ /* 0x00006400000c000b */
[----:B01----:R-:W-:Y:S01]  /*16f90*/  ENDCOLLECTIVE ;  /* 0x000000000000791b */ /* 0x003fe20003800000 */
.L_x_1458:
[C---:B------:R-:W-:Y:S01]  /*16fa0*/  VIADD R6, R26.reuse, 0x10 ;  /* 0x000000101a067836 */ /* 0x040fe20000000000 */
[----:B------:R-:W-:Y:S01]  /*16fb0*/  ISETP.GE.AND P1, PT, R26, R29, PT ;  /* 0x0000001d1a00720c */ /* 0x000fe20003f26270 */
[----:B------:R-:W-:Y:S02]  /*16fc0*/  IMAD.MOV.U32 R13, RZ, RZ, R0 ;  /* 0x000000ffff0d7224 */ /* 0x000fe400078e0000 */
[----:B------:R-:W-:-:S10]  /*16fd0*/  IMAD.MOV.U32 R2, RZ, RZ, R14 ;  /* 0x000000ffff027224 */ /* 0x000fd400078e000e */
[----:B------:R-:W-:Y:S05]  /*16fe0*/  WARPSYNC.COLLECTIVE R15, `(.L_x_1459) ;  /* 0x000000000f087348 */ /* 0x000fea0003c00000 */
[----:B------:R0:W1:Y:S02]  /*16ff0*/  SHFL.IDX P6, R14, R13, R12, R11 ;  /* 0x0000000c0d0e7389 */ /* 0x00006400000c000b */
[----:B01----:R-:W-:Y:S01]  /*17000*/  ENDCOLLECTIVE ;  /* 0x000000000000791b */ /* 0x003fe20003800000 */
.L_x_1459:
[----:B------:R-:W-:Y:S02]  /*17010*/  IMAD.MOV.U32 R13, RZ, RZ, R4 ;  /* 0x000000ffff0d7224 */ /* 0x000fe400078e0004 */
[----:B------:R-:W-:Y:S02]  /*17020*/  IMAD.MOV.U32 R12, RZ, RZ, 0x1 ;  /* 0x00000001ff0c7424 */ /* 0x000fe400078e00ff */
[----:B------:R-:W-:-:S07]  /*17030*/  IMAD.MOV.U32 R3, RZ, RZ, R14 ;  /* 0x000000ffff037224 */ /* 0x000fce00078e000e */
[----:B------:R-:W-:Y:S05]  /*17040*/  WARPSYNC.COLLECTIVE R15, `(.L_x_1460) ;  /* 0x000000000f087348 */ /* 0x000fea0003c00000 */
[----:B------:R0:W1:Y:S02]  /*17050*/  SHFL.IDX P6, R14, R13, R12, R11 ;  /* 0x0000000c0d0e7389 */ /* 0x00006400000c000b */
[----:B01----:R-:W-:Y:S01]  /*17060*/  ENDCOLLECTIVE ;  /* 0x000000000000791b */ /* 0x003fe20003800000 */
.L_x_1460:
[----:B------:R-:W-:-:S05]  /*17070*/  @!P1 LEA R5, P4, R7, R3, 0x1 ;  /* 0x0000000307059211 */ /* 0x000fca00078808ff */
[----:B------:R-:W-:Y:S02]  /*17080*/  @!P1 IMAD.X R3, RZ, RZ, R2, P4 ;  /* 0x000000ffff039224 */ /* 0x000fe400020e0602 */
        /* <DEDUP_REMOVED lines=13> */
.L_x_1461:
[----:B------:R-:W-:Y:S02]  /*17160*/  IMAD.MOV.U32 R13, RZ, RZ, R4 ;  /* 0x000000ffff0d7224 */ /* 0x000fe400078e0004 */
[----:B------:R-:W-:Y:S02]  /*17170*/  IMAD.MOV.U32 R12, RZ, RZ, 0x2 ;  /* 0x00000002ff0c7424 */ /* 0x000fe400078e00ff */
[----:B------:R-:W-:-:S07]  /*17180*/  IMAD.MOV.U32 R3, RZ, RZ, R14 ;  /* 0x000000ffff037224 */ /* 0x000fce00078e000e */
[----:B------:R-:W-:Y:S05]  /*17190*/  WARPSYNC.COLLECTIVE R15, `(.L_x_1462) ;  /* 0x000000000f087348 */ /* 0x000fea0003c00000 */
[----:B------:R0:W1:Y:S02]  /*171a0*/  SHFL.IDX P6, R14, R13, R12, R11 ;  /* 0x0000000c0d0e7389 */ /* 0x00006400000c000b */
[----:B01----:R-:W-:Y:S01]  /*171b0*/  ENDCOLLECTIVE ;  /* 0x000000000000791b */ /* 0x003fe20003800000 */
.L_x_1462:
[----:B------:R-:W-:-:S05]  /*171c0*/  @!P1 LEA R5, P4, R7, R3, 0x1 ;  /* 0x0000000307059211 */ /* 0x000fca00078808ff */
[----:B------:R-:W-:Y:S02]  /*171d0*/  @!P1 IMAD.X R6, RZ, RZ, R2, P4 ;  /* 0x000000ffff069224 */ /* 0x000fe400020e0602 */
[----:B------:R-:W-:Y:S02]  /*171e0*/  @!P1 IMAD.MOV.U32 R2, RZ, RZ, R5 ;  /* 0x000000ffff029224 */ /* 0x000fe400078e0005 */
[----:B------:R-:W-:Y:S01]  /*171f0*/  @!P1 IMAD.MOV.U32 R3, RZ, RZ, R6 ;  /* 0x000000ffff039224 */ /* 0x000fe200078e0006 */
[----:B------:R-:W-:Y:S01]  /*17200*/  IADD3 R6, R26, 0x20, RZ ;  /* 0x000000201a067810 */ /* 0x000fe20007ffe0ff */
        /* <DEDUP_REMOVED lines=12> */
.L_x_1463:
[----:B------:R-:W-:Y:S02]  /*172d0*/  IMAD.MOV.U32 R13, RZ, RZ, R4 ;  /* 0x000000ffff0d7224 */ /* 0x000fe400078e0004 */
[----:B------:R-:W-:Y:S02]  /*172e0*/  IMAD.MOV.U32 R12, RZ, RZ, 0x3 ;  /* 0x00000003ff0c7424 */ /* 0x000fe400078e00ff */
[----:B------:R-:W-:-:S07]  /*172f0*/  IMAD.MOV.U32 R3, RZ, RZ, R14 ;  /* 0x000000ffff037224 */ /* 0x000fce00078e000e */
[----:B------:R-:W-:Y:S05]  /*17300*/  WARPSYNC.COLLECTIVE R15, `(.L_x_1464) ;  /* 0x000000000f087348 */ /* 0x000fea0003c00000 */
[----:B------:R0:W1:Y:S02]  /*17310*/  SHFL.IDX P6, R14, R13, R12, R11 ;  /* 0x0000000c0d0e7389 */ /* 0x00006400000c000b */
[----:B01----:R-:W-:Y:S01]  /*17320*/  ENDCOLLECTIVE ;  /* 0x000000000000791b */ /* 0x003fe20003800000 */
.L_x_1464:
[----:B------:R-:W-:-:S05]  /*17330*/  @!P1 LEA R5, P4, R7, R3, 0x1 ;  /* 0x0000000307059211 */ /* 0x000fca00078808ff */
[----:B------:R-:W-:Y:S02]  /*17340*/  @!P1 IMAD.X R6, RZ, RZ, R2, P4 ;  /* 0x000000ffff069224 */ /* 0x000fe400020e0602 */
[----:B------:R-:W-:Y:S02]  /*17350*/  @!P1 IMAD.MOV.U32 R2, RZ, RZ, R5 ;  /* 0x000000ffff029224 */ /* 0x000fe400078e0005 */
[----:B------:R-:W-:Y:S02]  /*17360*/  @!P1 IMAD.MOV.U32 R3, RZ, RZ, R6 ;  /* 0x000000ffff039224 */ /* 0x000fe400078e0006 */
[----:B------:R-:W-:Y:S02]  /*17370*/  IMAD.MOV.U32 R13, RZ, RZ, R0 ;  /* 0x000000ffff0d7224 */ /* 0x000fe400078e0000 */
[----:B------:R-:W-:Y:S01]  /*17380*/  VIADD R6, R26, 0x30 ;  /* 0x000000301a067836 */ /* 0x000fe20000000000 */
        /* <DEDUP_REMOVED lines=11> */
.L_x_1465:
[----:B------:R-:W-:Y:S02]  /*17440*/  IMAD.MOV.U32 R13, RZ, RZ, R4 ;  /* 0x000000ffff0d7224 */ /* 0x000fe400078e0004 */
[----:B------:R-:W-:Y:S02]  /*17450*/  IMAD.MOV.U32 R12, RZ, RZ, 0x4 ;  /* 0x00000004ff0c7424 */ /* 0x000fe400078e00ff */
[----:B------:R-:W-:-:S07]  /*17460*/  IMAD.MOV.U32 R3, RZ, RZ, R14 ;  /* 0x000000ffff037224 */ /* 0x000fce00078e000e */
[----:B------:R-:W-:Y:S05]  /*17470*/  WARPSYNC.COLLECTIVE R15, `(.L_x_1466) ;  /* 0x000000000f087348 */ /* 0x000fea0003c00000 */
[----:B------:R0:W1:Y:S02]  /*17480*/  SHFL.IDX P6, R14, R13, R12, R11 ;  /* 0x0000000c0d0e7389 */ /* 0x00006400000c000b */
[----:B01----:R-:W-:Y:S01]  /*17490*/  ENDCOLLECTIVE ;  /* 0x000000000000791b */ /* 0x003fe20003800000 */
.L_x_1466:
        /* <DEDUP_REMOVED lines=17> */
.L_x_1467:
[----:B------:R-:W-:Y:S02]  /*175b0*/  IMAD.MOV.U32 R13, RZ, RZ, R4 ;  /* 0x000000ffff0d7224 */ /* 0x000fe400078e0004 */
[----:B------:R-:W-:Y:S02]  /*175c0*/  IMAD.MOV.U32 R12, RZ, RZ, 0x5 ;  /* 0x00000005ff0c7424 */ /* 0x000fe400078e00ff */
[----:B------:R-:W-:-:S07]  /*175d0*/  IMAD.MOV.U32 R3, RZ, RZ, R14 ;  /* 0x000000ffff037224 */ /* 0x000fce00078e000e */
[----:B------:R-:W-:Y:S05]  /*175e0*/  WARPSYNC.COLLECTIVE R15, `(.L_x_1468) ;  /* 0x000000000f087348 */ /* 0x000fea0003c00000 */
[----:B------:R0:W1:Y:S02]  /*175f0*/  SHFL.IDX P6, R14, R13, R12, R11 ;  /* 0x0000000c0d0e7389 */ /* 0x00006400000c000b */
[----:B01----:R-:W-:Y:S01]  /*17600*/  ENDCOLLECTIVE ;  /* 0x000000000000791b */ /* 0x003fe20003800000 */
.L_x_1468:
        /* <DEDUP_REMOVED lines=17> */
.L_x_1469:
[----:B------:R-:W-:Y:S02]  /*17720*/  IMAD.MOV.U32 R13, RZ, RZ, R4 ;  /* 0x000000ffff0d7224 */ /* 0x000fe400078e0004 */
[----:B------:R-:W-:Y:S02]  /*17730*/  IMAD.MOV.U32 R12, RZ, RZ, 0x6 ;  /* 0x00000006ff0c7424 */ /* 0x000fe400078e00ff */
[----:B------:R-:W-:-:S07]  /*17740*/  IMAD.MOV.U32 R3, RZ, RZ, R14 ;  /* 0x000000ffff037224 */ /* 0x000fce00078e000e */
[----:B------:R-:W-:Y:S05]  /*17750*/  WARPSYNC.COLLECTIVE R15, `(.L_x_1470) ;  /* 0x000000000f087348 */ /* 0x000fea0003c00000 */
[----:B------:R0:W1:Y:S02]  /*17760*/  SHFL.IDX P6, R14, R13, R12, R11 ;  /* 0x0000000c0d0e7389 */ /* 0x00006400000c000b */
[----:B01----:R-:W-:Y:S01]  /*17770*/  ENDCOLLECTIVE ;  /* 0x000000000000791b */ /* 0x003fe20003800000 */
.L_x_1470:
        /* <DEDUP_REMOVED lines=17> */
.L_x_1471:
[----:B------:R-:W-:Y:S02]  /*17890*/  IMAD.MOV.U32 R13, RZ, RZ, R4 ;  /* 0x000000ffff0d7224 */ /* 0x000fe400078e0004 */
[----:B------:R-:W-:Y:S02]  /*178a0*/  IMAD.MOV.U32 R12, RZ, RZ, 0x7 ;  /* 0x00000007ff0c7424 */ /* 0x000fe400078e00ff */
[----:B------:R-:W-:-:S07]  /*178b0*/  IMAD.MOV.U32 R3, RZ, RZ, R14 ;  /* 0x000000ffff037224 */ /* 0x000fce00078e000e */
[----:B------:R-:W-:Y:S05]  /*178c0*/  WARPSYNC.COLLECTIVE R15, `(.L_x_1472) ;  /* 0x000000000f087348 */ /* 0x000fea0003c00000 */
[----:B------:R0:W1:Y:S02]  /*178d0*/  SHFL.IDX P6, R14, R13, R12, R11 ;  /* 0x0000000c0d0e7389 */ /* 0x00006400000c000b */
[----:B01----:R-:W-:Y:S01]  /*178e0*/  ENDCOLLECTIVE ;  /* 0x000000000000791b */ /* 0x003fe20003800000 */
.L_x_1472:
[----:B------:R-:W-:-:S05]  /*178f0*/  @!P1 LEA R5, P4, R7, R3, 0x1 ;  /* 0x0000000307059211 */ /* 0x000fca00078808ff */
[----:B------:R-:W-:Y:S02]  /*17900*/  @!P1 IMAD.X R6, RZ, RZ, R2, P4 ;  /* 0x000000ffff069224 */ /* 0x000fe400020e0602 */
[----:B------:R-:W-:Y:S02]  /*17910*/  @!P1 IMAD.MOV.U32 R2, RZ, RZ, R5 ;  /* 0x000000ffff029224 */ /* 0x000fe400078e0005 */
[----:B------:R-:W-:Y:S01]  /*17920*/  @!P1 IMAD.MOV.U32 R3, RZ, RZ, R6 ;  /* 0x000000ffff039224 */ /* 0x000fe200078e0006 */
[----:B------:R-:W-:-:S04]  /*17930*/  MOV R13, R0 ;  /* 0x00000000000d7202 */ /* 0x000fc80000000f00 */
        /* <DEDUP_REMOVED lines=10> */
.L_x_1473:
[----:B------:R-:W-:Y:S05]  /*179e0*/  BRA `(.L_x_1474) ;  /* 0xffffffbc00ac7947 */ /* 0x000fea000383ffff */
.L_x_1388:
[----:B0-----:R0:W1:Y:S02]  /*179f0*/  SYNCS.PHASECHK.TRANS64.TRYWAIT P0, [R22+URZ+0x2a820], R3 ;  /* 0x02a82003160075a7 */ /* 0x001064000800017f */
[----:B-1----:R-:W-:Y:S05]  /*17a00*/  @!P0 NANOSLEEP.SYNCS 0x989680 ;  /* 0x009896800000895d */ /* 0x002fea0003900000 */
[----:B------:R-:W1:Y:S02]  /*17a10*/  @!P0 SYNCS.PHASECHK.TRANS64 P0, [R22+URZ+0x2a820], R3 ;  /* 0x02a82003160085a7 */ /* 0x000e64000800007f */
[----:B-1----:R-:W-:Y:S05]  /*17a20*/  @!P0 BRA `(.L_x_1388) ;  /* 0xfffffffc00f08947 */ /* 0x002fea000383ffff */
[----:B------:R-:W-:Y:S05]  /*17a30*/  BRA `(.L_x_1475) ;  /* 0xffffffc000247947 */ /* 0x000fea000383ffff */
.L_x_1393:
[----:B0-----:R0:W1:Y:S02]  /*17a40*/  SYNCS.PHASECHK.TRANS64.TRYWAIT P0, [R6+URZ+0x2a840], R3 ;  /* 0x02a84003060075a7 */ /* 0x001064000800017f */
[----:B-1----:R-:W-:Y:S05]  /*17a50*/  @!P0 NANOSLEEP.SYNCS 0x989680 ;  /* 0x009896800000895d */ /* 0x002fea0003900000 */
[----:B------:R-:W1:Y:S02]  /*17a60*/  @!P0 SYNCS.PHASECHK.TRANS64 P0, [R6+URZ+0x2a840], R3 ;  /* 0x02a84003060085a7 */ /* 0x000e64000800007f */
[----:B-1----:R-:W-:Y:S05]  /*17a70*/  @!P0 BRA `(.L_x_1393) ;  /* 0xfffffffc00f08947 */ /* 0x002fea000383ffff */
[----:B------:R-:W-:Y:S05]  /*17a80*/  BRA `(.L_x_1476) ;  /* 0xffffffc000ec7947 */ /* 0x000fea000383ffff */
.L_x_1394:
        /* <DEDUP_REMOVED lines=8> */
.L_x_1478:
[----:B------:R-:W-:Y:S05]  /*17b10*/  BSYNC B1 ;  /* 0x0000000000017941 */ /* 0x000fea0003800000 */
.L_x_1477:
[----:B------:R-:W0:Y:S01]  /*17b20*/  S2R R34, SR_TID.X ;  /* 0x0000000000227919 */ /* 0x000e220000002100 */
[----:B------:R-:W-:Y:S02]  /*17b30*/  IMAD.MOV.U32 R13, RZ, RZ, R9 ;  /* 0x000000ffff0d7224 */ /* 0x000fe400078e0009 */
[----:B------:R-:W-:Y:S02]  /*17b40*/  IMAD.MOV.U32 R12, RZ, RZ, RZ ;  /* 0x000000ffff0c7224 */ /* 0x000fe400078e00ff */
[----:B------:R-:W-:Y:S02]  /*17b50*/  IMAD.MOV.U32 R11, RZ, RZ, 0x181f ;  /* 0x0000181fff0b7424 */ /* 0x000fe400078e00ff */
[----:B------:R-:W-:Y:S02]  /*17b60*/  IMAD.MOV.U32 R15, RZ, RZ, -0x1 ;  /* 0xffffffffff0f7424 */ /* 0x000fe400078e00ff */
[----:B------:R-:W-:Y:S02]  /*17b70*/  IMAD.MOV.U32 R3, RZ, RZ, R14 ;  /* 0x000000ffff037224 */ /* 0x000fe400078e000e */
[----:B------:R-:W-:-:S07]  /*17b80*/  IMAD R4, R4, 0x2, R22 ;  /* 0x0000000204047824 */ /* 0x000fce00078e0216 */
[----:B0-----:R-:W-:Y:S05]  /*17b90*/  WARPSYNC.COLLECTIVE R15, `(.L_x_1479) ;  /* 0x000000000f087348 */ /* 0x001fea0003c00000 */
[----:B------:R1:W2:Y:S02]  /*17ba0*/  SHFL.IDX P6, R14, R13, R12, R11 ;  /* 0x0000000c0d0e7389 */ /* 0x0002a400000c000b */
[----:B012---:R-:W-:Y:S01]  /*17bb0*/  ENDCOLLECTIVE ;  /* 0x000000000000791b */ /* 0x007fe20003800000 */
.L_x_1479:
[----:B------:R-:W-:Y:S02]  /*17bc0*/  IMAD.MOV.U32 R13, RZ, RZ, R5 ;  /* 0x000000ffff0d7224 */ /* 0x000fe400078e0005 */
[----:B------:R-:W-:Y:S02]  /*17bd0*/  IMAD.MOV.U32 R12, RZ, RZ, 0x1 ;  /* 0x00000001ff0c7424 */ /* 0x000fe400078e00ff */
[----:B------:R-:W-:Y:S02]  /*17be0*/  IMAD.SHL.U32 R34, R34, 0x8, RZ ;  /* 0x0000000822227824 */ /* 0x000fe400078e00ff */
[----:B------:R-:W-:-:S03]  /*17bf0*/  IMAD.MOV.U32 R2, RZ, RZ, R14 ;  /* 0x000000ffff027224 */ /* 0x000fc600078e000e */
[----:B------:R-:W-:-:S07]  /*17c00*/  LOP3.LUT R34, R34, 0x38, RZ, 0xc0, !PT ;  /* 0x0000003822227812 */ /* 0x000fce00078ec0ff */
[----:B------:R-:W-:Y:S05]  /*17c10*/  WARPSYNC.COLLECTIVE R15, `(.L_x_1480) ;  /* 0x000000000f087348 */ /* 0x000fea0003c00000 */
[----:B------:R0:W1:Y:S02]  /*17c20*/  SHFL.IDX P6, R14, R13, R12, R11 ;  /* 0x0000000c0d0e7389 */ /* 0x00006400000c000b */
[----:B01----:R-:W-:Y:S01]  /*17c30*/  ENDCOLLECTIVE ;  /* 0x000000000000791b */ /* 0x003fe20003800000 */
.L_x_1480:
[----:B------:R-:W-:-:S05]  /*17c40*/  IMAD.SHL.U32 R0, R34, 0x2, RZ ;  /* 0x0000000222007824 */ /* 0x000fca00078e00ff */
        /* <DEDUP_REMOVED lines=13> */
.L_x_1481:
[----:B------:R-:W-:Y:S02]  /*17d20*/  IMAD.MOV.U32 R13, RZ, RZ, R5 ;  /* 0x000000ffff0d7224 */ /* 0x000fe400078e0005 */
[----:B------:R-:W-:Y:S02]  /*17d30*/  IMAD.MOV.U32 R12, RZ, RZ, 0x2 ;  /* 0x00000002ff0c7424 */ /* 0x000fe400078e00ff */
[----:B------:R-:W-:-:S07]  /*17d40*/  IMAD.MOV.U32 R2, RZ, RZ, R14 ;  /* 0x000000ffff027224 */ /* 0x000fce00078e000e */
[----:B------:R-:W-:Y:S05]  /*17d50*/  WARPSYNC.COLLECTIVE R15, `(.L_x_1482) ;  /* 0x000000000f087348 */ /* 0x000fea0003c00000 */
[----:B------:R0:W1:Y:S02]  /*17d60*/  SHFL.IDX P6, R14, R13, R12, R11 ;  /* 0x0000000c0d0e7389 */ /* 0x00006400000c000b */
[----:B01----:R-:W-:Y:S01]  /*17d70*/  ENDCOLLECTIVE ;  /* 0x000000000000791b */ /* 0x003fe20003800000 */
.L_x_1482:
        /* <DEDUP_REMOVED lines=13> */
.L_x_1483:
[----:B------:R-:W-:Y:S02]  /*17e50*/  IMAD.MOV.U32 R13, RZ, RZ, R5 ;  /* 0x000000ffff0d7224 */ /* 0x000fe400078e0005 */
[----:B------:R-:W-:Y:S02]  /*17e60*/  IMAD.MOV.U32 R12, RZ, RZ, 0x3 ;  /* 0x00000003ff0c7424 */ /* 0x000fe400078e00ff */
[----:B------:R-:W-:-:S07]  /*17e70*/  IMAD.MOV.U32 R2, RZ, RZ, R14 ;  /* 0x000000ffff027224 */ /* 0x000fce00078e000e */
[----:B------:R-:W-:Y:S05]  /*17e80*/  WARPSYNC.COLLECTIVE R15, `(.L_x_1484) ;  /* 0x000000000f087348 */ /* 0x000fea0003c00000 */
[----:B------:R0:W1:Y:S02]  /*17e90*/  SHFL.IDX P6, R14, R13, R12, R11 ;  /* 0x0000000c0d0e7389 */ /* 0x00006400000c000b */
[----:B01----:R-:W-:Y:S01]  /*17ea0*/  ENDCOLLECTIVE ;  /* 0x000000000000791b */ /* 0x003fe20003800000 */
.L_x_1484:
        /* <DEDUP_REMOVED lines=13> */
.L_x_1485:
[----:B------:R-:W-:Y:S02]  /*17f80*/  IMAD.MOV.U32 R13, RZ, RZ, R5 ;  /* 0x000000ffff0d7224 */ /* 0x000fe400078e0005 */
[----:B------:R-:W-:Y:S02]  /*17f90*/  IMAD.MOV.U32 R12, RZ, RZ, 0x4 ;  /* 0x00000004ff0c7424 */ /* 0x000fe400078e00ff */
[----:B------:R-:W-:-:S07]  /*17fa0*/  IMAD.MOV.U32 R2, RZ, RZ, R14 ;  /* 0x000000ffff027224 */ /* 0x000fce00078e000e */
[----:B------:R-:W-:Y:S05]  /*17fb0*/  WARPSYNC.COLLECTIVE R15, `(.L_x_1486) ;  /* 0x000000000f087348 */ /* 0x000fea0003c00000 */
[----:B------:R0:W1:Y:S02]  /*17fc0*/  SHFL.IDX P6, R14, R13, R12, R11 ;  /* 0x0000000c0d0e7389 */ /* 0x00006400000c000b */
[----:B01----:R-:W-:Y:S01]  /*17fd0*/  ENDCOLLECTIVE ;  /* 0x000000000000791b */ /* 0x003fe20003800000 */
.L_x_1486:
        /* <DEDUP_REMOVED lines=13> */
.L_x_1487:
[----:B------:R-:W-:Y:S02]  /*180b0*/  IMAD.MOV.U32 R13, RZ, RZ, R5 ;  /* 0x000000ffff0d7224 */ /* 0x000fe400078e0005 */
[----:B------:R-:W-:Y:S02]  /*180c0*/  IMAD.MOV.U32 R12, RZ, RZ, 0x5 ;  /* 0x00000005ff0c7424 */ /* 0x000fe400078e00ff */
[----:B------:R-:W-:-:S07]  /*180d0*/  IMAD.MOV.U32 R2, RZ, RZ, R14 ;  /* 0x000000ffff027224 */ /* 0x000fce00078e000e */
[----:B------:R-:W-:Y:S05]  /*180e0*/  WARPSYNC.COLLECTIVE R15, `(.L_x_1488) ;  /* 0x000000000f087348 */ /* 0x000fea0003c00000 */
[----:B------:R0:W1:Y:S02]  /*180f0*/  SHFL.IDX P6, R14, R13, R12, R11 ;  /* 0x0000000c0d0e7389 */ /* 0x00006400000c000b */
[----:B01----:R-:W-:Y:S01]  /*18100*/  ENDCOLLECTIVE ;  /* 0x000000000000791b */ /* 0x003fe20003800000 */
.L_x_1488:
        /* <DEDUP_REMOVED lines=13> */
.L_x_1489:
[----:B------:R-:W-:Y:S01]  /*181e0*/  IMAD.MOV.U32 R2, RZ, RZ, R14 ;  /* 0x000000ffff027224 */ /* 0x000fe200078e000e */
[----:B------:R-:W-:Y:S06]  /*181f0*/  BRA `(.L_x_1490) ;  /* 0xffffffc000287947 */ /* 0x000fec000383ffff */
.L_x_1399:
[----:B0-----:R0:W2:Y:S02]  /*18200*/  SYNCS.PHASECHK.TRANS64.TRYWAIT P0, [R5+URZ+0x2a860], R2 ;  /* 0x02a86002050075a7 */ /* 0x0010a4000800017f */
[----:B--2---:R-:W-:Y:S05]  /*18210*/  @!P0 NANOSLEEP.SYNCS 0x989680 ;  /* 0x009896800000895d */ /* 0x004fea0003900000 */
[----:B------:R-:W2:Y:S02]  /*18220*/  @!P0 SYNCS.PHASECHK.TRANS64 P0, [R5+URZ+0x2a860], R2 ;  /* 0x02a86002050085a7 */ /* 0x000ea4000800007f */
[----:B--2---:R-:W-:Y:S05]  /*18230*/  @!P0 BRA `(.L_x_1399) ;  /* 0xfffffffc00f08947 */ /* 0x004fea000383ffff */
[----:B------:R-:W-:Y:S05]  /*18240*/  BRA `(.L_x_1491) ;  /* 0xffffffc000887947 */ /* 0x000fea000383ffff */
.L_x_1400:
        /* <DEDUP_REMOVED lines=8> */
.L_x_1493:
[----:B------:R-:W-:Y:S05]  /*182d0*/  BSYNC B1 ;  /* 0x0000000000017941 */ /* 0x000fea0003800000 */
.L_x_1492:
[----:B------:R-:W-:Y:S01]  /*182e0*/  IMAD.MOV.U32 R13, RZ, RZ, R17 ;  /* 0x000000ffff0d7224 */ /* 0x000fe200078e0011 */
[----:B------:R-:W-:Y:S01]  /*182f0*/  MOV R3, R14 ;  /* 0x0000000e00037202 */ /* 0x000fe20000000f00 */
[----:B------:R-:W-:Y:S02]  /*18300*/  IMAD.MOV.U32 R12, RZ, RZ, RZ ;  /* 0x000000ffff0c7224 */ /* 0x000fe400078e00ff */
[----:B------:R-:W-:Y:S02]  /*18310*/  IMAD.MOV.U32 R11, RZ, RZ, 0x181f ;  /* 0x0000181fff0b7424 */ /* 0x000fe400078e00ff */
[----:B------:R-:W-:Y:S02]  /*18320*/  IMAD.MOV.U32 R15, RZ, RZ, -0x1 ;  /* 0xffffffffff0f7424 */ /* 0x000fe400078e00ff */
[----:B------:R-:W-:-:S07]  /*18330*/  IMAD R4, R4, 0x2, R22 ;  /* 0x0000000204047824 */ /* 0x000fce00078e0216 */
[----:B------:R-:W-:Y:S05]  /*18340*/  WARPSYNC.COLLECTIVE R15, `(.L_x_1494) ;  /* 0x000000000f087348 */ /* 0x000fea0003c00000 */
[----:B------:R0:W1:Y:S02]  /*18350*/  SHFL.IDX P6, R14, R13, R12, R11 ;  /* 0x0000000c0d0e7389 */ /* 0x00006400000c000b */
[----:B01----:R-:W-:Y:S01]  /*18360*/  ENDCOLLECTIVE ;  /* 0x000000000000791b */ /* 0x003fe20003800000 */
.L_x_1494:
[----:B------:R-:W-:Y:S02]  /*18370*/  IMAD.MOV.U32 R13, RZ, RZ, R23 ;  /* 0x000000ffff0d7224 */ /* 0x000fe400078e0017 */
[----:B------:R-:W-:Y:S02]  /*18380*/  IMAD.MOV.U32 R12, RZ, RZ, 0x1 ;  /* 0x00000001ff0c7424 */ /* 0x000fe400078e00ff */
[----:B------:R-:W-:-:S07]  /*18390*/  IMAD.MOV.U32 R2, RZ, RZ, R14 ;  /* 0x000000ffff027224 */ /* 0x000fce00078e000e */
[----:B------:R-:W-:Y:S05]  /*183a0*/  WARPSYNC.COLLECTIVE R15, `(.L_x_1495) ;  /* 0x000000000f087348 */ /* 0x000fea0003c00000 */
[----:B------:R0:W1:Y:S02]  /*183b0*/  SHFL.IDX P6, R14, R13, R12, R11 ;  /* 0x0000000c0d0e7389 */ /* 0x00006400000c000b */
[----:B01----:R-:W-:Y:S01]  /*183c0*/  ENDCOLLECTIVE ;  /* 0x000000000000791b */ /* 0x003fe20003800000 */
.L_x_1495:
        /* <DEDUP_REMOVED lines=15> */
.L_x_1496:
[----:B------:R-:W-:Y:S02]  /*184c0*/  IMAD.MOV.U32 R13, RZ, RZ, R23 ;  /* 0x000000ffff0d7224 */ /* 0x000fe400078e0017 */
[----:B------:R-:W-:Y:S02]  /*184d0*/  IMAD.MOV.U32 R12, RZ, RZ, 0x2 ;  /* 0x00000002ff0c7424 */ /* 0x000fe400078e00ff */
[----:B------:R-:W-:-:S07]  /*184e0*/  IMAD.MOV.U32 R2, RZ, RZ, R14 ;  /* 0x000000ffff027224 */ /* 0x000fce00078e000e */
[----:B------:R-:W-:Y:S05]  /*184f0*/  WARPSYNC.COLLECTIVE R15, `(.L_x_1497) ;  /* 0x000000000f087348 */ /* 0x000fea0003c00000 */
[----:B------:R0:W1:Y:S02]  /*18500*/  SHFL.IDX P6, R14, R13, R12, R11 ;  /* 0x0000000c0d0e7389 */ /* 0x00006400000c000b */
[----:B01----:R-:W-:Y:S01]  /*18510*/  ENDCOLLECTIVE ;  /* 0x000000000000791b */ /* 0x003fe20003800000 */
.L_x_1497:
        /* <DEDUP_REMOVED lines=14> */
.L_x_1498:
[----:B------:R-:W-:Y:S02]  /*18600*/  IMAD.MOV.U32 R13, RZ, RZ, R23 ;  /* 0x000000ffff0d7224 */ /* 0x000fe400078e0017 */
[----:B------:R-:W-:Y:S02]  /*18610*/  IMAD.MOV.U32 R12, RZ, RZ, 0x3 ;  /* 0x00000003ff0c7424 */ /* 0x000fe400078e00ff */
[----:B------:R-:W-:-:S07]  /*18620*/  IMAD.MOV.U32 R2, RZ, RZ, R14 ;  /* 0x000000ffff027224 */ /* 0x000fce00078e000e */
[----:B------:R-:W-:Y:S05]  /*18630*/  WARPSYNC.COLLECTIVE R15, `(.L_x_1499) ;  /* 0x000000000f087348 */ /* 0x000fea0003c00000 */
[----:B------:R0:W1:Y:S02]  /*18640*/  SHFL.IDX P6, R14, R13, R12, R11 ;  /* 0x0000000c0d0e7389 */ /* 0x00006400000c000b */
[----:B01----:R-:W-:Y:S01]  /*18650*/  ENDCOLLECTIVE ;  /* 0x000000000000791b */ /* 0x003fe20003800000 */
.L_x_1499:
        /* <DEDUP_REMOVED lines=14> */
.L_x_1500:
[----:B------:R-:W-:Y:S02]  /*18740*/  IMAD.MOV.U32 R13, RZ, RZ, R23 ;  /* 0x000000ffff0d7224 */ /* 0x000fe400078e0017 */
[----:B------:R-:W-:Y:S02]  /*18750*/  IMAD.MOV.U32 R12, RZ, RZ, 0x4 ;  /* 0x00000004ff0c7424 */ /* 0x000fe400078e00ff */
[----:B------:R-:W-:-:S07]  /*18760*/  IMAD.MOV.U32 R2, RZ, RZ, R14 ;  /* 0x000000ffff027224 */ /* 0x000fce00078e000e */
[----:B------:R-:W-:Y:S05]  /*18770*/  WARPSYNC.COLLECTIVE R15, `(.L_x_1501) ;  /* 0x000000000f087348 */ /* 0x000fea0003c00000 */
[----:B------:R0:W1:Y:S02]  /*18780*/  SHFL.IDX P6, R14, R13, R12, R11 ;  /* 0x0000000c0d0e7389 */ /* 0x00006400000c000b */
[----:B01----:R-:W-:Y:S01]  /*18790*/  ENDCOLLECTIVE ;  /* 0x000000000000791b */ /* 0x003fe20003800000 */
.L_x_1501:
        /* <DEDUP_REMOVED lines=14> */
.L_x_1502:
[----:B------:R-:W-:Y:S02]  /*18880*/  IMAD.MOV.U32 R13, RZ, RZ, R23 ;  /* 0x000000ffff0d7224 */ /* 0x000fe400078e0017 */
[----:B------:R-:W-:Y:S02]  /*18890*/  IMAD.MOV.U32 R12, RZ, RZ, 0x5 ;  /* 0x00000005ff0c7424 */ /* 0x000fe400078e00ff */
[----:B------:R-:W-:-:S07]  /*188a0*/  IMAD.MOV.U32 R2, RZ, RZ, R14 ;  /* 0x000000ffff027224 */ /* 0x000fce00078e000e */
[----:B------:R-:W-:Y:S05]  /*188b0*/  WARPSYNC.COLLECTIVE R15, `(.L_x_1503) ;  /* 0x000000000f087348 */ /* 0x000fea0003c00000 */
[----:B------:R0:W1:Y:S02]  /*188c0*/  SHFL.IDX P6, R14, R13, R12, R11 ;  /* 0x0000000c0d0e7389 */ /* 0x00006400000c000b */
[----:B01----:R-:W-:Y:S01]  /*188d0*/  ENDCOLLECTIVE ;  /* 0x000000000000791b */ /* 0x003fe20003800000 */
.L_x_1503:
        /* <DEDUP_REMOVED lines=13> */
.L_x_1504:
[----:B------:R-:W-:Y:S01]  /*189b0*/  @!PT LDS RZ, [RZ] ;  /* 0x00000000fffff984 */ /* 0x000fe20000000800 */
[----:B------:R-:W-:Y:S01]  /*189c0*/  @!PT LDS RZ, [RZ] ;  /* 0x00000000fffff984 */ /* 0x000fe20000000800 */
[----:B------:R-:W-:Y:S01]  /*189d0*/  @!PT LDS RZ, [RZ] ;  /* 0x00000000fffff984 */ /* 0x000fe20000000800 */
[----:B------:R0:W-:Y:S02]  /*189e0*/  LDGSTS.E.BYPASS.LTC128B.128 [R4+0x5400], desc[UR36][R2.64+0x80], !P2 ;  /* 0x0540008002047fae */ /* 0x0001e4000d101d64 */
[----:B0-----:R-:W-:Y:S01]  /*189f0*/  IMAD.MOV.U32 R2, RZ, RZ, R14 ;  /* 0x000000ffff027224 */ /* 0x001fe200078e000e */
[----:B------:R-:W-:Y:S06]  /*18a00*/  BRA `(.L_x_1505) ;  /* 0xffffffbc00747947 */ /* 0x000fec000383ffff */
.L_x_1408:
[----:B0-----:R0:W1:Y:S02]  /*18a10*/  SYNCS.PHASECHK.TRANS64.TRYWAIT P0, [R0+URZ+0x2a860], R3 ;  /* 0x02a86003000075a7 */ /* 0x001064000800017f */
[----:B-1----:R-:W-:Y:S05]  /*18a20*/  @!P0 NANOSLEEP.SYNCS 0x989680 ;  /* 0x009896800000895d */ /* 0x002fea0003900000 */
[----:B------:R-:W1:Y:S02]  /*18a30*/  @!P0 SYNCS.PHASECHK.TRANS64 P0, [R0+URZ+0x2a860], R3 ;  /* 0x02a86003000085a7 */ /* 0x000e64000800007f */
[----:B-1----:R-:W-:Y:S05]  /*18a40*/  @!P0 BRA `(.L_x_1408) ;  /* 0xfffffffc00f08947 */ /* 0x002fea000383ffff */
[----:B------:R-:W-:Y:S05]  /*18a50*/  BRA `(.L_x_1506) ;  /* 0xffffffc000947947 */ /* 0x000fea000383ffff */
.L_x_1409:
        /* <DEDUP_REMOVED lines=8> */
.L_x_1508:
[----:B------:R-:W-:Y:S05]  /*18ae0*/  BSYNC B0 ;  /* 0x0000000000007941 */ /* 0x000fea0003800000 */
.L_x_1507:
[----:B------:R-:W0:Y:S01]  /*18af0*/  S2R R4, SR_TID.X ;  /* 0x0000000000047919 */ /* 0x000e220000002100 */
[----:B------:R-:W-:Y:S01]  /*18b00*/  IMAD.MOV.U32 R13, RZ, RZ, R17 ;  /* 0x000000ffff0d7224 */ /* 0x000fe200078e0011 */
[C---:B------:R-:W-:Y:S01]  /*18b10*/  LOP3.LUT R2, R28.reuse, 0x1, RZ, 0xc0, !PT ;  /* 0x000000011c027812 */ /* 0x040fe200078ec0ff */
[----:B------:R-:W-:Y:S01]  /*18b20*/  IMAD.MOV.U32 R12, RZ, RZ, RZ ;  /* 0x000000ffff0c7224 */ /* 0x000fe200078e00ff */
[----:B------:R-:W-:Y:S01]  /*18b30*/  LOP3.LUT P0, RZ, R28, 0x2, RZ, 0xc0, !PT ;  /* 0x000000021cff7812 */ /* 0x000fe2000780c0ff */
[----:B------:R-:W-:Y:S01]  /*18b40*/  IMAD.MOV.U32 R11, RZ, RZ, 0x181f ;  /* 0x0000181fff0b7424 */ /* 0x000fe200078e00ff */
[----:B------:R-:W-:Y:S01]  /*18b50*/  ISETP.NE.U32.AND P1, PT, R2, 0x1, PT ;  /* 0x000000010200780c */ /* 0x000fe20003f25070 */
[----:B------:R-:W-:Y:S01]  /*18b60*/  IMAD.MOV.U32 R15, RZ, RZ, -0x1 ;  /* 0xffffffffff0f7424 */ /* 0x000fe200078e00ff */
[C---:B------:R-:W-:Y:S01]  /*18b70*/  ISETP.LT.OR P4, PT, R6.reuse, 0x1, !P0 ;  /* 0x000000010600780c */ /* 0x040fe20004781670 */
[----:B------:R-:W-:Y:S01]  /*18b80*/  IMAD.MOV.U32 R3, RZ, RZ, R14 ;  /* 0x000000ffff037224 */ /* 0x000fe200078e000e */
[----:B------:R-:W-:-:S13]  /*18b90*/  ISETP.LT.OR P3, PT, R6, 0x1, P1 ;  /* 0x000000010600780c */ /* 0x000fda0000f61670 */
[----:B0-----:R-:W-:Y:S05]  /*18ba0*/  WARPSYNC.COLLECTIVE R15, `(.L_x_1509) ;  /* 0x000000000f087348 */ /* 0x001fea0003c00000 */
[----:B------:R1:W2:Y:S02]  /*18bb0*/  SHFL.IDX P6, R14, R13, R12, R11 ;  /* 0x0000000c0d0e7389 */ /* 0x0002a400000c000b */
[----:B012---:R-:W-:Y:S01]  /*18bc0*/  ENDCOLLECTIVE ;  /* 0x000000000000791b */ /* 0x007fe20003800000 */
.L_x_1509:
        /* <DEDUP_REMOVED lines=10> */
.L_x_1510:
        /* <DEDUP_REMOVED lines=13> */
.L_x_1511:
[----:B------:R-:W-:Y:S02]  /*18d40*/  IMAD.MOV.U32 R13, RZ, RZ, R23 ;  /* 0x000000ffff0d7224 */ /* 0x000fe400078e0017 */
[----:B------:R-:W-:Y:S01]  /*18d50*/  IMAD.MOV.U32 R12, RZ, RZ, 0x2 ;  /* 0x00000002ff0c7424 */ /* 0x000fe200078e00ff */
[----:B------:R-:W-:-:S13]  /*18d60*/  IADD3 R2, P2, R14, R5, RZ ;  /* 0x000000050e027210 */ /* 0x000fda0007f5e0ff */
[----:B------:R-:W-:Y:S05]  /*18d70*/  WARPSYNC.COLLECTIVE R15, `(.L_x_1512) ;  /* 0x000000000f087348 */ /* 0x000fea0003c00000 */
[----:B------:R0:W1:Y:S02]  /*18d80*/  SHFL.IDX P6, R14, R13, R12, R11 ;  /* 0x0000000c0d0e7389 */ /* 0x00006400000c000b */
[----:B01----:R-:W-:Y:S01]  /*18d90*/  ENDCOLLECTIVE ;  /* 0x000000000000791b */ /* 0x003fe20003800000 */
.L_x_1512:
        /* <DEDUP_REMOVED lines=13> */
.L_x_1513:
[----:B------:R-:W-:Y:S02]  /*18e70*/  IMAD.MOV.U32 R13, RZ, RZ, R23 ;  /* 0x000000ffff0d7224 */ /* 0x000fe400078e0017 */
[----:B------:R-:W-:Y:S02]  /*18e80*/  IMAD.MOV.U32 R12, RZ, RZ, 0x3 ;  /* 0x00000003ff0c7424 */ /* 0x000fe400078e00ff */
[----:B------:R-:W-:-:S07]  /*18e90*/  IMAD.MOV.U32 R10, RZ, RZ, R14 ;  /* 0x000000ffff0a7224 */ /* 0x000fce00078e000e */
[----:B------:R-:W-:Y:S05]  /*18ea0*/  WARPSYNC.COLLECTIVE R15, `(.L_x_1514) ;  /* 0x000000000f087348 */ /* 0x000fea0003c00000 */
[----:B------:R0:W1:Y:S02]  /*18eb0*/  SHFL.IDX P6, R14, R13, R12, R11 ;  /* 0x0000000c0d0e7389 */ /* 0x00006400000c000b */
[----:B01----:R-:W-:Y:S01]  /*18ec0*/  ENDCOLLECTIVE ;  /* 0x000000000000791b */ /* 0x003fe20003800000 */
.L_x_1514:
[----:B------:R-:W-:-:S05]  /*18ed0*/  IADD3 R2, P2, R10, R5, RZ ;  /* 0x000000050a027210 */ /* 0x000fca0007f5e0ff */
[----:B------:R-:W-:-:S05]  /*18ee0*/  IMAD.X R3, RZ, RZ, R7, P2 ;  /* 0x000000ffff037224 */ /* 0x000fca00010e0607 */
[----:B------:R-:W-:Y:S01]  /*18ef0*/  @!PT LDS RZ, [RZ] ;  /* 0x00000000fffff984 */ /* 0x000fe20000000800 */
[----:B------:R-:W-:Y:S01]  /*18f00*/  @!PT LDS RZ, [RZ] ;  /* 0x00000000fffff984 */ /* 0x000fe20000000800 */
[----:B------:R-:W-:Y:S01]  /*18f10*/  @!PT LDS RZ, [RZ] ;  /* 0x00000000fffff984 */ /* 0x000fe20000000800 */
[----:B------:R0:W-:Y:S01]  /*18f20*/  LDGSTS.E.BYPASS.LTC128B.128 [R4+0x1400], desc[UR36][R2.64], !P3 ;  /* 0x0140000002047fae */ /* 0x0001e2000d901d64 */
[----:B------:R-:W-:Y:S01]  /*18f30*/  IMAD.MOV.U32 R13, RZ, RZ, R17 ;  /* 0x000000ffff0d7224 */ /* 0x000fe200078e0011 */
[C---:B------:R-:W-:Y:S02]  /*18f40*/  ISETP.LT.OR P3, PT, R6.reuse, 0x31, P1 ;  /* 0x000000310600780c */ /* 0x040fe40000f61670 */
[----:B------:R0:W-:Y:S01]  /*18f50*/  LDGSTS.E.BYPASS.LTC128B.128 [R4+0x4400], desc[UR36][R2.64+0x80], !P4 ;  /* 0x0440008002047fae */ /* 0x0001e2000e101d64 */
[----:B------:R-:W-:Y:S01]  /*18f60*/  ISETP.LT.OR P4, PT, R6, 0x31, !P0 ;  /* 0x000000310600780c */ /* 0x000fe20004781670 */
[----:B------:R-:W-:-:S12]  /*18f70*/  IMAD.MOV.U32 R8, RZ, RZ, R14 ;  /* 0x000000ffff087224 */ /* 0x000fd800078e000e */
[----:B0-----:R-:W-:Y:S05]  /*18f80*/  WARPSYNC.COLLECTIVE R15, `(.L_x_1515) ;  /* 0x000000000f087348 */ /* 0x001fea0003c00000 */
[----:B------:R1:W2:Y:S02]  /*18f90*/  SHFL.IDX P6, R14, R13, R12, R11 ;  /* 0x0000000c0d0e7389 */ /* 0x0002a400000c000b */
[----:B012---:R-:W-:Y:S01]  /*18fa0*/  ENDCOLLECTIVE ;  /* 0x000000000000791b */ /* 0x007fe20003800000 */
.L_x_1515:
[----:B------:R-:W-:Y:S02]  /*18fb0*/  IMAD.MOV.U32 R13, RZ, RZ, R23 ;  /* 0x000000ffff0d7224 */ /* 0x000fe400078e0017 */
[----:B------:R-:W-:Y:S01]  /*18fc0*/  IMAD.MOV.U32 R12, RZ, RZ, 0x4 ;  /* 0x00000004ff0c7424 */ /* 0x000fe200078e00ff */
[----:B------:R-:W-:-:S13]  /*18fd0*/  IADD3 R2, P2, R14, R5, RZ ;  /* 0x000000050e027210 */ /* 0x000fda0007f5e0ff */
[----:B------:R-:W-:Y:S05]  /*18fe0*/  WARPSYNC.COLLECTIVE R15, `(.L_x_1516) ;  /* 0x000000000f087348 */ /* 0x000fea0003c00000 */
[----:B------:R0:W1:Y:S02]  /*18ff0*/  SHFL.IDX P6, R14, R13, R12, R11 ;  /* 0x0000000c0d0e7389 */ /* 0x00006400000c000b */
[----:B01----:R-:W-:Y:S01]  /*19000*/  ENDCOLLECTIVE ;  /* 0x000000000000791b */ /* 0x003fe20003800000 */
.L_x_1516:
        /* <DEDUP_REMOVED lines=13> */
.L_x_1517:
[----:B------:R-:W-:Y:S02]  /*190e0*/  IMAD.MOV.U32 R13, RZ, RZ, R23 ;  /* 0x000000ffff0d7224 */ /* 0x000fe400078e0017 */
[----:B------:R-:W-:Y:S02]  /*190f0*/  IMAD.MOV.U32 R12, RZ, RZ, 0x5 ;  /* 0x00000005ff0c7424 */ /* 0x000fe400078e00ff */
[----:B------:R-:W-:-:S07]  /*19100*/  IMAD.MOV.U32 R10, RZ, RZ, R14 ;  /* 0x000000ffff0a7224 */ /* 0x000fce00078e000e */
[----:B------:R-:W-:Y:S05]  /*19110*/  WARPSYNC.COLLECTIVE R15, `(.L_x_1518) ;  /* 0x000000000f087348 */ /* 0x000fea0003c00000 */
[----:B------:R0:W1:Y:S02]  /*19120*/  SHFL.IDX P6, R14, R13, R12, R11 ;  /* 0x0000000c0d0e7389 */ /* 0x00006400000c000b */
[----:B01----:R-:W-:Y:S01]  /*19130*/  ENDCOLLECTIVE ;  /* 0x000000000000791b */ /* 0x003fe20003800000 */
.L_x_1518:
        /* <DEDUP_REMOVED lines=12> */
.L_x_1519:
[----:B------:R-:W-:Y:S05]  /*19200*/  BRA `(.L_x_1520) ;  /* 0xffffffbc00907947 */ /* 0x000fea000383ffff */
.L_x_1414:
        /* <DEDUP_REMOVED lines=8> */
.L_x_1522:
[----:B------:R-:W-:Y:S05]  /*19290*/  BSYNC B0 ;  /* 0x0000000000007941 */ /* 0x000fea0003800000 */
.L_x_1521:
[----:B------:R-:W-:Y:S02]  /*192a0*/  IMAD.MOV.U32 R13, RZ, RZ, R16 ;  /* 0x000000ffff0d7224 */ /* 0x000fe400078e0010 */
[----:B------:R-:W-:Y:S02]  /*192b0*/  IMAD.MOV.U32 R12, RZ, RZ, 0x1 ;  /* 0x00000001ff0c7424 */ /* 0x000fe400078e00ff */
[----:B------:R-:W-:Y:S02]  /*192c0*/  IMAD.MOV.U32 R11, RZ, RZ, 0x1f ;  /* 0x0000001fff0b7424 */ /* 0x000fe400078e00ff */
[----:B------:R-:W-:Y:S02]  /*192d0*/  IMAD.MOV.U32 R15, RZ, RZ, -0x1 ;  /* 0xffffffffff0f7424 */ /* 0x000fe400078e00ff */
[----:B------:R-:W-:Y:S02]  /*192e0*/  IMAD.IADD R5, R19, 0x1, R8 ;  /* 0x0000000113057824 */ /* 0x000fe400078e0208 */
[----:B------:R-:W-:-:S07]  /*192f0*/  IMAD.MOV.U32 R0, RZ, RZ, R14 ;  /* 0x000000ffff007224 */ /* 0x000fce00078e000e */
[----:B------:R-:W-:Y:S05]  /*19300*/  WARPSYNC.COLLECTIVE R15, `(.L_x_1523) ;  /* 0x000000000f087348 */ /* 0x000fea0003c00000 */
[----:B------:R0:W1:Y:S02]  /*19310*/  SHFL.IDX P6, R14, R13, R12, R11 ;  /* 0x0000000c0d0e7389 */ /* 0x00006400000c000b */
[----:B01----:R-:W-:Y:S01]  /*19320*/  ENDCOLLECTIVE ;  /* 0x000000000000791b */ /* 0x003fe20003800000 */
.L_x_1523:
[----:B------:R-:W-:Y:S02]  /*19330*/  ULDC UR4, c[0x0][0xc3c] ;  /* 0x00030f0000047ab9 */ /* 0x000fe40000000800 */
[----:B------:R-:W-:-:S13]  /*19340*/  ISETP.GE.OR P1, PT, R5, UR4, !P0 ;  /* 0x0000000405007c0c */ /* 0x000fda000c726670 */
[----:B------:R-:W0:Y:S01]  /*19350*/  @!P1 LDC.64 R2, c[0x0][0xc80] ;  /* 0x00032000ff029b82 */ /* 0x000e220000000a00 */
[----:B------:R-:W-:Y:S02]  /*19360*/  IMAD.MOV.U32 R11, RZ, RZ, RZ ;  /* 0x000000ffff0b7224 */ /* 0x000fe400078e00ff */
[----:B------:R-:W-:Y:S02]  /*19370*/  IMAD.MOV.U32 R4, RZ, RZ, R14 ;  /* 0x000000ffff047224 */ /* 0x000fe400078e000e */
[----:B0-----:R-:W-:-:S06]  /*19380*/  @!P1 IMAD.WIDE R2, R5, 0x4, R2 ;  /* 0x0000000405029825 */ /* 0x001fcc00078e0202 */
[----:B------:R-:W2:Y:S01]  /*19390*/  @!P1 LDG.E R2, desc[UR36][R2.64] ;  /* 0x0000002402029981 */ /* 0x000ea2000c1e1900 */
[----:B------:R-:W-:Y:S01]  /*193a0*/  IMAD.MOV.U32 R5, RZ, RZ, RZ ;  /* 0x000000ffff057224 */ /* 0x000fe200078e00ff */
[C---:B------:R-:W-:Y:S02]  /*193b0*/  ISETP.GE.U32.AND P2, PT, R8.reuse, 0x2, PT ;  /* 0x000000020800780c */ /* 0x040fe40003f46070 */
[C---:B------:R-:W-:Y:S02]  /*193c0*/  ISETP.GE.U32.AND P3, PT, R8.reuse, 0x4, PT ;  /* 0x000000040800780c */ /* 0x040fe40003f66070 */
[C---:B------:R-:W-:Y:S02]  /*193d0*/  ISETP.GE.U32.AND P4, PT, R8.reuse, 0x8, PT ;  /* 0x000000080800780c */ /* 0x040fe40003f86070 */
[C---:B------:R-:W-:Y:S01]  /*193e0*/  ISETP.GE.U32.AND P5, PT, R8.reuse, 0x10, PT ;  /* 0x000000100800780c */ /* 0x040fe20003fa6070 */
[----:B--2---:R-:W-:Y:S01]  /*193f0*/  @!P1 IMAD.MOV.U32 R5, RZ, RZ, R2 ;  /* 0x000000ffff059224 */ /* 0x004fe200078e0002 */
[----:B------:R-:W-:-:S03]  /*19400*/  ISETP.NE.AND P1, PT, R8, RZ, PT ;  /* 0x000000ff0800720c */ /* 0x000fc60003f25270 */
[----:B------:R-:W-:-:S10]  /*19410*/  IMAD.MOV.U32 R13, RZ, RZ, R5 ;  /* 0x000000ffff0d7224 */ /* 0x000fd400078e0005 */
[----:B------:R-:W-:Y:S05]  /*19420*/  WARPSYNC.COLLECTIVE R15, `(.L_x_1524) ;  /* 0x000000000f087348 */ /* 0x000fea0003c00000 */
[----:B------:R0:W1:Y:S02]  /*19430*/  SHFL.UP P6, R14, R13, R12, R11 ;  /* 0x0400000c0d0e7389 */ /* 0x00006400000c000b */
[----:B01----:R-:W-:Y:S01]  /*19440*/  ENDCOLLECTIVE ;  /* 0x000000000000791b */ /* 0x003fe20003800000 */
.L_x_1524:
[----:B------:R-:W-:Y:S01]  /*19450*/  IMAD.MOV.U32 R12, RZ, RZ, 0x2 ;  /* 0x00000002ff0c7424 */ /* 0x000fe200078e00ff */
[----:B------:R-:W-:-:S05]  /*19460*/  SEL R6, R14, RZ, P1 ;  /* 0x000000ff0e067207 */ /* 0x000fca0000800000 */
[----:B------:R-:W-:-:S04]  /*19470*/  IMAD.IADD R6, R5, 0x1, R6 ;  /* 0x0000000105067824 */ /* 0x000fc800078e0206 */
[----:B------:R-:W-:-:S07]  /*19480*/  IMAD.MOV.U32 R13, RZ, RZ, R6 ;  /* 0x000000ffff0d7224 */ /* 0x000fce00078e0006 */
[----:B------:R-:W-:Y:S05]  /*19490*/  WARPSYNC.COLLECTIVE R15, `(.L_x_1525) ;  /* 0x000000000f087348 */ /* 0x000fea0003c00000 */
[----:B------:R0:W1:Y:S02]  /*194a0*/  SHFL.UP P6, R14, R13, R12, R11 ;  /* 0x0400000c0d0e7389 */ /* 0x00006400000c000b */
[----:B01----:R-:W-:Y:S01]  /*194b0*/  ENDCOLLECTIVE ;  /* 0x000000000000791b */ /* 0x003fe20003800000 */
.L_x_1525:
[----:B------:R-:W-:Y:S02]  /*194c0*/  MOV R12, 0x4 ;  /* 0x00000004000c7802 */ /* 0x000fe40000000f00 */
[----:B------:R-:W-:-:S05]  /*194d0*/  SEL R7, R14, RZ, P2 ;  /* 0x000000ff0e077207 */ /* 0x000fca0001000000 */
[----:B------:R-:W-:-:S04]  /*194e0*/  IMAD.IADD R7, R6, 0x1, R7 ;  /* 0x0000000106077824 */ /* 0x000fc800078e0207 */
[----:B------:R-:W-:-:S07]  /*194f0*/  IMAD.MOV.U32 R13, RZ, RZ, R7 ;  /* 0x000000ffff0d7224 */ /* 0x000fce00078e0007 */
[----:B------:R-:W-:Y:S05]  /*19500*/  WARPSYNC.COLLECTIVE R15, `(.L_x_1526) ;  /* 0x000000000f087348 */ /* 0x000fea0003c00000 */
[----:B------:R0:W1:Y:S02]  /*19510*/  SHFL.UP P6, R14, R13, R12, R11 ;  /* 0x0400000c0d0e7389 */ /* 0x00006400000c000b */
[----:B01----:R-:W-:Y:S01]  /*19520*/  ENDCOLLECTIVE ;  /* 0x000000000000791b */ /* 0x003fe20003800000 */
.L_x_1526:
[----:B------:R-:W-:Y:S01]  /*19530*/  IMAD.MOV.U32 R12, RZ, RZ, 0x8 ;  /* 0x00000008ff0c7424 */ /* 0x000fe200078e00ff */
[----:B------:R-:W-:-:S05]  /*19540*/  SEL R2, R14, RZ, P3 ;  /* 0x000000ff0e027207 */ /* 0x000fca0001800000 */
[----:B------:R-:W-:-:S04]  /*19550*/  IMAD.IADD R2, R7, 0x1, R2 ;  /* 0x0000000107027824 */ /* 0x000fc800078e0202 */
[----:B------:R-:W-:-:S07]  /*19560*/  IMAD.MOV.U32 R13, RZ, RZ, R2 ;  /* 0x000000ffff0d7224 */ /* 0x000fce00078e0002 */
[----:B------:R-:W-:Y:S05]  /*19570*/  WARPSYNC.COLLECTIVE R15, `(.L_x_1527) ;  /* 0x000000000f087348 */ /* 0x000fea0003c00000 */
[----:B------:R0:W1:Y:S02]  /*19580*/  SHFL.UP P6, R14, R13, R12, R11 ;  /* 0x0400000c0d0e7389 */ /* 0x00006400000c000b */
[----:B01----:R-:W-:Y:S01]  /*19590*/  ENDCOLLECTIVE ;  /* 0x000000000000791b */ /* 0x003fe20003800000 */
.L_x_1527:
[----:B------:R-:W-:Y:S01]  /*195a0*/  IMAD.MOV.U32 R12, RZ, RZ, 0x10 ;  /* 0x00000010ff0c7424 */ /* 0x000fe200078e00ff */
[----:B------:R-:W-:-:S05]  /*195b0*/  SEL R3, R14, RZ, P4 ;  /* 0x000000ff0e037207 */ /* 0x000fca0002000000 */
[----:B------:R-:W-:-:S04]  /*195c0*/  IMAD.IADD R3, R2, 0x1, R3 ;  /* 0x0000000102037824 */ /* 0x000fc800078e0203 */
[----:B------:R-:W-:-:S07]  /*195d0*/  IMAD.MOV.U32 R13, RZ, RZ, R3 ;  /* 0x000000ffff0d7224 */ /* 0x000fce00078e0003 */
[----:B------:R-:W-:Y:S05]  /*195e0*/  WARPSYNC.COLLECTIVE R15, `(.L_x_1528) ;  /* 0x000000000f087348 */ /* 0x000fea0003c00000 */
[----:B------:R0:W1:Y:S02]  /*195f0*/  SHFL.UP P6, R14, R13, R12, R11 ;  /* 0x0400000c0d0e7389 */ /* 0x00006400000c000b */
[----:B01----:R-:W-:Y:S01]  /*19600*/  ENDCOLLECTIVE ;  /* 0x000000000000791b */ /* 0x003fe20003800000 */
.L_x_1528:
[----:B------:R-:W-:Y:S02]  /*19610*/  IMAD.MOV.U32 R12, RZ, RZ, 0x1f ;  /* 0x0000001fff0c7424 */ /* 0x000fe400078e00ff */
[----:B------:R-:W-:Y:S01]  /*19620*/  IMAD.MOV.U32 R11, RZ, RZ, 0x1f ;  /* 0x0000001fff0b7424 */ /* 0x000fe200078e00ff */
[----:B------:R-:W-:-:S05]  /*19630*/  SEL R6, R14, RZ, P5 ;  /* 0x000000ff0e067207 */ /* 0x000fca0002800000 */
[----:B------:R-:W-:-:S04]  /*19640*/  IMAD.IADD R6, R3, 0x1, R6 ;  /* 0x0000000103067824 */ /* 0x000fc800078e0206 */
[----:B------:R-:W-:-:S07]  /*19650*/  IMAD.MOV.U32 R13, RZ, RZ, R6 ;  /* 0x000000ffff0d7224 */ /* 0x000fce00078e0006 */
[----:B------:R-:W-:Y:S05]  /*19660*/  WARPSYNC.COLLECTIVE R15, `(.L_x_1529) ;  /* 0x000000000f087348 */ /* 0x000fea0003c00000 */
[----:B------:R0:W1:Y:S02]  /*19670*/  SHFL.IDX P6, R14, R13, R12, R11 ;  /* 0x0000000c0d0e7389 */ /* 0x00006400000c000b */
[----:B01----:R-:W-:Y:S01]  /*19680*/  ENDCOLLECTIVE ;  /* 0x000000000000791b */ /* 0x003fe20003800000 */
.L_x_1529:
[----:B------:R-:W-:Y:S05]  /*19690*/  BRA `(.L_x_1530) ;  /* 0xffffffbc00a07947 */ /* 0x000fea000383ffff */
.L_x_1419:
[----:B------:R-:W-:Y:S01]  /*196a0*/  BSSY B0, `(.L_x_1531) ;  /* 0x0000008000007945 */ /* 0x000fe20003800000 */
[----:B-----5:R-:W-:Y:S02]  /*196b0*/  IMAD.MOV.U32 R13, RZ, RZ, R5 ;  /* 0x000000ffff0d7224 */ /* 0x020fe400078e0005 */
[----:B------:R-:W-:Y:S02]  /*196c0*/  IMAD.MOV.U32 R12, RZ, RZ, 0x1 ;  /* 0x00000001ff0c7424 */ /* 0x000fe400078e00ff */
[----:B------:R-:W-:Y:S02]  /*196d0*/  IMAD.MOV.U32 R11, RZ, RZ, RZ ;  /* 0x000000ffff0b7224 */ /* 0x000fe400078e00ff */
[----:B------:R-:W-:-:S07]  /*196e0*/  IMAD.MOV.U32 R15, RZ, RZ, -0x1 ;  /* 0xffffffffff0f7424 */ /* 0x000fce00078e00ff */
[----:B012---:R-:W-:Y:S05]  /*196f0*/  WARPSYNC.COLLECTIVE R15, `(.L_x_1532) ;  /* 0x000000000f087348 */ /* 0x007fea0003c00000 */
[----:B------:R3:W4:Y:S02]  /*19700*/  SHFL.UP P6, R14, R13, R12, R11 ;  /* 0x0400000c0d0e7389 */ /* 0x00072400000c000b */
[----:B01234-:R-:W-:Y:S01]  /*19710*/  ENDCOLLECTIVE ;  /* 0x000000000000791b */ /* 0x01ffe20003800000 */
.L_x_1532:
[----:B------:R-:W-:Y:S05]  /*19720*/  BSYNC B0 ;  /* 0x0000000000007941 */ /* 0x000fea0003800000 */
.L_x_1531:
[----:B------:R-:W-:Y:S01]  /*19730*/  SEL R14, R14, RZ, P1 ;  /* 0x000000ff0e0e7207 */ /* 0x000fe20000800000 */
[----:B------:R-:W-:Y:S02]  /*19740*/  IMAD.MOV.U32 R12, RZ, RZ, 0x2 ;  /* 0x00000002ff0c7424 */ /* 0x000fe400078e00ff */
[----:B------:R-:W-:Y:S02]  /*19750*/  IMAD.MOV.U32 R11, RZ, RZ, RZ ;  /* 0x000000ffff0b7224 */ /* 0x000fe400078e00ff */
[----:B------:R-:W-:Y:S02]  /*19760*/  IMAD.IADD R13, R5, 0x1, R14 ;  /* 0x00000001050d7824 */ /* 0x000fe400078e020e */
[----:B------:R-:W-:-:S07]  /*19770*/  IMAD.MOV.U32 R15, RZ, RZ, -0x1 ;  /* 0xffffffffff0f7424 */ /* 0x000fce00078e00ff */
[----:B------:R-:W-:Y:S05]  /*19780*/  WARPSYNC.COLLECTIVE R15, `(.L_x_1533) ;  /* 0x000000000f087348 */ /* 0x000fea0003c00000 */
[----:B------:R0:W1:Y:S02]  /*19790*/  SHFL.UP P6, R14, R13, R12, R11 ;  /* 0x0400000c0d0e7389 */ /* 0x00006400000c000b */
[----:B01----:R-:W-:Y:S01]  /*197a0*/  ENDCOLLECTIVE ;  /* 0x000000000000791b */ /* 0x003fe20003800000 */
.L_x_1533:
[----:B------:R-:W-:Y:S01]  /*197b0*/  IMAD.MOV.U32 R12, RZ, RZ, 0x4 ;  /* 0x00000004ff0c7424 */ /* 0x000fe200078e00ff */
[----:B------:R-:W-:-:S05]  /*197c0*/  SEL R2, R14, RZ, P2 ;  /* 0x000000ff0e027207 */ /* 0x000fca0001000000 */
[----:B------:R-:W-:-:S04]  /*197d0*/  IMAD.IADD R2, R13, 0x1, R2 ;  /* 0x000000010d027824 */ /* 0x000fc800078e0202 */
[----:B------:R-:W-:-:S07]  /*197e0*/  IMAD.MOV.U32 R13, RZ, RZ, R2 ;  /* 0x000000ffff0d7224 */ /* 0x000fce00078e0002 */
[----:B------:R-:W-:Y:S05]  /*197f0*/  WARPSYNC.COLLECTIVE R15, `(.L_x_1534) ;  /* 0x000000000f087348 */ /* 0x000fea0003c00000 */
[----:B------:R0:W1:Y:S02]  /*19800*/  SHFL.UP P6, R14, R13, R12, R11 ;  /* 0x0400000c0d0e7389 */ /* 0x00006400000c000b */
[----:B01----:R-:W-:Y:S01]  /*19810*/  ENDCOLLECTIVE ;  /* 0x000000000000791b */ /* 0x003fe20003800000 */
.L_x_1534:
[----:B------:R-:W-:Y:S01]  /*19820*/  IMAD.MOV.U32 R12, RZ, RZ, 0x8 ;  /* 0x00000008ff0c7424 */ /* 0x000fe200078e00ff */
[----:B------:R-:W-:-:S05]  /*19830*/  SEL R3, R14, RZ, P3 ;  /* 0x000000ff0e037207 */ /* 0x000fca0001800000 */
[----:B------:R-:W-:-:S04]  /*19840*/  IMAD.IADD R3, R2, 0x1, R3 ;  /* 0x0000000102037824 */ /* 0x000fc800078e0203 */
[----:B------:R-:W-:-:S07]  /*19850*/  IMAD.MOV.U32 R13, RZ, RZ, R3 ;  /* 0x000000ffff0d7224 */ /* 0x000fce00078e0003 */
[----:B------:R-:W-:Y:S05]  /*19860*/  WARPSYNC.COLLECTIVE R15, `(.L_x_1535) ;  /* 0x000000000f087348 */ /* 0x000fea0003c00000 */
[----:B------:R0:W1:Y:S02]  /*19870*/  SHFL.UP P6, R14, R13, R12, R11 ;  /* 0x0400000c0d0e7389 */ /* 0x00006400000c000b */
[----:B01----:R-:W-:Y:S01]  /*19880*/  ENDCOLLECTIVE ;  /* 0x000000000000791b */ /* 0x003fe20003800000 */
.L_x_1535:
[----:B------:R-:W-:Y:S01]  /*19890*/  IMAD.MOV.U32 R12, RZ, RZ, 0x10 ;  /* 0x00000010ff0c7424 */ /* 0x000fe200078e00ff */
[----:B------:R-:W-:-:S05]  /*198a0*/  SEL R4, R14, RZ, P4 ;  /* 0x000000ff0e047207 */ /* 0x000fca0002000000 */
[----:B------:R-:W-:-:S04]  /*198b0*/  IMAD.IADD R4, R3, 0x1, R4 ;  /* 0x0000000103047824 */ /* 0x000fc800078e0204 */
[----:B------:R-:W-:-:S07]  /*198c0*/  IMAD.MOV.U32 R13, RZ, RZ, R4 ;  /* 0x000000ffff0d7224 */ /* 0x000fce00078e0004 */
[----:B------:R-:W-:Y:S05]  /*198d0*/  WARPSYNC.COLLECTIVE R15, `(.L_x_1536) ;  /* 0x000000000f087348 */ /* 0x000fea0003c00000 */
[----:B------:R0:W1:Y:S02]  /*198e0*/  SHFL.UP P6, R14, R13, R12, R11 ;  /* 0x0400000c0d0e7389 */ /* 0x00006400000c000b */
[----:B01----:R-:W-:Y:S01]  /*198f0*/  ENDCOLLECTIVE ;  /* 0x000000000000791b */ /* 0x003fe20003800000 */
.L_x_1536:
        /* <DEDUP_REMOVED lines=8> */
.L_x_1537:
[----:B------:R-:W-:Y:S05]  /*19980*/  BRA `(.L_x_1538) ;  /* 0xffffffbc00807947 */ /* 0x000fea000383ffff */
.L_x_1421:
[----:B------:R-:W-:Y:S01]  /*19990*/  BSSY B0, `(.L_x_1539) ;  /* 0x0000006000007945 */ /* 0x000fe20003800000 */
[----:B------:R-:W-:Y:S01]  /*199a0*/  PLOP3.LUT P6, PT, P6, PT, PT, 0x8, 0x0 ;  /* 0x000000000000781c */ /* 0x000fe200037ce170 */
[----:B------:R-:W-:-:S12]  /*199b0*/  IMAD.MOV.U32 R15, RZ, RZ, -0x1 ;  /* 0xffffffffff0f7424 */ /* 0x000fd800078e00ff */
[----:B01----:R-:W-:Y:S05]  /*199c0*/  WARPSYNC.COLLECTIVE R15, `(.L_x_1540) ;  /* 0x000000000f087348 */ /* 0x003fea0003c00000 */
[----:B------:R-:W-:Y:S01]  /*199d0*/  VOTE.ANY R14, PT, P6 ;  /* 0x00000000000e7806 */ /* 0x000fe200030e0100 */
[----:B01----:R-:W-:Y:S06]  /*199e0*/  ENDCOLLECTIVE ;  /* 0x000000000000791b */ /* 0x003fec0003800000 */
.L_x_1540:
[----:B------:R-:W-:Y:S05]  /*199f0*/  BSYNC B0 ;  /* 0x0000000000007941 */ /* 0x000fea0003800000 */
.L_x_1539:
[----:B------:R-:W-:Y:S02]  /*19a00*/  IMAD.MOV.U32 R2, RZ, RZ, R14 ;  /* 0x000000ffff027224 */ /* 0x000fe400078e000e */
[----:B------:R-:W-:Y:S02]  /*19a10*/  IMAD.MOV.U32 R13, RZ, RZ, R5 ;  /* 0x000000ffff0d7224 */ /* 0x000fe400078e0005 */
[----:B------:R-:W0:Y:S01]  /*19a20*/  POPC R4, R2 ;  /* 0x0000000200047309 */ /* 0x000e220000000000 */
[----:B------:R-:W-:Y:S02]  /*19a30*/  IMAD.MOV.U32 R11, RZ, RZ, 0x1f ;  /* 0x0000001fff0b7424 */ /* 0x000fe400078e00ff */
[----:B------:R-:W-:Y:S02]  /*19a40*/  IMAD.MOV.U32 R15, RZ, RZ, -0x1 ;  /* 0xffffffffff0f7424 */ /* 0x000fe400078e00ff */
[----:B0-----:R-:W-:-:S07]  /*19a50*/  IMAD.MOV.U32 R12, RZ, RZ, R4 ;  /* 0x000000ffff0c7224 */ /* 0x001fce00078e0004 */
[----:B------:R-:W-:Y:S05]  /*19a60*/  WARPSYNC.COLLECTIVE R15, `(.L_x_1541) ;  /* 0x000000000f087348 */ /* 0x000fea0003c00000 */
[----:B------:R0:W1:Y:S02]  /*19a70*/  SHFL.IDX P6, R14, R13, R12, R11 ;  /* 0x0000000c0d0e7389 */ /* 0x00006400000c000b */
[----:B01----:R-:W-:Y:S01]  /*19a80*/  ENDCOLLECTIVE ;  /* 0x000000000000791b */ /* 0x003fe20003800000 */
.L_x_1541:
[----:B------:R-:W-:Y:S01]  /*19a90*/  IMAD.MOV.U32 R5, RZ, RZ, R14 ;  /* 0x000000ffff057224 */ /* 0x000fe200078e000e */
[----:B------:R-:W-:Y:S06]  /*19aa0*/  BRA `(.L_x_1542) ;  /* 0xffffffbc00707947 */ /* 0x000fec000383ffff */
.L_x_1423:
[----:B------:R-:W-:Y:S01]  /*19ab0*/  BSSY B0, `(.L_x_1543) ;  /* 0x0000007000007945 */ /* 0x000fe20003800000 */
[----:B------:R-:W-:Y:S02]  /*19ac0*/  IMAD.MOV.U32 R13, RZ, RZ, R6 ;  /* 0x000000ffff0d7224 */ /* 0x000fe400078e0006 */
[----:B------:R-:W-:Y:S02]  /*19ad0*/  IMAD.MOV.U32 R11, RZ, RZ, 0x1f ;  /* 0x0000001fff0b7424 */ /* 0x000fe400078e00ff */
[----:B------:R-:W-:-:S07]  /*19ae0*/  IMAD.MOV.U32 R15, RZ, RZ, -0x1 ;  /* 0xffffffffff0f7424 */ /* 0x000fce00078e00ff */
[----:B0123--:R-:W-:Y:S05]  /*19af0*/  WARPSYNC.COLLECTIVE R15, `(.L_x_1544) ;  /* 0x000000000f087348 */ /* 0x00ffea0003c00000 */
[----:B------:R4:W0:Y:S02]  /*19b00*/  SHFL.IDX P6, R14, R13, R12, R11 ;  /* 0x0000000c0d0e7389 */ /* 0x00082400000c000b */
[----:B01234-:R-:W-:Y:S01]  /*19b10*/  ENDCOLLECTIVE ;  /* 0x000000000000791b */ /* 0x01ffe20003800000 */
.L_x_1544:
[----:B------:R-:W-:Y:S05]  /*19b20*/  BSYNC B0 ;  /* 0x0000000000007941 */ /* 0x000fea0003800000 */
.L_x_1543:
[----:B------:R-:W-:Y:S05]  /*19b30*/  BRA `(.L_x_1422) ;  /* 0xffffffbc00687947 */ /* 0x000fea000383ffff */
.L_x_1427:
[----:B0-----:R0:W2:Y:S02]  /*19b40*/  SYNCS.PHASECHK.TRANS64.TRYWAIT P0, [R5+URZ+0x2a820], R0 ;  /* 0x02a82000050075a7 */ /* 0x0010a4000800017f */
[----:B--2---:R-:W-:Y:S05]  /*19b50*/  @!P0 NANOSLEEP.SYNCS 0x989680 ;  /* 0x009896800000895d */ /* 0x004fea0003900000 */
[----:B------:R-:W2:Y:S02]  /*19b60*/  @!P0 SYNCS.PHASECHK.TRANS64 P0, [R5+URZ+0x2a820], R0 ;  /* 0x02a82000050085a7 */ /* 0x000ea4000800007f */
[----:B--2---:R-:W-:Y:S05]  /*19b70*/  @!P0 BRA `(.L_x_1427) ;  /* 0xfffffffc00f08947 */ /* 0x004fea000383ffff */
[----:B------:R-:W-:Y:S05]  /*19b80*/  BRA `(.L_x_1545) ;  /* 0xffffffc000e07947 */ /* 0x000fea000383ffff */
.L_x_1428:
        /* <DEDUP_REMOVED lines=8> */
[----:B01-3--:R-:W-:Y:S05]  /*19c10*/  WARPSYNC.COLLECTIVE R15, `(.L_x_1547) ;  /* 0x000000000f087348 */ /* 0x00bfea0003c00000 */
[----:B------:R2:W4:Y:S02]  /*19c20*/  SHFL.IDX P6, R14, R13, R12, R11 ;  /* 0x0000000c0d0e7389 */ /* 0x00052400000c000b */
[----:B01234-:R-:W-:Y:S01]  /*19c30*/  ENDCOLLECTIVE ;  /* 0x000000000000791b */ /* 0x01ffe20003800000 */
.L_x_1547:
[----:B------:R-:W-:Y:S05]  /*19c40*/  BSYNC B0 ;  /* 0x0000000000007941 */ /* 0x000fea0003800000 */
.L_x_1546:
[----:B------:R-:W-:Y:S05]  /*19c50*/  BRA `(.L_x_1548) ;  /* 0xffffffc000c87947 */ /* 0x000fea000383ffff */
.L_x_1431:
[----:B------:R-:W-:Y:S01]  /*19c60*/  BSSY B1, `(.L_x_1549) ;  /* 0x0000006000017945 */ /* 0x000fe20003800000 */
[----:B------:R-:W-:-:S07]  /*19c70*/  IMAD.MOV.U32 R15, RZ, RZ, -0x1 ;  /* 0xffffffffff0f7424 */ /* 0x000fce00078e00ff */
[----:B01-3--:R-:W-:Y:S05]  /*19c80*/  WARPSYNC.COLLECTIVE R15, `(.L_x_1550) ;  /* 0x000000000f0c7348 */ /* 0x00bfea0003c00000 */
[----:B------:R-:W-:Y:S02]  /*19c90*/  ELECT P6, UR62, PT ;  /* 0x00000000003e782f */ /* 0x000fe400038c0000 */
[----:B------:R-:W-:Y:S01]  /*19ca0*/  MOV R14, UR62 ;  /* 0x0000003e000e7c02 */ /* 0x000fe20008000f00 */
[----:B01-3--:R-:W-:Y:S10]  /*19cb0*/  ENDCOLLECTIVE ;  /* 0x000000000000791b */ /* 0x00bff40003800000 */
.L_x_1550:
[----:B------:R-:W-:Y:S05]  /*19cc0*/  BSYNC B1 ;  /* 0x0000000000017941 */ /* 0x000fea0003800000 */
.L_x_1549:
[----:B------:R-:W-:Y:S05]  /*19cd0*/  BRA `(.L_x_1551) ;  /* 0xffffffc000c07947 */ /* 0x000fea000383ffff */
.L_x_1433:
[----:B0-----:R0:W2:Y:S02]  /*19ce0*/  SYNCS.PHASECHK.TRANS64.TRYWAIT P1, [R3+URZ+0x2a840], R2 ;  /* 0x02a84002030075a7 */ /* 0x0010a4000802017f */
[----:B--2---:R-:W-:Y:S05]  /*19cf0*/  @!P1 NANOSLEEP.SYNCS 0x989680 ;  /* 0x009896800000995d */ /* 0x004fea0003900000 */
[----:B------:R-:W2:Y:S02]  /*19d00*/  @!P1 SYNCS.PHASECHK.TRANS64 P1, [R3+URZ+0x2a840], R2 ;  /* 0x02a84002030095a7 */ /* 0x000ea4000802007f */
[----:B--2---:R-:W-:Y:S05]  /*19d10*/  @!P1 BRA `(.L_x_1433) ;  /* 0xfffffffc00f09947 */ /* 0x004fea000383ffff */
[----:B------:R-:W-:Y:S05]  /*19d20*/  BRA `(.L_x_1552) ;  /* 0xffffffc000e87947 */ /* 0x000fea000383ffff */
.L_x_1435:
[----:B--2---:R2:W4:Y:S02]  /*19d30*/  SYNCS.PHASECHK.TRANS64.TRYWAIT P1, [R25+URZ+0x2a840], R0 ;  /* 0x02a84000190075a7 */ /* 0x004524000802017f */
[----:B----4-:R-:W-:Y:S05]  /*19d40*/  @!P1 NANOSLEEP.SYNCS 0x989680 ;  /* 0x009896800000995d */ /* 0x010fea0003900000 */
[----:B------:R-:W4:Y:S02]  /*19d50*/  @!P1 SYNCS.PHASECHK.TRANS64 P1, [R25+URZ+0x2a840], R0 ;  /* 0x02a84000190095a7 */ /* 0x000f24000802007f */
[----:B----4-:R-:W-:Y:S05]  /*19d60*/  @!P1 BRA `(.L_x_1435) ;  /* 0xfffffffc00f09947 */ /* 0x010fea000383ffff */
[----:B------:R-:W-:Y:S05]  /*19d70*/  BRA `(.L_x_1553) ;  /* 0xffffffc000f47947 */ /* 0x000fea000383ffff */
.L_x_1437:
[----:B----4-:R4:W0:Y:S02]  /*19d80*/  SYNCS.PHASECHK.TRANS64.TRYWAIT P1, [R3+URZ+0x2a860], R2 ;  /* 0x02a86002030075a7 */ /* 0x010824000802017f */
[----:B0-----:R-:W-:Y:S05]  /*19d90*/  @!P1 NANOSLEEP.SYNCS 0x989680 ;  /* 0x009896800000995d */ /* 0x001fea0003900000 */
[----:B------:R-:W0:Y:S02]  /*19da0*/  @!P1 SYNCS.PHASECHK.TRANS64 P1, [R3+URZ+0x2a860], R2 ;  /* 0x02a86002030095a7 */ /* 0x000e24000802007f */
[----:B0-----:R-:W-:Y:S05]  /*19db0*/  @!P1 BRA `(.L_x_1437) ;  /* 0xfffffffc00f09947 */ /* 0x001fea000383ffff */
[----:B------:R-:W-:Y:S05]  /*19dc0*/  BRA `(.L_x_1554) ;  /* 0xffffffc000f07947 */ /* 0x000fea000383ffff */
.L_x_1555:
        /* <DEDUP_REMOVED lines=11> */
.L_x_15636:


//--------------------- .text._ZN7cutlass13device_kernelIN5flash11enable_sm90INS1_16FlashAttnFwdSm90INS1_25CollectiveMainloopFwdSm90ILi2EN4cute5tupleIJNS5_1CILi1EEES8_S8_EEENS6_IJNS7_ILi128EEENS7_ILi96EEENS7_ILi192EEEEEELi128ENS_6half_tEfNS_4arch4Sm90ELb0ELb1ELb1ELb1ELb1ELb1ELb0ELb1ELb1ELb1ELb0ELb0EEENS1_21CollectiveEpilogueFwdINS6_IJSA_SA_SB_EEES9_SE_SG_Li256ELb1ELb1ELb0ELb0EEENS1_36VarlenDynamicPersistentTileSchedulerILi128ELi96ELi256ELi128ELb0ELb1ELb1ELb1ELb0ELb1EEEEEEEEEvNT_6ParamsE --------------------------
	.section	.text._ZN7cutlass13device_kernelIN5flash11enable_sm90INS1_16FlashAttnFwdSm90INS1_25CollectiveMainloopFwdSm90ILi2EN4cute5tupleIJNS5_1CILi1EEES8_S8_EEENS6_IJNS7_ILi128EEENS7_ILi96EEENS7_ILi192EEEEEELi128ENS_6half_tEfNS_4arch4Sm90ELb0ELb1ELb1ELb1ELb1ELb1ELb0ELb1ELb1ELb1ELb0ELb0EEENS1_21CollectiveEpilogueFwdINS6_IJSA_SA_SB_EEES9_SE_SG_Li256ELb1ELb1ELb0ELb0EEENS1_36VarlenDynamicPersistentTileSchedulerILi128ELi96ELi256ELi128ELb0ELb1ELb1ELb1ELb0ELb1EEEEEEEEEvNT_6ParamsE,"ax",@progbits
	.align	128
.text._ZN7cutlass13device_kernelIN5flash11enable_sm90INS1_16FlashAttnFwdSm90INS1_25CollectiveMainloopFwdSm90ILi2EN4cute5tupleIJNS5_1CILi1EEES8_S8_EEENS6_IJNS7_ILi128EEENS7_ILi96EEENS7_ILi192EEEEEELi128ENS_6half_tEfNS_4arch4Sm90ELb0ELb1ELb1ELb1ELb1ELb1ELb0ELb1ELb1ELb1ELb0ELb0EEENS1_21CollectiveEpilogueFwdINS6_IJSA_SA_SB_EEES9_SE_SG_Li256ELb1ELb1ELb0ELb0EEENS1_36VarlenDynamicPersistentTileSchedulerILi128ELi96ELi256ELi128ELb0ELb1ELb1ELb1ELb0ELb1EEEEEEEEEvNT_6ParamsE:
        .type           _ZN7cutlass13device_kernelIN5flash11enable_sm90INS1_16FlashAttnFwdSm90INS1_25CollectiveMainloopFwdSm90ILi2EN4cute5tupleIJNS5_1CILi1EEES8_S8_EEENS6_IJNS7_ILi128EEENS7_ILi96EEENS7_ILi192EEEEEELi128ENS_6half_tEfNS_4arch4Sm90ELb0ELb1ELb1ELb1ELb1ELb1ELb0ELb1ELb1ELb1ELb0ELb0EEENS1_21CollectiveEpilogueFwdINS6_IJSA_SA_SB_EEES9_SE_SG_Li256ELb1ELb1ELb0ELb0EEENS1_36VarlenDynamicPersistentTileSchedulerILi128ELi96ELi256ELi128ELb0ELb1ELb1ELb1ELb0ELb1EEEEEEEEEvNT_6ParamsE,@function
        .size           _ZN7cutlass13device_kernelIN5flash11enable_sm90INS1_16FlashAttnFwdSm90INS1_25CollectiveMainloopFwdSm90ILi2EN4cute5tupleIJNS5_1CILi1EEES8_S8_EEENS6_IJNS7_ILi128EEENS7_ILi96EEENS7_ILi192EEEEEELi128ENS_6half_tEfNS_4arch4Sm90ELb0ELb1ELb1ELb1ELb1ELb1ELb0ELb1ELb1ELb1ELb0ELb0EEENS1_21CollectiveEpilogueFwdINS6_IJSA_SA_SB_EEES9_SE_SG_Li256ELb1ELb1ELb0ELb0EEENS1_36VarlenDynamicPersistentTileSchedulerILi128ELi96ELi256ELi128ELb0ELb1ELb1ELb1ELb0ELb1EEEEEEEEEvNT_6ParamsE,(.L_x_15637 - _ZN7cutlass13device_kernelIN5flash11enable_sm90INS1_16FlashAttnFwdSm90INS1_25CollectiveMainloopFwdSm90ILi2EN4cute5tupleIJNS5_1CILi1EEES8_S8_EEENS6_IJNS7_ILi128EEENS7_ILi96EEENS7_ILi192EEEEEELi128ENS_6half_tEfNS_4arch4Sm90ELb0ELb1ELb1ELb1ELb1ELb1ELb0ELb1ELb1ELb1ELb0ELb0EEENS1_21CollectiveEpilogueFwdINS6_IJSA_SA_SB_EEES9_SE_SG_Li256ELb1ELb1ELb0ELb0EEENS1_36VarlenDynamicPersistentTileSchedulerILi128ELi96ELi256ELi128ELb0ELb1ELb1ELb1ELb0ELb1EEEEEEEEEvNT_6ParamsE)
        .other          _ZN7cutlass13device_kernelIN5flash11enable_sm90INS1_16FlashAttnFwdSm90INS1_25CollectiveMainloopFwdSm90ILi2EN4cute5tupleIJNS5_1CILi1EEES8_S8_EEENS6_IJNS7_ILi128EEENS7_ILi96EEENS7_ILi192EEEEEELi128ENS_6half_tEfNS_4arch4Sm90ELb0ELb1ELb1ELb1ELb1ELb1ELb0ELb1ELb1ELb1ELb0ELb0EEENS1_21CollectiveEpilogueFwdINS6_IJSA_SA_SB_EEES9_SE_SG_Li256ELb1ELb1ELb0ELb0EEENS1_36VarlenDynamicPersistentTileSchedulerILi128ELi96ELi256ELi128ELb0ELb1ELb1ELb1ELb0ELb1EEEEEEEEEvNT_6ParamsE,@"STO_CUDA_ENTRY STV_DEFAULT"
_ZN7cutlass13device_kernelIN5flash11enable_sm90INS1_16FlashAttnFwdSm90INS1_25CollectiveMainloopFwdSm90ILi2EN4cute5tupleIJNS5_1CILi1EEES8_S8_EEENS6_IJNS7_ILi128EEENS7_ILi96EEENS7_ILi192EEEEEELi128ENS_6half_tEfNS_4arch4Sm90ELb0ELb1ELb1ELb1ELb1ELb1ELb0ELb1ELb1ELb1ELb0ELb0EEENS1_21CollectiveEpilogueFwdINS6_IJSA_SA_SB_EEES9_SE_SG_Li256ELb1ELb1ELb0ELb0EEENS1_36VarlenDynamicPersistentTileSchedulerILi128ELi96ELi256ELi128ELb0ELb1ELb1ELb1ELb0ELb1EEEEEEEEEvNT_6ParamsE:
        /* <DEDUP_REMOVED lines=18> */
.L_x_1557:
[----:B------:R-:W-:Y:S05]  /*0120*/  BSYNC B0 ;  /* 0x0000000000007941 */ /* 0x000fea0003800000 */
.L_x_1556:
        /* <DEDUP_REMOVED lines=41> */
.L_x_1558:
        /* <DEDUP_REMOVED lines=22> */
.L_x_1559:
        /* <DEDUP_REMOVED lines=18> */
.L_x_1560:
        /* <DEDUP_REMOVED lines=22> */
.L_x_1561:
        /* <DEDUP_REMOVED lines=22> */
.L_x_1562:
        /* <DEDUP_REMOVED lines=10> */
.L_x_1565:
[----:B------:R-:W-:-:S08]  /*09a0*/  NOP ;  /* 0x0000000000007918 */ /* 0x000fd00000000000 */
[----:B------:R-:W1:Y:S02]  /*09b0*/  USETMAXREG.TRY_ALLOC.CTAPOOL UP0, 0xe8 ;  /* 0x000000e8000079c8 */ /* 0x000e640008000600 */
[----:B-1----:R-:W-:-:S13]  /*09c0*/  PLOP3.LUT P0, PT, PT, PT, UP0, 0x80, 0x0 ;  /* 0x000000000000781c */ /* 0x002fda0003f0f008 */
[----:B------:R-:W-:Y:S05]  /*09d0*/  @!P0 BRA `(.L_x_1565) ;  /* 0xfffffffc00f08947 */ /* 0x000fea000383ffff */
[----:B------:R-:W1:Y:S08]  /*09e0*/  S2UR UR4, SR_CgaCtaId ;  /* 0x00000000000479c3 */ /* 0x000e700000008800 */
[----:B------:R-:W-:Y:S06]  /*09f0*/  BAR.ARV 0x8, 0x180 ;  /* 0x0206000000007b1d */ /* 0x000fec0000002000 */
[----:B0-----:R-:W-:-:S02]  /*0a00*/  MOV R3, 0x400 ;  /* 0x0000040000037802 */ /* 0x001fc40000000f00 */
[----:B------:R-:W-:Y:S01]  /*0a10*/  BAR.SYNC.DEFER_BLOCKING 0x5, 0x180 ;  /* 0x0146000000007b1d */ /* 0x000fe20000010000 */
[----:B-1----:R-:W-:-:S05]  /*0a20*/  IMAD.U32 R172, RZ, RZ, UR4 ;  /* 0x00000004ffac7e24 */ /* 0x002fca000f8e00ff */
[----:B------:R-:W-:Y:S01]  /*0a30*/  ULDC UR4, c[0x0][0xc3c] ;  /* 0x00030f0000047ab9 */ /* 0x000fe20000000800 */
[----:B------:R-:W-:-:S05]  /*0a40*/  LEA R18, R172, R3, 0x18 ;  /* 0x00000003ac127211 */ /* 0x000fca00078ec0ff */
[----:B------:R-:W0:Y:S01]  /*0a50*/  LDS.128 R28, [R18+0x2a8d0] ;  /* 0x02a8d000121c7984 */ /* 0x000e220000000c00 */
[----:B------:R-:W-:Y:S06]  /*0a60*/  BAR.ARV 0x4, 0x180 ;  /* 0x0106000000007b1d */ /* 0x000fec0000002000 */
[----:B0-----:R-:W-:-:S13]  /*0a70*/  ISETP.GE.AND P0, PT, R31, UR4, PT ;  /* 0x000000041f007c0c */ /* 0x001fda000bf06270 */
[----:B------:R-:W-:Y:S05]  /*0a80*/  @P0 BRA `(.L_x_1566) ;  /* 0x0000028800640947 */ /* 0x000fea0003800000 */
[----:B------:R-:W2:Y:S01]  /*0a90*/  LDL R2, [R1+0x40] ;  /* 0x0000400001027983 */ /* 0x000ea20000100800 */
[----:B------:R-:W-:Y:S01]  /*0aa0*/  VIADD R0, R0, 0xffffff80 ;  /* 0xffffff8000007836 */ /* 0x000fe20000000000 */
[----:B------:R-:W-:Y:S01]  /*0ab0*/  R2UR UR4, R18 ;  /* 0x00000000120472ca */ /* 0x000fe200000e0000 */
[----:B------:R-:W-:Y:S01]  /*0ac0*/  IMAD.MOV.U32 R198, RZ, RZ, RZ ;  /* 0x000000ffffc67224 */ /* 0x000fe200078e00ff */
[----:B------:R-:W-:Y:S01]  /*0ad0*/  MOV R19, RZ ;  /* 0x000000ff00137202 */ /* 0x000fe20000000f00 */
[----:B------:R-:W-:Y:S01]  /*0ae0*/  IMAD.MOV.U32 R175, RZ, RZ, RZ ;  /* 0x000000ffffaf7224 */ /* 0x000fe200078e00ff */
[----:B------:R-:W-:Y:S01]  /*0af0*/  SHF.R.S32.HI R3, RZ, 0x1f, R0 ;  /* 0x0000001fff037819 */ /* 0x000fe20000011400 */
[----:B------:R-:W-:Y:S02]  /*0b00*/  IMAD.MOV.U32 R163, RZ, RZ, RZ ;  /* 0x000000ffffa37224 */ /* 0x000fe400078e00ff */
[----:B------:R-:W-:Y:S01]  /*0b10*/  IMAD.MOV.U32 R160, RZ, RZ, RZ ;  /* 0x000000ffffa07224 */ /* 0x000fe200078e00ff */
[----:B------:R-:W-:-:S02]  /*0b20*/  LEA.HI R5, R3, R0, RZ, 0x7 ;  /* 0x0000000003057211 */ /* 0x000fc400078f38ff */
[----:B------:R-:W-:Y:S02]  /*0b30*/  LEA.HI R200, R3, R0, RZ, 0x3 ;  /* 0x0000000003c87211 */ /* 0x000fe400078f18ff */
[C---:B------:R-:W-:Y:S01]  /*0b40*/  LOP3.LUT R209, R5.reuse, 0xffffff80, RZ, 0xc0, !PT ;  /* 0xffffff8005d17812 */ /* 0x040fe200078ec0ff */
[----:B------:R-:W-:Y:S01]  /*0b50*/  UIADD3 UR4, UR4, 0xc400, URZ ;  /* 0x0000c40004047890 */ /* 0x000fe2000fffe03f */
[----:B------:R-:W-:Y:S02]  /*0b60*/  SHF.R.S32.HI R220, RZ, 0x7, R5 ;  /* 0x00000007ffdc7819 */ /* 0x000fe40000011405 */
[----:B------:R-:W-:Y:S02]  /*0b70*/  IADD3 R209, R0, -R209, RZ ;  /* 0x800000d100d17210 */ /* 0x000fe40007ffe0ff */
[----:B------:R-:W-:Y:S02]  /*0b80*/  LEA.HI R5, R5, R220, RZ, 0x1 ;  /* 0x000000dc05057211 */ /* 0x000fe400078f08ff */
[----:B------:R-:W-:-:S02]  /*0b90*/  SHF.R.S32.HI R6, RZ, 0x1f, R209 ;  /* 0x0000001fff067819 */ /* 0x000fc400000114d1 */
[----:B------:R-:W-:Y:S02]  /*0ba0*/  LOP3.LUT R11, R5, 0x3fffffe, RZ, 0xc0, !PT ;  /* 0x03fffffe050b7812 */ /* 0x000fe400078ec0ff */
[CC--:B------:R-:W-:Y:S02]  /*0bb0*/  LEA.HI R8, R6.reuse, R209.reuse, RZ, 0x2 ;  /* 0x000000d106087211 */ /* 0x0c0fe400078f10ff */
[----:B------:R-:W-:Y:S01]  /*0bc0*/  LEA.HI R6, R6, R209, RZ, 0x5 ;  /* 0x000000d106067211 */ /* 0x000fe200078f28ff */
[----:B------:R-:W-:Y:S01]  /*0bd0*/  IMAD.IADD R11, R220, 0x1, -R11 ;  /* 0x00000001dc0b7824 */ /* 0x000fe200078e0a0b */
[--C-:B------:R-:W-:Y:S02]  /*0be0*/  SHF.R.S32.HI R9, RZ, 0x2, R8.reuse ;  /* 0x00000002ff097819 */ /* 0x100fe40000011408 */
[----:B------:R-:W-:Y:S02]  /*0bf0*/  SHF.R.S32.HI R4, RZ, 0x1f, R8 ;  /* 0x0000001fff047819 */ /* 0x000fe40000011408 */
[----:B------:R-:W-:-:S02]  /*0c00*/  SHF.R.S32.HI R6, RZ, 0x5, R6 ;  /* 0x00000005ff067819 */ /* 0x000fc40000011406 */
[----:B------:R-:W-:Y:S02]  /*0c10*/  LEA.HI R10, R4, R9, RZ, 0x3 ;  /* 0x00000009040a7211 */ /* 0x000fe400078f18ff */
[----:B------:R-:W-:Y:S02]  /*0c20*/  LOP3.LUT R190, R8, 0x7ffffffc, RZ, 0xc0, !PT ;  /* 0x7ffffffc08be7812 */ /* 0x000fe400078ec0ff */
[----:B------:R-:W-:-:S03]  /*0c30*/  LOP3.LUT R10, R10, 0xfffffff8, RZ, 0xc0, !PT ;  /* 0xfffffff80a0a7812 */ /* 0x000fc600078ec0ff */
[----:B------:R-:W-:Y:S02]  /*0c40*/  IMAD.IADD R190, R209, 0x1, -R190 ;  /* 0x00000001d1be7824 */ /* 0x000fe400078e0abe */
[----:B------:R-:W-:-:S04]  /*0c50*/  IMAD.IADD R9, R9, 0x1, -R10 ;  /* 0x0000000109097824 */ /* 0x000fc800078e0a0a */
[----:B------:R-:W-:Y:S01]  /*0c60*/  IMAD R10, R6, 0x10, R9 ;  /* 0x00000010060a7824 */ /* 0x000fe200078e0209 */
[----:B------:R-:W-:Y:S02]  /*0c70*/  LEA.HI R6, R3, R0, RZ, 0x2 ;  /* 0x0000000003067211 */ /* 0x000fe400078f10ff */
[----:B------:R-:W-:Y:S02]  /*0c80*/  LOP3.LUT R9, R200, 0xfffffff8, RZ, 0xc0, !PT ;  /* 0xfffffff8c8097812 */ /* 0x000fe400078ec0ff */
[----:B------:R-:W-:Y:S02]  /*0c90*/  LOP3.LUT R199, R6, 0xfffffffc, RZ, 0xc0, !PT ;  /* 0xfffffffc06c77812 */ /* 0x000fe400078ec0ff */
[--C-:B------:R-:W-:Y:S01]  /*0ca0*/  SHF.R.S32.HI R174, RZ, 0x2, R6.reuse ;  /* 0x00000002ffae7819 */ /* 0x100fe20000011406 */
[C---:B------:R-:W-:Y:S01]  /*0cb0*/  IMAD.IADD R194, R0.reuse, 0x1, -R9 ;  /* 0x0000000100c27824 */ /* 0x040fe200078e0a09 */
[----:B------:R-:W-:Y:S01]  /*0cc0*/  SHF.R.S32.HI R5, RZ, 0x1f, R6 ;  /* 0x0000001fff057819 */ /* 0x000fe20000011406 */
[----:B------:R-:W-:Y:S01]  /*0cd0*/  IMAD.IADD R199, R0, 0x1, -R199 ;  /* 0x0000000100c77824 */ /* 0x000fe200078e0ac7 */
[----:B------:R-:W-:Y:S01]  /*0ce0*/  LEA R221, R11, R10, 0x6 ;  /* 0x0000000a0bdd7211 */ /* 0x000fe200078e30ff */
[----:B------:R-:W-:Y:S01]  /*0cf0*/  VIADD R219, R174, 0x40 ;  /* 0x00000040aedb7836 */ /* 0x000fe20000000000 */
[----:B------:R-:W-:Y:S01]  /*0d00*/  LEA.HI R5, R5, R174, RZ, 0x3 ;  /* 0x000000ae05057211 */ /* 0x000fe200078f18ff */
[C---:B------:R-:W-:Y:S01]  /*0d10*/  IMAD.SHL.U32 R164, R199.reuse, 0x4, RZ ;  /* 0x00000004c7a47824 */ /* 0x040fe200078e00ff */
[----:B------:R-:W-:Y:S01]  /*0d20*/  SHF.L.U32 R16, R199, 0x3, RZ ;  /* 0x00000003c7107819 */ /* 0x000fe200000006ff */
[----:B------:R-:W-:Y:S01]  /*0d30*/  IMAD.SHL.U32 R181, R219, 0x40, RZ ;  /* 0x00000040dbb57824 */ /* 0x000fe200078e00ff */
[----:B------:R-:W-:Y:S01]  /*0d40*/  LOP3.LUT R5, R5, 0xfffffff8, RZ, 0xc0, !PT ;  /* 0xfffffff805057812 */ /* 0x000fe200078ec0ff */
[----:B------:R-:W-:Y:S01]  /*0d50*/  VIADD R177, R164, 0x20 ;  /* 0x00000020a4b17836 */ /* 0x000fe20000000000 */
[----:B------:R-:W-:Y:S01]  /*0d60*/  IADD3 R162, R16, 0xa0, RZ ;  /* 0x000000a010a27810 */ /* 0x000fe20007ffe0ff */
[----:B------:R-:W-:Y:S01]  /*0d70*/  VIADD R176, R164, 0x40 ;  /* 0x00000040a4b07836 */ /* 0x000fe20000000000 */
[----:B------:R-:W-:Y:S01]  /*0d80*/  IADD3 R208, R174, -R5, RZ ;  /* 0x80000005aed07210 */ /* 0x000fe20007ffe0ff */
[C---:B------:R-:W-:Y:S01]  /*0d90*/  IMAD.IADD R168, R164.reuse, 0x1, R177 ;  /* 0x00000001a4a87824 */ /* 0x040fe200078e02b1 */
[----:B------:R-:W-:Y:S01]  /*0da0*/  LOP3.LUT R181, R181, 0x1c0, RZ, 0xc0, !PT ;  /* 0x000001c0b5b57812 */ /* 0x000fe200078ec0ff */
[----:B------:R-:W-:Y:S01]  /*0db0*/  IMAD.IADD R169, R164, 0x1, R176 ;  /* 0x00000001a4a97824 */ /* 0x000fe200078e02b0 */
[----:B------:R-:W-:Y:S01]  /*0dc0*/  SHF.L.U32 R184, R208, 0x6, RZ ;  /* 0x00000006d0b87819 */ /* 0x000fe200000006ff */
[----:B------:R-:W-:Y:S01]  /*0dd0*/  IMAD.SHL.U32 R192, R194, 0x8, RZ ;  /* 0x00000008c2c07824 */ /* 0x000fe200078e00ff */
[----:B------:R-:W-:Y:S01]  /*0de0*/  SHF.R.U32.HI R218, RZ, 0x3, R181 ;  /* 0x00000003ffda7819 */ /* 0x000fe200000116b5 */
[----:B------:R-:W-:Y:S01]  /*0df0*/  VIADD R23, R16, 0x60 ;  /* 0x0000006010177836 */ /* 0x000fe20000000000 */
[----:B------:R-:W-:Y:S01]  /*0e00*/  LOP3.LUT R184, R184, 0x1c0, RZ, 0xc0, !PT ;  /* 0x000001c0b8b87812 */ /* 0x000fe200078ec0ff */
[----:B------:R-:W-:Y:S01]  /*0e10*/  VIADD R161, R16, 0x80 ;  /* 0x0000008010a17836 */ /* 0x000fe20000000000 */
[----:B------:R-:W-:Y:S01]  /*0e20*/  SHF.R.S32.HI R200, RZ, 0x3, R200 ;  /* 0x00000003ffc87819 */ /* 0x000fe200000114c8 */
[----:B------:R-:W-:Y:S01]  /*0e30*/  VIADD R179, R164, 0x10 ;  /* 0x00000010a4b37836 */ /* 0x000fe20000000000 */
[----:B------:R-:W-:Y:S01]  /*0e40*/  SHF.R.U32.HI R185, RZ, 0x3, R184 ;  /* 0x00000003ffb97819 */ /* 0x000fe200000116b8 */
[----:B------:R-:W-:Y:S01]  /*0e50*/  VIADD R193, R192, 0x40 ;  /* 0x00000040c0c17836 */ /* 0x000fe20000000000 */
[----:B------:R-:W-:Y:S01]  /*0e60*/  SHF.R.S32.HI R17, RZ, 0x1f, R16 ;  /* 0x0000001fff117819 */ /* 0x000fe20000011410 */
[C---:B------:R-:W-:Y:S01]  /*0e70*/  VIADD R178, R164.reuse, 0x30 ;  /* 0x00000030a4b27836 */ /* 0x040fe20000000000 */
[----:B------:R-:W-:Y:S01]  /*0e80*/  SHF.R.S32.HI R225, RZ, 0x1f, R192 ;  /* 0x0000001fffe17819 */ /* 0x000fe200000114c0 */
[----:B------:R-:W-:Y:S01]  /*0e90*/  VIADD R180, R164, 0x50 ;  /* 0x00000050a4b47836 */ /* 0x000fe20000000000 */
[----:B------:R-:W-:-:S02]  /*0ea0*/  SHF.R.S32.HI R173, RZ, 0x1f, R23 ;  /* 0x0000001fffad7819 */ /* 0x000fc40000011417 */
[----:B------:R-:W-:Y:S02]  /*0eb0*/  SHF.R.S32.HI R183, RZ, 0x1f, R161 ;  /* 0x0000001fffb77819 */ /* 0x000fe400000114a1 */
[----:B------:R-:W-:Y:S02]  /*0ec0*/  SHF.R.S32.HI R182, RZ, 0x1f, R162 ;  /* 0x0000001fffb67819 */ /* 0x000fe400000114a2 */
[----:B------:R-:W-:Y:S02]  /*0ed0*/  SHF.R.S32.HI R207, RZ, 0x1f, R179 ;  /* 0x0000001fffcf7819 */ /* 0x000fe400000114b3 */
[----:B------:R-:W-:Y:S02]  /*0ee0*/  SHF.R.S32.HI R224, RZ, 0x1f, R193 ;  /* 0x0000001fffe07819 */ /* 0x000fe400000114c1 */
[----:B------:R-:W-:Y:S02]  /*0ef0*/  SHF.R.S32.HI R206, RZ, 0x1f, R177 ;  /* 0x0000001fffce7819 */ /* 0x000fe400000114b1 */
[----:B------:R-:W-:-:S02]  /*0f00*/  SHF.R.S32.HI R205, RZ, 0x1f, R178 ;  /* 0x0000001fffcd7819 */ /* 0x000fc400000114b2 */
[----:B------:R-:W-:Y:S02]  /*0f10*/  SHF.R.S32.HI R203, RZ, 0x1f, R176 ;  /* 0x0000001fffcb7819 */ /* 0x000fe400000114b0 */
[----:B------:R-:W-:Y:S02]  /*0f20*/  SHF.R.S32.HI R202, RZ, 0x1f, R180 ;  /* 0x0000001fffca7819 */ /* 0x000fe400000114b4 */
[----:B--2---:R-:W-:Y:S02]  /*0f30*/  R2UR UR5, R2 ;  /* 0x00000000020572ca */ /* 0x004fe400000e0000 */
[----:B------:R-:W-:-:S04]  /*0f40*/  LEA.HI R2, R3, R0, RZ, 0x4 ;  /* 0x0000000003027211 */ /* 0x000fc800078f20ff */
[----:B------:R-:W-:-:S04]  /*0f50*/  SHF.R.S32.HI R7, RZ, 0x4, R2 ;  /* 0x00000004ff077819 */ /* 0x000fc80000011402 */
[----:B------:R-:W-:-:S03]  /*0f60*/  LEA.HI R4, R2, R7, RZ, 0x1 ;  /* 0x0000000702047211 */ /* 0x000fc600078f08ff */
[----:B------:R-:W-:Y:S01]  /*0f70*/  ULOP3.LUT UR5, UR5, 0x1, URZ, 0xfc, !UPT ;  /* 0x0000000105057892 */ /* 0x000fe2000f8efc3f */
[----:B------:R-:W-:-:S05]  /*0f80*/  LOP3.LUT R4, R4, 0x1ffffffe, RZ, 0xc0, !PT ;  /* 0x1ffffffe04047812 */ /* 0x000fca00078ec0ff */
[----:B------:R-:W-:Y:S01]  /*0f90*/  IMAD.IADD R7, R7, 0x1, -R4 ;  /* 0x0000000107077824 */ /* 0x000fe200078e0a04 */
[----:B------:R-:W-:Y:S02]  /*0fa0*/  LEA.HI R4, R3, R0, RZ, 0x5 ;  /* 0x0000000003047211 */ /* 0x000fe400078f28ff */
[----:B------:R-:W-:Y:S02]  /*0fb0*/  LOP3.LUT R3, R2, 0x3fffff0, RZ, 0xc0, !PT ;  /* 0x03fffff002037812 */ /* 0x000fe400078ec0ff */
[----:B------:R-:W-:-:S03]  /*0fc0*/  SHF.R.S32.HI R4, RZ, 0x5, R4 ;  /* 0x00000005ff047819 */ /* 0x000fc60000011404 */
[----:B------:R-:W-:Y:S01]  /*0fd0*/  IMAD.IADD R3, R0, 0x1, -R3 ;  /* 0x0000000100037824 */ /* 0x000fe200078e0a03 */
[----:B------:R-:W-:Y:S01]  /*0fe0*/  SHF.R.S32.HI R0, RZ, 0x1f, R219 ;  /* 0x0000001fff007819 */ /* 0x000fe200000114db */
[----:B------:R-:W-:-:S03]  /*0ff0*/  IMAD.SHL.U32 R186, R4, 0x200, RZ ;  /* 0x0000020004ba7824 */ /* 0x000fc600078e00ff */
[----:B------:R-:W-:Y:S02]  /*1000*/  LEA.HI R0, R0, R219, RZ, 0x3 ;  /* 0x000000db00007211 */ /* 0x000fe400078f18ff */
[----:B------:R-:W-:Y:S02]  /*1010*/  LEA R2, R4, R3, 0x4 ;  /* 0x0000000304027211 */ /* 0x000fe400078e20ff */
[----:B------:R-:W-:Y:S01]  /*1020*/  SHF.R.S32.HI R3, RZ, 0x1f, R168 ;  /* 0x0000001fff037819 */ /* 0x000fe200000114a8 */
[----:B------:R-:W-:Y:S02]  /*1030*/  IMAD.SHL.U32 R0, R0, 0x40, RZ ;  /* 0x0000004000007824 */ /* 0x000fe400078e00ff */
[----:B------:R-:W-:Y:S01]  /*1040*/  IMAD R222, R2, 0x8, R7 ;  /* 0x0000000802de7824 */ /* 0x000fe200078e0207 */
[CC--:B------:R-:W-:Y:S02]  /*1050*/  LEA.HI R170, R3.reuse, R168.reuse, RZ, 0x3 ;  /* 0x000000a803aa7211 */ /* 0x0c0fe400078f18ff */
[----:B------:R-:W-:Y:S01]  /*1060*/  LOP3.LUT R188, R0, 0xfffffe00, RZ, 0xc0, !PT ;  /* 0xfffffe0000bc7812 */ /* 0x000fe200078ec0ff */
[----:B------:R-:W-:Y:S01]  /*1070*/  IMAD.SHL.U32 R222, R222, 0x8, RZ ;  /* 0x00000008dede7824 */ /* 0x000fe200078e00ff */
[----:B------:R-:W-:-:S02]  /*1080*/  LEA.HI R3, R3, R168, RZ, 0x6 ;  /* 0x000000a803037211 */ /* 0x000fc400078f30ff */
[----:B------:R-:W-:Y:S02]  /*1090*/  SHF.R.S32.HI R0, RZ, 0x1f, R169 ;  /* 0x0000001fff007819 */ /* 0x000fe400000114a9 */
[--C-:B------:R-:W-:Y:S01]  /*10a0*/  LOP3.LUT R5, R181, 0x38, R170.reuse, 0xf8, !PT ;  /* 0x00000038b5057812 */ /* 0x100fe200078ef8aa */
[----:B------:R-:W-:Y:S01]  /*10b0*/  IMAD.SHL.U32 R3, R3, 0x80, RZ ;  /* 0x0000008003037824 */ /* 0x000fe200078e00ff */
[CC--:B------:R-:W-:Y:S02]  /*10c0*/  LEA.HI R2, R0.reuse, R169.reuse, RZ, 0x6 ;  /* 0x000000a900027211 */ /* 0x0c0fe400078f30ff */
[----:B------:R-:W-:Y:S02]  /*10d0*/  LEA.HI R171, R0, R169, RZ, 0x3 ;  /* 0x000000a900ab7211 */ /* 0x000fe400078f18ff */
[----:B------:R-:W-:Y:S01]  /*10e0*/  LOP3.LUT R0, R184, 0x38, R170, 0xf8, !PT ;  /* 0x00000038b8007812 */ /* 0x000fe200078ef8aa */
[----:B------:R-:W-:Y:S01]  /*10f0*/  IMAD.SHL.U32 R4, R2, 0x80, RZ ;  /* 0x0000008002047824 */ /* 0x000fe200078e00ff */
[----:B------:R-:W-:-:S02]  /*1100*/  LOP3.LUT R3, R3, 0xffffe000, RZ, 0xc0, !PT ;  /* 0xffffe00003037812 */ /* 0x000fc400078ec0ff */
[----:B------:R-:W-:Y:S02]  /*1110*/  LOP3.LUT R0, R0, R185, RZ, 0x3c, !PT ;  /* 0x000000b900007212 */ /* 0x000fe400078e3cff */
[----:B------:R-:W-:Y:S02]  /*1120*/  LOP3.LUT R6, R5, R218, RZ, 0x3c, !PT ;  /* 0x000000da05067212 */ /* 0x000fe400078e3cff */
[-C--:B------:R-:W-:Y:S01]  /*1130*/  IADD3 R217, R0, R3.reuse, R186 ;  /* 0x0000000300d97210 */ /* 0x080fe20007ffe0ba */
[----:B------:R-:W-:Y:S01]  /*1140*/  IMAD.U32 R0, RZ, RZ, UR5 ;  /* 0x00000005ff007e24 */ /* 0x000fe2000f8e00ff */
[----:B------:R-:W-:Y:S01]  /*1150*/  IADD3 R6, R6, R3, R188 ;  /* 0x0000000306067210 */ /* 0x000fe20007ffe0bc */
[----:B------:R-:W-:Y:S01]  /*1160*/  IMAD.U32 R3, RZ, RZ, UR4 ;  /* 0x00000004ff037e24 */ /* 0x000fe2000f8e00ff */
[--C-:B------:R-:W-:Y:S02]  /*1170*/  LOP3.LUT R2, R184, 0x38, R171.reuse, 0xf8, !PT ;  /* 0x00000038b8027812 */ /* 0x100fe400078ef8ab */
[----:B------:R0:W-:Y:S01]  /*1180*/  STL [R1+0x30], R0 ;  /* 0x0000300001007387 */ /* 0x0001e20000100800 */
[----:B------:R-:W-:-:S02]  /*1190*/  LOP3.LUT R7, R181, 0x38, R171, 0xf8, !PT ;  /* 0x00000038b5077812 */ /* 0x000fc400078ef8ab */
[----:B------:R-:W-:Y:S01]  /*11a0*/  LOP3.LUT R5, R4, 0xffffe000, RZ, 0xc0, !PT ;  /* 0xffffe00004057812 */ /* 0x000fe200078ec0ff */
[----:B------:R1:W-:Y:S01]  /*11b0*/  STL [R1+0x34], R3 ;  /* 0x0000340301007387 */ /* 0x0003e20000100800 */
[----:B------:R-:W-:Y:S02]  /*11c0*/  LOP3.LUT R2, R2, R185, RZ, 0x3c, !PT ;  /* 0x000000b902027212 */ /* 0x000fe400078e3cff */
[----:B------:R-:W-:Y:S02]  /*11d0*/  LOP3.LUT R7, R7, R218, RZ, 0x3c, !PT ;  /* 0x000000da07077212 */ /* 0x000fe400078e3cff */
[----:B------:R-:W-:Y:S02]  /*11e0*/  IADD3 R2, R2, R5, R186 ;  /* 0x0000000502027210 */ /* 0x000fe40007ffe0ba */
[----:B0-----:R-:W-:Y:S02]  /*11f0*/  LEA.HI R0, R199, R199, RZ, 0x1 ;  /* 0x000000c7c7007211 */ /* 0x001fe400078f08ff */
[----:B------:R-:W-:-:S02]  /*1200*/  IADD3 R7, R7, R5, R188 ;  /* 0x0000000507077210 */ /* 0x000fc40007ffe0bc */
[----:B------:R-:W-:Y:S02]  /*1210*/  LOP3.LUT R0, R0, 0x1ffffffe, RZ, 0xc0, !PT ;  /* 0x1ffffffe00007812 */ /* 0x000fe400078ec0ff */
[----:B-1----:R-:W-:Y:S02]  /*1220*/  LOP3.LUT R3, R181, 0x38, R16, 0xf8, !PT ;  /* 0x00000038b5037812 */ /* 0x002fe400078ef810 */
[----:B------:R-:W-:Y:S02]  /*1230*/  IADD3 R0, R199, -R0, RZ ;  /* 0x80000000c7007210 */ /* 0x000fe40007ffe0ff */
[----:B------:R-:W-:Y:S02]  /*1240*/  LOP3.LUT R3, R188, R3, R218, 0xf6, !PT ;  /* 0x00000003bc037212 */ /* 0x000fe400078ef6da */
[----:B------:R-:W-:Y:S01]  /*1250*/  SHF.R.S32.HI R170, RZ, 0x3, R170 ;  /* 0x00000003ffaa7819 */ /* 0x000fe200000114aa */
[----:B------:R-:W-:Y:S01]  /*1260*/  IMAD R191, R0, 0x8, R221 ;  /* 0x0000000800bf7824 */ /* 0x000fe200078e02dd */
[----:B------:R-:W-:-:S02]  /*1270*/  SHF.R.S32.HI R171, RZ, 0x3, R171 ;  /* 0x00000003ffab7819 */ /* 0x000fc400000114ab */
[----:B------:R-:W-:Y:S02]  /*1280*/  LEA R216, R3, UR4, 0x1 ;  /* 0x0000000403d87c11 */ /* 0x000fe4000f8e08ff */
[----:B------:R-:W-:Y:S02]  /*1290*/  LEA R217, R217, UR4, 0x1 ;  /* 0x00000004d9d97c11 */ /* 0x000fe4000f8e08ff */
[----:B------:R-:W-:Y:S02]  /*12a0*/  LEA R214, R6, UR4, 0x1 ;  /* 0x0000000406d67c11 */ /* 0x000fe4000f8e08ff */
[----:B------:R-:W-:Y:S02]  /*12b0*/  LEA R215, R2, UR4, 0x1 ;  /* 0x0000000402d77c11 */ /* 0x000fe4000f8e08ff */
[----:B------:R-:W-:-:S07]  /*12c0*/  LEA R213, R7, UR4, 0x1 ;  /* 0x0000000407d57c11 */ /* 0x000fce000f8e08ff */
.L_x_1866:
[----:B------:R-:W-:Y:S01]  /*12d0*/  ULDC.64 UR4, c[0x0][0xa28] ;  /* 0x00028a0000047ab9 */ /* 0x000fe20000000a00 */
[----:B0-2---:R-:W0:Y:S01]  /*12e0*/  LDC.64 R4, c[0x0][0xa08] ;  /* 0x00028200ff047b82 */ /* 0x005e220000000a00 */
[----:B------:R-:W-:Y:S01]  /*12f0*/  ISETP.NE.U32.AND P0, PT, RZ, UR4, PT ;  /* 0x00000004ff007c0c */ /* 0x000fe2000bf05070 */
[----:B------:R-:W-:Y:S01]  /*1300*/  IMAD.MOV.U32 R0, RZ, RZ, RZ ;  /* 0x000000ffff007224 */ /* 0x000fe200078e00ff */
[----:B------:R-:W-:Y:S01]  /*1310*/  MOV R130, RZ ;  /* 0x000000ff00827202 */ /* 0x000fe20000000f00 */
[----:B------:R-:W-:Y:S01]  /*1320*/  ULDC UR6, c[0x0][0x424] ;  /* 0x0001090000067ab9 */ /* 0x000fe20000000800 */
[----:B------:R-:W-:Y:S01]  /*1330*/  ISETP.NE.AND.EX P0, PT, RZ, UR5, PT, P0 ;  /* 0x00000005ff007c0c */ /* 0x000fe2000bf05300 */
[----:B------:R-:W-:Y:S02]  /*1340*/  ULDC.64 UR4, c[0x0][0xa18] ;  /* 0x0002860000047ab9 */ /* 0x000fe40000000a00 */
[----:B------:R-:W-:-:S04]  /*1350*/  ISETP.NE.U32.AND P1, PT, RZ, UR4, PT ;  /* 0x00000004ff007c0c */ /* 0x000fc8000bf25070 */
[----:B------:R-:W-:Y:S01]  /*1360*/  ISETP.NE.AND.EX P1, PT, RZ, UR5, PT, P1 ;  /* 0x00000005ff007c0c */ /* 0x000fe2000bf25310 */
[----:B------:R-:W-:Y:S02]  /*1370*/  ULDC.64 UR4, c[0x0][0xa08] ;  /* 0x0002820000047ab9 */ /* 0x000fe40000000a00 */
[----:B------:R-:W-:-:S03]  /*1380*/  ISETP.NE.U32.AND P3, PT, RZ, UR4, PT ;  /* 0x00000004ff007c0c */ /* 0x000fc6000bf65070 */
[----:B----4-:R-:W1:Y:S01]  /*1390*/  @P0 LDC.64 R2, c[0x0][0xa28] ;  /* 0x00028a00ff020b82 */ /* 0x010e620000000a00 */
[----:B------:R-:W-:Y:S01]  /*13a0*/  ISETP.NE.AND.EX P3, PT, RZ, UR5, PT, P3 ;  /* 0x00000005ff007c0c */ /* 0x000fe2000bf65330 */
[----:B0-----:R-:W-:-:S06]  /*13b0*/  IMAD.WIDE R8, R31, 0x4, R4 ;  /* 0x000000041f087825 */ /* 0x001fcc00078e0204 */
[----:B------:R-:W0:Y:S01]  /*13c0*/  @P1 LDC.64 R6, c[0x0][0xa18] ;  /* 0x00028600ff061b82 */ /* 0x000e220000000a00 */
[----:B------:R-:W-:Y:S02]  /*13d0*/  ULDC UR4, c[0x0][0x288] ;  /* 0x0000a20000047ab9 */ /* 0x000fe40000000800 */
[----:B------:R-:W-:Y:S01]  /*13e0*/  IMAD.U32 R166, RZ, RZ, UR4 ;  /* 0x00000004ffa67e24 */ /* 0x000fe2000f8e00ff */
[----:B------:R-:W-:Y:S02]  /*13f0*/  ULDC.64 UR4, c[0x0][0x418] ;  /* 0x0001060000047ab9 */ /* 0x000fe40000000a00 */
[----:B------:R2:W5:Y:S01]  /*1400*/  @P3 LDG.E R130, desc[UR60][R8.64] ;  /* 0x0000003c08823981 */ /* 0x000562000c1e1900 */
[----:B-1----:R-:W-:-:S05]  /*1410*/  @P0 IMAD.WIDE R2, R31, 0x4, R2 ;  /* 0x000000041f020825 */ /* 0x002fca00078e0202 */
[----:B------:R2:W5:Y:S01]  /*1420*/  @P0 LDG.E R0, desc[UR60][R2.64] ;  /* 0x0000003c02000981 */ /* 0x000562000c1e1900 */
[----:B0-----:R-:W-:-:S05]  /*1430*/  @P1 IMAD.WIDE R4, R31, 0x4, R6 ;  /* 0x000000041f041825 */ /* 0x001fca00078e0206 */
[----:B------:R2:W5:Y:S01]  /*1440*/  @P1 LDG.E R166, desc[UR60][R4.64] ;  /* 0x0000003c04a61981 */ /* 0x000562000c1e1900 */
[----:B------:R-:W-:-:S04]  /*1450*/  UISETP.NE.U32.AND UP0, UPT, UR4, URZ, UPT ;  /* 0x0000003f0400728c */ /* 0x000fc8000bf05070 */
[----:B------:R-:W-:-:S03]  /*1460*/  UISETP.NE.AND.EX UP0, UPT, UR5, URZ, UPT, UP0 ;  /* 0x0000003f0500728c */ /* 0x000fc6000bf05300 */
[----:B------:R-:W-:Y:S02]  /*1470*/  ULDC.64 UR4, c[0x0][0xa20] ;  /* 0x0002880000047ab9 */ /* 0x000fe40000000a00 */
[----:B------:R-:W-:Y:S01]  /*1480*/  ISETP.NE.U32.AND P2, PT, RZ, UR4, PT ;  /* 0x00000004ff007c0c */ /* 0x000fe2000bf45070 */
[----:B------:R-:W-:-:S03]  /*1490*/  USEL UR4, UR6, 0x1, UP0 ;  /* 0x0000000106047887 */ /* 0x000fc60008000000 */
[----:B------:R-:W-:Y:S01]  /*14a0*/  ULDC UR6, c[0x0][0x2f0] ;  /* 0x0000bc0000067ab9 */ /* 0x000fe20000000800 */
[----:B------:R-:W-:Y:S01]  /*14b0*/  ISETP.NE.AND.EX P2, PT, RZ, UR5, PT, P2 ;  /* 0x00000005ff007c0c */ /* 0x000fe2000bf45320 */
[----:B------:R-:W-:Y:S01]  /*14c0*/  UIMAD UR4, UR4, UR6, URZ ;  /* 0x00000006040472a4 */ /* 0x000fe2000f8e023f */
[----:B------:R-:W-:Y:S01]  /*14d0*/  ULDC UR5, c[0x0][0x348] ;  /* 0x0000d20000057ab9 */ /* 0x000fe20000000800 */
[----:B------:R-:W-:Y:S02]  /*14e0*/  IMAD.MOV.U32 R195, RZ, RZ, R30 ;  /* 0x000000ffffc37224 */ /* 0x000fe400078e001e */
[----:B------:R-:W-:Y:S01]  /*14f0*/  IMAD.MOV.U32 R197, RZ, RZ, R31 ;  /* 0x000000ffffc57224 */ /* 0x000fe200078e001f */
[----:B--23--:R-:W-:Y:S07]  /*1500*/  @P1 BRA `(.L_x_1567) ;  /* 0x0000000000241947 */ /* 0x00cfee0003800000 */
        /* <DEDUP_REMOVED lines=9> */
.L_x_1567:
[----:B------:R-:W-:Y:S01]  /*15a0*/  MOV R24, UR5 ;  /* 0x0000000500187c02 */ /* 0x000fe20008000f00 */
[----:B------:R-:W-:Y:S01]  /*15b0*/  IMAD.U32 R25, RZ, RZ, UR4 ;  /* 0x00000004ff197e24 */ /* 0x000fe2000f8e00ff */
[----:B------:R-:W-:Y:S06]  /*15c0*/  @!P2 BRA `(.L_x_1568) ;  /* 0x000000000010a947 */ /* 0x000fec0003800000 */
[----:B------:R-:W0:Y:S02]  /*15d0*/  LDC.64 R2, c[0x0][0xa20] ;  /* 0x00028800ff027b82 */ /* 0x000e240000000a00 */
[----:B0-----:R-:W-:-:S05]  /*15e0*/  IMAD.WIDE R2, R31, 0x4, R2 ;  /* 0x000000041f027825 */ /* 0x001fca00078e0202 */
[----:B------:R0:W5:Y:S01]  /*15f0*/  LDG.E R25, desc[UR60][R2.64] ;  /* 0x0000003c02197981 */ /* 0x000162000c1e1900 */
[----:B------:R-:W-:Y:S05]  /*1600*/  BRA `(.L_x_1569) ;  /* 0x0000000000107947 */ /* 0x000fea0003800000 */
.L_x_1568:
[----:B------:R-:W-:Y:S05]  /*1610*/  @!P3 BRA `(.L_x_1569) ;  /* 0x00000000000cb947 */ /* 0x000fea0003800000 */
[----:B------:R-:W2:Y:S04]  /*1620*/  LDG.E R2, desc[UR60][R8.64] ;  /* 0x0000003c08027981 */ /* 0x000ea8000c1e1900 */
[----:B------:R-:W2:Y:S02]  /*1630*/  LDG.E R25, desc[UR60][R8.64+0x4] ;  /* 0x0000043c08197981 */ /* 0x000ea4000c1e1900 */
[----:B--2---:R-:W-:-:S07]  /*1640*/  IMAD.IADD R25, R25, 0x1, -R2 ;  /* 0x0000000119197824 */ /* 0x004fce00078e0a02 */
.L_x_1569:
[----:B------:R-:W-:Y:S01]  /*1650*/  ULDC.64 UR4, c[0x0][0xa10] ;  /* 0x0002840000047ab9 */ /* 0x000fe20000000a00 */
[----:B0-----:R-:W0:Y:S01]  /*1660*/  LDC R2, c[0x0][0x448] ;  /* 0x00011200ff027b82 */ /* 0x001e220000000800 */
[----:B------:R-:W-:-:S04]  /*1670*/  ISETP.NE.U32.AND P0, PT, RZ, UR4, PT ;  /* 0x00000004ff007c0c */ /* 0x000fc8000bf05070 */
[----:B------:R-:W-:Y:S01]  /*1680*/  ISETP.NE.AND.EX P0, PT, RZ, UR5, PT, P0 ;  /* 0x00000005ff007c0c */ /* 0x000fe2000bf05300 */
[----:B------:R-:W-:Y:S02]  /*1690*/  ULDC.64 UR4, c[0x0][0xa30] ;  /* 0x00028c0000047ab9 */ /* 0x000fe40000000a00 */
[----:B------:R-:W-:-:S04]  /*16a0*/  ISETP.NE.U32.AND P1, PT, RZ, UR4, PT ;  /* 0x00000004ff007c0c */ /* 0x000fc8000bf25070 */
[----:B------:R-:W-:-:S06]  /*16b0*/  ISETP.NE.AND.EX P1, PT, RZ, UR5, PT, P1 ;  /* 0x00000005ff007c0c */ /* 0x000fcc000bf25310 */
[----:B------:R-:W1:Y:S08]  /*16c0*/  @P0 LDC.64 R4, c[0x0][0xa10] ;  /* 0x00028400ff040b82 */ /* 0x000e700000000a00 */
[----:B------:R-:W2:Y:S01]  /*16d0*/  @P1 LDC.64 R6, c[0x0][0xa30] ;  /* 0x00028c00ff061b82 */ /* 0x000ea20000000a00 */
[----:B-1----:R-:W-:-:S05]  /*16e0*/  @P0 IMAD.WIDE R4, R31, 0x4, R4 ;  /* 0x000000041f040825 */ /* 0x002fca00078e0204 */
[----:B------:R-:W3:Y:S04]  /*16f0*/  @P0 LDG.E R8, desc[UR60][R4.64] ;  /* 0x0000003c04080981 */ /* 0x000ee8000c1e1900 */
[----:B------:R1:W3:Y:S01]  /*1700*/  @P0 LDG.E R9, desc[UR60][R4.64+0x4] ;  /* 0x0000043c04090981 */ /* 0x0002e2000c1e1900 */
[----:B-----5:R-:W-:Y:S02]  /*1710*/  IMAD.MOV.U32 R141, RZ, RZ, R25 ;  /* 0x000000ffff8d7224 */ /* 0x020fe400078e0019 */
[----:B--2---:R-:W-:-:S05]  /*1720*/  @P1 IMAD.WIDE R6, R31, 0x4, R6 ;  /* 0x000000041f061825 */ /* 0x004fca00078e0206 */
[----:B------:R2:W5:Y:S01]  /*1730*/  @P1 LDG.E R141, desc[UR60][R6.64] ;  /* 0x0000003c068d1981 */ /* 0x000562000c1e1900 */
[----:B0-----:R-:W-:Y:S01]  /*1740*/  ISETP.NE.AND P1, PT, R2, 0x1, PT ;  /* 0x000000010200780c */ /* 0x001fe20003f25270 */
[----:B------:R-:W-:Y:S01]  /*1750*/  IMAD.SHL.U32 R187, R29, 0x80, RZ ;  /* 0x000000801dbb7824 */ /* 0x000fe200078e00ff */
[----:B------:R-:W0:Y:S03]  /*1760*/  LDC.64 R2, c[0x0][0x9e0] ;  /* 0x00027800ff027b82 */ /* 0x000e260000000a00 */
[----:B-1----:R-:W-:-:S08]  /*1770*/  VIADD R4, R187, 0x7f ;  /* 0x0000007fbb047836 */ /* 0x002fd00000000000 */
[----:B------:R-:W1:Y:S08]  /*1780*/  @P1 LDC R11, c[0x0][0x44c] ;  /* 0x00011300ff0b1b82 */ /* 0x000e700000000800 */
[----:B------:R-:W4:Y:S01]  /*1790*/  @P1 LDC R10, c[0x0][0x450] ;  /* 0x00011400ff0a1b82 */ /* 0x000f220000000800 */
[----:B0-----:R-:W-:Y:S01]  /*17a0*/  ISETP.GE.AND P2, PT, R3, 0x1, PT ;  /* 0x000000010300780c */ /* 0x001fe20003f46270 */
[----:B-1----:R-:W-:-:S05]  /*17b0*/  @P1 IMAD.HI.U32 R5, R4, R11, RZ ;  /* 0x0000000b04051227 */ /* 0x002fca00078e00ff */
[----:B----4-:R-:W-:Y:S02]  /*17c0*/  @P1 SHF.R.U32.HI R4, RZ, R10, R5 ;  /* 0x0000000aff041219 */ /* 0x010fe40000011605 */
[----:B---3--:R-:W-:Y:S01]  /*17d0*/  @P0 IADD3 R24, -R8, R9, RZ ;  /* 0x0000000908180210 */ /* 0x008fe20007ffe1ff */
[----:B------:R-:W-:-:S05]  /*17e0*/  IMAD.IADD R9, R25, 0x1, -R0 ;  /* 0x0000000119097824 */ /* 0x000fca00078e0a00 */
[----:B------:R-:W-:-:S04]  /*17f0*/  IADD3 R167, R9, R24, RZ ;  /* 0x0000001809a77210 */ /* 0x000fc80007ffe0ff */
[C---:B------:R-:W-:Y:S01]  /*1800*/  IADD3 R5, R167.reuse, 0x1, -R166 ;  /* 0x00000001a7057810 */ /* 0x040fe20007ffe8a6 */
[----:B------:R-:W-:-:S04]  /*1810*/  VIADD R0, R167, 0x5f ;  /* 0x0000005fa7007836 */ /* 0x000fc80000000000 */
[----:B------:R-:W-:-:S04]  /*1820*/  IMAD.HI R0, R0, 0x2aaaaaab, RZ ;  /* 0x2aaaaaab00007827 */ /* 0x000fc800078e02ff */
[----:B------:R-:W-:Y:S01]  /*1830*/  IMAD.IADD R5, R5, 0x1, R4 ;  /* 0x0000000105057824 */ /* 0x000fe200078e0204 */
[----:B------:R-:W-:-:S03]  /*1840*/  SHF.R.U32.HI R143, RZ, 0x1f, R0 ;  /* 0x0000001fff8f7819 */ /* 0x000fc60000011600 */
[----:B------:R-:W-:Y:S01]  /*1850*/  IMAD.IADD R2, R5, 0x1, R2 ;  /* 0x0000000105027824 */ /* 0x000fe200078e0202 */
[----:B------:R-:W-:Y:S01]  /*1860*/  LEA.HI.SX32 R143, R0, R143, 0x1c ;  /* 0x0000008f008f7211 */ /* 0x000fe200078fe2ff */
[----:B--2---:R-:W-:Y:S06]  /*1870*/  @!P2 BRA `(.L_x_1570) ;  /* 0x000000000048a947 */ /* 0x004fec0003800000 */
[C---:B------:R-:W-:Y:S01]  /*1880*/  ISETP.GT.AND P0, PT, R5.reuse, RZ, PT ;  /* 0x000000ff0500720c */ /* 0x040fe20003f04270 */
[----:B------:R-:W-:Y:S01]  /*1890*/  BSSY B0, `(.L_x_1571) ;  /* 0x000000e000007945 */ /* 0x000fe20003800000 */
[----:B------:R-:W-:-:S11]  /*18a0*/  IADD3 R0, R5, -0x1, RZ ;  /* 0xffffffff05007810 */ /* 0x000fd60007ffe0ff */
        /* <DEDUP_REMOVED lines=8> */
.L_x_1572:
[----:B------:R-:W-:-:S13]  /*1930*/  ISETP.NE.AND P0, PT, R3, 0x1, PT ;  /* 0x000000010300780c */ /* 0x000fda0003f05270 */
[----:B------:R-:W0:Y:S02]  /*1940*/  @P0 LDC.64 R4, c[0x0][0x9e8] ;  /* 0x00027a00ff040b82 */ /* 0x000e240000000a00 */
[----:B0-----:R-:W-:-:S05]  /*1950*/  @P0 IMAD.HI.U32 R4, R0, R4, RZ ;  /* 0x0000000400040227 */ /* 0x001fca00078e00ff */
[----:B------:R-:W-:-:S07]  /*1960*/  @P0 SHF.R.U32.HI R0, RZ, R5, R4 ;  /* 0x00000005ff000219 */ /* 0x000fce0000011604 */
.L_x_1573:
[----:B------:R-:W-:Y:S05]  /*1970*/  BSYNC B0 ;  /* 0x0000000000007941 */ /* 0x000fea0003800000 */
.L_x_1571:
[----:B------:R-:W-:-:S05]  /*1980*/  IMAD R5, R0, R3, R3 ;  /* 0x0000000300057224 */ /* 0x000fca00078e0203 */
[----:B------:R-:W-:-:S07]  /*1990*/  VIMNMX R2, R2, R5, PT ;  /* 0x0000000502027248 */ /* 0x000fce0003fe0100 */
.L_x_1570:
[----:B------:R-:W0:Y:S01]  /*19a0*/  @P1 LDC R0, c[0x0][0x44c] ;  /* 0x00011300ff001b82 */ /* 0x000e220000000800 */
[----:B------:R-:W-:Y:S01]  /*19b0*/  IMAD.MOV.U32 R5, RZ, RZ, R187 ;  /* 0x000000ffff057224 */ /* 0x000fe200078e00bb */
[----:B------:R-:W-:Y:S01]  /*19c0*/  ULDC UR4, c[0x0][0x9dc] ;  /* 0x0002770000047ab9 */ /* 0x000fe20000000800 */
[----:B------:R-:W-:-:S05]  /*19d0*/  IMAD.IADD R142, R167, 0x1, -R166 ;  /* 0x00000001a78e7824 */ /* 0x000fca00078e0aa6 */
[----:B------:R-:W1:Y:S01]  /*19e0*/  @P1 LDC R7, c[0x0][0x450] ;  /* 0x00011400ff071b82 */ /* 0x000e620000000800 */
[----:B0-----:R-:W-:-:S05]  /*19f0*/  @P1 IMAD.HI.U32 R0, R187, R0, RZ ;  /* 0x00000000bb001227 */ /* 0x001fca00078e00ff */
[----:B-1----:R-:W-:-:S04]  /*1a00*/  @P1 SHF.R.U32.HI R5, RZ, R7, R0 ;  /* 0x00000007ff051219 */ /* 0x002fc80000011600 */
[----:B------:R-:W-:-:S05]  /*1a10*/  IADD3 R0, R142, R5, RZ ;  /* 0x000000058e007210 */ /* 0x000fca0007ffe0ff */
[----:B------:R-:W-:Y:S01]  /*1a20*/  VIADD R4, R0, -UR4 ;  /* 0x8000000400047c36 */ /* 0x000fe20008000000 */
[----:B------:R-:W-:Y:S06]  /*1a30*/  @!P2 BRA `(.L_x_1574) ;  /* 0x000000000044a947 */ /* 0x000fec0003800000 */
[----:B------:R-:W-:Y:S01]  /*1a40*/  ISETP.GT.AND P0, PT, R0, -0x1, PT ;  /* 0xffffffff0000780c */ /* 0x000fe20003f04270 */
[----:B------:R-:W-:-:S12]  /*1a50*/  BSSY B0, `(.L_x_1575) ;  /* 0x000000d000007945 */ /* 0x000fd80003800000 */
        /* <DEDUP_REMOVED lines=8> */
.L_x_1576:
[----:B------:R-:W-:-:S13]  /*1ae0*/  ISETP.NE.AND P0, PT, R3, 0x1, PT ;  /* 0x000000010300780c */ /* 0x000fda0003f05270 */
[----:B------:R-:W0:Y:S02]  /*1af0*/  @P0 LDC.64 R6, c[0x0][0x9e8] ;  /* 0x00027a00ff060b82 */ /* 0x000e240000000a00 */
[----:B0-----:R-:W-:-:S05]  /*1b00*/  @P0 IMAD.HI.U32 R6, R0, R6, RZ ;  /* 0x0000000600060227 */ /* 0x001fca00078e00ff */
[----:B------:R-:W-:-:S07]  /*1b10*/  @P0 SHF.R.U32.HI R0, RZ, R7, R6 ;  /* 0x00000007ff000219 */ /* 0x000fce0000011606 */
.L_x_1577:
[----:B------:R-:W-:Y:S05]  /*1b20*/  BSYNC B0 ;  /* 0x0000000000007941 */ /* 0x000fea0003800000 */
.L_x_1575:
[----:B------:R-:W-:-:S05]  /*1b30*/  IMAD R3, R0, R3, RZ ;  /* 0x0000000300037224 */ /* 0x000fca00078e02ff */
[----:B------:R-:W-:-:S07]  /*1b40*/  VIMNMX R4, R4, R3, !PT ;  /* 0x0000000304047248 */ /* 0x000fce0007fe0100 */
.L_x_1574:
[----:B------:R-:W-:Y:S02]  /*1b50*/  VIADD R2, R2, 0x5f ;  /* 0x0000005f02027836 */ /* 0x000fe40000000000 */
[----:B------:R-:W-:-:S04]  /*1b60*/  IMAD.HI R4, R4, 0x2aaaaaab, RZ ;  /* 0x2aaaaaab04047827 */ /* 0x000fc800078e02ff */
[----:B------:R-:W-:Y:S01]  /*1b70*/  IMAD.HI R2, R2, 0x2aaaaaab, RZ ;  /* 0x2aaaaaab02027827 */ /* 0x000fe200078e02ff */
[----:B------:R-:W-:-:S04]  /*1b80*/  SHF.R.U32.HI R5, RZ, 0x1f, R4 ;  /* 0x0000001fff057819 */ /* 0x000fc80000011604 */
[----:B------:R-:W-:Y:S02]  /*1b90*/  SHF.R.U32.HI R3, RZ, 0x1f, R2 ;  /* 0x0000001fff037819 */ /* 0x000fe40000011602 */
[----:B------:R-:W-:Y:S02]  /*1ba0*/  LEA.HI.SX32 R5, R4, R5, 0x1c ;  /* 0x0000000504057211 */ /* 0x000fe400078fe2ff */
[----:B------:R-:W-:Y:S02]  /*1bb0*/  LEA.HI.SX32 R2, R2, R3, 0x1c ;  /* 0x0000000302027211 */ /* 0x000fe400078fe2ff */
[----:B------:R-:W-:Y:S02]  /*1bc0*/  VIMNMX R5, RZ, R5, !PT ;  /* 0x00000005ff057248 */ /* 0x000fe40007fe0100 */
[----:B------:R-:W-:-:S03]  /*1bd0*/  VIMNMX R2, R143, R2, PT ;  /* 0x000000028f027248 */ /* 0x000fc60003fe0100 */
[--C-:B------:R-:W-:Y:S02]  /*1be0*/  IMAD R5, R5, 0x60, -R9.reuse ;  /* 0x0000006005057824 */ /* 0x100fe400078e0a09 */
[----:B------:R-:W-:-:S03]  /*1bf0*/  IMAD R3, R2, 0x60, -R9 ;  /* 0x0000006002037824 */ /* 0x000fc600078e0a09 */
[----:B------:R-:W-:Y:S02]  /*1c00*/  VIMNMX R5, RZ, R5, !PT ;  /* 0x00000005ff057248 */ /* 0x000fe40007fe0100 */
[----:B------:R-:W-:-:S03]  /*1c10*/  VIMNMX R0, R3, R24, PT ;  /* 0x0000001803007248 */ /* 0x000fc60003fe0100 */
[----:B------:R-:W-:Y:S01]  /*1c20*/  IMAD.WIDE.U32 R126, R5, -0x55555555, RZ ;  /* 0xaaaaaaab057e7825 */ /* 0x000fe200078e00ff */
[----:B------:R-:W-:-:S04]  /*1c30*/  ISETP.GT.AND P0, PT, R0, R5, PT ;  /* 0x000000050000720c */ /* 0x000fc80003f04270 */
[----:B------:R-:W-:-:S04]  /*1c40*/  SHF.R.U32.HI R126, RZ, 0x6, R127 ;  /* 0x00000006ff7e7819 */ /* 0x000fc8000001167f */
[----:B------:R-:W-:-:S05]  /*1c50*/  MOV R2, R126 ;  /* 0x0000007e00027202 */ /* 0x000fca0000000f00 */
[----:B------:R-:W-:-:S04]  /*1c60*/  @P0 VIADD R0, R0, 0x5f ;  /* 0x0000005f00000836 */ /* 0x000fc80000000000 */
[----:B------:R-:W-:-:S05]  /*1c70*/  @P0 IMAD.HI R0, R0, 0x2aaaaaab, RZ ;  /* 0x2aaaaaab00000827 */ /* 0x000fca00078e02ff */
[----:B------:R-:W-:-:S04]  /*1c80*/  @P0 SHF.R.U32.HI R3, RZ, 0x1f, R0 ;  /* 0x0000001fff030819 */ /* 0x000fc80000011600 */
[----:B------:R-:W-:Y:S02]  /*1c90*/  @P0 LEA.HI.SX32 R2, R0, R3, 0x1c ;  /* 0x0000000300020211 */ /* 0x000fe400078fe2ff */
[----:B------:R-:W-:Y:S02]  /*1ca0*/  PLOP3.LUT P0, PT, PT, PT, PT, 0x80, 0x0 ;  /* 0x000000000000781c */ /* 0x000fe40003f0f070 */
[----:B------:R-:W-:-:S13]  /*1cb0*/  ISETP.GT.AND P1, PT, R2, R126, PT ;  /* 0x0000007e0200720c */ /* 0x000fda0003f24270 */
[----:B------:R-:W-:Y:S05]  /*1cc0*/  @!P1 BRA `(.L_x_1578) ;  /* 0x0000008c00e49947 */ /* 0x000fea0003800000 */
        /* <DEDUP_REMOVED lines=20> */
.L_x_1580:
[----:B------:R-:W-:Y:S05]  /*1e10*/  BSYNC B6 ;  /* 0x0000000000067941 */ /* 0x000fea0003800000 */
.L_x_1579:
        /* <DEDUP_REMOVED lines=14> */
[----:B------:R-:W-:Y:S01]  /*1f00*/  MOV R13, RZ ;  /* 0x000000ff000d7202 */ /* 0x000fe20000000f00 */
[----:B------:R-:W-:-:S02]  /*1f10*/  IMAD.U32 R11, RZ, RZ, UR5 ;  /* 0x00000005ff0b7e24 */ /* 0x000fc4000f8e00ff */
[----:B------:R-:W-:Y:S02]  /*1f20*/  IMAD.MOV.U32 R8, RZ, RZ, 0x70 ;  /* 0x00000070ff087424 */ /* 0x000fe400078e00ff */
[----:B0-----:R-:W-:-:S07]  /*1f30*/  IMAD.MOV.U32 R12, RZ, RZ, 0x1 ;  /* 0x00000001ff0c7424 */ /* 0x001fce00078e00ff */
[----:B------:R-:W-:-:S07]  /*1f40*/  LEPC R20, `(.L_x_1582) ;  /* 0x000000001014794e */ /* 0x000fce0000000000 */
[----:B-1---5:R-:W-:Y:S05]  /*1f50*/  CALL.ABS.NOINC R14 ;  /* 0x000000000e007343 */ /* 0x022fea0003c00000 */
.L_x_1582:
[----:B------:R-:W-:Y:S05]  /*1f60*/  BSYNC B6 ;  /* 0x0000000000067941 */ /* 0x000fea0003800000 */
.L_x_1581:
[----:B------:R-:W-:Y:S01]  /*1f70*/  ULDC.64 UR4, c[0x0][0x9f8] ;  /* 0x00027e0000047ab9 */ /* 0x000fe20000000a00 */
[----:B------:R-:W-:Y:S01]  /*1f80*/  IMAD.MOV.U32 R101, RZ, RZ, R31 ;  /* 0x000000ffff657224 */ /* 0x000fe200078e001f */
[----:B------:R-:W-:Y:S01]  /*1f90*/  ISETP.NE.U32.AND P0, PT, RZ, UR4, PT ;  /* 0x00000004ff007c0c */ /* 0x000fe2000bf05070 */
[----:B------:R-:W-:Y:S01]  /*1fa0*/  ULDC UR4, c[0x0][0x2f4] ;  /* 0x0000bd0000047ab9 */ /* 0x000fe20000000800 */
[----:B------:R-:W0:Y:S02]  /*1fb0*/  LDC.64 R94, c[0x0][0x3f8] ;  /* 0x0000fe00ff5e7b82 */ /* 0x000e240000000a00 */
[----:B------:R-:W-:Y:S01]  /*1fc0*/  ISETP.NE.AND.EX P0, PT, RZ, UR5, PT, P0 ;  /* 0x00000005ff007c0c */ /* 0x000fe2000bf05300 */
[----:B------:R-:W-:-:S05]  /*1fd0*/  ULDC UR5, c[0x0][0x320] ;  /* 0x0000c80000057ab9 */ /* 0x000fca0000000800 */
[----:B------:R-:W1:Y:S08]  /*1fe0*/  LDC R125, c[0x0][0x3f4] ;  /* 0x0000fd00ff7d7b82 */ /* 0x000e700000000800 */
[----:B------:R-:W2:Y:S08]  /*1ff0*/  @P0 LDC.64 R4, c[0x0][0x9f8] ;  /* 0x00027e00ff040b82 */ /* 0x000eb00000000a00 */
[----:B------:R-:W3:Y:S01]  /*2000*/  LDC.64 R88, c[0x0][0x408] ;  /* 0x00010200ff587b82 */ /* 0x000ee20000000a00 */
[----:B--2---:R-:W-:-:S05]  /*2010*/  @P0 IMAD.WIDE R4, R31, 0x4, R4 ;  /* 0x000000041f040825 */ /* 0x004fca00078e0204 */
[----:B------:R2:W4:Y:S01]  /*2020*/  @P0 LDG.E R101, desc[UR60][R4.64] ;  /* 0x0000003c04650981 */ /* 0x000522000c1e1900 */
[----:B------:R-:W-:Y:S01]  /*2030*/  ISETP.GE.AND P1, PT, R168, UR4, PT ;  /* 0x00000004a8007c0c */ /* 0x000fe2000bf26270 */
[--C-:B0-----:R-:W-:Y:S01]  /*2040*/  IMAD.WIDE.U32 R96, R174, R94, R16.reuse ;  /* 0x0000005eae607225 */ /* 0x101fe200078e0010 */
[----:B------:R-:W-:Y:S01]  /*2050*/  ISETP.GE.AND P0, PT, R16, UR4, PT ;  /* 0x0000000410007c0c */ /* 0x000fe2000bf06270 */
[----:B------:R-:W0:Y:S01]  /*2060*/  S2R R144, SR_TID.X ;  /* 0x0000000000907919 */ /* 0x000e220000002100 */
[----:B------:R-:W-:Y:S01]  /*2070*/  SEL R3, RZ, 0xffffffff, P1 ;  /* 0xffffffffff037807 */ /* 0x000fe20000800000 */
[----:B---3--:R-:W-:Y:S01]  /*2080*/  IMAD.WIDE.U32 R90, R174, R88, R16 ;  /* 0x00000058ae5a7225 */ /* 0x008fe200078e0010 */
[----:B------:R-:W-:Y:S02]  /*2090*/  SEL R0, RZ, 0x1, P0 ;  /* 0x00000001ff007807 */ /* 0x000fe40000000000 */
[----:B------:R-:W-:Y:S01]  /*20a0*/  ISETP.GE.AND P0, PT, R168, UR5, PT ;  /* 0x00000005a8007c0c */ /* 0x000fe2000bf06270 */
[----:B------:R-:W-:Y:S01]  /*20b0*/  IMAD.SHL.U32 R3, R3, 0x2, RZ ;  /* 0x0000000203037824 */ /* 0x000fe200078e00ff */
[----:B------:R-:W-:Y:S01]  /*20c0*/  ISETP.GE.AND P1, PT, R23, UR4, PT ;  /* 0x0000000417007c0c */ /* 0x000fe2000bf26270 */
[----:B------:R-:W-:Y:S01]  /*20d0*/  IMAD.SHL.U32 R107, R94, 0x40, RZ ;  /* 0x000000405e6b7824 */ /* 0x000fe200078e00ff */
[----:B------:R-:W-:Y:S01]  /*20e0*/  SHF.R.S32.HI R7, RZ, 0x1f, R174 ;  /* 0x0000001fff077819 */ /* 0x000fe200000114ae */
[----:B------:R-:W-:Y:S01]  /*20f0*/  IMAD R133, R89, 0x60, RZ ;  /* 0x0000006059857824 */ /* 0x000fe200078e02ff */
[----:B------:R-:W-:Y:S01]  /*2100*/  LOP3.LUT R0, R3, 0x2, R0, 0xe2, !PT ;  /* 0x0000000203007812 */ /* 0x000fe200078ee200 */
[----:B------:R-:W-:Y:S01]  /*2110*/  IMAD.SHL.U32 R109, R88, 0x40, RZ ;  /* 0x00000040586d7824 */ /* 0x000fe200078e00ff */
[----:B------:R-:W-:Y:S01]  /*2120*/  SEL R3, RZ, 0xffffffff, P0 ;  /* 0xffffffffff037807 */ /* 0x000fe20000000000 */
[----:B------:R-:W-:Y:S01]  /*2130*/  IMAD.IADD R130, R130, 0x1, R25 ;  /* 0x0000000182827824 */ /* 0x000fe200078e0219 */
[----:B------:R-:W-:Y:S01]  /*2140*/  ISETP.GE.AND P0, PT, R169, UR4, PT ;  /* 0x00000004a9007c0c */ /* 0x000fe2000bf06270 */
[----:B------:R-:W-:Y:S01]  /*2150*/  IMAD R113, R199, 0x40, R174 ;  /* 0x00000040c7717824 */ /* 0x000fe200078e02ae */
[----:B--2---:R-:W-:Y:S01]  /*2160*/  SEL R4, RZ, 0x8, P1 ;  /* 0x00000008ff047807 */ /* 0x004fe20000800000 */
[----:B------:R-:W-:Y:S01]  /*2170*/  IMAD.SHL.U32 R6, R3, 0x2, RZ ;  /* 0x0000000203067824 */ /* 0x000fe200078e00ff */
[----:B------:R-:W-:-:S02]  /*2180*/  SEL R3, RZ, 0x4, P0 ;  /* 0x00000004ff037807 */ /* 0x000fc40000000000 */
[--C-:B------:R-:W-:Y:S02]  /*2190*/  SHF.R.S32.HI R165, RZ, 0x1f, R164.reuse ;  /* 0x0000001fffa57819 */ /* 0x100fe400000114a4 */
[----:B------:R-:W-:Y:S01]  /*21a0*/  LOP3.LUT R0, R4, R0, R3, 0xfe, !PT ;  /* 0x0000000004007212 */ /* 0x000fe200078efe03 */
[-C--:B------:R-:W-:Y:S01]  /*21b0*/  IMAD R3, R7, R94.reuse, RZ ;  /* 0x0000005e07037224 */ /* 0x080fe200078e02ff */
[----:B------:R-:W-:Y:S01]  /*21c0*/  ISETP.GE.AND P0, PT, R161, UR4, PT ;  /* 0x00000004a1007c0c */ /* 0x000fe2000bf06270 */
[----:B------:R-:W-:Y:S01]  /*21d0*/  IMAD.WIDE.U32 R98, R174, R94, R164 ;  /* 0x0000005eae627225 */ /* 0x000fe200078e00a4 */
[----:B------:R-:W-:Y:S02]  /*21e0*/  ISETP.GE.AND P1, PT, R169, UR5, PT ;  /* 0x00000005a9007c0c */ /* 0x000fe4000bf26270 */
[----:B------:R-:W-:Y:S01]  /*21f0*/  ISETP.GE.AND P2, PT, R16, UR5, PT ;  /* 0x0000000510007c0c */ /* 0x000fe2000bf46270 */
[----:B------:R-:W-:Y:S01]  /*2200*/  IMAD R9, R174, R95, R3 ;  /* 0x0000005fae097224 */ /* 0x000fe200078e0203 */
[----:B------:R-:W-:Y:S01]  /*2210*/  SEL R3, RZ, 0x10, P0 ;  /* 0x00000010ff037807 */ /* 0x000fe20000000000 */
[-C--:B------:R-:W-:Y:S01]  /*2220*/  IMAD R7, R7, R88.reuse, RZ ;  /* 0x0000005807077224 */ /* 0x080fe200078e02ff */
[----:B-1----:R-:W-:Y:S01]  /*2230*/  ISETP.GE.AND P3, PT, R16, R125, PT ;  /* 0x0000007d1000720c */ /* 0x002fe20003f66270 */
[----:B------:R-:W-:Y:S01]  /*2240*/  IMAD.IADD R97, R9, 0x1, R97 ;  /* 0x0000000109617824 */ /* 0x000fe200078e0261 */
[----:B------:R-:W-:Y:S01]  /*2250*/  IADD3 R99, R99, R9, RZ ;  /* 0x0000000963637210 */ /* 0x000fe20007ffe0ff */
[C---:B------:R-:W-:Y:S01]  /*2260*/  IMAD R11, R174.reuse, R89, R7 ;  /* 0x00000059ae0b7224 */ /* 0x040fe200078e0207 */
[----:B------:R-:W-:Y:S01]  /*2270*/  SEL R4, RZ, 0x4, P1 ;  /* 0x00000004ff047807 */ /* 0x000fe20000800000 */
[----:B------:R-:W-:Y:S01]  /*2280*/  IMAD.WIDE.U32 R92, R174, R88, R164 ;  /* 0x00000058ae5c7225 */ /* 0x000fe200078e00a4 */
[----:B------:R-:W-:-:S02]  /*2290*/  LOP3.LUT R9, R0, R3, RZ, 0xfc, !PT ;  /* 0x0000000300097212 */ /* 0x000fc400078efcff */
[----:B------:R-:W-:Y:S01]  /*22a0*/  SEL R5, RZ, 0x1, P2 ;  /* 0x00000001ff057807 */ /* 0x000fe20001000000 */
[----:B------:R-:W-:Y:S01]  /*22b0*/  IMAD.IADD R93, R93, 0x1, R11 ;  /* 0x000000015d5d7824 */ /* 0x000fe200078e020b */
[-C--:B------:R-:W-:Y:S01]  /*22c0*/  ISETP.GE.AND P1, PT, R169, R125.reuse, PT ;  /* 0x0000007da900720c */ /* 0x080fe20003f26270 */
[-C--:B-----5:R-:W-:Y:S01]  /*22d0*/  IMAD.WIDE.U32 R98, R141, R94.reuse, R98 ;  /* 0x0000005e8d627225 */ /* 0x0a0fe200078e0062 */
[----:B------:R-:W-:Y:S02]  /*22e0*/  SEL R3, R125, RZ, P3 ;  /* 0x000000ff7d037207 */ /* 0x000fe40001800000 */
[----:B------:R-:W-:Y:S01]  /*22f0*/  ISETP.GE.AND P2, PT, R168, R125, PT ;  /* 0x0000007da800720c */ /* 0x000fe20003f46270 */
[----:B------:R-:W-:Y:S01]  /*2300*/  IMAD.WIDE.U32 R96, R141, R94, R96 ;  /* 0x0000005e8d607225 */ /* 0x000fe200078e0060 */
[C---:B------:R-:W-:Y:S02]  /*2310*/  SEL R0, R125.reuse, RZ, P1 ;  /* 0x000000ff7d007207 */ /* 0x040fe40000800000 */
[----:B------:R-:W-:Y:S01]  /*2320*/  SEL R7, R125, RZ, P2 ;  /* 0x000000ff7d077207 */ /* 0x000fe20001000000 */
[----:B------:R-:W-:Y:S01]  /*2330*/  IMAD.IADD R3, R16, 0x1, R3 ;  /* 0x0000000110037824 */ /* 0x000fe200078e0203 */
[----:B------:R-:W-:Y:S01]  /*2340*/  LOP3.LUT R5, R6, 0x2, R5, 0xe2, !PT ;  /* 0x0000000206057812 */ /* 0x000fe200078ee205 */
[----:B------:R-:W-:Y:S01]  /*2350*/  IMAD.IADD R10, R169, 0x1, R0 ;  /* 0x00000001a90a7824 */ /* 0x000fe200078e0200 */
[----:B------:R-:W-:Y:S01]  /*2360*/  IADD3 R91, R11, R91, RZ ;  /* 0x0000005b0b5b7210 */ /* 0x000fe20007ffe0ff */
[----:B------:R-:W-:Y:S01]  /*2370*/  IMAD.IADD R7, R168, 0x1, R7 ;  /* 0x00000001a8077824 */ /* 0x000fe200078e0207 */
[----:B------:R-:W-:Y:S01]  /*2380*/  SHF.R.S32.HI R0, RZ, 0x1f, R3 ;  /* 0x0000001fff007819 */ /* 0x000fe20000011403 */
[----:B------:R-:W-:Y:S01]  /*2390*/  IMAD.WIDE.U32 R92, R141, R88, R92 ;  /* 0x000000588d5c7225 */ /* 0x000fe200078e005c */
[----:B------:R-:W-:-:S02]  /*23a0*/  LOP3.LUT R5, R5, R4, RZ, 0xfc, !PT ;  /* 0x0000000405057212 */ /* 0x000fc400078efcff */
[CC--:B------:R-:W-:Y:S01]  /*23b0*/  LEA.HI R6, R0.reuse, R3.reuse, RZ, 0x3 ;  /* 0x0000000300067211 */ /* 0x0c0fe200078f18ff */
[----:B------:R-:W-:Y:S01]  /*23c0*/  IMAD.WIDE.U32 R90, R141, R88, R90 ;  /* 0x000000588d5a7225 */ /* 0x000fe200078e005a */
[----:B------:R-:W-:Y:S02]  /*23d0*/  SHF.R.S32.HI R4, RZ, 0x1f, R7 ;  /* 0x0000001fff047819 */ /* 0x000fe40000011407 */
[----:B------:R-:W-:Y:S01]  /*23e0*/  LEA.HI R0, R0, R3, RZ, 0x6 ;  /* 0x0000000300007211 */ /* 0x000fe200078f30ff */
[----:B------:R-:W-:Y:S01]  /*23f0*/  IMAD.SHL.U32 R125, R125, 0x2, RZ ;  /* 0x000000027d7d7824 */ /* 0x000fe200078e00ff */
[CC--:B------:R-:W-:Y:S02]  /*2400*/  LEA.HI R8, R4.reuse, R7.reuse, RZ, 0x6 ;  /* 0x0000000704087211 */ /* 0x0c0fe400078f30ff */
[----:B------:R-:W-:Y:S02]  /*2410*/  SHF.R.S32.HI R3, RZ, 0x6, R0 ;  /* 0x00000006ff037819 */ /* 0x000fe40000011400 */
[----:B------:R-:W-:-:S02]  /*2420*/  LEA.HI R7, R4, R7, RZ, 0x3 ;  /* 0x0000000704077211 */ /* 0x000fc400078f18ff */
[----:B------:R-:W-:Y:S01]  /*2430*/  SHF.R.S32.HI R15, RZ, 0x1f, R10 ;  /* 0x0000001fff0f7819 */ /* 0x000fe2000001140a */
[C---:B------:R-:W-:Y:S01]  /*2440*/  IMAD R140, R3.reuse, 0x1800, R186 ;  /* 0x00001800038c7824 */ /* 0x040fe200078e02ba */
[C---:B------:R-:W-:Y:S01]  /*2450*/  LOP3.LUT R0, R184.reuse, 0x38, R6, 0xf8, !PT ;  /* 0x00000038b8007812 */ /* 0x040fe200078ef806 */
[----:B------:R-:W-:Y:S01]  /*2460*/  IMAD R138, R3, 0x1800, R188 ;  /* 0x00001800038a7824 */ /* 0x000fe200078e02bc */
[----:B------:R-:W-:Y:S02]  /*2470*/  SHF.R.S32.HI R11, RZ, 0x6, R8 ;  /* 0x00000006ff0b7819 */ /* 0x000fe40000011408 */
[----:B------:R-:W-:Y:S02]  /*2480*/  LOP3.LUT R4, R184, 0x38, R7, 0xf8, !PT ;  /* 0x00000038b8047812 */ /* 0x000fe400078ef807 */
[-C--:B------:R-:W-:Y:S01]  /*2490*/  LEA.HI R12, R15, R10.reuse, RZ, 0x3 ;  /* 0x0000000a0f0c7211 */ /* 0x080fe200078f18ff */
[C---:B------:R-:W-:Y:S01]  /*24a0*/  IMAD R139, R11.reuse, 0x1800, R186 ;  /* 0x000018000b8b7824 */ /* 0x040fe200078e02ba */
[-C--:B------:R-:W-:Y:S01]  /*24b0*/  LOP3.LUT R3, R0, R185.reuse, RZ, 0x3c, !PT ;  /* 0x000000b900037212 */ /* 0x080fe200078e3cff */
[----:B------:R-:W-:Y:S01]  /*24c0*/  IMAD R136, R11, 0x1800, R188 ;  /* 0x000018000b887824 */ /* 0x000fe200078e02bc */
[----:B------:R-:W-:Y:S01]  /*24d0*/  LEA.HI R10, R15, R10, RZ, 0x6 ;  /* 0x0000000a0f0a7211 */ /* 0x000fe200078f30ff */
[----:B------:R-:W-:Y:S01]  /*24e0*/  IMAD R11, R95, 0x60, RZ ;  /* 0x000000605f0b7824 */ /* 0x000fe200078e02ff */
[----:B------:R-:W-:-:S02]  /*24f0*/  LOP3.LUT R4, R4, R185, RZ, 0x3c, !PT ;  /* 0x000000b904047212 */ /* 0x000fc400078e3cff */
[----:B------:R-:W-:Y:S02]  /*2500*/  IADD3 R140, R140, R3, RZ ;  /* 0x000000038c8c7210 */ /* 0x000fe40007ffe0ff */
[----:B------:R-:W-:Y:S01]  /*2510*/  SHF.R.S32.HI R3, RZ, 0x6, R10 ;  /* 0x00000006ff037819 */ /* 0x000fe2000001140a */
[----:B------:R-:W-:Y:S01]  /*2520*/  IMAD.IADD R139, R139, 0x1, R4 ;  /* 0x000000018b8b7824 */ /* 0x000fe200078e0204 */
[C---:B------:R-:W-:Y:S02]  /*2530*/  LOP3.LUT R15, R181.reuse, 0x38, R12, 0xf8, !PT ;  /* 0x00000038b50f7812 */ /* 0x040fe400078ef80c */
[----:B------:R-:W-:Y:S01]  /*2540*/  LOP3.LUT R13, R181, 0x38, R6, 0xf8, !PT ;  /* 0x00000038b50d7812 */ /* 0x000fe200078ef806 */
[----:B------:R-:W-:Y:S01]  /*2550*/  IMAD R135, R3, 0x1800, R188 ;  /* 0x0000180003877824 */ /* 0x000fe200078e02bc */
[-C--:B------:R-:W-:Y:S01]  /*2560*/  LOP3.LUT R4, R15, R218.reuse, RZ, 0x3c, !PT ;  /* 0x000000da0f047212 */ /* 0x080fe200078e3cff */
[----:B------:R-:W-:Y:S01]  /*2570*/  IMAD R137, R3, 0x1800, R186 ;  /* 0x0000180003897824 */ /* 0x000fe200078e02ba */
[----:B------:R-:W-:-:S02]  /*2580*/  LOP3.LUT R13, R13, R218, RZ, 0x3c, !PT ;  /* 0x000000da0d0d7212 */ /* 0x000fc400078e3cff */
[----:B------:R-:W-:Y:S01]  /*2590*/  SHF.R.S32.HI R21, RZ, 0x1f, R141 ;  /* 0x0000001fff157819 */ /* 0x000fe2000001148d */
[----:B------:R-:W-:Y:S01]  /*25a0*/  IMAD.IADD R135, R135, 0x1, R4 ;  /* 0x0000000187877824 */ /* 0x000fe200078e0204 */
[----:B------:R-:W-:Y:S01]  /*25b0*/  LOP3.LUT R0, R184, 0x38, R12, 0xf8, !PT ;  /* 0x00000038b8007812 */ /* 0x000fe200078ef80c */
[----:B------:R-:W-:Y:S01]  /*25c0*/  IMAD.IADD R138, R138, 0x1, R13 ;  /* 0x000000018a8a7824 */ /* 0x000fe200078e020d */
[----:B------:R-:W-:Y:S01]  /*25d0*/  LOP3.LUT R4, R184, 0x18, R16, 0xf8, !PT ;  /* 0x00000018b8047812 */ /* 0x000fe200078ef810 */
[----:B------:R-:W-:Y:S01]  /*25e0*/  IMAD R8, R21, R94, RZ ;  /* 0x0000005e15087224 */ /* 0x000fe200078e02ff */
[----:B------:R-:W-:Y:S02]  /*25f0*/  ISETP.GE.AND P4, PT, R23, UR5, PT ;  /* 0x0000000517007c0c */ /* 0x000fe4000bf86270 */
[----:B------:R-:W-:Y:S01]  /*2600*/  LOP3.LUT R13, R181, 0x38, R7, 0xf8, !PT ;  /* 0x00000038b50d7812 */ /* 0x000fe200078ef807 */
[----:B------:R-:W-:Y:S01]  /*2610*/  IMAD R103, R141, R95, R8 ;  /* 0x0000005f8d677224 */ /* 0x000fe200078e0208 */
[----:B------:R-:W-:-:S02]  /*2620*/  LOP3.LUT R0, R0, R185, RZ, 0x3c, !PT ;  /* 0x000000b900007212 */ /* 0x000fc400078e3cff */
[----:B------:R-:W-:Y:S01]  /*2630*/  ISETP.GE.AND P0, PT, R162, UR4, PT ;  /* 0x00000004a2007c0c */ /* 0x000fe2000bf06270 */
[----:B------:R-:W-:Y:S01]  /*2640*/  IMAD.IADD R105, R99, 0x1, R103 ;  /* 0x0000000163697824 */ /* 0x000fe200078e0267 */
[----:B------:R-:W-:Y:S02]  /*2650*/  LOP3.LUT R3, R4, R185, RZ, 0x3c, !PT ;  /* 0x000000b904037212 */ /* 0x000fe400078e3cff */
[----:B------:R-:W-:Y:S02]  /*2660*/  SEL R4, RZ, 0x8, P4 ;  /* 0x00000008ff047807 */ /* 0x000fe40002000000 */
[----:B------:R-:W-:Y:S01]  /*2670*/  LOP3.LUT R13, R13, R218, RZ, 0x3c, !PT ;  /* 0x000000da0d0d7212 */ /* 0x000fe200078e3cff */
[----:B------:R-:W-:Y:S01]  /*2680*/  IMAD.IADD R3, R186, 0x1, R3 ;  /* 0x00000001ba037824 */ /* 0x000fe200078e0203 */
[----:B------:R-:W-:Y:S01]  /*2690*/  IADD3 R137, R137, R0, RZ ;  /* 0x0000000089897210 */ /* 0x000fe20007ffe0ff */
[----:B------:R-:W-:Y:S01]  /*26a0*/  IMAD R0, R21, R88, RZ ;  /* 0x0000005815007224 */ /* 0x000fe200078e02ff */
[----:B------:R-:W-:Y:S01]  /*26b0*/  LOP3.LUT P5, RZ, R208, 0x4, RZ, 0xc0, !PT ;  /* 0x00000004d0ff7812 */ /* 0x000fe200078ac0ff */
[----:B------:R-:W-:Y:S01]  /*26c0*/  IMAD.IADD R136, R136, 0x1, R13 ;  /* 0x0000000188887824 */ /* 0x000fe200078e020d */
[----:B------:R-:W-:Y:S01]  /*26d0*/  MOV R127, 0x20 ;  /* 0x00000020007f7802 */ /* 0x000fe20000000f00 */
[----:B------:R-:W-:Y:S01]  /*26e0*/  IMAD R13, R141, R89, R0 ;  /* 0x000000598d0d7224 */ /* 0x000fe200078e0200 */
[----:B------:R-:W-:-:S02]  /*26f0*/  SEL R8, RZ, 0x20, P0 ;  /* 0x00000020ff087807 */ /* 0x000fc40000000000 */
[----:B------:R-:W-:Y:S01]  /*2700*/  LOP3.LUT R20, R5, R4, RZ, 0xfc, !PT ;  /* 0x0000000405147212 */ /* 0x000fe200078efcff */
[----:B------:R-:W-:Y:S01]  /*2710*/  IMAD.IADD R104, R93, 0x1, R13 ;  /* 0x000000015d687824 */ /* 0x000fe200078e020d */
[----:B------:R-:W-:Y:S01]  /*2720*/  LOP3.LUT R4, R5, 0x1, RZ, 0xc0, !PT ;  /* 0x0000000105047812 */ /* 0x000fe200078ec0ff */
[----:B------:R-:W-:Y:S01]  /*2730*/  IMAD.IADD R102, R13, 0x1, R91 ;  /* 0x000000010d667824 */ /* 0x000fe200078e025b */
[C---:B------:R-:W-:Y:S01]  /*2740*/  SHF.L.U64.HI R106, R94.reuse, 0x6, R95 ;  /* 0x000000065e6a7819 */ /* 0x040fe2000001025f */
[----:B------:R-:W-:Y:S01]  /*2750*/  IMAD.WIDE.U32 R94, R94, 0x60, RZ ;  /* 0x000000605e5e7825 */ /* 0x000fe200078e00ff */
[----:B------:R-:W-:Y:S02]  /*2760*/  SHF.R.S32.HI R118, RZ, 0x3, R6 ;  /* 0x00000003ff767819 */ /* 0x000fe40000011406 */
[----:B------:R-:W-:Y:S02]  /*2770*/  LOP3.LUT R5, R6, 0xfffffff8, RZ, 0xc0, !PT ;  /* 0xfffffff806057812 */ /* 0x000fe400078ec0ff */
[C---:B------:R-:W-:Y:S01]  /*2780*/  SHF.L.U64.HI R108, R88.reuse, 0x6, R89 ;  /* 0x00000006586c7819 */ /* 0x040fe20000010259 */
[----:B------:R-:W-:Y:S01]  /*2790*/  IMAD.WIDE.U32 R88, R88, 0x60, RZ ;  /* 0x0000006058587825 */ /* 0x000fe200078e00ff */
[----:B------:R-:W-:-:S02]  /*27a0*/  SEL R127, R127, 0xffffffe0, !P5 ;  /* 0xffffffe07f7f7807 */ /* 0x000fc40006800000 */
[----:B------:R-:W-:Y:S01]  /*27b0*/  SHF.R.S32.HI R117, RZ, 0x3, R7 ;  /* 0x00000003ff757819 */ /* 0x000fe20000011407 */
[----:B------:R-:W-:Y:S01]  /*27c0*/  IMAD.IADD R133, R89, 0x1, R133 ;  /* 0x0000000159857824 */ /* 0x000fe200078e0285 */
[----:B------:R-:W-:Y:S01]  /*27d0*/  LOP3.LUT R6, R7, 0xfffffff8, RZ, 0xc0, !PT ;  /* 0xfffffff807067812 */ /* 0x000fe200078ec0ff */
[----:B------:R-:W-:Y:S01]  /*27e0*/  IMAD.IADD R134, R127, 0x1, R3 ;  /* 0x000000017f867824 */ /* 0x000fe200078e0203 */
[C---:B------:R-:W-:Y:S02]  /*27f0*/  LOP3.LUT R27, R9.reuse, R8, RZ, 0xfc, !PT ;  /* 0x00000008091b7212 */ /* 0x040fe400078efcff */
[----:B------:R-:W-:Y:S02]  /*2800*/  LOP3.LUT R7, R12, 0xfffffff8, RZ, 0xc0, !PT ;  /* 0xfffffff80c077812 */ /* 0x000fe400078ec0ff */
[----:B------:R-:W-:Y:S02]  /*2810*/  LOP3.LUT R8, R9, 0x1, RZ, 0xc0, !PT ;  /* 0x0000000109087812 */ /* 0x000fe400078ec0ff */
[----:B------:R-:W-:-:S02]  /*2820*/  LOP3.LUT R9, R20, 0x2, RZ, 0xc0, !PT ;  /* 0x0000000214097812 */ /* 0x000fc400078ec0ff */
[----:B------:R-:W-:Y:S02]  /*2830*/  LOP3.LUT R10, R20, 0x4, RZ, 0xc0, !PT ;  /* 0x00000004140a7812 */ /* 0x000fe400078ec0ff */
[C---:B------:R-:W-:Y:S02]  /*2840*/  LOP3.LUT R21, R27.reuse, 0x2, RZ, 0xc0, !PT ;  /* 0x000000021b157812 */ /* 0x040fe400078ec0ff */
[C---:B------:R-:W-:Y:S02]  /*2850*/  LOP3.LUT R25, R27.reuse, 0x4, RZ, 0xc0, !PT ;  /* 0x000000041b197812 */ /* 0x040fe400078ec0ff */
[C---:B------:R-:W-:Y:S02]  /*2860*/  LOP3.LUT R100, R27.reuse, 0x8, RZ, 0xc0, !PT ;  /* 0x000000081b647812 */ /* 0x040fe400078ec0ff */
[----:B------:R-:W-:Y:S02]  /*2870*/  LOP3.LUT R26, R27, 0x10, RZ, 0xc0, !PT ;  /* 0x000000101b1a7812 */ /* 0x000fe400078ec0ff */
[----:B------:R-:W-:-:S02]  /*2880*/  SHF.R.S32.HI R0, RZ, 0x1f, R30 ;  /* 0x0000001fff007819 */ /* 0x000fc4000001141e */
[----:B0-----:R-:W-:Y:S02]  /*2890*/  LEA.HI R144, R144, 0x8, RZ, 0x19 ;  /* 0x0000000890907811 */ /* 0x001fe400078fc8ff */
[----:B------:R-:W-:Y:S02]  /*28a0*/  IADD3 R132, R95, R11, RZ ;  /* 0x0000000b5f847210 */ /* 0x000fe40007ffe0ff */
[----:B------:R-:W-:Y:S02]  /*28b0*/  IADD3 R103, R103, R97, RZ ;  /* 0x0000006167677210 */ /* 0x000fe40007ffe0ff */
[----:B------:R-:W-:Y:S02]  /*28c0*/  SHF.R.S32.HI R114, RZ, 0x3, R12 ;  /* 0x00000003ff727819 */ /* 0x000fe4000001140c */
[----:B------:R-:W-:Y:S02]  /*28d0*/  LOP3.LUT R20, R20, 0x8, RZ, 0xc0, !PT ;  /* 0x0000000814147812 */ /* 0x000fe400078ec0ff */
[----:B------:R-:W-:-:S02]  /*28e0*/  SHF.R.S32.HI R112, RZ, 0x1f, R5 ;  /* 0x0000001fff707819 */ /* 0x000fc40000011405 */
[----:B------:R-:W-:Y:S02]  /*28f0*/  SHF.R.S32.HI R111, RZ, 0x1f, R6 ;  /* 0x0000001fff6f7819 */ /* 0x000fe40000011406 */
[----:B------:R-:W-:Y:S02]  /*2900*/  SHF.R.S32.HI R110, RZ, 0x1f, R7 ;  /* 0x0000001fff6e7819 */ /* 0x000fe40000011407 */
[----:B------:R-:W-:Y:S02]  /*2910*/  LOP3.LUT R27, R27, 0x20, RZ, 0xc0, !PT ;  /* 0x000000201b1b7812 */ /* 0x000fe400078ec0ff */
[----:B----4-:R-:W-:-:S07]  /*2920*/  SHF.R.S32.HI R129, RZ, 0x1f, R101 ;  /* 0x0000001fff817819 */ /* 0x010fce0000011465 */
.L_x_1688:
[----:B0-----:R-:W0:Y:S01]  /*2930*/  LDC R32, c[0x0][0x430] ;  /* 0x00010c00ff207b82 */ /* 0x001e220000000800 */
[----:B------:R-:W-:-:S04]  /*2940*/  VIADD R2, R2, 0xffffffff ;  /* 0xffffffff02027836 */ /* 0x000fc80000000000 */
[----:B------:R-:W-:-:S03]  /*2950*/  IMAD R11, R2, 0x60, R113 ;  /* 0x00000060020b7824 */ /* 0x000fc600078e0271 */
[----:B------:R-:W1:Y:S02]  /*2960*/  LDC R124, c[0x0][0x3f4] ;  /* 0x0000fd00ff7c7b82 */ /* 0x000e640000000800 */
[----:B------:R-:W-:Y:S02]  /*2970*/  ISETP.GE.AND P0, PT, R11, R24, PT ;  /* 0x000000180b00720c */ /* 0x000fe40003f06270 */
[----:B------:R-:W-:Y:S02]  /*2980*/  IADD3 R33, R130, R11, RZ ;  /* 0x0000000b82217210 */ /* 0x000fe40007ffe0ff */
[----:B------:R-:W-:-:S03]  /*2990*/  ISETP.GT.OR P0, PT, R113, 0x5f, P0 ;  /* 0x0000005f7100780c */ /* 0x000fc60000704670 */
[----:B------:R-:W-:Y:S01]  /*29a0*/  IMAD.MOV.U32 R11, RZ, RZ, R33 ;  /* 0x000000ffff0b7224 */ /* 0x000fe200078e0021 */
        /* <DEDUP_REMOVED lines=9> */
[----:B------:R-:W-:Y:S02]  /*2a40*/  @!P0 IMAD R31, R101, R15, R28 ;  /* 0x0000000f651f8224 */ /* 0x000fe400078e021c */
[----:B------:R-:W-:-:S04]  /*2a50*/  @!P0 IMAD.MOV.U32 R28, RZ, RZ, R11 ;  /* 0x000000ffff1c8224 */ /* 0x000fc800078e000b */
[----:B------:R-:W-:Y:S01]  /*2a60*/  @!P0 IMAD.WIDE.U32 R14, R101, R14, R28 ;  /* 0x0000000e650e8225 */ /* 0x000fe200078e001c */
[----:B------:R-:W-:-:S03]  /*2a70*/  MOV R28, RZ ;  /* 0x000000ff001c7202 */ /* 0x000fc60000000f00 */
[----:B------:R-:W-:Y:S01]  /*2a80*/  @!P0 IMAD.IADD R15, R15, 0x1, R31 ;  /* 0x000000010f0f8824 */ /* 0x000fe200078e021f */
[----:B--2---:R-:W-:-:S04]  /*2a90*/  @!P0 LEA R12, P4, R14, R12, 0x2 ;  /* 0x0000000c0e0c8211 */ /* 0x004fc800078810ff */
[----:B------:R-:W-:-:S05]  /*2aa0*/  @!P0 LEA.HI.X R13, R14, R13, R15, 0x2, P4 ;  /* 0x0000000d0e0d8211 */ /* 0x000fca00020f140f */
[----:B------:R0:W5:Y:S01]  /*2ab0*/  @!P0 LDG.E R28, desc[UR60][R12.64] ;  /* 0x0000003c0c1c8981 */ /* 0x000162000c1e1900 */
[----:B-1----:R-:W-:Y:S01]  /*2ac0*/  ISETP.GE.AND P0, PT, R124, 0x1, PT ;  /* 0x000000017c00780c */ /* 0x002fe20003f06270 */
[----:B------:R-:W-:Y:S01]  /*2ad0*/  IMAD.MOV R29, RZ, RZ, -R11 ;  /* 0x000000ffff1d7224 */ /* 0x000fe200078e0a0b */
[----:B------:R-:W-:Y:S01]  /*2ae0*/  ISETP.GT.AND P4, PT, R2, R126, PT ;  /* 0x0000007e0200720c */ /* 0x000fe20003f84270 */
[C---:B------:R-:W-:Y:S01]  /*2af0*/  IMAD R11, R19.reuse, 0x4800, R134 ;  /* 0x00004800130b7824 */ /* 0x040fe200078e0286 */
[----:B------:R-:W-:Y:S05]  /*2b00*/  YIELD ;  /* 0x0000000000007946 */ /* 0x000fea0003800000 */
[----:B------:R-:W-:Y:S01]  /*2b10*/  IMAD R29, R32, R29, R33 ;  /* 0x0000001d201d7224 */ /* 0x000fe200078e0221 */
[----:B------:R-:W-:Y:S01]  /*2b20*/  BSSY B0, `(.L_x_1583) ;  /* 0x00007a0000007945 */ /* 0x000fe20003800000 */
[----:B------:R-:W-:Y:S01]  /*2b30*/  IMAD R33, R19, 0x4800, R3 ;  /* 0x0000480013217824 */ /* 0x000fe200078e0203 */
[----:B------:R-:W-:Y:S01]  /*2b40*/  P2R R123, PR, RZ, 0x10 ;  /* 0x00000010ff7b7803 */ /* 0x000fe20000000000 */
[----:B------:R-:W-:-:S02]  /*2b50*/  IMAD R32, R11, 0x2, R122 ;  /* 0x000000020b207824 */ /* 0x000fc400078e027a */
[----:B------:R-:W-:Y:S01]  /*2b60*/  IMAD R33, R33, 0x2, R122 ;  /* 0x0000000221217824 */ /* 0x000fe200078e027a */
        /* <DEDUP_REMOVED lines=8> */
[-C--:B------:R-:W-:Y:S02]  /*2bf0*/  IMAD R34, R133, R2.reuse, RZ ;  /* 0x0000000285227224 */ /* 0x080fe400078e02ff */
[----:B------:R-:W-:Y:S01]  /*2c00*/  IMAD R11, R29, UR5, R14 ;  /* 0x000000051d0b7c24 */ /* 0x000fe2000f8e020e */
[----:B------:R-:W-:Y:S01]  /*2c10*/  ULDC.64 UR4, c[0x0][0x310] ;  /* 0x0000c40000047ab9 */ /* 0x000fe20000000a00 */
[----:B------:R-:W-:-:S02]  /*2c20*/  IMAD R14, R132, R2, RZ ;  /* 0x00000002840e7224 */ /* 0x000fc400078e02ff */
[----:B------:R-:W-:Y:S01]  /*2c30*/  IMAD R15, R84, UR4, RZ ;  /* 0x00000004540f7c24 */ /* 0x000fe2000f8e02ff */
[----:B------:R-:W-:Y:S01]  /*2c40*/  IADD3 R13, R13, R11, RZ ;  /* 0x0000000b0d0d7210 */ /* 0x000fe20007ffe0ff */
[----:B------:R-:W-:Y:S01]  /*2c50*/  IMAD R85, R2, -0x60, R24 ;  /* 0xffffffa002557824 */ /* 0x000fe200078e0218 */
[----:B------:R-:W-:Y:S01]  /*2c60*/  SHF.R.S32.HI R11, RZ, 0x1f, R2 ;  /* 0x0000001fff0b7819 */ /* 0x000fe20000011402 */
[C---:B------:R-:W-:Y:S02]  /*2c70*/  IMAD R15, R28.reuse, UR5, R15 ;  /* 0x000000051c0f7c24 */ /* 0x040fe4000f8e020f */
[----:B------:R-:W-:Y:S01]  /*2c80*/  IMAD.WIDE.U32 R12, R28, UR4, R12 ;  /* 0x000000041c0c7c25 */ /* 0x000fe2000f8e000c */
[----:B------:R-:W-:Y:S01]  /*2c90*/  ULDC.64 UR4, c[0x0][0x308] ;  /* 0x0000c20000047ab9 */ /* 0x000fe20000000a00 */
[----:B------:R-:W-:Y:S02]  /*2ca0*/  VIMNMX R85, R85, 0x60, PT ;  /* 0x0000006055557848 */ /* 0x000fe40003fe0100 */
[----:B------:R-:W-:-:S02]  /*2cb0*/  IMAD.IADD R13, R13, 0x1, R15 ;  /* 0x000000010d0d7824 */ /* 0x000fc400078e020f */
[----:B------:R-:W-:Y:S02]  /*2cc0*/  IMAD R15, R0, UR4, RZ ;  /* 0x00000004000f7c24 */ /* 0x000fe4000f8e02ff */
[----:B------:R-:W-:Y:S02]  /*2cd0*/  IMAD R39, R11, R88, R34 ;  /* 0x000000580b277224 */ /* 0x000fe400078e0222 */
[C---:B------:R-:W-:Y:S02]  /*2ce0*/  IMAD R115, R30.reuse, UR5, R15 ;  /* 0x000000051e737c24 */ /* 0x040fe4000f8e020f */
[----:B------:R-:W-:Y:S01]  /*2cf0*/  IMAD.WIDE.U32 R34, R30, UR4, R12 ;  /* 0x000000041e227c25 */ /* 0x000fe2000f8e000c */
[----:B------:R-:W-:-:S03]  /*2d00*/  ULDC.64 UR4, c[0x0][0x2e8] ;  /* 0x0000ba0000047ab9 */ /* 0x000fc60000000a00 */
[----:B------:R-:W-:Y:S01]  /*2d10*/  IMAD.IADD R115, R35, 0x1, R115 ;  /* 0x0000000123737824 */ /* 0x000fe200078e0273 */
[----:B------:R-:W-:Y:S01]  /*2d20*/  LEA R116, P4, R34, UR4, 0x1 ;  /* 0x0000000422747c11 */ /* 0x000fe2000f8808ff */
[----:B------:R-:W-:Y:S02]  /*2d30*/  IMAD R37, R11, R94, R14 ;  /* 0x0000005e0b257224 */ /* 0x000fe400078e020e */
[----:B------:R-:W-:Y:S01]  /*2d40*/  IMAD.WIDE.U32 R12, R88, R2, RZ ;  /* 0x00000002580c7225 */ /* 0x000fe200078e00ff */
[----:B------:R-:W-:-:S03]  /*2d50*/  LEA.HI.X R115, R34, UR5, R115, 0x1, P4 ;  /* 0x0000000522737c11 */ /* 0x000fc6000a0f0c73 */
[----:B------:R-:W-:Y:S01]  /*2d60*/  IMAD.WIDE.U32 R14, R94, R2, RZ ;  /* 0x000000025e0e7225 */ /* 0x000fe200078e00ff */
[----:B------:R-:W-:-:S03]  /*2d70*/  IADD3 R82, R13, R39, RZ ;  /* 0x000000270d527210 */ /* 0x000fc60007ffe0ff */
        /* <DEDUP_REMOVED lines=22> */
[----:B------:R-:W-:Y:S01]  /*2ee0*/  CS2R R78, SRZ ;  /* 0x00000000004e7805 */ /* 0x000fe2000001ff00 */
[----:B------:R-:W-:Y:S01]  /*2ef0*/  IMAD.X R38, R11, 0x1, R105, P5 ;  /* 0x000000010b267824 */ /* 0x000fe200028e0669 */
[----:B------:R-:W-:Y:S01]  /*2f00*/  LEA R36, P5, R37, UR4, 0x1 ;  /* 0x0000000425247c11 */ /* 0x000fe2000f8a08ff */
[----:B------:R-:W-:Y:S01]  /*2f10*/  IMAD.X R40, R82, 0x1, R104, P0 ;  /* 0x0000000152287824 */ /* 0x000fe200000e0668 */
[----:B------:R-:W-:Y:S02]  /*2f20*/  ISETP.GE.AND P0, PT, R164, R124, PT ;  /* 0x0000007ca400720c */ /* 0x000fe40003f06270 */
[----:B------:R-:W-:-:S02]  /*2f30*/  CS2R R74, SRZ ;  /* 0x00000000004a7805 */ /* 0x000fc4000001ff00 */
[----:B------:R-:W-:Y:S02]  /*2f40*/  LEA.HI.X R37, R37, UR5, R38, 0x1, P5 ;  /* 0x0000000525257c11 */ /* 0x000fe4000a8f0c26 */
[----:B------:R-:W-:Y:S02]  /*2f50*/  CS2R R80, SRZ ;  /* 0x0000000000507805 */ /* 0x000fe4000001ff00 */
[C---:B------:R-:W-:Y:S02]  /*2f60*/  LEA R38, P5, R39.reuse, UR6, 0x1 ;  /* 0x0000000627267c11 */ /* 0x040fe4000f8a08ff */
[----:B------:R-:W-:Y:S02]  /*2f70*/  CS2R R76, SRZ ;  /* 0x00000000004c7805 */ /* 0x000fe4000001ff00 */
[----:B------:R-:W-:Y:S02]  /*2f80*/  LEA.HI.X R39, R39, UR7, R40, 0x1, P5 ;  /* 0x0000000727277c11 */ /* 0x000fe4000a8f0c28 */
        /* <DEDUP_REMOVED lines=25> */
.L_x_1587:
[----:B------:R-:W-:Y:S05]  /*3120*/  BSYNC B1 ;  /* 0x0000000000017941 */ /* 0x000fea0003800000 */
.L_x_1586:
        /* <DEDUP_REMOVED lines=56> */
.L_x_1589:
[----:B------:R-:W-:Y:S05]  /*34b0*/  BSYNC B1 ;  /* 0x0000000000017941 */ /* 0x000fea0003800000 */
.L_x_1588:
[----:B------:R-:W2:Y:S01]  /*34c0*/  LDL R11, [R1+0x30] ;  /* 0x00003000010b7983 */ /* 0x000ea20000100800 */
[----:B0-----:R-:W-:Y:S01]  /*34d0*/  IMAD.MOV.U32 R12, RZ, RZ, R63 ;  /* 0x000000ffff0c7224 */ /* 0x001fe200078e003f */
[----:B------:R-:W-:Y:S01]  /*34e0*/  MOV R14, R67 ;  /* 0x00000043000e7202 */ /* 0x000fe20000000f00 */
[----:B------:R-:W-:Y:S01]  /*34f0*/  IMAD.MOV.U32 R13, RZ, RZ, R66 ;  /* 0x000000ffff0d7224 */ /* 0x000fe200078e0042 */
[----:B------:R-:W-:Y:S02]  /*3500*/  PRMT R155, R83, 0x5410, R86 ;  /* 0x00005410539b7816 */ /* 0x000fe40000000056 */
[----:B------:R-:W-:Y:S02]  /*3510*/  PRMT R159, R14, 0x7610, R159 ;  /* 0x000076100e9f7816 */ /* 0x000fe4000000009f */
        /* <DEDUP_REMOVED lines=11> */
[----:B------:R-:W-:Y:S01]  /*35d0*/  PRMT R159, R159, 0x5410, R14 ;  /* 0x000054109f9f7816 */ /* 0x000fe2000000000e */
[----:B------:R-:W-:-:S05]  /*35e0*/  IMAD.MOV.U32 R14, RZ, RZ, R76 ;  /* 0x000000ffff0e7224 */ /* 0x000fca00078e004c */
[----:B------:R-:W-:Y:S01]  /*35f0*/  PRMT R210, R13, 0x5410, R14 ;  /* 0x000054100dd27816 */ /* 0x000fe2000000000e */
[----:B-----5:R-:W-:Y:S02]  /*3600*/  IMAD.MOV.U32 R14, RZ, RZ, R34 ;  /* 0x000000ffff0e7224 */ /* 0x020fe400078e0022 */
[----:B------:R-:W-:Y:S01]  /*3610*/  IMAD.MOV.U32 R13, RZ, RZ, R81 ;  /* 0x000000ffff0d7224 */ /* 0x000fe200078e0051 */
[----:B--2---:R-:W-:Y:S01]  /*3620*/  R2UR UR4, R11 ;  /* 0x000000000b0472ca */ /* 0x004fe200000e0000 */
[----:B------:R-:W-:-:S05]  /*3630*/  IMAD.MOV.U32 R11, RZ, RZ, R62 ;  /* 0x000000ffff0b7224 */ /* 0x000fca00078e003e */
[----:B------:R-:W-:Y:S01]  /*3640*/  PRMT R157, R12, 0x5410, R11 ;  /* 0x000054100c9d7816 */ /* 0x000fe2000000000b */
[----:B------:R-:W-:Y:S02]  /*3650*/  IMAD.MOV.U32 R11, RZ, RZ, R70 ;  /* 0x000000ffff0b7224 */ /* 0x000fe400078e0046 */
[----:B------:R-:W-:-:S04]  /*3660*/  IMAD.MOV.U32 R12, RZ, RZ, R71 ;  /* 0x000000ffff0c7224 */ /* 0x000fc800078e0047 */
[----:B------:R-:W-:Y:S01]  /*3670*/  UISETP.NE.AND UP0, UPT, UR4, 0x3, UPT ;  /* 0x000000030400788c */ /* 0x000fe2000bf05270 */
[----:B------:R-:W-:Y:S01]  /*3680*/  PRMT R196, R11, 0x5410, R12 ;  /* 0x000054100bc47816 */ /* 0x000fe2000000000c */
[----:B------:R-:W-:Y:S02]  /*3690*/  IMAD.MOV.U32 R11, RZ, RZ, R78 ;  /* 0x000000ffff0b7224 */ /* 0x000fe400078e004e */
[----:B------:R-:W-:Y:S02]  /*36a0*/  IMAD.MOV.U32 R12, RZ, RZ, R79 ;  /* 0x000000ffff0c7224 */ /* 0x000fe400078e004f */
[----:B------:R-:W-:Y:S02]  /*36b0*/  PLOP3.LUT P0, PT, PT, PT, UP0, 0x80, 0x0 ;  /* 0x000000000000781c */ /* 0x000fe40003f0f008 */
        /* <DEDUP_REMOVED lines=9> */
[----:B------:R-:W-:Y:S02]  /*3750*/  PRMT R211, R11, 0x7610, R211 ;  /* 0x000076100bd37816 */ /* 0x000fe400000000d3 */
[----:B------:R-:W-:Y:S02]  /*3760*/  MOV R11, R35 ;  /* 0x00000023000b7202 */ /* 0x000fe40000000f00 */
[----:B------:R-:W-:Y:S01]  /*3770*/  PRMT R152, R152, 0x5410, R12 ;  /* 0x0000541098987816 */ /* 0x000fe2000000000c */
[----:B------:R-:W-:Y:S01]  /*3780*/  IMAD.MOV.U32 R12, RZ, RZ, R42 ;  /* 0x000000ffff0c7224 */ /* 0x000fe200078e002a */
[----:B------:R-:W-:Y:S01]  /*3790*/  PRMT R83, R14, 0x5410, R11 ;  /* 0x000054100e537816 */ /* 0x000fe2000000000b */
[----:B------:R-:W-:Y:S01]  /*37a0*/  IMAD.MOV.U32 R14, RZ, RZ, R38 ;  /* 0x000000ffff0e7224 */ /* 0x000fe200078e0026 */
[----:B------:R-:W-:-:S02]  /*37b0*/  MOV R11, R43 ;  /* 0x0000002b000b7202 */ /* 0x000fc40000000f00 */
[----:B------:R-:W-:Y:S01]  /*37c0*/  PRMT R211, R211, 0x5410, R13 ;  /* 0x00005410d3d37816 */ /* 0x000fe2000000000d */
[----:B------:R-:W-:Y:S01]  /*37d0*/  IMAD.MOV.U32 R13, RZ, RZ, R39 ;  /* 0x000000ffff0d7224 */ /* 0x000fe200078e0027 */
        /* <DEDUP_REMOVED lines=24> */
[----:B------:R-:W-:Y:S02]  /*3960*/  IMAD.MOV.U32 R13, RZ, RZ, R49 ;  /* 0x000000ffff0d7224 */ /* 0x000fe400078e0031 */
[----:B------:R-:W-:Y:S02]  /*3970*/  IMAD.MOV.U32 R12, RZ, RZ, R56 ;  /* 0x000000ffff0c7224 */ /* 0x000fe400078e0038 */
[----:B------:R-:W-:Y:S01]  /*3980*/  IMAD.MOV.U32 R11, RZ, RZ, R57 ;  /* 0x000000ffff0b7224 */ /* 0x000fe200078e0039 */
[----:B------:R-:W-:-:S04]  /*3990*/  PRMT R147, R14, 0x5410, R13 ;  /* 0x000054100e937816 */ /* 0x000fc8000000000d */
[----:B------:R-:W-:Y:S01]  /*39a0*/  PRMT R154, R12, 0x5410, R11 ;  /* 0x000054100c9a7816 */ /* 0x000fe2000000000b */
[----:B------:R-:W-:Y:S06]  /*39b0*/  @!P0 BRA `(.L_x_1590) ;  /* 0x0000000000048947 */ /* 0x000fec0003800000 */
[----:B------:R-:W-:Y:S01]  /*39c0*/  BPT.TRAP 0x1 ;  /* 0x000000040000795c */ /* 0x000fe20000300000 */
.L_x_1590:
[----:B------:R-:W-:Y:S01]  /*39d0*/  IMAD R86, R19, 0x8, R18 ;  /* 0x0000000813567824 */ /* 0x000fe200078e0212 */
[----:B------:R-:W-:Y:S01]  /*39e0*/  SHF.L.U32 R87, R175, 0x1f, RZ ;  /* 0x0000001faf577819 */ /* 0x000fe200000006ff */
[----:B------:R-:W-:Y:S03]  /*39f0*/  BSSY B1, `(.L_x_1591) ;  /* 0x0000003000017945 */ /* 0x000fe60003800000 */
[----:B------:R-:W0:Y:S02]  /*3a00*/  SYNCS.PHASECHK.TRANS64.TRYWAIT P6, [R86+URZ+0x2a890], R87 ;  /* 0x02a89057560075a7 */ /* 0x000e2400080c017f */
[----:B0-----:R-:W-:Y:S05]  /*3a10*/  @!P6 BRA `(.L_x_1592) ;  /* 0x000002580088e947 */ /* 0x001fea0003800000 */
.L_x_2005:
[----:B------:R-:W-:Y:S05]  /*3a20*/  BSYNC B1 ;  /* 0x0000000000017941 */ /* 0x000fea0003800000 */
.L_x_1591:
[----:B------:R-:W-:-:S03]  /*3a30*/  UMOV UR4, 0xffffffff ;  /* 0xffffffff00047882 */ /* 0x000fc60000000000 */
[----:B------:R-:W-:Y:S05]  /*3a40*/  BRA.DIV UR4, `(.L_x_1593) ;  /* 0x0000025a04907947 */ /* 0x000fea000b800000 */
[----:B------:R1:W2:Y:S04]  /*3a50*/  SHFL.IDX PT, R82, R115, RZ, 0x1c1f ;  /* 0x001c1fff73527589 */ /* 0x0002a800000e0000 */
[----:B------:R1:W3:Y:S02]  /*3a60*/  SHFL.IDX PT, R11, R116, RZ, 0x1c1f ;  /* 0x001c1fff740b7589 */ /* 0x0002e400000e0000 */
.L_x_2009:
        /* <DEDUP_REMOVED lines=9> */
[----:B------:R-:W-:Y:S02]  /*3b00*/  SHF.R.U64 R150, R80, 0x10, R81 ;  /* 0x0000001050967819 */ /* 0x000fe40000001251 */
[----:B0-----:R-:W-:Y:S02]  /*3b10*/  MOV R80, R13 ;  /* 0x0000000d00507202 */ /* 0x001fe40000000f00 */
[----:B------:R-:W-:Y:S01]  /*3b20*/  SHF.R.U64 R78, R78, 0x10, R79 ;  /* 0x000000104e4e7819 */ /* 0x000fe2000000124f */
        /* <DEDUP_REMOVED lines=9> */
[----:B------:R-:W-:Y:S01]  /*3bc0*/  SHF.R.U32.HI R78, RZ, 0x10, R79 ;  /* 0x00000010ff4e7819 */ /* 0x000fe2000001164f */
[----:B------:R-:W-:Y:S02]  /*3bd0*/  IMAD.MOV.U32 R79, RZ, RZ, R12 ;  /* 0x000000ffff4f7224 */ /* 0x000fe400078e000c */
        /* <DEDUP_REMOVED lines=9> */
[----:B------:R-:W-:Y:S02]  /*3c70*/  HADD2.F32 R80, -RZ, R152.H1_H1 ;  /* 0x30000098ff507230 */ /* 0x000fe40000004100 */
[----:B------:R-:W-:Y:S01]  /*3c80*/  FFMA.FTZ R13, R13, R78, R15 ;  /* 0x0000004e0d0d7223 */ /* 0x000fe2000001000f */
[----:B------:R-:W-:Y:S02]  /*3c90*/  IMAD.MOV.U32 R78, RZ, RZ, R14 ;  /* 0x000000ffff4e7224 */ /* 0x000fe400078e000e */
[----:B------:R-:W-:-:S02]  /*3ca0*/  HADD2.F32 R14, -RZ, R79.H1_H1 ;  /* 0x3000004fff0e7230 */ /* 0x000fc40000004100 */
[----:B------:R-:W-:Y:S02]  /*3cb0*/  HADD2.F32 R15, -RZ, R79.H0_H0 ;  /* 0x2000004fff0f7230 */ /* 0x000fe40000004100 */
[----:B------:R-:W-:Y:S02]  /*3cc0*/  HADD2.F32 R79, -RZ, R152.H0_H0 ;  /* 0x20000098ff4f7230 */ /* 0x000fe40000004100 */
[-C--:B------:R-:W-:Y:S01]  /*3cd0*/  FMUL.FTZ R81, R14, R80.reuse ;  /* 0x000000500e517220 */ /* 0x080fe20000410000 */
[----:B------:R-:W-:Y:S02]  /*3ce0*/  HADD2.F32 R152, -RZ, R211.H1_H1 ;  /* 0x300000d3ff987230 */ /* 0x000fe40000004100 */
[C---:B------:R-:W-:Y:S01]  /*3cf0*/  FMUL.FTZ R80, R15.reuse, R80 ;  /* 0x000000500f507220 */ /* 0x040fe20000410000 */
[----:B------:R-:W-:-:S03]  /*3d00*/  FFMA.FTZ R15, R15, R79, -R81 ;  /* 0x0000004f0f0f7223 */ /* 0x000fc60000010851 */
[----:B------:R-:W-:Y:S01]  /*3d10*/  FFMA.FTZ R14, R14, R79, R80 ;  /* 0x0000004f0e0e7223 */ /* 0x000fe20000010050 */
[--C-:B------:R-:W-:Y:S02]  /*3d20*/  HADD2.F32 R80, -RZ, R78.reuse.H0_H0 ;  /* 0x2000004eff507230 */ /* 0x100fe40000004100 */
[----:B------:R-:W-:Y:S02]  /*3d30*/  HADD2.F32 R78, -RZ, R78.H1_H1 ;  /* 0x3000004eff4e7230 */ /* 0x000fe40000004100 */
[----:B------:R-:W-:Y:S01]  /*3d40*/  HADD2.F32 R79, -RZ, R204.H0_H0 ;  /* 0x200000ccff4f7230 */ /* 0x000fe20000004100 */
        /* <DEDUP_REMOVED lines=8> */
[----:B------:R-:W-:Y:S01]  /*3dd0*/  F2FP.F16.F32.PACK_AB R81, R152, R81 ;  /* 0x000000519851723e */ /* 0x000fe200000000ff */
[----:B------:R-:W-:-:S04]  /*3de0*/  IMAD.MOV.U32 R15, RZ, RZ, R78 ;  /* 0x000000ffff0f7224 */ /* 0x000fc800078e004e */
[----:B------:R-:W-:-:S07]  /*3df0*/  IMAD.MOV.U32 R14, RZ, RZ, R81 ;  /* 0x000000ffff0e7224 */ /* 0x000fce00078e0051 */
.L_x_1599:
[----:B------:R-:W-:Y:S05]  /*3e00*/  BSYNC B3 ;  /* 0x0000000000037941 */ /* 0x000fea0003800000 */
.L_x_1598:
[----:B---3--:R-:W-:-:S04]  /*3e10*/  LEA R78, P4, R16, R11, 0x1 ;  /* 0x0000000b104e7211 */ /* 0x008fc800078808ff */
[----:B--2---:R-:W-:-:S05]  /*3e20*/  LEA.HI.X R79, R16, R82, R17, 0x1, P4 ;  /* 0x00000052104f7211 */ /* 0x004fca00020f0c11 */
[----:B0-----:R4:W-:Y:S04]  /*3e30*/  ST.E.128 desc[UR60][R78.64], R12 ;  /* 0x0000000c4e007985 */ /* 0x0019e8000c101d3c */
.L_x_1597:
[----:B------:R-:W-:Y:S05]  /*3e40*/  BSYNC B2 ;  /* 0x0000000000027941 */ /* 0x000fea0003800000 */
.L_x_1596:
        /* <DEDUP_REMOVED lines=8> */
[----:B------:R-:W-:Y:S01]  /*3ed0*/  HADD2.F32 R80, -RZ, R211.H0_H0 ;  /* 0x200000d3ff507230 */ /* 0x000fe20000004100 */
        /* <DEDUP_REMOVED lines=46> */
.L_x_1603:
[----:B------:R-:W-:Y:S05]  /*41c0*/  BSYNC B3 ;  /* 0x0000000000037941 */ /* 0x000fea0003800000 */
.L_x_1602:
[----:B------:R-:W-:Y:S01]  /*41d0*/  SHF.L.U32 R76, R170, 0x3, RZ ;  /* 0x00000003aa4c7819 */ /* 0x000fe200000006ff */
[----:B---3--:R-:W-:Y:S02]  /*41e0*/  IMAD.MOV.U32 R74, RZ, RZ, R11 ;  /* 0x000000ffff4a7224 */ /* 0x008fe400078e000b */
[----:B--2---:R-:W-:Y:S02]  /*41f0*/  IMAD.MOV.U32 R75, RZ, RZ, R82 ;  /* 0x000000ffff4b7224 */ /* 0x004fe400078e0052 */
[----:B------:R-:W-:-:S05]  /*4200*/  IMAD.WIDE R74, R76, 0x2, R74 ;  /* 0x000000024c4a7825 */ /* 0x000fca00078e024a */
[----:B0-----:R0:W-:Y:S02]  /*4210*/  ST.E.128 desc[UR60][R74.64], R12 ;  /* 0x0000000c4a007985 */ /* 0x0011e4000c101d3c */
.L_x_1601:
[----:B------:R-:W-:Y:S05]  /*4220*/  BSYNC B2 ;  /* 0x0000000000027941 */ /* 0x000fea0003800000 */
.L_x_1600:
[----:B------:R-:W-:Y:S01]  /*4230*/  ISETP.NE.AND P4, PT, R25, RZ, PT ;  /* 0x000000ff1900720c */ /* 0x000fe20003f85270 */
[----:B------:R-:W-:-:S12]  /*4240*/  BSSY B2, `(.L_x_1604) ;  /* 0x000003a000027945 */ /* 0x000fd80003800000 */
[----:B------:R-:W-:Y:S05]  /*4250*/  @!P4 BRA `(.L_x_1605) ;  /* 0x0000000000e0c947 */ /* 0x000fea0003800000 */
[----:B0---4-:R0:W4:Y:S01]  /*4260*/  LDS.128 R12, [R33+0x3000] ;  /* 0x00300000210c7984 */ /* 0x0111220000000c00 */
[----:B------:R-:W-:Y:S01]  /*4270*/  ISETP.GE.AND P4, PT, R177, R124, PT ;  /* 0x0000007cb100720c */ /* 0x000fe20003f86270 */
[----:B------:R-:W-:Y:S01]  /*4280*/  IMAD.SHL.U32 R76, R171, 0x8, RZ ;  /* 0x00000008ab4c7824 */ /* 0x000fe200078e00ff */
[----:B---3--:R-:W-:Y:S01]  /*4290*/  MOV R74, R11 ;  /* 0x0000000b004a7202 */ /* 0x008fe20000000f00 */
[----:B--2---:R-:W-:Y:S01]  /*42a0*/  IMAD.MOV.U32 R75, RZ, RZ, R82 ;  /* 0x000000ffff4b7224 */ /* 0x004fe200078e0052 */
[----:B------:R-:W-:Y:S03]  /*42b0*/  BSSY B3, `(.L_x_1606) ;  /* 0x0000031000037945 */ /* 0x000fe60003800000 */
[----:B------:R-:W-:-:S06]  /*42c0*/  IMAD.WIDE R74, R76, 0x2, R74 ;  /* 0x000000024c4a7825 */ /* 0x000fcc00078e024a */
        /* <DEDUP_REMOVED lines=9> */
[CC--:B------:R-:W-:Y:S01]  /*4360*/  FMUL.FTZ R77, R13.reuse, R72.reuse ;  /* 0x000000480d4d7220 */ /* 0x0c0fe20000410000 */
[----:B------:R-:W-:Y:S02]  /*4370*/  HADD2.F32 R78, -RZ, R196.H0_H0 ;  /* 0x200000c4ff4e7230 */ /* 0x000fe40000004100 */
[C---:B------:R-:W-:Y:S01]  /*4380*/  FMUL.FTZ R72, R76.reuse, R72 ;  /* 0x000000484c487220 */ /* 0x040fe20000410000 */
[----:B------:R-:W-:Y:S02]  /*4390*/  HADD2.F32 R80, -RZ, R210.H0_H0 ;  /* 0x200000d2ff507230 */ /* 0x000fe40000004100 */
[-C--:B------:R-:W-:Y:S01]  /*43a0*/  FFMA.FTZ R76, R76, R70.reuse, -R77 ;  /* 0x000000464c4c7223 */ /* 0x080fe2000001084d */
[----:B------:R-:W-:Y:S01]  /*43b0*/  FFMA.FTZ R72, R13, R70, R72 ;  /* 0x000000460d487223 */ /* 0x000fe20000010048 */
[----:B------:R-:W-:Y:S01]  /*43c0*/  SHF.R.U32.HI R13, RZ, 0x10, R73 ;  /* 0x00000010ff0d7819 */ /* 0x000fe20000011649 */
[----:B------:R-:W-:Y:S01]  /*43d0*/  IMAD.MOV.U32 R70, RZ, RZ, R15 ;  /* 0x000000ffff467224 */ /* 0x000fe200078e000f */
[----:B------:R-:W-:-:S02]  /*43e0*/  SHF.R.U32.HI R73, RZ, 0x10, R71 ;  /* 0x00000010ff497819 */ /* 0x000fc40000011647 */
[----:B------:R-:W-:Y:S01]  /*43f0*/  F2FP.F16.F32.PACK_AB R72, R72, R76 ;  /* 0x0000004c4848723e */ /* 0x000fe200000000ff */
[----:B------:R-:W-:Y:S02]  /*4400*/  HADD2.F32 R15, -RZ, R13.H0_H0 ;  /* 0x2000000dff0f7230 */ /* 0x000fe40000004100 */
[--C-:B------:R-:W-:Y:S02]  /*4410*/  HADD2.F32 R13, -RZ, R70.reuse.H1_H1 ;  /* 0x30000046ff0d7230 */ /* 0x100fe40000004100 */
[----:B------:R-:W-:Y:S02]  /*4420*/  HADD2.F32 R71, -RZ, R70.H0_H0 ;  /* 0x20000046ff477230 */ /* 0x000fe40000004100 */
[----:B------:R-:W-:Y:S02]  /*4430*/  HADD2.F32 R70, -RZ, R73.H0_H0 ;  /* 0x20000049ff467230 */ /* 0x000fe40000004100 */
[-C--:B------:R-:W-:Y:S01]  /*4440*/  FMUL.FTZ R77, R13, R15.reuse ;  /* 0x0000000f0d4d7220 */ /* 0x080fe20000410000 */
[----:B------:R-:W-:Y:S01]  /*4450*/  MOV R73, R14 ;  /* 0x0000000e00497202 */ /* 0x000fe20000000f00 */
[----:B------:R-:W-:-:S02]  /*4460*/  FMUL.FTZ R14, R71, R15 ;  /* 0x0000000f470e7220 */ /* 0x000fc40000410000 */
[-C--:B------:R-:W-:Y:S01]  /*4470*/  FFMA.FTZ R15, R71, R70.reuse, -R77 ;  /* 0x00000046470f7223 */ /* 0x080fe2000001084d */
[--C-:B------:R-:W-:Y:S02]  /*4480*/  HADD2.F32 R77, -RZ, R12.reuse.H1_H1 ;  /* 0x3000000cff4d7230 */ /* 0x100fe40000004100 */
[----:B------:R-:W-:Y:S01]  /*4490*/  FFMA.FTZ R13, R13, R70, R14 ;  /* 0x000000460d0d7223 */ /* 0x000fe2000001000e */
[----:B------:R-:W-:Y:S02]  /*44a0*/  HADD2.F32 R14, -RZ, R12.H0_H0 ;  /* 0x2000000cff0e7230 */ /* 0x000fe40000004100 */
[--C-:B------:R-:W-:Y:S02]  /*44b0*/  HADD2.F32 R70, -RZ, R73.reuse.H1_H1 ;  /* 0x30000049ff467230 */ /* 0x100fe40000004100 */
[-C--:B------:R-:W-:Y:S01]  /*44c0*/  FMUL.FTZ R12, R77, R79.reuse ;  /* 0x0000004f4d0c7220 */ /* 0x080fe20000410000 */
[----:B------:R-:W-:Y:S02]  /*44d0*/  HADD2.F32 R73, -RZ, R73.H0_H0 ;  /* 0x20000049ff497230 */ /* 0x000fe40000004100 */
[----:B------:R-:W-:Y:S01]  /*44e0*/  FMUL.FTZ R79, R14, R79 ;  /* 0x0000004f0e4f7220 */ /* 0x000fe20000410000 */
[----:B------:R-:W-:-:S02]  /*44f0*/  HADD2.F32 R71, -RZ, R196.H1_H1 ;  /* 0x300000c4ff477230 */ /* 0x000fc40000004100 */
[----:B------:R-:W-:Y:S01]  /*4500*/  FFMA.FTZ R14, R14, R78, -R12 ;  /* 0x0000004e0e0e7223 */ /* 0x000fe2000001080c */
[CC--:B------:R-:W-:Y:S01]  /*4510*/  FMUL.FTZ R12, R70.reuse, R80.reuse ;  /* 0x00000050460c7220 */ /* 0x0c0fe20000410000 */
[----:B------:R-:W-:Y:S01]  /*4520*/  FMUL.FTZ R80, R73, R80 ;  /* 0x0000005049507220 */ /* 0x000fe20000410000 */
[----:B------:R-:W-:Y:S01]  /*4530*/  FFMA.FTZ R79, R77, R78, R79 ;  /* 0x0000004e4d4f7223 */ /* 0x000fe2000001004f */
[----:B------:R-:W-:Y:S01]  /*4540*/  F2FP.F16.F32.PACK_AB R15, R13, R15 ;  /* 0x0000000f0d0f723e */ /* 0x000fe200000000ff */
[-C--:B------:R-:W-:Y:S01]  /*4550*/  FFMA.FTZ R12, R73, R71.reuse, -R12 ;  /* 0x00000047490c7223 */ /* 0x080fe2000001080c */
[----:B------:R-:W-:Y:S01]  /*4560*/  FFMA.FTZ R80, R70, R71, R80 ;  /* 0x0000004746507223 */ /* 0x000fe20000010050 */
[----:B------:R-:W-:Y:S01]  /*4570*/  IMAD.MOV.U32 R13, RZ, RZ, R72 ;  /* 0x000000ffff0d7224 */ /* 0x000fe200078e0048 */
[----:B------:R-:W-:-:S03]  /*4580*/  F2FP.F16.F32.PACK_AB R14, R79, R14 ;  /* 0x0000000e4f0e723e */ /* 0x000fc600000000ff */
[----:B------:R-:W-:Y:S02]  /*4590*/  F2FP.F16.F32.PACK_AB R80, R80, R12 ;  /* 0x0000000c5050723e */ /* 0x000fe400000000ff */
[----:B------:R-:W-:-:S03]  /*45a0*/  IMAD.MOV.U32 R12, RZ, RZ, R14 ;  /* 0x000000ffff0c7224 */ /* 0x000fc600078e000e */
[----:B------:R-:W-:-:S07]  /*45b0*/  IMAD.MOV.U32 R14, RZ, RZ, R80 ;  /* 0x000000ffff0e7224 */ /* 0x000fce00078e0050 */
.L_x_1607:
[----:B------:R-:W-:Y:S05]  /*45c0*/  BSYNC B3 ;  /* 0x0000000000037941 */ /* 0x000fea0003800000 */
.L_x_1606:
[----:B----4-:R0:W-:Y:S02]  /*45d0*/  ST.E.128 desc[UR60][R74.64], R12 ;  /* 0x0000000c4a007985 */ /* 0x0101e4000c101d3c */
.L_x_1605:
[----:B------:R-:W-:Y:S05]  /*45e0*/  BSYNC B2 ;  /* 0x0000000000027941 */ /* 0x000fea0003800000 */
.L_x_1604:
        /* <DEDUP_REMOVED lines=10> */
[----:B----4-:R-:W-:Y:S01]  /*4690*/  HADD2.F32 R73, -RZ, R15.H0_H0 ;  /* 0x2000000fff497230 */ /* 0x010fe20000004100 */
[----:B------:R-:W-:Y:S02]  /*46a0*/  SHF.R.U64 R68, R68, 0x10, R69 ;  /* 0x0000001044447819 */ /* 0x000fe40000001245 */
[----:B------:R-:W-:Y:S01]  /*46b0*/  SHF.R.U32.HI R66, RZ, 0x10, R67 ;  /* 0x00000010ff427819 */ /* 0x000fe20000011643 */
[----:B------:R-:W-:Y:S01]  /*46c0*/  HADD2.F32 R72, -RZ, R72.H0_H0 ;  /* 0x20000048ff487230 */ /* 0x000fe20000004100 */
[----:B------:R-:W-:Y:S01]  /*46d0*/  SHF.R.U32.HI R69, RZ, 0x10, R69 ;  /* 0x00000010ff457819 */ /* 0x000fe20000011645 */
[----:B------:R-:W-:Y:S01]  /*46e0*/  HADD2.F32 R75, -RZ, R68.H0_H0 ;  /* 0x20000044ff4b7230 */ /* 0x000fe20000004100 */
[----:B------:R-:W-:Y:S01]  /*46f0*/  MOV R67, R13 ;  /* 0x0000000d00437202 */ /* 0x000fe20000000f00 */
[----:B------:R-:W-:Y:S02]  /*4700*/  IMAD.MOV.U32 R13, RZ, RZ, R14 ;  /* 0x000000ffff0d7224 */ /* 0x000fe400078e000e */
[----:B------:R-:W-:-:S02]  /*4710*/  HADD2.F32 R14, -RZ, R69.H0_H0 ;  /* 0x20000045ff0e7230 */ /* 0x000fc40000004100 */
[--C-:B------:R-:W-:Y:S02]  /*4720*/  HADD2.F32 R69, -RZ, R67.reuse.H1_H1 ;  /* 0x30000043ff457230 */ /* 0x100fe40000004100 */
[----:B------:R-:W-:Y:S02]  /*4730*/  HADD2.F32 R74, -RZ, R67.H0_H0 ;  /* 0x20000043ff4a7230 */ /* 0x000fe40000004100 */
[----:B------:R-:W-:Y:S02]  /*4740*/  HADD2.F32 R68, -RZ, R15.H1_H1 ;  /* 0x3000000fff447230 */ /* 0x000fe40000004100 */
[-C--:B------:R-:W-:Y:S01]  /*4750*/  FMUL.FTZ R15, R69, R75.reuse ;  /* 0x0000004b450f7220 */ /* 0x080fe20000410000 */
[----:B------:R-:W-:Y:S02]  /*4760*/  HADD2.F32 R67, -RZ, R66.H0_H0 ;  /* 0x20000042ff437230 */ /* 0x000fe40000004100 */
[----:B------:R-:W-:Y:S01]  /*4770*/  FMUL.FTZ R76, R74, R75 ;  /* 0x0000004b4a4c7220 */ /* 0x000fe20000410000 */
[-C--:B------:R-:W-:Y:S01]  /*4780*/  FMUL.FTZ R75, R73, R14.reuse ;  /* 0x0000000e494b7220 */ /* 0x080fe20000410000 */
[----:B------:R-:W-:Y:S01]  /*4790*/  FMUL.FTZ R66, R68, R14 ;  /* 0x0000000e44427220 */ /* 0x000fe20000410000 */
[-C--:B------:R-:W-:Y:S01]  /*47a0*/  FFMA.FTZ R14, R74, R72.reuse, -R15 ;  /* 0x000000484a0e7223 */ /* 0x080fe2000001080f */
[----:B------:R-:W-:Y:S01]  /*47b0*/  FFMA.FTZ R15, R69, R72, R76 ;  /* 0x00000048450f7223 */ /* 0x000fe2000001004c */
[----:B------:R-:W-:-:S02]  /*47c0*/  HADD2.F32 R69, -RZ, R189.H0_H0 ;  /* 0x200000bdff457230 */ /* 0x000fc40000004100 */
[-C--:B------:R-:W-:Y:S01]  /*47d0*/  FFMA.FTZ R66, R73, R67.reuse, -R66 ;  /* 0x0000004349427223 */ /* 0x080fe20000010842 */
[--C-:B------:R-:W-:Y:S02]  /*47e0*/  HADD2.F32 R73, -RZ, R12.reuse.H1_H1 ;  /* 0x3000000cff497230 */ /* 0x100fe40000004100 */
[----:B------:R-:W-:Y:S01]  /*47f0*/  FFMA.FTZ R68, R68, R67, R75 ;  /* 0x0000004344447223 */ /* 0x000fe2000001004b */
[----:B------:R-:W-:Y:S01]  /*4800*/  HADD2.F32 R74, -RZ, R12.H0_H0 ;  /* 0x2000000cff4a7230 */ /* 0x000fe20000004100 */
[----:B------:R-:W-:Y:S01]  /*4810*/  F2FP.F16.F32.PACK_AB R14, R15, R14 ;  /* 0x0000000e0f0e723e */ /* 0x000fe200000000ff */
[----:B------:R-:W-:Y:S02]  /*4820*/  HADD2.F32 R67, -RZ, R159.H1_H1 ;  /* 0x3000009fff437230 */ /* 0x000fe40000004100 */
[--C-:B------:R-:W-:Y:S02]  /*4830*/  HADD2.F32 R12, -RZ, R13.reuse.H1_H1 ;  /* 0x3000000dff0c7230 */ /* 0x100fe40000004100 */
[----:B------:R-:W-:Y:S01]  /*4840*/  FMUL.FTZ R77, R74, R69 ;  /* 0x000000454a4d7220 */ /* 0x000fe20000410000 */
[----:B------:R-:W-:-:S02]  /*4850*/  HADD2.F32 R76, -RZ, R13.H0_H0 ;  /* 0x2000000dff4c7230 */ /* 0x000fc40000004100 */
[C---:B------:R-:W-:Y:S01]  /*4860*/  FMUL.FTZ R13, R73.reuse, R69 ;  /* 0x00000045490d7220 */ /* 0x040fe20000410000 */
[----:B------:R-:W-:Y:S02]  /*4870*/  HADD2.F32 R72, -RZ, R189.H1_H1 ;  /* 0x300000bdff487230 */ /* 0x000fe40000004100 */
        /* <DEDUP_REMOVED lines=8> */
[----:B------:R-:W-:-:S02]  /*4900*/  IMAD.MOV.U32 R15, RZ, RZ, R66 ;  /* 0x000000ffff0f7224 */ /* 0x000fc400078e0042 */
[----:B------:R-:W-:Y:S02]  /*4910*/  F2FP.F16.F32.PACK_AB R13, R77, R13 ;  /* 0x0000000d4d0d723e */ /* 0x000fe400000000ff */
[----:B------:R-:W-:-:S03]  /*4920*/  F2FP.F16.F32.PACK_AB R67, R67, R69 ;  /* 0x000000454343723e */ /* 0x000fc600000000ff */
[----:B------:R-:W-:Y:S02]  /*4930*/  IMAD.MOV.U32 R12, RZ, RZ, R13 ;  /* 0x000000ffff0c7224 */ /* 0x000fe400078e000d */
[----:B------:R-:W-:Y:S01]  /*4940*/  IMAD.MOV.U32 R13, RZ, RZ, R14 ;  /* 0x000000ffff0d7224 */ /* 0x000fe200078e000e */
[----:B------:R-:W-:-:S07]  /*4950*/  MOV R14, R67 ;  /* 0x00000043000e7202 */ /* 0x000fce0000000f00 */
.L_x_1611:
[----:B------:R-:W-:Y:S05]  /*4960*/  BSYNC B3 ;  /* 0x0000000000037941 */ /* 0x000fea0003800000 */
.L_x_1610:
[----:B----4-:R0:W-:Y:S02]  /*4970*/  ST.E.128 desc[UR60][R70.64], R12 ;  /* 0x0000000c46007985 */ /* 0x0101e4000c101d3c */
.L_x_1609:
[----:B------:R-:W-:Y:S05]  /*4980*/  BSYNC B2 ;  /* 0x0000000000027941 */ /* 0x000fea0003800000 */
.L_x_1608:
        /* <DEDUP_REMOVED lines=26> */
[----:B------:R-:W-:Y:S02]  /*4b30*/  HADD2.F32 R62, -RZ, R12.H1_H1 ;  /* 0x3000000cff3e7230 */ /* 0x000fe40000004100 */
[C---:B------:R-:W-:Y:S01]  /*4b40*/  FMUL.FTZ R65, R15.reuse, R65 ;  /* 0x000000410f417220 */ /* 0x040fe20000410000 */
[----:B------:R-:W-:Y:S01]  /*4b50*/  FFMA.FTZ R64, R15, R70, -R64 ;  /* 0x000000460f407223 */ /* 0x000fe20000010840 */
[----:B------:R-:W-:-:S02]  /*4b60*/  HADD2.F32 R15, -RZ, R158.H1_H1 ;  /* 0x3000009eff0f7230 */ /* 0x000fc40000004100 */
[----:B------:R-:W-:Y:S02]  /*4b70*/  HADD2.F32 R12, -RZ, R12.H0_H0 ;  /* 0x2000000cff0c7230 */ /* 0x000fe40000004100 */
[----:B------:R-:W-:Y:S01]  /*4b80*/  FFMA.FTZ R65, R69, R70, R65 ;  /* 0x0000004645417223 */ /* 0x000fe20000010041 */
[----:B------:R-:W-:Y:S02]  /*4b90*/  HADD2.F32 R158, -RZ, R158.H0_H0 ;  /* 0x2000009eff9e7230 */ /* 0x000fe40000004100 */
[-C--:B------:R-:W-:Y:S01]  /*4ba0*/  FMUL.FTZ R69, R62, R15.reuse ;  /* 0x0000000f3e457220 */ /* 0x080fe20000410000 */
[--C-:B------:R-:W-:Y:S02]  /*4bb0*/  HADD2.F32 R68, -RZ, R14.reuse.H1_H1 ;  /* 0x3000000eff447230 */ /* 0x100fe40000004100 */
[----:B------:R-:W-:Y:S01]  /*4bc0*/  FMUL.FTZ R70, R12, R15 ;  /* 0x0000000f0c467220 */ /* 0x000fe20000410000 */
[----:B------:R-:W-:Y:S01]  /*4bd0*/  HADD2.F32 R14, -RZ, R14.H0_H0 ;  /* 0x2000000eff0e7230 */ /* 0x000fe20000004100 */
[----:B------:R-:W-:Y:S01]  /*4be0*/  F2FP.F16.F32.PACK_AB R64, R65, R64 ;  /* 0x000000404140723e */ /* 0x000fe200000000ff */
[----:B------:R-:W-:-:S02]  /*4bf0*/  HADD2.F32 R13, -RZ, R157.H1_H1 ;  /* 0x3000009dff0d7230 */ /* 0x000fc40000004100 */
[-C--:B------:R-:W-:Y:S01]  /*4c00*/  FMUL.FTZ R15, R68, R158.reuse ;  /* 0x0000009e440f7220 */ /* 0x080fe20000410000 */
[----:B------:R-:W-:Y:S02]  /*4c10*/  HADD2.F32 R157, -RZ, R157.H0_H0 ;  /* 0x2000009dff9d7230 */ /* 0x000fe40000004100 */
        /* <DEDUP_REMOVED lines=8> */
[----:B------:R-:W-:-:S07]  /*4ca0*/  IMAD.MOV.U32 R15, RZ, RZ, R64 ;  /* 0x000000ffff0f7224 */ /* 0x000fce00078e0040 */
.L_x_1615:
[----:B------:R-:W-:Y:S05]  /*4cb0*/  BSYNC B3 ;  /* 0x0000000000037941 */ /* 0x000fea0003800000 */
.L_x_1614:
[----:B----4-:R0:W-:Y:S02]  /*4cc0*/  ST.E.128 desc[UR60][R66.64], R12 ;  /* 0x0000000c42007985 */ /* 0x0101e4000c101d3c */
.L_x_1613:
[----:B------:R-:W-:Y:S05]  /*4cd0*/  BSYNC B2 ;  /* 0x0000000000027941 */ /* 0x000fea0003800000 */
.L_x_1612:
        /* <DEDUP_REMOVED lines=51> */
.L_x_1617:
[----:B------:R-:W-:Y:S05]  /*5010*/  BSYNC B2 ;  /* 0x0000000000027941 */ /* 0x000fea0003800000 */
.L_x_1616:
[----:B----4-:R0:W-:Y:S02]  /*5020*/  ST.E.128 desc[UR60][R62.64], R12 ;  /* 0x0000000c3e007985 */ /* 0x0101e4000c101d3c */
.L_x_1595:
[----:B------:R-:W-:Y:S05]  /*5030*/  BSYNC B1 ;  /* 0x0000000000017941 */ /* 0x000fea0003800000 */
.L_x_1594:
[----:B------:R-:W-:-:S03]  /*5040*/  UMOV UR4, 0xffffffff ;  /* 0xffffffff00047882 */ /* 0x000fc60000000000 */
[----:B------:R-:W-:Y:S05]  /*5050*/  BRA.DIV UR4, `(.L_x_1618) ;  /* 0x0000024604587947 */ /* 0x000fea000b800000 */
[----:B-1----:R-:W1:Y:S04]  /*5060*/  SHFL.IDX PT, R115, R115, 0x1, 0x1c1f ;  /* 0x003c1f0073737f89 */ /* 0x002e6800000e0000 */
[----:B------:R-:W0:Y:S02]  /*5070*/  SHFL.IDX PT, R116, R116, 0x1, 0x1c1f ;  /* 0x003c1f0074747f89 */ /* 0x000e2400000e0000 */
.L_x_2013:
        /* <DEDUP_REMOVED lines=10> */
[--C-:B---3--:R-:W-:Y:S02]  /*5120*/  SHF.R.U64 R11, R56, 0x10, R57.reuse ;  /* 0x00000010380b7819 */ /* 0x108fe40000001239 */
[----:B------:R-:W-:Y:S02]  /*5130*/  SHF.R.U32.HI R62, RZ, 0x10, R57 ;  /* 0x00000010ff3e7819 */ /* 0x000fe40000011639 */
[--C-:B------:R-:W-:Y:S01]  /*5140*/  SHF.R.U64 R61, R54, 0x10, R55.reuse ;  /* 0x00000010363d7819 */ /* 0x100fe20000001237 */
[----:B----4-:R-:W-:Y:S01]  /*5150*/  IMAD.MOV.U32 R54, RZ, RZ, R12 ;  /* 0x000000ffff367224 */ /* 0x010fe200078e000c */
[----:B------:R-:W-:Y:S01]  /*5160*/  SHF.R.U32.HI R60, RZ, 0x10, R55 ;  /* 0x00000010ff3c7819 */ /* 0x000fe20000011637 */
[----:B------:R-:W-:Y:S02]  /*5170*/  HADD2.F32 R57, -RZ, R11.H0_H0 ;  /* 0x2000000bff397230 */ /* 0x000fe40000004100 */
[----:B------:R-:W-:Y:S02]  /*5180*/  HADD2.F32 R12, -RZ, R13.H1_H1 ;  /* 0x3000000dff0c7230 */ /* 0x000fe40000004100 */
[----:B------:R-:W-:-:S02]  /*5190*/  HADD2.F32 R62, -RZ, R62.H0_H0 ;  /* 0x2000003eff3e7230 */ /* 0x000fc40000004100 */
[----:B------:R-:W-:Y:S02]  /*51a0*/  HADD2.F32 R11, -RZ, R13.H0_H0 ;  /* 0x2000000dff0b7230 */ /* 0x000fe40000004100 */
[-C--:B------:R-:W-:Y:S01]  /*51b0*/  FMUL.FTZ R64, R12, R57.reuse ;  /* 0x000000390c407220 */ /* 0x080fe20000410000 */
[--C-:B------:R-:W-:Y:S02]  /*51c0*/  HADD2.F32 R55, -RZ, R15.reuse.H1_H1 ;  /* 0x3000000fff377230 */ /* 0x100fe40000004100 */
[----:B------:R-:W-:Y:S02]  /*51d0*/  HADD2.F32 R13, -RZ, R15.H0_H0 ;  /* 0x2000000fff0d7230 */ /* 0x000fe40000004100 */
[----:B------:R-:W-:Y:S01]  /*51e0*/  FMUL.FTZ R57, R11, R57 ;  /* 0x000000390b397220 */ /* 0x000fe20000410000 */
[----:B------:R-:W-:Y:S02]  /*51f0*/  HADD2.F32 R56, -RZ, R61.H0_H0 ;  /* 0x2000003dff387230 */ /* 0x000fe40000004100 */
[----:B------:R-:W-:Y:S01]  /*5200*/  FMUL.FTZ R66, R55, R62 ;  /* 0x0000003e37427220 */ /* 0x000fe20000410000 */
[----:B------:R-:W-:-:S02]  /*5210*/  HADD2.F32 R60, -RZ, R60.H0_H0 ;  /* 0x2000003cff3c7230 */ /* 0x000fc40000004100 */
[----:B------:R-:W-:Y:S01]  /*5220*/  FMUL.FTZ R62, R13, R62 ;  /* 0x0000003e0d3e7220 */ /* 0x000fe20000410000 */
[----:B------:R-:W-:Y:S02]  /*5230*/  HADD2.F32 R15, -RZ, R54.H1_H1 ;  /* 0x30000036ff0f7230 */ /* 0x000fe40000004100 */
[----:B------:R-:W-:Y:S01]  /*5240*/  FFMA.FTZ R12, R12, R56, R57 ;  /* 0x000000380c0c7223 */ /* 0x000fe20000010039 */
[----:B------:R-:W-:Y:S02]  /*5250*/  HADD2.F32 R57, -RZ, R154.H0_H0 ;  /* 0x2000009aff397230 */ /* 0x000fe40000004100 */
[----:B------:R-:W-:Y:S01]  /*5260*/  FFMA.FTZ R62, R55, R60, R62 ;  /* 0x0000003c373e7223 */ /* 0x000fe2000001003e */
[----:B------:R-:W-:Y:S02]  /*5270*/  HADD2.F32 R54, -RZ, R54.H0_H0 ;  /* 0x20000036ff367230 */ /* 0x000fe40000004100 */
[----:B------:R-:W-:Y:S01]  /*5280*/  FFMA.FTZ R11, R11, R56, -R64 ;  /* 0x000000380b0b7223 */ /* 0x000fe20000010840 */
[----:B------:R-:W-:-:S02]  /*5290*/  HADD2.F32 R154, -RZ, R154.H1_H1 ;  /* 0x3000009aff9a7230 */ /* 0x000fc40000004100 */
[----:B------:R-:W-:Y:S01]  /*52a0*/  FFMA.FTZ R13, R13, R60, -R66 ;  /* 0x0000003c0d0d7223 */ /* 0x000fe20000010842 */
[--C-:B------:R-:W-:Y:S02]  /*52b0*/  HADD2.F32 R55, -RZ, R14.reuse.H1_H1 ;  /* 0x3000000eff377230 */ /* 0x100fe40000004100 */
[-C--:B------:R-:W-:Y:S01]  /*52c0*/  FMUL.FTZ R61, R15, R57.reuse ;  /* 0x000000390f3d7220 */ /* 0x080fe20000410000 */
[----:B------:R-:W-:Y:S02]  /*52d0*/  HADD2.F32 R14, -RZ, R14.H0_H0 ;  /* 0x2000000eff0e7230 */ /* 0x000fe40000004100 */
[----:B------:R-:W-:Y:S01]  /*52e0*/  FMUL.FTZ R60, R54, R57 ;  /* 0x00000039363c7220 */ /* 0x000fe20000410000 */
[--C-:B------:R-:W-:Y:S02]  /*52f0*/  HADD2.F32 R56, -RZ, R153.reuse.H0_H0 ;  /* 0x20000099ff387230 */ /* 0x100fe40000004100 */
[----:B------:R-:W-:Y:S01]  /*5300*/  FMUL.FTZ R57, R55, R154 ;  /* 0x0000009a37397220 */ /* 0x000fe20000410000 */
[----:B------:R-:W-:-:S02]  /*5310*/  HADD2.F32 R153, -RZ, R153.H1_H1 ;  /* 0x30000099ff997230 */ /* 0x000fc40000004100 */
[----:B------:R-:W-:Y:S01]  /*5320*/  FMUL.FTZ R154, R14, R154 ;  /* 0x0000009a0e9a7220 */ /* 0x000fe20000410000 */
[----:B------:R-:W-:Y:S01]  /*5330*/  F2FP.F16.F32.PACK_AB R11, R12, R11 ;  /* 0x0000000b0c0b723e */ /* 0x000fe200000000ff */
[-C--:B------:R-:W-:Y:S01]  /*5340*/  FFMA.FTZ R61, R54, R56.reuse, -R61 ;  /* 0x00000038363d7223 */ /* 0x080fe2000001083d */
[----:B------:R-:W-:Y:S01]  /*5350*/  FFMA.FTZ R60, R15, R56, R60 ;  /* 0x000000380f3c7223 */ /* 0x000fe2000001003c */
[-C--:B------:R-:W-:Y:S01]  /*5360*/  FFMA.FTZ R57, R14, R153.reuse, -R57 ;  /* 0x000000990e397223 */ /* 0x080fe20000010839 */
[----:B------:R-:W-:Y:S01]  /*5370*/  FFMA.FTZ R154, R55, R153, R154 ;  /* 0x00000099379a7223 */ /* 0x000fe2000001009a */
[----:B------:R-:W-:Y:S01]  /*5380*/  F2FP.F16.F32.PACK_AB R15, R62, R13 ;  /* 0x0000000d3e0f723e */ /* 0x000fe200000000ff */
[----:B------:R-:W-:Y:S01]  /*5390*/  IMAD.MOV.U32 R13, RZ, RZ, R11 ;  /* 0x000000ffff0d7224 */ /* 0x000fe200078e000b */
[----:B------:R-:W-:Y:S02]  /*53a0*/  F2FP.F16.F32.PACK_AB R12, R60, R61 ;  /* 0x0000003d3c0c723e */ /* 0x000fe400000000ff */
[----:B------:R-:W-:-:S07]  /*53b0*/  F2FP.F16.F32.PACK_AB R14, R154, R57 ;  /* 0x000000399a0e723e */ /* 0x000fce00000000ff */
.L_x_1623:
[----:B------:R-:W-:Y:S05]  /*53c0*/  BSYNC B2 ;  /* 0x0000000000027941 */ /* 0x000fea0003800000 */
.L_x_1622:
[----:B----4-:R0:W-:Y:S02]  /*53d0*/  ST.E.128 desc[UR60][R58.64], R12 ;  /* 0x0000000c3a007985 */ /* 0x0101e4000c101d3c */
.L_x_1621:
[----:B------:R-:W-:Y:S05]  /*53e0*/  BSYNC B1 ;  /* 0x0000000000017941 */ /* 0x000fea0003800000 */
.L_x_1620:
[----:B------:R-:W-:Y:S01]  /*53f0*/  ISETP.NE.AND P4, PT, R21, RZ, PT ;  /* 0x000000ff1500720c */ /* 0x000fe20003f85270 */
[----:B------:R-:W-:-:S12]  /*5400*/  BSSY B1, `(.L_x_1624) ;  /* 0x0000034000017945 */ /* 0x000fd80003800000 */
[----:B------:R-:W-:Y:S05]  /*5410*/  @!P4 BRA `(.L_x_1625) ;  /* 0x0000000000c8c947 */ /* 0x000fea0003800000 */
[----:B0---4-:R0:W4:Y:S01]  /*5420*/  LDS.128 R12, [R32+0x2000] ;  /* 0x00200000200c7984 */ /* 0x0111220000000c00 */
[----:B------:R-:W-:Y:S01]  /*5430*/  ISETP.GE.AND P4, PT, R179, R124, PT ;  /* 0x0000007cb300720c */ /* 0x000fe20003f86270 */
[----:B------:R-:W-:Y:S01]  /*5440*/  IMAD.MOV.U32 R54, RZ, RZ, R116 ;  /* 0x000000ffff367224 */ /* 0x000fe200078e0074 */
[----:B---3--:R-:W-:Y:S01]  /*5450*/  SHF.L.U32 R11, R170, 0x3, RZ ;  /* 0x00000003aa0b7819 */ /* 0x008fe200000006ff */
[----:B-1----:R-:W-:Y:S01]  /*5460*/  IMAD.MOV.U32 R55, RZ, RZ, R115 ;  /* 0x000000ffff377224 */ /* 0x002fe200078e0073 */
        /* <DEDUP_REMOVED lines=43> */
.L_x_1627:
[----:B------:R-:W-:Y:S05]  /*5720*/  BSYNC B2 ;  /* 0x0000000000027941 */ /* 0x000fea0003800000 */
.L_x_1626:
[----:B----4-:R0:W-:Y:S02]  /*5730*/  ST.E.128 desc[UR60][R54.64], R12 ;  /* 0x0000000c36007985 */ /* 0x0101e4000c101d3c */
.L_x_1625:
[----:B------:R-:W-:Y:S05]  /*5740*/  BSYNC B1 ;  /* 0x0000000000017941 */ /* 0x000fea0003800000 */
.L_x_1624:
        /* <DEDUP_REMOVED lines=51> */
.L_x_1631:
[----:B------:R-:W-:Y:S05]  /*5a80*/  BSYNC B2 ;  /* 0x0000000000027941 */ /* 0x000fea0003800000 */
.L_x_1630:
[----:B----4-:R0:W-:Y:S02]  /*5a90*/  ST.E.128 desc[UR60][R50.64], R12 ;  /* 0x0000000c32007985 */ /* 0x0101e4000c101d3c */
.L_x_1629:
[----:B------:R-:W-:Y:S05]  /*5aa0*/  BSYNC B1 ;  /* 0x0000000000017941 */ /* 0x000fea0003800000 */
.L_x_1628:
        /* <DEDUP_REMOVED lines=49> */
.L_x_1635:
[----:B------:R-:W-:Y:S05]  /*5dc0*/  BSYNC B2 ;  /* 0x0000000000027941 */ /* 0x000fea0003800000 */
.L_x_1634:
[----:B----4-:R0:W-:Y:S02]  /*5dd0*/  ST.E.128 desc[UR60][R46.64], R12 ;  /* 0x0000000c2e007985 */ /* 0x0101e4000c101d3c */
.L_x_1633:
[----:B------:R-:W-:Y:S05]  /*5de0*/  BSYNC B1 ;  /* 0x0000000000017941 */ /* 0x000fea0003800000 */
.L_x_1632:
        /* <DEDUP_REMOVED lines=25> */
[----:B------:R-:W-:Y:S01]  /*5f80*/  FFMA.FTZ R41, R11, R38, R44 ;  /* 0x000000260b297223 */ /* 0x000fe2000001002c */
[----:B------:R-:W-:Y:S02]  /*5f90*/  HADD2.F32 R11, -RZ, R12.H1_H1 ;  /* 0x3000000cff0b7230 */ /* 0x000fe40000004100 */
[----:B------:R-:W-:Y:S01]  /*5fa0*/  FFMA.FTZ R45, R33, R40, R46 ;  /* 0x00000028212d7223 */ /* 0x000fe2000001002e */
[----:B------:R-:W-:Y:S01]  /*5fb0*/  FFMA.FTZ R48, R13, R38, -R48 ;  /* 0x000000260d307223 */ /* 0x000fe20000010830 */
[----:B------:R-:W-:-:S02]  /*5fc0*/  HADD2.F32 R33, -RZ, R128.H0_H0 ;  /* 0x20000080ff217230 */ /* 0x000fc40000004100 */
[----:B------:R-:W-:Y:S01]  /*5fd0*/  FFMA.FTZ R50, R15, R40, -R50 ;  /* 0x000000280f327223 */ /* 0x000fe20000010832 */
[----:B------:R-:W-:Y:S02]  /*5fe0*/  HADD2.F32 R12, -RZ, R12.H0_H0 ;  /* 0x2000000cff0c7230 */ /* 0x000fe40000004100 */
[----:B------:R-:W-:Y:S02]  /*5ff0*/  HADD2.F32 R128, -RZ, R128.H1_H1 ;  /* 0x30000080ff807230 */ /* 0x000fe40000004100 */
[-C--:B------:R-:W-:Y:S01]  /*6000*/  FMUL.FTZ R39, R11, R33.reuse ;  /* 0x000000210b277220 */ /* 0x080fe20000410000 */
[--C-:B------:R-:W-:Y:S02]  /*6010*/  HADD2.F32 R13, -RZ, R14.reuse.H1_H1 ;  /* 0x3000000eff0d7230 */ /* 0x100fe40000004100 */
[----:B------:R-:W-:Y:S01]  /*6020*/  FMUL.FTZ R38, R12, R33 ;  /* 0x000000210c267220 */ /* 0x000fe20000410000 */
[----:B------:R-:W-:Y:S02]  /*6030*/  HADD2.F32 R14, -RZ, R14.H0_H0 ;  /* 0x2000000eff0e7230 */ /* 0x000fe40000004100 */
        /* <DEDUP_REMOVED lines=10> */
[----:B------:R-:W-:Y:S02]  /*60e0*/  F2FP.F16.F32.PACK_AB R12, R38, R39 ;  /* 0x00000027260c723e */ /* 0x000fe400000000ff */
[----:B------:R-:W-:-:S07]  /*60f0*/  F2FP.F16.F32.PACK_AB R14, R128, R33 ;  /* 0x00000021800e723e */ /* 0x000fce00000000ff */
.L_x_1639:
[----:B------:R-:W-:Y:S05]  /*6100*/  BSYNC B2 ;  /* 0x0000000000027941 */ /* 0x000fea0003800000 */
.L_x_1638:
[----:B----4-:R0:W-:Y:S02]  /*6110*/  ST.E.128 desc[UR60][R42.64], R12 ;  /* 0x0000000c2a007985 */ /* 0x0101e4000c101d3c */
.L_x_1637:
[----:B------:R-:W-:Y:S05]  /*6120*/  BSYNC B1 ;  /* 0x0000000000017941 */ /* 0x000fea0003800000 */
.L_x_1636:
        /* <DEDUP_REMOVED lines=48> */
.L_x_1641:
[----:B------:R-:W-:Y:S05]  /*6430*/  BSYNC B1 ;  /* 0x0000000000017941 */ /* 0x000fea0003800000 */
.L_x_1640:
[----:B----4-:R0:W-:Y:S01]  /*6440*/  ST.E.128 desc[UR60][R38.64], R12 ;  /* 0x0000000c26007985 */ /* 0x0101e2000c101d3c */
[----:B------:R-:W-:Y:S05]  /*6450*/  BRA `(.L_x_1619) ;  /* 0x0000004000307947 */ /* 0x000fea0003800000 */
.L_x_1585:
        /* <DEDUP_REMOVED lines=47> */
.L_x_1643:
[----:B------:R-:W-:Y:S05]  /*6750*/  BSYNC B1 ;  /* 0x0000000000017941 */ /* 0x000fea0003800000 */
.L_x_1642:
        /* <DEDUP_REMOVED lines=47> */
.L_x_1645:
[----:B------:R-:W-:Y:S05]  /*6a50*/  BSYNC B1 ;  /* 0x0000000000017941 */ /* 0x000fea0003800000 */
.L_x_1644:
[----:B------:R-:W2:Y:S01]  /*6a60*/  LDL R11, [R1+0x30] ;  /* 0x00003000010b7983 */ /* 0x000ea20000100800 */
[----:B0-----:R-:W-:Y:S01]  /*6a70*/  IMAD.MOV.U32 R12, RZ, RZ, R33 ;  /* 0x000000ffff0c7224 */ /* 0x001fe200078e0021 */
[----:B------:R-:W-:Y:S02]  /*6a80*/  MOV R13, R38 ;  /* 0x00000026000d7202 */ /* 0x000fe40000000f00 */
[----:B------:R-:W-:Y:S02]  /*6a90*/  MOV R14, R42 ;  /* 0x0000002a000e7202 */ /* 0x000fe40000000f00 */
[----:B------:R-:W-:Y:S01]  /*6aa0*/  PRMT R223, R13, 0x7610, R223 ;  /* 0x000076100ddf7816 */ /* 0x000fe200000000df */
[----:B------:R-:W-:Y:S01]  /*6ab0*/  IMAD.MOV.U32 R13, RZ, RZ, R37 ;  /* 0x000000ffff0d7224 */ /* 0x000fe200078e0025 */
[----:B------:R-:W-:Y:S02]  /*6ac0*/  PRMT R228, R14, 0x7610, R228 ;  /* 0x000076100ee47816 */ /* 0x000fe400000000e4 */
[----:B------:R-:W-:-:S02]  /*6ad0*/  MOV R14, R46 ;  /* 0x0000002e000e7202 */ /* 0x000fc40000000f00 */
[----:B------:R-:W-:Y:S02]  /*6ae0*/  PRMT R204, R80, 0x5410, R81 ;  /* 0x0000541050cc7816 */ /* 0x000fe40000000051 */
[----:B------:R-:W-:Y:S02]  /*6af0*/  PRMT R211, R14, 0x7610, R211 ;  /* 0x000076100ed37816 */ /* 0x000fe400000000d3 */
[----:B------:R-:W-:-:S04]  /*6b00*/  MOV R14, R50 ;  /* 0x00000032000e7202 */ /* 0x000fc80000000f00 */
[----:B------:R-:W-:Y:S02]  /*6b10*/  PRMT R223, R223, 0x5410, R14 ;  /* 0x00005410dfdf7816 */ /* 0x000fe4000000000e */
[----:B------:R-:W-:Y:S02]  /*6b20*/  MOV R14, R54 ;  /* 0x00000036000e7202 */ /* 0x000fe40000000f00 */
[----:B--2---:R-:W-:Y:S01]  /*6b30*/  R2UR UR4, R11 ;  /* 0x000000000b0472ca */ /* 0x004fe200000e0000 */
[----:B------:R-:W-:-:S05]  /*6b40*/  IMAD.MOV.U32 R11, RZ, RZ, R32 ;  /* 0x000000ffff0b7224 */ /* 0x000fca00078e0020 */
[----:B------:R-:W-:Y:S01]  /*6b50*/  PRMT R210, R11, 0x5410, R12 ;  /* 0x000054100bd27816 */ /* 0x000fe2000000000c */
[----:B------:R-:W-:Y:S02]  /*6b60*/  IMAD.MOV.U32 R11, RZ, RZ, R39 ;  /* 0x000000ffff0b7224 */ /* 0x000fe400078e0027 */
[----:B------:R-:W-:-:S03]  /*6b70*/  IMAD.MOV.U32 R12, RZ, RZ, R36 ;  /* 0x000000ffff0c7224 */ /* 0x000fc600078e0024 */
[----:B------:R-:W-:Y:S01]  /*6b80*/  PRMT R227, R11, 0x5410, R13 ;  /* 0x000054100be37816 */ /* 0x000fe2000000000d */
[----:B------:R-:W-:Y:S01]  /*6b90*/  IMAD.MOV.U32 R13, RZ, RZ, R41 ;  /* 0x000000ffff0d7224 */ /* 0x000fe200078e0029 */
[----:B------:R-:W-:Y:S01]  /*6ba0*/  PRMT R226, R12, 0x7610, R226 ;  /* 0x000076100ce27816 */ /* 0x000fe200000000e2 */
[----:B------:R-:W-:Y:S01]  /*6bb0*/  IMAD.MOV.U32 R12, RZ, RZ, R40 ;  /* 0x000000ffff0c7224 */ /* 0x000fe200078e0028 */
[----:B------:R-:W-:Y:S01]  /*6bc0*/  UISETP.NE.AND UP0, UPT, UR4, 0x3, UPT ;  /* 0x000000030400788c */ /* 0x000fe2000bf05270 */
[----:B------:R-:W-:Y:S01]  /*6bd0*/  IMAD.MOV.U32 R11, RZ, RZ, R43 ;  /* 0x000000ffff0b7224 */ /* 0x000fe200078e002b */
[----:B------:R-:W-:Y:S01]  /*6be0*/  PRMT R157, R13, 0x7610, R157 ;  /* 0x000076100d9d7816 */ /* 0x000fe2000000009d */
[----:B------:R-:W-:Y:S01]  /*6bf0*/  IMAD.MOV.U32 R13, RZ, RZ, R45 ;  /* 0x000000ffff0d7224 */ /* 0x000fe200078e002d */
[----:B------:R-:W-:Y:S01]  /*6c00*/  PRMT R229, R12, 0x7610, R229 ;  /* 0x000076100ce57816 */ /* 0x000fe200000000e5 */
[----:B------:R-:W-:Y:S01]  /*6c10*/  IMAD.MOV.U32 R12, RZ, RZ, R44 ;  /* 0x000000ffff0c7224 */ /* 0x000fe200078e002c */
[----:B------:R-:W-:Y:S01]  /*6c20*/  PRMT R228, R228, 0x5410, R11 ;  /* 0x00005410e4e47816 */ /* 0x000fe2000000000b */
[----:B------:R-:W-:Y:S01]  /*6c30*/  IMAD.MOV.U32 R11, RZ, RZ, R47 ;  /* 0x000000ffff0b7224 */ /* 0x000fe200078e002f */
[----:B------:R-:W-:-:S02]  /*6c40*/  PLOP3.LUT P0, PT, PT, PT, UP0, 0x80, 0x0 ;  /* 0x000000000000781c */ /* 0x000fc40003f0f008 */
[----:B------:R-:W-:Y:S01]  /*6c50*/  PRMT R212, R12, 0x5410, R13 ;  /* 0x000054100cd47816 */ /* 0x000fe2000000000d */
[----:B------:R-:W-:Y:S01]  /*6c60*/  IMAD.MOV.U32 R12, RZ, RZ, R48 ;  /* 0x000000ffff0c7224 */ /* 0x000fe200078e0030 */
[----:B------:R-:W-:Y:S01]  /*6c70*/  PRMT R211, R211, 0x5410, R11 ;  /* 0x00005410d3d37816 */ /* 0x000fe2000000000b */
[----:B------:R-:W-:Y:S02]  /*6c80*/  IMAD.MOV.U32 R13, RZ, RZ, R49 ;  /* 0x000000ffff0d7224 */ /* 0x000fe400078e0031 */
[----:B------:R-:W-:Y:S01]  /*6c90*/  IMAD.MOV.U32 R11, RZ, RZ, R51 ;  /* 0x000000ffff0b7224 */ /* 0x000fe200078e0033 */
[----:B------:R-:W-:Y:S01]  /*6ca0*/  PRMT R226, R226, 0x5410, R12 ;  /* 0x00005410e2e27816 */ /* 0x000fe2000000000c */
[----:B------:R-:W-:Y:S01]  /*6cb0*/  IMAD.MOV.U32 R12, RZ, RZ, R53 ;  /* 0x000000ffff0c7224 */ /* 0x000fe200078e0035 */
[----:B------:R0:W-:Y:S02]  /*6cc0*/  STL.S16 [R1+0x38], R13 ;  /* 0x0000380d01007387 */ /* 0x0001e40000100600 */
[----:B------:R-:W-:-:S02]  /*6cd0*/  PRMT R229, R229, 0x5410, R11 ;  /* 0x00005410e5e57816 */ /* 0x000fc4000000000b */
[----:B------:R1:W-:Y:S01]  /*6ce0*/  STL.S16 [R1+0x3a], R14 ;  /* 0x00003a0e01007387 */ /* 0x0003e20000100600 */
[----:B-----5:R-:W-:Y:S02]  /*6cf0*/  MOV R11, R58 ;  /* 0x0000003a000b7202 */ /* 0x020fe40000000f00 */
[----:B------:R-:W-:Y:S01]  /*6d00*/  PRMT R156, R12, 0x7610, R156 ;  /* 0x000076100c9c7816 */ /* 0x000fe2000000009c */
[----:B------:R-:W-:Y:S01]  /*6d10*/  IMAD.MOV.U32 R12, RZ, RZ, R57 ;  /* 0x000000ffff0c7224 */ /* 0x000fe200078e0039 */
[----:B------:R-:W-:Y:S01]  /*6d20*/  PRMT R145, R11, 0x7610, R145 ;  /* 0x000076100b917816 */ /* 0x000fe20000000091 */
[----:B0-----:R-:W-:Y:S01]  /*6d30*/  IMAD.MOV.U32 R13, RZ, RZ, R55 ;  /* 0x000000ffff0d7224 */ /* 0x001fe200078e0037 */
[----:B------:R-:W-:Y:S01]  /*6d40*/  MOV R11, R62 ;  /* 0x0000003e000b7202 */ /* 0x000fe20000000f00 */
[----:B-1----:R-:W-:-:S03]  /*6d50*/  IMAD.MOV.U32 R14, RZ, RZ, R52 ;  /* 0x000000ffff0e7224 */ /* 0x002fc600078e0034 */
[----:B------:R0:W-:Y:S01]  /*6d60*/  STL.S16 [R1+0x3c], R13 ;  /* 0x00003c0d01007387 */ /* 0x0001e20000100600 */
[----:B------:R-:W-:Y:S02]  /*6d70*/  PRMT R149, R11, 0x7610, R149 ;  /* 0x000076100b957816 */ /* 0x000fe40000000095 */
[----:B------:R-:W-:Y:S01]  /*6d80*/  MOV R11, R66 ;  /* 0x00000042000b7202 */ /* 0x000fe20000000f00 */
[----:B------:R1:W-:Y:S03]  /*6d90*/  STL.S16 [R1+0x3e], R14 ;  /* 0x00003e0e01007387 */ /* 0x0003e60000100600 */
[----:B------:R-:W-:Y:S02]  /*6da0*/  PRMT R159, R11, 0x7610, R159 ;  /* 0x000076100b9f7816 */ /* 0x000fe4000000009f */
[----:B------:R-:W-:Y:S01]  /*6db0*/  MOV R11, R70 ;  /* 0x00000046000b7202 */ /* 0x000fe20000000f00 */
[----:B0-----:R-:W-:-:S03]  /*6dc0*/  IMAD.MOV.U32 R13, RZ, RZ, R56 ;  /* 0x000000ffff0d7224 */ /* 0x001fc600078e0038 */
[----:B------:R-:W-:Y:S01]  /*6dd0*/  PRMT R147, R11, 0x7610, R147 ;  /* 0x000076100b937816 */ /* 0x000fe20000000093 */
[----:B-1----:R-:W-:Y:S01]  /*6de0*/  IMAD.MOV.U32 R14, RZ, RZ, R59 ;  /* 0x000000ffff0e7224 */ /* 0x002fe200078e003b */
[----:B------:R-:W-:Y:S01]  /*6df0*/  PRMT R146, R13, 0x5410, R12 ;  /* 0x000054100d927816 */ /* 0x000fe2000000000c */
[----:B------:R-:W-:Y:S01]  /*6e00*/  IMAD.MOV.U32 R13, RZ, RZ, R60 ;  /* 0x000000ffff0d7224 */ /* 0x000fe200078e003c */
[----:B------:R-:W-:Y:S01]  /*6e10*/  MOV R11, R74 ;  /* 0x0000004a000b7202 */ /* 0x000fe20000000f00 */
[----:B------:R-:W-:Y:S01]  /*6e20*/  IMAD.MOV.U32 R12, RZ, RZ, R61 ;  /* 0x000000ffff0c7224 */ /* 0x000fe200078e003d */
[----:B------:R-:W-:Y:S01]  /*6e30*/  PRMT R145, R145, 0x5410, R14 ;  /* 0x0000541091917816 */ /* 0x000fe2000000000e */
[----:B------:R-:W-:Y:S01]  /*6e40*/  IMAD.MOV.U32 R14, RZ, RZ, R63 ;  /* 0x000000ffff0e7224 */ /* 0x000fe200078e003f */
[----:B------:R-:W-:Y:S01]  /*6e50*/  PRMT R151, R11, 0x7610, R151 ;  /* 0x000076100b977816 */ /* 0x000fe20000000097 */
[----:B------:R-:W-:Y:S01]  /*6e60*/  IMAD.MOV.U32 R11, RZ, RZ, R73 ;  /* 0x000000ffff0b7224 */ /* 0x000fe200078e0049 */
[----:B------:R-:W-:Y:S01]  /*6e70*/  PRMT R150, R13, 0x5410, R12 ;  /* 0x000054100d967816 */ /* 0x000fe2000000000c */
[----:B------:R-:W-:Y:S01]  /*6e80*/  IMAD.MOV.U32 R13, RZ, RZ, R64 ;  /* 0x000000ffff0d7224 */ /* 0x000fe200078e0040 */
[----:B------:R-:W-:Y:S01]  /*6e90*/  PRMT R149, R149, 0x5410, R14 ;  /* 0x0000541095957816 */ /* 0x000fe2000000000e */
[----:B------:R-:W-:-:S02]  /*6ea0*/  IMAD.MOV.U32 R12, RZ, RZ, R65 ;  /* 0x000000ffff0c7224 */ /* 0x000fc400078e0041 */
[----:B------:R-:W-:-:S03]  /*6eb0*/  IMAD.MOV.U32 R14, RZ, RZ, R67 ;  /* 0x000000ffff0e7224 */ /* 0x000fc600078e0043 */
[----:B------:R-:W-:Y:S01]  /*6ec0*/  PRMT R189, R13, 0x5410, R12 ;  /* 0x000054100dbd7816 */ /* 0x000fe2000000000c */
[----:B------:R-:W-:Y:S01]  /*6ed0*/  IMAD.MOV.U32 R13, RZ, RZ, R68 ;  /* 0x000000ffff0d7224 */ /* 0x000fe200078e0044 */
[----:B------:R-:W-:Y:S01]  /*6ee0*/  PRMT R159, R159, 0x5410, R14 ;  /* 0x000054109f9f7816 */ /* 0x000fe2000000000e */
[----:B------:R-:W-:Y:S02]  /*6ef0*/  IMAD.MOV.U32 R12, RZ, RZ, R69 ;  /* 0x000000ffff0c7224 */ /* 0x000fe400078e0045 */
[----:B------:R-:W-:-:S03]  /*6f00*/  IMAD.MOV.U32 R14, RZ, RZ, R71 ;  /* 0x000000ffff0e7224 */ /* 0x000fc600078e0047 */
        /* <DEDUP_REMOVED lines=8> */
[----:B------:R-:W-:Y:S02]  /*6f90*/  IMAD.MOV.U32 R12, RZ, RZ, R76 ;  /* 0x000000ffff0c7224 */ /* 0x000fe400078e004c */
[----:B------:R-:W-:Y:S01]  /*6fa0*/  IMAD.MOV.U32 R11, RZ, RZ, R77 ;  /* 0x000000ffff0b7224 */ /* 0x000fe200078e004d */
[----:B------:R-:W-:-:S04]  /*6fb0*/  PRMT R196, R14, 0x5410, R13 ;  /* 0x000054100ec47816 */ /* 0x000fc8000000000d */
[----:B------:R-:W-:Y:S01]  /*6fc0*/  PRMT R201, R12, 0x5410, R11 ;  /* 0x000054100cc97816 */ /* 0x000fe2000000000b */
[----:B------:R-:W-:Y:S06]  /*6fd0*/  @!P0 BRA `(.L_x_1646) ;  /* 0x0000000000048947 */ /* 0x000fec0003800000 */
[----:B------:R-:W-:Y:S01]  /*6fe0*/  BPT.TRAP 0x1 ;  /* 0x000000040000795c */ /* 0x000fe20000300000 */
.L_x_1646:
[----:B------:R-:W-:Y:S01]  /*6ff0*/  LEA R86, R19, R18, 0x3 ;  /* 0x0000001213567211 */ /* 0x000fe200078e18ff */
[----:B------:R-:W0:Y:S01]  /*7000*/  LDC R128, c[0x0][0x2f4] ;  /* 0x0000bd00ff807b82 */ /* 0x000e220000000800 */
[----:B------:R-:W-:Y:S01]  /*7010*/  SHF.L.U32 R87, R175, 0x1f, RZ ;  /* 0x0000001faf577819 */ /* 0x000fe200000006ff */
[----:B------:R-:W-:Y:S03]  /*7020*/  BSSY B1, `(.L_x_1647) ;  /* 0x0000003000017945 */ /* 0x000fe60003800000 */
[----:B------:R-:W1:Y:S02]  /*7030*/  SYNCS.PHASECHK.TRANS64.TRYWAIT P6, [R86+URZ+0x2a890], R87 ;  /* 0x02a89057560075a7 */ /* 0x000e6400080c017f */
[----:B-1----:R-:W-:Y:S05]  /*7040*/  @!P6 BRA `(.L_x_1648) ;  /* 0x0000022400a8e947 */ /* 0x002fea0003800000 */
.L_x_2014:
[----:B------:R-:W-:Y:S05]  /*7050*/  BSYNC B1 ;  /* 0x0000000000017941 */ /* 0x000fea0003800000 */
.L_x_1647:
[----:B------:R-:W-:Y:S01]  /*7060*/  UMOV UR4, 0xffffffff ;  /* 0xffffffff00047882 */ /* 0x000fe20000000000 */
[----:B0-----:R-:W-:Y:S02]  /*7070*/  IMAD.IADD R131, R128, 0x1, -R125 ;  /* 0x0000000180837824 */ /* 0x001fe400078e0a7d */
[----:B------:R-:W-:Y:S05]  /*7080*/  BRA.DIV UR4, `(.L_x_1649) ;  /* 0x0000022604ac7947 */ /* 0x000fea000b800000 */
[----:B------:R0:W2:Y:S04]  /*7090*/  SHFL.IDX PT, R121, R115, RZ, 0x1c1f ;  /* 0x001c1fff73797589 */ /* 0x0000a800000e0000 */
[----:B------:R0:W3:Y:S02]  /*70a0*/  SHFL.IDX PT, R11, R116, RZ, 0x1c1f ;  /* 0x001c1fff740b7589 */ /* 0x0000e400000e0000 */
.L_x_2018:
        /* <DEDUP_REMOVED lines=18> */
[----:B------:R-:W-:-:S04]  /*71d0*/  LOP3.LUT R12, R12, R185, RZ, 0x3c, !PT ;  /* 0x000000b90c0c7212 */ /* 0x000fc800078e3cff */
[----:B------:R-:W-:-:S05]  /*71e0*/  IADD3 R12, R13, R12, RZ ;  /* 0x0000000c0d0c7210 */ /* 0x000fca0007ffe0ff */
[C---:B------:R-:W-:Y:S02]  /*71f0*/  IMAD R80, R19.reuse, 0x4800, R12 ;  /* 0x0000480013507824 */ /* 0x040fe400078e020c */
[----:B------:R-:W-:Y:S02]  /*7200*/  IMAD R12, R19, 0x4800, R140 ;  /* 0x00004800130c7824 */ /* 0x000fe400078e028c */
[--C-:B------:R-:W-:Y:S02]  /*7210*/  IMAD R80, R80, 0x2, R18.reuse ;  /* 0x0000000250507824 */ /* 0x100fe400078e0212 */
[----:B------:R-:W-:-:S04]  /*7220*/  IMAD R12, R12, 0x2, R18 ;  /* 0x000000020c0c7824 */ /* 0x000fc800078e0212 */
[----:B------:R-:W3:Y:S04]  /*7230*/  LDS.128 R80, [R80+0x18400] ;  /* 0x0184000050507984 */ /* 0x000ee80000000c00 */
[----:B------:R-:W4:Y:S01]  /*7240*/  LDS.128 R12, [R12+0x18400] ;  /* 0x018400000c0c7984 */ /* 0x000f220000000c00 */
[----:B------:R-:W-:Y:S05]  /*7250*/  @P4 BRA `(.L_x_1655) ;  /* 0x0000000400704947 */ /* 0x000fea0003800000 */
[----:B---3--:R-:W-:Y:S01]  /*7260*/  IMAD.MOV.U32 R155, RZ, RZ, R81 ;  /* 0x000000ffff9b7224 */ /* 0x008fe200078e0051 */
[----:B----4-:R-:W-:Y:S01]  /*7270*/  MOV R154, R13 ;  /* 0x0000000d009a7202 */ /* 0x010fe20000000f00 */
[----:B------:R-:W-:Y:S02]  /*7280*/  HADD2.F32 R156, -RZ, R156.H0_H0 ;  /* 0x2000009cff9c7230 */ /* 0x000fe40000004100 */
[----:B------:R-:W-:Y:S02]  /*7290*/  HADD2.F32 R157, -RZ, R157.H0_H0 ;  /* 0x2000009dff9d7230 */ /* 0x000fe40000004100 */
[----:B------:R-:W-:Y:S02]  /*72a0*/  HADD2.F32 R13, -RZ, R155.H0_H0 ;  /* 0x2000009bff0d7230 */ /* 0x000fe40000004100 */
[----:B------:R-:W-:-:S03]  /*72b0*/  HADD2.F32 R158, -RZ, R154.H0_H0 ;  /* 0x2000009aff9e7230 */ /* 0x000fc60000004100 */
[CC--:B------:R-:W-:Y:S02]  /*72c0*/  FMUL.FTZ R81, R13.reuse, R156.reuse ;  /* 0x0000009c0d517220 */ /* 0x0c0fe40000410000 */
[C---:B------:R-:W-:Y:S02]  /*72d0*/  FMUL.FTZ R156, R158.reuse, R156 ;  /* 0x0000009c9e9c7220 */ /* 0x040fe40000410000 */
[-C--:B------:R-:W-:Y:S02]  /*72e0*/  FFMA.FTZ R81, R158, R157.reuse, -R81 ;  /* 0x0000009d9e517223 */ /* 0x080fe40000010851 */
[----:B------:R-:W3:Y:S01]  /*72f0*/  LDL.S16 R158, [R1+0x3c] ;  /* 0x00003c00019e7983 */ /* 0x000ee20000100600 */
[----:B------:R-:W-:Y:S01]  /*7300*/  FFMA.FTZ R13, R13, R157, R156 ;  /* 0x0000009d0d0d7223 */ /* 0x000fe2000001009c */
[----:B------:R-:W-:Y:S01]  /*7310*/  SHF.R.U32.HI R156, RZ, 0x10, R53 ;  /* 0x00000010ff9c7819 */ /* 0x000fe20000011635 */
[----:B------:R-:W-:Y:S01]  /*7320*/  HADD2.F32 R155, -RZ, R155.H1_H1 ;  /* 0x3000009bff9b7230 */ /* 0x000fe20000004100 */
[----:B------:R-:W-:-:S02]  /*7330*/  SHF.R.U64 R40, R40, 0x10, R41 ;  /* 0x0000001028287819 */ /* 0x000fc40000001229 */
[----:B------:R-:W-:Y:S01]  /*7340*/  SHF.R.U32.HI R41, RZ, 0x10, R41 ;  /* 0x00000010ff297819 */ /* 0x000fe20000011629 */
[----:B------:R-:W-:Y:S01]  /*7350*/  HADD2.F32 R156, -RZ, R156.H0_H0 ;  /* 0x2000009cff9c7230 */ /* 0x000fe20000004100 */
[----:B------:R-:W-:Y:S01]  /*7360*/  SHF.R.U64 R53, R52, 0x10, R53 ;  /* 0x0000001034357819 */ /* 0x000fe20000001235 */
[----:B------:R-:W-:Y:S02]  /*7370*/  HADD2.F32 R52, -RZ, R154.H1_H1 ;  /* 0x3000009aff347230 */ /* 0x000fe40000004100 */
[----:B------:R-:W-:Y:S02]  /*7380*/  HADD2.F32 R41, -RZ, R41.H0_H0 ;  /* 0x20000029ff297230 */ /* 0x000fe40000004100 */
[-C--:B------:R-:W-:Y:S01]  /*7390*/  FMUL.FTZ R154, R155, R156.reuse ;  /* 0x0000009c9b9a7220 */ /* 0x080fe20000410000 */
[----:B------:R-:W-:-:S03]  /*73a0*/  FMUL.FTZ R156, R52, R156 ;  /* 0x0000009c349c7220 */ /* 0x000fc60000410000 */
[-C--:B------:R-:W-:Y:S01]  /*73b0*/  FFMA.FTZ R52, R52, R41.reuse, -R154 ;  /* 0x0000002934347223 */ /* 0x080fe2000001089a */
[----:B------:R-:W-:Y:S02]  /*73c0*/  HADD2.F32 R154, -RZ, R83.H0_H0 ;  /* 0x20000053ff9a7230 */ /* 0x000fe40000004100 */
[----:B------:R-:W-:Y:S01]  /*73d0*/  FFMA.FTZ R41, R155, R41, R156 ;  /* 0x000000299b297223 */ /* 0x000fe2000001009c */
[----:B------:R-:W-:Y:S02]  /*73e0*/  HADD2.F32 R155, -RZ, R228.H1_H1 ;  /* 0x300000e4ff9b7230 */ /* 0x000fe40000004100 */
[----:B------:R-:W-:Y:S02]  /*73f0*/  HADD2.F32 R156, -RZ, R15.H0_H0 ;  /* 0x2000000fff9c7230 */ /* 0x000fe40000004100 */
[----:B---3--:R-:W-:-:S05]  /*7400*/  HADD2.F32 R157, -RZ, R158.H0_H0 ;  /* 0x2000009eff9d7230 */ /* 0x008fca0000004100 */
[----:B------:R-:W-:-:S04]  /*7410*/  FMUL.FTZ R158, R154, R157 ;  /* 0x0000009d9a9e7220 */ /* 0x000fc80000410000 */
[C---:B------:R-:W-:Y:S01]  /*7420*/  FFMA.FTZ R158, R156.reuse, R155, -R158 ;  /* 0x0000009b9c9e7223 */ /* 0x040fe2000001089e */
[----:B------:R-:W-:Y:S02]  /*7430*/  FMUL.FTZ R156, R156, R157 ;  /* 0x0000009d9c9c7220 */ /* 0x000fe40000410000 */
[----:B------:R-:W3:Y:S01]  /*7440*/  LDL.LU.S16 R157, [R1+0x3e] ;  /* 0x00003e00019d7983 */ /* 0x000ee20000300600 */
[--C-:B------:R-:W-:Y:S01]  /*7450*/  SHF.R.U64 R42, R42, 0x10, R43.reuse ;  /* 0x000000102a2a7819 */ /* 0x100fe2000000122b */
[----:B------:R-:W-:Y:S01]  /*7460*/  FFMA.FTZ R156, R154, R155, R156 ;  /* 0x0000009b9a9c7223 */ /* 0x000fe2000001009c */
[----:B------:R-:W-:Y:S01]  /*7470*/  SHF.R.U32.HI R154, RZ, 0x10, R43 ;  /* 0x00000010ff9a7819 */ /* 0x000fe2000001162b */
[----:B------:R-:W-:Y:S01]  /*7480*/  HADD2.F32 R15, -RZ, R15.H1_H1 ;  /* 0x3000000fff0f7230 */ /* 0x000fe20000004100 */
[--C-:B------:R-:W-:Y:S01]  /*7490*/  SHF.R.U64 R43, R54, 0x10, R55.reuse ;  /* 0x00000010362b7819 */ /* 0x100fe20000001237 */
[----:B------:R-:W-:Y:S01]  /*74a0*/  HADD2.F32 R54, -RZ, R83.H1_H1 ;  /* 0x30000053ff367230 */ /* 0x000fe20000004100 */
[----:B------:R-:W-:Y:S01]  /*74b0*/  SHF.R.U32.HI R55, RZ, 0x10, R55 ;  /* 0x00000010ff377819 */ /* 0x000fe20000011637 */
[----:B------:R-:W-:-:S04]  /*74c0*/  HADD2.F32 R154, -RZ, R154.H0_H0 ;  /* 0x2000009aff9a7230 */ /* 0x000fc80000004100 */
[----:B------:R-:W-:-:S05]  /*74d0*/  HADD2.F32 R55, -RZ, R55.H0_H0 ;  /* 0x20000037ff377230 */ /* 0x000fca0000004100 */
[----:B------:R-:W-:-:S04]  /*74e0*/  FMUL.FTZ R83, R54, R55 ;  /* 0x0000003736537220 */ /* 0x000fc80000410000 */
[C---:B------:R-:W-:Y:S01]  /*74f0*/  FFMA.FTZ R83, R15.reuse, R154, -R83 ;  /* 0x0000009a0f537223 */ /* 0x040fe20000010853 */
[----:B------:R-:W-:Y:S01]  /*7500*/  FMUL.FTZ R15, R15, R55 ;  /* 0x000000370f0f7220 */ /* 0x000fe20000410000 */
[----:B------:R-:W-:-:S03]  /*7510*/  HADD2.F32 R55, -RZ, R229.H0_H0 ;  /* 0x200000e5ff377230 */ /* 0x000fc60000004100 */
[----:B------:R-:W-:Y:S01]  /*7520*/  FFMA.FTZ R15, R54, R154, R15 ;  /* 0x0000009a360f7223 */ /* 0x000fe2000001000f */
[----:B------:R-:W-:Y:S02]  /*7530*/  HADD2.F32 R54, -RZ, R80.H0_H0 ;  /* 0x20000050ff367230 */ /* 0x000fe40000004100 */
[----:B------:R-:W-:Y:S02]  /*7540*/  HADD2.F32 R154, -RZ, R12.H0_H0 ;  /* 0x2000000cff9a7230 */ /* 0x000fe40000004100 */
[----:B---3--:R-:W-:-:S05]  /*7550*/  HADD2.F32 R157, -RZ, R157.H0_H0 ;  /* 0x2000009dff9d7230 */ /* 0x008fca0000004100 */
[-C--:B------:R-:W-:Y:S01]  /*7560*/  FMUL.FTZ R155, R54, R157.reuse ;  /* 0x0000009d369b7220 */ /* 0x080fe20000410000 */
[----:B------:R-:W-:-:S03]  /*7570*/  FMUL.FTZ R157, R154, R157 ;  /* 0x0000009d9a9d7220 */ /* 0x000fc60000410000 */
[-C--:B------:R-:W-:Y:S02]  /*7580*/  FFMA.FTZ R155, R154, R55.reuse, -R155 ;  /* 0x000000379a9b7223 */ /* 0x080fe4000001089b */
[----:B------:R-:W3:Y:S01]  /*7590*/  LDL.S16 R154, [R1+0x3a] ;  /* 0x00003a00019a7983 */ /* 0x000ee20000100600 */
[----:B------:R-:W-:Y:S02]  /*75a0*/  HADD2.F32 R53, -RZ, R53.H0_H0 ;  /* 0x20000035ff357230 */ /* 0x000fe40000004100 */
[----:B------:R-:W-:Y:S01]  /*75b0*/  FFMA.FTZ R157, R54, R55, R157 ;  /* 0x00000037369d7223 */ /* 0x000fe2000001009d */
[----:B------:R-:W-:Y:S01]  /*75c0*/  HADD2.F32 R80, -RZ, R80.H1_H1 ;  /* 0x30000050ff507230 */ /* 0x000fe20000004100 */
[----:B------:R-:W-:Y:S01]  /*75d0*/  F2FP.F16.F32.PACK_AB R83, R83, R158 ;  /* 0x0000009e5353723e */ /* 0x000fe200000000ff */
[----:B------:R-:W-:Y:S01]  /*75e0*/  HADD2.F32 R12, -RZ, R12.H1_H1 ;  /* 0x3000000cff0c7230 */ /* 0x000fe20000004100 */
[----:B------:R-:W-:Y:S01]  /*75f0*/  F2FP.F16.F32.PACK_AB R52, R52, R81 ;  /* 0x000000513434723e */ /* 0x000fe200000000ff */
[----:B------:R-:W-:-:S02]  /*7600*/  HADD2.F32 R40, -RZ, R40.H0_H0 ;  /* 0x20000028ff287230 */ /* 0x000fc40000004100 */
[-C--:B------:R-:W-:Y:S01]  /*7610*/  FMUL.FTZ R54, R80, R53.reuse ;  /* 0x0000003550367220 */ /* 0x080fe20000410000 */
[----:B------:R-:W-:Y:S02]  /*7620*/  HADD2.F32 R55, -RZ, R14.H0_H0 ;  /* 0x2000000eff377230 */ /* 0x000fe40000004100 */
[C---:B------:R-:W-:Y:S01]  /*7630*/  FMUL.FTZ R53, R12.reuse, R53 ;  /* 0x000000350c357220 */ /* 0x040fe20000410000 */
[----:B------:R-:W-:Y:S02]  /*7640*/  HADD2.F32 R43, -RZ, R43.H0_H0 ;  /* 0x2000002bff2b7230 */ /* 0x000fe40000004100 */
[-C--:B------:R-:W-:Y:S01]  /*7650*/  FFMA.FTZ R12, R12, R40.reuse, -R54 ;  /* 0x000000280c0c7223 */ /* 0x080fe20000010836 */
[----:B------:R-:W-:Y:S02]  /*7660*/  HADD2.F32 R54, -RZ, R228.H0_H0 ;  /* 0x200000e4ff367230 */ /* 0x000fe40000004100 */
[----:B------:R-:W-:Y:S01]  /*7670*/  FFMA.FTZ R40, R80, R40, R53 ;  /* 0x0000002850287223 */ /* 0x000fe20000010035 */
[--C-:B------:R-:W-:Y:S01]  /*7680*/  HADD2.F32 R53, -RZ, R82.reuse.H0_H0 ;  /* 0x20000052ff357230 */ /* 0x100fe20000004100 */
[----:B------:R-:W-:Y:S01]  /*7690*/  F2FP.F16.F32.PACK_AB R41, R41, R13 ;  /* 0x0000000d2929723e */ /* 0x000fe200000000ff */
[----:B------:R-:W-:Y:S01]  /*76a0*/  HADD2.F32 R82, -RZ, R82.H1_H1 ;  /* 0x30000052ff527230 */ /* 0x000fe20000004100 */
[----:B------:R-:W-:Y:S01]  /*76b0*/  F2FP.F16.F32.PACK_AB R156, R15, R156 ;  /* 0x0000009c0f9c723e */ /* 0x000fe200000000ff */
[----:B------:R-:W-:Y:S01]  /*76c0*/  HADD2.F32 R14, -RZ, R14.H1_H1 ;  /* 0x3000000eff0e7230 */ /* 0x000fe20000004100 */
[----:B------:R-:W-:Y:S01]  /*76d0*/  F2FP.F16.F32.PACK_AB R40, R40, R157 ;  /* 0x0000009d2828723e */ /* 0x000fe200000000ff */
[----:B------:R-:W-:Y:S01]  /*76e0*/  HADD2.F32 R42, -RZ, R42.H0_H0 ;  /* 0x2000002aff2a7230 */ /* 0x000fe20000004100 */
[----:B------:R-:W-:Y:S01]  /*76f0*/  F2FP.F16.F32.PACK_AB R12, R12, R155 ;  /* 0x0000009b0c0c723e */ /* 0x000fe200000000ff */
[----:B------:R-:W-:-:S02]  /*7700*/  IMAD.MOV.U32 R15, RZ, RZ, R83 ;  /* 0x000000ffff0f7224 */ /* 0x000fc400078e0053 */
[----:B------:R-:W-:Y:S02]  /*7710*/  IMAD.MOV.U32 R13, RZ, RZ, R52 ;  /* 0x000000ffff0d7224 */ /* 0x000fe400078e0034 */
[----:B------:R-:W-:Y:S02]  /*7720*/  IMAD.MOV.U32 R81, RZ, RZ, R41 ;  /* 0x000000ffff517224 */ /* 0x000fe400078e0029 */
[----:B------:R-:W-:Y:S02]  /*7730*/  IMAD.MOV.U32 R83, RZ, RZ, R156 ;  /* 0x000000ffff537224 */ /* 0x000fe400078e009c */
[----:B---3--:R-:W-:-:S05]  /*7740*/  HADD2.F32 R154, -RZ, R154.H0_H0 ;  /* 0x2000009aff9a7230 */ /* 0x008fca0000004100 */
        /* <DEDUP_REMOVED lines=13> */
.L_x_1655:
[----:B------:R-:W-:Y:S05]  /*7820*/  BSYNC B3 ;  /* 0x0000000000037941 */ /* 0x000fea0003800000 */
.L_x_1654:
[----:B------:R-:W-:-:S04]  /*7830*/  LEA R40, P4, R5, R11, 0x1 ;  /* 0x0000000b05287211 */ /* 0x000fc800078808ff */
[----:B--2---:R-:W-:Y:S02]  /*7840*/  LEA.HI.X R41, R5, R121, R112, 0x1, P4 ;  /* 0x0000007905297211 */ /* 0x004fe400020f0c70 */
[----:B------:R-:W-:-:S03]  /*7850*/  ISETP.GE.AND P4, PT, R153, R128, PT ;  /* 0x000000809900720c */ /* 0x000fc60003f86270 */
[----:B----4-:R2:W-:Y:S10]  /*7860*/  ST.E.128 desc[UR60][R40.64], R12 ;  /* 0x0000000c28007985 */ /* 0x0105f4000c101d3c */
[----:B--2---:R-:W-:-:S05]  /*7870*/  @!P4 IMAD.WIDE R12, R153, 0x2, R120 ;  /* 0x00000002990cc825 */ /* 0x004fca00078e0278 */
[----:B---3--:R3:W-:Y:S02]  /*7880*/  @!P4 ST.E.128 desc[UR60][R12.64], R80 ;  /* 0x000000500c00c985 */ /* 0x0087e4000c101d3c */
.L_x_1653:
[----:B------:R-:W-:Y:S05]  /*7890*/  BSYNC B2 ;  /* 0x0000000000027941 */ /* 0x000fea0003800000 */
.L_x_1652:
[----:B------:R-:W-:Y:S01]  /*78a0*/  ISETP.NE.AND P4, PT, R21, RZ, PT ;  /* 0x000000ff1500720c */ /* 0x000fe20003f85270 */
[----:B------:R-:W-:-:S12]  /*78b0*/  BSSY B2, `(.L_x_1656) ;  /* 0x0000079000027945 */ /* 0x000fd80003800000 */
[----:B------:R-:W-:Y:S05]  /*78c0*/  @!P4 BRA `(.L_x_1657) ;  /* 0x0000000400dcc947 */ /* 0x000fea0003800000 */
[----:B---3--:R-:W-:Y:S01]  /*78d0*/  SEL R12, R125, R131, !P2 ;  /* 0x000000837d0c7207 */ /* 0x008fe20005000000 */
[----:B------:R-:W-:Y:S01]  /*78e0*/  BSSY B3, `(.L_x_1658) ;  /* 0x0000072000037945 */ /* 0x000fe20003800000 */
[----:B------:R-:W-:Y:S02]  /*78f0*/  ISETP.GE.AND P6, PT, R168, R124, PT ;  /* 0x0000007ca800720c */ /* 0x000fe40003fc6270 */
[----:B------:R-:W-:Y:S02]  /*7900*/  SHF.R.S32.HI R13, RZ, 0x1f, R12 ;  /* 0x0000001fff0d7819 */ /* 0x000fe4000001140c */
[C---:B------:R-:W-:Y:S02]  /*7910*/  LEA R52, P4, R6.reuse, R11, 0x1 ;  /* 0x0000000b06347211 */ /* 0x040fe400078808ff */
[----:B------:R-:W-:Y:S02]  /*7920*/  LEA.HI R13, R13, R12, RZ, 0x4 ;  /* 0x0000000c0d0d7211 */ /* 0x000fe400078f20ff */
[----:B--2---:R-:W-:-:S02]  /*7930*/  LEA.HI.X R53, R6, R121, R111, 0x1, P4 ;  /* 0x0000007906357211 */ /* 0x004fc400020f0c6f */
[----:B------:R-:W-:-:S04]  /*7940*/  LEA.HI.SX32 R54, R13, R117, 0x1c ;  /* 0x000000750d367211 */ /* 0x000fc800078fe2ff */
[----:B------:R-:W-:-:S04]  /*7950*/  SHF.R.S32.HI R13, RZ, 0x1f, R54 ;  /* 0x0000001fff0d7819 */ /* 0x000fc80000011436 */
[----:B------:R-:W-:Y:S02]  /*7960*/  LEA.HI R13, R13, R54, RZ, 0x3 ;  /* 0x000000360d0d7211 */ /* 0x000fe400078f18ff */
[----:B------:R-:W-:Y:S02]  /*7970*/  SHF.L.U32 R54, R54, 0x3, RZ ;  /* 0x0000000336367819 */ /* 0x000fe400000006ff */
[----:B------:R-:W-:Y:S02]  /*7980*/  SHF.R.S32.HI R13, RZ, 0x3, R13 ;  /* 0x00000003ff0d7819 */ /* 0x000fe4000001140d */
[----:B------:R-:W-:Y:S02]  /*7990*/  LOP3.LUT R12, R184, 0x38, R54, 0xf8, !PT ;  /* 0x00000038b80c7812 */ /* 0x000fe400078ef836 */
[----:B------:R-:W-:Y:S01]  /*79a0*/  ISETP.GE.AND P4, PT, R54, R128, PT ;  /* 0x000000803600720c */ /* 0x000fe20003f86270 */
[----:B------:R-:W-:Y:S01]  /*79b0*/  IMAD R13, R13, 0x1800, R186 ;  /* 0x000018000d0d7824 */ /* 0x000fe200078e02ba */
[----:B------:R-:W-:-:S05]  /*79c0*/  LOP3.LUT R12, R12, R185, RZ, 0x3c, !PT ;  /* 0x000000b90c0c7212 */ /* 0x000fca00078e3cff */
[----:B------:R-:W-:Y:S02]  /*79d0*/  IMAD.IADD R13, R13, 0x1, R12 ;  /* 0x000000010d0d7824 */ /* 0x000fe400078e020c */
[C---:B------:R-:W-:Y:S02]  /*79e0*/  IMAD R12, R19.reuse, 0x4800, R139 ;  /* 0x00004800130c7824 */ /* 0x040fe400078e028b */
[----:B------:R-:W-:Y:S02]  /*79f0*/  IMAD R40, R19, 0x4800, R13 ;  /* 0x0000480013287824 */ /* 0x000fe400078e020d */
[--C-:B------:R-:W-:Y:S02]  /*7a00*/  IMAD R12, R12, 0x2, R18.reuse ;  /* 0x000000020c0c7824 */ /* 0x100fe400078e0212 */
[----:B------:R-:W-:-:S04]  /*7a10*/  IMAD R40, R40, 0x2, R18 ;  /* 0x0000000228287824 */ /* 0x000fc800078e0212 */
[----:B------:R-:W2:Y:S04]  /*7a20*/  LDS.128 R12, [R12+0x18400] ;  /* 0x018400000c0c7984 */ /* 0x000ea80000000c00 */
[----:B------:R-:W3:Y:S01]  /*7a30*/  LDS.128 R40, [R40+0x18400] ;  /* 0x0184000028287984 */ /* 0x000ee20000000c00 */
[----:B------:R-:W-:Y:S05]  /*7a40*/  @P6 BRA `(.L_x_1659) ;  /* 0x00000004006c6947 */ /* 0x000fea0003800000 */
[----:B------:R-:W4:Y:S01]  /*7a50*/  LDL.LU.S16 R55, [R1+0x38] ;  /* 0x0000380001377983 */ /* 0x000f220000300600 */
[----:B---3--:R-:W-:Y:S01]  /*7a60*/  MOV R81, R41 ;  /* 0x0000002900517202 */ /* 0x008fe20000000f00 */
[----:B--2---:R-:W-:Y:S01]  /*7a70*/  IMAD.MOV.U32 R41, RZ, RZ, R13 ;  /* 0x000000ffff297224 */ /* 0x004fe200078e000d */
[----:B------:R-:W-:Y:S01]  /*7a80*/  SHF.R.U64 R48, R48, 0x10, R49 ;  /* 0x0000001030307819 */ /* 0x000fe20000001231 */
[----:B------:R-:W-:Y:S01]  /*7a90*/  HADD2.F32 R13, -RZ, R227.H1_H1 ;  /* 0x300000e3ff0d7230 */ /* 0x000fe20000004100 */
[----:B------:R-:W-:Y:S01]  /*7aa0*/  SHF.R.U64 R36, R36, 0x10, R37 ;  /* 0x0000001024247819 */ /* 0x000fe20000001225 */
[----:B------:R-:W-:Y:S01]  /*7ab0*/  HADD2.F32 R153, -RZ, R229.H1_H1 ;  /* 0x300000e5ff997230 */ /* 0x000fe20000004100 */
[----:B------:R-:W-:Y:S01]  /*7ac0*/  SHF.R.U64 R50, R50, 0x10, R51 ;  /* 0x0000001032327819 */ /* 0x000fe20000001233 */
[--C-:B------:R-:W-:Y:S01]  /*7ad0*/  HADD2.F32 R80, -RZ, R41.reuse.H0_H0 ;  /* 0x20000029ff507230 */ /* 0x100fe20000004100 */
[----:B------:R-:W-:Y:S01]  /*7ae0*/  SHF.R.U64 R38, R38, 0x10, R39 ;  /* 0x0000001026267819 */ /* 0x000fe20000001227 */
[----:B------:R-:W-:-:S02]  /*7af0*/  HADD2.F32 R41, -RZ, R41.H1_H1 ;  /* 0x30000029ff297230 */ /* 0x000fc40000004100 */
[----:B------:R-:W-:Y:S02]  /*7b00*/  HADD2.F32 R155, -RZ, R226.H1_H1 ;  /* 0x300000e2ff9b7230 */ /* 0x000fe40000004100 */
[----:B------:R-:W-:Y:S02]  /*7b10*/  HADD2.F32 R48, -RZ, R48.H0_H0 ;  /* 0x20000030ff307230 */ /* 0x000fe40000004100 */
[----:B------:R-:W-:Y:S02]  /*7b20*/  HADD2.F32 R36, -RZ, R36.H0_H0 ;  /* 0x20000024ff247230 */ /* 0x000fe40000004100 */
[----:B------:R-:W-:Y:S02]  /*7b30*/  HADD2.F32 R50, -RZ, R50.H0_H0 ;  /* 0x20000032ff327230 */ /* 0x000fe40000004100 */
[----:B------:R-:W-:Y:S02]  /*7b40*/  HADD2.F32 R38, -RZ, R38.H0_H0 ;  /* 0x20000026ff267230 */ /* 0x000fe40000004100 */
[----:B----4-:R-:W-:-:S02]  /*7b50*/  HADD2.F32 R82, -RZ, R55.H0_H0 ;  /* 0x20000037ff527230 */ /* 0x010fc40000004100 */
[----:B------:R-:W-:-:S05]  /*7b60*/  HADD2.F32 R55, -RZ, R81.H0_H0 ;  /* 0x20000051ff377230 */ /* 0x000fca0000004100 */
[-C--:B------:R-:W-:Y:S01]  /*7b70*/  FMUL.FTZ R83, R55, R82.reuse ;  /* 0x0000005237537220 */ /* 0x080fe20000410000 */
[----:B------:R-:W-:-:S03]  /*7b80*/  FMUL.FTZ R82, R80, R82 ;  /* 0x0000005250527220 */ /* 0x000fc60000410000 */
[-C--:B------:R-:W-:Y:S01]  /*7b90*/  FFMA.FTZ R80, R80, R13.reuse, -R83 ;  /* 0x0000000d50507223 */ /* 0x080fe20000010853 */
[----:B------:R-:W-:Y:S01]  /*7ba0*/  FFMA.FTZ R55, R55, R13, R82 ;  /* 0x0000000d37377223 */ /* 0x000fe20000010052 */
[----:B------:R-:W-:Y:S01]  /*7bb0*/  SHF.R.U32.HI R82, RZ, 0x10, R49 ;  /* 0x00000010ff527819 */ /* 0x000fe20000011631 */
[----:B------:R-:W-:Y:S01]  /*7bc0*/  HADD2.F32 R13, -RZ, R81.H1_H1 ;  /* 0x30000051ff0d7230 */ /* 0x000fe20000004100 */
[----:B------:R-:W-:Y:S01]  /*7bd0*/  SHF.R.U32.HI R81, RZ, 0x10, R37 ;  /* 0x00000010ff517819 */ /* 0x000fe20000011625 */
[----:B------:R-:W-:Y:S02]  /*7be0*/  HADD2.F32 R49, -RZ, R226.H0_H0 ;  /* 0x200000e2ff317230 */ /* 0x000fe40000004100 */
[----:B------:R-:W-:Y:S02]  /*7bf0*/  HADD2.F32 R82, -RZ, R82.H0_H0 ;  /* 0x20000052ff527230 */ /* 0x000fe40000004100 */
[----:B------:R-:W-:Y:S02]  /*7c00*/  HADD2.F32 R81, -RZ, R81.H0_H0 ;  /* 0x20000051ff517230 */ /* 0x000fe40000004100 */
[----:B------:R-:W-:-:S02]  /*7c10*/  HADD2.F32 R37, -RZ, R14.H0_H0 ;  /* 0x2000000eff257230 */ /* 0x000fc40000004100 */
[-C--:B------:R-:W-:Y:S01]  /*7c20*/  FMUL.FTZ R83, R13, R82.reuse ;  /* 0x000000520d537220 */ /* 0x080fe20000410000 */
[C---:B------:R-:W-:Y:S01]  /*7c30*/  FMUL.FTZ R82, R41.reuse, R82 ;  /* 0x0000005229527220 */ /* 0x040fe20000410000 */
[----:B------:R-:W-:Y:S02]  /*7c40*/  HADD2.F32 R14, -RZ, R14.H1_H1 ;  /* 0x3000000eff0e7230 */ /* 0x000fe40000004100 */
[-C--:B------:R-:W-:Y:S01]  /*7c50*/  FFMA.FTZ R41, R41, R81.reuse, -R83 ;  /* 0x0000005129297223 */ /* 0x080fe20000010853 */
[----:B------:R-:W-:Y:S01]  /*7c60*/  FFMA.FTZ R13, R13, R81, R82 ;  /* 0x000000510d0d7223 */ /* 0x000fe20000010052 */
[----:B------:R-:W-:Y:S02]  /*7c70*/  IMAD.MOV.U32 R81, RZ, RZ, R43 ;  /* 0x000000ffff517224 */ /* 0x000fe400078e002b */
[----:B------:R-:W-:Y:S01]  /*7c80*/  HADD2.F32 R43, -RZ, R15.H0_H0 ;  /* 0x2000000fff2b7230 */ /* 0x000fe20000004100 */
[----:B------:R-:W-:Y:S01]  /*7c90*/  F2FP.F16.F32.PACK_AB R41, R41, R80 ;  /* 0x000000502929723e */ /* 0x000fe200000000ff */
[----:B------:R-:W-:Y:S01]  /*7ca0*/  HADD2.F32 R83, -RZ, R227.H0_H0 ;  /* 0x200000e3ff537230 */ /* 0x000fe20000004100 */
[----:B------:R-:W-:Y:S01]  /*7cb0*/  F2FP.F16.F32.PACK_AB R55, R13, R55 ;  /* 0x000000370d37723e */ /* 0x000fe200000000ff */
[--C-:B------:R-:W-:Y:S01]  /*7cc0*/  HADD2.F32 R82, -RZ, R81.reuse.H0_H0 ;  /* 0x20000051ff527230 */ /* 0x100fe20000004100 */
[----:B------:R-:W-:Y:S01]  /*7cd0*/  MOV R13, R41 ;  /* 0x00000029000d7202 */ /* 0x000fe20000000f00 */
[----:B------:R-:W-:-:S02]  /*7ce0*/  HADD2.F32 R81, -RZ, R81.H1_H1 ;  /* 0x30000051ff517230 */ /* 0x000fc40000004100 */
[----:B------:R-:W-:Y:S02]  /*7cf0*/  HADD2.F32 R15, -RZ, R15.H1_H1 ;  /* 0x3000000fff0f7230 */ /* 0x000fe40000004100 */
[CC--:B------:R-:W-:Y:S01]  /*7d00*/  FMUL.FTZ R154, R82.reuse, R153.reuse ;  /* 0x00000099529a7220 */ /* 0x0c0fe20000410000 */
[C---:B------:R-:W-:Y:S01]  /*7d10*/  FMUL.FTZ R153, R43.reuse, R153 ;  /* 0x000000992b997220 */ /* 0x040fe20000410000 */
[----:B------:R-:W-:Y:S02]  /*7d20*/  IMAD.MOV.U32 R41, RZ, RZ, R55 ;  /* 0x000000ffff297224 */ /* 0x000fe400078e0037 */
[-C--:B------:R-:W-:Y:S01]  /*7d30*/  FFMA.FTZ R43, R43, R83.reuse, -R154 ;  /* 0x000000532b2b7223 */ /* 0x080fe2000001089a */
[----:B------:R-:W-:Y:S01]  /*7d40*/  FFMA.FTZ R153, R82, R83, R153 ;  /* 0x0000005352997223 */ /* 0x000fe20000010099 */
[----:B------:R-:W-:Y:S02]  /*7d50*/  SHF.R.U32.HI R82, RZ, 0x10, R51 ;  /* 0x00000010ff527819 */ /* 0x000fe40000011633 */
[----:B------:R-:W-:-:S03]  /*7d60*/  SHF.R.U32.HI R83, RZ, 0x10, R39 ;  /* 0x00000010ff537819 */ /* 0x000fc60000011627 */
[----:B------:R-:W-:Y:S02]  /*7d70*/  HADD2.F32 R82, -RZ, R82.H0_H0 ;  /* 0x20000052ff527230 */ /* 0x000fe40000004100 */
[----:B------:R-:W-:-:S03]  /*7d80*/  HADD2.F32 R83, -RZ, R83.H0_H0 ;  /* 0x20000053ff537230 */ /* 0x000fc60000004100 */
        /* <DEDUP_REMOVED lines=10> */
[C---:B------:R-:W-:Y:S01]  /*7e30*/  FMUL.FTZ R155, R81.reuse, R155 ;  /* 0x0000009b519b7220 */ /* 0x040fe20000410000 */
[----:B------:R-:W-:Y:S01]  /*7e40*/  F2FP.F16.F32.PACK_AB R82, R82, R153 ;  /* 0x000000995252723e */ /* 0x000fe200000000ff */
[----:B------:R-:W-:-:S02]  /*7e50*/  FFMA.FTZ R83, R81, R49, -R83 ;  /* 0x0000003151537223 */ /* 0x000fc40000010853 */
[----:B------:R-:W-:Y:S01]  /*7e60*/  FFMA.FTZ R155, R15, R49, R155 ;  /* 0x000000310f9b7223 */ /* 0x000fe2000001009b */
[-C--:B------:R-:W-:Y:S01]  /*7e70*/  FMUL.FTZ R15, R40, R48.reuse ;  /* 0x00000030280f7220 */ /* 0x080fe20000410000 */
[C---:B------:R-:W-:Y:S01]  /*7e80*/  FMUL.FTZ R48, R12.reuse, R48 ;  /* 0x000000300c307220 */ /* 0x040fe20000410000 */
[--C-:B------:R-:W-:Y:S02]  /*7e90*/  HADD2.F32 R49, -RZ, R223.reuse.H1_H1 ;  /* 0x300000dfff317230 */ /* 0x100fe40000004100 */
[-C--:B------:R-:W-:Y:S01]  /*7ea0*/  FFMA.FTZ R15, R12, R36.reuse, -R15 ;  /* 0x000000240c0f7223 */ /* 0x080fe2000001080f */
[--C-:B------:R-:W-:Y:S02]  /*7eb0*/  HADD2.F32 R12, -RZ, R42.reuse.H0_H0 ;  /* 0x2000002aff0c7230 */ /* 0x100fe40000004100 */
[----:B------:R-:W-:Y:S01]  /*7ec0*/  FFMA.FTZ R48, R40, R36, R48 ;  /* 0x0000002428307223 */ /* 0x000fe20000010030 */
[----:B------:R-:W-:Y:S02]  /*7ed0*/  HADD2.F32 R36, -RZ, R223.H0_H0 ;  /* 0x200000dfff247230 */ /* 0x000fe40000004100 */
[----:B------:R-:W-:-:S02]  /*7ee0*/  HADD2.F32 R42, -RZ, R42.H1_H1 ;  /* 0x3000002aff2a7230 */ /* 0x000fc40000004100 */
[CC--:B------:R-:W-:Y:S01]  /*7ef0*/  FMUL.FTZ R40, R12.reuse, R49.reuse ;  /* 0x000000310c287220 */ /* 0x0c0fe20000410000 */
[----:B------:R-:W-:Y:S01]  /*7f00*/  FMUL.FTZ R49, R37, R49 ;  /* 0x0000003125317220 */ /* 0x000fe20000410000 */
[----:B------:R-:W-:Y:S02]  /*7f10*/  F2FP.F16.F32.PACK_AB R15, R15, R83 ;  /* 0x000000530f0f723e */ /* 0x000fe400000000ff */
[-C--:B------:R-:W-:Y:S01]  /*7f20*/  FFMA.FTZ R40, R37, R36.reuse, -R40 ;  /* 0x0000002425287223 */ /* 0x080fe20000010828 */
[----:B------:R-:W-:Y:S01]  /*7f30*/  FFMA.FTZ R49, R12, R36, R49 ;  /* 0x000000240c317223 */ /* 0x000fe20000010031 */
[-C--:B------:R-:W-:Y:S01]  /*7f40*/  FMUL.FTZ R12, R42, R50.reuse ;  /* 0x000000322a0c7220 */ /* 0x080fe20000410000 */
[----:B------:R-:W-:Y:S01]  /*7f50*/  FMUL.FTZ R50, R14, R50 ;  /* 0x000000320e327220 */ /* 0x000fe20000410000 */
[----:B------:R-:W-:Y:S02]  /*7f60*/  F2FP.F16.F32.PACK_AB R48, R48, R155 ;  /* 0x0000009b3030723e */ /* 0x000fe400000000ff */
[-C--:B------:R-:W-:Y:S01]  /*7f70*/  FFMA.FTZ R12, R14, R38.reuse, -R12 ;  /* 0x000000260e0c7223 */ /* 0x080fe2000001080c */
[----:B------:R-:W-:-:S04]  /*7f80*/  FFMA.FTZ R50, R42, R38, R50 ;  /* 0x000000262a327223 */ /* 0x000fc80000010032 */
[----:B------:R-:W-:Y:S01]  /*7f90*/  F2FP.F16.F32.PACK_AB R14, R12, R40 ;  /* 0x000000280c0e723e */ /* 0x000fe200000000ff */
[----:B------:R-:W-:Y:S01]  /*7fa0*/  IMAD.MOV.U32 R12, RZ, RZ, R15 ;  /* 0x000000ffff0c7224 */ /* 0x000fe200078e000f */
[----:B------:R-:W-:Y:S01]  /*7fb0*/  F2FP.F16.F32.PACK_AB R49, R50, R49 ;  /* 0x000000313231723e */ /* 0x000fe200000000ff */
[----:B------:R-:W-:Y:S02]  /*7fc0*/  IMAD.MOV.U32 R15, RZ, RZ, R43 ;  /* 0x000000ffff0f7224 */ /* 0x000fe400078e002b */
[----:B------:R-:W-:Y:S01]  /*7fd0*/  IMAD.MOV.U32 R40, RZ, RZ, R48 ;  /* 0x000000ffff287224 */ /* 0x000fe200078e0030 */
[----:B------:R-:W-:Y:S01]  /*7fe0*/  MOV R42, R49 ;  /* 0x00000031002a7202 */ /* 0x000fe20000000f00 */
[----:B------:R-:W-:-:S07]  /*7ff0*/  IMAD.MOV.U32 R43, RZ, RZ, R82 ;  /* 0x000000ffff2b7224 */ /* 0x000fce00078e0052 */
.L_x_1659:
[----:B------:R-:W-:Y:S05]  /*8000*/  BSYNC B3 ;  /* 0x0000000000037941 */ /* 0x000fea0003800000 */
.L_x_1658:
[----:B------:R-:W-:Y:S01]  /*8010*/  @!P4 IMAD.WIDE R36, R54, 0x2, R120 ;  /* 0x000000023624c825 */ /* 0x000fe200078e0278 */
[----:B--2---:R4:W-:Y:S04]  /*8020*/  ST.E.128 desc[UR60][R52.64], R12 ;  /* 0x0000000c34007985 */ /* 0x0049e8000c101d3c */
[----:B---3--:R4:W-:Y:S02]  /*8030*/  @!P4 ST.E.128 desc[UR60][R36.64], R40 ;  /* 0x000000282400c985 */ /* 0x0089e4000c101d3c */
.L_x_1657:
[----:B------:R-:W-:Y:S05]  /*8040*/  BSYNC B2 ;  /* 0x0000000000027941 */ /* 0x000fea0003800000 */
.L_x_1656:
        /* <DEDUP_REMOVED lines=21> */
[----:B------:R-:W-:Y:S01]  /*81a0*/  @!P4 IMAD.WIDE R120, R12, 0x2, R120 ;  /* 0x000000020c78c825 */ /* 0x000fe200078e0278 */
[----:B------:R-:W-:-:S03]  /*81b0*/  LEA R13, R13, R18, 0x1 ;  /* 0x000000120d0d7211 */ /* 0x000fc600078e08ff */
[----:B------:R-:W-:-:S03]  /*81c0*/  IMAD R36, R36, 0x2, R18 ;  /* 0x0000000224247824 */ /* 0x000fc600078e0212 */
[----:B------:R-:W2:Y:S04]  /*81d0*/  LDS.128 R12, [R13+0x18400] ;  /* 0x018400000d0c7984 */ /* 0x000ea80000000c00 */
[----:B------:R-:W3:Y:S01]  /*81e0*/  LDS.128 R36, [R36+0x18400] ;  /* 0x0184000024247984 */ /* 0x000ee20000000c00 */
[----:B------:R-:W-:Y:S05]  /*81f0*/  @P6 BRA `(.L_x_1661) ;  /* 0x0000000400486947 */ /* 0x000fea0003800000 */
[----:B------:R-:W-:Y:S01]  /*8200*/  SHF.R.U64 R11, R32, 0x10, R33 ;  /* 0x00000010200b7819 */ /* 0x000fe20000001221 */
[--C-:B---3--:R-:W-:Y:S01]  /*8210*/  HADD2.F32 R48, -RZ, R37.reuse.H1_H1 ;  /* 0x30000025ff307230 */ /* 0x108fe20000004100 */
[----:B------:R-:W-:Y:S01]  /*8220*/  SHF.R.U64 R42, R46, 0x10, R47 ;  /* 0x000000102e2a7819 */ /* 0x000fe2000000122f */
[--C-:B------:R-:W-:Y:S01]  /*8230*/  HADD2.F32 R43, -RZ, R210.reuse.H1_H1 ;  /* 0x300000d2ff2b7230 */ /* 0x100fe20000004100 */
[----:B------:R-:W-:Y:S01]  /*8240*/  SHF.R.U64 R32, R44, 0x10, R45 ;  /* 0x000000102c207819 */ /* 0x000fe2000000122d */
[----:B------:R-:W-:Y:S01]  /*8250*/  HADD2.F32 R210, -RZ, R210.H0_H0 ;  /* 0x200000d2ffd27230 */ /* 0x000fe20000004100 */
[----:B------:R-:W-:Y:S01]  /*8260*/  SHF.R.U32.HI R46, RZ, 0x10, R47 ;  /* 0x00000010ff2e7819 */ /* 0x000fe2000001162f */
[----:B------:R-:W-:Y:S01]  /*8270*/  HADD2.F32 R47, -RZ, R37.H0_H0 ;  /* 0x20000025ff2f7230 */ /* 0x000fe20000004100 */
[----:B------:R-:W-:Y:S01]  /*8280*/  SHF.R.U32.HI R33, RZ, 0x10, R33 ;  /* 0x00000010ff217819 */ /* 0x000fe20000011621 */
[----:B--2---:R-:W-:Y:S01]  /*8290*/  HADD2.F32 R37, -RZ, R13.H0_H0 ;  /* 0x2000000dff257230 */ /* 0x004fe20000004100 */
[----:B------:R-:W-:Y:S01]  /*82a0*/  SHF.R.U32.HI R44, RZ, 0x10, R45 ;  /* 0x00000010ff2c7819 */ /* 0x000fe2000001162d */
[----:B------:R-:W-:Y:S01]  /*82b0*/  HADD2.F32 R45, -RZ, R212.H1_H1 ;  /* 0x300000d4ff2d7230 */ /* 0x000fe20000004100 */
[--C-:B------:R-:W-:Y:S01]  /*82c0*/  SHF.R.U64 R34, R34, 0x10, R35.reuse ;  /* 0x0000001022227819 */ /* 0x100fe20000001223 */
[----:B------:R-:W-:Y:S01]  /*82d0*/  HADD2.F32 R49, -RZ, R33.H0_H0 ;  /* 0x20000021ff317230 */ /* 0x000fe20000004100 */
[----:B------:R-:W-:Y:S01]  /*82e0*/  SHF.R.U32.HI R35, RZ, 0x10, R35 ;  /* 0x00000010ff237819 */ /* 0x000fe20000011623 */
[----:B------:R-:W-:-:S02]  /*82f0*/  HADD2.F32 R44, -RZ, R44.H0_H0 ;  /* 0x2000002cff2c7230 */ /* 0x000fc40000004100 */
[-C--:B------:R-:W-:Y:S01]  /*8300*/  FMUL.FTZ R33, R47, R45.reuse ;  /* 0x0000002d2f217220 */ /* 0x080fe20000410000 */
[----:B------:R-:W-:Y:S02]  /*8310*/  HADD2.F32 R13, -RZ, R13.H1_H1 ;  /* 0x3000000dff0d7230 */ /* 0x000fe40000004100 */
        /* <DEDUP_REMOVED lines=10> */
[----:B------:R-:W-:Y:S02]  /*83c0*/  HADD2.F32 R37, -RZ, R211.H1_H1 ;  /* 0x300000d3ff257230 */ /* 0x000fe40000004100 */
[----:B------:R-:W-:Y:S02]  /*83d0*/  HADD2.F32 R39, -RZ, R15.H0_H0 ;  /* 0x2000000fff277230 */ /* 0x000fe40000004100 */
[----:B------:R-:W-:Y:S02]  /*83e0*/  HADD2.F32 R48, -RZ, R35.H0_H0 ;  /* 0x20000023ff307230 */ /* 0x000fe40000004100 */
[----:B------:R-:W-:Y:S01]  /*83f0*/  FMUL.FTZ R35, R43, R37 ;  /* 0x000000252b237220 */ /* 0x000fe20000410000 */
[----:B------:R-:W-:-:S02]  /*8400*/  HADD2.F32 R15, -RZ, R15.H1_H1 ;  /* 0x3000000fff0f7230 */ /* 0x000fc40000004100 */
[----:B------:R-:W-:Y:S01]  /*8410*/  FMUL.FTZ R49, R39, R37 ;  /* 0x0000002527317220 */ /* 0x000fe20000410000 */
[-C--:B------:R-:W-:Y:S01]  /*8420*/  FMUL.FTZ R37, R47, R46.reuse ;  /* 0x0000002e2f257220 */ /* 0x080fe20000410000 */
[----:B------:R-:W-:Y:S02]  /*8430*/  HADD2.F32 R13, -RZ, R204.H1_H1 ;  /* 0x300000ccff0d7230 */ /* 0x000fe40000004100 */
[C---:B------:R-:W-:Y:S01]  /*8440*/  FMUL.FTZ R46, R15.reuse, R46 ;  /* 0x0000002e0f2e7220 */ /* 0x040fe20000410000 */
[----:B------:R-:W-:Y:S01]  /*8450*/  FFMA.FTZ R37, R15, R48, -R37 ;  /* 0x000000300f257223 */ /* 0x000fe20000010825 */
[----:B------:R-:W-:Y:S02]  /*8460*/  HADD2.F32 R212, -RZ, R212.H0_H0 ;  /* 0x200000d4ffd47230 */ /* 0x000fe40000004100 */
[-C--:B------:R-:W-:Y:S01]  /*8470*/  FFMA.FTZ R35, R39, R13.reuse, -R35 ;  /* 0x0000000d27237223 */ /* 0x080fe20000010823 */
[----:B------:R-:W-:Y:S02]  /*8480*/  HADD2.F32 R15, -RZ, R36.H0_H0 ;  /* 0x20000024ff0f7230 */ /* 0x000fe40000004100 */
[----:B------:R-:W-:Y:S01]  /*8490*/  FFMA.FTZ R49, R43, R13, R49 ;  /* 0x0000000d2b317223 */ /* 0x000fe20000010031 */
[----:B------:R-:W-:-:S02]  /*84a0*/  HADD2.F32 R32, -RZ, R32.H0_H0 ;  /* 0x20000020ff207230 */ /* 0x000fc40000004100 */
[----:B------:R-:W-:Y:S01]  /*84b0*/  FFMA.FTZ R46, R47, R48, R46 ;  /* 0x000000302f2e7223 */ /* 0x000fe2000001002e */
[----:B------:R-:W-:Y:S01]  /*84c0*/  HADD2.F32 R36, -RZ, R36.H1_H1 ;  /* 0x30000024ff247230 */ /* 0x000fe20000004100 */
[----:B------:R-:W-:Y:S01]  /*84d0*/  F2FP.F16.F32.PACK_AB R35, R37, R35 ;  /* 0x000000232523723e */ /* 0x000fe200000000ff */
[--C-:B------:R-:W-:Y:S01]  /*84e0*/  HADD2.F32 R13, -RZ, R12.reuse.H0_H0 ;  /* 0x2000000cff0d7230 */ /* 0x100fe20000004100 */
[----:B------:R-:W-:Y:S01]  /*84f0*/  F2FP.F16.F32.PACK_AB R37, R44, R50 ;  /* 0x000000322c25723e */ /* 0x000fe200000000ff */
[----:B------:R-:W-:Y:S02]  /*8500*/  HADD2.F32 R39, -RZ, R11.H0_H0 ;  /* 0x2000000bff277230 */ /* 0x000fe40000004100 */
[----:B------:R-:W-:Y:S01]  /*8510*/  FMUL.FTZ R11, R15, R212 ;  /* 0x000000d40f0b7220 */ /* 0x000fe20000410000 */
[----:B------:R-:W-:Y:S02]  /*8520*/  HADD2.F32 R12, -RZ, R12.H1_H1 ;  /* 0x3000000cff0c7230 */ /* 0x000fe40000004100 */
[----:B------:R-:W-:Y:S01]  /*8530*/  FMUL.FTZ R43, R36, R32 ;  /* 0x00000020242b7220 */ /* 0x000fe20000410000 */
[C---:B------:R-:W-:Y:S01]  /*8540*/  FMUL.FTZ R212, R13.reuse, R212 ;  /* 0x000000d40dd47220 */ /* 0x040fe20000410000 */
[----:B------:R-:W-:Y:S01]  /*8550*/  FFMA.FTZ R11, R13, R210, -R11 ;  /* 0x000000d20d0b7223 */ /* 0x000fe2000001080b */
[----:B------:R-:W-:-:S02]  /*8560*/  HADD2.F32 R13, -RZ, R38.H0_H0 ;  /* 0x20000026ff0d7230 */ /* 0x000fc40000004100 */
[C---:B------:R-:W-:Y:S01]  /*8570*/  FMUL.FTZ R32, R12.reuse, R32 ;  /* 0x000000200c207220 */ /* 0x040fe20000410000 */
[-C--:B------:R-:W-:Y:S01]  /*8580*/  FFMA.FTZ R43, R12, R39.reuse, -R43 ;  /* 0x000000270c2b7223 */ /* 0x080fe2000001082b */
[----:B------:R-:W-:Y:S02]  /*8590*/  HADD2.F32 R211, -RZ, R211.H0_H0 ;  /* 0x200000d3ffd37230 */ /* 0x000fe40000004100 */
[----:B------:R-:W-:Y:S01]  /*85a0*/  FFMA.FTZ R212, R15, R210, R212 ;  /* 0x000000d20fd47223 */ /* 0x000fe200000100d4 */
[----:B------:R-:W-:Y:S02]  /*85b0*/  HADD2.F32 R42, -RZ, R42.H0_H0 ;  /* 0x2000002aff2a7230 */ /* 0x000fe40000004100 */
[----:B------:R-:W-:Y:S01]  /*85c0*/  FFMA.FTZ R32, R36, R39, R32 ;  /* 0x0000002724207223 */ /* 0x000fe20000010020 */
[----:B------:R-:W-:Y:S02]  /*85d0*/  HADD2.F32 R12, -RZ, R14.H0_H0 ;  /* 0x2000000eff0c7230 */ /* 0x000fe40000004100 */
[----:B------:R-:W-:Y:S01]  /*85e0*/  FMUL.FTZ R15, R13, R211 ;  /* 0x000000d30d0f7220 */ /* 0x000fe20000410000 */
[----:B------:R-:W-:Y:S01]  /*85f0*/  HADD2.F32 R38, -RZ, R38.H1_H1 ;  /* 0x30000026ff267230 */ /* 0x000fe20000004100 */
[----:B------:R-:W-:Y:S01]  /*8600*/  F2FP.F16.F32.PACK_AB R39, R46, R49 ;  /* 0x000000312e27723e */ /* 0x000fe200000000ff */
[----:B------:R-:W-:-:S02]  /*8610*/  HADD2.F32 R14, -RZ, R14.H1_H1 ;  /* 0x3000000eff0e7230 */ /* 0x000fc40000004100 */
[----:B------:R-:W-:Y:S01]  /*8620*/  FMUL.FTZ R211, R12, R211 ;  /* 0x000000d30cd37220 */ /* 0x000fe20000410000 */
[----:B------:R-:W-:Y:S02]  /*8630*/  HADD2.F32 R204, -RZ, R204.H0_H0 ;  /* 0x200000ccffcc7230 */ /* 0x000fe40000004100 */
        /* <DEDUP_REMOVED lines=8> */
[----:B------:R-:W-:-:S02]  /*86c0*/  F2FP.F16.F32.PACK_AB R13, R45, R33 ;  /* 0x000000212d0d723e */ /* 0x000fc400000000ff */
[----:B------:R-:W-:Y:S02]  /*86d0*/  F2FP.F16.F32.PACK_AB R12, R43, R11 ;  /* 0x0000000b2b0c723e */ /* 0x000fe400000000ff */
[----:B------:R-:W-:Y:S01]  /*86e0*/  F2FP.F16.F32.PACK_AB R14, R36, R15 ;  /* 0x0000000f240e723e */ /* 0x000fe200000000ff */
[----:B------:R-:W-:Y:S01]  /*86f0*/  IMAD.MOV.U32 R36, RZ, RZ, R32 ;  /* 0x000000ffff247224 */ /* 0x000fe200078e0020 */
[----:B------:R-:W-:Y:S01]  /*8700*/  F2FP.F16.F32.PACK_AB R38, R42, R211 ;  /* 0x000000d32a26723e */ /* 0x000fe200000000ff */
[----:B------:R-:W-:-:S07]  /*8710*/  IMAD.MOV.U32 R15, RZ, RZ, R35 ;  /* 0x000000ffff0f7224 */ /* 0x000fce00078e0023 */
.L_x_1661:
[----:B------:R-:W-:Y:S05]  /*8720*/  BSYNC B2 ;  /* 0x0000000000027941 */ /* 0x000fea0003800000 */
.L_x_1660:
[----:B--2---:R2:W-:Y:S04]  /*8730*/  ST.E.128 desc[UR60][R40.64], R12 ;  /* 0x0000000c28007985 */ /* 0x0045e8000c101d3c */
[----:B---3--:R2:W-:Y:S02]  /*8740*/  @!P4 ST.E.128 desc[UR60][R120.64], R36 ;  /* 0x000000247800c985 */ /* 0x0085e4000c101d3c */
.L_x_1651:
[----:B------:R-:W-:Y:S05]  /*8750*/  BSYNC B1 ;  /* 0x0000000000017941 */ /* 0x000fea0003800000 */
.L_x_1650:
[----:B------:R-:W-:-:S03]  /*8760*/  UMOV UR4, 0xffffffff ;  /* 0xffffffff00047882 */ /* 0x000fc60000000000 */
[----:B------:R-:W-:Y:S05]  /*8770*/  BRA.DIV UR4, `(.L_x_1662) ;  /* 0x00000212043c7947 */ /* 0x000fea000b800000 */
[----:B0-----:R-:W0:Y:S04]  /*8780*/  SHFL.IDX PT, R115, R115, 0x1, 0x1c1f ;  /* 0x003c1f0073737f89 */ /* 0x001e2800000e0000 */
[----:B------:R-:W0:Y:S02]  /*8790*/  SHFL.IDX PT, R116, R116, 0x1, 0x1c1f ;  /* 0x003c1f0074747f89 */ /* 0x000e2400000e0000 */
.L_x_2022:
[----:B------:R-:W-:Y:S05]  /*87a0*/  @P5 BRA `(.L_x_1619) ;  /* 0x0000001c005c5947 */ /* 0x000fea0003800000 */
[----:B------:R-:W-:Y:S01]  /*87b0*/  ISETP.NE.AND P4, PT, R8, RZ, PT ;  /* 0x000000ff0800720c */ /* 0x000fe20003f85270 */
[----:B------:R-:W-:Y:S01]  /*87c0*/  BSSY B1, `(.L_x_1663) ;  /* 0x0000072000017945 */ /* 0x000fe20003800000 */
[----:B0-2-4-:R-:W-:Y:S01]  /*87d0*/  MOV R36, R116 ;  /* 0x0000007400247202 */ /* 0x015fe20000000f00 */
[----:B------:R-:W-:-:S10]  /*87e0*/  IMAD.MOV.U32 R37, RZ, RZ, R115 ;  /* 0x000000ffff257224 */ /* 0x000fd400078e0073 */
[----:B------:R-:W-:Y:S05]  /*87f0*/  @!P4 BRA `(.L_x_1664) ;  /* 0x0000000400b8c947 */ /* 0x000fea0003800000 */
[----:B---3--:R-:W-:Y:S01]  /*8800*/  SEL R11, R125, R131, !P3 ;  /* 0x000000837d0b7207 */ /* 0x008fe20005800000 */
[----:B------:R-:W-:Y:S01]  /*8810*/  BSSY B2, `(.L_x_1665) ;  /* 0x000006a000027945 */ /* 0x000fe20003800000 */
[C---:B------:R-:W-:Y:S02]  /*8820*/  LEA R38, P5, R5.reuse, R116, 0x1 ;  /* 0x0000007405267211 */ /* 0x040fe400078a08ff */
[----:B------:R-:W-:Y:S02]  /*8830*/  SHF.R.S32.HI R12, RZ, 0x1f, R11 ;  /* 0x0000001fff0c7819 */ /* 0x000fe4000001140b */
        /* <DEDUP_REMOVED lines=11> */
[----:B------:R-:W-:-:S04]  /*88f0*/  IMAD R12, R13, 0x1800, R188 ;  /* 0x000018000d0c7824 */ /* 0x000fc800078e02bc */
[----:B------:R-:W-:Y:S02]  /*8900*/  IMAD.IADD R12, R12, 0x1, R11 ;  /* 0x000000010c0c7824 */ /* 0x000fe400078e020b */
[C---:B------:R-:W-:Y:S02]  /*8910*/  IMAD R11, R19.reuse, 0x4800, R138 ;  /* 0x00004800130b7824 */ /* 0x040fe400078e028a */
[----:B------:R-:W-:-:S03]  /*8920*/  IMAD R13, R19, 0x4800, R12 ;  /* 0x00004800130d7824 */ /* 0x000fc600078e020c */
[----:B------:R-:W-:Y:S01]  /*8930*/  LEA R11, R11, R18, 0x1 ;  /* 0x000000120b0b7211 */ /* 0x000fe200078e08ff */
[----:B------:R-:W-:Y:S02]  /*8940*/  IMAD R32, R13, 0x2, R18 ;  /* 0x000000020d207824 */ /* 0x000fe400078e0212 */
[----:B------:R-:W-:Y:S02]  /*8950*/  @!P4 IMAD.WIDE R40, R41, 0x2, R36 ;  /* 0x000000022928c825 */ /* 0x000fe400078e0224 */
[----:B------:R0:W2:Y:S04]  /*8960*/  LDS.128 R12, [R11+0x18400] ;  /* 0x018400000b0c7984 */ /* 0x0000a80000000c00 */
[----:B------:R-:W3:Y:S01]  /*8970*/  LDS.128 R32, [R32+0x18400] ;  /* 0x0184000020207984 */ /* 0x000ee20000000c00 */
[----:B------:R-:W-:Y:S05]  /*8980*/  @P5 BRA `(.L_x_1666) ;  /* 0x0000000400485947 */ /* 0x000fea0003800000 */
[--C-:B------:R-:W-:Y:S01]  /*8990*/  SHF.R.U64 R42, R76, 0x10, R77.reuse ;  /* 0x000000104c2a7819 */ /* 0x100fe2000000124d */
[----:B------:R-:W-:Y:S01]  /*89a0*/  HADD2.F32 R49, -RZ, R201.H1_H1 ;  /* 0x300000c9ff317230 */ /* 0x000fe20000004100 */
[----:B------:R-:W-:Y:S01]  /*89b0*/  SHF.R.U32.HI R76, RZ, 0x10, R77 ;  /* 0x00000010ff4c7819 */ /* 0x000fe2000001164d */
[--C-:B---3--:R-:W-:Y:S01]  /*89c0*/  HADD2.F32 R46, -RZ, R33.reuse.H0_H0 ;  /* 0x20000021ff2e7230 */ /* 0x108fe20000004100 */
[--C-:B0-----:R-:W-:Y:S01]  /*89d0*/  SHF.R.U64 R11, R64, 0x10, R65.reuse ;  /* 0x00000010400b7819 */ /* 0x101fe20000001241 */
[----:B------:R-:W-:Y:S01]  /*89e0*/  HADD2.F32 R48, -RZ, R33.H1_H1 ;  /* 0x30000021ff307230 */ /* 0x000fe20000004100 */
[----:B------:R-:W-:Y:S01]  /*89f0*/  SHF.R.U32.HI R64, RZ, 0x10, R65 ;  /* 0x00000010ff407819 */ /* 0x000fe20000011641 */
[--C-:B--2---:R-:W-:Y:S01]  /*8a00*/  HADD2.F32 R52, -RZ, R13.reuse.H0_H0 ;  /* 0x2000000dff347230 */ /* 0x104fe20000004100 */
[--C-:B------:R-:W-:Y:S01]  /*8a10*/  SHF.R.U64 R44, R78, 0x10, R79.reuse ;  /* 0x000000104e2c7819 */ /* 0x100fe2000000124f */
[----:B------:R-:W-:Y:S01]  /*8a20*/  HADD2.F32 R33, -RZ, R76.H0_H0 ;  /* 0x2000004cff217230 */ /* 0x000fe20000004100 */
[----:B------:R-:W-:Y:S01]  /*8a30*/  SHF.R.U32.HI R78, RZ, 0x10, R79 ;  /* 0x00000010ff4e7819 */ /* 0x000fe2000001164f */
[----:B------:R-:W-:-:S02]  /*8a40*/  HADD2.F32 R50, -RZ, R13.H1_H1 ;  /* 0x3000000dff327230 */ /* 0x000fc40000004100 */
[-C--:B------:R-:W-:Y:S01]  /*8a50*/  FMUL.FTZ R13, R46, R49.reuse ;  /* 0x000000312e0d7220 */ /* 0x080fe20000410000 */
[----:B------:R-:W-:Y:S02]  /*8a60*/  HADD2.F32 R45, -RZ, R189.H1_H1 ;  /* 0x300000bdff2d7230 */ /* 0x000fe40000004100 */
[----:B------:R-:W-:Y:S01]  /*8a70*/  FMUL.FTZ R49, R52, R49 ;  /* 0x0000003134317220 */ /* 0x000fe20000410000 */
[----:B------:R-:W-:Y:S02]  /*8a80*/  HADD2.F32 R47, -RZ, R64.H0_H0 ;  /* 0x20000040ff2f7230 */ /* 0x000fe40000004100 */
[-C--:B------:R-:W-:Y:S01]  /*8a90*/  FMUL.FTZ R51, R48, R33.reuse ;  /* 0x0000002130337220 */ /* 0x080fe20000410000 */
[----:B------:R-:W-:Y:S01]  /*8aa0*/  FMUL.FTZ R53, R50, R33 ;  /* 0x0000002132357220 */ /* 0x000fe20000410000 */
[----:B------:R-:W-:Y:S01]  /*8ab0*/  SHF.R.U64 R43, R66, 0x10, R67 ;  /* 0x00000010422b7819 */ /* 0x000fe20000001243 */
[-C--:B------:R-:W-:Y:S01]  /*8ac0*/  FFMA.FTZ R33, R46, R45.reuse, R49 ;  /* 0x0000002d2e217223 */ /* 0x080fe20000010031 */
[----:B------:R-:W-:Y:S01]  /*8ad0*/  SHF.R.U32.HI R66, RZ, 0x10, R67 ;  /* 0x00000010ff427819 */ /* 0x000fe20000011643 */
[----:B------:R-:W-:Y:S01]  /*8ae0*/  FFMA.FTZ R13, R52, R45, -R13 ;  /* 0x0000002d340d7223 */ /* 0x000fe2000001080d */
[----:B------:R-:W-:Y:S01]  /*8af0*/  FFMA.FTZ R46, R50, R47, -R51 ;  /* 0x0000002f322e7223 */ /* 0x000fe20000010833 */
[----:B------:R-:W-:-:S02]  /*8b00*/  HADD2.F32 R49, -RZ, R196.H1_H1 ;  /* 0x300000c4ff317230 */ /* 0x000fc40000004100 */
[----:B------:R-:W-:Y:S01]  /*8b10*/  FFMA.FTZ R48, R48, R47, R53 ;  /* 0x0000002f30307223 */ /* 0x000fe20000010035 */
[----:B------:R-:W-:Y:S02]  /*8b20*/  HADD2.F32 R54, -RZ, R15.H0_H0 ;  /* 0x2000000fff367230 */ /* 0x000fe40000004100 */
[--C-:B------:R-:W-:Y:S01]  /*8b30*/  HADD2.F32 R50, -RZ, R35.reuse.H0_H0 ;  /* 0x20000023ff327230 */ /* 0x100fe20000004100 */
[----:B------:R-:W-:Y:S01]  /*8b40*/  F2FP.F16.F32.PACK_AB R13, R46, R13 ;  /* 0x0000000d2e0d723e */ /* 0x000fe200000000ff */
[----:B------:R-:W-:Y:S02]  /*8b50*/  HADD2.F32 R52, -RZ, R35.H1_H1 ;  /* 0x30000023ff347230 */ /* 0x000fe40000004100 */
[----:B------:R-:W-:Y:S01]  /*8b60*/  FMUL.FTZ R35, R54, R49 ;  /* 0x0000003136237220 */ /* 0x000fe20000410000 */
[----:B------:R-:W-:Y:S01]  /*8b70*/  HADD2.F32 R78, -RZ, R78.H0_H0 ;  /* 0x2000004eff4e7230 */ /* 0x000fe20000004100 */
[----:B------:R-:W-:Y:S01]  /*8b80*/  F2FP.F16.F32.PACK_AB R33, R48, R33 ;  /* 0x000000213021723e */ /* 0x000fe200000000ff */
[----:B------:R-:W-:-:S02]  /*8b90*/  HADD2.F32 R45, -RZ, R159.H1_H1 ;  /* 0x3000009fff2d7230 */ /* 0x000fc40000004100 */
[----:B------:R-:W-:Y:S02]  /*8ba0*/  HADD2.F32 R47, -RZ, R15.H1_H1 ;  /* 0x3000000fff2f7230 */ /* 0x000fe40000004100 */
[----:B------:R-:W-:Y:S01]  /*8bb0*/  FMUL.FTZ R15, R50, R49 ;  /* 0x00000031320f7220 */ /* 0x000fe20000410000 */
[----:B------:R-:W-:Y:S02]  /*8bc0*/  HADD2.F32 R66, -RZ, R66.H0_H0 ;  /* 0x20000042ff427230 */ /* 0x000fe40000004100 */
[-C--:B------:R-:W-:Y:S01]  /*8bd0*/  FMUL.FTZ R64, R52, R78.reuse ;  /* 0x0000004e34407220 */ /* 0x080fe20000410000 */
[-C--:B------:R-:W-:Y:S01]  /*8be0*/  FFMA.FTZ R35, R50, R45.reuse, R35 ;  /* 0x0000002d32237223 */ /* 0x080fe20000010023 */
[C---:B------:R-:W-:Y:S01]  /*8bf0*/  FMUL.FTZ R49, R47.reuse, R78 ;  /* 0x0000004e2f317220 */ /* 0x040fe20000410000 */
[----:B------:R-:W-:Y:S01]  /*8c00*/  FFMA.FTZ R15, R54, R45, -R15 ;  /* 0x0000002d360f7223 */ /* 0x000fe2000001080f */
[----:B------:R-:W-:Y:S01]  /*8c10*/  FFMA.FTZ R50, R47, R66, -R64 ;  /* 0x000000422f327223 */ /* 0x000fe20000010840 */
[----:B------:R-:W-:-:S02]  /*8c20*/  HADD2.F32 R51, -RZ, R42.H0_H0 ;  /* 0x2000002aff337230 */ /* 0x000fc40000004100 */
[----:B------:R-:W-:Y:S01]  /*8c30*/  FFMA.FTZ R52, R52, R66, R49 ;  /* 0x0000004234347223 */ /* 0x000fe20000010031 */
[----:B------:R-:W-:Y:S02]  /*8c40*/  HADD2.F32 R201, -RZ, R201.H0_H0 ;  /* 0x200000c9ffc97230 */ /* 0x000fe40000004100 */
[----:B------:R-:W-:Y:S01]  /*8c50*/  HADD2.F32 R45, -RZ, R32.H0_H0 ;  /* 0x20000020ff2d7230 */ /* 0x000fe20000004100 */
[----:B------:R-:W-:Y:S01]  /*8c60*/  F2FP.F16.F32.PACK_AB R15, R50, R15 ;  /* 0x0000000f320f723e */ /* 0x000fe200000000ff */
[----:B------:R-:W-:Y:S01]  /*8c70*/  HADD2.F32 R42, -RZ, R12.H0_H0 ;  /* 0x2000000cff2a7230 */ /* 0x000fe20000004100 */
[----:B------:R-:W-:Y:S01]  /*8c80*/  F2FP.F16.F32.PACK_AB R35, R52, R35 ;  /* 0x000000233423723e */ /* 0x000fe200000000ff */
[----:B------:R-:W-:Y:S02]  /*8c90*/  HADD2.F32 R47, -RZ, R32.H1_H1 ;  /* 0x30000020ff2f7230 */ /* 0x000fe40000004100 */
[----:B------:R-:W-:Y:S02]  /*8ca0*/  HADD2.F32 R32, -RZ, R12.H1_H1 ;  /* 0x3000000cff207230 */ /* 0x000fe40000004100 */
[----:B------:R-:W-:Y:S01]  /*8cb0*/  FMUL.FTZ R12, R42, R201 ;  /* 0x000000c92a0c7220 */ /* 0x000fe20000410000 */
[----:B------:R-:W-:-:S02]  /*8cc0*/  HADD2.F32 R189, -RZ, R189.H0_H0 ;  /* 0x200000bdffbd7230 */ /* 0x000fc40000004100 */
[-C--:B------:R-:W-:Y:S01]  /*8cd0*/  FMUL.FTZ R53, R47, R51.reuse ;  /* 0x000000332f357220 */ /* 0x080fe20000410000 */
[----:B------:R-:W-:Y:S02]  /*8ce0*/  HADD2.F32 R49, -RZ, R11.H0_H0 ;  /* 0x2000000bff317230 */ /* 0x000fe40000004100 */
[C---:B------:R-:W-:Y:S01]  /*8cf0*/  FMUL.FTZ R54, R32.reuse, R51 ;  /* 0x0000003320367220 */ /* 0x040fe20000410000 */
[C---:B------:R-:W-:Y:S01]  /*8d00*/  FMUL.FTZ R11, R45.reuse, R201 ;  /* 0x000000c92d0b7220 */ /* 0x040fe20000410000 */
[----:B------:R-:W-:Y:S01]  /*8d10*/  FFMA.FTZ R12, R45, R189, R12 ;  /* 0x000000bd2d0c7223 */ /* 0x000fe2000001000c */
[----:B------:R-:W-:Y:S02]  /*8d20*/  HADD2.F32 R159, -RZ, R159.H0_H0 ;  /* 0x2000009fff9f7230 */ /* 0x000fe40000004100 */
[-C--:B------:R-:W-:Y:S01]  /*8d30*/  FFMA.FTZ R32, R32, R49.reuse, -R53 ;  /* 0x0000003120207223 */ /* 0x080fe20000010835 */
[----:B------:R-:W-:Y:S01]  /*8d40*/  FFMA.FTZ R45, R47, R49, R54 ;  /* 0x000000312f2d7223 */ /* 0x000fe20000010036 */
[----:B------:R-:W-:-:S02]  /*8d50*/  HADD2.F32 R49, -RZ, R44.H0_H0 ;  /* 0x2000002cff317230 */ /* 0x000fc40000004100 */
[----:B------:R-:W-:Y:S01]  /*8d60*/  FFMA.FTZ R11, R42, R189, -R11 ;  /* 0x000000bd2a0b7223 */ /* 0x000fe2000001080b */
[----:B------:R-:W-:Y:S02]  /*8d70*/  HADD2.F32 R44, -RZ, R34.H0_H0 ;  /* 0x20000022ff2c7230 */ /* 0x000fe40000004100 */
[----:B------:R-:W-:Y:S02]  /*8d80*/  HADD2.F32 R47, -RZ, R196.H0_H0 ;  /* 0x200000c4ff2f7230 */ /* 0x000fe40000004100 */
[----:B------:R-:W-:Y:S01]  /*8d90*/  HADD2.F32 R42, -RZ, R14.H0_H0 ;  /* 0x2000000eff2a7230 */ /* 0x000fe20000004100 */
[----:B------:R-:W-:Y:S01]  /*8da0*/  F2FP.F16.F32.PACK_AB R32, R32, R11 ;  /* 0x0000000b2020723e */ /* 0x000fe200000000ff */
[----:B------:R-:W-:Y:S02]  /*8db0*/  HADD2.F32 R34, -RZ, R34.H1_H1 ;  /* 0x30000022ff227230 */ /* 0x000fe40000004100 */
[----:B------:R-:W-:Y:S01]  /*8dc0*/  FMUL.FTZ R51, R44, R47 ;  /* 0x0000002f2c337220 */ /* 0x000fe20000410000 */
[----:B------:R-:W-:-:S02]  /*8dd0*/  HADD2.F32 R14, -RZ, R14.H1_H1 ;  /* 0x3000000eff0e7230 */ /* 0x000fc40000004100 */
[----:B------:R-:W-:Y:S01]  /*8de0*/  FMUL.FTZ R47, R42, R47 ;  /* 0x0000002f2a2f7220 */ /* 0x000fe20000410000 */
[----:B------:R-:W-:Y:S02]  /*8df0*/  HADD2.F32 R43, -RZ, R43.H0_H0 ;  /* 0x2000002bff2b7230 */ /* 0x000fe40000004100 */
[----:B------:R-:W-:Y:S01]  /*8e00*/  FMUL.FTZ R53, R34, R49 ;  /* 0x0000003122357220 */ /* 0x000fe20000410000 */
[----:B------:R-:W-:Y:S01]  /*8e10*/  FFMA.FTZ R51, R42, R159, -R51 ;  /* 0x0000009f2a337223 */ /* 0x000fe20000010833 */
[----:B------:R-:W-:Y:S01]  /*8e20*/  FMUL.FTZ R49, R14, R49 ;  /* 0x000000310e317220 */ /* 0x000fe20000410000 */
[----:B------:R-:W-:Y:S01]  /*8e30*/  FFMA.FTZ R47, R44, R159, R47 ;  /* 0x0000009f2c2f7223 */ /* 0x000fe2000001002f */
[-C--:B------:R-:W-:Y:S01]  /*8e40*/  FFMA.FTZ R14, R14, R43.reuse, -R53 ;  /* 0x0000002b0e0e7223 */ /* 0x080fe20000010835 */
[----:B------:R-:W-:Y:S01]  /*8e50*/  F2FP.F16.F32.PACK_AB R42, R45, R12 ;  /* 0x0000000c2d2a723e */ /* 0x000fe200000000ff */
[----:B------:R-:W-:Y:S01]  /*8e60*/  FFMA.FTZ R34, R34, R43, R49 ;  /* 0x0000002b22227223 */ /* 0x000fe20000010031 */
[----:B------:R-:W-:-:S02]  /*8e70*/  IMAD.MOV.U32 R12, RZ, RZ, R32 ;  /* 0x000000ffff0c7224 */ /* 0x000fc400078e0020 */
[----:B------:R-:W-:Y:S01]  /*8e80*/  F2FP.F16.F32.PACK_AB R14, R14, R51 ;  /* 0x000000330e0e723e */ /* 0x000fe200000000ff */
[----:B------:R-:W-:Y:S01]  /*8e90*/  IMAD.MOV.U32 R32, RZ, RZ, R42 ;  /* 0x000000ffff207224 */ /* 0x000fe200078e002a */
[----:B------:R-:W-:-:S07]  /*8ea0*/  F2FP.F16.F32.PACK_AB R34, R34, R47 ;  /* 0x0000002f2222723e */ /* 0x000fce00000000ff */
.L_x_1666:
[----:B------:R-:W-:Y:S05]  /*8eb0*/  BSYNC B2 ;  /* 0x0000000000027941 */ /* 0x000fea0003800000 */
.L_x_1665:
[----:B--2---:R2:W-:Y:S04]  /*8ec0*/  ST.E.128 desc[UR60][R38.64], R12 ;  /* 0x0000000c26007985 */ /* 0x0045e8000c101d3c */
[----:B---3--:R2:W-:Y:S02]  /*8ed0*/  @!P4 ST.E.128 desc[UR60][R40.64], R32 ;  /* 0x000000202800c985 */ /* 0x0085e4000c101d3c */
.L_x_1664:
[----:B------:R-:W-:Y:S05]  /*8ee0*/  BSYNC B1 ;  /* 0x0000000000017941 */ /* 0x000fea0003800000 */
.L_x_1663:
[----:B------:R-:W-:Y:S01]  /*8ef0*/  ISETP.NE.AND P4, PT, R21, RZ, PT ;  /* 0x000000ff1500720c */ /* 0x000fe20003f85270 */
[----:B------:R-:W-:-:S12]  /*8f00*/  BSSY B1, `(.L_x_1667) ;  /* 0x0000073000017945 */ /* 0x000fd80003800000 */
[----:B------:R-:W-:Y:S05]  /*8f10*/  @!P4 BRA `(.L_x_1668) ;  /* 0x0000000400c4c947 */ /* 0x000fea0003800000 */
[----:B0--3--:R-:W-:Y:S01]  /*8f20*/  SEL R11, R125, R131, !P2 ;  /* 0x000000837d0b7207 */ /* 0x009fe20005000000 */
[----:B------:R-:W-:Y:S01]  /*8f30*/  BSSY B2, `(.L_x_1669) ;  /* 0x000006d000027945 */ /* 0x000fe20003800000 */
[C---:B--2---:R-:W-:Y:S02]  /*8f40*/  LEA R38, P5, R6.reuse, R116, 0x1 ;  /* 0x0000007406267211 */ /* 0x044fe400078a08ff */
[----:B------:R-:W-:Y:S02]  /*8f50*/  SHF.R.S32.HI R12, RZ, 0x1f, R11 ;  /* 0x0000001fff0c7819 */ /* 0x000fe4000001140b */
[----:B------:R-:W-:Y:S02]  /*8f60*/  LEA.HI.X R39, R6, R115, R111, 0x1, P5 ;  /* 0x0000007306277211 */ /* 0x000fe400028f0c6f */
[----:B------:R-:W-:Y:S02]  /*8f70*/  LEA.HI R12, R12, R11, RZ, 0x4 ;  /* 0x0000000b0c0c7211 */ /* 0x000fe400078f20ff */
[----:B------:R-:W-:-:S02]  /*8f80*/  ISETP.GE.AND P5, PT, R168, R124, PT ;  /* 0x0000007ca800720c */ /* 0x000fc40003fa6270 */
[----:B------:R-:W-:-:S04]  /*8f90*/  LEA.HI.SX32 R12, R12, R117, 0x1c ;  /* 0x000000750c0c7211 */ /* 0x000fc800078fe2ff */
[----:B------:R-:W-:Y:S02]  /*8fa0*/  SHF.R.S32.HI R11, RZ, 0x1f, R12 ;  /* 0x0000001fff0b7819 */ /* 0x000fe4000001140c */
[----:B------:R-:W-:Y:S02]  /*8fb0*/  SHF.L.U32 R41, R12, 0x3, RZ ;  /* 0x000000030c297819 */ /* 0x000fe400000006ff */
[----:B------:R-:W-:Y:S02]  /*8fc0*/  LEA.HI R11, R11, R12, RZ, 0x3 ;  /* 0x0000000c0b0b7211 */ /* 0x000fe400078f18ff */
[----:B------:R-:W-:Y:S02]  /*8fd0*/  ISETP.GE.AND P4, PT, R41, R128, PT ;  /* 0x000000802900720c */ /* 0x000fe40003f86270 */
[----:B------:R-:W-:Y:S02]  /*8fe0*/  SHF.R.S32.HI R13, RZ, 0x3, R11 ;  /* 0x00000003ff0d7819 */ /* 0x000fe4000001140b */
[----:B------:R-:W-:-:S03]  /*8ff0*/  LOP3.LUT R11, R181, 0x38, R41, 0xf8, !PT ;  /* 0x00000038b50b7812 */ /* 0x000fc600078ef829 */
[----:B------:R-:W-:Y:S01]  /*9000*/  IMAD R12, R13, 0x1800, R188 ;  /* 0x000018000d0c7824 */ /* 0x000fe200078e02bc */
[----:B------:R-:W-:-:S05]  /*9010*/  LOP3.LUT R11, R11, R218, RZ, 0x3c, !PT ;  /* 0x000000da0b0b7212 */ /* 0x000fca00078e3cff */
[----:B------:R-:W-:Y:S02]  /*9020*/  IMAD.IADD R12, R12, 0x1, R11 ;  /* 0x000000010c0c7824 */ /* 0x000fe400078e020b */
[C---:B------:R-:W-:Y:S02]  /*9030*/  IMAD R11, R19.reuse, 0x4800, R136 ;  /* 0x00004800130b7824 */ /* 0x040fe400078e0288 */
[----:B------:R-:W-:Y:S02]  /*9040*/  IMAD R13, R19, 0x4800, R12 ;  /* 0x00004800130d7824 */ /* 0x000fe400078e020c */
[--C-:B------:R-:W-:Y:S02]  /*9050*/  IMAD R11, R11, 0x2, R18.reuse ;  /* 0x000000020b0b7824 */ /* 0x100fe400078e0212 */
[----:B------:R-:W-:Y:S02]  /*9060*/  IMAD R32, R13, 0x2, R18 ;  /* 0x000000020d207824 */ /* 0x000fe400078e0212 */
[----:B------:R-:W-:Y:S01]  /*9070*/  @!P4 IMAD.WIDE R40, R41, 0x2, R36 ;  /* 0x000000022928c825 */ /* 0x000fe200078e0224 */
[----:B------:R0:W2:Y:S04]  /*9080*/  LDS.128 R12, [R11+0x18400] ;  /* 0x018400000b0c7984 */ /* 0x0000a80000000c00 */
[----:B------:R-:W3:Y:S01]  /*9090*/  LDS.128 R32, [R32+0x18400] ;  /* 0x0184000020207984 */ /* 0x000ee20000000c00 */
[----:B------:R-:W-:Y:S05]  /*90a0*/  @P5 BRA `(.L_x_1670) ;  /* 0x0000000400545947 */ /* 0x000fea0003800000 */
[----:B---3--:R-:W-:Y:S01]  /*90b0*/  MOV R45, R33 ;  /* 0x00000021002d7202 */ /* 0x008fe20000000f00 */
[----:B------:R-:W-:Y:S01]  /*90c0*/  IMAD.MOV.U32 R47, RZ, RZ, R35 ;  /* 0x000000ffff2f7224 */ /* 0x000fe200078e0023 */
[----:B------:R-:W-:Y:S01]  /*90d0*/  SHF.R.U32.HI R51, RZ, 0x10, R73 ;  /* 0x00000010ff337819 */ /* 0x000fe20000011649 */
[----:B--2---:R-:W-:Y:S01]  /*90e0*/  IMAD.MOV.U32 R33, RZ, RZ, R15 ;  /* 0x000000ffff217224 */ /* 0x004fe200078e000f */
[----:B------:R-:W-:Y:S01]  /*90f0*/  SHF.R.U32.HI R49, RZ, 0x10, R61 ;  /* 0x00000010ff317819 */ /* 0x000fe2000001163d */
[----:B------:R-:W-:Y:S01]  /*9100*/  HADD2.F32 R50, -RZ, R152.H1_H1 ;  /* 0x30000098ff327230 */ /* 0x000fe20000004100 */
[--C-:B------:R-:W-:Y:S01]  /*9110*/  SHF.R.U64 R44, R74, 0x10, R75.reuse ;  /* 0x000000104a2c7819 */ /* 0x100fe2000000124b */
[----:B------:R-:W-:Y:S01]  /*9120*/  HADD2.F32 R35, -RZ, R45.H0_H0 ;  /* 0x2000002dff237230 */ /* 0x000fe20000004100 */
[----:B------:R-:W-:Y:S01]  /*9130*/  SHF.R.U32.HI R74, RZ, 0x10, R75 ;  /* 0x00000010ff4a7819 */ /* 0x000fe2000001164b */
[----:B------:R-:W-:Y:S01]  /*9140*/  HADD2.F32 R15, -RZ, R13.H0_H0 ;  /* 0x2000000dff0f7230 */ /* 0x000fe20000004100 */
[----:B------:R-:W-:Y:S01]  /*9150*/  SHF.R.U64 R42, R62, 0x10, R63 ;  /* 0x000000103e2a7819 */ /* 0x000fe2000000123f */
[----:B------:R-:W-:-:S02]  /*9160*/  HADD2.F32 R51, -RZ, R51.H0_H0 ;  /* 0x20000033ff337230 */ /* 0x000fc40000004100 */
[-C--:B------:R-:W-:Y:S01]  /*9170*/  FMUL.FTZ R52, R35, R50.reuse ;  /* 0x0000003223347220 */ /* 0x080fe20000410000 */
[----:B------:R-:W-:Y:S02]  /*9180*/  HADD2.F32 R46, -RZ, R13.H1_H1 ;  /* 0x3000000dff2e7230 */ /* 0x000fe40000004100 */
[C---:B------:R-:W-:Y:S01]  /*9190*/  FMUL.FTZ R50, R15.reuse, R50 ;  /* 0x000000320f327220 */ /* 0x040fe20000410000 */
[----:B------:R-:W-:Y:S01]  /*91a0*/  HADD2.F32 R48, -RZ, R150.H1_H1 ;  /* 0x30000096ff307230 */ /* 0x000fe20000004100 */
[----:B------:R-:W-:Y:S01]  /*91b0*/  SHF.R.U32.HI R62, RZ, 0x10, R63 ;  /* 0x00000010ff3e7819 */ /* 0x000fe2000001163f */
[----:B------:R-:W-:Y:S02]  /*91c0*/  HADD2.F32 R45, -RZ, R45.H1_H1 ;  /* 0x3000002dff2d7230 */ /* 0x000fe40000004100 */
[-C--:B------:R-:W-:Y:S01]  /*91d0*/  FMUL.FTZ R54, R46, R51.reuse ;  /* 0x000000332e367220 */ /* 0x080fe20000410000 */
[----:B------:R-:W-:Y:S02]  /*91e0*/  HADD2.F32 R49, -RZ, R49.H0_H0 ;  /* 0x20000031ff317230 */ /* 0x000fe40000004100 */
[-C--:B------:R-:W-:Y:S01]  /*91f0*/  FFMA.FTZ R13, R15, R48.reuse, -R52 ;  /* 0x000000300f0d7223 */ /* 0x080fe20000010834 */
[----:B------:R-:W-:Y:S01]  /*9200*/  FFMA.FTZ R15, R35, R48, R50 ;  /* 0x00000030230f7223 */ /* 0x000fe20000010032 */
[----:B------:R-:W-:Y:S01]  /*9210*/  FMUL.FTZ R53, R45, R51 ;  /* 0x000000332d357220 */ /* 0x000fe20000410000 */
[----:B------:R-:W-:-:S02]  /*9220*/  HADD2.F32 R35, -RZ, R33.H0_H0 ;  /* 0x20000021ff237230 */ /* 0x000fc40000004100 */
[-C--:B------:R-:W-:Y:S01]  /*9230*/  FFMA.FTZ R48, R45, R49.reuse, R54 ;  /* 0x000000312d307223 */ /* 0x080fe20000010036 */
[----:B------:R-:W-:Y:S01]  /*9240*/  HADD2.F32 R54, -RZ, R151.H1_H1 ;  /* 0x30000097ff367230 */ /* 0x000fe20000004100 */
[----:B0-----:R-:W-:Y:S01]  /*9250*/  SHF.R.U64 R11, R60, 0x10, R61 ;  /* 0x000000103c0b7819 */ /* 0x001fe2000000123d */
[--C-:B------:R-:W-:Y:S02]  /*9260*/  HADD2.F32 R45, -RZ, R47.reuse.H0_H0 ;  /* 0x2000002fff2d7230 */ /* 0x100fe40000004100 */
[----:B------:R-:W-:Y:S01]  /*9270*/  FFMA.FTZ R46, R46, R49, -R53 ;  /* 0x000000312e2e7223 */ /* 0x000fe20000010835 */
[----:B------:R-:W-:Y:S01]  /*9280*/  HADD2.F32 R47, -RZ, R47.H1_H1 ;  /* 0x3000002fff2f7230 */ /* 0x000fe20000004100 */
[----:B------:R-:W-:Y:S01]  /*9290*/  SHF.R.U64 R43, R72, 0x10, R73 ;  /* 0x00000010482b7819 */ /* 0x000fe20000001249 */
[----:B------:R-:W-:Y:S02]  /*92a0*/  HADD2.F32 R74, -RZ, R74.H0_H0 ;  /* 0x2000004aff4a7230 */ /* 0x000fe40000004100 */
[----:B------:R-:W-:Y:S01]  /*92b0*/  FMUL.FTZ R60, R45, R54 ;  /* 0x000000362d3c7220 */ /* 0x000fe20000410000 */
[----:B------:R-:W-:-:S02]  /*92c0*/  HADD2.F32 R50, -RZ, R33.H1_H1 ;  /* 0x30000021ff327230 */ /* 0x000fc40000004100 */
[----:B------:R-:W-:Y:S01]  /*92d0*/  FMUL.FTZ R54, R35, R54 ;  /* 0x0000003623367220 */ /* 0x000fe20000410000 */
[----:B------:R-:W-:Y:S02]  /*92e0*/  HADD2.F32 R52, -RZ, R149.H1_H1 ;  /* 0x30000095ff347230 */ /* 0x000fe40000004100 */
[-C--:B------:R-:W-:Y:S01]  /*92f0*/  FMUL.FTZ R49, R47, R74.reuse ;  /* 0x0000004a2f317220 */ /* 0x080fe20000410000 */
[----:B------:R-:W-:Y:S02]  /*9300*/  HADD2.F32 R62, -RZ, R62.H0_H0 ;  /* 0x2000003eff3e7230 */ /* 0x000fe40000004100 */
[----:B------:R-:W-:Y:S01]  /*9310*/  FMUL.FTZ R74, R50, R74 ;  /* 0x0000004a324a7220 */ /* 0x000fe20000410000 */
[----:B------:R-:W-:Y:S02]  /*9320*/  HADD2.F32 R152, -RZ, R152.H0_H0 ;  /* 0x20000098ff987230 */ /* 0x000fe40000004100 */
[-C--:B------:R-:W-:Y:S01]  /*9330*/  FFMA.FTZ R33, R35, R52.reuse, -R60 ;  /* 0x0000003423217223 */ /* 0x080fe2000001083c */
[----:B------:R-:W-:Y:S01]  /*9340*/  FFMA.FTZ R35, R45, R52, R54 ;  /* 0x000000342d237223 */ /* 0x000fe20000010036 */
[----:B------:R-:W-:Y:S01]  /*9350*/  FFMA.FTZ R52, R47, R62, R74 ;  /* 0x0000003e2f347223 */ /* 0x000fe2000001004a */
[----:B------:R-:W-:-:S02]  /*9360*/  HADD2.F32 R47, -RZ, R43.H0_H0 ;  /* 0x2000002bff2f7230 */ /* 0x000fc40000004100 */
[----:B------:R-:W-:Y:S01]  /*9370*/  FFMA.FTZ R50, R50, R62, -R49 ;  /* 0x0000003e32327223 */ /* 0x000fe20000010831 */
[----:B------:R-:W-:Y:S01]  /*9380*/  HADD2.F32 R45, -RZ, R32.H0_H0 ;  /* 0x20000020ff2d7230 */ /* 0x000fe20000004100 */
[----:B------:R-:W-:Y:S01]  /*9390*/  F2FP.F16.F32.PACK_AB R13, R46, R13 ;  /* 0x0000000d2e0d723e */ /* 0x000fe200000000ff */
[----:B------:R-:W-:Y:S01]  /*93a0*/  HADD2.F32 R43, -RZ, R12.H0_H0 ;  /* 0x2000000cff2b7230 */ /* 0x000fe20000004100 */
[----:B------:R-:W-:Y:S01]  /*93b0*/  F2FP.F16.F32.PACK_AB R35, R52, R35 ;  /* 0x000000233423723e */ /* 0x000fe200000000ff */
[----:B------:R-:W-:Y:S02]  /*93c0*/  HADD2.F32 R32, -RZ, R32.H1_H1 ;  /* 0x30000020ff207230 */ /* 0x000fe40000004100 */
[-C--:B------:R-:W-:Y:S01]  /*93d0*/  FMUL.FTZ R54, R45, R152.reuse ;  /* 0x000000982d367220 */ /* 0x080fe20000410000 */
[----:B------:R-:W-:Y:S02]  /*93e0*/  HADD2.F32 R12, -RZ, R12.H1_H1 ;  /* 0x3000000cff0c7230 */ /* 0x000fe40000004100 */
[----:B------:R-:W-:Y:S01]  /*93f0*/  FMUL.FTZ R152, R43, R152 ;  /* 0x000000982b987220 */ /* 0x000fe20000410000 */
        /* <DEDUP_REMOVED lines=8> */
[----:B------:R-:W-:Y:S01]  /*9480*/  FFMA.FTZ R47, R32, R11, R47 ;  /* 0x0000000b202f7223 */ /* 0x000fe2000001002f */
[----:B------:R-:W-:-:S02]  /*9490*/  HADD2.F32 R45, -RZ, R44.H0_H0 ;  /* 0x2000002cff2d7230 */ /* 0x000fc40000004100 */
[----:B------:R-:W-:Y:S01]  /*94a0*/  FFMA.FTZ R54, R43, R150, -R54 ;  /* 0x000000962b367223 */ /* 0x000fe20000010836 */
[----:B------:R-:W-:Y:S02]  /*94b0*/  HADD2.F32 R11, -RZ, R14.H0_H0 ;  /* 0x2000000eff0b7230 */ /* 0x000fe40000004100 */
[-C--:B------:R-:W-:Y:S01]  /*94c0*/  FMUL.FTZ R32, R12, R151.reuse ;  /* 0x000000970c207220 */ /* 0x080fe20000410000 */
[----:B------:R-:W-:Y:S01]  /*94d0*/  HADD2.F32 R34, -RZ, R34.H1_H1 ;  /* 0x30000022ff227230 */ /* 0x000fe20000004100 */
[----:B------:R-:W-:Y:S01]  /*94e0*/  F2FP.F16.F32.PACK_AB R152, R47, R152 ;  /* 0x000000982f98723e */ /* 0x000fe200000000ff */
[----:B------:R-:W-:Y:S02]  /*94f0*/  HADD2.F32 R14, -RZ, R14.H1_H1 ;  /* 0x3000000eff0e7230 */ /* 0x000fe40000004100 */
[----:B------:R-:W-:Y:S01]  /*9500*/  FMUL.FTZ R151, R11, R151 ;  /* 0x000000970b977220 */ /* 0x000fe20000410000 */
[----:B------:R-:W-:Y:S02]  /*9510*/  HADD2.F32 R149, -RZ, R149.H0_H0 ;  /* 0x20000095ff957230 */ /* 0x000fe40000004100 */
[----:B------:R-:W-:Y:S01]  /*9520*/  FMUL.FTZ R51, R34, R45 ;  /* 0x0000002d22337220 */ /* 0x000fe20000410000 */
[----:B------:R-:W-:-:S02]  /*9530*/  HADD2.F32 R43, -RZ, R42.H0_H0 ;  /* 0x2000002aff2b7230 */ /* 0x000fc40000004100 */
[----:B------:R-:W-:Y:S01]  /*9540*/  FMUL.FTZ R45, R14, R45 ;  /* 0x0000002d0e2d7220 */ /* 0x000fe20000410000 */
[----:B------:R-:W-:Y:S01]  /*9550*/  F2FP.F16.F32.PACK_AB R50, R50, R33 ;  /* 0x000000213232723e */ /* 0x000fe200000000ff */
[-C--:B------:R-:W-:Y:S01]  /*9560*/  FFMA.FTZ R32, R11, R149.reuse, -R32 ;  /* 0x000000950b207223 */ /* 0x080fe20000010820 */
[----:B------:R-:W-:Y:S01]  /*9570*/  FFMA.FTZ R151, R12, R149, R151 ;  /* 0x000000950c977223 */ /* 0x000fe20000010097 */
[-C--:B------:R-:W-:Y:S01]  /*9580*/  FFMA.FTZ R51, R14, R43.reuse, -R51 ;  /* 0x0000002b0e337223 */ /* 0x080fe20000010833 */
[----:B------:R-:W-:Y:S01]  /*9590*/  FFMA.FTZ R34, R34, R43, R45 ;  /* 0x0000002b22227223 */ /* 0x000fe2000001002d */
[----:B------:R-:W-:Y:S02]  /*95a0*/  F2FP.F16.F32.PACK_AB R33, R48, R15 ;  /* 0x0000000f3021723e */ /* 0x000fe400000000ff */
[----:B------:R-:W-:Y:S02]  /*95b0*/  F2FP.F16.F32.PACK_AB R12, R49, R54 ;  /* 0x00000036310c723e */ /* 0x000fe400000000ff */
[----:B------:R-:W-:Y:S01]  /*95c0*/  F2FP.F16.F32.PACK_AB R14, R51, R32 ;  /* 0x00000020330e723e */ /* 0x000fe200000000ff */
[----:B------:R-:W-:Y:S01]  /*95d0*/  IMAD.MOV.U32 R32, RZ, RZ, R152 ;  /* 0x000000ffff207224 */ /* 0x000fe200078e0098 */
[----:B------:R-:W-:-:S02]  /*95e0*/  F2FP.F16.F32.PACK_AB R34, R34, R151 ;  /* 0x000000972222723e */ /* 0x000fc400000000ff */
[----:B------:R-:W-:-:S07]  /*95f0*/  MOV R15, R50 ;  /* 0x00000032000f7202 */ /* 0x000fce0000000f00 */
.L_x_1670:
[----:B------:R-:W-:Y:S05]  /*9600*/  BSYNC B2 ;  /* 0x0000000000027941 */ /* 0x000fea0003800000 */
.L_x_1669:
[----:B--2---:R4:W-:Y:S04]  /*9610*/  ST.E.128 desc[UR60][R38.64], R12 ;  /* 0x0000000c26007985 */ /* 0x0049e8000c101d3c */
[----:B---3--:R4:W-:Y:S02]  /*9620*/  @!P4 ST.E.128 desc[UR60][R40.64], R32 ;  /* 0x000000202800c985 */ /* 0x0089e4000c101d3c */
.L_x_1668:
[----:B------:R-:W-:Y:S05]  /*9630*/  BSYNC B1 ;  /* 0x0000000000017941 */ /* 0x000fea0003800000 */
.L_x_1667:
        /* <DEDUP_REMOVED lines=11> */
[----:B0-----:R-:W-:-:S03]  /*96f0*/  IMAD.SHL.U32 R11, R131, 0x8, RZ ;  /* 0x00000008830b7824 */ /* 0x001fc600078e00ff */
[----:B------:R-:W-:Y:S02]  /*9700*/  LEA.HI R12, R12, R131, RZ, 0x3 ;  /* 0x000000830c0c7211 */ /* 0x000fe400078f18ff */
[----:B------:R-:W-:Y:S02]  /*9710*/  LOP3.LUT R13, R181, 0x38, R11, 0xf8, !PT ;  /* 0x00000038b50d7812 */ /* 0x000fe400078ef80b */
[----:B------:R-:W-:Y:S02]  /*9720*/  SHF.R.S32.HI R15, RZ, 0x3, R12 ;  /* 0x00000003ff0f7819 */ /* 0x000fe4000001140c */
[----:B------:R-:W-:-:S03]  /*9730*/  LOP3.LUT R13, R13, R218, RZ, 0x3c, !PT ;  /* 0x000000da0d0d7212 */ /* 0x000fc600078e3cff */
[----:B------:R-:W-:-:S04]  /*9740*/  IMAD R12, R15, 0x1800, R188 ;  /* 0x000018000f0c7824 */ /* 0x000fc800078e02bc */
[----:B------:R-:W-:Y:S02]  /*9750*/  IMAD.IADD R12, R12, 0x1, R13 ;  /* 0x000000010c0c7824 */ /* 0x000fe400078e020d */
[C---:B------:R-:W-:Y:S02]  /*9760*/  IMAD R13, R19.reuse, 0x4800, R135 ;  /* 0x00004800130d7824 */ /* 0x040fe400078e0287 */
[----:B------:R-:W-:Y:S02]  /*9770*/  IMAD R15, R19, 0x4800, R12 ;  /* 0x00004800130f7824 */ /* 0x000fe400078e020c */
[----:B------:R-:W-:-:S03]  /*9780*/  IMAD R13, R13, 0x2, R18 ;  /* 0x000000020d0d7824 */ /* 0x000fc600078e0212 */
[----:B------:R-:W-:-:S03]  /*9790*/  LEA R32, R15, R18, 0x1 ;  /* 0x000000120f207211 */ /* 0x000fc600078e08ff */
[----:B------:R-:W0:Y:S04]  /*97a0*/  LDS.128 R12, [R13+0x18400] ;  /* 0x018400000d0c7984 */ /* 0x000e280000000c00 */
[----:B------:R-:W2:Y:S01]  /*97b0*/  LDS.128 R32, [R32+0x18400] ;  /* 0x0184000020207984 */ /* 0x000ea20000000c00 */
[----:B------:R-:W-:Y:S05]  /*97c0*/  @P5 BRA `(.L_x_1672) ;  /* 0x00000004005c5947 */ /* 0x000fea0003800000 */
[----:B0-----:R-:W-:Y:S01]  /*97d0*/  IMAD.MOV.U32 R44, RZ, RZ, R12 ;  /* 0x000000ffff2c7224 */ /* 0x001fe200078e000c */
[----:B------:R-:W-:Y:S01]  /*97e0*/  SHF.R.U32.HI R50, RZ, 0x10, R69 ;  /* 0x00000010ff327819 */ /* 0x000fe20000011645 */
[----:B--2---:R-:W-:Y:S01]  /*97f0*/  IMAD.MOV.U32 R12, RZ, RZ, R33 ;  /* 0x000000ffff0c7224 */ /* 0x004fe200078e0021 */
[----:B------:R-:W-:Y:S01]  /*9800*/  SHF.R.U32.HI R48, RZ, 0x10, R57 ;  /* 0x00000010ff307819 */ /* 0x000fe20000011639 */
[----:B------:R-:W-:Y:S01]  /*9810*/  IMAD.MOV.U32 R45, RZ, RZ, R32 ;  /* 0x000000ffff2d7224 */ /* 0x000fe200078e0020 */
[----:B------:R-:W-:Y:S01]  /*9820*/  MOV R33, R15 ;  /* 0x0000000f00217202 */ /* 0x000fe20000000f00 */
[----:B------:R-:W-:Y:S01]  /*9830*/  IMAD.MOV.U32 R46, RZ, RZ, R35 ;  /* 0x000000ffff2e7224 */ /* 0x000fe200078e0023 */
[----:B------:R-:W-:Y:S01]  /*9840*/  SHF.R.U32.HI R51, RZ, 0x10, R71 ;  /* 0x00000010ff337819 */ /* 0x000fe20000011647 */
[----:B------:R-:W-:Y:S01]  /*9850*/  HADD2.F32 R49, -RZ, R148.H1_H1 ;  /* 0x30000094ff317230 */ /* 0x000fe20000004100 */
[--C-:B------:R-:W-:Y:S01]  /*9860*/  SHF.R.U64 R40, R58, 0x10, R59.reuse ;  /* 0x000000103a287819 */ /* 0x100fe2000000123b */
[--C-:B------:R-:W-:Y:S01]  /*9870*/  HADD2.F32 R32, -RZ, R12.reuse.H0_H0 ;  /* 0x2000000cff207230 */ /* 0x100fe20000004100 */
[----:B------:R-:W-:Y:S01]  /*9880*/  SHF.R.U32.HI R58, RZ, 0x10, R59 ;  /* 0x00000010ff3a7819 */ /* 0x000fe2000001163b */
[----:B------:R-:W-:Y:S01]  /*9890*/  HADD2.F32 R35, -RZ, R12.H1_H1 ;  /* 0x3000000cff237230 */ /* 0x000fe20000004100 */
[----:B------:R-:W-:Y:S01]  /*98a0*/  SHF.R.U64 R43, R68, 0x10, R69 ;  /* 0x00000010442b7819 */ /* 0x000fe20000001245 */
        /* <DEDUP_REMOVED lines=17> */
[----:B------:R-:W-:Y:S02]  /*99c0*/  HADD2.F32 R46, -RZ, R46.H1_H1 ;  /* 0x3000002eff2e7230 */ /* 0x000fe40000004100 */
[----:B------:R-:W-:Y:S02]  /*99d0*/  HADD2.F32 R51, -RZ, R51.H0_H0 ;  /* 0x20000033ff337230 */ /* 0x000fe40000004100 */
[----:B------:R-:W-:Y:S01]  /*99e0*/  FMUL.FTZ R52, R47, R50 ;  /* 0x000000322f347220 */ /* 0x000fe20000410000 */
[----:B------:R-:W-:Y:S01]  /*99f0*/  HADD2.F32 R35, -RZ, R33.H0_H0 ;  /* 0x20000021ff237230 */ /* 0x000fe20000004100 */
[----:B------:R-:W-:Y:S01]  /*9a00*/  F2FP.F16.F32.PACK_AB R15, R15, R12 ;  /* 0x0000000c0f0f723e */ /* 0x000fe200000000ff */
[----:B------:R-:W-:-:S02]  /*9a10*/  HADD2.F32 R48, -RZ, R145.H1_H1 ;  /* 0x30000091ff307230 */ /* 0x000fc40000004100 */
[-C--:B------:R-:W-:Y:S01]  /*9a20*/  FMUL.FTZ R54, R46, R51.reuse ;  /* 0x000000332e367220 */ /* 0x080fe20000410000 */
[----:B------:R-:W-:Y:S02]  /*9a30*/  HADD2.F32 R33, -RZ, R33.H1_H1 ;  /* 0x30000021ff217230 */ /* 0x000fe40000004100 */
[C---:B------:R-:W-:Y:S01]  /*9a40*/  FMUL.FTZ R50, R35.reuse, R50 ;  /* 0x0000003223327220 */ /* 0x040fe20000410000 */
        /* <DEDUP_REMOVED lines=8> */
[----:B------:R-:W-:Y:S02]  /*9ad0*/  HADD2.F32 R43, -RZ, R43.H0_H0 ;  /* 0x2000002bff2b7230 */ /* 0x000fe40000004100 */
[----:B------:R-:W-:Y:S01]  /*9ae0*/  FMUL.FTZ R46, R35, R148 ;  /* 0x00000094232e7220 */ /* 0x000fe20000410000 */
[----:B------:R-:W-:Y:S02]  /*9af0*/  HADD2.F32 R45, -RZ, R45.H1_H1 ;  /* 0x3000002dff2d7230 */ /* 0x000fe40000004100 */
[----:B------:R-:W-:Y:S01]  /*9b00*/  FFMA.FTZ R50, R47, R48, R50 ;  /* 0x000000302f327223 */ /* 0x000fe20000010032 */
[----:B------:R-:W-:-:S02]  /*9b10*/  HADD2.F32 R146, -RZ, R146.H0_H0 ;  /* 0x20000092ff927230 */ /* 0x000fc40000004100 */
[----:B------:R-:W-:Y:S01]  /*9b20*/  FMUL.FTZ R148, R33, R148 ;  /* 0x0000009421947220 */ /* 0x000fe20000410000 */
[----:B------:R-:W-:Y:S02]  /*9b30*/  HADD2.F32 R44, -RZ, R44.H1_H1 ;  /* 0x3000002cff2c7230 */ /* 0x000fe40000004100 */
[-C--:B------:R-:W-:Y:S01]  /*9b40*/  FMUL.FTZ R47, R45, R43.reuse ;  /* 0x0000002b2d2f7220 */ /* 0x080fe20000410000 */
[----:B------:R-:W-:Y:S02]  /*9b50*/  HADD2.F32 R42, -RZ, R42.H0_H0 ;  /* 0x2000002aff2a7230 */ /* 0x000fe40000004100 */
[-C--:B------:R-:W-:Y:S01]  /*9b60*/  FFMA.FTZ R148, R35, R146.reuse, R148 ;  /* 0x0000009223947223 */ /* 0x080fe20000010094 */
[----:B------:R-:W-:Y:S01]  /*9b70*/  FFMA.FTZ R46, R33, R146, -R46 ;  /* 0x00000092212e7223 */ /* 0x000fe2000001082e */
[C---:B------:R-:W-:Y:S01]  /*9b80*/  FMUL.FTZ R48, R44.reuse, R43 ;  /* 0x0000002b2c307220 */ /* 0x040fe20000410000 */
[----:B------:R-:W-:Y:S02]  /*9b90*/  HADD2.F32 R35, -RZ, R34.H0_H0 ;  /* 0x20000022ff237230 */ /* 0x000fe40000004100 */
[----:B------:R-:W-:Y:S01]  /*9ba0*/  FFMA.FTZ R47, R44, R42, -R47 ;  /* 0x0000002a2c2f7223 */ /* 0x000fe2000001082f */
[----:B------:R-:W-:-:S02]  /*9bb0*/  HADD2.F32 R44, -RZ, R147.H0_H0 ;  /* 0x20000093ff2c7230 */ /* 0x000fc40000004100 */
[----:B------:R-:W-:Y:S01]  /*9bc0*/  FFMA.FTZ R45, R45, R42, R48 ;  /* 0x0000002a2d2d7223 */ /* 0x000fe20000010030 */
[----:B------:R-:W-:Y:S01]  /*9bd0*/  HADD2.F32 R43, -RZ, R41.H0_H0 ;  /* 0x20000029ff2b7230 */ /* 0x000fe20000004100 */
[----:B------:R-:W-:Y:S01]  /*9be0*/  F2FP.F16.F32.PACK_AB R51, R51, R52 ;  /* 0x000000343333723e */ /* 0x000fe200000000ff */
[----:B------:R-:W-:Y:S01]  /*9bf0*/  HADD2.F32 R33, -RZ, R14.H0_H0 ;  /* 0x2000000eff217230 */ /* 0x000fe20000004100 */
[----:B------:R-:W-:Y:S01]  /*9c00*/  F2FP.F16.F32.PACK_AB R12, R47, R46 ;  /* 0x0000002e2f0c723e */ /* 0x000fe200000000ff */
[----:B------:R-:W-:Y:S02]  /*9c10*/  HADD2.F32 R34, -RZ, R34.H1_H1 ;  /* 0x30000022ff227230 */ /* 0x000fe40000004100 */
[----:B------:R-:W-:Y:S02]  /*9c20*/  HADD2.F32 R14, -RZ, R14.H1_H1 ;  /* 0x3000000eff0e7230 */ /* 0x000fe40000004100 */
[----:B------:R-:W-:Y:S02]  /*9c30*/  HADD2.F32 R41, -RZ, R40.H0_H0 ;  /* 0x20000028ff297230 */ /* 0x000fe40000004100 */
[----:B------:R-:W-:Y:S01]  /*9c40*/  FMUL.FTZ R40, R35, R44 ;  /* 0x0000002c23287220 */ /* 0x000fe20000410000 */
[----:B------:R-:W-:-:S02]  /*9c50*/  HADD2.F32 R42, -RZ, R145.H0_H0 ;  /* 0x20000091ff2a7230 */ /* 0x000fc40000004100 */
[-C--:B------:R-:W-:Y:S01]  /*9c60*/  FMUL.FTZ R49, R34, R43.reuse ;  /* 0x0000002b22317220 */ /* 0x080fe20000410000 */
[C---:B------:R-:W-:Y:S01]  /*9c70*/  FMUL.FTZ R44, R33.reuse, R44 ;  /* 0x0000002c212c7220 */ /* 0x040fe20000410000 */
[C---:B------:R-:W-:Y:S01]  /*9c80*/  FMUL.FTZ R43, R14.reuse, R43 ;  /* 0x0000002b0e2b7220 */ /* 0x040fe20000410000 */
[-C--:B------:R-:W-:Y:S02]  /*9c90*/  FFMA.FTZ R40, R33, R42.reuse, -R40 ;  /* 0x0000002a21287223 */ /* 0x080fe40000010828 */
[----:B------:R-:W-:Y:S01]  /*9ca0*/  FFMA.FTZ R44, R35, R42, R44 ;  /* 0x0000002a232c7223 */ /* 0x000fe2000001002c */
[-C--:B------:R-:W-:Y:S01]  /*9cb0*/  FFMA.FTZ R49, R14, R41.reuse, -R49 ;  /* 0x000000290e317223 */ /* 0x080fe20000010831 */
[----:B------:R-:W-:Y:S01]  /*9cc0*/  FFMA.FTZ R43, R34, R41, R43 ;  /* 0x00000029222b7223 */ /* 0x000fe2000001002b */
[----:B------:R-:W-:Y:S01]  /*9cd0*/  F2FP.F16.F32.PACK_AB R33, R32, R13 ;  /* 0x0000000d2021723e */ /* 0x000fe200000000ff */
[----:B------:R-:W-:Y:S01]  /*9ce0*/  IMAD.MOV.U32 R13, RZ, RZ, R15 ;  /* 0x000000ffff0d7224 */ /* 0x000fe200078e000f */
[----:B------:R-:W-:Y:S01]  /*9cf0*/  F2FP.F16.F32.PACK_AB R35, R53, R50 ;  /* 0x000000323523723e */ /* 0x000fe200000000ff */
[----:B------:R-:W-:Y:S01]  /*9d00*/  IMAD.MOV.U32 R15, RZ, RZ, R51 ;  /* 0x000000ffff0f7224 */ /* 0x000fe200078e0033 */
[----:B------:R-:W-:-:S02]  /*9d10*/  F2FP.F16.F32.PACK_AB R32, R45, R148 ;  /* 0x000000942d20723e */ /* 0x000fc400000000ff */
[----:B------:R-:W-:Y:S02]  /*9d20*/  F2FP.F16.F32.PACK_AB R14, R49, R40 ;  /* 0x00000028310e723e */ /* 0x000fe400000000ff */
[----:B------:R-:W-:-:S07]  /*9d30*/  F2FP.F16.F32.PACK_AB R34, R43, R44 ;  /* 0x0000002c2b22723e */ /* 0x000fce00000000ff */
.L_x_1672:
[----:B------:R-:W-:Y:S05]  /*9d40*/  BSYNC B1 ;  /* 0x0000000000017941 */ /* 0x000fea0003800000 */
.L_x_1671:
[----:B0-----:R0:W-:Y:S01]  /*9d50*/  ST.E.128 desc[UR60][R38.64], R12 ;  /* 0x0000000c26007985 */ /* 0x0011e2000c101d3c */
[----:B------:R-:W-:-:S13]  /*9d60*/  ISETP.GE.AND P4, PT, R11, R128, PT ;  /* 0x000000800b00720c */ /* 0x000fda0003f86270 */
[----:B------:R-:W-:Y:S05]  /*9d70*/  @P4 BRA `(.L_x_1619) ;  /* 0x0000000400e84947 */ /* 0x000fea0003800000 */
[----:B------:R-:W-:-:S05]  /*9d80*/  IMAD.WIDE R36, R11, 0x2, R36 ;  /* 0x000000020b247825 */ /* 0x000fca00078e0224 */
[----:B--2---:R2:W-:Y:S01]  /*9d90*/  ST.E.128 desc[UR60][R36.64], R32 ;  /* 0x0000002024007985 */ /* 0x0045e2000c101d3c */
[----:B------:R-:W-:Y:S05]  /*9da0*/  BRA `(.L_x_1619) ;  /* 0x0000000400dc7947 */ /* 0x000fea0003800000 */
.L_x_1584:
[----:B------:R-:W2:Y:S02]  /*9db0*/  LDL R11, [R1+0x30] ;  /* 0x00003000010b7983 */ /* 0x000ea40000100800 */
[----:B--2---:R-:W-:-:S13]  /*9dc0*/  R2UR UR4, R11 ;  /* 0x000000000b0472ca */ /* 0x004fda00000e0000 */
[----:B------:R-:W-:-:S06]  /*9dd0*/  UISETP.NE.AND UP0, UPT, UR4, 0x3, UPT ;  /* 0x000000030400788c */ /* 0x000fcc000bf05270 */
[----:B------:R-:W-:-:S13]  /*9de0*/  PLOP3.LUT P0, PT, PT, PT, UP0, 0x80, 0x0 ;  /* 0x000000000000781c */ /* 0x000fda0003f0f008 */
[----:B------:R-:W-:Y:S05]  /*9df0*/  @!P0 BRA `(.L_x_1673) ;  /* 0x0000000000048947 */ /* 0x000fea0003800000 */
[----:B------:R-:W-:Y:S01]  /*9e00*/  BPT.TRAP 0x1 ;  /* 0x000000040000795c */ /* 0x000fe20000300000 */
.L_x_1673:
[----:B------:R-:W-:Y:S01]  /*9e10*/  LEA R86, R19, R18, 0x3 ;  /* 0x0000001213567211 */ /* 0x000fe200078e18ff */
[----:B------:R-:W-:Y:S01]  /*9e20*/  BSSY B1, `(.L_x_1674) ;  /* 0x0000005000017945 */ /* 0x000fe20003800000 */
[----:B------:R-:W-:Y:S02]  /*9e30*/  SHF.L.U32 R87, R175, 0x1f, RZ ;  /* 0x0000001faf577819 */ /* 0x000fe400000006ff */
[----:B------:R-:W-:Y:S02]  /*9e40*/  SHF.R.S32.HI R31, RZ, 0x1f, R29 ;  /* 0x0000001fff1f7819 */ /* 0x000fe4000001141d */
[----:B------:R-:W0:Y:S02]  /*9e50*/  SYNCS.PHASECHK.TRANS64.TRYWAIT P4, [R86+URZ+0x2a890], R87 ;  /* 0x02a89057560075a7 */ /* 0x000e24000808017f */
[----:B0-----:R-:W-:Y:S05]  /*9e60*/  @!P4 BRA `(.L_x_1675) ;  /* 0x000001f800ccc947 */ /* 0x001fea0003800000 */
.L_x_2023:
[----:B------:R-:W-:Y:S05]  /*9e70*/  BSYNC B1 ;  /* 0x0000000000017941 */ /* 0x000fea0003800000 */
.L_x_1674:
        /* <DEDUP_REMOVED lines=12> */
[----:B------:R-:W-:Y:S01]  /*9f40*/  ULDC.64 UR4, c[0x0][0x308] ;  /* 0x0000c20000047ab9 */ /* 0x000fe20000000a00 */
[----:B------:R-:W-:-:S02]  /*9f50*/  IADD3 R40, -R174, R85, RZ ;  /* 0x00000055ae287210 */ /* 0x000fc40007ffe1ff */
[----:B------:R-:W-:Y:S02]  /*9f60*/  IMAD R11, R0, UR4, RZ ;  /* 0x00000004000b7c24 */ /* 0x000fe4000f8e02ff */
[----:B------:R-:W-:Y:S02]  /*9f70*/  IMAD.IADD R13, R13, 0x1, R15 ;  /* 0x000000010d0d7824 */ /* 0x000fe400078e020f */
        /* <DEDUP_REMOVED lines=11> */
.L_x_2027:
        /* <DEDUP_REMOVED lines=8> */
[----:B------:R-:W-:Y:S01]  /*a0b0*/  @!P5 IMAD.SHL.U32 R11, R170, 0x8, RZ ;  /* 0x00000008aa0bd824 */ /* 0x000fe200078e00ff */
        /* <DEDUP_REMOVED lines=28> */
.L_x_1678:
[----:B------:R-:W-:Y:S05]  /*a280*/  BSYNC B1 ;  /* 0x0000000000017941 */ /* 0x000fea0003800000 */
.L_x_1677:
[----:B------:R-:W-:-:S03]  /*a290*/  UMOV UR4, 0xffffffff ;  /* 0xffffffff00047882 */ /* 0x000fc60000000000 */
[----:B------:R-:W-:Y:S05]  /*a2a0*/  BRA.DIV UR4, `(.L_x_1679) ;  /* 0x000001fa041c7947 */ /* 0x000fea000b800000 */
[----:B--2---:R2:W0:Y:S04]  /*a2b0*/  SHFL.IDX PT, R36, R39, 0x1, 0x1c1f ;  /* 0x003c1f0027247f89 */ /* 0x00442800000e0000 */
[----:B---3--:R2:W3:Y:S02]  /*a2c0*/  SHFL.IDX PT, R37, R38, 0x1, 0x1c1f ;  /* 0x003c1f0026257f89 */ /* 0x0084e400000e0000 */
.L_x_2031:
        /* <DEDUP_REMOVED lines=8> */
[----:B------:R-:W-:Y:S01]  /*a350*/  @!P5 IMAD.SHL.U32 R11, R170, 0x8, RZ ;  /* 0x00000008aa0bd824 */ /* 0x000fe200078e00ff */
[----:B----4-:R0:W-:Y:S01]  /*a360*/  @!P4 ST.E.128 desc[UR60][R34.64], R12 ;  /* 0x0000000c2200c985 */ /* 0x0101e2000c101d3c */
[----:B------:R-:W-:-:S03]  /*a370*/  ISETP.GE.AND P4, PT, R169, UR4, PT ;  /* 0x00000004a9007c0c */ /* 0x000fc6000bf86270 */
[----:B------:R-:W3:Y:S01]  /*a380*/  @!P5 LDS.128 R12, [R32+0x2000] ;  /* 0x00200000200cd984 */ /* 0x000ee20000000c00 */
[----:B0-----:R-:W-:Y:S01]  /*a390*/  @!P5 MOV R34, R37 ;  /* 0x000000250022d202 */ /* 0x001fe20000000f00 */
[----:B------:R-:W-:-:S04]  /*a3a0*/  @!P5 IMAD.MOV.U32 R35, RZ, RZ, R36 ;  /* 0x000000ffff23d224 */ /* 0x000fc800078e0024 */
[----:B------:R-:W-:-:S04]  /*a3b0*/  @!P5 IMAD.WIDE R34, R11, 0x2, R34 ;  /* 0x000000020b22d825 */ /* 0x000fc800078e0222 */
[----:B------:R-:W-:Y:S01]  /*a3c0*/  @!P4 IMAD.SHL.U32 R11, R171, 0x8, RZ ;  /* 0x00000008ab0bc824 */ /* 0x000fe200078e00ff */
[----:B---3--:R0:W-:Y:S01]  /*a3d0*/  @!P5 ST.E.128 desc[UR60][R34.64], R12 ;  /* 0x0000000c2200d985 */ /* 0x0081e2000c101d3c */
[----:B------:R-:W-:-:S03]  /*a3e0*/  ISETP.GE.AND P5, PT, R23, UR4, PT ;  /* 0x0000000417007c0c */ /* 0x000fc6000bfa6270 */
[----:B------:R-:W3:Y:S01]  /*a3f0*/  @!P4 LDS.128 R12, [R33+0x5000] ;  /* 0x00500000210cc984 */ /* 0x000ee20000000c00 */
[----:B0-----:R-:W-:Y:S01]  /*a400*/  @!P4 MOV R35, R36 ;  /* 0x000000240023c202 */ /* 0x001fe20000000f00 */
[----:B------:R-:W-:-:S04]  /*a410*/  @!P4 IMAD.MOV.U32 R34, RZ, RZ, R37 ;  /* 0x000000ffff22c224 */ /* 0x000fc800078e0025 */
        /* <DEDUP_REMOVED lines=16> */
.L_x_1619:
[----:B------:R-:W-:Y:S05]  /*a520*/  BSYNC B0 ;  /* 0x0000000000007941 */ /* 0x000fea0003800000 */
.L_x_1583:
        /* <DEDUP_REMOVED lines=12> */
[----:B------:R-:W-:-:S05]  /*a5f0*/  @!P4 VIADD R11, R86, 0x2a8a0 ;  /* 0x0002a8a0560bc836 */ /* 0x000fca0000000000 */
[----:B------:R-:W-:-:S04]  /*a600*/  @!P4 PRMT R11, RZ, 0x654, R11 ;  /* 0x00000654ff0bc816 */ /* 0x000fc8000000000b */
[----:B------:R0:W-:Y:S01]  /*a610*/  @!P4 SYNCS.ARRIVE.TRANS64.RED.A1T0 RZ, [R11+URZ], RZ ;  /* 0x000000ff0bffc9a7 */ /* 0x0001e2000810043f */
[----:B------:R-:W-:Y:S05]  /*a620*/  @!P0 BRA `(.L_x_1681) ;  /* 0x0000000000048947 */ /* 0x000fea0003800000 */
[----:B------:R-:W-:Y:S01]  /*a630*/  BPT.TRAP 0x1 ;  /* 0x000000040000795c */ /* 0x000fe20000300000 */
.L_x_1681:
[----:B------:R-:W-:Y:S05]  /*a640*/  BSYNC B0 ;  /* 0x0000000000007941 */ /* 0x000fea0003800000 */
.L_x_1680:
[----:B------:R-:W3:Y:S01]  /*a650*/  SYNCS.PHASECHK.TRANS64.TRYWAIT P0, [R86+URZ+0x2a8b0], R87 ;  /* 0x02a8b057560075a7 */ /* 0x000ee2000800017f */
[----:B------:R-:W-:Y:S04]  /*a660*/  BSSY B0, `(.L_x_1682) ;  /* 0x0000002000007945 */ /* 0x000fe80003800000 */
[----:B---3--:R-:W-:Y:S05]  /*a670*/  @!P0 BRA `(.L_x_1683) ;  /* 0x000001f400748947 */ /* 0x008fea0003800000 */
.L_x_2032:
[----:B------:R-:W-:Y:S05]  /*a680*/  BSYNC B0 ;  /* 0x0000000000007941 */ /* 0x000fea0003800000 */
.L_x_1682:
[----:B------:R-:W-:Y:S01]  /*a690*/  ULDC.64 UR4, c[0x0][0x328] ;  /* 0x0000ca0000047ab9 */ /* 0x000fe20000000a00 */
[----:B------:R-:W-:Y:S01]  /*a6a0*/  IADD3 R85, -R174, R85, RZ ;  /* 0x00000055ae557210 */ /* 0x000fe20007ffe1ff */
[----:B--2-4-:R-:W-:Y:S01]  /*a6b0*/  IMAD R14, R31, UR4, RZ ;  /* 0x000000041f0e7c24 */ /* 0x014fe2000f8e02ff */
[----:B------:R-:W-:Y:S01]  /*a6c0*/  BSSY B0, `(.L_x_1684) ;  /* 0x000002d000007945 */ /* 0x000fe20003800000 */
[----:B------:R-:W-:Y:S01]  /*a6d0*/  IMAD.WIDE.U32 R12, R29, UR4, RZ ;  /* 0x000000041d0c7c25 */ /* 0x000fe2000f8e00ff */
[----:B------:R-:W-:-:S03]  /*a6e0*/  ISETP.GE.AND P0, PT, R85, 0x1, PT ;  /* 0x000000015500780c */ /* 0x000fc60003f06270 */
[----:B------:R-:W-:Y:S01]  /*a6f0*/  IMAD R29, R29, UR5, R14 ;  /* 0x000000051d1d7c24 */ /* 0x000fe2000f8e020e */
[----:B------:R-:W-:Y:S01]  /*a700*/  ULDC.64 UR4, c[0x0][0x338] ;  /* 0x0000ce0000047ab9 */ /* 0x000fe20000000a00 */
[----:B------:R-:W-:Y:S02]  /*a710*/  IMAD R14, R19, 0x3000, R3 ;  /* 0x00003000130e7824 */ /* 0x000fe400078e0203 */
[----:B0-----:R-:W-:Y:S02]  /*a720*/  IMAD R11, R84, UR4, RZ ;  /* 0x00000004540b7c24 */ /* 0x001fe4000f8e02ff */
[----:B------:R-:W-:Y:S02]  /*a730*/  IMAD.IADD R13, R13, 0x1, R29 ;  /* 0x000000010d0d7824 */ /* 0x000fe400078e021d */
[C---:B------:R-:W-:Y:S02]  /*a740*/  IMAD R11, R28.reuse, UR5, R11 ;  /* 0x000000051c0b7c24 */ /* 0x040fe4000f8e020b */
        /* <DEDUP_REMOVED lines=9> */
[----:B------:R-:W-:Y:S02]  /*a7e0*/  IMAD.IADD R28, R127, 0x1, R14 ;  /* 0x000000017f1c7824 */ /* 0x000fe400078e020e */
[----:B------:R-:W-:Y:S01]  /*a7f0*/  IMAD R34, R14, 0x2, R119 ;  /* 0x000000020e227824 */ /* 0x000fe200078e0277 */
[----:B------:R-:W-:Y:S02]  /*a800*/  LEA.HI.X R11, R12, UR5, R11, 0x1, P5 ;  /* 0x000000050c0b7c11 */ /* 0x000fe4000a8f0c0b */
[----:B------:R-:W-:Y:S02]  /*a810*/  LEA R35, R28, R119, 0x1 ;  /* 0x000000771c237211 */ /* 0x000fe400078e08ff */
        /* <DEDUP_REMOVED lines=8> */
[----:B------:R-:W-:Y:S01]  /*a8a0*/  @P0 IMAD.SHL.U32 R37, R170, 0x8, RZ ;  /* 0x00000008aa250824 */ /* 0x000fe200078e00ff */
[----:B-----5:R2:W-:Y:S01]  /*a8b0*/  @P5 ST.E.128 desc[UR60][R32.64], R12 ;  /* 0x0000000c20005985 */ /* 0x0205e2000c101d3c */
[----:B------:R-:W-:-:S03]  /*a8c0*/  ISETP.NE.AND P5, PT, R10, RZ, PT ;  /* 0x000000ff0a00720c */ /* 0x000fc60003fa5270 */
[----:B------:R-:W4:Y:S01]  /*a8d0*/  @P0 LDS.128 R12, [R35] ;  /* 0x00000000230c0984 */ /* 0x000f220000000c00 */
[----:B--2---:R-:W-:-:S09]  /*a8e0*/  @P0 IMAD.WIDE R32, R37, 0x2, R28 ;  /* 0x0000000225200825 */ /* 0x004fd200078e021c */
[----:B------:R-:W-:Y:S01]  /*a8f0*/  @P5 IMAD.SHL.U32 R37, R171, 0x8, RZ ;  /* 0x00000008ab255824 */ /* 0x000fe200078e00ff */
[----:B----4-:R2:W-:Y:S01]  /*a900*/  @P0 ST.E.128 desc[UR60][R32.64], R12 ;  /* 0x0000000c20000985 */ /* 0x0105e2000c101d3c */
[----:B------:R-:W-:-:S03]  /*a910*/  ISETP.NE.AND P0, PT, R20, RZ, PT ;  /* 0x000000ff1400720c */ /* 0x000fc60003f05270 */
[----:B------:R-:W4:Y:S01]  /*a920*/  @P5 LDS.128 R12, [R34+0x3000] ;  /* 0x00300000220c5984 */ /* 0x000f220000000c00 */
[----:B--2---:R-:W-:-:S05]  /*a930*/  @P5 IMAD.WIDE R32, R37, 0x2, R28 ;  /* 0x0000000225205825 */ /* 0x004fca00078e021c */
[----:B----4-:R-:W-:Y:S04]  /*a940*/  @P5 ST.E.128 desc[UR60][R32.64], R12 ;  /* 0x0000000c20005985 */ /* 0x010fe8000c101d3c */
[C---:B------:R-:W-:Y:S01]  /*a950*/  @P0 LEA R28, P5, R23.reuse, R28, 0x1 ;  /* 0x0000001c171c0211 */ /* 0x040fe200078a08ff */
[----:B------:R-:W2:Y:S03]  /*a960*/  @P0 LDS.128 R12, [R35+0x3000] ;  /* 0x00300000230c0984 */ /* 0x000ea60000000c00 */
[----:B------:R-:W-:-:S05]  /*a970*/  @P0 LEA.HI.X R29, R23, R29, R173, 0x1, P5 ;  /* 0x0000001d171d0211 */ /* 0x000fca00028f0cad */
[----:B--2---:R2:W-:Y:S04]  /*a980*/  @P0 ST.E.128 desc[UR60][R28.64], R12 ;  /* 0x0000000c1c000985 */ /* 0x0045e8000c101d3c */
.L_x_1685:
[----:B------:R-:W-:Y:S05]  /*a990*/  BSYNC B0 ;  /* 0x0000000000007941 */ /* 0x000fea0003800000 */
.L_x_1684:
[----:B------:R-:W-:Y:S01]  /*a9a0*/  ISETP.GE.AND P0, PT, R85, 0x41, PT ;  /* 0x000000415500780c */ /* 0x000fe20003f06270 */
[----:B--2-4-:R2:W4:Y:S01]  /*a9b0*/  SHFL.IDX PT, R29, R11, 0x1, 0x1c1f ;  /* 0x003c1f000b1d7f89 */ /* 0x01452200000e0000 */
[----:B------:R-:W-:Y:S03]  /*a9c0*/  BSSY B0, `(.L_x_1686) ;  /* 0x0000017000007945 */ /* 0x000fe60003800000 */
[----:B------:R2:W0:Y:S08]  /*a9d0*/  SHFL.IDX PT, R28, R31, 0x1, 0x1c1f ;  /* 0x003c1f001f1c7f89 */ /* 0x00043000000e0000 */
[----:B--2---:R-:W-:Y:S05]  /*a9e0*/  @!P0 BRA `(.L_x_1687) ;  /* 0x0000000000508947 */ /* 0x004fea0003800000 */
[----:B------:R-:W-:-:S13]  /*a9f0*/  ISETP.NE.AND P5, PT, R4, RZ, PT ;  /* 0x000000ff0400720c */ /* 0x000fda0003fa5270 */
[----:B------:R-:W2:Y:S01]  /*aa00*/  @P5 LDS.128 R12, [R34+0x2000] ;  /* 0x00200000220c5984 */ /* 0x000ea20000000c00 */
[----:B0-----:R-:W-:-:S04]  /*aa10*/  @P5 LEA R32, P0, R16, R28, 0x1 ;  /* 0x0000001c10205211 */ /* 0x001fc800078008ff */
[----:B----4-:R-:W-:Y:S02]  /*aa20*/  @P5 LEA.HI.X R33, R16, R29, R17, 0x1, P0 ;  /* 0x0000001d10215211 */ /* 0x010fe400000f0c11 */
[----:B------:R-:W-:-:S13]  /*aa30*/  ISETP.NE.AND P0, PT, R9, RZ, PT ;  /* 0x000000ff0900720c */ /* 0x000fda0003f05270 */
[----:B------:R-:W-:Y:S01]  /*aa40*/  @P0 IMAD.SHL.U32 R11, R170, 0x8, RZ ;  /* 0x00000008aa0b0824 */ /* 0x000fe200078e00ff */
[----:B--2---:R0:W-:Y:S01]  /*aa50*/  @P5 ST.E.128 desc[UR60][R32.64], R12 ;  /* 0x0000000c20005985 */ /* 0x0041e2000c101d3c */
[----:B------:R-:W-:-:S03]  /*aa60*/  ISETP.NE.AND P5, PT, R10, RZ, PT ;  /* 0x000000ff0a00720c */ /* 0x000fc60003fa5270 */
[----:B------:R-:W2:Y:S01]  /*aa70*/  @P0 LDS.128 R12, [R35+0x2000] ;  /* 0x00200000230c0984 */ /* 0x000ea20000000c00 */
[----:B0-----:R-:W-:-:S09]  /*aa80*/  @P0 IMAD.WIDE R32, R11, 0x2, R28 ;  /* 0x000000020b200825 */ /* 0x001fd200078e021c */
[----:B------:R-:W-:Y:S01]  /*aa90*/  @P5 SHF.L.U32 R11, R171, 0x3, RZ ;  /* 0x00000003ab0b5819 */ /* 0x000fe200000006ff */
[----:B--2---:R0:W-:Y:S01]  /*aaa0*/  @P0 ST.E.128 desc[UR60][R32.64], R12 ;  /* 0x0000000c20000985 */ /* 0x0041e2000c101d3c */
[----:B------:R-:W-:-:S03]  /*aab0*/  ISETP.NE.AND P0, PT, R20, RZ, PT ;  /* 0x000000ff1400720c */ /* 0x000fc60003f05270 */
[----:B------:R-:W2:Y:S01]  /*aac0*/  @P5 LDS.128 R12, [R34+0x5000] ;  /* 0x00500000220c5984 */ /* 0x000ea20000000c00 */
[----:B0-----:R-:W-:-:S05]  /*aad0*/  @P5 IMAD.WIDE R32, R11, 0x2, R28 ;  /* 0x000000020b205825 */ /* 0x001fca00078e021c */
[----:B--2---:R-:W-:Y:S04]  /*aae0*/  @P5 ST.E.128 desc[UR60][R32.64], R12 ;  /* 0x0000000c20005985 */ /* 0x004fe8000c101d3c */
[C---:B------:R-:W-:Y:S01]  /*aaf0*/  @P0 LEA R28, P5, R23.reuse, R28, 0x1 ;  /* 0x0000001c171c0211 */ /* 0x040fe200078a08ff */
[----:B------:R-:W0:Y:S03]  /*ab00*/  @P0 LDS.128 R12, [R35+0x5000] ;  /* 0x00500000230c0984 */ /* 0x000e260000000c00 */
[----:B------:R-:W-:-:S05]  /*ab10*/  @P0 LEA.HI.X R29, R23, R29, R173, 0x1, P5 ;  /* 0x0000001d171d0211 */ /* 0x000fca00028f0cad */
[----:B0-----:R2:W-:Y:S04]  /*ab20*/  @P0 ST.E.128 desc[UR60][R28.64], R12 ;  /* 0x0000000c1c000985 */ /* 0x0015e8000c101d3c */
.L_x_1687:
[----:B------:R-:W-:Y:S05]  /*ab30*/  BSYNC B0 ;  /* 0x0000000000007941 */ /* 0x000fea0003800000 */
.L_x_1686:
[----:B------:R-:W-:Y:S01]  /*ab40*/  @!PT LDS RZ, [RZ] ;  /* 0x00000000fffff984 */ /* 0x000fe20000000800 */
[----:B------:R-:W-:Y:S01]  /*ab50*/  @!PT LDS RZ, [RZ] ;  /* 0x00000000fffff984 */ /* 0x000fe20000000800 */
[----:B------:R-:W-:Y:S01]  /*ab60*/  @!PT LDS RZ, [RZ] ;  /* 0x00000000fffff984 */ /* 0x000fe20000000800 */
[----:B------:R-:W-:Y:S01]  /*ab70*/  @!PT LDS RZ, [RZ] ;  /* 0x00000000fffff984 */ /* 0x000fe20000000800 */
[----:B------:R5:W-:Y:S06]  /*ab80*/  MEMBAR.ALL.CTA ;  /* 0x0000000000007992 */ /* 0x000bec0000008000 */
[----:B-----5:R-:W5:Y:S01]  /*ab90*/  FENCE.VIEW.ASYNC.S ;  /* 0x00000000000073c6 */ /* 0x020f620000000000 */
[----:B-1-3--:R-:W-:Y:S01]  /*aba0*/  @!P4 VIADD R86, R86, 0x2a8c0 ;  /* 0x0002a8c05656c836 */ /* 0x00afe20000000000 */
[----:B-----5:R1:W-:Y:S01]  /*abb0*/  BAR.SYNC.DEFER_BLOCKING R144, 0x80 ;  /* 0x000200900000751d */ /* 0x0203e20000010000 */
[----:B------:R-:W-:Y:S01]  /*abc0*/  ISETP.NE.AND P5, PT, R123, RZ, PT ;  /* 0x000000ff7b00720c */ /* 0x000fe20003fa5270 */
[----:B------:R-:W-:-:S02]  /*abd0*/  VIADD R19, R19, 0x1 ;  /* 0x0000000113137836 */ /* 0x000fc40000000000 */
[----:B------:R-:W-:Y:S02]  /*abe0*/  @!P4 PRMT R86, RZ, 0x654, R86 ;  /* 0x00000654ff56c816 */ /* 0x000fe40000000056 */
[----:B------:R-:W-:Y:S02]  /*abf0*/  PLOP3.LUT P0, PT, PT, PT, PT, 0x8, 0x0 ;  /* 0x000000000000781c */ /* 0x000fe40003f0e170 */
[----:B------:R1:W-:Y:S01]  /*ac00*/  @!P4 SYNCS.ARRIVE.TRANS64.RED.A1T0 RZ, [R86+URZ], RZ ;  /* 0x000000ff56ffc9a7 */ /* 0x0003e2000810043f */
[----:B------:R-:W-:-:S04]  /*ac10*/  ISETP.NE.AND P4, PT, R19, 0x2, PT ;  /* 0x000000021300780c */ /* 0x000fc80003f85270 */
[----:B--2---:R-:W-:Y:S02]  /*ac20*/  SEL R12, RZ, 0x1, P4 ;  /* 0x00000001ff0c7807 */ /* 0x004fe40002000000 */
[----:B------:R-:W-:Y:S02]  /*ac30*/  SEL R19, R19, RZ, P4 ;  /* 0x000000ff13137207 */ /* 0x000fe40002000000 */
[----:B------:R-:W-:Y:S01]  /*ac40*/  LOP3.LUT R175, R175, R12, RZ, 0x3c, !PT ;  /* 0x0000000cafaf7212 */ /* 0x000fe200078e3cff */
[----:B-1----:R-:W-:Y:S06]  /*ac50*/  @P5 BRA `(.L_x_1688) ;  /* 0xffffff7c00345947 */ /* 0x002fec000383ffff */
.L_x_1578:
[----:B------:R-:W1:Y:S01]  /*ac60*/  LDC R0, c[0x0][0x448] ;  /* 0x00011200ff007b82 */ /* 0x000e620000000800 */
[----:B------:R-:W-:Y:S01]  /*ac70*/  IADD3 R5, R167, 0x1, -R166 ;  /* 0x00000001a7057810 */ /* 0x000fe20007ffe8a6 */
[----:B------:R-:W-:Y:S06]  /*ac80*/  BSSY B0, `(.L_x_1689) ;  /* 0x000000d000007945 */ /* 0x000fec0003800000 */
[----:B------:R-:W2:Y:S01]  /*ac90*/  LDC.64 R6, c[0x0][0x9e0] ;  /* 0x00027800ff067b82 */ /* 0x000ea20000000a00 */
[----:B-1----:R-:W-:Y:S01]  /*aca0*/  ISETP.NE.AND P1, PT, R0, 0x1, PT ;  /* 0x000000010000780c */ /* 0x002fe20003f25270 */
[----:B------:R-:W-:Y:S01]  /*acb0*/  VIADD R0, R187, 0x7f ;  /* 0x0000007fbb007836 */ /* 0x000fe20000000000 */
[----:B--2---:R-:W-:-:S11]  /*acc0*/  ISETP.GE.AND P2, PT, R7, 0x1, PT ;  /* 0x000000010700780c */ /* 0x004fd60003f46270 */
[----:B------:R-:W1:Y:S08]  /*acd0*/  @P1 LDC R3, c[0x0][0x44c] ;  /* 0x00011300ff031b82 */ /* 0x000e700000000800 */
[----:B------:R-:W2:Y:S01]  /*ace0*/  @P1 LDC R2, c[0x0][0x450] ;  /* 0x00011400ff021b82 */ /* 0x000ea20000000800 */
[----:B-1----:R-:W-:-:S05]  /*acf0*/  @P1 IMAD.HI.U32 R3, R0, R3, RZ ;  /* 0x0000000300031227 */ /* 0x002fca00078e00ff */
[----:B--2---:R-:W-:-:S04]  /*ad00*/  @P1 SHF.R.U32.HI R0, RZ, R2, R3 ;  /* 0x00000002ff001219 */ /* 0x004fc80000011603 */
[----:B------:R-:W-:Y:S01]  /*ad10*/  IADD3 R3, R5, R0, RZ ;  /* 0x0000000005037210 */ /* 0x000fe20007ffe0ff */
[----:B------:R-:W-:Y:S06]  /*ad20*/  @P0 BRA `(.L_x_1690) ;  /* 0x0000000000080947 */ /* 0x000fec0003800000 */
[----:B------:R-:W1:Y:S02]  /*ad30*/  FENCE.VIEW.ASYNC.G ;  /* 0x00000000000073c6 */ /* 0x000e640000000100 */
[----:B-1----:R-:W-:Y:S06]  /*ad40*/  BAR.ARV 0xc, 0x180 ;  /* 0x0306000000007b1d */ /* 0x002fec0000002000 */
.L_x_1690:
[----:B------:R-:W-:Y:S05]  /*ad50*/  BSYNC B0 ;  /* 0x0000000000007941 */ /* 0x000fea0003800000 */
.L_x_1689:
[----:B------:R-:W-:Y:S01]  /*ad60*/  IMAD.IADD R0, R3, 0x1, R6 ;  /* 0x0000000103007824 */ /* 0x000fe200078e0206 */
[----:B------:R-:W-:Y:S06]  /*ad70*/  @!P2 BRA `(.L_x_1691) ;  /* 0x000000000048a947 */ /* 0x000fec0003800000 */
[C---:B------:R-:W-:Y:S01]  /*ad80*/  ISETP.GT.AND P0, PT, R3.reuse, RZ, PT ;  /* 0x000000ff0300720c */ /* 0x040fe20003f04270 */
[----:B------:R-:W-:Y:S01]  /*ad90*/  BSSY B0, `(.L_x_1692) ;  /* 0x000000e000007945 */ /* 0x000fe20003800000 */
[----:B------:R-:W-:-:S11]  /*ada0*/  VIADD R2, R3, 0xffffffff ;  /* 0xffffffff03027836 */ /* 0x000fd60000000000 */
[----:B------:R-:W-:Y:S05]  /*adb0*/  @P0 BRA `(.L_x_1693) ;  /* 0x00000000001c0947 */ /* 0x000fea0003800000 */
[----:B------:R-:W-:Y:S01]  /*adc0*/  ISETP.NE.AND P0, PT, R7, 0x1, PT ;  /* 0x000000010700780c */ /* 0x000fe20003f05270 */
[----:B------:R-:W-:-:S12]  /*add0*/  IMAD.MOV R3, RZ, RZ, -R3 ;  /* 0x000000ffff037224 */ /* 0x000fd800078e0a03 */
[----:B------:R-:W1:Y:S02]  /*ade0*/  @P0 LDC.64 R4, c[0x0][0x9e8] ;  /* 0x00027a00ff040b82 */ /* 0x000e640000000a00 */
[----:B-1----:R-:W-:-:S05]  /*adf0*/  @P0 IMAD.HI.U32 R2, R3, R4, RZ ;  /* 0x0000000403020227 */ /* 0x002fca00078e00ff */
[----:B------:R-:W-:-:S04]  /*ae00*/  @P0 SHF.R.U32.HI R3, RZ, R5, R2 ;  /* 0x00000005ff030219 */ /* 0x000fc80000011602 */
[----:B------:R-:W-:Y:S01]  /*ae10*/  LOP3.LUT R2, RZ, R3, RZ, 0x33, !PT ;  /* 0x00000003ff027212 */ /* 0x000fe200078e33ff */
[----:B------:R-:W-:Y:S06]  /*ae20*/  BRA `(.L_x_1694) ;  /* 0x0000000000107947 */ /* 0x000fec0003800000 */
.L_x_1693:
[----:B------:R-:W-:-:S13]  /*ae30*/  ISETP.NE.AND P0, PT, R7, 0x1, PT ;  /* 0x000000010700780c */ /* 0x000fda0003f05270 */
[----:B------:R-:W1:Y:S02]  /*ae40*/  @P0 LDC.64 R4, c[0x0][0x9e8] ;  /* 0x00027a00ff040b82 */ /* 0x000e640000000a00 */
[----:B-1----:R-:W-:-:S05]  /*ae50*/  @P0 IMAD.HI.U32 R4, R2, R4, RZ ;  /* 0x0000000402040227 */ /* 0x002fca00078e00ff */
[----:B------:R-:W-:-:S07]  /*ae60*/  @P0 SHF.R.U32.HI R2, RZ, R5, R4 ;  /* 0x00000005ff020219 */ /* 0x000fce0000011604 */
.L_x_1694:
[----:B------:R-:W-:Y:S05]  /*ae70*/  BSYNC B0 ;  /* 0x0000000000007941 */ /* 0x000fea0003800000 */
.L_x_1692:
[----:B------:R-:W-:-:S05]  /*ae80*/  IMAD R3, R2, R7, R7 ;  /* 0x0000000702037224 */ /* 0x000fca00078e0207 */
[----:B------:R-:W-:-:S07]  /*ae90*/  VIMNMX R0, R0, R3, PT ;  /* 0x0000000300007248 */ /* 0x000fce0003fe0100 */
.L_x_1691:
[----:B------:R-:W1:Y:S01]  /*aea0*/  @P1 LDC R2, c[0x0][0x44c] ;  /* 0x00011300ff021b82 */ /* 0x000e620000000800 */
[----:B------:R-:W-:Y:S01]  /*aeb0*/  IADD3 R0, R0, 0x5f, RZ ;  /* 0x0000005f00007810 */ /* 0x000fe20007ffe0ff */
[----:B------:R-:W-:Y:S01]  /*aec0*/  IMAD.MOV.U32 R5, RZ, RZ, R187 ;  /* 0x000000ffff057224 */ /* 0x000fe200078e00bb */
[----:B------:R-:W-:-:S03]  /*aed0*/  ULDC UR4, c[0x0][0x9dc] ;  /* 0x0002770000047ab9 */ /* 0x000fc60000000800 */
[----:B------:R-:W-:Y:S02]  /*aee0*/  IMAD.HI R0, R0, 0x2aaaaaab, RZ ;  /* 0x2aaaaaab00007827 */ /* 0x000fe400078e02ff */
[----:B------:R-:W2:Y:S03]  /*aef0*/  @P1 LDC R9, c[0x0][0x450] ;  /* 0x00011400ff091b82 */ /* 0x000ea60000000800 */
[----:B------:R-:W-:Y:S01]  /*af00*/  SHF.R.U32.HI R3, RZ, 0x1f, R0 ;  /* 0x0000001fff037819 */ /* 0x000fe20000011600 */
[----:B-1----:R-:W-:-:S05]  /*af10*/  @P1 IMAD.HI.U32 R2, R187, R2, RZ ;  /* 0x00000002bb021227 */ /* 0x002fca00078e00ff */
[----:B--2---:R-:W-:Y:S02]  /*af20*/  @P1 SHF.R.U32.HI R5, RZ, R9, R2 ;  /* 0x00000009ff051219 */ /* 0x004fe40000011602 */
[----:B------:R-:W-:-:S03]  /*af30*/  LEA.HI.SX32 R2, R0, R3, 0x1c ;  /* 0x0000000300027211 */ /* 0x000fc600078fe2ff */
[----:B------:R-:W-:Y:S01]  /*af40*/  IMAD.IADD R0, R142, 0x1, R5 ;  /* 0x000000018e007824 */ /* 0x000fe200078e0205 */
[----:B------:R-:W-:-:S03]  /*af50*/  VIMNMX R2, R143, R2, PT ;  /* 0x000000028f027248 */ /* 0x000fc60003fe0100 */
[----:B------:R-:W-:Y:S01]  /*af60*/  VIADD R3, R0, -UR4 ;  /* 0x8000000400037c36 */ /* 0x000fe20008000000 */
[----:B------:R-:W-:Y:S06]  /*af70*/  @!P2 BRA `(.L_x_1695) ;  /* 0x000000000044a947 */ /* 0x000fec0003800000 */
        /* <DEDUP_REMOVED lines=10> */
.L_x_1697:
[----:B------:R-:W-:-:S13]  /*b020*/  ISETP.NE.AND P0, PT, R7, 0x1, PT ;  /* 0x000000010700780c */ /* 0x000fda0003f05270 */
[----:B------:R-:W1:Y:S02]  /*b030*/  @P0 LDC.64 R4, c[0x0][0x9e8] ;  /* 0x00027a00ff040b82 */ /* 0x000e640000000a00 */
[----:B-1----:R-:W-:-:S05]  /*b040*/  @P0 IMAD.HI.U32 R4, R0, R4, RZ ;  /* 0x0000000400040227 */ /* 0x002fca00078e00ff */
[----:B------:R-:W-:-:S07]  /*b050*/  @P0 SHF.R.U32.HI R0, RZ, R5, R4 ;  /* 0x00000005ff000219 */ /* 0x000fce0000011604 */
.L_x_1698:
[----:B------:R-:W-:Y:S05]  /*b060*/  BSYNC B0 ;  /* 0x0000000000007941 */ /* 0x000fea0003800000 */
.L_x_1696:
[----:B------:R-:W-:-:S05]  /*b070*/  IMAD R0, R0, R7, RZ ;  /* 0x0000000700007224 */ /* 0x000fca00078e02ff */
[----:B------:R-:W-:-:S07]  /*b080*/  VIMNMX R3, R3, R0, !PT ;  /* 0x0000000003037248 */ /* 0x000fce0007fe0100 */
.L_x_1695:
[----:B------:R-:W-:Y:S01]  /*b090*/  IMAD.HI R3, R3, 0x2aaaaaab, RZ ;  /* 0x2aaaaaab03037827 */ /* 0x000fe200078e02ff */
[----:B------:R-:W-:Y:S02]  /*b0a0*/  PLOP3.LUT P0, PT, PT, PT, PT, 0x80, 0x0 ;  /* 0x000000000000781c */ /* 0x000fe40003f0f070 */
[----:B------:R-:W-:Y:S02]  /*b0b0*/  CS2R R20, SRZ ;  /* 0x0000000000147805 */ /* 0x000fe4000001ff00 */
[----:B------:R-:W-:Y:S02]  /*b0c0*/  CS2R R86, SRZ ;  /* 0x0000000000567805 */ /* 0x000fe4000001ff00 */
[----:B------:R-:W-:Y:S02]  /*b0d0*/  CS2R R84, SRZ ;  /* 0x0000000000547805 */ /* 0x000fe4000001ff00 */
[----:B------:R-:W-:Y:S02]  /*b0e0*/  SHF.R.U32.HI R0, RZ, 0x1f, R3 ;  /* 0x0000001fff007819 */ /* 0x000fe40000011603 */
[----:B------:R-:W-:-:S02]  /*b0f0*/  CS2R R82, SRZ ;  /* 0x0000000000527805 */ /* 0x000fc4000001ff00 */
[----:B------:R-:W-:Y:S02]  /*b100*/  CS2R R80, SRZ ;  /* 0x0000000000507805 */ /* 0x000fe4000001ff00 */
[----:B------:R-:W-:Y:S02]  /*b110*/  CS2R R42, SRZ ;  /* 0x00000000002a7805 */ /* 0x000fe4000001ff00 */
[----:B------:R-:W-:Y:S02]  /*b120*/  LEA.HI.SX32 R189, R3, R0, 0x1c ;  /* 0x0000000003bd7211 */ /* 0x000fe400078fe2ff */
[----:B------:R-:W-:Y:S02]  /*b130*/  CS2R R38, SRZ ;  /* 0x0000000000267805 */ /* 0x000fe4000001ff00 */
[----:B------:R-:W-:Y:S02]  /*b140*/  MOV R0, RZ ;  /* 0x000000ff00007202 */ /* 0x000fe40000000f00 */
[----:B------:R-:W-:-:S02]  /*b150*/  CS2R R76, SRZ ;  /* 0x00000000004c7805 */ /* 0x000fc4000001ff00 */
[----:B------:R-:W-:Y:S02]  /*b160*/  VIMNMX R189, RZ, R189, !PT ;  /* 0x000000bdffbd7248 */ /* 0x000fe40007fe0100 */
[----:B------:R-:W-:Y:S02]  /*b170*/  CS2R R36, SRZ ;  /* 0x0000000000247805 */ /* 0x000fe4000001ff00 */
[----:B------:R-:W-:Y:S02]  /*b180*/  CS2R R72, SRZ ;  /* 0x0000000000487805 */ /* 0x000fe4000001ff00 */
[----:B------:R-:W-:Y:S02]  /*b190*/  CS2R R46, SRZ ;  /* 0x00000000002e7805 */ /* 0x000fe4000001ff00 */
[----:B------:R-:W-:Y:S02]  /*b1a0*/  ISETP.GT.AND P1, PT, R2, R189, PT ;  /* 0x000000bd0200720c */ /* 0x000fe40003f24270 */
        /* <DEDUP_REMOVED lines=18> */
[----:B------:R-:W-:Y:S01]  /*b2d0*/  IMAD.MOV.U32 R97, RZ, RZ, RZ ;  /* 0x000000ffff617224 */ /* 0x000fe200078e00ff */
[----:B------:R-:W-:Y:S01]  /*b2e0*/  CS2R R6, SRZ ;  /* 0x0000000000067805 */ /* 0x000fe2000001ff00 */
[----:B------:R-:W-:Y:S01]  /*b2f0*/  IMAD.MOV.U32 R26, RZ, RZ, RZ ;  /* 0x000000ffff1a7224 */ /* 0x000fe200078e00ff */
[----:B------:R-:W-:Y:S01]  /*b300*/  MOV R99, RZ ;  /* 0x000000ff00637202 */ /* 0x000fe20000000f00 */
[----:B------:R-:W-:-:S02]  /*b310*/  IMAD.MOV.U32 R32, RZ, RZ, RZ ;  /* 0x000000ffff207224 */ /* 0x000fc400078e00ff */
[----:B------:R-:W-:Y:S01]  /*b320*/  IMAD.MOV.U32 R24, RZ, RZ, RZ ;  /* 0x000000ffff187224 */ /* 0x000fe200078e00ff */
[----:B------:R-:W-:Y:S06]  /*b330*/  @!P1 BRA `(.L_x_1699) ;  /* 0x0000014c00149947 */ /* 0x000fec0003800000 */
[----:B------:R-:W2:Y:S04]  /*b340*/  LDL R4, [R1+0x34] ;  /* 0x0000340001047983 */ /* 0x000ea80000100800 */
[----:B------:R-:W1:Y:S02]  /*b350*/  SHFL.IDX PT, R0, R220, RZ, 0x1f ;  /* 0x00001fffdc007589 */ /* 0x000e6400000e0000 */
[----:B-1----:R-:W-:-:S04]  /*b360*/  LEA.HI R3, R0, R0, RZ, 0x1 ;  /* 0x0000000000037211 */ /* 0x002fc800078f08ff */
[----:B------:R-:W-:-:S05]  /*b370*/  LOP3.LUT R3, R3, 0x1e, RZ, 0xc0, !PT ;  /* 0x0000001e03037812 */ /* 0x000fca00078ec0ff */
[----:B------:R-:W-:Y:S01]  /*b380*/  IMAD.IADD R3, R0, 0x1, -R3 ;  /* 0x0000000100037824 */ /* 0x000fe200078e0a03 */
        /* <DEDUP_REMOVED lines=11> */
[----:B------:R1:W2:Y:S01]  /*b440*/  LDC.64 R14, c[0x4][R0] ;  /* 0x01000000000e7b82 */ /* 0x0002a20000000a00 */
[----:B------:R-:W-:Y:S01]  /*b450*/  MOV R5, UR5 ;  /* 0x0000000500057c02 */ /* 0x000fe20008000f00 */
[----:B------:R-:W-:Y:S01]  /*b460*/  ULDC.64 UR4, c[0x4][0x38] ;  /* 0x01000e0000047ab9 */ /* 0x000fe20000000a00 */
[----:B------:R-:W-:Y:S01]  /*b470*/  IMAD.U32 R6, RZ, RZ, UR6 ;  /* 0x00000006ff067e24 */ /* 0x000fe2000f8e00ff */
[----:B0-----:R-:W-:Y:S01]  /*b480*/  MOV R11, UR5 ;  /* 0x00000005000b7c02 */ /* 0x001fe20008000f00 */
[----:B------:R-:W-:Y:S02]  /*b490*/  IMAD.U32 R7, RZ, RZ, UR7 ;  /* 0x00000007ff077e24 */ /* 0x000fe4000f8e00ff */
[----:B------:R-:W-:-:S02]  /*b4a0*/  IMAD.U32 R10, RZ, RZ, UR4 ;  /* 0x00000004ff0a7e24 */ /* 0x000fc4000f8e00ff */
[----:B------:R-:W-:Y:S02]  /*b4b0*/  IMAD.MOV.U32 R8, RZ, RZ, 0x70 ;  /* 0x00000070ff087424 */ /* 0x000fe400078e00ff */
[----:B------:R-:W-:Y:S02]  /*b4c0*/  IMAD.MOV.U32 R12, RZ, RZ, 0x1 ;  /* 0x00000001ff0c7424 */ /* 0x000fe400078e00ff */
[----:B-1----:R-:W-:-:S07]  /*b4d0*/  IMAD.MOV.U32 R13, RZ, RZ, RZ ;  /* 0x000000ffff0d7224 */ /* 0x002fce00078e00ff */
[----:B------:R-:W-:-:S07]  /*b4e0*/  LEPC R20, `(.L_x_1700) ;  /* 0x000000001014794e */ /* 0x000fce0000000000 */
[----:B--2-45:R-:W-:Y:S05]  /*b4f0*/  CALL.ABS.NOINC R14 ;  /* 0x000000000e007343 */ /* 0x034fea0003c00000 */
.L_x_1700:
[----:B------:R-:W-:Y:S02]  /*b500*/  ULDC UR4, c[0x0][0x3f4] ;  /* 0x0000fd0000047ab9 */ /* 0x000fe40000000800 */
[----:B------:R-:W-:-:S13]  /*b510*/  ISETP.LT.AND P0, PT, RZ, UR4, PT ;  /* 0x00000004ff007c0c */ /* 0x000fda000bf01270 */
[----:B------:R-:W-:Y:S05]  /*b520*/  @P0 BRA `(.L_x_1701) ;  /* 0x00000000003c0947 */ /* 0x000fea0003800000 */
[----:B------:R-:W-:-:S04]  /*b530*/  LEA.HI R0, R198, R198, RZ, 0x1 ;  /* 0x000000c6c6007211 */ /* 0x000fc800078f08ff */
[----:B------:R-:W-:-:S04]  /*b540*/  LOP3.LUT R3, R0, 0xfffffffe, RZ, 0xc0, !PT ;  /* 0xfffffffe00037812 */ /* 0x000fc800078ec0ff */
[----:B------:R-:W-:-:S04]  /*b550*/  IADD3 R3, R198, -R3, RZ ;  /* 0x80000003c6037210 */ /* 0x000fc80007ffe0ff */
[----:B------:R-:W-:-:S04]  /*b560*/  SHF.L.U32 R3, R3, 0x1f, RZ ;  /* 0x0000001f03037819 */ /* 0x000fc800000006ff */
[----:B------:R1:W2:Y:S03]  /*b570*/  SYNCS.PHASECHK.TRANS64.TRYWAIT P0, [R18+URZ+0x2a800], R3 ;  /* 0x02a80003120075a7 */ /* 0x0002a6000800017f */
[----:B--2---:R-:W-:Y:S05]  /*b580*/  @!P0 NANOSLEEP.SYNCS 0x989680 ;  /* 0x009896800000895d */ /* 0x004fea0003900000 */
[----:B------:R-:W2:Y:S01]  /*b590*/  @!P0 SYNCS.PHASECHK.TRANS64 P0, [R18+URZ+0x2a800], R3 ;  /* 0x02a80003120085a7 */ /* 0x000ea2000800007f */
[----:B------:R-:W-:Y:S04]  /*b5a0*/  BSSY B0, `(.L_x_1702) ;  /* 0x0000006000007945 */ /* 0x000fe80003800000 */
[----:B--2---:R-:W-:Y:S05]  /*b5b0*/  @P0 BRA `(.L_x_1703) ;  /* 0x0000000000100947 */ /* 0x004fea0003800000 */
.L_x_1704:
[----:B--2---:R2:W3:Y:S02]  /*b5c0*/  SYNCS.PHASECHK.TRANS64.TRYWAIT P0, [R18+URZ+0x2a800], R3 ;  /* 0x02a80003120075a7 */ /* 0x0044e4000800017f */
[----:B---3--:R-:W-:Y:S05]  /*b5d0*/  @!P0 NANOSLEEP.SYNCS 0x989680 ;  /* 0x009896800000895d */ /* 0x008fea0003900000 */
[----:B------:R-:W3:Y:S02]  /*b5e0*/  @!P0 SYNCS.PHASECHK.TRANS64 P0, [R18+URZ+0x2a800], R3 ;  /* 0x02a80003120085a7 */ /* 0x000ee4000800007f */
[----:B---3--:R-:W-:Y:S05]  /*b5f0*/  @!P0 BRA `(.L_x_1704) ;  /* 0xfffffffc00f08947 */ /* 0x008fea000383ffff */
.L_x_1703:
[----:B------:R-:W-:Y:S05]  /*b600*/  BSYNC B0 ;  /* 0x0000000000007941 */ /* 0x000fea0003800000 */
.L_x_1702:
[----:B------:R-:W-:Y:S05]  /*b610*/  BRA `(.L_x_1705) ;  /* 0x0000006c001c7947 */ /* 0x000fea0003800000 */
.L_x_1701:
[----:B------:R-:W2:Y:S01]  /*b620*/  LDL R0, [R1+0x34] ;  /* 0x0000340001007983 */ /* 0x000ea20000100800 */
[----:B------:R-:W-:Y:S02]  /*b630*/  ULDC.64 UR6, c[0x0][0x408] ;  /* 0x0001020000067ab9 */ /* 0x000fe40000000a00 */
[----:B-----5:R-:W-:Y:S01]  /*b640*/  IMAD.WIDE.U32 R24, R141, UR6, RZ ;  /* 0x000000068d187c25 */ /* 0x020fe2000f8e00ff */
[----:B--2---:R-:W-:Y:S02]  /*b650*/  R2UR UR4, R0 ;  /* 0x00000000000472ca */ /* 0x004fe400000e0000 */
[----:B------:R-:W-:-:S11]  /*b660*/  SHF.R.S32.HI R0, RZ, 0x1f, R141 ;  /* 0x0000001fff007819 */ /* 0x000fd6000001148d */
[----:B------:R-:W-:-:S03]  /*b670*/  ULOP3.LUT UP0, URZ, UR4, 0x3ff, URZ, 0xc0, !UPT ;  /* 0x000003ff043f7892 */ /* 0x000fc6000f80c03f */
[----:B------:R-:W-:Y:S02]  /*b680*/  ULDC.64 UR4, c[0x0][0x3f8] ;  /* 0x0000fe0000047ab9 */ /* 0x000fe40000000a00 */
[C---:B------:R-:W-:Y:S01]  /*b690*/  IMAD R4, R0.reuse, UR4, RZ ;  /* 0x0000000400047c24 */ /* 0x040fe2000f8e02ff */
[----:B------:R-:W-:Y:S01]  /*b6a0*/  PLOP3.LUT P0, PT, PT, PT, UP0, 0x80, 0x0 ;  /* 0x000000000000781c */ /* 0x000fe20003f0f008 */
[----:B------:R-:W-:Y:S02]  /*b6b0*/  IMAD R0, R0, UR6, RZ ;  /* 0x0000000600007c24 */ /* 0x000fe4000f8e02ff */
[----:B------:R-:W-:-:S04]  /*b6c0*/  IMAD.WIDE.U32 R26, R141, UR4, RZ ;  /* 0x000000048d1a7c25 */ /* 0x000fc8000f8e00ff */
[C---:B----4-:R-:W-:Y:S02]  /*b6d0*/  IMAD R29, R141.reuse, UR5, R4 ;  /* 0x000000058d1d7c24 */ /* 0x050fe4000f8e0204 */
[----:B0-----:R-:W-:Y:S02]  /*b6e0*/  IMAD R31, R141, UR7, R0 ;  /* 0x000000078d1f7c24 */ /* 0x001fe4000f8e0200 */
[----:B------:R-:W-:Y:S02]  /*b6f0*/  IMAD.IADD R29, R29, 0x1, R27 ;  /* 0x000000011d1d7824 */ /* 0x000fe400078e021b */
[----:B------:R-:W-:Y:S01]  /*b700*/  IMAD.IADD R31, R31, 0x1, R25 ;  /* 0x000000011f1f7824 */ /* 0x000fe200078e0219 */
[----:B------:R-:W-:Y:S06]  /*b710*/  @!P0 BRA `(.L_x_1706) ;  /* 0x0000000000408947 */ /* 0x000fec0003800000 */
        /* <DEDUP_REMOVED lines=16> */
.L_x_1706:
[----:B------:R-:W-:Y:S01]  /*b820*/  ULDC.U8 UR4, c[0x0][0x410] ;  /* 0x0001040000047ab9 */ /* 0x000fe20000000000 */
[----:B------:R-:W-:Y:S01]  /*b830*/  BSSY B0, `(.L_x_1707) ;  /* 0x000069d000007945 */ /* 0x000fe20003800000 */
[----:B------:R-:W-:Y:S02]  /*b840*/  ISETP.NE.AND P0, PT, RZ, UR4, PT ;  /* 0x00000004ff007c0c */ /* 0x000fe4000bf05270 */
[----:B------:R-:W-:-:S11]  /*b850*/  IADD3 R10, R174, R187, RZ ;  /* 0x000000bbae0a7210 */ /* 0x000fd60007ffe0ff */
[----:B------:R-:W-:Y:S05]  /*b860*/  @!P0 BRA `(.L_x_1708) ;  /* 0x0000003400648947 */ /* 0x000fea0003800000 */
[----:B------:R-:W0:Y:S01]  /*b870*/  LDC R63, c[0x0][0x448] ;  /* 0x00011200ff3f7b82 */ /* 0x000e220000000800 */
[----:B------:R-:W-:Y:S01]  /*b880*/  IMAD R3, R199, 0x40, R10 ;  /* 0x00000040c7037824 */ /* 0x000fe200078e020a */
[----:B------:R-:W-:Y:S01]  /*b890*/  ULDC.64 UR4, c[0x0][0x3f8] ;  /* 0x0000fe0000047ab9 */ /* 0x000fe20000000a00 */
[----:B------:R-:W-:Y:S01]  /*b8a0*/  ULDC.64 UR6, c[0x0][0x408] ;  /* 0x0001020000067ab9 */ /* 0x000fe20000000a00 */
[----:B------:R-:W-:Y:S01]  /*b8b0*/  MOV R12, R24 ;  /* 0x00000018000c7202 */ /* 0x000fe20000000f00 */
[----:B------:R-:W-:Y:S02]  /*b8c0*/  IMAD.MOV.U32 R8, RZ, RZ, R26 ;  /* 0x000000ffff087224 */ /* 0x000fe400078e001a */
[----:B------:R-:W-:Y:S02]  /*b8d0*/  IMAD.MOV.U32 R9, RZ, RZ, R29 ;  /* 0x000000ffff097224 */ /* 0x000fe400078e001d */
[----:B------:R-:W-:Y:S01]  /*b8e0*/  IMAD.MOV.U32 R13, RZ, RZ, R31 ;  /* 0x000000ffff0d7224 */ /* 0x000fe200078e001f */
[----:B0-----:R-:W-:-:S13]  /*b8f0*/  ISETP.NE.AND P0, PT, R63, 0x1, PT ;  /* 0x000000013f00780c */ /* 0x001fda0003f05270 */
[----:B------:R-:W0:Y:S08]  /*b900*/  @P0 LDC R0, c[0x0][0x44c] ;  /* 0x00011300ff000b82 */ /* 0x000e300000000800 */
[----:B------:R-:W1:Y:S01]  /*b910*/  @P0 LDC R5, c[0x0][0x450] ;  /* 0x00011400ff050b82 */ /* 0x000e620000000800 */
[----:B0-----:R-:W-:-:S05]  /*b920*/  @P0 IMAD.HI.U32 R0, R3, R0, RZ ;  /* 0x0000000003000227 */ /* 0x001fca00078e00ff */
[----:B-1----:R-:W-:-:S04]  /*b930*/  @P0 SHF.R.U32.HI R3, RZ, R5, R0 ;  /* 0x00000005ff030219 */ /* 0x002fc80000011600 */
[----:B------:R-:W-:Y:S01]  /*b940*/  SHF.R.S32.HI R0, RZ, 0x1f, R3 ;  /* 0x0000001fff007819 */ /* 0x000fe20000011403 */
[----:B------:R-:W-:-:S04]  /*b950*/  IMAD.WIDE.U32 R8, R3, UR4, R8 ;  /* 0x0000000403087c25 */ /* 0x000fc8000f8e0008 */
[C---:B------:R-:W-:Y:S02]  /*b960*/  IMAD R4, R0.reuse, UR4, RZ ;  /* 0x0000000400047c24 */ /* 0x040fe4000f8e02ff */
[----:B------:R-:W-:Y:S02]  /*b970*/  IMAD R0, R0, UR6, RZ ;  /* 0x0000000600007c24 */ /* 0x000fe4000f8e02ff */
[C---:B------:R-:W-:Y:S01]  /*b980*/  IMAD R7, R3.reuse, UR5, R4 ;  /* 0x0000000503077c24 */ /* 0x040fe2000f8e0204 */
[----:B------:R-:W-:Y:S01]  /*b990*/  ULDC.64 UR4, c[0x0][0x3e8] ;  /* 0x0000fa0000047ab9 */ /* 0x000fe20000000a00 */
[C---:B------:R-:W-:Y:S01]  /*b9a0*/  IMAD.WIDE.U32 R12, R3.reuse, UR6, R12 ;  /* 0x00000006030c7c25 */ /* 0x040fe2000f8e000c */
[----:B------:R-:W-:Y:S01]  /*b9b0*/  LEA R6, P0, R8, UR4, 0x1 ;  /* 0x0000000408067c11 */ /* 0x000fe2000f8008ff */
[----:B------:R-:W-:Y:S02]  /*b9c0*/  UMOV UR4, 0xffffffff ;  /* 0xffffffff00047882 */ /* 0x000fe40000000000 */
[----:B------:R-:W-:Y:S01]  /*b9d0*/  IMAD R3, R3, UR7, R0 ;  /* 0x0000000703037c24 */ /* 0x000fe2000f8e0200 */
[----:B------:R-:W-:Y:S01]  /*b9e0*/  ULDC.64 UR6, c[0x0][0x400] ;  /* 0x0001000000067ab9 */ /* 0x000fe20000000a00 */
[----:B------:R-:W-:Y:S01]  /*b9f0*/  IMAD.IADD R7, R9, 0x1, R7 ;  /* 0x0000000109077824 */ /* 0x000fe200078e0207 */
[----:B------:R-:W-:Y:S01]  /*ba00*/  LEA R4, P1, R12, UR6, 0x1 ;  /* 0x000000060c047c11 */ /* 0x000fe2000f8208ff */
[----:B------:R-:W-:-:S03]  /*ba10*/  IMAD.IADD R3, R13, 0x1, R3 ;  /* 0x000000010d037824 */ /* 0x000fc600078e0203 */
[----:B------:R-:W-:Y:S02]  /*ba20*/  LEA.HI.X R7, R8, UR5, R7, 0x1, P0 ;  /* 0x0000000508077c11 */ /* 0x000fe400080f0c07 */
[----:B------:R-:W-:Y:S01]  /*ba30*/  LEA.HI.X R8, R12, UR7, R3, 0x1, P1 ;  /* 0x000000070c087c11 */ /* 0x000fe200088f0c03 */
[----:B------:R-:W-:Y:S06]  /*ba40*/  BRA.DIV UR4, `(.L_x_1709) ;  /* 0x000001e204947947 */ /* 0x000fec000b800000 */
[----:B------:R0:W1:Y:S04]  /*ba50*/  SHFL.IDX PT, R3, R7, RZ, 0x1c1f ;  /* 0x001c1fff07037589 */ /* 0x00006800000e0000 */
[----:B------:R0:W2:Y:S04]  /*ba60*/  SHFL.IDX PT, R0, R6, RZ, 0x1c1f ;  /* 0x001c1fff06007589 */ /* 0x0000a800000e0000 */
[----:B------:R0:W3:Y:S04]  /*ba70*/  SHFL.IDX PT, R5, R8, RZ, 0x1c1f ;  /* 0x001c1fff08057589 */ /* 0x0000e800000e0000 */
[----:B------:R0:W4:Y:S02]  /*ba80*/  SHFL.IDX PT, R14, R4, RZ, 0x1c1f ;  /* 0x001c1fff040e7589 */ /* 0x00012400000e0000 */
.L_x_2038:
[----:B------:R-:W-:Y:S01]  /*ba90*/  IMAD R63, R166, R63, RZ ;  /* 0x0000003fa63f7224 */ /* 0x000fe200078e02ff */
[----:B------:R-:W-:Y:S01]  /*baa0*/  BSSY B1, `(.L_x_1710) ;  /* 0x0000051000017945 */ /* 0x000fe20003800000 */
[----:B------:R-:W-:Y:S02]  /*bab0*/  CS2R R60, SRZ ;  /* 0x00000000003c7805 */ /* 0x000fe4000001ff00 */
[----:B------:R-:W-:Y:S02]  /*bac0*/  CS2R R56, SRZ ;  /* 0x0000000000387805 */ /* 0x000fe4000001ff00 */
[----:B------:R-:W-:Y:S02]  /*bad0*/  CS2R R50, SRZ ;  /* 0x0000000000327805 */ /* 0x000fe4000001ff00 */
[----:B------:R-:W-:Y:S02]  /*bae0*/  ISETP.GE.AND P0, PT, R10, R63, PT ;  /* 0x0000003f0a00720c */ /* 0x000fe40003f06270 */
        /* <DEDUP_REMOVED lines=10> */
[----:B------:R-:W-:Y:S01]  /*bb90*/  ULDC UR4, c[0x0][0x3f4] ;  /* 0x0000fd0000047ab9 */ /* 0x000fe20000000800 */
[----:B------:R-:W-:Y:S02]  /*bba0*/  CS2R R58, SRZ ;  /* 0x00000000003a7805 */ /* 0x000fe4000001ff00 */
[----:B------:R-:W-:Y:S02]  /*bbb0*/  ISETP.GE.AND P3, PT, R179, UR4, PT ;  /* 0x00000004b3007c0c */ /* 0x000fe4000bf66270 */
[----:B------:R-:W-:Y:S02]  /*bbc0*/  CS2R R60, SRZ ;  /* 0x00000000003c7805 */ /* 0x000fe4000001ff00 */
[----:B------:R-:W-:Y:S02]  /*bbd0*/  ISETP.GE.AND P2, PT, R177, UR4, PT ;  /* 0x00000004b1007c0c */ /* 0x000fe4000bf46270 */
[----:B------:R-:W-:Y:S02]  /*bbe0*/  ISETP.GE.AND P1, PT, R178, UR4, PT ;  /* 0x00000004b2007c0c */ /* 0x000fe4000bf26270 */
[----:B------:R-:W-:-:S02]  /*bbf0*/  ISETP.GE.AND P0, PT, R176, UR4, PT ;  /* 0x00000004b0007c0c */ /* 0x000fc4000bf06270 */
[----:B------:R-:W-:-:S03]  /*bc00*/  ISETP.GE.AND P4, PT, R164, UR4, PT ;  /* 0x00000004a4007c0c */ /* 0x000fc6000bf86270 */
[C---:B------:R-:W-:Y:S02]  /*bc10*/  @!P3 SHF.L.U32 R31, R179.reuse, 0x1, RZ ;  /* 0x00000001b31fb819 */ /* 0x040fe400000006ff */
[----:B------:R-:W-:Y:S02]  /*bc20*/  @!P3 SHF.L.U64.HI R12, R179, 0x1, R207 ;  /* 0x00000001b30cb819 */ /* 0x000fe400000102cf */
[C---:B------:R-:W-:Y:S01]  /*bc30*/  @!P2 IMAD.SHL.U32 R33, R177.reuse, 0x2, RZ ;  /* 0x00000002b121a824 */ /* 0x040fe200078e00ff */
[-C--:B--2---:R-:W-:Y:S01]  /*bc40*/  @!P3 IADD3 R28, P6, R0, R31.reuse, RZ ;  /* 0x0000001f001cb210 */ /* 0x084fe20007fde0ff */
[----:B------:R-:W-:Y:S01]  /*bc50*/  @!P1 IMAD.SHL.U32 R35, R178, 0x2, RZ ;  /* 0x00000002b2239824 */ /* 0x000fe200078e00ff */
[----:B------:R-:W-:Y:S02]  /*bc60*/  @!P2 SHF.L.U64.HI R24, R177, 0x1, R206 ;  /* 0x00000001b118a819 */ /* 0x000fe400000102ce */
[----:B----4-:R-:W-:Y:S01]  /*bc70*/  @!P3 IADD3 R30, P5, R14, R31, RZ ;  /* 0x0000001f0e1eb210 */ /* 0x010fe20007fbe0ff */
[----:B-1----:R-:W-:Y:S01]  /*bc80*/  @!P3 IMAD.X R29, R3, 0x1, R12, P6 ;  /* 0x00000001031db824 */ /* 0x002fe200030e060c */
[----:B------:R-:W-:Y:S01]  /*bc90*/  @!P2 IADD3 R20, P6, R0, R33, RZ ;  /* 0x000000210014a210 */ /* 0x000fe20007fde0ff */
[----:B------:R-:W-:Y:S01]  /*bca0*/  @!P4 IMAD.MOV.U32 R25, RZ, RZ, R3 ;  /* 0x000000ffff19c224 */ /* 0x000fe200078e0003 */
[----:B---3--:R-:W-:-:S02]  /*bcb0*/  @!P3 IADD3.X R31, R5, R12, RZ, P5, !PT ;  /* 0x0000000c051fb210 */ /* 0x008fc40002ffe4ff */
[----:B------:R-:W-:Y:S01]  /*bcc0*/  @!P2 IADD3 R32, P5, R14, R33, RZ ;  /* 0x000000210e20a210 */ /* 0x000fe20007fbe0ff */
[--C-:B------:R-:W-:Y:S01]  /*bcd0*/  @!P2 IMAD.X R21, R3, 0x1, R24.reuse, P6 ;  /* 0x000000010315a824 */ /* 0x100fe200030e0618 */
[----:B------:R-:W-:Y:S02]  /*bce0*/  @!P1 SHF.L.U64.HI R26, R178, 0x1, R205 ;  /* 0x00000001b21a9819 */ /* 0x000fe400000102cd */
[-C--:B------:R-:W-:Y:S01]  /*bcf0*/  @!P1 IADD3 R12, P6, R0, R35.reuse, RZ ;  /* 0x00000023000c9210 */ /* 0x080fe20007fde0ff */
[----:B------:R-:W-:Y:S01]  /*bd00*/  @!P2 IMAD.X R33, R5, 0x1, R24, P5 ;  /* 0x000000010521a824 */ /* 0x000fe200028e0618 */
[----:B------:R-:W-:Y:S01]  /*bd10*/  ISETP.GE.AND P5, PT, R180, UR4, PT ;  /* 0x00000004b4007c0c */ /* 0x000fe2000bfa6270 */
[----:B------:R-:W-:Y:S01]  /*bd20*/  @!P4 IMAD.MOV.U32 R24, RZ, RZ, R0 ;  /* 0x000000ffff18c224 */ /* 0x000fe200078e0000 */
[----:B------:R-:W-:Y:S01]  /*bd30*/  @!P0 SHF.L.U32 R65, R176, 0x1, RZ ;  /* 0x00000001b0418819 */ /* 0x000fe200000006ff */
[----:B------:R-:W-:Y:S01]  /*bd40*/  @!P1 IMAD.X R13, R3, 0x1, R26, P6 ;  /* 0x00000001030d9824 */ /* 0x000fe200030e061a */
[----:B------:R-:W-:Y:S01]  /*bd50*/  @!P1 IADD3 R34, P6, R14, R35, RZ ;  /* 0x000000230e229210 */ /* 0x000fe20007fde0ff */
[----:B------:R-:W-:Y:S01]  /*bd60*/  @!P4 IMAD.WIDE R24, R164, 0x2, R24 ;  /* 0x00000002a418c825 */ /* 0x000fe200078e0218 */
[----:B------:R-:W-:-:S02]  /*bd70*/  @!P0 SHF.L.U64.HI R38, R176, 0x1, R203 ;  /* 0x00000001b0268819 */ /* 0x000fc400000102cb */
[----:B------:R-:W-:Y:S01]  /*bd80*/  @!P4 MOV R15, R5 ;  /* 0x00000005000fc202 */ /* 0x000fe20000000f00 */
[----:B------:R-:W-:Y:S01]  /*bd90*/  @!P1 IMAD.X R35, R5, 0x1, R26, P6 ;  /* 0x0000000105239824 */ /* 0x000fe200030e061a */
[----:B------:R-:W-:Y:S01]  /*bda0*/  @!P0 IADD3 R40, P6, R0, R65, RZ ;  /* 0x0000004100288210 */ /* 0x000fe20007fde0ff */
[----:B------:R1:W5:Y:S01]  /*bdb0*/  @!P4 LD.E.64 R58, desc[UR60][R24.64] ;  /* 0x0000003c183ac980 */ /* 0x000362000c101b00 */
[----:B------:R-:W-:-:S04]  /*bdc0*/  @!P4 IMAD.WIDE R26, R164, 0x2, R14 ;  /* 0x00000002a41ac825 */ /* 0x000fc800078e020e */
[----:B------:R-:W-:Y:S01]  /*bdd0*/  @!P0 IMAD.X R41, R3, 0x1, R38, P6 ;  /* 0x0000000103298824 */ /* 0x000fe200030e0626 */
[----:B------:R-:W-:Y:S01]  /*bde0*/  @!P0 IADD3 R64, P6, R14, R65, RZ ;  /* 0x000000410e408210 */ /* 0x000fe20007fde0ff */
[C---:B------:R-:W-:Y:S01]  /*bdf0*/  @!P5 IMAD.SHL.U32 R15, R180.reuse, 0x2, RZ ;  /* 0x00000002b40fd824 */ /* 0x040fe200078e00ff */
[----:B------:R1:W5:Y:S01]  /*be00*/  @!P4 LD.E.64 R60, desc[UR60][R26.64] ;  /* 0x0000003c1a3cc980 */ /* 0x000362000c101b00 */
[----:B------:R-:W-:Y:S02]  /*be10*/  @!P5 SHF.L.U64.HI R36, R180, 0x1, R202 ;  /* 0x00000001b424d819 */ /* 0x000fe400000102ca */
[----:B------:R-:W-:Y:S01]  /*be20*/  @!P0 IMAD.X R65, R5, 0x1, R38, P6 ;  /* 0x0000000105418824 */ /* 0x000fe200030e0626 */
[-C--:B------:R-:W-:Y:S02]  /*be30*/  @!P5 IADD3 R14, P6, R14, R15.reuse, RZ ;  /* 0x0000000f0e0ed210 */ /* 0x080fe40007fde0ff */
[----:B------:R-:W-:Y:S02]  /*be40*/  @!P5 IADD3 R66, P4, R0, R15, RZ ;  /* 0x0000000f0042d210 */ /* 0x000fe40007f9e0ff */
[----:B------:R-:W-:-:S02]  /*be50*/  CS2R R54, SRZ ;  /* 0x0000000000367805 */ /* 0x000fc4000001ff00 */
[----:B------:R-:W-:Y:S01]  /*be60*/  CS2R R56, SRZ ;  /* 0x0000000000387805 */ /* 0x000fe2000001ff00 */
[----:B------:R-:W-:Y:S01]  /*be70*/  @!P5 IMAD.X R15, R5, 0x1, R36, P6 ;  /* 0x00000001050fd824 */ /* 0x000fe200030e0624 */
[----:B------:R-:W-:Y:S02]  /*be80*/  @!P5 IADD3.X R67, R3, R36, RZ, P4, !PT ;  /* 0x000000240343d210 */ /* 0x000fe400027fe4ff */
        /* <DEDUP_REMOVED lines=8> */
[----:B------:R1:W5:Y:S04]  /*bf10*/  @!P3 LD.E.64 R54, desc[UR60][R28.64] ;  /* 0x0000003c1c36b980 */ /* 0x000368000c101b00 */
        /* <DEDUP_REMOVED lines=8> */
[----:B------:R1:W5:Y:S02]  /*bfa0*/  @!P5 LD.E.64 R38, desc[UR60][R14.64] ;  /* 0x0000003c0e26d980 */ /* 0x000364000c101b00 */
.L_x_1711:
[----:B------:R-:W-:Y:S05]  /*bfb0*/  BSYNC B1 ;  /* 0x0000000000017941 */ /* 0x000fea0003800000 */
.L_x_1710:
[----:B--2--5:R-:W-:Y:S01]  /*bfc0*/  IMAD.MOV.U32 R0, RZ, RZ, R60 ;  /* 0x000000ffff007224 */ /* 0x024fe200078e003c */
[----:B---3--:R-:W-:Y:S01]  /*bfd0*/  MOV R5, R56 ;  /* 0x0000003800057202 */ /* 0x008fe20000000f00 */
[----:B-1----:R-:W-:Y:S01]  /*bfe0*/  IMAD.MOV.U32 R3, RZ, RZ, R61 ;  /* 0x000000ffff037224 */ /* 0x002fe200078e003d */
[----:B------:R-:W-:Y:S01]  /*bff0*/  UMOV UR4, 0xffffffff ;  /* 0xffffffff00047882 */ /* 0x000fe20000000000 */
[----:B------:R-:W-:Y:S01]  /*c000*/  IMAD.MOV.U32 R9, RZ, RZ, R57 ;  /* 0x000000ffff097224 */ /* 0x000fe200078e0039 */
[----:B------:R-:W-:Y:S01]  /*c010*/  PRMT R88, R0, 0x7610, R88 ;  /* 0x0000761000587816 */ /* 0x000fe20000000058 */
[----:B------:R-:W-:Y:S01]  /*c020*/  IMAD.MOV.U32 R0, RZ, RZ, R50 ;  /* 0x000000ffff007224 */ /* 0x000fe200078e0032 */
[----:B------:R-:W-:Y:S01]  /*c030*/  PRMT R87, R87, 0x5410, R3 ;  /* 0x0000541057577816 */ /* 0x000fe20000000003 */
[----:B------:R-:W-:Y:S01]  /*c040*/  IMAD.MOV.U32 R3, RZ, RZ, R51 ;  /* 0x000000ffff037224 */ /* 0x000fe200078e0033 */
[----:B------:R-:W-:Y:S01]  /*c050*/  PRMT R85, R5, 0x5410, R9 ;  /* 0x0000541005557816 */ /* 0x000fe20000000009 */
[----:B------:R-:W-:Y:S01]  /*c060*/  IMAD.MOV.U32 R9, RZ, RZ, R47 ;  /* 0x000000ffff097224 */ /* 0x000fe200078e002f */
[----:B------:R-:W-:-:S02]  /*c070*/  MOV R5, R46 ;  /* 0x0000002e00057202 */ /* 0x000fc40000000f00 */
[----:B------:R-:W-:Y:S02]  /*c080*/  CS2R R30, SRZ ;  /* 0x00000000001e7805 */ /* 0x000fe4000001ff00 */
        /* <DEDUP_REMOVED lines=23> */
[----:B------:R-:W-:Y:S01]  /*c200*/  MOV R5, R36 ;  /* 0x0000002400057202 */ /* 0x000fe20000000f00 */
[----:B------:R-:W-:-:S03]  /*c210*/  IMAD.MOV.U32 R9, RZ, RZ, R37 ;  /* 0x000000ffff097224 */ /* 0x000fc600078e0025 */
[----:B------:R-:W-:Y:S02]  /*c220*/  PRMT R79, R3, 0x5410, R0 ;  /* 0x00005410034f7816 */ /* 0x000fe40000000000 */
[----:B------:R-:W-:Y:S01]  /*c230*/  PRMT R78, R5, 0x5410, R9 ;  /* 0x00005410054e7816 */ /* 0x000fe20000000009 */
[----:B------:R-:W-:Y:S06]  /*c240*/  BRA.DIV UR4, `(.L_x_1712) ;  /* 0x000001de04047947 */ /* 0x000fec000b800000 */
[----:B------:R1:W2:Y:S04]  /*c250*/  SHFL.IDX PT, R3, R7, 0x1, 0x1c1f ;  /* 0x003c1f0007037f89 */ /* 0x0002a800000e0000 */
[----:B------:R1:W3:Y:S04]  /*c260*/  SHFL.IDX PT, R0, R6, 0x1, 0x1c1f ;  /* 0x003c1f0006007f89 */ /* 0x0002e800000e0000 */
[----:B------:R1:W1:Y:S04]  /*c270*/  SHFL.IDX PT, R5, R8, 0x1, 0x1c1f ;  /* 0x003c1f0008057f89 */ /* 0x00026800000e0000 */
[----:B0-----:R-:W0:Y:S02]  /*c280*/  SHFL.IDX PT, R4, R4, 0x1, 0x1c1f ;  /* 0x003c1f0004047f89 */ /* 0x001e2400000e0000 */
.L_x_2044:
[----:B------:R-:W-:Y:S01]  /*c290*/  VIADD R10, R10, 0x40 ;  /* 0x000000400a0a7836 */ /* 0x000fe20000000000 */
[----:B-1----:R-:W-:Y:S01]  /*c2a0*/  LOP3.LUT R6, R184, 0x18, R16, 0xf8, !PT ;  /* 0x00000018b8067812 */ /* 0x002fe200078ef810 */
[----:B------:R-:W-:Y:S01]  /*c2b0*/  BSSY B1, `(.L_x_1713) ;  /* 0x0000053000017945 */ /* 0x000fe20003800000 */
[----:B------:R-:W-:Y:S02]  /*c2c0*/  LOP3.LUT P0, RZ, R208, 0x4, RZ, 0xc0, !PT ;  /* 0x00000004d0ff7812 */ /* 0x000fe4000780c0ff */
[----:B------:R-:W-:Y:S02]  /*c2d0*/  CS2R R32, SRZ ;  /* 0x0000000000207805 */ /* 0x000fe4000001ff00 */
[----:B------:R-:W-:Y:S02]  /*c2e0*/  ISETP.GE.AND P1, PT, R10, R63, PT ;  /* 0x0000003f0a00720c */ /* 0x000fe40003f26270 */
[----:B------:R-:W-:Y:S02]  /*c2f0*/  CS2R R26, SRZ ;  /* 0x00000000001a7805 */ /* 0x000fe4000001ff00 */
[----:B------:R-:W-:-:S02]  /*c300*/  LOP3.LUT R7, R6, R185, RZ, 0x3c, !PT ;  /* 0x000000b906077212 */ /* 0x000fc400078e3cff */
[----:B------:R-:W-:Y:S02]  /*c310*/  CS2R R20, SRZ ;  /* 0x0000000000147805 */ /* 0x000fe4000001ff00 */
[----:B------:R-:W-:Y:S02]  /*c320*/  CS2R R12, SRZ ;  /* 0x00000000000c7805 */ /* 0x000fe4000001ff00 */
[----:B------:R-:W-:Y:S02]  /*c330*/  CS2R R8, SRZ ;  /* 0x0000000000087805 */ /* 0x000fe4000001ff00 */
[----:B------:R-:W-:Y:S01]  /*c340*/  CS2R R40, SRZ ;  /* 0x0000000000287805 */ /* 0x000fe2000001ff00 */
[----:B------:R-:W-:Y:S01]  /*c350*/  IMAD.IADD R7, R186, 0x1, R7 ;  /* 0x00000001ba077824 */ /* 0x000fe200078e0207 */
[----:B------:R-:W-:Y:S02]  /*c360*/  CS2R R34, SRZ ;  /* 0x0000000000227805 */ /* 0x000fe4000001ff00 */
[----:B------:R-:W-:-:S02]  /*c370*/  CS2R R28, SRZ ;  /* 0x00000000001c7805 */ /* 0x000fc4000001ff00 */
[----:B------:R-:W-:Y:S02]  /*c380*/  CS2R R24, SRZ ;  /* 0x0000000000187805 */ /* 0x000fe4000001ff00 */
[----:B----4-:R-:W-:Y:S02]  /*c390*/  CS2R R14, SRZ ;  /* 0x00000000000e7805 */ /* 0x010fe4000001ff00 */
[----:B------:R-:W-:Y:S02]  /*c3a0*/  LEA R62, R7, R18, 0x1 ;  /* 0x00000012073e7211 */ /* 0x000fe400078e08ff */
        /* <DEDUP_REMOVED lines=8> */
[----:B------:R-:W-:-:S05]  /*c430*/  ISETP.GE.AND P1, PT, R176, UR4, PT ;  /* 0x00000004b0007c0c */ /* 0x000fca000bf26270 */
[C---:B------:R-:W-:Y:S01]  /*c440*/  @!P4 IMAD.SHL.U32 R9, R179.reuse, 0x2, RZ ;  /* 0x00000002b309c824 */ /* 0x040fe200078e00ff */
[----:B------:R-:W-:-:S03]  /*c450*/  @!P4 SHF.L.U64.HI R6, R179, 0x1, R207 ;  /* 0x00000001b306c819 */ /* 0x000fc600000102cf */
[C---:B------:R-:W-:Y:S01]  /*c460*/  @!P3 IMAD.SHL.U32 R73, R177.reuse, 0x2, RZ ;  /* 0x00000002b149b824 */ /* 0x040fe200078e00ff */
[----:B------:R-:W-:Y:S01]  /*c470*/  @!P3 SHF.L.U64.HI R12, R177, 0x1, R206 ;  /* 0x00000001b10cb819 */ /* 0x000fe200000102ce */
[----:B------:R-:W-:Y:S01]  /*c480*/  @!P2 IMAD.SHL.U32 R67, R178, 0x2, RZ ;  /* 0x00000002b243a824 */ /* 0x000fe200078e00ff */
[-C--:B---3--:R-:W-:Y:S01]  /*c490*/  @!P4 IADD3 R10, P5, R0, R9.reuse, RZ ;  /* 0x00000009000ac210 */ /* 0x088fe20007fbe0ff */
[----:B------:R-:W-:Y:S01]  /*c4a0*/  @!P1 IMAD.SHL.U32 R7, R176, 0x2, RZ ;  /* 0x00000002b0079824 */ /* 0x000fe200078e00ff */
[----:B0-----:R-:W-:Y:S02]  /*c4b0*/  @!P4 IADD3 R8, P6, R4, R9, RZ ;  /* 0x000000090408c210 */ /* 0x001fe40007fde0ff */
[----:B--2---:R-:W-:Y:S02]  /*c4c0*/  @!P4 IADD3.X R11, R3, R6, RZ, P5, !PT ;  /* 0x00000006030bc210 */ /* 0x004fe40002ffe4ff */
[----:B------:R-:W-:Y:S01]  /*c4d0*/  @!P3 IADD3 R76, P5, R0, R73, RZ ;  /* 0x00000049004cb210 */ /* 0x000fe20007fbe0ff */
[----:B------:R-:W-:Y:S01]  /*c4e0*/  @!P4 IMAD.X R9, R5, 0x1, R6, P6 ;  /* 0x000000010509c824 */ /* 0x000fe200030e0606 */
[----:B------:R-:W-:-:S02]  /*c4f0*/  @!P2 SHF.L.U64.HI R14, R178, 0x1, R205 ;  /* 0x00000001b20ea819 */ /* 0x000fc400000102cd */
[----:B------:R-:W-:Y:S01]  /*c500*/  @!P3 IADD3 R72, P6, R4, R73, RZ ;  /* 0x000000490448b210 */ /* 0x000fe20007fde0ff */
[----:B------:R-:W-:Y:S01]  /*c510*/  @!P3 IMAD.X R77, R3, 0x1, R12, P5 ;  /* 0x00000001034db824 */ /* 0x000fe200028e060c */
[-C--:B------:R-:W-:Y:S02]  /*c520*/  @!P2 IADD3 R70, P5, R0, R67.reuse, RZ ;  /* 0x000000430046a210 */ /* 0x080fe40007fbe0ff */
[----:B------:R-:W-:Y:S02]  /*c530*/  @!P3 IADD3.X R73, R5, R12, RZ, P6, !PT ;  /* 0x0000000c0549b210 */ /* 0x000fe400037fe4ff */
[----:B------:R-:W-:Y:S01]  /*c540*/  @!P1 SHF.L.U64.HI R20, R176, 0x1, R203 ;  /* 0x00000001b0149819 */ /* 0x000fe200000102cb */
[----:B------:R-:W-:Y:S01]  /*c550*/  @!P2 IMAD.X R71, R3, 0x1, R14, P5 ;  /* 0x000000010347a824 */ /* 0x000fe200028e060e */
[----:B------:R-:W-:Y:S02]  /*c560*/  @!P2 IADD3 R66, P6, R4, R67, RZ ;  /* 0x000000430442a210 */ /* 0x000fe40007fde0ff */
[----:B------:R-:W-:-:S03]  /*c570*/  @!P1 IADD3 R64, P5, R0, R7, RZ ;  /* 0x0000000700409210 */ /* 0x000fc60007fbe0ff */
[----:B------:R-:W-:Y:S01]  /*c580*/  @!P2 IMAD.X R67, R5, 0x1, R14, P6 ;  /* 0x000000010543a824 */ /* 0x000fe200030e060e */
[----:B------:R-:W-:Y:S01]  /*c590*/  ISETP.GE.AND P6, PT, R164, UR4, PT ;  /* 0x00000004a4007c0c */ /* 0x000fe2000bfc6270 */
[----:B------:R-:W-:Y:S01]  /*c5a0*/  @!P1 IMAD.X R65, R3, 0x1, R20, P5 ;  /* 0x0000000103419824 */ /* 0x000fe200028e0614 */
[----:B------:R-:W-:-:S04]  /*c5b0*/  @!P1 IADD3 R6, P5, R4, R7, RZ ;  /* 0x0000000704069210 */ /* 0x000fc80007fbe0ff */
[----:B------:R-:W-:Y:S02]  /*c5c0*/  @!P1 IADD3.X R7, R5, R20, RZ, P5, !PT ;  /* 0x0000001405079210 */ /* 0x000fe40002ffe4ff */
[----:B------:R-:W-:-:S05]  /*c5d0*/  ISETP.GE.AND P5, PT, R180, UR4, PT ;  /* 0x00000004b4007c0c */ /* 0x000fca000bfa6270 */
[----:B------:R-:W-:Y:S02]  /*c5e0*/  @!P6 IMAD.MOV.U32 R12, RZ, RZ, R0 ;  /* 0x000000ffff0ce224 */ /* 0x000fe400078e0000 */
[----:B------:R-:W-:Y:S02]  /*c5f0*/  @!P6 IMAD.MOV.U32 R13, RZ, RZ, R3 ;  /* 0x000000ffff0de224 */ /* 0x000fe400078e0003 */
[----:B------:R-:W-:-:S04]  /*c600*/  @!P6 IMAD.WIDE R14, R164, 0x2, R4 ;  /* 0x00000002a40ee825 */ /* 0x000fc800078e0204 */
[----:B------:R-:W-:Y:S01]  /*c610*/  @!P6 IMAD.WIDE R12, R164, 0x2, R12 ;  /* 0x00000002a40ce825 */ /* 0x000fe200078e020c */
[----:B------:R0:W5:Y:S03]  /*c620*/  @!P6 LD.E.64 R30, desc[UR60][R14.64] ;  /* 0x0000003c0e1ee980 */ /* 0x000166000c101b00 */
[C---:B------:R-:W-:Y:S01]  /*c630*/  @!P5 IMAD.SHL.U32 R21, R180.reuse, 0x2, RZ ;  /* 0x00000002b415d824 */ /* 0x040fe200078e00ff */
[----:B------:R1:W5:Y:S01]  /*c640*/  @!P6 LD.E.64 R40, desc[UR60][R12.64] ;  /* 0x0000003c0c28e980 */ /* 0x000362000c101b00 */
[----:B------:R-:W-:-:S03]  /*c650*/  @!P5 SHF.L.U64.HI R20, R180, 0x1, R202 ;  /* 0x00000001b414d819 */ /* 0x000fc600000102ca */
[-C--:B------:R-:W-:Y:S02]  /*c660*/  @!P5 IADD3 R74, P6, R0, R21.reuse, RZ ;  /* 0x00000015004ad210 */ /* 0x080fe40007fde0ff */
[----:B------:R-:W-:Y:S02]  /*c670*/  CS2R R34, SRZ ;  /* 0x0000000000227805 */ /* 0x000fe4000001ff00 */
[----:B------:R-:W-:Y:S02]  /*c680*/  CS2R R32, SRZ ;  /* 0x0000000000207805 */ /* 0x000fe4000001ff00 */
[----:B------:R-:W-:Y:S02]  /*c690*/  @!P5 IADD3.X R75, R3, R20, RZ, P6, !PT ;  /* 0x00000014034bd210 */ /* 0x000fe400037fe4ff */
[----:B------:R-:W-:Y:S01]  /*c6a0*/  @!P5 IADD3 R4, P6, R4, R21, RZ ;  /* 0x000000150404d210 */ /* 0x000fe20007fde0ff */
[----:B------:R2:W5:Y:S01]  /*c6b0*/  @!P4 LD.E.64 R34, desc[UR60][R10.64] ;  /* 0x0000003c0a22c980 */ /* 0x000562000c101b00 */
[----:B------:R-:W-:-:S02]  /*c6c0*/  CS2R R28, SRZ ;  /* 0x00000000001c7805 */ /* 0x000fc4000001ff00 */
[----:B------:R-:W-:Y:S02]  /*c6d0*/  CS2R R26, SRZ ;  /* 0x00000000001a7805 */ /* 0x000fe4000001ff00 */
[----:B------:R-:W-:Y:S01]  /*c6e0*/  CS2R R24, SRZ ;  /* 0x0000000000187805 */ /* 0x000fe2000001ff00 */
[----:B------:R-:W-:Y:S01]  /*c6f0*/  @!P5 IMAD.X R5, R5, 0x1, R20, P6 ;  /* 0x000000010505d824 */ /* 0x000fe200030e0614 */
[----:B------:R3:W5:Y:S01]  /*c700*/  @!P4 LD.E.64 R32, desc[UR60][R8.64] ;  /* 0x0000003c0820c980 */ /* 0x000762000c101b00 */
[----:B------:R-:W-:Y:S02]  /*c710*/  CS2R R20, SRZ ;  /* 0x0000000000147805 */ /* 0x000fe4000001ff00 */
[----:B0-----:R-:W-:Y:S02]  /*c720*/  CS2R R14, SRZ ;  /* 0x00000000000e7805 */ /* 0x001fe4000001ff00 */
[----:B-1----:R-:W-:Y:S01]  /*c730*/  CS2R R12, SRZ ;  /* 0x00000000000c7805 */ /* 0x002fe2000001ff00 */
[----:B------:R1:W5:Y:S01]  /*c740*/  @!P3 LD.E.64 R28, desc[UR60][R76.64] ;  /* 0x0000003c4c1cb980 */ /* 0x000362000c101b00 */
[----:B--2---:R-:W-:-:S03]  /*c750*/  CS2R R10, SRZ ;  /* 0x00000000000a7805 */ /* 0x004fc6000001ff00 */
[----:B------:R1:W5:Y:S01]  /*c760*/  @!P3 LD.E.64 R26, desc[UR60][R72.64] ;  /* 0x0000003c481ab980 */ /* 0x000362000c101b00 */
[----:B---3--:R-:W-:-:S03]  /*c770*/  CS2R R8, SRZ ;  /* 0x0000000000087805 */ /* 0x008fc6000001ff00 */
[----:B------:R1:W5:Y:S04]  /*c780*/  @!P2 LD.E.64 R24, desc[UR60][R70.64] ;  /* 0x0000003c4618a980 */ /* 0x000368000c101b00 */
[----:B------:R1:W5:Y:S04]  /*c790*/  @!P2 LD.E.64 R20, desc[UR60][R66.64] ;  /* 0x0000003c4214a980 */ /* 0x000368000c101b00 */
[----:B------:R1:W5:Y:S04]  /*c7a0*/  @!P1 LD.E.64 R14, desc[UR60][R64.64] ;  /* 0x0000003c400e9980 */ /* 0x000368000c101b00 */
[----:B------:R1:W5:Y:S04]  /*c7b0*/  @!P1 LD.E.64 R12, desc[UR60][R6.64] ;  /* 0x0000003c060c9980 */ /* 0x000368000c101b00 */
[----:B------:R1:W5:Y:S04]  /*c7c0*/  @!P5 LD.E.64 R10, desc[UR60][R74.64] ;  /* 0x0000003c4a0ad980 */ /* 0x000368000c101b00 */
[----:B------:R1:W5:Y:S02]  /*c7d0*/  @!P5 LD.E.64 R8, desc[UR60][R4.64] ;  /* 0x0000003c0408d980 */ /* 0x000364000c101b00 */
.L_x_1714:
[----:B------:R-:W-:Y:S05]  /*c7e0*/  BSYNC B1 ;  /* 0x0000000000017941 */ /* 0x000fea0003800000 */
.L_x_1713:
[----:B--2---:R-:W-:Y:S01]  /*c7f0*/  LEA.HI R3, R198, R198, RZ, 0x1 ;  /* 0x000000c6c6037211 */ /* 0x004fe200078f08ff */
[C---:B-1----:R-:W-:Y:S01]  /*c800*/  VIADD R5, R62.reuse, 0xc400 ;  /* 0x0000c4003e057836 */ /* 0x042fe20000000000 */
[----:B-----5:R-:W-:Y:S01]  /*c810*/  MOV R6, R33 ;  /* 0x0000002100067202 */ /* 0x020fe20000000f00 */
[----:B---3--:R-:W-:Y:S01]  /*c820*/  VIADD R0, R62, 0xc440 ;  /* 0x0000c4403e007836 */ /* 0x008fe20000000000 */
[----:B------:R-:W-:Y:S01]  /*c830*/  LOP3.LUT R3, R3, 0xfffffffe, RZ, 0xc0, !PT ;  /* 0xfffffffe03037812 */ /* 0x000fe200078ec0ff */
[----:B------:R-:W-:Y:S01]  /*c840*/  @P0 VIADD R0, R5, 0xffffffc0 ;  /* 0xffffffc005000836 */ /* 0x000fe20000000000 */
[----:B0-----:R-:W-:Y:S01]  /*c850*/  MOV R4, R30 ;  /* 0x0000001e00047202 */ /* 0x001fe20000000f00 */
[----:B------:R-:W-:Y:S01]  /*c860*/  IMAD.MOV.U32 R5, RZ, RZ, R32 ;  /* 0x000000ffff057224 */ /* 0x000fe200078e0020 */
[----:B------:R-:W-:Y:S01]  /*c870*/  MOV R7, R20 ;  /* 0x0000001400077202 */ /* 0x000fe20000000f00 */
[----:B------:R-:W-:Y:S01]  /*c880*/  IMAD.IADD R3, R198, 0x1, -R3 ;  /* 0x00000001c6037824 */ /* 0x000fe200078e0a03 */
[----:B------:R-:W-:Y:S01]  /*c890*/  PRMT R75, R4, 0x7610, R75 ;  /* 0x00007610044b7816 */ /* 0x000fe2000000004b */
[----:B------:R-:W-:Y:S01]  /*c8a0*/  IMAD.MOV.U32 R4, RZ, RZ, R31 ;  /* 0x000000ffff047224 */ /* 0x000fe200078e001f */
[----:B------:R-:W-:Y:S01]  /*c8b0*/  PRMT R73, R5, 0x5410, R6 ;  /* 0x0000541005497816 */ /* 0x000fe20000000006 */
[----:B------:R-:W-:Y:S01]  /*c8c0*/  IMAD.MOV.U32 R6, RZ, RZ, R27 ;  /* 0x000000ffff067224 */ /* 0x000fe200078e001b */
[----:B------:R-:W-:Y:S01]  /*c8d0*/  SHF.L.U32 R5, R3, 0x1f, RZ ;  /* 0x0000001f03057819 */ /* 0x000fe200000006ff */
[----:B------:R-:W-:Y:S01]  /*c8e0*/  IMAD.MOV.U32 R3, RZ, RZ, R21 ;  /* 0x000000ffff037224 */ /* 0x000fe200078e0015 */
[----:B------:R-:W-:Y:S01]  /*c8f0*/  PRMT R75, R75, 0x5410, R4 ;  /* 0x000054104b4b7816 */ /* 0x000fe20000000004 */
[----:B------:R-:W-:Y:S01]  /*c900*/  IMAD.MOV.U32 R4, RZ, RZ, R26 ;  /* 0x000000ffff047224 */ /* 0x000fe200078e001a */
[----:B------:R-:W0:Y:S01]  /*c910*/  SYNCS.PHASECHK.TRANS64.TRYWAIT P0, [R18+URZ+0x2a800], R5 ;  /* 0x02a80005120075a7 */ /* 0x000e22000800017f */
[----:B------:R-:W-:Y:S01]  /*c920*/  PRMT R66, R7, 0x7610, R66 ;  /* 0x0000761007427816 */ /* 0x000fe20000000042 */
[----:B------:R-:W-:Y:S01]  /*c930*/  BSSY B1, `(.L_x_1715) ;  /* 0x000001f000017945 */ /* 0x000fe20003800000 */
[----:B------:R-:W-:-:S02]  /*c940*/  MOV R7, R8 ;  /* 0x0000000800077202 */ /* 0x000fc40000000f00 */
[----:B------:R-:W-:Y:S01]  /*c950*/  PRMT R70, R4, 0x5410, R6 ;  /* 0x0000541004467816 */ /* 0x000fe20000000006 */
[----:B------:R-:W-:Y:S01]  /*c960*/  IMAD.MOV.U32 R4, RZ, RZ, R12 ;  /* 0x000000ffff047224 */ /* 0x000fe200078e000c */
        /* <DEDUP_REMOVED lines=9> */
[----:B------:R-:W-:Y:S01]  /*ca00*/  VIADDMNMX R72, R63, -R187, 0x80, PT ;  /* 0x000000803f487446 */ /* 0x000fe200038009bb */
[----:B------:R-:W-:Y:S01]  /*ca10*/  IMAD.MOV.U32 R63, RZ, RZ, R15 ;  /* 0x000000ffff3f7224 */ /* 0x000fe200078e000f */
[----:B------:R-:W-:Y:S01]  /*ca20*/  PRMT R76, R6, 0x5410, R7 ;  /* 0x00005410064c7816 */ /* 0x000fe20000000007 */
[----:B------:R-:W-:Y:S01]  /*ca30*/  IMAD.MOV.U32 R6, RZ, RZ, R28 ;  /* 0x000000ffff067224 */ /* 0x000fe200078e001c */
[----:B------:R-:W-:Y:S01]  /*ca40*/  PRMT R3, R3, 0x5410, R4 ;  /* 0x0000541003037816 */ /* 0x000fe20000000004 */
[----:B------:R-:W-:Y:S01]  /*ca50*/  IMAD.MOV.U32 R7, RZ, RZ, R29 ;  /* 0x000000ffff077224 */ /* 0x000fe200078e001d */
[----:B------:R-:W-:Y:S01]  /*ca60*/  ISETP.GE.AND P1, PT, R174, R72, PT ;  /* 0x00000048ae00720c */ /* 0x000fe20003f26270 */
[----:B------:R-:W-:-:S03]  /*ca70*/  IMAD.MOV.U32 R4, RZ, RZ, R35 ;  /* 0x000000ffff047224 */ /* 0x000fc600078e0023 */
[----:B------:R-:W-:Y:S01]  /*ca80*/  PRMT R71, R6, 0x5410, R7 ;  /* 0x0000541006477816 */ /* 0x000fe20000000007 */
[----:B------:R-:W-:Y:S01]  /*ca90*/  IMAD.MOV.U32 R6, RZ, RZ, R25 ;  /* 0x000000ffff067224 */ /* 0x000fe200078e0019 */
[----:B------:R-:W-:Y:S01]  /*caa0*/  PRMT R74, R74, 0x5410, R4 ;  /* 0x000054104a4a7816 */ /* 0x000fe20000000004 */
[----:B------:R-:W-:Y:S01]  /*cab0*/  IMAD.MOV.U32 R7, RZ, RZ, R14 ;  /* 0x000000ffff077224 */ /* 0x000fe200078e000e */
[----:B------:R-:W-:-:S04]  /*cac0*/  MOV R4, R24 ;  /* 0x0000001800047202 */ /* 0x000fc80000000f00 */
[----:B------:R-:W-:Y:S01]  /*cad0*/  PRMT R67, R4, 0x5410, R6 ;  /* 0x0000541004437816 */ /* 0x000fe20000000006 */
[----:B------:R-:W-:Y:S01]  /*cae0*/  IMAD.MOV.U32 R6, RZ, RZ, R11 ;  /* 0x000000ffff067224 */ /* 0x000fe200078e000b */
[----:B------:R-:W-:Y:S02]  /*caf0*/  PRMT R65, R7, 0x5410, R63 ;  /* 0x0000541007417816 */ /* 0x000fe4000000003f */
[----:B------:R-:W-:Y:S01]  /*cb00*/  MOV R4, R10 ;  /* 0x0000000a00047202 */ /* 0x000fe20000000f00 */
[----:B0-----:R-:W-:Y:S06]  /*cb10*/  @!P0 BRA `(.L_x_1716) ;  /* 0x000001d400448947 */ /* 0x001fec0003800000 */
.L_x_2045:
[----:B------:R-:W-:Y:S05]  /*cb20*/  BSYNC B1 ;  /* 0x0000000000017941 */ /* 0x000fea0003800000 */
.L_x_1715:
[----:B------:R-:W-:Y:S01]  /*cb30*/  BSSY B1, `(.L_x_1717) ;  /* 0x0000116000017945 */ /* 0x000fe20003800000 */
[----:B------:R-:W-:-:S03]  /*cb40*/  PRMT R63, R4, 0x5410, R6 ;  /* 0x00005410043f7816 */ /* 0x000fc60000000006 */
[----:B------:R-:W-:Y:S05]  /*cb50*/  @P1 BRA `(.L_x_1718) ;  /* 0x00000010004c1947 */ /* 0x000fea0003800000 */
[----:B0-----:R-:W0:Y:S01]  /*cb60*/  LDC R5, c[0x0][0x3f4] ;  /* 0x0000fd00ff057b82 */ /* 0x001e220000000800 */
        /* <DEDUP_REMOVED lines=9> */
[----:B------:R-:W-:Y:S01]  /*cc00*/  SHF.R.U64 R94, R58, 0x10, R59 ;  /* 0x000000103a5e7819 */ /* 0x000fe2000000123b */
[--C-:B------:R-:W-:Y:S01]  /*cc10*/  HADD2.F32 R77, -RZ, R88.reuse.H1_H1 ;  /* 0x30000058ff4d7230 */ /* 0x100fe20000004100 */
[----:B------:R-:W-:Y:S01]  /*cc20*/  SHF.R.U32.HI R90, RZ, 0x10, R61 ;  /* 0x00000010ff5a7819 */ /* 0x000fe2000001163d */
[----:B------:R-:W-:Y:S01]  /*cc30*/  HADD2.F32 R89, -RZ, R88.H0_H0 ;  /* 0x20000058ff597230 */ /* 0x000fe20000004100 */
[----:B------:R-:W-:Y:S02]  /*cc40*/  SHF.R.U32.HI R58, RZ, 0x10, R59 ;  /* 0x00000010ff3a7819 */ /* 0x000fe4000001163b */
[----:B------:R-:W-:Y:S01]  /*cc50*/  SHF.R.U64 R93, R60, 0x10, R61 ;  /* 0x000000103c5d7819 */ /* 0x000fe2000000123d */
[----:B------:R-:W-:Y:S02]  /*cc60*/  HADD2.F32 R90, -RZ, R90.H0_H0 ;  /* 0x2000005aff5a7230 */ /* 0x000fe40000004100 */
[----:B------:R-:W-:-:S02]  /*cc70*/  HADD2.F32 R88, -RZ, R58.H0_H0 ;  /* 0x2000003aff587230 */ /* 0x000fc40000004100 */
[--C-:B0-----:R-:W-:Y:S02]  /*cc80*/  HADD2.F32 R61, -RZ, R7.reuse.H1_H1 ;  /* 0x30000007ff3d7230 */ /* 0x101fe40000004100 */
[----:B------:R-:W-:Y:S02]  /*cc90*/  HADD2.F32 R60, -RZ, R7.H0_H0 ;  /* 0x20000007ff3c7230 */ /* 0x000fe40000004100 */
[--C-:B------:R-:W-:Y:S02]  /*cca0*/  HADD2.F32 R7, -RZ, R4.reuse.H0_H0 ;  /* 0x20000004ff077230 */ /* 0x100fe40000004100 */
[C---:B------:R-:W-:Y:S01]  /*ccb0*/  FMUL.FTZ R91, R61.reuse, R90 ;  /* 0x0000005a3d5b7220 */ /* 0x040fe20000410000 */
[----:B------:R-:W-:Y:S01]  /*ccc0*/  FMUL.FTZ R61, R61, R88 ;  /* 0x000000583d3d7220 */ /* 0x000fe20000410000 */
[----:B------:R-:W-:Y:S02]  /*ccd0*/  HADD2.F32 R4, -RZ, R4.H1_H1 ;  /* 0x30000004ff047230 */ /* 0x000fe40000004100 */
[----:B------:R-:W-:-:S02]  /*cce0*/  HADD2.F32 R58, -RZ, R6.H0_H0 ;  /* 0x20000006ff3a7230 */ /* 0x000fc40000004100 */
[C---:B------:R-:W-:Y:S01]  /*ccf0*/  FFMA.FTZ R90, R60.reuse, R90, R61 ;  /* 0x0000005a3c5a7223 */ /* 0x040fe2000001003d */
[----:B------:R-:W-:Y:S02]  /*cd00*/  HADD2.F32 R59, -RZ, R6.H1_H1 ;  /* 0x30000006ff3b7230 */ /* 0x000fe40000004100 */
[----:B------:R-:W-:Y:S01]  /*cd10*/  FFMA.FTZ R91, R60, R88, -R91 ;  /* 0x000000583c5b7223 */ /* 0x000fe2000001085b */
[----:B------:R-:W-:Y:S02]  /*cd20*/  HADD2.F32 R61, -RZ, R87.H1_H1 ;  /* 0x30000057ff3d7230 */ /* 0x000fe40000004100 */
[C---:B------:R-:W-:Y:S01]  /*cd30*/  FMUL.FTZ R92, R4.reuse, R89 ;  /* 0x00000059045c7220 */ /* 0x040fe20000410000 */
[----:B------:R-:W-:Y:S02]  /*cd40*/  HADD2.F32 R6, -RZ, R5.H0_H0 ;  /* 0x20000005ff067230 */ /* 0x000fe40000004100 */
[----:B------:R-:W-:Y:S01]  /*cd50*/  FMUL.FTZ R88, R4, R77 ;  /* 0x0000004d04587220 */ /* 0x000fe20000410000 */
[----:B------:R-:W-:-:S02]  /*cd60*/  HADD2.F32 R87, -RZ, R87.H0_H0 ;  /* 0x20000057ff577230 */ /* 0x000fc40000004100 */
[C---:B------:R-:W-:Y:S01]  /*cd70*/  FFMA.FTZ R92, R7.reuse, R77, -R92 ;  /* 0x0000004d075c7223 */ /* 0x040fe2000001085c */
[----:B------:R-:W-:Y:S02]  /*cd80*/  HADD2.F32 R5, -RZ, R5.H1_H1 ;  /* 0x30000005ff057230 */ /* 0x000fe40000004100 */
[----:B------:R-:W-:Y:S01]  /*cd90*/  FFMA.FTZ R89, R7, R89, R88 ;  /* 0x0000005907597223 */ /* 0x000fe20000010058 */
[----:B------:R-:W-:Y:S02]  /*cda0*/  HADD2.F32 R60, -RZ, R93.H0_H0 ;  /* 0x2000005dff3c7230 */ /* 0x000fe40000004100 */
[C---:B------:R-:W-:Y:S01]  /*cdb0*/  FMUL.FTZ R77, R59.reuse, R61 ;  /* 0x0000003d3b4d7220 */ /* 0x040fe20000410000 */
[----:B------:R-:W-:Y:S02]  /*cdc0*/  HADD2.F32 R4, -RZ, R94.H0_H0 ;  /* 0x2000005eff047230 */ /* 0x000fe40000004100 */
[-C--:B------:R-:W-:Y:S01]  /*cdd0*/  FMUL.FTZ R88, R59, R87.reuse ;  /* 0x000000573b587220 */ /* 0x080fe20000410000 */
[C---:B------:R-:W-:Y:S01]  /*cde0*/  FMUL.FTZ R7, R5.reuse, R60 ;  /* 0x0000003c05077220 */ /* 0x040fe20000410000 */
[C---:B------:R-:W-:Y:S01]  /*cdf0*/  FFMA.FTZ R77, R58.reuse, R87, -R77 ;  /* 0x000000573a4d7223 */ /* 0x040fe2000001084d */
[-C--:B------:R-:W-:Y:S01]  /*ce00*/  FMUL.FTZ R59, R5, R4.reuse ;  /* 0x00000004053b7220 */ /* 0x080fe20000410000 */
[----:B------:R-:W-:Y:S01]  /*ce10*/  FFMA.FTZ R88, R58, R61, R88 ;  /* 0x0000003d3a587223 */ /* 0x000fe20000010058 */
[----:B------:R-:W-:Y:S01]  /*ce20*/  FFMA.FTZ R5, R6, R4, -R7 ;  /* 0x0000000406057223 */ /* 0x000fe20000010807 */
[----:B------:R-:W-:Y:S01]  /*ce30*/  F2FP.F16.F32.PACK_AB R7, R90, R91 ;  /* 0x0000005b5a07723e */ /* 0x000fe200000000ff */
[----:B------:R-:W-:Y:S01]  /*ce40*/  FFMA.FTZ R60, R6, R60, R59 ;  /* 0x0000003c063c7223 */ /* 0x000fe2000001003b */
[----:B------:R-:W-:-:S02]  /*ce50*/  F2FP.F16.F32.PACK_AB R4, R89, R92 ;  /* 0x0000005c5904723e */ /* 0x000fc400000000ff */
[----:B------:R-:W-:Y:S02]  /*ce60*/  F2FP.F16.F32.PACK_AB R6, R88, R77 ;  /* 0x0000004d5806723e */ /* 0x000fe400000000ff */
[----:B------:R-:W-:-:S05]  /*ce70*/  F2FP.F16.F32.PACK_AB R5, R60, R5 ;  /* 0x000000053c05723e */ /* 0x000fca00000000ff */
[----:B------:R0:W-:Y:S02]  /*ce80*/  STS.128 [R62+0xc400], R4 ;  /* 0x00c400043e007388 */ /* 0x0001e40000000c00 */
.L_x_1720:
[----:B------:R-:W-:Y:S05]  /*ce90*/  BSYNC B2 ;  /* 0x0000000000027941 */ /* 0x000fea0003800000 */
.L_x_1719:
[----:B------:R-:W-:Y:S04]  /*cea0*/  BSSY B2, `(.L_x_1721) ;  /* 0x000002c000027945 */ /* 0x000fe80003800000 */
[----:B------:R-:W-:Y:S05]  /*ceb0*/  @P1 BRA `(.L_x_1722) ;  /* 0x0000000000a81947 */ /* 0x000fea0003800000 */
[----:B0-----:R-:W0:Y:S01]  /*cec0*/  LDS.128 R4, [R0] ;  /* 0x0000000000047984 */ /* 0x001e220000000c00 */
[----:B------:R-:W-:Y:S01]  /*ced0*/  SHF.R.U32.HI R59, RZ, 0x10, R55 ;  /* 0x00000010ff3b7819 */ /* 0x000fe20000011637 */
[----:B------:R-:W-:Y:S01]  /*cee0*/  HADD2.F32 R58, -RZ, R86.H0_H0 ;  /* 0x20000056ff3a7230 */ /* 0x000fe20000004100 */
[--C-:B------:R-:W-:Y:S01]  /*cef0*/  SHF.R.U32.HI R61, RZ, 0x10, R57.reuse ;  /* 0x00000010ff3d7819 */ /* 0x100fe20000011639 */
[----:B------:R-:W-:Y:S01]  /*cf00*/  HADD2.F32 R60, -RZ, R85.H0_H0 ;  /* 0x20000055ff3c7230 */ /* 0x000fe20000004100 */
[----:B------:R-:W-:Y:S01]  /*cf10*/  SHF.R.U64 R87, R56, 0x10, R57 ;  /* 0x0000001038577819 */ /* 0x000fe20000001239 */
[----:B------:R-:W-:Y:S01]  /*cf20*/  HADD2.F32 R59, -RZ, R59.H0_H0 ;  /* 0x2000003bff3b7230 */ /* 0x000fe20000004100 */
[----:B------:R-:W-:Y:S01]  /*cf30*/  SHF.R.U64 R89, R54, 0x10, R55 ;  /* 0x0000001036597819 */ /* 0x000fe20000001237 */
[----:B------:R-:W-:Y:S02]  /*cf40*/  HADD2.F32 R61, -RZ, R61.H0_H0 ;  /* 0x2000003dff3d7230 */ /* 0x000fe40000004100 */
[----:B------:R-:W-:-:S02]  /*cf50*/  HADD2.F32 R85, -RZ, R85.H1_H1 ;  /* 0x30000055ff557230 */ /* 0x000fc40000004100 */
[----:B------:R-:W-:Y:S02]  /*cf60*/  HADD2.F32 R86, -RZ, R86.H1_H1 ;  /* 0x30000056ff567230 */ /* 0x000fe40000004100 */
[--C-:B0-----:R-:W-:Y:S02]  /*cf70*/  HADD2.F32 R57, -RZ, R7.reuse.H1_H1 ;  /* 0x30000007ff397230 */ /* 0x101fe40000004100 */
[----:B------:R-:W-:Y:S02]  /*cf80*/  HADD2.F32 R56, -RZ, R7.H0_H0 ;  /* 0x20000007ff387230 */ /* 0x000fe40000004100 */
[--C-:B------:R-:W-:Y:S02]  /*cf90*/  HADD2.F32 R7, -RZ, R4.reuse.H0_H0 ;  /* 0x20000004ff077230 */ /* 0x100fe40000004100 */
[C---:B------:R-:W-:Y:S01]  /*cfa0*/  FMUL.FTZ R90, R57.reuse, R59 ;  /* 0x0000003b395a7220 */ /* 0x040fe20000410000 */
[----:B------:R-:W-:Y:S02]  /*cfb0*/  HADD2.F32 R4, -RZ, R4.H1_H1 ;  /* 0x30000004ff047230 */ /* 0x000fe40000004100 */
[----:B------:R-:W-:Y:S01]  /*cfc0*/  FMUL.FTZ R77, R57, R61 ;  /* 0x0000003d394d7220 */ /* 0x000fe20000410000 */
[----:B------:R-:W-:-:S02]  /*cfd0*/  HADD2.F32 R54, -RZ, R6.H0_H0 ;  /* 0x20000006ff367230 */ /* 0x000fc40000004100 */
[----:B------:R-:W-:Y:S01]  /*cfe0*/  FFMA.FTZ R92, R56, R61, R90 ;  /* 0x0000003d385c7223 */ /* 0x000fe2000001005a */
[----:B------:R-:W-:Y:S02]  /*cff0*/  HADD2.F32 R55, -RZ, R6.H1_H1 ;  /* 0x30000006ff377230 */ /* 0x000fe40000004100 */
[----:B------:R-:W-:Y:S01]  /*d000*/  FMUL.FTZ R88, R4, R60 ;  /* 0x0000003c04587220 */ /* 0x000fe20000410000 */
[--C-:B------:R-:W-:Y:S02]  /*d010*/  HADD2.F32 R6, -RZ, R5.reuse.H0_H0 ;  /* 0x20000005ff067230 */ /* 0x100fe40000004100 */
[----:B------:R-:W-:Y:S01]  /*d020*/  FFMA.FTZ R77, R56, R59, -R77 ;  /* 0x0000003b384d7223 */ /* 0x000fe2000001084d */
[-C--:B------:R-:W-:Y:S01]  /*d030*/  FMUL.FTZ R90, R4, R58.reuse ;  /* 0x0000003a045a7220 */ /* 0x080fe20000410000 */
[----:B------:R-:W-:Y:S02]  /*d040*/  HADD2.F32 R5, -RZ, R5.H1_H1 ;  /* 0x30000005ff057230 */ /* 0x000fe40000004100 */
[----:B------:R-:W-:Y:S01]  /*d050*/  FFMA.FTZ R88, R7, R58, -R88 ;  /* 0x0000003a07587223 */ /* 0x000fe20000010858 */
[----:B------:R-:W-:-:S02]  /*d060*/  HADD2.F32 R56, -RZ, R87.H0_H0 ;  /* 0x20000057ff387230 */ /* 0x000fc40000004100 */
[----:B------:R-:W-:Y:S01]  /*d070*/  FFMA.FTZ R57, R7, R60, R90 ;  /* 0x0000003c07397223 */ /* 0x000fe2000001005a */
[----:B------:R-:W-:Y:S02]  /*d080*/  HADD2.F32 R4, -RZ, R89.H0_H0 ;  /* 0x20000059ff047230 */ /* 0x000fe40000004100 */
[CC--:B------:R-:W-:Y:S01]  /*d090*/  FMUL.FTZ R59, R55.reuse, R85.reuse ;  /* 0x00000055373b7220 */ /* 0x0c0fe20000410000 */
[----:B------:R-:W-:Y:S01]  /*d0a0*/  FMUL.FTZ R58, R55, R86 ;  /* 0x00000056373a7220 */ /* 0x000fe20000410000 */
[C---:B------:R-:W-:Y:S01]  /*d0b0*/  FMUL.FTZ R7, R5.reuse, R56 ;  /* 0x0000003805077220 */ /* 0x040fe20000410000 */
[----:B------:R-:W-:Y:S01]  /*d0c0*/  FMUL.FTZ R55, R5, R4 ;  /* 0x0000000405377220 */ /* 0x000fe20000410000 */
[C---:B------:R-:W-:Y:S01]  /*d0d0*/  FFMA.FTZ R59, R54.reuse, R86, -R59 ;  /* 0x00000056363b7223 */ /* 0x040fe2000001083b */
[----:B------:R-:W-:Y:S01]  /*d0e0*/  FFMA.FTZ R58, R54, R85, R58 ;  /* 0x00000055363a7223 */ /* 0x000fe2000001003a */
[C---:B------:R-:W-:Y:S01]  /*d0f0*/  FFMA.FTZ R5, R6.reuse, R4, -R7 ;  /* 0x0000000406057223 */ /* 0x040fe20000010807 */
[----:B------:R-:W-:Y:S01]  /*d100*/  FFMA.FTZ R56, R6, R56, R55 ;  /* 0x0000003806387223 */ /* 0x000fe20000010037 */
[----:B------:R-:W-:-:S02]  /*d110*/  F2FP.F16.F32.PACK_AB R7, R92, R77 ;  /* 0x0000004d5c07723e */ /* 0x000fc400000000ff */
[----:B------:R-:W-:Y:S02]  /*d120*/  F2FP.F16.F32.PACK_AB R6, R58, R59 ;  /* 0x0000003b3a06723e */ /* 0x000fe400000000ff */
[----:B------:R-:W-:Y:S02]  /*d130*/  F2FP.F16.F32.PACK_AB R4, R57, R88 ;  /* 0x000000583904723e */ /* 0x000fe400000000ff */
[----:B------:R-:W-:-:S05]  /*d140*/  F2FP.F16.F32.PACK_AB R5, R56, R5 ;  /* 0x000000053805723e */ /* 0x000fca00000000ff */
[----:B------:R1:W-:Y:S02]  /*d150*/  STS.128 [R0], R4 ;  /* 0x0000000400007388 */ /* 0x0003e40000000c00 */
.L_x_1722:
[----:B------:R-:W-:Y:S05]  /*d160*/  BSYNC B2 ;  /* 0x0000000000027941 */ /* 0x000fea0003800000 */
.L_x_1721:
[----:B------:R-:W-:Y:S04]  /*d170*/  BSSY B2, `(.L_x_1723) ;  /* 0x000002c000027945 */ /* 0x000fe80003800000 */
[----:B------:R-:W-:Y:S05]  /*d180*/  @P2 BRA `(.L_x_1724) ;  /* 0x0000000000a82947 */ /* 0x000fea0003800000 */
[----:B01----:R-:W0:Y:S01]  /*d190*/  LDS.128 R4, [R62+0x10400] ;  /* 0x010400003e047984 */ /* 0x003e220000000c00 */
[----:B------:R-:W-:Y:S01]  /*d1a0*/  SHF.R.U32.HI R55, RZ, 0x10, R53 ;  /* 0x00000010ff377819 */ /* 0x000fe20000011635 */
[----:B------:R-:W-:Y:S01]  /*d1b0*/  HADD2.F32 R54, -RZ, R84.H0_H0 ;  /* 0x20000054ff367230 */ /* 0x000fe20000004100 */
[----:B------:R-:W-:Y:S01]  /*d1c0*/  SHF.R.U32.HI R57, RZ, 0x10, R51 ;  /* 0x00000010ff397819 */ /* 0x000fe20000011633 */
        /* <DEDUP_REMOVED lines=37> */
[----:B------:R2:W-:Y:S02]  /*d420*/  STS.128 [R62+0x10400], R4 ;  /* 0x010400043e007388 */ /* 0x0005e40000000c00 */
.L_x_1724:
[----:B------:R-:W-:Y:S05]  /*d430*/  BSYNC B2 ;  /* 0x0000000000027941 */ /* 0x000fea0003800000 */
.L_x_1723:
[----:B------:R-:W-:Y:S04]  /*d440*/  BSSY B2, `(.L_x_1725) ;  /* 0x000002c000027945 */ /* 0x000fe80003800000 */
[----:B------:R-:W-:Y:S05]  /*d450*/  @P3 BRA `(.L_x_1726) ;  /* 0x0000000000a83947 */ /* 0x000fea0003800000 */
[----:B012---:R-:W0:Y:S01]  /*d460*/  LDS.128 R4, [R0+0x4000] ;  /* 0x0040000000047984 */ /* 0x007e220000000c00 */
[----:B------:R-:W-:Y:S01]  /*d470*/  SHF.R.U32.HI R51, RZ, 0x10, R49 ;  /* 0x00000010ff337819 */ /* 0x000fe20000011631 */
[----:B------:R-:W-:Y:S01]  /*d480*/  HADD2.F32 R50, -RZ, R81.H1_H1 ;  /* 0x30000051ff327230 */ /* 0x000fe20000004100 */
[----:B------:R-:W-:Y:S01]  /*d490*/  SHF.R.U32.HI R53, RZ, 0x10, R47 ;  /* 0x00000010ff357819 */ /* 0x000fe2000001162f */
[--C-:B------:R-:W-:Y:S01]  /*d4a0*/  HADD2.F32 R52, -RZ, R82.reuse.H1_H1 ;  /* 0x30000052ff347230 */ /* 0x100fe20000004100 */
[----:B------:R-:W-:Y:S01]  /*d4b0*/  SHF.R.U64 R59, R48, 0x10, R49 ;  /* 0x00000010303b7819 */ /* 0x000fe20000001231 */
[----:B------:R-:W-:Y:S01]  /*d4c0*/  HADD2.F32 R51, -RZ, R51.H0_H0 ;  /* 0x20000033ff337230 */ /* 0x000fe20000004100 */
[----:B------:R-:W-:Y:S01]  /*d4d0*/  SHF.R.U64 R57, R46, 0x10, R47 ;  /* 0x000000102e397819 */ /* 0x000fe2000000122f */
[----:B------:R-:W-:Y:S02]  /*d4e0*/  HADD2.F32 R53, -RZ, R53.H0_H0 ;  /* 0x20000035ff357230 */ /* 0x000fe40000004100 */
[----:B------:R-:W-:-:S02]  /*d4f0*/  HADD2.F32 R82, -RZ, R82.H0_H0 ;  /* 0x20000052ff527230 */ /* 0x000fc40000004100 */
[----:B------:R-:W-:Y:S02]  /*d500*/  HADD2.F32 R81, -RZ, R81.H0_H0 ;  /* 0x20000051ff517230 */ /* 0x000fe40000004100 */
        /* <DEDUP_REMOVED lines=18> */
[C---:B------:R-:W-:Y:S01]  /*d630*/  FMUL.FTZ R51, R47.reuse, R82 ;  /* 0x000000522f337220 */ /* 0x040fe20000410000 */
[-C--:B------:R-:W-:Y:S01]  /*d640*/  FMUL.FTZ R53, R47, R81.reuse ;  /* 0x000000512f357220 */ /* 0x080fe20000410000 */
        /* <DEDUP_REMOVED lines=11> */
.L_x_1726:
[----:B------:R-:W-:Y:S05]  /*d700*/  BSYNC B2 ;  /* 0x0000000000027941 */ /* 0x000fea0003800000 */
.L_x_1725:
[----:B------:R-:W-:Y:S04]  /*d710*/  BSSY B2, `(.L_x_1727) ;  /* 0x000002c000027945 */ /* 0x000fe80003800000 */
[----:B------:R-:W-:Y:S05]  /*d720*/  @P4 BRA `(.L_x_1728) ;  /* 0x0000000000a84947 */ /* 0x000fea0003800000 */
[----:B0123--:R-:W0:Y:S01]  /*d730*/  LDS.128 R4, [R62+0x14400] ;  /* 0x014400003e047984 */ /* 0x00fe220000000c00 */
        /* <DEDUP_REMOVED lines=41> */
.L_x_1728:
[----:B------:R-:W-:Y:S05]  /*d9d0*/  BSYNC B2 ;  /* 0x0000000000027941 */ /* 0x000fea0003800000 */
.L_x_1727:
[----:B------:R-:W-:Y:S05]  /*d9e0*/  @P5 BRA `(.L_x_1718) ;  /* 0x0000000000a85947 */ /* 0x000fea0003800000 */
[----:B01234-:R-:W0:Y:S01]  /*d9f0*/  LDS.128 R4, [R0+0x8000] ;  /* 0x0080000000047984 */ /* 0x01fe220000000c00 */
        /* <DEDUP_REMOVED lines=41> */
.L_x_1718:
[----:B------:R-:W-:Y:S05]  /*dc90*/  BSYNC B1 ;  /* 0x0000000000017941 */ /* 0x000fea0003800000 */
.L_x_1717:
        /* <DEDUP_REMOVED lines=12> */
[--C-:B------:R-:W-:Y:S01]  /*dd60*/  SHF.R.U64 R47, R40, 0x10, R41.reuse ;  /* 0x00000010282f7819 */ /* 0x100fe20000001229 */
[----:B------:R-:W-:Y:S01]  /*dd70*/  HADD2.F32 R38, -RZ, R76.H0_H0 ;  /* 0x2000004cff267230 */ /* 0x000fe20000004100 */
[----:B------:R-:W-:Y:S01]  /*dd80*/  SHF.R.U32.HI R39, RZ, 0x10, R41 ;  /* 0x00000010ff277819 */ /* 0x000fe20000011629 */
[--C-:B------:R-:W-:Y:S01]  /*dd90*/  HADD2.F32 R40, -RZ, R75.reuse.H0_H0 ;  /* 0x2000004bff287230 */ /* 0x100fe20000004100 */
[--C-:B------:R-:W-:Y:S01]  /*dda0*/  SHF.R.U32.HI R41, RZ, 0x10, R31.reuse ;  /* 0x00000010ff297819 */ /* 0x100fe2000001161f */
[----:B------:R-:W-:Y:S01]  /*ddb0*/  HADD2.F32 R75, -RZ, R75.H1_H1 ;  /* 0x3000004bff4b7230 */ /* 0x000fe20000004100 */
[----:B------:R-:W-:Y:S01]  /*ddc0*/  SHF.R.U64 R45, R30, 0x10, R31 ;  /* 0x000000101e2d7819 */ /* 0x000fe2000000121f */
[----:B------:R-:W-:Y:S02]  /*ddd0*/  HADD2.F32 R39, -RZ, R39.H0_H0 ;  /* 0x20000027ff277230 */ /* 0x000fe40000004100 */
[----:B------:R-:W-:-:S02]  /*dde0*/  HADD2.F32 R41, -RZ, R41.H0_H0 ;  /* 0x20000029ff297230 */ /* 0x000fc40000004100 */
        /* <DEDUP_REMOVED lines=32> */
.L_x_1731:
[----:B------:R-:W-:Y:S05]  /*dff0*/  BSYNC B1 ;  /* 0x0000000000017941 */ /* 0x000fea0003800000 */
.L_x_1730:
[----:B------:R-:W-:Y:S04]  /*e000*/  BSSY B1, `(.L_x_1732) ;  /* 0x000002c000017945 */ /* 0x000fe80003800000 */
[----:B------:R-:W-:Y:S05]  /*e010*/  @P1 BRA `(.L_x_1733) ;  /* 0x0000000000a81947 */ /* 0x000fea0003800000 */
[----:B0-----:R-:W0:Y:S01]  /*e020*/  LDS.128 R4, [R0+0x2000] ;  /* 0x0020000000047984 */ /* 0x001e220000000c00 */
        /* <DEDUP_REMOVED lines=41> */
.L_x_1733:
[----:B------:R-:W-:Y:S05]  /*e2c0*/  BSYNC B1 ;  /* 0x0000000000017941 */ /* 0x000fea0003800000 */
.L_x_1732:
[----:B------:R-:W-:Y:S04]  /*e2d0*/  BSSY B1, `(.L_x_1734) ;  /* 0x000002c000017945 */ /* 0x000fe80003800000 */
[----:B------:R-:W-:Y:S05]  /*e2e0*/  @P2 BRA `(.L_x_1735) ;  /* 0x0000000000a82947 */ /* 0x000fea0003800000 */
[----:B01----:R-:W0:Y:S01]  /*e2f0*/  LDS.128 R4, [R62+0x12400] ;  /* 0x012400003e047984 */ /* 0x003e220000000c00 */
[----:B------:R-:W-:Y:S01]  /*e300*/  SHF.R.U32.HI R31, RZ, 0x10, R29 ;  /* 0x00000010ff1f7819 */ /* 0x000fe2000001161d */
[----:B------:R-:W-:Y:S01]  /*e310*/  HADD2.F32 R30, -RZ, R71.H0_H0 ;  /* 0x20000047ff1e7230 */ /* 0x000fe20000004100 */
[----:B------:R-:W-:Y:S01]  /*e320*/  SHF.R.U32.HI R33, RZ, 0x10, R27 ;  /* 0x00000010ff217819 */ /* 0x000fe2000001161b */
[--C-:B------:R-:W-:Y:S01]  /*e330*/  HADD2.F32 R32, -RZ, R70.reuse.H0_H0 ;  /* 0x20000046ff207230 */ /* 0x100fe20000004100 */
        /* <DEDUP_REMOVED lines=37> */
.L_x_1735:
[----:B------:R-:W-:Y:S05]  /*e590*/  BSYNC B1 ;  /* 0x0000000000017941 */ /* 0x000fea0003800000 */
.L_x_1734:
[----:B------:R-:W-:Y:S04]  /*e5a0*/  BSSY B1, `(.L_x_1736) ;  /* 0x000002c000017945 */ /* 0x000fe80003800000 */
[----:B------:R-:W-:Y:S05]  /*e5b0*/  @P3 BRA `(.L_x_1737) ;  /* 0x0000000000a83947 */ /* 0x000fea0003800000 */
[----:B012---:R-:W0:Y:S01]  /*e5c0*/  LDS.128 R4, [R0+0x6000] ;  /* 0x0060000000047984 */ /* 0x007e220000000c00 */
        /* <DEDUP_REMOVED lines=41> */
.L_x_1737:
[----:B------:R-:W-:Y:S05]  /*e860*/  BSYNC B1 ;  /* 0x0000000000017941 */ /* 0x000fea0003800000 */
.L_x_1736:
[----:B------:R-:W-:Y:S04]  /*e870*/  BSSY B1, `(.L_x_1738) ;  /* 0x000002c000017945 */ /* 0x000fe80003800000 */
[----:B------:R-:W-:Y:S05]  /*e880*/  @P4 BRA `(.L_x_1739) ;  /* 0x0000000000a84947 */ /* 0x000fea0003800000 */
[----:B0123--:R-:W0:Y:S01]  /*e890*/  LDS.128 R4, [R62+0x16400] ;  /* 0x016400003e047984 */ /* 0x00fe220000000c00 */
        /* <DEDUP_REMOVED lines=41> */
.L_x_1739:
[----:B------:R-:W-:Y:S05]  /*eb30*/  BSYNC B1 ;  /* 0x0000000000017941 */ /* 0x000fea0003800000 */
.L_x_1738:
[----:B------:R-:W-:Y:S05]  /*eb40*/  @P5 BRA `(.L_x_1729) ;  /* 0x0000003400ac5947 */ /* 0x000fea0003800000 */
[----:B01234-:R-:W0:Y:S01]  /*eb50*/  LDS.128 R4, [R0+0xa000] ;  /* 0x00a0000000047984 */ /* 0x01fe220000000c00 */
        /* <DEDUP_REMOVED lines=9> */
[--C-:B0-----:R-:W-:Y:S02]  /*ebf0*/  HADD2.F32 R11, -RZ, R7.reuse.H1_H1 ;  /* 0x30000007ff0b7230 */ /* 0x101fe40000004100 */
[----:B------:R-:W-:Y:S02]  /*ec00*/  HADD2.F32 R10, -RZ, R7.H0_H0 ;  /* 0x20000007ff0a7230 */ /* 0x000fe40000004100 */
[--C-:B------:R-:W-:Y:S02]  /*ec10*/  HADD2.F32 R7, -RZ, R4.reuse.H0_H0 ;  /* 0x20000004ff077230 */ /* 0x100fe40000004100 */
[C---:B------:R-:W-:Y:S01]  /*ec20*/  FMUL.FTZ R21, R11.reuse, R15 ;  /* 0x0000000f0b157220 */ /* 0x040fe20000410000 */
[----:B------:R-:W-:Y:S02]  /*ec30*/  HADD2.F32 R4, -RZ, R4.H1_H1 ;  /* 0x30000004ff047230 */ /* 0x000fe40000004100 */
[----:B------:R-:W-:Y:S01]  /*ec40*/  FMUL.FTZ R24, R11, R13 ;  /* 0x0000000d0b187220 */ /* 0x000fe20000410000 */
[----:B------:R-:W-:-:S02]  /*ec50*/  HADD2.F32 R8, -RZ, R6.H0_H0 ;  /* 0x20000006ff087230 */ /* 0x000fc40000004100 */
[C---:B------:R-:W-:Y:S01]  /*ec60*/  FFMA.FTZ R21, R10.reuse, R13, -R21 ;  /* 0x0000000d0a157223 */ /* 0x040fe20000010815 */
[----:B------:R-:W-:Y:S02]  /*ec70*/  HADD2.F32 R9, -RZ, R6.H1_H1 ;  /* 0x30000006ff097230 */ /* 0x000fe40000004100 */
[----:B------:R-:W-:Y:S01]  /*ec80*/  FFMA.FTZ R26, R10, R15, R24 ;  /* 0x0000000f0a1a7223 */ /* 0x000fe20000010018 */
[----:B------:R-:W-:Y:S02]  /*ec90*/  HADD2.F32 R6, -RZ, R5.H0_H0 ;  /* 0x20000005ff067230 */ /* 0x000fe40000004100 */
[C---:B------:R-:W-:Y:S01]  /*eca0*/  FMUL.FTZ R20, R4.reuse, R14 ;  /* 0x0000000e04147220 */ /* 0x040fe20000410000 */
[----:B------:R-:W-:Y:S01]  /*ecb0*/  FMUL.FTZ R24, R4, R12 ;  /* 0x0000000c04187220 */ /* 0x000fe20000410000 */
[----:B------:R-:W-:Y:S02]  /*ecc0*/  HADD2.F32 R10, -RZ, R3.H1_H1 ;  /* 0x30000003ff0a7230 */ /* 0x000fe40000004100 */
[----:B------:R-:W-:Y:S01]  /*ecd0*/  FMUL.FTZ R15, R9, R63 ;  /* 0x0000003f090f7220 */ /* 0x000fe20000410000 */
[----:B------:R-:W-:-:S02]  /*ece0*/  HADD2.F32 R5, -RZ, R5.H1_H1 ;  /* 0x30000005ff057230 */ /* 0x000fc40000004100 */
[C---:B------:R-:W-:Y:S01]  /*ecf0*/  FFMA.FTZ R20, R7.reuse, R12, -R20 ;  /* 0x0000000c07147223 */ /* 0x040fe20000010814 */
[----:B------:R-:W-:Y:S02]  /*ed00*/  HADD2.F32 R4, -RZ, R25.H0_H0 ;  /* 0x20000019ff047230 */ /* 0x000fe40000004100 */
[----:B------:R-:W-:Y:S01]  /*ed10*/  FFMA.FTZ R11, R7, R14, R24 ;  /* 0x0000000e070b7223 */ /* 0x000fe20000010018 */
[----:B------:R-:W-:Y:S02]  /*ed20*/  HADD2.F32 R3, -RZ, R27.H0_H0 ;  /* 0x2000001bff037230 */ /* 0x000fe40000004100 */
[-C--:B------:R-:W-:Y:S01]  /*ed30*/  FMUL.FTZ R13, R9, R10.reuse ;  /* 0x0000000a090d7220 */ /* 0x080fe20000410000 */
[C---:B------:R-:W-:Y:S01]  /*ed40*/  FFMA.FTZ R10, R8.reuse, R10, R15 ;  /* 0x0000000a080a7223 */ /* 0x040fe2000001000f */
[C---:B------:R-:W-:Y:S01]  /*ed50*/  FMUL.FTZ R7, R5.reuse, R4 ;  /* 0x0000000405077220 */ /* 0x040fe20000410000 */
[----:B------:R-:W-:Y:S01]  /*ed60*/  FMUL.FTZ R9, R5, R3 ;  /* 0x0000000305097220 */ /* 0x000fe20000410000 */
[----:B------:R-:W-:-:S02]  /*ed70*/  FFMA.FTZ R13, R8, R63, -R13 ;  /* 0x0000003f080d7223 */ /* 0x000fc4000001080d */
[----:B------:R-:W-:Y:S01]  /*ed80*/  FFMA.FTZ R5, R6, R3, -R7 ;  /* 0x0000000306057223 */ /* 0x000fe20000010807 */
[----:B------:R-:W-:Y:S01]  /*ed90*/  F2FP.F16.F32.PACK_AB R7, R26, R21 ;  /* 0x000000151a07723e */ /* 0x000fe200000000ff */
[----:B------:R-:W-:Y:S01]  /*eda0*/  FFMA.FTZ R8, R6, R4, R9 ;  /* 0x0000000406087223 */ /* 0x000fe20000010009 */
[----:B------:R-:W-:Y:S02]  /*edb0*/  F2FP.F16.F32.PACK_AB R4, R11, R20 ;  /* 0x000000140b04723e */ /* 0x000fe400000000ff */
[----:B------:R-:W-:Y:S02]  /*edc0*/  F2FP.F16.F32.PACK_AB R6, R10, R13 ;  /* 0x0000000d0a06723e */ /* 0x000fe400000000ff */
[----:B------:R-:W-:-:S05]  /*edd0*/  F2FP.F16.F32.PACK_AB R5, R8, R5 ;  /* 0x000000050805723e */ /* 0x000fca00000000ff */
[----:B------:R0:W-:Y:S01]  /*ede0*/  STS.128 [R0+0xa000], R4 ;  /* 0x00a0000400007388 */ /* 0x0001e20000000c00 */
[----:B------:R-:W-:Y:S05]  /*edf0*/  BRA `(.L_x_1729) ;  /* 0x0000003400007947 */ /* 0x000fea0003800000 */
.L_x_1708:
[----:B------:R-:W0:Y:S01]  /*ee00*/  LDC R25, c[0x0][0x448] ;  /* 0x00011200ff197b82 */ /* 0x000e220000000800 */
[----:B------:R-:W-:Y:S01]  /*ee10*/  IMAD R3, R199, 0x40, R10 ;  /* 0x00000040c7037824 */ /* 0x000fe200078e020a */
[----:B------:R-:W-:Y:S01]  /*ee20*/  ULDC.64 UR4, c[0x0][0x3f8] ;  /* 0x0000fe0000047ab9 */ /* 0x000fe20000000a00 */
[----:B------:R-:W-:Y:S01]  /*ee30*/  ULDC.64 UR6, c[0x0][0x408] ;  /* 0x0001020000067ab9 */ /* 0x000fe20000000a00 */
[----:B------:R-:W-:Y:S02]  /*ee40*/  IMAD.MOV.U32 R4, RZ, RZ, R26 ;  /* 0x000000ffff047224 */ /* 0x000fe400078e001a */
[----:B------:R-:W-:Y:S02]  /*ee50*/  IMAD.MOV.U32 R8, RZ, RZ, R24 ;  /* 0x000000ffff087224 */ /* 0x000fe400078e0018 */
[----:B------:R-:W-:Y:S01]  /*ee60*/  IMAD.MOV.U32 R9, RZ, RZ, R31 ;  /* 0x000000ffff097224 */ /* 0x000fe200078e001f */
[----:B0-----:R-:W-:-:S13]  /*ee70*/  ISETP.NE.AND P0, PT, R25, 0x1, PT ;  /* 0x000000011900780c */ /* 0x001fda0003f05270 */
[----:B------:R-:W0:Y:S08]  /*ee80*/  @P0 LDC R0, c[0x0][0x44c] ;  /* 0x00011300ff000b82 */ /* 0x000e300000000800 */
[----:B------:R-:W1:Y:S01]  /*ee90*/  @P0 LDC R5, c[0x0][0x450] ;  /* 0x00011400ff050b82 */ /* 0x000e620000000800 */
[----:B0-----:R-:W-:-:S05]  /*eea0*/  @P0 IMAD.HI.U32 R0, R3, R0, RZ ;  /* 0x0000000003000227 */ /* 0x001fca00078e00ff */
[----:B-1----:R-:W-:Y:S02]  /*eeb0*/  @P0 SHF.R.U32.HI R3, RZ, R5, R0 ;  /* 0x00000005ff030219 */ /* 0x002fe40000011600 */
[----:B------:R-:W-:Y:S02]  /*eec0*/  MOV R5, R29 ;  /* 0x0000001d00057202 */ /* 0x000fe40000000f00 */
[----:B------:R-:W-:Y:S01]  /*eed0*/  SHF.R.S32.HI R0, RZ, 0x1f, R3 ;  /* 0x0000001fff007819 */ /* 0x000fe20000011403 */
[----:B------:R-:W-:-:S04]  /*eee0*/  IMAD.WIDE.U32 R8, R3, UR6, R8 ;  /* 0x0000000603087c25 */ /* 0x000fc8000f8e0008 */
[C---:B------:R-:W-:Y:S02]  /*eef0*/  IMAD R6, R0.reuse, UR4, RZ ;  /* 0x0000000400067c24 */ /* 0x040fe4000f8e02ff */
[----:B------:R-:W-:Y:S02]  /*ef00*/  IMAD R0, R0, UR6, RZ ;  /* 0x0000000600007c24 */ /* 0x000fe4000f8e02ff */
[----:B------:R-:W-:-:S04]  /*ef10*/  IMAD.WIDE.U32 R4, R3, UR4, R4 ;  /* 0x0000000403047c25 */ /* 0x000fc8000f8e0004 */
[C---:B------:R-:W-:Y:S01]  /*ef20*/  IMAD R7, R3.reuse, UR5, R6 ;  /* 0x0000000503077c24 */ /* 0x040fe2000f8e0206 */
[----:B------:R-:W-:Y:S01]  /*ef30*/  ULDC.64 UR4, c[0x0][0x3e8] ;  /* 0x0000fa0000047ab9 */ /* 0x000fe20000000a00 */
[----:B------:R-:W-:Y:S01]  /*ef40*/  IMAD R21, R3, UR7, R0 ;  /* 0x0000000703157c24 */ /* 0x000fe2000f8e0200 */
[----:B------:R-:W-:Y:S01]  /*ef50*/  ULDC.64 UR6, c[0x0][0x400] ;  /* 0x0001000000067ab9 */ /* 0x000fe20000000a00 */
[----:B------:R-:W-:Y:S01]  /*ef60*/  IMAD.IADD R7, R5, 0x1, R7 ;  /* 0x0000000105077824 */ /* 0x000fe200078e0207 */
[----:B------:R-:W-:Y:S01]  /*ef70*/  LEA R6, P0, R4, UR4, 0x1 ;  /* 0x0000000404067c11 */ /* 0x000fe2000f8008ff */
[----:B------:R-:W-:Y:S01]  /*ef80*/  UMOV UR4, 0xffffffff ;  /* 0xffffffff00047882 */ /* 0x000fe20000000000 */
[----:B------:R-:W-:Y:S02]  /*ef90*/  LEA R20, P1, R8, UR6, 0x1 ;  /* 0x0000000608147c11 */ /* 0x000fe4000f8208ff */
[----:B------:R-:W-:Y:S02]  /*efa0*/  IADD3 R21, R9, R21, RZ ;  /* 0x0000001509157210 */ /* 0x000fe40007ffe0ff */
[----:B------:R-:W-:-:S02]  /*efb0*/  LEA.HI.X R7, R4, UR5, R7, 0x1, P0 ;  /* 0x0000000504077c11 */ /* 0x000fc400080f0c07 */
[----:B------:R-:W-:Y:S01]  /*efc0*/  LEA.HI.X R21, R8, UR7, R21, 0x1, P1 ;  /* 0x0000000708157c11 */ /* 0x000fe200088f0c15 */
[----:B------:R-:W-:Y:S06]  /*efd0*/  BRA.DIV UR4, `(.L_x_1740) ;  /* 0x000001b204287947 */ /* 0x000fec000b800000 */
[----:B------:R0:W1:Y:S04]  /*efe0*/  SHFL.IDX PT, R3, R7, RZ, 0x1c1f ;  /* 0x001c1fff07037589 */ /* 0x00006800000e0000 */
[----:B------:R0:W2:Y:S04]  /*eff0*/  SHFL.IDX PT, R0, R6, RZ, 0x1c1f ;  /* 0x001c1fff06007589 */ /* 0x0000a800000e0000 */
[----:B------:R0:W3:Y:S04]  /*f000*/  SHFL.IDX PT, R5, R21, RZ, 0x1c1f ;  /* 0x001c1fff15057589 */ /* 0x0000e800000e0000 */
[----:B------:R0:W4:Y:S02]  /*f010*/  SHFL.IDX PT, R14, R20, RZ, 0x1c1f ;  /* 0x001c1fff140e7589 */ /* 0x00012400000e0000 */
.L_x_2051:
        /* <DEDUP_REMOVED lines=17> */
[----:B--2---:R-:W-:Y:S01]  /*f130*/  IMAD.MOV.U32 R12, RZ, RZ, R0 ;  /* 0x000000ffff0c7224 */ /* 0x004fe200078e0000 */
[----:B------:R-:W-:Y:S01]  /*f140*/  ISETP.GE.AND P2, PT, R16, UR4, PT ;  /* 0x0000000410007c0c */ /* 0x000fe2000bf46270 */
[----:B-1----:R-:W-:Y:S01]  /*f150*/  IMAD.MOV.U32 R13, RZ, RZ, R3 ;  /* 0x000000ffff0d7224 */ /* 0x002fe200078e0003 */
[----:B------:R-:W-:Y:S01]  /*f160*/  ISETP.GE.AND P3, PT, R168, UR4, PT ;  /* 0x00000004a8007c0c */ /* 0x000fe2000bf66270 */
[----:B----4-:R-:W-:Y:S01]  /*f170*/  IMAD.MOV.U32 R24, RZ, RZ, R14 ;  /* 0x000000ffff187224 */ /* 0x010fe200078e000e */
[----:B------:R-:W-:Y:S01]  /*f180*/  ISETP.GE.AND P4, PT, R169, UR4, PT ;  /* 0x00000004a9007c0c */ /* 0x000fe2000bf86270 */
[----:B---3--:R-:W-:Y:S01]  /*f190*/  IMAD.MOV.U32 R25, RZ, RZ, R5 ;  /* 0x000000ffff197224 */ /* 0x008fe200078e0005 */
[----:B------:R-:W-:Y:S02]  /*f1a0*/  CS2R R28, SRZ ;  /* 0x00000000001c7805 */ /* 0x000fe4000001ff00 */
[----:B------:R-:W-:-:S02]  /*f1b0*/  CS2R R30, SRZ ;  /* 0x00000000001e7805 */ /* 0x000fc4000001ff00 */
[----:B------:R-:W-:Y:S02]  /*f1c0*/  CS2R R40, SRZ ;  /* 0x0000000000287805 */ /* 0x000fe4000001ff00 */
[----:B------:R-:W-:Y:S02]  /*f1d0*/  CS2R R42, SRZ ;  /* 0x00000000002a7805 */ /* 0x000fe4000001ff00 */
[----:B------:R-:W-:Y:S01]  /*f1e0*/  CS2R R26, SRZ ;  /* 0x00000000001a7805 */ /* 0x000fe2000001ff00 */
[----:B------:R-:W-:Y:S01]  /*f1f0*/  @!P2 IMAD.SHL.U32 R9, R16, 0x2, RZ ;  /* 0x000000021009a824 */ /* 0x000fe200078e00ff */
[----:B------:R-:W-:Y:S01]  /*f200*/  @!P3 SHF.L.U32 R11, R170, 0x3, RZ ;  /* 0x00000003aa0bb819 */ /* 0x000fe200000006ff */
[----:B------:R-:W-:-:S03]  /*f210*/  @!P4 IMAD.SHL.U32 R49, R171, 0x8, RZ ;  /* 0x00000008ab31c824 */ /* 0x000fc600078e00ff */
[-C--:B------:R-:W-:Y:S02]  /*f220*/  @!P2 IADD3 R50, P0, R0, R9.reuse, RZ ;  /* 0x000000090032a210 */ /* 0x080fe40007f1e0ff */
[----:B------:R-:W-:Y:S01]  /*f230*/  @!P2 IADD3 R4, P1, R14, R9, RZ ;  /* 0x000000090e04a210 */ /* 0x000fe20007f3e0ff */
[----:B------:R-:W-:Y:S01]  /*f240*/  @!P3 IMAD.WIDE R8, R11, 0x2, R12 ;  /* 0x000000020b08b825 */ /* 0x000fe200078e020c */
[----:B------:R-:W-:Y:S02]  /*f250*/  @!P2 SHF.L.U64.HI R0, R16, 0x1, R17 ;  /* 0x000000011000a819 */ /* 0x000fe40000010211 */
[----:B------:R-:W-:Y:S01]  /*f260*/  CS2R R36, SRZ ;  /* 0x0000000000247805 */ /* 0x000fe2000001ff00 */
[----:B------:R-:W-:Y:S01]  /*f270*/  @!P4 IMAD.WIDE R14, R49, 0x2, R12 ;  /* 0x00000002310ec825 */ /* 0x000fe200078e020c */
[----:B------:R-:W-:Y:S02]  /*f280*/  CS2R R38, SRZ ;  /* 0x0000000000267805 */ /* 0x000fe4000001ff00 */
[----:B------:R-:W-:-:S02]  /*f290*/  CS2R R32, SRZ ;  /* 0x0000000000207805 */ /* 0x000fc4000001ff00 */
[----:B------:R-:W-:Y:S01]  /*f2a0*/  CS2R R34, SRZ ;  /* 0x0000000000227805 */ /* 0x000fe2000001ff00 */
[--C-:B------:R-:W-:Y:S01]  /*f2b0*/  @!P3 IMAD.WIDE R12, R11, 0x2, R24.reuse ;  /* 0x000000020b0cb825 */ /* 0x100fe200078e0218 */
[----:B------:R-:W-:Y:S02]  /*f2c0*/  CS2R R44, SRZ ;  /* 0x00000000002c7805 */ /* 0x000fe4000001ff00 */
[----:B------:R-:W-:Y:S02]  /*f2d0*/  CS2R R46, SRZ ;  /* 0x00000000002e7805 */ /* 0x000fe4000001ff00 */
[----:B------:R-:W-:Y:S01]  /*f2e0*/  @!P2 IADD3.X R51, R3, R0, RZ, P0, !PT ;  /* 0x000000000333a210 */ /* 0x000fe200007fe4ff */
[----:B------:R-:W-:Y:S01]  /*f2f0*/  @!P4 IMAD.WIDE R48, R49, 0x2, R24 ;  /* 0x000000023130c825 */ /* 0x000fe200078e0218 */
[----:B------:R-:W-:Y:S01]  /*f300*/  CS2R R24, SRZ ;  /* 0x0000000000187805 */ /* 0x000fe2000001ff00 */
[----:B------:R1:W5:Y:S02]  /*f310*/  @!P3 LD.E.128 R28, desc[UR60][R8.64] ;  /* 0x0000003c081cb980 */ /* 0x000364000c101d00 */
[----:B------:R-:W-:-:S02]  /*f320*/  @!P2 IMAD.X R5, R5, 0x1, R0, P1 ;  /* 0x000000010505a824 */ /* 0x000fc400008e0600 */
[----:B------:R1:W5:Y:S04]  /*f330*/  @!P3 LD.E.128 R40, desc[UR60][R12.64] ;  /* 0x0000003c0c28b980 */ /* 0x000368000c101d00 */
[----:B------:R1:W5:Y:S04]  /*f340*/  @!P4 LD.E.128 R24, desc[UR60][R14.64] ;  /* 0x0000003c0e18c980 */ /* 0x000368000c101d00 */
[----:B------:R1:W5:Y:S04]  /*f350*/  @!P4 LD.E.128 R36, desc[UR60][R48.64] ;  /* 0x0000003c3024c980 */ /* 0x000368000c101d00 */
[----:B------:R1:W5:Y:S04]  /*f360*/  @!P2 LD.E.128 R32, desc[UR60][R50.64] ;  /* 0x0000003c3220a980 */ /* 0x000368000c101d00 */
[----:B------:R1:W5:Y:S02]  /*f370*/  @!P2 LD.E.128 R44, desc[UR60][R4.64] ;  /* 0x0000003c042ca980 */ /* 0x000364000c101d00 */
.L_x_1742:
[----:B------:R-:W-:Y:S05]  /*f380*/  BSYNC B1 ;  /* 0x0000000000017941 */ /* 0x000fea0003800000 */
.L_x_1741:
[----:B-1-3-5:R-:W-:Y:S01]  /*f390*/  IMAD.MOV.U32 R5, RZ, RZ, R47 ;  /* 0x000000ffff057224 */ /* 0x02afe200078e002f */
[----:B------:R-:W-:Y:S01]  /*f3a0*/  MOV R4, R46 ;  /* 0x0000002e00047202 */ /* 0x000fe20000000f00 */
[----:B--2---:R-:W-:Y:S01]  /*f3b0*/  IMAD.MOV.U32 R0, RZ, RZ, R44 ;  /* 0x000000ffff007224 */ /* 0x004fe200078e002c */
        /* <DEDUP_REMOVED lines=8> */
[----:B------:R-:W-:-:S02]  /*f440*/  PRMT R88, R88, 0x5410, R4 ;  /* 0x0000541058587816 */ /* 0x000fc40000000004 */
        /* <DEDUP_REMOVED lines=27> */
[----:B------:R-:W-:Y:S02]  /*f600*/  PRMT R77, R4, 0x5410, R5 ;  /* 0x00005410044d7816 */ /* 0x000fe40000000005 */
[----:B------:R-:W-:Y:S02]  /*f610*/  CS2R R4, SRZ ;  /* 0x0000000000047805 */ /* 0x000fe4000001ff00 */
[----:B------:R-:W-:Y:S01]  /*f620*/  PRMT R76, R0, 0x5410, R3 ;  /* 0x00005410004c7816 */ /* 0x000fe20000000003 */
[----:B------:R-:W-:Y:S06]  /*f630*/  BRA.DIV UR4, `(.L_x_1743) ;  /* 0x000001ae04007947 */ /* 0x000fec000b800000 */
[----:B------:R1:W2:Y:S04]  /*f640*/  SHFL.IDX PT, R3, R7, 0x1, 0x1c1f ;  /* 0x003c1f0007037f89 */ /* 0x0002a800000e0000 */
[----:B------:R1:W3:Y:S04]  /*f650*/  SHFL.IDX PT, R0, R6, 0x1, 0x1c1f ;  /* 0x003c1f0006007f89 */ /* 0x0002e800000e0000 */
[----:B0-----:R-:W0:Y:S04]  /*f660*/  SHFL.IDX PT, R21, R21, 0x1, 0x1c1f ;  /* 0x003c1f0015157f89 */ /* 0x001e2800000e0000 */
[----:B-1----:R-:W0:Y:S02]  /*f670*/  SHFL.IDX PT, R20, R20, 0x1, 0x1c1f ;  /* 0x003c1f0014147f89 */ /* 0x002e2400000e0000 */
.L_x_2057:
[----:B------:R-:W-:Y:S01]  /*f680*/  VIADD R11, R10, 0x40 ;  /* 0x000000400a0b7836 */ /* 0x000fe20000000000 */
[----:B------:R-:W-:Y:S01]  /*f690*/  BSSY B1, `(.L_x_1744) ;  /* 0x0000032000017945 */ /* 0x000fe20003800000 */
[----:B------:R-:W-:Y:S02]  /*f6a0*/  CS2R R6, SRZ ;  /* 0x0000000000067805 */ /* 0x000fe4000001ff00 */
[----:B------:R-:W-:Y:S02]  /*f6b0*/  CS2R R8, SRZ ;  /* 0x0000000000087805 */ /* 0x000fe4000001ff00 */
[----:B------:R-:W-:Y:S02]  /*f6c0*/  CS2R R12, SRZ ;  /* 0x00000000000c7805 */ /* 0x000fe4000001ff00 */
[----:B------:R-:W-:Y:S02]  /*f6d0*/  ISETP.GE.AND P0, PT, R11, R86, PT ;  /* 0x000000560b00720c */ /* 0x000fe40003f06270 */
[----:B------:R-:W-:-:S02]  /*f6e0*/  CS2R R10, SRZ ;  /* 0x00000000000a7805 */ /* 0x000fc4000001ff00 */
[----:B----4-:R-:W-:Y:S02]  /*f6f0*/  CS2R R14, SRZ ;  /* 0x00000000000e7805 */ /* 0x010fe4000001ff00 */
[----:B------:R-:W-:Y:S02]  /*f700*/  CS2R R48, SRZ ;  /* 0x0000000000307805 */ /* 0x000fe4000001ff00 */
[----:B------:R-:W-:Y:S02]  /*f710*/  CS2R R50, SRZ ;  /* 0x0000000000327805 */ /* 0x000fe4000001ff00 */
[----:B------:R-:W-:Y:S02]  /*f720*/  CS2R R52, SRZ ;  /* 0x0000000000347805 */ /* 0x000fe4000001ff00 */
[----:B------:R-:W-:Y:S02]  /*f730*/  CS2R R54, SRZ ;  /* 0x0000000000367805 */ /* 0x000fe4000001ff00 */
[----:B------:R-:W-:-:S02]  /*f740*/  CS2R R56, SRZ ;  /* 0x0000000000387805 */ /* 0x000fc4000001ff00 */
[----:B------:R-:W-:Y:S01]  /*f750*/  CS2R R58, SRZ ;  /* 0x00000000003a7805 */ /* 0x000fe2000001ff00 */
[----:B------:R-:W-:Y:S06]  /*f760*/  @P0 BRA `(.L_x_1745) ;  /* 0x0000000000900947 */ /* 0x000fec0003800000 */
[----:B------:R-:W-:Y:S01]  /*f770*/  ULDC UR4, c[0x0][0x3f4] ;  /* 0x0000fd0000047ab9 */ /* 0x000fe20000000800 */
[----:B---3--:R-:W-:Y:S01]  /*f780*/  MOV R4, R0 ;  /* 0x0000000000047202 */ /* 0x008fe20000000f00 */
[----:B--2---:R-:W-:Y:S01]  /*f790*/  IMAD.MOV.U32 R5, RZ, RZ, R3 ;  /* 0x000000ffff057224 */ /* 0x004fe200078e0003 */
[----:B------:R-:W-:Y:S02]  /*f7a0*/  ISETP.GE.AND P2, PT, R16, UR4, PT ;  /* 0x0000000410007c0c */ /* 0x000fe4000bf46270 */
[----:B------:R-:W-:Y:S02]  /*f7b0*/  CS2R R52, SRZ ;  /* 0x0000000000347805 */ /* 0x000fe4000001ff00 */
[----:B------:R-:W-:Y:S02]  /*f7c0*/  ISETP.GE.AND P3, PT, R168, UR4, PT ;  /* 0x00000004a8007c0c */ /* 0x000fe4000bf66270 */
[----:B------:R-:W-:Y:S02]  /*f7d0*/  CS2R R54, SRZ ;  /* 0x0000000000367805 */ /* 0x000fe4000001ff00 */
[----:B------:R-:W-:-:S02]  /*f7e0*/  ISETP.GE.AND P4, PT, R169, UR4, PT ;  /* 0x00000004a9007c0c */ /* 0x000fc4000bf86270 */
[----:B------:R-:W-:Y:S02]  /*f7f0*/  CS2R R8, SRZ ;  /* 0x0000000000087805 */ /* 0x000fe4000001ff00 */
[----:B------:R-:W-:Y:S02]  /*f800*/  CS2R R10, SRZ ;  /* 0x00000000000a7805 */ /* 0x000fe4000001ff00 */
[----:B------:R-:W-:Y:S02]  /*f810*/  CS2R R56, SRZ ;  /* 0x0000000000387805 */ /* 0x000fe4000001ff00 */
[----:B------:R-:W-:Y:S01]  /*f820*/  CS2R R58, SRZ ;  /* 0x00000000003a7805 */ /* 0x000fe2000001ff00 */
[----:B------:R-:W-:Y:S02]  /*f830*/  @!P2 IMAD.SHL.U32 R63, R16, 0x2, RZ ;  /* 0x00000002103fa824 */ /* 0x000fe400078e00ff */
[----:B------:R-:W-:Y:S02]  /*f840*/  @!P3 IMAD.SHL.U32 R73, R170, 0x8, RZ ;  /* 0x00000008aa49b824 */ /* 0x000fe400078e00ff */
[----:B------:R-:W-:Y:S01]  /*f850*/  @!P4 IMAD.SHL.U32 R65, R171, 0x8, RZ ;  /* 0x00000008ab41c824 */ /* 0x000fe200078e00ff */
[-C--:B------:R-:W-:Y:S01]  /*f860*/  @!P2 IADD3 R60, P0, R0, R63.reuse, RZ ;  /* 0x0000003f003ca210 */ /* 0x080fe20007f1e0ff */
[----:B------:R-:W-:Y:S01]  /*f870*/  @!P3 IMAD.WIDE R66, R73, 0x2, R4 ;  /* 0x000000024942b825 */ /* 0x000fe200078e0204 */
[----:B0-----:R-:W-:-:S02]  /*f880*/  @!P2 IADD3 R62, P1, R20, R63, RZ ;  /* 0x0000003f143ea210 */ /* 0x001fc40007f3e0ff */
[----:B------:R-:W-:Y:S01]  /*f890*/  @!P2 SHF.L.U64.HI R0, R16, 0x1, R17 ;  /* 0x000000011000a819 */ /* 0x000fe20000010211 */
[----:B------:R-:W-:Y:S01]  /*f8a0*/  @!P4 IMAD.WIDE R70, R65, 0x2, R4 ;  /* 0x000000024146c825 */ /* 0x000fe200078e0204 */
[----:B------:R-:W-:Y:S02]  /*f8b0*/  CS2R R12, SRZ ;  /* 0x00000000000c7805 */ /* 0x000fe4000001ff00 */
[----:B------:R-:W-:Y:S02]  /*f8c0*/  CS2R R14, SRZ ;  /* 0x00000000000e7805 */ /* 0x000fe4000001ff00 */
[----:B------:R-:W-:Y:S02]  /*f8d0*/  CS2R R48, SRZ ;  /* 0x0000000000307805 */ /* 0x000fe4000001ff00 */
[----:B------:R-:W-:Y:S02]  /*f8e0*/  CS2R R50, SRZ ;  /* 0x0000000000327805 */ /* 0x000fe4000001ff00 */
[----:B------:R-:W-:-:S02]  /*f8f0*/  CS2R R4, SRZ ;  /* 0x0000000000047805 */ /* 0x000fc4000001ff00 */
[----:B------:R-:W-:Y:S01]  /*f900*/  CS2R R6, SRZ ;  /* 0x0000000000067805 */ /* 0x000fe2000001ff00 */
[--C-:B------:R-:W-:Y:S01]  /*f910*/  @!P3 IMAD.WIDE R72, R73, 0x2, R20.reuse ;  /* 0x000000024948b825 */ /* 0x100fe200078e0214 */
[----:B------:R-:W-:Y:S01]  /*f920*/  @!P2 IADD3.X R61, R3, R0, RZ, P0, !PT ;  /* 0x00000000033da210 */ /* 0x000fe200007fe4ff */
[----:B------:R1:W5:Y:S02]  /*f930*/  @!P3 LD.E.128 R52, desc[UR60][R66.64] ;  /* 0x0000003c4234b980 */ /* 0x000364000c101d00 */
[----:B------:R-:W-:Y:S02]  /*f940*/  @!P4 IMAD.WIDE R64, R65, 0x2, R20 ;  /* 0x000000024140c825 */ /* 0x000fe400078e0214 */
[----:B------:R1:W5:Y:S02]  /*f950*/  @!P3 LD.E.128 R8, desc[UR60][R72.64] ;  /* 0x0000003c4808b980 */ /* 0x000364000c101d00 */
[----:B------:R-:W-:Y:S02]  /*f960*/  @!P2 IMAD.X R63, R21, 0x1, R0, P1 ;  /* 0x00000001153fa824 */ /* 0x000fe400008e0600 */
[----:B------:R1:W5:Y:S04]  /*f970*/  @!P4 LD.E.128 R56, desc[UR60][R70.64] ;  /* 0x0000003c4638c980 */ /* 0x000368000c101d00 */
[----:B------:R1:W5:Y:S04]  /*f980*/  @!P4 LD.E.128 R12, desc[UR60][R64.64] ;  /* 0x0000003c400cc980 */ /* 0x000368000c101d00 */
[----:B------:R1:W5:Y:S04]  /*f990*/  @!P2 LD.E.128 R48, desc[UR60][R60.64] ;  /* 0x0000003c3c30a980 */ /* 0x000368000c101d00 */
[----:B------:R1:W5:Y:S02]  /*f9a0*/  @!P2 LD.E.128 R4, desc[UR60][R62.64] ;  /* 0x0000003c3e04a980 */ /* 0x000364000c101d00 */
.L_x_1745:
[----:B------:R-:W-:Y:S05]  /*f9b0*/  BSYNC B1 ;  /* 0x0000000000017941 */ /* 0x000fea0003800000 */
.L_x_1744:
[----:B--2--5:R-:W-:Y:S01]  /*f9c0*/  IMAD.MOV.U32 R3, RZ, RZ, R4 ;  /* 0x000000ffff037224 */ /* 0x024fe200078e0004 */
[----:B---3--:R-:W-:Y:S01]  /*f9d0*/  LEA.HI R0, R198, R198, RZ, 0x1 ;  /* 0x000000c6c6007211 */ /* 0x008fe200078f08ff */
[----:B0-----:R-:W-:Y:S01]  /*f9e0*/  IMAD.MOV.U32 R20, RZ, RZ, R5 ;  /* 0x000000ffff147224 */ /* 0x001fe200078e0005 */
[----:B------:R-:W-:Y:S01]  /*f9f0*/  MOV R21, R6 ;  /* 0x0000000600157202 */ /* 0x000fe20000000f00 */
[----:B-1----:R-:W-:Y:S01]  /*fa00*/  IMAD.MOV.U32 R60, RZ, RZ, R7 ;  /* 0x000000ffff3c7224 */ /* 0x002fe200078e0007 */
[----:B------:R-:W-:Y:S01]  /*fa10*/  MOV R61, R49 ;  /* 0x00000031003d7202 */ /* 0x000fe20000000f00 */
[----:B------:R-:W-:Y:S01]  /*fa20*/  IMAD.MOV.U32 R62, RZ, RZ, R50 ;  /* 0x000000ffff3e7224 */ /* 0x000fe200078e0032 */
[----:B------:R-:W-:Y:S01]  /*fa30*/  PRMT R78, R3, 0x5410, R20 ;  /* 0x00005410034e7816 */ /* 0x000fe20000000014 */
[----:B------:R-:W-:Y:S01]  /*fa40*/  BSSY B1, `(.L_x_1746) ;  /* 0x0000027000017945 */ /* 0x000fe20003800000 */
[----:B------:R-:W-:Y:S01]  /*fa50*/  LOP3.LUT R3, R0, 0xfffffffe, RZ, 0xc0, !PT ;  /* 0xfffffffe00037812 */ /* 0x000fe200078ec0ff */
[----:B------:R-:W-:Y:S01]  /*fa60*/  IMAD.MOV.U32 R0, RZ, RZ, R8 ;  /* 0x000000ffff007224 */ /* 0x000fe200078e0008 */
[----:B------:R-:W-:Y:S01]  /*fa70*/  PRMT R79, R21, 0x5410, R60 ;  /* 0x00005410154f7816 */ /* 0x000fe2000000003c */
[----:B------:R-:W-:Y:S01]  /*fa80*/  IMAD.MOV.U32 R60, RZ, RZ, R10 ;  /* 0x000000ffff3c7224 */ /* 0x000fe200078e000a */
[----:B------:R-:W-:Y:S01]  /*fa90*/  MOV R20, R9 ;  /* 0x0000000900147202 */ /* 0x000fe20000000f00 */
[----:B------:R-:W-:Y:S01]  /*faa0*/  IMAD.IADD R3, R198, 0x1, -R3 ;  /* 0x00000001c6037824 */ /* 0x000fe200078e0a03 */
[----:B------:R-:W-:-:S02]  /*fab0*/  PRMT R81, R62, 0x7610, R81 ;  /* 0x000076103e517816 */ /* 0x000fc40000000051 */
[----:B------:R-:W-:Y:S01]  /*fac0*/  PRMT R69, R0, 0x5410, R20 ;  /* 0x0000541000457816 */ /* 0x000fe20000000014 */
[----:B------:R-:W-:Y:S01]  /*fad0*/  IMAD.MOV.U32 R0, RZ, RZ, R11 ;  /* 0x000000ffff007224 */ /* 0x000fe200078e000b */
[----:B------:R-:W-:Y:S01]  /*fae0*/  SHF.L.U32 R21, R3, 0x1f, RZ ;  /* 0x0000001f03157819 */ /* 0x000fe200000006ff */
[----:B------:R-:W-:Y:S01]  /*faf0*/  IMAD.MOV.U32 R3, RZ, RZ, R12 ;  /* 0x000000ffff037224 */ /* 0x000fe200078e000c */
[----:B------:R-:W-:Y:S01]  /*fb00*/  PRMT R70, R60, 0x7610, R70 ;  /* 0x000076103c467816 */ /* 0x000fe20000000046 */
[----:B------:R-:W-:Y:S01]  /*fb10*/  IMAD.MOV.U32 R60, RZ, RZ, R14 ;  /* 0x000000ffff3c7224 */ /* 0x000fe200078e000e */
[----:B------:R-:W0:Y:S01]  /*fb20*/  SYNCS.PHASECHK.TRANS64.TRYWAIT P0, [R18+URZ+0x2a800], R21 ;  /* 0x02a80015120075a7 */ /* 0x000e22000800017f */
[----:B------:R-:W-:Y:S02]  /*fb30*/  MOV R20, R13 ;  /* 0x0000000d00147202 */ /* 0x000fe40000000f00 */
[----:B------:R-:W-:Y:S02]  /*fb40*/  PRMT R70, R70, 0x5410, R0 ;  /* 0x0000541046467816 */ /* 0x000fe40000000000 */
        /* <DEDUP_REMOVED lines=15> */
[----:B------:R-:W-:-:S03]  /*fc40*/  IMAD.MOV.U32 R61, RZ, RZ, R56 ;  /* 0x000000ffff3d7224 */ /* 0x000fc600078e0038 */
[----:B------:R-:W-:Y:S01]  /*fc50*/  PRMT R72, R20, 0x5410, R60 ;  /* 0x0000541014487816 */ /* 0x000fe2000000003c */
[----:B------:R-:W-:Y:S01]  /*fc60*/  IMAD.MOV.U32 R60, RZ, RZ, R58 ;  /* 0x000000ffff3c7224 */ /* 0x000fe200078e003a */
[----:B------:R-:W-:Y:S01]  /*fc70*/  PRMT R20, R61, 0x5410, R62 ;  /* 0x000054103d147816 */ /* 0x000fe2000000003e */
[----:B------:R-:W-:Y:S01]  /*fc80*/  IMAD.MOV.U32 R61, RZ, RZ, R59 ;  /* 0x000000ffff3d7224 */ /* 0x000fe200078e003b */
[----:B------:R-:W-:Y:S01]  /*fc90*/  ISETP.GE.AND P1, PT, R174, R73, PT ;  /* 0x00000049ae00720c */ /* 0x000fe20003f26270 */
[----:B0-----:R-:W-:-:S12]  /*fca0*/  @!P0 BRA `(.L_x_1747) ;  /* 0x000001a400d88947 */ /* 0x001fd80003800000 */
.L_x_2058:
[----:B------:R-:W-:Y:S05]  /*fcb0*/  BSYNC B1 ;  /* 0x0000000000017941 */ /* 0x000fea0003800000 */
.L_x_1746:
[----:B------:R-:W-:Y:S01]  /*fcc0*/  BSSY B1, `(.L_x_1748) ;  /* 0x000012c000017945 */ /* 0x000fe20003800000 */
[----:B0-----:R-:W-:-:S03]  /*fcd0*/  PRMT R21, R60, 0x5410, R61 ;  /* 0x000054103c157816 */ /* 0x001fc6000000003d */
[----:B------:R-:W-:Y:S05]  /*fce0*/  @P1 BRA `(.L_x_1749) ;  /* 0x0000001000a41947 */ /* 0x000fea0003800000 */
[----:B------:R-:W0:Y:S01]  /*fcf0*/  LDC R86, c[0x0][0x3f4] ;  /* 0x0000fd00ff567b82 */ /* 0x000e220000000800 */
[----:B------:R-:W-:Y:S01]  /*fd00*/  BSSY B2, `(.L_x_1750) ;  /* 0x0000067000027945 */ /* 0x000fe20003800000 */
[-C--:B0-----:R-:W-:Y:S02]  /*fd10*/  ISETP.GE.AND P0, PT, R16, R86.reuse, PT ;  /* 0x000000561000720c */ /* 0x081fe40003f06270 */
[-C--:B------:R-:W-:Y:S02]  /*fd20*/  ISETP.GE.AND P1, PT, R168, R86.reuse, PT ;  /* 0x00000056a800720c */ /* 0x080fe40003f26270 */
[----:B------:R-:W-:-:S09]  /*fd30*/  ISETP.GE.AND P2, PT, R169, R86, PT ;  /* 0x00000056a900720c */ /* 0x000fd20003f46270 */
[----:B------:R-:W-:Y:S05]  /*fd40*/  @P0 BRA `(.L_x_1751) ;  /* 0x0000000400880947 */ /* 0x000fea0003800000 */
[----:B------:R-:W-:Y:S01]  /*fd50*/  LEA.HI R62, R86, R199, RZ, 0x1d ;  /* 0x000000c7563e7211 */ /* 0x000fe200078fe8ff */
[--C-:B------:R-:W-:Y:S01]  /*fd60*/  HADD2.F32 R101, -RZ, R90.reuse.H0_H0 ;  /* 0x2000005aff657230 */ /* 0x100fe20000004100 */
[----:B------:R-:W-:Y:S01]  /*fd70*/  LOP3.LUT R60, R184, 0x38, R16, 0xf8, !PT ;  /* 0x00000038b83c7812 */ /* 0x000fe200078ef810 */
[----:B------:R-:W-:Y:S01]  /*fd80*/  HADD2.F32 R100, -RZ, R90.H1_H1 ;  /* 0x3000005aff647230 */ /* 0x000fe20000004100 */
[----:B------:R-:W-:Y:S01]  /*fd90*/  SHF.R.S32.HI R65, RZ, 0x1f, R62 ;  /* 0x0000001fff417819 */ /* 0x000fe2000001143e */
[----:B------:R-:W-:Y:S01]  /*fda0*/  IMAD.SHL.U32 R63, R62, 0x8, RZ ;  /* 0x000000083e3f7824 */ /* 0x000fe200078e00ff */
[----:B------:R-:W-:Y:S02]  /*fdb0*/  LOP3.LUT R61, R60, R185, RZ, 0x3c, !PT ;  /* 0x000000b93c3d7212 */ /* 0x000fe400078e3cff */
[----:B------:R-:W-:Y:S02]  /*fdc0*/  LEA.HI R65, R65, R62, RZ, 0x3 ;  /* 0x0000003e41417211 */ /* 0x000fe400078f18ff */
[----:B------:R-:W-:-:S02]  /*fdd0*/  LOP3.LUT R60, R184, 0x38, R63, 0xf8, !PT ;  /* 0x00000038b83c7812 */ /* 0x000fc400078ef83f */
[----:B------:R-:W-:Y:S01]  /*fde0*/  IADD3 R61, R186, R61, RZ ;  /* 0x0000003dba3d7210 */ /* 0x000fe20007ffe0ff */
[----:B------:R-:W-:Y:S01]  /*fdf0*/  IMAD.SHL.U32 R65, R65, 0x400, RZ ;  /* 0x0000040041417824 */ /* 0x000fe200078e00ff */
[----:B------:R-:W-:Y:S02]  /*fe00*/  LOP3.LUT R64, R60, R185, RZ, 0x3c, !PT ;  /* 0x000000b93c407212 */ /* 0x000fe400078e3cff */
[----:B------:R-:W-:Y:S01]  /*fe10*/  SHF.R.U32.HI R102, RZ, 0x10, R33 ;  /* 0x00000010ff667819 */ /* 0x000fe20000011621 */
[----:B------:R-:W-:Y:S01]  /*fe20*/  IMAD R91, R61, 0x2, R18 ;  /* 0x000000023d5b7824 */ /* 0x000fe200078e0212 */
[----:B------:R-:W-:Y:S02]  /*fe30*/  LOP3.LUT R65, R65, 0x7fffe000, RZ, 0xc0, !PT ;  /* 0x7fffe00041417812 */ /* 0x000fe400078ec0ff */
[----:B------:R-:W-:Y:S02]  /*fe40*/  SHF.R.U32.HI R103, RZ, 0x10, R45 ;  /* 0x00000010ff677819 */ /* 0x000fe4000001162d */
[----:B------:R-:W-:Y:S01]  /*fe50*/  IADD3 R65, R64, R65, R186 ;  /* 0x0000004140417210 */ /* 0x000fe20007ffe0ba */
[----:B------:R-:W0:Y:S01]  /*fe60*/  LDS.128 R60, [R91+0xc400] ;  /* 0x00c400005b3c7984 */ /* 0x000e220000000c00 */
[----:B------:R-:W-:Y:S01]  /*fe70*/  SHF.R.U64 R32, R32, 0x10, R33 ;  /* 0x0000001020207819 */ /* 0x000fe20000001221 */
[----:B------:R-:W-:Y:S01]  /*fe80*/  HADD2.F32 R103, -RZ, R103.H0_H0 ;  /* 0x20000067ff677230 */ /* 0x000fe20000004100 */
[----:B------:R-:W-:Y:S01]  /*fe90*/  SHF.R.U64 R44, R44, 0x10, R45 ;  /* 0x000000102c2c7819 */ /* 0x000fe2000000122d */
[----:B------:R-:W-:Y:S01]  /*fea0*/  IMAD R92, R65, 0x2, R18 ;  /* 0x00000002415c7824 */ /* 0x000fe200078e0212 */
[----:B------:R-:W-:-:S02]  /*feb0*/  SHF.R.U64 R33, R34, 0x10, R35 ;  /* 0x0000001022217819 */ /* 0x000fc40000001223 */
[--C-:B------:R-:W-:Y:S02]  /*fec0*/  SHF.R.U64 R34, R46, 0x10, R47.reuse ;  /* 0x000000102e227819 */ /* 0x100fe4000000122f */
[----:B------:R-:W1:Y:S01]  /*fed0*/  LDS.128 R64, [R92+0xc400] ;  /* 0x00c400005c407984 */ /* 0x000e620000000c00 */
[----:B------:R-:W-:Y:S01]  /*fee0*/  SHF.R.U32.HI R46, RZ, 0x10, R47 ;  /* 0x00000010ff2e7819 */ /* 0x000fe2000001162f */
[----:B------:R-:W-:Y:S01]  /*fef0*/  HADD2.F32 R33, -RZ, R33.H0_H0 ;  /* 0x20000021ff217230 */ /* 0x000fe20000004100 */
[----:B------:R-:W-:Y:S01]  /*ff00*/  SHF.R.U32.HI R35, RZ, 0x10, R35 ;  /* 0x00000010ff237819 */ /* 0x000fe20000011623 */
[--C-:B0-----:R-:W-:Y:S02]  /*ff10*/  HADD2.F32 R94, -RZ, R61.reuse.H0_H0 ;  /* 0x2000003dff5e7230 */ /* 0x101fe40000004100 */
[----:B------:R-:W-:Y:S02]  /*ff20*/  HADD2.F32 R96, -RZ, R61.H1_H1 ;  /* 0x3000003dff607230 */ /* 0x000fe40000004100 */
[----:B------:R-:W-:-:S02]  /*ff30*/  HADD2.F32 R95, -RZ, R60.H0_H0 ;  /* 0x2000003cff5f7230 */ /* 0x000fc40000004100 */
[----:B------:R-:W-:Y:S02]  /*ff40*/  HADD2.F32 R45, -RZ, R62.H0_H0 ;  /* 0x2000003eff2d7230 */ /* 0x000fe40000004100 */
[----:B------:R-:W-:Y:S02]  /*ff50*/  HADD2.F32 R47, -RZ, R63.H0_H0 ;  /* 0x2000003fff2f7230 */ /* 0x000fe40000004100 */
[--C-:B-1----:R-:W-:Y:S02]  /*ff60*/  HADD2.F32 R61, -RZ, R65.reuse.H0_H0 ;  /* 0x20000041ff3d7230 */ /* 0x102fe40000004100 */
[----:B------:R-:W-:Y:S02]  /*ff70*/  HADD2.F32 R90, -RZ, R65.H1_H1 ;  /* 0x30000041ff5a7230 */ /* 0x000fe40000004100 */
[--C-:B------:R-:W-:Y:S02]  /*ff80*/  HADD2.F32 R99, -RZ, R67.reuse.H0_H0 ;  /* 0x20000043ff637230 */ /* 0x100fe40000004100 */
[----:B------:R-:W-:Y:S01]  /*ff90*/  FMUL.FTZ R65, R61, R101 ;  /* 0x000000653d417220 */ /* 0x000fe20000410000 */
[----:B------:R-:W-:-:S02]  /*ffa0*/  HADD2.F32 R93, -RZ, R67.H1_H1 ;  /* 0x30000043ff5d7230 */ /* 0x000fc40000004100 */
[-C--:B------:R-:W-:Y:S01]  /*ffb0*/  FMUL.FTZ R105, R61, R100.reuse ;  /* 0x000000643d697220 */ /* 0x080fe20000410000 */
[----:B------:R-:W-:Y:S02]  /*ffc0*/  HADD2.F32 R67, -RZ, R102.H0_H0 ;  /* 0x20000066ff437230 */ /* 0x000fe40000004100 */
[----:B------:R-:W-:Y:S01]  /*ffd0*/  FFMA.FTZ R61, R94, R100, -R65 ;  /* 0x000000645e3d7223 */ /* 0x000fe20000010841 */
[----:B------:R-:W-:Y:S02]  /*ffe0*/  HADD2.F32 R97, -RZ, R64.H0_H0 ;  /* 0x20000040ff617230 */ /* 0x000fe40000004100 */
[----:B------:R-:W-:Y:S01]  /*fff0*/  FMUL.FTZ R107, R90, R103 ;  /* 0x000000675a6b7220 */ /* 0x000fe20000410000 */
[--C-:B------:R-:W-:Y:S02]  /*10000*/  HADD2.F32 R102, -RZ, R89.reuse.H1_H1 ;  /* 0x30000059ff667230 */ /* 0x100fe40000004100 */
[----:B------:R-:W-:Y:S01]  /*10010*/  FFMA.FTZ R65, R94, R101, R105 ;  /* 0x000000655e417223 */ /* 0x000fe20000010069 */
[----:B------:R-:W-:-:S02]  /*10020*/  HADD2.F32 R100, -RZ, R89.H0_H0 ;  /* 0x20000059ff647230 */ /* 0x000fc40000004100 */
[-C--:B------:R-:W-:Y:S01]  /*10030*/  FMUL.FTZ R101, R90, R67.reuse ;  /* 0x000000435a657220 */ /* 0x080fe20000410000 */
[----:B------:R-:W-:Y:S02]  /*10040*/  HADD2.F32 R98, -RZ, R66.H0_H0 ;  /* 0x20000042ff627230 */ /* 0x000fe40000004100 */
[C---:B------:R-:W-:Y:S01]  /*10050*/  FMUL.FTZ R104, R97.reuse, R102 ;  /* 0x0000006661687220 */ /* 0x040fe20000410000 */
[--C-:B------:R-:W-:Y:S02]  /*10060*/  HADD2.F32 R89, -RZ, R88.reuse.H1_H1 ;  /* 0x30000058ff597230 */ /* 0x100fe40000004100 */
[-C--:B------:R-:W-:Y:S01]  /*10070*/  FMUL.FTZ R97, R97, R100.reuse ;  /* 0x0000006461617220 */ /* 0x080fe20000410000 */
[C---:B------:R-:W-:Y:S01]  /*10080*/  FFMA.FTZ R90, R96.reuse, R67, -R107 ;  /* 0x00000043605a7223 */ /* 0x040fe2000001086b */
[C---:B------:R-:W-:Y:S01]  /*10090*/  FFMA.FTZ R67, R95.reuse, R100, -R104 ;  /* 0x000000645f437223 */ /* 0x040fe20000010868 */
[----:B------:R-:W-:Y:S02]  /*100a0*/  HADD2.F32 R88, -RZ, R88.H0_H0 ;  /* 0x20000058ff587230 */ /* 0x000fe40000004100 */
[----:B------:R-:W-:Y:S01]  /*100b0*/  FFMA.FTZ R97, R95, R102, R97 ;  /* 0x000000665f617223 */ /* 0x000fe20000010061 */
[----:B------:R-:W-:Y:S01]  /*100c0*/  FFMA.FTZ R94, R96, R103, R101 ;  /* 0x00000067605e7223 */ /* 0x000fe20000010065 */
[----:B------:R-:W-:Y:S01]  /*100d0*/  FMUL.FTZ R102, R98, R89 ;  /* 0x0000005962667220 */ /* 0x000fe20000410000 */
[----:B------:R-:W-:-:S02]  /*100e0*/  HADD2.F32 R100, -RZ, R87.H1_H1 ;  /* 0x30000057ff647230 */ /* 0x000fc40000004100 */
[-C--:B------:R-:W-:Y:S01]  /*100f0*/  FMUL.FTZ R98, R98, R88.reuse ;  /* 0x0000005862627220 */ /* 0x080fe20000410000 */
[----:B------:R-:W-:Y:S02]  /*10100*/  HADD2.F32 R96, -RZ, R87.H0_H0 ;  /* 0x20000057ff607230 */ /* 0x000fe40000004100 */
[----:B------:R-:W-:Y:S01]  /*10110*/  FFMA.FTZ R102, R45, R88, -R102 ;  /* 0x000000582d667223 */ /* 0x000fe20000010866 */
[----:B------:R-:W-:Y:S02]  /*10120*/  HADD2.F32 R88, -RZ, R46.H0_H0 ;  /* 0x2000002eff587230 */ /* 0x000fe40000004100 */
[C---:B------:R-:W-:Y:S01]  /*10130*/  FMUL.FTZ R104, R99.reuse, R100 ;  /* 0x0000006463687220 */ /* 0x040fe20000410000 */
[----:B------:R-:W-:Y:S02]  /*10140*/  HADD2.F32 R46, -RZ, R35.H0_H0 ;  /* 0x20000023ff2e7230 */ /* 0x000fe40000004100 */
[----:B------:R-:W-:Y:S01]  /*10150*/  FMUL.FTZ R99, R99, R96 ;  /* 0x0000006063637220 */ /* 0x000fe20000410000 */
[----:B------:R-:W-:-:S02]  /*10160*/  HADD2.F32 R63, -RZ, R63.H1_H1 ;  /* 0x3000003fff3f7230 */ /* 0x000fc40000004100 */
[----:B------:R-:W-:Y:S01]  /*10170*/  FFMA.FTZ R98, R45, R89, R98 ;  /* 0x000000592d627223 */ /* 0x000fe20000010062 */
[C---:B------:R-:W-:Y:S01]  /*10180*/  FFMA.FTZ R104, R47.reuse, R96, -R104 ;  /* 0x000000602f687223 */ /* 0x040fe20000010868 */
[----:B------:R-:W-:Y:S01]  /*10190*/  FFMA.FTZ R99, R47, R100, R99 ;  /* 0x000000642f637223 */ /* 0x000fe20000010063 */
[----:B------:R-:W-:Y:S02]  /*101a0*/  HADD2.F32 R64, -RZ, R64.H1_H1 ;  /* 0x30000040ff407230 */ /* 0x000fe40000004100 */
[C---:B------:R-:W-:Y:S01]  /*101b0*/  FMUL.FTZ R106, R93.reuse, R88 ;  /* 0x000000585d6a7220 */ /* 0x040fe20000410000 */
[----:B------:R-:W-:Y:S02]  /*101c0*/  HADD2.F32 R66, -RZ, R66.H1_H1 ;  /* 0x30000042ff427230 */ /* 0x000fe40000004100 */
[-C--:B------:R-:W-:Y:S01]  /*101d0*/  FMUL.FTZ R96, R93, R46.reuse ;  /* 0x0000002e5d607220 */ /* 0x080fe20000410000 */
[----:B------:R-:W-:Y:S02]  /*101e0*/  HADD2.F32 R45, -RZ, R44.H0_H0 ;  /* 0x2000002cff2d7230 */ /* 0x000fe40000004100 */
[----:B------:R-:W-:Y:S01]  /*101f0*/  FFMA.FTZ R89, R63, R46, -R106 ;  /* 0x0000002e3f597223 */ /* 0x000fe2000001086a */
[----:B------:R-:W-:-:S02]  /*10200*/  HADD2.F32 R47, -RZ, R34.H0_H0 ;  /* 0x20000022ff2f7230 */ /* 0x000fc40000004100 */
[----:B------:R-:W-:Y:S01]  /*10210*/  FFMA.FTZ R96, R63, R88, R96 ;  /* 0x000000583f607223 */ /* 0x000fe20000010060 */
[----:B------:R-:W-:Y:S02]  /*10220*/  HADD2.F32 R35, -RZ, R32.H0_H0 ;  /* 0x20000020ff237230 */ /* 0x000fe40000004100 */
[----:B------:R-:W-:Y:S01]  /*10230*/  FMUL.FTZ R63, R64, R45 ;  /* 0x0000002d403f7220 */ /* 0x000fe20000410000 */
[----:B------:R-:W-:Y:S02]  /*10240*/  HADD2.F32 R60, -RZ, R60.H1_H1 ;  /* 0x3000003cff3c7230 */ /* 0x000fe40000004100 */
[----:B------:R-:W-:Y:S01]  /*10250*/  FMUL.FTZ R87, R66, R47 ;  /* 0x0000002f42577220 */ /* 0x000fe20000410000 */
[----:B------:R-:W-:Y:S02]  /*10260*/  HADD2.F32 R62, -RZ, R62.H1_H1 ;  /* 0x3000003eff3e7230 */ /* 0x000fe40000004100 */
[----:B------:R-:W-:Y:S01]  /*10270*/  FMUL.FTZ R64, R64, R35 ;  /* 0x0000002340407220 */ /* 0x000fe20000410000 */
[----:B------:R-:W-:Y:S01]  /*10280*/  FMUL.FTZ R66, R66, R33 ;  /* 0x0000002142427220 */ /* 0x000fe20000410000 */
[----:B------:R-:W-:Y:S01]  /*10290*/  FFMA.FTZ R32, R60, R35, -R63 ;  /* 0x000000233c207223 */ /* 0x000fe2000001083f */
[----:B------:R-:W-:Y:S01]  /*102a0*/  F2FP.F16.F32.PACK_AB R35, R89, R104 ;  /* 0x000000685923723e */ /* 0x000fe200000000ff */
[----:B------:R-:W-:Y:S01]  /*102b0*/  FFMA.FTZ R87, R62, R33, -R87 ;  /* 0x000000213e577223 */ /* 0x000fe20000010857 */
[----:B------:R-:W-:Y:S01]  /*102c0*/  FFMA.FTZ R44, R60, R45, R64 ;  /* 0x0000002d3c2c7223 */ /* 0x000fe20000010040 */
[----:B------:R-:W-:Y:S01]  /*102d0*/  FFMA.FTZ R63, R62, R47, R66 ;  /* 0x0000002f3e3f7223 */ /* 0x000fe20000010042 */
        /* <DEDUP_REMOVED lines=9> */
.L_x_1751:
[----:B------:R-:W-:Y:S05]  /*10370*/  BSYNC B2 ;  /* 0x0000000000027941 */ /* 0x000fea0003800000 */
.L_x_1750:
[----:B------:R-:W-:Y:S04]  /*10380*/  BSSY B2, `(.L_x_1752) ;  /* 0x0000060000027945 */ /* 0x000fe80003800000 */
[----:B------:R-:W-:Y:S05]  /*10390*/  @P1 BRA `(.L_x_1753) ;  /* 0x0000000400781947 */ /* 0x000fea0003800000 */
[----:B0-----:R-:W-:Y:S01]  /*103a0*/  LEA.HI R32, R86, R170, RZ, 0x1d ;  /* 0x000000aa56207211 */ /* 0x001fe200078fe8ff */
[----:B------:R-:W-:Y:S01]  /*103b0*/  HADD2.F32 R66, -RZ, R84.H1_H1 ;  /* 0x30000054ff427230 */ /* 0x000fe20000004100 */
[----:B------:R-:W-:Y:S01]  /*103c0*/  SHF.R.U32.HI R67, RZ, 0x10, R29 ;  /* 0x00000010ff437819 */ /* 0x000fe2000001161d */
[--C-:B------:R-:W-:Y:S01]  /*103d0*/  HADD2.F32 R88, -RZ, R82.reuse.H1_H1 ;  /* 0x30000052ff587230 */ /* 0x100fe20000004100 */
[----:B------:R-:W-:Y:S01]  /*103e0*/  SHF.R.S32.HI R35, RZ, 0x1f, R32 ;  /* 0x0000001fff237819 */ /* 0x000fe20000011420 */
[----:B------:R-:W-:Y:S01]  /*103f0*/  HADD2.F32 R82, -RZ, R82.H0_H0 ;  /* 0x20000052ff527230 */ /* 0x000fe20000004100 */
[----:B------:R-:W-:Y:S01]  /*10400*/  SHF.L.U32 R33, R32, 0x3, RZ ;  /* 0x0000000320217819 */ /* 0x000fe200000006ff */
[----:B------:R-:W-:Y:S01]  /*10410*/  HADD2.F32 R84, -RZ, R84.H0_H0 ;  /* 0x20000054ff547230 */ /* 0x000fe20000004100 */
[----:B------:R-:W-:Y:S02]  /*10420*/  LEA.HI R35, R35, R32, RZ, 0x3 ;  /* 0x0000002023237211 */ /* 0x000fe400078f18ff */
[----:B------:R-:W-:-:S02]  /*10430*/  LOP3.LUT R32, R184, 0x38, R33, 0xf8, !PT ;  /* 0x00000038b8207812 */ /* 0x000fc400078ef821 */
[--C-:B------:R-:W-:Y:S01]  /*10440*/  SHF.R.U32.HI R65, RZ, 0x10, R41.reuse ;  /* 0x00000010ff417819 */ /* 0x100fe20000011629 */
[----:B------:R-:W-:Y:S01]  /*10450*/  IMAD.SHL.U32 R35, R35, 0x400, RZ ;  /* 0x0000040023237824 */ /* 0x000fe200078e00ff */
[----:B------:R-:W-:Y:S02]  /*10460*/  LOP3.LUT R44, R32, R185, RZ, 0x3c, !PT ;  /* 0x000000b9202c7212 */ /* 0x000fe400078e3cff */
[----:B------:R-:W-:Y:S01]  /*10470*/  SHF.R.U64 R40, R40, 0x10, R41 ;  /* 0x0000001028287819 */ /* 0x000fe20000001229 */
[----:B------:R-:W-:Y:S01]  /*10480*/  HADD2.F32 R65, -RZ, R65.H0_H0 ;  /* 0x20000041ff417230 */ /* 0x000fe20000004100 */
[----:B------:R-:W-:Y:S02]  /*10490*/  LOP3.LUT R45, R35, 0x7fffe000, RZ, 0xc0, !PT ;  /* 0x7fffe000232d7812 */ /* 0x000fe400078ec0ff */
[----:B------:R-:W0:Y:S01]  /*104a0*/  LDS.128 R32, [R217] ;  /* 0x00000000d9207984 */ /* 0x000e220000000c00 */
[----:B------:R-:W-:Y:S02]  /*104b0*/  SHF.R.U64 R28, R28, 0x10, R29 ;  /* 0x000000101c1c7819 */ /* 0x000fe4000000121d */
[----:B------:R-:W-:-:S02]  /*104c0*/  IADD3 R45, R44, R45, R186 ;  /* 0x0000002d2c2d7210 */ /* 0x000fc40007ffe0ba */
[--C-:B------:R-:W-:Y:S02]  /*104d0*/  SHF.R.U64 R29, R30, 0x10, R31.reuse ;  /* 0x000000101e1d7819 */ /* 0x100fe4000000121f */
[----:B------:R-:W-:Y:S01]  /*104e0*/  SHF.R.U32.HI R89, RZ, 0x10, R31 ;  /* 0x00000010ff597819 */ /* 0x000fe2000001161f */
[----:B------:R-:W-:Y:S01]  /*104f0*/  IMAD R60, R45, 0x2, R18 ;  /* 0x000000022d3c7824 */ /* 0x000fe200078e0212 */
[--C-:B------:R-:W-:Y:S01]  /*10500*/  SHF.R.U32.HI R87, RZ, 0x10, R43.reuse ;  /* 0x00000010ff577819 */ /* 0x100fe2000001162b */
[----:B------:R-:W-:Y:S01]  /*10510*/  HADD2.F32 R29, -RZ, R29.H0_H0 ;  /* 0x2000001dff1d7230 */ /* 0x000fe20000004100 */
[----:B------:R-:W-:Y:S02]  /*10520*/  SHF.R.U64 R30, R42, 0x10, R43 ;  /* 0x000000102a1e7819 */ /* 0x000fe4000000122b */
[----:B------:R-:W1:Y:S01]  /*10530*/  LDS.128 R44, [R60+0xc400] ;  /* 0x00c400003c2c7984 */ /* 0x000e620000000c00 */
[--C-:B0-----:R-:W-:Y:S02]  /*10540*/  HADD2.F32 R41, -RZ, R33.reuse.H0_H0 ;  /* 0x20000021ff297230 */ /* 0x101fe40000004100 */
[----:B------:R-:W-:-:S02]  /*10550*/  HADD2.F32 R33, -RZ, R33.H1_H1 ;  /* 0x30000021ff217230 */ /* 0x000fc40000004100 */
[----:B------:R-:W-:Y:S02]  /*10560*/  HADD2.F32 R31, -RZ, R32.H0_H0 ;  /* 0x20000020ff1f7230 */ /* 0x000fe40000004100 */
[----:B------:R-:W-:Y:S02]  /*10570*/  HADD2.F32 R42, -RZ, R34.H0_H0 ;  /* 0x20000022ff2a7230 */ /* 0x000fe40000004100 */
[--C-:B------:R-:W-:Y:S02]  /*10580*/  HADD2.F32 R43, -RZ, R35.reuse.H0_H0 ;  /* 0x20000023ff2b7230 */ /* 0x100fe40000004100 */
[----:B------:R-:W-:Y:S02]  /*10590*/  HADD2.F32 R35, -RZ, R35.H1_H1 ;  /* 0x30000023ff237230 */ /* 0x000fe40000004100 */
[----:B------:R-:W-:Y:S02]  /*105a0*/  HADD2.F32 R32, -RZ, R32.H1_H1 ;  /* 0x30000020ff207230 */ /* 0x000fe40000004100 */
[----:B-1----:R-:W-:-:S02]  /*105b0*/  HADD2.F32 R61, -RZ, R45.H0_H0 ;  /* 0x2000002dff3d7230 */ /* 0x002fc40000004100 */
[----:B------:R-:W-:Y:S02]  /*105c0*/  HADD2.F32 R62, -RZ, R45.H1_H1 ;  /* 0x3000002dff3e7230 */ /* 0x000fe40000004100 */
[----:B------:R-:W-:Y:S02]  /*105d0*/  HADD2.F32 R45, -RZ, R44.H0_H0 ;  /* 0x2000002cff2d7230 */ /* 0x000fe40000004100 */
[C---:B------:R-:W-:Y:S01]  /*105e0*/  FMUL.FTZ R90, R61.reuse, R88 ;  /* 0x000000583d5a7220 */ /* 0x040fe20000410000 */
[-C--:B------:R-:W-:Y:S01]  /*105f0*/  FMUL.FTZ R92, R61, R66.reuse ;  /* 0x000000423d5c7220 */ /* 0x080fe20000410000 */
[----:B------:R-:W-:Y:S02]  /*10600*/  HADD2.F32 R61, -RZ, R67.H0_H0 ;  /* 0x20000043ff3d7230 */ /* 0x000fe40000004100 */
[C---:B------:R-:W-:Y:S01]  /*10610*/  FFMA.FTZ R90, R41.reuse, R66, -R90 ;  /* 0x00000042295a7223 */ /* 0x040fe2000001085a */
[----:B------:R-:W-:Y:S01]  /*10620*/  FFMA.FTZ R92, R41, R88, R92 ;  /* 0x00000058295c7223 */ /* 0x000fe2000001005c */
[C---:B------:R-:W-:Y:S01]  /*10630*/  FMUL.FTZ R66, R62.reuse, R65 ;  /* 0x000000413e427220 */ /* 0x040fe20000410000 */
[----:B------:R-:W-:Y:S01]  /*10640*/  FMUL.FTZ R88, R62, R61 ;  /* 0x0000003d3e587220 */ /* 0x000fe20000410000 */
[----:B------:R-:W-:Y:S01]  /*10650*/  FMUL.FTZ R62, R45, R82 ;  /* 0x000000522d3e7220 */ /* 0x000fe20000410000 */
[----:B------:R-:W-:-:S02]  /*10660*/  HADD2.F32 R63, -RZ, R46.H0_H0 ;  /* 0x2000002eff3f7230 */ /* 0x000fc40000004100 */
[C---:B------:R-:W-:Y:S01]  /*10670*/  FFMA.FTZ R61, R33.reuse, R61, -R66 ;  /* 0x0000003d213d7223 */ /* 0x040fe20000010842 */
[----:B------:R-:W-:Y:S01]  /*10680*/  FFMA.FTZ R65, R33, R65, R88 ;  /* 0x0000004121417223 */ /* 0x000fe20000010058 */
[----:B------:R-:W-:Y:S02]  /*10690*/  HADD2.F32 R41, -RZ, R83.H0_H0 ;  /* 0x20000053ff297230 */ /* 0x000fe40000004100 */
[-C--:B------:R-:W-:Y:S01]  /*106a0*/  FMUL.FTZ R45, R45, R84.reuse ;  /* 0x000000542d2d7220 */ /* 0x080fe20000410000 */
[----:B------:R-:W-:Y:S02]  /*106b0*/  HADD2.F32 R33, -RZ, R85.H0_H0 ;  /* 0x20000055ff217230 */ /* 0x000fe40000004100 */
[C---:B------:R-:W-:Y:S01]  /*106c0*/  FFMA.FTZ R84, R31.reuse, R84, -R62 ;  /* 0x000000541f547223 */ /* 0x040fe2000001083e */
[----:B------:R-:W-:Y:S02]  /*106d0*/  HADD2.F32 R64, -RZ, R47.H0_H0 ;  /* 0x2000002fff407230 */ /* 0x000fe40000004100 */
[----:B------:R-:W-:Y:S01]  /*106e0*/  FFMA.FTZ R45, R31, R82, R45 ;  /* 0x000000521f2d7223 */ /* 0x000fe2000001002d */
[----:B------:R-:W-:-:S02]  /*106f0*/  HADD2.F32 R83, -RZ, R83.H1_H1 ;  /* 0x30000053ff537230 */ /* 0x000fc40000004100 */
[C---:B------:R-:W-:Y:S01]  /*10700*/  FMUL.FTZ R31, R63.reuse, R41 ;  /* 0x000000293f1f7220 */ /* 0x040fe20000410000 */
[----:B------:R-:W-:Y:S02]  /*10710*/  HADD2.F32 R85, -RZ, R85.H1_H1 ;  /* 0x30000055ff557230 */ /* 0x000fe40000004100 */
[----:B------:R-:W-:Y:S01]  /*10720*/  FMUL.FTZ R67, R63, R33 ;  /* 0x000000213f437220 */ /* 0x000fe20000410000 */
[----:B------:R-:W-:Y:S02]  /*10730*/  HADD2.F32 R47, -RZ, R47.H1_H1 ;  /* 0x3000002fff2f7230 */ /* 0x000fe40000004100 */
[----:B------:R-:W-:Y:S01]  /*10740*/  FMUL.FTZ R82, R64, R83 ;  /* 0x0000005340527220 */ /* 0x000fe20000410000 */
[----:B------:R-:W-:Y:S02]  /*10750*/  HADD2.F32 R66, -RZ, R87.H0_H0 ;  /* 0x20000057ff427230 */ /* 0x000fe40000004100 */
[----:B------:R-:W-:Y:S01]  /*10760*/  FFMA.FTZ R63, R42, R33, -R31 ;  /* 0x000000212a3f7223 */ /* 0x000fe2000001081f */
[----:B------:R-:W-:-:S02]  /*10770*/  HADD2.F32 R62, -RZ, R89.H0_H0 ;  /* 0x20000059ff3e7230 */ /* 0x000fc40000004100 */
[----:B------:R-:W-:Y:S01]  /*10780*/  FMUL.FTZ R64, R64, R85 ;  /* 0x0000005540407220 */ /* 0x000fe20000410000 */
[----:B------:R-:W-:Y:S01]  /*10790*/  FFMA.FTZ R67, R42, R41, R67 ;  /* 0x000000292a437223 */ /* 0x000fe20000010043 */
[----:B------:R-:W-:Y:S02]  /*107a0*/  HADD2.F32 R44, -RZ, R44.H1_H1 ;  /* 0x3000002cff2c7230 */ /* 0x000fe40000004100 */
[C---:B------:R-:W-:Y:S01]  /*107b0*/  FMUL.FTZ R42, R47.reuse, R66 ;  /* 0x000000422f2a7220 */ /* 0x040fe20000410000 */
[----:B------:R-:W-:Y:S02]  /*107c0*/  HADD2.F32 R46, -RZ, R46.H1_H1 ;  /* 0x3000002eff2e7230 */ /* 0x000fe40000004100 */
[----:B------:R-:W-:Y:S01]  /*107d0*/  FMUL.FTZ R88, R47, R62 ;  /* 0x0000003e2f587220 */ /* 0x000fe20000410000 */
[----:B------:R-:W-:Y:S02]  /*107e0*/  HADD2.F32 R33, -RZ, R40.H0_H0 ;  /* 0x20000028ff217230 */ /* 0x000fe40000004100 */
[----:B------:R-:W-:Y:S01]  /*107f0*/  FFMA.FTZ R82, R43, R85, -R82 ;  /* 0x000000552b527223 */ /* 0x000fe20000010852 */
[----:B------:R-:W-:-:S02]  /*10800*/  HADD2.F32 R41, -RZ, R30.H0_H0 ;  /* 0x2000001eff297230 */ /* 0x000fc40000004100 */
[----:B------:R-:W-:Y:S01]  /*10810*/  FFMA.FTZ R64, R43, R83, R64 ;  /* 0x000000532b407223 */ /* 0x000fe20000010040 */
[----:B------:R-:W-:Y:S02]  /*10820*/  HADD2.F32 R31, -RZ, R28.H0_H0 ;  /* 0x2000001cff1f7230 */ /* 0x000fe40000004100 */
[C---:B------:R-:W-:Y:S01]  /*10830*/  FFMA.FTZ R83, R35.reuse, R62, -R42 ;  /* 0x0000003e23537223 */ /* 0x040fe2000001082a */
[----:B------:R-:W-:Y:S02]  /*10840*/  HADD2.F32 R34, -RZ, R34.H1_H1 ;  /* 0x30000022ff227230 */ /* 0x000fe40000004100 */
[----:B------:R-:W-:Y:S01]  /*10850*/  FFMA.FTZ R85, R35, R66, R88 ;  /* 0x0000004223557223 */ /* 0x000fe20000010058 */
[----:B------:R-:W-:Y:S01]  /*10860*/  FMUL.FTZ R35, R44, R33 ;  /* 0x000000212c237220 */ /* 0x000fe20000410000 */
[----:B------:R-:W-:Y:S01]  /*10870*/  FMUL.FTZ R47, R46, R41 ;  /* 0x000000292e2f7220 */ /* 0x000fe20000410000 */
[----:B------:R-:W-:Y:S01]  /*10880*/  FMUL.FTZ R44, R44, R31 ;  /* 0x0000001f2c2c7220 */ /* 0x000fe20000410000 */
[----:B------:R-:W-:Y:S01]  /*10890*/  FMUL.FTZ R46, R46, R29 ;  /* 0x0000001d2e2e7220 */ /* 0x000fe20000410000 */
[----:B------:R-:W-:Y:S01]  /*108a0*/  FFMA.FTZ R43, R32, R31, -R35 ;  /* 0x0000001f202b7223 */ /* 0x000fe20000010823 */
[----:B------:R-:W-:Y:S01]  /*108b0*/  FFMA.FTZ R30, R34, R29, -R47 ;  /* 0x0000001d221e7223 */ /* 0x000fe2000001082f */
[----:B------:R-:W-:Y:S01]  /*108c0*/  FFMA.FTZ R32, R32, R33, R44 ;  /* 0x0000002120207223 */ /* 0x000fe2000001002c */
        /* <DEDUP_REMOVED lines=8> */
[----:B------:R-:W-:-:S02]  /*10950*/  F2FP.F16.F32.PACK_AB R32, R32, R45 ;  /* 0x0000002d2020723e */ /* 0x000fc400000000ff */
[----:B------:R-:W-:-:S05]  /*10960*/  F2FP.F16.F32.PACK_AB R34, R34, R67 ;  /* 0x000000432222723e */ /* 0x000fca00000000ff */
[----:B------:R1:W-:Y:S02]  /*10970*/  STS.128 [R60+0xc400], R32 ;  /* 0x00c400203c007388 */ /* 0x0003e40000000c00 */
.L_x_1753:
[----:B------:R-:W-:Y:S05]  /*10980*/  BSYNC B2 ;  /* 0x0000000000027941 */ /* 0x000fea0003800000 */
.L_x_1752:
[----:B------:R-:W-:Y:S05]  /*10990*/  @P2 BRA `(.L_x_1749) ;  /* 0x0000000400782947 */ /* 0x000fea0003800000 */
[----:B------:R-:W-:Y:S01]  /*109a0*/  LEA.HI R86, R86, R171, RZ, 0x1d ;  /* 0x000000ab56567211 */ /* 0x000fe200078fe8ff */
[----:B------:R-:W-:Y:S01]  /*109b0*/  HADD2.F32 R41, -RZ, R76.H1_H1 ;  /* 0x3000004cff297230 */ /* 0x000fe20000004100 */
[--C-:B0-----:R-:W-:Y:S01]  /*109c0*/  SHF.R.U32.HI R44, RZ, 0x10, R37.reuse ;  /* 0x00000010ff2c7819 */ /* 0x101fe20000011625 */
[--C-:B------:R-:W-:Y:S01]  /*109d0*/  HADD2.F32 R42, -RZ, R75.reuse.H0_H0 ;  /* 0x2000004bff2a7230 */ /* 0x100fe20000004100 */
[----:B-1----:R-:W-:Y:S01]  /*109e0*/  SHF.R.S32.HI R31, RZ, 0x1f, R86 ;  /* 0x0000001fff1f7819 */ /* 0x002fe20000011456 */
[----:B------:R-:W-:Y:S01]  /*109f0*/  IMAD.SHL.U32 R29, R86, 0x8, RZ ;  /* 0x00000008561d7824 */ /* 0x000fe200078e00ff */
[----:B------:R-:W-:Y:S01]  /*10a00*/  SHF.R.U64 R61, R36, 0x10, R37 ;  /* 0x00000010243d7819 */ /* 0x000fe20000001225 */
[----:B------:R-:W-:Y:S01]  /*10a10*/  HADD2.F32 R44, -RZ, R44.H0_H0 ;  /* 0x2000002cff2c7230 */ /* 0x000fe20000004100 */
[----:B------:R-:W-:Y:S01]  /*10a20*/  LEA.HI R31, R31, R86, RZ, 0x3 ;  /* 0x000000561f1f7211 */ /* 0x000fe200078f18ff */
[----:B------:R-:W-:Y:S01]  /*10a30*/  HADD2.F32 R75, -RZ, R75.H1_H1 ;  /* 0x3000004bff4b7230 */ /* 0x000fe20000004100 */
[----:B------:R-:W-:Y:S01]  /*10a40*/  LOP3.LUT R28, R184, 0x38, R29, 0xf8, !PT ;  /* 0x00000038b81c7812 */ /* 0x000fe200078ef81d */
[----:B------:R-:W-:Y:S01]  /*10a50*/  HADD2.F32 R76, -RZ, R76.H0_H0 ;  /* 0x2000004cff4c7230 */ /* 0x000fe20000004100 */
[----:B------:R-:W-:-:S02]  /*10a60*/  SHF.L.U32 R31, R31, 0xa, RZ ;  /* 0x0000000a1f1f7819 */ /* 0x000fc400000006ff */
[----:B------:R-:W-:Y:S02]  /*10a70*/  LOP3.LUT R32, R28, R185, RZ, 0x3c, !PT ;  /* 0x000000b91c207212 */ /* 0x000fe400078e3cff */
[----:B------:R-:W-:Y:S02]  /*10a80*/  LOP3.LUT R33, R31, 0x7fffe000, RZ, 0xc0, !PT ;  /* 0x7fffe0001f217812 */ /* 0x000fe400078ec0ff */
[----:B------:R-:W0:Y:S01]  /*10a90*/  LDS.128 R28, [R215] ;  /* 0x00000000d71c7984 */ /* 0x000e220000000c00 */
[--C-:B------:R-:W-:Y:S02]  /*10aa0*/  SHF.R.U32.HI R43, RZ, 0x10, R25.reuse ;  /* 0x00000010ff2b7819 */ /* 0x100fe40000011619 */
[----:B------:R-:W-:Y:S02]  /*10ab0*/  IADD3 R33, R32, R33, R186 ;  /* 0x0000002120217210 */ /* 0x000fe40007ffe0ba */
[----:B------:R-:W-:Y:S02]  /*10ac0*/  SHF.R.U64 R65, R24, 0x10, R25 ;  /* 0x0000001018417819 */ /* 0x000fe40000001219 */
[--C-:B------:R-:W-:Y:S01]  /*10ad0*/  SHF.R.U64 R47, R38, 0x10, R39.reuse ;  /* 0x00000010262f7819 */ /* 0x100fe20000001227 */
[----:B------:R-:W-:Y:S01]  /*10ae0*/  IMAD R40, R33, 0x2, R18 ;  /* 0x0000000221287824 */ /* 0x000fe200078e0212 */
[----:B------:R-:W-:-:S02]  /*10af0*/  SHF.R.U32.HI R45, RZ, 0x10, R39 ;  /* 0x00000010ff2d7819 */ /* 0x000fc40000011627 */
[--C-:B------:R-:W-:Y:S02]  /*10b00*/  SHF.R.U32.HI R63, RZ, 0x10, R27.reuse ;  /* 0x00000010ff3f7819 */ /* 0x100fe4000001161b */
[----:B------:R-:W1:Y:S01]  /*10b10*/  LDS.128 R32, [R40+0xc400] ;  /* 0x00c4000028207984 */ /* 0x000e620000000c00 */
[----:B------:R-:W-:Y:S01]  /*10b20*/  SHF.R.U64 R64, R26, 0x10, R27 ;  /* 0x000000101a407819 */ /* 0x000fe2000000121b */
[--C-:B0-----:R-:W-:Y:S02]  /*10b30*/  HADD2.F32 R25, -RZ, R29.reuse.H0_H0 ;  /* 0x2000001dff197230 */ /* 0x101fe40000004100 */
[----:B------:R-:W-:Y:S02]  /*10b40*/  HADD2.F32 R29, -RZ, R29.H1_H1 ;  /* 0x3000001dff1d7230 */ /* 0x000fe40000004100 */
[----:B------:R-:W-:Y:S02]  /*10b50*/  HADD2.F32 R24, -RZ, R28.H0_H0 ;  /* 0x2000001cff187230 */ /* 0x000fe40000004100 */
[----:B------:R-:W-:-:S02]  /*10b60*/  HADD2.F32 R26, -RZ, R30.H0_H0 ;  /* 0x2000001eff1a7230 */ /* 0x000fc40000004100 */
[--C-:B------:R-:W-:Y:S02]  /*10b70*/  HADD2.F32 R27, -RZ, R31.reuse.H0_H0 ;  /* 0x2000001fff1b7230 */ /* 0x100fe40000004100 */
[----:B------:R-:W-:Y:S02]  /*10b80*/  HADD2.F32 R31, -RZ, R31.H1_H1 ;  /* 0x3000001fff1f7230 */ /* 0x000fe40000004100 */
[----:B------:R-:W-:Y:S02]  /*10b90*/  HADD2.F32 R28, -RZ, R28.H1_H1 ;  /* 0x3000001cff1c7230 */ /* 0x000fe40000004100 */
[--C-:B-1----:R-:W-:Y:S02]  /*10ba0*/  HADD2.F32 R36, -RZ, R33.reuse.H0_H0 ;  /* 0x20000021ff247230 */ /* 0x102fe40000004100 */
[----:B------:R-:W-:Y:S02]  /*10bb0*/  HADD2.F32 R37, -RZ, R33.H1_H1 ;  /* 0x30000021ff257230 */ /* 0x000fe40000004100 */
[----:B------:R-:W-:-:S02]  /*10bc0*/  HADD2.F32 R33, -RZ, R32.H0_H0 ;  /* 0x20000020ff217230 */ /* 0x000fc40000004100 */
[C---:B------:R-:W-:Y:S01]  /*10bd0*/  FMUL.FTZ R46, R36.reuse, R42 ;  /* 0x0000002a242e7220 */ /* 0x040fe20000410000 */
[-C--:B------:R-:W-:Y:S01]  /*10be0*/  FMUL.FTZ R60, R36, R41.reuse ;  /* 0x00000029243c7220 */ /* 0x080fe20000410000 */
[----:B------:R-:W-:Y:S02]  /*10bf0*/  HADD2.F32 R36, -RZ, R43.H0_H0 ;  /* 0x2000002bff247230 */ /* 0x000fe40000004100 */
[----:B------:R-:W-:Y:S01]  /*10c00*/  FMUL.FTZ R62, R37, R44 ;  /* 0x0000002c253e7220 */ /* 0x000fe20000410000 */
[C---:B------:R-:W-:Y:S01]  /*10c10*/  FFMA.FTZ R46, R25.reuse, R41, -R46 ;  /* 0x00000029192e7223 */ /* 0x040fe2000001082e */
[----:B------:R-:W-:Y:S01]  /*10c20*/  FFMA.FTZ R60, R25, R42, R60 ;  /* 0x0000002a193c7223 */ /* 0x000fe2000001003c */
[----:B------:R-:W-:Y:S01]  /*10c30*/  FMUL.FTZ R25, R33, R75 ;  /* 0x0000004b21197220 */ /* 0x000fe20000410000 */
[-C--:B------:R-:W-:Y:S01]  /*10c40*/  FMUL.FTZ R42, R37, R36.reuse ;  /* 0x00000024252a7220 */ /* 0x080fe20000410000 */
[----:B------:R-:W-:Y:S01]  /*10c50*/  FFMA.FTZ R41, R29, R36, -R62 ;  /* 0x000000241d297223 */ /* 0x000fe2000001083e */
[-C--:B------:R-:W-:Y:S01]  /*10c60*/  FMUL.FTZ R36, R33, R76.reuse ;  /* 0x0000004c21247220 */ /* 0x080fe20000410000 */
[----:B------:R-:W-:Y:S01]  /*10c70*/  FFMA.FTZ R76, R24, R76, -R25 ;  /* 0x0000004c184c7223 */ /* 0x000fe20000010819 */
[----:B------:R-:W-:-:S02]  /*10c80*/  HADD2.F32 R38, -RZ, R34.H0_H0 ;  /* 0x20000022ff267230 */ /* 0x000fc40000004100 */
[----:B------:R-:W-:Y:S01]  /*10c90*/  FFMA.FTZ R43, R29, R44, R42 ;  /* 0x0000002c1d2b7223 */ /* 0x000fe2000001002a */
[--C-:B------:R-:W-:Y:S02]  /*10ca0*/  HADD2.F32 R37, -RZ, R74.reuse.H1_H1 ;  /* 0x3000004aff257230 */ /* 0x100fe40000004100 */
[----:B------:R-:W-:Y:S01]  /*10cb0*/  FFMA.FTZ R75, R24, R75, R36 ;  /* 0x0000004b184b7223 */ /* 0x000fe20000010024 */
[----:B------:R-:W-:Y:S02]  /*10cc0*/  HADD2.F32 R25, -RZ, R77.H0_H0 ;  /* 0x2000004dff197230 */ /* 0x000fe40000004100 */
[----:B------:R-:W-:Y:S02]  /*10cd0*/  HADD2.F32 R39, -RZ, R35.H0_H0 ;  /* 0x20000023ff277230 */ /* 0x000fe40000004100 */
[C---:B------:R-:W-:Y:S01]  /*10ce0*/  FMUL.FTZ R29, R38.reuse, R37 ;  /* 0x00000025261d7220 */ /* 0x040fe20000410000 */
[----:B------:R-:W-:Y:S02]  /*10cf0*/  HADD2.F32 R74, -RZ, R74.H0_H0 ;  /* 0x2000004aff4a7230 */ /* 0x000fe40000004100 */
[----:B------:R-:W-:Y:S01]  /*10d00*/  FMUL.FTZ R33, R38, R25 ;  /* 0x0000001926217220 */ /* 0x000fe20000410000 */
[----:B------:R-:W-:-:S02]  /*10d10*/  HADD2.F32 R24, -RZ, R77.H1_H1 ;  /* 0x3000004dff187230 */ /* 0x000fc40000004100 */
[C---:B------:R-:W-:Y:S01]  /*10d20*/  FFMA.FTZ R42, R26.reuse, R25, -R29 ;  /* 0x000000191a2a7223 */ /* 0x040fe2000001081d */
[----:B------:R-:W-:Y:S02]  /*10d30*/  HADD2.F32 R35, -RZ, R35.H1_H1 ;  /* 0x30000023ff237230 */ /* 0x000fe40000004100 */
[C---:B------:R-:W-:Y:S01]  /*10d40*/  FMUL.FTZ R44, R39.reuse, R74 ;  /* 0x0000004a272c7220 */ /* 0x040fe20000410000 */
[----:B------:R-:W-:Y:S02]  /*10d50*/  HADD2.F32 R38, -RZ, R45.H0_H0 ;  /* 0x2000002dff267230 */ /* 0x000fe40000004100 */
[-C--:B------:R-:W-:Y:S01]  /*10d60*/  FMUL.FTZ R39, R39, R24.reuse ;  /* 0x0000001827277220 */ /* 0x080fe20000410000 */
[----:B------:R-:W-:Y:S02]  /*10d70*/  HADD2.F32 R36, -RZ, R63.H0_H0 ;  /* 0x2000003fff247230 */ /* 0x000fe40000004100 */
[----:B------:R-:W-:Y:S01]  /*10d80*/  FFMA.FTZ R37, R26, R37, R33 ;  /* 0x000000251a257223 */ /* 0x000fe20000010021 */
[----:B------:R-:W-:Y:S01]  /*10d90*/  FFMA.FTZ R44, R27, R24, -R44 ;  /* 0x000000181b2c7223 */ /* 0x000fe2000001082c */
[----:B------:R-:W-:-:S02]  /*10da0*/  HADD2.F32 R32, -RZ, R32.H1_H1 ;  /* 0x30000020ff207230 */ /* 0x000fc40000004100 */
[----:B------:R-:W-:Y:S01]  /*10db0*/  FMUL.FTZ R26, R35, R38 ;  /* 0x00000026231a7220 */ /* 0x000fe20000410000 */
[----:B------:R-:W-:Y:S02]  /*10dc0*/  HADD2.F32 R34, -RZ, R34.H1_H1 ;  /* 0x30000022ff227230 */ /* 0x000fe40000004100 */
[----:B------:R-:W-:Y:S01]  /*10dd0*/  FFMA.FTZ R74, R27, R74, R39 ;  /* 0x0000004a1b4a7223 */ /* 0x000fe20000010027 */
[-C--:B------:R-:W-:Y:S01]  /*10de0*/  FMUL.FTZ R24, R35, R36.reuse ;  /* 0x0000002423187220 */ /* 0x080fe20000410000 */
[----:B------:R-:W-:Y:S02]  /*10df0*/  HADD2.F32 R29, -RZ, R61.H0_H0 ;  /* 0x2000003dff1d7230 */ /* 0x000fe40000004100 */
[C---:B------:R-:W-:Y:S01]  /*10e00*/  FFMA.FTZ R45, R31.reuse, R36, -R26 ;  /* 0x000000241f2d7223 */ /* 0x040fe2000001081a */
[----:B------:R-:W-:Y:S02]  /*10e10*/  HADD2.F32 R33, -RZ, R47.H0_H0 ;  /* 0x2000002fff217230 */ /* 0x000fe40000004100 */
[----:B------:R-:W-:Y:S01]  /*10e20*/  FFMA.FTZ R47, R31, R38, R24 ;  /* 0x000000261f2f7223 */ /* 0x000fe20000010018 */
[----:B------:R-:W-:-:S02]  /*10e30*/  HADD2.F32 R25, -RZ, R65.H0_H0 ;  /* 0x20000041ff197230 */ /* 0x000fc40000004100 */
[----:B------:R-:W-:Y:S01]  /*10e40*/  FMUL.FTZ R31, R32, R29 ;  /* 0x0000001d201f7220 */ /* 0x000fe20000410000 */
[----:B------:R-:W-:Y:S02]  /*10e50*/  HADD2.F32 R27, -RZ, R64.H0_H0 ;  /* 0x20000040ff1b7230 */ /* 0x000fe40000004100 */
[----:B------:R-:W-:Y:S01]  /*10e60*/  FMUL.FTZ R39, R34, R33 ;  /* 0x0000002122277220 */ /* 0x000fe20000410000 */
[----:B------:R-:W-:Y:S02]  /*10e70*/  HADD2.F32 R30, -RZ, R30.H1_H1 ;  /* 0x3000001eff1e7230 */ /* 0x000fe40000004100 */
[-C--:B------:R-:W-:Y:S01]  /*10e80*/  FMUL.FTZ R32, R32, R25.reuse ;  /* 0x0000001920207220 */ /* 0x080fe20000410000 */
[----:B------:R-:W-:Y:S01]  /*10e90*/  FFMA.FTZ R35, R28, R25, -R31 ;  /* 0x000000191c237223 */ /* 0x000fe2000001081f */
[-C--:B------:R-:W-:Y:S01]  /*10ea0*/  FMUL.FTZ R34, R34, R27.reuse ;  /* 0x0000001b22227220 */ /* 0x080fe20000410000 */
        /* <DEDUP_REMOVED lines=13> */
.L_x_1749:
[----:B------:R-:W-:Y:S05]  /*10f80*/  BSYNC B1 ;  /* 0x0000000000017941 */ /* 0x000fea0003800000 */
.L_x_1748:
[----:B------:R-:W-:-:S13]  /*10f90*/  ISETP.GE.AND P0, PT, R219, R73, PT ;  /* 0x00000049db00720c */ /* 0x000fda0003f06270 */
[----:B------:R-:W-:Y:S05]  /*10fa0*/  @P0 BRA `(.L_x_1729) ;  /* 0x0000001000940947 */ /* 0x000fea0003800000 */
[----:B01----:R-:W0:Y:S01]  /*10fb0*/  LDC R32, c[0x0][0x3f4] ;  /* 0x0000fd00ff207b82 */ /* 0x003e220000000800 */
[----:B------:R-:W-:Y:S01]  /*10fc0*/  BSSY B1, `(.L_x_1754) ;  /* 0x0000063000017945 */ /* 0x000fe20003800000 */
[-C--:B0-----:R-:W-:Y:S02]  /*10fd0*/  ISETP.GE.AND P0, PT, R16, R32.reuse, PT ;  /* 0x000000201000720c */ /* 0x081fe40003f06270 */
[-C--:B------:R-:W-:Y:S02]  /*10fe0*/  ISETP.GE.AND P1, PT, R168, R32.reuse, PT ;  /* 0x00000020a800720c */ /* 0x080fe40003f26270 */
[----:B------:R-:W-:-:S09]  /*10ff0*/  ISETP.GE.AND P2, PT, R169, R32, PT ;  /* 0x00000020a900720c */ /* 0x000fd20003f46270 */
[----:B------:R-:W-:Y:S05]  /*11000*/  @P0 BRA `(.L_x_1755) ;  /* 0x0000000400780947 */ /* 0x000fea0003800000 */
[----:B--2---:R-:W-:Y:S01]  /*11010*/  LEA.HI R24, R32, R199, RZ, 0x1d ;  /* 0x000000c720187211 */ /* 0x004fe200078fe8ff */
[----:B------:R-:W-:Y:S01]  /*11020*/  HADD2.F32 R38, -RZ, R80.H1_H1 ;  /* 0x30000050ff267230 */ /* 0x000fe20000004100 */
[----:B------:R-:W-:Y:S01]  /*11030*/  SHF.R.U32.HI R41, RZ, 0x10, R49 ;  /* 0x00000010ff297819 */ /* 0x000fe20000011631 */
[--C-:B------:R-:W-:Y:S01]  /*11040*/  HADD2.F32 R39, -RZ, R78.reuse.H1_H1 ;  /* 0x3000004eff277230 */ /* 0x100fe20000004100 */
[----:B------:R-:W-:Y:S01]  /*11050*/  SHF.R.S32.HI R25, RZ, 0x1f, R24 ;  /* 0x0000001fff197819 */ /* 0x000fe20000011418 */
[----:B------:R-:W-:Y:S01]  /*11060*/  IMAD.SHL.U32 R26, R24, 0x8, RZ ;  /* 0x00000008181a7824 */ /* 0x000fe200078e00ff */
[----:B------:R-:W-:Y:S01]  /*11070*/  SHF.R.U32.HI R40, RZ, 0x10, R5 ;  /* 0x00000010ff287819 */ /* 0x000fe20000011605 */
[----:B------:R-:W-:Y:S01]  /*11080*/  HADD2.F32 R78, -RZ, R78.H0_H0 ;  /* 0x2000004eff4e7230 */ /* 0x000fe20000004100 */
[----:B------:R-:W-:Y:S01]  /*11090*/  LEA.HI R24, R25, R24, RZ, 0x3 ;  /* 0x0000001819187211 */ /* 0x000fe200078f18ff */
[----:B------:R-:W-:Y:S01]  /*110a0*/  HADD2.F32 R80, -RZ, R80.H0_H0 ;  /* 0x20000050ff507230 */ /* 0x000fe20000004100 */
[----:B------:R-:W-:Y:S01]  /*110b0*/  LOP3.LUT R25, R181, 0x38, R26, 0xf8, !PT ;  /* 0x00000038b5197812 */ /* 0x000fe200078ef81a */
[----:B------:R-:W-:Y:S01]  /*110c0*/  HADD2.F32 R40, -RZ, R40.H0_H0 ;  /* 0x20000028ff287230 */ /* 0x000fe20000004100 */
[----:B------:R-:W-:Y:S01]  /*110d0*/  SHF.R.U64 R60, R48, 0x10, R49 ;  /* 0x00000010303c7819 */ /* 0x000fe20000001231 */
[----:B------:R-:W-:Y:S01]  /*110e0*/  IMAD.SHL.U32 R24, R24, 0x400, RZ ;  /* 0x0000040018187824 */ /* 0x000fe200078e00ff */
[----:B------:R-:W-:-:S02]  /*110f0*/  LOP3.LUT R29, R25, R218, RZ, 0x3c, !PT ;  /* 0x000000da191d7212 */ /* 0x000fc400078e3cff */
[----:B------:R-:W-:Y:S02]  /*11100*/  SHF.R.U64 R48, R4, 0x10, R5 ;  /* 0x0000001004307819 */ /* 0x000fe40000001205 */
[----:B------:R-:W-:Y:S02]  /*11110*/  LOP3.LUT R28, R24, 0x7fffe000, RZ, 0xc0, !PT ;  /* 0x7fffe000181c7812 */ /* 0x000fe400078ec0ff */
[----:B------:R-:W0:Y:S01]  /*11120*/  LDS.128 R24, [R216] ;  /* 0x00000000d8187984 */ /* 0x000e220000000c00 */
[----:B------:R-:W-:Y:S02]  /*11130*/  SHF.R.U64 R49, R50, 0x10, R51 ;  /* 0x0000001032317819 */ /* 0x000fe40000001233 */
[----:B------:R-:W-:Y:S02]  /*11140*/  IADD3 R29, R29, R28, R188 ;  /* 0x0000001c1d1d7210 */ /* 0x000fe40007ffe0bc */
[----:B------:R-:W-:Y:S02]  /*11150*/  SHF.R.U64 R47, R6, 0x10, R7 ;  /* 0x00000010062f7819 */ /* 0x000fe40000001207 */
[----:B------:R-:W-:-:S02]  /*11160*/  LEA R33, R29, R18, 0x1 ;  /* 0x000000121d217211 */ /* 0x000fc400078e08ff */
[----:B------:R-:W-:Y:S02]  /*11170*/  SHF.R.U32.HI R50, RZ, 0x10, R51 ;  /* 0x00000010ff327819 */ /* 0x000fe40000011633 */
[----:B------:R-:W-:Y:S01]  /*11180*/  SHF.R.U32.HI R43, RZ, 0x10, R7 ;  /* 0x00000010ff2b7819 */ /* 0x000fe20000011607 */
[----:B------:R-:W1:Y:S01]  /*11190*/  LDS.128 R28, [R33+0xc400] ;  /* 0x00c40000211c7984 */ /* 0x000e620000000c00 */
[--C-:B0-----:R-:W-:Y:S02]  /*111a0*/  HADD2.F32 R5, -RZ, R25.reuse.H0_H0 ;  /* 0x20000019ff057230 */ /* 0x101fe40000004100 */
[----:B------:R-:W-:Y:S02]  /*111b0*/  HADD2.F32 R4, -RZ, R24.H0_H0 ;  /* 0x20000018ff047230 */ /* 0x000fe40000004100 */
[----:B------:R-:W-:Y:S02]  /*111c0*/  HADD2.F32 R25, -RZ, R25.H1_H1 ;  /* 0x30000019ff197230 */ /* 0x000fe40000004100 */
[----:B------:R-:W-:-:S02]  /*111d0*/  HADD2.F32 R6, -RZ, R26.H0_H0 ;  /* 0x2000001aff067230 */ /* 0x000fc40000004100 */
        /* <DEDUP_REMOVED lines=8> */
[C---:B------:R-:W-:Y:S01]  /*11260*/  FFMA.FTZ R42, R5.reuse, R38, -R42 ;  /* 0x00000026052a7223 */ /* 0x040fe2000001082a */
[----:B------:R-:W-:Y:S01]  /*11270*/  FFMA.FTZ R44, R5, R39, R44 ;  /* 0x00000027052c7223 */ /* 0x000fe2000001002c */
[----:B------:R-:W-:Y:S01]  /*11280*/  FMUL.FTZ R5, R29, R78 ;  /* 0x0000004e1d057220 */ /* 0x000fe20000410000 */
[C---:B------:R-:W-:Y:S01]  /*11290*/  FMUL.FTZ R38, R35.reuse, R40 ;  /* 0x0000002823267220 */ /* 0x040fe20000410000 */
[----:B------:R-:W-:Y:S01]  /*112a0*/  FMUL.FTZ R46, R35, R34 ;  /* 0x00000022232e7220 */ /* 0x000fe20000410000 */
[----:B------:R-:W-:Y:S02]  /*112b0*/  HADD2.F32 R36, -RZ, R30.H0_H0 ;  /* 0x2000001eff247230 */ /* 0x000fe40000004100 */
[-C--:B------:R-:W-:Y:S01]  /*112c0*/  FMUL.FTZ R29, R29, R80.reuse ;  /* 0x000000501d1d7220 */ /* 0x080fe20000410000 */
[----:B------:R-:W-:Y:S02]  /*112d0*/  HADD2.F32 R35, -RZ, R79.H0_H0 ;  /* 0x2000004fff237230 */ /* 0x000fe40000004100 */
[----:B------:R-:W-:Y:S01]  /*112e0*/  FFMA.FTZ R80, R4, R80, -R5 ;  /* 0x0000005004507223 */ /* 0x000fe20000010805 */
[----:B------:R-:W-:Y:S01]  /*112f0*/  FFMA.FTZ R39, R25, R34, -R38 ;  /* 0x0000002219277223 */ /* 0x000fe20000010826 */
[----:B------:R-:W-:-:S02]  /*11300*/  HADD2.F32 R5, -RZ, R81.H0_H0 ;  /* 0x20000051ff057230 */ /* 0x000fc40000004100 */
[----:B------:R-:W-:Y:S01]  /*11310*/  FFMA.FTZ R41, R25, R40, R46 ;  /* 0x0000002819297223 */ /* 0x000fe2000001002e */
[----:B------:R-:W-:Y:S02]  /*11320*/  HADD2.F32 R37, -RZ, R31.H0_H0 ;  /* 0x2000001fff257230 */ /* 0x000fe40000004100 */
[----:B------:R-:W-:Y:S01]  /*11330*/  FFMA.FTZ R78, R4, R78, R29 ;  /* 0x0000004e044e7223 */ /* 0x000fe2000001001d */
[----:B------:R-:W-:Y:S02]  /*11340*/  HADD2.F32 R38, -RZ, R79.H1_H1 ;  /* 0x3000004fff267230 */ /* 0x000fe40000004100 */
[C---:B------:R-:W-:Y:S01]  /*11350*/  FMUL.FTZ R25, R36.reuse, R35 ;  /* 0x0000002324197220 */ /* 0x040fe20000410000 */
[----:B------:R-:W-:Y:S02]  /*11360*/  HADD2.F32 R4, -RZ, R81.H1_H1 ;  /* 0x30000051ff047230 */ /* 0x000fe40000004100 */
[----:B------:R-:W-:Y:S01]  /*11370*/  FMUL.FTZ R29, R36, R5 ;  /* 0x00000005241d7220 */ /* 0x000fe20000410000 */
[----:B------:R-:W-:-:S02]  /*11380*/  HADD2.F32 R31, -RZ, R31.H1_H1 ;  /* 0x3000001fff1f7230 */ /* 0x000fc40000004100 */
[C---:B------:R-:W-:Y:S01]  /*11390*/  FFMA.FTZ R40, R6.reuse, R5, -R25 ;  /* 0x0000000506287223 */ /* 0x040fe20000010819 */
[----:B------:R-:W-:Y:S02]  /*113a0*/  HADD2.F32 R36, -RZ, R43.H0_H0 ;  /* 0x2000002bff247230 */ /* 0x000fe40000004100 */
[C---:B------:R-:W-:Y:S01]  /*113b0*/  FMUL.FTZ R46, R37.reuse, R38 ;  /* 0x00000026252e7220 */ /* 0x040fe20000410000 */
[----:B------:R-:W-:Y:S02]  /*113c0*/  HADD2.F32 R34, -RZ, R50.H0_H0 ;  /* 0x20000032ff227230 */ /* 0x000fe40000004100 */
[-C--:B------:R-:W-:Y:S01]  /*113d0*/  FMUL.FTZ R5, R37, R4.reuse ;  /* 0x0000000425057220 */ /* 0x080fe20000410000 */
[----:B------:R-:W-:Y:S01]  /*113e0*/  FFMA.FTZ R37, R6, R35, R29 ;  /* 0x0000002306257223 */ /* 0x000fe2000001001d */
[----:B------:R-:W-:Y:S01]  /*113f0*/  FFMA.FTZ R46, R7, R4, -R46 ;  /* 0x00000004072e7223 */ /* 0x000fe2000001082e */
[----:B------:R-:W-:Y:S02]  /*11400*/  HADD2.F32 R28, -RZ, R28.H1_H1 ;  /* 0x3000001cff1c7230 */ /* 0x000fe40000004100 */
[----:B------:R-:W-:Y:S01]  /*11410*/  FMUL.FTZ R6, R31, R36 ;  /* 0x000000241f067220 */ /* 0x000fe20000410000 */
[----:B------:R-:W-:-:S02]  /*11420*/  HADD2.F32 R30, -RZ, R30.H1_H1 ;  /* 0x3000001eff1e7230 */ /* 0x000fc40000004100 */
[----:B------:R-:W-:Y:S01]  /*11430*/  FFMA.FTZ R38, R7, R38, R5 ;  /* 0x0000002607267223 */ /* 0x000fe20000010005 */
[-C--:B------:R-:W-:Y:S01]  /*11440*/  FMUL.FTZ R4, R31, R34.reuse ;  /* 0x000000221f047220 */ /* 0x080fe20000410000 */
[----:B------:R-:W-:Y:S02]  /*11450*/  HADD2.F32 R25, -RZ, R48.H0_H0 ;  /* 0x20000030ff197230 */ /* 0x000fe40000004100 */
[C---:B------:R-:W-:Y:S01]  /*11460*/  FFMA.FTZ R45, R27.reuse, R34, -R6 ;  /* 0x000000221b2d7223 */ /* 0x040fe20000010806 */
[----:B------:R-:W-:Y:S02]  /*11470*/  HADD2.F32 R29, -RZ, R47.H0_H0 ;  /* 0x2000002fff1d7230 */ /* 0x000fe40000004100 */
[----:B------:R-:W-:Y:S01]  /*11480*/  FFMA.FTZ R47, R27, R36, R4 ;  /* 0x000000241b2f7223 */ /* 0x000fe20000010004 */
[----:B------:R-:W-:Y:S02]  /*11490*/  HADD2.F32 R5, -RZ, R60.H0_H0 ;  /* 0x2000003cff057230 */ /* 0x000fe40000004100 */
[----:B------:R-:W-:Y:S01]  /*114a0*/  FMUL.FTZ R27, R28, R25 ;  /* 0x000000191c1b7220 */ /* 0x000fe20000410000 */
[----:B------:R-:W-:-:S02]  /*114b0*/  HADD2.F32 R7, -RZ, R49.H0_H0 ;  /* 0x20000031ff077230 */ /* 0x000fc40000004100 */
[----:B------:R-:W-:Y:S01]  /*114c0*/  FMUL.FTZ R43, R30, R29 ;  /* 0x0000001d1e2b7220 */ /* 0x000fe20000410000 */
[----:B------:R-:W-:Y:S02]  /*114d0*/  HADD2.F32 R24, -RZ, R24.H1_H1 ;  /* 0x30000018ff187230 */ /* 0x000fe40000004100 */
[----:B------:R-:W-:Y:S01]  /*114e0*/  FMUL.FTZ R28, R28, R5 ;  /* 0x000000051c1c7220 */ /* 0x000fe20000410000 */
[----:B------:R-:W-:Y:S02]  /*114f0*/  HADD2.F32 R26, -RZ, R26.H1_H1 ;  /* 0x3000001aff1a7230 */ /* 0x000fe40000004100 */
        /* <DEDUP_REMOVED lines=15> */
.L_x_1755:
[----:B------:R-:W-:Y:S05]  /*115f0*/  BSYNC B1 ;  /* 0x0000000000017941 */ /* 0x000fea0003800000 */
.L_x_1754:
[----:B------:R-:W-:Y:S04]  /*11600*/  BSSY B1, `(.L_x_1756) ;  /* 0x0000060000017945 */ /* 0x000fe80003800000 */
[----:B------:R-:W-:Y:S05]  /*11610*/  @P1 BRA `(.L_x_1757) ;  /* 0x0000000400781947 */ /* 0x000fea0003800000 */
[----:B0-----:R-:W-:Y:S01]  /*11620*/  LEA.HI R4, R32, R170, RZ, 0x1d ;  /* 0x000000aa20047211 */ /* 0x001fe200078fe8ff */
[----:B------:R-:W-:Y:S01]  /*11630*/  HADD2.F32 R35, -RZ, R69.H1_H1 ;  /* 0x30000045ff237230 */ /* 0x000fe20000004100 */
[----:B------:R-:W-:Y:S01]  /*11640*/  SHF.R.U32.HI R36, RZ, 0x10, R9 ;  /* 0x00000010ff247819 */ /* 0x000fe20000011609 */
[----:B------:R-:W-:Y:S01]  /*11650*/  HADD2.F32 R34, -RZ, R71.H1_H1 ;  /* 0x30000047ff227230 */ /* 0x000fe20000004100 */
[----:B------:R-:W-:Y:S01]  /*11660*/  SHF.R.S32.HI R5, RZ, 0x1f, R4 ;  /* 0x0000001fff057819 */ /* 0x000fe20000011404 */
[----:B------:R-:W-:Y:S01]  /*11670*/  IMAD.SHL.U32 R6, R4, 0x8, RZ ;  /* 0x0000000804067824 */ /* 0x000fe200078e00ff */
[----:B------:R-:W-:Y:S01]  /*11680*/  SHF.R.U64 R47, R52, 0x10, R53 ;  /* 0x00000010342f7819 */ /* 0x000fe20000001235 */
[----:B------:R-:W-:Y:S01]  /*11690*/  HADD2.F32 R36, -RZ, R36.H0_H0 ;  /* 0x20000024ff247230 */ /* 0x000fe20000004100 */
[----:B------:R-:W-:Y:S02]  /*116a0*/  LEA.HI R4, R5, R4, RZ, 0x3 ;  /* 0x0000000405047211 */ /* 0x000fe400078f18ff */
[----:B------:R-:W-:-:S02]  /*116b0*/  LOP3.LUT R5, R181, 0x38, R6, 0xf8, !PT ;  /* 0x00000038b5057812 */ /* 0x000fc400078ef806 */
[----:B------:R-:W-:Y:S01]  /*116c0*/  SHF.R.U64 R45, R8, 0x10, R9 ;  /* 0x00000010082d7819 */ /* 0x000fe20000001209 */
[----:B------:R-:W-:Y:S01]  /*116d0*/  IMAD.SHL.U32 R4, R4, 0x400, RZ ;  /* 0x0000040004047824 */ /* 0x000fe200078e00ff */
[----:B--2---:R-:W-:Y:S02]  /*116e0*/  LOP3.LUT R25, R5, R218, RZ, 0x3c, !PT ;  /* 0x000000da05197212 */ /* 0x004fe400078e3cff */
[----:B------:R-:W-:Y:S02]  /*116f0*/  SHF.R.U32.HI R52, RZ, 0x10, R53 ;  /* 0x00000010ff347819 */ /* 0x000fe40000011635 */
[----:B------:R-:W-:Y:S02]  /*11700*/  LOP3.LUT R24, R4, 0x7fffe000, RZ, 0xc0, !PT ;  /* 0x7fffe00004187812 */ /* 0x000fe400078ec0ff */
[----:B------:R-:W0:Y:S01]  /*11710*/  LDS.128 R4, [R214] ;  /* 0x00000000d6047984 */ /* 0x000e220000000c00 */
[----:B------:R-:W-:Y:S02]  /*11720*/  SHF.R.U64 R43, R10, 0x10, R11 ;  /* 0x000000100a2b7819 */ /* 0x000fe4000000120b */
[----:B------:R-:W-:-:S02]  /*11730*/  IADD3 R25, R25, R24, R188 ;  /* 0x0000001819197210 */ /* 0x000fc40007ffe0bc */
[--C-:B------:R-:W-:Y:S02]  /*11740*/  SHF.R.U64 R46, R54, 0x10, R55.reuse ;  /* 0x00000010362e7819 */ /* 0x100fe40000001237 */
[----:B------:R-:W-:Y:S01]  /*11750*/  SHF.R.U32.HI R54, RZ, 0x10, R55 ;  /* 0x00000010ff367819 */ /* 0x000fe20000011637 */
[----:B------:R-:W-:Y:S01]  /*11760*/  IMAD R28, R25, 0x2, R18 ;  /* 0x00000002191c7824 */ /* 0x000fe200078e0212 */
[----:B------:R-:W-:-:S04]  /*11770*/  SHF.R.U32.HI R41, RZ, 0x10, R11 ;  /* 0x00000010ff297819 */ /* 0x000fc8000001160b */
[----:B------:R-:W1:Y:S01]  /*11780*/  LDS.128 R24, [R28+0xc400] ;  /* 0x00c400001c187984 */ /* 0x000e620000000c00 */
[--C-:B0-----:R-:W-:Y:S02]  /*11790*/  HADD2.F32 R8, -RZ, R5.reuse.H0_H0 ;  /* 0x20000005ff087230 */ /* 0x101fe40000004100 */
[----:B------:R-:W-:Y:S02]  /*117a0*/  HADD2.F32 R9, -RZ, R5.H1_H1 ;  /* 0x30000005ff097230 */ /* 0x000fe40000004100 */
[----:B------:R-:W-:Y:S02]  /*117b0*/  HADD2.F32 R5, -RZ, R4.H0_H0 ;  /* 0x20000004ff057230 */ /* 0x000fe40000004100 */
[----:B------:R-:W-:Y:S02]  /*117c0*/  HADD2.F32 R10, -RZ, R6.H0_H0 ;  /* 0x20000006ff0a7230 */ /* 0x000fe40000004100 */
[--C-:B------:R-:W-:Y:S02]  /*117d0*/  HADD2.F32 R11, -RZ, R7.reuse.H0_H0 ;  /* 0x20000007ff0b7230 */ /* 0x100fe40000004100 */
[----:B------:R-:W-:-:S02]  /*117e0*/  HADD2.F32 R7, -RZ, R7.H1_H1 ;  /* 0x30000007ff077230 */ /* 0x000fc40000004100 */
[----:B------:R-:W-:Y:S02]  /*117f0*/  HADD2.F32 R4, -RZ, R4.H1_H1 ;  /* 0x30000004ff047230 */ /* 0x000fe40000004100 */
[--C-:B-1----:R-:W-:Y:S02]  /*11800*/  HADD2.F32 R29, -RZ, R25.reuse.H0_H0 ;  /* 0x20000019ff1d7230 */ /* 0x102fe40000004100 */
[----:B------:R-:W-:Y:S02]  /*11810*/  HADD2.F32 R30, -RZ, R25.H1_H1 ;  /* 0x30000019ff1e7230 */ /* 0x000fe40000004100 */
[----:B------:R-:W-:Y:S02]  /*11820*/  HADD2.F32 R25, -RZ, R24.H0_H0 ;  /* 0x20000018ff197230 */ /* 0x000fe40000004100 */
[C---:B------:R-:W-:Y:S01]  /*11830*/  FMUL.FTZ R37, R29.reuse, R35 ;  /* 0x000000231d257220 */ /* 0x040fe20000410000 */
[----:B------:R-:W-:Y:S01]  /*11840*/  FMUL.FTZ R39, R29, R34 ;  /* 0x000000221d277220 */ /* 0x000fe20000410000 */
[----:B------:R-:W-:-:S02]  /*11850*/  HADD2.F32 R29, -RZ, R52.H0_H0 ;  /* 0x20000034ff1d7230 */ /* 0x000fc40000004100 */
[----:B------:R-:W-:Y:S01]  /*11860*/  FMUL.FTZ R38, R30, R36 ;  /* 0x000000241e267220 */ /* 0x000fe20000410000 */
[C---:B------:R-:W-:Y:S01]  /*11870*/  FFMA.FTZ R37, R8.reuse, R34, -R37 ;  /* 0x0000002208257223 */ /* 0x040fe20000010825 */
[----:B------:R-:W-:Y:S02]  /*11880*/  HADD2.F32 R34, -RZ, R69.H0_H0 ;  /* 0x20000045ff227230 */ /* 0x000fe40000004100 */
[----:B------:R-:W-:Y:S01]  /*11890*/  FFMA.FTZ R39, R8, R35, R39 ;  /* 0x0000002308277223 */ /* 0x000fe20000010027 */
[----:B------:R-:W-:Y:S02]  /*118a0*/  HADD2.F32 R8, -RZ, R71.H0_H0 ;  /* 0x20000047ff087230 */ /* 0x000fe40000004100 */
[-C--:B------:R-:W-:Y:S01]  /*118b0*/  FMUL.FTZ R40, R30, R29.reuse ;  /* 0x0000001d1e287220 */ /* 0x080fe20000410000 */
[----:B------:R-:W-:Y:S01]  /*118c0*/  FFMA.FTZ R38, R9, R29, -R38 ;  /* 0x0000001d09267223 */ /* 0x000fe20000010826 */
[----:B------:R-:W-:Y:S01]  /*118d0*/  FMUL.FTZ R30, R25, R34 ;  /* 0x00000022191e7220 */ /* 0x000fe20000410000 */
[----:B------:R-:W-:-:S02]  /*118e0*/  HADD2.F32 R31, -RZ, R26.H0_H0 ;  /* 0x2000001aff1f7230 */ /* 0x000fc40000004100 */
[-C--:B------:R-:W-:Y:S01]  /*118f0*/  FMUL.FTZ R25, R25, R8.reuse ;  /* 0x0000000819197220 */ /* 0x080fe20000410000 */
[----:B------:R-:W-:Y:S02]  /*11900*/  HADD2.F32 R29, -RZ, R70.H0_H0 ;  /* 0x20000046ff1d7230 */ /* 0x000fe40000004100 */
[C---:B------:R-:W-:Y:S01]  /*11910*/  FFMA.FTZ R35, R5.reuse, R8, -R30 ;  /* 0x0000000805237223 */ /* 0x040fe2000001081e */
[----:B------:R-:W-:Y:S02]  /*11920*/  HADD2.F32 R8, -RZ, R72.H0_H0 ;  /* 0x20000048ff087230 */ /* 0x000fe40000004100 */
[----:B------:R-:W-:Y:S01]  /*11930*/  FFMA.FTZ R34, R5, R34, R25 ;  /* 0x0000002205227223 */ /* 0x000fe20000010019 */
[----:B------:R-:W-:Y:S02]  /*11940*/  HADD2.F32 R33, -RZ, R27.H0_H0 ;  /* 0x2000001bff217230 */ /* 0x000fe40000004100 */
[----:B------:R-:W-:Y:S01]  /*11950*/  FMUL.FTZ R5, R31, R29 ;  /* 0x0000001d1f057220 */ /* 0x000fe20000410000 */
[----:B------:R-:W-:-:S02]  /*11960*/  HADD2.F32 R70, -RZ, R70.H1_H1 ;  /* 0x30000046ff467230 */ /* 0x000fc40000004100 */
[----:B------:R-:W-:Y:S01]  /*11970*/  FFMA.FTZ R40, R9, R36, R40 ;  /* 0x0000002409287223 */ /* 0x000fe20000010028 */
[----:B------:R-:W-:Y:S02]  /*11980*/  HADD2.F32 R72, -RZ, R72.H1_H1 ;  /* 0x30000048ff487230 */ /* 0x000fe40000004100 */
[-C--:B------:R-:W-:Y:S01]  /*11990*/  FMUL.FTZ R9, R31, R8.reuse ;  /* 0x000000081f097220 */ /* 0x080fe20000410000 */
[----:B------:R-:W-:Y:S01]  /*119a0*/  FFMA.FTZ R31, R10, R8, -R5 ;  /* 0x000000080a1f7223 */ /* 0x000fe20000010805 */
[C---:B------:R-:W-:Y:S01]  /*119b0*/  FMUL.FTZ R36, R33.reuse, R70 ;  /* 0x0000004621247220 */ /* 0x040fe20000410000 */
[----:B------:R-:W-:Y:S02]  /*119c0*/  HADD2.F32 R27, -RZ, R27.H1_H1 ;  /* 0x3000001bff1b7230 */ /* 0x000fe40000004100 */
[-C--:B------:R-:W-:Y:S01]  /*119d0*/  FMUL.FTZ R33, R33, R72.reuse ;  /* 0x0000004821217220 */ /* 0x080fe20000410000 */
[----:B------:R-:W-:Y:S02]  /*119e0*/  HADD2.F32 R30, -RZ, R41.H0_H0 ;  /* 0x20000029ff1e7230 */ /* 0x000fe40000004100 */
[----:B------:R-:W-:Y:S01]  /*119f0*/  FFMA.FTZ R36, R11, R72, -R36 ;  /* 0x000000480b247223 */ /* 0x000fe20000010824 */
[----:B------:R-:W-:-:S02]  /*11a00*/  HADD2.F32 R8, -RZ, R54.H0_H0 ;  /* 0x20000036ff087230 */ /* 0x000fc40000004100 */
[----:B------:R-:W-:Y:S01]  /*11a10*/  FFMA.FTZ R33, R11, R70, R33 ;  /* 0x000000460b217223 */ /* 0x000fe20000010021 */
[----:B------:R-:W-:Y:S02]  /*11a20*/  HADD2.F32 R24, -RZ, R24.H1_H1 ;  /* 0x30000018ff187230 */ /* 0x000fe40000004100 */
[C---:B------:R-:W-:Y:S01]  /*11a30*/  FMUL.FTZ R42, R27.reuse, R30 ;  /* 0x0000001e1b2a7220 */ /* 0x040fe20000410000 */
[----:B------:R-:W-:Y:S02]  /*11a40*/  HADD2.F32 R11, -RZ, R45.H0_H0 ;  /* 0x2000002dff0b7230 */ /* 0x000fe40000004100 */
[----:B------:R-:W-:Y:S01]  /*11a50*/  FMUL.FTZ R44, R27, R8 ;  /* 0x000000081b2c7220 */ /* 0x000fe20000410000 */
[----:B------:R-:W-:Y:S02]  /*11a60*/  HADD2.F32 R5, -RZ, R47.H0_H0 ;  /* 0x2000002fff057230 */ /* 0x000fe40000004100 */
[----:B------:R-:W-:Y:S01]  /*11a70*/  FFMA.FTZ R10, R10, R29, R9 ;  /* 0x0000001d0a0a7223 */ /* 0x000fe20000010009 */
[----:B------:R-:W-:-:S02]  /*11a80*/  HADD2.F32 R26, -RZ, R26.H1_H1 ;  /* 0x3000001aff1a7230 */ /* 0x000fc40000004100 */
[C---:B------:R-:W-:Y:S01]  /*11a90*/  FFMA.FTZ R41, R7.reuse, R8, -R42 ;  /* 0x0000000807297223 */ /* 0x040fe2000001082a */
[----:B------:R-:W-:Y:S02]  /*11aa0*/  HADD2.F32 R25, -RZ, R43.H0_H0 ;  /* 0x2000002bff197230 */ /* 0x000fe40000004100 */
[----:B------:R-:W-:Y:S01]  /*11ab0*/  FFMA.FTZ R44, R7, R30, R44 ;  /* 0x0000001e072c7223 */ /* 0x000fe2000001002c */
[----:B------:R-:W-:Y:S02]  /*11ac0*/  HADD2.F32 R9, -RZ, R46.H0_H0 ;  /* 0x2000002eff097230 */ /* 0x000fe40000004100 */
[C---:B------:R-:W-:Y:S01]  /*11ad0*/  FMUL.FTZ R7, R24.reuse, R11 ;  /* 0x0000000b18077220 */ /* 0x040fe20000410000 */
[----:B------:R-:W-:Y:S02]  /*11ae0*/  HADD2.F32 R6, -RZ, R6.H1_H1 ;  /* 0x30000006ff067230 */ /* 0x000fe40000004100 */
        /* <DEDUP_REMOVED lines=17> */
.L_x_1757:
[----:B------:R-:W-:Y:S05]  /*11c00*/  BSYNC B1 ;  /* 0x0000000000017941 */ /* 0x000fea0003800000 */
.L_x_1756:
[----:B------:R-:W-:Y:S05]  /*11c10*/  @P2 BRA `(.L_x_1729) ;  /* 0x0000000400782947 */ /* 0x000fea0003800000 */
[----:B------:R-:W-:Y:S01]  /*11c20*/  LEA.HI R32, R32, R171, RZ, 0x1d ;  /* 0x000000ab20207211 */ /* 0x000fe200078fe8ff */
[----:B--2---:R-:W-:Y:S01]  /*11c30*/  HADD2.F32 R29, -RZ, R20.H1_H1 ;  /* 0x30000014ff1d7230 */ /* 0x004fe20000004100 */
[----:B------:R-:W-:Y:S01]  /*11c40*/  SHF.R.U64 R40, R56, 0x10, R57 ;  /* 0x0000001038287819 */ /* 0x000fe20000001239 */
[--C-:B------:R-:W-:Y:S01]  /*11c50*/  HADD2.F32 R31, -RZ, R0.reuse.H1_H1 ;  /* 0x30000000ff1f7230 */ /* 0x100fe20000004100 */
[----:B01----:R-:W-:Y:S01]  /*11c60*/  SHF.R.S32.HI R5, RZ, 0x1f, R32 ;  /* 0x0000001fff057819 */ /* 0x003fe20000011420 */
[----:B------:R-:W-:Y:S01]  /*11c70*/  HADD2.F32 R30, -RZ, R0.H0_H0 ;  /* 0x20000000ff1e7230 */ /* 0x000fe20000004100 */
[----:B------:R-:W-:Y:S01]  /*11c80*/  SHF.L.U32 R4, R32, 0x3, RZ ;  /* 0x0000000320047819 */ /* 0x000fe200000006ff */
[----:B------:R-:W-:Y:S01]  /*11c90*/  HADD2.F32 R20, -RZ, R20.H0_H0 ;  /* 0x20000014ff147230 */ /* 0x000fe20000004100 */
[----:B------:R-:W-:Y:S02]  /*11ca0*/  LEA.HI R32, R5, R32, RZ, 0x3 ;  /* 0x0000002005207211 */ /* 0x000fe400078f18ff */
[----:B------:R-:W-:-:S02]  /*11cb0*/  LOP3.LUT R5, R181, 0x38, R4, 0xf8, !PT ;  /* 0x00000038b5057812 */ /* 0x000fc400078ef804 */
[----:B------:R-:W-:Y:S01]  /*11cc0*/  SHF.R.U32.HI R56, RZ, 0x10, R57 ;  /* 0x00000010ff387819 */ /* 0x000fe20000011639 */
[----:B------:R-:W-:Y:S01]  /*11cd0*/  IMAD.SHL.U32 R32, R32, 0x400, RZ ;  /* 0x0000040020207824 */ /* 0x000fe200078e00ff */
[----:B------:R-:W-:Y:S02]  /*11ce0*/  LOP3.LUT R9, R5, R218, RZ, 0x3c, !PT ;  /* 0x000000da05097212 */ /* 0x000fe400078e3cff */
[----:B------:R-:W0:Y:S01]  /*11cf0*/  LDS.128 R4, [R213] ;  /* 0x00000000d5047984 */ /* 0x000e220000000c00 */
[----:B------:R-:W-:Y:S02]  /*11d00*/  SHF.R.U64 R38, R12, 0x10, R13 ;  /* 0x000000100c267819 */ /* 0x000fe4000000120d */
[----:B------:R-:W-:Y:S02]  /*11d10*/  LOP3.LUT R32, R32, 0x7fffe000, RZ, 0xc0, !PT ;  /* 0x7fffe00020207812 */ /* 0x000fe400078ec0ff */
[----:B------:R-:W-:Y:S02]  /*11d20*/  SHF.R.U64 R37, R14, 0x10, R15 ;  /* 0x000000100e257819 */ /* 0x000fe4000000120f */
[----:B------:R-:W-:-:S02]  /*11d30*/  IADD3 R9, R9, R32, R188 ;  /* 0x0000002009097210 */ /* 0x000fc40007ffe0bc */
[----:B------:R-:W-:Y:S02]  /*11d40*/  SHF.R.U32.HI R32, RZ, 0x10, R13 ;  /* 0x00000010ff207819 */ /* 0x000fe4000001160d */
[--C-:B------:R-:W-:Y:S01]  /*11d50*/  SHF.R.U64 R39, R58, 0x10, R59.reuse ;  /* 0x000000103a277819 */ /* 0x100fe2000000123b */
[----:B------:R-:W-:Y:S01]  /*11d60*/  IMAD R24, R9, 0x2, R18 ;  /* 0x0000000209187824 */ /* 0x000fe200078e0212 */
[----:B------:R-:W-:Y:S01]  /*11d70*/  SHF.R.U32.HI R58, RZ, 0x10, R59 ;  /* 0x00000010ff3a7819 */ /* 0x000fe2000001163b */
[----:B------:R-:W-:Y:S01]  /*11d80*/  HADD2.F32 R32, -RZ, R32.H0_H0 ;  /* 0x20000020ff207230 */ /* 0x000fe20000004100 */
[----:B------:R-:W-:Y:S02]  /*11d90*/  SHF.R.U32.HI R36, RZ, 0x10, R15 ;  /* 0x00000010ff247819 */ /* 0x000fe4000001160f */
[----:B------:R-:W1:Y:S01]  /*11da0*/  LDS.128 R8, [R24+0xc400] ;  /* 0x00c4000018087984 */ /* 0x000e620000000c00 */
[--C-:B0-----:R-:W-:Y:S02]  /*11db0*/  HADD2.F32 R13, -RZ, R5.reuse.H1_H1 ;  /* 0x30000005ff0d7230 */ /* 0x101fe40000004100 */
[----:B------:R-:W-:-:S02]  /*11dc0*/  HADD2.F32 R12, -RZ, R5.H0_H0 ;  /* 0x20000005ff0c7230 */ /* 0x000fc40000004100 */
[----:B------:R-:W-:Y:S02]  /*11dd0*/  HADD2.F32 R5, -RZ, R4.H0_H0 ;  /* 0x20000004ff057230 */ /* 0x000fe40000004100 */
[----:B------:R-:W-:Y:S02]  /*11de0*/  HADD2.F32 R14, -RZ, R6.H0_H0 ;  /* 0x20000006ff0e7230 */ /* 0x000fe40000004100 */
[--C-:B------:R-:W-:Y:S02]  /*11df0*/  HADD2.F32 R15, -RZ, R7.reuse.H0_H0 ;  /* 0x20000007ff0f7230 */ /* 0x100fe40000004100 */
[----:B------:R-:W-:Y:S02]  /*11e00*/  HADD2.F32 R7, -RZ, R7.H1_H1 ;  /* 0x30000007ff077230 */ /* 0x000fe40000004100 */
[----:B------:R-:W-:Y:S02]  /*11e10*/  HADD2.F32 R4, -RZ, R4.H1_H1 ;  /* 0x30000004ff047230 */ /* 0x000fe40000004100 */
[----:B------:R-:W-:-:S02]  /*11e20*/  HADD2.F32 R6, -RZ, R6.H1_H1 ;  /* 0x30000006ff067230 */ /* 0x000fc40000004100 */
[--C-:B-1----:R-:W-:Y:S02]  /*11e30*/  HADD2.F32 R25, -RZ, R9.reuse.H0_H0 ;  /* 0x20000009ff197230 */ /* 0x102fe40000004100 */
[----:B------:R-:W-:Y:S02]  /*11e40*/  HADD2.F32 R26, -RZ, R9.H1_H1 ;  /* 0x30000009ff1a7230 */ /* 0x000fe40000004100 */
[----:B------:R-:W-:Y:S02]  /*11e50*/  HADD2.F32 R9, -RZ, R8.H0_H0 ;  /* 0x20000008ff097230 */ /* 0x000fe40000004100 */
[C---:B------:R-:W-:Y:S01]  /*11e60*/  FMUL.FTZ R33, R25.reuse, R31 ;  /* 0x0000001f19217220 */ /* 0x040fe20000410000 */
[-C--:B------:R-:W-:Y:S01]  /*11e70*/  FMUL.FTZ R35, R25, R29.reuse ;  /* 0x0000001d19237220 */ /* 0x080fe20000410000 */
[----:B------:R-:W-:Y:S02]  /*11e80*/  HADD2.F32 R25, -RZ, R56.H0_H0 ;  /* 0x20000038ff197230 */ /* 0x000fe40000004100 */
[----:B------:R-:W-:Y:S01]  /*11e90*/  FMUL.FTZ R0, R26, R32 ;  /* 0x000000201a007220 */ /* 0x000fe20000410000 */
[C---:B------:R-:W-:Y:S01]  /*11ea0*/  FFMA.FTZ R33, R12.reuse, R29, -R33 ;  /* 0x0000001d0c217223 */ /* 0x040fe20000010821 */
[----:B------:R-:W-:Y:S01]  /*11eb0*/  FFMA.FTZ R35, R12, R31, R35 ;  /* 0x0000001f0c237223 */ /* 0x000fe20000010023 */
[----:B------:R-:W-:-:S02]  /*11ec0*/  HADD2.F32 R27, -RZ, R10.H0_H0 ;  /* 0x2000000aff1b7230 */ /* 0x000fc40000004100 */
[-C--:B------:R-:W-:Y:S01]  /*11ed0*/  FMUL.FTZ R34, R26, R25.reuse ;  /* 0x000000191a227220 */ /* 0x080fe20000410000 */
[----:B------:R-:W-:Y:S01]  /*11ee0*/  FFMA.FTZ R26, R13, R25, -R0 ;  /* 0x000000190d1a7223 */ /* 0x000fe20000010800 */
[C---:B------:R-:W-:Y:S01]  /*11ef0*/  FMUL.FTZ R0, R9.reuse, R30 ;  /* 0x0000001e09007220 */ /* 0x040fe20000410000 */
[----:B------:R-:W-:Y:S02]  /*11f00*/  HADD2.F32 R12, -RZ, R3.H0_H0 ;  /* 0x20000003ff0c7230 */ /* 0x000fe40000004100 */
[----:B------:R-:W-:Y:S01]  /*11f10*/  FMUL.FTZ R9, R9, R20 ;  /* 0x0000001409097220 */ /* 0x000fe20000410000 */
[----:B------:R-:W-:Y:S01]  /*11f20*/  FFMA.FTZ R34, R13, R32, R34 ;  /* 0x000000200d227223 */ /* 0x000fe20000010022 */
[C---:B------:R-:W-:Y:S01]  /*11f30*/  FFMA.FTZ R13, R5.reuse, R20, -R0 ;  /* 0x00000014050d7223 */ /* 0x040fe20000010800 */
[----:B------:R-:W-:Y:S02]  /*11f40*/  HADD2.F32 R0, -RZ, R21.H0_H0 ;  /* 0x20000015ff007230 */ /* 0x000fe40000004100 */
[----:B------:R-:W-:Y:S01]  /*11f50*/  FFMA.FTZ R30, R5, R30, R9 ;  /* 0x0000001e051e7223 */ /* 0x000fe20000010009 */
[----:B------:R-:W-:Y:S01]  /*11f60*/  FMUL.FTZ R5, R27, R12 ;  /* 0x0000000c1b057220 */ /* 0x000fe20000410000 */
[----:B------:R-:W-:-:S02]  /*11f70*/  HADD2.F32 R28, -RZ, R11.H0_H0 ;  /* 0x2000000bff1c7230 */ /* 0x000fc40000004100 */
[----:B------:R-:W-:Y:S02]  /*11f80*/  HADD2.F32 R3, -RZ, R3.H1_H1 ;  /* 0x30000003ff037230 */ /* 0x000fe40000004100 */
[-C--:B------:R-:W-:Y:S01]  /*11f90*/  FMUL.FTZ R27, R27, R0.reuse ;  /* 0x000000001b1b7220 */ /* 0x080fe20000410000 */
[----:B------:R-:W-:Y:S02]  /*11fa0*/  HADD2.F32 R21, -RZ, R21.H1_H1 ;  /* 0x30000015ff157230 */ /* 0x000fe40000004100 */
[----:B------:R-:W-:Y:S01]  /*11fb0*/  FFMA.FTZ R25, R14, R0, -R5 ;  /* 0x000000000e197223 */ /* 0x000fe20000010805 */
[----:B------:R-:W-:Y:S02]  /*11fc0*/  HADD2.F32 R11, -RZ, R11.H1_H1 ;  /* 0x3000000bff0b7230 */ /* 0x000fe40000004100 */
[C---:B------:R-:W-:Y:S01]  /*11fd0*/  FMUL.FTZ R32, R28.reuse, R3 ;  /* 0x000000031c207220 */ /* 0x040fe20000410000 */
[----:B------:R-:W-:Y:S02]  /*11fe0*/  HADD2.F32 R20, -RZ, R36.H0_H0 ;  /* 0x20000024ff147230 */ /* 0x000fe40000004100 */
[----:B------:R-:W-:Y:S01]  /*11ff0*/  FMUL.FTZ R28, R28, R21 ;  /* 0x000000151c1c7220 */ /* 0x000fe20000410000 */
[----:B------:R-:W-:-:S02]  /*12000*/  HADD2.F32 R0, -RZ, R58.H0_H0 ;  /* 0x2000003aff007230 */ /* 0x000fc40000004100 */
[----:B------:R-:W-:Y:S01]  /*12010*/  FFMA.FTZ R27, R14, R12, R27 ;  /* 0x0000000c0e1b7223 */ /* 0x000fe2000001001b */
[----:B------:R-:W-:Y:S02]  /*12020*/  HADD2.F32 R8, -RZ, R8.H1_H1 ;  /* 0x30000008ff087230 */ /* 0x000fe40000004100 */
[C---:B------:R-:W-:Y:S01]  /*12030*/  FMUL.FTZ R12, R11.reuse, R20 ;  /* 0x000000140b0c7220 */ /* 0x040fe20000410000 */
[----:B------:R-:W-:Y:S02]  /*12040*/  HADD2.F32 R10, -RZ, R10.H1_H1 ;  /* 0x3000000aff0a7230 */ /* 0x000fe40000004100 */
[----:B------:R-:W-:Y:S01]  /*12050*/  FMUL.FTZ R14, R11, R0 ;  /* 0x000000000b0e7220 */ /* 0x000fe20000410000 */
[C---:B------:R-:W-:Y:S01]  /*12060*/  FFMA.FTZ R28, R15.reuse, R3, R28 ;  /* 0x000000030f1c7223 */ /* 0x040fe2000001001c */
[----:B------:R-:W-:Y:S02]  /*12070*/  HADD2.F32 R9, -RZ, R38.H0_H0 ;  /* 0x20000026ff097230 */ /* 0x000fe40000004100 */
[----:B------:R-:W-:Y:S01]  /*12080*/  FFMA.FTZ R32, R15, R21, -R32 ;  /* 0x000000150f207223 */ /* 0x000fe20000010820 */
[----:B------:R-:W-:-:S02]  /*12090*/  HADD2.F32 R11, -RZ, R37.H0_H0 ;  /* 0x20000025ff0b7230 */ /* 0x000fc40000004100 */
[C---:B------:R-:W-:Y:S01]  /*120a0*/  FFMA.FTZ R21, R7.reuse, R0, -R12 ;  /* 0x0000000007157223 */ /* 0x040fe2000001080c */
[----:B------:R-:W-:Y:S02]  /*120b0*/  HADD2.F32 R3, -RZ, R40.H0_H0 ;  /* 0x20000028ff037230 */ /* 0x000fe40000004100 */
[----:B------:R-:W-:Y:S01]  /*120c0*/  FFMA.FTZ R29, R7, R20, R14 ;  /* 0x00000014071d7223 */ /* 0x000fe2000001000e */
[----:B------:R-:W-:Y:S02]  /*120d0*/  HADD2.F32 R5, -RZ, R39.H0_H0 ;  /* 0x20000027ff057230 */ /* 0x000fe40000004100 */
        /* <DEDUP_REMOVED lines=18> */
.L_x_1729:
[----:B------:R-:W-:Y:S05]  /*12200*/  BSYNC B0 ;  /* 0x0000000000007941 */ /* 0x000fea0003800000 */
.L_x_1707:
        /* <DEDUP_REMOVED lines=8> */
.L_x_1705:
[----:B01-3--:R-:W3:Y:S02]  /*12290*/  LDL R0, [R1+0x30] ;  /* 0x0000300001007983 */ /* 0x00bee40000100800 */
[----:B---3--:R-:W-:-:S13]  /*122a0*/  R2UR UR4, R0 ;  /* 0x00000000000472ca */ /* 0x008fda00000e0000 */
[----:B------:R-:W-:-:S05]  /*122b0*/  IMAD.U32 R0, RZ, RZ, UR4 ;  /* 0x00000004ff007e24 */ /* 0x000fca000f8e00ff */
[----:B------:R-:W-:-:S13]  /*122c0*/  ISETP.NE.AND P0, PT, R0, 0x3, PT ;  /* 0x000000030000780c */ /* 0x000fda0003f05270 */
[----:B------:R-:W-:Y:S05]  /*122d0*/  @!P0 BRA `(.L_x_1758) ;  /* 0x0000000000048947 */ /* 0x000fea0003800000 */
[----:B------:R-:W-:Y:S01]  /*122e0*/  BPT.TRAP 0x1 ;  /* 0x000000040000795c */ /* 0x000fe20000300000 */
.L_x_1758:
[----:B--2-4-:R-:W-:Y:S02]  /*122f0*/  LEA R4, R160, R18, 0x3 ;  /* 0x00000012a0047211 */ /* 0x014fe400078e18ff */
[----:B------:R-:W-:-:S04]  /*12300*/  SHF.L.U32 R3, R163, 0x1f, RZ ;  /* 0x0000001fa3037819 */ /* 0x000fc800000006ff */
[----:B------:R0:W1:Y:S01]  /*12310*/  SYNCS.PHASECHK.TRANS64.TRYWAIT P1, [R4+URZ+0x2a830], R3 ;  /* 0x02a83003040075a7 */ /* 0x000062000802017f */
[----:B------:R-:W-:Y:S05]  /*12320*/  @!P0 BRA `(.L_x_1759) ;  /* 0x0000000000048947 */ /* 0x000fea0003800000 */
[----:B------:R-:W-:Y:S01]  /*12330*/  BPT.TRAP 0x1 ;  /* 0x000000040000795c */ /* 0x000fe20000300000 */
.L_x_1759:
[----:B-1----:R-:W-:Y:S05]  /*12340*/  @P1 BRA `(.L_x_1760) ;  /* 0x0000000000081947 */ /* 0x002fea0003800000 */
[----:B------:R-:W1:Y:S02]  /*12350*/  SYNCS.PHASECHK.TRANS64.TRYWAIT P1, [R4+URZ+0x2a830], R3 ;  /* 0x02a83003040075a7 */ /* 0x000e64000802017f */
[----:B-1----:R-:W-:Y:S05]  /*12360*/  @!P1 BRA `(.L_x_1761) ;  /* 0x00000180003c9947 */ /* 0x002fea0003800000 */
.L_x_1760:
[----:B------:R-:W-:Y:S05]  /*12370*/  WARPSYNC.ALL ;  /* 0x0000000000007948 */ /* 0x000fea0003800000 */
[----:B------:R-:W-:Y:S01]  /*12380*/  VIADD R0, R18, 0x18400 ;  /* 0x0001840012007836 */ /* 0x000fe20000000000 */
[----:B------:R-:W-:Y:S01]  /*12390*/  R2UR UR4, R68 ;  /* 0x00000000440472ca */ /* 0x000fe200000e0000 */
[----:B------:R-:W-:Y:S01]  /*123a0*/  IMAD.MOV.U32 R9, RZ, RZ, 0x40000040 ;  /* 0x40000040ff097424 */ /* 0x000fe200078e00ff */
[----:B------:R-:W-:Y:S01]  /*123b0*/  WARPGROUP.ARRIVE ;  /* 0x00000000000079c5 */ /* 0x000fe20000000000 */
[----:B------:R-:W-:Y:S01]  /*123c0*/  UMOV UR9, 0x40000040 ;  /* 0x4000004000097882 */ /* 0x000fe20000000000 */
[----:B------:R-:W-:Y:S01]  /*123d0*/  SHF.R.U32.HI R0, RZ, 0x4, R0 ;  /* 0x00000004ff007819 */ /* 0x000fe20000011600 */
[----:B------:R-:W-:Y:S01]  /*123e0*/  IMAD.MOV.U32 R11, RZ, RZ, 0x40000040 ;  /* 0x40000040ff0b7424 */ /* 0x000fe200078e00ff */
[----:B------:R-:W-:Y:S01]  /*123f0*/  R2UR UR11, R9 ;  /* 0x00000000090b72ca */ /* 0x000fe200000e0000 */
[----:B------:R-:W-:Y:S01]  /*12400*/  UMOV UR57, 0x40000040 ;  /* 0x4000004000397882 */ /* 0x000fe20000000000 */
[----:B------:R-:W-:Y:S01]  /*12410*/  LOP3.LUT R0, R0, 0x3fff, RZ, 0xc0, !PT ;  /* 0x00003fff00007812 */ /* 0x000fe200078ec0ff */
[----:B------:R-:W-:Y:S01]  /*12420*/  UMOV UR53, 0x40000040 ;  /* 0x4000004000357882 */ /* 0x000fe20000000000 */
[----:B------:R-:W-:Y:S01]  /*12430*/  MOV R13, UR9 ;  /* 0x00000009000d7c02 */ /* 0x000fe20008000f00 */
[----:B------:R-:W-:Y:S01]  /*12440*/  UMOV UR49, 0x40000040 ;  /* 0x4000004000317882 */ /* 0x000fe20000000000 */
[----:B------:R-:W-:Y:S01]  /*12450*/  LOP3.LUT R7, R0, 0x10000, RZ, 0xfc, !PT ;  /* 0x0001000000077812 */ /* 0x000fe200078efcff */
[----:B------:R-:W-:Y:S01]  /*12460*/  ULOP3.LUT UR4, UR4, 0x10000, URZ, 0xfc, !UPT ;  /* 0x0001000004047892 */ /* 0x000fe2000f8efc3f */
[----:B------:R-:W-:Y:S01]  /*12470*/  MOV R9, 0x40000040 ;  /* 0x4000004000097802 */ /* 0x000fe20000000f00 */
[----:B------:R-:W-:Y:S01]  /*12480*/  UMOV UR45, 0x40000040 ;  /* 0x40000040002d7882 */ /* 0x000fe20000000000 */
[----:B------:R-:W-:Y:S01]  /*12490*/  UMOV UR41, 0x40000040 ;  /* 0x4000004000297882 */ /* 0x000fe20000000000 */
[----:B------:R-:W-:Y:S01]  /*124a0*/  IMAD R8, R160, 0x900, R7 ;  /* 0x00000900a0087824 */ /* 0x000fe200078e0207 */
[----:B------:R-:W-:Y:S01]  /*124b0*/  UIADD3 UR5, UR4, 0x2, URZ ;  /* 0x0000000204057890 */ /* 0x000fe2000fffe03f */
[----:B------:R-:W-:Y:S01]  /*124c0*/  R2UR UR39, R9 ;  /* 0x00000000092772ca */ /* 0x000fe200000e0000 */
[----:B------:R-:W-:Y:S01]  /*124d0*/  UMOV UR8, UR4 ;  /* 0x0000000400087c82 */ /* 0x000fe20008000000 */
[C---:B------:R-:W-:Y:S01]  /*124e0*/  VIADD R10, R8.reuse, 0x2 ;  /* 0x00000002080a7836 */ /* 0x040fe20000000000 */
[----:B------:R-:W-:Y:S01]  /*124f0*/  R2UR UR10, R8 ;  /* 0x00000000080a72ca */ /* 0x000fe200000e0000 */
[----:B------:R-:W-:Y:S01]  /*12500*/  IMAD.U32 R12, RZ, RZ, UR8 ;  /* 0x00000008ff0c7e24 */ /* 0x000fe2000f8e00ff */
[----:B------:R-:W-:-:S02]  /*12510*/  UIADD3 UR56, UR4, 0x404, URZ ;  /* 0x0000040404387890 */ /* 0x000fc4000fffe03f */
[----:B------:R-:W-:Y:S02]  /*12520*/  UIADD3 UR52, UR4, 0x406, URZ ;  /* 0x0000040604347890 */ /* 0x000fe4000fffe03f */
[----:B------:R2:W-:Y:S01]  /*12530*/  STL.64 [R1+0x28], R12 ;  /* 0x0000280c01007387 */ /* 0x0005e20000100a00 */
[----:B------:R-:W-:Y:S02]  /*12540*/  UIADD3 UR48, UR4, 0x800, URZ ;  /* 0x0000080004307890 */ /* 0x000fe4000fffe03f */
[----:B------:R-:W-:Y:S02]  /*12550*/  UIADD3 UR44, UR4, 0x802, URZ ;  /* 0x00000802042c7890 */ /* 0x000fe4000fffe03f */
[----:B------:R-:W-:Y:S02]  /*12560*/  UIADD3 UR40, UR4, 0x804, URZ ;  /* 0x0000080404287890 */ /* 0x000fe4000fffe03f */
[----:B------:R-:W-:Y:S01]  /*12570*/  HGMMA.64x96x16.F32 R24, gdesc[UR8], RZ, !UPT, gsb0 ;  /* 0x01600000081879f0 */ /* 0x000fe2000c0008ff */
[----:B------:R-:W-:Y:S01]  /*12580*/  R2UR UR10, R10 ;  /* 0x000000000a0a72ca */ /* 0x000fe200000e0000 */
[----:B------:R-:W-:Y:S01]  /*12590*/  UMOV UR8, UR5 ;  /* 0x0000000500087c82 */ /* 0x000fe20008000000 */
[----:B------:R-:W-:Y:S01]  /*125a0*/  R2UR UR11, R11 ;  /* 0x000000000b0b72ca */ /* 0x000fe200000e0000 */
[----:B------:R-:W-:Y:S01]  /*125b0*/  UMOV UR9, 0x40000040 ;  /* 0x4000004000097882 */ /* 0x000fe20000000000 */
[----:B------:R-:W-:Y:S01]  /*125c0*/  VIADD R10, R8, 0x4 ;  /* 0x00000004080a7836 */ /* 0x000fe20000000000 */
[----:B------:R-:W-:Y:S01]  /*125d0*/  UIADD3 UR5, UR4, 0x4, URZ ;  /* 0x0000000404057890 */ /* 0x000fe2000fffe03f */
[----:B------:R-:W-:Y:S01]  /*125e0*/  IMAD.MOV.U32 R11, RZ, RZ, 0x40000040 ;  /* 0x40000040ff0b7424 */ /* 0x000fe200078e00ff */
[----:B--2---:R-:W-:Y:S01]  /*125f0*/  MOV R13, UR9 ;  /* 0x00000009000d7c02 */ /* 0x004fe20008000f00 */
[----:B------:R-:W-:Y:S01]  /*12600*/  IMAD.U32 R12, RZ, RZ, UR8 ;  /* 0x00000008ff0c7e24 */ /* 0x000fe2000f8e00ff */
        /* <DEDUP_REMOVED lines=14> */
[----:B------:R-:W-:-:S05]  /*126f0*/  IMAD.U32 R12, RZ, RZ, UR8 ;  /* 0x00000008ff0c7e24 */ /* 0x000fca000f8e00ff */
        /* <DEDUP_REMOVED lines=35> */
[----:B--2---:R-:W-:Y:S01]  /*12930*/  MOV R13, UR9 ;  /* 0x00000009000d7c02 */ /* 0x004fe20008000f00 */
[----:B------:R-:W-:Y:S02]  /*12940*/  IMAD.MOV.U32 R11, RZ, RZ, 0x40000040 ;  /* 0x40000040ff0b7424 */ /* 0x000fe400078e00ff */
[----:B------:R-:W-:Y:S01]  /*12950*/  IMAD.U32 R12, RZ, RZ, UR8 ;  /* 0x00000008ff0c7e24 */ /* 0x000fe2000f8e00ff */
[----:B------:R-:W-:Y:S01]  /*12960*/  R2UR UR58, R10 ;  /* 0x000000000a3a72ca */ /* 0x000fe200000e0000 */
[----:B------:R-:W-:Y:S01]  /*12970*/  VIADD R10, R8, 0x306 ;  /* 0x00000306080a7836 */ /* 0x000fe20000000000 */
[----:B------:R-:W-:-:S02]  /*12980*/  R2UR UR59, R11 ;  /* 0x000000000b3b72ca */ /* 0x000fc400000e0000 */
[----:B------:R-:W-:Y:S01]  /*12990*/  MOV R11, 0x40000040 ;  /* 0x40000040000b7802 */ /* 0x000fe20000000f00 */
[----:B------:R2:W-:Y:S01]  /*129a0*/  STL.64 [R1], R12 ;  /* 0x0000000c01007387 */ /* 0x0005e20000100a00 */
[----:B------:R-:W-:Y:S01]  /*129b0*/  R2UR UR54, R10 ;  /* 0x000000000a3672ca */ /* 0x000fe200000e0000 */
[----:B------:R-:W-:Y:S01]  /*129c0*/  VIADD R10, R8, 0x600 ;  /* 0x00000600080a7836 */ /* 0x000fe20000000000 */
[----:B------:R-:W-:Y:S01]  /*129d0*/  R2UR UR55, R11 ;  /* 0x000000000b3772ca */ /* 0x000fe200000e0000 */
[----:B------:R-:W-:-:S03]  /*129e0*/  IMAD.MOV.U32 R11, RZ, RZ, 0x40000040 ;  /* 0x40000040ff0b7424 */ /* 0x000fc600078e00ff */
[----:B------:R-:W-:Y:S01]  /*129f0*/  R2UR UR50, R10 ;  /* 0x000000000a3272ca */ /* 0x000fe200000e0000 */
[----:B------:R-:W-:Y:S01]  /*12a00*/  VIADD R10, R8, 0x602 ;  /* 0x00000602080a7836 */ /* 0x000fe20000000000 */
[----:B------:R-:W-:Y:S02]  /*12a10*/  R2UR UR51, R11 ;  /* 0x000000000b3372ca */ /* 0x000fe400000e0000 */
[----:B------:R-:W-:Y:S02]  /*12a20*/  MOV R11, 0x40000040 ;  /* 0x40000040000b7802 */ /* 0x000fe40000000f00 */
[----:B------:R-:W-:Y:S01]  /*12a30*/  R2UR UR46, R10 ;  /* 0x000000000a2e72ca */ /* 0x000fe200000e0000 */
[C---:B------:R-:W-:Y:S01]  /*12a40*/  VIADD R10, R8.reuse, 0x604 ;  /* 0x00000604080a7836 */ /* 0x040fe20000000000 */
[----:B------:R-:W-:Y:S01]  /*12a50*/  R2UR UR47, R11 ;  /* 0x000000000b2f72ca */ /* 0x000fe200000e0000 */
[----:B------:R-:W-:Y:S02]  /*12a60*/  IMAD.MOV.U32 R11, RZ, RZ, 0x40000040 ;  /* 0x40000040ff0b7424 */ /* 0x000fe400078e00ff */
[----:B------:R-:W-:Y:S01]  /*12a70*/  VIADD R8, R8, 0x606 ;  /* 0x0000060608087836 */ /* 0x000fe20000000000 */
[----:B------:R-:W-:-:S02]  /*12a80*/  R2UR UR42, R10 ;  /* 0x000000000a2a72ca */ /* 0x000fc400000e0000 */
[----:B------:R-:W-:Y:S02]  /*12a90*/  R2UR UR43, R11 ;  /* 0x000000000b2b72ca */ /* 0x000fe400000e0000 */
[----:B------:R-:W-:Y:S01]  /*12aa0*/  R2UR UR38, R8 ;  /* 0x00000000082672ca */ /* 0x000fe200000e0000 */
        /* <DEDUP_REMOVED lines=22> */
[----:B--2---:R-:W-:Y:S05]  /*12c10*/  @!P0 BRA `(.L_x_1762) ;  /* 0x0000000000048947 */ /* 0x004fea0003800000 */
[----:B------:R-:W-:Y:S01]  /*12c20*/  BPT.TRAP 0x1 ;  /* 0x000000040000795c */ /* 0x000fe20000300000 */
.L_x_1762:
[----:B------:R-:W2:Y:S01]  /*12c30*/  LDC R21, c[0x0][0x448] ;  /* 0x00011200ff157b82 */ /* 0x000ea20000000800 */
[----:B------:R-:W-:Y:S01]  /*12c40*/  IMAD.IADD R5, R191, 0x1, R187 ;  /* 0x00000001bf057824 */ /* 0x000fe200078e02bb */
[----:B------:R-:W-:Y:S01]  /*12c50*/  ULDC UR4, c[0x0][0x9d8] ;  /* 0x0002760000047ab9 */ /* 0x000fe20000000800 */
[----:B------:R-:W-:Y:S01]  /*12c60*/  LOP3.LUT R22, R22, 0xffefffff, RZ, 0xc0, !PT ;  /* 0xffefffff16167812 */ /* 0x000fe200078ec0ff */
[----:B------:R-:W-:Y:S01]  /*12c70*/  FMUL.FTZ R20, R42, UR4 ;  /* 0x000000042a147c20 */ /* 0x000fe20008410000 */
[----:B------:R-:W-:Y:S02]  /*12c80*/  IMAD.MOV.U32 R42, RZ, RZ, R5 ;  /* 0x000000ffff2a7224 */ /* 0x000fe400078e0005 */
[----:B------:R-:W-:Y:S01]  /*12c90*/  FMUL.FTZ R53, R53, UR4 ;  /* 0x0000000435357c20 */ /* 0x000fe20008410000 */
[----:B------:R-:W-:Y:S01]  /*12ca0*/  FMUL.FTZ R87, R40, UR4 ;  /* 0x0000000428577c20 */ /* 0x000fe20008410000 */
[----:B------:R-:W-:Y:S01]  /*12cb0*/  FMUL.FTZ R40, R49, UR4 ;  /* 0x0000000431287c20 */ /* 0x000fe20008410000 */
[----:B------:R-:W-:Y:S01]  /*12cc0*/  FMUL.FTZ R79, R41, UR4 ;  /* 0x00000004294f7c20 */ /* 0x000fe20008410000 */
[----:B------:R3:W4:Y:S01]  /*12cd0*/  MUFU.TANH R49, R53 ;  /* 0x0000003500317308 */ /* 0x0007220000002400 */
[----:B------:R-:W-:Y:S01]  /*12ce0*/  MOV R41, 0xffffffa0 ;  /* 0xffffffa000297802 */ /* 0x000fe20000000f00 */
[----:B------:R-:W-:Y:S01]  /*12cf0*/  FMUL.FTZ R6, R24, UR4 ;  /* 0x0000000418067c20 */ /* 0x000fe20008410000 */
[----:B------:R-:W-:Y:S01]  /*12d00*/  FMUL.FTZ R0, R26, UR4 ;  /* 0x000000041a007c20 */ /* 0x000fe20008410000 */
[----:B01----:R-:W-:Y:S01]  /*12d10*/  FMUL.FTZ R3, R27, UR4 ;  /* 0x000000041b037c20 */ /* 0x003fe20008410000 */
        /* <DEDUP_REMOVED lines=9> */
[----:B--2---:R-:W-:Y:S01]  /*12db0*/  ISETP.NE.AND P1, PT, R21, 0x1, PT ;  /* 0x000000011500780c */ /* 0x004fe20003f25270 */
[----:B------:R-:W-:Y:S01]  /*12dc0*/  FMUL.FTZ R15, R39, UR4 ;  /* 0x00000004270f7c20 */ /* 0x000fe20008410000 */
[----:B------:R-:W-:-:S02]  /*12dd0*/  IMAD R41, R2, R41, 0x61 ;  /* 0x0000006102297424 */ /* 0x000fc400078e0229 */
        /* <DEDUP_REMOVED lines=30> */
[----:B------:R-:W-:Y:S01]  /*12fc0*/  @P1 LOP3.LUT R22, R22, 0x100000, RZ, 0xfc, !PT ;  /* 0x0010000016161812 */ /* 0x000fe200078efcff */
[----:B------:R-:W-:Y:S01]  /*12fd0*/  IMAD R43, R190, -0x2, R41 ;  /* 0xfffffffebe2b7824 */ /* 0x000fe200078e0229 */
[----:B------:R-:W2:Y:S01]  /*12fe0*/  MUFU.TANH R6, R6 ;  /* 0x0000000600067308 */ /* 0x000ea20000002400 */
[----:B------:R-:W-:Y:S01]  /*12ff0*/  ULDC UR38, c[0x0][0x9dc] ;  /* 0x0002770000267ab9 */ /* 0x000fe20000000800 */
[----:B0-----:R-:W-:Y:S01]  /*13000*/  @P1 IMAD.HI.U32 R12, R5, R12, RZ ;  /* 0x0000000c050c1227 */ /* 0x001fe200078e00ff */
[----:B------:R-:W-:Y:S01]  /*13010*/  ULOP3.LUT UR38, URZ, UR38, URZ, 0x33, !UPT ;  /* 0x000000263f267292 */ /* 0x000fe2000f8e333f */
[----:B------:R-:W-:-:S02]  /*13020*/  IADD3 R45, -R166, R43, R167 ;  /* 0x0000002ba62d7210 */ /* 0x000fc40007ffe1a7 */
[----:B------:R-:W-:Y:S01]  /*13030*/  FMUL.FTZ R52, R52, UR4 ;  /* 0x0000000434347c20 */ /* 0x000fe20008410000 */
[----:B------:R-:W-:Y:S02]  /*13040*/  VIADD R5, R4, 0x2a840 ;  /* 0x0002a84004057836 */ /* 0x000fe40000000000 */
[----:B------:R-:W-:Y:S01]  /*13050*/  FMUL.FTZ R56, R56, UR4 ;  /* 0x0000000438387c20 */ /* 0x000fe20008410000 */
[----:B------:R-:W-:Y:S01]  /*13060*/  IMAD R4, R2, -0x60, R167 ;  /* 0xffffffa002047824 */ /* 0x000fe200078e02a7 */
[----:B------:R-:W0:Y:S01]  /*13070*/  MUFU.TANH R25, R25 ;  /* 0x0000001900197308 */ /* 0x000e220000002400 */
[----:B-1----:R-:W-:Y:S02]  /*13080*/  @P1 SHF.R.U32.HI R42, RZ, R13, R12 ;  /* 0x0000000dff2a1219 */ /* 0x002fe4000001160c */
[----:B------:R-:W1:Y:S01]  /*13090*/  LDC.64 R12, c[0x0][0x9e0] ;  /* 0x00027800ff0c7b82 */ /* 0x000e620000000a00 */
[----:B------:R-:W-:Y:S02]  /*130a0*/  PRMT R5, R172, 0x654, R5 ;  /* 0x00000654ac057816 */ /* 0x000fe40000000005 */
[----:B---3--:R-:W3:Y:S01]  /*130b0*/  SHFL.IDX PT, R53, R42, RZ, 0x1c1f ;  /* 0x001c1fff2a357589 */ /* 0x008ee200000e0000 */
[----:B------:R-:W-:Y:S01]  /*130c0*/  LOP3.LUT R22, R22, 0xfff7ffff, RZ, 0xc0, !PT ;  /* 0xfff7ffff16167812 */ /* 0x000fe200078ec0ff */
[----:B------:R-:W0:Y:S01]  /*130d0*/  MUFU.TANH R0, R0 ;  /* 0x0000000000007308 */ /* 0x000e220000002400 */
[----:B------:R-:W-:Y:S01]  /*130e0*/  IADD3 R54, R41, -0x1, RZ ;  /* 0xffffffff29367810 */ /* 0x000fe20007ffe0ff */
[----:B------:R4:W-:Y:S06]  /*130f0*/  SYNCS.ARRIVE.TRANS64.RED.A1T0 RZ, [R5+URZ], RZ ;  /* 0x000000ff05ff79a7 */ /* 0x0009ec000810043f */
[----:B------:R-:W0:Y:S01]  /*13100*/  MUFU.TANH R3, R3 ;  /* 0x0000000300037308 */ /* 0x000e220000002400 */
[----:B----4-:R-:W-:-:S04]  /*13110*/  VIADD R5, R4, 0x60 ;  /* 0x0000006004057836 */ /* 0x010fc80000000000 */
[----:B------:R-:W-:-:S03]  /*13120*/  IMAD R50, R190, -0x2, R5 ;  /* 0xfffffffebe327824 */ /* 0x000fc600078e0205 */
[----:B------:R-:W4:Y:S01]  /*13130*/  MUFU.TANH R28, R28 ;  /* 0x0000001c001c7308 */ /* 0x000f220000002400 */
[----:B-1----:R-:W-:Y:S01]  /*13140*/  ISETP.GE.AND P1, PT, R13, 0x1, PT ;  /* 0x000000010d00780c */ /* 0x002fe20003f26270 */
[----:B------:R-:W-:-:S06]  /*13150*/  IMAD.IADD R63, R45, 0x1, R12 ;  /* 0x000000012d3f7824 */ /* 0x000fcc00078e020c */
[----:B------:R-:W1:Y:S01]  /*13160*/  MUFU.TANH R29, R29 ;  /* 0x0000001d001d7308 */ /* 0x000e620000002400 */
[----:B---3--:R-:W-:-:S07]  /*13170*/  VIADDMNMX R44, R53, R63, R50, PT ;  /* 0x0000003f352c7246 */ /* 0x008fce0003800132 */
[----:B------:R-:W3:Y:S01]  /*13180*/  MUFU.TANH R8, R8 ;  /* 0x0000000800087308 */ /* 0x000ee20000002400 */
[----:B------:R-:W-:-:S07]  /*13190*/  @P1 LOP3.LUT R22, R22, 0x80000, RZ, 0xfc, !PT ;  /* 0x0008000016161812 */ /* 0x000fce00078efcff */
        /* <DEDUP_REMOVED lines=39> */
[----:B------:R4:W0:Y:S01]  /*13410*/  MUFU.TANH R47, R56 ;  /* 0x00000038002f7308 */ /* 0x0008220000002400 */
[----:B--2---:R-:W-:-:S04]  /*13420*/  VIADD R52, R45, UR38 ;  /* 0x000000262d347c36 */ /* 0x004fc80008000000 */
[----:B------:R-:W-:Y:S02]  /*13430*/  IMAD.IADD R46, R52, 0x1, R53 ;  /* 0x00000001342e7824 */ /* 0x000fe400078e0235 */
[----:B----4-:R-:W-:Y:S01]  /*13440*/  VIADD R56, R43, 0xffffffff ;  /* 0xffffffff2b387836 */ /* 0x010fe20000000000 */
[----:B-1-3--:R-:W-:Y:S06]  /*13450*/  @!P1 BRA `(.L_x_1763) ;  /* 0x00000000004c9947 */ /* 0x00afec0003800000 */
[----:B------:R-:W-:Y:S01]  /*13460*/  IADD3 R41, -R166, R167, R53 ;  /* 0x000000a7a6297210 */ /* 0x000fe20007ffe135 */
[----:B------:R-:W-:Y:S03]  /*13470*/  BSSY B0, `(.L_x_1764) ;  /* 0x000000e000007945 */ /* 0x000fe60003800000 */
[----:B------:R-:W-:-:S13]  /*13480*/  ISETP.GT.AND P1, PT, R41, -0x1, PT ;  /* 0xffffffff2900780c */ /* 0x000fda0003f24270 */
        /* <DEDUP_REMOVED lines=8> */
.L_x_1765:
[----:B------:R-:W-:-:S13]  /*13510*/  ISETP.NE.AND P1, PT, R13, 0x1, PT ;  /* 0x000000010d00780c */ /* 0x000fda0003f25270 */
[----:B------:R-:W1:Y:S02]  /*13520*/  @P1 LDC.64 R4, c[0x0][0x9e8] ;  /* 0x00027a00ff041b82 */ /* 0x000e640000000a00 */
[----:B-1----:R-:W-:-:S05]  /*13530*/  @P1 IMAD.HI.U32 R4, R41, R4, RZ ;  /* 0x0000000429041227 */ /* 0x002fca00078e00ff */
[----:B------:R-:W-:-:S07]  /*13540*/  @P1 SHF.R.U32.HI R41, RZ, R5, R4 ;  /* 0x00000005ff291219 */ /* 0x000fce0000011604 */
.L_x_1766:
[----:B------:R-:W-:Y:S05]  /*13550*/  BSYNC B0 ;  /* 0x0000000000007941 */ /* 0x000fea0003800000 */
.L_x_1764:
[----:B------:R-:W-:-:S05]  /*13560*/  IMAD R41, R41, R13, R56 ;  /* 0x0000000d29297224 */ /* 0x000fca00078e0238 */
[----:B------:R-:W-:Y:S02]  /*13570*/  VIMNMX R46, R46, R41, !PT ;  /* 0x000000292e2e7248 */ /* 0x000fe40007fe0100 */
[----:B------:R-:W-:-:S07]  /*13580*/  VIADDMNMX R44, R41, R13, R44, PT ;  /* 0x0000000d292c7246 */ /* 0x000fce000380012c */
.L_x_1763:
[C---:B------:R-:W-:Y:S01]  /*13590*/  ISETP.GE.AND P6, PT, R54.reuse, 0x9, PT ;  /* 0x000000093600780c */ /* 0x040fe20003fc6270 */
[----:B------:R-:W1:Y:S01]  /*135a0*/  SHFL.IDX PT, R5, R42, 0x1, 0x1c1f ;  /* 0x003c1f002a057f89 */ /* 0x000e6200000e0000 */
        /* <DEDUP_REMOVED lines=11> */
[----:B------:R-:W-:Y:S01]  /*13660*/  FSEL R97, R29, -INF , !P2 ;  /* 0xff8000001d617808 */ /* 0x000fe20005000000 */
[----:B-1----:R-:W-:Y:S01]  /*13670*/  IMAD.IADD R28, R52, 0x1, R5 ;  /* 0x00000001341c7824 */ /* 0x002fe200078e0205 */
        /* <DEDUP_REMOVED lines=97> */
[----:B------:R-:W-:Y:S02]  /*13c90*/  ISETP.GE.AND P5, PT, R54, 0x5a, PT ;  /* 0x0000005a3600780c */ /* 0x000fe40003fa6270 */
[----:B------:R-:W-:Y:S02]  /*13ca0*/  VIADDMNMX R6, R5, R63, R50, PT ;  /* 0x0000003f05067246 */ /* 0x000fe40003800132 */
[----:B------:R-:W-:Y:S02]  /*13cb0*/  P2R R54, PR, RZ, 0x20 ;  /* 0x00000020ff367803 */ /* 0x000fe40000000000 */
[----:B------:R-:W-:-:S04]  /*13cc0*/  ISETP.GT.AND P5, PT, R46, 0x59, !P5 ;  /* 0x000000592e00780c */ /* 0x000fc80006fa4270 */
[----:B------:R-:W-:-:S04]  /*13cd0*/  ISETP.LT.OR P5, PT, R44, 0x5a, P5 ;  /* 0x0000005a2c00780c */ /* 0x000fc80002fa1670 */
[----:B------:R-:W-:Y:S02]  /*13ce0*/  FSEL R29, R69, -INF , !P5 ;  /* 0xff800000451d7808 */ /* 0x000fe40006800000 */
[----:B------:R-:W-:-:S13]  /*13cf0*/  ISETP.GE.AND P5, PT, R13, 0x1, PT ;  /* 0x000000010d00780c */ /* 0x000fda0003fa6270 */
[----:B------:R-:W-:Y:S05]  /*13d00*/  @!P5 BRA `(.L_x_1767) ;  /* 0x00000000004cd947 */ /* 0x000fea0003800000 */
[----:B------:R-:W-:Y:S01]  /*13d10*/  IADD3 R38, -R166, R167, R5 ;  /* 0x000000a7a6267210 */ /* 0x000fe20007ffe105 */
[----:B------:R-:W-:Y:S03]  /*13d20*/  BSSY B0, `(.L_x_1768) ;  /* 0x000000e000007945 */ /* 0x000fe60003800000 */
        /* <DEDUP_REMOVED lines=9> */
.L_x_1769:
[----:B------:R-:W-:-:S13]  /*13dc0*/  ISETP.NE.AND P5, PT, R13, 0x1, PT ;  /* 0x000000010d00780c */ /* 0x000fda0003fa5270 */
[----:B------:R-:W0:Y:S02]  /*13dd0*/  @P5 LDC.64 R4, c[0x0][0x9e8] ;  /* 0x00027a00ff045b82 */ /* 0x000e240000000a00 */
[----:B0-----:R-:W-:-:S05]  /*13de0*/  @P5 IMAD.HI.U32 R4, R38, R4, RZ ;  /* 0x0000000426045227 */ /* 0x001fca00078e00ff */
[----:B------:R-:W-:-:S07]  /*13df0*/  @P5 SHF.R.U32.HI R38, RZ, R5, R4 ;  /* 0x00000005ff265219 */ /* 0x000fce0000011604 */
.L_x_1770:
[----:B------:R-:W-:Y:S05]  /*13e00*/  BSYNC B0 ;  /* 0x0000000000007941 */ /* 0x000fea0003800000 */
.L_x_1768:
[----:B------:R-:W-:-:S05]  /*13e10*/  IMAD R5, R38, R13, R56 ;  /* 0x0000000d26057224 */ /* 0x000fca00078e0238 */
[----:B------:R-:W-:Y:S02]  /*13e20*/  VIMNMX R28, R28, R5, !PT ;  /* 0x000000051c1c7248 */ /* 0x000fe40007fe0100 */
[----:B------:R-:W-:-:S07]  /*13e30*/  VIADDMNMX R6, R5, R13, R6, PT ;  /* 0x0000000d05067246 */ /* 0x000fce0003800106 */
.L_x_1767:
        /* <DEDUP_REMOVED lines=67> */
[C---:B------:R-:W-:Y:S02]  /*14270*/  ISETP.GT.AND P1, PT, R28.reuse, 0x30, !P1 ;  /* 0x000000301c00780c */ /* 0x040fe40004f24270 */
[----:B------:R-:W-:Y:S01]  /*14280*/  ISETP.GT.AND P4, PT, R28, RZ, !P4 ;  /* 0x000000ff1c00720c */ /* 0x000fe20006784270 */
[----:B------:R-:W0:Y:S01]  /*14290*/  SHFL.BFLY PT, R3, R4, 0x2, 0x1f ;  /* 0x0c401f0004037f89 */ /* 0x000e2200000e0000 */
        /* <DEDUP_REMOVED lines=10> */
[----:B------:R-:W-:Y:S02]  /*14340*/  ISETP.NE.AND P1, PT, R40, RZ, PT ;  /* 0x000000ff2800720c */ /* 0x000fe40003f25270 */
[----:B------:R-:W-:Y:S02]  /*14350*/  MOV R10, UR4 ;  /* 0x00000004000a7c02 */ /* 0x000fe40008000f00 */
[----:B------:R-:W-:Y:S02]  /*14360*/  ISETP.GT.AND P1, PT, R28, 0x38, !P1 ;  /* 0x000000381c00780c */ /* 0x000fe40004f24270 */
[----:B0-----:R-:W-:Y:S02]  /*14370*/  FMNMX.FTZ R8, R4, R3, !PT ;  /* 0x0000000304087209 */ /* 0x001fe40007810000 */
[----:B------:R-:W-:Y:S02]  /*14380*/  FMNMX.FTZ R4, R0, R71, !PT ;  /* 0x0000004700047209 */ /* 0x000fe40007810000 */
[----:B------:R-:W-:Y:S01]  /*14390*/  ISETP.LT.OR P1, PT, R6, 0x39, P1 ;  /* 0x000000390600780c */ /* 0x000fe20000f21670 */
[----:B------:R-:W0:Y:S01]  /*143a0*/  SHFL.BFLY PT, R3, R8, 0x1, 0x1f ;  /* 0x0c201f0008037f89 */ /* 0x000e2200000e0000 */
        /* <DEDUP_REMOVED lines=21> */
[----:B------:R-:W-:Y:S02]  /*14500*/  FMNMX.FTZ R4, R27, R4, !PT ;  /* 0x000000041b047209 */ /* 0x000fe40007810000 */
[----:B------:R-:W-:Y:S02]  /*14510*/  ISETP.GT.AND P1, PT, R28, 0x48, !P5 ;  /* 0x000000481c00780c */ /* 0x000fe40006f24270 */
[----:B0-----:R-:W-:Y:S02]  /*14520*/  FMNMX.FTZ R3, R8, R3, !PT ;  /* 0x0000000308037209 */ /* 0x001fe40007810000 */
[----:B------:R-:W-:-:S02]  /*14530*/  FMNMX.FTZ R4, R73, R4, !PT ;  /* 0x0000000449047209 */ /* 0x000fc40007810000 */
[----:B------:R-:W-:Y:S01]  /*14540*/  ISETP.LT.OR P1, PT, R6, 0x49, P1 ;  /* 0x000000490600780c */ /* 0x000fe20000f21670 */
[----:B------:R-:W-:Y:S01]  /*14550*/  FMUL.FTZ R14, R3, R10 ;  /* 0x0000000a030e7220 */ /* 0x000fe20000410000 */
[----:B------:R-:W-:Y:S02]  /*14560*/  FMNMX.FTZ R4, R31, R4, !PT ;  /* 0x000000041f047209 */ /* 0x000fe40007810000 */
[----:B------:R-:W-:Y:S02]  /*14570*/  FSEL R85, R85, -INF , !P1 ;  /* 0xff80000055557808 */ /* 0x000fe40004800000 */
[----:B------:R-:W-:Y:S02]  /*14580*/  FSETP.NEU.FTZ.AND P1, PT, R3, -INF , PT ;  /* 0xff8000000300780b */ /* 0x000fe40003f3d000 */
[----:B------:R-:W-:Y:S02]  /*14590*/  ISETP.NE.AND P5, PT, R60, RZ, PT ;  /* 0x000000ff3c00720c */ /* 0x000fe40003fa5270 */
[----:B------:R-:W-:-:S02]  /*145a0*/  FMNMX.FTZ R4, R75, R4, !PT ;  /* 0x000000044b047209 */ /* 0x000fc40007810000 */
        /* <DEDUP_REMOVED lines=11> */
[-CC-:B------:R-:W-:Y:S01]  /*14660*/  FFMA.FTZ R95, R95, R10.reuse, -R14.reuse ;  /* 0x0000000a5f5f7223 */ /* 0x180fe2000001080e */
[C---:B------:R-:W-:Y:S01]  /*14670*/  ISETP.GT.AND P1, PT, R28.reuse, 0x50, !P6 ;  /* 0x000000501c00780c */ /* 0x040fe20007724270 */
[--C-:B------:R-:W-:Y:S01]  /*14680*/  FFMA.FTZ R158, R103, R10, -R14.reuse ;  /* 0x0000000a679e7223 */ /* 0x100fe2000001080e */
[----:B------:R-:W-:Y:S01]  /*14690*/  FMNMX.FTZ R4, R83, R4, !PT ;  /* 0x0000000453047209 */ /* 0x000fe20007810000 */
[----:B------:R-:W-:Y:S01]  /*146a0*/  MUFU.EX2 R156, R156 ;  /* 0x0000009c009c7308 */ /* 0x000fe20000000800 */
[----:B------:R-:W-:Y:S01]  /*146b0*/  ISETP.GT.AND P2, PT, R28, 0x51, !P2 ;  /* 0x000000511c00780c */ /* 0x000fe20005744270 */
[-CC-:B------:R-:W-:Y:S01]  /*146c0*/  FFMA.FTZ R97, R97, R10.reuse, -R14.reuse ;  /* 0x0000000a61617223 */ /* 0x180fe2000001080e */
[----:B------:R-:W-:Y:S01]  /*146d0*/  ISETP.LT.OR P1, PT, R6, 0x51, P1 ;  /* 0x000000510600780c */ /* 0x000fe20000f21670 */
[--C-:B------:R-:W-:Y:S01]  /*146e0*/  FFMA.FTZ R99, R99, R10, -R14.reuse ;  /* 0x0000000a63637223 */ /* 0x100fe2000001080e */
[----:B------:R-:W-:Y:S01]  /*146f0*/  FMNMX.FTZ R4, R85, R4, !PT ;  /* 0x0000000455047209 */ /* 0x000fe20007810000 */
[-CC-:B------:R-:W-:Y:S01]  /*14700*/  FFMA.FTZ R150, R53, R10.reuse, -R14.reuse ;  /* 0x0000000a35967223 */ /* 0x180fe2000001080e */
[----:B------:R-:W-:Y:S01]  /*14710*/  ISETP.NE.AND P5, PT, R54, RZ, PT ;  /* 0x000000ff3600720c */ /* 0x000fe20003fa5270 */
[----:B------:R-:W0:Y:S01]  /*14720*/  MUFU.EX2 R95, R95 ;  /* 0x0000005f005f7308 */ /* 0x000e220000000800 */
[----:B------:R-:W-:Y:S01]  /*14730*/  ISETP.GT.AND P3, PT, R28, 0x58, !P3 ;  /* 0x000000581c00780c */ /* 0x000fe20005f64270 */
[-CC-:B------:R-:W-:Y:S01]  /*14740*/  FFMA.FTZ R138, R25, R10.reuse, -R14.reuse ;  /* 0x0000000a198a7223 */ /* 0x180fe2000001080e */
[----:B------:R-:W-:Y:S01]  /*14750*/  ISETP.LT.OR P2, PT, R6, 0x52, P2 ;  /* 0x000000520600780c */ /* 0x000fe20001741670 */
[-CC-:B------:R-:W-:Y:S01]  /*14760*/  FFMA.FTZ R89, R89, R10.reuse, -R14.reuse ;  /* 0x0000000a59597223 */ /* 0x180fe2000001080e */
[----:B------:R-:W-:Y:S01]  /*14770*/  FSEL R87, R33, -INF , !P1 ;  /* 0xff80000021577808 */ /* 0x000fe20004800000 */
[--C-:B------:R-:W-:Y:S01]  /*14780*/  FFMA.FTZ R33, R79, R10, -R14.reuse ;  /* 0x0000000a4f217223 */ /* 0x100fe2000001080e */
[----:B------:R-:W-:Y:S01]  /*14790*/  FMNMX.FTZ R4, R93, R4, !PT ;  /* 0x000000045d047209 */ /* 0x000fe20007810000 */
[----:B------:R-:W1:Y:S01]  /*147a0*/  MUFU.EX2 R158, R158 ;  /* 0x0000009e009e7308 */ /* 0x000e620000000800 */
[----:B------:R-:W-:Y:S01]  /*147b0*/  ISETP.GT.AND P4, PT, R28, 0x59, !P5 ;  /* 0x000000591c00780c */ /* 0x000fe20006f84270 */
[-CC-:B------:R-:W-:Y:S01]  /*147c0*/  FFMA.FTZ R144, R55, R10.reuse, -R14.reuse ;  /* 0x0000000a37907223 */ /* 0x180fe2000001080e */
[----:B------:R-:W-:Y:S01]  /*147d0*/  ISETP.LT.OR P3, PT, R6, 0x59, P3 ;  /* 0x000000590600780c */ /* 0x000fe20001f61670 */
[-CC-:B------:R-:W-:Y:S01]  /*147e0*/  FFMA.FTZ R53, R59, R10.reuse, -R14.reuse ;  /* 0x0000000a3b357223 */ /* 0x180fe2000001080e */
[----:B------:R-:W-:Y:S01]  /*147f0*/  FSEL R91, R32, -INF , !P2 ;  /* 0xff800000205b7808 */ /* 0x000fe20005000000 */
[--C-:B------:R-:W-:Y:S01]  /*14800*/  FFMA.FTZ R146, R51, R10, -R14.reuse ;  /* 0x0000000a33927223 */ /* 0x100fe2000001080e */
[----:B------:R-:W-:Y:S01]  /*14810*/  FMNMX.FTZ R4, R87, R4, !PT ;  /* 0x0000000457047209 */ /* 0x000fe20007810000 */
[----:B------:R-:W2:Y:S01]  /*14820*/  MUFU.EX2 R97, R97 ;  /* 0x0000006100617308 */ /* 0x000ea20000000800 */
[----:B------:R-:W-:Y:S01]  /*14830*/  ISETP.LT.OR P4, PT, R6, 0x5a, P4 ;  /* 0x0000005a0600780c */ /* 0x000fe20002781670 */
        /* <DEDUP_REMOVED lines=8> */
[----:B------:R-:W3:Y:S01]  /*148c0*/  MUFU.EX2 R152, R152 ;  /* 0x0000009800987308 */ /* 0x000ee20000000800 */
[----:B------:R-:W-:Y:S01]  /*148d0*/  ISETP.NE.AND P5, PT, R21, 0x1, PT ;  /* 0x000000011500780c */ /* 0x000fe20003fa5270 */
[--C-:B------:R-:W-:Y:S01]  /*148e0*/  FFMA.FTZ R6, R43, R10, -R14.reuse ;  /* 0x0000000a2b067223 */ /* 0x100fe2000001080e */
[----:B------:R-:W-:Y:S01]  /*148f0*/  FMNMX.FTZ R4, R101, R4, !PT ;  /* 0x0000000465047209 */ /* 0x000fe20007810000 */
[-CC-:B------:R-:W-:Y:S01]  /*14900*/  FFMA.FTZ R41, R41, R10.reuse, -R14.reuse ;  /* 0x0000000a29297223 */ /* 0x180fe2000001080e */
[-CC-:B------:R-:W-:Y:S01]  /*14910*/  FFMA.FTZ R136, R39, R10.reuse, -R14.reuse ;  /* 0x0000000a27887223 */ /* 0x180fe2000001080e */
[-CC-:B------:R-:W-:Y:S01]  /*14920*/  FFMA.FTZ R37, R37, R10.reuse, -R14.reuse ;  /* 0x0000000a25257223 */ /* 0x180fe2000001080e */
[----:B------:R-:W-:Y:S01]  /*14930*/  FFMA.FTZ R25, R29, R10, -R14 ;  /* 0x0000000a1d197223 */ /* 0x000fe2000001080e */
[----:B------:R-:W4:Y:S01]  /*14940*/  SHFL.BFLY PT, R57, R4, 0x2, 0x1f ;  /* 0x0c401f0004397f89 */ /* 0x000f2200000e0000 */
[----:B------:R-:W3:Y:S05]  /*14950*/  MUFU.EX2 R99, R99 ;  /* 0x0000006300637308 */ /* 0x000eea0000000800 */
[----:B------:R-:W3:Y:S03]  /*14960*/  @P5 LDC R38, c[0x0][0x44c] ;  /* 0x00011300ff265b82 */ /* 0x000ee60000000800 */
[----:B------:R-:W3:Y:S05]  /*14970*/  MUFU.EX2 R154, R154 ;  /* 0x0000009a009a7308 */ /* 0x000eea0000000800 */
[----:B------:R-:W3:Y:S03]  /*14980*/  @P5 LDC R40, c[0x0][0x450] ;  /* 0x00011400ff285b82 */ /* 0x000ee60000000800 */
[----:B------:R-:W3:Y:S01]  /*14990*/  MUFU.EX2 R89, R89 ;  /* 0x0000005900597308 */ /* 0x000ee20000000800 */
[----:B----4-:R-:W-:-:S07]  /*149a0*/  FMNMX.FTZ R57, R4, R57, !PT ;  /* 0x0000003904397209 */ /* 0x010fce0007810000 */
[----:B------:R-:W-:Y:S01]  /*149b0*/  MUFU.EX2 R148, R148 ;  /* 0x0000009400947308 */ /* 0x000fe20000000800 */
[----:B------:R-:W4:Y:S07]  /*149c0*/  SHFL.BFLY PT, R4, R57, 0x1, 0x1f ;  /* 0x0c201f0039047f89 */ /* 0x000f2e00000e0000 */
[----:B------:R-:W-:Y:S08]  /*149d0*/  MUFU.EX2 R33, R33 ;  /* 0x0000002100217308 */ /* 0x000ff00000000800 */
[----:B------:R-:W-:Y:S08]  /*149e0*/  MUFU.EX2 R150, R150 ;  /* 0x0000009600967308 */ /* 0x000ff00000000800 */
[----:B------:R-:W-:Y:S01]  /*149f0*/  MUFU.EX2 R35, R35 ;  /* 0x0000002300237308 */ /* 0x000fe20000000800 */
[----:B----4-:R-:W-:-:S04]  /*14a00*/  FMNMX.FTZ R4, R57, R4, !PT ;  /* 0x0000000439047209 */ /* 0x010fc80007810000 */
[C---:B------:R-:W-:Y:S01]  /*14a10*/  FSETP.NEU.FTZ.AND P1, PT, R4.reuse, -INF , PT ;  /* 0xff8000000400780b */ /* 0x040fe20003f3d000 */
[----:B------:R-:W-:Y:S02]  /*14a20*/  FMUL.FTZ R8, R4, R10 ;  /* 0x0000000a04087220 */ /* 0x000fe40000410000 */
[----:B------:R-:W-:Y:S03]  /*14a30*/  MUFU.EX2 R144, R144 ;  /* 0x0000009000907308 */ /* 0x000fe60000000800 */
[----:B------:R-:W-:-:S05]  /*14a40*/  FSEL R26, R8, RZ, P1 ;  /* 0x000000ff081a7208 */ /* 0x000fca0000800000 */
[----:B------:R-:W-:Y:S01]  /*14a50*/  MUFU.EX2 R53, R53 ;  /* 0x0000003500357308 */ /* 0x000fe20000000800 */
[-CC-:B------:R-:W-:Y:S01]  /*14a60*/  FFMA.FTZ R157, R0, R10.reuse, -R26.reuse ;  /* 0x0000000a009d7223 */ /* 0x180fe2000001081a */
[-CC-:B------:R-:W-:Y:S01]  /*14a70*/  FFMA.FTZ R0, R71, R10.reuse, -R26.reuse ;  /* 0x0000000a47007223 */ /* 0x180fe2000001081a */
[-CC-:B------:R-:W-:Y:S01]  /*14a80*/  FFMA.FTZ R159, R5, R10.reuse, -R26.reuse ;  /* 0x0000000a059f7223 */ /* 0x180fe2000001081a */
[-CC-:B------:R-:W-:Y:S01]  /*14a90*/  FFMA.FTZ R8, R69, R10.reuse, -R26.reuse ;  /* 0x0000000a45087223 */ /* 0x180fe2000001081a */
[-CC-:B------:R-:W-:Y:S01]  /*14aa0*/  FFMA.FTZ R153, R9, R10.reuse, -R26.reuse ;  /* 0x0000000a09997223 */ /* 0x180fe2000001081a */
[----:B0-----:R-:W-:Y:S01]  /*14ab0*/  FADD.FTZ R5, R156, R95 ;  /* 0x0000005f9c057221 */ /* 0x001fe20000010000 */
[-CC-:B------:R-:W-:Y:S01]  /*14ac0*/  FFMA.FTZ R14, R67, R10.reuse, -R26.reuse ;  /* 0x0000000a430e7223 */ /* 0x180fe2000001081a */
[----:B------:R-:W-:Y:S01]  /*14ad0*/  MUFU.EX2 R157, R157 ;  /* 0x0000009d009d7308 */ /* 0x000fe20000000800 */
[-CC-:B------:R-:W-:Y:S01]  /*14ae0*/  FFMA.FTZ R155, R61, R10.reuse, -R26.reuse ;  /* 0x0000000a3d9b7223 */ /* 0x180fe2000001081a */
[----:B-1----:R-:W-:Y:S01]  /*14af0*/  FADD.FTZ R32, R158, R5 ;  /* 0x000000059e207221 */ /* 0x002fe20000010000 */
[-CC-:B------:R-:W-:Y:S01]  /*14b00*/  FFMA.FTZ R20, R65, R10.reuse, -R26.reuse ;  /* 0x0000000a41147223 */ /* 0x180fe2000001081a */
[-CC-:B------:R-:W-:Y:S01]  /*14b10*/  FFMA.FTZ R149, R11, R10.reuse, -R26.reuse ;  /* 0x0000000a0b957223 */ /* 0x180fe2000001081a */
[-C--:B------:R-:W-:Y:S01]  /*14b20*/  FFMA.FTZ R24, R63, R10.reuse, -R26 ;  /* 0x0000000a3f187223 */ /* 0x080fe2000001081a */
[----:B--2---:R-:W-:Y:S01]  /*14b30*/  FADD.FTZ R5, R97, R32 ;  /* 0x0000002061057221 */ /* 0x004fe20000010000 */
[-CC-:B------:R-:W-:Y:S01]  /*14b40*/  FFMA.FTZ R151, R15, R10.reuse, -R26.reuse ;  /* 0x0000000a0f977223 */ /* 0x180fe2000001081a */
[----:B------:R-:W0:Y:S01]  /*14b50*/  MUFU.EX2 R0, R0 ;  /* 0x0000000000007308 */ /* 0x000e220000000800 */
[-CC-:B------:R-:W-:Y:S01]  /*14b60*/  FFMA.FTZ R27, R27, R10.reuse, -R26.reuse ;  /* 0x0000000a1b1b7223 */ /* 0x180fe2000001081a */
[----:B---3--:R-:W-:Y:S01]  /*14b70*/  FADD.FTZ R34, R152, R5 ;  /* 0x0000000598227221 */ /* 0x008fe20000010000 */
[----:B------:R-:W-:Y:S01]  /*14b80*/  FFMA.FTZ R73, R73, R10, -R26 ;  /* 0x0000000a49497223 */ /* 0x000fe2000001081a */
[----:B------:R-:W-:-:S04]  /*14b90*/  @P5 IMAD.HI.U32 R15, R187, R38, RZ ;  /* 0x00000026bb0f5227 */ /* 0x000fc800078e00ff */
[-C--:B------:R-:W-:Y:S01]  /*14ba0*/  FFMA.FTZ R31, R31, R10.reuse, -R26 ;  /* 0x0000000a1f1f7223 */ /* 0x080fe2000001081a */
[----:B------:R-:W-:Y:S01]  /*14bb0*/  FADD.FTZ R9, R99, R34 ;  /* 0x0000002263097221 */ /* 0x000fe20000010000 */
[-CC-:B------:R-:W-:Y:S01]  /*14bc0*/  FFMA.FTZ R75, R75, R10.reuse, -R26.reuse ;  /* 0x0000000a4b4b7223 */ /* 0x180fe2000001081a */
[----:B------:R-:W1:Y:S01]  /*14bd0*/  MUFU.EX2 R159, R159 ;  /* 0x0000009f009f7308 */ /* 0x000e620000000800 */
[-CC-:B------:R-:W-:Y:S01]  /*14be0*/  FFMA.FTZ R77, R77, R10.reuse, -R26.reuse ;  /* 0x0000000a4d4d7223 */ /* 0x180fe2000001081a */
[----:B------:R-:W-:Y:S01]  /*14bf0*/  FADD.FTZ R36, R154, R9 ;  /* 0x000000099a247221 */ /* 0x000fe20000010000 */
[-CC-:B------:R-:W-:Y:S01]  /*14c00*/  FFMA.FTZ R81, R81, R10.reuse, -R26.reuse ;  /* 0x0000000a51517223 */ /* 0x180fe2000001081a */
[-CC-:B------:R-:W-:Y:S01]  /*14c10*/  FFMA.FTZ R83, R83, R10.reuse, -R26.reuse ;  /* 0x0000000a53537223 */ /* 0x180fe2000001081a */
[-C--:B------:R-:W-:Y:S01]  /*14c20*/  FFMA.FTZ R85, R85, R10.reuse, -R26 ;  /* 0x0000000a55557223 */ /* 0x080fe2000001081a */
[----:B------:R-:W-:Y:S01]  /*14c30*/  FADD.FTZ R9, R89, R36 ;  /* 0x0000002459097221 */ /* 0x000fe20000010000 */
[-C--:B------:R-:W-:Y:S01]  /*14c40*/  FFMA.FTZ R93, R93, R10.reuse, -R26 ;  /* 0x0000000a5d5d7223 */ /* 0x080fe2000001081a */
[----:B------:R-:W2:Y:S01]  /*14c50*/  MUFU.EX2 R8, R8 ;  /* 0x0000000800087308 */ /* 0x000ea20000000800 */
[----:B0-----:R-:W-:Y:S01]  /*14c60*/  FADD.FTZ R32, R157, R0 ;  /* 0x000000009d207221 */ /* 0x001fe20000010000 */
[----:B------:R-:W-:Y:S01]  /*14c70*/  FADD.FTZ R36, R148, R9 ;  /* 0x0000000994247221 */ /* 0x000fe20000010000 */
[-CC-:B------:R-:W-:Y:S01]  /*14c80*/  FFMA.FTZ R87, R87, R10.reuse, -R26.reuse ;  /* 0x0000000a57577223 */ /* 0x180fe2000001081a */
[-CC-:B------:R-:W-:Y:S01]  /*14c90*/  FFMA.FTZ R91, R91, R10.reuse, -R26.reuse ;  /* 0x0000000a5b5b7223 */ /* 0x180fe2000001081a */
[-C--:B------:R-:W-:Y:S01]  /*14ca0*/  FFMA.FTZ R79, R79, R10.reuse, -R26 ;  /* 0x0000000a4f4f7223 */ /* 0x080fe2000001081a */
[----:B------:R-:W-:Y:S01]  /*14cb0*/  FADD.FTZ R9, R33, R36 ;  /* 0x0000002421097221 */ /* 0x000fe20000010000 */
[----:B------:R-:W-:Y:S01]  /*14cc0*/  FFMA.FTZ R101, R101, R10, -R26 ;  /* 0x0000000a65657223 */ /* 0x000fe2000001081a */
[----:B------:R-:W0:Y:S01]  /*14cd0*/  MUFU.EX2 R153, R153 ;  /* 0x0000009900997308 */ /* 0x000e220000000800 */
[----:B-1----:R-:W-:Y:S01]  /*14ce0*/  FADD.FTZ R5, R159, R32 ;  /* 0x000000209f057221 */ /* 0x002fe20000010000 */
[----:B------:R-:W-:Y:S01]  /*14cf0*/  FADD.FTZ R38, R150, R9 ;  /* 0x0000000996267221 */ /* 0x000fe20000010000 */
[----:B------:R-:W-:Y:S01]  /*14d00*/  IMAD.MOV.U32 R11, RZ, RZ, R187 ;  /* 0x000000ffff0b7224 */ /* 0x000fe200078e00bb */
[----:B------:R-:W-:-:S02]  /*14d10*/  @P5 SHF.R.U32.HI R11, RZ, R40, R15 ;  /* 0x00000028ff0b5219 */ /* 0x000fc4000001160f */
[----:B------:R-:W-:Y:S01]  /*14d20*/  FADD.FTZ R9, R35, R38 ;  /* 0x0000002623097221 */ /* 0x000fe20000010000 */
[----:B------:R-:W-:Y:S01]  /*14d30*/  ISETP.GE.AND P5, PT, R13, 0x1, PT ;  /* 0x000000010d00780c */ /* 0x000fe20003fa6270 */
[----:B------:R-:W1:Y:S01]  /*14d40*/  MUFU.EX2 R14, R14 ;  /* 0x0000000e000e7308 */ /* 0x000e620000000800 */
[----:B--2---:R-:W-:Y:S01]  /*14d50*/  FADD.FTZ R34, R8, R5 ;  /* 0x0000000508227221 */ /* 0x004fe20000010000 */
[----:B------:R-:W-:Y:S01]  /*14d60*/  FADD.FTZ R38, R144, R9 ;  /* 0x0000000990267221 */ /* 0x000fe20000010000 */
[----:B------:R-:W-:Y:S01]  /*14d70*/  F2FP.F16.F32.PACK_AB R157, R0, R157 ;  /* 0x0000009d009d723e */ /* 0x000fe200000000ff */
[----:B------:R-:W-:Y:S01]  /*14d80*/  IMAD.IADD R11, R142, 0x1, R11 ;  /* 0x000000018e0b7824 */ /* 0x000fe200078e020b */
[----:B------:R-:W-:Y:S01]  /*14d90*/  F2FP.F16.F32.PACK_AB R159, R8, R159 ;  /* 0x0000009f089f723e */ /* 0x000fe200000000ff */
[----:B------:R-:W-:Y:S01]  /*14da0*/  FADD.FTZ R9, R53, R38 ;  /* 0x0000002635097221 */ /* 0x000fe20000010000 */
[----:B------:R-:W-:Y:S01]  /*14db0*/  F2FP.F16.F32.PACK_AB R156, R95, R156 ;  /* 0x0000009c5f9c723e */ /* 0x000fe200000000ff */
[----:B------:R-:W2:Y:S01]  /*14dc0*/  MUFU.EX2 R155, R155 ;  /* 0x0000009b009b7308 */ /* 0x000ea20000000800 */
[----:B0-----:R-:W-:Y:S01]  /*14dd0*/  FADD.FTZ R5, R153, R34 ;  /* 0x0000002299057221 */ /* 0x001fe20000010000 */
[----:B------:R-:W-:Y:S01]  /*14de0*/  F2FP.F16.F32.PACK_AB R158, R97, R158 ;  /* 0x0000009e619e723e */ /* 0x000fe200000000ff */
[----:B------:R-:W-:Y:S01]  /*14df0*/  VIADD R8, R2, 0xfffffffe ;  /* 0xfffffffe02087836 */ /* 0x000fe20000000000 */
[----:B------:R-:W-:-:S02]  /*14e00*/  F2FP.F16.F32.PACK_AB R152, R99, R152 ;  /* 0x000000986398723e */ /* 0x000fc400000000ff */
[----:B------:R-:W-:Y:S02]  /*14e10*/  F2FP.F16.F32.PACK_AB R154, R89, R154 ;  /* 0x0000009a599a723e */ /* 0x000fe400000000ff */
[----:B------:R-:W0:Y:S01]  /*14e20*/  MUFU.EX2 R20, R20 ;  /* 0x0000001400147308 */ /* 0x000e220000000800 */
[C---:B-1----:R-:W-:Y:S01]  /*14e30*/  FADD.FTZ R34, R14.reuse, R5 ;  /* 0x000000050e227221 */ /* 0x042fe20000010000 */
[----:B------:R-:W-:Y:S02]  /*14e40*/  F2FP.F16.F32.PACK_AB R148, R33, R148 ;  /* 0x000000942194723e */ /* 0x000fe400000000ff */
[----:B------:R-:W-:Y:S02]  /*14e50*/  F2FP.F16.F32.PACK_AB R150, R35, R150 ;  /* 0x000000962396723e */ /* 0x000fe400000000ff */
[----:B------:R-:W-:Y:S02]  /*14e60*/  F2FP.F16.F32.PACK_AB R144, R53, R144 ;  /* 0x000000903590723e */ /* 0x000fe400000000ff */
[----:B------:R-:W1:Y:S01]  /*14e70*/  MUFU.EX2 R149, R149 ;  /* 0x0000009500957308 */ /* 0x000e620000000800 */
[----:B--2---:R-:W-:Y:S01]  /*14e80*/  FADD.FTZ R5, R155, R34 ;  /* 0x000000229b057221 */ /* 0x004fe20000010000 */
[----:B------:R-:W-:-:S02]  /*14e90*/  F2FP.F16.F32.PACK_AB R153, R14, R153 ;  /* 0x000000990e99723e */ /* 0x000fc400000000ff */
[----:B------:R-:W-:-:S04]  /*14ea0*/  IADD3 R12, R11, R12, RZ ;  /* 0x0000000c0b0c7210 */ /* 0x000fc80007ffe0ff */
        /* <DEDUP_REMOVED lines=14> */
[----:B--2---:R-:W-:-:S07]  /*14f90*/  FADD.FTZ R38, R146, R9 ;  /* 0x0000000992267221 */ /* 0x004fce0000010000 */
[----:B------:R-:W2:Y:S01]  /*14fa0*/  MUFU.EX2 R30, R31 ;  /* 0x0000001f001e7308 */ /* 0x000ea20000000800 */
[----:B0-----:R-:W-:-:S07]  /*14fb0*/  FADD.FTZ R5, R73, R36 ;  /* 0x0000002449057221 */ /* 0x001fce0000010000 */
[----:B------:R-:W0:Y:S01]  /*14fc0*/  MUFU.EX2 R140, R140 ;  /* 0x0000008c008c7308 */ /* 0x000e220000000800 */
[C---:B-1----:R-:W-:Y:S01]  /*14fd0*/  FADD.FTZ R9, R49.reuse, R38 ;  /* 0x0000002631097221 */ /* 0x042fe20000010000 */
[----:B------:R-:W-:-:S06]  /*14fe0*/  F2FP.F16.F32.PACK_AB R146, R49, R146 ;  /* 0x000000923192723e */ /* 0x000fcc00000000ff */
        /* <DEDUP_REMOVED lines=11> */
[C---:B0-----:R-:W-:Y:S01]  /*150a0*/  FADD.FTZ R38, R32.reuse, R5 ;  /* 0x0000000520267221 */ /* 0x041fe20000010000 */
[----:B------:R-:W-:-:S06]  /*150b0*/  F2FP.F16.F32.PACK_AB R147, R32, R75 ;  /* 0x0000004b2093723e */ /* 0x000fcc00000000ff */
[----:B------:R-:W0:Y:S01]  /*150c0*/  MUFU.EX2 R41, R41 ;  /* 0x0000002900297308 */ /* 0x000e220000000800 */
[----:B-1----:R-:W-:-:S07]  /*150d0*/  FADD.FTZ R40, R6, R9 ;  /* 0x0000000906287221 */ /* 0x002fce0000010000 */
[----:B------:R-:W1:Y:S01]  /*150e0*/  MUFU.EX2 R34, R83 ;  /* 0x0000005300227308 */ /* 0x000e620000000800 */
[----:B--2---:R-:W-:-:S07]  /*150f0*/  FADD.FTZ R5, R81, R38 ;  /* 0x0000002651057221 */ /* 0x004fce0000010000 */
[----:B------:R-:W2:Y:S01]  /*15100*/  MUFU.EX2 R136, R136 ;  /* 0x0000008800887308 */ /* 0x000ea20000000800 */
[C---:B0-----:R-:W-:Y:S01]  /*15110*/  FADD.FTZ R9, R41.reuse, R40 ;  /* 0x0000002829097221 */ /* 0x041fe20000010000 */
[----:B------:R-:W-:-:S06]  /*15120*/  F2FP.F16.F32.PACK_AB R142, R41, R6 ;  /* 0x00000006298e723e */ /* 0x000fcc00000000ff */
[----:B------:R-:W0:Y:S01]  /*15130*/  MUFU.EX2 R85, R85 ;  /* 0x0000005500557308 */ /* 0x000e220000000800 */
[C---:B-1----:R-:W-:Y:S01]  /*15140*/  FADD.FTZ R38, R34.reuse, R5 ;  /* 0x0000000522267221 */ /* 0x042fe20000010000 */
[----:B-----5:R-:W-:-:S06]  /*15150*/  F2FP.F16.F32.PACK_AB R141, R34, R81 ;  /* 0x00000051228d723e */ /* 0x020fcc00000000ff */
        /* <DEDUP_REMOVED lines=18> */
[----:B0-----:R-:W-:Y:S01]  /*15280*/  FADD.FTZ R5, R79, R0 ;  /* 0x000000004f057221 */ /* 0x001fe20000010000 */
[C---:B-1----:R-:W-:Y:S01]  /*15290*/  FADD.FTZ R6, R25.reuse, R6 ;  /* 0x0000000619067221 */ /* 0x042fe20000010000 */
[----:B------:R-:W-:Y:S02]  /*152a0*/  F2FP.F16.F32.PACK_AB R138, R25, R138 ;  /* 0x0000008a198a723e */ /* 0x000fe400000000ff */
[C---:B--2---:R-:W-:Y:S01]  /*152b0*/  FADD.FTZ R5, R38.reuse, R5 ;  /* 0x0000000526057221 */ /* 0x044fe20000010000 */
[----:B------:R-:W-:Y:S01]  /*152c0*/  F2FP.F16.F32.PACK_AB R139, R38, R79 ;  /* 0x0000004f268b723e */ /* 0x000fe200000000ff */
[----:B------:R-:W-:Y:S06]  /*152d0*/  @!P5 BRA `(.L_x_1771) ;  /* 0x000000000048d947 */ /* 0x000fec0003800000 */
        /* <DEDUP_REMOVED lines=11> */
.L_x_1773:
[----:B------:R-:W-:-:S13]  /*15390*/  ISETP.NE.AND P1, PT, R13, 0x1, PT ;  /* 0x000000010d00780c */ /* 0x000fda0003f25270 */
[----:B------:R-:W0:Y:S02]  /*153a0*/  @P1 LDC.64 R14, c[0x0][0x9e8] ;  /* 0x00027a00ff0e1b82 */ /* 0x000e240000000a00 */
[----:B0-----:R-:W-:-:S05]  /*153b0*/  @P1 IMAD.HI.U32 R2, R0, R14, RZ ;  /* 0x0000000e00021227 */ /* 0x001fca00078e00ff */
[----:B------:R-:W-:-:S07]  /*153c0*/  @P1 SHF.R.U32.HI R0, RZ, R15, R2 ;  /* 0x0000000fff001219 */ /* 0x000fce0000011602 */
.L_x_1774:
[----:B------:R-:W-:Y:S05]  /*153d0*/  BSYNC B0 ;  /* 0x0000000000007941 */ /* 0x000fea0003800000 */
.L_x_1772:
[----:B------:R-:W-:-:S05]  /*153e0*/  IMAD R13, R0, R13, R13 ;  /* 0x0000000d000d7224 */ /* 0x000fca00078e020d */
[----:B------:R-:W-:-:S07]  /*153f0*/  VIMNMX R12, R12, R13, PT ;  /* 0x0000000d0c0c7248 */ /* 0x000fce0003fe0100 */
.L_x_1771:
[----:B------:R-:W-:Y:S01]  /*15400*/  IMAD.HI R12, R12, 0x2aaaaaab, RZ ;  /* 0x2aaaaaab0c0c7827 */ /* 0x000fe200078e02ff */
[----:B------:R-:W-:Y:S01]  /*15410*/  ULDC UR47, c[0x0][0x9e4] ;  /* 0x00027900002f7ab9 */ /* 0x000fe20000000800 */
[----:B------:R-:W-:Y:S01]  /*15420*/  ULDC UR46, c[0x0][0x9e4] ;  /* 0x00027900002e7ab9 */ /* 0x000fe20000000800 */
[----:B------:R-:W-:Y:S01]  /*15430*/  ULDC UR39, c[0x0][0x9d8] ;  /* 0x0002760000277ab9 */ /* 0x000fe20000000800 */
[----:B------:R-:W-:Y:S01]  /*15440*/  ULDC UR43, c[0x0][0x9d8] ;  /* 0x00027600002b7ab9 */ /* 0x000fe20000000800 */
[----:B------:R-:W-:Y:S01]  /*15450*/  SHF.R.U32.HI R9, RZ, 0x1f, R12 ;  /* 0x0000001fff097819 */ /* 0x000fe2000001160c */
[----:B------:R-:W-:Y:S01]  /*15460*/  ULDC UR42, c[0x0][0x9d8] ;  /* 0x00027600002a7ab9 */ /* 0x000fe20000000800 */
[----:B------:R-:W-:Y:S01]  /*15470*/  ULDC UR50, c[0x0][0x988] ;  /* 0x0002620000327ab9 */ /* 0x000fe20000000800 */
[----:B------:R-:W-:Y:S01]  /*15480*/  ULDC UR54, c[0x0][0x988] ;  /* 0x0002620000367ab9 */ /* 0x000fe20000000800 */
[----:B------:R-:W-:Y:S01]  /*15490*/  LEA.HI.SX32 R12, R12, R9, 0x1c ;  /* 0x000000090c0c7211 */ /* 0x000fe200078fe2ff */
[----:B------:R-:W-:Y:S01]  /*154a0*/  ULDC UR51, c[0x0][0x988] ;  /* 0x0002620000337ab9 */ /* 0x000fe20000000800 */
[----:B------:R-:W-:Y:S01]  /*154b0*/  ULDC UR58, c[0x0][0x9e0] ;  /* 0x00027800003a7ab9 */ /* 0x000fe20000000800 */
[----:B------:R-:W-:Y:S01]  /*154c0*/  ULDC UR55, c[0x0][0x9e0] ;  /* 0x0002780000377ab9 */ /* 0x000fe20000000800 */
[----:B------:R-:W-:Y:S01]  /*154d0*/  VIMNMX R9, R189, R12, !PT ;  /* 0x0000000cbd097248 */ /* 0x000fe20007fe0100 */
[----:B------:R-:W-:Y:S01]  /*154e0*/  BSSY B1, `(.L_x_1775) ;  /* 0x00003b0000017945 */ /* 0x000fe20003800000 */
[----:B------:R-:W-:Y:S01]  /*154f0*/  IMAD.MOV.U32 R2, RZ, RZ, 0x3f800000 ;  /* 0x3f800000ff027424 */ /* 0x000fe200078e00ff */
[----:B------:R-:W-:-:S02]  /*15500*/  MOV R0, 0x3f800000 ;  /* 0x3f80000000007802 */ /* 0x000fc40000000f00 */
[----:B------:R-:W-:Y:S02]  /*15510*/  CS2R R86, SRZ ;  /* 0x0000000000567805 */ /* 0x000fe4000001ff00 */
[----:B------:R-:W-:Y:S02]  /*15520*/  ISETP.GE.AND P1, PT, R8, R9, PT ;  /* 0x000000090800720c */ /* 0x000fe40003f26270 */
        /* <DEDUP_REMOVED lines=31> */
[----:B------:R-:W-:Y:S06]  /*15720*/  @!P1 BRA `(.L_x_1776) ;  /* 0x00000038002c9947 */ /* 0x000fec0003800000 */
[----:B------:R-:W-:Y:S01]  /*15730*/  BSSY B0, `(.L_x_1777) ;  /* 0x0000386000007945 */ /* 0x000fe20003800000 */
[----:B------:R-:W-:Y:S02]  /*15740*/  IMAD.MOV.U32 R2, RZ, RZ, 0x3f800000 ;  /* 0x3f800000ff027424 */ /* 0x000fe400078e00ff */
[----:B------:R-:W-:-:S07]  /*15750*/  IMAD.MOV.U32 R87, RZ, RZ, RZ ;  /* 0x000000ffff577224 */ /* 0x000fce00078e00ff */
.L_x_1798:
[----:B------:R-:W-:-:S05]  /*15760*/  VIADD R14, R160, 0x1 ;  /* 0x00000001a00e7836 */ /* 0x000fca0000000000 */
[----:B------:R-:W-:-:S04]  /*15770*/  ISETP.NE.AND P1, PT, R14, 0x2, PT ;  /* 0x000000020e00780c */ /* 0x000fc80003f25270 */
[----:B------:R-:W-:Y:S02]  /*15780*/  SEL R10, RZ, 0x1, P1 ;  /* 0x00000001ff0a7807 */ /* 0x000fe40000800000 */
[----:B------:R-:W-:Y:S02]  /*15790*/  SEL R14, R14, RZ, P1 ;  /* 0x000000ff0e0e7207 */ /* 0x000fe40000800000 */
[----:B------:R-:W-:Y:S01]  /*157a0*/  LOP3.LUT R15, R163, R10, RZ, 0x3c, !PT ;  /* 0x0000000aa30f7212 */ /* 0x000fe200078e3cff */
[----:B------:R-:W-:Y:S06]  /*157b0*/  @!P0 BRA `(.L_x_1778) ;  /* 0x0000000000048947 */ /* 0x000fec0003800000 */
[----:B------:R-:W-:Y:S01]  /*157c0*/  BPT.TRAP 0x1 ;  /* 0x000000040000795c */ /* 0x000fe20000300000 */
.L_x_1778:
[----:B------:R-:W-:Y:S02]  /*157d0*/  LEA R20, R14, R18, 0x3 ;  /* 0x000000120e147211 */ /* 0x000fe400078e18ff */
[----:B------:R-:W-:-:S04]  /*157e0*/  SHF.L.U32 R13, R15, 0x1f, RZ ;  /* 0x0000001f0f0d7819 */ /* 0x000fc800000006ff */
[----:B------:R0:W1:Y:S01]  /*157f0*/  SYNCS.PHASECHK.TRANS64.TRYWAIT P1, [R20+URZ+0x2a830], R13 ;  /* 0x02a8300d140075a7 */ /* 0x000062000802017f */
[----:B------:R-:W-:Y:S05]  /*15800*/  @!P0 BRA `(.L_x_1779) ;  /* 0x0000000000048947 */ /* 0x000fea0003800000 */
[----:B------:R-:W-:Y:S01]  /*15810*/  BPT.TRAP 0x1 ;  /* 0x000000040000795c */ /* 0x000fe20000300000 */
.L_x_1779:
[----:B------:R-:W-:Y:S01]  /*15820*/  BSSY B2, `(.L_x_1780) ;  /* 0x0000006000027945 */ /* 0x000fe20003800000 */
[----:B------:R-:W-:Y:S02]  /*15830*/  IMAD R10, R14, 0x900, R7 ;  /* 0x000009000e0a7824 */ /* 0x000fe400078e0207 */
[----:B------:R-:W-:Y:S01]  /*15840*/  IMAD.MOV.U32 R11, RZ, RZ, 0x40000040 ;  /* 0x40000040ff0b7424 */ /* 0x000fe200078e00ff */
[----:B-1----:R-:W-:Y:S06]  /*15850*/  @P1 BRA `(.L_x_1781) ;  /* 0x0000000000081947 */ /* 0x002fec0003800000 */
[----:B------:R-:W1:Y:S02]  /*15860*/  SYNCS.PHASECHK.TRANS64.TRYWAIT P1, [R20+URZ+0x2a830], R13 ;  /* 0x02a8300d140075a7 */ /* 0x000e64000802017f */
[----:B-1----:R-:W-:Y:S05]  /*15870*/  @!P1 BRA `(.L_x_1782) ;  /* 0x0000014c000c9947 */ /* 0x002fea0003800000 */
.L_x_1781:
[----:B------:R-:W-:Y:S05]  /*15880*/  BSYNC B2 ;  /* 0x0000000000027941 */ /* 0x000fea0003800000 */
.L_x_1780:
[----:B------:R-:W2:Y:S04]  /*15890*/  LDL.64 R88, [R1+0x28] ;  /* 0x0000280001587983 */ /* 0x000ea80000100a00 */
[----:B------:R-:W3:Y:S04]  /*158a0*/  LDL.64 R226, [R1+0x20] ;  /* 0x0000200001e27983 */ /* 0x000ee80000100a00 */
[----:B------:R-:W4:Y:S01]  /*158b0*/  LDL.64 R210, [R1+0x18] ;  /* 0x0000180001d27983 */ /* 0x000f220000100a00 */
[C---:B------:R-:W-:Y:S02]  /*158c0*/  R2UR UR6, R10.reuse ;  /* 0x000000000a0672ca */ /* 0x040fe400000e0000 */
[----:B------:R-:W-:Y:S01]  /*158d0*/  R2UR UR7, R11 ;  /* 0x000000000b0772ca */ /* 0x000fe200000e0000 */
[----:B------:R0:W-:Y:S04]  /*158e0*/  STL.64 [R1+0x48], R4 ;  /* 0x0000480401007387 */ /* 0x0001e80000100a00 */
[----:B0-----:R-:W4:Y:S01]  /*158f0*/  LDL.64 R4, [R1+0x10] ;  /* 0x0000100001047983 */ /* 0x001f220000100a00 */
[----:B------:R-:W-:-:S02]  /*15900*/  VIADD R12, R10, 0x2 ;  /* 0x000000020a0c7836 */ /* 0x000fc40000000000 */
[----:B-1----:R-:W-:Y:S01]  /*15910*/  IMAD.MOV.U32 R13, RZ, RZ, 0x40000040 ;  /* 0x40000040ff0d7424 */ /* 0x002fe200078e00ff */
[----:B--2---:R-:W-:Y:S02]  /*15920*/  R2UR UR4, R88 ;  /* 0x00000000580472ca */ /* 0x004fe400000e0000 */
[----:B------:R-:W-:Y:S02]  /*15930*/  R2UR UR5, R89 ;  /* 0x00000000590572ca */ /* 0x000fe400000e0000 */
[----:B------:R-:W-:-:S11]  /*15940*/  WARPGROUP.ARRIVE ;  /* 0x00000000000079c5 */ /* 0x000fd60000000000 */
[----:B------:R-:W-:Y:S01]  /*15950*/  HGMMA.64x96x16.F32 R88, gdesc[UR4], RZ, !UPT, gsb0 ;  /* 0x01600000045879f0 */ /* 0x000fe2000c0008ff */
[----:B---3--:R-:W-:Y:S02]  /*15960*/  R2UR UR4, R226 ;  /* 0x00000000e20472ca */ /* 0x008fe400000e0000 */
[----:B------:R-:W-:Y:S02]  /*15970*/  R2UR UR5, R227 ;  /* 0x00000000e30572ca */ /* 0x000fe400000e0000 */
[----:B------:R-:W2:Y:S01]  /*15980*/  LDL.64 R226, [R1+0x8] ;  /* 0x0000080001e27983 */ /* 0x000ea20000100a00 */
[----:B------:R-:W-:Y:S02]  /*15990*/  R2UR UR6, R12 ;  /* 0x000000000c0672ca */ /* 0x000fe400000e0000 */
[----:B------:R-:W-:Y:S01]  /*159a0*/  R2UR UR7, R13 ;  /* 0x000000000d0772ca */ /* 0x000fe200000e0000 */
[----:B------:R-:W-:Y:S01]  /*159b0*/  IMAD.MOV.U32 R13, RZ, RZ, 0x40000040 ;  /* 0x40000040ff0d7424 */ /* 0x000fe200078e00ff */
[----:B------:R-:W-:Y:S01]  /*159c0*/  IADD3 R12, R10, 0x4, RZ ;  /* 0x000000040a0c7810 */ /* 0x000fe20007ffe0ff */
[----:B------:R-:W-:-:S02]  /*159d0*/  WARPGROUP.DEPBAR.LE gsb0, 0x0 ;  /* 0x00008000000079c5 */ /* 0x000fc40000010000 */
[----:B------:R-:W-:-:S08]  /*159e0*/  WARPGROUP.ARRIVE ;  /* 0x00000000000079c5 */ /* 0x000fd00000000000 */
[----:B------:R-:W-:Y:S01]  /*159f0*/  HGMMA.64x96x16.F32 R88, gdesc[UR4], R88, gsb0 ;  /* 0x01600000045879f0 */ /* 0x000fe20008000858 */
[----:B----4-:R-:W-:Y:S02]  /*15a00*/  R2UR UR4, R210 ;  /* 0x00000000d20472ca */ /* 0x010fe400000e0000 */
[----:B------:R-:W-:Y:S02]  /*15a10*/  R2UR UR5, R211 ;  /* 0x00000000d30572ca */ /* 0x000fe400000e0000 */
[----:B------:R-:W3:Y:S01]  /*15a20*/  LDL.64 R210, [R1] ;  /* 0x0000000001d27983 */ /* 0x000ee20000100a00 */
[----:B------:R-:W-:Y:S02]  /*15a30*/  R2UR UR6, R12 ;  /* 0x000000000c0672ca */ /* 0x000fe400000e0000 */
[----:B------:R-:W-:Y:S01]  /*15a40*/  R2UR UR7, R13 ;  /* 0x000000000d0772ca */ /* 0x000fe200000e0000 */
[----:B------:R-:W-:Y:S02]  /*15a50*/  VIADD R12, R10, 0x6 ;  /* 0x000000060a0c7836 */ /* 0x000fe40000000000 */
[----:B------:R-:W-:Y:S01]  /*15a60*/  IMAD.MOV.U32 R13, RZ, RZ, 0x40000040 ;  /* 0x40000040ff0d7424 */ /* 0x000fe200078e00ff */
[----:B------:R-:W-:-:S02]  /*15a70*/  WARPGROUP.DEPBAR.LE gsb0, 0x0 ;  /* 0x00008000000079c5 */ /* 0x000fc40000010000 */
[----:B------:R-:W-:-:S07]  /*15a80*/  WARPGROUP.ARRIVE ;  /* 0x00000000000079c5 */ /* 0x000fce0000000000 */
[----:B------:R-:W-:Y:S01]  /*15a90*/  HGMMA.64x96x16.F32 R88, gdesc[UR4], R88, gsb0 ;  /* 0x01600000045879f0 */ /* 0x000fe20008000858 */
[----:B------:R-:W-:Y:S02]  /*15aa0*/  R2UR UR6, R12 ;  /* 0x000000000c0672ca */ /* 0x000fe400000e0000 */
[----:B------:R-:W-:Y:S02]  /*15ab0*/  R2UR UR7, R13 ;  /* 0x000000000d0772ca */ /* 0x000fe400000e0000 */
[----:B------:R-:W-:Y:S02]  /*15ac0*/  R2UR UR4, R4 ;  /* 0x00000000040472ca */ /* 0x000fe400000e0000 */
[----:B------:R-:W-:Y:S01]  /*15ad0*/  R2UR UR5, R5 ;  /* 0x00000000050572ca */ /* 0x000fe200000e0000 */
[----:B------:R-:W-:Y:S01]  /*15ae0*/  IMAD.MOV.U32 R13, RZ, RZ, 0x40000040 ;  /* 0x40000040ff0d7424 */ /* 0x000fe200078e00ff */
[----:B------:R-:W-:Y:S01]  /*15af0*/  IADD3 R12, R10, 0x300, RZ ;  /* 0x000003000a0c7810 */ /* 0x000fe20007ffe0ff */
[----:B------:R0:W5:Y:S01]  /*15b00*/  LDL.LU.64 R4, [R1+0x48] ;  /* 0x0000480001047983 */ /* 0x0001620000300a00 */
[----:B------:R-:W-:-:S02]  /*15b10*/  WARPGROUP.DEPBAR.LE gsb0, 0x0 ;  /* 0x00008000000079c5 */ /* 0x000fc40000010000 */
[----:B------:R-:W-:-:S07]  /*15b20*/  WARPGROUP.ARRIVE ;  /* 0x00000000000079c5 */ /* 0x000fce0000000000 */
[----:B------:R-:W-:Y:S01]  /*15b30*/  HGMMA.64x96x16.F32 R88, gdesc[UR4], R88, gsb0 ;  /* 0x01600000045879f0 */ /* 0x000fe20008000858 */
[----:B------:R-:W-:Y:S02]  /*15b40*/  R2UR UR6, R12 ;  /* 0x000000000c0672ca */ /* 0x000fe400000e0000 */
[----:B------:R-:W-:Y:S02]  /*15b50*/  R2UR UR7, R13 ;  /* 0x000000000d0772ca */ /* 0x000fe400000e0000 */
[----:B--2---:R-:W-:Y:S02]  /*15b60*/  R2UR UR4, R226 ;  /* 0x00000000e20472ca */ /* 0x004fe400000e0000 */
        /* <DEDUP_REMOVED lines=19> */
[----:B------:R-:W-:Y:S02]  /*15ca0*/  VIADD R12, R10, 0x306 ;  /* 0x000003060a0c7836 */ /* 0x000fe40000000000 */
[----:B------:R-:W-:Y:S01]  /*15cb0*/  IMAD.MOV.U32 R13, RZ, RZ, 0x40000040 ;  /* 0x40000040ff0d7424 */ /* 0x000fe200078e00ff */
        /* <DEDUP_REMOVED lines=111> */
[----:B0-----:R-:W-:Y:S05]  /*163b0*/  @!P0 BRA `(.L_x_1783) ;  /* 0x0000000000048947 */ /* 0x001fea0003800000 */
[----:B------:R-:W-:Y:S01]  /*163c0*/  BPT.TRAP 0x1 ;  /* 0x000000040000795c */ /* 0x000fe20000300000 */
.L_x_1783:
[----:B------:R-:W-:Y:S02]  /*163d0*/  SHF.L.U32 R2, R163, 0x1f, RZ ;  /* 0x0000001fa3027819 */ /* 0x000fe400000006ff */
[----:B------:R-:W-:-:S04]  /*163e0*/  LEA R12, R160, R18, 0x3 ;  /* 0x00000012a00c7211 */ /* 0x000fc800078e18ff */
[----:B------:R0:W1:Y:S01]  /*163f0*/  SYNCS.PHASECHK.TRANS64.TRYWAIT P1, [R12+URZ+0x2a850], R2 ;  /* 0x02a850020c0075a7 */ /* 0x000062000802017f */
[----:B------:R-:W-:Y:S05]  /*16400*/  @!P0 BRA `(.L_x_1784) ;  /* 0x0000000000048947 */ /* 0x000fea0003800000 */
[----:B------:R-:W-:Y:S01]  /*16410*/  BPT.TRAP 0x1 ;  /* 0x000000040000795c */ /* 0x000fe20000300000 */
.L_x_1784:
        /* <DEDUP_REMOVED lines=9> */
.L_x_1786:
[----:B------:R-:W-:Y:S05]  /*164b0*/  BSYNC B2 ;  /* 0x0000000000027941 */ /* 0x000fea0003800000 */
.L_x_1785:
[----:B------:R-:W-:Y:S01]  /*164c0*/  IMAD.MOV.U32 R10, RZ, RZ, R0 ;  /* 0x000000ffff0a7224 */ /* 0x000fe200078e0000 */
[----:B------:R-:W-:Y:S01]  /*164d0*/  WARPGROUP.ARRIVE ;  /* 0x00000000000079c5 */ /* 0x000fe20000000000 */
[----:B------:R-:W-:-:S03]  /*164e0*/  IMAD.MOV.U32 R11, RZ, RZ, 0x40000040 ;  /* 0x40000040ff0b7424 */ /* 0x000fc600078e00ff */
[----:B------:R-:W-:Y:S02]  /*164f0*/  R2UR UR6, R10 ;  /* 0x000000000a0672ca */ /* 0x000fe400000e0000 */
[----:B------:R-:W-:Y:S01]  /*16500*/  R2UR UR7, R11 ;  /* 0x000000000b0772ca */ /* 0x000fe200000e0000 */
[----:B------:R-:W-:Y:S01]  /*16510*/  IMAD.MOV.U32 R11, RZ, RZ, 0x40000040 ;  /* 0x40000040ff0b7424 */ /* 0x000fe200078e00ff */
[----:B------:R-:W-:-:S11]  /*16520*/  IADD3 R10, R0, 0x80, RZ ;  /* 0x00000080000a7810 */ /* 0x000fd60007ffe0ff */
[----:B------:R-:W-:Y:S01]  /*16530*/  HGMMA.64x128x16.F32 R24, R156, gdesc[UR4].tnspB, R24, gsb0 ;  /* 0x41e000049c187df0 */ /* 0x000fe20008000818 */
[----:B------:R-:W-:Y:S01]  /*16540*/  R2UR UR6, R10 ;  /* 0x000000000a0672ca */ /* 0x000fe200000e0000 */
[----:B------:R-:W-:Y:S01]  /*16550*/  VIADD R10, R0, 0x100 ;  /* 0x00000100000a7836 */ /* 0x000fe20000000000 */
[----:B------:R-:W-:Y:S01]  /*16560*/  R2UR UR7, R11 ;  /* 0x000000000b0772ca */ /* 0x000fe200000e0000 */
[----:B------:R-:W-:Y:S01]  /*16570*/  IMAD.MOV.U32 R11, RZ, RZ, 0x40000040 ;  /* 0x40000040ff0b7424 */ /* 0x000fe200078e00ff */
[----:B------:R-:W-:Y:S02]  /*16580*/  WARPGROUP.DEPBAR.LE gsb0, 0x0 ;  /* 0x00008000000079c5 */ /* 0x000fe40000010000 */
[----:B------:R-:W-:-:S09]  /*16590*/  WARPGROUP.ARRIVE ;  /* 0x00000000000079c5 */ /* 0x000fd20000000000 */
        /* <DEDUP_REMOVED lines=30> */
.L_x_1788:
        /* <DEDUP_REMOVED lines=10> */
[----:B------:R-:W-:-:S02]  /*16820*/  IMAD.IADD R10, R191, 0x1, R187 ;  /* 0x00000001bf0a7824 */ /* 0x000fc400078e02bb */
[----:B------:R-:W-:Y:S01]  /*16830*/  FMUL.FTZ R112, R113, UR43 ;  /* 0x0000002b71707c20 */ /* 0x000fe20008410000 */
[----:B------:R-:W-:Y:S01]  /*16840*/  FMUL.FTZ R113, R118, UR43 ;  /* 0x0000002b76717c20 */ /* 0x000fe20008410000 */
[----:B------:R-:W2:Y:S01]  /*16850*/  @P2 LDC R11, c[0x0][0x44c] ;  /* 0x00011300ff0b2b82 */ /* 0x000ea20000000800 */
[----:B------:R-:W-:Y:S01]  /*16860*/  FMUL.FTZ R118, R123, UR43 ;  /* 0x0000002b7b767c20 */ /* 0x000fe20008410000 */
[----:B------:R-:W-:Y:S01]  /*16870*/  FMUL.FTZ R123, R124, UR43 ;  /* 0x0000002b7c7b7c20 */ /* 0x000fe20008410000 */
[----:B01----:R-:W-:Y:S01]  /*16880*/  FMUL.FTZ R2, R91, UR43 ;  /* 0x0000002b5b027c20 */ /* 0x003fe20008410000 */
        /* <DEDUP_REMOVED lines=9> */
[----:B------:R-:W-:-:S02]  /*16920*/  IMAD.MOV.U32 R132, RZ, RZ, R10 ;  /* 0x000000ffff847224 */ /* 0x000fc400078e000a */
        /* <DEDUP_REMOVED lines=25> */
[----:B------:R-:W-:Y:S01]  /*16ac0*/  FMUL.FTZ R121, R126, UR43 ;  /* 0x0000002b7e797c20 */ /* 0x000fe20008410000 */
[----:B------:R-:W-:Y:S01]  /*16ad0*/  FMUL.FTZ R128, R129, UR43 ;  /* 0x0000002b81807c20 */ /* 0x000fe20008410000 */
[----:B------:R-:W-:Y:S01]  /*16ae0*/  IADD3 R11, R20, 0x2a840, RZ ;  /* 0x0002a840140b7810 */ /* 0x000fe20007ffe0ff */
[----:B------:R-:W-:-:S02]  /*16af0*/  VIADD R137, R133, 0x1 ;  /* 0x0000000185897836 */ /* 0x000fc40000000000 */
[----:B------:R-:W-:Y:S01]  /*16b00*/  FMUL.FTZ R126, R130, UR43 ;  /* 0x0000002b827e7c20 */ /* 0x000fe20008410000 */
[----:B------:R-:W-:Y:S01]  /*16b10*/  FMUL.FTZ R20, R134, UR43 ;  /* 0x0000002b86147c20 */ /* 0x000fe20008410000 */
[----:B------:R-:W-:Y:S01]  /*16b20*/  FMUL.FTZ R129, R135, UR43 ;  /* 0x0000002b87817c20 */ /* 0x000fe20008410000 */
[----:B------:R-:W-:Y:S01]  /*16b30*/  LOP3.LUT P1, RZ, R22, 0x80000, RZ, 0xc0, !PT ;  /* 0x0008000016ff7812 */ /* 0x000fe2000782c0ff */
[----:B------:R-:W-:Y:S01]  /*16b40*/  IMAD R137, R190, -0x2, R137 ;  /* 0xfffffffebe897824 */ /* 0x000fe200078e0289 */
[----:B------:R-:W1:Y:S01]  /*16b50*/  MUFU.TANH R13, R13 ;  /* 0x0000000d000d7308 */ /* 0x000e620000002400 */
[----:B------:R-:W-:-:S03]  /*16b60*/  PRMT R11, R172, 0x654, R11 ;  /* 0x00000654ac0b7816 */ /* 0x000fc6000000000b */
[----:B------:R-:W-:Y:S01]  /*16b70*/  IADD3 R138, -R166, R137, R167 ;  /* 0x00000089a68a7210 */ /* 0x000fe20007ffe1a7 */
[----:B------:R2:W-:Y:S01]  /*16b80*/  SYNCS.ARRIVE.TRANS64.RED.A1T0 RZ, [R11+URZ], RZ ;  /* 0x000000ff0bff79a7 */ /* 0x0005e2000810043f */
[----:B------:R-:W-:Y:S02]  /*16b90*/  IADD3 R130, R137, -0x1, RZ ;  /* 0xffffffff89827810 */ /* 0x000fe40007ffe0ff */
[----:B------:R-:W3:Y:S01]  /*16ba0*/  MUFU.TANH R88, R88 ;  /* 0x0000005800587308 */ /* 0x000ee20000002400 */
[C---:B------:R-:W-:Y:S02]  /*16bb0*/  VIADD R139, R138.reuse, UR58 ;  /* 0x0000003a8a8b7c36 */ /* 0x040fe40008000000 */
[----:B------:R-:W-:Y:S02]  /*16bc0*/  VIADD R138, R138, UR38 ;  /* 0x000000268a8a7c36 */ /* 0x000fe40008000000 */
[--C-:B0-----:R-:W-:Y:S02]  /*16bd0*/  IMAD.IADD R137, R139, 0x1, R10.reuse ;  /* 0x000000018b897824 */ /* 0x101fe400078e020a */
[----:B------:R-:W-:Y:S01]  /*16be0*/  IMAD.IADD R134, R138, 0x1, R10 ;  /* 0x000000018a867824 */ /* 0x000fe200078e020a */
        /* <DEDUP_REMOVED lines=46> */
[----:B-1234-:R-:W-:Y:S05]  /*16ed0*/  @!P1 BRA `(.L_x_1789) ;  /* 0x0000000000549947 */ /* 0x01efea0003800000 */
        /* <DEDUP_REMOVED lines=12> */
.L_x_1791:
[----:B------:R-:W-:-:S04]  /*16fa0*/  MOV R140, UR47 ;  /* 0x0000002f008c7c02 */ /* 0x000fc80008000f00 */
[----:B------:R-:W-:-:S13]  /*16fb0*/  ISETP.NE.AND P1, PT, R140, 0x1, PT ;  /* 0x000000018c00780c */ /* 0x000fda0003f25270 */
[----:B------:R-:W1:Y:S02]  /*16fc0*/  @P1 LDC.64 R10, c[0x0][0x9e8] ;  /* 0x00027a00ff0a1b82 */ /* 0x000e640000000a00 */
[----:B-1----:R-:W-:-:S05]  /*16fd0*/  @P1 IMAD.HI.U32 R10, R135, R10, RZ ;  /* 0x0000000a870a1227 */ /* 0x002fca00078e00ff */
[----:B------:R-:W-:-:S07]  /*16fe0*/  @P1 SHF.R.U32.HI R135, RZ, R11, R10 ;  /* 0x0000000bff871219 */ /* 0x000fce000001160a */
.L_x_1792:
[----:B------:R-:W-:Y:S05]  /*16ff0*/  BSYNC B2 ;  /* 0x0000000000027941 */ /* 0x000fea0003800000 */
.L_x_1790:
[----:B------:R-:W-:-:S05]  /*17000*/  IMAD R135, R135, R140, R130 ;  /* 0x0000008c87877224 */ /* 0x000fca00078e0282 */
[----:B------:R-:W-:Y:S02]  /*17010*/  VIADDMNMX R137, R135, R140, R137, PT ;  /* 0x0000008c87897246 */ /* 0x000fe40003800189 */
[----:B------:R-:W-:-:S07]  /*17020*/  VIMNMX R134, R134, R135, !PT ;  /* 0x0000008786867248 */ /* 0x000fce0007fe0100 */
.L_x_1789:
[C---:B------:R-:W-:Y:S01]  /*17030*/  ISETP.GE.AND P1, PT, R133.reuse, 0x2, PT ;  /* 0x000000028500780c */ /* 0x040fe20003f26270 */
[----:B------:R-:W1:Y:S01]  /*17040*/  SHFL.IDX PT, R132, R132, 0x1, 0x1c1f ;  /* 0x003c1f0084847f89 */ /* 0x000e6200000e0000 */
[C---:B------:R-:W-:Y:S02]  /*17050*/  ISETP.GE.AND P2, PT, R133.reuse, 0x9, PT ;  /* 0x000000098500780c */ /* 0x040fe40003f46270 */
[C---:B------:R-:W-:Y:S02]  /*17060*/  ISETP.GT.AND P4, PT, R134.reuse, 0x1, !P1 ;  /* 0x000000018600780c */ /* 0x040fe40004f84270 */
[----:B------:R-:W-:Y:S02]  /*17070*/  ISETP.GE.AND P5, PT, R133, 0xa, PT ;  /* 0x0000000a8500780c */ /* 0x000fe40003fa6270 */
[----:B------:R-:W-:Y:S02]  /*17080*/  ISETP.GT.AND P3, PT, R134, 0x8, !P2 ;  /* 0x000000088600780c */ /* 0x000fe40005764270 */
[----:B------:R-:W-:-:S02]  /*17090*/  ISETP.LT.OR P4, PT, R137, 0x2, P4 ;  /* 0x000000028900780c */ /* 0x000fc40002781670 */
[----:B------:R-:W-:Y:S02]  /*170a0*/  ISETP.LT.OR P3, PT, R137, 0x9, P3 ;  /* 0x000000098900780c */ /* 0x000fe40001f61670 */
[----:B------:R-:W-:Y:S02]  /*170b0*/  FSEL R135, R88, -INF , !P4 ;  /* 0xff80000058877808 */ /* 0x000fe40006000000 */
[----:B------:R-:W-:Y:S02]  /*170c0*/  ISETP.GE.AND P4, PT, R133, 0x11, PT ;  /* 0x000000118500780c */ /* 0x000fe40003f86270 */
[----:B------:R-:W-:Y:S02]  /*170d0*/  LOP3.LUT R22, R22, 0xfffffffb, RZ, 0xc0, !PT ;  /* 0xfffffffb16167812 */ /* 0x000fe400078ec0ff */
[----:B0-----:R-:W-:Y:S02]  /*170e0*/  FSEL R91, R91, -INF , !P3 ;  /* 0xff8000005b5b7808 */ /* 0x001fe40005800000 */
[----:B------:R-:W-:-:S02]  /*170f0*/  ISETP.GT.AND P3, PT, R134, 0x9, !P5 ;  /* 0x000000098600780c */ /* 0x000fc40006f64270 */
[----:B------:R-:W-:Y:S01]  /*17100*/  @P5 LOP3.LUT R22, R22, 0x4, RZ, 0xfc, !PT ;  /* 0x0000000416165812 */ /* 0x000fe200078efcff */
[--C-:B-1----:R-:W-:Y:S01]  /*17110*/  IMAD.IADD R139, R139, 0x1, R132.reuse ;  /* 0x000000018b8b7824 */ /* 0x102fe200078e0284 */
[----:B------:R-:W-:Y:S01]  /*17120*/  ISETP.LT.OR P3, PT, R137, 0xa, P3 ;  /* 0x0000000a8900780c */ /* 0x000fe20001f61670 */
[----:B------:R-:W-:Y:S01]  /*17130*/  IMAD.IADD R138, R138, 0x1, R132 ;  /* 0x000000018a8a7824 */ /* 0x000fe200078e0284 */
[----:B------:R-:W-:Y:S02]  /*17140*/  LOP3.LUT R22, R22, 0xfffffff7, RZ, 0xc0, !PT ;  /* 0xfffffff716167812 */ /* 0x000fe400078ec0ff */
[----:B------:R-:W-:Y:S02]  /*17150*/  FSEL R141, R92, -INF , !P3 ;  /* 0xff8000005c8d7808 */ /* 0x000fe40005800000 */
[----:B------:R-:W-:Y:S02]  /*17160*/  @P4 LOP3.LUT R22, R22, 0x8, RZ, 0xfc, !PT ;  /* 0x0000000816164812 */ /* 0x000fe400078efcff */
[----:B------:R-:W-:-:S02]  /*17170*/  ISETP.GT.AND P3, PT, R134, 0x10, !P4 ;  /* 0x000000108600780c */ /* 0x000fc40006764270 */
[----:B------:R-:W-:Y:S02]  /*17180*/  ISETP.GE.AND P4, PT, R133, 0x12, PT ;  /* 0x000000128500780c */ /* 0x000fe40003f86270 */
[----:B------:R-:W-:Y:S02]  /*17190*/  ISETP.LT.OR P3, PT, R137, 0x11, P3 ;  /* 0x000000118900780c */ /* 0x000fe40001f61670 */
[----:B------:R-:W-:Y:S02]  /*171a0*/  LOP3.LUT R22, R22, 0xffffffef, RZ, 0xc0, !PT ;  /* 0xffffffef16167812 */ /* 0x000fe400078ec0ff */
[----:B------:R-:W-:Y:S02]  /*171b0*/  FSEL R95, R95, -INF , !P3 ;  /* 0xff8000005f5f7808 */ /* 0x000fe40005800000 */
[----:B------:R-:W-:-:S04]  /*171c0*/  ISETP.GT.AND P3, PT, R134, 0x11, !P4 ;  /* 0x000000118600780c */ /* 0x000fc80006764270 */
[----:B------:R-:W-:Y:S02]  /*171d0*/  ISETP.LT.OR P3, PT, R137, 0x12, P3 ;  /* 0x000000128900780c */ /* 0x000fe40001f61670 */
[----:B------:R-:W-:Y:S02]  /*171e0*/  @P4 LOP3.LUT R22, R22, 0x10, RZ, 0xfc, !PT ;  /* 0x0000001016164812 */ /* 0x000fe400078efcff */
[----:B------:R-:W-:Y:S02]  /*171f0*/  ISETP.GE.AND P4, PT, R133, 0x19, PT ;  /* 0x000000198500780c */ /* 0x000fe40003f86270 */
[----:B------:R-:W-:Y:S02]  /*17200*/  LOP3.LUT R22, R22, 0xfffbffff, RZ, 0xc0, !PT ;  /* 0xfffbffff16167812 */ /* 0x000fe400078ec0ff */
[----:B------:R-:W-:Y:S02]  /*17210*/  FSEL R143, R96, -INF , !P3 ;  /* 0xff800000608f7808 */ /* 0x000fe40005800000 */
[----:B------:R-:W-:-:S04]  /*17220*/  ISETP.GT.AND P3, PT, R134, 0x18, !P4 ;  /* 0x000000188600780c */ /* 0x000fc80006764270 */
[----:B------:R-:W-:-:S03]  /*17230*/  ISETP.LT.OR P3, PT, R137, 0x19, P3 ;  /* 0x000000198900780c */ /* 0x000fc60001f61670 */
        /* <DEDUP_REMOVED lines=68> */
[----:B------:R-:W-:Y:S02]  /*17680*/  FSEL R155, R120, -INF , !P3 ;  /* 0xff800000789b7808 */ /* 0x000fe40005800000 */
[----:B------:R-:W-:Y:S02]  /*17690*/  LOP3.LUT R22, R22, 0xffffffbf, RZ, 0xc0, !PT ;  /* 0xffffffbf16167812 */ /* 0x000fe400078ec0ff */
[----:B------:R-:W-:-:S04]  /*176a0*/  ISETP.GT.AND P3, PT, R134, 0x48, !P4 ;  /* 0x000000488600780c */ /* 0x000fc80006764270 */
[----:B------:R-:W-:-:S03]  /*176b0*/  ISETP.LT.OR P3, PT, R137, 0x49, P3 ;  /* 0x000000498900780c */ /* 0x000fc60001f61670 */
[----:B------:R-:W-:Y:S02]  /*176c0*/  @P4 LOP3.LUT R22, R22, 0x40, RZ, 0xfc, !PT ;  /* 0x0000004016164812 */ /* 0x000fe400078efcff */
[----:B------:R-:W-:Y:S02]  /*176d0*/  ISETP.GE.AND P4, PT, R133, 0x4a, PT ;  /* 0x0000004a8500780c */ /* 0x000fe40003f86270 */
[----:B------:R-:W-:Y:S02]  /*176e0*/  FSEL R123, R123, -INF , !P3 ;  /* 0xff8000007b7b7808 */ /* 0x000fe40005800000 */
[----:B------:R-:W-:Y:S02]  /*176f0*/  ISETP.GT.AND P3, PT, R134, 0x49, !P4 ;  /* 0x000000498600780c */ /* 0x000fe40006764270 */
[----:B------:R-:W-:Y:S02]  /*17700*/  LOP3.LUT R22, R22, 0xffffffdf, RZ, 0xc0, !PT ;  /* 0xffffffdf16167812 */ /* 0x000fe400078ec0ff */
[----:B------:R-:W-:-:S04]  /*17710*/  ISETP.LT.OR P3, PT, R137, 0x4a, P3 ;  /* 0x0000004a8900780c */ /* 0x000fc80001f61670 */
[----:B------:R-:W-:Y:S02]  /*17720*/  FSEL R157, R124, -INF , !P3 ;  /* 0xff8000007c9d7808 */ /* 0x000fe40005800000 */
[----:B------:R-:W-:Y:S02]  /*17730*/  ISETP.GE.AND P3, PT, R133, 0x51, PT ;  /* 0x000000518500780c */ /* 0x000fe40003f66270 */
[----:B------:R-:W-:Y:S02]  /*17740*/  @P4 LOP3.LUT R22, R22, 0x20, RZ, 0xfc, !PT ;  /* 0x0000002016164812 */ /* 0x000fe400078efcff */
[----:B------:R-:W-:Y:S02]  /*17750*/  ISETP.GT.AND P4, PT, R134, 0x50, !P3 ;  /* 0x000000508600780c */ /* 0x000fe40005f84270 */
[----:B------:R-:W-:Y:S02]  /*17760*/  LOP3.LUT R22, R22, 0xfffffffd, RZ, 0xc0, !PT ;  /* 0xfffffffd16167812 */ /* 0x000fe400078ec0ff */
        /* <DEDUP_REMOVED lines=10> */
[----:B------:R-:W-:-:S13]  /*17810*/  ISETP.GE.AND P6, PT, R133, 0x1, PT ;  /* 0x000000018500780c */ /* 0x000fda0003fc6270 */
[----:B------:R-:W-:Y:S02]  /*17820*/  @P6 LOP3.LUT R22, R22, 0x2, RZ, 0xfc, !PT ;  /* 0x0000000216166812 */ /* 0x000fe400078efcff */
[----:B------:R-:W-:Y:S02]  /*17830*/  ISETP.GT.AND P6, PT, R134, RZ, !P6 ;  /* 0x000000ff8600720c */ /* 0x000fe400077c4270 */
[----:B------:R-:W-:Y:S02]  /*17840*/  LOP3.LUT R22, R22, 0xfffffffe, RZ, 0xc0, !PT ;  /* 0xfffffffe16167812 */ /* 0x000fe400078ec0ff */
[----:B------:R-:W-:-:S04]  /*17850*/  ISETP.LT.OR P6, PT, R137, 0x1, P6 ;  /* 0x000000018900780c */ /* 0x000fc800037c1670 */
[----:B------:R-:W-:Y:S02]  /*17860*/  FSEL R13, R13, -INF , !P6 ;  /* 0xff8000000d0d7808 */ /* 0x000fe40007000000 */
[----:B------:R-:W-:-:S13]  /*17870*/  ISETP.GE.AND P6, PT, R133, 0x5a, PT ;  /* 0x0000005a8500780c */ /* 0x000fda0003fc6270 */
[----:B------:R-:W-:Y:S02]  /*17880*/  @P6 LOP3.LUT R22, R22, 0x1, RZ, 0xfc, !PT ;  /* 0x0000000116166812 */ /* 0x000fe400078efcff */
        /* <DEDUP_REMOVED lines=17> */
.L_x_1795:
[----:B------:R-:W-:-:S04]  /*179a0*/  MOV R88, UR47 ;  /* 0x0000002f00587c02 */ /* 0x000fc80008000f00 */
[----:B------:R-:W-:-:S13]  /*179b0*/  ISETP.NE.AND P6, PT, R88, 0x1, PT ;  /* 0x000000015800780c */ /* 0x000fda0003fc5270 */
[----:B------:R-:W0:Y:S02]  /*179c0*/  @P6 LDC.64 R10, c[0x0][0x9e8] ;  /* 0x00027a00ff0a6b82 */ /* 0x000e240000000a00 */
[----:B0-----:R-:W-:-:S05]  /*179d0*/  @P6 IMAD.HI.U32 R10, R137, R10, RZ ;  /* 0x0000000a890a6227 */ /* 0x001fca00078e00ff */
[----:B------:R-:W-:-:S07]  /*179e0*/  @P6 SHF.R.U32.HI R137, RZ, R11, R10 ;  /* 0x0000000bff896219 */ /* 0x000fce000001160a */
.L_x_1796:
[----:B------:R-:W-:Y:S05]  /*179f0*/  BSYNC B2 ;  /* 0x0000000000027941 */ /* 0x000fea0003800000 */
.L_x_1794:
[----:B------:R-:W-:-:S05]  /*17a00*/  IMAD R130, R137, R88, R130 ;  /* 0x0000005889827224 */ /* 0x000fca00078e0282 */
[----:B------:R-:W-:Y:S02]  /*17a10*/  VIADDMNMX R139, R130, R88, R139, PT ;  /* 0x00000058828b7246 */ /* 0x000fe4000380018b */
[----:B------:R-:W-:-:S07]  /*17a20*/  VIMNMX R138, R138, R130, !PT ;  /* 0x000000828a8a7248 */ /* 0x000fce0007fe0100 */
.L_x_1793:
[C---:B------:R-:W-:Y:S01]  /*17a30*/  ISETP.GT.AND P1, PT, R138.reuse, 0x1, !P1 ;  /* 0x000000018a00780c */ /* 0x040fe20004f24270 */
[----:B------:R-:W-:Y:S01]  /*17a40*/  IMAD.U32 R10, RZ, RZ, UR54 ;  /* 0x00000036ff0a7e24 */ /* 0x000fe2000f8e00ff */
[----:B------:R-:W-:Y:S02]  /*17a50*/  ISETP.GT.AND P2, PT, R138, 0x8, !P2 ;  /* 0x000000088a00780c */ /* 0x000fe40005744270 */
[C---:B------:R-:W-:Y:S02]  /*17a60*/  ISETP.LT.OR P1, PT, R139.reuse, 0x2, P1 ;  /* 0x000000028b00780c */ /* 0x040fe40000f21670 */
[----:B------:R-:W-:Y:S02]  /*17a70*/  ISETP.LT.OR P2, PT, R139, 0x9, P2 ;  /* 0x000000098b00780c */ /* 0x000fe40001741670 */
[----:B------:R-:W-:Y:S02]  /*17a80*/  FSEL R137, R2, -INF , !P1 ;  /* 0xff80000002897808 */ /* 0x000fe40004800000 */
[----:B------:R-:W-:-:S02]  /*17a90*/  LOP3.LUT P1, RZ, R22, 0x4, RZ, 0xc0, !PT ;  /* 0x0000000416ff7812 */ /* 0x000fc4000782c0ff */
[----:B------:R-:W-:Y:S02]  /*17aa0*/  FSEL R89, R89, -INF , !P2 ;  /* 0xff80000059597808 */ /* 0x000fe40005000000 */
[----:B------:R-:W-:Y:S02]  /*17ab0*/  ISETP.GT.AND P1, PT, R138, 0x9, !P1 ;  /* 0x000000098a00780c */ /* 0x000fe40004f24270 */
[C---:B------:R-:W-:Y:S02]  /*17ac0*/  LOP3.LUT P2, RZ, R22.reuse, 0x20000, RZ, 0xc0, !PT ;  /* 0x0002000016ff7812 */ /* 0x040fe4000784c0ff */
[----:B------:R-:W-:Y:S02]  /*17ad0*/  ISETP.LT.OR P1, PT, R139, 0xa, P1 ;  /* 0x0000000a8b00780c */ /* 0x000fe40000f21670 */
[----:B------:R-:W-:Y:S02]  /*17ae0*/  LOP3.LUT P6, RZ, R22, 0x10000, RZ, 0xc0, !PT ;  /* 0x0001000016ff7812 */ /* 0x000fe400078cc0ff */
[----:B------:R-:W-:-:S02]  /*17af0*/  FSEL R163, R90, -INF , !P1 ;  /* 0xff8000005aa37808 */ /* 0x000fc40004800000 */
[----:B------:R-:W-:Y:S02]  /*17b00*/  LOP3.LUT P1, RZ, R22, 0x8, RZ, 0xc0, !PT ;  /* 0x0000000816ff7812 */ /* 0x000fe4000782c0ff */
[----:B------:R-:W-:Y:S02]  /*17b10*/  FMNMX.FTZ R2, R13, R3, !PT ;  /* 0x000000030d027209 */ /* 0x000fe40007810000 */
[----:B------:R-:W-:Y:S02]  /*17b20*/  ISETP.GT.AND P1, PT, R138, 0x10, !P1 ;  /* 0x000000108a00780c */ /* 0x000fe40004f24270 */
[----:B------:R-:W-:Y:S02]  /*17b30*/  FMNMX.FTZ R2, R135, R2, !PT ;  /* 0x0000000287027209 */ /* 0x000fe40007810000 */
[----:B------:R-:W-:Y:S02]  /*17b40*/  ISETP.LT.OR P1, PT, R139, 0x11, P1 ;  /* 0x000000118b00780c */ /* 0x000fe40000f21670 */
[----:B------:R-:W-:-:S02]  /*17b50*/  FMNMX.FTZ R2, R91, R2, !PT ;  /* 0x000000025b027209 */ /* 0x000fc40007810000 */
[----:B------:R-:W-:Y:S02]  /*17b60*/  FSEL R93, R93, -INF , !P1 ;  /* 0xff8000005d5d7808 */ /* 0x000fe40004800000 */
[----:B------:R-:W-:Y:S02]  /*17b70*/  LOP3.LUT P1, RZ, R22, 0x10, RZ, 0xc0, !PT ;  /* 0x0000001016ff7812 */ /* 0x000fe4000782c0ff */
[----:B------:R-:W-:Y:S02]  /*17b80*/  FMNMX.FTZ R2, R141, R2, !PT ;  /* 0x000000028d027209 */ /* 0x000fe40007810000 */
[----:B------:R-:W-:Y:S02]  /*17b90*/  ISETP.GT.AND P1, PT, R138, 0x11, !P1 ;  /* 0x000000118a00780c */ /* 0x000fe40004f24270 */
[----:B------:R-:W-:Y:S02]  /*17ba0*/  FMNMX.FTZ R2, R95, R2, !PT ;  /* 0x000000025f027209 */ /* 0x000fe40007810000 */
[----:B------:R-:W-:-:S02]  /*17bb0*/  ISETP.LT.OR P1, PT, R139, 0x12, P1 ;  /* 0x000000128b00780c */ /* 0x000fc40000f21670 */
[----:B------:R-:W-:Y:S02]  /*17bc0*/  FMNMX.FTZ R2, R143, R2, !PT ;  /* 0x000000028f027209 */ /* 0x000fe40007810000 */
[----:B------:R-:W-:Y:S02]  /*17bd0*/  FSEL R201, R94, -INF , !P1 ;  /* 0xff8000005ec97808 */ /* 0x000fe40004800000 */
[----:B------:R-:W-:Y:S02]  /*17be0*/  LOP3.LUT P1, RZ, R22, 0x40000, RZ, 0xc0, !PT ;  /* 0x0004000016ff7812 */ /* 0x000fe4000782c0ff */
        /* <DEDUP_REMOVED lines=30> */
[----:B------:R-:W-:Y:S02]  /*17dd0*/  LOP3.LUT P1, RZ, R22, 0x2000, RZ, 0xc0, !PT ;  /* 0x0000200016ff7812 */ /* 0x000fe4000782c0ff */
[----:B------:R-:W-:Y:S02]  /*17de0*/  FMNMX.FTZ R2, R157, R2, !PT ;  /* 0x000000029d027209 */ /* 0x000fe40007810000 */
[----:B------:R-:W-:-:S02]  /*17df0*/  ISETP.GT.AND P1, PT, R138, 0x29, !P1 ;  /* 0x000000298a00780c */ /* 0x000fc40004f24270 */
[----:B------:R-:W-:Y:S02]  /*17e00*/  FMNMX.FTZ R2, R127, R2, !PT ;  /* 0x000000027f027209 */ /* 0x000fe40007810000 */
[----:B------:R-:W-:Y:S02]  /*17e10*/  ISETP.LT.OR P1, PT, R139, 0x2a, P1 ;  /* 0x0000002a8b00780c */ /* 0x000fe40000f21670 */
[----:B------:R-:W-:Y:S02]  /*17e20*/  FMNMX.FTZ R2, R159, R2, !PT ;  /* 0x000000029f027209 */ /* 0x000fe40007810000 */
[----:B------:R-:W-:Y:S02]  /*17e30*/  FSEL R105, R106, -INF , !P1 ;  /* 0xff8000006a697808 */ /* 0x000fe40004800000 */
[C---:B------:R-:W-:Y:S02]  /*17e40*/  LOP3.LUT P1, RZ, R22.reuse, 0x1000, RZ, 0xc0, !PT ;  /* 0x0000100016ff7812 */ /* 0x040fe4000782c0ff */
[----:B------:R-:W-:-:S02]  /*17e50*/  LOP3.LUT P2, RZ, R22, 0x40, RZ, 0xc0, !PT ;  /* 0x0000004016ff7812 */ /* 0x000fc4000784c0ff */
[----:B------:R-:W-:Y:S02]  /*17e60*/  ISETP.GT.AND P1, PT, R138, 0x30, !P1 ;  /* 0x000000308a00780c */ /* 0x000fe40004f24270 */
[----:B------:R-:W-:Y:S02]  /*17e70*/  FMNMX.FTZ R2, R131, R2, !PT ;  /* 0x0000000283027209 */ /* 0x000fe40007810000 */
[----:B------:R-:W-:Y:S02]  /*17e80*/  ISETP.LT.OR P1, PT, R139, 0x31, P1 ;  /* 0x000000318b00780c */ /* 0x000fe40000f21670 */
[----:B------:R-:W-:Y:S02]  /*17e90*/  FMNMX.FTZ R88, R133, R2, !PT ;  /* 0x0000000285587209 */ /* 0x000fe40007810000 */
[----:B------:R-:W-:Y:S02]  /*17ea0*/  FSEL R109, R109, -INF , !P1 ;  /* 0xff8000006d6d7808 */ /* 0x000fe40004800000 */
[C---:B------:R-:W-:Y:S01]  /*17eb0*/  LOP3.LUT P1, RZ, R22.reuse, 0x800, RZ, 0xc0, !PT ;  /* 0x0000080016ff7812 */ /* 0x040fe2000782c0ff */
[----:B------:R-:W0:Y:S01]  /*17ec0*/  SHFL.BFLY PT, R11, R88, 0x2, 0x1f ;  /* 0x0c401f00580b7f89 */ /* 0x000e2200000e0000 */
[----:B------:R-:W-:-:S02]  /*17ed0*/  LOP3.LUT P6, RZ, R22, 0x20, RZ, 0xc0, !PT ;  /* 0x0000002016ff7812 */ /* 0x000fc400078cc0ff */
[C---:B------:R-:W-:Y:S02]  /*17ee0*/  ISETP.GT.AND P1, PT, R138.reuse, 0x31, !P1 ;  /* 0x000000318a00780c */ /* 0x040fe40004f24270 */
[----:B------:R-:W-:Y:S02]  /*17ef0*/  ISETP.GT.AND P3, PT, R138, 0x50, !P3 ;  /* 0x000000508a00780c */ /* 0x000fe40005f64270 */
[C---:B------:R-:W-:Y:S02]  /*17f00*/  ISETP.LT.OR P1, PT, R139.reuse, 0x32, P1 ;  /* 0x000000328b00780c */ /* 0x040fe40000f21670 */
[----:B------:R-:W-:Y:S02]  /*17f10*/  ISETP.LT.OR P3, PT, R139, 0x51, P3 ;  /* 0x000000518b00780c */ /* 0x000fe40001f61670 */
[----:B------:R-:W-:Y:S02]  /*17f20*/  FSEL R229, R110, -INF , !P1 ;  /* 0xff8000006ee57808 */ /* 0x000fe40004800000 */
[----:B------:R-:W-:-:S02]  /*17f30*/  LOP3.LUT P1, RZ, R22, 0x400, RZ, 0xc0, !PT ;  /* 0x0000040016ff7812 */ /* 0x000fc4000782c0ff */
[C---:B------:R-:W-:Y:S02]  /*17f40*/  ISETP.GT.AND P4, PT, R138.reuse, 0x51, !P4 ;  /* 0x000000518a00780c */ /* 0x040fe40006784270 */
[----:B------:R-:W-:Y:S02]  /*17f50*/  ISETP.GT.AND P1, PT, R138, 0x38, !P1 ;  /* 0x000000388a00780c */ /* 0x000fe40004f24270 */
[----:B------:R-:W-:Y:S02]  /*17f60*/  FSEL R126, R126, -INF , !P3 ;  /* 0xff8000007e7e7808 */ /* 0x000fe40005800000 */
[----:B------:R-:W-:Y:S02]  /*17f70*/  ISETP.LT.OR P1, PT, R139, 0x39, P1 ;  /* 0x000000398b00780c */ /* 0x000fe40000f21670 */
[----:B------:R-:W-:Y:S02]  /*17f80*/  ISETP.GT.AND P5, PT, R138, 0x58, !P5 ;  /* 0x000000588a00780c */ /* 0x000fe40006fa4270 */
[----:B------:R-:W-:-:S02]  /*17f90*/  FSEL R113, R113, -INF , !P1 ;  /* 0xff80000071717808 */ /* 0x000fc40004800000 */
[----:B------:R-:W-:Y:S02]  /*17fa0*/  LOP3.LUT P1, RZ, R22, 0x200, RZ, 0xc0, !PT ;  /* 0x0000020016ff7812 */ /* 0x000fe4000782c0ff */
[----:B0-----:R-:W-:Y:S02]  /*17fb0*/  FMNMX.FTZ R90, R88, R11, !PT ;  /* 0x0000000b585a7209 */ /* 0x001fe40007810000 */
[----:B------:R-:W-:Y:S02]  /*17fc0*/  ISETP.GT.AND P1, PT, R138, 0x39, !P1 ;  /* 0x000000398a00780c */ /* 0x000fe40004f24270 */
[C---:B------:R-:W-:Y:S01]  /*17fd0*/  ISETP.LT.OR P4, PT, R139.reuse, 0x52, P4 ;  /* 0x000000528b00780c */ /* 0x040fe20002781670 */
[----:B------:R-:W0:Y:S01]  /*17fe0*/  SHFL.BFLY PT, R11, R90, 0x1, 0x1f ;  /* 0x0c201f005a0b7f89 */ /* 0x000e2200000e0000 */
[C---:B------:R-:W-:Y:S02]  /*17ff0*/  ISETP.LT.OR P1, PT, R139.reuse, 0x3a, P1 ;  /* 0x0000003a8b00780c */ /* 0x040fe40000f21670 */
[----:B------:R-:W-:-:S02]  /*18000*/  ISETP.LT.OR P5, PT, R139, 0x59, P5 ;  /* 0x000000598b00780c */ /* 0x000fc40002fa1670 */
[----:B------:R-:W-:Y:S02]  /*18010*/  FSEL R114, R114, -INF , !P1 ;  /* 0xff80000072727808 */ /* 0x000fe40004800000 */
[----:B------:R-:W-:-:S04]  /*18020*/  LOP3.LUT P1, RZ, R22, 0x100, RZ, 0xc0, !PT ;  /* 0x0000010016ff7812 */ /* 0x000fc8000782c0ff */
[----:B------:R-:W-:-:S04]  /*18030*/  ISETP.GT.AND P1, PT, R138, 0x40, !P1 ;  /* 0x000000408a00780c */ /* 0x000fc80004f24270 */
[----:B------:R-:W-:-:S04]  /*18040*/  ISETP.LT.OR P1, PT, R139, 0x41, P1 ;  /* 0x000000418b00780c */ /* 0x000fc80000f21670 */
[----:B------:R-:W-:Y:S02]  /*18050*/  FSEL R117, R117, -INF , !P1 ;  /* 0xff80000075757808 */ /* 0x000fe40004800000 */
[----:B------:R-:W-:Y:S02]  /*18060*/  LOP3.LUT P1, RZ, R22, 0x80, RZ, 0xc0, !PT ;  /* 0x0000008016ff7812 */ /* 0x000fe4000782c0ff */
[----:B0-----:R-:W-:Y:S02]  /*18070*/  FMNMX.FTZ R11, R90, R11, !PT ;  /* 0x0000000b5a0b7209 */ /* 0x001fe40007810000 */
[----:B------:R-:W-:-:S04]  /*18080*/  ISETP.GT.AND P1, PT, R138, 0x41, !P1 ;  /* 0x000000418a00780c */ /* 0x000fc80004f24270 */
[----:B------:R-:W-:-:S04]  /*18090*/  ISETP.LT.OR P1, PT, R139, 0x42, P1 ;  /* 0x000000428b00780c */ /* 0x000fc80000f21670 */
[----:B------:R-:W-:Y:S02]  /*180a0*/  FSEL R118, R118, -INF , !P1 ;  /* 0xff80000076767808 */ /* 0x000fe40004800000 */
[----:B------:R-:W-:-:S04]  /*180b0*/  ISETP.GT.AND P1, PT, R138, 0x48, !P2 ;  /* 0x000000488a00780c */ /* 0x000fc80005724270 */
[----:B------:R-:W-:-:S04]  /*180c0*/  ISETP.LT.OR P1, PT, R139, 0x49, P1 ;  /* 0x000000498b00780c */ /* 0x000fc80000f21670 */
[----:B------:R-:W-:Y:S02]  /*180d0*/  FSEL R121, R121, -INF , !P1 ;  /* 0xff80000079797808 */ /* 0x000fe40004800000 */
[----:B------:R-:W-:Y:S02]  /*180e0*/  ISETP.GT.AND P1, PT, R138, 0x49, !P6 ;  /* 0x000000498a00780c */ /* 0x000fe40007724270 */
[----:B------:R-:W-:Y:S02]  /*180f0*/  LOP3.LUT P6, RZ, R22, 0x2, RZ, 0xc0, !PT ;  /* 0x0000000216ff7812 */ /* 0x000fe400078cc0ff */
[----:B------:R-:W-:-:S04]  /*18100*/  ISETP.LT.OR P1, PT, R139, 0x4a, P1 ;  /* 0x0000004a8b00780c */ /* 0x000fc80000f21670 */
[----:B------:R-:W-:Y:S02]  /*18110*/  FSEL R122, R122, -INF , !P1 ;  /* 0xff8000007a7a7808 */ /* 0x000fe40004800000 */
[----:B------:R-:W-:Y:S02]  /*18120*/  ISETP.GT.AND P1, PT, R138, RZ, !P6 ;  /* 0x000000ff8a00720c */ /* 0x000fe40007724270 */
[----:B------:R-:W-:Y:S02]  /*18130*/  LOP3.LUT P6, RZ, R22, 0x1, RZ, 0xc0, !PT ;  /* 0x0000000116ff7812 */ /* 0x000fe400078cc0ff */
[----:B------:R-:W-:Y:S02]  /*18140*/  ISETP.LT.OR P1, PT, R139, 0x1, P1 ;  /* 0x000000018b00780c */ /* 0x000fe40000f21670 */
[----:B------:R-:W-:Y:S02]  /*18150*/  ISETP.GT.AND P2, PT, R138, 0x59, !P6 ;  /* 0x000000598a00780c */ /* 0x000fe40007744270 */
[----:B------:R-:W-:Y:S01]  /*18160*/  FSEL R2, R0, -INF , !P1 ;  /* 0xff80000000027808 */ /* 0x000fe20004800000 */
[C---:B------:R-:W-:Y:S01]  /*18170*/  FMUL.FTZ R0, R11.reuse, R10 ;  /* 0x0000000a0b007220 */ /* 0x040fe20000410000 */
[----:B------:R-:W-:-:S02]  /*18180*/  FSETP.NEU.FTZ.AND P1, PT, R11, -INF , PT ;  /* 0xff8000000b00780b */ /* 0x000fc40003f3d000 */
[----:B-----5:R-:W-:Y:S02]  /*18190*/  FMNMX.FTZ R88, R2, R4, !PT ;  /* 0x0000000402587209 */ /* 0x020fe40007810000 */
[----:B------:R-:W-:Y:S02]  /*181a0*/  FSEL R0, R0, RZ, P1 ;  /* 0x000000ff00007208 */ /* 0x000fe40000800000 */
[----:B------:R-:W-:Y:S02]  /*181b0*/  FMNMX.FTZ R88, R137, R88, !PT ;  /* 0x0000005889587209 */ /* 0x000fe40007810000 */
[----:B------:R-:W-:Y:S01]  /*181c0*/  ISETP.LT.OR P2, PT, R139, 0x5a, P2 ;  /* 0x0000005a8b00780c */ /* 0x000fe20001741670 */
[--C-:B------:R-:W-:Y:S01]  /*181d0*/  FFMA.FTZ R158, R91, R10, -R0.reuse ;  /* 0x0000000a5b9e7223 */ /* 0x100fe20000010800 */
[----:B------:R-:W-:Y:S01]  /*181e0*/  FMNMX.FTZ R88, R89, R88, !PT ;  /* 0x0000005859587209 */ /* 0x000fe20007810000 */
[-CC-:B------:R-:W-:Y:S01]  /*181f0*/  FFMA.FTZ R154, R99, R10.reuse, -R0.reuse ;  /* 0x0000000a639a7223 */ /* 0x180fe20000010800 */
[-CC-:B------:R-:W-:Y:S01]  /*18200*/  FFMA.FTZ R156, R135, R10.reuse, -R0.reuse ;  /* 0x0000000a879c7223 */ /* 0x180fe20000010800 */
        /* <DEDUP_REMOVED lines=32> */
[----:B------:R-:W-:Y:S01]  /*18410*/  MUFU.EX2 R13, R13 ;  /* 0x0000000d000d7308 */ /* 0x000fe20000000800 */
[----:B------:R-:W-:-:S04]  /*18420*/  FMNMX.FTZ R88, R105, R88, !PT ;  /* 0x0000005869587209 */ /* 0x000fc80007810000 */
[----:B------:R-:W-:-:S03]  /*18430*/  FMNMX.FTZ R88, R109, R88, !PT ;  /* 0x000000586d587209 */ /* 0x000fc60007810000 */
        /* <DEDUP_REMOVED lines=16> */
[----:B------:R-:W-:-:S05]  /*18540*/  FMNMX.FTZ R88, R145, R88, !PT ;  /* 0x0000005891587209 */ /* 0x000fca0007810000 */
[----:B------:R-:W0:Y:S02]  /*18550*/  SHFL.BFLY PT, R99, R88, 0x2, 0x1f ;  /* 0x0c401f0058637f89 */ /* 0x000e2400000e0000 */
[----:B------:R-:W-:Y:S08]  /*18560*/  MUFU.EX2 R129, R149 ;  /* 0x0000009500817308 */ /* 0x000ff00000000800 */
[----:B------:R-:W-:Y:S08]  /*18570*/  MUFU.EX2 R95, R95 ;  /* 0x0000005f005f7308 */ /* 0x000ff00000000800 */
[----:B------:R-:W-:Y:S01]  /*18580*/  MUFU.EX2 R148, R148 ;  /* 0x0000009400947308 */ /* 0x000fe20000000800 */
[----:B0-----:R-:W-:-:S02]  /*18590*/  FMNMX.FTZ R99, R88, R99, !PT ;  /* 0x0000006358637209 */ /* 0x001fc40007810000 */
[----:B------:R-:W-:-:S05]  /*185a0*/  FSEL R88, R11, RZ, P1 ;  /* 0x000000ff0b587208 */ /* 0x000fca0000800000 */
[----:B------:R-:W-:Y:S01]  /*185b0*/  MUFU.EX2 R91, R147 ;  /* 0x00000093005b7308 */ /* 0x000fe20000000800 */
[----:B------:R-:W0:Y:S01]  /*185c0*/  SHFL.BFLY PT, R20, R99, 0x1, 0x1f ;  /* 0x0c201f0063147f89 */ /* 0x000e2200000e0000 */
[----:B------:R-:W-:-:S04]  /*185d0*/  FADD.FTZ R119, -R88, R3 ;  /* 0x0000000358777221 */ /* 0x000fc80000010100 */
[----:B------:R-:W-:Y:S02]  /*185e0*/  FMUL.FTZ R119, R119, R10 ;  /* 0x0000000a77777220 */ /* 0x000fe40000410000 */
[----:B------:R-:W-:Y:S08]  /*185f0*/  MUFU.EX2 R150, R150 ;  /* 0x0000009600967308 */ /* 0x000ff00000000800 */
[----:B------:R-:W1:Y:S08]  /*18600*/  MUFU.EX2 R0, R119 ;  /* 0x0000007700007308 */ /* 0x000e700000000800 */
[----:B------:R-:W-:Y:S01]  /*18610*/  MUFU.EX2 R144, R144 ;  /* 0x0000009000907308 */ /* 0x000fe20000000800 */
[----:B0-----:R-:W-:-:S04]  /*18620*/  FMNMX.FTZ R99, R99, R20, !PT ;  /* 0x0000001463637209 */ /* 0x001fc80007810000 */
[C---:B------:R-:W-:Y:S01]  /*18630*/  FSETP.NEU.FTZ.AND P1, PT, R99.reuse, -INF , PT ;  /* 0xff8000006300780b */ /* 0x040fe20003f3d000 */
[----:B------:R-:W-:Y:S02]  /*18640*/  FMUL.FTZ R20, R99, R10 ;  /* 0x0000000a63147220 */ /* 0x000fe40000410000 */
[----:B------:R-:W-:Y:S03]  /*18650*/  MUFU.EX2 R125, R125 ;  /* 0x0000007d007d7308 */ /* 0x000fe60000000800 */
[----:B------:R-:W-:-:S05]  /*18660*/  FSEL R20, R20, RZ, P1 ;  /* 0x000000ff14147208 */ /* 0x000fca0000800000 */
[-CC-:B------:R-:W-:Y:S01]  /*18670*/  FFMA.FTZ R159, R89, R10.reuse, -R20.reuse ;  /* 0x0000000a599f7223 */ /* 0x180fe20000010814 */
[----:B------:R-:W-:Y:S01]  /*18680*/  FSEL R89, R99, RZ, P1 ;  /* 0x000000ff63597208 */ /* 0x000fe20000800000 */
[-CC-:B------:R-:W-:Y:S01]  /*18690*/  FFMA.FTZ R157, R2, R10.reuse, -R20.reuse ;  /* 0x0000000a029d7223 */ /* 0x180fe20000010814 */
[-CC-:B------:R-:W-:Y:S01]  /*186a0*/  FFMA.FTZ R98, R137, R10.reuse, -R20.reuse ;  /* 0x0000000a89627223 */ /* 0x180fe20000010814 */
[-CC-:B------:R-:W-:Y:S01]  /*186b0*/  FFMA.FTZ R96, R163, R10.reuse, -R20.reuse ;  /* 0x0000000aa3607223 */ /* 0x180fe20000010814 */
[-C--:B------:R-:W-:Y:S01]  /*186c0*/  FFMA.FTZ R153, R93, R10.reuse, -R20 ;  /* 0x0000000a5d997223 */ /* 0x080fe20000010814 */
[----:B------:R-:W-:Y:S01]  /*186d0*/  FADD.FTZ R89, -R89, R4 ;  /* 0x0000000459597221 */ /* 0x000fe20000010100 */
[----:B------:R-:W-:Y:S01]  /*186e0*/  MUFU.EX2 R159, R159 ;  /* 0x0000009f009f7308 */ /* 0x000fe20000000800 */
[--C-:B------:R-:W-:Y:S01]  /*186f0*/  FFMA.FTZ R94, R201, R10, -R20.reuse ;  /* 0x0000000ac95e7223 */ /* 0x100fe20000010814 */
[----:B-1----:R-:W-:Y:S01]  /*18700*/  FFMA.FTZ R93, R0, R6, R13 ;  /* 0x00000006005d7223 */ /* 0x002fe2000001000d */
[-C--:B------:R-:W-:Y:S01]  /*18710*/  FMUL.FTZ R2, R89, R10.reuse ;  /* 0x0000000a59027220 */ /* 0x080fe20000410000 */
[-CC-:B------:R-:W-:Y:S01]  /*18720*/  FFMA.FTZ R155, R97, R10.reuse, -R20.reuse ;  /* 0x0000000a619b7223 */ /* 0x180fe20000010814 */
[-CC-:B------:R-:W-:Y:S01]  /*18730*/  FFMA.FTZ R92, R211, R10.reuse, -R20.reuse ;  /* 0x0000000ad35c7223 */ /* 0x180fe20000010814 */
[----:B------:R-:W-:Y:S01]  /*18740*/  FADD.FTZ R93, R156, R93 ;  /* 0x0000005d9c5d7221 */ /* 0x000fe20000010000 */
[-CC-:B------:R-:W-:Y:S01]  /*18750*/  FFMA.FTZ R149, R101, R10.reuse, -R20.reuse ;  /* 0x0000000a65957223 */ /* 0x180fe20000010814 */
[----:B------:R-:W-:Y:S01]  /*18760*/  MUFU.EX2 R157, R157 ;  /* 0x0000009d009d7308 */ /* 0x000fe20000000800 */
[-CC-:B------:R-:W-:Y:S01]  /*18770*/  FFMA.FTZ R90, R223, R10.reuse, -R20.reuse ;  /* 0x0000000adf5a7223 */ /* 0x180fe20000010814 */
[----:B------:R-:W-:Y:S01]  /*18780*/  FADD.FTZ R6, R158, R93 ;  /* 0x0000005d9e067221 */ /* 0x000fe20000010000 */
[-CC-:B------:R-:W-:Y:S01]  /*18790*/  FFMA.FTZ R151, R227, R10.reuse, -R20.reuse ;  /* 0x0000000ae3977223 */ /* 0x180fe20000010814 */
[-CC-:B------:R-:W-:Y:S01]  /*187a0*/  FFMA.FTZ R100, R105, R10.reuse, -R20.reuse ;  /* 0x0000000a69647223 */ /* 0x180fe20000010814 */
[-C--:B------:R-:W-:Y:S01]  /*187b0*/  FFMA.FTZ R89, R109, R10.reuse, -R20 ;  /* 0x0000000a6d597223 */ /* 0x080fe20000010814 */
[----:B------:R-:W-:Y:S01]  /*187c0*/  FADD.FTZ R93, R141, R6 ;  /* 0x000000068d5d7221 */ /* 0x000fe20000010000 */
[-CC-:B------:R-:W-:Y:S01]  /*187d0*/  FFMA.FTZ R102, R229, R10.reuse, -R20.reuse ;  /* 0x0000000ae5667223 */ /* 0x180fe20000010814 */
[----:B------:R-:W0:Y:S01]  /*187e0*/  MUFU.EX2 R2, R2 ;  /* 0x0000000200027308 */ /* 0x000e220000000800 */
[-CC-:B------:R-:W-:Y:S01]  /*187f0*/  FFMA.FTZ R147, R113, R10.reuse, -R20.reuse ;  /* 0x0000000a71937223 */ /* 0x180fe20000010814 */
[----:B------:R-:W-:Y:S01]  /*18800*/  FADD.FTZ R6, R152, R93 ;  /* 0x0000005d98067221 */ /* 0x000fe20000010000 */
[-CC-:B------:R-:W-:Y:S01]  /*18810*/  FFMA.FTZ R104, R114, R10.reuse, -R20.reuse ;  /* 0x0000000a72687223 */ /* 0x180fe20000010814 */
[-CC-:B------:R-:W-:Y:S01]  /*18820*/  FFMA.FTZ R88, R117, R10.reuse, -R20.reuse ;  /* 0x0000000a75587223 */ /* 0x180fe20000010814 */
[-C--:B------:R-:W-:Y:S01]  /*18830*/  FFMA.FTZ R93, R118, R10.reuse, -R20 ;  /* 0x0000000a765d7223 */ /* 0x080fe20000010814 */
[----:B------:R-:W-:Y:S01]  /*18840*/  FADD.FTZ R97, R135, R6 ;  /* 0x0000000687617221 */ /* 0x000fe20000010000 */
[-CC-:B------:R-:W-:Y:S01]  /*18850*/  FFMA.FTZ R137, R126, R10.reuse, -R20.reuse ;  /* 0x0000000a7e897223 */ /* 0x180fe20000010814 */
[----:B------:R-:W1:Y:S01]  /*18860*/  MUFU.EX2 R98, R98 ;  /* 0x0000006200627308 */ /* 0x000e620000000800 */
[----:B------:R-:W-:Y:S01]  /*18870*/  FFMA.FTZ R139, R139, R10, -R20 ;  /* 0x0000000a8b8b7223 */ /* 0x000fe20000010814 */
[----:B------:R-:W-:-:S04]  /*18880*/  FADD.FTZ R6, R154, R97 ;  /* 0x000000619a067221 */ /* 0x000fc80000010000 */
[----:B------:R-:W-:Y:S02]  /*18890*/  FADD.FTZ R97, R95, R6 ;  /* 0x000000065f617221 */ /* 0x000fe40000010000 */
[----:B------:R-:W2:Y:S01]  /*188a0*/  MUFU.EX2 R96, R96 ;  /* 0x0000006000607308 */ /* 0x000ea20000000800 */
[----:B0-----:R-:W-:Y:S01]  /*188b0*/  FFMA.FTZ R5, R2, R5, R157 ;  /* 0x0000000502057223 */ /* 0x001fe2000001009d */
[----:B------:R-:W-:Y:S01]  /*188c0*/  FADD.FTZ R106, R148, R97 ;  /* 0x00000061946a7221 */ /* 0x000fe20000010000 */
[----:B------:R-:W-:-:S03]  /*188d0*/  FFMA.FTZ R97, R122, R10, -R20 ;  /* 0x0000000a7a617223 */ /* 0x000fc60000010814 */
[----:B------:R-:W-:Y:S02]  /*188e0*/  FADD.FTZ R101, R91, R106 ;  /* 0x0000006a5b657221 */ /* 0x000fe40000010000 */
[----:B------:R-:W0:Y:S01]  /*188f0*/  MUFU.EX2 R153, R153 ;  /* 0x0000009900997308 */ /* 0x000e220000000800 */
[----:B-1----:R-:W-:Y:S01]  /*18900*/  FADD.FTZ R4, R98, R5 ;  /* 0x0000000562047221 */ /* 0x002fe20000010000 */
[----:B------:R-:W-:-:S03]  /*18910*/  FADD.FTZ R106, R150, R101 ;  /* 0x00000065966a7221 */ /* 0x000fc60000010000 */
[----:B------:R-:W-:Y:S01]  /*18920*/  FADD.FTZ R5, R159, R4 ;  /* 0x000000049f057221 */ /* 0x000fe20000010000 */
[----:B------:R-:W-:Y:S02]  /*18930*/  FADD.FTZ R101, R129, R106 ;  /* 0x0000006a81657221 */ /* 0x000fe40000010000 */
[----:B------:R-:W1:Y:S01]  /*18940*/  MUFU.EX2 R94, R94 ;  /* 0x0000005e005e7308 */ /* 0x000e620000000800 */
[----:B--2---:R-:W-:Y:S01]  /*18950*/  FADD.FTZ R4, R96, R5 ;  /* 0x0000000560047221 */ /* 0x004fe20000010000 */
[----:B------:R-:W-:-:S04]  /*18960*/  FADD.FTZ R106, R144, R101 ;  /* 0x00000065906a7221 */ /* 0x000fc80000010000 */
[----:B------:R-:W-:Y:S01]  /*18970*/  FADD.FTZ R101, R125, R106 ;  /* 0x0000006a7d657221 */ /* 0x000fe20000010000 */
[----:B------:R-:W-:Y:S01]  /*18980*/  FFMA.FTZ R106, R143, R10, -R20 ;  /* 0x0000000a8f6a7223 */ /* 0x000fe20000010814 */
[----:B------:R-:W2:Y:S01]  /*18990*/  MUFU.EX2 R155, R155 ;  /* 0x0000009b009b7308 */ /* 0x000ea20000000800 */
[----:B0-----:R-:W-:-:S07]  /*189a0*/  FADD.FTZ R5, R153, R4 ;  /* 0x0000000499057221 */ /* 0x001fce0000010000 */
[----:B------:R-:W0:Y:S01]  /*189b0*/  MUFU.EX2 R92, R92 ;  /* 0x0000005c005c7308 */ /* 0x000e220000000800 */
[----:B-1----:R-:W-:-:S07]  /*189c0*/  FADD.FTZ R4, R94, R5 ;  /* 0x000000055e047221 */ /* 0x002fce0000010000 */
[----:B------:R-:W1:Y:S01]  /*189d0*/  MUFU.EX2 R149, R149 ;  /* 0x0000009500957308 */ /* 0x000e620000000800 */
[----:B--2---:R-:W-:Y:S01]  /*189e0*/  FADD.FTZ R5, R155, R4 ;  /* 0x000000049b057221 */ /* 0x004fe20000010000 */
[-CC-:B------:R-:W-:Y:S01]  /*189f0*/  FFMA.FTZ R4, R121, R10.reuse, -R20.reuse ;  /* 0x0000000a79047223 */ /* 0x180fe20000010814 */
[----:B------:R-:W-:-:S05]  /*18a00*/  FFMA.FTZ R20, R145, R10, -R20 ;  /* 0x0000000a91147223 */ /* 0x000fca0000010814 */
        /* <DEDUP_REMOVED lines=54> */
.L_x_1797:
[----:B------:R-:W-:Y:S01]  /*18d70*/  ISETP.GT.AND P1, PT, R8, R9, PT ;  /* 0x000000090800720c */ /* 0x000fe20003f24270 */
[----:B------:R-:W-:Y:S01]  /*18d80*/  VIADD R101, R12, 0x2a860 ;  /* 0x0002a8600c657836 */ /* 0x000fe20000000000 */
[----:B------:R-:W-:Y:S01]  /*18d90*/  F2FP.F16.F32.PACK_AB R158, R141, R158 ;  /* 0x0000009e8d9e723e */ /* 0x000fe200000000ff */
[----:B------:R-:W-:Y:S01]  /*18da0*/  VIADD R8, R8, 0xffffffff ;  /* 0xffffffff08087836 */ /* 0x000fe20000000000 */
[----:B------:R-:W-:Y:S01]  /*18db0*/  F2FP.F16.F32.PACK_AB R143, R97, R4 ;  /* 0x00000004618f723e */ /* 0x000fe200000000ff */
[----:B------:R-:W-:Y:S01]  /*18dc0*/  IMAD.MOV.U32 R163, RZ, RZ, R15 ;  /* 0x000000ffffa37224 */ /* 0x000fe200078e000f */
[----:B------:R-:W-:Y:S01]  /*18dd0*/  PRMT R101, R172, 0x654, R101 ;  /* 0x00000654ac657816 */ /* 0x000fe20000000065 */
[----:B------:R-:W-:Y:S01]  /*18de0*/  IMAD.MOV.U32 R160, RZ, RZ, R14 ;  /* 0x000000ffffa07224 */ /* 0x000fe200078e000e */
[----:B------:R-:W-:Y:S01]  /*18df0*/  F2FP.F16.F32.PACK_AB R138, R3, R138 ;  /* 0x0000008a038a723e */ /* 0x000fe200000000ff */
[----:B------:R-:W-:Y:S01]  /*18e00*/  IMAD.MOV.U32 R3, RZ, RZ, R11 ;  /* 0x000000ffff037224 */ /* 0x000fe200078e000b */
[----:B------:R0:W-:Y:S01]  /*18e10*/  SYNCS.ARRIVE.TRANS64.RED.A1T0 RZ, [R101+URZ], RZ ;  /* 0x000000ff65ff79a7 */ /* 0x0001e2000810043f */
        /* <DEDUP_REMOVED lines=22> */
[----:B0-----:R-:W-:Y:S06]  /*18f80*/  @P1 BRA `(.L_x_1798) ;  /* 0xffffffc400f41947 */ /* 0x001fec000383ffff */
[----:B------:R-:W-:Y:S05]  /*18f90*/  BSYNC B0 ;  /* 0x0000000000007941 */ /* 0x000fea0003800000 */
.L_x_1777:
[----:B------:R-:W-:Y:S01]  /*18fa0*/  MOV R4, R99 ;  /* 0x0000006300047202 */ /* 0x000fe20000000f00 */
[----:B------:R-:W-:Y:S02]  /*18fb0*/  IMAD.MOV.U32 R3, RZ, RZ, R11 ;  /* 0x000000ffff037224 */ /* 0x000fe400078e000b */
[----:B------:R-:W-:Y:S02]  /*18fc0*/  IMAD.MOV.U32 R160, RZ, RZ, R14 ;  /* 0x000000ffffa07224 */ /* 0x000fe400078e000e */
[----:B------:R-:W-:-:S07]  /*18fd0*/  IMAD.MOV.U32 R163, RZ, RZ, R15 ;  /* 0x000000ffffa37224 */ /* 0x000fce00078e000f */
.L_x_1776:
[----:B------:R-:W-:Y:S05]  /*18fe0*/  BSYNC B1 ;  /* 0x0000000000017941 */ /* 0x000fea0003800000 */
.L_x_1775:
[----:B------:R-:W0:Y:S01]  /*18ff0*/  LDC R204, c[0x0][0x448] ;  /* 0x00011200ffcc7b82 */ /* 0x000e220000000800 */
[----:B------:R-:W-:Y:S01]  /*19000*/  IADD3 R9, R187, 0x7f, RZ ;  /* 0x0000007fbb097810 */ /* 0x000fe20007ffe0ff */
[----:B------:R-:W-:Y:S01]  /*19010*/  ULDC UR4, c[0x0][0x9dc] ;  /* 0x0002770000047ab9 */ /* 0x000fe20000000800 */
[----:B------:R-:W-:Y:S02]  /*19020*/  LOP3.LUT R22, R22, 0xfff7ffff, RZ, 0xc0, !PT ;  /* 0xfff7ffff16167812 */ /* 0x000fe400078ec0ff */
[----:B------:R-:W-:-:S03]  /*19030*/  IADD3 R14, R167, 0x1, -R166 ;  /* 0x00000001a70e7810 */ /* 0x000fc60007ffe8a6 */
[----:B------:R-:W1:Y:S01]  /*19040*/  LDC R201, c[0x0][0x9e4] ;  /* 0x00027900ffc97b82 */ /* 0x000e620000000800 */
[----:B0-----:R-:W-:-:S13]  /*19050*/  ISETP.NE.AND P1, PT, R204, 0x1, PT ;  /* 0x00000001cc00780c */ /* 0x001fda0003f25270 */
[----:B------:R-:W0:Y:S01]  /*19060*/  @P1 LDC R12, c[0x0][0x44c] ;  /* 0x00011300ff0c1b82 */ /* 0x000e220000000800 */
[----:B------:R-:W-:-:S04]  /*19070*/  @P1 LOP3.LUT R22, R22, 0x80000, RZ, 0xfc, !PT ;  /* 0x0008000016161812 */ /* 0x000fc800078efcff */
[----:B------:R-:W-:-:S03]  /*19080*/  LOP3.LUT R22, R22, 0xffefffff, RZ, 0xc0, !PT ;  /* 0xffefffff16167812 */ /* 0x000fc600078ec0ff */
[----:B------:R-:W2:Y:S01]  /*19090*/  @P1 LDC R11, c[0x0][0x450] ;  /* 0x00011400ff0b1b82 */ /* 0x000ea20000000800 */
[----:B0-----:R-:W-:-:S05]  /*190a0*/  @P1 IMAD.HI.U32 R12, R9, R12, RZ ;  /* 0x0000000c090c1227 */ /* 0x001fca00078e00ff */
[----:B--2---:R-:W-:Y:S02]  /*190b0*/  @P1 SHF.R.U32.HI R9, RZ, R11, R12 ;  /* 0x0000000bff091219 */ /* 0x004fe4000001160c */
[----:B-1----:R-:W-:-:S03]  /*190c0*/  ISETP.GE.AND P1, PT, R201, 0x1, PT ;  /* 0x00000001c900780c */ /* 0x002fc60003f26270 */
[----:B------:R-:W-:-:S04]  /*190d0*/  IMAD.IADD R9, R14, 0x1, R9 ;  /* 0x000000010e097824 */ /* 0x000fc800078e0209 */
[----:B------:R-:W-:-:S06]  /*190e0*/  VIADD R11, R9, -UR4 ;  /* 0x80000004090b7c36 */ /* 0x000fcc0008000000 */
[----:B------:R-:W-:Y:S01]  /*190f0*/  @P1 LOP3.LUT R22, R22, 0x100000, RZ, 0xfc, !PT ;  /* 0x0010000016161812 */ /* 0x000fe200078efcff */
        /* <DEDUP_REMOVED lines=11> */
.L_x_1801:
[----:B------:R-:W-:-:S13]  /*191b0*/  ISETP.NE.AND P1, PT, R201, 0x1, PT ;  /* 0x00000001c900780c */ /* 0x000fda0003f25270 */
[----:B------:R-:W0:Y:S02]  /*191c0*/  @P1 LDC.64 R12, c[0x0][0x9e8] ;  /* 0x00027a00ff0c1b82 */ /* 0x000e240000000a00 */
[----:B0-----:R-:W-:-:S05]  /*191d0*/  @P1 IMAD.HI.U32 R12, R9, R12, RZ ;  /* 0x0000000c090c1227 */ /* 0x001fca00078e00ff */
[----:B------:R-:W-:-:S07]  /*191e0*/  @P1 SHF.R.U32.HI R9, RZ, R13, R12 ;  /* 0x0000000dff091219 */ /* 0x000fce000001160c */
.L_x_1802:
[----:B------:R-:W-:Y:S05]  /*191f0*/  BSYNC B0 ;  /* 0x0000000000007941 */ /* 0x000fea0003800000 */
.L_x_1800:
[----:B------:R-:W-:-:S05]  /*19200*/  IMAD R12, R9, R201, RZ ;  /* 0x000000c9090c7224 */ /* 0x000fca00078e02ff */
[----:B------:R-:W-:-:S07]  /*19210*/  VIMNMX R11, R11, R12, !PT ;  /* 0x0000000c0b0b7248 */ /* 0x000fce0007fe0100 */
.L_x_1799:
[----:B------:R-:W-:Y:S01]  /*19220*/  VIADD R11, R11, 0x5f ;  /* 0x0000005f0b0b7836 */ /* 0x000fe20000000000 */
[----:B------:R-:W-:Y:S03]  /*19230*/  BSSY B0, `(.L_x_1803) ;  /* 0x000026a000007945 */ /* 0x000fe60003800000 */
[----:B------:R-:W-:-:S05]  /*19240*/  IMAD.HI R11, R11, 0x2aaaaaab, RZ ;  /* 0x2aaaaaab0b0b7827 */ /* 0x000fca00078e02ff */
[----:B------:R-:W-:-:S04]  /*19250*/  SHF.R.U32.HI R12, RZ, 0x1f, R11 ;  /* 0x0000001fff0c7819 */ /* 0x000fc8000001160b */
[----:B------:R-:W-:-:S04]  /*19260*/  LEA.HI.SX32 R12, R11, R12, 0x1c ;  /* 0x0000000c0b0c7211 */ /* 0x000fc800078fe2ff */
[----:B------:R-:W-:-:S04]  /*19270*/  VIMNMX R14, R189, R12, !PT ;  /* 0x0000000cbd0e7248 */ /* 0x000fc80007fe0100 */
[----:B------:R-:W-:-:S13]  /*19280*/  ISETP.GE.AND P1, PT, R8, R14, PT ;  /* 0x0000000e0800720c */ /* 0x000fda0003f26270 */
[----:B------:R-:W-:Y:S05]  /*19290*/  @!P1 BRA `(.L_x_1804) ;  /* 0x00000024008c9947 */ /* 0x000fea0003800000 */
[----:B------:R-:W-:Y:S01]  /*192a0*/  BSSY B1, `(.L_x_1804) ;  /* 0x0000262000017945 */ /* 0x000fe20003800000 */
[----:B------:R-:W-:Y:S01]  /*192b0*/  MOV R13, R4 ;  /* 0x00000004000d7202 */ /* 0x000fe20000000f00 */
[----:B------:R-:W-:Y:S01]  /*192c0*/  IMAD.MOV.U32 R12, RZ, RZ, R3 ;  /* 0x000000ffff0c7224 */ /* 0x000fe200078e0003 */
[----:B------:R-:W-:Y:S01]  /*192d0*/  MOV R196, R160 ;  /* 0x000000a000c47202 */ /* 0x000fe20000000f00 */
[----:B------:R-:W-:Y:S02]  /*192e0*/  IMAD.MOV.U32 R15, RZ, RZ, R8 ;  /* 0x000000ffff0f7224 */ /* 0x000fe400078e0008 */
[----:B------:R-:W-:-:S07]  /*192f0*/  IMAD.MOV.U32 R21, RZ, RZ, R163 ;  /* 0x000000ffff157224 */ /* 0x000fce00078e00a3 */
.L_x_1817:
[----:B------:R-:W-:-:S04]  /*19300*/  ISETP.NE.AND P1, PT, R196, 0x1, PT ;  /* 0x00000001c400780c */ /* 0x000fc80003f25270 */
[----:B------:R-:W-:-:S04]  /*19310*/  SEL R4, RZ, 0x1, P1 ;  /* 0x00000001ff047807 */ /* 0x000fc80000800000 */
[----:B------:R-:W-:Y:S01]  /*19320*/  LOP3.LUT R163, R21, R4, RZ, 0x3c, !PT ;  /* 0x0000000415a37212 */ /* 0x000fe200078e3cff */
[----:B------:R-:W-:Y:S06]  /*19330*/  @!P0 BRA `(.L_x_1805) ;  /* 0x0000000000048947 */ /* 0x000fec0003800000 */
[----:B------:R-:W-:Y:S01]  /*19340*/  BPT.TRAP 0x1 ;  /* 0x000000040000795c */ /* 0x000fe20000300000 */
.L_x_1805:
[----:B------:R-:W-:Y:S01]  /*19350*/  VIADD R160, R196, 0x1 ;  /* 0x00000001c4a07836 */ /* 0x000fe20000000000 */
[----:B------:R-:W-:-:S04]  /*19360*/  SHF.L.U32 R3, R163, 0x1f, RZ ;  /* 0x0000001fa3037819 */ /* 0x000fc800000006ff */
[----:B------:R-:W-:-:S04]  /*19370*/  ISETP.NE.AND P1, PT, R160, 0x2, PT ;  /* 0x00000002a000780c */ /* 0x000fc80003f25270 */
[----:B------:R-:W-:-:S05]  /*19380*/  SEL R160, R160, RZ, P1 ;  /* 0x000000ffa0a07207 */ /* 0x000fca0000800000 */
[----:B------:R-:W-:-:S04]  /*19390*/  IMAD R20, R160, 0x8, R18 ;  /* 0x00000008a0147824 */ /* 0x000fc800078e0212 */
[----:B------:R0:W1:Y:S01]  /*193a0*/  SYNCS.PHASECHK.TRANS64.TRYWAIT P1, [R20+URZ+0x2a830], R3 ;  /* 0x02a83003140075a7 */ /* 0x000062000802017f */
[----:B------:R-:W-:Y:S05]  /*193b0*/  @!P0 BRA `(.L_x_1806) ;  /* 0x0000000000048947 */ /* 0x000fea0003800000 */
[----:B------:R-:W-:Y:S01]  /*193c0*/  BPT.TRAP 0x1 ;  /* 0x000000040000795c */ /* 0x000fe20000300000 */
.L_x_1806:
[----:B------:R-:W-:Y:S01]  /*193d0*/  BSSY B2, `(.L_x_1807) ;  /* 0x0000006000027945 */ /* 0x000fe20003800000 */
[----:B------:R-:W-:Y:S02]  /*193e0*/  IMAD R8, R160, 0x900, R7 ;  /* 0x00000900a0087824 */ /* 0x000fe400078e0207 */
[----:B------:R-:W-:Y:S01]  /*193f0*/  IMAD.MOV.U32 R9, RZ, RZ, 0x40000040 ;  /* 0x40000040ff097424 */ /* 0x000fe200078e00ff */
[----:B-1----:R-:W-:Y:S06]  /*19400*/  @P1 BRA `(.L_x_1808) ;  /* 0x0000000000081947 */ /* 0x002fec0003800000 */
[----:B------:R-:W1:Y:S02]  /*19410*/  SYNCS.PHASECHK.TRANS64.TRYWAIT P1, [R20+URZ+0x2a830], R3 ;  /* 0x02a83003140075a7 */ /* 0x000e64000802017f */
[----:B-1----:R-:W-:Y:S05]  /*19420*/  @!P1 BRA `(.L_x_1809) ;  /* 0x0000011000489947 */ /* 0x002fea0003800000 */
.L_x_1808:
[----:B------:R-:W-:Y:S05]  /*19430*/  BSYNC B2 ;  /* 0x0000000000027941 */ /* 0x000fea0003800000 */
.L_x_1807:
[----:B------:R-:W2:Y:S04]  /*19440*/  LDL.64 R88, [R1+0x28] ;  /* 0x0000280001587983 */ /* 0x000ea80000100a00 */
[----:B------:R-:W3:Y:S04]  /*19450*/  LDL.64 R226, [R1+0x20] ;  /* 0x0000200001e27983 */ /* 0x000ee80000100a00 */
[----:B------:R-:W4:Y:S01]  /*19460*/  LDL.64 R210, [R1+0x18] ;  /* 0x0000180001d27983 */ /* 0x000f220000100a00 */
[C---:B------:R-:W-:Y:S02]  /*19470*/  R2UR UR6, R8.reuse ;  /* 0x00000000080672ca */ /* 0x040fe400000e0000 */
[----:B------:R-:W-:Y:S01]  /*19480*/  R2UR UR7, R9 ;  /* 0x00000000090772ca */ /* 0x000fe200000e0000 */
[----:B------:R0:W-:Y:S04]  /*19490*/  STL [R1+0x44], R5 ;  /* 0x0000440501007387 */ /* 0x0001e80000100800 */
[----:B0-----:R-:W4:Y:S01]  /*194a0*/  LDL.64 R4, [R1+0x10] ;  /* 0x0000100001047983 */ /* 0x001f220000100a00 */
[----:B------:R-:W-:Y:S01]  /*194b0*/  IMAD.MOV.U32 R11, RZ, RZ, 0x40000040 ;  /* 0x40000040ff0b7424 */ /* 0x000fe200078e00ff */
[----:B------:R-:W-:-:S02]  /*194c0*/  IADD3 R10, R8, 0x2, RZ ;  /* 0x00000002080a7810 */ /* 0x000fc40007ffe0ff */
        /* <DEDUP_REMOVED lines=9> */
[----:B------:R-:W-:Y:S02]  /*19560*/  VIADD R10, R8, 0x4 ;  /* 0x00000004080a7836 */ /* 0x000fe40000000000 */
[----:B------:R-:W-:Y:S01]  /*19570*/  IMAD.MOV.U32 R11, RZ, RZ, 0x40000040 ;  /* 0x40000040ff0b7424 */ /* 0x000fe200078e00ff */
[----:B------:R-:W-:-:S02]  /*19580*/  WARPGROUP.DEPBAR.LE gsb0, 0x0 ;  /* 0x00008000000079c5 */ /* 0x000fc40000010000 */
[----:B------:R-:W-:-:S07]  /*19590*/  WARPGROUP.ARRIVE ;  /* 0x00000000000079c5 */ /* 0x000fce0000000000 */
[----:B------:R-:W-:Y:S01]  /*195a0*/  HGMMA.64x96x16.F32 R88, gdesc[UR4], R88, gsb0 ;  /* 0x01600000045879f0 */ /* 0x000fe20008000858 */
[----:B----4-:R-:W-:Y:S02]  /*195b0*/  R2UR UR4, R210 ;  /* 0x00000000d20472ca */ /* 0x010fe400000e0000 */
[----:B------:R-:W-:Y:S02]  /*195c0*/  R2UR UR5, R211 ;  /* 0x00000000d30572ca */ /* 0x000fe400000e0000 */
[----:B------:R-:W3:Y:S01]  /*195d0*/  LDL.64 R210, [R1] ;  /* 0x0000000001d27983 */ /* 0x000ee20000100a00 */
        /* <DEDUP_REMOVED lines=11> */
[----:B------:R-:W-:Y:S01]  /*19690*/  VIADD R10, R8, 0x300 ;  /* 0x00000300080a7836 */ /* 0x000fe20000000000 */
[----:B------:R0:W5:Y:S01]  /*196a0*/  LDL.LU R5, [R1+0x44] ;  /* 0x0000440001057983 */ /* 0x0001620000300800 */
[----:B------:R-:W-:Y:S01]  /*196b0*/  IMAD.MOV.U32 R11, RZ, RZ, 0x40000040 ;  /* 0x40000040ff0b7424 */ /* 0x000fe200078e00ff */
[----:B------:R-:W-:-:S02]  /*196c0*/  WARPGROUP.DEPBAR.LE gsb0, 0x0 ;  /* 0x00008000000079c5 */ /* 0x000fc40000010000 */
[----:B------:R-:W-:-:S07]  /*196d0*/  WARPGROUP.ARRIVE ;  /* 0x00000000000079c5 */ /* 0x000fce0000000000 */
[----:B------:R-:W-:Y:S01]  /*196e0*/  HGMMA.64x96x16.F32 R88, gdesc[UR4], R88, gsb0 ;  /* 0x01600000045879f0 */ /* 0x000fe20008000858 */
[----:B------:R-:W-:Y:S02]  /*196f0*/  R2UR UR6, R10 ;  /* 0x000000000a0672ca */ /* 0x000fe400000e0000 */
[----:B------:R-:W-:Y:S02]  /*19700*/  R2UR UR7, R11 ;  /* 0x000000000b0772ca */ /* 0x000fe400000e0000 */
[----:B--2---:R-:W-:Y:S02]  /*19710*/  R2UR UR4, R226 ;  /* 0x00000000e20472ca */ /* 0x004fe400000e0000 */
        /* <DEDUP_REMOVED lines=8> */
[----:B---3--:R-:W-:Y:S02]  /*197a0*/  R2UR UR4, R210 ;  /* 0x00000000d20472ca */ /* 0x008fe400000e0000 */
[----:B------:R-:W-:Y:S01]  /*197b0*/  R2UR UR5, R211 ;  /* 0x00000000d30572ca */ /* 0x000fe200000e0000 */
[----:B------:R-:W-:Y:S02]  /*197c0*/  VIADD R10, R8, 0x304 ;  /* 0x00000304080a7836 */ /* 0x000fe40000000000 */
[----:B------:R-:W-:Y:S01]  /*197d0*/  IMAD.MOV.U32 R11, RZ, RZ, 0x40000040 ;  /* 0x40000040ff0b7424 */ /* 0x000fe200078e00ff */
[----:B------:R-:W-:-:S02]  /*197e0*/  WARPGROUP.DEPBAR.LE gsb0, 0x0 ;  /* 0x00008000000079c5 */ /* 0x000fc40000010000 */
[----:B------:R-:W-:-:S07]  /*197f0*/  WARPGROUP.ARRIVE ;  /* 0x00000000000079c5 */ /* 0x000fce0000000000 */
        /* <DEDUP_REMOVED lines=120> */
.L_x_1810:
[----:B------:R-:W-:Y:S01]  /*19f80*/  SHF.L.U32 R2, R21, 0x1f, RZ ;  /* 0x0000001f15027819 */ /* 0x000fe200000006ff */
[----:B------:R-:W-:-:S04]  /*19f90*/  IMAD R8, R196, 0x8, R18 ;  /* 0x00000008c4087824 */ /* 0x000fc800078e0212 */
[----:B------:R0:W2:Y:S01]  /*19fa0*/  SYNCS.PHASECHK.TRANS64.TRYWAIT P1, [R8+URZ+0x2a850], R2 ;  /* 0x02a85002080075a7 */ /* 0x0000a2000802017f */
[----:B------:R-:W-:Y:S05]  /*19fb0*/  @!P0 BRA `(.L_x_1811) ;  /* 0x0000000000048947 */ /* 0x000fea0003800000 */
[----:B------:R-:W-:Y:S01]  /*19fc0*/  BPT.TRAP 0x1 ;  /* 0x000000040000795c */ /* 0x000fe20000300000 */
.L_x_1811:
[----:B------:R-:W-:Y:S01]  /*19fd0*/  VIADD R0, R18, 0x400 ;  /* 0x0000040012007836 */ /* 0x000fe20000000000 */
[----:B------:R-:W-:Y:S04]  /*19fe0*/  BSSY B2, `(.L_x_1812) ;  /* 0x0000008000027945 */ /* 0x000fe80003800000 */
[----:B------:R-:W-:-:S04]  /*19ff0*/  SHF.R.U32.HI R0, RZ, 0x4, R0 ;  /* 0x00000004ff007819 */ /* 0x000fc80000011600 */
[----:B------:R-:W-:-:S04]  /*1a000*/  LOP3.LUT R0, R0, 0x3fff, RZ, 0xc0, !PT ;  /* 0x00003fff00007812 */ /* 0x000fc800078ec0ff */
[----:B------:R-:W-:-:S05]  /*1a010*/  LOP3.LUT R0, R0, 0x3000000, RZ, 0xfc, !PT ;  /* 0x0300000000007812 */ /* 0x000fca00078efcff */
[----:B------:R-:W-:Y:S01]  /*1a020*/  IMAD R0, R196, 0x600, R0 ;  /* 0x00000600c4007824 */ /* 0x000fe200078e0200 */
[----:B--2---:R-:W-:Y:S06]  /*1a030*/  @P1 BRA `(.L_x_1813) ;  /* 0x0000000000081947 */ /* 0x004fec0003800000 */
[----:B------:R-:W2:Y:S02]  /*1a040*/  SYNCS.PHASECHK.TRANS64.TRYWAIT P1, [R8+URZ+0x2a850], R2 ;  /* 0x02a85002080075a7 */ /* 0x000ea4000802017f */
[----:B--2---:R-:W-:Y:S05]  /*1a050*/  @!P1 BRA `(.L_x_1814) ;  /* 0x0000010400509947 */ /* 0x004fea0003800000 */
.L_x_1813:
[----:B------:R-:W-:Y:S05]  /*1a060*/  BSYNC B2 ;  /* 0x0000000000027941 */ /* 0x000fea0003800000 */
.L_x_1812:
[----:B-1----:R-:W-:Y:S01]  /*1a070*/  IMAD.MOV.U32 R3, RZ, RZ, 0x40000040 ;  /* 0x40000040ff037424 */ /* 0x002fe200078e00ff */
[----:B0-2---:R-:W-:Y:S01]  /*1a080*/  MOV R2, R0 ;  /* 0x0000000000027202 */ /* 0x005fe20000000f00 */
[----:B------:R-:W-:-:S03]  /*1a090*/  WARPGROUP.ARRIVE ;  /* 0x00000000000079c5 */ /* 0x000fc60000000000 */
[----:B------:R-:W-:Y:S01]  /*1a0a0*/  R2UR UR6, R2 ;  /* 0x00000000020672ca */ /* 0x000fe200000e0000 */
[----:B------:R-:W-:Y:S01]  /*1a0b0*/  VIADD R2, R0, 0x80 ;  /* 0x0000008000027836 */ /* 0x000fe20000000000 */
[----:B------:R-:W-:Y:S01]  /*1a0c0*/  R2UR UR7, R3 ;  /* 0x00000000030772ca */ /* 0x000fe200000e0000 */
[----:B------:R-:W-:-:S12]  /*1a0d0*/  IMAD.MOV.U32 R3, RZ, RZ, 0x40000040 ;  /* 0x40000040ff037424 */ /* 0x000fd800078e00ff */
        /* <DEDUP_REMOVED lines=37> */
.L_x_1815:
        /* <DEDUP_REMOVED lines=51> */
[----:B------:R-:W-:-:S03]  /*1a660*/  MOV R10, UR51 ;  /* 0x00000033000a7c02 */ /* 0x000fc60008000f00 */
[----:B------:R-:W0:Y:S01]  /*1a670*/  MUFU.TANH R89, R89 ;  /* 0x0000005900597308 */ /* 0x000e220000002400 */
[----:B-1----:R-:W-:-:S07]  /*1a680*/  FMNMX.FTZ R0, R11, R0, !PT ;  /* 0x000000000b007209 */ /* 0x002fce0007810000 */
[----:B------:R-:W1:Y:S01]  /*1a690*/  MUFU.TANH R95, R95 ;  /* 0x0000005f005f7308 */ /* 0x000e620000002400 */
[----:B--2---:R-:W-:Y:S01]  /*1a6a0*/  FMNMX.FTZ R2, R92, R125, !PT ;  /* 0x0000007d5c027209 */ /* 0x004fe20007810000 */
[----:B------:R-:W-:Y:S01]  /*1a6b0*/  FMUL.FTZ R125, R128, UR42 ;  /* 0x0000002a807d7c20 */ /* 0x000fe20008410000 */
[----:B------:R-:W-:-:S05]  /*1a6c0*/  FMUL.FTZ R128, R131, UR42 ;  /* 0x0000002a83807c20 */ /* 0x000fca0008410000 */
        /* <DEDUP_REMOVED lines=15> */
[----:B-1----:R-:W-:Y:S01]  /*1a7c0*/  FMNMX.FTZ R2, R100, R127, !PT ;  /* 0x0000007f64027209 */ /* 0x002fe20007810000 */
[----:B------:R-:W-:Y:S01]  /*1a7d0*/  FMUL.FTZ R127, R130, UR42 ;  /* 0x0000002a827f7c20 */ /* 0x000fe20008410000 */
[----:B------:R-:W-:-:S05]  /*1a7e0*/  FMUL.FTZ R130, R133, UR42 ;  /* 0x0000002a85827c20 */ /* 0x000fca0008410000 */
        /* <DEDUP_REMOVED lines=15> */
[----:B0-----:R-:W-:Y:S01]  /*1a8e0*/  FMNMX.FTZ R2, R108, R129, !PT ;  /* 0x000000816c027209 */ /* 0x001fe20007810000 */
[----:B------:R-:W-:Y:S01]  /*1a8f0*/  FMUL.FTZ R129, R132, UR42 ;  /* 0x0000002a84817c20 */ /* 0x000fe20008410000 */
[----:B------:R-:W-:-:S05]  /*1a900*/  FMUL.FTZ R132, R135, UR42 ;  /* 0x0000002a87847c20 */ /* 0x000fca0008410000 */
        /* <DEDUP_REMOVED lines=15> */
[----:B--2---:R-:W-:Y:S01]  /*1aa00*/  FMNMX.FTZ R2, R116, R131, !PT ;  /* 0x0000008374027209 */ /* 0x004fe20007810000 */
[----:B------:R-:W-:-:S06]  /*1aa10*/  FMUL.FTZ R131, R134, UR42 ;  /* 0x0000002a86837c20 */ /* 0x000fcc0008410000 */
        /* <DEDUP_REMOVED lines=31> */
[----:B0-----:R-:W-:-:S05]  /*1ac10*/  FMNMX.FTZ R133, R132, R133, !PT ;  /* 0x0000008584857209 */ /* 0x001fca0007810000 */
[----:B------:R-:W0:Y:S01]  /*1ac20*/  SHFL.BFLY PT, R4, R133, 0x2, 0x1f ;  /* 0x0c401f0085047f89 */ /* 0x000e2200000e0000 */
[----:B-1----:R-:W-:-:S04]  /*1ac30*/  FMNMX.FTZ R3, R129, R0, !PT ;  /* 0x0000000081037209 */ /* 0x002fc80007810000 */
[----:B--2---:R-:W-:-:S05]  /*1ac40*/  FMNMX.FTZ R0, R130, R3, !PT ;  /* 0x0000000382007209 */ /* 0x004fca0007810000 */
[----:B------:R-:W1:Y:S01]  /*1ac50*/  SHFL.BFLY PT, R3, R0, 0x2, 0x1f ;  /* 0x0c401f0000037f89 */ /* 0x000e6200000e0000 */
[----:B0-----:R-:W-:-:S05]  /*1ac60*/  FMNMX.FTZ R134, R133, R4, !PT ;  /* 0x0000000485867209 */ /* 0x001fca0007810000 */
[----:B------:R-:W0:Y:S01]  /*1ac70*/  SHFL.BFLY PT, R135, R134, 0x1, 0x1f ;  /* 0x0c201f0086877f89 */ /* 0x000e2200000e0000 */
[----:B-1----:R-:W-:-:S05]  /*1ac80*/  FMNMX.FTZ R2, R0, R3, !PT ;  /* 0x0000000300027209 */ /* 0x002fca0007810000 */
[----:B------:R-:W1:Y:S01]  /*1ac90*/  SHFL.BFLY PT, R3, R2, 0x1, 0x1f ;  /* 0x0c201f0002037f89 */ /* 0x000e6200000e0000 */
[----:B0-----:R-:W-:-:S05]  /*1aca0*/  FMNMX.FTZ R4, R134, R135, !PT ;  /* 0x0000008786047209 */ /* 0x001fca0007810000 */
[----:B------:R-:W-:-:S04]  /*1acb0*/  FADD.FTZ R13, -R4, R13 ;  /* 0x0000000d040d7221 */ /* 0x000fc80000010100 */
[----:B------:R-:W-:Y:S01]  /*1acc0*/  FMUL.FTZ R133, R13, R10 ;  /* 0x0000000a0d857220 */ /* 0x000fe20000410000 */
[----:B-1----:R-:W-:-:S03]  /*1acd0*/  FMNMX.FTZ R3, R2, R3, !PT ;  /* 0x0000000302037209 */ /* 0x002fc60007810000 */
[----:B------:R0:W-:Y:S02]  /*1ace0*/  MUFU.EX2 R2, R133 ;  /* 0x0000008500027308 */ /* 0x0001e40000000800 */
[C---:B------:R-:W-:Y:S01]  /*1acf0*/  FMUL.FTZ R13, R3.reuse, R10 ;  /* 0x0000000a030d7220 */ /* 0x040fe20000410000 */
[----:B------:R-:W-:-:S03]  /*1ad00*/  FADD.FTZ R135, -R3, R12 ;  /* 0x0000000c03877221 */ /* 0x000fc60000010100 */
[-CC-:B------:R-:W-:Y:S01]  /*1ad10*/  FFMA.FTZ R148, R101, R10.reuse, -R13.reuse ;  /* 0x0000000a65947223 */ /* 0x180fe2000001080d */
[-C--:B------:R-:W-:Y:S01]  /*1ad20*/  FMUL.FTZ R101, R4, R10.reuse ;  /* 0x0000000a04657220 */ /* 0x080fe20000410000 */
[-CC-:B------:R-:W-:Y:S01]  /*1ad30*/  FFMA.FTZ R156, R9, R10.reuse, -R13.reuse ;  /* 0x0000000a099c7223 */ /* 0x180fe2000001080d */
[-C--:B------:R-:W-:Y:S01]  /*1ad40*/  FMUL.FTZ R12, R135, R10.reuse ;  /* 0x0000000a870c7220 */ /* 0x080fe20000410000 */
[-C--:B------:R-:W-:Y:S01]  /*1ad50*/  FFMA.FTZ R135, R11, R10.reuse, -R13 ;  /* 0x0000000a0b877223 */ /* 0x080fe2000001080d */
[-CC-:B------:R-:W-:Y:S01]  /*1ad60*/  FFMA.FTZ R157, R21, R10.reuse, -R101.reuse ;  /* 0x0000000a159d7223 */ /* 0x180fe20000010865 */
        /* <DEDUP_REMOVED lines=8> */
[-C--:B0-----:R-:W-:Y:S01]  /*1adf0*/  FFMA.FTZ R133, R94, R10.reuse, -R13 ;  /* 0x0000000a5e857223 */ /* 0x081fe2000001080d */
[----:B------:R-:W0:Y:S01]  /*1ae00*/  MUFU.EX2 R156, R156 ;  /* 0x0000009c009c7308 */ /* 0x000e220000000800 */
[-CC-:B------:R-:W-:Y:S01]  /*1ae10*/  FFMA.FTZ R91, R96, R10.reuse, -R101.reuse ;  /* 0x0000000a605b7223 */ /* 0x180fe20000010865 */
        /* <DEDUP_REMOVED lines=23> */
[----:B-1---5:R-:W-:Y:S01]  /*1af90*/  FFMA.FTZ R100, R2, R5, R157 ;  /* 0x0000000502647223 */ /* 0x022fe2000001009d */
[-C--:B------:R-:W-:Y:S01]  /*1afa0*/  FFMA.FTZ R140, R117, R10.reuse, -R13 ;  /* 0x0000000a758c7223 */ /* 0x080fe2000001080d */
[-C--:B------:R-:W-:Y:S01]  /*1afb0*/  FFMA.FTZ R141, R119, R10.reuse, -R101 ;  /* 0x0000000a778d7223 */ /* 0x080fe20000010865 */
[-CC-:B------:R-:W-:Y:S01]  /*1afc0*/  FFMA.FTZ R12, R118, R10.reuse, -R13.reuse ;  /* 0x0000000a760c7223 */ /* 0x180fe2000001080d */
[-C--:B------:R-:W-:Y:S01]  /*1afd0*/  FFMA.FTZ R142, R121, R10.reuse, -R13 ;  /* 0x0000000a798e7223 */ /* 0x080fe2000001080d */
[-C--:B------:R-:W-:Y:S01]  /*1afe0*/  FFMA.FTZ R143, R123, R10.reuse, -R101 ;  /* 0x0000000a7b8f7223 */ /* 0x080fe20000010865 */
[-CC-:B------:R-:W-:Y:S01]  /*1aff0*/  FFMA.FTZ R11, R122, R10.reuse, -R13.reuse ;  /* 0x0000000a7a0b7223 */ /* 0x180fe2000001080d */
[----:B------:R-:W1:Y:S01]  /*1b000*/  MUFU.EX2 R158, R158 ;  /* 0x0000009e009e7308 */ /* 0x000e620000000800 */
[----:B--2---:R-:W-:Y:S01]  /*1b010*/  FADD.FTZ R5, R135, R6 ;  /* 0x0000000687057221 */ /* 0x004fe20000010000 */
[-C--:B------:R-:W-:Y:S01]  /*1b020*/  FFMA.FTZ R136, R125, R10.reuse, -R13 ;  /* 0x0000000a7d887223 */ /* 0x080fe2000001080d */
[-C--:B------:R-:W-:Y:S01]  /*1b030*/  FFMA.FTZ R137, R127, R10.reuse, -R101 ;  /* 0x0000000a7f897223 */ /* 0x080fe20000010865 */
[-CC-:B------:R-:W-:Y:S01]  /*1b040*/  FFMA.FTZ R9, R126, R10.reuse, -R13.reuse ;  /* 0x0000000a7e097223 */ /* 0x180fe2000001080d */
        /* <DEDUP_REMOVED lines=18> */
[----:B-1----:R-:W-:Y:S01]  /*1b170*/  FADD.FTZ R5, R133, R100 ;  /* 0x0000006485057221 */ /* 0x002fe20000010000 */
[----:B------:R-:W-:-:S06]  /*1b180*/  FFMA.FTZ R100, R120, R10, -R101 ;  /* 0x0000000a78647223 */ /* 0x000fcc0000010865 */
        /* <DEDUP_REMOVED lines=46> */
[----:B------:R-:W-:Y:S02]  /*1b470*/  VIADD R5, R20, 0x2a840 ;  /* 0x0002a84014057836 */ /* 0x000fe40000000000 */
[----:B------:R-:W-:-:S03]  /*1b480*/  FFMA.FTZ R20, R132, R10, -R101 ;  /* 0x0000000a84147223 */ /* 0x000fc60000010865 */
[----:B------:R-:W-:Y:S01]  /*1b490*/  PRMT R5, R172, 0x654, R5 ;  /* 0x00000654ac057816 */ /* 0x000fe20000000005 */
[----:B------:R-:W2:Y:S01]  /*1b4a0*/  MUFU.EX2 R100, R100 ;  /* 0x0000006400647308 */ /* 0x000ea20000000800 */
[----:B0-----:R-:W-:Y:S02]  /*1b4b0*/  FADD.FTZ R107, R141, R6 ;  /* 0x000000068d6b7221 */ /* 0x001fe40000010000 */
[----:B------:R0:W-:Y:S05]  /*1b4c0*/  SYNCS.ARRIVE.TRANS64.RED.A1T0 RZ, [R5+URZ], RZ ;  /* 0x000000ff05ff79a7 */ /* 0x0001ea000810043f */
[----:B------:R-:W3:Y:S01]  /*1b4d0*/  MUFU.EX2 R142, R142 ;  /* 0x0000008e008e7308 */ /* 0x000ee20000000800 */
[----:B-1----:R-:W-:-:S07]  /*1b4e0*/  FADD.FTZ R105, R12, R105 ;  /* 0x000000690c697221 */ /* 0x002fce0000010000 */
[----:B------:R-:W1:Y:S01]  /*1b4f0*/  MUFU.EX2 R143, R143 ;  /* 0x0000008f008f7308 */ /* 0x000e620000000800 */
[----:B--2---:R-:W-:-:S07]  /*1b500*/  FADD.FTZ R6, R100, R107 ;  /* 0x0000006b64067221 */ /* 0x004fce0000010000 */
[----:B------:R-:W0:Y:S01]  /*1b510*/  MUFU.EX2 R11, R11 ;  /* 0x0000000b000b7308 */ /* 0x000e220000000800 */
[----:B---3--:R-:W-:-:S07]  /*1b520*/  FADD.FTZ R104, R142, R105 ;  /* 0x000000698e687221 */ /* 0x008fce0000010000 */
        /* <DEDUP_REMOVED lines=22> */
.L_x_1816:
        /* <DEDUP_REMOVED lines=35> */
[----:B------:R-:W-:Y:S05]  /*1b8c0*/  BSYNC B1 ;  /* 0x0000000000017941 */ /* 0x000fea0003800000 */
.L_x_1804:
[----:B------:R-:W-:Y:S05]  /*1b8d0*/  BSYNC B0 ;  /* 0x0000000000007941 */ /* 0x000fea0003800000 */
.L_x_1803:
[----:B------:R-:W-:Y:S01]  /*1b8e0*/  ISETP.GE.AND P1, PT, R8, R189, PT ;  /* 0x000000bd0800720c */ /* 0x000fe20003f26270 */
[----:B------:R-:W-:-:S12]  /*1b8f0*/  BSSY B0, `(.L_x_1818) ;  /* 0x0000389000007945 */ /* 0x000fd80003800000 */
[----:B------:R-:W-:Y:S05]  /*1b900*/  @!P1 BRA `(.L_x_1819) ;  /* 0x00000038001c9947 */ /* 0x000fea0003800000 */
[----:B------:R-:W-:Y:S01]  /*1b910*/  IMAD.MOV.U32 R9, RZ, RZ, R4 ;  /* 0x000000ffff097224 */ /* 0x000fe200078e0004 */
[----:B------:R-:W-:Y:S01]  /*1b920*/  MOV R20, R160 ;  /* 0x000000a000147202 */ /* 0x000fe20000000f00 */
[----:B------:R-:W-:Y:S02]  /*1b930*/  IMAD.MOV.U32 R14, RZ, RZ, R3 ;  /* 0x000000ffff0e7224 */ /* 0x000fe400078e0003 */
[----:B------:R-:W-:-:S07]  /*1b940*/  IMAD.MOV.U32 R15, RZ, RZ, R163 ;  /* 0x000000ffff0f7224 */ /* 0x000fce00078e00a3 */
.L_x_1840:
[----:B------:R-:W-:-:S04]  /*1b950*/  ISETP.NE.AND P1, PT, R20, 0x1, PT ;  /* 0x000000011400780c */ /* 0x000fc80003f25270 */
[----:B------:R-:W-:-:S04]  /*1b960*/  SEL R4, RZ, 0x1, P1 ;  /* 0x00000001ff047807 */ /* 0x000fc80000800000 */
[----:B------:R-:W-:Y:S01]  /*1b970*/  LOP3.LUT R163, R15, R4, RZ, 0x3c, !PT ;  /* 0x000000040fa37212 */ /* 0x000fe200078e3cff */
[----:B------:R-:W-:Y:S06]  /*1b980*/  @!P0 BRA `(.L_x_1820) ;  /* 0x0000000000048947 */ /* 0x000fec0003800000 */
[----:B------:R-:W-:Y:S01]  /*1b990*/  BPT.TRAP 0x1 ;  /* 0x000000040000795c */ /* 0x000fe20000300000 */
.L_x_1820:
        /* <DEDUP_REMOVED lines=8> */
.L_x_1821:
[----:B------:R-:W-:Y:S01]  /*1ba20*/  BSSY B1, `(.L_x_1822) ;  /* 0x0000006000017945 */ /* 0x000fe20003800000 */
[----:B------:R-:W-:Y:S02]  /*1ba30*/  IMAD R10, R160, 0x900, R7 ;  /* 0x00000900a00a7824 */ /* 0x000fe400078e0207 */
[----:B------:R-:W-:Y:S01]  /*1ba40*/  IMAD.MOV.U32 R11, RZ, RZ, 0x40000040 ;  /* 0x40000040ff0b7424 */ /* 0x000fe200078e00ff */
[----:B-1----:R-:W-:Y:S06]  /*1ba50*/  @P1 BRA `(.L_x_1823) ;  /* 0x0000000000081947 */ /* 0x002fec0003800000 */
[----:B------:R-:W1:Y:S02]  /*1ba60*/  SYNCS.PHASECHK.TRANS64.TRYWAIT P1, [R4+URZ+0x2a830], R3 ;  /* 0x02a83003040075a7 */ /* 0x000e64000802017f */
[----:B-1----:R-:W-:Y:S05]  /*1ba70*/  @!P1 BRA `(.L_x_1824) ;  /* 0x000000e800dc9947 */ /* 0x002fea0003800000 */
.L_x_1823:
[----:B------:R-:W-:Y:S05]  /*1ba80*/  BSYNC B1 ;  /* 0x0000000000017941 */ /* 0x000fea0003800000 */
.L_x_1822:
[----:B------:R-:W2:Y:S04]  /*1ba90*/  LDL.64 R88, [R1+0x28] ;  /* 0x0000280001587983 */ /* 0x000ea80000100a00 */
[----:B------:R-:W3:Y:S04]  /*1baa0*/  LDL.64 R226, [R1+0x20] ;  /* 0x0000200001e27983 */ /* 0x000ee80000100a00 */
[----:B------:R-:W4:Y:S01]  /*1bab0*/  LDL.64 R210, [R1+0x18] ;  /* 0x0000180001d27983 */ /* 0x000f220000100a00 */
[C---:B------:R-:W-:Y:S02]  /*1bac0*/  R2UR UR6, R10.reuse ;  /* 0x000000000a0672ca */ /* 0x040fe400000e0000 */
[----:B------:R-:W-:Y:S01]  /*1bad0*/  R2UR UR7, R11 ;  /* 0x000000000b0772ca */ /* 0x000fe200000e0000 */
[----:B------:R0:W-:Y:S04]  /*1bae0*/  STL.64 [R1+0x48], R4 ;  /* 0x0000480401007387 */ /* 0x0001e80000100a00 */
[----:B01----:R-:W4:Y:S01]  /*1baf0*/  LDL.64 R4, [R1+0x10] ;  /* 0x0000100001047983 */ /* 0x003f220000100a00 */
        /* <DEDUP_REMOVED lines=31> */
[----:B------:R0:W5:Y:S01]  /*1bcf0*/  LDL.LU.64 R4, [R1+0x48] ;  /* 0x0000480001047983 */ /* 0x0001620000300a00 */
        /* <DEDUP_REMOVED lines=141> */
.L_x_1825:
[----:B------:R-:W-:Y:S01]  /*1c5d0*/  SHF.L.U32 R2, R15, 0x1f, RZ ;  /* 0x0000001f0f027819 */ /* 0x000fe200000006ff */
[----:B------:R-:W-:-:S04]  /*1c5e0*/  IMAD R11, R20, 0x8, R18 ;  /* 0x00000008140b7824 */ /* 0x000fc800078e0212 */
[----:B------:R0:W1:Y:S01]  /*1c5f0*/  SYNCS.PHASECHK.TRANS64.TRYWAIT P1, [R11+URZ+0x2a850], R2 ;  /* 0x02a850020b0075a7 */ /* 0x000062000802017f */
[----:B------:R-:W-:Y:S05]  /*1c600*/  @!P0 BRA `(.L_x_1826) ;  /* 0x0000000000048947 */ /* 0x000fea0003800000 */
[----:B------:R-:W-:Y:S01]  /*1c610*/  BPT.TRAP 0x1 ;  /* 0x000000040000795c */ /* 0x000fe20000300000 */
.L_x_1826:
        /* <DEDUP_REMOVED lines=9> */
.L_x_1828:
[----:B------:R-:W-:Y:S05]  /*1c6b0*/  BSYNC B1 ;  /* 0x0000000000017941 */ /* 0x000fea0003800000 */
.L_x_1827:
[----:B------:R-:W-:Y:S01]  /*1c6c0*/  IMAD.MOV.U32 R3, RZ, RZ, 0x40000040 ;  /* 0x40000040ff037424 */ /* 0x000fe200078e00ff */
[----:B01----:R-:W-:Y:S01]  /*1c6d0*/  MOV R2, R0 ;  /* 0x0000000000027202 */ /* 0x003fe20000000f00 */
        /* <DEDUP_REMOVED lines=42> */
.L_x_1830:
[----:B------:R-:W-:Y:S01]  /*1c980*/  ISETP.NE.AND P1, PT, R204, 0x1, PT ;  /* 0x00000001cc00780c */ /* 0x000fe20003f25270 */
[----:B------:R-:W-:Y:S01]  /*1c990*/  FMUL.FTZ R20, R95, UR39 ;  /* 0x000000275f147c20 */ /* 0x000fe20008410000 */
[----:B------:R-:W-:Y:S01]  /*1c9a0*/  FMUL.FTZ R95, R100, UR39 ;  /* 0x00000027645f7c20 */ /* 0x000fe20008410000 */
[----:B------:R-:W-:Y:S01]  /*1c9b0*/  FMUL.FTZ R100, R105, UR39 ;  /* 0x0000002769647c20 */ /* 0x000fe20008410000 */
[----:B------:R-:W-:Y:S01]  /*1c9c0*/  FMUL.FTZ R105, R114, UR39 ;  /* 0x0000002772697c20 */ /* 0x000fe20008410000 */
[----:B------:R-:W-:Y:S01]  /*1c9d0*/  FMUL.FTZ R114, R123, UR39 ;  /* 0x000000277b727c20 */ /* 0x000fe20008410000 */
[----:B------:R-:W-:Y:S01]  /*1c9e0*/  FMUL.FTZ R123, R128, UR39 ;  /* 0x00000027807b7c20 */ /* 0x000fe20008410000 */
[----:B------:R-:W-:Y:S01]  /*1c9f0*/  IADD3 R128, R191, R187, RZ ;  /* 0x000000bbbf807210 */ /* 0x000fe20007ffe0ff */
        /* <DEDUP_REMOVED lines=16> */
[----:B------:R-:W-:-:S02]  /*1cb00*/  IMAD R129, R8, -0x60, RZ ;  /* 0xffffffa008817824 */ /* 0x000fc400078e02ff */
        /* <DEDUP_REMOVED lines=12> */
[----:B0-----:R-:W-:-:S04]  /*1cbd0*/  @P1 IMAD.HI.U32 R3, R128, R3, RZ ;  /* 0x0000000380031227 */ /* 0x001fc800078e00ff */
[----:B------:R-:W-:Y:S01]  /*1cbe0*/  FMUL.FTZ R108, R113, UR39 ;  /* 0x00000027716c7c20 */ /* 0x000fe20008410000 */
[----:B------:R-:W-:Y:S01]  /*1cbf0*/  FMUL.FTZ R111, R116, UR39 ;  /* 0x00000027746f7c20 */ /* 0x000fe20008410000 */
[----:B------:R-:W-:Y:S01]  /*1cc00*/  FMUL.FTZ R120, R131, UR39 ;  /* 0x0000002783787c20 */ /* 0x000fe20008410000 */
[----:B------:R-:W-:Y:S01]  /*1cc10*/  FMUL.FTZ R107, R112, UR39 ;  /* 0x00000027706b7c20 */ /* 0x000fe20008410000 */
[----:B------:R-:W-:Y:S01]  /*1cc20*/  FMUL.FTZ R109, R118, UR39 ;  /* 0x00000027766d7c20 */ /* 0x000fe20008410000 */
[----:B------:R-:W-:Y:S01]  /*1cc30*/  FMUL.FTZ R116, R121, UR39 ;  /* 0x0000002779747c20 */ /* 0x000fe20008410000 */
[----:B------:R-:W-:Y:S01]  /*1cc40*/  FMUL.FTZ R113, R122, UR39 ;  /* 0x000000277a717c20 */ /* 0x000fe20008410000 */
[----:B-1----:R-:W-:Y:S01]  /*1cc50*/  @P1 SHF.R.U32.HI R128, RZ, R2, R3 ;  /* 0x00000002ff801219 */ /* 0x002fe20000011603 */
[----:B------:R-:W-:Y:S02]  /*1cc60*/  VIADD R131, R129, 0x1 ;  /* 0x0000000181837836 */ /* 0x000fe40000000000 */
[----:B------:R-:W-:Y:S01]  /*1cc70*/  FMUL.FTZ R112, R117, UR39 ;  /* 0x0000002775707c20 */ /* 0x000fe20008410000 */
[----:B------:R-:W-:Y:S01]  /*1cc80*/  FMUL.FTZ R121, R125, UR39 ;  /* 0x000000277d797c20 */ /* 0x000fe20008410000 */
[----:B------:R-:W-:Y:S01]  /*1cc90*/  FMUL.FTZ R118, R127, UR39 ;  /* 0x000000277f767c20 */ /* 0x000fe20008410000 */
[----:B------:R-:W0:Y:S01]  /*1cca0*/  SHFL.IDX PT, R2, R128, RZ, 0x1c1f ;  /* 0x001c1fff80027589 */ /* 0x000e2200000e0000 */
[----:B------:R-:W-:Y:S01]  /*1ccb0*/  FMUL.FTZ R122, R130, UR39 ;  /* 0x00000027827a7c20 */ /* 0x000fe20008410000 */
[----:B-----5:R-:W-:-:S02]  /*1ccc0*/  VIADD R3, R4, 0x2a840 ;  /* 0x0002a84004037836 */ /* 0x020fc40000000000 */
[----:B------:R-:W-:Y:S01]  /*1ccd0*/  FMUL.FTZ R117, R126, UR39 ;  /* 0x000000277e757c20 */ /* 0x000fe20008410000 */
[----:B------:R-:W-:Y:S01]  /*1cce0*/  FMUL.FTZ R127, R132, UR39 ;  /* 0x00000027847f7c20 */ /* 0x000fe20008410000 */
[----:B------:R-:W-:Y:S01]  /*1ccf0*/  FMUL.FTZ R130, R133, UR39 ;  /* 0x0000002785827c20 */ /* 0x000fe20008410000 */
[----:B------:R-:W-:Y:S01]  /*1cd00*/  FMUL.FTZ R4, R134, UR39 ;  /* 0x0000002786047c20 */ /* 0x000fe20008410000 */
[----:B------:R-:W-:Y:S01]  /*1cd10*/  FMUL.FTZ R125, R135, UR39 ;  /* 0x00000027877d7c20 */ /* 0x000fe20008410000 */
[----:B------:R-:W-:Y:S01]  /*1cd20*/  IMAD R131, R190, -0x2, R131 ;  /* 0xfffffffebe837824 */ /* 0x000fe200078e0283 */
[----:B------:R-:W-:Y:S01]  /*1cd30*/  ISETP.GE.AND P1, PT, R201, 0x1, PT ;  /* 0x00000001c900780c */ /* 0x000fe20003f26270 */
[----:B------:R-:W1:Y:S01]  /*1cd40*/  MUFU.TANH R12, R12 ;  /* 0x0000000c000c7308 */ /* 0x000e620000002400 */
[----:B------:R-:W-:Y:S01]  /*1cd50*/  PRMT R3, R172, 0x654, R3 ;  /* 0x00000654ac037816 */ /* 0x000fe20000000003 */
[----:B------:R-:W-:Y:S01]  /*1cd60*/  VIADD R126, R131, 0xffffffff ;  /* 0xffffffff837e7836 */ /* 0x000fe20000000000 */
[----:B------:R-:W-:-:S02]  /*1cd70*/  IADD3 R133, -R166, R131, R167 ;  /* 0x00000083a6857210 */ /* 0x000fc40007ffe1a7 */
[----:B------:R2:W-:Y:S03]  /*1cd80*/  SYNCS.ARRIVE.TRANS64.RED.A1T0 RZ, [R3+URZ], RZ ;  /* 0x000000ff03ff79a7 */ /* 0x0005e6000810043f */
[----:B------:R-:W3:Y:S01]  /*1cd90*/  MUFU.TANH R13, R13 ;  /* 0x0000000d000d7308 */ /* 0x000ee20000002400 */
[C---:B------:R-:W-:Y:S01]  /*1cda0*/  VIADD R134, R133.reuse, UR55 ;  /* 0x0000003785867c36 */ /* 0x040fe20008000000 */
[----:B------:R-:W-:-:S03]  /*1cdb0*/  IADD3 R133, R133, UR38, RZ ;  /* 0x0000002685857c10 */ /* 0x000fc6000fffe0ff */
        /* <DEDUP_REMOVED lines=61> */
.L_x_1833:
[----:B------:R-:W-:-:S05]  /*1d190*/  IMAD.U32 R136, RZ, RZ, UR46 ;  /* 0x0000002eff887e24 */ /* 0x000fca000f8e00ff */
[----:B------:R-:W-:-:S13]  /*1d1a0*/  ISETP.NE.AND P1, PT, R136, 0x1, PT ;  /* 0x000000018800780c */ /* 0x000fda0003f25270 */
[----:B------:R-:W1:Y:S02]  /*1d1b0*/  @P1 LDC.64 R2, c[0x0][0x9e8] ;  /* 0x00027a00ff021b82 */ /* 0x000e640000000a00 */
[----:B-1----:R-:W-:-:S05]  /*1d1c0*/  @P1 IMAD.HI.U32 R2, R135, R2, RZ ;  /* 0x0000000287021227 */ /* 0x002fca00078e00ff */
[----:B------:R-:W-:-:S07]  /*1d1d0*/  @P1 SHF.R.U32.HI R135, RZ, R3, R2 ;  /* 0x00000003ff871219 */ /* 0x000fce0000011602 */
.L_x_1834:
[----:B------:R-:W-:Y:S05]  /*1d1e0*/  BSYNC B1 ;  /* 0x0000000000017941 */ /* 0x000fea0003800000 */
.L_x_1832:
[----:B------:R-:W-:-:S05]  /*1d1f0*/  IMAD R135, R135, R136, R126 ;  /* 0x0000008887877224 */ /* 0x000fca00078e027e */
[----:B------:R-:W-:Y:S02]  /*1d200*/  VIADDMNMX R132, R135, R136, R132, PT ;  /* 0x0000008887847246 */ /* 0x000fe40003800184 */
[----:B------:R-:W-:-:S07]  /*1d210*/  VIMNMX R131, R131, R135, !PT ;  /* 0x0000008783837248 */ /* 0x000fce0007fe0100 */
.L_x_1831:
[C---:B------:R-:W-:Y:S01]  /*1d220*/  ISETP.GE.AND P1, PT, R129.reuse, 0x2, PT ;  /* 0x000000028100780c */ /* 0x040fe20003f26270 */
[----:B------:R-:W1:Y:S01]  /*1d230*/  SHFL.IDX PT, R128, R128, 0x1, 0x1c1f ;  /* 0x003c1f0080807f89 */ /* 0x000e6200000e0000 */
[----:B------:R-:W-:Y:S02]  /*1d240*/  ISETP.GE.AND P2, PT, R129, 0x9, PT ;  /* 0x000000098100780c */ /* 0x000fe40003f46270 */
[----:B------:R-:W-:Y:S02]  /*1d250*/  ISETP.GT.AND P4, PT, R131, 0x1, !P1 ;  /* 0x000000018300780c */ /* 0x000fe40004f84270 */
        /* <DEDUP_REMOVED lines=139> */
[----:B------:R-:W-:Y:S02]  /*1db10*/  MOV R155, UR46 ;  /* 0x0000002e009b7c02 */ /* 0x000fe40008000f00 */
[----:B------:R-:W-:Y:S02]  /*1db20*/  LOP3.LUT R131, RZ, R131, RZ, 0x33, !PT ;  /* 0x00000083ff837212 */ /* 0x000fe400078e33ff */
[----:B------:R-:W-:-:S13]  /*1db30*/  ISETP.NE.AND P6, PT, R155, 0x1, PT ;  /* 0x000000019b00780c */ /* 0x000fda0003fc5270 */
[----:B------:R-:W0:Y:S02]  /*1db40*/  @P6 LDC.64 R2, c[0x0][0x9e8] ;  /* 0x00027a00ff026b82 */ /* 0x000e240000000a00 */
[----:B0-----:R-:W-:-:S05]  /*1db50*/  @P6 IMAD.HI.U32 R2, R131, R2, RZ ;  /* 0x0000000283026227 */ /* 0x001fca00078e00ff */
[----:B------:R-:W-:-:S04]  /*1db60*/  @P6 SHF.R.U32.HI R131, RZ, R3, R2 ;  /* 0x00000003ff836219 */ /* 0x000fc80000011602 */
[----:B------:R-:W-:Y:S01]  /*1db70*/  LOP3.LUT R131, RZ, R131, RZ, 0x33, !PT ;  /* 0x00000083ff837212 */ /* 0x000fe200078e33ff */
[----:B------:R-:W-:Y:S06]  /*1db80*/  BRA `(.L_x_1838) ;  /* 0x0000000000147947 */ /* 0x000fec0003800000 */
.L_x_1837:
[----:B------:R-:W-:-:S05]  /*1db90*/  IMAD.U32 R155, RZ, RZ, UR46 ;  /* 0x0000002eff9b7e24 */ /* 0x000fca000f8e00ff */
[----:B------:R-:W-:-:S13]  /*1dba0*/  ISETP.NE.AND P6, PT, R155, 0x1, PT ;  /* 0x000000019b00780c */ /* 0x000fda0003fc5270 */
[----:B------:R-:W0:Y:S02]  /*1dbb0*/  @P6 LDC.64 R2, c[0x0][0x9e8] ;  /* 0x00027a00ff026b82 */ /* 0x000e240000000a00 */
[----:B0-----:R-:W-:-:S05]  /*1dbc0*/  @P6 IMAD.HI.U32 R2, R131, R2, RZ ;  /* 0x0000000283026227 */ /* 0x001fca00078e00ff */
[----:B------:R-:W-:-:S07]  /*1dbd0*/  @P6 SHF.R.U32.HI R131, RZ, R3, R2 ;  /* 0x00000003ff836219 */ /* 0x000fce0000011602 */
.L_x_1838:
[----:B------:R-:W-:Y:S05]  /*1dbe0*/  BSYNC B1 ;  /* 0x0000000000017941 */ /* 0x000fea0003800000 */
.L_x_1836:
[----:B------:R-:W-:-:S05]  /*1dbf0*/  IMAD R126, R131, R155, R126 ;  /* 0x0000009b837e7224 */ /* 0x000fca00078e027e */
[----:B------:R-:W-:Y:S02]  /*1dc00*/  VIADDMNMX R134, R126, R155, R134, PT ;  /* 0x0000009b7e867246 */ /* 0x000fe40003800186 */
[----:B------:R-:W-:-:S07]  /*1dc10*/  VIMNMX R133, R133, R126, !PT ;  /* 0x0000007e85857248 */ /* 0x000fce0007fe0100 */
.L_x_1835:
[C---:B------:R-:W-:Y:S02]  /*1dc20*/  ISETP.GT.AND P1, PT, R133.reuse, 0x1, !P1 ;  /* 0x000000018500780c */ /* 0x040fe40004f24270 */
[----:B------:R-:W-:Y:S02]  /*1dc30*/  ISETP.GT.AND P2, PT, R133, 0x8, !P2 ;  /* 0x000000088500780c */ /* 0x000fe40005744270 */
[C---:B------:R-:W-:Y:S02]  /*1dc40*/  ISETP.LT.OR P1, PT, R134.reuse, 0x2, P1 ;  /* 0x000000028600780c */ /* 0x040fe40000f21670 */
[----:B------:R-:W-:Y:S02]  /*1dc50*/  ISETP.LT.OR P2, PT, R134, 0x9, P2 ;  /* 0x000000098600780c */ /* 0x000fe40001741670 */
[----:B------:R-:W-:Y:S01]  /*1dc60*/  FSEL R131, R10, -INF , !P1 ;  /* 0xff8000000a837808 */ /* 0x000fe20004800000 */
[----:B------:R-:W-:Y:S01]  /*1dc70*/  IMAD.U32 R10, RZ, RZ, UR50 ;  /* 0x00000032ff0a7e24 */ /* 0x000fe2000f8e00ff */
[----:B------:R-:W-:-:S02]  /*1dc80*/  LOP3.LUT P1, RZ, R22, 0x4, RZ, 0xc0, !PT ;  /* 0x0000000416ff7812 */ /* 0x000fc4000782c0ff */
[----:B------:R-:W-:Y:S02]  /*1dc90*/  FSEL R15, R15, -INF , !P2 ;  /* 0xff8000000f0f7808 */ /* 0x000fe40005000000 */
[----:B------:R-:W-:Y:S02]  /*1dca0*/  ISETP.GT.AND P1, PT, R133, 0x9, !P1 ;  /* 0x000000098500780c */ /* 0x000fe40004f24270 */
[----:B------:R-:W-:Y:S02]  /*1dcb0*/  LOP3.LUT P2, RZ, R22, 0x20000, RZ, 0xc0, !PT ;  /* 0x0002000016ff7812 */ /* 0x000fe4000784c0ff */
        /* <DEDUP_REMOVED lines=21> */
[C---:B------:R-:W-:Y:S02]  /*1de10*/  ISETP.LT.OR P1, PT, R134.reuse, 0x19, P1 ;  /* 0x000000198600780c */ /* 0x040fe40000f21670 */
        /* <DEDUP_REMOVED lines=50> */
[C---:B------:R-:W-:Y:S02]  /*1e140*/  ISETP.GT.AND P1, PT, R133.reuse, 0x38, !P1 ;  /* 0x000000388500780c */ /* 0x040fe40004f24270 */
        /* <DEDUP_REMOVED lines=28> */
[C---:B------:R-:W-:Y:S02]  /*1e310*/  ISETP.GT.AND P1, PT, R133.reuse, RZ, !P6 ;  /* 0x000000ff8500720c */ /* 0x040fe40007724270 */
[----:B------:R-:W-:Y:S02]  /*1e320*/  LOP3.LUT P6, RZ, R22, 0x1, RZ, 0xc0, !PT ;  /* 0x0000000116ff7812 */ /* 0x000fe400078cc0ff */
[----:B------:R-:W-:Y:S02]  /*1e330*/  ISETP.LT.OR P1, PT, R134, 0x1, P1 ;  /* 0x000000018600780c */ /* 0x000fe40000f21670 */
[----:B------:R-:W-:Y:S02]  /*1e340*/  ISETP.GT.AND P2, PT, R133, 0x59, !P6 ;  /* 0x000000598500780c */ /* 0x000fe40007744270 */
[----:B------:R-:W-:Y:S01]  /*1e350*/  FSEL R2, R0, -INF , !P1 ;  /* 0xff80000000027808 */ /* 0x000fe20004800000 */
[C---:B------:R-:W-:Y:S01]  /*1e360*/  FMUL.FTZ R0, R3.reuse, R10 ;  /* 0x0000000a03007220 */ /* 0x040fe20000410000 */
        /* <DEDUP_REMOVED lines=39> */
[----:B------:R-:W-:Y:S01]  /*1e5e0*/  FFMA.FTZ R129, R129, R10, -R0 ;  /* 0x0000000a81817223 */ /* 0x000fe20000010800 */
[----:B------:R-:W-:Y:S02]  /*1e5f0*/  MUFU.EX2 R153, R153 ;  /* 0x0000009900997308 */ /* 0x000fe40000000800 */
[----:B------:R-:W-:-:S04]  /*1e600*/  FMNMX.FTZ R12, R223, R12, !PT ;  /* 0x0000000cdf0c7209 */ /* 0x000fc80007810000 */
[----:B------:R-:W-:Y:S02]  /*1e610*/  FMNMX.FTZ R12, R105, R12, !PT ;  /* 0x0000000c690c7209 */ /* 0x000fe40007810000 */
        /* <DEDUP_REMOVED lines=9> */
[----:B------:R0:W-:Y:S02]  /*1e6b0*/  MUFU.EX2 R13, R141 ;  /* 0x0000008d000d7308 */ /* 0x0001e40000000800 */
[----:B------:R-:W-:-:S04]  /*1e6c0*/  FMNMX.FTZ R95, R118, R95, !PT ;  /* 0x0000005f765f7209 */ /* 0x000fc80007810000 */
[----:B------:R-:W-:Y:S02]  /*1e6d0*/  FMNMX.FTZ R12, R122, R95, !PT ;  /* 0x0000005f7a0c7209 */ /* 0x000fe40007810000 */
[----:B------:R-:W-:Y:S01]  /*1e6e0*/  MUFU.EX2 R152, R152 ;  /* 0x0000009800987308 */ /* 0x000fe20000000800 */
[----:B0-----:R-:W-:Y:S01]  /*1e6f0*/  FSEL R141, R125, -INF , !P2 ;  /* 0xff8000007d8d7808 */ /* 0x001fe20005000000 */
[----:B------:R-:W-:Y:S01]  /*1e700*/  FFMA.FTZ R125, R145, R10, -R0 ;  /* 0x0000000a917d7223 */ /* 0x000fe20000010800 */
        /* <DEDUP_REMOVED lines=8> */
[----:B0-----:R-:W-:Y:S01]  /*1e790*/  FMNMX.FTZ R4, R12, R95, !PT ;  /* 0x0000005f0c047209 */ /* 0x001fe20007810000 */
[-C--:B------:R-:W-:Y:S01]  /*1e7a0*/  FFMA.FTZ R95, R151, R10.reuse, -R0 ;  /* 0x0000000a975f7223 */ /* 0x080fe20000010800 */
[----:B------:R-:W-:-:S05]  /*1e7b0*/  FMUL.FTZ R0, R115, R10 ;  /* 0x0000000a73007220 */ /* 0x000fca0000410000 */
[----:B------:R-:W-:Y:S01]  /*1e7c0*/  MUFU.EX2 R150, R150 ;  /* 0x0000009600967308 */ /* 0x000fe20000000800 */
[----:B------:R-:W0:Y:S07]  /*1e7d0*/  SHFL.BFLY PT, R111, R4, 0x1, 0x1f ;  /* 0x0c201f00046f7f89 */ /* 0x000e2e00000e0000 */
[----:B------:R-:W1:Y:S08]  /*1e7e0*/  MUFU.EX2 R0, R0 ;  /* 0x0000000000007308 */ /* 0x000e700000000800 */
        /* <DEDUP_REMOVED lines=23> */
[----:B------:R-:W0:Y:S01]  /*1e960*/  MUFU.EX2 R2, R9 ;  /* 0x0000000900027308 */ /* 0x000e220000000800 */
[-CC-:B------:R-:W-:Y:S01]  /*1e970*/  FFMA.FTZ R88, R211, R10.reuse, -R20.reuse ;  /* 0x0000000ad3587223 */ /* 0x180fe20000010814 */
[----:B------:R-:W-:Y:S01]  /*1e980*/  FADD.FTZ R6, R158, R15 ;  /* 0x0000000f9e067221 */ /* 0x000fe20000010000 */
[-CC-:B------:R-:W-:Y:S01]  /*1e990*/  FFMA.FTZ R151, R101, R10.reuse, -R20.reuse ;  /* 0x0000000a65977223 */ /* 0x180fe20000010814 */
[-CC-:B------:R-:W-:Y:S01]  /*1e9a0*/  FFMA.FTZ R94, R223, R10.reuse, -R20.reuse ;  /* 0x0000000adf5e7223 */ /* 0x180fe20000010814 */
[-CC-:B------:R-:W-:Y:S01]  /*1e9b0*/  FFMA.FTZ R145, R105, R10.reuse, -R20.reuse ;  /* 0x0000000a69917223 */ /* 0x180fe20000010814 */
[-CC-:B------:R-:W-:Y:S01]  /*1e9c0*/  FFMA.FTZ R96, R227, R10.reuse, -R20.reuse ;  /* 0x0000000ae3607223 */ /* 0x180fe20000010814 */
[-CC-:B------:R-:W-:Y:S01]  /*1e9d0*/  FFMA.FTZ R147, R109, R10.reuse, -R20.reuse ;  /* 0x0000000a6d937223 */ /* 0x180fe20000010814 */
[----:B------:R-:W1:Y:S01]  /*1e9e0*/  MUFU.EX2 R92, R92 ;  /* 0x0000005c005c7308 */ /* 0x000e620000000800 */
[-CC-:B------:R-:W-:Y:S01]  /*1e9f0*/  FFMA.FTZ R98, R229, R10.reuse, -R20.reuse ;  /* 0x0000000ae5627223 */ /* 0x180fe20000010814 */
[-CC-:B------:R-:W-:Y:S01]  /*1ea00*/  FFMA.FTZ R15, R113, R10.reuse, -R20.reuse ;  /* 0x0000000a710f7223 */ /* 0x180fe20000010814 */
[-CC-:B------:R-:W-:Y:S01]  /*1ea10*/  FFMA.FTZ R143, R117, R10.reuse, -R20.reuse ;  /* 0x0000000a758f7223 */ /* 0x180fe20000010814 */
[----:B------:R-:W-:-:S04]  /*1ea20*/  FFMA.FTZ R139, R139, R10, -R20 ;  /* 0x0000000a8b8b7223 */ /* 0x000fc80000010814 */
[----:B------:R-:W2:Y:S01]  /*1ea30*/  MUFU.EX2 R14, R14 ;  /* 0x0000000e000e7308 */ /* 0x000ea20000000800 */
[----:B0-----:R-:W-:-:S07]  /*1ea40*/  FFMA.FTZ R5, R2, R5, R115 ;  /* 0x0000000502057223 */ /* 0x001fce0000010073 */
        /* <DEDUP_REMOVED lines=16> */
[----:B------:R-:W-:Y:S01]  /*1eb50*/  FADD.FTZ R9, R13, R102 ;  /* 0x000000660d097221 */ /* 0x000fe20000010000 */
[-CC-:B------:R-:W-:Y:S01]  /*1eb60*/  FFMA.FTZ R100, R114, R10.reuse, -R20.reuse ;  /* 0x0000000a72647223 */ /* 0x180fe20000010814 */
[-CC-:B------:R-:W-:Y:S02]  /*1eb70*/  FFMA.FTZ R102, R118, R10.reuse, -R20.reuse ;  /* 0x0000000a76667223 */ /* 0x180fe40000010814 */
[----:B------:R-:W-:Y:S01]  /*1eb80*/  FADD.FTZ R104, R150, R9 ;  /* 0x0000000996687221 */ /* 0x000fe20000010000 */
[----:B------:R-:W-:Y:S01]  /*1eb90*/  FFMA.FTZ R9, R122, R10, -R20 ;  /* 0x0000000a7a097223 */ /* 0x000fe20000010814 */
[----:B------:R-:W2:Y:S01]  /*1eba0*/  MUFU.EX2 R149, R149 ;  /* 0x0000009500957308 */ /* 0x000ea20000000800 */
[----:B0-----:R-:W-:Y:S01]  /*1ebb0*/  FADD.FTZ R5, R155, R6 ;  /* 0x000000069b057221 */ /* 0x001fe20000010000 */
[----:B------:R-:W-:-:S04]  /*1ebc0*/  FADD.FTZ R93, R133, R104 ;  /* 0x00000068855d7221 */ /* 0x000fc80000010000 */
[----:B------:R-:W-:Y:S02]  /*1ebd0*/  FADD.FTZ R104, R144, R93 ;  /* 0x0000005d90687221 */ /* 0x000fe40000010000 */
[----:B------:R-:W0:Y:S01]  /*1ebe0*/  MUFU.EX2 R88, R88 ;  /* 0x0000005800587308 */ /* 0x000e220000000800 */
[----:B-1----:R-:W-:Y:S01]  /*1ebf0*/  FADD.FTZ R6, R90, R5 ;  /* 0x000000055a067221 */ /* 0x002fe20000010000 */
[----:B------:R-:W-:Y:S01]  /*1ec00*/  FADD.FTZ R93, R125, R104 ;  /* 0x000000687d5d7221 */ /* 0x000fe20000010000 */
[-CC-:B------:R-:W-:Y:S01]  /*1ec10*/  FFMA.FTZ R104, R137, R10.reuse, -R20.reuse ;  /* 0x0000000a89687223 */ /* 0x180fe20000010814 */
[----:B------:R-:W-:Y:S02]  /*1ec20*/  FFMA.FTZ R20, R141, R10, -R20 ;  /* 0x0000000a8d147223 */ /* 0x000fe40000010814 */
        /* <DEDUP_REMOVED lines=51> */
.L_x_1839:
[----:B------:R-:W-:Y:S01]  /*1ef60*/  ISETP.GT.AND P1, PT, R8, R189, PT ;  /* 0x000000bd0800720c */ /* 0x000fe20003f24270 */
[----:B------:R-:W-:Y:S01]  /*1ef70*/  VIADD R11, R11, 0x2a860 ;  /* 0x0002a8600b0b7836 */ /* 0x000fe20000000000 */
[----:B------:R-:W-:Y:S02]  /*1ef80*/  F2FP.F16.F32.PACK_AB R156, R156, R153 ;  /* 0x000000999c9c723e */ /* 0x000fe400000000ff */
[----:B------:R-:W-:Y:S01]  /*1ef90*/  F2FP.F16.F32.PACK_AB R159, R119, R14 ;  /* 0x0000000e779f723e */ /* 0x000fe200000000ff */
[----:B------:R-:W-:Y:S01]  /*1efa0*/  IMAD.MOV.U32 R14, RZ, RZ, R3 ;  /* 0x000000ffff0e7224 */ /* 0x000fe200078e0003 */
        /* <DEDUP_REMOVED lines=26> */
[----:B------:R-:W-:Y:S02]  /*1f150*/  IADD3 R8, R8, -0x1, RZ ;  /* 0xffffffff08087810 */ /* 0x000fe40007ffe0ff */
[----:B------:R-:W-:Y:S01]  /*1f160*/  MOV R20, R160 ;  /* 0x000000a000147202 */ /* 0x000fe20000000f00 */
[----:B0-----:R-:W-:Y:S06]  /*1f170*/  @P1 BRA `(.L_x_1840) ;  /* 0xffffffc400f41947 */ /* 0x001fec000383ffff */
.L_x_1819:
[----:B------:R-:W-:Y:S05]  /*1f180*/  BSYNC B0 ;  /* 0x0000000000007941 */ /* 0x000fea0003800000 */
.L_x_1818:
        /* <DEDUP_REMOVED lines=67> */
.L_x_1841:
[----:B------:R-:W-:Y:S01]  /*1f5c0*/  IMAD R11, R160, 0x8, R18 ;  /* 0x00000008a00b7824 */ /* 0x000fe200078e0212 */
[----:B------:R-:W-:-:S04]  /*1f5d0*/  SHF.L.U32 R2, R163, 0x1f, RZ ;  /* 0x0000001fa3027819 */ /* 0x000fc800000006ff */
[----:B------:R0:W1:Y:S01]  /*1f5e0*/  SYNCS.PHASECHK.TRANS64.TRYWAIT P1, [R11+URZ+0x2a850], R2 ;  /* 0x02a850020b0075a7 */ /* 0x000062000802017f */
[----:B------:R-:W-:Y:S05]  /*1f5f0*/  @!P0 BRA `(.L_x_1842) ;  /* 0x0000000000048947 */ /* 0x000fea0003800000 */
[----:B------:R-:W-:Y:S01]  /*1f600*/  BPT.TRAP 0x1 ;  /* 0x000000040000795c */ /* 0x000fe20000300000 */
.L_x_1842:
        /* <DEDUP_REMOVED lines=9> */
.L_x_1844:
[----:B------:R-:W-:Y:S05]  /*1f6a0*/  BSYNC B0 ;  /* 0x0000000000007941 */ /* 0x000fea0003800000 */
.L_x_1843:
[----:B------:R-:W-:Y:S01]  /*1f6b0*/  IMAD.MOV.U32 R8, RZ, RZ, R0 ;  /* 0x000000ffff087224 */ /* 0x000fe200078e0000 */
[----:B------:R-:W-:Y:S01]  /*1f6c0*/  MOV R9, 0x40000040 ;  /* 0x4000004000097802 */ /* 0x000fe20000000f00 */
[----:B------:R-:W-:Y:S01]  /*1f6d0*/  WARPGROUP.ARRIVE ;  /* 0x00000000000079c5 */ /* 0x000fe20000000000 */
[----:B------:R-:W2:Y:S01]  /*1f6e0*/  SHFL.BFLY PT, R7, R6, 0x2, 0x1f ;  /* 0x0c401f0006077f89 */ /* 0x000ea200000e0000 */
[----:B------:R-:W-:Y:S01]  /*1f6f0*/  IMAD.MOV.U32 R20, RZ, RZ, -0x800000 ;  /* 0xff800000ff147424 */ /* 0x000fe200078e00ff */
[----:B------:R-:W-:Y:S01]  /*1f700*/  R2UR UR6, R8 ;  /* 0x00000000080672ca */ /* 0x000fe200000e0000 */
[----:B------:R-:W-:Y:S01]  /*1f710*/  VIADD R8, R0, 0x80 ;  /* 0x0000008000087836 */ /* 0x000fe20000000000 */
[----:B------:R-:W-:Y:S01]  /*1f720*/  R2UR UR7, R9 ;  /* 0x00000000090772ca */ /* 0x000fe200000e0000 */
[----:B------:R-:W-:-:S12]  /*1f730*/  IMAD.MOV.U32 R9, RZ, RZ, 0x40000040 ;  /* 0x40000040ff097424 */ /* 0x000fd800078e00ff */
[----:B------:R-:W-:Y:S01]  /*1f740*/  HGMMA.64x128x16.F32 R24, R156, gdesc[UR4].tnspB, R24, gsb0 ;  /* 0x41e000049c187df0 */ /* 0x000fe20008000818 */
[----:B------:R-:W-:Y:S01]  /*1f750*/  R2UR UR6, R8 ;  /* 0x00000000080672ca */ /* 0x000fe200000e0000 */
[----:B------:R-:W-:Y:S01]  /*1f760*/  VIADD R8, R0, 0x100 ;  /* 0x0000010000087836 */ /* 0x000fe20000000000 */
[----:B------:R-:W-:Y:S02]  /*1f770*/  R2UR UR7, R9 ;  /* 0x00000000090772ca */ /* 0x000fe400000e0000 */
[----:B------:R-:W-:Y:S01]  /*1f780*/  MOV R9, 0x40000040 ;  /* 0x4000004000097802 */ /* 0x000fe20000000f00 */
[----:B--2---:R-:W-:Y:S01]  /*1f790*/  FADD.FTZ R7, R7, R6 ;  /* 0x0000000607077221 */ /* 0x004fe20000010000 */
[----:B------:R-:W-:Y:S02]  /*1f7a0*/  WARPGROUP.DEPBAR.LE gsb0, 0x0 ;  /* 0x00008000000079c5 */ /* 0x000fe40000010000 */
[----:B------:R-:W-:-:S07]  /*1f7b0*/  WARPGROUP.ARRIVE ;  /* 0x00000000000079c5 */ /* 0x000fce0000000000 */
        /* <DEDUP_REMOVED lines=8> */
[----:B------:R-:W-:Y:S01]  /*1f840*/  R2UR UR6, R8 ;  /* 0x00000000080672ca */ /* 0x000fe200000e0000 */
[----:B------:R-:W-:Y:S01]  /*1f850*/  VIADD R8, R0, 0x200 ;  /* 0x0000020000087836 */ /* 0x000fe20000000000 */
[----:B------:R-:W-:Y:S02]  /*1f860*/  R2UR UR7, R9 ;  /* 0x00000000090772ca */ /* 0x000fe400000e0000 */
[----:B------:R-:W-:Y:S01]  /*1f870*/  MOV R9, 0x40000040 ;  /* 0x4000004000097802 */ /* 0x000fe20000000f00 */
[----:B------:R-:W-:Y:S02]  /*1f880*/  WARPGROUP.DEPBAR.LE gsb0, 0x0 ;  /* 0x00008000000079c5 */ /* 0x000fe40000010000 */
[----:B------:R-:W-:-:S08]  /*1f890*/  WARPGROUP.ARRIVE ;  /* 0x00000000000079c5 */ /* 0x000fd00000000000 */
[----:B------:R-:W-:Y:S01]  /*1f8a0*/  HGMMA.64x128x16.F32 R24, R144, gdesc[UR4].tnspB, R24, gsb0 ;  /* 0x41e0000490187df0 */ /* 0x000fe20008000818 */
[----:B------:R-:W-:Y:S01]  /*1f8b0*/  R2UR UR6, R8 ;  /* 0x00000000080672ca */ /* 0x000fe200000e0000 */
[----:B------:R-:W-:Y:S01]  /*1f8c0*/  VIADD R8, R0, 0x280 ;  /* 0x0000028000087836 */ /* 0x000fe20000000000 */
[----:B------:R-:W-:Y:S01]  /*1f8d0*/  R2UR UR7, R9 ;  /* 0x00000000090772ca */ /* 0x000fe200000e0000 */
[----:B------:R-:W-:Y:S01]  /*1f8e0*/  IMAD.MOV.U32 R9, RZ, RZ, 0x40000040 ;  /* 0x40000040ff097424 */ /* 0x000fe200078e00ff */
[----:B------:R-:W0:Y:S02]  /*1f8f0*/  SHFL.BFLY PT, R0, R5, 0x2, 0x1f ;  /* 0x0c401f0005007f89 */ /* 0x000e2400000e0000 */
[----:B01----:R-:W-:Y:S01]  /*1f900*/  FADD.FTZ R2, R0, R5 ;  /* 0x0000000500027221 */ /* 0x003fe20000010000 */
[----:B------:R-:W-:Y:S01]  /*1f910*/  IMAD.MOV.U32 R5, RZ, RZ, RZ ;  /* 0x000000ffff057224 */ /* 0x000fe200078e00ff */
[----:B------:R-:W0:Y:S02]  /*1f920*/  SHFL.BFLY PT, R0, R7, 0x1, 0x1f ;  /* 0x0c201f0007007f89 */ /* 0x000e2400000e0000 */
[----:B0-----:R-:W-:Y:S01]  /*1f930*/  FADD.FTZ R12, R7, R0 ;  /* 0x00000000070c7221 */ /* 0x001fe20000010000 */
[----:B------:R-:W-:-:S04]  /*1f940*/  IMAD.MOV.U32 R0, RZ, RZ, -0x800000 ;  /* 0xff800000ff007424 */ /* 0x000fc800078e00ff */
        /* <DEDUP_REMOVED lines=9> */
[----:B------:R-:W0:Y:S01]  /*1f9e0*/  SHFL.BFLY PT, R9, R2, 0x1, 0x1f ;  /* 0x0c201f0002097f89 */ /* 0x000e2200000e0000 */
[----:B------:R-:W-:Y:S01]  /*1f9f0*/  MOV R8, RZ ;  /* 0x000000ff00087202 */ /* 0x000fe20000000f00 */
        /* <DEDUP_REMOVED lines=15> */
.L_x_1846:
[----:B------:R-:W-:Y:S01]  /*1faf0*/  VIADD R3, R11, 0x2a860 ;  /* 0x0002a8600b037836 */ /* 0x000fe20000000000 */
[----:B------:R-:W-:Y:S01]  /*1fb00*/  IADD3 R160, R160, 0x1, RZ ;  /* 0x00000001a0a07810 */ /* 0x000fe20007ffe0ff */
[-C--:B------:R-:W-:Y:S01]  /*1fb10*/  FMUL.FTZ R21, R36, R5.reuse ;  /* 0x0000000524157220 */ /* 0x080fe20000410000 */
[-C--:B------:R-:W-:Y:S01]  /*1fb20*/  FMUL.FTZ R36, R72, R5.reuse ;  /* 0x0000000548247220 */ /* 0x080fe20000410000 */
[-C--:B------:R-:W-:Y:S01]  /*1fb30*/  FMUL.FTZ R93, R34, R8.reuse ;  /* 0x00000008225d7220 */ /* 0x080fe20000410000 */
[----:B------:R-:W-:Y:S01]  /*1fb40*/  PRMT R3, R172, 0x654, R3 ;  /* 0x00000654ac037816 */ /* 0x000fe20000000003 */
[-C--:B------:R-:W-:Y:S01]  /*1fb50*/  FMUL.FTZ R88, R32, R5.reuse ;  /* 0x0000000520587220 */ /* 0x080fe20000410000 */
        /* <DEDUP_REMOVED lines=64> */
[----:B------:R-:W-:Y:S01]  /*1ff60*/  LOP3.LUT R163, R163, R2, RZ, 0x3c, !PT ;  /* 0x00000002a3a37212 */ /* 0x000fe200078e3cff */
[----:B------:R-:W-:Y:S01]  /*1ff70*/  VIADD R198, R198, 0x1 ;  /* 0x00000001c6c67836 */ /* 0x000fe20000000000 */
[----:B-1----:R-:W-:-:S07]  /*1ff80*/  SEL R160, R160, RZ, P1 ;  /* 0x000000ffa0a07207 */ /* 0x002fce0000800000 */
.L_x_1699:
[----:B------:R-:W1:Y:S08]  /*1ff90*/  S2UR UR4, SR_CgaCtaId ;  /* 0x00000000000479c3 */ /* 0x000e700000008800 */
[----:B------:R-:W-:Y:S01]  /*1ffa0*/  BAR.SYNC.DEFER_BLOCKING 0x5, 0x180 ;  /* 0x0146000000007b1d */ /* 0x000fe20000010000 */
[----:B------:R-:W-:-:S05]  /*1ffb0*/  MOV R3, 0x400 ;  /* 0x0000040000037802 */ /* 0x000fca0000000f00 */
[----:B------:R-:W-:Y:S01]  /*1ffc0*/  BSSY B0, `(.L_x_1847) ;  /* 0x00001f3000007945 */ /* 0x000fe20003800000 */
[----:B-1----:R-:W-:-:S05]  /*1ffd0*/  IMAD.U32 R172, RZ, RZ, UR4 ;  /* 0x00000004ffac7e24 */ /* 0x002fca000f8e00ff */
[----:B------:R-:W-:-:S05]  /*1ffe0*/  LEA R18, R172, R3, 0x18 ;  /* 0x00000003ac127211 */ /* 0x000fca00078ec0ff */
[----:B0---4-:R0:W1:Y:S01]  /*1fff0*/  LDS.128 R28, [R18+0x2a8d0] ;  /* 0x02a8d000121c7984 */ /* 0x0110620000000c00 */
[----:B------:R-:W-:Y:S06]  /*20000*/  BAR.ARV 0x4, 0x180 ;  /* 0x0106000000007b1d */ /* 0x000fec0000002000 */
[----:B------:R-:W-:Y:S05]  /*20010*/  @P0 BRA `(.L_x_1848) ;  /* 0x0000001400000947 */ /* 0x000fea0003800000 */
[----:B------:R-:W2:Y:S01]  /*20020*/  S2R R5, SR_SWINHI ;  /* 0x0000000000057919 */ /* 0x000ea20000002f00 */
        /* <DEDUP_REMOVED lines=9> */
[----:B--2---:R-:W-:-:S03]  /*200c0*/  MOV R3, R5 ;  /* 0x0000000500037202 */ /* 0x004fc60000000f00 */
[----:B------:R-:W-:-:S03]  /*200d0*/  IMAD.WIDE R4, R222, 0x2, R2 ;  /* 0x00000002de047825 */ /* 0x000fc600078e0202 */
[C---:B------:R-:W-:Y:S02]  /*200e0*/  LOP3.LUT R15, R4.reuse, 0x380, RZ, 0xc0, !PT ;  /* 0x00000380040f7812 */ /* 0x040fe400078ec0ff */
[C---:B------:R-:W-:Y:S02]  /*200f0*/  IADD3 R107, P0, R4.reuse, 0x4060, RZ ;  /* 0x00004060046b7810 */ /* 0x040fe40007f1e0ff */
[----:B------:R-:W-:Y:S01]  /*20100*/  SHF.R.U64 R15, R15, 0x3, RZ ;  /* 0x000000030f0f7819 */ /* 0x000fe200000012ff */
[----:B------:R-:W-:Y:S01]  /*20110*/  BAR.SYNC.DEFER_BLOCKING 0x1, 0x100 ;  /* 0x0044000000007b1d */ /* 0x000fe20000010000 */
[C---:B------:R-:W-:Y:S01]  /*20120*/  IADD3 R71, P6, R4.reuse, 0x20, RZ ;  /* 0x0000002004477810 */ /* 0x040fe20007fde0ff */
[--C-:B------:R-:W-:Y:S01]  /*20130*/  IMAD.X R33, RZ, RZ, R5.reuse, P0 ;  /* 0x000000ffff217224 */ /* 0x100fe200000e0605 */
[C---:B------:R-:W-:Y:S02]  /*20140*/  IADD3 R75, P5, R4.reuse, 0x40, RZ ;  /* 0x00000040044b7810 */ /* 0x040fe40007fbe0ff */
[C---:B------:R-:W-:Y:S01]  /*20150*/  IADD3 R79, P4, R4.reuse, 0x60, RZ ;  /* 0x00000060044f7810 */ /* 0x040fe20007f9e0ff */
[----:B------:R-:W-:Y:S01]  /*20160*/  IMAD.X R9, RZ, RZ, R5, P6 ;  /* 0x000000ffff097224 */ /* 0x000fe200030e0605 */
[----:B------:R-:W-:-:S02]  /*20170*/  IADD3 R101, P3, R4, 0x4000, RZ ;  /* 0x0000400004657810 */ /* 0x000fc40007f7e0ff */
[C---:B------:R-:W-:Y:S01]  /*20180*/  IADD3 R103, P2, R4.reuse, 0x4020, RZ ;  /* 0x0000402004677810 */ /* 0x040fe20007f5e0ff */
[--C-:B------:R-:W-:Y:S01]  /*20190*/  IMAD.X R13, RZ, RZ, R5.reuse, P4 ;  /* 0x000000ffff0d7224 */ /* 0x100fe200020e0605 */
[----:B------:R-:W-:Y:S02]  /*201a0*/  IADD3 R105, P1, R4, 0x4040, RZ ;  /* 0x0000404004697810 */ /* 0x000fe40007f3e0ff */
[----:B------:R-:W-:Y:S01]  /*201b0*/  ISETP.NE.U32.AND P0, PT, RZ, UR4, PT ;  /* 0x00000004ff007c0c */ /* 0x000fe2000bf05070 */
[--C-:B------:R-:W-:Y:S01]  /*201c0*/  IMAD.X R25, RZ, RZ, R5.reuse, P2 ;  /* 0x000000ffff197224 */ /* 0x100fe200010e0605 */
[----:B------:R-:W-:Y:S01]  /*201d0*/  LOP3.LUT R4, R15, R4, RZ, 0x3c, !PT ;  /* 0x000000040f047212 */ /* 0x000fe200078e3cff */
[----:B------:R-:W-:Y:S01]  /*201e0*/  IMAD.X R15, RZ, RZ, R5, P3 ;  /* 0x000000ffff0f7224 */ /* 0x000fe200018e0605 */
[----:B------:R-:W-:Y:S01]  /*201f0*/  ISETP.NE.AND.EX P0, PT, RZ, UR5, PT, P0 ;  /* 0x00000005ff007c0c */ /* 0x000fe2000bf05300 */
[----:B------:R-:W-:Y:S01]  /*20200*/  ULDC.64 UR4, c[0x0][0xc08] ;  /* 0x0003020000047ab9 */ /* 0x000fe20000000a00 */
[----:B------:R-:W-:-:S02]  /*20210*/  LOP3.LUT R8, R71, 0x380, RZ, 0xc0, !PT ;  /* 0x0000038047087812 */ /* 0x000fc400078ec0ff */
[----:B------:R-:W-:Y:S02]  /*20220*/  LOP3.LUT R10, R75, 0x380, RZ, 0xc0, !PT ;  /* 0x000003804b0a7812 */ /* 0x000fe400078ec0ff */
[----:B------:R-:W-:Y:S02]  /*20230*/  MOV R96, R4 ;  /* 0x0000000400607202 */ /* 0x000fe40000000f00 */
[-C--:B------:R-:W-:Y:S02]  /*20240*/  IADD3.X R11, RZ, R5.reuse, RZ, P5, !PT ;  /* 0x00000005ff0b7210 */ /* 0x080fe40002ffe4ff */
[----:B------:R-:W-:Y:S02]  /*20250*/  IADD3.X R27, RZ, R5, RZ, P1, !PT ;  /* 0x00000005ff1b7210 */ /* 0x000fe40000ffe4ff */
[----:B------:R-:W-:Y:S02]  /*20260*/  LOP3.LUT R12, R79, 0x380, RZ, 0xc0, !PT ;  /* 0x000003804f0c7812 */ /* 0x000fe400078ec0ff */
[----:B------:R-:W-:-:S02]  /*20270*/  LOP3.LUT R14, R101, 0x380, RZ, 0xc0, !PT ;  /* 0x00000380650e7812 */ /* 0x000fc400078ec0ff */
[----:B------:R-:W-:Y:S02]  /*20280*/  F2FP.F16.F32.PACK_AB R4, R91, R24 ;  /* 0x000000185b04723e */ /* 0x000fe400000000ff */
[----:B------:R-:W-:Y:S02]  /*20290*/  F2FP.F16.F32.PACK_AB R5, R32, R99 ;  /* 0x000000632005723e */ /* 0x000fe400000000ff */
[----:B------:R-:W-:Y:S02]  /*202a0*/  LOP3.LUT R24, R103, 0x380, RZ, 0xc0, !PT ;  /* 0x0000038067187812 */ /* 0x000fe400078ec0ff */
[----:B-1----:R-:W-:Y:S01]  /*202b0*/  LOP3.LUT R28, R105, 0x380, RZ, 0xc0, !PT ;  /* 0x00000380691c7812 */ /* 0x002fe200078ec0ff */
[----:B------:R1:W-:Y:S01]  /*202c0*/  STSM.16.M88.4 [R96], R4 ;  /* 0x0000000460007844 */ /* 0x0003e20000000200 */
[----:B------:R-:W-:Y:S02]  /*202d0*/  ISETP.NE.U32.AND P2, PT, RZ, UR4, PT ;  /* 0x00000004ff007c0c */ /* 0x000fe4000bf45070 */
[----:B------:R-:W-:-:S02]  /*202e0*/  LOP3.LUT R32, R107, 0x380, RZ, 0xc0, !PT ;  /* 0x000003806b207812 */ /* 0x000fc400078ec0ff */
[----:B------:R-:W-:Y:S02]  /*202f0*/  SHF.R.U64 R8, R8, 0x3, RZ ;  /* 0x0000000308087819 */ /* 0x000fe400000012ff */
[----:B------:R-:W-:Y:S02]  /*20300*/  SHF.R.U64 R10, R10, 0x3, RZ ;  /* 0x000000030a0a7819 */ /* 0x000fe400000012ff */
[----:B------:R-:W-:Y:S02]  /*20310*/  SHF.R.U64 R12, R12, 0x3, RZ ;  /* 0x000000030c0c7819 */ /* 0x000fe400000012ff */
[----:B------:R-:W-:Y:S02]  /*20320*/  SHF.R.U64 R14, R14, 0x3, RZ ;  /* 0x000000030e0e7819 */ /* 0x000fe400000012ff */
[----:B------:R-:W-:Y:S02]  /*20330*/  SHF.R.U64 R24, R24, 0x3, RZ ;  /* 0x0000000318187819 */ /* 0x000fe400000012ff */
[----:B------:R-:W-:-:S02]  /*20340*/  SHF.R.U64 R28, R28, 0x3, RZ ;  /* 0x000000031c1c7819 */ /* 0x000fc400000012ff */
[----:B------:R-:W-:Y:S02]  /*20350*/  ISETP.NE.AND.EX P2, PT, RZ, UR5, PT, P2 ;  /* 0x00000005ff007c0c */ /* 0x000fe4000bf45320 */
[----:B------:R-:W-:Y:S02]  /*20360*/  SHF.R.U64 R32, R32, 0x3, RZ ;  /* 0x0000000320207819 */ /* 0x000fe400000012ff */
[----:B------:R-:W-:Y:S02]  /*20370*/  LOP3.LUT R8, R8, R71, RZ, 0x3c, !PT ;  /* 0x0000004708087212 */ /* 0x000fe400078e3cff */
[----:B------:R-:W-:Y:S02]  /*20380*/  LOP3.LUT R10, R10, R75, RZ, 0x3c, !PT ;  /* 0x0000004b0a0a7212 */ /* 0x000fe400078e3cff */
[----:B------:R-:W-:Y:S02]  /*20390*/  LOP3.LUT R12, R12, R79, RZ, 0x3c, !PT ;  /* 0x0000004f0c0c7212 */ /* 0x000fe400078e3cff */
[----:B------:R-:W-:-:S02]  /*203a0*/  LOP3.LUT R14, R14, R101, RZ, 0x3c, !PT ;  /* 0x000000650e0e7212 */ /* 0x000fc400078e3cff */
[----:B------:R-:W-:Y:S02]  /*203b0*/  LOP3.LUT R24, R24, R103, RZ, 0x3c, !PT ;  /* 0x0000006718187212 */ /* 0x000fe400078e3cff */
[----:B------:R-:W-:Y:S02]  /*203c0*/  LOP3.LUT R26, R28, R105, RZ, 0x3c, !PT ;  /* 0x000000691c1a7212 */ /* 0x000fe400078e3cff */
[----:B------:R-:W-:Y:S02]  /*203d0*/  LOP3.LUT R32, R32, R107, RZ, 0x3c, !PT ;  /* 0x0000006b20207212 */ /* 0x000fe400078e3cff */
[----:B------:R-:W-:Y:S02]  /*203e0*/  MOV R79, R8 ;  /* 0x00000008004f7202 */ /* 0x000fe40000000f00 */
[----:B------:R-:W-:Y:S02]  /*203f0*/  MOV R78, R10 ;  /* 0x0000000a004e7202 */ /* 0x000fe40000000f00 */
[----:B-1----:R-:W-:-:S02]  /*20400*/  F2FP.F16.F32.PACK_AB R4, R89, R88 ;  /* 0x000000585904723e */ /* 0x002fc400000000ff */
[----:B------:R-:W-:Y:S02]  /*20410*/  F2FP.F16.F32.PACK_AB R5, R94, R93 ;  /* 0x0000005d5e05723e */ /* 0x000fe400000000ff */
[----:B------:R-:W-:Y:S02]  /*20420*/  F2FP.F16.F32.PACK_AB R6, R90, R21 ;  /* 0x000000155a06723e */ /* 0x000fe400000000ff */
[----:B------:R-:W-:Y:S01]  /*20430*/  F2FP.F16.F32.PACK_AB R7, R95, R92 ;  /* 0x0000005c5f07723e */ /* 0x000fe200000000ff */
[----:B------:R-:W-:Y:S01]  /*20440*/  ULDC UR4, c[0x0][0xa88] ;  /* 0x0002a20000047ab9 */ /* 0x000fe20000000800 */
[----:B------:R-:W-:Y:S01]  /*20450*/  MOV R75, R12 ;  /* 0x0000000c004b7202 */ /* 0x000fe20000000f00 */
[----:B------:R-:W1:Y:S01]  /*20460*/  LDC R21, c[0x0][0xbe8] ;  /* 0x0002fa00ff157b82 */ /* 0x000e620000000800 */
[----:B------:R-:W-:Y:S01]  /*20470*/  MOV R74, R14 ;  /* 0x0000000e004a7202 */ /* 0x000fe20000000f00 */
[----:B------:R-:W-:Y:S01]  /*20480*/  STSM.16.M88.4 [R79], R4 ;  /* 0x000000044f007844 */ /* 0x000fe20000000200 */
[----:B------:R-:W-:-:S02]  /*20490*/  F2FP.F16.F32.PACK_AB R8, R41, R40 ;  /* 0x000000282908723e */ /* 0x000fc400000000ff */
[----:B------:R-:W-:Y:S02]  /*204a0*/  F2FP.F16.F32.PACK_AB R9, R43, R72 ;  /* 0x000000482b09723e */ /* 0x000fe400000000ff */
[----:B------:R-:W-:Y:S01]  /*204b0*/  F2FP.F16.F32.PACK_AB R10, R45, R44 ;  /* 0x0000002c2d0a723e */ /* 0x000fe200000000ff */
[----:B------:R-:W2:Y:S01]  /*204c0*/  LDC.64 R40, c[0x0][0xc00] ;  /* 0x00030000ff287b82 */ /* 0x000ea20000000a00 */
[----:B------:R-:W-:Y:S02]  /*204d0*/  F2FP.F16.F32.PACK_AB R11, R47, R34 ;  /* 0x000000222f0b723e */ /* 0x000fe400000000ff */
[----:B------:R-:W-:Y:S02]  /*204e0*/  MOV R71, R24 ;  /* 0x0000001800477202 */ /* 0x000fe40000000f00 */
[----:B------:R-:W-:Y:S01]  /*204f0*/  MOV R70, R26 ;  /* 0x0000001a00467202 */ /* 0x000fe20000000f00 */
[----:B------:R3:W-:Y:S01]  /*20500*/  STSM.16.M88.4 [R78], R8 ;  /* 0x000000084e007844 */ /* 0x0007e20000000200 */
[----:B------:R-:W-:Y:S01]  /*20510*/  F2FP.F16.F32.PACK_AB R12, R49, R48 ;  /* 0x00000030310c723e */ /* 0x000fe200000000ff */
[----:B------:R-:W-:Y:S01]  /*20520*/  IMAD.MOV.U32 R48, RZ, RZ, RZ ;  /* 0x000000ffff307224 */ /* 0x000fe200078e00ff */
[----:B------:R-:W-:-:S02]  /*20530*/  F2FP.F16.F32.PACK_AB R13, R51, R50 ;  /* 0x00000032330d723e */ /* 0x000fc400000000ff */
[----:B------:R-:W-:Y:S02]  /*20540*/  F2FP.F16.F32.PACK_AB R14, R53, R52 ;  /* 0x00000034350e723e */ /* 0x000fe400000000ff */
[----:B------:R-:W-:Y:S02]  /*20550*/  F2FP.F16.F32.PACK_AB R15, R55, R54 ;  /* 0x00000036370f723e */ /* 0x000fe400000000ff */
[----:B------:R-:W-:Y:S02]  /*20560*/  MOV R28, R32 ;  /* 0x00000020001c7202 */ /* 0x000fe40000000f00 */
[----:B------:R-:W-:Y:S01]  /*20570*/  F2FP.F16.F32.PACK_AB R24, R57, R56 ;  /* 0x000000383918723e */ /* 0x000fe200000000ff */
[----:B------:R-:W-:Y:S01]  /*20580*/  STSM.16.M88.4 [R75], R12 ;  /* 0x0000000c4b007844 */ /* 0x000fe20000000200 */
[----:B------:R-:W-:Y:S02]  /*20590*/  F2FP.F16.F32.PACK_AB R25, R59, R58 ;  /* 0x0000003a3b19723e */ /* 0x000fe400000000ff */
[----:B------:R-:W-:Y:S01]  /*205a0*/  F2FP.F16.F32.PACK_AB R26, R61, R60 ;  /* 0x0000003c3d1a723e */ /* 0x000fe200000000ff */
[----:B---3--:R-:W3:Y:S01]  /*205b0*/  @P2 LDC.64 R8, c[0x0][0xc08] ;  /* 0x00030200ff082b82 */ /* 0x008ee20000000a00 */
[----:B------:R-:W-:Y:S01]  /*205c0*/  F2FP.F16.F32.PACK_AB R27, R63, R62 ;  /* 0x0000003e3f1b723e */ /* 0x000fe200000000ff */
[----:B--2---:R-:W-:Y:S01]  /*205d0*/  IMAD.WIDE R40, R197, 0x4, R40 ;  /* 0x00000004c5287825 */ /* 0x004fe200078e0228 */
[----:B------:R-:W-:-:S02]  /*205e0*/  F2FP.F16.F32.PACK_AB R32, R65, R64 ;  /* 0x000000404120723e */ /* 0x000fc400000000ff */
[----:B------:R-:W-:Y:S01]  /*205f0*/  F2FP.F16.F32.PACK_AB R33, R67, R66 ;  /* 0x000000424321723e */ /* 0x000fe200000000ff */
[----:B------:R-:W-:Y:S01]  /*20600*/  STSM.16.M88.4 [R74], R24 ;  /* 0x000000184a007844 */ /* 0x000fe20000000200 */
[----:B------:R-:W-:Y:S02]  /*20610*/  F2FP.F16.F32.PACK_AB R34, R69, R68 ;  /* 0x000000444522723e */ /* 0x000fe400000000ff */
[----:B------:R-:W-:Y:S02]  /*20620*/  F2FP.F16.F32.PACK_AB R4, R81, R80 ;  /* 0x000000505104723e */ /* 0x000fe400000000ff */
[----:B------:R-:W-:Y:S01]  /*20630*/  F2FP.F16.F32.PACK_AB R5, R83, R82 ;  /* 0x000000525305723e */ /* 0x000fe200000000ff */
[----:B------:R-:W-:Y:S01]  /*20640*/  STSM.16.M88.4 [R71], R32 ;  /* 0x0000002047007844 */ /* 0x000fe20000000200 */
[----:B------:R-:W-:Y:S02]  /*20650*/  F2FP.F16.F32.PACK_AB R6, R85, R84 ;  /* 0x000000545506723e */ /* 0x000fe400000000ff */
[----:B------:R-:W-:Y:S01]  /*20660*/  F2FP.F16.F32.PACK_AB R7, R87, R86 ;  /* 0x000000565707723e */ /* 0x000fe200000000ff */
[----:B------:R-:W-:Y:S04]  /*20670*/  STSM.16.M88.4 [R70], R36 ;  /* 0x0000002446007844 */ /* 0x000fe80000000200 */
[----:B------:R2:W-:Y:S01]  /*20680*/  STSM.16.M88.4 [R28], R4 ;  /* 0x000000041c007844 */ /* 0x0005e20000000200 */
[----:B------:R-:W-:Y:S01]  /*20690*/  BAR.SYNC.DEFER_BLOCKING 0x1, 0x100 ;  /* 0x0044000000007b1d */ /* 0x000fe20000010000 */
[----:B--2---:R-:W-:-:S02]  /*206a0*/  IMAD.U32 R6, RZ, RZ, UR4 ;  /* 0x00000004ff067e24 */ /* 0x004fc4000f8e00ff */
[----:B---3--:R-:W-:-:S03]  /*206b0*/  @P2 IMAD.WIDE R4, R197, 0x4, R8 ;  /* 0x00000004c5042825 */ /* 0x008fc600078e0208 */
        /* <DEDUP_REMOVED lines=9> */
[----:B--2---:R-:W-:-:S07]  /*20750*/  IADD3 R6, -R5, R6, RZ ;  /* 0x0000000605067210 */ /* 0x004fce0007ffe1ff */
.L_x_1849:
[----:B------:R-:W-:Y:S01]  /*20760*/  SHF.R.S32.HI R54, RZ, 0x1f, R195 ;  /* 0x0000001fff367819 */ /* 0x000fe200000114c3 */
[----:B------:R-:W-:Y:S01]  /*20770*/  IMAD.IADD R15, R191, 0x1, R187 ;  /* 0x00000001bf0f7824 */ /* 0x000fe200078e02bb */
[----:B------:R-:W-:Y:S01]  /*20780*/  ULDC.64 UR4, c[0x0][0xb90] ;  /* 0x0002e40000047ab9 */ /* 0x000fe20000000a00 */
[----:B-----5:R-:W-:Y:S01]  /*20790*/  SHF.R.S32.HI R49, RZ, 0x1f, R48 ;  /* 0x0000001fff317819 */ /* 0x020fe20000011430 */
[----:B------:R-:W-:Y:S01]  /*207a0*/  IMAD R9, R200, 0x40, R192 ;  /* 0x00000040c8097824 */ /* 0x000fe200078e02c0 */
[----:B------:R-:W-:Y:S01]  /*207b0*/  SEL R55, R197, RZ, !P0 ;  /* 0x000000ffc5377207 */ /* 0x000fe20004000000 */
[----:B------:R-:W-:Y:S02]  /*207c0*/  IMAD R4, R54, UR4, RZ ;  /* 0x0000000436047c24 */ /* 0x000fe4000f8e02ff */
[----:B-1----:R-:W-:Y:S01]  /*207d0*/  @P1 IMAD.HI.U32 R8, R15, R10, RZ ;  /* 0x0000000a0f081227 */ /* 0x002fe200078e00ff */
[----:B------:R-:W-:-:S03]  /*207e0*/  SHF.R.S32.HI R10, RZ, 0x1f, R197 ;  /* 0x0000001fff0a7819 */ /* 0x000fc600000114c5 */
[C---:B------:R-:W-:Y:S01]  /*207f0*/  IMAD R11, R195.reuse, UR5, R4 ;  /* 0x00000005c30b7c24 */ /* 0x040fe2000f8e0204 */
[----:B------:R-:W-:Y:S01]  /*20800*/  SEL R28, R10, RZ, !P0 ;  /* 0x000000ff0a1c7207 */ /* 0x000fe20004000000 */
[----:B------:R-:W-:Y:S01]  /*20810*/  IMAD.WIDE.U32 R4, R195, UR4, R48 ;  /* 0x00000004c3047c25 */ /* 0x000fe2000f8e0030 */
[----:B------:R-:W-:-:S03]  /*20820*/  ULDC.64 UR4, c[0x0][0xb98] ;  /* 0x0002e60000047ab9 */ /* 0x000fc60000000a00 */
[----:B------:R-:W-:Y:S01]  /*20830*/  IMAD.MOV.U32 R7, RZ, RZ, R15 ;  /* 0x000000ffff077224 */ /* 0x000fe200078e000f */
[----:B---3--:R-:W-:Y:S01]  /*20840*/  @P1 SHF.R.U32.HI R7, RZ, R13, R8 ;  /* 0x0000000dff071219 */ /* 0x008fe20000011608 */
[----:B------:R-:W-:Y:S01]  /*20850*/  IMAD.WIDE R2, R9, 0x2, R2 ;  /* 0x0000000209027825 */ /* 0x000fe200078e0202 */
[----:B------:R-:W-:Y:S02]  /*20860*/  IADD3 R5, R5, R11, RZ ;  /* 0x0000000b05057210 */ /* 0x000fe40007ffe0ff */
[--C-:B------:R-:W-:Y:S01]  /*20870*/  SHF.R.S32.HI R11, RZ, 0x1f, R7.reuse ;  /* 0x0000001fff0b7819 */ /* 0x100fe20000011407 */
[----:B------:R-:W-:Y:S01]  /*20880*/  IMAD.MOV R10, RZ, RZ, -R7 ;  /* 0x000000ffff0a7224 */ /* 0x000fe200078e0a07 */
[C---:B------:R-:W-:Y:S01]  /*20890*/  IADD3 R13, P3, R2.reuse, 0x2000, RZ ;  /* 0x00002000020d7810 */ /* 0x040fe20007f7e0ff */
[----:B------:R-:W-:Y:S01]  /*208a0*/  IMAD.WIDE.U32 R4, R55, UR4, R4 ;  /* 0x0000000437047c25 */ /* 0x000fe2000f8e0004 */
[----:B------:R-:W-:Y:S02]  /*208b0*/  IADD3 R33, P6, R2, 0x4000, RZ ;  /* 0x0000400002217810 */ /* 0x000fe40007fde0ff */
[----:B------:R-:W-:Y:S01]  /*208c0*/  LOP3.LUT R12, R13, 0x380, RZ, 0xc0, !PT ;  /* 0x000003800d0c7812 */ /* 0x000fe200078ec0ff */
[----:B------:R-:W-:Y:S01]  /*208d0*/  IMAD R8, R28, UR4, RZ ;  /* 0x000000041c087c24 */ /* 0x000fe2000f8e02ff */
[----:B------:R-:W-:Y:S01]  /*208e0*/  IADD3 R4, P2, R7, R4, RZ ;  /* 0x0000000407047210 */ /* 0x000fe20007f5e0ff */
[----:B------:R-:W-:Y:S01]  /*208f0*/  IMAD R9, R21, R10, R15 ;  /* 0x0000000a15097224 */ /* 0x000fe200078e020f */
[----:B------:R-:W-:Y:S01]  /*20900*/  IADD3 R15, P0, R2, 0x1000, RZ ;  /* 0x00001000020f7810 */ /* 0x000fe20007f1e0ff */
[----:B------:R-:W-:Y:S01]  /*20910*/  IMAD R8, R55, UR5, R8 ;  /* 0x0000000537087c24 */ /* 0x000fe2000f8e0208 */
[----:B------:R-:W-:Y:S01]  /*20920*/  ULDC.64 UR4, c[0x0][0xb88] ;  /* 0x0002e20000047ab9 */ /* 0x000fe20000000a00 */
[----:B------:R-:W-:Y:S01]  /*20930*/  IMAD.IADD R14, R221, 0x1, R187 ;  /* 0x00000001dd0e7824 */ /* 0x000fe200078e02bb */
[----:B------:R-:W-:Y:S01]  /*20940*/  SHF.R.S32.HI R7, RZ, 0x1f, R9 ;  /* 0x0000001fff077819 */ /* 0x000fe20000011409 */
[----:B------:R-:W-:Y:S01]  /*20950*/  IMAD R57, R6, R21, RZ ;  /* 0x0000001506397224 */ /* 0x000fe200078e02ff */
[----:B------:R-:W-:-:S02]  /*20960*/  IADD3.X R5, R11, R5, R8, P2, !PT ;  /* 0x000000050b057210 */ /* 0x000fc400017fe408 */
[----:B------:R-:W-:Y:S01]  /*20970*/  IADD3 R25, P2, R2, 0x3000, RZ ;  /* 0x0000300002197810 */ /* 0x000fe20007f5e0ff */
[----:B------:R-:W-:Y:S01]  /*20980*/  IMAD R10, R7, UR4, RZ ;  /* 0x00000004070a7c24 */ /* 0x000fe2000f8e02ff */
[----:B------:R-:W-:Y:S01]  /*20990*/  SHF.R.U64 R12, R12, 0x3, RZ ;  /* 0x000000030c0c7819 */ /* 0x000fe200000012ff */
[----:B------:R-:W-:Y:S01]  /*209a0*/  IMAD.WIDE.U32 R4, R9, UR4, R4 ;  /* 0x0000000409047c25 */ /* 0x000fe2000f8e0004 */
[----:B------:R-:W-:Y:S02]  /*209b0*/  LOP3.LUT R24, R25, 0x380, RZ, 0xc0, !PT ;  /* 0x0000038019187812 */ /* 0x000fe400078ec0ff */
[----:B------:R-:W-:Y:S01]  /*209c0*/  LOP3.LUT R12, R12, R13, RZ, 0x3c, !PT ;  /* 0x0000000d0c0c7212 */ /* 0x000fe200078e3cff */
[----:B------:R-:W-:Y:S01]  /*209d0*/  IMAD R7, R9, UR5, R10 ;  /* 0x0000000509077c24 */ /* 0x000fe2000f8e020a */
[----:B------:R-:W-:Y:S01]  /*209e0*/  ULDC.64 UR4, c[0x0][0xb50] ;  /* 0x0002d40000047ab9 */ /* 0x000fe20000000a00 */
[----:B------:R-:W-:Y:S01]  /*209f0*/  SHF.R.U64 R24, R24, 0x3, RZ ;  /* 0x0000000318187819 */ /* 0x000fe200000012ff */
[----:B------:R-:W-:Y:S01]  /*20a00*/  IMAD.X R13, RZ, RZ, R3, P3 ;  /* 0x000000ffff0d7224 */ /* 0x000fe200018e0603 */
[----:B------:R-:W-:Y:S01]  /*20a10*/  LEA R10, P4, R4, UR4, 0x2 ;  /* 0x00000004040a7c11 */ /* 0x000fe2000f8810ff */
[----:B------:R-:W-:Y:S01]  /*20a20*/  IMAD.IADD R5, R5, 0x1, R7 ;  /* 0x0000000105057824 */ /* 0x000fe200078e0207 */
[----:B------:R-:W-:-:S02]  /*20a30*/  IADD3.X R9, RZ, R3, RZ, P0, !PT ;  /* 0x00000003ff097210 */ /* 0x000fc400007fe4ff */
[----:B------:R-:W-:Y:S01]  /*20a40*/  LOP3.LUT P0, RZ, R209, 0x3, RZ, 0xc0, !PT ;  /* 0x00000003d1ff7812 */ /* 0x000fe2000780c0ff */
[----:B------:R-:W-:Y:S01]  /*20a50*/  SHFL.IDX PT, R50, R10, RZ, 0x1c1f ;  /* 0x001c1fff0a327589 */ /* 0x000fe200000e0000 */
[----:B------:R-:W-:Y:S01]  /*20a60*/  LEA.HI.X R11, R4, UR5, R5, 0x2, P4 ;  /* 0x00000005040b7c11 */ /* 0x000fe2000a0f1405 */
[----:B------:R-:W-:Y:S01]  /*20a70*/  VIADD R4, R14, 0x8 ;  /* 0x000000080e047836 */ /* 0x000fe20000000000 */
[----:B------:R-:W-:Y:S01]  /*20a80*/  LOP3.LUT R24, R24, R25, RZ, 0x3c, !PT ;  /* 0x0000001918187212 */ /* 0x000fe200078e3cff */
[----:B------:R-:W-:Y:S01]  /*20a90*/  SHFL.IDX PT, R52, R10, 0x1, 0x1c1f ;  /* 0x003c1f000a347f89 */ /* 0x000fe200000e0000 */
[----:B------:R-:W-:Y:S01]  /*20aa0*/  IMAD.X R25, RZ, RZ, R3, P2 ;  /* 0x000000ffff197224 */ /* 0x000fe200010e0603 */
[-C--:B------:R-:W-:Y:S01]  /*20ab0*/  ISETP.GE.OR P2, PT, R14, R57.reuse, P0 ;  /* 0x000000390e00720c */ /* 0x080fe20000746670 */
[----:B------:R-:W-:Y:S01]  /*20ac0*/  ULDC.64 UR4, c[0x0][0xaa0] ;  /* 0x0002a80000047ab9 */ /* 0x000fe20000000a00 */
[----:B------:R-:W1:Y:S01]  /*20ad0*/  SHFL.IDX PT, R51, R11, RZ, 0x1c1f ;  /* 0x001c1fff0b337589 */ /* 0x000e6200000e0000 */
[----:B------:R-:W-:-:S02]  /*20ae0*/  ISETP.GE.OR P0, PT, R4, R57, P0 ;  /* 0x000000390400720c */ /* 0x000fc40000706670 */
[C---:B------:R-:W-:Y:S01]  /*20af0*/  IADD3 R5, P3, R2.reuse, 0x7000, RZ ;  /* 0x0000700002057810 */ /* 0x040fe20007f7e0ff */
[----:B------:R-:W2:Y:S01]  /*20b00*/  SHFL.IDX PT, R53, R11, 0x1, 0x1c1f ;  /* 0x003c1f000b357f89 */ /* 0x000ea200000e0000 */
[C---:B------:R-:W-:Y:S02]  /*20b10*/  IADD3 R37, P5, R2.reuse, 0x5000, RZ ;  /* 0x0000500002257810 */ /* 0x040fe40007fbe0ff */
[C---:B------:R-:W-:Y:S02]  /*20b20*/  IADD3 R41, P4, R2.reuse, 0x6000, RZ ;  /* 0x0000600002297810 */ /* 0x040fe40007f9e0ff */
[----:B------:R-:W-:Y:S02]  /*20b30*/  LOP3.LUT R7, R2, 0x380, RZ, 0xc0, !PT ;  /* 0x0000038002077812 */ /* 0x000fe400078ec0ff */
[----:B------:R-:W-:Y:S01]  /*20b40*/  LOP3.LUT R32, R33, 0x380, RZ, 0xc0, !PT ;  /* 0x0000038021207812 */ /* 0x000fe200078ec0ff */
[----:B------:R-:W-:Y:S01]  /*20b50*/  IMAD R49, R49, UR4, RZ ;  /* 0x0000000431317c24 */ /* 0x000fe2000f8e02ff */
[----:B------:R-:W-:Y:S01]  /*20b60*/  LOP3.LUT R4, R5, 0x380, RZ, 0xc0, !PT ;  /* 0x0000038005047812 */ /* 0x000fe200078ec0ff */
[----:B------:R-:W-:Y:S01]  /*20b70*/  IMAD.X R45, RZ, RZ, R3, P3 ;  /* 0x000000ffff2d7224 */ /* 0x000fe200018e0603 */
[----:B------:R-:W-:-:S02]  /*20b80*/  LOP3.LUT R36, R37, 0x380, RZ, 0xc0, !PT ;  /* 0x0000038025247812 */ /* 0x000fc400078ec0ff */
[----:B------:R-:W-:Y:S02]  /*20b90*/  LOP3.LUT R40, R41, 0x380, RZ, 0xc0, !PT ;  /* 0x0000038029287812 */ /* 0x000fe400078ec0ff */
[----:B------:R-:W-:Y:S02]  /*20ba0*/  SHF.R.U64 R7, R7, 0x3, RZ ;  /* 0x0000000307077819 */ /* 0x000fe400000012ff */
[----:B------:R-:W-:Y:S02]  /*20bb0*/  SHF.R.U64 R4, R4, 0x3, RZ ;  /* 0x0000000304047819 */ /* 0x000fe400000012ff */
[----:B------:R-:W-:Y:S01]  /*20bc0*/  SHF.R.U64 R32, R32, 0x3, RZ ;  /* 0x0000000320207819 */ /* 0x000fe200000012ff */
[----:B-1----:R1:W-:Y:S01]  /*20bd0*/  @!P2 ST.E desc[UR60][R50.64], R0 ;  /* 0x000000003200a985 */ /* 0x0023e2000c10193c */
[----:B------:R-:W-:Y:S02]  /*20be0*/  SHF.R.U64 R36, R36, 0x3, RZ ;  /* 0x0000000324247819 */ /* 0x000fe400000012ff */
[----:B------:R-:W-:Y:S01]  /*20bf0*/  SHF.R.U64 R40, R40, 0x3, RZ ;  /* 0x0000000328287819 */ /* 0x000fe200000012ff */
[----:B--2---:R2:W-:Y:S01]  /*20c00*/  @!P0 ST.E desc[UR60][R52.64], R20 ;  /* 0x0000001434008985 */ /* 0x0045e2000c10193c */
[----:B------:R-:W-:-:S02]  /*20c10*/  LOP3.LUT R2, R7, R2, RZ, 0x3c, !PT ;  /* 0x0000000207027212 */ /* 0x000fc400078e3cff */
[----:B------:R-:W-:Y:S01]  /*20c20*/  LOP3.LUT R32, R32, R33, RZ, 0x3c, !PT ;  /* 0x0000002120207212 */ /* 0x000fe200078e3cff */
[----:B------:R-:W-:Y:S01]  /*20c30*/  IMAD R49, R48, UR5, R49 ;  /* 0x0000000530317c24 */ /* 0x000fe2000f8e0231 */
[----:B------:R-:W-:Y:S01]  /*20c40*/  LOP3.LUT R36, R36, R37, RZ, 0x3c, !PT ;  /* 0x0000002524247212 */ /* 0x000fe200078e3cff */
[--C-:B------:R-:W-:Y:S01]  /*20c50*/  IMAD.X R37, RZ, RZ, R3.reuse, P5 ;  /* 0x000000ffff257224 */ /* 0x100fe200028e0603 */
[----:B------:R-:W-:Y:S01]  /*20c60*/  LOP3.LUT R40, R40, R41, RZ, 0x3c, !PT ;  /* 0x0000002928287212 */ /* 0x000fe200078e3cff */
[----:B-1----:R-:W1:Y:S01]  /*20c70*/  @P1 LDC R51, c[0x0][0xbec] ;  /* 0x0002fb00ff331b82 */ /* 0x002e620000000800 */
[----:B------:R-:W-:Y:S01]  /*20c80*/  LOP3.LUT R44, R4, R5, RZ, 0x3c, !PT ;  /* 0x00000005042c7212 */ /* 0x000fe200078e3cff */
[----:B------:R-:W-:Y:S01]  /*20c90*/  IMAD.X R41, RZ, RZ, R3, P4 ;  /* 0x000000ffff297224 */ /* 0x000fe200020e0603 */
[----:B------:R-:W-:Y:S01]  /*20ca0*/  IADD3.X R33, RZ, R3, RZ, P6, !PT ;  /* 0x00000003ff217210 */ /* 0x000fe200037fe4ff */
[----:B------:R3:W5:Y:S01]  /*20cb0*/  LD.E.128 R4, desc[UR60][R2.64] ;  /* 0x0000003c02047980 */ /* 0x000762000c101d00 */
[----:B------:R-:W-:-:S03]  /*20cc0*/  LOP3.LUT R8, R15, 0x380, RZ, 0xc0, !PT ;  /* 0x000003800f087812 */ /* 0x000fc600078ec0ff */
[----:B--2---:R-:W2:Y:S01]  /*20cd0*/  @P1 LDC R53, c[0x0][0xbf0] ;  /* 0x0002fc00ff351b82 */ /* 0x004ea20000000800 */
[----:B------:R-:W-:Y:S01]  /*20ce0*/  IMAD R0, R194, 0x20, R200 ;  /* 0x00000020c2007824 */ /* 0x000fe200078e02c8 */
[----:B------:R-:W-:Y:S01]  /*20cf0*/  SHF.R.U64 R8, R8, 0x3, RZ ;  /* 0x0000000308087819 */ /* 0x000fe200000012ff */
[----:B------:R-:W5:Y:S01]  /*20d00*/  LD.E.128 R24, desc[UR60][R24.64] ;  /* 0x0000003c18187980 */ /* 0x000f62000c101d00 */
[----:B---3--:R-:W-:Y:S01]  /*20d10*/  IMAD.WIDE.U32 R2, R48, UR4, RZ ;  /* 0x0000000430027c25 */ /* 0x008fe2000f8e00ff */
[----:B------:R-:W-:Y:S01]  /*20d20*/  ULDC.64 UR4, c[0x0][0xae8] ;  /* 0x0002ba0000047ab9 */ /* 0x000fe20000000a00 */
[----:B------:R-:W-:Y:S01]  /*20d30*/  LOP3.LUT R8, R8, R15, RZ, 0x3c, !PT ;  /* 0x0000000f08087212 */ /* 0x000fe200078e3cff */
[----:B------:R-:W5:Y:S01]  /*20d40*/  LD.E.128 R32, desc[UR60][R32.64] ;  /* 0x0000003c20207980 */ /* 0x000f62000c101d00 */
[----:B------:R-:W-:Y:S01]  /*20d50*/  IMAD R20, R54, UR4, RZ ;  /* 0x0000000436147c24 */ /* 0x000fe2000f8e02ff */
[----:B------:R-:W-:Y:S01]  /*20d60*/  IADD3 R3, R3, R49, RZ ;  /* 0x0000003103037210 */ /* 0x000fe20007ffe0ff */
[----:B------:R-:W-:Y:S01]  /*20d70*/  IMAD.IADD R48, R187, 0x1, R0 ;  /* 0x00000001bb307824 */ /* 0x000fe200078e0200 */
[----:B------:R-:W5:Y:S01]  /*20d80*/  LD.E.128 R12, desc[UR60][R12.64] ;  /* 0x0000003c0c0c7980 */ /* 0x000f62000c101d00 */
[----:B------:R-:W-:-:S02]  /*20d90*/  IMAD R49, R195, UR5, R20 ;  /* 0x00000005c3317c24 */ /* 0x000fc4000f8e0214 */
[----:B------:R-:W-:Y:S01]  /*20da0*/  IMAD.WIDE.U32 R2, R195, UR4, R2 ;  /* 0x00000004c3027c25 */ /* 0x000fe2000f8e0002 */
[----:B------:R-:W-:Y:S01]  /*20db0*/  ULDC.64 UR4, c[0x0][0xaf0] ;  /* 0x0002bc0000047ab9 */ /* 0x000fe20000000a00 */
[----:B------:R-:W5:Y:S02]  /*20dc0*/  LD.E.128 R8, desc[UR60][R8.64] ;  /* 0x0000003c08087980 */ /* 0x000f64000c101d00 */
[----:B-1----:R-:W-:Y:S02]  /*20dd0*/  @P1 IMAD.HI.U32 R0, R48, R51, RZ ;  /* 0x0000003330001227 */ /* 0x002fe400078e00ff */
[----:B------:R-:W5:Y:S02]  /*20de0*/  LD.E.128 R36, desc[UR60][R36.64] ;  /* 0x0000003c24247980 */ /* 0x000f64000c101d00 */
[----:B------:R-:W-:Y:S01]  /*20df0*/  IMAD.IADD R3, R3, 0x1, R49 ;  /* 0x0000000103037824 */ /* 0x000fe200078e0231 */
[----:B------:R-:W-:Y:S01]  /*20e00*/  MOV R49, R48 ;  /* 0x0000003000317202 */ /* 0x000fe20000000f00 */
[----:B------:R-:W-:Y:S01]  /*20e10*/  IMAD R20, R28, UR4, RZ ;  /* 0x000000041c147c24 */ /* 0x000fe2000f8e02ff */
[----:B--2---:R-:W-:Y:S01]  /*20e20*/  @P1 SHF.R.U32.HI R49, RZ, R53, R0 ;  /* 0x00000035ff311219 */ /* 0x004fe20000011600 */
[C---:B------:R-:W-:Y:S01]  /*20e30*/  IMAD.WIDE.U32 R2, R55.reuse, UR4, R2 ;  /* 0x0000000437027c25 */ /* 0x040fe2000f8e0002 */
[----:B------:R-:W5:Y:S02]  /*20e40*/  LD.E.128 R40, desc[UR60][R40.64] ;  /* 0x0000003c28287980 */ /* 0x000f64000c101d00 */
[--C-:B------:R-:W-:Y:S01]  /*20e50*/  SHF.R.S32.HI R0, RZ, 0x1f, R49.reuse ;  /* 0x0000001fff007819 */ /* 0x100fe20000011431 */
[----:B------:R-:W-:Y:S01]  /*20e60*/  IMAD R51, R55, UR5, R20 ;  /* 0x0000000537337c24 */ /* 0x000fe2000f8e0214 */
[----:B------:R-:W-:Y:S01]  /*20e70*/  ULDC.64 UR4, c[0x0][0xae0] ;  /* 0x0002b80000047ab9 */ /* 0x000fe20000000a00 */
[----:B------:R-:W-:Y:S01]  /*20e80*/  IMAD.MOV R20, RZ, RZ, -R49 ;  /* 0x000000ffff147224 */ /* 0x000fe200078e0a31 */
[----:B------:R-:W5:Y:S01]  /*20e90*/  LD.E.128 R44, desc[UR60][R44.64] ;  /* 0x0000003c2c2c7980 */ /* 0x000f62000c101d00 */
[----:B------:R-:W-:-:S02]  /*20ea0*/  IMAD.IADD R3, R3, 0x1, R51 ;  /* 0x0000000103037824 */ /* 0x000fc400078e0233 */
[----:B------:R-:W-:Y:S01]  /*20eb0*/  IMAD R0, R0, UR4, RZ ;  /* 0x0000000400007c24 */ /* 0x000fe2000f8e02ff */
[----:B------:R-:W-:Y:S01]  /*20ec0*/  @!PT LDS RZ, [RZ] ;  /* 0x00000000fffff984 */ /* 0x000fe20000000800 */
[----:B------:R-:W-:Y:S01]  /*20ed0*/  @!PT LDS RZ, [RZ] ;  /* 0x00000000fffff984 */ /* 0x000fe20000000800 */
[----:B------:R-:W-:Y:S01]  /*20ee0*/  @!PT LDS RZ, [RZ] ;  /* 0x00000000fffff984 */ /* 0x000fe20000000800 */
[----:B------:R-:W-:Y:S01]  /*20ef0*/  @!PT LDS RZ, [RZ] ;  /* 0x00000000fffff984 */ /* 0x000fe20000000800 */
[----:B------:R1:W-:Y:S06]  /*20f00*/  MEMBAR.ALL.CTA ;  /* 0x0000000000007992 */ /* 0x0003ec0000008000 */
[----:B-1----:R-:W1:Y:S01]  /*20f10*/  FENCE.VIEW.ASYNC.S ;  /* 0x00000000000073c6 */ /* 0x002e620000000000 */
[----:B------:R-:W-:Y:S02]  /*20f20*/  IMAD R21, R21, R20, R48 ;  /* 0x0000001415157224 */ /* 0x000fe400078e0230 */
[----:B------:R-:W-:-:S02]  /*20f30*/  IMAD R51, R49, UR5, R0 ;  /* 0x0000000531337c24 */ /* 0x000fc4000f8e0200 */
[----:B------:R-:W-:Y:S01]  /*20f40*/  IMAD.WIDE.U32 R2, R49, UR4, R2 ;  /* 0x0000000431027c25 */ /* 0x000fe2000f8e0002 */
[----:B------:R-:W-:Y:S01]  /*20f50*/  SHF.R.S32.HI R0, RZ, 0x1f, R21 ;  /* 0x0000001fff007819 */ /* 0x000fe20000011415 */
[----:B------:R-:W-:Y:S02]  /*20f60*/  ULDC.64 UR4, c[0x0][0xad8] ;  /* 0x0002b60000047ab9 */ /* 0x000fe40000000a00 */
[----:B------:R-:W-:Y:S01]  /*20f70*/  IMAD.IADD R50, R200, 0x1, R187 ;  /* 0x00000001c8327824 */ /* 0x000fe200078e02bb */
[----:B------:R-:W-:Y:S01]  /*20f80*/  IADD3 R3, R3, R51, RZ ;  /* 0x0000003303037210 */ /* 0x000fe20007ffe0ff */
[----:B------:R-:W-:Y:S02]  /*20f90*/  IMAD R20, R0, UR4, RZ ;  /* 0x0000000400147c24 */ /* 0x000fe4000f8e02ff */
[----:B------:R-:W-:Y:S02]  /*20fa0*/  VIADD R0, R50, 0x20 ;  /* 0x0000002032007836 */ /* 0x000fe40000000000 */
[----:B------:R-:W-:-:S02]  /*20fb0*/  IMAD R49, R21, UR5, R20 ;  /* 0x0000000515317c24 */ /* 0x000fc4000f8e0214 */
[----:B------:R-:W-:Y:S01]  /*20fc0*/  IMAD.WIDE.U32 R2, R21, UR4, R2 ;  /* 0x0000000415027c25 */ /* 0x000fe2000f8e0002 */
[-C--:B------:R-:W-:Y:S01]  /*20fd0*/  ISETP.GE.AND P0, PT, R0, R57.reuse, PT ;  /* 0x000000390000720c */ /* 0x080fe20003f06270 */
[----:B------:R-:W-:Y:S01]  /*20fe0*/  ULDC.64 UR4, c[0x0][0xa80] ;  /* 0x0002a00000047ab9 */ /* 0x000fe20000000a00 */
[----:B------:R-:W-:Y:S01]  /*20ff0*/  ISETP.GE.AND P2, PT, R50, R57, PT ;  /* 0x000000393200720c */ /* 0x000fe20003f46270 */
[----:B------:R-:W-:Y:S01]  /*21000*/  VIADD R0, R18, 0x2a820 ;  /* 0x0002a82012007836 */ /* 0x000fe20000000000 */
[----:B------:R-:W-:Y:S02]  /*21010*/  IADD3 R3, R3, R49, RZ ;  /* 0x0000003103037210 */ /* 0x000fe40007ffe0ff */
[----:B------:R-:W-:Y:S01]  /*21020*/  LEA R28, P3, R2, UR4, 0x1 ;  /* 0x00000004021c7c11 */ /* 0x000fe2000f8608ff */
[----:B------:R-:W-:Y:S01]  /*21030*/  VIADD R20, R50, 0x40 ;  /* 0x0000004032147836 */ /* 0x000fe20000000000 */
[----:B------:R-:W-:Y:S02]  /*21040*/  PRMT R0, RZ, 0x654, R0 ;  /* 0x00000654ff007816 */ /* 0x000fe40000000000 */
[----:B------:R-:W-:Y:S01]  /*21050*/  LEA.HI.X R48, R2, UR5, R3, 0x1, P3 ;  /* 0x0000000502307c11 */ /* 0x000fe200098f0c03 */
[----:B------:R-:W-:Y:S01]  /*21060*/  BSSY B1, `(.L_x_1850) ;  /* 0x000000f000017945 */ /* 0x000fe20003800000 */
[----:B------:R-:W-:Y:S01]  /*21070*/  ISETP.GE.AND P1, PT, R20, R57, PT ;  /* 0x000000391400720c */ /* 0x000fe20003f26270 */
[----:B-1----:R1:W-:Y:S01]  /*21080*/  SYNCS.ARRIVE.TRANS64.RED.A1T0 RZ, [R0+URZ], RZ ;  /* 0x000000ff00ff79a7 */ /* 0x0023e2000810043f */
[----:B------:R2:W3:Y:S04]  /*21090*/  SHFL.IDX PT, R20, R28, RZ, 0x181f ;  /* 0x00181fff1c147589 */ /* 0x0004e800000e0000 */
[----:B-1----:R2:W1:Y:S01]  /*210a0*/  SHFL.IDX PT, R0, R48, RZ, 0x181f ;  /* 0x00181fff30007589 */ /* 0x00246200000e0000 */
[----:B------:R-:W-:Y:S06]  /*210b0*/  @P2 BRA `(.L_x_1851) ;  /* 0x0000000000242947 */ /* 0x000fec0003800000 */
[----:B------:R-:W-:Y:S02]  /*210c0*/  ULDC UR4, c[0x0][0xac8] ;  /* 0x0002b20000047ab9 */ /* 0x000fe40000000800 */
[----:B------:R-:W-:Y:S02]  /*210d0*/  ISETP.GE.AND P2, PT, R192, UR4, PT ;  /* 0x00000004c0007c0c */ /* 0x000fe4000bf46270 */
[----:B------:R-:W-:-:S11]  /*210e0*/  ISETP.GE.AND P3, PT, R193, UR4, PT ;  /* 0x00000004c1007c0c */ /* 0x000fd6000bf66270 */
[CC--:B---3--:R-:W-:Y:S02]  /*210f0*/  @!P2 LEA R2, P4, R192.reuse, R20.reuse, 0x1 ;  /* 0x00000014c002a211 */ /* 0x0c8fe400078808ff */
[C---:B------:R-:W-:Y:S02]  /*21100*/  @!P3 LEA R20, P5, R193.reuse, R20, 0x1 ;  /* 0x00000014c114b211 */ /* 0x040fe400078a08ff */
[-C--:B-1----:R-:W-:Y:S02]  /*21110*/  @!P2 LEA.HI.X R3, R192, R0.reuse, R225, 0x1, P4 ;  /* 0x00000000c003a211 */ /* 0x082fe400020f0ce1 */
[----:B------:R-:W-:-:S03]  /*21120*/  @!P3 LEA.HI.X R21, R193, R0, R224, 0x1, P5 ;  /* 0x00000000c115b211 */ /* 0x000fc600028f0ce0 */
[----:B-----5:R4:W-:Y:S04]  /*21130*/  @!P2 ST.E.128 desc[UR60][R2.64], R4 ;  /* 0x000000040200a985 */ /* 0x0209e8000c101d3c */
[----:B------:R4:W-:Y:S02]  /*21140*/  @!P3 ST.E.128 desc[UR60][R20.64], R32 ;  /* 0x000000201400b985 */ /* 0x0009e4000c101d3c */
.L_x_1851:
[----:B------:R-:W-:Y:S05]  /*21150*/  BSYNC B1 ;  /* 0x0000000000017941 */ /* 0x000fea0003800000 */
.L_x_1850:
[----:B-1----:R1:W0:Y:S01]  /*21160*/  SHFL.IDX PT, R0, R48, 0x1, 0x181f ;  /* 0x00381f0030007f89 */ /* 0x00222200000e0000 */
        /* <DEDUP_REMOVED lines=12> */
.L_x_1853:
[----:B------:R-:W-:Y:S05]  /*21230*/  BSYNC B1 ;  /* 0x0000000000017941 */ /* 0x000fea0003800000 */
.L_x_1852:
        /* <DEDUP_REMOVED lines=13> */
.L_x_1855:
[----:B------:R-:W-:Y:S05]  /*21310*/  BSYNC B1 ;  /* 0x0000000000017941 */ /* 0x000fea0003800000 */
.L_x_1854:
[----:B0-----:R-:W-:Y:S01]  /*21320*/  VIADD R0, R50, 0x60 ;  /* 0x0000006032007836 */ /* 0x001fe20000000000 */
[----:B-12---:R-:W0:Y:S04]  /*21330*/  SHFL.IDX PT, R48, R48, 0x3, 0x181f ;  /* 0x00781f0030307f89 */ /* 0x006e2800000e0000 */
        /* <DEDUP_REMOVED lines=10> */
[----:B--2---:R-:W-:-:S04]  /*213e0*/  LEA R2, P0, R193, R28, 0x1 ;  /* 0x0000001cc1027211 */ /* 0x004fc800078008ff */
[----:B------:R-:W-:-:S05]  /*213f0*/  LEA.HI.X R3, R193, R48, R224, 0x1, P0 ;  /* 0x00000030c1037211 */ /* 0x000fca00000f0ce0 */
[----:B------:R4:W-:Y:S01]  /*21400*/  ST.E.128 desc[UR60][R2.64], R44 ;  /* 0x0000002c02007985 */ /* 0x0009e2000c101d3c */
[----:B------:R-:W-:Y:S05]  /*21410*/  BRA `(.L_x_1856) ;  /* 0x0000000800b47947 */ /* 0x000fea0003800000 */
.L_x_1848:
[----:B------:R-:W-:Y:S01]  /*21420*/  ULDC.64 UR4, c[0x0][0xc00] ;  /* 0x0003000000047ab9 */ /* 0x000fe20000000a00 */
[----:B------:R-:W2:Y:S01]  /*21430*/  LDC.64 R2, c[0x0][0xc00] ;  /* 0x00030000ff027b82 */ /* 0x000ea20000000a00 */
[----:B------:R-:W-:Y:S01]  /*21440*/  ISETP.NE.U32.AND P0, PT, RZ, UR4, PT ;  /* 0x00000004ff007c0c */ /* 0x000fe2000bf05070 */
[----:B------:R-:W-:-:S03]  /*21450*/  IMAD.MOV.U32 R6, RZ, RZ, RZ ;  /* 0x000000ffff067224 */ /* 0x000fc600078e00ff */
[----:B------:R-:W-:Y:S01]  /*21460*/  ISETP.NE.AND.EX P0, PT, RZ, UR5, PT, P0 ;  /* 0x00000005ff007c0c */ /* 0x000fe2000bf05300 */
[----:B------:R-:W-:Y:S02]  /*21470*/  ULDC.64 UR4, c[0x0][0xc08] ;  /* 0x0003020000047ab9 */ /* 0x000fe40000000a00 */
[----:B------:R-:W-:Y:S01]  /*21480*/  ISETP.NE.U32.AND P1, PT, RZ, UR4, PT ;  /* 0x00000004ff007c0c */ /* 0x000fe2000bf25070 */
[----:B------:R-:W3:Y:S03]  /*21490*/  LDC R21, c[0x0][0xbe8] ;  /* 0x0002fa00ff157b82 */ /* 0x000ee60000000800 */
[----:B------:R-:W-:Y:S01]  /*214a0*/  ISETP.NE.AND.EX P1, PT, RZ, UR5, PT, P1 ;  /* 0x00000005ff007c0c */ /* 0x000fe2000bf25310 */
[----:B--2---:R-:W-:-:S12]  /*214b0*/  IMAD.WIDE R2, R197, 0x4, R2 ;  /* 0x00000004c5027825 */ /* 0x004fd800078e0202 */
[----:B------:R-:W2:Y:S01]  /*214c0*/  @P1 LDC.64 R4, c[0x0][0xc08] ;  /* 0x00030200ff041b82 */ /* 0x000ea20000000a00 */
[----:B------:R-:W-:Y:S02]  /*214d0*/  ULDC UR4, c[0x0][0xa88] ;  /* 0x0002a20000047ab9 */ /* 0x000fe40000000800 */
[----:B------:R-:W-:Y:S01]  /*214e0*/  IMAD.U32 R0, RZ, RZ, UR4 ;  /* 0x00000004ff007e24 */ /* 0x000fe2000f8e00ff */
[----:B------:R4:W5:Y:S01]  /*214f0*/  @P0 LDG.E R6, desc[UR60][R2.64] ;  /* 0x0000003c02060981 */ /* 0x000962000c1e1900 */
[----:B--2---:R-:W-:-:S05]  /*21500*/  @P1 IMAD.WIDE R4, R197, 0x4, R4 ;  /* 0x00000004c5041825 */ /* 0x004fca00078e0204 */
[----:B------:R4:W5:Y:S01]  /*21510*/  @P1 LDG.E R0, desc[UR60][R4.64] ;  /* 0x0000003c04001981 */ /* 0x000962000c1e1900 */
[----:B---3--:R-:W-:Y:S01]  /*21520*/  ISETP.NE.AND P2, PT, R21, 0x1, PT ;  /* 0x000000011500780c */ /* 0x008fe20003f45270 */
[----:B------:R-:W2:-:S12]  /*21530*/  S2R R8, SR_TID.X ;  /* 0x0000000000087919 */ /* 0x000e980000002100 */
[----:B------:R-:W3:Y:S08]  /*21540*/  @P2 LDC R20, c[0x0][0xbec] ;  /* 0x0002fb00ff142b82 */ /* 0x000ef00000000800 */
[----:B------:R-:W0:Y:S01]  /*21550*/  @P2 LDC R25, c[0x0][0xbf0] ;  /* 0x0002fc00ff192b82 */ /* 0x000e220000000800 */
[----:B--2---:R-:W-:-:S04]  /*21560*/  IADD3 R7, R8, -0x80, RZ ;  /* 0xffffff8008077810 */ /* 0x004fc80007ffe0ff */
[----:B------:R-:W-:Y:S02]  /*21570*/  ISETP.GE.AND P3, PT, R7, 0x80, PT ;  /* 0x000000800700780c */ /* 0x000fe40003f66270 */
[----:B------:R-:W-:Y:S01]  /*21580*/  SHF.R.S32.HI R7, RZ, 0x1f, R197 ;  /* 0x0000001fff077819 */ /* 0x000fe200000114c5 */
[----:B----4-:R-:W-:Y:S10]  /*21590*/  @P1 BRA `(.L_x_1857) ;  /* 0x0000000000101947 */ /* 0x010ff40003800000 */
[----:B------:R-:W-:Y:S05]  /*215a0*/  @!P0 BRA `(.L_x_1857) ;  /* 0x00000000000c8947 */ /* 0x000fea0003800000 */
[----:B------:R-:W2:Y:S04]  /*215b0*/  LDG.E R5, desc[UR60][R2.64] ;  /* 0x0000003c02057981 */ /* 0x000ea8000c1e1900 */
[----:B-----5:R-:W2:Y:S02]  /*215c0*/  LDG.E R0, desc[UR60][R2.64+0x4] ;  /* 0x0000043c02007981 */ /* 0x020ea4000c1e1900 */
[----:B--2---:R-:W-:-:S07]  /*215d0*/  IMAD.IADD R0, R0, 0x1, -R5 ;  /* 0x0000000100007824 */ /* 0x004fce00078e0a05 */
.L_x_1857:
[----:B------:R-:W-:Y:S01]  /*215e0*/  BSSY B1, `(.L_x_1858) ;  /* 0x000002c000017945 */ /* 0x000fe20003800000 */
[----:B------:R-:W-:Y:S02]  /*215f0*/  SHF.R.S32.HI R10, RZ, 0x1f, R195 ;  /* 0x0000001fff0a7819 */ /* 0x000fe400000114c3 */
[----:B------:R-:W-:Y:S02]  /*21600*/  SEL R13, R197, RZ, !P0 ;  /* 0x000000ffc50d7207 */ /* 0x000fe40004000000 */
[----:B------:R-:W-:Y:S02]  /*21610*/  SEL R12, R7, RZ, !P0 ;  /* 0x000000ff070c7207 */ /* 0x000fe40004000000 */
[----:B-----5:R-:W-:Y:S01]  /*21620*/  SHF.R.S32.HI R11, RZ, 0x1f, R6 ;  /* 0x0000001fff0b7819 */ /* 0x020fe20000011406 */
[----:B------:R-:W-:Y:S06]  /*21630*/  @P3 BRA `(.L_x_1859) ;  /* 0x0000000000983947 */ /* 0x000fec0003800000 */
[----:B------:R-:W2:Y:S01]  /*21640*/  LDC R14, c[0x0][0xbe8] ;  /* 0x0002fa00ff0e7b82 */ /* 0x000ea20000000800 */
[----:B------:R-:W-:Y:S01]  /*21650*/  IADD3 R9, R187, -0x80, R8 ;  /* 0xffffff80bb097810 */ /* 0x000fe20007ffe008 */
[----:B--2---:R-:W-:-:S05]  /*21660*/  IMAD R2, R0, R14, RZ ;  /* 0x0000000e00027224 */ /* 0x004fca00078e02ff */
        /* <DEDUP_REMOVED lines=13> */
[----:B------:R-:W4:Y:S01]  /*21740*/  @P0 LDC R15, c[0x0][0xbf0] ;  /* 0x0002fc00ff0f0b82 */ /* 0x000f220000000800 */
[----:B------:R-:W-:-:S04]  /*21750*/  IMAD.WIDE.U32 R2, R13, UR4, R2 ;  /* 0x000000040d027c25 */ /* 0x000fc8000f8e0002 */
[----:B--2---:R-:W-:-:S05]  /*21760*/  @P0 IMAD.HI.U32 R4, R9, R4, RZ ;  /* 0x0000000409040227 */ /* 0x004fca00078e00ff */
        /* <DEDUP_REMOVED lines=19> */
.L_x_1859:
[----:B------:R-:W-:Y:S05]  /*218a0*/  BSYNC B1 ;  /* 0x0000000000017941 */ /* 0x000fea0003800000 */
.L_x_1858:
[----:B------:R-:W-:Y:S01]  /*218b0*/  ULDC.64 UR4, c[0x0][0xaa0] ;  /* 0x0002a80000047ab9 */ /* 0x000fe20000000a00 */
[----:B--2---:R-:W-:Y:S01]  /*218c0*/  IMAD R4, R194, 0x20, R200 ;  /* 0x00000020c2047824 */ /* 0x004fe200078e02c8 */
[----:B------:R-:W-:Y:S01]  /*218d0*/  BSSY B1, `(.L_x_1860) ;  /* 0x0000037000017945 */ /* 0x000fe20003800000 */
[----:B------:R-:W-:Y:S02]  /*218e0*/  IMAD R3, R11, UR4, RZ ;  /* 0x000000040b037c24 */ /* 0x000fe4000f8e02ff */
[----:B------:R-:W-:Y:S02]  /*218f0*/  IMAD.IADD R9, R187, 0x1, R4 ;  /* 0x00000001bb097824 */ /* 0x000fe400078e0204 */
[C---:B------:R-:W-:Y:S02]  /*21900*/  IMAD R5, R6.reuse, UR5, R3 ;  /* 0x0000000506057c24 */ /* 0x040fe4000f8e0203 */
[----:B------:R-:W-:Y:S01]  /*21910*/  IMAD.WIDE.U32 R2, R6, UR4, RZ ;  /* 0x0000000406027c25 */ /* 0x000fe2000f8e00ff */
[----:B------:R-:W-:-:S03]  /*21920*/  ULDC.64 UR4, c[0x0][0xae8] ;  /* 0x0002ba0000047ab9 */ /* 0x000fc60000000a00 */
[----:B------:R-:W-:Y:S01]  /*21930*/  IMAD.IADD R3, R3, 0x1, R5 ;  /* 0x0000000103037824 */ /* 0x000fe200078e0205 */
[----:B------:R-:W-:Y:S01]  /*21940*/  MOV R5, R9 ;  /* 0x0000000900057202 */ /* 0x000fe20000000f00 */
[----:B------:R-:W-:Y:S02]  /*21950*/  IMAD R6, R10, UR4, RZ ;  /* 0x000000040a067c24 */ /* 0x000fe4000f8e02ff */
[----:B---3--:R-:W-:-:S04]  /*21960*/  @P2 IMAD.HI.U32 R4, R9, R20, RZ ;  /* 0x0000001409042227 */ /* 0x008fc800078e00ff */
[C---:B------:R-:W-:Y:S01]  /*21970*/  IMAD R7, R195.reuse, UR5, R6 ;  /* 0x00000005c3077c24 */ /* 0x040fe2000f8e0206 */
[----:B0-----:R-:W-:Y:S01]  /*21980*/  @P2 SHF.R.U32.HI R5, RZ, R25, R4 ;  /* 0x00000019ff052219 */ /* 0x001fe20000011604 */
[----:B------:R-:W-:Y:S01]  /*21990*/  IMAD.WIDE.U32 R2, R195, UR4, R2 ;  /* 0x00000004c3027c25 */ /* 0x000fe2000f8e0002 */
[----:B------:R-:W-:Y:S02]  /*219a0*/  ULDC.64 UR4, c[0x0][0xaf0] ;  /* 0x0002bc0000047ab9 */ /* 0x000fe40000000a00 */
[----:B------:R-:W-:Y:S01]  /*219b0*/  SHF.R.S32.HI R4, RZ, 0x1f, R5 ;  /* 0x0000001fff047819 */ /* 0x000fe20000011405 */
[----:B------:R-:W-:Y:S02]  /*219c0*/  IMAD R6, R12, UR4, RZ ;  /* 0x000000040c067c24 */ /* 0x000fe4000f8e02ff */
[----:B------:R-:W-:Y:S02]  /*219d0*/  IMAD.IADD R3, R3, 0x1, R7 ;  /* 0x0000000103037824 */ /* 0x000fe400078e0207 */
[----:B------:R-:W-:-:S02]  /*219e0*/  IMAD R7, R13, UR5, R6 ;  /* 0x000000050d077c24 */ /* 0x000fc4000f8e0206 */
        /* <DEDUP_REMOVED lines=10> */
[----:B------:R-:W-:Y:S01]  /*21a90*/  IMAD.IADD R6, R200, 0x1, R187 ;  /* 0x00000001c8067824 */ /* 0x000fe200078e02bb */
[----:B------:R-:W-:Y:S01]  /*21aa0*/  IADD3 R3, R3, R9, RZ ;  /* 0x0000000903037210 */ /* 0x000fe20007ffe0ff */
[----:B------:R-:W-:Y:S02]  /*21ab0*/  IMAD R4, R4, UR4, RZ ;  /* 0x0000000404047c24 */ /* 0x000fe4000f8e02ff */
[----:B------:R-:W-:Y:S02]  /*21ac0*/  IMAD R21, R0, R21, RZ ;  /* 0x0000001500157224 */ /* 0x000fe400078e02ff */
[C---:B------:R-:W-:Y:S02]  /*21ad0*/  IMAD R5, R7.reuse, UR5, R4 ;  /* 0x0000000507057c24 */ /* 0x040fe4000f8e0204 */
[----:B------:R-:W-:Y:S01]  /*21ae0*/  IMAD.WIDE.U32 R2, R7, UR4, R2 ;  /* 0x0000000407027c25 */ /* 0x000fe2000f8e0002 */
[----:B------:R-:W-:Y:S01]  /*21af0*/  ISETP.GE.AND P2, PT, R6, R21, PT ;  /* 0x000000150600720c */ /* 0x000fe20003f46270 */
[----:B------:R-:W-:-:S02]  /*21b00*/  ULDC.64 UR4, c[0x0][0xa80] ;  /* 0x0002a00000047ab9 */ /* 0x000fc40000000a00 */
[----:B------:R-:W-:Y:S01]  /*21b10*/  VIADD R0, R6, 0x20 ;  /* 0x0000002006007836 */ /* 0x000fe20000000000 */
[----:B------:R-:W-:Y:S02]  /*21b20*/  IADD3 R3, R3, R5, RZ ;  /* 0x0000000503037210 */ /* 0x000fe40007ffe0ff */
[----:B------:R-:W-:Y:S02]  /*21b30*/  LEA R4, P3, R2, UR4, 0x1 ;  /* 0x0000000402047c11 */ /* 0x000fe4000f8608ff */
[-C--:B------:R-:W-:Y:S01]  /*21b40*/  ISETP.GE.AND P1, PT, R0, R21.reuse, PT ;  /* 0x000000150000720c */ /* 0x080fe20003f26270 */
[----:B------:R-:W-:Y:S01]  /*21b50*/  VIADD R0, R6, 0x40 ;  /* 0x0000004006007836 */ /* 0x000fe20000000000 */
[----:B------:R-:W-:Y:S02]  /*21b60*/  LEA.HI.X R5, R2, UR5, R3, 0x1, P3 ;  /* 0x0000000502057c11 */ /* 0x000fe400098f0c03 */
[----:B------:R0:W2:Y:S02]  /*21b70*/  SHFL.IDX PT, R2, R4, RZ, 0x181f ;  /* 0x00181fff04027589 */ /* 0x0000a400000e0000 */
[----:B------:R-:W-:-:S02]  /*21b80*/  ISETP.GE.AND P0, PT, R0, R21, PT ;  /* 0x000000150000720c */ /* 0x000fc40003f06270 */
        /* <DEDUP_REMOVED lines=11> */
.L_x_1861:
[----:B------:R-:W-:Y:S05]  /*21c40*/  BSYNC B1 ;  /* 0x0000000000017941 */ /* 0x000fea0003800000 */
.L_x_1860:
        /* <DEDUP_REMOVED lines=13> */
.L_x_1863:
[----:B------:R-:W-:Y:S05]  /*21d20*/  BSYNC B1 ;  /* 0x0000000000017941 */ /* 0x000fea0003800000 */
.L_x_1862:
        /* <DEDUP_REMOVED lines=13> */
.L_x_1865:
[----:B------:R-:W-:Y:S05]  /*21e00*/  BSYNC B1 ;  /* 0x0000000000017941 */ /* 0x000fea0003800000 */
.L_x_1864:
        /* <DEDUP_REMOVED lines=14> */
.L_x_1856:
[----:B------:R-:W-:Y:S05]  /*21ef0*/  BSYNC B0 ;  /* 0x0000000000007941 */ /* 0x000fea0003800000 */
.L_x_1847:
[----:B------:R-:W-:Y:S02]  /*21f00*/  ULDC UR4, c[0x0][0xc3c] ;  /* 0x00030f0000047ab9 */ /* 0x000fe40000000800 */
[----:B-1----:R-:W-:-:S13]  /*21f10*/  ISETP.GE.AND P0, PT, R31, UR4, PT ;  /* 0x000000041f007c0c */ /* 0x002fda000bf06270 */
[----:B------:R-:W-:Y:S05]  /*21f20*/  @!P0 BRA `(.L_x_1866) ;  /* 0xfffffdf000e88947 */ /* 0x000fea000383ffff */
[----:B------:R-:W-:Y:S05]  /*21f30*/  BRA `(.L_x_1566) ;  /* 0x0000007400387947 */ /* 0x000fea0003800000 */
.L_x_1564:
        /* <DEDUP_REMOVED lines=16> */
.L_x_1867:
        /* <DEDUP_REMOVED lines=16> */
[----:B--2---:R-:W1:Y:S02]  /*22140*/  SHFL.UP PT, R6, R4, 0x1, RZ ;  /* 0x0420000004067989 */ /* 0x004e6400000e00ff */
        /* <DEDUP_REMOVED lines=14> */
[----:B------:R-:W1:Y:S02]  /*22230*/  SHFL.IDX PT, R6, R8, 0x1f, 0x1f ;  /* 0x03e01f0008067f89 */ /* 0x000e6400000e0000 */
[----:B-1----:R-:W-:-:S04]  /*22240*/  IMAD R6, R6, UR5, RZ ;  /* 0x0000000506067c24 */ /* 0x002fc8000f8e02ff */
[----:B------:R-:W-:Y:S01]  /*22250*/  IMAD.MOV.U32 R3, RZ, RZ, R6 ;  /* 0x000000ffff037224 */ /* 0x000fe200078e0006 */
[----:B0-----:R-:W-:-:S13]  /*22260*/  ISETP.GT.AND P6, PT, R6, UR6, PT ;  /* 0x0000000606007c0c */ /* 0x001fda000bfc4270 */
[----:B------:R-:W-:Y:S05]  /*22270*/  @P6 BRA `(.L_x_1869) ;  /* 0x0000000000986947 */ /* 0x000fea0003800000 */
[----:B------:R-:W0:Y:S01]  /*22280*/  LDC R10, c[0x0][0xc3c] ;  /* 0x00030f00ff0a7b82 */ /* 0x000e220000000800 */
[----:B------:R-:W-:Y:S01]  /*22290*/  IMAD.MOV.U32 R6, RZ, RZ, R3 ;  /* 0x000000ffff067224 */ /* 0x000fe200078e0003 */
[----:B------:R-:W-:Y:S01]  /*222a0*/  UMOV UR4, URZ ;  /* 0x0000003f00047c82 */ /* 0x000fe20008000000 */
[----:B------:R-:W-:Y:S01]  /*222b0*/  ULDC UR7, c[0x0][0xc3c] ;  /* 0x00030f0000077ab9 */ /* 0x000fe20000000800 */
[----:B------:R-:W-:-:S05]  /*222c0*/  ULDC UR5, c[0x0][0xc38] ;  /* 0x00030e0000057ab9 */ /* 0x000fca0000000800 */
.L_x_1873:
[----:B------:R-:W-:Y:S01]  /*222d0*/  UIADD3 UR4, UR4, 0x1f, URZ ;  /* 0x0000001f04047890 */ /* 0x000fe2000fffe03f */
[----:B------:R-:W-:-:S05]  /*222e0*/  IMAD.U32 R19, RZ, RZ, UR7 ;  /* 0x00000007ff137e24 */ /* 0x000fca000f8e00ff */
[----:B0-----:R-:W-:-:S13]  /*222f0*/  ISETP.LE.AND P6, PT, R10, UR4, PT ;  /* 0x000000040a007c0c */ /* 0x001fda000bfc3270 */
[----:B------:R-:W-:Y:S05]  /*22300*/  @P6 BRA `(.L_x_1870) ;  /* 0x0000000400b06947 */ /* 0x000fea0003800000 */
[----:B------:R-:W-:Y:S01]  /*22310*/  IADD3 R7, R5, UR4, RZ ;  /* 0x0000000405077c10 */ /* 0x000fe2000fffe0ff */
[----:B------:R-:W-:Y:S01]  /*22320*/  BSSY B0, `(.L_x_1871) ;  /* 0x0000007000007945 */ /* 0x000fe20003800000 */
[----:B------:R-:W-:Y:S02]  /*22330*/  IMAD.MOV.U32 R4, RZ, RZ, RZ ;  /* 0x000000ffff047224 */ /* 0x000fe400078e00ff */
[----:B------:R-:W-:-:S13]  /*22340*/  ISETP.GE.OR P6, PT, R7, R10, !P0 ;  /* 0x0000000a0700720c */ /* 0x000fda00047c6670 */
[----:B------:R-:W-:Y:S05]  /*22350*/  @P6 BRA `(.L_x_1872) ;  /* 0x00000000000c6947 */ /* 0x000fea0003800000 */
[----:B------:R-:W0:Y:S02]  /*22360*/  LDC.64 R2, c[0x0][0xc80] ;  /* 0x00032000ff027b82 */ /* 0x000e240000000a00 */
[----:B0-----:R-:W-:-:S05]  /*22370*/  IMAD.WIDE R2, R7, 0x4, R2 ;  /* 0x0000000407027825 */ /* 0x001fca00078e0202 */
[----:B------:R0:W5:Y:S02]  /*22380*/  LDG.E R4, desc[UR60][R2.64] ;  /* 0x0000003c02047981 */ /* 0x000164000c1e1900 */
.L_x_1872:
[----:B------:R-:W-:Y:S05]  /*22390*/  BSYNC B0 ;  /* 0x0000000000007941 */ /* 0x000fea0003800000 */
.L_x_1871:
[----:B0----5:R-:W0:Y:S02]  /*223a0*/  SHFL.UP PT, R2, R4, 0x1, RZ ;  /* 0x0420000004027989 */ /* 0x021e2400000e00ff */
[----:B0-----:R-:W-:-:S05]  /*223b0*/  SEL R3, R2, RZ, P1 ;  /* 0x000000ff02037207 */ /* 0x001fca0000800000 */
[----:B------:R-:W-:-:S05]  /*223c0*/  IMAD.IADD R3, R4, 0x1, R3 ;  /* 0x0000000104037824 */ /* 0x000fca00078e0203 */
        /* <DEDUP_REMOVED lines=17> */
.L_x_1869:
[----:B------:R-:W-:-:S05]  /*224e0*/  IADD3 R13, -R3, R6, RZ ;  /* 0x00000006030d7210 */ /* 0x000fca0007ffe1ff */
        /* <DEDUP_REMOVED lines=19> */
.L_x_1874:
[----:B---3--:R-:W-:Y:S01]  /*22620*/  IMAD R16, R16, UR5, R13 ;  /* 0x0000000510107c24 */ /* 0x008fe2000f8e020d */
[----:B------:R-:W-:Y:S02]  /*22630*/  IABS R2, R6 ;  /* 0x0000000600027213 */ /* 0x000fe40000000000 */
[----:B01----:R-:W-:Y:S02]  /*22640*/  IADD3 R11, RZ, -R3, RZ ;  /* 0x80000003ff0b7210 */ /* 0x003fe40007ffe0ff */
[----:B--2---:R-:W-:Y:S01]  /*22650*/  IADD3 R9, -R16, UR6, RZ ;  /* 0x0000000610097c10 */ /* 0x004fe2000fffe1ff */
[----:B------:R-:W-:Y:S02]  /*22660*/  IMAD.MOV R10, RZ, RZ, -R2 ;  /* 0x000000ffff0a7224 */ /* 0x000fe400078e0a02 */
[----:B------:R-:W-:Y:S01]  /*22670*/  IMAD R11, R11, R12, RZ ;  /* 0x0000000c0b0b7224 */ /* 0x000fe200078e02ff */
[----:B------:R-:W-:Y:S01]  /*22680*/  IABS R8, R9 ;  /* 0x0000000900087213 */ /* 0x000fe20000000000 */
[----:B------:R-:W-:-:S04]  /*22690*/  IMAD.MOV.U32 R2, RZ, RZ, RZ ;  /* 0x000000ffff027224 */ /* 0x000fc800078e00ff */
[----:B------:R-:W-:-:S04]  /*226a0*/  IMAD.HI.U32 R2, R3, R11, R2 ;  /* 0x0000000b03027227 */ /* 0x000fc800078e0002 */
[----:B------:R-:W-:Y:S01]  /*226b0*/  IMAD.MOV.U32 R3, RZ, RZ, R8 ;  /* 0x000000ffff037224 */ /* 0x000fe200078e0008 */
[----:B------:R-:W-:-:S03]  /*226c0*/  MOV R8, R10 ;  /* 0x0000000a00087202 */ /* 0x000fc60000000f00 */
        /* <DEDUP_REMOVED lines=10> */
[----:B------:R-:W-:Y:S02]  /*22770*/  @!P2 IADD3 R2, -R2, RZ, RZ ;  /* 0x000000ff0202a210 */ /* 0x000fe40007ffe1ff */
[----:B------:R-:W-:-:S05]  /*22780*/  @!P1 LOP3.LUT R2, RZ, R6, RZ, 0x33, !PT ;  /* 0x00000006ff029212 */ /* 0x000fca00078e33ff */
[----:B------:R-:W-:Y:S02]  /*22790*/  IMAD R8, R7, R2, RZ ;  /* 0x0000000207087224 */ /* 0x000fe400078e02ff */
[----:B------:R-:W-:Y:S02]  /*227a0*/  IMAD.MOV R2, RZ, RZ, -R2 ;  /* 0x000000ffff027224 */ /* 0x000fe400078e0a02 */
[----:B------:R-:W-:Y:S02]  /*227b0*/  IMAD.MOV R10, RZ, RZ, -R8 ;  /* 0x000000ffff0a7224 */ /* 0x000fe400078e0a08 */
[----:B------:R-:W-:Y:S02]  /*227c0*/  IMAD R13, R6, R2, R9 ;  /* 0x00000002060d7224 */ /* 0x000fe400078e0209 */
[----:B------:R-:W-:Y:S01]  /*227d0*/  IMAD.MOV.U32 R2, RZ, RZ, RZ ;  /* 0x000000ffff027224 */ /* 0x000fe200078e00ff */
[----:B------:R-:W-:-:S04]  /*227e0*/  VIADDMNMX R18, R10, UR5, R7, PT ;  /* 0x000000050a127c46 */ /* 0x000fc8000b800107 */
[-C--:B------:R-:W-:Y:S02]  /*227f0*/  IABS R10, R18.reuse ;  /* 0x00000012000a7213 */ /* 0x080fe40000000000 */
[----:B------:R-:W-:Y:S02]  /*22800*/  IABS R6, R18 ;  /* 0x0000001200067213 */ /* 0x000fe40000000000 */
[----:B------:R-:W0:Y:S08]  /*22810*/  I2F.RP R7, R10 ;  /* 0x0000000a00077306 */ /* 0x000e300000209400 */
[----:B0-----:R-:W0:Y:S02]  /*22820*/  MUFU.RCP R7, R7 ;  /* 0x0000000700077308 */ /* 0x001e240000001000 */
[----:B0-----:R-:W-:-:S06]  /*22830*/  VIADD R3, R7, 0xffffffe ;  /* 0x0ffffffe07037836 */ /* 0x001fcc0000000000 */
[----:B------:R-:W0:Y:S02]  /*22840*/  F2I.FTZ.U32.TRUNC.NTZ R3, R3 ;  /* 0x0000000300037305 */ /* 0x000e24000021f000 */
[----:B0-----:R-:W-:-:S05]  /*22850*/  IADD3 R11, RZ, -R3, RZ ;  /* 0x80000003ff0b7210 */ /* 0x001fca0007ffe0ff */
[----:B------:R-:W-:Y:S01]  /*22860*/  IMAD.MOV.U32 R9, RZ, RZ, R11 ;  /* 0x000000ffff097224 */ /* 0x000fe200078e000b */
[----:B------:R-:W-:-:S03]  /*22870*/  IABS R11, R13 ;  /* 0x0000000d000b7213 */ /* 0x000fc60000000000 */
[----:B------:R-:W-:-:S04]  /*22880*/  IMAD R9, R9, R10, RZ ;  /* 0x0000000a09097224 */ /* 0x000fc800078e02ff */
[----:B------:R-:W-:-:S04]  /*22890*/  IMAD.HI.U32 R2, R3, R9, R2 ;  /* 0x0000000903027227 */ /* 0x000fc800078e0002 */
[----:B------:R-:W-:Y:S02]  /*228a0*/  IMAD.MOV R3, RZ, RZ, -R6 ;  /* 0x000000ffff037224 */ /* 0x000fe400078e0a06 */
        /* <DEDUP_REMOVED lines=8> */
[----:B------:R-:W-:Y:S02]  /*22930*/  ISETP.GE.AND P2, PT, R3, RZ, PT ;  /* 0x000000ff0300720c */ /* 0x000fe40003f46270 */
[----:B------:R-:W-:-:S05]  /*22940*/  IADD3 R3, R13, R8, RZ ;  /* 0x000000080d037210 */ /* 0x000fca0007ffe0ff */
[----:B------:R-:W-:-:S06]  /*22950*/  @P0 VIADD R2, R2, 0x1 ;  /* 0x0000000102020836 */ /* 0x000fcc0000000000 */
[----:B------:R-:W-:Y:S01]  /*22960*/  @!P2 IMAD.MOV R2, RZ, RZ, -R2 ;  /* 0x000000ffff02a224 */ /* 0x000fe200078e0a02 */
[----:B------:R-:W-:Y:S01]  /*22970*/  @!P1 LOP3.LUT R2, RZ, R18, RZ, 0x33, !PT ;  /* 0x00000012ff029212 */ /* 0x000fe200078e33ff */
[----:B------:R-:W-:-:S03]  /*22980*/  IMAD.MOV R18, RZ, RZ, -R18 ;  /* 0x000000ffff127224 */ /* 0x000fc600078e0a12 */
[----:B------:R-:W-:Y:S01]  /*22990*/  LOP3.LUT R17, RZ, R2, RZ, 0x33, !PT ;  /* 0x00000002ff117212 */ /* 0x000fe200078e33ff */
[----:B------:R-:W-:-:S04]  /*229a0*/  IMAD R18, R2, R18, R3 ;  /* 0x0000001202127224 */ /* 0x000fc800078e0203 */
[----:B------:R-:W-:Y:S01]  /*229b0*/  IMAD.IADD R17, R4, 0x1, R17 ;  /* 0x0000000104117824 */ /* 0x000fe200078e0211 */
[----:B------:R-:W-:Y:S06]  /*229c0*/  BRA `(.L_x_1875) ;  /* 0x00000000000c7947 */ /* 0x000fec0003800000 */
.L_x_1870:
[----:B------:R-:W-:Y:S01]  /*229d0*/  IMAD.MOV.U32 R17, RZ, RZ, RZ ;  /* 0x000000ffff117224 */ /* 0x000fe200078e00ff */
[----:B------:R-:W-:Y:S01]  /*229e0*/  MOV R16, UR6 ;  /* 0x0000000600107c02 */ /* 0x000fe20008000f00 */
[----:B------:R-:W-:-:S07]  /*229f0*/  IMAD.MOV.U32 R18, RZ, RZ, RZ ;  /* 0x000000ffff127224 */ /* 0x000fce00078e00ff */
.L_x_1875:
[----:B------:R-:W-:-:S13]  /*22a00*/  ISETP.NE.AND P0, PT, R5, RZ, PT ;  /* 0x000000ff0500720c */ /* 0x000fda0003f05270 */
[----:B------:R-:W0:Y:S01]  /*22a10*/  @!P0 S2R R3, SR_CgaCtaId ;  /* 0x0000000000038919 */ /* 0x000e220000008800 */
[----:B------:R-:W-:-:S04]  /*22a20*/  @!P0 MOV R2, 0x400 ;  /* 0x0000040000028802 */ /* 0x000fc80000000f00 */
[----:B0-----:R-:W-:-:S05]  /*22a30*/  @!P0 LEA R2, R3, R2, 0x18 ;  /* 0x0000000203028211 */ /* 0x001fca00078ec0ff */
[----:B------:R0:W-:Y:S01]  /*22a40*/  @!P0 STS.128 [R2+0x2a8d0], R16 ;  /* 0x02a8d01002008388 */ /* 0x0001e20000000c00 */
[----:B------:R-:W-:Y:S06]  /*22a50*/  BAR.ARV 0x5, 0x180 ;  /* 0x0146000000007b1d */ /* 0x000fec0000002000 */
.L_x_1868:
[----:B------:R2:W-:Y:S01]  /*22a60*/  STL [R1+0x28], RZ ;  /* 0x000028ff01007387 */ /* 0x0005e20000100800 */
[----:B------:R-:W-:Y:S01]  /*22a70*/  ULDC UR4, c[0x0][0xc3c] ;  /* 0x00030f0000047ab9 */ /* 0x000fe20000000800 */
[----:B------:R-:W-:Y:S01]  /*22a80*/  IMAD.MOV.U32 R29, RZ, RZ, 0x1 ;  /* 0x00000001ff1d7424 */ /* 0x000fe200078e00ff */
[----:B-1----:R-:W-:Y:S01]  /*22a90*/  ISETP.GE.AND P0, PT, R19, UR4, PT ;  /* 0x0000000413007c0c */ /* 0x002fe2000bf06270 */
[----:B------:R-:W-:-:S12]  /*22aa0*/  IMAD.MOV.U32 R27, RZ, RZ, RZ ;  /* 0x000000ffff1b7224 */ /* 0x000fd800078e00ff */
[----:B--2---:R-:W-:Y:S05]  /*22ab0*/  @P0 BRA `(.L_x_1876) ;  /* 0x0000006400740947 */ /* 0x004fea0003800000 */
[----:B0-----:R-:W2:Y:S01]  /*22ac0*/  LDL R2, [R1+0x40] ;  /* 0x0000400001027983 */ /* 0x001ea20000100800 */
[----:B------:R-:W0:Y:S01]  /*22ad0*/  S2UR UR5, SR_CgaCtaId ;  /* 0x00000000000579c3 */ /* 0x000e220000008800 */
[----:B------:R-:W-:Y:S01]  /*22ae0*/  LOP3.LUT R4, R0, 0x7f, RZ, 0xc0, !PT ;  /* 0x0000007f00047812 */ /* 0x000fe200078ec0ff */
[----:B------:R-:W-:Y:S01]  /*22af0*/  BSSY B8, `(.L_x_1876) ;  /* 0x0000659000087945 */ /* 0x000fe20003800000 */
[----:B------:R1:W-:Y:S01]  /*22b00*/  STL [R1+0x28], RZ ;  /* 0x000028ff01007387 */ /* 0x0003e20000100800 */
[----:B------:R-:W-:Y:S01]  /*22b10*/  IMAD.MOV.U32 R31, RZ, RZ, 0x1 ;  /* 0x00000001ff1f7424 */ /* 0x000fe200078e00ff */
[----:B------:R-:W-:Y:S01]  /*22b20*/  MOV R25, RZ ;  /* 0x000000ff00197202 */ /* 0x000fe20000000f00 */
[----:B------:R-:W-:Y:S01]  /*22b30*/  IMAD.SHL.U32 R36, R4, 0x8, RZ ;  /* 0x0000000804247824 */ /* 0x000fe200078e00ff */
[----:B------:R-:W-:Y:S01]  /*22b40*/  ULDC.64 UR36, c[0x0][0x198] ;  /* 0x0000660000247ab9 */ /* 0x000fe20000000a00 */
[----:B------:R-:W-:Y:S01]  /*22b50*/  IMAD.MOV.U32 R27, RZ, RZ, RZ ;  /* 0x000000ffff1b7224 */ /* 0x000fe200078e00ff */
[----:B------:R-:W-:Y:S01]  /*22b60*/  ULDC UR38, c[0x0][0xc] ;  /* 0x0000030000267ab9 */ /* 0x000fe20000000800 */
[----:B------:R-:W-:Y:S01]  /*22b70*/  IMAD.MOV.U32 R29, RZ, RZ, 0x1 ;  /* 0x00000001ff1d7424 */ /* 0x000fe200078e00ff */
[----:B--2---:R-:W-:-:S02]  /*22b80*/  R2UR UR4, R2 ;  /* 0x00000000020472ca */ /* 0x004fc400000e0000 */
[----:B------:R-:W-:-:S04]  /*22b90*/  SHF.L.U32 R2, R0, 0x3, RZ ;  /* 0x0000000300027819 */ /* 0x000fc800000006ff */
[C---:B------:R-:W-:Y:S02]  /*22ba0*/  LOP3.LUT R3, R2.reuse, 0x1f8, RZ, 0xc0, !PT ;  /* 0x000001f802037812 */ /* 0x040fe400078ec0ff */
[----:B------:R-:W-:Y:S02]  /*22bb0*/  LOP3.LUT R2, R2, 0x38, RZ, 0xc0, !PT ;  /* 0x0000003802027812 */ /* 0x000fe400078ec0ff */
[----:B------:R-:W-:Y:S01]  /*22bc0*/  LOP3.LUT R3, R3, 0x38, R0, 0x78, !PT ;  /* 0x0000003803037812 */ /* 0x000fe200078e7800 */
[----:B------:R-:W-:Y:S02]  /*22bd0*/  IMAD.SHL.U32 R0, R0, 0x10, RZ ;  /* 0x0000001000007824 */ /* 0x000fe400078e00ff */
        /* <DEDUP_REMOVED lines=10> */
.L_x_1993:
[----:B------:R-:W-:Y:S05]  /*22c80*/  YIELD ;  /* 0x0000000000007946 */ /* 0x000fea0003800000 */
[----:B------:R-:W-:Y:S01]  /*22c90*/  ULDC.64 UR4, c[0x0][0xa28] ;  /* 0x00028a0000047ab9 */ /* 0x000fe20000000a00 */
[----:B------:R-:W-:Y:S01]  /*22ca0*/  IMAD.MOV.U32 R11, RZ, RZ, RZ ;  /* 0x000000ffff0b7224 */ /* 0x000fe200078e00ff */
[----:B------:R-:W-:Y:S01]  /*22cb0*/  ISETP.NE.U32.AND P0, PT, RZ, UR4, PT ;  /* 0x00000004ff007c0c */ /* 0x000fe2000bf05070 */
[----:B0-----:R-:W0:Y:S01]  /*22cc0*/  LDC.64 R4, c[0x0][0xa00] ;  /* 0x00028000ff047b82 */ /* 0x001e220000000a00 */
[----:B------:R-:W-:Y:S02]  /*22cd0*/  ULDC.64 UR6, c[0x0][0xa10] ;  /* 0x0002840000067ab9 */ /* 0x000fe40000000a00 */
[----:B------:R-:W-:Y:S01]  /*22ce0*/  ISETP.NE.AND.EX P0, PT, RZ, UR5, PT, P0 ;  /* 0x00000005ff007c0c */ /* 0x000fe2000bf05300 */
[----:B------:R-:W-:-:S12]  /*22cf0*/  ULDC.64 UR4, c[0x0][0xa18] ;  /* 0x0002860000047ab9 */ /* 0x000fd80000000a00 */
[----:B-1----:R-:W1:Y:S01]  /*22d00*/  @P0 LDC.64 R2, c[0x0][0xa28] ;  /* 0x00028a00ff020b82 */ /* 0x002e620000000a00 */
[----:B------:R-:W-:Y:S01]  /*22d10*/  ISETP.NE.U32.AND P1, PT, RZ, UR6, PT ;  /* 0x00000006ff007c0c */ /* 0x000fe2000bf25070 */
[----:B-1----:R-:W-:-:S05]  /*22d20*/  @P0 IMAD.WIDE R2, R19, 0x4, R2 ;  /* 0x0000000413020825 */ /* 0x002fca00078e0202 */
[----:B--2---:R1:W2:Y:S01]  /*22d30*/  @P0 LDG.E R11, desc[UR60][R2.64] ;  /* 0x0000003c020b0981 */ /* 0x0042a2000c1e1900 */
[----:B------:R-:W-:Y:S01]  /*22d40*/  ISETP.NE.U32.AND P0, PT, RZ, UR4, PT ;  /* 0x00000004ff007c0c */ /* 0x000fe2000bf05070 */
[----:B------:R-:W-:Y:S01]  /*22d50*/  IMAD.MOV.U32 R35, RZ, RZ, RZ ;  /* 0x000000ffff237224 */ /* 0x000fe200078e00ff */
[----:B------:R-:W-:Y:S01]  /*22d60*/  ISETP.NE.AND.EX P1, PT, RZ, UR7, PT, P1 ;  /* 0x00000007ff007c0c */ /* 0x000fe2000bf25310 */
[----:B------:R-:W-:Y:S01]  /*22d70*/  IMAD.MOV.U32 R0, RZ, RZ, RZ ;  /* 0x000000ffff007224 */ /* 0x000fe200078e00ff */
[----:B------:R-:W-:Y:S01]  /*22d80*/  ISETP.NE.AND.EX P2, PT, RZ, UR5, PT, P0 ;  /* 0x00000005ff007c0c */ /* 0x000fe2000bf45300 */
[----:B------:R-:W-:Y:S01]  /*22d90*/  ULDC.64 UR4, c[0x0][0xa00] ;  /* 0x0002800000047ab9 */ /* 0x000fe20000000a00 */
[----:B0-----:R-:W-:Y:S01]  /*22da0*/  IMAD.WIDE R4, R19, 0x4, R4 ;  /* 0x0000000413047825 */ /* 0x001fe200078e0204 */
[----:B------:R-:W-:Y:S01]  /*22db0*/  ISETP.NE.U32.AND P0, PT, RZ, UR4, PT ;  /* 0x00000004ff007c0c */ /* 0x000fe2000bf05070 */
[----:B-1----:R-:W0:Y:S03]  /*22dc0*/  LDC.64 R2, c[0x0][0xa10] ;  /* 0x00028400ff027b82 */ /* 0x002e260000000a00 */
[----:B------:R-:W-:-:S06]  /*22dd0*/  ISETP.NE.AND.EX P0, PT, RZ, UR5, PT, P0 ;  /* 0x00000005ff007c0c */ /* 0x000fcc000bf05300 */
[----:B------:R-:W1:Y:S07]  /*22de0*/  @P2 LDC.64 R6, c[0x0][0xa18] ;  /* 0x00028600ff062b82 */ /* 0x000e6e0000000a00 */
[----:B------:R-:W5:Y:S01]  /*22df0*/  @P0 LDG.E R35, desc[UR60][R4.64] ;  /* 0x0000003c04230981 */ /* 0x000f62000c1e1900 */
[----:B0-----:R-:W-:-:S05]  /*22e00*/  IMAD.WIDE R2, R19, 0x4, R2 ;  /* 0x0000000413027825 */ /* 0x001fca00078e0202 */
[----:B------:R-:W5:Y:S01]  /*22e10*/  @P1 LDG.E R0, desc[UR60][R2.64] ;  /* 0x0000003c02001981 */ /* 0x000f62000c1e1900 */
[----:B------:R-:W-:Y:S02]  /*22e20*/  ULDC UR4, c[0x0][0x288] ;  /* 0x0000a20000047ab9 */ /* 0x000fe40000000800 */
[----:B------:R-:W-:Y:S01]  /*22e30*/  MOV R32, UR4 ;  /* 0x0000000400207c02 */ /* 0x000fe20008000f00 */
[----:B------:R-:W-:Y:S02]  /*22e40*/  ULDC.64 UR4, c[0x0][0x418] ;  /* 0x0001060000047ab9 */ /* 0x000fe40000000a00 */
[----:B------:R-:W-:-:S03]  /*22e50*/  UISETP.NE.U32.AND UP0, UPT, UR4, URZ, UPT ;  /* 0x0000003f0400728c */ /* 0x000fc6000bf05070 */
[----:B------:R-:W-:Y:S01]  /*22e60*/  ULDC UR4, c[0x0][0x424] ;  /* 0x0001090000047ab9 */ /* 0x000fe20000000800 */
[----:B------:R-:W-:Y:S01]  /*22e70*/  UISETP.NE.AND.EX UP0, UPT, UR5, URZ, UPT, UP0 ;  /* 0x0000003f0500728c */ /* 0x000fe2000bf05300 */
[----:B-1----:R-:W-:Y:S02]  /*22e80*/  @P2 IMAD.WIDE R6, R19, 0x4, R6 ;  /* 0x0000000413062825 */ /* 0x002fe400078e0206 */
[----:B------:R-:W-:Y:S01]  /*22e90*/  ULDC UR5, c[0x0][0x2f0] ;  /* 0x0000bc0000057ab9 */ /* 0x000fe20000000800 */
[----:B------:R-:W-:Y:S02]  /*22ea0*/  USEL UR4, UR4, 0x1, UP0 ;  /* 0x0000000104047887 */ /* 0x000fe40008000000 */
[----:B------:R0:W5:Y:S02]  /*22eb0*/  @P2 LDG.E R32, desc[UR60][R6.64] ;  /* 0x0000003c06202981 */ /* 0x000164000c1e1900 */
[----:B------:R-:W-:-:S03]  /*22ec0*/  UIMAD UR4, UR4, UR5, URZ ;  /* 0x00000005040472a4 */ /* 0x000fc6000f8e023f */
[----:B------:R-:W-:-:S03]  /*22ed0*/  ULDC UR5, c[0x0][0x348] ;  /* 0x0000d20000057ab9 */ /* 0x000fc60000000800 */
[----:B------:R-:W-:Y:S02]  /*22ee0*/  IMAD.U32 R10, RZ, RZ, UR4 ;  /* 0x00000004ff0a7e24 */ /* 0x000fe4000f8e00ff */
[----:B0-----:R-:W-:Y:S01]  /*22ef0*/  IMAD.U32 R6, RZ, RZ, UR5 ;  /* 0x00000005ff067e24 */ /* 0x001fe2000f8e00ff */
[----:B--2---:R0:W-:Y:S01]  /*22f00*/  STL [R1+0x4], R11 ;  /* 0x0000040b01007387 */ /* 0x0041e20000100800 */
[----:B------:R-:W-:Y:S05]  /*22f10*/  @P2 BRA `(.L_x_1877) ;  /* 0x0000000000102947 */ /* 0x000fea0003800000 */
[----:B------:R-:W-:Y:S05]  /*22f20*/  @!P0 BRA `(.L_x_1877) ;  /* 0x00000000000c8947 */ /* 0x000fea0003800000 */
[----:B------:R-:W2:Y:S04]  /*22f30*/  LDG.E R7, desc[UR60][R4.64] ;  /* 0x0000003c04077981 */ /* 0x000ea8000c1e1900 */
[----:B-----5:R-:W2:Y:S02]  /*22f40*/  LDG.E R32, desc[UR60][R4.64+0x4] ;  /* 0x0000043c04207981 */ /* 0x020ea4000c1e1900 */
[----:B--2---:R-:W-:-:S07]  /*22f50*/  IMAD.IADD R32, R32, 0x1, -R7 ;  /* 0x0000000120207824 */ /* 0x004fce00078e0a07 */
.L_x_1877:
[----:B------:R-:W-:Y:S02]  /*22f60*/  ULDC.64 UR4, c[0x0][0xa20] ;  /* 0x0002880000047ab9 */ /* 0x000fe40000000a00 */
[----:B------:R-:W-:-:S04]  /*22f70*/  ISETP.NE.U32.AND P0, PT, RZ, UR4, PT ;  /* 0x00000004ff007c0c */ /* 0x000fc8000bf05070 */
[----:B------:R-:W-:-:S13]  /*22f80*/  ISETP.NE.AND.EX P0, PT, RZ, UR5, PT, P0 ;  /* 0x00000005ff007c0c */ /* 0x000fda000bf05300 */
[----:B------:R-:W-:Y:S05]  /*22f90*/  @!P0 BRA `(.L_x_1878) ;  /* 0x0000000000108947 */ /* 0x000fea0003800000 */
[----:B------:R-:W1:Y:S02]  /*22fa0*/  LDC.64 R4, c[0x0][0xa20] ;  /* 0x00028800ff047b82 */ /* 0x000e640000000a00 */
[----:B-1----:R-:W-:-:S05]  /*22fb0*/  IMAD.WIDE R4, R19, 0x4, R4 ;  /* 0x0000000413047825 */ /* 0x002fca00078e0204 */
[----:B------:R1:W5:Y:S01]  /*22fc0*/  LDG.E R10, desc[UR60][R4.64] ;  /* 0x0000003c040a7981 */ /* 0x000362000c1e1900 */
[----:B------:R-:W-:Y:S05]  /*22fd0*/  BRA `(.L_x_1879) ;  /* 0x0000000000247947 */ /* 0x000fea0003800000 */
.L_x_1878:
        /* <DEDUP_REMOVED lines=8> */
[----:B--2---:R-:W-:-:S07]  /*23060*/  IADD3 R10, -R10, R7, RZ ;  /* 0x000000070a0a7210 */ /* 0x004fce0007ffe1ff */
.L_x_1879:
[----:B-1----:R-:W2:Y:S01]  /*23070*/  @P1 LDG.E R5, desc[UR60][R2.64] ;  /* 0x0000003c02051981 */ /* 0x002ea2000c1e1900 */
[----:B------:R-:W1:Y:S03]  /*23080*/  LDC R7, c[0x0][0x448] ;  /* 0x00011200ff077b82 */ /* 0x000e660000000800 */
[----:B------:R3:W2:Y:S01]  /*23090*/  @P1 LDG.E R4, desc[UR60][R2.64+0x4] ;  /* 0x0000043c02041981 */ /* 0x0006a2000c1e1900 */
[----:B-----5:R-:W-:Y:S01]  /*230a0*/  IADD3 R10, -R11, R10, RZ ;  /* 0x0000000a0b0a7210 */ /* 0x020fe20007ffe1ff */
[----:B------:R-:W-:-:S03]  /*230b0*/  IMAD.SHL.U32 R28, R17, 0x80, RZ ;  /* 0x00000080111c7824 */ /* 0x000fc600078e00ff */
[----:B---3--:R-:W3:Y:S01]  /*230c0*/  LDC.64 R2, c[0x0][0x9e0] ;  /* 0x00027800ff027b82 */ /* 0x008ee20000000a00 */
[----:B-1----:R-:W-:Y:S01]  /*230d0*/  ISETP.NE.AND P2, PT, R7, 0x1, PT ;  /* 0x000000010700780c */ /* 0x002fe20003f45270 */
[----:B------:R-:W-:-:S12]  /*230e0*/  VIADD R7, R28, 0x7f ;  /* 0x0000007f1c077836 */ /* 0x000fd80000000000 */
[----:B------:R-:W1:Y:S01]  /*230f0*/  @P2 LDC R8, c[0x0][0x44c] ;  /* 0x00011300ff082b82 */ /* 0x000e620000000800 */
[----:B---3--:R-:W-:-:S07]  /*23100*/  ISETP.GE.AND P3, PT, R3, 0x1, PT ;  /* 0x000000010300780c */ /* 0x008fce0003f66270 */
[----:B------:R-:W3:Y:S01]  /*23110*/  @P2 LDC R9, c[0x0][0x450] ;  /* 0x00011400ff092b82 */ /* 0x000ee20000000800 */
[----:B--2---:R-:W-:Y:S02]  /*23120*/  @P1 IMAD.IADD R6, R4, 0x1, -R5 ;  /* 0x0000000104061824 */ /* 0x004fe400078e0a05 */
[----:B-1----:R-:W-:-:S04]  /*23130*/  @P2 IMAD.HI.U32 R4, R7, R8, RZ ;  /* 0x0000000807042227 */ /* 0x002fc800078e00ff */
[----:B------:R-:W-:Y:S01]  /*23140*/  IMAD.IADD R13, R10, 0x1, R6 ;  /* 0x000000010a0d7824 */ /* 0x000fe200078e0206 */
[----:B---3--:R-:W-:-:S03]  /*23150*/  @P2 SHF.R.U32.HI R7, RZ, R9, R4 ;  /* 0x00000009ff072219 */ /* 0x008fc60000011604 */
[C---:B------:R-:W-:Y:S01]  /*23160*/  VIADD R4, R13.reuse, 0x5f ;  /* 0x0000005f0d047836 */ /* 0x040fe20000000000 */
[----:B------:R1:W-:Y:S01]  /*23170*/  STL [R1], R13 ;  /* 0x0000000d01007387 */ /* 0x0003e20000100800 */
[----:B------:R-:W-:Y:S02]  /*23180*/  IADD3 R8, R13, 0x1, -R32 ;  /* 0x000000010d087810 */ /* 0x000fe40007ffe820 */
[----:B------:R-:W-:-:S04]  /*23190*/  IMAD.HI R4, R4, 0x2aaaaaab, RZ ;  /* 0x2aaaaaab04047827 */ /* 0x000fc800078e02ff */
[----:B------:R-:W-:Y:S01]  /*231a0*/  IMAD.IADD R7, R8, 0x1, R7 ;  /* 0x0000000108077824 */ /* 0x000fe200078e0207 */
[----:B------:R-:W-:-:S04]  /*231b0*/  SHF.R.U32.HI R9, RZ, 0x1f, R4 ;  /* 0x0000001fff097819 */ /* 0x000fc80000011604 */
[----:B------:R-:W-:Y:S02]  /*231c0*/  LEA.HI.SX32 R9, R4, R9, 0x1c ;  /* 0x0000000904097211 */ /* 0x000fe400078fe2ff */
[----:B------:R-:W-:Y:S01]  /*231d0*/  IADD3 R2, R7, R2, RZ ;  /* 0x0000000207027210 */ /* 0x000fe20007ffe0ff */
[----:B-1----:R-:W-:Y:S06]  /*231e0*/  @!P3 BRA `(.L_x_1880) ;  /* 0x000000000048b947 */ /* 0x002fec0003800000 */
[C---:B------:R-:W-:Y:S01]  /*231f0*/  ISETP.GT.AND P0, PT, R7.reuse, RZ, PT ;  /* 0x000000ff0700720c */ /* 0x040fe20003f04270 */
[----:B------:R-:W-:Y:S01]  /*23200*/  BSSY B0, `(.L_x_1881) ;  /* 0x000000e000007945 */ /* 0x000fe20003800000 */
[----:B0-----:R-:W-:-:S11]  /*23210*/  VIADD R11, R7, 0xffffffff ;  /* 0xffffffff070b7836 */ /* 0x001fd60000000000 */
        /* <DEDUP_REMOVED lines=8> */
.L_x_1882:
[----:B------:R-:W-:-:S13]  /*232a0*/  ISETP.NE.AND P0, PT, R3, 0x1, PT ;  /* 0x000000010300780c */ /* 0x000fda0003f05270 */
[----:B------:R-:W0:Y:S02]  /*232b0*/  @P0 LDC.64 R4, c[0x0][0x9e8] ;  /* 0x00027a00ff040b82 */ /* 0x000e240000000a00 */
[----:B0-----:R-:W-:-:S05]  /*232c0*/  @P0 IMAD.HI.U32 R4, R11, R4, RZ ;  /* 0x000000040b040227 */ /* 0x001fca00078e00ff */
[----:B------:R-:W-:-:S07]  /*232d0*/  @P0 SHF.R.U32.HI R11, RZ, R5, R4 ;  /* 0x00000005ff0b0219 */ /* 0x000fce0000011604 */
.L_x_1883:
[----:B------:R-:W-:Y:S05]  /*232e0*/  BSYNC B0 ;  /* 0x0000000000007941 */ /* 0x000fea0003800000 */
.L_x_1881:
[----:B------:R-:W-:-:S05]  /*232f0*/  IMAD R11, R11, R3, R3 ;  /* 0x000000030b0b7224 */ /* 0x000fca00078e0203 */
[----:B------:R-:W-:-:S07]  /*23300*/  VIMNMX R2, R2, R11, PT ;  /* 0x0000000b02027248 */ /* 0x000fce0003fe0100 */
.L_x_1880:
[----:B------:R-:W1:Y:S01]  /*23310*/  @P2 LDC R5, c[0x0][0x44c] ;  /* 0x00011300ff052b82 */ /* 0x000e620000000800 */
[----:B------:R-:W-:Y:S01]  /*23320*/  IMAD.MOV.U32 R4, RZ, RZ, R28 ;  /* 0x000000ffff047224 */ /* 0x000fe200078e001c */
[----:B------:R-:W-:Y:S01]  /*23330*/  IADD3 R7, R13, -R32, RZ ;  /* 0x800000200d077210 */ /* 0x000fe20007ffe0ff */
[----:B------:R-:W-:-:S05]  /*23340*/  ULDC UR4, c[0x0][0x9dc] ;  /* 0x0002770000047ab9 */ /* 0x000fca0000000800 */
[----:B------:R-:W2:Y:S01]  /*23350*/  @P2 LDC R12, c[0x0][0x450] ;  /* 0x00011400ff0c2b82 */ /* 0x000ea20000000800 */
[----:B-1----:R-:W-:-:S05]  /*23360*/  @P2 IMAD.HI.U32 R5, R28, R5, RZ ;  /* 0x000000051c052227 */ /* 0x002fca00078e00ff */
[----:B--2---:R-:W-:-:S05]  /*23370*/  @P2 SHF.R.U32.HI R4, RZ, R12, R5 ;  /* 0x0000000cff042219 */ /* 0x004fca0000011605 */
[----:B------:R-:W-:-:S04]  /*23380*/  IMAD.IADD R12, R7, 0x1, R4 ;  /* 0x00000001070c7824 */ /* 0x000fc800078e0204 */
[----:B0-----:R-:W-:Y:S01]  /*23390*/  VIADD R11, R12, -UR4 ;  /* 0x800000040c0b7c36 */ /* 0x001fe20008000000 */
        /* <DEDUP_REMOVED lines=11> */
.L_x_1886:
[----:B------:R-:W-:-:S13]  /*23450*/  ISETP.NE.AND P0, PT, R3, 0x1, PT ;  /* 0x000000010300780c */ /* 0x000fda0003f05270 */
[----:B------:R-:W0:Y:S02]  /*23460*/  @P0 LDC.64 R4, c[0x0][0x9e8] ;  /* 0x00027a00ff040b82 */ /* 0x000e240000000a00 */
[----:B0-----:R-:W-:-:S05]  /*23470*/  @P0 IMAD.HI.U32 R4, R12, R4, RZ ;  /* 0x000000040c040227 */ /* 0x001fca00078e00ff */
[----:B------:R-:W-:-:S07]  /*23480*/  @P0 SHF.R.U32.HI R12, RZ, R5, R4 ;  /* 0x00000005ff0c0219 */ /* 0x000fce0000011604 */
.L_x_1887:
[----:B------:R-:W-:Y:S05]  /*23490*/  BSYNC B0 ;  /* 0x0000000000007941 */ /* 0x000fea0003800000 */
.L_x_1885:
[----:B------:R-:W-:-:S05]  /*234a0*/  IMAD R12, R12, R3, RZ ;  /* 0x000000030c0c7224 */ /* 0x000fca00078e02ff */
[----:B------:R-:W-:-:S07]  /*234b0*/  VIMNMX R11, R11, R12, !PT ;  /* 0x0000000c0b0b7248 */ /* 0x000fce0007fe0100 */
.L_x_1884:
[----:B------:R-:W-:Y:S01]  /*234c0*/  VIADD R2, R2, 0x5f ;  /* 0x0000005f02027836 */ /* 0x000fe20000000000 */
[----:B------:R-:W-:Y:S01]  /*234d0*/  BSSY B0, `(.L_x_1888) ;  /* 0x000013a000007945 */ /* 0x000fe20003800000 */
        /* <DEDUP_REMOVED lines=30> */
.L_x_2061:
[----:B-1----:R-:W-:Y:S02]  /*236c0*/  ISETP.NE.AND P0, PT, R14, RZ, PT ;  /* 0x000000ff0e00720c */ /* 0x002fe40003f05270 */
[----:B------:R-:W-:-:S11]  /*236d0*/  PLOP3.LUT P6, PT, PT, PT, PT, 0x8, 0x0 ;  /* 0x000000000000781c */ /* 0x000fd60003fce170 */
[----:B------:R-:W-:Y:S05]  /*236e0*/  @P0 BRA `(.L_x_1891) ;  /* 0x00000000000c0947 */ /* 0x000fea0003800000 */
[----:B------:R-:W-:-:S03]  /*236f0*/  UMOV UR4, 0xffffffff ;  /* 0xffffffff00047882 */ /* 0x000fc60000000000 */
[----:B------:R-:W-:Y:S05]  /*23700*/  BRA.DIV UR4, `(.L_x_1892) ;  /* 0x0000007204287947 */ /* 0x000fea000b800000 */
[----:B------:R-:W-:-:S13]  /*23710*/  ELECT P6, URZ, PT ;  /* 0x00000000003f782f */ /* 0x000fda00038c0000 */
.L_x_1891:
[----:B0-----:R-:W2:Y:S01]  /*23720*/  LDL R3, [R1+0x28] ;  /* 0x0000280001037983 */ /* 0x001ea20000100800 */
[----:B------:R-:W-:Y:S01]  /*23730*/  BSSY B1, `(.L_x_1893) ;  /* 0x0000008000017945 */ /* 0x000fe20003800000 */
[----:B--2---:R-:W-:-:S05]  /*23740*/  VIADD R3, R3, 0x1 ;  /* 0x0000000103037836 */ /* 0x004fca0000000000 */
[----:B------:R-:W-:-:S04]  /*23750*/  LEA.HI R6, R3, R3, RZ, 0x1 ;  /* 0x0000000303067211 */ /* 0x000fc800078f08ff */
[----:B------:R-:W-:-:S05]  /*23760*/  LOP3.LUT R6, R6, 0xfffffffe, RZ, 0xc0, !PT ;  /* 0xfffffffe06067812 */ /* 0x000fca00078ec0ff */
[----:B------:R-:W-:-:S05]  /*23770*/  IMAD.IADD R6, R3, 0x1, -R6 ;  /* 0x0000000103067824 */ /* 0x000fca00078e0a06 */
[----:B------:R-:W-:-:S04]  /*23780*/  SHF.L.U32 R6, R6, 0x1f, RZ ;  /* 0x0000001f06067819 */ /* 0x000fc800000006ff */
[----:B------:R-:W0:Y:S02]  /*23790*/  SYNCS.PHASECHK.TRANS64.TRYWAIT P0, [R23+URZ+0x2a820], R6 ;  /* 0x02a82006170075a7 */ /* 0x000e24000800017f */
[----:B0-----:R-:W-:Y:S05]  /*237a0*/  @!P0 BRA `(.L_x_1894) ;  /* 0x0000007000208947 */ /* 0x001fea0003800000 */
.L_x_2064:
[----:B------:R-:W-:Y:S05]  /*237b0*/  BSYNC B1 ;  /* 0x0000000000017941 */ /* 0x000fea0003800000 */
.L_x_1893:
        /* <DEDUP_REMOVED lines=10> */
.L_x_2065:
[----:B------:R-:W-:Y:S05]  /*23860*/  BSYNC B2 ;  /* 0x0000000000027941 */ /* 0x000fea0003800000 */
.L_x_1897:
        /* <DEDUP_REMOVED lines=9> */
.L_x_1900:
[----:B------:R-:W-:Y:S05]  /*23900*/  BSYNC B2 ;  /* 0x0000000000027941 */ /* 0x000fea0003800000 */
.L_x_1899:
        /* <DEDUP_REMOVED lines=8> */
[----:B------:R-:W-:Y:S01]  /*23990*/  VIADD R13, R11, 0x18400 ;  /* 0x000184000b0d7836 */ /* 0x000fe20000000000 */
[----:B------:R-:W-:Y:S01]  /*239a0*/  UIADD3.X UR5, URZ, UR37, URZ, UP0, !UPT ;  /* 0x000000253f057290 */ /* 0x000fe200087fe43f */
[----:B------:R-:W-:Y:S01]  /*239b0*/  UMOV UR6, 0x0 ;  /* 0x0000000000067882 */ /* 0x000fe20000000000 */
[----:B------:R-:W-:-:S10]  /*239c0*/  UMOV UR7, 0x12f00000 ;  /* 0x12f0000000077882 */ /* 0x000fd40000000000 */
.L_x_1901:
        /* <DEDUP_REMOVED lines=10> */
[----:B------:R-:W-:Y:S01]  /*23a70*/  IMAD.MOV.U32 R15, RZ, RZ, 0x40 ;  /* 0x00000040ff0f7424 */ /* 0x000fe200078e00ff */
[----:B------:R-:W-:Y:S01]  /*23a80*/  PLOP3.LUT P0, PT, PT, PT, PT, 0x80, 0x0 ;  /* 0x000000000000781c */ /* 0x000fe20003f0f070 */
[----:B------:R-:W-:Y:S01]  /*23a90*/  VIADD R13, R11, 0x1b400 ;  /* 0x0001b4000b0d7836 */ /* 0x000fe20000000000 */
[----:B------:R-:W-:Y:S01]  /*23aa0*/  UMOV UR6, 0x0 ;  /* 0x0000000000067882 */ /* 0x000fe20000000000 */
[----:B------:R-:W-:Y:S01]  /*23ab0*/  UMOV UR7, 0x12f00000 ;  /* 0x12f0000000077882 */ /* 0x000fe20000000000 */
[----:B------:R-:W-:-:S15]  /*23ac0*/  R2UR UR10, R15 ;  /* 0x000000000f0a72ca */ /* 0x000fde00000e0000 */
.L_x_1902:
        /* <DEDUP_REMOVED lines=15> */
.L_x_1903:
        /* <DEDUP_REMOVED lines=13> */
.L_x_2066:
[----:B------:R-:W-:Y:S05]  /*23c90*/  BSYNC B2 ;  /* 0x0000000000027941 */ /* 0x000fea0003800000 */
.L_x_1904:
[----:B------:R-:W-:Y:S01]  /*23ca0*/  BSSY B2, `(.L_x_1906) ;  /* 0x000000b000027945 */ /* 0x000fe20003800000 */
[----:B------:R-:W-:Y:S02]  /*23cb0*/  IMAD.MOV.U32 R10, RZ, RZ, 0x0 ;  /* 0x00000000ff0a7424 */ /* 0x000fe400078e00ff */
[----:B------:R-:W-:Y:S01]  /*23cc0*/  IMAD.MOV.U32 R11, RZ, RZ, 0x12f00000 ;  /* 0x12f00000ff0b7424 */ /* 0x000fe200078e00ff */
[----:B------:R-:W-:Y:S06]  /*23cd0*/  @P1 BRA `(.L_x_1907) ;  /* 0x00000000001c1947 */ /* 0x000fec0003800000 */
[----:B------:R-:W2:Y:S01]  /*23ce0*/  S2R R13, SR_TID.X ;  /* 0x00000000000d7919 */ /* 0x000ea20000002100 */
[----:B01----:R-:W-:-:S04]  /*23cf0*/  IMAD.MOV.U32 R12, RZ, RZ, 0x6000 ;  /* 0x00006000ff0c7424 */ /* 0x003fc800078e00ff */
[----:B------:R3:W-:Y:S01]  /*23d00*/  SYNCS.ARRIVE.TRANS64 RZ, [R3+URZ+0x2a8b0], R12 ;  /* 0x02a8b00c03ff79a7 */ /* 0x0007e2000800003f */
[----:B--2---:R-:W-:-:S04]  /*23d10*/  LOP3.LUT R13, R13, 0x1f, RZ, 0xc0, !PT ;  /* 0x0000001f0d0d7812 */ /* 0x004fc800078ec0ff */
[----:B------:R-:W-:-:S13]  /*23d20*/  ISETP.NE.AND P0, PT, R13, RZ, PT ;  /* 0x000000ff0d00720c */ /* 0x000fda0003f05270 */
[----:B---3--:R-:W-:Y:S05]  /*23d30*/  @!P0 BRA `(.L_x_1907) ;  /* 0x0000000000048947 */ /* 0x008fea0003800000 */
[----:B------:R-:W-:Y:S01]  /*23d40*/  BPT.TRAP 0x1 ;  /* 0x000000040000795c */ /* 0x000fe20000300000 */
.L_x_1907:
[----:B------:R-:W-:Y:S05]  /*23d50*/  BSYNC B2 ;  /* 0x0000000000027941 */ /* 0x000fea0003800000 */
.L_x_1906:
        /* <DEDUP_REMOVED lines=9> */
.L_x_1908:
        /* <DEDUP_REMOVED lines=10> */
[----:B------:R-:W-:Y:S01]  /*23e90*/  R2UR UR10, R15 ;  /* 0x000000000f0a72ca */ /* 0x000fe200000e0000 */
[----:B------:R-:W-:Y:S01]  /*23ea0*/  VIADD R12, R12, 0x3400 ;  /* 0x000034000c0c7836 */ /* 0x000fe20000000000 */
[----:B------:R-:W-:Y:S02]  /*23eb0*/  R2UR UR6, R10 ;  /* 0x000000000a0672ca */ /* 0x000fe400000e0000 */
[----:B------:R-:W-:Y:S02]  /*23ec0*/  R2UR UR7, R11 ;  /* 0x000000000b0772ca */ /* 0x000fe400000e0000 */
[----:B------:R-:W-:-:S13]  /*23ed0*/  PLOP3.LUT P0, PT, PT, PT, PT, 0x80, 0x0 ;  /* 0x000000000000781c */ /* 0x000fda0003f0f070 */
.L_x_1909:
        /* <DEDUP_REMOVED lines=10> */
.L_x_1896:
[----:B------:R-:W-:Y:S05]  /*23f80*/  BSYNC B1 ;  /* 0x0000000000017941 */ /* 0x000fea0003800000 */
.L_x_1895:
        /* <DEDUP_REMOVED lines=9> */
.L_x_1925:
        /* <DEDUP_REMOVED lines=11> */
.L_x_2067:
[----:B------:R-:W-:Y:S05]  /*240d0*/  BSYNC B2 ;  /* 0x0000000000027941 */ /* 0x000fea0003800000 */
.L_x_1912:
        /* <DEDUP_REMOVED lines=9> */
.L_x_1915:
[----:B------:R-:W-:Y:S05]  /*24170*/  BSYNC B2 ;  /* 0x0000000000027941 */ /* 0x000fea0003800000 */
.L_x_1914:
[----:B------:R-:W-:Y:S01]  /*24180*/  IMAD.MOV.U32 R10, RZ, RZ, RZ ;  /* 0x000000ffff0a7224 */ /* 0x000fe200078e00ff */
[----:B------:R-:W-:Y:S01]  /*24190*/  UIADD3 UR4, UP0, UR36, 0x570, URZ ;  /* 0x0000057024047890 */ /* 0x000fe2000ff1e03f */
[----:B------:R-:W-:Y:S01]  /*241a0*/  IMAD R3, R25, 0x9000, R23 ;  /* 0x0000900019037824 */ /* 0x000fe200078e0217 */
[----:B------:R-:W-:Y:S01]  /*241b0*/  PLOP3.LUT P1, PT, PT, PT, PT, 0x80, 0x0 ;  /* 0x000000000000781c */ /* 0x000fe20003f2f070 */
[----:B0-----:R-:W-:Y:S01]  /*241c0*/  IMAD R6, R12, 0x60, R0 ;  /* 0x000000600c067824 */ /* 0x001fe200078e0200 */
[----:B------:R-:W-:Y:S01]  /*241d0*/  R2UR UR10, R10 ;  /* 0x000000000a0a72ca */ /* 0x000fe200000e0000 */
[----:B------:R-:W-:Y:S01]  /*241e0*/  VIADD R13, R3, 0x18400 ;  /* 0x00018400030d7836 */ /* 0x000fe20000000000 */
[----:B------:R-:W-:Y:S01]  /*241f0*/  IADD3 R14, R11, 0x2a890, RZ ;  /* 0x0002a8900b0e7810 */ /* 0x000fe20007ffe0ff */
[----:B------:R-:W-:Y:S01]  /*24200*/  UIADD3.X UR5, URZ, UR37, URZ, UP0, !UPT ;  /* 0x000000253f057290 */ /* 0x000fe200087fe43f */
[----:B------:R-:W-:Y:S01]  /*24210*/  UMOV UR6, 0x0 ;  /* 0x0000000000067882 */ /* 0x000fe20000000000 */
[----:B------:R-:W-:-:S10]  /*24220*/  UMOV UR7, 0x12f00000 ;  /* 0x12f0000000077882 */ /* 0x000fd40000000000 */
.L_x_1916:
        /* <DEDUP_REMOVED lines=16> */
.L_x_1917:
        /* <DEDUP_REMOVED lines=15> */
.L_x_1918:
        /* <DEDUP_REMOVED lines=13> */
.L_x_2068:
[----:B------:R-:W-:Y:S05]  /*244f0*/  BSYNC B2 ;  /* 0x0000000000027941 */ /* 0x000fea0003800000 */
.L_x_1919:
[----:B------:R-:W-:Y:S01]  /*24500*/  BSSY B2, `(.L_x_1921) ;  /* 0x000000b000027945 */ /* 0x000fe20003800000 */
[----:B01----:R-:W-:Y:S02]  /*24510*/  IMAD.MOV.U32 R2, RZ, RZ, 0x0 ;  /* 0x00000000ff027424 */ /* 0x003fe400078e00ff */
[----:B------:R-:W-:Y:S01]  /*24520*/  IMAD.MOV.U32 R3, RZ, RZ, 0x12f00000 ;  /* 0x12f00000ff037424 */ /* 0x000fe200078e00ff */
[----:B------:R-:W-:Y:S06]  /*24530*/  @P2 BRA `(.L_x_1922) ;  /* 0x00000000001c2947 */ /* 0x000fec0003800000 */
[----:B------:R-:W0:Y:S01]  /*24540*/  S2R R15, SR_TID.X ;  /* 0x00000000000f7919 */ /* 0x000e220000002100 */
[----:B------:R-:W-:-:S04]  /*24550*/  IMAD.MOV.U32 R14, RZ, RZ, 0x6000 ;  /* 0x00006000ff0e7424 */ /* 0x000fc800078e00ff */
[----:B------:R1:W-:Y:S01]  /*24560*/  SYNCS.ARRIVE.TRANS64 RZ, [R11+URZ+0x2a8b0], R14 ;  /* 0x02a8b00e0bff79a7 */ /* 0x0003e2000800003f */
[----:B0-----:R-:W-:-:S04]  /*24570*/  LOP3.LUT R15, R15, 0x1f, RZ, 0xc0, !PT ;  /* 0x0000001f0f0f7812 */ /* 0x001fc800078ec0ff */
[----:B------:R-:W-:-:S13]  /*24580*/  ISETP.NE.AND P1, PT, R15, RZ, PT ;  /* 0x000000ff0f00720c */ /* 0x000fda0003f25270 */
[----:B-1----:R-:W-:Y:S05]  /*24590*/  @!P1 BRA `(.L_x_1922) ;  /* 0x0000000000049947 */ /* 0x002fea0003800000 */
[----:B------:R-:W-:Y:S01]  /*245a0*/  BPT.TRAP 0x1 ;  /* 0x000000040000795c */ /* 0x000fe20000300000 */
.L_x_1922:
[----:B------:R-:W-:Y:S05]  /*245b0*/  BSYNC B2 ;  /* 0x0000000000027941 */ /* 0x000fea0003800000 */
.L_x_1921:
[----:B------:R-:W-:Y:S01]  /*245c0*/  R2UR UR6, R2 ;  /* 0x00000000020672ca */ /* 0x000fe200000e0000 */
[----:B------:R-:W-:Y:S01]  /*245d0*/  UIADD3 UR4, UP0, UR36, 0x670, URZ ;  /* 0x0000067024047890 */ /* 0x000fe2000ff1e03f */
[----:B------:R-:W-:Y:S02]  /*245e0*/  R2UR UR7, R3 ;  /* 0x00000000030772ca */ /* 0x000fe400000e0000 */
[----:B------:R-:W-:Y:S01]  /*245f0*/  R2UR UR10, R10 ;  /* 0x000000000a0a72ca */ /* 0x000fe200000e0000 */
[----:B------:R-:W-:Y:S01]  /*24600*/  IMAD R10, R25, 0x6000, R23 ;  /* 0x00006000190a7824 */ /* 0x000fe200078e0217 */
[----:B------:R-:W-:Y:S01]  /*24610*/  PLOP3.LUT P1, PT, PT, PT, PT, 0x80, 0x0 ;  /* 0x000000000000781c */ /* 0x000fe20003f2f070 */
[----:B------:R-:W-:Y:S01]  /*24620*/  UIADD3.X UR5, URZ, UR37, URZ, UP0, !UPT ;  /* 0x000000253f057290 */ /* 0x000fe200087fe43f */
[----:B------:R-:W-:Y:S01]  /*24630*/  IADD3 R11, R11, 0x2a8b0, RZ ;  /* 0x0002a8b00b0b7810 */ /* 0x000fe20007ffe0ff */
[----:B------:R-:W-:-:S10]  /*24640*/  VIADD R14, R10, 0x400 ;  /* 0x000004000a0e7836 */ /* 0x000fd40000000000 */
.L_x_1923:
        /* <DEDUP_REMOVED lines=15> */
.L_x_1924:
        /* <DEDUP_REMOVED lines=10> */
.L_x_1911:
[----:B------:R-:W-:Y:S05]  /*247e0*/  BSYNC B1 ;  /* 0x0000000000017941 */ /* 0x000fea0003800000 */
.L_x_1910:
        /* <DEDUP_REMOVED lines=8> */
.L_x_1889:
[----:B------:R-:W-:Y:S05]  /*24870*/  BSYNC B0 ;  /* 0x0000000000007941 */ /* 0x000fea0003800000 */
.L_x_1888:
[----:B------:R-:W1:Y:S01]  /*24880*/  LDC R0, c[0x0][0x448] ;  /* 0x00011200ff007b82 */ /* 0x000e620000000800 */
[----:B------:R-:W-:Y:S01]  /*24890*/  VIADD R5, R28, 0x7f ;  /* 0x0000007f1c057836 */ /* 0x000fe20000000000 */
[----:B------:R-:W-:Y:S06]  /*248a0*/  @!P0 WARPSYNC.ALL ;  /* 0x0000000000008948 */ /* 0x000fec0003800000 */
[----:B------:R-:W2:Y:S08]  /*248b0*/  LDC.64 R2, c[0x0][0x9e0] ;  /* 0x00027800ff027b82 */ /* 0x000eb00000000a00 */
[----:B------:R-:W-:Y:S01]  /*248c0*/  @!P0 BAR.SYNC.DEFER_BLOCKING 0xc, 0x180 ;  /* 0x0306000000008b1d */ /* 0x000fe20000010000 */
[----:B-1----:R-:W-:-:S02]  /*248d0*/  ISETP.NE.AND P1, PT, R0, 0x1, PT ;  /* 0x000000010000780c */ /* 0x002fc40003f25270 */
[----:B--2---:R-:W-:-:S11]  /*248e0*/  ISETP.GE.AND P2, PT, R3, 0x1, PT ;  /* 0x000000010300780c */ /* 0x004fd60003f46270 */
[----:B------:R-:W1:Y:S08]  /*248f0*/  @P1 LDC R0, c[0x0][0x44c] ;  /* 0x00011300ff001b82 */ /* 0x000e700000000800 */
[----:B------:R-:W2:Y:S01]  /*24900*/  @P1 LDC R11, c[0x0][0x450] ;  /* 0x00011400ff0b1b82 */ /* 0x000ea20000000800 */
[----:B-1----:R-:W-:-:S05]  /*24910*/  @P1 IMAD.HI.U32 R0, R5, R0, RZ ;  /* 0x0000000005001227 */ /* 0x002fca00078e00ff */
[----:B--2---:R-:W-:-:S05]  /*24920*/  @P1 SHF.R.U32.HI R5, RZ, R11, R0 ;  /* 0x0000000bff051219 */ /* 0x004fca0000011600 */
[----:B------:R-:W-:-:S04]  /*24930*/  IMAD.IADD R11, R8, 0x1, R5 ;  /* 0x00000001080b7824 */ /* 0x000fc800078e0205 */
[----:B------:R-:W-:Y:S01]  /*24940*/  IMAD.IADD R2, R11, 0x1, R2 ;  /* 0x000000010b027824 */ /* 0x000fe200078e0202 */
[----:B------:R-:W-:Y:S06]  /*24950*/  @!P2 BRA `(.L_x_1926) ;  /* 0x000000000048a947 */ /* 0x000fec0003800000 */
[C---:B------:R-:W-:Y:S01]  /*24960*/  ISETP.GT.AND P0, PT, R11.reuse, RZ, PT ;  /* 0x000000ff0b00720c */ /* 0x040fe20003f04270 */
[----:B------:R-:W-:Y:S01]  /*24970*/  BSSY B0, `(.L_x_1927) ;  /* 0x000000e000007945 */ /* 0x000fe20003800000 */
[----:B------:R-:W-:-:S11]  /*24980*/  IADD3 R0, R11, -0x1, RZ ;  /* 0xffffffff0b007810 */ /* 0x000fd60007ffe0ff */
        /* <DEDUP_REMOVED lines=8> */
.L_x_1928:
[----:B------:R-:W-:-:S13]  /*24a10*/  ISETP.NE.AND P0, PT, R3, 0x1, PT ;  /* 0x000000010300780c */ /* 0x000fda0003f05270 */
[----:B------:R-:W1:Y:S02]  /*24a20*/  @P0 LDC.64 R4, c[0x0][0x9e8] ;  /* 0x00027a00ff040b82 */ /* 0x000e640000000a00 */
[----:B-1----:R-:W-:-:S05]  /*24a30*/  @P0 IMAD.HI.U32 R4, R0, R4, RZ ;  /* 0x0000000400040227 */ /* 0x002fca00078e00ff */
[----:B------:R-:W-:-:S07]  /*24a40*/  @P0 SHF.R.U32.HI R0, RZ, R5, R4 ;  /* 0x00000005ff000219 */ /* 0x000fce0000011604 */
.L_x_1929:
[----:B------:R-:W-:Y:S05]  /*24a50*/  BSYNC B0 ;  /* 0x0000000000007941 */ /* 0x000fea0003800000 */
.L_x_1927:
[----:B------:R-:W-:-:S05]  /*24a60*/  IMAD R5, R0, R3, R3 ;  /* 0x0000000300057224 */ /* 0x000fca00078e0203 */
[----:B------:R-:W-:-:S07]  /*24a70*/  VIMNMX R2, R2, R5, PT ;  /* 0x0000000502027248 */ /* 0x000fce0003fe0100 */
.L_x_1926:
[----:B------:R-:W1:Y:S01]  /*24a80*/  @P1 LDC R5, c[0x0][0x44c] ;  /* 0x00011300ff051b82 */ /* 0x000e620000000800 */
[----:B------:R-:W-:Y:S01]  /*24a90*/  VIADD R2, R2, 0x5f ;  /* 0x0000005f02027836 */ /* 0x000fe20000000000 */
[----:B------:R-:W-:Y:S01]  /*24aa0*/  ULDC UR4, c[0x0][0x9dc] ;  /* 0x0002770000047ab9 */ /* 0x000fe20000000800 */
[----:B------:R-:W-:Y:S02]  /*24ab0*/  IMAD.MOV.U32 R0, RZ, RZ, R28 ;  /* 0x000000ffff007224 */ /* 0x000fe400078e001c */
[----:B------:R-:W-:-:S03]  /*24ac0*/  IMAD.HI R2, R2, 0x2aaaaaab, RZ ;  /* 0x2aaaaaab02027827 */ /* 0x000fc600078e02ff */
[----:B------:R-:W2:Y:S01]  /*24ad0*/  @P1 LDC R4, c[0x0][0x450] ;  /* 0x00011400ff041b82 */ /* 0x000ea20000000800 */
[----:B-1----:R-:W-:-:S05]  /*24ae0*/  @P1 IMAD.HI.U32 R5, R28, R5, RZ ;  /* 0x000000051c051227 */ /* 0x002fca00078e00ff */
[----:B--2---:R-:W-:Y:S02]  /*24af0*/  @P1 SHF.R.U32.HI R0, RZ, R4, R5 ;  /* 0x00000004ff001219 */ /* 0x004fe40000011605 */
[----:B------:R-:W-:Y:S02]  /*24b00*/  SHF.R.U32.HI R5, RZ, 0x1f, R2 ;  /* 0x0000001fff057819 */ /* 0x000fe40000011602 */
[----:B------:R-:W-:Y:S02]  /*24b10*/  IADD3 R7, R7, R0, RZ ;  /* 0x0000000007077210 */ /* 0x000fe40007ffe0ff */
[----:B------:R-:W-:-:S03]  /*24b20*/  LEA.HI.SX32 R2, R2, R5, 0x1c ;  /* 0x0000000502027211 */ /* 0x000fc600078fe2ff */
[----:B------:R-:W-:Y:S01]  /*24b30*/  VIADD R0, R7, -UR4 ;  /* 0x8000000407007c36 */ /* 0x000fe20008000000 */
[----:B------:R-:W-:-:S05]  /*24b40*/  VIMNMX R24, R9, R2, PT ;  /* 0x0000000209187248 */ /* 0x000fca0003fe0100 */
[----:B------:R1:W-:Y:S01]  /*24b50*/  STL [R1+0x24], R24 ;  /* 0x0000241801007387 */ /* 0x0003e20000100800 */
[----:B------:R-:W-:Y:S05]  /*24b60*/  @!P2 BRA `(.L_x_1930) ;  /* 0x000000000044a947 */ /* 0x000fea0003800000 */
[----:B------:R-:W-:Y:S01]  /*24b70*/  ISETP.GT.AND P0, PT, R7, -0x1, PT ;  /* 0xffffffff0700780c */ /* 0x000fe20003f04270 */
[----:B------:R-:W-:-:S12]  /*24b80*/  BSSY B0, `(.L_x_1931) ;  /* 0x000000d000007945 */ /* 0x000fd80003800000 */
[----:B------:R-:W-:Y:S05]  /*24b90*/  @P0 BRA `(.L_x_1932) ;  /* 0x00000000001c0947 */ /* 0x000fea0003800000 */
[----:B------:R-:W-:Y:S02]  /*24ba0*/  ISETP.NE.AND P0, PT, R3, 0x1, PT ;  /* 0x000000010300780c */ /* 0x000fe40003f05270 */
[----:B------:R-:W-:-:S11]  /*24bb0*/  LOP3.LUT R7, RZ, R7, RZ, 0x33, !PT ;  /* 0x00000007ff077212 */ /* 0x000fd600078e33ff */
[----:B------:R-:W2:Y:S02]  /*24bc0*/  @P0 LDC.64 R4, c[0x0][0x9e8] ;  /* 0x00027a00ff040b82 */ /* 0x000ea40000000a00 */
[----:B--2---:R-:W-:-:S05]  /*24bd0*/  @P0 IMAD.HI.U32 R4, R7, R4, RZ ;  /* 0x0000000407040227 */ /* 0x004fca00078e00ff */
[----:B------:R-:W-:-:S04]  /*24be0*/  @P0 SHF.R.U32.HI R7, RZ, R5, R4 ;  /* 0x00000005ff070219 */ /* 0x000fc80000011604 */
[----:B------:R-:W-:Y:S01]  /*24bf0*/  LOP3.LUT R7, RZ, R7, RZ, 0x33, !PT ;  /* 0x00000007ff077212 */ /* 0x000fe200078e33ff */
[----:B------:R-:W-:Y:S06]  /*24c00*/  BRA `(.L_x_1933) ;  /* 0x0000000000107947 */ /* 0x000fec0003800000 */
.L_x_1932:
[----:B------:R-:W-:-:S13]  /*24c10*/  ISETP.NE.AND P0, PT, R3, 0x1, PT ;  /* 0x000000010300780c */ /* 0x000fda0003f05270 */
[----:B------:R-:W2:Y:S02]  /*24c20*/  @P0 LDC.64 R4, c[0x0][0x9e8] ;  /* 0x00027a00ff040b82 */ /* 0x000ea40000000a00 */
[----:B--2---:R-:W-:-:S05]  /*24c30*/  @P0 IMAD.HI.U32 R4, R7, R4, RZ ;  /* 0x0000000407040227 */ /* 0x004fca00078e00ff */
[----:B------:R-:W-:-:S07]  /*24c40*/  @P0 SHF.R.U32.HI R7, RZ, R5, R4 ;  /* 0x00000005ff070219 */ /* 0x000fce0000011604 */
.L_x_1933:
[----:B------:R-:W-:Y:S05]  /*24c50*/  BSYNC B0 ;  /* 0x0000000000007941 */ /* 0x000fea0003800000 */
.L_x_1931:
[----:B------:R-:W-:-:S05]  /*24c60*/  IMAD R3, R7, R3, RZ ;  /* 0x0000000307037224 */ /* 0x000fca00078e02ff */
[----:B------:R-:W-:-:S07]  /*24c70*/  VIMNMX R0, R0, R3, !PT ;  /* 0x0000000300007248 */ /* 0x000fce0007fe0100 */
.L_x_1930:
[----:B------:R-:W-:Y:S01]  /*24c80*/  IMAD.HI R0, R0, 0x2aaaaaab, RZ ;  /* 0x2aaaaaab00007827 */ /* 0x000fe200078e02ff */
[----:B------:R-:W-:Y:S04]  /*24c90*/  BSSY B7, `(.L_x_1934) ;  /* 0x000037d000077945 */ /* 0x000fe80003800000 */
[----:B------:R-:W-:-:S04]  /*24ca0*/  SHF.R.U32.HI R3, RZ, 0x1f, R0 ;  /* 0x0000001fff037819 */ /* 0x000fc80000011600 */
[----:B------:R-:W-:-:S04]  /*24cb0*/  LEA.HI.SX32 R3, R0, R3, 0x1c ;  /* 0x0000000300037211 */ /* 0x000fc800078fe2ff */
[----:B------:R-:W-:-:S04]  /*24cc0*/  VIMNMX R2, RZ, R3, !PT ;  /* 0x00000003ff027248 */ /* 0x000fc80007fe0100 */
[----:B------:R-:W-:Y:S01]  /*24cd0*/  ISETP.GT.AND P0, PT, R24, R2, PT ;  /* 0x000000021800720c */ /* 0x000fe20003f04270 */
[----:B------:R2:W-:-:S12]  /*24ce0*/  STL [R1+0x8], R2 ;  /* 0x0000080201007387 */ /* 0x0005d80000100800 */
[----:B--2---:R-:W-:Y:S05]  /*24cf0*/  @P0 BRA `(.L_x_1935) ;  /* 0x0000000000440947 */ /* 0x004fea0003800000 */
[----:B------:R-:W2:Y:S02]  /*24d00*/  S2R R2, SR_TID.X ;  /* 0x0000000000027919 */ /* 0x000ea40000002100 */
[----:B--2---:R-:W-:-:S04]  /*24d10*/  LOP3.LUT R2, R2, 0x7f, RZ, 0xc0, !PT ;  /* 0x0000007f02027812 */ /* 0x004fc800078ec0ff */
[----:B------:R-:W-:-:S13]  /*24d20*/  ISETP.NE.AND P0, PT, R2, RZ, PT ;  /* 0x000000ff0200720c */ /* 0x000fda0003f05270 */
[----:B------:R-:W-:Y:S05]  /*24d30*/  @P0 BRA `(.L_x_1936) ;  /* 0x0000003400c80947 */ /* 0x000fea0003800000 */
[----:B------:R-:W2:Y:S01]  /*24d40*/  S2R R5, SR_LANEID ;  /* 0x0000000000057919 */ /* 0x000ea20000000000 */
[----:B------:R-:W-:Y:S01]  /*24d50*/  VOTEU.ANY UR4, UPT, PT ;  /* 0x0000000000047886 */ /* 0x000fe200038e0100 */
[----:B------:R-:W3:Y:S01]  /*24d60*/  LDC.64 R2, c[0x0][0xc60] ;  /* 0x00031800ff027b82 */ /* 0x000ee20000000a00 */
[----:B------:R-:W2:Y:S02]  /*24d70*/  FLO.U32 R0, UR4 ;  /* 0x0000000400007d00 */ /* 0x000ea400080e0000 */
[----:B--2---:R-:W-:-:S06]  /*24d80*/  ISETP.EQ.U32.AND P0, PT, R0, R5, PT ;  /* 0x000000050000720c */ /* 0x004fcc0003f02070 */
[----:B------:R-:W3:Y:S07]  /*24d90*/  POPC R5, UR4 ;  /* 0x0000000400057d09 */ /* 0x000eee0008000000 */
[----:B---3--:R-:W2:Y:S01]  /*24da0*/  @P0 ATOMG.E.ADD.STRONG.GPU PT, R3, desc[UR60][R2.64], R5 ;  /* 0x00000005020309a8 */ /* 0x008ea200081ee1fc */
[----:B------:R-:W3:Y:S02]  /*24db0*/  S2R R4, SR_LTMASK ;  /* 0x0000000000047919 */ /* 0x000ee40000003900 */
[----:B---3--:R-:W-:-:S04]  /*24dc0*/  LOP3.LUT R4, R4, UR4, RZ, 0xc0, !PT ;  /* 0x0000000404047c12 */ /* 0x008fc8000f8ec0ff */
[----:B------:R-:W3:Y:S01]  /*24dd0*/  POPC R7, R4 ;  /* 0x0000000400077309 */ /* 0x000ee20000000000 */
[----:B--2---:R-:W3:Y:S02]  /*24de0*/  SHFL.IDX PT, R0, R3, R0, 0x1f ;  /* 0x00001f0003007589 */ /* 0x004ee400000e0000 */
[----:B---3--:R-:W-:Y:S01]  /*24df0*/  IADD3 R16, R0, UR38, R7 ;  /* 0x0000002600107c10 */ /* 0x008fe2000fffe007 */
[----:B------:R-:W-:Y:S06]  /*24e00*/  BRA `(.L_x_1936) ;  /* 0x0000003400947947 */ /* 0x000fec0003800000 */
.L_x_1935:
        /* <DEDUP_REMOVED lines=8> */
[----:B------:R-:W-:Y:S01]  /*24e90*/  IMAD.U32 R4, RZ, RZ, UR6 ;  /* 0x00000006ff047e24 */ /* 0x000fe2000f8e00ff */
[----:B------:R-:W-:Y:S01]  /*24ea0*/  MOV R5, UR7 ;  /* 0x0000000700057c02 */ /* 0x000fe20008000f00 */
[----:B------:R-:W2:Y:S01]  /*24eb0*/  LDC.64 R2, c[0x4][R2] ;  /* 0x0100000002027b82 */ /* 0x000ea20000000a00 */
[----:B0-----:R-:W-:Y:S01]  /*24ec0*/  IMAD.U32 R6, RZ, RZ, UR8 ;  /* 0x00000008ff067e24 */ /* 0x001fe2000f8e00ff */
[----:B------:R-:W-:Y:S01]  /*24ed0*/  MOV R11, UR5 ;  /* 0x00000005000b7c02 */ /* 0x000fe20008000f00 */
[----:B------:R-:W-:Y:S02]  /*24ee0*/  IMAD.U32 R7, RZ, RZ, UR9 ;  /* 0x00000009ff077e24 */ /* 0x000fe4000f8e00ff */
[----:B------:R-:W-:-:S02]  /*24ef0*/  IMAD.U32 R10, RZ, RZ, UR4 ;  /* 0x00000004ff0a7e24 */ /* 0x000fc4000f8e00ff */
[----:B------:R-:W-:Y:S02]  /*24f00*/  IMAD.MOV.U32 R8, RZ, RZ, 0x70 ;  /* 0x00000070ff087424 */ /* 0x000fe400078e00ff */
[----:B------:R-:W-:Y:S02]  /*24f10*/  IMAD.MOV.U32 R12, RZ, RZ, 0x1 ;  /* 0x00000001ff0c7424 */ /* 0x000fe400078e00ff */
[----:B------:R-:W-:-:S07]  /*24f20*/  IMAD.MOV.U32 R13, RZ, RZ, RZ ;  /* 0x000000ffff0d7224 */ /* 0x000fce00078e00ff */
[----:B------:R-:W-:-:S07]  /*24f30*/  LEPC R20, `(.L_x_1938) ;  /* 0x000000001014794e */ /* 0x000fce0000000000 */
[----:B-12---:R-:W-:Y:S05]  /*24f40*/  CALL.ABS.NOINC R2 ;  /* 0x0000000002007343 */ /* 0x006fea0003c00000 */
.L_x_1938:
[----:B------:R-:W-:Y:S05]  /*24f50*/  BSYNC B6 ;  /* 0x0000000000067941 */ /* 0x000fea0003800000 */
.L_x_1937:
[----:B------:R-:W-:Y:S01]  /*24f60*/  IADD3 R0, R23, 0x400, RZ ;  /* 0x0000040017007810 */ /* 0x000fe20007ffe0ff */
[----:B------:R-:W-:Y:S03]  /*24f70*/  BSSY B6, `(.L_x_1939) ;  /* 0x0000022000067945 */ /* 0x000fe60003800000 */
[----:B------:R-:W-:-:S13]  /*24f80*/  LOP3.LUT P0, RZ, R0, 0x3ff, RZ, 0xc0, !PT ;  /* 0x000003ff00ff7812 */ /* 0x000fda000780c0ff */
[----:B------:R-:W-:Y:S05]  /*24f90*/  @!P0 BRA `(.L_x_1940) ;  /* 0x00000000007c8947 */ /* 0x000fea0003800000 */
[----:B------:R-:W-:Y:S01]  /*24fa0*/  MOV R17, 0x0 ;  /* 0x0000000000117802 */ /* 0x000fe20000000f00 */
[----:B------:R-:W-:Y:S01]  /*24fb0*/  ULDC.64 UR6, c[0x4][0xf0] ;  /* 0x01003c0000067ab9 */ /* 0x000fe20000000a00 */
[----:B------:R-:W-:Y:S01]  /*24fc0*/  ULDC.64 UR8, c[0x4][0xf8] ;  /* 0x01003e0000087ab9 */ /* 0x000fe20000000a00 */
[----:B------:R-:W-:Y:S01]  /*24fd0*/  ULDC.64 UR4, c[0x4][0x78] ;  /* 0x01001e0000047ab9 */ /* 0x000fe20000000a00 */
[----:B------:R2:W3:Y:S01]  /*24fe0*/  LDC.64 R2, c[0x4][R17] ;  /* 0x0100000011027b82 */ /* 0x0004e20000000a00 */
[----:B------:R-:W-:Y:S01]  /*24ff0*/  IMAD.U32 R4, RZ, RZ, UR6 ;  /* 0x00000006ff047e24 */ /* 0x000fe2000f8e00ff */
[----:B------:R-:W-:Y:S01]  /*25000*/  MOV R7, UR9 ;  /* 0x0000000900077c02 */ /* 0x000fe20008000f00 */
[----:B------:R-:W-:Y:S01]  /*25010*/  IMAD.U32 R5, RZ, RZ, UR7 ;  /* 0x00000007ff057e24 */ /* 0x000fe2000f8e00ff */
[----:B------:R-:W-:Y:S01]  /*25020*/  MOV R12, 0x1 ;  /* 0x00000001000c7802 */ /* 0x000fe20000000f00 */
[----:B0-----:R-:W-:Y:S02]  /*25030*/  IMAD.U32 R6, RZ, RZ, UR8 ;  /* 0x00000008ff067e24 */ /* 0x001fe4000f8e00ff */
[----:B------:R-:W-:-:S02]  /*25040*/  IMAD.U32 R10, RZ, RZ, UR4 ;  /* 0x00000004ff0a7e24 */ /* 0x000fc4000f8e00ff */
[----:B------:R-:W-:Y:S02]  /*25050*/  IMAD.U32 R11, RZ, RZ, UR5 ;  /* 0x00000005ff0b7e24 */ /* 0x000fe4000f8e00ff */
[----:B------:R-:W-:Y:S02]  /*25060*/  IMAD.MOV.U32 R8, RZ, RZ, 0x70 ;  /* 0x00000070ff087424 */ /* 0x000fe400078e00ff */
[----:B--2---:R-:W-:-:S07]  /*25070*/  IMAD.MOV.U32 R13, RZ, RZ, RZ ;  /* 0x000000ffff0d7224 */ /* 0x004fce00078e00ff */
[----:B------:R-:W-:-:S07]  /*25080*/  LEPC R20, `(.L_x_1941) ;  /* 0x000000001014794e */ /* 0x000fce0000000000 */
[----:B-1-3--:R-:W-:Y:S05]  /*25090*/  CALL.ABS.NOINC R2 ;  /* 0x0000000002007343 */ /* 0x00afea0003c00000 */
.L_x_1941:
[----:B------:R0:W1:Y:S01]  /*250a0*/  LDC.64 R2, c[0x4][R17] ;  /* 0x0100000011027b82 */ /* 0x0000620000000a00 */
[----:B------:R-:W-:Y:S01]  /*250b0*/  ULDC.64 UR4, c[0x4][0xf0] ;  /* 0x01003c0000047ab9 */ /* 0x000fe20000000a00 */
[----:B------:R-:W-:Y:S01]  /*250c0*/  ULDC.64 UR6, c[0x4][0xf8] ;  /* 0x01003e0000067ab9 */ /* 0x000fe20000000a00 */
[----:B------:R-:W-:Y:S01]  /*250d0*/  ULDC.64 UR8, c[0x4][0x80] ;  /* 0x0100200000087ab9 */ /* 0x000fe20000000a00 */
        /* <DEDUP_REMOVED lines=8> */
[----:B0-----:R-:W-:-:S07]  /*25160*/  IMAD.MOV.U32 R13, RZ, RZ, RZ ;  /* 0x000000ffff0d7224 */ /* 0x001fce00078e00ff */
[----:B------:R-:W-:-:S07]  /*25170*/  LEPC R20, `(.L_x_1940) ;  /* 0x000000001014794e */ /* 0x000fce0000000000 */
[----:B-1----:R-:W-:Y:S05]  /*25180*/  CALL.ABS.NOINC R2 ;  /* 0x0000000002007343 */ /* 0x002fea0003c00000 */
.L_x_1940:
[----:B------:R-:W-:Y:S05]  /*25190*/  BSYNC B6 ;  /* 0x0000000000067941 */ /* 0x000fea0003800000 */
.L_x_1939:
[----:B------:R-:W-:Y:S01]  /*251a0*/  ULDC.64 UR4, c[0x0][0x9f8] ;  /* 0x00027e0000047ab9 */ /* 0x000fe20000000a00 */
[----:B------:R-:W2:Y:S01]  /*251b0*/  LDL R20, [R1] ;  /* 0x0000000001147983 */ /* 0x000ea20000100800 */
[----:B------:R-:W-:-:S03]  /*251c0*/  ISETP.NE.U32.AND P0, PT, RZ, UR4, PT ;  /* 0x00000004ff007c0c */ /* 0x000fc6000bf05070 */
[----:B------:R-:W3:Y:S01]  /*251d0*/  LDL R17, [R1+0x4] ;  /* 0x0000040001117983 */ /* 0x000ee20000100800 */
[----:B------:R-:W-:Y:S01]  /*251e0*/  ISETP.NE.AND.EX P0, PT, RZ, UR5, PT, P0 ;  /* 0x00000005ff007c0c */ /* 0x000fe2000bf05300 */
[----:B------:R-:W-:Y:S01]  /*251f0*/  IMAD.MOV.U32 R34, RZ, RZ, R19 ;  /* 0x000000ffff227224 */ /* 0x000fe200078e0013 */
[----:B------:R-:W4:Y:S01]  /*25200*/  LDC R0, c[0x0][0x430] ;  /* 0x00010c00ff007b82 */ /* 0x000f220000000800 */
[----:B------:R-:W0:Y:S01]  /*25210*/  S2R R21, SR_TID.X ;  /* 0x0000000000157919 */ /* 0x000e220000002100 */
[----:B------:R-:W-:-:S09]  /*25220*/  ULDC UR4, c[0x0][0x320] ;  /* 0x0000c80000047ab9 */ /* 0x000fd20000000800 */
[----:B------:R-:W1:Y:S01]  /*25230*/  @P0 LDC.64 R2, c[0x0][0x9f8] ;  /* 0x00027e00ff020b82 */ /* 0x000e620000000a00 */
[----:B0-----:R-:W-:Y:S01]  /*25240*/  LOP3.LUT R21, R21, 0x7f, RZ, 0xc0, !PT ;  /* 0x0000007f15157812 */ /* 0x001fe200078ec0ff */
[----:B-1----:R-:W-:-:S03]  /*25250*/  @P0 IMAD.WIDE R2, R19, 0x4, R2 ;  /* 0x0000000413020825 */ /* 0x002fc600078e0202 */
[----:B------:R-:W-:Y:S02]  /*25260*/  SHF.R.U32.HI R26, RZ, 0x3, R21 ;  /* 0x00000003ff1a7819 */ /* 0x000fe40000011615 */
[----:B------:R0:W3:Y:S01]  /*25270*/  @P0 LDG.E R34, desc[UR60][R2.64] ;  /* 0x0000003c02220981 */ /* 0x0000e2000c1e1900 */
[----:B----4-:R-:W-:Y:S01]  /*25280*/  ISETP.NE.AND P1, PT, R0, 0x1, PT ;  /* 0x000000010000780c */ /* 0x010fe20003f25270 */
[----:B------:R-:W1:-:S12]  /*25290*/  S2R R21, SR_TID.X ;  /* 0x0000000000157919 */ /* 0x000e580000002100 */
[----:B------:R-:W4:Y:S08]  /*252a0*/  @P1 LDC R4, c[0x0][0x434] ;  /* 0x00010d00ff041b82 */ /* 0x000f300000000800 */
[----:B------:R-:W0:Y:S01]  /*252b0*/  @P1 LDC R6, c[0x0][0x438] ;  /* 0x00010e00ff061b82 */ /* 0x000e220000000800 */
[----:B-1----:R-:W-:-:S04]  /*252c0*/  SHF.L.U32 R21, R21, 0x4, RZ ;  /* 0x0000000415157819 */ /* 0x002fc800000006ff */
[----:B------:R-:W-:Y:S01]  /*252d0*/  LOP3.LUT R21, R26, 0x70, R21, 0xf8, !PT ;  /* 0x000000701a157812 */ /* 0x000fe200078ef815 */
[----:B------:R-:W-:-:S04]  /*252e0*/  VIADD R26, R24, 0xffffffff ;  /* 0xffffffff181a7836 */ /* 0x000fc80000000000 */
[----:B------:R-:W-:Y:S01]  /*252f0*/  IMAD R5, R26, 0x60, R21 ;  /* 0x000000601a057824 */ /* 0x000fe200078e0215 */
[----:B------:R-:W-:Y:S01]  /*25300*/  LOP3.LUT R22, R22, 0xfffffff7, RZ, 0xc0, !PT ;  /* 0xfffffff716167812 */ /* 0x000fe200078ec0ff */
[----:B------:R-:W-:-:S03]  /*25310*/  UMOV UR5, 0xffffffff ;  /* 0xffffffff00057882 */ /* 0x000fc60000000000 */
[----:B--2---:R-:W-:Y:S02]  /*25320*/  ISETP.GE.AND P0, PT, R5, R20, PT ;  /* 0x000000140500720c */ /* 0x004fe40003f06270 */
[----:B------:R-:W1:Y:S02]  /*25330*/  S2R R20, SR_TID.X ;  /* 0x0000000000147919 */ /* 0x000e640000002100 */
[----:B------:R-:W-:Y:S01]  /*25340*/  ISETP.GT.U32.OR P0, PT, R21, 0x5f, P0 ;  /* 0x0000005f1500780c */ /* 0x000fe20000704470 */
[----:B---3--:R-:W-:-:S04]  /*25350*/  IMAD.IADD R5, R5, 0x1, R17 ;  /* 0x0000000105057824 */ /* 0x008fc800078e0211 */
[----:B----4-:R-:W-:-:S04]  /*25360*/  @P1 IMAD.HI.U32 R7, R5, R4, RZ ;  /* 0x0000000405071227 */ /* 0x010fc800078e00ff */
[----:B------:R-:W-:Y:S01]  /*25370*/  IMAD.MOV.U32 R4, RZ, RZ, R5 ;  /* 0x000000ffff047224 */ /* 0x000fe200078e0005 */
[----:B0-----:R-:W-:-:S03]  /*25380*/  @P1 SHF.R.U32.HI R4, RZ, R6, R7 ;  /* 0x00000006ff041219 */ /* 0x001fc60000011607 */
[----:B------:R-:W0:Y:S01]  /*25390*/  @!P0 LDC.64 R2, c[0x0][0x428] ;  /* 0x00010a00ff028b82 */ /* 0x000e220000000a00 */
[----:B------:R-:W-:-:S05]  /*253a0*/  IADD3 R6, -R4, RZ, RZ ;  /* 0x000000ff04067210 */ /* 0x000fca0007ffe1ff */
[----:B------:R-:W-:Y:S01]  /*253b0*/  IMAD R0, R0, R6, R5 ;  /* 0x0000000600007224 */ /* 0x000fe200078e0205 */
[----:B------:R-:W-:Y:S01]  /*253c0*/  @!P0 SHF.R.S32.HI R5, RZ, 0x1f, R4 ;  /* 0x0000001fff058819 */ /* 0x000fe20000011404 */
[----:B-1----:R-:W-:-:S05]  /*253d0*/  IMAD.SHL.U32 R20, R20, 0x8, RZ ;  /* 0x0000000814147824 */ /* 0x002fca00078e00ff */
[----:B------:R-:W-:-:S04]  /*253e0*/  LOP3.LUT R20, R20, 0x38, RZ, 0xc0, !PT ;  /* 0x0000003814147812 */ /* 0x000fc800078ec0ff */
[C---:B------:R-:W-:Y:S02]  /*253f0*/  LOP3.LUT R17, R20.reuse, 0x40, RZ, 0xfc, !PT ;  /* 0x0000004014117812 */ /* 0x040fe400078efcff */
[----:B------:R-:W-:Y:S02]  /*25400*/  ISETP.GE.AND P1, PT, R20, UR4, PT ;  /* 0x0000000414007c0c */ /* 0x000fe4000bf26270 */
[----:B------:R-:W-:Y:S01]  /*25410*/  SHF.R.S32.HI R8, RZ, 0x1f, R34 ;  /* 0x0000001fff087819 */ /* 0x000fe20000011422 */
[-C--:B0-----:R-:W-:Y:S01]  /*25420*/  @!P0 IMAD.WIDE.U32 R4, R34, R2.reuse, R4 ;  /* 0x0000000222048225 */ /* 0x081fe200078e0004 */
[----:B------:R-:W-:Y:S01]  /*25430*/  ISETP.GE.AND P2, PT, R17, UR4, PT ;  /* 0x0000000411007c0c */ /* 0x000fe2000bf46270 */
[----:B------:R-:W-:Y:S01]  /*25440*/  ULDC UR4, c[0x0][0x2f4] ;  /* 0x0000bd0000047ab9 */ /* 0x000fe20000000800 */
[----:B------:R-:W-:Y:S01]  /*25450*/  SEL R30, RZ, 0x1, P1 ;  /* 0x00000001ff1e7807 */ /* 0x000fe20000800000 */
[----:B------:R-:W-:Y:S01]  /*25460*/  @!P0 IMAD R6, R8, R2, RZ ;  /* 0x0000000208068224 */ /* 0x000fe200078e02ff */
[----:B------:R-:W-:Y:S01]  /*25470*/  SEL R2, RZ, 0xffffffff, P2 ;  /* 0xffffffffff027807 */ /* 0x000fe20001000000 */
[----:B------:R0:W-:Y:S02]  /*25480*/  STL [R1+0xc], R8 ;  /* 0x00000c0801007387 */ /* 0x0001e40000100800 */
[----:B------:R-:W-:-:S02]  /*25490*/  @!P0 IMAD R6, R34, R3, R6 ;  /* 0x0000000322068224 */ /* 0x000fc400078e0206 */
[----:B------:R-:W-:Y:S02]  /*254a0*/  IMAD.SHL.U32 R3, R2, 0x2, RZ ;  /* 0x0000000202037824 */ /* 0x000fe400078e00ff */
[----:B------:R-:W-:-:S03]  /*254b0*/  @!P0 IMAD.IADD R6, R5, 0x1, R6 ;  /* 0x0000000105068824 */ /* 0x000fc600078e0206 */
[----:B------:R-:W-:Y:S02]  /*254c0*/  LOP3.LUT R30, R3, 0x2, R30, 0xe2, !PT ;  /* 0x00000002031e7812 */ /* 0x000fe400078ee21e */
[----:B------:R-:W1:Y:S01]  /*254d0*/  @!P0 LDC.64 R2, c[0x0][0x418] ;  /* 0x00010600ff028b82 */ /* 0x000e620000000a00 */
[----:B------:R-:W-:Y:S01]  /*254e0*/  IMAD.U32 R5, RZ, RZ, UR39 ;  /* 0x00000027ff057e24 */ /* 0x000fe2000f8e00ff */
[----:B-1----:R-:W-:-:S04]  /*254f0*/  @!P0 LEA R2, P1, R4, R2, 0x2 ;  /* 0x0000000204028211 */ /* 0x002fc800078210ff */
[----:B------:R-:W-:Y:S02]  /*25500*/  @!P0 LEA.HI.X R3, R4, R3, R6, 0x2, P1 ;  /* 0x0000000304038211 */ /* 0x000fe400008f1406 */
[----:B------:R-:W-:-:S06]  /*25510*/  MOV R4, RZ ;  /* 0x000000ff00047202 */ /* 0x000fcc0000000f00 */
[----:B------:R1:W5:Y:S01]  /*25520*/  @!P0 LDG.E R4, desc[UR60][R2.64] ;  /* 0x0000003c02048981 */ /* 0x000362000c1e1900 */
[----:B------:R-:W-:Y:S02]  /*25530*/  ISETP.GT.U32.AND P0, PT, R21, 0x5f, PT ;  /* 0x0000005f1500780c */ /* 0x000fe40003f04070 */
[----:B------:R-:W-:Y:S02]  /*25540*/  ISETP.NE.AND P3, PT, R5, 0x3, PT ;  /* 0x000000030500780c */ /* 0x000fe40003f65270 */
[C---:B------:R-:W-:Y:S02]  /*25550*/  ISETP.GE.AND P2, PT, R20.reuse, UR4, PT ;  /* 0x0000000414007c0c */ /* 0x040fe4000bf46270 */
[----:B0-----:R-:W-:Y:S02]  /*25560*/  LOP3.LUT R8, R20, 0x80, RZ, 0xfc, !PT ;  /* 0x0000008014087812 */ /* 0x001fe400078efcff */
[----:B------:R-:W-:-:S05]  /*25570*/  ISETP.GE.AND P1, PT, R17, UR4, PT ;  /* 0x0000000411007c0c */ /* 0x000fca000bf26270 */
[----:B------:R-:W-:Y:S02]  /*25580*/  @P0 LOP3.LUT R22, R22, 0x8, RZ, 0xfc, !PT ;  /* 0x0000000816160812 */ /* 0x000fe400078efcff */
[----:B------:R-:W-:Y:S02]  /*25590*/  ISETP.GE.AND P0, PT, R8, UR4, PT ;  /* 0x0000000408007c0c */ /* 0x000fe4000bf06270 */
[----:B------:R-:W-:-:S04]  /*255a0*/  LOP3.LUT R22, R22, 0xffffffef, RZ, 0xc0, !PT ;  /* 0xffffffef16167812 */ /* 0x000fc800078ec0ff */
[----:B------:R-:W-:-:S04]  /*255b0*/  @P3 LOP3.LUT R22, R22, 0x10, RZ, 0xfc, !PT ;  /* 0x0000001016163812 */ /* 0x000fc800078efcff */
[----:B------:R-:W-:-:S04]  /*255c0*/  LOP3.LUT R22, R22, 0xfffffffb, RZ, 0xc0, !PT ;  /* 0xfffffffb16167812 */ /* 0x000fc800078ec0ff */
[----:B------:R-:W-:-:S04]  /*255d0*/  @P2 LOP3.LUT R22, R22, 0x4, RZ, 0xfc, !PT ;  /* 0x0000000416162812 */ /* 0x000fc800078efcff */
[----:B------:R-:W-:-:S04]  /*255e0*/  LOP3.LUT R22, R22, 0xfffffffe, RZ, 0xc0, !PT ;  /* 0xfffffffe16167812 */ /* 0x000fc800078ec0ff */
[----:B------:R-:W-:-:S04]  /*255f0*/  LOP3.LUT R22, R22, 0xfffffffd, RZ, 0xc0, !PT ;  /* 0xfffffffd16167812 */ /* 0x000fc800078ec0ff */
[----:B------:R-:W-:-:S04]  /*25600*/  @P1 LOP3.LUT R22, R22, 0x2, RZ, 0xfc, !PT ;  /* 0x0000000216161812 */ /* 0x000fc800078efcff */
[----:B------:R-:W-:Y:S01]  /*25610*/  @P0 LOP3.LUT R22, R22, 0x1, RZ, 0xfc, !PT ;  /* 0x0000000116160812 */ /* 0x000fe200078efcff */
[----:B-1----:R-:W-:Y:S06]  /*25620*/  BRA.DIV UR5, `(.L_x_1942) ;  /* 0x0000005205e47947 */ /* 0x002fec000b800000 */
.L_x_2071:
[----:B------:R-:W-:Y:S01]  /*25630*/  SHF.R.S32.HI R33, RZ, 0x1f, R18 ;  /* 0x0000001fff217819 */ /* 0x000fe20000011412 */
[----:B------:R-:W-:Y:S06]  /*25640*/  @!P3 BRA `(.L_x_1943) ;  /* 0x000000000004b947 */ /* 0x000fec0003800000 */
[----:B------:R-:W-:Y:S01]  /*25650*/  BPT.TRAP 0x1 ;  /* 0x000000040000795c */ /* 0x000fe20000300000 */
.L_x_1943:
[----:B------:R-:W-:Y:S01]  /*25660*/  SHF.R.S32.HI R5, RZ, 0x1f, R0 ;  /* 0x0000001fff057819 */ /* 0x000fe20000011400 */
[----:B------:R-:W-:Y:S01]  /*25670*/  ULDC.64 UR4, c[0x0][0x328] ;  /* 0x0000ca0000047ab9 */ /* 0x000fe20000000a00 */
[----:B------:R-:W-:Y:S03]  /*25680*/  BSSY B0, `(.L_x_1944) ;  /* 0x0000017000007945 */ /* 0x000fe60003800000 */
[----:B------:R-:W-:-:S04]  /*25690*/  IMAD R3, R5, UR4, RZ ;  /* 0x0000000405037c24 */ /* 0x000fc8000f8e02ff */
        /* <DEDUP_REMOVED lines=21> */
.L_x_2072:
[----:B------:R-:W-:Y:S05]  /*257f0*/  BSYNC B0 ;  /* 0x0000000000007941 */ /* 0x000fea0003800000 */
.L_x_1944:
[----:B------:R-:W2:Y:S01]  /*25800*/  LDL R9, [R1] ;  /* 0x0000000001097983 */ /* 0x000ea20000100800 */
[----:B------:R-:W-:Y:S01]  /*25810*/  ULDC.64 UR4, c[0x0][0x300] ;  /* 0x0000c00000047ab9 */ /* 0x000fe20000000a00 */
[----:B------:R-:W-:Y:S01]  /*25820*/  LOP3.LUT P4, RZ, R22, 0x4, RZ, 0xc0, !PT ;  /* 0x0000000416ff7812 */ /* 0x000fe2000788c0ff */
[----:B------:R-:W-:Y:S01]  /*25830*/  IMAD R5, R5, UR4, RZ ;  /* 0x0000000405057c24 */ /* 0x000fe2000f8e02ff */
[----:B------:R-:W1:Y:S01]  /*25840*/  S2R R8, SR_TID.X ;  /* 0x0000000000087919 */ /* 0x000e620000002100 */
[----:B0-----:R-:W-:Y:S01]  /*25850*/  IMAD.WIDE.U32 R2, R0, UR4, RZ ;  /* 0x0000000400027c25 */ /* 0x001fe2000f8e00ff */
[C---:B------:R-:W-:Y:S02]  /*25860*/  LOP3.LUT P3, RZ, R22.reuse, 0x2, RZ, 0xc0, !PT ;  /* 0x0000000216ff7812 */ /* 0x040fe4000786c0ff */
[----:B------:R-:W-:Y:S01]  /*25870*/  LOP3.LUT P2, RZ, R22, 0x1, RZ, 0xc0, !PT ;  /* 0x0000000116ff7812 */ /* 0x000fe2000784c0ff */
[----:B------:R-:W-:Y:S01]  /*25880*/  IMAD R5, R0, UR5, R5 ;  /* 0x0000000500057c24 */ /* 0x000fe2000f8e0205 */
[----:B------:R-:W-:-:S02]  /*25890*/  ULDC.64 UR4, c[0x0][0x310] ;  /* 0x0000c40000047ab9 */ /* 0x000fc40000000a00 */
        /* <DEDUP_REMOVED lines=10> */
[----:B------:R-:W-:Y:S01]  /*25940*/  IMAD R5, R27, 0x4800, R36 ;  /* 0x000048001b057824 */ /* 0x000fe200078e0224 */
[----:B------:R-:W-:Y:S01]  /*25950*/  LEA R4, P0, R2, UR4, 0x1 ;  /* 0x0000000402047c11 */ /* 0x000fe2000f8008ff */
[----:B------:R-:W-:Y:S01]  /*25960*/  UMOV UR4, 0xffffffff ;  /* 0xffffffff00047882 */ /* 0x000fe20000000000 */
[----:B------:R-:W-:Y:S02]  /*25970*/  IADD3 R0, R3, R0, RZ ;  /* 0x0000000003007210 */ /* 0x000fe40007ffe0ff */
[----:B-1----:R-:W-:Y:S02]  /*25980*/  LOP3.LUT R8, R8, 0x7f, RZ, 0xc0, !PT ;  /* 0x0000007f08087812 */ /* 0x002fe400078ec0ff */
[----:B------:R-:W-:Y:S02]  /*25990*/  LEA.HI.X R0, R2, UR5, R0, 0x1, P0 ;  /* 0x0000000502007c11 */ /* 0x000fe400080f0c00 */
[----:B------:R-:W-:Y:S01]  /*259a0*/  SHF.R.U32.HI R8, RZ, 0x3, R8 ;  /* 0x00000003ff087819 */ /* 0x000fe20000011608 */
[----:B--2---:R-:W-:-:S02]  /*259b0*/  IMAD R6, R26, -0x60, R9 ;  /* 0xffffffa01a067824 */ /* 0x004fc400078e0209 */
[----:B------:R-:W0:Y:S02]  /*259c0*/  S2R R9, SR_TID.X ;  /* 0x0000000000097919 */ /* 0x000e240000002100 */
[----:B------:R-:W-:-:S05]  /*259d0*/  IMAD.IADD R6, R6, 0x1, -R8 ;  /* 0x0000000106067824 */ /* 0x000fca00078e0a08 */
[----:B------:R-:W-:Y:S01]  /*259e0*/  ISETP.GE.AND P0, PT, R6, 0x1, PT ;  /* 0x000000010600780c */ /* 0x000fe20003f06270 */
[----:B0-----:R-:W-:-:S05]  /*259f0*/  IMAD.SHL.U32 R9, R9, 0x8, RZ ;  /* 0x0000000809097824 */ /* 0x001fca00078e00ff */
        /* <DEDUP_REMOVED lines=64> */
.L_x_2086:
[----:B------:R-:W-:-:S13]  /*25e00*/  ISETP.GE.AND P0, PT, R6, 0x51, PT ;  /* 0x000000510600780c */ /* 0x000fda0003f06270 */
[----:B-1----:R-:W-:Y:S01]  /*25e10*/  @P0 LEA R2, P1, R9, R2, 0x1 ;  /* 0x0000000209020211 */ /* 0x002fe200078208ff */
        /* <DEDUP_REMOVED lines=10> */
.L_x_1947:
        /* <DEDUP_REMOVED lines=10> */
.L_x_1948:
[----:B------:R2:W-:Y:S02]  /*25f60*/  SYNCS.ARRIVE.TRANS64.A1T0 RZ, [R7+URZ+0x2a830], RZ ;  /* 0x02a830ff07ff79a7 */ /* 0x0005e4000810003f */
[----:B------:R-:W-:Y:S05]  /*25f70*/  WARPSYNC.ALL ;  /* 0x0000000000007948 */ /* 0x000fea0003800000 */
[----:B------:R-:W-:Y:S01]  /*25f80*/  ULDC.64 UR4, c[0x0][0xa00] ;  /* 0x0002800000047ab9 */ /* 0x000fe20000000a00 */
[----:B------:R-:W-:Y:S01]  /*25f90*/  VIADD R0, R23, 0xc400 ;  /* 0x0000c40017007836 */ /* 0x000fe20000000000 */
[----:B------:R-:W-:Y:S01]  /*25fa0*/  BAR.SYNC.DEFER_BLOCKING 0x8, 0x180 ;  /* 0x0206000000007b1d */ /* 0x000fe20000010000 */
[----:B------:R-:W-:-:S03]  /*25fb0*/  ISETP.NE.U32.AND P0, PT, RZ, UR4, PT ;  /* 0x00000004ff007c0c */ /* 0x000fc6000bf05070 */
[----:B------:R-:W-:Y:S02]  /*25fc0*/  LOP3.LUT P1, RZ, R0, 0x3ff, RZ, 0xc0, !PT ;  /* 0x000003ff00ff7812 */ /* 0x000fe4000782c0ff */
[----:B------:R-:W-:Y:S01]  /*25fd0*/  ISETP.NE.AND.EX P0, PT, RZ, UR5, PT, P0 ;  /* 0x00000005ff007c0c */ /* 0x000fe2000bf05300 */
[----:B------:R-:W-:Y:S01]  /*25fe0*/  ULDC.64 UR4, c[0x0][0x298] ;  /* 0x0000a60000047ab9 */ /* 0x000fe20000000a00 */
[----:B------:R-:W-:Y:S01]  /*25ff0*/  SHF.R.S32.HI R0, RZ, 0x1f, R19 ;  /* 0x0000001fff007819 */ /* 0x000fe20000011413 */
[----:B------:R-:W-:Y:S01]  /*26000*/  BSSY B6, `(.L_x_1949) ;  /* 0x000001c000067945 */ /* 0x000fe20003800000 */
[----:B-1----:R-:W-:Y:S02]  /*26010*/  SEL R2, R19, RZ, !P0 ;  /* 0x000000ff13027207 */ /* 0x002fe40004000000 */
[----:B------:R-:W-:-:S05]  /*26020*/  SEL R0, R0, RZ, !P0 ;  /* 0x000000ff00007207 */ /* 0x000fca0004000000 */
[----:B------:R1:W-:Y:S04]  /*26030*/  STL [R1+0x30], R0 ;  /* 0x0000300001007387 */ /* 0x0003e80000100800 */
[----:B------:R3:W-:Y:S01]  /*26040*/  STL [R1+0x20], R2 ;  /* 0x0000200201007387 */ /* 0x0007e20000100800 */
[----:B-1----:R-:W-:Y:S01]  /*26050*/  SHF.R.S32.HI R0, RZ, 0x1f, R35 ;  /* 0x0000001fff007819 */ /* 0x002fe20000011423 */
[----:B---3--:R-:W-:-:S04]  /*26060*/  IMAD.WIDE.U32 R2, R35, UR4, RZ ;  /* 0x0000000423027c25 */ /* 0x008fc8000f8e00ff */
[----:B------:R-:W-:Y:S01]  /*26070*/  IMAD R0, R0, UR4, RZ ;  /* 0x0000000400007c24 */ /* 0x000fe2000f8e02ff */
[----:B------:R1:W-:Y:S03]  /*26080*/  STL.64 [R1+0x18], R2 ;  /* 0x0000180201007387 */ /* 0x0003e60000100a00 */
[----:B------:R-:W-:-:S05]  /*26090*/  IMAD R0, R35, UR5, R0 ;  /* 0x0000000523007c24 */ /* 0x000fca000f8e0200 */
[----:B------:R-:W-:Y:S01]  /*260a0*/  IADD3 R35, R3, R0, RZ ;  /* 0x0000000003237210 */ /* 0x000fe20007ffe0ff */
[----:B------:R-:W-:Y:S06]  /*260b0*/  @!P1 BRA `(.L_x_1950) ;  /* 0x0000000000409947 */ /* 0x000fec0003800000 */
[----:B-1----:R-:W-:Y:S01]  /*260c0*/  MOV R2, 0x0 ;  /* 0x0000000000027802 */ /* 0x002fe20000000f00 */
[----:B------:R-:W-:Y:S01]  /*260d0*/  ULDC.64 UR4, c[0x4][0xf0] ;  /* 0x01003c0000047ab9 */ /* 0x000fe20000000a00 */
[----:B------:R-:W-:Y:S01]  /*260e0*/  ULDC.64 UR6, c[0x4][0xf8] ;  /* 0x01003e0000067ab9 */ /* 0x000fe20000000a00 */
[----:B------:R-:W-:Y:S01]  /*260f0*/  ULDC.64 UR8, c[0x4][0x88] ;  /* 0x0100220000087ab9 */ /* 0x000fe20000000a00 */
[----:B0-----:R-:W-:Y:S01]  /*26100*/  IMAD.U32 R4, RZ, RZ, UR4 ;  /* 0x00000004ff047e24 */ /* 0x001fe2000f8e00ff */
[----:B--2---:R-:W-:Y:S01]  /*26110*/  MOV R7, UR7 ;  /* 0x0000000700077c02 */ /* 0x004fe20008000f00 */
[----:B------:R-:W0:Y:S01]  /*26120*/  LDC.64 R2, c[0x4][R2] ;  /* 0x0100000002027b82 */ /* 0x000e220000000a00 */
[----:B------:R-:W-:Y:S01]  /*26130*/  IMAD.U32 R5, RZ, RZ, UR5 ;  /* 0x00000005ff057e24 */ /* 0x000fe2000f8e00ff */
[----:B------:R-:W-:Y:S01]  /*26140*/  MOV R12, 0x1 ;  /* 0x00000001000c7802 */ /* 0x000fe20000000f00 */
[----:B------:R-:W-:Y:S02]  /*26150*/  IMAD.U32 R6, RZ, RZ, UR6 ;  /* 0x00000006ff067e24 */ /* 0x000fe4000f8e00ff */
[----:B------:R-:W-:-:S02]  /*26160*/  IMAD.U32 R10, RZ, RZ, UR8 ;  /* 0x00000008ff0a7e24 */ /* 0x000fc4000f8e00ff */
[----:B------:R-:W-:Y:S02]  /*26170*/  IMAD.U32 R11, RZ, RZ, UR9 ;  /* 0x00000009ff0b7e24 */ /* 0x000fe4000f8e00ff */
[----:B------:R-:W-:Y:S02]  /*26180*/  IMAD.MOV.U32 R8, RZ, RZ, 0x70 ;  /* 0x00000070ff087424 */ /* 0x000fe400078e00ff */
[----:B------:R-:W-:-:S07]  /*26190*/  IMAD.MOV.U32 R13, RZ, RZ, RZ ;  /* 0x000000ffff0d7224 */ /* 0x000fce00078e00ff */
[----:B------:R-:W-:-:S07]  /*261a0*/  LEPC R20, `(.L_x_1950) ;  /* 0x000000001014794e */ /* 0x000fce0000000000 */
[----:B0-----:R-:W-:Y:S05]  /*261b0*/  CALL.ABS.NOINC R2 ;  /* 0x0000000002007343 */ /* 0x001fea0003c00000 */
.L_x_1950:
[----:B------:R-:W-:Y:S05]  /*261c0*/  BSYNC B6 ;  /* 0x0000000000067941 */ /* 0x000fea0003800000 */
.L_x_1949:
[----:B------:R-:W3:Y:S01]  /*261d0*/  LDL.LU R20, [R1+0x30] ;  /* 0x0000300001147983 */ /* 0x000ee20000300800 */
[----:B------:R-:W-:Y:S01]  /*261e0*/  ULDC.64 UR4, c[0x0][0x2d8] ;  /* 0x0000b60000047ab9 */ /* 0x000fe20000000a00 */
[----:B--2---:R-:W2:Y:S02]  /*261f0*/  LDC R7, c[0x0][0x448] ;  /* 0x00011200ff077b82 */ /* 0x004ea40000000800 */
[----:B------:R-:W4:Y:S04]  /*26200*/  LDL.LU R21, [R1+0x20] ;  /* 0x0000200001157983 */ /* 0x000f280000300800 */
[----:B-1----:R-:W5:Y:S01]  /*26210*/  LDL.LU.64 R2, [R1+0x18] ;  /* 0x0000180001027983 */ /* 0x002f620000300a00 */
[----:B------:R-:W-:Y:S01]  /*26220*/  IMAD R0, R33, UR4, RZ ;  /* 0x0000000421007c24 */ /* 0x000fe2000f8e02ff */
[----:B------:R-:W1:Y:S03]  /*26230*/  S2R R8, SR_TID.X ;  /* 0x0000000000087919 */ /* 0x000e660000002100 */
[----:B------:R-:W-:Y:S01]  /*26240*/  IMAD R0, R18, UR5, R0 ;  /* 0x0000000512007c24 */ /* 0x000fe2000f8e0200 */
[----:B--2---:R-:W-:-:S13]  /*26250*/  ISETP.NE.AND P0, PT, R7, 0x1, PT ;  /* 0x000000010700780c */ /* 0x004fda0003f05270 */
[----:B------:R-:W2:Y:S01]  /*26260*/  @P0 LDC R6, c[0x0][0x44c] ;  /* 0x00011300ff060b82 */ /* 0x000ea20000000800 */
[----:B-1----:R-:W-:-:S05]  /*26270*/  IMAD.SHL.U32 R8, R8, 0x8, RZ ;  /* 0x0000000808087824 */ /* 0x002fca00078e00ff */
[----:B------:R-:W-:Y:S01]  /*26280*/  LOP3.LUT R8, R8, 0x38, RZ, 0xc0, !PT ;  /* 0x0000003808087812 */ /* 0x000fe200078ec0ff */
[----:B-----5:R-:W-:Y:S02]  /*26290*/  IMAD.MOV.U32 R3, RZ, RZ, R35 ;  /* 0x000000ffff037224 */ /* 0x020fe400078e0023 */
[----:B------:R-:W-:Y:S01]  /*262a0*/  IMAD.WIDE.U32 R2, R18, UR4, R2 ;  /* 0x0000000412027c25 */ /* 0x000fe2000f8e0002 */
[----:B------:R-:W-:-:S03]  /*262b0*/  ULDC.64 UR4, c[0x0][0x2e0] ;  /* 0x0000b80000047ab9 */ /* 0x000fc60000000a00 */
[----:B------:R-:W-:Y:S02]  /*262c0*/  IMAD.IADD R3, R3, 0x1, R0 ;  /* 0x0000000103037824 */ /* 0x000fe400078e0200 */
[----:B---3--:R-:W-:Y:S02]  /*262d0*/  IMAD R0, R20, UR4, RZ ;  /* 0x0000000414007c24 */ /* 0x008fe4000f8e02ff */
[----:B------:R-:W1:Y:S01]  /*262e0*/  S2R R20, SR_TID.X ;  /* 0x0000000000147919 */ /* 0x000e620000002100 */
[----:B----4-:R-:W-:-:S04]  /*262f0*/  IMAD.WIDE.U32 R2, R21, UR4, R2 ;  /* 0x0000000415027c25 */ /* 0x010fc8000f8e0002 */
[----:B------:R-:W-:Y:S01]  /*26300*/  IMAD R0, R21, UR5, R0 ;  /* 0x0000000515007c24 */ /* 0x000fe2000f8e0200 */
[----:B------:R-:W-:-:S04]  /*26310*/  ULDC.64 UR4, c[0x0][0x2d0] ;  /* 0x0000b40000047ab9 */ /* 0x000fc80000000a00 */
[----:B------:R-:W-:Y:S02]  /*26320*/  IADD3 R3, R3, R0, RZ ;  /* 0x0000000003037210 */ /* 0x000fe40007ffe0ff */
[----:B------:R-:W3:Y:S01]  /*26330*/  @P0 LDC R0, c[0x0][0x450] ;  /* 0x00011400ff000b82 */ /* 0x000ee20000000800 */
[----:B-1----:R-:W-:-:S04]  /*26340*/  LOP3.LUT R20, R20, 0x7f, RZ, 0xc0, !PT ;  /* 0x0000007f14147812 */ /* 0x002fc800078ec0ff */
[----:B------:R-:W-:Y:S02]  /*26350*/  SHF.R.U32.HI R21, RZ, 0x3, R20 ;  /* 0x00000003ff157819 */ /* 0x000fe40000011614 */
[----:B------:R-:W1:Y:S02]  /*26360*/  S2R R20, SR_TID.X ;  /* 0x0000000000147919 */ /* 0x000e640000002100 */
[----:B-1----:R-:W-:-:S05]  /*26370*/  IMAD.SHL.U32 R20, R20, 0x10, RZ ;  /* 0x0000001014147824 */ /* 0x002fca00078e00ff */
[----:B------:R-:W-:Y:S02]  /*26380*/  LOP3.LUT R20, R21, 0x70, R20, 0xf8, !PT ;  /* 0x0000007015147812 */ /* 0x000fe400078ef814 */
[----:B------:R-:W1:Y:S03]  /*26390*/  S2R R21, SR_TID.X ;  /* 0x0000000000157919 */ /* 0x000e660000002100 */
[----:B------:R-:W-:Y:S02]  /*263a0*/  IMAD.IADD R5, R20, 0x1, R28 ;  /* 0x0000000114057824 */ /* 0x000fe400078e021c */
[----:B------:R-:W4:Y:S02]  /*263b0*/  S2R R20, SR_TID.X ;  /* 0x0000000000147919 */ /* 0x000f240000002100 */
[----:B--2---:R-:W-:-:S04]  /*263c0*/  @P0 IMAD.HI.U32 R6, R5, R6, RZ ;  /* 0x0000000605060227 */ /* 0x004fc800078e00ff */
[----:B0-----:R-:W-:Y:S01]  /*263d0*/  IMAD.MOV.U32 R4, RZ, RZ, R5 ;  /* 0x000000ffff047224 */ /* 0x001fe200078e0005 */
[----:B---3--:R-:W-:-:S04]  /*263e0*/  @P0 SHF.R.U32.HI R4, RZ, R0, R6 ;  /* 0x00000000ff040219 */ /* 0x008fc80000011606 */
[C---:B------:R-:W-:Y:S01]  /*263f0*/  IADD3 R0, -R4.reuse, RZ, RZ ;  /* 0x000000ff04007210 */ /* 0x040fe20007ffe1ff */
[----:B------:R-:W-:-:S04]  /*26400*/  IMAD.WIDE.U32 R2, R4, UR4, R2 ;  /* 0x0000000404027c25 */ /* 0x000fc8000f8e0002 */
[----:B------:R-:W-:Y:S01]  /*26410*/  IMAD R0, R7, R0, R5 ;  /* 0x0000000007007224 */ /* 0x000fe200078e0205 */
[----:B------:R-:W-:-:S05]  /*26420*/  SHF.R.S32.HI R5, RZ, 0x1f, R4 ;  /* 0x0000001fff057819 */ /* 0x000fca0000011404 */
[----:B------:R-:W-:-:S04]  /*26430*/  IMAD R5, R5, UR4, RZ ;  /* 0x0000000405057c24 */ /* 0x000fc8000f8e02ff */
[----:B------:R-:W-:Y:S01]  /*26440*/  IMAD R5, R4, UR5, R5 ;  /* 0x0000000504057c24 */ /* 0x000fe2000f8e0205 */
[----:B------:R-:W-:Y:S01]  /*26450*/  SHF.R.S32.HI R4, RZ, 0x1f, R0 ;  /* 0x0000001fff047819 */ /* 0x000fe20000011400 */
[----:B------:R-:W-:Y:S01]  /*26460*/  ULDC.64 UR4, c[0x0][0x2c8] ;  /* 0x0000b20000047ab9 */ /* 0x000fe20000000a00 */
[----:B-1----:R-:W-:Y:S01]  /*26470*/  SHF.L.U32 R21, R21, 0x3, RZ ;  /* 0x0000000315157819 */ /* 0x002fe200000006ff */
[----:B------:R-:W-:Y:S02]  /*26480*/  IMAD.IADD R3, R3, 0x1, R5 ;  /* 0x0000000103037824 */ /* 0x000fe400078e0205 */
[----:B------:R-:W-:Y:S01]  /*26490*/  IMAD R4, R4, UR4, RZ ;  /* 0x0000000404047c24 */ /* 0x000fe2000f8e02ff */
[----:B------:R-:W-:Y:S01]  /*264a0*/  LOP3.LUT R21, R21, 0x38, RZ, 0xc0, !PT ;  /* 0x0000003815157812 */ /* 0x000fe200078ec0ff */
[----:B------:R-:W-:Y:S01]  /*264b0*/  IMAD.WIDE.U32 R2, R0, UR4, R2 ;  /* 0x0000000400027c25 */ /* 0x000fe2000f8e0002 */
[----:B----4-:R-:W-:Y:S02]  /*264c0*/  LOP3.LUT R20, R20, 0x7f, RZ, 0xc0, !PT ;  /* 0x0000007f14147812 */ /* 0x010fe400078ec0ff */
[C---:B------:R-:W-:Y:S01]  /*264d0*/  LOP3.LUT R9, R21.reuse, 0x40, RZ, 0xfc, !PT ;  /* 0x0000004015097812 */ /* 0x040fe200078efcff */
[----:B------:R-:W-:Y:S01]  /*264e0*/  IMAD R4, R0, UR5, R4 ;  /* 0x0000000500047c24 */ /* 0x000fe2000f8e0204 */
[----:B------:R-:W-:Y:S01]  /*264f0*/  ULDC.64 UR4, c[0x0][0x280] ;  /* 0x0000a00000047ab9 */ /* 0x000fe20000000a00 */
[----:B------:R-:W-:-:S02]  /*26500*/  LOP3.LUT R10, R21, 0x80, RZ, 0xfc, !PT ;  /* 0x00000080150a7812 */ /* 0x000fc400078efcff */
[----:B------:R-:W-:Y:S01]  /*26510*/  IMAD.IADD R4, R3, 0x1, R4 ;  /* 0x0000000103047824 */ /* 0x000fe200078e0204 */
[----:B------:R-:W-:Y:S01]  /*26520*/  LEA R0, P0, R2, UR4, 0x1 ;  /* 0x0000000402007c11 */ /* 0x000fe2000f8008ff */
[----:B------:R-:W-:Y:S02]  /*26530*/  ULDC UR4, c[0x0][0x2b8] ;  /* 0x0000ae0000047ab9 */ /* 0x000fe40000000800 */
[----:B------:R-:W-:Y:S02]  /*26540*/  ISETP.GE.AND P3, PT, R8, UR4, PT ;  /* 0x0000000408007c0c */ /* 0x000fe4000bf66270 */
[----:B------:R-:W-:Y:S01]  /*26550*/  LEA.HI.X R4, R2, UR5, R4, 0x1, P0 ;  /* 0x0000000502047c11 */ /* 0x000fe200080f0c04 */
[----:B------:R-:W-:Y:S01]  /*26560*/  UMOV UR5, 0xffffffff ;  /* 0xffffffff00057882 */ /* 0x000fe20000000000 */
[----:B------:R-:W-:Y:S02]  /*26570*/  ISETP.GE.AND P2, PT, R9, UR4, PT ;  /* 0x0000000409007c0c */ /* 0x000fe4000bf46270 */
[----:B------:R-:W-:-:S02]  /*26580*/  ISETP.GE.AND P0, PT, R10, UR4, PT ;  /* 0x000000040a007c0c */ /* 0x000fc4000bf06270 */
[----:B------:R-:W-:Y:S01]  /*26590*/  SHF.R.U32.HI R9, RZ, 0x3, R20 ;  /* 0x00000003ff097819 */ /* 0x000fe20000011614 */
[----:B------:R-:W-:Y:S10]  /*265a0*/  BRA.DIV UR5, `(.L_x_1951) ;  /* 0x0000004e05747947 */ /* 0x000ff4000b800000 */
[----:B------:R-:W0:Y:S01]  /*265b0*/  SHFL.IDX PT, R3, R0, RZ, 0x181f ;  /* 0x00181fff00037589 */ /* 0x000e2200000e0000 */
[----:B------:R-:W-:Y:S02]  /*265c0*/  IMAD R32, R32, R7, RZ ;  /* 0x0000000720207224 */ /* 0x000fe400078e02ff */
[----:B------:R-:W-:Y:S01]  /*265d0*/  IMAD.IADD R28, R9, 0x1, R28 ;  /* 0x00000001091c7824 */ /* 0x000fe200078e021c */
[----:B------:R-:W1:Y:S03]  /*265e0*/  SHFL.IDX PT, R2, R4, RZ, 0x181f ;  /* 0x00181fff04027589 */ /* 0x000e6600000e0000 */
[C---:B------:R-:W-:Y:S01]  /*265f0*/  VIADD R5, R28.reuse, 0x10 ;  /* 0x000000101c057836 */ /* 0x040fe20000000000 */
[----:B------:R-:W-:Y:S01]  /*26600*/  ISETP.GE.AND P1, PT, R28, R32, PT ;  /* 0x000000201c00720c */ /* 0x000fe20003f26270 */
[----:B------:R-:W-:-:S12]  /*26610*/  SHFL.IDX PT, R14, R0, 0x7, 0x181f ;  /* 0x00f81f00000e7f89 */ /* 0x000fd800000e0000 */
[----:B0-----:R-:W-:-:S05]  /*26620*/  @!P1 LEA R3, P4, R8, R3, 0x1 ;  /* 0x0000000308039211 */ /* 0x001fca00078808ff */
[----:B-1----:R-:W-:-:S05]  /*26630*/  @!P1 IMAD.X R2, RZ, RZ, R2, P4 ;  /* 0x000000ffff029224 */ /* 0x002fca00020e0602 */
[----:B------:R-:W-:-:S04]  /*26640*/  @!P1 LOP3.LUT R3, R3, R2, RZ, 0x3c, !PT ;  /* 0x0000000203039212 */ /* 0x000fc800078e3cff */
[----:B------:R-:W-:-:S04]  /*26650*/  @!P1 LOP3.LUT R2, R3, R2, RZ, 0x3c, !PT ;  /* 0x0000000203029212 */ /* 0x000fc800078e3cff */
[----:B------:R-:W-:-:S05]  /*26660*/  @!P1 LOP3.LUT R3, R3, R2, RZ, 0x3c, !PT ;  /* 0x0000000203039212 */ /* 0x000fca00078e3cff */
[----:B------:R-:W-:Y:S04]  /*26670*/  @!P1 LDGSTS.E.BYPASS.LTC128B.128 [R37+0xc400], desc[UR60][R2.64], !P3 ;  /* 0x0c40000002259fae */ /* 0x000fe8000d901d7c */
[----:B------:R-:W-:Y:S04]  /*26680*/  @!P1 LDGSTS.E.BYPASS.LTC128B.128 [R37+0x10400], desc[UR60][R2.64+0x80], !P2 ;  /* 0x1040008002259fae */ /* 0x000fe8000d101d7c */
[----:B------:R0:W-:Y:S01]  /*26690*/  @!P1 LDGSTS.E.BYPASS.LTC128B.128 [R37+0x14400], desc[UR60][R2.64+0x100], !P0 ;  /* 0x1440010002259fae */ /* 0x0001e2000c101d7c */
[----:B------:R-:W-:Y:S01]  /*266a0*/  ISETP.GE.AND P1, PT, R5, R32, PT ;  /* 0x000000200500720c */ /* 0x000fe20003f26270 */
[----:B------:R-:W-:-:S02]  /*266b0*/  VIADD R5, R28, 0x20 ;  /* 0x000000201c057836 */ /* 0x000fc40000000000 */
[----:B0-----:R-:W0:Y:S04]  /*266c0*/  SHFL.IDX PT, R3, R0, 0x1, 0x181f ;  /* 0x00381f0000037f89 */ /* 0x001e2800000e0000 */
[----:B------:R-:W1:Y:S06]  /*266d0*/  SHFL.IDX PT, R2, R4, 0x1, 0x181f ;  /* 0x00381f0004027f89 */ /* 0x000e6c00000e0000 */
[----:B0-----:R-:W-:-:S04]  /*266e0*/  @!P1 LEA R3, P4, R8, R3, 0x1 ;  /* 0x0000000308039211 */ /* 0x001fc800078808ff */
[----:B-1----:R-:W-:-:S04]  /*266f0*/  @!P1 IADD3.X R2, RZ, R2, RZ, P4, !PT ;  /* 0x00000002ff029210 */ /* 0x002fc800027fe4ff */
        /* <DEDUP_REMOVED lines=59> */
[----:B-1----:R-:W-:-:S05]  /*26ab0*/  @!P1 IMAD.X R2, RZ, RZ, R2, P4 ;  /* 0x000000ffff029224 */ /* 0x002fca00020e0602 */
[----:B------:R-:W-:-:S04]  /*26ac0*/  @!P1 LOP3.LUT R3, R3, R2, RZ, 0x3c, !PT ;  /* 0x0000000203039212 */ /* 0x000fc800078e3cff */
[----:B------:R-:W-:-:S04]  /*26ad0*/  @!P1 LOP3.LUT R2, R3, R2, RZ, 0x3c, !PT ;  /* 0x0000000203029212 */ /* 0x000fc800078e3cff */
[----:B------:R-:W-:-:S05]  /*26ae0*/  @!P1 LOP3.LUT R3, R3, R2, RZ, 0x3c, !PT ;  /* 0x0000000203039212 */ /* 0x000fca00078e3cff */
[----:B------:R0:W-:Y:S04]  /*26af0*/  @!P1 LDGSTS.E.BYPASS.LTC128B.128 [R37+0xf400], desc[UR60][R2.64], !P3 ;  /* 0x0f40000002259fae */ /* 0x0001e8000d901d7c */
[----:B------:R0:W-:Y:S04]  /*26b00*/  @!P1 LDGSTS.E.BYPASS.LTC128B.128 [R37+0x13400], desc[UR60][R2.64+0x80], !P2 ;  /* 0x1340008002259fae */ /* 0x0001e8000d101d7c */
[----:B--2---:R0:W-:Y:S02]  /*26b10*/  @!P1 LDGSTS.E.BYPASS.LTC128B.128 [R37+0x17400], desc[UR60][R2.64+0x100], !P0 ;  /* 0x1740010002259fae */ /* 0x0041e4000c101d7c */
.L_x_2103:
[----:B0-----:R-:W-:Y:S01]  /*26b20*/  VIADD R3, R28, 0x70 ;  /* 0x000000701c037836 */ /* 0x001fe20000000000 */
[----:B------:R-:W-:Y:S04]  /*26b30*/  BSSY B0, `(.L_x_1952) ;  /* 0x000000b000007945 */ /* 0x000fe80003800000 */
[----:B------:R-:W-:-:S13]  /*26b40*/  ISETP.GE.AND P1, PT, R3, R32, PT ;  /* 0x000000200300720c */ /* 0x000fda0003f26270 */
[----:B------:R-:W-:Y:S05]  /*26b50*/  @P1 BRA `(.L_x_1953) ;  /* 0x0000000000201947 */ /* 0x000fea0003800000 */
[----:B------:R-:W-:-:S04]  /*26b60*/  LEA R2, P1, R8, R14, 0x1 ;  /* 0x0000000e08027211 */ /* 0x000fc800078208ff */
[----:B------:R-:W-:-:S05]  /*26b70*/  IADD3.X R3, RZ, R4, RZ, P1, !PT ;  /* 0x00000004ff037210 */ /* 0x000fca0000ffe4ff */
[----:B------:R-:W-:Y:S01]  /*26b80*/  @!PT LDS RZ, [RZ] ;  /* 0x00000000fffff984 */ /* 0x000fe20000000800 */
[----:B------:R-:W-:Y:S01]  /*26b90*/  @!PT LDS RZ, [RZ] ;  /* 0x00000000fffff984 */ /* 0x000fe20000000800 */
[----:B------:R-:W-:Y:S01]  /*26ba0*/  @!PT LDS RZ, [RZ] ;  /* 0x00000000fffff984 */ /* 0x000fe20000000800 */
[----:B------:R0:W-:Y:S04]  /*26bb0*/  LDGSTS.E.BYPASS.LTC128B.128 [R37+0xfc00], desc[UR60][R2.64], !P3 ;  /* 0x0fc0000002257fae */ /* 0x0001e8000d901d7c */
[----:B------:R0:W-:Y:S04]  /*26bc0*/  LDGSTS.E.BYPASS.LTC128B.128 [R37+0x13c00], desc[UR60][R2.64+0x80], !P2 ;  /* 0x13c0008002257fae */ /* 0x0001e8000d101d7c */
[----:B------:R0:W-:Y:S02]  /*26bd0*/  LDGSTS.E.BYPASS.LTC128B.128 [R37+0x17c00], desc[UR60][R2.64+0x100], !P0 ;  /* 0x17c0010002257fae */ /* 0x0001e4000c101d7c */
.L_x_1953:
[----:B------:R-:W-:Y:S05]  /*26be0*/  BSYNC B0 ;  /* 0x0000000000007941 */ /* 0x000fea0003800000 */
.L_x_1952:
[----:B------:R-:W-:Y:S01]  /*26bf0*/  NOP ;  /* 0x0000000000007918 */ /* 0x000fe20000000000 */
[----:B------:R-:W-:-:S13]  /*26c00*/  PLOP3.LUT P0, PT, PT, PT, PT, 0x80, 0x0 ;  /* 0x000000000000781c */ /* 0x000fda0003f0f070 */
.L_x_1954:
        /* <DEDUP_REMOVED lines=8> */
[----:B------:R-:W-:Y:S01]  /*26c90*/  LEA.HI R0, R2, R2, RZ, 0x1 ;  /* 0x0000000202007211 */ /* 0x000fe200078f08ff */
[----:B------:R0:W-:Y:S03]  /*26ca0*/  STL [R1+0x28], R2 ;  /* 0x0000280201007387 */ /* 0x0001e60000100800 */
[----:B------:R-:W-:-:S05]  /*26cb0*/  LOP3.LUT R0, R0, 0xfffffffe, RZ, 0xc0, !PT ;  /* 0xfffffffe00007812 */ /* 0x000fca00078ec0ff */
[----:B------:R-:W-:-:S05]  /*26cc0*/  IMAD.IADD R0, R2, 0x1, -R0 ;  /* 0x0000000102007824 */ /* 0x000fca00078e0a00 */
[----:B0-----:R-:W-:Y:S01]  /*26cd0*/  SHF.L.U32 R2, R0, 0x1f, RZ ;  /* 0x0000001f00027819 */ /* 0x001fe200000006ff */
[----:B------:R-:W-:Y:S01]  /*26ce0*/  NOP ;  /* 0x0000000000007918 */ /* 0x000fe20000000000 */
[----:B------:R-:W2:Y:S01]  /*26cf0*/  LDL.LU R3, [R1+0x24] ;  /* 0x0000240001037983 */ /* 0x000ea20000300800 */
[----:B------:R0:W-:Y:S01]  /*26d00*/  SYNCS.ARRIVE.TRANS64.A1T0 RZ, [R23+URZ+0x2a800], RZ ;  /* 0x02a800ff17ff79a7 */ /* 0x0001e2000810003f */
[----:B------:R-:W-:Y:S01]  /*26d10*/  BSSY B0, `(.L_x_1955) ;  /* 0x0000004000007945 */ /* 0x000fe20003800000 */
[----:B------:R-:W1:Y:S01]  /*26d20*/  SYNCS.PHASECHK.TRANS64.TRYWAIT P0, [R23+URZ+0x2a820], R2 ;  /* 0x02a82002170075a7 */ /* 0x000e62000800017f */
[----:B--2---:R-:W-:Y:S02]  /*26d30*/  VIADD R0, R3, 0xfffffffe ;  /* 0xfffffffe03007836 */ /* 0x004fe40000000000 */
[----:B01----:R-:W-:Y:S05]  /*26d40*/  @!P0 BRA `(.L_x_1956) ;  /* 0x0000005000648947 */ /* 0x003fea0003800000 */
.L_x_2104:
[----:B------:R-:W-:Y:S05]  /*26d50*/  BSYNC B0 ;  /* 0x0000000000007941 */ /* 0x000fea0003800000 */
.L_x_1955:
[----:B------:R-:W2:Y:S01]  /*26d60*/  LDL R3, [R1+0x8] ;  /* 0x0000080001037983 */ /* 0x000ea20000100800 */
[----:B------:R-:W-:Y:S01]  /*26d70*/  BSSY B0, `(.L_x_1957) ;  /* 0x00000fd000007945 */ /* 0x000fe20003800000 */
[----:B--2---:R-:W-:-:S13]  /*26d80*/  ISETP.GE.AND P0, PT, R0, R3, PT ;  /* 0x000000030000720c */ /* 0x004fda0003f06270 */
[----:B------:R-:W-:Y:S05]  /*26d90*/  @!P0 BRA `(.L_x_1958) ;  /* 0x0000000c00e88947 */ /* 0x000fea0003800000 */
[----:B------:R-:W-:Y:S01]  /*26da0*/  MOV R10, R27 ;  /* 0x0000001b000a7202 */ /* 0x000fe20000000f00 */
[----:B------:R-:W-:Y:S02]  /*26db0*/  IMAD.MOV.U32 R20, RZ, RZ, R29 ;  /* 0x000000ffff147224 */ /* 0x000fe400078e001d */
[----:B------:R-:W-:-:S07]  /*26dc0*/  IMAD.MOV.U32 R32, RZ, RZ, R26 ;  /* 0x000000ffff207224 */ /* 0x000fce00078e001a */
.L_x_1971:
[----:B0-----:R-:W2:Y:S01]  /*26dd0*/  LDL R2, [R1+0x4] ;  /* 0x0000040001027983 */ /* 0x001ea20000100800 */
[----:B------:R-:W0:Y:S03]  /*26de0*/  LDC R7, c[0x0][0x430] ;  /* 0x00010c00ff077b82 */ /* 0x000e260000000800 */
[----:B------:R-:W3:Y:S01]  /*26df0*/  LDL R8, [R1+0xc] ;  /* 0x00000c0001087983 */ /* 0x000ee20000100800 */
[----:B------:R-:W1:Y:S01]  /*26e00*/  S2R R3, SR_TID.X ;  /* 0x0000000000037919 */ /* 0x000e620000002100 */
[----:B------:R-:W4:Y:S01]  /*26e10*/  S2R R9, SR_TID.X ;  /* 0x0000000000097919 */ /* 0x000f220000002100 */
[----:B0-----:R-:W-:-:S13]  /*26e20*/  ISETP.NE.AND P0, PT, R7, 0x1, PT ;  /* 0x000000010700780c */ /* 0x001fda0003f05270 */
[----:B------:R-:W0:Y:S01]  /*26e30*/  @P0 LDC R5, c[0x0][0x434] ;  /* 0x00010d00ff050b82 */ /* 0x000e220000000800 */
[----:B-1----:R-:W-:-:S04]  /*26e40*/  LOP3.LUT R3, R3, 0x7f, RZ, 0xc0, !PT ;  /* 0x0000007f03037812 */ /* 0x002fc800078ec0ff */
[----:B------:R-:W-:Y:S01]  /*26e50*/  SHF.R.U32.HI R3, RZ, 0x3, R3 ;  /* 0x00000003ff037819 */ /* 0x000fe20000011603 */
[----:B----4-:R-:W-:-:S05]  /*26e60*/  IMAD.SHL.U32 R9, R9, 0x10, RZ ;  /* 0x0000001009097824 */ /* 0x010fca00078e00ff */
[----:B------:R-:W-:Y:S02]  /*26e70*/  LOP3.LUT R9, R3, 0x70, R9, 0xf8, !PT ;  /* 0x0000007003097812 */ /* 0x000fe400078ef809 */
[----:B------:R-:W1:Y:S02]  /*26e80*/  @P0 LDC R3, c[0x0][0x438] ;  /* 0x00010e00ff030b82 */ /* 0x000e640000000800 */
[----:B------:R-:W-:Y:S01]  /*26e90*/  ISETP.GT.U32.AND P2, PT, R9, 0x5f, PT ;  /* 0x0000005f0900780c */ /* 0x000fe20003f44070 */
[----:B--2---:R-:W-:-:S05]  /*26ea0*/  IMAD R4, R0, 0x60, R2 ;  /* 0x0000006000047824 */ /* 0x004fca00078e0202 */
[----:B------:R-:W-:-:S05]  /*26eb0*/  IADD3 R4, R9, R4, RZ ;  /* 0x0000000409047210 */ /* 0x000fca0007ffe0ff */
[----:B0-----:R-:W-:-:S04]  /*26ec0*/  @P0 IMAD.HI.U32 R6, R4, R5, RZ ;  /* 0x0000000504060227 */ /* 0x001fc800078e00ff */
[----:B------:R-:W-:Y:S01]  /*26ed0*/  IMAD.MOV.U32 R2, RZ, RZ, R4 ;  /* 0x000000ffff027224 */ /* 0x000fe200078e0004 */
[----:B-1----:R-:W-:-:S05]  /*26ee0*/  @P0 SHF.R.U32.HI R2, RZ, R3, R6 ;  /* 0x00000003ff020219 */ /* 0x002fca0000011606 */
[----:B------:R-:W-:-:S04]  /*26ef0*/  IMAD.MOV R3, RZ, RZ, -R2 ;  /* 0x000000ffff037224 */ /* 0x000fc800078e0a02 */
[----:B------:R-:W-:Y:S02]  /*26f00*/  IMAD R7, R7, R3, R4 ;  /* 0x0000000307077224 */ /* 0x000fe400078e0204 */
[----:B------:R-:W3:Y:S01]  /*26f10*/  @!P2 LDC.64 R4, c[0x0][0x428] ;  /* 0x00010a00ff04ab82 */ /* 0x000ee20000000a00 */
[--C-:B------:R-:W-:Y:S01]  /*26f20*/  @!P2 SHF.R.S32.HI R3, RZ, 0x1f, R2.reuse ;  /* 0x0000001fff03a819 */ /* 0x100fe20000011402 */
[-C--:B---3--:R-:W-:Y:S02]  /*26f30*/  @!P2 IMAD R6, R8, R4.reuse, RZ ;  /* 0x000000040806a224 */ /* 0x088fe400078e02ff */
[----:B------:R-:W-:-:S04]  /*26f40*/  @!P2 IMAD.WIDE.U32 R2, R34, R4, R2 ;  /* 0x000000042202a225 */ /* 0x000fc800078e0002 */
[----:B------:R-:W-:Y:S02]  /*26f50*/  @!P2 IMAD R6, R34, R5, R6 ;  /* 0x000000052206a224 */ /* 0x000fe400078e0206 */
[----:B------:R-:W0:Y:S02]  /*26f60*/  @!P2 LDC.64 R4, c[0x0][0x418] ;  /* 0x00010600ff04ab82 */ /* 0x000e240000000a00 */
[----:B------:R-:W-:Y:S01]  /*26f70*/  @!P2 IMAD.IADD R3, R6, 0x1, R3 ;  /* 0x000000010603a824 */ /* 0x000fe200078e0203 */
[----:B------:R-:W-:Y:S02]  /*26f80*/  MOV R6, RZ ;  /* 0x000000ff00067202 */ /* 0x000fe40000000f00 */
[----:B0-----:R-:W-:-:S04]  /*26f90*/  @!P2 LEA R4, P0, R2, R4, 0x2 ;  /* 0x000000040204a211 */ /* 0x001fc800078010ff */
[----:B------:R-:W-:-:S05]  /*26fa0*/  @!P2 LEA.HI.X R5, R2, R5, R3, 0x2, P0 ;  /* 0x000000050205a211 */ /* 0x000fca00000f1403 */
[----:B------:R0:W5:Y:S01]  /*26fb0*/  @!P2 LDG.E R6, desc[UR60][R4.64] ;  /* 0x0000003c0406a981 */ /* 0x000162000c1e1900 */
[----:B------:R-:W-:Y:S01]  /*26fc0*/  LOP3.LUT P1, RZ, R22, 0x10, RZ, 0xc0, !PT ;  /* 0x0000001016ff7812 */ /* 0x000fe2000782c0ff */
[----:B------:R-:W-:-:S05]  /*26fd0*/  VIADD R27, R10, 0x1 ;  /* 0x000000010a1b7836 */ /* 0x000fca0000000000 */
        /* <DEDUP_REMOVED lines=8> */
.L_x_1959:
[----:B------:R-:W-:Y:S01]  /*27060*/  IMAD R5, R27, 0x8, R23 ;  /* 0x000000081b057824 */ /* 0x000fe200078e0217 */
[----:B------:R-:W-:Y:S01]  /*27070*/  SHF.L.U32 R0, R29, 0x1f, RZ ;  /* 0x0000001f1d007819 */ /* 0x000fe200000006ff */
[----:B------:R-:W-:Y:S03]  /*27080*/  BSSY B1, `(.L_x_1960) ;  /* 0x0000003000017945 */ /* 0x000fe60003800000 */
[----:B------:R-:W0:Y:S02]  /*27090*/  SYNCS.PHASECHK.TRANS64.TRYWAIT P0, [R5+URZ+0x2a840], R0 ;  /* 0x02a84000050075a7 */ /* 0x000e24000800017f */
[----:B0-----:R-:W-:Y:S05]  /*270a0*/  @!P0 BRA `(.L_x_1961) ;  /* 0x0000004c00a08947 */ /* 0x001fea0003800000 */
.L_x_2105:
[----:B------:R-:W-:Y:S05]  /*270b0*/  BSYNC B1 ;  /* 0x0000000000017941 */ /* 0x000fea0003800000 */
.L_x_1960:
        /* <DEDUP_REMOVED lines=29> */
[----:B------:R-:W2:Y:S04]  /*27290*/  SHFL.IDX PT, R3, R8, RZ, 0x181f ;  /* 0x00181fff08037589 */ /* 0x000ea800000e0000 */
[----:B------:R-:W-:Y:S01]  /*272a0*/  SHFL.IDX PT, R35, R8, 0x2, 0x181f ;  /* 0x00581f0008237f89 */ /* 0x000fe200000e0000 */
[----:B0-----:R-:W-:-:S05]  /*272b0*/  IMAD.SHL.U32 R11, R11, 0x8, RZ ;  /* 0x000000080b0b7824 */ /* 0x001fca00078e00ff */
[----:B------:R-:W-:-:S04]  /*272c0*/  LOP3.LUT R11, R11, 0x38, RZ, 0xc0, !PT ;  /* 0x000000380b0b7812 */ /* 0x000fc800078ec0ff */
[----:B------:R-:W-:-:S04]  /*272d0*/  SHF.L.U32 R0, R11, 0x1, RZ ;  /* 0x000000010b007819 */ /* 0x000fc800000006ff */
[----:B-1----:R-:W-:-:S05]  /*272e0*/  IADD3 R2, P0, R2, R0, RZ ;  /* 0x0000000002027210 */ /* 0x002fca0007f1e0ff */
[----:B--2---:R-:W-:-:S05]  /*272f0*/  IMAD.X R3, RZ, RZ, R3, P0 ;  /* 0x000000ffff037224 */ /* 0x004fca00000e0603 */
        /* <DEDUP_REMOVED lines=32> */
.L_x_2119:
        /* <DEDUP_REMOVED lines=10> */
.L_x_1963:
        /* <DEDUP_REMOVED lines=10> */
.L_x_1964:
[----:B------:R2:W-:Y:S01]  /*27640*/  SYNCS.ARRIVE.TRANS64.A1T0 RZ, [R5+URZ+0x2a830], RZ ;  /* 0x02a830ff05ff79a7 */ /* 0x0005e2000810003f */
[----:B------:R-:W-:Y:S05]  /*27650*/  @!P2 BRA `(.L_x_1965) ;  /* 0x000000000004a947 */ /* 0x000fea0003800000 */
[----:B------:R-:W-:Y:S01]  /*27660*/  BPT.TRAP 0x1 ;  /* 0x000000040000795c */ /* 0x000fe20000300000 */
.L_x_1965:
[----:B-1----:R-:W-:Y:S01]  /*27670*/  SHF.L.U32 R2, R20, 0x1f, RZ ;  /* 0x0000001f14027819 */ /* 0x002fe200000006ff */
[----:B------:R-:W-:Y:S01]  /*27680*/  BSSY B1, `(.L_x_1966) ;  /* 0x0000004000017945 */ /* 0x000fe20003800000 */
[----:B--2---:R-:W-:-:S04]  /*27690*/  LEA R5, R10, R23, 0x3 ;  /* 0x000000170a057211 */ /* 0x004fc800078e18ff */
[----:B------:R-:W1:Y:S02]  /*276a0*/  SYNCS.PHASECHK.TRANS64.TRYWAIT P0, [R5+URZ+0x2a860], R2 ;  /* 0x02a86002050075a7 */ /* 0x000e64000800017f */
[----:B-1----:R-:W-:Y:S05]  /*276b0*/  @!P0 BRA `(.L_x_1967) ;  /* 0x00000050000c8947 */ /* 0x002fea0003800000 */
.L_x_2120:
[----:B------:R-:W-:Y:S05]  /*276c0*/  BSYNC B1 ;  /* 0x0000000000017941 */ /* 0x000fea0003800000 */
.L_x_1966:
[----:B------:R-:W0:Y:S01]  /*276d0*/  LDL R4, [R1] ;  /* 0x0000000001047983 */ /* 0x000e220000100800 */
[----:B------:R-:W2:Y:S01]  /*276e0*/  S2R R3, SR_TID.X ;  /* 0x0000000000037919 */ /* 0x000ea20000002100 */
[----:B------:R-:W-:Y:S01]  /*276f0*/  UMOV UR4, 0xffffffff ;  /* 0xffffffff00047882 */ /* 0x000fe20000000000 */
[----:B------:R-:W-:Y:S02]  /*27700*/  LOP3.LUT P0, RZ, R30, 0x2, RZ, 0xc0, !PT ;  /* 0x000000021eff7812 */ /* 0x000fe4000780c0ff */
[----:B--2---:R-:W-:-:S04]  /*27710*/  LOP3.LUT R3, R3, 0x7f, RZ, 0xc0, !PT ;  /* 0x0000007f03037812 */ /* 0x004fc800078ec0ff */
[----:B------:R-:W-:Y:S01]  /*27720*/  SHF.R.U32.HI R3, RZ, 0x3, R3 ;  /* 0x00000003ff037819 */ /* 0x000fe20000011603 */
[----:B0-----:R-:W-:Y:S02]  /*27730*/  IMAD R8, R32, -0x60, R4 ;  /* 0xffffffa020087824 */ /* 0x001fe400078e0204 */
[----:B------:R-:W-:Y:S02]  /*27740*/  IMAD R4, R10, 0x3000, R36 ;  /* 0x000030000a047824 */ /* 0x000fe400078e0224 */
[----:B------:R-:W-:Y:S01]  /*27750*/  IMAD.IADD R8, R8, 0x1, -R3 ;  /* 0x0000000108087824 */ /* 0x000fe200078e0a03 */
[----:B------:R-:W-:Y:S06]  /*27760*/  BRA.DIV UR4, `(.L_x_1968) ;  /* 0x0000004e04f47947 */ /* 0x000fec000b800000 */
[----:B-1----:R-:W0:Y:S01]  /*27770*/  SHFL.IDX PT, R2, R17, RZ, 0x181f ;  /* 0x00181fff11027589 */ /* 0x002e2200000e0000 */
        /* <DEDUP_REMOVED lines=44> */
.L_x_2134:
[C---:B------:R-:W-:Y:S01]  /*27a40*/  ISETP.LT.OR P1, PT, R8.reuse, 0x51, !P1 ;  /* 0x000000510800780c */ /* 0x040fe20004f21670 */
[----:B------:R-:W-:Y:S01]  /*27a50*/  ULDC.64 UR4, c[0x0][0x328] ;  /* 0x0000ca0000047ab9 */ /* 0x000fe20000000a00 */
[----:B------:R-:W-:Y:S02]  /*27a60*/  ISETP.LT.OR P0, PT, R8, 0x51, !P0 ;  /* 0x000000510800780c */ /* 0x000fe40004701670 */
[----:B-1----:R-:W-:Y:S01]  /*27a70*/  IADD3 R2, P2, R2, R0, RZ ;  /* 0x0000000002027210 */ /* 0x002fe20007f5e0ff */
[----:B------:R-:W-:-:S03]  /*27a80*/  IMAD R0, R21, UR4, RZ ;  /* 0x0000000415007c24 */ /* 0x000fc6000f8e02ff */
[----:B------:R-:W-:Y:S01]  /*27a90*/  IADD3.X R3, RZ, R24, RZ, P2, !PT ;  /* 0x00000018ff037210 */ /* 0x000fe200017fe4ff */
[----:B------:R-:W-:-:S04]  /*27aa0*/  IMAD R9, R7, UR5, R0 ;  /* 0x0000000507097c24 */ /* 0x000fc8000f8e0200 */
        /* <DEDUP_REMOVED lines=14> */
.L_x_1969:
        /* <DEDUP_REMOVED lines=10> */
.L_x_1970:
[----:B------:R-:W2:Y:S01]  /*27c30*/  LDL R0, [R1+0x8] ;  /* 0x0000080001007983 */ /* 0x000ea20000100800 */
[----:B------:R-:W-:Y:S01]  /*27c40*/  ULDC.64 UR4, c[0x0][0x330] ;  /* 0x0000cc0000047ab9 */ /* 0x000fe20000000a00 */
[----:B------:R1:W-:Y:S01]  /*27c50*/  SYNCS.ARRIVE.TRANS64.A1T0 RZ, [R5+URZ+0x2a850], RZ ;  /* 0x02a850ff05ff79a7 */ /* 0x0003e2000810003f */
[----:B------:R-:W-:Y:S01]  /*27c60*/  IMAD.MOV.U32 R3, RZ, RZ, R7 ;  /* 0x000000ffff037224 */ /* 0x000fe200078e0007 */
[----:B------:R-:W-:Y:S01]  /*27c70*/  MOV R32, R26 ;  /* 0x0000001a00207202 */ /* 0x000fe20000000f00 */
[----:B------:R-:W-:Y:S02]  /*27c80*/  IMAD.MOV.U32 R10, RZ, RZ, R27 ;  /* 0x000000ffff0a7224 */ /* 0x000fe400078e001b */
[----:B------:R-:W-:-:S04]  /*27c90*/  IMAD.WIDE.U32 R2, R18, UR4, R2 ;  /* 0x0000000412027c25 */ /* 0x000fc8000f8e0002 */
[----:B-1----:R-:W-:Y:S02]  /*27ca0*/  IMAD R5, R33, UR4, RZ ;  /* 0x0000000421057c24 */ /* 0x002fe4000f8e02ff */
[----:B------:R-:W-:Y:S02]  /*27cb0*/  IMAD.MOV.U32 R20, RZ, RZ, R29 ;  /* 0x000000ffff147224 */ /* 0x000fe400078e001d */
[----:B------:R-:W-:Y:S01]  /*27cc0*/  IMAD R5, R18, UR5, R5 ;  /* 0x0000000512057c24 */ /* 0x000fe2000f8e0205 */
[----:B------:R-:W-:Y:S02]  /*27cd0*/  ULDC.64 UR4, c[0x0][0x318] ;  /* 0x0000c60000047ab9 */ /* 0x000fe40000000a00 */
[----:B0-----:R-:W-:Y:S02]  /*27ce0*/  LEA R17, P0, R2, UR4, 0x1 ;  /* 0x0000000402117c11 */ /* 0x001fe4000f8008ff */
[----:B------:R-:W-:-:S04]  /*27cf0*/  IADD3 R3, R5, R3, RZ ;  /* 0x0000000305037210 */ /* 0x000fc80007ffe0ff */
[----:B------:R-:W-:Y:S02]  /*27d00*/  LEA.HI.X R24, R2, UR5, R3, 0x1, P0 ;  /* 0x0000000502187c11 */ /* 0x000fe400080f0c03 */
[C---:B--2---:R-:W-:Y:S01]  /*27d10*/  ISETP.GT.AND P0, PT, R26.reuse, R0, PT ;  /* 0x000000001a00720c */ /* 0x044fe20003f04270 */
[----:B------:R-:W-:-:S12]  /*27d20*/  VIADD R0, R26, 0xffffffff ;  /* 0xffffffff1a007836 */ /* 0x000fd80000000000 */
[----:B------:R-:W-:Y:S05]  /*27d30*/  @P0 BRA `(.L_x_1971) ;  /* 0xfffffff000240947 */ /* 0x000fea000383ffff */
.L_x_1958:
[----:B------:R-:W-:Y:S05]  /*27d40*/  BSYNC B0 ;  /* 0x0000000000007941 */ /* 0x000fea0003800000 */
.L_x_1957:
[----:B0-----:R-:W0:Y:S01]  /*27d50*/  S2R R2, SR_TID.X ;  /* 0x0000000000027919 */ /* 0x001e220000002100 */
[----:B------:R-:W-:Y:S01]  /*27d60*/  BSSY B0, `(.L_x_1972) ;  /* 0x0000010000007945 */ /* 0x000fe20003800000 */
[----:B0-----:R-:W-:-:S04]  /*27d70*/  LOP3.LUT R2, R2, 0x7f, RZ, 0xc0, !PT ;  /* 0x0000007f02027812 */ /* 0x001fc800078ec0ff */
[----:B------:R-:W-:-:S13]  /*27d80*/  ISETP.NE.AND P0, PT, R2, RZ, PT ;  /* 0x000000ff0200720c */ /* 0x000fda0003f05270 */
[----:B------:R-:W-:Y:S05]  /*27d90*/  @P0 BRA `(.L_x_1973) ;  /* 0x0000000000300947 */ /* 0x000fea0003800000 */
[----:B------:R-:W0:Y:S01]  /*27da0*/  S2R R5, SR_LANEID ;  /* 0x0000000000057919 */ /* 0x000e220000000000 */
[----:B------:R-:W-:Y:S01]  /*27db0*/  VOTEU.ANY UR4, UPT, PT ;  /* 0x0000000000047886 */ /* 0x000fe200038e0100 */
[----:B------:R-:W1:Y:S01]  /*27dc0*/  LDC.64 R2, c[0x0][0xc60] ;  /* 0x00031800ff027b82 */ /* 0x000e620000000a00 */
[----:B------:R-:W0:Y:S02]  /*27dd0*/  FLO.U32 R0, UR4 ;  /* 0x0000000400007d00 */ /* 0x000e2400080e0000 */
[----:B0-----:R-:W-:-:S06]  /*27de0*/  ISETP.EQ.U32.AND P0, PT, R0, R5, PT ;  /* 0x000000050000720c */ /* 0x001fcc0003f02070 */
[----:B------:R-:W1:Y:S07]  /*27df0*/  POPC R5, UR4 ;  /* 0x0000000400057d09 */ /* 0x000e6e0008000000 */
[----:B-1----:R-:W2:Y:S01]  /*27e00*/  @P0 ATOMG.E.ADD.STRONG.GPU PT, R3, desc[UR60][R2.64], R5 ;  /* 0x00000005020309a8 */ /* 0x002ea200081ee1fc */
[----:B------:R-:W0:Y:S02]  /*27e10*/  S2R R4, SR_LTMASK ;  /* 0x0000000000047919 */ /* 0x000e240000003900 */
[----:B0-----:R-:W-:-:S04]  /*27e20*/  LOP3.LUT R4, R4, UR4, RZ, 0xc0, !PT ;  /* 0x0000000404047c12 */ /* 0x001fc8000f8ec0ff */
[----:B------:R-:W0:Y:S01]  /*27e30*/  POPC R7, R4 ;  /* 0x0000000400077309 */ /* 0x000e220000000000 */
[----:B--2---:R-:W0:Y:S02]  /*27e40*/  SHFL.IDX PT, R0, R3, R0, 0x1f ;  /* 0x00001f0003007589 */ /* 0x004e2400000e0000 */
[----:B0-----:R-:W-:-:S07]  /*27e50*/  IADD3 R16, R0, UR38, R7 ;  /* 0x0000002600107c10 */ /* 0x001fce000fffe007 */
.L_x_1973:
[----:B------:R-:W-:Y:S05]  /*27e60*/  BSYNC B0 ;  /* 0x0000000000007941 */ /* 0x000fea0003800000 */
.L_x_1972:
[----:B------:R-:W-:-:S13]  /*27e70*/  LOP3.LUT P0, RZ, R22, 0x10, RZ, 0xc0, !PT ;  /* 0x0000001016ff7812 */ /* 0x000fda000780c0ff */
[----:B------:R-:W-:Y:S05]  /*27e80*/  @!P0 BRA `(.L_x_1974) ;  /* 0x0000000000048947 */ /* 0x000fea0003800000 */
[----:B------:R-:W-:Y:S01]  /*27e90*/  BPT.TRAP 0x1 ;  /* 0x000000040000795c */ /* 0x000fe20000300000 */
.L_x_1974:
[----:B------:R-:W2:Y:S01]  /*27ea0*/  LDL.LU R2, [R1] ;  /* 0x0000000001027983 */ /* 0x000ea20000300800 */
[----:B------:R-:W-:Y:S01]  /*27eb0*/  IMAD R0, R27, 0x8, R23 ;  /* 0x000000081b007824 */ /* 0x000fe200078e0217 */
[----:B------:R-:W-:Y:S01]  /*27ec0*/  SHF.L.U32 R3, R29, 0x1f, RZ ;  /* 0x0000001f1d037819 */ /* 0x000fe200000006ff */
[----:B------:R-:W-:Y:S03]  /*27ed0*/  BSSY B0, `(.L_x_1975) ;  /* 0x0000004000007945 */ /* 0x000fe60003800000 */
[----:B------:R-:W0:Y:S01]  /*27ee0*/  SYNCS.PHASECHK.TRANS64.TRYWAIT P0, [R0+URZ+0x2a860], R3 ;  /* 0x02a86003000075a7 */ /* 0x000e22000800017f */
[----:B--2---:R-:W-:Y:S01]  /*27ef0*/  IMAD R6, R26, -0x60, R2 ;  /* 0xffffffa01a067824 */ /* 0x004fe200078e0202 */
[----:B0-----:R-:W-:Y:S06]  /*27f00*/  @!P0 BRA `(.L_x_1976) ;  /* 0x0000004c00fc8947 */ /* 0x001fec0003800000 */
.L_x_2135:
[----:B------:R-:W-:Y:S05]  /*27f10*/  BSYNC B0 ;  /* 0x0000000000007941 */ /* 0x000fea0003800000 */
.L_x_1975:
        /* <DEDUP_REMOVED lines=18> */
[----:B-1----:R-:W-:-:S05]  /*28040*/  IMAD.SHL.U32 R7, R7, 0x8, RZ ;  /* 0x0000000807077824 */ /* 0x002fca00078e00ff */
[----:B------:R-:W-:-:S04]  /*28050*/  LOP3.LUT R7, R7, 0x38, RZ, 0xc0, !PT ;  /* 0x0000003807077812 */ /* 0x000fc800078ec0ff */
[----:B------:R-:W-:Y:S02]  /*28060*/  SHF.L.U32 R5, R7, 0x1, RZ ;  /* 0x0000000107057819 */ /* 0x000fe400000006ff */
[----:B------:R-:W-:Y:S02]  /*28070*/  SHFL.IDX PT, R7, R24, 0x2, 0x181f ;  /* 0x00581f0018077f89 */ /* 0x000fe400000e0000 */
        /* <DEDUP_REMOVED lines=16> */
[----:B------:R-:W2:Y:S02]  /*28180*/  SHFL.IDX PT, R10, R17, 0x4, 0x181f ;  /* 0x00981f00110a7f89 */ /* 0x000ea400000e0000 */
[----:B------:R-:W-:Y:S02]  /*28190*/  IADD3.X R3, RZ, R7, RZ, P4, !PT ;  /* 0x00000007ff037210 */ /* 0x000fe400027fe4ff */
        /* <DEDUP_REMOVED lines=17> */
.L_x_2149:
        /* <DEDUP_REMOVED lines=11> */
.L_x_1978:
        /* <DEDUP_REMOVED lines=10> */
.L_x_1979:
[----:B------:R-:W-:Y:S01]  /*28400*/  IADD3 R27, R27, 0x1, RZ ;  /* 0x000000011b1b7810 */ /* 0x000fe20007ffe0ff */
[----:B------:R1:W-:Y:S03]  /*28410*/  SYNCS.ARRIVE.TRANS64.A1T0 RZ, [R0+URZ+0x2a850], RZ ;  /* 0x02a850ff00ff79a7 */ /* 0x0003e6000810003f */
[----:B------:R-:W-:-:S04]  /*28420*/  ISETP.NE.AND P0, PT, R27, 0x2, PT ;  /* 0x000000021b00780c */ /* 0x000fc80003f05270 */
[----:B------:R-:W-:Y:S02]  /*28430*/  SEL R27, R27, RZ, P0 ;  /* 0x000000ff1b1b7207 */ /* 0x000fe40000000000 */
[----:B-1----:R-:W-:-:S04]  /*28440*/  SEL R0, RZ, 0x1, P0 ;  /* 0x00000001ff007807 */ /* 0x002fc80000000000 */
[----:B------:R-:W-:-:S07]  /*28450*/  LOP3.LUT R29, R29, R0, RZ, 0x3c, !PT ;  /* 0x000000001d1d7212 */ /* 0x000fce00078e3cff */
.L_x_1936:
[----:B------:R-:W-:Y:S05]  /*28460*/  BSYNC B7 ;  /* 0x0000000000077941 */ /* 0x000fea0003800000 */
.L_x_1934:
[----:B------:R-:W-:-:S13]  /*28470*/  LOP3.LUT P0, RZ, R22, 0x20, RZ, 0xc0, !PT ;  /* 0x0000002016ff7812 */ /* 0x000fda000780c0ff */
[----:B------:R-:W-:Y:S05]  /*28480*/  @!P0 BRA `(.L_x_1980) ;  /* 0x0000000000248947 */ /* 0x000fea0003800000 */
[----:B------:R-:W-:Y:S05]  /*28490*/  WARPSYNC.ALL ;  /* 0x0000000000007948 */ /* 0x000fea0003800000 */
[----:B------:R-:W2:Y:S08]  /*284a0*/  S2UR UR5, SR_CgaCtaId ;  /* 0x00000000000579c3 */ /* 0x000eb00000008800 */
[----:B------:R-:W-:Y:S06]  /*284b0*/  BAR.SYNC.DEFER_BLOCKING 0x5, 0x180 ;  /* 0x0146000000007b1d */ /* 0x000fec0000010000 */
[----:B------:R-:W-:-:S02]  /*284c0*/  UMOV UR4, 0x400 ;  /* 0x0000040000047882 */ /* 0x000fc40000000000 */
[----:B--2---:R-:W-:-:S06]  /*284d0*/  ULEA UR4, UR5, UR4, 0x18 ;  /* 0x0000000405047291 */ /* 0x004fcc000f8ec03f */
[----:B0-----:R-:W-:-:S05]  /*284e0*/  IMAD.U32 R23, RZ, RZ, UR4 ;  /* 0x00000004ff177e24 */ /* 0x001fca000f8e00ff */
[----:B------:R2:W3:Y:S01]  /*284f0*/  LDS.128 R16, [R23+0x2a8d0] ;  /* 0x02a8d00017107984 */ /* 0x0004e20000000c00 */
[----:B------:R-:W-:Y:S06]  /*28500*/  BAR.ARV 0x4, 0x180 ;  /* 0x0106000000007b1d */ /* 0x000fec0000002000 */
[----:B------:R-:W-:Y:S05]  /*28510*/  BRA `(.L_x_1981) ;  /* 0x0000000800cc7947 */ /* 0x000fea0003800000 */
.L_x_1980:
[----:B------:R-:W2:Y:S01]  /*28520*/  S2R R8, SR_TID.X ;  /* 0x0000000000087919 */ /* 0x000ea20000002100 */
[----:B------:R-:W-:Y:S01]  /*28530*/  UMOV UR4, 0xffffffff ;  /* 0xffffffff00047882 */ /* 0x000fe20000000000 */
[----:B--2---:R-:W-:-:S04]  /*28540*/  LOP3.LUT R8, R8, 0x1f, RZ, 0xc0, !PT ;  /* 0x0000001f08087812 */ /* 0x004fc800078ec0ff */
        /* <DEDUP_REMOVED lines=8> */
[----:B------:R-:W-:Y:S01]  /*285d0*/  IMAD.MOV.U32 R5, RZ, RZ, RZ ;  /* 0x000000ffff057224 */ /* 0x000fe200078e00ff */
[C---:B------:R-:W-:Y:S02]  /*285e0*/  ISETP.GE.U32.AND P2, PT, R8.reuse, 0x2, PT ;  /* 0x000000020800780c */ /* 0x040fe40003f46070 */
[C---:B------:R-:W-:Y:S01]  /*285f0*/  ISETP.GE.U32.AND P3, PT, R8.reuse, 0x4, PT ;  /* 0x000000040800780c */ /* 0x040fe20003f66070 */
[----:B------:R-:W-:Y:S01]  /*28600*/  SHFL.IDX PT, R0, R16, RZ, 0x1f ;  /* 0x00001fff10007589 */ /* 0x000fe200000e0000 */
[C---:B------:R-:W-:Y:S02]  /*28610*/  ISETP.GE.U32.AND P4, PT, R8.reuse, 0x8, PT ;  /* 0x000000080800780c */ /* 0x040fe40003f86070 */
[----:B------:R-:W-:Y:S01]  /*28620*/  ISETP.GE.U32.AND P5, PT, R8, 0x10, PT ;  /* 0x000000100800780c */ /* 0x000fe20003fa6070 */
[----:B------:R-:W-:Y:S01]  /*28630*/  SHFL.IDX PT, R4, R16, 0x1, 0x1f ;  /* 0x00201f0010047f89 */ /* 0x000fe200000e0000 */
[----:B--2---:R-:W-:-:S02]  /*28640*/  @!P1 MOV R5, R2 ;  /* 0x0000000200059202 */ /* 0x004fc40000000f00 */
[----:B------:R-:W-:-:S03]  /*28650*/  ISETP.NE.AND P1, PT, R8, RZ, PT ;  /* 0x000000ff0800720c */ /* 0x000fc60003f25270 */
        /* <DEDUP_REMOVED lines=15> */
[----:B------:R0:W2:Y:S02]  /*28750*/  SHFL.IDX PT, R14, R2, 0x1f, 0x1f ;  /* 0x03e01f00020e7f89 */ /* 0x0000a400000e0000 */
.L_x_2159:
[----:B------:R-:W-:Y:S02]  /*28760*/  ULDC UR4, c[0x0][0xc38] ;  /* 0x00030e0000047ab9 */ /* 0x000fe40000000800 */
[----:B------:R-:W-:-:S04]  /*28770*/  IMAD.U32 R7, RZ, RZ, UR4 ;  /* 0x00000004ff077e24 */ /* 0x000fc8000f8e00ff */
[----:B--2---:R-:W-:-:S04]  /*28780*/  IMAD R14, R14, R7, RZ ;  /* 0x000000070e0e7224 */ /* 0x004fc800078e02ff */
[----:B------:R-:W-:-:S05]  /*28790*/  IMAD.IADD R9, R4, 0x1, R14 ;  /* 0x0000000104097824 */ /* 0x000fca00078e020e */
[----:B------:R-:W-:-:S13]  /*287a0*/  ISETP.GT.AND P6, PT, R9, R0, PT ;  /* 0x000000000900720c */ /* 0x000fda0003fc4270 */
[----:B------:R-:W-:Y:S05]  /*287b0*/  @P6 BRA `(.L_x_1983) ;  /* 0x00000000009c6947 */ /* 0x000fea0003800000 */
.L_x_1988:
[----:B0-----:R-:W0:Y:S01]  /*287c0*/  LDC R2, c[0x0][0xc3c] ;  /* 0x00030f00ff027b82 */ /* 0x001e220000000800 */
[----:B------:R-:W-:-:S04]  /*287d0*/  IADD3 R19, R19, 0x1f, RZ ;  /* 0x0000001f13137810 */ /* 0x000fc80007ffe0ff */
[----:B0-----:R-:W-:-:S13]  /*287e0*/  ISETP.GE.AND P6, PT, R19, R2, PT ;  /* 0x000000021300720c */ /* 0x001fda0003fc6270 */
[----:B------:R-:W-:Y:S05]  /*287f0*/  @P6 BRA `(.L_x_1984) ;  /* 0x0000000400d06947 */ /* 0x000fea0003800000 */
[----:B------:R-:W0:Y:S01]  /*28800*/  S2R R3, SR_TID.X ;  /* 0x0000000000037919 */ /* 0x000e220000002100 */
[----:B------:R-:W-:Y:S01]  /*28810*/  BSSY B0, `(.L_x_1985) ;  /* 0x0000009000007945 */ /* 0x000fe20003800000 */
[----:B------:R-:W-:Y:S01]  /*28820*/  IMAD.MOV.U32 R5, RZ, RZ, RZ ;  /* 0x000000ffff057224 */ /* 0x000fe200078e00ff */
[----:B0-----:R-:W-:-:S05]  /*28830*/  LOP3.LUT R3, R3, 0x1f, RZ, 0xc0, !PT ;  /* 0x0000001f03037812 */ /* 0x001fca00078ec0ff */
[----:B------:R-:W-:-:S05]  /*28840*/  IMAD.IADD R7, R19, 0x1, R3 ;  /* 0x0000000113077824 */ /* 0x000fca00078e0203 */
[----:B------:R-:W-:-:S13]  /*28850*/  ISETP.GE.OR P6, PT, R7, R2, !P0 ;  /* 0x000000020700720c */ /* 0x000fda00047c6670 */
[----:B------:R-:W-:Y:S05]  /*28860*/  @P6 BRA `(.L_x_1986) ;  /* 0x00000000000c6947 */ /* 0x000fea0003800000 */
[----:B------:R-:W0:Y:S02]  /*28870*/  LDC.64 R2, c[0x0][0xc80] ;  /* 0x00032000ff027b82 */ /* 0x000e240000000a00 */
[----:B0-----:R-:W-:-:S05]  /*28880*/  IMAD.WIDE R2, R7, 0x4, R2 ;  /* 0x0000000407027825 */ /* 0x001fca00078e0202 */
[----:B------:R0:W5:Y:S02]  /*28890*/  LDG.E R5, desc[UR60][R2.64] ;  /* 0x0000003c02057981 */ /* 0x000164000c1e1900 */
.L_x_1986:
[----:B------:R-:W-:Y:S05]  /*288a0*/  BSYNC B0 ;  /* 0x0000000000007941 */ /* 0x000fea0003800000 */
.L_x_1985:
[----:B------:R-:W-:-:S03]  /*288b0*/  UMOV UR4, 0xffffffff ;  /* 0xffffffff00047882 */ /* 0x000fc60000000000 */
[----:B------:R-:W-:Y:S05]  /*288c0*/  BRA.DIV UR4, `(.L_x_1987) ;  /* 0x0000005204b07947 */ /* 0x000fea000b800000 */
[----:B-----5:R-:W2:Y:S02]  /*288d0*/  SHFL.UP PT, R14, R5, 0x1, RZ ;  /* 0x04200000050e7989 */ /* 0x020ea400000e00ff */
[----:B--2---:R-:W-:-:S05]  /*288e0*/  SEL R14, R14, RZ, P1 ;  /* 0x000000ff0e0e7207 */ /* 0x004fca0000800000 */
        /* <DEDUP_REMOVED lines=13> */
[----:B------:R0:W2:Y:S02]  /*289c0*/  SHFL.IDX PT, R14, R2, 0x1f, 0x1f ;  /* 0x03e01f00020e7f89 */ /* 0x0000a400000e0000 */
.L_x_2167:
[----:B------:R-:W-:Y:S02]  /*289d0*/  ULDC UR4, c[0x0][0xc38] ;  /* 0x00030e0000047ab9 */ /* 0x000fe40000000800 */
[----:B------:R-:W-:-:S05]  /*289e0*/  MOV R7, UR4 ;  /* 0x0000000400077c02 */ /* 0x000fca0008000f00 */
[----:B--2---:R-:W-:-:S04]  /*289f0*/  IMAD R14, R14, R7, RZ ;  /* 0x000000070e0e7224 */ /* 0x004fc800078e02ff */
[----:B------:R-:W-:-:S05]  /*28a00*/  IMAD.IADD R9, R14, 0x1, R9 ;  /* 0x000000010e097824 */ /* 0x000fca00078e0209 */
[----:B------:R-:W-:-:S13]  /*28a10*/  ISETP.GT.AND P6, PT, R9, R0, PT ;  /* 0x000000000900720c */ /* 0x000fda0003fc4270 */
[----:B------:R-:W-:Y:S05]  /*28a20*/  @!P6 BRA `(.L_x_1988) ;  /* 0xfffffffc0064e947 */ /* 0x000fea000383ffff */
.L_x_1983:
        /* <DEDUP_REMOVED lines=8> */
.L_x_2171:
[----:B------:R-:W-:Y:S01]  /*28ab0*/  ISETP.NE.AND P0, PT, R3, RZ, PT ;  /* 0x000000ff0300720c */ /* 0x000fe20003f05270 */
[----:B------:R-:W-:-:S12]  /*28ac0*/  IMAD.MOV.U32 R14, RZ, RZ, RZ ;  /* 0x000000ffff0e7224 */ /* 0x000fd800078e00ff */
[----:B------:R-:W-:Y:S05]  /*28ad0*/  @!P0 BRA `(.L_x_1990) ;  /* 0x0000000000108947 */ /* 0x000fea0003800000 */
[----:B------:R-:W-:Y:S01]  /*28ae0*/  UMOV UR4, 0xffffffff ;  /* 0xffffffff00047882 */ /* 0x000fe20000000000 */
[----:B------:R-:W-:Y:S02]  /*28af0*/  IADD3 R12, R4, -0x1, RZ ;  /* 0xffffffff040c7810 */ /* 0x000fe40007ffe0ff */
[----:B------:R-:W-:Y:S05]  /*28b00*/  BRA.DIV UR4, `(.L_x_1991) ;  /* 0x0000005604247947 */ /* 0x000fea000b800000 */
[----:B------:R4:W0:Y:S02]  /*28b10*/  SHFL.IDX PT, R14, R2, R12, 0x1f ;  /* 0x00001f0c020e7589 */ /* 0x00082400000e0000 */
.L_x_1990:
[----:B0---4-:R-:W0:Y:S01]  /*28b20*/  LDC.64 R2, c[0x0][0xc90] ;  /* 0x00032400ff027b82 */ /* 0x011e220000000a00 */
[----:B------:R-:W-:-:S04]  /*28b30*/  IMAD.IADD R19, R4, 0x1, R19 ;  /* 0x0000000104137824 */ /* 0x000fc800078e0213 */
[----:B0-----:R-:W-:-:S05]  /*28b40*/  IMAD.WIDE R2, R19, 0x4, R2 ;  /* 0x0000000413027825 */ /* 0x001fca00078e0202 */
[----:B------:R0:W2:Y:S01]  /*28b50*/  LDG.E R6, desc[UR60][R2.64] ;  /* 0x0000003c02067981 */ /* 0x0000a2000c1e1900 */
[----:B------:R-:W-:Y:S01]  /*28b60*/  IMAD R16, R14, R7, R16 ;  /* 0x000000070e107224 */ /* 0x000fe200078e0210 */
[----:B0-----:R-:W-:Y:S01]  /*28b70*/  MOV R2, RZ ;  /* 0x000000ff00027202 */ /* 0x001fe20000000f00 */
        /* <DEDUP_REMOVED lines=32> */
[----:B------:R-:W0:Y:S02]  /*28d80*/  I2F.RP R8, R7 ;  /* 0x0000000700087306 */ /* 0x000e240000209400 */
[----:B------:R-:W-:-:S06]  /*28d90*/  IADD3 R4, RZ, -R4, RZ ;  /* 0x80000004ff047210 */ /* 0x000fcc0007ffe0ff */
        /* <DEDUP_REMOVED lines=18> */
[----:B------:R-:W-:-:S05]  /*28ec0*/  @P0 VIADD R2, R2, 0x1 ;  /* 0x0000000102020836 */ /* 0x000fca0000000000 */
[----:B------:R-:W-:Y:S02]  /*28ed0*/  @!P2 IADD3 R2, -R2, RZ, RZ ;  /* 0x000000ff0202a210 */ /* 0x000fe40007ffe1ff */
[----:B------:R-:W-:Y:S01]  /*28ee0*/  @!P1 LOP3.LUT R2, RZ, R6, RZ, 0x33, !PT ;  /* 0x00000006ff029212 */ /* 0x000fe200078e33ff */
[----:B------:R-:W-:-:S04]  /*28ef0*/  IMAD.MOV R6, RZ, RZ, -R6 ;  /* 0x000000ffff067224 */ /* 0x000fc800078e0a06 */
[----:B------:R-:W-:Y:S01]  /*28f00*/  IMAD R18, R2, R6, R9 ;  /* 0x0000000602127224 */ /* 0x000fe200078e0209 */
[----:B------:R-:W-:-:S05]  /*28f10*/  LOP3.LUT R2, RZ, R2, RZ, 0x33, !PT ;  /* 0x00000002ff027212 */ /* 0x000fca00078e33ff */
[----:B------:R-:W-:Y:S01]  /*28f20*/  IMAD.IADD R17, R5, 0x1, R2 ;  /* 0x0000000105117824 */ /* 0x000fe200078e0202 */
[----:B------:R-:W-:Y:S06]  /*28f30*/  BRA `(.L_x_1992) ;  /* 0x00000000001c7947 */ /* 0x000fec0003800000 */
.L_x_1984:
[----:B------:R-:W-:Y:S01]  /*28f40*/  UMOV UR4, URZ ;  /* 0x0000003f00047c82 */ /* 0x000fe20008000000 */
[----:B------:R-:W-:Y:S01]  /*28f50*/  UMOV UR5, URZ ;  /* 0x0000003f00057c82 */ /* 0x000fe20008000000 */
[----:B------:R-:W-:Y:S01]  /*28f60*/  ULDC UR6, c[0x0][0xc3c] ;  /* 0x00030f0000067ab9 */ /* 0x000fe20000000800 */
[----:B------:R-:W-:Y:S01]  /*28f70*/  MOV R16, R0 ;  /* 0x0000000000107202 */ /* 0x000fe20000000f00 */
[----:B------:R-:W-:Y:S02]  /*28f80*/  IMAD.U32 R17, RZ, RZ, UR4 ;  /* 0x00000004ff117e24 */ /* 0x000fe4000f8e00ff */
[----:B------:R-:W-:Y:S02]  /*28f90*/  IMAD.U32 R18, RZ, RZ, UR5 ;  /* 0x00000005ff127e24 */ /* 0x000fe4000f8e00ff */
[----:B------:R-:W-:-:S07]  /*28fa0*/  IMAD.U32 R19, RZ, RZ, UR6 ;  /* 0x00000006ff137e24 */ /* 0x000fce000f8e00ff */
.L_x_1992:
[----:B------:R-:W0:Y:S01]  /*28fb0*/  S2R R0, SR_TID.X ;  /* 0x0000000000007919 */ /* 0x000e220000002100 */
[----:B------:R-:W-:Y:S05]  /*28fc0*/  WARPSYNC.ALL ;  /* 0x0000000000007948 */ /* 0x000fea0003800000 */
[----:B------:R-:W-:Y:S01]  /*28fd0*/  BAR.SYNC.DEFER_BLOCKING 0x4, 0x180 ;  /* 0x0106000000007b1d */ /* 0x000fe20000010000 */
[----:B0-----:R-:W-:-:S04]  /*28fe0*/  LOP3.LUT R0, R0, 0x1f, RZ, 0xc0, !PT ;  /* 0x0000001f00007812 */ /* 0x001fc800078ec0ff */
[----:B------:R-:W-:-:S13]  /*28ff0*/  ISETP.NE.AND P0, PT, R0, RZ, PT ;  /* 0x000000ff0000720c */ /* 0x000fda0003f05270 */
[----:B------:R-:W0:Y:S01]  /*29000*/  @!P0 S2R R3, SR_CgaCtaId ;  /* 0x0000000000038919 */ /* 0x000e220000008800 */
[----:B------:R-:W-:-:S04]  /*29010*/  @!P0 MOV R0, 0x400 ;  /* 0x0000040000008802 */ /* 0x000fc80000000f00 */
[----:B0-----:R-:W-:-:S05]  /*29020*/  @!P0 LEA R23, R3, R0, 0x18 ;  /* 0x0000000003178211 */ /* 0x001fca00078ec0ff */
[----:B------:R0:W-:Y:S01]  /*29030*/  @!P0 STS.128 [R23+0x2a8d0], R16 ;  /* 0x02a8d01017008388 */ /* 0x0001e20000000c00 */
[----:B------:R-:W-:Y:S06]  /*29040*/  BAR.ARV 0x5, 0x180 ;  /* 0x0146000000007b1d */ /* 0x000fec0000002000 */
.L_x_1981:
[----:B------:R-:W-:Y:S02]  /*29050*/  ULDC UR4, c[0x0][0xc3c] ;  /* 0x00030f0000047ab9 */ /* 0x000fe40000000800 */
[----:B---3--:R-:W-:-:S13]  /*29060*/  ISETP.GE.AND P0, PT, R19, UR4, PT ;  /* 0x0000000413007c0c */ /* 0x008fda000bf06270 */
[----:B------:R-:W-:Y:S05]  /*29070*/  @!P0 BRA `(.L_x_1993) ;  /* 0xffffff9c00008947 */ /* 0x000fea000383ffff */
[----:B------:R-:W-:Y:S05]  /*29080*/  BSYNC B8 ;  /* 0x0000000000087941 */ /* 0x000fea0003800000 */
.L_x_1876:
[----:B------:R-:W3:Y:S01]  /*29090*/  LDL.LU R0, [R1+0x28] ;  /* 0x0000280001007983 */ /* 0x000ee20000300800 */
[----:B------:R-:W-:Y:S01]  /*290a0*/  BSSY B0, `(.L_x_1994) ;  /* 0x000000b000007945 */ /* 0x000fe20003800000 */
[----:B------:R-:W4:Y:S01]  /*290b0*/  S2R R5, SR_CgaCtaId ;  /* 0x0000000000057919 */ /* 0x000f220000008800 */
[----:B---3--:R-:W-:-:S04]  /*290c0*/  IADD3 R0, R0, 0x1, RZ ;  /* 0x0000000100007810 */ /* 0x008fc80007ffe0ff */
        /* <DEDUP_REMOVED lines=8> */
.L_x_2174:
[----:B------:R-:W-:Y:S05]  /*29150*/  BSYNC B0 ;  /* 0x0000000000007941 */ /* 0x000fea0003800000 */
.L_x_1994:
[----:B------:R-:W-:-:S03]  /*29160*/  UMOV UR4, 0xffffffff ;  /* 0xffffffff00047882 */ /* 0x000fc60000000000 */
[----:B------:R-:W-:Y:S05]  /*29170*/  BRA.DIV UR4, `(.L_x_1996) ;  /* 0x0000004e04c07947 */ /* 0x000fea000b800000 */
[----:B0-----:R-:W0:Y:S02]  /*29180*/  S2R R0, SR_TID.X ;  /* 0x0000000000007919 */ /* 0x001e240000002100 */
[----:B0-----:R-:W-:-:S04]  /*29190*/  SHF.R.U32.HI R0, RZ, 0x5, R0 ;  /* 0x00000005ff007819 */ /* 0x001fc80000011600 */
[----:B------:R-:W-:-:S05]  /*291a0*/  LOP3.LUT R0, R0, 0x3, RZ, 0xc0, !PT ;  /* 0x0000000300007812 */ /* 0x000fca00078ec0ff */
[----:B------:R0:W3:Y:S02]  /*291b0*/  SHFL.IDX PT, R14, R0, RZ, 0x1f ;  /* 0x00001fff000e7589 */ /* 0x0000e400000e0000 */
.L_x_2177:
[----:B---3--:R-:W-:-:S13]  /*291c0*/  ISETP.NE.AND P0, PT, R14, RZ, PT ;  /* 0x000000ff0e00720c */ /* 0x008fda0003f05270 */
[----:B------:R-:W-:Y:S05]  /*291d0*/  @P0 BRA `(.L_x_1566) ;  /* 0x0000000000900947 */ /* 0x000fea0003800000 */
[----:B------:R-:W-:-:S03]  /*291e0*/  UMOV UR4, 0xffffffff ;  /* 0xffffffff00047882 */ /* 0x000fc60000000000 */
[----:B------:R-:W-:Y:S05]  /*291f0*/  BRA.DIV UR4, `(.L_x_1997) ;  /* 0x0000004e04d47947 */ /* 0x000fea000b800000 */
[----:B------:R-:W-:-:S13]  /*29200*/  ELECT P6, URZ, PT ;  /* 0x00000000003f782f */ /* 0x000fda00038c0000 */
.L_x_2180:
[----:B------:R-:W-:Y:S05]  /*29210*/  @!P6 BRA `(.L_x_1566) ;  /* 0x000000000080e947 */ /* 0x000fea0003800000 */
[----:B0-----:R-:W3:Y:S02]  /*29220*/  LDL R0, [R1+0x40] ;  /* 0x0000400001007983 */ /* 0x001ee40000100800 */
[----:B---3--:R-:W-:-:S13]  /*29230*/  R2UR UR4, R0 ;  /* 0x00000000000472ca */ /* 0x008fda00000e0000 */
[----:B------:R-:W-:-:S06]  /*29240*/  ULOP3.LUT UR4, UR4, 0x2, URZ, 0xfc, !UPT ;  /* 0x0000000204047892 */ /* 0x000fcc000f8efc3f */
[----:B------:R-:W-:-:S05]  /*29250*/  IMAD.U32 R0, RZ, RZ, UR4 ;  /* 0x00000004ff007e24 */ /* 0x000fca000f8e00ff */
[----:B------:R-:W-:-:S13]  /*29260*/  ISETP.NE.AND P0, PT, R0, 0x3, PT ;  /* 0x000000030000780c */ /* 0x000fda0003f05270 */
[----:B------:R-:W-:Y:S05]  /*29270*/  @!P0 BRA `(.L_x_1998) ;  /* 0x0000000000048947 */ /* 0x000fea0003800000 */
[----:B------:R-:W-:Y:S01]  /*29280*/  BPT.TRAP 0x1 ;  /* 0x000000040000795c */ /* 0x000fe20000300000 */
.L_x_1998:
[----:B------:R-:W-:Y:S01]  /*29290*/  IMAD R3, R27, 0x8, R5 ;  /* 0x000000081b037824 */ /* 0x000fe200078e0205 */
[----:B------:R-:W-:Y:S02]  /*292a0*/  SHF.L.U32 R2, R29, 0x1f, RZ ;  /* 0x0000001f1d027819 */ /* 0x000fe400000006ff */
[----:B------:R-:W-:Y:S02]  /*292b0*/  IADD3 R27, R27, 0x1, RZ ;  /* 0x000000011b1b7810 */ /* 0x000fe40007ffe0ff */
[----:B------:R-:W0:Y:S02]  /*292c0*/  SYNCS.PHASECHK.TRANS64.TRYWAIT P1, [R3+URZ+0x2a840], R2 ;  /* 0x02a84002030075a7 */ /* 0x000e24000802017f */
[----:B------:R-:W-:-:S04]  /*292d0*/  ISETP.NE.AND P2, PT, R27, 0x2, PT ;  /* 0x000000021b00780c */ /* 0x000fc80003f45270 */
[----:B------:R-:W-:Y:S01]  /*292e0*/  SEL R0, RZ, 0x1, P2 ;  /* 0x00000001ff007807 */ /* 0x000fe20001000000 */
[----:B0-----:R-:W-:Y:S08]  /*292f0*/  @!P1 BRA `(.L_x_1999) ;  /* 0x0000004c00b49947 */ /* 0x001ff00003800000 */
.L_x_2181:
[----:B------:R-:W-:Y:S02]  /*29300*/  SEL R27, R27, RZ, P2 ;  /* 0x000000ff1b1b7207 */ /* 0x000fe40001000000 */
[----:B------:R-:W-:Y:S01]  /*29310*/  LOP3.LUT R0, R29, R0, RZ, 0x3c, !PT ;  /* 0x000000001d007212 */ /* 0x000fe200078e3cff */
[----:B------:R-:W-:Y:S06]  /*29320*/  @!P0 BRA `(.L_x_2000) ;  /* 0x0000000000048947 */ /* 0x000fec0003800000 */
[----:B------:R-:W-:Y:S01]  /*29330*/  BPT.TRAP 0x1 ;  /* 0x000000040000795c */ /* 0x000fe20000300000 */
.L_x_2000:
[----:B------:R-:W-:Y:S01]  /*29340*/  IMAD R27, R27, 0x8, R5 ;  /* 0x000000081b1b7824 */ /* 0x000fe200078e0205 */
[----:B------:R-:W-:-:S04]  /*29350*/  SHF.L.U32 R0, R0, 0x1f, RZ ;  /* 0x0000001f00007819 */ /* 0x000fc800000006ff */
[----:B------:R-:W3:Y:S02]  /*29360*/  SYNCS.PHASECHK.TRANS64.TRYWAIT P1, [R27+URZ+0x2a840], R0 ;  /* 0x02a840001b0075a7 */ /* 0x000ee4000802017f */
[----:B---3--:R-:W-:Y:S05]  /*29370*/  @!P1 BRA `(.L_x_2001) ;  /* 0x0000004c00a89947 */ /* 0x008fea0003800000 */
.L_x_2182:
[----:B------:R-:W-:Y:S05]  /*29380*/  @!P0 BRA `(.L_x_2002) ;  /* 0x0000000000048947 */ /* 0x000fea0003800000 */
[----:B------:R-:W-:Y:S01]  /*29390*/  BPT.TRAP 0x1 ;  /* 0x000000040000795c */ /* 0x000fe20000300000 */
.L_x_2002:
[----:B------:R-:W4:Y:S02]  /*293a0*/  SYNCS.PHASECHK.TRANS64.TRYWAIT P1, [R3+URZ+0x2a860], R2 ;  /* 0x02a86002030075a7 */ /* 0x000f24000802017f */
[----:B----4-:R-:W-:Y:S05]  /*293b0*/  @!P1 BRA `(.L_x_2003) ;  /* 0x0000004c00ac9947 */ /* 0x010fea0003800000 */
.L_x_2183:
[----:B------:R-:W-:Y:S05]  /*293c0*/  @!P0 BRA `(.L_x_2004) ;  /* 0x0000000000048947 */ /* 0x000fea0003800000 */
[----:B------:R-:W-:Y:S01]  /*293d0*/  BPT.TRAP 0x1 ;  /* 0x000000040000795c */ /* 0x000fe20000300000 */
.L_x_2004:
[----:B------:R0:W0:Y:S02]  /*293e0*/  SYNCS.PHASECHK.TRANS64.TRYWAIT P0, [R27+URZ+0x2a860], R0 ;  /* 0x02a860001b0075a7 */ /* 0x000024000800017f */
[----:B0-----:R-:W-:Y:S05]  /*293f0*/  @!P0 NANOSLEEP.SYNCS 0x989680 ;  /* 0x009896800000895d */ /* 0x001fea0003900000 */
[----:B------:R-:W0:Y:S02]  /*29400*/  @!P0 SYNCS.PHASECHK.TRANS64 P0, [R27+URZ+0x2a860], R0 ;  /* 0x02a860001b0085a7 */ /* 0x000e24000800007f */
[----:B0-----:R-:W-:Y:S05]  /*29410*/  @!P0 BRA `(.L_x_2004) ;  /* 0xfffffffc00f08947 */ /* 0x001fea000383ffff */
.L_x_1566:
[----:B------:R-:W-:Y:S05]  /*29420*/  BSYNC B9 ;  /* 0x0000000000097941 */ /* 0x000fea0003800000 */
.L_x_1563:
[----:B------:R-:W-:Y:S05]  /*29430*/  EXIT ;  /* 0x000000000000794d */ /* 0x000fea0003800000 */
.L_x_1592:
[----:B0-----:R0:W1:Y:S02]  /*29440*/  SYNCS.PHASECHK.TRANS64.TRYWAIT P6, [R86+URZ+0x2a890], R87 ;  /* 0x02a89057560075a7 */ /* 0x00106400080c017f */
[----:B-1----:R-:W-:Y:S05]  /*29450*/  @!P6 NANOSLEEP.SYNCS 0x989680 ;  /* 0x009896800000e95d */ /* 0x002fea0003900000 */
[----:B------:R-:W1:Y:S02]  /*29460*/  @!P6 SYNCS.PHASECHK.TRANS64 P6, [R86+URZ+0x2a890], R87 ;  /* 0x02a890575600e5a7 */ /* 0x000e6400080c007f */
[----:B-1----:R-:W-:Y:S05]  /*29470*/  @!P6 BRA `(.L_x_1592) ;  /* 0xfffffffc00f0e947 */ /* 0x002fea000383ffff */
[----:B------:R-:W-:Y:S05]  /*29480*/  BRA `(.L_x_2005) ;  /* 0xfffffda400647947 */ /* 0x000fea000383ffff */
.L_x_1593:
        /* <DEDUP_REMOVED lines=8> */
.L_x_2007:
[----:B------:R-:W-:Y:S05]  /*29510*/  BSYNC B1 ;  /* 0x0000000000017941 */ /* 0x000fea0003800000 */
.L_x_2006:
[----:B------:R-:W-:Y:S01]  /*29520*/  IMAD.MOV.U32 R13, RZ, RZ, R116 ;  /* 0x000000ffff0d7224 */ /* 0x000fe200078e0074 */
[----:B------:R-:W-:Y:S01]  /*29530*/  MOV R12, RZ ;  /* 0x000000ff000c7202 */ /* 0x000fe20000000f00 */
[----:B------:R-:W-:Y:S02]  /*29540*/  IMAD.MOV.U32 R11, RZ, RZ, 0x1c1f ;  /* 0x00001c1fff0b7424 */ /* 0x000fe400078e00ff */
[----:B------:R-:W-:Y:S02]  /*29550*/  IMAD.MOV.U32 R15, RZ, RZ, -0x1 ;  /* 0xffffffffff0f7424 */ /* 0x000fe400078e00ff */
[----:B------:R-:W-:-:S07]  /*29560*/  IMAD.MOV.U32 R82, RZ, RZ, R14 ;  /* 0x000000ffff527224 */ /* 0x000fce00078e000e */
[----:B------:R-:W-:Y:S05]  /*29570*/  WARPSYNC.COLLECTIVE R15, `(.L_x_2008) ;  /* 0x000000000f087348 */ /* 0x000fea0003c00000 */
[----:B------:R0:W1:Y:S02]  /*29580*/  SHFL.IDX P6, R14, R13, R12, R11 ;  /* 0x0000000c0d0e7389 */ /* 0x00006400000c000b */
[----:B01----:R-:W-:Y:S01]  /*29590*/  ENDCOLLECTIVE ;  /* 0x000000000000791b */ /* 0x003fe20003800000 */
.L_x_2008:
[----:B------:R-:W-:Y:S01]  /*295a0*/  IMAD.MOV.U32 R11, RZ, RZ, R14 ;  /* 0x000000ffff0b7224 */ /* 0x000fe200078e000e */
[----:B------:R-:W-:Y:S06]  /*295b0*/  BRA `(.L_x_2009) ;  /* 0xfffffda4002c7947 */ /* 0x000fec000383ffff */
.L_x_1618:
[----:B------:R-:W-:Y:S01]  /*295c0*/  BSSY B1, `(.L_x_2010) ;  /* 0x0000008000017945 */ /* 0x000fe20003800000 */
[----:B0---4-:R-:W-:Y:S01]  /*295d0*/  MOV R13, R115 ;  /* 0x00000073000d7202 */ /* 0x011fe20000000f00 */
[----:B------:R-:W-:Y:S02]  /*295e0*/  IMAD.MOV.U32 R12, RZ, RZ, 0x1 ;  /* 0x00000001ff0c7424 */ /* 0x000fe400078e00ff */
[----:B---3--:R-:W-:Y:S02]  /*295f0*/  IMAD.MOV.U32 R11, RZ, RZ, 0x1c1f ;  /* 0x00001c1fff0b7424 */ /* 0x008fe400078e00ff */
[----:B------:R-:W-:-:S07]  /*29600*/  IMAD.MOV.U32 R15, RZ, RZ, -0x1 ;  /* 0xffffffffff0f7424 */ /* 0x000fce00078e00ff */
[----:B-12---:R-:W-:Y:S05]  /*29610*/  WARPSYNC.COLLECTIVE R15, `(.L_x_2011) ;  /* 0x000000000f087348 */ /* 0x006fea0003c00000 */
[----:B------:R0:W3:Y:S02]  /*29620*/  SHFL.IDX P6, R14, R13, R12, R11 ;  /* 0x0000000c0d0e7389 */ /* 0x0000e400000c000b */
[----:B0123--:R-:W-:Y:S01]  /*29630*/  ENDCOLLECTIVE ;  /* 0x000000000000791b */ /* 0x00ffe20003800000 */
.L_x_2011:
[----:B------:R-:W-:Y:S05]  /*29640*/  BSYNC B1 ;  /* 0x0000000000017941 */ /* 0x000fea0003800000 */
.L_x_2010:
[----:B------:R-:W-:Y:S01]  /*29650*/  IMAD.MOV.U32 R13, RZ, RZ, R116 ;  /* 0x000000ffff0d7224 */ /* 0x000fe200078e0074 */
[----:B------:R-:W-:Y:S01]  /*29660*/  MOV R15, 0xffffffff ;  /* 0xffffffff000f7802 */ /* 0x000fe20000000f00 */
[----:B------:R-:W-:Y:S01]  /*29670*/  IMAD.MOV.U32 R12, RZ, RZ, 0x1 ;  /* 0x00000001ff0c7424 */ /* 0x000fe200078e00ff */
[----:B------:R-:W-:Y:S01]  /*29680*/  MOV R115, R14 ;  /* 0x0000000e00737202 */ /* 0x000fe20000000f00 */
[----:B------:R-:W-:-:S07]  /*29690*/  IMAD.MOV.U32 R11, RZ, RZ, 0x1c1f ;  /* 0x00001c1fff0b7424 */ /* 0x000fce00078e00ff */
[----:B------:R-:W-:Y:S05]  /*296a0*/  WARPSYNC.COLLECTIVE R15, `(.L_x_2012) ;  /* 0x000000000f087348 */ /* 0x000fea0003c00000 */
[----:B------:R0:W1:Y:S02]  /*296b0*/  SHFL.IDX P6, R14, R13, R12, R11 ;  /* 0x0000000c0d0e7389 */ /* 0x00006400000c000b */
[----:B01----:R-:W-:Y:S01]  /*296c0*/  ENDCOLLECTIVE ;  /* 0x000000000000791b */ /* 0x003fe20003800000 */
.L_x_2012:
[----:B------:R-:W-:Y:S01]  /*296d0*/  IMAD.MOV.U32 R116, RZ, RZ, R14 ;  /* 0x000000ffff747224 */ /* 0x000fe200078e000e */
[----:B------:R-:W-:Y:S06]  /*296e0*/  BRA `(.L_x_2013) ;  /* 0xfffffdb800647947 */ /* 0x000fec000383ffff */
.L_x_1648:
[----:B-1----:R1:W2:Y:S02]  /*296f0*/  SYNCS.PHASECHK.TRANS64.TRYWAIT P6, [R86+URZ+0x2a890], R87 ;  /* 0x02a89057560075a7 */ /* 0x0022a400080c017f */
[----:B--2---:R-:W-:Y:S05]  /*29700*/  @!P6 NANOSLEEP.SYNCS 0x989680 ;  /* 0x009896800000e95d */ /* 0x004fea0003900000 */
[----:B------:R-:W2:Y:S02]  /*29710*/  @!P6 SYNCS.PHASECHK.TRANS64 P6, [R86+URZ+0x2a890], R87 ;  /* 0x02a890575600e5a7 */ /* 0x000ea400080c007f */
[----:B--2---:R-:W-:Y:S05]  /*29720*/  @!P6 BRA `(.L_x_1648) ;  /* 0xfffffffc00f0e947 */ /* 0x004fea000383ffff */
[----:B------:R-:W-:Y:S05]  /*29730*/  BRA `(.L_x_2014) ;  /* 0xfffffdd800447947 */ /* 0x000fea000383ffff */
.L_x_1649:
[----:B------:R-:W-:Y:S01]  /*29740*/  BSSY B1, `(.L_x_2015) ;  /* 0x0000008000017945 */ /* 0x000fe20003800000 */
[----:B------:R-:W-:Y:S01]  /*29750*/  IMAD.MOV.U32 R13, RZ, RZ, R115 ;  /* 0x000000ffff0d7224 */ /* 0x000fe200078e0073 */
[----:B------:R-:W-:Y:S01]  /*29760*/  MOV R11, 0x1c1f ;  /* 0x00001c1f000b7802 */ /* 0x000fe20000000f00 */
[----:B------:R-:W-:Y:S02]  /*29770*/  IMAD.MOV.U32 R12, RZ, RZ, RZ ;  /* 0x000000ffff0c7224 */ /* 0x000fe400078e00ff */
[----:B------:R-:W-:-:S07]  /*29780*/  IMAD.MOV.U32 R15, RZ, RZ, -0x1 ;  /* 0xffffffffff0f7424 */ /* 0x000fce00078e00ff */
[----:B-1----:R-:W-:Y:S05]  /*29790*/  WARPSYNC.COLLECTIVE R15, `(.L_x_2016) ;  /* 0x000000000f087348 */ /* 0x002fea0003c00000 */
[----:B------:R0:W2:Y:S02]  /*297a0*/  SHFL.IDX P6, R14, R13, R12, R11 ;  /* 0x0000000c0d0e7389 */ /* 0x0000a400000c000b */
[----:B012---:R-:W-:Y:S01]  /*297b0*/  ENDCOLLECTIVE ;  /* 0x000000000000791b */ /* 0x007fe20003800000 */
.L_x_2016:
[----:B------:R-:W-:Y:S05]  /*297c0*/  BSYNC B1 ;  /* 0x0000000000017941 */ /* 0x000fea0003800000 */
.L_x_2015:
        /* <DEDUP_REMOVED lines=8> */
.L_x_2017:
[----:B------:R-:W-:Y:S01]  /*29850*/  IMAD.MOV.U32 R11, RZ, RZ, R14 ;  /* 0x000000ffff0b7224 */ /* 0x000fe200078e000e */
[----:B------:R-:W-:Y:S06]  /*29860*/  BRA `(.L_x_2018) ;  /* 0xfffffdd800107947 */ /* 0x000fec000383ffff */
.L_x_1662:
[----:B------:R-:W-:Y:S01]  /*29870*/  BSSY B1, `(.L_x_2019) ;  /* 0x0000008000017945 */ /* 0x000fe20003800000 */
[----:B--234-:R-:W-:Y:S01]  /*29880*/  MOV R13, R115 ;  /* 0x00000073000d7202 */ /* 0x01cfe20000000f00 */
[----:B------:R-:W-:Y:S02]  /*29890*/  IMAD.MOV.U32 R12, RZ, RZ, 0x1 ;  /* 0x00000001ff0c7424 */ /* 0x000fe400078e00ff */
[----:B------:R-:W-:Y:S02]  /*298a0*/  IMAD.MOV.U32 R11, RZ, RZ, 0x1c1f ;  /* 0x00001c1fff0b7424 */ /* 0x000fe400078e00ff */
[----:B------:R-:W-:-:S07]  /*298b0*/  IMAD.MOV.U32 R15, RZ, RZ, -0x1 ;  /* 0xffffffffff0f7424 */ /* 0x000fce00078e00ff */
[----:B01----:R-:W-:Y:S05]  /*298c0*/  WARPSYNC.COLLECTIVE R15, `(.L_x_2020) ;  /* 0x000000000f087348 */ /* 0x003fea0003c00000 */
[----:B------:R2:W3:Y:S02]  /*298d0*/  SHFL.IDX P6, R14, R13, R12, R11 ;  /* 0x0000000c0d0e7389 */ /* 0x0004e400000c000b */
[----:B0123--:R-:W-:Y:S01]  /*298e0*/  ENDCOLLECTIVE ;  /* 0x000000000000791b */ /* 0x00ffe20003800000 */
.L_x_2020:
[----:B------:R-:W-:Y:S05]  /*298f0*/  BSYNC B1 ;  /* 0x0000000000017941 */ /* 0x000fea0003800000 */
.L_x_2019:
        /* <DEDUP_REMOVED lines=8> */
.L_x_2021:
[----:B------:R-:W-:Y:S01]  /*29980*/  IMAD.MOV.U32 R116, RZ, RZ, R14 ;  /* 0x000000ffff747224 */ /* 0x000fe200078e000e */
[----:B------:R-:W-:Y:S06]  /*29990*/  BRA `(.L_x_2022) ;  /* 0xfffffdec00807947 */ /* 0x000fec000383ffff */
.L_x_1675:
[----:B0-----:R0:W1:Y:S02]  /*299a0*/  SYNCS.PHASECHK.TRANS64.TRYWAIT P4, [R86+URZ+0x2a890], R87 ;  /* 0x02a89057560075a7 */ /* 0x001064000808017f */
[----:B-1----:R-:W-:Y:S05]  /*299b0*/  @!P4 NANOSLEEP.SYNCS 0x989680 ;  /* 0x009896800000c95d */ /* 0x002fea0003900000 */
[----:B------:R-:W1:Y:S02]  /*299c0*/  @!P4 SYNCS.PHASECHK.TRANS64 P4, [R86+URZ+0x2a890], R87 ;  /* 0x02a890575600c5a7 */ /* 0x000e64000808007f */
[----:B-1----:R-:W-:Y:S05]  /*299d0*/  @!P4 BRA `(.L_x_1675) ;  /* 0xfffffffc00f0c947 */ /* 0x002fea000383ffff */
[----:B------:R-:W-:Y:S05]  /*299e0*/  BRA `(.L_x_2023) ;  /* 0xfffffe0400207947 */ /* 0x000fea000383ffff */
.L_x_1676:
        /* <DEDUP_REMOVED lines=8> */
.L_x_2025:
[----:B------:R-:W-:Y:S05]  /*29a70*/  BSYNC B1 ;  /* 0x0000000000017941 */ /* 0x000fea0003800000 */
.L_x_2024:
        /* <DEDUP_REMOVED lines=8> */
.L_x_2026:
[----:B------:R-:W-:Y:S01]  /*29b00*/  IMAD.MOV.U32 R37, RZ, RZ, R14 ;  /* 0x000000ffff257224 */ /* 0x000fe200078e000e */
[----:B------:R-:W-:Y:S06]  /*29b10*/  BRA `(.L_x_2027) ;  /* 0xfffffe0400447947 */ /* 0x000fec000383ffff */
.L_x_1679:
[----:B------:R-:W-:Y:S01]  /*29b20*/  BSSY B1, `(.L_x_2028) ;  /* 0x0000008000017945 */ /* 0x000fe20003800000 */
[----:B----4-:R-:W-:Y:S01]  /*29b30*/  MOV R13, R39 ;  /* 0x00000027000d7202 */ /* 0x010fe20000000f00 */
[----:B------:R-:W-:Y:S02]  /*29b40*/  IMAD.MOV.U32 R12, RZ, RZ, 0x1 ;  /* 0x00000001ff0c7424 */ /* 0x000fe400078e00ff */
[----:B------:R-:W-:Y:S02]  /*29b50*/  IMAD.MOV.U32 R11, RZ, RZ, 0x1c1f ;  /* 0x00001c1fff0b7424 */ /* 0x000fe400078e00ff */
[----:B------:R-:W-:-:S07]  /*29b60*/  IMAD.MOV.U32 R15, RZ, RZ, -0x1 ;  /* 0xffffffffff0f7424 */ /* 0x000fce00078e00ff */
[----:B0123--:R-:W-:Y:S05]  /*29b70*/  WARPSYNC.COLLECTIVE R15, `(.L_x_2029) ;  /* 0x000000000f087348 */ /* 0x00ffea0003c00000 */
[----:B------:R4:W0:Y:S02]  /*29b80*/  SHFL.IDX P6, R14, R13, R12, R11 ;  /* 0x0000000c0d0e7389 */ /* 0x00082400000c000b */
[----:B01234-:R-:W-:Y:S01]  /*29b90*/  ENDCOLLECTIVE ;  /* 0x000000000000791b */ /* 0x01ffe20003800000 */
.L_x_2029:
[----:B------:R-:W-:Y:S05]  /*29ba0*/  BSYNC B1 ;  /* 0x0000000000017941 */ /* 0x000fea0003800000 */
.L_x_2028:
        /* <DEDUP_REMOVED lines=8> */
.L_x_2030:
[----:B------:R-:W-:Y:S01]  /*29c30*/  IMAD.MOV.U32 R37, RZ, RZ, R14 ;  /* 0x000000ffff257224 */ /* 0x000fe200078e000e */
[----:B------:R-:W-:Y:S06]  /*29c40*/  BRA `(.L_x_2031) ;  /* 0xfffffe0400a07947 */ /* 0x000fec000383ffff */
.L_x_1683:
[----:B---3--:R3:W0:Y:S02]  /*29c50*/  SYNCS.PHASECHK.TRANS64.TRYWAIT P0, [R86+URZ+0x2a8b0], R87 ;  /* 0x02a8b057560075a7 */ /* 0x008624000800017f */
[----:B0-----:R-:W-:Y:S05]  /*29c60*/  @!P0 NANOSLEEP.SYNCS 0x989680 ;  /* 0x009896800000895d */ /* 0x001fea0003900000 */
[----:B------:R-:W0:Y:S02]  /*29c70*/  @!P0 SYNCS.PHASECHK.TRANS64 P0, [R86+URZ+0x2a8b0], R87 ;  /* 0x02a8b057560085a7 */ /* 0x000e24000800007f */
[----:B0-----:R-:W-:Y:S05]  /*29c80*/  @!P0 BRA `(.L_x_1683) ;  /* 0xfffffffc00f08947 */ /* 0x001fea000383ffff */
[----:B------:R-:W-:Y:S05]  /*29c90*/  BRA `(.L_x_2032) ;  /* 0xfffffe0800787947 */ /* 0x000fea000383ffff */
.L_x_1709:
        /* <DEDUP_REMOVED lines=8> */
.L_x_2034:
[----:B------:R-:W-:Y:S05]  /*29d20*/  BSYNC B1 ;  /* 0x0000000000017941 */ /* 0x000fea0003800000 */
.L_x_2033:
        /* <DEDUP_REMOVED lines=8> */
.L_x_2035:
[----:B------:R-:W-:Y:S01]  /*29db0*/  MOV R13, R8 ;  /* 0x00000008000d7202 */ /* 0x000fe20000000f00 */
[----:B------:R-:W-:-:S07]  /*29dc0*/  IMAD.MOV.U32 R0, RZ, RZ, R14 ;  /* 0x000000ffff007224 */ /* 0x000fce00078e000e */
[----:B------:R-:W-:Y:S05]  /*29dd0*/  WARPSYNC.COLLECTIVE R15, `(.L_x_2036) ;  /* 0x000000000f087348 */ /* 0x000fea0003c00000 */
[----:B------:R0:W1:Y:S02]  /*29de0*/  SHFL.IDX P6, R14, R13, R12, R11 ;  /* 0x0000000c0d0e7389 */ /* 0x00006400000c000b */
[----:B01----:R-:W-:Y:S01]  /*29df0*/  ENDCOLLECTIVE ;  /* 0x000000000000791b */ /* 0x003fe20003800000 */
.L_x_2036:
[----:B------:R-:W-:Y:S02]  /*29e00*/  IMAD.MOV.U32 R13, RZ, RZ, R4 ;  /* 0x000000ffff0d7224 */ /* 0x000fe400078e0004 */
[----:B------:R-:W-:-:S07]  /*29e10*/  IMAD.MOV.U32 R5, RZ, RZ, R14 ;  /* 0x000000ffff057224 */ /* 0x000fce00078e000e */
[----:B------:R-:W-:Y:S05]  /*29e20*/  WARPSYNC.COLLECTIVE R15, `(.L_x_2037) ;  /* 0x000000000f087348 */ /* 0x000fea0003c00000 */
[----:B------:R0:W1:Y:S02]  /*29e30*/  SHFL.IDX P6, R14, R13, R12, R11 ;  /* 0x0000000c0d0e7389 */ /* 0x00006400000c000b */
[----:B01----:R-:W-:Y:S01]  /*29e40*/  ENDCOLLECTIVE ;  /* 0x000000000000791b */ /* 0x003fe20003800000 */
.L_x_2037:
[----:B------:R-:W-:Y:S05]  /*29e50*/  BRA `(.L_x_2038) ;  /* 0xfffffe1c000c7947 */ /* 0x000fea000383ffff */
.L_x_1712:
[----:B------:R-:W-:Y:S01]  /*29e60*/  BSSY B1, `(.L_x_2039) ;  /* 0x0000008000017945 */ /* 0x000fe20003800000 */
[----:B------:R-:W-:Y:S01]  /*29e70*/  IMAD.MOV.U32 R13, RZ, RZ, R7 ;  /* 0x000000ffff0d7224 */ /* 0x000fe200078e0007 */
[----:B------:R-:W-:Y:S01]  /*29e80*/  MOV R12, 0x1 ;  /* 0x00000001000c7802 */ /* 0x000fe20000000f00 */
[----:B------:R-:W-:Y:S02]  /*29e90*/  IMAD.MOV.U32 R11, RZ, RZ, 0x1c1f ;  /* 0x00001c1fff0b7424 */ /* 0x000fe400078e00ff */
[----:B------:R-:W-:-:S07]  /*29ea0*/  IMAD.MOV.U32 R15, RZ, RZ, -0x1 ;  /* 0xffffffffff0f7424 */ /* 0x000fce00078e00ff */
[----:B0---4-:R-:W-:Y:S05]  /*29eb0*/  WARPSYNC.COLLECTIVE R15, `(.L_x_2040) ;  /* 0x000000000f087348 */ /* 0x011fea0003c00000 */
[----:B----4-:R1:W2:Y:S02]  /*29ec0*/  SHFL.IDX P6, R14, R13, R12, R11 ;  /* 0x0000000c0d0e7389 */ /* 0x0102a400000c000b */
[----:B012---:R-:W-:Y:S01]  /*29ed0*/  ENDCOLLECTIVE ;  /* 0x000000000000791b */ /* 0x007fe20003800000 */
.L_x_2040:
[----:B------:R-:W-:Y:S05]  /*29ee0*/  BSYNC B1 ;  /* 0x0000000000017941 */ /* 0x000fea0003800000 */
.L_x_2039:
[----:B------:R-:W-:Y:S01]  /*29ef0*/  MOV R13, R6 ;  /* 0x00000006000d7202 */ /* 0x000fe20000000f00 */
[----:B------:R-:W-:Y:S02]  /*29f00*/  IMAD.MOV.U32 R12, RZ, RZ, 0x1 ;  /* 0x00000001ff0c7424 */ /* 0x000fe400078e00ff */
[----:B------:R-:W-:Y:S02]  /*29f10*/  IMAD.MOV.U32 R11, RZ, RZ, 0x1c1f ;  /* 0x00001c1fff0b7424 */ /* 0x000fe400078e00ff */
[----:B------:R-:W-:Y:S02]  /*29f20*/  IMAD.MOV.U32 R15, RZ, RZ, -0x1 ;  /* 0xffffffffff0f7424 */ /* 0x000fe400078e00ff */
[----:B------:R-:W-:-:S07]  /*29f30*/  IMAD.MOV.U32 R3, RZ, RZ, R14 ;  /* 0x000000ffff037224 */ /* 0x000fce00078e000e */
[----:B------:R-:W-:Y:S05]  /*29f40*/  WARPSYNC.COLLECTIVE R15, `(.L_x_2041) ;  /* 0x000000000f087348 */ /* 0x000fea0003c00000 */
[----:B------:R0:W1:Y:S02]  /*29f50*/  SHFL.IDX P6, R14, R13, R12, R11 ;  /* 0x0000000c0d0e7389 */ /* 0x00006400000c000b */
[----:B01----:R-:W-:Y:S01]  /*29f60*/  ENDCOLLECTIVE ;  /* 0x000000000000791b */ /* 0x003fe20003800000 */
.L_x_2041:
[----:B------:R-:W-:Y:S01]  /*29f70*/  IMAD.MOV.U32 R13, RZ, RZ, R8 ;  /* 0x000000ffff0d7224 */ /* 0x000fe200078e0008 */
[----:B------:R-:W-:-:S07]  /*29f80*/  MOV R0, R14 ;  /* 0x0000000e00007202 */ /* 0x000fce0000000f00 */
[----:B------:R-:W-:Y:S05]  /*29f90*/  WARPSYNC.COLLECTIVE R15, `(.L_x_2042) ;  /* 0x000000000f087348 */ /* 0x000fea0003c00000 */
[----:B------:R0:W1:Y:S02]  /*29fa0*/  SHFL.IDX P6, R14, R13, R12, R11 ;  /* 0x0000000c0d0e7389 */ /* 0x00006400000c000b */
[----:B01----:R-:W-:Y:S01]  /*29fb0*/  ENDCOLLECTIVE ;  /* 0x000000000000791b */ /* 0x003fe20003800000 */
.L_x_2042:
[----:B------:R-:W-:Y:S02]  /*29fc0*/  IMAD.MOV.U32 R13, RZ, RZ, R4 ;  /* 0x000000ffff0d7224 */ /* 0x000fe400078e0004 */
[----:B------:R-:W-:-:S07]  /*29fd0*/  IMAD.MOV.U32 R5, RZ, RZ, R14 ;  /* 0x000000ffff057224 */ /* 0x000fce00078e000e */
[----:B------:R-:W-:Y:S05]  /*29fe0*/  WARPSYNC.COLLECTIVE R15, `(.L_x_2043) ;  /* 0x000000000f087348 */ /* 0x000fea0003c00000 */
[----:B------:R0:W1:Y:S02]  /*29ff0*/  SHFL.IDX P6, R14, R13, R12, R11 ;  /* 0x0000000c0d0e7389 */ /* 0x00006400000c000b */
[----:B01----:R-:W-:Y:S01]  /*2a000*/  ENDCOLLECTIVE ;  /* 0x000000000000791b */ /* 0x003fe20003800000 */
.L_x_2043:
[----:B------:R-:W-:Y:S01]  /*2a010*/  MOV R4, R14 ;  /* 0x0000000e00047202 */ /* 0x000fe20000000f00 */
[----:B------:R-:W-:Y:S06]  /*2a020*/  BRA `(.L_x_2044) ;  /* 0xfffffe2000987947 */ /* 0x000fec000383ffff */
.L_x_1716:
[----:B0-----:R0:W1:Y:S02]  /*2a030*/  SYNCS.PHASECHK.TRANS64.TRYWAIT P0, [R18+URZ+0x2a800], R5 ;  /* 0x02a80005120075a7 */ /* 0x001064000800017f */
[----:B-1----:R-:W-:Y:S05]  /*2a040*/  @!P0 NANOSLEEP.SYNCS 0x989680 ;  /* 0x009896800000895d */ /* 0x002fea0003900000 */
[----:B------:R-:W1:Y:S02]  /*2a050*/  @!P0 SYNCS.PHASECHK.TRANS64 P0, [R18+URZ+0x2a800], R5 ;  /* 0x02a80005120085a7 */ /* 0x000e64000800007f */
[----:B-1----:R-:W-:Y:S05]  /*2a060*/  @!P0 BRA `(.L_x_1716) ;  /* 0xfffffffc00f08947 */ /* 0x002fea000383ffff */
[----:B------:R-:W-:Y:S05]  /*2a070*/  BRA `(.L_x_2045) ;  /* 0xfffffe2800a87947 */ /* 0x000fea000383ffff */
.L_x_1740:
        /* <DEDUP_REMOVED lines=8> */
.L_x_2047:
[----:B------:R-:W-:Y:S05]  /*2a100*/  BSYNC B1 ;  /* 0x0000000000017941 */ /* 0x000fea0003800000 */
.L_x_2046:
[----:B------:R-:W-:Y:S01]  /*2a110*/  IMAD.MOV.U32 R13, RZ, RZ, R6 ;  /* 0x000000ffff0d7224 */ /* 0x000fe200078e0006 */
[----:B------:R-:W-:Y:S01]  /*2a120*/  MOV R11, 0x1c1f ;  /* 0x00001c1f000b7802 */ /* 0x000fe20000000f00 */
[----:B------:R-:W-:Y:S02]  /*2a130*/  IMAD.MOV.U32 R12, RZ, RZ, RZ ;  /* 0x000000ffff0c7224 */ /* 0x000fe400078e00ff */
[----:B------:R-:W-:Y:S02]  /*2a140*/  IMAD.MOV.U32 R15, RZ, RZ, -0x1 ;  /* 0xffffffffff0f7424 */ /* 0x000fe400078e00ff */
[----:B------:R-:W-:-:S07]  /*2a150*/  IMAD.MOV.U32 R3, RZ, RZ, R14 ;  /* 0x000000ffff037224 */ /* 0x000fce00078e000e */
[----:B------:R-:W-:Y:S05]  /*2a160*/  WARPSYNC.COLLECTIVE R15, `(.L_x_2048) ;  /* 0x000000000f087348 */ /* 0x000fea0003c00000 */
[----:B------:R0:W1:Y:S02]  /*2a170*/  SHFL.IDX P6, R14, R13, R12, R11 ;  /* 0x0000000c0d0e7389 */ /* 0x00006400000c000b */
[----:B01----:R-:W-:Y:S01]  /*2a180*/  ENDCOLLECTIVE ;  /* 0x000000000000791b */ /* 0x003fe20003800000 */
.L_x_2048:
[----:B------:R-:W-:Y:S02]  /*2a190*/  IMAD.MOV.U32 R13, RZ, RZ, R21 ;  /* 0x000000ffff0d7224 */ /* 0x000fe400078e0015 */
[----:B------:R-:W-:-:S07]  /*2a1a0*/  IMAD.MOV.U32 R0, RZ, RZ, R14 ;  /* 0x000000ffff007224 */ /* 0x000fce00078e000e */
[----:B------:R-:W-:Y:S05]  /*2a1b0*/  WARPSYNC.COLLECTIVE R15, `(.L_x_2049) ;  /* 0x000000000f087348 */ /* 0x000fea0003c00000 */
[----:B------:R0:W1:Y:S02]  /*2a1c0*/  SHFL.IDX P6, R14, R13, R12, R11 ;  /* 0x0000000c0d0e7389 */ /* 0x00006400000c000b */
[----:B01----:R-:W-:Y:S01]  /*2a1d0*/  ENDCOLLECTIVE ;  /* 0x000000000000791b */ /* 0x003fe20003800000 */
.L_x_2049:
[----:B------:R-:W-:Y:S01]  /*2a1e0*/  IMAD.MOV.U32 R13, RZ, RZ, R20 ;  /* 0x000000ffff0d7224 */ /* 0x000fe200078e0014 */
[----:B------:R-:W-:-:S07]  /*2a1f0*/  MOV R5, R14 ;  /* 0x0000000e00057202 */ /* 0x000fce0000000f00 */
[----:B------:R-:W-:Y:S05]  /*2a200*/  WARPSYNC.COLLECTIVE R15, `(.L_x_2050) ;  /* 0x000000000f087348 */ /* 0x000fea0003c00000 */
[----:B------:R0:W1:Y:S02]  /*2a210*/  SHFL.IDX P6, R14, R13, R12, R11 ;  /* 0x0000000c0d0e7389 */ /* 0x00006400000c000b */
[----:B01----:R-:W-:Y:S01]  /*2a220*/  ENDCOLLECTIVE ;  /* 0x000000000000791b */ /* 0x003fe20003800000 */
.L_x_2050:
[----:B------:R-:W-:Y:S05]  /*2a230*/  BRA `(.L_x_2051) ;  /* 0xfffffe4c00787947 */ /* 0x000fea000383ffff */
.L_x_1743:
        /* <DEDUP_REMOVED lines=8> */
.L_x_2053:
[----:B------:R-:W-:Y:S05]  /*2a2c0*/  BSYNC B1 ;  /* 0x0000000000017941 */ /* 0x000fea0003800000 */
.L_x_2052:
[----:B------:R-:W-:Y:S01]  /*2a2d0*/  IMAD.MOV.U32 R13, RZ, RZ, R6 ;  /* 0x000000ffff0d7224 */ /* 0x000fe200078e0006 */
[----:B------:R-:W-:Y:S01]  /*2a2e0*/  MOV R12, 0x1 ;  /* 0x00000001000c7802 */ /* 0x000fe20000000f00 */
[----:B------:R-:W-:Y:S02]  /*2a2f0*/  IMAD.MOV.U32 R11, RZ, RZ, 0x1c1f ;  /* 0x00001c1fff0b7424 */ /* 0x000fe400078e00ff */
[----:B------:R-:W-:Y:S02]  /*2a300*/  IMAD.MOV.U32 R15, RZ, RZ, -0x1 ;  /* 0xffffffffff0f7424 */ /* 0x000fe400078e00ff */
[----:B------:R-:W-:-:S07]  /*2a310*/  IMAD.MOV.U32 R3, RZ, RZ, R14 ;  /* 0x000000ffff037224 */ /* 0x000fce00078e000e */
[----:B------:R-:W-:Y:S05]  /*2a320*/  WARPSYNC.COLLECTIVE R15, `(.L_x_2054) ;  /* 0x000000000f087348 */ /* 0x000fea0003c00000 */
[----:B------:R0:W1:Y:S02]  /*2a330*/  SHFL.IDX P6, R14, R13, R12, R11 ;  /* 0x0000000c0d0e7389 */ /* 0x00006400000c000b */
[----:B01----:R-:W-:Y:S01]  /*2a340*/  ENDCOLLECTIVE ;  /* 0x000000000000791b */ /* 0x003fe20003800000 */
.L_x_2054:
[----:B------:R-:W-:Y:S01]  /*2a350*/  MOV R13, R21 ;  /* 0x00000015000d7202 */ /* 0x000fe20000000f00 */
[----:B------:R-:W-:-:S07]  /*2a360*/  IMAD.MOV.U32 R0, RZ, RZ, R14 ;  /* 0x000000ffff007224 */ /* 0x000fce00078e000e */
[----:B------:R-:W-:Y:S05]  /*2a370*/  WARPSYNC.COLLECTIVE R15, `(.L_x_2055) ;  /* 0x000000000f087348 */ /* 0x000fea0003c00000 */
[----:B------:R0:W1:Y:S02]  /*2a380*/  SHFL.IDX P6, R14, R13, R12, R11 ;  /* 0x0000000c0d0e7389 */ /* 0x00006400000c000b */
[----:B01----:R-:W-:Y:S01]  /*2a390*/  ENDCOLLECTIVE ;  /* 0x000000000000791b */ /* 0x003fe20003800000 */
.L_x_2055:
[----:B------:R-:W-:Y:S02]  /*2a3a0*/  IMAD.MOV.U32 R13, RZ, RZ, R20 ;  /* 0x000000ffff0d7224 */ /* 0x000fe400078e0014 */
[----:B------:R-:W-:-:S07]  /*2a3b0*/  IMAD.MOV.U32 R21, RZ, RZ, R14 ;  /* 0x000000ffff157224 */ /* 0x000fce00078e000e */
[----:B------:R-:W-:Y:S05]  /*2a3c0*/  WARPSYNC.COLLECTIVE R15, `(.L_x_2056) ;  /* 0x000000000f087348 */ /* 0x000fea0003c00000 */
[----:B------:R0:W1:Y:S02]  /*2a3d0*/  SHFL.IDX P6, R14, R13, R12, R11 ;  /* 0x0000000c0d0e7389 */ /* 0x00006400000c000b */
[----:B01----:R-:W-:Y:S01]  /*2a3e0*/  ENDCOLLECTIVE ;  /* 0x000000000000791b */ /* 0x003fe20003800000 */
.L_x_2056:
[----:B------:R-:W-:Y:S01]  /*2a3f0*/  IMAD.MOV.U32 R20, RZ, RZ, R14 ;  /* 0x000000ffff147224 */ /* 0x000fe200078e000e */
[----:B------:R-:W-:Y:S06]  /*2a400*/  BRA `(.L_x_2057) ;  /* 0xfffffe50009c7947 */ /* 0x000fec000383ffff */
.L_x_1747:
[----:B0-----:R0:W1:Y:S02]  /*2a410*/  SYNCS.PHASECHK.TRANS64.TRYWAIT P0, [R18+URZ+0x2a800], R21 ;  /* 0x02a80015120075a7 */ /* 0x001064000800017f */
[----:B-1----:R-:W-:Y:S05]  /*2a420*/  @!P0 NANOSLEEP.SYNCS 0x989680 ;  /* 0x009896800000895d */ /* 0x002fea0003900000 */
[----:B------:R-:W1:Y:S02]  /*2a430*/  @!P0 SYNCS.PHASECHK.TRANS64 P0, [R18+URZ+0x2a800], R21 ;  /* 0x02a80015120085a7 */ /* 0x000e64000800007f */
[----:B-1----:R-:W-:Y:S05]  /*2a440*/  @!P0 BRA `(.L_x_1747) ;  /* 0xfffffffc00f08947 */ /* 0x002fea000383ffff */
[----:B------:R-:W-:Y:S05]  /*2a450*/  BRA `(.L_x_2058) ;  /* 0xfffffe5800147947 */ /* 0x000fea000383ffff */
.L_x_1761:
[----:B-1----:R1:W2:Y:S02]  /*2a460*/  SYNCS.PHASECHK.TRANS64.TRYWAIT P1, [R4+URZ+0x2a830], R3 ;  /* 0x02a83003040075a7 */ /* 0x0022a4000802017f */
[----:B--2---:R-:W-:Y:S05]  /*2a470*/  @!P1 NANOSLEEP.SYNCS 0x989680 ;  /* 0x009896800000995d */ /* 0x004fea0003900000 */
[----:B------:R-:W2:Y:S02]  /*2a480*/  @!P1 SYNCS.PHASECHK.TRANS64 P1, [R4+URZ+0x2a830], R3 ;  /* 0x02a83003040095a7 */ /* 0x000ea4000802007f */
[----:B--2---:R-:W-:Y:S05]  /*2a490*/  @!P1 BRA `(.L_x_1761) ;  /* 0xfffffffc00f09947 */ /* 0x004fea000383ffff */
[----:B------:R-:W-:Y:S05]  /*2a4a0*/  BRA `(.L_x_1760) ;  /* 0xfffffe7c00b07947 */ /* 0x000fea000383ffff */
.L_x_1782:
[----:B-1----:R1:W2:Y:S02]  /*2a4b0*/  SYNCS.PHASECHK.TRANS64.TRYWAIT P1, [R20+URZ+0x2a830], R13 ;  /* 0x02a8300d140075a7 */ /* 0x0022a4000802017f */
[----:B--2---:R-:W-:Y:S05]  /*2a4c0*/  @!P1 NANOSLEEP.SYNCS 0x989680 ;  /* 0x009896800000995d */ /* 0x004fea0003900000 */
[----:B------:R-:W2:Y:S02]  /*2a4d0*/  @!P1 SYNCS.PHASECHK.TRANS64 P1, [R20+URZ+0x2a830], R13 ;  /* 0x02a8300d140095a7 */ /* 0x000ea4000802007f */
[----:B--2---:R-:W-:Y:S05]  /*2a4e0*/  @!P1 BRA `(.L_x_1782) ;  /* 0xfffffffc00f09947 */ /* 0x004fea000383ffff */
[----:B------:R-:W-:Y:S05]  /*2a4f0*/  BRA `(.L_x_1781) ;  /* 0xfffffeb000e07947 */ /* 0x000fea000383ffff */
.L_x_1787:
[----:B-1----:R1:W2:Y:S02]  /*2a500*/  SYNCS.PHASECHK.TRANS64.TRYWAIT P1, [R12+URZ+0x2a850], R2 ;  /* 0x02a850020c0075a7 */ /* 0x0022a4000802017f */
[----:B--2---:R-:W-:Y:S05]  /*2a510*/  @!P1 NANOSLEEP.SYNCS 0x989680 ;  /* 0x009896800000995d */ /* 0x004fea0003900000 */
[----:B------:R-:W2:Y:S02]  /*2a520*/  @!P1 SYNCS.PHASECHK.TRANS64 P1, [R12+URZ+0x2a850], R2 ;  /* 0x02a850020c0095a7 */ /* 0x000ea4000802007f */
[----:B--2---:R-:W-:Y:S05]  /*2a530*/  @!P1 BRA `(.L_x_1787) ;  /* 0xfffffffc00f09947 */ /* 0x004fea000383ffff */
[----:B------:R-:W-:Y:S05]  /*2a540*/  BRA `(.L_x_1786) ;  /* 0xfffffebc00d87947 */ /* 0x000fea000383ffff */
.L_x_1809:
[----:B-1----:R1:W2:Y:S02]  /*2a550*/  SYNCS.PHASECHK.TRANS64.TRYWAIT P1, [R20+URZ+0x2a830], R3 ;  /* 0x02a83003140075a7 */ /* 0x0022a4000802017f */
[----:B--2---:R-:W-:Y:S05]  /*2a560*/  @!P1 NANOSLEEP.SYNCS 0x989680 ;  /* 0x009896800000995d */ /* 0x004fea0003900000 */
[----:B------:R-:W2:Y:S02]  /*2a570*/  @!P1 SYNCS.PHASECHK.TRANS64 P1, [R20+URZ+0x2a830], R3 ;  /* 0x02a83003140095a7 */ /* 0x000ea4000802007f */
[----:B--2---:R-:W-:Y:S05]  /*2a580*/  @!P1 BRA `(.L_x_1809) ;  /* 0xfffffffc00f09947 */ /* 0x004fea000383ffff */
[----:B------:R-:W-:Y:S05]  /*2a590*/  BRA `(.L_x_1808) ;  /* 0xfffffeec00a47947 */ /* 0x000fea000383ffff */
.L_x_1814:
[----:B--2---:R2:W3:Y:S02]  /*2a5a0*/  SYNCS.PHASECHK.TRANS64.TRYWAIT P1, [R8+URZ+0x2a850], R2 ;  /* 0x02a85002080075a7 */ /* 0x0044e4000802017f */
[----:B---3--:R-:W-:Y:S05]  /*2a5b0*/  @!P1 NANOSLEEP.SYNCS 0x989680 ;  /* 0x009896800000995d */ /* 0x008fea0003900000 */
[----:B------:R-:W3:Y:S02]  /*2a5c0*/  @!P1 SYNCS.PHASECHK.TRANS64 P1, [R8+URZ+0x2a850], R2 ;  /* 0x02a85002080095a7 */ /* 0x000ee4000802007f */
[----:B---3--:R-:W-:Y:S05]  /*2a5d0*/  @!P1 BRA `(.L_x_1814) ;  /* 0xfffffffc00f09947 */ /* 0x008fea000383ffff */
[----:B------:R-:W-:Y:S05]  /*2a5e0*/  BRA `(.L_x_1813) ;  /* 0xfffffef8009c7947 */ /* 0x000fea000383ffff */
.L_x_1824:
[----:B-1----:R1:W2:Y:S02]  /*2a5f0*/  SYNCS.PHASECHK.TRANS64.TRYWAIT P1, [R4+URZ+0x2a830], R3 ;  /* 0x02a83003040075a7 */ /* 0x0022a4000802017f */
[----:B--2---:R-:W-:Y:S05]  /*2a600*/  @!P1 NANOSLEEP.SYNCS 0x989680 ;  /* 0x009896800000995d */ /* 0x004fea0003900000 */
[----:B------:R-:W2:Y:S02]  /*2a610*/  @!P1 SYNCS.PHASECHK.TRANS64 P1, [R4+URZ+0x2a830], R3 ;  /* 0x02a83003040095a7 */ /* 0x000ea4000802007f */
[----:B--2---:R-:W-:Y:S05]  /*2a620*/  @!P1 BRA `(.L_x_1824) ;  /* 0xfffffffc00f09947 */ /* 0x004fea000383ffff */
[----:B------:R-:W-:Y:S05]  /*2a630*/  BRA `(.L_x_1823) ;  /* 0xffffff1400107947 */ /* 0x000fea000383ffff */
.L_x_1829:
[----:B-1----:R1:W2:Y:S02]  /*2a640*/  SYNCS.PHASECHK.TRANS64.TRYWAIT P1, [R11+URZ+0x2a850], R2 ;  /* 0x02a850020b0075a7 */ /* 0x0022a4000802017f */
[----:B--2---:R-:W-:Y:S05]  /*2a650*/  @!P1 NANOSLEEP.SYNCS 0x989680 ;  /* 0x009896800000995d */ /* 0x004fea0003900000 */
[----:B------:R-:W2:Y:S02]  /*2a660*/  @!P1 SYNCS.PHASECHK.TRANS64 P1, [R11+URZ+0x2a850], R2 ;  /* 0x02a850020b0095a7 */ /* 0x000ea4000802007f */
[----:B--2---:R-:W-:Y:S05]  /*2a670*/  @!P1 BRA `(.L_x_1829) ;  /* 0xfffffffc00f09947 */ /* 0x004fea000383ffff */
[----:B------:R-:W-:Y:S05]  /*2a680*/  BRA `(.L_x_1828) ;  /* 0xffffff2000087947 */ /* 0x000fea000383ffff */
.L_x_1845:
[----:B-1----:R1:W2:Y:S02]  /*2a690*/  SYNCS.PHASECHK.TRANS64.TRYWAIT P1, [R11+URZ+0x2a850], R2 ;  /* 0x02a850020b0075a7 */ /* 0x0022a4000802017f */
[----:B--2---:R-:W-:Y:S05]  /*2a6a0*/  @!P1 NANOSLEEP.SYNCS 0x989680 ;  /* 0x009896800000995d */ /* 0x004fea0003900000 */
[----:B------:R-:W2:Y:S02]  /*2a6b0*/  @!P1 SYNCS.PHASECHK.TRANS64 P1, [R11+URZ+0x2a850], R2 ;  /* 0x02a850020b0095a7 */ /* 0x000ea4000802007f */
[----:B--2---:R-:W-:Y:S05]  /*2a6c0*/  @!P1 BRA `(.L_x_1845) ;  /* 0xfffffffc00f09947 */ /* 0x004fea000383ffff */
[----:B------:R-:W-:Y:S05]  /*2a6d0*/  BRA `(.L_x_1844) ;  /* 0xffffff4c00f07947 */ /* 0x000fea000383ffff */
.L_x_1890:
[----:B------:R-:W0:Y:S01]  /*2a6e0*/  S2R R12, SR_TID.X ;  /* 0x00000000000c7919 */ /* 0x000e220000002100 */
[----:B------:R-:W-:Y:S01]  /*2a6f0*/  BSSY B1, `(.L_x_2059) ;  /* 0x000000a000017945 */ /* 0x000fe20003800000 */
[----:B------:R-:W-:Y:S02]  /*2a700*/  IMAD.MOV.U32 R11, RZ, RZ, 0x1f ;  /* 0x0000001fff0b7424 */ /* 0x000fe400078e00ff */
[----:B------:R-:W-:Y:S01]  /*2a710*/  IMAD.MOV.U32 R15, RZ, RZ, -0x1 ;  /* 0xffffffffff0f7424 */ /* 0x000fe200078e00ff */
[----:B0-----:R-:W-:-:S04]  /*2a720*/  SHF.R.U32.HI R12, RZ, 0x5, R12 ;  /* 0x00000005ff0c7819 */ /* 0x001fc8000001160c */
[----:B------:R-:W-:-:S04]  /*2a730*/  LOP3.LUT R12, R12, 0x3, RZ, 0xc0, !PT ;  /* 0x000000030c0c7812 */ /* 0x000fc800078ec0ff */
[----:B------:R-:W-:Y:S01]  /*2a740*/  MOV R13, R12 ;  /* 0x0000000c000d7202 */ /* 0x000fe20000000f00 */
[----:B------:R-:W-:-:S07]  /*2a750*/  IMAD.MOV.U32 R12, RZ, RZ, RZ ;  /* 0x000000ffff0c7224 */ /* 0x000fce00078e00ff */
[----:B------:R-:W-:Y:S05]  /*2a760*/  WARPSYNC.COLLECTIVE R15, `(.L_x_2060) ;  /* 0x000000000f087348 */ /* 0x000fea0003c00000 */
[----:B------:R0:W1:Y:S02]  /*2a770*/  SHFL.IDX P6, R14, R13, R12, R11 ;  /* 0x0000000c0d0e7389 */ /* 0x00006400000c000b */
[----:B01----:R-:W-:Y:S01]  /*2a780*/  ENDCOLLECTIVE ;  /* 0x000000000000791b */ /* 0x003fe20003800000 */
.L_x_2060:
[----:B------:R-:W-:Y:S05]  /*2a790*/  BSYNC B1 ;  /* 0x0000000000017941 */ /* 0x000fea0003800000 */
.L_x_2059:
[----:B------:R-:W-:Y:S05]  /*2a7a0*/  BRA `(.L_x_2061) ;  /* 0xffffff8c00c47947 */ /* 0x000fea000383ffff */
.L_x_1892:
[----:B------:R-:W-:Y:S01]  /*2a7b0*/  BSSY B1, `(.L_x_2062) ;  /* 0x0000006000017945 */ /* 0x000fe20003800000 */
[----:B------:R-:W-:-:S07]  /*2a7c0*/  MOV R15, 0xffffffff ;  /* 0xffffffff000f7802 */ /* 0x000fce0000000f00 */
[----:B0-----:R-:W-:Y:S05]  /*2a7d0*/  WARPSYNC.COLLECTIVE R15, `(.L_x_2063) ;  /* 0x000000000f0c7348 */ /* 0x001fea0003c00000 */
[----:B------:R-:W-:Y:S02]  /*2a7e0*/  ELECT P6, UR62, PT ;  /* 0x00000000003e782f */ /* 0x000fe400038c0000 */
[----:B------:R-:W-:Y:S01]  /*2a7f0*/  MOV R14, UR62 ;  /* 0x0000003e000e7c02 */ /* 0x000fe20008000f00 */
[----:B0-----:R-:W-:Y:S10]  /*2a800*/  ENDCOLLECTIVE ;  /* 0x000000000000791b */ /* 0x001ff40003800000 */
.L_x_2063:
[----:B------:R-:W-:Y:S05]  /*2a810*/  BSYNC B1 ;  /* 0x0000000000017941 */ /* 0x000fea0003800000 */
.L_x_2062:
[----:B------:R-:W-:Y:S05]  /*2a820*/  BRA `(.L_x_1891) ;  /* 0xffffff8c00bc7947 */ /* 0x000fea000383ffff */
.L_x_1894:
[----:B0-----:R0:W1:Y:S02]  /*2a830*/  SYNCS.PHASECHK.TRANS64.TRYWAIT P0, [R23+URZ+0x2a820], R6 ;  /* 0x02a82006170075a7 */ /* 0x001064000800017f */
[----:B-1----:R-:W-:Y:S05]  /*2a840*/  @!P0 NANOSLEEP.SYNCS 0x989680 ;  /* 0x009896800000895d */ /* 0x002fea0003900000 */
[----:B------:R-:W1:Y:S02]  /*2a850*/  @!P0 SYNCS.PHASECHK.TRANS64 P0, [R23+URZ+0x2a820], R6 ;  /* 0x02a82006170085a7 */ /* 0x000e64000800007f */
[----:B-1----:R-:W-:Y:S05]  /*2a860*/  @!P0 BRA `(.L_x_1894) ;  /* 0xfffffffc00f08947 */ /* 0x002fea000383ffff */
[----:B------:R-:W-:Y:S05]  /*2a870*/  BRA `(.L_x_2064) ;  /* 0xffffff8c00cc7947 */ /* 0x000fea000383ffff */
.L_x_1898:
[----:B-1----:R1:W2:Y:S02]  /*2a880*/  SYNCS.PHASECHK.TRANS64.TRYWAIT P0, [R3+URZ+0x2a8a0], R12 ;  /* 0x02a8a00c030075a7 */ /* 0x0022a4000800017f */
[----:B--2---:R-:W-:Y:S05]  /*2a890*/  @!P0 NANOSLEEP.SYNCS 0x989680 ;  /* 0x009896800000895d */ /* 0x004fea0003900000 */
[----:B------:R-:W2:Y:S02]  /*2a8a0*/  @!P0 SYNCS.PHASECHK.TRANS64 P0, [R3+URZ+0x2a8a0], R12 ;  /* 0x02a8a00c030085a7 */ /* 0x000ea4000800007f */
[----:B--2---:R-:W-:Y:S05]  /*2a8b0*/  @!P0 BRA `(.L_x_1898) ;  /* 0xfffffffc00f08947 */ /* 0x004fea000383ffff */
[----:B------:R-:W-:Y:S05]  /*2a8c0*/  BRA `(.L_x_2065) ;  /* 0xffffff8c00e47947 */ /* 0x000fea000383ffff */
.L_x_1905:
[----:B0-----:R0:W2:Y:S02]  /*2a8d0*/  SYNCS.PHASECHK.TRANS64.TRYWAIT P0, [R3+URZ+0x2a8c0], R12 ;  /* 0x02a8c00c030075a7 */ /* 0x0010a4000800017f */
[----:B--2---:R-:W-:Y:S05]  /*2a8e0*/  @!P0 NANOSLEEP.SYNCS 0x989680 ;  /* 0x009896800000895d */ /* 0x004fea0003900000 */
[----:B------:R-:W2:Y:S02]  /*2a8f0*/  @!P0 SYNCS.PHASECHK.TRANS64 P0, [R3+URZ+0x2a8c0], R12 ;  /* 0x02a8c00c030085a7 */ /* 0x000ea4000800007f */
[----:B--2---:R-:W-:Y:S05]  /*2a900*/  @!P0 BRA `(.L_x_1905) ;  /* 0xfffffffc00f08947 */ /* 0x004fea000383ffff */
[----:B------:R-:W-:Y:S05]  /*2a910*/  BRA `(.L_x_2066) ;  /* 0xffffff9000dc7947 */ /* 0x000fea000383ffff */
.L_x_1913:
[----:B-1----:R1:W2:Y:S02]  /*2a920*/  SYNCS.PHASECHK.TRANS64.TRYWAIT P1, [R11+URZ+0x2a8a0], R2 ;  /* 0x02a8a0020b0075a7 */ /* 0x0022a4000802017f */
[----:B--2---:R-:W-:Y:S05]  /*2a930*/  @!P1 NANOSLEEP.SYNCS 0x989680 ;  /* 0x009896800000995d */ /* 0x004fea0003900000 */
[----:B------:R-:W2:Y:S02]  /*2a940*/  @!P1 SYNCS.PHASECHK.TRANS64 P1, [R11+URZ+0x2a8a0], R2 ;  /* 0x02a8a0020b0095a7 */ /* 0x000ea4000802007f */
[----:B--2---:R-:W-:Y:S05]  /*2a950*/  @!P1 BRA `(.L_x_1913) ;  /* 0xfffffffc00f09947 */ /* 0x004fea000383ffff */
[----:B------:R-:W-:Y:S05]  /*2a960*/  BRA `(.L_x_2067) ;  /* 0xffffff9400d87947 */ /* 0x000fea000383ffff */
.L_x_1920:
[----:B0-----:R0:W2:Y:S02]  /*2a970*/  SYNCS.PHASECHK.TRANS64.TRYWAIT P1, [R11+URZ+0x2a8c0], R2 ;  /* 0x02a8c0020b0075a7 */ /* 0x0010a4000802017f */
[----:B--2---:R-:W-:Y:S05]  /*2a980*/  @!P1 NANOSLEEP.SYNCS 0x989680 ;  /* 0x009896800000995d */ /* 0x004fea0003900000 */
[----:B------:R-:W2:Y:S02]  /*2a990*/  @!P1 SYNCS.PHASECHK.TRANS64 P1, [R11+URZ+0x2a8c0], R2 ;  /* 0x02a8c0020b0095a7 */ /* 0x000ea4000802007f */
[----:B--2---:R-:W-:Y:S05]  /*2a9a0*/  @!P1 BRA `(.L_x_1920) ;  /* 0xfffffffc00f09947 */ /* 0x004fea000383ffff */
[----:B------:R-:W-:Y:S05]  /*2a9b0*/  BRA `(.L_x_2068) ;  /* 0xffffff9800cc7947 */ /* 0x000fea000383ffff */
.L_x_1942:
[----:B------:R-:W0:Y:S01]  /*2a9c0*/  S2R R7, SR_TID.X ;  /* 0x0000000000077919 */ /* 0x000e220000002100 */
[----:B------:R-:W-:Y:S01]  /*2a9d0*/  BSSY B0, `(.L_x_2069) ;  /* 0x000000a000007945 */ /* 0x000fe20003800000 */
[----:B------:R-:W-:Y:S01]  /*2a9e0*/  IMAD.MOV.U32 R12, RZ, RZ, RZ ;  /* 0x000000ffff0c7224 */ /* 0x000fe200078e00ff */
[----:B------:R-:W-:Y:S01]  /*2a9f0*/  MOV R15, 0xffffffff ;  /* 0xffffffff000f7802 */ /* 0x000fe20000000f00 */
[----:B------:R-:W-:Y:S01]  /*2aa00*/  IMAD.MOV.U32 R11, RZ, RZ, 0x1f ;  /* 0x0000001fff0b7424 */ /* 0x000fe200078e00ff */
[----:B0-----:R-:W-:-:S04]  /*2aa10*/  SHF.R.U32.HI R7, RZ, 0x5, R7 ;  /* 0x00000005ff077819 */ /* 0x001fc80000011607 */
[----:B------:R-:W-:-:S05]  /*2aa20*/  LOP3.LUT R7, R7, 0x3, RZ, 0xc0, !PT ;  /* 0x0000000307077812 */ /* 0x000fca00078ec0ff */
[----:B------:R-:W-:-:S07]  /*2aa30*/  IMAD.MOV.U32 R13, RZ, RZ, R7 ;  /* 0x000000ffff0d7224 */ /* 0x000fce00078e0007 */
[----:B-----5:R-:W-:Y:S05]  /*2aa40*/  WARPSYNC.COLLECTIVE R15, `(.L_x_2070) ;  /* 0x000000000f087348 */ /* 0x020fea0003c00000 */
[----:B------:R0:W1:Y:S02]  /*2aa50*/  SHFL.IDX P6, R14, R13, R12, R11 ;  /* 0x0000000c0d0e7389 */ /* 0x00006400000c000b */
[----:B01---5:R-:W-:Y:S01]  /*2aa60*/  ENDCOLLECTIVE ;  /* 0x000000000000791b */ /* 0x023fe20003800000 */
.L_x_2070:
[----:B------:R-:W-:Y:S05]  /*2aa70*/  BSYNC B0 ;  /* 0x0000000000007941 */ /* 0x000fea0003800000 */
.L_x_2069:
[----:B------:R-:W-:Y:S05]  /*2aa80*/  BRA `(.L_x_2071) ;  /* 0xffffffa800e87947 */ /* 0x000fea000383ffff */
.L_x_1945:
[----:B0-----:R0:W1:Y:S02]  /*2aa90*/  SYNCS.PHASECHK.TRANS64.TRYWAIT P0, [R7+URZ+0x2a840], R2 ;  /* 0x02a84002070075a7 */ /* 0x001064000800017f */
[----:B-1----:R-:W-:Y:S05]  /*2aaa0*/  @!P0 NANOSLEEP.SYNCS 0x989680 ;  /* 0x009896800000895d */ /* 0x002fea0003900000 */
[----:B------:R-:W1:Y:S02]  /*2aab0*/  @!P0 SYNCS.PHASECHK.TRANS64 P0, [R7+URZ+0x2a840], R2 ;  /* 0x02a84002070085a7 */ /* 0x000e64000800007f */
[----:B-1----:R-:W-:Y:S05]  /*2aac0*/  @!P0 BRA `(.L_x_1945) ;  /* 0xfffffffc00f08947 */ /* 0x002fea000383ffff */
[----:B------:R-:W-:Y:S05]  /*2aad0*/  BRA `(.L_x_2072) ;  /* 0xffffffac00447947 */ /* 0x000fea000383ffff */
.L_x_1946:
        /* <DEDUP_REMOVED lines=8> */
.L_x_2074:
[----:B------:R-:W-:Y:S05]  /*2ab60*/  BSYNC B0 ;  /* 0x0000000000007941 */ /* 0x000fea0003800000 */
.L_x_2073:
[----:B------:R-:W-:Y:S01]  /*2ab70*/  IMAD.MOV.U32 R13, RZ, RZ, R4 ;  /* 0x000000ffff0d7224 */ /* 0x000fe200078e0004 */
[----:B------:R-:W-:Y:S01]  /*2ab80*/  MOV R11, 0x181f ;  /* 0x0000181f000b7802 */ /* 0x000fe20000000f00 */
[----:B------:R-:W-:Y:S01]  /*2ab90*/  IMAD.MOV.U32 R12, RZ, RZ, RZ ;  /* 0x000000ffff0c7224 */ /* 0x000fe200078e00ff */
[----:B------:R-:W-:Y:S01]  /*2aba0*/  @P0 LEA R8, R5, R23, 0x1 ;  /* 0x0000001705080211 */ /* 0x000fe200078e08ff */
[----:B------:R-:W-:Y:S02]  /*2abb0*/  IMAD.MOV.U32 R15, RZ, RZ, -0x1 ;  /* 0xffffffffff0f7424 */ /* 0x000fe400078e00ff */
[----:B------:R-:W-:-:S07]  /*2abc0*/  IMAD.MOV.U32 R2, RZ, RZ, R14 ;  /* 0x000000ffff027224 */ /* 0x000fce00078e000e */
[----:B------:R-:W-:Y:S05]  /*2abd0*/  WARPSYNC.COLLECTIVE R15, `(.L_x_2075) ;  /* 0x000000000f087348 */ /* 0x000fea0003c00000 */
[----:B------:R0:W1:Y:S02]  /*2abe0*/  SHFL.IDX P6, R14, R13, R12, R11 ;  /* 0x0000000c0d0e7389 */ /* 0x00006400000c000b */
[----:B01----:R-:W-:Y:S01]  /*2abf0*/  ENDCOLLECTIVE ;  /* 0x000000000000791b */ /* 0x003fe20003800000 */
.L_x_2075:
[----:B------:R-:W-:Y:S02]  /*2ac00*/  IMAD.MOV.U32 R13, RZ, RZ, R0 ;  /* 0x000000ffff0d7224 */ /* 0x000fe400078e0000 */
[----:B------:R-:W-:Y:S02]  /*2ac10*/  IMAD.MOV.U32 R12, RZ, RZ, 0x1 ;  /* 0x00000001ff0c7424 */ /* 0x000fe400078e00ff */
[----:B------:R-:W-:-:S07]  /*2ac20*/  IMAD.MOV.U32 R3, RZ, RZ, R14 ;  /* 0x000000ffff037224 */ /* 0x000fce00078e000e */
[----:B------:R-:W-:Y:S05]  /*2ac30*/  WARPSYNC.COLLECTIVE R15, `(.L_x_2076) ;  /* 0x000000000f087348 */ /* 0x000fea0003c00000 */
[----:B------:R0:W1:Y:S02]  /*2ac40*/  SHFL.IDX P6, R14, R13, R12, R11 ;  /* 0x0000000c0d0e7389 */ /* 0x00006400000c000b */
[----:B01----:R-:W-:Y:S01]  /*2ac50*/  ENDCOLLECTIVE ;  /* 0x000000000000791b */ /* 0x003fe20003800000 */
.L_x_2076:
        /* <DEDUP_REMOVED lines=17> */
.L_x_2077:
[----:B------:R-:W-:Y:S01]  /*2ad70*/  @P1 IMAD R8, R5, 0x2, R23 ;  /* 0x0000000205081824 */ /* 0x000fe200078e0217 */
[----:B------:R-:W-:Y:S01]  /*2ad80*/  MOV R13, R0 ;  /* 0x00000000000d7202 */ /* 0x000fe20000000f00 */
[----:B------:R-:W-:Y:S02]  /*2ad90*/  IMAD.MOV.U32 R12, RZ, RZ, 0x2 ;  /* 0x00000002ff0c7424 */ /* 0x000fe400078e00ff */
[----:B------:R-:W-:-:S07]  /*2ada0*/  IMAD.MOV.U32 R3, RZ, RZ, R14 ;  /* 0x000000ffff037224 */ /* 0x000fce00078e000e */
[----:B------:R-:W-:Y:S05]  /*2adb0*/  WARPSYNC.COLLECTIVE R15, `(.L_x_2078) ;  /* 0x000000000f087348 */ /* 0x000fea0003c00000 */
[----:B------:R0:W1:Y:S02]  /*2adc0*/  SHFL.IDX P6, R14, R13, R12, R11 ;  /* 0x0000000c0d0e7389 */ /* 0x00006400000c000b */
[----:B01----:R-:W-:Y:S01]  /*2add0*/  ENDCOLLECTIVE ;  /* 0x000000000000791b */ /* 0x003fe20003800000 */
.L_x_2078:
        /* <DEDUP_REMOVED lines=17> */
.L_x_2079:
[----:B------:R-:W-:Y:S02]  /*2aef0*/  @P1 IMAD R8, R5, 0x2, R23 ;  /* 0x0000000205081824 */ /* 0x000fe400078e0217 */
[----:B------:R-:W-:Y:S01]  /*2af00*/  IMAD.MOV.U32 R13, RZ, RZ, R0 ;  /* 0x000000ffff0d7224 */ /* 0x000fe200078e0000 */
[----:B------:R-:W-:Y:S02]  /*2af10*/  MOV R12, 0x3 ;  /* 0x00000003000c7802 */ /* 0x000fe40000000f00 */
[----:B------:R-:W-:-:S07]  /*2af20*/  MOV R3, R14 ;  /* 0x0000000e00037202 */ /* 0x000fce0000000f00 */
[----:B------:R-:W-:Y:S05]  /*2af30*/  WARPSYNC.COLLECTIVE R15, `(.L_x_2080) ;  /* 0x000000000f087348 */ /* 0x000fea0003c00000 */
[----:B------:R0:W1:Y:S02]  /*2af40*/  SHFL.IDX P6, R14, R13, R12, R11 ;  /* 0x0000000c0d0e7389 */ /* 0x00006400000c000b */
[----:B01----:R-:W-:Y:S01]  /*2af50*/  ENDCOLLECTIVE ;  /* 0x000000000000791b */ /* 0x003fe20003800000 */
.L_x_2080:
        /* <DEDUP_REMOVED lines=17> */
.L_x_2081:
[----:B------:R-:W-:Y:S02]  /*2b070*/  @P1 IMAD R8, R5, 0x2, R23 ;  /* 0x0000000205081824 */ /* 0x000fe400078e0217 */
[----:B------:R-:W-:Y:S02]  /*2b080*/  IMAD.MOV.U32 R13, RZ, RZ, R0 ;  /* 0x000000ffff0d7224 */ /* 0x000fe400078e0000 */
[----:B------:R-:W-:Y:S02]  /*2b090*/  IMAD.MOV.U32 R12, RZ, RZ, 0x4 ;  /* 0x00000004ff0c7424 */ /* 0x000fe400078e00ff */
[----:B------:R-:W-:-:S07]  /*2b0a0*/  IMAD.MOV.U32 R3, RZ, RZ, R14 ;  /* 0x000000ffff037224 */ /* 0x000fce00078e000e */
[----:B------:R-:W-:Y:S05]  /*2b0b0*/  WARPSYNC.COLLECTIVE R15, `(.L_x_2082) ;  /* 0x000000000f087348 */ /* 0x000fea0003c00000 */
[----:B------:R0:W1:Y:S02]  /*2b0c0*/  SHFL.IDX P6, R14, R13, R12, R11 ;  /* 0x0000000c0d0e7389 */ /* 0x00006400000c000b */
[----:B01----:R-:W-:Y:S01]  /*2b0d0*/  ENDCOLLECTIVE ;  /* 0x000000000000791b */ /* 0x003fe20003800000 */
.L_x_2082:
        /* <DEDUP_REMOVED lines=17> */
.L_x_2083:
[----:B------:R-:W-:Y:S01]  /*2b1f0*/  @P1 LEA R8, R5, R23, 0x1 ;  /* 0x0000001705081211 */ /* 0x000fe200078e08ff */
[----:B------:R-:W-:Y:S02]  /*2b200*/  IMAD.MOV.U32 R13, RZ, RZ, R0 ;  /* 0x000000ffff0d7224 */ /* 0x000fe400078e0000 */
[----:B------:R-:W-:Y:S02]  /*2b210*/  IMAD.MOV.U32 R12, RZ, RZ, 0x5 ;  /* 0x00000005ff0c7424 */ /* 0x000fe400078e00ff */
[----:B------:R-:W-:-:S07]  /*2b220*/  IMAD.MOV.U32 R3, RZ, RZ, R14 ;  /* 0x000000ffff037224 */ /* 0x000fce00078e000e */
[----:B------:R-:W-:Y:S05]  /*2b230*/  WARPSYNC.COLLECTIVE R15, `(.L_x_2084) ;  /* 0x000000000f087348 */ /* 0x000fea0003c00000 */
[----:B------:R0:W1:Y:S02]  /*2b240*/  SHFL.IDX P6, R14, R13, R12, R11 ;  /* 0x0000000c0d0e7389 */ /* 0x00006400000c000b */
[----:B01----:R-:W-:Y:S01]  /*2b250*/  ENDCOLLECTIVE ;  /* 0x000000000000791b */ /* 0x003fe20003800000 */
.L_x_2084:
[----:B------:R-:W-:-:S05]  /*2b260*/  @P1 LEA R3, P0, R9, R3, 0x1 ;  /* 0x0000000309031211 */ /* 0x000fca00078008ff */
[----:B------:R-:W-:-:S05]  /*2b270*/  @P1 IMAD.X R2, RZ, RZ, R2, P0 ;  /* 0x000000ffff021224 */ /* 0x000fca00000e0602 */
[----:B------:R-:W-:Y:S02]  /*2b280*/  @P1 LOP3.LUT R3, R3, R2, RZ, 0x3c, !PT ;  /* 0x0000000203031212 */ /* 0x000fe400078e3cff */
[----:B------:R-:W-:Y:S02]  /*2b290*/  MOV R13, R4 ;  /* 0x00000004000d7202 */ /* 0x000fe40000000f00 */
[----:B------:R-:W-:-:S04]  /*2b2a0*/  @P1 LOP3.LUT R2, R3, R2, RZ, 0x3c, !PT ;  /* 0x0000000203021212 */ /* 0x000fc800078e3cff */
[----:B------:R-:W-:Y:S01]  /*2b2b0*/  @P1 LOP3.LUT R3, R3, R2, RZ, 0x3c, !PT ;  /* 0x0000000203031212 */ /* 0x000fe200078e3cff */
[----:B------:R-:W-:-:S07]  /*2b2c0*/  IMAD.MOV.U32 R0, RZ, RZ, R14 ;  /* 0x000000ffff007224 */ /* 0x000fce00078e000e */
[----:B------:R-:W-:Y:S05]  /*2b2d0*/  WARPSYNC.COLLECTIVE R15, `(.L_x_2085) ;  /* 0x000000000f087348 */ /* 0x000fea0003c00000 */
[----:B------:R0:W1:Y:S02]  /*2b2e0*/  SHFL.IDX P6, R14, R13, R12, R11 ;  /* 0x0000000c0d0e7389 */ /* 0x00006400000c000b */
[----:B01----:R-:W-:Y:S01]  /*2b2f0*/  ENDCOLLECTIVE ;  /* 0x000000000000791b */ /* 0x003fe20003800000 */
.L_x_2085:
        /* <DEDUP_REMOVED lines=8> */
.L_x_1951:
[----:B------:R-:W-:Y:S01]  /*2b380*/  IMAD.MOV.U32 R13, RZ, RZ, R4 ;  /* 0x000000ffff0d7224 */ /* 0x000fe200078e0004 */
[----:B------:R-:W-:Y:S01]  /*2b390*/  MOV R11, 0x181f ;  /* 0x0000181f000b7802 */ /* 0x000fe20000000f00 */
[----:B------:R-:W-:Y:S02]  /*2b3a0*/  IMAD.MOV.U32 R12, RZ, RZ, RZ ;  /* 0x000000ffff0c7224 */ /* 0x000fe400078e00ff */
[----:B------:R-:W-:Y:S02]  /*2b3b0*/  IMAD.MOV.U32 R15, RZ, RZ, -0x1 ;  /* 0xffffffffff0f7424 */ /* 0x000fe400078e00ff */
[----:B------:R-:W-:Y:S02]  /*2b3c0*/  IMAD R32, R32, R7, RZ ;  /* 0x0000000720207224 */ /* 0x000fe400078e02ff */
[----:B------:R-:W-:-:S07]  /*2b3d0*/  IMAD.IADD R28, R9, 0x1, R28 ;  /* 0x00000001091c7824 */ /* 0x000fce00078e021c */
[----:B------:R-:W-:Y:S05]  /*2b3e0*/  WARPSYNC.COLLECTIVE R15, `(.L_x_2087) ;  /* 0x000000000f087348 */ /* 0x000fea0003c00000 */
[----:B------:R0:W1:Y:S02]  /*2b3f0*/  SHFL.IDX P6, R14, R13, R12, R11 ;  /* 0x0000000c0d0e7389 */ /* 0x00006400000c000b */
[----:B01----:R-:W-:Y:S01]  /*2b400*/  ENDCOLLECTIVE ;  /* 0x000000000000791b */ /* 0x003fe20003800000 */
.L_x_2087:
[C---:B------:R-:W-:Y:S01]  /*2b410*/  VIADD R5, R28.reuse, 0x10 ;  /* 0x000000101c057836 */ /* 0x040fe20000000000 */
[----:B------:R-:W-:Y:S01]  /*2b420*/  ISETP.GE.AND P1, PT, R28, R32, PT ;  /* 0x000000201c00720c */ /* 0x000fe20003f26270 */
[----:B------:R-:W-:Y:S02]  /*2b430*/  IMAD.MOV.U32 R13, RZ, RZ, R0 ;  /* 0x000000ffff0d7224 */ /* 0x000fe400078e0000 */
[----:B------:R-:W-:-:S10]  /*2b440*/  IMAD.MOV.U32 R2, RZ, RZ, R14 ;  /* 0x000000ffff027224 */ /* 0x000fd400078e000e */
[----:B------:R-:W-:Y:S05]  /*2b450*/  WARPSYNC.COLLECTIVE R15, `(.L_x_2088) ;  /* 0x000000000f087348 */ /* 0x000fea0003c00000 */
[----:B------:R0:W1:Y:S02]  /*2b460*/  SHFL.IDX P6, R14, R13, R12, R11 ;  /* 0x0000000c0d0e7389 */ /* 0x00006400000c000b */
[----:B01----:R-:W-:Y:S01]  /*2b470*/  ENDCOLLECTIVE ;  /* 0x000000000000791b */ /* 0x003fe20003800000 */
.L_x_2088:
[----:B------:R-:W-:Y:S01]  /*2b480*/  MOV R13, R4 ;  /* 0x00000004000d7202 */ /* 0x000fe20000000f00 */
[----:B------:R-:W-:Y:S01]  /*2b490*/  IMAD.MOV.U32 R12, RZ, RZ, 0x1 ;  /* 0x00000001ff0c7424 */ /* 0x000fe200078e00ff */
[----:B------:R-:W-:-:S07]  /*2b4a0*/  MOV R3, R14 ;  /* 0x0000000e00037202 */ /* 0x000fce0000000f00 */
[----:B------:R-:W-:Y:S05]  /*2b4b0*/  WARPSYNC.COLLECTIVE R15, `(.L_x_2089) ;  /* 0x000000000f087348 */ /* 0x000fea0003c00000 */
[----:B------:R0:W1:Y:S02]  /*2b4c0*/  SHFL.IDX P6, R14, R13, R12, R11 ;  /* 0x0000000c0d0e7389 */ /* 0x00006400000c000b */
[----:B01----:R-:W-:Y:S01]  /*2b4d0*/  ENDCOLLECTIVE ;  /* 0x000000000000791b */ /* 0x003fe20003800000 */
.L_x_2089:
[----:B------:R-:W-:-:S05]  /*2b4e0*/  @!P1 LEA R3, P4, R8, R3, 0x1 ;  /* 0x0000000308039211 */ /* 0x000fca00078808ff */
[----:B------:R-:W-:-:S05]  /*2b4f0*/  @!P1 IMAD.X R2, RZ, RZ, R2, P4 ;  /* 0x000000ffff029224 */ /* 0x000fca00020e0602 */
[----:B------:R-:W-:Y:S01]  /*2b500*/  @!P1 LOP3.LUT R3, R3, R2, RZ, 0x3c, !PT ;  /* 0x0000000203039212 */ /* 0x000fe200078e3cff */
[----:B------:R-:W-:-:S03]  /*2b510*/  IMAD.MOV.U32 R13, RZ, RZ, R0 ;  /* 0x000000ffff0d7224 */ /* 0x000fc600078e0000 */
[----:B------:R-:W-:-:S04]  /*2b520*/  @!P1 LOP3.LUT R2, R3, R2, RZ, 0x3c, !PT ;  /* 0x0000000203029212 */ /* 0x000fc800078e3cff */
[----:B------:R-:W-:-:S05]  /*2b530*/  @!P1 LOP3.LUT R3, R3, R2, RZ, 0x3c, !PT ;  /* 0x0000000203039212 */ /* 0x000fca00078e3cff */
[----:B------:R-:W-:Y:S01]  /*2b540*/  @!PT LDS RZ, [RZ] ;  /* 0x00000000fffff984 */ /* 0x000fe20000000800 */
[----:B------:R-:W-:Y:S01]  /*2b550*/  @!PT LDS RZ, [RZ] ;  /* 0x00000000fffff984 */ /* 0x000fe20000000800 */
[----:B------:R-:W-:Y:S01]  /*2b560*/  @!PT LDS RZ, [RZ] ;  /* 0x00000000fffff984 */ /* 0x000fe20000000800 */
[----:B------:R-:W-:Y:S04]  /*2b570*/  @!P1 LDGSTS.E.BYPASS.LTC128B.128 [R37+0xc400], desc[UR60][R2.64], !P3 ;  /* 0x0c40000002259fae */ /* 0x000fe8000d901d7c */
[----:B------:R-:W-:Y:S04]  /*2b580*/  @!P1 LDGSTS.E.BYPASS.LTC128B.128 [R37+0x10400], desc[UR60][R2.64+0x80], !P2 ;  /* 0x1040008002259fae */ /* 0x000fe8000d101d7c */
[----:B------:R0:W-:Y:S01]  /*2b590*/  @!P1 LDGSTS.E.BYPASS.LTC128B.128 [R37+0x14400], desc[UR60][R2.64+0x100], !P0 ;  /* 0x1440010002259fae */ /* 0x0001e2000c101d7c */
[----:B------:R-:W-:Y:S01]  /*2b5a0*/  ISETP.GE.AND P1, PT, R5, R32, PT ;  /* 0x000000200500720c */ /* 0x000fe20003f26270 */
[----:B------:R-:W-:-:S02]  /*2b5b0*/  VIADD R5, R28, 0x20 ;  /* 0x000000201c057836 */ /* 0x000fc40000000000 */
[----:B0-----:R-:W-:-:S10]  /*2b5c0*/  IMAD.MOV.U32 R2, RZ, RZ, R14 ;  /* 0x000000ffff027224 */ /* 0x001fd400078e000e */
[----:B------:R-:W-:Y:S05]  /*2b5d0*/  WARPSYNC.COLLECTIVE R15, `(.L_x_2090) ;  /* 0x000000000f087348 */ /* 0x000fea0003c00000 */
[----:B------:R0:W1:Y:S02]  /*2b5e0*/  SHFL.IDX P6, R14, R13, R12, R11 ;  /* 0x0000000c0d0e7389 */ /* 0x00006400000c000b */
[----:B01----:R-:W-:Y:S01]  /*2b5f0*/  ENDCOLLECTIVE ;  /* 0x000000000000791b */ /* 0x003fe20003800000 */
.L_x_2090:
[----:B------:R-:W-:Y:S01]  /*2b600*/  IMAD.MOV.U32 R13, RZ, RZ, R4 ;  /* 0x000000ffff0d7224 */ /* 0x000fe200078e0004 */
[----:B------:R-:W-:Y:S02]  /*2b610*/  MOV R12, 0x2 ;  /* 0x00000002000c7802 */ /* 0x000fe40000000f00 */
[----:B------:R-:W-:-:S07]  /*2b620*/  MOV R3, R14 ;  /* 0x0000000e00037202 */ /* 0x000fce0000000f00 */
[----:B------:R-:W-:Y:S05]  /*2b630*/  WARPSYNC.COLLECTIVE R15, `(.L_x_2091) ;  /* 0x000000000f087348 */ /* 0x000fea0003c00000 */
[----:B------:R0:W1:Y:S02]  /*2b640*/  SHFL.IDX P6, R14, R13, R12, R11 ;  /* 0x0000000c0d0e7389 */ /* 0x00006400000c000b */
[----:B01----:R-:W-:Y:S01]  /*2b650*/  ENDCOLLECTIVE ;  /* 0x000000000000791b */ /* 0x003fe20003800000 */
.L_x_2091:
        /* <DEDUP_REMOVED lines=18> */
.L_x_2092:
[----:B------:R-:W-:Y:S02]  /*2b780*/  IMAD.MOV.U32 R13, RZ, RZ, R4 ;  /* 0x000000ffff0d7224 */ /* 0x000fe400078e0004 */
[----:B------:R-:W-:Y:S02]  /*2b790*/  IMAD.MOV.U32 R12, RZ, RZ, 0x3 ;  /* 0x00000003ff0c7424 */ /* 0x000fe400078e00ff */
[----:B------:R-:W-:-:S07]  /*2b7a0*/  IMAD.MOV.U32 R3, RZ, RZ, R14 ;  /* 0x000000ffff037224 */ /* 0x000fce00078e000e */
[----:B------:R-:W-:Y:S05]  /*2b7b0*/  WARPSYNC.COLLECTIVE R15, `(.L_x_2093) ;  /* 0x000000000f087348 */ /* 0x000fea0003c00000 */
[----:B------:R0:W1:Y:S02]  /*2b7c0*/  SHFL.IDX P6, R14, R13, R12, R11 ;  /* 0x0000000c0d0e7389 */ /* 0x00006400000c000b */
[----:B01----:R-:W-:Y:S01]  /*2b7d0*/  ENDCOLLECTIVE ;  /* 0x000000000000791b */ /* 0x003fe20003800000 */
.L_x_2093:
[----:B------:R-:W-:-:S04]  /*2b7e0*/  @!P1 LEA R3, P4, R8, R3, 0x1 ;  /* 0x0000000308039211 */ /* 0x000fc800078808ff */
[----:B------:R-:W-:-:S04]  /*2b7f0*/  @!P1 IADD3.X R2, RZ, R2, RZ, P4, !PT ;  /* 0x00000002ff029210 */ /* 0x000fc800027fe4ff */
        /* <DEDUP_REMOVED lines=10> */
[----:B------:R-:W-:Y:S02]  /*2b8a0*/  ISETP.GE.AND P1, PT, R5, R32, PT ;  /* 0x000000200500720c */ /* 0x000fe40003f26270 */
[----:B------:R-:W-:-:S02]  /*2b8b0*/  IADD3 R5, R28, 0x40, RZ ;  /* 0x000000401c057810 */ /* 0x000fc40007ffe0ff */
[----:B0-----:R-:W-:-:S09]  /*2b8c0*/  MOV R2, R14 ;  /* 0x0000000e00027202 */ /* 0x001fd20000000f00 */
[----:B------:R-:W-:Y:S05]  /*2b8d0*/  WARPSYNC.COLLECTIVE R15, `(.L_x_2094) ;  /* 0x000000000f087348 */ /* 0x000fea0003c00000 */
[----:B------:R0:W1:Y:S02]  /*2b8e0*/  SHFL.IDX P6, R14, R13, R12, R11 ;  /* 0x0000000c0d0e7389 */ /* 0x00006400000c000b */
[----:B01----:R-:W-:Y:S01]  /*2b8f0*/  ENDCOLLECTIVE ;  /* 0x000000000000791b */ /* 0x003fe20003800000 */
.L_x_2094:
[----:B------:R-:W-:Y:S02]  /*2b900*/  IMAD.MOV.U32 R13, RZ, RZ, R4 ;  /* 0x000000ffff0d7224 */ /* 0x000fe400078e0004 */
[----:B------:R-:W-:Y:S02]  /*2b910*/  IMAD.MOV.U32 R12, RZ, RZ, 0x4 ;  /* 0x00000004ff0c7424 */ /* 0x000fe400078e00ff */
[----:B------:R-:W-:-:S07]  /*2b920*/  IMAD.MOV.U32 R3, RZ, RZ, R14 ;  /* 0x000000ffff037224 */ /* 0x000fce00078e000e */
[----:B------:R-:W-:Y:S05]  /*2b930*/  WARPSYNC.COLLECTIVE R15, `(.L_x_2095) ;  /* 0x000000000f087348 */ /* 0x000fea0003c00000 */
[----:B------:R0:W1:Y:S02]  /*2b940*/  SHFL.IDX P6, R14, R13, R12, R11 ;  /* 0x0000000c0d0e7389 */ /* 0x00006400000c000b */
[----:B01----:R-:W-:Y:S01]  /*2b950*/  ENDCOLLECTIVE ;  /* 0x000000000000791b */ /* 0x003fe20003800000 */
.L_x_2095:
[----:B------:R-:W-:-:S05]  /*2b960*/  @!P1 LEA R3, P4, R8, R3, 0x1 ;  /* 0x0000000308039211 */ /* 0x000fca00078808ff */
[----:B------:R-:W-:-:S05]  /*2b970*/  @!P1 IMAD.X R2, RZ, RZ, R2, P4 ;  /* 0x000000ffff029224 */ /* 0x000fca00020e0602 */
[----:B------:R-:W-:Y:S02]  /*2b980*/  @!P1 LOP3.LUT R3, R3, R2, RZ, 0x3c, !PT ;  /* 0x0000000203039212 */ /* 0x000fe400078e3cff */
[----:B------:R-:W-:Y:S02]  /*2b990*/  MOV R13, R0 ;  /* 0x00000000000d7202 */ /* 0x000fe40000000f00 */
        /* <DEDUP_REMOVED lines=14> */
.L_x_2096:
[----:B------:R-:W-:Y:S01]  /*2ba80*/  MOV R13, R4 ;  /* 0x00000004000d7202 */ /* 0x000fe20000000f00 */
[----:B------:R-:W-:Y:S02]  /*2ba90*/  IMAD.MOV.U32 R12, RZ, RZ, 0x5 ;  /* 0x00000005ff0c7424 */ /* 0x000fe400078e00ff */
[----:B------:R-:W-:-:S07]  /*2baa0*/  IMAD.MOV.U32 R3, RZ, RZ, R14 ;  /* 0x000000ffff037224 */ /* 0x000fce00078e000e */
[----:B------:R-:W-:Y:S05]  /*2bab0*/  WARPSYNC.COLLECTIVE R15, `(.L_x_2097) ;  /* 0x000000000f087348 */ /* 0x000fea0003c00000 */
[----:B------:R0:W1:Y:S02]  /*2bac0*/  SHFL.IDX P6, R14, R13, R12, R11 ;  /* 0x0000000c0d0e7389 */ /* 0x00006400000c000b */
[----:B01----:R-:W-:Y:S01]  /*2bad0*/  ENDCOLLECTIVE ;  /* 0x000000000000791b */ /* 0x003fe20003800000 */
.L_x_2097:
        /* <DEDUP_REMOVED lines=18> */
.L_x_2098:
[----:B------:R-:W-:Y:S01]  /*2bc00*/  IMAD.MOV.U32 R13, RZ, RZ, R4 ;  /* 0x000000ffff0d7224 */ /* 0x000fe200078e0004 */
[----:B------:R-:W-:Y:S02]  /*2bc10*/  MOV R12, 0x6 ;  /* 0x00000006000c7802 */ /* 0x000fe40000000f00 */
[----:B------:R-:W-:-:S07]  /*2bc20*/  MOV R3, R14 ;  /* 0x0000000e00037202 */ /* 0x000fce0000000f00 */
[----:B------:R-:W-:Y:S05]  /*2bc30*/  WARPSYNC.COLLECTIVE R15, `(.L_x_2099) ;  /* 0x000000000f087348 */ /* 0x000fea0003c00000 */
[----:B------:R0:W1:Y:S02]  /*2bc40*/  SHFL.IDX P6, R14, R13, R12, R11 ;  /* 0x0000000c0d0e7389 */ /* 0x00006400000c000b */
[----:B01----:R-:W-:Y:S01]  /*2bc50*/  ENDCOLLECTIVE ;  /* 0x000000000000791b */ /* 0x003fe20003800000 */
.L_x_2099:
        /* <DEDUP_REMOVED lines=17> */
.L_x_2100:
[----:B------:R-:W-:Y:S02]  /*2bd70*/  IMAD.MOV.U32 R13, RZ, RZ, R4 ;  /* 0x000000ffff0d7224 */ /* 0x000fe400078e0004 */
[----:B------:R-:W-:Y:S02]  /*2bd80*/  IMAD.MOV.U32 R12, RZ, RZ, 0x7 ;  /* 0x00000007ff0c7424 */ /* 0x000fe400078e00ff */
[----:B------:R-:W-:-:S07]  /*2bd90*/  IMAD.MOV.U32 R3, RZ, RZ, R14 ;  /* 0x000000ffff037224 */ /* 0x000fce00078e000e */
[----:B------:R-:W-:Y:S05]  /*2bda0*/  WARPSYNC.COLLECTIVE R15, `(.L_x_2101) ;  /* 0x000000000f087348 */ /* 0x000fea0003c00000 */
[----:B------:R0:W1:Y:S02]  /*2bdb0*/  SHFL.IDX P6, R14, R13, R12, R11 ;  /* 0x0000000c0d0e7389 */ /* 0x00006400000c000b */
[----:B01----:R-:W-:Y:S01]  /*2bdc0*/  ENDCOLLECTIVE ;  /* 0x000000000000791b */ /* 0x003fe20003800000 */
.L_x_2101:
[----:B------:R-:W-:-:S04]  /*2bdd0*/  @!P1 LEA R3, P4, R8, R3, 0x1 ;  /* 0x0000000308039211 */ /* 0x000fc800078808ff */
[----:B------:R-:W-:-:S04]  /*2bde0*/  @!P1 IADD3.X R2, RZ, R2, RZ, P4, !PT ;  /* 0x00000002ff029210 */ /* 0x000fc800027fe4ff */
[----:B------:R-:W-:Y:S02]  /*2bdf0*/  @!P1 LOP3.LUT R3, R3, R2, RZ, 0x3c, !PT ;  /* 0x0000000203039212 */ /* 0x000fe400078e3cff */
[----:B------:R-:W-:Y:S02]  /*2be00*/  MOV R13, R0 ;  /* 0x00000000000d7202 */ /* 0x000fe40000000f00 */
[----:B------:R-:W-:-:S04]  /*2be10*/  @!P1 LOP3.LUT R2, R3, R2, RZ, 0x3c, !PT ;  /* 0x0000000203029212 */ /* 0x000fc800078e3cff */
[----:B------:R-:W-:Y:S01]  /*2be20*/  @!P1 LOP3.LUT R3, R3, R2, RZ, 0x3c, !PT ;  /* 0x0000000203039212 */ /* 0x000fe200078e3cff */
[----:B------:R-:W-:-:S04]  /*2be30*/  IMAD.MOV.U32 R4, RZ, RZ, R14 ;  /* 0x000000ffff047224 */ /* 0x000fc800078e000e */
[----:B------:R-:W-:Y:S01]  /*2be40*/  @!PT LDS RZ, [RZ] ;  /* 0x00000000fffff984 */ /* 0x000fe20000000800 */
[----:B------:R-:W-:Y:S01]  /*2be50*/  @!PT LDS RZ, [RZ] ;  /* 0x00000000fffff984 */ /* 0x000fe20000000800 */
[----:B------:R-:W-:Y:S01]  /*2be60*/  @!PT LDS RZ, [RZ] ;  /* 0x00000000fffff984 */ /* 0x000fe20000000800 */
[----:B------:R0:W-:Y:S04]  /*2be70*/  @!P1 LDGSTS.E.BYPASS.LTC128B.128 [R37+0xf400], desc[UR60][R2.64], !P3 ;  /* 0x0f40000002259fae */ /* 0x0001e8000d901d7c */
[----:B------:R0:W-:Y:S04]  /*2be80*/  @!P1 LDGSTS.E.BYPASS.LTC128B.128 [R37+0x13400], desc[UR60][R2.64+0x80], !P2 ;  /* 0x1340008002259fae */ /* 0x0001e8000d101d7c */
[----:B------:R0:W-:Y:S02]  /*2be90*/  @!P1 LDGSTS.E.BYPASS.LTC128B.128 [R37+0x17400], desc[UR60][R2.64+0x100], !P0 ;  /* 0x1740010002259fae */ /* 0x0001e4000c101d7c */
[----:B0-----:R-:W-:Y:S05]  /*2bea0*/  WARPSYNC.COLLECTIVE R15, `(.L_x_2102) ;  /* 0x000000000f087348 */ /* 0x001fea0003c00000 */
[----:B------:R1:W2:Y:S02]  /*2beb0*/  SHFL.IDX P6, R14, R13, R12, R11 ;  /* 0x0000000c0d0e7389 */ /* 0x0002a400000c000b */
[----:B012---:R-:W-:Y:S01]  /*2bec0*/  ENDCOLLECTIVE ;  /* 0x000000000000791b */ /* 0x007fe20003800000 */
.L_x_2102:
[----:B------:R-:W-:Y:S05]  /*2bed0*/  BRA `(.L_x_2103) ;  /* 0xffffffac00107947 */ /* 0x000fea000383ffff */
.L_x_1956:
[----:B0-----:R0:W1:Y:S02]  /*2bee0*/  SYNCS.PHASECHK.TRANS64.TRYWAIT P0, [R23+URZ+0x2a820], R2 ;  /* 0x02a82002170075a7 */ /* 0x001064000800017f */
[----:B-1----:R-:W-:Y:S05]  /*2bef0*/  @!P0 NANOSLEEP.SYNCS 0x989680 ;  /* 0x009896800000895d */ /* 0x002fea0003900000 */
[----:B------:R-:W1:Y:S02]  /*2bf00*/  @!P0 SYNCS.PHASECHK.TRANS64 P0, [R23+URZ+0x2a820], R2 ;  /* 0x02a82002170085a7 */ /* 0x000e64000800007f */
[----:B-1----:R-:W-:Y:S05]  /*2bf10*/  @!P0 BRA `(.L_x_1956) ;  /* 0xfffffffc00f08947 */ /* 0x002fea000383ffff */
[----:B------:R-:W-:Y:S05]  /*2bf20*/  BRA `(.L_x_2104) ;  /* 0xffffffac00887947 */ /* 0x000fea000383ffff */
.L_x_1961:
[----:B0-----:R0:W1:Y:S02]  /*2bf30*/  SYNCS.PHASECHK.TRANS64.TRYWAIT P0, [R5+URZ+0x2a840], R0 ;  /* 0x02a84000050075a7 */ /* 0x001064000800017f */
[----:B-1----:R-:W-:Y:S05]  /*2bf40*/  @!P0 NANOSLEEP.SYNCS 0x989680 ;  /* 0x009896800000895d */ /* 0x002fea0003900000 */
[----:B------:R-:W1:Y:S02]  /*2bf50*/  @!P0 SYNCS.PHASECHK.TRANS64 P0, [R5+URZ+0x2a840], R0 ;  /* 0x02a84000050085a7 */ /* 0x000e64000800007f */
[----:B-1----:R-:W-:Y:S05]  /*2bf60*/  @!P0 BRA `(.L_x_1961) ;  /* 0xfffffffc00f08947 */ /* 0x002fea000383ffff */
[----:B------:R-:W-:Y:S05]  /*2bf70*/  BRA `(.L_x_2105) ;  /* 0xffffffb0004c7947 */ /* 0x000fea000383ffff */
.L_x_1962:
        /* <DEDUP_REMOVED lines=8> */
.L_x_2107:
[----:B------:R-:W-:Y:S05]  /*2c000*/  BSYNC B1 ;  /* 0x0000000000017941 */ /* 0x000fea0003800000 */
.L_x_2106:
        /* <DEDUP_REMOVED lines=10> */
.L_x_2108:
[----:B------:R-:W-:Y:S01]  /*2c0b0*/  IMAD.MOV.U32 R13, RZ, RZ, R8 ;  /* 0x000000ffff0d7224 */ /* 0x000fe200078e0008 */
[----:B------:R-:W-:Y:S01]  /*2c0c0*/  MOV R12, 0x1 ;  /* 0x00000001000c7802 */ /* 0x000fe20000000f00 */
[----:B------:R-:W-:Y:S02]  /*2c0d0*/  IMAD.SHL.U32 R35, R35, 0x8, RZ ;  /* 0x0000000823237824 */ /* 0x000fe400078e00ff */
[----:B------:R-:W-:-:S07]  /*2c0e0*/  IMAD.MOV.U32 R2, RZ, RZ, R14 ;  /* 0x000000ffff027224 */ /* 0x000fce00078e000e */
[----:B------:R-:W-:Y:S05]  /*2c0f0*/  WARPSYNC.COLLECTIVE R15, `(.L_x_2109) ;  /* 0x000000000f087348 */ /* 0x000fea0003c00000 */
[----:B------:R0:W1:Y:S02]  /*2c100*/  SHFL.IDX P6, R14, R13, R12, R11 ;  /* 0x0000000c0d0e7389 */ /* 0x00006400000c000b */
[----:B01----:R-:W-:Y:S01]  /*2c110*/  ENDCOLLECTIVE ;  /* 0x000000000000791b */ /* 0x003fe20003800000 */
.L_x_2109:
        /* <DEDUP_REMOVED lines=15> */
.L_x_2110:
[----:B------:R-:W-:Y:S02]  /*2c210*/  IMAD.MOV.U32 R13, RZ, RZ, R8 ;  /* 0x000000ffff0d7224 */ /* 0x000fe400078e0008 */
[----:B------:R-:W-:Y:S02]  /*2c220*/  IMAD.MOV.U32 R12, RZ, RZ, 0x2 ;  /* 0x00000002ff0c7424 */ /* 0x000fe400078e00ff */
[----:B------:R-:W-:-:S07]  /*2c230*/  IMAD.MOV.U32 R2, RZ, RZ, R14 ;  /* 0x000000ffff027224 */ /* 0x000fce00078e000e */
[----:B------:R-:W-:Y:S05]  /*2c240*/  WARPSYNC.COLLECTIVE R15, `(.L_x_2111) ;  /* 0x000000000f087348 */ /* 0x000fea0003c00000 */
[----:B------:R0:W1:Y:S02]  /*2c250*/  SHFL.IDX P6, R14, R13, R12, R11 ;  /* 0x0000000c0d0e7389 */ /* 0x00006400000c000b */
[----:B01----:R-:W-:Y:S01]  /*2c260*/  ENDCOLLECTIVE ;  /* 0x000000000000791b */ /* 0x003fe20003800000 */
.L_x_2111:
        /* <DEDUP_REMOVED lines=13> */
.L_x_2112:
[----:B------:R-:W-:Y:S01]  /*2c340*/  IMAD.MOV.U32 R13, RZ, RZ, R8 ;  /* 0x000000ffff0d7224 */ /* 0x000fe200078e0008 */
[----:B------:R-:W-:Y:S01]  /*2c350*/  MOV R12, 0x3 ;  /* 0x00000003000c7802 */ /* 0x000fe20000000f00 */
[----:B------:R-:W-:-:S07]  /*2c360*/  IMAD.MOV.U32 R2, RZ, RZ, R14 ;  /* 0x000000ffff027224 */ /* 0x000fce00078e000e */
[----:B------:R-:W-:Y:S05]  /*2c370*/  WARPSYNC.COLLECTIVE R15, `(.L_x_2113) ;  /* 0x000000000f087348 */ /* 0x000fea0003c00000 */
[----:B------:R0:W1:Y:S02]  /*2c380*/  SHFL.IDX P6, R14, R13, R12, R11 ;  /* 0x0000000c0d0e7389 */ /* 0x00006400000c000b */
[----:B01----:R-:W-:Y:S01]  /*2c390*/  ENDCOLLECTIVE ;  /* 0x000000000000791b */ /* 0x003fe20003800000 */
.L_x_2113:
        /* <DEDUP_REMOVED lines=13> */
.L_x_2114:
[----:B------:R-:W-:Y:S02]  /*2c470*/  IMAD.MOV.U32 R13, RZ, RZ, R8 ;  /* 0x000000ffff0d7224 */ /* 0x000fe400078e0008 */
[----:B------:R-:W-:Y:S02]  /*2c480*/  IMAD.MOV.U32 R12, RZ, RZ, 0x4 ;  /* 0x00000004ff0c7424 */ /* 0x000fe400078e00ff */
[----:B------:R-:W-:-:S07]  /*2c490*/  IMAD.MOV.U32 R2, RZ, RZ, R14 ;  /* 0x000000ffff027224 */ /* 0x000fce00078e000e */
[----:B------:R-:W-:Y:S05]  /*2c4a0*/  WARPSYNC.COLLECTIVE R15, `(.L_x_2115) ;  /* 0x000000000f087348 */ /* 0x000fea0003c00000 */
[----:B------:R0:W1:Y:S02]  /*2c4b0*/  SHFL.IDX P6, R14, R13, R12, R11 ;  /* 0x0000000c0d0e7389 */ /* 0x00006400000c000b */
[----:B01----:R-:W-:Y:S01]  /*2c4c0*/  ENDCOLLECTIVE ;  /* 0x000000000000791b */ /* 0x003fe20003800000 */
.L_x_2115:
        /* <DEDUP_REMOVED lines=13> */
.L_x_2116:
[----:B------:R-:W-:Y:S01]  /*2c5a0*/  IMAD.MOV.U32 R13, RZ, RZ, R8 ;  /* 0x000000ffff0d7224 */ /* 0x000fe200078e0008 */
[----:B------:R-:W-:Y:S01]  /*2c5b0*/  MOV R12, 0x5 ;  /* 0x00000005000c7802 */ /* 0x000fe20000000f00 */
[----:B------:R-:W-:-:S07]  /*2c5c0*/  IMAD.MOV.U32 R2, RZ, RZ, R14 ;  /* 0x000000ffff027224 */ /* 0x000fce00078e000e */
[----:B------:R-:W-:Y:S05]  /*2c5d0*/  WARPSYNC.COLLECTIVE R15, `(.L_x_2117) ;  /* 0x000000000f087348 */ /* 0x000fea0003c00000 */
[----:B------:R0:W1:Y:S02]  /*2c5e0*/  SHFL.IDX P6, R14, R13, R12, R11 ;  /* 0x0000000c0d0e7389 */ /* 0x00006400000c000b */
[----:B01----:R-:W-:Y:S01]  /*2c5f0*/  ENDCOLLECTIVE ;  /* 0x000000000000791b */ /* 0x003fe20003800000 */
.L_x_2117:
        /* <DEDUP_REMOVED lines=13> */
.L_x_2118:
[----:B------:R-:W-:Y:S01]  /*2c6d0*/  IMAD.MOV.U32 R2, RZ, RZ, R14 ;  /* 0x000000ffff027224 */ /* 0x000fe200078e000e */
[----:B------:R-:W-:Y:S06]  /*2c6e0*/  BRA `(.L_x_2119) ;  /* 0xffffffac00847947 */ /* 0x000fec000383ffff */
.L_x_1967:
[----:B-1----:R1:W2:Y:S02]  /*2c6f0*/  SYNCS.PHASECHK.TRANS64.TRYWAIT P0, [R5+URZ+0x2a860], R2 ;  /* 0x02a86002050075a7 */ /* 0x0022a4000800017f */
[----:B--2---:R-:W-:Y:S05]  /*2c700*/  @!P0 NANOSLEEP.SYNCS 0x989680 ;  /* 0x009896800000895d */ /* 0x004fea0003900000 */
[----:B------:R-:W2:Y:S02]  /*2c710*/  @!P0 SYNCS.PHASECHK.TRANS64 P0, [R5+URZ+0x2a860], R2 ;  /* 0x02a86002050085a7 */ /* 0x000ea4000800007f */
[----:B--2---:R-:W-:Y:S05]  /*2c720*/  @!P0 BRA `(.L_x_1967) ;  /* 0xfffffffc00f08947 */ /* 0x004fea000383ffff */
[----:B------:R-:W-:Y:S05]  /*2c730*/  BRA `(.L_x_2120) ;  /* 0xffffffac00e07947 */ /* 0x000fea000383ffff */
.L_x_1968:
[----:B------:R-:W-:Y:S01]  /*2c740*/  BSSY B1, `(.L_x_2121) ;  /* 0x0000008000017945 */ /* 0x000fe20003800000 */
[----:B------:R-:W-:Y:S01]  /*2c750*/  MOV R13, R24 ;  /* 0x00000018000d7202 */ /* 0x000fe20000000f00 */
[----:B------:R-:W-:Y:S02]  /*2c760*/  IMAD.MOV.U32 R12, RZ, RZ, RZ ;  /* 0x000000ffff0c7224 */ /* 0x000fe400078e00ff */
[----:B------:R-:W-:Y:S02]  /*2c770*/  IMAD.MOV.U32 R11, RZ, RZ, 0x181f ;  /* 0x0000181fff0b7424 */ /* 0x000fe400078e00ff */
[----:B------:R-:W-:-:S07]  /*2c780*/  IMAD.MOV.U32 R15, RZ, RZ, -0x1 ;  /* 0xffffffffff0f7424 */ /* 0x000fce00078e00ff */
[----:B-1----:R-:W-:Y:S05]  /*2c790*/  WARPSYNC.COLLECTIVE R15, `(.L_x_2122) ;  /* 0x000000000f087348 */ /* 0x002fea0003c00000 */
[----:B------:R0:W2:Y:S02]  /*2c7a0*/  SHFL.IDX P6, R14, R13, R12, R11 ;  /* 0x0000000c0d0e7389 */ /* 0x0000a400000c000b */
[----:B012---:R-:W-:Y:S01]  /*2c7b0*/  ENDCOLLECTIVE ;  /* 0x000000000000791b */ /* 0x007fe20003800000 */
.L_x_2122:
[----:B------:R-:W-:Y:S05]  /*2c7c0*/  BSYNC B1 ;  /* 0x0000000000017941 */ /* 0x000fea0003800000 */
.L_x_2121:
        /* <DEDUP_REMOVED lines=9> */
.L_x_2123:
[----:B------:R-:W-:Y:S01]  /*2c860*/  MOV R13, R24 ;  /* 0x00000018000d7202 */ /* 0x000fe20000000f00 */
[----:B------:R-:W-:Y:S02]  /*2c870*/  IMAD.MOV.U32 R12, RZ, RZ, 0x1 ;  /* 0x00000001ff0c7424 */ /* 0x000fe400078e00ff */
[----:B------:R-:W-:-:S07]  /*2c880*/  IMAD.MOV.U32 R2, RZ, RZ, R14 ;  /* 0x000000ffff027224 */ /* 0x000fce00078e000e */
[----:B------:R-:W-:Y:S05]  /*2c890*/  WARPSYNC.COLLECTIVE R15, `(.L_x_2124) ;  /* 0x000000000f087348 */ /* 0x000fea0003c00000 */
[----:B------:R0:W1:Y:S02]  /*2c8a0*/  SHFL.IDX P6, R14, R13, R12, R11 ;  /* 0x0000000c0d0e7389 */ /* 0x00006400000c000b */
[----:B01----:R-:W-:Y:S01]  /*2c8b0*/  ENDCOLLECTIVE ;  /* 0x000000000000791b */ /* 0x003fe20003800000 */
.L_x_2124:
        /* <DEDUP_REMOVED lines=15> */
.L_x_2125:
[----:B------:R-:W-:Y:S02]  /*2c9b0*/  IMAD.MOV.U32 R13, RZ, RZ, R24 ;  /* 0x000000ffff0d7224 */ /* 0x000fe400078e0018 */
[----:B------:R-:W-:Y:S01]  /*2c9c0*/  IMAD.MOV.U32 R12, RZ, RZ, 0x2 ;  /* 0x00000002ff0c7424 */ /* 0x000fe200078e00ff */
[----:B------:R-:W-:-:S07]  /*2c9d0*/  MOV R2, R14 ;  /* 0x0000000e00027202 */ /* 0x000fce0000000f00 */
[----:B------:R-:W-:Y:S05]  /*2c9e0*/  WARPSYNC.COLLECTIVE R15, `(.L_x_2126) ;  /* 0x000000000f087348 */ /* 0x000fea0003c00000 */
[----:B------:R0:W1:Y:S02]  /*2c9f0*/  SHFL.IDX P6, R14, R13, R12, R11 ;  /* 0x0000000c0d0e7389 */ /* 0x00006400000c000b */
[----:B01----:R-:W-:Y:S01]  /*2ca00*/  ENDCOLLECTIVE ;  /* 0x000000000000791b */ /* 0x003fe20003800000 */
.L_x_2126:
        /* <DEDUP_REMOVED lines=14> */
.L_x_2127:
[----:B------:R-:W-:Y:S01]  /*2caf0*/  MOV R13, R24 ;  /* 0x00000018000d7202 */ /* 0x000fe20000000f00 */
[----:B------:R-:W-:Y:S02]  /*2cb00*/  IMAD.MOV.U32 R12, RZ, RZ, 0x3 ;  /* 0x00000003ff0c7424 */ /* 0x000fe400078e00ff */
[----:B------:R-:W-:-:S07]  /*2cb10*/  IMAD.MOV.U32 R2, RZ, RZ, R14 ;  /* 0x000000ffff027224 */ /* 0x000fce00078e000e */
[----:B------:R-:W-:Y:S05]  /*2cb20*/  WARPSYNC.COLLECTIVE R15, `(.L_x_2128) ;  /* 0x000000000f087348 */ /* 0x000fea0003c00000 */
[----:B------:R0:W1:Y:S02]  /*2cb30*/  SHFL.IDX P6, R14, R13, R12, R11 ;  /* 0x0000000c0d0e7389 */ /* 0x00006400000c000b */
[----:B01----:R-:W-:Y:S01]  /*2cb40*/  ENDCOLLECTIVE ;  /* 0x000000000000791b */ /* 0x003fe20003800000 */
.L_x_2128:
        /* <DEDUP_REMOVED lines=14> */
.L_x_2129:
[----:B------:R-:W-:Y:S02]  /*2cc30*/  IMAD.MOV.U32 R13, RZ, RZ, R24 ;  /* 0x000000ffff0d7224 */ /* 0x000fe400078e0018 */
[----:B------:R-:W-:Y:S01]  /*2cc40*/  IMAD.MOV.U32 R12, RZ, RZ, 0x4 ;  /* 0x00000004ff0c7424 */ /* 0x000fe200078e00ff */
[----:B------:R-:W-:-:S07]  /*2cc50*/  MOV R2, R14 ;  /* 0x0000000e00027202 */ /* 0x000fce0000000f00 */
[----:B------:R-:W-:Y:S05]  /*2cc60*/  WARPSYNC.COLLECTIVE R15, `(.L_x_2130) ;  /* 0x000000000f087348 */ /* 0x000fea0003c00000 */
[----:B------:R0:W1:Y:S02]  /*2cc70*/  SHFL.IDX P6, R14, R13, R12, R11 ;  /* 0x0000000c0d0e7389 */ /* 0x00006400000c000b */
[----:B01----:R-:W-:Y:S01]  /*2cc80*/  ENDCOLLECTIVE ;  /* 0x000000000000791b */ /* 0x003fe20003800000 */
.L_x_2130:
        /* <DEDUP_REMOVED lines=14> */
.L_x_2131:
[----:B------:R-:W-:Y:S01]  /*2cd70*/  MOV R13, R24 ;  /* 0x00000018000d7202 */ /* 0x000fe20000000f00 */
[----:B------:R-:W-:Y:S02]  /*2cd80*/  IMAD.MOV.U32 R12, RZ, RZ, 0x5 ;  /* 0x00000005ff0c7424 */ /* 0x000fe400078e00ff */
[----:B------:R-:W-:-:S07]  /*2cd90*/  IMAD.MOV.U32 R2, RZ, RZ, R14 ;  /* 0x000000ffff027224 */ /* 0x000fce00078e000e */
[----:B------:R-:W-:Y:S05]  /*2cda0*/  WARPSYNC.COLLECTIVE R15, `(.L_x_2132) ;  /* 0x000000000f087348 */ /* 0x000fea0003c00000 */
[----:B------:R0:W1:Y:S02]  /*2cdb0*/  SHFL.IDX P6, R14, R13, R12, R11 ;  /* 0x0000000c0d0e7389 */ /* 0x00006400000c000b */
[----:B01----:R-:W-:Y:S01]  /*2cdc0*/  ENDCOLLECTIVE ;  /* 0x000000000000791b */ /* 0x003fe20003800000 */
.L_x_2132:
        /* <DEDUP_REMOVED lines=13> */
.L_x_2133:
[----:B------:R-:W-:Y:S01]  /*2cea0*/  @!PT LDS RZ, [RZ] ;  /* 0x00000000fffff984 */ /* 0x000fe20000000800 */
[----:B------:R-:W-:Y:S01]  /*2ceb0*/  @!PT LDS RZ, [RZ] ;  /* 0x00000000fffff984 */ /* 0x000fe20000000800 */
[----:B------:R-:W-:Y:S01]  /*2cec0*/  @!PT LDS RZ, [RZ] ;  /* 0x00000000fffff984 */ /* 0x000fe20000000800 */
[----:B------:R0:W-:Y:S02]  /*2ced0*/  LDGSTS.E.BYPASS.LTC128B.128 [R4+0x5400], desc[UR60][R2.64+0x80], !P2 ;  /* 0x0540008002047fae */ /* 0x0001e4000d101d7c */
[----:B0-----:R-:W-:Y:S01]  /*2cee0*/  MOV R2, R14 ;  /* 0x0000000e00027202 */ /* 0x001fe20000000f00 */
[----:B------:R-:W-:Y:S06]  /*2cef0*/  BRA `(.L_x_2134) ;  /* 0xffffffa800d07947 */ /* 0x000fec000383ffff */
.L_x_1976:
[----:B0-----:R0:W1:Y:S02]  /*2cf00*/  SYNCS.PHASECHK.TRANS64.TRYWAIT P0, [R0+URZ+0x2a860], R3 ;  /* 0x02a86003000075a7 */ /* 0x001064000800017f */
[----:B-1----:R-:W-:Y:S05]  /*2cf10*/  @!P0 NANOSLEEP.SYNCS 0x989680 ;  /* 0x009896800000895d */ /* 0x002fea0003900000 */
[----:B------:R-:W1:Y:S02]  /*2cf20*/  @!P0 SYNCS.PHASECHK.TRANS64 P0, [R0+URZ+0x2a860], R3 ;  /* 0x02a86003000085a7 */ /* 0x000e64000800007f */
[----:B-1----:R-:W-:Y:S05]  /*2cf30*/  @!P0 BRA `(.L_x_1976) ;  /* 0xfffffffc00f08947 */ /* 0x002fea000383ffff */
[----:B------:R-:W-:Y:S05]  /*2cf40*/  BRA `(.L_x_2135) ;  /* 0xffffffac00f07947 */ /* 0x000fea000383ffff */
.L_x_1977:
        /* <DEDUP_REMOVED lines=8> */
.L_x_2137:
[----:B------:R-:W-:Y:S05]  /*2cfd0*/  BSYNC B0 ;  /* 0x0000000000007941 */ /* 0x000fea0003800000 */
.L_x_2136:
        /* <DEDUP_REMOVED lines=8> */
[----:B------:R-:W-:Y:S01]  /*2d060*/  ISETP.NE.U32.AND P1, PT, R2, 0x1, PT ;  /* 0x000000010200780c */ /* 0x000fe20003f25070 */
[----:B------:R-:W-:-:S12]  /*2d070*/  IMAD R4, R4, 0x2, R23 ;  /* 0x0000000204047824 */ /* 0x000fd800078e0217 */
[----:B0-----:R-:W-:Y:S05]  /*2d080*/  WARPSYNC.COLLECTIVE R15, `(.L_x_2138) ;  /* 0x000000000f087348 */ /* 0x001fea0003c00000 */
[----:B------:R1:W2:Y:S02]  /*2d090*/  SHFL.IDX P6, R14, R13, R12, R11 ;  /* 0x0000000c0d0e7389 */ /* 0x0002a400000c000b */
[----:B012---:R-:W-:Y:S01]  /*2d0a0*/  ENDCOLLECTIVE ;  /* 0x000000000000791b */ /* 0x007fe20003800000 */
.L_x_2138:
[C---:B------:R-:W-:Y:S02]  /*2d0b0*/  ISETP.LT.OR P4, PT, R6.reuse, 0x1, !P0 ;  /* 0x000000010600780c */ /* 0x040fe40004781670 */
[----:B------:R-:W-:Y:S01]  /*2d0c0*/  ISETP.LT.OR P3, PT, R6, 0x1, P1 ;  /* 0x000000010600780c */ /* 0x000fe20000f61670 */
[----:B------:R-:W-:Y:S02]  /*2d0d0*/  IMAD.MOV.U32 R13, RZ, RZ, R24 ;  /* 0x000000ffff0d7224 */ /* 0x000fe400078e0018 */
[----:B------:R-:W-:Y:S02]  /*2d0e0*/  IMAD.MOV.U32 R12, RZ, RZ, 0x1 ;  /* 0x00000001ff0c7424 */ /* 0x000fe400078e00ff */
[----:B------:R-:W-:-:S05]  /*2d0f0*/  IMAD.SHL.U32 R5, R5, 0x8, RZ ;  /* 0x0000000805057824 */ /* 0x000fca00078e00ff */
[----:B------:R-:W-:-:S05]  /*2d100*/  LOP3.LUT R5, R5, 0x38, RZ, 0xc0, !PT ;  /* 0x0000003805057812 */ /* 0x000fca00078ec0ff */
[----:B------:R-:W-:-:S05]  /*2d110*/  IMAD.SHL.U32 R5, R5, 0x2, RZ ;  /* 0x0000000205057824 */ /* 0x000fca00078e00ff */
[----:B------:R-:W-:-:S13]  /*2d120*/  IADD3 R2, P2, R14, R5, RZ ;  /* 0x000000050e027210 */ /* 0x000fda0007f5e0ff */
[----:B------:R-:W-:Y:S05]  /*2d130*/  WARPSYNC.COLLECTIVE R15, `(.L_x_2139) ;  /* 0x000000000f087348 */ /* 0x000fea0003c00000 */
[----:B------:R0:W1:Y:S02]  /*2d140*/  SHFL.IDX P6, R14, R13, R12, R11 ;  /* 0x0000000c0d0e7389 */ /* 0x00006400000c000b */
[----:B01----:R-:W-:Y:S01]  /*2d150*/  ENDCOLLECTIVE ;  /* 0x000000000000791b */ /* 0x003fe20003800000 */
.L_x_2139:
        /* <DEDUP_REMOVED lines=13> */
.L_x_2140:
[----:B------:R-:W-:Y:S01]  /*2d230*/  IMAD.MOV.U32 R13, RZ, RZ, R24 ;  /* 0x000000ffff0d7224 */ /* 0x000fe200078e0018 */
[----:B------:R-:W-:Y:S02]  /*2d240*/  MOV R12, 0x2 ;  /* 0x00000002000c7802 */ /* 0x000fe40000000f00 */
[----:B------:R-:W-:-:S13]  /*2d250*/  IADD3 R2, P2, R14, R5, RZ ;  /* 0x000000050e027210 */ /* 0x000fda0007f5e0ff */
[----:B------:R-:W-:Y:S05]  /*2d260*/  WARPSYNC.COLLECTIVE R15, `(.L_x_2141) ;  /* 0x000000000f087348 */ /* 0x000fea0003c00000 */
[----:B------:R0:W1:Y:S02]  /*2d270*/  SHFL.IDX P6, R14, R13, R12, R11 ;  /* 0x0000000c0d0e7389 */ /* 0x00006400000c000b */
[----:B01----:R-:W-:Y:S01]  /*2d280*/  ENDCOLLECTIVE ;  /* 0x000000000000791b */ /* 0x003fe20003800000 */
.L_x_2141:
        /* <DEDUP_REMOVED lines=13> */
.L_x_2142:
[----:B------:R-:W-:Y:S02]  /*2d360*/  IMAD.MOV.U32 R13, RZ, RZ, R24 ;  /* 0x000000ffff0d7224 */ /* 0x000fe400078e0018 */
[----:B------:R-:W-:Y:S02]  /*2d370*/  IMAD.MOV.U32 R12, RZ, RZ, 0x3 ;  /* 0x00000003ff0c7424 */ /* 0x000fe400078e00ff */
[----:B------:R-:W-:-:S07]  /*2d380*/  IMAD.MOV.U32 R10, RZ, RZ, R14 ;  /* 0x000000ffff0a7224 */ /* 0x000fce00078e000e */
[----:B------:R-:W-:Y:S05]  /*2d390*/  WARPSYNC.COLLECTIVE R15, `(.L_x_2143) ;  /* 0x000000000f087348 */ /* 0x000fea0003c00000 */
[----:B------:R0:W1:Y:S02]  /*2d3a0*/  SHFL.IDX P6, R14, R13, R12, R11 ;  /* 0x0000000c0d0e7389 */ /* 0x00006400000c000b */
[----:B01----:R-:W-:Y:S01]  /*2d3b0*/  ENDCOLLECTIVE ;  /* 0x000000000000791b */ /* 0x003fe20003800000 */
.L_x_2143:
        /* <DEDUP_REMOVED lines=14> */
.L_x_2144:
[----:B------:R-:W-:Y:S02]  /*2d4a0*/  IMAD.MOV.U32 R13, RZ, RZ, R24 ;  /* 0x000000ffff0d7224 */ /* 0x000fe400078e0018 */
[----:B------:R-:W-:Y:S01]  /*2d4b0*/  IMAD.MOV.U32 R12, RZ, RZ, 0x4 ;  /* 0x00000004ff0c7424 */ /* 0x000fe200078e00ff */
[----:B------:R-:W-:-:S13]  /*2d4c0*/  IADD3 R2, P2, R14, R5, RZ ;  /* 0x000000050e027210 */ /* 0x000fda0007f5e0ff */
[----:B------:R-:W-:Y:S05]  /*2d4d0*/  WARPSYNC.COLLECTIVE R15, `(.L_x_2145) ;  /* 0x000000000f087348 */ /* 0x000fea0003c00000 */
[----:B------:R0:W1:Y:S02]  /*2d4e0*/  SHFL.IDX P6, R14, R13, R12, R11 ;  /* 0x0000000c0d0e7389 */ /* 0x00006400000c000b */
[----:B01----:R-:W-:Y:S01]  /*2d4f0*/  ENDCOLLECTIVE ;  /* 0x000000000000791b */ /* 0x003fe20003800000 */
.L_x_2145:
        /* <DEDUP_REMOVED lines=13> */
.L_x_2146:
[----:B------:R-:W-:Y:S01]  /*2d5d0*/  MOV R13, R24 ;  /* 0x00000018000d7202 */ /* 0x000fe20000000f00 */
[----:B------:R-:W-:Y:S02]  /*2d5e0*/  IMAD.MOV.U32 R12, RZ, RZ, 0x5 ;  /* 0x00000005ff0c7424 */ /* 0x000fe400078e00ff */
[----:B------:R-:W-:-:S07]  /*2d5f0*/  IMAD.MOV.U32 R10, RZ, RZ, R14 ;  /* 0x000000ffff0a7224 */ /* 0x000fce00078e000e */
[----:B------:R-:W-:Y:S05]  /*2d600*/  WARPSYNC.COLLECTIVE R15, `(.L_x_2147) ;  /* 0x000000000f087348 */ /* 0x000fea0003c00000 */
[----:B------:R0:W1:Y:S02]  /*2d610*/  SHFL.IDX P6, R14, R13, R12, R11 ;  /* 0x0000000c0d0e7389 */ /* 0x00006400000c000b */
[----:B01----:R-:W-:Y:S01]  /*2d620*/  ENDCOLLECTIVE ;  /* 0x000000000000791b */ /* 0x003fe20003800000 */
.L_x_2147:
        /* <DEDUP_REMOVED lines=12> */
.L_x_2148:
[----:B------:R-:W-:Y:S05]  /*2d6f0*/  BRA `(.L_x_2149) ;  /* 0xffffffa800ec7947 */ /* 0x000fea000383ffff */
.L_x_1982:
[----:B------:R-:W-:Y:S01]  /*2d700*/  BSSY B0, `(.L_x_2150) ;  /* 0x0000008000007945 */ /* 0x000fe20003800000 */
[----:B------:R-:W-:Y:S01]  /*2d710*/  MOV R13, R16 ;  /* 0x00000010000d7202 */ /* 0x000fe20000000f00 */
[----:B------:R-:W-:Y:S02]  /*2d720*/  IMAD.MOV.U32 R12, RZ, RZ, RZ ;  /* 0x000000ffff0c7224 */ /* 0x000fe400078e00ff */
[----:B------:R-:W-:Y:S02]  /*2d730*/  IMAD.MOV.U32 R11, RZ, RZ, 0x1f ;  /* 0x0000001fff0b7424 */ /* 0x000fe400078e00ff */
[----:B------:R-:W-:-:S07]  /*2d740*/  IMAD.MOV.U32 R15, RZ, RZ, -0x1 ;  /* 0xffffffffff0f7424 */ /* 0x000fce00078e00ff */
[----:B01----:R-:W-:Y:S05]  /*2d750*/  WARPSYNC.COLLECTIVE R15, `(.L_x_2151) ;  /* 0x000000000f087348 */ /* 0x003fea0003c00000 */
[----:B------:R2:W3:Y:S02]  /*2d760*/  SHFL.IDX P6, R14, R13, R12, R11 ;  /* 0x0000000c0d0e7389 */ /* 0x0004e400000c000b */
[----:B0123--:R-:W-:Y:S01]  /*2d770*/  ENDCOLLECTIVE ;  /* 0x000000000000791b */ /* 0x00ffe20003800000 */
.L_x_2151:
[----:B------:R-:W-:Y:S05]  /*2d780*/  BSYNC B0 ;  /* 0x0000000000007941 */ /* 0x000fea0003800000 */
.L_x_2150:
        /* <DEDUP_REMOVED lines=9> */
.L_x_2152:
        /* <DEDUP_REMOVED lines=11> */
[----:B------:R-:W-:Y:S02]  /*2d8d0*/  ISETP.GE.U32.AND P5, PT, R8, 0x10, PT ;  /* 0x000000100800780c */ /* 0x000fe40003fa6070 */
[----:B--2---:R-:W-:-:S02]  /*2d8e0*/  @!P1 MOV R5, R2 ;  /* 0x0000000200059202 */ /* 0x004fc40000000f00 */
[----:B------:R-:W-:-:S03]  /*2d8f0*/  ISETP.NE.AND P1, PT, R8, RZ, PT ;  /* 0x000000ff0800720c */ /* 0x000fc60003f25270 */
[----:B------:R-:W-:-:S10]  /*2d900*/  IMAD.MOV.U32 R13, RZ, RZ, R5 ;  /* 0x000000ffff0d7224 */ /* 0x000fd400078e0005 */
[----:B------:R-:W-:Y:S05]  /*2d910*/  WARPSYNC.COLLECTIVE R15, `(.L_x_2153) ;  /* 0x000000000f087348 */ /* 0x000fea0003c00000 */
[----:B------:R0:W1:Y:S02]  /*2d920*/  SHFL.UP P6, R14, R13, R12, R11 ;  /* 0x0400000c0d0e7389 */ /* 0x00006400000c000b */
[----:B01----:R-:W-:Y:S01]  /*2d930*/  ENDCOLLECTIVE ;  /* 0x000000000000791b */ /* 0x003fe20003800000 */
.L_x_2153:
[----:B------:R-:W-:Y:S01]  /*2d940*/  IMAD.MOV.U32 R12, RZ, RZ, 0x2 ;  /* 0x00000002ff0c7424 */ /* 0x000fe200078e00ff */
[----:B------:R-:W-:-:S05]  /*2d950*/  SEL R6, R14, RZ, P1 ;  /* 0x000000ff0e067207 */ /* 0x000fca0000800000 */
[----:B------:R-:W-:-:S05]  /*2d960*/  IMAD.IADD R6, R5, 0x1, R6 ;  /* 0x0000000105067824 */ /* 0x000fca00078e0206 */
[----:B------:R-:W-:-:S07]  /*2d970*/  MOV R13, R6 ;  /* 0x00000006000d7202 */ /* 0x000fce0000000f00 */
[----:B------:R-:W-:Y:S05]  /*2d980*/  WARPSYNC.COLLECTIVE R15, `(.L_x_2154) ;  /* 0x000000000f087348 */ /* 0x000fea0003c00000 */
[----:B------:R0:W1:Y:S02]  /*2d990*/  SHFL.UP P6, R14, R13, R12, R11 ;  /* 0x0400000c0d0e7389 */ /* 0x00006400000c000b */
[----:B01----:R-:W-:Y:S01]  /*2d9a0*/  ENDCOLLECTIVE ;  /* 0x000000000000791b */ /* 0x003fe20003800000 */
.L_x_2154:
[----:B------:R-:W-:Y:S02]  /*2d9b0*/  MOV R12, 0x4 ;  /* 0x00000004000c7802 */ /* 0x000fe40000000f00 */
[----:B------:R-:W-:-:S05]  /*2d9c0*/  SEL R7, R14, RZ, P2 ;  /* 0x000000ff0e077207 */ /* 0x000fca0001000000 */
[----:B------:R-:W-:-:S04]  /*2d9d0*/  IMAD.IADD R7, R6, 0x1, R7 ;  /* 0x0000000106077824 */ /* 0x000fc800078e0207 */
[----:B------:R-:W-:-:S07]  /*2d9e0*/  IMAD.MOV.U32 R13, RZ, RZ, R7 ;  /* 0x000000ffff0d7224 */ /* 0x000fce00078e0007 */
[----:B------:R-:W-:Y:S05]  /*2d9f0*/  WARPSYNC.COLLECTIVE R15, `(.L_x_2155) ;  /* 0x000000000f087348 */ /* 0x000fea0003c00000 */
[----:B------:R0:W1:Y:S02]  /*2da00*/  SHFL.UP P6, R14, R13, R12, R11 ;  /* 0x0400000c0d0e7389 */ /* 0x00006400000c000b */
[----:B01----:R-:W-:Y:S01]  /*2da10*/  ENDCOLLECTIVE ;  /* 0x000000000000791b */ /* 0x003fe20003800000 */
.L_x_2155:
[----:B------:R-:W-:Y:S01]  /*2da20*/  IMAD.MOV.U32 R12, RZ, RZ, 0x8 ;  /* 0x00000008ff0c7424 */ /* 0x000fe200078e00ff */
[----:B------:R-:W-:-:S05]  /*2da30*/  SEL R2, R14, RZ, P3 ;  /* 0x000000ff0e027207 */ /* 0x000fca0001800000 */
[----:B------:R-:W-:-:S04]  /*2da40*/  IMAD.IADD R2, R7, 0x1, R2 ;  /* 0x0000000107027824 */ /* 0x000fc800078e0202 */
[----:B------:R-:W-:-:S07]  /*2da50*/  IMAD.MOV.U32 R13, RZ, RZ, R2 ;  /* 0x000000ffff0d7224 */ /* 0x000fce00078e0002 */
[----:B------:R-:W-:Y:S05]  /*2da60*/  WARPSYNC.COLLECTIVE R15, `(.L_x_2156) ;  /* 0x000000000f087348 */ /* 0x000fea0003c00000 */
[----:B------:R0:W1:Y:S02]  /*2da70*/  SHFL.UP P6, R14, R13, R12, R11 ;  /* 0x0400000c0d0e7389 */ /* 0x00006400000c000b */
[----:B01----:R-:W-:Y:S01]  /*2da80*/  ENDCOLLECTIVE ;  /* 0x000000000000791b */ /* 0x003fe20003800000 */
.L_x_2156:
[----:B------:R-:W-:Y:S01]  /*2da90*/  IMAD.MOV.U32 R12, RZ, RZ, 0x10 ;  /* 0x00000010ff0c7424 */ /* 0x000fe200078e00ff */
[----:B------:R-:W-:-:S04]  /*2daa0*/  SEL R3, R14, RZ, P4 ;  /* 0x000000ff0e037207 */ /* 0x000fc80002000000 */
[----:B------:R-:W-:-:S05]  /*2dab0*/  IADD3 R3, R2, R3, RZ ;  /* 0x0000000302037210 */ /* 0x000fca0007ffe0ff */
[----:B------:R-:W-:-:S07]  /*2dac0*/  IMAD.MOV.U32 R13, RZ, RZ, R3 ;  /* 0x000000ffff0d7224 */ /* 0x000fce00078e0003 */
[----:B------:R-:W-:Y:S05]  /*2dad0*/  WARPSYNC.COLLECTIVE R15, `(.L_x_2157) ;  /* 0x000000000f087348 */ /* 0x000fea0003c00000 */
[----:B------:R0:W1:Y:S02]  /*2dae0*/  SHFL.UP P6, R14, R13, R12, R11 ;  /* 0x0400000c0d0e7389 */ /* 0x00006400000c000b */
[----:B01----:R-:W-:Y:S01]  /*2daf0*/  ENDCOLLECTIVE ;  /* 0x000000000000791b */ /* 0x003fe20003800000 */
.L_x_2157:
        /* <DEDUP_REMOVED lines=8> */
.L_x_2158:
[----:B------:R-:W-:Y:S05]  /*2db80*/  BRA `(.L_x_2159) ;  /* 0xffffffa800f47947 */ /* 0x000fea000383ffff */
.L_x_1987:
[----:B------:R-:W-:Y:S01]  /*2db90*/  BSSY B0, `(.L_x_2160) ;  /* 0x0000008000007945 */ /* 0x000fe20003800000 */
[----:B-----5:R-:W-:Y:S01]  /*2dba0*/  IMAD.MOV.U32 R13, RZ, RZ, R5 ;  /* 0x000000ffff0d7224 */ /* 0x020fe200078e0005 */
[----:B------:R-:W-:Y:S01]  /*2dbb0*/  MOV R12, 0x1 ;  /* 0x00000001000c7802 */ /* 0x000fe20000000f00 */
[----:B------:R-:W-:Y:S02]  /*2dbc0*/  IMAD.MOV.U32 R11, RZ, RZ, RZ ;  /* 0x000000ffff0b7224 */ /* 0x000fe400078e00ff */
[----:B------:R-:W-:-:S07]  /*2dbd0*/  IMAD.MOV.U32 R15, RZ, RZ, -0x1 ;  /* 0xffffffffff0f7424 */ /* 0x000fce00078e00ff */
[----:B01----:R-:W-:Y:S05]  /*2dbe0*/  WARPSYNC.COLLECTIVE R15, `(.L_x_2161) ;  /* 0x000000000f087348 */ /* 0x003fea0003c00000 */
[----:B------:R2:W3:Y:S02]  /*2dbf0*/  SHFL.UP P6, R14, R13, R12, R11 ;  /* 0x0400000c0d0e7389 */ /* 0x0004e400000c000b */
[----:B0123--:R-:W-:Y:S01]  /*2dc00*/  ENDCOLLECTIVE ;  /* 0x000000000000791b */ /* 0x00ffe20003800000 */
.L_x_2161:
[----:B------:R-:W-:Y:S05]  /*2dc10*/  BSYNC B0 ;  /* 0x0000000000007941 */ /* 0x000fea0003800000 */
.L_x_2160:
        /* <DEDUP_REMOVED lines=8> */
.L_x_2162:
[----:B------:R-:W-:Y:S01]  /*2dca0*/  IMAD.MOV.U32 R12, RZ, RZ, 0x4 ;  /* 0x00000004ff0c7424 */ /* 0x000fe200078e00ff */
[----:B------:R-:W-:-:S05]  /*2dcb0*/  SEL R2, R14, RZ, P2 ;  /* 0x000000ff0e027207 */ /* 0x000fca0001000000 */
[----:B------:R-:W-:-:S05]  /*2dcc0*/  IMAD.IADD R2, R13, 0x1, R2 ;  /* 0x000000010d027824 */ /* 0x000fca00078e0202 */
[----:B------:R-:W-:-:S07]  /*2dcd0*/  MOV R13, R2 ;  /* 0x00000002000d7202 */ /* 0x000fce0000000f00 */
[----:B------:R-:W-:Y:S05]  /*2dce0*/  WARPSYNC.COLLECTIVE R15, `(.L_x_2163) ;  /* 0x000000000f087348 */ /* 0x000fea0003c00000 */
[----:B------:R0:W1:Y:S02]  /*2dcf0*/  SHFL.UP P6, R14, R13, R12, R11 ;  /* 0x0400000c0d0e7389 */ /* 0x00006400000c000b */
[----:B01----:R-:W-:Y:S01]  /*2dd00*/  ENDCOLLECTIVE ;  /* 0x000000000000791b */ /* 0x003fe20003800000 */
.L_x_2163:
[----:B------:R-:W-:Y:S02]  /*2dd10*/  MOV R12, 0x8 ;  /* 0x00000008000c7802 */ /* 0x000fe40000000f00 */
[----:B------:R-:W-:-:S05]  /*2dd20*/  SEL R3, R14, RZ, P3 ;  /* 0x000000ff0e037207 */ /* 0x000fca0001800000 */
[----:B------:R-:W-:-:S04]  /*2dd30*/  IMAD.IADD R3, R2, 0x1, R3 ;  /* 0x0000000102037824 */ /* 0x000fc800078e0203 */
[----:B------:R-:W-:-:S07]  /*2dd40*/  IMAD.MOV.U32 R13, RZ, RZ, R3 ;  /* 0x000000ffff0d7224 */ /* 0x000fce00078e0003 */
[----:B------:R-:W-:Y:S05]  /*2dd50*/  WARPSYNC.COLLECTIVE R15, `(.L_x_2164) ;  /* 0x000000000f087348 */ /* 0x000fea0003c00000 */
[----:B------:R0:W1:Y:S02]  /*2dd60*/  SHFL.UP P6, R14, R13, R12, R11 ;  /* 0x0400000c0d0e7389 */ /* 0x00006400000c000b */
[----:B01----:R-:W-:Y:S01]  /*2dd70*/  ENDCOLLECTIVE ;  /* 0x000000000000791b */ /* 0x003fe20003800000 */
.L_x_2164:
[----:B------:R-:W-:Y:S01]  /*2dd80*/  IMAD.MOV.U32 R12, RZ, RZ, 0x10 ;  /* 0x00000010ff0c7424 */ /* 0x000fe200078e00ff */
[----:B------:R-:W-:-:S05]  /*2dd90*/  SEL R4, R14, RZ, P4 ;  /* 0x000000ff0e047207 */ /* 0x000fca0002000000 */
[----:B------:R-:W-:-:S04]  /*2dda0*/  IMAD.IADD R4, R3, 0x1, R4 ;  /* 0x0000000103047824 */ /* 0x000fc800078e0204 */
[----:B------:R-:W-:-:S07]  /*2ddb0*/  IMAD.MOV.U32 R13, RZ, RZ, R4 ;  /* 0x000000ffff0d7224 */ /* 0x000fce00078e0004 */
[----:B------:R-:W-:Y:S05]  /*2ddc0*/  WARPSYNC.COLLECTIVE R15, `(.L_x_2165) ;  /* 0x000000000f087348 */ /* 0x000fea0003c00000 */
[----:B------:R0:W1:Y:S02]  /*2ddd0*/  SHFL.UP P6, R14, R13, R12, R11 ;  /* 0x0400000c0d0e7389 */ /* 0x00006400000c000b */
[----:B01----:R-:W-:Y:S01]  /*2dde0*/  ENDCOLLECTIVE ;  /* 0x000000000000791b */ /* 0x003fe20003800000 */
.L_x_2165:
        /* <DEDUP_REMOVED lines=8> */
.L_x_2166:
[----:B------:R-:W-:Y:S05]  /*2de70*/  BRA `(.L_x_2167) ;  /* 0xffffffa800d47947 */ /* 0x000fea000383ffff */
.L_x_1989:
[----:B------:R-:W-:Y:S01]  /*2de80*/  BSSY B0, `(.L_x_2168) ;  /* 0x0000006000007945 */ /* 0x000fe20003800000 */
[----:B------:R-:W-:Y:S02]  /*2de90*/  PLOP3.LUT P6, PT, P6, PT, PT, 0x8, 0x0 ;  /* 0x000000000000781c */ /* 0x000fe400037ce170 */
[----:B------:R-:W-:-:S11]  /*2dea0*/  MOV R15, 0xffffffff ;  /* 0xffffffff000f7802 */ /* 0x000fd60000000f00 */
[----:B01----:R-:W-:Y:S05]  /*2deb0*/  WARPSYNC.COLLECTIVE R15, `(.L_x_2169) ;  /* 0x000000000f087348 */ /* 0x003fea0003c00000 */
[----:B------:R-:W-:Y:S01]  /*2dec0*/  VOTE.ANY R14, PT, P6 ;  /* 0x00000000000e7806 */ /* 0x000fe200030e0100 */
[----:B01----:R-:W-:Y:S06]  /*2ded0*/  ENDCOLLECTIVE ;  /* 0x000000000000791b */ /* 0x003fec0003800000 */
.L_x_2169:
[----:B------:R-:W-:Y:S05]  /*2dee0*/  BSYNC B0 ;  /* 0x0000000000007941 */ /* 0x000fea0003800000 */
.L_x_2168:
        /* <DEDUP_REMOVED lines=9> */
.L_x_2170:
[----:B------:R-:W-:Y:S01]  /*2df80*/  IMAD.MOV.U32 R5, RZ, RZ, R14 ;  /* 0x000000ffff057224 */ /* 0x000fe200078e000e */
[----:B------:R-:W-:Y:S06]  /*2df90*/  BRA `(.L_x_2171) ;  /* 0xffffffa800c47947 */ /* 0x000fec000383ffff */
.L_x_1991:
[----:B------:R-:W-:Y:S01]  /*2dfa0*/  BSSY B0, `(.L_x_2172) ;  /* 0x0000007000007945 */ /* 0x000fe20003800000 */
[----:B------:R-:W-:Y:S01]  /*2dfb0*/  IMAD.MOV.U32 R13, RZ, RZ, R2 ;  /* 0x000000ffff0d7224 */ /* 0x000fe200078e0002 */
[----:B------:R-:W-:Y:S01]  /*2dfc0*/  MOV R11, 0x1f ;  /* 0x0000001f000b7802 */ /* 0x000fe20000000f00 */
[----:B------:R-:W-:-:S07]  /*2dfd0*/  IMAD.MOV.U32 R15, RZ, RZ, -0x1 ;  /* 0xffffffffff0f7424 */ /* 0x000fce00078e00ff */
[----:B0123--:R-:W-:Y:S05]  /*2dfe0*/  WARPSYNC.COLLECTIVE R15, `(.L_x_2173) ;  /* 0x000000000f087348 */ /* 0x00ffea0003c00000 */
[----:B------:R4:W0:Y:S02]  /*2dff0*/  SHFL.IDX P6, R14, R13, R12, R11 ;  /* 0x0000000c0d0e7389 */ /* 0x00082400000c000b */
[----:B01234-:R-:W-:Y:S01]  /*2e000*/  ENDCOLLECTIVE ;  /* 0x000000000000791b */ /* 0x01ffe20003800000 */
.L_x_2173:
[----:B------:R-:W-:Y:S05]  /*2e010*/  BSYNC B0 ;  /* 0x0000000000007941 */ /* 0x000fea0003800000 */
.L_x_2172:
[----:B------:R-:W-:Y:S05]  /*2e020*/  BRA `(.L_x_1990) ;  /* 0xffffffa800bc7947 */ /* 0x000fea000383ffff */
.L_x_1995:
[----:B0-----:R0:W3:Y:S02]  /*2e030*/  SYNCS.PHASECHK.TRANS64.TRYWAIT P0, [R5+URZ+0x2a820], R0 ;  /* 0x02a82000050075a7 */ /* 0x0010e4000800017f */
[----:B---3--:R-:W-:Y:S05]  /*2e040*/  @!P0 NANOSLEEP.SYNCS 0x989680 ;  /* 0x009896800000895d */ /* 0x008fea0003900000 */
[----:B------:R-:W3:Y:S02]  /*2e050*/  @!P0 SYNCS.PHASECHK.TRANS64 P0, [R5+URZ+0x2a820], R0 ;  /* 0x02a82000050085a7 */ /* 0x000ee4000800007f */
[----:B---3--:R-:W-:Y:S05]  /*2e060*/  @!P0 BRA `(.L_x_1995) ;  /* 0xfffffffc00f08947 */ /* 0x008fea000383ffff */
[----:B------:R-:W-:Y:S05]  /*2e070*/  BRA `(.L_x_2174) ;  /* 0xffffffb000347947 */ /* 0x000fea000383ffff */
.L_x_1996:
[----:B------:R-:W3:Y:S01]  /*2e080*/  S2R R2, SR_TID.X ;  /* 0x0000000000027919 */ /* 0x000ee20000002100 */
[----:B------:R-:W-:Y:S01]  /*2e090*/  BSSY B0, `(.L_x_2175) ;  /* 0x000000a000007945 */ /* 0x000fe20003800000 */
[----:B------:R-:W-:Y:S01]  /*2e0a0*/  IMAD.MOV.U32 R12, RZ, RZ, RZ ;  /* 0x000000ffff0c7224 */ /* 0x000fe200078e00ff */
[----:B------:R-:W-:Y:S01]  /*2e0b0*/  MOV R11, 0x1f ;  /* 0x0000001f000b7802 */ /* 0x000fe20000000f00 */
[----:B------:R-:W-:Y:S01]  /*2e0c0*/  IMAD.MOV.U32 R15, RZ, RZ, -0x1 ;  /* 0xffffffffff0f7424 */ /* 0x000fe200078e00ff */
[----:B---3--:R-:W-:-:S04]  /*2e0d0*/  SHF.R.U32.HI R2, RZ, 0x5, R2 ;  /* 0x00000005ff027819 */ /* 0x008fc80000011602 */
[----:B------:R-:W-:-:S05]  /*2e0e0*/  LOP3.LUT R2, R2, 0x3, RZ, 0xc0, !PT ;  /* 0x0000000302027812 */ /* 0x000fca00078ec0ff */
[----:B------:R-:W-:-:S07]  /*2e0f0*/  IMAD.MOV.U32 R13, RZ, RZ, R2 ;  /* 0x000000ffff0d7224 */ /* 0x000fce00078e0002 */
[----:B012---:R-:W-:Y:S05]  /*2e100*/  WARPSYNC.COLLECTIVE R15, `(.L_x_2176) ;  /* 0x000000000f087348 */ /* 0x007fea0003c00000 */
[----:B------:R3:W4:Y:S02]  /*2e110*/  SHFL.IDX P6, R14, R13, R12, R11 ;  /* 0x0000000c0d0e7389 */ /* 0x00072400000c000b */
[----:B01234-:R-:W-:Y:S01]  /*2e120*/  ENDCOLLECTIVE ;  /* 0x000000000000791b */ /* 0x01ffe20003800000 */
.L_x_2176:
[----:B------:R-:W-:Y:S05]  /*2e130*/  BSYNC B0 ;  /* 0x0000000000007941 */ /* 0x000fea0003800000 */
.L_x_2175:
[----:B------:R-:W-:Y:S05]  /*2e140*/  BRA `(.L_x_2177) ;  /* 0xffffffb0001c7947 */ /* 0x000fea000383ffff */
.L_x_1997:
[----:B------:R-:W-:Y:S01]  /*2e150*/  BSSY B0, `(.L_x_2178) ;  /* 0x0000006000007945 */ /* 0x000fe20003800000 */
[----:B------:R-:W-:-:S07]  /*2e160*/  IMAD.MOV.U32 R15, RZ, RZ, -0x1 ;  /* 0xffffffffff0f7424 */ /* 0x000fce00078e00ff */
[----:B012---:R-:W-:Y:S05]  /*2e170*/  WARPSYNC.COLLECTIVE R15, `(.L_x_2179) ;  /* 0x000000000f0c7348 */ /* 0x007fea0003c00000 */
[----:B------:R-:W-:Y:S02]  /*2e180*/  ELECT P6, UR62, PT ;  /* 0x00000000003e782f */ /* 0x000fe400038c0000 */
[----:B------:R-:W-:Y:S01]  /*2e190*/  MOV R14, UR62 ;  /* 0x0000003e000e7c02 */ /* 0x000fe20008000f00 */
[----:B012---:R-:W-:Y:S10]  /*2e1a0*/  ENDCOLLECTIVE ;  /* 0x000000000000791b */ /* 0x007ff40003800000 */
.L_x_2179:
[----:B------:R-:W-:Y:S05]  /*2e1b0*/  BSYNC B0 ;  /* 0x0000000000007941 */ /* 0x000fea0003800000 */
.L_x_2178:
[----:B------:R-:W-:Y:S05]  /*2e1c0*/  BRA `(.L_x_2180) ;  /* 0xffffffb000107947 */ /* 0x000fea000383ffff */
.L_x_1999:
[----:B0-----:R0:W3:Y:S02]  /*2e1d0*/  SYNCS.PHASECHK.TRANS64.TRYWAIT P1, [R3+URZ+0x2a840], R2 ;  /* 0x02a84002030075a7 */ /* 0x0010e4000802017f */
[----:B---3--:R-:W-:Y:S05]  /*2e1e0*/  @!P1 NANOSLEEP.SYNCS 0x989680 ;  /* 0x009896800000995d */ /* 0x008fea0003900000 */
[----:B------:R-:W3:Y:S02]  /*2e1f0*/  @!P1 SYNCS.PHASECHK.TRANS64 P1, [R3+URZ+0x2a840], R2 ;  /* 0x02a84002030095a7 */ /* 0x000ee4000802007f */
[----:B---3--:R-:W-:Y:S05]  /*2e200*/  @!P1 BRA `(.L_x_1999) ;  /* 0xfffffffc00f09947 */ /* 0x008fea000383ffff */
[----:B------:R-:W-:Y:S05]  /*2e210*/  BRA `(.L_x_2181) ;  /* 0xffffffb000387947 */ /* 0x000fea000383ffff */
.L_x_2001:
[----:B---3--:R3:W4:Y:S02]  /*2e220*/  SYNCS.PHASECHK.TRANS64.TRYWAIT P1, [R27+URZ+0x2a840], R0 ;  /* 0x02a840001b0075a7 */ /* 0x008724000802017f */
[----:B----4-:R-:W-:Y:S05]  /*2e230*/  @!P1 NANOSLEEP.SYNCS 0x989680 ;  /* 0x009896800000995d */ /* 0x010fea0003900000 */
[----:B------:R-:W4:Y:S02]  /*2e240*/  @!P1 SYNCS.PHASECHK.TRANS64 P1, [R27+URZ+0x2a840], R0 ;  /* 0x02a840001b0095a7 */ /* 0x000f24000802007f */
[----:B----4-:R-:W-:Y:S05]  /*2e250*/  @!P1 BRA `(.L_x_2001) ;  /* 0xfffffffc00f09947 */ /* 0x010fea000383ffff */
[----:B------:R-:W-:Y:S05]  /*2e260*/  BRA `(.L_x_2182) ;  /* 0xffffffb000447947 */ /* 0x000fea000383ffff */
.L_x_2003:
[----:B----4-:R4:W0:Y:S02]  /*2e270*/  SYNCS.PHASECHK.TRANS64.TRYWAIT P1, [R3+URZ+0x2a860], R2 ;  /* 0x02a86002030075a7 */ /* 0x010824000802017f */
[----:B0-----:R-:W-:Y:S05]  /*2e280*/  @!P1 NANOSLEEP.SYNCS 0x989680 ;  /* 0x009896800000995d */ /* 0x001fea0003900000 */
[----:B------:R-:W0:Y:S02]  /*2e290*/  @!P1 SYNCS.PHASECHK.TRANS64 P1, [R3+URZ+0x2a860], R2 ;  /* 0x02a86002030095a7 */ /* 0x000e24000802007f */
[----:B0-----:R-:W-:Y:S05]  /*2e2a0*/  @!P1 BRA `(.L_x_2003) ;  /* 0xfffffffc00f09947 */ /* 0x001fea000383ffff */
[----:B------:R-:W-:Y:S05]  /*2e2b0*/  BRA `(.L_x_2183) ;  /* 0xffffffb000407947 */ /* 0x000fea000383ffff */
.L_x_2184:
        /* <DEDUP_REMOVED lines=12> */
.L_x_15637:


//--------------------- .text._ZN7cutlass13device_kernelIN5flash11enable_sm90INS1_16FlashAttnFwdSm90INS1_25CollectiveMainloopFwdSm90ILi2EN4cute5tupleIJNS5_1CILi1EEES8_S8_EEENS6_IJNS7_ILi128EEENS7_ILi96EEENS7_ILi192EEEEEELi128ENS_6half_tEfNS_4arch4Sm90ELb1ELb0ELb1ELb0ELb1ELb0ELb0ELb1ELb1ELb1ELb0ELb0EEENS1_21CollectiveEpilogueFwdINS6_IJSA_SA_SB_EEES9_SE_SG_Li256ELb0ELb1ELb0ELb0EEENS1_30DynamicPersistentTileSchedulerILi256ELi128ELb0ELb1ELb1EEEEEEEEEvNT_6ParamsE --------------------------
	.section	.text._ZN7cutlass13device_kernelIN5flash11enable_sm90INS1_16FlashAttnFwdSm90INS1_25CollectiveMainloopFwdSm90ILi2EN4cute5tupleIJNS5_1CILi1EEES8_S8_EEENS6_IJNS7_ILi128EEENS7_ILi96EEENS7_ILi192EEEEEELi128ENS_6half_tEfNS_4arch4Sm90ELb1ELb0ELb1ELb0ELb1ELb0ELb0ELb1ELb1ELb1ELb0ELb0EEENS1_21CollectiveEpilogueFwdINS6_IJSA_SA_SB_EEES9_SE_SG_Li256ELb0ELb1ELb0ELb0EEENS1_30DynamicPersistentTileSchedulerILi256ELi128ELb0ELb1ELb1EEEEEEEEEvNT_6ParamsE,"ax",@progbits
	.align	128
.text._ZN7cutlass13device_kernelIN5flash11enable_sm90INS1_16FlashAttnFwdSm90INS1_25CollectiveMainloopFwdSm90ILi2EN4cute5tupleIJNS5_1CILi1EEES8_S8_EEENS6_IJNS7_ILi128EEENS7_ILi96EEENS7_ILi192EEEEEELi128ENS_6half_tEfNS_4arch4Sm90ELb1ELb0ELb1ELb0ELb1ELb0ELb0ELb1ELb1ELb1ELb0ELb0EEENS1_21CollectiveEpilogueFwdINS6_IJSA_SA_SB_EEES9_SE_SG_Li256ELb0ELb1ELb0ELb0EEENS1_30DynamicPersistentTileSchedulerILi256ELi128ELb0ELb1ELb1EEEEEEEEEvNT_6ParamsE:
        .type           _ZN7cutlass13device_kernelIN5flash11enable_sm90INS1_16FlashAttnFwdSm90INS1_25CollectiveMainloopFwdSm90ILi2EN4cute5tupleIJNS5_1CILi1EEES8_S8_EEENS6_IJNS7_ILi128EEENS7_ILi96EEENS7_ILi192EEEEEELi128ENS_6half_tEfNS_4arch4Sm90ELb1ELb0ELb1ELb0ELb1ELb0ELb0ELb1ELb1ELb1ELb0ELb0EEENS1_21CollectiveEpilogueFwdINS6_IJSA_SA_SB_EEES9_SE_SG_Li256ELb0ELb1ELb0ELb0EEENS1_30DynamicPersistentTileSchedulerILi256ELi128ELb0ELb1ELb1EEEEEEEEEvNT_6ParamsE,@function
        .size           _ZN7cutlass13device_kernelIN5flash11enable_sm90INS1_16FlashAttnFwdSm90INS1_25CollectiveMainloopFwdSm90ILi2EN4cute5tupleIJNS5_1CILi1EEES8_S8_EEENS6_IJNS7_ILi128EEENS7_ILi96EEENS7_ILi192EEEEEELi128ENS_6half_tEfNS_4arch4Sm90ELb1ELb0ELb1ELb0ELb1ELb0ELb0ELb1ELb1ELb1ELb0ELb0EEENS1_21CollectiveEpilogueFwdINS6_IJSA_SA_SB_EEES9_SE_SG_Li256ELb0ELb1ELb0ELb0EEENS1_30DynamicPersistentTileSchedulerILi256ELi128ELb0ELb1ELb1EEEEEEEEEvNT_6ParamsE,(.L_x_15638 - _ZN7cutlass13device_kernelIN5flash11enable_sm90INS1_16FlashAttnFwdSm90INS1_25CollectiveMainloopFwdSm90ILi2EN4cute5tupleIJNS5_1CILi1EEES8_S8_EEENS6_IJNS7_ILi128EEENS7_ILi96EEENS7_ILi192EEEEEELi128ENS_6half_tEfNS_4arch4Sm90ELb1ELb0ELb1ELb0ELb1ELb0ELb0ELb1ELb1ELb1ELb0ELb0EEENS1_21CollectiveEpilogueFwdINS6_IJSA_SA_SB_EEES9_SE_SG_Li256ELb0ELb1ELb0ELb0EEENS1_30DynamicPersistentTileSchedulerILi256ELi128ELb0ELb1ELb1EEEEEEEEEvNT_6ParamsE)
        .other          _ZN7cutlass13device_kernelIN5flash11enable_sm90INS1_16FlashAttnFwdSm90INS1_25CollectiveMainloopFwdSm90ILi2EN4cute5tupleIJNS5_1CILi1EEES8_S8_EEENS6_IJNS7_ILi128EEENS7_ILi96EEENS7_ILi192EEEEEELi128ENS_6half_tEfNS_4arch4Sm90ELb1ELb0ELb1ELb0ELb1ELb0ELb0ELb1ELb1ELb1ELb0ELb0EEENS1_21CollectiveEpilogueFwdINS6_IJSA_SA_SB_EEES9_SE_SG_Li256ELb0ELb1ELb0ELb0EEENS1_30DynamicPersistentTileSchedulerILi256ELi128ELb0ELb1ELb1EEEEEEEEEvNT_6ParamsE,@"STO_CUDA_ENTRY STV_DEFAULT"
_ZN7cutlass13device_kernelIN5flash11enable_sm90INS1_16FlashAttnFwdSm90INS1_25CollectiveMainloopFwdSm90ILi2EN4cute5tupleIJNS5_1CILi1EEES8_S8_EEENS6_IJNS7_ILi128EEENS7_ILi96EEENS7_ILi192EEEEEELi128ENS_6half_tEfNS_4arch4Sm90ELb1ELb0ELb1ELb0ELb1ELb0ELb0ELb1ELb1ELb1ELb0ELb0EEENS1_21CollectiveEpilogueFwdINS6_IJSA_SA_SB_EEES9_SE_SG_Li256ELb0ELb1ELb0ELb0EEENS1_30DynamicPersistentTileSchedulerILi256ELi128ELb0ELb1ELb1EEEEEEEEEvNT_6ParamsE:
        /* <DEDUP_REMOVED lines=45> */
.L_x_2185:
        /* <DEDUP_REMOVED lines=22> */
.L_x_2186:
        /* <DEDUP_REMOVED lines=18> */
.L_x_2187:
        /* <DEDUP_REMOVED lines=22> */
.L_x_2188:
        /* <DEDUP_REMOVED lines=23> */
.L_x_2189:
[----:B------:R-:W-:Y:S01]  /*0820*/  UISETP.NE.AND UP0, UPT, UR9, URZ, UPT ;  /* 0x0000003f0900728c */ /* 0x000fe2000bf05270 */
[----:B------:R-:W-:Y:S01]  /*0830*/  NOP ;  /* 0x0000000000007918 */ /* 0x000fe20000000000 */
[----:B------:R-:W-:Y:S01]  /*0840*/  UMOV UR61, 0x1 ;  /* 0x00000001003d7882 */ /* 0x000fe20000000000 */
[----:B------:R-:W-:Y:S01]  /*0850*/  ULDC.64 UR36, c[0x0][0x208] ;  /* 0x0000820000247ab9 */ /* 0x000fe20000000a00 */
[----:B------:R-:W-:Y:S01]  /*0860*/  USEL UR61, UR61, 0x2, !UP0 ;  /* 0x000000023d3d7887 */ /* 0x000fe2000c000000 */
[----:B01234-:R-:W-:Y:S01]  /*0870*/  BAR.SYNC.DEFER_BLOCKING 0x0 ;  /* 0x0000000000007b1d */ /* 0x01ffe20000010000 */
[----:B------:R-:W-:-:S13]  /*0880*/  PLOP3.LUT P0, PT, PT, PT, UP0, 0x80, 0x0 ;  /* 0x000000000000781c */ /* 0x000fda0003f0f008 */
[----:B------:R-:W-:Y:S05]  /*0890*/  @!P0 BRA `(.L_x_2190) ;  /* 0x000000a800748947 */ /* 0x000fea0003800000 */
.L_x_2191:
[----:B------:R-:W-:-:S08]  /*08a0*/  NOP ;  /* 0x0000000000007918 */ /* 0x000fd00000000000 */
[----:B------:R-:W0:Y:S02]  /*08b0*/  USETMAXREG.TRY_ALLOC.CTAPOOL UP0, 0xe8 ;  /* 0x000000e8000079c8 */ /* 0x000e240008000600 */
[----:B0-----:R-:W-:-:S13]  /*08c0*/  PLOP3.LUT P0, PT, PT, PT, UP0, 0x80, 0x0 ;  /* 0x000000000000781c */ /* 0x001fda0003f0f008 */
[----:B------:R-:W-:Y:S05]  /*08d0*/  @!P0 BRA `(.L_x_2191) ;  /* 0xfffffffc00f08947 */ /* 0x000fea000383ffff */
[----:B------:R-:W0:Y:S08]  /*08e0*/  S2UR UR4, SR_CTAID.X ;  /* 0x00000000000479c3 */ /* 0x000e300000002500 */
[----:B------:R-:W-:Y:S08]  /*08f0*/  BAR.ARV 0x4, 0x180 ;  /* 0x0106000000007b1d */ /* 0x000ff00000002000 */
[----:B------:R-:W0:Y:S08]  /*0900*/  LDC R0, c[0x0][0xc38] ;  /* 0x00030e00ff007b82 */ /* 0x000e300000000800 */
[----:B------:R-:W-:Y:S06]  /*0910*/  BAR.ARV 0x8, 0x180 ;  /* 0x0206000000007b1d */ /* 0x000fec0000002000 */
[----:B0-----:R-:W-:-:S13]  /*0920*/  ISETP.LE.AND P0, PT, R0, UR4, PT ;  /* 0x0000000400007c0c */ /* 0x001fda000bf03270 */
[----:B------:R-:W-:Y:S05]  /*0930*/  @P0 EXIT ;  /* 0x000000000000094d */ /* 0x000fea0003800000 */
[----:B------:R-:W0:Y:S01]  /*0940*/  S2R R2, SR_TID.X ;  /* 0x0000000000027919 */ /* 0x000e220000002100 */
[----:B------:R-:W-:Y:S01]  /*0950*/  IMAD.MOV.U32 R163, RZ, RZ, RZ ;  /* 0x000000ffffa37224 */ /* 0x000fe200078e00ff */
[----:B------:R-:W-:Y:S01]  /*0960*/  ULOP3.LUT UR60, UR61, 0x1, URZ, 0xfc, !UPT ;  /* 0x000000013d3c7892 */ /* 0x000fe2000f8efc3f */
[----:B------:R-:W-:Y:S01]  /*0970*/  UMOV UR38, URZ ;  /* 0x0000003f00267c82 */ /* 0x000fe20008000000 */
[----:B------:R-:W-:Y:S01]  /*0980*/  UMOV UR39, URZ ;  /* 0x0000003f00277c82 */ /* 0x000fe20008000000 */
[----:B0-----:R-:W-:-:S05]  /*0990*/  VIADD R170, R2, 0xffffff80 ;  /* 0xffffff8002aa7836 */ /* 0x001fca0000000000 */
[----:B------:R-:W-:-:S04]  /*09a0*/  SHF.R.S32.HI R3, RZ, 0x1f, R170 ;  /* 0x0000001fff037819 */ /* 0x000fc800000114aa */
[CC--:B------:R-:W-:Y:S02]  /*09b0*/  LEA.HI R0, R3.reuse, R170.reuse, RZ, 0x7 ;  /* 0x000000aa03007211 */ /* 0x0c0fe400078f38ff */
[CC--:B------:R-:W-:Y:S02]  /*09c0*/  LEA.HI R2, R3.reuse, R170.reuse, RZ, 0x4 ;  /* 0x000000aa03027211 */ /* 0x0c0fe400078f20ff */
[----:B------:R-:W-:Y:S02]  /*09d0*/  LOP3.LUT R5, R0, 0xffffff80, RZ, 0xc0, !PT ;  /* 0xffffff8000057812 */ /* 0x000fe400078ec0ff */
[----:B------:R-:W-:Y:S02]  /*09e0*/  SHF.R.S32.HI R7, RZ, 0x4, R2 ;  /* 0x00000004ff077819 */ /* 0x000fe40000011402 */
[----:B------:R-:W-:Y:S01]  /*09f0*/  LEA.HI R4, R3, R170, RZ, 0x5 ;  /* 0x000000aa03047211 */ /* 0x000fe200078f28ff */
[----:B------:R-:W-:Y:S01]  /*0a00*/  IMAD.IADD R164, R170, 0x1, -R5 ;  /* 0x00000001aaa47824 */ /* 0x000fe200078e0a05 */
[----:B------:R-:W-:-:S02]  /*0a10*/  LOP3.LUT R5, R2, 0x3fffff0, RZ, 0xc0, !PT ;  /* 0x03fffff002057812 */ /* 0x000fc400078ec0ff */
[----:B------:R-:W-:Y:S02]  /*0a20*/  LEA.HI R2, R2, R7, RZ, 0x1 ;  /* 0x0000000702027211 */ /* 0x000fe400078f08ff */
[----:B------:R-:W-:Y:S01]  /*0a30*/  SHF.R.S32.HI R9, RZ, 0x1f, R164 ;  /* 0x0000001fff097819 */ /* 0x000fe200000114a4 */
[----:B------:R-:W-:Y:S01]  /*0a40*/  IMAD.IADD R5, R170, 0x1, -R5 ;  /* 0x00000001aa057824 */ /* 0x000fe200078e0a05 */
[----:B------:R-:W-:Y:S02]  /*0a50*/  LOP3.LUT R2, R2, 0x1ffffffe, RZ, 0xc0, !PT ;  /* 0x1ffffffe02027812 */ /* 0x000fe400078ec0ff */
[----:B------:R-:W-:Y:S02]  /*0a60*/  LEA.HI R6, R9, R164, RZ, 0x2 ;  /* 0x000000a409067211 */ /* 0x000fe400078f10ff */
[----:B------:R-:W-:Y:S01]  /*0a70*/  SHF.L.U32 R4, R4, 0x5, RZ ;  /* 0x0000000504047819 */ /* 0x000fe200000006ff */
[----:B------:R-:W-:Y:S01]  /*0a80*/  IMAD.IADD R2, R7, 0x1, -R2 ;  /* 0x0000000107027824 */ /* 0x000fe200078e0a02 */
[----:B------:R-:W-:-:S02]  /*0a90*/  LEA.HI R10, R3, R170, RZ, 0x2 ;  /* 0x000000aa030a7211 */ /* 0x000fc400078f10ff */
[--C-:B------:R-:W-:Y:S02]  /*0aa0*/  SHF.R.S32.HI R8, RZ, 0x2, R6.reuse ;  /* 0x00000002ff087819 */ /* 0x100fe40000011406 */
[----:B------:R-:W-:Y:S02]  /*0ab0*/  SHF.R.S32.HI R11, RZ, 0x1f, R6 ;  /* 0x0000001fff0b7819 */ /* 0x000fe40000011406 */
[----:B------:R-:W-:Y:S02]  /*0ac0*/  LOP3.LUT R4, R4, 0xfffffc00, RZ, 0xc0, !PT ;  /* 0xfffffc0004047812 */ /* 0x000fe400078ec0ff */
[----:B------:R-:W-:Y:S02]  /*0ad0*/  LOP3.LUT R7, R10, 0xfffffffc, RZ, 0xc0, !PT ;  /* 0xfffffffc0a077812 */ /* 0x000fe400078ec0ff */
[----:B------:R-:W-:Y:S01]  /*0ae0*/  LEA.HI R3, R3, R170, RZ, 0x3 ;  /* 0x000000aa03037211 */ /* 0x000fe200078f18ff */
[----:B------:R-:W-:Y:S01]  /*0af0*/  IMAD R5, R5, 0x40, R4 ;  /* 0x0000004005057824 */ /* 0x000fe200078e0204 */
[----:B------:R-:W-:Y:S01]  /*0b00*/  LEA.HI R11, R11, R8, RZ, 0x3 ;  /* 0x000000080b0b7211 */ /* 0x000fe200078f18ff */
[----:B------:R-:W-:Y:S01]  /*0b10*/  IMAD.IADD R4, R170, 0x1, -R7 ;  /* 0x00000001aa047824 */ /* 0x000fe200078e0a07 */
[----:B------:R-:W-:Y:S01]  /*0b20*/  SHF.R.S32.HI R165, RZ, 0x7, R0 ;  /* 0x00000007ffa57819 */ /* 0x000fe20000011400 */
[----:B------:R-:W-:Y:S01]  /*0b30*/  IMAD R167, R2, 0x8, R5 ;  /* 0x0000000802a77824 */ /* 0x000fe200078e0205 */
[----:B------:R-:W-:-:S02]  /*0b40*/  LOP3.LUT R7, R3, 0xfffffff8, RZ, 0xc0, !PT ;  /* 0xfffffff803077812 */ /* 0x000fc400078ec0ff */
[----:B------:R-:W-:Y:S02]  /*0b50*/  LOP3.LUT R11, R11, 0xfffffff8, RZ, 0xc0, !PT ;  /* 0xfffffff80b0b7812 */ /* 0x000fe400078ec0ff */
[----:B------:R-:W-:Y:S02]  /*0b60*/  LEA.HI R9, R9, R164, RZ, 0x5 ;  /* 0x000000a409097211 */ /* 0x000fe400078f28ff */
[----:B------:R-:W-:Y:S02]  /*0b70*/  LEA.HI R0, R0, R165, RZ, 0x1 ;  /* 0x000000a500007211 */ /* 0x000fe400078f08ff */
[----:B------:R-:W-:Y:S02]  /*0b80*/  IADD3 R160, R170, -R7, RZ ;  /* 0x80000007aaa07210 */ /* 0x000fe40007ffe0ff */
[----:B------:R-:W-:Y:S02]  /*0b90*/  IADD3 R8, R8, -R11, RZ ;  /* 0x8000000b08087210 */ /* 0x000fe40007ffe0ff */
[----:B------:R-:W-:-:S02]  /*0ba0*/  SHF.R.S32.HI R9, RZ, 0x5, R9 ;  /* 0x00000005ff097819 */ /* 0x000fc40000011409 */
[----:B------:R-:W-:Y:S02]  /*0bb0*/  LEA.HI R10, R4, R4, RZ, 0x1 ;  /* 0x00000004040a7211 */ /* 0x000fe400078f08ff */
[----:B------:R-:W-:Y:S01]  /*0bc0*/  LOP3.LUT R0, R0, 0x3fffffe, RZ, 0xc0, !PT ;  /* 0x03fffffe00007812 */ /* 0x000fe200078ec0ff */
[----:B------:R-:W-:Y:S01]  /*0bd0*/  IMAD R9, R9, 0x10, R8 ;  /* 0x0000001009097824 */ /* 0x000fe200078e0208 */
[----:B------:R-:W-:Y:S02]  /*0be0*/  SHF.L.U32 R17, R160, 0x3, RZ ;  /* 0x00000003a0117819 */ /* 0x000fe400000006ff */
[----:B------:R-:W-:Y:S01]  /*0bf0*/  LOP3.LUT R11, R10, 0x1ffffffe, RZ, 0xc0, !PT ;  /* 0x1ffffffe0a0b7812 */ /* 0x000fe200078ec0ff */
[----:B------:R-:W-:Y:S01]  /*0c00*/  IMAD.IADD R0, R165, 0x1, -R0 ;  /* 0x00000001a5007824 */ /* 0x000fe200078e0a00 */
[----:B------:R-:W-:Y:S01]  /*0c10*/  LOP3.LUT R5, R6, 0x7ffffffc, RZ, 0xc0, !PT ;  /* 0x7ffffffc06057812 */ /* 0x000fe200078ec0ff */
[----:B------:R-:W-:Y:S01]  /*0c20*/  VIADD R22, R17, 0x40 ;  /* 0x0000004011167836 */ /* 0x000fe20000000000 */
[----:B------:R-:W-:Y:S01]  /*0c30*/  SHF.R.S32.HI R162, RZ, 0x3, R3 ;  /* 0x00000003ffa27819 */ /* 0x000fe20000011403 */
[----:B------:R-:W-:Y:S01]  /*0c40*/  IMAD.IADD R11, R4, 0x1, -R11 ;  /* 0x00000001040b7824 */ /* 0x000fe200078e0a0b */
[----:B------:R-:W-:Y:S01]  /*0c50*/  SHF.R.S32.HI R169, RZ, 0x1f, R17 ;  /* 0x0000001fffa97819 */ /* 0x000fe20000011411 */
[----:B------:R-:W-:Y:S01]  /*0c60*/  IMAD R166, R0, 0x40, R9 ;  /* 0x0000004000a67824 */ /* 0x000fe200078e0209 */
[----:B------:R-:W-:Y:S01]  /*0c70*/  SHF.R.S32.HI R168, RZ, 0x1f, R22 ;  /* 0x0000001fffa87819 */ /* 0x000fe20000011416 */
[----:B------:R-:W-:Y:S01]  /*0c80*/  IMAD.U32 R0, RZ, RZ, UR4 ;  /* 0x00000004ff007e24 */ /* 0x000fe2000f8e00ff */
[----:B------:R-:W-:Y:S01]  /*0c90*/  IADD3 R18, R164, -R5, RZ ;  /* 0x80000005a4127210 */ /* 0x000fe20007ffe0ff */
[----:B------:R-:W-:-:S07]  /*0ca0*/  IMAD R19, R11, 0x8, R166 ;  /* 0x000000080b137824 */ /* 0x000fce00078e02a6 */
.L_x_2248:
[----:B0----5:R-:W0:Y:S01]  /*0cb0*/  LDC R5, c[0x0][0xc60] ;  /* 0x00031800ff057b82 */ /* 0x021e220000000800 */
[----:B--2---:R-:W-:Y:S01]  /*0cc0*/  IMAD.MOV.U32 R2, RZ, RZ, R0 ;  /* 0x000000ffff027224 */ /* 0x004fe200078e0000 */
[----:B------:R-:W-:Y:S01]  /*0cd0*/  ULDC UR4, c[0x0][0xc78] ;  /* 0x00031e0000047ab9 */ /* 0x000fe20000000800 */
[----:B0-----:R-:W-:-:S13]  /*0ce0*/  ISETP.NE.AND P0, PT, R5, 0x1, PT ;  /* 0x000000010500780c */ /* 0x001fda0003f05270 */
[----:B---3--:R-:W0:Y:S08]  /*0cf0*/  @P0 LDC R3, c[0x0][0xc64] ;  /* 0x00031900ff030b82 */ /* 0x008e300000000800 */
[----:B------:R-:W1:Y:S01]  /*0d00*/  @P0 LDC R4, c[0x0][0xc68] ;  /* 0x00031a00ff040b82 */ /* 0x000e620000000800 */
[----:B0-----:R-:W-:-:S05]  /*0d10*/  @P0 IMAD.HI.U32 R3, R0, R3, RZ ;  /* 0x0000000300030227 */ /* 0x001fca00078e00ff */
[----:B-1----:R-:W-:-:S04]  /*0d20*/  @P0 SHF.R.U32.HI R2, RZ, R4, R3 ;  /* 0x00000004ff020219 */ /* 0x002fc80000011603 */
[----:B------:R-:W-:Y:S01]  /*0d30*/  ISETP.GE.AND P0, PT, R2, UR4, PT ;  /* 0x0000000402007c0c */ /* 0x000fe2000bf06270 */
[----:B------:R-:W-:-:S04]  /*0d40*/  IMAD.MOV R3, RZ, RZ, -R2 ;  /* 0x000000ffff037224 */ /* 0x000fc800078e0a02 */
[----:B------:R-:W-:-:S08]  /*0d50*/  IMAD R9, R5, R3, R0 ;  /* 0x0000000305097224 */ /* 0x000fd000078e0200 */
[----:B----4-:R-:W-:Y:S05]  /*0d60*/  @!P0 BRA `(.L_x_2192) ;  /* 0x0000000000208947 */ /* 0x010fea0003800000 */
[----:B------:R-:W0:Y:S01]  /*0d70*/  LDC R3, c[0x0][0xc6c] ;  /* 0x00031b00ff037b82 */ /* 0x000e220000000800 */
[----:B------:R-:W-:Y:S02]  /*0d80*/  MOV R0, R9 ;  /* 0x0000000900007202 */ /* 0x000fe40000000f00 */
[----:B0-----:R-:W-:-:S13]  /*0d90*/  ISETP.NE.AND P0, PT, R3, 0x1, PT ;  /* 0x000000010300780c */ /* 0x001fda0003f05270 */
[----:B------:R-:W0:Y:S02]  /*0da0*/  @P0 LDC.64 R4, c[0x0][0xc70] ;  /* 0x00031c00ff040b82 */ /* 0x000e240000000a00 */
[----:B0-----:R-:W-:-:S05]  /*0db0*/  @P0 IMAD.HI.U32 R4, R9, R4, RZ ;  /* 0x0000000409040227 */ /* 0x001fca00078e00ff */
[----:B------:R-:W-:-:S05]  /*0dc0*/  @P0 SHF.R.U32.HI R0, RZ, R5, R4 ;  /* 0x00000005ff000219 */ /* 0x000fca0000011604 */
[----:B------:R-:W-:Y:S01]  /*0dd0*/  IMAD R3, R0, R3, RZ ;  /* 0x0000000300037224 */ /* 0x000fe200078e02ff */
[----:B------:R-:W-:Y:S06]  /*0de0*/  BRA `(.L_x_2193) ;  /* 0x00000000001c7947 */ /* 0x000fec0003800000 */
.L_x_2192:
[----:B------:R-:W0:Y:S01]  /*0df0*/  LDC R3, c[0x0][0xc54] ;  /* 0x00031500ff037b82 */ /* 0x000e220000000800 */
[----:B------:R-:W-:Y:S01]  /*0e00*/  IMAD.MOV.U32 R0, RZ, RZ, R9 ;  /* 0x000000ffff007224 */ /* 0x000fe200078e0009 */
[----:B0-----:R-:W-:-:S13]  /*0e10*/  ISETP.NE.AND P0, PT, R3, 0x1, PT ;  /* 0x000000010300780c */ /* 0x001fda0003f05270 */
[----:B------:R-:W0:Y:S02]  /*0e20*/  @P0 LDC.64 R4, c[0x0][0xc58] ;  /* 0x00031600ff040b82 */ /* 0x000e240000000a00 */
[----:B0-----:R-:W-:-:S05]  /*0e30*/  @P0 IMAD.HI.U32 R4, R9, R4, RZ ;  /* 0x0000000409040227 */ /* 0x001fca00078e00ff */
[----:B------:R-:W-:-:S05]  /*0e40*/  @P0 SHF.R.U32.HI R0, RZ, R5, R4 ;  /* 0x00000005ff000219 */ /* 0x000fca0000011604 */
[----:B------:R-:W-:-:S07]  /*0e50*/  IMAD R3, R0, R3, RZ ;  /* 0x0000000300037224 */ /* 0x000fce00078e02ff */
.L_x_2193:
[----:B------:R-:W0:Y:S01]  /*0e60*/  LDC R171, c[0x0][0x448] ;  /* 0x00011200ffab7b82 */ /* 0x000e220000000800 */
[----:B------:R-:W-:Y:S01]  /*0e70*/  LOP3.LUT R0, RZ, R0, RZ, 0x33, !PT ;  /* 0x00000000ff007212 */ /* 0x000fe200078e33ff */
[----:B------:R-:W-:Y:S01]  /*0e80*/  ULDC UR4, c[0x0][0xc3c] ;  /* 0x00030f0000047ab9 */ /* 0x000fe20000000800 */
[----:B------:R-:W-:Y:S01]  /*0e90*/  ULDC.64 UR6, c[0x0][0x418] ;  /* 0x0001060000067ab9 */ /* 0x000fe20000000a00 */
[----:B------:R-:W-:Y:S01]  /*0ea0*/  ULDC UR42, c[0x0][0x424] ;  /* 0x00010900002a7ab9 */ /* 0x000fe20000000800 */
[----:B------:R-:W-:Y:S01]  /*0eb0*/  UISETP.NE.U32.AND UP0, UPT, UR6, URZ, UPT ;  /* 0x0000003f0600728c */ /* 0x000fe2000bf05070 */
[----:B------:R-:W-:Y:S01]  /*0ec0*/  VIADD R0, R0, UR4 ;  /* 0x0000000400007c36 */ /* 0x000fe20008000000 */
[----:B------:R-:W-:Y:S01]  /*0ed0*/  ULDC UR4, c[0x0][0x288] ;  /* 0x0000a20000047ab9 */ /* 0x000fe20000000800 */
[----:B------:R-:W1:Y:S01]  /*0ee0*/  LDC R161, c[0x0][0xc48] ;  /* 0x00031200ffa17b82 */ /* 0x000e620000000800 */
[----:B------:R-:W-:Y:S01]  /*0ef0*/  UISETP.NE.AND.EX UP0, UPT, UR7, URZ, UPT, UP0 ;  /* 0x0000003f0700728c */ /* 0x000fe2000bf05300 */
[----:B------:R-:W-:Y:S01]  /*0f00*/  IMAD.SHL.U32 R16, R0, 0x80, RZ ;  /* 0x0000008000107824 */ /* 0x000fe200078e00ff */
[----:B------:R-:W-:Y:S01]  /*0f10*/  UIADD3 UR4, -UR4, 0x60, URZ ;  /* 0x0000006004047890 */ /* 0x000fe2000fffe13f */
[----:B------:R-:W-:Y:S01]  /*0f20*/  IMAD.IADD R3, R9, 0x1, -R3 ;  /* 0x0000000109037824 */ /* 0x000fe200078e0a03 */
[----:B------:R-:W-:Y:S01]  /*0f30*/  USEL UR42, UR42, 0x1, UP0 ;  /* 0x000000012a2a7887 */ /* 0x000fe20008000000 */
[----:B------:R-:W-:-:S02]  /*0f40*/  CS2R R88, SRZ ;  /* 0x0000000000587805 */ /* 0x000fc4000001ff00 */
[----:B------:R-:W-:Y:S01]  /*0f50*/  IADD3 R0, R16, 0x7f, RZ ;  /* 0x0000007f10007810 */ /* 0x000fe20007ffe0ff */
[----:B------:R-:W-:Y:S01]  /*0f60*/  ULDC UR5, c[0x0][0x2f0] ;  /* 0x0000bc0000057ab9 */ /* 0x000fe20000000800 */
[----:B------:R-:W-:Y:S01]  /*0f70*/  ULDC UR6, c[0x0][0xc54] ;  /* 0x0003150000067ab9 */ /* 0x000fe20000000800 */
[----:B------:R-:W-:Y:S01]  /*0f80*/  UIMAD UR4, UR42, UR5, UR4 ;  /* 0x000000052a0472a4 */ /* 0x000fe2000f8e0204 */
[----:B------:R-:W-:Y:S01]  /*0f90*/  IMAD R9, R2, UR6, R3 ;  /* 0x0000000602097c24 */ /* 0x000fe2000f8e0203 */
[----:B------:R-:W-:Y:S01]  /*0fa0*/  CS2R R86, SRZ ;  /* 0x0000000000567805 */ /* 0x000fe2000001ff00 */
[----:B------:R-:W-:Y:S01]  /*0fb0*/  IMAD.MOV.U32 R4, RZ, RZ, R0 ;  /* 0x000000ffff047224 */ /* 0x000fe200078e0000 */
[----:B------:R-:W-:Y:S01]  /*0fc0*/  CS2R R84, SRZ ;  /* 0x0000000000547805 */ /* 0x000fe2000001ff00 */
[----:B------:R-:W-:Y:S01]  /*0fd0*/  IMAD.MOV.U32 R23, RZ, RZ, R9 ;  /* 0x000000ffff177224 */ /* 0x000fe200078e0009 */
[----:B0-----:R-:W-:Y:S02]  /*0fe0*/  ISETP.NE.AND P1, PT, R171, 0x1, PT ;  /* 0x00000001ab00780c */ /* 0x001fe40003f25270 */
[----:B------:R-:W-:-:S02]  /*0ff0*/  CS2R R82, SRZ ;  /* 0x0000000000527805 */ /* 0x000fc4000001ff00 */
[----:B------:R-:W-:Y:S02]  /*1000*/  CS2R R80, SRZ ;  /* 0x0000000000507805 */ /* 0x000fe4000001ff00 */
[----:B------:R-:W-:Y:S02]  /*1010*/  CS2R R78, SRZ ;  /* 0x00000000004e7805 */ /* 0x000fe4000001ff00 */
[----:B------:R-:W-:Y:S02]  /*1020*/  CS2R R76, SRZ ;  /* 0x00000000004c7805 */ /* 0x000fe4000001ff00 */
[----:B------:R-:W-:Y:S01]  /*1030*/  CS2R R74, SRZ ;  /* 0x00000000004a7805 */ /* 0x000fe2000001ff00 */
[----:B------:R-:W-:Y:S01]  /*1040*/  IMAD.MOV.U32 R73, RZ, RZ, RZ ;  /* 0x000000ffff497224 */ /* 0x000fe200078e00ff */
[----:B------:R-:W-:Y:S02]  /*1050*/  CS2R R44, SRZ ;  /* 0x00000000002c7805 */ /* 0x000fe4000001ff00 */
[----:B-1----:R-:W-:-:S02]  /*1060*/  ISETP.NE.AND P0, PT, R161, 0x1, PT ;  /* 0x00000001a100780c */ /* 0x002fc40003f05270 */
[----:B------:R-:W-:Y:S02]  /*1070*/  CS2R R70, SRZ ;  /* 0x0000000000467805 */ /* 0x000fe4000001ff00 */
[----:B------:R-:W-:Y:S02]  /*1080*/  CS2R R68, SRZ ;  /* 0x0000000000447805 */ /* 0x000fe4000001ff00 */
[----:B------:R-:W-:Y:S02]  /*1090*/  CS2R R66, SRZ ;  /* 0x0000000000427805 */ /* 0x000fe4000001ff00 */
[----:B------:R-:W-:Y:S01]  /*10a0*/  CS2R R64, SRZ ;  /* 0x0000000000407805 */ /* 0x000fe2000001ff00 */
[----:B------:R-:W0:Y:S01]  /*10b0*/  @P1 LDC R5, c[0x0][0x44c] ;  /* 0x00011300ff051b82 */ /* 0x000e220000000800 */
[----:B------:R-:W-:Y:S02]  /*10c0*/  CS2R R62, SRZ ;  /* 0x00000000003e7805 */ /* 0x000fe4000001ff00 */
[----:B------:R-:W-:Y:S01]  /*10d0*/  CS2R R60, SRZ ;  /* 0x00000000003c7805 */ /* 0x000fe2000001ff00 */
[----:B------:R-:W-:Y:S01]  /*10e0*/  IMAD.MOV.U32 R59, RZ, RZ, RZ ;  /* 0x000000ffff3b7224 */ /* 0x000fe200078e00ff */
[----:B------:R-:W-:-:S02]  /*10f0*/  MOV R50, RZ ;  /* 0x000000ff00327202 */ /* 0x000fc40000000f00 */
[----:B------:R-:W-:Y:S02]  /*1100*/  CS2R R56, SRZ ;  /* 0x0000000000387805 */ /* 0x000fe4000001ff00 */
[----:B------:R-:W-:Y:S02]  /*1110*/  CS2R R54, SRZ ;  /* 0x0000000000367805 */ /* 0x000fe4000001ff00 */
[----:B------:R-:W-:Y:S01]  /*1120*/  CS2R R52, SRZ ;  /* 0x0000000000347805 */ /* 0x000fe2000001ff00 */
[----:B------:R-:W1:Y:S01]  /*1130*/  @P1 LDC R8, c[0x0][0x450] ;  /* 0x00011400ff081b82 */ /* 0x000e620000000800 */
[----:B------:R-:W-:Y:S02]  /*1140*/  CS2R R100, SRZ ;  /* 0x0000000000647805 */ /* 0x000fe4000001ff00 */
[----:B------:R-:W-:Y:S02]  /*1150*/  CS2R R96, SRZ ;  /* 0x0000000000607805 */ /* 0x000fe4000001ff00 */
[----:B------:R-:W-:-:S02]  /*1160*/  CS2R R48, SRZ ;  /* 0x0000000000307805 */ /* 0x000fc4000001ff00 */
[----:B------:R-:W-:Y:S02]  /*1170*/  CS2R R102, SRZ ;  /* 0x0000000000667805 */ /* 0x000fe4000001ff00 */
[----:B------:R-:W-:Y:S02]  /*1180*/  CS2R R98, SRZ ;  /* 0x0000000000627805 */ /* 0x000fe4000001ff00 */
[----:B------:R-:W-:Y:S02]  /*1190*/  CS2R R90, SRZ ;  /* 0x00000000005a7805 */ /* 0x000fe4000001ff00 */
[----:B------:R-:W-:Y:S01]  /*11a0*/  CS2R R104, SRZ ;  /* 0x0000000000687805 */ /* 0x000fe2000001ff00 */
[----:B------:R-:W2:Y:S01]  /*11b0*/  @P0 LDC R6, c[0x0][0xc4c] ;  /* 0x00031300ff060b82 */ /* 0x000ea20000000800 */
[----:B------:R-:W-:Y:S01]  /*11c0*/  CS2R R92, SRZ ;  /* 0x00000000005c7805 */ /* 0x000fe2000001ff00 */
[----:B------:R-:W-:Y:S01]  /*11d0*/  IMAD.MOV.U32 R106, RZ, RZ, RZ ;  /* 0x000000ffff6a7224 */ /* 0x000fe200078e00ff */
[----:B------:R-:W-:Y:S01]  /*11e0*/  CS2R R94, SRZ ;  /* 0x00000000005e7805 */ /* 0x000fe2000001ff00 */
[----:B------:R-:W-:Y:S01]  /*11f0*/  IMAD.MOV.U32 R108, RZ, RZ, RZ ;  /* 0x000000ffff6c7224 */ /* 0x000fe200078e00ff */
[----:B------:R-:W-:Y:S01]  /*1200*/  MOV R29, RZ ;  /* 0x000000ff001d7202 */ /* 0x000fe20000000f00 */
[----:B------:R-:W-:-:S02]  /*1210*/  IMAD.MOV.U32 R30, RZ, RZ, RZ ;  /* 0x000000ffff1e7224 */ /* 0x000fc400078e00ff */
[----:B0-----:R-:W-:Y:S01]  /*1220*/  @P1 IMAD.HI.U32 R5, R0, R5, RZ ;  /* 0x0000000500051227 */ /* 0x001fe200078e00ff */
[----:B------:R-:W0:Y:S03]  /*1230*/  @P0 LDC R7, c[0x0][0xc50] ;  /* 0x00031400ff070b82 */ /* 0x000e260000000800 */
[----:B------:R-:W-:Y:S02]  /*1240*/  IMAD.MOV.U32 R27, RZ, RZ, RZ ;  /* 0x000000ffff1b7224 */ /* 0x000fe400078e00ff */
[----:B------:R-:W-:Y:S01]  /*1250*/  IMAD.MOV.U32 R110, RZ, RZ, RZ ;  /* 0x000000ffff6e7224 */ /* 0x000fe200078e00ff */
[----:B-1----:R-:W-:-:S04]  /*1260*/  @P1 SHF.R.U32.HI R4, RZ, R8, R5 ;  /* 0x00000008ff041219 */ /* 0x002fc80000011605 */
[----:B------:R-:W-:Y:S01]  /*1270*/  IADD3 R4, R4, UR4, RZ ;  /* 0x0000000404047c10 */ /* 0x000fe2000fffe0ff */
[----:B------:R-:W-:Y:S01]  /*1280*/  UIMAD UR4, UR42, UR5, 0x5f ;  /* 0x0000005f2a0474a4 */ /* 0x000fe2000f8e0205 */
[----:B--2---:R-:W-:-:S03]  /*1290*/  @P0 IMAD.HI.U32 R0, R9, R6, RZ ;  /* 0x0000000609000227 */ /* 0x004fc600078e00ff */
[----:B------:R-:W-:Y:S01]  /*12a0*/  UIMAD.WIDE UR4, UR4, 0x2aaaaaab, URZ ;  /* 0x2aaaaaab040478a5 */ /* 0x000fe2000f8e023f */
[----:B------:R-:W-:-:S03]  /*12b0*/  IMAD.HI R4, R4, 0x2aaaaaab, RZ ;  /* 0x2aaaaaab04047827 */ /* 0x000fc600078e02ff */
[----:B------:R-:W-:Y:S02]  /*12c0*/  USHF.R.U32.HI UR4, URZ, 0x1f, UR5 ;  /* 0x0000001f3f047899 */ /* 0x000fe40008011605 */
[----:B------:R-:W-:Y:S02]  /*12d0*/  SHF.R.U32.HI R3, RZ, 0x1f, R4 ;  /* 0x0000001fff037819 */ /* 0x000fe40000011604 */
[----:B------:R-:W-:Y:S01]  /*12e0*/  ULEA.HI.SX32 UR4, UR5, UR4, 0x1c ;  /* 0x0000000405047291 */ /* 0x000fe2000f8fe23f */
[----:B0-----:R-:W-:Y:S02]  /*12f0*/  @P0 SHF.R.U32.HI R23, RZ, R7, R0 ;  /* 0x00000007ff170219 */ /* 0x001fe40000011600 */
[----:B------:R-:W-:Y:S02]  /*1300*/  CS2R R6, SRZ ;  /* 0x0000000000067805 */ /* 0x000fe4000001ff00 */
[----:B------:R-:W-:Y:S02]  /*1310*/  LEA.HI.SX32 R3, R4, R3, 0x1c ;  /* 0x0000000304037211 */ /* 0x000fe400078fe2ff */
[----:B------:R-:W-:Y:S01]  /*1320*/  PLOP3.LUT P0, PT, PT, PT, PT, 0x80, 0x0 ;  /* 0x000000000000781c */ /* 0x000fe20003f0f070 */
[----:B------:R-:W-:Y:S01]  /*1330*/  IMAD.MOV R0, RZ, RZ, -R23 ;  /* 0x000000ffff007224 */ /* 0x000fe200078e0a17 */
[----:B------:R-:W-:Y:S01]  /*1340*/  VIMNMX R72, R3, UR4, PT ;  /* 0x0000000403487c48 */ /* 0x000fe2000bfe0100 */
[----:B------:R-:W-:-:S02]  /*1350*/  IMAD.MOV.U32 R3, RZ, RZ, RZ ;  /* 0x000000ffff037224 */ /* 0x000fc400078e00ff */
[----:B------:R-:W-:Y:S01]  /*1360*/  IMAD R161, R161, R0, R9 ;  /* 0x00000000a1a17224 */ /* 0x000fe200078e0209 */
[----:B------:R-:W-:-:S13]  /*1370*/  ISETP.GE.AND P1, PT, R72, 0x1, PT ;  /* 0x000000014800780c */ /* 0x000fda0003f26270 */
[----:B------:R-:W-:Y:S05]  /*1380*/  @!P1 BRA `(.L_x_2194) ;  /* 0x0000008000ac9947 */ /* 0x000fea0003800000 */
        /* <DEDUP_REMOVED lines=18> */
[----:B------:R-:W-:Y:S01]  /*14b0*/  MOV R4, UR4 ;  /* 0x0000000400047c02 */ /* 0x000fe20008000f00 */
[----:B------:R0:W1:Y:S01]  /*14c0*/  LDC.64 R2, c[0x4][R0] ;  /* 0x0100000000027b82 */ /* 0x0000620000000a00 */
[----:B------:R-:W-:Y:S01]  /*14d0*/  IMAD.U32 R5, RZ, RZ, UR5 ;  /* 0x00000005ff057e24 */ /* 0x000fe2000f8e00ff */
[----:B------:R-:W-:Y:S01]  /*14e0*/  ULDC.64 UR4, c[0x4][0xf8] ;  /* 0x01003e0000047ab9 */ /* 0x000fe20000000a00 */
[----:B------:R-:W-:Y:S01]  /*14f0*/  MOV R10, UR6 ;  /* 0x00000006000a7c02 */ /* 0x000fe20008000f00 */
[----:B------:R-:W-:Y:S01]  /*1500*/  IMAD.U32 R6, RZ, RZ, UR4 ;  /* 0x00000004ff067e24 */ /* 0x000fe2000f8e00ff */
[----:B------:R-:W-:Y:S01]  /*1510*/  MOV R13, RZ ;  /* 0x000000ff000d7202 */ /* 0x000fe20000000f00 */
[----:B------:R-:W-:-:S02]  /*1520*/  IMAD.U32 R7, RZ, RZ, UR5 ;  /* 0x00000005ff077e24 */ /* 0x000fc4000f8e00ff */
[----:B------:R-:W-:Y:S02]  /*1530*/  IMAD.U32 R11, RZ, RZ, UR7 ;  /* 0x00000007ff0b7e24 */ /* 0x000fe4000f8e00ff */
[----:B------:R-:W-:Y:S02]  /*1540*/  IMAD.MOV.U32 R8, RZ, RZ, 0x70 ;  /* 0x00000070ff087424 */ /* 0x000fe400078e00ff */
[----:B0-----:R-:W-:-:S07]  /*1550*/  IMAD.MOV.U32 R12, RZ, RZ, 0x1 ;  /* 0x00000001ff0c7424 */ /* 0x001fce00078e00ff */
[----:B------:R-:W-:-:S07]  /*1560*/  LEPC R20, `(.L_x_2195) ;  /* 0x000000001014794e */ /* 0x000fce0000000000 */
[----:B-1----:R-:W-:Y:S05]  /*1570*/  CALL.ABS.NOINC R2 ;  /* 0x0000000002007343 */ /* 0x002fea0003c00000 */
.L_x_2195:
        /* <DEDUP_REMOVED lines=8> */
.L_x_2312:
[----:B------:R-:W-:Y:S05]  /*1600*/  @!P0 BRA `(.L_x_2197) ;  /* 0x0000000000048947 */ /* 0x000fea0003800000 */
[----:B------:R-:W-:Y:S01]  /*1610*/  BPT.TRAP 0x1 ;  /* 0x000000040000795c */ /* 0x000fe20000300000 */
.L_x_2197:
[----:B0-----:R-:W-:Y:S01]  /*1620*/  IMAD.U32 R0, RZ, RZ, UR39 ;  /* 0x00000027ff007e24 */ /* 0x001fe2000f8e00ff */
[----:B------:R-:W-:-:S04]  /*1630*/  MOV R3, UR38 ;  /* 0x0000002600037c02 */ /* 0x000fc80008000f00 */
[----:B------:R-:W-:Y:S02]  /*1640*/  LEA R0, R0, UR40, 0x3 ;  /* 0x0000002800007c11 */ /* 0x000fe4000f8e18ff */
[----:B------:R-:W-:-:S04]  /*1650*/  SHF.L.U32 R3, R3, 0x1f, RZ ;  /* 0x0000001f03037819 */ /* 0x000fc800000006ff */
[----:B------:R0:W1:Y:S01]  /*1660*/  SYNCS.PHASECHK.TRANS64.TRYWAIT P1, [R0+URZ+0x2a830], R3 ;  /* 0x02a83003000075a7 */ /* 0x000062000802017f */
[----:B------:R-:W-:Y:S05]  /*1670*/  @!P0 BRA `(.L_x_2198) ;  /* 0x0000000000048947 */ /* 0x000fea0003800000 */
[----:B------:R-:W-:Y:S01]  /*1680*/  BPT.TRAP 0x1 ;  /* 0x000000040000795c */ /* 0x000fe20000300000 */
.L_x_2198:
[----:B-1----:R-:W-:Y:S05]  /*1690*/  @P1 BRA `(.L_x_2199) ;  /* 0x0000000000081947 */ /* 0x002fea0003800000 */
[----:B------:R-:W1:Y:S02]  /*16a0*/  SYNCS.PHASECHK.TRANS64.TRYWAIT P1, [R0+URZ+0x2a830], R3 ;  /* 0x02a83003000075a7 */ /* 0x000e64000802017f */
[----:B-1----:R-:W-:Y:S05]  /*16b0*/  @!P1 BRA `(.L_x_2200) ;  /* 0x000000dc00489947 */ /* 0x002fea0003800000 */
.L_x_2199:
        /* <DEDUP_REMOVED lines=31> */
[----:B01----:R-:W-:Y:S01]  /*18b0*/  MOV R3, UR9 ;  /* 0x0000000900037c02 */ /* 0x003fe20008000f00 */
        /* <DEDUP_REMOVED lines=67> */
.L_x_2201:
[----:B------:R-:W-:Y:S01]  /*1cf0*/  ISETP.NE.AND P4, PT, R171, 0x1, PT ;  /* 0x00000001ab00780c */ /* 0x000fe20003f85270 */
[----:B------:R-:W-:Y:S01]  /*1d00*/  IMAD.IADD R13, R19, 0x1, R16 ;  /* 0x00000001130d7824 */ /* 0x000fe200078e0210 */
[----:B------:R-:W0:Y:S01]  /*1d10*/  LDC R6, c[0x0][0x2f0] ;  /* 0x0000bc00ff067b82 */ /* 0x000e220000000800 */
[----:B------:R-:W-:Y:S02]  /*1d20*/  ULDC UR4, c[0x0][0x9d8] ;  /* 0x0002760000047ab9 */ /* 0x000fe40000000800 */
[----:B------:R-:W-:Y:S01]  /*1d30*/  FMUL.FTZ R11, R29, UR4 ;  /* 0x000000041d0b7c20 */ /* 0x000fe20008410000 */
[----:B------:R-:W-:Y:S02]  /*1d40*/  IMAD R29, R72, -0x60, RZ ;  /* 0xffffffa0481d7824 */ /* 0x000fe400078e02ff */
[----:B------:R-:W-:Y:S01]  /*1d50*/  FMUL.FTZ R26, R26, UR4 ;  /* 0x000000041a1a7c20 */ /* 0x000fe20008410000 */
[----:B------:R-:W-:Y:S01]  /*1d60*/  FMUL.FTZ R27, R27, UR4 ;  /* 0x000000041b1b7c20 */ /* 0x000fe20008410000 */
[----:B------:R-:W-:Y:S01]  /*1d70*/  FMUL.FTZ R30, R30, UR4 ;  /* 0x000000041e1e7c20 */ /* 0x000fe20008410000 */
[----:B------:R-:W-:-:S02]  /*1d80*/  VIADD R15, R29, 0x61 ;  /* 0x000000611d0f7836 */ /* 0x000fc40000000000 */
[----:B------:R-:W-:Y:S01]  /*1d90*/  FMUL.FTZ R10, R25, UR4 ;  /* 0x00000004190a7c20 */ /* 0x000fe20008410000 */
[----:B------:R-:W-:Y:S01]  /*1da0*/  FMUL.FTZ R31, R31, UR4 ;  /* 0x000000041f1f7c20 */ /* 0x000fe20008410000 */
[----:B------:R-:W1:Y:S01]  /*1db0*/  @P4 LDC R8, c[0x0][0x44c] ;  /* 0x00011300ff084b82 */ /* 0x000e620000000800 */
[----:B------:R-:W-:Y:S01]  /*1dc0*/  IMAD R15, R18, -0x2, R15 ;  /* 0xfffffffe120f7824 */ /* 0x000fe200078e020f */
[----:B------:R-:W2:Y:S01]  /*1dd0*/  MUFU.TANH R26, R26 ;  /* 0x0000001a001a7308 */ /* 0x000ea20000002400 */
[----:B------:R-:W-:Y:S01]  /*1de0*/  FMUL.FTZ R34, R34, UR4 ;  /* 0x0000000422227c20 */ /* 0x000fe20008410000 */
[----:B------:R-:W-:Y:S01]  /*1df0*/  FMUL.FTZ R35, R35, UR4 ;  /* 0x0000000423237c20 */ /* 0x000fe20008410000 */
[----:B------:R-:W-:Y:S01]  /*1e00*/  FMUL.FTZ R36, R36, UR4 ;  /* 0x0000000424247c20 */ /* 0x000fe20008410000 */
[----:B------:R-:W-:Y:S01]  /*1e10*/  FMUL.FTZ R38, R38, UR4 ;  /* 0x0000000426267c20 */ /* 0x000fe20008410000 */
[----:B------:R-:W-:Y:S01]  /*1e20*/  FMUL.FTZ R46, R46, UR4 ;  /* 0x000000042e2e7c20 */ /* 0x000fe20008410000 */
[----:B------:R-:W3:Y:S01]  /*1e30*/  @P4 LDC R14, c[0x0][0x450] ;  /* 0x00011400ff0e4b82 */ /* 0x000ee20000000800 */
[----:B------:R-:W-:Y:S01]  /*1e40*/  FMUL.FTZ R39, R39, UR4 ;  /* 0x0000000427277c20 */ /* 0x000fe20008410000 */
[----:B------:R-:W4:Y:S01]  /*1e50*/  MUFU.TANH R25, R27 ;  /* 0x0000001b00197308 */ /* 0x000f220000002400 */
[----:B------:R-:W-:Y:S01]  /*1e60*/  FMUL.FTZ R50, R50, UR4 ;  /* 0x0000000432327c20 */ /* 0x000fe20008410000 */
[----:B------:R-:W-:Y:S01]  /*1e70*/  FMUL.FTZ R42, R42, UR4 ;  /* 0x000000042a2a7c20 */ /* 0x000fe20008410000 */
[----:B0-----:R-:W-:-:S02]  /*1e80*/  IMAD R20, R6, UR42, R15 ;  /* 0x0000002a06147c24 */ /* 0x001fc4000f8e020f */
        /* <DEDUP_REMOVED lines=10> */
[----:B-1----:R-:W-:-:S04]  /*1f30*/  @P4 IMAD.HI.U32 R7, R13, R8, RZ ;  /* 0x000000080d074227 */ /* 0x002fc800078e00ff */
[----:B------:R-:W-:Y:S01]  /*1f40*/  FMUL.FTZ R66, R66, UR4 ;  /* 0x0000000442427c20 */ /* 0x000fe20008410000 */
[----:B------:R-:W1:Y:S01]  /*1f50*/  MUFU.TANH R31, R31 ;  /* 0x0000001f001f7308 */ /* 0x000e620000002400 */
[----:B------:R-:W-:Y:S01]  /*1f60*/  FMUL.FTZ R67, R67, UR4 ;  /* 0x0000000443437c20 */ /* 0x000fe20008410000 */
[----:B------:R-:W-:Y:S02]  /*1f70*/  IMAD R8, R6, UR42, R29 ;  /* 0x0000002a06087c24 */ /* 0x000fe4000f8e021d */
[----:B------:R-:W-:Y:S01]  /*1f80*/  FMUL.FTZ R70, R70, UR4 ;  /* 0x0000000446467c20 */ /* 0x000fe20008410000 */
[----:B------:R-:W-:Y:S01]  /*1f90*/  FMUL.FTZ R71, R71, UR4 ;  /* 0x0000000447477c20 */ /* 0x000fe20008410000 */
[----:B------:R-:W-:Y:S01]  /*1fa0*/  FMUL.FTZ R9, R24, UR4 ;  /* 0x0000000418097c20 */ /* 0x000fe20008410000 */
[----:B---3--:R-:W-:Y:S01]  /*1fb0*/  @P4 SHF.R.U32.HI R13, RZ, R14, R7 ;  /* 0x0000000eff0d4219 */ /* 0x008fe20000011607 */
[----:B------:R-:W-:Y:S01]  /*1fc0*/  VIADD R29, R8, 0x60 ;  /* 0x00000060081d7836 */ /* 0x000fe20000000000 */
[----:B------:R-:W3:Y:S01]  /*1fd0*/  LDC R7, c[0x0][0x288] ;  /* 0x0000a200ff077b82 */ /* 0x000ee20000000800 */
[----:B------:R-:W-:Y:S01]  /*1fe0*/  MUFU.TANH R34, R34 ;  /* 0x0000002200227308 */ /* 0x000fe20000002400 */
[----:B------:R-:W-:Y:S01]  /*1ff0*/  FMUL.FTZ R12, R28, UR4 ;  /* 0x000000041c0c7c20 */ /* 0x000fe20008410000 */
[----:B------:R-:W3:Y:S01]  /*2000*/  SHFL.IDX PT, R21, R13, 0x1, 0x1c1f ;  /* 0x003c1f000d157f89 */ /* 0x000ee200000e0000 */
[----:B------:R-:W-:-:S02]  /*2010*/  IMAD R14, R18, -0x2, R29 ;  /* 0xfffffffe120e7824 */ /* 0x000fc400078e021d */
[----:B------:R-:W-:Y:S01]  /*2020*/  FMUL.FTZ R32, R32, UR4 ;  /* 0x0000000420207c20 */ /* 0x000fe20008410000 */
[----:B------:R-:W-:Y:S01]  /*2030*/  FMUL.FTZ R33, R33, UR4 ;  /* 0x0000000421217c20 */ /* 0x000fe20008410000 */
[----:B------:R-:W-:Y:S01]  /*2040*/  SHFL.IDX PT, R13, R13, RZ, 0x1c1f ;  /* 0x001c1fff0d0d7589 */ /* 0x000fe200000e0000 */
[----:B------:R-:W-:Y:S01]  /*2050*/  FMUL.FTZ R37, R37, UR4 ;  /* 0x0000000425257c20 */ /* 0x000fe20008410000 */
[----:B------:R-:W5:Y:S01]  /*2060*/  MUFU.TANH R35, R35 ;  /* 0x0000002300237308 */ /* 0x000f620000002400 */
[----:B------:R-:W-:Y:S01]  /*2070*/  FMUL.FTZ R40, R40, UR4 ;  /* 0x0000000428287c20 */ /* 0x000fe20008410000 */
[----:B------:R-:W-:Y:S01]  /*2080*/  FMUL.FTZ R41, R41, UR4 ;  /* 0x0000000429297c20 */ /* 0x000fe20008410000 */
[----:B------:R-:W-:Y:S01]  /*2090*/  FMUL.FTZ R44, R44, UR4 ;  /* 0x000000042c2c7c20 */ /* 0x000fe20008410000 */
[----:B------:R-:W-:Y:S01]  /*20a0*/  FMUL.FTZ R45, R45, UR4 ;  /* 0x000000042d2d7c20 */ /* 0x000fe20008410000 */
[----:B------:R-:W-:Y:S01]  /*20b0*/  FMUL.FTZ R48, R48, UR4 ;  /* 0x0000000430307c20 */ /* 0x000fe20008410000 */
[----:B------:R-:W-:Y:S01]  /*20c0*/  FMUL.FTZ R49, R49, UR4 ;  /* 0x0000000431317c20 */ /* 0x000fe20008410000 */
[----:B------:R-:W-:Y:S01]  /*20d0*/  FMUL.FTZ R52, R52, UR4 ;  /* 0x0000000434347c20 */ /* 0x000fe20008410000 */
[----:B------:R2:W-:Y:S01]  /*20e0*/  MUFU.TANH R27, R36 ;  /* 0x00000024001b7308 */ /* 0x0005e20000002400 */
        /* <DEDUP_REMOVED lines=8> */
[----:B------:R-:W-:Y:S01]  /*2170*/  FMUL.FTZ R68, R68, UR4 ;  /* 0x0000000444447c20 */ /* 0x000fe20008410000 */
[----:B---3--:R-:W-:Y:S01]  /*2180*/  IADD3 R21, R21, -R7, R20 ;  /* 0x8000000715157210 */ /* 0x008fe20007ffe014 */
[----:B------:R-:W-:Y:S01]  /*2190*/  FMUL.FTZ R69, R69, UR4 ;  /* 0x0000000445457c20 */ /* 0x000fe20008410000 */
[----:B------:R-:W-:-:S02]  /*21a0*/  ULDC UR4, c[0x0][0x988] ;  /* 0x0002620000047ab9 */ /* 0x000fc40000000800 */
[----:B------:R-:W-:Y:S02]  /*21b0*/  VIMNMX R21, R14, R21, PT ;  /* 0x000000150e157248 */ /* 0x000fe40003fe0100 */
[----:B------:R0:W-:Y:S02]  /*21c0*/  MUFU.TANH R84, R46 ;  /* 0x0000002e00547308 */ /* 0x0001e40000002400 */
[C---:B------:R-:W-:Y:S02]  /*21d0*/  ISETP.GT.AND P1, PT, R21.reuse, RZ, PT ;  /* 0x000000ff1500720c */ /* 0x040fe40003f24270 */
[C---:B------:R-:W-:Y:S02]  /*21e0*/  ISETP.GT.AND P2, PT, R21.reuse, 0x1, PT ;  /* 0x000000011500780c */ /* 0x040fe40003f44270 */
[----:B------:R-:W-:Y:S02]  /*21f0*/  ISETP.GT.AND P3, PT, R21, 0x8, PT ;  /* 0x000000081500780c */ /* 0x000fe40003f64270 */
[----:B--2---:R-:W-:Y:S01]  /*2200*/  FSEL R36, R26, -INF , P1 ;  /* 0xff8000001a247808 */ /* 0x004fe20000800000 */
[----:B------:R-:W2:Y:S01]  /*2210*/  MUFU.TANH R39, R39 ;  /* 0x0000002700277308 */ /* 0x000ea20000002400 */
[----:B----4-:R-:W-:-:S02]  /*2220*/  FSEL R25, R25, -INF , P2 ;  /* 0xff80000019197808 */ /* 0x010fc40001000000 */
[C---:B------:R-:W-:Y:S02]  /*2230*/  ISETP.GT.AND P1, PT, R21.reuse, 0x9, PT ;  /* 0x000000091500780c */ /* 0x040fe40003f24270 */
[----:B0-----:R-:W-:Y:S02]  /*2240*/  FSEL R46, R30, -INF , P3 ;  /* 0xff8000001e2e7808 */ /* 0x001fe40001800000 */
[----:B------:R-:W-:Y:S01]  /*2250*/  FMNMX.FTZ R15, R36, R25, !PT ;  /* 0x00000019240f7209 */ /* 0x000fe20007810000 */
[----:B------:R1:W-:Y:S01]  /*2260*/  MUFU.TANH R88, R50 ;  /* 0x0000003200587308 */ /* 0x0003e20000002400 */
[----:B------:R-:W-:Y:S02]  /*2270*/  ISETP.GT.AND P2, PT, R21, 0x10, PT ;  /* 0x000000101500780c */ /* 0x000fe40003f44270 */
[----:B------:R-:W-:-:S05]  /*2280*/  FMNMX.FTZ R15, R46, R15, !PT ;  /* 0x0000000f2e0f7209 */ /* 0x000fca0007810000 */
[----:B------:R-:W0:Y:S01]  /*2290*/  MUFU.TANH R42, R42 ;  /* 0x0000002a002a7308 */ /* 0x000e220000002400 */
[----:B-1----:R-:W-:Y:S02]  /*22a0*/  FSEL R50, R31, -INF , P1 ;  /* 0xff8000001f327808 */ /* 0x002fe40000800000 */
[----:B------:R-:W-:Y:S02]  /*22b0*/  ISETP.GT.AND P1, PT, R21, 0x11, PT ;  /* 0x000000111500780c */ /* 0x000fe40003f24270 */
[----:B------:R-:W-:Y:S02]  /*22c0*/  FMNMX.FTZ R15, R50, R15, !PT ;  /* 0x0000000f320f7209 */ /* 0x000fe40007810000 */
[----:B-----5:R-:W-:Y:S01]  /*22d0*/  FSEL R74, R35, -INF , P1 ;  /* 0xff800000234a7808 */ /* 0x020fe20000800000 */
[----:B------:R1:W-:Y:S01]  /*22e0*/  MUFU.TANH R92, R54 ;  /* 0x00000036005c7308 */ /* 0x0003e20000002400 */
[----:B------:R-:W-:Y:S01]  /*22f0*/  ISETP.GT.AND P1, PT, R21, 0x19, PT ;  /* 0x000000191500780c */ /* 0x000fe20003f24270 */
[----:B------:R-:W3:Y:S03]  /*2300*/  @P4 LDC R35, c[0x0][0x44c] ;  /* 0x00011300ff234b82 */ /* 0x000ee60000000800 */
[----:B--2---:R-:W-:Y:S01]  /*2310*/  FSEL R78, R39, -INF , P1 ;  /* 0xff800000274e7808 */ /* 0x004fe20000800000 */
[----:B------:R-:W-:Y:S01]  /*2320*/  IMAD R39, R6, UR42, -R7 ;  /* 0x0000002a06277c24 */ /* 0x000fe2000f8e0a07 */
[----:B------:R-:W-:Y:S01]  /*2330*/  ISETP.GT.AND P1, PT, R21, 0x21, PT ;  /* 0x000000211500780c */ /* 0x000fe20003f24270 */
[----:B------:R-:W2:Y:S01]  /*2340*/  MUFU.TANH R43, R43 ;  /* 0x0000002b002b7308 */ /* 0x000ea20000002400 */
[----:B-1----:R-:W-:-:S02]  /*2350*/  FSEL R54, R34, -INF , P2 ;  /* 0xff80000022367808 */ /* 0x002fc40001000000 */
[C---:B------:R-:W-:Y:S02]  /*2360*/  ISETP.GT.AND P2, PT, R21.reuse, 0x18, PT ;  /* 0x000000181500780c */ /* 0x040fe40003f44270 */
[----:B------:R-:W-:Y:S02]  /*2370*/  FMNMX.FTZ R15, R54, R15, !PT ;  /* 0x0000000f360f7209 */ /* 0x000fe40007810000 */
[----:B------:R-:W-:Y:S01]  /*2380*/  FSEL R76, R38, -INF , P2 ;  /* 0xff800000264c7808 */ /* 0x000fe20001000000 */
[----:B------:R-:W1:Y:S01]  /*2390*/  MUFU.TANH R47, R47 ;  /* 0x0000002f002f7308 */ /* 0x000e620000002400 */
[----:B------:R-:W-:Y:S02]  /*23a0*/  FMNMX.FTZ R15, R74, R15, !PT ;  /* 0x0000000f4a0f7209 */ /* 0x000fe40007810000 */
[----:B------:R-:W-:Y:S02]  /*23b0*/  ISETP.GT.AND P2, PT, R21, 0x20, PT ;  /* 0x000000201500780c */ /* 0x000fe40003f44270 */
[----:B------:R-:W-:-:S02]  /*23c0*/  FMNMX.FTZ R15, R76, R15, !PT ;  /* 0x0000000f4c0f7209 */ /* 0x000fc40007810000 */
[----:B0-----:R-:W-:Y:S01]  /*23d0*/  FSEL R80, R42, -INF , P2 ;  /* 0xff8000002a507808 */ /* 0x001fe20001000000 */
[----:B------:R-:W0:Y:S01]  /*23e0*/  MUFU.TANH R51, R51 ;  /* 0x0000003300337308 */ /* 0x000e220000002400 */
[----:B------:R-:W-:Y:S02]  /*23f0*/  FMNMX.FTZ R15, R78, R15, !PT ;  /* 0x0000000f4e0f7209 */ /* 0x000fe40007810000 */
[----:B------:R-:W-:Y:S02]  /*2400*/  ISETP.GT.AND P2, PT, R21, 0x28, PT ;  /* 0x000000281500780c */ /* 0x000fe40003f44270 */
[----:B--2---:R-:W-:Y:S02]  /*2410*/  FSEL R82, R43, -INF , P1 ;  /* 0xff8000002b527808 */ /* 0x004fe40000800000 */
[----:B------:R-:W-:Y:S01]  /*2420*/  FMNMX.FTZ R15, R80, R15, !PT ;  /* 0x0000000f500f7209 */ /* 0x000fe20007810000 */
[----:B------:R-:W2:Y:S01]  /*2430*/  MUFU.TANH R55, R55 ;  /* 0x0000003700377308 */ /* 0x000ea20000002400 */
[----:B------:R-:W-:-:S02]  /*2440*/  ISETP.GT.AND P1, PT, R21, 0x29, PT ;  /* 0x000000291500780c */ /* 0x000fc40003f24270 */
[----:B------:R-:W-:Y:S02]  /*2450*/  FSEL R84, R84, -INF , P2 ;  /* 0xff80000054547808 */ /* 0x000fe40001000000 */
[----:B------:R-:W-:Y:S02]  /*2460*/  FMNMX.FTZ R15, R82, R15, !PT ;  /* 0x0000000f520f7209 */ /* 0x000fe40007810000 */
[----:B------:R-:W-:Y:S01]  /*2470*/  ISETP.GT.AND P2, PT, R21, 0x30, PT ;  /* 0x000000301500780c */ /* 0x000fe20003f44270 */
[----:B------:R-:W4:Y:S01]  /*2480*/  MUFU.TANH R58, R58 ;  /* 0x0000003a003a7308 */ /* 0x000f220000002400 */
[----:B-1----:R-:W-:Y:S02]  /*2490*/  FSEL R86, R47, -INF , P1 ;  /* 0xff8000002f567808 */ /* 0x002fe40000800000 */
[----:B------:R-:W-:Y:S02]  /*24a0*/  FMNMX.FTZ R15, R84, R15, !PT ;  /* 0x0000000f540f7209 */ /* 0x000fe40007810000 */
[----:B------:R-:W-:-:S02]  /*24b0*/  ISETP.GT.AND P1, PT, R21, 0x31, PT ;  /* 0x000000311500780c */ /* 0x000fc40003f24270 */
[----:B------:R-:W-:Y:S01]  /*24c0*/  FSEL R88, R88, -INF , P2 ;  /* 0xff80000058587808 */ /* 0x000fe20001000000 */
[----:B------:R-:W1:Y:S01]  /*24d0*/  MUFU.TANH R59, R59 ;  /* 0x0000003b003b7308 */ /* 0x000e620000002400 */
[----:B------:R-:W-:Y:S02]  /*24e0*/  FMNMX.FTZ R15, R86, R15, !PT ;  /* 0x0000000f560f7209 */ /* 0x000fe40007810000 */
[----:B------:R-:W-:Y:S02]  /*24f0*/  ISETP.GT.AND P2, PT, R21, 0x38, PT ;  /* 0x000000381500780c */ /* 0x000fe40003f44270 */
[----:B0-----:R-:W-:Y:S02]  /*2500*/  FSEL R90, R51, -INF , P1 ;  /* 0xff800000335a7808 */ /* 0x001fe40000800000 */
[----:B------:R-:W-:Y:S01]  /*2510*/  FMNMX.FTZ R15, R88, R15, !PT ;  /* 0x0000000f580f7209 */ /* 0x000fe20007810000 */
[----:B------:R-:W0:Y:S01]  /*2520*/  MUFU.TANH R62, R62 ;  /* 0x0000003e003e7308 */ /* 0x000e220000002400 */
[----:B------:R-:W-:-:S02]  /*2530*/  ISETP.GT.AND P1, PT, R21, 0x39, PT ;  /* 0x000000391500780c */ /* 0x000fc40003f24270 */
[----:B------:R-:W-:Y:S02]  /*2540*/  FSEL R92, R92, -INF , P2 ;  /* 0xff8000005c5c7808 */ /* 0x000fe40001000000 */
[----:B------:R-:W-:Y:S02]  /*2550*/  FMNMX.FTZ R15, R90, R15, !PT ;  /* 0x0000000f5a0f7209 */ /* 0x000fe40007810000 */
[----:B------:R-:W-:Y:S01]  /*2560*/  ISETP.GT.AND P2, PT, R21, 0x40, PT ;  /* 0x000000401500780c */ /* 0x000fe20003f44270 */
[----:B------:R-:W5:Y:S01]  /*2570*/  MUFU.TANH R63, R63 ;  /* 0x0000003f003f7308 */ /* 0x000f620000002400 */
[----:B--2---:R-:W-:Y:S02]  /*2580*/  FSEL R94, R55, -INF , P1 ;  /* 0xff800000375e7808 */ /* 0x004fe40000800000 */
[----:B------:R-:W-:Y:S02]  /*2590*/  FMNMX.FTZ R15, R92, R15, !PT ;  /* 0x0000000f5c0f7209 */ /* 0x000fe40007810000 */
[----:B------:R-:W-:-:S02]  /*25a0*/  ISETP.GT.AND P1, PT, R21, 0x41, PT ;  /* 0x000000411500780c */ /* 0x000fc40003f24270 */
[----:B----4-:R-:W-:Y:S01]  /*25b0*/  FSEL R96, R58, -INF , P2 ;  /* 0xff8000003a607808 */ /* 0x010fe20001000000 */
[----:B------:R-:W2:Y:S01]  /*25c0*/  MUFU.TANH R66, R66 ;  /* 0x0000004200427308 */ /* 0x000ea20000002400 */
[----:B------:R-:W-:Y:S02]  /*25d0*/  FMNMX.FTZ R15, R94, R15, !PT ;  /* 0x0000000f5e0f7209 */ /* 0x000fe40007810000 */
[----:B------:R-:W-:Y:S02]  /*25e0*/  ISETP.GT.AND P2, PT, R21, 0x48, PT ;  /* 0x000000481500780c */ /* 0x000fe40003f44270 */
[----:B-1----:R-:W-:Y:S02]  /*25f0*/  FSEL R98, R59, -INF , P1 ;  /* 0xff8000003b627808 */ /* 0x002fe40000800000 */
[----:B------:R-:W-:Y:S01]  /*2600*/  FMNMX.FTZ R15, R96, R15, !PT ;  /* 0x0000000f600f7209 */ /* 0x000fe20007810000 */
[----:B------:R-:W1:Y:S01]  /*2610*/  MUFU.TANH R67, R67 ;  /* 0x0000004300437308 */ /* 0x000e620000002400 */
[----:B------:R-:W-:-:S02]  /*2620*/  ISETP.GT.AND P1, PT, R21, 0x49, PT ;  /* 0x000000491500780c */ /* 0x000fc40003f24270 */
[----:B0-----:R-:W-:Y:S02]  /*2630*/  FSEL R100, R62, -INF , P2 ;  /* 0xff8000003e647808 */ /* 0x001fe40001000000 */
[----:B------:R-:W-:Y:S02]  /*2640*/  FMNMX.FTZ R15, R98, R15, !PT ;  /* 0x0000000f620f7209 */ /* 0x000fe40007810000 */
[----:B------:R-:W-:Y:S01]  /*2650*/  ISETP.GT.AND P2, PT, R21, 0x50, PT ;  /* 0x000000501500780c */ /* 0x000fe20003f44270 */
[----:B------:R2:W0:Y:S01]  /*2660*/  MUFU.TANH R106, R70 ;  /* 0x00000046006a7308 */ /* 0x0004220000002400 */
[----:B-----5:R-:W-:Y:S02]  /*2670*/  FSEL R102, R63, -INF , P1 ;  /* 0xff8000003f667808 */ /* 0x020fe40000800000 */
[----:B------:R-:W-:Y:S02]  /*2680*/  FMNMX.FTZ R15, R100, R15, !PT ;  /* 0x0000000f640f7209 */ /* 0x000fe40007810000 */
[----:B------:R-:W-:-:S02]  /*2690*/  ISETP.GT.AND P1, PT, R21, 0x51, PT ;  /* 0x000000511500780c */ /* 0x000fc40003f24270 */
[----:B------:R-:W-:Y:S01]  /*26a0*/  FMNMX.FTZ R15, R102, R15, !PT ;  /* 0x0000000f660f7209 */ /* 0x000fe20007810000 */
[----:B------:R-:W4:Y:S01]  /*26b0*/  MUFU.TANH R8, R71 ;  /* 0x0000004700087308 */ /* 0x000f220000002400 */
[----:B--2---:R-:W-:Y:S02]  /*26c0*/  FSEL R70, R66, -INF , P2 ;  /* 0xff80000042467808 */ /* 0x004fe40001000000 */
[----:B------:R-:W-:Y:S02]  /*26d0*/  ISETP.GT.AND P2, PT, R21, 0x58, PT ;  /* 0x000000581500780c */ /* 0x000fe40003f44270 */
[----:B-1----:R-:W-:Y:S02]  /*26e0*/  FSEL R104, R67, -INF , P1 ;  /* 0xff80000043687808 */ /* 0x002fe40000800000 */
[----:B------:R-:W-:Y:S01]  /*26f0*/  FMNMX.FTZ R15, R70, R15, !PT ;  /* 0x0000000f460f7209 */ /* 0x000fe20007810000 */
[----:B------:R-:W1:Y:S01]  /*2700*/  MUFU.TANH R9, R9 ;  /* 0x0000000900097308 */ /* 0x000e620000002400 */
[----:B------:R-:W-:-:S02]  /*2710*/  ISETP.GT.AND P1, PT, R21, 0x59, PT ;  /* 0x000000591500780c */ /* 0x000fc40003f24270 */
[----:B0-----:R-:W-:Y:S02]  /*2720*/  FSEL R106, R106, -INF , P2 ;  /* 0xff8000006a6a7808 */ /* 0x001fe40001000000 */
[----:B------:R-:W-:-:S03]  /*2730*/  FMNMX.FTZ R15, R104, R15, !PT ;  /* 0x0000000f680f7209 */ /* 0x000fc60007810000 */
[----:B------:R-:W0:Y:S01]  /*2740*/  MUFU.TANH R10, R10 ;  /* 0x0000000a000a7308 */ /* 0x000e220000002400 */
[----:B----4-:R-:W-:Y:S02]  /*2750*/  FSEL R8, R8, -INF , P1 ;  /* 0xff80000008087808 */ /* 0x010fe40000800000 */
[----:B------:R-:W-:-:S04]  /*2760*/  FMNMX.FTZ R15, R106, R15, !PT ;  /* 0x0000000f6a0f7209 */ /* 0x000fc80007810000 */
[----:B------:R-:W-:Y:S01]  /*2770*/  FMNMX.FTZ R15, R8, R15, !PT ;  /* 0x0000000f080f7209 */ /* 0x000fe20007810000 */
[----:B------:R-:W-:Y:S04]  /*2780*/  MUFU.TANH R12, R12 ;  /* 0x0000000c000c7308 */ /* 0x000fe80000002400 */
[----:B------:R-:W2:Y:S04]  /*2790*/  SHFL.BFLY PT, R24, R15, 0x2, 0x1f ;  /* 0x0c401f000f187f89 */ /* 0x000ea800000e0000 */
[----:B------:R-:W4:Y:S08]  /*27a0*/  MUFU.TANH R11, R11 ;  /* 0x0000000b000b7308 */ /* 0x000f300000002400 */
[----:B------:R-:W5:Y:S08]  /*27b0*/  MUFU.TANH R28, R32 ;  /* 0x00000020001c7308 */ /* 0x000f700000002400 */
[----:B------:R-:W3:Y:S01]  /*27c0*/  MUFU.TANH R33, R33 ;  /* 0x0000002100217308 */ /* 0x000ee20000002400 */
[----:B--2---:R-:W-:-:S02]  /*27d0*/  FMNMX.FTZ R24, R15, R24, !PT ;  /* 0x000000180f187209 */ /* 0x004fc40007810000 */
[----:B------:R-:W-:-:S05]  /*27e0*/  IADD3 R15, R20, -R7, RZ ;  /* 0x80000007140f7210 */ /* 0x000fca0007ffe0ff */
[----:B------:R-:W2:Y:S01]  /*27f0*/  MUFU.TANH R37, R37 ;  /* 0x0000002500257308 */ /* 0x000ea20000002400 */
[----:B------:R-:W3:Y:S01]  /*2800*/  SHFL.BFLY PT, R21, R24, 0x1, 0x1f ;  /* 0x0c201f0018157f89 */ /* 0x000ee200000e0000 */
[----:B------:R-:W-:-:S04]  /*2810*/  VIADDMNMX R13, R13, R15, R14, PT ;  /* 0x0000000f0d0d7246 */ /* 0x000fc8000380010e */
[C---:B------:R-:W-:Y:S02]  /*2820*/  ISETP.GT.AND P1, PT, R13.reuse, RZ, PT ;  /* 0x000000ff0d00720c */ /* 0x040fe40003f24270 */
[C---:B------:R-:W-:Y:S01]  /*2830*/  ISETP.GT.AND P2, PT, R13.reuse, 0x1, PT ;  /* 0x000000010d00780c */ /* 0x040fe20003f44270 */
[----:B------:R-:W2:Y:S01]  /*2840*/  MUFU.TANH R40, R40 ;  /* 0x0000002800287308 */ /* 0x000ea20000002400 */
[----:B------:R-:W-:Y:S02]  /*2850*/  ISETP.GT.AND P3, PT, R13, 0x8, PT ;  /* 0x000000080d00780c */ /* 0x000fe40003f64270 */
[----:B-1----:R-:W-:Y:S01]  /*2860*/  FSEL R20, R9, -INF , P1 ;  /* 0xff80000009147808 */ /* 0x002fe20000800000 */
[----:B------:R-:W-:Y:S01]  /*2870*/  IMAD.U32 R9, RZ, RZ, UR4 ;  /* 0x00000004ff097e24 */ /* 0x000fe2000f8e00ff */
[----:B0-----:R-:W-:Y:S02]  /*2880*/  FSEL R15, R10, -INF , P2 ;  /* 0xff8000000a0f7808 */ /* 0x001fe40001000000 */
[C---:B------:R-:W-:Y:S01]  /*2890*/  ISETP.GT.AND P1, PT, R13.reuse, 0x9, PT ;  /* 0x000000090d00780c */ /* 0x040fe20003f24270 */
[----:B------:R-:W0:Y:S01]  /*28a0*/  MUFU.TANH R41, R41 ;  /* 0x0000002900297308 */ /* 0x000e220000002400 */
[----:B------:R-:W-:-:S02]  /*28b0*/  ISETP.GT.AND P2, PT, R13, 0x10, PT ;  /* 0x000000100d00780c */ /* 0x000fc40003f44270 */
[----:B----4-:R-:W-:Y:S02]  /*28c0*/  FSEL R26, R11, -INF , P1 ;  /* 0xff8000000b1a7808 */ /* 0x010fe40000800000 */
[C---:B------:R-:W-:Y:S02]  /*28d0*/  ISETP.GT.AND P1, PT, R13.reuse, 0x11, PT ;  /* 0x000000110d00780c */ /* 0x040fe40003f24270 */
[----:B-----5:R-:W-:Y:S01]  /*28e0*/  FSEL R28, R28, -INF , P2 ;  /* 0xff8000001c1c7808 */ /* 0x020fe20001000000 */
[----:B------:R-:W1:Y:S01]  /*28f0*/  MUFU.TANH R44, R44 ;  /* 0x0000002c002c7308 */ /* 0x000e620000002400 */
[----:B---3--:R-:W-:Y:S02]  /*2900*/  FMNMX.FTZ R14, R24, R21, !PT ;  /* 0x00000015180e7209 */ /* 0x008fe40007810000 */
[----:B------:R-:W-:Y:S02]  /*2910*/  FSEL R24, R12, -INF , P3 ;  /* 0xff8000000c187808 */ /* 0x000fe40001800000 */
[----:B------:R-:W-:Y:S01]  /*2920*/  FMNMX.FTZ R21, R20, R15, !PT ;  /* 0x0000000f14157209 */ /* 0x000fe20007810000 */
[----:B------:R-:W-:Y:S01]  /*2930*/  FMUL.FTZ R10, R14, R9 ;  /* 0x000000090e0a7220 */ /* 0x000fe20000410000 */
[----:B------:R-:W-:Y:S01]  /*2940*/  ISETP.GT.AND P3, PT, R13, 0x18, PT ;  /* 0x000000180d00780c */ /* 0x000fe20003f64270 */
[----:B------:R-:W3:Y:S01]  /*2950*/  MUFU.TANH R42, R45 ;  /* 0x0000002d002a7308 */ /* 0x000ee20000002400 */
[----:B------:R-:W-:-:S02]  /*2960*/  FMNMX.FTZ R21, R24, R21, !PT ;  /* 0x0000001518157209 */ /* 0x000fc40007810000 */
[----:B------:R-:W-:Y:S02]  /*2970*/  FSEL R30, R33, -INF , P1 ;  /* 0xff800000211e7808 */ /* 0x000fe40000800000 */
[----:B------:R-:W-:Y:S02]  /*2980*/  FMNMX.FTZ R21, R26, R21, !PT ;  /* 0x000000151a157209 */ /* 0x000fe40007810000 */
[----:B------:R-:W-:Y:S01]  /*2990*/  FSETP.NEU.FTZ.AND P2, PT, R14, -INF , PT ;  /* 0xff8000000e00780b */ /* 0x000fe20003f5d000 */
[----:B------:R-:W4:Y:S01]  /*29a0*/  MUFU.TANH R48, R48 ;  /* 0x0000003000307308 */ /* 0x000f220000002400 */
[----:B------:R-:W-:Y:S02]  /*29b0*/  FMNMX.FTZ R21, R28, R21, !PT ;  /* 0x000000151c157209 */ /* 0x000fe40007810000 */
[----:B------:R-:W-:Y:S02]  /*29c0*/  ISETP.GT.AND P1, PT, R13, 0x19, PT ;  /* 0x000000190d00780c */ /* 0x000fe40003f24270 */
[----:B------:R-:W-:-:S02]  /*29d0*/  FSEL R32, R27, -INF , P3 ;  /* 0xff8000001b207808 */ /* 0x000fc40001800000 */
[----:B------:R-:W-:Y:S01]  /*29e0*/  FMNMX.FTZ R21, R30, R21, !PT ;  /* 0x000000151e157209 */ /* 0x000fe20007810000 */
[----:B------:R-:W5:Y:S01]  /*29f0*/  MUFU.TANH R49, R49 ;  /* 0x0000003100317308 */ /* 0x000f620000002400 */
[----:B------:R-:W-:Y:S02]  /*2a00*/  FSEL R33, R10, RZ, P2 ;  /* 0x000000ff0a217208 */ /* 0x000fe40001000000 */
[----:B------:R-:W-:Y:S02]  /*2a10*/  ISETP.GT.AND P2, PT, R13, 0x20, PT ;  /* 0x000000200d00780c */ /* 0x000fe40003f44270 */
[----:B--2---:R-:W-:Y:S01]  /*2a20*/  FSEL R34, R37, -INF , P1 ;  /* 0xff80000025227808 */ /* 0x004fe20000800000 */
[--C-:B------:R-:W-:Y:S01]  /*2a30*/  FFMA.FTZ R157, R36, R9, -R33.reuse ;  /* 0x00000009249d7223 */ /* 0x100fe20000010821 */
[----:B------:R-:W-:Y:S01]  /*2a40*/  FMNMX.FTZ R21, R32, R21, !PT ;  /* 0x0000001520157209 */ /* 0x000fe20007810000 */
[----:B------:R-:W2:Y:S01]  /*2a50*/  MUFU.TANH R52, R52 ;  /* 0x0000003400347308 */ /* 0x000ea20000002400 */
[----:B------:R-:W-:Y:S01]  /*2a60*/  ISETP.GT.AND P1, PT, R13, 0x21, PT ;  /* 0x000000210d00780c */ /* 0x000fe20003f24270 */
[-CC-:B------:R-:W-:Y:S01]  /*2a70*/  FFMA.FTZ R10, R46, R9.reuse, -R33.reuse ;  /* 0x000000092e0a7223 */ /* 0x180fe20000010821 */
[----:B------:R-:W-:Y:S01]  /*2a80*/  FSEL R36, R40, -INF , P2 ;  /* 0xff80000028247808 */ /* 0x000fe20001000000 */
[--C-:B------:R-:W-:Y:S01]  /*2a90*/  FFMA.FTZ R11, R50, R9, -R33.reuse ;  /* 0x00000009320b7223 */ /* 0x100fe20000010821 */
[----:B------:R-:W-:Y:S01]  /*2aa0*/  FMNMX.FTZ R21, R34, R21, !PT ;  /* 0x0000001522157209 */ /* 0x000fe20007810000 */
[--C-:B------:R-:W-:Y:S01]  /*2ab0*/  FFMA.FTZ R12, R25, R9, -R33.reuse ;  /* 0x00000009190c7223 */ /* 0x100fe20000010821 */
[----:B------:R-:W-:Y:S01]  /*2ac0*/  ISETP.GT.AND P2, PT, R13, 0x28, PT ;  /* 0x000000280d00780c */ /* 0x000fe20003f44270 */
[----:B------:R-:W2:Y:S01]  /*2ad0*/  MUFU.TANH R53, R53 ;  /* 0x0000003500357308 */ /* 0x000ea20000002400 */
[----:B0-----:R-:W-:Y:S01]  /*2ae0*/  FSEL R38, R41, -INF , P1 ;  /* 0xff80000029267808 */ /* 0x001fe20000800000 */
[----:B------:R-:W0:Y:S01]  /*2af0*/  @P4 LDC R37, c[0x0][0x450] ;  /* 0x00011400ff254b82 */ /* 0x000e220000000800 */
[----:B------:R-:W-:Y:S01]  /*2b00*/  FMNMX.FTZ R21, R36, R21, !PT ;  /* 0x0000001524157209 */ /* 0x000fe20007810000 */
[-CC-:B------:R-:W-:Y:S01]  /*2b10*/  FFMA.FTZ R74, R74, R9.reuse, -R33.reuse ;  /* 0x000000094a4a7223 */ /* 0x180fe20000010821 */
[C---:B------:R-:W-:Y:S01]  /*2b20*/  ISETP.GT.AND P1, PT, R13.reuse, 0x29, PT ;  /* 0x000000290d00780c */ /* 0x040fe20003f24270 */
[--C-:B------:R-:W-:Y:S01]  /*2b30*/  FFMA.FTZ R76, R76, R9, -R33.reuse ;  /* 0x000000094c4c7223 */ /* 0x100fe20000010821 */
[----:B-1----:R-:W-:Y:S01]  /*2b40*/  FSEL R40, R44, -INF , P2 ;  /* 0xff8000002c287808 */ /* 0x002fe20001000000 */
[----:B------:R-:W1:Y:S01]  /*2b50*/  MUFU.TANH R56, R56 ;  /* 0x0000003800387308 */ /* 0x000e620000002400 */
[----:B------:R-:W-:Y:S01]  /*2b60*/  FMNMX.FTZ R21, R38, R21, !PT ;  /* 0x0000001526157209 */ /* 0x000fe20007810000 */
[-CC-:B------:R-:W-:Y:S01]  /*2b70*/  FFMA.FTZ R78, R78, R9.reuse, -R33.reuse ;  /* 0x000000094e4e7223 */ /* 0x180fe20000010821 */
[C---:B------:R-:W-:Y:S01]  /*2b80*/  ISETP.GT.AND P2, PT, R13.reuse, 0x30, PT ;  /* 0x000000300d00780c */ /* 0x040fe20003f44270 */
[-CC-:B------:R-:W-:Y:S01]  /*2b90*/  FFMA.FTZ R80, R80, R9.reuse, -R33.reuse ;  /* 0x0000000950507223 */ /* 0x180fe20000010821 */
[----:B---3--:R-:W-:Y:S01]  /*2ba0*/  FSEL R42, R42, -INF , P1 ;  /* 0xff8000002a2a7808 */ /* 0x008fe20000800000 */
[--C-:B------:R-:W-:Y:S01]  /*2bb0*/  FFMA.FTZ R82, R82, R9, -R33.reuse ;  /* 0x0000000952527223 */ /* 0x100fe20000010821 */
[----:B------:R-:W-:Y:S01]  /*2bc0*/  FMNMX.FTZ R21, R40, R21, !PT ;  /* 0x0000001528157209 */ /* 0x000fe20007810000 */
[----:B------:R-:W-:Y:S01]  /*2bd0*/  MUFU.TANH R57, R57 ;  /* 0x0000003900397308 */ /* 0x000fe20000002400 */
[C---:B------:R-:W-:Y:S01]  /*2be0*/  ISETP.GT.AND P1, PT, R13.reuse, 0x31, PT ;  /* 0x000000310d00780c */ /* 0x040fe20003f24270 */
[-CC-:B------:R-:W-:Y:S01]  /*2bf0*/  FFMA.FTZ R84, R84, R9.reuse, -R33.reuse ;  /* 0x0000000954547223 */ /* 0x180fe20000010821 */
[----:B----4-:R-:W-:Y:S01]  /*2c00*/  FSEL R44, R48, -INF , P2 ;  /* 0xff800000302c7808 */ /* 0x010fe20001000000 */
[--C-:B------:R-:W-:Y:S01]  /*2c10*/  FFMA.FTZ R86, R86, R9, -R33.reuse ;  /* 0x0000000956567223 */ /* 0x100fe20000010821 */
[----:B------:R-:W-:Y:S01]  /*2c20*/  FMNMX.FTZ R21, R42, R21, !PT ;  /* 0x000000152a157209 */ /* 0x000fe20007810000 */
[-CC-:B------:R-:W-:Y:S01]  /*2c30*/  FFMA.FTZ R88, R88, R9.reuse, -R33.reuse ;  /* 0x0000000958587223 */ /* 0x180fe20000010821 */
[----:B------:R-:W-:Y:S01]  /*2c40*/  ISETP.GT.AND P2, PT, R13, 0x38, PT ;  /* 0x000000380d00780c */ /* 0x000fe20003f44270 */
[----:B------:R-:W3:Y:S01]  /*2c50*/  MUFU.TANH R60, R60 ;  /* 0x0000003c003c7308 */ /* 0x000ee20000002400 */
[----:B-----5:R-:W-:Y:S01]  /*2c60*/  FSEL R46, R49, -INF , P1 ;  /* 0xff800000312e7808 */ /* 0x020fe20000800000 */
[--C-:B------:R-:W-:Y:S01]  /*2c70*/  FFMA.FTZ R90, R90, R9, -R33.reuse ;  /* 0x000000095a5a7223 */ /* 0x100fe20000010821 */
[----:B------:R-:W-:Y:S01]  /*2c80*/  FMNMX.FTZ R21, R44, R21, !PT ;  /* 0x000000152c157209 */ /* 0x000fe20007810000 */
[-CC-:B------:R-:W-:Y:S01]  /*2c90*/  FFMA.FTZ R92, R92, R9.reuse, -R33.reuse ;  /* 0x000000095c5c7223 */ /* 0x180fe20000010821 */
[C---:B------:R-:W-:Y:S01]  /*2ca0*/  ISETP.GT.AND P1, PT, R13.reuse, 0x39, PT ;  /* 0x000000390d00780c */ /* 0x040fe20003f24270 */
[--C-:B------:R-:W-:Y:S01]  /*2cb0*/  FFMA.FTZ R94, R94, R9, -R33.reuse ;  /* 0x000000095e5e7223 */ /* 0x100fe20000010821 */
[----:B--2---:R-:W-:Y:S01]  /*2cc0*/  FSEL R48, R52, -INF , P2 ;  /* 0xff80000034307808 */ /* 0x004fe20001000000 */
[----:B------:R-:W2:Y:S01]  /*2cd0*/  MUFU.TANH R58, R61 ;  /* 0x0000003d003a7308 */ /* 0x000ea20000002400 */
[----:B------:R-:W-:Y:S01]  /*2ce0*/  FMNMX.FTZ R21, R46, R21, !PT ;  /* 0x000000152e157209 */ /* 0x000fe20007810000 */
[-CC-:B------:R-:W-:Y:S01]  /*2cf0*/  FFMA.FTZ R96, R96, R9.reuse, -R33.reuse ;  /* 0x0000000960607223 */ /* 0x180fe20000010821 */
[----:B------:R-:W-:Y:S01]  /*2d00*/  ISETP.GT.AND P2, PT, R13, 0x40, PT ;  /* 0x000000400d00780c */ /* 0x000fe20003f44270 */
[-CC-:B------:R-:W-:Y:S01]  /*2d10*/  FFMA.FTZ R98, R98, R9.reuse, -R33.reuse ;  /* 0x0000000962627223 */ /* 0x180fe20000010821 */
[----:B------:R-:W-:Y:S01]  /*2d20*/  FSEL R50, R53, -INF , P1 ;  /* 0xff80000035327808 */ /* 0x000fe20000800000 */
[--C-:B------:R-:W-:Y:S01]  /*2d30*/  FFMA.FTZ R100, R100, R9, -R33.reuse ;  /* 0x0000000964647223 */ /* 0x100fe20000010821 */
[----:B------:R-:W-:Y:S01]  /*2d40*/  FMNMX.FTZ R21, R48, R21, !PT ;  /* 0x0000001530157209 */ /* 0x000fe20007810000 */
[----:B------:R-:W4:Y:S01]  /*2d50*/  MUFU.TANH R64, R64 ;  /* 0x0000004000407308 */ /* 0x000f220000002400 */
[C---:B------:R-:W-:Y:S01]  /*2d60*/  ISETP.GT.AND P1, PT, R13.reuse, 0x41, PT ;  /* 0x000000410d00780c */ /* 0x040fe20003f24270 */
[-CC-:B------:R-:W-:Y:S01]  /*2d70*/  FFMA.FTZ R102, R102, R9.reuse, -R33.reuse ;  /* 0x0000000966667223 */ /* 0x180fe20000010821 */
[----:B-1----:R-:W-:Y:S01]  /*2d80*/  FSEL R52, R56, -INF , P2 ;  /* 0xff80000038347808 */ /* 0x002fe20001000000 */
[--C-:B------:R-:W-:Y:S01]  /*2d90*/  FFMA.FTZ R70, R70, R9, -R33.reuse ;  /* 0x0000000946467223 */ /* 0x100fe20000010821 */
[----:B------:R-:W-:Y:S01]  /*2da0*/  FMNMX.FTZ R21, R50, R21, !PT ;  /* 0x0000001532157209 */ /* 0x000fe20007810000 */
[--C-:B------:R-:W-:Y:S01]  /*2db0*/  FFMA.FTZ R104, R104, R9, -R33.reuse ;  /* 0x0000000968687223 */ /* 0x100fe20000010821 */
[C---:B------:R-:W-:Y:S01]  /*2dc0*/  ISETP.GT.AND P2, PT, R13.reuse, 0x48, PT ;  /* 0x000000480d00780c */ /* 0x040fe20003f44270 */
[----:B------:R1:W-:Y:S01]  /*2dd0*/  MUFU.EX2 R159, R10 ;  /* 0x0000000a009f7308 */ /* 0x0003e20000000800 */
[----:B------:R-:W-:Y:S01]  /*2de0*/  FMNMX.FTZ R21, R52, R21, !PT ;  /* 0x0000001534157209 */ /* 0x000fe20007810000 */
[-CC-:B------:R-:W-:Y:S01]  /*2df0*/  FFMA.FTZ R106, R106, R9.reuse, -R33.reuse ;  /* 0x000000096a6a7223 */ /* 0x180fe20000010821 */
[----:B---3--:R-:W-:Y:S01]  /*2e00*/  FSEL R56, R60, -INF , P2 ;  /* 0xff8000003c387808 */ /* 0x008fe20001000000 */
[----:B------:R-:W-:Y:S01]  /*2e10*/  FFMA.FTZ R8, R8, R9, -R33 ;  /* 0x0000000908087223 */ /* 0x000fe20000010821 */
[----:B------:R-:W-:-:S02]  /*2e20*/  ISETP.GT.AND P2, PT, R13, 0x50, PT ;  /* 0x000000500d00780c */ /* 0x000fc40003f44270 */
[----:B------:R-:W-:Y:S01]  /*2e30*/  R2UR UR4, R0 ;  /* 0x00000000000472ca */ /* 0x000fe200000e0000 */
[----:B------:R-:W3:Y:S01]  /*2e40*/  MUFU.TANH R62, R65 ;  /* 0x00000041003e7308 */ /* 0x000ee20000002400 */
[----:B-1----:R-:W-:Y:S01]  /*2e50*/  FFMA.FTZ R10, R54, R9, -R33 ;  /* 0x00000009360a7223 */ /* 0x002fe20000010821 */
[----:B------:R-:W-:Y:S02]  /*2e60*/  FSEL R54, R57, -INF , P1 ;  /* 0xff80000039367808 */ /* 0x000fe40000800000 */
[----:B------:R-:W-:Y:S02]  /*2e70*/  ISETP.GT.AND P1, PT, R13, 0x49, PT ;  /* 0x000000490d00780c */ /* 0x000fe40003f24270 */
[----:B------:R-:W-:Y:S02]  /*2e80*/  FMNMX.FTZ R21, R54, R21, !PT ;  /* 0x0000001536157209 */ /* 0x000fe40007810000 */
[----:B------:R-:W1:Y:S01]  /*2e90*/  MUFU.TANH R29, R68 ;  /* 0x00000044001d7308 */ /* 0x000e620000002400 */
[----:B--2---:R-:W-:-:S02]  /*2ea0*/  FSEL R58, R58, -INF , P1 ;  /* 0xff8000003a3a7808 */ /* 0x004fc40000800000 */
[----:B------:R-:W-:Y:S01]  /*2eb0*/  FMNMX.FTZ R21, R56, R21, !PT ;  /* 0x0000001538157209 */ /* 0x000fe20007810000 */
[----:B------:R-:W-:Y:S01]  /*2ec0*/  UIADD3 UR4, UR4, 0x2a840, URZ ;  /* 0x0002a84004047890 */ /* 0x000fe2000fffe03f */
[C---:B------:R-:W-:Y:S02]  /*2ed0*/  ISETP.GT.AND P1, PT, R13.reuse, 0x51, PT ;  /* 0x000000510d00780c */ /* 0x040fe40003f24270 */
[----:B----4-:R-:W-:Y:S01]  /*2ee0*/  FSEL R60, R64, -INF , P2 ;  /* 0xff800000403c7808 */ /* 0x010fe20001000000 */
[----:B------:R-:W2:Y:S01]  /*2ef0*/  MUFU.TANH R66, R69 ;  /* 0x0000004500427308 */ /* 0x000ea20000002400 */
[----:B------:R-:W-:Y:S01]  /*2f00*/  FMNMX.FTZ R21, R58, R21, !PT ;  /* 0x000000153a157209 */ /* 0x000fe20007810000 */
[----:B------:R-:W-:Y:S01]  /*2f10*/  UPRMT UR4, UR43, 0x654, UR4 ;  /* 0x000006542b047896 */ /* 0x000fe20008000004 */
[----:B------:R-:W-:Y:S02]  /*2f20*/  ISETP.GT.AND P2, PT, R13, 0x58, PT ;  /* 0x000000580d00780c */ /* 0x000fe40003f44270 */
[----:B---3--:R-:W-:-:S02]  /*2f30*/  FSEL R62, R62, -INF , P1 ;  /* 0xff8000003e3e7808 */ /* 0x008fc40000800000 */
[----:B------:R-:W-:Y:S01]  /*2f40*/  FMNMX.FTZ R21, R60, R21, !PT ;  /* 0x000000153c157209 */ /* 0x000fe20007810000 */
[----:B------:R3:W-:Y:S01]  /*2f50*/  MUFU.EX2 R153, R10 ;  /* 0x0000000a00997308 */ /* 0x0007e20000000800 */
[----:B------:R-:W-:Y:S02]  /*2f60*/  ISETP.GT.AND P1, PT, R13, 0x59, PT ;  /* 0x000000590d00780c */ /* 0x000fe40003f24270 */
[----:B-1----:R-:W-:Y:S01]  /*2f70*/  FSEL R64, R29, -INF , P2 ;  /* 0xff8000001d407808 */ /* 0x002fe20001000000 */
[----:B------:R-:W-:Y:S01]  /*2f80*/  SYNCS.ARRIVE.TRANS64.RED.A1T0 RZ, [UR4], RZ ;  /* 0x000000ffffff79a7 */ /* 0x000fe20008100404 */
[----:B------:R-:W-:-:S03]  /*2f90*/  FMNMX.FTZ R21, R62, R21, !PT ;  /* 0x000000153e157209 */ /* 0x000fc60007810000 */
[----:B------:R-:W-:Y:S01]  /*2fa0*/  MUFU.EX2 R68, R11 ;  /* 0x0000000b00447308 */ /* 0x000fe20000000800 */
[----:B--2---:R-:W-:Y:S02]  /*2fb0*/  FSEL R66, R66, -INF , P1 ;  /* 0xff80000042427808 */ /* 0x004fe40000800000 */
[----:B------:R-:W-:-:S04]  /*2fc0*/  FMNMX.FTZ R21, R64, R21, !PT ;  /* 0x0000001540157209 */ /* 0x000fc80007810000 */
[----:B------:R-:W-:Y:S01]  /*2fd0*/  FMNMX.FTZ R21, R66, R21, !PT ;  /* 0x0000001542157209 */ /* 0x000fe20007810000 */
[----:B------:R-:W-:Y:S04]  /*2fe0*/  MUFU.EX2 R157, R157 ;  /* 0x0000009d009d7308 */ /* 0x000fe80000000800 */
[----:B---3--:R-:W1:Y:S04]  /*2ff0*/  SHFL.BFLY PT, R10, R21, 0x2, 0x1f ;  /* 0x0c401f00150a7f89 */ /* 0x008e6800000e0000 */
[----:B------:R-:W2:Y:S08]  /*3000*/  MUFU.EX2 R12, R12 ;  /* 0x0000000c000c7308 */ /* 0x000eb00000000800 */
[----:B------:R-:W-:Y:S08]  /*3010*/  MUFU.EX2 R74, R74 ;  /* 0x0000004a004a7308 */ /* 0x000ff00000000800 */
[----:B------:R-:W-:Y:S01]  /*3020*/  MUFU.EX2 R76, R76 ;  /* 0x0000004c004c7308 */ /* 0x000fe20000000800 */
[----:B--2---:R-:W-:Y:S01]  /*3030*/  FADD.FTZ R6, R157, R12 ;  /* 0x0000000c9d067221 */ /* 0x004fe20000010000 */
[----:B------:R-:W-:-:S02]  /*3040*/  F2FP.F16.F32.PACK_AB R157, R12, R157 ;  /* 0x0000009d0c9d723e */ /* 0x000fc400000000ff */
[----:B-1----:R-:W-:-:S04]  /*3050*/  FMNMX.FTZ R11, R21, R10, !PT ;  /* 0x0000000a150b7209 */ /* 0x002fc80007810000 */
[----:B------:R1:W-:Y:S01]  /*3060*/  MUFU.EX2 R155, R78 ;  /* 0x0000004e009b7308 */ /* 0x0003e20000000800 */
[----:B------:R-:W2:Y:S07]  /*3070*/  SHFL.BFLY PT, R10, R11, 0x1, 0x1f ;  /* 0x0c201f000b0a7f89 */ /* 0x000eae00000e0000 */
[----:B------:R-:W-:Y:S01]  /*3080*/  MUFU.EX2 R80, R80 ;  /* 0x0000005000507308 */ /* 0x000fe20000000800 */
[----:B-1----:R-:W-:-:S07]  /*3090*/  CS2R R78, SRZ ;  /* 0x00000000004e7805 */ /* 0x002fce000001ff00 */
[----:B------:R1:W-:Y:S08]  /*30a0*/  MUFU.EX2 R149, R82 ;  /* 0x0000005200957308 */ /* 0x0003f00000000800 */
[----:B------:R-:W-:Y:S01]  /*30b0*/  MUFU.EX2 R84, R84 ;  /* 0x0000005400547308 */ /* 0x000fe20000000800 */
[----:B--2---:R-:W-:Y:S02]  /*30c0*/  FMNMX.FTZ R10, R11, R10, !PT ;  /* 0x0000000a0b0a7209 */ /* 0x004fe40007810000 */
[----:B-1----:R-:W-:-:S02]  /*30d0*/  CS2R R82, SRZ ;  /* 0x0000000000527805 */ /* 0x002fc4000001ff00 */
[C---:B------:R-:W-:Y:S01]  /*30e0*/  FSETP.NEU.FTZ.AND P1, PT, R10.reuse, -INF , PT ;  /* 0xff8000000a00780b */ /* 0x040fe20003f3d000 */
[----:B------:R-:W-:Y:S02]  /*30f0*/  FMUL.FTZ R11, R10, R9 ;  /* 0x000000090a0b7220 */ /* 0x000fe40000410000 */
[----:B------:R1:W-:Y:S03]  /*3100*/  MUFU.EX2 R151, R86 ;  /* 0x0000005600977308 */ /* 0x0003e60000000800 */
[----:B------:R-:W-:-:S05]  /*3110*/  FSEL R11, R11, RZ, P1 ;  /* 0x000000ff0b0b7208 */ /* 0x000fca0000800000 */
        /* <DEDUP_REMOVED lines=26> */
[----:B------:R-:W-:Y:S01]  /*32c0*/  FFMA.FTZ R66, R66, R9, -R11 ;  /* 0x0000000942427223 */ /* 0x000fe2000001080b */
[----:B-1----:R-:W-:-:S03]  /*32d0*/  CS2R R86, SRZ ;  /* 0x0000000000567805 */ /* 0x002fc6000001ff00 */
[----:B------:R1:W3:Y:S01]  /*32e0*/  MUFU.EX2 R13, R26 ;  /* 0x0000001a000d7308 */ /* 0x0002e20000000800 */
[----:B--2---:R-:W-:-:S07]  /*32f0*/  F2FP.F16.F32.PACK_AB R156, R15, R20 ;  /* 0x000000140f9c723e */ /* 0x004fce00000000ff */
[----:B------:R2:W-:Y:S01]  /*3300*/  MUFU.EX2 R21, R30 ;  /* 0x0000001e00157308 */ /* 0x0005e20000000800 */
[----:B-1----:R-:W-:-:S07]  /*3310*/  IMAD.MOV.U32 R26, RZ, RZ, R16 ;  /* 0x000000ffff1a7224 */ /* 0x002fce00078e0010 */
[----:B------:R-:W1:Y:S01]  /*3320*/  MUFU.EX2 R28, R28 ;  /* 0x0000001c001c7308 */ /* 0x000e620000000800 */
[----:B--2---:R-:W-:-:S04]  /*3330*/  @P4 IMAD.HI.U32 R30, R16, R35, RZ ;  /* 0x00000023101e4227 */ /* 0x004fc800078e00ff */
[----:B------:R-:W-:Y:S01]  /*3340*/  FADD.FTZ R35, R20, R15 ;  /* 0x0000000f14237221 */ /* 0x000fe20000010000 */
[----:B---3--:R-:W-:Y:S02]  /*3350*/  F2FP.F16.F32.PACK_AB R158, R13, R24 ;  /* 0x000000180d9e723e */ /* 0x008fe400000000ff */
[----:B0-----:R-:W-:Y:S01]  /*3360*/  @P4 SHF.R.U32.HI R26, RZ, R37, R30 ;  /* 0x00000025ff1a4219 */ /* 0x001fe2000001161e */
[----:B------:R-:W-:Y:S01]  /*3370*/  FADD.FTZ R37, R159, R6 ;  /* 0x000000069f257221 */ /* 0x000fe20000010000 */
[----:B------:R-:W0:Y:S01]  /*3380*/  MUFU.EX2 R32, R32 ;  /* 0x0000002000207308 */ /* 0x000e220000000800 */
[----:B------:R-:W-:Y:S01]  /*3390*/  FADD.FTZ R6, R24, R35 ;  /* 0x0000002318067221 */ /* 0x000fe20000010000 */
[C---:B------:R-:W-:Y:S01]  /*33a0*/  F2FP.F16.F32.PACK_AB R159, R68.reuse, R159 ;  /* 0x0000009f449f723e */ /* 0x040fe200000000ff */
[----:B------:R-:W-:Y:S02]  /*33b0*/  IMAD.IADD R39, R39, 0x1, R26 ;  /* 0x0000000127277824 */ /* 0x000fe400078e021a */
[----:B------:R-:W-:Y:S01]  /*33c0*/  FADD.FTZ R26, R68, R37 ;  /* 0x00000025441a7221 */ /* 0x000fe20000010000 */
[----:B------:R-:W-:Y:S01]  /*33d0*/  FADD.FTZ R35, R13, R6 ;  /* 0x000000060d237221 */ /* 0x000fe20000010000 */
[----:B------:R-:W-:Y:S01]  /*33e0*/  CS2R R68, SRZ ;  /* 0x0000000000447805 */ /* 0x000fe2000001ff00 */
[----:B------:R-:W-:Y:S01]  /*33f0*/  IMAD.HI R39, R39, 0x2aaaaaab, RZ ;  /* 0x2aaaaaab27277827 */ /* 0x000fe200078e02ff */
[----:B------:R-:W2:Y:S03]  /*3400*/  MUFU.EX2 R25, R34 ;  /* 0x0000002200197308 */ /* 0x000ea60000000800 */
[----:B------:R-:W-:Y:S01]  /*3410*/  FADD.FTZ R37, R153, R26 ;  /* 0x0000001a99257221 */ /* 0x000fe20000010000 */
[----:B-1----:R-:W-:Y:S01]  /*3420*/  FADD.FTZ R0, R28, R35 ;  /* 0x000000231c007221 */ /* 0x002fe20000010000 */
[----:B------:R-:W-:-:S02]  /*3430*/  F2FP.F16.F32.PACK_AB R152, R21, R28 ;  /* 0x0000001c1598723e */ /* 0x000fc400000000ff */
[----:B------:R-:W-:Y:S01]  /*3440*/  FADD.FTZ R37, R74, R37 ;  /* 0x000000254a257221 */ /* 0x000fe20000010000 */
[----:B------:R-:W-:Y:S01]  /*3450*/  FADD.FTZ R35, R21, R0 ;  /* 0x0000000015237221 */ /* 0x000fe20000010000 */
[----:B------:R-:W-:Y:S01]  /*3460*/  SHF.R.U32.HI R26, RZ, 0x1f, R39 ;  /* 0x0000001fff1a7819 */ /* 0x000fe20000011627 */
[----:B------:R-:W1:Y:S01]  /*3470*/  MUFU.EX2 R36, R36 ;  /* 0x0000002400247308 */ /* 0x000e620000000800 */
[----:B------:R-:W-:Y:S01]  /*3480*/  FADD.FTZ R6, R76, R37 ;  /* 0x000000254c067221 */ /* 0x000fe20000010000 */
[----:B0-----:R-:W-:Y:S01]  /*3490*/  FADD.FTZ R0, R32, R35 ;  /* 0x0000002320007221 */ /* 0x001fe20000010000 */
[----:B------:R-:W-:Y:S02]  /*34a0*/  LEA.HI.SX32 R26, R39, R26, 0x1c ;  /* 0x0000001a271a7211 */ /* 0x000fe400078fe2ff */
[----:B------:R-:W-:Y:S01]  /*34b0*/  FADD.FTZ R37, R155, R6 ;  /* 0x000000069b257221 */ /* 0x000fe20000010000 */
[----:B------:R-:W-:Y:S02]  /*34c0*/  F2FP.F16.F32.PACK_AB R153, R74, R153 ;  /* 0x000000994a99723e */ /* 0x000fe400000000ff */
[----:B------:R-:W-:Y:S01]  /*34d0*/  CS2R R74, SRZ ;  /* 0x00000000004a7805 */ /* 0x000fe2000001ff00 */
[----:B------:R-:W0:Y:S01]  /*34e0*/  MUFU.EX2 R27, R38 ;  /* 0x00000026001b7308 */ /* 0x000e220000000800 */
[----:B--2---:R-:W-:Y:S01]  /*34f0*/  FADD.FTZ R35, R25, R0 ;  /* 0x0000000019237221 */ /* 0x004fe20000010000 */
[----:B------:R-:W-:Y:S01]  /*3500*/  FADD.FTZ R6, R80, R37 ;  /* 0x0000002550067221 */ /* 0x000fe20000010000 */
[----:B------:R-:W-:-:S02]  /*3510*/  VIMNMX R12, RZ, R26, !PT ;  /* 0x0000001aff0c7248 */ /* 0x000fc40007fe0100 */
[----:B------:R-:W-:Y:S02]  /*3520*/  F2FP.F16.F32.PACK_AB R155, R155, R76 ;  /* 0x0000004c9b9b723e */ /* 0x000fe400000000ff */
[----:B------:R-:W-:Y:S02]  /*3530*/  CS2R R76, SRZ ;  /* 0x00000000004c7805 */ /* 0x000fe4000001ff00 */
[----:B------:R-:W-:Y:S01]  /*3540*/  F2FP.F16.F32.PACK_AB R154, R25, R32 ;  /* 0x00000020199a723e */ /* 0x000fe200000000ff */
[----:B------:R-:W2:Y:S01]  /*3550*/  MUFU.EX2 R40, R40 ;  /* 0x0000002800287308 */ /* 0x000ea20000000800 */
[----:B-1----:R-:W-:Y:S01]  /*3560*/  FADD.FTZ R0, R36, R35 ;  /* 0x0000002324007221 */ /* 0x002fe20000010000 */
[C---:B------:R-:W-:Y:S01]  /*3570*/  FADD.FTZ R35, R149.reuse, R6 ;  /* 0x0000000695237221 */ /* 0x040fe20000010000 */
[----:B------:R-:W-:Y:S02]  /*3580*/  F2FP.F16.F32.PACK_AB R149, R149, R80 ;  /* 0x000000509595723e */ /* 0x000fe400000000ff */
[----:B------:R-:W-:-:S02]  /*3590*/  CS2R R80, SRZ ;  /* 0x0000000000507805 */ /* 0x000fc4000001ff00 */
[----:B------:R-:W-:Y:S01]  /*35a0*/  CS2R R24, SRZ ;  /* 0x0000000000187805 */ /* 0x000fe2000001ff00 */
[----:B------:R-:W-:Y:S01]  /*35b0*/  FADD.FTZ R6, R84, R35 ;  /* 0x0000002354067221 */ /* 0x000fe20000010000 */
[----:B------:R1:W3:Y:S01]  /*35c0*/  MUFU.EX2 R29, R42 ;  /* 0x0000002a001d7308 */ /* 0x0002e20000000800 */
[C---:B0-----:R-:W-:Y:S01]  /*35d0*/  FADD.FTZ R37, R27.reuse, R0 ;  /* 0x000000001b257221 */ /* 0x041fe20000010000 */
[----:B------:R-:W-:Y:S02]  /*35e0*/  F2FP.F16.F32.PACK_AB R148, R27, R36 ;  /* 0x000000241b94723e */ /* 0x000fe400000000ff */
[----:B------:R-:W-:-:S04]  /*35f0*/  CS2R R26, SRZ ;  /* 0x00000000001a7805 */ /* 0x000fc8000001ff00 */
[----:B------:R-:W0:Y:S01]  /*3600*/  MUFU.EX2 R88, R88 ;  /* 0x0000005800587308 */ /* 0x000e220000000800 */
[----:B--2---:R-:W-:Y:S01]  /*3610*/  FADD.FTZ R0, R40, R37 ;  /* 0x0000002528007221 */ /* 0x004fe20000010000 */
[C---:B------:R-:W-:Y:S01]  /*3620*/  FADD.FTZ R37, R151.reuse, R6 ;  /* 0x0000000697257221 */ /* 0x040fe20000010000 */
[----:B------:R-:W-:Y:S02]  /*3630*/  F2FP.F16.F32.PACK_AB R151, R151, R84 ;  /* 0x000000549797723e */ /* 0x000fe400000000ff */
[----:B------:R-:W-:Y:S02]  /*3640*/  CS2R R84, SRZ ;  /* 0x0000000000547805 */ /* 0x000fe4000001ff00 */
[----:B-1----:R-:W-:Y:S01]  /*3650*/  CS2R R42, SRZ ;  /* 0x00000000002a7805 */ /* 0x002fe2000001ff00 */
[----:B------:R-:W1:Y:S01]  /*3660*/  MUFU.EX2 R44, R44 ;  /* 0x0000002c002c7308 */ /* 0x000e620000000800 */
[C---:B---3--:R-:W-:Y:S01]  /*3670*/  FADD.FTZ R11, R29.reuse, R0 ;  /* 0x000000001d0b7221 */ /* 0x048fe20000010000 */
[----:B------:R-:W-:-:S02]  /*3680*/  F2FP.F16.F32.PACK_AB R150, R29, R40 ;  /* 0x000000281d96723e */ /* 0x000fc400000000ff */
[----:B------:R-:W-:Y:S02]  /*3690*/  CS2R R40, SRZ ;  /* 0x0000000000287805 */ /* 0x000fe4000001ff00 */
[----:B------:R-:W-:Y:S02]  /*36a0*/  CS2R R28, SRZ ;  /* 0x00000000001c7805 */ /* 0x000fe4000001ff00 */
[----:B------:R-:W2:Y:S01]  /*36b0*/  MUFU.EX2 R145, R90 ;  /* 0x0000005a00917308 */ /* 0x000ea20000000800 */
[----:B0-----:R-:W-:-:S07]  /*36c0*/  FADD.FTZ R6, R88, R37 ;  /* 0x0000002558067221 */ /* 0x001fce0000010000 */
[----:B------:R0:W3:Y:S01]  /*36d0*/  MUFU.EX2 R31, R46 ;  /* 0x0000002e001f7308 */ /* 0x0000e20000000800 */
[----:B-1----:R-:W-:-:S07]  /*36e0*/  FADD.FTZ R0, R44, R11 ;  /* 0x0000000b2c007221 */ /* 0x002fce0000010000 */
[----:B------:R-:W1:Y:S01]  /*36f0*/  MUFU.EX2 R92, R92 ;  /* 0x0000005c005c7308 */ /* 0x000e620000000800 */
[C---:B--2---:R-:W-:Y:S01]  /*3700*/  FADD.FTZ R11, R145.reuse, R6 ;  /* 0x00000006910b7221 */ /* 0x044fe20000010000 */
[----:B------:R-:W-:Y:S02]  /*3710*/  F2FP.F16.F32.PACK_AB R145, R145, R88 ;  /* 0x000000589191723e */ /* 0x000fe400000000ff */
[----:B0-----:R-:W-:-:S04]  /*3720*/  CS2R R46, SRZ ;  /* 0x00000000002e7805 */ /* 0x001fc8000001ff00 */
[----:B------:R-:W0:Y:S01]  /*3730*/  MUFU.EX2 R48, R48 ;  /* 0x0000003000307308 */ /* 0x000e220000000800 */
[C---:B---3--:R-:W-:Y:S01]  /*3740*/  FADD.FTZ R37, R31.reuse, R0 ;  /* 0x000000001f257221 */ /* 0x048fe20000010000 */
[----:B------:R-:W-:Y:S02]  /*3750*/  F2FP.F16.F32.PACK_AB R144, R31, R44 ;  /* 0x0000002c1f90723e */ /* 0x000fe400000000ff */
[----:B------:R-:W-:Y:S02]  /*3760*/  CS2R R44, SRZ ;  /* 0x00000000002c7805 */ /* 0x000fe4000001ff00 */
[----:B------:R-:W-:Y:S02]  /*3770*/  CS2R R30, SRZ ;  /* 0x00000000001e7805 */ /* 0x000fe4000001ff00 */
[----:B------:R-:W2:Y:S01]  /*3780*/  MUFU.EX2 R147, R94 ;  /* 0x0000005e00937308 */ /* 0x000ea20000000800 */
[----:B-1----:R-:W-:-:S07]  /*3790*/  FADD.FTZ R6, R92, R11 ;  /* 0x0000000b5c067221 */ /* 0x002fce0000010000 */
[----:B------:R1:W3:Y:S01]  /*37a0*/  MUFU.EX2 R7, R50 ;  /* 0x0000003200077308 */ /* 0x0002e20000000800 */
[----:B0-----:R-:W-:-:S07]  /*37b0*/  FADD.FTZ R0, R48, R37 ;  /* 0x0000002530007221 */ /* 0x001fce0000010000 */
[----:B------:R-:W0:Y:S01]  /*37c0*/  MUFU.EX2 R96, R96 ;  /* 0x0000006000607308 */ /* 0x000e220000000800 */
[C---:B--2---:R-:W-:Y:S01]  /*37d0*/  FADD.FTZ R39, R147.reuse, R6 ;  /* 0x0000000693277221 */ /* 0x044fe20000010000 */
[----:B------:R-:W-:Y:S02]  /*37e0*/  F2FP.F16.F32.PACK_AB R147, R147, R92 ;  /* 0x0000005c9393723e */ /* 0x000fe400000000ff */
[----:B-1----:R-:W-:-:S04]  /*37f0*/  CS2R R50, SRZ ;  /* 0x0000000000327805 */ /* 0x002fc8000001ff00 */
[----:B------:R-:W1:Y:S01]  /*3800*/  MUFU.EX2 R52, R52 ;  /* 0x0000003400347308 */ /* 0x000e620000000800 */
[C---:B---3--:R-:W-:Y:S01]  /*3810*/  FADD.FTZ R37, R7.reuse, R0 ;  /* 0x0000000007257221 */ /* 0x048fe20000010000 */
[----:B------:R-:W-:Y:S02]  /*3820*/  F2FP.F16.F32.PACK_AB R146, R7, R48 ;  /* 0x000000300792723e */ /* 0x000fe400000000ff */
[----:B------:R-:W-:-:S04]  /*3830*/  CS2R R48, SRZ ;  /* 0x0000000000307805 */ /* 0x000fc8000001ff00 */
[----:B------:R-:W2:Y:S01]  /*3840*/  MUFU.EX2 R141, R98 ;  /* 0x00000062008d7308 */ /* 0x000ea20000000800 */
[----:B0-----:R-:W-:Y:S01]  /*3850*/  FADD.FTZ R6, R96, R39 ;  /* 0x0000002760067221 */ /* 0x001fe20000010000 */
[----:B------:R-:W-:-:S06]  /*3860*/  CS2R R38, SRZ ;  /* 0x0000000000267805 */ /* 0x000fcc000001ff00 */
        /* <DEDUP_REMOVED lines=12> */
[----:B-1----:R-:W-:Y:S01]  /*3930*/  FADD.FTZ R6, R100, R37 ;  /* 0x0000002564067221 */ /* 0x002fe20000010000 */
[----:B------:R-:W-:-:S06]  /*3940*/  CS2R R36, SRZ ;  /* 0x0000000000247805 */ /* 0x000fcc000001ff00 */
        /* <DEDUP_REMOVED lines=9> */
[----:B------:R-:W-:Y:S02]  /*39e0*/  CS2R R56, SRZ ;  /* 0x0000000000387805 */ /* 0x000fe4000001ff00 */
[----:B------:R-:W-:Y:S02]  /*39f0*/  CS2R R34, SRZ ;  /* 0x0000000000227805 */ /* 0x000fe4000001ff00 */
[----:B------:R-:W2:Y:S01]  /*3a00*/  MUFU.EX2 R137, R104 ;  /* 0x0000006800897308 */ /* 0x000ea20000000800 */
[----:B0-----:R-:W-:-:S07]  /*3a10*/  FADD.FTZ R6, R70, R21 ;  /* 0x0000001546067221 */ /* 0x001fce0000010000 */
[----:B------:R-:W0:Y:S01]  /*3a20*/  MUFU.EX2 R106, R106 ;  /* 0x0000006a006a7308 */ /* 0x000e220000000800 */
[----:B-1----:R-:W-:-:S07]  /*3a30*/  FADD.FTZ R0, R60, R15 ;  /* 0x0000000f3c007221 */ /* 0x002fce0000010000 */
[----:B------:R1:W3:Y:S01]  /*3a40*/  MUFU.EX2 R11, R62 ;  /* 0x0000003e000b7308 */ /* 0x0002e20000000800 */
[C---:B--2---:R-:W-:Y:S01]  /*3a50*/  FADD.FTZ R15, R137.reuse, R6 ;  /* 0x00000006890f7221 */ /* 0x044fe20000010000 */
[----:B------:R-:W-:Y:S02]  /*3a60*/  F2FP.F16.F32.PACK_AB R137, R137, R70 ;  /* 0x000000468989723e */ /* 0x000fe400000000ff */
[----:B------:R-:W-:-:S04]  /*3a70*/  CS2R R70, SRZ ;  /* 0x0000000000467805 */ /* 0x000fc8000001ff00 */
[----:B------:R-:W2:Y:S01]  /*3a80*/  MUFU.EX2 R64, R64 ;  /* 0x0000004000407308 */ /* 0x000ea20000000800 */
[----:B0-----:R-:W-:Y:S01]  /*3a90*/  FADD.FTZ R6, R106, R15 ;  /* 0x0000000f6a067221 */ /* 0x001fe20000010000 */
[----:B------:R-:W-:Y:S02]  /*3aa0*/  IADD3 R15, R72, -0x2, RZ ;  /* 0xfffffffe480f7810 */ /* 0x000fe40007ffe0ff */
[----:B------:R-:W-:Y:S02]  /*3ab0*/  CS2R R72, SRZ ;  /* 0x0000000000487805 */ /* 0x000fe4000001ff00 */
[----:B-1----:R-:W-:Y:S02]  /*3ac0*/  CS2R R62, SRZ ;  /* 0x00000000003e7805 */ /* 0x002fe4000001ff00 */
[----:B------:R-:W-:Y:S01]  /*3ad0*/  ISETP.GE.AND P1, PT, R15, R12, PT ;  /* 0x0000000c0f00720c */ /* 0x000fe20003f26270 */
[----:B------:R0:W1:Y:S01]  /*3ae0*/  MUFU.EX2 R13, R66 ;  /* 0x00000042000d7308 */ /* 0x0000620000000800 */
[C---:B---3--:R-:W-:Y:S01]  /*3af0*/  FADD.FTZ R7, R11.reuse, R0 ;  /* 0x000000000b077221 */ /* 0x048fe20000010000 */
[----:B------:R-:W-:-:S02]  /*3b00*/  F2FP.F16.F32.PACK_AB R136, R11, R60 ;  /* 0x0000003c0b88723e */ /* 0x000fc400000000ff */
[----:B------:R-:W-:-:S04]  /*3b10*/  CS2R R60, SRZ ;  /* 0x00000000003c7805 */ /* 0x000fc8000001ff00 */
[----:B------:R3:W4:Y:S01]  /*3b20*/  MUFU.EX2 R139, R8 ;  /* 0x00000008008b7308 */ /* 0x0007220000000800 */
[----:B--2---:R-:W-:Y:S01]  /*3b30*/  FADD.FTZ R0, R64, R7 ;  /* 0x0000000740007221 */ /* 0x004fe20000010000 */
[----:B0-----:R-:W-:-:S03]  /*3b40*/  CS2R R66, SRZ ;  /* 0x0000000000427805 */ /* 0x001fc6000001ff00 */
[C---:B-1----:R-:W-:Y:S01]  /*3b50*/  FADD.FTZ R7, R13.reuse, R0 ;  /* 0x000000000d077221 */ /* 0x042fe20000010000 */
[----:B------:R-:W-:Y:S01]  /*3b60*/  F2FP.F16.F32.PACK_AB R138, R13, R64 ;  /* 0x000000400d8a723e */ /* 0x000fe200000000ff */
[----:B------:R-:W-:Y:S01]  /*3b70*/  IMAD.MOV.U32 R0, RZ, RZ, 0x3f800000 ;  /* 0x3f800000ff007424 */ /* 0x000fe200078e00ff */
[----:B------:R-:W-:Y:S01]  /*3b80*/  CS2R R64, SRZ ;  /* 0x0000000000407805 */ /* 0x000fe2000001ff00 */
[----:B---3--:R-:W-:Y:S02]  /*3b90*/  IMAD.MOV.U32 R8, RZ, RZ, 0x3f800000 ;  /* 0x3f800000ff087424 */ /* 0x008fe400078e00ff */
[C---:B----4-:R-:W-:Y:S01]  /*3ba0*/  FADD.FTZ R6, R139.reuse, R6 ;  /* 0x000000068b067221 */ /* 0x050fe20000010000 */
[----:B------:R-:W-:Y:S01]  /*3bb0*/  F2FP.F16.F32.PACK_AB R139, R139, R106 ;  /* 0x0000006a8b8b723e */ /* 0x000fe200000000ff */
[----:B------:R-:W-:Y:S06]  /*3bc0*/  @!P1 BRA `(.L_x_2202) ;  /* 0x0000002800909947 */ /* 0x000fec0003800000 */
[----:B------:R-:W-:Y:S01]  /*3bd0*/  IMAD.MOV.U32 R11, RZ, RZ, R14 ;  /* 0x000000ffff0b7224 */ /* 0x000fe200078e000e */
[----:B------:R-:W-:Y:S01]  /*3be0*/  MOV R13, R10 ;  /* 0x0000000a000d7202 */ /* 0x000fe20000000f00 */
[----:B------:R-:W-:Y:S01]  /*3bf0*/  IMAD.MOV.U32 R0, RZ, RZ, 0x3f800000 ;  /* 0x3f800000ff007424 */ /* 0x000fe200078e00ff */
[----:B------:R-:W-:Y:S01]  /*3c00*/  UMOV UR4, UR38 ;  /* 0x0000002600047c82 */ /* 0x000fe20008000000 */
[----:B------:R-:W-:Y:S01]  /*3c10*/  IMAD.MOV.U32 R87, RZ, RZ, RZ ;  /* 0x000000ffff577224 */ /* 0x000fe200078e00ff */
[----:B------:R-:W-:Y:S01]  /*3c20*/  UMOV UR5, UR39 ;  /* 0x0000002700057c82 */ /* 0x000fe20008000000 */
[----:B------:R-:W-:Y:S01]  /*3c30*/  ULDC UR11, c[0x0][0x288] ;  /* 0x0000a200000b7ab9 */ /* 0x000fe20000000800 */
[----:B------:R-:W-:-:S05]  /*3c40*/  ULDC UR6, c[0x0][0x9d8] ;  /* 0x0002760000067ab9 */ /* 0x000fca0000000800 */
.L_x_2213:
[----:B------:R-:W-:-:S04]  /*3c50*/  UISETP.NE.AND UP0, UPT, UR5, 0x1, UPT ;  /* 0x000000010500788c */ /* 0x000fc8000bf05270 */
[----:B------:R-:W-:-:S04]  /*3c60*/  USEL UR38, URZ, 0x1, UP0 ;  /* 0x000000013f267887 */ /* 0x000fc80008000000 */
[----:B------:R-:W-:Y:S01]  /*3c70*/  ULOP3.LUT UR38, UR4, UR38, URZ, 0x3c, !UPT ;  /* 0x0000002604267292 */ /* 0x000fe2000f8e3c3f */
[----:B------:R-:W-:Y:S11]  /*3c80*/  @!P0 BRA `(.L_x_2203) ;  /* 0x0000000000048947 */ /* 0x000ff60003800000 */
[----:B------:R-:W-:Y:S01]  /*3c90*/  BPT.TRAP 0x1 ;  /* 0x000000040000795c */ /* 0x000fe20000300000 */
.L_x_2203:
        /* <DEDUP_REMOVED lines=9> */
.L_x_2204:
[----:B-1----:R-:W-:Y:S05]  /*3d30*/  @P1 BRA `(.L_x_2205) ;  /* 0x0000000000081947 */ /* 0x002fea0003800000 */
[----:B------:R-:W1:Y:S02]  /*3d40*/  SYNCS.PHASECHK.TRANS64.TRYWAIT P1, [UR7+0x2a830], R9 ;  /* 0x02a83009ff0075a7 */ /* 0x000e640008020147 */
[----:B-1----:R-:W-:Y:S05]  /*3d50*/  @!P1 BRA `(.L_x_2206) ;  /* 0x000000b400b49947 */ /* 0x002fea0003800000 */
.L_x_2205:
        /* <DEDUP_REMOVED lines=143> */
.L_x_2207:
[----:B------:R-:W-:Y:S01]  /*4650*/  ULEA UR10, UR5, UR40, 0x3 ;  /* 0x00000028050a7291 */ /* 0x000fe2000f8e183f */
[----:B------:R-:W-:-:S04]  /*4660*/  MOV R0, UR4 ;  /* 0x0000000400007c02 */ /* 0x000fc80008000f00 */
[----:B------:R-:W-:-:S04]  /*4670*/  SHF.L.U32 R0, R0, 0x1f, RZ ;  /* 0x0000001f00007819 */ /* 0x000fc800000006ff */
[----:B------:R2:W3:Y:S01]  /*4680*/  SYNCS.PHASECHK.TRANS64.TRYWAIT P1, [UR10+0x2a850], R0 ;  /* 0x02a85000ff0075a7 */ /* 0x0004e2000802014a */
[----:B------:R-:W-:Y:S05]  /*4690*/  @!P0 BRA `(.L_x_2208) ;  /* 0x0000000000048947 */ /* 0x000fea0003800000 */
[----:B------:R-:W-:Y:S01]  /*46a0*/  BPT.TRAP 0x1 ;  /* 0x000000040000795c */ /* 0x000fe20000300000 */
.L_x_2208:
[----:B---3--:R-:W-:Y:S05]  /*46b0*/  @P1 BRA `(.L_x_2209) ;  /* 0x0000000000081947 */ /* 0x008fea0003800000 */
[----:B------:R-:W3:Y:S02]  /*46c0*/  SYNCS.PHASECHK.TRANS64.TRYWAIT P1, [UR10+0x2a850], R0 ;  /* 0x02a85000ff0075a7 */ /* 0x000ee4000802014a */
[----:B---3--:R-:W-:Y:S05]  /*46d0*/  @!P1 BRA `(.L_x_2210) ;  /* 0x000000ac006c9947 */ /* 0x008fea0003800000 */
.L_x_2209:
        /* <DEDUP_REMOVED lines=38> */
.L_x_2211:
[----:B------:R-:W-:Y:S01]  /*4940*/  ISETP.NE.AND P1, PT, R171, 0x1, PT ;  /* 0x00000001ab00780c */ /* 0x000fe20003f25270 */
[----:B------:R-:W-:Y:S01]  /*4950*/  FMUL.FTZ R20, R94, UR6 ;  /* 0x000000065e147c20 */ /* 0x000fe20008410000 */
[----:B-1----:R-:W-:Y:S02]  /*4960*/  IMAD.IADD R10, R19, 0x1, R16 ;  /* 0x00000001130a7824 */ /* 0x002fe400078e0210 */
[----:B0-2---:R-:W-:Y:S01]  /*4970*/  FMUL.FTZ R0, R90, UR6 ;  /* 0x000000065a007c20 */ /* 0x005fe20008410000 */
[----:B------:R-:W-:Y:S01]  /*4980*/  FMUL.FTZ R90, R102, UR6 ;  /* 0x00000006665a7c20 */ /* 0x000fe20008410000 */
[----:B------:R-:W-:Y:S01]  /*4990*/  FMUL.FTZ R92, R92, UR6 ;  /* 0x000000065c5c7c20 */ /* 0x000fe20008410000 */
[----:B------:R-:W0:Y:S01]  /*49a0*/  LDC R102, c[0x0][0x2f0] ;  /* 0x0000bc00ff667b82 */ /* 0x000e220000000800 */
[----:B------:R-:W-:Y:S01]  /*49b0*/  FMUL.FTZ R88, R88, UR6 ;  /* 0x0000000658587c20 */ /* 0x000fe20008410000 */
[----:B------:R-:W-:Y:S01]  /*49c0*/  FMUL.FTZ R97, R97, UR6 ;  /* 0x0000000661617c20 */ /* 0x000fe20008410000 */
[----:B------:R1:W-:Y:S01]  /*49d0*/  MUFU.TANH R146, R92 ;  /* 0x0000005c00927308 */ /* 0x0003e20000002400 */
[----:B------:R-:W-:Y:S01]  /*49e0*/  FMUL.FTZ R89, R89, UR6 ;  /* 0x0000000659597c20 */ /* 0x000fe20008410000 */
[----:B------:R-:W-:Y:S01]  /*49f0*/  FMUL.FTZ R93, R93, UR6 ;  /* 0x000000065d5d7c20 */ /* 0x000fe20008410000 */
[----:B------:R-:W-:Y:S01]  /*4a00*/  FMUL.FTZ R21, R99, UR6 ;  /* 0x0000000663157c20 */ /* 0x000fe20008410000 */
[----:B------:R-:W-:Y:S01]  /*4a10*/  FMUL.FTZ R96, R96, UR6 ;  /* 0x0000000660607c20 */ /* 0x000fe20008410000 */
[----:B------:R-:W2:Y:S01]  /*4a20*/  @P1 LDC R9, c[0x0][0x44c] ;  /* 0x00011300ff091b82 */ /* 0x000ea20000000800 */
[----:B------:R-:W-:Y:S01]  /*4a30*/  FMUL.FTZ R100, R100, UR6 ;  /* 0x0000000664647c20 */ /* 0x000fe20008410000 */
[----:B------:R-:W-:Y:S01]  /*4a40*/  FMUL.FTZ R101, R101, UR6 ;  /* 0x0000000665657c20 */ /* 0x000fe20008410000 */
[----:B------:R3:W4:Y:S01]  /*4a50*/  MUFU.TANH R150, R88 ;  /* 0x0000005800967308 */ /* 0x0007220000002400 */
[----:B-1----:R-:W-:Y:S01]  /*4a60*/  FMUL.FTZ R92, R106, UR6 ;  /* 0x000000066a5c7c20 */ /* 0x002fe20008410000 */
[----:B------:R-:W-:-:S02]  /*4a70*/  IMAD.MOV.U32 R106, RZ, RZ, -0x60 ;  /* 0xffffffa0ff6a7424 */ /* 0x000fc400078e00ff */
[----:B------:R-:W-:Y:S01]  /*4a80*/  FMUL.FTZ R104, R104, UR6 ;  /* 0x0000000668687c20 */ /* 0x000fe20008410000 */
[----:B------:R-:W-:Y:S01]  /*4a90*/  FMUL.FTZ R105, R105, UR6 ;  /* 0x0000000669697c20 */ /* 0x000fe20008410000 */
[----:B------:R-:W1:Y:S01]  /*4aa0*/  @P1 LDC R94, c[0x0][0x450] ;  /* 0x00011400ff5e1b82 */ /* 0x000e620000000800 */
[----:B------:R-:W-:Y:S01]  /*4ab0*/  FMUL.FTZ R108, R108, UR6 ;  /* 0x000000066c6c7c20 */ /* 0x000fe20008410000 */
[----:B------:R-:W-:Y:S01]  /*4ac0*/  FMUL.FTZ R109, R109, UR6 ;  /* 0x000000066d6d7c20 */ /* 0x000fe20008410000 */
[----:B------:R-:W-:Y:S01]  /*4ad0*/  MUFU.TANH R140, R97 ;  /* 0x00000061008c7308 */ /* 0x000fe20000002400 */
[----:B---3--:R-:W-:Y:S01]  /*4ae0*/  FMUL.FTZ R88, R98, UR6 ;  /* 0x0000000662587c20 */ /* 0x008fe20008410000 */
[----:B------:R-:W-:Y:S01]  /*4af0*/  FMUL.FTZ R112, R112, UR6 ;  /* 0x0000000670707c20 */ /* 0x000fe20008410000 */
[----:B------:R-:W-:Y:S01]  /*4b00*/  FMUL.FTZ R113, R113, UR6 ;  /* 0x0000000671717c20 */ /* 0x000fe20008410000 */
[----:B------:R-:W-:Y:S01]  /*4b10*/  FMUL.FTZ R116, R116, UR6 ;  /* 0x0000000674747c20 */ /* 0x000fe20008410000 */
[----:B------:R-:W-:Y:S01]  /*4b20*/  FMUL.FTZ R117, R117, UR6 ;  /* 0x0000000675757c20 */ /* 0x000fe20008410000 */
[----:B------:R-:W-:Y:S01]  /*4b30*/  FMUL.FTZ R120, R120, UR6 ;  /* 0x0000000678787c20 */ /* 0x000fe20008410000 */
[----:B------:R-:W-:Y:S01]  /*4b40*/  FMUL.FTZ R121, R121, UR6 ;  /* 0x0000000679797c20 */ /* 0x000fe20008410000 */
[----:B------:R3:W5:Y:S01]  /*4b50*/  MUFU.TANH R148, R89 ;  /* 0x0000005900947308 */ /* 0x0007620000002400 */
[----:B------:R-:W-:Y:S01]  /*4b60*/  FMUL.FTZ R124, R124, UR6 ;  /* 0x000000067c7c7c20 */ /* 0x000fe20008410000 */
[----:B------:R-:W-:Y:S01]  /*4b70*/  FMUL.FTZ R125, R125, UR6 ;  /* 0x000000067d7d7c20 */ /* 0x000fe20008410000 */
[----:B------:R-:W-:Y:S01]  /*4b80*/  FMUL.FTZ R128, R128, UR6 ;  /* 0x0000000680807c20 */ /* 0x000fe20008410000 */
[----:B------:R-:W-:Y:S01]  /*4b90*/  FMUL.FTZ R129, R129, UR6 ;  /* 0x0000000681817c20 */ /* 0x000fe20008410000 */
[----:B--2---:R-:W-:-:S04]  /*4ba0*/  @P1 IMAD.HI.U32 R9, R10, R9, RZ ;  /* 0x000000090a091227 */ /* 0x004fc800078e00ff */
[----:B------:R-:W-:Y:S01]  /*4bb0*/  FMUL.FTZ R132, R132, UR6 ;  /* 0x0000000684847c20 */ /* 0x000fe20008410000 */
[----:B------:R-:W-:Y:S01]  /*4bc0*/  FMUL.FTZ R133, R133, UR6 ;  /* 0x0000000685857c20 */ /* 0x000fe20008410000 */
[----:B------:R2:W5:Y:S01]  /*4bd0*/  MUFU.TANH R144, R93 ;  /* 0x0000005d00907308 */ /* 0x0005620000002400 */
[----:B------:R-:W-:Y:S01]  /*4be0*/  FMUL.FTZ R8, R91, UR6 ;  /* 0x000000065b087c20 */ /* 0x000fe20008410000 */
[----:B------:R-:W-:Y:S01]  /*4bf0*/  FMUL.FTZ R14, R95, UR6 ;  /* 0x000000065f0e7c20 */ /* 0x000fe20008410000 */
[----:B---3--:R-:W-:Y:S01]  /*4c00*/  FMUL.FTZ R89, R103, UR6 ;  /* 0x0000000667597c20 */ /* 0x008fe20008410000 */
[----:B------:R-:W-:Y:S01]  /*4c10*/  FMUL.FTZ R118, R118, UR6 ;  /* 0x0000000676767c20 */ /* 0x000fe20008410000 */
[----:B-1----:R-:W-:Y:S01]  /*4c20*/  @P1 SHF.R.U32.HI R10, RZ, R94, R9 ;  /* 0x0000005eff0a1219 */ /* 0x002fe20000011609 */
[----:B------:R-:W-:Y:S02]  /*4c30*/  IMAD R9, R15, R106, 0x1 ;  /* 0x000000010f097424 */ /* 0x000fe400078e026a */
[----:B------:R-:W-:Y:S01]  /*4c40*/  FMUL.FTZ R91, R107, UR6 ;  /* 0x000000066b5b7c20 */ /* 0x000fe20008410000 */
[----:B------:R-:W1:Y:S01]  /*4c50*/  MUFU.TANH R96, R96 ;  /* 0x0000006000607308 */ /* 0x000e620000002400 */
[----:B--2---:R-:W-:Y:S01]  /*4c60*/  FMUL.FTZ R93, R110, UR6 ;  /* 0x000000066e5d7c20 */ /* 0x004fe20008410000 */
[----:B------:R-:W2:Y:S01]  /*4c70*/  SHFL.IDX PT, R94, R10, RZ, 0x1c1f ;  /* 0x001c1fff0a5e7589 */ /* 0x000ea200000e0000 */
[----:B------:R-:W-:-:S02]  /*4c80*/  IMAD R9, R18, -0x2, R9 ;  /* 0xfffffffe12097824 */ /* 0x000fc400078e0209 */
[----:B------:R-:W-:Y:S01]  /*4c90*/  FMUL.FTZ R122, R122, UR6 ;  /* 0x000000067a7a7c20 */ /* 0x000fe20008410000 */
[----:B------:R-:W-:Y:S01]  /*4ca0*/  FMUL.FTZ R95, R111, UR6 ;  /* 0x000000066f5f7c20 */ /* 0x000fe20008410000 */
[----:B------:R-:W3:Y:S01]  /*4cb0*/  SHFL.IDX PT, R10, R10, 0x1, 0x1c1f ;  /* 0x003c1f000a0a7f89 */ /* 0x000ee200000e0000 */
[----:B0-----:R-:W-:Y:S01]  /*4cc0*/  IMAD R97, R102, UR42, R9 ;  /* 0x0000002a66617c24 */ /* 0x001fe2000f8e0209 */
        /* <DEDUP_REMOVED lines=11> */
[----:B------:R-:W-:-:S04]  /*4d80*/  UIADD3 UR7, UR7, 0x2a840, URZ ;  /* 0x0002a84007077890 */ /* 0x000fc8000fffe03f */
[----:B------:R-:W-:Y:S01]  /*4d90*/  UPRMT UR7, UR43, 0x654, UR7 ;  /* 0x000006542b077896 */ /* 0x000fe20008000007 */
[----:B------:R-:W3:Y:S01]  /*4da0*/  MUFU.TANH R104, R104 ;  /* 0x0000006800687308 */ /* 0x000ee20000002400 */
[----:B--2---:R-:W-:-:S04]  /*4db0*/  IADD3 R99, R94, -UR11, R97 ;  /* 0x8000000b5e637c10 */ /* 0x004fc8000fffe061 */
[C---:B------:R-:W-:Y:S02]  /*4dc0*/  ISETP.GT.AND P1, PT, R99.reuse, RZ, PT ;  /* 0x000000ff6300720c */ /* 0x040fe40003f24270 */
[C---:B------:R-:W-:Y:S01]  /*4dd0*/  ISETP.GT.AND P2, PT, R99.reuse, 0x1, PT ;  /* 0x000000016300780c */ /* 0x040fe20003f44270 */
[----:B------:R-:W2:Y:S01]  /*4de0*/  MUFU.TANH R105, R105 ;  /* 0x0000006900697308 */ /* 0x000ea20000002400 */
[----:B----4-:R-:W-:Y:S01]  /*4df0*/  FSEL R150, R150, -INF , P1 ;  /* 0xff80000096967808 */ /* 0x010fe20000800000 */
[----:B------:R-:W-:Y:S01]  /*4e00*/  SYNCS.ARRIVE.TRANS64.RED.A1T0 RZ, [UR7], RZ ;  /* 0x000000ffffff79a7 */ /* 0x000fe20008100407 */
[C---:B------:R-:W-:Y:S02]  /*4e10*/  ISETP.GT.AND P1, PT, R99.reuse, 0x8, PT ;  /* 0x000000086300780c */ /* 0x040fe40003f24270 */
[----:B-----5:R-:W-:Y:S02]  /*4e20*/  FSEL R148, R148, -INF , P2 ;  /* 0xff80000094947808 */ /* 0x020fe40001000000 */
[----:B------:R-:W-:Y:S01]  /*4e30*/  FMNMX.FTZ R9, R150, R13, !PT ;  /* 0x0000000d96097209 */ /* 0x000fe20007810000 */
[----:B------:R-:W4:Y:S01]  /*4e40*/  MUFU.TANH R108, R108 ;  /* 0x0000006c006c7308 */ /* 0x000f220000002400 */
[----:B------:R-:W-:-:S02]  /*4e50*/  ISETP.GT.AND P2, PT, R99, 0x9, PT ;  /* 0x000000096300780c */ /* 0x000fc40003f44270 */
[----:B------:R-:W-:Y:S02]  /*4e60*/  FSEL R146, R146, -INF , P1 ;  /* 0xff80000092927808 */ /* 0x000fe40000800000 */
[----:B------:R-:W-:Y:S02]  /*4e70*/  FMNMX.FTZ R9, R148, R9, !PT ;  /* 0x0000000994097209 */ /* 0x000fe40007810000 */
[C---:B------:R-:W-:Y:S01]  /*4e80*/  ISETP.GT.AND P1, PT, R99.reuse, 0x10, PT ;  /* 0x000000106300780c */ /* 0x040fe20003f24270 */
[----:B------:R-:W5:Y:S01]  /*4e90*/  MUFU.TANH R98, R109 ;  /* 0x0000006d00627308 */ /* 0x000f620000002400 */
[----:B------:R-:W-:Y:S02]  /*4ea0*/  FSEL R144, R144, -INF , P2 ;  /* 0xff80000090907808 */ /* 0x000fe40001000000 */
[----:B------:R-:W-:Y:S02]  /*4eb0*/  FMNMX.FTZ R9, R146, R9, !PT ;  /* 0x0000000992097209 */ /* 0x000fe40007810000 */
[----:B------:R-:W-:-:S02]  /*4ec0*/  ISETP.GT.AND P2, PT, R99, 0x11, PT ;  /* 0x000000116300780c */ /* 0x000fc40003f44270 */
[----:B-1----:R-:W-:Y:S01]  /*4ed0*/  FSEL R142, R96, -INF , P1 ;  /* 0xff800000608e7808 */ /* 0x002fe20000800000 */
[----:B------:R-:W1:Y:S01]  /*4ee0*/  MUFU.TANH R102, R112 ;  /* 0x0000007000667308 */ /* 0x000e620000002400 */
[----:B------:R-:W-:Y:S02]  /*4ef0*/  FMNMX.FTZ R9, R144, R9, !PT ;  /* 0x0000000990097209 */ /* 0x000fe40007810000 */
[C---:B------:R-:W-:Y:S02]  /*4f00*/  ISETP.GT.AND P1, PT, R99.reuse, 0x18, PT ;  /* 0x000000186300780c */ /* 0x040fe40003f24270 */
[----:B------:R-:W-:Y:S02]  /*4f10*/  FSEL R140, R140, -INF , P2 ;  /* 0xff8000008c8c7808 */ /* 0x000fe40001000000 */
[----:B------:R-:W-:Y:S01]  /*4f20*/  FMNMX.FTZ R9, R142, R9, !PT ;  /* 0x000000098e097209 */ /* 0x000fe20007810000 */
[----:B------:R-:W1:Y:S01]  /*4f30*/  MUFU.TANH R113, R113 ;  /* 0x0000007100717308 */ /* 0x000e620000002400 */
[----:B------:R-:W-:-:S02]  /*4f40*/  ISETP.GT.AND P2, PT, R99, 0x19, PT ;  /* 0x000000196300780c */ /* 0x000fc40003f44270 */
[----:B0-----:R-:W-:Y:S02]  /*4f50*/  FSEL R136, R100, -INF , P1 ;  /* 0xff80000064887808 */ /* 0x001fe40000800000 */
[----:B------:R-:W-:Y:S02]  /*4f60*/  FMNMX.FTZ R9, R140, R9, !PT ;  /* 0x000000098c097209 */ /* 0x000fe40007810000 */
[----:B------:R-:W-:Y:S01]  /*4f70*/  ISETP.GT.AND P1, PT, R99, 0x20, PT ;  /* 0x000000206300780c */ /* 0x000fe20003f24270 */
[----:B------:R-:W0:Y:S01]  /*4f80*/  MUFU.TANH R116, R116 ;  /* 0x0000007400747308 */ /* 0x000e220000002400 */
[----:B---3--:R-:W-:Y:S02]  /*4f90*/  FSEL R106, R101, -INF , P2 ;  /* 0xff800000656a7808 */ /* 0x008fe40001000000 */
[----:B------:R-:W-:Y:S02]  /*4fa0*/  FMNMX.FTZ R9, R136, R9, !PT ;  /* 0x0000000988097209 */ /* 0x000fe40007810000 */
[----:B------:R-:W-:-:S02]  /*4fb0*/  ISETP.GT.AND P2, PT, R99, 0x21, PT ;  /* 0x000000216300780c */ /* 0x000fc40003f44270 */
[----:B------:R-:W-:Y:S01]  /*4fc0*/  FSEL R100, R104, -INF , P1 ;  /* 0xff80000068647808 */ /* 0x000fe20000800000 */
[----:B------:R-:W3:Y:S01]  /*4fd0*/  MUFU.TANH R110, R117 ;  /* 0x00000075006e7308 */ /* 0x000ee20000002400 */
[----:B------:R-:W-:Y:S02]  /*4fe0*/  FMNMX.FTZ R9, R106, R9, !PT ;  /* 0x000000096a097209 */ /* 0x000fe40007810000 */
[----:B------:R-:W-:Y:S02]  /*4ff0*/  ISETP.GT.AND P1, PT, R99, 0x28, PT ;  /* 0x000000286300780c */ /* 0x000fe40003f24270 */
[----:B--2---:R-:W-:Y:S02]  /*5000*/  FSEL R96, R105, -INF , P2 ;  /* 0xff80000069607808 */ /* 0x004fe40001000000 */
[----:B------:R-:W-:Y:S01]  /*5010*/  FMNMX.FTZ R9, R100, R9, !PT ;  /* 0x0000000964097209 */ /* 0x000fe20007810000 */
[----:B------:R-:W2:Y:S01]  /*5020*/  MUFU.TANH R112, R120 ;  /* 0x0000007800707308 */ /* 0x000ea20000002400 */
[----:B------:R-:W-:-:S02]  /*5030*/  ISETP.GT.AND P2, PT, R99, 0x29, PT ;  /* 0x000000296300780c */ /* 0x000fc40003f44270 */
[----:B----4-:R-:W-:Y:S02]  /*5040*/  FSEL R94, R108, -INF , P1 ;  /* 0xff8000006c5e7808 */ /* 0x010fe40000800000 */
[----:B------:R-:W-:Y:S02]  /*5050*/  FMNMX.FTZ R9, R96, R9, !PT ;  /* 0x0000000960097209 */ /* 0x000fe40007810000 */
[C---:B------:R-:W-:Y:S01]  /*5060*/  ISETP.GT.AND P1, PT, R99.reuse, 0x30, PT ;  /* 0x000000306300780c */ /* 0x040fe20003f24270 */
[----:B------:R-:W4:Y:S01]  /*5070*/  MUFU.TANH R121, R121 ;  /* 0x0000007900797308 */ /* 0x000f220000002400 */
[----:B-----5:R-:W-:Y:S02]  /*5080*/  FSEL R98, R98, -INF , P2 ;  /* 0xff80000062627808 */ /* 0x020fe40001000000 */
[----:B------:R-:W-:Y:S02]  /*5090*/  FMNMX.FTZ R9, R94, R9, !PT ;  /* 0x000000095e097209 */ /* 0x000fe40007810000 */
[----:B------:R-:W-:-:S02]  /*50a0*/  ISETP.GT.AND P2, PT, R99, 0x31, PT ;  /* 0x000000316300780c */ /* 0x000fc40003f44270 */
[----:B-1----:R-:W-:Y:S01]  /*50b0*/  FSEL R102, R102, -INF , P1 ;  /* 0xff80000066667808 */ /* 0x002fe20000800000 */
[----:B------:R-:W1:Y:S01]  /*50c0*/  MUFU.TANH R120, R124 ;  /* 0x0000007c00787308 */ /* 0x000e620000002400 */
[----:B------:R-:W-:Y:S02]  /*50d0*/  FMNMX.FTZ R9, R98, R9, !PT ;  /* 0x0000000962097209 */ /* 0x000fe40007810000 */
[----:B------:R-:W-:Y:S02]  /*50e0*/  ISETP.GT.AND P1, PT, R99, 0x38, PT ;  /* 0x000000386300780c */ /* 0x000fe40003f24270 */
[----:B------:R-:W-:Y:S02]  /*50f0*/  FSEL R104, R113, -INF , P2 ;  /* 0xff80000071687808 */ /* 0x000fe40001000000 */
[----:B------:R-:W-:Y:S01]  /*5100*/  FMNMX.FTZ R9, R102, R9, !PT ;  /* 0x0000000966097209 */ /* 0x000fe20007810000 */
[----:B------:R-:W5:Y:S01]  /*5110*/  MUFU.TANH R125, R125 ;  /* 0x0000007d007d7308 */ /* 0x000f620000002400 */
[----:B------:R-:W-:-:S02]  /*5120*/  ISETP.GT.AND P2, PT, R99, 0x39, PT ;  /* 0x000000396300780c */ /* 0x000fc40003f44270 */
[----:B0-----:R-:W-:Y:S02]  /*5130*/  FSEL R108, R116, -INF , P1 ;  /* 0xff800000746c7808 */ /* 0x001fe40000800000 */
[----:B------:R-:W-:Y:S02]  /*5140*/  FMNMX.FTZ R9, R104, R9, !PT ;  /* 0x0000000968097209 */ /* 0x000fe40007810000 */
[C---:B------:R-:W-:Y:S01]  /*5150*/  ISETP.GT.AND P1, PT, R99.reuse, 0x40, PT ;  /* 0x000000406300780c */ /* 0x040fe20003f24270 */
[----:B------:R-:W0:Y:S01]  /*5160*/  MUFU.TANH R128, R128 ;  /* 0x0000008000807308 */ /* 0x000e220000002400 */
[----:B---3--:R-:W-:Y:S02]  /*5170*/  FSEL R110, R110, -INF , P2 ;  /* 0xff8000006e6e7808 */ /* 0x008fe40001000000 */
[----:B------:R-:W-:Y:S02]  /*5180*/  FMNMX.FTZ R9, R108, R9, !PT ;  /* 0x000000096c097209 */ /* 0x000fe40007810000 */
[----:B------:R-:W-:-:S02]  /*5190*/  ISETP.GT.AND P2, PT, R99, 0x41, PT ;  /* 0x000000416300780c */ /* 0x000fc40003f44270 */
[----:B--2---:R-:W-:Y:S01]  /*51a0*/  FSEL R112, R112, -INF , P1 ;  /* 0xff80000070707808 */ /* 0x004fe20000800000 */
[----:B------:R-:W2:Y:S01]  /*51b0*/  MUFU.TANH R129, R129 ;  /* 0x0000008100817308 */ /* 0x000ea20000002400 */
[----:B------:R-:W-:Y:S02]  /*51c0*/  FMNMX.FTZ R9, R110, R9, !PT ;  /* 0x000000096e097209 */ /* 0x000fe40007810000 */
[----:B------:R-:W-:Y:S02]  /*51d0*/  ISETP.GT.AND P1, PT, R99, 0x48, PT ;  /* 0x000000486300780c */ /* 0x000fe40003f24270 */
[----:B----4-:R-:W-:Y:S02]  /*51e0*/  FSEL R116, R121, -INF , P2 ;  /* 0xff80000079747808 */ /* 0x010fe40001000000 */
[----:B------:R-:W-:Y:S01]  /*51f0*/  FMNMX.FTZ R9, R112, R9, !PT ;  /* 0x0000000970097209 */ /* 0x000fe20007810000 */
[----:B------:R-:W3:Y:S01]  /*5200*/  MUFU.TANH R132, R132 ;  /* 0x0000008400847308 */ /* 0x000ee20000002400 */
[----:B------:R-:W-:-:S02]  /*5210*/  ISETP.GT.AND P2, PT, R99, 0x49, PT ;  /* 0x000000496300780c */ /* 0x000fc40003f44270 */
[----:B-1----:R-:W-:Y:S02]  /*5220*/  FSEL R120, R120, -INF , P1 ;  /* 0xff80000078787808 */ /* 0x002fe40000800000 */
[----:B------:R-:W-:Y:S02]  /*5230*/  FMNMX.FTZ R9, R116, R9, !PT ;  /* 0x0000000974097209 */ /* 0x000fe40007810000 */
[----:B------:R-:W-:Y:S01]  /*5240*/  ISETP.GT.AND P1, PT, R99, 0x50, PT ;  /* 0x000000506300780c */ /* 0x000fe20003f24270 */
[----:B------:R-:W1:Y:S01]  /*5250*/  MUFU.TANH R133, R133 ;  /* 0x0000008500857308 */ /* 0x000e620000002400 */
[----:B-----5:R-:W-:Y:S02]  /*5260*/  FSEL R124, R125, -INF , P2 ;  /* 0xff8000007d7c7808 */ /* 0x020fe40001000000 */
[----:B------:R-:W-:Y:S01]  /*5270*/  FMNMX.FTZ R101, R120, R9, !PT ;  /* 0x0000000978657209 */ /* 0x000fe20007810000 */
[----:B------:R-:W-:Y:S01]  /*5280*/  FMUL.FTZ R9, R114, UR6 ;  /* 0x0000000672097c20 */ /* 0x000fe20008410000 */
[----:B------:R-:W-:-:S02]  /*5290*/  ISETP.GT.AND P2, PT, R99, 0x51, PT ;  /* 0x000000516300780c */ /* 0x000fc40003f44270 */
        /* <DEDUP_REMOVED lines=8> */
[----:B---3--:R-:W-:Y:S02]  /*5320*/  FSEL R132, R132, -INF , P1 ;  /* 0xff80000084847808 */ /* 0x008fe40000800000 */
[----:B------:R-:W-:Y:S02]  /*5330*/  FMNMX.FTZ R101, R128, R101, !PT ;  /* 0x0000006580657209 */ /* 0x000fe40007810000 */
[----:B-1----:R-:W-:Y:S01]  /*5340*/  FSEL R138, R133, -INF , P2 ;  /* 0xff800000858a7808 */ /* 0x002fe20001000000 */
[----:B------:R-:W1:Y:S01]  /*5350*/  MUFU.TANH R20, R20 ;  /* 0x0000001400147308 */ /* 0x000e620000002400 */
[----:B------:R-:W-:Y:S02]  /*5360*/  FMNMX.FTZ R101, R132, R101, !PT ;  /* 0x0000006584657209 */ /* 0x000fe40007810000 */
[----:B------:R-:W-:Y:S02]  /*5370*/  IADD3 R97, R10, -UR11, R97 ;  /* 0x8000000b0a617c10 */ /* 0x000fe4000fffe061 */
[----:B------:R-:W-:-:S02]  /*5380*/  FMNMX.FTZ R101, R138, R101, !PT ;  /* 0x000000658a657209 */ /* 0x000fc40007810000 */
[C---:B------:R-:W-:Y:S01]  /*5390*/  ISETP.GT.AND P1, PT, R97.reuse, RZ, PT ;  /* 0x000000ff6100720c */ /* 0x040fe20003f24270 */
[----:B------:R-:W-:Y:S01]  /*53a0*/  MUFU.TANH R14, R14 ;  /* 0x0000000e000e7308 */ /* 0x000fe20000002400 */
[C---:B------:R-:W-:Y:S01]  /*53b0*/  ISETP.GT.AND P2, PT, R97.reuse, 0x1, PT ;  /* 0x000000016100780c */ /* 0x040fe20003f44270 */
[----:B------:R-:W3:Y:S01]  /*53c0*/  SHFL.BFLY PT, R152, R101, 0x2, 0x1f ;  /* 0x0c401f0065987f89 */ /* 0x000ee200000e0000 */
[----:B0-----:R-:W-:Y:S02]  /*53d0*/  FSEL R0, R0, -INF , P1 ;  /* 0xff80000000007808 */ /* 0x001fe40000800000 */
[C---:B------:R-:W-:Y:S02]  /*53e0*/  ISETP.GT.AND P3, PT, R97.reuse, 0x8, PT ;  /* 0x000000086100780c */ /* 0x040fe40003f64270 */
[----:B--2---:R-:W-:Y:S01]  /*53f0*/  FSEL R8, R8, -INF , P2 ;  /* 0xff80000008087808 */ /* 0x004fe20001000000 */
[----:B------:R-:W0:Y:S01]  /*5400*/  MUFU.TANH R88, R88 ;  /* 0x0000005800587308 */ /* 0x000e220000002400 */
[----:B------:R-:W-:-:S02]  /*5410*/  ISETP.GT.AND P4, PT, R97, 0x9, PT ;  /* 0x000000096100780c */ /* 0x000fc40003f84270 */
[----:B-1----:R-:W-:Y:S02]  /*5420*/  FSEL R20, R20, -INF , P3 ;  /* 0xff80000014147808 */ /* 0x002fe40001800000 */
[C---:B------:R-:W-:Y:S02]  /*5430*/  ISETP.GT.AND P2, PT, R97.reuse, 0x10, PT ;  /* 0x000000106100780c */ /* 0x040fe40003f44270 */
[----:B------:R-:W-:Y:S01]  /*5440*/  ISETP.GT.AND P3, PT, R97, 0x11, PT ;  /* 0x000000116100780c */ /* 0x000fe20003f64270 */
[----:B------:R1:W-:Y:S08]  /*5450*/  MUFU.TANH R103, R9 ;  /* 0x0000000900677308 */ /* 0x0003f00000002400 */
[----:B------:R-:W-:Y:S01]  /*5460*/  MUFU.TANH R21, R21 ;  /* 0x0000001500157308 */ /* 0x000fe20000002400 */
[----:B-1----:R-:W1:Y:S01]  /*5470*/  LDC R9, c[0x0][0x988] ;  /* 0x00026200ff097b82 */ /* 0x002e620000000800 */
[----:B---3--:R-:W-:-:S02]  /*5480*/  FMNMX.FTZ R152, R101, R152, !PT ;  /* 0x0000009865987209 */ /* 0x008fc40007810000 */
[----:B0-----:R-:W-:Y:S02]  /*5490*/  FSEL R88, R88, -INF , P2 ;  /* 0xff80000058587808 */ /* 0x001fe40001000000 */
[----:B------:R-:W-:Y:S01]  /*54a0*/  ISETP.GT.AND P2, PT, R97, 0x18, PT ;  /* 0x000000186100780c */ /* 0x000fe20003f44270 */
[----:B------:R-:W0:Y:S01]  /*54b0*/  SHFL.BFLY PT, R99, R152, 0x1, 0x1f ;  /* 0x0c201f0098637f89 */ /* 0x000e2200000e0000 */
[----:B------:R-:W2:Y:S08]  /*54c0*/  MUFU.TANH R90, R90 ;  /* 0x0000005a005a7308 */ /* 0x000eb00000002400 */
[----:B------:R-:W3:Y:S08]  /*54d0*/  MUFU.TANH R89, R89 ;  /* 0x0000005900597308 */ /* 0x000ef00000002400 */
[----:B------:R4:W-:Y:S01]  /*54e0*/  MUFU.TANH R105, R118 ;  /* 0x0000007600697308 */ /* 0x0009e20000002400 */
[----:B--2---:R-:W-:-:S02]  /*54f0*/  FSEL R90, R90, -INF , P2 ;  /* 0xff8000005a5a7808 */ /* 0x004fc40001000000 */
[----:B------:R-:W-:Y:S02]  /*5500*/  ISETP.GT.AND P2, PT, R97, 0x20, PT ;  /* 0x000000206100780c */ /* 0x000fe40003f44270 */
[----:B0-----:R-:W-:-:S03]  /*5510*/  FMNMX.FTZ R10, R152, R99, !PT ;  /* 0x00000063980a7209 */ /* 0x001fc60007810000 */
[----:B------:R-:W-:Y:S01]  /*5520*/  MUFU.TANH R92, R92 ;  /* 0x0000005c005c7308 */ /* 0x000fe20000002400 */
[----:B------:R-:W-:Y:S02]  /*5530*/  FMNMX.FTZ R99, R0, R11, !PT ;  /* 0x0000000b00637209 */ /* 0x000fe40007810000 */
[----:B----4-:R-:W-:Y:S01]  /*5540*/  FSEL R118, R14, -INF , P4 ;  /* 0xff8000000e767808 */ /* 0x010fe20002000000 */
[----:B-1----:R-:W-:Y:S01]  /*5550*/  FMUL.FTZ R111, R10, R9 ;  /* 0x000000090a6f7220 */ /* 0x002fe20000410000 */
[----:B------:R-:W-:Y:S02]  /*5560*/  FMNMX.FTZ R99, R8, R99, !PT ;  /* 0x0000006308637209 */ /* 0x000fe40007810000 */
[----:B------:R-:W-:Y:S01]  /*5570*/  FSETP.NEU.FTZ.AND P1, PT, R10, -INF , PT ;  /* 0xff8000000a00780b */ /* 0x000fe20003f3d000 */
[----:B------:R-:W0:Y:S01]  /*5580*/  MUFU.TANH R91, R91 ;  /* 0x0000005b005b7308 */ /* 0x000e220000002400 */
[----:B------:R-:W-:Y:S02]  /*5590*/  FMNMX.FTZ R99, R20, R99, !PT ;  /* 0x0000006314637209 */ /* 0x000fe40007810000 */
[----:B------:R-:W-:-:S02]  /*55a0*/  FSEL R111, R111, RZ, P1 ;  /* 0x000000ff6f6f7208 */ /* 0x000fc40000800000 */
[----:B------:R-:W-:-:S03]  /*55b0*/  FMNMX.FTZ R99, R118, R99, !PT ;  /* 0x0000006376637209 */ /* 0x000fc60007810000 */
[----:B------:R1:W-:Y:S01]  /*55c0*/  MUFU.TANH R107, R122 ;  /* 0x0000007a006b7308 */ /* 0x0003e20000002400 */
[----:B------:R-:W-:Y:S01]  /*55d0*/  FMNMX.FTZ R99, R88, R99, !PT ;  /* 0x0000006358637209 */ /* 0x000fe20007810000 */
[-CC-:B------:R-:W-:Y:S01]  /*55e0*/  FFMA.FTZ R158, R146, R9.reuse, -R111.reuse ;  /* 0x00000009929e7223 */ /* 0x180fe2000001086f */
[-CC-:B------:R-:W-:Y:S01]  /*55f0*/  FFMA.FTZ R156, R148, R9.reuse, -R111.reuse ;  /* 0x00000009949c7223 */ /* 0x180fe2000001086f */
[-CC-:B------:R-:W-:Y:S01]  /*5600*/  FFMA.FTZ R152, R142, R9.reuse, -R111.reuse ;  /* 0x000000098e987223 */ /* 0x180fe2000001086f */
[-CC-:B------:R-:W-:Y:S01]  /*5610*/  FFMA.FTZ R150, R150, R9.reuse, -R111.reuse ;  /* 0x0000000996967223 */ /* 0x180fe2000001086f */
[-CC-:B------:R-:W-:Y:S01]  /*5620*/  FFMA.FTZ R154, R136, R9.reuse, -R111.reuse ;  /* 0x00000009889a7223 */ /* 0x180fe2000001086f */
[-CC-:B------:R-:W-:Y:S01]  /*5630*/  FFMA.FTZ R101, R108, R9.reuse, -R111.reuse ;  /* 0x000000096c657223 */ /* 0x180fe2000001086f */
[----:B------:R-:W2:Y:S01]  /*5640*/  MUFU.TANH R93, R93 ;  /* 0x0000005d005d7308 */ /* 0x000ea20000002400 */
[----:B-1----:R-:W-:Y:S01]  /*5650*/  FSEL R122, R21, -INF , P3 ;  /* 0xff800000157a7808 */ /* 0x002fe20001800000 */
[-CC-:B------:R-:W-:Y:S01]  /*5660*/  FFMA.FTZ R96, R96, R9.reuse, -R111.reuse ;  /* 0x0000000960607223 */ /* 0x180fe2000001086f */
[----:B------:R-:W-:Y:S01]  /*5670*/  ISETP.GT.AND P3, PT, R97, 0x19, PT ;  /* 0x000000196100780c */ /* 0x000fe20003f64270 */
[--C-:B------:R-:W-:Y:S01]  /*5680*/  FFMA.FTZ R94, R94, R9, -R111.reuse ;  /* 0x000000095e5e7223 */ /* 0x100fe2000001086f */
[----:B------:R-:W-:Y:S01]  /*5690*/  FMNMX.FTZ R99, R122, R99, !PT ;  /* 0x000000637a637209 */ /* 0x000fe20007810000 */
[-CC-:B------:R-:W-:Y:S01]  /*56a0*/  FFMA.FTZ R108, R124, R9.reuse, -R111.reuse ;  /* 0x000000097c6c7223 */ /* 0x180fe2000001086f */
[----:B------:R-:W-:Y:S01]  /*56b0*/  FFMA.FTZ R138, R138, R9, -R111 ;  /* 0x000000098a8a7223 */ /* 0x000fe2000001086f */
[----:B------:R-:W1:Y:S01]  /*56c0*/  MUFU.TANH R95, R95 ;  /* 0x0000005f005f7308 */ /* 0x000e620000002400 */
[----:B------:R-:W-:-:S07]  /*56d0*/  FMNMX.FTZ R99, R90, R99, !PT ;  /* 0x000000635a637209 */ /* 0x000fce0007810000 */
[----:B------:R3:W-:Y:S08]  /*56e0*/  MUFU.TANH R172, R126 ;  /* 0x0000007e00ac7308 */ /* 0x0007f00000002400 */
[----:B------:R4:W-:Y:S01]  /*56f0*/  MUFU.TANH R174, R130 ;  /* 0x0000008200ae7308 */ /* 0x0009e20000002400 */
[----:B---3--:R-:W-:Y:S01]  /*5700*/  FSEL R126, R89, -INF , P3 ;  /* 0xff800000597e7808 */ /* 0x008fe20001800000 */
[----:B------:R-:W-:Y:S01]  /*5710*/  FFMA.FTZ R89, R144, R9, -R111 ;  /* 0x0000000990597223 */ /* 0x000fe2000001086f */
[----:B------:R-:W-:-:S02]  /*5720*/  ISETP.GT.AND P3, PT, R97, 0x21, PT ;  /* 0x000000216100780c */ /* 0x000fc40003f64270 */
[----:B------:R-:W-:Y:S02]  /*5730*/  FMNMX.FTZ R99, R126, R99, !PT ;  /* 0x000000637e637209 */ /* 0x000fe40007810000 */
[----:B0-----:R-:W-:Y:S01]  /*5740*/  FSEL R146, R91, -INF , P3 ;  /* 0xff8000005b927808 */ /* 0x001fe20001800000 */
[----:B------:R-:W0:Y:S01]  /*5750*/  MUFU.TANH R115, R115 ;  /* 0x0000007300737308 */ /* 0x000e220000002400 */
[----:B----4-:R-:W-:Y:S01]  /*5760*/  FSEL R130, R92, -INF , P2 ;  /* 0xff8000005c827808 */ /* 0x010fe20001000000 */
[--C-:B------:R-:W-:Y:S01]  /*5770*/  FFMA.FTZ R91, R140, R9, -R111.reuse ;  /* 0x000000098c5b7223 */ /* 0x100fe2000001086f */
[C---:B------:R-:W-:Y:S02]  /*5780*/  ISETP.GT.AND P2, PT, R97.reuse, 0x28, PT ;  /* 0x000000286100780c */ /* 0x040fe40003f44270 */
[----:B------:R-:W-:Y:S02]  /*5790*/  FMNMX.FTZ R99, R130, R99, !PT ;  /* 0x0000006382637209 */ /* 0x000fe40007810000 */
[----:B------:R-:W-:Y:S01]  /*57a0*/  ISETP.GT.AND P3, PT, R97, 0x29, PT ;  /* 0x000000296100780c */ /* 0x000fe20003f64270 */
[----:B------:R-:W3:Y:S01]  /*57b0*/  MUFU.TANH R119, R119 ;  /* 0x0000007700777308 */ /* 0x000ee20000002400 */
[----:B--2---:R-:W-:Y:S01]  /*57c0*/  FSEL R148, R93, -INF , P2 ;  /* 0xff8000005d947808 */ /* 0x004fe20001000000 */
[----:B------:R-:W-:Y:S01]  /*57d0*/  FFMA.FTZ R93, R106, R9, -R111 ;  /* 0x000000096a5d7223 */ /* 0x000fe2000001086f */
[----:B------:R-:W-:-:S02]  /*57e0*/  FMNMX.FTZ R99, R146, R99, !PT ;  /* 0x0000006392637209 */ /* 0x000fc40007810000 */
[----:B------:R-:W-:Y:S02]  /*57f0*/  ISETP.GT.AND P2, PT, R97, 0x30, PT ;  /* 0x000000306100780c */ /* 0x000fe40003f44270 */
[----:B-1----:R-:W-:Y:S01]  /*5800*/  FSEL R92, R95, -INF , P3 ;  /* 0xff8000005f5c7808 */ /* 0x002fe20001800000 */
[----:B------:R1:W-:Y:S01]  /*5810*/  MUFU.TANH R176, R134 ;  /* 0x0000008600b07308 */ /* 0x0003e20000002400 */
[----:B------:R-:W-:Y:S01]  /*5820*/  FMNMX.FTZ R99, R148, R99, !PT ;  /* 0x0000006394637209 */ /* 0x000fe20007810000 */
[----:B------:R-:W-:Y:S01]  /*5830*/  FFMA.FTZ R95, R100, R9, -R111 ;  /* 0x00000009645f7223 */ /* 0x000fe2000001086f */
[----:B------:R-:W-:Y:S02]  /*5840*/  ISETP.GT.AND P3, PT, R97, 0x31, PT ;  /* 0x000000316100780c */ /* 0x000fe40003f64270 */
[----:B------:R-:W-:Y:S02]  /*5850*/  FMNMX.FTZ R99, R92, R99, !PT ;  /* 0x000000635c637209 */ /* 0x000fe40007810000 */
[----:B0-----:R-:W-:Y:S01]  /*5860*/  FSEL R142, R115, -INF , P3 ;  /* 0xff800000738e7808 */ /* 0x001fe20001800000 */
[----:B------:R-:W0:Y:S01]  /*5870*/  MUFU.TANH R123, R123 ;  /* 0x0000007b007b7308 */ /* 0x000e220000002400 */
[----:B-1----:R-:W-:-:S02]  /*5880*/  FSEL R134, R103, -INF , P2 ;  /* 0xff80000067867808 */ /* 0x002fc40001000000 */
[C---:B------:R-:W-:Y:S02]  /*5890*/  ISETP.GT.AND P2, PT, R97.reuse, 0x38, PT ;  /* 0x000000386100780c */ /* 0x040fe40003f44270 */
[----:B------:R-:W-:Y:S02]  /*58a0*/  FMNMX.FTZ R99, R134, R99, !PT ;  /* 0x0000006386637209 */ /* 0x000fe40007810000 */
[----:B------:R-:W-:Y:S01]  /*58b0*/  ISETP.GT.AND P3, PT, R97, 0x39, PT ;  /* 0x000000396100780c */ /* 0x000fe20003f64270 */
[----:B------:R-:W1:Y:S01]  /*58c0*/  MUFU.TANH R127, R127 ;  /* 0x0000007f007f7308 */ /* 0x000e620000002400 */
[----:B------:R-:W-:Y:S01]  /*58d0*/  FSEL R144, R105, -INF , P2 ;  /* 0xff80000069907808 */ /* 0x000fe20001000000 */
[----:B------:R-:W-:Y:S01]  /*58e0*/  FFMA.FTZ R105, R120, R9, -R111 ;  /* 0x0000000978697223 */ /* 0x000fe2000001086f */
[----:B------:R-:W-:Y:S02]  /*58f0*/  FMNMX.FTZ R99, R142, R99, !PT ;  /* 0x000000638e637209 */ /* 0x000fe40007810000 */
[----:B------:R-:W-:-:S02]  /*5900*/  ISETP.GT.AND P2, PT, R97, 0x40, PT ;  /* 0x000000406100780c */ /* 0x000fc40003f44270 */
[----:B---3--:R-:W-:Y:S01]  /*5910*/  FSEL R140, R119, -INF , P3 ;  /* 0xff800000778c7808 */ /* 0x008fe20001800000 */
[----:B------:R2:W-:Y:S01]  /*5920*/  MUFU.EX2 R21, R150 ;  /* 0x0000009600157308 */ /* 0x0005e20000000800 */
[----:B------:R-:W-:Y:S02]  /*5930*/  FMNMX.FTZ R99, R144, R99, !PT ;  /* 0x0000006390637209 */ /* 0x000fe40007810000 */
[----:B------:R-:W-:Y:S02]  /*5940*/  ISETP.GT.AND P3, PT, R97, 0x41, PT ;  /* 0x000000416100780c */ /* 0x000fe40003f64270 */
[----:B------:R-:W-:Y:S02]  /*5950*/  FMNMX.FTZ R99, R140, R99, !PT ;  /* 0x000000638c637209 */ /* 0x000fe40007810000 */
[----:B0-----:R-:W-:Y:S01]  /*5960*/  FSEL R136, R123, -INF , P3 ;  /* 0xff8000007b887808 */ /* 0x001fe20001800000 */
[----:B------:R-:W0:Y:S01]  /*5970*/  MUFU.TANH R131, R131 ;  /* 0x0000008300837308 */ /* 0x000e220000002400 */
[----:B--2---:R-:W-:Y:S01]  /*5980*/  FSEL R150, R107, -INF , P2 ;  /* 0xff8000006b967808 */ /* 0x004fe20001000000 */
[----:B------:R-:W-:Y:S01]  /*5990*/  FFMA.FTZ R107, R114, R9, -R111 ;  /* 0x00000009726b7223 */ /* 0x000fe2000001086f */
[----:B------:R-:W-:-:S02]  /*59a0*/  ISETP.GT.AND P2, PT, R97, 0x48, PT ;  /* 0x000000486100780c */ /* 0x000fc40003f44270 */
[----:B------:R-:W-:Y:S02]  /*59b0*/  FMNMX.FTZ R99, R150, R99, !PT ;  /* 0x0000006396637209 */ /* 0x000fe40007810000 */
[C---:B------:R-:W-:Y:S01]  /*59c0*/  ISETP.GT.AND P3, PT, R97.reuse, 0x49, PT ;  /* 0x000000496100780c */ /* 0x040fe20003f64270 */
[----:B------:R-:W2:Y:S01]  /*59d0*/  MUFU.TANH R135, R135 ;  /* 0x0000008700877308 */ /* 0x000ea20000002400 */
[----:B------:R-:W-:Y:S02]  /*59e0*/  FSEL R172, R172, -INF , P2 ;  /* 0xff800000acac7808 */ /* 0x000fe40001000000 */
[----:B------:R-:W-:Y:S02]  /*59f0*/  FMNMX.FTZ R99, R136, R99, !PT ;  /* 0x0000006388637209 */ /* 0x000fe40007810000 */
[----:B------:R-:W-:Y:S02]  /*5a00*/  ISETP.GT.AND P2, PT, R97, 0x50, PT ;  /* 0x000000506100780c */ /* 0x000fe40003f44270 */
[----:B-1----:R-:W-:Y:S01]  /*5a10*/  FSEL R106, R127, -INF , P3 ;  /* 0xff8000007f6a7808 */ /* 0x002fe20001800000 */
[----:B------:R-:W-:Y:S01]  /*5a20*/  MUFU.EX2 R156, R156 ;  /* 0x0000009c009c7308 */ /* 0x000fe20000000800 */
[----:B------:R-:W-:-:S02]  /*5a30*/  FMNMX.FTZ R99, R172, R99, !PT ;  /* 0x00000063ac637209 */ /* 0x000fc40007810000 */
[C---:B------:R-:W-:Y:S02]  /*5a40*/  ISETP.GT.AND P3, PT, R97.reuse, 0x51, PT ;  /* 0x000000516100780c */ /* 0x040fe40003f64270 */
[----:B------:R-:W-:Y:S02]  /*5a50*/  FSEL R174, R174, -INF , P2 ;  /* 0xff800000aeae7808 */ /* 0x000fe40001000000 */
[----:B------:R-:W-:Y:S01]  /*5a60*/  FMNMX.FTZ R99, R106, R99, !PT ;  /* 0x000000636a637209 */ /* 0x000fe20007810000 */
[----:B------:R-:W-:Y:S01]  /*5a70*/  MUFU.EX2 R158, R158 ;  /* 0x0000009e009e7308 */ /* 0x000fe20000000800 */
[----:B------:R-:W-:Y:S02]  /*5a80*/  ISETP.GT.AND P2, PT, R97, 0x58, PT ;  /* 0x000000586100780c */ /* 0x000fe40003f44270 */
[----:B0-----:R-:W-:Y:S02]  /*5a90*/  FSEL R100, R131, -INF , P3 ;  /* 0xff80000083647808 */ /* 0x001fe40001800000 */
[----:B------:R-:W-:-:S02]  /*5aa0*/  FMNMX.FTZ R99, R174, R99, !PT ;  /* 0x00000063ae637209 */ /* 0x000fc40007810000 */
[----:B------:R-:W-:Y:S01]  /*5ab0*/  ISETP.GT.AND P3, PT, R97, 0x59, PT ;  /* 0x000000596100780c */ /* 0x000fe20003f64270 */
[-CC-:B------:R-:W-:Y:S01]  /*5ac0*/  FFMA.FTZ R97, R98, R9.reuse, -R111.reuse ;  /* 0x0000000962617223 */ /* 0x180fe2000001086f */
[----:B------:R-:W-:Y:S01]  /*5ad0*/  FSEL R176, R176, -INF , P2 ;  /* 0xff800000b0b07808 */ /* 0x000fe20001000000 */
[--C-:B------:R-:W-:Y:S01]  /*5ae0*/  FFMA.FTZ R98, R102, R9, -R111.reuse ;  /* 0x0000000966627223 */ /* 0x100fe2000001086f */
[----:B------:R-:W-:Y:S01]  /*5af0*/  FMNMX.FTZ R99, R100, R99, !PT ;  /* 0x0000006364637209 */ /* 0x000fe20007810000 */
[-CC-:B------:R-:W-:Y:S01]  /*5b00*/  FFMA.FTZ R102, R110, R9.reuse, -R111.reuse ;  /* 0x000000096e667223 */ /* 0x180fe2000001086f */
[----:B--2---:R-:W-:Y:S01]  /*5b10*/  FSEL R178, R135, -INF , P3 ;  /* 0xff80000087b27808 */ /* 0x004fe20001800000 */
[--C-:B------:R-:W-:Y:S01]  /*5b20*/  FFMA.FTZ R110, R128, R9, -R111.reuse ;  /* 0x00000009806e7223 */ /* 0x100fe2000001086f */
[----:B------:R-:W-:Y:S01]  /*5b30*/  FMNMX.FTZ R99, R176, R99, !PT ;  /* 0x00000063b0637209 */ /* 0x000fe20007810000 */
[----:B------:R-:W-:Y:S03]  /*5b40*/  MUFU.EX2 R89, R89 ;  /* 0x0000005900597308 */ /* 0x000fe60000000800 */
[----:B------:R-:W-:Y:S01]  /*5b50*/  FMNMX.FTZ R14, R178, R99, !PT ;  /* 0x00000063b20e7209 */ /* 0x000fe20007810000 */
[-CC-:B------:R-:W-:Y:S01]  /*5b60*/  FFMA.FTZ R99, R104, R9.reuse, -R111.reuse ;  /* 0x0000000968637223 */ /* 0x180fe2000001086f */
[----:B------:R-:W-:-:S03]  /*5b70*/  FFMA.FTZ R104, R116, R9, -R111 ;  /* 0x0000000974687223 */ /* 0x000fc6000001086f */
[----:B------:R-:W0:Y:S01]  /*5b80*/  SHFL.BFLY PT, R103, R14, 0x2, 0x1f ;  /* 0x0c401f000e677f89 */ /* 0x000e2200000e0000 */
[----:B------:R-:W-:Y:S08]  /*5b90*/  MUFU.EX2 R152, R152 ;  /* 0x0000009800987308 */ /* 0x000ff00000000800 */
[----:B------:R-:W-:Y:S08]  /*5ba0*/  MUFU.EX2 R91, R91 ;  /* 0x0000005b005b7308 */ /* 0x000ff00000000800 */
[----:B------:R-:W-:Y:S01]  /*5bb0*/  MUFU.EX2 R154, R154 ;  /* 0x0000009a009a7308 */ /* 0x000fe20000000800 */
[----:B0-----:R-:W-:Y:S01]  /*5bc0*/  FMNMX.FTZ R109, R14, R103, !PT ;  /* 0x000000670e6d7209 */ /* 0x001fe20007810000 */
[----:B------:R-:W-:-:S06]  /*5bd0*/  FFMA.FTZ R103, R112, R9, -R111 ;  /* 0x0000000970677223 */ /* 0x000fcc000001086f */
[----:B------:R-:W-:Y:S01]  /*5be0*/  MUFU.EX2 R93, R93 ;  /* 0x0000005d005d7308 */ /* 0x000fe20000000800 */
[----:B------:R-:W0:Y:S07]  /*5bf0*/  SHFL.BFLY PT, R14, R109, 0x1, 0x1f ;  /* 0x0c201f006d0e7f89 */ /* 0x000e2e00000e0000 */
[----:B------:R-:W-:Y:S08]  /*5c00*/  MUFU.EX2 R95, R95 ;  /* 0x0000005f005f7308 */ /* 0x000ff00000000800 */
[----:B------:R-:W-:Y:S08]  /*5c10*/  MUFU.EX2 R96, R96 ;  /* 0x0000006000607308 */ /* 0x000ff00000000800 */
[----:B------:R-:W-:Y:S01]  /*5c20*/  MUFU.EX2 R94, R94 ;  /* 0x0000005e005e7308 */ /* 0x000fe20000000800 */
[----:B0-----:R-:W-:Y:S01]  /*5c30*/  FMNMX.FTZ R14, R109, R14, !PT ;  /* 0x0000000e6d0e7209 */ /* 0x001fe20007810000 */
[----:B------:R-:W-:-:S03]  /*5c40*/  FFMA.FTZ R109, R132, R9, -R111 ;  /* 0x00000009846d7223 */ /* 0x000fc6000001086f */
[C---:B------:R-:W-:Y:S01]  /*5c50*/  FSETP.NEU.FTZ.AND P2, PT, R14.reuse, -INF , PT ;  /* 0xff8000000e00780b */ /* 0x040fe20003f5d000 */
[C---:B------:R-:W-:Y:S02]  /*5c60*/  FMUL.FTZ R112, R14.reuse, R9 ;  /* 0x000000090e707220 */ /* 0x040fe40000410000 */
[----:B------:R-:W-:Y:S01]  /*5c70*/  MUFU.EX2 R97, R97 ;  /* 0x0000006100617308 */ /* 0x000fe20000000800 */
[----:B------:R-:W-:Y:S02]  /*5c80*/  FSEL R116, R14, RZ, P2 ;  /* 0x000000ff0e747208 */ /* 0x000fe40001000000 */
[----:B------:R-:W-:-:S03]  /*5c90*/  FSEL R111, R112, RZ, P2 ;  /* 0x000000ff706f7208 */ /* 0x000fc60001000000 */
[----:B------:R-:W-:Y:S02]  /*5ca0*/  FADD.FTZ R116, -R116, R11 ;  /* 0x0000000b74747221 */ /* 0x000fe40000010100 */
[----:B------:R-:W-:Y:S01]  /*5cb0*/  MUFU.EX2 R98, R98 ;  /* 0x0000006200627308 */ /* 0x000fe20000000800 */
[-CC-:B------:R-:W-:Y:S01]  /*5cc0*/  FFMA.FTZ R157, R0, R9.reuse, -R111.reuse ;  /* 0x00000009009d7223 */ /* 0x180fe2000001086f */
[----:B------:R-:W-:Y:S01]  /*5cd0*/  FSEL R0, R10, RZ, P1 ;  /* 0x000000ff0a007208 */ /* 0x000fe20000800000 */
[-CC-:B------:R-:W-:Y:S01]  /*5ce0*/  FFMA.FTZ R112, R8, R9.reuse, -R111.reuse ;  /* 0x0000000908707223 */ /* 0x180fe2000001086f */
[-C--:B------:R-:W-:Y:S01]  /*5cf0*/  FMUL.FTZ R116, R116, R9.reuse ;  /* 0x0000000974747220 */ /* 0x080fe20000410000 */
[-CC-:B------:R-:W-:Y:S01]  /*5d00*/  FFMA.FTZ R159, R20, R9.reuse, -R111.reuse ;  /* 0x00000009149f7223 */ /* 0x180fe2000001086f */
[-C--:B------:R-:W-:Y:S01]  /*5d10*/  FFMA.FTZ R20, R118, R9.reuse, -R111 ;  /* 0x0000000976147223 */ /* 0x080fe2000001086f */
[----:B------:R-:W-:Y:S01]  /*5d20*/  FADD.FTZ R0, -R0, R13 ;  /* 0x0000000d00007221 */ /* 0x000fe20000010100 */
[----:B------:R-:W-:Y:S01]  /*5d30*/  MUFU.EX2 R157, R157 ;  /* 0x0000009d009d7308 */ /* 0x000fe20000000800 */
[-CC-:B------:R-:W-:Y:S01]  /*5d40*/  FFMA.FTZ R153, R88, R9.reuse, -R111.reuse ;  /* 0x0000000958997223 */ /* 0x180fe2000001086f */
[-CC-:B------:R-:W-:Y:S01]  /*5d50*/  FFMA.FTZ R88, R122, R9.reuse, -R111.reuse ;  /* 0x000000097a587223 */ /* 0x180fe2000001086f */
[-C--:B------:R-:W-:Y:S01]  /*5d60*/  FMUL.FTZ R8, R0, R9.reuse ;  /* 0x0000000900087220 */ /* 0x080fe20000410000 */
[-CC-:B------:R-:W-:Y:S01]  /*5d70*/  FFMA.FTZ R155, R90, R9.reuse, -R111.reuse ;  /* 0x000000095a9b7223 */ /* 0x180fe2000001086f */
        /* <DEDUP_REMOVED lines=20> */
[----:B0-----:R-:W-:-:S07]  /*5ec0*/  FFMA.FTZ R11, R0, R6, R157 ;  /* 0x00000006000b7223 */ /* 0x001fce000001009d */
[----:B------:R-:W0:Y:S01]  /*5ed0*/  MUFU.EX2 R159, R159 ;  /* 0x0000009f009f7308 */ /* 0x000e220000000800 */
[----:B-1----:R-:W-:-:S04]  /*5ee0*/  FFMA.FTZ R7, R8, R7, R21 ;  /* 0x0000000708077223 */ /* 0x002fc80000010015 */
[----:B------:R-:W-:-:S03]  /*5ef0*/  FADD.FTZ R7, R156, R7 ;  /* 0x000000079c077221 */ /* 0x000fc60000010000 */
[----:B------:R-:W1:Y:S01]  /*5f00*/  MUFU.EX2 R20, R20 ;  /* 0x0000001400147308 */ /* 0x000e620000000800 */
[----:B--2---:R-:W-:-:S07]  /*5f10*/  FADD.FTZ R6, R112, R11 ;  /* 0x0000000b70067221 */ /* 0x004fce0000010000 */
[----:B------:R-:W2:Y:S08]  /*5f20*/  MUFU.EX2 R153, R153 ;  /* 0x0000009900997308 */ /* 0x000eb00000000800 */
[----:B------:R-:W3:Y:S08]  /*5f30*/  MUFU.EX2 R88, R88 ;  /* 0x0000005800587308 */ /* 0x000ef00000000800 */
[----:B------:R4:W-:Y:S08]  /*5f40*/  MUFU.EX2 R13, R92 ;  /* 0x0000005c000d7308 */ /* 0x0009f00000000800 */
[----:B------:R-:W5:Y:S01]  /*5f50*/  MUFU.EX2 R155, R155 ;  /* 0x0000009b009b7308 */ /* 0x000f620000000800 */
[----:B----4-:R-:W-:Y:S01]  /*5f60*/  FADD.FTZ R92, R158, R7 ;  /* 0x000000079e5c7221 */ /* 0x010fe20000010000 */
[----:B0-----:R-:W-:-:S03]  /*5f70*/  FADD.FTZ R7, R159, R6 ;  /* 0x000000069f077221 */ /* 0x001fc60000010000 */
[----:B------:R-:W-:Y:S01]  /*5f80*/  FADD.FTZ R11, R89, R92 ;  /* 0x0000005c590b7221 */ /* 0x000fe20000010000 */
[----:B-1----:R-:W-:Y:S02]  /*5f90*/  FADD.FTZ R6, R20, R7 ;  /* 0x0000000714067221 */ /* 0x002fe40000010000 */
[----:B------:R-:W0:Y:S01]  /*5fa0*/  MUFU.EX2 R90, R90 ;  /* 0x0000005a005a7308 */ /* 0x000e220000000800 */
[----:B------:R-:W-:Y:S01]  /*5fb0*/  FADD.FTZ R92, R152, R11 ;  /* 0x0000000b985c7221 */ /* 0x000fe20000010000 */
[----:B--2---:R-:W-:-:S03]  /*5fc0*/  FADD.FTZ R7, R153, R6 ;  /* 0x0000000699077221 */ /* 0x004fc60000010000 */
[----:B------:R-:W-:Y:S01]  /*5fd0*/  FADD.FTZ R11, R91, R92 ;  /* 0x0000005c5b0b7221 */ /* 0x000fe20000010000 */
[----:B---3--:R-:W-:Y:S02]  /*5fe0*/  FADD.FTZ R6, R88, R7 ;  /* 0x0000000758067221 */ /* 0x008fe40000010000 */
[----:B------:R-:W1:Y:S01]  /*5ff0*/  MUFU.EX2 R149, R149 ;  /* 0x0000009500957308 */ /* 0x000e620000000800 */
[----:B------:R-:W-:Y:S01]  /*6000*/  FADD.FTZ R92, R154, R11 ;  /* 0x0000000b9a5c7221 */ /* 0x000fe20000010000 */
[----:B-----5:R-:W-:-:S03]  /*6010*/  FADD.FTZ R7, R155, R6 ;  /* 0x000000069b077221 */ /* 0x020fc60000010000 */
[----:B------:R-:W-:-:S03]  /*6020*/  FADD.FTZ R92, R93, R92 ;  /* 0x0000005c5d5c7221 */ /* 0x000fc60000010000 */
        /* <DEDUP_REMOVED lines=12> */
[----:B0-----:R-:W-:-:S04]  /*60f0*/  FADD.FTZ R6, R151, R6 ;  /* 0x0000000697067221 */ /* 0x001fc80000010000 */
[----:B------:R-:W-:-:S03]  /*6100*/  FADD.FTZ R6, R13, R6 ;  /* 0x000000060d067221 */ /* 0x000fc60000010000 */
        /* <DEDUP_REMOVED lines=46> */
.L_x_2212:
        /* <DEDUP_REMOVED lines=34> */
.L_x_2202:
[----:B------:R-:W-:-:S13]  /*6610*/  ISETP.GE.AND P1, PT, R15, RZ, PT ;  /* 0x000000ff0f00720c */ /* 0x000fda0003f26270 */
[----:B------:R-:W-:Y:S05]  /*6620*/  @!P1 BRA `(.L_x_2214) ;  /* 0x0000002000b49947 */ /* 0x000fea0003800000 */
[----:B------:R-:W-:Y:S01]  /*6630*/  IMAD.MOV.U32 R13, RZ, RZ, R14 ;  /* 0x000000ffff0d7224 */ /* 0x000fe200078e000e */
[----:B------:R-:W-:Y:S01]  /*6640*/  UMOV UR4, UR38 ;  /* 0x0000002600047c82 */ /* 0x000fe20008000000 */
[----:B------:R-:W-:Y:S01]  /*6650*/  IMAD.MOV.U32 R11, RZ, RZ, R10 ;  /* 0x000000ffff0b7224 */ /* 0x000fe200078e000a */
[----:B------:R-:W-:Y:S01]  /*6660*/  UMOV UR5, UR39 ;  /* 0x0000002700057c82 */ /* 0x000fe20008000000 */
[----:B------:R-:W-:-:S05]  /*6670*/  ULDC UR6, c[0x0][0x9d8] ;  /* 0x0002760000067ab9 */ /* 0x000fca0000000800 */
.L_x_2225:
[----:B------:R-:W-:-:S04]  /*6680*/  UIADD3 UR10, UR5, 0x1, URZ ;  /* 0x00000001050a7890 */ /* 0x000fc8000fffe03f */
[----:B------:R-:W-:-:S04]  /*6690*/  UISETP.NE.AND UP0, UPT, UR10, 0x2, UPT ;  /* 0x000000020a00788c */ /* 0x000fc8000bf05270 */
[----:B------:R-:W-:Y:S02]  /*66a0*/  USEL UR10, UR10, URZ, UP0 ;  /* 0x0000003f0a0a7287 */ /* 0x000fe40008000000 */
[----:B------:R-:W-:-:S04]  /*66b0*/  USEL UR38, URZ, 0x1, UP0 ;  /* 0x000000013f267887 */ /* 0x000fc80008000000 */
[----:B------:R-:W-:Y:S01]  /*66c0*/  ULOP3.LUT UR38, UR4, UR38, URZ, 0x3c, !UPT ;  /* 0x0000002604267292 */ /* 0x000fe2000f8e3c3f */
[----:B------:R-:W-:Y:S01]  /*66d0*/  UMOV UR39, UR10 ;  /* 0x0000000a00277c82 */ /* 0x000fe20008000000 */
[----:B------:R-:W-:Y:S10]  /*66e0*/  @!P0 BRA `(.L_x_2215) ;  /* 0x0000000000048947 */ /* 0x000ff40003800000 */
[----:B------:R-:W-:Y:S01]  /*66f0*/  BPT.TRAP 0x1 ;  /* 0x000000040000795c */ /* 0x000fe20000300000 */
.L_x_2215:
[----:B------:R-:W-:Y:S01]  /*6700*/  ULEA UR7, UR39, UR40, 0x3 ;  /* 0x0000002827077291 */ /* 0x000fe2000f8e183f */
[----:B------:R-:W-:-:S04]  /*6710*/  MOV R9, UR38 ;  /* 0x0000002600097c02 */ /* 0x000fc80008000f00 */
[----:B------:R-:W-:-:S04]  /*6720*/  SHF.L.U32 R9, R9, 0x1f, RZ ;  /* 0x0000001f09097819 */ /* 0x000fc800000006ff */
[----:B------:R0:W1:Y:S01]  /*6730*/  SYNCS.PHASECHK.TRANS64.TRYWAIT P1, [UR7+0x2a830], R9 ;  /* 0x02a83009ff0075a7 */ /* 0x0000620008020147 */
[----:B------:R-:W-:Y:S05]  /*6740*/  @!P0 BRA `(.L_x_2216) ;  /* 0x0000000000048947 */ /* 0x000fea0003800000 */
[----:B------:R-:W-:Y:S01]  /*6750*/  BPT.TRAP 0x1 ;  /* 0x000000040000795c */ /* 0x000fe20000300000 */
.L_x_2216:
[----:B-1----:R-:W-:Y:S05]  /*6760*/  @P1 BRA `(.L_x_2217) ;  /* 0x0000000000081947 */ /* 0x002fea0003800000 */
[----:B------:R-:W1:Y:S02]  /*6770*/  SYNCS.PHASECHK.TRANS64.TRYWAIT P1, [UR7+0x2a830], R9 ;  /* 0x02a83009ff0075a7 */ /* 0x000e640008020147 */
[----:B-1----:R-:W-:Y:S05]  /*6780*/  @!P1 BRA `(.L_x_2218) ;  /* 0x0000008c00589947 */ /* 0x002fea0003800000 */
.L_x_2217:
        /* <DEDUP_REMOVED lines=143> */
.L_x_2219:
[----:B------:R-:W-:Y:S01]  /*7080*/  ULEA UR7, UR5, UR40, 0x3 ;  /* 0x0000002805077291 */ /* 0x000fe2000f8e183f */
[----:B------:R-:W-:-:S05]  /*7090*/  IMAD.U32 R0, RZ, RZ, UR4 ;  /* 0x00000004ff007e24 */ /* 0x000fca000f8e00ff */
[----:B------:R-:W-:-:S04]  /*70a0*/  SHF.L.U32 R0, R0, 0x1f, RZ ;  /* 0x0000001f00007819 */ /* 0x000fc800000006ff */
[----:B------:R2:W3:Y:S01]  /*70b0*/  SYNCS.PHASECHK.TRANS64.TRYWAIT P1, [UR7+0x2a850], R0 ;  /* 0x02a85000ff0075a7 */ /* 0x0004e20008020147 */
[----:B------:R-:W-:Y:S05]  /*70c0*/  @!P0 BRA `(.L_x_2220) ;  /* 0x0000000000048947 */ /* 0x000fea0003800000 */
[----:B------:R-:W-:Y:S01]  /*70d0*/  BPT.TRAP 0x1 ;  /* 0x000000040000795c */ /* 0x000fe20000300000 */
.L_x_2220:
[----:B---3--:R-:W-:Y:S05]  /*70e0*/  @P1 BRA `(.L_x_2221) ;  /* 0x0000000000081947 */ /* 0x008fea0003800000 */
[----:B------:R-:W3:Y:S02]  /*70f0*/  SYNCS.PHASECHK.TRANS64.TRYWAIT P1, [UR7+0x2a850], R0 ;  /* 0x02a85000ff0075a7 */ /* 0x000ee40008020147 */
[----:B---3--:R-:W-:Y:S05]  /*7100*/  @!P1 BRA `(.L_x_2222) ;  /* 0x0000008400109947 */ /* 0x008fea0003800000 */
.L_x_2221:
        /* <DEDUP_REMOVED lines=38> */
.L_x_2223:
        /* <DEDUP_REMOVED lines=23> */
[----:B01----:R-:W-:Y:S01]  /*74e0*/  FMNMX.FTZ R9, R136, R11, !PT ;  /* 0x0000000b88097209 */ /* 0x003fe20007810000 */
[----:B------:R-:W-:Y:S01]  /*74f0*/  FMUL.FTZ R102, R107, UR6 ;  /* 0x000000066b667c20 */ /* 0x000fe20008410000 */
[----:B------:R-:W-:Y:S01]  /*7500*/  FMUL.FTZ R158, R109, UR6 ;  /* 0x000000066d9e7c20 */ /* 0x000fe20008410000 */
[----:B------:R-:W-:Y:S01]  /*7510*/  FMUL.FTZ R104, R110, UR6 ;  /* 0x000000066e687c20 */ /* 0x000fe20008410000 */
[----:B------:R-:W-:Y:S01]  /*7520*/  FMUL.FTZ R172, R112, UR6 ;  /* 0x0000000670ac7c20 */ /* 0x000fe20008410000 */
[----:B------:R-:W-:Y:S01]  /*7530*/  FMUL.FTZ R106, R111, UR6 ;  /* 0x000000066f6a7c20 */ /* 0x000fe20008410000 */
[----:B------:R-:W-:Y:S01]  /*7540*/  FMUL.FTZ R174, R113, UR6 ;  /* 0x0000000671ae7c20 */ /* 0x000fe20008410000 */
[----:B------:R-:W0:Y:S01]  /*7550*/  MUFU.TANH R140, R140 ;  /* 0x0000008c008c7308 */ /* 0x000e220000002400 */
[----:B---3--:R-:W-:Y:S01]  /*7560*/  FMNMX.FTZ R9, R138, R9, !PT ;  /* 0x000000098a097209 */ /* 0x008fe20007810000 */
        /* <DEDUP_REMOVED lines=14> */
[----:B------:R-:W3:Y:S01]  /*7650*/  MUFU.TANH R142, R142 ;  /* 0x0000008e008e7308 */ /* 0x000ee20000002400 */
        /* <DEDUP_REMOVED lines=11> */
[----:B--2---:R-:W-:Y:S01]  /*7710*/  FMUL.FTZ R0, R134, UR6 ;  /* 0x0000000686007c20 */ /* 0x004fe20008410000 */
[----:B------:R-:W-:Y:S01]  /*7720*/  FMUL.FTZ R134, R135, UR6 ;  /* 0x0000000687867c20 */ /* 0x000fe20008410000 */
[----:B------:R-:W-:-:S02]  /*7730*/  ULEA UR4, UR10, UR40, 0x3 ;  /* 0x000000280a047291 */ /* 0x000fc4000f8e183f */
[----:B------:R-:W1:Y:S01]  /*7740*/  MUFU.TANH R144, R144 ;  /* 0x0000009000907308 */ /* 0x000e620000002400 */
[----:B---3--:R-:W-:Y:S01]  /*7750*/  FMNMX.FTZ R9, R142, R9, !PT ;  /* 0x000000098e097209 */ /* 0x008fe20007810000 */
[----:B------:R-:W-:-:S04]  /*7760*/  UIADD3 UR4, UR4, 0x2a840, URZ ;  /* 0x0002a84004047890 */ /* 0x000fc8000fffe03f */
[----:B------:R-:W-:Y:S02]  /*7770*/  UPRMT UR4, UR43, 0x654, UR4 ;  /* 0x000006542b047896 */ /* 0x000fe40008000004 */
[----:B------:R-:W2:Y:S01]  /*7780*/  MUFU.TANH R90, R90 ;  /* 0x0000005a005a7308 */ /* 0x000ea20000002400 */
[----:B0-----:R-:W-:-:S06]  /*7790*/  FMNMX.FTZ R21, R88, R21, !PT ;  /* 0x0000001558157209 */ /* 0x001fcc0007810000 */
[----:B------:R-:W-:Y:S01]  /*77a0*/  SYNCS.ARRIVE.TRANS64.RED.A1T0 RZ, [UR4], RZ ;  /* 0x000000ffffff79a7 */ /* 0x000fe20008100404 */
        /* <DEDUP_REMOVED lines=74> */
[----:B------:R0:W1:Y:S01]  /*7c50*/  MUFU.TANH R132, R0 ;  /* 0x0000000000847308 */ /* 0x0000620000002400 */
[----:B--2---:R-:W-:-:S07]  /*7c60*/  FMNMX.FTZ R21, R130, R21, !PT ;  /* 0x0000001582157209 */ /* 0x004fce0007810000 */
[----:B------:R-:W2:Y:S01]  /*7c70*/  MUFU.TANH R134, R134 ;  /* 0x0000008600867308 */ /* 0x000ea20000002400 */
[----:B0-----:R-:W-:-:S05]  /*7c80*/  FMNMX.FTZ R0, R190, R9, !PT ;  /* 0x00000009be007209 */ /* 0x001fca0007810000 */
[----:B------:R-:W0:Y:S01]  /*7c90*/  SHFL.BFLY PT, R9, R0, 0x2, 0x1f ;  /* 0x0c401f0000097f89 */ /* 0x000e2200000e0000 */
[----:B-1----:R-:W-:-:S04]  /*7ca0*/  FMNMX.FTZ R21, R132, R21, !PT ;  /* 0x0000001584157209 */ /* 0x002fc80007810000 */
[----:B--2---:R-:W-:-:S05]  /*7cb0*/  FMNMX.FTZ R21, R134, R21, !PT ;  /* 0x0000001586157209 */ /* 0x004fca0007810000 */
[----:B------:R-:W1:Y:S01]  /*7cc0*/  SHFL.BFLY PT, R8, R21, 0x2, 0x1f ;  /* 0x0c401f0015087f89 */ /* 0x000e6200000e0000 */
[----:B0-----:R-:W-:Y:S02]  /*7cd0*/  FMNMX.FTZ R89, R0, R9, !PT ;  /* 0x0000000900597209 */ /* 0x001fe40007810000 */
[----:B------:R-:W0:Y:S03]  /*7ce0*/  LDC R9, c[0x0][0x988] ;  /* 0x00026200ff097b82 */ /* 0x000e260000000800 */
[----:B------:R-:W2:Y:S01]  /*7cf0*/  SHFL.BFLY PT, R10, R89, 0x1, 0x1f ;  /* 0x0c201f00590a7f89 */ /* 0x000ea200000e0000 */
[----:B-1----:R-:W-:-:S05]  /*7d00*/  FMNMX.FTZ R91, R21, R8, !PT ;  /* 0x00000008155b7209 */ /* 0x002fca0007810000 */
[----:B------:R-:W1:Y:S01]  /*7d10*/  SHFL.BFLY PT, R14, R91, 0x1, 0x1f ;  /* 0x0c201f005b0e7f89 */ /* 0x000e6200000e0000 */
[----:B--2---:R-:W-:-:S05]  /*7d20*/  FMNMX.FTZ R10, R89, R10, !PT ;  /* 0x0000000a590a7209 */ /* 0x004fca0007810000 */
[C---:B0-----:R-:W-:Y:S01]  /*7d30*/  FMUL.FTZ R107, R10.reuse, R9 ;  /* 0x000000090a6b7220 */ /* 0x041fe20000410000 */
[----:B------:R-:W-:-:S03]  /*7d40*/  FADD.FTZ R8, -R10, R11 ;  /* 0x0000000b0a087221 */ /* 0x000fc60000010100 */
[-CC-:B------:R-:W-:Y:S01]  /*7d50*/  FFMA.FTZ R11, R136, R9.reuse, -R107.reuse ;  /* 0x00000009880b7223 */ /* 0x180fe2000001086b */
[-CC-:B------:R-:W-:Y:S01]  /*7d60*/  FFMA.FTZ R136, R138, R9.reuse, -R107.reuse ;  /* 0x000000098a887223 */ /* 0x180fe2000001086b */
[-CC-:B------:R-:W-:Y:S01]  /*7d70*/  FFMA.FTZ R138, R142, R9.reuse, -R107.reuse ;  /* 0x000000098e8a7223 */ /* 0x180fe2000001086b */
[-CC-:B------:R-:W-:Y:S01]  /*7d80*/  FFMA.FTZ R21, R144, R9.reuse, -R107.reuse ;  /* 0x0000000990157223 */ /* 0x180fe2000001086b */
[-CC-:B------:R-:W-:Y:S01]  /*7d90*/  FFMA.FTZ R89, R148, R9.reuse, -R107.reuse ;  /* 0x0000000994597223 */ /* 0x180fe2000001086b */
[-CC-:B------:R-:W-:Y:S01]  /*7da0*/  FFMA.FTZ R142, R150, R9.reuse, -R107.reuse ;  /* 0x00000009968e7223 */ /* 0x180fe2000001086b */
[-CC-:B------:R-:W-:Y:S01]  /*7db0*/  FFMA.FTZ R144, R172, R9.reuse, -R107.reuse ;  /* 0x00000009ac907223 */ /* 0x180fe2000001086b */
[----:B-1----:R-:W-:Y:S01]  /*7dc0*/  FMNMX.FTZ R14, R91, R14, !PT ;  /* 0x0000000e5b0e7209 */ /* 0x002fe20007810000 */
[-CC-:B------:R-:W-:Y:S01]  /*7dd0*/  FFMA.FTZ R95, R174, R9.reuse, -R107.reuse ;  /* 0x00000009ae5f7223 */ /* 0x180fe2000001086b */
[-CC-:B------:R-:W-:Y:S01]  /*7de0*/  FFMA.FTZ R101, R124, R9.reuse, -R107.reuse ;  /* 0x000000097c657223 */ /* 0x180fe2000001086b */
[-CC-:B------:R-:W-:Y:S01]  /*7df0*/  FFMA.FTZ R103, R126, R9.reuse, -R107.reuse ;  /* 0x000000097e677223 */ /* 0x180fe2000001086b */
[-C--:B------:R-:W-:Y:S01]  /*7e00*/  FFMA.FTZ R148, R152, R9.reuse, -R107 ;  /* 0x0000000998947223 */ /* 0x080fe2000001086b */
[----:B------:R-:W-:Y:S01]  /*7e10*/  FADD.FTZ R0, -R14, R13 ;  /* 0x0000000d0e007221 */ /* 0x000fe20000010100 */
[-CC-:B------:R-:W-:Y:S01]  /*7e20*/  FFMA.FTZ R13, R140, R9.reuse, -R107.reuse ;  /* 0x000000098c0d7223 */ /* 0x180fe2000001086b */
        /* <DEDUP_REMOVED lines=11> */
[-C--:B------:R-:W-:Y:S01]  /*7ee0*/  FFMA.FTZ R174, R190, R9.reuse, -R107 ;  /* 0x00000009beae7223 */ /* 0x080fe2000001086b */
[-C--:B------:R-:W-:Y:S01]  /*7ef0*/  FMUL.FTZ R107, R14, R9.reuse ;  /* 0x000000090e6b7220 */ /* 0x080fe20000410000 */
[-C--:B------:R-:W-:Y:S01]  /*7f00*/  FMUL.FTZ R8, R8, R9.reuse ;  /* 0x0000000908087220 */ /* 0x080fe20000410000 */
[-C--:B------:R-:W-:Y:S01]  /*7f10*/  FMUL.FTZ R0, R0, R9.reuse ;  /* 0x0000000900007220 */ /* 0x080fe20000410000 */
        /* <DEDUP_REMOVED lines=23> */
[----:B------:R-:W-:Y:S01]  /*8090*/  FFMA.FTZ R128, R128, R9, -R107 ;  /* 0x0000000980807223 */ /* 0x000fe2000001086b */
[----:B------:R-:W1:Y:S01]  /*80a0*/  MUFU.EX2 R157, R157 ;  /* 0x0000009d009d7308 */ /* 0x000e620000000800 */
[----:B0-----:R-:W-:Y:S01]  /*80b0*/  FFMA.FTZ R7, R8, R7, R11 ;  /* 0x0000000708077223 */ /* 0x001fe2000001000b */
[-CC-:B------:R-:W-:Y:S01]  /*80c0*/  FFMA.FTZ R130, R130, R9.reuse, -R107.reuse ;  /* 0x0000000982827223 */ /* 0x180fe2000001086b */
[-CC-:B------:R-:W-:Y:S01]  /*80d0*/  FFMA.FTZ R132, R132, R9.reuse, -R107.reuse ;  /* 0x0000000984847223 */ /* 0x180fe2000001086b */
[----:B------:R-:W-:-:S04]  /*80e0*/  FFMA.FTZ R107, R134, R9, -R107 ;  /* 0x00000009866b7223 */ /* 0x000fc8000001086b */
[----:B------:R-:W0:Y:S08]  /*80f0*/  MUFU.EX2 R136, R136 ;  /* 0x0000008800887308 */ /* 0x000e300000000800 */
[----:B------:R-:W2:Y:S01]  /*8100*/  MUFU.EX2 R12, R12 ;  /* 0x0000000c000c7308 */ /* 0x000ea20000000800 */
[----:B-1----:R-:W-:-:S07]  /*8110*/  FFMA.FTZ R109, R0, R6, R157 ;  /* 0x00000006006d7223 */ /* 0x002fce000001009d */
        /* <DEDUP_REMOVED lines=92> */
.L_x_2224:
        /* <DEDUP_REMOVED lines=34> */
.L_x_2214:
        /* <DEDUP_REMOVED lines=67> */
.L_x_2226:
[----:B------:R-:W-:Y:S01]  /*8d30*/  ULEA UR5, UR39, UR40, 0x3 ;  /* 0x0000002827057291 */ /* 0x000fe2000f8e183f */
[----:B------:R-:W-:-:S05]  /*8d40*/  IMAD.U32 R0, RZ, RZ, UR38 ;  /* 0x00000026ff007e24 */ /* 0x000fca000f8e00ff */
[----:B------:R-:W-:-:S04]  /*8d50*/  SHF.L.U32 R0, R0, 0x1f, RZ ;  /* 0x0000001f00007819 */ /* 0x000fc800000006ff */
[----:B------:R0:W1:Y:S01]  /*8d60*/  SYNCS.PHASECHK.TRANS64.TRYWAIT P1, [UR5+0x2a850], R0 ;  /* 0x02a85000ff0075a7 */ /* 0x0000620008020145 */
[----:B------:R-:W-:Y:S05]  /*8d70*/  @!P0 BRA `(.L_x_2227) ;  /* 0x0000000000048947 */ /* 0x000fea0003800000 */
[----:B------:R-:W-:Y:S01]  /*8d80*/  BPT.TRAP 0x1 ;  /* 0x000000040000795c */ /* 0x000fe20000300000 */
.L_x_2227:
[----:B-1----:R-:W-:Y:S05]  /*8d90*/  @P1 BRA `(.L_x_2228) ;  /* 0x0000000000081947 */ /* 0x002fea0003800000 */
[----:B------:R-:W1:Y:S02]  /*8da0*/  SYNCS.PHASECHK.TRANS64.TRYWAIT P1, [UR5+0x2a850], R0 ;  /* 0x02a85000ff0075a7 */ /* 0x000e640008020145 */
[----:B-1----:R-:W-:Y:S05]  /*8db0*/  @!P1 BRA `(.L_x_2229) ;  /* 0x0000006400fc9947 */ /* 0x002fea0003800000 */
.L_x_2228:
[----:B------:R-:W-:Y:S01]  /*8dc0*/  UIADD3 UR40, UR40, 0x400, URZ ;  /* 0x0000040028287890 */ /* 0x000fe2000fffe03f */
[----:B------:R-:W-:Y:S01]  /*8dd0*/  WARPGROUP.ARRIVE ;  /* 0x00000000000079c5 */ /* 0x000fe20000000000 */
[----:B------:R-:W-:Y:S01]  /*8de0*/  UMOV UR7, 0x40000040 ;  /* 0x4000004000077882 */ /* 0x000fe20000000000 */
[----:B01----:R-:W0:Y:S01]  /*8df0*/  SHFL.BFLY PT, R0, R7, 0x2, 0x1f ;  /* 0x0c401f0007007f89 */ /* 0x003e2200000e0000 */
[----:B------:R-:W-:Y:S01]  /*8e00*/  USHF.R.U32.HI UR40, URZ, 0x4, UR40 ;  /* 0x000000043f287899 */ /* 0x000fe20008011628 */
[----:B------:R-:W-:Y:S01]  /*8e10*/  IMAD.MOV.U32 R4, RZ, RZ, RZ ;  /* 0x000000ffff047224 */ /* 0x000fe200078e00ff */
[----:B------:R-:W-:Y:S01]  /*8e20*/  MOV R89, 0xff800000 ;  /* 0xff80000000597802 */ /* 0x000fe20000000f00 */
[----:B------:R-:W1:Y:S01]  /*8e30*/  SHFL.BFLY PT, R3, R6, 0x2, 0x1f ;  /* 0x0c401f0006037f89 */ /* 0x000e6200000e0000 */
[----:B------:R-:W-:Y:S01]  /*8e40*/  ULOP3.LUT UR40, UR40, 0x3fff, URZ, 0xc0, !UPT ;  /* 0x00003fff28287892 */ /* 0x000fe2000f8ec03f */
[----:B------:R-:W-:Y:S02]  /*8e50*/  IMAD.MOV.U32 R8, RZ, RZ, RZ ;  /* 0x000000ffff087224 */ /* 0x000fe400078e00ff */
[----:B------:R-:W-:Y:S01]  /*8e60*/  IMAD.MOV.U32 R88, RZ, RZ, -0x800000 ;  /* 0xff800000ff587424 */ /* 0x000fe200078e00ff */
[----:B------:R-:W-:-:S04]  /*8e70*/  ULOP3.LUT UR4, UR40, 0x3000000, URZ, 0xfc, !UPT ;  /* 0x0300000028047892 */ /* 0x000fc8000f8efc3f */
[----:B------:R-:W-:-:S07]  /*8e80*/  UIMAD UR4, UR39, 0x600, UR4 ;  /* 0x00000600270478a4 */ /* 0x000fce000f8e0204 */
[----:B------:R-:W-:Y:S02]  /*8e90*/  UMOV UR6, UR4 ;  /* 0x0000000400067c82 */ /* 0x000fe40008000000 */
[----:B------:R-:W-:Y:S01]  /*8ea0*/  HGMMA.64x128x16.F32 R24, R156, gdesc[UR4].tnspB, R24, gsb0 ;  /* 0x41e000049c187df0 */ /* 0x000fe20008000818 */
[----:B------:R-:W-:Y:S01]  /*8eb0*/  UIADD3 UR6, UR4, 0x80, URZ ;  /* 0x0000008004067890 */ /* 0x000fe2000fffe03f */
[----:B0-----:R-:W-:Y:S01]  /*8ec0*/  FADD.FTZ R0, R0, R7 ;  /* 0x0000000700007221 */ /* 0x001fe20000010000 */
[----:B------:R-:W-:Y:S01]  /*8ed0*/  UMOV UR7, 0x40000040 ;  /* 0x4000004000077882 */ /* 0x000fe20000000000 */
[----:B-1----:R-:W-:-:S03]  /*8ee0*/  FADD.FTZ R2, R3, R6 ;  /* 0x0000000603027221 */ /* 0x002fc60000010000 */
[----:B------:R-:W0:Y:S04]  /*8ef0*/  SHFL.BFLY PT, R3, R0, 0x1, 0x1f ;  /* 0x0c201f0000037f89 */ /* 0x000e2800000e0000 */
[----:B------:R-:W1:Y:S01]  /*8f00*/  SHFL.BFLY PT, R5, R2, 0x1, 0x1f ;  /* 0x0c201f0002057f89 */ /* 0x000e6200000e0000 */
[----:B0-----:R-:W-:Y:S01]  /*8f10*/  FADD.FTZ R11, R0, R3 ;  /* 0x00000003000b7221 */ /* 0x001fe20000010000 */
[----:B-1----:R-:W-:-:S04]  /*8f20*/  FADD.FTZ R12, R2, R5 ;  /* 0x00000005020c7221 */ /* 0x002fc80000010000 */
[----:B------:R-:W-:Y:S02]  /*8f30*/  FSETP.NE.FTZ.AND P1, PT, R11, RZ, PT ;  /* 0x000000ff0b00720b */ /* 0x000fe40003f35000 */
[----:B------:R-:W-:-:S11]  /*8f40*/  FSETP.NE.FTZ.AND P2, PT, R12, RZ, PT ;  /* 0x000000ff0c00720b */ /* 0x000fd60003f55000 */
[----:B------:R-:W0:Y:S01]  /*8f50*/  @P1 MUFU.LG2 R5, R11 ;  /* 0x0000000b00051308 */ /* 0x000e220000000c00 */
[C---:B------:R-:W-:Y:S01]  /*8f60*/  @P1 FMUL.FTZ R3, R9.reuse, 0.69314718246459960938 ;  /* 0x3f31721809031820 */ /* 0x040fe20000410000 */
[----:B------:R-:W-:-:S06]  /*8f70*/  @P2 FMUL.FTZ R2, R9, 0.69314718246459960938 ;  /* 0x3f31721809022820 */ /* 0x000fcc0000410000 */
        /* <DEDUP_REMOVED lines=34> */
.L_x_2230:
[----:B------:R-:W-:Y:S01]  /*91a0*/  UIADD3 UR4, UR5, 0x2a860, URZ ;  /* 0x0002a86005047890 */ /* 0x000fe2000fffe03f */
[----:B------:R-:W-:Y:S01]  /*91b0*/  FMUL.FTZ R90, R44, R4 ;  /* 0x000000042c5a7220 */ /* 0x000fe20000410000 */
[----:B------:R-:W-:Y:S01]  /*91c0*/  UIADD3 UR39, UR39, 0x1, URZ ;  /* 0x0000000127277890 */ /* 0x000fe2000fffe03f */
[----:B------:R-:W-:Y:S01]  /*91d0*/  FMUL.FTZ R97, R50, R8 ;  /* 0x0000000832617220 */ /* 0x000fe20000410000 */
[----:B------:R-:W-:Y:S01]  /*91e0*/  UPRMT UR4, UR43, 0x654, UR4 ;  /* 0x000006542b047896 */ /* 0x000fe20008000004 */
[-C--:B------:R-:W-:Y:S01]  /*91f0*/  FMUL.FTZ R3, R24, R4.reuse ;  /* 0x0000000418037220 */ /* 0x080fe20000410000 */
[----:B------:R-:W-:Y:S01]  /*9200*/  UISETP.NE.AND UP0, UPT, UR39, 0x2, UPT ;  /* 0x000000022700788c */ /* 0x000fe2000bf05270 */
[-C--:B------:R-:W-:Y:S01]  /*9210*/  FMUL.FTZ R98, R25, R4.reuse ;  /* 0x0000000419627220 */ /* 0x080fe20000410000 */
[-C--:B------:R-:W-:Y:S01]  /*9220*/  FMUL.FTZ R6, R28, R4.reuse ;  /* 0x000000041c067220 */ /* 0x080fe20000410000 */
        /* <DEDUP_REMOVED lines=65> */
.L_x_2194:
        /* <DEDUP_REMOVED lines=11> */
[----:B------:R-:W-:Y:S01]  /*96f0*/  IMAD R9, R162, 0x40, R17 ;  /* 0x00000040a2097824 */ /* 0x000fe200078e0211 */
        /* <DEDUP_REMOVED lines=11> */
[----:B------:R-:W-:Y:S02]  /*97b0*/  F2FP.F16.F32.PACK_AB R81, R83, R82 ;  /* 0x000000525351723e */ /* 0x000fe400000000ff */
[----:B------:R-:W-:Y:S02]  /*97c0*/  F2FP.F16.F32.PACK_AB R82, R85, R84 ;  /* 0x000000545552723e */ /* 0x000fe400000000ff */
[----:B------:R-:W-:Y:S02]  /*97d0*/  IADD3 R11, R11, R13, RZ ;  /* 0x0000000d0b0b7210 */ /* 0x000fe40007ffe0ff */
[----:B------:R-:W-:Y:S01]  /*97e0*/  F2FP.F16.F32.PACK_AB R83, R87, R86 ;  /* 0x000000565753723e */ /* 0x000fe200000000ff */
[----:B------:R-:W-:Y:S01]  /*97f0*/  IMAD.WIDE.U32 R10, R23, UR4, R10 ;  /* 0x00000004170a7c25 */ /* 0x000fe2000f8e000a */
[----:B------:R-:W-:-:S02]  /*9800*/  MOV R34, R40 ;  /* 0x0000002800227202 */ /* 0x000fc40000000f00 */
[----:B--2---:R-:W-:-:S03]  /*9810*/  MOV R35, R5 ;  /* 0x0000000500237202 */ /* 0x004fc60000000f00 */
[----:B------:R-:W-:-:S04]  /*9820*/  IMAD.WIDE R4, R167, 0x2, R34 ;  /* 0x00000002a7047825 */ /* 0x000fc800078e0222 */
[----:B------:R-:W-:Y:S01]  /*9830*/  IMAD.WIDE R34, R9, 0x2, R34 ;  /* 0x0000000209227825 */ /* 0x000fe200078e0222 */
[C---:B------:R-:W-:Y:S02]  /*9840*/  IADD3 R107, P1, R4.reuse, 0x4040, RZ ;  /* 0x00004040046b7810 */ /* 0x040fe40007f3e0ff */
[C---:B------:R-:W-:Y:S02]  /*9850*/  IADD3 R47, P0, R4.reuse, 0x4060, RZ ;  /* 0x00004060042f7810 */ /* 0x040fe40007f1e0ff */
[C---:B------:R-:W-:Y:S01]  /*9860*/  IADD3 R51, P2, R4.reuse, 0x4020, RZ ;  /* 0x0000402004337810 */ /* 0x040fe20007f5e0ff */
[--C-:B------:R-:W-:Y:S01]  /*9870*/  IMAD.X R43, RZ, RZ, R5.reuse, P1 ;  /* 0x000000ffff2b7224 */ /* 0x100fe200008e0605 */
[----:B---3--:R-:W-:Y:S02]  /*9880*/  ISETP.NE.AND P1, PT, R41, 0x1, PT ;  /* 0x000000012900780c */ /* 0x008fe40003f25270 */
[----:B------:R-:W-:Y:S01]  /*9890*/  LOP3.LUT R46, R47, 0x380, RZ, 0xc0, !PT ;  /* 0x000003802f2e7812 */ /* 0x000fe200078ec0ff */
[----:B------:R-:W-:Y:S01]  /*98a0*/  IMAD.X R39, RZ, RZ, R5, P2 ;  /* 0x000000ffff277224 */ /* 0x000fe200010e0605 */
[----:B------:R-:W-:-:S02]  /*98b0*/  LOP3.LUT R9, R4, 0x380, RZ, 0xc0, !PT ;  /* 0x0000038004097812 */ /* 0x000fc400078ec0ff */
[C---:B------:R-:W-:Y:S02]  /*98c0*/  IADD3 R33, P3, R4.reuse, 0x4000, RZ ;  /* 0x0000400004217810 */ /* 0x040fe40007f7e0ff */
[----:B------:R-:W-:Y:S02]  /*98d0*/  IADD3 R21, P6, R4, 0x20, RZ ;  /* 0x0000002004157810 */ /* 0x000fe40007fde0ff */
[----:B------:R-:W-:Y:S02]  /*98e0*/  LOP3.LUT R12, R51, 0x380, RZ, 0xc0, !PT ;  /* 0x00000380330c7812 */ /* 0x000fe400078ec0ff */
[----:B------:R-:W-:Y:S01]  /*98f0*/  SHF.R.U64 R46, R46, 0x3, RZ ;  /* 0x000000032e2e7819 */ /* 0x000fe200000012ff */
[----:B------:R-:W2:Y:S01]  /*9900*/  @P1 LDC R72, c[0x0][0xbec] ;  /* 0x0002fb00ff481b82 */ /* 0x000ea20000000800 */
[----:B------:R-:W-:Y:S01]  /*9910*/  SHF.R.U64 R9, R9, 0x3, RZ ;  /* 0x0000000309097819 */ /* 0x000fe200000012ff */
[----:B------:R-:W-:Y:S01]  /*9920*/  IMAD.X R15, RZ, RZ, R5, P6 ;  /* 0x000000ffff0f7224 */ /* 0x000fe200030e0605 */
[----:B------:R-:W-:-:S02]  /*9930*/  LOP3.LUT R14, R107, 0x380, RZ, 0xc0, !PT ;  /* 0x000003806b0e7812 */ /* 0x000fc400078ec0ff */
[----:B------:R-:W-:Y:S02]  /*9940*/  LOP3.LUT R8, R33, 0x380, RZ, 0xc0, !PT ;  /* 0x0000038021087812 */ /* 0x000fe400078ec0ff */
[----:B------:R-:W-:Y:S01]  /*9950*/  LOP3.LUT R2, R21, 0x380, RZ, 0xc0, !PT ;  /* 0x0000038015027812 */ /* 0x000fe200078ec0ff */
[----:B------:R-:W3:Y:S01]  /*9960*/  @P1 LDC R111, c[0x0][0xbf0] ;  /* 0x0002fc00ff6f1b82 */ /* 0x000ee20000000800 */
[C---:B------:R-:W-:Y:S02]  /*9970*/  IADD3 R31, P4, R4.reuse, 0x60, RZ ;  /* 0x00000060041f7810 */ /* 0x040fe40007f9e0ff */
[----:B------:R-:W-:Y:S02]  /*9980*/  IADD3 R25, P5, R4, 0x40, RZ ;  /* 0x0000004004197810 */ /* 0x000fe40007fbe0ff */
[----:B------:R-:W-:Y:S01]  /*9990*/  SHF.R.U64 R12, R12, 0x3, RZ ;  /* 0x000000030c0c7819 */ /* 0x000fe200000012ff */
[--C-:B------:R-:W-:Y:S01]  /*99a0*/  IMAD.X R13, RZ, RZ, R5.reuse, P4 ;  /* 0x000000ffff0d7224 */ /* 0x100fe200020e0605 */
[----:B------:R-:W-:Y:S01]  /*99b0*/  LOP3.LUT R46, R46, R47, RZ, 0x3c, !PT ;  /* 0x0000002f2e2e7212 */ /* 0x000fe200078e3cff */
[--C-:B------:R-:W-:Y:S01]  /*99c0*/  IMAD.X R47, RZ, RZ, R5.reuse, P0 ;  /* 0x000000ffff2f7224 */ /* 0x100fe200000e0605 */
[----:B------:R-:W-:Y:S01]  /*99d0*/  LOP3.LUT R4, R9, R4, RZ, 0x3c, !PT ;  /* 0x0000000409047212 */ /* 0x000fe200078e3cff */
[----:B------:R-:W-:Y:S01]  /*99e0*/  IMAD.X R9, RZ, RZ, R5, P5 ;  /* 0x000000ffff097224 */ /* 0x000fe200028e0605 */
[----:B------:R-:W-:-:S02]  /*99f0*/  SHF.R.U64 R14, R14, 0x3, RZ ;  /* 0x000000030e0e7819 */ /* 0x000fc400000012ff */
[----:B------:R-:W-:Y:S02]  /*9a00*/  SHF.R.U64 R8, R8, 0x3, RZ ;  /* 0x0000000308087819 */ /* 0x000fe400000012ff */
[----:B------:R-:W-:Y:S02]  /*9a10*/  SHF.R.U64 R2, R2, 0x3, RZ ;  /* 0x0000000302027819 */ /* 0x000fe400000012ff */
[----:B------:R-:W-:Y:S02]  /*9a20*/  LOP3.LUT R38, R12, R51, RZ, 0x3c, !PT ;  /* 0x000000330c267212 */ /* 0x000fe400078e3cff */
[----:B------:R-:W-:Y:S02]  /*9a30*/  LOP3.LUT R42, R14, R107, RZ, 0x3c, !PT ;  /* 0x0000006b0e2a7212 */ /* 0x000fe400078e3cff */
[----:B------:R-:W-:Y:S02]  /*9a40*/  LOP3.LUT R36, R8, R33, RZ, 0x3c, !PT ;  /* 0x0000002108247212 */ /* 0x000fe400078e3cff */
[----:B------:R-:W-:-:S02]  /*9a50*/  MOV R51, R4 ;  /* 0x0000000400337202 */ /* 0x000fc40000000f00 */
[----:B------:R-:W-:Y:S02]  /*9a60*/  LOP3.LUT R14, R2, R21, RZ, 0x3c, !PT ;  /* 0x00000015020e7212 */ /* 0x000fe400078e3cff */
[----:B------:R-:W-:Y:S02]  /*9a70*/  LOP3.LUT R8, R31, 0x380, RZ, 0xc0, !PT ;  /* 0x000003801f087812 */ /* 0x000fe400078ec0ff */
[----:B------:R-:W-:Y:S02]  /*9a80*/  F2FP.F16.F32.PACK_AB R4, R98, R3 ;  /* 0x000000036204723e */ /* 0x000fe400000000ff */
[----:B------:R-:W-:Y:S02]  /*9a90*/  LOP3.LUT R2, R25, 0x380, RZ, 0xc0, !PT ;  /* 0x0000038019027812 */ /* 0x000fe400078ec0ff */
[----:B------:R-:W-:Y:S01]  /*9aa0*/  MOV R98, R46 ;  /* 0x0000002e00627202 */ /* 0x000fe20000000f00 */
[----:B------:R-:W-:Y:S01]  /*9ab0*/  IMAD.IADD R47, R19, 0x1, R16 ;  /* 0x00000001132f7824 */ /* 0x000fe200078e0210 */
[----:B------:R-:W-:-:S02]  /*9ac0*/  SHF.R.U64 R8, R8, 0x3, RZ ;  /* 0x0000000308087819 */ /* 0x000fc400000012ff */
[----:B------:R-:W-:Y:S02]  /*9ad0*/  SHF.R.U64 R2, R2, 0x3, RZ ;  /* 0x0000000302027819 */ /* 0x000fe400000012ff */
[----:B------:R-:W-:Y:S01]  /*9ae0*/  MOV R109, R38 ;  /* 0x00000026006d7202 */ /* 0x000fe20000000f00 */
[----:B--2---:R-:W-:Y:S01]  /*9af0*/  @P1 IMAD.HI.U32 R38, R47, R72, RZ ;  /* 0x000000482f261227 */ /* 0x004fe200078e00ff */
[C---:B------:R-:W-:Y:S02]  /*9b00*/  IADD3 R21, P5, R34.reuse, 0x2000, RZ ;  /* 0x0000200022157810 */ /* 0x040fe40007fbe0ff */
[----:B------:R-:W-:Y:S01]  /*9b10*/  IADD3 R33, P6, R34, 0x1000, RZ ;  /* 0x0000100022217810 */ /* 0x000fe20007fde0ff */
[----:B------:R-:W-:Y:S01]  /*9b20*/  IMAD R72, R41, UR6, RZ ;  /* 0x0000000629487c24 */ /* 0x000fe2000f8e02ff */
[----:B------:R-:W-:Y:S01]  /*9b30*/  LOP3.LUT R12, R8, R31, RZ, 0x3c, !PT ;  /* 0x0000001f080c7212 */ /* 0x000fe200078e3cff */
[----:B------:R-:W-:Y:S01]  /*9b40*/  IMAD.X R29, RZ, RZ, R35, P5 ;  /* 0x000000ffff1d7224 */ /* 0x000fe200028e0623 */
[----:B------:R-:W-:-:S02]  /*9b50*/  IADD3.X R37, RZ, R5, RZ, P3, !PT ;  /* 0x00000005ff257210 */ /* 0x000fc40001ffe4ff */
[----:B------:R-:W-:Y:S02]  /*9b60*/  LOP3.LUT R8, R2, R25, RZ, 0x3c, !PT ;  /* 0x0000001902087212 */ /* 0x000fe400078e3cff */
[----:B------:R-:W-:Y:S02]  /*9b70*/  LOP3.LUT R28, R21, 0x380, RZ, 0xc0, !PT ;  /* 0x00000380151c7812 */ /* 0x000fe400078ec0ff */
[----:B------:R-:W-:Y:S02]  /*9b80*/  IADD3 R25, P0, R34, 0x6000, RZ ;  /* 0x0000600022197810 */ /* 0x000fe40007f1e0ff */
[----:B------:R-:W-:Y:S01]  /*9b90*/  F2FP.F16.F32.PACK_AB R5, R27, R110 ;  /* 0x0000006e1b05723e */ /* 0x000fe200000000ff */
[----:B------:R-:W-:Y:S01]  /*9ba0*/  BAR.SYNC.DEFER_BLOCKING 0x1, 0x100 ;  /* 0x0044000000007b1d */ /* 0x000fe20000010000 */
[----:B------:R-:W-:Y:S02]  /*9bb0*/  MOV R39, R47 ;  /* 0x0000002f00277202 */ /* 0x000fe40000000f00 */
[----:B------:R-:W-:-:S02]  /*9bc0*/  LOP3.LUT R32, R33, 0x380, RZ, 0xc0, !PT ;  /* 0x0000038021207812 */ /* 0x000fc400078ec0ff */
[----:B---3--:R-:W-:Y:S02]  /*9bd0*/  @P1 SHF.R.U32.HI R39, RZ, R111, R38 ;  /* 0x0000006fff271219 */ /* 0x008fe40000011626 */
[----:B------:R-:W-:Y:S02]  /*9be0*/  SHF.R.U64 R28, R28, 0x3, RZ ;  /* 0x000000031c1c7819 */ /* 0x000fe400000012ff */
[----:B------:R-:W-:Y:S02]  /*9bf0*/  LOP3.LUT R24, R25, 0x380, RZ, 0xc0, !PT ;  /* 0x0000038019187812 */ /* 0x000fe400078ec0ff */
[----:B------:R-:W-:Y:S02]  /*9c00*/  SHF.R.U64 R32, R32, 0x3, RZ ;  /* 0x0000000320207819 */ /* 0x000fe400000012ff */
[----:B------:R-:W-:Y:S02]  /*9c10*/  LOP3.LUT R28, R28, R21, RZ, 0x3c, !PT ;  /* 0x000000151c1c7212 */ /* 0x000fe400078e3cff */
[----:B------:R-:W-:-:S02]  /*9c20*/  SHF.R.U64 R24, R24, 0x3, RZ ;  /* 0x0000000318187819 */ /* 0x000fc400000012ff */
[----:B------:R-:W-:Y:S01]  /*9c30*/  MOV R110, R36 ;  /* 0x00000024006e7202 */ /* 0x000fe20000000f00 */
[----:B------:R-:W-:Y:S01]  /*9c40*/  IMAD.IADD R37, R166, 0x1, R16 ;  /* 0x00000001a6257824 */ /* 0x000fe200078e0210 */
[----:B------:R-:W-:Y:S02]  /*9c50*/  LOP3.LUT R32, R32, R33, RZ, 0x3c, !PT ;  /* 0x0000002120207212 */ /* 0x000fe400078e3cff */
[C---:B------:R-:W-:Y:S02]  /*9c60*/  IADD3 R21, P2, R34.reuse, 0x5000, RZ ;  /* 0x0000500022157810 */ /* 0x040fe40007f5e0ff */
[----:B------:R-:W-:Y:S01]  /*9c70*/  MOV R36, R14 ;  /* 0x0000000e00247202 */ /* 0x000fe20000000f00 */
[----:B------:R2:W-:Y:S01]  /*9c80*/  STSM.16.M88.4 [R51], R4 ;  /* 0x0000000433007844 */ /* 0x0005e20000000200 */
[----:B------:R-:W-:Y:S02]  /*9c90*/  IADD3 R33, P4, R34, 0x3000, RZ ;  /* 0x0000300022217810 */ /* 0x000fe40007f9e0ff */
[----:B------:R-:W-:Y:S01]  /*9ca0*/  LOP3.LUT R24, R24, R25, RZ, 0x3c, !PT ;  /* 0x0000001918187212 */ /* 0x000fe200078e3cff */
[--C-:B------:R-:W-:Y:S01]  /*9cb0*/  IMAD.X R25, RZ, RZ, R35.reuse, P0 ;  /* 0x000000ffff197224 */ /* 0x100fe200000e0623 */
[----:B------:R-:W-:Y:S01]  /*9cc0*/  LOP3.LUT R20, R21, 0x380, RZ, 0xc0, !PT ;  /* 0x0000038015147812 */ /* 0x000fe200078ec0ff */
[----:B------:R-:W-:Y:S01]  /*9cd0*/  IMAD.X R27, RZ, RZ, R35, P4 ;  /* 0x000000ffff1b7224 */ /* 0x000fe200020e0623 */
[----:B------:R-:W-:-:S02]  /*9ce0*/  LOP3.LUT R26, R33, 0x380, RZ, 0xc0, !PT ;  /* 0x00000380211a7812 */ /* 0x000fc400078ec0ff */
[----:B------:R-:W-:Y:S02]  /*9cf0*/  IADD3 R10, P0, R39, R10, RZ ;  /* 0x0000000a270a7210 */ /* 0x000fe40007f1e0ff */
[----:B------:R-:W-:Y:S02]  /*9d00*/  MOV R111, R12 ;  /* 0x0000000c006f7202 */ /* 0x000fe40000000f00 */
[----:B------:R-:W-:Y:S02]  /*9d10*/  SHF.R.U64 R20, R20, 0x3, RZ ;  /* 0x0000000314147819 */ /* 0x000fe400000012ff */
[----:B------:R-:W-:Y:S01]  /*9d20*/  SHF.R.U64 R26, R26, 0x3, RZ ;  /* 0x000000031a1a7819 */ /* 0x000fe200000012ff */
[--C-:B--2---:R-:W-:Y:S01]  /*9d30*/  IMAD.MOV R6, RZ, RZ, -R39.reuse ;  /* 0x000000ffff067224 */ /* 0x104fe200078e0a27 */
[----:B------:R-:W-:Y:S01]  /*9d40*/  SHF.R.S32.HI R5, RZ, 0x1f, R39 ;  /* 0x0000001fff057819 */ /* 0x000fe20000011427 */
[----:B------:R-:W-:Y:S01]  /*9d50*/  IMAD R4, R112, UR4, RZ ;  /* 0x0000000470047c24 */ /* 0x000fe2000f8e02ff */
[----:B------:R-:W-:Y:S01]  /*9d60*/  MOV R14, R8 ;  /* 0x00000008000e7202 */ /* 0x000fe20000000f00 */
[----:B------:R-:W-:Y:S01]  /*9d70*/  IMAD R15, R41, R6, R47 ;  /* 0x00000006290f7224 */ /* 0x000fe200078e022f */
[----:B------:R-:W-:Y:S01]  /*9d80*/  LOP3.LUT R20, R20, R21, RZ, 0x3c, !PT ;  /* 0x0000001514147212 */ /* 0x000fe200078e3cff */
[----:B------:R-:W-:Y:S01]  /*9d90*/  IMAD R4, R23, UR5, R4 ;  /* 0x0000000517047c24 */ /* 0x000fe2000f8e0204 */
[----:B------:R-:W-:Y:S01]  /*9da0*/  ULDC.64 UR4, c[0x0][0xb88] ;  /* 0x0002e20000047ab9 */ /* 0x000fe20000000a00 */
[----:B------:R-:W-:-:S02]  /*9db0*/  LOP3.LUT R26, R26, R33, RZ, 0x3c, !PT ;  /* 0x000000211a1a7212 */ /* 0x000fc400078e3cff */
[----:B------:R-:W-:Y:S02]  /*9dc0*/  SHF.R.S32.HI R12, RZ, 0x1f, R15 ;  /* 0x0000001fff0c7819 */ /* 0x000fe4000001140f */
[----:B------:R-:W-:Y:S02]  /*9dd0*/  IADD3.X R11, R5, R11, R4, P0, !PT ;  /* 0x0000000b050b7210 */ /* 0x000fe400007fe404 */
[----:B------:R-:W-:Y:S01]  /*9de0*/  LOP3.LUT R21, R34, 0x380, RZ, 0xc0, !PT ;  /* 0x0000038022157812 */ /* 0x000fe200078ec0ff */
[----:B------:R-:W-:Y:S01]  /*9df0*/  IMAD R8, R12, UR4, RZ ;  /* 0x000000040c087c24 */ /* 0x000fe2000f8e02ff */
[----:B------:R-:W-:Y:S01]  /*9e00*/  F2FP.F16.F32.PACK_AB R4, R94, R95 ;  /* 0x0000005f5e04723e */ /* 0x000fe200000000ff */
[C---:B------:R-:W-:Y:S01]  /*9e10*/  IMAD.WIDE.U32 R12, R15.reuse, UR4, R10 ;  /* 0x000000040f0c7c25 */ /* 0x040fe2000f8e000a */
[----:B------:R-:W-:Y:S02]  /*9e20*/  F2FP.F16.F32.PACK_AB R5, R108, R105 ;  /* 0x000000696c05723e */ /* 0x000fe400000000ff */
[----:B------:R-:W-:Y:S01]  /*9e30*/  F2FP.F16.F32.PACK_AB R6, R96, R93 ;  /* 0x0000005d6006723e */ /* 0x000fe200000000ff */
[----:B------:R-:W-:Y:S01]  /*9e40*/  IMAD R15, R15, UR5, R8 ;  /* 0x000000050f0f7c24 */ /* 0x000fe2000f8e0208 */
[----:B------:R-:W-:Y:S01]  /*9e50*/  F2FP.F16.F32.PACK_AB R7, R106, R103 ;  /* 0x000000676a07723e */ /* 0x000fe200000000ff */
[----:B------:R-:W-:Y:S01]  /*9e60*/  ULDC.64 UR4, c[0x0][0xb50] ;  /* 0x0002d40000047ab9 */ /* 0x000fe20000000a00 */
[----:B------:R-:W-:-:S02]  /*9e70*/  IADD3 R31, P3, R34, 0x4000, RZ ;  /* 0x00004000221f7810 */ /* 0x000fc40007f7e0ff */
[----:B------:R-:W-:Y:S01]  /*9e80*/  IADD3.X R33, RZ, R35, RZ, P6, !PT ;  /* 0x00000023ff217210 */ /* 0x000fe200037fe4ff */
[----:B------:R2:W-:Y:S01]  /*9e90*/  STSM.16.M88.4 [R36], R4 ;  /* 0x0000000424007844 */ /* 0x0005e20000000200 */
[----:B------:R-:W-:Y:S01]  /*9ea0*/  IADD3 R107, P6, R34, 0x7000, RZ ;  /* 0x00007000226b7810 */ /* 0x000fe20007fde0ff */
[----:B------:R-:W-:Y:S01]  /*9eb0*/  IMAD.X R3, RZ, RZ, R35, P3 ;  /* 0x000000ffff037224 */ /* 0x000fe200018e0623 */
[----:B------:R-:W-:Y:S02]  /*9ec0*/  SHF.R.U64 R21, R21, 0x3, RZ ;  /* 0x0000000315157819 */ /* 0x000fe400000012ff */
[----:B------:R-:W-:Y:S02]  /*9ed0*/  LOP3.LUT R30, R107, 0x380, RZ, 0xc0, !PT ;  /* 0x000003806b1e7812 */ /* 0x000fe400078ec0ff */
[----:B------:R-:W-:Y:S02]  /*9ee0*/  LOP3.LUT P0, RZ, R164, 0x3, RZ, 0xc0, !PT ;  /* 0x00000003a4ff7812 */ /* 0x000fe4000780c0ff */
[----:B------:R-:W-:-:S02]  /*9ef0*/  F2FP.F16.F32.PACK_AB R8, R92, R91 ;  /* 0x0000005b5c08723e */ /* 0x000fc400000000ff */
[----:B------:R-:W-:Y:S02]  /*9f00*/  F2FP.F16.F32.PACK_AB R9, R104, R101 ;  /* 0x000000656809723e */ /* 0x000fe400000000ff */
[----:B------:R-:W-:Y:S02]  /*9f10*/  F2FP.F16.F32.PACK_AB R10, R45, R90 ;  /* 0x0000005a2d0a723e */ /* 0x000fe400000000ff */
[----:B------:R-:W-:Y:S01]  /*9f20*/  F2FP.F16.F32.PACK_AB R11, R102, R99 ;  /* 0x00000063660b723e */ /* 0x000fe200000000ff */
[----:B--2---:R-:W-:Y:S01]  /*9f30*/  VIADD R5, R37, 0x8 ;  /* 0x0000000825057836 */ /* 0x004fe20000000000 */
[----:B------:R-:W-:Y:S02]  /*9f40*/  IADD3 R7, R13, R15, RZ ;  /* 0x0000000f0d077210 */ /* 0x000fe40007ffe0ff */
[----:B------:R-:W-:Y:S01]  /*9f50*/  LEA R36, P3, R12, UR4, 0x2 ;  /* 0x000000040c247c11 */ /* 0x000fe2000f8610ff */
[----:B------:R2:W-:Y:S01]  /*9f60*/  STSM.16.M88.4 [R14], R8 ;  /* 0x000000080e007844 */ /* 0x0005e20000000200 */
[----:B------:R-:W-:-:S02]  /*9f70*/  LOP3.LUT R34, R21, R34, RZ, 0x3c, !PT ;  /* 0x0000002215227212 */ /* 0x000fc400078e3cff */
[----:B------:R-:W-:Y:S02]  /*9f80*/  IADD3.X R21, RZ, R35, RZ, P2, !PT ;  /* 0x00000023ff157210 */ /* 0x000fe400017fe4ff */
[----:B------:R-:W-:Y:S02]  /*9f90*/  SHF.R.U64 R30, R30, 0x3, RZ ;  /* 0x000000031e1e7819 */ /* 0x000fe400000012ff */
[-C--:B------:R-:W-:Y:S02]  /*9fa0*/  ISETP.GE.OR P2, PT, R37, R72.reuse, P0 ;  /* 0x000000482500720c */ /* 0x080fe40000746670 */
[----:B------:R-:W-:Y:S02]  /*9fb0*/  ISETP.GE.OR P0, PT, R5, R72, P0 ;  /* 0x000000480500720c */ /* 0x000fe40000706670 */
[----:B------:R-:W-:Y:S01]  /*9fc0*/  LEA.HI.X R37, R12, UR5, R7, 0x2, P3 ;  /* 0x000000050c257c11 */ /* 0x000fe200098f1407 */
[----:B------:R-:W-:Y:S01]  /*9fd0*/  ULDC.64 UR4, c[0x0][0xae8] ;  /* 0x0002ba0000047ab9 */ /* 0x000fe20000000a00 */
[----:B------:R-:W-:-:S02]  /*9fe0*/  F2FP.F16.F32.PACK_AB R4, R49, R48 ;  /* 0x000000303104723e */ /* 0x000fc400000000ff */
[----:B------:R-:W-:Y:S02]  /*9ff0*/  F2FP.F16.F32.PACK_AB R5, R100, R97 ;  /* 0x000000616405723e */ /* 0x000fe400000000ff */
[----:B------:R-:W-:Y:S02]  /*a000*/  F2FP.F16.F32.PACK_AB R6, R53, R52 ;  /* 0x000000343506723e */ /* 0x000fe400000000ff */
[----:B------:R-:W-:Y:S02]  /*a010*/  F2FP.F16.F32.PACK_AB R7, R55, R54 ;  /* 0x000000363707723e */ /* 0x000fe400000000ff */
[----:B------:R-:W-:Y:S02]  /*a020*/  F2FP.F16.F32.PACK_AB R12, R57, R56 ;  /* 0x00000038390c723e */ /* 0x000fe400000000ff */
[----:B------:R-:W-:Y:S01]  /*a030*/  F2FP.F16.F32.PACK_AB R13, R59, R50 ;  /* 0x000000323b0d723e */ /* 0x000fe200000000ff */
[----:B------:R-:W-:Y:S01]  /*a040*/  STSM.16.M88.4 [R111], R4 ;  /* 0x000000046f007844 */ /* 0x000fe20000000200 */
[----:B--2---:R-:W-:-:S02]  /*a050*/  F2FP.F16.F32.PACK_AB R14, R61, R60 ;  /* 0x0000003c3d0e723e */ /* 0x004fc400000000ff */
[----:B------:R-:W-:Y:S01]  /*a060*/  F2FP.F16.F32.PACK_AB R15, R63, R62 ;  /* 0x0000003e3f0f723e */ /* 0x000fe200000000ff */
[----:B------:R-:W-:Y:S01]  /*a070*/  SHFL.IDX PT, R56, R36, 0x1, 0x1c1f ;  /* 0x003c1f0024387f89 */ /* 0x000fe200000e0000 */
[----:B------:R-:W-:Y:S02]  /*a080*/  LOP3.LUT R30, R30, R107, RZ, 0x3c, !PT ;  /* 0x0000006b1e1e7212 */ /* 0x000fe400078e3cff */
[----:B------:R-:W-:Y:S01]  /*a090*/  F2FP.F16.F32.PACK_AB R8, R65, R64 ;  /* 0x000000404108723e */ /* 0x000fe200000000ff */
[----:B------:R-:W-:Y:S01]  /*a0a0*/  STSM.16.M88.4 [R110], R12 ;  /* 0x0000000c6e007844 */ /* 0x000fe20000000200 */
[----:B------:R-:W-:Y:S02]  /*a0b0*/  F2FP.F16.F32.PACK_AB R9, R67, R66 ;  /* 0x000000424309723e */ /* 0x000fe400000000ff */
[----:B------:R-:W-:Y:S01]  /*a0c0*/  F2FP.F16.F32.PACK_AB R10, R69, R68 ;  /* 0x00000044450a723e */ /* 0x000fe200000000ff */
[----:B------:R-:W-:Y:S01]  /*a0d0*/  SHFL.IDX PT, R57, R37, 0x1, 0x1c1f ;  /* 0x003c1f0025397f89 */ /* 0x000fe200000e0000 */
[----:B------:R-:W-:-:S02]  /*a0e0*/  F2FP.F16.F32.PACK_AB R11, R71, R70 ;  /* 0x00000046470b723e */ /* 0x000fc400000000ff */
[----:B------:R-:W-:Y:S02]  /*a0f0*/  MOV R107, R42 ;  /* 0x0000002a006b7202 */ /* 0x000fe40000000f00 */
[----:B------:R-:W-:Y:S01]  /*a100*/  F2FP.F16.F32.PACK_AB R45, R75, R74 ;  /* 0x0000004a4b2d723e */ /* 0x000fe200000000ff */
[----:B------:R-:W-:Y:S01]  /*a110*/  STSM.16.M88.4 [R109], R8 ;  /* 0x000000086d007844 */ /* 0x000fe20000000200 */
[----:B------:R-:W-:Y:S02]  /*a120*/  F2FP.F16.F32.PACK_AB R46, R77, R76 ;  /* 0x0000004c4d2e723e */ /* 0x000fe400000000ff */
[----:B------:R-:W-:Y:S01]  /*a130*/  F2FP.F16.F32.PACK_AB R47, R79, R78 ;  /* 0x0000004e4f2f723e */ /* 0x000fe200000000ff */
[----:B------:R-:W-:Y:S01]  /*a140*/  SHFL.IDX PT, R42, R36, RZ, 0x1c1f ;  /* 0x001c1fff242a7589 */ /* 0x000fe200000e0000 */
[----:B------:R-:W-:-:S03]  /*a150*/  LOP3.LUT R2, R31, 0x380, RZ, 0xc0, !PT ;  /* 0x000003801f027812 */ /* 0x000fc600078ec0ff */
[----:B------:R2:W-:Y:S01]  /*a160*/  STSM.16.M88.4 [R107], R44 ;  /* 0x0000002c6b007844 */ /* 0x0005e20000000200 */
[----:B------:R-:W-:-:S03]  /*a170*/  SHF.R.U64 R2, R2, 0x3, RZ ;  /* 0x0000000302027819 */ /* 0x000fc600000012ff */
[----:B------:R-:W-:Y:S01]  /*a180*/  STSM.16.M88.4 [R98], R80 ;  /* 0x0000005062007844 */ /* 0x000fe20000000200 */
[----:B------:R-:W-:Y:S01]  /*a190*/  IMAD R58, R58, UR4, RZ ;  /* 0x000000043a3a7c24 */ /* 0x000fe2000f8e02ff */
[----:B------:R-:W-:Y:S01]  /*a1a0*/  LOP3.LUT R2, R2, R31, RZ, 0x3c, !PT ;  /* 0x0000001f02027212 */ /* 0x000fe200078e3cff */
[----:B------:R-:W-:Y:S01]  /*a1b0*/  IMAD.X R31, RZ, RZ, R35, P6 ;  /* 0x000000ffff1f7224 */ /* 0x000fe200030e0623 */
[----:B------:R-:W3:Y:S01]  /*a1c0*/  SHFL.IDX PT, R43, R37, RZ, 0x1c1f ;  /* 0x001c1fff252b7589 */ /* 0x000ee200000e0000 */
[----:B------:R-:W-:Y:S08]  /*a1d0*/  BAR.SYNC.DEFER_BLOCKING 0x1, 0x100 ;  /* 0x0044000000007b1d */ /* 0x000ff00000010000 */
[----:B--2---:R-:W2:Y:S01]  /*a1e0*/  @P1 LDC R44, c[0x0][0xbec] ;  /* 0x0002fb00ff2c1b82 */ /* 0x004ea20000000800 */
[----:B---3--:R3:W-:Y:S04]  /*a1f0*/  @!P2 ST.E desc[UR36][R42.64], R89 ;  /* 0x000000592a00a985 */ /* 0x0087e8000c101924 */
[----:B------:R4:W-:Y:S04]  /*a200*/  @!P0 ST.E desc[UR36][R56.64], R88 ;  /* 0x0000005838008985 */ /* 0x0009e8000c101924 */
[----:B------:R0:W5:Y:S01]  /*a210*/  LD.E.128 R48, desc[UR36][R32.64] ;  /* 0x0000002420307980 */ /* 0x000162000c101d00 */
[----:B---3--:R-:W3:Y:S03]  /*a220*/  @P1 LDC R43, c[0x0][0xbf0] ;  /* 0x0002fc00ff2b1b82 */ /* 0x008ee60000000800 */
[----:B------:R2:W5:Y:S04]  /*a230*/  LD.E.128 R60, desc[UR36][R20.64] ;  /* 0x00000024143c7980 */ /* 0x000568000c101d00 */
[----:B------:R1:W5:Y:S01]  /*a240*/  LD.E.128 R36, desc[UR36][R28.64] ;  /* 0x000000241c247980 */ /* 0x000362000c101d00 */
[----:B0-----:R-:W-:-:S03]  /*a250*/  IMAD R33, R160, 0x20, R162 ;  /* 0x00000020a0217824 */ /* 0x001fc600078e02a2 */
[----:B------:R0:W5:Y:S01]  /*a260*/  LD.E.128 R4, desc[UR36][R26.64] ;  /* 0x000000241a047980 */ /* 0x000162000c101d00 */
[----:B------:R-:W-:-:S03]  /*a270*/  IMAD.IADD R33, R16, 0x1, R33 ;  /* 0x0000000110217824 */ /* 0x000fc600078e0221 */
[----:B------:R4:W5:Y:S01]  /*a280*/  LD.E.128 R12, desc[UR36][R24.64] ;  /* 0x00000024180c7980 */ /* 0x000962000c101d00 */
[----:B--2---:R-:W-:Y:S01]  /*a290*/  @P1 IMAD.HI.U32 R20, R33, R44, RZ ;  /* 0x0000002c21141227 */ /* 0x004fe200078e00ff */
[----:B------:R-:W-:Y:S02]  /*a2a0*/  MOV R21, R33 ;  /* 0x0000002100157202 */ /* 0x000fe40000000f00 */
[----:B------:R2:W5:Y:S01]  /*a2b0*/  LD.E.128 R64, desc[UR36][R2.64] ;  /* 0x0000002402407980 */ /* 0x000562000c101d00 */
[C---:B-1----:R-:W-:Y:S02]  /*a2c0*/  IMAD R29, R161.reuse, UR5, R58 ;  /* 0x00000005a11d7c24 */ /* 0x042fe4000f8e023a */
[----:B0-----:R-:W-:Y:S01]  /*a2d0*/  IMAD.WIDE.U32 R26, R161, UR4, RZ ;  /* 0x00000004a11a7c25 */ /* 0x001fe2000f8e00ff */
[----:B------:R-:W-:Y:S01]  /*a2e0*/  ULDC.64 UR4, c[0x0][0xaf0] ;  /* 0x0002bc0000047ab9 */ /* 0x000fe20000000a00 */
[----:B------:R0:W5:Y:S02]  /*a2f0*/  LD.E.128 R52, desc[UR36][R34.64] ;  /* 0x0000002422347980 */ /* 0x000164000c101d00 */
[----:B----4-:R-:W-:Y:S01]  /*a300*/  IMAD R24, R112, UR4, RZ ;  /* 0x0000000470187c24 */ /* 0x010fe2000f8e02ff */
[----:B---3--:R-:W-:Y:S01]  /*a310*/  @P1 SHF.R.U32.HI R21, RZ, R43, R20 ;  /* 0x0000002bff151219 */ /* 0x008fe20000011614 */
[----:B------:R0:W5:Y:S01]  /*a320*/  LD.E.128 R8, desc[UR36][R30.64] ;  /* 0x000000241e087980 */ /* 0x000162000c101d00 */
[----:B--2---:R-:W-:-:S02]  /*a330*/  IMAD.IADD R3, R27, 0x1, R29 ;  /* 0x000000011b037824 */ /* 0x004fc400078e021d */
[----:B------:R-:W-:Y:S01]  /*a340*/  IMAD.MOV.U32 R2, RZ, RZ, R26 ;  /* 0x000000ffff027224 */ /* 0x000fe200078e001a */
[--C-:B------:R-:W-:Y:S01]  /*a350*/  SHF.R.S32.HI R20, RZ, 0x1f, R21.reuse ;  /* 0x0000001fff147819 */ /* 0x100fe20000011415 */
[----:B------:R-:W-:Y:S01]  /*a360*/  IMAD R25, R23, UR5, R24 ;  /* 0x0000000517197c24 */ /* 0x000fe2000f8e0218 */
[----:B------:R-:W-:Y:S01]  /*a370*/  @!PT LDS RZ, [RZ] ;  /* 0x00000000fffff984 */ /* 0x000fe20000000800 */
[----:B------:R-:W-:Y:S01]  /*a380*/  @!PT LDS RZ, [RZ] ;  /* 0x00000000fffff984 */ /* 0x000fe20000000800 */
[----:B------:R-:W-:Y:S01]  /*a390*/  @!PT LDS RZ, [RZ] ;  /* 0x00000000fffff984 */ /* 0x000fe20000000800 */
[----:B------:R-:W-:Y:S01]  /*a3a0*/  @!PT LDS RZ, [RZ] ;  /* 0x00000000fffff984 */ /* 0x000fe20000000800 */
[----:B------:R1:W-:Y:S06]  /*a3b0*/  MEMBAR.ALL.CTA ;  /* 0x0000000000007992 */ /* 0x0003ec0000008000 */
[----:B-1----:R-:W1:Y:S01]  /*a3c0*/  FENCE.VIEW.ASYNC.S ;  /* 0x00000000000073c6 */ /* 0x002e620000000000 */
[----:B------:R-:W-:-:S02]  /*a3d0*/  IMAD.MOV R24, RZ, RZ, -R21 ;  /* 0x000000ffff187224 */ /* 0x000fc400078e0a15 */
        /* <DEDUP_REMOVED lines=8> */
[----:B------:R-:W-:Y:S01]  /*a460*/  ULDC.64 UR4, c[0x0][0xad8] ;  /* 0x0002b60000047ab9 */ /* 0x000fe20000000a00 */
[----:B------:R-:W-:-:S02]  /*a470*/  IADD3 R25, R162, R16, RZ ;  /* 0x00000010a2197210 */ /* 0x000fc40007ffe0ff */
[----:B------:R-:W-:Y:S02]  /*a480*/  IMAD.IADD R3, R3, 0x1, R23 ;  /* 0x0000000103037824 */ /* 0x000fe400078e0217 */
[----:B------:R-:W-:Y:S02]  /*a490*/  IMAD R20, R20, UR4, RZ ;  /* 0x0000000414147c24 */ /* 0x000fe4000f8e02ff */
[----:B------:R-:W-:Y:S01]  /*a4a0*/  IMAD.WIDE.U32 R2, R41, UR4, R2 ;  /* 0x0000000429027c25 */ /* 0x000fe2000f8e0002 */
[----:B------:R-:W-:-:S03]  /*a4b0*/  ISETP.GE.AND P2, PT, R25, R72, PT ;  /* 0x000000481900720c */ /* 0x000fc60003f46270 */
[----:B------:R-:W-:Y:S01]  /*a4c0*/  IMAD R23, R41, UR5, R20 ;  /* 0x0000000529177c24 */ /* 0x000fe2000f8e0214 */
[----:B------:R-:W-:Y:S01]  /*a4d0*/  ULDC.64 UR4, c[0x0][0xa80] ;  /* 0x0002a00000047ab9 */ /* 0x000fe20000000a00 */
[----:B------:R-:W-:Y:S01]  /*a4e0*/  VIADD R21, R25, 0x20 ;  /* 0x0000002019157836 */ /* 0x000fe20000000000 */
[----:B------:R-:W-:Y:S01]  /*a4f0*/  LEA R16, P3, R2, UR4, 0x1 ;  /* 0x0000000402107c11 */ /* 0x000fe2000f8608ff */
[----:B------:R-:W-:Y:S02]  /*a500*/  IMAD.IADD R3, R3, 0x1, R23 ;  /* 0x0000000103037824 */ /* 0x000fe400078e0217 */
[----:B------:R-:W-:Y:S01]  /*a510*/  VIADD R40, R40, 0x2a820 ;  /* 0x0002a82028287836 */ /* 0x000fe20000000000 */
[----:B------:R-:W-:Y:S02]  /*a520*/  ISETP.GE.AND P0, PT, R21, R72, PT ;  /* 0x000000481500720c */ /* 0x000fe40003f06270 */
[----:B------:R-:W-:Y:S02]  /*a530*/  IADD3 R21, R25, 0x40, RZ ;  /* 0x0000004019157810 */ /* 0x000fe40007ffe0ff */
[----:B------:R-:W-:-:S02]  /*a540*/  LEA.HI.X R23, R2, UR5, R3, 0x1, P3 ;  /* 0x0000000502177c11 */ /* 0x000fc400098f0c03 */
        /* <DEDUP_REMOVED lines=16> */
.L_x_2234:
[----:B------:R-:W-:Y:S05]  /*a650*/  BSYNC B1 ;  /* 0x0000000000017941 */ /* 0x000fea0003800000 */
.L_x_2233:
[----:B--23--:R2:W3:Y:S01]  /*a660*/  SHFL.IDX PT, R21, R23, 0x1, 0x181f ;  /* 0x00381f0017157f89 */ /* 0x00c4e200000e0000 */
[----:B------:R-:W-:Y:S03]  /*a670*/  BSSY B1, `(.L_x_2235) ;  /* 0x000000c000017945 */ /* 0x000fe60003800000 */
[----:B-1----:R2:W1:Y:S01]  /*a680*/  SHFL.IDX PT, R20, R16, 0x1, 0x181f ;  /* 0x00381f0010147f89 */ /* 0x00246200000e0000 */
[----:B------:R-:W-:Y:S05]  /*a690*/  @P0 BRA `(.L_x_2236) ;  /* 0x0000000000240947 */ /* 0x000fea0003800000 */
[----:B------:R-:W-:Y:S02]  /*a6a0*/  ULDC UR4, c[0x0][0xac8] ;  /* 0x0002b20000047ab9 */ /* 0x000fe40000000800 */
[----:B------:R-:W-:Y:S02]  /*a6b0*/  ISETP.GE.AND P3, PT, R17, UR4, PT ;  /* 0x0000000411007c0c */ /* 0x000fe4000bf66270 */
[----:B------:R-:W-:-:S11]  /*a6c0*/  ISETP.GE.AND P4, PT, R22, UR4, PT ;  /* 0x0000000416007c0c */ /* 0x000fd6000bf86270 */
[CC--:B-1----:R-:W-:Y:S02]  /*a6d0*/  @!P3 LEA R2, P0, R17.reuse, R20.reuse, 0x1 ;  /* 0x000000141102b211 */ /* 0x0c2fe400078008ff */
[C---:B------:R-:W-:Y:S02]  /*a6e0*/  @!P4 LEA R20, P2, R22.reuse, R20, 0x1 ;  /* 0x000000141614c211 */ /* 0x040fe400078408ff */
[-C--:B---3--:R-:W-:Y:S02]  /*a6f0*/  @!P3 LEA.HI.X R3, R17, R21.reuse, R169, 0x1, P0 ;  /* 0x000000151103b211 */ /* 0x088fe400000f0ca9 */
[----:B------:R-:W-:-:S03]  /*a700*/  @!P4 LEA.HI.X R21, R22, R21, R168, 0x1, P2 ;  /* 0x000000151615c211 */ /* 0x000fc600010f0ca8 */
[----:B-----5:R4:W-:Y:S04]  /*a710*/  @!P3 ST.E.128 desc[UR36][R2.64], R48 ;  /* 0x000000300200b985 */ /* 0x0209e8000c101d24 */
[----:B------:R4:W-:Y:S02]  /*a720*/  @!P4 ST.E.128 desc[UR36][R20.64], R60 ;  /* 0x0000003c1400c985 */ /* 0x0009e4000c101d24 */
.L_x_2236:
[----:B------:R-:W-:Y:S05]  /*a730*/  BSYNC B1 ;  /* 0x0000000000017941 */ /* 0x000fea0003800000 */
.L_x_2235:
[----:B---34-:R3:W4:Y:S01]  /*a740*/  SHFL.IDX PT, R21, R23, 0x2, 0x181f ;  /* 0x00581f0017157f89 */ /* 0x01872200000e0000 */
        /* <DEDUP_REMOVED lines=12> */
.L_x_2238:
[----:B------:R-:W-:Y:S05]  /*a810*/  BSYNC B1 ;  /* 0x0000000000017941 */ /* 0x000fea0003800000 */
.L_x_2237:
[----:B-1----:R-:W-:Y:S01]  /*a820*/  VIADD R3, R25, 0x60 ;  /* 0x0000006019037836 */ /* 0x002fe20000000000 */
[----:B0-23--:R-:W0:Y:S04]  /*a830*/  SHFL.IDX PT, R23, R23, 0x3, 0x181f ;  /* 0x00781f0017177f89 */ /* 0x00de2800000e0000 */
[----:B------:R-:W-:Y:S01]  /*a840*/  ISETP.GE.AND P0, PT, R3, R72, PT ;  /* 0x000000480300720c */ /* 0x000fe20003f06270 */
[----:B------:R-:W1:-:S12]  /*a850*/  SHFL.IDX PT, R16, R16, 0x3, 0x181f ;  /* 0x00781f0010107f89 */ /* 0x000e5800000e0000 */
[----:B------:R-:W-:Y:S05]  /*a860*/  @P0 BRA `(.L_x_2239) ;  /* 0x00000008006c0947 */ /* 0x000fea0003800000 */
[----:B------:R-:W-:Y:S02]  /*a870*/  ULDC UR4, c[0x0][0xac8] ;  /* 0x0002b20000047ab9 */ /* 0x000fe40000000800 */
[----:B------:R-:W-:-:S13]  /*a880*/  ISETP.GE.AND P1, PT, R17, UR4, PT ;  /* 0x0000000411007c0c */ /* 0x000fda000bf26270 */
[----:B-1----:R-:W-:-:S04]  /*a890*/  @!P1 LEA R2, P0, R17, R16, 0x1 ;  /* 0x0000001011029211 */ /* 0x002fc800078008ff */
[----:B0-----:R-:W-:Y:S02]  /*a8a0*/  @!P1 LEA.HI.X R3, R17, R23, R169, 0x1, P0 ;  /* 0x0000001711039211 */ /* 0x001fe400000f0ca9 */
[----:B------:R-:W-:-:S03]  /*a8b0*/  ISETP.GE.AND P0, PT, R22, UR4, PT ;  /* 0x0000000416007c0c */ /* 0x000fc6000bf06270 */
[----:B-----5:R0:W-:Y:S10]  /*a8c0*/  @!P1 ST.E.128 desc[UR36][R2.64], R4 ;  /* 0x0000000402009985 */ /* 0x0201f4000c101d24 */
[----:B------:R-:W-:Y:S05]  /*a8d0*/  @P0 BRA `(.L_x_2239) ;  /* 0x0000000800500947 */ /* 0x000fea0003800000 */
[----:B0-----:R-:W-:-:S04]  /*a8e0*/  LEA R2, P0, R22, R16, 0x1 ;  /* 0x0000001016027211 */ /* 0x001fc800078008ff */
[----:B------:R-:W-:-:S05]  /*a8f0*/  LEA.HI.X R3, R22, R23, R168, 0x1, P0 ;  /* 0x0000001716037211 */ /* 0x000fca00000f0ca8 */
[----:B------:R0:W-:Y:S01]  /*a900*/  ST.E.128 desc[UR36][R2.64], R8 ;  /* 0x0000000802007985 */ /* 0x0001e2000c101d24 */
[----:B------:R-:W-:Y:S05]  /*a910*/  BRA `(.L_x_2239) ;  /* 0x0000000800407947 */ /* 0x000fea0003800000 */
.L_x_2232:
[----:B------:R-:W2:Y:S01]  /*a920*/  LDC R12, c[0x0][0xbe8] ;  /* 0x0002fa00ff0c7b82 */ /* 0x000ea20000000800 */
[----:B------:R-:W-:Y:S01]  /*a930*/  ISETP.GE.AND P0, PT, R170, 0x80, PT ;  /* 0x00000080aa00780c */ /* 0x000fe20003f06270 */
[----:B------:R-:W-:Y:S01]  /*a940*/  IMAD R3, R160, 0x20, R162 ;  /* 0x00000020a0037824 */ /* 0x000fe200078e02a2 */
[----:B------:R-:W-:Y:S01]  /*a950*/  BSSY B1, `(.L_x_2240) ;  /* 0x000002e000017945 */ /* 0x000fe20003800000 */
[----:B------:R-:W-:Y:S02]  /*a960*/  SHF.R.S32.HI R10, RZ, 0x1f, R161 ;  /* 0x0000001fff0a7819 */ /* 0x000fe400000114a1 */
[----:B------:R-:W-:Y:S02]  /*a970*/  SHF.R.S32.HI R11, RZ, 0x1f, R23 ;  /* 0x0000001fff0b7819 */ /* 0x000fe40000011417 */
[----:B------:R-:W-:Y:S02]  /*a980*/  IADD3 R15, R16, R3, RZ ;  /* 0x00000003100f7210 */ /* 0x000fe40007ffe0ff */
        /* <DEDUP_REMOVED lines=42> */
.L_x_2241:
[----:B------:R-:W-:Y:S05]  /*ac30*/  BSYNC B1 ;  /* 0x0000000000017941 */ /* 0x000fea0003800000 */
.L_x_2240:
[----:B------:R-:W-:Y:S01]  /*ac40*/  ULDC.64 UR4, c[0x0][0xae8] ;  /* 0x0002ba0000047ab9 */ /* 0x000fe20000000a00 */
[----:B--2-4-:R-:W-:Y:S01]  /*ac50*/  @P1 IMAD.HI.U32 R4, R15, R14, RZ ;  /* 0x0000000e0f041227 */ /* 0x014fe200078e00ff */
[----:B------:R-:W-:Y:S01]  /*ac60*/  ULDC UR6, c[0x0][0xa88] ;  /* 0x0002a20000067ab9 */ /* 0x000fe20000000800 */
[----:B------:R-:W-:Y:S02]  /*ac70*/  BSSY B1, `(.L_x_2242) ;  /* 0x0000030000017945 */ /* 0x000fe40003800000 */
[----:B------:R-:W-:Y:S02]  /*ac80*/  IMAD R2, R10, UR4, RZ ;  /* 0x000000040a027c24 */ /* 0x000fe4000f8e02ff */
        /* <DEDUP_REMOVED lines=8> */
[----:B------:R-:W-:Y:S01]  /*ad10*/  IMAD R7, R23, UR5, R6 ;  /* 0x0000000517077c24 */ /* 0x000fe2000f8e0206 */
[----:B------:R-:W-:Y:S01]  /*ad20*/  IADD3 R6, -R5, RZ, RZ ;  /* 0x000000ff05067210 */ /* 0x000fe20007ffe1ff */
[----:B------:R-:W-:Y:S01]  /*ad30*/  IMAD.WIDE.U32 R2, R23, UR4, R2 ;  /* 0x0000000417027c25 */ /* 0x000fe2000f8e0002 */
[----:B------:R-:W-:-:S03]  /*ad40*/  ULDC.64 UR4, c[0x0][0xae0] ;  /* 0x0002b80000047ab9 */ /* 0x000fc60000000a00 */
        /* <DEDUP_REMOVED lines=8> */
[----:B------:R-:W-:Y:S02]  /*add0*/  IMAD.IADD R3, R3, 0x1, R9 ;  /* 0x0000000103037824 */ /* 0x000fe400078e0209 */
[----:B------:R-:W-:Y:S01]  /*ade0*/  IMAD R6, R4, UR4, RZ ;  /* 0x0000000404067c24 */ /* 0x000fe2000f8e02ff */
[----:B------:R-:W-:Y:S01]  /*adf0*/  IADD3 R4, R16, 0x20, RZ ;  /* 0x0000002010047810 */ /* 0x000fe20007ffe0ff */
[----:B------:R-:W-:Y:S02]  /*ae00*/  IMAD R9, R12, UR6, RZ ;  /* 0x000000060c097c24 */ /* 0x000fe4000f8e02ff */
[C---:B------:R-:W-:Y:S02]  /*ae10*/  IMAD R5, R7.reuse, UR5, R6 ;  /* 0x0000000507057c24 */ /* 0x040fe4000f8e0206 */
[----:B------:R-:W-:Y:S01]  /*ae20*/  IMAD.WIDE.U32 R2, R7, UR4, R2 ;  /* 0x0000000407027c25 */ /* 0x000fe2000f8e0002 */
[-C--:B------:R-:W-:Y:S01]  /*ae30*/  ISETP.GE.AND P1, PT, R4, R9.reuse, PT ;  /* 0x000000090400720c */ /* 0x080fe20003f26270 */
[----:B------:R-:W-:Y:S01]  /*ae40*/  ULDC.64 UR4, c[0x0][0xa80] ;  /* 0x0002a00000047ab9 */ /* 0x000fe20000000a00 */
[C---:B------:R-:W-:Y:S01]  /*ae50*/  ISETP.GE.AND P2, PT, R16.reuse, R9, PT ;  /* 0x000000091000720c */ /* 0x040fe20003f46270 */
[----:B------:R-:W-:-:S02]  /*ae60*/  VIADD R4, R16, 0x40 ;  /* 0x0000004010047836 */ /* 0x000fc40000000000 */
[----:B------:R-:W-:Y:S01]  /*ae70*/  IMAD.IADD R3, R3, 0x1, R5 ;  /* 0x0000000103037824 */ /* 0x000fe200078e0205 */
[----:B------:R-:W-:Y:S02]  /*ae80*/  LEA R5, P3, R2, UR4, 0x1 ;  /* 0x0000000402057c11 */ /* 0x000fe4000f8608ff */
[----:B------:R-:W-:Y:S02]  /*ae90*/  ISETP.GE.AND P0, PT, R4, R9, PT ;  /* 0x000000090400720c */ /* 0x000fe40003f06270 */
[----:B------:R-:W-:Y:S02]  /*aea0*/  LEA.HI.X R4, R2, UR5, R3, 0x1, P3 ;  /* 0x0000000502047c11 */ /* 0x000fe400098f0c03 */
[----:B------:R2:W3:Y:S04]  /*aeb0*/  SHFL.IDX PT, R2, R5, RZ, 0x181f ;  /* 0x00181fff05027589 */ /* 0x0004e800000e0000 */
[----:B------:R2:W4:Y:S01]  /*aec0*/  SHFL.IDX PT, R3, R4, RZ, 0x181f ;  /* 0x00181fff04037589 */ /* 0x00052200000e0000 */
[----:B------:R-:W-:Y:S05]  /*aed0*/  @P2 BRA `(.L_x_2243) ;  /* 0x0000000000242947 */ /* 0x000fea0003800000 */
        /* <DEDUP_REMOVED lines=9> */
.L_x_2243:
[----:B------:R-:W-:Y:S05]  /*af70*/  BSYNC B1 ;  /* 0x0000000000017941 */ /* 0x000fea0003800000 */
.L_x_2242:
[----:B---34-:R3:W4:Y:S01]  /*af80*/  SHFL.IDX PT, R3, R4, 0x1, 0x181f ;  /* 0x00381f0004037f89 */ /* 0x01872200000e0000 */
[----:B------:R-:W-:Y:S03]  /*af90*/  BSSY B1, `(.L_x_2244) ;  /* 0x000000c000017945 */ /* 0x000fe60003800000 */
[----:B------:R3:W0:Y:S01]  /*afa0*/  SHFL.IDX PT, R2, R5, 0x1, 0x181f ;  /* 0x00381f0005027f89 */ /* 0x00062200000e0000 */
[----:B------:R-:W-:Y:S05]  /*afb0*/  @P1 BRA `(.L_x_2245) ;  /* 0x0000000000241947 */ /* 0x000fea0003800000 */
[----:B------:R-:W-:Y:S02]  /*afc0*/  ULDC UR4, c[0x0][0xac8] ;  /* 0x0002b20000047ab9 */ /* 0x000fe40000000800 */
[----:B------:R-:W-:Y:S02]  /*afd0*/  ISETP.GE.AND P3, PT, R17, UR4, PT ;  /* 0x0000000411007c0c */ /* 0x000fe4000bf66270 */
[----:B------:R-:W-:-:S11]  /*afe0*/  ISETP.GE.AND P4, PT, R22, UR4, PT ;  /* 0x0000000416007c0c */ /* 0x000fd6000bf86270 */
[CC--:B0-----:R-:W-:Y:S02]  /*aff0*/  @!P3 LEA R6, P1, R17.reuse, R2.reuse, 0x1 ;  /* 0x000000021106b211 */ /* 0x0c1fe400078208ff */
[C---:B------:R-:W-:Y:S02]  /*b000*/  @!P4 LEA R2, P2, R22.reuse, R2, 0x1 ;  /* 0x000000021602c211 */ /* 0x040fe400078408ff */
[-C--:B----4-:R-:W-:Y:S02]  /*b010*/  @!P3 LEA.HI.X R7, R17, R3.reuse, R169, 0x1, P1 ;  /* 0x000000031107b211 */ /* 0x090fe400008f0ca9 */
[----:B------:R-:W-:-:S03]  /*b020*/  @!P4 LEA.HI.X R3, R22, R3, R168, 0x1, P2 ;  /* 0x000000031603c211 */ /* 0x000fc600010f0ca8 */
[----:B------:R0:W-:Y:S04]  /*b030*/  @!P3 ST.E.128 desc[UR36][R6.64], RZ ;  /* 0x000000ff0600b985 */ /* 0x0001e8000c101d24 */
[----:B------:R0:W-:Y:S02]  /*b040*/  @!P4 ST.E.128 desc[UR36][R2.64], RZ ;  /* 0x000000ff0200c985 */ /* 0x0001e4000c101d24 */
.L_x_2245:
[----:B------:R-:W-:Y:S05]  /*b050*/  BSYNC B1 ;  /* 0x0000000000017941 */ /* 0x000fea0003800000 */
.L_x_2244:
[----:B0---4-:R0:W4:Y:S01]  /*b060*/  SHFL.IDX PT, R3, R4, 0x2, 0x181f ;  /* 0x00581f0004037f89 */ /* 0x01112200000e0000 */
        /* <DEDUP_REMOVED lines=12> */
.L_x_2247:
[----:B------:R-:W-:Y:S05]  /*b130*/  BSYNC B1 ;  /* 0x0000000000017941 */ /* 0x000fea0003800000 */
.L_x_2246:
[----:B0-----:R-:W-:Y:S01]  /*b140*/  VIADD R2, R16, 0x60 ;  /* 0x0000006010027836 */ /* 0x001fe20000000000 */
[----:B--23--:R-:W0:Y:S04]  /*b150*/  SHFL.IDX PT, R4, R4, 0x3, 0x181f ;  /* 0x00781f0004047f89 */ /* 0x00ce2800000e0000 */
[----:B------:R-:W-:Y:S01]  /*b160*/  ISETP.GE.AND P0, PT, R2, R9, PT ;  /* 0x000000090200720c */ /* 0x000fe20003f06270 */
[----:B----4-:R2:W3:-:S12]  /*b170*/  SHFL.IDX PT, R3, R5, 0x3, 0x181f ;  /* 0x00781f0005037f89 */ /* 0x0104d800000e0000 */
[----:B--2---:R-:W-:Y:S05]  /*b180*/  @P0 BRA `(.L_x_2239) ;  /* 0x0000000000240947 */ /* 0x004fea0003800000 */
        /* <DEDUP_REMOVED lines=9> */
.L_x_2239:
[----:B------:R-:W-:Y:S05]  /*b220*/  BSYNC B0 ;  /* 0x0000000000007941 */ /* 0x000fea0003800000 */
.L_x_2231:
[----:B------:R-:W-:Y:S02]  /*b230*/  ULDC UR4, c[0x0][0xc38] ;  /* 0x00030e0000047ab9 */ /* 0x000fe40000000800 */
[----:B-1----:R-:W-:-:S13]  /*b240*/  ISETP.GE.AND P0, PT, R0, UR4, PT ;  /* 0x0000000400007c0c */ /* 0x002fda000bf06270 */
[----:B------:R-:W-:Y:S05]  /*b250*/  @!P0 BRA `(.L_x_2248) ;  /* 0xffffff5800948947 */ /* 0x000fea000383ffff */
[----:B------:R-:W-:Y:S05]  /*b260*/  EXIT ;  /* 0x000000000000794d */ /* 0x000fea0003800000 */
.L_x_2190:
[----:B------:R-:W-:-:S08]  /*b270*/  NOP ;  /* 0x0000000000007918 */ /* 0x000fd00000000000 */
[----:B------:R-:W0:-:S00]  /*b280*/  USETMAXREG.DEALLOC.CTAPOOL 0x28 ;  /* 0x00000028000079c8 */ /* 0x000e0000080e0500 */
[----:B0-----:R-:W-:-:S06]  /*b290*/  LOP3.LUT R0, R0, 0x3, RZ, 0xc0, !PT ;  /* 0x0000000300007812 */ /* 0x001fcc00078ec0ff */
[----:B------:R-:W0:Y:S01]  /*b2a0*/  S2UR UR9, SR_CTAID.X ;  /* 0x00000000000979c3 */ /* 0x000e220000002500 */
[----:B------:R-:W-:Y:S01]  /*b2b0*/  LOP3.LUT R16, R16, 0xfffff7ff, RZ, 0xc0, !PT ;  /* 0xfffff7ff10107812 */ /* 0x000fe200078ec0ff */
[----:B------:R-:W-:Y:S01]  /*b2c0*/  STL [R1], RZ ;  /* 0x000000ff01007387 */ /* 0x000fe20000100800 */
[----:B------:R-:W-:Y:S01]  /*b2d0*/  MOV R23, RZ ;  /* 0x000000ff00177202 */ /* 0x000fe20000000f00 */
[----:B------:R-:W-:Y:S02]  /*b2e0*/  IMAD.MOV.U32 R26, RZ, RZ, 0x1 ;  /* 0x00000001ff1a7424 */ /* 0x000fe400078e00ff */
[----:B------:R1:W2:Y:S02]  /*b2f0*/  SHFL.IDX PT, R2, R0, RZ, 0x1f ;  /* 0x00001fff00027589 */ /* 0x0002a400000e0000 */
[----:B-1----:R-:W0:Y:S01]  /*b300*/  LDC R0, c[0x0][0xc38] ;  /* 0x00030e00ff007b82 */ /* 0x002e220000000800 */
[----:B--2---:R-:W-:-:S13]  /*b310*/  ISETP.NE.AND P0, PT, R2, RZ, PT ;  /* 0x000000ff0200720c */ /* 0x004fda0003f05270 */
[----:B------:R-:W-:Y:S01]  /*b320*/  @P0 LOP3.LUT R16, R16, 0x800, RZ, 0xfc, !PT ;  /* 0x0000080010100812 */ /* 0x000fe200078efcff */
[----:B------:R-:W-:Y:S06]  /*b330*/  @P0 BAR.ARV 0x4, 0x180 ;  /* 0x0106000000000b1d */ /* 0x000fec0000002000 */
[----:B0-----:R-:W-:-:S13]  /*b340*/  ISETP.LE.AND P0, PT, R0, UR9, PT ;  /* 0x0000000900007c0c */ /* 0x001fda000bf03270 */
[----:B------:R-:W-:Y:S05]  /*b350*/  @P0 BRA `(.L_x_2249) ;  /* 0x0000003c00200947 */ /* 0x000fea0003800000 */
[----:B------:R-:W0:Y:S01]  /*b360*/  S2R R5, SR_TID.X ;  /* 0x0000000000057919 */ /* 0x000e220000002100 */
[----:B------:R-:W-:Y:S01]  /*b370*/  ULDC.64 UR38, c[0x0][0x2f0] ;  /* 0x0000bc0000267ab9 */ /* 0x000fe20000000a00 */
[----:B------:R-:W-:Y:S01]  /*b380*/  ULDC UR7, c[0x0][0x320] ;  /* 0x0000c80000077ab9 */ /* 0x000fe20000000800 */
[----:B------:R-:W-:Y:S01]  /*b390*/  LOP3.LUT R16, R16, 0xfffffffe, RZ, 0xc0, !PT ;  /* 0xfffffffe10107812 */ /* 0x000fe200078ec0ff */
[----:B------:R-:W-:Y:S01]  /*b3a0*/  ULDC UR8, c[0x0][0x2b8] ;  /* 0x0000ae0000087ab9 */ /* 0x000fe20000000800 */
[----:B------:R-:W1:Y:S01]  /*b3b0*/  S2UR UR6, SR_CgaCtaId ;  /* 0x00000000000679c3 */ /* 0x000e620000008800 */
[----:B------:R-:W-:Y:S01]  /*b3c0*/  ULDC.64 UR4, c[0x0][0x418] ;  /* 0x0001060000047ab9 */ /* 0x000fe20000000a00 */
[----:B------:R-:W-:Y:S01]  /*b3d0*/  LOP3.LUT R16, R16, 0xfffffff7, RZ, 0xc0, !PT ;  /* 0xfffffff710107812 */ /* 0x000fe200078ec0ff */
[----:B------:R-:W-:Y:S01]  /*b3e0*/  UISETP.NE.U32.AND UP0, UPT, UR4, URZ, UPT ;  /* 0x0000003f0400728c */ /* 0x000fe2000bf05070 */
[----:B------:R2:W-:Y:S01]  /*b3f0*/  STL [R1], RZ ;  /* 0x000000ff01007387 */ /* 0x0005e20000100800 */
[----:B------:R-:W-:Y:S01]  /*b400*/  ULDC UR40, c[0x0][0x288] ;  /* 0x0000a20000287ab9 */ /* 0x000fe20000000800 */
[----:B------:R-:W-:Y:S01]  /*b410*/  ULDC UR4, c[0x0][0x424] ;  /* 0x0001090000047ab9 */ /* 0x000fe20000000800 */
[----:B------:R-:W-:Y:S01]  /*b420*/  UISETP.NE.AND.EX UP0, UPT, UR5, URZ, UPT, UP0 ;  /* 0x0000003f0500728c */ /* 0x000fe2000bf05300 */
[----:B------:R-:W-:Y:S01]  /*b430*/  MOV R34, UR9 ;  /* 0x0000000900227c02 */ /* 0x000fe20008000f00 */
[----:B------:R-:W-:Y:S01]  /*b440*/  IMAD.MOV.U32 R26, RZ, RZ, 0x1 ;  /* 0x00000001ff1a7424 */ /* 0x000fe200078e00ff */
[----:B------:R-:W-:Y:S01]  /*b450*/  UMOV UR5, 0x400 ;  /* 0x0000040000057882 */ /* 0x000fe20000000000 */
[----:B------:R-:W-:Y:S01]  /*b460*/  USEL UR4, UR4, 0x1, UP0 ;  /* 0x0000000104047887 */ /* 0x000fe20008000000 */
[----:B------:R-:W-:Y:S01]  /*b470*/  IMAD.MOV.U32 R23, RZ, RZ, RZ ;  /* 0x000000ffff177224 */ /* 0x000fe200078e00ff */
[----:B------:R-:W-:Y:S01]  /*b480*/  ULDC UR46, c[0x0][0xc] ;  /* 0x00000300002e7ab9 */ /* 0x000fe20000000800 */
[----:B------:R-:W-:-:S02]  /*b490*/  ULOP3.LUT UR47, UR61, 0x2, URZ, 0xfc, !UPT ;  /* 0x000000023d2f7892 */ /* 0x000fc4000f8efc3f */
[----:B------:R-:W-:-:S04]  /*b4a0*/  UIMAD UR38, UR4, UR38, URZ ;  /* 0x00000026042672a4 */ /* 0x000fc8000f8e023f */
[----:B------:R-:W-:Y:S02]  /*b4b0*/  UIADD3 UR4, UR38, 0x5f, URZ ;  /* 0x0000005f26047890 */ /* 0x000fe4000fffe03f */
        /* <DEDUP_REMOVED lines=9> */
[----:B------:R-:W-:Y:S02]  /*b550*/  LOP3.LUT R3, R0, 0x38, R5, 0x78, !PT ;  /* 0x0000003800037812 */ /* 0x000fe400078e7805 */
[C---:B------:R-:W-:Y:S02]  /*b560*/  LOP3.LUT R0, R37.reuse, 0x40, RZ, 0xfc, !PT ;  /* 0x0000004025007812 */ /* 0x040fe400078efcff */
[----:B------:R-:W-:Y:S02]  /*b570*/  LOP3.LUT R2, R37, 0x80, RZ, 0xfc, !PT ;  /* 0x0000008025027812 */ /* 0x000fe400078efcff */
[C---:B------:R-:W-:Y:S02]  /*b580*/  ISETP.GE.AND P0, PT, R0.reuse, UR39, PT ;  /* 0x0000002700007c0c */ /* 0x040fe4000bf06270 */
[----:B------:R-:W-:-:S02]  /*b590*/  ISETP.GE.AND P1, PT, R0, UR7, PT ;  /* 0x0000000700007c0c */ /* 0x000fc4000bf26270 */
[----:B------:R-:W-:Y:S01]  /*b5a0*/  LOP3.LUT R30, R3, 0x200, R30, 0xf8, !PT ;  /* 0x00000200031e7812 */ /* 0x000fe200078ef81e */
[----:B------:R-:W-:Y:S01]  /*b5b0*/  IMAD.SHL.U32 R3, R5, 0x10, RZ ;  /* 0x0000001005037824 */ /* 0x000fe200078e00ff */
[----:B------:R-:W-:Y:S02]  /*b5c0*/  SHF.R.U32.HI R36, RZ, 0x3, R4 ;  /* 0x00000003ff247819 */ /* 0x000fe40000011604 */
[----:B------:R-:W-:-:S05]  /*b5d0*/  LEA R31, R30, R17, 0x1 ;  /* 0x000000111e1f7211 */ /* 0x000fca00078e08ff */
        /* <DEDUP_REMOVED lines=10> */
[C---:B------:R-:W-:Y:S01]  /*b680*/  ISETP.GE.AND P0, PT, R37.reuse, UR39, PT ;  /* 0x0000002725007c0c */ /* 0x040fe2000bf06270 */
[----:B------:R-:W-:Y:S01]  /*b690*/  ULDC UR39, c[0x0][0x448] ;  /* 0x0001120000277ab9 */ /* 0x000fe20000000800 */
[----:B------:R-:W-:Y:S01]  /*b6a0*/  LOP3.LUT R16, R16, 0xfffffeff, RZ, 0xc0, !PT ;  /* 0xfffffeff10107812 */ /* 0x000fe200078ec0ff */
[----:B------:R-:W-:Y:S02]  /*b6b0*/  UIMAD UR39, UR39, UR40, URZ ;  /* 0x00000028272772a4 */ /* 0x000fe4000f8e023f */
[----:B------:R-:W-:Y:S01]  /*b6c0*/  UIADD3 UR40, UR38, 0x60, -UR40 ;  /* 0x0000006026287890 */ /* 0x000fe2000fffe828 */
        /* <DEDUP_REMOVED lines=8> */
[----:B--2---:R-:W-:-:S07]  /*b750*/  @P0 LOP3.LUT R16, R16, 0x400, RZ, 0xfc, !PT ;  /* 0x0000040010100812 */ /* 0x004fce00078efcff */
.L_x_2298:
        /* <DEDUP_REMOVED lines=22> */
.L_x_2250:
[----:B------:R-:W-:Y:S01]  /*b8c0*/  ULDC UR8, c[0x0][0xc54] ;  /* 0x0003150000087ab9 */ /* 0x000fe20000000800 */
[----:B------:R-:W-:Y:S01]  /*b8d0*/  UMOV UR6, UR7 ;  /* 0x0000000700067c82 */ /* 0x000fe20008000000 */
[----:B------:R-:W-:-:S11]  /*b8e0*/  UISETP.NE.AND UP0, UPT, UR8, 0x1, UPT ;  /* 0x000000010800788c */ /* 0x000fd6000bf05270 */
[----:B------:R-:W-:Y:S02]  /*b8f0*/  @UP0 ULDC.64 UR10, c[0x0][0xc58] ;  /* 0x00031600000a0ab9 */ /* 0x000fe40000000a00 */
[----:B------:R-:W-:-:S04]  /*b900*/  UIMAD.WIDE.U32 UR4, UR7, UR10, URZ ;  /* 0x0000000a070472a5 */ /* 0x000fc8000f8e003f */
[----:B------:R-:W-:-:S04]  /*b910*/  @UP0 USHF.R.U32.HI UR6, URZ, UR11, UR5 ;  /* 0x0000000b3f060299 */ /* 0x000fc80008011605 */
[----:B------:R-:W-:-:S12]  /*b920*/  UIMAD UR4, UR6, UR8, URZ ;  /* 0x00000008060472a4 */ /* 0x000fd8000f8e023f */
.L_x_2251:
        /* <DEDUP_REMOVED lines=25> */
[----:B------:R-:W-:Y:S01]  /*bac0*/  UP2UR UR48, UPR, URZ, 0x4 ;  /* 0x000000043f307883 */ /* 0x000fe20008000000 */
[----:B------:R-:W-:Y:S01]  /*bad0*/  BSSY B7, `(.L_x_2252) ;  /* 0x0000337000077945 */ /* 0x000fe20003800000 */
[----:B------:R-:W-:-:S04]  /*bae0*/  USHF.L.U32 UR6, UR44, 0x7, URZ ;  /* 0x000000072c067899 */ /* 0x000fc8000800063f */
[----:B------:R-:W-:Y:S01]  /*baf0*/  UIADD3 UR6, UR6, 0x7f, URZ ;  /* 0x0000007f06067890 */ /* 0x000fe2000fffe03f */
[----:B------:R-:W-:Y:S01]  /*bb00*/  @UP2 ULDC UR4, c[0x0][0x44c] ;  /* 0x0001130000042ab9 */ /* 0x000fe20000000800 */
[----:B------:R-:W-:Y:S02]  /*bb10*/  @UP2 ULDC UR7, c[0x0][0x450] ;  /* 0x0001140000072ab9 */ /* 0x000fe40000000800 */
[----:B------:R-:W-:-:S04]  /*bb20*/  UIMAD.WIDE.U32 UR4, UR6, UR4, URZ ;  /* 0x00000004060472a5 */ /* 0x000fc8000f8e003f */
[----:B------:R-:W-:-:S04]  /*bb30*/  @UP2 USHF.R.U32.HI UR6, URZ, UR7, UR5 ;  /* 0x000000073f062299 */ /* 0x000fc80008011605 */
[----:B------:R-:W-:-:S04]  /*bb40*/  UIADD3 UR4, UR40, UR6, URZ ;  /* 0x0000000628047290 */ /* 0x000fc8000fffe03f */
[----:B------:R-:W-:-:S04]  /*bb50*/  UIMAD.WIDE UR4, UR4, 0x2aaaaaab, URZ ;  /* 0x2aaaaaab040478a5 */ /* 0x000fc8000f8e023f */
[----:B------:R-:W-:-:S04]  /*bb60*/  USHF.R.U32.HI UR4, URZ, 0x1f, UR5 ;  /* 0x0000001f3f047899 */ /* 0x000fc80008011605 */
[----:B------:R-:W-:-:S04]  /*bb70*/  ULEA.HI.SX32 UR4, UR5, UR4, 0x1c ;  /* 0x0000000405047291 */ /* 0x000fc8000f8fe23f */
[----:B------:R-:W-:-:S04]  /*bb80*/  UISETP.LT.AND UP0, UPT, UR41, UR4, UPT ;  /* 0x000000042900728c */ /* 0x000fc8000bf01270 */
[----:B------:R-:W-:-:S06]  /*bb90*/  USEL UR45, UR41, UR4, UP0 ;  /* 0x00000004292d7287 */ /* 0x000fcc0008000000 */
[----:B------:R-:W-:-:S13]  /*bba0*/  ISETP.LT.AND P0, PT, RZ, UR45, PT ;  /* 0x0000002dff007c0c */ /* 0x000fda000bf01270 */
[----:B0-----:R-:W-:Y:S05]  /*bbb0*/  @P0 BRA `(.L_x_2253) ;  /* 0x0000000000440947 */ /* 0x001fea0003800000 */
        /* <DEDUP_REMOVED lines=17> */
.L_x_2253:
        /* <DEDUP_REMOVED lines=8> */
[----:B------:R-:W-:Y:S01]  /*bd50*/  MOV R7, UR7 ;  /* 0x0000000700077c02 */ /* 0x000fe20008000f00 */
[----:B------:R-:W-:Y:S01]  /*bd60*/  IMAD.U32 R5, RZ, RZ, UR5 ;  /* 0x00000005ff057e24 */ /* 0x000fe2000f8e00ff */
[----:B------:R-:W0:Y:S01]  /*bd70*/  LDC.64 R2, c[0x4][R2] ;  /* 0x0100000002027b82 */ /* 0x000e220000000a00 */
[----:B------:R-:W-:Y:S01]  /*bd80*/  ULDC.64 UR4, c[0x4][0x70] ;  /* 0x01001c0000047ab9 */ /* 0x000fe20000000a00 */
[----:B------:R-:W-:Y:S01]  /*bd90*/  IMAD.U32 R6, RZ, RZ, UR6 ;  /* 0x00000006ff067e24 */ /* 0x000fe2000f8e00ff */
[----:B------:R-:W-:Y:S01]  /*bda0*/  MOV R12, 0x1 ;  /* 0x00000001000c7802 */ /* 0x000fe20000000f00 */
[----:B------:R-:W-:-:S02]  /*bdb0*/  IMAD.U32 R10, RZ, RZ, UR4 ;  /* 0x00000004ff0a7e24 */ /* 0x000fc4000f8e00ff */
[----:B------:R-:W-:Y:S02]  /*bdc0*/  IMAD.U32 R11, RZ, RZ, UR5 ;  /* 0x00000005ff0b7e24 */ /* 0x000fe4000f8e00ff */
[----:B------:R-:W-:Y:S02]  /*bdd0*/  IMAD.MOV.U32 R8, RZ, RZ, 0x70 ;  /* 0x00000070ff087424 */ /* 0x000fe400078e00ff */
[----:B------:R-:W-:-:S07]  /*bde0*/  IMAD.MOV.U32 R13, RZ, RZ, RZ ;  /* 0x000000ffff0d7224 */ /* 0x000fce00078e00ff */
[----:B------:R-:W-:-:S07]  /*bdf0*/  LEPC R20, `(.L_x_2256) ;  /* 0x000000001014794e */ /* 0x000fce0000000000 */
[----:B0----5:R-:W-:Y:S05]  /*be00*/  CALL.ABS.NOINC R2 ;  /* 0x0000000002007343 */ /* 0x021fea0003c00000 */
.L_x_2256:
[----:B------:R-:W-:Y:S05]  /*be10*/  BSYNC B6 ;  /* 0x0000000000067941 */ /* 0x000fea0003800000 */
.L_x_2255:
        /* <DEDUP_REMOVED lines=19> */
[----:B-1---5:R-:W-:Y:S05]  /*bf50*/  CALL.ABS.NOINC R2 ;  /* 0x0000000002007343 */ /* 0x022fea0003c00000 */
.L_x_2259:
[----:B------:R0:W1:Y:S01]  /*bf60*/  LDC.64 R2, c[0x4][R18] ;  /* 0x0100000012027b82 */ /* 0x0000620000000a00 */
[----:B------:R-:W-:Y:S01]  /*bf70*/  ULDC.64 UR4, c[0x4][0xf0] ;  /* 0x01003c0000047ab9 */ /* 0x000fe20000000a00 */
[----:B------:R-:W-:Y:S01]  /*bf80*/  ULDC.64 UR6, c[0x4][0xf8] ;  /* 0x01003e0000067ab9 */ /* 0x000fe20000000a00 */
[----:B------:R-:W-:Y:S01]  /*bf90*/  MOV R4, UR4 ;  /* 0x0000000400047c02 */ /* 0x000fe20008000f00 */
        /* <DEDUP_REMOVED lines=10> */
[----:B-1----:R-:W-:Y:S05]  /*c040*/  CALL.ABS.NOINC R2 ;  /* 0x0000000002007343 */ /* 0x002fea0003c00000 */
.L_x_2258:
[----:B------:R-:W-:Y:S05]  /*c050*/  BSYNC B6 ;  /* 0x0000000000067941 */ /* 0x000fea0003800000 */
.L_x_2257:
        /* <DEDUP_REMOVED lines=13> */
[----:B------:R-:W-:Y:S02]  /*c130*/  MOV R22, UR4 ;  /* 0x0000000400167c02 */ /* 0x000fe40008000f00 */
[----:B------:R-:W-:Y:S05]  /*c140*/  BRA.DIV UR5, `(.L_x_2260) ;  /* 0x0000003605307947 */ /* 0x000fea000b800000 */
.L_x_2314:
        /* <DEDUP_REMOVED lines=15> */
[----:B------:R-:W-:Y:S02]  /*c240*/  ISETP.GT.U32.OR P0, PT, R8, 0x5f, P0 ;  /* 0x0000005f0800780c */ /* 0x000fe40000704470 */
[----:B------:R-:W-:Y:S02]  /*c250*/  MOV R9, R0 ;  /* 0x0000000000097202 */ /* 0x000fe40000000f00 */
        /* <DEDUP_REMOVED lines=12> */
[----:B------:R-:W-:Y:S01]  /*c320*/  IMAD.U32 R2, RZ, RZ, UR47 ;  /* 0x0000002fff027e24 */ /* 0x000fe2000f8e00ff */
[----:B------:R-:W-:-:S03]  /*c330*/  LOP3.LUT R16, R16, 0xffffffbf, RZ, 0xc0, !PT ;  /* 0xffffffbf10107812 */ /* 0x000fc600078ec0ff */
[----:B------:R0:W5:Y:S01]  /*c340*/  @!P0 LDG.E R6, desc[UR36][R4.64] ;  /* 0x0000002404068981 */ /* 0x000162000c1e1900 */
[----:B------:R-:W-:Y:S01]  /*c350*/  ISETP.NE.AND P2, PT, R2, 0x3, PT ;  /* 0x000000030200780c */ /* 0x000fe20003f45270 */
[----:B------:R-:W-:Y:S01]  /*c360*/  IMAD.MOV R7, RZ, RZ, -R9 ;  /* 0x000000ffff077224 */ /* 0x000fe200078e0a09 */
[----:B------:R-:W-:Y:S01]  /*c370*/  ISETP.GT.U32.AND P0, PT, R8, 0x5f, PT ;  /* 0x0000005f0800780c */ /* 0x000fe20003f04070 */
[----:B------:R-:W-:Y:S01]  /*c380*/  IMAD.U32 R24, RZ, RZ, UR4 ;  /* 0x00000004ff187e24 */ /* 0x000fe2000f8e00ff */
[----:B------:R-:W-:-:S05]  /*c390*/  IADD3 R3, RZ, -UR43, RZ ;  /* 0x8000002bff037c10 */ /* 0x000fca000fffe0ff */
[----:B------:R-:W-:Y:S02]  /*c3a0*/  IMAD R22, R22, R3, UR42 ;  /* 0x0000002a16167e24 */ /* 0x000fe4000f8e0203 */
[----:B0-----:R-:W-:Y:S02]  /*c3b0*/  IMAD R5, R10, R7, R0 ;  /* 0x000000070a057224 */ /* 0x001fe400078e0200 */
[----:B------:R-:W-:Y:S02]  /*c3c0*/  @P2 LOP3.LUT R16, R16, 0x40, RZ, 0xfc, !PT ;  /* 0x0000004010102812 */ /* 0x000fe400078efcff */
[----:B------:R-:W-:Y:S02]  /*c3d0*/  SHF.R.S32.HI R28, RZ, 0x1f, R22 ;  /* 0x0000001fff1c7819 */ /* 0x000fe40000011416 */
[----:B------:R-:W-:-:S04]  /*c3e0*/  LOP3.LUT R16, R16, 0xffffffdf, RZ, 0xc0, !PT ;  /* 0xffffffdf10107812 */ /* 0x000fc800078ec0ff */
[----:B------:R-:W-:Y:S01]  /*c3f0*/  @P0 LOP3.LUT R16, R16, 0x20, RZ, 0xfc, !PT ;  /* 0x0000002010100812 */ /* 0x000fe200078efcff */
[----:B------:R-:W-:Y:S06]  /*c400*/  @!P2 BRA `(.L_x_2261) ;  /* 0x000000000004a947 */ /* 0x000fec0003800000 */
[----:B------:R-:W-:Y:S01]  /*c410*/  BPT.TRAP 0x1 ;  /* 0x000000040000795c */ /* 0x000fe20000300000 */
.L_x_2261:
        /* <DEDUP_REMOVED lines=8> */
[----:B------:R-:W-:-:S03]  /*c4a0*/  IMAD R0, R23, 0x8, R17 ;  /* 0x0000000817007824 */ /* 0x000fc600078e0211 */
        /* <DEDUP_REMOVED lines=12> */
[----:B------:R-:W-:-:S04]  /*c570*/  SHF.L.U32 R3, R26, 0x1f, RZ ;  /* 0x0000001f1a037819 */ /* 0x000fc800000006ff */
[----:B------:R-:W-:-:S06]  /*c580*/  LEA.HI.X R19, R2, UR5, R19, 0x1, P0 ;  /* 0x0000000502137c11 */ /* 0x000fcc00080f0c13 */
[----:B------:R-:W0:Y:S02]  /*c590*/  SYNCS.PHASECHK.TRANS64.TRYWAIT P0, [R0+URZ+0x2a840], R3 ;  /* 0x02a84003000075a7 */ /* 0x000e24000800017f */
[----:B0-----:R-:W-:Y:S05]  /*c5a0*/  @!P0 BRA `(.L_x_2263) ;  /* 0x0000003000448947 */ /* 0x001fea0003800000 */
.L_x_2315:
[----:B------:R-:W-:Y:S05]  /*c5b0*/  BSYNC B0 ;  /* 0x0000000000007941 */ /* 0x000fea0003800000 */
.L_x_2262:
        /* <DEDUP_REMOVED lines=9> */
[----:B------:R-:W-:Y:S01]  /*c650*/  IADD3 R3, R3, R7, RZ ;  /* 0x0000000703037210 */ /* 0x000fe20007ffe0ff */
[----:B------:R-:W-:Y:S02]  /*c660*/  IMAD.MOV.U32 R7, RZ, RZ, -0x60 ;  /* 0xffffffa0ff077424 */ /* 0x000fe400078e00ff */
        /* <DEDUP_REMOVED lines=8> */
[----:B------:R-:W-:Y:S01]  /*c6f0*/  IMAD R7, R24, R7, UR38 ;  /* 0x0000002618077e24 */ /* 0x000fe2000f8e0207 */
[----:B------:R-:W-:Y:S01]  /*c700*/  LEA R4, P0, R2, UR4, 0x1 ;  /* 0x0000000402047c11 */ /* 0x000fe2000f8008ff */
[----:B------:R-:W-:Y:S01]  /*c710*/  IMAD.IADD R3, R3, 0x1, R5 ;  /* 0x0000000103037824 */ /* 0x000fe200078e0205 */
[----:B------:R-:W-:Y:S01]  /*c720*/  UMOV UR4, 0xffffffff ;  /* 0xffffffff00047882 */ /* 0x000fe20000000000 */
[----:B------:R-:W-:Y:S01]  /*c730*/  IMAD R5, R23, 0x4800, R30 ;  /* 0x0000480017057824 */ /* 0x000fe200078e021e */
[----:B------:R-:W-:Y:S02]  /*c740*/  IADD3 R7, -R36, R7, RZ ;  /* 0x0000000724077210 */ /* 0x000fe40007ffe1ff */
        /* <DEDUP_REMOVED lines=16> */
[----:B------:R-:W-:-:S03]  /*c850*/  @P0 IMAD R25, R5, 0x2, R17 ;  /* 0x0000000205190824 */ /* 0x000fc600078e0211 */
[----:B------:R-:W-:Y:S01]  /*c860*/  @P0 IADD3.X R21, RZ, R8, RZ, P1, !PT ;  /* 0x00000008ff150210 */ /* 0x000fe20000ffe4ff */
[----:B-1----:R-:W-:Y:S01]  /*c870*/  @P0 IMAD.MOV.U32 R2, RZ, RZ, R14 ;  /* 0x000000ffff020224 */ /* 0x002fe200078e000e */
[----:B------:R-:W-:Y:S03]  /*c880*/  SHFL.IDX PT, R8, R6, 0x2, 0x181f ;  /* 0x00581f0006087f89 */ /* 0x000fe600000e0000 */
[----:B------:R-:W-:Y:S01]  /*c890*/  @P0 IMAD.MOV.U32 R3, RZ, RZ, R21 ;  /* 0x000000ffff030224 */ /* 0x000fe200078e0015 */
        /* <DEDUP_REMOVED lines=31> */
[----:B------:R0:W1:Y:S03]  /*ca90*/  SHFL.IDX PT, R8, R6, 0x5, 0x181f ;  /* 0x00b81f0006087f89 */ /* 0x00006600000e0000 */
[----:B------:R-:W-:Y:S01]  /*caa0*/  @P0 IMAD.MOV.U32 R3, RZ, RZ, R9 ;  /* 0x000000ffff030224 */ /* 0x000fe200078e0009 */
[----:B------:R0:W2:Y:S04]  /*cab0*/  SHFL.IDX PT, R14, R4, 0x5, 0x181f ;  /* 0x00b81f00040e7f89 */ /* 0x0000a800000e0000 */
[----:B------:R0:W-:Y:S04]  /*cac0*/  @P0 LDGSTS.E.BYPASS.LTC128B.128 [R21+0x1a400], desc[UR36][R2.64], !P4 ;  /* 0x1a40000002150fae */ /* 0x0001e8000e101d64 */
[----:B------:R0:W-:Y:S04]  /*cad0*/  @P0 LDGSTS.E.BYPASS.LTC128B.128 [R21+0x1d400], desc[UR36][R2.64+0x80], !P3 ;  /* 0x1d40008002150fae */ /* 0x0001e8000d901d64 */
[----:B------:R0:W-:Y:S02]  /*cae0*/  @P0 LDGSTS.E.BYPASS.LTC128B.128 [R21+0x20400], desc[UR36][R2.64+0x100], !P2 ;  /* 0x2040010002150fae */ /* 0x0001e4000d101d64 */
.L_x_2329:
[----:B------:R-:W-:-:S13]  /*caf0*/  ISETP.GE.AND P0, PT, R7, 0x51, PT ;  /* 0x000000510700780c */ /* 0x000fda0003f06270 */
[----:B0-2---:R-:W-:Y:S01]  /*cb00*/  @P0 LEA R2, P1, R37, R14, 0x1 ;  /* 0x0000000e25020211 */ /* 0x005fe200078208ff */
[----:B------:R-:W-:-:S03]  /*cb10*/  @P0 IMAD R5, R5, 0x2, R17 ;  /* 0x0000000205050824 */ /* 0x000fc600078e0211 */
[----:B-1----:R-:W-:-:S05]  /*cb20*/  @P0 IADD3.X R3, RZ, R8, RZ, P1, !PT ;  /* 0x00000008ff030210 */ /* 0x002fca0000ffe4ff */
        /* <DEDUP_REMOVED lines=8> */
.L_x_2265:
[----:B------:R-:W-:Y:S02]  /*cbb0*/  PLOP3.LUT P1, PT, P1, P0, PT, 0xa2, 0x0 ;  /* 0x000000000000781c */ /* 0x000fe40000f21472 */
[----:B------:R-:W-:-:S08]  /*cbc0*/  @P0 R2UR P1, UR4, R0 ;  /* 0x00000000000402ca */ /* 0x000fd00000020000 */
[----:B------:R-:W-:-:S05]  /*cbd0*/  @P0 PLOP3.LUT P0, PT, P1, PT, PT, 0x80, 0x0 ;  /* 0x000000000000081c */ /* 0x000fca0000f0f070 */
[----:B------:R-:W-:Y:S01]  /*cbe0*/  @!P1 SYNCS.ARRIVE.TRANS64.RED.A0T1 RZ, [UR4+0x2a830], RZ ;  /* 0x02a830ffffff99a7 */ /* 0x000fe20008200404 */
[----:B------:R-:W-:Y:S07]  /*cbf0*/  @!P1 ARRIVES.LDGSTSBAR.64.TRANSCNT [UR4+0x2a830] ;  /* 0x02a83000ff0099b0 */ /* 0x000fee0008000a84 */
[----:B------:R-:W-:Y:S05]  /*cc00*/  @P0 BRA.U.ANY `(.L_x_2265) ;  /* 0xfffffffd00e80947 */ /* 0x000fea000393ffff */
[----:B------:R-:W-:Y:S01]  /*cc10*/  NOP ;  /* 0x0000000000007918 */ /* 0x000fe20000000000 */
[----:B0-----:R-:W-:-:S05]  /*cc20*/  IMAD.U32 R2, RZ, RZ, UR47 ;  /* 0x0000002fff027e24 */ /* 0x001fca000f8e00ff */
[----:B------:R-:W-:-:S13]  /*cc30*/  ISETP.NE.AND P2, PT, R2, 0x3, PT ;  /* 0x000000030200780c */ /* 0x000fda0003f45270 */
[----:B------:R-:W-:Y:S05]  /*cc40*/  @!P2 BRA `(.L_x_2266) ;  /* 0x000000000004a947 */ /* 0x000fea0003800000 */
[----:B------:R-:W-:Y:S01]  /*cc50*/  BPT.TRAP 0x1 ;  /* 0x000000040000795c */ /* 0x000fe20000300000 */
.L_x_2266:
[----:B------:R0:W-:Y:S02]  /*cc60*/  SYNCS.ARRIVE.TRANS64.A1T0 RZ, [R0+URZ+0x2a830], RZ ;  /* 0x02a830ff00ff79a7 */ /* 0x0001e4000810003f */
[----:B------:R-:W-:Y:S05]  /*cc70*/  WARPSYNC.ALL ;  /* 0x0000000000007948 */ /* 0x000fea0003800000 */
[----:B------:R-:W-:Y:S01]  /*cc80*/  BSSY B6, `(.L_x_2267) ;  /* 0x0000015000067945 */ /* 0x000fe20003800000 */
[----:B0-----:R-:W-:Y:S01]  /*cc90*/  VIADD R0, R17, 0xc400 ;  /* 0x0000c40011007836 */ /* 0x001fe20000000000 */
[----:B------:R-:W-:Y:S04]  /*cca0*/  BAR.SYNC.DEFER_BLOCKING 0x8, 0x180 ;  /* 0x0206000000007b1d */ /* 0x000fe80000010000 */
        /* <DEDUP_REMOVED lines=17> */
[----:B0-----:R-:W-:Y:S05]  /*cdc0*/  CALL.ABS.NOINC R2 ;  /* 0x0000000002007343 */ /* 0x001fea0003c00000 */
.L_x_2268:
[----:B------:R-:W-:Y:S05]  /*cdd0*/  BSYNC B6 ;  /* 0x0000000000067941 */ /* 0x000fea0003800000 */
.L_x_2267:
[----:B------:R-:W0:Y:S01]  /*cde0*/  S2R R2, SR_TID.X ;  /* 0x0000000000027919 */ /* 0x000e220000002100 */
[----:B------:R-:W-:Y:S01]  /*cdf0*/  UISETP.NE.AND UP0, UPT, UR48, URZ, UPT ;  /* 0x0000003f3000728c */ /* 0x000fe2000bf05270 */
[----:B------:R-:W-:Y:S01]  /*ce00*/  IMAD.U32 R0, RZ, RZ, UR44 ;  /* 0x0000002cff007e24 */ /* 0x000fe2000f8e00ff */
[----:B------:R-:W-:Y:S01]  /*ce10*/  R2UR UR6, R28 ;  /* 0x000000001c0672ca */ /* 0x000fe200000e0000 */
[----:B------:R-:W-:Y:S01]  /*ce20*/  ULDC.64 UR8, c[0x0][0x2d8] ;  /* 0x0000b60000087ab9 */ /* 0x000fe20000000a00 */
[----:B------:R-:W-:Y:S02]  /*ce30*/  R2UR UR7, R22 ;  /* 0x00000000160772ca */ /* 0x000fe400000e0000 */
[----:B------:R-:W-:Y:S02]  /*ce40*/  PLOP3.LUT P0, PT, PT, PT, UP0, 0x80, 0x0 ;  /* 0x000000000000781c */ /* 0x000fe40003f0f008 */
[C---:B------:R-:W-:Y:S02]  /*ce50*/  LOP3.LUT P3, RZ, R16.reuse, 0x400, RZ, 0xc0, !PT ;  /* 0x0000040010ff7812 */ /* 0x040fe4000786c0ff */
[C---:B------:R-:W-:Y:S01]  /*ce60*/  LOP3.LUT P4, RZ, R16.reuse, 0x200, RZ, 0xc0, !PT ;  /* 0x0000020010ff7812 */ /* 0x040fe2000788c0ff */
[----:B------:R-:W-:Y:S01]  /*ce70*/  @UP0 ULDC UR4, c[0x0][0x44c] ;  /* 0x0001130000040ab9 */ /* 0x000fe20000000800 */
[----:B------:R-:W-:-:S03]  /*ce80*/  LOP3.LUT P5, RZ, R16, 0x100, RZ, 0xc0, !PT ;  /* 0x0000010010ff7812 */ /* 0x000fc600078ac0ff */
[----:B------:R-:W-:-:S04]  /*ce90*/  UIMAD UR6, UR6, UR8, URZ ;  /* 0x00000008060672a4 */ /* 0x000fc8000f8e023f */
[----:B------:R-:W-:Y:S02]  /*cea0*/  UIMAD UR7, UR7, UR9, UR6 ;  /* 0x00000009070772a4 */ /* 0x000fe4000f8e0206 */
[----:B------:R-:W-:Y:S01]  /*ceb0*/  USHF.R.S32.HI UR6, URZ, 0x1f, UR43 ;  /* 0x0000001f3f067899 */ /* 0x000fe2000801142b */
[----:B0-----:R-:W-:-:S05]  /*cec0*/  IMAD.SHL.U32 R2, R2, 0x10, RZ ;  /* 0x0000001002027824 */ /* 0x001fca00078e00ff */
[----:B------:R-:W-:-:S05]  /*ced0*/  LOP3.LUT R2, R36, 0x70, R2, 0xf8, !PT ;  /* 0x0000007024027812 */ /* 0x000fca00078ef802 */
[----:B------:R-:W-:-:S04]  /*cee0*/  IMAD R0, R0, 0x80, R2 ;  /* 0x0000008000007824 */ /* 0x000fc800078e0202 */
[----:B------:R-:W-:Y:S01]  /*cef0*/  @P0 IMAD.HI.U32 R3, R0, UR4, RZ ;  /* 0x0000000400030c27 */ /* 0x000fe2000f8e00ff */
[----:B------:R-:W-:Y:S01]  /*cf00*/  PLOP3.LUT P0, PT, PT, PT, UP0, 0x80, 0x0 ;  /* 0x000000000000781c */ /* 0x000fe20003f0f008 */
[----:B------:R-:W-:Y:S01]  /*cf10*/  @UP0 ULDC UR4, c[0x0][0x450] ;  /* 0x0001140000040ab9 */ /* 0x000fe20000000800 */
[----:B------:R-:W-:-:S11]  /*cf20*/  MOV R2, R0 ;  /* 0x0000000000027202 */ /* 0x000fd60000000f00 */
        /* <DEDUP_REMOVED lines=30> */
[----:B------:R-:W0:Y:S01]  /*d110*/  SHFL.IDX PT, R14, R0, RZ, 0x181f ;  /* 0x00181fff000e7589 */ /* 0x000e2200000e0000 */
[----:B------:R-:W-:-:S03]  /*d120*/  IMAD.U32 R3, RZ, RZ, UR44 ;  /* 0x0000002cff037e24 */ /* 0x000fc6000f8e00ff */
[----:B------:R-:W1:Y:S01]  /*d130*/  SHFL.IDX PT, R2, R5, RZ, 0x181f ;  /* 0x00181fff05027589 */ /* 0x000e6200000e0000 */
[----:B------:R-:W-:-:S03]  /*d140*/  IMAD R4, R3, 0x80, R36 ;  /* 0x0000008003047824 */ /* 0x000fc600078e0224 */
[----:B------:R-:W-:Y:S01]  /*d150*/  SHFL.IDX PT, R6, R5, 0x1, 0x181f ;  /* 0x00381f0005067f89 */ /* 0x000fe200000e0000 */
[C---:B------:R-:W-:Y:S01]  /*d160*/  VIADD R7, R4.reuse, 0x10 ;  /* 0x0000001004077836 */ /* 0x040fe20000000000 */
[----:B------:R-:W-:-:S13]  /*d170*/  ISETP.GE.AND P0, PT, R4, UR39, PT ;  /* 0x0000002704007c0c */ /* 0x000fda000bf06270 */
[----:B0-----:R-:W-:-:S05]  /*d180*/  @!P0 LEA R14, P1, R37, R14, 0x1 ;  /* 0x0000000e250e8211 */ /* 0x001fca00078208ff */
[----:B-1----:R-:W-:Y:S01]  /*d190*/  @!P0 IMAD.X R3, RZ, RZ, R2, P1 ;  /* 0x000000ffff038224 */ /* 0x002fe200008e0602 */
[----:B------:R-:W-:Y:S02]  /*d1a0*/  @!P0 MOV R2, R14 ;  /* 0x0000000e00028202 */ /* 0x000fe40000000f00 */
        /* <DEDUP_REMOVED lines=63> */
[----:B------:R0:W1:Y:S02]  /*d5a0*/  SHFL.IDX PT, R6, R5, 0x7, 0x181f ;  /* 0x00f81f0005067f89 */ /* 0x00006400000e0000 */
[----:B------:R-:W-:Y:S02]  /*d5b0*/  @!P0 MOV R3, R7 ;  /* 0x0000000700038202 */ /* 0x000fe40000000f00 */
[----:B------:R0:W2:Y:S04]  /*d5c0*/  SHFL.IDX PT, R14, R0, 0x7, 0x181f ;  /* 0x00f81f00000e7f89 */ /* 0x0000a800000e0000 */
[----:B------:R0:W-:Y:S04]  /*d5d0*/  @!P0 LDGSTS.E.BYPASS.LTC128B.128 [R31+0xf400], desc[UR36][R2.64], !P3 ;  /* 0x0f400000021f8fae */ /* 0x0001e8000d901d64 */
[----:B------:R0:W-:Y:S04]  /*d5e0*/  @!P0 LDGSTS.E.BYPASS.LTC128B.128 [R31+0x13400], desc[UR36][R2.64+0x80], !P4 ;  /* 0x13400080021f8fae */ /* 0x0001e8000e101d64 */
[----:B------:R0:W-:Y:S02]  /*d5f0*/  @!P0 LDGSTS.E.BYPASS.LTC128B.128 [R31+0x17400], desc[UR36][R2.64+0x100], !P5 ;  /* 0x17400100021f8fae */ /* 0x0001e4000e901d64 */
.L_x_2346:
        /* <DEDUP_REMOVED lines=12> */
.L_x_2270:
        /* <DEDUP_REMOVED lines=10> */
[----:B------:R-:W-:-:S04]  /*d760*/  LOP3.LUT R0, R0, 0xfffffffe, RZ, 0xc0, !PT ;  /* 0xfffffffe00007812 */ /* 0x000fc800078ec0ff */
[----:B------:R-:W-:-:S04]  /*d770*/  IADD3 R0, R2, -R0, RZ ;  /* 0x8000000002007210 */ /* 0x000fc80007ffe0ff */
[----:B------:R-:W-:Y:S01]  /*d780*/  SHF.L.U32 R0, R0, 0x1f, RZ ;  /* 0x0000001f00007819 */ /* 0x000fe200000006ff */
[----:B------:R-:W-:Y:S01]  /*d790*/  NOP ;  /* 0x0000000000007918 */ /* 0x000fe20000000000 */
[----:B------:R0:W-:Y:S01]  /*d7a0*/  SYNCS.ARRIVE.TRANS64.A1T0 RZ, [R17+URZ+0x2a800], RZ ;  /* 0x02a800ff11ff79a7 */ /* 0x0001e2000810003f */
[----:B------:R-:W-:Y:S01]  /*d7b0*/  BSSY B0, `(.L_x_2271) ;  /* 0x0000003000007945 */ /* 0x000fe20003800000 */
[----:B------:R-:W1:Y:S03]  /*d7c0*/  SYNCS.PHASECHK.TRANS64.TRYWAIT P0, [R17+URZ+0x2a820], R0 ;  /* 0x02a82000110075a7 */ /* 0x000e66000800017f */
[----:B01----:R-:W-:Y:S05]  /*d7d0*/  @!P0 BRA `(.L_x_2272) ;  /* 0x0000003000608947 */ /* 0x003fea0003800000 */
.L_x_2347:
[----:B------:R-:W-:Y:S05]  /*d7e0*/  BSYNC B0 ;  /* 0x0000000000007941 */ /* 0x000fea0003800000 */
.L_x_2271:
[----:B------:R-:W-:-:S06]  /*d7f0*/  UISETP.GE.AND UP0, UPT, UR45, 0x2, UPT ;  /* 0x000000022d00788c */ /* 0x000fcc000bf06270 */
[----:B------:R-:W-:-:S13]  /*d800*/  PLOP3.LUT P0, PT, PT, PT, UP0, 0x40, 0x0 ;  /* 0x000000000000781c */ /* 0x000fda0003f0e808 */
[----:B------:R-:W-:Y:S05]  /*d810*/  @P0 BRA `(.L_x_2273) ;  /* 0x0000000c00d80947 */ /* 0x000fea0003800000 */
[----:B------:R-:W-:Y:S01]  /*d820*/  UIADD3 UR4, UR45, -0x2, URZ ;  /* 0xfffffffe2d047890 */ /* 0x000fe2000fffe03f */
[----:B------:R-:W-:Y:S01]  /*d830*/  BSSY B0, `(.L_x_2273) ;  /* 0x00000f4000007945 */ /* 0x000fe20003800000 */
[----:B------:R-:W-:Y:S02]  /*d840*/  IMAD.MOV.U32 R20, RZ, RZ, R26 ;  /* 0x000000ffff147224 */ /* 0x000fe400078e001a */
[----:B------:R-:W-:Y:S02]  /*d850*/  IMAD.MOV.U32 R9, RZ, RZ, R23 ;  /* 0x000000ffff097224 */ /* 0x000fe400078e0017 */
[----:B------:R-:W-:Y:S01]  /*d860*/  IMAD.MOV.U32 R27, RZ, RZ, R24 ;  /* 0x000000ffff1b7224 */ /* 0x000fe200078e0018 */
[----:B------:R-:W-:-:S07]  /*d870*/  MOV R8, UR4 ;  /* 0x0000000400087c02 */ /* 0x000fce0008000f00 */
.L_x_2286:
[----:B------:R-:W1:Y:S01]  /*d880*/  LDC R3, c[0x0][0x430] ;  /* 0x00010c00ff037b82 */ /* 0x000e620000000800 */
[----:B0-----:R-:W0:Y:S01]  /*d890*/  S2R R0, SR_TID.X ;  /* 0x0000000000007919 */ /* 0x001e220000002100 */
[----:B------:R-:W-:Y:S02]  /*d8a0*/  IMAD R10, R8, 0x60, R32 ;  /* 0x00000060080a7824 */ /* 0x000fe400078e0220 */
[----:B------:R-:W-:Y:S01]  /*d8b0*/  VIADD R23, R9, 0x1 ;  /* 0x0000000109177836 */ /* 0x000fe20000000000 */
[----:B-1----:R-:W-:Y:S01]  /*d8c0*/  ISETP.NE.AND P0, PT, R3, 0x1, PT ;  /* 0x000000010300780c */ /* 0x002fe20003f05270 */
[----:B0-----:R-:W-:-:S12]  /*d8d0*/  IMAD.SHL.U32 R0, R0, 0x10, RZ ;  /* 0x0000001000007824 */ /* 0x001fd800078e00ff */
        /* <DEDUP_REMOVED lines=10> */
[----:B------:R-:W-:Y:S02]  /*d980*/  @!P1 SHF.R.S32.HI R3, RZ, 0x1f, R11 ;  /* 0x0000001fff039819 */ /* 0x000fe4000001140b */
[----:B------:R-:W-:Y:S01]  /*d990*/  @!P1 MOV R2, R11 ;  /* 0x0000000b00029202 */ /* 0x000fe20000000f00 */
[----:B--2---:R-:W-:-:S04]  /*d9a0*/  @!P1 IMAD R0, R33, R6, RZ ;  /* 0x0000000621009224 */ /* 0x004fc800078e02ff */
[----:B------:R-:W-:-:S04]  /*d9b0*/  @!P1 IMAD.WIDE.U32 R2, R29, R6, R2 ;  /* 0x000000061d029225 */ /* 0x000fc800078e0002 */
[----:B------:R-:W-:-:S04]  /*d9c0*/  @!P1 IMAD R7, R29, R7, R0 ;  /* 0x000000071d079224 */ /* 0x000fc800078e0200 */
[----:B------:R-:W-:Y:S01]  /*d9d0*/  @!P1 IMAD.IADD R0, R7, 0x1, R3 ;  /* 0x0000000107009824 */ /* 0x000fe200078e0203 */
[----:B0-----:R-:W-:-:S04]  /*d9e0*/  @!P1 LEA R4, P0, R2, R4, 0x2 ;  /* 0x0000000402049211 */ /* 0x001fc800078010ff */
[----:B------:R-:W-:Y:S01]  /*d9f0*/  @!P1 LEA.HI.X R5, R2, R5, R0, 0x2, P0 ;  /* 0x0000000502059211 */ /* 0x000fe200000f1400 */
[----:B------:R-:W-:Y:S01]  /*da00*/  IMAD.MOV.U32 R0, RZ, RZ, RZ ;  /* 0x000000ffff007224 */ /* 0x000fe200078e00ff */
[----:B------:R-:W-:Y:S01]  /*da10*/  MOV R12, UR47 ;  /* 0x0000002f000c7c02 */ /* 0x000fe20008000f00 */
[----:B------:R-:W-:Y:S01]  /*da20*/  IMAD.MOV R7, RZ, RZ, -R11 ;  /* 0x000000ffff077224 */ /* 0x000fe200078e0a0b */
[----:B------:R-:W-:-:S03]  /*da30*/  ISETP.NE.AND P0, PT, R23, 0x2, PT ;  /* 0x000000021700780c */ /* 0x000fc60003f05270 */
[----:B------:R0:W5:Y:S01]  /*da40*/  @!P1 LDG.E R0, desc[UR36][R4.64] ;  /* 0x0000002404009981 */ /* 0x000162000c1e1900 */
[----:B------:R-:W-:Y:S01]  /*da50*/  ISETP.NE.AND P1, PT, R12, 0x3, PT ;  /* 0x000000030c00780c */ /* 0x000fe20003f25270 */
[----:B------:R-:W-:Y:S05]  /*da60*/  YIELD ;  /* 0x0000000000007946 */ /* 0x000fea0003800000 */
[----:B------:R-:W-:Y:S01]  /*da70*/  ULDC UR4, c[0x0][0x430] ;  /* 0x00010c0000047ab9 */ /* 0x000fe20000000800 */
[----:B------:R-:W-:Y:S01]  /*da80*/  SEL R3, RZ, 0x1, P0 ;  /* 0x00000001ff037807 */ /* 0x000fe20000000000 */
[----:B0-----:R-:W-:Y:S01]  /*da90*/  IMAD R4, R7, UR4, R10 ;  /* 0x0000000407047c24 */ /* 0x001fe2000f8e020a */
[----:B------:R-:W-:Y:S01]  /*daa0*/  SEL R23, R23, RZ, P0 ;  /* 0x000000ff17177207 */ /* 0x000fe20000000000 */
[----:B------:R-:W-:Y:S01]  /*dab0*/  IMAD.MOV.U32 R24, RZ, RZ, R8 ;  /* 0x000000ffff187224 */ /* 0x000fe200078e0008 */
[----:B------:R-:W-:-:S02]  /*dac0*/  LOP3.LUT R26, R20, R3, RZ, 0x3c, !PT ;  /* 0x00000003141a7212 */ /* 0x000fc400078e3cff */
[----:B------:R-:W-:Y:S05]  /*dad0*/  @!P1 BRA `(.L_x_2274) ;  /* 0x0000000000049947 */ /* 0x000fea0003800000 */
[----:B------:R-:W-:Y:S01]  /*dae0*/  BPT.TRAP 0x1 ;  /* 0x000000040000795c */ /* 0x000fe20000300000 */
.L_x_2274:
[----:B------:R-:W-:Y:S01]  /*daf0*/  IMAD R6, R23, 0x8, R17 ;  /* 0x0000000817067824 */ /* 0x000fe200078e0211 */
[----:B------:R-:W-:Y:S01]  /*db00*/  SHF.L.U32 R3, R26, 0x1f, RZ ;  /* 0x0000001f1a037819 */ /* 0x000fe200000006ff */
[----:B------:R-:W-:Y:S03]  /*db10*/  BSSY B1, `(.L_x_2275) ;  /* 0x0000003000017945 */ /* 0x000fe60003800000 */
[----:B------:R-:W0:Y:S02]  /*db20*/  SYNCS.PHASECHK.TRANS64.TRYWAIT P0, [R6+URZ+0x2a840], R3 ;  /* 0x02a84003060075a7 */ /* 0x000e24000800017f */
[----:B0-----:R-:W-:Y:S05]  /*db30*/  @!P0 BRA `(.L_x_2276) ;  /* 0x0000002c009c8947 */ /* 0x001fea0003800000 */
.L_x_2348:
[----:B------:R-:W-:Y:S05]  /*db40*/  BSYNC B1 ;  /* 0x0000000000017941 */ /* 0x000fea0003800000 */
.L_x_2275:
        /* <DEDUP_REMOVED lines=65> */
.L_x_2362:
        /* <DEDUP_REMOVED lines=10> */
.L_x_2278:
        /* <DEDUP_REMOVED lines=11> */
.L_x_2279:
[----:B------:R0:W-:Y:S01]  /*e0b0*/  SYNCS.ARRIVE.TRANS64.A1T0 RZ, [R6+URZ+0x2a830], RZ ;  /* 0x02a830ff06ff79a7 */ /* 0x0001e2000810003f */
[----:B------:R-:W-:Y:S05]  /*e0c0*/  @!P2 BRA `(.L_x_2280) ;  /* 0x000000000004a947 */ /* 0x000fea0003800000 */
[----:B------:R-:W-:Y:S01]  /*e0d0*/  BPT.TRAP 0x1 ;  /* 0x000000040000795c */ /* 0x000fe20000300000 */
.L_x_2280:
[----:B------:R-:W-:Y:S01]  /*e0e0*/  SHF.L.U32 R3, R20, 0x1f, RZ ;  /* 0x0000001f14037819 */ /* 0x000fe200000006ff */
[----:B------:R-:W-:Y:S01]  /*e0f0*/  BSSY B1, `(.L_x_2281) ;  /* 0x0000004000017945 */ /* 0x000fe20003800000 */
[----:B0-----:R-:W-:-:S04]  /*e100*/  LEA R6, R9, R17, 0x3 ;  /* 0x0000001109067211 */ /* 0x001fc800078e18ff */
[----:B------:R-:W0:Y:S02]  /*e110*/  SYNCS.PHASECHK.TRANS64.TRYWAIT P0, [R6+URZ+0x2a860], R3 ;  /* 0x02a86003060075a7 */ /* 0x000e24000800017f */
[----:B0-----:R-:W-:Y:S05]  /*e120*/  @!P0 BRA `(.L_x_2282) ;  /* 0x0000002c00ec8947 */ /* 0x001fea0003800000 */
.L_x_2363:
[----:B------:R-:W-:Y:S05]  /*e130*/  BSYNC B1 ;  /* 0x0000000000017941 */ /* 0x000fea0003800000 */
.L_x_2281:
[----:B------:R-:W-:Y:S01]  /*e140*/  IMAD.MOV.U32 R2, RZ, RZ, -0x60 ;  /* 0xffffffa0ff027424 */ /* 0x000fe200078e00ff */
[----:B------:R-:W-:Y:S01]  /*e150*/  UMOV UR4, 0xffffffff ;  /* 0xffffffff00047882 */ /* 0x000fe20000000000 */
[C---:B------:R-:W-:Y:S01]  /*e160*/  LOP3.LUT P2, RZ, R16.reuse, 0x2, RZ, 0xc0, !PT ;  /* 0x0000000210ff7812 */ /* 0x040fe2000784c0ff */
[----:B------:R-:W-:Y:S01]  /*e170*/  IMAD R7, R9, 0x3000, R30 ;  /* 0x0000300009077824 */ /* 0x000fe200078e021e */
[----:B------:R-:W-:Y:S01]  /*e180*/  LOP3.LUT P1, RZ, R16, 0x1, RZ, 0xc0, !PT ;  /* 0x0000000110ff7812 */ /* 0x000fe2000782c0ff */
[----:B0-----:R-:W-:-:S04]  /*e190*/  IMAD R3, R27, R2, UR38 ;  /* 0x000000261b037e24 */ /* 0x001fc8000f8e0202 */
[----:B------:R-:W-:Y:S01]  /*e1a0*/  IMAD.IADD R8, R3, 0x1, -R36 ;  /* 0x0000000103087824 */ /* 0x000fe200078e0a24 */
[----:B------:R-:W-:Y:S07]  /*e1b0*/  BRA.DIV UR4, `(.L_x_2283) ;  /* 0x0000002e04dc7947 */ /* 0x000fee000b800000 */
[----:B------:R-:W0:Y:S01]  /*e1c0*/  SHFL.IDX PT, R14, R18, RZ, 0x181f ;  /* 0x00181fff120e7589 */ /* 0x000e2200000e0000 */
[----:B------:R-:W-:-:S03]  /*e1d0*/  LEA R7, R7, R17, 0x1 ;  /* 0x0000001107077211 */ /* 0x000fc600078e08ff */
        /* <DEDUP_REMOVED lines=34> */
[----:B------:R-:W0:Y:S04]  /*e400*/  SHFL.IDX PT, R19, R19, 0x5, 0x181f ;  /* 0x00b81f0013137f89 */ /* 0x000e2800000e0000 */
[----:B------:R2:W3:Y:S01]  /*e410*/  SHFL.IDX PT, R14, R18, 0x5, 0x181f ;  /* 0x00b81f00120e7f89 */ /* 0x0004e200000e0000 */
[----:B-1----:R-:W-:Y:S02]  /*e420*/  IADD3.X R3, RZ, R3, RZ, P0, !PT ;  /* 0x00000003ff037210 */ /* 0x002fe400007fe4ff */
[----:B------:R-:W-:-:S13]  /*e430*/  ISETP.LT.OR P0, PT, R8, 0x41, P2 ;  /* 0x000000410800780c */ /* 0x000fda0001701670 */
[----:B------:R2:W-:Y:S01]  /*e440*/  LDGSTS.E.BYPASS.LTC128B.128 [R7+0x2400], desc[UR36][R2.64], !P0 ;  /* 0x0240000002077fae */ /* 0x0005e2000c101d64 */
[----:B------:R-:W-:-:S13]  /*e450*/  ISETP.LT.OR P0, PT, R8, 0x41, P1 ;  /* 0x000000410800780c */ /* 0x000fda0000f01670 */
[----:B0--3--:R2:W-:Y:S02]  /*e460*/  LDGSTS.E.BYPASS.LTC128B.128 [R7+0x5400], desc[UR36][R2.64+0x80], !P0 ;  /* 0x0540008002077fae */ /* 0x0095e4000c101d64 */
.L_x_2377:
[----:B0-2---:R-:W-:Y:S01]  /*e470*/  IADD3 R2, P0, R14, R5, RZ ;  /* 0x000000050e027210 */ /* 0x005fe20007f1e0ff */
        /* <DEDUP_REMOVED lines=20> */
.L_x_2284:
[----:B------:R-:W-:Y:S02]  /*e5c0*/  PLOP3.LUT P1, PT, P1, P0, PT, 0xa2, 0x0 ;  /* 0x000000000000781c */ /* 0x000fe40000f21472 */
[----:B------:R-:W-:-:S08]  /*e5d0*/  @P0 R2UR P1, UR4, R6 ;  /* 0x00000000060402ca */ /* 0x000fd00000020000 */
[----:B------:R-:W-:-:S05]  /*e5e0*/  @P0 PLOP3.LUT P0, PT, P1, PT, PT, 0x80, 0x0 ;  /* 0x000000000000081c */ /* 0x000fca0000f0f070 */
[----:B------:R-:W-:Y:S01]  /*e5f0*/  @!P1 SYNCS.ARRIVE.TRANS64.RED.A0T1 RZ, [UR4+0x2a850], RZ ;  /* 0x02a850ffffff99a7 */ /* 0x000fe20008200404 */
[----:B------:R-:W-:Y:S07]  /*e600*/  @!P1 ARRIVES.LDGSTSBAR.64.TRANSCNT [UR4+0x2a850] ;  /* 0x02a85000ff0099b0 */ /* 0x000fee0008000a84 */
[----:B------:R-:W-:Y:S05]  /*e610*/  @P0 BRA.U.ANY `(.L_x_2284) ;  /* 0xfffffffd00e80947 */ /* 0x000fea000393ffff */
[----:B------:R-:W-:Y:S01]  /*e620*/  NOP ;  /* 0x0000000000007918 */ /* 0x000fe20000000000 */
[----:B------:R-:W-:-:S04]  /*e630*/  MOV R0, UR47 ;  /* 0x0000002f00007c02 */ /* 0x000fc80008000f00 */
[----:B------:R-:W-:-:S13]  /*e640*/  ISETP.NE.AND P2, PT, R0, 0x3, PT ;  /* 0x000000030000780c */ /* 0x000fda0003f45270 */
[----:B------:R-:W-:Y:S05]  /*e650*/  @!P2 BRA `(.L_x_2285) ;  /* 0x000000000004a947 */ /* 0x000fea0003800000 */
[----:B------:R-:W-:Y:S01]  /*e660*/  BPT.TRAP 0x1 ;  /* 0x000000040000795c */ /* 0x000fe20000300000 */
.L_x_2285:
        /* <DEDUP_REMOVED lines=13> */
[----:B------:R-:W-:Y:S02]  /*e740*/  LEA.HI.X R19, R2, UR5, R19, 0x1, P0 ;  /* 0x0000000502137c11 */ /* 0x000fe400080f0c13 */
[----:B------:R-:W-:-:S13]  /*e750*/  ISETP.GT.AND P0, PT, R24, RZ, PT ;  /* 0x000000ff1800720c */ /* 0x000fda0003f04270 */
[----:B-1----:R-:W-:Y:S05]  /*e760*/  @P0 BRA `(.L_x_2286) ;  /* 0xfffffff000440947 */ /* 0x002fea000383ffff */
[----:B------:R-:W-:Y:S05]  /*e770*/  BSYNC B0 ;  /* 0x0000000000007941 */ /* 0x000fea0003800000 */
.L_x_2273:
        /* <DEDUP_REMOVED lines=16> */
[----:B0-----:R-:W-:-:S07]  /*e880*/  IADD3 R34, R0, UR46, R7 ;  /* 0x0000002e00227c10 */ /* 0x001fce000fffe007 */
.L_x_2288:
[----:B------:R-:W-:Y:S05]  /*e890*/  BSYNC B0 ;  /* 0x0000000000007941 */ /* 0x000fea0003800000 */
.L_x_2287:
[----:B------:R-:W-:-:S05]  /*e8a0*/  IMAD.U32 R0, RZ, RZ, UR47 ;  /* 0x0000002fff007e24 */ /* 0x000fca000f8e00ff */
[----:B------:R-:W-:-:S13]  /*e8b0*/  ISETP.NE.AND P0, PT, R0, 0x3, PT ;  /* 0x000000030000780c */ /* 0x000fda0003f05270 */
[----:B------:R-:W-:Y:S05]  /*e8c0*/  @!P0 BRA `(.L_x_2289) ;  /* 0x0000000000048947 */ /* 0x000fea0003800000 */
[----:B------:R-:W-:Y:S01]  /*e8d0*/  BPT.TRAP 0x1 ;  /* 0x000000040000795c */ /* 0x000fe20000300000 */
.L_x_2289:
[----:B------:R-:W-:Y:S01]  /*e8e0*/  IMAD R4, R23, 0x8, R17 ;  /* 0x0000000817047824 */ /* 0x000fe200078e0211 */
[----:B------:R-:W-:Y:S01]  /*e8f0*/  SHF.L.U32 R3, R26, 0x1f, RZ ;  /* 0x0000001f1a037819 */ /* 0x000fe200000006ff */
[----:B------:R-:W-:Y:S01]  /*e900*/  BSSY B0, `(.L_x_2290) ;  /* 0x0000005000007945 */ /* 0x000fe20003800000 */
[----:B------:R-:W-:Y:S02]  /*e910*/  MOV R5, 0xffffffa0 ;  /* 0xffffffa000057802 */ /* 0x000fe40000000f00 */
[----:B------:R-:W0:Y:S03]  /*e920*/  SYNCS.PHASECHK.TRANS64.TRYWAIT P0, [R4+URZ+0x2a860], R3 ;  /* 0x02a86003040075a7 */ /* 0x000e26000800017f */
[----:B------:R-:W-:Y:S01]  /*e930*/  IMAD R5, R24, R5, UR38 ;  /* 0x0000002618057e24 */ /* 0x000fe2000f8e0205 */
[----:B0-----:R-:W-:Y:S06]  /*e940*/  @!P0 BRA `(.L_x_2291) ;  /* 0x0000002c00cc8947 */ /* 0x001fec0003800000 */
.L_x_2378:
[----:B------:R-:W-:Y:S05]  /*e950*/  BSYNC B0 ;  /* 0x0000000000007941 */ /* 0x000fea0003800000 */
.L_x_2290:
[----:B------:R-:W-:Y:S01]  /*e960*/  UMOV UR4, 0xffffffff ;  /* 0xffffffff00047882 */ /* 0x000fe20000000000 */
[C---:B------:R-:W-:Y:S01]  /*e970*/  LOP3.LUT P3, RZ, R16.reuse, 0x2, RZ, 0xc0, !PT ;  /* 0x0000000210ff7812 */ /* 0x040fe2000786c0ff */
[----:B------:R-:W-:Y:S01]  /*e980*/  IMAD R8, R23, 0x3000, R30 ;  /* 0x0000300017087824 */ /* 0x000fe200078e021e */
[----:B------:R-:W-:Y:S01]  /*e990*/  LOP3.LUT P1, RZ, R16, 0x1, RZ, 0xc0, !PT ;  /* 0x0000000110ff7812 */ /* 0x000fe2000782c0ff */
[----:B------:R-:W-:Y:S01]  /*e9a0*/  IMAD.IADD R5, R5, 0x1, -R36 ;  /* 0x0000000105057824 */ /* 0x000fe200078e0a24 */
[----:B------:R-:W-:Y:S11]  /*e9b0*/  BRA.DIV UR4, `(.L_x_2292) ;  /* 0x0000002e04c47947 */ /* 0x000ff6000b800000 */
[----:B------:R-:W1:Y:S01]  /*e9c0*/  SHFL.IDX PT, R14, R18, RZ, 0x181f ;  /* 0x00181fff120e7589 */ /* 0x000e6200000e0000 */
[----:B------:R-:W-:-:S03]  /*e9d0*/  IMAD.SHL.U32 R6, R37, 0x2, RZ ;  /* 0x0000000225067824 */ /* 0x000fc600078e00ff */
[----:B------:R-:W0:Y:S04]  /*e9e0*/  SHFL.IDX PT, R0, R19, RZ, 0x181f ;  /* 0x00181fff13007589 */ /* 0x000e2800000e0000 */
[----:B------:R-:W-:Y:S01]  /*e9f0*/  SHFL.IDX PT, R7, R19, 0x1, 0x181f ;  /* 0x00381f0013077f89 */ /* 0x000fe200000e0000 */
[----:B-1----:R-:W-:-:S03]  /*ea00*/  IADD3 R2, P0, R14, R6, RZ ;  /* 0x000000060e027210 */ /* 0x002fc60007f1e0ff */
[----:B------:R-:W1:Y:S01]  /*ea10*/  SHFL.IDX PT, R14, R18, 0x1, 0x181f ;  /* 0x00381f00120e7f89 */ /* 0x000e6200000e0000 */
[----:B0-----:R-:W-:Y:S01]  /*ea20*/  IADD3.X R3, RZ, R0, RZ, P0, !PT ;  /* 0x00000000ff037210 */ /* 0x001fe200007fe4ff */
[----:B------:R-:W-:Y:S01]  /*ea30*/  IMAD R0, R8, 0x2, R17 ;  /* 0x0000000208007824 */ /* 0x000fe200078e0211 */
[----:B------:R-:W-:-:S13]  /*ea40*/  ISETP.LT.OR P0, PT, R5, 0x1, P3 ;  /* 0x000000010500780c */ /* 0x000fda0001f01670 */
[----:B------:R-:W-:Y:S01]  /*ea50*/  LDGSTS.E.BYPASS.LTC128B.128 [R0+0x400], desc[UR36][R2.64], !P0 ;  /* 0x0040000002007fae */ /* 0x000fe2000c101d64 */
[----:B------:R-:W-:-:S13]  /*ea60*/  ISETP.LT.OR P0, PT, R5, 0x1, P1 ;  /* 0x000000010500780c */ /* 0x000fda0000f01670 */
[----:B------:R1:W-:Y:S02]  /*ea70*/  LDGSTS.E.BYPASS.LTC128B.128 [R0+0x3400], desc[UR36][R2.64+0x80], !P0 ;  /* 0x0340008002007fae */ /* 0x0003e4000c101d64 */
[----:B-1----:R-:W-:Y:S02]  /*ea80*/  IADD3 R2, P0, R14, R6, RZ ;  /* 0x000000060e027210 */ /* 0x002fe40007f1e0ff */
[----:B------:R-:W0:Y:S03]  /*ea90*/  SHFL.IDX PT, R14, R18, 0x2, 0x181f ;  /* 0x00581f00120e7f89 */ /* 0x000e2600000e0000 */
[----:B------:R-:W-:Y:S01]  /*eaa0*/  IMAD.X R3, RZ, RZ, R7, P0 ;  /* 0x000000ffff037224 */ /* 0x000fe200000e0607 */
[----:B------:R-:W-:Y:S01]  /*eab0*/  ISETP.LT.OR P0, PT, R5, 0x11, P3 ;  /* 0x000000110500780c */ /* 0x000fe20001f01670 */
[----:B------:R-:W1:-:S12]  /*eac0*/  SHFL.IDX PT, R7, R19, 0x2, 0x181f ;  /* 0x00581f0013077f89 */ /* 0x000e5800000e0000 */
[----:B------:R-:W-:Y:S01]  /*ead0*/  LDGSTS.E.BYPASS.LTC128B.128 [R0+0xc00], desc[UR36][R2.64], !P0 ;  /* 0x00c0000002007fae */ /* 0x000fe2000c101d64 */
[----:B------:R-:W-:-:S13]  /*eae0*/  ISETP.LT.OR P0, PT, R5, 0x11, P1 ;  /* 0x000000110500780c */ /* 0x000fda0000f01670 */
[----:B------:R0:W-:Y:S02]  /*eaf0*/  LDGSTS.E.BYPASS.LTC128B.128 [R0+0x3c00], desc[UR36][R2.64+0x80], !P0 ;  /* 0x03c0008002007fae */ /* 0x0001e4000c101d64 */
[----:B0-----:R-:W-:Y:S02]  /*eb00*/  IADD3 R2, P0, R14, R6, RZ ;  /* 0x000000060e027210 */ /* 0x001fe40007f1e0ff */
[----:B------:R-:W0:Y:S03]  /*eb10*/  SHFL.IDX PT, R14, R18, 0x3, 0x181f ;  /* 0x00781f00120e7f89 */ /* 0x000e2600000e0000 */
[----:B-1----:R-:W-:Y:S01]  /*eb20*/  IMAD.X R3, RZ, RZ, R7, P0 ;  /* 0x000000ffff037224 */ /* 0x002fe200000e0607 */
[----:B------:R-:W-:Y:S01]  /*eb30*/  ISETP.LT.OR P0, PT, R5, 0x21, P3 ;  /* 0x000000210500780c */ /* 0x000fe20001f01670 */
[----:B------:R-:W1:-:S12]  /*eb40*/  SHFL.IDX PT, R7, R19, 0x3, 0x181f ;  /* 0x00781f0013077f89 */ /* 0x000e5800000e0000 */
[----:B------:R-:W-:Y:S01]  /*eb50*/  LDGSTS.E.BYPASS.LTC128B.128 [R0+0x1400], desc[UR36][R2.64], !P0 ;  /* 0x0140000002007fae */ /* 0x000fe2000c101d64 */
[----:B------:R-:W-:-:S13]  /*eb60*/  ISETP.LT.OR P0, PT, R5, 0x21, P1 ;  /* 0x000000210500780c */ /* 0x000fda0000f01670 */
[----:B------:R0:W-:Y:S02]  /*eb70*/  LDGSTS.E.BYPASS.LTC128B.128 [R0+0x4400], desc[UR36][R2.64+0x80], !P0 ;  /* 0x0440008002007fae */ /* 0x0001e4000c101d64 */
[----:B0-----:R-:W-:Y:S02]  /*eb80*/  IADD3 R2, P0, R14, R6, RZ ;  /* 0x000000060e027210 */ /* 0x001fe40007f1e0ff */
[----:B------:R-:W0:Y:S02]  /*eb90*/  SHFL.IDX PT, R14, R18, 0x4, 0x181f ;  /* 0x00981f00120e7f89 */ /* 0x000e2400000e0000 */
[----:B-1----:R-:W-:Y:S02]  /*eba0*/  IADD3.X R3, RZ, R7, RZ, P0, !PT ;  /* 0x00000007ff037210 */ /* 0x002fe400007fe4ff */
[----:B------:R-:W-:Y:S01]  /*ebb0*/  ISETP.LT.OR P0, PT, R5, 0x31, P3 ;  /* 0x000000310500780c */ /* 0x000fe20001f01670 */
[----:B------:R-:W1:-:S12]  /*ebc0*/  SHFL.IDX PT, R7, R19, 0x4, 0x181f ;  /* 0x00981f0013077f89 */ /* 0x000e5800000e0000 */
[----:B------:R-:W-:Y:S01]  /*ebd0*/  LDGSTS.E.BYPASS.LTC128B.128 [R0+0x1c00], desc[UR36][R2.64], !P0 ;  /* 0x01c0000002007fae */ /* 0x000fe2000c101d64 */
[----:B------:R-:W-:-:S13]  /*ebe0*/  ISETP.LT.OR P0, PT, R5, 0x31, P1 ;  /* 0x000000310500780c */ /* 0x000fda0000f01670 */
[----:B------:R0:W-:Y:S02]  /*ebf0*/  LDGSTS.E.BYPASS.LTC128B.128 [R0+0x4c00], desc[UR36][R2.64+0x80], !P0 ;  /* 0x04c0008002007fae */ /* 0x0001e4000c101d64 */
[----:B0-----:R-:W-:Y:S02]  /*ec00*/  IADD3 R2, P0, R14, R6, RZ ;  /* 0x000000060e027210 */ /* 0x001fe40007f1e0ff */
[----:B------:R0:W2:Y:S03]  /*ec10*/  SHFL.IDX PT, R14, R18, 0x5, 0x181f ;  /* 0x00b81f00120e7f89 */ /* 0x0000a600000e0000 */
[----:B-1----:R-:W-:Y:S01]  /*ec20*/  IMAD.X R3, RZ, RZ, R7, P0 ;  /* 0x000000ffff037224 */ /* 0x002fe200000e0607 */
[----:B------:R-:W-:Y:S01]  /*ec30*/  ISETP.LT.OR P0, PT, R5, 0x41, P3 ;  /* 0x000000410500780c */ /* 0x000fe20001f01670 */
[----:B------:R0:W1:-:S12]  /*ec40*/  SHFL.IDX PT, R7, R19, 0x5, 0x181f ;  /* 0x00b81f0013077f89 */ /* 0x00005800000e0000 */
[----:B------:R0:W-:Y:S01]  /*ec50*/  LDGSTS.E.BYPASS.LTC128B.128 [R0+0x2400], desc[UR36][R2.64], !P0 ;  /* 0x0240000002007fae */ /* 0x0001e2000c101d64 */
[----:B------:R-:W-:-:S13]  /*ec60*/  ISETP.LT.OR P0, PT, R5, 0x41, P1 ;  /* 0x000000410500780c */ /* 0x000fda0000f01670 */
[----:B-12---:R0:W-:Y:S02]  /*ec70*/  LDGSTS.E.BYPASS.LTC128B.128 [R0+0x5400], desc[UR36][R2.64+0x80], !P0 ;  /* 0x0540008002007fae */ /* 0x0061e4000c101d64 */
.L_x_2392:
        /* <DEDUP_REMOVED lines=11> */
.L_x_2293:
        /* <DEDUP_REMOVED lines=11> */
.L_x_2294:
[----:B------:R0:W-:Y:S01]  /*ede0*/  SYNCS.ARRIVE.TRANS64.A1T0 RZ, [R4+URZ+0x2a850], RZ ;  /* 0x02a850ff04ff79a7 */ /* 0x0001e2000810003f */
[----:B------:R-:W-:-:S04]  /*edf0*/  IADD3 R23, R23, 0x1, RZ ;  /* 0x0000000117177810 */ /* 0x000fc80007ffe0ff */
[----:B------:R-:W-:-:S04]  /*ee00*/  ISETP.NE.AND P0, PT, R23, 0x2, PT ;  /* 0x000000021700780c */ /* 0x000fc80003f05270 */
[----:B------:R-:W-:Y:S02]  /*ee10*/  SEL R3, RZ, 0x1, P0 ;  /* 0x00000001ff037807 */ /* 0x000fe40000000000 */
[----:B------:R-:W-:Y:S02]  /*ee20*/  SEL R23, R23, RZ, P0 ;  /* 0x000000ff17177207 */ /* 0x000fe40000000000 */
[----:B0-----:R-:W-:-:S07]  /*ee30*/  LOP3.LUT R26, R26, R3, RZ, 0x3c, !PT ;  /* 0x000000031a1a7212 */ /* 0x001fce00078e3cff */
.L_x_2254:
[----:B------:R-:W-:Y:S05]  /*ee40*/  BSYNC B7 ;  /* 0x0000000000077941 */ /* 0x000fea0003800000 */
.L_x_2252:
        /* <DEDUP_REMOVED lines=11> */
.L_x_2295:
[----:B------:R-:W-:-:S03]  /*ef00*/  UMOV UR4, 0xffffffff ;  /* 0xffffffff00047882 */ /* 0x000fc60000000000 */
[----:B------:R-:W-:Y:S05]  /*ef10*/  BRA.DIV UR4, `(.L_x_2297) ;  /* 0x0000003204747947 */ /* 0x000fea000b800000 */
[----:B------:R0:W1:Y:S02]  /*ef20*/  SHFL.IDX PT, R14, R34, RZ, 0x1f ;  /* 0x00001fff220e7589 */ /* 0x00006400000e0000 */
.L_x_2395:
        /* <DEDUP_REMOVED lines=8> */
.L_x_2296:
[----:B------:R-:W-:Y:S02]  /*efb0*/  ULDC UR4, c[0x0][0xc38] ;  /* 0x00030e0000047ab9 */ /* 0x000fe40000000800 */
[----:B-1----:R-:W-:-:S13]  /*efc0*/  ISETP.GE.AND P0, PT, R34, UR4, PT ;  /* 0x0000000422007c0c */ /* 0x002fda000bf06270 */
[----:B------:R-:W-:Y:S05]  /*efd0*/  @!P0 BRA `(.L_x_2298) ;  /* 0xffffffc400e08947 */ /* 0x000fea000383ffff */
.L_x_2249:
[----:B------:R-:W2:Y:S01]  /*efe0*/  LDL.LU R0, [R1] ;  /* 0x0000000001007983 */ /* 0x000ea20000300800 */
[----:B------:R-:W-:Y:S01]  /*eff0*/  BSSY B0, `(.L_x_2299) ;  /* 0x000000b000007945 */ /* 0x000fe20003800000 */
[----:B------:R-:W1:Y:S01]  /*f000*/  S2R R5, SR_CgaCtaId ;  /* 0x0000000000057919 */ /* 0x000e620000008800 */
[----:B--2---:R-:W-:-:S05]  /*f010*/  VIADD R0, R0, 0x1 ;  /* 0x0000000100007836 */ /* 0x004fca0000000000 */
[----:B------:R-:W-:-:S04]  /*f020*/  LEA.HI R2, R0, R0, RZ, 0x1 ;  /* 0x0000000000027211 */ /* 0x000fc800078f08ff */
[----:B------:R-:W-:Y:S02]  /*f030*/  LOP3.LUT R3, R2, 0xfffffffe, RZ, 0xc0, !PT ;  /* 0xfffffffe02037812 */ /* 0x000fe400078ec0ff */
[----:B------:R-:W-:Y:S02]  /*f040*/  MOV R2, 0x400 ;  /* 0x0000040000027802 */ /* 0x000fe40000000f00 */
[----:B------:R-:W-:Y:S02]  /*f050*/  IADD3 R0, R0, -R3, RZ ;  /* 0x8000000300007210 */ /* 0x000fe40007ffe0ff */
[----:B-1----:R-:W-:Y:S02]  /*f060*/  LEA R4, R5, R2, 0x18 ;  /* 0x0000000205047211 */ /* 0x002fe400078ec0ff */
[----:B------:R-:W-:-:S04]  /*f070*/  SHF.L.U32 R0, R0, 0x1f, RZ ;  /* 0x0000001f00007819 */ /* 0x000fc800000006ff */
[----:B------:R-:W1:Y:S02]  /*f080*/  SYNCS.PHASECHK.TRANS64.TRYWAIT P0, [R4+URZ+0x2a820], R0 ;  /* 0x02a82000040075a7 */ /* 0x000e64000800017f */
[----:B-1----:R-:W-:Y:S05]  /*f090*/  @!P0 BRA `(.L_x_2300) ;  /* 0x00000030003c8947 */ /* 0x002fea0003800000 */
.L_x_2396:
[----:B------:R-:W-:Y:S05]  /*f0a0*/  BSYNC B0 ;  /* 0x0000000000007941 */ /* 0x000fea0003800000 */
.L_x_2299:
[----:B------:R-:W-:-:S03]  /*f0b0*/  UMOV UR4, 0xffffffff ;  /* 0xffffffff00047882 */ /* 0x000fc60000000000 */
[----:B------:R-:W-:Y:S05]  /*f0c0*/  BRA.DIV UR4, `(.L_x_2301) ;  /* 0x0000003204447947 */ /* 0x000fea000b800000 */
[----:B-1----:R-:W1:Y:S02]  /*f0d0*/  S2R R0, SR_TID.X ;  /* 0x0000000000007919 */ /* 0x002e640000002100 */
[----:B-1----:R-:W-:-:S04]  /*f0e0*/  SHF.R.U32.HI R0, RZ, 0x5, R0 ;  /* 0x00000005ff007819 */ /* 0x002fc80000011600 */
[----:B------:R-:W-:-:S05]  /*f0f0*/  LOP3.LUT R0, R0, 0x3, RZ, 0xc0, !PT ;  /* 0x0000000300007812 */ /* 0x000fca00078ec0ff */
[----:B------:R1:W2:Y:S02]  /*f100*/  SHFL.IDX PT, R14, R0, RZ, 0x1f ;  /* 0x00001fff000e7589 */ /* 0x0002a400000e0000 */
.L_x_2399:
[----:B--2---:R-:W-:Y:S01]  /*f110*/  ISETP.NE.AND P0, PT, R14, RZ, PT ;  /* 0x000000ff0e00720c */ /* 0x004fe20003f05270 */
[----:B------:R-:W-:-:S12]  /*f120*/  BSSY B0, `(.L_x_2302) ;  /* 0x0000024000007945 */ /* 0x000fd80003800000 */
[----:B------:R-:W-:Y:S05]  /*f130*/  @P0 BRA `(.L_x_2303) ;  /* 0x0000000000880947 */ /* 0x000fea0003800000 */
[----:B------:R-:W-:-:S03]  /*f140*/  UMOV UR4, 0xffffffff ;  /* 0xffffffff00047882 */ /* 0x000fc60000000000 */
[----:B------:R-:W-:Y:S05]  /*f150*/  BRA.DIV UR4, `(.L_x_2304) ;  /* 0x0000003204547947 */ /* 0x000fea000b800000 */
[----:B------:R-:W-:-:S13]  /*f160*/  ELECT P6, URZ, PT ;  /* 0x00000000003f782f */ /* 0x000fda00038c0000 */
.L_x_2402:
[----:B------:R-:W-:Y:S05]  /*f170*/  @!P6 BRA `(.L_x_2303) ;  /* 0x000000000078e947 */ /* 0x000fea0003800000 */
[----:B------:R-:W-:-:S06]  /*f180*/  ULOP3.LUT UR4, UR61, 0x2, URZ, 0xfc, !UPT ;  /* 0x000000023d047892 */ /* 0x000fcc000f8efc3f */
[----:B-1----:R-:W-:-:S05]  /*f190*/  IMAD.U32 R0, RZ, RZ, UR4 ;  /* 0x00000004ff007e24 */ /* 0x002fca000f8e00ff */
[----:B------:R-:W-:-:S13]  /*f1a0*/  ISETP.NE.AND P0, PT, R0, 0x3, PT ;  /* 0x000000030000780c */ /* 0x000fda0003f05270 */
[----:B------:R-:W-:Y:S05]  /*f1b0*/  @!P0 BRA `(.L_x_2305) ;  /* 0x0000000000048947 */ /* 0x000fea0003800000 */
[----:B------:R-:W-:Y:S01]  /*f1c0*/  BPT.TRAP 0x1 ;  /* 0x000000040000795c */ /* 0x000fe20000300000 */
.L_x_2305:
[C---:B------:R-:W-:Y:S01]  /*f1d0*/  IMAD R5, R23.reuse, 0x8, R4 ;  /* 0x0000000817057824 */ /* 0x040fe200078e0204 */
[----:B------:R-:W-:Y:S01]  /*f1e0*/  SHF.L.U32 R0, R26, 0x1f, RZ ;  /* 0x0000001f1a007819 */ /* 0x000fe200000006ff */
[----:B------:R-:W-:-:S03]  /*f1f0*/  VIADD R23, R23, 0x1 ;  /* 0x0000000117177836 */ /* 0x000fc60000000000 */
[----:B------:R-:W1:Y:S02]  /*f200*/  SYNCS.PHASECHK.TRANS64.TRYWAIT P1, [R5+URZ+0x2a840], R0 ;  /* 0x02a84000050075a7 */ /* 0x000e64000802017f */
[----:B------:R-:W-:-:S04]  /*f210*/  ISETP.NE.AND P2, PT, R23, 0x2, PT ;  /* 0x000000021700780c */ /* 0x000fc80003f45270 */
[----:B------:R-:W-:Y:S01]  /*f220*/  SEL R3, RZ, 0x1, P2 ;  /* 0x00000001ff037807 */ /* 0x000fe20001000000 */
[----:B-1----:R-:W-:Y:S08]  /*f230*/  @!P1 BRA `(.L_x_2306) ;  /* 0x00000030003c9947 */ /* 0x002ff00003800000 */
.L_x_2403:
[----:B------:R-:W-:Y:S02]  /*f240*/  SEL R23, R23, RZ, P2 ;  /* 0x000000ff17177207 */ /* 0x000fe40001000000 */
[----:B------:R-:W-:Y:S01]  /*f250*/  LOP3.LUT R2, R26, R3, RZ, 0x3c, !PT ;  /* 0x000000031a027212 */ /* 0x000fe200078e3cff */
[----:B------:R-:W-:Y:S06]  /*f260*/  @!P0 BRA `(.L_x_2307) ;  /* 0x0000000000048947 */ /* 0x000fec0003800000 */
[----:B------:R-:W-:Y:S01]  /*f270*/  BPT.TRAP 0x1 ;  /* 0x000000040000795c */ /* 0x000fe20000300000 */
.L_x_2307:
[----:B------:R-:W-:Y:S02]  /*f280*/  LEA R23, R23, R4, 0x3 ;  /* 0x0000000417177211 */ /* 0x000fe400078e18ff */
[----:B------:R-:W-:-:S04]  /*f290*/  SHF.L.U32 R2, R2, 0x1f, RZ ;  /* 0x0000001f02027819 */ /* 0x000fc800000006ff */
[----:B------:R-:W2:Y:S02]  /*f2a0*/  SYNCS.PHASECHK.TRANS64.TRYWAIT P1, [R23+URZ+0x2a840], R2 ;  /* 0x02a84002170075a7 */ /* 0x000ea4000802017f */
[----:B--2---:R-:W-:Y:S05]  /*f2b0*/  @!P1 BRA `(.L_x_2308) ;  /* 0x0000003000309947 */ /* 0x004fea0003800000 */
.L_x_2404:
[----:B------:R-:W-:Y:S05]  /*f2c0*/  @!P0 BRA `(.L_x_2309) ;  /* 0x0000000000048947 */ /* 0x000fea0003800000 */
[----:B------:R-:W-:Y:S01]  /*f2d0*/  BPT.TRAP 0x1 ;  /* 0x000000040000795c */ /* 0x000fe20000300000 */
.L_x_2309:
[----:B------:R-:W3:Y:S02]  /*f2e0*/  SYNCS.PHASECHK.TRANS64.TRYWAIT P1, [R5+URZ+0x2a860], R0 ;  /* 0x02a86000050075a7 */ /* 0x000ee4000802017f */
[----:B---3--:R-:W-:Y:S05]  /*f2f0*/  @!P1 BRA `(.L_x_2310) ;  /* 0x0000003000349947 */ /* 0x008fea0003800000 */
.L_x_2405:
[----:B------:R-:W-:Y:S05]  /*f300*/  @!P0 BRA `(.L_x_2311) ;  /* 0x0000000000048947 */ /* 0x000fea0003800000 */
[----:B------:R-:W-:Y:S01]  /*f310*/  BPT.TRAP 0x1 ;  /* 0x000000040000795c */ /* 0x000fe20000300000 */
.L_x_2311:
[----:B----4-:R4:W0:Y:S02]  /*f320*/  SYNCS.PHASECHK.TRANS64.TRYWAIT P0, [R23+URZ+0x2a860], R2 ;  /* 0x02a86002170075a7 */ /* 0x010824000800017f */
[----:B0-----:R-:W-:Y:S05]  /*f330*/  @!P0 NANOSLEEP.SYNCS 0x989680 ;  /* 0x009896800000895d */ /* 0x001fea0003900000 */
[----:B------:R-:W0:Y:S02]  /*f340*/  @!P0 SYNCS.PHASECHK.TRANS64 P0, [R23+URZ+0x2a860], R2 ;  /* 0x02a86002170085a7 */ /* 0x000e24000800007f */
[----:B0-----:R-:W-:Y:S05]  /*f350*/  @!P0 BRA `(.L_x_2311) ;  /* 0xfffffffc00f08947 */ /* 0x001fea000383ffff */
.L_x_2303:
[----:B------:R-:W-:Y:S05]  /*f360*/  BSYNC B0 ;  /* 0x0000000000007941 */ /* 0x000fea0003800000 */
.L_x_2302:
[----:B------:R-:W-:Y:S05]  /*f370*/  EXIT ;  /* 0x000000000000794d */ /* 0x000fea0003800000 */
.L_x_2196:
[----:B0-----:R-:W-:-:S04]  /*f380*/  IMAD.U32 R3, RZ, RZ, UR40 ;  /* 0x00000028ff037e24 */ /* 0x001fc8000f8e00ff */
[----:B------:R0:W1:Y:S03]  /*f390*/  SYNCS.PHASECHK.TRANS64.TRYWAIT P1, [R3+URZ+0x2a800], R0 ;  /* 0x02a80000030075a7 */ /* 0x000066000802017f */
[----:B-1----:R-:W-:Y:S05]  /*f3a0*/  @!P1 NANOSLEEP.SYNCS 0x989680 ;  /* 0x009896800000995d */ /* 0x002fea0003900000 */
[----:B------:R-:W1:Y:S02]  /*f3b0*/  @!P1 SYNCS.PHASECHK.TRANS64 P1, [R3+URZ+0x2a800], R0 ;  /* 0x02a80000030095a7 */ /* 0x000e64000802007f */
[----:B-1----:R-:W-:Y:S05]  /*f3c0*/  @!P1 BRA `(.L_x_2196) ;  /* 0xfffffffc00ec9947 */ /* 0x002fea000383ffff */
[----:B------:R-:W-:Y:S05]  /*f3d0*/  BRA `(.L_x_2312) ;  /* 0xffffff2000887947 */ /* 0x000fea000383ffff */
.L_x_2200:
[----:B-1----:R1:W2:Y:S02]  /*f3e0*/  SYNCS.PHASECHK.TRANS64.TRYWAIT P1, [R0+URZ+0x2a830], R3 ;  /* 0x02a83003000075a7 */ /* 0x0022a4000802017f */
[----:B--2---:R-:W-:Y:S05]  /*f3f0*/  @!P1 NANOSLEEP.SYNCS 0x989680 ;  /* 0x009896800000995d */ /* 0x004fea0003900000 */
[----:B------:R-:W2:Y:S02]  /*f400*/  @!P1 SYNCS.PHASECHK.TRANS64 P1, [R0+URZ+0x2a830], R3 ;  /* 0x02a83003000095a7 */ /* 0x000ea4000802007f */
[----:B--2---:R-:W-:Y:S05]  /*f410*/  @!P1 BRA `(.L_x_2200) ;  /* 0xfffffffc00f09947 */ /* 0x004fea000383ffff */
[----:B------:R-:W-:Y:S05]  /*f420*/  BRA `(.L_x_2199) ;  /* 0xffffff2000a47947 */ /* 0x000fea000383ffff */
.L_x_2206:
[----:B-1----:R-:W-:-:S04]  /*f430*/  IMAD.U32 R10, RZ, RZ, UR7 ;  /* 0x00000007ff0a7e24 */ /* 0x002fc8000f8e00ff */
[----:B------:R1:W2:Y:S03]  /*f440*/  SYNCS.PHASECHK.TRANS64.TRYWAIT P1, [R10+URZ+0x2a830], R9 ;  /* 0x02a830090a0075a7 */ /* 0x0002a6000802017f */
[----:B--2---:R-:W-:Y:S05]  /*f450*/  @!P1 NANOSLEEP.SYNCS 0x989680 ;  /* 0x009896800000995d */ /* 0x004fea0003900000 */
[----:B------:R-:W2:Y:S02]  /*f460*/  @!P1 SYNCS.PHASECHK.TRANS64 P1, [R10+URZ+0x2a830], R9 ;  /* 0x02a830090a0095a7 */ /* 0x000ea4000802007f */
[----:B--2---:R-:W-:Y:S05]  /*f470*/  @!P1 BRA `(.L_x_2206) ;  /* 0xfffffffc00ec9947 */ /* 0x004fea000383ffff */
[----:B------:R-:W-:Y:S05]  /*f480*/  BRA `(.L_x_2205) ;  /* 0xffffff4800347947 */ /* 0x000fea000383ffff */
.L_x_2210:
[----:B01----:R-:W-:-:S04]  /*f490*/  IMAD.U32 R9, RZ, RZ, UR10 ;  /* 0x0000000aff097e24 */ /* 0x003fc8000f8e00ff */
[----:B------:R0:W1:Y:S03]  /*f4a0*/  SYNCS.PHASECHK.TRANS64.TRYWAIT P1, [R9+URZ+0x2a850], R0 ;  /* 0x02a85000090075a7 */ /* 0x000066000802017f */
[----:B-1----:R-:W-:Y:S05]  /*f4b0*/  @!P1 NANOSLEEP.SYNCS 0x989680 ;  /* 0x009896800000995d */ /* 0x002fea0003900000 */
[----:B------:R-:W1:Y:S02]  /*f4c0*/  @!P1 SYNCS.PHASECHK.TRANS64 P1, [R9+URZ+0x2a850], R0 ;  /* 0x02a85000090095a7 */ /* 0x000e64000802007f */
[----:B-1----:R-:W-:Y:S05]  /*f4d0*/  @!P1 BRA `(.L_x_2210) ;  /* 0xfffffffc00ec9947 */ /* 0x002fea000383ffff */
[----:B------:R-:W-:Y:S05]  /*f4e0*/  BRA `(.L_x_2209) ;  /* 0xffffff50007c7947 */ /* 0x000fea000383ffff */
.L_x_2218:
[----:B-1----:R-:W-:-:S04]  /*f4f0*/  MOV R10, UR7 ;  /* 0x00000007000a7c02 */ /* 0x002fc80008000f00 */
[----:B------:R1:W2:Y:S03]  /*f500*/  SYNCS.PHASECHK.TRANS64.TRYWAIT P1, [R10+URZ+0x2a830], R9 ;  /* 0x02a830090a0075a7 */ /* 0x0002a6000802017f */
[----:B--2---:R-:W-:Y:S05]  /*f510*/  @!P1 NANOSLEEP.SYNCS 0x989680 ;  /* 0x009896800000995d */ /* 0x004fea0003900000 */
[----:B------:R-:W2:Y:S02]  /*f520*/  @!P1 SYNCS.PHASECHK.TRANS64 P1, [R10+URZ+0x2a830], R9 ;  /* 0x02a830090a0095a7 */ /* 0x000ea4000802007f */
[----:B--2---:R-:W-:Y:S05]  /*f530*/  @!P1 BRA `(.L_x_2218) ;  /* 0xfffffffc00ec9947 */ /* 0x004fea000383ffff */
[----:B------:R-:W-:Y:S05]  /*f540*/  BRA `(.L_x_2217) ;  /* 0xffffff7000907947 */ /* 0x000fea000383ffff */
.L_x_2222:
[----:B01----:R-:W-:-:S04]  /*f550*/  IMAD.U32 R9, RZ, RZ, UR7 ;  /* 0x00000007ff097e24 */ /* 0x003fc8000f8e00ff */
[----:B------:R0:W1:Y:S03]  /*f560*/  SYNCS.PHASECHK.TRANS64.TRYWAIT P1, [R9+URZ+0x2a850], R0 ;  /* 0x02a85000090075a7 */ /* 0x000066000802017f */
[----:B-1----:R-:W-:Y:S05]  /*f570*/  @!P1 NANOSLEEP.SYNCS 0x989680 ;  /* 0x009896800000995d */ /* 0x002fea0003900000 */
[----:B------:R-:W1:Y:S02]  /*f580*/  @!P1 SYNCS.PHASECHK.TRANS64 P1, [R9+URZ+0x2a850], R0 ;  /* 0x02a85000090095a7 */ /* 0x000e64000802007f */
[----:B-1----:R-:W-:Y:S05]  /*f590*/  @!P1 BRA `(.L_x_2222) ;  /* 0xfffffffc00ec9947 */ /* 0x002fea000383ffff */
[----:B------:R-:W-:Y:S05]  /*f5a0*/  BRA `(.L_x_2221) ;  /* 0xffffff7800d87947 */ /* 0x000fea000383ffff */
.L_x_2229:
[----:B-1----:R-:W-:-:S04]  /*f5b0*/  IMAD.U32 R3, RZ, RZ, UR5 ;  /* 0x00000005ff037e24 */ /* 0x002fc8000f8e00ff */
[----:B------:R1:W2:Y:S03]  /*f5c0*/  SYNCS.PHASECHK.TRANS64.TRYWAIT P1, [R3+URZ+0x2a850], R0 ;  /* 0x02a85000030075a7 */ /* 0x0002a6000802017f */
[----:B--2---:R-:W-:Y:S05]  /*f5d0*/  @!P1 NANOSLEEP.SYNCS 0x989680 ;  /* 0x009896800000995d */ /* 0x004fea0003900000 */
[----:B------:R-:W2:Y:S02]  /*f5e0*/  @!P1 SYNCS.PHASECHK.TRANS64 P1, [R3+URZ+0x2a850], R0 ;  /* 0x02a85000030095a7 */ /* 0x000ea4000802007f */
[----:B--2---:R-:W-:Y:S05]  /*f5f0*/  @!P1 BRA `(.L_x_2229) ;  /* 0xfffffffc00ec9947 */ /* 0x004fea000383ffff */
[----:B------:R-:W-:Y:S05]  /*f600*/  BRA `(.L_x_2228) ;  /* 0xffffff9400ec7947 */ /* 0x000fea000383ffff */
.L_x_2260:
[----:B------:R-:W2:Y:S01]  /*f610*/  S2R R18, SR_TID.X ;  /* 0x0000000000127919 */ /* 0x000ea20000002100 */
[----:B------:R-:W-:Y:S01]  /*f620*/  MOV R12, RZ ;  /* 0x000000ff000c7202 */ /* 0x000fe20000000f00 */
        /* <DEDUP_REMOVED lines=8> */
.L_x_2313:
[----:B------:R-:W-:Y:S05]  /*f6b0*/  BRA `(.L_x_2314) ;  /* 0xffffffc800a47947 */ /* 0x000fea000383ffff */
.L_x_2263:
[----:B0-----:R0:W1:Y:S02]  /*f6c0*/  SYNCS.PHASECHK.TRANS64.TRYWAIT P0, [R0+URZ+0x2a840], R3 ;  /* 0x02a84003000075a7 */ /* 0x001064000800017f */
[----:B-1----:R-:W-:Y:S05]  /*f6d0*/  @!P0 NANOSLEEP.SYNCS 0x989680 ;  /* 0x009896800000895d */ /* 0x002fea0003900000 */
[----:B------:R-:W1:Y:S02]  /*f6e0*/  @!P0 SYNCS.PHASECHK.TRANS64 P0, [R0+URZ+0x2a840], R3 ;  /* 0x02a84003000085a7 */ /* 0x000e64000800007f */
[----:B-1----:R-:W-:Y:S05]  /*f6f0*/  @!P0 BRA `(.L_x_2263) ;  /* 0xfffffffc00f08947 */ /* 0x002fea000383ffff */
[----:B------:R-:W-:Y:S05]  /*f700*/  BRA `(.L_x_2315) ;  /* 0xffffffcc00a87947 */ /* 0x000fea000383ffff */
.L_x_2264:
[----:B------:R-:W-:Y:S01]  /*f710*/  BSSY B0, `(.L_x_2316) ;  /* 0x0000008000007945 */ /* 0x000fe20003800000 */
[----:B------:R-:W-:Y:S01]  /*f720*/  IMAD.MOV.U32 R13, RZ, RZ, R6 ;  /* 0x000000ffff0d7224 */ /* 0x000fe200078e0006 */
[----:B------:R-:W-:Y:S01]  /*f730*/  MOV R12, RZ ;  /* 0x000000ff000c7202 */ /* 0x000fe20000000f00 */
[----:B------:R-:W-:Y:S02]  /*f740*/  IMAD.MOV.U32 R11, RZ, RZ, 0x181f ;  /* 0x0000181fff0b7424 */ /* 0x000fe400078e00ff */
[----:B------:R-:W-:-:S07]  /*f750*/  IMAD.MOV.U32 R15, RZ, RZ, -0x1 ;  /* 0xffffffffff0f7424 */ /* 0x000fce00078e00ff */
[----:B------:R-:W-:Y:S05]  /*f760*/  WARPSYNC.COLLECTIVE R15, `(.L_x_2317) ;  /* 0x000000000f087348 */ /* 0x000fea0003c00000 */
[----:B------:R0:W1:Y:S02]  /*f770*/  SHFL.IDX P6, R14, R13, R12, R11 ;  /* 0x0000000c0d0e7389 */ /* 0x00006400000c000b */
[----:B01----:R-:W-:Y:S01]  /*f780*/  ENDCOLLECTIVE ;  /* 0x000000000000791b */ /* 0x003fe20003800000 */
.L_x_2317:
[----:B------:R-:W-:Y:S05]  /*f790*/  BSYNC B0 ;  /* 0x0000000000007941 */ /* 0x000fea0003800000 */
.L_x_2316:
[----:B------:R-:W-:Y:S01]  /*f7a0*/  MOV R13, R4 ;  /* 0x00000004000d7202 */ /* 0x000fe20000000f00 */
[----:B------:R-:W-:Y:S01]  /*f7b0*/  IMAD.MOV.U32 R12, RZ, RZ, RZ ;  /* 0x000000ffff0c7224 */ /* 0x000fe200078e00ff */
[----:B------:R-:W-:Y:S01]  /*f7c0*/  MOV R15, 0xffffffff ;  /* 0xffffffff000f7802 */ /* 0x000fe20000000f00 */
[----:B------:R-:W-:Y:S02]  /*f7d0*/  IMAD.MOV.U32 R11, RZ, RZ, 0x181f ;  /* 0x0000181fff0b7424 */ /* 0x000fe400078e00ff */
[----:B------:R-:W-:Y:S02]  /*f7e0*/  IMAD.MOV.U32 R2, RZ, RZ, R14 ;  /* 0x000000ffff027224 */ /* 0x000fe400078e000e */
[----:B------:R-:W-:-:S07]  /*f7f0*/  @P0 IMAD R9, R5, 0x2, R17 ;  /* 0x0000000205090824 */ /* 0x000fce00078e0211 */
[----:B------:R-:W-:Y:S05]  /*f800*/  WARPSYNC.COLLECTIVE R15, `(.L_x_2318) ;  /* 0x000000000f087348 */ /* 0x000fea0003c00000 */
[----:B------:R0:W1:Y:S02]  /*f810*/  SHFL.IDX P6, R14, R13, R12, R11 ;  /* 0x0000000c0d0e7389 */ /* 0x00006400000c000b */
[----:B01----:R-:W-:Y:S01]  /*f820*/  ENDCOLLECTIVE ;  /* 0x000000000000791b */ /* 0x003fe20003800000 */
.L_x_2318:
[----:B------:R-:W-:Y:S02]  /*f830*/  IMAD.MOV.U32 R13, RZ, RZ, R6 ;  /* 0x000000ffff0d7224 */ /* 0x000fe400078e0006 */
[----:B------:R-:W-:Y:S01]  /*f840*/  IMAD.MOV.U32 R12, RZ, RZ, 0x1 ;  /* 0x00000001ff0c7424 */ /* 0x000fe200078e00ff */
[----:B------:R-:W-:-:S05]  /*f850*/  @P0 LEA R14, P1, R37, R14, 0x1 ;  /* 0x0000000e250e0211 */ /* 0x000fca00078208ff */
[----:B------:R-:W-:Y:S01]  /*f860*/  @P0 IMAD.X R3, RZ, RZ, R2, P1 ;  /* 0x000000ffff030224 */ /* 0x000fe200008e0602 */
[----:B------:R-:W-:-:S07]  /*f870*/  @P0 MOV R2, R14 ;  /* 0x0000000e00020202 */ /* 0x000fce0000000f00 */
[----:B------:R-:W-:Y:S05]  /*f880*/  WARPSYNC.COLLECTIVE R15, `(.L_x_2319) ;  /* 0x000000000f087348 */ /* 0x000fea0003c00000 */
[----:B------:R0:W1:Y:S02]  /*f890*/  SHFL.IDX P6, R14, R13, R12, R11 ;  /* 0x0000000c0d0e7389 */ /* 0x00006400000c000b */
[----:B01----:R-:W-:Y:S01]  /*f8a0*/  ENDCOLLECTIVE ;  /* 0x000000000000791b */ /* 0x003fe20003800000 */
.L_x_2319:
[----:B------:R-:W-:Y:S01]  /*f8b0*/  @!PT LDS RZ, [RZ] ;  /* 0x00000000fffff984 */ /* 0x000fe20000000800 */
[----:B------:R-:W-:Y:S01]  /*f8c0*/  @!PT LDS RZ, [RZ] ;  /* 0x00000000fffff984 */ /* 0x000fe20000000800 */
[----:B------:R-:W-:Y:S01]  /*f8d0*/  @!PT LDS RZ, [RZ] ;  /* 0x00000000fffff984 */ /* 0x000fe20000000800 */
[----:B------:R0:W-:Y:S04]  /*f8e0*/  @P0 LDGSTS.E.BYPASS.LTC128B.128 [R9+0x18400], desc[UR36][R2.64], !P4 ;  /* 0x1840000002090fae */ /* 0x0001e8000e101d64 */
[----:B------:R0:W-:Y:S04]  /*f8f0*/  @P0 LDGSTS.E.BYPASS.LTC128B.128 [R9+0x1b400], desc[UR36][R2.64+0x80], !P3 ;  /* 0x1b40008002090fae */ /* 0x0001e8000d901d64 */
[----:B------:R0:W-:Y:S01]  /*f900*/  @P0 LDGSTS.E.BYPASS.LTC128B.128 [R9+0x1e400], desc[UR36][R2.64+0x100], !P2 ;  /* 0x1e40010002090fae */ /* 0x0001e2000d101d64 */
[----:B------:R-:W-:Y:S01]  /*f910*/  ISETP.GE.AND P0, PT, R7, 0x11, PT ;  /* 0x000000110700780c */ /* 0x000fe20003f06270 */
[----:B------:R-:W-:Y:S01]  /*f920*/  IMAD.MOV.U32 R13, RZ, RZ, R4 ;  /* 0x000000ffff0d7224 */ /* 0x000fe200078e0004 */
[----:B------:R-:W-:-:S11]  /*f930*/  MOV R8, R14 ;  /* 0x0000000e00087202 */ /* 0x000fd60000000f00 */
[----:B0-----:R-:W-:Y:S05]  /*f940*/  WARPSYNC.COLLECTIVE R15, `(.L_x_2320) ;  /* 0x000000000f087348 */ /* 0x001fea0003c00000 */
[----:B------:R1:W2:Y:S02]  /*f950*/  SHFL.IDX P6, R14, R13, R12, R11 ;  /* 0x0000000c0d0e7389 */ /* 0x0002a400000c000b */
[----:B012---:R-:W-:Y:S01]  /*f960*/  ENDCOLLECTIVE ;  /* 0x000000000000791b */ /* 0x007fe20003800000 */
.L_x_2320:
[----:B------:R-:W-:Y:S02]  /*f970*/  @P0 LEA R25, R5, R17, 0x1 ;  /* 0x0000001105190211 */ /* 0x000fe400078e08ff */
[----:B------:R-:W-:Y:S01]  /*f980*/  MOV R13, R6 ;  /* 0x00000006000d7202 */ /* 0x000fe20000000f00 */
[----:B------:R-:W-:Y:S01]  /*f990*/  IMAD.MOV.U32 R12, RZ, RZ, 0x2 ;  /* 0x00000002ff0c7424 */ /* 0x000fe200078e00ff */
[----:B------:R-:W-:-:S05]  /*f9a0*/  @P0 LEA R14, P1, R37, R14, 0x1 ;  /* 0x0000000e250e0211 */ /* 0x000fca00078208ff */
[----:B------:R-:W-:-:S08]  /*f9b0*/  @P0 IMAD.MOV.U32 R2, RZ, RZ, R14 ;  /* 0x000000ffff020224 */ /* 0x000fd000078e000e */
[----:B------:R-:W-:Y:S05]  /*f9c0*/  WARPSYNC.COLLECTIVE R15, `(.L_x_2321) ;  /* 0x000000000f087348 */ /* 0x000fea0003c00000 */
[----:B------:R0:W1:Y:S02]  /*f9d0*/  SHFL.IDX P6, R14, R13, R12, R11 ;  /* 0x0000000c0d0e7389 */ /* 0x00006400000c000b */
[----:B01----:R-:W-:Y:S01]  /*f9e0*/  ENDCOLLECTIVE ;  /* 0x000000000000791b */ /* 0x003fe20003800000 */
.L_x_2321:
[----:B------:R-:W-:-:S04]  /*f9f0*/  @P0 IMAD.X R21, RZ, RZ, R8, P1 ;  /* 0x000000ffff150224 */ /* 0x000fc800008e0608 */
[----:B------:R-:W-:-:S05]  /*fa00*/  @P0 IMAD.MOV.U32 R3, RZ, RZ, R21 ;  /* 0x000000ffff030224 */ /* 0x000fca00078e0015 */
[----:B------:R-:W-:Y:S01]  /*fa10*/  @!PT LDS RZ, [RZ] ;  /* 0x00000000fffff984 */ /* 0x000fe20000000800 */
[----:B------:R-:W-:Y:S01]  /*fa20*/  @!PT LDS RZ, [RZ] ;  /* 0x00000000fffff984 */ /* 0x000fe20000000800 */
[----:B------:R-:W-:Y:S01]  /*fa30*/  @!PT LDS RZ, [RZ] ;  /* 0x00000000fffff984 */ /* 0x000fe20000000800 */
[----:B------:R0:W-:Y:S01]  /*fa40*/  @P0 LDGSTS.E.BYPASS.LTC128B.128 [R25+0x18c00], desc[UR36][R2.64], !P4 ;  /* 0x18c0000002190fae */ /* 0x0001e2000e101d64 */
[----:B------:R-:W-:-:S03]  /*fa50*/  MOV R13, R4 ;  /* 0x00000004000d7202 */ /* 0x000fc60000000f00 */
[----:B------:R0:W-:Y:S04]  /*fa60*/  @P0 LDGSTS.E.BYPASS.LTC128B.128 [R25+0x1bc00], desc[UR36][R2.64+0x80], !P3 ;  /* 0x1bc0008002190fae */ /* 0x0001e8000d901d64 */
[----:B------:R0:W-:Y:S01]  /*fa70*/  @P0 LDGSTS.E.BYPASS.LTC128B.128 [R25+0x1ec00], desc[UR36][R2.64+0x100], !P2 ;  /* 0x1ec0010002190fae */ /* 0x0001e2000d101d64 */
[----:B------:R-:W-:Y:S01]  /*fa80*/  ISETP.GE.AND P0, PT, R7, 0x21, PT ;  /* 0x000000210700780c */ /* 0x000fe20003f06270 */
[----:B------:R-:W-:-:S12]  /*fa90*/  IMAD.MOV.U32 R8, RZ, RZ, R14 ;  /* 0x000000ffff087224 */ /* 0x000fd800078e000e */
[----:B0-----:R-:W-:Y:S05]  /*faa0*/  WARPSYNC.COLLECTIVE R15, `(.L_x_2322) ;  /* 0x000000000f087348 */ /* 0x001fea0003c00000 */
[----:B------:R1:W2:Y:S02]  /*fab0*/  SHFL.IDX P6, R14, R13, R12, R11 ;  /* 0x0000000c0d0e7389 */ /* 0x0002a400000c000b */
[----:B012---:R-:W-:Y:S01]  /*fac0*/  ENDCOLLECTIVE ;  /* 0x000000000000791b */ /* 0x007fe20003800000 */
.L_x_2322:
[----:B------:R-:W-:Y:S02]  /*fad0*/  @P0 IMAD R21, R5, 0x2, R17 ;  /* 0x0000000205150824 */ /* 0x000fe400078e0211 */
        /* <DEDUP_REMOVED lines=8> */
.L_x_2323:
        /* <DEDUP_REMOVED lines=13> */
.L_x_2324:
[----:B------:R-:W-:Y:S02]  /*fc30*/  @P0 IMAD R25, R5, 0x2, R17 ;  /* 0x0000000205190824 */ /* 0x000fe400078e0211 */
[----:B------:R-:W-:Y:S02]  /*fc40*/  IMAD.MOV.U32 R13, RZ, RZ, R6 ;  /* 0x000000ffff0d7224 */ /* 0x000fe400078e0006 */
[----:B------:R-:W-:Y:S01]  /*fc50*/  IMAD.MOV.U32 R12, RZ, RZ, 0x4 ;  /* 0x00000004ff0c7424 */ /* 0x000fe200078e00ff */
[----:B------:R-:W-:-:S04]  /*fc60*/  @P0 LEA R14, P1, R37, R14, 0x1 ;  /* 0x0000000e250e0211 */ /* 0x000fc800078208ff */
[----:B------:R-:W-:Y:S01]  /*fc70*/  @P0 IADD3.X R9, RZ, R8, RZ, P1, !PT ;  /* 0x00000008ff090210 */ /* 0x000fe20000ffe4ff */
[----:B------:R-:W-:-:S08]  /*fc80*/  @P0 IMAD.MOV.U32 R2, RZ, RZ, R14 ;  /* 0x000000ffff020224 */ /* 0x000fd000078e000e */
[----:B------:R-:W-:Y:S05]  /*fc90*/  WARPSYNC.COLLECTIVE R15, `(.L_x_2325) ;  /* 0x000000000f087348 */ /* 0x000fea0003c00000 */
[----:B------:R0:W1:Y:S02]  /*fca0*/  SHFL.IDX P6, R14, R13, R12, R11 ;  /* 0x0000000c0d0e7389 */ /* 0x00006400000c000b */
[----:B01----:R-:W-:Y:S01]  /*fcb0*/  ENDCOLLECTIVE ;  /* 0x000000000000791b */ /* 0x003fe20003800000 */
.L_x_2325:
[----:B------:R-:W-:-:S05]  /*fcc0*/  @P0 MOV R3, R9 ;  /* 0x0000000900030202 */ /* 0x000fca0000000f00 */
[----:B------:R-:W-:Y:S01]  /*fcd0*/  @!PT LDS RZ, [RZ] ;  /* 0x00000000fffff984 */ /* 0x000fe20000000800 */
[----:B------:R-:W-:Y:S01]  /*fce0*/  @!PT LDS RZ, [RZ] ;  /* 0x00000000fffff984 */ /* 0x000fe20000000800 */
[----:B------:R-:W-:Y:S01]  /*fcf0*/  @!PT LDS RZ, [RZ] ;  /* 0x00000000fffff984 */ /* 0x000fe20000000800 */
[----:B------:R0:W-:Y:S04]  /*fd00*/  @P0 LDGSTS.E.BYPASS.LTC128B.128 [R25+0x19c00], desc[UR36][R2.64], !P4 ;  /* 0x19c0000002190fae */ /* 0x0001e8000e101d64 */
[----:B------:R0:W-:Y:S01]  /*fd10*/  @P0 LDGSTS.E.BYPASS.LTC128B.128 [R25+0x1cc00], desc[UR36][R2.64+0x80], !P3 ;  /* 0x1cc0008002190fae */ /* 0x0001e2000d901d64 */
[----:B------:R-:W-:-:S03]  /*fd20*/  IMAD.MOV.U32 R13, RZ, RZ, R4 ;  /* 0x000000ffff0d7224 */ /* 0x000fc600078e0004 */
[----:B------:R0:W-:Y:S01]  /*fd30*/  @P0 LDGSTS.E.BYPASS.LTC128B.128 [R25+0x1fc00], desc[UR36][R2.64+0x100], !P2 ;  /* 0x1fc0010002190fae */ /* 0x0001e2000d101d64 */
[----:B------:R-:W-:Y:S02]  /*fd40*/  ISETP.GE.AND P0, PT, R7, 0x41, PT ;  /* 0x000000410700780c */ /* 0x000fe40003f06270 */
[----:B------:R-:W-:-:S11]  /*fd50*/  MOV R8, R14 ;  /* 0x0000000e00087202 */ /* 0x000fd60000000f00 */
[----:B0-----:R-:W-:Y:S05]  /*fd60*/  WARPSYNC.COLLECTIVE R15, `(.L_x_2326) ;  /* 0x000000000f087348 */ /* 0x001fea0003c00000 */
[----:B------:R1:W2:Y:S02]  /*fd70*/  SHFL.IDX P6, R14, R13, R12, R11 ;  /* 0x0000000c0d0e7389 */ /* 0x0002a400000c000b */
[----:B012---:R-:W-:Y:S01]  /*fd80*/  ENDCOLLECTIVE ;  /* 0x000000000000791b */ /* 0x007fe20003800000 */
.L_x_2326:
        /* <DEDUP_REMOVED lines=8> */
.L_x_2327:
        /* <DEDUP_REMOVED lines=9> */
[----:B------:R-:W-:-:S07]  /*fea0*/  IMAD.MOV.U32 R8, RZ, RZ, R14 ;  /* 0x000000ffff087224 */ /* 0x000fce00078e000e */
[----:B0-----:R-:W-:Y:S05]  /*feb0*/  WARPSYNC.COLLECTIVE R15, `(.L_x_2328) ;  /* 0x000000000f087348 */ /* 0x001fea0003c00000 */
[----:B------:R1:W2:Y:S02]  /*fec0*/  SHFL.IDX P6, R14, R13, R12, R11 ;  /* 0x0000000c0d0e7389 */ /* 0x0002a400000c000b */
[----:B012---:R-:W-:Y:S01]  /*fed0*/  ENDCOLLECTIVE ;  /* 0x000000000000791b */ /* 0x007fe20003800000 */
.L_x_2328:
[----:B------:R-:W-:Y:S05]  /*fee0*/  BRA `(.L_x_2329) ;  /* 0xffffffcc00007947 */ /* 0x000fea000383ffff */
.L_x_2269:
[----:B------:R-:W-:Y:S01]  /*fef0*/  IMAD.MOV.U32 R13, RZ, RZ, R5 ;  /* 0x000000ffff0d7224 */ /* 0x000fe200078e0005 */
[----:B------:R-:W-:Y:S01]  /*ff00*/  MOV R11, 0x181f ;  /* 0x0000181f000b7802 */ /* 0x000fe20000000f00 */
[----:B------:R-:W-:Y:S02]  /*ff10*/  IMAD.MOV.U32 R12, RZ, RZ, RZ ;  /* 0x000000ffff0c7224 */ /* 0x000fe400078e00ff */
[----:B------:R-:W-:Y:S02]  /*ff20*/  IMAD.MOV.U32 R15, RZ, RZ, -0x1 ;  /* 0xffffffffff0f7424 */ /* 0x000fe400078e00ff */
[----:B------:R-:W-:-:S07]  /*ff30*/  IMAD.U32 R3, RZ, RZ, UR44 ;  /* 0x0000002cff037e24 */ /* 0x000fce000f8e00ff */
[----:B------:R-:W-:Y:S05]  /*ff40*/  WARPSYNC.COLLECTIVE R15, `(.L_x_2330) ;  /* 0x000000000f087348 */ /* 0x000fea0003c00000 */
[----:B------:R0:W1:Y:S02]  /*ff50*/  SHFL.IDX P6, R14, R13, R12, R11 ;  /* 0x0000000c0d0e7389 */ /* 0x00006400000c000b */
[----:B01----:R-:W-:Y:S01]  /*ff60*/  ENDCOLLECTIVE ;  /* 0x000000000000791b */ /* 0x003fe20003800000 */
.L_x_2330:
[----:B------:R-:W-:-:S04]  /*ff70*/  IMAD R4, R3, 0x80, R36 ;  /* 0x0000008003047824 */ /* 0x000fc800078e0224 */
[C---:B------:R-:W-:Y:S01]  /*ff80*/  VIADD R6, R4.reuse, 0x10 ;  /* 0x0000001004067836 */ /* 0x040fe20000000000 */
[----:B------:R-:W-:Y:S02]  /*ff90*/  ISETP.GE.AND P0, PT, R4, UR39, PT ;  /* 0x0000002704007c0c */ /* 0x000fe4000bf06270 */
[----:B------:R-:W-:Y:S01]  /*ffa0*/  MOV R13, R0 ;  /* 0x00000000000d7202 */ /* 0x000fe20000000f00 */
[----:B------:R-:W-:-:S10]  /*ffb0*/  IMAD.MOV.U32 R2, RZ, RZ, R14 ;  /* 0x000000ffff027224 */ /* 0x000fd400078e000e */
[----:B------:R-:W-:Y:S05]  /*ffc0*/  WARPSYNC.COLLECTIVE R15, `(.L_x_2331) ;  /* 0x000000000f087348 */ /* 0x000fea0003c00000 */
[----:B------:R0:W1:Y:S02]  /*ffd0*/  SHFL.IDX P6, R14, R13, R12, R11 ;  /* 0x0000000c0d0e7389 */ /* 0x00006400000c000b */
[----:B01----:R-:W-:Y:S01]  /*ffe0*/  ENDCOLLECTIVE ;  /* 0x000000000000791b */ /* 0x003fe20003800000 */
.L_x_2331:
        /* <DEDUP_REMOVED lines=8> */
.L_x_2332:
        /* <DEDUP_REMOVED lines=12> */
.L_x_2333:
[----:B------:R-:W-:Y:S01]  /*10130*/  IMAD.MOV.U32 R13, RZ, RZ, R5 ;  /* 0x000000ffff0d7224 */ /* 0x000fe200078e0005 */
[----:B------:R-:W-:Y:S02]  /*10140*/  MOV R12, 0x2 ;  /* 0x00000002000c7802 */ /* 0x000fe40000000f00 */
[----:B------:R-:W-:-:S05]  /*10150*/  @!P0 LEA R14, P1, R37, R14, 0x1 ;  /* 0x0000000e250e8211 */ /* 0x000fca00078208ff */
[----:B------:R-:W-:-:S08]  /*10160*/  @!P0 IMAD.MOV.U32 R2, RZ, RZ, R14 ;  /* 0x000000ffff028224 */ /* 0x000fd000078e000e */
[----:B------:R-:W-:Y:S05]  /*10170*/  WARPSYNC.COLLECTIVE R15, `(.L_x_2334) ;  /* 0x000000000f087348 */ /* 0x000fea0003c00000 */
[----:B------:R0:W1:Y:S02]  /*10180*/  SHFL.IDX P6, R14, R13, R12, R11 ;  /* 0x0000000c0d0e7389 */ /* 0x00006400000c000b */
[----:B01----:R-:W-:Y:S01]  /*10190*/  ENDCOLLECTIVE ;  /* 0x000000000000791b */ /* 0x003fe20003800000 */
.L_x_2334:
        /* <DEDUP_REMOVED lines=15> */
.L_x_2335:
        /* <DEDUP_REMOVED lines=9> */
.L_x_2336:
        /* <DEDUP_REMOVED lines=13> */
.L_x_2337:
        /* <DEDUP_REMOVED lines=8> */
.L_x_2338:
        /* <DEDUP_REMOVED lines=14> */
.L_x_2339:
[----:B------:R-:W-:Y:S01]  /*10550*/  IMAD.MOV.U32 R13, RZ, RZ, R5 ;  /* 0x000000ffff0d7224 */ /* 0x000fe200078e0005 */
[----:B------:R-:W-:Y:S02]  /*10560*/  MOV R12, 0x5 ;  /* 0x00000005000c7802 */ /* 0x000fe40000000f00 */
[----:B------:R-:W-:-:S05]  /*10570*/  @!P0 LEA R14, P1, R37, R14, 0x1 ;  /* 0x0000000e250e8211 */ /* 0x000fca00078208ff */
[----:B------:R-:W-:-:S08]  /*10580*/  @!P0 IMAD.MOV.U32 R2, RZ, RZ, R14 ;  /* 0x000000ffff028224 */ /* 0x000fd000078e000e */
[----:B------:R-:W-:Y:S05]  /*10590*/  WARPSYNC.COLLECTIVE R15, `(.L_x_2340) ;  /* 0x000000000f087348 */ /* 0x000fea0003c00000 */
[----:B------:R0:W1:Y:S02]  /*105a0*/  SHFL.IDX P6, R14, R13, R12, R11 ;  /* 0x0000000c0d0e7389 */ /* 0x00006400000c000b */
[----:B01----:R-:W-:Y:S01]  /*105b0*/  ENDCOLLECTIVE ;  /* 0x000000000000791b */ /* 0x003fe20003800000 */
.L_x_2340:
        /* <DEDUP_REMOVED lines=15> */
.L_x_2341:
        /* <DEDUP_REMOVED lines=9> */
.L_x_2342:
        /* <DEDUP_REMOVED lines=13> */
.L_x_2343:
        /* <DEDUP_REMOVED lines=8> */
.L_x_2344:
        /* <DEDUP_REMOVED lines=12> */
.L_x_2345:
[----:B------:R-:W-:Y:S05]  /*10950*/  BRA `(.L_x_2346) ;  /* 0xffffffcc00287947 */ /* 0x000fea000383ffff */
.L_x_2272:
[----:B0-----:R0:W1:Y:S02]  /*10960*/  SYNCS.PHASECHK.TRANS64.TRYWAIT P0, [R17+URZ+0x2a820], R0 ;  /* 0x02a82000110075a7 */ /* 0x001064000800017f */
[----:B-1----:R-:W-:Y:S05]  /*10970*/  @!P0 NANOSLEEP.SYNCS 0x989680 ;  /* 0x009896800000895d */ /* 0x002fea0003900000 */
[----:B------:R-:W1:Y:S02]  /*10980*/  @!P0 SYNCS.PHASECHK.TRANS64 P0, [R17+URZ+0x2a820], R0 ;  /* 0x02a82000110085a7 */ /* 0x000e64000800007f */
[----:B-1----:R-:W-:Y:S05]  /*10990*/  @!P0 BRA `(.L_x_2272) ;  /* 0xfffffffc00f08947 */ /* 0x002fea000383ffff */
[----:B------:R-:W-:Y:S05]  /*109a0*/  BRA `(.L_x_2347) ;  /* 0xffffffcc008c7947 */ /* 0x000fea000383ffff */
.L_x_2276:
[----:B0-----:R0:W1:Y:S02]  /*109b0*/  SYNCS.PHASECHK.TRANS64.TRYWAIT P0, [R6+URZ+0x2a840], R3 ;  /* 0x02a84003060075a7 */ /* 0x001064000800017f */
[----:B-1----:R-:W-:Y:S05]  /*109c0*/  @!P0 NANOSLEEP.SYNCS 0x989680 ;  /* 0x009896800000895d */ /* 0x002fea0003900000 */
[----:B------:R-:W1:Y:S02]  /*109d0*/  @!P0 SYNCS.PHASECHK.TRANS64 P0, [R6+URZ+0x2a840], R3 ;  /* 0x02a84003060085a7 */ /* 0x000e64000800007f */
[----:B-1----:R-:W-:Y:S05]  /*109e0*/  @!P0 BRA `(.L_x_2276) ;  /* 0xfffffffc00f08947 */ /* 0x002fea000383ffff */
[----:B------:R-:W-:Y:S05]  /*109f0*/  BRA `(.L_x_2348) ;  /* 0xffffffd000507947 */ /* 0x000fea000383ffff */
.L_x_2277:
[----:B------:R-:W-:Y:S01]  /*10a00*/  BSSY B1, `(.L_x_2349) ;  /* 0x0000008000017945 */ /* 0x000fe20003800000 */
[----:B------:R-:W-:Y:S01]  /*10a10*/  MOV R13, R10 ;  /* 0x0000000a000d7202 */ /* 0x000fe20000000f00 */
[----:B------:R-:W-:Y:S01]  /*10a20*/  IMAD.MOV.U32 R12, RZ, RZ, RZ ;  /* 0x000000ffff0c7224 */ /* 0x000fe200078e00ff */
[----:B------:R-:W-:Y:S01]  /*10a30*/  MOV R15, 0xffffffff ;  /* 0xffffffff000f7802 */ /* 0x000fe20000000f00 */
[----:B------:R-:W-:-:S07]  /*10a40*/  IMAD.MOV.U32 R11, RZ, RZ, 0x181f ;  /* 0x0000181fff0b7424 */ /* 0x000fce00078e00ff */
[----:B------:R-:W-:Y:S05]  /*10a50*/  WARPSYNC.COLLECTIVE R15, `(.L_x_2350) ;  /* 0x000000000f087348 */ /* 0x000fea0003c00000 */
[----:B------:R0:W1:Y:S02]  /*10a60*/  SHFL.IDX P6, R14, R13, R12, R11 ;  /* 0x0000000c0d0e7389 */ /* 0x00006400000c000b */
[----:B01----:R-:W-:Y:S01]  /*10a70*/  ENDCOLLECTIVE ;  /* 0x000000000000791b */ /* 0x003fe20003800000 */
.L_x_2350:
[----:B------:R-:W-:Y:S05]  /*10a80*/  BSYNC B1 ;  /* 0x0000000000017941 */ /* 0x000fea0003800000 */
.L_x_2349:
[----:B------:R-:W-:Y:S01]  /*10a90*/  IMAD.MOV.U32 R13, RZ, RZ, R7 ;  /* 0x000000ffff0d7224 */ /* 0x000fe200078e0007 */
[----:B------:R-:W-:Y:S01]  /*10aa0*/  MOV R12, RZ ;  /* 0x000000ff000c7202 */ /* 0x000fe20000000f00 */
[----:B------:R-:W-:Y:S01]  /*10ab0*/  IMAD.MOV.U32 R11, RZ, RZ, 0x181f ;  /* 0x0000181fff0b7424 */ /* 0x000fe200078e00ff */
[----:B------:R-:W-:Y:S01]  /*10ac0*/  SHF.L.U32 R5, R37, 0x1, RZ ;  /* 0x0000000125057819 */ /* 0x000fe200000006ff */
[----:B------:R-:W-:Y:S02]  /*10ad0*/  IMAD.MOV.U32 R15, RZ, RZ, -0x1 ;  /* 0xffffffffff0f7424 */ /* 0x000fe400078e00ff */
[----:B------:R-:W-:Y:S02]  /*10ae0*/  IMAD.MOV.U32 R3, RZ, RZ, R14 ;  /* 0x000000ffff037224 */ /* 0x000fe400078e000e */
[----:B------:R-:W-:-:S07]  /*10af0*/  IMAD R8, R8, 0x2, R17 ;  /* 0x0000000208087824 */ /* 0x000fce00078e0211 */
[----:B------:R-:W-:Y:S05]  /*10b00*/  WARPSYNC.COLLECTIVE R15, `(.L_x_2351) ;  /* 0x000000000f087348 */ /* 0x000fea0003c00000 */
[----:B------:R0:W1:Y:S02]  /*10b10*/  SHFL.IDX P6, R14, R13, R12, R11 ;  /* 0x0000000c0d0e7389 */ /* 0x00006400000c000b */
[----:B01----:R-:W-:Y:S01]  /*10b20*/  ENDCOLLECTIVE ;  /* 0x000000000000791b */ /* 0x003fe20003800000 */
.L_x_2351:
[----:B------:R-:W-:Y:S01]  /*10b30*/  MOV R13, R10 ;  /* 0x0000000a000d7202 */ /* 0x000fe20000000f00 */
[----:B------:R-:W-:Y:S01]  /*10b40*/  IMAD.MOV.U32 R12, RZ, RZ, 0x1 ;  /* 0x00000001ff0c7424 */ /* 0x000fe200078e00ff */
[----:B------:R-:W-:-:S13]  /*10b50*/  IADD3 R2, P0, R14, R5, RZ ;  /* 0x000000050e027210 */ /* 0x000fda0007f1e0ff */
[----:B------:R-:W-:Y:S05]  /*10b60*/  WARPSYNC.COLLECTIVE R15, `(.L_x_2352) ;  /* 0x000000000f087348 */ /* 0x000fea0003c00000 */
[----:B------:R0:W1:Y:S02]  /*10b70*/  SHFL.IDX P6, R14, R13, R12, R11 ;  /* 0x0000000c0d0e7389 */ /* 0x00006400000c000b */
[----:B01----:R-:W-:Y:S01]  /*10b80*/  ENDCOLLECTIVE ;  /* 0x000000000000791b */ /* 0x003fe20003800000 */
.L_x_2352:
        /* <DEDUP_REMOVED lines=12> */
.L_x_2353:
[----:B------:R-:W-:Y:S01]  /*10c50*/  IMAD.MOV.U32 R13, RZ, RZ, R10 ;  /* 0x000000ffff0d7224 */ /* 0x000fe200078e000a */
[----:B------:R-:W-:Y:S02]  /*10c60*/  MOV R12, 0x2 ;  /* 0x00000002000c7802 */ /* 0x000fe40000000f00 */
[----:B------:R-:W-:-:S13]  /*10c70*/  IADD3 R2, P0, R14, R5, RZ ;  /* 0x000000050e027210 */ /* 0x000fda0007f1e0ff */
[----:B------:R-:W-:Y:S05]  /*10c80*/  WARPSYNC.COLLECTIVE R15, `(.L_x_2354) ;  /* 0x000000000f087348 */ /* 0x000fea0003c00000 */
[----:B------:R0:W1:Y:S02]  /*10c90*/  SHFL.IDX P6, R14, R13, R12, R11 ;  /* 0x0000000c0d0e7389 */ /* 0x00006400000c000b */
[----:B01----:R-:W-:Y:S01]  /*10ca0*/  ENDCOLLECTIVE ;  /* 0x000000000000791b */ /* 0x003fe20003800000 */
.L_x_2354:
        /* <DEDUP_REMOVED lines=12> */
.L_x_2355:
[----:B------:R-:W-:Y:S02]  /*10d70*/  IMAD.MOV.U32 R13, RZ, RZ, R10 ;  /* 0x000000ffff0d7224 */ /* 0x000fe400078e000a */
[----:B------:R-:W-:Y:S01]  /*10d80*/  IMAD.MOV.U32 R12, RZ, RZ, 0x3 ;  /* 0x00000003ff0c7424 */ /* 0x000fe200078e00ff */
[----:B------:R-:W-:-:S13]  /*10d90*/  IADD3 R2, P0, R14, R5, RZ ;  /* 0x000000050e027210 */ /* 0x000fda0007f1e0ff */
[----:B------:R-:W-:Y:S05]  /*10da0*/  WARPSYNC.COLLECTIVE R15, `(.L_x_2356) ;  /* 0x000000000f087348 */ /* 0x000fea0003c00000 */
[----:B------:R0:W1:Y:S02]  /*10db0*/  SHFL.IDX P6, R14, R13, R12, R11 ;  /* 0x0000000c0d0e7389 */ /* 0x00006400000c000b */
[----:B01----:R-:W-:Y:S01]  /*10dc0*/  ENDCOLLECTIVE ;  /* 0x000000000000791b */ /* 0x003fe20003800000 */
.L_x_2356:
        /* <DEDUP_REMOVED lines=12> */
.L_x_2357:
[----:B------:R-:W-:Y:S01]  /*10e90*/  MOV R13, R10 ;  /* 0x0000000a000d7202 */ /* 0x000fe20000000f00 */
[----:B------:R-:W-:Y:S01]  /*10ea0*/  IMAD.MOV.U32 R12, RZ, RZ, 0x4 ;  /* 0x00000004ff0c7424 */ /* 0x000fe200078e00ff */
[----:B------:R-:W-:-:S13]  /*10eb0*/  IADD3 R2, P0, R14, R5, RZ ;  /* 0x000000050e027210 */ /* 0x000fda0007f1e0ff */
[----:B------:R-:W-:Y:S05]  /*10ec0*/  WARPSYNC.COLLECTIVE R15, `(.L_x_2358) ;  /* 0x000000000f087348 */ /* 0x000fea0003c00000 */
[----:B------:R0:W1:Y:S02]  /*10ed0*/  SHFL.IDX P6, R14, R13, R12, R11 ;  /* 0x0000000c0d0e7389 */ /* 0x00006400000c000b */
[----:B01----:R-:W-:Y:S01]  /*10ee0*/  ENDCOLLECTIVE ;  /* 0x000000000000791b */ /* 0x003fe20003800000 */
.L_x_2358:
        /* <DEDUP_REMOVED lines=12> */
.L_x_2359:
[----:B------:R-:W-:Y:S01]  /*10fb0*/  IMAD.MOV.U32 R13, RZ, RZ, R10 ;  /* 0x000000ffff0d7224 */ /* 0x000fe200078e000a */
[----:B------:R-:W-:Y:S02]  /*10fc0*/  MOV R12, 0x5 ;  /* 0x00000005000c7802 */ /* 0x000fe40000000f00 */
[----:B------:R-:W-:-:S13]  /*10fd0*/  IADD3 R2, P0, R14, R5, RZ ;  /* 0x000000050e027210 */ /* 0x000fda0007f1e0ff */
[----:B------:R-:W-:Y:S05]  /*10fe0*/  WARPSYNC.COLLECTIVE R15, `(.L_x_2360) ;  /* 0x000000000f087348 */ /* 0x000fea0003c00000 */
[----:B------:R0:W1:Y:S02]  /*10ff0*/  SHFL.IDX P6, R14, R13, R12, R11 ;  /* 0x0000000c0d0e7389 */ /* 0x00006400000c000b */
[----:B01----:R-:W-:Y:S01]  /*11000*/  ENDCOLLECTIVE ;  /* 0x000000000000791b */ /* 0x003fe20003800000 */
.L_x_2360:
        /* <DEDUP_REMOVED lines=12> */
.L_x_2361:
[----:B------:R-:W-:Y:S05]  /*110d0*/  BRA `(.L_x_2362) ;  /* 0xffffffcc00a07947 */ /* 0x000fea000383ffff */
.L_x_2282:
[----:B0-----:R0:W1:Y:S02]  /*110e0*/  SYNCS.PHASECHK.TRANS64.TRYWAIT P0, [R6+URZ+0x2a860], R3 ;  /* 0x02a86003060075a7 */ /* 0x001064000800017f */
[----:B-1----:R-:W-:Y:S05]  /*110f0*/  @!P0 NANOSLEEP.SYNCS 0x989680 ;  /* 0x009896800000895d */ /* 0x002fea0003900000 */
[----:B------:R-:W1:Y:S02]  /*11100*/  @!P0 SYNCS.PHASECHK.TRANS64 P0, [R6+URZ+0x2a860], R3 ;  /* 0x02a86003060085a7 */ /* 0x000e64000800007f */
[----:B-1----:R-:W-:Y:S05]  /*11110*/  @!P0 BRA `(.L_x_2282) ;  /* 0xfffffffc00f08947 */ /* 0x002fea000383ffff */
[----:B------:R-:W-:Y:S05]  /*11120*/  BRA `(.L_x_2363) ;  /* 0xffffffd000007947 */ /* 0x000fea000383ffff */
.L_x_2283:
        /* <DEDUP_REMOVED lines=8> */
.L_x_2365:
[----:B------:R-:W-:Y:S05]  /*111b0*/  BSYNC B1 ;  /* 0x0000000000017941 */ /* 0x000fea0003800000 */
.L_x_2364:
[----:B------:R-:W-:Y:S01]  /*111c0*/  IMAD.MOV.U32 R13, RZ, RZ, R18 ;  /* 0x000000ffff0d7224 */ /* 0x000fe200078e0012 */
[----:B------:R-:W-:Y:S01]  /*111d0*/  MOV R12, RZ ;  /* 0x000000ff000c7202 */ /* 0x000fe20000000f00 */
[----:B------:R-:W-:Y:S02]  /*111e0*/  IMAD.MOV.U32 R11, RZ, RZ, 0x181f ;  /* 0x0000181fff0b7424 */ /* 0x000fe400078e00ff */
[----:B------:R-:W-:Y:S02]  /*111f0*/  IMAD.MOV.U32 R15, RZ, RZ, -0x1 ;  /* 0xffffffffff0f7424 */ /* 0x000fe400078e00ff */
[----:B------:R-:W-:Y:S02]  /*11200*/  IMAD.MOV.U32 R3, RZ, RZ, R14 ;  /* 0x000000ffff037224 */ /* 0x000fe400078e000e */
[----:B------:R-:W-:-:S07]  /*11210*/  IMAD R7, R7, 0x2, R17 ;  /* 0x0000000207077824 */ /* 0x000fce00078e0211 */
[----:B------:R-:W-:Y:S05]  /*11220*/  WARPSYNC.COLLECTIVE R15, `(.L_x_2366) ;  /* 0x000000000f087348 */ /* 0x000fea0003c00000 */
[----:B------:R0:W1:Y:S02]  /*11230*/  SHFL.IDX P6, R14, R13, R12, R11 ;  /* 0x0000000c0d0e7389 */ /* 0x00006400000c000b */
[----:B01----:R-:W-:Y:S01]  /*11240*/  ENDCOLLECTIVE ;  /* 0x000000000000791b */ /* 0x003fe20003800000 */
.L_x_2366:
[----:B------:R-:W-:Y:S01]  /*11250*/  IMAD.MOV.U32 R13, RZ, RZ, R19 ;  /* 0x000000ffff0d7224 */ /* 0x000fe200078e0013 */
[----:B------:R-:W-:Y:S02]  /*11260*/  MOV R12, 0x1 ;  /* 0x00000001000c7802 */ /* 0x000fe40000000f00 */
[----:B------:R-:W-:-:S13]  /*11270*/  IADD3 R2, P0, R14, R5, RZ ;  /* 0x000000050e027210 */ /* 0x000fda0007f1e0ff */
[----:B------:R-:W-:Y:S05]  /*11280*/  WARPSYNC.COLLECTIVE R15, `(.L_x_2367) ;  /* 0x000000000f087348 */ /* 0x000fea0003c00000 */
[----:B------:R0:W1:Y:S02]  /*11290*/  SHFL.IDX P6, R14, R13, R12, R11 ;  /* 0x0000000c0d0e7389 */ /* 0x00006400000c000b */
[----:B01----:R-:W-:Y:S01]  /*112a0*/  ENDCOLLECTIVE ;  /* 0x000000000000791b */ /* 0x003fe20003800000 */
.L_x_2367:
        /* <DEDUP_REMOVED lines=13> */
.L_x_2368:
[----:B------:R-:W-:Y:S02]  /*11380*/  IMAD.MOV.U32 R13, RZ, RZ, R19 ;  /* 0x000000ffff0d7224 */ /* 0x000fe400078e0013 */
[----:B------:R-:W-:Y:S01]  /*11390*/  IMAD.MOV.U32 R12, RZ, RZ, 0x2 ;  /* 0x00000002ff0c7424 */ /* 0x000fe200078e00ff */
[----:B------:R-:W-:-:S13]  /*113a0*/  IADD3 R2, P0, R14, R5, RZ ;  /* 0x000000050e027210 */ /* 0x000fda0007f1e0ff */
[----:B------:R-:W-:Y:S05]  /*113b0*/  WARPSYNC.COLLECTIVE R15, `(.L_x_2369) ;  /* 0x000000000f087348 */ /* 0x000fea0003c00000 */
[----:B------:R0:W1:Y:S02]  /*113c0*/  SHFL.IDX P6, R14, R13, R12, R11 ;  /* 0x0000000c0d0e7389 */ /* 0x00006400000c000b */
[----:B01----:R-:W-:Y:S01]  /*113d0*/  ENDCOLLECTIVE ;  /* 0x000000000000791b */ /* 0x003fe20003800000 */
.L_x_2369:
        /* <DEDUP_REMOVED lines=13> */
.L_x_2370:
[----:B------:R-:W-:Y:S01]  /*114b0*/  MOV R13, R19 ;  /* 0x00000013000d7202 */ /* 0x000fe20000000f00 */
[----:B------:R-:W-:Y:S01]  /*114c0*/  IMAD.MOV.U32 R12, RZ, RZ, 0x3 ;  /* 0x00000003ff0c7424 */ /* 0x000fe200078e00ff */
[----:B------:R-:W-:-:S13]  /*114d0*/  IADD3 R2, P0, R14, R5, RZ ;  /* 0x000000050e027210 */ /* 0x000fda0007f1e0ff */
[----:B------:R-:W-:Y:S05]  /*114e0*/  WARPSYNC.COLLECTIVE R15, `(.L_x_2371) ;  /* 0x000000000f087348 */ /* 0x000fea0003c00000 */
[----:B------:R0:W1:Y:S02]  /*114f0*/  SHFL.IDX P6, R14, R13, R12, R11 ;  /* 0x0000000c0d0e7389 */ /* 0x00006400000c000b */
[----:B01----:R-:W-:Y:S01]  /*11500*/  ENDCOLLECTIVE ;  /* 0x000000000000791b */ /* 0x003fe20003800000 */
.L_x_2371:
        /* <DEDUP_REMOVED lines=13> */
.L_x_2372:
[----:B------:R-:W-:Y:S01]  /*115e0*/  IMAD.MOV.U32 R13, RZ, RZ, R19 ;  /* 0x000000ffff0d7224 */ /* 0x000fe200078e0013 */
[----:B------:R-:W-:Y:S02]  /*115f0*/  MOV R12, 0x4 ;  /* 0x00000004000c7802 */ /* 0x000fe40000000f00 */
[----:B------:R-:W-:-:S13]  /*11600*/  IADD3 R2, P0, R14, R5, RZ ;  /* 0x000000050e027210 */ /* 0x000fda0007f1e0ff */
[----:B------:R-:W-:Y:S05]  /*11610*/  WARPSYNC.COLLECTIVE R15, `(.L_x_2373) ;  /* 0x000000000f087348 */ /* 0x000fea0003c00000 */
[----:B------:R0:W1:Y:S02]  /*11620*/  SHFL.IDX P6, R14, R13, R12, R11 ;  /* 0x0000000c0d0e7389 */ /* 0x00006400000c000b */
[----:B01----:R-:W-:Y:S01]  /*11630*/  ENDCOLLECTIVE ;  /* 0x000000000000791b */ /* 0x003fe20003800000 */
.L_x_2373:
        /* <DEDUP_REMOVED lines=13> */
.L_x_2374:
[----:B------:R-:W-:Y:S02]  /*11710*/  IMAD.MOV.U32 R13, RZ, RZ, R19 ;  /* 0x000000ffff0d7224 */ /* 0x000fe400078e0013 */
[----:B------:R-:W-:Y:S01]  /*11720*/  IMAD.MOV.U32 R12, RZ, RZ, 0x5 ;  /* 0x00000005ff0c7424 */ /* 0x000fe200078e00ff */
[----:B------:R-:W-:-:S13]  /*11730*/  IADD3 R2, P0, R14, R5, RZ ;  /* 0x000000050e027210 */ /* 0x000fda0007f1e0ff */
[----:B------:R-:W-:Y:S05]  /*11740*/  WARPSYNC.COLLECTIVE R15, `(.L_x_2375) ;  /* 0x000000000f087348 */ /* 0x000fea0003c00000 */
[----:B------:R0:W1:Y:S02]  /*11750*/  SHFL.IDX P6, R14, R13, R12, R11 ;  /* 0x0000000c0d0e7389 */ /* 0x00006400000c000b */
[----:B01----:R-:W-:Y:S01]  /*11760*/  ENDCOLLECTIVE ;  /* 0x000000000000791b */ /* 0x003fe20003800000 */
.L_x_2375:
        /* <DEDUP_REMOVED lines=12> */
.L_x_2376:
[----:B------:R-:W-:Y:S01]  /*11830*/  @!PT LDS RZ, [RZ] ;  /* 0x00000000fffff984 */ /* 0x000fe20000000800 */
[----:B------:R-:W-:Y:S01]  /*11840*/  @!PT LDS RZ, [RZ] ;  /* 0x00000000fffff984 */ /* 0x000fe20000000800 */
[----:B------:R-:W-:Y:S01]  /*11850*/  @!PT LDS RZ, [RZ] ;  /* 0x00000000fffff984 */ /* 0x000fe20000000800 */
[----:B------:R0:W-:Y:S01]  /*11860*/  LDGSTS.E.BYPASS.LTC128B.128 [R7+0x5400], desc[UR36][R2.64+0x80], !P0 ;  /* 0x0540008002077fae */ /* 0x0001e2000c101d64 */
[----:B------:R-:W-:Y:S05]  /*11870*/  BRA `(.L_x_2377) ;  /* 0xffffffc800fc7947 */ /* 0x000fea000383ffff */
.L_x_2291:
[----:B0-----:R0:W1:Y:S02]  /*11880*/  SYNCS.PHASECHK.TRANS64.TRYWAIT P0, [R4+URZ+0x2a860], R3 ;  /* 0x02a86003040075a7 */ /* 0x001064000800017f */
[----:B-1----:R-:W-:Y:S05]  /*11890*/  @!P0 NANOSLEEP.SYNCS 0x989680 ;  /* 0x009896800000895d */ /* 0x002fea0003900000 */
[----:B------:R-:W1:Y:S02]  /*118a0*/  @!P0 SYNCS.PHASECHK.TRANS64 P0, [R4+URZ+0x2a860], R3 ;  /* 0x02a86003040085a7 */ /* 0x000e64000800007f */
[----:B-1----:R-:W-:Y:S05]  /*118b0*/  @!P0 BRA `(.L_x_2291) ;  /* 0xfffffffc00f08947 */ /* 0x002fea000383ffff */
[----:B------:R-:W-:Y:S05]  /*118c0*/  BRA `(.L_x_2378) ;  /* 0xffffffd000207947 */ /* 0x000fea000383ffff */
.L_x_2292:
[----:B------:R-:W-:Y:S01]  /*118d0*/  BSSY B0, `(.L_x_2379) ;  /* 0x0000008000007945 */ /* 0x000fe20003800000 */
[----:B------:R-:W-:Y:S01]  /*118e0*/  IMAD.MOV.U32 R13, RZ, RZ, R19 ;  /* 0x000000ffff0d7224 */ /* 0x000fe200078e0013 */
[----:B------:R-:W-:Y:S01]  /*118f0*/  MOV R12, RZ ;  /* 0x000000ff000c7202 */ /* 0x000fe20000000f00 */
[----:B------:R-:W-:Y:S02]  /*11900*/  IMAD.MOV.U32 R11, RZ, RZ, 0x181f ;  /* 0x0000181fff0b7424 */ /* 0x000fe400078e00ff */
[----:B------:R-:W-:-:S07]  /*11910*/  IMAD.MOV.U32 R15, RZ, RZ, -0x1 ;  /* 0xffffffffff0f7424 */ /* 0x000fce00078e00ff */
[----:B0-----:R-:W-:Y:S05]  /*11920*/  WARPSYNC.COLLECTIVE R15, `(.L_x_2380) ;  /* 0x000000000f087348 */ /* 0x001fea0003c00000 */
[----:B------:R1:W2:Y:S02]  /*11930*/  SHFL.IDX P6, R14, R13, R12, R11 ;  /* 0x0000000c0d0e7389 */ /* 0x0002a400000c000b */
[----:B012---:R-:W-:Y:S01]  /*11940*/  ENDCOLLECTIVE ;  /* 0x000000000000791b */ /* 0x007fe20003800000 */
.L_x_2380:
[----:B------:R-:W-:Y:S05]  /*11950*/  BSYNC B0 ;  /* 0x0000000000007941 */ /* 0x000fea0003800000 */
.L_x_2379:
[----:B------:R-:W-:Y:S01]  /*11960*/  IMAD.MOV.U32 R13, RZ, RZ, R18 ;  /* 0x000000ffff0d7224 */ /* 0x000fe200078e0012 */
[----:B------:R-:W-:Y:S01]  /*11970*/  MOV R11, 0x181f ;  /* 0x0000181f000b7802 */ /* 0x000fe20000000f00 */
[----:B------:R-:W-:Y:S01]  /*11980*/  IMAD.MOV.U32 R12, RZ, RZ, RZ ;  /* 0x000000ffff0c7224 */ /* 0x000fe200078e00ff */
[----:B------:R-:W-:Y:S01]  /*11990*/  MOV R0, R14 ;  /* 0x0000000e00007202 */ /* 0x000fe20000000f00 */
[----:B------:R-:W-:Y:S02]  /*119a0*/  IMAD.MOV.U32 R15, RZ, RZ, -0x1 ;  /* 0xffffffffff0f7424 */ /* 0x000fe400078e00ff */
[----:B------:R-:W-:-:S07]  /*119b0*/  IMAD.SHL.U32 R6, R37, 0x2, RZ ;  /* 0x0000000225067824 */ /* 0x000fce00078e00ff */
[----:B------:R-:W-:Y:S05]  /*119c0*/  WARPSYNC.COLLECTIVE R15, `(.L_x_2381) ;  /* 0x000000000f087348 */ /* 0x000fea0003c00000 */
[----:B------:R0:W1:Y:S02]  /*119d0*/  SHFL.IDX P6, R14, R13, R12, R11 ;  /* 0x0000000c0d0e7389 */ /* 0x00006400000c000b */
[----:B01----:R-:W-:Y:S01]  /*119e0*/  ENDCOLLECTIVE ;  /* 0x000000000000791b */ /* 0x003fe20003800000 */
.L_x_2381:
[----:B------:R-:W-:Y:S01]  /*119f0*/  IMAD.MOV.U32 R13, RZ, RZ, R19 ;  /* 0x000000ffff0d7224 */ /* 0x000fe200078e0013 */
[----:B------:R-:W-:Y:S02]  /*11a00*/  MOV R12, 0x1 ;  /* 0x00000001000c7802 */ /* 0x000fe40000000f00 */
[----:B------:R-:W-:-:S13]  /*11a10*/  IADD3 R2, P0, R14, R6, RZ ;  /* 0x000000060e027210 */ /* 0x000fda0007f1e0ff */
[----:B------:R-:W-:Y:S05]  /*11a20*/  WARPSYNC.COLLECTIVE R15, `(.L_x_2382) ;  /* 0x000000000f087348 */ /* 0x000fea0003c00000 */
[----:B------:R0:W1:Y:S02]  /*11a30*/  SHFL.IDX P6, R14, R13, R12, R11 ;  /* 0x0000000c0d0e7389 */ /* 0x00006400000c000b */
[----:B01----:R-:W-:Y:S01]  /*11a40*/  ENDCOLLECTIVE ;  /* 0x000000000000791b */ /* 0x003fe20003800000 */
.L_x_2382:
[----:B------:R-:W-:Y:S01]  /*11a50*/  IADD3.X R3, RZ, R0, RZ, P0, !PT ;  /* 0x00000000ff037210 */ /* 0x000fe200007fe4ff */
[----:B------:R-:W-:Y:S01]  /*11a60*/  IMAD R0, R8, 0x2, R17 ;  /* 0x0000000208007824 */ /* 0x000fe200078e0211 */
        /* <DEDUP_REMOVED lines=11> */
.L_x_2383:
        /* <DEDUP_REMOVED lines=10> */
.L_x_2384:
        /* <DEDUP_REMOVED lines=12> */
.L_x_2385:
        /* <DEDUP_REMOVED lines=10> */
.L_x_2386:
        /* <DEDUP_REMOVED lines=12> */
.L_x_2387:
        /* <DEDUP_REMOVED lines=10> */
.L_x_2388:
        /* <DEDUP_REMOVED lines=12> */
.L_x_2389:
        /* <DEDUP_REMOVED lines=10> */
.L_x_2390:
        /* <DEDUP_REMOVED lines=12> */
.L_x_2391:
[----:B------:R-:W-:Y:S01]  /*120a0*/  @!PT LDS RZ, [RZ] ;  /* 0x00000000fffff984 */ /* 0x000fe20000000800 */
[----:B------:R-:W-:Y:S01]  /*120b0*/  @!PT LDS RZ, [RZ] ;  /* 0x00000000fffff984 */ /* 0x000fe20000000800 */
[----:B------:R-:W-:Y:S01]  /*120c0*/  @!PT LDS RZ, [RZ] ;  /* 0x00000000fffff984 */ /* 0x000fe20000000800 */
[----:B------:R1:W-:Y:S01]  /*120d0*/  LDGSTS.E.BYPASS.LTC128B.128 [R0+0x5400], desc[UR36][R2.64+0x80], !P0 ;  /* 0x0540008002007fae */ /* 0x0003e2000c101d64 */
[----:B------:R-:W-:Y:S05]  /*120e0*/  BRA `(.L_x_2392) ;  /* 0xffffffc800e47947 */ /* 0x000fea000383ffff */
.L_x_2297:
[----:B------:R-:W-:Y:S01]  /*120f0*/  BSSY B0, `(.L_x_2393) ;  /* 0x0000008000007945 */ /* 0x000fe20003800000 */
[----:B------:R-:W-:Y:S01]  /*12100*/  IMAD.MOV.U32 R13, RZ, RZ, R34 ;  /* 0x000000ffff0d7224 */ /* 0x000fe200078e0022 */
[----:B------:R-:W-:Y:S01]  /*12110*/  MOV R12, RZ ;  /* 0x000000ff000c7202 */ /* 0x000fe20000000f00 */
[----:B------:R-:W-:Y:S02]  /*12120*/  IMAD.MOV.U32 R11, RZ, RZ, 0x1f ;  /* 0x0000001fff0b7424 */ /* 0x000fe400078e00ff */
[----:B------:R-:W-:-:S07]  /*12130*/  IMAD.MOV.U32 R15, RZ, RZ, -0x1 ;  /* 0xffffffffff0f7424 */ /* 0x000fce00078e00ff */
[----:B-----5:R-:W-:Y:S05]  /*12140*/  WARPSYNC.COLLECTIVE R15, `(.L_x_2394) ;  /* 0x000000000f087348 */ /* 0x020fea0003c00000 */
[----:B------:R0:W1:Y:S02]  /*12150*/  SHFL.IDX P6, R14, R13, R12, R11 ;  /* 0x0000000c0d0e7389 */ /* 0x00006400000c000b */
[----:B01---5:R-:W-:Y:S01]  /*12160*/  ENDCOLLECTIVE ;  /* 0x000000000000791b */ /* 0x023fe20003800000 */
.L_x_2394:
[----:B------:R-:W-:Y:S05]  /*12170*/  BSYNC B0 ;  /* 0x0000000000007941 */ /* 0x000fea0003800000 */
.L_x_2393:
[----:B------:R-:W-:Y:S05]  /*12180*/  BRA `(.L_x_2395) ;  /* 0xffffffcc00687947 */ /* 0x000fea000383ffff */
.L_x_2300:
[----:B-1----:R1:W2:Y:S02]  /*12190*/  SYNCS.PHASECHK.TRANS64.TRYWAIT P0, [R4+URZ+0x2a820], R0 ;  /* 0x02a82000040075a7 */ /* 0x0022a4000800017f */
[----:B--2---:R-:W-:Y:S05]  /*121a0*/  @!P0 NANOSLEEP.SYNCS 0x989680 ;  /* 0x009896800000895d */ /* 0x004fea0003900000 */
[----:B------:R-:W2:Y:S02]  /*121b0*/  @!P0 SYNCS.PHASECHK.TRANS64 P0, [R4+URZ+0x2a820], R0 ;  /* 0x02a82000040085a7 */ /* 0x000ea4000800007f */
[----:B--2---:R-:W-:Y:S05]  /*121c0*/  @!P0 BRA `(.L_x_2300) ;  /* 0xfffffffc00f08947 */ /* 0x004fea000383ffff */
[----:B------:R-:W-:Y:S05]  /*121d0*/  BRA `(.L_x_2396) ;  /* 0xffffffcc00b07947 */ /* 0x000fea000383ffff */
.L_x_2301:
[----:B------:R-:W2:Y:S01]  /*121e0*/  S2R R2, SR_TID.X ;  /* 0x0000000000027919 */ /* 0x000ea20000002100 */
[----:B------:R-:W-:Y:S01]  /*121f0*/  BSSY B0, `(.L_x_2397) ;  /* 0x000000a000007945 */ /* 0x000fe20003800000 */
[----:B------:R-:W-:Y:S01]  /*12200*/  IMAD.MOV.U32 R12, RZ, RZ, RZ ;  /* 0x000000ffff0c7224 */ /* 0x000fe200078e00ff */
[----:B------:R-:W-:Y:S01]  /*12210*/  MOV R15, 0xffffffff ;  /* 0xffffffff000f7802 */ /* 0x000fe20000000f00 */
[----:B------:R-:W-:Y:S01]  /*12220*/  IMAD.MOV.U32 R11, RZ, RZ, 0x1f ;  /* 0x0000001fff0b7424 */ /* 0x000fe200078e00ff */
[----:B--2---:R-:W-:-:S04]  /*12230*/  SHF.R.U32.HI R2, RZ, 0x5, R2 ;  /* 0x00000005ff027819 */ /* 0x004fc80000011602 */
[----:B------:R-:W-:-:S04]  /*12240*/  LOP3.LUT R2, R2, 0x3, RZ, 0xc0, !PT ;  /* 0x0000000302027812 */ /* 0x000fc800078ec0ff */
[----:B------:R-:W-:-:S07]  /*12250*/  MOV R13, R2 ;  /* 0x00000002000d7202 */ /* 0x000fce0000000f00 */
[----:B01---5:R-:W-:Y:S05]  /*12260*/  WARPSYNC.COLLECTIVE R15, `(.L_x_2398) ;  /* 0x000000000f087348 */ /* 0x023fea0003c00000 */
[----:B------:R2:W3:Y:S02]  /*12270*/  SHFL.IDX P6, R14, R13, R12, R11 ;  /* 0x0000000c0d0e7389 */ /* 0x0004e400000c000b */
[----:B0123-5:R-:W-:Y:S01]  /*12280*/  ENDCOLLECTIVE ;  /* 0x000000000000791b */ /* 0x02ffe20003800000 */
.L_x_2398:
[----:B------:R-:W-:Y:S05]  /*12290*/  BSYNC B0 ;  /* 0x0000000000007941 */ /* 0x000fea0003800000 */
.L_x_2397:
[----:B------:R-:W-:Y:S05]  /*122a0*/  BRA `(.L_x_2399) ;  /* 0xffffffcc00987947 */ /* 0x000fea000383ffff */
.L_x_2304:
[----:B------:R-:W-:Y:S01]  /*122b0*/  BSSY B1, `(.L_x_2400) ;  /* 0x0000006000017945 */ /* 0x000fe20003800000 */
[----:B------:R-:W-:-:S07]  /*122c0*/  IMAD.MOV.U32 R15, RZ, RZ, -0x1 ;  /* 0xffffffffff0f7424 */ /* 0x000fce00078e00ff */
[----:B01---5:R-:W-:Y:S05]  /*122d0*/  WARPSYNC.COLLECTIVE R15, `(.L_x_2401) ;  /* 0x000000000f0c7348 */ /* 0x023fea0003c00000 */
[----:B------:R-:W-:Y:S02]  /*122e0*/  ELECT P6, UR62, PT ;  /* 0x00000000003e782f */ /* 0x000fe400038c0000 */
[----:B------:R-:W-:Y:S01]  /*122f0*/  MOV R14, UR62 ;  /* 0x0000003e000e7c02 */ /* 0x000fe20008000f00 */
[----:B01---5:R-:W-:Y:S10]  /*12300*/  ENDCOLLECTIVE ;  /* 0x000000000000791b */ /* 0x023ff40003800000 */
.L_x_2401:
[----:B------:R-:W-:Y:S05]  /*12310*/  BSYNC B1 ;  /* 0x0000000000017941 */ /* 0x000fea0003800000 */
.L_x_2400:
[----:B------:R-:W-:Y:S05]  /*12320*/  BRA `(.L_x_2402) ;  /* 0xffffffcc00907947 */ /* 0x000fea000383ffff */
.L_x_2306:
[----:B-1----:R1:W2:Y:S02]  /*12330*/  SYNCS.PHASECHK.TRANS64.TRYWAIT P1, [R5+URZ+0x2a840], R0 ;  /* 0x02a84000050075a7 */ /* 0x0022a4000802017f */
[----:B--2---:R-:W-:Y:S05]  /*12340*/  @!P1 NANOSLEEP.SYNCS 0x989680 ;  /* 0x009896800000995d */ /* 0x004fea0003900000 */
[----:B------:R-:W2:Y:S02]  /*12350*/  @!P1 SYNCS.PHASECHK.TRANS64 P1, [R5+URZ+0x2a840], R0 ;  /* 0x02a84000050095a7 */ /* 0x000ea4000802007f */
[----:B--2---:R-:W-:Y:S05]  /*12360*/  @!P1 BRA `(.L_x_2306) ;  /* 0xfffffffc00f09947 */ /* 0x004fea000383ffff */
[----:B------:R-:W-:Y:S05]  /*12370*/  BRA `(.L_x_2403) ;  /* 0xffffffcc00b07947 */ /* 0x000fea000383ffff */
.L_x_2308:
[----:B--2---:R2:W3:Y:S02]  /*12380*/  SYNCS.PHASECHK.TRANS64.TRYWAIT P1, [R23+URZ+0x2a840], R2 ;  /* 0x02a84002170075a7 */ /* 0x0044e4000802017f */
[----:B---3--:R-:W-:Y:S05]  /*12390*/  @!P1 NANOSLEEP.SYNCS 0x989680 ;  /* 0x009896800000995d */ /* 0x008fea0003900000 */
[----:B------:R-:W3:Y:S02]  /*123a0*/  @!P1 SYNCS.PHASECHK.TRANS64 P1, [R23+URZ+0x2a840], R2 ;  /* 0x02a84002170095a7 */ /* 0x000ee4000802007f */
[----:B---3--:R-:W-:Y:S05]  /*123b0*/  @!P1 BRA `(.L_x_2308) ;  /* 0xfffffffc00f09947 */ /* 0x008fea000383ffff */
[----:B------:R-:W-:Y:S05]  /*123c0*/  BRA `(.L_x_2404) ;  /* 0xffffffcc00bc7947 */ /* 0x000fea000383ffff */
.L_x_2310:
[----:B---3--:R3:W4:Y:S02]  /*123d0*/  SYNCS.PHASECHK.TRANS64.TRYWAIT P1, [R5+URZ+0x2a860], R0 ;  /* 0x02a86000050075a7 */ /* 0x008724000802017f */
[----:B----4-:R-:W-:Y:S05]  /*123e0*/  @!P1 NANOSLEEP.SYNCS 0x989680 ;  /* 0x009896800000995d */ /* 0x010fea0003900000 */
[----:B------:R-:W4:Y:S02]  /*123f0*/  @!P1 SYNCS.PHASECHK.TRANS64 P1, [R5+URZ+0x2a860], R0 ;  /* 0x02a86000050095a7 */ /* 0x000f24000802007f */
[----:B----4-:R-:W-:Y:S05]  /*12400*/  @!P1 BRA `(.L_x_2310) ;  /* 0xfffffffc00f09947 */ /* 0x010fea000383ffff */
[----:B------:R-:W-:Y:S05]  /*12410*/  BRA `(.L_x_2405) ;  /* 0xffffffcc00b87947 */ /* 0x000fea000383ffff */
.L_x_2406:
        /* <DEDUP_REMOVED lines=14> */
.L_x_15638:


//--------------------- .text._ZN7cutlass13device_kernelIN5flash11enable_sm90INS1_16FlashAttnFwdSm90INS1_25CollectiveMainloopFwdSm90ILi2EN4cute5tupleIJNS5_1CILi1EEES8_S8_EEENS6_IJNS7_ILi128EEENS7_ILi96EEENS7_ILi192EEEEEELi128ENS_6half_tEfNS_4arch4Sm90ELb1ELb0ELb1ELb1ELb1ELb0ELb0ELb1ELb1ELb1ELb0ELb0EEENS1_21CollectiveEpilogueFwdINS6_IJSA_SA_SB_EEES9_SE_SG_Li256ELb1ELb1ELb0ELb0EEENS1_36VarlenDynamicPersistentTileSchedulerILi128ELi96ELi256ELi128ELb0ELb1ELb1ELb1ELb1ELb1EEEEEEEEEvNT_6ParamsE --------------------------
	.section	.text._ZN7cutlass13device_kernelIN5flash11enable_sm90INS1_16FlashAttnFwdSm90INS1_25CollectiveMainloopFwdSm90ILi2EN4cute5tupleIJNS5_1CILi1EEES8_S8_EEENS6_IJNS7_ILi128EEENS7_ILi96EEENS7_ILi192EEEEEELi128ENS_6half_tEfNS_4arch4Sm90ELb1ELb0ELb1ELb1ELb1ELb0ELb0ELb1ELb1ELb1ELb0ELb0EEENS1_21CollectiveEpilogueFwdINS6_IJSA_SA_SB_EEES9_SE_SG_Li256ELb1ELb1ELb0ELb0EEENS1_36VarlenDynamicPersistentTileSchedulerILi128ELi96ELi256ELi128ELb0ELb1ELb1ELb1ELb1ELb1EEEEEEEEEvNT_6ParamsE,"ax",@progbits
	.align	128
.text._ZN7cutlass13device_kernelIN5flash11enable_sm90INS1_16FlashAttnFwdSm90INS1_25CollectiveMainloopFwdSm90ILi2EN4cute5tupleIJNS5_1CILi1EEES8_S8_EEENS6_IJNS7_ILi128EEENS7_ILi96EEENS7_ILi192EEEEEELi128ENS_6half_tEfNS_4arch4Sm90ELb1ELb0ELb1ELb1ELb1ELb0ELb0ELb1ELb1ELb1ELb0ELb0EEENS1_21CollectiveEpilogueFwdINS6_IJSA_SA_SB_EEES9_SE_SG_Li256ELb1ELb1ELb0ELb0EEENS1_36VarlenDynamicPersistentTileSchedulerILi128ELi96ELi256ELi128ELb0ELb1ELb1ELb1ELb1ELb1EEEEEEEEEvNT_6ParamsE:
        .type           _ZN7cutlass13device_kernelIN5flash11enable_sm90INS1_16FlashAttnFwdSm90INS1_25CollectiveMainloopFwdSm90ILi2EN4cute5tupleIJNS5_1CILi1EEES8_S8_EEENS6_IJNS7_ILi128EEENS7_ILi96EEENS7_ILi192EEEEEELi128ENS_6half_tEfNS_4arch4Sm90ELb1ELb0ELb1ELb1ELb1ELb0ELb0ELb1ELb1ELb1ELb0ELb0EEENS1_21CollectiveEpilogueFwdINS6_IJSA_SA_SB_EEES9_SE_SG_Li256ELb1ELb1ELb0ELb0EEENS1_36VarlenDynamicPersistentTileSchedulerILi128ELi96ELi256ELi128ELb0ELb1ELb1ELb1ELb1ELb1EEEEEEEEEvNT_6ParamsE,@function
        .size           _ZN7cutlass13device_kernelIN5flash11enable_sm90INS1_16FlashAttnFwdSm90INS1_25CollectiveMainloopFwdSm90ILi2EN4cute5tupleIJNS5_1CILi1EEES8_S8_EEENS6_IJNS7_ILi128EEENS7_ILi96EEENS7_ILi192EEEEEELi128ENS_6half_tEfNS_4arch4Sm90ELb1ELb0ELb1ELb1ELb1ELb0ELb0ELb1ELb1ELb1ELb0ELb0EEENS1_21CollectiveEpilogueFwdINS6_IJSA_SA_SB_EEES9_SE_SG_Li256ELb1ELb1ELb0ELb0EEENS1_36VarlenDynamicPersistentTileSchedulerILi128ELi96ELi256ELi128ELb0ELb1ELb1ELb1ELb1ELb1EEEEEEEEEvNT_6ParamsE,(.L_x_15639 - _ZN7cutlass13device_kernelIN5flash11enable_sm90INS1_16FlashAttnFwdSm90INS1_25CollectiveMainloopFwdSm90ILi2EN4cute5tupleIJNS5_1CILi1EEES8_S8_EEENS6_IJNS7_ILi128EEENS7_ILi96EEENS7_ILi192EEEEEELi128ENS_6half_tEfNS_4arch4Sm90ELb1ELb0ELb1ELb1ELb1ELb0ELb0ELb1ELb1ELb1ELb0ELb0EEENS1_21CollectiveEpilogueFwdINS6_IJSA_SA_SB_EEES9_SE_SG_Li256ELb1ELb1ELb0ELb0EEENS1_36VarlenDynamicPersistentTileSchedulerILi128ELi96ELi256ELi128ELb0ELb1ELb1ELb1ELb1ELb1EEEEEEEEEvNT_6ParamsE)
        .other          _ZN7cutlass13device_kernelIN5flash11enable_sm90INS1_16FlashAttnFwdSm90INS1_25CollectiveMainloopFwdSm90ILi2EN4cute5tupleIJNS5_1CILi1EEES8_S8_EEENS6_IJNS7_ILi128EEENS7_ILi96EEENS7_ILi192EEEEEELi128ENS_6half_tEfNS_4arch4Sm90ELb1ELb0ELb1ELb1ELb1ELb0ELb0ELb1ELb1ELb1ELb0ELb0EEENS1_21CollectiveEpilogueFwdINS6_IJSA_SA_SB_EEES9_SE_SG_Li256ELb1ELb1ELb0ELb0EEENS1_36VarlenDynamicPersistentTileSchedulerILi128ELi96ELi256ELi128ELb0ELb1ELb1ELb1ELb1ELb1EEEEEEEEEvNT_6ParamsE,@"STO_CUDA_ENTRY STV_DEFAULT"
_ZN7cutlass13device_kernelIN5flash11enable_sm90INS1_16FlashAttnFwdSm90INS1_25CollectiveMainloopFwdSm90ILi2EN4cute5tupleIJNS5_1CILi1EEES8_S8_EEENS6_IJNS7_ILi128EEENS7_ILi96EEENS7_ILi192EEEEEELi128ENS_6half_tEfNS_4arch4Sm90ELb1ELb0ELb1ELb1ELb1ELb0ELb0ELb1ELb1ELb1ELb0ELb0EEENS1_21CollectiveEpilogueFwdINS6_IJSA_SA_SB_EEES9_SE_SG_Li256ELb1ELb1ELb0ELb0EEENS1_36VarlenDynamicPersistentTileSchedulerILi128ELi96ELi256ELi128ELb0ELb1ELb1ELb1ELb1ELb1EEEEEEEEEvNT_6ParamsE:
        /* <DEDUP_REMOVED lines=45> */
.L_x_2407:
        /* <DEDUP_REMOVED lines=22> */
.L_x_2408:
        /* <DEDUP_REMOVED lines=18> */
.L_x_2409:
        /* <DEDUP_REMOVED lines=22> */
.L_x_2410:
        /* <DEDUP_REMOVED lines=23> */
.L_x_2411:
        /* <DEDUP_REMOVED lines=8> */
.L_x_2413:
        /* <DEDUP_REMOVED lines=22> */
[-C--:B------:R-:W-:Y:S02]  /*0a00*/  LEA.HI R0, R3, R174.reuse, RZ, 0x4 ;  /* 0x000000ae03007211 */ /* 0x080fe400078f20ff */
[----:B------:R-:W-:Y:S02]  /*0a10*/  LOP3.LUT R165, R5, 0xffffff80, RZ, 0xc0, !PT ;  /* 0xffffff8005a57812 */ /* 0x000fe400078ec0ff */
[----:B------:R-:W-:Y:S02]  /*0a20*/  SHF.R.S32.HI R9, RZ, 0x4, R0 ;  /* 0x00000004ff097819 */ /* 0x000fe40000011400 */
[----:B------:R-:W-:Y:S01]  /*0a30*/  LEA.HI R2, R3, R174, RZ, 0x5 ;  /* 0x000000ae03027211 */ /* 0x000fe200078f28ff */
[----:B------:R-:W-:Y:S01]  /*0a40*/  IMAD.IADD R165, R174, 0x1, -R165 ;  /* 0x00000001aea57824 */ /* 0x000fe200078e0aa5 */
[----:B------:R-:W-:-:S02]  /*0a50*/  LOP3.LUT R7, R0, 0x3fffff0, RZ, 0xc0, !PT ;  /* 0x03fffff000077812 */ /* 0x000fc400078ec0ff */
[----:B------:R-:W-:Y:S01]  /*0a60*/  LEA.HI R0, R0, R9, RZ, 0x1 ;  /* 0x0000000900007211 */ /* 0x000fe200078f08ff */
[----:B------:R-:W-:Y:S01]  /*0a70*/  IMAD.SHL.U32 R2, R2, 0x20, RZ ;  /* 0x0000002002027824 */ /* 0x000fe200078e00ff */
[----:B------:R-:W-:Y:S02]  /*0a80*/  SHF.R.S32.HI R4, RZ, 0x1f, R165 ;  /* 0x0000001fff047819 */ /* 0x000fe400000114a5 */
[----:B------:R-:W-:Y:S02]  /*0a90*/  LOP3.LUT R0, R0, 0x1ffffffe, RZ, 0xc0, !PT ;  /* 0x1ffffffe00007812 */ /* 0x000fe400078ec0ff */
[----:B------:R-:W-:Y:S02]  /*0aa0*/  LEA.HI R6, R4, R165, RZ, 0x2 ;  /* 0x000000a504067211 */ /* 0x000fe400078f10ff */
[----:B------:R-:W-:Y:S01]  /*0ab0*/  LEA.HI R10, R3, R174, RZ, 0x2 ;  /* 0x000000ae030a7211 */ /* 0x000fe200078f10ff */
[----:B------:R-:W-:Y:S01]  /*0ac0*/  IMAD.IADD R0, R9, 0x1, -R0 ;  /* 0x0000000109007824 */ /* 0x000fe200078e0a00 */
[----:B------:R-:W-:-:S02]  /*0ad0*/  SHF.R.S32.HI R8, RZ, 0x2, R6 ;  /* 0x00000002ff087819 */ /* 0x000fc40000011406 */
[----:B------:R-:W-:Y:S02]  /*0ae0*/  SHF.R.S32.HI R11, RZ, 0x1f, R6 ;  /* 0x0000001fff0b7819 */ /* 0x000fe40000011406 */
[----:B------:R-:W-:Y:S02]  /*0af0*/  SHF.R.S32.HI R166, RZ, 0x7, R5 ;  /* 0x00000007ffa67819 */ /* 0x000fe40000011405 */
[----:B------:R-:W-:Y:S02]  /*0b00*/  LOP3.LUT R2, R2, 0xfffffc00, RZ, 0xc0, !PT ;  /* 0xfffffc0002027812 */ /* 0x000fe400078ec0ff */
[----:B------:R-:W-:Y:S02]  /*0b10*/  IADD3 R7, R174, -R7, RZ ;  /* 0x80000007ae077210 */ /* 0x000fe40007ffe0ff */
[----:B------:R-:W-:Y:S02]  /*0b20*/  LEA.HI R11, R11, R8, RZ, 0x3 ;  /* 0x000000080b0b7211 */ /* 0x000fe400078f18ff */
[----:B------:R-:W-:Y:S01]  /*0b30*/  LOP3.LUT R9, R10, 0xfffffffc, RZ, 0xc0, !PT ;  /* 0xfffffffc0a097812 */ /* 0x000fe200078ec0ff */
[----:B------:R-:W-:Y:S01]  /*0b40*/  IMAD R7, R7, 0x40, R2 ;  /* 0x0000004007077824 */ /* 0x000fe200078e0202 */
[----:B------:R-:W-:-:S02]  /*0b50*/  LEA.HI R5, R5, R166, RZ, 0x1 ;  /* 0x000000a605057211 */ /* 0x000fc400078f08ff */
[----:B------:R-:W-:Y:S01]  /*0b60*/  LEA.HI R3, R3, R174, RZ, 0x3 ;  /* 0x000000ae03037211 */ /* 0x000fe200078f18ff */
[----:B------:R-:W-:Y:S01]  /*0b70*/  IMAD.IADD R2, R174, 0x1, -R9 ;  /* 0x00000001ae027824 */ /* 0x000fe200078e0a09 */
[----:B------:R-:W-:Y:S01]  /*0b80*/  LOP3.LUT R11, R11, 0xfffffff8, RZ, 0xc0, !PT ;  /* 0xfffffff80b0b7812 */ /* 0x000fe200078ec0ff */
[----:B------:R-:W-:Y:S01]  /*0b90*/  IMAD R168, R0, 0x8, R7 ;  /* 0x0000000800a87824 */ /* 0x000fe200078e0207 */
[----:B------:R-:W-:Y:S02]  /*0ba0*/  LEA.HI R4, R4, R165, RZ, 0x5 ;  /* 0x000000a504047211 */ /* 0x000fe400078f28ff */
[----:B------:R-:W-:Y:S01]  /*0bb0*/  LOP3.LUT R9, R5, 0x3fffffe, RZ, 0xc0, !PT ;  /* 0x03fffffe05097812 */ /* 0x000fe200078ec0ff */
[----:B------:R-:W-:Y:S01]  /*0bc0*/  IMAD.IADD R11, R8, 0x1, -R11 ;  /* 0x00000001080b7824 */ /* 0x000fe200078e0a0b */
[----:B------:R-:W-:Y:S02]  /*0bd0*/  LOP3.LUT R5, R3, 0xfffffff8, RZ, 0xc0, !PT ;  /* 0xfffffff803057812 */ /* 0x000fe400078ec0ff */
[----:B------:R-:W-:Y:S01]  /*0be0*/  SHF.R.S32.HI R4, RZ, 0x5, R4 ;  /* 0x00000005ff047819 */ /* 0x000fe20000011404 */
[----:B------:R-:W-:Y:S01]  /*0bf0*/  IMAD.IADD R9, R166, 0x1, -R9 ;  /* 0x00000001a6097824 */ /* 0x000fe200078e0a09 */
[----:B------:R-:W-:Y:S01]  /*0c00*/  LEA.HI R8, R2, R2, RZ, 0x1 ;  /* 0x0000000202087211 */ /* 0x000fe200078f08ff */
[----:B------:R-:W-:Y:S01]  /*0c10*/  IMAD.IADD R160, R174, 0x1, -R5 ;  /* 0x00000001aea07824 */ /* 0x000fe200078e0a05 */
[----:B------:R-:W-:-:S02]  /*0c20*/  LEA R4, R4, R11, 0x4 ;  /* 0x0000000b04047211 */ /* 0x000fc400078e20ff */
[----:B------:R-:W-:Y:S01]  /*0c30*/  LOP3.LUT R11, R8, 0x1ffffffe, RZ, 0xc0, !PT ;  /* 0x1ffffffe080b7812 */ /* 0x000fe200078ec0ff */
[----:B------:R-:W-:Y:S01]  /*0c40*/  IMAD.SHL.U32 R17, R160, 0x8, RZ ;  /* 0x00000008a0117824 */ /* 0x000fe200078e00ff */
[----:B------:R-:W-:Y:S02]  /*0c50*/  LOP3.LUT R18, R6, 0x7ffffffc, RZ, 0xc0, !PT ;  /* 0x7ffffffc06127812 */ /* 0x000fe400078ec0ff */
[----:B------:R-:W-:Y:S01]  /*0c60*/  LEA R167, R9, R4, 0x6 ;  /* 0x0000000409a77211 */ /* 0x000fe200078e30ff */
[----:B------:R-:W-:Y:S01]  /*0c70*/  IMAD.IADD R2, R2, 0x1, -R11 ;  /* 0x0000000102027824 */ /* 0x000fe200078e0a0b */
[----:B------:R-:W-:Y:S01]  /*0c80*/  SHF.R.S32.HI R163, RZ, 0x3, R3 ;  /* 0x00000003ffa37819 */ /* 0x000fe20000011403 */
[----:B------:R-:W-:Y:S01]  /*0c90*/  VIADD R23, R17, 0x40 ;  /* 0x0000004011177836 */ /* 0x000fe20000000000 */
[----:B------:R-:W-:Y:S01]  /*0ca0*/  SHF.R.S32.HI R173, RZ, 0x1f, R17 ;  /* 0x0000001fffad7819 */ /* 0x000fe20000011411 */
[----:B------:R-:W-:Y:S01]  /*0cb0*/  IMAD.IADD R18, R165, 0x1, -R18 ;  /* 0x00000001a5127824 */ /* 0x000fe200078e0a12 */
[----:B------:R-:W-:-:S02]  /*0cc0*/  LEA R19, R2, R167, 0x3 ;  /* 0x000000a702137211 */ /* 0x000fc400078e18ff */
[----:B------:R-:W-:-:S07]  /*0cd0*/  SHF.R.S32.HI R169, RZ, 0x1f, R23 ;  /* 0x0000001fffa97819 */ /* 0x000fce0000011417 */
.L_x_2473:
[----:B0---4-:R-:W0:Y:S01]  /*0ce0*/  LDC.64 R2, c[0x0][0xc88] ;  /* 0x00032200ff027b82 */ /* 0x011e220000000a00 */
[----:B------:R-:W-:Y:S01]  /*0cf0*/  ULDC.64 UR4, c[0x0][0xa28] ;  /* 0x00028a0000047ab9 */ /* 0x000fe20000000a00 */
[----:B------:R-:W-:Y:S01]  /*0d00*/  ULDC.64 UR6, c[0x0][0xa18] ;  /* 0x0002860000067ab9 */ /* 0x000fe20000000a00 */
[----:B------:R-:W-:Y:S01]  /*0d10*/  IMAD.MOV.U32 R0, RZ, RZ, RZ ;  /* 0x000000ffff007224 */ /* 0x000fe200078e00ff */
[----:B------:R-:W-:Y:S01]  /*0d20*/  ULDC.64 UR8, c[0x0][0xa20] ;  /* 0x0002880000087ab9 */ /* 0x000fe20000000a00 */
[----:B0-----:R-:W-:-:S05]  /*0d30*/  IMAD.WIDE R2, R47, 0x4, R2 ;  /* 0x000000042f027825 */ /* 0x001fca00078e0202 */
[----:B--2---:R-:W2:Y:S01]  /*0d40*/  LDG.E R22, desc[UR36][R2.64] ;  /* 0x0000002402167981 */ /* 0x004ea2000c1e1900 */
[----:B------:R-:W-:Y:S02]  /*0d50*/  ISETP.NE.U32.AND P0, PT, RZ, UR4, PT ;  /* 0x00000004ff007c0c */ /* 0x000fe4000bf05070 */
[----:B------:R-:W-:Y:S02]  /*0d60*/  ISETP.NE.U32.AND P1, PT, RZ, UR6, PT ;  /* 0x00000006ff007c0c */ /* 0x000fe4000bf25070 */
[----:B------:R-:W-:Y:S02]  /*0d70*/  ISETP.NE.AND.EX P0, PT, RZ, UR5, PT, P0 ;  /* 0x00000005ff007c0c */ /* 0x000fe4000bf05300 */
[----:B------:R-:W-:Y:S02]  /*0d80*/  ISETP.NE.AND.EX P1, PT, RZ, UR7, PT, P1 ;  /* 0x00000007ff007c0c */ /* 0x000fe4000bf25310 */
[----:B--2---:R-:W-:-:S09]  /*0d90*/  SHF.R.S32.HI R162, RZ, 0x1f, R22 ;  /* 0x0000001fffa27819 */ /* 0x004fd20000011416 */
[----:B---3--:R-:W-:-:S04]  /*0da0*/  @P0 LEA R4, P2, R22, UR4, 0x2 ;  /* 0x0000000416040c11 */ /* 0x008fc8000f8410ff */
[C---:B------:R-:W-:Y:S01]  /*0db0*/  @P0 LEA.HI.X R5, R22.reuse, UR5, R162, 0x2, P2 ;  /* 0x0000000516050c11 */ /* 0x040fe200090f14a2 */
[----:B------:R-:W-:Y:S01]  /*0dc0*/  ULDC.64 UR4, c[0x0][0x418] ;  /* 0x0001060000047ab9 */ /* 0x000fe20000000a00 */
[----:B------:R-:W-:-:S03]  /*0dd0*/  @P1 LEA R170, P2, R22, UR6, 0x2 ;  /* 0x0000000616aa1c11 */ /* 0x000fc6000f8410ff */
[----:B------:R0:W5:Y:S01]  /*0de0*/  @P0 LDG.E R0, desc[UR36][R4.64] ;  /* 0x0000002404000981 */ /* 0x000162000c1e1900 */
[----:B------:R-:W-:-:S05]  /*0df0*/  @P1 LEA.HI.X R171, R22, UR7, R162, 0x2, P2 ;  /* 0x0000000716ab1c11 */ /* 0x000fca00090f14a2 */
[----:B------:R0:W5:Y:S01]  /*0e00*/  @P1 LDG.E R170, desc[UR36][R170.64] ;  /* 0x00000024aaaa1981 */ /* 0x000162000c1e1900 */
[----:B------:R-:W-:Y:S01]  /*0e10*/  UISETP.NE.U32.AND UP0, UPT, UR4, URZ, UPT ;  /* 0x0000003f0400728c */ /* 0x000fe2000bf05070 */
[----:B------:R-:W-:Y:S02]  /*0e20*/  ISETP.NE.U32.AND P2, PT, RZ, UR8, PT ;  /* 0x00000008ff007c0c */ /* 0x000fe4000bf45070 */
        /* <DEDUP_REMOVED lines=17> */
.L_x_2414:
[----:B------:R-:W-:Y:S02]  /*0f40*/  IMAD.U32 R171, RZ, RZ, UR4 ;  /* 0x00000004ffab7e24 */ /* 0x000fe4000f8e00ff */
[----:B------:R-:W-:Y:S01]  /*0f50*/  IMAD.MOV.U32 R161, RZ, RZ, R46 ;  /* 0x000000ffffa17224 */ /* 0x000fe200078e002e */
[----:B------:R-:W-:Y:S06]  /*0f60*/  @!P2 BRA `(.L_x_2415) ;  /* 0x000000000010a947 */ /* 0x000fec0003800000 */
[----:B------:R-:W-:-:S04]  /*0f70*/  LEA R2, P0, R22, UR8, 0x2 ;  /* 0x0000000816027c11 */ /* 0x000fc8000f8010ff */
[----:B------:R-:W-:-:S05]  /*0f80*/  LEA.HI.X R3, R22, UR9, R162, 0x2, P0 ;  /* 0x0000000916037c11 */ /* 0x000fca00080f14a2 */
[----:B------:R1:W5:Y:S01]  /*0f90*/  LDG.E R171, desc[UR36][R2.64] ;  /* 0x0000002402ab7981 */ /* 0x000362000c1e1900 */
[----:B------:R-:W-:Y:S05]  /*0fa0*/  BRA `(.L_x_2416) ;  /* 0x0000000000247947 */ /* 0x000fea0003800000 */
.L_x_2415:
        /* <DEDUP_REMOVED lines=9> */
.L_x_2416:
[----:B------:R-:W2:Y:S01]  /*1040*/  LDC R172, c[0x0][0x448] ;  /* 0x00011200ffac7b82 */ /* 0x000ea20000000800 */
[----:B------:R-:W-:Y:S01]  /*1050*/  IMAD.SHL.U32 R16, R45, 0x80, RZ ;  /* 0x000000802d107824 */ /* 0x000fe200078e00ff */
[----:B------:R-:W-:Y:S01]  /*1060*/  CS2R R86, SRZ ;  /* 0x0000000000567805 */ /* 0x000fe2000001ff00 */
[----:B-----5:R-:W-:Y:S01]  /*1070*/  IMAD.IADD R171, R171, 0x1, -R0 ;  /* 0x00000001abab7824 */ /* 0x020fe200078e0a00 */
[----:B------:R-:W-:Y:S01]  /*1080*/  CS2R R84, SRZ ;  /* 0x0000000000547805 */ /* 0x000fe2000001ff00 */
[----:B-1----:R-:W-:Y:S01]  /*1090*/  VIADD R2, R16, 0x7f ;  /* 0x0000007f10027836 */ /* 0x002fe20000000000 */
[----:B------:R-:W-:Y:S02]  /*10a0*/  CS2R R82, SRZ ;  /* 0x0000000000527805 */ /* 0x000fe4000001ff00 */
[----:B------:R-:W-:Y:S02]  /*10b0*/  CS2R R80, SRZ ;  /* 0x0000000000507805 */ /* 0x000fe4000001ff00 */
[----:B------:R-:W-:-:S02]  /*10c0*/  CS2R R78, SRZ ;  /* 0x00000000004e7805 */ /* 0x000fc4000001ff00 */
[----:B------:R-:W-:Y:S02]  /*10d0*/  CS2R R76, SRZ ;  /* 0x00000000004c7805 */ /* 0x000fe4000001ff00 */
[----:B------:R-:W-:Y:S01]  /*10e0*/  CS2R R74, SRZ ;  /* 0x00000000004a7805 */ /* 0x000fe2000001ff00 */
[----:B------:R-:W-:Y:S01]  /*10f0*/  IMAD.MOV.U32 R73, RZ, RZ, RZ ;  /* 0x000000ffff497224 */ /* 0x000fe200078e00ff */
        /* <DEDUP_REMOVED lines=12> */
[----:B--2---:R-:W-:Y:S02]  /*11c0*/  ISETP.NE.AND P0, PT, R172, 0x1, PT ;  /* 0x00000001ac00780c */ /* 0x004fe40003f05270 */
        /* <DEDUP_REMOVED lines=11> */
[----:B------:R-:W-:Y:S01]  /*1280*/  MOV R10, RZ ;  /* 0x000000ff000a7202 */ /* 0x000fe20000000f00 */
[----:B------:R-:W1:Y:S01]  /*1290*/  @P0 LDC R3, c[0x0][0x44c] ;  /* 0x00011300ff030b82 */ /* 0x000e620000000800 */
[----:B------:R-:W-:Y:S02]  /*12a0*/  IMAD.MOV.U32 R93, RZ, RZ, RZ ;  /* 0x000000ffff5d7224 */ /* 0x000fe400078e00ff */
[----:B------:R-:W-:Y:S02]  /*12b0*/  IMAD.MOV.U32 R12, RZ, RZ, RZ ;  /* 0x000000ffff0c7224 */ /* 0x000fe400078e00ff */
[----:B------:R-:W-:-:S03]  /*12c0*/  IMAD.MOV.U32 R95, RZ, RZ, RZ ;  /* 0x000000ffff5f7224 */ /* 0x000fc600078e00ff */
[----:B------:R-:W2:Y:S01]  /*12d0*/  @P0 LDC R5, c[0x0][0x450] ;  /* 0x00011400ff050b82 */ /* 0x000ea20000000800 */
[----:B-1----:R-:W-:Y:S01]  /*12e0*/  @P0 IMAD.HI.U32 R0, R2, R3, RZ ;  /* 0x0000000302000227 */ /* 0x002fe200078e00ff */
[----:B0-----:R-:W-:-:S04]  /*12f0*/  IADD3 R3, R171, 0x60, -R170 ;  /* 0x00000060ab037810 */ /* 0x001fc80007ffe8aa */
[----:B--2---:R-:W-:Y:S01]  /*1300*/  @P0 SHF.R.U32.HI R2, RZ, R5, R0 ;  /* 0x00000005ff020219 */ /* 0x004fe20000011600 */
[----:B------:R-:W-:Y:S01]  /*1310*/  VIADD R0, R171, 0x5f ;  /* 0x0000005fab007836 */ /* 0x000fe20000000000 */
[----:B------:R-:W-:Y:S02]  /*1320*/  PLOP3.LUT P0, PT, PT, PT, PT, 0x80, 0x0 ;  /* 0x000000000000781c */ /* 0x000fe40003f0f070 */
[----:B------:R-:W-:Y:S01]  /*1330*/  IADD3 R2, R3, R2, RZ ;  /* 0x0000000203027210 */ /* 0x000fe20007ffe0ff */
[----:B------:R-:W-:-:S04]  /*1340*/  IMAD.HI R0, R0, 0x2aaaaaab, RZ ;  /* 0x2aaaaaab00007827 */ /* 0x000fc800078e02ff */
[----:B------:R-:W-:Y:S01]  /*1350*/  IMAD.HI R2, R2, 0x2aaaaaab, RZ ;  /* 0x2aaaaaab02027827 */ /* 0x000fe200078e02ff */
[----:B------:R-:W-:-:S04]  /*1360*/  SHF.R.U32.HI R3, RZ, 0x1f, R0 ;  /* 0x0000001fff037819 */ /* 0x000fc80000011600 */
[----:B------:R-:W-:Y:S02]  /*1370*/  SHF.R.U32.HI R5, RZ, 0x1f, R2 ;  /* 0x0000001fff057819 */ /* 0x000fe40000011602 */
[----:B------:R-:W-:Y:S01]  /*1380*/  LEA.HI.SX32 R3, R0, R3, 0x1c ;  /* 0x0000000300037211 */ /* 0x000fe200078fe2ff */
[----:B------:R-:W-:Y:S01]  /*1390*/  IMAD.MOV.U32 R0, RZ, RZ, RZ ;  /* 0x000000ffff007224 */ /* 0x000fe200078e00ff */
[----:B------:R-:W-:Y:S01]  /*13a0*/  LEA.HI.SX32 R72, R2, R5, 0x1c ;  /* 0x0000000502487211 */ /* 0x000fe200078fe2ff */
[----:B------:R-:W-:-:S03]  /*13b0*/  IMAD.MOV.U32 R2, RZ, RZ, RZ ;  /* 0x000000ffff027224 */ /* 0x000fc600078e00ff */
[----:B------:R-:W-:-:S04]  /*13c0*/  VIMNMX R72, R3, R72, PT ;  /* 0x0000004803487248 */ /* 0x000fc80003fe0100 */
        /* <DEDUP_REMOVED lines=33> */
.L_x_2418:
        /* <DEDUP_REMOVED lines=8> */
.L_x_2560:
[----:B------:R-:W-:Y:S05]  /*1660*/  @!P0 BRA `(.L_x_2420) ;  /* 0x0000000000048947 */ /* 0x000fea0003800000 */
[----:B------:R-:W-:Y:S01]  /*1670*/  BPT.TRAP 0x1 ;  /* 0x000000040000795c */ /* 0x000fe20000300000 */
.L_x_2420:
[----:B0-----:R-:W-:Y:S01]  /*1680*/  IMAD.U32 R3, RZ, RZ, UR38 ;  /* 0x00000026ff037e24 */ /* 0x001fe2000f8e00ff */
[----:B------:R-:W-:-:S04]  /*1690*/  MOV R0, UR39 ;  /* 0x0000002700007c02 */ /* 0x000fc80008000f00 */
[----:B------:R-:W-:Y:S02]  /*16a0*/  LEA R0, R0, UR40, 0x3 ;  /* 0x0000002800007c11 */ /* 0x000fe4000f8e18ff */
[----:B------:R-:W-:-:S04]  /*16b0*/  SHF.L.U32 R3, R3, 0x1f, RZ ;  /* 0x0000001f03037819 */ /* 0x000fc800000006ff */
[----:B------:R0:W1:Y:S01]  /*16c0*/  SYNCS.PHASECHK.TRANS64.TRYWAIT P1, [R0+URZ+0x2a830], R3 ;  /* 0x02a83003000075a7 */ /* 0x000062000802017f */
[----:B------:R-:W-:Y:S05]  /*16d0*/  @!P0 BRA `(.L_x_2421) ;  /* 0x0000000000048947 */ /* 0x000fea0003800000 */
[----:B------:R-:W-:Y:S01]  /*16e0*/  BPT.TRAP 0x1 ;  /* 0x000000040000795c */ /* 0x000fe20000300000 */
.L_x_2421:
[----:B-1----:R-:W-:Y:S05]  /*16f0*/  @P1 BRA `(.L_x_2422) ;  /* 0x0000000000081947 */ /* 0x002fea0003800000 */
[----:B------:R-:W1:Y:S02]  /*1700*/  SYNCS.PHASECHK.TRANS64.TRYWAIT P1, [R0+URZ+0x2a830], R3 ;  /* 0x02a83003000075a7 */ /* 0x000e64000802017f */
[----:B-1----:R-:W-:Y:S05]  /*1710*/  @!P1 BRA `(.L_x_2423) ;  /* 0x000000f800149947 */ /* 0x002fea0003800000 */
.L_x_2422:
        /* <DEDUP_REMOVED lines=99> */
.L_x_2424:
[----:B------:R-:W-:Y:S01]  /*1d50*/  ISETP.NE.AND P4, PT, R172, 0x1, PT ;  /* 0x00000001ac00780c */ /* 0x000fe20003f85270 */
[----:B------:R-:W-:Y:S01]  /*1d60*/  IMAD.IADD R9, R19, 0x1, R16 ;  /* 0x0000000113097824 */ /* 0x000fe200078e0210 */
[----:B------:R-:W-:Y:S01]  /*1d70*/  ULDC UR4, c[0x0][0x9d8] ;  /* 0x0002760000047ab9 */ /* 0x000fe20000000800 */
[----:B------:R-:W-:Y:S02]  /*1d80*/  IMAD.MOV.U32 R15, RZ, RZ, -0x60 ;  /* 0xffffffa0ff0f7424 */ /* 0x000fe400078e00ff */
[----:B------:R-:W-:Y:S01]  /*1d90*/  FMUL.FTZ R26, R26, UR4 ;  /* 0x000000041a1a7c20 */ /* 0x000fe20008410000 */
[----:B------:R-:W-:Y:S01]  /*1da0*/  FMUL.FTZ R27, R27, UR4 ;  /* 0x000000041b1b7c20 */ /* 0x000fe20008410000 */
[----:B------:R-:W-:Y:S01]  /*1db0*/  FMUL.FTZ R30, R30, UR4 ;  /* 0x000000041e1e7c20 */ /* 0x000fe20008410000 */
[----:B------:R-:W-:Y:S02]  /*1dc0*/  IMAD R15, R72, R15, 0x61 ;  /* 0x00000061480f7424 */ /* 0x000fe400078e020f */
[----:B------:R-:W-:Y:S01]  /*1dd0*/  FMUL.FTZ R31, R31, UR4 ;  /* 0x000000041f1f7c20 */ /* 0x000fe20008410000 */
[----:B------:R-:W-:Y:S01]  /*1de0*/  FMUL.FTZ R34, R34, UR4 ;  /* 0x0000000422227c20 */ /* 0x000fe20008410000 */
[----:B------:R-:W0:Y:S01]  /*1df0*/  MUFU.TANH R26, R26 ;  /* 0x0000001a001a7308 */ /* 0x000e220000002400 */
[----:B------:R-:W-:-:S02]  /*1e00*/  IMAD R15, R18, -0x2, R15 ;  /* 0xfffffffe120f7824 */ /* 0x000fc400078e020f */
[----:B------:R-:W-:Y:S01]  /*1e10*/  FMUL.FTZ R35, R35, UR4 ;  /* 0x0000000423237c20 */ /* 0x000fe20008410000 */
[----:B------:R-:W1:Y:S01]  /*1e20*/  @P4 LDC R6, c[0x0][0x44c] ;  /* 0x00011300ff064b82 */ /* 0x000e620000000800 */
[----:B------:R-:W-:Y:S01]  /*1e30*/  FMUL.FTZ R36, R36, UR4 ;  /* 0x0000000424247c20 */ /* 0x000fe20008410000 */
[----:B------:R-:W-:Y:S01]  /*1e40*/  FMUL.FTZ R38, R38, UR4 ;  /* 0x0000000426267c20 */ /* 0x000fe20008410000 */
[----:B------:R-:W-:Y:S01]  /*1e50*/  IADD3 R12, -R170, R15, R171 ;  /* 0x0000000faa0c7210 */ /* 0x000fe20007ffe1ab */
[----:B------:R-:W-:Y:S01]  /*1e60*/  FMUL.FTZ R8, R25, UR4 ;  /* 0x0000000419087c20 */ /* 0x000fe20008410000 */
[----:B------:R-:W2:Y:S01]  /*1e70*/  MUFU.TANH R27, R27 ;  /* 0x0000001b001b7308 */ /* 0x000ea20000002400 */
[----:B------:R-:W-:Y:S01]  /*1e80*/  FMUL.FTZ R46, R46, UR4 ;  /* 0x000000042e2e7c20 */ /* 0x000fe20008410000 */
[----:B------:R-:W-:Y:S01]  /*1e90*/  FMUL.FTZ R39, R39, UR4 ;  /* 0x0000000427277c20 */ /* 0x000fe20008410000 */
[----:B------:R-:W3:Y:S01]  /*1ea0*/  @P4 LDC R13, c[0x0][0x450] ;  /* 0x00011400ff0d4b82 */ /* 0x000ee20000000800 */
[----:B------:R-:W-:Y:S01]  /*1eb0*/  FMUL.FTZ R50, R50, UR4 ;  /* 0x0000000432327c20 */ /* 0x000fe20008410000 */
[----:B------:R-:W-:Y:S01]  /*1ec0*/  FMUL.FTZ R42, R42, UR4 ;  /* 0x000000042a2a7c20 */ /* 0x000fe20008410000 */
[----:B------:R-:W-:Y:S01]  /*1ed0*/  FMUL.FTZ R54, R54, UR4 ;  /* 0x0000000436367c20 */ /* 0x000fe20008410000 */
[----:B------:R-:W-:Y:S01]  /*1ee0*/  FMUL.FTZ R43, R43, UR4 ;  /* 0x000000042b2b7c20 */ /* 0x000fe20008410000 */
[----:B------:R-:W4:Y:S01]  /*1ef0*/  MUFU.TANH R30, R30 ;  /* 0x0000001e001e7308 */ /* 0x000f220000002400 */
[----:B------:R-:W-:Y:S01]  /*1f00*/  FMUL.FTZ R47, R47, UR4 ;  /* 0x000000042f2f7c20 */ /* 0x000fe20008410000 */
[----:B------:R-:W-:Y:S01]  /*1f10*/  FMUL.FTZ R51, R51, UR4 ;  /* 0x0000000433337c20 */ /* 0x000fe20008410000 */
[----:B------:R-:W-:Y:S01]  /*1f20*/  FMUL.FTZ R55, R55, UR4 ;  /* 0x0000000437377c20 */ /* 0x000fe20008410000 */
[----:B------:R-:W-:Y:S01]  /*1f30*/  FMUL.FTZ R58, R58, UR4 ;  /* 0x000000043a3a7c20 */ /* 0x000fe20008410000 */
[----:B------:R-:W-:Y:S01]  /*1f40*/  FMUL.FTZ R59, R59, UR4 ;  /* 0x000000043b3b7c20 */ /* 0x000fe20008410000 */
[----:B------:R-:W-:Y:S01]  /*1f50*/  FMUL.FTZ R62, R62, UR4 ;  /* 0x000000043e3e7c20 */ /* 0x000fe20008410000 */
[----:B------:R-:W-:Y:S01]  /*1f60*/  FMUL.FTZ R63, R63, UR4 ;  /* 0x000000043f3f7c20 */ /* 0x000fe20008410000 */
[----:B------:R-:W5:Y:S01]  /*1f70*/  MUFU.TANH R31, R31 ;  /* 0x0000001f001f7308 */ /* 0x000f620000002400 */
[----:B------:R-:W-:Y:S01]  /*1f80*/  FMUL.FTZ R66, R66, UR4 ;  /* 0x0000000442427c20 */ /* 0x000fe20008410000 */
[----:B------:R-:W-:Y:S01]  /*1f90*/  FMUL.FTZ R67, R67, UR4 ;  /* 0x0000000443437c20 */ /* 0x000fe20008410000 */
[----:B-1----:R-:W-:-:S04]  /*1fa0*/  @P4 IMAD.HI.U32 R6, R9, R6, RZ ;  /* 0x0000000609064227 */ /* 0x002fc800078e00ff */
[----:B------:R-:W-:Y:S01]  /*1fb0*/  FMUL.FTZ R70, R70, UR4 ;  /* 0x0000000446467c20 */ /* 0x000fe20008410000 */
[----:B------:R-:W-:Y:S01]  /*1fc0*/  FMUL.FTZ R71, R71, UR4 ;  /* 0x0000000447477c20 */ /* 0x000fe20008410000 */
[----:B------:R-:W-:Y:S01]  /*1fd0*/  FMUL.FTZ R7, R24, UR4 ;  /* 0x0000000418077c20 */ /* 0x000fe20008410000 */
[----:B------:R-:W-:Y:S01]  /*1fe0*/  FMUL.FTZ R11, R28, UR4 ;  /* 0x000000041c0b7c20 */ /* 0x000fe20008410000 */
[----:B------:R-:W-:Y:S01]  /*1ff0*/  MUFU.TANH R34, R34 ;  /* 0x0000002200227308 */ /* 0x000fe20000002400 */
[----:B------:R-:W-:Y:S01]  /*2000*/  FMUL.FTZ R10, R29, UR4 ;  /* 0x000000041d0a7c20 */ /* 0x000fe20008410000 */
[----:B------:R-:W-:Y:S01]  /*2010*/  FMUL.FTZ R32, R32, UR4 ;  /* 0x0000000420207c20 */ /* 0x000fe20008410000 */
[----:B---3--:R-:W-:Y:S01]  /*2020*/  @P4 SHF.R.U32.HI R9, RZ, R13, R6 ;  /* 0x0000000dff094219 */ /* 0x008fe20000011606 */
[----:B------:R-:W-:Y:S02]  /*2030*/  IMAD R6, R72, -0x60, R171 ;  /* 0xffffffa048067824 */ /* 0x000fe400078e02ab */
[----:B------:R-:W-:Y:S01]  /*2040*/  FMUL.FTZ R33, R33, UR4 ;  /* 0x0000000421217c20 */ /* 0x000fe20008410000 */
[----:B------:R-:W-:Y:S01]  /*2050*/  FMUL.FTZ R37, R37, UR4 ;  /* 0x0000000425257c20 */ /* 0x000fe20008410000 */
[----:B------:R-:W-:Y:S01]  /*2060*/  FMUL.FTZ R40, R40, UR4 ;  /* 0x0000000428287c20 */ /* 0x000fe20008410000 */
[----:B------:R-:W1:Y:S01]  /*2070*/  SHFL.IDX PT, R14, R9, 0x1, 0x1c1f ;  /* 0x003c1f00090e7f89 */ /* 0x000e6200000e0000 */
[----:B------:R-:W-:Y:S01]  /*2080*/  VIADD R13, R6, 0x60 ;  /* 0x00000060060d7836 */ /* 0x000fe20000000000 */
[----:B------:R-:W3:Y:S01]  /*2090*/  MUFU.TANH R35, R35 ;  /* 0x0000002300237308 */ /* 0x000ee20000002400 */
[----:B------:R-:W-:Y:S01]  /*20a0*/  FMUL.FTZ R41, R41, UR4 ;  /* 0x0000000429297c20 */ /* 0x000fe20008410000 */
[----:B------:R-:W5:Y:S01]  /*20b0*/  SHFL.IDX PT, R9, R9, RZ, 0x1c1f ;  /* 0x001c1fff09097589 */ /* 0x000f6200000e0000 */
[----:B------:R-:W-:-:S02]  /*20c0*/  IMAD R13, R18, -0x2, R13 ;  /* 0xfffffffe120d7824 */ /* 0x000fc400078e020d */
        /* <DEDUP_REMOVED lines=14> */
[----:B------:R-:W-:Y:S01]  /*21b0*/  FMUL.FTZ R68, R68, UR4 ;  /* 0x0000000444447c20 */ /* 0x000fe20008410000 */
[----:B------:R-:W-:Y:S01]  /*21c0*/  FMUL.FTZ R69, R69, UR4 ;  /* 0x0000000445457c20 */ /* 0x000fe20008410000 */
[----:B------:R-:W-:Y:S01]  /*21d0*/  ULDC UR4, c[0x0][0x988] ;  /* 0x0002620000047ab9 */ /* 0x000fe20000000800 */
[----:B-1----:R-:W-:-:S03]  /*21e0*/  VIADDMNMX R14, R14, R12, R13, PT ;  /* 0x0000000c0e0e7246 */ /* 0x002fc6000380010d */
[----:B------:R4:W-:Y:S01]  /*21f0*/  MUFU.TANH R84, R46 ;  /* 0x0000002e00547308 */ /* 0x0009e20000002400 */
[C---:B------:R-:W-:Y:S02]  /*2200*/  ISETP.GT.AND P1, PT, R14.reuse, RZ, PT ;  /* 0x000000ff0e00720c */ /* 0x040fe40003f24270 */
[C---:B------:R-:W-:Y:S02]  /*2210*/  ISETP.GT.AND P2, PT, R14.reuse, 0x1, PT ;  /* 0x000000010e00780c */ /* 0x040fe40003f44270 */
[----:B------:R-:W-:Y:S02]  /*2220*/  ISETP.GT.AND P3, PT, R14, 0x8, PT ;  /* 0x000000080e00780c */ /* 0x000fe40003f64270 */
[----:B0-----:R-:W-:Y:S01]  /*2230*/  FSEL R36, R26, -INF , P1 ;  /* 0xff8000001a247808 */ /* 0x001fe20000800000 */
[----:B------:R-:W0:Y:S01]  /*2240*/  MUFU.TANH R39, R39 ;  /* 0x0000002700277308 */ /* 0x000e220000002400 */
[----:B--2---:R-:W-:Y:S02]  /*2250*/  FSEL R15, R27, -INF , P2 ;  /* 0xff8000001b0f7808 */ /* 0x004fe40001000000 */
[----:B------:R-:W-:-:S02]  /*2260*/  ISETP.GT.AND P1, PT, R14, 0x9, PT ;  /* 0x000000090e00780c */ /* 0x000fc40003f24270 */
[----:B----4-:R-:W-:Y:S02]  /*2270*/  FSEL R46, R30, -INF , P3 ;  /* 0xff8000001e2e7808 */ /* 0x010fe40001800000 */
[----:B------:R-:W-:Y:S01]  /*2280*/  FMNMX.FTZ R21, R36, R15, !PT ;  /* 0x0000000f24157209 */ /* 0x000fe20007810000 */
[----:B------:R1:W-:Y:S01]  /*2290*/  MUFU.TANH R88, R50 ;  /* 0x0000003200587308 */ /* 0x0003e20000002400 */
[----:B------:R-:W-:Y:S02]  /*22a0*/  ISETP.GT.AND P2, PT, R14, 0x10, PT ;  /* 0x000000100e00780c */ /* 0x000fe40003f44270 */
[----:B------:R-:W-:Y:S02]  /*22b0*/  FMNMX.FTZ R21, R46, R21, !PT ;  /* 0x000000152e157209 */ /* 0x000fe40007810000 */
[----:B-----5:R-:W-:Y:S01]  /*22c0*/  VIADDMNMX R12, R9, R12, R13, PT ;  /* 0x0000000c090c7246 */ /* 0x020fe2000380010d */
[----:B------:R-:W-:Y:S01]  /*22d0*/  IMAD.U32 R9, RZ, RZ, UR4 ;  /* 0x00000004ff097e24 */ /* 0x000fe2000f8e00ff */
[----:B------:R-:W-:Y:S01]  /*22e0*/  R2UR UR4, R0 ;  /* 0x00000000000472ca */ /* 0x000fe200000e0000 */
[----:B------:R-:W2:Y:S01]  /*22f0*/  MUFU.TANH R42, R42 ;  /* 0x0000002a002a7308 */ /* 0x000ea20000002400 */
[----:B-1----:R-:W-:-:S02]  /*2300*/  FSEL R50, R31, -INF , P1 ;  /* 0xff8000001f327808 */ /* 0x002fc40000800000 */
[----:B------:R-:W-:Y:S01]  /*2310*/  ISETP.GT.AND P1, PT, R14, 0x11, PT ;  /* 0x000000110e00780c */ /* 0x000fe20003f24270 */
[----:B------:R-:W1:Y:S01]  /*2320*/  @P4 LDC R31, c[0x0][0x44c] ;  /* 0x00011300ff1f4b82 */ /* 0x000e620000000800 */
[----:B------:R-:W-:Y:S02]  /*2330*/  FMNMX.FTZ R21, R50, R21, !PT ;  /* 0x0000001532157209 */ /* 0x000fe40007810000 */
[----:B---3--:R-:W-:Y:S01]  /*2340*/  FSEL R74, R35, -INF , P1 ;  /* 0xff800000234a7808 */ /* 0x008fe20000800000 */
[----:B------:R3:W-:Y:S01]  /*2350*/  MUFU.TANH R92, R54 ;  /* 0x00000036005c7308 */ /* 0x0007e20000002400 */
[----:B------:R-:W-:Y:S02]  /*2360*/  ISETP.GT.AND P1, PT, R14, 0x19, PT ;  /* 0x000000190e00780c */ /* 0x000fe40003f24270 */
[----:B------:R-:W-:Y:S01]  /*2370*/  ISETP.GT.AND P3, PT, R12, 0x8, PT ;  /* 0x000000080c00780c */ /* 0x000fe20003f64270 */
[----:B------:R-:W4:Y:S01]  /*2380*/  @P4 LDC R35, c[0x0][0x450] ;  /* 0x00011400ff234b82 */ /* 0x000f220000000800 */
[----:B0-----:R-:W-:Y:S01]  /*2390*/  FSEL R78, R39, -INF , P1 ;  /* 0xff800000274e7808 */ /* 0x001fe20000800000 */
[----:B------:R-:W-:Y:S01]  /*23a0*/  UIADD3 UR4, UR4, 0x2a840, URZ ;  /* 0x0002a84004047890 */ /* 0x000fe2000fffe03f */
[----:B------:R-:W-:Y:S01]  /*23b0*/  ISETP.GT.AND P1, PT, R14, 0x21, PT ;  /* 0x000000210e00780c */ /* 0x000fe20003f24270 */
[----:B------:R-:W0:Y:S01]  /*23c0*/  MUFU.TANH R43, R43 ;  /* 0x0000002b002b7308 */ /* 0x000e220000002400 */
[----:B---3--:R-:W-:Y:S01]  /*23d0*/  FSEL R54, R34, -INF , P2 ;  /* 0xff80000022367808 */ /* 0x008fe20001000000 */
[----:B------:R-:W-:Y:S01]  /*23e0*/  UPRMT UR4, UR42, 0x654, UR4 ;  /* 0x000006542a047896 */ /* 0x000fe20008000004 */
[----:B------:R-:W-:-:S02]  /*23f0*/  ISETP.GT.AND P2, PT, R14, 0x18, PT ;  /* 0x000000180e00780c */ /* 0x000fc40003f44270 */
[----:B------:R-:W-:Y:S02]  /*2400*/  FMNMX.FTZ R21, R54, R21, !PT ;  /* 0x0000001536157209 */ /* 0x000fe40007810000 */
[----:B------:R-:W-:Y:S01]  /*2410*/  FSEL R76, R38, -INF , P2 ;  /* 0xff800000264c7808 */ /* 0x000fe20001000000 */
[----:B------:R-:W3:Y:S01]  /*2420*/  MUFU.TANH R47, R47 ;  /* 0x0000002f002f7308 */ /* 0x000ee20000002400 */
[----:B------:R-:W-:Y:S02]  /*2430*/  FMNMX.FTZ R21, R74, R21, !PT ;  /* 0x000000154a157209 */ /* 0x000fe40007810000 */
[----:B------:R-:W-:Y:S01]  /*2440*/  ISETP.GT.AND P2, PT, R14, 0x20, PT ;  /* 0x000000200e00780c */ /* 0x000fe20003f44270 */
[----:B------:R-:W-:Y:S01]  /*2450*/  SYNCS.ARRIVE.TRANS64.RED.A1T0 RZ, [UR4], RZ ;  /* 0x000000ffffff79a7 */ /* 0x000fe20008100404 */
[----:B------:R-:W-:Y:S02]  /*2460*/  FMNMX.FTZ R21, R76, R21, !PT ;  /* 0x000000154c157209 */ /* 0x000fe40007810000 */
[----:B--2---:R-:W-:Y:S01]  /*2470*/  FSEL R80, R42, -INF , P2 ;  /* 0xff8000002a507808 */ /* 0x004fe20001000000 */
[----:B------:R-:W2:Y:S01]  /*2480*/  MUFU.TANH R51, R51 ;  /* 0x0000003300337308 */ /* 0x000ea20000002400 */
[----:B------:R-:W-:-:S02]  /*2490*/  FMNMX.FTZ R21, R78, R21, !PT ;  /* 0x000000154e157209 */ /* 0x000fc40007810000 */
[----:B------:R-:W-:Y:S02]  /*24a0*/  ISETP.GT.AND P2, PT, R14, 0x28, PT ;  /* 0x000000280e00780c */ /* 0x000fe40003f44270 */
[----:B0-----:R-:W-:Y:S02]  /*24b0*/  FSEL R82, R43, -INF , P1 ;  /* 0xff8000002b527808 */ /* 0x001fe40000800000 */
[----:B------:R-:W-:Y:S01]  /*24c0*/  FMNMX.FTZ R21, R80, R21, !PT ;  /* 0x0000001550157209 */ /* 0x000fe20007810000 */
[----:B------:R-:W0:Y:S01]  /*24d0*/  MUFU.TANH R55, R55 ;  /* 0x0000003700377308 */ /* 0x000e220000002400 */
[----:B------:R-:W-:Y:S02]  /*24e0*/  ISETP.GT.AND P1, PT, R14, 0x29, PT ;  /* 0x000000290e00780c */ /* 0x000fe40003f24270 */
[----:B------:R-:W-:Y:S02]  /*24f0*/  FSEL R84, R84, -INF , P2 ;  /* 0xff80000054547808 */ /* 0x000fe40001000000 */
[----:B------:R-:W-:-:S02]  /*2500*/  FMNMX.FTZ R21, R82, R21, !PT ;  /* 0x0000001552157209 */ /* 0x000fc40007810000 */
[----:B------:R-:W-:Y:S01]  /*2510*/  ISETP.GT.AND P2, PT, R14, 0x30, PT ;  /* 0x000000300e00780c */ /* 0x000fe20003f44270 */
[----:B------:R-:W-:Y:S01]  /*2520*/  MUFU.TANH R58, R58 ;  /* 0x0000003a003a7308 */ /* 0x000fe20000002400 */
[----:B---3--:R-:W-:Y:S02]  /*2530*/  FSEL R86, R47, -INF , P1 ;  /* 0xff8000002f567808 */ /* 0x008fe40000800000 */
[----:B------:R-:W-:Y:S02]  /*2540*/  FMNMX.FTZ R21, R84, R21, !PT ;  /* 0x0000001554157209 */ /* 0x000fe40007810000 */
[----:B------:R-:W-:Y:S02]  /*2550*/  ISETP.GT.AND P1, PT, R14, 0x31, PT ;  /* 0x000000310e00780c */ /* 0x000fe40003f24270 */
[----:B------:R-:W-:Y:S01]  /*2560*/  FSEL R88, R88, -INF , P2 ;  /* 0xff80000058587808 */ /* 0x000fe20001000000 */
[----:B------:R-:W3:Y:S01]  /*2570*/  MUFU.TANH R59, R59 ;  /* 0x0000003b003b7308 */ /* 0x000ee20000002400 */
[----:B------:R-:W-:-:S02]  /*2580*/  FMNMX.FTZ R21, R86, R21, !PT ;  /* 0x0000001556157209 */ /* 0x000fc40007810000 */
[----:B------:R-:W-:Y:S02]  /*2590*/  ISETP.GT.AND P2, PT, R14, 0x38, PT ;  /* 0x000000380e00780c */ /* 0x000fe40003f44270 */
[----:B--2---:R-:W-:Y:S02]  /*25a0*/  FSEL R90, R51, -INF , P1 ;  /* 0xff800000335a7808 */ /* 0x004fe40000800000 */
[----:B------:R-:W-:Y:S01]  /*25b0*/  FMNMX.FTZ R21, R88, R21, !PT ;  /* 0x0000001558157209 */ /* 0x000fe20007810000 */
[----:B------:R-:W2:Y:S01]  /*25c0*/  MUFU.TANH R62, R62 ;  /* 0x0000003e003e7308 */ /* 0x000ea20000002400 */
[----:B------:R-:W-:Y:S02]  /*25d0*/  ISETP.GT.AND P1, PT, R14, 0x39, PT ;  /* 0x000000390e00780c */ /* 0x000fe40003f24270 */
[----:B------:R-:W-:Y:S02]  /*25e0*/  FSEL R92, R92, -INF , P2 ;  /* 0xff8000005c5c7808 */ /* 0x000fe40001000000 */
[----:B------:R-:W-:-:S02]  /*25f0*/  FMNMX.FTZ R21, R90, R21, !PT ;  /* 0x000000155a157209 */ /* 0x000fc40007810000 */
[----:B------:R-:W-:Y:S01]  /*2600*/  ISETP.GT.AND P2, PT, R14, 0x40, PT ;  /* 0x000000400e00780c */ /* 0x000fe20003f44270 */
[----:B------:R-:W5:Y:S01]  /*2610*/  MUFU.TANH R63, R63 ;  /* 0x0000003f003f7308 */ /* 0x000f620000002400 */
[----:B0-----:R-:W-:Y:S02]  /*2620*/  FSEL R94, R55, -INF , P1 ;  /* 0xff800000375e7808 */ /* 0x001fe40000800000 */
[----:B------:R-:W-:Y:S02]  /*2630*/  FMNMX.FTZ R21, R92, R21, !PT ;  /* 0x000000155c157209 */ /* 0x000fe40007810000 */
[----:B------:R-:W-:Y:S02]  /*2640*/  ISETP.GT.AND P1, PT, R14, 0x41, PT ;  /* 0x000000410e00780c */ /* 0x000fe40003f24270 */
[----:B------:R-:W-:Y:S01]  /*2650*/  FMNMX.FTZ R21, R94, R21, !PT ;  /* 0x000000155e157209 */ /* 0x000fe20007810000 */
[----:B------:R0:W1:Y:S01]  /*2660*/  MUFU.TANH R6, R66 ;  /* 0x0000004200067308 */ /* 0x0000620000002400 */
[----:B---3--:R-:W-:-:S02]  /*2670*/  FSEL R96, R59, -INF , P1 ;  /* 0xff8000003b607808 */ /* 0x008fc40000800000 */
[----:B------:R-:W-:-:S05]  /*2680*/  ISETP.GT.AND P1, PT, R14, 0x49, PT ;  /* 0x000000490e00780c */ /* 0x000fca0003f24270 */
[----:B------:R-:W3:Y:S01]  /*2690*/  MUFU.TANH R67, R67 ;  /* 0x0000004300437308 */ /* 0x000ee20000002400 */
[----:B0-----:R-:W-:Y:S02]  /*26a0*/  FSEL R66, R58, -INF , P2 ;  /* 0xff8000003a427808 */ /* 0x001fe40001000000 */
[----:B------:R-:W-:Y:S02]  /*26b0*/  ISETP.GT.AND P2, PT, R14, 0x48, PT ;  /* 0x000000480e00780c */ /* 0x000fe40003f44270 */
[----:B------:R-:W-:Y:S02]  /*26c0*/  FMNMX.FTZ R21, R66, R21, !PT ;  /* 0x0000001542157209 */ /* 0x000fe40007810000 */
[----:B--2---:R-:W-:Y:S01]  /*26d0*/  FSEL R98, R62, -INF , P2 ;  /* 0xff8000003e627808 */ /* 0x004fe20001000000 */
[----:B------:R1:W0:Y:S01]  /*26e0*/  MUFU.TANH R104, R70 ;  /* 0x0000004600687308 */ /* 0x0002220000002400 */
[----:B------:R-:W-:Y:S02]  /*26f0*/  FMNMX.FTZ R21, R96, R21, !PT ;  /* 0x0000001560157209 */ /* 0x000fe40007810000 */
[----:B------:R-:W-:-:S02]  /*2700*/  ISETP.GT.AND P2, PT, R14, 0x50, PT ;  /* 0x000000500e00780c */ /* 0x000fc40003f44270 */
[----:B-----5:R-:W-:Y:S02]  /*2710*/  FSEL R100, R63, -INF , P1 ;  /* 0xff8000003f647808 */ /* 0x020fe40000800000 */
[----:B------:R-:W-:Y:S01]  /*2720*/  FMNMX.FTZ R21, R98, R21, !PT ;  /* 0x0000001562157209 */ /* 0x000fe20007810000 */
[----:B------:R-:W2:Y:S01]  /*2730*/  MUFU.TANH R71, R71 ;  /* 0x0000004700477308 */ /* 0x000ea20000002400 */
[----:B------:R-:W-:Y:S02]  /*2740*/  ISETP.GT.AND P1, PT, R14, 0x51, PT ;  /* 0x000000510e00780c */ /* 0x000fe40003f24270 */
[----:B-1----:R-:W-:Y:S02]  /*2750*/  FSEL R70, R6, -INF , P2 ;  /* 0xff80000006467808 */ /* 0x002fe40001000000 */
[----:B------:R-:W-:Y:S02]  /*2760*/  FMNMX.FTZ R21, R100, R21, !PT ;  /* 0x0000001564157209 */ /* 0x000fe40007810000 */
[----:B------:R-:W-:Y:S01]  /*2770*/  ISETP.GT.AND P2, PT, R14, 0x58, PT ;  /* 0x000000580e00780c */ /* 0x000fe20003f44270 */
[----:B------:R-:W-:Y:S01]  /*2780*/  MUFU.TANH R7, R7 ;  /* 0x0000000700077308 */ /* 0x000fe20000002400 */
[----:B---3--:R-:W-:-:S02]  /*2790*/  FSEL R102, R67, -INF , P1 ;  /* 0xff80000043667808 */ /* 0x008fc40000800000 */
[----:B------:R-:W-:Y:S02]  /*27a0*/  FMNMX.FTZ R21, R70, R21, !PT ;  /* 0x0000001546157209 */ /* 0x000fe40007810000 */
[----:B------:R-:W-:Y:S02]  /*27b0*/  ISETP.GT.AND P1, PT, R14, 0x59, PT ;  /* 0x000000590e00780c */ /* 0x000fe40003f24270 */
[----:B0-----:R-:W-:Y:S01]  /*27c0*/  FSEL R104, R104, -INF , P2 ;  /* 0xff80000068687808 */ /* 0x001fe20001000000 */
[----:B------:R-:W0:Y:S01]  /*27d0*/  MUFU.TANH R8, R8 ;  /* 0x0000000800087308 */ /* 0x000e220000002400 */
[----:B------:R-:W-:Y:S02]  /*27e0*/  FMNMX.FTZ R21, R102, R21, !PT ;  /* 0x0000001566157209 */ /* 0x000fe40007810000 */
[----:B--2---:R-:W-:Y:S02]  /*27f0*/  FSEL R6, R71, -INF , P1 ;  /* 0xff80000047067808 */ /* 0x004fe40000800000 */
[----:B------:R-:W-:-:S02]  /*2800*/  FMNMX.FTZ R21, R104, R21, !PT ;  /* 0x0000001568157209 */ /* 0x000fc40007810000 */
[----:B------:R-:W-:Y:S01]  /*2810*/  ISETP.GT.AND P1, PT, R12, RZ, PT ;  /* 0x000000ff0c00720c */ /* 0x000fe20003f24270 */
[----:B------:R-:W1:Y:S01]  /*2820*/  MUFU.TANH R11, R11 ;  /* 0x0000000b000b7308 */ /* 0x000e620000002400 */
[----:B------:R-:W-:Y:S02]  /*2830*/  FMNMX.FTZ R21, R6, R21, !PT ;  /* 0x0000001506157209 */ /* 0x000fe40007810000 */
[----:B------:R-:W-:-:S03]  /*2840*/  ISETP.GT.AND P2, PT, R12, 0x1, PT ;  /* 0x000000010c00780c */ /* 0x000fc60003f44270 */
[----:B------:R-:W2:Y:S02]  /*2850*/  SHFL.BFLY PT, R14, R21, 0x2, 0x1f ;  /* 0x0c401f00150e7f89 */ /* 0x000ea400000e0000 */
[----:B------:R-:W-:Y:S01]  /*2860*/  MUFU.TANH R10, R10 ;  /* 0x0000000a000a7308 */ /* 0x000fe20000002400 */
[----:B0-----:R-:W-:Y:S02]  /*2870*/  FSEL R8, R8, -INF , P2 ;  /* 0xff80000008087808 */ /* 0x001fe40001000000 */
[----:B------:R-:W-:-:S05]  /*2880*/  ISETP.GT.AND P2, PT, R12, 0x10, PT ;  /* 0x000000100c00780c */ /* 0x000fca0003f44270 */
[----:B------:R0:W3:Y:S01]  /*2890*/  MUFU.TANH R28, R32 ;  /* 0x00000020001c7308 */ /* 0x0000e20000002400 */
[----:B-1----:R-:W-:Y:S02]  /*28a0*/  FSEL R24, R11, -INF , P3 ;  /* 0xff8000000b187808 */ /* 0x002fe40001800000 */
[----:B------:R-:W-:-:S05]  /*28b0*/  ISETP.GT.AND P3, PT, R12, 0x18, PT ;  /* 0x000000180c00780c */ /* 0x000fca0003f64270 */
[----:B------:R-:W1:Y:S01]  /*28c0*/  MUFU.TANH R33, R33 ;  /* 0x0000002100217308 */ /* 0x000e620000002400 */
[----:B0-----:R-:W-:Y:S02]  /*28d0*/  FSEL R32, R25, -INF , P3 ;  /* 0xff80000019207808 */ /* 0x001fe40001800000 */
[----:B--2---:R-:W-:-:S05]  /*28e0*/  FMNMX.FTZ R14, R21, R14, !PT ;  /* 0x0000000e150e7209 */ /* 0x004fca0007810000 */
[----:B------:R-:W0:Y:S01]  /*28f0*/  MUFU.TANH R37, R37 ;  /* 0x0000002500257308 */ /* 0x000e220000002400 */
[----:B---3--:R-:W-:Y:S01]  /*2900*/  FSEL R28, R28, -INF , P2 ;  /* 0xff8000001c1c7808 */ /* 0x008fe20001000000 */
[----:B------:R-:W2:Y:S06]  /*2910*/  SHFL.BFLY PT, R21, R14, 0x1, 0x1f ;  /* 0x0c201f000e157f89 */ /* 0x000eac00000e0000 */
[----:B------:R-:W3:Y:S08]  /*2920*/  MUFU.TANH R40, R40 ;  /* 0x0000002800287308 */ /* 0x000ef00000002400 */
[----:B------:R-:W5:Y:S08]  /*2930*/  MUFU.TANH R41, R41 ;  /* 0x0000002900297308 */ /* 0x000f700000002400 */
[----:B------:R-:W4:Y:S01]  /*2940*/  MUFU.TANH R44, R44 ;  /* 0x0000002c002c7308 */ /* 0x000f220000002400 */
[----:B--2---:R-:W-:-:S02]  /*2950*/  FMNMX.FTZ R20, R14, R21, !PT ;  /* 0x000000150e147209 */ /* 0x004fc40007810000 */
[----:B------:R-:W-:Y:S02]  /*2960*/  FSEL R14, R7, -INF , P1 ;  /* 0xff800000070e7808 */ /* 0x000fe40000800000 */
[----:B------:R-:W-:-:S03]  /*2970*/  ISETP.GT.AND P1, PT, R12, 0x9, PT ;  /* 0x000000090c00780c */ /* 0x000fc60003f24270 */
[----:B------:R-:W2:Y:S01]  /*2980*/  MUFU.TANH R42, R45 ;  /* 0x0000002d002a7308 */ /* 0x000ea20000002400 */
[----:B------:R-:W-:Y:S02]  /*2990*/  FMNMX.FTZ R7, R14, R8, !PT ;  /* 0x000000080e077209 */ /* 0x000fe40007810000 */
[----:B------:R-:W-:Y:S01]  /*29a0*/  FSEL R26, R10, -INF , P1 ;  /* 0xff8000000a1a7808 */ /* 0x000fe20000800000 */
[----:B------:R-:W-:Y:S01]  /*29b0*/  FMUL.FTZ R10, R20, R9 ;  /* 0x00000009140a7220 */ /* 0x000fe20000410000 */
[----:B------:R-:W-:Y:S02]  /*29c0*/  FMNMX.FTZ R7, R24, R7, !PT ;  /* 0x0000000718077209 */ /* 0x000fe40007810000 */
[----:B------:R-:W-:Y:S01]  /*29d0*/  ISETP.GT.AND P1, PT, R12, 0x11, PT ;  /* 0x000000110c00780c */ /* 0x000fe20003f24270 */
[----:B------:R-:W2:Y:S01]  /*29e0*/  MUFU.TANH R48, R48 ;  /* 0x0000003000307308 */ /* 0x000ea20000002400 */
[----:B------:R-:W-:Y:S02]  /*29f0*/  FMNMX.FTZ R7, R26, R7, !PT ;  /* 0x000000071a077209 */ /* 0x000fe40007810000 */
[----:B-1----:R-:W-:-:S02]  /*2a00*/  FSEL R30, R33, -INF , P1 ;  /* 0xff800000211e7808 */ /* 0x002fc40000800000 */
[----:B------:R-:W-:Y:S02]  /*2a10*/  FMNMX.FTZ R7, R28, R7, !PT ;  /* 0x000000071c077209 */ /* 0x000fe40007810000 */
[----:B------:R-:W-:Y:S01]  /*2a20*/  FSETP.NEU.FTZ.AND P2, PT, R20, -INF , PT ;  /* 0xff8000001400780b */ /* 0x000fe20003f5d000 */
[----:B------:R-:W1:Y:S01]  /*2a30*/  MUFU.TANH R49, R49 ;  /* 0x0000003100317308 */ /* 0x000e620000002400 */
[----:B------:R-:W-:Y:S02]  /*2a40*/  ISETP.GT.AND P1, PT, R12, 0x19, PT ;  /* 0x000000190c00780c */ /* 0x000fe40003f24270 */
[----:B------:R-:W-:Y:S02]  /*2a50*/  FMNMX.FTZ R7, R30, R7, !PT ;  /* 0x000000071e077209 */ /* 0x000fe40007810000 */
[----:B------:R-:W-:Y:S02]  /*2a60*/  FSEL R33, R10, RZ, P2 ;  /* 0x000000ff0a217208 */ /* 0x000fe40001000000 */
[----:B------:R-:W-:Y:S01]  /*2a70*/  ISETP.GT.AND P2, PT, R12, 0x20, PT ;  /* 0x000000200c00780c */ /* 0x000fe20003f44270 */
[----:B------:R-:W1:Y:S01]  /*2a80*/  MUFU.TANH R52, R52 ;  /* 0x0000003400347308 */ /* 0x000e620000002400 */
[----:B0-----:R-:W-:Y:S01]  /*2a90*/  FSEL R34, R37, -INF , P1 ;  /* 0xff80000025227808 */ /* 0x001fe20000800000 */
[--C-:B------:R-:W-:Y:S01]  /*2aa0*/  FFMA.FTZ R157, R36, R9, -R33.reuse ;  /* 0x00000009249d7223 */ /* 0x100fe20000010821 */
[----:B------:R-:W-:Y:S01]  /*2ab0*/  FMNMX.FTZ R7, R32, R7, !PT ;  /* 0x0000000720077209 */ /* 0x000fe20007810000 */
[-CC-:B------:R-:W-:Y:S01]  /*2ac0*/  FFMA.FTZ R10, R46, R9.reuse, -R33.reuse ;  /* 0x000000092e0a7223 */ /* 0x180fe20000010821 */
[----:B------:R-:W-:Y:S01]  /*2ad0*/  ISETP.GT.AND P1, PT, R12, 0x21, PT ;  /* 0x000000210c00780c */ /* 0x000fe20003f24270 */
[--C-:B------:R-:W-:Y:S01]  /*2ae0*/  FFMA.FTZ R11, R50, R9, -R33.reuse ;  /* 0x00000009320b7223 */ /* 0x100fe20000010821 */
[----:B---3--:R-:W-:Y:S01]  /*2af0*/  FSEL R36, R40, -INF , P2 ;  /* 0xff80000028247808 */ /* 0x008fe20001000000 */
[----:B------:R-:W0:Y:S01]  /*2b00*/  MUFU.TANH R53, R53 ;  /* 0x0000003500357308 */ /* 0x000e220000002400 */
[----:B------:R-:W-:Y:S01]  /*2b10*/  FMNMX.FTZ R7, R34, R7, !PT ;  /* 0x0000000722077209 */ /* 0x000fe20007810000 */
[-CC-:B------:R-:W-:Y:S01]  /*2b20*/  FFMA.FTZ R15, R15, R9.reuse, -R33.reuse ;  /* 0x000000090f0f7223 */ /* 0x180fe20000010821 */
[----:B------:R-:W-:Y:S01]  /*2b30*/  ISETP.GT.AND P2, PT, R12, 0x28, PT ;  /* 0x000000280c00780c */ /* 0x000fe20003f44270 */
[-CC-:B------:R-:W-:Y:S01]  /*2b40*/  FFMA.FTZ R74, R74, R9.reuse, -R33.reuse ;  /* 0x000000094a4a7223 */ /* 0x180fe20000010821 */
[----:B-----5:R-:W-:Y:S01]  /*2b50*/  FSEL R38, R41, -INF , P1 ;  /* 0xff80000029267808 */ /* 0x020fe20000800000 */
[--C-:B------:R-:W-:Y:S01]  /*2b60*/  FFMA.FTZ R76, R76, R9, -R33.reuse ;  /* 0x000000094c4c7223 */ /* 0x100fe20000010821 */
[----:B------:R-:W-:Y:S01]  /*2b70*/  FMNMX.FTZ R7, R36, R7, !PT ;  /* 0x0000000724077209 */ /* 0x000fe20007810000 */
[----:B------:R-:W3:Y:S01]  /*2b80*/  MUFU.TANH R56, R56 ;  /* 0x0000003800387308 */ /* 0x000ee20000002400 */
[----:B------:R-:W-:Y:S01]  /*2b90*/  ISETP.GT.AND P1, PT, R12, 0x29, PT ;  /* 0x000000290c00780c */ /* 0x000fe20003f24270 */
[-CC-:B------:R-:W-:Y:S01]  /*2ba0*/  FFMA.FTZ R78, R78, R9.reuse, -R33.reuse ;  /* 0x000000094e4e7223 */ /* 0x180fe20000010821 */
[----:B----4-:R-:W-:Y:S01]  /*2bb0*/  FSEL R40, R44, -INF , P2 ;  /* 0xff8000002c287808 */ /* 0x010fe20001000000 */
[--C-:B------:R-:W-:Y:S01]  /*2bc0*/  FFMA.FTZ R80, R80, R9, -R33.reuse ;  /* 0x0000000950507223 */ /* 0x100fe20000010821 */
[----:B------:R-:W-:Y:S01]  /*2bd0*/  FMNMX.FTZ R7, R38, R7, !PT ;  /* 0x0000000726077209 */ /* 0x000fe20007810000 */
[-CC-:B------:R-:W-:Y:S01]  /*2be0*/  FFMA.FTZ R82, R82, R9.reuse, -R33.reuse ;  /* 0x0000000952527223 */ /* 0x180fe20000010821 */
[----:B------:R-:W-:Y:S01]  /*2bf0*/  ISETP.GT.AND P2, PT, R12, 0x30, PT ;  /* 0x000000300c00780c */ /* 0x000fe20003f44270 */
[----:B------:R-:W-:Y:S01]  /*2c00*/  MUFU.TANH R57, R57 ;  /* 0x0000003900397308 */ /* 0x000fe20000002400 */
[----:B--2---:R-:W-:Y:S01]  /*2c10*/  FSEL R42, R42, -INF , P1 ;  /* 0xff8000002a2a7808 */ /* 0x004fe20000800000 */
[--C-:B------:R-:W-:Y:S01]  /*2c20*/  FFMA.FTZ R84, R84, R9, -R33.reuse ;  /* 0x0000000954547223 */ /* 0x100fe20000010821 */
[----:B------:R-:W-:Y:S01]  /*2c30*/  FMNMX.FTZ R7, R40, R7, !PT ;  /* 0x0000000728077209 */ /* 0x000fe20007810000 */
[-CC-:B------:R-:W-:Y:S01]  /*2c40*/  FFMA.FTZ R86, R86, R9.reuse, -R33.reuse ;  /* 0x0000000956567223 */ /* 0x180fe20000010821 */
[----:B------:R-:W-:Y:S01]  /*2c50*/  ISETP.GT.AND P1, PT, R12, 0x31, PT ;  /* 0x000000310c00780c */ /* 0x000fe20003f24270 */
[--C-:B------:R-:W-:Y:S01]  /*2c60*/  FFMA.FTZ R88, R88, R9, -R33.reuse ;  /* 0x0000000958587223 */ /* 0x100fe20000010821 */
[----:B------:R-:W-:Y:S01]  /*2c70*/  FSEL R44, R48, -INF , P2 ;  /* 0xff800000302c7808 */ /* 0x000fe20001000000 */
[----:B------:R-:W2:Y:S01]  /*2c80*/  MUFU.TANH R60, R60 ;  /* 0x0000003c003c7308 */ /* 0x000ea20000002400 */
[----:B------:R-:W-:Y:S01]  /*2c90*/  FMNMX.FTZ R7, R42, R7, !PT ;  /* 0x000000072a077209 */ /* 0x000fe20007810000 */
[-CC-:B------:R-:W-:Y:S01]  /*2ca0*/  FFMA.FTZ R90, R90, R9.reuse, -R33.reuse ;  /* 0x000000095a5a7223 */ /* 0x180fe20000010821 */
[----:B------:R-:W-:Y:S01]  /*2cb0*/  ISETP.GT.AND P2, PT, R12, 0x38, PT ;  /* 0x000000380c00780c */ /* 0x000fe20003f44270 */
[-CC-:B------:R-:W-:Y:S01]  /*2cc0*/  FFMA.FTZ R92, R92, R9.reuse, -R33.reuse ;  /* 0x000000095c5c7223 */ /* 0x180fe20000010821 */
[----:B-1----:R-:W-:Y:S01]  /*2cd0*/  FSEL R46, R49, -INF , P1 ;  /* 0xff800000312e7808 */ /* 0x002fe20000800000 */
[--C-:B------:R-:W-:Y:S01]  /*2ce0*/  FFMA.FTZ R94, R94, R9, -R33.reuse ;  /* 0x000000095e5e7223 */ /* 0x100fe20000010821 */
[----:B------:R-:W-:Y:S01]  /*2cf0*/  FMNMX.FTZ R7, R44, R7, !PT ;  /* 0x000000072c077209 */ /* 0x000fe20007810000 */
[----:B------:R-:W1:Y:S01]  /*2d00*/  MUFU.TANH R58, R61 ;  /* 0x0000003d003a7308 */ /* 0x000e620000002400 */
[----:B------:R-:W-:Y:S01]  /*2d10*/  ISETP.GT.AND P1, PT, R12, 0x39, PT ;  /* 0x000000390c00780c */ /* 0x000fe20003f24270 */
[-CC-:B------:R-:W-:Y:S01]  /*2d20*/  FFMA.FTZ R66, R66, R9.reuse, -R33.reuse ;  /* 0x0000000942427223 */ /* 0x180fe20000010821 */
[----:B------:R-:W-:Y:S01]  /*2d30*/  FSEL R48, R52, -INF , P2 ;  /* 0xff80000034307808 */ /* 0x000fe20001000000 */
[--C-:B------:R-:W-:Y:S01]  /*2d40*/  FFMA.FTZ R96, R96, R9, -R33.reuse ;  /* 0x0000000960607223 */ /* 0x100fe20000010821 */
[----:B------:R-:W-:Y:S01]  /*2d50*/  FMNMX.FTZ R7, R46, R7, !PT ;  /* 0x000000072e077209 */ /* 0x000fe20007810000 */
[-CC-:B------:R-:W-:Y:S01]  /*2d60*/  FFMA.FTZ R98, R98, R9.reuse, -R33.reuse ;  /* 0x0000000962627223 */ /* 0x180fe20000010821 */
[----:B------:R-:W-:Y:S01]  /*2d70*/  ISETP.GT.AND P2, PT, R12, 0x40, PT ;  /* 0x000000400c00780c */ /* 0x000fe20003f44270 */
[----:B------:R-:W4:Y:S01]  /*2d80*/  MUFU.TANH R64, R64 ;  /* 0x0000004000407308 */ /* 0x000f220000002400 */
[----:B0-----:R-:W-:Y:S01]  /*2d90*/  FSEL R50, R53, -INF , P1 ;  /* 0xff80000035327808 */ /* 0x001fe20000800000 */
[--C-:B------:R-:W-:Y:S01]  /*2da0*/  FFMA.FTZ R100, R100, R9, -R33.reuse ;  /* 0x0000000964647223 */ /* 0x100fe20000010821 */
[----:B------:R-:W-:Y:S01]  /*2db0*/  FMNMX.FTZ R7, R48, R7, !PT ;  /* 0x0000000730077209 */ /* 0x000fe20007810000 */
[-CC-:B------:R-:W-:Y:S01]  /*2dc0*/  FFMA.FTZ R70, R70, R9.reuse, -R33.reuse ;  /* 0x0000000946467223 */ /* 0x180fe20000010821 */
[----:B------:R-:W-:Y:S01]  /*2dd0*/  ISETP.GT.AND P1, PT, R12, 0x41, PT ;  /* 0x000000410c00780c */ /* 0x000fe20003f24270 */
[--C-:B------:R-:W-:Y:S01]  /*2de0*/  FFMA.FTZ R102, R102, R9, -R33.reuse ;  /* 0x0000000966667223 */ /* 0x100fe20000010821 */
[----:B---3--:R-:W-:Y:S01]  /*2df0*/  FSEL R52, R56, -INF , P2 ;  /* 0xff80000038347808 */ /* 0x008fe20001000000 */
[----:B------:R0:W-:Y:S01]  /*2e00*/  MUFU.EX2 R159, R10 ;  /* 0x0000000a009f7308 */ /* 0x0001e20000000800 */
[----:B------:R-:W-:Y:S01]  /*2e10*/  FMNMX.FTZ R7, R50, R7, !PT ;  /* 0x0000000732077209 */ /* 0x000fe20007810000 */
[-CC-:B------:R-:W-:Y:S01]  /*2e20*/  FFMA.FTZ R104, R104, R9.reuse, -R33.reuse ;  /* 0x0000000968687223 */ /* 0x180fe20000010821 */
[----:B------:R-:W-:Y:S01]  /*2e30*/  ISETP.GT.AND P2, PT, R12, 0x48, PT ;  /* 0x000000480c00780c */ /* 0x000fe20003f44270 */
[----:B------:R-:W-:Y:S01]  /*2e40*/  FFMA.FTZ R6, R6, R9, -R33 ;  /* 0x0000000906067223 */ /* 0x000fe20000010821 */
[----:B------:R-:W-:-:S02]  /*2e50*/  FMNMX.FTZ R7, R52, R7, !PT ;  /* 0x0000000734077209 */ /* 0x000fc40007810000 */
[----:B--2---:R-:W-:Y:S01]  /*2e60*/  FSEL R56, R60, -INF , P2 ;  /* 0xff8000003c387808 */ /* 0x004fe20001000000 */
[----:B------:R-:W2:Y:S01]  /*2e70*/  MUFU.TANH R62, R65 ;  /* 0x00000041003e7308 */ /* 0x000ea20000002400 */
[----:B0-----:R-:W-:Y:S01]  /*2e80*/  FFMA.FTZ R10, R54, R9, -R33 ;  /* 0x00000009360a7223 */ /* 0x001fe20000010821 */
[----:B------:R-:W-:Y:S02]  /*2e90*/  FSEL R54, R57, -INF , P1 ;  /* 0xff80000039367808 */ /* 0x000fe40000800000 */
[----:B------:R-:W-:Y:S02]  /*2ea0*/  ISETP.GT.AND P1, PT, R12, 0x49, PT ;  /* 0x000000490c00780c */ /* 0x000fe40003f24270 */
[----:B------:R-:W-:Y:S02]  /*2eb0*/  FMNMX.FTZ R7, R54, R7, !PT ;  /* 0x0000000736077209 */ /* 0x000fe40007810000 */
[----:B------:R-:W0:Y:S01]  /*2ec0*/  MUFU.TANH R13, R68 ;  /* 0x00000044000d7308 */ /* 0x000e220000002400 */
[----:B------:R-:W-:-:S02]  /*2ed0*/  ISETP.GT.AND P2, PT, R12, 0x50, PT ;  /* 0x000000500c00780c */ /* 0x000fc40003f44270 */
[----:B-1----:R-:W-:Y:S02]  /*2ee0*/  FSEL R58, R58, -INF , P1 ;  /* 0xff8000003a3a7808 */ /* 0x002fe40000800000 */
[----:B------:R-:W-:Y:S02]  /*2ef0*/  FMNMX.FTZ R7, R56, R7, !PT ;  /* 0x0000000738077209 */ /* 0x000fe40007810000 */
[----:B------:R-:W-:Y:S01]  /*2f00*/  ISETP.GT.AND P1, PT, R12, 0x51, PT ;  /* 0x000000510c00780c */ /* 0x000fe20003f24270 */
[----:B------:R-:W1:Y:S01]  /*2f10*/  MUFU.TANH R69, R69 ;  /* 0x0000004500457308 */ /* 0x000e620000002400 */
[----:B----4-:R-:W-:Y:S02]  /*2f20*/  FSEL R60, R64, -INF , P2 ;  /* 0xff800000403c7808 */ /* 0x010fe40001000000 */
[----:B------:R-:W-:Y:S02]  /*2f30*/  FMNMX.FTZ R7, R58, R7, !PT ;  /* 0x000000073a077209 */ /* 0x000fe40007810000 */
[----:B------:R-:W-:-:S02]  /*2f40*/  ISETP.GT.AND P2, PT, R12, 0x58, PT ;  /* 0x000000580c00780c */ /* 0x000fc40003f44270 */
[----:B--2---:R-:W-:Y:S01]  /*2f50*/  FSEL R62, R62, -INF , P1 ;  /* 0xff8000003e3e7808 */ /* 0x004fe20000800000 */
[----:B------:R2:W-:Y:S01]  /*2f60*/  MUFU.EX2 R153, R10 ;  /* 0x0000000a00997308 */ /* 0x0005e20000000800 */
[----:B------:R-:W-:Y:S02]  /*2f70*/  FMNMX.FTZ R7, R60, R7, !PT ;  /* 0x000000073c077209 */ /* 0x000fe40007810000 */
[----:B------:R-:W-:Y:S02]  /*2f80*/  ISETP.GT.AND P1, PT, R12, 0x59, PT ;  /* 0x000000590c00780c */ /* 0x000fe40003f24270 */
[----:B0-----:R-:W-:Y:S02]  /*2f90*/  FSEL R12, R13, -INF , P2 ;  /* 0xff8000000d0c7808 */ /* 0x001fe40001000000 */
[----:B------:R-:W-:Y:S01]  /*2fa0*/  FMNMX.FTZ R7, R62, R7, !PT ;  /* 0x000000073e077209 */ /* 0x000fe20007810000 */
[----:B------:R-:W-:Y:S01]  /*2fb0*/  MUFU.EX2 R106, R11 ;  /* 0x0000000b006a7308 */ /* 0x000fe20000000800 */
[----:B-1----:R-:W-:-:S02]  /*2fc0*/  FSEL R64, R69, -INF , P1 ;  /* 0xff80000045407808 */ /* 0x002fc40000800000 */
[----:B------:R-:W-:-:S04]  /*2fd0*/  FMNMX.FTZ R7, R12, R7, !PT ;  /* 0x000000070c077209 */ /* 0x000fc80007810000 */
[----:B------:R-:W-:Y:S01]  /*2fe0*/  FMNMX.FTZ R7, R64, R7, !PT ;  /* 0x0000000740077209 */ /* 0x000fe20007810000 */
[----:B------:R-:W-:Y:S04]  /*2ff0*/  MUFU.EX2 R157, R157 ;  /* 0x0000009d009d7308 */ /* 0x000fe80000000800 */
[----:B--2---:R-:W0:Y:S04]  /*3000*/  SHFL.BFLY PT, R10, R7, 0x2, 0x1f ;  /* 0x0c401f00070a7f89 */ /* 0x004e2800000e0000 */
[----:B------:R-:W1:Y:S08]  /*3010*/  MUFU.EX2 R68, R15 ;  /* 0x0000000f00447308 */ /* 0x000e700000000800 */
[----:B------:R-:W-:Y:S08]  /*3020*/  MUFU.EX2 R74, R74 ;  /* 0x0000004a004a7308 */ /* 0x000ff00000000800 */
[----:B------:R-:W-:Y:S01]  /*3030*/  MUFU.EX2 R76, R76 ;  /* 0x0000004c004c7308 */ /* 0x000fe20000000800 */
[----:B-1----:R-:W-:Y:S01]  /*3040*/  FADD.FTZ R0, R157, R68 ;  /* 0x000000449d007221 */ /* 0x002fe20000010000 */
[----:B------:R-:W-:-:S02]  /*3050*/  F2FP.F16.F32.PACK_AB R157, R68, R157 ;  /* 0x0000009d449d723e */ /* 0x000fc400000000ff */
[----:B------:R-:W-:Y:S02]  /*3060*/  CS2R R68, SRZ ;  /* 0x0000000000447805 */ /* 0x000fe4000001ff00 */
[----:B0-----:R-:W-:Y:S02]  /*3070*/  FMNMX.FTZ R11, R7, R10, !PT ;  /* 0x0000000a070b7209 */ /* 0x001fe40007810000 */
[----:B------:R0:W-:Y:S03]  /*3080*/  MUFU.EX2 R155, R78 ;  /* 0x0000004e009b7308 */ /* 0x0001e60000000800 */
[----:B------:R-:W1:Y:S05]  /*3090*/  SHFL.BFLY PT, R10, R11, 0x1, 0x1f ;  /* 0x0c201f000b0a7f89 */ /* 0x000e6a00000e0000 */
[----:B------:R-:W-:Y:S01]  /*30a0*/  MUFU.EX2 R80, R80 ;  /* 0x0000005000507308 */ /* 0x000fe20000000800 */
[----:B0-----:R-:W-:-:S07]  /*30b0*/  CS2R R78, SRZ ;  /* 0x00000000004e7805 */ /* 0x001fce000001ff00 */
[----:B------:R0:W-:Y:S08]  /*30c0*/  MUFU.EX2 R149, R82 ;  /* 0x0000005200957308 */ /* 0x0001f00000000800 */
[----:B------:R-:W-:Y:S01]  /*30d0*/  MUFU.EX2 R84, R84 ;  /* 0x0000005400547308 */ /* 0x000fe20000000800 */
[----:B-1----:R-:W-:Y:S02]  /*30e0*/  FMNMX.FTZ R10, R11, R10, !PT ;  /* 0x0000000a0b0a7209 */ /* 0x002fe40007810000 */
[----:B0-----:R-:W-:-:S02]  /*30f0*/  CS2R R82, SRZ ;  /* 0x0000000000527805 */ /* 0x001fc4000001ff00 */
[C---:B------:R-:W-:Y:S01]  /*3100*/  FSETP.NEU.FTZ.AND P1, PT, R10.reuse, -INF , PT ;  /* 0xff8000000a00780b */ /* 0x040fe20003f3d000 */
[----:B------:R-:W-:Y:S02]  /*3110*/  FMUL.FTZ R7, R10, R9 ;  /* 0x000000090a077220 */ /* 0x000fe40000410000 */
[----:B------:R-:W-:Y:S03]  /*3120*/  MUFU.EX2 R151, R86 ;  /* 0x0000005600977308 */ /* 0x000fe60000000800 */
[----:B------:R-:W-:-:S05]  /*3130*/  FSEL R7, R7, RZ, P1 ;  /* 0x000000ff07077208 */ /* 0x000fca0000800000 */
[-CC-:B------:R-:W-:Y:S01]  /*3140*/  FFMA.FTZ R14, R14, R9.reuse, -R7.reuse ;  /* 0x000000090e0e7223 */ /* 0x180fe20000010807 */
[-CC-:B------:R-:W-:Y:S01]  /*3150*/  FFMA.FTZ R8, R8, R9.reuse, -R7.reuse ;  /* 0x0000000908087223 */ /* 0x180fe20000010807 */
[-CC-:B------:R-:W-:Y:S01]  /*3160*/  FFMA.FTZ R24, R24, R9.reuse, -R7.reuse ;  /* 0x0000000918187223 */ /* 0x180fe20000010807 */
[-CC-:B------:R-:W-:Y:S01]  /*3170*/  FFMA.FTZ R26, R26, R9.reuse, -R7.reuse ;  /* 0x000000091a1a7223 */ /* 0x180fe20000010807 */
[-CC-:B------:R-:W-:Y:S01]  /*3180*/  FFMA.FTZ R28, R28, R9.reuse, -R7.reuse ;  /* 0x000000091c1c7223 */ /* 0x180fe20000010807 */
[----:B------:R0:W-:Y:S01]  /*3190*/  MUFU.EX2 R11, R8 ;  /* 0x00000008000b7308 */ /* 0x0001e20000000800 */
        /* <DEDUP_REMOVED lines=8> */
[----:B0-----:R-:W-:Y:S01]  /*3220*/  MOV R8, R16 ;  /* 0x0000001000087202 */ /* 0x001fe20000000f00 */
        /* <DEDUP_REMOVED lines=12> */
[----:B------:R-:W-:Y:S01]  /*32f0*/  FFMA.FTZ R64, R64, R9, -R7 ;  /* 0x0000000940407223 */ /* 0x000fe20000010807 */
[----:B------:R-:W-:Y:S01]  /*3300*/  CS2R R86, SRZ ;  /* 0x0000000000567805 */ /* 0x000fe2000001ff00 */
[----:B------:R0:W2:Y:S01]  /*3310*/  MUFU.EX2 R13, R26 ;  /* 0x0000001a000d7308 */ /* 0x0000a20000000800 */
[----:B-1----:R-:W-:-:S07]  /*3320*/  F2FP.F16.F32.PACK_AB R156, R11, R14 ;  /* 0x0000000e0b9c723e */ /* 0x002fce00000000ff */
[----:B------:R-:W1:Y:S01]  /*3330*/  MUFU.EX2 R28, R28 ;  /* 0x0000001c001c7308 */ /* 0x000e620000000800 */
[----:B0-----:R-:W-:-:S05]  /*3340*/  @P4 IMAD.HI.U32 R26, R16, R31, RZ ;  /* 0x0000001f101a4227 */ /* 0x001fca00078e00ff */
[----:B------:R-:W-:Y:S01]  /*3350*/  @P4 SHF.R.U32.HI R8, RZ, R35, R26 ;  /* 0x00000023ff084219 */ /* 0x000fe2000001161a */
[----:B------:R-:W-:Y:S01]  /*3360*/  FADD.FTZ R35, R14, R11 ;  /* 0x0000000b0e237221 */ /* 0x000fe20000010000 */
[----:B------:R-:W0:Y:S01]  /*3370*/  MUFU.EX2 R15, R30 ;  /* 0x0000001e000f7308 */ /* 0x000e220000000800 */
[----:B--2---:R-:W-:Y:S01]  /*3380*/  F2FP.F16.F32.PACK_AB R158, R13, R24 ;  /* 0x000000180d9e723e */ /* 0x004fe200000000ff */
[----:B------:R-:W-:Y:S01]  /*3390*/  VIADD R14, R72, 0xfffffffe ;  /* 0xfffffffe480e7836 */ /* 0x000fe20000000000 */
[----:B------:R-:W-:Y:S02]  /*33a0*/  IADD3 R8, R8, R171, -R170 ;  /* 0x000000ab08087210 */ /* 0x000fe40007ffe8aa */
[----:B------:R-:W-:-:S03]  /*33b0*/  CS2R R72, SRZ ;  /* 0x0000000000487805 */ /* 0x000fc6000001ff00 */
[----:B------:R-:W2:Y:S01]  /*33c0*/  MUFU.EX2 R32, R32 ;  /* 0x0000002000207308 */ /* 0x000ea20000000800 */
[----:B------:R-:W-:-:S04]  /*33d0*/  IMAD.HI R26, R8, 0x2aaaaaab, RZ ;  /* 0x2aaaaaab081a7827 */ /* 0x000fc800078e02ff */
[----:B------:R-:W-:Y:S01]  /*33e0*/  FADD.FTZ R8, R24, R35 ;  /* 0x0000002318087221 */ /* 0x000fe20000010000 */
[----:B------:R-:W-:Y:S01]  /*33f0*/  FADD.FTZ R35, R159, R0 ;  /* 0x000000009f237221 */ /* 0x000fe20000010000 */
[C---:B------:R-:W-:Y:S02]  /*3400*/  F2FP.F16.F32.PACK_AB R159, R106.reuse, R159 ;  /* 0x0000009f6a9f723e */ /* 0x040fe400000000ff */
[----:B------:R-:W-:Y:S01]  /*3410*/  FADD.FTZ R33, R13, R8 ;  /* 0x000000080d217221 */ /* 0x000fe20000010000 */
[----:B------:R-:W-:Y:S01]  /*3420*/  FADD.FTZ R0, R106, R35 ;  /* 0x000000236a007221 */ /* 0x000fe20000010000 */
[----:B------:R-:W3:Y:S01]  /*3430*/  MUFU.EX2 R21, R34 ;  /* 0x0000002200157308 */ /* 0x000ee20000000800 */
[----:B------:R-:W-:Y:S01]  /*3440*/  SHF.R.U32.HI R39, RZ, 0x1f, R26 ;  /* 0x0000001fff277819 */ /* 0x000fe2000001161a */
[----:B-1----:R-:W-:Y:S01]  /*3450*/  FADD.FTZ R8, R28, R33 ;  /* 0x000000211c087221 */ /* 0x002fe20000010000 */
[----:B------:R-:W-:Y:S01]  /*3460*/  FADD.FTZ R35, R153, R0 ;  /* 0x0000000099237221 */ /* 0x000fe20000010000 */
[----:B0-----:R-:W-:-:S02]  /*3470*/  F2FP.F16.F32.PACK_AB R152, R15, R28 ;  /* 0x0000001c0f98723e */ /* 0x001fc400000000ff */
[----:B------:R-:W-:Y:S01]  /*3480*/  FADD.FTZ R37, R15, R8 ;  /* 0x000000080f257221 */ /* 0x000fe20000010000 */
[----:B------:R-:W-:Y:S01]  /*3490*/  FADD.FTZ R35, R74, R35 ;  /* 0x000000234a237221 */ /* 0x000fe20000010000 */
[----:B------:R-:W0:Y:S01]  /*34a0*/  MUFU.EX2 R36, R36 ;  /* 0x0000002400247308 */ /* 0x000e220000000800 */
[----:B------:R-:W-:Y:S01]  /*34b0*/  LEA.HI.SX32 R26, R26, R39, 0x1c ;  /* 0x000000271a1a7211 */ /* 0x000fe200078fe2ff */
[----:B--2---:R-:W-:Y:S01]  /*34c0*/  FADD.FTZ R0, R32, R37 ;  /* 0x0000002520007221 */ /* 0x004fe20000010000 */
[----:B------:R-:W-:Y:S01]  /*34d0*/  FADD.FTZ R8, R76, R35 ;  /* 0x000000234c087221 */ /* 0x000fe20000010000 */
[----:B------:R-:W-:Y:S02]  /*34e0*/  F2FP.F16.F32.PACK_AB R153, R74, R153 ;  /* 0x000000994a99723e */ /* 0x000fe400000000ff */
[----:B------:R-:W-:Y:S01]  /*34f0*/  CS2R R74, SRZ ;  /* 0x00000000004a7805 */ /* 0x000fe2000001ff00 */
[----:B------:R-:W-:Y:S01]  /*3500*/  FADD.FTZ R37, R155, R8 ;  /* 0x000000089b257221 */ /* 0x000fe20000010000 */
[----:B------:R-:W1:Y:S01]  /*3510*/  MUFU.EX2 R25, R38 ;  /* 0x0000002600197308 */ /* 0x000e620000000800 */
[----:B---3--:R-:W-:Y:S01]  /*3520*/  FADD.FTZ R35, R21, R0 ;  /* 0x0000000015237221 */ /* 0x008fe20000010000 */
[----:B------:R-:W-:Y:S01]  /*3530*/  F2FP.F16.F32.PACK_AB R155, R155, R76 ;  /* 0x0000004c9b9b723e */ /* 0x000fe200000000ff */
[----:B------:R-:W-:Y:S01]  /*3540*/  FADD.FTZ R8, R80, R37 ;  /* 0x0000002550087221 */ /* 0x000fe20000010000 */
[----:B------:R-:W-:-:S02]  /*3550*/  F2FP.F16.F32.PACK_AB R154, R21, R32 ;  /* 0x00000020159a723e */ /* 0x000fc400000000ff */
[----:B------:R-:W-:Y:S01]  /*3560*/  CS2R R76, SRZ ;  /* 0x00000000004c7805 */ /* 0x000fe2000001ff00 */
[C---:B------:R-:W-:Y:S01]  /*3570*/  FADD.FTZ R37, R149.reuse, R8 ;  /* 0x0000000895257221 */ /* 0x040fe20000010000 */
[----:B------:R-:W2:Y:S01]  /*3580*/  MUFU.EX2 R40, R40 ;  /* 0x0000002800287308 */ /* 0x000ea20000000800 */
[----:B0-----:R-:W-:Y:S01]  /*3590*/  FADD.FTZ R0, R36, R35 ;  /* 0x0000002324007221 */ /* 0x001fe20000010000 */
[----:B------:R-:W-:Y:S01]  /*35a0*/  F2FP.F16.F32.PACK_AB R149, R149, R80 ;  /* 0x000000509595723e */ /* 0x000fe200000000ff */
[----:B------:R-:W-:Y:S01]  /*35b0*/  FADD.FTZ R8, R84, R37 ;  /* 0x0000002554087221 */ /* 0x000fe20000010000 */
[----:B------:R-:W-:-:S03]  /*35c0*/  CS2R R80, SRZ ;  /* 0x0000000000507805 */ /* 0x000fc6000001ff00 */
[----:B------:R-:W-:Y:S01]  /*35d0*/  FADD.FTZ R37, R151, R8 ;  /* 0x0000000897257221 */ /* 0x000fe20000010000 */
[----:B------:R0:W3:Y:S01]  /*35e0*/  MUFU.EX2 R27, R42 ;  /* 0x0000002a001b7308 */ /* 0x0000e20000000800 */
[----:B-1----:R-:W-:Y:S01]  /*35f0*/  FADD.FTZ R35, R25, R0 ;  /* 0x0000000019237221 */ /* 0x002fe20000010000 */
[----:B------:R-:W-:Y:S02]  /*3600*/  F2FP.F16.F32.PACK_AB R151, R151, R84 ;  /* 0x000000549797723e */ /* 0x000fe400000000ff */
[----:B------:R-:W-:Y:S02]  /*3610*/  CS2R R84, SRZ ;  /* 0x0000000000547805 */ /* 0x000fe4000001ff00 */
[----:B------:R-:W-:Y:S02]  /*3620*/  F2FP.F16.F32.PACK_AB R148, R25, R36 ;  /* 0x000000241994723e */ /* 0x000fe400000000ff */
[----:B------:R-:W-:Y:S01]  /*3630*/  CS2R R24, SRZ ;  /* 0x0000000000187805 */ /* 0x000fe2000001ff00 */
[----:B------:R-:W1:Y:S01]  /*3640*/  MUFU.EX2 R44, R44 ;  /* 0x0000002c002c7308 */ /* 0x000e620000000800 */
[----:B--2---:R-:W-:Y:S01]  /*3650*/  FADD.FTZ R0, R40, R35 ;  /* 0x0000002328007221 */ /* 0x004fe20000010000 */
[----:B0-----:R-:W-:-:S06]  /*3660*/  CS2R R42, SRZ ;  /* 0x00000000002a7805 */ /* 0x001fcc000001ff00 */
[----:B------:R-:W0:Y:S01]  /*3670*/  MUFU.EX2 R88, R88 ;  /* 0x0000005800587308 */ /* 0x000e220000000800 */
[C---:B---3--:R-:W-:Y:S01]  /*3680*/  FADD.FTZ R35, R27.reuse, R0 ;  /* 0x000000001b237221 */ /* 0x048fe20000010000 */
[----:B------:R-:W-:Y:S02]  /*3690*/  F2FP.F16.F32.PACK_AB R150, R27, R40 ;  /* 0x000000281b96723e */ /* 0x000fe400000000ff */
[----:B------:R-:W-:-:S04]  /*36a0*/  CS2R R40, SRZ ;  /* 0x0000000000287805 */ /* 0x000fc8000001ff00 */
[----:B------:R2:W3:Y:S01]  /*36b0*/  MUFU.EX2 R29, R46 ;  /* 0x0000002e001d7308 */ /* 0x0004e20000000800 */
[----:B-1----:R-:W-:-:S07]  /*36c0*/  FADD.FTZ R0, R44, R35 ;  /* 0x000000232c007221 */ /* 0x002fce0000010000 */
[----:B------:R-:W1:Y:S01]  /*36d0*/  MUFU.EX2 R145, R90 ;  /* 0x0000005a00917308 */ /* 0x000e620000000800 */
[----:B0-----:R-:W-:Y:S01]  /*36e0*/  FADD.FTZ R8, R88, R37 ;  /* 0x0000002558087221 */ /* 0x001fe20000010000 */
[----:B--2---:R-:W-:-:S06]  /*36f0*/  CS2R R46, SRZ ;  /* 0x00000000002e7805 */ /* 0x004fcc000001ff00 */
[----:B------:R-:W0:Y:S01]  /*3700*/  MUFU.EX2 R48, R48 ;  /* 0x0000003000307308 */ /* 0x000e220000000800 */
[C---:B---3--:R-:W-:Y:S01]  /*3710*/  FADD.FTZ R37, R29.reuse, R0 ;  /* 0x000000001d257221 */ /* 0x048fe20000010000 */
[----:B------:R-:W-:Y:S02]  /*3720*/  F2FP.F16.F32.PACK_AB R144, R29, R44 ;  /* 0x0000002c1d90723e */ /* 0x000fe400000000ff */
[----:B------:R-:W-:Y:S02]  /*3730*/  CS2R R44, SRZ ;  /* 0x00000000002c7805 */ /* 0x000fe4000001ff00 */
[----:B------:R-:W-:Y:S02]  /*3740*/  CS2R R28, SRZ ;  /* 0x00000000001c7805 */ /* 0x000fe4000001ff00 */
[----:B------:R-:W2:Y:S01]  /*3750*/  MUFU.EX2 R92, R92 ;  /* 0x0000005c005c7308 */ /* 0x000ea20000000800 */
[C---:B-1----:R-:W-:Y:S01]  /*3760*/  FADD.FTZ R39, R145.reuse, R8 ;  /* 0x0000000891277221 */ /* 0x042fe20000010000 */
[----:B------:R-:W-:-:S06]  /*3770*/  F2FP.F16.F32.PACK_AB R145, R145, R88 ;  /* 0x000000589191723e */ /* 0x000fcc00000000ff */
[----:B------:R1:W3:Y:S01]  /*3780*/  MUFU.EX2 R31, R50 ;  /* 0x00000032001f7308 */ /* 0x0002e20000000800 */
[----:B0-----:R-:W-:Y:S01]  /*3790*/  FADD.FTZ R0, R48, R37 ;  /* 0x0000002530007221 */ /* 0x001fe20000010000 */
[----:B------:R-:W-:-:S06]  /*37a0*/  CS2R R36, SRZ ;  /* 0x0000000000247805 */ /* 0x000fcc000001ff00 */
[----:B------:R-:W0:Y:S01]  /*37b0*/  MUFU.EX2 R147, R94 ;  /* 0x0000005e00937308 */ /* 0x000e220000000800 */
[----:B--2---:R-:W-:Y:S01]  /*37c0*/  FADD.FTZ R8, R92, R39 ;  /* 0x000000275c087221 */ /* 0x004fe20000010000 */
[----:B-1----:R-:W-:Y:S02]  /*37d0*/  CS2R R50, SRZ ;  /* 0x0000000000327805 */ /* 0x002fe4000001ff00 */
[----:B------:R-:W-:-:S04]  /*37e0*/  CS2R R38, SRZ ;  /* 0x0000000000267805 */ /* 0x000fc8000001ff00 */
[----:B------:R-:W1:Y:S01]  /*37f0*/  MUFU.EX2 R52, R52 ;  /* 0x0000003400347308 */ /* 0x000e620000000800 */
[C---:B---3--:R-:W-:Y:S01]  /*3800*/  FADD.FTZ R11, R31.reuse, R0 ;  /* 0x000000001f0b7221 */ /* 0x048fe20000010000 */
[----:B------:R-:W-:Y:S02]  /*3810*/  F2FP.F16.F32.PACK_AB R146, R31, R48 ;  /* 0x000000301f92723e */ /* 0x000fe400000000ff */
[----:B------:R-:W-:Y:S02]  /*3820*/  CS2R R48, SRZ ;  /* 0x0000000000307805 */ /* 0x000fe4000001ff00 */
[----:B------:R-:W-:Y:S02]  /*3830*/  CS2R R30, SRZ ;  /* 0x00000000001e7805 */ /* 0x000fe4000001ff00 */
[----:B------:R-:W2:Y:S01]  /*3840*/  MUFU.EX2 R66, R66 ;  /* 0x0000004200427308 */ /* 0x000ea20000000800 */
[C---:B0-----:R-:W-:Y:S01]  /*3850*/  FADD.FTZ R13, R147.reuse, R8 ;  /* 0x00000008930d7221 */ /* 0x041fe20000010000 */
[----:B------:R-:W-:-:S06]  /*3860*/  F2FP.F16.F32.PACK_AB R147, R147, R92 ;  /* 0x0000005c9393723e */ /* 0x000fcc00000000ff */
[----:B------:R0:W3:Y:S01]  /*3870*/  MUFU.EX2 R33, R54 ;  /* 0x0000003600217308 */ /* 0x0000e20000000800 */
[----:B-1----:R-:W-:-:S07]  /*3880*/  FADD.FTZ R0, R52, R11 ;  /* 0x0000000b34007221 */ /* 0x002fce0000010000 */
[----:B------:R-:W1:Y:S01]  /*3890*/  MUFU.EX2 R56, R56 ;  /* 0x0000003800387308 */ /* 0x000e620000000800 */
[----:B--2---:R-:W-:Y:S01]  /*38a0*/  FADD.FTZ R8, R66, R13 ;  /* 0x0000000d42087221 */ /* 0x004fe20000010000 */
[----:B0-----:R-:W-:-:S06]  /*38b0*/  CS2R R54, SRZ ;  /* 0x0000000000367805 */ /* 0x001fcc000001ff00 */
[----:B------:R0:W2:Y:S01]  /*38c0*/  MUFU.EX2 R7, R58 ;  /* 0x0000003a00077308 */ /* 0x0000a20000000800 */
[C---:B---3--:R-:W-:Y:S01]  /*38d0*/  FADD.FTZ R13, R33.reuse, R0 ;  /* 0x00000000210d7221 */ /* 0x048fe20000010000 */
[----:B------:R-:W-:Y:S02]  /*38e0*/  F2FP.F16.F32.PACK_AB R140, R33, R52 ;  /* 0x00000034218c723e */ /* 0x000fe400000000ff */
[----:B------:R-:W-:Y:S02]  /*38f0*/  CS2R R52, SRZ ;  /* 0x0000000000347805 */ /* 0x000fe4000001ff00 */
[----:B------:R-:W-:Y:S02]  /*3900*/  CS2R R32, SRZ ;  /* 0x0000000000207805 */ /* 0x000fe4000001ff00 */
[----:B------:R-:W3:Y:S01]  /*3910*/  MUFU.EX2 R60, R60 ;  /* 0x0000003c003c7308 */ /* 0x000ee20000000800 */
[----:B-1----:R-:W-:Y:S01]  /*3920*/  FADD.FTZ R0, R56, R13 ;  /* 0x0000000d38007221 */ /* 0x002fe20000010000 */
[----:B0-----:R-:W-:-:S06]  /*3930*/  CS2R R58, SRZ ;  /* 0x00000000003a7805 */ /* 0x001fcc000001ff00 */
[----:B------:R-:W0:Y:S01]  /*3940*/  MUFU.EX2 R141, R96 ;  /* 0x00000060008d7308 */ /* 0x000e220000000800 */
[C---:B--2---:R-:W-:Y:S01]  /*3950*/  FADD.FTZ R13, R7.reuse, R0 ;  /* 0x00000000070d7221 */ /* 0x044fe20000010000 */
[----:B------:R-:W-:Y:S02]  /*3960*/  F2FP.F16.F32.PACK_AB R142, R7, R56 ;  /* 0x00000038078e723e */ /* 0x000fe400000000ff */
[----:B------:R-:W-:-:S04]  /*3970*/  CS2R R56, SRZ ;  /* 0x0000000000387805 */ /* 0x000fc8000001ff00 */
[----:B------:R1:W2:Y:S01]  /*3980*/  MUFU.EX2 R35, R62 ;  /* 0x0000003e00237308 */ /* 0x0002a20000000800 */
[----:B---3--:R-:W-:-:S07]  /*3990*/  FADD.FTZ R0, R60, R13 ;  /* 0x0000000d3c007221 */ /* 0x008fce0000010000 */
[----:B------:R-:W3:Y:S01]  /*39a0*/  MUFU.EX2 R98, R98 ;  /* 0x0000006200627308 */ /* 0x000ee20000000800 */
[C---:B0-----:R-:W-:Y:S01]  /*39b0*/  FADD.FTZ R15, R141.reuse, R8 ;  /* 0x000000088d0f7221 */ /* 0x041fe20000010000 */
[----:B------:R-:W-:Y:S02]  /*39c0*/  F2FP.F16.F32.PACK_AB R141, R141, R66 ;  /* 0x000000428d8d723e */ /* 0x000fe400000000ff */
[----:B------:R-:W-:Y:S02]  /*39d0*/  CS2R R66, SRZ ;  /* 0x0000000000427805 */ /* 0x000fe4000001ff00 */
[----:B-1----:R-:W-:Y:S02]  /*39e0*/  CS2R R62, SRZ ;  /* 0x00000000003e7805 */ /* 0x002fe4000001ff00 */
[----:B------:R-:W0:Y:S01]  /*39f0*/  MUFU.EX2 R12, R12 ;  /* 0x0000000c000c7308 */ /* 0x000e220000000800 */
[C---:B--2---:R-:W-:Y:S01]  /*3a00*/  FADD.FTZ R13, R35.reuse, R0 ;  /* 0x00000000230d7221 */ /* 0x044fe20000010000 */
[----:B------:R-:W-:-:S02]  /*3a10*/  F2FP.F16.F32.PACK_AB R136, R35, R60 ;  /* 0x0000003c2388723e */ /* 0x000fc400000000ff */
[----:B------:R-:W-:Y:S02]  /*3a20*/  CS2R R60, SRZ ;  /* 0x00000000003c7805 */ /* 0x000fe4000001ff00 */
[----:B------:R-:W-:Y:S02]  /*3a30*/  CS2R R34, SRZ ;  /* 0x0000000000227805 */ /* 0x000fe4000001ff00 */
[----:B------:R-:W1:Y:S01]  /*3a40*/  MUFU.EX2 R143, R100 ;  /* 0x00000064008f7308 */ /* 0x000e620000000800 */
[----:B---3--:R-:W-:-:S07]  /*3a50*/  FADD.FTZ R8, R98, R15 ;  /* 0x0000000f62087221 */ /* 0x008fce0000010000 */
[----:B------:R-:W2:Y:S01]  /*3a60*/  MUFU.EX2 R70, R70 ;  /* 0x0000004600467308 */ /* 0x000ea20000000800 */
[----:B0-----:R-:W-:Y:S01]  /*3a70*/  FADD.FTZ R0, R12, R13 ;  /* 0x0000000d0c007221 */ /* 0x001fe20000010000 */
[----:B------:R-:W-:Y:S02]  /*3a80*/  VIMNMX R13, RZ, R26, !PT ;  /* 0x0000001aff0d7248 */ /* 0x000fe40007fe0100 */
[----:B------:R-:W-:Y:S02]  /*3a90*/  CS2R R26, SRZ ;  /* 0x00000000001a7805 */ /* 0x000fe4000001ff00 */
[----:B------:R-:W-:Y:S02]  /*3aa0*/  ISETP.GE.AND P1, PT, R14, R13, PT ;  /* 0x0000000d0e00720c */ /* 0x000fe40003f26270 */
[----:B------:R-:W0:Y:S01]  /*3ab0*/  MUFU.EX2 R137, R102 ;  /* 0x0000006600897308 */ /* 0x000e220000000800 */
[C---:B-1----:R-:W-:Y:S01]  /*3ac0*/  FADD.FTZ R15, R143.reuse, R8 ;  /* 0x000000088f0f7221 */ /* 0x042fe20000010000 */
[----:B------:R-:W-:-:S06]  /*3ad0*/  F2FP.F16.F32.PACK_AB R143, R143, R98 ;  /* 0x000000628f8f723e */ /* 0x000fcc00000000ff */
[----:B------:R-:W1:Y:S01]  /*3ae0*/  MUFU.EX2 R104, R104 ;  /* 0x0000006800687308 */ /* 0x000e620000000800 */
[----:B--2---:R-:W-:-:S07]  /*3af0*/  FADD.FTZ R8, R70, R15 ;  /* 0x0000000f46087221 */ /* 0x004fce0000010000 */
[----:B------:R2:W3:Y:S01]  /*3b00*/  MUFU.EX2 R11, R64 ;  /* 0x00000040000b7308 */ /* 0x0004e20000000800 */
[C---:B0-----:R-:W-:Y:S01]  /*3b10*/  FADD.FTZ R7, R137.reuse, R8 ;  /* 0x0000000889077221 */ /* 0x041fe20000010000 */
[----:B------:R-:W-:Y:S01]  /*3b20*/  F2FP.F16.F32.PACK_AB R137, R137, R70 ;  /* 0x000000468989723e */ /* 0x000fe200000000ff */
[----:B------:R-:W-:Y:S01]  /*3b30*/  IMAD.MOV.U32 R8, RZ, RZ, 0x3f800000 ;  /* 0x3f800000ff087424 */ /* 0x000fe200078e00ff */
[----:B------:R-:W-:-:S04]  /*3b40*/  CS2R R70, SRZ ;  /* 0x0000000000467805 */ /* 0x000fc8000001ff00 */
[----:B------:R1:W0:Y:S01]  /*3b50*/  MUFU.EX2 R139, R6 ;  /* 0x00000006008b7308 */ /* 0x0002220000000800 */
[----:B--2---:R-:W-:Y:S01]  /*3b60*/  CS2R R64, SRZ ;  /* 0x0000000000407805 */ /* 0x004fe2000001ff00 */
[----:B-1----:R-:W-:Y:S01]  /*3b70*/  FADD.FTZ R6, R104, R7 ;  /* 0x0000000768067221 */ /* 0x002fe20000010000 */
[C---:B---3--:R-:W-:Y:S01]  /*3b80*/  FADD.FTZ R7, R11.reuse, R0 ;  /* 0x000000000b077221 */ /* 0x048fe20000010000 */
[----:B------:R-:W-:Y:S01]  /*3b90*/  F2FP.F16.F32.PACK_AB R138, R11, R12 ;  /* 0x0000000c0b8a723e */ /* 0x000fe200000000ff */
[----:B------:R-:W-:Y:S02]  /*3ba0*/  IMAD.MOV.U32 R0, RZ, RZ, 0x3f800000 ;  /* 0x3f800000ff007424 */ /* 0x000fe400078e00ff */
[C---:B0-----:R-:W-:Y:S01]  /*3bb0*/  FADD.FTZ R6, R139.reuse, R6 ;  /* 0x000000068b067221 */ /* 0x041fe20000010000 */
        /* <DEDUP_REMOVED lines=8> */
[----:B------:R-:W-:-:S05]  /*3c40*/  ULDC UR6, c[0x0][0x9d8] ;  /* 0x0002760000067ab9 */ /* 0x000fca0000000800 */
.L_x_2436:
[----:B------:R-:W-:-:S04]  /*3c50*/  UISETP.NE.AND UP0, UPT, UR5, 0x1, UPT ;  /* 0x000000010500788c */ /* 0x000fc8000bf05270 */
[----:B------:R-:W-:-:S04]  /*3c60*/  USEL UR38, URZ, 0x1, UP0 ;  /* 0x000000013f267887 */ /* 0x000fc80008000000 */
[----:B------:R-:W-:Y:S01]  /*3c70*/  ULOP3.LUT UR38, UR4, UR38, URZ, 0x3c, !UPT ;  /* 0x0000002604267292 */ /* 0x000fe2000f8e3c3f */
[----:B------:R-:W-:Y:S11]  /*3c80*/  @!P0 BRA `(.L_x_2426) ;  /* 0x0000000000048947 */ /* 0x000ff60003800000 */
[----:B------:R-:W-:Y:S01]  /*3c90*/  BPT.TRAP 0x1 ;  /* 0x000000040000795c */ /* 0x000fe20000300000 */
.L_x_2426:
        /* <DEDUP_REMOVED lines=9> */
.L_x_2427:
[----:B-1----:R-:W-:Y:S05]  /*3d30*/  @P1 BRA `(.L_x_2428) ;  /* 0x0000000000081947 */ /* 0x002fea0003800000 */
[----:B------:R-:W1:Y:S02]  /*3d40*/  SYNCS.PHASECHK.TRANS64.TRYWAIT P1, [UR7+0x2a830], R9 ;  /* 0x02a83009ff0075a7 */ /* 0x000e640008020147 */
[----:B-1----:R-:W-:Y:S05]  /*3d50*/  @!P1 BRA `(.L_x_2429) ;  /* 0x000000d000989947 */ /* 0x002fea0003800000 */
.L_x_2428:
        /* <DEDUP_REMOVED lines=143> */
.L_x_2430:
[----:B------:R-:W-:Y:S01]  /*4650*/  ULEA UR10, UR5, UR40, 0x3 ;  /* 0x00000028050a7291 */ /* 0x000fe2000f8e183f */
[----:B------:R-:W-:-:S05]  /*4660*/  IMAD.U32 R0, RZ, RZ, UR4 ;  /* 0x00000004ff007e24 */ /* 0x000fca000f8e00ff */
[----:B------:R-:W-:-:S04]  /*4670*/  SHF.L.U32 R0, R0, 0x1f, RZ ;  /* 0x0000001f00007819 */ /* 0x000fc800000006ff */
[----:B------:R2:W3:Y:S01]  /*4680*/  SYNCS.PHASECHK.TRANS64.TRYWAIT P1, [UR10+0x2a850], R0 ;  /* 0x02a85000ff0075a7 */ /* 0x0004e2000802014a */
[----:B------:R-:W-:Y:S05]  /*4690*/  @!P0 BRA `(.L_x_2431) ;  /* 0x0000000000048947 */ /* 0x000fea0003800000 */
[----:B------:R-:W-:Y:S01]  /*46a0*/  BPT.TRAP 0x1 ;  /* 0x000000040000795c */ /* 0x000fe20000300000 */
.L_x_2431:
[----:B---3--:R-:W-:Y:S05]  /*46b0*/  @P1 BRA `(.L_x_2432) ;  /* 0x0000000000081947 */ /* 0x008fea0003800000 */
[----:B------:R-:W3:Y:S02]  /*46c0*/  SYNCS.PHASECHK.TRANS64.TRYWAIT P1, [UR10+0x2a850], R0 ;  /* 0x02a85000ff0075a7 */ /* 0x000ee4000802014a */
[----:B---3--:R-:W-:Y:S05]  /*46d0*/  @!P1 BRA `(.L_x_2433) ;  /* 0x000000c800509947 */ /* 0x008fea0003800000 */
.L_x_2432:
        /* <DEDUP_REMOVED lines=38> */
.L_x_2434:
[----:B------:R-:W-:Y:S01]  /*4940*/  ISETP.NE.AND P1, PT, R172, 0x1, PT ;  /* 0x00000001ac00780c */ /* 0x000fe20003f25270 */
[----:B------:R-:W-:Y:S01]  /*4950*/  FMUL.FTZ R20, R94, UR6 ;  /* 0x000000065e147c20 */ /* 0x000fe20008410000 */
[----:B-1----:R-:W-:Y:S01]  /*4960*/  IADD3 R10, R19, R16, RZ ;  /* 0x00000010130a7210 */ /* 0x002fe20007ffe0ff */
        /* <DEDUP_REMOVED lines=8> */
[----:B------:R-:W-:Y:S01]  /*49f0*/  FMUL.FTZ R100, R100, UR6 ;  /* 0x0000000664647c20 */ /* 0x000fe20008410000 */
[----:B------:R-:W-:Y:S01]  /*4a00*/  FMUL.FTZ R101, R101, UR6 ;  /* 0x0000000665657c20 */ /* 0x000fe20008410000 */
[----:B0-----:R-:W0:Y:S01]  /*4a10*/  @P1 LDC R9, c[0x0][0x44c] ;  /* 0x00011300ff091b82 */ /* 0x001e220000000800 */
[----:B------:R-:W-:Y:S01]  /*4a20*/  FMUL.FTZ R21, R99, UR6 ;  /* 0x0000000663157c20 */ /* 0x000fe20008410000 */
[----:B------:R1:W3:Y:S01]  /*4a30*/  MUFU.TANH R152, R88 ;  /* 0x0000005800987308 */ /* 0x0002e20000002400 */
[----:B------:R-:W-:Y:S01]  /*4a40*/  FMUL.FTZ R104, R104, UR6 ;  /* 0x0000000668687c20 */ /* 0x000fe20008410000 */
[----:B--2---:R-:W-:Y:S01]  /*4a50*/  FMUL.FTZ R0, R90, UR6 ;  /* 0x000000065a007c20 */ /* 0x004fe20008410000 */
[----:B------:R-:W-:Y:S01]  /*4a60*/  FMUL.FTZ R90, R102, UR6 ;  /* 0x00000006665a7c20 */ /* 0x000fe20008410000 */
[----:B------:R-:W-:Y:S01]  /*4a70*/  FMUL.FTZ R105, R105, UR6 ;  /* 0x0000000669697c20 */ /* 0x000fe20008410000 */
[----:B------:R-:W-:Y:S01]  /*4a80*/  FMUL.FTZ R108, R108, UR6 ;  /* 0x000000066c6c7c20 */ /* 0x000fe20008410000 */
[----:B------:R-:W2:Y:S01]  /*4a90*/  @P1 LDC R94, c[0x0][0x450] ;  /* 0x00011400ff5e1b82 */ /* 0x000ea20000000800 */
[----:B------:R-:W-:Y:S01]  /*4aa0*/  FMUL.FTZ R109, R109, UR6 ;  /* 0x000000066d6d7c20 */ /* 0x000fe20008410000 */
[----:B------:R4:W5:Y:S01]  /*4ab0*/  MUFU.TANH R150, R89 ;  /* 0x0000005900967308 */ /* 0x0009620000002400 */
[----:B-1----:R-:W-:Y:S01]  /*4ac0*/  FMUL.FTZ R88, R98, UR6 ;  /* 0x0000000662587c20 */ /* 0x002fe20008410000 */
        /* <DEDUP_REMOVED lines=10> */
[----:B----4-:R-:W-:Y:S01]  /*4b70*/  FMUL.FTZ R89, R103, UR6 ;  /* 0x0000000667597c20 */ /* 0x010fe20008410000 */
[----:B------:R-:W-:Y:S01]  /*4b80*/  FMUL.FTZ R133, R133, UR6 ;  /* 0x0000000685857c20 */ /* 0x000fe20008410000 */
[----:B0-----:R-:W-:-:S04]  /*4b90*/  @P1 IMAD.HI.U32 R9, R10, R9, RZ ;  /* 0x000000090a091227 */ /* 0x001fc800078e00ff */
[----:B------:R-:W-:Y:S01]  /*4ba0*/  FMUL.FTZ R8, R91, UR6 ;  /* 0x000000065b087c20 */ /* 0x000fe20008410000 */
[----:B------:R0:W1:Y:S01]  /*4bb0*/  MUFU.TANH R148, R92 ;  /* 0x0000005c00947308 */ /* 0x0000620000002400 */
[----:B------:R-:W-:Y:S01]  /*4bc0*/  FMUL.FTZ R118, R118, UR6 ;  /* 0x0000000676767c20 */ /* 0x000fe20008410000 */
[----:B------:R-:W-:Y:S01]  /*4bd0*/  FMUL.FTZ R122, R122, UR6 ;  /* 0x000000067a7a7c20 */ /* 0x000fe20008410000 */
[----:B------:R-:W-:Y:S01]  /*4be0*/  FMUL.FTZ R91, R107, UR6 ;  /* 0x000000066b5b7c20 */ /* 0x000fe20008410000 */
[----:B------:R-:W-:Y:S01]  /*4bf0*/  FMUL.FTZ R126, R126, UR6 ;  /* 0x000000067e7e7c20 */ /* 0x000fe20008410000 */
[----:B------:R-:W-:Y:S01]  /*4c00*/  FMUL.FTZ R130, R130, UR6 ;  /* 0x0000000682827c20 */ /* 0x000fe20008410000 */
[----:B--2---:R-:W-:Y:S01]  /*4c10*/  @P1 SHF.R.U32.HI R10, RZ, R94, R9 ;  /* 0x0000005eff0a1219 */ /* 0x004fe20000011609 */
[----:B------:R-:W-:Y:S01]  /*4c20*/  IMAD.MOV.U32 R9, RZ, RZ, -0x60 ;  /* 0xffffffa0ff097424 */ /* 0x000fe200078e00ff */
[----:B------:R2:W4:Y:S01]  /*4c30*/  MUFU.TANH R146, R93 ;  /* 0x0000005d00927308 */ /* 0x0005220000002400 */
[----:B0-----:R-:W-:Y:S01]  /*4c40*/  FMUL.FTZ R92, R106, UR6 ;  /* 0x000000066a5c7c20 */ /* 0x001fe20008410000 */
[----:B------:R-:W-:Y:S01]  /*4c50*/  FMUL.FTZ R94, R111, UR6 ;  /* 0x000000066f5e7c20 */ /* 0x000fe20008410000 */
[----:B------:R-:W0:Y:S01]  /*4c60*/  SHFL.IDX PT, R96, R10, RZ, 0x1c1f ;  /* 0x001c1fff0a607589 */ /* 0x000e2200000e0000 */
[----:B------:R-:W-:-:S02]  /*4c70*/  IMAD R9, R14, R9, 0x1 ;  /* 0x000000010e097424 */ /* 0x000fc400078e0209 */
[----:B------:R-:W-:Y:S01]  /*4c80*/  FMUL.FTZ R115, R115, UR6 ;  /* 0x0000000673737c20 */ /* 0x000fe20008410000 */
[----:B------:R-:W-:Y:S01]  /*4c90*/  FMUL.FTZ R119, R119, UR6 ;  /* 0x0000000677777c20 */ /* 0x000fe20008410000 */
[----:B------:R-:W4:Y:S01]  /*4ca0*/  SHFL.IDX PT, R10, R10, 0x1, 0x1c1f ;  /* 0x003c1f000a0a7f89 */ /* 0x000f2200000e0000 */
[----:B------:R-:W-:Y:S01]  /*4cb0*/  IMAD R9, R18, -0x2, R9 ;  /* 0xfffffffe12097824 */ /* 0x000fe200078e0209 */
[----:B------:R-:W4:Y:S01]  /*4cc0*/  MUFU.TANH R100, R100 ;  /* 0x0000006400647308 */ /* 0x000f220000002400 */
[----:B--2---:R-:W-:Y:S01]  /*4cd0*/  FMUL.FTZ R93, R110, UR6 ;  /* 0x000000066e5d7c20 */ /* 0x004fe20008410000 */
[----:B------:R-:W-:Y:S01]  /*4ce0*/  FMUL.FTZ R134, R134, UR6 ;  /* 0x0000000686867c20 */ /* 0x000fe20008410000 */
[----:B------:R-:W-:Y:S01]  /*4cf0*/  FMUL.FTZ R123, R123, UR6 ;  /* 0x000000067b7b7c20 */ /* 0x000fe20008410000 */
[----:B------:R-:W-:Y:S01]  /*4d00*/  IADD3 R95, -R170, R9, R171 ;  /* 0x00000009aa5f7210 */ /* 0x000fe20007ffe1ab */
[----:B------:R-:W-:Y:S01]  /*4d10*/  FMUL.FTZ R127, R127, UR6 ;  /* 0x000000067f7f7c20 */ /* 0x000fe20008410000 */
[----:B------:R-:W-:Y:S01]  /*4d20*/  FMUL.FTZ R131, R131, UR6 ;  /* 0x0000000683837c20 */ /* 0x000fe20008410000 */
[----:B------:R-:W-:Y:S01]  /*4d30*/  FMUL.FTZ R135, R135, UR6 ;  /* 0x0000000687877c20 */ /* 0x000fe20008410000 */
[----:B------:R-:W2:Y:S01]  /*4d40*/  MUFU.TANH R101, R101 ;  /* 0x0000006500657308 */ /* 0x000ea20000002400 */
[----:B------:R-:W-:-:S04]  /*4d50*/  UIADD3 UR7, UR7, 0x2a840, URZ ;  /* 0x0002a84007077890 */ /* 0x000fc8000fffe03f */
[----:B------:R-:W-:-:S03]  /*4d60*/  UPRMT UR7, UR42, 0x654, UR7 ;  /* 0x000006542a077896 */ /* 0x000fc60008000007 */
[----:B------:R-:W2:Y:S01]  /*4d70*/  MUFU.TANH R102, R104 ;  /* 0x0000006800667308 */ /* 0x000ea20000002400 */
[----:B0-----:R-:W-:-:S05]  /*4d80*/  IMAD.IADD R97, R95, 0x1, R96 ;  /* 0x000000015f617824 */ /* 0x001fca00078e0260 */
[----:B------:R-:W-:Y:S01]  /*4d90*/  SYNCS.ARRIVE.TRANS64.RED.A1T0 RZ, [UR7], RZ ;  /* 0x000000ffffff79a7 */ /* 0x000fe20008100407 */
[C---:B------:R-:W-:Y:S01]  /*4da0*/  ISETP.GT.AND P1, PT, R97.reuse, RZ, PT ;  /* 0x000000ff6100720c */ /* 0x040fe20003f24270 */
[----:B------:R-:W0:Y:S01]  /*4db0*/  MUFU.TANH R98, R105 ;  /* 0x0000006900627308 */ /* 0x000e220000002400 */
[C---:B------:R-:W-:Y:S02]  /*4dc0*/  ISETP.GT.AND P2, PT, R97.reuse, 0x1, PT ;  /* 0x000000016100780c */ /* 0x040fe40003f44270 */
[----:B---3--:R-:W-:Y:S02]  /*4dd0*/  FSEL R152, R152, -INF , P1 ;  /* 0xff80000098987808 */ /* 0x008fe40000800000 */
[----:B------:R-:W-:Y:S02]  /*4de0*/  ISETP.GT.AND P1, PT, R97, 0x8, PT ;  /* 0x000000086100780c */ /* 0x000fe40003f24270 */
[----:B-----5:R-:W-:Y:S01]  /*4df0*/  FSEL R150, R150, -INF , P2 ;  /* 0xff80000096967808 */ /* 0x020fe20001000000 */
[----:B------:R-:W3:Y:S01]  /*4e00*/  MUFU.TANH R108, R108 ;  /* 0x0000006c006c7308 */ /* 0x000ee20000002400 */
[----:B------:R-:W-:-:S02]  /*4e10*/  FMNMX.FTZ R9, R152, R11, !PT ;  /* 0x0000000b98097209 */ /* 0x000fc40007810000 */
[C---:B------:R-:W-:Y:S02]  /*4e20*/  ISETP.GT.AND P2, PT, R97.reuse, 0x9, PT ;  /* 0x000000096100780c */ /* 0x040fe40003f44270 */
[----:B-1----:R-:W-:Y:S02]  /*4e30*/  FSEL R148, R148, -INF , P1 ;  /* 0xff80000094947808 */ /* 0x002fe40000800000 */
[----:B------:R-:W-:Y:S01]  /*4e40*/  FMNMX.FTZ R9, R150, R9, !PT ;  /* 0x0000000996097209 */ /* 0x000fe20007810000 */
[----:B------:R-:W1:Y:S01]  /*4e50*/  MUFU.TANH R109, R109 ;  /* 0x0000006d006d7308 */ /* 0x000e620000002400 */
[C---:B------:R-:W-:Y:S02]  /*4e60*/  ISETP.GT.AND P1, PT, R97.reuse, 0x10, PT ;  /* 0x000000106100780c */ /* 0x040fe40003f24270 */
[----:B----4-:R-:W-:Y:S02]  /*4e70*/  FSEL R146, R146, -INF , P2 ;  /* 0xff80000092927808 */ /* 0x010fe40001000000 */
[----:B------:R-:W-:Y:S01]  /*4e80*/  FMNMX.FTZ R99, R148, R9, !PT ;  /* 0x0000000994637209 */ /* 0x000fe20007810000 */
[----:B------:R-:W-:Y:S01]  /*4e90*/  FMUL.FTZ R9, R120, UR6 ;  /* 0x0000000678097c20 */ /* 0x000fe20008410000 */
[----:B------:R-:W-:Y:S01]  /*4ea0*/  ISETP.GT.AND P2, PT, R97, 0x11, PT ;  /* 0x000000116100780c */ /* 0x000fe20003f44270 */
[----:B------:R-:W4:Y:S01]  /*4eb0*/  MUFU.TANH R104, R112 ;  /* 0x0000007000687308 */ /* 0x000f220000002400 */
[----:B------:R-:W-:-:S02]  /*4ec0*/  FSEL R144, R144, -INF , P1 ;  /* 0xff80000090907808 */ /* 0x000fc40000800000 */
[----:B------:R-:W-:Y:S02]  /*4ed0*/  FMNMX.FTZ R99, R146, R99, !PT ;  /* 0x0000006392637209 */ /* 0x000fe40007810000 */
[C---:B------:R-:W-:Y:S02]  /*4ee0*/  ISETP.GT.AND P1, PT, R97.reuse, 0x18, PT ;  /* 0x000000186100780c */ /* 0x040fe40003f24270 */
[----:B------:R-:W-:Y:S01]  /*4ef0*/  FSEL R140, R140, -INF , P2 ;  /* 0xff8000008c8c7808 */ /* 0x000fe20001000000 */
[----:B------:R-:W5:Y:S01]  /*4f00*/  MUFU.TANH R113, R113 ;  /* 0x0000007100717308 */ /* 0x000f620000002400 */
[----:B------:R-:W-:Y:S02]  /*4f10*/  FMNMX.FTZ R99, R144, R99, !PT ;  /* 0x0000006390637209 */ /* 0x000fe40007810000 */
[----:B------:R-:W-:Y:S02]  /*4f20*/  ISETP.GT.AND P2, PT, R97, 0x19, PT ;  /* 0x000000196100780c */ /* 0x000fe40003f44270 */
[----:B------:R-:W-:-:S02]  /*4f30*/  FSEL R120, R100, -INF , P1 ;  /* 0xff80000064787808 */ /* 0x000fc40000800000 */
[----:B------:R-:W-:Y:S01]  /*4f40*/  FMNMX.FTZ R99, R140, R99, !PT ;  /* 0x000000638c637209 */ /* 0x000fe20007810000 */
[----:B------:R-:W5:Y:S01]  /*4f50*/  MUFU.TANH R110, R116 ;  /* 0x00000074006e7308 */ /* 0x000f620000002400 */
[----:B------:R-:W-:Y:S02]  /*4f60*/  ISETP.GT.AND P1, PT, R97, 0x20, PT ;  /* 0x000000206100780c */ /* 0x000fe40003f24270 */
[----:B--2---:R-:W-:Y:S02]  /*4f70*/  FSEL R106, R101, -INF , P2 ;  /* 0xff800000656a7808 */ /* 0x004fe40001000000 */
[----:B------:R-:W-:Y:S02]  /*4f80*/  FMNMX.FTZ R99, R120, R99, !PT ;  /* 0x0000006378637209 */ /* 0x000fe40007810000 */
[----:B------:R-:W-:Y:S01]  /*4f90*/  ISETP.GT.AND P2, PT, R97, 0x21, PT ;  /* 0x000000216100780c */ /* 0x000fe20003f44270 */
[----:B------:R-:W2:Y:S01]  /*4fa0*/  MUFU.TANH R112, R117 ;  /* 0x0000007500707308 */ /* 0x000ea20000002400 */
[----:B------:R-:W-:-:S02]  /*4fb0*/  FSEL R102, R102, -INF , P1 ;  /* 0xff80000066667808 */ /* 0x000fc40000800000 */
[----:B------:R-:W-:Y:S02]  /*4fc0*/  FMNMX.FTZ R99, R106, R99, !PT ;  /* 0x000000636a637209 */ /* 0x000fe40007810000 */
[C---:B------:R-:W-:Y:S02]  /*4fd0*/  ISETP.GT.AND P1, PT, R97.reuse, 0x28, PT ;  /* 0x000000286100780c */ /* 0x040fe40003f24270 */
[----:B0-----:R-:W-:Y:S01]  /*4fe0*/  FSEL R98, R98, -INF , P2 ;  /* 0xff80000062627808 */ /* 0x001fe20001000000 */
[----:B------:R0:W2:Y:S01]  /*4ff0*/  MUFU.TANH R116, R9 ;  /* 0x0000000900747308 */ /* 0x0000a20000002400 */
[----:B------:R-:W-:Y:S02]  /*5000*/  FMNMX.FTZ R99, R102, R99, !PT ;  /* 0x0000006366637209 */ /* 0x000fe40007810000 */
[----:B------:R-:W-:Y:S02]  /*5010*/  ISETP.GT.AND P2, PT, R97, 0x29, PT ;  /* 0x000000296100780c */ /* 0x000fe40003f44270 */
[----:B---3--:R-:W-:-:S02]  /*5020*/  FSEL R96, R108, -INF , P1 ;  /* 0xff8000006c607808 */ /* 0x008fc40000800000 */
[----:B------:R-:W-:Y:S01]  /*5030*/  FMNMX.FTZ R99, R98, R99, !PT ;  /* 0x0000006362637209 */ /* 0x000fe20007810000 */
[----:B------:R-:W3:Y:S01]  /*5040*/  MUFU.TANH R121, R121 ;  /* 0x0000007900797308 */ /* 0x000ee20000002400 */
[----:B------:R-:W-:Y:S01]  /*5050*/  ISETP.GT.AND P1, PT, R97, 0x30, PT ;  /* 0x000000306100780c */ /* 0x000fe20003f24270 */
[----:B0-----:R-:W-:Y:S01]  /*5060*/  FMUL.FTZ R9, R132, UR6 ;  /* 0x0000000684097c20 */ /* 0x001fe20008410000 */
[----:B-1----:R-:W-:Y:S02]  /*5070*/  FSEL R100, R109, -INF , P2 ;  /* 0xff8000006d647808 */ /* 0x002fe40001000000 */
[----:B------:R-:W-:Y:S02]  /*5080*/  FMNMX.FTZ R99, R96, R99, !PT ;  /* 0x0000006360637209 */ /* 0x000fe40007810000 */
[----:B------:R-:W-:Y:S01]  /*5090*/  ISETP.GT.AND P2, PT, R97, 0x31, PT ;  /* 0x000000316100780c */ /* 0x000fe20003f44270 */
[----:B------:R3:W0:Y:S01]  /*50a0*/  MUFU.TANH R101, R124 ;  /* 0x0000007c00657308 */ /* 0x0006220000002400 */
[----:B----4-:R-:W-:-:S02]  /*50b0*/  FSEL R104, R104, -INF , P1 ;  /* 0xff80000068687808 */ /* 0x010fc40000800000 */
[----:B------:R-:W-:Y:S02]  /*50c0*/  FMNMX.FTZ R99, R100, R99, !PT ;  /* 0x0000006364637209 */ /* 0x000fe40007810000 */
[----:B------:R-:W-:Y:S02]  /*50d0*/  ISETP.GT.AND P1, PT, R97, 0x38, PT ;  /* 0x000000386100780c */ /* 0x000fe40003f24270 */
[----:B-----5:R-:W-:Y:S01]  /*50e0*/  FSEL R108, R113, -INF , P2 ;  /* 0xff800000716c7808 */ /* 0x020fe20001000000 */
[----:B------:R-:W1:Y:S01]  /*50f0*/  MUFU.TANH R125, R125 ;  /* 0x0000007d007d7308 */ /* 0x000e620000002400 */
[----:B------:R-:W-:Y:S02]  /*5100*/  FMNMX.FTZ R99, R104, R99, !PT ;  /* 0x0000006368637209 */ /* 0x000fe40007810000 */
[----:B------:R-:W-:Y:S02]  /*5110*/  ISETP.GT.AND P2, PT, R97, 0x39, PT ;  /* 0x000000396100780c */ /* 0x000fe40003f44270 */
[----:B------:R-:W-:-:S02]  /*5120*/  FSEL R110, R110, -INF , P1 ;  /* 0xff8000006e6e7808 */ /* 0x000fc40000800000 */
[----:B------:R-:W-:Y:S01]  /*5130*/  FMNMX.FTZ R99, R108, R99, !PT ;  /* 0x000000636c637209 */ /* 0x000fe20007810000 */
[----:B------:R0:W4:Y:S01]  /*5140*/  MUFU.TANH R103, R128 ;  /* 0x0000008000677308 */ /* 0x0001220000002400 */
[C---:B------:R-:W-:Y:S02]  /*5150*/  ISETP.GT.AND P1, PT, R97.reuse, 0x40, PT ;  /* 0x000000406100780c */ /* 0x040fe40003f24270 */
[----:B--2---:R-:W-:Y:S02]  /*5160*/  FSEL R112, R112, -INF , P2 ;  /* 0xff80000070707808 */ /* 0x004fe40001000000 */
[----:B------:R-:W-:Y:S02]  /*5170*/  FMNMX.FTZ R99, R110, R99, !PT ;  /* 0x000000636e637209 */ /* 0x000fe40007810000 */
[----:B------:R-:W-:Y:S01]  /*5180*/  ISETP.GT.AND P2, PT, R97, 0x41, PT ;  /* 0x000000416100780c */ /* 0x000fe20003f44270 */
[----:B------:R-:W2:Y:S01]  /*5190*/  MUFU.TANH R129, R129 ;  /* 0x0000008100817308 */ /* 0x000ea20000002400 */
[----:B------:R-:W-:-:S02]  /*51a0*/  FSEL R116, R116, -INF , P1 ;  /* 0xff80000074747808 */ /* 0x000fc40000800000 */
[----:B------:R-:W-:Y:S02]  /*51b0*/  FMNMX.FTZ R99, R112, R99, !PT ;  /* 0x0000006370637209 */ /* 0x000fe40007810000 */
[----:B------:R-:W-:Y:S02]  /*51c0*/  ISETP.GT.AND P1, PT, R97, 0x48, PT ;  /* 0x000000486100780c */ /* 0x000fe40003f24270 */
[----:B---3--:R-:W-:Y:S01]  /*51d0*/  FSEL R124, R121, -INF , P2 ;  /* 0xff800000797c7808 */ /* 0x008fe20001000000 */
[----:B------:R3:W5:Y:S01]  /*51e0*/  MUFU.TANH R138, R9 ;  /* 0x00000009008a7308 */ /* 0x0007620000002400 */
[----:B------:R-:W-:Y:S02]  /*51f0*/  FMNMX.FTZ R99, R116, R99, !PT ;  /* 0x0000006374637209 */ /* 0x000fe40007810000 */
[----:B------:R-:W-:Y:S02]  /*5200*/  ISETP.GT.AND P2, PT, R97, 0x49, PT ;  /* 0x000000496100780c */ /* 0x000fe40003f44270 */
[----:B0-----:R-:W-:-:S02]  /*5210*/  FSEL R128, R101, -INF , P1 ;  /* 0xff80000065807808 */ /* 0x001fc40000800000 */
[----:B------:R-:W-:Y:S01]  /*5220*/  FMNMX.FTZ R99, R124, R99, !PT ;  /* 0x000000637c637209 */ /* 0x000fe20007810000 */
[----:B------:R-:W0:Y:S01]  /*5230*/  MUFU.TANH R133, R133 ;  /* 0x0000008500857308 */ /* 0x000e220000002400 */
[----:B------:R-:W-:Y:S01]  /*5240*/  ISETP.GT.AND P1, PT, R97, 0x50, PT ;  /* 0x000000506100780c */ /* 0x000fe20003f24270 */
[----:B---3--:R-:W-:Y:S01]  /*5250*/  FMUL.FTZ R9, R114, UR6 ;  /* 0x0000000672097c20 */ /* 0x008fe20008410000 */
[----:B-1----:R-:W-:Y:S02]  /*5260*/  FSEL R132, R125, -INF , P2 ;  /* 0xff8000007d847808 */ /* 0x002fe40001000000 */
[----:B------:R-:W-:Y:S02]  /*5270*/  FMNMX.FTZ R99, R128, R99, !PT ;  /* 0x0000006380637209 */ /* 0x000fe40007810000 */
[----:B------:R-:W-:Y:S01]  /*5280*/  ISETP.GT.AND P2, PT, R97, 0x51, PT ;  /* 0x000000516100780c */ /* 0x000fe20003f44270 */
[----:B------:R-:W1:Y:S01]  /*5290*/  MUFU.TANH R0, R0 ;  /* 0x0000000000007308 */ /* 0x000e620000002400 */
[----:B----4-:R-:W-:-:S02]  /*52a0*/  FSEL R114, R103, -INF , P1 ;  /* 0xff80000067727808 */ /* 0x010fc40000800000 */
[----:B------:R-:W-:Y:S02]  /*52b0*/  FMNMX.FTZ R99, R132, R99, !PT ;  /* 0x0000006384637209 */ /* 0x000fe40007810000 */
[----:B------:R-:W-:Y:S02]  /*52c0*/  ISETP.GT.AND P1, PT, R97, 0x58, PT ;  /* 0x000000586100780c */ /* 0x000fe40003f24270 */
[----:B--2---:R-:W-:Y:S01]  /*52d0*/  FSEL R136, R129, -INF , P2 ;  /* 0xff80000081887808 */ /* 0x004fe20001000000 */
[----:B------:R-:W2:Y:S01]  /*52e0*/  MUFU.TANH R8, R8 ;  /* 0x0000000800087308 */ /* 0x000ea20000002400 */
[----:B------:R-:W-:Y:S02]  /*52f0*/  FMNMX.FTZ R99, R114, R99, !PT ;  /* 0x0000006372637209 */ /* 0x000fe40007810000 */
[----:B------:R-:W-:Y:S01]  /*5300*/  ISETP.GT.AND P2, PT, R97, 0x59, PT ;  /* 0x000000596100780c */ /* 0x000fe20003f44270 */
[----:B------:R-:W-:Y:S01]  /*5310*/  IMAD.IADD R97, R95, 0x1, R10 ;  /* 0x000000015f617824 */ /* 0x000fe200078e020a */
[----:B-----5:R-:W-:-:S02]  /*5320*/  FSEL R138, R138, -INF , P1 ;  /* 0xff8000008a8a7808 */ /* 0x020fc40000800000 */
[----:B------:R-:W-:Y:S01]  /*5330*/  FMNMX.FTZ R99, R136, R99, !PT ;  /* 0x0000006388637209 */ /* 0x000fe20007810000 */
[----:B------:R-:W-:Y:S01]  /*5340*/  MUFU.TANH R20, R20 ;  /* 0x0000001400147308 */ /* 0x000fe20000002400 */
[----:B0-----:R-:W-:Y:S02]  /*5350*/  FSEL R142, R133, -INF , P2 ;  /* 0xff800000858e7808 */ /* 0x001fe40001000000 */
[----:B------:R-:W-:Y:S02]  /*5360*/  FMNMX.FTZ R99, R138, R99, !PT ;  /* 0x000000638a637209 */ /* 0x000fe40007810000 */
[C---:B------:R-:W-:Y:S02]  /*5370*/  ISETP.GT.AND P1, PT, R97.reuse, RZ, PT ;  /* 0x000000ff6100720c */ /* 0x040fe40003f24270 */
[----:B------:R-:W-:Y:S01]  /*5380*/  FMNMX.FTZ R99, R142, R99, !PT ;  /* 0x000000638e637209 */ /* 0x000fe20007810000 */
[----:B------:R-:W-:Y:S01]  /*5390*/  MUFU.TANH R15, R15 ;  /* 0x0000000f000f7308 */ /* 0x000fe20000002400 */
[----:B------:R-:W-:-:S02]  /*53a0*/  ISETP.GT.AND P2, PT, R97, 0x1, PT ;  /* 0x000000016100780c */ /* 0x000fc40003f44270 */
[----:B-1----:R-:W-:Y:S01]  /*53b0*/  FSEL R0, R0, -INF , P1 ;  /* 0xff80000000007808 */ /* 0x002fe20000800000 */
[----:B------:R-:W0:Y:S01]  /*53c0*/  SHFL.BFLY PT, R154, R99, 0x2, 0x1f ;  /* 0x0c401f00639a7f89 */ /* 0x000e2200000e0000 */
[C---:B------:R-:W-:Y:S02]  /*53d0*/  ISETP.GT.AND P3, PT, R97.reuse, 0x8, PT ;  /* 0x000000086100780c */ /* 0x040fe40003f64270 */
[----:B--2---:R-:W-:Y:S01]  /*53e0*/  FSEL R8, R8, -INF , P2 ;  /* 0xff80000008087808 */ /* 0x004fe20001000000 */
[----:B------:R-:W1:Y:S01]  /*53f0*/  MUFU.TANH R88, R88 ;  /* 0x0000005800587308 */ /* 0x000e620000002400 */
[----:B------:R-:W-:Y:S02]  /*5400*/  FMNMX.FTZ R95, R0, R12, !PT ;  /* 0x0000000c005f7209 */ /* 0x000fe40007810000 */
[C---:B------:R-:W-:Y:S02]  /*5410*/  ISETP.GT.AND P4, PT, R97.reuse, 0x9, PT ;  /* 0x000000096100780c */ /* 0x040fe40003f84270 */
[----:B------:R-:W-:-:S03]  /*5420*/  ISETP.GT.AND P2, PT, R97, 0x10, PT ;  /* 0x000000106100780c */ /* 0x000fc60003f44270 */
[----:B------:R2:W-:Y:S08]  /*5430*/  MUFU.TANH R103, R9 ;  /* 0x0000000900677308 */ /* 0x0005f00000002400 */
[----:B------:R-:W-:Y:S01]  /*5440*/  MUFU.TANH R21, R21 ;  /* 0x0000001500157308 */ /* 0x000fe20000002400 */
[----:B--2---:R-:W2:Y:S01]  /*5450*/  LDC R9, c[0x0][0x988] ;  /* 0x00026200ff097b82 */ /* 0x004ea20000000800 */
[----:B-1----:R-:W-:-:S02]  /*5460*/  FSEL R88, R88, -INF , P2 ;  /* 0xff80000058587808 */ /* 0x002fc40001000000 */
[----:B0-----:R-:W-:Y:S02]  /*5470*/  FMNMX.FTZ R154, R99, R154, !PT ;  /* 0x0000009a639a7209 */ /* 0x001fe40007810000 */
[----:B------:R-:W-:Y:S02]  /*5480*/  ISETP.GT.AND P2, PT, R97, 0x18, PT ;  /* 0x000000186100780c */ /* 0x000fe40003f44270 */
[----:B------:R-:W0:Y:S01]  /*5490*/  MUFU.TANH R90, R90 ;  /* 0x0000005a005a7308 */ /* 0x000e220000002400 */
[----:B------:R-:W1:Y:S07]  /*54a0*/  SHFL.BFLY PT, R99, R154, 0x1, 0x1f ;  /* 0x0c201f009a637f89 */ /* 0x000e6e00000e0000 */
[----:B------:R3:W-:Y:S08]  /*54b0*/  MUFU.TANH R105, R118 ;  /* 0x0000007600697308 */ /* 0x0007f00000002400 */
[----:B------:R-:W-:Y:S01]  /*54c0*/  MUFU.TANH R89, R89 ;  /* 0x0000005900597308 */ /* 0x000fe20000002400 */
[----:B---3--:R-:W-:-:S02]  /*54d0*/  FSEL R118, R20, -INF , P3 ;  /* 0xff80000014767808 */ /* 0x008fc40001800000 */
[C---:B------:R-:W-:Y:S02]  /*54e0*/  ISETP.GT.AND P3, PT, R97.reuse, 0x11, PT ;  /* 0x000000116100780c */ /* 0x040fe40003f64270 */
[----:B0-----:R-:W-:Y:S02]  /*54f0*/  FSEL R90, R90, -INF , P2 ;  /* 0xff8000005a5a7808 */ /* 0x001fe40001000000 */
[----:B------:R-:W-:Y:S01]  /*5500*/  ISETP.GT.AND P2, PT, R97, 0x20, PT ;  /* 0x000000206100780c */ /* 0x000fe20003f44270 */
[----:B------:R0:W-:Y:S01]  /*5510*/  MUFU.TANH R176, R122 ;  /* 0x0000007a00b07308 */ /* 0x0001e20000002400 */
[----:B-1----:R-:W-:Y:S02]  /*5520*/  FMNMX.FTZ R10, R154, R99, !PT ;  /* 0x000000639a0a7209 */ /* 0x002fe40007810000 */
[----:B------:R-:W-:Y:S02]  /*5530*/  FMNMX.FTZ R99, R8, R95, !PT ;  /* 0x0000005f08637209 */ /* 0x000fe40007810000 */
[C---:B------:R-:W-:Y:S01]  /*5540*/  FSETP.NEU.FTZ.AND P1, PT, R10.reuse, -INF , PT ;  /* 0xff8000000a00780b */ /* 0x040fe20003f3d000 */
[----:B--2---:R-:W-:Y:S01]  /*5550*/  FMUL.FTZ R101, R10, R9 ;  /* 0x000000090a657220 */ /* 0x004fe20000410000 */
[----:B------:R-:W-:Y:S01]  /*5560*/  FMNMX.FTZ R99, R118, R99, !PT ;  /* 0x0000006376637209 */ /* 0x000fe20007810000 */
[----:B------:R-:W1:Y:S01]  /*5570*/  MUFU.TANH R92, R92 ;  /* 0x0000005c005c7308 */ /* 0x000e620000002400 */
[----:B0-----:R-:W-:-:S02]  /*5580*/  FSEL R122, R15, -INF , P4 ;  /* 0xff8000000f7a7808 */ /* 0x001fc40002000000 */
[----:B------:R-:W-:Y:S02]  /*5590*/  FSEL R95, R101, RZ, P1 ;  /* 0x000000ff655f7208 */ /* 0x000fe40000800000 */
[----:B------:R-:W-:-:S03]  /*55a0*/  FMNMX.FTZ R99, R122, R99, !PT ;  /* 0x000000637a637209 */ /* 0x000fc60007810000 */
[----:B------:R-:W-:Y:S01]  /*55b0*/  MUFU.TANH R91, R91 ;  /* 0x0000005b005b7308 */ /* 0x000fe20000002400 */
[----:B------:R-:W-:Y:S01]  /*55c0*/  FMNMX.FTZ R99, R88, R99, !PT ;  /* 0x0000006358637209 */ /* 0x000fe20007810000 */
[-CC-:B------:R-:W-:Y:S01]  /*55d0*/  FFMA.FTZ R158, R148, R9.reuse, -R95.reuse ;  /* 0x00000009949e7223 */ /* 0x180fe2000001085f */
[-CC-:B------:R-:W-:Y:S01]  /*55e0*/  FFMA.FTZ R156, R150, R9.reuse, -R95.reuse ;  /* 0x00000009969c7223 */ /* 0x180fe2000001085f */
[-CC-:B------:R-:W-:Y:S01]  /*55f0*/  FFMA.FTZ R15, R152, R9.reuse, -R95.reuse ;  /* 0x00000009980f7223 */ /* 0x180fe2000001085f */
[-CC-:B------:R-:W-:Y:S01]  /*5600*/  FFMA.FTZ R152, R144, R9.reuse, -R95.reuse ;  /* 0x0000000990987223 */ /* 0x180fe2000001085f */
[-CC-:B------:R-:W-:Y:S01]  /*5610*/  FFMA.FTZ R154, R120, R9.reuse, -R95.reuse ;  /* 0x00000009789a7223 */ /* 0x180fe2000001085f */
[-CC-:B------:R-:W-:Y:S01]  /*5620*/  FFMA.FTZ R107, R114, R9.reuse, -R95.reuse ;  /* 0x00000009726b7223 */ /* 0x180fe2000001085f */
[----:B------:R0:W-:Y:S01]  /*5630*/  MUFU.TANH R178, R126 ;  /* 0x0000007e00b27308 */ /* 0x0001e20000002400 */
[----:B-1----:R-:W-:Y:S01]  /*5640*/  FSEL R92, R92, -INF , P2 ;  /* 0xff8000005c5c7808 */ /* 0x002fe20001000000 */
[-CC-:B------:R-:W-:Y:S01]  /*5650*/  FFMA.FTZ R98, R98, R9.reuse, -R95.reuse ;  /* 0x0000000962627223 */ /* 0x180fe2000001085f */
[----:B------:R-:W-:Y:S01]  /*5660*/  ISETP.GT.AND P2, PT, R97, 0x28, PT ;  /* 0x000000286100780c */ /* 0x000fe20003f44270 */
[-CC-:B------:R-:W-:Y:S01]  /*5670*/  FFMA.FTZ R96, R96, R9.reuse, -R95.reuse ;  /* 0x0000000960607223 */ /* 0x180fe2000001085f */
[-CC-:B------:R-:W-:Y:S01]  /*5680*/  FFMA.FTZ R101, R110, R9.reuse, -R95.reuse ;  /* 0x000000096e657223 */ /* 0x180fe2000001085f */
[-CC-:B------:R-:W-:Y:S01]  /*5690*/  FFMA.FTZ R110, R132, R9.reuse, -R95.reuse ;  /* 0x00000009846e7223 */ /* 0x180fe2000001085f */
[-CC-:B------:R-:W-:Y:S01]  /*56a0*/  FFMA.FTZ R136, R136, R9.reuse, -R95.reuse ;  /* 0x0000000988887223 */ /* 0x180fe2000001085f */
[----:B------:R-:W1:Y:S01]  /*56b0*/  MUFU.TANH R93, R93 ;  /* 0x0000005d005d7308 */ /* 0x000e620000002400 */
[----:B0-----:R-:W-:Y:S01]  /*56c0*/  FSEL R126, R21, -INF , P3 ;  /* 0xff800000157e7808 */ /* 0x001fe20001800000 */
[-CC-:B------:R-:W-:Y:S01]  /*56d0*/  FFMA.FTZ R21, R146, R9.reuse, -R95.reuse ;  /* 0x0000000992157223 */ /* 0x180fe2000001085f */
[----:B------:R-:W-:Y:S01]  /*56e0*/  ISETP.GT.AND P3, PT, R97, 0x19, PT ;  /* 0x000000196100780c */ /* 0x000fe20003f64270 */
[----:B------:R-:W-:Y:S01]  /*56f0*/  FFMA.FTZ R138, R138, R9, -R95 ;  /* 0x000000098a8a7223 */ /* 0x000fe2000001085f */
[----:B------:R-:W-:-:S03]  /*5700*/  FMNMX.FTZ R99, R126, R99, !PT ;  /* 0x000000637e637209 */ /* 0x000fc60007810000 */
[----:B------:R-:W0:Y:S01]  /*5710*/  MUFU.TANH R94, R94 ;  /* 0x0000005e005e7308 */ /* 0x000e220000002400 */
[----:B------:R-:W-:-:S07]  /*5720*/  FMNMX.FTZ R99, R90, R99, !PT ;  /* 0x000000635a637209 */ /* 0x000fce0007810000 */
[----:B------:R2:W-:Y:S01]  /*5730*/  MUFU.TANH R180, R130 ;  /* 0x0000008200b47308 */ /* 0x0005e20000002400 */
[----:B-1----:R-:W-:Y:S01]  /*5740*/  FSEL R150, R93, -INF , P2 ;  /* 0xff8000005d967808 */ /* 0x002fe20001000000 */
[----:B------:R-:W-:Y:S01]  /*5750*/  FFMA.FTZ R93, R102, R9, -R95 ;  /* 0x00000009665d7223 */ /* 0x000fe2000001085f */
[----:B------:R-:W-:-:S05]  /*5760*/  ISETP.GT.AND P2, PT, R97, 0x30, PT ;  /* 0x000000306100780c */ /* 0x000fca0003f44270 */
[----:B------:R-:W1:Y:S01]  /*5770*/  MUFU.TANH R115, R115 ;  /* 0x0000007300737308 */ /* 0x000e620000002400 */
[----:B--2---:R-:W-:Y:S01]  /*5780*/  FSEL R130, R89, -INF , P3 ;  /* 0xff80000059827808 */ /* 0x004fe20001800000 */
[--C-:B------:R-:W-:Y:S01]  /*5790*/  FFMA.FTZ R89, R140, R9, -R95.reuse ;  /* 0x000000098c597223 */ /* 0x100fe2000001085f */
[----:B------:R-:W-:Y:S02]  /*57a0*/  ISETP.GT.AND P3, PT, R97, 0x21, PT ;  /* 0x000000216100780c */ /* 0x000fe40003f64270 */
[----:B------:R-:W-:Y:S02]  /*57b0*/  FMNMX.FTZ R99, R130, R99, !PT ;  /* 0x0000006382637209 */ /* 0x000fe40007810000 */
[----:B------:R-:W-:Y:S01]  /*57c0*/  FSEL R148, R91, -INF , P3 ;  /* 0xff8000005b947808 */ /* 0x000fe20001800000 */
[----:B------:R-:W2:Y:S01]  /*57d0*/  MUFU.TANH R119, R119 ;  /* 0x0000007700777308 */ /* 0x000ea20000002400 */
[----:B------:R-:W-:Y:S01]  /*57e0*/  FMNMX.FTZ R99, R92, R99, !PT ;  /* 0x000000635c637209 */ /* 0x000fe20007810000 */
[----:B------:R-:W-:Y:S01]  /*57f0*/  FFMA.FTZ R91, R106, R9, -R95 ;  /* 0x000000096a5b7223 */ /* 0x000fe2000001085f */
[----:B------:R-:W-:-:S02]  /*5800*/  ISETP.GT.AND P3, PT, R97, 0x29, PT ;  /* 0x000000296100780c */ /* 0x000fc40003f64270 */
[----:B------:R-:W-:Y:S02]  /*5810*/  FMNMX.FTZ R99, R148, R99, !PT ;  /* 0x0000006394637209 */ /* 0x000fe40007810000 */
[----:B0-----:R-:W-:Y:S01]  /*5820*/  FSEL R94, R94, -INF , P3 ;  /* 0xff8000005e5e7808 */ /* 0x001fe20001800000 */
[----:B------:R0:W-:Y:S01]  /*5830*/  MUFU.TANH R182, R134 ;  /* 0x0000008600b67308 */ /* 0x0001e20000002400 */
[----:B------:R-:W-:Y:S02]  /*5840*/  FMNMX.FTZ R99, R150, R99, !PT ;  /* 0x0000006396637209 */ /* 0x000fe40007810000 */
[----:B------:R-:W-:Y:S02]  /*5850*/  ISETP.GT.AND P3, PT, R97, 0x31, PT ;  /* 0x000000316100780c */ /* 0x000fe40003f64270 */
[----:B------:R-:W-:Y:S02]  /*5860*/  FMNMX.FTZ R99, R94, R99, !PT ;  /* 0x000000635e637209 */ /* 0x000fe40007810000 */
[----:B-1----:R-:W-:Y:S01]  /*5870*/  FSEL R144, R115, -INF , P3 ;  /* 0xff80000073907808 */ /* 0x002fe20001800000 */
[----:B------:R-:W1:Y:S01]  /*5880*/  MUFU.TANH R123, R123 ;  /* 0x0000007b007b7308 */ /* 0x000e620000002400 */
[----:B0-----:R-:W-:-:S02]  /*5890*/  FSEL R134, R103, -INF , P2 ;  /* 0xff80000067867808 */ /* 0x001fc40001000000 */
[C---:B------:R-:W-:Y:S02]  /*58a0*/  ISETP.GT.AND P2, PT, R97.reuse, 0x38, PT ;  /* 0x000000386100780c */ /* 0x040fe40003f44270 */
[----:B------:R-:W-:Y:S02]  /*58b0*/  FMNMX.FTZ R99, R134, R99, !PT ;  /* 0x0000006386637209 */ /* 0x000fe40007810000 */
[----:B------:R-:W-:Y:S01]  /*58c0*/  ISETP.GT.AND P3, PT, R97, 0x39, PT ;  /* 0x000000396100780c */ /* 0x000fe20003f64270 */
[----:B------:R-:W0:Y:S01]  /*58d0*/  MUFU.TANH R127, R127 ;  /* 0x0000007f007f7308 */ /* 0x000e220000002400 */
[----:B------:R-:W-:Y:S01]  /*58e0*/  FSEL R146, R105, -INF , P2 ;  /* 0xff80000069927808 */ /* 0x000fe20001000000 */
[----:B------:R-:W-:Y:S01]  /*58f0*/  FFMA.FTZ R105, R128, R9, -R95 ;  /* 0x0000000980697223 */ /* 0x000fe2000001085f */
[----:B------:R-:W-:Y:S02]  /*5900*/  FMNMX.FTZ R99, R144, R99, !PT ;  /* 0x0000006390637209 */ /* 0x000fe40007810000 */
[----:B------:R-:W-:-:S02]  /*5910*/  ISETP.GT.AND P2, PT, R97, 0x40, PT ;  /* 0x000000406100780c */ /* 0x000fc40003f44270 */
[----:B--2---:R-:W-:Y:S01]  /*5920*/  FSEL R140, R119, -INF , P3 ;  /* 0xff800000778c7808 */ /* 0x004fe20001800000 */
[----:B------:R-:W2:Y:S01]  /*5930*/  MUFU.TANH R131, R131 ;  /* 0x0000008300837308 */ /* 0x000ea20000002400 */
[----:B------:R-:W-:Y:S02]  /*5940*/  FMNMX.FTZ R99, R146, R99, !PT ;  /* 0x0000006392637209 */ /* 0x000fe40007810000 */
[C---:B------:R-:W-:Y:S02]  /*5950*/  ISETP.GT.AND P3, PT, R97.reuse, 0x41, PT ;  /* 0x000000416100780c */ /* 0x040fe40003f64270 */
[----:B------:R-:W-:Y:S02]  /*5960*/  FSEL R176, R176, -INF , P2 ;  /* 0xff800000b0b07808 */ /* 0x000fe40001000000 */
[----:B------:R-:W-:Y:S01]  /*5970*/  FMNMX.FTZ R99, R140, R99, !PT ;  /* 0x000000638c637209 */ /* 0x000fe20007810000 */
[----:B------:R-:W3:Y:S01]  /*5980*/  MUFU.TANH R135, R135 ;  /* 0x0000008700877308 */ /* 0x000ee20000002400 */
[----:B------:R-:W-:-:S02]  /*5990*/  ISETP.GT.AND P2, PT, R97, 0x48, PT ;  /* 0x000000486100780c */ /* 0x000fc40003f44270 */
[----:B-1----:R-:W-:Y:S02]  /*59a0*/  FSEL R120, R123, -INF , P3 ;  /* 0xff8000007b787808 */ /* 0x002fe40001800000 */
[----:B------:R-:W-:Y:S02]  /*59b0*/  FMNMX.FTZ R99, R176, R99, !PT ;  /* 0x00000063b0637209 */ /* 0x000fe40007810000 */
[C---:B------:R-:W-:Y:S01]  /*59c0*/  ISETP.GT.AND P3, PT, R97.reuse, 0x49, PT ;  /* 0x000000496100780c */ /* 0x040fe20003f64270 */
[----:B------:R-:W-:Y:S01]  /*59d0*/  MUFU.EX2 R15, R15 ;  /* 0x0000000f000f7308 */ /* 0x000fe20000000800 */
[----:B------:R-:W-:Y:S02]  /*59e0*/  FSEL R178, R178, -INF , P2 ;  /* 0xff800000b2b27808 */ /* 0x000fe40001000000 */
[----:B------:R-:W-:Y:S02]  /*59f0*/  FMNMX.FTZ R99, R120, R99, !PT ;  /* 0x0000006378637209 */ /* 0x000fe40007810000 */
[----:B------:R-:W-:-:S02]  /*5a00*/  ISETP.GT.AND P2, PT, R97, 0x50, PT ;  /* 0x000000506100780c */ /* 0x000fc40003f44270 */
[----:B0-----:R-:W-:Y:S01]  /*5a10*/  FSEL R106, R127, -INF , P3 ;  /* 0xff8000007f6a7808 */ /* 0x001fe20001800000 */
[----:B------:R-:W-:Y:S01]  /*5a20*/  MUFU.EX2 R156, R156 ;  /* 0x0000009c009c7308 */ /* 0x000fe20000000800 */
[----:B------:R-:W-:Y:S02]  /*5a30*/  FMNMX.FTZ R99, R178, R99, !PT ;  /* 0x00000063b2637209 */ /* 0x000fe40007810000 */
[C---:B------:R-:W-:Y:S02]  /*5a40*/  ISETP.GT.AND P3, PT, R97.reuse, 0x51, PT ;  /* 0x000000516100780c */ /* 0x040fe40003f64270 */
[----:B------:R-:W-:Y:S02]  /*5a50*/  FSEL R180, R180, -INF , P2 ;  /* 0xff800000b4b47808 */ /* 0x000fe40001000000 */
[----:B------:R-:W-:Y:S01]  /*5a60*/  FMNMX.FTZ R99, R106, R99, !PT ;  /* 0x000000636a637209 */ /* 0x000fe20007810000 */
[----:B------:R-:W-:Y:S01]  /*5a70*/  MUFU.EX2 R158, R158 ;  /* 0x0000009e009e7308 */ /* 0x000fe20000000800 */
[----:B------:R-:W-:-:S02]  /*5a80*/  ISETP.GT.AND P2, PT, R97, 0x58, PT ;  /* 0x000000586100780c */ /* 0x000fc40003f44270 */
[----:B--2---:R-:W-:Y:S02]  /*5a90*/  FSEL R102, R131, -INF , P3 ;  /* 0xff80000083667808 */ /* 0x004fe40001800000 */
[----:B------:R-:W-:Y:S02]  /*5aa0*/  FMNMX.FTZ R99, R180, R99, !PT ;  /* 0x00000063b4637209 */ /* 0x000fe40007810000 */
[----:B------:R-:W-:Y:S01]  /*5ab0*/  ISETP.GT.AND P3, PT, R97, 0x59, PT ;  /* 0x000000596100780c */ /* 0x000fe20003f64270 */
[----:B------:R-:W-:Y:S01]  /*5ac0*/  MUFU.EX2 R21, R21 ;  /* 0x0000001500157308 */ /* 0x000fe20000000800 */
[----:B------:R-:W-:Y:S01]  /*5ad0*/  FSEL R182, R182, -INF , P2 ;  /* 0xff800000b6b67808 */ /* 0x000fe20001000000 */
[--C-:B------:R-:W-:Y:S01]  /*5ae0*/  FFMA.FTZ R97, R100, R9, -R95.reuse ;  /* 0x0000000964617223 */ /* 0x100fe2000001085f */
[----:B------:R-:W-:Y:S01]  /*5af0*/  FMNMX.FTZ R99, R102, R99, !PT ;  /* 0x0000006366637209 */ /* 0x000fe20007810000 */
[-CC-:B------:R-:W-:Y:S01]  /*5b00*/  FFMA.FTZ R100, R108, R9.reuse, -R95.reuse ;  /* 0x000000096c647223 */ /* 0x180fe2000001085f */
[----:B---3--:R-:W-:Y:S01]  /*5b10*/  FSEL R184, R135, -INF , P3 ;  /* 0xff80000087b87808 */ /* 0x008fe20001800000 */
        /* <DEDUP_REMOVED lines=10> */
[----:B0-----:R-:W-:-:S07]  /*5bc0*/  FMNMX.FTZ R109, R20, R103, !PT ;  /* 0x00000067146d7209 */ /* 0x001fce0007810000 */
[----:B------:R-:W-:Y:S01]  /*5bd0*/  MUFU.EX2 R93, R93 ;  /* 0x0000005d005d7308 */ /* 0x000fe20000000800 */
[-CC-:B------:R-:W-:Y:S01]  /*5be0*/  FFMA.FTZ R103, R116, R9.reuse, -R95.reuse ;  /* 0x0000000974677223 */ /* 0x180fe2000001085f */
[----:B------:R-:W-:Y:S01]  /*5bf0*/  FFMA.FTZ R95, R142, R9, -R95 ;  /* 0x000000098e5f7223 */ /* 0x000fe2000001085f */
[----:B------:R-:W0:Y:S05]  /*5c00*/  SHFL.BFLY PT, R20, R109, 0x1, 0x1f ;  /* 0x0c201f006d147f89 */ /* 0x000e2a00000e0000 */
        /* <DEDUP_REMOVED lines=14> */
[-C--:B------:R-:W-:Y:S01]  /*5cf0*/  FFMA.FTZ R153, R88, R9.reuse, -R109 ;  /* 0x0000000958997223 */ /* 0x080fe2000001086d */
[----:B------:R-:W-:Y:S01]  /*5d00*/  FADD.FTZ R0, -R0, R11 ;  /* 0x0000000b00007221 */ /* 0x000fe20000010100 */
[----:B------:R-:W-:Y:S01]  /*5d10*/  FSEL R11, R20, RZ, P2 ;  /* 0x000000ff140b7208 */ /* 0x000fe20001000000 */
[----:B------:R-:W-:Y:S01]  /*5d20*/  MUFU.EX2 R157, R157 ;  /* 0x0000009d009d7308 */ /* 0x000fe20000000800 */
[-CC-:B------:R-:W-:Y:S01]  /*5d30*/  FFMA.FTZ R88, R126, R9.reuse, -R109.reuse ;  /* 0x000000097e587223 */ /* 0x180fe2000001086d */
[-C--:B------:R-:W-:Y:S01]  /*5d40*/  FMUL.FTZ R8, R0, R9.reuse ;  /* 0x0000000900087220 */ /* 0x080fe20000410000 */
[-CC-:B------:R-:W-:Y:S01]  /*5d50*/  FFMA.FTZ R155, R90, R9.reuse, -R109.reuse ;  /* 0x000000095a9b7223 */ /* 0x180fe2000001086d */
[----:B------:R-:W-:Y:S01]  /*5d60*/  FADD.FTZ R0, -R11, R12 ;  /* 0x0000000c0b007221 */ /* 0x000fe20000010100 */
[-CC-:B------:R-:W-:Y:S01]  /*5d70*/  FFMA.FTZ R90, R130, R9.reuse, -R109.reuse ;  /* 0x00000009825a7223 */ /* 0x180fe2000001086d */
[-CC-:B------:R-:W-:Y:S01]  /*5d80*/  FFMA.FTZ R149, R92, R9.reuse, -R109.reuse ;  /* 0x000000095c957223 */ /* 0x180fe2000001086d */
[-CC-:B------:R-:W-:Y:S01]  /*5d90*/  FFMA.FTZ R92, R148, R9.reuse, -R109.reuse ;  /* 0x00000009945c7223 */ /* 0x180fe2000001086d */
[-C--:B------:R-:W-:Y:S01]  /*5da0*/  FMUL.FTZ R0, R0, R9.reuse ;  /* 0x0000000900007220 */ /* 0x080fe20000410000 */
        /* <DEDUP_REMOVED lines=17> */
[----:B0-----:R-:W-:-:S04]  /*5ec0*/  FFMA.FTZ R7, R8, R7, R15 ;  /* 0x0000000708077223 */ /* 0x001fc8000001000f */
[----:B------:R-:W-:-:S03]  /*5ed0*/  FADD.FTZ R7, R156, R7 ;  /* 0x000000079c077221 */ /* 0x000fc60000010000 */
[----:B------:R-:W0:Y:S01]  /*5ee0*/  MUFU.EX2 R159, R159 ;  /* 0x0000009f009f7308 */ /* 0x000e220000000800 */
[----:B-1----:R-:W-:Y:S01]  /*5ef0*/  FFMA.FTZ R11, R0, R6, R157 ;  /* 0x00000006000b7223 */ /* 0x002fe2000001009d */
[----:B------:R-:W-:-:S06]  /*5f00*/  FADD.FTZ R12, R158, R7 ;  /* 0x000000079e0c7221 */ /* 0x000fcc0000010000 */
        /* <DEDUP_REMOVED lines=77> */
.L_x_2435:
        /* <DEDUP_REMOVED lines=34> */
.L_x_2425:
[----:B------:R-:W-:-:S13]  /*6600*/  ISETP.GE.AND P1, PT, R14, RZ, PT ;  /* 0x000000ff0e00720c */ /* 0x000fda0003f26270 */
[----:B------:R-:W-:Y:S05]  /*6610*/  @!P1 BRA `(.L_x_2437) ;  /* 0x0000002000b49947 */ /* 0x000fea0003800000 */
[----:B------:R-:W-:Y:S01]  /*6620*/  IMAD.MOV.U32 R13, RZ, RZ, R20 ;  /* 0x000000ffff0d7224 */ /* 0x000fe200078e0014 */
[----:B------:R-:W-:Y:S01]  /*6630*/  UMOV UR4, UR38 ;  /* 0x0000002600047c82 */ /* 0x000fe20008000000 */
[----:B------:R-:W-:Y:S01]  /*6640*/  IMAD.MOV.U32 R11, RZ, RZ, R10 ;  /* 0x000000ffff0b7224 */ /* 0x000fe200078e000a */
[----:B------:R-:W-:Y:S01]  /*6650*/  UMOV UR5, UR39 ;  /* 0x0000002700057c82 */ /* 0x000fe20008000000 */
[----:B------:R-:W-:-:S05]  /*6660*/  ULDC UR6, c[0x0][0x9d8] ;  /* 0x0002760000067ab9 */ /* 0x000fca0000000800 */
.L_x_2448:
        /* <DEDUP_REMOVED lines=8> */
.L_x_2438:
[----:B------:R-:W-:Y:S01]  /*66f0*/  ULEA UR7, UR39, UR40, 0x3 ;  /* 0x0000002827077291 */ /* 0x000fe2000f8e183f */
[----:B------:R-:W-:-:S05]  /*6700*/  IMAD.U32 R9, RZ, RZ, UR38 ;  /* 0x00000026ff097e24 */ /* 0x000fca000f8e00ff */
[----:B------:R-:W-:-:S04]  /*6710*/  SHF.L.U32 R9, R9, 0x1f, RZ ;  /* 0x0000001f09097819 */ /* 0x000fc800000006ff */
[----:B------:R0:W1:Y:S01]  /*6720*/  SYNCS.PHASECHK.TRANS64.TRYWAIT P1, [UR7+0x2a830], R9 ;  /* 0x02a83009ff0075a7 */ /* 0x0000620008020147 */
[----:B------:R-:W-:Y:S05]  /*6730*/  @!P0 BRA `(.L_x_2439) ;  /* 0x0000000000048947 */ /* 0x000fea0003800000 */
[----:B------:R-:W-:Y:S01]  /*6740*/  BPT.TRAP 0x1 ;  /* 0x000000040000795c */ /* 0x000fe20000300000 */
.L_x_2439:
[----:B-1----:R-:W-:Y:S05]  /*6750*/  @P1 BRA `(.L_x_2440) ;  /* 0x0000000000081947 */ /* 0x002fea0003800000 */
[----:B------:R-:W1:Y:S02]  /*6760*/  SYNCS.PHASECHK.TRANS64.TRYWAIT P1, [UR7+0x2a830], R9 ;  /* 0x02a83009ff0075a7 */ /* 0x000e640008020147 */
[----:B-1----:R-:W-:Y:S05]  /*6770*/  @!P1 BRA `(.L_x_2441) ;  /* 0x000000a800409947 */ /* 0x002fea0003800000 */
.L_x_2440:
        /* <DEDUP_REMOVED lines=143> */
.L_x_2442:
[----:B------:R-:W-:Y:S01]  /*7070*/  ULEA UR7, UR5, UR40, 0x3 ;  /* 0x0000002805077291 */ /* 0x000fe2000f8e183f */
[----:B------:R-:W-:-:S04]  /*7080*/  MOV R0, UR4 ;  /* 0x0000000400007c02 */ /* 0x000fc80008000f00 */
[----:B------:R-:W-:-:S04]  /*7090*/  SHF.L.U32 R0, R0, 0x1f, RZ ;  /* 0x0000001f00007819 */ /* 0x000fc800000006ff */
[----:B------:R2:W3:Y:S01]  /*70a0*/  SYNCS.PHASECHK.TRANS64.TRYWAIT P1, [UR7+0x2a850], R0 ;  /* 0x02a85000ff0075a7 */ /* 0x0004e20008020147 */
[----:B------:R-:W-:Y:S05]  /*70b0*/  @!P0 BRA `(.L_x_2443) ;  /* 0x0000000000048947 */ /* 0x000fea0003800000 */
[----:B------:R-:W-:Y:S01]  /*70c0*/  BPT.TRAP 0x1 ;  /* 0x000000040000795c */ /* 0x000fe20000300000 */
.L_x_2443:
[----:B---3--:R-:W-:Y:S05]  /*70d0*/  @P1 BRA `(.L_x_2444) ;  /* 0x0000000000081947 */ /* 0x008fea0003800000 */
[----:B------:R-:W3:Y:S02]  /*70e0*/  SYNCS.PHASECHK.TRANS64.TRYWAIT P1, [UR7+0x2a850], R0 ;  /* 0x02a85000ff0075a7 */ /* 0x000ee40008020147 */
[----:B---3--:R-:W-:Y:S05]  /*70f0*/  @!P1 BRA `(.L_x_2445) ;  /* 0x0000009c00f89947 */ /* 0x008fea0003800000 */
.L_x_2444:
        /* <DEDUP_REMOVED lines=38> */
.L_x_2446:
        /* <DEDUP_REMOVED lines=311> */
.L_x_2447:
[----:B------:R-:W-:Y:S01]  /*86d0*/  UIADD3 UR7, UR7, 0x2a860, URZ ;  /* 0x0002a86007077890 */ /* 0x000fe2000fffe03f */
[----:B------:R-:W-:Y:S01]  /*86e0*/  ISETP.GT.AND P1, PT, R14, RZ, PT ;  /* 0x000000ff0e00720c */ /* 0x000fe20003f24270 */
        /* <DEDUP_REMOVED lines=32> */
.L_x_2437:
        /* <DEDUP_REMOVED lines=67> */
.L_x_2449:
[----:B------:R-:W-:Y:S01]  /*8d20*/  ULEA UR5, UR39, UR40, 0x3 ;  /* 0x0000002827057291 */ /* 0x000fe2000f8e183f */
[----:B------:R-:W-:-:S05]  /*8d30*/  IMAD.U32 R0, RZ, RZ, UR38 ;  /* 0x00000026ff007e24 */ /* 0x000fca000f8e00ff */
[----:B------:R-:W-:-:S04]  /*8d40*/  SHF.L.U32 R0, R0, 0x1f, RZ ;  /* 0x0000001f00007819 */ /* 0x000fc800000006ff */
[----:B------:R0:W1:Y:S01]  /*8d50*/  SYNCS.PHASECHK.TRANS64.TRYWAIT P1, [UR5+0x2a850], R0 ;  /* 0x02a85000ff0075a7 */ /* 0x0000620008020145 */
[----:B------:R-:W-:Y:S05]  /*8d60*/  @!P0 BRA `(.L_x_2450) ;  /* 0x0000000000048947 */ /* 0x000fea0003800000 */
[----:B------:R-:W-:Y:S01]  /*8d70*/  BPT.TRAP 0x1 ;  /* 0x000000040000795c */ /* 0x000fe20000300000 */
.L_x_2450:
[----:B-1----:R-:W-:Y:S05]  /*8d80*/  @P1 BRA `(.L_x_2451) ;  /* 0x0000000000081947 */ /* 0x002fea0003800000 */
[----:B------:R-:W1:Y:S02]  /*8d90*/  SYNCS.PHASECHK.TRANS64.TRYWAIT P1, [UR5+0x2a850], R0 ;  /* 0x02a85000ff0075a7 */ /* 0x000e640008020145 */
[----:B-1----:R-:W-:Y:S05]  /*8da0*/  @!P1 BRA `(.L_x_2452) ;  /* 0x0000008000e49947 */ /* 0x002fea0003800000 */
.L_x_2451:
        /* <DEDUP_REMOVED lines=19> */
[----:B------:R-:W-:Y:S01]  /*8ee0*/  MOV R3, RZ ;  /* 0x000000ff00037202 */ /* 0x000fe20000000f00 */
[----:B------:R-:W-:Y:S02]  /*8ef0*/  IMAD.MOV.U32 R0, RZ, RZ, -0x800000 ;  /* 0xff800000ff007424 */ /* 0x000fe400078e00ff */
[----:B-1----:R-:W-:Y:S01]  /*8f00*/  FADD.FTZ R12, R2, R5 ;  /* 0x00000005020c7221 */ /* 0x002fe20000010000 */
[----:B------:R-:W-:Y:S01]  /*8f10*/  FSETP.NE.FTZ.AND P1, PT, R8, RZ, PT ;  /* 0x000000ff0800720b */ /* 0x000fe20003f35000 */
[----:B------:R-:W-:-:S03]  /*8f20*/  IMAD.MOV.U32 R2, RZ, RZ, -0x800000 ;  /* 0xff800000ff027424 */ /* 0x000fc600078e00ff */
[----:B------:R-:W-:-:S09]  /*8f30*/  FSETP.NE.FTZ.AND P2, PT, R12, RZ, PT ;  /* 0x000000ff0c00720b */ /* 0x000fd20003f55000 */
[----:B------:R-:W0:Y:S01]  /*8f40*/  @P1 MUFU.LG2 R4, R8 ;  /* 0x0000000800041308 */ /* 0x000e220000000c00 */
[----:B------:R-:W-:-:S03]  /*8f50*/  @P1 FMUL.FTZ R5, R9, 0.69314718246459960938 ;  /* 0x3f31721809051820 */ /* 0x000fc60000410000 */
[----:B------:R-:W-:-:S04]  /*8f60*/  @P2 FMUL.FTZ R14, R9, 0.69314718246459960938 ;  /* 0x3f317218090e2820 */ /* 0x000fc80000410000 */
        /* <DEDUP_REMOVED lines=34> */
.L_x_2453:
[----:B------:R-:W-:Y:S01]  /*9190*/  UIADD3 UR4, UR5, 0x2a860, URZ ;  /* 0x0002a86005047890 */ /* 0x000fe2000fffe03f */
[-C--:B------:R-:W-:Y:S01]  /*91a0*/  FMUL.FTZ R90, R32, R3.reuse ;  /* 0x00000003205a7220 */ /* 0x080fe20000410000 */
[----:B------:R-:W-:Y:S01]  /*91b0*/  UIADD3 UR39, UR39, 0x1, URZ ;  /* 0x0000000127277890 */ /* 0x000fe2000fffe03f */
[-C--:B------:R-:W-:Y:S01]  /*91c0*/  FMUL.FTZ R89, R33, R3.reuse ;  /* 0x0000000321597220 */ /* 0x080fe20000410000 */
[----:B------:R-:W-:Y:S01]  /*91d0*/  UPRMT UR4, UR42, 0x654, UR4 ;  /* 0x000006542a047896 */ /* 0x000fe20008000004 */
[----:B------:R-:W-:Y:S01]  /*91e0*/  FMUL.FTZ R88, R36, R3 ;  /* 0x0000000324587220 */ /* 0x000fe20000410000 */
[----:B------:R-:W-:Y:S01]  /*91f0*/  UISETP.NE.AND UP0, UPT, UR39, 0x2, UPT ;  /* 0x000000022700788c */ /* 0x000fe2000bf05270 */
[-C--:B------:R-:W-:Y:S01]  /*9200*/  FMUL.FTZ R8, R30, R11.reuse ;  /* 0x0000000b1e087220 */ /* 0x080fe20000410000 */
        /* <DEDUP_REMOVED lines=66> */
.L_x_2417:
        /* <DEDUP_REMOVED lines=24> */
[C---:B------:R-:W-:Y:S02]  /*97b0*/  LOP3.LUT R9, R4.reuse, 0x380, RZ, 0xc0, !PT ;  /* 0x0000038004097812 */ /* 0x040fe400078ec0ff */
[C---:B------:R-:W-:Y:S02]  /*97c0*/  IADD3 R97, P6, R4.reuse, 0x20, RZ ;  /* 0x0000002004617810 */ /* 0x040fe40007fde0ff */
[C---:B------:R-:W-:Y:S02]  /*97d0*/  IADD3 R99, P5, R4.reuse, 0x40, RZ ;  /* 0x0000004004637810 */ /* 0x040fe40007fbe0ff */
[C---:B------:R-:W-:Y:S02]  /*97e0*/  IADD3 R101, P4, R4.reuse, 0x60, RZ ;  /* 0x0000006004657810 */ /* 0x040fe40007f9e0ff */
[----:B------:R-:W-:Y:S01]  /*97f0*/  IADD3 R103, P3, R4, 0x4000, RZ ;  /* 0x0000400004677810 */ /* 0x000fe20007f7e0ff */
[--C-:B------:R-:W-:Y:S01]  /*9800*/  IMAD.X R27, RZ, RZ, R5.reuse, P5 ;  /* 0x000000ffff1b7224 */ /* 0x100fe200028e0605 */
[----:B------:R-:W-:Y:S01]  /*9810*/  SHF.R.U64 R9, R9, 0x3, RZ ;  /* 0x0000000309097819 */ /* 0x000fe200000012ff */
[--C-:B------:R-:W-:Y:S01]  /*9820*/  IMAD.X R25, RZ, RZ, R5.reuse, P4 ;  /* 0x000000ffff197224 */ /* 0x100fe200020e0605 */
[----:B------:R-:W-:Y:S01]  /*9830*/  LOP3.LUT R14, R97, 0x380, RZ, 0xc0, !PT ;  /* 0x00000380610e7812 */ /* 0x000fe200078ec0ff */
[----:B------:R-:W-:Y:S01]  /*9840*/  IMAD.X R15, RZ, RZ, R5, P3 ;  /* 0x000000ffff0f7224 */ /* 0x000fe200018e0605 */
[----:B------:R-:W-:-:S02]  /*9850*/  LOP3.LUT R24, R99, 0x380, RZ, 0xc0, !PT ;  /* 0x0000038063187812 */ /* 0x000fc400078ec0ff */
[----:B-1----:R-:W-:Y:S02]  /*9860*/  LOP3.LUT R44, R101, 0x380, RZ, 0xc0, !PT ;  /* 0x00000380652c7812 */ /* 0x002fe400078ec0ff */
[----:B------:R-:W-:Y:S02]  /*9870*/  LOP3.LUT R72, R103, 0x380, RZ, 0xc0, !PT ;  /* 0x0000038067487812 */ /* 0x000fe400078ec0ff */
[C---:B------:R-:W-:Y:S02]  /*9880*/  IADD3 R105, P2, R4.reuse, 0x4020, RZ ;  /* 0x0000402004697810 */ /* 0x040fe40007f5e0ff */
[C---:B------:R-:W-:Y:S02]  /*9890*/  IADD3 R107, P1, R4.reuse, 0x4040, RZ ;  /* 0x00004040046b7810 */ /* 0x040fe40007f3e0ff */
[----:B------:R-:W-:Y:S01]  /*98a0*/  IADD3 R109, P0, R4, 0x4060, RZ ;  /* 0x00004060046d7810 */ /* 0x000fe20007f1e0ff */
[----:B------:R-:W-:Y:S01]  /*98b0*/  IMAD.X R13, RZ, RZ, R5, P2 ;  /* 0x000000ffff0d7224 */ /* 0x000fe200010e0605 */
[----:B------:R-:W-:-:S02]  /*98c0*/  LOP3.LUT R4, R9, R4, RZ, 0x3c, !PT ;  /* 0x0000000409047212 */ /* 0x000fc400078e3cff */
[----:B------:R-:W-:Y:S01]  /*98d0*/  SHF.R.U64 R14, R14, 0x3, RZ ;  /* 0x000000030e0e7819 */ /* 0x000fe200000012ff */
[----:B------:R-:W-:Y:S01]  /*98e0*/  IMAD.X R9, RZ, RZ, R5, P0 ;  /* 0x000000ffff097224 */ /* 0x000fe200000e0605 */
[----:B------:R-:W-:Y:S02]  /*98f0*/  SHF.R.U64 R24, R24, 0x3, RZ ;  /* 0x0000000318187819 */ /* 0x000fe400000012ff */
[----:B------:R-:W-:Y:S02]  /*9900*/  SHF.R.U64 R44, R44, 0x3, RZ ;  /* 0x000000032c2c7819 */ /* 0x000fe400000012ff */
[----:B------:R-:W-:Y:S02]  /*9910*/  SHF.R.U64 R72, R72, 0x3, RZ ;  /* 0x0000000348487819 */ /* 0x000fe400000012ff */
[-C--:B------:R-:W-:Y:S02]  /*9920*/  IADD3.X R29, RZ, R5.reuse, RZ, P6, !PT ;  /* 0x00000005ff1d7210 */ /* 0x080fe400037fe4ff */
[----:B------:R-:W-:-:S02]  /*9930*/  IADD3.X R11, RZ, R5, RZ, P1, !PT ;  /* 0x00000005ff0b7210 */ /* 0x000fc40000ffe4ff */
[----:B------:R-:W-:Y:S02]  /*9940*/  MOV R96, R4 ;  /* 0x0000000400607202 */ /* 0x000fe40000000f00 */
[----:B------:R-:W-:Y:S02]  /*9950*/  LOP3.LUT R28, R14, R97, RZ, 0x3c, !PT ;  /* 0x000000610e1c7212 */ /* 0x000fe400078e3cff */
[----:B------:R-:W-:Y:S02]  /*9960*/  LOP3.LUT R26, R24, R99, RZ, 0x3c, !PT ;  /* 0x00000063181a7212 */ /* 0x000fe400078e3cff */
[----:B------:R-:W-:Y:S01]  /*9970*/  F2FP.F16.F32.PACK_AB R5, R10, R93 ;  /* 0x0000005d0a05723e */ /* 0x000fe200000000ff */
[----:B------:R-:W1:Y:S01]  /*9980*/  LDC.64 R98, c[0x0][0xc00] ;  /* 0x00030000ff627b82 */ /* 0x000e620000000a00 */
[----:B------:R-:W-:Y:S02]  /*9990*/  LOP3.LUT R24, R44, R101, RZ, 0x3c, !PT ;  /* 0x000000652c187212 */ /* 0x000fe400078e3cff */
[----:B------:R-:W-:-:S02]  /*99a0*/  LOP3.LUT R14, R72, R103, RZ, 0x3c, !PT ;  /* 0x00000067480e7212 */ /* 0x000fc400078e3cff */
[----:B------:R-:W-:Y:S02]  /*99b0*/  LOP3.LUT R10, R105, 0x380, RZ, 0xc0, !PT ;  /* 0x00000380690a7812 */ /* 0x000fe400078ec0ff */
[----:B------:R-:W-:Y:S02]  /*99c0*/  LOP3.LUT R44, R107, 0x380, RZ, 0xc0, !PT ;  /* 0x000003806b2c7812 */ /* 0x000fe400078ec0ff */
[----:B------:R-:W-:Y:S02]  /*99d0*/  LOP3.LUT R72, R109, 0x380, RZ, 0xc0, !PT ;  /* 0x000003806d487812 */ /* 0x000fe400078ec0ff */
[----:B------:R-:W-:Y:S02]  /*99e0*/  SHF.R.U64 R10, R10, 0x3, RZ ;  /* 0x000000030a0a7819 */ /* 0x000fe400000012ff */
[----:B------:R-:W-:Y:S02]  /*99f0*/  SHF.R.U64 R44, R44, 0x3, RZ ;  /* 0x000000032c2c7819 */ /* 0x000fe400000012ff */
[----:B------:R-:W-:-:S02]  /*9a00*/  SHF.R.U64 R72, R72, 0x3, RZ ;  /* 0x0000000348487819 */ /* 0x000fc400000012ff */
[----:B------:R-:W-:Y:S01]  /*9a10*/  F2FP.F16.F32.PACK_AB R4, R12, R95 ;  /* 0x0000005f0c04723e */ /* 0x000fe200000000ff */
[----:B------:R-:W-:Y:S01]  /*9a20*/  BAR.SYNC.DEFER_BLOCKING 0x1, 0x100 ;  /* 0x0044000000007b1d */ /* 0x000fe20000010000 */
[----:B------:R-:W-:Y:S02]  /*9a30*/  LOP3.LUT R12, R10, R105, RZ, 0x3c, !PT ;  /* 0x000000690a0c7212 */ /* 0x000fe400078e3cff */
[----:B------:R-:W-:Y:S02]  /*9a40*/  LOP3.LUT R10, R44, R107, RZ, 0x3c, !PT ;  /* 0x0000006b2c0a7212 */ /* 0x000fe400078e3cff */
[----:B------:R-:W-:Y:S02]  /*9a50*/  LOP3.LUT R8, R72, R109, RZ, 0x3c, !PT ;  /* 0x0000006d48087212 */ /* 0x000fe400078e3cff */
[----:B------:R-:W-:Y:S02]  /*9a60*/  MOV R72, R10 ;  /* 0x0000000a00487202 */ /* 0x000fe40000000f00 */
[----:B------:R-:W-:-:S02]  /*9a70*/  MOV R44, R8 ;  /* 0x00000008002c7202 */ /* 0x000fc40000000f00 */
[----:B------:R-:W-:Y:S02]  /*9a80*/  MOV R95, R28 ;  /* 0x0000001c005f7202 */ /* 0x000fe40000000f00 */
[----:B------:R-:W-:Y:S01]  /*9a90*/  F2FP.F16.F32.PACK_AB R8, R89, R90 ;  /* 0x0000005a5908723e */ /* 0x000fe200000000ff */
[----:B------:R-:W2:Y:S01]  /*9aa0*/  LDC.64 R28, c[0x0][0xc00] ;  /* 0x00030000ff1c7b82 */ /* 0x000ea20000000a00 */
[----:B------:R-:W-:Y:S02]  /*9ab0*/  F2FP.F16.F32.PACK_AB R9, R35, R34 ;  /* 0x000000222309723e */ /* 0x000fe400000000ff */
[----:B------:R-:W-:Y:S02]  /*9ac0*/  F2FP.F16.F32.PACK_AB R10, R37, R88 ;  /* 0x00000058250a723e */ /* 0x000fe400000000ff */
[----:B------:R-:W-:Y:S02]  /*9ad0*/  F2FP.F16.F32.PACK_AB R11, R39, R38 ;  /* 0x00000026270b723e */ /* 0x000fe400000000ff */
[----:B------:R-:W-:-:S02]  /*9ae0*/  MOV R94, R26 ;  /* 0x0000001a005e7202 */ /* 0x000fc40000000f00 */
[----:B------:R-:W-:Y:S01]  /*9af0*/  MOV R92, R14 ;  /* 0x0000000e005c7202 */ /* 0x000fe20000000f00 */
[----:B------:R3:W-:Y:S01]  /*9b00*/  STSM.16.M88.4 [R96], R4 ;  /* 0x0000000460007844 */ /* 0x0007e20000000200 */
[----:B------:R-:W-:Y:S02]  /*9b10*/  MOV R91, R12 ;  /* 0x0000000c005b7202 */ /* 0x000fe40000000f00 */
[----:B------:R-:W-:Y:S01]  /*9b20*/  MOV R93, R24 ;  /* 0x00000018005d7202 */ /* 0x000fe20000000f00 */
[----:B------:R-:W-:Y:S01]  /*9b30*/  STSM.16.M88.4 [R95], R8 ;  /* 0x000000085f007844 */ /* 0x000fe20000000200 */
[----:B------:R-:W-:Y:S01]  /*9b40*/  F2FP.F16.F32.PACK_AB R12, R49, R48 ;  /* 0x00000030310c723e */ /* 0x000fe200000000ff */
[----:B------:R-:W-:Y:S01]  /*9b50*/  IMAD.MOV.U32 R48, RZ, RZ, RZ ;  /* 0x000000ffff307224 */ /* 0x000fe200078e00ff */
[----:B------:R-:W-:Y:S02]  /*9b60*/  F2FP.F16.F32.PACK_AB R13, R51, R50 ;  /* 0x00000032330d723e */ /* 0x000fe400000000ff */
[----:B------:R-:W-:-:S02]  /*9b70*/  F2FP.F16.F32.PACK_AB R14, R53, R52 ;  /* 0x00000034350e723e */ /* 0x000fc400000000ff */
[----:B------:R-:W-:Y:S02]  /*9b80*/  F2FP.F16.F32.PACK_AB R15, R55, R54 ;  /* 0x00000036370f723e */ /* 0x000fe400000000ff */
[----:B------:R-:W-:Y:S01]  /*9b90*/  F2FP.F16.F32.PACK_AB R24, R57, R56 ;  /* 0x000000383918723e */ /* 0x000fe200000000ff */
[----:B--2---:R-:W-:Y:S01]  /*9ba0*/  IMAD.WIDE R28, R22, 0x4, R28 ;  /* 0x00000004161c7825 */ /* 0x004fe200078e021c */
[----:B------:R-:W-:Y:S01]  /*9bb0*/  F2FP.F16.F32.PACK_AB R25, R59, R58 ;  /* 0x0000003a3b19723e */ /* 0x000fe200000000ff */
[----:B------:R-:W2:Y:S01]  /*9bc0*/  LDC R54, c[0x0][0xbe8] ;  /* 0x0002fa00ff367b82 */ /* 0x000ea20000000800 */
[----:B---3--:R-:W-:Y:S02]  /*9bd0*/  F2FP.F16.F32.PACK_AB R4, R41, R40 ;  /* 0x000000282904723e */ /* 0x008fe400000000ff */
[----:B------:R-:W-:Y:S02]  /*9be0*/  F2FP.F16.F32.PACK_AB R5, R43, R42 ;  /* 0x0000002a2b05723e */ /* 0x000fe400000000ff */
[----:B------:R-:W-:-:S02]  /*9bf0*/  F2FP.F16.F32.PACK_AB R6, R33, R36 ;  /* 0x000000242106723e */ /* 0x000fc400000000ff */
[----:B------:R-:W-:Y:S02]  /*9c00*/  F2FP.F16.F32.PACK_AB R7, R30, R31 ;  /* 0x0000001f1e07723e */ /* 0x000fe400000000ff */
[----:B------:R-:W-:Y:S02]  /*9c10*/  F2FP.F16.F32.PACK_AB R26, R61, R60 ;  /* 0x0000003c3d1a723e */ /* 0x000fe400000000ff */
[----:B------:R-:W-:Y:S01]  /*9c20*/  F2FP.F16.F32.PACK_AB R27, R63, R62 ;  /* 0x0000003e3f1b723e */ /* 0x000fe200000000ff */
[----:B------:R3:W-:Y:S01]  /*9c30*/  STSM.16.M88.4 [R94], R4 ;  /* 0x000000045e007844 */ /* 0x0007e20000000200 */
[----:B------:R-:W-:Y:S02]  /*9c40*/  F2FP.F16.F32.PACK_AB R33, R75, R74 ;  /* 0x0000004a4b21723e */ /* 0x000fe400000000ff */
[----:B------:R-:W-:Y:S01]  /*9c50*/  F2FP.F16.F32.PACK_AB R34, R77, R76 ;  /* 0x0000004c4d22723e */ /* 0x000fe200000000ff */
[----:B------:R4:W-:Y:S01]  /*9c60*/  STSM.16.M88.4 [R93], R12 ;  /* 0x0000000c5d007844 */ /* 0x0009e20000000200 */
[----:B------:R-:W-:-:S02]  /*9c70*/  F2FP.F16.F32.PACK_AB R35, R79, R78 ;  /* 0x0000004e4f23723e */ /* 0x000fc400000000ff */
        /* <DEDUP_REMOVED lines=11> */
[----:B------:R-:W-:Y:S01]  /*9d30*/  @P2 LEA.HI.X R5, R22, UR5, R162, 0x2, P3 ;  /* 0x0000000516052c11 */ /* 0x000fe200098f14a2 */
[----:B------:R-:W-:Y:S01]  /*9d40*/  IMAD.U32 R7, RZ, RZ, UR4 ;  /* 0x00000004ff077e24 */ /* 0x000fe2000f8e00ff */
        /* <DEDUP_REMOVED lines=10> */
.L_x_2456:
[----:B------:R-:W-:Y:S01]  /*9df0*/  SHF.R.S32.HI R44, RZ, 0x1f, R161 ;  /* 0x0000001fff2c7819 */ /* 0x000fe200000114a1 */
[----:B------:R-:W-:Y:S01]  /*9e00*/  ULDC.64 UR4, c[0x0][0xb90] ;  /* 0x0002e40000047ab9 */ /* 0x000fe20000000a00 */
[----:B------:R-:W-:Y:S01]  /*9e10*/  IADD3 R15, R19, R16, RZ ;  /* 0x00000010130f7210 */ /* 0x000fe20007ffe0ff */
[----:B-----5:R-:W-:Y:S01]  /*9e20*/  IMAD R57, R7, R54, RZ ;  /* 0x0000003607397224 */ /* 0x020fe200078e02ff */
[----:B------:R-:W-:Y:S01]  /*9e30*/  SHF.R.S32.HI R49, RZ, 0x1f, R48 ;  /* 0x0000001fff317819 */ /* 0x000fe20000011430 */
[----:B------:R-:W-:Y:S01]  /*9e40*/  IMAD R4, R44, UR4, RZ ;  /* 0x000000042c047c24 */ /* 0x000fe2000f8e02ff */
[----:B------:R-:W-:Y:S01]  /*9e50*/  SEL R162, R162, RZ, !P0 ;  /* 0x000000ffa2a27207 */ /* 0x000fe20004000000 */
[----:B-1----:R-:W-:Y:S01]  /*9e60*/  @P1 IMAD.HI.U32 R6, R15, R6, RZ ;  /* 0x000000060f061227 */ /* 0x002fe200078e00ff */
[----:B------:R-:W-:-:S03]  /*9e70*/  SEL R55, R22, RZ, !P0 ;  /* 0x000000ff16377207 */ /* 0x000fc60004000000 */
[----:B------:R-:W-:Y:S01]  /*9e80*/  IMAD.MOV.U32 R9, RZ, RZ, R15 ;  /* 0x000000ffff097224 */ /* 0x000fe200078e000f */
[----:B--2---:R-:W-:Y:S01]  /*9e90*/  @P1 SHF.R.U32.HI R9, RZ, R11, R6 ;  /* 0x0000000bff091219 */ /* 0x004fe20000011606 */
[C---:B------:R-:W-:Y:S02]  /*9ea0*/  IMAD R13, R161.reuse, UR5, R4 ;  /* 0x00000005a10d7c24 */ /* 0x040fe4000f8e0204 */
[----:B------:R-:W-:Y:S01]  /*9eb0*/  IMAD.WIDE.U32 R4, R161, UR4, R48 ;  /* 0x00000004a1047c25 */ /* 0x000fe2000f8e0030 */
[----:B------:R-:W-:-:S03]  /*9ec0*/  ULDC.64 UR4, c[0x0][0xb98] ;  /* 0x0002e60000047ab9 */ /* 0x000fc60000000a00 */
[----:B------:R-:W-:Y:S02]  /*9ed0*/  IMAD R11, R163, 0x40, R17 ;  /* 0x00000040a30b7824 */ /* 0x000fe400078e0211 */
        /* <DEDUP_REMOVED lines=15> */
[----:B------:R-:W-:-:S02]  /*9fd0*/  IADD3.X R5, R13, R5, R8, P2, !PT ;  /* 0x000000050d057210 */ /* 0x000fc400017fe408 */
[----:B------:R-:W-:Y:S01]  /*9fe0*/  IADD3 R9, P3, R20, 0x2000, RZ ;  /* 0x0000200014097810 */ /* 0x000fe20007f7e0ff */
[----:B------:R-:W-:Y:S01]  /*9ff0*/  IMAD R10, R6, UR4, RZ ;  /* 0x00000004060a7c24 */ /* 0x000fe2000f8e02ff */
[----:B------:R-:W-:Y:S01]  /*a000*/  IADD3 R15, P0, R20, 0x1000, RZ ;  /* 0x00001000140f7810 */ /* 0x000fe20007f1e0ff */
[----:B------:R-:W-:Y:S01]  /*a010*/  IMAD.WIDE.U32 R4, R11, UR4, R4 ;  /* 0x000000040b047c25 */ /* 0x000fe2000f8e0004 */
[----:B------:R-:W-:Y:S02]  /*a020*/  LOP3.LUT R8, R9, 0x380, RZ, 0xc0, !PT ;  /* 0x0000038009087812 */ /* 0x000fe400078ec0ff */
[----:B------:R-:W-:Y:S01]  /*a030*/  LOP3.LUT R36, R37, 0x380, RZ, 0xc0, !PT ;  /* 0x0000038025247812 */ /* 0x000fe200078ec0ff */
[----:B------:R-:W-:Y:S01]  /*a040*/  IMAD R13, R11, UR5, R10 ;  /* 0x000000050b0d7c24 */ /* 0x000fe2000f8e020a */
[----:B------:R-:W-:Y:S01]  /*a050*/  ULDC.64 UR4, c[0x0][0xb50] ;  /* 0x0002d40000047ab9 */ /* 0x000fe20000000a00 */
[----:B------:R-:W-:Y:S01]  /*a060*/  SHF.R.U64 R6, R8, 0x3, RZ ;  /* 0x0000000308067819 */ /* 0x000fe200000012ff */
[----:B------:R-:W-:Y:S01]  /*a070*/  IMAD.X R7, RZ, RZ, R21, P3 ;  /* 0x000000ffff077224 */ /* 0x000fe200018e0615 */
[----:B------:R-:W-:-:S02]  /*a080*/  LEA R10, P4, R4, UR4, 0x2 ;  /* 0x00000004040a7c11 */ /* 0x000fc4000f8810ff */
[----:B------:R-:W-:Y:S01]  /*a090*/  IADD3 R5, R5, R13, RZ ;  /* 0x0000000d05057210 */ /* 0x000fe20007ffe0ff */
[----:B------:R-:W-:Y:S01]  /*a0a0*/  IMAD.X R13, RZ, RZ, R21, P0 ;  /* 0x000000ffff0d7224 */ /* 0x000fe200000e0615 */
[----:B------:R-:W-:Y:S01]  /*a0b0*/  LOP3.LUT R6, R6, R9, RZ, 0x3c, !PT ;  /* 0x0000000906067212 */ /* 0x000fe200078e3cff */
[----:B------:R-:W-:Y:S01]  /*a0c0*/  SHFL.IDX PT, R50, R10, RZ, 0x1c1f ;  /* 0x001c1fff0a327589 */ /* 0x000fe200000e0000 */
[----:B------:R-:W-:Y:S01]  /*a0d0*/  LEA.HI.X R14, R4, UR5, R5, 0x2, P4 ;  /* 0x00000005040e7c11 */ /* 0x000fe2000a0f1405 */
[----:B------:R-:W-:Y:S01]  /*a0e0*/  VIADD R4, R22, 0x8 ;  /* 0x0000000816047836 */ /* 0x000fe20000000000 */
[C---:B------:R-:W-:Y:S01]  /*a0f0*/  IADD3 R9, P2, R20.reuse, 0x3000, RZ ;  /* 0x0000300014097810 */ /* 0x040fe20007f5e0ff */
[----:B------:R-:W-:Y:S01]  /*a100*/  SHFL.IDX PT, R52, R10, 0x1, 0x1c1f ;  /* 0x003c1f000a347f89 */ /* 0x000fe200000e0000 */
[----:B------:R-:W-:Y:S01]  /*a110*/  LOP3.LUT P0, RZ, R165, 0x3, RZ, 0xc0, !PT ;  /* 0x00000003a5ff7812 */ /* 0x000fe2000780c0ff */
[----:B------:R-:W-:Y:S01]  /*a120*/  ULDC.64 UR4, c[0x0][0xaa0] ;  /* 0x0002a80000047ab9 */ /* 0x000fe20000000a00 */
[----:B------:R-:W-:Y:S01]  /*a130*/  LOP3.LUT R8, R9, 0x380, RZ, 0xc0, !PT ;  /* 0x0000038009087812 */ /* 0x000fe200078ec0ff */
[----:B------:R-:W1:Y:S01]  /*a140*/  SHFL.IDX PT, R51, R14, RZ, 0x1c1f ;  /* 0x001c1fff0e337589 */ /* 0x000e6200000e0000 */
[----:B------:R-:W-:-:S02]  /*a150*/  IADD3 R33, P4, R20, 0x6000, RZ ;  /* 0x0000600014217810 */ /* 0x000fc40007f9e0ff */
[----:B------:R-:W-:Y:S01]  /*a160*/  SHF.R.U64 R8, R8, 0x3, RZ ;  /* 0x0000000308087819 */ /* 0x000fe200000012ff */
[----:B------:R-:W2:Y:S01]  /*a170*/  SHFL.IDX PT, R53, R14, 0x1, 0x1c1f ;  /* 0x003c1f000e357f89 */ /* 0x000ea200000e0000 */
[----:B------:R-:W-:Y:S02]  /*a180*/  LOP3.LUT R11, R20, 0x380, RZ, 0xc0, !PT ;  /* 0x00000380140b7812 */ /* 0x000fe400078ec0ff */
[----:B------:R-:W-:Y:S02]  /*a190*/  LOP3.LUT R8, R8, R9, RZ, 0x3c, !PT ;  /* 0x0000000908087212 */ /* 0x000fe400078e3cff */
[----:B------:R-:W-:Y:S02]  /*a1a0*/  IADD3.X R9, RZ, R21, RZ, P2, !PT ;  /* 0x00000015ff097210 */ /* 0x000fe400017fe4ff */
[-C--:B------:R-:W-:Y:S02]  /*a1b0*/  ISETP.GE.OR P2, PT, R22, R57.reuse, P0 ;  /* 0x000000391600720c */ /* 0x080fe40000746670 */
[----:B------:R-:W-:-:S02]  /*a1c0*/  ISETP.GE.OR P0, PT, R4, R57, P0 ;  /* 0x000000390400720c */ /* 0x000fc40000706670 */
[----:B------:R-:W-:Y:S02]  /*a1d0*/  LOP3.LUT R32, R33, 0x380, RZ, 0xc0, !PT ;  /* 0x0000038021207812 */ /* 0x000fe400078ec0ff */
[----:B------:R-:W-:Y:S02]  /*a1e0*/  SHF.R.U64 R11, R11, 0x3, RZ ;  /* 0x000000030b0b7819 */ /* 0x000fe400000012ff */
[----:B------:R-:W-:Y:S02]  /*a1f0*/  IADD3 R5, P3, R20, 0x7000, RZ ;  /* 0x0000700014057810 */ /* 0x000fe40007f7e0ff */
[----:B------:R-:W-:Y:S02]  /*a200*/  SHF.R.U64 R40, R40, 0x3, RZ ;  /* 0x0000000328287819 */ /* 0x000fe400000012ff */
[----:B------:R-:W-:Y:S01]  /*a210*/  SHF.R.U64 R36, R36, 0x3, RZ ;  /* 0x0000000324247819 */ /* 0x000fe200000012ff */
[----:B-1----:R1:W-:Y:S01]  /*a220*/  @!P2 ST.E desc[UR36][R50.64], R2 ;  /* 0x000000023200a985 */ /* 0x0023e2000c101924 */
[----:B------:R-:W-:Y:S01]  /*a230*/  SHF.R.U64 R32, R32, 0x3, RZ ;  /* 0x0000000320207819 */ /* 0x000fe200000012ff */
[----:B------:R-:W-:Y:S01]  /*a240*/  IMAD R49, R49, UR4, RZ ;  /* 0x0000000431317c24 */ /* 0x000fe2000f8e02ff */
[----:B------:R-:W-:Y:S01]  /*a250*/  LOP3.LUT R20, R11, R20, RZ, 0x3c, !PT ;  /* 0x000000140b147212 */ /* 0x000fe200078e3cff */
[----:B--2---:R2:W-:Y:S01]  /*a260*/  @!P0 ST.E desc[UR36][R52.64], R0 ;  /* 0x0000000034008985 */ /* 0x0045e2000c101924 */
[----:B------:R-:W-:Y:S01]  /*a270*/  LOP3.LUT R40, R40, R41, RZ, 0x3c, !PT ;  /* 0x0000002928287212 */ /* 0x000fe200078e3cff */
[--C-:B------:R-:W-:Y:S01]  /*a280*/  IMAD.X R41, RZ, RZ, R21.reuse, P6 ;  /* 0x000000ffff297224 */ /* 0x100fe200030e0615 */
[----:B------:R-:W-:Y:S01]  /*a290*/  LOP3.LUT R36, R36, R37, RZ, 0x3c, !PT ;  /* 0x0000002524247212 */ /* 0x000fe200078e3cff */
[--C-:B------:R-:W-:Y:S01]  /*a2a0*/  IMAD.X R37, RZ, RZ, R21.reuse, P5 ;  /* 0x000000ffff257224 */ /* 0x100fe200028e0615 */
[----:B------:R-:W-:Y:S01]  /*a2b0*/  LOP3.LUT R32, R32, R33, RZ, 0x3c, !PT ;  /* 0x0000002120207212 */ /* 0x000fe200078e3cff */
[--C-:B------:R-:W-:Y:S01]  /*a2c0*/  IMAD.X R33, RZ, RZ, R21.reuse, P4 ;  /* 0x000000ffff217224 */ /* 0x100fe200020e0615 */
[----:B------:R3:W5:Y:S01]  /*a2d0*/  LD.E.128 R24, desc[UR36][R20.64] ;  /* 0x0000002414187980 */ /* 0x000762000c101d00 */
[----:B-1----:R-:W1:Y:S01]  /*a2e0*/  @P1 LDC R51, c[0x0][0xbec] ;  /* 0x0002fb00ff331b82 */ /* 0x002e620000000800 */
[----:B------:R-:W-:Y:S01]  /*a2f0*/  IMAD.X R29, RZ, RZ, R21, P3 ;  /* 0x000000ffff1d7224 */ /* 0x000fe200018e0615 */
[----:B------:R-:W-:Y:S01]  /*a300*/  LOP3.LUT R12, R15, 0x380, RZ, 0xc0, !PT ;  /* 0x000003800f0c7812 */ /* 0x000fe200078ec0ff */
[----:B------:R-:W-:Y:S01]  /*a310*/  IMAD R49, R48, UR5, R49 ;  /* 0x0000000530317c24 */ /* 0x000fe2000f8e0231 */
[----:B------:R-:W-:Y:S01]  /*a320*/  LOP3.LUT R4, R5, 0x380, RZ, 0xc0, !PT ;  /* 0x0000038005047812 */ /* 0x000fe200078ec0ff */
[----:B------:R-:W5:Y:S01]  /*a330*/  LD.E.128 R8, desc[UR36][R8.64] ;  /* 0x0000002408087980 */ /* 0x000f62000c101d00 */
[----:B------:R-:W-:-:S02]  /*a340*/  SHF.R.U64 R12, R12, 0x3, RZ ;  /* 0x000000030c0c7819 */ /* 0x000fc400000012ff */
[----:B--2---:R-:W2:Y:S01]  /*a350*/  @P1 LDC R53, c[0x0][0xbf0] ;  /* 0x0002fc00ff351b82 */ /* 0x004ea20000000800 */
[----:B---3--:R-:W-:Y:S01]  /*a360*/  IMAD.WIDE.U32 R20, R48, UR4, RZ ;  /* 0x0000000430147c25 */ /* 0x008fe2000f8e00ff */
[----:B------:R-:W-:Y:S01]  /*a370*/  ULDC.64 UR4, c[0x0][0xae8] ;  /* 0x0002ba0000047ab9 */ /* 0x000fe20000000a00 */
[----:B------:R-:W-:Y:S01]  /*a380*/  SHF.R.U64 R4, R4, 0x3, RZ ;  /* 0x0000000304047819 */ /* 0x000fe200000012ff */
[----:B------:R-:W5:Y:S01]  /*a390*/  LD.E.128 R40, desc[UR36][R40.64] ;  /* 0x0000002428287980 */ /* 0x000f62000c101d00 */
[----:B------:R-:W-:Y:S02]  /*a3a0*/  LOP3.LUT R12, R12, R15, RZ, 0x3c, !PT ;  /* 0x0000000f0c0c7212 */ /* 0x000fe400078e3cff */
[----:B------:R-:W-:Y:S01]  /*a3b0*/  IADD3 R21, R21, R49, RZ ;  /* 0x0000003115157210 */ /* 0x000fe20007ffe0ff */
[----:B------:R-:W-:Y:S01]  /*a3c0*/  IMAD R49, R160, 0x20, R163 ;  /* 0x00000020a0317824 */ /* 0x000fe200078e02a3 */
[----:B------:R-:W-:Y:S01]  /*a3d0*/  LOP3.LUT R28, R4, R5, RZ, 0x3c, !PT ;  /* 0x00000005041c7212 */ /* 0x000fe200078e3cff */
[----:B------:R-:W-:Y:S01]  /*a3e0*/  IMAD R0, R44, UR4, RZ ;  /* 0x000000042c007c24 */ /* 0x000fe2000f8e02ff */
[----:B------:R-:W5:Y:S01]  /*a3f0*/  LD.E.128 R12, desc[UR36][R12.64] ;  /* 0x000000240c0c7980 */ /* 0x000f62000c101d00 */
[----:B------:R-:W-:-:S02]  /*a400*/  IMAD.IADD R22, R16, 0x1, R49 ;  /* 0x0000000110167824 */ /* 0x000fc400078e0231 */
[C---:B------:R-:W-:Y:S01]  /*a410*/  IMAD R49, R161.reuse, UR5, R0 ;  /* 0x00000005a1317c24 */ /* 0x040fe2000f8e0200 */
[----:B------:R-:W5:Y:S01]  /*a420*/  LD.E.128 R4, desc[UR36][R6.64] ;  /* 0x0000002406047980 */ /* 0x000f62000c101d00 */
[----:B------:R-:W-:Y:S01]  /*a430*/  IMAD.WIDE.U32 R20, R161, UR4, R20 ;  /* 0x00000004a1147c25 */ /* 0x000fe2000f8e0014 */
[----:B------:R-:W-:Y:S02]  /*a440*/  ULDC.64 UR4, c[0x0][0xaf0] ;  /* 0x0002bc0000047ab9 */ /* 0x000fe40000000a00 */
[----:B------:R-:W5:Y:S01]  /*a450*/  LD.E.128 R36, desc[UR36][R36.64] ;  /* 0x0000002424247980 */ /* 0x000f62000c101d00 */
[----:B-1----:R-:W-:-:S03]  /*a460*/  @P1 IMAD.HI.U32 R0, R22, R51, RZ ;  /* 0x0000003316001227 */ /* 0x002fc600078e00ff */
[----:B------:R-:W5:Y:S01]  /*a470*/  LD.E.128 R32, desc[UR36][R32.64] ;  /* 0x0000002420207980 */ /* 0x000f62000c101d00 */
[----:B------:R-:W-:Y:S02]  /*a480*/  IMAD.IADD R21, R21, 0x1, R49 ;  /* 0x0000000115157824 */ /* 0x000fe400078e0231 */
[----:B------:R-:W-:Y:S01]  /*a490*/  IMAD.MOV.U32 R49, RZ, RZ, R22 ;  /* 0x000000ffff317224 */ /* 0x000fe200078e0016 */
[----:B--2---:R-:W-:Y:S01]  /*a4a0*/  @P1 SHF.R.U32.HI R49, RZ, R53, R0 ;  /* 0x00000035ff311219 */ /* 0x004fe20000011600 */
[----:B------:R-:W-:Y:S01]  /*a4b0*/  IMAD R2, R162, UR4, RZ ;  /* 0x00000004a2027c24 */ /* 0x000fe2000f8e02ff */
[----:B------:R-:W5:Y:S01]  /*a4c0*/  LD.E.128 R28, desc[UR36][R28.64] ;  /* 0x000000241c1c7980 */ /* 0x000f62000c101d00 */
[----:B------:R-:W-:Y:S01]  /*a4d0*/  IMAD.WIDE.U32 R20, R55, UR4, R20 ;  /* 0x0000000437147c25 */ /* 0x000fe2000f8e0014 */
[----:B------:R-:W-:Y:S02]  /*a4e0*/  SHF.R.S32.HI R0, RZ, 0x1f, R49 ;  /* 0x0000001fff007819 */ /* 0x000fe40000011431 */
[----:B------:R-:W-:Y:S01]  /*a4f0*/  IADD3 R53, -R49, RZ, RZ ;  /* 0x000000ff31357210 */ /* 0x000fe20007ffe1ff */
[----:B------:R-:W-:Y:S01]  /*a500*/  IMAD R51, R55, UR5, R2 ;  /* 0x0000000537337c24 */ /* 0x000fe2000f8e0202 */
[----:B------:R-:W-:Y:S01]  /*a510*/  ULDC.64 UR4, c[0x0][0xae0] ;  /* 0x0002b80000047ab9 */ /* 0x000fe20000000a00 */
[----:B------:R-:W-:Y:S01]  /*a520*/  @!PT LDS RZ, [RZ] ;  /* 0x00000000fffff984 */ /* 0x000fe20000000800 */
[----:B------:R-:W-:Y:S01]  /*a530*/  @!PT LDS RZ, [RZ] ;  /* 0x00000000fffff984 */ /* 0x000fe20000000800 */
[----:B------:R-:W-:Y:S01]  /*a540*/  @!PT LDS RZ, [RZ] ;  /* 0x00000000fffff984 */ /* 0x000fe20000000800 */
[----:B------:R-:W-:Y:S01]  /*a550*/  @!PT LDS RZ, [RZ] ;  /* 0x00000000fffff984 */ /* 0x000fe20000000800 */
[----:B------:R1:W-:Y:S06]  /*a560*/  MEMBAR.ALL.CTA ;  /* 0x0000000000007992 */ /* 0x0003ec0000008000 */
[----:B-1----:R-:W1:Y:S01]  /*a570*/  FENCE.VIEW.ASYNC.S ;  /* 0x00000000000073c6 */ /* 0x002e620000000000 */
[----:B------:R-:W-:-:S02]  /*a580*/  IMAD R0, R0, UR4, RZ ;  /* 0x0000000400007c24 */ /* 0x000fc4000f8e02ff */
[----:B------:R-:W-:Y:S02]  /*a590*/  IMAD.IADD R21, R21, 0x1, R51 ;  /* 0x0000000115157824 */ /* 0x000fe400078e0233 */
[----:B------:R-:W-:Y:S02]  /*a5a0*/  IMAD R51, R54, R53, R22 ;  /* 0x0000003536337224 */ /* 0x000fe400078e0216 */
[C---:B------:R-:W-:Y:S02]  /*a5b0*/  IMAD R53, R49.reuse, UR5, R0 ;  /* 0x0000000531357c24 */ /* 0x040fe4000f8e0200 */
[----:B------:R-:W-:Y:S01]  /*a5c0*/  IMAD.WIDE.U32 R20, R49, UR4, R20 ;  /* 0x0000000431147c25 */ /* 0x000fe2000f8e0014 */
[----:B------:R-:W-:Y:S01]  /*a5d0*/  SHF.R.S32.HI R0, RZ, 0x1f, R51 ;  /* 0x0000001fff007819 */ /* 0x000fe20000011433 */
[----:B------:R-:W-:Y:S02]  /*a5e0*/  ULDC.64 UR4, c[0x0][0xad8] ;  /* 0x0002b60000047ab9 */ /* 0x000fe40000000a00 */
[----:B------:R-:W-:-:S02]  /*a5f0*/  IMAD.IADD R21, R21, 0x1, R53 ;  /* 0x0000000115157824 */ /* 0x000fc400078e0235 */
[----:B------:R-:W-:Y:S02]  /*a600*/  IMAD R2, R0, UR4, RZ ;  /* 0x0000000400027c24 */ /* 0x000fe4000f8e02ff */
[----:B------:R-:W-:Y:S02]  /*a610*/  IMAD.IADD R44, R163, 0x1, R16 ;  /* 0x00000001a32c7824 */ /* 0x000fe400078e0210 */
[C---:B------:R-:W-:Y:S02]  /*a620*/  IMAD R49, R51.reuse, UR5, R2 ;  /* 0x0000000533317c24 */ /* 0x040fe4000f8e0202 */
[----:B------:R-:W-:Y:S01]  /*a630*/  IMAD.WIDE.U32 R20, R51, UR4, R20 ;  /* 0x0000000433147c25 */ /* 0x000fe2000f8e0014 */
[C---:B------:R-:W-:Y:S01]  /*a640*/  ISETP.GE.AND P2, PT, R44.reuse, R57, PT ;  /* 0x000000392c00720c */ /* 0x040fe20003f46270 */
[----:B------:R-:W-:Y:S02]  /*a650*/  ULDC.64 UR4, c[0x0][0xa80] ;  /* 0x0002a00000047ab9 */ /* 0x000fe40000000a00 */
[----:B------:R-:W-:Y:S01]  /*a660*/  VIADD R0, R44, 0x20 ;  /* 0x000000202c007836 */ /* 0x000fe20000000000 */
[----:B------:R-:W-:Y:S01]  /*a670*/  LEA R16, P3, R20, UR4, 0x1 ;  /* 0x0000000414107c11 */ /* 0x000fe2000f8608ff */
[----:B------:R-:W-:Y:S01]  /*a680*/  IMAD.IADD R21, R21, 0x1, R49 ;  /* 0x0000000115157824 */ /* 0x000fe200078e0231 */
[----:B0-----:R-:W-:-:S02]  /*a690*/  IADD3 R3, R3, 0x2a820, RZ ;  /* 0x0002a82003037810 */ /* 0x001fc40007ffe0ff */
        /* <DEDUP_REMOVED lines=13> */
[-C--:B-1----:R-:W-:Y:S02]  /*a770*/  @!P2 LEA R2, P4, R17, R20.reuse, 0x1 ;  /* 0x000000141102a211 */ /* 0x082fe400078808ff */
[----:B------:R-:W-:Y:S02]  /*a780*/  @!P3 LEA R20, P5, R23, R20, 0x1 ;  /* 0x000000141714b211 */ /* 0x000fe400078a08ff */
[-C--:B0-2---:R-:W-:Y:S02]  /*a790*/  @!P2 LEA.HI.X R3, R17, R0.reuse, R173, 0x1, P4 ;  /* 0x000000001103a211 */ /* 0x085fe400020f0cad */
[----:B------:R-:W-:-:S03]  /*a7a0*/  @!P3 LEA.HI.X R21, R23, R0, R169, 0x1, P5 ;  /* 0x000000001715b211 */ /* 0x000fc600028f0ca9 */
[----:B-----5:R3:W-:Y:S04]  /*a7b0*/  @!P2 ST.E.128 desc[UR36][R2.64], R24 ;  /* 0x000000180200a985 */ /* 0x0207e8000c101d24 */
[----:B------:R3:W-:Y:S02]  /*a7c0*/  @!P3 ST.E.128 desc[UR36][R20.64], R40 ;  /* 0x000000281400b985 */ /* 0x0007e4000c101d24 */
.L_x_2458:
[----:B------:R-:W-:Y:S05]  /*a7d0*/  BSYNC B1 ;  /* 0x0000000000017941 */ /* 0x000fea0003800000 */
.L_x_2457:
[----:B--2---:R2:W4:Y:S01]  /*a7e0*/  SHFL.IDX PT, R0, R22, 0x1, 0x181f ;  /* 0x00381f0016007f89 */ /* 0x00452200000e0000 */
[----:B------:R-:W-:Y:S03]  /*a7f0*/  BSSY B1, `(.L_x_2459) ;  /* 0x000000c000017945 */ /* 0x000fe60003800000 */
[----:B-1-3--:R2:W1:Y:S01]  /*a800*/  SHFL.IDX PT, R20, R16, 0x1, 0x181f ;  /* 0x00381f0010147f89 */ /* 0x00a46200000e0000 */
[----:B------:R-:W-:Y:S05]  /*a810*/  @P0 BRA `(.L_x_2460) ;  /* 0x0000000000240947 */ /* 0x000fea0003800000 */
[----:B------:R-:W-:Y:S02]  /*a820*/  ULDC UR4, c[0x0][0xac8] ;  /* 0x0002b20000047ab9 */ /* 0x000fe40000000800 */
[----:B------:R-:W-:Y:S02]  /*a830*/  ISETP.GE.AND P3, PT, R17, UR4, PT ;  /* 0x0000000411007c0c */ /* 0x000fe4000bf66270 */
[----:B------:R-:W-:-:S11]  /*a840*/  ISETP.GE.AND P4, PT, R23, UR4, PT ;  /* 0x0000000417007c0c */ /* 0x000fd6000bf86270 */
[-C--:B-1----:R-:W-:Y:S02]  /*a850*/  @!P3 LEA R2, P0, R17, R20.reuse, 0x1 ;  /* 0x000000141102b211 */ /* 0x082fe400078008ff */
[----:B------:R-:W-:Y:S02]  /*a860*/  @!P4 LEA R20, P2, R23, R20, 0x1 ;  /* 0x000000141714c211 */ /* 0x000fe400078408ff */
[-C--:B0---4-:R-:W-:Y:S02]  /*a870*/  @!P3 LEA.HI.X R3, R17, R0.reuse, R173, 0x1, P0 ;  /* 0x000000001103b211 */ /* 0x091fe400000f0cad */
[----:B------:R-:W-:-:S03]  /*a880*/  @!P4 LEA.HI.X R21, R23, R0, R169, 0x1, P2 ;  /* 0x000000001715c211 */ /* 0x000fc600010f0ca9 */
[----:B-----5:R3:W-:Y:S04]  /*a890*/  @!P3 ST.E.128 desc[UR36][R2.64], R12 ;  /* 0x0000000c0200b985 */ /* 0x0207e8000c101d24 */
[----:B------:R3:W-:Y:S02]  /*a8a0*/  @!P4 ST.E.128 desc[UR36][R20.64], R36 ;  /* 0x000000241400c985 */ /* 0x0007e4000c101d24 */
.L_x_2460:
[----:B------:R-:W-:Y:S05]  /*a8b0*/  BSYNC B1 ;  /* 0x0000000000017941 */ /* 0x000fea0003800000 */
.L_x_2459:
[----:B----4-:R4:W0:Y:S01]  /*a8c0*/  SHFL.IDX PT, R0, R22, 0x2, 0x181f ;  /* 0x00581f0016007f89 */ /* 0x01082200000e0000 */
[----:B------:R-:W-:Y:S03]  /*a8d0*/  BSSY B1, `(.L_x_2461) ;  /* 0x000000c000017945 */ /* 0x000fe60003800000 */
[----:B---3-5:R4:W3:Y:S01]  /*a8e0*/  SHFL.IDX PT, R12, R16, 0x2, 0x181f ;  /* 0x00581f00100c7f89 */ /* 0x0288e200000e0000 */
[----:B------:R-:W-:Y:S05]  /*a8f0*/  @P1 BRA `(.L_x_2462) ;  /* 0x0000000000241947 */ /* 0x000fea0003800000 */
[----:B------:R-:W-:Y:S02]  /*a900*/  ULDC UR4, c[0x0][0xac8] ;  /* 0x0002b20000047ab9 */ /* 0x000fe40000000800 */
[----:B------:R-:W-:Y:S02]  /*a910*/  ISETP.GE.AND P2, PT, R17, UR4, PT ;  /* 0x0000000411007c0c */ /* 0x000fe4000bf46270 */
[----:B------:R-:W-:-:S11]  /*a920*/  ISETP.GE.AND P3, PT, R23, UR4, PT ;  /* 0x0000000417007c0c */ /* 0x000fd6000bf66270 */
[-C--:B---3--:R-:W-:Y:S02]  /*a930*/  @!P2 LEA R2, P0, R17, R12.reuse, 0x1 ;  /* 0x0000000c1102a211 */ /* 0x088fe400078008ff */
[----:B------:R-:W-:Y:S02]  /*a940*/  @!P3 LEA R12, P1, R23, R12, 0x1 ;  /* 0x0000000c170cb211 */ /* 0x000fe400078208ff */
[-C--:B0-----:R-:W-:Y:S02]  /*a950*/  @!P2 LEA.HI.X R3, R17, R0.reuse, R173, 0x1, P0 ;  /* 0x000000001103a211 */ /* 0x081fe400000f0cad */
[----:B------:R-:W-:-:S03]  /*a960*/  @!P3 LEA.HI.X R13, R23, R0, R169, 0x1, P1 ;  /* 0x00000000170db211 */ /* 0x000fc600008f0ca9 */
[----:B------:R0:W-:Y:S04]  /*a970*/  @!P2 ST.E.128 desc[UR36][R2.64], R4 ;  /* 0x000000040200a985 */ /* 0x0001e8000c101d24 */
[----:B------:R0:W-:Y:S02]  /*a980*/  @!P3 ST.E.128 desc[UR36][R12.64], R32 ;  /* 0x000000200c00b985 */ /* 0x0001e4000c101d24 */
.L_x_2462:
[----:B------:R-:W-:Y:S05]  /*a990*/  BSYNC B1 ;  /* 0x0000000000017941 */ /* 0x000fea0003800000 */
.L_x_2461:
        /* <DEDUP_REMOVED lines=16> */
.L_x_2455:
[----:B------:R-:W2:Y:S01]  /*aaa0*/  LDC.64 R4, c[0x0][0xc00] ;  /* 0x00030000ff047b82 */ /* 0x000ea20000000a00 */
[C---:B0-----:R-:W-:Y:S01]  /*aab0*/  IMAD.SHL.U32 R3, R22.reuse, 0x4, RZ ;  /* 0x0000000416037824 */ /* 0x041fe200078e00ff */
[----:B------:R-:W-:Y:S01]  /*aac0*/  SHF.L.U64.HI R0, R22, 0x2, R162 ;  /* 0x0000000216007819 */ /* 0x000fe200000102a2 */
[----:B------:R-:W-:Y:S01]  /*aad0*/  ULDC.64 UR4, c[0x0][0xc08] ;  /* 0x0003020000047ab9 */ /* 0x000fe20000000a00 */
[----:B------:R-:W-:-:S04]  /*aae0*/  IMAD.MOV.U32 R6, RZ, RZ, RZ ;  /* 0x000000ffff067224 */ /* 0x000fc800078e00ff */
[----:B------:R-:W0:Y:S01]  /*aaf0*/  LDC R21, c[0x0][0xbe8] ;  /* 0x0002fa00ff157b82 */ /* 0x000e220000000800 */
[----:B--2---:R-:W-:Y:S02]  /*ab00*/  ISETP.NE.U32.AND P0, PT, R4, RZ, PT ;  /* 0x000000ff0400720c */ /* 0x004fe40003f05070 */
[----:B------:R-:W-:Y:S02]  /*ab10*/  IADD3 R4, P1, R3, R4, RZ ;  /* 0x0000000403047210 */ /* 0x000fe40007f3e0ff */
[----:B------:R-:W-:Y:S02]  /*ab20*/  ISETP.NE.AND.EX P0, PT, R5, RZ, PT, P0 ;  /* 0x000000ff0500720c */ /* 0x000fe40003f05300 */
[----:B------:R-:W-:Y:S02]  /*ab30*/  IADD3.X R5, R0, R5, RZ, P1, !PT ;  /* 0x0000000500057210 */ /* 0x000fe40000ffe4ff */
[----:B------:R-:W-:-:S04]  /*ab40*/  ISETP.NE.U32.AND P1, PT, RZ, UR4, PT ;  /* 0x00000004ff007c0c */ /* 0x000fc8000bf25070 */
[----:B------:R-:W-:-:S05]  /*ab50*/  ISETP.NE.AND.EX P1, PT, RZ, UR5, PT, P1 ;  /* 0x00000005ff007c0c */ /* 0x000fca000bf25310 */
[----:B------:R2:W5:Y:S08]  /*ab60*/  @P0 LDG.E R6, desc[UR36][R4.64] ;  /* 0x0000002404060981 */ /* 0x000570000c1e1900 */
[----:B------:R-:W-:Y:S01]  /*ab70*/  @P1 IADD3 R2, P2, R3, UR4, RZ ;  /* 0x0000000403021c10 */ /* 0x000fe2000ff5e0ff */
[----:B------:R-:W-:-:S03]  /*ab80*/  ULDC UR4, c[0x0][0xa88] ;  /* 0x0002a20000047ab9 */ /* 0x000fc60000000800 */
[----:B------:R-:W-:Y:S01]  /*ab90*/  @P1 IADD3.X R3, R0, UR5, RZ, P2, !PT ;  /* 0x0000000500031c10 */ /* 0x000fe200097fe4ff */
[----:B------:R-:W-:-:S06]  /*aba0*/  IMAD.U32 R0, RZ, RZ, UR4 ;  /* 0x00000004ff007e24 */ /* 0x000fcc000f8e00ff */
[----:B------:R2:W5:Y:S01]  /*abb0*/  @P1 LDG.E R0, desc[UR36][R2.64] ;  /* 0x0000002402001981 */ /* 0x000562000c1e1900 */
[----:B0-----:R-:W-:Y:S02]  /*abc0*/  ISETP.NE.AND P2, PT, R21, 0x1, PT ;  /* 0x000000011500780c */ /* 0x001fe40003f45270 */
[----:B------:R-:W-:-:S11]  /*abd0*/  ISETP.GE.AND P3, PT, R174, 0x80, PT ;  /* 0x00000080ae00780c */ /* 0x000fd60003f66270 */
[----:B------:R-:W0:Y:S08]  /*abe0*/  @P2 LDC R14, c[0x0][0xbec] ;  /* 0x0002fb00ff0e2b82 */ /* 0x000e300000000800 */
[----:B------:R-:W3:Y:S01]  /*abf0*/  @P2 LDC R25, c[0x0][0xbf0] ;  /* 0x0002fc00ff192b82 */ /* 0x000ee20000000800 */
[----:B--2---:R-:W-:Y:S05]  /*ac00*/  @P1 BRA `(.L_x_2464) ;  /* 0x0000000000101947 */ /* 0x004fea0003800000 */
[----:B------:R-:W-:Y:S05]  /*ac10*/  @!P0 BRA `(.L_x_2464) ;  /* 0x00000000000c8947 */ /* 0x000fea0003800000 */
[----:B------:R-:W2:Y:S04]  /*ac20*/  LDG.E R3, desc[UR36][R4.64] ;  /* 0x0000002404037981 */ /* 0x000ea8000c1e1900 */
[----:B-----5:R-:W2:Y:S02]  /*ac30*/  LDG.E R0, desc[UR36][R4.64+0x4] ;  /* 0x0000042404007981 */ /* 0x020ea4000c1e1900 */
[----:B--2---:R-:W-:-:S07]  /*ac40*/  IMAD.IADD R0, R0, 0x1, -R3 ;  /* 0x0000000100007824 */ /* 0x004fce00078e0a03 */
.L_x_2464:
[----:B------:R-:W-:Y:S01]  /*ac50*/  BSSY B1, `(.L_x_2465) ;  /* 0x000002d000017945 */ /* 0x000fe20003800000 */
[----:B------:R-:W-:Y:S02]  /*ac60*/  SHF.R.S32.HI R10, RZ, 0x1f, R161 ;  /* 0x0000001fff0a7819 */ /* 0x000fe400000114a1 */
[----:B------:R-:W-:Y:S02]  /*ac70*/  SEL R13, R22, RZ, !P0 ;  /* 0x000000ff160d7207 */ /* 0x000fe40004000000 */
[----:B------:R-:W-:Y:S02]  /*ac80*/  SEL R162, R162, RZ, !P0 ;  /* 0x000000ffa2a27207 */ /* 0x000fe40004000000 */
[----:B-----5:R-:W-:Y:S01]  /*ac90*/  SHF.R.S32.HI R11, RZ, 0x1f, R6 ;  /* 0x0000001fff0b7819 */ /* 0x020fe20000011406 */
[----:B------:R-:W-:Y:S06]  /*aca0*/  @P3 BRA `(.L_x_2466) ;  /* 0x00000000009c3947 */ /* 0x000fec0003800000 */
[----:B------:R-:W2:Y:S01]  /*acb0*/  S2R R3, SR_TID.X ;  /* 0x0000000000037919 */ /* 0x000ea20000002100 */
[----:B------:R-:W4:Y:S02]  /*acc0*/  LDC R12, c[0x0][0xbe8] ;  /* 0x0002fa00ff0c7b82 */ /* 0x000f240000000800 */
[----:B----4-:R-:W-:Y:S01]  /*acd0*/  IMAD R2, R0, R12, RZ ;  /* 0x0000000c00027224 */ /* 0x010fe200078e02ff */
[----:B--2---:R-:W-:-:S04]  /*ace0*/  IADD3 R9, R16, -0x80, R3 ;  /* 0xffffff8010097810 */ /* 0x004fc80007ffe003 */
        /* <DEDUP_REMOVED lines=35> */
.L_x_2466:
[----:B------:R-:W-:Y:S05]  /*af20*/  BSYNC B1 ;  /* 0x0000000000017941 */ /* 0x000fea0003800000 */
.L_x_2465:
[----:B------:R-:W-:Y:S01]  /*af30*/  ULDC.64 UR4, c[0x0][0xaa0] ;  /* 0x0002a80000047ab9 */ /* 0x000fe20000000a00 */
[----:B------:R-:W-:Y:S01]  /*af40*/  IMAD R7, R160, 0x20, R163 ;  /* 0x00000020a0077824 */ /* 0x000fe200078e02a3 */
[----:B------:R-:W-:Y:S01]  /*af50*/  BSSY B1, `(.L_x_2467) ;  /* 0x0000037000017945 */ /* 0x000fe20003800000 */
[----:B--2---:R-:W-:Y:S02]  /*af60*/  IMAD R3, R11, UR4, RZ ;  /* 0x000000040b037c24 */ /* 0x004fe4000f8e02ff */
[----:B------:R-:W-:Y:S02]  /*af70*/  IMAD.IADD R9, R16, 0x1, R7 ;  /* 0x0000000110097824 */ /* 0x000fe400078e0207 */
        /* <DEDUP_REMOVED lines=8> */
[----:B0-----:R-:W-:-:S03]  /*b000*/  @P2 IMAD.HI.U32 R4, R9, R14, RZ ;  /* 0x0000000e09042227 */ /* 0x001fc600078e00ff */
[----:B------:R-:W-:Y:S01]  /*b010*/  IADD3 R3, R3, R7, RZ ;  /* 0x0000000703037210 */ /* 0x000fe20007ffe0ff */
[----:B------:R-:W-:Y:S01]  /*b020*/  IMAD.MOV.U32 R5, RZ, RZ, R9 ;  /* 0x000000ffff057224 */ /* 0x000fe200078e0009 */
[----:B---3--:R-:W-:Y:S01]  /*b030*/  @P2 SHF.R.U32.HI R5, RZ, R25, R4 ;  /* 0x00000019ff052219 */ /* 0x008fe20000011604 */
        /* <DEDUP_REMOVED lines=34> */
[-C--:B--2---:R-:W-:Y:S02]  /*b260*/  @!P4 LEA R6, P2, R17, R2.reuse, 0x1 ;  /* 0x000000021106c211 */ /* 0x084fe400078408ff */
[----:B------:R-:W-:Y:S02]  /*b270*/  @!P5 LEA R2, P3, R23, R2, 0x1 ;  /* 0x000000021702d211 */ /* 0x000fe400078608ff */
[-C--:B---3--:R-:W-:Y:S02]  /*b280*/  @!P4 LEA.HI.X R7, R17, R0.reuse, R173, 0x1, P2 ;  /* 0x000000001107c211 */ /* 0x088fe400010f0cad */
[----:B------:R-:W-:-:S03]  /*b290*/  @!P5 LEA.HI.X R3, R23, R0, R169, 0x1, P3 ;  /* 0x000000001703d211 */ /* 0x000fc600018f0ca9 */
[----:B------:R4:W-:Y:S04]  /*b2a0*/  @!P4 ST.E.128 desc[UR36][R6.64], RZ ;  /* 0x000000ff0600c985 */ /* 0x0009e8000c101d24 */
[----:B------:R4:W-:Y:S02]  /*b2b0*/  @!P5 ST.E.128 desc[UR36][R2.64], RZ ;  /* 0x000000ff0200d985 */ /* 0x0009e4000c101d24 */
.L_x_2468:
[----:B------:R-:W-:Y:S05]  /*b2c0*/  BSYNC B1 ;  /* 0x0000000000017941 */ /* 0x000fea0003800000 */
.L_x_2467:
[----:B---3--:R3:W0:Y:S01]  /*b2d0*/  SHFL.IDX PT, R0, R5, 0x1, 0x181f ;  /* 0x00381f0005007f89 */ /* 0x00862200000e0000 */
[----:B------:R-:W-:Y:S03]  /*b2e0*/  BSSY B1, `(.L_x_2469) ;  /* 0x000000c000017945 */ /* 0x000fe60003800000 */
[----:B--2-4-:R3:W2:Y:S01]  /*b2f0*/  SHFL.IDX PT, R2, R4, 0x1, 0x181f ;  /* 0x00381f0004027f89 */ /* 0x0146a200000e0000 */
[----:B------:R-:W-:Y:S05]  /*b300*/  @P1 BRA `(.L_x_2470) ;  /* 0x0000000000241947 */ /* 0x000fea0003800000 */
[----:B------:R-:W-:Y:S02]  /*b310*/  ULDC UR4, c[0x0][0xac8] ;  /* 0x0002b20000047ab9 */ /* 0x000fe40000000800 */
[----:B------:R-:W-:Y:S02]  /*b320*/  ISETP.GE.AND P3, PT, R17, UR4, PT ;  /* 0x0000000411007c0c */ /* 0x000fe4000bf66270 */
[----:B------:R-:W-:-:S11]  /*b330*/  ISETP.GE.AND P4, PT, R23, UR4, PT ;  /* 0x0000000417007c0c */ /* 0x000fd6000bf86270 */
[-C--:B--2---:R-:W-:Y:S02]  /*b340*/  @!P3 LEA R6, P1, R17, R2.reuse, 0x1 ;  /* 0x000000021106b211 */ /* 0x084fe400078208ff */
[----:B------:R-:W-:Y:S02]  /*b350*/  @!P4 LEA R2, P2, R23, R2, 0x1 ;  /* 0x000000021702c211 */ /* 0x000fe400078408ff */
[-C--:B0-----:R-:W-:Y:S02]  /*b360*/  @!P3 LEA.HI.X R7, R17, R0.reuse, R173, 0x1, P1 ;  /* 0x000000001107b211 */ /* 0x081fe400008f0cad */
[----:B------:R-:W-:-:S03]  /*b370*/  @!P4 LEA.HI.X R3, R23, R0, R169, 0x1, P2 ;  /* 0x000000001703c211 */ /* 0x000fc600010f0ca9 */
[----:B------:R4:W-:Y:S04]  /*b380*/  @!P3 ST.E.128 desc[UR36][R6.64], RZ ;  /* 0x000000ff0600b985 */ /* 0x0009e8000c101d24 */
[----:B------:R4:W-:Y:S02]  /*b390*/  @!P4 ST.E.128 desc[UR36][R2.64], RZ ;  /* 0x000000ff0200c985 */ /* 0x0009e4000c101d24 */
.L_x_2470:
[----:B------:R-:W-:Y:S05]  /*b3a0*/  BSYNC B1 ;  /* 0x0000000000017941 */ /* 0x000fea0003800000 */
.L_x_2469:
[----:B0-----:R0:W0:Y:S01]  /*b3b0*/  SHFL.IDX PT, R0, R5, 0x2, 0x181f ;  /* 0x00581f0005007f89 */ /* 0x00102200000e0000 */
[----:B------:R-:W-:Y:S03]  /*b3c0*/  BSSY B1, `(.L_x_2471) ;  /* 0x000000c000017945 */ /* 0x000fe60003800000 */
[----:B--2-4-:R2:W4:Y:S01]  /*b3d0*/  SHFL.IDX PT, R2, R4, 0x2, 0x181f ;  /* 0x00581f0004027f89 */ /* 0x01452200000e0000 */
[----:B------:R-:W-:Y:S05]  /*b3e0*/  @P0 BRA `(.L_x_2472) ;  /* 0x0000000000240947 */ /* 0x000fea0003800000 */
[----:B------:R-:W-:Y:S02]  /*b3f0*/  ULDC UR4, c[0x0][0xac8] ;  /* 0x0002b20000047ab9 */ /* 0x000fe40000000800 */
[----:B------:R-:W-:Y:S02]  /*b400*/  ISETP.GE.AND P2, PT, R17, UR4, PT ;  /* 0x0000000411007c0c */ /* 0x000fe4000bf46270 */
[----:B------:R-:W-:-:S11]  /*b410*/  ISETP.GE.AND P3, PT, R23, UR4, PT ;  /* 0x0000000417007c0c */ /* 0x000fd6000bf66270 */
[-C--:B----4-:R-:W-:Y:S02]  /*b420*/  @!P2 LEA R6, P0, R17, R2.reuse, 0x1 ;  /* 0x000000021106a211 */ /* 0x090fe400078008ff */
[----:B------:R-:W-:Y:S02]  /*b430*/  @!P3 LEA R2, P1, R23, R2, 0x1 ;  /* 0x000000021702b211 */ /* 0x000fe400078208ff */
[-C--:B0-----:R-:W-:Y:S02]  /*b440*/  @!P2 LEA.HI.X R7, R17, R0.reuse, R173, 0x1, P0 ;  /* 0x000000001107a211 */ /* 0x081fe400000f0cad */
[----:B------:R-:W-:-:S03]  /*b450*/  @!P3 LEA.HI.X R3, R23, R0, R169, 0x1, P1 ;  /* 0x000000001703b211 */ /* 0x000fc600008f0ca9 */
[----:B------:R0:W-:Y:S04]  /*b460*/  @!P2 ST.E.128 desc[UR36][R6.64], RZ ;  /* 0x000000ff0600a985 */ /* 0x0001e8000c101d24 */
[----:B------:R0:W-:Y:S02]  /*b470*/  @!P3 ST.E.128 desc[UR36][R2.64], RZ ;  /* 0x000000ff0200b985 */ /* 0x0001e4000c101d24 */
.L_x_2472:
[----:B------:R-:W-:Y:S05]  /*b480*/  BSYNC B1 ;  /* 0x0000000000017941 */ /* 0x000fea0003800000 */
.L_x_2471:
[----:B0-----:R-:W-:Y:S01]  /*b490*/  VIADD R0, R16, 0x60 ;  /* 0x0000006010007836 */ /* 0x001fe20000000000 */
[----:B------:R0:W0:Y:S04]  /*b4a0*/  SHFL.IDX PT, R6, R5, 0x3, 0x181f ;  /* 0x00781f0005067f89 */ /* 0x00002800000e0000 */
[----:B------:R-:W-:Y:S01]  /*b4b0*/  ISETP.GE.AND P0, PT, R0, R21, PT ;  /* 0x000000150000720c */ /* 0x000fe20003f06270 */
[----:B----4-:R4:W0:-:S12]  /*b4c0*/  SHFL.IDX PT, R2, R4, 0x3, 0x181f ;  /* 0x00781f0004027f89 */ /* 0x01081800000e0000 */
[----:B----4-:R-:W-:Y:S05]  /*b4d0*/  @P0 BRA `(.L_x_2463) ;  /* 0x0000000000240947 */ /* 0x010fea0003800000 */
[----:B------:R-:W-:Y:S02]  /*b4e0*/  ULDC UR4, c[0x0][0xac8] ;  /* 0x0002b20000047ab9 */ /* 0x000fe40000000800 */
[----:B------:R-:W-:Y:S02]  /*b4f0*/  ISETP.GE.AND P2, PT, R17, UR4, PT ;  /* 0x0000000411007c0c */ /* 0x000fe4000bf46270 */
[----:B------:R-:W-:-:S11]  /*b500*/  ISETP.GE.AND P3, PT, R23, UR4, PT ;  /* 0x0000000417007c0c */ /* 0x000fd6000bf66270 */
[-C--:B0-23--:R-:W-:Y:S02]  /*b510*/  @!P2 LEA R4, P0, R17, R2.reuse, 0x1 ;  /* 0x000000021104a211 */ /* 0x08dfe400078008ff */
[----:B------:R-:W-:Y:S02]  /*b520*/  @!P3 LEA R2, P1, R23, R2, 0x1 ;  /* 0x000000021702b211 */ /* 0x000fe400078208ff */
[-C--:B------:R-:W-:Y:S02]  /*b530*/  @!P2 LEA.HI.X R5, R17, R6.reuse, R173, 0x1, P0 ;  /* 0x000000061105a211 */ /* 0x080fe400000f0cad */
[----:B------:R-:W-:-:S03]  /*b540*/  @!P3 LEA.HI.X R3, R23, R6, R169, 0x1, P1 ;  /* 0x000000061703b211 */ /* 0x000fc600008f0ca9 */
[----:B------:R4:W-:Y:S04]  /*b550*/  @!P2 ST.E.128 desc[UR36][R4.64], RZ ;  /* 0x000000ff0400a985 */ /* 0x0009e8000c101d24 */
[----:B------:R4:W-:Y:S02]  /*b560*/  @!P3 ST.E.128 desc[UR36][R2.64], RZ ;  /* 0x000000ff0200b985 */ /* 0x0009e4000c101d24 */
.L_x_2463:
[----:B------:R-:W-:Y:S05]  /*b570*/  BSYNC B0 ;  /* 0x0000000000007941 */ /* 0x000fea0003800000 */
.L_x_2454:
[----:B------:R-:W-:Y:S02]  /*b580*/  ULDC UR4, c[0x0][0xc3c] ;  /* 0x00030f0000047ab9 */ /* 0x000fe40000000800 */
[----:B-1----:R-:W-:-:S13]  /*b590*/  ISETP.GE.AND P0, PT, R47, UR4, PT ;  /* 0x000000042f007c0c */ /* 0x002fda000bf06270 */
[----:B------:R-:W-:Y:S05]  /*b5a0*/  @!P0 BRA `(.L_x_2473) ;  /* 0xffffff5400cc8947 */ /* 0x000fea000383ffff */
[----:B------:R-:W-:Y:S05]  /*b5b0*/  EXIT ;  /* 0x000000000000794d */ /* 0x000fea0003800000 */
.L_x_2412:
        /* <DEDUP_REMOVED lines=16> */
.L_x_2474:
        /* <DEDUP_REMOVED lines=40> */
.L_x_2480:
        /* <DEDUP_REMOVED lines=12> */
.L_x_2479:
[----:B------:R-:W-:Y:S05]  /*ba00*/  BSYNC B0 ;  /* 0x0000000000007941 */ /* 0x000fea0003800000 */
.L_x_2478:
        /* <DEDUP_REMOVED lines=20> */
.L_x_2476:
        /* <DEDUP_REMOVED lines=20> */
.L_x_2481:
[----:B---3--:R-:W-:Y:S01]  /*bc90*/  IMAD R16, R16, UR5, R11 ;  /* 0x0000000510107c24 */ /* 0x008fe2000f8e020b */
[----:B------:R-:W-:Y:S02]  /*bca0*/  IABS R2, R4 ;  /* 0x0000000400027213 */ /* 0x000fe40000000000 */
[----:B-12---:R-:W-:Y:S02]  /*bcb0*/  IADD3 R9, RZ, -R3, RZ ;  /* 0x80000003ff097210 */ /* 0x006fe40007ffe0ff */
[----:B------:R-:W-:Y:S01]  /*bcc0*/  IADD3 R11, -R16, UR6, RZ ;  /* 0x00000006100b7c10 */ /* 0x000fe2000fffe1ff */
[----:B------:R-:W-:Y:S02]  /*bcd0*/  IMAD.MOV R8, RZ, RZ, -R2 ;  /* 0x000000ffff087224 */ /* 0x000fe400078e0a02 */
[----:B------:R-:W-:Y:S01]  /*bce0*/  IMAD R9, R9, R12, RZ ;  /* 0x0000000c09097224 */ /* 0x000fe200078e02ff */
        /* <DEDUP_REMOVED lines=17> */
[----:B------:R-:W-:-:S04]  /*be00*/  IMAD R13, R7, R2, RZ ;  /* 0x00000002070d7224 */ /* 0x000fc800078e02ff */
[----:B------:R-:W-:-:S05]  /*be10*/  IMAD.MOV R6, RZ, RZ, -R13 ;  /* 0x000000ffff067224 */ /* 0x000fca00078e0a0d */
[----:B------:R-:W-:Y:S01]  /*be20*/  VIADDMNMX R15, R6, UR5, R7, PT ;  /* 0x00000005060f7c46 */ /* 0x000fe2000b800107 */
[----:B------:R-:W-:-:S03]  /*be30*/  IMAD.MOV R7, RZ, RZ, -R2 ;  /* 0x000000ffff077224 */ /* 0x000fc600078e0a02 */
[----:B------:R-:W-:Y:S01]  /*be40*/  IABS R8, R15 ;  /* 0x0000000f00087213 */ /* 0x000fe20000000000 */
[----:B------:R-:W-:Y:S01]  /*be50*/  IMAD R4, R4, R7, R11 ;  /* 0x0000000704047224 */ /* 0x000fe200078e020b */
[----:B0-----:R-:W-:Y:S01]  /*be60*/  IABS R10, R15 ;  /* 0x0000000f000a7213 */ /* 0x001fe20000000000 */
[----:B------:R-:W-:Y:S01]  /*be70*/  IMAD.MOV R18, RZ, RZ, -R15 ;  /* 0x000000ffff127224 */ /* 0x000fe200078e0a0f */
[----:B------:R-:W0:Y:S02]  /*be80*/  I2F.RP R6, R8 ;  /* 0x0000000800067306 */ /* 0x000e240000209400 */
[----:B------:R-:W-:-:S06]  /*be90*/  IABS R9, R4 ;  /* 0x0000000400097213 */ /* 0x000fcc0000000000 */
[----:B0-----:R-:W0:Y:S02]  /*bea0*/  MUFU.RCP R6, R6 ;  /* 0x0000000600067308 */ /* 0x001e240000001000 */
[----:B0-----:R-:W-:-:S06]  /*beb0*/  IADD3 R3, R6, 0xffffffe, RZ ;  /* 0x0ffffffe06037810 */ /* 0x001fcc0007ffe0ff */
[----:B------:R-:W0:Y:S02]  /*bec0*/  F2I.FTZ.U32.TRUNC.NTZ R3, R3 ;  /* 0x0000000300037305 */ /* 0x000e24000021f000 */
[----:B0-----:R-:W-:-:S04]  /*bed0*/  IMAD.MOV R2, RZ, RZ, -R3 ;  /* 0x000000ffff027224 */ /* 0x001fc800078e0a03 */
[----:B------:R-:W-:Y:S02]  /*bee0*/  IMAD.MOV.U32 R7, RZ, RZ, R2 ;  /* 0x000000ffff077224 */ /* 0x000fe400078e0002 */
[----:B------:R-:W-:Y:S02]  /*bef0*/  IMAD.MOV.U32 R2, RZ, RZ, RZ ;  /* 0x000000ffff027224 */ /* 0x000fe400078e00ff */
        /* <DEDUP_REMOVED lines=15> */
[----:B------:R-:W-:-:S04]  /*bff0*/  @!P1 LOP3.LUT R2, RZ, R15, RZ, 0x33, !PT ;  /* 0x0000000fff029212 */ /* 0x000fc800078e33ff */
[----:B------:R-:W-:Y:S01]  /*c000*/  LOP3.LUT R17, RZ, R2, RZ, 0x33, !PT ;  /* 0x00000002ff117212 */ /* 0x000fe200078e33ff */
[----:B------:R-:W-:-:S04]  /*c010*/  IMAD R18, R2, R18, R3 ;  /* 0x0000001202127224 */ /* 0x000fc800078e0203 */
[----:B------:R-:W-:Y:S01]  /*c020*/  IMAD.IADD R17, R0, 0x1, R17 ;  /* 0x0000000100117824 */ /* 0x000fe200078e0211 */
[----:B------:R-:W-:Y:S06]  /*c030*/  BRA `(.L_x_2482) ;  /* 0x0000000000147947 */ /* 0x000fec0003800000 */
.L_x_2477:
[----:B------:R-:W-:Y:S01]  /*c040*/  ULDC UR4, c[0x0][0xc3c] ;  /* 0x00030f0000047ab9 */ /* 0x000fe20000000800 */
[----:B------:R-:W-:Y:S01]  /*c050*/  IMAD.MOV.U32 R17, RZ, RZ, RZ ;  /* 0x000000ffff117224 */ /* 0x000fe200078e00ff */
[----:B------:R-:W-:Y:S01]  /*c060*/  MOV R18, RZ ;  /* 0x000000ff00127202 */ /* 0x000fe20000000f00 */
[----:B------:R-:W-:Y:S02]  /*c070*/  IMAD.U32 R16, RZ, RZ, UR6 ;  /* 0x00000006ff107e24 */ /* 0x000fe4000f8e00ff */
[----:B------:R-:W-:-:S07]  /*c080*/  IMAD.U32 R19, RZ, RZ, UR4 ;  /* 0x00000004ff137e24 */ /* 0x000fce000f8e00ff */
.L_x_2482:
[----:B------:R-:W-:-:S13]  /*c090*/  ISETP.NE.AND P0, PT, R5, RZ, PT ;  /* 0x000000ff0500720c */ /* 0x000fda0003f05270 */
[----:B------:R-:W0:Y:S01]  /*c0a0*/  @!P0 S2R R3, SR_CgaCtaId ;  /* 0x0000000000038919 */ /* 0x000e220000008800 */
[----:B------:R-:W-:-:S04]  /*c0b0*/  @!P0 MOV R0, 0x400 ;  /* 0x0000040000008802 */ /* 0x000fc80000000f00 */
[----:B0-----:R-:W-:-:S05]  /*c0c0*/  @!P0 LEA R0, R3, R0, 0x18 ;  /* 0x0000000003008211 */ /* 0x001fca00078ec0ff */
[----:B------:R1:W-:Y:S01]  /*c0d0*/  @!P0 STS.128 [R0+0x2a8d0], R16 ;  /* 0x02a8d01000008388 */ /* 0x0003e20000000c00 */
[----:B------:R-:W-:Y:S06]  /*c0e0*/  BAR.ARV 0x5, 0x180 ;  /* 0x0146000000007b1d */ /* 0x000fec0000002000 */
.L_x_2475:
[----:B------:R2:W-:Y:S01]  /*c0f0*/  STL [R1+0x18], RZ ;  /* 0x000018ff01007387 */ /* 0x0005e20000100800 */
[----:B------:R-:W-:Y:S01]  /*c100*/  ULDC UR4, c[0x0][0xc3c] ;  /* 0x00030f0000047ab9 */ /* 0x000fe20000000800 */
[----:B------:R-:W-:Y:S01]  /*c110*/  IMAD.MOV.U32 R28, RZ, RZ, 0x1 ;  /* 0x00000001ff1c7424 */ /* 0x000fe200078e00ff */
[----:B0-----:R-:W-:Y:S01]  /*c120*/  ISETP.GE.AND P0, PT, R19, UR4, PT ;  /* 0x0000000413007c0c */ /* 0x001fe2000bf06270 */
[----:B------:R-:W-:-:S12]  /*c130*/  IMAD.MOV.U32 R27, RZ, RZ, RZ ;  /* 0x000000ffff1b7224 */ /* 0x000fd800078e00ff */
[----:B--2---:R-:W-:Y:S05]  /*c140*/  @P0 BRA `(.L_x_2483) ;  /* 0x0000004800880947 */ /* 0x004fea0003800000 */
[----:B------:R-:W0:Y:S01]  /*c150*/  S2R R4, SR_TID.X ;  /* 0x0000000000047919 */ /* 0x000e220000002100 */
[----:B------:R-:W2:Y:S01]  /*c160*/  S2UR UR5, SR_CgaCtaId ;  /* 0x00000000000579c3 */ /* 0x000ea20000008800 */
[----:B------:R-:W-:Y:S01]  /*c170*/  UMOV UR4, 0x400 ;  /* 0x0000040000047882 */ /* 0x000fe20000000000 */
[----:B------:R-:W-:Y:S01]  /*c180*/  BSSY B8, `(.L_x_2483) ;  /* 0x000049e000087945 */ /* 0x000fe20003800000 */
[----:B------:R3:W-:Y:S01]  /*c190*/  STL [R1+0x18], RZ ;  /* 0x000018ff01007387 */ /* 0x0007e20000100800 */
[----:B------:R-:W-:Y:S01]  /*c1a0*/  IMAD.MOV.U32 R28, RZ, RZ, 0x1 ;  /* 0x00000001ff1c7424 */ /* 0x000fe200078e00ff */
[----:B------:R-:W-:Y:S01]  /*c1b0*/  ULOP3.LUT UR38, UR60, 0x2, URZ, 0xfc, !UPT ;  /* 0x000000023c267892 */ /* 0x000fe2000f8efc3f */
[----:B------:R-:W-:Y:S01]  /*c1c0*/  IMAD.MOV.U32 R27, RZ, RZ, RZ ;  /* 0x000000ffff1b7224 */ /* 0x000fe200078e00ff */
[----:B------:R-:W-:Y:S01]  /*c1d0*/  ULDC UR39, c[0x0][0xc] ;  /* 0x0000030000277ab9 */ /* 0x000fe20000000800 */
[----:B--2---:R-:W-:-:S06]  /*c1e0*/  ULEA UR4, UR5, UR4, 0x18 ;  /* 0x0000000405047291 */ /* 0x004fcc000f8ec03f */
[----:B------:R-:W-:Y:S01]  /*c1f0*/  IMAD.U32 R22, RZ, RZ, UR4 ;  /* 0x00000004ff167e24 */ /* 0x000fe2000f8e00ff */
[C---:B0-----:R-:W-:Y:S01]  /*c200*/  LOP3.LUT R3, R4.reuse, 0x7f, RZ, 0xc0, !PT ;  /* 0x0000007f04037812 */ /* 0x041fe200078ec0ff */
[----:B-1----:R-:W-:-:S05]  /*c210*/  IMAD.SHL.U32 R0, R4, 0x8, RZ ;  /* 0x0000000804007824 */ /* 0x002fca00078e00ff */
[----:B------:R-:W-:-:S04]  /*c220*/  LOP3.LUT R2, R0, 0x1f8, RZ, 0xc0, !PT ;  /* 0x000001f800027812 */ /* 0x000fc800078ec0ff */
[----:B------:R-:W-:Y:S02]  /*c230*/  LOP3.LUT R33, R2, 0x38, R4, 0x78, !PT ;  /* 0x0000003802217812 */ /* 0x000fe400078e7804 */
[----:B------:R-:W-:Y:S02]  /*c240*/  SHF.L.U32 R2, R4, 0x4, RZ ;  /* 0x0000000404027819 */ /* 0x000fe400000006ff */
[----:B------:R-:W-:Y:S02]  /*c250*/  SHF.R.U32.HI R4, RZ, 0x3, R3 ;  /* 0x00000003ff047819 */ /* 0x000fe40000011603 */
[----:B------:R-:W-:Y:S02]  /*c260*/  LOP3.LUT R33, R33, 0x200, R0, 0xf8, !PT ;  /* 0x0000020021217812 */ /* 0x000fe400078ef800 */
[----:B------:R-:W-:Y:S02]  /*c270*/  LOP3.LUT R3, R0, 0x38, RZ, 0xc0, !PT ;  /* 0x0000003800037812 */ /* 0x000fe400078ec0ff */
[----:B------:R-:W-:Y:S01]  /*c280*/  LOP3.LUT R4, R4, 0x70, R2, 0xf8, !PT ;  /* 0x0000007004047812 */ /* 0x000fe200078ef802 */
[----:B------:R-:W-:Y:S01]  /*c290*/  IMAD R34, R33, 0x2, R22 ;  /* 0x0000000221227824 */ /* 0x000fe200078e0216 */
[----:B------:R-:W-:-:S02]  /*c2a0*/  LOP3.LUT R2, R3, 0x40, RZ, 0xfc, !PT ;  /* 0x0000004003027812 */ /* 0x000fc400078efcff */
[----:B---3--:R-:W-:-:S07]  /*c2b0*/  LOP3.LUT R0, R3, 0x80, RZ, 0xfc, !PT ;  /* 0x0000008003007812 */ /* 0x008fce00078efcff */
.L_x_2546:
[----:B0-----:R-:W0:Y:S02]  /*c2c0*/  LDC.64 R30, c[0x0][0xc88] ;  /* 0x00032200ff1e7b82 */ /* 0x001e240000000a00 */
[----:B0-----:R-:W-:-:S06]  /*c2d0*/  IMAD.WIDE R30, R19, 0x4, R30 ;  /* 0x00000004131e7825 */ /* 0x001fcc00078e021e */
[----:B--2---:R-:W2:Y:S01]  /*c2e0*/  LDG.E R30, desc[UR36][R30.64] ;  /* 0x000000241e1e7981 */ /* 0x004ea2000c1e1900 */
[----:B------:R-:W-:Y:S05]  /*c2f0*/  YIELD ;  /* 0x0000000000007946 */ /* 0x000fea0003800000 */
[----:B------:R-:W-:Y:S01]  /*c300*/  ULDC.64 UR4, c[0x0][0xa28] ;  /* 0x00028a0000047ab9 */ /* 0x000fe20000000a00 */
[----:B------:R-:W-:Y:S01]  /*c310*/  MOV R37, RZ ;  /* 0x000000ff00257202 */ /* 0x000fe20000000f00 */
[----:B------:R-:W-:Y:S01]  /*c320*/  ULDC.64 UR6, c[0x0][0xa18] ;  /* 0x0002860000067ab9 */ /* 0x000fe20000000a00 */
[----:B------:R-:W-:-:S04]  /*c330*/  ISETP.NE.U32.AND P0, PT, RZ, UR4, PT ;  /* 0x00000004ff007c0c */ /* 0x000fc8000bf05070 */
        /* <DEDUP_REMOVED lines=9> */
[----:B------:R1:W5:Y:S01]  /*c3d0*/  @P0 LDG.E R37, desc[UR36][R2.64] ;  /* 0x0000002402250981 */ /* 0x000362000c1e1900 */
        /* <DEDUP_REMOVED lines=19> */
[----:B------:R-:W-:Y:S01]  /*c510*/  IMAD.U32 R36, RZ, RZ, UR4 ;  /* 0x00000004ff247e24 */ /* 0x000fe2000f8e00ff */
[----:B--2---:R1:W-:Y:S01]  /*c520*/  @P0 STL [R1+0x4], R0 ;  /* 0x0000040001000387 */ /* 0x0043e20000100800 */
[----:B------:R-:W-:Y:S05]  /*c530*/  @P0 BRA `(.L_x_2484) ;  /* 0x0000000000200947 */ /* 0x000fea0003800000 */
[----:B------:R-:W-:Y:S02]  /*c540*/  ULDC UR4, c[0x0][0x288] ;  /* 0x0000a20000047ab9 */ /* 0x000fe40000000800 */
[----:B-1----:R-:W-:-:S05]  /*c550*/  IMAD.U32 R0, RZ, RZ, UR4 ;  /* 0x00000004ff007e24 */ /* 0x002fca000f8e00ff */
[----:B------:R0:W-:Y:S01]  /*c560*/  STL [R1+0x4], R0 ;  /* 0x0000040001007387 */ /* 0x0001e20000100800 */
[----:B------:R-:W-:Y:S05]  /*c570*/  @!P2 BRA `(.L_x_2484) ;  /* 0x000000000010a947 */ /* 0x000fea0003800000 */
[----:B------:R-:W2:Y:S04]  /*c580*/  LDG.E R5, desc[UR36][R2.64] ;  /* 0x0000002402057981 */ /* 0x000ea8000c1e1900 */
[----:B0-----:R-:W2:Y:S02]  /*c590*/  LDG.E R0, desc[UR36][R2.64+0x4] ;  /* 0x0000042402007981 */ /* 0x001ea4000c1e1900 */
[----:B--2---:R-:W-:-:S05]  /*c5a0*/  IADD3 R0, -R5, R0, RZ ;  /* 0x0000000005007210 */ /* 0x004fca0007ffe1ff */
[----:B------:R2:W-:Y:S02]  /*c5b0*/  STL [R1+0x4], R0 ;  /* 0x0000040001007387 */ /* 0x0005e40000100800 */
.L_x_2484:
        /* <DEDUP_REMOVED lines=9> */
.L_x_2485:
        /* <DEDUP_REMOVED lines=8> */
[----:B---3--:R-:W-:-:S07]  /*c6d0*/  IMAD.IADD R36, R5, 0x1, -R36 ;  /* 0x0000000105247824 */ /* 0x008fce00078e0a24 */
.L_x_2486:
[----:B------:R-:W3:Y:S01]  /*c6e0*/  LDL R4, [R1+0x4] ;  /* 0x0000040001047983 */ /* 0x000ee20000100800 */
[----:B012---:R-:W0:Y:S01]  /*c6f0*/  LDC R0, c[0x0][0x448] ;  /* 0x00011200ff007b82 */ /* 0x007e220000000800 */
[----:B-----5:R-:W-:Y:S01]  /*c700*/  IADD3 R36, -R37, R36, RZ ;  /* 0x0000002425247210 */ /* 0x020fe20007ffe1ff */
[----:B------:R-:W-:Y:S01]  /*c710*/  BSSY B7, `(.L_x_2487) ;  /* 0x0000383000077945 */ /* 0x000fe20003800000 */
[----:B------:R-:W-:Y:S02]  /*c720*/  LOP3.LUT R25, R25, 0xffffff7f, RZ, 0xc0, !PT ;  /* 0xffffff7f19197812 */ /* 0x000fe400078ec0ff */
[----:B0-----:R-:W-:Y:S01]  /*c730*/  ISETP.NE.AND P0, PT, R0, 0x1, PT ;  /* 0x000000010000780c */ /* 0x001fe20003f05270 */
[----:B------:R-:W-:-:S04]  /*c740*/  IMAD.SHL.U32 R0, R17, 0x80, RZ ;  /* 0x0000008011007824 */ /* 0x000fc800078e00ff */
[----:B------:R-:W-:-:S08]  /*c750*/  VIADD R0, R0, 0x7f ;  /* 0x0000007f00007836 */ /* 0x000fd00000000000 */
[----:B------:R-:W0:Y:S01]  /*c760*/  @P0 LDC R3, c[0x0][0x44c] ;  /* 0x00011300ff030b82 */ /* 0x000e220000000800 */
[----:B------:R-:W-:-:S07]  /*c770*/  @P0 LOP3.LUT R25, R25, 0x80, RZ, 0xfc, !PT ;  /* 0x0000008019190812 */ /* 0x000fce00078efcff */
[----:B------:R-:W1:Y:S01]  /*c780*/  @P0 LDC R5, c[0x0][0x450] ;  /* 0x00011400ff050b82 */ /* 0x000e620000000800 */
[----:B0-----:R-:W-:-:S05]  /*c790*/  @P0 IMAD.HI.U32 R2, R0, R3, RZ ;  /* 0x0000000300020227 */ /* 0x001fca00078e00ff */
[----:B-1----:R-:W-:Y:S01]  /*c7a0*/  @P0 SHF.R.U32.HI R0, RZ, R5, R2 ;  /* 0x00000005ff000219 */ /* 0x002fe20000011602 */
[----:B------:R-:W-:-:S04]  /*c7b0*/  VIADD R2, R36, 0x5f ;  /* 0x0000005f24027836 */ /* 0x000fc80000000000 */
[----:B------:R-:W-:Y:S01]  /*c7c0*/  IMAD.HI R2, R2, 0x2aaaaaab, RZ ;  /* 0x2aaaaaab02027827 */ /* 0x000fe200078e02ff */
[----:B---3--:R-:W-:-:S05]  /*c7d0*/  IADD3 R3, R36, 0x60, -R4 ;  /* 0x0000006024037810 */ /* 0x008fca0007ffe804 */
[----:B------:R-:W-:Y:S01]  /*c7e0*/  IMAD.IADD R0, R3, 0x1, R0 ;  /* 0x0000000103007824 */ /* 0x000fe200078e0200 */
[----:B------:R-:W-:-:S03]  /*c7f0*/  SHF.R.U32.HI R3, RZ, 0x1f, R2 ;  /* 0x0000001fff037819 */ /* 0x000fc60000011602 */
[----:B------:R-:W-:Y:S01]  /*c800*/  IMAD.HI R0, R0, 0x2aaaaaab, RZ ;  /* 0x2aaaaaab00007827 */ /* 0x000fe200078e02ff */
[----:B------:R-:W-:-:S04]  /*c810*/  LEA.HI.SX32 R3, R2, R3, 0x1c ;  /* 0x0000000302037211 */ /* 0x000fc800078fe2ff */
[----:B------:R-:W-:-:S04]  /*c820*/  SHF.R.U32.HI R5, RZ, 0x1f, R0 ;  /* 0x0000001fff057819 */ /* 0x000fc80000011600 */
[----:B------:R-:W-:-:S04]  /*c830*/  LEA.HI.SX32 R0, R0, R5, 0x1c ;  /* 0x0000000500007211 */ /* 0x000fc800078fe2ff */
[----:B------:R-:W-:-:S04]  /*c840*/  VIMNMX R29, R3, R0, PT ;  /* 0x00000000031d7248 */ /* 0x000fc80003fe0100 */
[----:B------:R-:W-:Y:S01]  /*c850*/  ISETP.GT.AND P0, PT, R29, RZ, PT ;  /* 0x000000ff1d00720c */ /* 0x000fe20003f04270 */
[----:B------:R0:W-:-:S12]  /*c860*/  STL [R1+0x8], R29 ;  /* 0x0000081d01007387 */ /* 0x0001d80000100800 */
        /* <DEDUP_REMOVED lines=18> */
.L_x_2488:
        /* <DEDUP_REMOVED lines=20> */
.L_x_2491:
[----:B------:R-:W-:Y:S05]  /*cad0*/  BSYNC B6 ;  /* 0x0000000000067941 */ /* 0x000fea0003800000 */
.L_x_2490:
        /* <DEDUP_REMOVED lines=20> */
.L_x_2494:
        /* <DEDUP_REMOVED lines=15> */
.L_x_2493:
[----:B------:R-:W-:Y:S05]  /*cd10*/  BSYNC B6 ;  /* 0x0000000000067941 */ /* 0x000fea0003800000 */
.L_x_2492:
[----:B------:R-:W0:Y:S01]  /*cd20*/  S2R R2, SR_TID.X ;  /* 0x0000000000027919 */ /* 0x000e220000002100 */
[----:B------:R-:W-:Y:S01]  /*cd30*/  ULDC.64 UR4, c[0x0][0x9f8] ;  /* 0x00027e0000047ab9 */ /* 0x000fe20000000a00 */
[----:B------:R-:W1:Y:S01]  /*cd40*/  LDC R8, c[0x0][0x430] ;  /* 0x00010c00ff087b82 */ /* 0x000e620000000800 */
[----:B------:R-:W-:Y:S01]  /*cd50*/  ISETP.NE.U32.AND P0, PT, RZ, UR4, PT ;  /* 0x00000004ff007c0c */ /* 0x000fe2000bf05070 */
[----:B------:R-:W2:Y:S03]  /*cd60*/  S2R R21, SR_TID.X ;  /* 0x0000000000157919 */ /* 0x000ea60000002100 */
[----:B------:R-:W-:Y:S02]  /*cd70*/  ISETP.NE.AND.EX P0, PT, RZ, UR5, PT, P0 ;  /* 0x00000005ff007c0c */ /* 0x000fe4000bf05300 */
[----:B0-----:R-:W-:-:S11]  /*cd80*/  LOP3.LUT R20, R2, 0x7f, RZ, 0xc0, !PT ;  /* 0x0000007f02147812 */ /* 0x001fd600078ec0ff */
[----:B------:R-:W-:Y:S01]  /*cd90*/  @P0 IADD3 R2, P1, R23, UR4, RZ ;  /* 0x0000000417020c10 */ /* 0x000fe2000ff3e0ff */
[----:B------:R-:W-:Y:S01]  /*cda0*/  ULDC UR4, c[0x0][0x320] ;  /* 0x0000c80000047ab9 */ /* 0x000fe20000000800 */
[----:B------:R-:W-:Y:S02]  /*cdb0*/  SHF.R.U32.HI R26, RZ, 0x3, R20 ;  /* 0x00000003ff1a7819 */ /* 0x000fe40000011614 */
[----:B------:R-:W-:-:S05]  /*cdc0*/  @P0 IADD3.X R3, R24, UR5, RZ, P1, !PT ;  /* 0x0000000518030c10 */ /* 0x000fca0008ffe4ff */
[----:B------:R0:W3:Y:S01]  /*cdd0*/  @P0 LDG.E R31, desc[UR36][R2.64] ;  /* 0x00000024021f0981 */ /* 0x0000e2000c1e1900 */
[----:B--2---:R-:W-:Y:S01]  /*cde0*/  IMAD.SHL.U32 R20, R21, 0x10, RZ ;  /* 0x0000001015147824 */ /* 0x004fe200078e00ff */
[----:B-1----:R-:W-:Y:S02]  /*cdf0*/  ISETP.NE.AND P2, PT, R8, 0x1, PT ;  /* 0x000000010800780c */ /* 0x002fe40003f45270 */
[----:B------:R-:W-:Y:S02]  /*ce00*/  LOP3.LUT R25, R25, 0xffffffdf, RZ, 0xc0, !PT ;  /* 0xffffffdf19197812 */ /* 0x000fe400078ec0ff */
[----:B------:R-:W-:Y:S01]  /*ce10*/  LOP3.LUT R20, R26, 0x70, R20, 0xf8, !PT ;  /* 0x000000701a147812 */ /* 0x000fe200078ef814 */
[----:B------:R-:W-:Y:S02]  /*ce20*/  VIADD R26, R29, 0xffffffff ;  /* 0xffffffff1d1a7836 */ /* 0x000fe40000000000 */
[----:B------:R-:W1:Y:S02]  /*ce30*/  S2R R29, SR_TID.X ;  /* 0x00000000001d7919 */ /* 0x000e640000002100 */
[----:B------:R-:W-:-:S04]  /*ce40*/  IMAD R0, R26, 0x60, R20 ;  /* 0x000000601a007824 */ /* 0x000fc800078e0214 */
[----:B------:R-:W2:Y:S01]  /*ce50*/  @P2 LDC R7, c[0x0][0x434] ;  /* 0x00010d00ff072b82 */ /* 0x000ea20000000800 */
[C---:B------:R-:W-:Y:S01]  /*ce60*/  ISETP.GE.AND P0, PT, R0.reuse, R36, PT ;  /* 0x000000240000720c */ /* 0x040fe20003f06270 */
[----:B------:R-:W-:Y:S01]  /*ce70*/  IMAD.IADD R0, R0, 0x1, R37 ;  /* 0x0000000100007824 */ /* 0x000fe200078e0225 */
[----:B------:R-:W-:Y:S02]  /*ce80*/  @P2 LOP3.LUT R25, R25, 0x20, RZ, 0xfc, !PT ;  /* 0x0000002019192812 */ /* 0x000fe400078efcff */
[----:B------:R-:W-:Y:S02]  /*ce90*/  ISETP.GT.U32.OR P0, PT, R20, 0x5f, P0 ;  /* 0x0000005f1400780c */ /* 0x000fe40000704470 */
[----:B0-----:R-:W-:Y:S01]  /*cea0*/  MOV R2, R0 ;  /* 0x0000000000027202 */ /* 0x001fe20000000f00 */
[----:B------:R-:W0:Y:S10]  /*ceb0*/  @P2 LDC R6, c[0x0][0x438] ;  /* 0x00010e00ff062b82 */ /* 0x000e340000000800 */
[----:B------:R-:W4:Y:S01]  /*cec0*/  @!P0 LDC.64 R4, c[0x0][0x428] ;  /* 0x00010a00ff048b82 */ /* 0x000f220000000a00 */
[----:B--2---:R-:W-:-:S04]  /*ced0*/  @P2 IMAD.HI.U32 R3, R0, R7, RZ ;  /* 0x0000000700032227 */ /* 0x004fc800078e00ff */
[----:B-1----:R-:W-:Y:S01]  /*cee0*/  IMAD.SHL.U32 R10, R29, 0x8, RZ ;  /* 0x000000081d0a7824 */ /* 0x002fe200078e00ff */
[----:B0-----:R-:W-:-:S04]  /*cef0*/  @P2 SHF.R.U32.HI R2, RZ, R6, R3 ;  /* 0x00000006ff022219 */ /* 0x001fc80000011603 */
[----:B------:R-:W-:Y:S01]  /*cf00*/  LOP3.LUT R10, R10, 0x38, RZ, 0xc0, !PT ;  /* 0x000000380a0a7812 */ /* 0x000fe200078ec0ff */
[----:B------:R-:W-:-:S03]  /*cf10*/  IMAD.MOV R3, RZ, RZ, -R2 ;  /* 0x000000ffff037224 */ /* 0x000fc600078e0a02 */
[C---:B------:R-:W-:Y:S02]  /*cf20*/  LOP3.LUT R32, R10.reuse, 0x40, RZ, 0xfc, !PT ;  /* 0x000000400a207812 */ /* 0x040fe400078efcff */
[----:B------:R-:W-:Y:S01]  /*cf30*/  ISETP.GE.AND P1, PT, R10, UR4, PT ;  /* 0x000000040a007c0c */ /* 0x000fe2000bf26270 */
[----:B------:R-:W-:Y:S01]  /*cf40*/  IMAD R0, R8, R3, R0 ;  /* 0x0000000308007224 */ /* 0x000fe200078e0200 */
[----:B------:R-:W-:Y:S02]  /*cf50*/  @!P0 SHF.R.S32.HI R3, RZ, 0x1f, R2 ;  /* 0x0000001fff038819 */ /* 0x000fe40000011402 */
[----:B------:R-:W-:Y:S01]  /*cf60*/  ISETP.GE.AND P2, PT, R32, UR4, PT ;  /* 0x0000000420007c0c */ /* 0x000fe2000bf46270 */
[----:B------:R-:W-:Y:S01]  /*cf70*/  ULDC UR4, c[0x0][0x2f4] ;  /* 0x0000bd0000047ab9 */ /* 0x000fe20000000800 */
[----:B------:R-:W-:Y:S02]  /*cf80*/  SEL R29, RZ, 0x1, P1 ;  /* 0x00000001ff1d7807 */ /* 0x000fe40000800000 */
[----:B------:R-:W-:-:S02]  /*cf90*/  LOP3.LUT R25, R25, 0xfffffffb, RZ, 0xc0, !PT ;  /* 0xfffffffb19197812 */ /* 0x000fc400078ec0ff */
[----:B------:R-:W-:Y:S01]  /*cfa0*/  LOP3.LUT R9, R10, 0x80, RZ, 0xfc, !PT ;  /* 0x000000800a097812 */ /* 0x000fe200078efcff */
[----:B------:R-:W-:Y:S01]  /*cfb0*/  UMOV UR5, 0xffffffff ;  /* 0xffffffff00057882 */ /* 0x000fe20000000000 */
[----:B---3--:R-:W-:-:S05]  /*cfc0*/  SHF.R.S32.HI R6, RZ, 0x1f, R31 ;  /* 0x0000001fff067819 */ /* 0x008fca000001141f */
[----:B------:R0:W-:Y:S01]  /*cfd0*/  STL [R1], R6 ;  /* 0x0000000601007387 */ /* 0x0001e20000100800 */
[----:B----4-:R-:W-:-:S04]  /*cfe0*/  @!P0 IMAD R8, R6, R4, RZ ;  /* 0x0000000406088224 */ /* 0x010fc800078e02ff */
[C---:B------:R-:W-:Y:S02]  /*cff0*/  @!P0 IMAD R5, R31.reuse, R5, R8 ;  /* 0x000000051f058224 */ /* 0x040fe400078e0208 */
[----:B0-----:R-:W-:Y:S01]  /*d000*/  @!P0 IMAD.WIDE.U32 R6, R31, R4, R2 ;  /* 0x000000041f068225 */ /* 0x001fe200078e0002 */
[----:B------:R-:W-:Y:S02]  /*d010*/  SEL R2, RZ, 0xffffffff, P2 ;  /* 0xffffffffff027807 */ /* 0x000fe40001000000 */
[----:B------:R-:W-:Y:S01]  /*d020*/  MOV R4, RZ ;  /* 0x000000ff00047202 */ /* 0x000fe20000000f00 */
[----:B------:R-:W-:Y:S02]  /*d030*/  @!P0 IMAD.IADD R5, R7, 0x1, R5 ;  /* 0x0000000107058824 */ /* 0x000fe400078e0205 */
[----:B------:R-:W-:-:S05]  /*d040*/  IMAD.SHL.U32 R2, R2, 0x2, RZ ;  /* 0x0000000202027824 */ /* 0x000fca00078e00ff */
[----:B------:R-:W-:Y:S02]  /*d050*/  LOP3.LUT R29, R2, 0x2, R29, 0xe2, !PT ;  /* 0x00000002021d7812 */ /* 0x000fe400078ee21d */
[----:B------:R-:W0:Y:S01]  /*d060*/  @!P0 LDC.64 R2, c[0x0][0x418] ;  /* 0x00010600ff028b82 */ /* 0x000e220000000a00 */
[----:B------:R-:W-:-:S13]  /*d070*/  ISETP.GE.AND P2, PT, R10, UR4, PT ;  /* 0x000000040a007c0c */ /* 0x000fda000bf46270 */
[----:B------:R-:W-:Y:S02]  /*d080*/  @P2 LOP3.LUT R25, R25, 0x4, RZ, 0xfc, !PT ;  /* 0x0000000419192812 */ /* 0x000fe400078efcff */
[----:B0-----:R-:W-:-:S04]  /*d090*/  @!P0 LEA R2, P1, R6, R2, 0x2 ;  /* 0x0000000206028211 */ /* 0x001fc800078210ff */
[----:B------:R-:W-:Y:S02]  /*d0a0*/  @!P0 LEA.HI.X R3, R6, R3, R5, 0x2, P1 ;  /* 0x0000000306038211 */ /* 0x000fe400008f1405 */
[----:B------:R-:W-:-:S03]  /*d0b0*/  ISETP.GE.AND P1, PT, R32, UR4, PT ;  /* 0x0000000420007c0c */ /* 0x000fc6000bf26270 */
[----:B------:R0:W5:Y:S01]  /*d0c0*/  @!P0 LDG.E R4, desc[UR36][R2.64] ;  /* 0x0000002402048981 */ /* 0x000162000c1e1900 */
[----:B------:R-:W-:Y:S02]  /*d0d0*/  ISETP.GE.AND P0, PT, R9, UR4, PT ;  /* 0x0000000409007c0c */ /* 0x000fe4000bf06270 */
[----:B------:R-:W-:-:S07]  /*d0e0*/  LOP3.LUT R25, R25, 0xfffffffd, RZ, 0xc0, !PT ;  /* 0xfffffffd19197812 */ /* 0x000fce00078ec0ff */
[----:B------:R-:W-:Y:S01]  /*d0f0*/  @P1 LOP3.LUT R25, R25, 0x2, RZ, 0xfc, !PT ;  /* 0x0000000219191812 */ /* 0x000fe200078efcff */
[----:B0-----:R-:W-:-:S03]  /*d100*/  IMAD.U32 R2, RZ, RZ, UR38 ;  /* 0x00000026ff027e24 */ /* 0x001fc6000f8e00ff */
[----:B------:R-:W-:-:S04]  /*d110*/  LOP3.LUT R25, R25, 0xfffffffe, RZ, 0xc0, !PT ;  /* 0xfffffffe19197812 */ /* 0x000fc800078ec0ff */
[----:B------:R-:W-:Y:S01]  /*d120*/  @P0 LOP3.LUT R25, R25, 0x1, RZ, 0xfc, !PT ;  /* 0x0000000119190812 */ /* 0x000fe200078efcff */
[----:B------:R-:W-:Y:S06]  /*d130*/  BRA.DIV UR5, `(.L_x_2495) ;  /* 0x0000004205187947 */ /* 0x000fec000b800000 */
.L_x_2563:
[----:B------:R-:W-:Y:S02]  /*d140*/  ISETP.NE.AND P0, PT, R2, 0x3, PT ;  /* 0x000000030200780c */ /* 0x000fe40003f05270 */
[----:B------:R-:W-:Y:S02]  /*d150*/  ISETP.GT.U32.AND P1, PT, R20, 0x5f, PT ;  /* 0x0000005f1400780c */ /* 0x000fe40003f24070 */
[----:B------:R-:W-:Y:S02]  /*d160*/  LOP3.LUT R25, R25, 0xffffffef, RZ, 0xc0, !PT ;  /* 0xffffffef19197812 */ /* 0x000fe400078ec0ff */
[----:B------:R-:W-:-:S07]  /*d170*/  SHF.R.S32.HI R32, RZ, 0x1f, R18 ;  /* 0x0000001fff207819 */ /* 0x000fce0000011412 */
[----:B------:R-:W-:-:S04]  /*d180*/  @P0 LOP3.LUT R25, R25, 0x10, RZ, 0xfc, !PT ;  /* 0x0000001019190812 */ /* 0x000fc800078efcff */
[----:B------:R-:W-:-:S04]  /*d190*/  LOP3.LUT R25, R25, 0xfffffff7, RZ, 0xc0, !PT ;  /* 0xfffffff719197812 */ /* 0x000fc800078ec0ff */
[----:B------:R-:W-:Y:S01]  /*d1a0*/  @P1 LOP3.LUT R25, R25, 0x8, RZ, 0xfc, !PT ;  /* 0x0000000819191812 */ /* 0x000fe200078efcff */
[----:B------:R-:W-:Y:S06]  /*d1b0*/  @!P0 BRA `(.L_x_2496) ;  /* 0x0000000000048947 */ /* 0x000fec0003800000 */
[----:B------:R-:W-:Y:S01]  /*d1c0*/  BPT.TRAP 0x1 ;  /* 0x000000040000795c */ /* 0x000fe20000300000 */
.L_x_2496:
        /* <DEDUP_REMOVED lines=25> */
.L_x_2564:
[----:B------:R-:W-:Y:S05]  /*d360*/  BSYNC B0 ;  /* 0x0000000000007941 */ /* 0x000fea0003800000 */
.L_x_2497:
        /* <DEDUP_REMOVED lines=21> */
[C---:B------:R-:W-:Y:S01]  /*d4c0*/  LEA R4, P0, R2.reuse, UR4, 0x1 ;  /* 0x0000000402047c11 */ /* 0x040fe2000f8008ff */
[----:B------:R-:W-:Y:S01]  /*d4d0*/  IMAD.IADD R0, R3, 0x1, R0 ;  /* 0x0000000103007824 */ /* 0x000fe200078e0200 */
[----:B------:R-:W-:Y:S01]  /*d4e0*/  SHF.R.U32.HI R9, RZ, 0x3, R8 ;  /* 0x00000003ff097819 */ /* 0x000fe20000011608 */
[----:B------:R-:W-:Y:S01]  /*d4f0*/  UMOV UR4, 0xffffffff ;  /* 0xffffffff00047882 */ /* 0x000fe20000000000 */
[----:B------:R-:W0:Y:S01]  /*d500*/  S2R R8, SR_TID.X ;  /* 0x0000000000087919 */ /* 0x000e220000002100 */
[----:B------:R-:W-:Y:S01]  /*d510*/  IMAD R5, R27, 0x4800, R33 ;  /* 0x000048001b057824 */ /* 0x000fe200078e0221 */
[----:B------:R-:W-:Y:S01]  /*d520*/  LEA.HI.X R0, R2, UR5, R0, 0x1, P0 ;  /* 0x0000000502007c11 */ /* 0x000fe200080f0c00 */
[----:B------:R-:W-:-:S05]  /*d530*/  IMAD.IADD R6, R6, 0x1, -R9 ;  /* 0x0000000106067824 */ /* 0x000fca00078e0a09 */
[----:B------:R-:W-:Y:S02]  /*d540*/  ISETP.GE.AND P0, PT, R6, 0x1, PT ;  /* 0x000000010600780c */ /* 0x000fe40003f06270 */
[----:B0-----:R-:W-:-:S04]  /*d550*/  SHF.L.U32 R9, R8, 0x3, RZ ;  /* 0x0000000308097819 */ /* 0x001fc800000006ff */
        /* <DEDUP_REMOVED lines=64> */
.L_x_2578:
        /* <DEDUP_REMOVED lines=12> */
.L_x_2500:
[----:B------:R-:W-:Y:S02]  /*da20*/  PLOP3.LUT P1, PT, P1, P0, PT, 0xa2, 0x0 ;  /* 0x000000000000781c */ /* 0x000fe40000f21472 */
[----:B------:R-:W-:-:S08]  /*da30*/  @P0 R2UR P1, UR4, R7 ;  /* 0x00000000070402ca */ /* 0x000fd00000020000 */
[----:B------:R-:W-:-:S05]  /*da40*/  @P0 PLOP3.LUT P0, PT, P1, PT, PT, 0x80, 0x0 ;  /* 0x000000000000081c */ /* 0x000fca0000f0f070 */
[----:B------:R-:W-:Y:S01]  /*da50*/  @!P1 SYNCS.ARRIVE.TRANS64.RED.A0T1 RZ, [UR4+0x2a830], RZ ;  /* 0x02a830ffffff99a7 */ /* 0x000fe20008200404 */
[----:B------:R-:W-:Y:S07]  /*da60*/  @!P1 ARRIVES.LDGSTSBAR.64.TRANSCNT [UR4+0x2a830] ;  /* 0x02a83000ff0099b0 */ /* 0x000fee0008000a84 */
[----:B------:R-:W-:Y:S05]  /*da70*/  @P0 BRA.U.ANY `(.L_x_2500) ;  /* 0xfffffffd00e80947 */ /* 0x000fea000393ffff */
[----:B------:R-:W-:Y:S01]  /*da80*/  NOP ;  /* 0x0000000000007918 */ /* 0x000fe20000000000 */
[----:B------:R-:W-:-:S05]  /*da90*/  IMAD.U32 R0, RZ, RZ, UR38 ;  /* 0x00000026ff007e24 */ /* 0x000fca000f8e00ff */
[----:B------:R-:W-:-:S13]  /*daa0*/  ISETP.NE.AND P2, PT, R0, 0x3, PT ;  /* 0x000000030000780c */ /* 0x000fda0003f45270 */
[----:B------:R-:W-:Y:S05]  /*dab0*/  @!P2 BRA `(.L_x_2501) ;  /* 0x000000000004a947 */ /* 0x000fea0003800000 */
[----:B------:R-:W-:Y:S01]  /*dac0*/  BPT.TRAP 0x1 ;  /* 0x000000040000795c */ /* 0x000fe20000300000 */
.L_x_2501:
        /* <DEDUP_REMOVED lines=16> */
[----:B------:R-:W-:-:S05]  /*dbd0*/  IMAD R0, R35, UR5, R0 ;  /* 0x0000000523007c24 */ /* 0x000fca000f8e0200 */
[----:B------:R-:W-:Y:S01]  /*dbe0*/  IADD3 R35, R5, R0, RZ ;  /* 0x0000000005237210 */ /* 0x000fe20007ffe0ff */
[----:B-1----:R-:W-:Y:S06]  /*dbf0*/  @!P0 BRA `(.L_x_2503) ;  /* 0x0000000000408947 */ /* 0x002fec0003800000 */
[----:B------:R-:W-:Y:S01]  /*dc00*/  MOV R2, 0x0 ;  /* 0x0000000000027802 */ /* 0x000fe20000000f00 */
[----:B------:R-:W-:Y:S01]  /*dc10*/  ULDC.64 UR6, c[0x4][0xf0] ;  /* 0x01003c0000067ab9 */ /* 0x000fe20000000a00 */
[----:B------:R-:W-:Y:S01]  /*dc20*/  ULDC.64 UR8, c[0x4][0xf8] ;  /* 0x01003e0000087ab9 */ /* 0x000fe20000000a00 */
[----:B------:R-:W-:Y:S01]  /*dc30*/  ULDC.64 UR4, c[0x4][0x88] ;  /* 0x0100220000047ab9 */ /* 0x000fe20000000a00 */
[----:B------:R-:W-:Y:S01]  /*dc40*/  IMAD.U32 R4, RZ, RZ, UR6 ;  /* 0x00000006ff047e24 */ /* 0x000fe2000f8e00ff */
[----:B------:R-:W-:Y:S01]  /*dc50*/  MOV R10, UR4 ;  /* 0x00000004000a7c02 */ /* 0x000fe20008000f00 */
[----:B------:R-:W0:Y:S01]  /*dc60*/  LDC.64 R2, c[0x4][R2] ;  /* 0x0100000002027b82 */ /* 0x000e220000000a00 */
[----:B------:R-:W-:Y:S02]  /*dc70*/  IMAD.U32 R5, RZ, RZ, UR7 ;  /* 0x00000007ff057e24 */ /* 0x000fe4000f8e00ff */
[----:B------:R-:W-:Y:S02]  /*dc80*/  IMAD.U32 R6, RZ, RZ, UR8 ;  /* 0x00000008ff067e24 */ /* 0x000fe4000f8e00ff */
[----:B--2---:R-:W-:-:S02]  /*dc90*/  IMAD.U32 R7, RZ, RZ, UR9 ;  /* 0x00000009ff077e24 */ /* 0x004fc4000f8e00ff */
[----:B------:R-:W-:Y:S02]  /*dca0*/  IMAD.U32 R11, RZ, RZ, UR5 ;  /* 0x00000005ff0b7e24 */ /* 0x000fe4000f8e00ff */
[----:B------:R-:W-:Y:S02]  /*dcb0*/  IMAD.MOV.U32 R8, RZ, RZ, 0x70 ;  /* 0x00000070ff087424 */ /* 0x000fe400078e00ff */
[----:B------:R-:W-:Y:S02]  /*dcc0*/  IMAD.MOV.U32 R12, RZ, RZ, 0x1 ;  /* 0x00000001ff0c7424 */ /* 0x000fe400078e00ff */
[----:B------:R-:W-:-:S07]  /*dcd0*/  IMAD.MOV.U32 R13, RZ, RZ, RZ ;  /* 0x000000ffff0d7224 */ /* 0x000fce00078e00ff */
[----:B------:R-:W-:-:S07]  /*dce0*/  LEPC R20, `(.L_x_2503) ;  /* 0x000000001014794e */ /* 0x000fce0000000000 */
[----:B0-----:R-:W-:Y:S05]  /*dcf0*/  CALL.ABS.NOINC R2 ;  /* 0x0000000002007343 */ /* 0x001fea0003c00000 */
.L_x_2503:
[----:B------:R-:W-:Y:S05]  /*dd00*/  BSYNC B6 ;  /* 0x0000000000067941 */ /* 0x000fea0003800000 */
.L_x_2502:
[----:B------:R-:W3:Y:S01]  /*dd10*/  LDL.LU R2, [R1+0xc] ;  /* 0x00000c0001027983 */ /* 0x000ee20000300800 */
[----:B------:R-:W-:-:S03]  /*dd20*/  ULDC.64 UR4, c[0x0][0x2d8] ;  /* 0x0000b60000047ab9 */ /* 0x000fc60000000a00 */
[----:B------:R-:W4:Y:S01]  /*dd30*/  LDL.LU.64 R20, [R1+0x10] ;  /* 0x0000100001147983 */ /* 0x000f220000300a00 */
[----:B------:R-:W-:Y:S02]  /*dd40*/  IMAD.MOV.U32 R3, RZ, RZ, R35 ;  /* 0x000000ffff037224 */ /* 0x000fe400078e0023 */
[----:B------:R-:W-:Y:S01]  /*dd50*/  IMAD R0, R32, UR4, RZ ;  /* 0x0000000420007c24 */ /* 0x000fe2000f8e02ff */
[----:B------:R0:W5:Y:S03]  /*dd60*/  LDL R10, [R1+0x4] ;  /* 0x00000400010a7983 */ /* 0x0001660000100800 */
[----:B------:R-:W-:Y:S01]  /*dd70*/  IMAD R0, R18, UR5, R0 ;  /* 0x0000000512007c24 */ /* 0x000fe2000f8e0200 */
[----:B------:R-:W1:Y:S02]  /*dd80*/  S2R R11, SR_TID.X ;  /* 0x00000000000b7919 */ /* 0x000e640000002100 */
[----:B-1----:R-:W-:-:S05]  /*dd90*/  IMAD.SHL.U32 R8, R11, 0x8, RZ ;  /* 0x000000080b087824 */ /* 0x002fca00078e00ff */
[----:B------:R-:W-:Y:S02]  /*dda0*/  LOP3.LUT R8, R8, 0x38, RZ, 0xc0, !PT ;  /* 0x0000003808087812 */ /* 0x000fe400078ec0ff */
[----:B---3--:R-:W-:Y:S01]  /*ddb0*/  MOV R4, R2 ;  /* 0x0000000200047202 */ /* 0x008fe20000000f00 */
[----:B----4-:R-:W-:Y:S01]  /*ddc0*/  IMAD.MOV.U32 R2, RZ, RZ, R20 ;  /* 0x000000ffff027224 */ /* 0x010fe200078e0014 */
[----:B------:R-:W1:Y:S01]  /*ddd0*/  S2R R21, SR_TID.X ;  /* 0x0000000000157919 */ /* 0x000e620000002100 */
[----:B------:R-:W3:Y:S02]  /*dde0*/  LDC R20, c[0x0][0x448] ;  /* 0x00011200ff147b82 */ /* 0x000ee40000000800 */
[----:B------:R-:W-:Y:S01]  /*ddf0*/  IMAD.WIDE.U32 R2, R18, UR4, R2 ;  /* 0x0000000412027c25 */ /* 0x000fe2000f8e0002 */
[----:B------:R-:W-:-:S03]  /*de00*/  ULDC.64 UR4, c[0x0][0x2e0] ;  /* 0x0000b80000047ab9 */ /* 0x000fc60000000a00 */
[----:B------:R-:W-:Y:S02]  /*de10*/  IMAD.IADD R3, R3, 0x1, R0 ;  /* 0x0000000103037824 */ /* 0x000fe400078e0200 */
[----:B------:R-:W-:Y:S02]  /*de20*/  IMAD R4, R4, UR4, RZ ;  /* 0x0000000404047c24 */ /* 0x000fe4000f8e02ff */
[----:B------:R-:W-:-:S04]  /*de30*/  IMAD.WIDE.U32 R2, R30, UR4, R2 ;  /* 0x000000041e027c25 */ /* 0x000fc8000f8e0002 */
[----:B------:R-:W-:Y:S01]  /*de40*/  IMAD R4, R30, UR5, R4 ;  /* 0x000000051e047c24 */ /* 0x000fe2000f8e0204 */
[----:B------:R-:W-:Y:S01]  /*de50*/  ULDC.64 UR4, c[0x0][0x2d0] ;  /* 0x0000b40000047ab9 */ /* 0x000fe20000000a00 */
[----:B---3--:R-:W-:Y:S02]  /*de60*/  ISETP.NE.AND P6, PT, R20, 0x1, PT ;  /* 0x000000011400780c */ /* 0x008fe40003fc5270 */
[----:B------:R-:W3:Y:S01]  /*de70*/  S2R R20, SR_TID.X ;  /* 0x0000000000147919 */ /* 0x000ee20000002100 */
[----:B-1----:R-:W-:-:S04]  /*de80*/  LOP3.LUT R21, R21, 0x7f, RZ, 0xc0, !PT ;  /* 0x0000007f15157812 */ /* 0x002fc800078ec0ff */
[----:B------:R-:W-:-:S06]  /*de90*/  SHF.R.U32.HI R21, RZ, 0x3, R21 ;  /* 0x00000003ff157819 */ /* 0x000fcc0000011615 */
[----:B--2---:R-:W1:Y:S08]  /*dea0*/  @P6 LDC R7, c[0x0][0x44c] ;  /* 0x00011300ff076b82 */ /* 0x004e700000000800 */
[----:B------:R-:W2:Y:S01]  /*deb0*/  @P6 LDC R6, c[0x0][0x450] ;  /* 0x00011400ff066b82 */ /* 0x000ea20000000800 */
[----:B---3--:R-:W-:-:S05]  /*dec0*/  IMAD.SHL.U32 R20, R20, 0x10, RZ ;  /* 0x0000001014147824 */ /* 0x008fca00078e00ff */
[----:B------:R-:W-:-:S04]  /*ded0*/  LOP3.LUT R20, R21, 0x70, R20, 0xf8, !PT ;  /* 0x0000007015147812 */ /* 0x000fc800078ef814 */
[----:B------:R-:W-:-:S05]  /*dee0*/  LEA R5, R17, R20, 0x7 ;  /* 0x0000001411057211 */ /* 0x000fca00078e38ff */
[----:B-1----:R-:W-:-:S04]  /*def0*/  @P6 IMAD.HI.U32 R7, R5, R7, RZ ;  /* 0x0000000705076227 */ /* 0x002fc800078e00ff */
[----:B------:R-:W-:Y:S01]  /*df00*/  IMAD.MOV.U32 R0, RZ, RZ, R5 ;  /* 0x000000ffff007224 */ /* 0x000fe200078e0005 */
[----:B--2---:R-:W-:Y:S02]  /*df10*/  @P6 SHF.R.U32.HI R0, RZ, R6, R7 ;  /* 0x00000006ff006219 */ /* 0x004fe40000011607 */
[----:B------:R-:W1:Y:S01]  /*df20*/  LDC R6, c[0x0][0x448] ;  /* 0x00011200ff067b82 */ /* 0x000e620000000800 */
[----:B------:R-:W-:Y:S02]  /*df30*/  IMAD.IADD R3, R3, 0x1, R4 ;  /* 0x0000000103037824 */ /* 0x000fe400078e0204 */
[----:B------:R-:W-:Y:S02]  /*df40*/  IMAD.MOV R4, RZ, RZ, -R0 ;  /* 0x000000ffff047224 */ /* 0x000fe400078e0a00 */
[----:B------:R-:W-:-:S04]  /*df50*/  IMAD.WIDE.U32 R2, R0, UR4, R2 ;  /* 0x0000000400027c25 */ /* 0x000fc8000f8e0002 */
[----:B-1----:R-:W-:Y:S01]  /*df60*/  IMAD R4, R6, R4, R5 ;  /* 0x0000000406047224 */ /* 0x002fe200078e0205 */
        /* <DEDUP_REMOVED lines=9> */
[----:B------:R-:W-:Y:S01]  /*e000*/  ULDC.64 UR4, c[0x0][0x280] ;  /* 0x0000a00000047ab9 */ /* 0x000fe20000000a00 */
[----:B------:R-:W-:-:S03]  /*e010*/  IMAD.SHL.U32 R21, R11, 0x8, RZ ;  /* 0x000000080b157824 */ /* 0x000fc600078e00ff */
[----:B------:R-:W-:Y:S02]  /*e020*/  IADD3 R3, R3, R0, RZ ;  /* 0x0000000003037210 */ /* 0x000fe40007ffe0ff */
[----:B------:R-:W-:Y:S02]  /*e030*/  LOP3.LUT R21, R21, 0x38, RZ, 0xc0, !PT ;  /* 0x0000003815157812 */ /* 0x000fe400078ec0ff */
        /* <DEDUP_REMOVED lines=11> */
[----:B0-----:R-:W-:Y:S10]  /*e0f0*/  BRA.DIV UR5, `(.L_x_2504) ;  /* 0x0000003a05947947 */ /* 0x001ff4000b800000 */
[----:B------:R-:W0:Y:S01]  /*e100*/  SHFL.IDX PT, R14, R0, RZ, 0x181f ;  /* 0x00181fff000e7589 */ /* 0x000e2200000e0000 */
[----:B-----5:R-:W-:Y:S02]  /*e110*/  IMAD R5, R10, R6, RZ ;  /* 0x000000060a057224 */ /* 0x020fe400078e02ff */
[----:B------:R-:W-:Y:S01]  /*e120*/  IMAD R17, R17, 0x80, R9 ;  /* 0x0000008011117824 */ /* 0x000fe200078e0209 */
[----:B------:R-:W1:Y:S03]  /*e130*/  SHFL.IDX PT, R2, R4, RZ, 0x181f ;  /* 0x00181fff04027589 */ /* 0x000e6600000e0000 */
[C---:B------:R-:W-:Y:S01]  /*e140*/  VIADD R6, R17.reuse, 0x10 ;  /* 0x0000001011067836 */ /* 0x040fe20000000000 */
[----:B------:R-:W-:-:S13]  /*e150*/  ISETP.GE.AND P2, PT, R17, R5, PT ;  /* 0x000000051100720c */ /* 0x000fda0003f46270 */
[----:B0-----:R-:W-:-:S05]  /*e160*/  @!P2 LEA R14, P4, R8, R14, 0x1 ;  /* 0x0000000e080ea211 */ /* 0x001fca00078808ff */
[----:B-1----:R-:W-:Y:S01]  /*e170*/  @!P2 IMAD.X R3, RZ, RZ, R2, P4 ;  /* 0x000000ffff03a224 */ /* 0x002fe200020e0602 */
[----:B------:R-:W-:Y:S02]  /*e180*/  @!P2 MOV R2, R14 ;  /* 0x0000000e0002a202 */ /* 0x000fe40000000f00 */
[----:B------:R-:W0:Y:S04]  /*e190*/  SHFL.IDX PT, R14, R0, 0x1, 0x181f ;  /* 0x00381f00000e7f89 */ /* 0x000e2800000e0000 */
[----:B------:R-:W-:Y:S04]  /*e1a0*/  @!P2 LDGSTS.E.BYPASS.LTC128B.128 [R34+0xc400], desc[UR36][R2.64], !P3 ;  /* 0x0c4000000222afae */ /* 0x000fe8000d901d64 */
[----:B------:R-:W-:Y:S04]  /*e1b0*/  @!P2 LDGSTS.E.BYPASS.LTC128B.128 [R34+0x10400], desc[UR36][R2.64+0x80], !P0 ;  /* 0x104000800222afae */ /* 0x000fe8000c101d64 */
[----:B------:R1:W-:Y:S01]  /*e1c0*/  @!P2 LDGSTS.E.BYPASS.LTC128B.128 [R34+0x14400], desc[UR36][R2.64+0x100], !P1 ;  /* 0x144001000222afae */ /* 0x0003e2000c901d64 */
[----:B------:R-:W-:-:S02]  /*e1d0*/  ISETP.GE.AND P2, PT, R6, R5, PT ;  /* 0x000000050600720c */ /* 0x000fc40003f46270 */
[----:B------:R-:W-:Y:S01]  /*e1e0*/  IADD3 R6, R17, 0x20, RZ ;  /* 0x0000002011067810 */ /* 0x000fe20007ffe0ff */
[----:B-1----:R-:W1:Y:S10]  /*e1f0*/  SHFL.IDX PT, R2, R4, 0x1, 0x181f ;  /* 0x00381f0004027f89 */ /* 0x002e7400000e0000 */
[----:B0-----:R-:W-:-:S05]  /*e200*/  @!P2 LEA R14, P4, R8, R14, 0x1 ;  /* 0x0000000e080ea211 */ /* 0x001fca00078808ff */
[----:B-1----:R-:W-:Y:S02]  /*e210*/  @!P2 IMAD.X R7, RZ, RZ, R2, P4 ;  /* 0x000000ffff07a224 */ /* 0x002fe400020e0602 */
[----:B------:R-:W-:Y:S02]  /*e220*/  @!P2 IMAD.MOV.U32 R2, RZ, RZ, R14 ;  /* 0x000000ffff02a224 */ /* 0x000fe400078e000e */
[----:B------:R-:W-:Y:S01]  /*e230*/  @!P2 IMAD.MOV.U32 R3, RZ, RZ, R7 ;  /* 0x000000ffff03a224 */ /* 0x000fe200078e0007 */
[----:B------:R-:W0:Y:S04]  /*e240*/  SHFL.IDX PT, R14, R0, 0x2, 0x181f ;  /* 0x00581f00000e7f89 */ /* 0x000e2800000e0000 */
[----:B------:R-:W-:Y:S04]  /*e250*/  @!P2 LDGSTS.E.BYPASS.LTC128B.128 [R34+0xcc00], desc[UR36][R2.64], !P3 ;  /* 0x0cc000000222afae */ /* 0x000fe8000d901d64 */
[----:B------:R-:W-:Y:S04]  /*e260*/  @!P2 LDGSTS.E.BYPASS.LTC128B.128 [R34+0x10c00], desc[UR36][R2.64+0x80], !P0 ;  /* 0x10c000800222afae */ /* 0x000fe8000c101d64 */
[----:B------:R1:W-:Y:S01]  /*e270*/  @!P2 LDGSTS.E.BYPASS.LTC128B.128 [R34+0x14c00], desc[UR36][R2.64+0x100], !P1 ;  /* 0x14c001000222afae */ /* 0x0003e2000c901d64 */
[----:B------:R-:W-:Y:S01]  /*e280*/  ISETP.GE.AND P2, PT, R6, R5, PT ;  /* 0x000000050600720c */ /* 0x000fe20003f46270 */
[----:B------:R-:W-:-:S02]  /*e290*/  VIADD R6, R17, 0x30 ;  /* 0x0000003011067836 */ /* 0x000fc40000000000 */
        /* <DEDUP_REMOVED lines=12> */
[----:B0-----:R-:W-:-:S04]  /*e360*/  @!P2 LEA R14, P4, R8, R14, 0x1 ;  /* 0x0000000e080ea211 */ /* 0x001fc800078808ff */
[----:B-1----:R-:W-:Y:S01]  /*e370*/  @!P2 IADD3.X R7, RZ, R2, RZ, P4, !PT ;  /* 0x00000002ff07a210 */ /* 0x002fe200027fe4ff */
[----:B------:R-:W-:Y:S02]  /*e380*/  @!P2 IMAD.MOV.U32 R2, RZ, RZ, R14 ;  /* 0x000000ffff02a224 */ /* 0x000fe400078e000e */
[----:B------:R-:W0:Y:S02]  /*e390*/  SHFL.IDX PT, R14, R0, 0x4, 0x181f ;  /* 0x00981f00000e7f89 */ /* 0x000e2400000e0000 */
[----:B------:R-:W-:-:S05]  /*e3a0*/  @!P2 IMAD.MOV.U32 R3, RZ, RZ, R7 ;  /* 0x000000ffff03a224 */ /* 0x000fca00078e0007 */
[----:B------:R-:W-:Y:S04]  /*e3b0*/  @!P2 LDGSTS.E.BYPASS.LTC128B.128 [R34+0xdc00], desc[UR36][R2.64], !P3 ;  /* 0x0dc000000222afae */ /* 0x000fe8000d901d64 */
[----:B------:R-:W-:Y:S04]  /*e3c0*/  @!P2 LDGSTS.E.BYPASS.LTC128B.128 [R34+0x11c00], desc[UR36][R2.64+0x80], !P0 ;  /* 0x11c000800222afae */ /* 0x000fe8000c101d64 */
[----:B------:R1:W-:Y:S01]  /*e3d0*/  @!P2 LDGSTS.E.BYPASS.LTC128B.128 [R34+0x15c00], desc[UR36][R2.64+0x100], !P1 ;  /* 0x15c001000222afae */ /* 0x0003e2000c901d64 */
[----:B------:R-:W-:Y:S01]  /*e3e0*/  ISETP.GE.AND P2, PT, R6, R5, PT ;  /* 0x000000050600720c */ /* 0x000fe20003f46270 */
[----:B------:R-:W-:-:S02]  /*e3f0*/  VIADD R6, R17, 0x50 ;  /* 0x0000005011067836 */ /* 0x000fc40000000000 */
[----:B-1----:R-:W1:Y:S10]  /*e400*/  SHFL.IDX PT, R2, R4, 0x4, 0x181f ;  /* 0x00981f0004027f89 */ /* 0x002e7400000e0000 */
[----:B0-----:R-:W-:-:S05]  /*e410*/  @!P2 LEA R14, P4, R8, R14, 0x1 ;  /* 0x0000000e080ea211 */ /* 0x001fca00078808ff */
[----:B-1----:R-:W-:Y:S01]  /*e420*/  @!P2 IMAD.X R7, RZ, RZ, R2, P4 ;  /* 0x000000ffff07a224 */ /* 0x002fe200020e0602 */
[----:B------:R-:W-:Y:S02]  /*e430*/  @!P2 MOV R2, R14 ;  /* 0x0000000e0002a202 */ /* 0x000fe40000000f00 */
[----:B------:R-:W0:Y:S01]  /*e440*/  SHFL.IDX PT, R14, R0, 0x5, 0x181f ;  /* 0x00b81f00000e7f89 */ /* 0x000e2200000e0000 */
        /* <DEDUP_REMOVED lines=10> */
[----:B------:R-:W0:Y:S01]  /*e4f0*/  SHFL.IDX PT, R14, R0, 0x6, 0x181f ;  /* 0x00d81f00000e7f89 */ /* 0x000e2200000e0000 */
[----:B------:R-:W-:-:S05]  /*e500*/  @!P2 MOV R3, R7 ;  /* 0x000000070003a202 */ /* 0x000fca0000000f00 */
[----:B------:R-:W-:Y:S04]  /*e510*/  @!P2 LDGSTS.E.BYPASS.LTC128B.128 [R34+0xec00], desc[UR36][R2.64], !P3 ;  /* 0x0ec000000222afae */ /* 0x000fe8000d901d64 */
[----:B------:R-:W-:Y:S04]  /*e520*/  @!P2 LDGSTS.E.BYPASS.LTC128B.128 [R34+0x12c00], desc[UR36][R2.64+0x80], !P0 ;  /* 0x12c000800222afae */ /* 0x000fe8000c101d64 */
[----:B------:R1:W-:Y:S01]  /*e530*/  @!P2 LDGSTS.E.BYPASS.LTC128B.128 [R34+0x16c00], desc[UR36][R2.64+0x100], !P1 ;  /* 0x16c001000222afae */ /* 0x0003e2000c901d64 */
[----:B------:R-:W-:-:S03]  /*e540*/  ISETP.GE.AND P2, PT, R6, R5, PT ;  /* 0x000000050600720c */ /* 0x000fc60003f46270 */
[----:B-1----:R-:W1:Y:S10]  /*e550*/  SHFL.IDX PT, R2, R4, 0x6, 0x181f ;  /* 0x00d81f0004027f89 */ /* 0x002e7400000e0000 */
[----:B0-----:R-:W-:Y:S01]  /*e560*/  @!P2 LEA R14, P4, R8, R14, 0x1 ;  /* 0x0000000e080ea211 */ /* 0x001fe200078808ff */
[----:B------:R-:W0:Y:S04]  /*e570*/  SHFL.IDX PT, R4, R4, 0x7, 0x181f ;  /* 0x00f81f0004047f89 */ /* 0x000e2800000e0000 */
[----:B-1----:R-:W-:-:S02]  /*e580*/  @!P2 IMAD.X R7, RZ, RZ, R2, P4 ;  /* 0x000000ffff07a224 */ /* 0x002fc400020e0602 */
[----:B------:R-:W-:Y:S02]  /*e590*/  @!P2 IMAD.MOV.U32 R2, RZ, RZ, R14 ;  /* 0x000000ffff02a224 */ /* 0x000fe400078e000e */
[----:B------:R-:W-:Y:S01]  /*e5a0*/  @!P2 IMAD.MOV.U32 R3, RZ, RZ, R7 ;  /* 0x000000ffff03a224 */ /* 0x000fe200078e0007 */
[----:B------:R1:W2:Y:S04]  /*e5b0*/  SHFL.IDX PT, R14, R0, 0x7, 0x181f ;  /* 0x00f81f00000e7f89 */ /* 0x0002a800000e0000 */
[----:B------:R1:W-:Y:S04]  /*e5c0*/  @!P2 LDGSTS.E.BYPASS.LTC128B.128 [R34+0xf400], desc[UR36][R2.64], !P3 ;  /* 0x0f4000000222afae */ /* 0x0003e8000d901d64 */
[----:B------:R1:W-:Y:S04]  /*e5d0*/  @!P2 LDGSTS.E.BYPASS.LTC128B.128 [R34+0x13400], desc[UR36][R2.64+0x80], !P0 ;  /* 0x134000800222afae */ /* 0x0003e8000c101d64 */
[----:B0-----:R1:W-:Y:S02]  /*e5e0*/  @!P2 LDGSTS.E.BYPASS.LTC128B.128 [R34+0x17400], desc[UR36][R2.64+0x100], !P1 ;  /* 0x174001000222afae */ /* 0x0013e4000c901d64 */
.L_x_2595:
[----:B-1----:R-:W-:Y:S01]  /*e5f0*/  IADD3 R0, R17, 0x70, RZ ;  /* 0x0000007011007810 */ /* 0x002fe20007ffe0ff */
[----:B------:R-:W-:Y:S03]  /*e600*/  BSSY B0, `(.L_x_2505) ;  /* 0x000000b000007945 */ /* 0x000fe60003800000 */
[----:B------:R-:W-:-:S13]  /*e610*/  ISETP.GE.AND P2, PT, R0, R5, PT ;  /* 0x000000050000720c */ /* 0x000fda0003f46270 */
[----:B------:R-:W-:Y:S05]  /*e620*/  @P2 BRA `(.L_x_2506) ;  /* 0x0000000000202947 */ /* 0x000fea0003800000 */
[----:B--2---:R-:W-:-:S05]  /*e630*/  LEA R2, P2, R8, R14, 0x1 ;  /* 0x0000000e08027211 */ /* 0x004fca00078408ff */
[----:B------:R-:W-:-:S05]  /*e640*/  IMAD.X R3, RZ, RZ, R4, P2 ;  /* 0x000000ffff037224 */ /* 0x000fca00010e0604 */
[----:B------:R-:W-:Y:S01]  /*e650*/  @!PT LDS RZ, [RZ] ;  /* 0x00000000fffff984 */ /* 0x000fe20000000800 */
[----:B------:R-:W-:Y:S01]  /*e660*/  @!PT LDS RZ, [RZ] ;  /* 0x00000000fffff984 */ /* 0x000fe20000000800 */
[----:B------:R-:W-:Y:S01]  /*e670*/  @!PT LDS RZ, [RZ] ;  /* 0x00000000fffff984 */ /* 0x000fe20000000800 */
[----:B------:R0:W-:Y:S04]  /*e680*/  LDGSTS.E.BYPASS.LTC128B.128 [R34+0xfc00], desc[UR36][R2.64], !P3 ;  /* 0x0fc0000002227fae */ /* 0x0001e8000d901d64 */
[----:B------:R0:W-:Y:S04]  /*e690*/  LDGSTS.E.BYPASS.LTC128B.128 [R34+0x13c00], desc[UR36][R2.64+0x80], !P0 ;  /* 0x13c0008002227fae */ /* 0x0001e8000c101d64 */
[----:B------:R0:W-:Y:S02]  /*e6a0*/  LDGSTS.E.BYPASS.LTC128B.128 [R34+0x17c00], desc[UR36][R2.64+0x100], !P1 ;  /* 0x17c0010002227fae */ /* 0x0001e4000c901d64 */
.L_x_2506:
[----:B------:R-:W-:Y:S05]  /*e6b0*/  BSYNC B0 ;  /* 0x0000000000007941 */ /* 0x000fea0003800000 */
.L_x_2505:
[----:B------:R-:W-:Y:S01]  /*e6c0*/  NOP ;  /* 0x0000000000007918 */ /* 0x000fe20000000000 */
[----:B------:R-:W-:-:S13]  /*e6d0*/  PLOP3.LUT P0, PT, PT, PT, PT, 0x80, 0x0 ;  /* 0x000000000000781c */ /* 0x000fda0003f0f070 */
.L_x_2507:
[----:B------:R-:W-:Y:S02]  /*e6e0*/  PLOP3.LUT P1, PT, P1, P0, PT, 0xa2, 0x0 ;  /* 0x000000000000781c */ /* 0x000fe40000f21472 */
[----:B------:R-:W-:-:S08]  /*e6f0*/  @P0 R2UR P1, UR4, R22 ;  /* 0x00000000160402ca */ /* 0x000fd00000020000 */
[----:B------:R-:W-:-:S05]  /*e700*/  @P0 PLOP3.LUT P0, PT, P1, PT, PT, 0x80, 0x0 ;  /* 0x000000000000081c */ /* 0x000fca0000f0f070 */
[----:B------:R-:W-:Y:S01]  /*e710*/  @!P1 SYNCS.ARRIVE.TRANS64.RED.A0T1 RZ, [UR4+0x2a800], RZ ;  /* 0x02a800ffffff99a7 */ /* 0x000fe20008200404 */
[----:B------:R-:W-:Y:S07]  /*e720*/  @!P1 ARRIVES.LDGSTSBAR.64.TRANSCNT [UR4+0x2a800] ;  /* 0x02a80000ff0099b0 */ /* 0x000fee0008000a84 */
[----:B------:R-:W-:Y:S05]  /*e730*/  @P0 BRA.U.ANY `(.L_x_2507) ;  /* 0xfffffffd00e80947 */ /* 0x000fea000393ffff */
[----:B0-----:R-:W3:Y:S02]  /*e740*/  LDL.LU R2, [R1+0x18] ;  /* 0x0000180001027983 */ /* 0x001ee40000300800 */
[----:B---3--:R-:W-:-:S05]  /*e750*/  VIADD R2, R2, 0x1 ;  /* 0x0000000102027836 */ /* 0x008fca0000000000 */
        /* <DEDUP_REMOVED lines=10> */
.L_x_2596:
[----:B------:R-:W-:Y:S05]  /*e800*/  BSYNC B0 ;  /* 0x0000000000007941 */ /* 0x000fea0003800000 */
.L_x_2508:
[----:B------:R-:W3:Y:S01]  /*e810*/  LDL R0, [R1+0x8] ;  /* 0x0000080001007983 */ /* 0x000ee20000100800 */
[----:B------:R-:W-:Y:S01]  /*e820*/  BSSY B0, `(.L_x_2510) ;  /* 0x00000ff000007945 */ /* 0x000fe20003800000 */
[----:B---3--:R-:W-:-:S13]  /*e830*/  ISETP.GE.AND P0, PT, R0, 0x2, PT ;  /* 0x000000020000780c */ /* 0x008fda0003f06270 */
[----:B------:R-:W-:Y:S05]  /*e840*/  @!P0 BRA `(.L_x_2511) ;  /* 0x0000000c00f08947 */ /* 0x000fea0003800000 */
[----:B------:R-:W-:Y:S01]  /*e850*/  VIADD R0, R0, 0xfffffffe ;  /* 0xfffffffe00007836 */ /* 0x000fe20000000000 */
[----:B------:R-:W-:Y:S01]  /*e860*/  MOV R17, R28 ;  /* 0x0000001c00117202 */ /* 0x000fe20000000f00 */
[----:B------:R-:W-:Y:S02]  /*e870*/  IMAD.MOV.U32 R10, RZ, RZ, R27 ;  /* 0x000000ffff0a7224 */ /* 0x000fe400078e001b */
[----:B------:R-:W-:-:S07]  /*e880*/  IMAD.MOV.U32 R30, RZ, RZ, R26 ;  /* 0x000000ffff1e7224 */ /* 0x000fce00078e001a */
.L_x_2524:
[----:B------:R-:W3:Y:S01]  /*e890*/  LDL R8, [R1] ;  /* 0x0000000001087983 */ /* 0x000ee20000100800 */
[----:B------:R-:W1:Y:S01]  /*e8a0*/  S2R R2, SR_TID.X ;  /* 0x0000000000027919 */ /* 0x000e620000002100 */
[----:B0-----:R-:W0:Y:S01]  /*e8b0*/  S2R R3, SR_TID.X ;  /* 0x0000000000037919 */ /* 0x001e220000002100 */
[----:B-1----:R-:W-:-:S04]  /*e8c0*/  LOP3.LUT R2, R2, 0x7f, RZ, 0xc0, !PT ;  /* 0x0000007f02027812 */ /* 0x002fc800078ec0ff */
[----:B------:R-:W-:Y:S01]  /*e8d0*/  SHF.R.U32.HI R4, RZ, 0x3, R2 ;  /* 0x00000003ff047819 */ /* 0x000fe20000011602 */
[----:B0-----:R-:W-:Y:S01]  /*e8e0*/  IMAD.SHL.U32 R3, R3, 0x10, RZ ;  /* 0x0000001003037824 */ /* 0x001fe200078e00ff */
[----:B------:R-:W0:Y:S04]  /*e8f0*/  LDC R2, c[0x0][0x430] ;  /* 0x00010c00ff027b82 */ /* 0x000e280000000800 */
[----:B------:R-:W-:-:S04]  /*e900*/  LOP3.LUT R3, R4, 0x70, R3, 0xf8, !PT ;  /* 0x0000007004037812 */ /* 0x000fc800078ef803 */
[----:B------:R-:W-:Y:S01]  /*e910*/  ISETP.GT.U32.AND P1, PT, R3, 0x5f, PT ;  /* 0x0000005f0300780c */ /* 0x000fe20003f24070 */
[----:B------:R-:W-:-:S12]  /*e920*/  IMAD R7, R0, 0x60, R37 ;  /* 0x0000006000077824 */ /* 0x000fd800078e0225 */
[----:B------:R-:W1:Y:S01]  /*e930*/  @!P1 LDC.64 R4, c[0x0][0x428] ;  /* 0x00010a00ff049b82 */ /* 0x000e620000000a00 */
[----:B0-----:R-:W-:-:S13]  /*e940*/  ISETP.NE.AND P0, PT, R2, 0x1, PT ;  /* 0x000000010200780c */ /* 0x001fda0003f05270 */
[----:B------:R-:W0:Y:S08]  /*e950*/  @P0 LDC R6, c[0x0][0x434] ;  /* 0x00010d00ff060b82 */ /* 0x000e300000000800 */
[----:B------:R-:W4:Y:S01]  /*e960*/  @P0 LDC R2, c[0x0][0x438] ;  /* 0x00010e00ff020b82 */ /* 0x000f220000000800 */
[----:B------:R-:W-:-:S04]  /*e970*/  IMAD.IADD R7, R3, 0x1, R7 ;  /* 0x0000000103077824 */ /* 0x000fc800078e0207 */
[----:B0-----:R-:W-:Y:S01]  /*e980*/  @P0 IMAD.HI.U32 R3, R7, R6, RZ ;  /* 0x0000000607030227 */ /* 0x001fe200078e00ff */
[----:B------:R-:W-:-:S04]  /*e990*/  MOV R6, R7 ;  /* 0x0000000700067202 */ /* 0x000fc80000000f00 */
[----:B----4-:R-:W-:-:S04]  /*e9a0*/  @P0 SHF.R.U32.HI R6, RZ, R2, R3 ;  /* 0x00000002ff060219 */ /* 0x010fc80000011603 */
[--C-:B------:R-:W-:Y:S01]  /*e9b0*/  @!P1 SHF.R.S32.HI R3, RZ, 0x1f, R6.reuse ;  /* 0x0000001fff039819 */ /* 0x100fe20000011406 */
[----:B------:R-:W-:-:S04]  /*e9c0*/  @!P1 IMAD.MOV.U32 R2, RZ, RZ, R6 ;  /* 0x000000ffff029224 */ /* 0x000fc800078e0006 */
[----:B-1----:R-:W-:Y:S01]  /*e9d0*/  @!P1 IMAD.WIDE.U32 R2, R31, R4, R2 ;  /* 0x000000041f029225 */ /* 0x002fe200078e0002 */
[----:B------:R-:W-:-:S03]  /*e9e0*/  MOV R9, UR38 ;  /* 0x0000002600097c02 */ /* 0x000fc60008000f00 */
[----:B------:R-:W-:Y:S01]  /*e9f0*/  VIADD R27, R10, 0x1 ;  /* 0x000000010a1b7836 */ /* 0x000fe20000000000 */
[----:B------:R-:W-:Y:S05]  /*ea00*/  YIELD ;  /* 0x0000000000007946 */ /* 0x000fea0003800000 */
[----:B------:R-:W-:Y:S01]  /*ea10*/  ULDC UR4, c[0x0][0x430] ;  /* 0x00010c0000047ab9 */ /* 0x000fe20000000800 */
[----:B------:R-:W-:Y:S02]  /*ea20*/  IMAD.MOV.U32 R26, RZ, RZ, R0 ;  /* 0x000000ffff1a7224 */ /* 0x000fe400078e0000 */
[----:B---3--:R-:W-:-:S04]  /*ea30*/  @!P1 IMAD R8, R8, R4, RZ ;  /* 0x0000000408089224 */ /* 0x008fc800078e02ff */
[----:B------:R-:W-:Y:S02]  /*ea40*/  @!P1 IMAD R8, R31, R5, R8 ;  /* 0x000000051f089224 */ /* 0x000fe400078e0208 */
[----:B------:R-:W0:Y:S02]  /*ea50*/  @!P1 LDC.64 R4, c[0x0][0x418] ;  /* 0x00010600ff049b82 */ /* 0x000e240000000a00 */
[----:B------:R-:W-:Y:S01]  /*ea60*/  @!P1 IMAD.IADD R8, R8, 0x1, R3 ;  /* 0x0000000108089824 */ /* 0x000fe200078e0203 */
[----:B0-----:R-:W-:-:S04]  /*ea70*/  @!P1 LEA R4, P0, R2, R4, 0x2 ;  /* 0x0000000402049211 */ /* 0x001fc800078010ff */
[----:B------:R-:W-:Y:S01]  /*ea80*/  @!P1 LEA.HI.X R5, R2, R5, R8, 0x2, P0 ;  /* 0x0000000502059211 */ /* 0x000fe200000f1408 */
[----:B------:R-:W-:-:S06]  /*ea90*/  IMAD.MOV.U32 R8, RZ, RZ, RZ ;  /* 0x000000ffff087224 */ /* 0x000fcc00078e00ff */
[----:B------:R0:W5:Y:S01]  /*eaa0*/  @!P1 LDG.E R8, desc[UR36][R4.64] ;  /* 0x0000002404089981 */ /* 0x000162000c1e1900 */
[----:B------:R-:W-:Y:S01]  /*eab0*/  ISETP.NE.AND P1, PT, R9, 0x3, PT ;  /* 0x000000030900780c */ /* 0x000fe20003f25270 */
[----:B------:R-:W-:Y:S01]  /*eac0*/  IMAD.MOV R2, RZ, RZ, -R6 ;  /* 0x000000ffff027224 */ /* 0x000fe200078e0a06 */
[----:B------:R-:W-:-:S03]  /*ead0*/  ISETP.NE.AND P0, PT, R27, 0x2, PT ;  /* 0x000000021b00780c */ /* 0x000fc60003f05270 */
[----:B------:R-:W-:Y:S01]  /*eae0*/  IMAD R7, R2, UR4, R7 ;  /* 0x0000000402077c24 */ /* 0x000fe2000f8e0207 */
[----:B------:R-:W-:Y:S02]  /*eaf0*/  SEL R28, RZ, 0x1, P0 ;  /* 0x00000001ff1c7807 */ /* 0x000fe40000000000 */
[----:B------:R-:W-:Y:S02]  /*eb00*/  SEL R27, R27, RZ, P0 ;  /* 0x000000ff1b1b7207 */ /* 0x000fe40000000000 */
[----:B------:R-:W-:-:S03]  /*eb10*/  LOP3.LUT R28, R17, R28, RZ, 0x3c, !PT ;  /* 0x0000001c111c7212 */ /* 0x000fc600078e3cff */
[----:B0-----:R-:W-:Y:S05]  /*eb20*/  @!P1 BRA `(.L_x_2512) ;  /* 0x0000000000049947 */ /* 0x001fea0003800000 */
[----:B------:R-:W-:Y:S01]  /*eb30*/  BPT.TRAP 0x1 ;  /* 0x000000040000795c */ /* 0x000fe20000300000 */
.L_x_2512:
[----:B------:R-:W-:Y:S01]  /*eb40*/  IMAD R6, R27, 0x8, R22 ;  /* 0x000000081b067824 */ /* 0x000fe200078e0216 */
[----:B------:R-:W-:Y:S01]  /*eb50*/  SHF.L.U32 R3, R28, 0x1f, RZ ;  /* 0x0000001f1c037819 */ /* 0x000fe200000006ff */
[----:B------:R-:W-:Y:S03]  /*eb60*/  BSSY B1, `(.L_x_2513) ;  /* 0x0000003000017945 */ /* 0x000fe60003800000 */
[----:B------:R-:W0:Y:S02]  /*eb70*/  SYNCS.PHASECHK.TRANS64.TRYWAIT P0, [R6+URZ+0x2a840], R3 ;  /* 0x02a84003060075a7 */ /* 0x000e24000800017f */
[----:B0-----:R-:W-:Y:S05]  /*eb80*/  @!P0 BRA `(.L_x_2514) ;  /* 0x0000003800a08947 */ /* 0x001fea0003800000 */
.L_x_2597:
[----:B------:R-:W-:Y:S05]  /*eb90*/  BSYNC B1 ;  /* 0x0000000000017941 */ /* 0x000fea0003800000 */
.L_x_2513:
        /* <DEDUP_REMOVED lines=67> */
[----:B-1-3--:R0:W3:Y:S02]  /*efd0*/  SHFL.IDX PT, R2, R9, 0x5, 0x181f ;  /* 0x00b81f0009027f89 */ /* 0x00a0e400000e0000 */
.L_x_2611:
[----:B---3--:R-:W-:-:S04]  /*efe0*/  IADD3 R2, P0, R2, R0, RZ ;  /* 0x0000000002027210 */ /* 0x008fc80007f1e0ff */
        /* <DEDUP_REMOVED lines=9> */
.L_x_2516:
[----:B------:R-:W-:Y:S02]  /*f080*/  PLOP3.LUT P1, PT, P1, P0, PT, 0xa2, 0x0 ;  /* 0x000000000000781c */ /* 0x000fe40000f21472 */
[----:B------:R-:W-:-:S08]  /*f090*/  @P0 R2UR P1, UR4, R6 ;  /* 0x00000000060402ca */ /* 0x000fd00000020000 */
[----:B------:R-:W-:-:S05]  /*f0a0*/  @P0 PLOP3.LUT P0, PT, P1, PT, PT, 0x80, 0x0 ;  /* 0x000000000000081c */ /* 0x000fca0000f0f070 */
[----:B------:R-:W-:Y:S01]  /*f0b0*/  @!P1 SYNCS.ARRIVE.TRANS64.RED.A0T1 RZ, [UR4+0x2a830], RZ ;  /* 0x02a830ffffff99a7 */ /* 0x000fe20008200404 */
[----:B------:R-:W-:Y:S07]  /*f0c0*/  @!P1 ARRIVES.LDGSTSBAR.64.TRANSCNT [UR4+0x2a830] ;  /* 0x02a83000ff0099b0 */ /* 0x000fee0008000a84 */
[----:B------:R-:W-:Y:S05]  /*f0d0*/  @P0 BRA.U.ANY `(.L_x_2516) ;  /* 0xfffffffd00e80947 */ /* 0x000fea000393ffff */
[----:B------:R-:W-:Y:S01]  /*f0e0*/  NOP ;  /* 0x0000000000007918 */ /* 0x000fe20000000000 */
[----:B-1----:R-:W-:-:S05]  /*f0f0*/  IMAD.U32 R2, RZ, RZ, UR38 ;  /* 0x00000026ff027e24 */ /* 0x002fca000f8e00ff */
[----:B------:R-:W-:-:S13]  /*f100*/  ISETP.NE.AND P2, PT, R2, 0x3, PT ;  /* 0x000000030200780c */ /* 0x000fda0003f45270 */
[----:B------:R-:W-:Y:S05]  /*f110*/  @!P2 BRA `(.L_x_2517) ;  /* 0x000000000004a947 */ /* 0x000fea0003800000 */
[----:B------:R-:W-:Y:S01]  /*f120*/  BPT.TRAP 0x1 ;  /* 0x000000040000795c */ /* 0x000fe20000300000 */
.L_x_2517:
[----:B------:R1:W-:Y:S01]  /*f130*/  SYNCS.ARRIVE.TRANS64.A1T0 RZ, [R6+URZ+0x2a830], RZ ;  /* 0x02a830ff06ff79a7 */ /* 0x0003e2000810003f */
[----:B------:R-:W-:Y:S05]  /*f140*/  @!P2 BRA `(.L_x_2518) ;  /* 0x000000000004a947 */ /* 0x000fea0003800000 */
[----:B------:R-:W-:Y:S01]  /*f150*/  BPT.TRAP 0x1 ;  /* 0x000000040000795c */ /* 0x000fe20000300000 */
.L_x_2518:
[----:B------:R-:W-:Y:S01]  /*f160*/  SHF.L.U32 R2, R17, 0x1f, RZ ;  /* 0x0000001f11027819 */ /* 0x000fe200000006ff */
[----:B------:R-:W-:Y:S01]  /*f170*/  IMAD R4, R10, 0x8, R22 ;  /* 0x000000080a047824 */ /* 0x000fe200078e0216 */
[----:B------:R-:W-:Y:S03]  /*f180*/  BSSY B1, `(.L_x_2519) ;  /* 0x0000003000017945 */ /* 0x000fe60003800000 */
[----:B------:R-:W3:Y:S02]  /*f190*/  SYNCS.PHASECHK.TRANS64.TRYWAIT P0, [R4+URZ+0x2a860], R2 ;  /* 0x02a86002040075a7 */ /* 0x000ee4000800017f */
[----:B---3--:R-:W-:Y:S05]  /*f1a0*/  @!P0 BRA `(.L_x_2520) ;  /* 0x0000003c00088947 */ /* 0x008fea0003800000 */
.L_x_2612:
[----:B------:R-:W-:Y:S05]  /*f1b0*/  BSYNC B1 ;  /* 0x0000000000017941 */ /* 0x000fea0003800000 */
.L_x_2519:
[----:B------:R-:W4:Y:S01]  /*f1c0*/  S2R R3, SR_TID.X ;  /* 0x0000000000037919 */ /* 0x000f220000002100 */
[----:B------:R-:W-:Y:S01]  /*f1d0*/  UMOV UR4, 0xffffffff ;  /* 0xffffffff00047882 */ /* 0x000fe20000000000 */
[----:B-1----:R-:W-:Y:S01]  /*f1e0*/  IMAD R6, R30, -0x60, R36 ;  /* 0xffffffa01e067824 */ /* 0x002fe200078e0224 */
[----:B------:R-:W-:Y:S01]  /*f1f0*/  LOP3.LUT P0, RZ, R29, 0x2, RZ, 0xc0, !PT ;  /* 0x000000021dff7812 */ /* 0x000fe2000780c0ff */
[----:B0-----:R-:W-:Y:S01]  /*f200*/  IMAD R5, R10, 0x3000, R33 ;  /* 0x000030000a057824 */ /* 0x001fe200078e0221 */
[----:B----4-:R-:W-:-:S04]  /*f210*/  LOP3.LUT R3, R3, 0x7f, RZ, 0xc0, !PT ;  /* 0x0000007f03037812 */ /* 0x010fc800078ec0ff */
[----:B------:R-:W-:-:S05]  /*f220*/  SHF.R.U32.HI R3, RZ, 0x3, R3 ;  /* 0x00000003ff037819 */ /* 0x000fca0000011603 */
[----:B------:R-:W-:Y:S01]  /*f230*/  IMAD.IADD R6, R6, 0x1, -R3 ;  /* 0x0000000106067824 */ /* 0x000fe200078e0a03 */
[----:B------:R-:W-:Y:S06]  /*f240*/  BRA.DIV UR4, `(.L_x_2521) ;  /* 0x0000003a04f47947 */ /* 0x000fec000b800000 */
[----:B---3--:R-:W0:Y:S01]  /*f250*/  SHFL.IDX PT, R2, R23, RZ, 0x181f ;  /* 0x00181fff17027589 */ /* 0x008e2200000e0000 */
[----:B------:R-:W-:-:S03]  /*f260*/  LEA R5, R5, R22, 0x1 ;  /* 0x0000001605057211 */ /* 0x000fc600078e08ff */
[----:B------:R-:W1:Y:S04]  /*f270*/  SHFL.IDX PT, R3, R24, RZ, 0x181f ;  /* 0x00181fff18037589 */ /* 0x000e6800000e0000 */
[----:B--2---:R-:W-:Y:S01]  /*f280*/  SHFL.IDX PT, R14, R23, 0x5, 0x181f ;  /* 0x00b81f00170e7f89 */ /* 0x004fe200000e0000 */
[----:B0-----:R-:W-:-:S05]  /*f290*/  IADD3 R2, P1, R2, R0, RZ ;  /* 0x0000000002027210 */ /* 0x001fca0007f3e0ff */
[----:B-1----:R-:W-:Y:S01]  /*f2a0*/  IMAD.X R3, RZ, RZ, R3, P1 ;  /* 0x000000ffff037224 */ /* 0x002fe200008e0603 */
[----:B------:R-:W-:-:S04]  /*f2b0*/  LOP3.LUT P1, RZ, R29, 0x1, RZ, 0xc0, !PT ;  /* 0x000000011dff7812 */ /* 0x000fc8000782c0ff */
        /* <DEDUP_REMOVED lines=34> */
[----:B------:R0:W-:Y:S01]  /*f4e0*/  LDGSTS.E.BYPASS.LTC128B.128 [R5+0x2400], desc[UR36][R2.64], !P2 ;  /* 0x0240000002057fae */ /* 0x0001e2000d101d64 */
[----:B------:R-:W-:-:S13]  /*f4f0*/  ISETP.LT.OR P2, PT, R6, 0x41, !P0 ;  /* 0x000000410600780c */ /* 0x000fda0004741670 */
[----:B--2---:R0:W-:Y:S02]  /*f500*/  LDGSTS.E.BYPASS.LTC128B.128 [R5+0x5400], desc[UR36][R2.64+0x80], !P2 ;  /* 0x0540008002057fae */ /* 0x0041e4000d101d64 */
.L_x_2626:
[C---:B------:R-:W-:Y:S01]  /*f510*/  ISETP.LT.OR P1, PT, R6.reuse, 0x51, !P1 ;  /* 0x000000510600780c */ /* 0x040fe20004f21670 */
[----:B------:R-:W-:Y:S01]  /*f520*/  ULDC.64 UR4, c[0x0][0x328] ;  /* 0x0000ca0000047ab9 */ /* 0x000fe20000000a00 */
[----:B------:R-:W-:Y:S01]  /*f530*/  ISETP.LT.OR P0, PT, R6, 0x51, !P0 ;  /* 0x000000510600780c */ /* 0x000fe20004701670 */
[----:B------:R-:W-:Y:S01]  /*f540*/  IMAD R20, R20, UR4, RZ ;  /* 0x0000000414147c24 */ /* 0x000fe2000f8e02ff */
[----:B01----:R-:W-:-:S03]  /*f550*/  IADD3 R2, P2, R14, R0, RZ ;  /* 0x000000000e027210 */ /* 0x003fc60007f5e0ff */
[----:B------:R-:W-:Y:S01]  /*f560*/  IMAD R9, R7, UR5, R20 ;  /* 0x0000000507097c24 */ /* 0x000fe2000f8e0214 */
[----:B------:R-:W-:-:S05]  /*f570*/  IADD3.X R3, RZ, R24, RZ, P2, !PT ;  /* 0x00000018ff037210 */ /* 0x000fca00017fe4ff */
[----:B------:R-:W-:Y:S01]  /*f580*/  @!PT LDS RZ, [RZ] ;  /* 0x00000000fffff984 */ /* 0x000fe20000000800 */
[----:B------:R-:W-:Y:S01]  /*f590*/  @!PT LDS RZ, [RZ] ;  /* 0x00000000fffff984 */ /* 0x000fe20000000800 */
[----:B------:R-:W-:Y:S01]  /*f5a0*/  @!PT LDS RZ, [RZ] ;  /* 0x00000000fffff984 */ /* 0x000fe20000000800 */
[----:B------:R-:W-:Y:S04]  /*f5b0*/  LDGSTS.E.BYPASS.LTC128B.128 [R5+0x2c00], desc[UR36][R2.64], !P1 ;  /* 0x02c0000002057fae */ /* 0x000fe8000c901d64 */
        /* <DEDUP_REMOVED lines=10> */
.L_x_2522:
        /* <DEDUP_REMOVED lines=11> */
.L_x_2523:
        /* <DEDUP_REMOVED lines=9> */
[----:B------:R-:W-:Y:S01]  /*f7a0*/  IMAD.MOV.U32 R17, RZ, RZ, R28 ;  /* 0x000000ffff117224 */ /* 0x000fe200078e001c */
[----:B------:R-:W-:Y:S01]  /*f7b0*/  IADD3 R3, R5, R3, RZ ;  /* 0x0000000305037210 */ /* 0x000fe20007ffe0ff */
[----:B------:R-:W-:Y:S02]  /*f7c0*/  IMAD.MOV.U32 R10, RZ, RZ, R27 ;  /* 0x000000ffff0a7224 */ /* 0x000fe400078e001b */
[----:B------:R-:W-:Y:S01]  /*f7d0*/  IMAD.MOV.U32 R30, RZ, RZ, R26 ;  /* 0x000000ffff1e7224 */ /* 0x000fe200078e001a */
[----:B------:R-:W-:Y:S02]  /*f7e0*/  LEA.HI.X R24, R2, UR5, R3, 0x1, P0 ;  /* 0x0000000502187c11 */ /* 0x000fe400080f0c03 */
[----:B------:R-:W-:-:S13]  /*f7f0*/  ISETP.GT.AND P0, PT, R26, RZ, PT ;  /* 0x000000ff1a00720c */ /* 0x000fda0003f04270 */
[----:B-1----:R-:W-:Y:S05]  /*f800*/  @P0 BRA `(.L_x_2524) ;  /* 0xfffffff000200947 */ /* 0x002fea000383ffff */
.L_x_2511:
[----:B------:R-:W-:Y:S05]  /*f810*/  BSYNC B0 ;  /* 0x0000000000007941 */ /* 0x000fea0003800000 */
.L_x_2510:
        /* <DEDUP_REMOVED lines=11> */
[----:B0-----:R-:W3:Y:S01]  /*f8d0*/  @P0 ATOMG.E.ADD.STRONG.GPU PT, R3, desc[UR36][R2.64], R5 ;  /* 0x00000005020309a8 */ /* 0x001ee200081ee1e4 */
[----:B------:R-:W0:Y:S02]  /*f8e0*/  S2R R4, SR_LTMASK ;  /* 0x0000000000047919 */ /* 0x000e240000003900 */
[----:B0-----:R-:W-:-:S04]  /*f8f0*/  LOP3.LUT R4, R4, UR4, RZ, 0xc0, !PT ;  /* 0x0000000404047c12 */ /* 0x001fc8000f8ec0ff */
[----:B------:R-:W0:Y:S01]  /*f900*/  POPC R7, R4 ;  /* 0x0000000400077309 */ /* 0x000e220000000000 */
[----:B---3--:R-:W0:Y:S02]  /*f910*/  SHFL.IDX PT, R0, R3, R0, 0x1f ;  /* 0x00001f0003007589 */ /* 0x008e2400000e0000 */
[----:B0-----:R-:W-:-:S07]  /*f920*/  IADD3 R16, R0, UR39, R7 ;  /* 0x0000002700107c10 */ /* 0x001fce000fffe007 */
.L_x_2526:
[----:B------:R-:W-:Y:S05]  /*f930*/  BSYNC B0 ;  /* 0x0000000000007941 */ /* 0x000fea0003800000 */
.L_x_2525:
[----:B------:R-:W-:-:S04]  /*f940*/  MOV R0, UR38 ;  /* 0x0000002600007c02 */ /* 0x000fc80008000f00 */
[----:B------:R-:W-:-:S13]  /*f950*/  ISETP.NE.AND P0, PT, R0, 0x3, PT ;  /* 0x000000030000780c */ /* 0x000fda0003f05270 */
[----:B------:R-:W-:Y:S05]  /*f960*/  @!P0 BRA `(.L_x_2527) ;  /* 0x0000000000048947 */ /* 0x000fea0003800000 */
[----:B------:R-:W-:Y:S01]  /*f970*/  BPT.TRAP 0x1 ;  /* 0x000000040000795c */ /* 0x000fe20000300000 */
.L_x_2527:
[----:B------:R-:W-:Y:S01]  /*f980*/  IMAD R0, R27, 0x8, R22 ;  /* 0x000000081b007824 */ /* 0x000fe200078e0216 */
[----:B0-----:R-:W-:Y:S01]  /*f990*/  SHF.L.U32 R3, R28, 0x1f, RZ ;  /* 0x0000001f1c037819 */ /* 0x001fe200000006ff */
[----:B------:R-:W-:Y:S01]  /*f9a0*/  BSSY B0, `(.L_x_2528) ;  /* 0x0000004000007945 */ /* 0x000fe20003800000 */
[----:B------:R-:W-:Y:S02]  /*f9b0*/  IMAD R6, R26, -0x60, R36 ;  /* 0xffffffa01a067824 */ /* 0x000fe400078e0224 */
[----:B------:R-:W0:Y:S02]  /*f9c0*/  SYNCS.PHASECHK.TRANS64.TRYWAIT P0, [R0+URZ+0x2a860], R3 ;  /* 0x02a86003000075a7 */ /* 0x000e24000800017f */
[----:B0-----:R-:W-:Y:S05]  /*f9d0*/  @!P0 BRA `(.L_x_2529) ;  /* 0x0000003800fc8947 */ /* 0x001fea0003800000 */
.L_x_2627:
[----:B------:R-:W-:Y:S05]  /*f9e0*/  BSYNC B0 ;  /* 0x0000000000007941 */ /* 0x000fea0003800000 */
.L_x_2528:
        /* <DEDUP_REMOVED lines=10> */
[----:B--2---:R-:W2:Y:S02]  /*fa90*/  SHFL.IDX PT, R14, R23, RZ, 0x181f ;  /* 0x00181fff170e7589 */ /* 0x004ea400000e0000 */
        /* <DEDUP_REMOVED lines=46> */
.L_x_2641:
        /* <DEDUP_REMOVED lines=11> */
.L_x_2531:
        /* <DEDUP_REMOVED lines=11> */
.L_x_2532:
[----:B------:R0:W-:Y:S01]  /*fee0*/  SYNCS.ARRIVE.TRANS64.A1T0 RZ, [R0+URZ+0x2a850], RZ ;  /* 0x02a850ff00ff79a7 */ /* 0x0001e2000810003f */
[----:B------:R-:W-:-:S05]  /*fef0*/  VIADD R27, R27, 0x1 ;  /* 0x000000011b1b7836 */ /* 0x000fca0000000000 */
[----:B------:R-:W-:-:S04]  /*ff00*/  ISETP.NE.AND P0, PT, R27, 0x2, PT ;  /* 0x000000021b00780c */ /* 0x000fc80003f05270 */
[----:B------:R-:W-:Y:S02]  /*ff10*/  SEL R3, RZ, 0x1, P0 ;  /* 0x00000001ff037807 */ /* 0x000fe40000000000 */
[----:B------:R-:W-:Y:S02]  /*ff20*/  SEL R27, R27, RZ, P0 ;  /* 0x000000ff1b1b7207 */ /* 0x000fe40000000000 */
[----:B0-----:R-:W-:-:S07]  /*ff30*/  LOP3.LUT R28, R28, R3, RZ, 0x3c, !PT ;  /* 0x000000031c1c7212 */ /* 0x001fce00078e3cff */
.L_x_2489:
[----:B------:R-:W-:Y:S05]  /*ff40*/  BSYNC B7 ;  /* 0x0000000000077941 */ /* 0x000fea0003800000 */
.L_x_2487:
        /* <DEDUP_REMOVED lines=8> */
[----:B------:R0:W1:Y:S01]  /*ffd0*/  LDS.128 R16, [R22+0x2a8d0] ;  /* 0x02a8d00016107984 */ /* 0x0000620000000c00 */
[----:B------:R-:W-:Y:S06]  /*ffe0*/  BAR.ARV 0x4, 0x180 ;  /* 0x0106000000007b1d */ /* 0x000fec0000002000 */
[----:B------:R-:W-:Y:S05]  /*fff0*/  BRA `(.L_x_2534) ;  /* 0x0000000800cc7947 */ /* 0x000fea0003800000 */
.L_x_2533:
[----:B------:R-:W0:Y:S01]  /*10000*/  S2R R0, SR_TID.X ;  /* 0x0000000000007919 */ /* 0x000e220000002100 */
[----:B------:R-:W-:Y:S01]  /*10010*/  UMOV UR4, 0xffffffff ;  /* 0xffffffff00047882 */ /* 0x000fe20000000000 */
[----:B0-----:R-:W-:-:S04]  /*10020*/  LOP3.LUT R8, R0, 0x1f, RZ, 0xc0, !PT ;  /* 0x0000001f00087812 */ /* 0x001fc800078ec0ff */
[----:B------:R-:W-:Y:S01]  /*10030*/  ISETP.NE.AND P0, PT, R8, 0x1f, PT ;  /* 0x0000001f0800780c */ /* 0x000fe20003f05270 */
[----:B------:R-:W-:-:S12]  /*10040*/  BRA.DIV UR4, `(.L_x_2535) ;  /* 0x0000003e04607947 */ /* 0x000fd8000b800000 */
[----:B------:R-:W-:Y:S01]  /*10050*/  IADD3 R5, R19, R8, RZ ;  /* 0x0000000813057210 */ /* 0x000fe20007ffe0ff */
[----:B------:R-:W-:-:S03]  /*10060*/  ULDC UR4, c[0x0][0xc3c] ;  /* 0x00030f0000047ab9 */ /* 0x000fc60000000800 */
[----:B------:R-:W-:-:S13]  /*10070*/  ISETP.GE.OR P1, PT, R5, UR4, !P0 ;  /* 0x0000000405007c0c */ /* 0x000fda000c726670 */
[----:B------:R-:W0:Y:S02]  /*10080*/  @!P1 LDC.64 R2, c[0x0][0xc80] ;  /* 0x00032000ff029b82 */ /* 0x000e240000000a00 */
[----:B0-----:R-:W-:-:S06]  /*10090*/  @!P1 IMAD.WIDE R2, R5, 0x4, R2 ;  /* 0x0000000405029825 */ /* 0x001fcc00078e0202 */
        /* <DEDUP_REMOVED lines=9> */
[----:B------:R-:W0:Y:S02]  /*10130*/  SHFL.UP PT, R14, R4, 0x1, RZ ;  /* 0x04200000040e7989 */ /* 0x000e2400000e00ff */
[----:B0-----:R-:W-:-:S05]  /*10140*/  SEL R5, R14, RZ, P1 ;  /* 0x000000ff0e057207 */ /* 0x001fca0000800000 */
[----:B------:R-:W-:Y:S02]  /*10150*/  IMAD.IADD R6, R4, 0x1, R5 ;  /* 0x0000000104067824 */ /* 0x000fe400078e0205 */
        /* <DEDUP_REMOVED lines=13> */
[----:B------:R0:W1:Y:S02]  /*10230*/  SHFL.IDX PT, R14, R6, 0x1f, 0x1f ;  /* 0x03e01f00060e7f89 */ /* 0x00006400000e0000 */
.L_x_2651:
[----:B------:R-:W-:Y:S02]  /*10240*/  ULDC UR4, c[0x0][0xc38] ;  /* 0x00030e0000047ab9 */ /* 0x000fe40000000800 */
[----:B------:R-:W-:-:S04]  /*10250*/  IMAD.U32 R7, RZ, RZ, UR4 ;  /* 0x00000004ff077e24 */ /* 0x000fc8000f8e00ff */
[----:B-1----:R-:W-:-:S04]  /*10260*/  IMAD R3, R14, R7, RZ ;  /* 0x000000070e037224 */ /* 0x002fc800078e02ff */
[----:B------:R-:W-:-:S05]  /*10270*/  IMAD.IADD R8, R0, 0x1, R3 ;  /* 0x0000000100087824 */ /* 0x000fca00078e0203 */
[----:B------:R-:W-:-:S13]  /*10280*/  ISETP.GT.AND P6, PT, R8, R5, PT ;  /* 0x000000050800720c */ /* 0x000fda0003fc4270 */
[----:B------:R-:W-:Y:S05]  /*10290*/  @P6 BRA `(.L_x_2536) ;  /* 0x00000000009c6947 */ /* 0x000fea0003800000 */
.L_x_2541:
[----:B------:R-:W1:Y:S01]  /*102a0*/  LDC R0, c[0x0][0xc3c] ;  /* 0x00030f00ff007b82 */ /* 0x000e620000000800 */
[----:B------:R-:W-:-:S04]  /*102b0*/  IADD3 R19, R19, 0x1f, RZ ;  /* 0x0000001f13137810 */ /* 0x000fc80007ffe0ff */
[----:B-1----:R-:W-:-:S13]  /*102c0*/  ISETP.GE.AND P6, PT, R19, R0, PT ;  /* 0x000000001300720c */ /* 0x002fda0003fc6270 */
[----:B------:R-:W-:Y:S05]  /*102d0*/  @P6 BRA `(.L_x_2537) ;  /* 0x0000000400d06947 */ /* 0x000fea0003800000 */
[----:B------:R-:W1:Y:S01]  /*102e0*/  S2R R2, SR_TID.X ;  /* 0x0000000000027919 */ /* 0x000e620000002100 */
[----:B------:R-:W-:Y:S01]  /*102f0*/  BSSY B0, `(.L_x_2538) ;  /* 0x0000009000007945 */ /* 0x000fe20003800000 */
[----:B------:R-:W-:Y:S01]  /*10300*/  IMAD.MOV.U32 R4, RZ, RZ, RZ ;  /* 0x000000ffff047224 */ /* 0x000fe200078e00ff */
[----:B-1----:R-:W-:-:S05]  /*10310*/  LOP3.LUT R2, R2, 0x1f, RZ, 0xc0, !PT ;  /* 0x0000001f02027812 */ /* 0x002fca00078ec0ff */
[----:B------:R-:W-:-:S05]  /*10320*/  IMAD.IADD R7, R19, 0x1, R2 ;  /* 0x0000000113077824 */ /* 0x000fca00078e0202 */
[----:B------:R-:W-:-:S13]  /*10330*/  ISETP.GE.OR P6, PT, R7, R0, !P0 ;  /* 0x000000000700720c */ /* 0x000fda00047c6670 */
[----:B------:R-:W-:Y:S05]  /*10340*/  @P6 BRA `(.L_x_2539) ;  /* 0x00000000000c6947 */ /* 0x000fea0003800000 */
[----:B------:R-:W1:Y:S02]  /*10350*/  LDC.64 R2, c[0x0][0xc80] ;  /* 0x00032000ff027b82 */ /* 0x000e640000000a00 */
[----:B-1----:R-:W-:-:S05]  /*10360*/  IMAD.WIDE R2, R7, 0x4, R2 ;  /* 0x0000000407027825 */ /* 0x002fca00078e0202 */
[----:B------:R1:W5:Y:S02]  /*10370*/  LDG.E R4, desc[UR36][R2.64] ;  /* 0x0000002402047981 */ /* 0x000364000c1e1900 */
.L_x_2539:
[----:B------:R-:W-:Y:S05]  /*10380*/  BSYNC B0 ;  /* 0x0000000000007941 */ /* 0x000fea0003800000 */
.L_x_2538:
[----:B------:R-:W-:-:S03]  /*10390*/  UMOV UR4, 0xffffffff ;  /* 0xffffffff00047882 */ /* 0x000fc60000000000 */
[----:B------:R-:W-:Y:S05]  /*103a0*/  BRA.DIV UR4, `(.L_x_2540) ;  /* 0x0000003e04ac7947 */ /* 0x000fea000b800000 */
[----:B-----5:R-:W2:Y:S02]  /*103b0*/  SHFL.UP PT, R14, R4, 0x1, RZ ;  /* 0x04200000040e7989 */ /* 0x020ea400000e00ff */
[----:B--2---:R-:W-:-:S05]  /*103c0*/  SEL R13, R14, RZ, P1 ;  /* 0x000000ff0e0d7207 */ /* 0x004fca0000800000 */
[----:B------:R-:W-:-:S05]  /*103d0*/  IMAD.IADD R13, R4, 0x1, R13 ;  /* 0x00000001040d7824 */ /* 0x000fca00078e020d */
[----:B------:R-:W2:Y:S02]  /*103e0*/  SHFL.UP PT, R14, R13, 0x2, RZ ;  /* 0x044000000d0e7989 */ /* 0x000ea400000e00ff */
[----:B--2---:R-:W-:-:S05]  /*103f0*/  SEL R0, R14, RZ, P2 ;  /* 0x000000ff0e007207 */ /* 0x004fca0001000000 */
[----:B------:R-:W-:-:S05]  /*10400*/  IMAD.IADD R0, R13, 0x1, R0 ;  /* 0x000000010d007824 */ /* 0x000fca00078e0200 */
[----:B------:R-:W1:Y:S02]  /*10410*/  SHFL.UP PT, R14, R0, 0x4, RZ ;  /* 0x04800000000e7989 */ /* 0x000e6400000e00ff */
[----:B-1----:R-:W-:-:S04]  /*10420*/  SEL R3, R14, RZ, P3 ;  /* 0x000000ff0e037207 */ /* 0x002fc80001800000 */
[----:B------:R-:W-:-:S05]  /*10430*/  IADD3 R2, R0, R3, RZ ;  /* 0x0000000300027210 */ /* 0x000fca0007ffe0ff */
[----:B------:R-:W1:Y:S02]  /*10440*/  SHFL.UP PT, R14, R2, 0x8, RZ ;  /* 0x05000000020e7989 */ /* 0x000e6400000e00ff */
[----:B-1----:R-:W-:-:S05]  /*10450*/  SEL R3, R14, RZ, P4 ;  /* 0x000000ff0e037207 */ /* 0x002fca0002000000 */
[----:B------:R-:W-:-:S05]  /*10460*/  IMAD.IADD R3, R2, 0x1, R3 ;  /* 0x0000000102037824 */ /* 0x000fca00078e0203 */
[----:B------:R-:W0:Y:S02]  /*10470*/  SHFL.UP PT, R14, R3, 0x10, RZ ;  /* 0x06000000030e7989 */ /* 0x000e2400000e00ff */
[----:B0-----:R-:W-:-:S05]  /*10480*/  SEL R6, R14, RZ, P5 ;  /* 0x000000ff0e067207 */ /* 0x001fca0002800000 */
[----:B------:R-:W-:-:S05]  /*10490*/  IMAD.IADD R6, R3, 0x1, R6 ;  /* 0x0000000103067824 */ /* 0x000fca00078e0206 */
[----:B------:R0:W1:Y:S02]  /*104a0*/  SHFL.IDX PT, R14, R6, 0x1f, 0x1f ;  /* 0x03e01f00060e7f89 */ /* 0x00006400000e0000 */
.L_x_2659:
[----:B------:R-:W-:Y:S02]  /*104b0*/  ULDC UR4, c[0x0][0xc38] ;  /* 0x00030e0000047ab9 */ /* 0x000fe40000000800 */
[----:B------:R-:W-:-:S04]  /*104c0*/  IMAD.U32 R7, RZ, RZ, UR4 ;  /* 0x00000004ff077e24 */ /* 0x000fc8000f8e00ff */
[----:B-1----:R-:W-:-:S04]  /*104d0*/  IMAD R3, R14, R7, RZ ;  /* 0x000000070e037224 */ /* 0x002fc800078e02ff */
[----:B------:R-:W-:-:S05]  /*104e0*/  IMAD.IADD R8, R3, 0x1, R8 ;  /* 0x0000000103087824 */ /* 0x000fca00078e0208 */
[----:B------:R-:W-:-:S13]  /*104f0*/  ISETP.GT.AND P6, PT, R8, R5, PT ;  /* 0x000000050800720c */ /* 0x000fda0003fc4270 */
[----:B------:R-:W-:Y:S05]  /*10500*/  @!P6 BRA `(.L_x_2541) ;  /* 0xfffffffc0064e947 */ /* 0x000fea000383ffff */
.L_x_2536:
[----:B------:R-:W-:Y:S01]  /*10510*/  IADD3 R16, -R3, R8, RZ ;  /* 0x0000000803107210 */ /* 0x000fe20007ffe1ff */
[----:B------:R-:W-:-:S04]  /*10520*/  UMOV UR4, 0xffffffff ;  /* 0xffffffff00047882 */ /* 0x000fc80000000000 */
[----:B------:R-:W-:-:S05]  /*10530*/  IMAD R0, R6, R7, R16 ;  /* 0x0000000706007224 */ /* 0x000fca00078e0210 */
[----:B------:R-:W-:Y:S01]  /*10540*/  ISETP.GT.AND P6, PT, R0, R5, PT ;  /* 0x000000050000720c */ /* 0x000fe20003fc4270 */
[----:B------:R-:W-:-:S12]  /*10550*/  BRA.DIV UR4, `(.L_x_2542) ;  /* 0x0000003e04fc7947 */ /* 0x000fd8000b800000 */
[----:B------:R-:W-:-:S04]  /*10560*/  VOTE.ANY R0, PT, !P6 ;  /* 0x0000000000007806 */ /* 0x000fc800070e0100 */
[----:B------:R-:W1:Y:S02]  /*10570*/  POPC R8, R0 ;  /* 0x0000000000087309 */ /* 0x000e640000000000 */
[----:B-1----:R1:W2:Y:S02]  /*10580*/  SHFL.IDX PT, R4, R4, R8, 0x1f ;  /* 0x00001f0804047589 */ /* 0x0022a400000e0000 */
.L_x_2663:
[----:B------:R-:W-:Y:S01]  /*10590*/  ISETP.NE.AND P0, PT, R0, RZ, PT ;  /* 0x000000ff0000720c */ /* 0x000fe20003f05270 */
[----:B------:R-:W-:-:S12]  /*105a0*/  IMAD.MOV.U32 R14, RZ, RZ, RZ ;  /* 0x000000ffff0e7224 */ /* 0x000fd800078e00ff */
[----:B------:R-:W-:Y:S05]  /*105b0*/  @!P0 BRA `(.L_x_2543) ;  /* 0x0000000000108947 */ /* 0x000fea0003800000 */
[----:B------:R-:W-:Y:S01]  /*105c0*/  UMOV UR4, 0xffffffff ;  /* 0xffffffff00047882 */ /* 0x000fe20000000000 */
[----:B------:R-:W-:Y:S02]  /*105d0*/  VIADD R12, R8, 0xffffffff ;  /* 0xffffffff080c7836 */ /* 0x000fe40000000000 */
[----:B------:R-:W-:Y:S05]  /*105e0*/  BRA.DIV UR4, `(.L_x_2544) ;  /* 0x0000004204207947 */ /* 0x000fea000b800000 */
[----:B------:R3:W4:Y:S02]  /*105f0*/  SHFL.IDX PT, R14, R6, R12, 0x1f ;  /* 0x00001f0c060e7589 */ /* 0x00072400000e0000 */
.L_x_2543:
[----:B------:R-:W5:Y:S01]  /*10600*/  LDC.64 R2, c[0x0][0xc90] ;  /* 0x00032400ff027b82 */ /* 0x000f620000000a00 */
[----:B------:R-:W-:-:S04]  /*10610*/  IMAD.IADD R19, R8, 0x1, R19 ;  /* 0x0000000108137824 */ /* 0x000fc800078e0213 */
[----:B-----5:R-:W-:-:S05]  /*10620*/  IMAD.WIDE R2, R19, 0x4, R2 ;  /* 0x0000000413027825 */ /* 0x020fca00078e0202 */
[----:B0--3--:R0:W2:Y:S01]  /*10630*/  LDG.E R6, desc[UR36][R2.64] ;  /* 0x0000002402067981 */ /* 0x0090a2000c1e1900 */
[----:B----4-:R-:W-:-:S04]  /*10640*/  IMAD R16, R14, R7, R16 ;  /* 0x000000070e107224 */ /* 0x010fc800078e0210 */
[----:B------:R-:W-:Y:S02]  /*10650*/  IMAD.IADD R5, R5, 0x1, -R16 ;  /* 0x0000000105057824 */ /* 0x000fe400078e0a10 */
[----:B0-----:R-:W-:Y:S02]  /*10660*/  IMAD.MOV.U32 R2, RZ, RZ, RZ ;  /* 0x000000ffff027224 */ /* 0x001fe400078e00ff */
[----:B--2---:R-:W-:-:S05]  /*10670*/  IMAD R0, R4, R6, RZ ;  /* 0x0000000604007224 */ /* 0x004fca00078e02ff */
[----:B-1----:R-:W-:-:S04]  /*10680*/  IABS R8, R0 ;  /* 0x0000000000087213 */ /* 0x002fc80000000000 */
[----:B------:R-:W0:Y:S08]  /*10690*/  I2F.RP R9, R8 ;  /* 0x0000000800097306 */ /* 0x000e300000209400 */
[----:B0-----:R-:W0:Y:S02]  /*106a0*/  MUFU.RCP R9, R9 ;  /* 0x0000000900097308 */ /* 0x001e240000001000 */
[----:B0-----:R-:W-:Y:S01]  /*106b0*/  VIADD R10, R9, 0xffffffe ;  /* 0x0ffffffe090a7836 */ /* 0x001fe20000000000 */
[----:B------:R-:W-:-:S05]  /*106c0*/  IABS R9, R0 ;  /* 0x0000000000097213 */ /* 0x000fca0000000000 */
[----:B------:R-:W0:Y:S01]  /*106d0*/  F2I.FTZ.U32.TRUNC.NTZ R3, R10 ;  /* 0x0000000a00037305 */ /* 0x000e22000021f000 */
[----:B------:R-:W-:Y:S01]  /*106e0*/  IMAD.MOV R9, RZ, RZ, -R9 ;  /* 0x000000ffff097224 */ /* 0x000fe200078e0a09 */
[----:B0-----:R-:W-:-:S05]  /*106f0*/  IADD3 R11, RZ, -R3, RZ ;  /* 0x80000003ff0b7210 */ /* 0x001fca0007ffe0ff */
[----:B------:R-:W-:-:S04]  /*10700*/  IMAD R11, R11, R8, RZ ;  /* 0x000000080b0b7224 */ /* 0x000fc800078e02ff */
[----:B------:R-:W-:Y:S01]  /*10710*/  IMAD.HI.U32 R2, R3, R11, R2 ;  /* 0x0000000b03027227 */ /* 0x000fe200078e0002 */
[----:B------:R-:W-:-:S05]  /*10720*/  IABS R3, R5 ;  /* 0x0000000500037213 */ /* 0x000fca0000000000 */
[----:B------:R-:W-:-:S04]  /*10730*/  IMAD.HI.U32 R2, R2, R3, RZ ;  /* 0x0000000302027227 */ /* 0x000fc800078e00ff */
[----:B------:R-:W-:-:S05]  /*10740*/  IMAD R3, R2, R9, R3 ;  /* 0x0000000902037224 */ /* 0x000fca00078e0203 */
[----:B------:R-:W-:-:S13]  /*10750*/  ISETP.GT.U32.AND P1, PT, R8, R3, PT ;  /* 0x000000030800720c */ /* 0x000fda0003f24070 */
[----:B------:R-:W-:Y:S01]  /*10760*/  @!P1 IMAD.IADD R3, R3, 0x1, -R8 ;  /* 0x0000000103039824 */ /* 0x000fe200078e0a08 */
[----:B------:R-:W-:Y:S02]  /*10770*/  @!P1 IADD3 R2, R2, 0x1, RZ ;  /* 0x0000000102029810 */ /* 0x000fe40007ffe0ff */
[----:B------:R-:W-:Y:S02]  /*10780*/  ISETP.NE.AND P1, PT, R0, RZ, PT ;  /* 0x000000ff0000720c */ /* 0x000fe40003f25270 */
[----:B------:R-:W-:Y:S02]  /*10790*/  ISETP.GE.U32.AND P0, PT, R3, R8, PT ;  /* 0x000000080300720c */ /* 0x000fe40003f06070 */
[----:B------:R-:W-:-:S04]  /*107a0*/  LOP3.LUT R3, R5, R0, RZ, 0x3c, !PT ;  /* 0x0000000005037212 */ /* 0x000fc800078e3cff */
[----:B------:R-:W-:-:S07]  /*107b0*/  ISETP.GE.AND P2, PT, R3, RZ, PT ;  /* 0x000000ff0300720c */ /* 0x000fce0003f46270 */
[----:B------:R-:W-:-:S06]  /*107c0*/  @P0 VIADD R2, R2, 0x1 ;  /* 0x0000000102020836 */ /* 0x000fcc0000000000 */
[----:B------:R-:W-:Y:S01]  /*107d0*/  @!P2 IMAD.MOV R2, RZ, RZ, -R2 ;  /* 0x000000ffff02a224 */ /* 0x000fe200078e0a02 */
[----:B------:R-:W-:-:S05]  /*107e0*/  @!P1 LOP3.LUT R2, RZ, R0, RZ, 0x33, !PT ;  /* 0x00000000ff029212 */ /* 0x000fca00078e33ff */
[----:B------:R-:W-:Y:S01]  /*107f0*/  IMAD R8, R6, R2, RZ ;  /* 0x0000000206087224 */ /* 0x000fe200078e02ff */
[----:B------:R-:W-:-:S03]  /*10800*/  IADD3 R2, -R2, RZ, RZ ;  /* 0x000000ff02027210 */ /* 0x000fc60007ffe1ff */
[----:B------:R-:W-:Y:S02]  /*10810*/  IMAD.MOV R3, RZ, RZ, -R8 ;  /* 0x000000ffff037224 */ /* 0x000fe400078e0a08 */
[----:B------:R-:W-:Y:S02]  /*10820*/  IMAD R11, R0, R2, R5 ;  /* 0x00000002000b7224 */ /* 0x000fe400078e0205 */
[----:B------:R-:W-:Y:S01]  /*10830*/  IMAD.MOV.U32 R2, RZ, RZ, RZ ;  /* 0x000000ffff027224 */ /* 0x000fe200078e00ff */
[----:B------:R-:W-:-:S04]  /*10840*/  VIADDMNMX R6, R3, R7, R6, PT ;  /* 0x0000000703067246 */ /* 0x000fc80003800106 */
[----:B------:R-:W-:-:S04]  /*10850*/  IABS R7, R6 ;  /* 0x0000000600077213 */ /* 0x000fc80000000000 */
[----:B------:R-:W0:Y:S08]  /*10860*/  I2F.RP R9, R7 ;  /* 0x0000000700097306 */ /* 0x000e300000209400 */
[----:B0-----:R-:W0:Y:S02]  /*10870*/  MUFU.RCP R9, R9 ;  /* 0x0000000900097308 */ /* 0x001e240000001000 */
[----:B0-----:R-:W-:-:S06]  /*10880*/  VIADD R3, R9, 0xffffffe ;  /* 0x0ffffffe09037836 */ /* 0x001fcc0000000000 */
[----:B------:R-:W0:Y:S02]  /*10890*/  F2I.FTZ.U32.TRUNC.NTZ R3, R3 ;  /* 0x0000000300037305 */ /* 0x000e24000021f000 */
[----:B0-----:R-:W-:-:S04]  /*108a0*/  IMAD.MOV R0, RZ, RZ, -R3 ;  /* 0x000000ffff007224 */ /* 0x001fc800078e0a03 */
[----:B------:R-:W-:Y:S01]  /*108b0*/  IMAD R5, R0, R7, RZ ;  /* 0x0000000700057224 */ /* 0x000fe200078e02ff */
[----:B------:R-:W-:-:S03]  /*108c0*/  IABS R0, R6 ;  /* 0x0000000600007213 */ /* 0x000fc60000000000 */
[----:B------:R-:W-:Y:S01]  /*108d0*/  IMAD.HI.U32 R2, R3, R5, R2 ;  /* 0x0000000503027227 */ /* 0x000fe200078e0002 */
[----:B------:R-:W-:-:S03]  /*108e0*/  IABS R5, R11 ;  /* 0x0000000b00057213 */ /* 0x000fc60000000000 */
[----:B------:R-:W-:Y:S02]  /*108f0*/  IMAD.MOV R0, RZ, RZ, -R0 ;  /* 0x000000ffff007224 */ /* 0x000fe400078e0a00 */
[----:B------:R-:W-:-:S04]  /*10900*/  IMAD.HI.U32 R2, R2, R5, RZ ;  /* 0x0000000502027227 */ /* 0x000fc800078e00ff */
[----:B------:R-:W-:Y:S02]  /*10910*/  IMAD R0, R2, R0, R5 ;  /* 0x0000000002007224 */ /* 0x000fe400078e0205 */
[----:B------:R-:W-:-:S03]  /*10920*/  IMAD.IADD R3, R11, 0x1, R8 ;  /* 0x000000010b037824 */ /* 0x000fc600078e0208 */
        /* <DEDUP_REMOVED lines=9> */
[----:B------:R-:W-:Y:S01]  /*109c0*/  @!P1 LOP3.LUT R2, RZ, R6, RZ, 0x33, !PT ;  /* 0x00000006ff029212 */ /* 0x000fe200078e33ff */
[----:B------:R-:W-:-:S03]  /*109d0*/  IMAD.MOV R6, RZ, RZ, -R6 ;  /* 0x000000ffff067224 */ /* 0x000fc600078e0a06 */
[----:B------:R-:W-:Y:S01]  /*109e0*/  LOP3.LUT R17, RZ, R2, RZ, 0x33, !PT ;  /* 0x00000002ff117212 */ /* 0x000fe200078e33ff */
[----:B------:R-:W-:-:S03]  /*109f0*/  IMAD R18, R2, R6, R3 ;  /* 0x0000000602127224 */ /* 0x000fc600078e0203 */
[----:B------:R-:W-:Y:S01]  /*10a00*/  IADD3 R17, R4, R17, RZ ;  /* 0x0000001104117210 */ /* 0x000fe20007ffe0ff */
[----:B------:R-:W-:Y:S06]  /*10a10*/  BRA `(.L_x_2545) ;  /* 0x00000000001c7947 */ /* 0x000fec0003800000 */
.L_x_2537:
[----:B------:R-:W-:Y:S01]  /*10a20*/  UMOV UR4, URZ ;  /* 0x0000003f00047c82 */ /* 0x000fe20008000000 */
[----:B------:R-:W-:Y:S01]  /*10a30*/  UMOV UR5, URZ ;  /* 0x0000003f00057c82 */ /* 0x000fe20008000000 */
[----:B------:R-:W-:Y:S01]  /*10a40*/  ULDC UR6, c[0x0][0xc3c] ;  /* 0x00030f0000067ab9 */ /* 0x000fe20000000800 */
[----:B------:R-:W-:Y:S02]  /*10a50*/  IMAD.MOV.U32 R16, RZ, RZ, R5 ;  /* 0x000000ffff107224 */ /* 0x000fe400078e0005 */
[----:B------:R-:W-:Y:S02]  /*10a60*/  IMAD.U32 R17, RZ, RZ, UR4 ;  /* 0x00000004ff117e24 */ /* 0x000fe4000f8e00ff */
[----:B------:R-:W-:Y:S02]  /*10a70*/  IMAD.U32 R18, RZ, RZ, UR5 ;  /* 0x00000005ff127e24 */ /* 0x000fe4000f8e00ff */
[----:B------:R-:W-:-:S07]  /*10a80*/  IMAD.U32 R19, RZ, RZ, UR6 ;  /* 0x00000006ff137e24 */ /* 0x000fce000f8e00ff */
.L_x_2545:
[----:B------:R-:W1:Y:S01]  /*10a90*/  S2R R0, SR_TID.X ;  /* 0x0000000000007919 */ /* 0x000e620000002100 */
        /* <DEDUP_REMOVED lines=9> */
.L_x_2534:
[----:B------:R-:W-:Y:S02]  /*10b30*/  ULDC UR4, c[0x0][0xc3c] ;  /* 0x00030f0000047ab9 */ /* 0x000fe40000000800 */
[----:B-1----:R-:W-:-:S13]  /*10b40*/  ISETP.GE.AND P0, PT, R19, UR4, PT ;  /* 0x0000000413007c0c */ /* 0x002fda000bf06270 */
[----:B------:R-:W-:Y:S05]  /*10b50*/  @!P0 BRA `(.L_x_2546) ;  /* 0xffffffb400d88947 */ /* 0x000fea000383ffff */
[----:B------:R-:W-:Y:S05]  /*10b60*/  BSYNC B8 ;  /* 0x0000000000087941 */ /* 0x000fea0003800000 */
.L_x_2483:
[----:B-1----:R-:W3:Y:S01]  /*10b70*/  LDL.LU R0, [R1+0x18] ;  /* 0x0000180001007983 */ /* 0x002ee20000300800 */
[----:B------:R-:W-:Y:S01]  /*10b80*/  BSSY B0, `(.L_x_2547) ;  /* 0x000000b000007945 */ /* 0x000fe20003800000 */
[----:B------:R-:W1:Y:S01]  /*10b90*/  S2R R5, SR_CgaCtaId ;  /* 0x0000000000057919 */ /* 0x000e620000008800 */
[----:B---3--:R-:W-:-:S04]  /*10ba0*/  IADD3 R0, R0, 0x1, RZ ;  /* 0x0000000100007810 */ /* 0x008fc80007ffe0ff */
        /* <DEDUP_REMOVED lines=8> */
.L_x_2666:
[----:B------:R-:W-:Y:S05]  /*10c30*/  BSYNC B0 ;  /* 0x0000000000007941 */ /* 0x000fea0003800000 */
.L_x_2547:
[----:B------:R-:W-:-:S03]  /*10c40*/  UMOV UR4, 0xffffffff ;  /* 0xffffffff00047882 */ /* 0x000fc60000000000 */
[----:B------:R-:W-:Y:S05]  /*10c50*/  BRA.DIV UR4, `(.L_x_2549) ;  /* 0x0000003a04bc7947 */ /* 0x000fea000b800000 */
[----:B-1----:R-:W1:Y:S02]  /*10c60*/  S2R R0, SR_TID.X ;  /* 0x0000000000007919 */ /* 0x002e640000002100 */
[----:B-1----:R-:W-:-:S04]  /*10c70*/  SHF.R.U32.HI R0, RZ, 0x5, R0 ;  /* 0x00000005ff007819 */ /* 0x002fc80000011600 */
[----:B------:R-:W-:-:S05]  /*10c80*/  LOP3.LUT R0, R0, 0x3, RZ, 0xc0, !PT ;  /* 0x0000000300007812 */ /* 0x000fca00078ec0ff */
[----:B------:R1:W3:Y:S02]  /*10c90*/  SHFL.IDX PT, R14, R0, RZ, 0x1f ;  /* 0x00001fff000e7589 */ /* 0x0002e400000e0000 */
.L_x_2669:
[----:B---3--:R-:W-:Y:S01]  /*10ca0*/  ISETP.NE.AND P0, PT, R14, RZ, PT ;  /* 0x000000ff0e00720c */ /* 0x008fe20003f05270 */
[----:B------:R-:W-:-:S12]  /*10cb0*/  BSSY B0, `(.L_x_2550) ;  /* 0x0000024000007945 */ /* 0x000fd80003800000 */
[----:B------:R-:W-:Y:S05]  /*10cc0*/  @P0 BRA `(.L_x_2551) ;  /* 0x0000000000880947 */ /* 0x000fea0003800000 */
[----:B------:R-:W-:-:S03]  /*10cd0*/  UMOV UR4, 0xffffffff ;  /* 0xffffffff00047882 */ /* 0x000fc60000000000 */
[----:B------:R-:W-:Y:S05]  /*10ce0*/  BRA.DIV UR4, `(.L_x_2552) ;  /* 0x0000003a04cc7947 */ /* 0x000fea000b800000 */
[----:B------:R-:W-:-:S13]  /*10cf0*/  ELECT P6, URZ, PT ;  /* 0x00000000003f782f */ /* 0x000fda00038c0000 */
.L_x_2672:
[----:B------:R-:W-:Y:S05]  /*10d00*/  @!P6 BRA `(.L_x_2551) ;  /* 0x000000000078e947 */ /* 0x000fea0003800000 */
[----:B------:R-:W-:-:S06]  /*10d10*/  ULOP3.LUT UR4, UR60, 0x2, URZ, 0xfc, !UPT ;  /* 0x000000023c047892 */ /* 0x000fcc000f8efc3f */
[----:B-1----:R-:W-:-:S05]  /*10d20*/  IMAD.U32 R0, RZ, RZ, UR4 ;  /* 0x00000004ff007e24 */ /* 0x002fca000f8e00ff */
[----:B------:R-:W-:-:S13]  /*10d30*/  ISETP.NE.AND P0, PT, R0, 0x3, PT ;  /* 0x000000030000780c */ /* 0x000fda0003f05270 */
[----:B------:R-:W-:Y:S05]  /*10d40*/  @!P0 BRA `(.L_x_2553) ;  /* 0x0000000000048947 */ /* 0x000fea0003800000 */
[----:B------:R-:W-:Y:S01]  /*10d50*/  BPT.TRAP 0x1 ;  /* 0x000000040000795c */ /* 0x000fe20000300000 */
.L_x_2553:
[C---:B------:R-:W-:Y:S01]  /*10d60*/  IMAD R5, R27.reuse, 0x8, R4 ;  /* 0x000000081b057824 */ /* 0x040fe200078e0204 */
[----:B------:R-:W-:Y:S01]  /*10d70*/  SHF.L.U32 R0, R28, 0x1f, RZ ;  /* 0x0000001f1c007819 */ /* 0x000fe200000006ff */
[----:B------:R-:W-:-:S03]  /*10d80*/  VIADD R27, R27, 0x1 ;  /* 0x000000011b1b7836 */ /* 0x000fc60000000000 */
[----:B------:R-:W1:Y:S02]  /*10d90*/  SYNCS.PHASECHK.TRANS64.TRYWAIT P1, [R5+URZ+0x2a840], R0 ;  /* 0x02a84000050075a7 */ /* 0x000e64000802017f */
[----:B------:R-:W-:-:S04]  /*10da0*/  ISETP.NE.AND P2, PT, R27, 0x2, PT ;  /* 0x000000021b00780c */ /* 0x000fc80003f45270 */
[----:B------:R-:W-:Y:S01]  /*10db0*/  SEL R3, RZ, 0x1, P2 ;  /* 0x00000001ff037807 */ /* 0x000fe20001000000 */
[----:B-1----:R-:W-:Y:S08]  /*10dc0*/  @!P1 BRA `(.L_x_2554) ;  /* 0x0000003800b49947 */ /* 0x002ff00003800000 */
.L_x_2673:
[----:B------:R-:W-:Y:S02]  /*10dd0*/  SEL R27, R27, RZ, P2 ;  /* 0x000000ff1b1b7207 */ /* 0x000fe40001000000 */
[----:B------:R-:W-:Y:S01]  /*10de0*/  LOP3.LUT R2, R28, R3, RZ, 0x3c, !PT ;  /* 0x000000031c027212 */ /* 0x000fe200078e3cff */
[----:B------:R-:W-:Y:S06]  /*10df0*/  @!P0 BRA `(.L_x_2555) ;  /* 0x0000000000048947 */ /* 0x000fec0003800000 */
[----:B------:R-:W-:Y:S01]  /*10e00*/  BPT.TRAP 0x1 ;  /* 0x000000040000795c */ /* 0x000fe20000300000 */
.L_x_2555:
[----:B------:R-:W-:Y:S02]  /*10e10*/  LEA R27, R27, R4, 0x3 ;  /* 0x000000041b1b7211 */ /* 0x000fe400078e18ff */
[----:B------:R-:W-:-:S04]  /*10e20*/  SHF.L.U32 R2, R2, 0x1f, RZ ;  /* 0x0000001f02027819 */ /* 0x000fc800000006ff */
[----:B------:R-:W3:Y:S02]  /*10e30*/  SYNCS.PHASECHK.TRANS64.TRYWAIT P1, [R27+URZ+0x2a840], R2 ;  /* 0x02a840021b0075a7 */ /* 0x000ee4000802017f */
[----:B---3--:R-:W-:Y:S05]  /*10e40*/  @!P1 BRA `(.L_x_2556) ;  /* 0x0000003800a89947 */ /* 0x008fea0003800000 */
.L_x_2674:
[----:B------:R-:W-:Y:S05]  /*10e50*/  @!P0 BRA `(.L_x_2557) ;  /* 0x0000000000048947 */ /* 0x000fea0003800000 */
[----:B------:R-:W-:Y:S01]  /*10e60*/  BPT.TRAP 0x1 ;  /* 0x000000040000795c */ /* 0x000fe20000300000 */
.L_x_2557:
[----:B------:R-:W4:Y:S02]  /*10e70*/  SYNCS.PHASECHK.TRANS64.TRYWAIT P1, [R5+URZ+0x2a860], R0 ;  /* 0x02a86000050075a7 */ /* 0x000f24000802017f */
[----:B----4-:R-:W-:Y:S05]  /*10e80*/  @!P1 BRA `(.L_x_2558) ;  /* 0x0000003800ac9947 */ /* 0x010fea0003800000 */
.L_x_2675:
[----:B------:R-:W-:Y:S05]  /*10e90*/  @!P0 BRA `(.L_x_2559) ;  /* 0x0000000000048947 */ /* 0x000fea0003800000 */
[----:B------:R-:W-:Y:S01]  /*10ea0*/  BPT.TRAP 0x1 ;  /* 0x000000040000795c */ /* 0x000fe20000300000 */
.L_x_2559:
[----:B------:R0:W0:Y:S02]  /*10eb0*/  SYNCS.PHASECHK.TRANS64.TRYWAIT P0, [R27+URZ+0x2a860], R2 ;  /* 0x02a860021b0075a7 */ /* 0x000024000800017f */
[----:B0-----:R-:W-:Y:S05]  /*10ec0*/  @!P0 NANOSLEEP.SYNCS 0x989680 ;  /* 0x009896800000895d */ /* 0x001fea0003900000 */
[----:B------:R-:W0:Y:S02]  /*10ed0*/  @!P0 SYNCS.PHASECHK.TRANS64 P0, [R27+URZ+0x2a860], R2 ;  /* 0x02a860021b0085a7 */ /* 0x000e24000800007f */
[----:B0-----:R-:W-:Y:S05]  /*10ee0*/  @!P0 BRA `(.L_x_2559) ;  /* 0xfffffffc00f08947 */ /* 0x001fea000383ffff */
.L_x_2551:
[----:B------:R-:W-:Y:S05]  /*10ef0*/  BSYNC B0 ;  /* 0x0000000000007941 */ /* 0x000fea0003800000 */
.L_x_2550:
[----:B------:R-:W-:Y:S05]  /*10f00*/  EXIT ;  /* 0x000000000000794d */ /* 0x000fea0003800000 */
.L_x_2419:
[----:B0-----:R-:W-:-:S04]  /*10f10*/  IMAD.U32 R3, RZ, RZ, UR40 ;  /* 0x00000028ff037e24 */ /* 0x001fc8000f8e00ff */
[----:B------:R0:W1:Y:S03]  /*10f20*/  SYNCS.PHASECHK.TRANS64.TRYWAIT P1, [R3+URZ+0x2a800], R0 ;  /* 0x02a80000030075a7 */ /* 0x000066000802017f */
[----:B-1----:R-:W-:Y:S05]  /*10f30*/  @!P1 NANOSLEEP.SYNCS 0x989680 ;  /* 0x009896800000995d */ /* 0x002fea0003900000 */
[----:B------:R-:W1:Y:S02]  /*10f40*/  @!P1 SYNCS.PHASECHK.TRANS64 P1, [R3+URZ+0x2a800], R0 ;  /* 0x02a80000030095a7 */ /* 0x000e64000802007f */
[----:B-1----:R-:W-:Y:S05]  /*10f50*/  @!P1 BRA `(.L_x_2419) ;  /* 0xfffffffc00ec9947 */ /* 0x002fea000383ffff */
[----:B------:R-:W-:Y:S05]  /*10f60*/  BRA `(.L_x_2560) ;  /* 0xffffff0400bc7947 */ /* 0x000fea000383ffff */
.L_x_2423:
[----:B-1----:R1:W2:Y:S02]  /*10f70*/  SYNCS.PHASECHK.TRANS64.TRYWAIT P1, [R0+URZ+0x2a830], R3 ;  /* 0x02a83003000075a7 */ /* 0x0022a4000802017f */
[----:B--2---:R-:W-:Y:S05]  /*10f80*/  @!P1 NANOSLEEP.SYNCS 0x989680 ;  /* 0x009896800000995d */ /* 0x004fea0003900000 */
[----:B------:R-:W2:Y:S02]  /*10f90*/  @!P1 SYNCS.PHASECHK.TRANS64 P1, [R0+URZ+0x2a830], R3 ;  /* 0x02a83003000095a7 */ /* 0x000ea4000802007f */
[----:B--2---:R-:W-:Y:S05]  /*10fa0*/  @!P1 BRA `(.L_x_2423) ;  /* 0xfffffffc00f09947 */ /* 0x004fea000383ffff */
[----:B------:R-:W-:Y:S05]  /*10fb0*/  BRA `(.L_x_2422) ;  /* 0xffffff0400d87947 */ /* 0x000fea000383ffff */
.L_x_2429:
[----:B-1----:R-:W-:-:S04]  /*10fc0*/  IMAD.U32 R10, RZ, RZ, UR7 ;  /* 0x00000007ff0a7e24 */ /* 0x002fc8000f8e00ff */
[----:B------:R1:W2:Y:S03]  /*10fd0*/  SYNCS.PHASECHK.TRANS64.TRYWAIT P1, [R10+URZ+0x2a830], R9 ;  /* 0x02a830090a0075a7 */ /* 0x0002a6000802017f */
[----:B--2---:R-:W-:Y:S05]  /*10fe0*/  @!P1 NANOSLEEP.SYNCS 0x989680 ;  /* 0x009896800000995d */ /* 0x004fea0003900000 */
[----:B------:R-:W2:Y:S02]  /*10ff0*/  @!P1 SYNCS.PHASECHK.TRANS64 P1, [R10+URZ+0x2a830], R9 ;  /* 0x02a830090a0095a7 */ /* 0x000ea4000802007f */
[----:B--2---:R-:W-:Y:S05]  /*11000*/  @!P1 BRA `(.L_x_2429) ;  /* 0xfffffffc00ec9947 */ /* 0x004fea000383ffff */
[----:B------:R-:W-:Y:S05]  /*11010*/  BRA `(.L_x_2428) ;  /* 0xffffff2c00507947 */ /* 0x000fea000383ffff */
.L_x_2433:
[----:B01----:R-:W-:-:S04]  /*11020*/  IMAD.U32 R9, RZ, RZ, UR10 ;  /* 0x0000000aff097e24 */ /* 0x003fc8000f8e00ff */
[----:B------:R0:W1:Y:S03]  /*11030*/  SYNCS.PHASECHK.TRANS64.TRYWAIT P1, [R9+URZ+0x2a850], R0 ;  /* 0x02a85000090075a7 */ /* 0x000066000802017f */
[----:B-1----:R-:W-:Y:S05]  /*11040*/  @!P1 NANOSLEEP.SYNCS 0x989680 ;  /* 0x009896800000995d */ /* 0x002fea0003900000 */
[----:B------:R-:W1:Y:S02]  /*11050*/  @!P1 SYNCS.PHASECHK.TRANS64 P1, [R9+URZ+0x2a850], R0 ;  /* 0x02a85000090095a7 */ /* 0x000e64000802007f */
[----:B-1----:R-:W-:Y:S05]  /*11060*/  @!P1 BRA `(.L_x_2433) ;  /* 0xfffffffc00ec9947 */ /* 0x002fea000383ffff */
[----:B------:R-:W-:Y:S05]  /*11070*/  BRA `(.L_x_2432) ;  /* 0xffffff3400987947 */ /* 0x000fea000383ffff */
.L_x_2441:
[----:B-1----:R-:W-:-:S04]  /*11080*/  IMAD.U32 R10, RZ, RZ, UR7 ;  /* 0x00000007ff0a7e24 */ /* 0x002fc8000f8e00ff */
[----:B------:R1:W2:Y:S03]  /*11090*/  SYNCS.PHASECHK.TRANS64.TRYWAIT P1, [R10+URZ+0x2a830], R9 ;  /* 0x02a830090a0075a7 */ /* 0x0002a6000802017f */
[----:B--2---:R-:W-:Y:S05]  /*110a0*/  @!P1 NANOSLEEP.SYNCS 0x989680 ;  /* 0x009896800000995d */ /* 0x004fea0003900000 */
[----:B------:R-:W2:Y:S02]  /*110b0*/  @!P1 SYNCS.PHASECHK.TRANS64 P1, [R10+URZ+0x2a830], R9 ;  /* 0x02a830090a0095a7 */ /* 0x000ea4000802007f */
[----:B--2---:R-:W-:Y:S05]  /*110c0*/  @!P1 BRA `(.L_x_2441) ;  /* 0xfffffffc00ec9947 */ /* 0x004fea000383ffff */
[----:B------:R-:W-:Y:S05]  /*110d0*/  BRA `(.L_x_2440) ;  /* 0xffffff5400a87947 */ /* 0x000fea000383ffff */
.L_x_2445:
[----:B01----:R-:W-:-:S04]  /*110e0*/  MOV R9, UR7 ;  /* 0x0000000700097c02 */ /* 0x003fc80008000f00 */
[----:B------:R0:W1:Y:S03]  /*110f0*/  SYNCS.PHASECHK.TRANS64.TRYWAIT P1, [R9+URZ+0x2a850], R0 ;  /* 0x02a85000090075a7 */ /* 0x000066000802017f */
[----:B-1----:R-:W-:Y:S05]  /*11100*/  @!P1 NANOSLEEP.SYNCS 0x989680 ;  /* 0x009896800000995d */ /* 0x002fea0003900000 */
[----:B------:R-:W1:Y:S02]  /*11110*/  @!P1 SYNCS.PHASECHK.TRANS64 P1, [R9+URZ+0x2a850], R0 ;  /* 0x02a85000090095a7 */ /* 0x000e64000802007f */
[----:B-1----:R-:W-:Y:S05]  /*11120*/  @!P1 BRA `(.L_x_2445) ;  /* 0xfffffffc00ec9947 */ /* 0x002fea000383ffff */
[----:B------:R-:W-:Y:S05]  /*11130*/  BRA `(.L_x_2444) ;  /* 0xffffff5c00f07947 */ /* 0x000fea000383ffff */
.L_x_2452:
[----:B-1----:R-:W-:-:S04]  /*11140*/  IMAD.U32 R3, RZ, RZ, UR5 ;  /* 0x00000005ff037e24 */ /* 0x002fc8000f8e00ff */
[----:B------:R1:W2:Y:S03]  /*11150*/  SYNCS.PHASECHK.TRANS64.TRYWAIT P1, [R3+URZ+0x2a850], R0 ;  /* 0x02a85000030075a7 */ /* 0x0002a6000802017f */
[----:B--2---:R-:W-:Y:S05]  /*11160*/  @!P1 NANOSLEEP.SYNCS 0x989680 ;  /* 0x009896800000995d */ /* 0x004fea0003900000 */
[----:B------:R-:W2:Y:S02]  /*11170*/  @!P1 SYNCS.PHASECHK.TRANS64 P1, [R3+URZ+0x2a850], R0 ;  /* 0x02a85000030095a7 */ /* 0x000ea4000802007f */
[----:B--2---:R-:W-:Y:S05]  /*11180*/  @!P1 BRA `(.L_x_2452) ;  /* 0xfffffffc00ec9947 */ /* 0x004fea000383ffff */
[----:B------:R-:W-:Y:S05]  /*11190*/  BRA `(.L_x_2451) ;  /* 0xffffff7c00047947 */ /* 0x000fea000383ffff */
.L_x_2495:
[----:B------:R-:W-:Y:S01]  /*111a0*/  SHF.R.U32.HI R9, RZ, 0x5, R21 ;  /* 0x00000005ff097819 */ /* 0x000fe20000011615 */
[----:B------:R-:W-:Y:S01]  /*111b0*/  BSSY B0, `(.L_x_2561) ;  /* 0x0000009000007945 */ /* 0x000fe20003800000 */
[----:B------:R-:W-:Y:S01]  /*111c0*/  IMAD.MOV.U32 R12, RZ, RZ, RZ ;  /* 0x000000ffff0c7224 */ /* 0x000fe200078e00ff */
[----:B------:R-:W-:Y:S01]  /*111d0*/  MOV R15, 0xffffffff ;  /* 0xffffffff000f7802 */ /* 0x000fe20000000f00 */
[----:B------:R-:W-:Y:S01]  /*111e0*/  IMAD.MOV.U32 R11, RZ, RZ, 0x1f ;  /* 0x0000001fff0b7424 */ /* 0x000fe200078e00ff */
[----:B------:R-:W-:-:S05]  /*111f0*/  LOP3.LUT R9, R9, 0x3, RZ, 0xc0, !PT ;  /* 0x0000000309097812 */ /* 0x000fca00078ec0ff */
[----:B------:R-:W-:-:S07]  /*11200*/  IMAD.MOV.U32 R13, RZ, RZ, R9 ;  /* 0x000000ffff0d7224 */ /* 0x000fce00078e0009 */
[----:B-----5:R-:W-:Y:S05]  /*11210*/  WARPSYNC.COLLECTIVE R15, `(.L_x_2562) ;  /* 0x000000000f087348 */ /* 0x020fea0003c00000 */
[----:B------:R0:W1:Y:S02]  /*11220*/  SHFL.IDX P6, R14, R13, R12, R11 ;  /* 0x0000000c0d0e7389 */ /* 0x00006400000c000b */
[----:B01---5:R-:W-:Y:S01]  /*11230*/  ENDCOLLECTIVE ;  /* 0x000000000000791b */ /* 0x023fe20003800000 */
.L_x_2562:
[----:B------:R-:W-:Y:S05]  /*11240*/  BSYNC B0 ;  /* 0x0000000000007941 */ /* 0x000fea0003800000 */
.L_x_2561:
[----:B------:R-:W-:Y:S05]  /*11250*/  BRA `(.L_x_2563) ;  /* 0xffffffbc00b87947 */ /* 0x000fea000383ffff */
.L_x_2498:
[----:B0-----:R0:W1:Y:S02]  /*11260*/  SYNCS.PHASECHK.TRANS64.TRYWAIT P0, [R7+URZ+0x2a840], R2 ;  /* 0x02a84002070075a7 */ /* 0x001064000800017f */
[----:B-1----:R-:W-:Y:S05]  /*11270*/  @!P0 NANOSLEEP.SYNCS 0x989680 ;  /* 0x009896800000895d */ /* 0x002fea0003900000 */
[----:B------:R-:W1:Y:S02]  /*11280*/  @!P0 SYNCS.PHASECHK.TRANS64 P0, [R7+URZ+0x2a840], R2 ;  /* 0x02a84002070085a7 */ /* 0x000e64000800007f */
[----:B-1----:R-:W-:Y:S05]  /*11290*/  @!P0 BRA `(.L_x_2498) ;  /* 0xfffffffc00f08947 */ /* 0x002fea000383ffff */
[----:B------:R-:W-:Y:S05]  /*112a0*/  BRA `(.L_x_2564) ;  /* 0xffffffc0002c7947 */ /* 0x000fea000383ffff */
.L_x_2499:
        /* <DEDUP_REMOVED lines=8> */
.L_x_2566:
[----:B------:R-:W-:Y:S05]  /*11330*/  BSYNC B0 ;  /* 0x0000000000007941 */ /* 0x000fea0003800000 */
.L_x_2565:
[----:B------:R-:W-:Y:S01]  /*11340*/  IMAD.MOV.U32 R13, RZ, RZ, R4 ;  /* 0x000000ffff0d7224 */ /* 0x000fe200078e0004 */
[----:B------:R-:W-:Y:S01]  /*11350*/  MOV R2, R14 ;  /* 0x0000000e00027202 */ /* 0x000fe20000000f00 */
[----:B------:R-:W-:Y:S02]  /*11360*/  IMAD.MOV.U32 R12, RZ, RZ, RZ ;  /* 0x000000ffff0c7224 */ /* 0x000fe400078e00ff */
[----:B------:R-:W-:Y:S02]  /*11370*/  IMAD.MOV.U32 R11, RZ, RZ, 0x181f ;  /* 0x0000181fff0b7424 */ /* 0x000fe400078e00ff */
[----:B------:R-:W-:Y:S02]  /*11380*/  IMAD.MOV.U32 R15, RZ, RZ, -0x1 ;  /* 0xffffffffff0f7424 */ /* 0x000fe400078e00ff */
[----:B------:R-:W-:-:S07]  /*11390*/  @P0 IMAD R8, R5, 0x2, R22 ;  /* 0x0000000205080824 */ /* 0x000fce00078e0216 */
[----:B------:R-:W-:Y:S05]  /*113a0*/  WARPSYNC.COLLECTIVE R15, `(.L_x_2567) ;  /* 0x000000000f087348 */ /* 0x000fea0003c00000 */
[----:B------:R0:W1:Y:S02]  /*113b0*/  SHFL.IDX P6, R14, R13, R12, R11 ;  /* 0x0000000c0d0e7389 */ /* 0x00006400000c000b */
[----:B01----:R-:W-:Y:S01]  /*113c0*/  ENDCOLLECTIVE ;  /* 0x000000000000791b */ /* 0x003fe20003800000 */
.L_x_2567:
[----:B------:R-:W-:Y:S02]  /*113d0*/  IMAD.MOV.U32 R13, RZ, RZ, R0 ;  /* 0x000000ffff0d7224 */ /* 0x000fe400078e0000 */
[----:B------:R-:W-:Y:S01]  /*113e0*/  IMAD.MOV.U32 R12, RZ, RZ, 0x1 ;  /* 0x00000001ff0c7424 */ /* 0x000fe200078e00ff */
[----:B------:R-:W-:-:S07]  /*113f0*/  MOV R3, R14 ;  /* 0x0000000e00037202 */ /* 0x000fce0000000f00 */
[----:B------:R-:W-:Y:S05]  /*11400*/  WARPSYNC.COLLECTIVE R15, `(.L_x_2568) ;  /* 0x000000000f087348 */ /* 0x000fea0003c00000 */
[----:B------:R0:W1:Y:S02]  /*11410*/  SHFL.IDX P6, R14, R13, R12, R11 ;  /* 0x0000000c0d0e7389 */ /* 0x00006400000c000b */
[----:B01----:R-:W-:Y:S01]  /*11420*/  ENDCOLLECTIVE ;  /* 0x000000000000791b */ /* 0x003fe20003800000 */
.L_x_2568:
        /* <DEDUP_REMOVED lines=13> */
[----:B0-----:R-:W-:Y:S01]  /*11500*/  MOV R2, R14 ;  /* 0x0000000e00027202 */ /* 0x001fe20000000f00 */
[----:B------:R-:W-:-:S07]  /*11510*/  @P1 IMAD R8, R5, 0x2, R22 ;  /* 0x0000000205081824 */ /* 0x000fce00078e0216 */
[----:B------:R-:W-:Y:S05]  /*11520*/  WARPSYNC.COLLECTIVE R15, `(.L_x_2569) ;  /* 0x000000000f087348 */ /* 0x000fea0003c00000 */
[----:B------:R0:W1:Y:S02]  /*11530*/  SHFL.IDX P6, R14, R13, R12, R11 ;  /* 0x0000000c0d0e7389 */ /* 0x00006400000c000b */
[----:B01----:R-:W-:Y:S01]  /*11540*/  ENDCOLLECTIVE ;  /* 0x000000000000791b */ /* 0x003fe20003800000 */
.L_x_2569:
[----:B------:R-:W-:Y:S01]  /*11550*/  MOV R13, R0 ;  /* 0x00000000000d7202 */ /* 0x000fe20000000f00 */
[----:B------:R-:W-:Y:S02]  /*11560*/  IMAD.MOV.U32 R12, RZ, RZ, 0x2 ;  /* 0x00000002ff0c7424 */ /* 0x000fe400078e00ff */
[----:B------:R-:W-:-:S07]  /*11570*/  IMAD.MOV.U32 R3, RZ, RZ, R14 ;  /* 0x000000ffff037224 */ /* 0x000fce00078e000e */
[----:B------:R-:W-:Y:S05]  /*11580*/  WARPSYNC.COLLECTIVE R15, `(.L_x_2570) ;  /* 0x000000000f087348 */ /* 0x000fea0003c00000 */
[----:B------:R0:W1:Y:S02]  /*11590*/  SHFL.IDX P6, R14, R13, R12, R11 ;  /* 0x0000000c0d0e7389 */ /* 0x00006400000c000b */
[----:B01----:R-:W-:Y:S01]  /*115a0*/  ENDCOLLECTIVE ;  /* 0x000000000000791b */ /* 0x003fe20003800000 */
.L_x_2570:
        /* <DEDUP_REMOVED lines=17> */
.L_x_2571:
[----:B------:R-:W-:Y:S02]  /*116c0*/  @P1 IMAD R8, R5, 0x2, R22 ;  /* 0x0000000205081824 */ /* 0x000fe400078e0216 */
[----:B------:R-:W-:Y:S02]  /*116d0*/  IMAD.MOV.U32 R13, RZ, RZ, R0 ;  /* 0x000000ffff0d7224 */ /* 0x000fe400078e0000 */
[----:B------:R-:W-:Y:S02]  /*116e0*/  IMAD.MOV.U32 R12, RZ, RZ, 0x3 ;  /* 0x00000003ff0c7424 */ /* 0x000fe400078e00ff */
[----:B------:R-:W-:-:S07]  /*116f0*/  IMAD.MOV.U32 R3, RZ, RZ, R14 ;  /* 0x000000ffff037224 */ /* 0x000fce00078e000e */
[----:B------:R-:W-:Y:S05]  /*11700*/  WARPSYNC.COLLECTIVE R15, `(.L_x_2572) ;  /* 0x000000000f087348 */ /* 0x000fea0003c00000 */
[----:B------:R0:W1:Y:S02]  /*11710*/  SHFL.IDX P6, R14, R13, R12, R11 ;  /* 0x0000000c0d0e7389 */ /* 0x00006400000c000b */
[----:B01----:R-:W-:Y:S01]  /*11720*/  ENDCOLLECTIVE ;  /* 0x000000000000791b */ /* 0x003fe20003800000 */
.L_x_2572:
[----:B------:R-:W-:-:S04]  /*11730*/  @P1 LEA R3, P0, R9, R3, 0x1 ;  /* 0x0000000309031211 */ /* 0x000fc800078008ff */
[----:B------:R-:W-:-:S04]  /*11740*/  @P1 IADD3.X R2, RZ, R2, RZ, P0, !PT ;  /* 0x00000002ff021210 */ /* 0x000fc800007fe4ff */
        /* <DEDUP_REMOVED lines=15> */
.L_x_2573:
[----:B------:R-:W-:Y:S02]  /*11840*/  @P1 IMAD R8, R5, 0x2, R22 ;  /* 0x0000000205081824 */ /* 0x000fe400078e0216 */
[----:B------:R-:W-:Y:S01]  /*11850*/  IMAD.MOV.U32 R13, RZ, RZ, R0 ;  /* 0x000000ffff0d7224 */ /* 0x000fe200078e0000 */
[----:B------:R-:W-:Y:S01]  /*11860*/  MOV R12, 0x4 ;  /* 0x00000004000c7802 */ /* 0x000fe20000000f00 */
[----:B------:R-:W-:-:S07]  /*11870*/  IMAD.MOV.U32 R3, RZ, RZ, R14 ;  /* 0x000000ffff037224 */ /* 0x000fce00078e000e */
[----:B------:R-:W-:Y:S05]  /*11880*/  WARPSYNC.COLLECTIVE R15, `(.L_x_2574) ;  /* 0x000000000f087348 */ /* 0x000fea0003c00000 */
[----:B------:R0:W1:Y:S02]  /*11890*/  SHFL.IDX P6, R14, R13, R12, R11 ;  /* 0x0000000c0d0e7389 */ /* 0x00006400000c000b */
[----:B01----:R-:W-:Y:S01]  /*118a0*/  ENDCOLLECTIVE ;  /* 0x000000000000791b */ /* 0x003fe20003800000 */
.L_x_2574:
        /* <DEDUP_REMOVED lines=17> */
.L_x_2575:
[----:B------:R-:W-:Y:S01]  /*119c0*/  @P1 LEA R8, R5, R22, 0x1 ;  /* 0x0000001605081211 */ /* 0x000fe200078e08ff */
[----:B------:R-:W-:Y:S02]  /*119d0*/  IMAD.MOV.U32 R13, RZ, RZ, R0 ;  /* 0x000000ffff0d7224 */ /* 0x000fe400078e0000 */
[----:B------:R-:W-:Y:S02]  /*119e0*/  IMAD.MOV.U32 R12, RZ, RZ, 0x5 ;  /* 0x00000005ff0c7424 */ /* 0x000fe400078e00ff */
[----:B------:R-:W-:-:S07]  /*119f0*/  IMAD.MOV.U32 R3, RZ, RZ, R14 ;  /* 0x000000ffff037224 */ /* 0x000fce00078e000e */
[----:B------:R-:W-:Y:S05]  /*11a00*/  WARPSYNC.COLLECTIVE R15, `(.L_x_2576) ;  /* 0x000000000f087348 */ /* 0x000fea0003c00000 */
[----:B------:R0:W1:Y:S02]  /*11a10*/  SHFL.IDX P6, R14, R13, R12, R11 ;  /* 0x0000000c0d0e7389 */ /* 0x00006400000c000b */
[----:B01----:R-:W-:Y:S01]  /*11a20*/  ENDCOLLECTIVE ;  /* 0x000000000000791b */ /* 0x003fe20003800000 */
.L_x_2576:
        /* <DEDUP_REMOVED lines=10> */
.L_x_2577:
        /* <DEDUP_REMOVED lines=8> */
.L_x_2504:
[----:B------:R-:W-:Y:S01]  /*11b50*/  IMAD.MOV.U32 R13, RZ, RZ, R4 ;  /* 0x000000ffff0d7224 */ /* 0x000fe200078e0004 */
[----:B------:R-:W-:Y:S01]  /*11b60*/  MOV R15, 0xffffffff ;  /* 0xffffffff000f7802 */ /* 0x000fe20000000f00 */
[----:B------:R-:W-:Y:S02]  /*11b70*/  IMAD.MOV.U32 R12, RZ, RZ, RZ ;  /* 0x000000ffff0c7224 */ /* 0x000fe400078e00ff */
[----:B------:R-:W-:Y:S02]  /*11b80*/  IMAD.MOV.U32 R11, RZ, RZ, 0x181f ;  /* 0x0000181fff0b7424 */ /* 0x000fe400078e00ff */
[----:B-----5:R-:W-:Y:S02]  /*11b90*/  IMAD R5, R10, R6, RZ ;  /* 0x000000060a057224 */ /* 0x020fe400078e02ff */
[----:B------:R-:W-:-:S07]  /*11ba0*/  IMAD R17, R17, 0x80, R9 ;  /* 0x0000008011117824 */ /* 0x000fce00078e0209 */
[----:B------:R-:W-:Y:S05]  /*11bb0*/  WARPSYNC.COLLECTIVE R15, `(.L_x_2579) ;  /* 0x000000000f087348 */ /* 0x000fea0003c00000 */
[----:B------:R0:W1:Y:S02]  /*11bc0*/  SHFL.IDX P6, R14, R13, R12, R11 ;  /* 0x0000000c0d0e7389 */ /* 0x00006400000c000b */
[----:B01----:R-:W-:Y:S01]  /*11bd0*/  ENDCOLLECTIVE ;  /* 0x000000000000791b */ /* 0x003fe20003800000 */
.L_x_2579:
[C---:B------:R-:W-:Y:S01]  /*11be0*/  VIADD R6, R17.reuse, 0x10 ;  /* 0x0000001011067836 */ /* 0x040fe20000000000 */
[----:B------:R-:W-:Y:S01]  /*11bf0*/  ISETP.GE.AND P2, PT, R17, R5, PT ;  /* 0x000000051100720c */ /* 0x000fe20003f46270 */
[----:B------:R-:W-:Y:S02]  /*11c00*/  IMAD.MOV.U32 R13, RZ, RZ, R0 ;  /* 0x000000ffff0d7224 */ /* 0x000fe400078e0000 */
[----:B------:R-:W-:-:S10]  /*11c10*/  IMAD.MOV.U32 R2, RZ, RZ, R14 ;  /* 0x000000ffff027224 */ /* 0x000fd400078e000e */
[----:B------:R-:W-:Y:S05]  /*11c20*/  WARPSYNC.COLLECTIVE R15, `(.L_x_2580) ;  /* 0x000000000f087348 */ /* 0x000fea0003c00000 */
[----:B------:R0:W1:Y:S02]  /*11c30*/  SHFL.IDX P6, R14, R13, R12, R11 ;  /* 0x0000000c0d0e7389 */ /* 0x00006400000c000b */
[----:B01----:R-:W-:Y:S01]  /*11c40*/  ENDCOLLECTIVE ;  /* 0x000000000000791b */ /* 0x003fe20003800000 */
.L_x_2580:
[----:B------:R-:W-:Y:S01]  /*11c50*/  IMAD.MOV.U32 R13, RZ, RZ, R4 ;  /* 0x000000ffff0d7224 */ /* 0x000fe200078e0004 */
[----:B------:R-:W-:Y:S02]  /*11c60*/  MOV R12, 0x1 ;  /* 0x00000001000c7802 */ /* 0x000fe40000000f00 */
[----:B------:R-:W-:-:S04]  /*11c70*/  @!P2 LEA R14, P4, R8, R14, 0x1 ;  /* 0x0000000e080ea211 */ /* 0x000fc800078808ff */
[----:B------:R-:W-:Y:S01]  /*11c80*/  @!P2 IADD3.X R3, RZ, R2, RZ, P4, !PT ;  /* 0x00000002ff03a210 */ /* 0x000fe200027fe4ff */
[----:B------:R-:W-:-:S08]  /*11c90*/  @!P2 IMAD.MOV.U32 R2, RZ, RZ, R14 ;  /* 0x000000ffff02a224 */ /* 0x000fd000078e000e */
[----:B------:R-:W-:Y:S05]  /*11ca0*/  WARPSYNC.COLLECTIVE R15, `(.L_x_2581) ;  /* 0x000000000f087348 */ /* 0x000fea0003c00000 */
[----:B------:R0:W1:Y:S02]  /*11cb0*/  SHFL.IDX P6, R14, R13, R12, R11 ;  /* 0x0000000c0d0e7389 */ /* 0x00006400000c000b */
[----:B01----:R-:W-:Y:S01]  /*11cc0*/  ENDCOLLECTIVE ;  /* 0x000000000000791b */ /* 0x003fe20003800000 */
.L_x_2581:
[----:B------:R-:W-:Y:S01]  /*11cd0*/  @!PT LDS RZ, [RZ] ;  /* 0x00000000fffff984 */ /* 0x000fe20000000800 */
[----:B------:R-:W-:Y:S01]  /*11ce0*/  @!PT LDS RZ, [RZ] ;  /* 0x00000000fffff984 */ /* 0x000fe20000000800 */
[----:B------:R-:W-:Y:S01]  /*11cf0*/  @!PT LDS RZ, [RZ] ;  /* 0x00000000fffff984 */ /* 0x000fe20000000800 */
[----:B------:R-:W-:Y:S04]  /*11d00*/  @!P2 LDGSTS.E.BYPASS.LTC128B.128 [R34+0xc400], desc[UR36][R2.64], !P3 ;  /* 0x0c4000000222afae */ /* 0x000fe8000d901d64 */
[----:B------:R-:W-:Y:S04]  /*11d10*/  @!P2 LDGSTS.E.BYPASS.LTC128B.128 [R34+0x10400], desc[UR36][R2.64+0x80], !P0 ;  /* 0x104000800222afae */ /* 0x000fe8000c101d64 */
[----:B------:R0:W-:Y:S01]  /*11d20*/  @!P2 LDGSTS.E.BYPASS.LTC128B.128 [R34+0x14400], desc[UR36][R2.64+0x100], !P1 ;  /* 0x144001000222afae */ /* 0x0001e2000c901d64 */
[----:B------:R-:W-:Y:S01]  /*11d30*/  ISETP.GE.AND P2, PT, R6, R5, PT ;  /* 0x000000050600720c */ /* 0x000fe20003f46270 */
[----:B------:R-:W-:-:S02]  /*11d40*/  IMAD.MOV.U32 R13, RZ, RZ, R0 ;  /* 0x000000ffff0d7224 */ /* 0x000fc400078e0000 */
[----:B------:R-:W-:Y:S02]  /*11d50*/  VIADD R6, R17, 0x20 ;  /* 0x0000002011067836 */ /* 0x000fe40000000000 */
[----:B0-----:R-:W-:-:S08]  /*11d60*/  IMAD.MOV.U32 R2, RZ, RZ, R14 ;  /* 0x000000ffff027224 */ /* 0x001fd000078e000e */
[----:B------:R-:W-:Y:S05]  /*11d70*/  WARPSYNC.COLLECTIVE R15, `(.L_x_2582) ;  /* 0x000000000f087348 */ /* 0x000fea0003c00000 */
[----:B------:R0:W1:Y:S02]  /*11d80*/  SHFL.IDX P6, R14, R13, R12, R11 ;  /* 0x0000000c0d0e7389 */ /* 0x00006400000c000b */
[----:B01----:R-:W-:Y:S01]  /*11d90*/  ENDCOLLECTIVE ;  /* 0x000000000000791b */ /* 0x003fe20003800000 */
.L_x_2582:
[----:B------:R-:W-:Y:S01]  /*11da0*/  IMAD.MOV.U32 R13, RZ, RZ, R4 ;  /* 0x000000ffff0d7224 */ /* 0x000fe200078e0004 */
[----:B------:R-:W-:Y:S02]  /*11db0*/  MOV R12, 0x2 ;  /* 0x00000002000c7802 */ /* 0x000fe40000000f00 */
[----:B------:R-:W-:-:S05]  /*11dc0*/  @!P2 LEA R14, P4, R8, R14, 0x1 ;  /* 0x0000000e080ea211 */ /* 0x000fca00078808ff */
[----:B------:R-:W-:Y:S01]  /*11dd0*/  @!P2 IMAD.X R7, RZ, RZ, R2, P4 ;  /* 0x000000ffff07a224 */ /* 0x000fe200020e0602 */
[----:B------:R-:W-:-:S07]  /*11de0*/  @!P2 MOV R2, R14 ;  /* 0x0000000e0002a202 */ /* 0x000fce0000000f00 */
[----:B------:R-:W-:Y:S05]  /*11df0*/  WARPSYNC.COLLECTIVE R15, `(.L_x_2583) ;  /* 0x000000000f087348 */ /* 0x000fea0003c00000 */
[----:B------:R0:W1:Y:S02]  /*11e00*/  SHFL.IDX P6, R14, R13, R12, R11 ;  /* 0x0000000c0d0e7389 */ /* 0x00006400000c000b */
[----:B01----:R-:W-:Y:S01]  /*11e10*/  ENDCOLLECTIVE ;  /* 0x000000000000791b */ /* 0x003fe20003800000 */
.L_x_2583:
[----:B------:R-:W-:-:S05]  /*11e20*/  @!P2 IMAD.MOV.U32 R3, RZ, RZ, R7 ;  /* 0x000000ffff03a224 */ /* 0x000fca00078e0007 */
[----:B------:R-:W-:Y:S01]  /*11e30*/  @!PT LDS RZ, [RZ] ;  /* 0x00000000fffff984 */ /* 0x000fe20000000800 */
[----:B------:R-:W-:Y:S01]  /*11e40*/  @!PT LDS RZ, [RZ] ;  /* 0x00000000fffff984 */ /* 0x000fe20000000800 */
[----:B------:R-:W-:Y:S01]  /*11e50*/  @!PT LDS RZ, [RZ] ;  /* 0x00000000fffff984 */ /* 0x000fe20000000800 */
[----:B------:R-:W-:Y:S04]  /*11e60*/  @!P2 LDGSTS.E.BYPASS.LTC128B.128 [R34+0xcc00], desc[UR36][R2.64], !P3 ;  /* 0x0cc000000222afae */ /* 0x000fe8000d901d64 */
[----:B------:R-:W-:Y:S01]  /*11e70*/  @!P2 LDGSTS.E.BYPASS.LTC128B.128 [R34+0x10c00], desc[UR36][R2.64+0x80], !P0 ;  /* 0x10c000800222afae */ /* 0x000fe2000c101d64 */
[----:B------:R-:W-:-:S03]  /*11e80*/  IMAD.MOV.U32 R13, RZ, RZ, R0 ;  /* 0x000000ffff0d7224 */ /* 0x000fc600078e0000 */
[----:B------:R0:W-:Y:S01]  /*11e90*/  @!P2 LDGSTS.E.BYPASS.LTC128B.128 [R34+0x14c00], desc[UR36][R2.64+0x100], !P1 ;  /* 0x14c001000222afae */ /* 0x0001e2000c901d64 */
[----:B------:R-:W-:Y:S01]  /*11ea0*/  ISETP.GE.AND P2, PT, R6, R5, PT ;  /* 0x000000050600720c */ /* 0x000fe20003f46270 */
[----:B------:R-:W-:Y:S02]  /*11eb0*/  VIADD R6, R17, 0x30 ;  /* 0x0000003011067836 */ /* 0x000fe40000000000 */
[----:B0-----:R-:W-:-:S10]  /*11ec0*/  IMAD.MOV.U32 R2, RZ, RZ, R14 ;  /* 0x000000ffff027224 */ /* 0x001fd400078e000e */
[----:B------:R-:W-:Y:S05]  /*11ed0*/  WARPSYNC.COLLECTIVE R15, `(.L_x_2584) ;  /* 0x000000000f087348 */ /* 0x000fea0003c00000 */
[----:B------:R0:W1:Y:S02]  /*11ee0*/  SHFL.IDX P6, R14, R13, R12, R11 ;  /* 0x0000000c0d0e7389 */ /* 0x00006400000c000b */
[----:B01----:R-:W-:Y:S01]  /*11ef0*/  ENDCOLLECTIVE ;  /* 0x000000000000791b */ /* 0x003fe20003800000 */
.L_x_2584:
        /* <DEDUP_REMOVED lines=8> */
.L_x_2585:
        /* <DEDUP_REMOVED lines=14> */
.L_x_2586:
        /* <DEDUP_REMOVED lines=8> */
.L_x_2587:
        /* <DEDUP_REMOVED lines=14> */
.L_x_2588:
        /* <DEDUP_REMOVED lines=8> */
.L_x_2589:
        /* <DEDUP_REMOVED lines=14> */
.L_x_2590:
        /* <DEDUP_REMOVED lines=8> */
.L_x_2591:
        /* <DEDUP_REMOVED lines=9> */
[----:B0-----:R-:W-:-:S12]  /*12430*/  IMAD.MOV.U32 R2, RZ, RZ, R14 ;  /* 0x000000ffff027224 */ /* 0x001fd800078e000e */
[----:B------:R-:W-:Y:S05]  /*12440*/  WARPSYNC.COLLECTIVE R15, `(.L_x_2592) ;  /* 0x000000000f087348 */ /* 0x000fea0003c00000 */
[----:B------:R0:W1:Y:S02]  /*12450*/  SHFL.IDX P6, R14, R13, R12, R11 ;  /* 0x0000000c0d0e7389 */ /* 0x00006400000c000b */
[----:B01----:R-:W-:Y:S01]  /*12460*/  ENDCOLLECTIVE ;  /* 0x000000000000791b */ /* 0x003fe20003800000 */
.L_x_2592:
[----:B------:R-:W-:Y:S02]  /*12470*/  IMAD.MOV.U32 R13, RZ, RZ, R4 ;  /* 0x000000ffff0d7224 */ /* 0x000fe400078e0004 */
[----:B------:R-:W-:Y:S01]  /*12480*/  IMAD.MOV.U32 R12, RZ, RZ, 0x7 ;  /* 0x00000007ff0c7424 */ /* 0x000fe200078e00ff */
[----:B------:R-:W-:-:S05]  /*12490*/  @!P2 LEA R14, P4, R8, R14, 0x1 ;  /* 0x0000000e080ea211 */ /* 0x000fca00078808ff */
[----:B------:R-:W-:Y:S01]  /*124a0*/  @!P2 IMAD.X R7, RZ, RZ, R2, P4 ;  /* 0x000000ffff07a224 */ /* 0x000fe200020e0602 */
[----:B------:R-:W-:-:S07]  /*124b0*/  @!P2 MOV R2, R14 ;  /* 0x0000000e0002a202 */ /* 0x000fce0000000f00 */
[----:B------:R-:W-:Y:S05]  /*124c0*/  WARPSYNC.COLLECTIVE R15, `(.L_x_2593) ;  /* 0x000000000f087348 */ /* 0x000fea0003c00000 */
[----:B------:R0:W1:Y:S02]  /*124d0*/  SHFL.IDX P6, R14, R13, R12, R11 ;  /* 0x0000000c0d0e7389 */ /* 0x00006400000c000b */
[----:B01----:R-:W-:Y:S01]  /*124e0*/  ENDCOLLECTIVE ;  /* 0x000000000000791b */ /* 0x003fe20003800000 */
.L_x_2593:
        /* <DEDUP_REMOVED lines=8> */
[----:B------:R-:W-:-:S07]  /*12570*/  MOV R4, R14 ;  /* 0x0000000e00047202 */ /* 0x000fce0000000f00 */
[----:B0-----:R-:W-:Y:S05]  /*12580*/  WARPSYNC.COLLECTIVE R15, `(.L_x_2594) ;  /* 0x000000000f087348 */ /* 0x001fea0003c00000 */
[----:B------:R1:W2:Y:S02]  /*12590*/  SHFL.IDX P6, R14, R13, R12, R11 ;  /* 0x0000000c0d0e7389 */ /* 0x0002a400000c000b */
[----:B012---:R-:W-:Y:S01]  /*125a0*/  ENDCOLLECTIVE ;  /* 0x000000000000791b */ /* 0x007fe20003800000 */
.L_x_2594:
[----:B------:R-:W-:Y:S05]  /*125b0*/  BRA `(.L_x_2595) ;  /* 0xffffffc0000c7947 */ /* 0x000fea000383ffff */
.L_x_2509:
[----:B0-----:R0:W1:Y:S02]  /*125c0*/  SYNCS.PHASECHK.TRANS64.TRYWAIT P0, [R22+URZ+0x2a820], R3 ;  /* 0x02a82003160075a7 */ /* 0x001064000800017f */
[----:B-1----:R-:W-:Y:S05]  /*125d0*/  @!P0 NANOSLEEP.SYNCS 0x989680 ;  /* 0x009896800000895d */ /* 0x002fea0003900000 */
[----:B------:R-:W1:Y:S02]  /*125e0*/  @!P0 SYNCS.PHASECHK.TRANS64 P0, [R22+URZ+0x2a820], R3 ;  /* 0x02a82003160085a7 */ /* 0x000e64000800007f */
[----:B-1----:R-:W-:Y:S05]  /*125f0*/  @!P0 BRA `(.L_x_2509) ;  /* 0xfffffffc00f08947 */ /* 0x002fea000383ffff */
[----:B------:R-:W-:Y:S05]  /*12600*/  BRA `(.L_x_2596) ;  /* 0xffffffc0007c7947 */ /* 0x000fea000383ffff */
.L_x_2514:
[----:B0-----:R0:W1:Y:S02]  /*12610*/  SYNCS.PHASECHK.TRANS64.TRYWAIT P0, [R6+URZ+0x2a840], R3 ;  /* 0x02a84003060075a7 */ /* 0x001064000800017f */
[----:B-1----:R-:W-:Y:S05]  /*12620*/  @!P0 NANOSLEEP.SYNCS 0x989680 ;  /* 0x009896800000895d */ /* 0x002fea0003900000 */
[----:B------:R-:W1:Y:S02]  /*12630*/  @!P0 SYNCS.PHASECHK.TRANS64 P0, [R6+URZ+0x2a840], R3 ;  /* 0x02a84003060085a7 */ /* 0x000e64000800007f */
[----:B-1----:R-:W-:Y:S05]  /*12640*/  @!P0 BRA `(.L_x_2514) ;  /* 0xfffffffc00f08947 */ /* 0x002fea000383ffff */
[----:B------:R-:W-:Y:S05]  /*12650*/  BRA `(.L_x_2597) ;  /* 0xffffffc4004c7947 */ /* 0x000fea000383ffff */
.L_x_2515:
[----:B------:R-:W-:Y:S01]  /*12660*/  BSSY B1, `(.L_x_2598) ;  /* 0x0000008000017945 */ /* 0x000fe20003800000 */
[----:B------:R-:W-:Y:S01]  /*12670*/  IMAD.MOV.U32 R13, RZ, RZ, R5 ;  /* 0x000000ffff0d7224 */ /* 0x000fe200078e0005 */
[----:B------:R-:W-:Y:S01]  /*12680*/  MOV R11, 0x181f ;  /* 0x0000181f000b7802 */ /* 0x000fe20000000f00 */
[----:B------:R-:W-:Y:S02]  /*12690*/  IMAD.MOV.U32 R12, RZ, RZ, RZ ;  /* 0x000000ffff0c7224 */ /* 0x000fe400078e00ff */
[----:B------:R-:W-:-:S07]  /*126a0*/  IMAD.MOV.U32 R15, RZ, RZ, -0x1 ;  /* 0xffffffffff0f7424 */ /* 0x000fce00078e00ff */
[----:B--2---:R-:W-:Y:S05]  /*126b0*/  WARPSYNC.COLLECTIVE R15, `(.L_x_2599) ;  /* 0x000000000f087348 */ /* 0x004fea0003c00000 */
[----:B--2---:R0:W1:Y:S02]  /*126c0*/  SHFL.IDX P6, R14, R13, R12, R11 ;  /* 0x0000000c0d0e7389 */ /* 0x00406400000c000b */
[----:B01----:R-:W-:Y:S01]  /*126d0*/  ENDCOLLECTIVE ;  /* 0x000000000000791b */ /* 0x003fe20003800000 */
.L_x_2599:
[----:B------:R-:W-:Y:S05]  /*126e0*/  BSYNC B1 ;  /* 0x0000000000017941 */ /* 0x000fea0003800000 */
.L_x_2598:
[----:B------:R-:W0:Y:S01]  /*126f0*/  S2R R35, SR_TID.X ;  /* 0x0000000000237919 */ /* 0x000e220000002100 */
[----:B------:R-:W-:Y:S01]  /*12700*/  IMAD.MOV.U32 R13, RZ, RZ, R9 ;  /* 0x000000ffff0d7224 */ /* 0x000fe200078e0009 */
[----:B------:R-:W-:Y:S01]  /*12710*/  MOV R12, RZ ;  /* 0x000000ff000c7202 */ /* 0x000fe20000000f00 */
[----:B------:R-:W-:Y:S02]  /*12720*/  IMAD.MOV.U32 R11, RZ, RZ, 0x181f ;  /* 0x0000181fff0b7424 */ /* 0x000fe400078e00ff */
[----:B------:R-:W-:Y:S02]  /*12730*/  IMAD.MOV.U32 R15, RZ, RZ, -0x1 ;  /* 0xffffffffff0f7424 */ /* 0x000fe400078e00ff */
[----:B------:R-:W-:Y:S02]  /*12740*/  IMAD.MOV.U32 R3, RZ, RZ, R14 ;  /* 0x000000ffff037224 */ /* 0x000fe400078e000e */
[----:B------:R-:W-:-:S07]  /*12750*/  IMAD R4, R4, 0x2, R22 ;  /* 0x0000000204047824 */ /* 0x000fce00078e0216 */
[----:B0-----:R-:W-:Y:S05]  /*12760*/  WARPSYNC.COLLECTIVE R15, `(.L_x_2600) ;  /* 0x000000000f087348 */ /* 0x001fea0003c00000 */
[----:B------:R1:W2:Y:S02]  /*12770*/  SHFL.IDX P6, R14, R13, R12, R11 ;  /* 0x0000000c0d0e7389 */ /* 0x0002a400000c000b */
[----:B012---:R-:W-:Y:S01]  /*12780*/  ENDCOLLECTIVE ;  /* 0x000000000000791b */ /* 0x007fe20003800000 */
.L_x_2600:
[----:B------:R-:W-:Y:S01]  /*12790*/  MOV R13, R5 ;  /* 0x00000005000d7202 */ /* 0x000fe20000000f00 */
[----:B------:R-:W-:Y:S02]  /*127a0*/  IMAD.MOV.U32 R12, RZ, RZ, 0x1 ;  /* 0x00000001ff0c7424 */ /* 0x000fe400078e00ff */
[----:B------:R-:W-:Y:S01]  /*127b0*/  IMAD.SHL.U32 R35, R35, 0x8, RZ ;  /* 0x0000000823237824 */ /* 0x000fe200078e00ff */
[----:B------:R-:W-:-:S07]  /*127c0*/  MOV R2, R14 ;  /* 0x0000000e00027202 */ /* 0x000fce0000000f00 */
[----:B------:R-:W-:Y:S05]  /*127d0*/  WARPSYNC.COLLECTIVE R15, `(.L_x_2601) ;  /* 0x000000000f087348 */ /* 0x000fea0003c00000 */
[----:B------:R0:W1:Y:S02]  /*127e0*/  SHFL.IDX P6, R14, R13, R12, R11 ;  /* 0x0000000c0d0e7389 */ /* 0x00006400000c000b */
[----:B01----:R-:W-:Y:S01]  /*127f0*/  ENDCOLLECTIVE ;  /* 0x000000000000791b */ /* 0x003fe20003800000 */
.L_x_2601:
[----:B------:R-:W-:-:S05]  /*12800*/  LOP3.LUT R35, R35, 0x38, RZ, 0xc0, !PT ;  /* 0x0000003823237812 */ /* 0x000fca00078ec0ff */
[----:B------:R-:W-:-:S05]  /*12810*/  IMAD.SHL.U32 R0, R35, 0x2, RZ ;  /* 0x0000000223007824 */ /* 0x000fca00078e00ff */
[----:B------:R-:W-:Y:S01]  /*12820*/  IADD3 R2, P0, R2, R0, RZ ;  /* 0x0000000002027210 */ /* 0x000fe20007f1e0ff */
[----:B------:R-:W-:-:S04]  /*12830*/  IMAD.MOV.U32 R13, RZ, RZ, R9 ;  /* 0x000000ffff0d7224 */ /* 0x000fc800078e0009 */
[----:B------:R-:W-:-:S05]  /*12840*/  IMAD.X R3, RZ, RZ, R3, P0 ;  /* 0x000000ffff037224 */ /* 0x000fca00000e0603 */
        /* <DEDUP_REMOVED lines=10> */
.L_x_2602:
[----:B------:R-:W-:Y:S02]  /*128f0*/  IMAD.MOV.U32 R13, RZ, RZ, R5 ;  /* 0x000000ffff0d7224 */ /* 0x000fe400078e0005 */
[----:B------:R-:W-:Y:S01]  /*12900*/  IMAD.MOV.U32 R12, RZ, RZ, 0x2 ;  /* 0x00000002ff0c7424 */ /* 0x000fe200078e00ff */
[----:B------:R-:W-:-:S07]  /*12910*/  MOV R2, R14 ;  /* 0x0000000e00027202 */ /* 0x000fce0000000f00 */
[----:B------:R-:W-:Y:S05]  /*12920*/  WARPSYNC.COLLECTIVE R15, `(.L_x_2603) ;  /* 0x000000000f087348 */ /* 0x000fea0003c00000 */
[----:B------:R0:W1:Y:S02]  /*12930*/  SHFL.IDX P6, R14, R13, R12, R11 ;  /* 0x0000000c0d0e7389 */ /* 0x00006400000c000b */
[----:B01----:R-:W-:Y:S01]  /*12940*/  ENDCOLLECTIVE ;  /* 0x000000000000791b */ /* 0x003fe20003800000 */
.L_x_2603:
        /* <DEDUP_REMOVED lines=9> */
[----:B------:R-:W-:-:S07]  /*129e0*/  MOV R35, R14 ;  /* 0x0000000e00237202 */ /* 0x000fce0000000f00 */
[----:B0-----:R-:W-:Y:S05]  /*129f0*/  WARPSYNC.COLLECTIVE R15, `(.L_x_2604) ;  /* 0x000000000f087348 */ /* 0x001fea0003c00000 */
[----:B------:R1:W2:Y:S02]  /*12a00*/  SHFL.IDX P6, R14, R13, R12, R11 ;  /* 0x0000000c0d0e7389 */ /* 0x0002a400000c000b */
[----:B012---:R-:W-:Y:S01]  /*12a10*/  ENDCOLLECTIVE ;  /* 0x000000000000791b */ /* 0x007fe20003800000 */
.L_x_2604:
[----:B------:R-:W-:Y:S01]  /*12a20*/  MOV R13, R5 ;  /* 0x00000005000d7202 */ /* 0x000fe20000000f00 */
[----:B------:R-:W-:Y:S02]  /*12a30*/  IMAD.MOV.U32 R12, RZ, RZ, 0x3 ;  /* 0x00000003ff0c7424 */ /* 0x000fe400078e00ff */
[----:B------:R-:W-:-:S07]  /*12a40*/  IMAD.MOV.U32 R2, RZ, RZ, R14 ;  /* 0x000000ffff027224 */ /* 0x000fce00078e000e */
[----:B------:R-:W-:Y:S05]  /*12a50*/  WARPSYNC.COLLECTIVE R15, `(.L_x_2605) ;  /* 0x000000000f087348 */ /* 0x000fea0003c00000 */
[----:B------:R0:W1:Y:S02]  /*12a60*/  SHFL.IDX P6, R14, R13, R12, R11 ;  /* 0x0000000c0d0e7389 */ /* 0x00006400000c000b */
[----:B01----:R-:W-:Y:S01]  /*12a70*/  ENDCOLLECTIVE ;  /* 0x000000000000791b */ /* 0x003fe20003800000 */
.L_x_2605:
        /* <DEDUP_REMOVED lines=13> */
.L_x_2606:
[----:B------:R-:W-:Y:S02]  /*12b50*/  IMAD.MOV.U32 R13, RZ, RZ, R5 ;  /* 0x000000ffff0d7224 */ /* 0x000fe400078e0005 */
[----:B------:R-:W-:Y:S01]  /*12b60*/  IMAD.MOV.U32 R12, RZ, RZ, 0x4 ;  /* 0x00000004ff0c7424 */ /* 0x000fe200078e00ff */
[----:B------:R-:W-:-:S07]  /*12b70*/  MOV R2, R14 ;  /* 0x0000000e00027202 */ /* 0x000fce0000000f00 */
[----:B------:R-:W-:Y:S05]  /*12b80*/  WARPSYNC.COLLECTIVE R15, `(.L_x_2607) ;  /* 0x000000000f087348 */ /* 0x000fea0003c00000 */
[----:B------:R0:W1:Y:S02]  /*12b90*/  SHFL.IDX P6, R14, R13, R12, R11 ;  /* 0x0000000c0d0e7389 */ /* 0x00006400000c000b */
[----:B01----:R-:W-:Y:S01]  /*12ba0*/  ENDCOLLECTIVE ;  /* 0x000000000000791b */ /* 0x003fe20003800000 */
.L_x_2607:
        /* <DEDUP_REMOVED lines=13> */
.L_x_2608:
[----:B------:R-:W-:Y:S01]  /*12c80*/  MOV R13, R5 ;  /* 0x00000005000d7202 */ /* 0x000fe20000000f00 */
[----:B------:R-:W-:Y:S02]  /*12c90*/  IMAD.MOV.U32 R12, RZ, RZ, 0x5 ;  /* 0x00000005ff0c7424 */ /* 0x000fe400078e00ff */
[----:B------:R-:W-:-:S07]  /*12ca0*/  IMAD.MOV.U32 R2, RZ, RZ, R14 ;  /* 0x000000ffff027224 */ /* 0x000fce00078e000e */
[----:B------:R-:W-:Y:S05]  /*12cb0*/  WARPSYNC.COLLECTIVE R15, `(.L_x_2609) ;  /* 0x000000000f087348 */ /* 0x000fea0003c00000 */
[----:B------:R0:W1:Y:S02]  /*12cc0*/  SHFL.IDX P6, R14, R13, R12, R11 ;  /* 0x0000000c0d0e7389 */ /* 0x00006400000c000b */
[----:B01----:R-:W-:Y:S01]  /*12cd0*/  ENDCOLLECTIVE ;  /* 0x000000000000791b */ /* 0x003fe20003800000 */
.L_x_2609:
        /* <DEDUP_REMOVED lines=13> */
.L_x_2610:
[----:B------:R-:W-:Y:S01]  /*12db0*/  MOV R2, R14 ;  /* 0x0000000e00027202 */ /* 0x000fe20000000f00 */
[----:B------:R-:W-:Y:S06]  /*12dc0*/  BRA `(.L_x_2611) ;  /* 0xffffffc000847947 */ /* 0x000fec000383ffff */
.L_x_2520:
[----:B---3--:R3:W4:Y:S02]  /*12dd0*/  SYNCS.PHASECHK.TRANS64.TRYWAIT P0, [R4+URZ+0x2a860], R2 ;  /* 0x02a86002040075a7 */ /* 0x008724000800017f */
[----:B----4-:R-:W-:Y:S05]  /*12de0*/  @!P0 NANOSLEEP.SYNCS 0x989680 ;  /* 0x009896800000895d */ /* 0x010fea0003900000 */
[----:B------:R-:W4:Y:S02]  /*12df0*/  @!P0 SYNCS.PHASECHK.TRANS64 P0, [R4+URZ+0x2a860], R2 ;  /* 0x02a86002040085a7 */ /* 0x000f24000800007f */
[----:B----4-:R-:W-:Y:S05]  /*12e00*/  @!P0 BRA `(.L_x_2520) ;  /* 0xfffffffc00f08947 */ /* 0x010fea000383ffff */
[----:B------:R-:W-:Y:S05]  /*12e10*/  BRA `(.L_x_2612) ;  /* 0xffffffc000e47947 */ /* 0x000fea000383ffff */
.L_x_2521:
[----:B------:R-:W-:Y:S01]  /*12e20*/  BSSY B1, `(.L_x_2613) ;  /* 0x0000008000017945 */ /* 0x000fe20003800000 */
[----:B------:R-:W-:Y:S01]  /*12e30*/  IMAD.MOV.U32 R13, RZ, RZ, R24 ;  /* 0x000000ffff0d7224 */ /* 0x000fe200078e0018 */
[----:B------:R-:W-:Y:S01]  /*12e40*/  MOV R15, 0xffffffff ;  /* 0xffffffff000f7802 */ /* 0x000fe20000000f00 */
[----:B------:R-:W-:Y:S02]  /*12e50*/  IMAD.MOV.U32 R12, RZ, RZ, RZ ;  /* 0x000000ffff0c7224 */ /* 0x000fe400078e00ff */
[----:B------:R-:W-:-:S07]  /*12e60*/  IMAD.MOV.U32 R11, RZ, RZ, 0x181f ;  /* 0x0000181fff0b7424 */ /* 0x000fce00078e00ff */
[----:B--23--:R-:W-:Y:S05]  /*12e70*/  WARPSYNC.COLLECTIVE R15, `(.L_x_2614) ;  /* 0x000000000f087348 */ /* 0x00cfea0003c00000 */
[----:B--2---:R0:W1:Y:S02]  /*12e80*/  SHFL.IDX P6, R14, R13, R12, R11 ;  /* 0x0000000c0d0e7389 */ /* 0x00406400000c000b */
[----:B01-3--:R-:W-:Y:S01]  /*12e90*/  ENDCOLLECTIVE ;  /* 0x000000000000791b */ /* 0x00bfe20003800000 */
.L_x_2614:
[----:B------:R-:W-:Y:S05]  /*12ea0*/  BSYNC B1 ;  /* 0x0000000000017941 */ /* 0x000fea0003800000 */
.L_x_2613:
[----:B------:R-:W-:Y:S01]  /*12eb0*/  IMAD.MOV.U32 R13, RZ, RZ, R23 ;  /* 0x000000ffff0d7224 */ /* 0x000fe200078e0017 */
[----:B------:R-:W-:Y:S01]  /*12ec0*/  MOV R11, 0x181f ;  /* 0x0000181f000b7802 */ /* 0x000fe20000000f00 */
[----:B------:R-:W-:Y:S01]  /*12ed0*/  IMAD.MOV.U32 R12, RZ, RZ, RZ ;  /* 0x000000ffff0c7224 */ /* 0x000fe200078e00ff */
[----:B------:R-:W-:Y:S01]  /*12ee0*/  LEA R5, R5, R22, 0x1 ;  /* 0x0000001605057211 */ /* 0x000fe200078e08ff */
[----:B------:R-:W-:Y:S02]  /*12ef0*/  IMAD.MOV.U32 R15, RZ, RZ, -0x1 ;  /* 0xffffffffff0f7424 */ /* 0x000fe400078e00ff */
[----:B------:R-:W-:-:S07]  /*12f00*/  IMAD.MOV.U32 R3, RZ, RZ, R14 ;  /* 0x000000ffff037224 */ /* 0x000fce00078e000e */
[----:B------:R-:W-:Y:S05]  /*12f10*/  WARPSYNC.COLLECTIVE R15, `(.L_x_2615) ;  /* 0x000000000f087348 */ /* 0x000fea0003c00000 */
[----:B------:R0:W1:Y:S02]  /*12f20*/  SHFL.IDX P6, R14, R13, R12, R11 ;  /* 0x0000000c0d0e7389 */ /* 0x00006400000c000b */
[----:B01----:R-:W-:Y:S01]  /*12f30*/  ENDCOLLECTIVE ;  /* 0x000000000000791b */ /* 0x003fe20003800000 */
.L_x_2615:
[----:B------:R-:W-:Y:S02]  /*12f40*/  IMAD.MOV.U32 R13, RZ, RZ, R24 ;  /* 0x000000ffff0d7224 */ /* 0x000fe400078e0018 */
[----:B------:R-:W-:Y:S02]  /*12f50*/  IMAD.MOV.U32 R12, RZ, RZ, 0x1 ;  /* 0x00000001ff0c7424 */ /* 0x000fe400078e00ff */
[----:B------:R-:W-:-:S07]  /*12f60*/  IMAD.MOV.U32 R2, RZ, RZ, R14 ;  /* 0x000000ffff027224 */ /* 0x000fce00078e000e */
[----:B------:R-:W-:Y:S05]  /*12f70*/  WARPSYNC.COLLECTIVE R15, `(.L_x_2616) ;  /* 0x000000000f087348 */ /* 0x000fea0003c00000 */
[----:B------:R0:W1:Y:S02]  /*12f80*/  SHFL.IDX P6, R14, R13, R12, R11 ;  /* 0x0000000c0d0e7389 */ /* 0x00006400000c000b */
[----:B01----:R-:W-:Y:S01]  /*12f90*/  ENDCOLLECTIVE ;  /* 0x000000000000791b */ /* 0x003fe20003800000 */
.L_x_2616:
[----:B------:R-:W-:-:S05]  /*12fa0*/  IADD3 R2, P1, R2, R0, RZ ;  /* 0x0000000002027210 */ /* 0x000fca0007f3e0ff */
[----:B------:R-:W-:Y:S01]  /*12fb0*/  IMAD.X R3, RZ, RZ, R3, P1 ;  /* 0x000000ffff037224 */ /* 0x000fe200008e0603 */
[----:B------:R-:W-:-:S04]  /*12fc0*/  LOP3.LUT P1, RZ, R29, 0x1, RZ, 0xc0, !PT ;  /* 0x000000011dff7812 */ /* 0x000fc8000782c0ff */
[----:B------:R-:W-:Y:S02]  /*12fd0*/  ISETP.LT.OR P2, PT, R6, 0x1, !P1 ;  /* 0x000000010600780c */ /* 0x000fe40004f41670 */
[----:B------:R-:W-:-:S11]  /*12fe0*/  MOV R13, R23 ;  /* 0x00000017000d7202 */ /* 0x000fd60000000f00 */
        /* <DEDUP_REMOVED lines=10> */
.L_x_2617:
[----:B------:R-:W-:Y:S01]  /*13090*/  IMAD.MOV.U32 R13, RZ, RZ, R24 ;  /* 0x000000ffff0d7224 */ /* 0x000fe200078e0018 */
[----:B------:R-:W-:Y:S01]  /*130a0*/  MOV R12, 0x2 ;  /* 0x00000002000c7802 */ /* 0x000fe20000000f00 */
[----:B------:R-:W-:-:S07]  /*130b0*/  IMAD.MOV.U32 R2, RZ, RZ, R14 ;  /* 0x000000ffff027224 */ /* 0x000fce00078e000e */
[----:B------:R-:W-:Y:S05]  /*130c0*/  WARPSYNC.COLLECTIVE R15, `(.L_x_2618) ;  /* 0x000000000f087348 */ /* 0x000fea0003c00000 */
[----:B------:R0:W1:Y:S02]  /*130d0*/  SHFL.IDX P6, R14, R13, R12, R11 ;  /* 0x0000000c0d0e7389 */ /* 0x00006400000c000b */
[----:B01----:R-:W-:Y:S01]  /*130e0*/  ENDCOLLECTIVE ;  /* 0x000000000000791b */ /* 0x003fe20003800000 */
.L_x_2618:
        /* <DEDUP_REMOVED lines=14> */
.L_x_2619:
[----:B------:R-:W-:Y:S02]  /*131d0*/  IMAD.MOV.U32 R13, RZ, RZ, R24 ;  /* 0x000000ffff0d7224 */ /* 0x000fe400078e0018 */
[----:B------:R-:W-:Y:S02]  /*131e0*/  IMAD.MOV.U32 R12, RZ, RZ, 0x3 ;  /* 0x00000003ff0c7424 */ /* 0x000fe400078e00ff */
[----:B------:R-:W-:-:S07]  /*131f0*/  IMAD.MOV.U32 R2, RZ, RZ, R14 ;  /* 0x000000ffff027224 */ /* 0x000fce00078e000e */
[----:B------:R-:W-:Y:S05]  /*13200*/  WARPSYNC.COLLECTIVE R15, `(.L_x_2620) ;  /* 0x000000000f087348 */ /* 0x000fea0003c00000 */
[----:B------:R0:W1:Y:S02]  /*13210*/  SHFL.IDX P6, R14, R13, R12, R11 ;  /* 0x0000000c0d0e7389 */ /* 0x00006400000c000b */
[----:B01----:R-:W-:Y:S01]  /*13220*/  ENDCOLLECTIVE ;  /* 0x000000000000791b */ /* 0x003fe20003800000 */
.L_x_2620:
[----:B------:R-:W-:-:S04]  /*13230*/  IADD3 R2, P2, R2, R0, RZ ;  /* 0x0000000002027210 */ /* 0x000fc80007f5e0ff */
[----:B------:R-:W-:Y:S02]  /*13240*/  IADD3.X R3, RZ, R3, RZ, P2, !PT ;  /* 0x00000003ff037210 */ /* 0x000fe400017fe4ff */
        /* <DEDUP_REMOVED lines=12> */
.L_x_2621:
[----:B------:R-:W-:Y:S01]  /*13310*/  IMAD.MOV.U32 R13, RZ, RZ, R24 ;  /* 0x000000ffff0d7224 */ /* 0x000fe200078e0018 */
[----:B------:R-:W-:Y:S01]  /*13320*/  MOV R12, 0x4 ;  /* 0x00000004000c7802 */ /* 0x000fe20000000f00 */
[----:B------:R-:W-:-:S07]  /*13330*/  IMAD.MOV.U32 R2, RZ, RZ, R14 ;  /* 0x000000ffff027224 */ /* 0x000fce00078e000e */
[----:B------:R-:W-:Y:S05]  /*13340*/  WARPSYNC.COLLECTIVE R15, `(.L_x_2622) ;  /* 0x000000000f087348 */ /* 0x000fea0003c00000 */
[----:B------:R0:W1:Y:S02]  /*13350*/  SHFL.IDX P6, R14, R13, R12, R11 ;  /* 0x0000000c0d0e7389 */ /* 0x00006400000c000b */
[----:B01----:R-:W-:Y:S01]  /*13360*/  ENDCOLLECTIVE ;  /* 0x000000000000791b */ /* 0x003fe20003800000 */
.L_x_2622:
        /* <DEDUP_REMOVED lines=14> */
.L_x_2623:
[----:B------:R-:W-:Y:S02]  /*13450*/  IMAD.MOV.U32 R13, RZ, RZ, R24 ;  /* 0x000000ffff0d7224 */ /* 0x000fe400078e0018 */
[----:B------:R-:W-:Y:S02]  /*13460*/  IMAD.MOV.U32 R12, RZ, RZ, 0x5 ;  /* 0x00000005ff0c7424 */ /* 0x000fe400078e00ff */
[----:B------:R-:W-:-:S07]  /*13470*/  IMAD.MOV.U32 R2, RZ, RZ, R14 ;  /* 0x000000ffff027224 */ /* 0x000fce00078e000e */
[----:B------:R-:W-:Y:S05]  /*13480*/  WARPSYNC.COLLECTIVE R15, `(.L_x_2624) ;  /* 0x000000000f087348 */ /* 0x000fea0003c00000 */
[----:B------:R0:W1:Y:S02]  /*13490*/  SHFL.IDX P6, R14, R13, R12, R11 ;  /* 0x0000000c0d0e7389 */ /* 0x00006400000c000b */
[----:B01----:R-:W-:Y:S01]  /*134a0*/  ENDCOLLECTIVE ;  /* 0x000000000000791b */ /* 0x003fe20003800000 */
.L_x_2624:
[----:B------:R-:W-:-:S04]  /*134b0*/  IADD3 R2, P2, R2, R0, RZ ;  /* 0x0000000002027210 */ /* 0x000fc80007f5e0ff */
[----:B------:R-:W-:Y:S02]  /*134c0*/  IADD3.X R3, RZ, R3, RZ, P2, !PT ;  /* 0x00000003ff037210 */ /* 0x000fe400017fe4ff */
[----:B------:R-:W-:Y:S02]  /*134d0*/  ISETP.LT.OR P2, PT, R6, 0x41, !P1 ;  /* 0x000000410600780c */ /* 0x000fe40004f41670 */
[----:B------:R-:W-:-:S11]  /*134e0*/  MOV R13, R23 ;  /* 0x00000017000d7202 */ /* 0x000fd60000000f00 */
        /* <DEDUP_REMOVED lines=9> */
.L_x_2625:
[----:B------:R-:W-:Y:S01]  /*13580*/  @!PT LDS RZ, [RZ] ;  /* 0x00000000fffff984 */ /* 0x000fe20000000800 */
[----:B------:R-:W-:Y:S01]  /*13590*/  @!PT LDS RZ, [RZ] ;  /* 0x00000000fffff984 */ /* 0x000fe20000000800 */
[----:B------:R-:W-:Y:S01]  /*135a0*/  @!PT LDS RZ, [RZ] ;  /* 0x00000000fffff984 */ /* 0x000fe20000000800 */
[----:B------:R1:W-:Y:S01]  /*135b0*/  LDGSTS.E.BYPASS.LTC128B.128 [R5+0x5400], desc[UR36][R2.64+0x80], !P2 ;  /* 0x0540008002057fae */ /* 0x0003e2000d101d64 */
[----:B------:R-:W-:Y:S05]  /*135c0*/  BRA `(.L_x_2626) ;  /* 0xffffffbc00d07947 */ /* 0x000fea000383ffff */
.L_x_2529:
[----:B0-----:R0:W1:Y:S02]  /*135d0*/  SYNCS.PHASECHK.TRANS64.TRYWAIT P0, [R0+URZ+0x2a860], R3 ;  /* 0x02a86003000075a7 */ /* 0x001064000800017f */
[----:B-1----:R-:W-:Y:S05]  /*135e0*/  @!P0 NANOSLEEP.SYNCS 0x989680 ;  /* 0x009896800000895d */ /* 0x002fea0003900000 */
[----:B------:R-:W1:Y:S02]  /*135f0*/  @!P0 SYNCS.PHASECHK.TRANS64 P0, [R0+URZ+0x2a860], R3 ;  /* 0x02a86003000085a7 */ /* 0x000e64000800007f */
[----:B-1----:R-:W-:Y:S05]  /*13600*/  @!P0 BRA `(.L_x_2529) ;  /* 0xfffffffc00f08947 */ /* 0x002fea000383ffff */
[----:B------:R-:W-:Y:S05]  /*13610*/  BRA `(.L_x_2627) ;  /* 0xffffffc000f07947 */ /* 0x000fea000383ffff */
.L_x_2530:
[----:B------:R-:W-:Y:S01]  /*13620*/  BSSY B0, `(.L_x_2628) ;  /* 0x0000008000007945 */ /* 0x000fe20003800000 */
[----:B------:R-:W-:Y:S01]  /*13630*/  IMAD.MOV.U32 R13, RZ, RZ, R24 ;  /* 0x000000ffff0d7224 */ /* 0x000fe200078e0018 */
[----:B------:R-:W-:Y:S01]  /*13640*/  MOV R15, 0xffffffff ;  /* 0xffffffff000f7802 */ /* 0x000fe20000000f00 */
[----:B------:R-:W-:Y:S02]  /*13650*/  IMAD.MOV.U32 R12, RZ, RZ, RZ ;  /* 0x000000ffff0c7224 */ /* 0x000fe400078e00ff */
[----:B------:R-:W-:-:S07]  /*13660*/  IMAD.MOV.U32 R11, RZ, RZ, 0x181f ;  /* 0x0000181fff0b7424 */ /* 0x000fce00078e00ff */
[----:B0-2---:R-:W-:Y:S05]  /*13670*/  WARPSYNC.COLLECTIVE R15, `(.L_x_2629) ;  /* 0x000000000f087348 */ /* 0x005fea0003c00000 */
[----:B--2---:R1:W2:Y:S02]  /*13680*/  SHFL.IDX P6, R14, R13, R12, R11 ;  /* 0x0000000c0d0e7389 */ /* 0x0042a400000c000b */
[----:B012---:R-:W-:Y:S01]  /*13690*/  ENDCOLLECTIVE ;  /* 0x000000000000791b */ /* 0x007fe20003800000 */
.L_x_2629:
[----:B------:R-:W-:Y:S05]  /*136a0*/  BSYNC B0 ;  /* 0x0000000000007941 */ /* 0x000fea0003800000 */
.L_x_2628:
        /* <DEDUP_REMOVED lines=12> */
.L_x_2630:
        /* <DEDUP_REMOVED lines=12> */
.L_x_2631:
        /* <DEDUP_REMOVED lines=13> */
.L_x_2632:
[----:B------:R-:W-:Y:S01]  /*13900*/  IMAD.MOV.U32 R13, RZ, RZ, R24 ;  /* 0x000000ffff0d7224 */ /* 0x000fe200078e0018 */
[----:B------:R-:W-:Y:S02]  /*13910*/  MOV R12, 0x2 ;  /* 0x00000002000c7802 */ /* 0x000fe40000000f00 */
[----:B------:R-:W-:-:S13]  /*13920*/  IADD3 R2, P2, R14, R5, RZ ;  /* 0x000000050e027210 */ /* 0x000fda0007f5e0ff */
[----:B------:R-:W-:Y:S05]  /*13930*/  WARPSYNC.COLLECTIVE R15, `(.L_x_2633) ;  /* 0x000000000f087348 */ /* 0x000fea0003c00000 */
[----:B------:R0:W1:Y:S02]  /*13940*/  SHFL.IDX P6, R14, R13, R12, R11 ;  /* 0x0000000c0d0e7389 */ /* 0x00006400000c000b */
[----:B01----:R-:W-:Y:S01]  /*13950*/  ENDCOLLECTIVE ;  /* 0x000000000000791b */ /* 0x003fe20003800000 */
.L_x_2633:
        /* <DEDUP_REMOVED lines=13> */
.L_x_2634:
[----:B------:R-:W-:Y:S02]  /*13a30*/  IMAD.MOV.U32 R13, RZ, RZ, R24 ;  /* 0x000000ffff0d7224 */ /* 0x000fe400078e0018 */
[----:B------:R-:W-:Y:S02]  /*13a40*/  IMAD.MOV.U32 R12, RZ, RZ, 0x3 ;  /* 0x00000003ff0c7424 */ /* 0x000fe400078e00ff */
[----:B------:R-:W-:-:S07]  /*13a50*/  IMAD.MOV.U32 R10, RZ, RZ, R14 ;  /* 0x000000ffff0a7224 */ /* 0x000fce00078e000e */
[----:B------:R-:W-:Y:S05]  /*13a60*/  WARPSYNC.COLLECTIVE R15, `(.L_x_2635) ;  /* 0x000000000f087348 */ /* 0x000fea0003c00000 */
[----:B------:R0:W1:Y:S02]  /*13a70*/  SHFL.IDX P6, R14, R13, R12, R11 ;  /* 0x0000000c0d0e7389 */ /* 0x00006400000c000b */
[----:B01----:R-:W-:Y:S01]  /*13a80*/  ENDCOLLECTIVE ;  /* 0x000000000000791b */ /* 0x003fe20003800000 */
.L_x_2635:
        /* <DEDUP_REMOVED lines=14> */
.L_x_2636:
[----:B------:R-:W-:Y:S02]  /*13b70*/  IMAD.MOV.U32 R13, RZ, RZ, R24 ;  /* 0x000000ffff0d7224 */ /* 0x000fe400078e0018 */
[----:B------:R-:W-:Y:S01]  /*13b80*/  IMAD.MOV.U32 R12, RZ, RZ, 0x4 ;  /* 0x00000004ff0c7424 */ /* 0x000fe200078e00ff */
[----:B------:R-:W-:-:S13]  /*13b90*/  IADD3 R2, P2, R14, R5, RZ ;  /* 0x000000050e027210 */ /* 0x000fda0007f5e0ff */
[----:B------:R-:W-:Y:S05]  /*13ba0*/  WARPSYNC.COLLECTIVE R15, `(.L_x_2637) ;  /* 0x000000000f087348 */ /* 0x000fea0003c00000 */
[----:B------:R0:W1:Y:S02]  /*13bb0*/  SHFL.IDX P6, R14, R13, R12, R11 ;  /* 0x0000000c0d0e7389 */ /* 0x00006400000c000b */
[----:B01----:R-:W-:Y:S01]  /*13bc0*/  ENDCOLLECTIVE ;  /* 0x000000000000791b */ /* 0x003fe20003800000 */
.L_x_2637:
        /* <DEDUP_REMOVED lines=13> */
.L_x_2638:
[----:B------:R-:W-:Y:S01]  /*13ca0*/  MOV R13, R24 ;  /* 0x00000018000d7202 */ /* 0x000fe20000000f00 */
[----:B------:R-:W-:Y:S02]  /*13cb0*/  IMAD.MOV.U32 R12, RZ, RZ, 0x5 ;  /* 0x00000005ff0c7424 */ /* 0x000fe400078e00ff */
[----:B------:R-:W-:-:S07]  /*13cc0*/  IMAD.MOV.U32 R10, RZ, RZ, R14 ;  /* 0x000000ffff0a7224 */ /* 0x000fce00078e000e */
[----:B------:R-:W-:Y:S05]  /*13cd0*/  WARPSYNC.COLLECTIVE R15, `(.L_x_2639) ;  /* 0x000000000f087348 */ /* 0x000fea0003c00000 */
[----:B------:R0:W1:Y:S02]  /*13ce0*/  SHFL.IDX P6, R14, R13, R12, R11 ;  /* 0x0000000c0d0e7389 */ /* 0x00006400000c000b */
[----:B01----:R-:W-:Y:S01]  /*13cf0*/  ENDCOLLECTIVE ;  /* 0x000000000000791b */ /* 0x003fe20003800000 */
.L_x_2639:
        /* <DEDUP_REMOVED lines=12> */
.L_x_2640:
[----:B------:R-:W-:Y:S05]  /*13dc0*/  BRA `(.L_x_2641) ;  /* 0xffffffbc00ec7947 */ /* 0x000fea000383ffff */
.L_x_2535:
        /* <DEDUP_REMOVED lines=8> */
.L_x_2643:
[----:B------:R-:W-:Y:S05]  /*13e50*/  BSYNC B0 ;  /* 0x0000000000007941 */ /* 0x000fea0003800000 */
.L_x_2642:
        /* <DEDUP_REMOVED lines=9> */
.L_x_2644:
        /* <DEDUP_REMOVED lines=18> */
.L_x_2645:
[----:B------:R-:W-:Y:S01]  /*14010*/  IMAD.MOV.U32 R12, RZ, RZ, 0x2 ;  /* 0x00000002ff0c7424 */ /* 0x000fe200078e00ff */
[----:B------:R-:W-:-:S05]  /*14020*/  SEL R7, R14, RZ, P1 ;  /* 0x000000ff0e077207 */ /* 0x000fca0000800000 */
[----:B------:R-:W-:-:S05]  /*14030*/  IMAD.IADD R6, R4, 0x1, R7 ;  /* 0x0000000104067824 */ /* 0x000fca00078e0207 */
[----:B------:R-:W-:-:S07]  /*14040*/  MOV R13, R6 ;  /* 0x00000006000d7202 */ /* 0x000fce0000000f00 */
[----:B------:R-:W-:Y:S05]  /*14050*/  WARPSYNC.COLLECTIVE R15, `(.L_x_2646) ;  /* 0x000000000f087348 */ /* 0x000fea0003c00000 */
[----:B------:R0:W1:Y:S02]  /*14060*/  SHFL.UP P6, R14, R13, R12, R11 ;  /* 0x0400000c0d0e7389 */ /* 0x00006400000c000b */
[----:B01----:R-:W-:Y:S01]  /*14070*/  ENDCOLLECTIVE ;  /* 0x000000000000791b */ /* 0x003fe20003800000 */
.L_x_2646:
[----:B------:R-:W-:Y:S02]  /*14080*/  MOV R12, 0x4 ;  /* 0x00000004000c7802 */ /* 0x000fe40000000f00 */
[----:B------:R-:W-:-:S05]  /*14090*/  SEL R7, R14, RZ, P2 ;  /* 0x000000ff0e077207 */ /* 0x000fca0001000000 */
[----:B------:R-:W-:-:S04]  /*140a0*/  IMAD.IADD R7, R6, 0x1, R7 ;  /* 0x0000000106077824 */ /* 0x000fc800078e0207 */
[----:B------:R-:W-:-:S07]  /*140b0*/  IMAD.MOV.U32 R13, RZ, RZ, R7 ;  /* 0x000000ffff0d7224 */ /* 0x000fce00078e0007 */
[----:B------:R-:W-:Y:S05]  /*140c0*/  WARPSYNC.COLLECTIVE R15, `(.L_x_2647) ;  /* 0x000000000f087348 */ /* 0x000fea0003c00000 */
[----:B------:R0:W1:Y:S02]  /*140d0*/  SHFL.UP P6, R14, R13, R12, R11 ;  /* 0x0400000c0d0e7389 */ /* 0x00006400000c000b */
[----:B01----:R-:W-:Y:S01]  /*140e0*/  ENDCOLLECTIVE ;  /* 0x000000000000791b */ /* 0x003fe20003800000 */
.L_x_2647:
[----:B------:R-:W-:Y:S01]  /*140f0*/  IMAD.MOV.U32 R12, RZ, RZ, 0x8 ;  /* 0x00000008ff0c7424 */ /* 0x000fe200078e00ff */
[----:B------:R-:W-:-:S05]  /*14100*/  SEL R2, R14, RZ, P3 ;  /* 0x000000ff0e027207 */ /* 0x000fca0001800000 */
[----:B------:R-:W-:-:S04]  /*14110*/  IMAD.IADD R2, R7, 0x1, R2 ;  /* 0x0000000107027824 */ /* 0x000fc800078e0202 */
[----:B------:R-:W-:-:S07]  /*14120*/  IMAD.MOV.U32 R13, RZ, RZ, R2 ;  /* 0x000000ffff0d7224 */ /* 0x000fce00078e0002 */
[----:B------:R-:W-:Y:S05]  /*14130*/  WARPSYNC.COLLECTIVE R15, `(.L_x_2648) ;  /* 0x000000000f087348 */ /* 0x000fea0003c00000 */
[----:B------:R0:W1:Y:S02]  /*14140*/  SHFL.UP P6, R14, R13, R12, R11 ;  /* 0x0400000c0d0e7389 */ /* 0x00006400000c000b */
[----:B01----:R-:W-:Y:S01]  /*14150*/  ENDCOLLECTIVE ;  /* 0x000000000000791b */ /* 0x003fe20003800000 */
.L_x_2648:
[----:B------:R-:W-:Y:S01]  /*14160*/  IMAD.MOV.U32 R12, RZ, RZ, 0x10 ;  /* 0x00000010ff0c7424 */ /* 0x000fe200078e00ff */
[----:B------:R-:W-:-:S04]  /*14170*/  SEL R3, R14, RZ, P4 ;  /* 0x000000ff0e037207 */ /* 0x000fc80002000000 */
[----:B------:R-:W-:-:S05]  /*14180*/  IADD3 R3, R2, R3, RZ ;  /* 0x0000000302037210 */ /* 0x000fca0007ffe0ff */
[----:B------:R-:W-:-:S07]  /*14190*/  IMAD.MOV.U32 R13, RZ, RZ, R3 ;  /* 0x000000ffff0d7224 */ /* 0x000fce00078e0003 */
[----:B------:R-:W-:Y:S05]  /*141a0*/  WARPSYNC.COLLECTIVE R15, `(.L_x_2649) ;  /* 0x000000000f087348 */ /* 0x000fea0003c00000 */
[----:B------:R0:W1:Y:S02]  /*141b0*/  SHFL.UP P6, R14, R13, R12, R11 ;  /* 0x0400000c0d0e7389 */ /* 0x00006400000c000b */
[----:B01----:R-:W-:Y:S01]  /*141c0*/  ENDCOLLECTIVE ;  /* 0x000000000000791b */ /* 0x003fe20003800000 */
.L_x_2649:
        /* <DEDUP_REMOVED lines=8> */
.L_x_2650:
[----:B------:R-:W-:Y:S05]  /*14250*/  BRA `(.L_x_2651) ;  /* 0xffffffbc00f87947 */ /* 0x000fea000383ffff */
.L_x_2540:
        /* <DEDUP_REMOVED lines=8> */
.L_x_2653:
[----:B------:R-:W-:Y:S05]  /*142e0*/  BSYNC B0 ;  /* 0x0000000000007941 */ /* 0x000fea0003800000 */
.L_x_2652:
        /* <DEDUP_REMOVED lines=8> */
.L_x_2654:
[----:B------:R-:W-:Y:S01]  /*14370*/  IMAD.MOV.U32 R12, RZ, RZ, 0x4 ;  /* 0x00000004ff0c7424 */ /* 0x000fe200078e00ff */
[----:B------:R-:W-:-:S05]  /*14380*/  SEL R0, R14, RZ, P2 ;  /* 0x000000ff0e007207 */ /* 0x000fca0001000000 */
[----:B------:R-:W-:-:S05]  /*14390*/  IMAD.IADD R0, R13, 0x1, R0 ;  /* 0x000000010d007824 */ /* 0x000fca00078e0200 */
[----:B------:R-:W-:-:S07]  /*143a0*/  MOV R13, R0 ;  /* 0x00000000000d7202 */ /* 0x000fce0000000f00 */
[----:B------:R-:W-:Y:S05]  /*143b0*/  WARPSYNC.COLLECTIVE R15, `(.L_x_2655) ;  /* 0x000000000f087348 */ /* 0x000fea0003c00000 */
[----:B------:R0:W1:Y:S02]  /*143c0*/  SHFL.UP P6, R14, R13, R12, R11 ;  /* 0x0400000c0d0e7389 */ /* 0x00006400000c000b */
[----:B01----:R-:W-:Y:S01]  /*143d0*/  ENDCOLLECTIVE ;  /* 0x000000000000791b */ /* 0x003fe20003800000 */
.L_x_2655:
[----:B------:R-:W-:Y:S02]  /*143e0*/  MOV R12, 0x8 ;  /* 0x00000008000c7802 */ /* 0x000fe40000000f00 */
[----:B------:R-:W-:-:S05]  /*143f0*/  SEL R3, R14, RZ, P3 ;  /* 0x000000ff0e037207 */ /* 0x000fca0001800000 */
[----:B------:R-:W-:-:S04]  /*14400*/  IMAD.IADD R2, R0, 0x1, R3 ;  /* 0x0000000100027824 */ /* 0x000fc800078e0203 */
[----:B------:R-:W-:-:S07]  /*14410*/  IMAD.MOV.U32 R13, RZ, RZ, R2 ;  /* 0x000000ffff0d7224 */ /* 0x000fce00078e0002 */
[----:B------:R-:W-:Y:S05]  /*14420*/  WARPSYNC.COLLECTIVE R15, `(.L_x_2656) ;  /* 0x000000000f087348 */ /* 0x000fea0003c00000 */
[----:B------:R0:W1:Y:S02]  /*14430*/  SHFL.UP P6, R14, R13, R12, R11 ;  /* 0x0400000c0d0e7389 */ /* 0x00006400000c000b */
[----:B01----:R-:W-:Y:S01]  /*14440*/  ENDCOLLECTIVE ;  /* 0x000000000000791b */ /* 0x003fe20003800000 */
.L_x_2656:
[----:B------:R-:W-:Y:S01]  /*14450*/  IMAD.MOV.U32 R12, RZ, RZ, 0x10 ;  /* 0x00000010ff0c7424 */ /* 0x000fe200078e00ff */
[----:B------:R-:W-:-:S05]  /*14460*/  SEL R3, R14, RZ, P4 ;  /* 0x000000ff0e037207 */ /* 0x000fca0002000000 */
[----:B------:R-:W-:-:S04]  /*14470*/  IMAD.IADD R3, R2, 0x1, R3 ;  /* 0x0000000102037824 */ /* 0x000fc800078e0203 */
[----:B------:R-:W-:-:S07]  /*14480*/  IMAD.MOV.U32 R13, RZ, RZ, R3 ;  /* 0x000000ffff0d7224 */ /* 0x000fce00078e0003 */
[----:B------:R-:W-:Y:S05]  /*14490*/  WARPSYNC.COLLECTIVE R15, `(.L_x_2657) ;  /* 0x000000000f087348 */ /* 0x000fea0003c00000 */
[----:B------:R0:W1:Y:S02]  /*144a0*/  SHFL.UP P6, R14, R13, R12, R11 ;  /* 0x0400000c0d0e7389 */ /* 0x00006400000c000b */
[----:B01----:R-:W-:Y:S01]  /*144b0*/  ENDCOLLECTIVE ;  /* 0x000000000000791b */ /* 0x003fe20003800000 */
.L_x_2657:
        /* <DEDUP_REMOVED lines=8> */
.L_x_2658:
[----:B------:R-:W-:Y:S05]  /*14540*/  BRA `(.L_x_2659) ;  /* 0xffffffbc00d87947 */ /* 0x000fea000383ffff */
.L_x_2542:
[----:B------:R-:W-:Y:S01]  /*14550*/  BSSY B0, `(.L_x_2660) ;  /* 0x0000006000007945 */ /* 0x000fe20003800000 */
[----:B------:R-:W-:Y:S02]  /*14560*/  PLOP3.LUT P6, PT, P6, PT, PT, 0x8, 0x0 ;  /* 0x000000000000781c */ /* 0x000fe400037ce170 */
[----:B------:R-:W-:-:S11]  /*14570*/  MOV R15, 0xffffffff ;  /* 0xffffffff000f7802 */ /* 0x000fd60000000f00 */
[----:B0-----:R-:W-:Y:S05]  /*14580*/  WARPSYNC.COLLECTIVE R15, `(.L_x_2661) ;  /* 0x000000000f087348 */ /* 0x001fea0003c00000 */
[----:B------:R-:W-:Y:S01]  /*14590*/  VOTE.ANY R14, PT, P6 ;  /* 0x00000000000e7806 */ /* 0x000fe200030e0100 */
[----:B0-----:R-:W-:Y:S06]  /*145a0*/  ENDCOLLECTIVE ;  /* 0x000000000000791b */ /* 0x001fec0003800000 */
.L_x_2661:
[----:B------:R-:W-:Y:S05]  /*145b0*/  BSYNC B0 ;  /* 0x0000000000007941 */ /* 0x000fea0003800000 */
.L_x_2660:
        /* <DEDUP_REMOVED lines=9> */
.L_x_2662:
[----:B------:R-:W-:Y:S01]  /*14650*/  IMAD.MOV.U32 R4, RZ, RZ, R14 ;  /* 0x000000ffff047224 */ /* 0x000fe200078e000e */
[----:B------:R-:W-:Y:S06]  /*14660*/  BRA `(.L_x_2663) ;  /* 0xffffffbc00c87947 */ /* 0x000fec000383ffff */
.L_x_2544:
[----:B------:R-:W-:Y:S01]  /*14670*/  BSSY B0, `(.L_x_2664) ;  /* 0x0000007000007945 */ /* 0x000fe20003800000 */
[----:B------:R-:W-:Y:S01]  /*14680*/  IMAD.MOV.U32 R13, RZ, RZ, R6 ;  /* 0x000000ffff0d7224 */ /* 0x000fe200078e0006 */
[----:B------:R-:W-:Y:S01]  /*14690*/  MOV R11, 0x1f ;  /* 0x0000001f000b7802 */ /* 0x000fe20000000f00 */
[----:B------:R-:W-:-:S07]  /*146a0*/  IMAD.MOV.U32 R15, RZ, RZ, -0x1 ;  /* 0xffffffffff0f7424 */ /* 0x000fce00078e00ff */
[----:B012---:R-:W-:Y:S05]  /*146b0*/  WARPSYNC.COLLECTIVE R15, `(.L_x_2665) ;  /* 0x000000000f087348 */ /* 0x007fea0003c00000 */
[----:B------:R3:W4:Y:S02]  /*146c0*/  SHFL.IDX P6, R14, R13, R12, R11 ;  /* 0x0000000c0d0e7389 */ /* 0x00072400000c000b */
[----:B01234-:R-:W-:Y:S01]  /*146d0*/  ENDCOLLECTIVE ;  /* 0x000000000000791b */ /* 0x01ffe20003800000 */
.L_x_2665:
[----:B------:R-:W-:Y:S05]  /*146e0*/  BSYNC B0 ;  /* 0x0000000000007941 */ /* 0x000fea0003800000 */
.L_x_2664:
[----:B------:R-:W-:Y:S05]  /*146f0*/  BRA `(.L_x_2543) ;  /* 0xffffffbc00c07947 */ /* 0x000fea000383ffff */
.L_x_2548:
[----:B-1----:R1:W3:Y:S02]  /*14700*/  SYNCS.PHASECHK.TRANS64.TRYWAIT P0, [R4+URZ+0x2a820], R0 ;  /* 0x02a82000040075a7 */ /* 0x0022e4000800017f */
[----:B---3--:R-:W-:Y:S05]  /*14710*/  @!P0 NANOSLEEP.SYNCS 0x989680 ;  /* 0x009896800000895d */ /* 0x008fea0003900000 */
[----:B------:R-:W3:Y:S02]  /*14720*/  @!P0 SYNCS.PHASECHK.TRANS64 P0, [R4+URZ+0x2a820], R0 ;  /* 0x02a82000040085a7 */ /* 0x000ee4000800007f */
[----:B---3--:R-:W-:Y:S05]  /*14730*/  @!P0 BRA `(.L_x_2548) ;  /* 0xfffffffc00f08947 */ /* 0x008fea000383ffff */
[----:B------:R-:W-:Y:S05]  /*14740*/  BRA `(.L_x_2666) ;  /* 0xffffffc400387947 */ /* 0x000fea000383ffff */
.L_x_2549:
        /* <DEDUP_REMOVED lines=11> */
.L_x_2668:
[----:B------:R-:W-:Y:S05]  /*14800*/  BSYNC B0 ;  /* 0x0000000000007941 */ /* 0x000fea0003800000 */
.L_x_2667:
[----:B------:R-:W-:Y:S05]  /*14810*/  BRA `(.L_x_2669) ;  /* 0xffffffc400207947 */ /* 0x000fea000383ffff */
.L_x_2552:
[----:B------:R-:W-:Y:S01]  /*14820*/  BSSY B1, `(.L_x_2670) ;  /* 0x0000006000017945 */ /* 0x000fe20003800000 */
[----:B------:R-:W-:-:S07]  /*14830*/  IMAD.MOV.U32 R15, RZ, RZ, -0x1 ;  /* 0xffffffffff0f7424 */ /* 0x000fce00078e00ff */
[----:B012---:R-:W-:Y:S05]  /*14840*/  WARPSYNC.COLLECTIVE R15, `(.L_x_2671) ;  /* 0x000000000f0c7348 */ /* 0x007fea0003c00000 */
[----:B------:R-:W-:Y:S02]  /*14850*/  ELECT P6, UR62, PT ;  /* 0x00000000003e782f */ /* 0x000fe400038c0000 */
[----:B------:R-:W-:Y:S01]  /*14860*/  MOV R14, UR62 ;  /* 0x0000003e000e7c02 */ /* 0x000fe20008000f00 */
[----:B012---:R-:W-:Y:S10]  /*14870*/  ENDCOLLECTIVE ;  /* 0x000000000000791b */ /* 0x007ff40003800000 */
.L_x_2671:
[----:B------:R-:W-:Y:S05]  /*14880*/  BSYNC B1 ;  /* 0x0000000000017941 */ /* 0x000fea0003800000 */
.L_x_2670:
[----:B------:R-:W-:Y:S05]  /*14890*/  BRA `(.L_x_2672) ;  /* 0xffffffc400187947 */ /* 0x000fea000383ffff */
.L_x_2554:
[----:B-1----:R1:W3:Y:S02]  /*148a0*/  SYNCS.PHASECHK.TRANS64.TRYWAIT P1, [R5+URZ+0x2a840], R0 ;  /* 0x02a84000050075a7 */ /* 0x0022e4000802017f */
[----:B---3--:R-:W-:Y:S05]  /*148b0*/  @!P1 NANOSLEEP.SYNCS 0x989680 ;  /* 0x009896800000995d */ /* 0x008fea0003900000 */
[----:B------:R-:W3:Y:S02]  /*148c0*/  @!P1 SYNCS.PHASECHK.TRANS64 P1, [R5+URZ+0x2a840], R0 ;  /* 0x02a84000050095a7 */ /* 0x000ee4000802007f */
[----:B---3--:R-:W-:Y:S05]  /*148d0*/  @!P1 BRA `(.L_x_2554) ;  /* 0xfffffffc00f09947 */ /* 0x008fea000383ffff */
[----:B------:R-:W-:Y:S05]  /*148e0*/  BRA `(.L_x_2673) ;  /* 0xffffffc400387947 */ /* 0x000fea000383ffff */
.L_x_2556:
[----:B---3--:R3:W4:Y:S02]  /*148f0*/  SYNCS.PHASECHK.TRANS64.TRYWAIT P1, [R27+URZ+0x2a840], R2 ;  /* 0x02a840021b0075a7 */ /* 0x008724000802017f */
[----:B----4-:R-:W-:Y:S05]  /*14900*/  @!P1 NANOSLEEP.SYNCS 0x989680 ;  /* 0x009896800000995d */ /* 0x010fea0003900000 */
[----:B------:R-:W4:Y:S02]  /*14910*/  @!P1 SYNCS.PHASECHK.TRANS64 P1, [R27+URZ+0x2a840], R2 ;  /* 0x02a840021b0095a7 */ /* 0x000f24000802007f */
[----:B----4-:R-:W-:Y:S05]  /*14920*/  @!P1 BRA `(.L_x_2556) ;  /* 0xfffffffc00f09947 */ /* 0x010fea000383ffff */
[----:B------:R-:W-:Y:S05]  /*14930*/  BRA `(.L_x_2674) ;  /* 0xffffffc400447947 */ /* 0x000fea000383ffff */
.L_x_2558:
[----:B----4-:R4:W0:Y:S02]  /*14940*/  SYNCS.PHASECHK.TRANS64.TRYWAIT P1, [R5+URZ+0x2a860], R0 ;  /* 0x02a86000050075a7 */ /* 0x010824000802017f */
[----:B0-----:R-:W-:Y:S05]  /*14950*/  @!P1 NANOSLEEP.SYNCS 0x989680 ;  /* 0x009896800000995d */ /* 0x001fea0003900000 */
[----:B------:R-:W0:Y:S02]  /*14960*/  @!P1 SYNCS.PHASECHK.TRANS64 P1, [R5+URZ+0x2a860], R0 ;  /* 0x02a86000050095a7 */ /* 0x000e24000802007f */
[----:B0-----:R-:W-:Y:S05]  /*14970*/  @!P1 BRA `(.L_x_2558) ;  /* 0xfffffffc00f09947 */ /* 0x001fea000383ffff */
[----:B------:R-:W-:Y:S05]  /*14980*/  BRA `(.L_x_2675) ;  /* 0xffffffc400407947 */ /* 0x000fea000383ffff */
.L_x_2676:
        /* <DEDUP_REMOVED lines=15> */
.L_x_15639:


//--------------------- .text._ZN7cutlass13device_kernelIN5flash11enable_sm90INS1_16FlashAttnFwdSm90INS1_25CollectiveMainloopFwdSm90ILi2EN4cute5tupleIJNS5_1CILi1EEES8_S8_EEENS6_IJNS7_ILi128EEENS7_ILi96EEENS7_ILi192EEEEEELi128ENS_6half_tEfNS_4arch4Sm90ELb1ELb0ELb1ELb1ELb1ELb1ELb0ELb1ELb1ELb1ELb0ELb0EEENS1_21CollectiveEpilogueFwdINS6_IJSA_SA_SB_EEES9_SE_SG_Li256ELb1ELb1ELb0ELb0EEENS1_36VarlenDynamicPersistentTileSchedulerILi128ELi96ELi256ELi128ELb0ELb1ELb1ELb1ELb1ELb1EEEEEEEEEvNT_6ParamsE --------------------------
	.section	.text._ZN7cutlass13device_kernelIN5flash11enable_sm90INS1_16FlashAttnFwdSm90INS1_25CollectiveMainloopFwdSm90ILi2EN4cute5tupleIJNS5_1CILi1EEES8_S8_EEENS6_IJNS7_ILi128EEENS7_ILi96EEENS7_ILi192EEEEEELi128ENS_6half_tEfNS_4arch4Sm90ELb1ELb0ELb1ELb1ELb1ELb1ELb0ELb1ELb1ELb1ELb0ELb0EEENS1_21CollectiveEpilogueFwdINS6_IJSA_SA_SB_EEES9_SE_SG_Li256ELb1ELb1ELb0ELb0EEENS1_36VarlenDynamicPersistentTileSchedulerILi128ELi96ELi256ELi128ELb0ELb1ELb1ELb1ELb1ELb1EEEEEEEEEvNT_6ParamsE,"ax",@progbits
	.align	128
.text._ZN7cutlass13device_kernelIN5flash11enable_sm90INS1_16FlashAttnFwdSm90INS1_25CollectiveMainloopFwdSm90ILi2EN4cute5tupleIJNS5_1CILi1EEES8_S8_EEENS6_IJNS7_ILi128EEENS7_ILi96EEENS7_ILi192EEEEEELi128ENS_6half_tEfNS_4arch4Sm90ELb1ELb0ELb1ELb1ELb1ELb1ELb0ELb1ELb1ELb1ELb0ELb0EEENS1_21CollectiveEpilogueFwdINS6_IJSA_SA_SB_EEES9_SE_SG_Li256ELb1ELb1ELb0ELb0EEENS1_36VarlenDynamicPersistentTileSchedulerILi128ELi96ELi256ELi128ELb0ELb1ELb1ELb1ELb1ELb1EEEEEEEEEvNT_6ParamsE:
        .type           _ZN7cutlass13device_kernelIN5flash11enable_sm90INS1_16FlashAttnFwdSm90INS1_25CollectiveMainloopFwdSm90ILi2EN4cute5tupleIJNS5_1CILi1EEES8_S8_EEENS6_IJNS7_ILi128EEENS7_ILi96EEENS7_ILi192EEEEEELi128ENS_6half_tEfNS_4arch4Sm90ELb1ELb0ELb1ELb1ELb1ELb1ELb0ELb1ELb1ELb1ELb0ELb0EEENS1_21CollectiveEpilogueFwdINS6_IJSA_SA_SB_EEES9_SE_SG_Li256ELb1ELb1ELb0ELb0EEENS1_36VarlenDynamicPersistentTileSchedulerILi128ELi96ELi256ELi128ELb0ELb1ELb1ELb1ELb1ELb1EEEEEEEEEvNT_6ParamsE,@function
        .size           _ZN7cutlass13device_kernelIN5flash11enable_sm90INS1_16FlashAttnFwdSm90INS1_25CollectiveMainloopFwdSm90ILi2EN4cute5tupleIJNS5_1CILi1EEES8_S8_EEENS6_IJNS7_ILi128EEENS7_ILi96EEENS7_ILi192EEEEEELi128ENS_6half_tEfNS_4arch4Sm90ELb1ELb0ELb1ELb1ELb1ELb1ELb0ELb1ELb1ELb1ELb0ELb0EEENS1_21CollectiveEpilogueFwdINS6_IJSA_SA_SB_EEES9_SE_SG_Li256ELb1ELb1ELb0ELb0EEENS1_36VarlenDynamicPersistentTileSchedulerILi128ELi96ELi256ELi128ELb0ELb1ELb1ELb1ELb1ELb1EEEEEEEEEvNT_6ParamsE,(.L_x_15640 - _ZN7cutlass13device_kernelIN5flash11enable_sm90INS1_16FlashAttnFwdSm90INS1_25CollectiveMainloopFwdSm90ILi2EN4cute5tupleIJNS5_1CILi1EEES8_S8_EEENS6_IJNS7_ILi128EEENS7_ILi96EEENS7_ILi192EEEEEELi128ENS_6half_tEfNS_4arch4Sm90ELb1ELb0ELb1ELb1ELb1ELb1ELb0ELb1ELb1ELb1ELb0ELb0EEENS1_21CollectiveEpilogueFwdINS6_IJSA_SA_SB_EEES9_SE_SG_Li256ELb1ELb1ELb0ELb0EEENS1_36VarlenDynamicPersistentTileSchedulerILi128ELi96ELi256ELi128ELb0ELb1ELb1ELb1ELb1ELb1EEEEEEEEEvNT_6ParamsE)
        .other          _ZN7cutlass13device_kernelIN5flash11enable_sm90INS1_16FlashAttnFwdSm90INS1_25CollectiveMainloopFwdSm90ILi2EN4cute5tupleIJNS5_1CILi1EEES8_S8_EEENS6_IJNS7_ILi128EEENS7_ILi96EEENS7_ILi192EEEEEELi128ENS_6half_tEfNS_4arch4Sm90ELb1ELb0ELb1ELb1ELb1ELb1ELb0ELb1ELb1ELb1ELb0ELb0EEENS1_21CollectiveEpilogueFwdINS6_IJSA_SA_SB_EEES9_SE_SG_Li256ELb1ELb1ELb0ELb0EEENS1_36VarlenDynamicPersistentTileSchedulerILi128ELi96ELi256ELi128ELb0ELb1ELb1ELb1ELb1ELb1EEEEEEEEEvNT_6ParamsE,@"STO_CUDA_ENTRY STV_DEFAULT"
_ZN7cutlass13device_kernelIN5flash11enable_sm90INS1_16FlashAttnFwdSm90INS1_25CollectiveMainloopFwdSm90ILi2EN4cute5tupleIJNS5_1CILi1EEES8_S8_EEENS6_IJNS7_ILi128EEENS7_ILi96EEENS7_ILi192EEEEEELi128ENS_6half_tEfNS_4arch4Sm90ELb1ELb0ELb1ELb1ELb1ELb1ELb0ELb1ELb1ELb1ELb0ELb0EEENS1_21CollectiveEpilogueFwdINS6_IJSA_SA_SB_EEES9_SE_SG_Li256ELb1ELb1ELb0ELb0EEENS1_36VarlenDynamicPersistentTileSchedulerILi128ELi96ELi256ELi128ELb0ELb1ELb1ELb1ELb1ELb1EEEEEEEEEvNT_6ParamsE:
        /* <DEDUP_REMOVED lines=18> */
.L_x_2678:
[----:B------:R-:W-:Y:S05]  /*0120*/  BSYNC B0 ;  /* 0x0000000000007941 */ /* 0x000fea0003800000 */
.L_x_2677:
        /* <DEDUP_REMOVED lines=41> */
.L_x_2679:
        /* <DEDUP_REMOVED lines=22> */
.L_x_2680:
        /* <DEDUP_REMOVED lines=18> */
.L_x_2681:
        /* <DEDUP_REMOVED lines=22> */
.L_x_2682:
        /* <DEDUP_REMOVED lines=22> */
.L_x_2683:
        /* <DEDUP_REMOVED lines=10> */
.L_x_2686:
        /* <DEDUP_REMOVED lines=18> */
[----:B------:R-:W-:Y:S01]  /*0ac0*/  IMAD.MOV.U32 R196, RZ, RZ, RZ ;  /* 0x000000ffffc47224 */ /* 0x000fe200078e00ff */
[----:B------:R-:W-:Y:S01]  /*0ad0*/  MOV R18, RZ ;  /* 0x000000ff00127202 */ /* 0x000fe20000000f00 */
[----:B------:R-:W-:Y:S01]  /*0ae0*/  IMAD.MOV.U32 R170, RZ, RZ, RZ ;  /* 0x000000ffffaa7224 */ /* 0x000fe200078e00ff */
[----:B------:R-:W-:Y:S01]  /*0af0*/  MOV R167, RZ ;  /* 0x000000ff00a77202 */ /* 0x000fe20000000f00 */
[----:B------:R-:W-:-:S08]  /*0b00*/  IMAD.MOV.U32 R162, RZ, RZ, RZ ;  /* 0x000000ffffa27224 */ /* 0x000fd000078e00ff */
[----:B------:R-:W-:Y:S01]  /*0b10*/  UIADD3 UR4, UR4, 0xc400, URZ ;  /* 0x0000c40004047890 */ /* 0x000fe2000fffe03f */
[----:B--2---:R-:W-:Y:S02]  /*0b20*/  R2UR UR5, R3 ;  /* 0x00000000030572ca */ /* 0x004fe400000e0000 */
[----:B------:R-:W-:-:S04]  /*0b30*/  SHF.R.S32.HI R3, RZ, 0x1f, R0 ;  /* 0x0000001fff037819 */ /* 0x000fc80000011400 */
[CC--:B------:R-:W-:Y:S02]  /*0b40*/  LEA.HI R5, R3.reuse, R0.reuse, RZ, 0x7 ;  /* 0x0000000003057211 */ /* 0x0c0fe400078f38ff */
[-C--:B------:R-:W-:Y:S02]  /*0b50*/  LEA.HI R4, R3, R0.reuse, RZ, 0x4 ;  /* 0x0000000003047211 */ /* 0x080fe400078f20ff */
[----:B------:R-:W-:Y:S02]  /*0b60*/  LOP3.LUT R7, R5, 0xffffff80, RZ, 0xc0, !PT ;  /* 0xffffff8005077812 */ /* 0x000fe400078ec0ff */
[----:B------:R-:W-:Y:S01]  /*0b70*/  LEA.HI R198, R3, R0, RZ, 0x3 ;  /* 0x0000000003c67211 */ /* 0x000fe200078f18ff */
[----:B------:R-:W-:Y:S01]  /*0b80*/  ULOP3.LUT UR5, UR5, 0x1, URZ, 0xfc, !UPT ;  /* 0x0000000105057892 */ /* 0x000fe2000f8efc3f */
[----:B------:R-:W-:Y:S01]  /*0b90*/  SHF.R.S32.HI R222, RZ, 0x7, R5 ;  /* 0x00000007ffde7819 */ /* 0x000fe20000011405 */
[----:B------:R-:W-:Y:S01]  /*0ba0*/  IMAD.IADD R214, R0, 0x1, -R7 ;  /* 0x0000000100d67824 */ /* 0x000fe200078e0a07 */
[----:B------:R-:W-:-:S02]  /*0bb0*/  SHF.R.S32.HI R7, RZ, 0x4, R4 ;  /* 0x00000004ff077819 */ /* 0x000fc40000011404 */
[----:B------:R-:W-:Y:S02]  /*0bc0*/  LOP3.LUT R191, R198, 0xfffffff8, RZ, 0xc0, !PT ;  /* 0xfffffff8c6bf7812 */ /* 0x000fe400078ec0ff */
[----:B------:R-:W-:Y:S02]  /*0bd0*/  SHF.R.S32.HI R9, RZ, 0x1f, R214 ;  /* 0x0000001fff097819 */ /* 0x000fe400000114d6 */
        /* <DEDUP_REMOVED lines=9> */
[----:B------:R-:W-:Y:S01]  /*0c70*/  IADD3 R191, R0, -R191, RZ ;  /* 0x800000bf00bf7210 */ /* 0x000fe20007ffe0ff */
[----:B------:R-:W-:Y:S01]  /*0c80*/  IMAD.IADD R7, R7, 0x1, -R6 ;  /* 0x0000000107077824 */ /* 0x000fe200078e0a06 */
[----:B------:R-:W-:-:S02]  /*0c90*/  IADD3 R10, R10, -R11, RZ ;  /* 0x8000000b0a0a7210 */ /* 0x000fc40007ffe0ff */
[----:B------:R-:W-:Y:S01]  /*0ca0*/  LEA.HI R6, R3, R0, RZ, 0x5 ;  /* 0x0000000003067211 */ /* 0x000fe200078f28ff */
[----:B------:R-:W-:Y:S01]  /*0cb0*/  IMAD.SHL.U32 R187, R191, 0x8, RZ ;  /* 0x00000008bfbb7824 */ /* 0x000fe200078e00ff */
[----:B------:R-:W-:Y:S01]  /*0cc0*/  LEA.HI R5, R5, R222, RZ, 0x1 ;  /* 0x000000de05057211 */ /* 0x000fe200078f08ff */
[----:B------:R-:W-:Y:S01]  /*0cd0*/  IMAD R10, R9, 0x10, R10 ;  /* 0x00000010090a7824 */ /* 0x000fe200078e020a */
[----:B------:R-:W-:Y:S02]  /*0ce0*/  LEA.HI R9, R3, R0, RZ, 0x2 ;  /* 0x0000000003097211 */ /* 0x000fe400078f10ff */
[----:B------:R-:W-:Y:S02]  /*0cf0*/  LOP3.LUT R3, R4, 0x3fffff0, RZ, 0xc0, !PT ;  /* 0x03fffff004037812 */ /* 0x000fe400078ec0ff */
[----:B------:R-:W-:Y:S02]  /*0d00*/  LOP3.LUT R197, R9, 0xfffffffc, RZ, 0xc0, !PT ;  /* 0xfffffffc09c57812 */ /* 0x000fe400078ec0ff */
[----:B------:R-:W-:-:S02]  /*0d10*/  SHF.R.S32.HI R169, RZ, 0x2, R9 ;  /* 0x00000002ffa97819 */ /* 0x000fc40000011409 */
[----:B------:R-:W-:Y:S01]  /*0d20*/  SHF.R.S32.HI R4, RZ, 0x1f, R9 ;  /* 0x0000001fff047819 */ /* 0x000fe20000011409 */
[C---:B------:R-:W-:Y:S01]  /*0d30*/  IMAD.IADD R197, R0.reuse, 0x1, -R197 ;  /* 0x0000000100c57824 */ /* 0x040fe200078e0ac5 */
[----:B------:R-:W-:Y:S01]  /*0d40*/  IADD3 R3, R0, -R3, RZ ;  /* 0x8000000300037210 */ /* 0x000fe20007ffe0ff */
[----:B------:R-:W-:Y:S01]  /*0d50*/  VIADD R221, R169, 0x40 ;  /* 0x00000040a9dd7836 */ /* 0x000fe20000000000 */
[----:B------:R-:W-:Y:S01]  /*0d60*/  LEA.HI R4, R4, R169, RZ, 0x3 ;  /* 0x000000a904047211 */ /* 0x000fe200078f18ff */
[C---:B------:R-:W-:Y:S01]  /*0d70*/  IMAD.SHL.U32 R16, R197.reuse, 0x8, RZ ;  /* 0x00000008c5107824 */ /* 0x040fe200078e00ff */
[----:B------:R-:W-:Y:S01]  /*0d80*/  SHF.L.U32 R160, R197, 0x2, RZ ;  /* 0x00000002c5a07819 */ /* 0x000fe200000006ff */
[----:B------:R-:W-:Y:S01]  /*0d90*/  IMAD.SHL.U32 R176, R221, 0x40, RZ ;  /* 0x00000040ddb07824 */ /* 0x000fe200078e00ff */
[----:B------:R-:W-:Y:S01]  /*0da0*/  SHF.R.S32.HI R0, RZ, 0x1f, R221 ;  /* 0x0000001fff007819 */ /* 0x000fe200000114dd */
[----:B------:R-:W-:Y:S01]  /*0db0*/  VIADD R19, R16, 0x60 ;  /* 0x0000006010137836 */ /* 0x000fe20000000000 */
[----:B------:R-:W-:Y:S01]  /*0dc0*/  LOP3.LUT R4, R4, 0xfffffff8, RZ, 0xc0, !PT ;  /* 0xfffffff804047812 */ /* 0x000fe200078ec0ff */
[C---:B------:R-:W-:Y:S01]  /*0dd0*/  VIADD R171, R160.reuse, 0x40 ;  /* 0x00000040a0ab7836 */ /* 0x040fe20000000000 */
[----:B------:R-:W-:Y:S01]  /*0de0*/  IADD3 R172, R160, 0x20, RZ ;  /* 0x00000020a0ac7810 */ /* 0x000fe20007ffe0ff */
[----:B------:R-:W-:Y:S01]  /*0df0*/  VIADD R23, R16, 0xa0 ;  /* 0x000000a010177836 */ /* 0x000fe20000000000 */
[----:B------:R-:W-:Y:S01]  /*0e00*/  LOP3.LUT R5, R5, 0x3fffffe, RZ, 0xc0, !PT ;  /* 0x03fffffe05057812 */ /* 0x000fe200078ec0ff */
[----:B------:R-:W-:Y:S01]  /*0e10*/  IMAD.IADD R164, R160, 0x1, R171 ;  /* 0x00000001a0a47824 */ /* 0x000fe200078e02ab */
[----:B------:R-:W-:Y:S01]  /*0e20*/  LEA.HI R0, R0, R221, RZ, 0x3 ;  /* 0x000000dd00007211 */ /* 0x000fe200078f18ff */
[----:B------:R-:W-:Y:S01]  /*0e30*/  IMAD.IADD R205, R169, 0x1, -R4 ;  /* 0x00000001a9cd7824 */ /* 0x000fe200078e0a04 */
[----:B------:R-:W-:Y:S01]  /*0e40*/  SHF.R.S32.HI R6, RZ, 0x5, R6 ;  /* 0x00000005ff067819 */ /* 0x000fe20000011406 */
[----:B------:R-:W-:Y:S01]  /*0e50*/  IMAD.IADD R5, R222, 0x1, -R5 ;  /* 0x00000001de057824 */ /* 0x000fe200078e0a05 */
[----:B------:R-:W-:Y:S01]  /*0e60*/  IADD3 R163, R160, R172, RZ ;  /* 0x000000aca0a37210 */ /* 0x000fe20007ffe0ff */
[----:B------:R-:W-:Y:S01]  /*0e70*/  IMAD.SHL.U32 R183, R0, 0x40, RZ ;  /* 0x0000004000b77824 */ /* 0x000fe200078e00ff */
[----:B------:R-:W-:Y:S01]  /*0e80*/  LOP3.LUT R176, R176, 0x1c0, RZ, 0xc0, !PT ;  /* 0x000001c0b0b07812 */ /* 0x000fe200078ec0ff */
[----:B------:R-:W-:Y:S01]  /*0e90*/  IMAD R12, R6, 0x10, R3 ;  /* 0x00000010060c7824 */ /* 0x000fe200078e0203 */
[----:B------:R-:W-:Y:S01]  /*0ea0*/  SHF.R.S32.HI R0, RZ, 0x1f, R163 ;  /* 0x0000001fff007819 */ /* 0x000fe200000114a3 */
[----:B------:R-:W-:Y:S01]  /*0eb0*/  IMAD.SHL.U32 R180, R205, 0x40, RZ ;  /* 0x00000040cdb47824 */ /* 0x000fe200078e00ff */
[----:B------:R-:W-:Y:S01]  /*0ec0*/  SHF.R.S32.HI R3, RZ, 0x1f, R164 ;  /* 0x0000001fff037819 */ /* 0x000fe200000114a4 */
[----:B------:R-:W-:Y:S01]  /*0ed0*/  IMAD R12, R12, 0x8, R7 ;  /* 0x000000080c0c7824 */ /* 0x000fe200078e0207 */
[----:B------:R-:W-:Y:S01]  /*0ee0*/  LEA R224, R5, R10, 0x6 ;  /* 0x0000000a05e07211 */ /* 0x000fe200078e30ff */
[----:B------:R-:W-:Y:S01]  /*0ef0*/  IMAD.SHL.U32 R182, R6, 0x200, RZ ;  /* 0x0000020006b67824 */ /* 0x000fe200078e00ff */
[-C--:B------:R-:W-:Y:S01]  /*0f00*/  LEA.HI R165, R0, R163.reuse, RZ, 0x3 ;  /* 0x000000a300a57211 */ /* 0x080fe200078f18ff */
[----:B------:R-:W-:Y:S01]  /*0f10*/  VIADD R174, R160, 0x10 ;  /* 0x00000010a0ae7836 */ /* 0x000fe20000000000 */
[----:B------:R-:W-:Y:S01]  /*0f20*/  LEA.HI R0, R0, R163, RZ, 0x6 ;  /* 0x000000a300007211 */ /* 0x000fe200078f30ff */
[C---:B------:R-:W-:Y:S01]  /*0f30*/  VIADD R173, R160.reuse, 0x30 ;  /* 0x00000030a0ad7836 */ /* 0x040fe20000000000 */
[CC--:B------:R-:W-:Y:S01]  /*0f40*/  LEA.HI R5, R3.reuse, R164.reuse, RZ, 0x6 ;  /* 0x000000a403057211 */ /* 0x0c0fe200078f30ff */
[----:B------:R-:W-:Y:S01]  /*0f50*/  VIADD R175, R160, 0x50 ;  /* 0x00000050a0af7836 */ /* 0x000fe20000000000 */
[----:B------:R-:W-:Y:S01]  /*0f60*/  LOP3.LUT R180, R180, 0x1c0, RZ, 0xc0, !PT ;  /* 0x000001c0b4b47812 */ /* 0x000fe200078ec0ff */
[----:B------:R-:W-:Y:S01]  /*0f70*/  IMAD.SHL.U32 R225, R12, 0x8, RZ ;  /* 0x000000080ce17824 */ /* 0x000fe200078e00ff */
[----:B------:R-:W-:Y:S01]  /*0f80*/  LEA.HI R3, R3, R164, RZ, 0x3 ;  /* 0x000000a403037211 */ /* 0x000fe200078f18ff */
[----:B------:R-:W-:Y:S01]  /*0f90*/  IMAD.SHL.U32 R7, R5, 0x80, RZ ;  /* 0x0000008005077824 */ /* 0x000fe200078e00ff */
[----:B------:R-:W-:-:S02]  /*0fa0*/  SHF.L.U32 R4, R0, 0x7, RZ ;  /* 0x0000000700047819 */ /* 0x000fc400000006ff */
[----:B------:R-:W-:Y:S02]  /*0fb0*/  SHF.R.U32.HI R181, RZ, 0x3, R180 ;  /* 0x00000003ffb57819 */ /* 0x000fe400000116b4 */
[----:B------:R-:W-:Y:S02]  /*0fc0*/  LOP3.LUT R0, R180, 0x38, R165, 0xf8, !PT ;  /* 0x00000038b4007812 */ /* 0x000fe400078ef8a5 */
[----:B------:R-:W-:Y:S02]  /*0fd0*/  SHF.R.U32.HI R220, RZ, 0x3, R176 ;  /* 0x00000003ffdc7819 */ /* 0x000fe400000116b0 */
[C---:B------:R-:W-:Y:S02]  /*0fe0*/  LOP3.LUT R11, R176.reuse, 0x38, R3, 0xf8, !PT ;  /* 0x00000038b00b7812 */ /* 0x040fe400078ef803 */
[----:B------:R-:W-:Y:S02]  /*0ff0*/  LOP3.LUT R9, R176, 0x38, R165, 0xf8, !PT ;  /* 0x00000038b0097812 */ /* 0x000fe400078ef8a5 */
[----:B------:R-:W-:-:S02]  /*1000*/  LOP3.LUT R5, R0, R181, RZ, 0x3c, !PT ;  /* 0x000000b500057212 */ /* 0x000fc400078e3cff */
[----:B------:R-:W-:Y:S02]  /*1010*/  LOP3.LUT R183, R183, 0xfffffe00, RZ, 0xc0, !PT ;  /* 0xfffffe00b7b77812 */ /* 0x000fe400078ec0ff */
[----:B------:R-:W-:Y:S02]  /*1020*/  LOP3.LUT R7, R7, 0xffffe000, RZ, 0xc0, !PT ;  /* 0xffffe00007077812 */ /* 0x000fe400078ec0ff */
[-C--:B------:R-:W-:Y:S02]  /*1030*/  LOP3.LUT R0, R11, R220.reuse, RZ, 0x3c, !PT ;  /* 0x000000dc0b007212 */ /* 0x080fe400078e3cff */
[----:B------:R-:W-:Y:S02]  /*1040*/  LOP3.LUT R4, R4, 0xffffe000, RZ, 0xc0, !PT ;  /* 0xffffe00004047812 */ /* 0x000fe400078ec0ff */
[----:B------:R-:W-:Y:S02]  /*1050*/  LOP3.LUT R9, R9, R220, RZ, 0x3c, !PT ;  /* 0x000000dc09097212 */ /* 0x000fe400078e3cff */
[----:B------:R-:W-:Y:S01]  /*1060*/  IADD3 R215, R0, R7, R183 ;  /* 0x0000000700d77210 */ /* 0x000fe20007ffe0b7 */
[----:B------:R-:W-:Y:S01]  /*1070*/  IMAD.U32 R0, RZ, RZ, UR5 ;  /* 0x00000005ff007e24 */ /* 0x000fe2000f8e00ff */
[----:B------:R-:W-:-:S02]  /*1080*/  IADD3 R219, R5, R4, R182 ;  /* 0x0000000405db7210 */ /* 0x000fc40007ffe0b6 */
[----:B------:R-:W-:Y:S02]  /*1090*/  IADD3 R9, R9, R4, R183 ;  /* 0x0000000409097210 */ /* 0x000fe40007ffe0b7 */
[----:B------:R-:W-:Y:S01]  /*10a0*/  MOV R4, UR4 ;  /* 0x0000000400047c02 */ /* 0x000fe20008000f00 */
[----:B------:R0:W-:Y:S01]  /*10b0*/  STL [R1+0x30], R0 ;  /* 0x0000300001007387 */ /* 0x0001e20000100800 */
[----:B------:R-:W-:Y:S02]  /*10c0*/  LOP3.LUT R6, R180, 0x38, R3, 0xf8, !PT ;  /* 0x00000038b4067812 */ /* 0x000fe400078ef803 */
[----:B------:R-:W-:Y:S01]  /*10d0*/  LOP3.LUT R5, R8, 0x7ffffffc, RZ, 0xc0, !PT ;  /* 0x7ffffffc08057812 */ /* 0x000fe200078ec0ff */
[----:B------:R1:W-:Y:S01]  /*10e0*/  STL [R1+0x34], R4 ;  /* 0x0000340401007387 */ /* 0x0003e20000100800 */
[----:B------:R-:W-:Y:S02]  /*10f0*/  LOP3.LUT R6, R6, R181, RZ, 0x3c, !PT ;  /* 0x000000b506067212 */ /* 0x000fe400078e3cff */
[----:B------:R-:W-:Y:S01]  /*1100*/  IADD3 R22, R16, 0x80, RZ ;  /* 0x0000008010167810 */ /* 0x000fe20007ffe0ff */
[----:B------:R-:W-:Y:S01]  /*1110*/  IMAD.IADD R188, R214, 0x1, -R5 ;  /* 0x00000001d6bc7824 */ /* 0x000fe200078e0a05 */
[----:B------:R-:W-:-:S02]  /*1120*/  IADD3 R6, R6, R7, R182 ;  /* 0x0000000706067210 */ /* 0x000fc40007ffe0b6 */
[----:B0-----:R-:W-:Y:S02]  /*1130*/  LEA.HI R0, R197, R197, RZ, 0x1 ;  /* 0x000000c5c5007211 */ /* 0x001fe400078f08ff */
[----:B------:R-:W-:Y:S02]  /*1140*/  IADD3 R190, R187, 0x40, RZ ;  /* 0x00000040bbbe7810 */ /* 0x000fe40007ffe0ff */
[----:B------:R-:W-:Y:S02]  /*1150*/  LOP3.LUT R0, R0, 0x1ffffffe, RZ, 0xc0, !PT ;  /* 0x1ffffffe00007812 */ /* 0x000fe400078ec0ff */
[----:B------:R-:W-:Y:S02]  /*1160*/  SHF.R.S32.HI R198, RZ, 0x3, R198 ;  /* 0x00000003ffc67819 */ /* 0x000fe400000114c6 */
[----:B------:R-:W-:Y:S02]  /*1170*/  IADD3 R189, R197, -R0, RZ ;  /* 0x80000000c5bd7210 */ /* 0x000fe40007ffe0ff */
[----:B------:R-:W-:-:S02]  /*1180*/  LOP3.LUT R0, R176, 0x38, R16, 0xf8, !PT ;  /* 0x00000038b0007812 */ /* 0x000fc400078ef810 */
[----:B------:R-:W-:Y:S02]  /*1190*/  SHF.R.S32.HI R17, RZ, 0x1f, R16 ;  /* 0x0000001fff117819 */ /* 0x000fe40000011410 */
[----:B------:R-:W-:Y:S02]  /*11a0*/  LOP3.LUT R0, R183, R0, R220, 0xf6, !PT ;  /* 0x00000000b7007212 */ /* 0x000fe400078ef6dc */
[----:B------:R-:W-:Y:S02]  /*11b0*/  SHF.R.S32.HI R227, RZ, 0x1f, R187 ;  /* 0x0000001fffe37819 */ /* 0x000fe400000114bb */
[----:B------:R-:W-:Y:S02]  /*11c0*/  SHF.R.S32.HI R168, RZ, 0x1f, R19 ;  /* 0x0000001fffa87819 */ /* 0x000fe40000011413 */
[----:B------:R-:W-:Y:S02]  /*11d0*/  SHF.R.S32.HI R179, RZ, 0x1f, R22 ;  /* 0x0000001fffb37819 */ /* 0x000fe40000011416 */
        /* <DEDUP_REMOVED lines=9> */
[----:B------:R-:W-:Y:S02]  /*1270*/  LEA R218, R0, UR4, 0x1 ;  /* 0x0000000400da7c11 */ /* 0x000fe4000f8e08ff */
[----:B------:R-:W-:Y:S02]  /*1280*/  LEA R219, R219, UR4, 0x1 ;  /* 0x00000004dbdb7c11 */ /* 0x000fe4000f8e08ff */
[----:B------:R-:W-:Y:S02]  /*1290*/  LEA R216, R9, UR4, 0x1 ;  /* 0x0000000409d87c11 */ /* 0x000fe4000f8e08ff */
[----:B------:R-:W-:-:S02]  /*12a0*/  LEA R217, R6, UR4, 0x1 ;  /* 0x0000000406d97c11 */ /* 0x000fc4000f8e08ff */
[----:B------:R-:W-:Y:S02]  /*12b0*/  LEA R215, R215, UR4, 0x1 ;  /* 0x00000004d7d77c11 */ /* 0x000fe4000f8e08ff */
[----:B-1----:R-:W-:-:S07]  /*12c0*/  LEA R189, R189, R224, 0x3 ;  /* 0x000000e0bdbd7211 */ /* 0x002fce00078e18ff */
.L_x_2923:
[----:B0--34-:R-:W0:Y:S01]  /*12d0*/  LDC.64 R4, c[0x0][0xc88] ;  /* 0x00032200ff047b82 */ /* 0x019e220000000a00 */
        /* <DEDUP_REMOVED lines=40> */
[----:B0-----:R-:W-:Y:S06]  /*1560*/  @P1 BRA `(.L_x_2688) ;  /* 0x0000000000241947 */ /* 0x001fec0003800000 */
        /* <DEDUP_REMOVED lines=9> */
.L_x_2688:
[----:B------:R-:W-:Y:S01]  /*1600*/  IMAD.U32 R24, RZ, RZ, UR5 ;  /* 0x00000005ff187e24 */ /* 0x000fe2000f8e00ff */
[----:B------:R-:W-:Y:S01]  /*1610*/  MOV R27, UR4 ;  /* 0x00000004001b7c02 */ /* 0x000fe20008000f00 */
[----:B------:R-:W-:Y:S06]  /*1620*/  @!P2 BRA `(.L_x_2689) ;  /* 0x000000000010a947 */ /* 0x000fec0003800000 */
[----:B------:R-:W-:-:S04]  /*1630*/  IADD3 R4, P0, R193, UR8, RZ ;  /* 0x00000008c1047c10 */ /* 0x000fc8000ff1e0ff */
[----:B------:R-:W-:-:S05]  /*1640*/  IADD3.X R5, R194, UR9, RZ, P0, !PT ;  /* 0x00000009c2057c10 */ /* 0x000fca00087fe4ff */
[----:B------:R0:W5:Y:S01]  /*1650*/  LDG.E R27, desc[UR60][R4.64] ;  /* 0x0000003c041b7981 */ /* 0x000162000c1e1900 */
[----:B------:R-:W-:Y:S05]  /*1660*/  BRA `(.L_x_2690) ;  /* 0x0000000000107947 */ /* 0x000fea0003800000 */
.L_x_2689:
[----:B------:R-:W-:Y:S05]  /*1670*/  @!P0 BRA `(.L_x_2690) ;  /* 0x00000000000c8947 */ /* 0x000fea0003800000 */
[----:B------:R-:W2:Y:S04]  /*1680*/  LDG.E R4, desc[UR60][R8.64] ;  /* 0x0000003c08047981 */ /* 0x000ea8000c1e1900 */
[----:B------:R-:W2:Y:S02]  /*1690*/  LDG.E R27, desc[UR60][R8.64+0x4] ;  /* 0x0000043c081b7981 */ /* 0x000ea4000c1e1900 */
[----:B--2---:R-:W-:-:S07]  /*16a0*/  IMAD.IADD R27, R27, 0x1, -R4 ;  /* 0x000000011b1b7824 */ /* 0x004fce00078e0a04 */
.L_x_2690:
[----:B------:R-:W-:Y:S01]  /*16b0*/  ULDC.64 UR4, c[0x0][0xa10] ;  /* 0x0002840000047ab9 */ /* 0x000fe20000000a00 */
[----:B------:R-:W1:Y:S01]  /*16c0*/  LDC R9, c[0x0][0x448] ;  /* 0x00011200ff097b82 */ /* 0x000e620000000800 */
[----:B------:R-:W-:-:S04]  /*16d0*/  ISETP.NE.U32.AND P0, PT, RZ, UR4, PT ;  /* 0x00000004ff007c0c */ /* 0x000fc8000bf05070 */
[----:B------:R-:W-:Y:S01]  /*16e0*/  ISETP.NE.AND.EX P0, PT, RZ, UR5, PT, P0 ;  /* 0x00000005ff007c0c */ /* 0x000fe2000bf05300 */
[----:B------:R-:W-:-:S12]  /*16f0*/  ULDC.64 UR4, c[0x0][0xa30] ;  /* 0x00028c0000047ab9 */ /* 0x000fd80000000a00 */
[----:B0-----:R-:W0:Y:S02]  /*1700*/  @P0 LDC.64 R4, c[0x0][0xa10] ;  /* 0x00028400ff040b82 */ /* 0x001e240000000a00 */
[----:B0-----:R-:W-:-:S05]  /*1710*/  @P0 IMAD.WIDE R4, R25, 0x4, R4 ;  /* 0x0000000419040825 */ /* 0x001fca00078e0204 */
[----:B------:R-:W2:Y:S04]  /*1720*/  @P0 LDG.E R3, desc[UR60][R4.64] ;  /* 0x0000003c04030981 */ /* 0x000ea8000c1e1900 */
[----:B------:R0:W2:Y:S01]  /*1730*/  @P0 LDG.E R8, desc[UR60][R4.64+0x4] ;  /* 0x0000043c04080981 */ /* 0x0000a2000c1e1900 */
[----:B------:R-:W-:Y:S01]  /*1740*/  ISETP.NE.U32.AND P1, PT, RZ, UR4, PT ;  /* 0x00000004ff007c0c */ /* 0x000fe2000bf25070 */
[----:B-----5:R-:W-:-:S03]  /*1750*/  IMAD.MOV.U32 R142, RZ, RZ, R27 ;  /* 0x000000ffff8e7224 */ /* 0x020fc600078e001b */
[----:B------:R-:W-:-:S13]  /*1760*/  ISETP.NE.AND.EX P1, PT, RZ, UR5, PT, P1 ;  /* 0x00000005ff007c0c */ /* 0x000fda000bf25310 */
[----:B------:R-:W-:-:S04]  /*1770*/  @P1 IADD3 R6, P2, R193, UR4, RZ ;  /* 0x00000004c1061c10 */ /* 0x000fc8000ff5e0ff */
[----:B------:R-:W-:-:S05]  /*1780*/  @P1 IADD3.X R7, R194, UR5, RZ, P2, !PT ;  /* 0x00000005c2071c10 */ /* 0x000fca00097fe4ff */
[----:B------:R3:W5:Y:S01]  /*1790*/  @P1 LDG.E R142, desc[UR60][R6.64] ;  /* 0x0000003c068e1981 */ /* 0x000762000c1e1900 */
[----:B-1----:R-:W-:Y:S02]  /*17a0*/  ISETP.NE.AND P1, PT, R9, 0x1, PT ;  /* 0x000000010900780c */ /* 0x002fe40003f25270 */
[----:B------:R-:W-:-:S05]  /*17b0*/  SHF.L.U32 R184, R29, 0x7, RZ ;  /* 0x000000071db87819 */ /* 0x000fca00000006ff */
[----:B0-----:R-:W-:-:S06]  /*17c0*/  VIADD R4, R184, 0x7f ;  /* 0x0000007fb8047836 */ /* 0x001fcc0000000000 */
[----:B------:R-:W0:Y:S08]  /*17d0*/  @P1 LDC R9, c[0x0][0x44c] ;  /* 0x00011300ff091b82 */ /* 0x000e300000000800 */
[----:B------:R-:W1:Y:S01]  /*17e0*/  @P1 LDC R5, c[0x0][0x450] ;  /* 0x00011400ff051b82 */ /* 0x000e620000000800 */
[----:B--2---:R-:W-:Y:S01]  /*17f0*/  @P0 IMAD.IADD R24, R8, 0x1, -R3 ;  /* 0x0000000108180824 */ /* 0x004fe200078e0a03 */
[----:B------:R-:W-:Y:S01]  /*1800*/  IADD3 R8, R27, -R0, RZ ;  /* 0x800000001b087210 */ /* 0x000fe20007ffe0ff */
[----:B0-----:R-:W-:-:S04]  /*1810*/  @P1 IMAD.HI.U32 R0, R4, R9, RZ ;  /* 0x0000000904001227 */ /* 0x001fc800078e00ff */
[----:B------:R-:W-:Y:S01]  /*1820*/  IMAD.IADD R186, R8, 0x1, R24 ;  /* 0x0000000108ba7824 */ /* 0x000fe200078e0218 */
[----:B-1----:R-:W-:-:S03]  /*1830*/  @P1 SHF.R.U32.HI R4, RZ, R5, R0 ;  /* 0x00000005ff041219 */ /* 0x002fc60000011600 */
[C---:B------:R-:W-:Y:S01]  /*1840*/  VIADD R0, R186.reuse, 0x5f ;  /* 0x0000005fba007836 */ /* 0x040fe20000000000 */
[----:B------:R-:W-:-:S03]  /*1850*/  IADD3 R143, R186, 0x60, -R185 ;  /* 0x00000060ba8f7810 */ /* 0x000fc60007ffe8b9 */
[----:B------:R-:W-:Y:S01]  /*1860*/  IMAD.HI R0, R0, 0x2aaaaaab, RZ ;  /* 0x2aaaaaab00007827 */ /* 0x000fe200078e02ff */
[----:B------:R-:W-:-:S04]  /*1870*/  IADD3 R4, R143, R4, RZ ;  /* 0x000000048f047210 */ /* 0x000fc80007ffe0ff */
[----:B------:R-:W-:Y:S01]  /*1880*/  SHF.R.U32.HI R3, RZ, 0x1f, R0 ;  /* 0x0000001fff037819 */ /* 0x000fe20000011600 */
[----:B------:R-:W-:-:S03]  /*1890*/  IMAD.HI R4, R4, 0x2aaaaaab, RZ ;  /* 0x2aaaaaab04047827 */ /* 0x000fc600078e02ff */
[----:B------:R-:W-:Y:S02]  /*18a0*/  LEA.HI.SX32 R144, R0, R3, 0x1c ;  /* 0x0000000300907211 */ /* 0x000fe400078fe2ff */
[----:B------:R-:W-:-:S04]  /*18b0*/  SHF.R.U32.HI R5, RZ, 0x1f, R4 ;  /* 0x0000001fff057819 */ /* 0x000fc80000011604 */
[----:B------:R-:W-:Y:S01]  /*18c0*/  LEA.HI.SX32 R5, R4, R5, 0x1c ;  /* 0x0000000504057211 */ /* 0x000fe200078fe2ff */
[----:B------:R-:W-:-:S03]  /*18d0*/  IMAD.MOV R4, RZ, RZ, -R8 ;  /* 0x000000ffff047224 */ /* 0x000fc600078e0a08 */
[----:B------:R-:W-:Y:S02]  /*18e0*/  VIMNMX R5, R144, R5, PT ;  /* 0x0000000590057248 */ /* 0x000fe40003fe0100 */
[----:B------:R-:W-:-:S03]  /*18f0*/  VIMNMX R4, RZ, R4, !PT ;  /* 0x00000004ff047248 */ /* 0x000fc60007fe0100 */
[----:B------:R-:W-:-:S05]  /*1900*/  IMAD R5, R5, 0x60, -R8 ;  /* 0x0000006005057824 */ /* 0x000fca00078e0a08 */
[----:B------:R-:W-:-:S04]  /*1910*/  VIMNMX R3, R5, R24, PT ;  /* 0x0000001805037248 */ /* 0x000fc80003fe0100 */
[----:B------:R-:W-:Y:S01]  /*1920*/  ISETP.GT.AND P0, PT, R3, R4, PT ;  /* 0x000000040300720c */ /* 0x000fe20003f04270 */
[----:B------:R-:W-:-:S05]  /*1930*/  IMAD.WIDE.U32 R4, R4, -0x55555555, RZ ;  /* 0xaaaaaaab04047825 */ /* 0x000fca00078e00ff */
[----:B------:R-:W-:-:S04]  /*1940*/  SHF.R.U32.HI R127, RZ, 0x6, R5 ;  /* 0x00000006ff7f7819 */ /* 0x000fc80000011605 */
[----:B------:R-:W-:-:S03]  /*1950*/  MOV R26, R127 ;  /* 0x0000007f001a7202 */ /* 0x000fc60000000f00 */
[----:B------:R-:W-:-:S04]  /*1960*/  @P0 VIADD R0, R3, 0x5f ;  /* 0x0000005f03000836 */ /* 0x000fc80000000000 */
[----:B------:R-:W-:-:S05]  /*1970*/  @P0 IMAD.HI R0, R0, 0x2aaaaaab, RZ ;  /* 0x2aaaaaab00000827 */ /* 0x000fca00078e02ff */
[----:B------:R-:W-:-:S04]  /*1980*/  @P0 SHF.R.U32.HI R3, RZ, 0x1f, R0 ;  /* 0x0000001fff030819 */ /* 0x000fc80000011600 */
[----:B------:R-:W-:Y:S02]  /*1990*/  @P0 LEA.HI.SX32 R26, R0, R3, 0x1c ;  /* 0x00000003001a0211 */ /* 0x000fe400078fe2ff */
[----:B------:R-:W-:Y:S02]  /*19a0*/  PLOP3.LUT P0, PT, PT, PT, PT, 0x80, 0x0 ;  /* 0x000000000000781c */ /* 0x000fe40003f0f070 */
[----:B------:R-:W-:-:S13]  /*19b0*/  ISETP.GT.AND P1, PT, R26, R127, PT ;  /* 0x0000007f1a00720c */ /* 0x000fda0003f24270 */
[----:B---3--:R-:W-:Y:S05]  /*19c0*/  @!P1 BRA `(.L_x_2691) ;  /* 0x0000008c00d49947 */ /* 0x008fea0003800000 */
        /* <DEDUP_REMOVED lines=11> */
[----:B------:R-:W-:Y:S01]  /*1a80*/  MOV R10, UR6 ;  /* 0x00000006000a7c02 */ /* 0x000fe20008000f00 */
[----:B------:R-:W-:Y:S01]  /*1a90*/  IMAD.U32 R6, RZ, RZ, UR4 ;  /* 0x00000004ff067e24 */ /* 0x000fe2000f8e00ff */
[----:B------:R-:W-:Y:S01]  /*1aa0*/  MOV R12, 0x1 ;  /* 0x00000001000c7802 */ /* 0x000fe20000000f00 */
[----:B------:R-:W-:-:S02]  /*1ab0*/  IMAD.U32 R7, RZ, RZ, UR5 ;  /* 0x00000005ff077e24 */ /* 0x000fc4000f8e00ff */
[----:B------:R-:W-:Y:S02]  /*1ac0*/  IMAD.U32 R11, RZ, RZ, UR7 ;  /* 0x00000007ff0b7e24 */ /* 0x000fe4000f8e00ff */
[----:B------:R-:W-:Y:S02]  /*1ad0*/  IMAD.MOV.U32 R8, RZ, RZ, 0x70 ;  /* 0x00000070ff087424 */ /* 0x000fe400078e00ff */
[----:B0-----:R-:W-:-:S07]  /*1ae0*/  IMAD.MOV.U32 R13, RZ, RZ, RZ ;  /* 0x000000ffff0d7224 */ /* 0x001fce00078e00ff */
[----:B------:R-:W-:-:S07]  /*1af0*/  LEPC R20, `(.L_x_2693) ;  /* 0x000000001014794e */ /* 0x000fce0000000000 */
[----:B-1---5:R-:W-:Y:S05]  /*1b00*/  CALL.ABS.NOINC R14 ;  /* 0x000000000e007343 */ /* 0x022fea0003c00000 */
.L_x_2693:
[----:B------:R-:W-:Y:S05]  /*1b10*/  BSYNC B6 ;  /* 0x0000000000067941 */ /* 0x000fea0003800000 */
.L_x_2692:
        /* <DEDUP_REMOVED lines=20> */
.L_x_2695:
[----:B------:R-:W-:Y:S05]  /*1c60*/  BSYNC B6 ;  /* 0x0000000000067941 */ /* 0x000fea0003800000 */
.L_x_2694:
[----:B------:R-:W-:Y:S01]  /*1c70*/  ULDC.64 UR4, c[0x0][0x9f8] ;  /* 0x00027e0000047ab9 */ /* 0x000fe20000000a00 */
[----:B------:R-:W0:Y:S01]  /*1c80*/  LDC.64 R94, c[0x0][0x3f8] ;  /* 0x0000fe00ff5e7b82 */ /* 0x000e220000000a00 */
[----:B------:R-:W-:-:S04]  /*1c90*/  ISETP.NE.U32.AND P0, PT, RZ, UR4, PT ;  /* 0x00000004ff007c0c */ /* 0x000fc8000bf05070 */
[----:B------:R-:W-:-:S03]  /*1ca0*/  ISETP.NE.AND.EX P0, PT, RZ, UR5, PT, P0 ;  /* 0x00000005ff007c0c */ /* 0x000fc6000bf05300 */
[----:B------:R-:W1:Y:S08]  /*1cb0*/  LDC R29, c[0x0][0x3f4] ;  /* 0x0000fd00ff1d7b82 */ /* 0x000e700000000800 */
[----:B------:R-:W2:Y:S02]  /*1cc0*/  LDC.64 R88, c[0x0][0x408] ;  /* 0x00010200ff587b82 */ /* 0x000ea40000000a00 */
[----:B------:R-:W-:Y:S01]  /*1cd0*/  @P0 IADD3 R4, P1, R193, UR4, RZ ;  /* 0x00000004c1040c10 */ /* 0x000fe2000ff3e0ff */
[----:B------:R-:W-:-:S03]  /*1ce0*/  ULDC UR4, c[0x0][0x2f4] ;  /* 0x0000bd0000047ab9 */ /* 0x000fc60000000800 */
        /* <DEDUP_REMOVED lines=8> */
[----:B------:R-:W-:Y:S01]  /*1d70*/  IMAD R131, R95, 0x60, RZ ;  /* 0x000000605f837824 */ /* 0x000fe200078e02ff */
[----:B------:R-:W-:Y:S01]  /*1d80*/  SEL R0, RZ, 0x1, P0 ;  /* 0x00000001ff007807 */ /* 0x000fe20000000000 */
[----:B------:R-:W-:Y:S01]  /*1d90*/  IMAD.SHL.U32 R108, R94, 0x40, RZ ;  /* 0x000000405e6c7824 */ /* 0x000fe200078e00ff */
[----:B------:R-:W-:Y:S01]  /*1da0*/  SHF.L.U32 R3, R3, 0x1, RZ ;  /* 0x0000000103037819 */ /* 0x000fe200000006ff */
[----:B------:R-:W-:Y:S01]  /*1db0*/  IMAD R114, R197, 0x40, R169 ;  /* 0x00000040c5727824 */ /* 0x000fe200078e02a9 */
[----:B------:R-:W-:Y:S01]  /*1dc0*/  ISETP.GE.AND P0, PT, R163, UR5, PT ;  /* 0x00000005a3007c0c */ /* 0x000fe2000bf06270 */
[----:B-1----:R-:W-:Y:S01]  /*1dd0*/  IMAD.SHL.U32 R126, R29, 0x2, RZ ;  /* 0x000000021d7e7824 */ /* 0x002fe200078e00ff */
[----:B------:R-:W-:Y:S01]  /*1de0*/  LOP3.LUT R0, R3, 0x2, R0, 0xe2, !PT ;  /* 0x0000000203007812 */ /* 0x000fe200078ee200 */
[----:B--2---:R-:W-:Y:S01]  /*1df0*/  IMAD.WIDE.U32 R90, R169, R88, R16 ;  /* 0x00000058a95a7225 */ /* 0x004fe200078e0010 */
[----:B------:R-:W-:-:S02]  /*1e00*/  SEL R3, RZ, 0xffffffff, P0 ;  /* 0xffffffffff037807 */ /* 0x000fc40000000000 */
[----:B------:R-:W-:Y:S01]  /*1e10*/  ISETP.GE.AND P0, PT, R164, UR4, PT ;  /* 0x00000004a4007c0c */ /* 0x000fe2000bf06270 */
[----:B------:R-:W-:Y:S01]  /*1e20*/  IMAD R133, R89, 0x60, RZ ;  /* 0x0000006059857824 */ /* 0x000fe200078e02ff */
[----:B------:R-:W-:Y:S01]  /*1e30*/  ISETP.GE.AND P1, PT, R19, UR4, PT ;  /* 0x0000000413007c0c */ /* 0x000fe2000bf26270 */
[----:B------:R-:W-:Y:S01]  /*1e40*/  IMAD.SHL.U32 R6, R3, 0x2, RZ ;  /* 0x0000000203067824 */ /* 0x000fe200078e00ff */
[----:B------:R-:W-:Y:S01]  /*1e50*/  SHF.R.S32.HI R7, RZ, 0x1f, R169 ;  /* 0x0000001fff077819 */ /* 0x000fe200000114a9 */
[----:B------:R-:W-:Y:S01]  /*1e60*/  IMAD.SHL.U32 R110, R88, 0x40, RZ ;  /* 0x00000040586e7824 */ /* 0x000fe200078e00ff */
[----:B------:R-:W-:Y:S02]  /*1e70*/  SEL R3, RZ, 0x4, P0 ;  /* 0x00000004ff037807 */ /* 0x000fe40000000000 */
[----:B---3--:R-:W-:Y:S02]  /*1e80*/  SEL R4, RZ, 0x8, P1 ;  /* 0x00000008ff047807 */ /* 0x008fe40000800000 */
[----:B------:R-:W-:-:S02]  /*1e90*/  SHF.R.S32.HI R161, RZ, 0x1f, R160 ;  /* 0x0000001fffa17819 */ /* 0x000fc400000114a0 */
[----:B------:R-:W-:Y:S01]  /*1ea0*/  LOP3.LUT R0, R4, R0, R3, 0xfe, !PT ;  /* 0x0000000004007212 */ /* 0x000fe200078efe03 */
[-C--:B------:R-:W-:Y:S01]  /*1eb0*/  IMAD R4, R7, R94.reuse, RZ ;  /* 0x0000005e07047224 */ /* 0x080fe200078e02ff */
[----:B------:R-:W-:Y:S01]  /*1ec0*/  ISETP.GE.AND P0, PT, R22, UR4, PT ;  /* 0x0000000416007c0c */ /* 0x000fe2000bf06270 */
[C---:B------:R-:W-:Y:S01]  /*1ed0*/  IMAD.WIDE.U32 R98, R169.reuse, R94, R160 ;  /* 0x0000005ea9627225 */ /* 0x040fe200078e00a0 */
[C---:B------:R-:W-:Y:S02]  /*1ee0*/  ISETP.GE.AND P2, PT, R16.reuse, UR5, PT ;  /* 0x0000000510007c0c */ /* 0x040fe4000bf46270 */
[----:B------:R-:W-:Y:S01]  /*1ef0*/  SEL R3, RZ, 0x10, P0 ;  /* 0x00000010ff037807 */ /* 0x000fe20000000000 */
[C---:B------:R-:W-:Y:S01]  /*1f00*/  IMAD R9, R169.reuse, R95, R4 ;  /* 0x0000005fa9097224 */ /* 0x040fe200078e0204 */
[----:B------:R-:W-:Y:S01]  /*1f10*/  SEL R5, RZ, 0x1, P2 ;  /* 0x00000001ff057807 */ /* 0x000fe20001000000 */
[----:B------:R-:W-:Y:S01]  /*1f20*/  IMAD.WIDE.U32 R92, R169, R88, R160 ;  /* 0x00000058a95c7225 */ /* 0x000fe200078e00a0 */
[----:B------:R-:W-:-:S02]  /*1f30*/  ISETP.GE.AND P3, PT, R16, R29, PT ;  /* 0x0000001d1000720c */ /* 0x000fc40003f66270 */
        /* <DEDUP_REMOVED lines=8> */
[----:B------:R-:W-:Y:S02]  /*1fc0*/  LOP3.LUT R5, R6, 0x2, R5, 0xe2, !PT ;  /* 0x0000000206057812 */ /* 0x000fe400078ee205 */
[----:B------:R-:W-:Y:S01]  /*1fd0*/  SEL R4, RZ, 0x4, P1 ;  /* 0x00000004ff047807 */ /* 0x000fe20000800000 */
[----:B------:R-:W-:Y:S01]  /*1fe0*/  IMAD R11, R169, R89, R0 ;  /* 0x00000059a90b7224 */ /* 0x000fe200078e0200 */
[----:B------:R-:W-:Y:S01]  /*1ff0*/  SEL R0, R29, RZ, P2 ;  /* 0x000000ff1d007207 */ /* 0x000fe20001000000 */
[----:B------:R-:W-:Y:S01]  /*2000*/  IMAD.IADD R3, R16, 0x1, R3 ;  /* 0x0000000110037824 */ /* 0x000fe200078e0203 */
[----:B------:R-:W-:Y:S01]  /*2010*/  LOP3.LUT R5, R5, R4, RZ, 0xfc, !PT ;  /* 0x0000000405057212 */ /* 0x000fe200078efcff */
[----:B------:R-:W-:Y:S01]  /*2020*/  IMAD.IADD R93, R93, 0x1, R11 ;  /* 0x000000015d5d7824 */ /* 0x000fe200078e020b */
[----:B------:R-:W-:Y:S01]  /*2030*/  ISETP.GE.AND P1, PT, R164, R29, PT ;  /* 0x0000001da400720c */ /* 0x000fe20003f26270 */
[----:B------:R-:W-:Y:S01]  /*2040*/  IMAD.IADD R4, R163, 0x1, R0 ;  /* 0x00000001a3047824 */ /* 0x000fe200078e0200 */
[----:B------:R-:W-:Y:S01]  /*2050*/  IADD3 R91, R11, R91, RZ ;  /* 0x0000005b0b5b7210 */ /* 0x000fe20007ffe0ff */
[----:B------:R-:W-:Y:S01]  /*2060*/  IMAD.WIDE.U32 R96, R142, R94, R96 ;  /* 0x0000005e8e607225 */ /* 0x000fe200078e0060 */
[----:B------:R-:W-:-:S02]  /*2070*/  SEL R7, R29, RZ, P1 ;  /* 0x000000ff1d077207 */ /* 0x000fc40000800000 */
[----:B------:R-:W-:Y:S01]  /*2080*/  SHF.R.S32.HI R0, RZ, 0x1f, R3 ;  /* 0x0000001fff007819 */ /* 0x000fe20000011403 */
[-C--:B------:R-:W-:Y:S01]  /*2090*/  IMAD.WIDE.U32 R92, R142, R88.reuse, R92 ;  /* 0x000000588e5c7225 */ /* 0x080fe200078e005c */
[----:B------:R-:W-:Y:S02]  /*20a0*/  SHF.R.S32.HI R11, RZ, 0x1f, R4 ;  /* 0x0000001fff0b7819 */ /* 0x000fe40000011404 */
[----:B------:R-:W-:Y:S01]  /*20b0*/  IADD3 R10, R164, R7, RZ ;  /* 0x00000007a40a7210 */ /* 0x000fe20007ffe0ff */
[----:B------:R-:W-:Y:S01]  /*20c0*/  IMAD.WIDE.U32 R90, R142, R88, R90 ;  /* 0x000000588e5a7225 */ /* 0x000fe200078e005a */
[CC--:B------:R-:W-:Y:S02]  /*20d0*/  LEA.HI R7, R0.reuse, R3.reuse, RZ, 0x3 ;  /* 0x0000000300077211 */ /* 0x0c0fe400078f18ff */
[----:B------:R-:W-:Y:S02]  /*20e0*/  LEA.HI R0, R0, R3, RZ, 0x6 ;  /* 0x0000000300007211 */ /* 0x000fe400078f30ff */
[----:B------:R-:W-:-:S02]  /*20f0*/  LEA.HI R6, R11, R4, RZ, 0x6 ;  /* 0x000000040b067211 */ /* 0x000fc400078f30ff */
[----:B------:R-:W-:Y:S02]  /*2100*/  LEA.HI R11, R11, R4, RZ, 0x3 ;  /* 0x000000040b0b7211 */ /* 0x000fe400078f18ff */
[----:B------:R-:W-:Y:S02]  /*2110*/  SHF.R.S32.HI R3, RZ, 0x6, R0 ;  /* 0x00000006ff037819 */ /* 0x000fe40000011400 */
[----:B------:R-:W-:Y:S02]  /*2120*/  SHF.R.S32.HI R6, RZ, 0x6, R6 ;  /* 0x00000006ff067819 */ /* 0x000fe40000011406 */
[C---:B------:R-:W-:Y:S01]  /*2130*/  LOP3.LUT R4, R180.reuse, 0x38, R11, 0xf8, !PT ;  /* 0x00000038b4047812 */ /* 0x040fe200078ef80b */
[C-C-:B------:R-:W-:Y:S01]  /*2140*/  IMAD R141, R3.reuse, 0x1800, R182.reuse ;  /* 0x00001800038d7824 */ /* 0x140fe200078e02b6 */
[----:B------:R-:W-:Y:S01]  /*2150*/  LOP3.LUT R0, R180, 0x38, R7, 0xf8, !PT ;  /* 0x00000038b4007812 */ /* 0x000fe200078ef807 */
[--C-:B------:R-:W-:Y:S01]  /*2160*/  IMAD R139, R3, 0x1800, R183.reuse ;  /* 0x00001800038b7824 */ /* 0x100fe200078e02b7 */
[-C--:B------:R-:W-:Y:S01]  /*2170*/  LOP3.LUT R3, R4, R181.reuse, RZ, 0x3c, !PT ;  /* 0x000000b504037212 */ /* 0x080fe200078e3cff */
[C---:B------:R-:W-:Y:S01]  /*2180*/  IMAD R140, R6.reuse, 0x1800, R182 ;  /* 0x00001800068c7824 */ /* 0x040fe200078e02b6 */
[----:B------:R-:W-:Y:S01]  /*2190*/  SHF.R.S32.HI R15, RZ, 0x1f, R10 ;  /* 0x0000001fff0f7819 */ /* 0x000fe2000001140a */
[----:B------:R-:W-:Y:S01]  /*21a0*/  IMAD R137, R6, 0x1800, R183 ;  /* 0x0000180006897824 */ /* 0x000fe200078e02b7 */
[----:B------:R-:W-:-:S02]  /*21b0*/  LOP3.LUT R0, R0, R181, RZ, 0x3c, !PT ;  /* 0x000000b500007212 */ /* 0x000fc400078e3cff */
[----:B------:R-:W-:Y:S02]  /*21c0*/  IADD3 R140, R140, R3, RZ ;  /* 0x000000038c8c7210 */ /* 0x000fe40007ffe0ff */
[C---:B------:R-:W-:Y:S01]  /*21d0*/  LOP3.LUT R3, R176.reuse, 0x38, R11, 0xf8, !PT ;  /* 0x00000038b0037812 */ /* 0x040fe200078ef80b */
[----:B------:R-:W-:Y:S01]  /*21e0*/  IMAD.IADD R141, R141, 0x1, R0 ;  /* 0x000000018d8d7824 */ /* 0x000fe200078e0200 */
[CC--:B------:R-:W-:Y:S02]  /*21f0*/  LEA.HI R21, R15.reuse, R10.reuse, RZ, 0x3 ;  /* 0x0000000a0f157211 */ /* 0x0c0fe400078f18ff */
[----:B------:R-:W-:Y:S02]  /*2200*/  LOP3.LUT R13, R176, 0x38, R7, 0xf8, !PT ;  /* 0x00000038b00d7812 */ /* 0x000fe400078ef807 */
[----:B------:R-:W-:Y:S02]  /*2210*/  LEA.HI R10, R15, R10, RZ, 0x6 ;  /* 0x0000000a0f0a7211 */ /* 0x000fe400078f30ff */
[----:B------:R-:W-:-:S02]  /*2220*/  LOP3.LUT R4, R3, R220, RZ, 0x3c, !PT ;  /* 0x000000dc03047212 */ /* 0x000fc400078e3cff */
[----:B------:R-:W-:Y:S02]  /*2230*/  SHF.R.S32.HI R15, RZ, 0x1f, R142 ;  /* 0x0000001fff0f7819 */ /* 0x000fe4000001148e */
[----:B------:R-:W-:Y:S01]  /*2240*/  LOP3.LUT R8, R13, R220, RZ, 0x3c, !PT ;  /* 0x000000dc0d087212 */ /* 0x000fe200078e3cff */
[----:B------:R-:W-:Y:S01]  /*2250*/  IMAD.IADD R137, R137, 0x1, R4 ;  /* 0x0000000189897824 */ /* 0x000fe200078e0204 */
[--C-:B------:R-:W-:Y:S01]  /*2260*/  LOP3.LUT R0, R180, 0x38, R21.reuse, 0xf8, !PT ;  /* 0x00000038b4007812 */ /* 0x100fe200078ef815 */
[----:B------:R-:W-:Y:S01]  /*2270*/  IMAD R4, R15, R94, RZ ;  /* 0x0000005e0f047224 */ /* 0x000fe200078e02ff */
[----:B------:R-:W-:Y:S01]  /*2280*/  SHF.R.S32.HI R10, RZ, 0x6, R10 ;  /* 0x00000006ff0a7819 */ /* 0x000fe2000001140a */
[----:B------:R-:W-:Y:S01]  /*2290*/  IMAD.IADD R139, R139, 0x1, R8 ;  /* 0x000000018b8b7824 */ /* 0x000fe200078e0208 */
[----:B------:R-:W-:Y:S01]  /*22a0*/  LOP3.LUT R13, R176, 0x38, R21, 0xf8, !PT ;  /* 0x00000038b00d7812 */ /* 0x000fe200078ef815 */
[----:B------:R-:W-:Y:S01]  /*22b0*/  IMAD R15, R15, R88, RZ ;  /* 0x000000580f0f7224 */ /* 0x000fe200078e02ff */
[----:B------:R-:W-:Y:S01]  /*22c0*/  LOP3.LUT R3, R0, R181, RZ, 0x3c, !PT ;  /* 0x000000b500037212 */ /* 0x000fe200078e3cff */
[----:B------:R-:W-:Y:S01]  /*22d0*/  IMAD R138, R10, 0x1800, R182 ;  /* 0x000018000a8a7824 */ /* 0x000fe200078e02b6 */
[----:B------:R-:W-:Y:S01]  /*22e0*/  LOP3.LUT R0, R13, R220, RZ, 0x3c, !PT ;  /* 0x000000dc0d007212 */ /* 0x000fe200078e3cff */
[----:B------:R-:W-:Y:S01]  /*22f0*/  IMAD R13, R142, R95, R4 ;  /* 0x0000005f8e0d7224 */ /* 0x000fe200078e0204 */
[----:B------:R-:W-:Y:S01]  /*2300*/  LOP3.LUT R4, R180, 0x18, R16, 0xf8, !PT ;  /* 0x00000018b4047812 */ /* 0x000fe200078ef810 */
[----:B------:R-:W-:Y:S01]  /*2310*/  IMAD.IADD R138, R138, 0x1, R3 ;  /* 0x000000018a8a7824 */ /* 0x000fe200078e0203 */
[----:B------:R-:W-:Y:S01]  /*2320*/  ISETP.GE.AND P4, PT, R19, UR5, PT ;  /* 0x0000000513007c0c */ /* 0x000fe2000bf86270 */
[----:B------:R-:W-:Y:S01]  /*2330*/  IMAD R135, R10, 0x1800, R183 ;  /* 0x000018000a877824 */ /* 0x000fe200078e02b7 */
[----:B------:R-:W-:Y:S01]  /*2340*/  ISETP.GE.AND P0, PT, R23, UR4, PT ;  /* 0x0000000417007c0c */ /* 0x000fe2000bf06270 */
[----:B------:R-:W-:Y:S01]  /*2350*/  IMAD R15, R142, R89, R15 ;  /* 0x000000598e0f7224 */ /* 0x000fe200078e020f */
[----:B------:R-:W-:Y:S01]  /*2360*/  LOP3.LUT R3, R4, R181, RZ, 0x3c, !PT ;  /* 0x000000b504037212 */ /* 0x000fe200078e3cff */
[----:B------:R-:W-:Y:S01]  /*2370*/  IMAD.IADD R106, R99, 0x1, R13 ;  /* 0x00000001636a7824 */ /* 0x000fe200078e020d */
[----:B------:R-:W-:Y:S01]  /*2380*/  SEL R4, RZ, 0x8, P4 ;  /* 0x00000008ff047807 */ /* 0x000fe20002000000 */
[----:B------:R-:W-:Y:S01]  /*2390*/  IMAD.IADD R104, R13, 0x1, R97 ;  /* 0x000000010d687824 */ /* 0x000fe200078e0261 */
[----:B------:R-:W-:Y:S01]  /*23a0*/  SEL R8, RZ, 0x20, P0 ;  /* 0x00000020ff087807 */ /* 0x000fe20000000000 */
[----:B------:R-:W-:Y:S01]  /*23b0*/  IMAD.IADD R103, R15, 0x1, R91 ;  /* 0x000000010f677824 */ /* 0x000fe200078e025b */
[----:B------:R-:W-:-:S02]  /*23c0*/  LOP3.LUT P5, RZ, R205, 0x4, RZ, 0xc0, !PT ;  /* 0x00000004cdff7812 */ /* 0x000fc400078ac0ff */
[----:B------:R-:W-:Y:S02]  /*23d0*/  MOV R128, 0x20 ;  /* 0x0000002000807802 */ /* 0x000fe40000000f00 */
[C---:B------:R-:W-:Y:S02]  /*23e0*/  LOP3.LUT R20, R5.reuse, R4, RZ, 0xfc, !PT ;  /* 0x0000000405147212 */ /* 0x040fe400078efcff */
[----:B------:R-:W-:Y:S02]  /*23f0*/  LOP3.LUT R4, R5, 0x1, RZ, 0xc0, !PT ;  /* 0x0000000105047812 */ /* 0x000fe400078ec0ff */
[C---:B------:R-:W-:Y:S01]  /*2400*/  SHF.L.U64.HI R107, R94.reuse, 0x6, R95 ;  /* 0x000000065e6b7819 */ /* 0x040fe2000001025f */
[----:B------:R-:W-:Y:S01]  /*2410*/  IMAD.WIDE.U32 R94, R94, 0x60, RZ ;  /* 0x000000605e5e7825 */ /* 0x000fe200078e00ff */
[C---:B------:R-:W-:Y:S02]  /*2420*/  SHF.L.U64.HI R109, R88.reuse, 0x6, R89 ;  /* 0x00000006586d7819 */ /* 0x040fe40000010259 */
[----:B------:R-:W-:Y:S01]  /*2430*/  SHF.R.S32.HI R119, RZ, 0x3, R7 ;  /* 0x00000003ff777819 */ /* 0x000fe20000011407 */
[----:B------:R-:W-:Y:S01]  /*2440*/  IMAD.WIDE.U32 R88, R88, 0x60, RZ ;  /* 0x0000006058587825 */ /* 0x000fe200078e00ff */
[----:B------:R-:W-:-:S02]  /*2450*/  LOP3.LUT R5, R7, 0xfffffff8, RZ, 0xc0, !PT ;  /* 0xfffffff807057812 */ /* 0x000fc400078ec0ff */
[----:B------:R-:W-:Y:S01]  /*2460*/  LOP3.LUT R100, R9, R8, RZ, 0xfc, !PT ;  /* 0x0000000809647212 */ /* 0x000fe200078efcff */
[----:B------:R-:W-:Y:S01]  /*2470*/  IMAD.IADD R131, R95, 0x1, R131 ;  /* 0x000000015f837824 */ /* 0x000fe200078e0283 */
[----:B------:R-:W-:Y:S01]  /*2480*/  SEL R128, R128, 0xffffffe0, !P5 ;  /* 0xffffffe080807807 */ /* 0x000fe20006800000 */
[----:B------:R-:W-:Y:S01]  /*2490*/  IMAD.IADD R133, R89, 0x1, R133 ;  /* 0x0000000159857824 */ /* 0x000fe200078e0285 */
[----:B------:R-:W-:Y:S02]  /*24a0*/  IADD3 R3, R182, R3, RZ ;  /* 0x00000003b6037210 */ /* 0x000fe40007ffe0ff */
[----:B------:R-:W-:Y:S02]  /*24b0*/  LOP3.LUT R6, R11, 0xfffffff8, RZ, 0xc0, !PT ;  /* 0xfffffff80b067812 */ /* 0x000fe400078ec0ff */
[----:B------:R-:W-:Y:S02]  /*24c0*/  LOP3.LUT R7, R21, 0xfffffff8, RZ, 0xc0, !PT ;  /* 0xfffffff815077812 */ /* 0x000fe400078ec0ff */
[----:B------:R-:W-:-:S02]  /*24d0*/  IADD3 R130, R130, R27, RZ ;  /* 0x0000001b82827210 */ /* 0x000fc40007ffe0ff */
[----:B------:R-:W-:Y:S02]  /*24e0*/  SHF.R.S32.HI R115, RZ, 0x3, R21 ;  /* 0x00000003ff737819 */ /* 0x000fe40000011415 */
[----:B------:R-:W-:Y:S02]  /*24f0*/  LOP3.LUT R8, R9, 0x1, RZ, 0xc0, !PT ;  /* 0x0000000109087812 */ /* 0x000fe400078ec0ff */
[----:B------:R-:W-:Y:S02]  /*2500*/  IADD3 R135, R135, R0, RZ ;  /* 0x0000000087877210 */ /* 0x000fe40007ffe0ff */
        /* <DEDUP_REMOVED lines=9> */
[----:B------:R-:W-:Y:S02]  /*25a0*/  IADD3 R105, R93, R15, RZ ;  /* 0x0000000f5d697210 */ /* 0x000fe40007ffe0ff */
[----:B------:R-:W-:Y:S02]  /*25b0*/  SHF.R.S32.HI R116, RZ, 0x3, R11 ;  /* 0x00000003ff747819 */ /* 0x000fe4000001140b */
[----:B------:R-:W-:Y:S02]  /*25c0*/  LOP3.LUT R20, R20, 0x8, RZ, 0xc0, !PT ;  /* 0x0000000814147812 */ /* 0x000fe400078ec0ff */
[----:B------:R-:W-:Y:S02]  /*25d0*/  SHF.R.S32.HI R113, RZ, 0x1f, R5 ;  /* 0x0000001fff717819 */ /* 0x000fe40000011405 */
[----:B------:R-:W-:Y:S02]  /*25e0*/  SHF.R.S32.HI R112, RZ, 0x1f, R6 ;  /* 0x0000001fff707819 */ /* 0x000fe40000011406 */
[----:B------:R-:W-:-:S02]  /*25f0*/  SHF.R.S32.HI R111, RZ, 0x1f, R7 ;  /* 0x0000001fff6f7819 */ /* 0x000fc40000011407 */
[----:B------:R-:W-:Y:S02]  /*2600*/  LOP3.LUT R100, R100, 0x20, RZ, 0xc0, !PT ;  /* 0x0000002064647812 */ /* 0x000fe400078ec0ff */
[----:B----4-:R-:W-:-:S07]  /*2610*/  SHF.R.S32.HI R129, RZ, 0x1f, R25 ;  /* 0x0000001fff817819 */ /* 0x010fce0000011419 */
.L_x_2801:
        /* <DEDUP_REMOVED lines=9> */
[----:B--2---:R-:W0:Y:S08]  /*26b0*/  @!P0 LDC.64 R14, c[0x0][0x428] ;  /* 0x00010a00ff0e8b82 */ /* 0x004e300000000a00 */
        /* <DEDUP_REMOVED lines=9> */
[----:B------:R-:W-:-:S04]  /*2750*/  @!P0 IMAD.WIDE.U32 R14, R25, R14, R28 ;  /* 0x0000000e190e8225 */ /* 0x000fc800078e001c */
[----:B------:R-:W-:Y:S01]  /*2760*/  IMAD.MOV.U32 R28, RZ, RZ, RZ ;  /* 0x000000ffff1c7224 */ /* 0x000fe200078e00ff */
[----:B------:R-:W-:Y:S02]  /*2770*/  @!P0 IADD3 R15, R15, R31, RZ ;  /* 0x0000001f0f0f8210 */ /* 0x000fe40007ffe0ff */
        /* <DEDUP_REMOVED lines=11> */
[----:B------:R-:W-:-:S02]  /*2830*/  P2R R124, PR, RZ, 0x10 ;  /* 0x00000010ff7c7803 */ /* 0x000fc40000000000 */
[----:B------:R-:W-:Y:S01]  /*2840*/  LEA R33, R14, R121, 0x1 ;  /* 0x000000790e217211 */ /* 0x000fe200078e08ff */
        /* <DEDUP_REMOVED lines=13> */
[----:B------:R-:W-:Y:S02]  /*2920*/  IMAD R15, R84, UR4, RZ ;  /* 0x00000004540f7c24 */ /* 0x000fe4000f8e02ff */
[----:B------:R-:W-:Y:S01]  /*2930*/  IMAD.IADD R13, R13, 0x1, R11 ;  /* 0x000000010d0d7824 */ /* 0x000fe200078e020b */
[----:B------:R-:W-:Y:S01]  /*2940*/  SHF.R.S32.HI R11, RZ, 0x1f, R26 ;  /* 0x0000001fff0b7819 */ /* 0x000fe2000001141a */
[C---:B------:R-:W-:Y:S02]  /*2950*/  IMAD R15, R28.reuse, UR5, R15 ;  /* 0x000000051c0f7c24 */ /* 0x040fe4000f8e020f */
[----:B------:R-:W-:Y:S01]  /*2960*/  IMAD.WIDE.U32 R12, R28, UR4, R12 ;  /* 0x000000041c0c7c25 */ /* 0x000fe2000f8e000c */
[----:B------:R-:W-:-:S03]  /*2970*/  ULDC.64 UR4, c[0x0][0x308] ;  /* 0x0000c20000047ab9 */ /* 0x000fc60000000a00 */
[----:B------:R-:W-:Y:S01]  /*2980*/  IMAD R39, R11, R88, R34 ;  /* 0x000000580b277224 */ /* 0x000fe200078e0222 */
[----:B------:R-:W-:Y:S01]  /*2990*/  IADD3 R13, R13, R15, RZ ;  /* 0x0000000f0d0d7210 */ /* 0x000fe20007ffe0ff */
[----:B------:R-:W-:Y:S02]  /*29a0*/  IMAD R15, R0, UR4, RZ ;  /* 0x00000004000f7c24 */ /* 0x000fe4000f8e02ff */
[----:B------:R-:W-:Y:S02]  /*29b0*/  IMAD R37, R11, R94, R14 ;  /* 0x0000005e0b257224 */ /* 0x000fe400078e020e */
[C---:B------:R-:W-:Y:S02]  /*29c0*/  IMAD R117, R30.reuse, UR5, R15 ;  /* 0x000000051e757c24 */ /* 0x040fe4000f8e020f */
[----:B------:R-:W-:Y:S01]  /*29d0*/  IMAD.WIDE.U32 R34, R30, UR4, R12 ;  /* 0x000000041e227c25 */ /* 0x000fe2000f8e000c */
[----:B------:R-:W-:-:S03]  /*29e0*/  ULDC.64 UR4, c[0x0][0x2e8] ;  /* 0x0000ba0000047ab9 */ /* 0x000fc60000000a00 */
[----:B------:R-:W-:Y:S01]  /*29f0*/  IMAD.IADD R117, R35, 0x1, R117 ;  /* 0x0000000123757824 */ /* 0x000fe200078e0275 */
[----:B------:R-:W-:Y:S01]  /*2a00*/  LEA R118, P4, R34, UR4, 0x1 ;  /* 0x0000000422767c11 */ /* 0x000fe2000f8808ff */
[----:B------:R-:W-:Y:S02]  /*2a10*/  IMAD R85, R26, -0x60, R24 ;  /* 0xffffffa01a557824 */ /* 0x000fe400078e0218 */
[-C--:B------:R-:W-:Y:S01]  /*2a20*/  IMAD.WIDE.U32 R12, R88, R26.reuse, RZ ;  /* 0x0000001a580c7225 */ /* 0x080fe200078e00ff */
[----:B------:R-:W-:Y:S02]  /*2a30*/  LEA.HI.X R117, R34, UR5, R117, 0x1, P4 ;  /* 0x0000000522757c11 */ /* 0x000fe4000a0f0c75 */
[----:B------:R-:W-:Y:S01]  /*2a40*/  VIMNMX R85, R85, 0x60, PT ;  /* 0x0000006055557848 */ /* 0x000fe20003fe0100 */
        /* <DEDUP_REMOVED lines=60> */
.L_x_2700:
[----:B------:R-:W-:Y:S05]  /*2e10*/  BSYNC B1 ;  /* 0x0000000000017941 */ /* 0x000fea0003800000 */
.L_x_2699:
        /* <DEDUP_REMOVED lines=56> */
.L_x_2702:
[----:B------:R-:W-:Y:S05]  /*31a0*/  BSYNC B1 ;  /* 0x0000000000017941 */ /* 0x000fea0003800000 */
.L_x_2701:
[----:B------:R-:W2:Y:S01]  /*31b0*/  LDL R11, [R1+0x30] ;  /* 0x00003000010b7983 */ /* 0x000ea20000100800 */
[----:B0-----:R-:W-:Y:S01]  /*31c0*/  MOV R12, R63 ;  /* 0x0000003f000c7202 */ /* 0x001fe20000000f00 */
[----:B------:R-:W-:Y:S01]  /*31d0*/  IMAD.MOV.U32 R14, RZ, RZ, R71 ;  /* 0x000000ffff0e7224 */ /* 0x000fe200078e0047 */
[----:B------:R-:W-:Y:S02]  /*31e0*/  MOV R13, R70 ;  /* 0x00000046000d7202 */ /* 0x000fe40000000f00 */
[----:B------:R-:W-:Y:S02]  /*31f0*/  PRMT R156, R83, 0x5410, R86 ;  /* 0x00005410539c7816 */ /* 0x000fe40000000056 */
[----:B------:R-:W-:Y:S01]  /*3200*/  PRMT R208, R13, 0x5410, R14 ;  /* 0x000054100dd07816 */ /* 0x000fe2000000000e */
[----:B------:R-:W-:Y:S02]  /*3210*/  IMAD.MOV.U32 R13, RZ, RZ, R78 ;  /* 0x000000ffff0d7224 */ /* 0x000fe400078e004e */
[----:B------:R-:W-:-:S03]  /*3220*/  IMAD.MOV.U32 R14, RZ, RZ, R79 ;  /* 0x000000ffff0e7224 */ /* 0x000fc600078e004f */
[----:B------:R-:W-:Y:S01]  /*3230*/  PRMT R153, R13, 0x7610, R153 ;  /* 0x000076100d997816 */ /* 0x000fe20000000099 */
[----:B------:R-:W-:Y:S01]  /*3240*/  IMAD.MOV.U32 R13, RZ, RZ, R64 ;  /* 0x000000ffff0d7224 */ /* 0x000fe200078e0040 */
[----:B------:R-:W-:Y:S02]  /*3250*/  PRMT R210, R14, 0x7610, R210 ;  /* 0x000076100ed27816 */ /* 0x000fe400000000d2 */
[----:B------:R-:W-:-:S04]  /*3260*/  MOV R14, R65 ;  /* 0x00000041000e7202 */ /* 0x000fc80000000f00 */
[----:B------:R-:W-:Y:S01]  /*3270*/  PRMT R159, R14, 0x5410, R13 ;  /* 0x000054100e9f7816 */ /* 0x000fe2000000000d */
[----:B------:R-:W-:Y:S01]  /*3280*/  IMAD.MOV.U32 R13, RZ, RZ, R69 ;  /* 0x000000ffff0d7224 */ /* 0x000fe200078e0045 */
[----:B------:R-:W-:-:S04]  /*3290*/  MOV R14, R72 ;  /* 0x00000048000e7202 */ /* 0x000fc80000000f00 */
[----:B------:R-:W-:Y:S01]  /*32a0*/  PRMT R210, R210, 0x5410, R14 ;  /* 0x00005410d2d27816 */ /* 0x000fe2000000000e */
[----:B------:R-:W-:Y:S01]  /*32b0*/  IMAD.MOV.U32 R14, RZ, RZ, R81 ;  /* 0x000000ffff0e7224 */ /* 0x000fe200078e0051 */
        /* <DEDUP_REMOVED lines=8> */
[----:B------:R-:W-:Y:S01]  /*3340*/  UISETP.NE.AND UP0, UPT, UR4, 0x3, UPT ;  /* 0x000000030400788c */ /* 0x000fe2000bf05270 */
[----:B------:R-:W-:Y:S02]  /*3350*/  MOV R12, R75 ;  /* 0x0000004b000c7202 */ /* 0x000fe40000000f00 */
[----:B------:R-:W-:Y:S01]  /*3360*/  PRMT R206, R206, 0x5410, R13 ;  /* 0x00005410cece7816 */ /* 0x000fe2000000000d */
[----:B------:R-:W-:Y:S01]  /*3370*/  IMAD.MOV.U32 R13, RZ, RZ, R80 ;  /* 0x000000ffff0d7224 */ /* 0x000fe200078e0050 */
[----:B------:R-:W-:Y:S01]  /*3380*/  PRMT R209, R11, 0x5410, R12 ;  /* 0x000054100bd17816 */ /* 0x000fe2000000000c */
[----:B------:R-:W-:Y:S01]  /*3390*/  IMAD.MOV.U32 R12, RZ, RZ, R61 ;  /* 0x000000ffff0c7224 */ /* 0x000fe200078e003d */
[----:B------:R-:W-:-:S02]  /*33a0*/  MOV R11, R60 ;  /* 0x0000003c000b7202 */ /* 0x000fc40000000f00 */
[----:B------:R-:W-:Y:S01]  /*33b0*/  PRMT R153, R153, 0x5410, R13 ;  /* 0x0000541099997816 */ /* 0x000fe2000000000d */
[----:B-----5:R-:W-:Y:S01]  /*33c0*/  IMAD.MOV.U32 R13, RZ, RZ, R35 ;  /* 0x000000ffff0d7224 */ /* 0x020fe200078e0023 */
[----:B------:R-:W-:Y:S01]  /*33d0*/  PRMT R157, R11, 0x5410, R12 ;  /* 0x000054100b9d7816 */ /* 0x000fe2000000000c */
[----:B------:R-:W-:Y:S01]  /*33e0*/  IMAD.MOV.U32 R12, RZ, RZ, R68 ;  /* 0x000000ffff0c7224 */ /* 0x000fe200078e0044 */
[----:B------:R-:W-:Y:S01]  /*33f0*/  PLOP3.LUT P0, PT, PT, PT, UP0, 0x80, 0x0 ;  /* 0x000000000000781c */ /* 0x000fe20003f0f008 */
[----:B------:R-:W-:-:S03]  /*3400*/  IMAD.MOV.U32 R11, RZ, RZ, R73 ;  /* 0x000000ffff0b7224 */ /* 0x000fc600078e0049 */
[----:B------:R-:W-:Y:S02]  /*3410*/  PRMT R207, R12, 0x7610, R207 ;  /* 0x000076100ccf7816 */ /* 0x000fe400000000cf */
[----:B------:R-:W-:Y:S01]  /*3420*/  PRMT R211, R11, 0x7610, R211 ;  /* 0x000076100bd37816 */ /* 0x000fe200000000d3 */
[----:B------:R-:W-:Y:S01]  /*3430*/  IMAD.MOV.U32 R11, RZ, RZ, R76 ;  /* 0x000000ffff0b7224 */ /* 0x000fe200078e004c */
[----:B------:R-:W-:-:S04]  /*3440*/  MOV R12, R77 ;  /* 0x0000004d000c7202 */ /* 0x000fc80000000f00 */
[----:B------:R-:W-:Y:S01]  /*3450*/  PRMT R212, R12, 0x5410, R14 ;  /* 0x000054100cd47816 */ /* 0x000fe2000000000e */
[----:B------:R-:W-:Y:S01]  /*3460*/  IMAD.MOV.U32 R12, RZ, RZ, R38 ;  /* 0x000000ffff0c7224 */ /* 0x000fe200078e0026 */
[----:B------:R-:W-:Y:S02]  /*3470*/  PRMT R211, R211, 0x5410, R11 ;  /* 0x00005410d3d37816 */ /* 0x000fe4000000000b */
[----:B------:R-:W-:Y:S02]  /*3480*/  MOV R11, R39 ;  /* 0x00000027000b7202 */ /* 0x000fe40000000f00 */
[----:B------:R-:W-:Y:S02]  /*3490*/  MOV R14, R34 ;  /* 0x00000022000e7202 */ /* 0x000fe40000000f00 */
[----:B------:R-:W-:Y:S01]  /*34a0*/  PRMT R123, R12, 0x5410, R11 ;  /* 0x000054100c7b7816 */ /* 0x000fe2000000000b */
[----:B------:R-:W-:Y:S01]  /*34b0*/  IMAD.MOV.U32 R11, RZ, RZ, R47 ;  /* 0x000000ffff0b7224 */ /* 0x000fe200078e002f */
[----:B------:R-:W-:-:S02]  /*34c0*/  MOV R12, R46 ;  /* 0x0000002e000c7202 */ /* 0x000fc40000000f00 */
[----:B------:R-:W-:Y:S01]  /*34d0*/  PRMT R83, R14, 0x5410, R13 ;  /* 0x000054100e537816 */ /* 0x000fe2000000000d */
[----:B------:R-:W-:Y:S01]  /*34e0*/  IMAD.MOV.U32 R14, RZ, RZ, R42 ;  /* 0x000000ffff0e7224 */ /* 0x000fe200078e002a */
[----:B------:R-:W-:Y:S01]  /*34f0*/  PRMT R147, R12, 0x5410, R11 ;  /* 0x000054100c937816 */ /* 0x000fe2000000000b */
[----:B------:R-:W-:Y:S02]  /*3500*/  IMAD.MOV.U32 R12, RZ, RZ, R54 ;  /* 0x000000ffff0c7224 */ /* 0x000fe400078e0036 */
[----:B------:R-:W-:Y:S02]  /*3510*/  IMAD.MOV.U32 R11, RZ, RZ, R55 ;  /* 0x000000ffff0b7224 */ /* 0x000fe400078e0037 */
[----:B------:R-:W-:-:S03]  /*3520*/  IMAD.MOV.U32 R13, RZ, RZ, R43 ;  /* 0x000000ffff0d7224 */ /* 0x000fc600078e002b */
        /* <DEDUP_REMOVED lines=13> */
[----:B------:R-:W-:Y:S02]  /*3600*/  MOV R12, R48 ;  /* 0x00000030000c7202 */ /* 0x000fe40000000f00 */
[----:B------:R-:W-:Y:S02]  /*3610*/  MOV R14, R36 ;  /* 0x00000024000e7202 */ /* 0x000fe40000000f00 */
[----:B------:R-:W-:Y:S01]  /*3620*/  PRMT R148, R12, 0x5410, R11 ;  /* 0x000054100c947816 */ /* 0x000fe2000000000b */
[----:B------:R-:W-:Y:S01]  /*3630*/  IMAD.MOV.U32 R12, RZ, RZ, R52 ;  /* 0x000000ffff0c7224 */ /* 0x000fe200078e0034 */
[----:B------:R-:W-:-:S02]  /*3640*/  MOV R11, R53 ;  /* 0x00000035000b7202 */ /* 0x000fc40000000f00 */
[----:B------:R-:W-:Y:S02]  /*3650*/  PRMT R122, R14, 0x5410, R13 ;  /* 0x000054100e7a7816 */ /* 0x000fe4000000000d */
[----:B------:R-:W-:Y:S01]  /*3660*/  PRMT R152, R12, 0x5410, R11 ;  /* 0x000054100c987816 */ /* 0x000fe2000000000b */
[----:B------:R-:W-:Y:S02]  /*3670*/  IMAD.MOV.U32 R12, RZ, RZ, R56 ;  /* 0x000000ffff0c7224 */ /* 0x000fe400078e0038 */
[----:B------:R-:W-:-:S05]  /*3680*/  IMAD.MOV.U32 R11, RZ, RZ, R57 ;  /* 0x000000ffff0b7224 */ /* 0x000fca00078e0039 */
[----:B------:R-:W-:Y:S01]  /*3690*/  PRMT R155, R12, 0x5410, R11 ;  /* 0x000054100c9b7816 */ /* 0x000fe2000000000b */
[----:B------:R-:W-:Y:S06]  /*36a0*/  @!P0 BRA `(.L_x_2703) ;  /* 0x0000000000048947 */ /* 0x000fec0003800000 */
[----:B------:R-:W-:Y:S01]  /*36b0*/  BPT.TRAP 0x1 ;  /* 0x000000040000795c */ /* 0x000fe20000300000 */
.L_x_2703:
[----:B------:R-:W-:Y:S01]  /*36c0*/  LEA R86, R18, R2, 0x3 ;  /* 0x0000000212567211 */ /* 0x000fe200078e18ff */
[----:B------:R-:W-:Y:S01]  /*36d0*/  BSSY B1, `(.L_x_2704) ;  /* 0x0000004000017945 */ /* 0x000fe20003800000 */
[----:B------:R-:W-:-:S04]  /*36e0*/  SHF.L.U32 R87, R170, 0x1f, RZ ;  /* 0x0000001faa577819 */ /* 0x000fc800000006ff */
[----:B------:R-:W0:Y:S02]  /*36f0*/  SYNCS.PHASECHK.TRANS64.TRYWAIT P6, [R86+URZ+0x2a890], R87 ;  /* 0x02a89057560075a7 */ /* 0x000e2400080c017f */
[----:B0-----:R-:W-:Y:S05]  /*3700*/  @!P6 BRA `(.L_x_2705) ;  /* 0x000001fc002ce947 */ /* 0x001fea0003800000 */
.L_x_3046:
[----:B------:R-:W-:Y:S05]  /*3710*/  BSYNC B1 ;  /* 0x0000000000017941 */ /* 0x000fea0003800000 */
.L_x_2704:
[----:B------:R-:W-:-:S03]  /*3720*/  UMOV UR4, 0xffffffff ;  /* 0xffffffff00047882 */ /* 0x000fc60000000000 */
[----:B------:R-:W-:Y:S05]  /*3730*/  BRA.DIV UR4, `(.L_x_2706) ;  /* 0x000001fe04347947 */ /* 0x000fea000b800000 */
[----:B------:R1:W2:Y:S04]  /*3740*/  SHFL.IDX PT, R82, R117, RZ, 0x1c1f ;  /* 0x001c1fff75527589 */ /* 0x0002a800000e0000 */
[----:B------:R1:W3:Y:S02]  /*3750*/  SHFL.IDX PT, R11, R118, RZ, 0x1c1f ;  /* 0x001c1fff760b7589 */ /* 0x0002e400000e0000 */
.L_x_3050:
        /* <DEDUP_REMOVED lines=9> */
[----:B------:R-:W-:Y:S01]  /*37f0*/  SHF.R.U64 R150, R80, 0x10, R81 ;  /* 0x0000001050967819 */ /* 0x000fe20000001251 */
[----:B0-----:R-:W-:Y:S01]  /*3800*/  IMAD.MOV.U32 R80, RZ, RZ, R13 ;  /* 0x000000ffff507224 */ /* 0x001fe200078e000d */
        /* <DEDUP_REMOVED lines=12> */
[----:B------:R-:W-:Y:S01]  /*38d0*/  IMAD.MOV.U32 R78, RZ, RZ, R12 ;  /* 0x000000ffff4e7224 */ /* 0x000fe200078e000c */
[----:B------:R-:W-:Y:S01]  /*38e0*/  MOV R12, R15 ;  /* 0x0000000f000c7202 */ /* 0x000fe20000000f00 */
[----:B------:R-:W-:-:S02]  /*38f0*/  HADD2.F32 R15, -RZ, R80.H0_H0 ;  /* 0x20000050ff0f7230 */ /* 0x000fc40000004100 */
[----:B------:R-:W-:Y:S02]  /*3900*/  F2FP.F16.F32.PACK_AB R150, R150, R151 ;  /* 0x000000979696723e */ /* 0x000fe400000000ff */
        /* <DEDUP_REMOVED lines=16> */
[--C-:B------:R-:W-:Y:S02]  /*3a10*/  HADD2.F32 R78, -RZ, R79.reuse.H1_H1 ;  /* 0x3000004fff4e7230 */ /* 0x100fe40000004100 */
[----:B------:R-:W-:Y:S02]  /*3a20*/  HADD2.F32 R80, -RZ, R79.H0_H0 ;  /* 0x2000004fff507230 */ /* 0x000fe40000004100 */
[----:B------:R-:W-:Y:S02]  /*3a30*/  HADD2.F32 R79, -RZ, R210.H0_H0 ;  /* 0x200000d2ff4f7230 */ /* 0x000fe40000004100 */
[----:B------:R-:W-:Y:S01]  /*3a40*/  FMUL.FTZ R81, R78, R153 ;  /* 0x000000994e517220 */ /* 0x000fe20000410000 */
[----:B------:R-:W-:Y:S01]  /*3a50*/  F2FP.F16.F32.PACK_AB R14, R14, R15 ;  /* 0x0000000f0e0e723e */ /* 0x000fe200000000ff */
[C---:B------:R-:W-:Y:S02]  /*3a60*/  FMUL.FTZ R153, R80.reuse, R153 ;  /* 0x0000009950997220 */ /* 0x040fe40000410000 */
[----:B------:R-:W-:-:S02]  /*3a70*/  FFMA.FTZ R81, R80, R79, -R81 ;  /* 0x0000004f50517223 */ /* 0x000fc40000010851 */
[----:B------:R-:W-:Y:S01]  /*3a80*/  FFMA.FTZ R153, R78, R79, R153 ;  /* 0x0000004f4e997223 */ /* 0x000fe20000010099 */
[----:B------:R-:W-:Y:S01]  /*3a90*/  F2FP.F16.F32.PACK_AB R78, R13, R12 ;  /* 0x0000000c0d4e723e */ /* 0x000fe200000000ff */
[----:B------:R-:W-:Y:S01]  /*3aa0*/  IMAD.MOV.U32 R12, RZ, RZ, R14 ;  /* 0x000000ffff0c7224 */ /* 0x000fe200078e000e */
[----:B------:R-:W-:Y:S02]  /*3ab0*/  MOV R13, R150 ;  /* 0x00000096000d7202 */ /* 0x000fe40000000f00 */
[----:B------:R-:W-:Y:S01]  /*3ac0*/  F2FP.F16.F32.PACK_AB R81, R153, R81 ;  /* 0x000000519951723e */ /* 0x000fe200000000ff */
[----:B------:R-:W-:-:S04]  /*3ad0*/  IMAD.MOV.U32 R15, RZ, RZ, R78 ;  /* 0x000000ffff0f7224 */ /* 0x000fc800078e004e */
[----:B------:R-:W-:-:S07]  /*3ae0*/  IMAD.MOV.U32 R14, RZ, RZ, R81 ;  /* 0x000000ffff0e7224 */ /* 0x000fce00078e0051 */
.L_x_2712:
[----:B------:R-:W-:Y:S05]  /*3af0*/  BSYNC B3 ;  /* 0x0000000000037941 */ /* 0x000fea0003800000 */
.L_x_2711:
[----:B---3--:R-:W-:-:S04]  /*3b00*/  LEA R78, P4, R16, R11, 0x1 ;  /* 0x0000000b104e7211 */ /* 0x008fc800078808ff */
[----:B--2---:R-:W-:-:S05]  /*3b10*/  LEA.HI.X R79, R16, R82, R17, 0x1, P4 ;  /* 0x00000052104f7211 */ /* 0x004fca00020f0c11 */
[----:B0-----:R4:W-:Y:S04]  /*3b20*/  ST.E.128 desc[UR60][R78.64], R12 ;  /* 0x0000000c4e007985 */ /* 0x0019e8000c101d3c */
.L_x_2710:
[----:B------:R-:W-:Y:S05]  /*3b30*/  BSYNC B2 ;  /* 0x0000000000027941 */ /* 0x000fea0003800000 */
.L_x_2709:
        /* <DEDUP_REMOVED lines=50> */
[----:B------:R-:W-:Y:S02]  /*3e60*/  IMAD.MOV.U32 R12, RZ, RZ, R14 ;  /* 0x000000ffff0c7224 */ /* 0x000fe400078e000e */
[----:B------:R-:W-:Y:S01]  /*3e70*/  IMAD.MOV.U32 R13, RZ, RZ, R78 ;  /* 0x000000ffff0d7224 */ /* 0x000fe200078e004e */
[----:B------:R-:W-:Y:S01]  /*3e80*/  F2FP.F16.F32.PACK_AB R77, R80, R77 ;  /* 0x0000004d504d723e */ /* 0x000fe200000000ff */
[----:B------:R-:W-:-:S03]  /*3e90*/  IMAD.MOV.U32 R15, RZ, RZ, R74 ;  /* 0x000000ffff0f7224 */ /* 0x000fc600078e004a */
[----:B------:R-:W-:-:S07]  /*3ea0*/  MOV R14, R77 ;  /* 0x0000004d000e7202 */ /* 0x000fce0000000f00 */
.L_x_2716:
[----:B------:R-:W-:Y:S05]  /*3eb0*/  BSYNC B3 ;  /* 0x0000000000037941 */ /* 0x000fea0003800000 */
.L_x_2715:
[----:B---3--:R-:W-:Y:S01]  /*3ec0*/  MOV R74, R11 ;  /* 0x0000000b004a7202 */ /* 0x008fe20000000f00 */
[----:B------:R-:W-:Y:S02]  /*3ed0*/  IMAD.SHL.U32 R76, R165, 0x8, RZ ;  /* 0x00000008a54c7824 */ /* 0x000fe400078e00ff */
[----:B--2---:R-:W-:Y:S02]  /*3ee0*/  IMAD.MOV.U32 R75, RZ, RZ, R82 ;  /* 0x000000ffff4b7224 */ /* 0x004fe400078e0052 */
[----:B------:R-:W-:-:S05]  /*3ef0*/  IMAD.WIDE R74, R76, 0x2, R74 ;  /* 0x000000024c4a7825 */ /* 0x000fca00078e024a */
[----:B0-----:R0:W-:Y:S02]  /*3f00*/  ST.E.128 desc[UR60][R74.64], R12 ;  /* 0x0000000c4a007985 */ /* 0x0011e4000c101d3c */
.L_x_2714:
[----:B------:R-:W-:Y:S05]  /*3f10*/  BSYNC B2 ;  /* 0x0000000000027941 */ /* 0x000fea0003800000 */
.L_x_2713:
        /* <DEDUP_REMOVED lines=28> */
[----:B------:R-:W-:Y:S01]  /*40e0*/  F2FP.F16.F32.PACK_AB R76, R77, R76 ;  /* 0x0000004c4d4c723e */ /* 0x000fe200000000ff */
[--C-:B------:R-:W-:Y:S02]  /*40f0*/  HADD2.F32 R12, -RZ, R13.reuse.H1_H1 ;  /* 0x3000000dff0c7230 */ /* 0x100fe40000004100 */
[----:B------:R-:W-:-:S03]  /*4100*/  HADD2.F32 R13, -RZ, R13.H0_H0 ;  /* 0x2000000dff0d7230 */ /* 0x000fc60000004100 */
[CC--:B------:R-:W-:Y:S02]  /*4110*/  FMUL.FTZ R72, R12.reuse, R15.reuse ;  /* 0x0000000f0c487220 */ /* 0x0c0fe40000410000 */
[C---:B------:R-:W-:Y:S02]  /*4120*/  FMUL.FTZ R15, R13.reuse, R15 ;  /* 0x0000000f0d0f7220 */ /* 0x040fe40000410000 */
[-C--:B------:R-:W-:Y:S01]  /*4130*/  FFMA.FTZ R13, R13, R71.reuse, -R72 ;  /* 0x000000470d0d7223 */ /* 0x080fe20000010848 */
[----:B------:R-:W-:Y:S02]  /*4140*/  HADD2.F32 R72, -RZ, R70.H0_H0 ;  /* 0x20000046ff487230 */ /* 0x000fe40000004100 */
        /* <DEDUP_REMOVED lines=8> */
[----:B------:R-:W-:Y:S02]  /*41d0*/  HADD2.F32 R72, -RZ, R211.H0_H0 ;  /* 0x200000d3ff487230 */ /* 0x000fe40000004100 */
[--C-:B------:R-:W-:Y:S02]  /*41e0*/  HADD2.F32 R71, -RZ, R14.reuse.H1_H1 ;  /* 0x3000000eff477230 */ /* 0x100fe40000004100 */
[----:B------:R-:W-:Y:S01]  /*41f0*/  HADD2.F32 R73, -RZ, R14.H0_H0 ;  /* 0x2000000eff497230 */ /* 0x000fe20000004100 */
[----:B------:R-:W-:Y:S01]  /*4200*/  F2FP.F16.F32.PACK_AB R15, R70, R15 ;  /* 0x0000000f460f723e */ /* 0x000fe200000000ff */
[----:B------:R-:W-:Y:S02]  /*4210*/  HADD2.F32 R14, -RZ, R208.H1_H1 ;  /* 0x300000d0ff0e7230 */ /* 0x000fe40000004100 */
        /* <DEDUP_REMOVED lines=10> */
.L_x_2720:
[----:B------:R-:W-:Y:S05]  /*42c0*/  BSYNC B3 ;  /* 0x0000000000037941 */ /* 0x000fea0003800000 */
.L_x_2719:
[----:B----4-:R0:W-:Y:S02]  /*42d0*/  ST.E.128 desc[UR60][R74.64], R12 ;  /* 0x0000000c4a007985 */ /* 0x0101e4000c101d3c */
.L_x_2718:
[----:B------:R-:W-:Y:S05]  /*42e0*/  BSYNC B2 ;  /* 0x0000000000027941 */ /* 0x000fea0003800000 */
.L_x_2717:
        /* <DEDUP_REMOVED lines=29> */
[-C--:B------:R-:W-:Y:S01]  /*44c0*/  FFMA.FTZ R68, R68, R67.reuse, R75 ;  /* 0x0000004344447223 */ /* 0x080fe2000001004b */
[----:B------:R-:W-:Y:S01]  /*44d0*/  FFMA.FTZ R66, R73, R67, -R66 ;  /* 0x0000004349427223 */ /* 0x000fe20000010842 */
[----:B------:R-:W-:-:S02]  /*44e0*/  HADD2.F32 R69, -RZ, R207.H0_H0 ;  /* 0x200000cfff457230 */ /* 0x000fc40000004100 */
[--C-:B------:R-:W-:Y:S01]  /*44f0*/  HADD2.F32 R73, -RZ, R12.reuse.H1_H1 ;  /* 0x3000000cff497230 */ /* 0x100fe20000004100 */
[----:B------:R-:W-:Y:S01]  /*4500*/  F2FP.F16.F32.PACK_AB R14, R15, R14 ;  /* 0x0000000e0f0e723e */ /* 0x000fe200000000ff */
[----:B------:R-:W-:Y:S01]  /*4510*/  HADD2.F32 R74, -RZ, R12.H0_H0 ;  /* 0x2000000cff4a7230 */ /* 0x000fe20000004100 */
[----:B------:R-:W-:Y:S01]  /*4520*/  F2FP.F16.F32.PACK_AB R66, R68, R66 ;  /* 0x000000424442723e */ /* 0x000fe200000000ff */
[----:B------:R-:W-:Y:S02]  /*4530*/  HADD2.F32 R67, -RZ, R206.H1_H1 ;  /* 0x300000ceff437230 */ /* 0x000fe40000004100 */
[--C-:B------:R-:W-:Y:S02]  /*4540*/  HADD2.F32 R12, -RZ, R13.reuse.H1_H1 ;  /* 0x3000000dff0c7230 */ /* 0x100fe40000004100 */
[-C--:B------:R-:W-:Y:S01]  /*4550*/  FMUL.FTZ R77, R74, R69.reuse ;  /* 0x000000454a4d7220 */ /* 0x080fe20000410000 */
[----:B------:R-:W-:Y:S02]  /*4560*/  HADD2.F32 R76, -RZ, R13.H0_H0 ;  /* 0x2000000dff4c7230 */ /* 0x000fe40000004100 */
[----:B------:R-:W-:Y:S01]  /*4570*/  FMUL.FTZ R13, R73, R69 ;  /* 0x00000045490d7220 */ /* 0x000fe20000410000 */
[----:B------:R-:W-:-:S02]  /*4580*/  HADD2.F32 R72, -RZ, R207.H1_H1 ;  /* 0x300000cfff487230 */ /* 0x000fc40000004100 */
[-C--:B------:R-:W-:Y:S01]  /*4590*/  FMUL.FTZ R69, R12, R67.reuse ;  /* 0x000000430c457220 */ /* 0x080fe20000410000 */
[----:B------:R-:W-:Y:S02]  /*45a0*/  HADD2.F32 R75, -RZ, R206.H0_H0 ;  /* 0x200000ceff4b7230 */ /* 0x000fe40000004100 */
[----:B------:R-:W-:Y:S01]  /*45b0*/  FMUL.FTZ R67, R76, R67 ;  /* 0x000000434c437220 */ /* 0x000fe20000410000 */
[----:B------:R-:W-:Y:S02]  /*45c0*/  IMAD.MOV.U32 R15, RZ, RZ, R66 ;  /* 0x000000ffff0f7224 */ /* 0x000fe400078e0042 */
[-C--:B------:R-:W-:Y:S01]  /*45d0*/  FFMA.FTZ R13, R74, R72.reuse, -R13 ;  /* 0x000000484a0d7223 */ /* 0x080fe2000001080d */
[----:B------:R-:W-:Y:S01]  /*45e0*/  FFMA.FTZ R77, R73, R72, R77 ;  /* 0x00000048494d7223 */ /* 0x000fe2000001004d */
[-C--:B------:R-:W-:Y:S01]  /*45f0*/  FFMA.FTZ R69, R76, R75.reuse, -R69 ;  /* 0x0000004b4c457223 */ /* 0x080fe20000010845 */
[----:B------:R-:W-:-:S03]  /*4600*/  FFMA.FTZ R67, R12, R75, R67 ;  /* 0x0000004b0c437223 */ /* 0x000fc60000010043 */
[----:B------:R-:W-:Y:S02]  /*4610*/  F2FP.F16.F32.PACK_AB R13, R77, R13 ;  /* 0x0000000d4d0d723e */ /* 0x000fe400000000ff */
[----:B------:R-:W-:-:S03]  /*4620*/  F2FP.F16.F32.PACK_AB R67, R67, R69 ;  /* 0x000000454343723e */ /* 0x000fc600000000ff */
[----:B------:R-:W-:Y:S01]  /*4630*/  IMAD.MOV.U32 R12, RZ, RZ, R13 ;  /* 0x000000ffff0c7224 */ /* 0x000fe200078e000d */
[----:B------:R-:W-:Y:S01]  /*4640*/  MOV R13, R14 ;  /* 0x0000000e000d7202 */ /* 0x000fe20000000f00 */
[----:B------:R-:W-:-:S07]  /*4650*/  IMAD.MOV.U32 R14, RZ, RZ, R67 ;  /* 0x000000ffff0e7224 */ /* 0x000fce00078e0043 */
.L_x_2724:
[----:B------:R-:W-:Y:S05]  /*4660*/  BSYNC B3 ;  /* 0x0000000000037941 */ /* 0x000fea0003800000 */
.L_x_2723:
[----:B----4-:R0:W-:Y:S02]  /*4670*/  ST.E.128 desc[UR60][R70.64], R12 ;  /* 0x0000000c46007985 */ /* 0x0101e4000c101d3c */
.L_x_2722:
[----:B------:R-:W-:Y:S05]  /*4680*/  BSYNC B2 ;  /* 0x0000000000027941 */ /* 0x000fea0003800000 */
.L_x_2721:
        /* <DEDUP_REMOVED lines=49> */
[----:B------:R-:W-:-:S07]  /*49a0*/  MOV R15, R64 ;  /* 0x00000040000f7202 */ /* 0x000fce0000000f00 */
.L_x_2728:
[----:B------:R-:W-:Y:S05]  /*49b0*/  BSYNC B3 ;  /* 0x0000000000037941 */ /* 0x000fea0003800000 */
.L_x_2727:
[----:B----4-:R0:W-:Y:S02]  /*49c0*/  ST.E.128 desc[UR60][R66.64], R12 ;  /* 0x0000000c42007985 */ /* 0x0101e4000c101d3c */
.L_x_2726:
[----:B------:R-:W-:Y:S05]  /*49d0*/  BSYNC B2 ;  /* 0x0000000000027941 */ /* 0x000fea0003800000 */
.L_x_2725:
        /* <DEDUP_REMOVED lines=8> */
[----:B------:R-:W-:Y:S02]  /*4a60*/  SHF.R.U64 R11, R58, 0x10, R59 ;  /* 0x000000103a0b7819 */ /* 0x000fe4000000123b */
[----:B------:R-:W-:Y:S02]  /*4a70*/  SHF.R.U64 R64, R60, 0x10, R61 ;  /* 0x000000103c407819 */ /* 0x000fe4000000123d */
[----:B------:R-:W-:Y:S01]  /*4a80*/  SHF.R.U32.HI R58, RZ, 0x10, R59 ;  /* 0x00000010ff3a7819 */ /* 0x000fe2000001163b */
[----:B----4-:R-:W-:Y:S01]  /*4a90*/  IMAD.MOV.U32 R59, RZ, RZ, R13 ;  /* 0x000000ffff3b7224 */ /* 0x010fe200078e000d */
[----:B------:R-:W-:Y:S01]  /*4aa0*/  SHF.R.U32.HI R61, RZ, 0x10, R61 ;  /* 0x00000010ff3d7819 */ /* 0x000fe2000001163d */
[----:B------:R-:W-:Y:S02]  /*4ab0*/  HADD2.F32 R66, -RZ, R64.H0_H0 ;  /* 0x20000040ff427230 */ /* 0x000fe40000004100 */
[----:B------:R-:W-:Y:S02]  /*4ac0*/  HADD2.F32 R60, -RZ, R11.H0_H0 ;  /* 0x2000000bff3c7230 */ /* 0x000fe40000004100 */
[----:B------:R-:W-:-:S02]  /*4ad0*/  HADD2.F32 R64, -RZ, R61.H0_H0 ;  /* 0x2000003dff407230 */ /* 0x000fc40000004100 */
[--C-:B------:R-:W-:Y:S02]  /*4ae0*/  HADD2.F32 R13, -RZ, R59.reuse.H1_H1 ;  /* 0x3000003bff0d7230 */ /* 0x100fe40000004100 */
[----:B------:R-:W-:Y:S02]  /*4af0*/  HADD2.F32 R61, -RZ, R59.H0_H0 ;  /* 0x2000003bff3d7230 */ /* 0x000fe40000004100 */
[--C-:B------:R-:W-:Y:S02]  /*4b00*/  HADD2.F32 R11, -RZ, R15.reuse.H1_H1 ;  /* 0x3000000fff0b7230 */ /* 0x100fe40000004100 */
[-C--:B------:R-:W-:Y:S01]  /*4b10*/  FMUL.FTZ R68, R13, R66.reuse ;  /* 0x000000420d447220 */ /* 0x080fe20000410000 */
[----:B------:R-:W-:Y:S02]  /*4b20*/  HADD2.F32 R59, -RZ, R15.H0_H0 ;  /* 0x2000000fff3b7230 */ /* 0x000fe40000004100 */
[----:B------:R-:W-:Y:S01]  /*4b30*/  FMUL.FTZ R70, R61, R66 ;  /* 0x000000423d467220 */ /* 0x000fe20000410000 */
[----:B------:R-:W-:-:S02]  /*4b40*/  HADD2.F32 R58, -RZ, R58.H0_H0 ;  /* 0x2000003aff3a7230 */ /* 0x000fc40000004100 */
[----:B------:R-:W-:Y:S01]  /*4b50*/  FMUL.FTZ R66, R11, R64 ;  /* 0x000000400b427220 */ /* 0x000fe20000410000 */
[----:B------:R-:W-:Y:S01]  /*4b60*/  FFMA.FTZ R15, R61, R60, -R68 ;  /* 0x0000003c3d0f7223 */ /* 0x000fe20000010844 */
[C---:B------:R-:W-:Y:S01]  /*4b70*/  FMUL.FTZ R64, R59.reuse, R64 ;  /* 0x000000403b407220 */ /* 0x040fe20000410000 */
[--C-:B------:R-:W-:Y:S02]  /*4b80*/  HADD2.F32 R61, -RZ, R157.reuse.H0_H0 ;  /* 0x2000009dff3d7230 */ /* 0x100fe40000004100 */
[-C--:B------:R-:W-:Y:S01]  /*4b90*/  FFMA.FTZ R59, R59, R58.reuse, -R66 ;  /* 0x0000003a3b3b7223 */ /* 0x080fe20000010842 */
[--C-:B------:R-:W-:Y:S02]  /*4ba0*/  HADD2.F32 R66, -RZ, R12.reuse.H0_H0 ;  /* 0x2000000cff427230 */ /* 0x100fe40000004100 */
[----:B------:R-:W-:Y:S01]  /*4bb0*/  FFMA.FTZ R58, R11, R58, R64 ;  /* 0x0000003a0b3a7223 */ /* 0x000fe20000010040 */
[----:B------:R-:W-:Y:S02]  /*4bc0*/  HADD2.F32 R64, -RZ, R12.H1_H1 ;  /* 0x3000000cff407230 */ /* 0x000fe40000004100 */
[----:B------:R-:W-:Y:S01]  /*4bd0*/  FFMA.FTZ R60, R13, R60, R70 ;  /* 0x0000003c0d3c7223 */ /* 0x000fe20000010046 */
[----:B------:R-:W-:-:S02]  /*4be0*/  HADD2.F32 R157, -RZ, R157.H1_H1 ;  /* 0x3000009dff9d7230 */ /* 0x000fc40000004100 */
[----:B------:R-:W-:Y:S02]  /*4bf0*/  HADD2.F32 R12, -RZ, R14.H1_H1 ;  /* 0x3000000eff0c7230 */ /* 0x000fe40000004100 */
[-C--:B------:R-:W-:Y:S01]  /*4c00*/  FMUL.FTZ R65, R64, R61.reuse ;  /* 0x0000003d40417220 */ /* 0x080fe20000410000 */
[----:B------:R-:W-:Y:S02]  /*4c10*/  HADD2.F32 R11, -RZ, R156.H0_H0 ;  /* 0x2000009cff0b7230 */ /* 0x000fe40000004100 */
[----:B------:R-:W-:Y:S01]  /*4c20*/  FMUL.FTZ R61, R66, R61 ;  /* 0x0000003d423d7220 */ /* 0x000fe20000410000 */
[----:B------:R-:W-:Y:S02]  /*4c30*/  HADD2.F32 R14, -RZ, R14.H0_H0 ;  /* 0x2000000eff0e7230 */ /* 0x000fe40000004100 */
[----:B------:R-:W-:Y:S01]  /*4c40*/  FMUL.FTZ R67, R12, R157 ;  /* 0x0000009d0c437220 */ /* 0x000fe20000410000 */
[----:B------:R-:W-:Y:S02]  /*4c50*/  HADD2.F32 R13, -RZ, R156.H1_H1 ;  /* 0x3000009cff0d7230 */ /* 0x000fe40000004100 */
[-C--:B------:R-:W-:Y:S01]  /*4c60*/  FFMA.FTZ R65, R66, R11.reuse, -R65 ;  /* 0x0000000b42417223 */ /* 0x080fe20000010841 */
[----:B------:R-:W-:Y:S01]  /*4c70*/  FFMA.FTZ R64, R64, R11, R61 ;  /* 0x0000000b40407223 */ /* 0x000fe2000001003d */
[C---:B------:R-:W-:Y:S01]  /*4c80*/  FMUL.FTZ R157, R14.reuse, R157 ;  /* 0x0000009d0e9d7220 */ /* 0x040fe20000410000 */
[----:B------:R-:W-:-:S03]  /*4c90*/  FFMA.FTZ R67, R14, R13, -R67 ;  /* 0x0000000d0e437223 */ /* 0x000fc60000010843 */
[----:B------:R-:W-:Y:S01]  /*4ca0*/  FFMA.FTZ R12, R12, R13, R157 ;  /* 0x0000000d0c0c7223 */ /* 0x000fe2000001009d */
[----:B------:R-:W-:Y:S02]  /*4cb0*/  F2FP.F16.F32.PACK_AB R64, R64, R65 ;  /* 0x000000414040723e */ /* 0x000fe400000000ff */
[----:B------:R-:W-:Y:S02]  /*4cc0*/  F2FP.F16.F32.PACK_AB R13, R60, R15 ;  /* 0x0000000f3c0d723e */ /* 0x000fe400000000ff */
[----:B------:R-:W-:Y:S01]  /*4cd0*/  F2FP.F16.F32.PACK_AB R14, R12, R67 ;  /* 0x000000430c0e723e */ /* 0x000fe200000000ff */
[----:B------:R-:W-:Y:S01]  /*4ce0*/  IMAD.MOV.U32 R12, RZ, RZ, R64 ;  /* 0x000000ffff0c7224 */ /* 0x000fe200078e0040 */
[----:B------:R-:W-:-:S07]  /*4cf0*/  F2FP.F16.F32.PACK_AB R15, R58, R59 ;  /* 0x0000003b3a0f723e */ /* 0x000fce00000000ff */
.L_x_2730:
[----:B------:R-:W-:Y:S05]  /*4d00*/  BSYNC B2 ;  /* 0x0000000000027941 */ /* 0x000fea0003800000 */
.L_x_2729:
[----:B----4-:R0:W-:Y:S02]  /*4d10*/  ST.E.128 desc[UR60][R62.64], R12 ;  /* 0x0000000c3e007985 */ /* 0x0101e4000c101d3c */
.L_x_2708:
[----:B------:R-:W-:Y:S05]  /*4d20*/  BSYNC B1 ;  /* 0x0000000000017941 */ /* 0x000fea0003800000 */
.L_x_2707:
[----:B------:R-:W-:-:S03]  /*4d30*/  UMOV UR4, 0xffffffff ;  /* 0xffffffff00047882 */ /* 0x000fc60000000000 */
[----:B------:R-:W-:Y:S05]  /*4d40*/  BRA.DIV UR4, `(.L_x_2731) ;  /* 0x000001e604fc7947 */ /* 0x000fea000b800000 */
[----:B-1----:R-:W1:Y:S04]  /*4d50*/  SHFL.IDX PT, R117, R117, 0x1, 0x1c1f ;  /* 0x003c1f0075757f89 */ /* 0x002e6800000e0000 */
[----:B------:R-:W0:Y:S02]  /*4d60*/  SHFL.IDX PT, R118, R118, 0x1, 0x1c1f ;  /* 0x003c1f0076767f89 */ /* 0x000e2400000e0000 */
.L_x_3054:
        /* <DEDUP_REMOVED lines=10> */
[----:B------:R-:W-:Y:S02]  /*4e10*/  SHF.R.U64 R54, R54, 0x10, R55 ;  /* 0x0000001036367819 */ /* 0x000fe40000001237 */
[--C-:B---3--:R-:W-:Y:S01]  /*4e20*/  SHF.R.U64 R11, R56, 0x10, R57.reuse ;  /* 0x00000010380b7819 */ /* 0x108fe20000001239 */
[----:B----4-:R-:W-:Y:S01]  /*4e30*/  HADD2.F32 R56, -RZ, R15.H1_H1 ;  /* 0x3000000fff387230 */ /* 0x010fe20000004100 */
[----:B------:R-:W-:Y:S02]  /*4e40*/  SHF.R.U32.HI R60, RZ, 0x10, R57 ;  /* 0x00000010ff3c7819 */ /* 0x000fe40000011639 */
[----:B------:R-:W-:Y:S01]  /*4e50*/  SHF.R.U32.HI R61, RZ, 0x10, R55 ;  /* 0x00000010ff3d7819 */ /* 0x000fe20000011637 */
[----:B------:R-:W-:Y:S02]  /*4e60*/  HADD2.F32 R55, -RZ, R54.H0_H0 ;  /* 0x20000036ff377230 */ /* 0x000fe40000004100 */
[----:B------:R-:W-:Y:S02]  /*4e70*/  HADD2.F32 R57, -RZ, R11.H0_H0 ;  /* 0x2000000bff397230 */ /* 0x000fe40000004100 */
[----:B------:R-:W-:-:S02]  /*4e80*/  HADD2.F32 R54, -RZ, R13.H1_H1 ;  /* 0x3000000dff367230 */ /* 0x000fc40000004100 */
[----:B------:R-:W-:Y:S02]  /*4e90*/  HADD2.F32 R11, -RZ, R13.H0_H0 ;  /* 0x2000000dff0b7230 */ /* 0x000fe40000004100 */
[----:B------:R-:W-:Y:S02]  /*4ea0*/  HADD2.F32 R60, -RZ, R60.H0_H0 ;  /* 0x2000003cff3c7230 */ /* 0x000fe40000004100 */
[-C--:B------:R-:W-:Y:S01]  /*4eb0*/  FMUL.FTZ R62, R54, R57.reuse ;  /* 0x00000039363e7220 */ /* 0x080fe20000410000 */
[----:B------:R-:W-:Y:S02]  /*4ec0*/  HADD2.F32 R13, -RZ, R15.H0_H0 ;  /* 0x2000000fff0d7230 */ /* 0x000fe40000004100 */
[C---:B------:R-:W-:Y:S01]  /*4ed0*/  FMUL.FTZ R57, R11.reuse, R57 ;  /* 0x000000390b397220 */ /* 0x040fe20000410000 */
[----:B------:R-:W-:Y:S02]  /*4ee0*/  HADD2.F32 R15, -RZ, R61.H0_H0 ;  /* 0x2000003dff0f7230 */ /* 0x000fe40000004100 */
[-C--:B------:R-:W-:Y:S01]  /*4ef0*/  FMUL.FTZ R64, R56, R60.reuse ;  /* 0x0000003c38407220 */ /* 0x080fe20000410000 */
[-C--:B------:R-:W-:Y:S01]  /*4f00*/  FFMA.FTZ R11, R11, R55.reuse, -R62 ;  /* 0x000000370b0b7223 */ /* 0x080fe2000001083e */
[C---:B------:R-:W-:Y:S01]  /*4f10*/  FMUL.FTZ R61, R13.reuse, R60 ;  /* 0x0000003c0d3d7220 */ /* 0x040fe20000410000 */
[----:B------:R-:W-:Y:S01]  /*4f20*/  FFMA.FTZ R54, R54, R55, R57 ;  /* 0x0000003736367223 */ /* 0x000fe20000010039 */
[----:B------:R-:W-:Y:S01]  /*4f30*/  FFMA.FTZ R13, R13, R15, -R64 ;  /* 0x0000000f0d0d7223 */ /* 0x000fe20000010840 */
[----:B------:R-:W-:-:S02]  /*4f40*/  HADD2.F32 R60, -RZ, R155.H0_H0 ;  /* 0x2000009bff3c7230 */ /* 0x000fc40000004100 */
[----:B------:R-:W-:Y:S01]  /*4f50*/  FFMA.FTZ R56, R56, R15, R61 ;  /* 0x0000000f38387223 */ /* 0x000fe2000001003d */
[----:B------:R-:W-:Y:S01]  /*4f60*/  HADD2.F32 R15, -RZ, R12.H1_H1 ;  /* 0x3000000cff0f7230 */ /* 0x000fe20000004100 */
[----:B------:R-:W-:Y:S01]  /*4f70*/  F2FP.F16.F32.PACK_AB R11, R54, R11 ;  /* 0x0000000b360b723e */ /* 0x000fe200000000ff */
        /* <DEDUP_REMOVED lines=18> */
.L_x_2736:
[----:B------:R-:W-:Y:S05]  /*50a0*/  BSYNC B2 ;  /* 0x0000000000027941 */ /* 0x000fea0003800000 */
.L_x_2735:
[----:B----4-:R0:W-:Y:S02]  /*50b0*/  ST.E.128 desc[UR60][R58.64], R12 ;  /* 0x0000000c3a007985 */ /* 0x0101e4000c101d3c */
.L_x_2734:
[----:B------:R-:W-:Y:S05]  /*50c0*/  BSYNC B1 ;  /* 0x0000000000017941 */ /* 0x000fea0003800000 */
.L_x_2733:
        /* <DEDUP_REMOVED lines=19> */
[----:B------:R-:W-:Y:S02]  /*5200*/  HADD2.F32 R53, -RZ, R53.H0_H0 ;  /* 0x20000035ff357230 */ /* 0x000fe40000004100 */
[----:B------:R-:W-:-:S02]  /*5210*/  HADD2.F32 R11, -RZ, R13.H1_H1 ;  /* 0x3000000dff0b7230 */ /* 0x000fc40000004100 */
[----:B------:R-:W-:Y:S02]  /*5220*/  HADD2.F32 R13, -RZ, R13.H0_H0 ;  /* 0x2000000dff0d7230 */ /* 0x000fe40000004100 */
[-C--:B------:R-:W-:Y:S01]  /*5230*/  FMUL.FTZ R57, R15, R53.reuse ;  /* 0x000000350f397220 */ /* 0x080fe20000410000 */
[----:B------:R-:W-:Y:S02]  /*5240*/  HADD2.F32 R51, -RZ, R51.H0_H0 ;  /* 0x20000033ff337230 */ /* 0x000fe40000004100 */
[-C--:B------:R-:W-:Y:S01]  /*5250*/  FMUL.FTZ R58, R11, R56.reuse ;  /* 0x000000380b3a7220 */ /* 0x080fe20000410000 */
[C---:B------:R-:W-:Y:S01]  /*5260*/  FMUL.FTZ R60, R50.reuse, R53 ;  /* 0x00000035323c7220 */ /* 0x040fe20000410000 */
[C---:B------:R-:W-:Y:S01]  /*5270*/  FMUL.FTZ R56, R13.reuse, R56 ;  /* 0x000000380d387220 */ /* 0x040fe20000410000 */
[----:B------:R-:W-:Y:S01]  /*5280*/  FFMA.FTZ R59, R50, R51, R57 ;  /* 0x00000033323b7223 */ /* 0x000fe20000010039 */
[-C--:B------:R-:W-:Y:S02]  /*5290*/  FFMA.FTZ R58, R13, R52.reuse, -R58 ;  /* 0x000000340d3a7223 */ /* 0x080fe4000001083a */
        /* <DEDUP_REMOVED lines=22> */
.L_x_2740:
[----:B------:R-:W-:Y:S05]  /*5400*/  BSYNC B2 ;  /* 0x0000000000027941 */ /* 0x000fea0003800000 */
.L_x_2739:
[----:B----4-:R0:W-:Y:S02]  /*5410*/  ST.E.128 desc[UR60][R54.64], R12 ;  /* 0x0000000c36007985 */ /* 0x0101e4000c101d3c */
.L_x_2738:
[----:B------:R-:W-:Y:S05]  /*5420*/  BSYNC B1 ;  /* 0x0000000000017941 */ /* 0x000fea0003800000 */
.L_x_2737:
        /* <DEDUP_REMOVED lines=51> */
.L_x_2744:
[----:B------:R-:W-:Y:S05]  /*5760*/  BSYNC B2 ;  /* 0x0000000000027941 */ /* 0x000fea0003800000 */
.L_x_2743:
[----:B----4-:R0:W-:Y:S02]  /*5770*/  ST.E.128 desc[UR60][R50.64], R12 ;  /* 0x0000000c32007985 */ /* 0x0101e4000c101d3c */
.L_x_2742:
[----:B------:R-:W-:Y:S05]  /*5780*/  BSYNC B1 ;  /* 0x0000000000017941 */ /* 0x000fea0003800000 */
.L_x_2741:
        /* <DEDUP_REMOVED lines=49> */
.L_x_2748:
[----:B------:R-:W-:Y:S05]  /*5aa0*/  BSYNC B2 ;  /* 0x0000000000027941 */ /* 0x000fea0003800000 */
.L_x_2747:
[----:B----4-:R0:W-:Y:S02]  /*5ab0*/  ST.E.128 desc[UR60][R46.64], R12 ;  /* 0x0000000c2e007985 */ /* 0x0101e4000c101d3c */
.L_x_2746:
[----:B------:R-:W-:Y:S05]  /*5ac0*/  BSYNC B1 ;  /* 0x0000000000017941 */ /* 0x000fea0003800000 */
.L_x_2745:
        /* <DEDUP_REMOVED lines=49> */
.L_x_2752:
[----:B------:R-:W-:Y:S05]  /*5de0*/  BSYNC B2 ;  /* 0x0000000000027941 */ /* 0x000fea0003800000 */
.L_x_2751:
[----:B----4-:R0:W-:Y:S02]  /*5df0*/  ST.E.128 desc[UR60][R42.64], R12 ;  /* 0x0000000c2a007985 */ /* 0x0101e4000c101d3c */
.L_x_2750:
[----:B------:R-:W-:Y:S05]  /*5e00*/  BSYNC B1 ;  /* 0x0000000000017941 */ /* 0x000fea0003800000 */
.L_x_2749:
        /* <DEDUP_REMOVED lines=48> */
.L_x_2754:
[----:B------:R-:W-:Y:S05]  /*6110*/  BSYNC B1 ;  /* 0x0000000000017941 */ /* 0x000fea0003800000 */
.L_x_2753:
[----:B----4-:R0:W-:Y:S01]  /*6120*/  ST.E.128 desc[UR60][R38.64], R12 ;  /* 0x0000000c26007985 */ /* 0x0101e2000c101d3c */
[----:B------:R-:W-:Y:S05]  /*6130*/  BRA `(.L_x_2732) ;  /* 0x0000004000287947 */ /* 0x000fea0003800000 */
.L_x_2698:
        /* <DEDUP_REMOVED lines=47> */
.L_x_2756:
[----:B------:R-:W-:Y:S05]  /*6430*/  BSYNC B1 ;  /* 0x0000000000017941 */ /* 0x000fea0003800000 */
.L_x_2755:
        /* <DEDUP_REMOVED lines=47> */
.L_x_2758:
[----:B------:R-:W-:Y:S05]  /*6730*/  BSYNC B1 ;  /* 0x0000000000017941 */ /* 0x000fea0003800000 */
.L_x_2757:
[----:B------:R-:W2:Y:S01]  /*6740*/  LDL R11, [R1+0x30] ;  /* 0x00003000010b7983 */ /* 0x000ea20000100800 */
[----:B0-----:R-:W-:Y:S01]  /*6750*/  MOV R12, R33 ;  /* 0x00000021000c7202 */ /* 0x001fe20000000f00 */
[----:B------:R-:W-:Y:S01]  /*6760*/  IMAD.MOV.U32 R14, RZ, RZ, R37 ;  /* 0x000000ffff0e7224 */ /* 0x000fe200078e0025 */
[----:B------:R-:W-:Y:S02]  /*6770*/  MOV R13, R36 ;  /* 0x00000024000d7202 */ /* 0x000fe40000000f00 */
[----:B------:R-:W-:Y:S02]  /*6780*/  PRMT R210, R80, 0x5410, R81 ;  /* 0x0000541050d27816 */ /* 0x000fe40000000051 */
        /* <DEDUP_REMOVED lines=11> */
[----:B------:R-:W-:Y:S01]  /*6840*/  MOV R12, R43 ;  /* 0x0000002b000c7202 */ /* 0x000fe20000000f00 */
[----:B------:R-:W-:Y:S01]  /*6850*/  UISETP.NE.AND UP0, UPT, UR4, 0x3, UPT ;  /* 0x000000030400788c */ /* 0x000fe2000bf05270 */
[----:B------:R0:W-:Y:S02]  /*6860*/  STL.S16 [R1+0x38], R11 ;  /* 0x0000380b01007387 */ /* 0x0001e40000100600 */
[----:B------:R-:W-:Y:S02]  /*6870*/  PRMT R157, R14, 0x7610, R157 ;  /* 0x000076100e9d7816 */ /* 0x000fe4000000009d */
[----:B------:R1:W-:Y:S01]  /*6880*/  STL.S16 [R1+0x3a], R12 ;  /* 0x00003a0c01007387 */ /* 0x0003e20000100600 */
[----:B------:R-:W-:-:S02]  /*6890*/  MOV R14, R45 ;  /* 0x0000002d000e7202 */ /* 0x000fc40000000f00 */
[----:B------:R-:W-:Y:S01]  /*68a0*/  PLOP3.LUT P0, PT, PT, PT, UP0, 0x80, 0x0 ;  /* 0x000000000000781c */ /* 0x000fe20003f0f008 */
[----:B------:R2:W-:Y:S01]  /*68b0*/  STL.S16 [R1+0x3c], R13 ;  /* 0x00003c0d01007387 */ /* 0x0005e20000100600 */
[----:B0-----:R-:W-:Y:S01]  /*68c0*/  MOV R11, R46 ;  /* 0x0000002e000b7202 */ /* 0x001fe20000000f00 */
[----:B-1----:R-:W-:Y:S02]  /*68d0*/  IMAD.MOV.U32 R12, RZ, RZ, R47 ;  /* 0x000000ffff0c7224 */ /* 0x002fe400078e002f */
[----:B--2---:R-:W-:-:S03]  /*68e0*/  IMAD.MOV.U32 R13, RZ, RZ, R44 ;  /* 0x000000ffff0d7224 */ /* 0x004fc600078e002c */
[----:B------:R-:W-:Y:S01]  /*68f0*/  PRMT R212, R11, 0x5410, R12 ;  /* 0x000054100bd47816 */ /* 0x000fe2000000000c */
[----:B------:R-:W-:Y:S02]  /*6900*/  IMAD.MOV.U32 R12, RZ, RZ, R51 ;  /* 0x000000ffff0c7224 */ /* 0x000fe400078e0033 */
[----:B------:R-:W-:Y:S01]  /*6910*/  IMAD.MOV.U32 R11, RZ, RZ, R50 ;  /* 0x000000ffff0b7224 */ /* 0x000fe200078e0032 */
[----:B------:R-:W-:Y:S01]  /*6920*/  PRMT R213, R13, 0x5410, R14 ;  /* 0x000054100dd57816 */ /* 0x000fe2000000000e */
[----:B------:R-:W-:Y:S01]  /*6930*/  IMAD.MOV.U32 R14, RZ, RZ, R49 ;  /* 0x000000ffff0e7224 */ /* 0x000fe200078e0031 */
[----:B------:R-:W-:Y:S01]  /*6940*/  MOV R13, R48 ;  /* 0x00000030000d7202 */ /* 0x000fe20000000f00 */
[----:B------:R0:W-:Y:S01]  /*6950*/  STL.S16 [R1+0x3e], R12 ;  /* 0x00003e0c01007387 */ /* 0x0001e20000100600 */
[----:B------:R-:W-:Y:S01]  /*6960*/  PRMT R223, R223, 0x5410, R11 ;  /* 0x00005410dfdf7816 */ /* 0x000fe2000000000b */
[----:B------:R-:W-:Y:S01]  /*6970*/  IMAD.MOV.U32 R11, RZ, RZ, R53 ;  /* 0x000000ffff0b7224 */ /* 0x000fe200078e0035 */
[----:B------:R-:W-:Y:S01]  /*6980*/  PRMT R228, R228, 0x5410, R13 ;  /* 0x00005410e4e47816 */ /* 0x000fe2000000000d */
[----:B------:R1:W-:Y:S01]  /*6990*/  STL.S16 [R1+0x44], R14 ;  /* 0x0000440e01007387 */ /* 0x0003e20000100600 */
[----:B------:R-:W-:-:S02]  /*69a0*/  MOV R13, R55 ;  /* 0x00000037000d7202 */ /* 0x000fc40000000f00 */
[----:B------:R-:W-:Y:S02]  /*69b0*/  PRMT R156, R11, 0x7610, R156 ;  /* 0x000076100b9c7816 */ /* 0x000fe4000000009c */
[----:B-----5:R-:W-:Y:S01]  /*69c0*/  MOV R11, R57 ;  /* 0x00000039000b7202 */ /* 0x020fe20000000f00 */
[----:B0-----:R-:W-:Y:S02]  /*69d0*/  IMAD.MOV.U32 R12, RZ, RZ, R52 ;  /* 0x000000ffff0c7224 */ /* 0x001fe400078e0034 */
[----:B-1----:R-:W-:-:S05]  /*69e0*/  IMAD.MOV.U32 R14, RZ, RZ, R54 ;  /* 0x000000ffff0e7224 */ /* 0x002fca00078e0036 */
[----:B------:R0:W-:Y:S04]  /*69f0*/  STL.S16 [R1+0x46], R14 ;  /* 0x0000460e01007387 */ /* 0x0001e80000100600 */
[----:B------:R1:W-:Y:S04]  /*6a00*/  STL.S16 [R1+0x48], R13 ;  /* 0x0000480d01007387 */ /* 0x0003e80000100600 */
[----:B------:R2:W-:Y:S01]  /*6a10*/  STL.S16 [R1+0x4a], R12 ;  /* 0x00004a0c01007387 */ /* 0x0005e20000100600 */
[----:B0-----:R-:W-:Y:S01]  /*6a20*/  MOV R14, R58 ;  /* 0x0000003a000e7202 */ /* 0x001fe20000000f00 */
[----:B-1----:R-:W-:-:S02]  /*6a30*/  IMAD.MOV.U32 R13, RZ, RZ, R59 ;  /* 0x000000ffff0d7224 */ /* 0x002fc400078e003b */
        /* <DEDUP_REMOVED lines=33> */
[----:B------:R-:W-:Y:S06]  /*6c50*/  @!P0 BRA `(.L_x_2759) ;  /* 0x0000000000048947 */ /* 0x000fec0003800000 */
[----:B------:R-:W-:Y:S01]  /*6c60*/  BPT.TRAP 0x1 ;  /* 0x000000040000795c */ /* 0x000fe20000300000 */
.L_x_2759:
[----:B------:R-:W-:Y:S01]  /*6c70*/  LEA R86, R18, R2, 0x3 ;  /* 0x0000000212567211 */ /* 0x000fe200078e18ff */
[----:B------:R-:W0:Y:S01]  /*6c80*/  LDC R132, c[0x0][0x2f4] ;  /* 0x0000bd00ff847b82 */ /* 0x000e220000000800 */
[----:B------:R-:W-:Y:S01]  /*6c90*/  SHF.L.U32 R87, R170, 0x1f, RZ ;  /* 0x0000001faa577819 */ /* 0x000fe200000006ff */
[----:B------:R-:W-:Y:S03]  /*6ca0*/  BSSY B1, `(.L_x_2760) ;  /* 0x0000003000017945 */ /* 0x000fe60003800000 */
[----:B------:R-:W1:Y:S02]  /*6cb0*/  SYNCS.PHASECHK.TRANS64.TRYWAIT P6, [R86+URZ+0x2a890], R87 ;  /* 0x02a89057560075a7 */ /* 0x000e6400080c017f */
[----:B-1----:R-:W-:Y:S05]  /*6cc0*/  @!P6 BRA `(.L_x_2761) ;  /* 0x000001c80068e947 */ /* 0x002fea0003800000 */
.L_x_3055:
[----:B------:R-:W-:Y:S05]  /*6cd0*/  BSYNC B1 ;  /* 0x0000000000017941 */ /* 0x000fea0003800000 */
.L_x_2760:
[----:B------:R-:W-:Y:S01]  /*6ce0*/  UMOV UR4, 0xffffffff ;  /* 0xffffffff00047882 */ /* 0x000fe20000000000 */
[----:B0-----:R-:W-:Y:S02]  /*6cf0*/  IMAD.IADD R136, R132, 0x1, -R126 ;  /* 0x0000000184887824 */ /* 0x001fe400078e0a7e */
[----:B------:R-:W-:Y:S05]  /*6d00*/  BRA.DIV UR4, `(.L_x_2762) ;  /* 0x000001ca046c7947 */ /* 0x000fea000b800000 */
[----:B------:R0:W2:Y:S04]  /*6d10*/  SHFL.IDX PT, R123, R117, RZ, 0x1c1f ;  /* 0x001c1fff757b7589 */ /* 0x0000a800000e0000 */
[----:B------:R0:W3:Y:S02]  /*6d20*/  SHFL.IDX PT, R11, R118, RZ, 0x1c1f ;  /* 0x001c1fff760b7589 */ /* 0x0000e400000e0000 */
.L_x_3059:
        /* <DEDUP_REMOVED lines=56> */
[C---:B------:R-:W-:Y:S01]  /*70b0*/  FFMA.FTZ R158, R156.reuse, R155, -R158 ;  /* 0x0000009b9c9e7223 */ /* 0x040fe2000001089e */
[----:B------:R-:W-:Y:S02]  /*70c0*/  FMUL.FTZ R156, R156, R157 ;  /* 0x0000009d9c9c7220 */ /* 0x000fe40000410000 */
[----:B------:R-:W3:Y:S02]  /*70d0*/  LDL.LU.S16 R157, [R1+0x4a] ;  /* 0x00004a00019d7983 */ /* 0x000ee40000300600 */
[----:B------:R-:W-:Y:S02]  /*70e0*/  FFMA.FTZ R156, R154, R155, R156 ;  /* 0x0000009b9a9c7223 */ /* 0x000fe4000001009c */
[----:B------:R-:W4:Y:S01]  /*70f0*/  LDL.S16 R155, [R1+0x3c] ;  /* 0x00003c00019b7983 */ /* 0x000f220000100600 */
        /* <DEDUP_REMOVED lines=28> */
[----:B------:R-:W4:Y:S01]  /*72c0*/  LDL.LU.S16 R54, [R1+0x38] ;  /* 0x0000380001367983 */ /* 0x000f220000300600 */
        /* <DEDUP_REMOVED lines=32> */
.L_x_2768:
[----:B------:R-:W-:Y:S05]  /*74d0*/  BSYNC B3 ;  /* 0x0000000000037941 */ /* 0x000fea0003800000 */
.L_x_2767:
[----:B------:R-:W-:-:S04]  /*74e0*/  LEA R40, P4, R5, R11, 0x1 ;  /* 0x0000000b05287211 */ /* 0x000fc800078808ff */
[----:B--2---:R-:W-:Y:S02]  /*74f0*/  LEA.HI.X R41, R5, R123, R113, 0x1, P4 ;  /* 0x0000007b05297211 */ /* 0x004fe400020f0c71 */
[----:B------:R-:W-:-:S03]  /*7500*/  ISETP.GE.AND P4, PT, R153, R132, PT ;  /* 0x000000849900720c */ /* 0x000fc60003f86270 */
[----:B----4-:R2:W-:Y:S10]  /*7510*/  ST.E.128 desc[UR60][R40.64], R12 ;  /* 0x0000000c28007985 */ /* 0x0105f4000c101d3c */
[----:B--2---:R-:W-:-:S05]  /*7520*/  @!P4 IMAD.WIDE R12, R153, 0x2, R122 ;  /* 0x00000002990cc825 */ /* 0x004fca00078e027a */
[----:B---3--:R3:W-:Y:S02]  /*7530*/  @!P4 ST.E.128 desc[UR60][R12.64], R80 ;  /* 0x000000500c00c985 */ /* 0x0087e4000c101d3c */
.L_x_2766:
[----:B------:R-:W-:Y:S05]  /*7540*/  BSYNC B2 ;  /* 0x0000000000027941 */ /* 0x000fea0003800000 */
.L_x_2765:
        /* <DEDUP_REMOVED lines=16> */
[----:B------:R-:W-:Y:S02]  /*7650*/  IMAD.IADD R13, R13, 0x1, R12 ;  /* 0x000000010d0d7824 */ /* 0x000fe400078e020c */
[C---:B------:R-:W-:Y:S02]  /*7660*/  IMAD R12, R18.reuse, 0x4800, R140 ;  /* 0x00004800120c7824 */ /* 0x040fe400078e028c */
[----:B------:R-:W-:-:S03]  /*7670*/  IMAD R40, R18, 0x4800, R13 ;  /* 0x0000480012287824 */ /* 0x000fc600078e020d */
[----:B------:R-:W-:Y:S01]  /*7680*/  LEA R12, R12, R2, 0x1 ;  /* 0x000000020c0c7211 */ /* 0x000fe200078e08ff */
[----:B------:R-:W-:-:S05]  /*7690*/  IMAD R40, R40, 0x2, R2 ;  /* 0x0000000228287824 */ /* 0x000fca00078e0202 */
[----:B------:R-:W3:Y:S04]  /*76a0*/  LDS.128 R12, [R12+0x18400] ;  /* 0x018400000c0c7984 */ /* 0x000ee80000000c00 */
[----:B------:R-:W4:Y:S01]  /*76b0*/  LDS.128 R40, [R40+0x18400] ;  /* 0x0184000028287984 */ /* 0x000f220000000c00 */
[----:B------:R-:W-:Y:S05]  /*76c0*/  @P4 BRA `(.L_x_2772) ;  /* 0x0000000400704947 */ /* 0x000fea0003800000 */
[----:B------:R-:W5:Y:S04]  /*76d0*/  LDL.LU.S16 R53, [R1+0x44] ;  /* 0x0000440001357983 */ /* 0x000f680000300600 */
[----:B------:R-:W2:Y:S01]  /*76e0*/  LDL.LU.S16 R82, [R1+0x3e] ;  /* 0x00003e0001527983 */ /* 0x000ea20000300600 */
[----:B----4-:R-:W-:Y:S01]  /*76f0*/  IMAD.MOV.U32 R55, RZ, RZ, R41 ;  /* 0x000000ffff377224 */ /* 0x010fe200078e0029 */
[----:B---3--:R-:W-:Y:S01]  /*7700*/  MOV R41, R13 ;  /* 0x0000000d00297202 */ /* 0x008fe20000000f00 */
[----:B------:R-:W-:Y:S01]  /*7710*/  HADD2.F32 R13, -RZ, R229.H1_H1 ;  /* 0x300000e5ff0d7230 */ /* 0x000fe20000004100 */
[----:B------:R-:W-:Y:S01]  /*7720*/  SHF.R.U64 R48, R48, 0x10, R49 ;  /* 0x0000001030307819 */ /* 0x000fe20000001231 */
[----:B------:R-:W-:Y:S01]  /*7730*/  HADD2.F32 R153, -RZ, R228.H1_H1 ;  /* 0x300000e4ff997230 */ /* 0x000fe20000004100 */
[----:B------:R-:W-:Y:S01]  /*7740*/  SHF.R.U64 R36, R36, 0x10, R37 ;  /* 0x0000001024247819 */ /* 0x000fe20000001225 */
[--C-:B------:R-:W-:Y:S01]  /*7750*/  HADD2.F32 R54, -RZ, R41.reuse.H0_H0 ;  /* 0x20000029ff367230 */ /* 0x100fe20000004100 */
[----:B------:R-:W-:Y:S01]  /*7760*/  SHF.R.U64 R50, R50, 0x10, R51 ;  /* 0x0000001032327819 */ /* 0x000fe20000001233 */
[----:B------:R-:W-:Y:S01]  /*7770*/  HADD2.F32 R41, -RZ, R41.H1_H1 ;  /* 0x30000029ff297230 */ /* 0x000fe20000004100 */
[----:B------:R-:W-:Y:S01]  /*7780*/  SHF.R.U64 R38, R38, 0x10, R39 ;  /* 0x0000001026267819 */ /* 0x000fe20000001227 */
[----:B------:R-:W-:-:S02]  /*7790*/  HADD2.F32 R48, -RZ, R48.H0_H0 ;  /* 0x20000030ff307230 */ /* 0x000fc40000004100 */
[----:B------:R-:W-:Y:S02]  /*77a0*/  HADD2.F32 R36, -RZ, R36.H0_H0 ;  /* 0x20000024ff247230 */ /* 0x000fe40000004100 */
[----:B------:R-:W-:Y:S02]  /*77b0*/  HADD2.F32 R50, -RZ, R50.H0_H0 ;  /* 0x20000032ff327230 */ /* 0x000fe40000004100 */
[----:B------:R-:W-:Y:S02]  /*77c0*/  HADD2.F32 R38, -RZ, R38.H0_H0 ;  /* 0x20000026ff267230 */ /* 0x000fe40000004100 */
[----:B-----5:R-:W-:Y:S02]  /*77d0*/  HADD2.F32 R80, -RZ, R53.H0_H0 ;  /* 0x20000035ff507230 */ /* 0x020fe40000004100 */
[----:B------:R-:W-:Y:S02]  /*77e0*/  HADD2.F32 R53, -RZ, R55.H0_H0 ;  /* 0x20000037ff357230 */ /* 0x000fe40000004100 */
[----:B--2---:R-:W-:-:S03]  /*77f0*/  HADD2.F32 R82, -RZ, R82.H0_H0 ;  /* 0x20000052ff527230 */ /* 0x004fc60000004100 */
        /* <DEDUP_REMOVED lines=69> */
[----:B------:R-:W-:Y:S01]  /*7c50*/  IMAD.MOV.U32 R40, RZ, RZ, R48 ;  /* 0x000000ffff287224 */ /* 0x000fe200078e0030 */
[----:B------:R-:W-:Y:S01]  /*7c60*/  MOV R15, R43 ;  /* 0x0000002b000f7202 */ /* 0x000fe20000000f00 */
[----:B------:R-:W-:Y:S02]  /*7c70*/  IMAD.MOV.U32 R43, RZ, RZ, R80 ;  /* 0x000000ffff2b7224 */ /* 0x000fe400078e0050 */
[----:B------:R-:W-:-:S07]  /*7c80*/  IMAD.MOV.U32 R42, RZ, RZ, R49 ;  /* 0x000000ffff2a7224 */ /* 0x000fce00078e0031 */
.L_x_2772:
[----:B------:R-:W-:Y:S05]  /*7c90*/  BSYNC B3 ;  /* 0x0000000000037941 */ /* 0x000fea0003800000 */
.L_x_2771:
[----:B------:R-:W-:-:S04]  /*7ca0*/  LEA R36, P4, R6, R11, 0x1 ;  /* 0x0000000b06247211 */ /* 0x000fc800078808ff */
[----:B--2---:R-:W-:Y:S02]  /*7cb0*/  LEA.HI.X R37, R6, R123, R112, 0x1, P4 ;  /* 0x0000007b06257211 */ /* 0x004fe400020f0c70 */
[----:B------:R-:W-:-:S03]  /*7cc0*/  ISETP.GE.AND P4, PT, R52, R132, PT ;  /* 0x000000843400720c */ /* 0x000fc60003f86270 */
[----:B---3--:R2:W-:Y:S10]  /*7cd0*/  ST.E.128 desc[UR60][R36.64], R12 ;  /* 0x0000000c24007985 */ /* 0x0085f4000c101d3c */
[----:B------:R-:W-:-:S05]  /*7ce0*/  @!P4 IMAD.WIDE R38, R52, 0x2, R122 ;  /* 0x000000023426c825 */ /* 0x000fca00078e027a */
[----:B----4-:R2:W-:Y:S02]  /*7cf0*/  @!P4 ST.E.128 desc[UR60][R38.64], R40 ;  /* 0x000000282600c985 */ /* 0x0105e4000c101d3c */
.L_x_2770:
[----:B------:R-:W-:Y:S05]  /*7d00*/  BSYNC B2 ;  /* 0x0000000000027941 */ /* 0x000fea0003800000 */
.L_x_2769:
[----:B------:R-:W-:-:S13]  /*7d10*/  ISETP.NE.AND P4, PT, R27, RZ, PT ;  /* 0x000000ff1b00720c */ /* 0x000fda0003f85270 */
[----:B------:R-:W-:Y:S05]  /*7d20*/  @!P4 BRA `(.L_x_2764) ;  /* 0x0000000400c0c947 */ /* 0x000fea0003800000 */
[----:B--23--:R-:W-:Y:S01]  /*7d30*/  SEL R12, R126, R136, !P1 ;  /* 0x000000887e0c7207 */ /* 0x00cfe20004800000 */
[----:B------:R-:W-:Y:S01]  /*7d40*/  BSSY B2, `(.L_x_2773) ;  /* 0x000006c000027945 */ /* 0x000fe20003800000 */
[C---:B------:R-:W-:Y:S02]  /*7d50*/  LEA R40, P4, R7.reuse, R11, 0x1 ;  /* 0x0000000b07287211 */ /* 0x040fe400078808ff */
[----:B------:R-:W-:Y:S02]  /*7d60*/  SHF.R.S32.HI R13, RZ, 0x1f, R12 ;  /* 0x0000001fff0d7819 */ /* 0x000fe4000001140c */
[----:B------:R-:W-:Y:S02]  /*7d70*/  LEA.HI.X R41, R7, R123, R111, 0x1, P4 ;  /* 0x0000007b07297211 */ /* 0x000fe400020f0c6f */
[----:B------:R-:W-:Y:S02]  /*7d80*/  LEA.HI R12, R13, R12, RZ, 0x4 ;  /* 0x0000000c0d0c7211 */ /* 0x000fe400078f20ff */
[----:B------:R-:W-:-:S02]  /*7d90*/  ISETP.GE.AND P6, PT, R164, R125, PT ;  /* 0x0000007da400720c */ /* 0x000fc40003fc6270 */
        /* <DEDUP_REMOVED lines=12> */
[----:B------:R-:W-:Y:S02]  /*7e60*/  IMAD R13, R13, 0x2, R2 ;  /* 0x000000020d0d7824 */ /* 0x000fe400078e0202 */
[----:B------:R-:W-:Y:S01]  /*7e70*/  @!P4 IMAD.WIDE R122, R12, 0x2, R122 ;  /* 0x000000020c7ac825 */ /* 0x000fe200078e027a */
[----:B------:R-:W-:-:S03]  /*7e80*/  LEA R36, R36, R2, 0x1 ;  /* 0x0000000224247211 */ /* 0x000fc600078e08ff */
[----:B------:R-:W2:Y:S04]  /*7e90*/  LDS.128 R12, [R13+0x18400] ;  /* 0x018400000d0c7984 */ /* 0x000ea80000000c00 */
[----:B------:R-:W3:Y:S01]  /*7ea0*/  LDS.128 R36, [R36+0x18400] ;  /* 0x0184000024247984 */ /* 0x000ee20000000c00 */
[----:B------:R-:W-:Y:S05]  /*7eb0*/  @P6 BRA `(.L_x_2774) ;  /* 0x0000000400506947 */ /* 0x000fea0003800000 */
[----:B------:R-:W-:Y:S01]  /*7ec0*/  SHF.R.U64 R11, R32, 0x10, R33 ;  /* 0x00000010200b7819 */ /* 0x000fe20000001221 */
[----:B---3--:R-:W-:Y:S01]  /*7ed0*/  HADD2.F32 R48, -RZ, R37.H1_H1 ;  /* 0x30000025ff307230 */ /* 0x008fe20000004100 */
        /* <DEDUP_REMOVED lines=27> */
[----:B------:R-:W-:Y:S01]  /*8090*/  HADD2.F32 R39, -RZ, R15.H0_H0 ;  /* 0x2000000fff277230 */ /* 0x000fe20000004100 */
[----:B------:R-:W-:Y:S01]  /*80a0*/  F2FP.F16.F32.PACK_AB R33, R45, R33 ;  /* 0x000000212d21723e */ /* 0x000fe200000000ff */
        /* <DEDUP_REMOVED lines=19> */
[-C--:B------:R-:W-:Y:S01]  /*81e0*/  FMUL.FTZ R11, R15, R213.reuse ;  /* 0x000000d50f0b7220 */ /* 0x080fe20000410000 */
[----:B------:R-:W-:Y:S02]  /*81f0*/  HADD2.F32 R12, -RZ, R12.H1_H1 ;  /* 0x3000000cff0c7230 */ /* 0x000fe40000004100 */
[----:B------:R-:W-:Y:S01]  /*8200*/  FMUL.FTZ R43, R36, R32 ;  /* 0x00000020242b7220 */ /* 0x000fe20000410000 */
[C---:B------:R-:W-:Y:S01]  /*8210*/  FMUL.FTZ R213, R13.reuse, R213 ;  /* 0x000000d50dd57220 */ /* 0x040fe20000410000 */
[----:B------:R-:W-:Y:S01]  /*8220*/  FFMA.FTZ R11, R13, R211, -R11 ;  /* 0x000000d30d0b7223 */ /* 0x000fe2000001080b */
[----:B------:R-:W-:-:S02]  /*8230*/  HADD2.F32 R13, -RZ, R38.H0_H0 ;  /* 0x20000026ff0d7230 */ /* 0x000fc40000004100 */
[C---:B------:R-:W-:Y:S01]  /*8240*/  FMUL.FTZ R32, R12.reuse, R32 ;  /* 0x000000200c207220 */ /* 0x040fe20000410000 */
[----:B------:R-:W-:Y:S01]  /*8250*/  FFMA.FTZ R43, R12, R39, -R43 ;  /* 0x000000270c2b7223 */ /* 0x000fe2000001082b */
        /* <DEDUP_REMOVED lines=23> */
[----:B------:R-:W-:Y:S01]  /*83d0*/  F2FP.F16.F32.PACK_AB R38, R42, R212 ;  /* 0x000000d42a26723e */ /* 0x000fe200000000ff */
[----:B------:R-:W-:Y:S01]  /*83e0*/  IMAD.MOV.U32 R39, RZ, RZ, R46 ;  /* 0x000000ffff277224 */ /* 0x000fe200078e002e */
[----:B------:R-:W-:-:S07]  /*83f0*/  MOV R15, R35 ;  /* 0x00000023000f7202 */ /* 0x000fce0000000f00 */
.L_x_2774:
[----:B------:R-:W-:Y:S05]  /*8400*/  BSYNC B2 ;  /* 0x0000000000027941 */ /* 0x000fea0003800000 */
.L_x_2773:
[----:B--2---:R4:W-:Y:S04]  /*8410*/  ST.E.128 desc[UR60][R40.64], R12 ;  /* 0x0000000c28007985 */ /* 0x0049e8000c101d3c */
[----:B---3--:R4:W-:Y:S02]  /*8420*/  @!P4 ST.E.128 desc[UR60][R122.64], R36 ;  /* 0x000000247a00c985 */ /* 0x0089e4000c101d3c */
.L_x_2764:
[----:B------:R-:W-:Y:S05]  /*8430*/  BSYNC B1 ;  /* 0x0000000000017941 */ /* 0x000fea0003800000 */
.L_x_2763:
[----:B------:R-:W-:-:S03]  /*8440*/  UMOV UR4, 0xffffffff ;  /* 0xffffffff00047882 */ /* 0x000fc60000000000 */
[----:B------:R-:W-:Y:S05]  /*8450*/  BRA.DIV UR4, `(.L_x_2775) ;  /* 0x000001b204e47947 */ /* 0x000fea000b800000 */
[----:B0-----:R-:W0:Y:S04]  /*8460*/  SHFL.IDX PT, R117, R117, 0x1, 0x1c1f ;  /* 0x003c1f0075757f89 */ /* 0x001e2800000e0000 */
[----:B------:R-:W0:Y:S02]  /*8470*/  SHFL.IDX PT, R118, R118, 0x1, 0x1c1f ;  /* 0x003c1f0076767f89 */ /* 0x000e2400000e0000 */
.L_x_3063:
[----:B------:R-:W-:Y:S05]  /*8480*/  @P5 BRA `(.L_x_2732) ;  /* 0x0000001c00545947 */ /* 0x000fea0003800000 */
[----:B------:R-:W-:Y:S01]  /*8490*/  ISETP.NE.AND P4, PT, R8, RZ, PT ;  /* 0x000000ff0800720c */ /* 0x000fe20003f85270 */
[----:B------:R-:W-:Y:S01]  /*84a0*/  BSSY B1, `(.L_x_2776) ;  /* 0x0000070000017945 */ /* 0x000fe20003800000 */
[----:B0-2-4-:R-:W-:Y:S01]  /*84b0*/  IMAD.MOV.U32 R36, RZ, RZ, R118 ;  /* 0x000000ffff247224 */ /* 0x015fe200078e0076 */
[----:B------:R-:W-:-:S10]  /*84c0*/  MOV R37, R117 ;  /* 0x0000007500257202 */ /* 0x000fd40000000f00 */
        /* <DEDUP_REMOVED lines=20> */
[----:B------:R-:W-:Y:S01]  /*8610*/  @!P4 IMAD.WIDE R40, R41, 0x2, R36 ;  /* 0x000000022928c825 */ /* 0x000fe200078e0224 */
[----:B------:R-:W-:-:S03]  /*8620*/  LEA R11, R11, R2, 0x1 ;  /* 0x000000020b0b7211 */ /* 0x000fc600078e08ff */
[----:B------:R-:W-:Y:S02]  /*8630*/  IMAD R32, R13, 0x2, R2 ;  /* 0x000000020d207824 */ /* 0x000fe400078e0202 */
[----:B------:R0:W2:Y:S04]  /*8640*/  LDS.128 R12, [R11+0x18400] ;  /* 0x018400000b0c7984 */ /* 0x0000a80000000c00 */
[----:B------:R-:W3:Y:S01]  /*8650*/  LDS.128 R32, [R32+0x18400] ;  /* 0x0184000020207984 */ /* 0x000ee20000000c00 */
[----:B------:R-:W-:Y:S05]  /*8660*/  @P5 BRA `(.L_x_2779) ;  /* 0x0000000400405947 */ /* 0x000fea0003800000 */
[--C-:B------:R-:W-:Y:S01]  /*8670*/  SHF.R.U64 R42, R76, 0x10, R77.reuse ;  /* 0x000000104c2a7819 */ /* 0x100fe2000000124d */
[----:B------:R-:W-:Y:S01]  /*8680*/  HADD2.F32 R51, -RZ, R209.H1_H1 ;  /* 0x300000d1ff337230 */ /* 0x000fe20000004100 */
[----:B------:R-:W-:Y:S01]  /*8690*/  SHF.R.U32.HI R76, RZ, 0x10, R77 ;  /* 0x00000010ff4c7819 */ /* 0x000fe2000001164d */
[----:B--2---:R-:W-:Y:S01]  /*86a0*/  HADD2.F32 R48, -RZ, R13.H0_H0 ;  /* 0x2000000dff307230 */ /* 0x004fe20000004100 */
[--C-:B0-----:R-:W-:Y:S01]  /*86b0*/  SHF.R.U64 R11, R64, 0x10, R65.reuse ;  /* 0x00000010400b7819 */ /* 0x101fe20000001241 */
[--C-:B---3--:R-:W-:Y:S01]  /*86c0*/  HADD2.F32 R46, -RZ, R33.reuse.H0_H0 ;  /* 0x20000021ff2e7230 */ /* 0x108fe20000004100 */
[----:B------:R-:W-:Y:S01]  /*86d0*/  SHF.R.U32.HI R64, RZ, 0x10, R65 ;  /* 0x00000010ff407819 */ /* 0x000fe20000011641 */
[----:B------:R-:W-:Y:S02]  /*86e0*/  HADD2.F32 R47, -RZ, R33.H1_H1 ;  /* 0x30000021ff2f7230 */ /* 0x000fe40000004100 */
[----:B------:R-:W-:Y:S01]  /*86f0*/  FMUL.FTZ R33, R48, R51 ;  /* 0x0000003330217220 */ /* 0x000fe20000410000 */
[----:B------:R-:W-:Y:S01]  /*8700*/  HADD2.F32 R76, -RZ, R76.H0_H0 ;  /* 0x2000004cff4c7230 */ /* 0x000fe20000004100 */
[--C-:B------:R-:W-:Y:S01]  /*8710*/  SHF.R.U64 R44, R78, 0x10, R79.reuse ;  /* 0x000000104e2c7819 */ /* 0x100fe2000000124f */
[----:B------:R-:W-:Y:S01]  /*8720*/  HADD2.F32 R45, -RZ, R207.H1_H1 ;  /* 0x300000cfff2d7230 */ /* 0x000fe20000004100 */
[----:B------:R-:W-:Y:S01]  /*8730*/  SHF.R.U32.HI R78, RZ, 0x10, R79 ;  /* 0x00000010ff4e7819 */ /* 0x000fe2000001164f */
[----:B------:R-:W-:-:S02]  /*8740*/  HADD2.F32 R49, -RZ, R13.H1_H1 ;  /* 0x3000000dff317230 */ /* 0x000fc40000004100 */
[C---:B------:R-:W-:Y:S01]  /*8750*/  FMUL.FTZ R13, R46.reuse, R51 ;  /* 0x000000332e0d7220 */ /* 0x040fe20000410000 */
[----:B------:R-:W-:Y:S02]  /*8760*/  HADD2.F32 R64, -RZ, R64.H0_H0 ;  /* 0x20000040ff407230 */ /* 0x000fe40000004100 */
[-C--:B------:R-:W-:Y:S01]  /*8770*/  FMUL.FTZ R50, R47, R76.reuse ;  /* 0x0000004c2f327220 */ /* 0x080fe20000410000 */
[-C--:B------:R-:W-:Y:S01]  /*8780*/  FFMA.FTZ R33, R46, R45.reuse, R33 ;  /* 0x0000002d2e217223 */ /* 0x080fe20000010021 */
[C---:B------:R-:W-:Y:S01]  /*8790*/  FMUL.FTZ R76, R49.reuse, R76 ;  /* 0x0000004c314c7220 */ /* 0x040fe20000410000 */
[----:B------:R-:W-:Y:S01]  /*87a0*/  FFMA.FTZ R13, R48, R45, -R13 ;  /* 0x0000002d300d7223 */ /* 0x000fe2000001080d */
[----:B------:R-:W-:Y:S01]  /*87b0*/  FFMA.FTZ R46, R49, R64, -R50 ;  /* 0x00000040312e7223 */ /* 0x000fe20000010832 */
[--C-:B------:R-:W-:Y:S01]  /*87c0*/  SHF.R.U64 R43, R66, 0x10, R67.reuse ;  /* 0x00000010422b7819 */ /* 0x100fe20000001243 */
[----:B------:R-:W-:Y:S01]  /*87d0*/  HADD2.F32 R49, -RZ, R208.H1_H1 ;  /* 0x300000d0ff317230 */ /* 0x000fe20000004100 */
[----:B------:R-:W-:Y:S01]  /*87e0*/  SHF.R.U32.HI R66, RZ, 0x10, R67 ;  /* 0x00000010ff427819 */ /* 0x000fe20000011643 */
[----:B------:R-:W-:-:S02]  /*87f0*/  HADD2.F32 R48, -RZ, R35.H0_H0 ;  /* 0x20000023ff307230 */ /* 0x000fc40000004100 */
[----:B------:R-:W-:Y:S01]  /*8800*/  FFMA.FTZ R64, R47, R64, R76 ;  /* 0x000000402f407223 */ /* 0x000fe2000001004c */
[----:B------:R-:W-:Y:S01]  /*8810*/  HADD2.F32 R50, -RZ, R35.H1_H1 ;  /* 0x30000023ff327230 */ /* 0x000fe20000004100 */
[----:B------:R-:W-:Y:S01]  /*8820*/  F2FP.F16.F32.PACK_AB R13, R46, R13 ;  /* 0x0000000d2e0d723e */ /* 0x000fe200000000ff */
[--C-:B------:R-:W-:Y:S02]  /*8830*/  HADD2.F32 R54, -RZ, R15.reuse.H0_H0 ;  /* 0x2000000fff367230 */ /* 0x100fe40000004100 */
[----:B------:R-:W-:Y:S01]  /*8840*/  HADD2.F32 R35, -RZ, R78.H0_H0 ;  /* 0x2000004eff237230 */ /* 0x000fe20000004100 */
[----:B------:R-:W-:Y:S01]  /*8850*/  F2FP.F16.F32.PACK_AB R33, R64, R33 ;  /* 0x000000214021723e */ /* 0x000fe200000000ff */
[----:B------:R-:W-:Y:S02]  /*8860*/  HADD2.F32 R52, -RZ, R15.H1_H1 ;  /* 0x3000000fff347230 */ /* 0x000fe40000004100 */
[----:B------:R-:W-:Y:S01]  /*8870*/  FMUL.FTZ R15, R48, R49 ;  /* 0x00000031300f7220 */ /* 0x000fe20000410000 */
[----:B------:R-:W-:-:S02]  /*8880*/  HADD2.F32 R45, -RZ, R206.H1_H1 ;  /* 0x300000ceff2d7230 */ /* 0x000fc40000004100 */
[----:B------:R-:W-:Y:S01]  /*8890*/  FMUL.FTZ R49, R54, R49 ;  /* 0x0000003136317220 */ /* 0x000fe20000410000 */
[----:B------:R-:W-:Y:S02]  /*88a0*/  HADD2.F32 R47, -RZ, R66.H0_H0 ;  /* 0x20000042ff2f7230 */ /* 0x000fe40000004100 */
[-C--:B------:R-:W-:Y:S01]  /*88b0*/  FMUL.FTZ R51, R50, R35.reuse ;  /* 0x0000002332337220 */ /* 0x080fe20000410000 */
[----:B------:R-:W-:Y:S01]  /*88c0*/  FMUL.FTZ R53, R52, R35 ;  /* 0x0000002334357220 */ /* 0x000fe20000410000 */
[----:B------:R-:W-:Y:S01]  /*88d0*/  FFMA.FTZ R35, R48, R45, R49 ;  /* 0x0000002d30237223 */ /* 0x000fe20000010031 */
[----:B------:R-:W-:Y:S02]  /*88e0*/  HADD2.F32 R209, -RZ, R209.H0_H0 ;  /* 0x200000d1ffd17230 */ /* 0x000fe40000004100 */
[-C--:B------:R-:W-:Y:S01]  /*88f0*/  FFMA.FTZ R48, R52, R47.reuse, -R51 ;  /* 0x0000002f34307223 */ /* 0x080fe20000010833 */
[----:B------:R-:W-:Y:S01]  /*8900*/  FFMA.FTZ R50, R50, R47, R53 ;  /* 0x0000002f32327223 */ /* 0x000fe20000010035 */
[----:B------:R-:W-:-:S02]  /*8910*/  HADD2.F32 R52, -RZ, R32.H0_H0 ;  /* 0x20000020ff347230 */ /* 0x000fc40000004100 */
[----:B------:R-:W-:Y:S01]  /*8920*/  FFMA.FTZ R15, R54, R45, -R15 ;  /* 0x0000002d360f7223 */ /* 0x000fe2000001080f */
[----:B------:R-:W-:Y:S02]  /*8930*/  HADD2.F32 R47, -RZ, R42.H0_H0 ;  /* 0x2000002aff2f7230 */ /* 0x000fe40000004100 */
[----:B------:R-:W-:Y:S01]  /*8940*/  HADD2.F32 R32, -RZ, R32.H1_H1 ;  /* 0x30000020ff207230 */ /* 0x000fe20000004100 */
[----:B------:R-:W-:Y:S01]  /*8950*/  F2FP.F16.F32.PACK_AB R35, R50, R35 ;  /* 0x000000233223723e */ /* 0x000fe200000000ff */
[--C-:B------:R-:W-:Y:S01]  /*8960*/  HADD2.F32 R42, -RZ, R12.reuse.H0_H0 ;  /* 0x2000000cff2a7230 */ /* 0x100fe20000004100 */
[----:B------:R-:W-:Y:S01]  /*8970*/  F2FP.F16.F32.PACK_AB R15, R48, R15 ;  /* 0x0000000f300f723e */ /* 0x000fe200000000ff */
[----:B------:R-:W-:Y:S02]  /*8980*/  HADD2.F32 R12, -RZ, R12.H1_H1 ;  /* 0x3000000cff0c7230 */ /* 0x000fe40000004100 */
[----:B------:R-:W-:Y:S01]  /*8990*/  FMUL.FTZ R49, R32, R47 ;  /* 0x0000002f20317220 */ /* 0x000fe20000410000 */
[----:B------:R-:W-:-:S02]  /*89a0*/  HADD2.F32 R45, -RZ, R11.H0_H0 ;  /* 0x2000000bff2d7230 */ /* 0x000fc40000004100 */
[----:B------:R-:W-:Y:S01]  /*89b0*/  FMUL.FTZ R11, R52, R209 ;  /* 0x000000d1340b7220 */ /* 0x000fe20000410000 */
[----:B------:R-:W-:Y:S02]  /*89c0*/  HADD2.F32 R207, -RZ, R207.H0_H0 ;  /* 0x200000cfffcf7230 */ /* 0x000fe40000004100 */
[----:B------:R-:W-:Y:S01]  /*89d0*/  FMUL.FTZ R47, R12, R47 ;  /* 0x0000002f0c2f7220 */ /* 0x000fe20000410000 */
[----:B------:R-:W-:Y:S01]  /*89e0*/  FMUL.FTZ R209, R42, R209 ;  /* 0x000000d12ad17220 */ /* 0x000fe20000410000 */
[----:B------:R-:W-:Y:S01]  /*89f0*/  FFMA.FTZ R12, R12, R45, -R49 ;  /* 0x0000002d0c0c7223 */ /* 0x000fe20000010831 */
[----:B------:R-:W-:Y:S02]  /*8a00*/  HADD2.F32 R49, -RZ, R44.H0_H0 ;  /* 0x2000002cff317230 */ /* 0x000fe40000004100 */
[----:B------:R-:W-:Y:S01]  /*8a10*/  FFMA.FTZ R11, R42, R207, -R11 ;  /* 0x000000cf2a0b7223 */ /* 0x000fe2000001080b */
[----:B------:R-:W-:Y:S01]  /*8a20*/  FFMA.FTZ R32, R32, R45, R47 ;  /* 0x0000002d20207223 */ /* 0x000fe2000001002f */
[----:B------:R-:W-:-:S02]  /*8a30*/  HADD2.F32 R44, -RZ, R34.H0_H0 ;  /* 0x20000022ff2c7230 */ /* 0x000fc40000004100 */
[----:B------:R-:W-:Y:S01]  /*8a40*/  FFMA.FTZ R207, R52, R207, R209 ;  /* 0x000000cf34cf7223 */ /* 0x000fe200000100d1 */
[----:B------:R-:W-:Y:S01]  /*8a50*/  HADD2.F32 R47, -RZ, R208.H0_H0 ;  /* 0x200000d0ff2f7230 */ /* 0x000fe20000004100 */
[----:B------:R-:W-:Y:S01]  /*8a60*/  F2FP.F16.F32.PACK_AB R12, R12, R11 ;  /* 0x0000000b0c0c723e */ /* 0x000fe200000000ff */
[----:B------:R-:W-:Y:S02]  /*8a70*/  HADD2.F32 R42, -RZ, R14.H0_H0 ;  /* 0x2000000eff2a7230 */ /* 0x000fe40000004100 */
        /* <DEDUP_REMOVED lines=12> */
[----:B------:R-:W-:-:S04]  /*8b40*/  FFMA.FTZ R34, R34, R43, R49 ;  /* 0x0000002b22227223 */ /* 0x000fc80000010031 */
[----:B------:R-:W-:Y:S02]  /*8b50*/  F2FP.F16.F32.PACK_AB R14, R14, R51 ;  /* 0x000000330e0e723e */ /* 0x000fe400000000ff */
[----:B------:R-:W-:-:S07]  /*8b60*/  F2FP.F16.F32.PACK_AB R34, R34, R47 ;  /* 0x0000002f2222723e */ /* 0x000fce00000000ff */
.L_x_2779:
[----:B------:R-:W-:Y:S05]  /*8b70*/  BSYNC B2 ;  /* 0x0000000000027941 */ /* 0x000fea0003800000 */
.L_x_2778:
[----:B--2---:R2:W-:Y:S04]  /*8b80*/  ST.E.128 desc[UR60][R38.64], R12 ;  /* 0x0000000c26007985 */ /* 0x0045e8000c101d3c */
[----:B---3--:R2:W-:Y:S02]  /*8b90*/  @!P4 ST.E.128 desc[UR60][R40.64], R32 ;  /* 0x000000202800c985 */ /* 0x0085e4000c101d3c */
.L_x_2777:
[----:B------:R-:W-:Y:S05]  /*8ba0*/  BSYNC B1 ;  /* 0x0000000000017941 */ /* 0x000fea0003800000 */
.L_x_2776:
        /* <DEDUP_REMOVED lines=85> */
[----:B------:R-:W-:Y:S02]  /*9100*/  HADD2.F32 R152, -RZ, R152.H0_H0 ;  /* 0x20000098ff987230 */ /* 0x000fe40000004100 */
[C---:B------:R-:W-:Y:S01]  /*9110*/  FMUL.FTZ R47, R12.reuse, R47 ;  /* 0x0000002f0c2f7220 */ /* 0x040fe20000410000 */
        /* <DEDUP_REMOVED lines=8> */
[----:B------:R-:W-:Y:S02]  /*91a0*/  HADD2.F32 R11, -RZ, R14.H0_H0 ;  /* 0x2000000eff0b7230 */ /* 0x000fe40000004100 */
[----:B------:R-:W-:Y:S01]  /*91b0*/  FMUL.FTZ R32, R12, R152 ;  /* 0x000000980c207220 */ /* 0x000fe20000410000 */
[----:B------:R-:W-:Y:S01]  /*91c0*/  HADD2.F32 R34, -RZ, R34.H1_H1 ;  /* 0x30000022ff227230 */ /* 0x000fe20000004100 */
[----:B------:R-:W-:Y:S01]  /*91d0*/  F2FP.F16.F32.PACK_AB R60, R47, R60 ;  /* 0x0000003c2f3c723e */ /* 0x000fe200000000ff */
[----:B------:R-:W-:Y:S02]  /*91e0*/  HADD2.F32 R14, -RZ, R14.H1_H1 ;  /* 0x3000000eff0e7230 */ /* 0x000fe40000004100 */
[----:B------:R-:W-:Y:S01]  /*91f0*/  FMUL.FTZ R51, R11, R152 ;  /* 0x000000980b337220 */ /* 0x000fe20000410000 */
[----:B------:R-:W-:-:S02]  /*9200*/  HADD2.F32 R43, -RZ, R42.H0_H0 ;  /* 0x2000002aff2b7230 */ /* 0x000fc40000004100 */
[-C--:B------:R-:W-:Y:S01]  /*9210*/  FMUL.FTZ R53, R34, R45.reuse ;  /* 0x0000002d22357220 */ /* 0x080fe20000410000 */
[-C--:B------:R-:W-:Y:S01]  /*9220*/  FFMA.FTZ R32, R11, R150.reuse, -R32 ;  /* 0x000000960b207223 */ /* 0x080fe20000010820 */
[----:B------:R-:W-:Y:S01]  /*9230*/  FMUL.FTZ R45, R14, R45 ;  /* 0x0000002d0e2d7220 */ /* 0x000fe20000410000 */
[----:B------:R-:W-:Y:S01]  /*9240*/  FFMA.FTZ R51, R12, R150, R51 ;  /* 0x000000960c337223 */ /* 0x000fe20000010033 */
[-C--:B------:R-:W-:Y:S01]  /*9250*/  FFMA.FTZ R53, R14, R43.reuse, -R53 ;  /* 0x0000002b0e357223 */ /* 0x080fe20000010835 */
[----:B------:R-:W-:Y:S01]  /*9260*/  F2FP.F16.F32.PACK_AB R12, R49, R62 ;  /* 0x0000003e310c723e */ /* 0x000fe200000000ff */
[----:B------:R-:W-:Y:S01]  /*9270*/  FFMA.FTZ R34, R34, R43, R45 ;  /* 0x0000002b22227223 */ /* 0x000fe2000001002d */
[----:B------:R-:W-:Y:S02]  /*9280*/  IMAD.MOV.U32 R15, RZ, RZ, R50 ;  /* 0x000000ffff0f7224 */ /* 0x000fe400078e0032 */
[----:B------:R-:W-:Y:S02]  /*9290*/  F2FP.F16.F32.PACK_AB R14, R53, R32 ;  /* 0x00000020350e723e */ /* 0x000fe400000000ff */
[----:B------:R-:W-:-:S02]  /*92a0*/  F2FP.F16.F32.PACK_AB R34, R34, R51 ;  /* 0x000000332222723e */ /* 0x000fc400000000ff */
[----:B------:R-:W-:-:S07]  /*92b0*/  MOV R32, R60 ;  /* 0x0000003c00207202 */ /* 0x000fce0000000f00 */
.L_x_2783:
[----:B------:R-:W-:Y:S05]  /*92c0*/  BSYNC B2 ;  /* 0x0000000000027941 */ /* 0x000fea0003800000 */
.L_x_2782:
[----:B--2---:R4:W-:Y:S04]  /*92d0*/  ST.E.128 desc[UR60][R38.64], R12 ;  /* 0x0000000c26007985 */ /* 0x0049e8000c101d3c */
[----:B---3--:R4:W-:Y:S02]  /*92e0*/  @!P4 ST.E.128 desc[UR60][R40.64], R32 ;  /* 0x000000202800c985 */ /* 0x0089e4000c101d3c */
.L_x_2781:
[----:B------:R-:W-:Y:S05]  /*92f0*/  BSYNC B1 ;  /* 0x0000000000017941 */ /* 0x000fea0003800000 */
.L_x_2780:
[----:B------:R-:W-:-:S13]  /*9300*/  ISETP.NE.AND P4, PT, R27, RZ, PT ;  /* 0x000000ff1b00720c */ /* 0x000fda0003f85270 */
[----:B------:R-:W-:Y:S05]  /*9310*/  @!P4 BRA `(.L_x_2732) ;  /* 0x0000000c00b0c947 */ /* 0x000fea0003800000 */
[----:B------:R-:W-:Y:S01]  /*9320*/  SEL R136, R126, R136, !P1 ;  /* 0x000000887e887207 */ /* 0x000fe20004800000 */
[----:B------:R-:W-:Y:S01]  /*9330*/  BSSY B1, `(.L_x_2784) ;  /* 0x000006d000017945 */ /* 0x000fe20003800000 */
[----:B------:R-:W-:Y:S02]  /*9340*/  ISETP.GE.AND P5, PT, R164, R125, PT ;  /* 0x0000007da400720c */ /* 0x000fe40003fa6270 */
[----:B0--3--:R-:W-:Y:S02]  /*9350*/  SHF.R.S32.HI R11, RZ, 0x1f, R136 ;  /* 0x0000001fff0b7819 */ /* 0x009fe40000011488 */
[----:B--2-4-:R-:W-:Y:S02]  /*9360*/  LEA R38, P4, R7, R118, 0x1 ;  /* 0x0000007607267211 */ /* 0x014fe400078808ff */
[----:B------:R-:W-:Y:S02]  /*9370*/  LEA.HI R136, R11, R136, RZ, 0x4 ;  /* 0x000000880b887211 */ /* 0x000fe400078f20ff */
[----:B------:R-:W-:-:S02]  /*9380*/  LEA.HI.X R39, R7, R117, R111, 0x1, P4 ;  /* 0x0000007507277211 */ /* 0x000fc400020f0c6f */
        /* <DEDUP_REMOVED lines=8> */
[----:B------:R-:W-:Y:S01]  /*9410*/  IADD3 R15, R12, R13, RZ ;  /* 0x0000000d0c0f7210 */ /* 0x000fe20007ffe0ff */
[----:B------:R-:W-:-:S04]  /*9420*/  IMAD R13, R18, 0x4800, R135 ;  /* 0x00004800120d7824 */ /* 0x000fc800078e0287 */
[----:B------:R-:W-:Y:S02]  /*9430*/  IMAD R15, R18, 0x4800, R15 ;  /* 0x00004800120f7824 */ /* 0x000fe400078e020f */
[--C-:B------:R-:W-:Y:S02]  /*9440*/  IMAD R13, R13, 0x2, R2.reuse ;  /* 0x000000020d0d7824 */ /* 0x100fe400078e0202 */
[----:B------:R-:W-:-:S04]  /*9450*/  IMAD R32, R15, 0x2, R2 ;  /* 0x000000020f207824 */ /* 0x000fc800078e0202 */
[----:B------:R-:W0:Y:S04]  /*9460*/  LDS.128 R12, [R13+0x18400] ;  /* 0x018400000d0c7984 */ /* 0x000e280000000c00 */
[----:B------:R-:W2:Y:S01]  /*9470*/  LDS.128 R32, [R32+0x18400] ;  /* 0x0184000020207984 */ /* 0x000ea20000000c00 */
[----:B------:R-:W-:Y:S05]  /*9480*/  @P5 BRA `(.L_x_2785) ;  /* 0x00000004005c5947 */ /* 0x000fea0003800000 */
[----:B0-----:R-:W-:Y:S01]  /*9490*/  MOV R44, R12 ;  /* 0x0000000c002c7202 */ /* 0x001fe20000000f00 */
[----:B--2---:R-:W-:Y:S01]  /*94a0*/  IMAD.MOV.U32 R12, RZ, RZ, R33 ;  /* 0x000000ffff0c7224 */ /* 0x004fe200078e0021 */
        /* <DEDUP_REMOVED lines=8> */
[--C-:B------:R-:W-:Y:S01]  /*9530*/  SHF.R.U64 R40, R58, 0x10, R59.reuse ;  /* 0x000000103a287819 */ /* 0x100fe2000000123b */
        /* <DEDUP_REMOVED lines=19> */
[----:B------:R-:W-:Y:S01]  /*9670*/  HADD2.F32 R35, -RZ, R33.H0_H0 ;  /* 0x20000021ff237230 */ /* 0x000fe20000004100 */
[----:B------:R-:W-:Y:S01]  /*9680*/  SHF.R.U64 R41, R70, 0x10, R71 ;  /* 0x0000001046297819 */ /* 0x000fe20000001247 */
[----:B------:R-:W-:Y:S02]  /*9690*/  HADD2.F32 R46, -RZ, R46.H1_H1 ;  /* 0x3000002eff2e7230 */ /* 0x000fe40000004100 */
[-C--:B------:R-:W-:Y:S01]  /*96a0*/  FMUL.FTZ R52, R47, R50.reuse ;  /* 0x000000322f347220 */ /* 0x080fe20000410000 */
[----:B------:R-:W-:Y:S02]  /*96b0*/  HADD2.F32 R51, -RZ, R51.H0_H0 ;  /* 0x20000033ff337230 */ /* 0x000fe40000004100 */
[----:B------:R-:W-:Y:S01]  /*96c0*/  FMUL.FTZ R50, R35, R50 ;  /* 0x0000003223327220 */ /* 0x000fe20000410000 */
[----:B------:R-:W-:Y:S01]  /*96d0*/  HADD2.F32 R33, -RZ, R33.H1_H1 ;  /* 0x30000021ff217230 */ /* 0x000fe20000004100 */
[----:B------:R-:W-:Y:S01]  /*96e0*/  F2FP.F16.F32.PACK_AB R15, R15, R12 ;  /* 0x0000000c0f0f723e */ /* 0x000fe200000000ff */
[----:B------:R-:W-:-:S02]  /*96f0*/  HADD2.F32 R48, -RZ, R146.H1_H1 ;  /* 0x30000092ff307230 */ /* 0x000fc40000004100 */
[CC--:B------:R-:W-:Y:S01]  /*9700*/  FMUL.FTZ R54, R46.reuse, R51.reuse ;  /* 0x000000332e367220 */ /* 0x0c0fe20000410000 */
[----:B------:R-:W-:Y:S02]  /*9710*/  HADD2.F32 R49, -RZ, R58.H0_H0 ;  /* 0x2000003aff317230 */ /* 0x000fe40000004100 */
[----:B------:R-:W-:Y:S01]  /*9720*/  FMUL.FTZ R55, R33, R51 ;  /* 0x0000003321377220 */ /* 0x000fe20000410000 */
[----:B------:R-:W-:Y:S02]  /*9730*/  HADD2.F32 R43, -RZ, R43.H0_H0 ;  /* 0x2000002bff2b7230 */ /* 0x000fe40000004100 */
[-C--:B------:R-:W-:Y:S01]  /*9740*/  FFMA.FTZ R51, R35, R48.reuse, -R52 ;  /* 0x0000003023337223 */ /* 0x080fe20000010834 */
[----:B------:R-:W-:Y:S01]  /*9750*/  FFMA.FTZ R53, R47, R48, R50 ;  /* 0x000000302f357223 */ /* 0x000fe20000010032 */
[-C--:B------:R-:W-:Y:S01]  /*9760*/  FFMA.FTZ R54, R33, R49.reuse, -R54 ;  /* 0x0000003121367223 */ /* 0x080fe20000010836 */
[----:B------:R-:W-:Y:S02]  /*9770*/  HADD2.F32 R48, -RZ, R149.H0_H0 ;  /* 0x20000095ff307230 */ /* 0x000fe40000004100 */
[----:B------:R-:W-:Y:S01]  /*9780*/  FFMA.FTZ R56, R46, R49, R55 ;  /* 0x000000312e387223 */ /* 0x000fe20000010037 */
[----:B------:R-:W-:-:S02]  /*9790*/  HADD2.F32 R35, -RZ, R45.H0_H0 ;  /* 0x2000002dff237230 */ /* 0x000fc40000004100 */
[--C-:B------:R-:W-:Y:S01]  /*97a0*/  HADD2.F32 R33, -RZ, R44.reuse.H0_H0 ;  /* 0x2000002cff217230 */ /* 0x100fe20000004100 */
[----:B------:R-:W-:Y:S01]  /*97b0*/  F2FP.F16.F32.PACK_AB R51, R54, R51 ;  /* 0x000000333633723e */ /* 0x000fe200000000ff */
[----:B------:R-:W-:Y:S02]  /*97c0*/  HADD2.F32 R46, -RZ, R147.H0_H0 ;  /* 0x20000093ff2e7230 */ /* 0x000fe40000004100 */
[-C--:B------:R-:W-:Y:S01]  /*97d0*/  FMUL.FTZ R50, R35, R48.reuse ;  /* 0x0000003023327220 */ /* 0x080fe20000410000 */
[----:B------:R-:W-:Y:S02]  /*97e0*/  HADD2.F32 R45, -RZ, R45.H1_H1 ;  /* 0x3000002dff2d7230 */ /* 0x000fe40000004100 */
[C---:B------:R-:W-:Y:S01]  /*97f0*/  FMUL.FTZ R48, R33.reuse, R48 ;  /* 0x0000003021307220 */ /* 0x040fe20000410000 */
[----:B------:R-:W-:Y:S02]  /*9800*/  HADD2.F32 R44, -RZ, R44.H1_H1 ;  /* 0x3000002cff2c7230 */ /* 0x000fe40000004100 */
[----:B------:R-:W-:Y:S01]  /*9810*/  FFMA.FTZ R50, R33, R46, -R50 ;  /* 0x0000002e21327223 */ /* 0x000fe20000010832 */
[----:B------:R-:W-:-:S02]  /*9820*/  HADD2.F32 R148, -RZ, R148.H0_H0 ;  /* 0x20000094ff947230 */ /* 0x000fc40000004100 */
[----:B------:R-:W-:Y:S01]  /*9830*/  FFMA.FTZ R48, R35, R46, R48 ;  /* 0x0000002e23307223 */ /* 0x000fe20000010030 */
[-C--:B------:R-:W-:Y:S01]  /*9840*/  FMUL.FTZ R47, R45, R43.reuse ;  /* 0x0000002b2d2f7220 */ /* 0x080fe20000410000 */
[----:B------:R-:W-:Y:S01]  /*9850*/  FMUL.FTZ R52, R44, R43 ;  /* 0x0000002b2c347220 */ /* 0x000fe20000410000 */
[----:B------:R-:W-:Y:S02]  /*9860*/  HADD2.F32 R35, -RZ, R34.H0_H0 ;  /* 0x20000022ff237230 */ /* 0x000fe40000004100 */
[----:B------:R-:W-:Y:S02]  /*9870*/  HADD2.F32 R43, -RZ, R41.H0_H0 ;  /* 0x20000029ff2b7230 */ /* 0x000fe40000004100 */
[----:B------:R-:W-:Y:S02]  /*9880*/  HADD2.F32 R33, -RZ, R14.H0_H0 ;  /* 0x2000000eff217230 */ /* 0x000fe40000004100 */
[----:B------:R-:W-:Y:S02]  /*9890*/  HADD2.F32 R34, -RZ, R34.H1_H1 ;  /* 0x30000022ff227230 */ /* 0x000fe40000004100 */
[----:B------:R-:W-:-:S02]  /*98a0*/  HADD2.F32 R14, -RZ, R14.H1_H1 ;  /* 0x3000000eff0e7230 */ /* 0x000fc40000004100 */
[----:B------:R-:W-:Y:S02]  /*98b0*/  HADD2.F32 R41, -RZ, R40.H0_H0 ;  /* 0x20000028ff297230 */ /* 0x000fe40000004100 */
[-C--:B------:R-:W-:Y:S01]  /*98c0*/  FMUL.FTZ R40, R35, R148.reuse ;  /* 0x0000009423287220 */ /* 0x080fe20000410000 */
[----:B------:R-:W-:Y:S02]  /*98d0*/  HADD2.F32 R42, -RZ, R42.H0_H0 ;  /* 0x2000002aff2a7230 */ /* 0x000fe40000004100 */
[-C--:B------:R-:W-:Y:S01]  /*98e0*/  FMUL.FTZ R49, R34, R43.reuse ;  /* 0x0000002b22317220 */ /* 0x080fe20000410000 */
[----:B------:R-:W-:Y:S02]  /*98f0*/  HADD2.F32 R146, -RZ, R146.H0_H0 ;  /* 0x20000092ff927230 */ /* 0x000fe40000004100 */
[----:B------:R-:W-:Y:S01]  /*9900*/  FMUL.FTZ R148, R33, R148 ;  /* 0x0000009421947220 */ /* 0x000fe20000410000 */
[----:B------:R-:W-:Y:S01]  /*9910*/  FMUL.FTZ R43, R14, R43 ;  /* 0x0000002b0e2b7220 */ /* 0x000fe20000410000 */
[-C--:B------:R-:W-:Y:S01]  /*9920*/  FFMA.FTZ R47, R44, R42.reuse, -R47 ;  /* 0x0000002a2c2f7223 */ /* 0x080fe2000001082f */
[----:B------:R-:W-:Y:S01]  /*9930*/  FFMA.FTZ R45, R45, R42, R52 ;  /* 0x0000002a2d2d7223 */ /* 0x000fe20000010034 */
        /* <DEDUP_REMOVED lines=8> */
[----:B------:R-:W-:Y:S02]  /*99c0*/  F2FP.F16.F32.PACK_AB R32, R45, R48 ;  /* 0x000000302d20723e */ /* 0x000fe400000000ff */
[----:B------:R-:W-:Y:S02]  /*99d0*/  F2FP.F16.F32.PACK_AB R14, R49, R40 ;  /* 0x00000028310e723e */ /* 0x000fe400000000ff */
[----:B------:R-:W-:Y:S02]  /*99e0*/  F2FP.F16.F32.PACK_AB R34, R43, R148 ;  /* 0x000000942b22723e */ /* 0x000fe400000000ff */
[----:B------:R-:W-:-:S07]  /*99f0*/  MOV R15, R51 ;  /* 0x00000033000f7202 */ /* 0x000fce0000000f00 */
.L_x_2785:
[----:B------:R-:W-:Y:S05]  /*9a00*/  BSYNC B1 ;  /* 0x0000000000017941 */ /* 0x000fea0003800000 */
.L_x_2784:
[----:B0-----:R0:W-:Y:S01]  /*9a10*/  ST.E.128 desc[UR60][R38.64], R12 ;  /* 0x0000000c26007985 */ /* 0x0011e2000c101d3c */
[----:B------:R-:W-:-:S13]  /*9a20*/  ISETP.GE.AND P4, PT, R11, R132, PT ;  /* 0x000000840b00720c */ /* 0x000fda0003f86270 */
[----:B------:R-:W-:Y:S05]  /*9a30*/  @P4 BRA `(.L_x_2732) ;  /* 0x0000000400e84947 */ /* 0x000fea0003800000 */
[----:B------:R-:W-:-:S05]  /*9a40*/  IMAD.WIDE R36, R11, 0x2, R36 ;  /* 0x000000020b247825 */ /* 0x000fca00078e0224 */
[----:B--2---:R2:W-:Y:S01]  /*9a50*/  ST.E.128 desc[UR60][R36.64], R32 ;  /* 0x0000002024007985 */ /* 0x0045e2000c101d3c */
[----:B------:R-:W-:Y:S05]  /*9a60*/  BRA `(.L_x_2732) ;  /* 0x0000000400dc7947 */ /* 0x000fea0003800000 */
.L_x_2697:
[----:B------:R-:W2:Y:S02]  /*9a70*/  LDL R11, [R1+0x30] ;  /* 0x00003000010b7983 */ /* 0x000ea40000100800 */
[----:B--2---:R-:W-:-:S13]  /*9a80*/  R2UR UR4, R11 ;  /* 0x000000000b0472ca */ /* 0x004fda00000e0000 */
[----:B------:R-:W-:-:S06]  /*9a90*/  UISETP.NE.AND UP0, UPT, UR4, 0x3, UPT ;  /* 0x000000030400788c */ /* 0x000fcc000bf05270 */
[----:B------:R-:W-:-:S13]  /*9aa0*/  PLOP3.LUT P0, PT, PT, PT, UP0, 0x80, 0x0 ;  /* 0x000000000000781c */ /* 0x000fda0003f0f008 */
[----:B------:R-:W-:Y:S05]  /*9ab0*/  @!P0 BRA `(.L_x_2786) ;  /* 0x0000000000048947 */ /* 0x000fea0003800000 */
[----:B------:R-:W-:Y:S01]  /*9ac0*/  BPT.TRAP 0x1 ;  /* 0x000000040000795c */ /* 0x000fe20000300000 */
.L_x_2786:
[----:B------:R-:W-:Y:S01]  /*9ad0*/  IMAD R86, R18, 0x8, R2 ;  /* 0x0000000812567824 */ /* 0x000fe200078e0202 */
[----:B------:R-:W-:Y:S01]  /*9ae0*/  SHF.L.U32 R87, R170, 0x1f, RZ ;  /* 0x0000001faa577819 */ /* 0x000fe200000006ff */
[----:B------:R-:W-:Y:S01]  /*9af0*/  BSSY B1, `(.L_x_2787) ;  /* 0x0000004000017945 */ /* 0x000fe20003800000 */
[----:B------:R-:W-:Y:S02]  /*9b00*/  SHF.R.S32.HI R31, RZ, 0x1f, R29 ;  /* 0x0000001fff1f7819 */ /* 0x000fe4000001141d */
[----:B------:R-:W0:Y:S02]  /*9b10*/  SYNCS.PHASECHK.TRANS64.TRYWAIT P4, [R86+URZ+0x2a890], R87 ;  /* 0x02a89057560075a7 */ /* 0x000e24000808017f */
[----:B0-----:R-:W-:Y:S05]  /*9b20*/  @!P4 BRA `(.L_x_2788) ;  /* 0x0000019c007cc947 */ /* 0x001fea0003800000 */
.L_x_3064:
[----:B------:R-:W-:Y:S05]  /*9b30*/  BSYNC B1 ;  /* 0x0000000000017941 */ /* 0x000fea0003800000 */
.L_x_2787:
        /* <DEDUP_REMOVED lines=27> */
.L_x_3068:
        /* <DEDUP_REMOVED lines=37> */
.L_x_2791:
[----:B------:R-:W-:Y:S05]  /*9f40*/  BSYNC B1 ;  /* 0x0000000000017941 */ /* 0x000fea0003800000 */
.L_x_2790:
[----:B------:R-:W-:-:S03]  /*9f50*/  UMOV UR4, 0xffffffff ;  /* 0xffffffff00047882 */ /* 0x000fc60000000000 */
[----:B------:R-:W-:Y:S05]  /*9f60*/  BRA.DIV UR4, `(.L_x_2792) ;  /* 0x0000019a04cc7947 */ /* 0x000fea000b800000 */
[----:B--2---:R2:W0:Y:S04]  /*9f70*/  SHFL.IDX PT, R37, R39, 0x1, 0x1c1f ;  /* 0x003c1f0027257f89 */ /* 0x00442800000e0000 */
[----:B---3--:R2:W3:Y:S02]  /*9f80*/  SHFL.IDX PT, R36, R38, 0x1, 0x1c1f ;  /* 0x003c1f0026247f89 */ /* 0x0084e400000e0000 */
.L_x_3072:
        /* <DEDUP_REMOVED lines=37> */
.L_x_2732:
[----:B------:R-:W-:Y:S05]  /*a1e0*/  BSYNC B0 ;  /* 0x0000000000007941 */ /* 0x000fea0003800000 */
.L_x_2696:
        /* <DEDUP_REMOVED lines=17> */
.L_x_2794:
[----:B------:R-:W-:Y:S05]  /*a300*/  BSYNC B0 ;  /* 0x0000000000007941 */ /* 0x000fea0003800000 */
.L_x_2793:
[----:B------:R-:W3:Y:S01]  /*a310*/  SYNCS.PHASECHK.TRANS64.TRYWAIT P0, [R86+URZ+0x2a8b0], R87 ;  /* 0x02a8b057560075a7 */ /* 0x000ee2000800017f */
[----:B------:R-:W-:Y:S04]  /*a320*/  BSSY B0, `(.L_x_2795) ;  /* 0x0000002000007945 */ /* 0x000fe80003800000 */
[----:B---3--:R-:W-:Y:S05]  /*a330*/  @!P0 BRA `(.L_x_2796) ;  /* 0x0000019800248947 */ /* 0x008fea0003800000 */
.L_x_3073:
[----:B------:R-:W-:Y:S05]  /*a340*/  BSYNC B0 ;  /* 0x0000000000007941 */ /* 0x000fea0003800000 */
.L_x_2795:
[----:B------:R-:W-:Y:S01]  /*a350*/  ULDC.64 UR4, c[0x0][0x328] ;  /* 0x0000ca0000047ab9 */ /* 0x000fe20000000a00 */
[----:B------:R-:W-:Y:S01]  /*a360*/  IADD3 R85, -R169, R85, RZ ;  /* 0x00000055a9557210 */ /* 0x000fe20007ffe1ff */
[----:B--2-4-:R-:W-:Y:S01]  /*a370*/  IMAD R14, R31, UR4, RZ ;  /* 0x000000041f0e7c24 */ /* 0x014fe2000f8e02ff */
[----:B------:R-:W-:Y:S01]  /*a380*/  BSSY B0, `(.L_x_2797) ;  /* 0x000002d000007945 */ /* 0x000fe20003800000 */
[----:B------:R-:W-:Y:S01]  /*a390*/  IMAD.WIDE.U32 R12, R29, UR4, RZ ;  /* 0x000000041d0c7c25 */ /* 0x000fe2000f8e00ff */
[----:B------:R-:W-:-:S03]  /*a3a0*/  ISETP.GE.AND P0, PT, R85, 0x1, PT ;  /* 0x000000015500780c */ /* 0x000fc60003f06270 */
[----:B------:R-:W-:Y:S01]  /*a3b0*/  IMAD R29, R29, UR5, R14 ;  /* 0x000000051d1d7c24 */ /* 0x000fe2000f8e020e */
[----:B------:R-:W-:Y:S02]  /*a3c0*/  ULDC.64 UR4, c[0x0][0x338] ;  /* 0x0000ce0000047ab9 */ /* 0x000fe40000000a00 */
        /* <DEDUP_REMOVED lines=12> */
[----:B------:R-:W-:-:S03]  /*a490*/  IMAD R11, R18, 0x3000, R3 ;  /* 0x00003000120b7824 */ /* 0x000fc600078e0203 */
[----:B------:R-:W-:Y:S01]  /*a4a0*/  LEA.HI.X R34, R12, UR5, R15, 0x1, P5 ;  /* 0x000000050c227c11 */ /* 0x000fe2000a8f0c0f */
[----:B------:R-:W-:Y:S01]  /*a4b0*/  IMAD.IADD R13, R128, 0x1, R11 ;  /* 0x00000001800d7824 */ /* 0x000fe200078e020b */
[----:B------:R0:W2:Y:S01]  /*a4c0*/  SHFL.IDX PT, R28, R31, RZ, 0x1c1f ;  /* 0x001c1fff1f1c7589 */ /* 0x0000a200000e0000 */
[----:B------:R-:W-:Y:S02]  /*a4d0*/  LEA R11, R11, R120, 0x1 ;  /* 0x000000780b0b7211 */ /* 0x000fe400078e08ff */
[----:B------:R-:W-:Y:S01]  /*a4e0*/  IMAD R35, R13, 0x2, R120 ;  /* 0x000000020d237824 */ /* 0x000fe200078e0278 */
        /* <DEDUP_REMOVED lines=12> */
[----:B------:R-:W-:Y:S01]  /*a5b0*/  @P5 SHF.L.U32 R37, R166, 0x3, RZ ;  /* 0x00000003a6255819 */ /* 0x000fe200000006ff */
        /* <DEDUP_REMOVED lines=9> */
.L_x_2798:
[----:B------:R-:W-:Y:S05]  /*a650*/  BSYNC B0 ;  /* 0x0000000000007941 */ /* 0x000fea0003800000 */
.L_x_2797:
        /* <DEDUP_REMOVED lines=15> */
[----:B------:R-:W-:Y:S01]  /*a750*/  @P5 IMAD.SHL.U32 R31, R166, 0x8, RZ ;  /* 0x00000008a61f5824 */ /* 0x000fe200078e00ff */
        /* <DEDUP_REMOVED lines=9> */
.L_x_2800:
[----:B------:R-:W-:Y:S05]  /*a7f0*/  BSYNC B0 ;  /* 0x0000000000007941 */ /* 0x000fea0003800000 */
.L_x_2799:
[----:B------:R-:W-:Y:S01]  /*a800*/  @!PT LDS RZ, [RZ] ;  /* 0x00000000fffff984 */ /* 0x000fe20000000800 */
[----:B------:R-:W-:Y:S01]  /*a810*/  @!PT LDS RZ, [RZ] ;  /* 0x00000000fffff984 */ /* 0x000fe20000000800 */
[----:B------:R-:W-:Y:S01]  /*a820*/  @!PT LDS RZ, [RZ] ;  /* 0x00000000fffff984 */ /* 0x000fe20000000800 */
[----:B------:R-:W-:Y:S01]  /*a830*/  @!PT LDS RZ, [RZ] ;  /* 0x00000000fffff984 */ /* 0x000fe20000000800 */
[----:B------:R5:W-:Y:S06]  /*a840*/  MEMBAR.ALL.CTA ;  /* 0x0000000000007992 */ /* 0x000bec0000008000 */
[----:B-----5:R-:W5:Y:S01]  /*a850*/  FENCE.VIEW.ASYNC.S ;  /* 0x00000000000073c6 */ /* 0x020f620000000000 */
[----:B-1-3--:R-:W-:Y:S01]  /*a860*/  @!P4 IADD3 R86, R86, 0x2a8c0, RZ ;  /* 0x0002a8c05656c810 */ /* 0x00afe20007ffe0ff */
[----:B------:R-:W-:Y:S01]  /*a870*/  VIADD R18, R18, 0x1 ;  /* 0x0000000112127836 */ /* 0x000fe20000000000 */
[----:B-----5:R1:W-:Y:S01]  /*a880*/  BAR.SYNC.DEFER_BLOCKING R145, 0x80 ;  /* 0x000200910000751d */ /* 0x0203e20000010000 */
[----:B------:R-:W-:-:S02]  /*a890*/  ISETP.NE.AND P5, PT, R124, RZ, PT ;  /* 0x000000ff7c00720c */ /* 0x000fc40003fa5270 */
[----:B------:R-:W-:Y:S02]  /*a8a0*/  @!P4 PRMT R86, RZ, 0x654, R86 ;  /* 0x00000654ff56c816 */ /* 0x000fe40000000056 */
[----:B------:R-:W-:Y:S02]  /*a8b0*/  PLOP3.LUT P0, PT, PT, PT, PT, 0x8, 0x0 ;  /* 0x000000000000781c */ /* 0x000fe40003f0e170 */
[----:B------:R1:W-:Y:S01]  /*a8c0*/  @!P4 SYNCS.ARRIVE.TRANS64.RED.A1T0 RZ, [R86+URZ], RZ ;  /* 0x000000ff56ffc9a7 */ /* 0x0003e2000810043f */
[----:B------:R-:W-:-:S04]  /*a8d0*/  ISETP.NE.AND P4, PT, R18, 0x2, PT ;  /* 0x000000021200780c */ /* 0x000fc80003f85270 */
[----:B------:R-:W-:Y:S02]  /*a8e0*/  SEL R11, RZ, 0x1, P4 ;  /* 0x00000001ff0b7807 */ /* 0x000fe40002000000 */
[----:B------:R-:W-:Y:S02]  /*a8f0*/  SEL R18, R18, RZ, P4 ;  /* 0x000000ff12127207 */ /* 0x000fe40002000000 */
[----:B------:R-:W-:Y:S01]  /*a900*/  LOP3.LUT R170, R170, R11, RZ, 0x3c, !PT ;  /* 0x0000000baaaa7212 */ /* 0x000fe200078e3cff */
[----:B-1----:R-:W-:Y:S06]  /*a910*/  @P5 BRA `(.L_x_2801) ;  /* 0xffffff7c00405947 */ /* 0x002fec000383ffff */
.L_x_2691:
[----:B------:R-:W1:Y:S01]  /*a920*/  LDC R0, c[0x0][0x448] ;  /* 0x00011200ff007b82 */ /* 0x000e620000000800 */
        /* <DEDUP_REMOVED lines=9> */
[----:B------:R-:W-:Y:S02]  /*a9c0*/  MOV R73, RZ ;  /* 0x000000ff00497202 */ /* 0x000fe40000000f00 */
[----:B------:R-:W-:Y:S02]  /*a9d0*/  CS2R R36, SRZ ;  /* 0x0000000000247805 */ /* 0x000fe4000001ff00 */
[----:B0-----:R-:W-:-:S02]  /*a9e0*/  CS2R R34, SRZ ;  /* 0x0000000000227805 */ /* 0x001fc4000001ff00 */
        /* <DEDUP_REMOVED lines=11> */
[----:B-1----:R-:W-:Y:S01]  /*aaa0*/  ISETP.NE.AND P1, PT, R0, 0x1, PT ;  /* 0x000000010000780c */ /* 0x002fe20003f25270 */
[----:B------:R-:W-:Y:S01]  /*aab0*/  VIADD R0, R184, 0x7f ;  /* 0x0000007fb8007836 */ /* 0x000fe20000000000 */
[----:B------:R-:W-:-:S02]  /*aac0*/  CS2R R46, SRZ ;  /* 0x00000000002e7805 */ /* 0x000fc4000001ff00 */
[----:B------:R-:W-:Y:S02]  /*aad0*/  CS2R R44, SRZ ;  /* 0x00000000002c7805 */ /* 0x000fe4000001ff00 */
[----:B------:R-:W-:Y:S02]  /*aae0*/  CS2R R40, SRZ ;  /* 0x0000000000287805 */ /* 0x000fe4000001ff00 */
[----:B------:R-:W-:Y:S02]  /*aaf0*/  CS2R R94, SRZ ;  /* 0x00000000005e7805 */ /* 0x000fe4000001ff00 */
[----:B------:R-:W-:Y:S02]  /*ab00*/  CS2R R92, SRZ ;  /* 0x00000000005c7805 */ /* 0x000fe4000001ff00 */
[----:B------:R-:W-:Y:S01]  /*ab10*/  CS2R R88, SRZ ;  /* 0x0000000000587805 */ /* 0x000fe2000001ff00 */
[----:B------:R-:W-:Y:S01]  /*ab20*/  IMAD.MOV.U32 R90, RZ, RZ, RZ ;  /* 0x000000ffff5a7224 */ /* 0x000fe200078e00ff */
[----:B------:R-:W-:Y:S01]  /*ab30*/  MOV R26, RZ ;  /* 0x000000ff001a7202 */ /* 0x000fe20000000f00 */
[----:B------:R-:W-:Y:S01]  /*ab40*/  IMAD.MOV.U32 R97, RZ, RZ, RZ ;  /* 0x000000ffff617224 */ /* 0x000fe200078e00ff */
[----:B------:R-:W-:Y:S01]  /*ab50*/  CS2R R10, SRZ ;  /* 0x00000000000a7805 */ /* 0x000fe2000001ff00 */
[----:B------:R-:W-:Y:S01]  /*ab60*/  IMAD.MOV.U32 R32, RZ, RZ, RZ ;  /* 0x000000ffff207224 */ /* 0x000fe200078e00ff */
[----:B------:R-:W0:Y:S01]  /*ab70*/  @P1 LDC R3, c[0x0][0x44c] ;  /* 0x00011300ff031b82 */ /* 0x000e220000000800 */
[----:B------:R-:W-:-:S07]  /*ab80*/  IMAD.MOV.U32 R99, RZ, RZ, RZ ;  /* 0x000000ffff637224 */ /* 0x000fce00078e00ff */
[----:B------:R-:W1:Y:S01]  /*ab90*/  @P1 LDC R4, c[0x0][0x450] ;  /* 0x00011400ff041b82 */ /* 0x000e620000000800 */
[----:B0-----:R-:W-:-:S05]  /*aba0*/  @P1 IMAD.HI.U32 R3, R0, R3, RZ ;  /* 0x0000000300031227 */ /* 0x001fca00078e00ff */
[----:B-1----:R-:W-:Y:S02]  /*abb0*/  @P1 SHF.R.U32.HI R0, RZ, R4, R3 ;  /* 0x00000004ff001219 */ /* 0x002fe40000011603 */
[----:B------:R-:W-:Y:S02]  /*abc0*/  PLOP3.LUT P1, PT, PT, PT, PT, 0x80, 0x0 ;  /* 0x000000000000781c */ /* 0x000fe40003f2f070 */
[----:B------:R-:W-:-:S05]  /*abd0*/  IADD3 R0, R143, R0, RZ ;  /* 0x000000008f007210 */ /* 0x000fca0007ffe0ff */
[----:B------:R-:W-:-:S05]  /*abe0*/  IMAD.HI R0, R0, 0x2aaaaaab, RZ ;  /* 0x2aaaaaab00007827 */ /* 0x000fca00078e02ff */
[----:B------:R-:W-:-:S04]  /*abf0*/  SHF.R.U32.HI R3, RZ, 0x1f, R0 ;  /* 0x0000001fff037819 */ /* 0x000fc80000011600 */
[----:B------:R-:W-:Y:S01]  /*ac00*/  LEA.HI.SX32 R3, R0, R3, 0x1c ;  /* 0x0000000300037211 */ /* 0x000fe200078fe2ff */
[----:B------:R-:W-:-:S03]  /*ac10*/  IMAD.MOV.U32 R0, RZ, RZ, RZ ;  /* 0x000000ffff007224 */ /* 0x000fc600078e00ff */
[----:B------:R-:W-:Y:S01]  /*ac20*/  VIMNMX R72, R144, R3, PT ;  /* 0x0000000390487248 */ /* 0x000fe20003fe0100 */
[----:B------:R-:W-:-:S03]  /*ac30*/  IMAD.MOV.U32 R3, RZ, RZ, RZ ;  /* 0x000000ffff037224 */ /* 0x000fc600078e00ff */
[----:B------:R-:W-:Y:S01]  /*ac40*/  ISETP.GE.AND P2, PT, R72, 0x1, PT ;  /* 0x000000014800780c */ /* 0x000fe20003f46270 */
[----:B------:R-:W-:-:S12]  /*ac50*/  @P0 BRA `(.L_x_2803) ;  /* 0x0000000000080947 */ /* 0x000fd80003800000 */
[----:B------:R-:W0:Y:S02]  /*ac60*/  FENCE.VIEW.ASYNC.G ;  /* 0x00000000000073c6 */ /* 0x000e240000000100 */
[----:B0-----:R-:W-:Y:S06]  /*ac70*/  BAR.ARV 0xc, 0x180 ;  /* 0x0306000000007b1d */ /* 0x001fec0000002000 */
.L_x_2803:
[----:B------:R-:W-:Y:S05]  /*ac80*/  BSYNC B0 ;  /* 0x0000000000007941 */ /* 0x000fea0003800000 */
.L_x_2802:
[----:B------:R-:W-:Y:S01]  /*ac90*/  MOV R91, RZ ;  /* 0x000000ff005b7202 */ /* 0x000fe20000000f00 */
[----:B------:R-:W-:Y:S01]  /*aca0*/  IMAD.MOV.U32 R24, RZ, RZ, RZ ;  /* 0x000000ffff187224 */ /* 0x000fe200078e00ff */
[----:B------:R-:W-:Y:S06]  /*acb0*/  @!P2 BRA `(.L_x_2804) ;  /* 0x000000f80050a947 */ /* 0x000fec0003800000 */
[----:B------:R-:W3:Y:S04]  /*acc0*/  LDL R4, [R1+0x34] ;  /* 0x0000340001047983 */ /* 0x000ee80000100800 */
[----:B------:R-:W0:Y:S02]  /*acd0*/  SHFL.IDX PT, R0, R222, RZ, 0x1f ;  /* 0x00001fffde007589 */ /* 0x000e2400000e0000 */
[----:B0-----:R-:W-:-:S04]  /*ace0*/  LEA.HI R3, R0, R0, RZ, 0x1 ;  /* 0x0000000000037211 */ /* 0x001fc800078f08ff */
[----:B------:R-:W-:-:S05]  /*acf0*/  LOP3.LUT R3, R3, 0x1e, RZ, 0xc0, !PT ;  /* 0x0000001e03037812 */ /* 0x000fca00078ec0ff */
[----:B------:R-:W-:Y:S01]  /*ad00*/  IMAD.IADD R3, R0, 0x1, -R3 ;  /* 0x0000000100037824 */ /* 0x000fe200078e0a03 */
[----:B---3--:R-:W-:-:S13]  /*ad10*/  R2UR UR4, R4 ;  /* 0x00000000040472ca */ /* 0x008fda00000e0000 */
        /* <DEDUP_REMOVED lines=9> */
[----:B------:R-:W-:Y:S01]  /*adb0*/  MOV R4, UR4 ;  /* 0x0000000400047c02 */ /* 0x000fe20008000f00 */
[----:B--2---:R0:W1:Y:S01]  /*adc0*/  LDC.64 R14, c[0x4][R0] ;  /* 0x01000000000e7b82 */ /* 0x0040620000000a00 */
        /* <DEDUP_REMOVED lines=10> */
[----:B-1--45:R-:W-:Y:S05]  /*ae70*/  CALL.ABS.NOINC R14 ;  /* 0x000000000e007343 */ /* 0x032fea0003c00000 */
.L_x_2805:
        /* <DEDUP_REMOVED lines=12> */
.L_x_2809:
[----:B-1----:R1:W3:Y:S02]  /*af40*/  SYNCS.PHASECHK.TRANS64.TRYWAIT P0, [R2+URZ+0x2a800], R3 ;  /* 0x02a80003020075a7 */ /* 0x0022e4000800017f */
[----:B---3--:R-:W-:Y:S05]  /*af50*/  @!P0 NANOSLEEP.SYNCS 0x989680 ;  /* 0x009896800000895d */ /* 0x008fea0003900000 */
[----:B------:R-:W3:Y:S02]  /*af60*/  @!P0 SYNCS.PHASECHK.TRANS64 P0, [R2+URZ+0x2a800], R3 ;  /* 0x02a80003020085a7 */ /* 0x000ee4000800007f */
[----:B---3--:R-:W-:Y:S05]  /*af70*/  @!P0 BRA `(.L_x_2809) ;  /* 0xfffffffc00f08947 */ /* 0x008fea000383ffff */
.L_x_2808:
[----:B------:R-:W-:Y:S05]  /*af80*/  BSYNC B0 ;  /* 0x0000000000007941 */ /* 0x000fea0003800000 */
.L_x_2807:
[----:B------:R-:W-:Y:S05]  /*af90*/  BRA `(.L_x_2810) ;  /* 0x0000006c001c7947 */ /* 0x000fea0003800000 */
.L_x_2806:
[----:B------:R-:W3:Y:S01]  /*afa0*/  LDL R0, [R1+0x34] ;  /* 0x0000340001007983 */ /* 0x000ee20000100800 */
[----:B------:R-:W-:Y:S01]  /*afb0*/  ULDC.64 UR6, c[0x0][0x408] ;  /* 0x0001020000067ab9 */ /* 0x000fe20000000a00 */
[----:B---3--:R-:W-:Y:S02]  /*afc0*/  R2UR UR4, R0 ;  /* 0x00000000000472ca */ /* 0x008fe400000e0000 */
[----:B-----5:R-:W-:-:S05]  /*afd0*/  SHF.R.S32.HI R0, RZ, 0x1f, R142 ;  /* 0x0000001fff007819 */ /* 0x020fca000001148e */
[----:B------:R-:W-:-:S04]  /*afe0*/  IMAD R5, R0, UR6, RZ ;  /* 0x0000000600057c24 */ /* 0x000fc8000f8e02ff */
[----:B------:R-:W-:Y:S02]  /*aff0*/  IMAD R5, R142, UR7, R5 ;  /* 0x000000078e057c24 */ /* 0x000fe4000f8e0205 */
[----:B------:R-:W-:-:S03]  /*b000*/  ULOP3.LUT UP0, URZ, UR4, 0x3ff, URZ, 0xc0, !UPT ;  /* 0x000003ff043f7892 */ /* 0x000fc6000f80c03f */
[----:B------:R-:W-:Y:S02]  /*b010*/  ULDC.64 UR4, c[0x0][0x3f8] ;  /* 0x0000fe0000047ab9 */ /* 0x000fe40000000a00 */
[----:B------:R-:W-:Y:S01]  /*b020*/  IMAD R3, R0, UR4, RZ ;  /* 0x0000000400037c24 */ /* 0x000fe2000f8e02ff */
[----:B------:R-:W-:Y:S01]  /*b030*/  PLOP3.LUT P0, PT, PT, PT, UP0, 0x80, 0x0 ;  /* 0x000000000000781c */ /* 0x000fe20003f0f008 */
[----:B------:R-:W-:-:S04]  /*b040*/  IMAD.WIDE.U32 R24, R142, UR4, RZ ;  /* 0x000000048e187c25 */ /* 0x000fc8000f8e00ff */
[C---:B------:R-:W-:Y:S02]  /*b050*/  IMAD R3, R142.reuse, UR5, R3 ;  /* 0x000000058e037c24 */ /* 0x040fe4000f8e0203 */
[----:B------:R-:W-:-:S04]  /*b060*/  IMAD.WIDE.U32 R142, R142, UR6, RZ ;  /* 0x000000068e8e7c25 */ /* 0x000fc8000f8e00ff */
[----:B------:R-:W-:Y:S02]  /*b070*/  IMAD.IADD R27, R3, 0x1, R25 ;  /* 0x00000001031b7824 */ /* 0x000fe400078e0219 */
[----:B--2-4-:R-:W-:Y:S01]  /*b080*/  IMAD.IADD R29, R5, 0x1, R143 ;  /* 0x00000001051d7824 */ /* 0x014fe200078e028f */
[----:B------:R-:W-:Y:S06]  /*b090*/  @!P0 BRA `(.L_x_2811) ;  /* 0x0000000000408947 */ /* 0x000fec0003800000 */
        /* <DEDUP_REMOVED lines=16> */
.L_x_2811:
        /* <DEDUP_REMOVED lines=8> */
[----:B------:R-:W-:Y:S01]  /*b220*/  MOV R9, R27 ;  /* 0x0000001b00097202 */ /* 0x000fe20000000f00 */
        /* <DEDUP_REMOVED lines=15> */
[----:B------:R-:W-:Y:S01]  /*b320*/  IMAD.WIDE.U32 R12, R3, UR6, R12 ;  /* 0x00000006030c7c25 */ /* 0x000fe2000f8e000c */
[----:B------:R-:W-:Y:S01]  /*b330*/  LEA R6, P0, R8, UR4, 0x1 ;  /* 0x0000000408067c11 */ /* 0x000fe2000f8008ff */
[----:B------:R-:W-:Y:S01]  /*b340*/  UMOV UR4, 0xffffffff ;  /* 0xffffffff00047882 */ /* 0x000fe20000000000 */
[----:B------:R-:W-:Y:S01]  /*b350*/  IADD3 R7, R9, R7, RZ ;  /* 0x0000000709077210 */ /* 0x000fe20007ffe0ff */
[----:B------:R-:W-:Y:S01]  /*b360*/  IMAD R3, R3, UR7, R0 ;  /* 0x0000000703037c24 */ /* 0x000fe2000f8e0200 */
[----:B------:R-:W-:-:S02]  /*b370*/  ULDC.64 UR6, c[0x0][0x400] ;  /* 0x0001000000067ab9 */ /* 0x000fc40000000a00 */
[----:B------:R-:W-:Y:S01]  /*b380*/  LEA R4, P1, R12, UR6, 0x1 ;  /* 0x000000060c047c11 */ /* 0x000fe2000f8208ff */
[----:B------:R-:W-:Y:S01]  /*b390*/  IMAD.IADD R3, R13, 0x1, R3 ;  /* 0x000000010d037824 */ /* 0x000fe200078e0203 */
[----:B------:R-:W-:-:S04]  /*b3a0*/  LEA.HI.X R7, R8, UR5, R7, 0x1, P0 ;  /* 0x0000000508077c11 */ /* 0x000fc800080f0c07 */
[----:B------:R-:W-:Y:S01]  /*b3b0*/  LEA.HI.X R8, R12, UR7, R3, 0x1, P1 ;  /* 0x000000070c087c11 */ /* 0x000fe200088f0c03 */
[----:B------:R-:W-:Y:S06]  /*b3c0*/  BRA.DIV UR4, `(.L_x_2814) ;  /* 0x0000018a04147947 */ /* 0x000fec000b800000 */
[----:B------:R0:W1:Y:S04]  /*b3d0*/  SHFL.IDX PT, R3, R7, RZ, 0x1c1f ;  /* 0x001c1fff07037589 */ /* 0x00006800000e0000 */
[----:B------:R0:W2:Y:S04]  /*b3e0*/  SHFL.IDX PT, R0, R6, RZ, 0x1c1f ;  /* 0x001c1fff06007589 */ /* 0x0000a800000e0000 */
[----:B------:R0:W3:Y:S04]  /*b3f0*/  SHFL.IDX PT, R5, R8, RZ, 0x1c1f ;  /* 0x001c1fff08057589 */ /* 0x0000e800000e0000 */
[----:B------:R0:W4:Y:S02]  /*b400*/  SHFL.IDX PT, R14, R4, RZ, 0x1c1f ;  /* 0x001c1fff040e7589 */ /* 0x00012400000e0000 */
.L_x_3079:
        /* <DEDUP_REMOVED lines=24> */
[C---:B------:R-:W-:Y:S01]  /*b590*/  @!P3 IMAD.SHL.U32 R31, R174.reuse, 0x2, RZ ;  /* 0x00000002ae1fb824 */ /* 0x040fe200078e00ff */
[----:B------:R-:W-:-:S03]  /*b5a0*/  @!P3 SHF.L.U64.HI R12, R174, 0x1, R204 ;  /* 0x00000001ae0cb819 */ /* 0x000fc600000102cc */
[----:B------:R-:W-:Y:S02]  /*b5b0*/  @!P2 SHF.L.U32 R33, R172, 0x1, RZ ;  /* 0x00000001ac21a819 */ /* 0x000fe400000006ff */
[----:B------:R-:W-:Y:S01]  /*b5c0*/  @!P1 IMAD.SHL.U32 R35, R173, 0x2, RZ ;  /* 0x00000002ad239824 */ /* 0x000fe200078e00ff */
[-C--:B--2---:R-:W-:Y:S01]  /*b5d0*/  @!P3 IADD3 R28, P6, R0, R31.reuse, RZ ;  /* 0x0000001f001cb210 */ /* 0x084fe20007fde0ff */
[----:B------:R-:W-:Y:S01]  /*b5e0*/  @!P0 IMAD.SHL.U32 R65, R171, 0x2, RZ ;  /* 0x00000002ab418824 */ /* 0x000fe200078e00ff */
[----:B----4-:R-:W-:Y:S01]  /*b5f0*/  @!P3 IADD3 R30, P5, R14, R31, RZ ;  /* 0x0000001f0e1eb210 */ /* 0x010fe20007fbe0ff */
[----:B---3--:R-:W-:Y:S01]  /*b600*/  @!P4 IMAD.MOV.U32 R15, RZ, RZ, R5 ;  /* 0x000000ffff0fc224 */ /* 0x008fe200078e0005 */
[----:B------:R-:W-:Y:S01]  /*b610*/  @!P2 SHF.L.U64.HI R24, R172, 0x1, R203 ;  /* 0x00000001ac18a819 */ /* 0x000fe200000102cb */
[----:B-1----:R-:W-:Y:S01]  /*b620*/  @!P3 IMAD.X R29, R3, 0x1, R12, P6 ;  /* 0x00000001031db824 */ /* 0x002fe200030e060c */
[----:B------:R-:W-:Y:S02]  /*b630*/  @!P2 IADD3 R20, P6, R0, R33, RZ ;  /* 0x000000210014a210 */ /* 0x000fe40007fde0ff */
[----:B------:R-:W-:-:S02]  /*b640*/  @!P3 IADD3.X R31, R5, R12, RZ, P5, !PT ;  /* 0x0000000c051fb210 */ /* 0x000fc40002ffe4ff */
[----:B------:R-:W-:Y:S01]  /*b650*/  @!P2 IADD3 R32, P5, R14, R33, RZ ;  /* 0x000000210e20a210 */ /* 0x000fe20007fbe0ff */
[----:B------:R-:W-:Y:S01]  /*b660*/  @!P2 IMAD.X R21, R3, 0x1, R24, P6 ;  /* 0x000000010315a824 */ /* 0x000fe200030e0618 */
[----:B------:R-:W-:Y:S02]  /*b670*/  @!P1 SHF.L.U64.HI R26, R173, 0x1, R202 ;  /* 0x00000001ad1a9819 */ /* 0x000fe400000102ca */
[-C--:B------:R-:W-:Y:S01]  /*b680*/  @!P1 IADD3 R12, P6, R0, R35.reuse, RZ ;  /* 0x00000023000c9210 */ /* 0x080fe20007fde0ff */
[----:B------:R-:W-:Y:S01]  /*b690*/  @!P2 IMAD.X R33, R5, 0x1, R24, P5 ;  /* 0x000000010521a824 */ /* 0x000fe200028e0618 */
[----:B------:R-:W-:Y:S01]  /*b6a0*/  ISETP.GE.AND P5, PT, R175, UR4, PT ;  /* 0x00000004af007c0c */ /* 0x000fe2000bfa6270 */
[----:B------:R-:W-:Y:S01]  /*b6b0*/  @!P4 IMAD.MOV.U32 R24, RZ, RZ, R0 ;  /* 0x000000ffff18c224 */ /* 0x000fe200078e0000 */
[----:B------:R-:W-:Y:S02]  /*b6c0*/  @!P1 IADD3.X R13, R3, R26, RZ, P6, !PT ;  /* 0x0000001a030d9210 */ /* 0x000fe400037fe4ff */
[----:B------:R-:W-:-:S02]  /*b6d0*/  @!P1 IADD3 R34, P6, R14, R35, RZ ;  /* 0x000000230e229210 */ /* 0x000fc40007fde0ff */
[----:B------:R-:W-:Y:S02]  /*b6e0*/  @!P0 SHF.L.U64.HI R38, R171, 0x1, R201 ;  /* 0x00000001ab268819 */ /* 0x000fe400000102c9 */
[----:B------:R-:W-:Y:S01]  /*b6f0*/  @!P4 MOV R25, R3 ;  /* 0x000000030019c202 */ /* 0x000fe20000000f00 */
[----:B------:R-:W-:Y:S01]  /*b700*/  @!P1 IMAD.X R35, R5, 0x1, R26, P6 ;  /* 0x0000000105239824 */ /* 0x000fe200030e061a */
[----:B------:R-:W-:Y:S01]  /*b710*/  @!P0 IADD3 R40, P6, R0, R65, RZ ;  /* 0x0000004100288210 */ /* 0x000fe20007fde0ff */
[----:B------:R-:W-:-:S03]  /*b720*/  @!P4 IMAD.WIDE R26, R160, 0x2, R14 ;  /* 0x00000002a01ac825 */ /* 0x000fc600078e020e */
[----:B------:R-:W-:Y:S01]  /*b730*/  @!P0 IADD3.X R41, R3, R38, RZ, P6, !PT ;  /* 0x0000002603298210 */ /* 0x000fe200037fe4ff */
[----:B------:R-:W-:Y:S01]  /*b740*/  @!P4 IMAD.WIDE R24, R160, 0x2, R24 ;  /* 0x00000002a018c825 */ /* 0x000fe200078e0218 */
[C---:B------:R-:W-:Y:S01]  /*b750*/  @!P0 IADD3 R64, P6, R14.reuse, R65, RZ ;  /* 0x000000410e408210 */ /* 0x040fe20007fde0ff */
[----:B------:R1:W5:Y:S02]  /*b760*/  @!P4 LD.E.64 R60, desc[UR60][R26.64] ;  /* 0x0000003c1a3cc980 */ /* 0x000364000c101b00 */
[C---:B------:R-:W-:Y:S01]  /*b770*/  @!P5 IMAD.SHL.U32 R15, R175.reuse, 0x2, RZ ;  /* 0x00000002af0fd824 */ /* 0x040fe200078e00ff */
[----:B------:R-:W-:Y:S01]  /*b780*/  @!P5 SHF.L.U64.HI R36, R175, 0x1, R200 ;  /* 0x00000001af24d819 */ /* 0x000fe200000102c8 */
[----:B------:R-:W-:Y:S01]  /*b790*/  @!P0 IMAD.X R65, R5, 0x1, R38, P6 ;  /* 0x0000000105418824 */ /* 0x000fe200030e0626 */
[----:B------:R1:W5:Y:S02]  /*b7a0*/  @!P4 LD.E.64 R58, desc[UR60][R24.64] ;  /* 0x0000003c183ac980 */ /* 0x000364000c101b00 */
[----:B------:R-:W-:-:S02]  /*b7b0*/  @!P5 IADD3 R14, P6, R14, R15, RZ ;  /* 0x0000000f0e0ed210 */ /* 0x000fc40007fde0ff */
[----:B------:R-:W-:Y:S02]  /*b7c0*/  @!P5 IADD3 R66, P4, R0, R15, RZ ;  /* 0x0000000f0042d210 */ /* 0x000fe40007f9e0ff */
[----:B------:R-:W-:Y:S02]  /*b7d0*/  CS2R R54, SRZ ;  /* 0x0000000000367805 */ /* 0x000fe4000001ff00 */
[----:B------:R-:W-:Y:S01]  /*b7e0*/  CS2R R56, SRZ ;  /* 0x0000000000387805 */ /* 0x000fe2000001ff00 */
[----:B------:R-:W-:Y:S01]  /*b7f0*/  @!P5 IMAD.X R15, R5, 0x1, R36, P6 ;  /* 0x00000001050fd824 */ /* 0x000fe200030e0624 */
[----:B------:R-:W-:Y:S02]  /*b800*/  @!P5 IADD3.X R67, R3, R36, RZ, P4, !PT ;  /* 0x000000240343d210 */ /* 0x000fe400027fe4ff */
        /* <DEDUP_REMOVED lines=18> */
.L_x_2816:
[----:B------:R-:W-:Y:S05]  /*b930*/  BSYNC B1 ;  /* 0x0000000000017941 */ /* 0x000fea0003800000 */
.L_x_2815:
[----:B---3-5:R-:W-:Y:S01]  /*b940*/  IMAD.MOV.U32 R5, RZ, RZ, R56 ;  /* 0x000000ffff057224 */ /* 0x028fe200078e0038 */
[----:B-1----:R-:W-:Y:S01]  /*b950*/  MOV R3, R61 ;  /* 0x0000003d00037202 */ /* 0x002fe20000000f00 */
[----:B------:R-:W-:Y:S01]  /*b960*/  IMAD.MOV.U32 R9, RZ, RZ, R57 ;  /* 0x000000ffff097224 */ /* 0x000fe200078e0039 */
[----:B------:R-:W-:Y:S01]  /*b970*/  UMOV UR4, 0xffffffff ;  /* 0xffffffff00047882 */ /* 0x000fe20000000000 */
[----:B--2---:R-:W-:Y:S01]  /*b980*/  IMAD.MOV.U32 R0, RZ, RZ, R60 ;  /* 0x000000ffff007224 */ /* 0x004fe200078e003c */
[----:B------:R-:W-:Y:S01]  /*b990*/  PRMT R88, R88, 0x5410, R3 ;  /* 0x0000541058587816 */ /* 0x000fe20000000003 */
[----:B------:R-:W-:Y:S01]  /*b9a0*/  IMAD.MOV.U32 R3, RZ, RZ, R51 ;  /* 0x000000ffff037224 */ /* 0x000fe200078e0033 */
[----:B------:R-:W-:Y:S01]  /*b9b0*/  PRMT R86, R5, 0x5410, R9 ;  /* 0x0000541005567816 */ /* 0x000fe20000000009 */
[----:B------:R-:W-:Y:S01]  /*b9c0*/  IMAD.MOV.U32 R5, RZ, RZ, R46 ;  /* 0x000000ffff057224 */ /* 0x000fe200078e002e */
[----:B------:R-:W-:Y:S02]  /*b9d0*/  PRMT R89, R0, 0x7610, R89 ;  /* 0x0000761000597816 */ /* 0x000fe40000000059 */
[----:B------:R-:W-:-:S02]  /*b9e0*/  CS2R R30, SRZ ;  /* 0x00000000001e7805 */ /* 0x000fc4000001ff00 */
[----:B------:R-:W-:Y:S02]  /*b9f0*/  MOV R9, R47 ;  /* 0x0000002f00097202 */ /* 0x000fe40000000f00 */
        /* <DEDUP_REMOVED lines=17> */
[----:B------:R-:W-:Y:S02]  /*bb10*/  PRMT R89, R89, 0x5410, R0 ;  /* 0x0000541059597816 */ /* 0x000fe40000000000 */
        /* <DEDUP_REMOVED lines=15> */
.L_x_3085:
        /* <DEDUP_REMOVED lines=11> */
[----:B------:R-:W-:Y:S02]  /*bcc0*/  IADD3 R7, R182, R7, RZ ;  /* 0x00000007b6077210 */ /* 0x000fe40007ffe0ff */
[----:B------:R-:W-:Y:S02]  /*bcd0*/  CS2R R40, SRZ ;  /* 0x0000000000287805 */ /* 0x000fe4000001ff00 */
[----:B------:R-:W-:-:S02]  /*bce0*/  CS2R R34, SRZ ;  /* 0x0000000000227805 */ /* 0x000fc4000001ff00 */
[----:B------:R-:W-:Y:S02]  /*bcf0*/  CS2R R28, SRZ ;  /* 0x00000000001c7805 */ /* 0x000fe4000001ff00 */
[----:B------:R-:W-:Y:S02]  /*bd00*/  CS2R R24, SRZ ;  /* 0x0000000000187805 */ /* 0x000fe4000001ff00 */
[----:B----4-:R-:W-:Y:S01]  /*bd10*/  CS2R R14, SRZ ;  /* 0x00000000000e7805 */ /* 0x010fe2000001ff00 */
[----:B------:R-:W-:Y:S01]  /*bd20*/  IMAD R62, R7, 0x2, R2 ;  /* 0x00000002073e7824 */ /* 0x000fe200078e0202 */
        /* <DEDUP_REMOVED lines=11> */
[----:B------:R-:W-:Y:S02]  /*bde0*/  @!P3 SHF.L.U32 R75, R172, 0x1, RZ ;  /* 0x00000001ac4bb819 */ /* 0x000fe400000006ff */
[----:B------:R-:W-:Y:S01]  /*bdf0*/  @!P2 IMAD.SHL.U32 R67, R173, 0x2, RZ ;  /* 0x00000002ad43a824 */ /* 0x000fe200078e00ff */
[-C--:B---3--:R-:W-:Y:S01]  /*be00*/  @!P4 IADD3 R10, P5, R0, R9.reuse, RZ ;  /* 0x00000009000ac210 */ /* 0x088fe20007fbe0ff */
[----:B------:R-:W-:Y:S01]  /*be10*/  @!P1 IMAD.SHL.U32 R7, R171, 0x2, RZ ;  /* 0x00000002ab079824 */ /* 0x000fe200078e00ff */
[----:B------:R-:W-:Y:S02]  /*be20*/  @!P3 SHF.L.U64.HI R12, R172, 0x1, R203 ;  /* 0x00000001ac0cb819 */ /* 0x000fe400000102cb */
[----:B0-----:R-:W-:Y:S01]  /*be30*/  @!P4 IADD3 R8, P6, R4, R9, RZ ;  /* 0x000000090408c210 */ /* 0x001fe20007fde0ff */
[----:B--2---:R-:W-:Y:S01]  /*be40*/  @!P4 IMAD.X R11, R3, 0x1, R6, P5 ;  /* 0x00000001030bc824 */ /* 0x004fe200028e0606 */
[----:B------:R-:W-:Y:S02]  /*be50*/  @!P3 IADD3 R78, P5, R0, R75, RZ ;  /* 0x0000004b004eb210 */ /* 0x000fe40007fbe0ff */
[----:B------:R-:W-:-:S02]  /*be60*/  @!P4 IADD3.X R9, R5, R6, RZ, P6, !PT ;  /* 0x000000060509c210 */ /* 0x000fc400037fe4ff */
[----:B------:R-:W-:Y:S01]  /*be70*/  @!P2 SHF.L.U64.HI R14, R173, 0x1, R202 ;  /* 0x00000001ad0ea819 */ /* 0x000fe200000102ca */
[----:B------:R-:W-:Y:S01]  /*be80*/  @!P3 IMAD.X R79, R3, 0x1, R12, P5 ;  /* 0x00000001034fb824 */ /* 0x000fe200028e060c */
[----:B------:R-:W-:Y:S02]  /*be90*/  @!P3 IADD3 R74, P6, R4, R75, RZ ;  /* 0x0000004b044ab210 */ /* 0x000fe40007fde0ff */
[-C--:B------:R-:W-:Y:S02]  /*bea0*/  @!P2 IADD3 R70, P5, R0, R67.reuse, RZ ;  /* 0x000000430046a210 */ /* 0x080fe40007fbe0ff */
[----:B------:R-:W-:Y:S02]  /*beb0*/  @!P3 IADD3.X R75, R5, R12, RZ, P6, !PT ;  /* 0x0000000c054bb210 */ /* 0x000fe400037fe4ff */
[----:B------:R-:W-:Y:S01]  /*bec0*/  @!P2 IADD3 R66, P6, R4, R67, RZ ;  /* 0x000000430442a210 */ /* 0x000fe20007fde0ff */
[----:B------:R-:W-:Y:S01]  /*bed0*/  @!P2 IMAD.X R71, R3, 0x1, R14, P5 ;  /* 0x000000010347a824 */ /* 0x000fe200028e060e */
[----:B------:R-:W-:-:S02]  /*bee0*/  @!P1 SHF.L.U64.HI R20, R171, 0x1, R201 ;  /* 0x00000001ab149819 */ /* 0x000fc400000102c9 */
[-C--:B------:R-:W-:Y:S01]  /*bef0*/  @!P1 IADD3 R64, P5, R0, R7.reuse, RZ ;  /* 0x0000000700409210 */ /* 0x080fe20007fbe0ff */
[----:B------:R-:W-:Y:S01]  /*bf00*/  @!P2 IMAD.X R67, R5, 0x1, R14, P6 ;  /* 0x000000010543a824 */ /* 0x000fe200030e060e */
[----:B------:R-:W-:Y:S02]  /*bf10*/  ISETP.GE.AND P6, PT, R160, UR4, PT ;  /* 0x00000004a0007c0c */ /* 0x000fe4000bfc6270 */
[----:B------:R-:W-:Y:S02]  /*bf20*/  @!P1 IADD3.X R65, R3, R20, RZ, P5, !PT ;  /* 0x0000001403419210 */ /* 0x000fe40002ffe4ff */
[----:B------:R-:W-:-:S05]  /*bf30*/  @!P1 IADD3 R6, P5, R4, R7, RZ ;  /* 0x0000000704069210 */ /* 0x000fca0007fbe0ff */
[----:B------:R-:W-:Y:S01]  /*bf40*/  @!P1 IMAD.X R7, R5, 0x1, R20, P5 ;  /* 0x0000000105079824 */ /* 0x000fe200028e0614 */
[----:B------:R-:W-:-:S03]  /*bf50*/  ISETP.GE.AND P5, PT, R175, UR4, PT ;  /* 0x00000004af007c0c */ /* 0x000fc6000bfa6270 */
[----:B------:R-:W-:Y:S01]  /*bf60*/  @!P6 MOV R13, R3 ;  /* 0x00000003000de202 */ /* 0x000fe20000000f00 */
        /* <DEDUP_REMOVED lines=9> */
[----:B------:R-:W-:Y:S01]  /*c000*/  CS2R R32, SRZ ;  /* 0x0000000000207805 */ /* 0x000fe2000001ff00 */
[----:B------:R-:W-:Y:S01]  /*c010*/  @!P5 IMAD.X R77, R3, 0x1, R20, P6 ;  /* 0x00000001034dd824 */ /* 0x000fe200030e0614 */
[----:B------:R-:W-:Y:S02]  /*c020*/  @!P5 IADD3 R4, P6, R4, R21, RZ ;  /* 0x000000150404d210 */ /* 0x000fe40007fde0ff */
[----:B------:R2:W5:Y:S01]  /*c030*/  @!P4 LD.E.64 R34, desc[UR60][R10.64] ;  /* 0x0000003c0a22c980 */ /* 0x000562000c101b00 */
[----:B------:R-:W-:Y:S02]  /*c040*/  CS2R R28, SRZ ;  /* 0x00000000001c7805 */ /* 0x000fe4000001ff00 */
[----:B------:R-:W-:-:S02]  /*c050*/  CS2R R26, SRZ ;  /* 0x00000000001a7805 */ /* 0x000fc4000001ff00 */
[----:B------:R-:W-:Y:S01]  /*c060*/  @!P5 IADD3.X R5, R5, R20, RZ, P6, !PT ;  /* 0x000000140505d210 */ /* 0x000fe200037fe4ff */
[----:B------:R3:W5:Y:S01]  /*c070*/  @!P4 LD.E.64 R32, desc[UR60][R8.64] ;  /* 0x0000003c0820c980 */ /* 0x000762000c101b00 */
[----:B------:R-:W-:Y:S02]  /*c080*/  CS2R R24, SRZ ;  /* 0x0000000000187805 */ /* 0x000fe4000001ff00 */
        /* <DEDUP_REMOVED lines=13> */
.L_x_2819:
[----:B------:R-:W-:Y:S05]  /*c160*/  BSYNC B1 ;  /* 0x0000000000017941 */ /* 0x000fea0003800000 */
.L_x_2818:
[----:B--2---:R-:W-:Y:S01]  /*c170*/  LEA.HI R3, R196, R196, RZ, 0x1 ;  /* 0x000000c4c4037211 */ /* 0x004fe200078f08ff */
[C---:B-1----:R-:W-:Y:S01]  /*c180*/  VIADD R5, R62.reuse, 0xc400 ;  /* 0x0000c4003e057836 */ /* 0x042fe20000000000 */
[----:B0----5:R-:W-:Y:S01]  /*c190*/  MOV R4, R30 ;  /* 0x0000001e00047202 */ /* 0x021fe20000000f00 */
[----:B---3--:R-:W-:Y:S01]  /*c1a0*/  VIADD R0, R62, 0xc440 ;  /* 0x0000c4403e007836 */ /* 0x008fe20000000000 */
[----:B------:R-:W-:Y:S01]  /*c1b0*/  LOP3.LUT R3, R3, 0xfffffffe, RZ, 0xc0, !PT ;  /* 0xfffffffe03037812 */ /* 0x000fe200078ec0ff */
[----:B------:R-:W-:Y:S01]  /*c1c0*/  @P0 VIADD R0, R5, 0xffffffc0 ;  /* 0xffffffc005000836 */ /* 0x000fe20000000000 */
[----:B------:R-:W-:Y:S01]  /*c1d0*/  MOV R5, R32 ;  /* 0x0000002000057202 */ /* 0x000fe20000000f00 */
[----:B------:R-:W-:Y:S01]  /*c1e0*/  IMAD.MOV.U32 R6, RZ, RZ, R33 ;  /* 0x000000ffff067224 */ /* 0x000fe200078e0021 */
[----:B------:R-:W-:Y:S01]  /*c1f0*/  PRMT R77, R4, 0x7610, R77 ;  /* 0x00007610044d7816 */ /* 0x000fe2000000004d */
[----:B------:R-:W-:Y:S01]  /*c200*/  IMAD.IADD R3, R196, 0x1, -R3 ;  /* 0x00000001c4037824 */ /* 0x000fe200078e0a03 */
[----:B------:R-:W-:Y:S01]  /*c210*/  VIADDMNMX R74, R63, -R184, 0x80, PT ;  /* 0x000000803f4a7446 */ /* 0x000fe200038009b8 */
        /* <DEDUP_REMOVED lines=8> */
[----:B------:R-:W-:Y:S01]  /*c2a0*/  MOV R4, R26 ;  /* 0x0000001a00047202 */ /* 0x000fe20000000f00 */
[----:B------:R-:W-:Y:S01]  /*c2b0*/  IMAD.MOV.U32 R63, RZ, RZ, R15 ;  /* 0x000000ffff3f7224 */ /* 0x000fe200078e000f */
[----:B------:R-:W-:Y:S01]  /*c2c0*/  PRMT R66, R7, 0x7610, R66 ;  /* 0x0000761007427816 */ /* 0x000fe20000000042 */
[----:B------:R-:W-:Y:S01]  /*c2d0*/  BSSY B1, `(.L_x_2820) ;  /* 0x000001d000017945 */ /* 0x000fe20003800000 */
[----:B------:R-:W-:Y:S01]  /*c2e0*/  PRMT R70, R4, 0x5410, R6 ;  /* 0x0000541004467816 */ /* 0x000fe20000000006 */
[----:B------:R-:W-:Y:S01]  /*c2f0*/  IMAD.MOV.U32 R4, RZ, RZ, R12 ;  /* 0x000000ffff047224 */ /* 0x000fe200078e000c */
[----:B------:R-:W-:Y:S01]  /*c300*/  MOV R3, R21 ;  /* 0x0000001500037202 */ /* 0x000fe20000000f00 */
[----:B------:R-:W-:Y:S01]  /*c310*/  IMAD.MOV.U32 R6, RZ, RZ, R13 ;  /* 0x000000ffff067224 */ /* 0x000fe200078e000d */
[----:B------:R-:W-:-:S02]  /*c320*/  MOV R7, R8 ;  /* 0x0000000800077202 */ /* 0x000fc40000000f00 */
[----:B------:R-:W-:Y:S02]  /*c330*/  PRMT R66, R66, 0x5410, R3 ;  /* 0x0000541042427816 */ /* 0x000fe40000000003 */
        /* <DEDUP_REMOVED lines=15> */
[----:B------:R-:W-:Y:S02]  /*c430*/  MOV R6, R25 ;  /* 0x0000001900067202 */ /* 0x000fe40000000f00 */
[----:B------:R-:W-:Y:S02]  /*c440*/  ISETP.GE.AND P1, PT, R169, R74, PT ;  /* 0x0000004aa900720c */ /* 0x000fe40003f26270 */
[----:B------:R-:W-:Y:S01]  /*c450*/  PRMT R67, R4, 0x5410, R6 ;  /* 0x0000541004437816 */ /* 0x000fe20000000006 */
[----:B------:R-:W-:Y:S01]  /*c460*/  IMAD.MOV.U32 R6, RZ, RZ, R11 ;  /* 0x000000ffff067224 */ /* 0x000fe200078e000b */
[----:B------:R-:W-:-:S02]  /*c470*/  PRMT R65, R7, 0x5410, R63 ;  /* 0x0000541007417816 */ /* 0x000fc4000000003f */
[----:B------:R-:W-:Y:S01]  /*c480*/  MOV R4, R10 ;  /* 0x0000000a00047202 */ /* 0x000fe20000000f00 */
[----:B0-----:R-:W-:Y:S06]  /*c490*/  @!P0 BRA `(.L_x_2821) ;  /* 0x0000017800c48947 */ /* 0x001fec0003800000 */
.L_x_3086:
[----:B------:R-:W-:Y:S05]  /*c4a0*/  BSYNC B1 ;  /* 0x0000000000017941 */ /* 0x000fea0003800000 */
.L_x_2820:
        /* <DEDUP_REMOVED lines=13> */
[--C-:B------:R-:W-:Y:S01]  /*c580*/  SHF.R.U64 R97, R58, 0x10, R59.reuse ;  /* 0x000000103a617819 */ /* 0x100fe2000000123b */
[--C-:B------:R-:W-:Y:S01]  /*c590*/  HADD2.F32 R79, -RZ, R89.reuse.H1_H1 ;  /* 0x30000059ff4f7230 */ /* 0x100fe20000004100 */
[----:B------:R-:W-:Y:S01]  /*c5a0*/  SHF.R.U32.HI R58, RZ, 0x10, R59 ;  /* 0x00000010ff3a7819 */ /* 0x000fe2000001163b */
[----:B------:R-:W-:Y:S01]  /*c5b0*/  HADD2.F32 R90, -RZ, R89.H0_H0 ;  /* 0x20000059ff5a7230 */ /* 0x000fe20000004100 */
[--C-:B------:R-:W-:Y:S02]  /*c5c0*/  SHF.R.U32.HI R91, RZ, 0x10, R61.reuse ;  /* 0x00000010ff5b7819 */ /* 0x100fe4000001163d */
[----:B------:R-:W-:Y:S01]  /*c5d0*/  SHF.R.U64 R95, R60, 0x10, R61 ;  /* 0x000000103c5f7819 */ /* 0x000fe2000000123d */
[----:B------:R-:W-:Y:S02]  /*c5e0*/  HADD2.F32 R89, -RZ, R58.H0_H0 ;  /* 0x2000003aff597230 */ /* 0x000fe40000004100 */
[----:B------:R-:W-:-:S02]  /*c5f0*/  HADD2.F32 R91, -RZ, R91.H0_H0 ;  /* 0x2000005bff5b7230 */ /* 0x000fc40000004100 */
        /* <DEDUP_REMOVED lines=10> */
[--C-:B------:R-:W-:Y:S02]  /*c6a0*/  HADD2.F32 R61, -RZ, R88.reuse.H1_H1 ;  /* 0x30000058ff3d7230 */ /* 0x100fe40000004100 */
[----:B------:R-:W-:Y:S01]  /*c6b0*/  FFMA.FTZ R93, R60, R89, -R93 ;  /* 0x000000593c5d7223 */ /* 0x000fe2000001085d */
[----:B------:R-:W-:Y:S02]  /*c6c0*/  HADD2.F32 R6, -RZ, R5.H0_H0 ;  /* 0x20000005ff067230 */ /* 0x000fe40000004100 */
[----:B------:R-:W-:Y:S01]  /*c6d0*/  FMUL.FTZ R94, R4, R79 ;  /* 0x0000004f045e7220 */ /* 0x000fe20000410000 */
[----:B------:R-:W-:-:S02]  /*c6e0*/  HADD2.F32 R88, -RZ, R88.H0_H0 ;  /* 0x20000058ff587230 */ /* 0x000fc40000004100 */
[C---:B------:R-:W-:Y:S01]  /*c6f0*/  FFMA.FTZ R92, R7.reuse, R79, -R92 ;  /* 0x0000004f075c7223 */ /* 0x040fe2000001085c */
[----:B------:R-:W-:Y:S02]  /*c700*/  HADD2.F32 R5, -RZ, R5.H1_H1 ;  /* 0x30000005ff057230 */ /* 0x000fe40000004100 */
[----:B------:R-:W-:Y:S01]  /*c710*/  FFMA.FTZ R79, R7, R90, R94 ;  /* 0x0000005a074f7223 */ /* 0x000fe2000001005e */
[----:B------:R-:W-:Y:S02]  /*c720*/  HADD2.F32 R60, -RZ, R95.H0_H0 ;  /* 0x2000005fff3c7230 */ /* 0x000fe40000004100 */
[CC--:B------:R-:W-:Y:S01]  /*c730*/  FMUL.FTZ R89, R59.reuse, R61.reuse ;  /* 0x0000003d3b597220 */ /* 0x0c0fe20000410000 */
[----:B------:R-:W-:Y:S02]  /*c740*/  HADD2.F32 R4, -RZ, R97.H0_H0 ;  /* 0x20000061ff047230 */ /* 0x000fe40000004100 */
[----:B------:R-:W-:Y:S01]  /*c750*/  FMUL.FTZ R90, R59, R88 ;  /* 0x000000583b5a7220 */ /* 0x000fe20000410000 */
        /* <DEDUP_REMOVED lines=11> */
.L_x_2825:
[----:B------:R-:W-:Y:S05]  /*c810*/  BSYNC B2 ;  /* 0x0000000000027941 */ /* 0x000fea0003800000 */
.L_x_2824:
[----:B------:R-:W-:Y:S04]  /*c820*/  BSSY B2, `(.L_x_2826) ;  /* 0x000002c000027945 */ /* 0x000fe80003800000 */
[----:B------:R-:W-:Y:S05]  /*c830*/  @P1 BRA `(.L_x_2827) ;  /* 0x0000000000a81947 */ /* 0x000fea0003800000 */
[----:B01----:R-:W0:Y:S01]  /*c840*/  LDS.128 R4, [R0] ;  /* 0x0000000000047984 */ /* 0x003e220000000c00 */
[----:B------:R-:W-:Y:S01]  /*c850*/  SHF.R.U32.HI R59, RZ, 0x10, R55 ;  /* 0x00000010ff3b7819 */ /* 0x000fe20000011637 */
[----:B------:R-:W-:Y:S01]  /*c860*/  HADD2.F32 R58, -RZ, R87.H0_H0 ;  /* 0x20000057ff3a7230 */ /* 0x000fe20000004100 */
[--C-:B------:R-:W-:Y:S01]  /*c870*/  SHF.R.U32.HI R61, RZ, 0x10, R57.reuse ;  /* 0x00000010ff3d7819 */ /* 0x100fe20000011639 */
        /* <DEDUP_REMOVED lines=38> */
.L_x_2827:
[----:B------:R-:W-:Y:S05]  /*cae0*/  BSYNC B2 ;  /* 0x0000000000027941 */ /* 0x000fea0003800000 */
.L_x_2826:
        /* <DEDUP_REMOVED lines=44> */
.L_x_2829:
[----:B------:R-:W-:Y:S05]  /*cdb0*/  BSYNC B2 ;  /* 0x0000000000027941 */ /* 0x000fea0003800000 */
.L_x_2828:
[----:B------:R-:W-:Y:S04]  /*cdc0*/  BSSY B2, `(.L_x_2830) ;  /* 0x000002c000027945 */ /* 0x000fe80003800000 */
[----:B------:R-:W-:Y:S05]  /*cdd0*/  @P3 BRA `(.L_x_2831) ;  /* 0x0000000000a83947 */ /* 0x000fea0003800000 */
[----:B0123--:R-:W0:Y:S01]  /*cde0*/  LDS.128 R4, [R0+0x4000] ;  /* 0x0040000000047984 */ /* 0x00fe220000000c00 */
[----:B------:R-:W-:Y:S01]  /*cdf0*/  SHF.R.U32.HI R51, RZ, 0x10, R49 ;  /* 0x00000010ff337819 */ /* 0x000fe20000011631 */
[----:B------:R-:W-:Y:S01]  /*ce00*/  HADD2.F32 R50, -RZ, R83.H0_H0 ;  /* 0x20000053ff327230 */ /* 0x000fe20000004100 */
[----:B------:R-:W-:Y:S01]  /*ce10*/  SHF.R.U32.HI R53, RZ, 0x10, R47 ;  /* 0x00000010ff357819 */ /* 0x000fe2000001162f */
[--C-:B------:R-:W-:Y:S01]  /*ce20*/  HADD2.F32 R52, -RZ, R82.reuse.H1_H1 ;  /* 0x30000052ff347230 */ /* 0x100fe20000004100 */
[----:B------:R-:W-:Y:S01]  /*ce30*/  SHF.R.U64 R59, R48, 0x10, R49 ;  /* 0x00000010303b7819 */ /* 0x000fe20000001231 */
[----:B------:R-:W-:Y:S01]  /*ce40*/  HADD2.F32 R51, -RZ, R51.H0_H0 ;  /* 0x20000033ff337230 */ /* 0x000fe20000004100 */
        /* <DEDUP_REMOVED lines=35> */
.L_x_2831:
[----:B------:R-:W-:Y:S05]  /*d080*/  BSYNC B2 ;  /* 0x0000000000027941 */ /* 0x000fea0003800000 */
.L_x_2830:
[----:B------:R-:W-:Y:S04]  /*d090*/  BSSY B2, `(.L_x_2832) ;  /* 0x000002c000027945 */ /* 0x000fe80003800000 */
[----:B------:R-:W-:Y:S05]  /*d0a0*/  @P4 BRA `(.L_x_2833) ;  /* 0x0000000000a84947 */ /* 0x000fea0003800000 */
[----:B01234-:R-:W0:Y:S01]  /*d0b0*/  LDS.128 R4, [R62+0x14400] ;  /* 0x014400003e047984 */ /* 0x01fe220000000c00 */
        /* <DEDUP_REMOVED lines=41> */
.L_x_2833:
[----:B------:R-:W-:Y:S05]  /*d350*/  BSYNC B2 ;  /* 0x0000000000027941 */ /* 0x000fea0003800000 */
.L_x_2832:
        /* <DEDUP_REMOVED lines=33> */
[-C--:B------:R-:W-:Y:S01]  /*d570*/  FMUL.FTZ R37, R5, R4.reuse ;  /* 0x0000000405257220 */ /* 0x080fe20000410000 */
        /* <DEDUP_REMOVED lines=9> */
.L_x_2823:
[----:B------:R-:W-:Y:S05]  /*d610*/  BSYNC B1 ;  /* 0x0000000000017941 */ /* 0x000fea0003800000 */
.L_x_2822:
        /* <DEDUP_REMOVED lines=53> */
.L_x_2836:
[----:B------:R-:W-:Y:S05]  /*d970*/  BSYNC B1 ;  /* 0x0000000000017941 */ /* 0x000fea0003800000 */
.L_x_2835:
        /* <DEDUP_REMOVED lines=44> */
.L_x_2838:
[----:B------:R-:W-:Y:S05]  /*dc40*/  BSYNC B1 ;  /* 0x0000000000017941 */ /* 0x000fea0003800000 */
.L_x_2837:
        /* <DEDUP_REMOVED lines=44> */
.L_x_2840:
[----:B------:R-:W-:Y:S05]  /*df10*/  BSYNC B1 ;  /* 0x0000000000017941 */ /* 0x000fea0003800000 */
.L_x_2839:
        /* <DEDUP_REMOVED lines=44> */
.L_x_2842:
[----:B------:R-:W-:Y:S05]  /*e1e0*/  BSYNC B1 ;  /* 0x0000000000017941 */ /* 0x000fea0003800000 */
.L_x_2841:
        /* <DEDUP_REMOVED lines=44> */
.L_x_2844:
[----:B------:R-:W-:Y:S05]  /*e4b0*/  BSYNC B1 ;  /* 0x0000000000017941 */ /* 0x000fea0003800000 */
.L_x_2843:
        /* <DEDUP_REMOVED lines=44> */
.L_x_2813:
[----:B------:R-:W0:Y:S01]  /*e780*/  LDC R26, c[0x0][0x448] ;  /* 0x00011200ff1a7b82 */ /* 0x000e220000000800 */
[----:B------:R-:W-:Y:S01]  /*e790*/  IMAD R3, R197, 0x40, R10 ;  /* 0x00000040c5037824 */ /* 0x000fe200078e020a */
[----:B------:R-:W-:Y:S01]  /*e7a0*/  ULDC.64 UR4, c[0x0][0x3f8] ;  /* 0x0000fe0000047ab9 */ /* 0x000fe20000000a00 */
[----:B------:R-:W-:Y:S01]  /*e7b0*/  ULDC.64 UR6, c[0x0][0x408] ;  /* 0x0001020000067ab9 */ /* 0x000fe20000000a00 */
[----:B------:R-:W-:Y:S01]  /*e7c0*/  MOV R4, R24 ;  /* 0x0000001800047202 */ /* 0x000fe20000000f00 */
[----:B------:R-:W-:Y:S01]  /*e7d0*/  IMAD.MOV.U32 R8, RZ, RZ, R142 ;  /* 0x000000ffff087224 */ /* 0x000fe200078e008e */
[----:B------:R-:W-:Y:S02]  /*e7e0*/  MOV R9, R29 ;  /* 0x0000001d00097202 */ /* 0x000fe40000000f00 */
[----:B0-----:R-:W-:-:S13]  /*e7f0*/  ISETP.NE.AND P0, PT, R26, 0x1, PT ;  /* 0x000000011a00780c */ /* 0x001fda0003f05270 */
[----:B------:R-:W0:Y:S08]  /*e800*/  @P0 LDC R0, c[0x0][0x44c] ;  /* 0x00011300ff000b82 */ /* 0x000e300000000800 */
[----:B------:R-:W1:Y:S01]  /*e810*/  @P0 LDC R5, c[0x0][0x450] ;  /* 0x00011400ff050b82 */ /* 0x000e620000000800 */
[----:B0-----:R-:W-:-:S05]  /*e820*/  @P0 IMAD.HI.U32 R0, R3, R0, RZ ;  /* 0x0000000003000227 */ /* 0x001fca00078e00ff */
[----:B-1----:R-:W-:Y:S01]  /*e830*/  @P0 SHF.R.U32.HI R3, RZ, R5, R0 ;  /* 0x00000005ff030219 */ /* 0x002fe20000011600 */
[----:B------:R-:W-:-:S03]  /*e840*/  IMAD.MOV.U32 R5, RZ, RZ, R27 ;  /* 0x000000ffff057224 */ /* 0x000fc600078e001b */
        /* <DEDUP_REMOVED lines=21> */
.L_x_3092:
        /* <DEDUP_REMOVED lines=22> */
[----:B------:R-:W-:Y:S02]  /*eb00*/  ISETP.GE.AND P4, PT, R164, UR4, PT ;  /* 0x00000004a4007c0c */ /* 0x000fe4000bf86270 */
[----:B------:R-:W-:Y:S02]  /*eb10*/  CS2R R28, SRZ ;  /* 0x00000000001c7805 */ /* 0x000fe4000001ff00 */
[----:B---3--:R-:W-:-:S02]  /*eb20*/  MOV R25, R5 ;  /* 0x0000000500197202 */ /* 0x008fc40000000f00 */
[----:B------:R-:W-:Y:S02]  /*eb30*/  CS2R R30, SRZ ;  /* 0x00000000001e7805 */ /* 0x000fe4000001ff00 */
[----:B------:R-:W-:Y:S02]  /*eb40*/  CS2R R40, SRZ ;  /* 0x0000000000287805 */ /* 0x000fe4000001ff00 */
[----:B------:R-:W-:Y:S02]  /*eb50*/  CS2R R42, SRZ ;  /* 0x00000000002a7805 */ /* 0x000fe4000001ff00 */
[----:B------:R-:W-:Y:S02]  /*eb60*/  CS2R R26, SRZ ;  /* 0x00000000001a7805 */ /* 0x000fe4000001ff00 */
[----:B------:R-:W-:Y:S02]  /*eb70*/  @!P2 SHF.L.U32 R9, R16, 0x1, RZ ;  /* 0x000000011009a819 */ /* 0x000fe400000006ff */
[----:B------:R-:W-:Y:S01]  /*eb80*/  @!P3 SHF.L.U32 R11, R165, 0x3, RZ ;  /* 0x00000003a50bb819 */ /* 0x000fe200000006ff */
[----:B------:R-:W-:Y:S01]  /*eb90*/  @!P4 IMAD.SHL.U32 R49, R166, 0x8, RZ ;  /* 0x00000008a631c824 */ /* 0x000fe200078e00ff */
[----:B------:R-:W-:-:S02]  /*eba0*/  @!P2 IADD3 R50, P0, R0, R9, RZ ;  /* 0x000000090032a210 */ /* 0x000fc40007f1e0ff */
[----:B------:R-:W-:Y:S01]  /*ebb0*/  @!P2 IADD3 R4, P1, R14, R9, RZ ;  /* 0x000000090e04a210 */ /* 0x000fe20007f3e0ff */
[----:B------:R-:W-:Y:S01]  /*ebc0*/  @!P3 IMAD.WIDE R8, R11, 0x2, R12 ;  /* 0x000000020b08b825 */ /* 0x000fe200078e020c */
[----:B------:R-:W-:Y:S02]  /*ebd0*/  @!P2 SHF.L.U64.HI R0, R16, 0x1, R17 ;  /* 0x000000011000a819 */ /* 0x000fe40000010211 */
[----:B------:R-:W-:Y:S01]  /*ebe0*/  CS2R R36, SRZ ;  /* 0x0000000000247805 */ /* 0x000fe2000001ff00 */
[----:B------:R-:W-:Y:S01]  /*ebf0*/  @!P4 IMAD.WIDE R14, R49, 0x2, R12 ;  /* 0x00000002310ec825 */ /* 0x000fe200078e020c */
[----:B------:R-:W-:Y:S02]  /*ec00*/  CS2R R38, SRZ ;  /* 0x0000000000267805 */ /* 0x000fe4000001ff00 */
[----:B------:R-:W-:Y:S02]  /*ec10*/  CS2R R32, SRZ ;  /* 0x0000000000207805 */ /* 0x000fe4000001ff00 */
[----:B------:R-:W-:Y:S01]  /*ec20*/  CS2R R34, SRZ ;  /* 0x0000000000227805 */ /* 0x000fe2000001ff00 */
[----:B------:R-:W-:Y:S01]  /*ec30*/  @!P3 IMAD.WIDE R12, R11, 0x2, R24 ;  /* 0x000000020b0cb825 */ /* 0x000fe200078e0218 */
[----:B------:R-:W-:-:S02]  /*ec40*/  CS2R R44, SRZ ;  /* 0x00000000002c7805 */ /* 0x000fc4000001ff00 */
[----:B------:R-:W-:Y:S01]  /*ec50*/  CS2R R46, SRZ ;  /* 0x00000000002e7805 */ /* 0x000fe2000001ff00 */
[----:B------:R1:W5:Y:S01]  /*ec60*/  @!P3 LD.E.128 R28, desc[UR60][R8.64] ;  /* 0x0000003c081cb980 */ /* 0x000362000c101d00 */
[----:B------:R-:W-:Y:S01]  /*ec70*/  @!P4 IMAD.WIDE R48, R49, 0x2, R24 ;  /* 0x000000023130c825 */ /* 0x000fe200078e0218 */
[----:B------:R-:W-:Y:S02]  /*ec80*/  CS2R R24, SRZ ;  /* 0x0000000000187805 */ /* 0x000fe4000001ff00 */
[----:B------:R1:W5:Y:S01]  /*ec90*/  @!P3 LD.E.128 R40, desc[UR60][R12.64] ;  /* 0x0000003c0c28b980 */ /* 0x000362000c101d00 */
[--C-:B------:R-:W-:Y:S02]  /*eca0*/  @!P2 IMAD.X R51, R3, 0x1, R0.reuse, P0 ;  /* 0x000000010333a824 */ /* 0x100fe400000e0600 */
[----:B------:R-:W-:Y:S01]  /*ecb0*/  @!P2 IMAD.X R5, R5, 0x1, R0, P1 ;  /* 0x000000010505a824 */ /* 0x000fe200008e0600 */
[----:B------:R1:W5:Y:S04]  /*ecc0*/  @!P4 LD.E.128 R24, desc[UR60][R14.64] ;  /* 0x0000003c0e18c980 */ /* 0x000368000c101d00 */
[----:B------:R1:W5:Y:S04]  /*ecd0*/  @!P4 LD.E.128 R36, desc[UR60][R48.64] ;  /* 0x0000003c3024c980 */ /* 0x000368000c101d00 */
[----:B------:R1:W5:Y:S04]  /*ece0*/  @!P2 LD.E.128 R32, desc[UR60][R50.64] ;  /* 0x0000003c3220a980 */ /* 0x000368000c101d00 */
[----:B------:R1:W5:Y:S02]  /*ecf0*/  @!P2 LD.E.128 R44, desc[UR60][R4.64] ;  /* 0x0000003c042ca980 */ /* 0x000364000c101d00 */
.L_x_2847:
[----:B------:R-:W-:Y:S05]  /*ed00*/  BSYNC B1 ;  /* 0x0000000000017941 */ /* 0x000fea0003800000 */
.L_x_2846:
[----:B-1---5:R-:W-:Y:S01]  /*ed10*/  IMAD.MOV.U32 R3, RZ, RZ, R45 ;  /* 0x000000ffff037224 */ /* 0x022fe200078e002d */
[----:B--2---:R-:W-:Y:S01]  /*ed20*/  MOV R0, R44 ;  /* 0x0000002c00007202 */ /* 0x004fe20000000f00 */
[----:B------:R-:W-:Y:S01]  /*ed30*/  IMAD.MOV.U32 R4, RZ, RZ, R46 ;  /* 0x000000ffff047224 */ /* 0x000fe200078e002e */
[----:B---3--:R-:W-:Y:S01]  /*ed40*/  MOV R5, R47 ;  /* 0x0000002f00057202 */ /* 0x008fe20000000f00 */
[----:B------:R-:W-:Y:S01]  /*ed50*/  UMOV UR4, 0xffffffff ;  /* 0xffffffff00047882 */ /* 0x000fe20000000000 */
        /* <DEDUP_REMOVED lines=35> */
[----:B------:R-:W-:Y:S02]  /*ef90*/  PRMT R79, R4, 0x5410, R5 ;  /* 0x00005410044f7816 */ /* 0x000fe40000000005 */
[----:B------:R-:W-:Y:S01]  /*efa0*/  CS2R R4, SRZ ;  /* 0x0000000000047805 */ /* 0x000fe2000001ff00 */
[----:B------:R-:W-:Y:S06]  /*efb0*/  BRA.DIV UR4, `(.L_x_2848) ;  /* 0x0000015204807947 */ /* 0x000fec000b800000 */
[----:B------:R1:W2:Y:S04]  /*efc0*/  SHFL.IDX PT, R3, R7, 0x1, 0x1c1f ;  /* 0x003c1f0007037f89 */ /* 0x0002a800000e0000 */
[----:B------:R1:W3:Y:S04]  /*efd0*/  SHFL.IDX PT, R0, R6, 0x1, 0x1c1f ;  /* 0x003c1f0006007f89 */ /* 0x0002e800000e0000 */
[----:B0-----:R-:W0:Y:S04]  /*efe0*/  SHFL.IDX PT, R21, R21, 0x1, 0x1c1f ;  /* 0x003c1f0015157f89 */ /* 0x001e2800000e0000 */
[----:B-1----:R-:W0:Y:S02]  /*eff0*/  SHFL.IDX PT, R20, R20, 0x1, 0x1c1f ;  /* 0x003c1f0014147f89 */ /* 0x002e2400000e0000 */
.L_x_3098:
[----:B------:R-:W-:Y:S01]  /*f000*/  IADD3 R10, R10, 0x40, RZ ;  /* 0x000000400a0a7810 */ /* 0x000fe20007ffe0ff */
[----:B------:R-:W-:Y:S01]  /*f010*/  BSSY B1, `(.L_x_2849) ;  /* 0x0000032000017945 */ /* 0x000fe20003800000 */
[----:B------:R-:W-:Y:S02]  /*f020*/  CS2R R6, SRZ ;  /* 0x0000000000067805 */ /* 0x000fe4000001ff00 */
[----:B------:R-:W-:Y:S02]  /*f030*/  CS2R R8, SRZ ;  /* 0x0000000000087805 */ /* 0x000fe4000001ff00 */
[----:B------:R-:W-:Y:S02]  /*f040*/  ISETP.GE.AND P0, PT, R10, R73, PT ;  /* 0x000000490a00720c */ /* 0x000fe40003f06270 */
[----:B------:R-:W-:Y:S02]  /*f050*/  CS2R R10, SRZ ;  /* 0x00000000000a7805 */ /* 0x000fe4000001ff00 */
        /* <DEDUP_REMOVED lines=10> */
[----:B--2---:R-:W-:Y:S01]  /*f100*/  MOV R5, R3 ;  /* 0x0000000300057202 */ /* 0x004fe20000000f00 */
[----:B---3--:R-:W-:Y:S01]  /*f110*/  IMAD.MOV.U32 R4, RZ, RZ, R0 ;  /* 0x000000ffff047224 */ /* 0x008fe200078e0000 */
        /* <DEDUP_REMOVED lines=33> */
.L_x_2850:
[----:B------:R-:W-:Y:S05]  /*f330*/  BSYNC B1 ;  /* 0x0000000000017941 */ /* 0x000fea0003800000 */
.L_x_2849:
[----:B--2--5:R-:W-:Y:S01]  /*f340*/  IMAD.MOV.U32 R3, RZ, RZ, R4 ;  /* 0x000000ffff037224 */ /* 0x024fe200078e0004 */
[----:B0-----:R-:W-:Y:S01]  /*f350*/  MOV R20, R5 ;  /* 0x0000000500147202 */ /* 0x001fe20000000f00 */
[----:B------:R-:W-:Y:S01]  /*f360*/  IMAD.MOV.U32 R21, RZ, RZ, R6 ;  /* 0x000000ffff157224 */ /* 0x000fe200078e0006 */
[----:B---3--:R-:W-:Y:S01]  /*f370*/  LEA.HI R0, R196, R196, RZ, 0x1 ;  /* 0x000000c4c4007211 */ /* 0x008fe200078f08ff */
[----:B-1----:R-:W-:Y:S01]  /*f380*/  IMAD.MOV.U32 R60, RZ, RZ, R7 ;  /* 0x000000ffff3c7224 */ /* 0x002fe200078e0007 */
[----:B------:R-:W-:Y:S01]  /*f390*/  PRMT R75, R3, 0x5410, R20 ;  /* 0x00005410034b7816 */ /* 0x000fe20000000014 */
[----:B------:R-:W-:Y:S01]  /*f3a0*/  IMAD.MOV.U32 R20, RZ, RZ, R9 ;  /* 0x000000ffff147224 */ /* 0x000fe200078e0009 */
[----:B------:R-:W-:Y:S01]  /*f3b0*/  LOP3.LUT R3, R0, 0xfffffffe, RZ, 0xc0, !PT ;  /* 0xfffffffe00037812 */ /* 0x000fe200078ec0ff */
[----:B------:R-:W-:Y:S01]  /*f3c0*/  IMAD.MOV.U32 R0, RZ, RZ, R8 ;  /* 0x000000ffff007224 */ /* 0x000fe200078e0008 */
[----:B------:R-:W-:Y:S01]  /*f3d0*/  PRMT R80, R21, 0x5410, R60 ;  /* 0x0000541015507816 */ /* 0x000fe2000000003c */
[----:B------:R-:W-:Y:S01]  /*f3e0*/  IMAD.MOV.U32 R61, RZ, RZ, R49 ;  /* 0x000000ffff3d7224 */ /* 0x000fe200078e0031 */
[----:B------:R-:W-:Y:S01]  /*f3f0*/  IADD3 R3, R196, -R3, RZ ;  /* 0x80000003c4037210 */ /* 0x000fe20007ffe0ff */
[----:B------:R-:W-:Y:S01]  /*f400*/  IMAD.MOV.U32 R62, RZ, RZ, R50 ;  /* 0x000000ffff3e7224 */ /* 0x000fe200078e0032 */
[----:B------:R-:W-:Y:S01]  /*f410*/  MOV R60, R10 ;  /* 0x0000000a003c7202 */ /* 0x000fe20000000f00 */
[----:B------:R-:W-:Y:S01]  /*f420*/  BSSY B1, `(.L_x_2851) ;  /* 0x0000021000017945 */ /* 0x000fe20003800000 */
[----:B------:R-:W-:Y:S01]  /*f430*/  SHF.L.U32 R21, R3, 0x1f, RZ ;  /* 0x0000001f03157819 */ /* 0x000fe200000006ff */
[----:B------:R-:W-:Y:S01]  /*f440*/  IMAD.MOV.U32 R3, RZ, RZ, R12 ;  /* 0x000000ffff037224 */ /* 0x000fe200078e000c */
[----:B------:R-:W-:Y:S01]  /*f450*/  PRMT R69, R0, 0x5410, R20 ;  /* 0x0000541000457816 */ /* 0x000fe20000000014 */
[----:B------:R-:W-:Y:S01]  /*f460*/  IMAD.MOV.U32 R0, RZ, RZ, R11 ;  /* 0x000000ffff007224 */ /* 0x000fe200078e000b */
[----:B------:R-:W0:Y:S01]  /*f470*/  SYNCS.PHASECHK.TRANS64.TRYWAIT P0, [R2+URZ+0x2a800], R21 ;  /* 0x02a80015020075a7 */ /* 0x000e22000800017f */
[----:B------:R-:W-:Y:S01]  /*f480*/  PRMT R70, R60, 0x7610, R70 ;  /* 0x000076103c467816 */ /* 0x000fe20000000046 */
[----:B------:R-:W-:Y:S01]  /*f490*/  IMAD.MOV.U32 R60, RZ, RZ, R14 ;  /* 0x000000ffff3c7224 */ /* 0x000fe200078e000e */
[----:B------:R-:W-:-:S02]  /*f4a0*/  MOV R20, R13 ;  /* 0x0000000d00147202 */ /* 0x000fc40000000f00 */
[----:B------:R-:W-:Y:S02]  /*f4b0*/  PRMT R70, R70, 0x5410, R0 ;  /* 0x0000541046467816 */ /* 0x000fe40000000000 */
[----:B------:R-:W-:Y:S02]  /*f4c0*/  PRMT R0, R0, 0x5410, R60 ;  /* 0x0000541000007816 */ /* 0x000fe4000000003c */
[----:B------:R-:W-:Y:S01]  /*f4d0*/  PRMT R3, R20, 0x5410, R3 ;  /* 0x0000541014037816 */ /* 0x000fe20000000003 */
[----:B------:R-:W-:Y:S01]  /*f4e0*/  IMAD.MOV.U32 R20, RZ, RZ, R15 ;  /* 0x000000ffff147224 */ /* 0x000fe200078e000f */
[----:B------:R-:W-:Y:S02]  /*f4f0*/  MOV R60, R48 ;  /* 0x00000030003c7202 */ /* 0x000fe40000000f00 */
[----:B------:R-:W-:Y:S02]  /*f500*/  PRMT R82, R62, 0x7610, R82 ;  /* 0x000076103e527816 */ /* 0x000fe40000000052 */
[----:B------:R-:W-:Y:S01]  /*f510*/  PRMT R81, R60, 0x5410, R61 ;  /* 0x000054103c517816 */ /* 0x000fe2000000003d */
[----:B------:R-:W-:Y:S01]  /*f520*/  IMAD.MOV.U32 R60, RZ, RZ, R52 ;  /* 0x000000ffff3c7224 */ /* 0x000fe200078e0034 */
[----:B------:R-:W-:Y:S01]  /*f530*/  PRMT R0, R20, 0x7610, R0 ;  /* 0x0000761014007816 */ /* 0x000fe20000000000 */
[----:B------:R-:W-:Y:S01]  /*f540*/  IMAD.MOV.U32 R61, RZ, RZ, R53 ;  /* 0x000000ffff3d7224 */ /* 0x000fe200078e0035 */
[----:B------:R-:W-:-:S02]  /*f550*/  MOV R20, R51 ;  /* 0x0000003300147202 */ /* 0x000fc40000000f00 */
[----:B------:R-:W-:Y:S02]  /*f560*/  MOV R62, R57 ;  /* 0x00000039003e7202 */ /* 0x000fe40000000f00 */
[----:B------:R-:W-:Y:S01]  /*f570*/  PRMT R71, R60, 0x5410, R61 ;  /* 0x000054103c477816 */ /* 0x000fe2000000003d */
[----:B------:R-:W-:Y:S01]  /*f580*/  IMAD.MOV.U32 R60, RZ, RZ, R55 ;  /* 0x000000ffff3c7224 */ /* 0x000fe200078e0037 */
[----:B------:R-:W-:Y:S01]  /*f590*/  PRMT R82, R82, 0x5410, R20 ;  /* 0x0000541052527816 */ /* 0x000fe20000000014 */
[----:B------:R-:W-:Y:S01]  /*f5a0*/  IMAD.MOV.U32 R61, RZ, RZ, R56 ;  /* 0x000000ffff3d7224 */ /* 0x000fe200078e0038 */
[----:B------:R-:W-:Y:S02]  /*f5b0*/  MOV R20, R54 ;  /* 0x0000003600147202 */ /* 0x000fe40000000f00 */
[----:B------:R-:W-:Y:S02]  /*f5c0*/  VIADDMNMX R74, R73, -R184, 0x80, PT ;  /* 0x00000080494a7446 */ /* 0x000fe400038009b8 */
[----:B------:R-:W-:Y:S01]  /*f5d0*/  PRMT R73, R20, 0x5410, R60 ;  /* 0x0000541014497816 */ /* 0x000fe2000000003c */
[----:B------:R-:W-:Y:S01]  /*f5e0*/  IMAD.MOV.U32 R60, RZ, RZ, R58 ;  /* 0x000000ffff3c7224 */ /* 0x000fe200078e003a */
[----:B------:R-:W-:Y:S01]  /*f5f0*/  PRMT R20, R61, 0x5410, R62 ;  /* 0x000054103d147816 */ /* 0x000fe2000000003e */
[----:B------:R-:W-:Y:S01]  /*f600*/  IMAD.MOV.U32 R61, RZ, RZ, R59 ;  /* 0x000000ffff3d7224 */ /* 0x000fe200078e003b */
[----:B------:R-:W-:Y:S01]  /*f610*/  ISETP.GE.AND P1, PT, R169, R74, PT ;  /* 0x0000004aa900720c */ /* 0x000fe20003f26270 */
[----:B0-----:R-:W-:-:S12]  /*f620*/  @!P0 BRA `(.L_x_2852) ;  /* 0x0000014c00588947 */ /* 0x001fd80003800000 */
.L_x_3099:
[----:B------:R-:W-:Y:S05]  /*f630*/  BSYNC B1 ;  /* 0x0000000000017941 */ /* 0x000fea0003800000 */
.L_x_2851:
        /* <DEDUP_REMOVED lines=13> */
[----:B------:R-:W-:Y:S02]  /*f710*/  SHF.R.S32.HI R65, RZ, 0x1f, R62 ;  /* 0x0000001fff417819 */ /* 0x000fe4000001143e */
[----:B------:R-:W-:Y:S02]  /*f720*/  SHF.L.U32 R63, R62, 0x3, RZ ;  /* 0x000000033e3f7819 */ /* 0x000fe400000006ff */
[----:B------:R-:W-:Y:S02]  /*f730*/  LEA.HI R65, R65, R62, RZ, 0x3 ;  /* 0x0000003e41417211 */ /* 0x000fe400078f18ff */
[----:B------:R-:W-:-:S02]  /*f740*/  LOP3.LUT R61, R60, R181, RZ, 0x3c, !PT ;  /* 0x000000b53c3d7212 */ /* 0x000fc400078e3cff */
[----:B------:R-:W-:Y:S01]  /*f750*/  LOP3.LUT R60, R180, 0x38, R63, 0xf8, !PT ;  /* 0x00000038b43c7812 */ /* 0x000fe200078ef83f */
[----:B------:R-:W-:Y:S01]  /*f760*/  IMAD.SHL.U32 R65, R65, 0x400, RZ ;  /* 0x0000040041417824 */ /* 0x000fe200078e00ff */
[----:B------:R-:W-:Y:S01]  /*f770*/  SHF.R.U32.HI R104, RZ, 0x10, R33 ;  /* 0x00000010ff687819 */ /* 0x000fe20000011621 */
[----:B------:R-:W-:Y:S01]  /*f780*/  IMAD.IADD R61, R182, 0x1, R61 ;  /* 0x00000001b63d7824 */ /* 0x000fe200078e023d */
[----:B------:R-:W-:Y:S02]  /*f790*/  LOP3.LUT R64, R60, R181, RZ, 0x3c, !PT ;  /* 0x000000b53c407212 */ /* 0x000fe400078e3cff */
[----:B------:R-:W-:Y:S02]  /*f7a0*/  LOP3.LUT R65, R65, 0x7fffe000, RZ, 0xc0, !PT ;  /* 0x7fffe00041417812 */ /* 0x000fe400078ec0ff */
[----:B------:R-:W-:Y:S02]  /*f7b0*/  LEA R91, R61, R2, 0x1 ;  /* 0x000000023d5b7211 */ /* 0x000fe400078e08ff */
[----:B------:R-:W-:-:S02]  /*f7c0*/  IADD3 R65, R64, R65, R182 ;  /* 0x0000004140417210 */ /* 0x000fc40007ffe0b6 */
[----:B------:R-:W-:Y:S01]  /*f7d0*/  SHF.R.U32.HI R103, RZ, 0x10, R45 ;  /* 0x00000010ff677819 */ /* 0x000fe2000001162d */
[----:B------:R-:W0:Y:S01]  /*f7e0*/  LDS.128 R60, [R91+0xc400] ;  /* 0x00c400005b3c7984 */ /* 0x000e220000000c00 */
[----:B------:R-:W-:Y:S01]  /*f7f0*/  SHF.R.U64 R32, R32, 0x10, R33 ;  /* 0x0000001020207819 */ /* 0x000fe20000001221 */
[----:B------:R-:W-:Y:S01]  /*f800*/  IMAD R92, R65, 0x2, R2 ;  /* 0x00000002415c7824 */ /* 0x000fe200078e0202 */
[----:B------:R-:W-:Y:S01]  /*f810*/  SHF.R.U64 R44, R44, 0x10, R45 ;  /* 0x000000102c2c7819 */ /* 0x000fe2000000122d */
[----:B------:R-:W-:Y:S01]  /*f820*/  HADD2.F32 R103, -RZ, R103.H0_H0 ;  /* 0x20000067ff677230 */ /* 0x000fe20000004100 */
[----:B------:R-:W-:Y:S02]  /*f830*/  SHF.R.U64 R33, R34, 0x10, R35 ;  /* 0x0000001022217819 */ /* 0x000fe40000001223 */
[----:B------:R-:W1:Y:S01]  /*f840*/  LDS.128 R64, [R92+0xc400] ;  /* 0x00c400005c407984 */ /* 0x000e620000000c00 */
[--C-:B------:R-:W-:Y:S02]  /*f850*/  SHF.R.U64 R34, R46, 0x10, R47.reuse ;  /* 0x000000102e227819 */ /* 0x100fe4000000122f */
[----:B------:R-:W-:Y:S01]  /*f860*/  SHF.R.U32.HI R46, RZ, 0x10, R47 ;  /* 0x00000010ff2e7819 */ /* 0x000fe2000001162f */
[----:B------:R-:W-:Y:S01]  /*f870*/  HADD2.F32 R33, -RZ, R33.H0_H0 ;  /* 0x20000021ff217230 */ /* 0x000fe20000004100 */
[----:B------:R-:W-:Y:S01]  /*f880*/  SHF.R.U32.HI R35, RZ, 0x10, R35 ;  /* 0x00000010ff237819 */ /* 0x000fe20000011623 */
[----:B0-----:R-:W-:-:S02]  /*f890*/  HADD2.F32 R94, -RZ, R61.H0_H0 ;  /* 0x2000003dff5e7230 */ /* 0x001fc40000004100 */
[----:B------:R-:W-:Y:S02]  /*f8a0*/  HADD2.F32 R96, -RZ, R61.H1_H1 ;  /* 0x3000003dff607230 */ /* 0x000fe40000004100 */
[----:B------:R-:W-:Y:S02]  /*f8b0*/  HADD2.F32 R95, -RZ, R60.H0_H0 ;  /* 0x2000003cff5f7230 */ /* 0x000fe40000004100 */
[----:B------:R-:W-:Y:S02]  /*f8c0*/  HADD2.F32 R45, -RZ, R62.H0_H0 ;  /* 0x2000003eff2d7230 */ /* 0x000fe40000004100 */
[--C-:B-1----:R-:W-:Y:S02]  /*f8d0*/  HADD2.F32 R61, -RZ, R65.reuse.H0_H0 ;  /* 0x20000041ff3d7230 */ /* 0x102fe40000004100 */
[----:B------:R-:W-:Y:S02]  /*f8e0*/  HADD2.F32 R98, -RZ, R65.H1_H1 ;  /* 0x30000041ff627230 */ /* 0x000fe40000004100 */
[----:B------:R-:W-:-:S02]  /*f8f0*/  HADD2.F32 R100, -RZ, R67.H0_H0 ;  /* 0x20000043ff647230 */ /* 0x000fc40000004100 */
[CC--:B------:R-:W-:Y:S01]  /*f900*/  FMUL.FTZ R65, R61.reuse, R102.reuse ;  /* 0x000000663d417220 */ /* 0x0c0fe20000410000 */
[----:B------:R-:W-:Y:S02]  /*f910*/  HADD2.F32 R93, -RZ, R67.H1_H1 ;  /* 0x30000043ff5d7230 */ /* 0x000fe40000004100 */
[-C--:B------:R-:W-:Y:S01]  /*f920*/  FMUL.FTZ R105, R61, R101.reuse ;  /* 0x000000653d697220 */ /* 0x080fe20000410000 */
[----:B------:R-:W-:Y:S02]  /*f930*/  HADD2.F32 R67, -RZ, R104.H0_H0 ;  /* 0x20000068ff437230 */ /* 0x000fe40000004100 */
[C---:B------:R-:W-:Y:S01]  /*f940*/  FFMA.FTZ R61, R94.reuse, R101, -R65 ;  /* 0x000000655e3d7223 */ /* 0x040fe20000010841 */
[----:B------:R-:W-:Y:S02]  /*f950*/  HADD2.F32 R97, -RZ, R64.H0_H0 ;  /* 0x20000040ff617230 */ /* 0x000fe40000004100 */
[----:B------:R-:W-:Y:S01]  /*f960*/  FFMA.FTZ R65, R94, R102, R105 ;  /* 0x000000665e417223 */ /* 0x000fe20000010069 */
[----:B------:R-:W-:-:S02]  /*f970*/  HADD2.F32 R104, -RZ, R90.H1_H1 ;  /* 0x3000005aff687230 */ /* 0x000fc40000004100 */
[C---:B------:R-:W-:Y:S01]  /*f980*/  FMUL.FTZ R101, R98.reuse, R103 ;  /* 0x0000006762657220 */ /* 0x040fe20000410000 */
[----:B------:R-:W-:Y:S02]  /*f990*/  HADD2.F32 R102, -RZ, R90.H0_H0 ;  /* 0x2000005aff667230 */ /* 0x000fe40000004100 */
[-C--:B------:R-:W-:Y:S01]  /*f9a0*/  FMUL.FTZ R105, R98, R67.reuse ;  /* 0x0000004362697220 */ /* 0x080fe20000410000 */
[----:B------:R-:W-:Y:S02]  /*f9b0*/  HADD2.F32 R99, -RZ, R66.H0_H0 ;  /* 0x20000042ff637230 */ /* 0x000fe40000004100 */
[C---:B------:R-:W-:Y:S01]  /*f9c0*/  FMUL.FTZ R106, R97.reuse, R104 ;  /* 0x00000068616a7220 */ /* 0x040fe20000410000 */
[--C-:B------:R-:W-:Y:S02]  /*f9d0*/  HADD2.F32 R98, -RZ, R89.reuse.H1_H1 ;  /* 0x30000059ff627230 */ /* 0x100fe40000004100 */
[C---:B------:R-:W-:Y:S01]  /*f9e0*/  FFMA.FTZ R90, R96.reuse, R67, -R101 ;  /* 0x00000043605a7223 */ /* 0x040fe20000010865 */
[----:B------:R-:W-:Y:S01]  /*f9f0*/  FFMA.FTZ R94, R96, R103, R105 ;  /* 0x00000067605e7223 */ /* 0x000fe20000010069 */
[-C--:B------:R-:W-:Y:S01]  /*fa00*/  FMUL.FTZ R97, R97, R102.reuse ;  /* 0x0000006661617220 */ /* 0x080fe20000410000 */
[----:B------:R-:W-:Y:S01]  /*fa10*/  FFMA.FTZ R67, R95, R102, -R106 ;  /* 0x000000665f437223 */ /* 0x000fe2000001086a */
[----:B------:R-:W-:-:S02]  /*fa20*/  HADD2.F32 R96, -RZ, R89.H0_H0 ;  /* 0x20000059ff607230 */ /* 0x000fc40000004100 */
[----:B------:R-:W-:Y:S01]  /*fa30*/  FMUL.FTZ R102, R99, R98 ;  /* 0x0000006263667220 */ /* 0x000fe20000410000 */
[--C-:B------:R-:W-:Y:S02]  /*fa40*/  HADD2.F32 R89, -RZ, R88.reuse.H0_H0 ;  /* 0x20000058ff597230 */ /* 0x100fe40000004100 */
[----:B------:R-:W-:Y:S01]  /*fa50*/  FFMA.FTZ R97, R95, R104, R97 ;  /* 0x000000685f617223 */ /* 0x000fe20000010061 */
[----:B------:R-:W-:Y:S02]  /*fa60*/  HADD2.F32 R88, -RZ, R88.H1_H1 ;  /* 0x30000058ff587230 */ /* 0x000fe40000004100 */
[-C--:B------:R-:W-:Y:S01]  /*fa70*/  FMUL.FTZ R104, R99, R96.reuse ;  /* 0x0000006063687220 */ /* 0x080fe20000410000 */
[----:B------:R-:W-:Y:S01]  /*fa80*/  FFMA.FTZ R102, R45, R96, -R102 ;  /* 0x000000602d667223 */ /* 0x000fe20000010866 */
[----:B------:R-:W-:Y:S02]  /*fa90*/  HADD2.F32 R96, -RZ, R46.H0_H0 ;  /* 0x2000002eff607230 */ /* 0x000fe40000004100 */
[----:B------:R-:W-:-:S02]  /*faa0*/  HADD2.F32 R47, -RZ, R63.H0_H0 ;  /* 0x2000003fff2f7230 */ /* 0x000fc40000004100 */
[C---:B------:R-:W-:Y:S01]  /*fab0*/  FMUL.FTZ R106, R100.reuse, R88 ;  /* 0x00000058646a7220 */ /* 0x040fe20000410000 */
[----:B------:R-:W-:Y:S02]  /*fac0*/  HADD2.F32 R46, -RZ, R35.H0_H0 ;  /* 0x20000023ff2e7230 */ /* 0x000fe40000004100 */
[-C--:B------:R-:W-:Y:S01]  /*fad0*/  FMUL.FTZ R35, R100, R89.reuse ;  /* 0x0000005964237220 */ /* 0x080fe20000410000 */
[----:B------:R-:W-:Y:S02]  /*fae0*/  HADD2.F32 R63, -RZ, R63.H1_H1 ;  /* 0x3000003fff3f7230 */ /* 0x000fe40000004100 */
[----:B------:R-:W-:Y:S01]  /*faf0*/  FFMA.FTZ R104, R45, R98, R104 ;  /* 0x000000622d687223 */ /* 0x000fe20000010068 */
[C---:B------:R-:W-:Y:S01]  /*fb00*/  FFMA.FTZ R106, R47.reuse, R89, -R106 ;  /* 0x000000592f6a7223 */ /* 0x040fe2000001086a */
[----:B------:R-:W-:Y:S01]  /*fb10*/  FFMA.FTZ R88, R47, R88, R35 ;  /* 0x000000582f587223 */ /* 0x000fe20000010023 */
[----:B------:R-:W-:Y:S02]  /*fb20*/  HADD2.F32 R64, -RZ, R64.H1_H1 ;  /* 0x30000040ff407230 */ /* 0x000fe40000004100 */
[----:B------:R-:W-:Y:S01]  /*fb30*/  FMUL.FTZ R98, R93, R96 ;  /* 0x000000605d627220 */ /* 0x000fe20000410000 */
[----:B------:R-:W-:-:S02]  /*fb40*/  HADD2.F32 R66, -RZ, R66.H1_H1 ;  /* 0x30000042ff427230 */ /* 0x000fc40000004100 */
        /* <DEDUP_REMOVED lines=26> */
.L_x_2856:
[----:B------:R-:W-:Y:S05]  /*fcf0*/  BSYNC B2 ;  /* 0x0000000000027941 */ /* 0x000fea0003800000 */
.L_x_2855:
        /* <DEDUP_REMOVED lines=8> */
[----:B------:R-:W-:Y:S01]  /*fd80*/  SHF.R.U32.HI R93, RZ, 0x10, R29 ;  /* 0x00000010ff5d7819 */ /* 0x000fe2000001161d */
[----:B------:R-:W-:Y:S01]  /*fd90*/  HADD2.F32 R65, -RZ, R65.H0_H0 ;  /* 0x20000041ff417230 */ /* 0x000fe20000004100 */
[----:B------:R-:W-:Y:S02]  /*fda0*/  LEA.HI R35, R35, R32, RZ, 0x3 ;  /* 0x0000002023237211 */ /* 0x000fe400078f18ff */
[----:B------:R-:W-:-:S02]  /*fdb0*/  LOP3.LUT R32, R180, 0x38, R33, 0xf8, !PT ;  /* 0x00000038b4207812 */ /* 0x000fc400078ef821 */
[----:B------:R-:W-:Y:S02]  /*fdc0*/  SHF.L.U32 R35, R35, 0xa, RZ ;  /* 0x0000000a23237819 */ /* 0x000fe400000006ff */
[----:B------:R-:W-:Y:S02]  /*fdd0*/  LOP3.LUT R44, R32, R181, RZ, 0x3c, !PT ;  /* 0x000000b5202c7212 */ /* 0x000fe400078e3cff */
[----:B------:R-:W-:Y:S02]  /*fde0*/  LOP3.LUT R45, R35, 0x7fffe000, RZ, 0xc0, !PT ;  /* 0x7fffe000232d7812 */ /* 0x000fe400078ec0ff */
[----:B------:R-:W0:Y:S01]  /*fdf0*/  LDS.128 R32, [R219] ;  /* 0x00000000db207984 */ /* 0x000e220000000c00 */
[----:B------:R-:W-:Y:S02]  /*fe00*/  SHF.R.U64 R40, R40, 0x10, R41 ;  /* 0x0000001028287819 */ /* 0x000fe40000001229 */
[----:B------:R-:W-:Y:S02]  /*fe10*/  IADD3 R45, R44, R45, R182 ;  /* 0x0000002d2c2d7210 */ /* 0x000fe40007ffe0b6 */
[----:B------:R-:W-:-:S02]  /*fe20*/  SHF.R.U64 R28, R28, 0x10, R29 ;  /* 0x000000101c1c7819 */ /* 0x000fc4000000121d */
[--C-:B------:R-:W-:Y:S01]  /*fe30*/  SHF.R.U64 R29, R30, 0x10, R31.reuse ;  /* 0x000000101e1d7819 */ /* 0x100fe2000000121f */
[----:B------:R-:W-:Y:S01]  /*fe40*/  IMAD R60, R45, 0x2, R2 ;  /* 0x000000022d3c7824 */ /* 0x000fe200078e0202 */
[----:B------:R-:W-:Y:S02]  /*fe50*/  SHF.R.U32.HI R91, RZ, 0x10, R31 ;  /* 0x00000010ff5b7819 */ /* 0x000fe4000001161f */
[--C-:B------:R-:W-:Y:S01]  /*fe60*/  SHF.R.U64 R30, R42, 0x10, R43.reuse ;  /* 0x000000102a1e7819 */ /* 0x100fe2000000122b */
[----:B------:R-:W-:Y:S01]  /*fe70*/  HADD2.F32 R29, -RZ, R29.H0_H0 ;  /* 0x2000001dff1d7230 */ /* 0x000fe20000004100 */
[----:B------:R-:W1:Y:S01]  /*fe80*/  LDS.128 R44, [R60+0xc400] ;  /* 0x00c400003c2c7984 */ /* 0x000e620000000c00 */
[----:B------:R-:W-:Y:S01]  /*fe90*/  SHF.R.U32.HI R89, RZ, 0x10, R43 ;  /* 0x00000010ff597819 */ /* 0x000fe2000001162b */
        /* <DEDUP_REMOVED lines=13> */
[----:B------:R-:W-:Y:S01]  /*ff70*/  FMUL.FTZ R94, R62, R65 ;  /* 0x000000413e5e7220 */ /* 0x000fe20000410000 */
[----:B------:R-:W-:Y:S01]  /*ff80*/  FFMA.FTZ R67, R41, R66, -R88 ;  /* 0x0000004229437223 */ /* 0x000fe20000010858 */
[----:B------:R-:W-:-:S02]  /*ff90*/  HADD2.F32 R88, -RZ, R83.H0_H0 ;  /* 0x20000053ff587230 */ /* 0x000fc40000004100 */
[----:B------:R-:W-:Y:S01]  /*ffa0*/  FFMA.FTZ R92, R41, R90, R92 ;  /* 0x0000005a295c7223 */ /* 0x000fe2000001005c */
[----:B------:R-:W-:Y:S02]  /*ffb0*/  HADD2.F32 R66, -RZ, R85.H0_H0 ;  /* 0x20000055ff427230 */ /* 0x000fe40000004100 */
[-C--:B------:R-:W-:Y:S01]  /*ffc0*/  FMUL.FTZ R90, R62, R61.reuse ;  /* 0x0000003d3e5a7220 */ /* 0x080fe20000410000 */
[----:B------:R-:W-:Y:S01]  /*ffd0*/  FFMA.FTZ R94, R33, R61, -R94 ;  /* 0x0000003d215e7223 */ /* 0x000fe2000001085e */
[----:B------:R-:W-:Y:S02]  /*ffe0*/  HADD2.F32 R63, -RZ, R46.H0_H0 ;  /* 0x2000002eff3f7230 */ /* 0x000fe40000004100 */
[C---:B------:R-:W-:Y:S01]  /*fff0*/  FMUL.FTZ R62, R45.reuse, R88 ;  /* 0x000000582d3e7220 */ /* 0x040fe20000410000 */
[----:B------:R-:W-:Y:S02]  /*10000*/  HADD2.F32 R41, -RZ, R84.H0_H0 ;  /* 0x20000054ff297230 */ /* 0x000fe40000004100 */
[----:B------:R-:W-:Y:S01]  /*10010*/  FMUL.FTZ R61, R45, R66 ;  /* 0x000000422d3d7220 */ /* 0x000fe20000410000 */
[----:B------:R-:W-:Y:S01]  /*10020*/  FFMA.FTZ R65, R33, R65, R90 ;  /* 0x0000004121417223 */ /* 0x000fe2000001005a */
[----:B------:R-:W-:-:S02]  /*10030*/  HADD2.F32 R33, -RZ, R86.H0_H0 ;  /* 0x20000056ff217230 */ /* 0x000fc40000004100 */
[C---:B------:R-:W-:Y:S01]  /*10040*/  FFMA.FTZ R45, R31.reuse, R66, -R62 ;  /* 0x000000421f2d7223 */ /* 0x040fe2000001083e */
[----:B------:R-:W-:Y:S01]  /*10050*/  FFMA.FTZ R61, R31, R88, R61 ;  /* 0x000000581f3d7223 */ /* 0x000fe2000001003d */
[--C-:B------:R-:W-:Y:S02]  /*10060*/  HADD2.F32 R64, -RZ, R47.reuse.H0_H0 ;  /* 0x2000002fff407230 */ /* 0x100fe40000004100 */
[C---:B------:R-:W-:Y:S01]  /*10070*/  FMUL.FTZ R31, R63.reuse, R41 ;  /* 0x000000293f1f7220 */ /* 0x040fe20000410000 */
[----:B------:R-:W-:Y:S02]  /*10080*/  HADD2.F32 R86, -RZ, R86.H1_H1 ;  /* 0x30000056ff567230 */ /* 0x000fe40000004100 */
[-C--:B------:R-:W-:Y:S01]  /*10090*/  FMUL.FTZ R83, R63, R33.reuse ;  /* 0x000000213f537220 */ /* 0x080fe20000410000 */
[----:B------:R-:W-:Y:S02]  /*100a0*/  HADD2.F32 R84, -RZ, R84.H1_H1 ;  /* 0x30000054ff547230 */ /* 0x000fe40000004100 */
[----:B------:R-:W-:Y:S01]  /*100b0*/  FFMA.FTZ R63, R42, R33, -R31 ;  /* 0x000000212a3f7223 */ /* 0x000fe2000001081f */
[----:B------:R-:W-:-:S02]  /*100c0*/  HADD2.F32 R47, -RZ, R47.H1_H1 ;  /* 0x3000002fff2f7230 */ /* 0x000fc40000004100 */
[C---:B------:R-:W-:Y:S01]  /*100d0*/  FMUL.FTZ R31, R64.reuse, R86 ;  /* 0x00000056401f7220 */ /* 0x040fe20000410000 */
[----:B------:R-:W-:Y:S02]  /*100e0*/  HADD2.F32 R66, -RZ, R89.H0_H0 ;  /* 0x20000059ff427230 */ /* 0x000fe40000004100 */
[----:B------:R-:W-:Y:S01]  /*100f0*/  FMUL.FTZ R88, R64, R84 ;  /* 0x0000005440587220 */ /* 0x000fe20000410000 */
[----:B------:R-:W-:Y:S02]  /*10100*/  HADD2.F32 R62, -RZ, R91.H0_H0 ;  /* 0x2000005bff3e7230 */ /* 0x000fe40000004100 */
[----:B------:R-:W-:Y:S01]  /*10110*/  FFMA.FTZ R83, R42, R41, R83 ;  /* 0x000000292a537223 */ /* 0x000fe20000010053 */
[----:B------:R-:W-:Y:S02]  /*10120*/  HADD2.F32 R44, -RZ, R44.H1_H1 ;  /* 0x3000002cff2c7230 */ /* 0x000fe40000004100 */
[----:B------:R-:W-:Y:S01]  /*10130*/  FMUL.FTZ R42, R47, R66 ;  /* 0x000000422f2a7220 */ /* 0x000fe20000410000 */
[----:B------:R-:W-:-:S02]  /*10140*/  HADD2.F32 R46, -RZ, R46.H1_H1 ;  /* 0x3000002eff2e7230 */ /* 0x000fc40000004100 */
[----:B------:R-:W-:Y:S01]  /*10150*/  FFMA.FTZ R84, R43, R84, R31 ;  /* 0x000000542b547223 */ /* 0x000fe2000001001f */
[----:B------:R-:W-:Y:S01]  /*10160*/  FMUL.FTZ R64, R47, R62 ;  /* 0x0000003e2f407220 */ /* 0x000fe20000410000 */
[----:B------:R-:W-:Y:S02]  /*10170*/  HADD2.F32 R33, -RZ, R40.H0_H0 ;  /* 0x20000028ff217230 */ /* 0x000fe40000004100 */
[----:B------:R-:W-:Y:S01]  /*10180*/  FFMA.FTZ R88, R43, R86, -R88 ;  /* 0x000000562b587223 */ /* 0x000fe20000010858 */
[----:B------:R-:W-:Y:S02]  /*10190*/  HADD2.F32 R41, -RZ, R30.H0_H0 ;  /* 0x2000001eff297230 */ /* 0x000fe40000004100 */
[C---:B------:R-:W-:Y:S01]  /*101a0*/  FFMA.FTZ R47, R35.reuse, R62, -R42 ;  /* 0x0000003e232f7223 */ /* 0x040fe2000001082a */
[----:B------:R-:W-:Y:S02]  /*101b0*/  HADD2.F32 R31, -RZ, R28.H0_H0 ;  /* 0x2000001cff1f7230 */ /* 0x000fe40000004100 */
[----:B------:R-:W-:Y:S01]  /*101c0*/  FFMA.FTZ R85, R35, R66, R64 ;  /* 0x0000004223557223 */ /* 0x000fe20000010040 */
[----:B------:R-:W-:-:S02]  /*101d0*/  HADD2.F32 R34, -RZ, R34.H1_H1 ;  /* 0x30000022ff227230 */ /* 0x000fc40000004100 */
        /* <DEDUP_REMOVED lines=8> */
[----:B------:R-:W-:Y:S02]  /*10260*/  F2FP.F16.F32.PACK_AB R31, R47, R88 ;  /* 0x000000582f1f723e */ /* 0x000fe400000000ff */
        /* <DEDUP_REMOVED lines=9> */
.L_x_2858:
[----:B------:R-:W-:Y:S05]  /*10300*/  BSYNC B2 ;  /* 0x0000000000027941 */ /* 0x000fea0003800000 */
.L_x_2857:
[----:B------:R-:W-:Y:S05]  /*10310*/  @P2 BRA `(.L_x_2854) ;  /* 0x0000000400782947 */ /* 0x000fea0003800000 */
[----:B------:R-:W-:Y:S01]  /*10320*/  LEA.HI R87, R87, R166, RZ, 0x1d ;  /* 0x000000a657577211 */ /* 0x000fe200078fe8ff */
[----:B------:R-:W-:Y:S01]  /*10330*/  HADD2.F32 R41, -RZ, R78.H1_H1 ;  /* 0x3000004eff297230 */ /* 0x000fe20000004100 */
[----:B------:R-:W-:Y:S01]  /*10340*/  SHF.R.U64 R63, R36, 0x10, R37 ;  /* 0x00000010243f7819 */ /* 0x000fe20000001225 */
[--C-:B------:R-:W-:Y:S01]  /*10350*/  HADD2.F32 R42, -RZ, R76.reuse.H1_H1 ;  /* 0x3000004cff2a7230 */ /* 0x100fe20000004100 */
[----:B-1----:R-:W-:Y:S01]  /*10360*/  SHF.R.S32.HI R28, RZ, 0x1f, R87 ;  /* 0x0000001fff1c7819 */ /* 0x002fe20000011457 */
[----:B------:R-:W-:Y:S01]  /*10370*/  IMAD.SHL.U32 R29, R87, 0x8, RZ ;  /* 0x00000008571d7824 */ /* 0x000fe200078e00ff */
[----:B------:R-:W-:Y:S01]  /*10380*/  SHF.R.U32.HI R43, RZ, 0x10, R25 ;  /* 0x00000010ff2b7819 */ /* 0x000fe20000011619 */
[----:B------:R-:W-:Y:S01]  /*10390*/  HADD2.F32 R76, -RZ, R76.H0_H0 ;  /* 0x2000004cff4c7230 */ /* 0x000fe20000004100 */
[----:B------:R-:W-:Y:S01]  /*103a0*/  LEA.HI R87, R28, R87, RZ, 0x3 ;  /* 0x000000571c577211 */ /* 0x000fe200078f18ff */
[----:B------:R-:W-:Y:S01]  /*103b0*/  HADD2.F32 R78, -RZ, R78.H0_H0 ;  /* 0x2000004eff4e7230 */ /* 0x000fe20000004100 */
[----:B------:R-:W-:-:S02]  /*103c0*/  LOP3.LUT R28, R180, 0x38, R29, 0xf8, !PT ;  /* 0x00000038b41c7812 */ /* 0x000fc400078ef81d */
[----:B------:R-:W-:Y:S02]  /*103d0*/  SHF.L.U32 R87, R87, 0xa, RZ ;  /* 0x0000000a57577819 */ /* 0x000fe400000006ff */
[----:B0-----:R-:W-:Y:S02]  /*103e0*/  LOP3.LUT R32, R28, R181, RZ, 0x3c, !PT ;  /* 0x000000b51c207212 */ /* 0x001fe400078e3cff */
[----:B------:R-:W-:Y:S01]  /*103f0*/  LOP3.LUT R87, R87, 0x7fffe000, RZ, 0xc0, !PT ;  /* 0x7fffe00057577812 */ /* 0x000fe200078ec0ff */
[----:B------:R-:W0:Y:S01]  /*10400*/  LDS.128 R28, [R217] ;  /* 0x00000000d91c7984 */ /* 0x000e220000000c00 */
[----:B------:R-:W-:Y:S02]  /*10410*/  SHF.R.U32.HI R44, RZ, 0x10, R37 ;  /* 0x00000010ff2c7819 */ /* 0x000fe40000011625 */
[----:B------:R-:W-:Y:S02]  /*10420*/  IADD3 R87, R32, R87, R182 ;  /* 0x0000005720577210 */ /* 0x000fe40007ffe0b6 */
[----:B------:R-:W-:Y:S01]  /*10430*/  SHF.R.U64 R65, R24, 0x10, R25 ;  /* 0x0000001018417819 */ /* 0x000fe20000001219 */
[----:B------:R-:W-:Y:S01]  /*10440*/  HADD2.F32 R44, -RZ, R44.H0_H0 ;  /* 0x2000002cff2c7230 */ /* 0x000fe20000004100 */
[----:B------:R-:W-:Y:S01]  /*10450*/  SHF.R.U64 R61, R38, 0x10, R39 ;  /* 0x00000010263d7819 */ /* 0x000fe20000001227 */
[----:B------:R-:W-:Y:S01]  /*10460*/  IMAD R40, R87, 0x2, R2 ;  /* 0x0000000257287824 */ /* 0x000fe200078e0202 */
[----:B------:R-:W-:-:S02]  /*10470*/  SHF.R.U64 R64, R26, 0x10, R27 ;  /* 0x000000101a407819 */ /* 0x000fc4000000121b */
[----:B------:R-:W-:Y:S02]  /*10480*/  SHF.R.U32.HI R45, RZ, 0x10, R39 ;  /* 0x00000010ff2d7819 */ /* 0x000fe40000011627 */
[----:B------:R-:W1:Y:S01]  /*10490*/  LDS.128 R32, [R40+0xc400] ;  /* 0x00c4000028207984 */ /* 0x000e620000000c00 */
[----:B------:R-:W-:Y:S01]  /*104a0*/  SHF.R.U32.HI R47, RZ, 0x10, R27 ;  /* 0x00000010ff2f7819 */ /* 0x000fe2000001161b */
[--C-:B0-----:R-:W-:Y:S02]  /*104b0*/  HADD2.F32 R25, -RZ, R29.reuse.H0_H0 ;  /* 0x2000001dff197230 */ /* 0x101fe40000004100 */
[----:B------:R-:W-:Y:S02]  /*104c0*/  HADD2.F32 R24, -RZ, R28.H0_H0 ;  /* 0x2000001cff187230 */ /* 0x000fe40000004100 */
[----:B------:R-:W-:Y:S02]  /*104d0*/  HADD2.F32 R29, -RZ, R29.H1_H1 ;  /* 0x3000001dff1d7230 */ /* 0x000fe40000004100 */
        /* <DEDUP_REMOVED lines=14> */
[----:B------:R-:W-:Y:S01]  /*105c0*/  FMUL.FTZ R42, R37, R36 ;  /* 0x00000024252a7220 */ /* 0x000fe20000410000 */
[----:B------:R-:W-:Y:S02]  /*105d0*/  HADD2.F32 R38, -RZ, R34.H0_H0 ;  /* 0x20000022ff267230 */ /* 0x000fe40000004100 */
[----:B------:R-:W-:Y:S01]  /*105e0*/  FMUL.FTZ R33, R33, R78 ;  /* 0x0000004e21217220 */ /* 0x000fe20000410000 */
[----:B------:R-:W-:-:S02]  /*105f0*/  HADD2.F32 R37, -RZ, R77.H0_H0 ;  /* 0x2000004dff257230 */ /* 0x000fc40000004100 */
[C---:B------:R-:W-:Y:S01]  /*10600*/  FFMA.FTZ R78, R24.reuse, R78, -R25 ;  /* 0x0000004e184e7223 */ /* 0x040fe20000010819 */
[C---:B------:R-:W-:Y:S01]  /*10610*/  FFMA.FTZ R43, R29.reuse, R44, R42 ;  /* 0x0000002c1d2b7223 */ /* 0x040fe2000001002a */
[----:B------:R-:W-:Y:S02]  /*10620*/  HADD2.F32 R25, -RZ, R79.H0_H0 ;  /* 0x2000004fff197230 */ /* 0x000fe40000004100 */
[----:B------:R-:W-:Y:S01]  /*10630*/  FFMA.FTZ R41, R29, R36, -R62 ;  /* 0x000000241d297223 */ /* 0x000fe2000001083e */
[----:B------:R-:W-:Y:S02]  /*10640*/  HADD2.F32 R39, -RZ, R35.H0_H0 ;  /* 0x20000023ff277230 */ /* 0x000fe40000004100 */
[----:B------:R-:W-:Y:S01]  /*10650*/  FFMA.FTZ R76, R24, R76, R33 ;  /* 0x0000004c184c7223 */ /* 0x000fe20000010021 */
[----:B------:R-:W-:Y:S02]  /*10660*/  HADD2.F32 R42, -RZ, R77.H1_H1 ;  /* 0x3000004dff2a7230 */ /* 0x000fe40000004100 */
[----:B------:R-:W-:Y:S01]  /*10670*/  FMUL.FTZ R29, R38, R37 ;  /* 0x00000025261d7220 */ /* 0x000fe20000410000 */
[----:B------:R-:W-:-:S02]  /*10680*/  HADD2.F32 R24, -RZ, R79.H1_H1 ;  /* 0x3000004fff187230 */ /* 0x000fc40000004100 */
[-C--:B------:R-:W-:Y:S01]  /*10690*/  FMUL.FTZ R33, R38, R25.reuse ;  /* 0x0000001926217220 */ /* 0x080fe20000410000 */
[----:B------:R-:W-:Y:S02]  /*106a0*/  HADD2.F32 R35, -RZ, R35.H1_H1 ;  /* 0x30000023ff237230 */ /* 0x000fe40000004100 */
[C---:B------:R-:W-:Y:S01]  /*106b0*/  FFMA.FTZ R44, R26.reuse, R25, -R29 ;  /* 0x000000191a2c7223 */ /* 0x040fe2000001081d */
[----:B------:R-:W-:Y:S02]  /*106c0*/  HADD2.F32 R38, -RZ, R45.H0_H0 ;  /* 0x2000002dff267230 */ /* 0x000fe40000004100 */
[C---:B------:R-:W-:Y:S01]  /*106d0*/  FMUL.FTZ R62, R39.reuse, R42 ;  /* 0x0000002a273e7220 */ /* 0x040fe20000410000 */
[----:B------:R-:W-:Y:S02]  /*106e0*/  HADD2.F32 R36, -RZ, R47.H0_H0 ;  /* 0x2000002fff247230 */ /* 0x000fe40000004100 */
[-C--:B------:R-:W-:Y:S01]  /*106f0*/  FMUL.FTZ R25, R39, R24.reuse ;  /* 0x0000001827197220 */ /* 0x080fe20000410000 */
        /* <DEDUP_REMOVED lines=32> */
.L_x_2854:
[----:B------:R-:W-:Y:S05]  /*10900*/  BSYNC B1 ;  /* 0x0000000000017941 */ /* 0x000fea0003800000 */
.L_x_2853:
        /* <DEDUP_REMOVED lines=11> */
[----:B------:R-:W-:Y:S01]  /*109c0*/  HADD2.F32 R38, -RZ, R81.H1_H1 ;  /* 0x30000051ff267230 */ /* 0x000fe20000004100 */
[----:B------:R-:W-:Y:S01]  /*109d0*/  SHF.R.S32.HI R27, RZ, 0x1f, R24 ;  /* 0x0000001fff1b7819 */ /* 0x000fe20000011418 */
[----:B------:R-:W-:Y:S01]  /*109e0*/  IMAD.SHL.U32 R25, R24, 0x8, RZ ;  /* 0x0000000818197824 */ /* 0x000fe200078e00ff */
[----:B------:R-:W-:Y:S01]  /*109f0*/  SHF.R.U64 R60, R48, 0x10, R49 ;  /* 0x00000010303c7819 */ /* 0x000fe20000001231 */
[----:B------:R-:W-:Y:S01]  /*10a00*/  HADD2.F32 R40, -RZ, R40.H0_H0 ;  /* 0x20000028ff287230 */ /* 0x000fe20000004100 */
[----:B------:R-:W-:Y:S01]  /*10a10*/  LEA.HI R27, R27, R24, RZ, 0x3 ;  /* 0x000000181b1b7211 */ /* 0x000fe200078f18ff */
[----:B------:R-:W-:Y:S01]  /*10a20*/  HADD2.F32 R75, -RZ, R75.H0_H0 ;  /* 0x2000004bff4b7230 */ /* 0x000fe20000004100 */
[----:B------:R-:W-:Y:S01]  /*10a30*/  LOP3.LUT R25, R176, 0x38, R25, 0xf8, !PT ;  /* 0x00000038b0197812 */ /* 0x000fe200078ef819 */
[----:B------:R-:W-:Y:S01]  /*10a40*/  HADD2.F32 R81, -RZ, R81.H0_H0 ;  /* 0x20000051ff517230 */ /* 0x000fe20000004100 */
[----:B------:R-:W-:-:S02]  /*10a50*/  SHF.L.U32 R27, R27, 0xa, RZ ;  /* 0x0000000a1b1b7819 */ /* 0x000fc400000006ff */
[----:B------:R-:W-:Y:S02]  /*10a60*/  LOP3.LUT R28, R25, R220, RZ, 0x3c, !PT ;  /* 0x000000dc191c7212 */ /* 0x000fe400078e3cff */
[----:B------:R-:W-:Y:S02]  /*10a70*/  LOP3.LUT R29, R27, 0x7fffe000, RZ, 0xc0, !PT ;  /* 0x7fffe0001b1d7812 */ /* 0x000fe400078ec0ff */
[----:B------:R-:W0:Y:S01]  /*10a80*/  LDS.128 R24, [R218] ;  /* 0x00000000da187984 */ /* 0x000e220000000c00 */
[----:B------:R-:W-:Y:S02]  /*10a90*/  SHF.R.U64 R47, R4, 0x10, R5 ;  /* 0x00000010042f7819 */ /* 0x000fe40000001205 */
[----:B------:R-:W-:Y:S02]  /*10aa0*/  IADD3 R29, R28, R29, R183 ;  /* 0x0000001d1c1d7210 */ /* 0x000fe40007ffe0b7 */
[----:B------:R-:W-:Y:S02]  /*10ab0*/  SHF.R.U32.HI R49, RZ, 0x10, R49 ;  /* 0x00000010ff317819 */ /* 0x000fe40000011631 */
        /* <DEDUP_REMOVED lines=16> */
[CC--:B------:R-:W-:Y:S01]  /*10bc0*/  FMUL.FTZ R42, R34.reuse, R39.reuse ;  /* 0x00000027222a7220 */ /* 0x0c0fe20000410000 */
[-C--:B------:R-:W-:Y:S01]  /*10bd0*/  FMUL.FTZ R44, R34, R38.reuse ;  /* 0x00000026222c7220 */ /* 0x080fe20000410000 */
[----:B------:R-:W-:Y:S02]  /*10be0*/  HADD2.F32 R34, -RZ, R49.H0_H0 ;  /* 0x20000031ff227230 */ /* 0x000fe40000004100 */
[----:B------:R-:W-:Y:S01]  /*10bf0*/  FFMA.FTZ R42, R5, R38, -R42 ;  /* 0x00000026052a7223 */ /* 0x000fe2000001082a */
[----:B------:R-:W-:Y:S01]  /*10c00*/  FMUL.FTZ R38, R35, R40 ;  /* 0x0000002823267220 */ /* 0x000fe20000410000 */
[----:B------:R-:W-:Y:S01]  /*10c10*/  FFMA.FTZ R44, R5, R39, R44 ;  /* 0x00000027052c7223 */ /* 0x000fe2000001002c */
[----:B------:R-:W-:Y:S01]  /*10c20*/  FMUL.FTZ R5, R29, R75 ;  /* 0x0000004b1d057220 */ /* 0x000fe20000410000 */
[-C--:B------:R-:W-:Y:S01]  /*10c30*/  FMUL.FTZ R46, R35, R34.reuse ;  /* 0x00000022232e7220 */ /* 0x080fe20000410000 */
[----:B------:R-:W-:Y:S01]  /*10c40*/  FFMA.FTZ R39, R25, R34, -R38 ;  /* 0x0000002219277223 */ /* 0x000fe20000010826 */
[----:B------:R-:W-:Y:S01]  /*10c50*/  FMUL.FTZ R34, R29, R81 ;  /* 0x000000511d227220 */ /* 0x000fe20000410000 */
[----:B------:R-:W-:-:S02]  /*10c60*/  HADD2.F32 R35, -RZ, R80.H0_H0 ;  /* 0x20000050ff237230 */ /* 0x000fc40000004100 */
[C---:B------:R-:W-:Y:S01]  /*10c70*/  FFMA.FTZ R81, R4.reuse, R81, -R5 ;  /* 0x0000005104517223 */ /* 0x040fe20000010805 */
[----:B------:R-:W-:Y:S02]  /*10c80*/  HADD2.F32 R36, -RZ, R30.H0_H0 ;  /* 0x2000001eff247230 */ /* 0x000fe40000004100 */
[----:B------:R-:W-:Y:S01]  /*10c90*/  FFMA.FTZ R41, R25, R40, R46 ;  /* 0x0000002819297223 */ /* 0x000fe2000001002e */
[----:B------:R-:W-:Y:S02]  /*10ca0*/  HADD2.F32 R37, -RZ, R31.H0_H0 ;  /* 0x2000001fff257230 */ /* 0x000fe40000004100 */
[----:B------:R-:W-:Y:S01]  /*10cb0*/  FFMA.FTZ R75, R4, R75, R34 ;  /* 0x0000004b044b7223 */ /* 0x000fe20000010022 */
[----:B------:R-:W-:Y:S02]  /*10cc0*/  HADD2.F32 R5, -RZ, R82.H0_H0 ;  /* 0x20000052ff057230 */ /* 0x000fe40000004100 */
[----:B------:R-:W-:Y:S01]  /*10cd0*/  FMUL.FTZ R25, R36, R35 ;  /* 0x0000002324197220 */ /* 0x000fe20000410000 */
[----:B------:R-:W-:-:S02]  /*10ce0*/  HADD2.F32 R80, -RZ, R80.H1_H1 ;  /* 0x30000050ff507230 */ /* 0x000fc40000004100 */
[----:B------:R-:W-:Y:S02]  /*10cf0*/  HADD2.F32 R82, -RZ, R82.H1_H1 ;  /* 0x30000052ff527230 */ /* 0x000fe40000004100 */
[-C--:B------:R-:W-:Y:S01]  /*10d00*/  FMUL.FTZ R29, R36, R5.reuse ;  /* 0x00000005241d7220 */ /* 0x080fe20000410000 */
[----:B------:R-:W-:Y:S02]  /*10d10*/  HADD2.F32 R31, -RZ, R31.H1_H1 ;  /* 0x3000001fff1f7230 */ /* 0x000fe40000004100 */
[C---:B------:R-:W-:Y:S01]  /*10d20*/  FMUL.FTZ R38, R37.reuse, R80 ;  /* 0x0000005025267220 */ /* 0x040fe20000410000 */
[----:B------:R-:W-:Y:S02]  /*10d30*/  HADD2.F32 R34, -RZ, R43.H0_H0 ;  /* 0x2000002bff227230 */ /* 0x000fe40000004100 */
[----:B------:R-:W-:Y:S01]  /*10d40*/  FMUL.FTZ R37, R37, R82 ;  /* 0x0000005225257220 */ /* 0x000fe20000410000 */
[----:B------:R-:W-:Y:S02]  /*10d50*/  HADD2.F32 R4, -RZ, R50.H0_H0 ;  /* 0x20000032ff047230 */ /* 0x000fe40000004100 */
[C---:B------:R-:W-:Y:S01]  /*10d60*/  FFMA.FTZ R36, R6.reuse, R5, -R25 ;  /* 0x0000000506247223 */ /* 0x040fe20000010819 */
[----:B------:R-:W-:Y:S01]  /*10d70*/  FFMA.FTZ R35, R6, R35, R29 ;  /* 0x0000002306237223 */ /* 0x000fe2000001001d */
[----:B------:R-:W-:-:S02]  /*10d80*/  HADD2.F32 R28, -RZ, R28.H1_H1 ;  /* 0x3000001cff1c7230 */ /* 0x000fc40000004100 */
[----:B------:R-:W-:Y:S01]  /*10d90*/  FMUL.FTZ R6, R31, R34 ;  /* 0x000000221f067220 */ /* 0x000fe20000410000 */
[----:B------:R-:W-:Y:S02]  /*10da0*/  HADD2.F32 R30, -RZ, R30.H1_H1 ;  /* 0x3000001eff1e7230 */ /* 0x000fe40000004100 */
[C---:B------:R-:W-:Y:S01]  /*10db0*/  FFMA.FTZ R38, R7.reuse, R82, -R38 ;  /* 0x0000005207267223 */ /* 0x040fe20000010826 */
        /* <DEDUP_REMOVED lines=27> */
.L_x_2860:
[----:B------:R-:W-:Y:S05]  /*10f70*/  BSYNC B1 ;  /* 0x0000000000017941 */ /* 0x000fea0003800000 */
.L_x_2859:
        /* <DEDUP_REMOVED lines=12> */
[----:B------:R-:W-:Y:S02]  /*11040*/  SHF.L.U32 R7, R7, 0xa, RZ ;  /* 0x0000000a07077819 */ /* 0x000fe400000006ff */
[----:B--2---:R-:W-:Y:S02]  /*11050*/  LOP3.LUT R24, R5, R220, RZ, 0x3c, !PT ;  /* 0x000000dc05187212 */ /* 0x004fe400078e3cff */
[----:B------:R-:W-:Y:S02]  /*11060*/  LOP3.LUT R25, R7, 0x7fffe000, RZ, 0xc0, !PT ;  /* 0x7fffe00007197812 */ /* 0x000fe400078ec0ff */
[----:B------:R-:W0:Y:S01]  /*11070*/  LDS.128 R4, [R216] ;  /* 0x00000000d8047984 */ /* 0x000e220000000c00 */
[----:B------:R-:W-:Y:S02]  /*11080*/  SHF.R.U64 R45, R8, 0x10, R9 ;  /* 0x00000010082d7819 */ /* 0x000fe40000001209 */
[----:B------:R-:W-:Y:S02]  /*11090*/  IADD3 R25, R24, R25, R183 ;  /* 0x0000001918197210 */ /* 0x000fe40007ffe0b7 */
[----:B------:R-:W-:-:S02]  /*110a0*/  SHF.R.U32.HI R52, RZ, 0x10, R53 ;  /* 0x00000010ff347819 */ /* 0x000fc40000011635 */
[----:B------:R-:W-:Y:S01]  /*110b0*/  SHF.R.U64 R43, R10, 0x10, R11 ;  /* 0x000000100a2b7819 */ /* 0x000fe2000000120b */
[----:B------:R-:W-:Y:S01]  /*110c0*/  IMAD R28, R25, 0x2, R2 ;  /* 0x00000002191c7824 */ /* 0x000fe200078e0202 */
[--C-:B------:R-:W-:Y:S02]  /*110d0*/  SHF.R.U64 R46, R54, 0x10, R55.reuse ;  /* 0x00000010362e7819 */ /* 0x100fe40000001237 */
[----:B------:R-:W-:Y:S02]  /*110e0*/  SHF.R.U32.HI R54, RZ, 0x10, R55 ;  /* 0x00000010ff367819 */ /* 0x000fe40000011637 */
        /* <DEDUP_REMOVED lines=13> */
[----:B------:R-:W-:Y:S01]  /*111c0*/  FMUL.FTZ R39, R29, R34 ;  /* 0x000000221d277220 */ /* 0x000fe20000410000 */
        /* <DEDUP_REMOVED lines=8> */
[C---:B------:R-:W-:Y:S01]  /*11250*/  FMUL.FTZ R30, R25.reuse, R34 ;  /* 0x00000022191e7220 */ /* 0x040fe20000410000 */
[----:B------:R-:W-:Y:S02]  /*11260*/  HADD2.F32 R31, -RZ, R26.H0_H0 ;  /* 0x2000001aff1f7230 */ /* 0x000fe40000004100 */
[-C--:B------:R-:W-:Y:S01]  /*11270*/  FMUL.FTZ R25, R25, R8.reuse ;  /* 0x0000000819197220 */ /* 0x080fe20000410000 */
[----:B------:R-:W-:Y:S02]  /*11280*/  HADD2.F32 R29, -RZ, R70.H0_H0 ;  /* 0x20000046ff1d7230 */ /* 0x000fe40000004100 */
[----:B------:R-:W-:Y:S01]  /*11290*/  FFMA.FTZ R35, R5, R8, -R30 ;  /* 0x0000000805237223 */ /* 0x000fe2000001081e */
[----:B------:R-:W-:Y:S01]  /*112a0*/  FFMA.FTZ R40, R9, R36, R40 ;  /* 0x0000002409287223 */ /* 0x000fe20000010028 */
[----:B------:R-:W-:-:S02]  /*112b0*/  HADD2.F32 R8, -RZ, R73.H0_H0 ;  /* 0x20000049ff087230 */ /* 0x000fc40000004100 */
[----:B------:R-:W-:Y:S01]  /*112c0*/  FFMA.FTZ R36, R5, R34, R25 ;  /* 0x0000002205247223 */ /* 0x000fe20000010019 */
[----:B------:R-:W-:Y:S02]  /*112d0*/  HADD2.F32 R33, -RZ, R27.H0_H0 ;  /* 0x2000001bff217230 */ /* 0x000fe40000004100 */
        /* <DEDUP_REMOVED lines=8> */
[-C--:B------:R-:W-:Y:S01]  /*11360*/  FMUL.FTZ R33, R33, R30.reuse ;  /* 0x0000001e21217220 */ /* 0x080fe20000410000 */
[----:B------:R-:W-:Y:S02]  /*11370*/  HADD2.F32 R8, -RZ, R54.H0_H0 ;  /* 0x20000036ff087230 */ /* 0x000fe40000004100 */
[C---:B------:R-:W-:Y:S01]  /*11380*/  FFMA.FTZ R42, R11.reuse, R30, -R42 ;  /* 0x0000001e0b2a7223 */ /* 0x040fe2000001082a */
[----:B------:R-:W-:Y:S02]  /*11390*/  HADD2.F32 R24, -RZ, R24.H1_H1 ;  /* 0x30000018ff187230 */ /* 0x000fe40000004100 */
[----:B------:R-:W-:Y:S01]  /*113a0*/  FFMA.FTZ R33, R11, R70, R33 ;  /* 0x000000460b217223 */ /* 0x000fe20000010021 */
[C---:B------:R-:W-:Y:S01]  /*113b0*/  FMUL.FTZ R44, R27.reuse, R34 ;  /* 0x000000221b2c7220 */ /* 0x040fe20000410000 */
[----:B------:R-:W-:Y:S01]  /*113c0*/  FMUL.FTZ R30, R27, R8 ;  /* 0x000000081b1e7220 */ /* 0x000fe20000410000 */
[----:B------:R-:W-:-:S02]  /*113d0*/  HADD2.F32 R11, -RZ, R45.H0_H0 ;  /* 0x2000002dff0b7230 */ /* 0x000fc40000004100 */
[----:B------:R-:W-:Y:S01]  /*113e0*/  FFMA.FTZ R10, R10, R29, R9 ;  /* 0x0000001d0a0a7223 */ /* 0x000fe20000010009 */
[----:B------:R-:W-:Y:S02]  /*113f0*/  HADD2.F32 R5, -RZ, R47.H0_H0 ;  /* 0x2000002fff057230 */ /* 0x000fe40000004100 */
[C---:B------:R-:W-:Y:S01]  /*11400*/  FFMA.FTZ R41, R7.reuse, R8, -R44 ;  /* 0x0000000807297223 */ /* 0x040fe2000001082c */
[----:B------:R-:W-:Y:S02]  /*11410*/  HADD2.F32 R26, -RZ, R26.H1_H1 ;  /* 0x3000001aff1a7230 */ /* 0x000fe40000004100 */
[----:B------:R-:W-:Y:S01]  /*11420*/  FFMA.FTZ R30, R7, R34, R30 ;  /* 0x00000022071e7223 */ /* 0x000fe2000001001e */
[----:B------:R-:W-:Y:S02]  /*11430*/  HADD2.F32 R25, -RZ, R43.H0_H0 ;  /* 0x2000002bff197230 */ /* 0x000fe40000004100 */
[----:B------:R-:W-:Y:S01]  /*11440*/  FMUL.FTZ R7, R24, R11 ;  /* 0x0000000b18077220 */ /* 0x000fe20000410000 */
[----:B------:R-:W-:-:S02]  /*11450*/  HADD2.F32 R9, -RZ, R46.H0_H0 ;  /* 0x2000002eff097230 */ /* 0x000fc40000004100 */
[----:B------:R-:W-:Y:S01]  /*11460*/  FMUL.FTZ R24, R24, R5 ;  /* 0x0000000518187220 */ /* 0x000fe20000410000 */
[----:B------:R-:W-:Y:S02]  /*11470*/  HADD2.F32 R6, -RZ, R6.H1_H1 ;  /* 0x30000006ff067230 */ /* 0x000fe40000004100 */
[----:B------:R-:W-:Y:S01]  /*11480*/  FMUL.FTZ R29, R26, R25 ;  /* 0x000000191a1d7220 */ /* 0x000fe20000410000 */
[----:B------:R-:W-:Y:S01]  /*11490*/  FFMA.FTZ R8, R4, R5, -R7 ;  /* 0x0000000504087223 */ /* 0x000fe20000010807 */
[----:B------:R-:W-:Y:S01]  /*114a0*/  FMUL.FTZ R26, R26, R9 ;  /* 0x000000091a1a7220 */ /* 0x000fe20000410000 */
[----:B------:R-:W-:Y:S01]  /*114b0*/  FFMA.FTZ R27, R4, R11, R24 ;  /* 0x0000000b041b7223 */ /* 0x000fe20000010018 */
[C---:B------:R-:W-:Y:S01]  /*114c0*/  FFMA.FTZ R24, R6.reuse, R9, -R29 ;  /* 0x0000000906187223 */ /* 0x040fe2000001081d */
[----:B------:R-:W-:Y:S01]  /*114d0*/  F2FP.F16.F32.PACK_AB R7, R41, R42 ;  /* 0x0000002a2907723e */ /* 0x000fe200000000ff */
        /* <DEDUP_REMOVED lines=10> */
.L_x_2862:
[----:B------:R-:W-:Y:S05]  /*11580*/  BSYNC B1 ;  /* 0x0000000000017941 */ /* 0x000fea0003800000 */
.L_x_2861:
[----:B------:R-:W-:Y:S05]  /*11590*/  @P2 BRA `(.L_x_2834) ;  /* 0x0000000400782947 */ /* 0x000fea0003800000 */
[----:B------:R-:W-:Y:S01]  /*115a0*/  LEA.HI R32, R32, R166, RZ, 0x1d ;  /* 0x000000a620207211 */ /* 0x000fe200078fe8ff */
[--C-:B--2---:R-:W-:Y:S01]  /*115b0*/  HADD2.F32 R29, -RZ, R20.reuse.H1_H1 ;  /* 0x30000014ff1d7230 */ /* 0x104fe20000004100 */
[--C-:B------:R-:W-:Y:S01]  /*115c0*/  SHF.R.U64 R41, R56, 0x10, R57.reuse ;  /* 0x0000001038297819 */ /* 0x100fe20000001239 */
[--C-:B------:R-:W-:Y:S01]  /*115d0*/  HADD2.F32 R31, -RZ, R3.reuse.H0_H0 ;  /* 0x20000003ff1f7230 */ /* 0x100fe20000004100 */
[----:B01----:R-:W-:Y:S01]  /*115e0*/  SHF.R.S32.HI R7, RZ, 0x1f, R32 ;  /* 0x0000001fff077819 */ /* 0x003fe20000011420 */
[----:B------:R-:W-:Y:S01]  /*115f0*/  IMAD.SHL.U32 R5, R32, 0x8, RZ ;  /* 0x0000000820057824 */ /* 0x000fe200078e00ff */
[----:B------:R-:W-:Y:S01]  /*11600*/  SHF.R.U32.HI R56, RZ, 0x10, R57 ;  /* 0x00000010ff387819 */ /* 0x000fe20000011639 */
[----:B------:R-:W-:Y:S01]  /*11610*/  HADD2.F32 R30, -RZ, R3.H1_H1 ;  /* 0x30000003ff1e7230 */ /* 0x000fe20000004100 */
[----:B------:R-:W-:Y:S01]  /*11620*/  LEA.HI R7, R7, R32, RZ, 0x3 ;  /* 0x0000002007077211 */ /* 0x000fe200078f18ff */
[----:B------:R-:W-:Y:S01]  /*11630*/  HADD2.F32 R20, -RZ, R20.H0_H0 ;  /* 0x20000014ff147230 */ /* 0x000fe20000004100 */
[----:B------:R-:W-:Y:S01]  /*11640*/  LOP3.LUT R5, R176, 0x38, R5, 0xf8, !PT ;  /* 0x00000038b0057812 */ /* 0x000fe200078ef805 */
[--C-:B------:R-:W-:Y:S01]  /*11650*/  HADD2.F32 R3, -RZ, R21.reuse.H0_H0 ;  /* 0x20000015ff037230 */ /* 0x100fe20000004100 */
[----:B------:R-:W-:Y:S01]  /*11660*/  SHF.L.U32 R7, R7, 0xa, RZ ;  /* 0x0000000a07077819 */ /* 0x000fe200000006ff */
[----:B------:R-:W-:Y:S01]  /*11670*/  HADD2.F32 R21, -RZ, R21.H1_H1 ;  /* 0x30000015ff157230 */ /* 0x000fe20000004100 */
[----:B------:R-:W-:-:S02]  /*11680*/  LOP3.LUT R8, R5, R220, RZ, 0x3c, !PT ;  /* 0x000000dc05087212 */ /* 0x000fc400078e3cff */
[----:B------:R-:W-:Y:S02]  /*11690*/  LOP3.LUT R9, R7, 0x7fffe000, RZ, 0xc0, !PT ;  /* 0x7fffe00007097812 */ /* 0x000fe400078ec0ff */
[----:B------:R-:W0:Y:S01]  /*116a0*/  LDS.128 R4, [R215] ;  /* 0x00000000d7047984 */ /* 0x000e220000000c00 */
[----:B------:R-:W-:Y:S02]  /*116b0*/  SHF.R.U32.HI R32, RZ, 0x10, R13 ;  /* 0x00000010ff207819 */ /* 0x000fe4000001160d */
[----:B------:R-:W-:Y:S02]  /*116c0*/  IADD3 R9, R8, R9, R183 ;  /* 0x0000000908097210 */ /* 0x000fe40007ffe0b7 */
[----:B------:R-:W-:Y:S01]  /*116d0*/  SHF.R.U64 R39, R12, 0x10, R13 ;  /* 0x000000100c277819 */ /* 0x000fe2000000120d */
[----:B------:R-:W-:Y:S01]  /*116e0*/  HADD2.F32 R32, -RZ, R32.H0_H0 ;  /* 0x20000020ff207230 */ /* 0x000fe20000004100 */
        /* <DEDUP_REMOVED lines=22> */
[----:B------:R-:W-:Y:S02]  /*11850*/  HADD2.F32 R27, -RZ, R10.H0_H0 ;  /* 0x2000000aff1b7230 */ /* 0x000fe40000004100 */
[----:B------:R-:W-:Y:S01]  /*11860*/  FMUL.FTZ R36, R26, R25 ;  /* 0x000000191a247220 */ /* 0x000fe20000410000 */
[C---:B------:R-:W-:Y:S01]  /*11870*/  FMUL.FTZ R26, R9.reuse, R30 ;  /* 0x0000001e091a7220 */ /* 0x040fe20000410000 */
[----:B------:R-:W-:Y:S01]  /*11880*/  FMUL.FTZ R9, R9, R20 ;  /* 0x0000001409097220 */ /* 0x000fe20000410000 */
[----:B------:R-:W-:-:S02]  /*11890*/  HADD2.F32 R12, -RZ, R0.H1_H1 ;  /* 0x30000000ff0c7230 */ /* 0x000fc40000004100 */
[----:B------:R-:W-:Y:S01]  /*118a0*/  FFMA.FTZ R36, R13, R32, R36 ;  /* 0x000000200d247223 */ /* 0x000fe20000010024 */
[C---:B------:R-:W-:Y:S01]  /*118b0*/  FFMA.FTZ R26, R5.reuse, R20, -R26 ;  /* 0x00000014051a7223 */ /* 0x040fe2000001081a */
[----:B------:R-:W-:Y:S01]  /*118c0*/  FFMA.FTZ R30, R5, R30, R9 ;  /* 0x0000001e051e7223 */ /* 0x000fe20000010009 */
[--C-:B------:R-:W-:Y:S02]  /*118d0*/  HADD2.F32 R28, -RZ, R11.reuse.H0_H0 ;  /* 0x2000000bff1c7230 */ /* 0x100fe40000004100 */
[C---:B------:R-:W-:Y:S01]  /*118e0*/  FMUL.FTZ R9, R27.reuse, R12 ;  /* 0x0000000c1b097220 */ /* 0x040fe20000410000 */
[----:B------:R-:W-:Y:S02]  /*118f0*/  HADD2.F32 R5, -RZ, R0.H0_H0 ;  /* 0x20000000ff057230 */ /* 0x000fe40000004100 */
[----:B------:R-:W-:Y:S01]  /*11900*/  FMUL.FTZ R27, R27, R3 ;  /* 0x000000031b1b7220 */ /* 0x000fe20000410000 */
[----:B------:R-:W-:Y:S02]  /*11910*/  HADD2.F32 R11, -RZ, R11.H1_H1 ;  /* 0x3000000bff0b7230 */ /* 0x000fe40000004100 */
[----:B------:R-:W-:Y:S01]  /*11920*/  FFMA.FTZ R34, R13, R25, -R34 ;  /* 0x000000190d227223 */ /* 0x000fe20000010822 */
[----:B------:R-:W-:-:S02]  /*11930*/  HADD2.F32 R20, -RZ, R37.H0_H0 ;  /* 0x20000025ff147230 */ /* 0x000fc40000004100 */
[C---:B------:R-:W-:Y:S01]  /*11940*/  FMUL.FTZ R32, R28.reuse, R5 ;  /* 0x000000051c207220 */ /* 0x040fe20000410000 */
[----:B------:R-:W-:Y:S02]  /*11950*/  HADD2.F32 R0, -RZ, R58.H0_H0 ;  /* 0x2000003aff007230 */ /* 0x000fe40000004100 */
[----:B------:R-:W-:Y:S01]  /*11960*/  FMUL.FTZ R28, R28, R21 ;  /* 0x000000151c1c7220 */ /* 0x000fe20000410000 */
[C---:B------:R-:W-:Y:S01]  /*11970*/  FFMA.FTZ R25, R14.reuse, R3, -R9 ;  /* 0x000000030e197223 */ /* 0x040fe20000010809 */
[----:B------:R-:W-:Y:S01]  /*11980*/  FFMA.FTZ R27, R14, R12, R27 ;  /* 0x0000000c0e1b7223 */ /* 0x000fe2000001001b */
[C---:B------:R-:W-:Y:S01]  /*11990*/  FMUL.FTZ R12, R11.reuse, R20 ;  /* 0x000000140b0c7220 */ /* 0x040fe20000410000 */
[----:B------:R-:W-:Y:S01]  /*119a0*/  FMUL.FTZ R14, R11, R0 ;  /* 0x000000000b0e7220 */ /* 0x000fe20000410000 */
[----:B------:R-:W-:Y:S02]  /*119b0*/  HADD2.F32 R8, -RZ, R8.H1_H1 ;  /* 0x30000008ff087230 */ /* 0x000fe40000004100 */
[----:B------:R-:W-:Y:S01]  /*119c0*/  FFMA.FTZ R28, R15, R5, R28 ;  /* 0x000000050f1c7223 */ /* 0x000fe2000001001c */
[----:B------:R-:W-:-:S02]  /*119d0*/  HADD2.F32 R10, -RZ, R10.H1_H1 ;  /* 0x3000000aff0a7230 */ /* 0x000fc40000004100 */
[----:B------:R-:W-:Y:S01]  /*119e0*/  FFMA.FTZ R32, R15, R21, -R32 ;  /* 0x000000150f207223 */ /* 0x000fe20000010820 */
        /* <DEDUP_REMOVED lines=25> */
.L_x_2834:
[----:B------:R-:W-:Y:S05]  /*11b80*/  BSYNC B0 ;  /* 0x0000000000007941 */ /* 0x000fea0003800000 */
.L_x_2812:
        /* <DEDUP_REMOVED lines=8> */
.L_x_2810:
[----:B01234-:R-:W2:Y:S02]  /*11c10*/  LDL R0, [R1+0x30] ;  /* 0x0000300001007983 */ /* 0x01fea40000100800 */
[----:B--2---:R-:W-:-:S13]  /*11c20*/  R2UR UR4, R0 ;  /* 0x00000000000472ca */ /* 0x004fda00000e0000 */
[----:B------:R-:W-:-:S05]  /*11c30*/  IMAD.U32 R0, RZ, RZ, UR4 ;  /* 0x00000004ff007e24 */ /* 0x000fca000f8e00ff */
[----:B------:R-:W-:-:S13]  /*11c40*/  ISETP.NE.AND P0, PT, R0, 0x3, PT ;  /* 0x000000030000780c */ /* 0x000fda0003f05270 */
[----:B------:R-:W-:Y:S05]  /*11c50*/  @!P0 BRA `(.L_x_2863) ;  /* 0x0000000000048947 */ /* 0x000fea0003800000 */
[----:B------:R-:W-:Y:S01]  /*11c60*/  BPT.TRAP 0x1 ;  /* 0x000000040000795c */ /* 0x000fe20000300000 */
.L_x_2863:
[----:B------:R-:W-:Y:S02]  /*11c70*/  LEA R0, R162, R2, 0x3 ;  /* 0x00000002a2007211 */ /* 0x000fe400078e18ff */
[----:B------:R-:W-:-:S04]  /*11c80*/  SHF.L.U32 R3, R167, 0x1f, RZ ;  /* 0x0000001fa7037819 */ /* 0x000fc800000006ff */
[----:B------:R0:W1:Y:S01]  /*11c90*/  SYNCS.PHASECHK.TRANS64.TRYWAIT P1, [R0+URZ+0x2a830], R3 ;  /* 0x02a83003000075a7 */ /* 0x000062000802017f */
[----:B------:R-:W-:Y:S05]  /*11ca0*/  @!P0 BRA `(.L_x_2864) ;  /* 0x0000000000048947 */ /* 0x000fea0003800000 */
[----:B------:R-:W-:Y:S01]  /*11cb0*/  BPT.TRAP 0x1 ;  /* 0x000000040000795c */ /* 0x000fe20000300000 */
.L_x_2864:
[----:B-1----:R-:W-:Y:S05]  /*11cc0*/  @P1 BRA `(.L_x_2865) ;  /* 0x0000000000081947 */ /* 0x002fea0003800000 */
[----:B------:R-:W1:Y:S02]  /*11cd0*/  SYNCS.PHASECHK.TRANS64.TRYWAIT P1, [R0+URZ+0x2a830], R3 ;  /* 0x02a83003000075a7 */ /* 0x000e64000802017f */
[----:B-1----:R-:W-:Y:S05]  /*11ce0*/  @!P1 BRA `(.L_x_2866) ;  /* 0x0000012400bc9947 */ /* 0x002fea0003800000 */
.L_x_2865:
[----:B------:R-:W-:Y:S05]  /*11cf0*/  WARPSYNC.ALL ;  /* 0x0000000000007948 */ /* 0x000fea0003800000 */
[----:B01----:R-:W-:Y:S01]  /*11d00*/  VIADD R3, R2, 0x18400 ;  /* 0x0001840002037836 */ /* 0x003fe20000000000 */
[----:B------:R-:W-:Y:S01]  /*11d10*/  R2UR UR4, R68 ;  /* 0x00000000440472ca */ /* 0x000fe200000e0000 */
[----:B------:R-:W-:Y:S01]  /*11d20*/  IMAD.MOV.U32 R5, RZ, RZ, 0x40000040 ;  /* 0x40000040ff057424 */ /* 0x000fe200078e00ff */
[----:B------:R-:W-:Y:S01]  /*11d30*/  WARPGROUP.ARRIVE ;  /* 0x00000000000079c5 */ /* 0x000fe20000000000 */
[----:B------:R-:W-:Y:S01]  /*11d40*/  UMOV UR9, 0x40000040 ;  /* 0x4000004000097882 */ /* 0x000fe20000000000 */
[----:B------:R-:W-:Y:S01]  /*11d50*/  SHF.R.U32.HI R3, RZ, 0x4, R3 ;  /* 0x00000004ff037819 */ /* 0x000fe20000011603 */
[----:B------:R-:W-:Y:S01]  /*11d60*/  IMAD.U32 R11, RZ, RZ, UR9 ;  /* 0x00000009ff0b7e24 */ /* 0x000fe2000f8e00ff */
        /* <DEDUP_REMOVED lines=17> */
[----:B------:R-:W-:Y:S01]  /*11e80*/  UIADD3 UR56, UR4, 0x404, URZ ;  /* 0x0000040404387890 */ /* 0x000fe2000fffe03f */
[----:B------:R-:W-:Y:S01]  /*11e90*/  MOV R10, UR8 ;  /* 0x00000008000a7c02 */ /* 0x000fe20008000f00 */
[----:B------:R-:W-:-:S02]  /*11ea0*/  UIADD3 UR52, UR4, 0x406, URZ ;  /* 0x0000040604347890 */ /* 0x000fc4000fffe03f */
[----:B------:R-:W-:Y:S02]  /*11eb0*/  UIADD3 UR48, UR4, 0x800, URZ ;  /* 0x0000080004307890 */ /* 0x000fe4000fffe03f */
[----:B------:R0:W-:Y:S01]  /*11ec0*/  STL.64 [R1+0x28], R10 ;  /* 0x0000280a01007387 */ /* 0x0001e20000100a00 */
[----:B------:R-:W-:Y:S02]  /*11ed0*/  UIADD3 UR44, UR4, 0x802, URZ ;  /* 0x00000802042c7890 */ /* 0x000fe4000fffe03f */
[----:B------:R-:W-:Y:S02]  /*11ee0*/  UIADD3 UR40, UR4, 0x804, URZ ;  /* 0x0000080404287890 */ /* 0x000fe4000fffe03f */
[----:B------:R-:W-:Y:S01]  /*11ef0*/  UIADD3 UR36, UR4, 0x806, URZ ;  /* 0x0000080604247890 */ /* 0x000fe2000fffe03f */
[----:B------:R-:W-:Y:S01]  /*11f00*/  HGMMA.64x96x16.F32 R24, gdesc[UR8], RZ, !UPT, gsb0 ;  /* 0x01600000081879f0 */ /* 0x000fe2000c0008ff */
[----:B------:R-:W-:Y:S01]  /*11f10*/  R2UR UR10, R8 ;  /* 0x00000000080a72ca */ /* 0x000fe200000e0000 */
[----:B------:R-:W-:Y:S01]  /*11f20*/  UMOV UR8, UR5 ;  /* 0x0000000500087c82 */ /* 0x000fe20008000000 */
[----:B------:R-:W-:Y:S01]  /*11f30*/  R2UR UR11, R9 ;  /* 0x00000000090b72ca */ /* 0x000fe200000e0000 */
[----:B------:R-:W-:Y:S01]  /*11f40*/  UMOV UR9, 0x40000040 ;  /* 0x4000004000097882 */ /* 0x000fe20000000000 */
[----:B------:R-:W-:Y:S01]  /*11f50*/  IMAD.MOV.U32 R9, RZ, RZ, 0x40000040 ;  /* 0x40000040ff097424 */ /* 0x000fe200078e00ff */
[----:B------:R-:W-:Y:S01]  /*11f60*/  IADD3 R8, R4, 0x4, RZ ;  /* 0x0000000404087810 */ /* 0x000fe20007ffe0ff */
[----:B------:R-:W-:Y:S01]  /*11f70*/  UIADD3 UR5, UR4, 0x4, URZ ;  /* 0x0000000404057890 */ /* 0x000fe2000fffe03f */
[----:B0-----:R-:W-:Y:S01]  /*11f80*/  IMAD.U32 R10, RZ, RZ, UR8 ;  /* 0x00000008ff0a7e24 */ /* 0x001fe2000f8e00ff */
[----:B------:R-:W-:Y:S01]  /*11f90*/  UMOV UR37, 0x40000040 ;  /* 0x4000004000257882 */ /* 0x000fe20000000000 */
        /* <DEDUP_REMOVED lines=12> */
[----:B0-----:R-:W-:Y:S01]  /*12060*/  MOV R11, UR9 ;  /* 0x00000009000b7c02 */ /* 0x001fe20008000f00 */
        /* <DEDUP_REMOVED lines=22> */
[----:B------:R-:W-:Y:S01]  /*121d0*/  IMAD.MOV.U32 R9, RZ, RZ, 0x40000040 ;  /* 0x40000040ff097424 */ /* 0x000fe200078e00ff */
[----:B------:R-:W-:Y:S01]  /*121e0*/  IADD3 R8, R4, 0x302, RZ ;  /* 0x0000030204087810 */ /* 0x000fe20007ffe0ff */
[----:B------:R-:W-:Y:S01]  /*121f0*/  UIADD3 UR5, UR4, 0x402, URZ ;  /* 0x0000040204057890 */ /* 0x000fe2000fffe03f */
[----:B0-----:R-:W-:Y:S02]  /*12200*/  IMAD.U32 R10, RZ, RZ, UR8 ;  /* 0x00000008ff0a7e24 */ /* 0x001fe4000f8e00ff */
        /* <DEDUP_REMOVED lines=10> */
[----:B0-----:R-:W-:Y:S01]  /*122b0*/  MOV R11, UR9 ;  /* 0x00000009000b7c02 */ /* 0x001fe20008000f00 */
[----:B------:R-:W-:Y:S02]  /*122c0*/  IMAD.MOV.U32 R9, RZ, RZ, 0x40000040 ;  /* 0x40000040ff097424 */ /* 0x000fe400078e00ff */
[----:B------:R-:W-:Y:S01]  /*122d0*/  IMAD.U32 R10, RZ, RZ, UR8 ;  /* 0x00000008ff0a7e24 */ /* 0x000fe2000f8e00ff */
[----:B------:R-:W-:-:S02]  /*122e0*/  R2UR UR58, R8 ;  /* 0x00000000083a72ca */ /* 0x000fc400000e0000 */
[----:B------:R-:W-:Y:S01]  /*122f0*/  R2UR UR59, R9 ;  /* 0x00000000093b72ca */ /* 0x000fe200000e0000 */
[----:B------:R-:W-:Y:S01]  /*12300*/  IMAD.MOV.U32 R9, RZ, RZ, 0x40000040 ;  /* 0x40000040ff097424 */ /* 0x000fe200078e00ff */
[----:B------:R-:W-:Y:S01]  /*12310*/  IADD3 R8, R4, 0x306, RZ ;  /* 0x0000030604087810 */ /* 0x000fe20007ffe0ff */
[----:B------:R0:W-:Y:S03]  /*12320*/  STL.64 [R1], R10 ;  /* 0x0000000a01007387 */ /* 0x0001e60000100a00 */
[----:B------:R-:W-:Y:S01]  /*12330*/  R2UR UR54, R8 ;  /* 0x00000000083672ca */ /* 0x000fe200000e0000 */
[----:B------:R-:W-:Y:S01]  /*12340*/  VIADD R8, R4, 0x600 ;  /* 0x0000060004087836 */ /* 0x000fe20000000000 */
[----:B------:R-:W-:Y:S02]  /*12350*/  R2UR UR55, R9 ;  /* 0x00000000093772ca */ /* 0x000fe400000e0000 */
[----:B------:R-:W-:-:S02]  /*12360*/  MOV R9, 0x40000040 ;  /* 0x4000004000097802 */ /* 0x000fc40000000f00 */
[----:B------:R-:W-:Y:S01]  /*12370*/  R2UR UR50, R8 ;  /* 0x00000000083272ca */ /* 0x000fe200000e0000 */
[----:B------:R-:W-:Y:S01]  /*12380*/  VIADD R8, R4, 0x602 ;  /* 0x0000060204087836 */ /* 0x000fe20000000000 */
[----:B------:R-:W-:Y:S01]  /*12390*/  R2UR UR51, R9 ;  /* 0x00000000093372ca */ /* 0x000fe200000e0000 */
[----:B------:R-:W-:-:S03]  /*123a0*/  IMAD.MOV.U32 R9, RZ, RZ, 0x40000040 ;  /* 0x40000040ff097424 */ /* 0x000fc600078e00ff */
[----:B------:R-:W-:Y:S02]  /*123b0*/  R2UR UR46, R8 ;  /* 0x00000000082e72ca */ /* 0x000fe400000e0000 */
[----:B------:R-:W-:Y:S01]  /*123c0*/  R2UR UR47, R9 ;  /* 0x00000000092f72ca */ /* 0x000fe200000e0000 */
[----:B------:R-:W-:Y:S01]  /*123d0*/  IMAD.MOV.U32 R9, RZ, RZ, 0x40000040 ;  /* 0x40000040ff097424 */ /* 0x000fe200078e00ff */
[C---:B------:R-:W-:Y:S01]  /*123e0*/  IADD3 R8, R4.reuse, 0x604, RZ ;  /* 0x0000060404087810 */ /* 0x040fe20007ffe0ff */
[----:B------:R-:W-:-:S03]  /*123f0*/  VIADD R4, R4, 0x606 ;  /* 0x0000060604047836 */ /* 0x000fc60000000000 */
[----:B------:R-:W-:Y:S02]  /*12400*/  R2UR UR42, R8 ;  /* 0x00000000082a72ca */ /* 0x000fe400000e0000 */
        /* <DEDUP_REMOVED lines=26> */
.L_x_2867:
[----:B------:R-:W0:Y:S01]  /*125b0*/  LDC R9, c[0x0][0x448] ;  /* 0x00011200ff097b82 */ /* 0x000e220000000800 */
[----:B------:R-:W-:Y:S01]  /*125c0*/  ULDC UR4, c[0x0][0x9d8] ;  /* 0x0002760000047ab9 */ /* 0x000fe20000000800 */
[----:B------:R-:W-:Y:S02]  /*125d0*/  VIADD R0, R0, 0x2a840 ;  /* 0x0002a84000007836 */ /* 0x000fe40000000000 */
[----:B------:R-:W-:Y:S01]  /*125e0*/  FMUL.FTZ R4, R25, UR4 ;  /* 0x0000000419047c20 */ /* 0x000fe20008410000 */
[----:B------:R-:W-:Y:S02]  /*125f0*/  IMAD.MOV.U32 R25, RZ, RZ, -0x60 ;  /* 0xffffffa0ff197424 */ /* 0x000fe400078e00ff */
[----:B------:R-:W-:Y:S01]  /*12600*/  FMUL.FTZ R26, R26, UR4 ;  /* 0x000000041a1a7c20 */ /* 0x000fe20008410000 */
[----:B------:R-:W-:Y:S01]  /*12610*/  FMUL.FTZ R27, R27, UR4 ;  /* 0x000000041b1b7c20 */ /* 0x000fe20008410000 */
[----:B------:R-:W-:Y:S01]  /*12620*/  FMUL.FTZ R30, R30, UR4 ;  /* 0x000000041e1e7c20 */ /* 0x000fe20008410000 */
[----:B------:R-:W-:-:S02]  /*12630*/  IMAD R25, R72, R25, 0x61 ;  /* 0x0000006148197424 */ /* 0x000fc400078e0219 */
[----:B------:R-:W-:Y:S01]  /*12640*/  FMUL.FTZ R31, R31, UR4 ;  /* 0x000000041f1f7c20 */ /* 0x000fe20008410000 */
[----:B------:R1:W-:Y:S01]  /*12650*/  MUFU.TANH R82, R27 ;  /* 0x0000001b00527308 */ /* 0x0003e20000002400 */
[----:B------:R-:W-:Y:S01]  /*12660*/  FMUL.FTZ R34, R34, UR4 ;  /* 0x0000000422227c20 */ /* 0x000fe20008410000 */
[----:B------:R-:W-:Y:S02]  /*12670*/  IMAD R25, R188, -0x2, R25 ;  /* 0xfffffffebc197824 */ /* 0x000fe400078e0219 */
        /* <DEDUP_REMOVED lines=11> */
[----:B0-----:R-:W-:Y:S01]  /*12730*/  ISETP.NE.AND P1, PT, R9, 0x1, PT ;  /* 0x000000010900780c */ /* 0x001fe20003f25270 */
[----:B------:R-:W-:Y:S01]  /*12740*/  IMAD.IADD R9, R189, 0x1, R184 ;  /* 0x00000001bd097824 */ /* 0x000fe200078e02b8 */
        /* <DEDUP_REMOVED lines=11> */
[----:B------:R-:W4:Y:S01]  /*12800*/  @P1 LDC R10, c[0x0][0x44c] ;  /* 0x00011300ff0a1b82 */ /* 0x000f220000000800 */
[----:B------:R-:W-:Y:S01]  /*12810*/  FMUL.FTZ R63, R63, UR4 ;  /* 0x000000043f3f7c20 */ /* 0x000fe20008410000 */
[----:B------:R-:W-:Y:S01]  /*12820*/  FMUL.FTZ R66, R66, UR4 ;  /* 0x0000000442427c20 */ /* 0x000fe20008410000 */
[----:B------:R-:W-:Y:S01]  /*12830*/  FMUL.FTZ R67, R67, UR4 ;  /* 0x0000000443437c20 */ /* 0x000fe20008410000 */
[----:B------:R-:W-:Y:S01]  /*12840*/  FMUL.FTZ R70, R70, UR4 ;  /* 0x0000000446467c20 */ /* 0x000fe20008410000 */
[----:B------:R-:W3:Y:S01]  /*12850*/  MUFU.TANH R34, R34 ;  /* 0x0000002200227308 */ /* 0x000ee20000002400 */
[----:B------:R-:W-:Y:S01]  /*12860*/  FMUL.FTZ R71, R71, UR4 ;  /* 0x0000000447477c20 */ /* 0x000fe20008410000 */
[----:B------:R-:W-:Y:S01]  /*12870*/  FMUL.FTZ R7, R29, UR4 ;  /* 0x000000041d077c20 */ /* 0x000fe20008410000 */
[----:B------:R-:W1:Y:S01]  /*12880*/  @P1 LDC R21, c[0x0][0x450] ;  /* 0x00011400ff151b82 */ /* 0x000e620000000800 */
        /* <DEDUP_REMOVED lines=15> */
[----:B----4-:R-:W-:-:S04]  /*12980*/  @P1 IMAD.HI.U32 R10, R9, R10, RZ ;  /* 0x0000000a090a1227 */ /* 0x010fc800078e00ff */
[----:B------:R-:W-:Y:S01]  /*12990*/  FMUL.FTZ R65, R65, UR4 ;  /* 0x0000000441417c20 */ /* 0x000fe20008410000 */
[----:B------:R-:W-:Y:S01]  /*129a0*/  FMUL.FTZ R68, R68, UR4 ;  /* 0x0000000444447c20 */ /* 0x000fe20008410000 */
[----:B------:R-:W-:Y:S01]  /*129b0*/  FMUL.FTZ R69, R69, UR4 ;  /* 0x0000000445457c20 */ /* 0x000fe20008410000 */
[----:B------:R-:W-:Y:S01]  /*129c0*/  PRMT R0, R177, 0x654, R0 ;  /* 0x00000654b1007816 */ /* 0x000fe20000000000 */
[----:B------:R-:W4:Y:S01]  /*129d0*/  MUFU.TANH R39, R39 ;  /* 0x0000002700277308 */ /* 0x000f220000002400 */
[----:B------:R-:W-:Y:S01]  /*129e0*/  ULDC UR38, c[0x0][0x9d8] ;  /* 0x0002760000267ab9 */ /* 0x000fe20000000800 */
[----:B------:R-:W-:Y:S01]  /*129f0*/  ULDC UR39, c[0x0][0x9d8] ;  /* 0x0002760000277ab9 */ /* 0x000fe20000000800 */
[----:B-1----:R-:W-:Y:S01]  /*12a00*/  @P1 SHF.R.U32.HI R9, RZ, R21, R10 ;  /* 0x00000015ff091219 */ /* 0x002fe2000001160a */
[--C-:B------:R-:W-:Y:S01]  /*12a10*/  IMAD R10, R72, -0x60, R186.reuse ;  /* 0xffffffa0480a7824 */ /* 0x100fe200078e02ba */
[----:B------:R1:W-:Y:S01]  /*12a20*/  SYNCS.ARRIVE.TRANS64.RED.A1T0 RZ, [R0+URZ], RZ ;  /* 0x000000ff00ff79a7 */ /* 0x0003e2000810043f */
[----:B------:R-:W-:Y:S01]  /*12a30*/  ULDC UR42, c[0x0][0x988] ;  /* 0x00026200002a7ab9 */ /* 0x000fe20000000800 */
[----:B------:R-:W-:Y:S01]  /*12a40*/  ULDC UR43, c[0x0][0x988] ;  /* 0x00026200002b7ab9 */ /* 0x000fe20000000800 */
[----:B------:R-:W2:Y:S01]  /*12a50*/  SHFL.IDX PT, R20, R9, 0x1, 0x1c1f ;  /* 0x003c1f0009147f89 */ /* 0x000ea200000e0000 */
[----:B------:R-:W-:Y:S01]  /*12a60*/  IADD3 R21, R10, 0x60, RZ ;  /* 0x000000600a157810 */ /* 0x000fe20007ffe0ff */
[----:B------:R-:W1:Y:S01]  /*12a70*/  MUFU.TANH R42, R42 ;  /* 0x0000002a002a7308 */ /* 0x000e620000002400 */
[----:B------:R-:W-:Y:S01]  /*12a80*/  BSSY B0, `(.L_x_2868) ;  /* 0x0000475000007945 */ /* 0x000fe20003800000 */
[----:B------:R-:W1:Y:S02]  /*12a90*/  SHFL.IDX PT, R9, R9, RZ, 0x1c1f ;  /* 0x001c1fff09097589 */ /* 0x000e6400000e0000 */
[----:B------:R-:W-:Y:S01]  /*12aa0*/  IMAD R10, R188, -0x2, R21 ;  /* 0xfffffffebc0a7824 */ /* 0x000fe200078e0215 */
[----:B------:R-:W-:-:S03]  /*12ab0*/  IADD3 R21, -R185, R25, R186 ;  /* 0x00000019b9157210 */ /* 0x000fc60007ffe1ba */
[----:B------:R-:W1:Y:S08]  /*12ac0*/  MUFU.TANH R24, R43 ;  /* 0x0000002b00187308 */ /* 0x000e700000002400 */
[----:B------:R-:W1:Y:S01]  /*12ad0*/  MUFU.TANH R28, R46 ;  /* 0x0000002e001c7308 */ /* 0x000e620000002400 */
[----:B--2---:R-:W-:-:S07]  /*12ae0*/  VIADDMNMX R27, R20, R21, R10, PT ;  /* 0x00000015141b7246 */ /* 0x004fce000380010a */
[----:B------:R-:W2:Y:S01]  /*12af0*/  MUFU.TANH R47, R47 ;  /* 0x0000002f002f7308 */ /* 0x000ea20000002400 */
[C---:B------:R-:W-:Y:S02]  /*12b00*/  ISETP.GT.AND P2, PT, R27.reuse, RZ, PT ;  /* 0x000000ff1b00720c */ /* 0x040fe40003f44270 */
[C---:B------:R-:W-:Y:S02]  /*12b10*/  ISETP.GT.AND P3, PT, R27.reuse, 0x1, PT ;  /* 0x000000011b00780c */ /* 0x040fe40003f64270 */
[C---:B------:R-:W-:Y:S02]  /*12b20*/  ISETP.GT.AND P4, PT, R27.reuse, 0x8, PT ;  /* 0x000000081b00780c */ /* 0x040fe40003f84270 */
[----:B------:R-:W-:Y:S01]  /*12b30*/  FSEL R84, R26, -INF , P2 ;  /* 0xff8000001a547808 */ /* 0x000fe20001000000 */
[----:B------:R-:W2:Y:S01]  /*12b40*/  MUFU.TANH R32, R50 ;  /* 0x0000003200207308 */ /* 0x000ea20000002400 */
[----:B------:R-:W-:Y:S02]  /*12b50*/  FSEL R82, R82, -INF , P3 ;  /* 0xff80000052527808 */ /* 0x000fe40001800000 */
[----:B------:R-:W-:-:S02]  /*12b60*/  ISETP.GT.AND P2, PT, R27, 0x9, PT ;  /* 0x000000091b00780c */ /* 0x000fc40003f44270 */
[----:B0-----:R-:W-:Y:S02]  /*12b70*/  FSEL R80, R30, -INF , P4 ;  /* 0xff8000001e507808 */ /* 0x001fe40002000000 */
[----:B------:R-:W-:Y:S01]  /*12b80*/  FMNMX.FTZ R25, R84, R82, !PT ;  /* 0x0000005254197209 */ /* 0x000fe20007810000 */
[----:B------:R-:W0:Y:S01]  /*12b90*/  MUFU.TANH R51, R51 ;  /* 0x0000003300337308 */ /* 0x000e220000002400 */
[----:B------:R-:W-:Y:S02]  /*12ba0*/  ISETP.GT.AND P3, PT, R27, 0x10, PT ;  /* 0x000000101b00780c */ /* 0x000fe40003f64270 */
[----:B---3--:R-:W-:Y:S02]  /*12bb0*/  FSEL R78, R31, -INF , P2 ;  /* 0xff8000001f4e7808 */ /* 0x008fe40001000000 */
[----:B------:R-:W-:Y:S02]  /*12bc0*/  FMNMX.FTZ R25, R80, R25, !PT ;  /* 0x0000001950197209 */ /* 0x000fe40007810000 */
[----:B------:R-:W-:Y:S01]  /*12bd0*/  ISETP.GT.AND P2, PT, R27, 0x11, PT ;  /* 0x000000111b00780c */ /* 0x000fe20003f44270 */
[----:B------:R-:W3:Y:S01]  /*12be0*/  MUFU.TANH R38, R54 ;  /* 0x0000003600267308 */ /* 0x000ee20000002400 */
[----:B------:R-:W-:-:S02]  /*12bf0*/  FSEL R76, R34, -INF , P3 ;  /* 0xff800000224c7808 */ /* 0x000fc40001800000 */
[----:B------:R-:W-:Y:S02]  /*12c00*/  FMNMX.FTZ R25, R78, R25, !PT ;  /* 0x000000194e197209 */ /* 0x000fe40007810000 */
[----:B------:R-:W-:Y:S02]  /*12c10*/  ISETP.GT.AND P3, PT, R27, 0x18, PT ;  /* 0x000000181b00780c */ /* 0x000fe40003f64270 */
[----:B------:R-:W-:Y:S01]  /*12c20*/  FSEL R74, R35, -INF , P2 ;  /* 0xff800000234a7808 */ /* 0x000fe20001000000 */
[----:B------:R-:W3:Y:S01]  /*12c30*/  MUFU.TANH R40, R55 ;  /* 0x0000003700287308 */ /* 0x000ee20000002400 */
[----:B------:R-:W-:Y:S02]  /*12c40*/  FMNMX.FTZ R25, R76, R25, !PT ;  /* 0x000000194c197209 */ /* 0x000fe40007810000 */
[----:B------:R-:W-:Y:S02]  /*12c50*/  ISETP.GT.AND P2, PT, R27, 0x19, PT ;  /* 0x000000191b00780c */ /* 0x000fe40003f44270 */
[----:B------:R-:W-:-:S02]  /*12c60*/  FSEL R36, R36, -INF , P3 ;  /* 0xff80000024247808 */ /* 0x000fc40001800000 */
[----:B------:R-:W-:Y:S01]  /*12c70*/  FMNMX.FTZ R25, R74, R25, !PT ;  /* 0x000000194a197209 */ /* 0x000fe20007810000 */
[----:B------:R-:W3:Y:S01]  /*12c80*/  MUFU.TANH R58, R58 ;  /* 0x0000003a003a7308 */ /* 0x000ee20000002400 */
[----:B------:R-:W-:Y:S02]  /*12c90*/  ISETP.GT.AND P3, PT, R27, 0x20, PT ;  /* 0x000000201b00780c */ /* 0x000fe40003f64270 */
[----:B----4-:R-:W-:Y:S02]  /*12ca0*/  FSEL R26, R39, -INF , P2 ;  /* 0xff800000271a7808 */ /* 0x010fe40001000000 */
[----:B------:R-:W-:Y:S02]  /*12cb0*/  FMNMX.FTZ R25, R36, R25, !PT ;  /* 0x0000001924197209 */ /* 0x000fe40007810000 */
[----:B------:R-:W-:Y:S01]  /*12cc0*/  ISETP.GT.AND P2, PT, R27, 0x21, PT ;  /* 0x000000211b00780c */ /* 0x000fe20003f44270 */
[----:B------:R-:W4:Y:S01]  /*12cd0*/  MUFU.TANH R46, R59 ;  /* 0x0000003b002e7308 */ /* 0x000f220000002400 */
[----:B-1----:R-:W-:-:S02]  /*12ce0*/  FSEL R20, R42, -INF , P3 ;  /* 0xff8000002a147808 */ /* 0x002fc40001800000 */
[----:B------:R-:W-:Y:S02]  /*12cf0*/  FMNMX.FTZ R25, R26, R25, !PT ;  /* 0x000000191a197209 */ /* 0x000fe40007810000 */
[C---:B------:R-:W-:Y:S02]  /*12d00*/  ISETP.GT.AND P3, PT, R27.reuse, 0x28, PT ;  /* 0x000000281b00780c */ /* 0x040fe40003f64270 */
[----:B------:R-:W-:Y:S01]  /*12d10*/  FSEL R24, R24, -INF , P2 ;  /* 0xff80000018187808 */ /* 0x000fe20001000000 */
[----:B------:R-:W1:Y:S01]  /*12d20*/  MUFU.TANH R50, R62 ;  /* 0x0000003e00327308 */ /* 0x000e620000002400 */
[----:B------:R-:W-:Y:S02]  /*12d30*/  FMNMX.FTZ R25, R20, R25, !PT ;  /* 0x0000001914197209 */ /* 0x000fe40007810000 */
[----:B------:R-:W-:Y:S02]  /*12d40*/  ISETP.GT.AND P2, PT, R27, 0x29, PT ;  /* 0x000000291b00780c */ /* 0x000fe40003f44270 */
[----:B------:R-:W-:-:S02]  /*12d50*/  FSEL R28, R28, -INF , P3 ;  /* 0xff8000001c1c7808 */ /* 0x000fc40001800000 */
[----:B------:R-:W-:Y:S01]  /*12d60*/  FMNMX.FTZ R25, R24, R25, !PT ;  /* 0x0000001918197209 */ /* 0x000fe20007810000 */
[----:B------:R-:W1:Y:S01]  /*12d70*/  MUFU.TANH R63, R63 ;  /* 0x0000003f003f7308 */ /* 0x000e620000002400 */
[----:B------:R-:W-:Y:S02]  /*12d80*/  ISETP.GT.AND P3, PT, R27, 0x30, PT ;  /* 0x000000301b00780c */ /* 0x000fe40003f64270 */
[----:B--2---:R-:W-:Y:S02]  /*12d90*/  FSEL R30, R47, -INF , P2 ;  /* 0xff8000002f1e7808 */ /* 0x004fe40001000000 */
[----:B------:R-:W-:Y:S02]  /*12da0*/  FMNMX.FTZ R25, R28, R25, !PT ;  /* 0x000000191c197209 */ /* 0x000fe40007810000 */
[----:B------:R-:W-:Y:S01]  /*12db0*/  ISETP.GT.AND P2, PT, R27, 0x31, PT ;  /* 0x000000311b00780c */ /* 0x000fe20003f44270 */
[----:B------:R-:W2:Y:S01]  /*12dc0*/  MUFU.TANH R66, R66 ;  /* 0x0000004200427308 */ /* 0x000ea20000002400 */
[----:B------:R-:W-:-:S02]  /*12dd0*/  FSEL R32, R32, -INF , P3 ;  /* 0xff80000020207808 */ /* 0x000fc40001800000 */
[----:B------:R-:W-:Y:S02]  /*12de0*/  FMNMX.FTZ R25, R30, R25, !PT ;  /* 0x000000191e197209 */ /* 0x000fe40007810000 */
[----:B------:R-:W-:Y:S02]  /*12df0*/  ISETP.GT.AND P3, PT, R27, 0x38, PT ;  /* 0x000000381b00780c */ /* 0x000fe40003f64270 */
[----:B0-----:R-:W-:Y:S01]  /*12e00*/  FSEL R34, R51, -INF , P2 ;  /* 0xff80000033227808 */ /* 0x001fe20001000000 */
[----:B------:R-:W0:Y:S01]  /*12e10*/  MUFU.TANH R62, R67 ;  /* 0x00000043003e7308 */ /* 0x000e220000002400 */
[----:B------:R-:W-:Y:S02]  /*12e20*/  FMNMX.FTZ R25, R32, R25, !PT ;  /* 0x0000001920197209 */ /* 0x000fe40007810000 */
[----:B------:R-:W-:Y:S02]  /*12e30*/  ISETP.GT.AND P2, PT, R27, 0x39, PT ;  /* 0x000000391b00780c */ /* 0x000fe40003f44270 */
[----:B---3--:R-:W-:-:S02]  /*12e40*/  FSEL R38, R38, -INF , P3 ;  /* 0xff80000026267808 */ /* 0x008fc40001800000 */
[----:B------:R-:W-:Y:S01]  /*12e50*/  FMNMX.FTZ R25, R34, R25, !PT ;  /* 0x0000001922197209 */ /* 0x000fe20007810000 */
[----:B------:R-:W3:Y:S01]  /*12e60*/  MUFU.TANH R70, R70 ;  /* 0x0000004600467308 */ /* 0x000ee20000002400 */
[C---:B------:R-:W-:Y:S02]  /*12e70*/  ISETP.GT.AND P3, PT, R27.reuse, 0x40, PT ;  /* 0x000000401b00780c */ /* 0x040fe40003f64270 */
[----:B------:R-:W-:Y:S02]  /*12e80*/  FSEL R40, R40, -INF , P2 ;  /* 0xff80000028287808 */ /* 0x000fe40001000000 */
[----:B------:R-:W-:Y:S02]  /*12e90*/  FMNMX.FTZ R25, R38, R25, !PT ;  /* 0x0000001926197209 */ /* 0x000fe40007810000 */
[----:B------:R-:W-:Y:S01]  /*12ea0*/  ISETP.GT.AND P2, PT, R27, 0x41, PT ;  /* 0x000000411b00780c */ /* 0x000fe20003f44270 */
[----:B------:R-:W3:Y:S01]  /*12eb0*/  MUFU.TANH R54, R71 ;  /* 0x0000004700367308 */ /* 0x000ee20000002400 */
[----:B------:R-:W-:-:S02]  /*12ec0*/  FSEL R42, R58, -INF , P3 ;  /* 0xff8000003a2a7808 */ /* 0x000fc40001800000 */
[----:B------:R-:W-:Y:S02]  /*12ed0*/  FMNMX.FTZ R25, R40, R25, !PT ;  /* 0x0000001928197209 */ /* 0x000fe40007810000 */
[C---:B------:R-:W-:Y:S02]  /*12ee0*/  ISETP.GT.AND P3, PT, R27.reuse, 0x48, PT ;  /* 0x000000481b00780c */ /* 0x040fe40003f64270 */
[----:B----4-:R-:W-:Y:S01]  /*12ef0*/  FSEL R46, R46, -INF , P2 ;  /* 0xff8000002e2e7808 */ /* 0x010fe20001000000 */
[----:B------:R-:W4:Y:S01]  /*12f00*/  MUFU.TANH R3, R3 ;  /* 0x0000000300037308 */ /* 0x000f220000002400 */
[----:B------:R-:W-:Y:S02]  /*12f10*/  FMNMX.FTZ R25, R42, R25, !PT ;  /* 0x000000192a197209 */ /* 0x000fe40007810000 */
[----:B------:R-:W-:Y:S02]  /*12f20*/  ISETP.GT.AND P2, PT, R27, 0x49, PT ;  /* 0x000000491b00780c */ /* 0x000fe40003f44270 */
[----:B-1----:R-:W-:-:S02]  /*12f30*/  FSEL R50, R50, -INF , P3 ;  /* 0xff80000032327808 */ /* 0x002fc40001800000 */
[----:B------:R-:W-:Y:S01]  /*12f40*/  FMNMX.FTZ R25, R46, R25, !PT ;  /* 0x000000192e197209 */ /* 0x000fe20007810000 */
[----:B------:R-:W1:Y:S01]  /*12f50*/  MUFU.TANH R4, R4 ;  /* 0x0000000400047308 */ /* 0x000e620000002400 */
[----:B------:R-:W-:Y:S02]  /*12f60*/  ISETP.GT.AND P3, PT, R27, 0x50, PT ;  /* 0x000000501b00780c */ /* 0x000fe40003f64270 */
[----:B------:R-:W-:Y:S02]  /*12f70*/  FSEL R58, R63, -INF , P2 ;  /* 0xff8000003f3a7808 */ /* 0x000fe40001000000 */
[----:B------:R-:W-:Y:S01]  /*12f80*/  FMNMX.FTZ R29, R50, R25, !PT ;  /* 0x00000019321d7209 */ /* 0x000fe20007810000 */
[----:B------:R-:W-:Y:S01]  /*12f90*/  FMUL.FTZ R25, R44, UR4 ;  /* 0x000000042c197c20 */ /* 0x000fe20008410000 */
[----:B------:R-:W-:Y:S01]  /*12fa0*/  ISETP.GT.AND P2, PT, R27, 0x51, PT ;  /* 0x000000511b00780c */ /* 0x000fe20003f44270 */
[----:B------:R-:W1:Y:S01]  /*12fb0*/  MUFU.TANH R5, R5 ;  /* 0x0000000500057308 */ /* 0x000e620000002400 */
[----:B--2---:R-:W-:Y:S01]  /*12fc0*/  FSEL R44, R66, -INF , P3 ;  /* 0xff800000422c7808 */ /* 0x004fe20001800000 */
[----:B------:R-:W-:Y:S01]  /*12fd0*/  ULDC UR4, c[0x0][0x988] ;  /* 0x0002620000047ab9 */ /* 0x000fe20000000800 */
[----:B------:R-:W-:-:S02]  /*12fe0*/  FMNMX.FTZ R29, R58, R29, !PT ;  /* 0x0000001d3a1d7209 */ /* 0x000fc40007810000 */
[C---:B------:R-:W-:Y:S02]  /*12ff0*/  ISETP.GT.AND P3, PT, R27.reuse, 0x58, PT ;  /* 0x000000581b00780c */ /* 0x040fe40003f64270 */
[----:B0-----:R-:W-:Y:S01]  /*13000*/  FSEL R62, R62, -INF , P2 ;  /* 0xff8000003e3e7808 */ /* 0x001fe20001000000 */
[----:B------:R-:W0:Y:S01]  /*13010*/  MUFU.TANH R7, R7 ;  /* 0x0000000700077308 */ /* 0x000e220000002400 */
[----:B------:R-:W-:Y:S02]  /*13020*/  FMNMX.FTZ R29, R44, R29, !PT ;  /* 0x0000001d2c1d7209 */ /* 0x000fe40007810000 */
[----:B------:R-:W-:Y:S02]  /*13030*/  ISETP.GT.AND P2, PT, R27, 0x59, PT ;  /* 0x000000591b00780c */ /* 0x000fe40003f44270 */
[----:B---3--:R-:W-:Y:S02]  /*13040*/  FSEL R66, R70, -INF , P3 ;  /* 0xff80000046427808 */ /* 0x008fe40001800000 */
[----:B------:R-:W-:Y:S01]  /*13050*/  FMNMX.FTZ R29, R62, R29, !PT ;  /* 0x0000001d3e1d7209 */ /* 0x000fe20007810000 */
[----:B------:R2:W-:Y:S01]  /*13060*/  MUFU.TANH R31, R25 ;  /* 0x00000019001f7308 */ /* 0x0005e20000002400 */
[----:B------:R-:W-:-:S02]  /*13070*/  FSEL R54, R54, -INF , P2 ;  /* 0xff80000036367808 */ /* 0x000fc40001000000 */
[----:B------:R-:W-:Y:S02]  /*13080*/  FMNMX.FTZ R29, R66, R29, !PT ;  /* 0x0000001d421d7209 */ /* 0x000fe40007810000 */
[----:B------:R-:W-:Y:S02]  /*13090*/  MOV R35, R184 ;  /* 0x000000b800237202 */ /* 0x000fe40000000f00 */
[----:B------:R-:W-:Y:S01]  /*130a0*/  FMNMX.FTZ R29, R54, R29, !PT ;  /* 0x0000001d361d7209 */ /* 0x000fe20007810000 */
[----:B------:R-:W3:Y:S01]  /*130b0*/  MUFU.TANH R8, R8 ;  /* 0x0000000800087308 */ /* 0x000ee20000002400 */
[----:B--2---:R-:W-:Y:S01]  /*130c0*/  VIADDMNMX R25, R9, R21, R10, PT ;  /* 0x0000001509197246 */ /* 0x004fe2000380010a */
[----:B------:R-:W-:Y:S02]  /*130d0*/  IMAD.U32 R9, RZ, RZ, UR4 ;  /* 0x00000004ff097e24 */ /* 0x000fe4000f8e00ff */
[----:B------:R-:W2:Y:S01]  /*130e0*/  SHFL.BFLY PT, R70, R29, 0x2, 0x1f ;  /* 0x0c401f001d467f89 */ /* 0x000ea200000e0000 */
[----:B------:R-:W-:-:S02]  /*130f0*/  ISETP.GT.AND P2, PT, R25, RZ, PT ;  /* 0x000000ff1900720c */ /* 0x000fc40003f44270 */
[C---:B------:R-:W-:Y:S01]  /*13100*/  ISETP.GT.AND P3, PT, R25.reuse, 0x1, PT ;  /* 0x000000011900780c */ /* 0x040fe20003f64270 */
[----:B------:R-:W3:Y:S01]  /*13110*/  MUFU.TANH R11, R11 ;  /* 0x0000000b000b7308 */ /* 0x000ee20000002400 */
[----:B------:R-:W-:Y:S02]  /*13120*/  ISETP.GT.AND P4, PT, R25, 0x8, PT ;  /* 0x000000081900780c */ /* 0x000fe40003f84270 */
[----:B----4-:R-:W-:Y:S02]  /*13130*/  FSEL R21, R3, -INF , P2 ;  /* 0xff80000003157808 */ /* 0x010fe40001000000 */
[----:B-1----:R-:W-:Y:S02]  /*13140*/  FSEL R94, R4, -INF , P3 ;  /* 0xff800000045e7808 */ /* 0x002fe40001800000 */
[----:B------:R-:W-:Y:S01]  /*13150*/  ISETP.GT.AND P2, PT, R25, 0x9, PT ;  /* 0x000000091900780c */ /* 0x000fe20003f44270 */
[----:B------:R-:W1:Y:S01]  /*13160*/  MUFU.TANH R13, R13 ;  /* 0x0000000d000d7308 */ /* 0x000e620000002400 */
[----:B------:R-:W-:-:S02]  /*13170*/  FSEL R86, R5, -INF , P4 ;  /* 0xff80000005567808 */ /* 0x000fc40002000000 */
[----:B------:R-:W-:Y:S02]  /*13180*/  FMNMX.FTZ R3, R21, R94, !PT ;  /* 0x0000005e15037209 */ /* 0x000fe40007810000 */
[----:B------:R-:W-:Y:S02]  /*13190*/  ISETP.GT.AND P3, PT, R25, 0x10, PT ;  /* 0x000000101900780c */ /* 0x000fe40003f64270 */
[----:B0-----:R-:W-:Y:S01]  /*131a0*/  FSEL R88, R7, -INF , P2 ;  /* 0xff80000007587808 */ /* 0x001fe20001000000 */
[----:B------:R-:W0:Y:S01]  /*131b0*/  MUFU.TANH R12, R12 ;  /* 0x0000000c000c7308 */ /* 0x000e220000002400 */
[----:B------:R-:W-:Y:S02]  /*131c0*/  FMNMX.FTZ R3, R86, R3, !PT ;  /* 0x0000000356037209 */ /* 0x000fe40007810000 */
[----:B------:R-:W-:Y:S02]  /*131d0*/  ISETP.GT.AND P2, PT, R25, 0x11, PT ;  /* 0x000000111900780c */ /* 0x000fe40003f44270 */
[----:B--2---:R-:W-:-:S02]  /*131e0*/  FMNMX.FTZ R70, R29, R70, !PT ;  /* 0x000000461d467209 */ /* 0x004fc40007810000 */
[----:B---3--:R-:W-:Y:S01]  /*131f0*/  FSEL R90, R8, -INF , P3 ;  /* 0xff800000085a7808 */ /* 0x008fe20001800000 */
[----:B------:R-:W-:Y:S01]  /*13200*/  MUFU.TANH R15, R15 ;  /* 0x0000000f000f7308 */ /* 0x000fe20000002400 */
[----:B------:R-:W-:Y:S01]  /*13210*/  FMNMX.FTZ R3, R88, R3, !PT ;  /* 0x0000000358037209 */ /* 0x000fe20007810000 */
[----:B------:R-:W2:Y:S01]  /*13220*/  SHFL.BFLY PT, R27, R70, 0x1, 0x1f ;  /* 0x0c201f00461b7f89 */ /* 0x000ea200000e0000 */
[----:B------:R-:W-:Y:S01]  /*13230*/  ISETP.GT.AND P4, PT, R25, 0x18, PT ;  /* 0x000000181900780c */ /* 0x000fe20003f84270 */
[----:B------:R-:W3:Y:S01]  /*13240*/  @P1 LDC R29, c[0x0][0x44c] ;  /* 0x00011300ff1d1b82 */ /* 0x000ee20000000800 */
[----:B------:R-:W-:Y:S02]  /*13250*/  FSEL R92, R11, -INF , P2 ;  /* 0xff8000000b5c7808 */ /* 0x000fe40001000000 */
[----:B------:R-:W-:Y:S01]  /*13260*/  FMNMX.FTZ R5, R90, R3, !PT ;  /* 0x000000035a057209 */ /* 0x000fe20007810000 */
[----:B------:R-:W4:Y:S01]  /*13270*/  MUFU.TANH R14, R14 ;  /* 0x0000000e000e7308 */ /* 0x000f220000002400 */
[----:B------:R-:W-:-:S02]  /*13280*/  ISETP.GT.AND P2, PT, R25, 0x19, PT ;  /* 0x000000191900780c */ /* 0x000fc40003f44270 */
[----:B-1----:R-:W-:Y:S02]  /*13290*/  FSEL R96, R13, -INF , P4 ;  /* 0xff8000000d607808 */ /* 0x002fe40002000000 */
[----:B------:R-:W-:Y:S02]  /*132a0*/  FMNMX.FTZ R5, R92, R5, !PT ;  /* 0x000000055c057209 */ /* 0x000fe40007810000 */
[----:B0-----:R-:W-:Y:S01]  /*132b0*/  FSEL R98, R12, -INF , P2 ;  /* 0xff8000000c627808 */ /* 0x001fe20001000000 */
[----:B------:R-:W0:Y:S01]  /*132c0*/  MUFU.TANH R45, R45 ;  /* 0x0000002d002d7308 */ /* 0x000e220000002400 */
[----:B------:R-:W-:Y:S02]  /*132d0*/  FMNMX.FTZ R5, R96, R5, !PT ;  /* 0x0000000560057209 */ /* 0x000fe40007810000 */
[----:B------:R-:W-:Y:S02]  /*132e0*/  ISETP.GT.AND P2, PT, R25, 0x21, PT ;  /* 0x000000211900780c */ /* 0x000fe40003f44270 */
[----:B------:R-:W-:-:S03]  /*132f0*/  FMNMX.FTZ R5, R98, R5, !PT ;  /* 0x0000000562057209 */ /* 0x000fc60007810000 */
[----:B------:R-:W1:Y:S01]  /*13300*/  MUFU.TANH R48, R48 ;  /* 0x0000003000307308 */ /* 0x000e620000002400 */
[----:B----4-:R-:W-:Y:S02]  /*13310*/  FSEL R100, R14, -INF , P2 ;  /* 0xff8000000e647808 */ /* 0x010fe40001000000 */
[----:B--2---:R-:W-:Y:S01]  /*13320*/  FMNMX.FTZ R10, R70, R27, !PT ;  /* 0x0000001b460a7209 */ /* 0x004fe20007810000 */
[----:B---3--:R-:W-:Y:S01]  /*13330*/  @P1 IMAD.HI.U32 R29, R184, R29, RZ ;  /* 0x0000001db81d1227 */ /* 0x008fe200078e00ff */
[----:B------:R-:W-:Y:S02]  /*13340*/  ISETP.GT.AND P2, PT, R25, 0x29, PT ;  /* 0x000000291900780c */ /* 0x000fe40003f44270 */
[C---:B------:R-:W-:Y:S01]  /*13350*/  FSETP.NEU.FTZ.AND P3, PT, R10.reuse, -INF , PT ;  /* 0xff8000000a00780b */ /* 0x040fe20003f7d000 */
[----:B------:R-:W-:Y:S01]  /*13360*/  FMUL.FTZ R4, R10, R9 ;  /* 0x000000090a047220 */ /* 0x000fe20000410000 */
[----:B------:R-:W2:Y:S01]  /*13370*/  MUFU.TANH R49, R49 ;  /* 0x0000003100317308 */ /* 0x000ea20000002400 */
[----:B0-----:R-:W-:-:S02]  /*13380*/  FSEL R102, R45, -INF , P2 ;  /* 0xff8000002d667808 */ /* 0x001fc40001000000 */
[C---:B------:R-:W-:Y:S02]  /*13390*/  ISETP.GT.AND P2, PT, R25.reuse, 0x31, PT ;  /* 0x000000311900780c */ /* 0x040fe40003f44270 */
[----:B------:R-:W-:Y:S02]  /*133a0*/  FSEL R3, R4, RZ, P3 ;  /* 0x000000ff04037208 */ /* 0x000fe40001800000 */
[----:B------:R-:W-:Y:S01]  /*133b0*/  ISETP.GT.AND P3, PT, R25, 0x20, PT ;  /* 0x000000201900780c */ /* 0x000fe20003f64270 */
[----:B------:R-:W0:Y:S02]  /*133c0*/  MUFU.TANH R52, R52 ;  /* 0x0000003400347308 */ /* 0x000e240000002400 */
[-CC-:B------:R-:W-:Y:S01]  /*133d0*/  FFMA.FTZ R157, R84, R9.reuse, -R3.reuse ;  /* 0x00000009549d7223 */ /* 0x180fe20000010803 */
[----:B------:R-:W-:Y:S01]  /*133e0*/  FSEL R84, R15, -INF , P3 ;  /* 0xff8000000f547808 */ /* 0x000fe20001800000 */
[-CC-:B------:R-:W-:Y:S01]  /*133f0*/  FFMA.FTZ R4, R82, R9.reuse, -R3.reuse ;  /* 0x0000000952047223 */ /* 0x180fe20000010803 */
[----:B------:R-:W-:Y:S01]  /*13400*/  ISETP.GT.AND P3, PT, R25, 0x28, PT ;  /* 0x000000281900780c */ /* 0x000fe20003f64270 */
[--C-:B------:R-:W-:Y:S01]  /*13410*/  FFMA.FTZ R159, R80, R9, -R3.reuse ;  /* 0x00000009509f7223 */ /* 0x100fe20000010803 */
[----:B------:R-:W-:Y:S01]  /*13420*/  FMNMX.FTZ R5, R84, R5, !PT ;  /* 0x0000000554057209 */ /* 0x000fe20007810000 */
[----:B------:R-:W3:Y:S01]  /*13430*/  MUFU.TANH R53, R53 ;  /* 0x0000003500357308 */ /* 0x000ee20000002400 */
[----:B------:R-:W-:Y:S01]  /*13440*/  FSEL R82, R31, -INF , P3 ;  /* 0xff8000001f527808 */ /* 0x000fe20001800000 */
[--C-:B------:R-:W-:Y:S01]  /*13450*/  FFMA.FTZ R12, R78, R9, -R3.reuse ;  /* 0x000000094e0c7223 */ /* 0x100fe20000010803 */
[----:B------:R-:W-:Y:S01]  /*13460*/  FMNMX.FTZ R5, R100, R5, !PT ;  /* 0x0000000564057209 */ /* 0x000fe20007810000 */
[-CC-:B------:R-:W-:Y:S01]  /*13470*/  FFMA.FTZ R155, R36, R9.reuse, -R3.reuse ;  /* 0x00000009249b7223 */ /* 0x180fe20000010803 */
[C---:B------:R-:W-:Y:S01]  /*13480*/  ISETP.GT.AND P3, PT, R25.reuse, 0x30, PT ;  /* 0x000000301900780c */ /* 0x040fe20003f64270 */
[--C-:B------:R-:W-:Y:S01]  /*13490*/  FFMA.FTZ R147, R38, R9, -R3.reuse ;  /* 0x0000000926937223 */ /* 0x100fe20000010803 */
[----:B------:R-:W-:Y:S01]  /*134a0*/  FMNMX.FTZ R5, R82, R5, !PT ;  /* 0x0000000552057209 */ /* 0x000fe20007810000 */
[----:B------:R-:W4:Y:S01]  /*134b0*/  MUFU.TANH R56, R56 ;  /* 0x0000003800387308 */ /* 0x000f220000002400 */
[----:B-1----:R-:W-:Y:S01]  /*134c0*/  FSEL R80, R48, -INF , P3 ;  /* 0xff80000030507808 */ /* 0x002fe20001800000 */
[--C-:B------:R-:W-:Y:S01]  /*134d0*/  FFMA.FTZ R38, R40, R9, -R3.reuse ;  /* 0x0000000928267223 */ /* 0x100fe20000010803 */
[----:B------:R-:W-:Y:S01]  /*134e0*/  FMNMX.FTZ R5, R102, R5, !PT ;  /* 0x0000000566057209 */ /* 0x000fe20007810000 */
[----:B------:R-:W1:Y:S01]  /*134f0*/  @P1 LDC R40, c[0x0][0x450] ;  /* 0x00011400ff281b82 */ /* 0x000e620000000800 */
[----:B------:R-:W-:Y:S01]  /*13500*/  ISETP.GT.AND P3, PT, R25, 0x38, PT ;  /* 0x000000381900780c */ /* 0x000fe20003f64270 */
[--C-:B------:R-:W-:Y:S01]  /*13510*/  FFMA.FTZ R153, R76, R9, -R3.reuse ;  /* 0x000000094c997223 */ /* 0x100fe20000010803 */
[----:B--2---:R-:W-:Y:S01]  /*13520*/  FSEL R104, R49, -INF , P2 ;  /* 0xff80000031687808 */ /* 0x004fe20001000000 */
[----:B------:R-:W2:Y:S01]  /*13530*/  MUFU.TANH R57, R57 ;  /* 0x0000003900397308 */ /* 0x000ea20000002400 */
[----:B------:R-:W-:Y:S01]  /*13540*/  FMNMX.FTZ R5, R80, R5, !PT ;  /* 0x0000000550057209 */ /* 0x000fe20007810000 */
[-CC-:B------:R-:W-:Y:S01]  /*13550*/  FFMA.FTZ R14, R74, R9.reuse, -R3.reuse ;  /* 0x000000094a0e7223 */ /* 0x180fe20000010803 */
[C---:B------:R-:W-:Y:S01]  /*13560*/  ISETP.GT.AND P2, PT, R25.reuse, 0x39, PT ;  /* 0x000000391900780c */ /* 0x040fe20003f44270 */
[-CC-:B------:R-:W-:Y:S01]  /*13570*/  FFMA.FTZ R26, R26, R9.reuse, -R3.reuse ;  /* 0x000000091a1a7223 */ /* 0x180fe20000010803 */
[----:B0-----:R-:W-:Y:S01]  /*13580*/  FSEL R106, R52, -INF , P3 ;  /* 0xff800000346a7808 */ /* 0x001fe20001800000 */
[--C-:B------:R-:W-:Y:S01]  /*13590*/  FFMA.FTZ R149, R20, R9, -R3.reuse ;  /* 0x0000000914957223 */ /* 0x100fe20000010803 */
[----:B------:R-:W-:Y:S01]  /*135a0*/  FMNMX.FTZ R5, R104, R5, !PT ;  /* 0x0000000568057209 */ /* 0x000fe20007810000 */
[----:B------:R-:W0:Y:S01]  /*135b0*/  MUFU.TANH R60, R60 ;  /* 0x0000003c003c7308 */ /* 0x000e220000002400 */
[----:B------:R-:W-:Y:S01]  /*135c0*/  ISETP.GT.AND P3, PT, R25, 0x40, PT ;  /* 0x000000401900780c */ /* 0x000fe20003f64270 */
[-CC-:B------:R-:W-:Y:S01]  /*135d0*/  FFMA.FTZ R151, R28, R9.reuse, -R3.reuse ;  /* 0x000000091c977223 */ /* 0x180fe20000010803 */
[----:B---3--:R-:W-:Y:S01]  /*135e0*/  FSEL R78, R53, -INF , P2 ;  /* 0xff800000354e7808 */ /* 0x008fe20001000000 */
[--C-:B------:R-:W-:Y:S01]  /*135f0*/  FFMA.FTZ R145, R32, R9, -R3.reuse ;  /* 0x0000000920917223 */ /* 0x100fe20000010803 */
[----:B------:R-:W-:Y:S01]  /*13600*/  FMNMX.FTZ R5, R106, R5, !PT ;  /* 0x000000056a057209 */ /* 0x000fe20007810000 */
[-CC-:B------:R-:W-:Y:S01]  /*13610*/  FFMA.FTZ R20, R24, R9.reuse, -R3.reuse ;  /* 0x0000000918147223 */ /* 0x180fe20000010803 */
[C---:B------:R-:W-:Y:S01]  /*13620*/  ISETP.GT.AND P2, PT, R25.reuse, 0x41, PT ;  /* 0x000000411900780c */ /* 0x040fe20003f44270 */
[----:B------:R-:W3:Y:S01]  /*13630*/  MUFU.TANH R61, R61 ;  /* 0x0000003d003d7308 */ /* 0x000ee20000002400 */
[----:B----4-:R-:W-:Y:S01]  /*13640*/  FSEL R70, R56, -INF , P3 ;  /* 0xff80000038467808 */ /* 0x010fe20001800000 */
[--C-:B------:R-:W-:Y:S01]  /*13650*/  FFMA.FTZ R28, R30, R9, -R3.reuse ;  /* 0x000000091e1c7223 */ /* 0x100fe20000010803 */
[----:B------:R-:W-:Y:S01]  /*13660*/  FMNMX.FTZ R5, R78, R5, !PT ;  /* 0x000000054e057209 */ /* 0x000fe20007810000 */
[-CC-:B------:R-:W-:Y:S01]  /*13670*/  FFMA.FTZ R32, R34, R9.reuse, -R3.reuse ;  /* 0x0000000922207223 */ /* 0x180fe20000010803 */
        /* <DEDUP_REMOVED lines=18> */
[----:B------:R-:W-:Y:S01]  /*137a0*/  ISETP.GT.AND P2, PT, R25, 0x51, PT ;  /* 0x000000511900780c */ /* 0x000fe20003f44270 */
[----:B------:R-:W3:Y:S01]  /*137b0*/  MUFU.TANH R68, R68 ;  /* 0x0000004400447308 */ /* 0x000ee20000002400 */
[----:B--2---:R-:W-:Y:S01]  /*137c0*/  FSEL R36, R64, -INF , P3 ;  /* 0xff80000040247808 */ /* 0x004fe20001800000 */
[----:B------:R-:W-:Y:S01]  /*137d0*/  FFMA.FTZ R54, R54, R9, -R3 ;  /* 0x0000000936367223 */ /* 0x000fe20000010803 */
[----:B------:R-:W-:-:S02]  /*137e0*/  FMNMX.FTZ R5, R52, R5, !PT ;  /* 0x0000000534057209 */ /* 0x000fc40007810000 */
[----:B------:R-:W-:Y:S02]  /*137f0*/  CS2R R76, SRZ ;  /* 0x00000000004c7805 */ /* 0x000fe4000001ff00 */
[----:B------:R-:W-:Y:S02]  /*13800*/  ISETP.GT.AND P3, PT, R25, 0x58, PT ;  /* 0x000000581900780c */ /* 0x000fe40003f64270 */
[----:B------:R-:W-:Y:S02]  /*13810*/  CS2R R74, SRZ ;  /* 0x00000000004a7805 */ /* 0x000fe4000001ff00 */
[----:B------:R-:W-:Y:S01]  /*13820*/  FMNMX.FTZ R5, R36, R5, !PT ;  /* 0x0000000524057209 */ /* 0x000fe20007810000 */
[----:B------:R-:W2:Y:S01]  /*13830*/  MUFU.TANH R69, R69 ;  /* 0x0000004500457308 */ /* 0x000ea20000002400 */
[----:B0-----:R-:W-:Y:S02]  /*13840*/  FSEL R60, R65, -INF , P2 ;  /* 0xff800000413c7808 */ /* 0x001fe40001000000 */
[----:B------:R-:W-:-:S02]  /*13850*/  CS2R R66, SRZ ;  /* 0x0000000000427805 */ /* 0x000fc4000001ff00 */
[----:B------:R-:W-:Y:S02]  /*13860*/  ISETP.GT.AND P2, PT, R25, 0x59, PT ;  /* 0x000000591900780c */ /* 0x000fe40003f44270 */
[----:B------:R-:W-:Y:S02]  /*13870*/  CS2R R62, SRZ ;  /* 0x00000000003e7805 */ /* 0x000fe4000001ff00 */
[----:B------:R-:W-:Y:S02]  /*13880*/  FMNMX.FTZ R5, R60, R5, !PT ;  /* 0x000000053c057209 */ /* 0x000fe40007810000 */
[----:B------:R-:W-:Y:S02]  /*13890*/  CS2R R58, SRZ ;  /* 0x00000000003a7805 */ /* 0x000fe4000001ff00 */
[----:B-1----:R-:W-:Y:S01]  /*138a0*/  @P1 SHF.R.U32.HI R35, RZ, R40, R29 ;  /* 0x00000028ff231219 */ /* 0x002fe2000001161d */
[----:B------:R-:W-:Y:S01]  /*138b0*/  MUFU.EX2 R157, R157 ;  /* 0x0000009d009d7308 */ /* 0x000fe20000000800 */
[----:B---3--:R-:W-:-:S02]  /*138c0*/  FSEL R64, R68, -INF , P3 ;  /* 0xff80000044407808 */ /* 0x008fc40001800000 */
[----:B------:R-:W-:Y:S02]  /*138d0*/  CS2R R50, SRZ ;  /* 0x0000000000327805 */ /* 0x000fe4000001ff00 */
[----:B------:R-:W-:Y:S02]  /*138e0*/  IADD3 R35, R35, R186, -R185 ;  /* 0x000000ba23237210 */ /* 0x000fe40007ffe8b9 */
[----:B------:R-:W-:Y:S02]  /*138f0*/  CS2R R46, SRZ ;  /* 0x00000000002e7805 */ /* 0x000fe4000001ff00 */
[----:B------:R-:W-:Y:S02]  /*13900*/  FMNMX.FTZ R5, R64, R5, !PT ;  /* 0x0000000540057209 */ /* 0x000fe40007810000 */
[----:B------:R-:W-:Y:S01]  /*13910*/  CS2R R44, SRZ ;  /* 0x00000000002c7805 */ /* 0x000fe2000001ff00 */
[----:B------:R-:W0:Y:S01]  /*13920*/  MUFU.EX2 R4, R4 ;  /* 0x0000000400047308 */ /* 0x000e220000000800 */
[----:B--2---:R-:W-:Y:S01]  /*13930*/  FSEL R68, R69, -INF , P2 ;  /* 0xff80000045447808 */ /* 0x004fe20001000000 */
[----:B------:R-:W-:-:S03]  /*13940*/  IMAD.HI R37, R35, 0x2aaaaaab, RZ ;  /* 0x2aaaaaab23257827 */ /* 0x000fc600078e02ff */
[----:B------:R-:W-:Y:S02]  /*13950*/  FMNMX.FTZ R5, R68, R5, !PT ;  /* 0x0000000544057209 */ /* 0x000fe40007810000 */
[----:B------:R-:W-:Y:S01]  /*13960*/  SHF.R.U32.HI R42, RZ, 0x1f, R37 ;  /* 0x0000001fff2a7819 */ /* 0x000fe20000011625 */
[----:B------:R-:W1:Y:S02]  /*13970*/  MUFU.EX2 R159, R159 ;  /* 0x0000009f009f7308 */ /* 0x000e640000000800 */
[----:B------:R-:W2:Y:S06]  /*13980*/  SHFL.BFLY PT, R8, R5, 0x2, 0x1f ;  /* 0x0c401f0005087f89 */ /* 0x000eac00000e0000 */
[----:B------:R-:W3:Y:S01]  /*13990*/  MUFU.EX2 R12, R12 ;  /* 0x0000000c000c7308 */ /* 0x000ee20000000800 */
[----:B0-----:R-:W-:Y:S01]  /*139a0*/  FADD.FTZ R0, R157, R4 ;  /* 0x000000049d007221 */ /* 0x001fe20000010000 */
[----:B------:R-:W-:-:S06]  /*139b0*/  F2FP.F16.F32.PACK_AB R157, R4, R157 ;  /* 0x0000009d049d723e */ /* 0x000fcc00000000ff */
[----:B------:R-:W-:Y:S01]  /*139c0*/  MUFU.EX2 R153, R153 ;  /* 0x0000009900997308 */ /* 0x000fe20000000800 */
[----:B-1----:R-:W-:-:S07]  /*139d0*/  FADD.FTZ R33, R159, R0 ;  /* 0x000000009f217221 */ /* 0x002fce0000010000 */
[----:B------:R-:W-:Y:S01]  /*139e0*/  MUFU.EX2 R14, R14 ;  /* 0x0000000e000e7308 */ /* 0x000fe20000000800 */
[C---:B---3--:R-:W-:Y:S01]  /*139f0*/  FADD.FTZ R40, R12.reuse, R33 ;  /* 0x000000210c287221 */ /* 0x048fe20000010000 */
[----:B--2---:R-:W-:Y:S02]  /*13a00*/  FMNMX.FTZ R7, R5, R8, !PT ;  /* 0x0000000805077209 */ /* 0x004fe40007810000 */
[----:B------:R-:W-:-:S03]  /*13a10*/  F2FP.F16.F32.PACK_AB R159, R12, R159 ;  /* 0x0000009f0c9f723e */ /* 0x000fc600000000ff */
[----:B------:R-:W0:Y:S01]  /*13a20*/  SHFL.BFLY PT, R8, R7, 0x1, 0x1f ;  /* 0x0c201f0007087f89 */ /* 0x000e2200000e0000 */
[----:B------:R-:W-:Y:S08]  /*13a30*/  MUFU.EX2 R155, R155 ;  /* 0x0000009b009b7308 */ /* 0x000ff00000000800 */
[----:B------:R-:W-:Y:S08]  /*13a40*/  MUFU.EX2 R26, R26 ;  /* 0x0000001a001a7308 */ /* 0x000ff00000000800 */
[----:B------:R-:W-:Y:S01]  /*13a50*/  MUFU.EX2 R149, R149 ;  /* 0x0000009500957308 */ /* 0x000fe20000000800 */
[----:B0-----:R-:W-:-:S07]  /*13a60*/  FMNMX.FTZ R8, R7, R8, !PT ;  /* 0x0000000807087209 */ /* 0x001fce0007810000 */
[----:B------:R-:W-:Y:S01]  /*13a70*/  MUFU.EX2 R20, R20 ;  /* 0x0000001400147308 */ /* 0x000fe20000000800 */
[C---:B------:R-:W-:Y:S01]  /*13a80*/  FSETP.NEU.FTZ.AND P2, PT, R8.reuse, -INF , PT ;  /* 0xff8000000800780b */ /* 0x040fe20003f5d000 */
[----:B------:R-:W-:-:S06]  /*13a90*/  FMUL.FTZ R5, R8, R9 ;  /* 0x0000000908057220 */ /* 0x000fcc0000410000 */
[----:B------:R-:W-:Y:S01]  /*13aa0*/  MUFU.EX2 R151, R151 ;  /* 0x0000009700977308 */ /* 0x000fe20000000800 */
        /* <DEDUP_REMOVED lines=27> */
[----:B------:R-:W-:Y:S01]  /*13c60*/  FFMA.FTZ R68, R68, R9, -R7 ;  /* 0x0000000944447223 */ /* 0x000fe20000010807 */
[----:B------:R-:W-:-:S02]  /*13c70*/  LEA.HI.SX32 R7, R37, R42, 0x1c ;  /* 0x0000002a25077211 */ /* 0x000fc400078fe2ff */
[----:B------:R-:W-:Y:S01]  /*13c80*/  CS2R R42, SRZ ;  /* 0x00000000002a7805 */ /* 0x000fe2000001ff00 */
[----:B------:R-:W2:Y:S01]  /*13c90*/  MUFU.EX2 R11, R88 ;  /* 0x00000058000b7308 */ /* 0x000ea20000000800 */
[----:B0-----:R-:W-:Y:S01]  /*13ca0*/  FADD.FTZ R31, R156, R5 ;  /* 0x000000059c1f7221 */ /* 0x001fe20000010000 */
[----:B------:R-:W-:Y:S02]  /*13cb0*/  F2FP.F16.F32.PACK_AB R156, R5, R156 ;  /* 0x0000009c059c723e */ /* 0x000fe400000000ff */
[----:B------:R-:W-:-:S04]  /*13cc0*/  VIMNMX R7, RZ, R7, !PT ;  /* 0x00000007ff077248 */ /* 0x000fc80007fe0100 */
[----:B------:R-:W0:Y:S01]  /*13cd0*/  MUFU.EX2 R90, R90 ;  /* 0x0000005a005a7308 */ /* 0x000e220000000800 */
[----:B-1----:R-:W-:Y:S01]  /*13ce0*/  FADD.FTZ R0, R86, R31 ;  /* 0x0000001f56007221 */ /* 0x002fe20000010000 */
[----:B------:R-:W-:Y:S01]  /*13cf0*/  FADD.FTZ R31, R153, R40 ;  /* 0x00000028991f7221 */ /* 0x000fe20000010000 */
[----:B------:R-:W-:-:S03]  /*13d00*/  F2FP.F16.F32.PACK_AB R153, R14, R153 ;  /* 0x000000990e99723e */ /* 0x000fc600000000ff */
[----:B------:R-:W-:Y:S01]  /*13d10*/  FADD.FTZ R40, R14, R31 ;  /* 0x0000001f0e287221 */ /* 0x000fe20000010000 */
[----:B------:R-:W-:Y:S01]  /*13d20*/  VIADD R14, R72, 0xfffffffe ;  /* 0xfffffffe480e7836 */ /* 0x000fe20000000000 */
[----:B------:R-:W1:Y:S01]  /*13d30*/  MUFU.EX2 R13, R92 ;  /* 0x0000005c000d7308 */ /* 0x000e620000000800 */
[----:B--2---:R-:W-:Y:S01]  /*13d40*/  FADD.FTZ R3, R11, R0 ;  /* 0x000000000b037221 */ /* 0x004fe20000010000 */
[----:B------:R-:W-:Y:S01]  /*13d50*/  FADD.FTZ R33, R155, R40 ;  /* 0x000000289b217221 */ /* 0x000fe20000010000 */
[----:B------:R-:W-:Y:S02]  /*13d60*/  F2FP.F16.F32.PACK_AB R158, R11, R86 ;  /* 0x000000560b9e723e */ /* 0x000fe400000000ff */
[----:B------:R-:W-:Y:S02]  /*13d70*/  CS2R R86, SRZ ;  /* 0x0000000000567805 */ /* 0x000fe4000001ff00 */
[----:B------:R-:W-:Y:S01]  /*13d80*/  ISETP.GE.AND P2, PT, R14, R7, PT ;  /* 0x000000070e00720c */ /* 0x000fe20003f46270 */
[C---:B------:R-:W-:Y:S01]  /*13d90*/  FADD.FTZ R40, R26.reuse, R33 ;  /* 0x000000211a287221 */ /* 0x040fe20000010000 */
[----:B------:R-:W-:Y:S01]  /*13da0*/  F2FP.F16.F32.PACK_AB R155, R26, R155 ;  /* 0x0000009b1a9b723e */ /* 0x000fe200000000ff */
[----:B------:R-:W2:Y:S01]  /*13db0*/  MUFU.EX2 R96, R96 ;  /* 0x0000006000607308 */ /* 0x000ea20000000800 */
[----:B0-----:R-:W-:Y:S01]  /*13dc0*/  FADD.FTZ R0, R90, R3 ;  /* 0x000000035a007221 */ /* 0x001fe20000010000 */
[----:B------:R-:W-:Y:S01]  /*13dd0*/  FADD.FTZ R33, R149, R40 ;  /* 0x0000002895217221 */ /* 0x000fe20000010000 */
[----:B------:R-:W-:-:S02]  /*13de0*/  F2FP.F16.F32.PACK_AB R149, R20, R149 ;  /* 0x000000951495723e */ /* 0x000fc400000000ff */
[----:B------:R-:W-:Y:S01]  /*13df0*/  CS2R R72, SRZ ;  /* 0x0000000000487805 */ /* 0x000fe2000001ff00 */
[----:B------:R-:W-:Y:S02]  /*13e00*/  FADD.FTZ R40, R20, R33 ;  /* 0x0000002114287221 */ /* 0x000fe40000010000 */
[----:B------:R-:W0:Y:S01]  /*13e10*/  MUFU.EX2 R15, R98 ;  /* 0x00000062000f7308 */ /* 0x000e220000000800 */
[----:B-1----:R-:W-:Y:S01]  /*13e20*/  FADD.FTZ R31, R13, R0 ;  /* 0x000000000d1f7221 */ /* 0x002fe20000010000 */
[----:B------:R-:W-:Y:S01]  /*13e30*/  FADD.FTZ R35, R151, R40 ;  /* 0x0000002897237221 */ /* 0x000fe20000010000 */
[----:B------:R-:W-:Y:S02]  /*13e40*/  F2FP.F16.F32.PACK_AB R152, R13, R90 ;  /* 0x0000005a0d98723e */ /* 0x000fe400000000ff */
[----:B------:R-:W-:-:S03]  /*13e50*/  CS2R R40, SRZ ;  /* 0x0000000000287805 */ /* 0x000fc6000001ff00 */
[----:B------:R-:W1:Y:S01]  /*13e60*/  MUFU.EX2 R84, R84 ;  /* 0x0000005400547308 */ /* 0x000e620000000800 */
[----:B--2---:R-:W-:-:S07]  /*13e70*/  FADD.FTZ R0, R96, R31 ;  /* 0x0000001f60007221 */ /* 0x004fce0000010000 */
[----:B------:R-:W2:Y:S01]  /*13e80*/  MUFU.EX2 R21, R100 ;  /* 0x0000006400157308 */ /* 0x000ea20000000800 */
[C---:B0-----:R-:W-:Y:S01]  /*13e90*/  FADD.FTZ R31, R15.reuse, R0 ;  /* 0x000000000f1f7221 */ /* 0x041fe20000010000 */
[----:B------:R-:W-:-:S06]  /*13ea0*/  F2FP.F16.F32.PACK_AB R154, R15, R96 ;  /* 0x000000600f9a723e */ /* 0x000fcc00000000ff */
[----:B------:R-:W0:Y:S01]  /*13eb0*/  MUFU.EX2 R82, R82 ;  /* 0x0000005200527308 */ /* 0x000e220000000800 */
[----:B-1----:R-:W-:-:S07]  /*13ec0*/  FADD.FTZ R0, R84, R31 ;  /* 0x0000001f54007221 */ /* 0x002fce0000010000 */
[----:B------:R-:W1:Y:S01]  /*13ed0*/  MUFU.EX2 R28, R28 ;  /* 0x0000001c001c7308 */ /* 0x000e620000000800 */
[C---:B--2---:R-:W-:Y:S01]  /*13ee0*/  FADD.FTZ R33, R21.reuse, R0 ;  /* 0x0000000015217221 */ /* 0x044fe20000010000 */
[----:B------:R-:W-:Y:S02]  /*13ef0*/  F2FP.F16.F32.PACK_AB R148, R21, R84 ;  /* 0x000000541594723e */ /* 0x000fe400000000ff */
[----:B------:R-:W-:-:S04]  /*13f00*/  CS2R R84, SRZ ;  /* 0x0000000000547805 */ /* 0x000fc8000001ff00 */
[----:B------:R-:W2:Y:S01]  /*13f10*/  MUFU.EX2 R25, R102 ;  /* 0x0000006600197308 */ /* 0x000ea20000000800 */
[----:B0-----:R-:W-:-:S07]  /*13f20*/  FADD.FTZ R0, R82, R33 ;  /* 0x0000002152007221 */ /* 0x001fce0000010000 */
[----:B------:R-:W0:Y:S01]  /*13f30*/  MUFU.EX2 R145, R145 ;  /* 0x0000009100917308 */ /* 0x000e220000000800 */
[C---:B-1----:R-:W-:Y:S01]  /*13f40*/  FADD.FTZ R4, R28.reuse, R35 ;  /* 0x000000231c047221 */ /* 0x042fe20000010000 */
[----:B------:R-:W-:-:S06]  /*13f50*/  F2FP.F16.F32.PACK_AB R151, R28, R151 ;  /* 0x000000971c97723e */ /* 0x000fcc00000000ff */
[----:B------:R-:W1:Y:S01]  /*13f60*/  MUFU.EX2 R80, R80 ;  /* 0x0000005000507308 */ /* 0x000e620000000800 */
[C---:B--2---:R-:W-:Y:S01]  /*13f70*/  FADD.FTZ R33, R25.reuse, R0 ;  /* 0x0000000019217221 */ /* 0x044fe20000010000 */
[----:B------:R-:W-:Y:S02]  /*13f80*/  F2FP.F16.F32.PACK_AB R150, R25, R82 ;  /* 0x000000521996723e */ /* 0x000fe400000000ff */
[----:B------:R-:W-:-:S04]  /*13f90*/  CS2R R82, SRZ ;  /* 0x0000000000527805 */ /* 0x000fc8000001ff00 */
        /* <DEDUP_REMOVED lines=9> */
[----:B------:R-:W-:Y:S02]  /*14030*/  F2FP.F16.F32.PACK_AB R144, R27, R80 ;  /* 0x000000501b90723e */ /* 0x000fe400000000ff */
[----:B------:R-:W-:Y:S02]  /*14040*/  CS2R R80, SRZ ;  /* 0x0000000000507805 */ /* 0x000fe4000001ff00 */
[----:B------:R-:W-:Y:S02]  /*14050*/  CS2R R26, SRZ ;  /* 0x00000000001a7805 */ /* 0x000fe4000001ff00 */
[----:B------:R0:W3:Y:S01]  /*14060*/  MUFU.EX2 R29, R78 ;  /* 0x0000004e001d7308 */ /* 0x0000e20000000800 */
[----:B-1----:R-:W-:-:S07]  /*14070*/  FADD.FTZ R0, R106, R35 ;  /* 0x000000236a007221 */ /* 0x002fce0000010000 */
[----:B------:R-:W1:Y:S01]  /*14080*/  MUFU.EX2 R38, R38 ;  /* 0x0000002600267308 */ /* 0x000e620000000800 */
[----:B--2---:R-:W-:Y:S01]  /*14090*/  FADD.FTZ R37, R147, R4 ;  /* 0x0000000493257221 */ /* 0x004fe20000010000 */
[----:B0-----:R-:W-:-:S06]  /*140a0*/  CS2R R78, SRZ ;  /* 0x00000000004e7805 */ /* 0x001fcc000001ff00 */
[----:B------:R-:W0:Y:S01]  /*140b0*/  MUFU.EX2 R70, R70 ;  /* 0x0000004600467308 */ /* 0x000e220000000800 */
[C---:B---3--:R-:W-:Y:S01]  /*140c0*/  FADD.FTZ R35, R29.reuse, R0 ;  /* 0x000000001d237221 */ /* 0x048fe20000010000 */
[----:B------:R-:W-:Y:S02]  /*140d0*/  F2FP.F16.F32.PACK_AB R146, R29, R106 ;  /* 0x0000006a1d92723e */ /* 0x000fe400000000ff */
[----:B------:R-:W-:-:S04]  /*140e0*/  CS2R R28, SRZ ;  /* 0x00000000001c7805 */ /* 0x000fc8000001ff00 */
[----:B------:R-:W2:Y:S01]  /*140f0*/  MUFU.EX2 R141, R141 ;  /* 0x0000008d008d7308 */ /* 0x000ea20000000800 */
[C---:B-1----:R-:W-:Y:S01]  /*14100*/  FADD.FTZ R4, R38.reuse, R37 ;  /* 0x0000002526047221 */ /* 0x042fe20000010000 */
[----:B------:R-:W-:Y:S02]  /*14110*/  F2FP.F16.F32.PACK_AB R147, R38, R147 ;  /* 0x000000932693723e */ /* 0x000fe400000000ff */
[----:B------:R-:W-:-:S04]  /*14120*/  CS2R R38, SRZ ;  /* 0x0000000000267805 */ /* 0x000fc8000001ff00 */
[----:B------:R1:W3:Y:S01]  /*14130*/  MUFU.EX2 R3, R48 ;  /* 0x0000003000037308 */ /* 0x0002e20000000800 */
[----:B0-----:R-:W-:-:S07]  /*14140*/  FADD.FTZ R0, R70, R35 ;  /* 0x0000002346007221 */ /* 0x001fce0000010000 */
[----:B------:R-:W0:Y:S01]  /*14150*/  MUFU.EX2 R24, R24 ;  /* 0x0000001800187308 */ /* 0x000e220000000800 */
[----:B--2---:R-:W-:Y:S01]  /*14160*/  FADD.FTZ R5, R141, R4 ;  /* 0x000000048d057221 */ /* 0x004fe20000010000 */
[----:B-1----:R-:W-:-:S06]  /*14170*/  CS2R R48, SRZ ;  /* 0x0000000000307805 */ /* 0x002fcc000001ff00 */
[----:B------:R-:W1:Y:S01]  /*14180*/  MUFU.EX2 R56, R56 ;  /* 0x0000003800387308 */ /* 0x000e620000000800 */
[C---:B---3--:R-:W-:Y:S01]  /*14190*/  FADD.FTZ R13, R3.reuse, R0 ;  /* 0x00000000030d7221 */ /* 0x048fe20000010000 */
[----:B------:R-:W-:Y:S02]  /*141a0*/  F2FP.F16.F32.PACK_AB R140, R3, R70 ;  /* 0x00000046038c723e */ /* 0x000fe400000000ff */
[----:B------:R-:W-:-:S04]  /*141b0*/  CS2R R70, SRZ ;  /* 0x0000000000467805 */ /* 0x000fc8000001ff00 */
[----:B------:R-:W2:Y:S01]  /*141c0*/  MUFU.EX2 R143, R143 ;  /* 0x0000008f008f7308 */ /* 0x000ea20000000800 */
[C---:B0-----:R-:W-:Y:S01]  /*141d0*/  FADD.FTZ R0, R24.reuse, R5 ;  /* 0x0000000518007221 */ /* 0x041fe20000010000 */
[----:B------:R-:W-:Y:S02]  /*141e0*/  F2FP.F16.F32.PACK_AB R141, R24, R141 ;  /* 0x0000008d188d723e */ /* 0x000fe400000000ff */
[----:B------:R-:W-:-:S04]  /*141f0*/  CS2R R24, SRZ ;  /* 0x0000000000187805 */ /* 0x000fc8000001ff00 */
[----:B------:R0:W3:Y:S01]  /*14200*/  MUFU.EX2 R31, R52 ;  /* 0x00000034001f7308 */ /* 0x0000e20000000800 */
[----:B-1----:R-:W-:-:S07]  /*14210*/  FADD.FTZ R4, R56, R13 ;  /* 0x0000000d38047221 */ /* 0x002fce0000010000 */
[----:B------:R-:W1:Y:S01]  /*14220*/  MUFU.EX2 R30, R30 ;  /* 0x0000001e001e7308 */ /* 0x000e620000000800 */
[----:B--2---:R-:W-:Y:S01]  /*14230*/  FADD.FTZ R5, R143, R0 ;  /* 0x000000008f057221 */ /* 0x004fe20000010000 */
[----:B0-----:R-:W-:-:S06]  /*14240*/  CS2R R52, SRZ ;  /* 0x0000000000347805 */ /* 0x001fcc000001ff00 */
[----:B------:R-:W0:Y:S01]  /*14250*/  MUFU.EX2 R36, R36 ;  /* 0x0000002400247308 */ /* 0x000e220000000800 */
[C---:B---3--:R-:W-:Y:S01]  /*14260*/  FADD.FTZ R13, R31.reuse, R4 ;  /* 0x000000041f0d7221 */ /* 0x048fe20000010000 */
[----:B-----5:R-:W-:Y:S02]  /*14270*/  F2FP.F16.F32.PACK_AB R142, R31, R56 ;  /* 0x000000381f8e723e */ /* 0x020fe400000000ff */
        /* <DEDUP_REMOVED lines=13> */
[----:B------:R-:W-:Y:S02]  /*14350*/  CS2R R36, SRZ ;  /* 0x0000000000247805 */ /* 0x000fe4000001ff00 */
[----:B------:R-:W-:Y:S02]  /*14360*/  CS2R R32, SRZ ;  /* 0x0000000000207805 */ /* 0x000fe4000001ff00 */
[----:B------:R-:W2:Y:S01]  /*14370*/  MUFU.EX2 R139, R139 ;  /* 0x0000008b008b7308 */ /* 0x000ea20000000800 */
[C---:B0-----:R-:W-:Y:S01]  /*14380*/  FADD.FTZ R0, R34.reuse, R3 ;  /* 0x0000000322007221 */ /* 0x041fe20000010000 */
[----:B------:R-:W-:-:S02]  /*14390*/  F2FP.F16.F32.PACK_AB R137, R34, R137 ;  /* 0x000000892289723e */ /* 0x000fc400000000ff */
[----:B------:R-:W-:-:S04]  /*143a0*/  CS2R R34, SRZ ;  /* 0x0000000000227805 */ /* 0x000fc8000001ff00 */
[----:B------:R0:W3:Y:S01]  /*143b0*/  MUFU.EX2 R11, R68 ;  /* 0x00000044000b7308 */ /* 0x0000e20000000800 */
[----:B-1----:R-:W-:-:S07]  /*143c0*/  FADD.FTZ R4, R64, R5 ;  /* 0x0000000540047221 */ /* 0x002fce0000010000 */
[----:B------:R-:W1:Y:S01]  /*143d0*/  MUFU.EX2 R54, R54 ;  /* 0x0000003600367308 */ /* 0x000e620000000800 */
[----:B--2---:R-:W-:Y:S01]  /*143e0*/  FADD.FTZ R3, R139, R0 ;  /* 0x000000008b037221 */ /* 0x004fe20000010000 */
[----:B------:R-:W-:Y:S01]  /*143f0*/  IMAD.MOV.U32 R0, RZ, RZ, 0x3f800000 ;  /* 0x3f800000ff007424 */ /* 0x000fe200078e00ff */
[----:B0-----:R-:W-:Y:S01]  /*14400*/  CS2R R68, SRZ ;  /* 0x0000000000447805 */ /* 0x001fe2000001ff00 */
[C---:B---3--:R-:W-:Y:S01]  /*14410*/  FADD.FTZ R5, R11.reuse, R4 ;  /* 0x000000040b057221 */ /* 0x048fe20000010000 */
[----:B------:R-:W-:Y:S02]  /*14420*/  F2FP.F16.F32.PACK_AB R138, R11, R64 ;  /* 0x000000400b8a723e */ /* 0x000fe400000000ff */
[----:B------:R-:W-:Y:S01]  /*14430*/  CS2R R64, SRZ ;  /* 0x0000000000407805 */ /* 0x000fe2000001ff00 */
[C---:B-1----:R-:W-:Y:S01]  /*14440*/  FADD.FTZ R4, R54.reuse, R3 ;  /* 0x0000000336047221 */ /* 0x042fe20000010000 */
[----:B------:R-:W-:Y:S02]  /*14450*/  F2FP.F16.F32.PACK_AB R139, R54, R139 ;  /* 0x0000008b368b723e */ /* 0x000fe400000000ff */
[----:B------:R-:W-:-:S02]  /*14460*/  CS2R R54, SRZ ;  /* 0x0000000000367805 */ /* 0x000fc4000001ff00 */
[----:B------:R-:W-:Y:S01]  /*14470*/  MOV R3, 0x3f800000 ;  /* 0x3f80000000037802 */ /* 0x000fe20000000f00 */
[----:B------:R-:W-:Y:S06]  /*14480*/  @!P2 BRA `(.L_x_2869) ;  /* 0x0000002c0050a947 */ /* 0x000fec0003800000 */
[----:B------:R-:W-:Y:S01]  /*14490*/  BSSY B1, `(.L_x_2869) ;  /* 0x00002d3000017945 */ /* 0x000fe20003800000 */
[----:B------:R-:W-:Y:S01]  /*144a0*/  IMAD.MOV.U32 R12, RZ, RZ, R10 ;  /* 0x000000ffff0c7224 */ /* 0x000fe200078e000a */
[----:B------:R-:W-:Y:S01]  /*144b0*/  MOV R20, R167 ;  /* 0x000000a700147202 */ /* 0x000fe20000000f00 */
[----:B------:R-:W-:Y:S01]  /*144c0*/  IMAD.MOV.U32 R13, RZ, RZ, R8 ;  /* 0x000000ffff0d7224 */ /* 0x000fe200078e0008 */
[----:B------:R-:W-:Y:S01]  /*144d0*/  MOV R87, RZ ;  /* 0x000000ff00577202 */ /* 0x000fe20000000f00 */
[----:B------:R-:W-:Y:S02]  /*144e0*/  IMAD.MOV.U32 R21, RZ, RZ, R162 ;  /* 0x000000ffff157224 */ /* 0x000fe400078e00a2 */
[----:B------:R-:W-:-:S07]  /*144f0*/  IMAD.MOV.U32 R0, RZ, RZ, 0x3f800000 ;  /* 0x3f800000ff007424 */ /* 0x000fce00078e00ff */
.L_x_2882:
[----:B------:R-:W-:-:S04]  /*14500*/  ISETP.NE.AND P2, PT, R21, 0x1, PT ;  /* 0x000000011500780c */ /* 0x000fc80003f45270 */
[----:B------:R-:W-:-:S04]  /*14510*/  SEL R167, RZ, 0x1, P2 ;  /* 0x00000001ffa77807 */ /* 0x000fc80001000000 */
[----:B------:R-:W-:Y:S01]  /*14520*/  LOP3.LUT R167, R20, R167, RZ, 0x3c, !PT ;  /* 0x000000a714a77212 */ /* 0x000fe200078e3cff */
[----:B------:R-:W-:Y:S06]  /*14530*/  @!P0 BRA `(.L_x_2870) ;  /* 0x0000000000048947 */ /* 0x000fec0003800000 */
[----:B------:R-:W-:Y:S01]  /*14540*/  BPT.TRAP 0x1 ;  /* 0x000000040000795c */ /* 0x000fe20000300000 */
.L_x_2870:
        /* <DEDUP_REMOVED lines=8> */
.L_x_2871:
[----:B------:R-:W-:Y:S01]  /*145d0*/  BSSY B2, `(.L_x_2872) ;  /* 0x0000006000027945 */ /* 0x000fe20003800000 */
[----:B------:R-:W-:Y:S01]  /*145e0*/  IMAD R8, R162, 0x900, R6 ;  /* 0x00000900a2087824 */ /* 0x000fe200078e0206 */
[----:B------:R-:W-:Y:S02]  /*145f0*/  MOV R9, 0x40000040 ;  /* 0x4000004000097802 */ /* 0x000fe40000000f00 */
[----:B-1----:R-:W-:Y:S05]  /*14600*/  @P2 BRA `(.L_x_2873) ;  /* 0x0000000000082947 */ /* 0x002fea0003800000 */
[----:B------:R-:W1:Y:S02]  /*14610*/  SYNCS.PHASECHK.TRANS64.TRYWAIT P2, [R15+URZ+0x2a830], R10 ;  /* 0x02a8300a0f0075a7 */ /* 0x000e64000804017f */
[----:B-1----:R-:W-:Y:S05]  /*14620*/  @!P2 BRA `(.L_x_2874) ;  /* 0x000000fc0080a947 */ /* 0x002fea0003800000 */
.L_x_2873:
[----:B------:R-:W-:Y:S05]  /*14630*/  BSYNC B2 ;  /* 0x0000000000027941 */ /* 0x000fea0003800000 */
.L_x_2872:
[----:B------:R-:W2:Y:S04]  /*14640*/  LDL.64 R88, [R1+0x28] ;  /* 0x0000280001587983 */ /* 0x000ea80000100a00 */
[----:B------:R-:W3:Y:S04]  /*14650*/  LDL.64 R206, [R1+0x20] ;  /* 0x0000200001ce7983 */ /* 0x000ee80000100a00 */
[----:B------:R-:W4:Y:S01]  /*14660*/  LDL.64 R212, [R1+0x18] ;  /* 0x0000180001d47983 */ /* 0x000f220000100a00 */
[C---:B------:R-:W-:Y:S02]  /*14670*/  R2UR UR6, R8.reuse ;  /* 0x00000000080672ca */ /* 0x040fe400000e0000 */
[----:B------:R-:W-:Y:S01]  /*14680*/  R2UR UR7, R9 ;  /* 0x00000000090772ca */ /* 0x000fe200000e0000 */
[----:B------:R-:W5:Y:S01]  /*14690*/  LDL.64 R210, [R1+0x10] ;  /* 0x0000100001d27983 */ /* 0x000f620000100a00 */
[----:B01----:R-:W-:-:S02]  /*146a0*/  VIADD R10, R8, 0x2 ;  /* 0x00000002080a7836 */ /* 0x003fc40000000000 */
[----:B------:R-:W-:Y:S01]  /*146b0*/  IMAD.MOV.U32 R11, RZ, RZ, 0x40000040 ;  /* 0x40000040ff0b7424 */ /* 0x000fe200078e00ff */
[----:B------:R-:W5:Y:S01]  /*146c0*/  LDL.64 R208, [R1+0x8] ;  /* 0x0000080001d07983 */ /* 0x000f620000100a00 */
        /* <DEDUP_REMOVED lines=10> */
[----:B------:R-:W2:Y:S01]  /*14770*/  LDL.64 R206, [R1] ;  /* 0x0000000001ce7983 */ /* 0x000ea20000100a00 */
[----:B------:R-:W-:-:S02]  /*14780*/  WARPGROUP.DEPBAR.LE gsb0, 0x0 ;  /* 0x00008000000079c5 */ /* 0x000fc40000010000 */
[----:B------:R-:W-:-:S07]  /*14790*/  WARPGROUP.ARRIVE ;  /* 0x00000000000079c5 */ /* 0x000fce0000000000 */
[----:B------:R-:W-:Y:S01]  /*147a0*/  HGMMA.64x96x16.F32 R88, gdesc[UR4], R88, gsb0 ;  /* 0x01600000045879f0 */ /* 0x000fe20008000858 */
[----:B------:R-:W-:Y:S02]  /*147b0*/  R2UR UR6, R10 ;  /* 0x000000000a0672ca */ /* 0x000fe400000e0000 */
[----:B------:R-:W-:Y:S02]  /*147c0*/  R2UR UR7, R11 ;  /* 0x000000000b0772ca */ /* 0x000fe400000e0000 */
[----:B----4-:R-:W-:Y:S02]  /*147d0*/  R2UR UR4, R212 ;  /* 0x00000000d40472ca */ /* 0x010fe400000e0000 */
[----:B------:R-:W-:Y:S01]  /*147e0*/  R2UR UR5, R213 ;  /* 0x00000000d50572ca */ /* 0x000fe200000e0000 */
[----:B------:R-:W-:Y:S01]  /*147f0*/  VIADD R10, R8, 0x6 ;  /* 0x00000006080a7836 */ /* 0x000fe20000000000 */
[----:B------:R-:W-:Y:S01]  /*14800*/  MOV R11, 0x40000040 ;  /* 0x40000040000b7802 */ /* 0x000fe20000000f00 */
[----:B------:R-:W-:-:S02]  /*14810*/  WARPGROUP.DEPBAR.LE gsb0, 0x0 ;  /* 0x00008000000079c5 */ /* 0x000fc40000010000 */
[----:B------:R-:W-:-:S08]  /*14820*/  WARPGROUP.ARRIVE ;  /* 0x00000000000079c5 */ /* 0x000fd00000000000 */
[----:B------:R-:W-:Y:S01]  /*14830*/  HGMMA.64x96x16.F32 R88, gdesc[UR4], R88, gsb0 ;  /* 0x01600000045879f0 */ /* 0x000fe20008000858 */
[----:B------:R-:W-:Y:S02]  /*14840*/  R2UR UR6, R10 ;  /* 0x000000000a0672ca */ /* 0x000fe400000e0000 */
[----:B------:R-:W-:Y:S02]  /*14850*/  R2UR UR7, R11 ;  /* 0x000000000b0772ca */ /* 0x000fe400000e0000 */
[----:B-----5:R-:W-:Y:S02]  /*14860*/  R2UR UR4, R210 ;  /* 0x00000000d20472ca */ /* 0x020fe400000e0000 */
        /* <DEDUP_REMOVED lines=17> */
[----:B--2---:R-:W-:Y:S02]  /*14980*/  R2UR UR4, R206 ;  /* 0x00000000ce0472ca */ /* 0x004fe400000e0000 */
[----:B------:R-:W-:Y:S01]  /*14990*/  R2UR UR5, R207 ;  /* 0x00000000cf0572ca */ /* 0x000fe200000e0000 */
[----:B------:R-:W-:Y:S01]  /*149a0*/  VIADD R10, R8, 0x304 ;  /* 0x00000304080a7836 */ /* 0x000fe20000000000 */
[----:B------:R-:W-:Y:S01]  /*149b0*/  MOV R11, 0x40000040 ;  /* 0x40000040000b7802 */ /* 0x000fe20000000f00 */
        /* <DEDUP_REMOVED lines=25> */
[----:B------:R-:W-:Y:S01]  /*14b50*/  VIADD R10, R8, 0x602 ;  /* 0x00000602080a7836 */ /* 0x000fe20000000000 */
[----:B------:R-:W-:Y:S01]  /*14b60*/  MOV R11, 0x40000040 ;  /* 0x40000040000b7802 */ /* 0x000fe20000000f00 */
        /* <DEDUP_REMOVED lines=95> */
.L_x_2875:
[----:B------:R-:W-:Y:S01]  /*15160*/  SHF.L.U32 R3, R20, 0x1f, RZ ;  /* 0x0000001f14037819 */ /* 0x000fe200000006ff */
[----:B------:R-:W-:-:S04]  /*15170*/  IMAD R11, R21, 0x8, R2 ;  /* 0x00000008150b7824 */ /* 0x000fc800078e0202 */
[----:B------:R0:W1:Y:S01]  /*15180*/  SYNCS.PHASECHK.TRANS64.TRYWAIT P2, [R11+URZ+0x2a850], R3 ;  /* 0x02a850030b0075a7 */ /* 0x000062000804017f */
[----:B------:R-:W-:Y:S05]  /*15190*/  @!P0 BRA `(.L_x_2876) ;  /* 0x0000000000048947 */ /* 0x000fea0003800000 */
[----:B------:R-:W-:Y:S01]  /*151a0*/  BPT.TRAP 0x1 ;  /* 0x000000040000795c */ /* 0x000fe20000300000 */
.L_x_2876:
[----:B------:R-:W-:Y:S01]  /*151b0*/  IADD3 R0, R2, 0x400, RZ ;  /* 0x0000040002007810 */ /* 0x000fe20007ffe0ff */
[----:B------:R-:W-:Y:S03]  /*151c0*/  BSSY B2, `(.L_x_2877) ;  /* 0x0000008000027945 */ /* 0x000fe60003800000 */
[----:B------:R-:W-:-:S04]  /*151d0*/  SHF.R.U32.HI R0, RZ, 0x4, R0 ;  /* 0x00000004ff007819 */ /* 0x000fc80000011600 */
[----:B------:R-:W-:-:S04]  /*151e0*/  LOP3.LUT R0, R0, 0x3fff, RZ, 0xc0, !PT ;  /* 0x00003fff00007812 */ /* 0x000fc800078ec0ff */
[----:B------:R-:W-:-:S05]  /*151f0*/  LOP3.LUT R0, R0, 0x3000000, RZ, 0xfc, !PT ;  /* 0x0300000000007812 */ /* 0x000fca00078efcff */
[----:B------:R-:W-:Y:S01]  /*15200*/  IMAD R0, R21, 0x600, R0 ;  /* 0x0000060015007824 */ /* 0x000fe200078e0200 */
[----:B-1----:R-:W-:Y:S06]  /*15210*/  @P2 BRA `(.L_x_2878) ;  /* 0x0000000000082947 */ /* 0x002fec0003800000 */
[----:B------:R-:W1:Y:S02]  /*15220*/  SYNCS.PHASECHK.TRANS64.TRYWAIT P2, [R11+URZ+0x2a850], R3 ;  /* 0x02a850030b0075a7 */ /* 0x000e64000804017f */
[----:B-1----:R-:W-:Y:S05]  /*15230*/  @!P2 BRA `(.L_x_2879) ;  /* 0x000000f00090a947 */ /* 0x002fea0003800000 */
.L_x_2878:
[----:B------:R-:W-:Y:S05]  /*15240*/  BSYNC B2 ;  /* 0x0000000000027941 */ /* 0x000fea0003800000 */
.L_x_2877:
        /* <DEDUP_REMOVED lines=44> */
.L_x_2880:
[----:B------:R-:W2:Y:S01]  /*15510*/  @P1 LDC R9, c[0x0][0x44c] ;  /* 0x00011300ff091b82 */ /* 0x000ea20000000800 */
[----:B------:R-:W-:Y:S01]  /*15520*/  FMUL.FTZ R10, R94, UR39 ;  /* 0x000000275e0a7c20 */ /* 0x000fe20008410000 */
[----:B------:R-:W-:Y:S02]  /*15530*/  IMAD.IADD R8, R189, 0x1, R184 ;  /* 0x00000001bd087824 */ /* 0x000fe400078e02b8 */
[----:B------:R-:W-:Y:S01]  /*15540*/  FMUL.FTZ R137, R88, UR39 ;  /* 0x0000002758897c20 */ /* 0x000fe20008410000 */
[----:B------:R-:W-:Y:S01]  /*15550*/  FMUL.FTZ R136, R89, UR39 ;  /* 0x0000002759887c20 */ /* 0x000fe20008410000 */
[----:B------:R-:W-:Y:S01]  /*15560*/  FMUL.FTZ R139, R92, UR39 ;  /* 0x000000275c8b7c20 */ /* 0x000fe20008410000 */
[----:B------:R-:W-:Y:S01]  /*15570*/  FMUL.FTZ R138, R93, UR39 ;  /* 0x000000275d8a7c20 */ /* 0x000fe20008410000 */
[----:B------:R-:W-:Y:S01]  /*15580*/  FMUL.FTZ R20, R95, UR39 ;  /* 0x000000275f147c20 */ /* 0x000fe20008410000 */
[----:B------:R-:W3:Y:S01]  /*15590*/  @P1 LDC R94, c[0x0][0x450] ;  /* 0x00011400ff5e1b82 */ /* 0x000ee20000000800 */
        /* <DEDUP_REMOVED lines=15> */
[----:B--2---:R-:W-:Y:S01]  /*15690*/  @P1 IMAD.HI.U32 R9, R8, R9, RZ ;  /* 0x0000000908091227 */ /* 0x004fe200078e00ff */
[----:B------:R-:W2:Y:S03]  /*156a0*/  MUFU.TANH R139, R139 ;  /* 0x0000008b008b7308 */ /* 0x000ea60000002400 */
[----:B------:R-:W-:Y:S01]  /*156b0*/  FMUL.FTZ R107, R109, UR39 ;  /* 0x000000276d6b7c20 */ /* 0x000fe20008410000 */
[----:B01----:R-:W-:Y:S01]  /*156c0*/  FMUL.FTZ R3, R91, UR39 ;  /* 0x000000275b037c20 */ /* 0x003fe20008410000 */
[----:B------:R-:W-:Y:S01]  /*156d0*/  FMUL.FTZ R91, R106, UR39 ;  /* 0x000000276a5b7c20 */ /* 0x000fe20008410000 */
[----:B------:R-:W-:Y:S01]  /*156e0*/  FMUL.FTZ R109, R112, UR39 ;  /* 0x00000027706d7c20 */ /* 0x000fe20008410000 */
[----:B------:R-:W-:Y:S01]  /*156f0*/  FMUL.FTZ R113, R113, UR39 ;  /* 0x0000002771717c20 */ /* 0x000fe20008410000 */
[----:B------:R-:W-:Y:S01]  /*15700*/  FMUL.FTZ R93, R110, UR39 ;  /* 0x000000276e5d7c20 */ /* 0x000fe20008410000 */
[----:B---3--:R-:W-:Y:S01]  /*15710*/  @P1 SHF.R.U32.HI R8, RZ, R94, R9 ;  /* 0x0000005eff081219 */ /* 0x008fe20000011609 */
[----:B------:R-:W-:Y:S01]  /*15720*/  IMAD.MOV.U32 R9, RZ, RZ, -0x60 ;  /* 0xffffffa0ff097424 */ /* 0x000fe200078e00ff */
[----:B------:R-:W0:Y:S01]  /*15730*/  MUFU.TANH R138, R138 ;  /* 0x0000008a008a7308 */ /* 0x000e220000002400 */
[----:B------:R-:W-:Y:S01]  /*15740*/  FMUL.FTZ R116, R116, UR39 ;  /* 0x0000002774747c20 */ /* 0x000fe20008410000 */
[----:B------:R-:W-:Y:S01]  /*15750*/  FMUL.FTZ R120, R120, UR39 ;  /* 0x0000002778787c20 */ /* 0x000fe20008410000 */
[----:B------:R-:W1:Y:S01]  /*15760*/  SHFL.IDX PT, R94, R8, RZ, 0x1c1f ;  /* 0x001c1fff085e7589 */ /* 0x000e6200000e0000 */
[----:B------:R-:W-:-:S02]  /*15770*/  IMAD R9, R14, R9, 0x1 ;  /* 0x000000010e097424 */ /* 0x000fc400078e0209 */
[----:B------:R-:W-:Y:S01]  /*15780*/  FMUL.FTZ R117, R117, UR39 ;  /* 0x0000002775757c20 */ /* 0x000fe20008410000 */
[----:B------:R-:W-:Y:S01]  /*15790*/  FMUL.FTZ R142, R124, UR39 ;  /* 0x000000277c8e7c20 */ /* 0x000fe20008410000 */
[----:B------:R-:W-:Y:S01]  /*157a0*/  FMUL.FTZ R144, R125, UR39 ;  /* 0x000000277d907c20 */ /* 0x000fe20008410000 */
[----:B------:R-:W-:Y:S01]  /*157b0*/  IMAD R9, R188, -0x2, R9 ;  /* 0xfffffffebc097824 */ /* 0x000fe200078e0209 */
[----:B------:R-:W3:Y:S01]  /*157c0*/  MUFU.TANH R140, R140 ;  /* 0x0000008c008c7308 */ /* 0x000ee20000002400 */
[----:B------:R-:W-:Y:S01]  /*157d0*/  FMUL.FTZ R129, R129, UR39 ;  /* 0x0000002781817c20 */ /* 0x000fe20008410000 */
[----:B------:R-:W-:Y:S01]  /*157e0*/  FMUL.FTZ R133, R133, UR39 ;  /* 0x0000002785857c20 */ /* 0x000fe20008410000 */
[----:B------:R-:W3:Y:S01]  /*157f0*/  SHFL.IDX PT, R8, R8, 0x1, 0x1c1f ;  /* 0x003c1f0008087f89 */ /* 0x000ee200000e0000 */
[----:B------:R-:W-:-:S04]  /*15800*/  IADD3 R9, -R185, R9, R186 ;  /* 0x00000009b9097210 */ /* 0x000fc80007ffe1ba */
[----:B------:R-:W3:Y:S08]  /*15810*/  MUFU.TANH R95, R95 ;  /* 0x0000005f005f7308 */ /* 0x000ef00000002400 */
[----:B------:R-:W3:Y:S01]  /*15820*/  MUFU.TANH R141, R141 ;  /* 0x0000008d008d7308 */ /* 0x000ee20000002400 */
[----:B-1----:R-:W-:-:S04]  /*15830*/  IADD3 R97, R9, R94, RZ ;  /* 0x0000005e09617210 */ /* 0x002fc80007ffe0ff */
[C---:B------:R-:W-:Y:S02]  /*15840*/  ISETP.GT.AND P2, PT, R97.reuse, RZ, PT ;  /* 0x000000ff6100720c */ /* 0x040fe40003f44270 */
[----:B------:R-:W-:Y:S01]  /*15850*/  ISETP.GT.AND P3, PT, R97, 0x1, PT ;  /* 0x000000016100780c */ /* 0x000fe20003f64270 */
[----:B------:R-:W1:Y:S01]  /*15860*/  MUFU.TANH R99, R99 ;  /* 0x0000006300637308 */ /* 0x000e620000002400 */
[----:B----4-:R-:W-:Y:S02]  /*15870*/  FSEL R94, R137, -INF , P2 ;  /* 0xff800000895e7808 */ /* 0x010fe40001000000 */
[C---:B------:R-:W-:Y:S02]  /*15880*/  ISETP.GT.AND P2, PT, R97.reuse, 0x8, PT ;  /* 0x000000086100780c */ /* 0x040fe40003f44270 */
[----:B-----5:R-:W-:Y:S02]  /*15890*/  FSEL R96, R136, -INF , P3 ;  /* 0xff80000088607808 */ /* 0x020fe40001800000 */
[----:B------:R-:W-:Y:S01]  /*158a0*/  FMNMX.FTZ R143, R94, R13, !PT ;  /* 0x0000000d5e8f7209 */ /* 0x000fe20007810000 */
[----:B------:R-:W4:Y:S01]  /*158b0*/  MUFU.TANH R103, R103 ;  /* 0x0000006700677308 */ /* 0x000f220000002400 */
[----:B------:R-:W-:-:S02]  /*158c0*/  ISETP.GT.AND P3, PT, R97, 0x9, PT ;  /* 0x000000096100780c */ /* 0x000fc40003f64270 */
[----:B--2---:R-:W-:Y:S02]  /*158d0*/  FSEL R98, R139, -INF , P2 ;  /* 0xff8000008b627808 */ /* 0x004fe40001000000 */
[----:B------:R-:W-:Y:S02]  /*158e0*/  FMNMX.FTZ R143, R96, R143, !PT ;  /* 0x0000008f608f7209 */ /* 0x000fe40007810000 */
[C---:B------:R-:W-:Y:S01]  /*158f0*/  ISETP.GT.AND P2, PT, R97.reuse, 0x10, PT ;  /* 0x000000106100780c */ /* 0x040fe20003f44270 */
[----:B------:R-:W2:Y:S01]  /*15900*/  MUFU.TANH R101, R101 ;  /* 0x0000006500657308 */ /* 0x000ea20000002400 */
[----:B0-----:R-:W-:Y:S02]  /*15910*/  FSEL R100, R138, -INF , P3 ;  /* 0xff8000008a647808 */ /* 0x001fe40001800000 */
[----:B------:R-:W-:Y:S02]  /*15920*/  FMNMX.FTZ R143, R98, R143, !PT ;  /* 0x0000008f628f7209 */ /* 0x000fe40007810000 */
[----:B------:R-:W-:-:S02]  /*15930*/  ISETP.GT.AND P3, PT, R97, 0x11, PT ;  /* 0x000000116100780c */ /* 0x000fc40003f64270 */
[----:B---3--:R-:W-:Y:S01]  /*15940*/  FSEL R102, R140, -INF , P2 ;  /* 0xff8000008c667808 */ /* 0x008fe20001000000 */
[----:B------:R-:W-:Y:S01]  /*15950*/  MUFU.TANH R105, R105 ;  /* 0x0000006900697308 */ /* 0x000fe20000002400 */
[----:B------:R-:W-:Y:S02]  /*15960*/  FMNMX.FTZ R143, R100, R143, !PT ;  /* 0x0000008f648f7209 */ /* 0x000fe40007810000 */
[----:B------:R-:W-:Y:S02]  /*15970*/  ISETP.GT.AND P2, PT, R97, 0x18, PT ;  /* 0x000000186100780c */ /* 0x000fe40003f44270 */
[----:B------:R-:W-:Y:S01]  /*15980*/  FSEL R104, R95, -INF , P3 ;  /* 0xff8000005f687808 */ /* 0x000fe20001800000 */
[----:B------:R-:W-:Y:S01]  /*15990*/  FMUL.FTZ R95, R121, UR39 ;  /* 0x00000027795f7c20 */ /* 0x000fe20008410000 */
[----:B------:R-:W-:Y:S01]  /*159a0*/  FMNMX.FTZ R143, R102, R143, !PT ;  /* 0x0000008f668f7209 */ /* 0x000fe20007810000 */
[----:B------:R-:W0:Y:S01]  /*159b0*/  MUFU.TANH R107, R107 ;  /* 0x0000006b006b7308 */ /* 0x000e220000002400 */
[----:B------:R-:W-:-:S02]  /*159c0*/  ISETP.GT.AND P3, PT, R97, 0x19, PT ;  /* 0x000000196100780c */ /* 0x000fc40003f64270 */
[----:B------:R-:W-:Y:S02]  /*159d0*/  FSEL R106, R141, -INF , P2 ;  /* 0xff8000008d6a7808 */ /* 0x000fe40001000000 */
[----:B------:R-:W-:Y:S02]  /*159e0*/  FMNMX.FTZ R143, R104, R143, !PT ;  /* 0x0000008f688f7209 */ /* 0x000fe40007810000 */
[----:B------:R-:W-:Y:S01]  /*159f0*/  ISETP.GT.AND P2, PT, R97, 0x20, PT ;  /* 0x000000206100780c */ /* 0x000fe20003f44270 */
[----:B------:R-:W-:Y:S01]  /*15a00*/  MUFU.TANH R109, R109 ;  /* 0x0000006d006d7308 */ /* 0x000fe20000002400 */
[----:B-1----:R-:W-:Y:S01]  /*15a10*/  FSEL R108, R99, -INF , P3 ;  /* 0xff800000636c7808 */ /* 0x002fe20001800000 */
[----:B------:R-:W-:Y:S01]  /*15a20*/  FMUL.FTZ R99, R128, UR39 ;  /* 0x0000002780637c20 */ /* 0x000fe20008410000 */
[----:B------:R-:W-:Y:S02]  /*15a30*/  FMNMX.FTZ R143, R106, R143, !PT ;  /* 0x0000008f6a8f7209 */ /* 0x000fe40007810000 */
[----:B------:R-:W-:-:S02]  /*15a40*/  ISETP.GT.AND P3, PT, R97, 0x21, PT ;  /* 0x000000216100780c */ /* 0x000fc40003f64270 */
[----:B----4-:R-:W-:Y:S01]  /*15a50*/  FSEL R110, R103, -INF , P2 ;  /* 0xff800000676e7808 */ /* 0x010fe20001000000 */
[----:B------:R-:W1:Y:S01]  /*15a60*/  MUFU.TANH R113, R113 ;  /* 0x0000007100717308 */ /* 0x000e620000002400 */
[----:B------:R-:W-:Y:S01]  /*15a70*/  FMNMX.FTZ R143, R108, R143, !PT ;  /* 0x0000008f6c8f7209 */ /* 0x000fe20007810000 */
[----:B------:R-:W-:Y:S01]  /*15a80*/  FMUL.FTZ R103, R119, UR39 ;  /* 0x0000002777677c20 */ /* 0x000fe20008410000 */
[----:B------:R-:W-:Y:S01]  /*15a90*/  ISETP.GT.AND P2, PT, R97, 0x28, PT ;  /* 0x000000286100780c */ /* 0x000fe20003f44270 */
[----:B------:R-:W-:Y:S01]  /*15aa0*/  FMUL.FTZ R119, R135, UR39 ;  /* 0x0000002787777c20 */ /* 0x000fe20008410000 */
[----:B--2---:R-:W-:Y:S01]  /*15ab0*/  FSEL R112, R101, -INF , P3 ;  /* 0xff80000065707808 */ /* 0x004fe20001800000 */
[----:B------:R-:W-:Y:S01]  /*15ac0*/  FMUL.FTZ R101, R118, UR39 ;  /* 0x0000002776657c20 */ /* 0x000fe20008410000 */
[----:B------:R-:W-:Y:S01]  /*15ad0*/  FMNMX.FTZ R143, R110, R143, !PT ;  /* 0x0000008f6e8f7209 */ /* 0x000fe20007810000 */
[----:B------:R0:W2:Y:S01]  /*15ae0*/  MUFU.TANH R137, R116 ;  /* 0x0000007400897308 */ /* 0x0000a20000002400 */
[----:B------:R-:W-:Y:S01]  /*15af0*/  ISETP.GT.AND P3, PT, R97, 0x29, PT ;  /* 0x000000296100780c */ /* 0x000fe20003f64270 */
[----:B------:R-:W-:Y:S01]  /*15b00*/  FMUL.FTZ R118, R134, UR39 ;  /* 0x0000002786767c20 */ /* 0x000fe20008410000 */
[----:B------:R-:W-:-:S05]  /*15b10*/  FMNMX.FTZ R143, R112, R143, !PT ;  /* 0x0000008f708f7209 */ /* 0x000fca0007810000 */
[----:B------:R3:W-:Y:S01]  /*15b20*/  MUFU.TANH R140, R120 ;  /* 0x00000078008c7308 */ /* 0x0007e20000002400 */
[----:B0-----:R-:W-:Y:S01]  /*15b30*/  FSEL R116, R107, -INF , P3 ;  /* 0xff8000006b747808 */ /* 0x001fe20001800000 */
[----:B------:R-:W-:Y:S01]  /*15b40*/  FMUL.FTZ R107, R123, UR39 ;  /* 0x000000277b6b7c20 */ /* 0x000fe20008410000 */
[----:B------:R-:W-:-:S04]  /*15b50*/  ISETP.GT.AND P3, PT, R97, 0x31, PT ;  /* 0x000000316100780c */ /* 0x000fc80003f64270 */
[----:B-1----:R-:W-:Y:S01]  /*15b60*/  FSEL R128, R113, -INF , P3 ;  /* 0xff80000071807808 */ /* 0x002fe20001800000 */
[----:B------:R-:W0:Y:S01]  /*15b70*/  MUFU.TANH R117, R117 ;  /* 0x0000007500757308 */ /* 0x000e220000002400 */
[----:B---3--:R-:W-:Y:S01]  /*15b80*/  FSEL R120, R105, -INF , P2 ;  /* 0xff80000069787808 */ /* 0x008fe20001000000 */
[----:B------:R-:W-:Y:S01]  /*15b90*/  FMUL.FTZ R105, R122, UR39 ;  /* 0x000000277a697c20 */ /* 0x000fe20008410000 */
[----:B------:R-:W-:Y:S01]  /*15ba0*/  ISETP.GT.AND P2, PT, R97, 0x30, PT ;  /* 0x000000306100780c */ /* 0x000fe20003f44270 */
[----:B------:R-:W-:Y:S01]  /*15bb0*/  FMUL.FTZ R113, R130, UR39 ;  /* 0x0000002782717c20 */ /* 0x000fe20008410000 */
[----:B------:R-:W-:Y:S02]  /*15bc0*/  FMNMX.FTZ R143, R120, R143, !PT ;  /* 0x0000008f788f7209 */ /* 0x000fe40007810000 */
[----:B------:R-:W-:Y:S01]  /*15bd0*/  FSEL R124, R109, -INF , P2 ;  /* 0xff8000006d7c7808 */ /* 0x000fe20001000000 */
[----:B------:R-:W-:Y:S01]  /*15be0*/  MUFU.TANH R95, R95 ;  /* 0x0000005f005f7308 */ /* 0x000fe20000002400 */
[----:B------:R-:W-:Y:S01]  /*15bf0*/  FMNMX.FTZ R143, R116, R143, !PT ;  /* 0x0000008f748f7209 */ /* 0x000fe20007810000 */
[----:B------:R-:W-:Y:S01]  /*15c00*/  FMUL.FTZ R109, R126, UR39 ;  /* 0x000000277e6d7c20 */ /* 0x000fe20008410000 */
[----:B------:R-:W-:-:S02]  /*15c10*/  ISETP.GT.AND P2, PT, R97, 0x38, PT ;  /* 0x000000386100780c */ /* 0x000fc40003f44270 */
[----:B------:R-:W-:Y:S02]  /*15c20*/  FMNMX.FTZ R143, R124, R143, !PT ;  /* 0x0000008f7c8f7209 */ /* 0x000fe40007810000 */
[----:B------:R-:W-:Y:S01]  /*15c30*/  ISETP.GT.AND P3, PT, R97, 0x39, PT ;  /* 0x000000396100780c */ /* 0x000fe20003f64270 */
[----:B------:R-:W1:Y:S01]  /*15c40*/  MUFU.TANH R142, R142 ;  /* 0x0000008e008e7308 */ /* 0x000e620000002400 */
[----:B--2---:R-:W-:Y:S02]  /*15c50*/  FSEL R136, R137, -INF , P2 ;  /* 0xff80000089887808 */ /* 0x004fe40001000000 */
[----:B------:R-:W-:Y:S02]  /*15c60*/  FMNMX.FTZ R143, R128, R143, !PT ;  /* 0x0000008f808f7209 */ /* 0x000fe40007810000 */
[----:B------:R-:W-:Y:S02]  /*15c70*/  ISETP.GT.AND P2, PT, R97, 0x40, PT ;  /* 0x000000406100780c */ /* 0x000fe40003f44270 */
[----:B0-----:R-:W-:Y:S01]  /*15c80*/  FSEL R138, R117, -INF , P3 ;  /* 0xff800000758a7808 */ /* 0x001fe20001800000 */
[----:B------:R-:W0:Y:S01]  /*15c90*/  MUFU.TANH R144, R144 ;  /* 0x0000009000907308 */ /* 0x000e220000002400 */
[----:B------:R-:W-:Y:S01]  /*15ca0*/  FMNMX.FTZ R143, R136, R143, !PT ;  /* 0x0000008f888f7209 */ /* 0x000fe20007810000 */
[----:B------:R-:W-:Y:S01]  /*15cb0*/  IMAD.IADD R117, R9, 0x1, R8 ;  /* 0x0000000109757824 */ /* 0x000fe200078e0208 */
[----:B------:R-:W-:Y:S01]  /*15cc0*/  ISETP.GT.AND P3, PT, R97, 0x41, PT ;  /* 0x000000416100780c */ /* 0x000fe20003f64270 */
[----:B------:R-:W-:Y:S01]  /*15cd0*/  IMAD.U32 R9, RZ, RZ, UR43 ;  /* 0x0000002bff097e24 */ /* 0x000fe2000f8e00ff */
[----:B------:R-:W-:-:S02]  /*15ce0*/  FSEL R140, R140, -INF , P2 ;  /* 0xff8000008c8c7808 */ /* 0x000fc40001000000 */
[----:B------:R-:W-:Y:S01]  /*15cf0*/  FMNMX.FTZ R143, R138, R143, !PT ;  /* 0x0000008f8a8f7209 */ /* 0x000fe20007810000 */
[----:B------:R2:W3:Y:S01]  /*15d00*/  MUFU.TANH R146, R99 ;  /* 0x0000006300927308 */ /* 0x0004e20000002400 */
[C---:B------:R-:W-:Y:S02]  /*15d10*/  ISETP.GT.AND P2, PT, R97.reuse, 0x48, PT ;  /* 0x000000486100780c */ /* 0x040fe40003f44270 */
[----:B------:R-:W-:Y:S02]  /*15d20*/  FMNMX.FTZ R143, R140, R143, !PT ;  /* 0x0000008f8c8f7209 */ /* 0x000fe40007810000 */
[----:B-1----:R-:W-:Y:S02]  /*15d30*/  FSEL R142, R142, -INF , P2 ;  /* 0xff8000008e8e7808 */ /* 0x002fe40001000000 */
[----:B------:R-:W-:Y:S01]  /*15d40*/  ISETP.GT.AND P2, PT, R97, 0x50, PT ;  /* 0x000000506100780c */ /* 0x000fe20003f44270 */
[----:B------:R-:W1:Y:S01]  /*15d50*/  MUFU.TANH R129, R129 ;  /* 0x0000008100817308 */ /* 0x000e620000002400 */
[----:B--2---:R-:W-:Y:S01]  /*15d60*/  FMUL.FTZ R99, R132, UR39 ;  /* 0x0000002784637c20 */ /* 0x004fe20008410000 */
[----:B------:R-:W-:Y:S01]  /*15d70*/  FSEL R132, R95, -INF , P3 ;  /* 0xff8000005f847808 */ /* 0x000fe20001800000 */
[----:B------:R-:W-:Y:S01]  /*15d80*/  FMUL.FTZ R95, R111, UR39 ;  /* 0x000000276f5f7c20 */ /* 0x000fe20008410000 */
[----:B------:R-:W-:Y:S01]  /*15d90*/  ISETP.GT.AND P3, PT, R97, 0x49, PT ;  /* 0x000000496100780c */ /* 0x000fe20003f64270 */
[----:B------:R-:W-:Y:S01]  /*15da0*/  FMUL.FTZ R111, R127, UR39 ;  /* 0x000000277f6f7c20 */ /* 0x000fe20008410000 */
[----:B------:R-:W-:-:S02]  /*15db0*/  FMNMX.FTZ R143, R132, R143, !PT ;  /* 0x0000008f848f7209 */ /* 0x000fc40007810000 */
[----:B------:R-:W2:Y:S01]  /*15dc0*/  MUFU.TANH R99, R99 ;  /* 0x0000006300637308 */ /* 0x000ea20000002400 */
[----:B0-----:R-:W-:Y:S02]  /*15dd0*/  FSEL R144, R144, -INF , P3 ;  /* 0xff80000090907808 */ /* 0x001fe40001800000 */
[----:B------:R-:W-:Y:S02]  /*15de0*/  FMNMX.FTZ R143, R142, R143, !PT ;  /* 0x0000008f8e8f7209 */ /* 0x000fe40007810000 */
[C---:B------:R-:W-:Y:S02]  /*15df0*/  ISETP.GT.AND P3, PT, R97.reuse, 0x51, PT ;  /* 0x000000516100780c */ /* 0x040fe40003f64270 */
[----:B---3--:R-:W-:Y:S01]  /*15e00*/  FSEL R146, R146, -INF , P2 ;  /* 0xff80000092927808 */ /* 0x008fe20001000000 */
[----:B------:R-:W0:Y:S01]  /*15e10*/  MUFU.TANH R133, R133 ;  /* 0x0000008500857308 */ /* 0x000e220000002400 */
[----:B------:R-:W-:Y:S02]  /*15e20*/  FMNMX.FTZ R143, R144, R143, !PT ;  /* 0x0000008f908f7209 */ /* 0x000fe40007810000 */
[----:B------:R-:W-:-:S02]  /*15e30*/  ISETP.GT.AND P2, PT, R97, 0x58, PT ;  /* 0x000000586100780c */ /* 0x000fc40003f44270 */
[----:B-1----:R-:W-:Y:S02]  /*15e40*/  FSEL R148, R129, -INF , P3 ;  /* 0xff80000081947808 */ /* 0x002fe40001800000 */
[----:B------:R-:W-:Y:S01]  /*15e50*/  FMNMX.FTZ R143, R146, R143, !PT ;  /* 0x0000008f928f7209 */ /* 0x000fe20007810000 */
[----:B------:R-:W1:Y:S01]  /*15e60*/  MUFU.TANH R0, R0 ;  /* 0x0000000000007308 */ /* 0x000e620000002400 */
[----:B------:R-:W-:Y:S01]  /*15e70*/  ISETP.GT.AND P3, PT, R97, 0x59, PT ;  /* 0x000000596100780c */ /* 0x000fe20003f64270 */
[----:B------:R-:W-:Y:S01]  /*15e80*/  FMUL.FTZ R97, R114, UR39 ;  /* 0x0000002772617c20 */ /* 0x000fe20008410000 */
[----:B--2---:R-:W-:Y:S01]  /*15e90*/  FSEL R150, R99, -INF , P2 ;  /* 0xff80000063967808 */ /* 0x004fe20001000000 */
[----:B------:R-:W-:Y:S01]  /*15ea0*/  FMUL.FTZ R99, R115, UR39 ;  /* 0x0000002773637c20 */ /* 0x000fe20008410000 */
[----:B------:R-:W-:Y:S01]  /*15eb0*/  FMNMX.FTZ R143, R148, R143, !PT ;  /* 0x0000008f948f7209 */ /* 0x000fe20007810000 */
[----:B------:R-:W-:Y:S01]  /*15ec0*/  FMUL.FTZ R115, R131, UR39 ;  /* 0x0000002783737c20 */ /* 0x000fe20008410000 */
[----:B------:R-:W-:Y:S01]  /*15ed0*/  ISETP.GT.AND P2, PT, R117, RZ, PT ;  /* 0x000000ff7500720c */ /* 0x000fe20003f44270 */
[----:B------:R-:W2:Y:S01]  /*15ee0*/  MUFU.TANH R3, R3 ;  /* 0x0000000300037308 */ /* 0x000ea20000002400 */
[----:B0-----:R-:W-:-:S02]  /*15ef0*/  FSEL R114, R133, -INF , P3 ;  /* 0xff80000085727808 */ /* 0x001fc40001800000 */
[----:B------:R-:W-:Y:S02]  /*15f00*/  FMNMX.FTZ R143, R150, R143, !PT ;  /* 0x0000008f968f7209 */ /* 0x000fe40007810000 */
[C---:B------:R-:W-:Y:S02]  /*15f10*/  ISETP.GT.AND P3, PT, R117.reuse, 0x1, PT ;  /* 0x000000017500780c */ /* 0x040fe40003f64270 */
[----:B------:R-:W-:Y:S01]  /*15f20*/  FMNMX.FTZ R143, R114, R143, !PT ;  /* 0x0000008f728f7209 */ /* 0x000fe20007810000 */
[----:B------:R-:W0:Y:S01]  /*15f30*/  MUFU.TANH R10, R10 ;  /* 0x0000000a000a7308 */ /* 0x000e220000002400 */
[----:B-1----:R-:W-:Y:S02]  /*15f40*/  FSEL R0, R0, -INF , P2 ;  /* 0xff80000000007808 */ /* 0x002fe40001000000 */
[C---:B------:R-:W-:Y:S01]  /*15f50*/  ISETP.GT.AND P4, PT, R117.reuse, 0x8, PT ;  /* 0x000000087500780c */ /* 0x040fe20003f84270 */
[----:B------:R-:W1:Y:S01]  /*15f60*/  SHFL.BFLY PT, R152, R143, 0x2, 0x1f ;  /* 0x0c401f008f987f89 */ /* 0x000e6200000e0000 */
[----:B------:R-:W-:-:S03]  /*15f70*/  ISETP.GT.AND P5, PT, R117, 0x9, PT ;  /* 0x000000097500780c */ /* 0x000fc60003fa4270 */
[----:B------:R-:W3:Y:S01]  /*15f80*/  MUFU.TANH R20, R20 ;  /* 0x0000001400147308 */ /* 0x000ee20000002400 */
[----:B--2---:R-:W-:Y:S02]  /*15f90*/  FSEL R122, R3, -INF , P3 ;  /* 0xff800000037a7808 */ /* 0x004fe40001800000 */
[----:B------:R-:W-:Y:S02]  /*15fa0*/  FMNMX.FTZ R3, R0, R12, !PT ;  /* 0x0000000c00037209 */ /* 0x000fe40007810000 */
[----:B------:R-:W-:-:S03]  /*15fb0*/  ISETP.GT.AND P3, PT, R117, 0x10, PT ;  /* 0x000000107500780c */ /* 0x000fc60003f64270 */
[----:B------:R-:W2:Y:S01]  /*15fc0*/  MUFU.TANH R21, R21 ;  /* 0x0000001500157308 */ /* 0x000ea20000002400 */
[----:B0-----:R-:W-:Y:S02]  /*15fd0*/  FSEL R126, R10, -INF , P4 ;  /* 0xff8000000a7e7808 */ /* 0x001fe40002000000 */
[----:B------:R-:W-:-:S05]  /*15fe0*/  ISETP.GT.AND P4, PT, R117, 0x11, PT ;  /* 0x000000117500780c */ /* 0x000fca0003f84270 */
[----:B------:R-:W0:Y:S01]  /*15ff0*/  MUFU.TANH R88, R88 ;  /* 0x0000005800587308 */ /* 0x000e220000002400 */
[----:B---3--:R-:W-:Y:S02]  /*16000*/  FSEL R20, R20, -INF , P5 ;  /* 0xff80000014147808 */ /* 0x008fe40002800000 */
[----:B-1----:R-:W-:-:S05]  /*16010*/  FMNMX.FTZ R152, R143, R152, !PT ;  /* 0x000000988f987209 */ /* 0x002fca0007810000 */
[----:B------:R-:W-:Y:S01]  /*16020*/  MUFU.TANH R89, R89 ;  /* 0x0000005900597308 */ /* 0x000fe20000002400 */
[----:B------:R-:W1:Y:S01]  /*16030*/  SHFL.BFLY PT, R121, R152, 0x1, 0x1f ;  /* 0x0c201f0098797f89 */ /* 0x000e6200000e0000 */
[----:B--2---:R-:W-:Y:S02]  /*16040*/  FSEL R130, R21, -INF , P3 ;  /* 0xff80000015827808 */ /* 0x004fe40001800000 */
[----:B------:R-:W-:-:S04]  /*16050*/  ISETP.GT.AND P3, PT, R117, 0x18, PT ;  /* 0x000000187500780c */ /* 0x000fc80003f64270 */
[----:B------:R-:W2:Y:S01]  /*16060*/  MUFU.TANH R90, R90 ;  /* 0x0000005a005a7308 */ /* 0x000ea20000002400 */
[----:B0-----:R-:W-:Y:S02]  /*16070*/  FSEL R88, R88, -INF , P4 ;  /* 0xff80000058587808 */ /* 0x001fe40002000000 */
[----:B------:R-:W-:-:S05]  /*16080*/  ISETP.GT.AND P4, PT, R117, 0x19, PT ;  /* 0x000000197500780c */ /* 0x000fca0003f84270 */
[----:B------:R-:W0:Y:S08]  /*16090*/  MUFU.TANH R91, R91 ;  /* 0x0000005b005b7308 */ /* 0x000e300000002400 */
[----:B------:R-:W3:Y:S01]  /*160a0*/  MUFU.TANH R92, R92 ;  /* 0x0000005c005c7308 */ /* 0x000ee20000002400 */
[----:B-1----:R-:W-:Y:S02]  /*160b0*/  FMNMX.FTZ R8, R152, R121, !PT ;  /* 0x0000007998087209 */ /* 0x002fe40007810000 */
[----:B------:R-:W-:-:S02]  /*160c0*/  FMNMX.FTZ R121, R122, R3, !PT ;  /* 0x000000037a797209 */ /* 0x000fc40007810000 */
[C---:B------:R-:W-:Y:S01]  /*160d0*/  FSETP.NEU.FTZ.AND P2, PT, R8.reuse, -INF , PT ;  /* 0xff8000000800780b */ /* 0x040fe20003f5d000 */
[----:B------:R-:W-:Y:S01]  /*160e0*/  FMUL.FTZ R123, R8, R9 ;  /* 0x00000009087b7220 */ /* 0x000fe20000410000 */
[----:B------:R-:W-:Y:S01]  /*160f0*/  FMNMX.FTZ R121, R126, R121, !PT ;  /* 0x000000797e797209 */ /* 0x000fe20007810000 */
[----:B------:R-:W1:Y:S01]  /*16100*/  MUFU.TANH R93, R93 ;  /* 0x0000005d005d7308 */ /* 0x000e620000002400 */
[----:B--2---:R-:W-:Y:S02]  /*16110*/  FSEL R90, R90, -INF , P4 ;  /* 0xff8000005a5a7808 */ /* 0x004fe40002000000 */
[----:B------:R-:W-:Y:S02]  /*16120*/  FMNMX.FTZ R121, R20, R121, !PT ;  /* 0x0000007914797209 */ /* 0x000fe40007810000 */
[----:B------:R-:W-:Y:S02]  /*16130*/  FSEL R3, R123, RZ, P2 ;  /* 0x000000ff7b037208 */ /* 0x000fe40001000000 */
        /* <DEDUP_REMOVED lines=9> */
[----:B------:R-:W4:Y:S01]  /*161d0*/  MUFU.TANH R97, R97 ;  /* 0x0000006100617308 */ /* 0x000f220000002400 */
[----:B------:R-:W-:Y:S01]  /*161e0*/  FMNMX.FTZ R121, R94, R121, !PT ;  /* 0x000000795e797209 */ /* 0x000fe20007810000 */
[-CC-:B------:R-:W-:Y:S01]  /*161f0*/  FFMA.FTZ R89, R100, R9.reuse, -R3.reuse ;  /* 0x0000000964597223 */ /* 0x180fe20000010803 */
[----:B0-----:R-:W-:Y:S01]  /*16200*/  FSEL R96, R91, -INF , P3 ;  /* 0xff8000005b607808 */ /* 0x001fe20001800000 */
[--C-:B------:R-:W-:Y:S01]  /*16210*/  FFMA.FTZ R152, R102, R9, -R3.reuse ;  /* 0x0000000966987223 */ /* 0x100fe20000010803 */
[----:B------:R-:W-:Y:S01]  /*16220*/  FMNMX.FTZ R121, R90, R121, !PT ;  /* 0x000000795a797209 */ /* 0x000fe20007810000 */
[-CC-:B------:R-:W-:Y:S01]  /*16230*/  FFMA.FTZ R91, R104, R9.reuse, -R3.reuse ;  /* 0x00000009685b7223 */ /* 0x180fe20000010803 */
[C---:B------:R-:W-:Y:S01]  /*16240*/  ISETP.GT.AND P3, PT, R117.reuse, 0x28, PT ;  /* 0x000000287500780c */ /* 0x040fe20003f64270 */
[----:B------:R-:W0:Y:S01]  /*16250*/  MUFU.TANH R99, R99 ;  /* 0x0000006300637308 */ /* 0x000e220000002400 */
[----:B---3--:R-:W-:Y:S01]  /*16260*/  FSEL R92, R92, -INF , P4 ;  /* 0xff8000005c5c7808 */ /* 0x008fe20002000000 */
[--C-:B------:R-:W-:Y:S01]  /*16270*/  FFMA.FTZ R154, R106, R9, -R3.reuse ;  /* 0x000000096a9a7223 */ /* 0x100fe20000010803 */
[----:B------:R-:W-:Y:S01]  /*16280*/  FMNMX.FTZ R121, R96, R121, !PT ;  /* 0x0000007960797209 */ /* 0x000fe20007810000 */
[-CC-:B------:R-:W-:Y:S01]  /*16290*/  FFMA.FTZ R140, R140, R9.reuse, -R3.reuse ;  /* 0x000000098c8c7223 */ /* 0x180fe20000010803 */
[----:B------:R-:W-:Y:S01]  /*162a0*/  ISETP.GT.AND P4, PT, R117, 0x29, PT ;  /* 0x000000297500780c */ /* 0x000fe20003f84270 */
[--C-:B------:R-:W-:Y:S01]  /*162b0*/  FFMA.FTZ R142, R142, R9, -R3.reuse ;  /* 0x000000098e8e7223 */ /* 0x100fe20000010803 */
[----:B-1----:R-:W-:Y:S01]  /*162c0*/  FSEL R98, R93, -INF , P3 ;  /* 0xff8000005d627808 */ /* 0x002fe20001800000 */
[----:B------:R-:W1:Y:S01]  /*162d0*/  MUFU.TANH R101, R101 ;  /* 0x0000006500657308 */ /* 0x000e620000002400 */
[----:B------:R-:W-:Y:S01]  /*162e0*/  FMNMX.FTZ R121, R92, R121, !PT ;  /* 0x000000795c797209 */ /* 0x000fe20007810000 */
[-CC-:B------:R-:W-:Y:S01]  /*162f0*/  FFMA.FTZ R93, R108, R9.reuse, -R3.reuse ;  /* 0x000000096c5d7223 */ /* 0x180fe20000010803 */
[----:B------:R-:W-:Y:S01]  /*16300*/  ISETP.GT.AND P3, PT, R117, 0x30, PT ;  /* 0x000000307500780c */ /* 0x000fe20003f64270 */
[-CC-:B------:R-:W-:Y:S01]  /*16310*/  FFMA.FTZ R108, R138, R9.reuse, -R3.reuse ;  /* 0x000000098a6c7223 */ /* 0x180fe20000010803 */
[----:B--2---:R-:W-:Y:S01]  /*16320*/  FSEL R100, R95, -INF , P4 ;  /* 0xff8000005f647808 */ /* 0x004fe20002000000 */
[--C-:B------:R-:W-:Y:S01]  /*16330*/  FFMA.FTZ R95, R110, R9, -R3.reuse ;  /* 0x000000096e5f7223 */ /* 0x100fe20000010803 */
[----:B------:R-:W-:Y:S01]  /*16340*/  FMNMX.FTZ R121, R98, R121, !PT ;  /* 0x0000007962797209 */ /* 0x000fe20007810000 */
[----:B------:R-:W2:Y:S01]  /*16350*/  MUFU.TANH R103, R103 ;  /* 0x0000006700677308 */ /* 0x000ea20000002400 */
[----:B------:R-:W-:Y:S01]  /*16360*/  ISETP.GT.AND P4, PT, R117, 0x31, PT ;  /* 0x000000317500780c */ /* 0x000fe20003f84270 */
[-CC-:B------:R-:W-:Y:S01]  /*16370*/  FFMA.FTZ R110, R128, R9.reuse, -R3.reuse ;  /* 0x00000009806e7223 */ /* 0x180fe20000010803 */
[----:B----4-:R-:W-:Y:S01]  /*16380*/  FSEL R134, R97, -INF , P3 ;  /* 0xff80000061867808 */ /* 0x010fe20001800000 */
[--C-:B------:R-:W-:Y:S01]  /*16390*/  FFMA.FTZ R97, R136, R9, -R3.reuse ;  /* 0x0000000988617223 */ /* 0x100fe20000010803 */
[----:B------:R-:W-:Y:S01]  /*163a0*/  FMNMX.FTZ R121, R100, R121, !PT ;  /* 0x0000007964797209 */ /* 0x000fe20007810000 */
[-CC-:B------:R-:W-:Y:S01]  /*163b0*/  FFMA.FTZ R136, R146, R9.reuse, -R3.reuse ;  /* 0x0000000992887223 */ /* 0x180fe20000010803 */
[----:B------:R-:W-:Y:S01]  /*163c0*/  ISETP.GT.AND P3, PT, R117, 0x38, PT ;  /* 0x000000387500780c */ /* 0x000fe20003f64270 */
[----:B------:R-:W3:Y:S01]  /*163d0*/  MUFU.TANH R105, R105 ;  /* 0x0000006900697308 */ /* 0x000ee20000002400 */
[----:B0-----:R-:W-:Y:S01]  /*163e0*/  FSEL R102, R99, -INF , P4 ;  /* 0xff80000063667808 */ /* 0x001fe20002000000 */
[--C-:B------:R-:W-:Y:S01]  /*163f0*/  FFMA.FTZ R99, R124, R9, -R3.reuse ;  /* 0x000000097c637223 */ /* 0x100fe20000010803 */
[----:B------:R-:W-:Y:S01]  /*16400*/  FMNMX.FTZ R121, R134, R121, !PT ;  /* 0x0000007986797209 */ /* 0x000fe20007810000 */
[-CC-:B------:R-:W-:Y:S01]  /*16410*/  FFMA.FTZ R148, R148, R9.reuse, -R3.reuse ;  /* 0x0000000994947223 */ /* 0x180fe20000010803 */
[----:B------:R-:W-:Y:S01]  /*16420*/  ISETP.GT.AND P4, PT, R117, 0x39, PT ;  /* 0x000000397500780c */ /* 0x000fe20003f84270 */
[--C-:B------:R-:W-:Y:S01]  /*16430*/  FFMA.FTZ R138, R150, R9, -R3.reuse ;  /* 0x00000009968a7223 */ /* 0x100fe20000010803 */
[----:B-1----:R-:W-:Y:S01]  /*16440*/  FSEL R206, R101, -INF , P3 ;  /* 0xff80000065ce7808 */ /* 0x002fe20001800000 */
[----:B------:R-:W0:Y:S01]  /*16450*/  MUFU.TANH R107, R107 ;  /* 0x0000006b006b7308 */ /* 0x000e220000002400 */
[----:B------:R-:W-:Y:S01]  /*16460*/  FMNMX.FTZ R121, R102, R121, !PT ;  /* 0x0000007966797209 */ /* 0x000fe20007810000 */
[----:B------:R-:W-:Y:S01]  /*16470*/  FFMA.FTZ R101, R120, R9, -R3 ;  /* 0x0000000978657223 */ /* 0x000fe20000010803 */
[----:B------:R-:W-:-:S02]  /*16480*/  ISETP.GT.AND P3, PT, R117, 0x40, PT ;  /* 0x000000407500780c */ /* 0x000fc40003f64270 */
[----:B--2---:R-:W-:Y:S02]  /*16490*/  FSEL R104, R103, -INF , P4 ;  /* 0xff80000067687808 */ /* 0x004fe40002000000 */
[----:B------:R-:W-:Y:S01]  /*164a0*/  FMNMX.FTZ R121, R206, R121, !PT ;  /* 0x00000079ce797209 */ /* 0x000fe20007810000 */
[----:B------:R-:W1:Y:S01]  /*164b0*/  MUFU.TANH R109, R109 ;  /* 0x0000006d006d7308 */ /* 0x000e620000002400 */
[----:B------:R-:W-:Y:S02]  /*164c0*/  ISETP.GT.AND P4, PT, R117, 0x41, PT ;  /* 0x000000417500780c */ /* 0x000fe40003f84270 */
[----:B---3--:R-:W-:Y:S01]  /*164d0*/  FSEL R208, R105, -INF , P3 ;  /* 0xff80000069d07808 */ /* 0x008fe20001800000 */
[--C-:B------:R-:W-:Y:S01]  /*164e0*/  FFMA.FTZ R105, R144, R9, -R3.reuse ;  /* 0x0000000990697223 */ /* 0x100fe20000010803 */
[----:B------:R-:W-:Y:S02]  /*164f0*/  FMNMX.FTZ R121, R104, R121, !PT ;  /* 0x0000007968797209 */ /* 0x000fe40007810000 */
[----:B------:R-:W-:Y:S01]  /*16500*/  ISETP.GT.AND P3, PT, R117, 0x48, PT ;  /* 0x000000487500780c */ /* 0x000fe20003f64270 */
[----:B------:R-:W2:Y:S01]  /*16510*/  MUFU.TANH R111, R111 ;  /* 0x0000006f006f7308 */ /* 0x000ea20000002400 */
[----:B0-----:R-:W-:Y:S01]  /*16520*/  FSEL R106, R107, -INF , P4 ;  /* 0xff8000006b6a7808 */ /* 0x001fe20002000000 */
[----:B------:R-:W-:Y:S01]  /*16530*/  FFMA.FTZ R107, R132, R9, -R3 ;  /* 0x00000009846b7223 */ /* 0x000fe20000010803 */
[----:B------:R-:W-:-:S02]  /*16540*/  FMNMX.FTZ R121, R208, R121, !PT ;  /* 0x00000079d0797209 */ /* 0x000fc40007810000 */
[----:B------:R-:W-:Y:S02]  /*16550*/  ISETP.GT.AND P4, PT, R117, 0x49, PT ;  /* 0x000000497500780c */ /* 0x000fe40003f84270 */
[----:B------:R-:W-:Y:S01]  /*16560*/  FMNMX.FTZ R121, R106, R121, !PT ;  /* 0x000000796a797209 */ /* 0x000fe20007810000 */
[----:B------:R-:W0:Y:S01]  /*16570*/  MUFU.TANH R113, R113 ;  /* 0x0000007100717308 */ /* 0x000e220000002400 */
[----:B-1----:R-:W-:Y:S01]  /*16580*/  FSEL R210, R109, -INF , P3 ;  /* 0xff8000006dd27808 */ /* 0x002fe20001800000 */
[----:B------:R-:W-:Y:S01]  /*16590*/  FFMA.FTZ R109, R114, R9, -R3 ;  /* 0x00000009726d7223 */ /* 0x000fe20000010803 */
[----:B------:R-:W-:Y:S02]  /*165a0*/  ISETP.GT.AND P3, PT, R117, 0x50, PT ;  /* 0x000000507500780c */ /* 0x000fe40003f64270 */
[----:B------:R-:W-:-:S03]  /*165b0*/  FMNMX.FTZ R121, R210, R121, !PT ;  /* 0x00000079d2797209 */ /* 0x000fc60007810000 */
[----:B------:R-:W1:Y:S01]  /*165c0*/  MUFU.TANH R115, R115 ;  /* 0x0000007300737308 */ /* 0x000e620000002400 */
[----:B--2---:R-:W-:Y:S02]  /*165d0*/  FSEL R212, R111, -INF , P4 ;  /* 0xff8000006fd47808 */ /* 0x004fe40002000000 */
[----:B------:R-:W-:Y:S02]  /*165e0*/  ISETP.GT.AND P4, PT, R117, 0x51, PT ;  /* 0x000000517500780c */ /* 0x000fe40003f84270 */
[----:B------:R-:W-:-:S03]  /*165f0*/  FMNMX.FTZ R121, R212, R121, !PT ;  /* 0x00000079d4797209 */ /* 0x000fc60007810000 */
[----:B------:R-:W2:Y:S01]  /*16600*/  MUFU.TANH R118, R118 ;  /* 0x0000007600767308 */ /* 0x000ea20000002400 */
[----:B0-----:R-:W-:Y:S02]  /*16610*/  FSEL R228, R113, -INF , P3 ;  /* 0xff80000071e47808 */ /* 0x001fe40001800000 */
[----:B------:R-:W-:Y:S02]  /*16620*/  ISETP.GT.AND P3, PT, R117, 0x58, PT ;  /* 0x000000587500780c */ /* 0x000fe40003f64270 */
[----:B------:R-:W-:-:S03]  /*16630*/  FMNMX.FTZ R10, R228, R121, !PT ;  /* 0x00000079e40a7209 */ /* 0x000fc60007810000 */
[----:B------:R-:W0:Y:S01]  /*16640*/  MUFU.TANH R119, R119 ;  /* 0x0000007700777308 */ /* 0x000e220000002400 */
[----:B-1----:R-:W-:Y:S02]  /*16650*/  FSEL R115, R115, -INF , P4 ;  /* 0xff80000073737808 */ /* 0x002fe40002000000 */
[----:B------:R-:W-:Y:S02]  /*16660*/  ISETP.GT.AND P4, PT, R117, 0x59, PT ;  /* 0x000000597500780c */ /* 0x000fe40003f84270 */
[----:B------:R-:W-:-:S03]  /*16670*/  FMNMX.FTZ R10, R115, R10, !PT ;  /* 0x0000000a730a7209 */ /* 0x000fc60007810000 */
[----:B------:R-:W-:Y:S01]  /*16680*/  MUFU.EX2 R156, R156 ;  /* 0x0000009c009c7308 */ /* 0x000fe20000000800 */
[----:B--2---:R-:W-:Y:S01]  /*16690*/  FSEL R111, R118, -INF , P3 ;  /* 0xff800000766f7808 */ /* 0x004fe20001800000 */
[-CC-:B------:R-:W-:Y:S01]  /*166a0*/  FFMA.FTZ R118, R112, R9.reuse, -R3.reuse ;  /* 0x0000000970767223 */ /* 0x180fe20000010803 */
[----:B------:R-:W-:Y:S02]  /*166b0*/  FFMA.FTZ R112, R116, R9, -R3 ;  /* 0x0000000974707223 */ /* 0x000fe40000010803 */
[----:B------:R-:W-:-:S03]  /*166c0*/  FMNMX.FTZ R10, R111, R10, !PT ;  /* 0x0000000a6f0a7209 */ /* 0x000fc60007810000 */
[----:B------:R-:W-:Y:S01]  /*166d0*/  MUFU.EX2 R21, R21 ;  /* 0x0000001500157308 */ /* 0x000fe20000000800 */
[----:B0-----:R-:W-:-:S04]  /*166e0*/  FSEL R119, R119, -INF , P4 ;  /* 0xff80000077777808 */ /* 0x001fc80002000000 */
[----:B------:R-:W-:-:S03]  /*166f0*/  FMNMX.FTZ R10, R119, R10, !PT ;  /* 0x0000000a770a7209 */ /* 0x000fc60007810000 */
[----:B------:R-:W-:Y:S02]  /*16700*/  MUFU.EX2 R158, R158 ;  /* 0x0000009e009e7308 */ /* 0x000fe40000000800 */
[----:B------:R-:W0:Y:S06]  /*16710*/  SHFL.BFLY PT, R103, R10, 0x2, 0x1f ;  /* 0x0c401f000a677f89 */ /* 0x000e2c00000e0000 */
[----:B------:R-:W-:Y:S08]  /*16720*/  MUFU.EX2 R89, R89 ;  /* 0x0000005900597308 */ /* 0x000ff00000000800 */
[----:B------:R-:W-:Y:S08]  /*16730*/  MUFU.EX2 R152, R152 ;  /* 0x0000009800987308 */ /* 0x000ff00000000800 */
[----:B------:R-:W-:Y:S01]  /*16740*/  MUFU.EX2 R91, R91 ;  /* 0x0000005b005b7308 */ /* 0x000fe20000000800 */
[----:B0-----:R-:W-:-:S05]  /*16750*/  FMNMX.FTZ R103, R10, R103, !PT ;  /* 0x000000670a677209 */ /* 0x001fca0007810000 */
[----:B------:R-:W0:Y:S02]  /*16760*/  SHFL.BFLY PT, R10, R103, 0x1, 0x1f ;  /* 0x0c201f00670a7f89 */ /* 0x000e2400000e0000 */
        /* <DEDUP_REMOVED lines=39> */
[----:B------:R-:W-:-:S03]  /*169e0*/  FFMA.FTZ R139, R111, R9, -R113 ;  /* 0x000000096f8b7223 */ /* 0x000fc60000010871 */
[----:B------:R-:W2:Y:S01]  /*169f0*/  MUFU.EX2 R120, R120 ;  /* 0x0000007800787308 */ /* 0x000ea20000000800 */
[----:B0-----:R-:W-:-:S04]  /*16a00*/  FFMA.FTZ R12, R3, R5, R156 ;  /* 0x00000005030c7223 */ /* 0x001fc8000001009c */
[----:B------:R-:W-:-:S03]  /*16a10*/  FADD.FTZ R13, R21, R12 ;  /* 0x0000000c150d7221 */ /* 0x000fc60000010000 */
[----:B------:R-:W0:Y:S01]  /*16a20*/  MUFU.EX2 R159, R159 ;  /* 0x0000009f009f7308 */ /* 0x000e220000000800 */
[----:B-1----:R-:W-:Y:S01]  /*16a30*/  FFMA.FTZ R5, R0, R4, R157 ;  /* 0x0000000400057223 */ /* 0x002fe2000001009d */
[----:B------:R-:W-:-:S04]  /*16a40*/  FADD.FTZ R12, R158, R13 ;  /* 0x0000000d9e0c7221 */ /* 0x000fc80000010000 */
[----:B------:R-:W-:Y:S02]  /*16a50*/  FADD.FTZ R13, R89, R12 ;  /* 0x0000000c590d7221 */ /* 0x000fe40000010000 */
        /* <DEDUP_REMOVED lines=18> */
[----:B------:R-:W-:-:S06]  /*16b80*/  FADD.FTZ R5, R95, R12 ;  /* 0x0000000c5f057221 */ /* 0x000fcc0000010000 */
        /* <DEDUP_REMOVED lines=16> */
[----:B------:R-:W-:-:S06]  /*16c90*/  FFMA.FTZ R12, R115, R9, -R113 ;  /* 0x00000009730c7223 */ /* 0x000fcc0000010871 */
        /* <DEDUP_REMOVED lines=16> */
[----:B------:R-:W-:-:S04]  /*16da0*/  IADD3 R4, R15, 0x2a840, RZ ;  /* 0x0002a8400f047810 */ /* 0x000fc80007ffe0ff */
[----:B------:R-:W-:Y:S02]  /*16db0*/  PRMT R4, R177, 0x654, R4 ;  /* 0x00000654b1047816 */ /* 0x000fe40000000004 */
[----:B------:R-:W2:Y:S01]  /*16dc0*/  MUFU.EX2 R142, R142 ;  /* 0x0000008e008e7308 */ /* 0x000ea20000000800 */
[----:B0-----:R-:W-:Y:S01]  /*16dd0*/  FADD.FTZ R13, R107, R100 ;  /* 0x000000646b0d7221 */ /* 0x001fe20000010000 */
[----:B------:R-:W-:Y:S01]  /*16de0*/  FFMA.FTZ R100, R119, R9, -R113 ;  /* 0x0000000977647223 */ /* 0x000fe20000010871 */
        /* <DEDUP_REMOVED lines=23> */
[----:B--2---:R-:W-:-:S03]  /*16f60*/  FADD.FTZ R5, R109, R102 ;  /* 0x000000666d057221 */ /* 0x004fc60000010000 */
[----:B-1----:R-:W-:Y:S01]  /*16f70*/  FADD.FTZ R4, R100, R13 ;  /* 0x0000000d64047221 */ /* 0x002fe20000010000 */
[----:B------:R-:W-:Y:S06]  /*16f80*/  @!P0 BRA `(.L_x_2881) ;  /* 0x0000000000048947 */ /* 0x000fec0003800000 */
[----:B------:R-:W-:Y:S01]  /*16f90*/  BPT.TRAP 0x1 ;  /* 0x000000040000795c */ /* 0x000fe20000300000 */
.L_x_2881:
[C---:B------:R-:W-:Y:S01]  /*16fa0*/  ISETP.GT.AND P2, PT, R14.reuse, R7, PT ;  /* 0x000000070e00720c */ /* 0x040fe20003f44270 */
[----:B------:R-:W-:Y:S01]  /*16fb0*/  VIADD R102, R11, 0x2a860 ;  /* 0x0002a8600b667836 */ /* 0x000fe20000000000 */
[----:B------:R-:W-:Y:S01]  /*16fc0*/  F2FP.F16.F32.PACK_AB R156, R21, R156 ;  /* 0x0000009c159c723e */ /* 0x000fe200000000ff */
[----:B------:R-:W-:Y:S01]  /*16fd0*/  VIADD R14, R14, 0xffffffff ;  /* 0xffffffff0e0e7836 */ /* 0x000fe20000000000 */
[----:B------:R-:W-:Y:S01]  /*16fe0*/  F2FP.F16.F32.PACK_AB R149, R20, R149 ;  /* 0x000000951495723e */ /* 0x000fe200000000ff */
[----:B------:R-:W-:Y:S01]  /*16ff0*/  IMAD.MOV.U32 R13, RZ, RZ, R8 ;  /* 0x000000ffff0d7224 */ /* 0x000fe200078e0008 */
[----:B------:R-:W-:Y:S01]  /*17000*/  PRMT R102, R177, 0x654, R102 ;  /* 0x00000654b1667816 */ /* 0x000fe20000000066 */
[----:B------:R-:W-:Y:S01]  /*17010*/  IMAD.MOV.U32 R20, RZ, RZ, R167 ;  /* 0x000000ffff147224 */ /* 0x000fe200078e00a7 */
[----:B------:R-:W-:Y:S02]  /*17020*/  F2FP.F16.F32.PACK_AB R137, R12, R137 ;  /* 0x000000890c89723e */ /* 0x000fe400000000ff */
        /* <DEDUP_REMOVED lines=26> */
.L_x_2869:
[----:B------:R-:W-:Y:S05]  /*171d0*/  BSYNC B0 ;  /* 0x0000000000007941 */ /* 0x000fea0003800000 */
.L_x_2868:
[----:B------:R-:W-:Y:S01]  /*171e0*/  ISETP.GE.AND P1, PT, R14, RZ, PT ;  /* 0x000000ff0e00720c */ /* 0x000fe20003f26270 */
[----:B------:R-:W-:-:S12]  /*171f0*/  BSSY B0, `(.L_x_2883) ;  /* 0x0000260000007945 */ /* 0x000fd80003800000 */
[----:B------:R-:W-:Y:S05]  /*17200*/  @!P1 BRA `(.L_x_2884) ;  /* 0x0000002400789947 */ /* 0x000fea0003800000 */
[----:B------:R-:W-:Y:S01]  /*17210*/  IMAD.MOV.U32 R12, RZ, RZ, R10 ;  /* 0x000000ffff0c7224 */ /* 0x000fe200078e000a */
[----:B------:R-:W-:Y:S01]  /*17220*/  MOV R15, R167 ;  /* 0x000000a7000f7202 */ /* 0x000fe20000000f00 */
[----:B------:R-:W-:Y:S02]  /*17230*/  IMAD.MOV.U32 R7, RZ, RZ, R8 ;  /* 0x000000ffff077224 */ /* 0x000fe400078e0008 */
[----:B------:R-:W-:-:S07]  /*17240*/  IMAD.MOV.U32 R20, RZ, RZ, R162 ;  /* 0x000000ffff147224 */ /* 0x000fce00078e00a2 */
.L_x_2897:
[----:B------:R-:W-:-:S05]  /*17250*/  VIADD R13, R20, 0x1 ;  /* 0x00000001140d7836 */ /* 0x000fca0000000000 */
[----:B------:R-:W-:-:S04]  /*17260*/  ISETP.NE.AND P1, PT, R13, 0x2, PT ;  /* 0x000000020d00780c */ /* 0x000fc80003f25270 */
[----:B------:R-:W-:Y:S02]  /*17270*/  SEL R8, RZ, 0x1, P1 ;  /* 0x00000001ff087807 */ /* 0x000fe40000800000 */
[----:B------:R-:W-:Y:S02]  /*17280*/  SEL R13, R13, RZ, P1 ;  /* 0x000000ff0d0d7207 */ /* 0x000fe40000800000 */
[----:B------:R-:W-:Y:S02]  /*17290*/  LOP3.LUT R167, R15, R8, RZ, 0x3c, !PT ;  /* 0x000000080fa77212 */ /* 0x000fe400078e3cff */
[----:B------:R-:W-:Y:S01]  /*172a0*/  MOV R162, R13 ;  /* 0x0000000d00a27202 */ /* 0x000fe20000000f00 */
[----:B------:R-:W-:Y:S06]  /*172b0*/  @!P0 BRA `(.L_x_2885) ;  /* 0x0000000000048947 */ /* 0x000fec0003800000 */
[----:B------:R-:W-:Y:S01]  /*172c0*/  BPT.TRAP 0x1 ;  /* 0x000000040000795c */ /* 0x000fe20000300000 */
.L_x_2885:
[----:B------:R-:W-:Y:S01]  /*172d0*/  IMAD R10, R162, 0x8, R2 ;  /* 0x00000008a20a7824 */ /* 0x000fe200078e0202 */
[----:B------:R-:W-:-:S04]  /*172e0*/  SHF.L.U32 R11, R167, 0x1f, RZ ;  /* 0x0000001fa70b7819 */ /* 0x000fc800000006ff */
[----:B------:R0:W1:Y:S01]  /*172f0*/  SYNCS.PHASECHK.TRANS64.TRYWAIT P1, [R10+URZ+0x2a830], R11 ;  /* 0x02a8300b0a0075a7 */ /* 0x000062000802017f */
[----:B------:R-:W-:Y:S05]  /*17300*/  @!P0 BRA `(.L_x_2886) ;  /* 0x0000000000048947 */ /* 0x000fea0003800000 */
[----:B------:R-:W-:Y:S01]  /*17310*/  BPT.TRAP 0x1 ;  /* 0x000000040000795c */ /* 0x000fe20000300000 */
.L_x_2886:
[----:B------:R-:W-:Y:S01]  /*17320*/  BSSY B1, `(.L_x_2887) ;  /* 0x0000006000017945 */ /* 0x000fe20003800000 */
[----:B------:R-:W-:Y:S02]  /*17330*/  IMAD R8, R162, 0x900, R6 ;  /* 0x00000900a2087824 */ /* 0x000fe400078e0206 */
[----:B------:R-:W-:Y:S01]  /*17340*/  IMAD.MOV.U32 R9, RZ, RZ, 0x40000040 ;  /* 0x40000040ff097424 */ /* 0x000fe200078e00ff */
[----:B-1----:R-:W-:Y:S06]  /*17350*/  @P1 BRA `(.L_x_2888) ;  /* 0x0000000000081947 */ /* 0x002fec0003800000 */
[----:B------:R-:W1:Y:S02]  /*17360*/  SYNCS.PHASECHK.TRANS64.TRYWAIT P1, [R10+URZ+0x2a830], R11 ;  /* 0x02a8300b0a0075a7 */ /* 0x000e64000802017f */
[----:B-1----:R-:W-:Y:S05]  /*17370*/  @!P1 BRA `(.L_x_2889) ;  /* 0x000000d000549947 */ /* 0x002fea0003800000 */
.L_x_2888:
[----:B------:R-:W-:Y:S05]  /*17380*/  BSYNC B1 ;  /* 0x0000000000017941 */ /* 0x000fea0003800000 */
.L_x_2887:
[----:B------:R-:W2:Y:S04]  /*17390*/  LDL.64 R88, [R1+0x28] ;  /* 0x0000280001587983 */ /* 0x000ea80000100a00 */
[----:B------:R-:W3:Y:S04]  /*173a0*/  LDL.64 R206, [R1+0x20] ;  /* 0x0000200001ce7983 */ /* 0x000ee80000100a00 */
[----:B------:R-:W4:Y:S01]  /*173b0*/  LDL.64 R212, [R1+0x18] ;  /* 0x0000180001d47983 */ /* 0x000f220000100a00 */
[C---:B------:R-:W-:Y:S02]  /*173c0*/  R2UR UR6, R8.reuse ;  /* 0x00000000080672ca */ /* 0x040fe400000e0000 */
[----:B------:R-:W-:Y:S01]  /*173d0*/  R2UR UR7, R9 ;  /* 0x00000000090772ca */ /* 0x000fe200000e0000 */
[----:B------:R-:W5:Y:S01]  /*173e0*/  LDL.64 R210, [R1+0x10] ;  /* 0x0000100001d27983 */ /* 0x000f620000100a00 */
[----:B01----:R-:W-:Y:S01]  /*173f0*/  IMAD.MOV.U32 R11, RZ, RZ, 0x40000040 ;  /* 0x40000040ff0b7424 */ /* 0x003fe200078e00ff */
[----:B------:R-:W-:-:S02]  /*17400*/  IADD3 R10, R8, 0x2, RZ ;  /* 0x00000002080a7810 */ /* 0x000fc40007ffe0ff */
        /* <DEDUP_REMOVED lines=9> */
[----:B------:R-:W-:Y:S01]  /*174a0*/  VIADD R10, R8, 0x4 ;  /* 0x00000004080a7836 */ /* 0x000fe20000000000 */
[----:B------:R-:W-:Y:S01]  /*174b0*/  MOV R11, 0x40000040 ;  /* 0x40000040000b7802 */ /* 0x000fe20000000f00 */
        /* <DEDUP_REMOVED lines=159> */
.L_x_2890:
[----:B------:R-:W-:Y:S01]  /*17eb0*/  SHF.L.U32 R8, R15, 0x1f, RZ ;  /* 0x0000001f0f087819 */ /* 0x000fe200000006ff */
[----:B------:R-:W-:-:S04]  /*17ec0*/  IMAD R11, R20, 0x8, R2 ;  /* 0x00000008140b7824 */ /* 0x000fc800078e0202 */
[----:B------:R0:W1:Y:S01]  /*17ed0*/  SYNCS.PHASECHK.TRANS64.TRYWAIT P1, [R11+URZ+0x2a850], R8 ;  /* 0x02a850080b0075a7 */ /* 0x000062000802017f */
[----:B------:R-:W-:Y:S05]  /*17ee0*/  @!P0 BRA `(.L_x_2891) ;  /* 0x0000000000048947 */ /* 0x000fea0003800000 */
[----:B------:R-:W-:Y:S01]  /*17ef0*/  BPT.TRAP 0x1 ;  /* 0x000000040000795c */ /* 0x000fe20000300000 */
.L_x_2891:
        /* <DEDUP_REMOVED lines=9> */
.L_x_2893:
[----:B------:R-:W-:Y:S05]  /*17f90*/  BSYNC B1 ;  /* 0x0000000000017941 */ /* 0x000fea0003800000 */
.L_x_2892:
[----:B------:R-:W-:Y:S01]  /*17fa0*/  IMAD.MOV.U32 R9, RZ, RZ, 0x40000040 ;  /* 0x40000040ff097424 */ /* 0x000fe200078e00ff */
[----:B01----:R-:W-:Y:S01]  /*17fb0*/  MOV R8, R0 ;  /* 0x0000000000087202 */ /* 0x003fe20000000f00 */
[----:B------:R-:W-:-:S03]  /*17fc0*/  WARPGROUP.ARRIVE ;  /* 0x00000000000079c5 */ /* 0x000fc60000000000 */
[----:B------:R-:W-:Y:S01]  /*17fd0*/  R2UR UR6, R8 ;  /* 0x00000000080672ca */ /* 0x000fe200000e0000 */
[----:B------:R-:W-:Y:S01]  /*17fe0*/  VIADD R8, R0, 0x80 ;  /* 0x0000008000087836 */ /* 0x000fe20000000000 */
[----:B------:R-:W-:Y:S02]  /*17ff0*/  R2UR UR7, R9 ;  /* 0x00000000090772ca */ /* 0x000fe400000e0000 */
[----:B------:R-:W-:-:S11]  /*18000*/  MOV R9, 0x40000040 ;  /* 0x4000004000097802 */ /* 0x000fd60000000f00 */
        /* <DEDUP_REMOVED lines=37> */
.L_x_2895:
        /* <DEDUP_REMOVED lines=142> */
[----:B-1----:R-:W-:-:S03]  /*18b40*/  FMNMX.FTZ R8, R134, R9, !PT ;  /* 0x0000000986087209 */ /* 0x002fc60007810000 */
[----:B------:R-:W0:Y:S01]  /*18b50*/  SHFL.BFLY PT, R9, R0, 0x2, 0x1f ;  /* 0x0c401f0000097f89 */ /* 0x000e2200000e0000 */
[----:B--2---:R-:W-:-:S05]  /*18b60*/  FMNMX.FTZ R3, R93, R8, !PT ;  /* 0x000000085d037209 */ /* 0x004fca0007810000 */
[----:B------:R-:W1:Y:S01]  /*18b70*/  SHFL.BFLY PT, R8, R3, 0x2, 0x1f ;  /* 0x0c401f0003087f89 */ /* 0x000e6200000e0000 */
[----:B0-----:R-:W-:Y:S02]  /*18b80*/  FMNMX.FTZ R95, R0, R9, !PT ;  /* 0x00000009005f7209 */ /* 0x001fe40007810000 */
[----:B------:R-:W-:Y:S02]  /*18b90*/  MOV R9, UR42 ;  /* 0x0000002a00097c02 */ /* 0x000fe40008000f00 */
[----:B-1----:R-:W-:Y:S02]  /*18ba0*/  FMNMX.FTZ R97, R3, R8, !PT ;  /* 0x0000000803617209 */ /* 0x002fe40007810000 */
[----:B------:R-:W0:Y:S04]  /*18bb0*/  SHFL.BFLY PT, R8, R95, 0x1, 0x1f ;  /* 0x0c201f005f087f89 */ /* 0x000e2800000e0000 */
[----:B------:R-:W1:Y:S01]  /*18bc0*/  SHFL.BFLY PT, R10, R97, 0x1, 0x1f ;  /* 0x0c201f00610a7f89 */ /* 0x000e6200000e0000 */
[----:B0-----:R-:W-:-:S02]  /*18bd0*/  FMNMX.FTZ R8, R95, R8, !PT ;  /* 0x000000085f087209 */ /* 0x001fc40007810000 */
[----:B-1----:R-:W-:-:S03]  /*18be0*/  FMNMX.FTZ R10, R97, R10, !PT ;  /* 0x0000000a610a7209 */ /* 0x002fc60007810000 */
[C---:B------:R-:W-:Y:S01]  /*18bf0*/  FMUL.FTZ R121, R8.reuse, R9 ;  /* 0x0000000908797220 */ /* 0x040fe20000410000 */
[----:B------:R-:W-:-:S03]  /*18c00*/  FADD.FTZ R7, -R8, R7 ;  /* 0x0000000708077221 */ /* 0x000fc60000010100 */
[-CC-:B------:R-:W-:Y:S01]  /*18c10*/  FFMA.FTZ R117, R136, R9.reuse, -R121.reuse ;  /* 0x0000000988757223 */ /* 0x180fe20000010879 */
[-CC-:B------:R-:W-:Y:S01]  /*18c20*/  FFMA.FTZ R136, R21, R9.reuse, -R121.reuse ;  /* 0x0000000915887223 */ /* 0x180fe20000010879 */
[-CC-:B------:R-:W-:Y:S01]  /*18c30*/  FFMA.FTZ R21, R89, R9.reuse, -R121.reuse ;  /* 0x0000000959157223 */ /* 0x180fe20000010879 */
[C---:B------:R-:W-:Y:S01]  /*18c40*/  FADD.FTZ R0, -R10.reuse, R12 ;  /* 0x0000000c0a007221 */ /* 0x040fe20000010100 */
[-C--:B------:R-:W-:Y:S01]  /*18c50*/  FMUL.FTZ R89, R10, R9.reuse ;  /* 0x000000090a597220 */ /* 0x080fe20000410000 */
[-C--:B------:R-:W-:Y:S01]  /*18c60*/  FFMA.FTZ R99, R20, R9.reuse, -R121 ;  /* 0x0000000914637223 */ /* 0x080fe20000010879 */
[-C--:B------:R-:W-:Y:S01]  /*18c70*/  FMUL.FTZ R7, R7, R9.reuse ;  /* 0x0000000907077220 */ /* 0x080fe20000410000 */
[-C--:B------:R-:W-:Y:S01]  /*18c80*/  FMUL.FTZ R0, R0, R9.reuse ;  /* 0x0000000900007220 */ /* 0x080fe20000410000 */
[-C--:B------:R-:W-:Y:S01]  /*18c90*/  FFMA.FTZ R157, R15, R9.reuse, -R89 ;  /* 0x000000090f9d7223 */ /* 0x080fe20000010859 */
[-C--:B------:R-:W-:Y:S01]  /*18ca0*/  FFMA.FTZ R119, R88, R9.reuse, -R121 ;  /* 0x0000000958777223 */ /* 0x080fe20000010879 */
[-C--:B------:R-:W-:Y:S01]  /*18cb0*/  FFMA.FTZ R90, R90, R9.reuse, -R89 ;  /* 0x000000095a5a7223 */ /* 0x080fe20000010859 */
[----:B------:R-:W-:Y:S01]  /*18cc0*/  MUFU.EX2 R3, R7 ;  /* 0x0000000700037308 */ /* 0x000fe20000000800 */
[-C--:B------:R-:W-:Y:S01]  /*18cd0*/  FFMA.FTZ R97, R92, R9.reuse, -R121 ;  /* 0x000000095c617223 */ /* 0x080fe20000010879 */
        /* <DEDUP_REMOVED lines=8> */
[-C--:B------:R-:W-:Y:S01]  /*18d60*/  FFMA.FTZ R95, R100, R9.reuse, -R121 ;  /* 0x00000009645f7223 */ /* 0x080fe20000010879 */
[-CC-:B------:R-:W-:Y:S01]  /*18d70*/  FFMA.FTZ R155, R102, R9.reuse, -R89.reuse ;  /* 0x00000009669b7223 */ /* 0x180fe20000010859 */
        /* <DEDUP_REMOVED lines=14> */
[-CC-:B------:R-:W-:Y:S01]  /*18e60*/  FFMA.FTZ R144, R156, R9.reuse, -R121.reuse ;  /* 0x000000099c907223 */ /* 0x180fe20000010879 */
[-CC-:B------:R-:W-:Y:S01]  /*18e70*/  FFMA.FTZ R107, R158, R9.reuse, -R121.reuse ;  /* 0x000000099e6b7223 */ /* 0x180fe20000010879 */
[-C--:B------:R-:W-:Y:S01]  /*18e80*/  FFMA.FTZ R20, R186, R9.reuse, -R121 ;  /* 0x00000009ba147223 */ /* 0x080fe20000010879 */
[-C--:B------:R-:W-:Y:S01]  /*18e90*/  FFMA.FTZ R147, R116, R9.reuse, -R89 ;  /* 0x0000000974937223 */ /* 0x080fe20000010859 */
[-CC-:B------:R-:W-:Y:S01]  /*18ea0*/  FFMA.FTZ R105, R206, R9.reuse, -R121.reuse ;  /* 0x00000009ce697223 */ /* 0x180fe20000010879 */
[-C--:B------:R-:W-:Y:S01]  /*18eb0*/  FFMA.FTZ R140, R208, R9.reuse, -R121 ;  /* 0x00000009d08c7223 */ /* 0x080fe20000010879 */
[----:B------:R-:W0:Y:S01]  /*18ec0*/  MUFU.EX2 R119, R119 ;  /* 0x0000007700777308 */ /* 0x000e220000000800 */
[-C--:B------:R-:W-:Y:S01]  /*18ed0*/  FFMA.FTZ R141, R120, R9.reuse, -R89 ;  /* 0x00000009788d7223 */ /* 0x080fe20000010859 */
[-CC-:B------:R-:W-:Y:S01]  /*18ee0*/  FFMA.FTZ R103, R210, R9.reuse, -R121.reuse ;  /* 0x00000009d2677223 */ /* 0x180fe20000010879 */
        /* <DEDUP_REMOVED lines=8> */
[----:B------:R-:W-:-:S05]  /*18f70*/  FFMA.FTZ R100, R91, R9, -R121 ;  /* 0x000000095b647223 */ /* 0x000fca0000010879 */
        /* <DEDUP_REMOVED lines=19> */
[----:B------:R-:W-:-:S06]  /*190b0*/  FFMA.FTZ R112, R122, R9, -R89 ;  /* 0x000000097a707223 */ /* 0x000fcc0000010859 */
        /* <DEDUP_REMOVED lines=39> */
[----:B0-----:R-:W-:Y:S01]  /*19330*/  FADD.FTZ R5, R147, R4 ;  /* 0x0000000493057221 */ /* 0x001fe20000010000 */
[----:B------:R-:W-:-:S04]  /*19340*/  IMAD R4, R13, 0x8, R2 ;  /* 0x000000080d047824 */ /* 0x000fc800078e0202 */
[----:B------:R-:W-:Y:S02]  /*19350*/  VIADD R4, R4, 0x2a840 ;  /* 0x0002a84004047836 */ /* 0x000fe40000000000 */
[----:B------:R-:W0:Y:S01]  /*19360*/  MUFU.EX2 R140, R140 ;  /* 0x0000008c008c7308 */ /* 0x000e220000000800 */
[----:B--2---:R-:W-:Y:S02]  /*19370*/  FADD.FTZ R15, R105, R118 ;  /* 0x00000076690f7221 */ /* 0x004fe40000010000 */
[----:B------:R-:W-:-:S04]  /*19380*/  PRMT R4, R177, 0x654, R4 ;  /* 0x00000654b1047816 */ /* 0x000fc80000000004 */
[----:B------:R2:W-:Y:S01]  /*19390*/  SYNCS.ARRIVE.TRANS64.RED.A1T0 RZ, [R4+URZ], RZ ;  /* 0x000000ff04ff79a7 */ /* 0x0005e2000810043f */
[----:B------:R-:W3:Y:S01]  /*193a0*/  MUFU.EX2 R141, R141 ;  /* 0x0000008d008d7308 */ /* 0x000ee20000000800 */
[----:B-1----:R-:W-:-:S07]  /*193b0*/  FADD.FTZ R118, R110, R5 ;  /* 0x000000056e767221 */ /* 0x002fce0000010000 */
[----:B------:R-:W1:Y:S01]  /*193c0*/  MUFU.EX2 R103, R103 ;  /* 0x0000006700677308 */ /* 0x000e620000000800 */
[----:B0-----:R-:W-:-:S07]  /*193d0*/  FADD.FTZ R120, R140, R15 ;  /* 0x0000000f8c787221 */ /* 0x001fce0000010000 */
[----:B------:R-:W0:Y:S01]  /*193e0*/  MUFU.EX2 R112, R112 ;  /* 0x0000007000707308 */ /* 0x000e220000000800 */
[----:B---3--:R-:W-:Y:S01]  /*193f0*/  FADD.FTZ R5, R141, R118 ;  /* 0x000000768d057221 */ /* 0x008fe20000010000 */
[----:B------:R-:W-:-:S06]  /*19400*/  FFMA.FTZ R118, R93, R9, -R89 ;  /* 0x000000095d767223 */ /* 0x000fcc0000010859 */
[----:B------:R-:W3:Y:S01]  /*19410*/  MUFU.EX2 R12, R12 ;  /* 0x0000000c000c7308 */ /* 0x000ee20000000800 */
[----:B-1----:R-:W-:-:S07]  /*19420*/  FADD.FTZ R13, R103, R120 ;  /* 0x00000078670d7221 */ /* 0x002fce0000010000 */
[----:B------:R-:W1:Y:S01]  /*19430*/  MUFU.EX2 R143, R143 ;  /* 0x0000008f008f7308 */ /* 0x000e620000000800 */
[----:B0-----:R-:W-:-:S07]  /*19440*/  FADD.FTZ R120, R112, R5 ;  /* 0x0000000570787221 */ /* 0x001fce0000010000 */
        /* <DEDUP_REMOVED lines=24> */
.L_x_2896:
[C---:B------:R-:W-:Y:S01]  /*195d0*/  ISETP.GT.AND P1, PT, R14.reuse, RZ, PT ;  /* 0x000000ff0e00720c */ /* 0x040fe20003f24270 */
[----:B------:R-:W-:Y:S01]  /*195e0*/  VIADD R14, R14, 0xffffffff ;  /* 0xffffffff0e0e7836 */ /* 0x000fe20000000000 */
[----:B------:R-:W-:Y:S01]  /*195f0*/  IADD3 R120, R11, 0x2a860, RZ ;  /* 0x0002a8600b787810 */ /* 0x000fe20007ffe0ff */
[----:B------:R-:W-:Y:S01]  /*19600*/  IMAD.MOV.U32 R15, RZ, RZ, R167 ;  /* 0x000000ffff0f7224 */ /* 0x000fe200078e00a7 */
[----:B------:R-:W-:Y:S01]  /*19610*/  F2FP.F16.F32.PACK_AB R146, R105, R20 ;  /* 0x000000146992723e */ /* 0x000fe200000000ff */
[----:B------:R-:W-:Y:S01]  /*19620*/  IMAD.MOV.U32 R20, RZ, RZ, R162 ;  /* 0x000000ffff147224 */ /* 0x000fe200078e00a2 */
[----:B------:R-:W-:Y:S02]  /*19630*/  PRMT R120, R177, 0x654, R120 ;  /* 0x00000654b1787816 */ /* 0x000fe40000000078 */
        /* <DEDUP_REMOVED lines=25> */
[----:B------:R-:W-:Y:S01]  /*197d0*/  MOV R7, R8 ;  /* 0x0000000800077202 */ /* 0x000fe20000000f00 */
[----:B0-----:R-:W-:Y:S06]  /*197e0*/  @P1 BRA `(.L_x_2897) ;  /* 0xffffffd800981947 */ /* 0x001fec000383ffff */
.L_x_2884:
[----:B------:R-:W-:Y:S05]  /*197f0*/  BSYNC B0 ;  /* 0x0000000000007941 */ /* 0x000fea0003800000 */
.L_x_2883:
        /* <DEDUP_REMOVED lines=67> */
.L_x_2898:
[----:B------:R-:W-:Y:S02]  /*19c30*/  LEA R12, R162, R2, 0x3 ;  /* 0x00000002a20c7211 */ /* 0x000fe400078e18ff */
[----:B------:R-:W-:-:S04]  /*19c40*/  SHF.L.U32 R3, R167, 0x1f, RZ ;  /* 0x0000001fa7037819 */ /* 0x000fc800000006ff */
[----:B------:R0:W1:Y:S01]  /*19c50*/  SYNCS.PHASECHK.TRANS64.TRYWAIT P1, [R12+URZ+0x2a850], R3 ;  /* 0x02a850030c0075a7 */ /* 0x000062000802017f */
[----:B------:R-:W-:Y:S05]  /*19c60*/  @!P0 BRA `(.L_x_2899) ;  /* 0x0000000000048947 */ /* 0x000fea0003800000 */
[----:B------:R-:W-:Y:S01]  /*19c70*/  BPT.TRAP 0x1 ;  /* 0x000000040000795c */ /* 0x000fe20000300000 */
.L_x_2899:
        /* <DEDUP_REMOVED lines=9> */
.L_x_2901:
[----:B------:R-:W-:Y:S05]  /*19d10*/  BSYNC B0 ;  /* 0x0000000000007941 */ /* 0x000fea0003800000 */
.L_x_2900:
[----:B------:R-:W-:Y:S01]  /*19d20*/  IMAD.MOV.U32 R2, RZ, RZ, R0 ;  /* 0x000000ffff027224 */ /* 0x000fe200078e0000 */
[----:B01----:R-:W-:Y:S01]  /*19d30*/  MOV R3, 0x40000040 ;  /* 0x4000004000037802 */ /* 0x003fe20000000f00 */
        /* <DEDUP_REMOVED lines=30> */
[----:B------:R-:W-:Y:S02]  /*19f20*/  IADD3 R2, R0, 0x280, RZ ;  /* 0x0000028000027810 */ /* 0x000fe40007ffe0ff */
[----:B------:R-:W0:Y:S02]  /*19f30*/  SHFL.BFLY PT, R0, R5, 0x2, 0x1f ;  /* 0x0c401f0005007f89 */ /* 0x000e2400000e0000 */
[----:B0-----:R-:W-:Y:S01]  /*19f40*/  FADD.FTZ R0, R0, R5 ;  /* 0x0000000500007221 */ /* 0x001fe20000010000 */
[----:B------:R-:W-:-:S02]  /*19f50*/  WARPGROUP.DEPBAR.LE gsb0, 0x0 ;  /* 0x00008000000079c5 */ /* 0x000fc40000010000 */
[----:B------:R-:W-:-:S06]  /*19f60*/  WARPGROUP.ARRIVE ;  /* 0x00000000000079c5 */ /* 0x000fcc0000000000 */
[----:B------:R-:W-:Y:S01]  /*19f70*/  HGMMA.64x128x16.F32 R24, R140, gdesc[UR4].tnspB, R24, gsb0 ;  /* 0x41e000048c187df0 */ /* 0x000fe20008000818 */
[----:B------:R-:W-:Y:S02]  /*19f80*/  R2UR UR6, R2 ;  /* 0x00000000020672ca */ /* 0x000fe400000e0000 */
[----:B------:R-:W-:Y:S02]  /*19f90*/  R2UR UR7, R3 ;  /* 0x00000000030772ca */ /* 0x000fe400000e0000 */
[----:B------:R-:W0:Y:S02]  /*19fa0*/  SHFL.BFLY PT, R3, R4, 0x2, 0x1f ;  /* 0x0c401f0004037f89 */ /* 0x000e2400000e0000 */
[----:B0-----:R-:W-:Y:S01]  /*19fb0*/  FADD.FTZ R2, R3, R4 ;  /* 0x0000000403027221 */ /* 0x001fe20000010000 */
[----:B------:R-:W-:Y:S01]  /*19fc0*/  IMAD.MOV.U32 R4, RZ, RZ, RZ ;  /* 0x000000ffff047224 */ /* 0x000fe200078e00ff */
[----:B------:R-:W0:Y:S04]  /*19fd0*/  SHFL.BFLY PT, R3, R0, 0x1, 0x1f ;  /* 0x0c201f0000037f89 */ /* 0x000e2800000e0000 */
[----:B------:R-:W1:Y:S01]  /*19fe0*/  SHFL.BFLY PT, R7, R2, 0x1, 0x1f ;  /* 0x0c201f0002077f89 */ /* 0x000e6200000e0000 */
[----:B0-----:R-:W-:Y:S01]  /*19ff0*/  FADD.FTZ R13, R0, R3 ;  /* 0x00000003000d7221 */ /* 0x001fe20000010000 */
[----:B------:R-:W-:-:S02]  /*1a000*/  IMAD.MOV.U32 R3, RZ, RZ, -0x800000 ;  /* 0xff800000ff037424 */ /* 0x000fc400078e00ff */
[----:B------:R-:W-:Y:S02]  /*1a010*/  IMAD.MOV.U32 R0, RZ, RZ, -0x800000 ;  /* 0xff800000ff007424 */ /* 0x000fe400078e00ff */
[----:B-1----:R-:W-:Y:S01]  /*1a020*/  FADD.FTZ R14, R2, R7 ;  /* 0x00000007020e7221 */ /* 0x002fe20000010000 */
[----:B------:R-:W-:Y:S02]  /*1a030*/  FSETP.NE.FTZ.AND P1, PT, R13, RZ, PT ;  /* 0x000000ff0d00720b */ /* 0x000fe40003f35000 */
[----:B------:R-:W-:Y:S02]  /*1a040*/  MOV R7, RZ ;  /* 0x000000ff00077202 */ /* 0x000fe40000000f00 */
        /* <DEDUP_REMOVED lines=13> */
[----:B------:R-:W-:Y:S03]  /*1a120*/  HGMMA.64x128x16.F32 R24, R136, gdesc[UR4].tnspB, R24, gsb0 ;  /* 0x41e0000488187df0 */ /* 0x000fe60008000818 */
[----:B------:R-:W-:Y:S02]  /*1a130*/  WARPGROUP.DEPBAR.LE gsb0, 0x0 ;  /* 0x00008000000079c5 */ /* 0x000fe40000010000 */
[----:B--23--:R-:W-:Y:S05]  /*1a140*/  @!P0 BRA `(.L_x_2903) ;  /* 0x0000000000048947 */ /* 0x00cfea0003800000 */
[----:B------:R-:W-:Y:S01]  /*1a150*/  BPT.TRAP 0x1 ;  /* 0x000000040000795c */ /* 0x000fe20000300000 */
.L_x_2903:
[----:B------:R-:W-:Y:S01]  /*1a160*/  IADD3 R2, R12, 0x2a860, RZ ;  /* 0x0002a8600c027810 */ /* 0x000fe20007ffe0ff */
[----:B------:R-:W-:Y:S02]  /*1a170*/  VIADD R162, R162, 0x1 ;  /* 0x00000001a2a27836 */ /* 0x000fe40000000000 */
[-C--:B0-----:R-:W-:Y:S01]  /*1a180*/  FMUL.FTZ R93, R34, R7.reuse ;  /* 0x00000007225d7220 */ /* 0x081fe20000410000 */
[-C--:B------:R-:W-:Y:S01]  /*1a190*/  FMUL.FTZ R89, R32, R4.reuse ;  /* 0x0000000420597220 */ /* 0x080fe20000410000 */
[----:B------:R-:W-:Y:S01]  /*1a1a0*/  PRMT R2, R177, 0x654, R2 ;  /* 0x00000654b1027816 */ /* 0x000fe20000000002 */
[-C--:B------:R-:W-:Y:S01]  /*1a1b0*/  FMUL.FTZ R88, R36, R4.reuse ;  /* 0x0000000424587220 */ /* 0x080fe20000410000 */
[----:B------:R-:W-:Y:S01]  /*1a1c0*/  ISETP.NE.AND P0, PT, R162, 0x2, PT ;  /* 0x00000002a200780c */ /* 0x000fe20003f05270 */
[-C--:B------:R-:W-:Y:S01]  /*1a1d0*/  FMUL.FTZ R99, R26, R7.reuse ;  /* 0x000000071a637220 */ /* 0x080fe20000410000 */
[----:B------:R0:W-:Y:S01]  /*1a1e0*/  SYNCS.ARRIVE.TRANS64.RED.A1T0 RZ, [R2+URZ], RZ ;  /* 0x000000ff02ff79a7 */ /* 0x0001e2000810043f */
[-C--:B------:R-:W-:Y:S01]  /*1a1f0*/  FMUL.FTZ R94, R35, R7.reuse ;  /* 0x00000007235e7220 */ /* 0x080fe20000410000 */
[-C--:B------:R-:W-:Y:S01]  /*1a200*/  FMUL.FTZ R92, R38, R7.reuse ;  /* 0x00000007265c7220 */ /* 0x080fe20000410000 */
[-C--:B------:R-:W-:Y:S01]  /*1a210*/  FMUL.FTZ R95, R39, R7.reuse ;  /* 0x00000007275f7220 */ /* 0x080fe20000410000 */
[-C--:B------:R-:W-:Y:S01]  /*1a220*/  FMUL.FTZ R34, R42, R7.reuse ;  /* 0x000000072a227220 */ /* 0x080fe20000410000 */
[-C--:B------:R-:W-:Y:S01]  /*1a230*/  FMUL.FTZ R24, R24, R4.reuse ;  /* 0x0000000418187220 */ /* 0x080fe20000410000 */
[-C--:B------:R-:W-:Y:S01]  /*1a240*/  FMUL.FTZ R91, R25, R4.reuse ;  /* 0x00000004195b7220 */ /* 0x080fe20000410000 */
[-C--:B------:R-:W-:Y:S01]  /*1a250*/  FMUL.FTZ R10, R28, R4.reuse ;  /* 0x000000041c0a7220 */ /* 0x080fe20000410000 */
[----:B0-----:R-:W-:Y:S01]  /*1a260*/  SEL R2, RZ, 0x1, P0 ;  /* 0x00000001ff027807 */ /* 0x001fe20000000000 */
        /* <DEDUP_REMOVED lines=56> */
[----:B------:R-:W-:-:S07]  /*1a5f0*/  SEL R162, R162, RZ, P0 ;  /* 0x000000ffa2a27207 */ /* 0x000fce0000000000 */
.L_x_2804:
[----:B------:R-:W0:Y:S08]  /*1a600*/  S2UR UR4, SR_CgaCtaId ;  /* 0x00000000000479c3 */ /* 0x000e300000008800 */
[----:B------:R-:W-:Y:S01]  /*1a610*/  BAR.SYNC.DEFER_BLOCKING 0x5, 0x180 ;  /* 0x0146000000007b1d */ /* 0x000fe20000010000 */
[----:B------:R-:W-:-:S05]  /*1a620*/  MOV R2, 0x400 ;  /* 0x0000040000027802 */ /* 0x000fca0000000f00 */
[----:B------:R-:W-:Y:S01]  /*1a630*/  BSSY B0, `(.L_x_2904) ;  /* 0x00001f1000007945 */ /* 0x000fe20003800000 */
[----:B0-----:R-:W-:-:S04]  /*1a640*/  MOV R177, UR4 ;  /* 0x0000000400b17c02 */ /* 0x001fc80008000f00 */
[----:B------:R-:W-:-:S05]  /*1a650*/  LEA R2, R177, R2, 0x18 ;  /* 0x00000002b1027211 */ /* 0x000fca00078ec0ff */
[----:B--2-4-:R0:W1:Y:S01]  /*1a660*/  LDS.128 R28, [R2+0x2a8d0] ;  /* 0x02a8d000021c7984 */ /* 0x0140620000000c00 */
        /* <DEDUP_REMOVED lines=15> */
[C---:B------:R-:W-:Y:S02]  /*1a760*/  IADD3 R79, P5, R8.reuse, 0x40, RZ ;  /* 0x00000040084f7810 */ /* 0x040fe40007fbe0ff */
[----:B------:R-:W-:Y:S01]  /*1a770*/  SHF.R.U64 R15, R15, 0x3, RZ ;  /* 0x000000030f0f7819 */ /* 0x000fe200000012ff */
[--C-:B------:R-:W-:Y:S01]  /*1a780*/  IMAD.X R5, RZ, RZ, R9.reuse, P6 ;  /* 0x000000ffff057224 */ /* 0x100fe200030e0609 */
[C---:B------:R-:W-:Y:S01]  /*1a790*/  IADD3 R101, P4, R8.reuse, 0x60, RZ ;  /* 0x0000006008657810 */ /* 0x040fe20007f9e0ff */
[----:B------:R-:W-:Y:S01]  /*1a7a0*/  IMAD.X R7, RZ, RZ, R9, P5 ;  /* 0x000000ffff077224 */ /* 0x000fe200028e0609 */
[----:B------:R-:W-:-:S02]  /*1a7b0*/  IADD3 R103, P3, R8, 0x4000, RZ ;  /* 0x0000400008677810 */ /* 0x000fc40007f7e0ff */
[C---:B------:R-:W-:Y:S02]  /*1a7c0*/  IADD3 R105, P2, R8.reuse, 0x4020, RZ ;  /* 0x0000402008697810 */ /* 0x040fe40007f5e0ff */
[C---:B------:R-:W-:Y:S02]  /*1a7d0*/  IADD3 R107, P1, R8.reuse, 0x4040, RZ ;  /* 0x00004040086b7810 */ /* 0x040fe40007f3e0ff */
[----:B------:R-:W-:Y:S01]  /*1a7e0*/  IADD3 R109, P0, R8, 0x4060, RZ ;  /* 0x00004060086d7810 */ /* 0x000fe20007f1e0ff */
[--C-:B------:R-:W-:Y:S01]  /*1a7f0*/  IMAD.X R25, RZ, RZ, R9.reuse, P2 ;  /* 0x000000ffff197224 */ /* 0x100fe200010e0609 */
[----:B------:R-:W-:Y:S02]  /*1a800*/  LOP3.LUT R4, R71, 0x380, RZ, 0xc0, !PT ;  /* 0x0000038047047812 */ /* 0x000fe400078ec0ff */
[----:B------:R-:W-:Y:S01]  /*1a810*/  LOP3.LUT R6, R79, 0x380, RZ, 0xc0, !PT ;  /* 0x000003804f067812 */ /* 0x000fe200078ec0ff */
[--C-:B------:R-:W-:Y:S01]  /*1a820*/  IMAD.X R33, RZ, RZ, R9.reuse, P0 ;  /* 0x000000ffff217224 */ /* 0x100fe200000e0609 */
[----:B------:R-:W-:Y:S01]  /*1a830*/  LOP3.LUT R8, R15, R8, RZ, 0x3c, !PT ;  /* 0x000000080f087212 */ /* 0x000fe200078e3cff */
[----:B------:R-:W-:Y:S01]  /*1a840*/  IMAD.X R15, RZ, RZ, R9, P3 ;  /* 0x000000ffff0f7224 */ /* 0x000fe200018e0609 */
[----:B------:R-:W-:-:S02]  /*1a850*/  SHF.R.U64 R4, R4, 0x3, RZ ;  /* 0x0000000304047819 */ /* 0x000fc400000012ff */
[----:B------:R-:W-:Y:S02]  /*1a860*/  SHF.R.U64 R6, R6, 0x3, RZ ;  /* 0x0000000306067819 */ /* 0x000fe400000012ff */
[----:B------:R-:W-:Y:S02]  /*1a870*/  MOV R96, R8 ;  /* 0x0000000800607202 */ /* 0x000fe40000000f00 */
[-C--:B------:R-:W-:Y:S02]  /*1a880*/  IADD3.X R13, RZ, R9.reuse, RZ, P4, !PT ;  /* 0x00000009ff0d7210 */ /* 0x080fe400027fe4ff */
[----:B------:R-:W-:Y:S02]  /*1a890*/  IADD3.X R27, RZ, R9, RZ, P1, !PT ;  /* 0x00000009ff1b7210 */ /* 0x000fe40000ffe4ff */
[----:B------:R-:W-:Y:S02]  /*1a8a0*/  LOP3.LUT R12, R101, 0x380, RZ, 0xc0, !PT ;  /* 0x00000380650c7812 */ /* 0x000fe400078ec0ff */
[----:B------:R-:W-:-:S02]  /*1a8b0*/  LOP3.LUT R14, R103, 0x380, RZ, 0xc0, !PT ;  /* 0x00000380670e7812 */ /* 0x000fc400078ec0ff */
[----:B------:R-:W-:Y:S02]  /*1a8c0*/  F2FP.F16.F32.PACK_AB R8, R91, R24 ;  /* 0x000000185b08723e */ /* 0x000fe400000000ff */
[----:B------:R-:W-:Y:S01]  /*1a8d0*/  F2FP.F16.F32.PACK_AB R9, R32, R99 ;  /* 0x000000632009723e */ /* 0x000fe200000000ff */
[----:B------:R-:W-:Y:S01]  /*1a8e0*/  BAR.SYNC.DEFER_BLOCKING 0x1, 0x100 ;  /* 0x0044000000007b1d */ /* 0x000fe20000010000 */
[----:B------:R-:W-:Y:S02]  /*1a8f0*/  LOP3.LUT R24, R105, 0x380, RZ, 0xc0, !PT ;  /* 0x0000038069187812 */ /* 0x000fe400078ec0ff */
[----:B-1----:R-:W-:Y:S02]  /*1a900*/  LOP3.LUT R28, R107, 0x380, RZ, 0xc0, !PT ;  /* 0x000003806b1c7812 */ /* 0x002fe400078ec0ff */
[----:B------:R-:W-:Y:S02]  /*1a910*/  LOP3.LUT R4, R4, R71, RZ, 0x3c, !PT ;  /* 0x0000004704047212 */ /* 0x000fe400078e3cff */
[----:B------:R-:W-:-:S02]  /*1a920*/  LOP3.LUT R6, R6, R79, RZ, 0x3c, !PT ;  /* 0x0000004f06067212 */ /* 0x000fc400078e3cff */
[----:B------:R-:W-:Y:S02]  /*1a930*/  LOP3.LUT R32, R109, 0x380, RZ, 0xc0, !PT ;  /* 0x000003806d207812 */ /* 0x000fe400078ec0ff */
[----:B------:R-:W-:Y:S02]  /*1a940*/  SHF.R.U64 R12, R12, 0x3, RZ ;  /* 0x000000030c0c7819 */ /* 0x000fe400000012ff */
[----:B------:R-:W-:Y:S02]  /*1a950*/  SHF.R.U64 R14, R14, 0x3, RZ ;  /* 0x000000030e0e7819 */ /* 0x000fe400000012ff */
[----:B------:R-:W-:Y:S02]  /*1a960*/  SHF.R.U64 R24, R24, 0x3, RZ ;  /* 0x0000000318187819 */ /* 0x000fe400000012ff */
[----:B------:R-:W-:Y:S02]  /*1a970*/  SHF.R.U64 R28, R28, 0x3, RZ ;  /* 0x000000031c1c7819 */ /* 0x000fe400000012ff */
[----:B------:R-:W-:-:S02]  /*1a980*/  SHF.R.U64 R32, R32, 0x3, RZ ;  /* 0x0000000320207819 */ /* 0x000fc400000012ff */
[----:B------:R-:W-:Y:S02]  /*1a990*/  MOV R79, R4 ;  /* 0x00000004004f7202 */ /* 0x000fe40000000f00 */
[----:B------:R-:W-:Y:S01]  /*1a9a0*/  MOV R78, R6 ;  /* 0x00000006004e7202 */ /* 0x000fe20000000f00 */
[----:B------:R1:W-:Y:S01]  /*1a9b0*/  STSM.16.M88.4 [R96], R8 ;  /* 0x0000000860007844 */ /* 0x0003e20000000200 */
[----:B------:R-:W-:Y:S02]  /*1a9c0*/  F2FP.F16.F32.PACK_AB R4, R90, R89 ;  /* 0x000000595a04723e */ /* 0x000fe400000000ff */
[----:B------:R-:W-:Y:S02]  /*1a9d0*/  F2FP.F16.F32.PACK_AB R5, R94, R93 ;  /* 0x0000005d5e05723e */ /* 0x000fe400000000ff */
[----:B------:R-:W-:Y:S02]  /*1a9e0*/  F2FP.F16.F32.PACK_AB R6, R37, R88 ;  /* 0x000000582506723e */ /* 0x000fe400000000ff */
[----:B------:R-:W-:-:S02]  /*1a9f0*/  F2FP.F16.F32.PACK_AB R7, R95, R92 ;  /* 0x0000005c5f07723e */ /* 0x000fc400000000ff */
[----:B------:R-:W-:Y:S02]  /*1aa00*/  LOP3.LUT R12, R12, R101, RZ, 0x3c, !PT ;  /* 0x000000650c0c7212 */ /* 0x000fe400078e3cff */
[----:B------:R-:W-:Y:S01]  /*1aa10*/  LOP3.LUT R14, R14, R103, RZ, 0x3c, !PT ;  /* 0x000000670e0e7212 */ /* 0x000fe200078e3cff */
[----:B------:R-:W-:Y:S01]  /*1aa20*/  STSM.16.M88.4 [R79], R4 ;  /* 0x000000044f007844 */ /* 0x000fe20000000200 */
[----:B------:R-:W-:Y:S02]  /*1aa30*/  LOP3.LUT R24, R24, R105, RZ, 0x3c, !PT ;  /* 0x0000006918187212 */ /* 0x000fe400078e3cff */
[----:B------:R-:W-:Y:S02]  /*1aa40*/  LOP3.LUT R26, R28, R107, RZ, 0x3c, !PT ;  /* 0x0000006b1c1a7212 */ /* 0x000fe400078e3cff */
[----:B-1----:R-:W-:Y:S02]  /*1aa50*/  F2FP.F16.F32.PACK_AB R8, R41, R40 ;  /* 0x000000282908723e */ /* 0x002fe400000000ff */
[----:B------:R-:W-:-:S02]  /*1aa60*/  F2FP.F16.F32.PACK_AB R9, R43, R34 ;  /* 0x000000222b09723e */ /* 0x000fc400000000ff */
[----:B------:R-:W-:Y:S02]  /*1aa70*/  F2FP.F16.F32.PACK_AB R10, R45, R44 ;  /* 0x0000002c2d0a723e */ /* 0x000fe400000000ff */
[----:B------:R-:W-:Y:S02]  /*1aa80*/  F2FP.F16.F32.PACK_AB R11, R47, R46 ;  /* 0x0000002e2f0b723e */ /* 0x000fe400000000ff */
[----:B------:R-:W-:Y:S02]  /*1aa90*/  LOP3.LUT R32, R32, R109, RZ, 0x3c, !PT ;  /* 0x0000006d20207212 */ /* 0x000fe400078e3cff */
[----:B------:R-:W-:Y:S01]  /*1aaa0*/  MOV R72, R12 ;  /* 0x0000000c00487202 */ /* 0x000fe20000000f00 */
[----:B------:R1:W-:Y:S01]  /*1aab0*/  STSM.16.M88.4 [R78], R8 ;  /* 0x000000084e007844 */ /* 0x0003e20000000200 */
[----:B------:R-:W-:Y:S02]  /*1aac0*/  MOV R28, R14 ;  /* 0x0000000e001c7202 */ /* 0x000fe40000000f00 */
[----:B------:R-:W-:-:S02]  /*1aad0*/  MOV R71, R24 ;  /* 0x0000001800477202 */ /* 0x000fc40000000f00 */
[----:B------:R-:W-:Y:S02]  /*1aae0*/  MOV R70, R26 ;  /* 0x0000001a00467202 */ /* 0x000fe40000000f00 */
[----:B------:R-:W-:Y:S01]  /*1aaf0*/  F2FP.F16.F32.PACK_AB R12, R49, R48 ;  /* 0x00000030310c723e */ /* 0x000fe200000000ff */
[----:B------:R-:W-:Y:S01]  /*1ab00*/  IMAD.MOV.U32 R48, RZ, RZ, RZ ;  /* 0x000000ffff307224 */ /* 0x000fe200078e00ff */
[----:B------:R-:W-:Y:S02]  /*1ab10*/  F2FP.F16.F32.PACK_AB R13, R51, R50 ;  /* 0x00000032330d723e */ /* 0x000fe400000000ff */
[----:B------:R-:W-:Y:S02]  /*1ab20*/  F2FP.F16.F32.PACK_AB R14, R53, R52 ;  /* 0x00000034350e723e */ /* 0x000fe400000000ff */
[----:B------:R-:W-:Y:S02]  /*1ab30*/  F2FP.F16.F32.PACK_AB R15, R55, R54 ;  /* 0x00000036370f723e */ /* 0x000fe400000000ff */
[----:B------:R-:W-:-:S02]  /*1ab40*/  F2FP.F16.F32.PACK_AB R24, R57, R56 ;  /* 0x000000383918723e */ /* 0x000fc400000000ff */
        /* <DEDUP_REMOVED lines=40> */
.L_x_2906:
[----:B------:R-:W-:Y:S01]  /*1add0*/  SHF.R.S32.HI R54, RZ, 0x1f, R192 ;  /* 0x0000001fff367819 */ /* 0x000fe200000114c0 */
[----:B------:R-:W-:Y:S01]  /*1ade0*/  IMAD.IADD R25, R189, 0x1, R184 ;  /* 0x00000001bd197824 */ /* 0x000fe200078e02b8 */
[----:B------:R-:W-:Y:S01]  /*1adf0*/  ULDC.64 UR4, c[0x0][0xb90] ;  /* 0x0002e40000047ab9 */ /* 0x000fe20000000a00 */
[----:B-----5:R-:W-:Y:S01]  /*1ae00*/  SHF.R.S32.HI R49, RZ, 0x1f, R48 ;  /* 0x0000001fff317819 */ /* 0x020fe20000011430 */
[----:B------:R-:W-:Y:S01]  /*1ae10*/  IMAD R11, R198, 0x40, R187 ;  /* 0x00000040c60b7824 */ /* 0x000fe200078e02bb */
[----:B------:R-:W-:Y:S01]  /*1ae20*/  SEL R199, R199, RZ, !P0 ;  /* 0x000000ffc7c77207 */ /* 0x000fe20004000000 */
[----:B------:R-:W-:Y:S01]  /*1ae30*/  IMAD R5, R54, UR4, RZ ;  /* 0x0000000436057c24 */ /* 0x000fe2000f8e02ff */
[----:B------:R-:W-:Y:S01]  /*1ae40*/  MOV R9, R25 ;  /* 0x0000001900097202 */ /* 0x000fe20000000f00 */
[----:B-1----:R-:W-:Y:S01]  /*1ae50*/  @P1 IMAD.HI.U32 R6, R25, R12, RZ ;  /* 0x0000000c19061227 */ /* 0x002fe200078e00ff */
[----:B------:R-:W-:-:S03]  /*1ae60*/  SEL R195, R195, RZ, !P0 ;  /* 0x000000ffc3c37207 */ /* 0x000fc60004000000 */
[C---:B------:R-:W-:Y:S01]  /*1ae70*/  IMAD R13, R192.reuse, UR5, R5 ;  /* 0x00000005c00d7c24 */ /* 0x040fe2000f8e0205 */
[----:B---3--:R-:W-:Y:S01]  /*1ae80*/  @P1 SHF.R.U32.HI R9, RZ, R15, R6 ;  /* 0x0000000fff091219 */ /* 0x008fe20000011606 */
[----:B------:R-:W-:Y:S01]  /*1ae90*/  IMAD.WIDE.U32 R4, R192, UR4, R48 ;  /* 0x00000004c0047c25 */ /* 0x000fe2000f8e0030 */
[----:B------:R-:W-:-:S03]  /*1aea0*/  ULDC.64 UR4, c[0x0][0xb98] ;  /* 0x0002e60000047ab9 */ /* 0x000fc60000000a00 */
[----:B------:R-:W-:Y:S01]  /*1aeb0*/  IMAD.IADD R5, R5, 0x1, R13 ;  /* 0x0000000105057824 */ /* 0x000fe200078e020d */
[----:B------:R-:W-:Y:S01]  /*1aec0*/  IADD3 R13, -R9, RZ, RZ ;  /* 0x000000ff090d7210 */ /* 0x000fe20007ffe1ff */
[----:B------:R-:W-:-:S04]  /*1aed0*/  IMAD.WIDE R20, R11, 0x2, R20 ;  /* 0x000000020b147825 */ /* 0x000fc800078e0214 */
[----:B------:R-:W-:Y:S01]  /*1aee0*/  IMAD R6, R199, UR4, RZ ;  /* 0x00000004c7067c24 */ /* 0x000fe2000f8e02ff */
[C---:B------:R-:W-:Y:S01]  /*1aef0*/  IADD3 R15, P0, R20.reuse, 0x1000, RZ ;  /* 0x00001000140f7810 */ /* 0x040fe20007f1e0ff */
[C---:B------:R-:W-:Y:S01]  /*1af00*/  IMAD.WIDE.U32 R4, R195.reuse, UR4, R4 ;  /* 0x00000004c3047c25 */ /* 0x040fe2000f8e0004 */
[C---:B------:R-:W-:Y:S02]  /*1af10*/  IADD3 R33, P6, R20.reuse, 0x4000, RZ ;  /* 0x0000400014217810 */ /* 0x040fe40007fde0ff */
[----:B------:R-:W-:Y:S01]  /*1af20*/  IADD3 R37, P5, R20, 0x5000, RZ ;  /* 0x0000500014257810 */ /* 0x000fe20007fbe0ff */
        /* <DEDUP_REMOVED lines=17> */
[----:B------:R-:W-:Y:S02]  /*1b040*/  SHF.R.U64 R12, R12, 0x3, RZ ;  /* 0x000000030c0c7819 */ /* 0x000fe400000012ff */
[----:B------:R-:W-:Y:S01]  /*1b050*/  IMAD.IADD R5, R5, 0x1, R13 ;  /* 0x0000000105057824 */ /* 0x000fe200078e020d */
[----:B------:R-:W-:Y:S01]  /*1b060*/  LEA R6, P4, R4, UR4, 0x2 ;  /* 0x0000000404067c11 */ /* 0x000fe2000f8810ff */
[----:B------:R-:W-:Y:S01]  /*1b070*/  IMAD.X R13, RZ, RZ, R21, P3 ;  /* 0x000000ffff0d7224 */ /* 0x000fe200018e0615 */
[----:B------:R-:W-:Y:S02]  /*1b080*/  LOP3.LUT R12, R12, R9, RZ, 0x3c, !PT ;  /* 0x000000090c0c7212 */ /* 0x000fe400078e3cff */
[----:B------:R-:W-:Y:S01]  /*1b090*/  LEA.HI.X R10, R4, UR5, R5, 0x2, P4 ;  /* 0x00000005040a7c11 */ /* 0x000fe2000a0f1405 */
[----:B------:R-:W-:Y:S01]  /*1b0a0*/  SHFL.IDX PT, R50, R6, RZ, 0x1c1f ;  /* 0x001c1fff06327589 */ /* 0x000fe200000e0000 */
[----:B------:R-:W-:Y:S01]  /*1b0b0*/  SHF.R.U64 R24, R24, 0x3, RZ ;  /* 0x0000000318187819 */ /* 0x000fe200000012ff */
[----:B------:R-:W-:Y:S01]  /*1b0c0*/  VIADD R4, R14, 0x8 ;  /* 0x000000080e047836 */ /* 0x000fe20000000000 */
[----:B------:R-:W-:Y:S01]  /*1b0d0*/  IADD3.X R9, RZ, R21, RZ, P0, !PT ;  /* 0x00000015ff097210 */ /* 0x000fe200007fe4ff */
[----:B------:R-:W1:Y:S01]  /*1b0e0*/  SHFL.IDX PT, R51, R10, RZ, 0x1c1f ;  /* 0x001c1fff0a337589 */ /* 0x000e6200000e0000 */
[----:B------:R-:W-:Y:S01]  /*1b0f0*/  LOP3.LUT P0, RZ, R214, 0x3, RZ, 0xc0, !PT ;  /* 0x00000003d6ff7812 */ /* 0x000fe2000780c0ff */
[----:B------:R-:W-:Y:S01]  /*1b100*/  ULDC.64 UR4, c[0x0][0xaa0] ;  /* 0x0002a80000047ab9 */ /* 0x000fe20000000a00 */
[----:B------:R-:W-:Y:S01]  /*1b110*/  LOP3.LUT R24, R24, R25, RZ, 0x3c, !PT ;  /* 0x0000001918187212 */ /* 0x000fe200078e3cff */
[----:B------:R-:W-:Y:S01]  /*1b120*/  SHFL.IDX PT, R52, R6, 0x1, 0x1c1f ;  /* 0x003c1f0006347f89 */ /* 0x000fe200000e0000 */
[----:B------:R-:W-:-:S02]  /*1b130*/  IADD3.X R25, RZ, R21, RZ, P2, !PT ;  /* 0x00000015ff197210 */ /* 0x000fc400017fe4ff */
[-C--:B------:R-:W-:Y:S01]  /*1b140*/  ISETP.GE.OR P2, PT, R14, R55.reuse, P0 ;  /* 0x000000370e00720c */ /* 0x080fe20000746670 */
[----:B------:R-:W2:Y:S01]  /*1b150*/  SHFL.IDX PT, R53, R10, 0x1, 0x1c1f ;  /* 0x003c1f000a357f89 */ /* 0x000ea200000e0000 */
[----:B------:R-:W-:Y:S02]  /*1b160*/  ISETP.GE.OR P0, PT, R4, R55, P0 ;  /* 0x000000370400720c */ /* 0x000fe40000706670 */
[C---:B------:R-:W-:Y:S02]  /*1b170*/  IADD3 R5, P3, R20.reuse, 0x7000, RZ ;  /* 0x0000700014057810 */ /* 0x040fe40007f7e0ff */
[C---:B------:R-:W-:Y:S02]  /*1b180*/  IADD3 R41, P4, R20.reuse, 0x6000, RZ ;  /* 0x0000600014297810 */ /* 0x040fe40007f9e0ff */
[----:B------:R-:W-:Y:S01]  /*1b190*/  LOP3.LUT R7, R20, 0x380, RZ, 0xc0, !PT ;  /* 0x0000038014077812 */ /* 0x000fe200078ec0ff */
[----:B------:R-:W-:Y:S01]  /*1b1a0*/  IMAD.X R45, RZ, RZ, R21, P3 ;  /* 0x000000ffff2d7224 */ /* 0x000fe200018e0615 */
        /* <DEDUP_REMOVED lines=13> */
[----:B------:R-:W-:Y:S01]  /*1b280*/  IMAD R3, R49, UR4, RZ ;  /* 0x0000000431037c24 */ /* 0x000fe2000f8e02ff */
[----:B------:R-:W-:Y:S01]  /*1b290*/  LOP3.LUT R32, R32, R33, RZ, 0x3c, !PT ;  /* 0x0000002120207212 */ /* 0x000fe200078e3cff */
[--C-:B------:R-:W-:Y:S01]  /*1b2a0*/  IMAD.X R33, RZ, RZ, R21.reuse, P6 ;  /* 0x000000ffff217224 */ /* 0x100fe200030e0615 */
[----:B------:R-:W-:Y:S01]  /*1b2b0*/  LOP3.LUT R36, R36, R37, RZ, 0x3c, !PT ;  /* 0x0000002524247212 */ /* 0x000fe200078e3cff */
[----:B------:R-:W-:Y:S01]  /*1b2c0*/  IMAD.X R37, RZ, RZ, R21, P5 ;  /* 0x000000ffff257224 */ /* 0x000fe200028e0615 */
[----:B------:R-:W-:-:S02]  /*1b2d0*/  LOP3.LUT R40, R40, R41, RZ, 0x3c, !PT ;  /* 0x0000002928287212 */ /* 0x000fc400078e3cff */
[----:B--2---:R-:W2:Y:S01]  /*1b2e0*/  @P1 LDC R53, c[0x0][0xbf0] ;  /* 0x0002fc00ff351b82 */ /* 0x004ea20000000800 */
[----:B------:R-:W-:Y:S01]  /*1b2f0*/  LOP3.LUT R44, R4, R5, RZ, 0x3c, !PT ;  /* 0x00000005042c7212 */ /* 0x000fe200078e3cff */
[----:B------:R-:W-:Y:S01]  /*1b300*/  IMAD R3, R48, UR5, R3 ;  /* 0x0000000530037c24 */ /* 0x000fe2000f8e0203 */
[----:B------:R-:W-:Y:S01]  /*1b310*/  IADD3.X R41, RZ, R21, RZ, P4, !PT ;  /* 0x00000015ff297210 */ /* 0x000fe200027fe4ff */
[----:B------:R3:W5:Y:S01]  /*1b320*/  LD.E.128 R4, desc[UR60][R20.64] ;  /* 0x0000003c14047980 */ /* 0x000762000c101d00 */
[----:B------:R-:W-:-:S03]  /*1b330*/  LOP3.LUT R8, R15, 0x380, RZ, 0xc0, !PT ;  /* 0x000003800f087812 */ /* 0x000fc600078ec0ff */
[----:B------:R-:W5:Y:S01]  /*1b340*/  LD.E.128 R24, desc[UR60][R24.64] ;  /* 0x0000003c18187980 */ /* 0x000f62000c101d00 */
[----:B------:R-:W-:-:S03]  /*1b350*/  SHF.R.U64 R8, R8, 0x3, RZ ;  /* 0x0000000308087819 */ /* 0x000fc600000012ff */
[----:B------:R-:W5:Y:S01]  /*1b360*/  LD.E.128 R32, desc[UR60][R32.64] ;  /* 0x0000003c20207980 */ /* 0x000f62000c101d00 */
[----:B------:R-:W-:Y:S01]  /*1b370*/  LOP3.LUT R8, R8, R15, RZ, 0x3c, !PT ;  /* 0x0000000f08087212 */ /* 0x000fe200078e3cff */
[----:B---3--:R-:W-:Y:S01]  /*1b380*/  IMAD.WIDE.U32 R20, R48, UR4, RZ ;  /* 0x0000000430147c25 */ /* 0x008fe2000f8e00ff */
[----:B------:R-:W-:Y:S01]  /*1b390*/  ULDC.64 UR4, c[0x0][0xae8] ;  /* 0x0002ba0000047ab9 */ /* 0x000fe20000000a00 */
[----:B------:R-:W5:Y:S02]  /*1b3a0*/  LD.E.128 R12, desc[UR60][R12.64] ;  /* 0x0000003c0c0c7980 */ /* 0x000f64000c101d00 */
[----:B------:R-:W-:Y:S01]  /*1b3b0*/  IMAD.IADD R21, R21, 0x1, R3 ;  /* 0x0000000115157824 */ /* 0x000fe200078e0203 */
[----:B------:R-:W-:Y:S01]  /*1b3c0*/  LEA R3, R191, R198, 0x5 ;  /* 0x000000c6bf037211 */ /* 0x000fe200078e28ff */
[----:B------:R-:W-:Y:S01]  /*1b3d0*/  IMAD R49, R54, UR4, RZ ;  /* 0x0000000436317c24 */ /* 0x000fe2000f8e02ff */
[----:B------:R-:W5:Y:S03]  /*1b3e0*/  LD.E.128 R8, desc[UR60][R8.64] ;  /* 0x0000003c08087980 */ /* 0x000f66000c101d00 */
[----:B------:R-:W-:Y:S01]  /*1b3f0*/  IMAD.IADD R50, R184, 0x1, R3 ;  /* 0x00000001b8327824 */ /* 0x000fe200078e0203 */
[----:B------:R-:W5:Y:S01]  /*1b400*/  LD.E.128 R36, desc[UR60][R36.64] ;  /* 0x0000003c24247980 */ /* 0x000f62000c101d00 */
[----:B------:R-:W-:-:S02]  /*1b410*/  IMAD R49, R192, UR5, R49 ;  /* 0x00000005c0317c24 */ /* 0x000fc4000f8e0231 */
[----:B-1----:R-:W-:Y:S01]  /*1b420*/  @P1 IMAD.HI.U32 R0, R50, R51, RZ ;  /* 0x0000003332001227 */ /* 0x002fe200078e00ff */
[----:B------:R-:W-:Y:S01]  /*1b430*/  MOV R3, R50 ;  /* 0x0000003200037202 */ /* 0x000fe20000000f00 */
[----:B------:R-:W5:Y:S02]  /*1b440*/  LD.E.128 R40, desc[UR60][R40.64] ;  /* 0x0000003c28287980 */ /* 0x000f64000c101d00 */
[----:B------:R-:W-:Y:S01]  /*1b450*/  IMAD.WIDE.U32 R20, R192, UR4, R20 ;  /* 0x00000004c0147c25 */ /* 0x000fe2000f8e0014 */
[----:B------:R-:W-:Y:S01]  /*1b460*/  ULDC.64 UR4, c[0x0][0xaf0] ;  /* 0x0002bc0000047ab9 */ /* 0x000fe20000000a00 */
[----:B--2---:R-:W-:Y:S01]  /*1b470*/  @P1 SHF.R.U32.HI R3, RZ, R53, R0 ;  /* 0x00000035ff031219 */ /* 0x004fe20000011600 */
[----:B------:R-:W5:Y:S01]  /*1b480*/  LD.E.128 R44, desc[UR60][R44.64] ;  /* 0x0000003c2c2c7980 */ /* 0x000f62000c101d00 */
[----:B------:R-:W-:Y:S02]  /*1b490*/  IMAD.IADD R21, R21, 0x1, R49 ;  /* 0x0000000115157824 */ /* 0x000fe400078e0231 */
[----:B------:R-:W-:Y:S01]  /*1b4a0*/  IMAD R48, R199, UR4, RZ ;  /* 0x00000004c7307c24 */ /* 0x000fe2000f8e02ff */
[----:B------:R-:W-:Y:S01]  /*1b4b0*/  SHF.R.S32.HI R0, RZ, 0x1f, R3 ;  /* 0x0000001fff007819 */ /* 0x000fe20000011403 */
[C---:B------:R-:W-:Y:S01]  /*1b4c0*/  IMAD.WIDE.U32 R20, R195.reuse, UR4, R20 ;  /* 0x00000004c3147c25 */ /* 0x040fe2000f8e0014 */
[----:B------:R-:W-:Y:S01]  /*1b4d0*/  @!PT LDS RZ, [RZ] ;  /* 0x00000000fffff984 */ /* 0x000fe20000000800 */
[----:B------:R-:W-:Y:S01]  /*1b4e0*/  @!PT LDS RZ, [RZ] ;  /* 0x00000000fffff984 */ /* 0x000fe20000000800 */
[----:B------:R-:W-:Y:S01]  /*1b4f0*/  @!PT LDS RZ, [RZ] ;  /* 0x00000000fffff984 */ /* 0x000fe20000000800 */
[----:B------:R-:W-:Y:S01]  /*1b500*/  @!PT LDS RZ, [RZ] ;  /* 0x00000000fffff984 */ /* 0x000fe20000000800 */
[----:B------:R1:W-:Y:S06]  /*1b510*/  MEMBAR.ALL.CTA ;  /* 0x0000000000007992 */ /* 0x0003ec0000008000 */
[----:B-1----:R-:W1:Y:S01]  /*1b520*/  FENCE.VIEW.ASYNC.S ;  /* 0x00000000000073c6 */ /* 0x002e620000000000 */
[----:B------:R-:W-:Y:S01]  /*1b530*/  IMAD R49, R195, UR5, R48 ;  /* 0x00000005c3317c24 */ /* 0x000fe2000f8e0230 */
[----:B------:R-:W-:Y:S01]  /*1b540*/  ULDC.64 UR4, c[0x0][0xae0] ;  /* 0x0002b80000047ab9 */ /* 0x000fe20000000a00 */
[----:B------:R-:W-:-:S02]  /*1b550*/  IMAD.MOV R51, RZ, RZ, -R3 ;  /* 0x000000ffff337224 */ /* 0x000fc400078e0a03 */
[----:B------:R-:W-:Y:S02]  /*1b560*/  IMAD.IADD R21, R21, 0x1, R49 ;  /* 0x0000000115157824 */ /* 0x000fe400078e0231 */
[----:B------:R-:W-:Y:S02]  /*1b570*/  IMAD R0, R0, UR4, RZ ;  /* 0x0000000400007c24 */ /* 0x000fe4000f8e02ff */
[----:B------:R-:W-:Y:S02]  /*1b580*/  IMAD R49, R28, R51, R50 ;  /* 0x000000331c317224 */ /* 0x000fe400078e0232 */
[C---:B------:R-:W-:Y:S01]  /*1b590*/  IMAD R51, R3.reuse, UR5, R0 ;  /* 0x0000000503337c24 */ /* 0x040fe2000f8e0200 */
[----:B------:R-:W-:Y:S01]  /*1b5a0*/  IADD3 R184, R198, R184, RZ ;  /* 0x000000b8c6b87210 */ /* 0x000fe20007ffe0ff */
[----:B------:R-:W-:Y:S01]  /*1b5b0*/  IMAD.WIDE.U32 R20, R3, UR4, R20 ;  /* 0x0000000403147c25 */ /* 0x000fe2000f8e0014 */
[----:B------:R-:W-:Y:S01]  /*1b5c0*/  SHF.R.S32.HI R0, RZ, 0x1f, R49 ;  /* 0x0000001fff007819 */ /* 0x000fe20000011431 */
[----:B------:R-:W-:-:S02]  /*1b5d0*/  ULDC.64 UR4, c[0x0][0xad8] ;  /* 0x0002b60000047ab9 */ /* 0x000fc40000000a00 */
[----:B------:R-:W-:Y:S02]  /*1b5e0*/  IMAD.IADD R21, R21, 0x1, R51 ;  /* 0x0000000115157824 */ /* 0x000fe400078e0233 */
[----:B------:R-:W-:Y:S02]  /*1b5f0*/  IMAD R28, R0, UR4, RZ ;  /* 0x00000004001c7c24 */ /* 0x000fe4000f8e02ff */
[C---:B------:R-:W-:Y:S02]  /*1b600*/  VIADD R0, R184.reuse, 0x20 ;  /* 0x00000020b8007836 */ /* 0x040fe40000000000 */
[C---:B------:R-:W-:Y:S02]  /*1b610*/  IMAD R51, R49.reuse, UR5, R28 ;  /* 0x0000000531337c24 */ /* 0x040fe4000f8e021c */
[----:B------:R-:W-:Y:S01]  /*1b620*/  IMAD.WIDE.U32 R20, R49, UR4, R20 ;  /* 0x0000000431147c25 */ /* 0x000fe2000f8e0014 */
[-C--:B------:R-:W-:Y:S01]  /*1b630*/  ISETP.GE.AND P2, PT, R184, R55.reuse, PT ;  /* 0x00000037b800720c */ /* 0x080fe20003f46270 */
[----:B------:R-:W-:Y:S01]  /*1b640*/  ULDC.64 UR4, c[0x0][0xa80] ;  /* 0x0002a00000047ab9 */ /* 0x000fe20000000a00 */
[----:B------:R-:W-:Y:S01]  /*1b650*/  ISETP.GE.AND P0, PT, R0, R55, PT ;  /* 0x000000370000720c */ /* 0x000fe20003f06270 */
[----:B------:R-:W-:Y:S01]  /*1b660*/  VIADD R3, R184, 0x40 ;  /* 0x00000040b8037836 */ /* 0x000fe20000000000 */
[----:B------:R-:W-:Y:S01]  /*1b670*/  IADD3 R0, R2, 0x2a820, RZ ;  /* 0x0002a82002007810 */ /* 0x000fe20007ffe0ff */
[----:B------:R-:W-:Y:S01]  /*1b680*/  IMAD.IADD R21, R21, 0x1, R51 ;  /* 0x0000000115157824 */ /* 0x000fe200078e0233 */
[----:B------:R-:W-:-:S02]  /*1b690*/  LEA R28, P3, R20, UR4, 0x1 ;  /* 0x00000004141c7c11 */ /* 0x000fc4000f8608ff */
[----:B------:R-:W-:Y:S02]  /*1b6a0*/  ISETP.GE.AND P1, PT, R3, R55, PT ;  /* 0x000000370300720c */ /* 0x000fe40003f26270 */
[----:B------:R-:W-:Y:S02]  /*1b6b0*/  PRMT R0, RZ, 0x654, R0 ;  /* 0x00000654ff007816 */ /* 0x000fe40000000000 */
[----:B------:R-:W-:Y:S01]  /*1b6c0*/  LEA.HI.X R3, R20, UR5, R21, 0x1, P3 ;  /* 0x0000000514037c11 */ /* 0x000fe200098f0c15 */
[----:B-1----:R1:W2:Y:S01]  /*1b6d0*/  SHFL.IDX PT, R48, R28, RZ, 0x181f ;  /* 0x00181fff1c307589 */ /* 0x0022a200000e0000 */
[----:B------:R3:W-:Y:S01]  /*1b6e0*/  SYNCS.ARRIVE.TRANS64.RED.A1T0 RZ, [R0+URZ], RZ ;  /* 0x000000ff00ff79a7 */ /* 0x0007e2000810043f */
[----:B------:R-:W-:Y:S02]  /*1b6f0*/  BSSY B1, `(.L_x_2907) ;  /* 0x000000c000017945 */ /* 0x000fe40003800000 */
[----:B---3--:R1:W3:Y:S02]  /*1b700*/  SHFL.IDX PT, R0, R3, RZ, 0x181f ;  /* 0x00181fff03007589 */ /* 0x0082e400000e0000 */
        /* <DEDUP_REMOVED lines=10> */
.L_x_2908:
[----:B------:R-:W-:Y:S05]  /*1b7b0*/  BSYNC B1 ;  /* 0x0000000000017941 */ /* 0x000fea0003800000 */
.L_x_2907:
        /* <DEDUP_REMOVED lines=13> */
.L_x_2910:
[----:B------:R-:W-:Y:S05]  /*1b890*/  BSYNC B1 ;  /* 0x0000000000017941 */ /* 0x000fea0003800000 */
.L_x_2909:
        /* <DEDUP_REMOVED lines=13> */
.L_x_2912:
[----:B------:R-:W-:Y:S05]  /*1b970*/  BSYNC B1 ;  /* 0x0000000000017941 */ /* 0x000fea0003800000 */
.L_x_2911:
        /* <DEDUP_REMOVED lines=12> */
[----:B---3--:R-:W-:-:S04]  /*1ba40*/  LEA R4, P0, R190, R28, 0x1 ;  /* 0x0000001cbe047211 */ /* 0x008fc800078008ff */
[----:B------:R-:W-:-:S05]  /*1ba50*/  LEA.HI.X R5, R190, R3, R226, 0x1, P0 ;  /* 0x00000003be057211 */ /* 0x000fca00000f0ce2 */
[----:B------:R4:W-:Y:S01]  /*1ba60*/  ST.E.128 desc[UR60][R4.64], R44 ;  /* 0x0000002c04007985 */ /* 0x0009e2000c101d3c */
[----:B------:R-:W-:Y:S05]  /*1ba70*/  BRA `(.L_x_2913) ;  /* 0x0000000800b07947 */ /* 0x000fea0003800000 */
.L_x_2905:
        /* <DEDUP_REMOVED lines=13> */
[----:B------:R-:W-:Y:S01]  /*1bb50*/  IMAD.U32 R0, RZ, RZ, UR4 ;  /* 0x00000004ff007e24 */ /* 0x000fe2000f8e00ff */
[----:B------:R-:W-:-:S05]  /*1bb60*/  @P1 IADD3.X R7, R194, UR5, RZ, P2, !PT ;  /* 0x00000005c2071c10 */ /* 0x000fca00097fe4ff */
[----:B------:R3:W5:Y:S01]  /*1bb70*/  @P1 LDG.E R0, desc[UR60][R6.64] ;  /* 0x0000003c06001981 */ /* 0x000762000c1e1900 */
[----:B--2---:R-:W-:Y:S01]  /*1bb80*/  ISETP.NE.AND P2, PT, R21, 0x1, PT ;  /* 0x000000011500780c */ /* 0x004fe20003f45270 */
[----:B------:R-:W2:-:S12]  /*1bb90*/  S2R R9, SR_TID.X ;  /* 0x0000000000097919 */ /* 0x000e980000002100 */
[----:B------:R-:W4:Y:S08]  /*1bba0*/  @P2 LDC R14, c[0x0][0xbec] ;  /* 0x0002fb00ff0e2b82 */ /* 0x000f300000000800 */
[----:B------:R-:W0:Y:S01]  /*1bbb0*/  @P2 LDC R25, c[0x0][0xbf0] ;  /* 0x0002fc00ff192b82 */ /* 0x000e220000000800 */
[----:B--2---:R-:W-:-:S04]  /*1bbc0*/  IADD3 R8, R9, -0x80, RZ ;  /* 0xffffff8009087810 */ /* 0x004fc80007ffe0ff */
[----:B------:R-:W-:Y:S01]  /*1bbd0*/  ISETP.GE.AND P3, PT, R8, 0x80, PT ;  /* 0x000000800800780c */ /* 0x000fe20003f66270 */
[----:B---3--:R-:W-:-:S12]  /*1bbe0*/  @P1 BRA `(.L_x_2914) ;  /* 0x0000000000101947 */ /* 0x008fd80003800000 */
[----:B------:R-:W-:Y:S05]  /*1bbf0*/  @!P0 BRA `(.L_x_2914) ;  /* 0x00000000000c8947 */ /* 0x000fea0003800000 */
[----:B------:R-:W2:Y:S04]  /*1bc00*/  LDG.E R7, desc[UR60][R4.64] ;  /* 0x0000003c04077981 */ /* 0x000ea8000c1e1900 */
[----:B-----5:R-:W2:Y:S02]  /*1bc10*/  LDG.E R0, desc[UR60][R4.64+0x4] ;  /* 0x0000043c04007981 */ /* 0x020ea4000c1e1900 */
[----:B--2---:R-:W-:-:S07]  /*1bc20*/  IMAD.IADD R0, R0, 0x1, -R7 ;  /* 0x0000000100007824 */ /* 0x004fce00078e0a07 */
.L_x_2914:
        /* <DEDUP_REMOVED lines=22> */
[----:B------:R-:W3:Y:S01]  /*1bd90*/  @P0 LDC R15, c[0x0][0xbf0] ;  /* 0x0002fc00ff0f0b82 */ /* 0x000ee20000000800 */
[----:B------:R-:W-:-:S04]  /*1bda0*/  IMAD.WIDE.U32 R4, R195, UR4, R4 ;  /* 0x00000004c3047c25 */ /* 0x000fc8000f8e0004 */
[----:B--2---:R-:W-:-:S05]  /*1bdb0*/  @P0 IMAD.HI.U32 R6, R8, R13, RZ ;  /* 0x0000000d08060227 */ /* 0x004fca00078e00ff */
[----:B---3--:R-:W-:Y:S01]  /*1bdc0*/  @P0 SHF.R.U32.HI R7, RZ, R15, R6 ;  /* 0x0000000fff070219 */ /* 0x008fe20000011606 */
[----:B------:R-:W-:-:S03]  /*1bdd0*/  IMAD R6, R199, UR4, RZ ;  /* 0x00000004c7067c24 */ /* 0x000fc6000f8e02ff */
[C---:B------:R-:W-:Y:S02]  /*1bde0*/  IADD3 R9, -R7.reuse, RZ, RZ ;  /* 0x000000ff07097210 */ /* 0x040fe40007ffe1ff */
[----:B------:R-:W-:-:S03]  /*1bdf0*/  IADD3 R4, P0, R7, R4, RZ ;  /* 0x0000000407047210 */ /* 0x000fc60007f1e0ff */
        /* <DEDUP_REMOVED lines=15> */
.L_x_2916:
[----:B------:R-:W-:Y:S05]  /*1bef0*/  BSYNC B1 ;  /* 0x0000000000017941 */ /* 0x000fea0003800000 */
.L_x_2915:
[----:B------:R-:W-:Y:S01]  /*1bf00*/  ULDC.64 UR4, c[0x0][0xaa0] ;  /* 0x0002a80000047ab9 */ /* 0x000fe20000000a00 */
[----:B------:R-:W-:Y:S01]  /*1bf10*/  BSSY B1, `(.L_x_2917) ;  /* 0x0000038000017945 */ /* 0x000fe20003800000 */
[----:B------:R-:W-:-:S04]  /*1bf20*/  IMAD R4, R10, UR4, RZ ;  /* 0x000000040a047c24 */ /* 0x000fc8000f8e02ff */
[C---:B--2---:R-:W-:Y:S02]  /*1bf30*/  IMAD R7, R3.reuse, UR5, R4 ;  /* 0x0000000503077c24 */ /* 0x044fe4000f8e0204 */
[----:B------:R-:W-:Y:S01]  /*1bf40*/  IMAD.WIDE.U32 R4, R3, UR4, RZ ;  /* 0x0000000403047c25 */ /* 0x000fe2000f8e00ff */
[----:B------:R-:W-:Y:S01]  /*1bf50*/  LEA R3, R191, R198, 0x5 ;  /* 0x000000c6bf037211 */ /* 0x000fe200078e28ff */
[----:B------:R-:W-:Y:S02]  /*1bf60*/  ULDC.64 UR4, c[0x0][0xae8] ;  /* 0x0002ba0000047ab9 */ /* 0x000fe40000000a00 */
[----:B------:R-:W-:Y:S02]  /*1bf70*/  IMAD.IADD R5, R5, 0x1, R7 ;  /* 0x0000000105057824 */ /* 0x000fe400078e0207 */
[----:B------:R-:W-:Y:S02]  /*1bf80*/  IMAD.IADD R9, R184, 0x1, R3 ;  /* 0x00000001b8097824 */ /* 0x000fe400078e0203 */
[----:B------:R-:W-:-:S02]  /*1bf90*/  IMAD R7, R12, UR4, RZ ;  /* 0x000000040c077c24 */ /* 0x000fc4000f8e02ff */
[----:B----4-:R-:W-:Y:S01]  /*1bfa0*/  @P2 IMAD.HI.U32 R6, R9, R14, RZ ;  /* 0x0000000e09062227 */ /* 0x010fe200078e00ff */
[----:B------:R-:W-:-:S03]  /*1bfb0*/  MOV R3, R9 ;  /* 0x0000000900037202 */ /* 0x000fc60000000f00 */
        /* <DEDUP_REMOVED lines=10> */
[----:B------:R-:W-:Y:S01]  /*1c060*/  IMAD.MOV R8, RZ, RZ, -R3 ;  /* 0x000000ffff087224 */ /* 0x000fe200078e0a03 */
[----:B------:R-:W-:Y:S01]  /*1c070*/  IADD3 R5, R5, R7, RZ ;  /* 0x0000000705057210 */ /* 0x000fe20007ffe0ff */
        /* <DEDUP_REMOVED lines=33> */
.L_x_2918:
[----:B------:R-:W-:Y:S05]  /*1c290*/  BSYNC B1 ;  /* 0x0000000000017941 */ /* 0x000fea0003800000 */
.L_x_2917:
        /* <DEDUP_REMOVED lines=13> */
.L_x_2920:
[----:B------:R-:W-:Y:S05]  /*1c370*/  BSYNC B1 ;  /* 0x0000000000017941 */ /* 0x000fea0003800000 */
.L_x_2919:
        /* <DEDUP_REMOVED lines=13> */
.L_x_2922:
[----:B------:R-:W-:Y:S05]  /*1c450*/  BSYNC B1 ;  /* 0x0000000000017941 */ /* 0x000fea0003800000 */
.L_x_2921:
[----:B0-----:R-:W-:Y:S01]  /*1c460*/  IADD3 R0, R184, 0x60, RZ ;  /* 0x00000060b8007810 */ /* 0x001fe20007ffe0ff */
[----:B---3--:R-:W0:Y:S03]  /*1c470*/  SHFL.IDX PT, R3, R3, 0x3, 0x181f ;  /* 0x00781f0003037f89 */ /* 0x008e2600000e0000 */
[----:B------:R-:W-:Y:S01]  /*1c480*/  ISETP.GE.AND P0, PT, R0, R21, PT ;  /* 0x000000150000720c */ /* 0x000fe20003f06270 */
[----:B----4-:R3:W4:-:S12]  /*1c490*/  SHFL.IDX PT, R4, R6, 0x3, 0x181f ;  /* 0x00781f0006047f89 */ /* 0x01071800000e0000 */
[----:B---3--:R-:W-:Y:S05]  /*1c4a0*/  @P0 BRA `(.L_x_2913) ;  /* 0x0000000000240947 */ /* 0x008fea0003800000 */
[----:B------:R-:W-:Y:S02]  /*1c4b0*/  ULDC UR4, c[0x0][0xac8] ;  /* 0x0002b20000047ab9 */ /* 0x000fe40000000800 */
[----:B------:R-:W-:Y:S02]  /*1c4c0*/  ISETP.GE.AND P2, PT, R187, UR4, PT ;  /* 0x00000004bb007c0c */ /* 0x000fe4000bf46270 */
[----:B------:R-:W-:-:S11]  /*1c4d0*/  ISETP.GE.AND P3, PT, R190, UR4, PT ;  /* 0x00000004be007c0c */ /* 0x000fd6000bf66270 */
[CC--:B--2-4-:R-:W-:Y:S02]  /*1c4e0*/  @!P2 LEA R6, P0, R187.reuse, R4.reuse, 0x1 ;  /* 0x00000004bb06a211 */ /* 0x0d4fe400078008ff */
[C---:B------:R-:W-:Y:S02]  /*1c4f0*/  @!P3 LEA R4, P1, R190.reuse, R4, 0x1 ;  /* 0x00000004be04b211 */ /* 0x040fe400078208ff */
[-C--:B0-----:R-:W-:Y:S02]  /*1c500*/  @!P2 LEA.HI.X R7, R187, R3.reuse, R227, 0x1, P0 ;  /* 0x00000003bb07a211 */ /* 0x081fe400000f0ce3 */
[----:B------:R-:W-:-:S03]  /*1c510*/  @!P3 LEA.HI.X R5, R190, R3, R226, 0x1, P1 ;  /* 0x00000003be05b211 */ /* 0x000fc600008f0ce2 */
[----:B------:R0:W-:Y:S04]  /*1c520*/  @!P2 ST.E.128 desc[UR60][R6.64], RZ ;  /* 0x000000ff0600a985 */ /* 0x0001e8000c101d3c */
[----:B------:R0:W-:Y:S02]  /*1c530*/  @!P3 ST.E.128 desc[UR60][R4.64], RZ ;  /* 0x000000ff0400b985 */ /* 0x0001e4000c101d3c */
.L_x_2913:
[----:B------:R-:W-:Y:S05]  /*1c540*/  BSYNC B0 ;  /* 0x0000000000007941 */ /* 0x000fea0003800000 */
.L_x_2904:
[----:B------:R-:W-:Y:S02]  /*1c550*/  ULDC UR4, c[0x0][0xc3c] ;  /* 0x00030f0000047ab9 */ /* 0x000fe40000000800 */
[----:B-1----:R-:W-:-:S13]  /*1c560*/  ISETP.GE.AND P0, PT, R31, UR4, PT ;  /* 0x000000041f007c0c */ /* 0x002fda000bf06270 */
[----:B------:R-:W-:Y:S05]  /*1c570*/  @!P0 BRA `(.L_x_2923) ;  /* 0xfffffe4c00548947 */ /* 0x000fea000383ffff */
[----:B------:R-:W-:Y:S05]  /*1c580*/  BRA `(.L_x_2687) ;  /* 0x0000006c00847947 */ /* 0x000fea0003800000 */
.L_x_2685:
        /* <DEDUP_REMOVED lines=16> */
.L_x_2924:
        /* <DEDUP_REMOVED lines=29> */
[----:B-1----:R-:W-:-:S04]  /*1c860*/  SEL R7, R7, RZ, P5 ;  /* 0x000000ff07077207 */ /* 0x002fc80002800000 */
[----:B------:R-:W-:-:S05]  /*1c870*/  IADD3 R8, R2, R7, RZ ;  /* 0x0000000702087210 */ /* 0x000fca0007ffe0ff */
[----:B------:R-:W1:Y:S02]  /*1c880*/  SHFL.IDX PT, R6, R8, 0x1f, 0x1f ;  /* 0x03e01f0008067f89 */ /* 0x000e6400000e0000 */
[----:B-1----:R-:W-:-:S04]  /*1c890*/  IMAD R6, R6, UR5, RZ ;  /* 0x0000000506067c24 */ /* 0x002fc8000f8e02ff */
[----:B------:R-:W-:Y:S01]  /*1c8a0*/  IMAD.MOV.U32 R3, RZ, RZ, R6 ;  /* 0x000000ffff037224 */ /* 0x000fe200078e0006 */
[----:B0-----:R-:W-:-:S13]  /*1c8b0*/  ISETP.GT.AND P6, PT, R6, UR6, PT ;  /* 0x0000000606007c0c */ /* 0x001fda000bfc4270 */
[----:B------:R-:W-:Y:S05]  /*1c8c0*/  @P6 BRA `(.L_x_2926) ;  /* 0x0000000000986947 */ /* 0x000fea0003800000 */
[----:B------:R-:W0:Y:S01]  /*1c8d0*/  LDC R10, c[0x0][0xc3c] ;  /* 0x00030f00ff0a7b82 */ /* 0x000e220000000800 */
[----:B------:R-:W-:Y:S01]  /*1c8e0*/  MOV R6, R3 ;  /* 0x0000000300067202 */ /* 0x000fe20000000f00 */
[----:B------:R-:W-:Y:S01]  /*1c8f0*/  UMOV UR4, URZ ;  /* 0x0000003f00047c82 */ /* 0x000fe20008000000 */
[----:B------:R-:W-:Y:S01]  /*1c900*/  ULDC UR7, c[0x0][0xc3c] ;  /* 0x00030f0000077ab9 */ /* 0x000fe20000000800 */
[----:B------:R-:W-:-:S05]  /*1c910*/  ULDC UR5, c[0x0][0xc38] ;  /* 0x00030e0000057ab9 */ /* 0x000fca0000000800 */
.L_x_2930:
[----:B------:R-:W-:Y:S01]  /*1c920*/  UIADD3 UR4, UR4, 0x1f, URZ ;  /* 0x0000001f04047890 */ /* 0x000fe2000fffe03f */
[----:B------:R-:W-:-:S05]  /*1c930*/  IMAD.U32 R19, RZ, RZ, UR7 ;  /* 0x00000007ff137e24 */ /* 0x000fca000f8e00ff */
        /* <DEDUP_REMOVED lines=10> */
.L_x_2929:
[----:B------:R-:W-:Y:S05]  /*1c9e0*/  BSYNC B0 ;  /* 0x0000000000007941 */ /* 0x000fea0003800000 */
.L_x_2928:
        /* <DEDUP_REMOVED lines=20> */
.L_x_2926:
        /* <DEDUP_REMOVED lines=15> */
[----:B0-----:R-:W-:-:S06]  /*1cc20*/  IADD3 R11, R10, 0xffffffe, RZ ;  /* 0x0ffffffe0a0b7810 */ /* 0x001fcc0007ffe0ff */
[----:B------:R0:W1:Y:S01]  /*1cc30*/  F2I.FTZ.U32.TRUNC.NTZ R3, R11 ;  /* 0x0000000b00037305 */ /* 0x000062000021f000 */
[----:B------:R-:W-:Y:S05]  /*1cc40*/  @!P0 BRA `(.L_x_2931) ;  /* 0x0000000000088947 */ /* 0x000fea0003800000 */
[----:B------:R-:W-:-:S05]  /*1cc50*/  VIADD R9, R15, 0xffffffff ;  /* 0xffffffff0f097836 */ /* 0x000fca0000000000 */
[----:B------:R2:W3:Y:S02]  /*1cc60*/  SHFL.IDX PT, R16, R8, R9, 0x1f ;  /* 0x00001f0908107589 */ /* 0x0004e400000e0000 */
.L_x_2931:
[----:B---3--:R-:W-:Y:S01]  /*1cc70*/  IMAD R16, R16, UR5, R13 ;  /* 0x0000000510107c24 */ /* 0x008fe2000f8e020d */
[----:B------:R-:W-:Y:S01]  /*1cc80*/  IABS R2, R6 ;  /* 0x0000000600027213 */ /* 0x000fe20000000000 */
[----:B01----:R-:W-:-:S03]  /*1cc90*/  IMAD.MOV R11, RZ, RZ, -R3 ;  /* 0x000000ffff0b7224 */ /* 0x003fc600078e0a03 */
[----:B--2---:R-:W-:Y:S01]  /*1cca0*/  IADD3 R9, -R16, UR6, RZ ;  /* 0x0000000610097c10 */ /* 0x004fe2000fffe1ff */
[----:B------:R-:W-:Y:S01]  /*1ccb0*/  IMAD R11, R11, R12, RZ ;  /* 0x0000000c0b0b7224 */ /* 0x000fe200078e02ff */
[----:B------:R-:W-:Y:S01]  /*1ccc0*/  IADD3 R10, RZ, -R2, RZ ;  /* 0x80000002ff0a7210 */ /* 0x000fe20007ffe0ff */
[----:B------:R-:W-:Y:S01]  /*1ccd0*/  IMAD.MOV.U32 R2, RZ, RZ, RZ ;  /* 0x000000ffff027224 */ /* 0x000fe200078e00ff */
[----:B------:R-:W-:-:S03]  /*1cce0*/  IABS R8, R9 ;  /* 0x0000000900087213 */ /* 0x000fc60000000000 */
        /* <DEDUP_REMOVED lines=25> */
[----:B0-----:R-:W-:-:S06]  /*1ce80*/  IADD3 R3, R7, 0xffffffe, RZ ;  /* 0x0ffffffe07037810 */ /* 0x001fcc0007ffe0ff */
[----:B------:R-:W0:Y:S02]  /*1ce90*/  F2I.FTZ.U32.TRUNC.NTZ R3, R3 ;  /* 0x0000000300037305 */ /* 0x000e24000021f000 */
[----:B0-----:R-:W-:-:S05]  /*1cea0*/  IMAD.MOV R11, RZ, RZ, -R3 ;  /* 0x000000ffff0b7224 */ /* 0x001fca00078e0a03 */
[----:B------:R-:W-:Y:S02]  /*1ceb0*/  MOV R9, R11 ;  /* 0x0000000b00097202 */ /* 0x000fe40000000f00 */
        /* <DEDUP_REMOVED lines=12> */
[----:B------:R-:W-:Y:S01]  /*1cf80*/  ISETP.GE.AND P2, PT, R3, RZ, PT ;  /* 0x000000ff0300720c */ /* 0x000fe20003f46270 */
[----:B------:R-:W-:-:S06]  /*1cf90*/  IMAD.IADD R3, R13, 0x1, R8 ;  /* 0x000000010d037824 */ /* 0x000fcc00078e0208 */
[----:B------:R-:W-:-:S06]  /*1cfa0*/  @P0 VIADD R2, R2, 0x1 ;  /* 0x0000000102020836 */ /* 0x000fcc0000000000 */
[----:B------:R-:W-:Y:S02]  /*1cfb0*/  @!P2 IADD3 R2, -R2, RZ, RZ ;  /* 0x000000ff0202a210 */ /* 0x000fe40007ffe1ff */
[----:B------:R-:W-:Y:S01]  /*1cfc0*/  @!P1 LOP3.LUT R2, RZ, R18, RZ, 0x33, !PT ;  /* 0x00000012ff029212 */ /* 0x000fe200078e33ff */
[----:B------:R-:W-:-:S03]  /*1cfd0*/  IMAD.MOV R18, RZ, RZ, -R18 ;  /* 0x000000ffff127224 */ /* 0x000fc600078e0a12 */
[----:B------:R-:W-:Y:S01]  /*1cfe0*/  LOP3.LUT R17, RZ, R2, RZ, 0x33, !PT ;  /* 0x00000002ff117212 */ /* 0x000fe200078e33ff */
[----:B------:R-:W-:-:S03]  /*1cff0*/  IMAD R18, R2, R18, R3 ;  /* 0x0000001202127224 */ /* 0x000fc600078e0203 */
[----:B------:R-:W-:Y:S01]  /*1d000*/  IADD3 R17, R4, R17, RZ ;  /* 0x0000001104117210 */ /* 0x000fe20007ffe0ff */
[----:B------:R-:W-:Y:S06]  /*1d010*/  BRA `(.L_x_2932) ;  /* 0x00000000000c7947 */ /* 0x000fec0003800000 */
.L_x_2927:
[----:B------:R-:W-:Y:S01]  /*1d020*/  IMAD.MOV.U32 R17, RZ, RZ, RZ ;  /* 0x000000ffff117224 */ /* 0x000fe200078e00ff */
[----:B------:R-:W-:Y:S01]  /*1d030*/  MOV R18, RZ ;  /* 0x000000ff00127202 */ /* 0x000fe20000000f00 */
[----:B------:R-:W-:-:S07]  /*1d040*/  IMAD.U32 R16, RZ, RZ, UR6 ;  /* 0x00000006ff107e24 */ /* 0x000fce000f8e00ff */
.L_x_2932:
[----:B------:R-:W-:-:S13]  /*1d050*/  ISETP.NE.AND P0, PT, R5, RZ, PT ;  /* 0x000000ff0500720c */ /* 0x000fda0003f05270 */
[----:B------:R-:W0:Y:S01]  /*1d060*/  @!P0 S2R R3, SR_CgaCtaId ;  /* 0x0000000000038919 */ /* 0x000e220000008800 */
[----:B------:R-:W-:-:S04]  /*1d070*/  @!P0 MOV R2, 0x400 ;  /* 0x0000040000028802 */ /* 0x000fc80000000f00 */
[----:B0-----:R-:W-:-:S05]  /*1d080*/  @!P0 LEA R2, R3, R2, 0x18 ;  /* 0x0000000203028211 */ /* 0x001fca00078ec0ff */
[----:B------:R0:W-:Y:S01]  /*1d090*/  @!P0 STS.128 [R2+0x2a8d0], R16 ;  /* 0x02a8d01002008388 */ /* 0x0001e20000000c00 */
[----:B------:R-:W-:Y:S06]  /*1d0a0*/  BAR.ARV 0x5, 0x180 ;  /* 0x0146000000007b1d */ /* 0x000fec0000002000 */
.L_x_2925:
        /* <DEDUP_REMOVED lines=11> */
[----:B------:R-:W-:Y:S01]  /*1d160*/  MOV R31, 0x1 ;  /* 0x00000001001f7802 */ /* 0x000fe20000000f00 */
[----:B------:R-:W-:Y:S01]  /*1d170*/  IMAD.MOV.U32 R26, RZ, RZ, RZ ;  /* 0x000000ffff1a7224 */ /* 0x000fe200078e00ff */
[----:B------:R-:W-:Y:S01]  /*1d180*/  MOV R29, 0x1 ;  /* 0x00000001001d7802 */ /* 0x000fe20000000f00 */
[----:B------:R-:W-:Y:S01]  /*1d190*/  IMAD.SHL.U32 R36, R4, 0x8, RZ ;  /* 0x0000000804247824 */ /* 0x000fe200078e00ff */
[----:B------:R-:W-:Y:S01]  /*1d1a0*/  ULDC.64 UR36, c[0x0][0x198] ;  /* 0x0000660000247ab9 */ /* 0x000fe20000000a00 */
[----:B------:R-:W-:Y:S01]  /*1d1b0*/  IMAD.MOV.U32 R28, RZ, RZ, RZ ;  /* 0x000000ffff1c7224 */ /* 0x000fe200078e00ff */
[----:B------:R-:W-:Y:S01]  /*1d1c0*/  ULDC UR38, c[0x0][0xc] ;  /* 0x0000030000267ab9 */ /* 0x000fe20000000800 */
        /* <DEDUP_REMOVED lines=14> */
[----:B------:R-:W-:-:S03]  /*1d2b0*/  LOP3.LUT R0, R2, 0x80, RZ, 0xfc, !PT ;  /* 0x0000008002007812 */ /* 0x000fc600078efcff */
[----:B-1----:R-:W-:-:S07]  /*1d2c0*/  IMAD R37, R36, 0x2, R22 ;  /* 0x0000000224257824 */ /* 0x002fce00078e0216 */
.L_x_3034:
[----:B0-----:R-:W0:Y:S02]  /*1d2d0*/  LDC.64 R32, c[0x0][0xc88] ;  /* 0x00032200ff207b82 */ /* 0x001e240000000a00 */
[----:B0-----:R-:W-:-:S06]  /*1d2e0*/  IMAD.WIDE R32, R19, 0x4, R32 ;  /* 0x0000000413207825 */ /* 0x001fcc00078e0220 */
[----:B--2---:R-:W2:Y:S01]  /*1d2f0*/  LDG.E R32, desc[UR60][R32.64] ;  /* 0x0000003c20207981 */ /* 0x004ea2000c1e1900 */
[----:B------:R-:W-:Y:S05]  /*1d300*/  YIELD ;  /* 0x0000000000007946 */ /* 0x000fea0003800000 */
[----:B------:R-:W-:Y:S01]  /*1d310*/  ULDC.64 UR4, c[0x0][0xa28] ;  /* 0x00028a0000047ab9 */ /* 0x000fe20000000a00 */
[----:B------:R-:W-:Y:S01]  /*1d320*/  ULDC.64 UR8, c[0x0][0xa18] ;  /* 0x0002860000087ab9 */ /* 0x000fe20000000a00 */
[----:B------:R-:W-:Y:S01]  /*1d330*/  ISETP.NE.U32.AND P0, PT, RZ, UR4, PT ;  /* 0x00000004ff007c0c */ /* 0x000fe2000bf05070 */
[----:B------:R-:W-:Y:S01]  /*1d340*/  ULDC.64 UR6, c[0x0][0xa10] ;  /* 0x0002840000067ab9 */ /* 0x000fe20000000a00 */
[----:B------:R-:W-:-:S02]  /*1d350*/  MOV R11, RZ ;  /* 0x000000ff000b7202 */ /* 0x000fc40000000f00 */
[----:B------:R-:W-:Y:S02]  /*1d360*/  ISETP.NE.AND.EX P0, PT, RZ, UR5, PT, P0 ;  /* 0x00000005ff007c0c */ /* 0x000fe4000bf05300 */
[----:B------:R-:W-:-:S04]  /*1d370*/  ISETP.NE.U32.AND P2, PT, RZ, UR8, PT ;  /* 0x00000008ff007c0c */ /* 0x000fc8000bf45070 */
[----:B------:R-:W-:Y:S01]  /*1d380*/  ISETP.NE.AND.EX P2, PT, RZ, UR9, PT, P2 ;  /* 0x00000009ff007c0c */ /* 0x000fe2000bf45320 */
[----:B------:R-:W-:Y:S01]  /*1d390*/  IMAD.MOV.U32 R35, RZ, RZ, RZ ;  /* 0x000000ffff237224 */ /* 0x000fe200078e00ff */
[----:B--2---:R-:W-:-:S05]  /*1d3a0*/  SHF.R.S32.HI R0, RZ, 0x1f, R32 ;  /* 0x0000001fff007819 */ /* 0x004fca0000011420 */
[C---:B------:R-:W-:Y:S01]  /*1d3b0*/  @P0 LEA R2, P1, R32.reuse, UR4, 0x2 ;  /* 0x0000000420020c11 */ /* 0x040fe2000f8210ff */
[C---:B------:R-:W-:Y:S01]  /*1d3c0*/  IMAD.SHL.U32 R24, R32.reuse, 0x4, RZ ;  /* 0x0000000420187824 */ /* 0x040fe200078e00ff */
[C-C-:B------:R-:W-:Y:S01]  /*1d3d0*/  SHF.L.U64.HI R25, R32.reuse, 0x2, R0.reuse ;  /* 0x0000000220197819 */ /* 0x140fe20000010200 */
[----:B------:R0:W-:Y:S01]  /*1d3e0*/  STL [R1+0x1c], R0 ;  /* 0x00001c0001007387 */ /* 0x0001e20000100800 */
[----:B------:R-:W-:Y:S01]  /*1d3f0*/  @P0 LEA.HI.X R3, R32, UR5, R0, 0x2, P1 ;  /* 0x0000000520030c11 */ /* 0x000fe200088f1400 */
[----:B------:R-:W-:-:S04]  /*1d400*/  ULDC.64 UR4, c[0x0][0xa00] ;  /* 0x0002800000047ab9 */ /* 0x000fc80000000a00 */
        /* <DEDUP_REMOVED lines=26> */
[----:B------:R-:W-:Y:S01]  /*1d5b0*/  IMAD.U32 R7, RZ, RZ, UR4 ;  /* 0x00000004ff077e24 */ /* 0x000fe2000f8e00ff */
[----:B---3--:R0:W-:Y:S01]  /*1d5c0*/  STL [R1+0x14], R8 ;  /* 0x0000140801007387 */ /* 0x0081e20000100800 */
[----:B------:R-:W-:-:S03]  /*1d5d0*/  IMAD.MOV.U32 R10, RZ, RZ, R8 ;  /* 0x000000ffff0a7224 */ /* 0x000fc600078e0008 */
[----:B--2---:R0:W-:Y:S01]  /*1d5e0*/  STL [R1+0x4], R11 ;  /* 0x0000040b01007387 */ /* 0x0041e20000100800 */
[----:B------:R-:W-:Y:S05]  /*1d5f0*/  @P2 BRA `(.L_x_2934) ;  /* 0x0000000000142947 */ /* 0x000fea0003800000 */
[----:B------:R-:W-:Y:S05]  /*1d600*/  @!P0 BRA `(.L_x_2934) ;  /* 0x0000000000108947 */ /* 0x000fea0003800000 */
[----:B------:R-:W2:Y:S04]  /*1d610*/  LDG.E R9, desc[UR60][R2.64] ;  /* 0x0000003c02097981 */ /* 0x000ea8000c1e1900 */
[----:B0-----:R-:W2:Y:S02]  /*1d620*/  LDG.E R8, desc[UR60][R2.64+0x4] ;  /* 0x0000043c02087981 */ /* 0x001ea4000c1e1900 */
[----:B--2---:R-:W-:-:S05]  /*1d630*/  IMAD.IADD R10, R8, 0x1, -R9 ;  /* 0x00000001080a7824 */ /* 0x004fca00078e0a09 */
[----:B------:R1:W-:Y:S02]  /*1d640*/  STL [R1+0x14], R10 ;  /* 0x0000140a01007387 */ /* 0x0003e40000100800 */
.L_x_2934:
[----:B------:R-:W-:Y:S01]  /*1d650*/  ULDC.64 UR4, c[0x0][0xa20] ;  /* 0x0002880000047ab9 */ /* 0x000fe20000000a00 */
[----:B------:R-:W-:Y:S02]  /*1d660*/  MOV R33, R32 ;  /* 0x0000002000217202 */ /* 0x000fe40000000f00 */
[----:B------:R-:W-:-:S04]  /*1d670*/  ISETP.NE.U32.AND P0, PT, RZ, UR4, PT ;  /* 0x00000004ff007c0c */ /* 0x000fc8000bf05070 */
[----:B------:R-:W-:-:S13]  /*1d680*/  ISETP.NE.AND.EX P0, PT, RZ, UR5, PT, P0 ;  /* 0x00000005ff007c0c */ /* 0x000fda000bf05300 */
[----:B------:R-:W-:Y:S05]  /*1d690*/  @!P0 BRA `(.L_x_2935) ;  /* 0x0000000000108947 */ /* 0x000fea0003800000 */
[----:B------:R-:W-:-:S04]  /*1d6a0*/  IADD3 R2, P0, R24, UR4, RZ ;  /* 0x0000000418027c10 */ /* 0x000fc8000ff1e0ff */
[----:B------:R-:W-:-:S05]  /*1d6b0*/  IADD3.X R3, R25, UR5, RZ, P0, !PT ;  /* 0x0000000519037c10 */ /* 0x000fca00087fe4ff */
[----:B------:R2:W5:Y:S01]  /*1d6c0*/  LDG.E R7, desc[UR60][R2.64] ;  /* 0x0000003c02077981 */ /* 0x000562000c1e1900 */
[----:B------:R-:W-:Y:S05]  /*1d6d0*/  BRA `(.L_x_2936) ;  /* 0x0000000000247947 */ /* 0x000fea0003800000 */
.L_x_2935:
[----:B------:R-:W-:Y:S02]  /*1d6e0*/  ULDC.64 UR4, c[0x0][0xa08] ;  /* 0x0002820000047ab9 */ /* 0x000fe40000000a00 */
[----:B------:R-:W-:-:S04]  /*1d6f0*/  ISETP.NE.U32.AND P0, PT, RZ, UR4, PT ;  /* 0x00000004ff007c0c */ /* 0x000fc8000bf05070 */
[----:B------:R-:W-:-:S13]  /*1d700*/  ISETP.NE.AND.EX P0, PT, RZ, UR5, PT, P0 ;  /* 0x00000005ff007c0c */ /* 0x000fda000bf05300 */
[----:B------:R-:W-:Y:S05]  /*1d710*/  @!P0 BRA `(.L_x_2936) ;  /* 0x0000000000148947 */ /* 0x000fea0003800000 */
[----:B------:R-:W2:Y:S02]  /*1d720*/  LDC.64 R2, c[0x0][0xa08] ;  /* 0x00028200ff027b82 */ /* 0x000ea40000000a00 */
[----:B--2---:R-:W-:-:S05]  /*1d730*/  IMAD.WIDE R2, R33, 0x4, R2 ;  /* 0x0000000421027825 */ /* 0x004fca00078e0202 */
[----:B------:R-:W2:Y:S04]  /*1d740*/  LDG.E R7, desc[UR60][R2.64] ;  /* 0x0000003c02077981 */ /* 0x000ea8000c1e1900 */
[----:B0-----:R-:W2:Y:S02]  /*1d750*/  LDG.E R8, desc[UR60][R2.64+0x4] ;  /* 0x0000043c02087981 */ /* 0x001ea4000c1e1900 */
[----:B--2---:R-:W-:-:S07]  /*1d760*/  IMAD.IADD R7, R8, 0x1, -R7 ;  /* 0x0000000108077824 */ /* 0x004fce00078e0a07 */
.L_x_2936:
[----:B--2---:R-:W2:Y:S01]  /*1d770*/  @P1 LDG.E R2, desc[UR60][R4.64] ;  /* 0x0000003c04021981 */ /* 0x004ea2000c1e1900 */
[----:B------:R-:W3:Y:S03]  /*1d780*/  LDC R3, c[0x0][0x448] ;  /* 0x00011200ff037b82 */ /* 0x000ee60000000800 */
[----:B------:R-:W2:Y:S01]  /*1d790*/  @P1 LDG.E R9, desc[UR60][R4.64+0x4] ;  /* 0x0000043c04091981 */ /* 0x000ea2000c1e1900 */
[----:B-----5:R-:W-:Y:S01]  /*1d7a0*/  IMAD.IADD R7, R7, 0x1, -R11 ;  /* 0x0000000107077824 */ /* 0x020fe200078e0a0b */
[----:B------:R-:W-:Y:S01]  /*1d7b0*/  BSSY B0, `(.L_x_2937) ;  /* 0x0000146000007945 */ /* 0x000fe20003800000 */
[----:B---3--:R-:W-:-:S13]  /*1d7c0*/  ISETP.NE.AND P0, PT, R3, 0x1, PT ;  /* 0x000000010300780c */ /* 0x008fda0003f05270 */
[----:B0-----:R-:W0:Y:S08]  /*1d7d0*/  @P0 LDC R8, c[0x0][0x44c] ;  /* 0x00011300ff080b82 */ /* 0x001e300000000800 */
[----:B------:R-:W3:Y:S01]  /*1d7e0*/  @P0 LDC R3, c[0x0][0x450] ;  /* 0x00011400ff030b82 */ /* 0x000ee20000000800 */
[----:B--2---:R-:W-:Y:S01]  /*1d7f0*/  @P1 IMAD.IADD R6, R9, 0x1, -R2 ;  /* 0x0000000109061824 */ /* 0x004fe200078e0a02 */
[----:B------:R-:W-:-:S05]  /*1d800*/  SHF.L.U32 R2, R17, 0x7, RZ ;  /* 0x0000000711027819 */ /* 0x000fca00000006ff */
[----:B------:R-:W-:-:S04]  /*1d810*/  VIADD R2, R2, 0x7f ;  /* 0x0000007f02027836 */ /* 0x000fc80000000000 */
[----:B0-----:R-:W-:-:S05]  /*1d820*/  @P0 IMAD.HI.U32 R8, R2, R8, RZ ;  /* 0x0000000802080227 */ /* 0x001fca00078e00ff */
[----:B---3--:R-:W-:Y:S02]  /*1d830*/  @P0 SHF.R.U32.HI R2, RZ, R3, R8 ;  /* 0x00000003ff020219 */ /* 0x008fe40000011608 */
[----:B------:R-:W-:-:S05]  /*1d840*/  IADD3 R8, R7, R6, RZ ;  /* 0x0000000607087210 */ /* 0x000fca0007ffe0ff */
[----:B------:R-:W-:Y:S01]  /*1d850*/  VIADD R3, R8, 0x5f ;  /* 0x0000005f08037836 */ /* 0x000fe20000000000 */
[----:B------:R0:W-:Y:S03]  /*1d860*/  STL [R1], R8 ;  /* 0x0000000801007387 */ /* 0x0001e60000100800 */
[----:B------:R-:W-:-:S05]  /*1d870*/  IMAD.HI R3, R3, 0x2aaaaaab, RZ ;  /* 0x2aaaaaab03037827 */ /* 0x000fca00078e02ff */
[----:B------:R-:W-:-:S04]  /*1d880*/  SHF.R.U32.HI R4, RZ, 0x1f, R3 ;  /* 0x0000001fff047819 */ /* 0x000fc80000011603 */
[----:B------:R-:W-:Y:S02]  /*1d890*/  LEA.HI.SX32 R5, R3, R4, 0x1c ;  /* 0x0000000403057211 */ /* 0x000fe400078fe2ff */
[----:B------:R-:W-:-:S05]  /*1d8a0*/  IADD3 R4, R8, 0x60, -R10 ;  /* 0x0000006008047810 */ /* 0x000fca0007ffe80a */
[----:B------:R-:W-:-:S04]  /*1d8b0*/  IMAD.IADD R2, R4, 0x1, R2 ;  /* 0x0000000104027824 */ /* 0x000fc800078e0202 */
[----:B------:R-:W-:-:S05]  /*1d8c0*/  IMAD.HI R2, R2, 0x2aaaaaab, RZ ;  /* 0x2aaaaaab02027827 */ /* 0x000fca00078e02ff */
[----:B------:R-:W-:-:S04]  /*1d8d0*/  SHF.R.U32.HI R3, RZ, 0x1f, R2 ;  /* 0x0000001fff037819 */ /* 0x000fc80000011602 */
[----:B------:R-:W-:-:S04]  /*1d8e0*/  LEA.HI.SX32 R2, R2, R3, 0x1c ;  /* 0x0000000302027211 */ /* 0x000fc800078fe2ff */
[----:B------:R-:W-:-:S05]  /*1d8f0*/  VIMNMX R2, R5, R2, PT ;  /* 0x0000000205027248 */ /* 0x000fca0003fe0100 */
[----:B------:R-:W-:Y:S01]  /*1d900*/  IMAD R3, R2, 0x60, -R7 ;  /* 0x0000006002037824 */ /* 0x000fe200078e0a07 */
[----:B------:R-:W-:-:S04]  /*1d910*/  IADD3 R7, -R7, RZ, RZ ;  /* 0x000000ff07077210 */ /* 0x000fc80007ffe1ff */
[----:B------:R-:W-:Y:S02]  /*1d920*/  VIMNMX R3, R3, R6, PT ;  /* 0x0000000603037248 */ /* 0x000fe40003fe0100 */
[----:B------:R-:W-:-:S04]  /*1d930*/  VIMNMX R2, RZ, R7, !PT ;  /* 0x00000007ff027248 */ /* 0x000fc80007fe0100 */
[----:B------:R-:W-:-:S13]  /*1d940*/  ISETP.GT.AND P0, PT, R3, R2, PT ;  /* 0x000000020300720c */ /* 0x000fda0003f04270 */
[----:B------:R-:W-:Y:S02]  /*1d950*/  @P0 VIADD R7, R3, 0x5f ;  /* 0x0000005f03070836 */ /* 0x000fe40000000000 */
[----:B------:R-:W-:-:S04]  /*1d960*/  IMAD.WIDE.U32 R2, R2, -0x55555555, RZ ;  /* 0xaaaaaaab02027825 */ /* 0x000fc800078e00ff */
[----:B------:R-:W-:Y:S01]  /*1d970*/  @P0 IMAD.HI R7, R7, 0x2aaaaaab, RZ ;  /* 0x2aaaaaab07070827 */ /* 0x000fe200078e02ff */
[----:B------:R-:W-:-:S04]  /*1d980*/  SHF.R.U32.HI R6, RZ, 0x6, R3 ;  /* 0x00000006ff067819 */ /* 0x000fc80000011603 */
[----:B------:R-:W-:Y:S01]  /*1d990*/  @P0 SHF.R.U32.HI R2, RZ, 0x1f, R7 ;  /* 0x0000001fff020819 */ /* 0x000fe20000011607 */
[----:B------:R-:W-:-:S03]  /*1d9a0*/  IMAD.MOV.U32 R3, RZ, RZ, R6 ;  /* 0x000000ffff037224 */ /* 0x000fc600078e0006 */
[----:B------:R-:W-:Y:S02]  /*1d9b0*/  @P0 LEA.HI.SX32 R3, R7, R2, 0x1c ;  /* 0x0000000207030211 */ /* 0x000fe400078fe2ff */
[----:B------:R-:W-:Y:S02]  /*1d9c0*/  PLOP3.LUT P0, PT, PT, PT, PT, 0x80, 0x0 ;  /* 0x000000000000781c */ /* 0x000fe40003f0f070 */
[----:B------:R-:W-:-:S13]  /*1d9d0*/  ISETP.GT.AND P2, PT, R3, R6, PT ;  /* 0x000000060300720c */ /* 0x000fda0003f44270 */
[----:B0-----:R-:W-:Y:S05]  /*1d9e0*/  @!P2 BRA `(.L_x_2938) ;  /* 0x000000100088a947 */ /* 0x001fea0003800000 */
[----:B------:R-:W-:Y:S01]  /*1d9f0*/  UMOV UR4, 0xffffffff ;  /* 0xffffffff00047882 */ /* 0x000fe20000000000 */
[----:B------:R-:W-:Y:S02]  /*1da00*/  SEL R2, R33, RZ, !P1 ;  /* 0x000000ff21027207 */ /* 0x000fe40004800000 */
[----:B------:R-:W-:Y:S05]  /*1da10*/  BRA.DIV UR4, `(.L_x_2939) ;  /* 0x0000006a04e87947 */ /* 0x000fea000b800000 */
[----:B------:R-:W0:Y:S02]  /*1da20*/  S2R R7, SR_TID.X ;  /* 0x0000000000077919 */ /* 0x000e240000002100 */
[----:B0-----:R-:W-:-:S04]  /*1da30*/  SHF.R.U32.HI R7, RZ, 0x5, R7 ;  /* 0x00000005ff077819 */ /* 0x001fc80000011607 */
[----:B------:R-:W-:-:S05]  /*1da40*/  LOP3.LUT R7, R7, 0x3, RZ, 0xc0, !PT ;  /* 0x0000000307077812 */ /* 0x000fca00078ec0ff */
[----:B------:R0:W2:Y:S02]  /*1da50*/  SHFL.IDX PT, R14, R7, RZ, 0x1f ;  /* 0x00001fff070e7589 */ /* 0x0000a400000e0000 */
.L_x_3102:
[----:B--2---:R-:W-:Y:S02]  /*1da60*/  ISETP.NE.AND P0, PT, R14, RZ, PT ;  /* 0x000000ff0e00720c */ /* 0x004fe40003f05270 */
[----:B------:R-:W-:-:S11]  /*1da70*/  PLOP3.LUT P6, PT, PT, PT, PT, 0x8, 0x0 ;  /* 0x000000000000781c */ /* 0x000fd60003fce170 */
[----:B------:R-:W-:Y:S05]  /*1da80*/  @P0 BRA `(.L_x_2940) ;  /* 0x00000000000c0947 */ /* 0x000fea0003800000 */
[----:B------:R-:W-:-:S03]  /*1da90*/  UMOV UR4, 0xffffffff ;  /* 0xffffffff00047882 */ /* 0x000fc60000000000 */
[----:B------:R-:W-:Y:S05]  /*1daa0*/  BRA.DIV UR4, `(.L_x_2941) ;  /* 0x0000006a04f87947 */ /* 0x000fea000b800000 */
[----:B------:R-:W-:-:S13]  /*1dab0*/  ELECT P6, URZ, PT ;  /* 0x00000000003f782f */ /* 0x000fda00038c0000 */
.L_x_2940:
        /* <DEDUP_REMOVED lines=9> */
.L_x_3105:
[----:B------:R-:W-:Y:S05]  /*1db50*/  BSYNC B1 ;  /* 0x0000000000017941 */ /* 0x000fea0003800000 */
.L_x_2942:
[----:B------:R-:W-:Y:S04]  /*1db60*/  BSSY B1, `(.L_x_2944) ;  /* 0x000007c000017945 */ /* 0x000fe80003800000 */
[----:B------:R-:W-:Y:S05]  /*1db70*/  @!P6 BRA `(.L_x_2945) ;  /* 0x0000000400e8e947 */ /* 0x000fea0003800000 */
[----:B------:R-:W-:Y:S01]  /*1db80*/  IMAD R11, R26, 0x8, R22 ;  /* 0x000000081a0b7824 */ /* 0x000fe200078e0216 */
[----:B-1----:R-:W-:Y:S01]  /*1db90*/  SHF.L.U32 R10, R31, 0x1f, RZ ;  /* 0x0000001f1f0a7819 */ /* 0x002fe200000006ff */
[----:B------:R-:W1:Y:S01]  /*1dba0*/  S2R R8, SR_TID.X ;  /* 0x0000000000087919 */ /* 0x000e620000002100 */
[----:B------:R-:W-:Y:S02]  /*1dbb0*/  BSSY B2, `(.L_x_2946) ;  /* 0x0000005000027945 */ /* 0x000fe40003800000 */
[----:B------:R-:W2:Y:S01]  /*1dbc0*/  SYNCS.PHASECHK.TRANS64.TRYWAIT P0, [R11+URZ+0x2a8a0], R10 ;  /* 0x02a8a00a0b0075a7 */ /* 0x000ea2000800017f */
[----:B-1----:R-:W-:-:S04]  /*1dbd0*/  LOP3.LUT R8, R8, 0x7f, RZ, 0xc0, !PT ;  /* 0x0000007f08087812 */ /* 0x002fc800078ec0ff */
[----:B------:R-:W-:Y:S01]  /*1dbe0*/  ISETP.NE.AND P1, PT, R8, RZ, PT ;  /* 0x000000ff0800720c */ /* 0x000fe20003f25270 */
[----:B--2---:R-:W-:-:S12]  /*1dbf0*/  @!P0 BRA `(.L_x_2947) ;  /* 0x0000006800d88947 */ /* 0x004fd80003800000 */
.L_x_3106:
[----:B------:R-:W-:Y:S05]  /*1dc00*/  BSYNC B2 ;  /* 0x0000000000027941 */ /* 0x000fea0003800000 */
.L_x_2946:
[----:B------:R-:W-:Y:S04]  /*1dc10*/  BSSY B2, `(.L_x_2948) ;  /* 0x0000009000027945 */ /* 0x000fe80003800000 */
[----:B------:R-:W-:Y:S05]  /*1dc20*/  @P1 BRA `(.L_x_2949) ;  /* 0x00000000001c1947 */ /* 0x000fea0003800000 */
[----:B------:R-:W2:Y:S01]  /*1dc30*/  S2R R8, SR_TID.X ;  /* 0x0000000000087919 */ /* 0x000ea20000002100 */
[----:B0-----:R-:W-:-:S04]  /*1dc40*/  MOV R7, 0x9000 ;  /* 0x0000900000077802 */ /* 0x001fc80000000f00 */
[----:B------:R3:W-:Y:S01]  /*1dc50*/  SYNCS.ARRIVE.TRANS64 RZ, [R11+URZ+0x2a890], R7 ;  /* 0x02a890070bff79a7 */ /* 0x0007e2000800003f */
[----:B--2---:R-:W-:-:S04]  /*1dc60*/  LOP3.LUT R8, R8, 0x1f, RZ, 0xc0, !PT ;  /* 0x0000001f08087812 */ /* 0x004fc800078ec0ff */
[----:B------:R-:W-:-:S13]  /*1dc70*/  ISETP.NE.AND P0, PT, R8, RZ, PT ;  /* 0x000000ff0800720c */ /* 0x000fda0003f05270 */
[----:B---3--:R-:W-:Y:S05]  /*1dc80*/  @!P0 BRA `(.L_x_2949) ;  /* 0x0000000000048947 */ /* 0x008fea0003800000 */
[----:B------:R-:W-:Y:S01]  /*1dc90*/  BPT.TRAP 0x1 ;  /* 0x000000040000795c */ /* 0x000fe20000300000 */
.L_x_2949:
[----:B------:R-:W-:Y:S05]  /*1dca0*/  BSYNC B2 ;  /* 0x0000000000027941 */ /* 0x000fea0003800000 */
.L_x_2948:
[----:B------:R-:W-:Y:S01]  /*1dcb0*/  IMAD.MOV.U32 R14, RZ, RZ, RZ ;  /* 0x000000ffff0e7224 */ /* 0x000fe200078e00ff */
[----:B------:R-:W-:Y:S01]  /*1dcc0*/  UIADD3 UR4, UP0, UR36, 0x570, URZ ;  /* 0x0000057024047890 */ /* 0x000fe2000ff1e03f */
[----:B------:R-:W-:Y:S01]  /*1dcd0*/  IMAD R8, R3, 0x60, R0 ;  /* 0x0000006003087824 */ /* 0x000fe200078e0200 */
[----:B------:R-:W-:Y:S01]  /*1dce0*/  PLOP3.LUT P0, PT, PT, PT, PT, 0x80, 0x0 ;  /* 0x000000000000781c */ /* 0x000fe20003f0f070 */
[----:B------:R-:W-:Y:S01]  /*1dcf0*/  IMAD R9, R26, 0x9000, R22 ;  /* 0x000090001a097824 */ /* 0x000fe200078e0216 */
[----:B------:R-:W-:Y:S01]  /*1dd00*/  R2UR UR10, R14 ;  /* 0x000000000e0a72ca */ /* 0x000fe200000e0000 */
[----:B------:R-:W-:Y:S01]  /*1dd10*/  VIADD R8, R8, 0xffffffa0 ;  /* 0xffffffa008087836 */ /* 0x000fe20000000000 */
[----:B0-----:R-:W-:Y:S01]  /*1dd20*/  IADD3 R7, R11, 0x2a890, RZ ;  /* 0x0002a8900b077810 */ /* 0x001fe20007ffe0ff */
[----:B------:R-:W-:Y:S01]  /*1dd30*/  VIADD R12, R9, 0x18400 ;  /* 0x00018400090c7836 */ /* 0x000fe20000000000 */
[----:B------:R-:W-:Y:S01]  /*1dd40*/  UIADD3.X UR5, URZ, UR37, URZ, UP0, !UPT ;  /* 0x000000253f057290 */ /* 0x000fe200087fe43f */
[----:B------:R-:W-:Y:S01]  /*1dd50*/  UMOV UR6, 0x0 ;  /* 0x0000000000067882 */ /* 0x000fe20000000000 */
[----:B------:R-:W-:-:S10]  /*1dd60*/  UMOV UR7, 0x12f00000 ;  /* 0x12f0000000077882 */ /* 0x000fd40000000000 */
.L_x_2950:
        /* <DEDUP_REMOVED lines=12> */
[----:B------:R-:W-:Y:S01]  /*1de30*/  UMOV UR6, 0x0 ;  /* 0x0000000000067882 */ /* 0x000fe20000000000 */
[----:B------:R-:W-:Y:S01]  /*1de40*/  IADD3 R12, R9, 0x1b400, RZ ;  /* 0x0001b400090c7810 */ /* 0x000fe20007ffe0ff */
[----:B------:R-:W-:Y:S01]  /*1de50*/  UMOV UR7, 0x12f00000 ;  /* 0x12f0000000077882 */ /* 0x000fe20000000000 */
[----:B------:R-:W-:-:S15]  /*1de60*/  R2UR UR10, R15 ;  /* 0x000000000f0a72ca */ /* 0x000fde00000e0000 */
.L_x_2951:
        /* <DEDUP_REMOVED lines=11> */
[----:B------:R-:W-:Y:S01]  /*1df20*/  VIADD R9, R9, 0x1e400 ;  /* 0x0001e40009097836 */ /* 0x000fe20000000000 */
[----:B------:R-:W-:Y:S01]  /*1df30*/  UMOV UR6, 0x0 ;  /* 0x0000000000067882 */ /* 0x000fe20000000000 */
[----:B------:R-:W-:Y:S01]  /*1df40*/  UMOV UR7, 0x12f00000 ;  /* 0x12f0000000077882 */ /* 0x000fe20000000000 */
[----:B------:R-:W-:-:S09]  /*1df50*/  UMOV UR10, 0x80 ;  /* 0x00000080000a7882 */ /* 0x000fd20000000000 */
.L_x_2952:
        /* <DEDUP_REMOVED lines=13> */
.L_x_3107:
[----:B------:R-:W-:Y:S05]  /*1e030*/  BSYNC B2 ;  /* 0x0000000000027941 */ /* 0x000fea0003800000 */
.L_x_2953:
        /* <DEDUP_REMOVED lines=11> */
.L_x_2956:
[----:B------:R-:W-:Y:S05]  /*1e0f0*/  BSYNC B2 ;  /* 0x0000000000027941 */ /* 0x000fea0003800000 */
.L_x_2955:
[----:B------:R-:W-:Y:S01]  /*1e100*/  R2UR UR10, R14 ;  /* 0x000000000e0a72ca */ /* 0x000fe200000e0000 */
[----:B------:R-:W-:Y:S01]  /*1e110*/  IMAD R7, R26, 0x6000, R22 ;  /* 0x000060001a077824 */ /* 0x000fe200078e0216 */
[----:B------:R-:W-:Y:S01]  /*1e120*/  R2UR UR6, R12 ;  /* 0x000000000c0672ca */ /* 0x000fe200000e0000 */
[----:B------:R-:W-:Y:S01]  /*1e130*/  UIADD3 UR4, UP0, UR36, 0x670, URZ ;  /* 0x0000067024047890 */ /* 0x000fe2000ff1e03f */
[----:B------:R-:W-:Y:S01]  /*1e140*/  R2UR UR7, R13 ;  /* 0x000000000d0772ca */ /* 0x000fe200000e0000 */
[----:B01----:R-:W-:Y:S01]  /*1e150*/  VIADD R11, R11, 0x2a8b0 ;  /* 0x0002a8b00b0b7836 */ /* 0x003fe20000000000 */
[----:B------:R-:W-:Y:S01]  /*1e160*/  PLOP3.LUT P0, PT, PT, PT, PT, 0x80, 0x0 ;  /* 0x000000000000781c */ /* 0x000fe20003f0f070 */
[----:B------:R-:W-:Y:S01]  /*1e170*/  UIADD3.X UR5, URZ, UR37, URZ, UP0, !UPT ;  /* 0x000000253f057290 */ /* 0x000fe200087fe43f */
[----:B------:R-:W-:-:S11]  /*1e180*/  IADD3 R9, R7, 0x400, RZ ;  /* 0x0000040007097810 */ /* 0x000fd60007ffe0ff */
.L_x_2957:
        /* <DEDUP_REMOVED lines=15> */
.L_x_2958:
        /* <DEDUP_REMOVED lines=9> */
[----:B--2---:R-:W-:Y:S05]  /*1e310*/  @P0 BRA.U.ANY `(.L_x_2958) ;  /* 0xfffffffd00d80947 */ /* 0x004fea000393ffff */
.L_x_2945:
[----:B------:R-:W-:Y:S05]  /*1e320*/  BSYNC B1 ;  /* 0x0000000000017941 */ /* 0x000fea0003800000 */
.L_x_2944:
        /* <DEDUP_REMOVED lines=9> */
.L_x_2974:
[----:B------:R-:W-:Y:S05]  /*1e3c0*/  YIELD ;  /* 0x0000000000007946 */ /* 0x000fea0003800000 */
[----:B------:R-:W-:Y:S04]  /*1e3d0*/  BSSY B1, `(.L_x_2959) ;  /* 0x000007b000017945 */ /* 0x000fe80003800000 */
[----:B------:R-:W-:Y:S05]  /*1e3e0*/  @!P6 BRA `(.L_x_2960) ;  /* 0x0000000400e4e947 */ /* 0x000fea0003800000 */
[----:B-1----:R-:W-:Y:S01]  /*1e3f0*/  IMAD R10, R26, 0x8, R22 ;  /* 0x000000081a0a7824 */ /* 0x002fe200078e0216 */
[----:B------:R-:W-:Y:S01]  /*1e400*/  SHF.L.U32 R9, R31, 0x1f, RZ ;  /* 0x0000001f1f097819 */ /* 0x000fe200000006ff */
[----:B------:R-:W1:Y:S01]  /*1e410*/  S2R R3, SR_TID.X ;  /* 0x0000000000037919 */ /* 0x000e620000002100 */
[----:B------:R-:W-:Y:S02]  /*1e420*/  BSSY B2, `(.L_x_2961) ;  /* 0x0000005000027945 */ /* 0x000fe40003800000 */
[----:B------:R-:W2:Y:S01]  /*1e430*/  SYNCS.PHASECHK.TRANS64.TRYWAIT P1, [R10+URZ+0x2a8a0], R9 ;  /* 0x02a8a0090a0075a7 */ /* 0x000ea2000802017f */
[----:B-1----:R-:W-:-:S04]  /*1e440*/  LOP3.LUT R3, R3, 0x7f, RZ, 0xc0, !PT ;  /* 0x0000007f03037812 */ /* 0x002fc800078ec0ff */
[----:B------:R-:W-:Y:S01]  /*1e450*/  ISETP.NE.AND P2, PT, R3, RZ, PT ;  /* 0x000000ff0300720c */ /* 0x000fe20003f45270 */
[----:B--2---:R-:W-:-:S12]  /*1e460*/  @!P1 BRA `(.L_x_2962) ;  /* 0x0000006000e49947 */ /* 0x004fd80003800000 */
.L_x_3108:
[----:B------:R-:W-:Y:S05]  /*1e470*/  BSYNC B2 ;  /* 0x0000000000027941 */ /* 0x000fea0003800000 */
.L_x_2961:
[----:B------:R-:W-:Y:S04]  /*1e480*/  BSSY B2, `(.L_x_2963) ;  /* 0x0000009000027945 */ /* 0x000fe80003800000 */
[----:B------:R-:W-:Y:S05]  /*1e490*/  @P2 BRA `(.L_x_2964) ;  /* 0x00000000001c2947 */ /* 0x000fea0003800000 */
[----:B0-----:R-:W0:Y:S01]  /*1e4a0*/  S2R R7, SR_TID.X ;  /* 0x0000000000077919 */ /* 0x001e220000002100 */
[----:B------:R-:W-:-:S04]  /*1e4b0*/  IMAD.MOV.U32 R3, RZ, RZ, 0x9000 ;  /* 0x00009000ff037424 */ /* 0x000fc800078e00ff */
[----:B------:R2:W-:Y:S01]  /*1e4c0*/  SYNCS.ARRIVE.TRANS64 RZ, [R10+URZ+0x2a890], R3 ;  /* 0x02a890030aff79a7 */ /* 0x0005e2000800003f */
[----:B0-----:R-:W-:-:S04]  /*1e4d0*/  LOP3.LUT R7, R7, 0x1f, RZ, 0xc0, !PT ;  /* 0x0000001f07077812 */ /* 0x001fc800078ec0ff */
[----:B------:R-:W-:-:S13]  /*1e4e0*/  ISETP.NE.AND P1, PT, R7, RZ, PT ;  /* 0x000000ff0700720c */ /* 0x000fda0003f25270 */
[----:B--2---:R-:W-:Y:S05]  /*1e4f0*/  @!P1 BRA `(.L_x_2964) ;  /* 0x0000000000049947 */ /* 0x004fea0003800000 */
[----:B------:R-:W-:Y:S01]  /*1e500*/  BPT.TRAP 0x1 ;  /* 0x000000040000795c */ /* 0x000fe20000300000 */
.L_x_2964:
[----:B------:R-:W-:Y:S05]  /*1e510*/  BSYNC B2 ;  /* 0x0000000000027941 */ /* 0x000fea0003800000 */
.L_x_2963:
[----:B------:R-:W-:Y:S01]  /*1e520*/  MOV R14, RZ ;  /* 0x000000ff000e7202 */ /* 0x000fe20000000f00 */
[----:B------:R-:W-:Y:S01]  /*1e530*/  IMAD R8, R26, 0x9000, R22 ;  /* 0x000090001a087824 */ /* 0x000fe200078e0216 */
[----:B------:R-:W-:Y:S01]  /*1e540*/  UIADD3 UR4, UP0, UR36, 0x570, URZ ;  /* 0x0000057024047890 */ /* 0x000fe2000ff1e03f */
[----:B------:R-:W-:Y:S01]  /*1e550*/  PLOP3.LUT P1, PT, PT, PT, PT, 0x80, 0x0 ;  /* 0x000000000000781c */ /* 0x000fe20003f2f070 */
[----:B0-----:R-:W-:Y:S01]  /*1e560*/  IMAD R7, R11, 0x60, R0 ;  /* 0x000000600b077824 */ /* 0x001fe200078e0200 */
[----:B------:R-:W-:Y:S01]  /*1e570*/  R2UR UR10, R14 ;  /* 0x000000000e0a72ca */ /* 0x000fe200000e0000 */
[----:B------:R-:W-:Y:S01]  /*1e580*/  VIADD R3, R10, 0x2a890 ;  /* 0x0002a8900a037836 */ /* 0x000fe20000000000 */
[----:B------:R-:W-:Y:S01]  /*1e590*/  UIADD3.X UR5, URZ, UR37, URZ, UP0, !UPT ;  /* 0x000000253f057290 */ /* 0x000fe200087fe43f */
[----:B------:R-:W-:Y:S01]  /*1e5a0*/  VIADD R12, R8, 0x18400 ;  /* 0x00018400080c7836 */ /* 0x000fe20000000000 */
[----:B------:R-:W-:Y:S01]  /*1e5b0*/  UMOV UR6, 0x0 ;  /* 0x0000000000067882 */ /* 0x000fe20000000000 */
[----:B------:R-:W-:-:S10]  /*1e5c0*/  UMOV UR7, 0x12f00000 ;  /* 0x12f0000000077882 */ /* 0x000fd40000000000 */
.L_x_2965:
        /* <DEDUP_REMOVED lines=16> */
.L_x_2966:
        /* <DEDUP_REMOVED lines=15> */
.L_x_2967:
        /* <DEDUP_REMOVED lines=13> */
.L_x_3109:
[----:B------:R-:W-:Y:S05]  /*1e890*/  BSYNC B2 ;  /* 0x0000000000027941 */ /* 0x000fea0003800000 */
.L_x_2968:
[----:B------:R-:W-:Y:S01]  /*1e8a0*/  BSSY B2, `(.L_x_2970) ;  /* 0x000000b000027945 */ /* 0x000fe20003800000 */
[----:B------:R-:W-:Y:S01]  /*1e8b0*/  MOV R12, 0x0 ;  /* 0x00000000000c7802 */ /* 0x000fe20000000f00 */
[----:B------:R-:W-:Y:S02]  /*1e8c0*/  IMAD.MOV.U32 R13, RZ, RZ, 0x12f00000 ;  /* 0x12f00000ff0d7424 */ /* 0x000fe400078e00ff */
        /* <DEDUP_REMOVED lines=8> */
.L_x_2971:
[----:B------:R-:W-:Y:S05]  /*1e950*/  BSYNC B2 ;  /* 0x0000000000027941 */ /* 0x000fea0003800000 */
.L_x_2970:
        /* <DEDUP_REMOVED lines=9> */
.L_x_2972:
        /* <DEDUP_REMOVED lines=15> */
.L_x_2973:
        /* <DEDUP_REMOVED lines=10> */
.L_x_2960:
[----:B------:R-:W-:Y:S05]  /*1eb80*/  BSYNC B1 ;  /* 0x0000000000017941 */ /* 0x000fea0003800000 */
.L_x_2959:
[C---:B------:R-:W-:Y:S01]  /*1eb90*/  ISETP.GT.AND P2, PT, R11.reuse, R6, PT ;  /* 0x000000060b00720c */ /* 0x040fe20003f44270 */
[----:B------:R-:W-:Y:S01]  /*1eba0*/  VIADD R11, R11, 0xffffffff ;  /* 0xffffffff0b0b7836 */ /* 0x000fe20000000000 */
[----:B------:R-:W-:-:S04]  /*1ebb0*/  IADD3 R26, R26, 0x1, RZ ;  /* 0x000000011a1a7810 */ /* 0x000fc80007ffe0ff */
[----:B------:R-:W-:-:S04]  /*1ebc0*/  ISETP.NE.AND P1, PT, R26, 0x2, PT ;  /* 0x000000021a00780c */ /* 0x000fc80003f25270 */
[----:B------:R-:W-:Y:S02]  /*1ebd0*/  SEL R3, RZ, 0x1, P1 ;  /* 0x00000001ff037807 */ /* 0x000fe40000800000 */
[----:B------:R-:W-:Y:S02]  /*1ebe0*/  SEL R26, R26, RZ, P1 ;  /* 0x000000ff1a1a7207 */ /* 0x000fe40000800000 */
[----:B------:R-:W-:Y:S01]  /*1ebf0*/  LOP3.LUT R31, R31, R3, RZ, 0x3c, !PT ;  /* 0x000000031f1f7212 */ /* 0x000fe200078e3cff */
[----:B------:R-:W-:Y:S06]  /*1ec00*/  @P2 BRA `(.L_x_2974) ;  /* 0xfffffff400ec2947 */ /* 0x000fec000383ffff */
.L_x_2938:
[----:B------:R-:W-:Y:S05]  /*1ec10*/  BSYNC B0 ;  /* 0x0000000000007941 */ /* 0x000fea0003800000 */
.L_x_2937:
[----:B------:R-:W2:Y:S01]  /*1ec20*/  LDC R0, c[0x0][0x448] ;  /* 0x00011200ff007b82 */ /* 0x000ea20000000800 */
[----:B------:R-:W-:Y:S01]  /*1ec30*/  LEA R3, R17, 0x7f, 0x7 ;  /* 0x0000007f11037811 */ /* 0x000fe200078e38ff */
[----:B------:R-:W-:Y:S05]  /*1ec40*/  @!P0 WARPSYNC.ALL ;  /* 0x0000000000008948 */ /* 0x000fea0003800000 */
[----:B------:R-:W-:Y:S01]  /*1ec50*/  BSSY B7, `(.L_x_2975) ;  /* 0x0000379000077945 */ /* 0x000fe20003800000 */
[----:B------:R-:W-:Y:S01]  /*1ec60*/  @!P0 BAR.SYNC.DEFER_BLOCKING 0xc, 0x180 ;  /* 0x0306000000008b1d */ /* 0x000fe20000010000 */
[----:B--2---:R-:W-:-:S13]  /*1ec70*/  ISETP.NE.AND P1, PT, R0, 0x1, PT ;  /* 0x000000010000780c */ /* 0x004fda0003f25270 */
[----:B------:R-:W0:Y:S08]  /*1ec80*/  @P1 LDC R2, c[0x0][0x44c] ;  /* 0x00011300ff021b82 */ /* 0x000e300000000800 */
[----:B------:R-:W2:Y:S01]  /*1ec90*/  @P1 LDC R0, c[0x0][0x450] ;  /* 0x00011400ff001b82 */ /* 0x000ea20000000800 */
[----:B0-----:R-:W-:-:S05]  /*1eca0*/  @P1 IMAD.HI.U32 R7, R3, R2, RZ ;  /* 0x0000000203071227 */ /* 0x001fca00078e00ff */
[----:B--2---:R-:W-:-:S05]  /*1ecb0*/  @P1 SHF.R.U32.HI R3, RZ, R0, R7 ;  /* 0x00000000ff031219 */ /* 0x004fca0000011607 */
[----:B------:R-:W-:-:S04]  /*1ecc0*/  IMAD.IADD R3, R4, 0x1, R3 ;  /* 0x0000000104037824 */ /* 0x000fc800078e0203 */
[----:B------:R-:W-:-:S05]  /*1ecd0*/  IMAD.HI R3, R3, 0x2aaaaaab, RZ ;  /* 0x2aaaaaab03037827 */ /* 0x000fca00078e02ff */
        /* <DEDUP_REMOVED lines=12> */
[----:B------:R-:W2:Y:S01]  /*1eda0*/  LDC.64 R2, c[0x0][0xc60] ;  /* 0x00031800ff027b82 */ /* 0x000ea20000000a00 */
[----:B------:R-:W0:Y:S02]  /*1edb0*/  FLO.U32 R0, UR4 ;  /* 0x0000000400007d00 */ /* 0x000e2400080e0000 */
[----:B0-----:R-:W-:-:S06]  /*1edc0*/  ISETP.EQ.U32.AND P0, PT, R0, R5, PT ;  /* 0x000000050000720c */ /* 0x001fcc0003f02070 */
[----:B------:R-:W2:Y:S07]  /*1edd0*/  POPC R5, UR4 ;  /* 0x0000000400057d09 */ /* 0x000eae0008000000 */
[----:B--2---:R-:W2:Y:S01]  /*1ede0*/  @P0 ATOMG.E.ADD.STRONG.GPU PT, R3, desc[UR60][R2.64], R5 ;  /* 0x00000005020309a8 */ /* 0x004ea200081ee1fc */
[----:B------:R-:W0:Y:S02]  /*1edf0*/  S2R R4, SR_LTMASK ;  /* 0x0000000000047919 */ /* 0x000e240000003900 */
[----:B0-----:R-:W-:-:S04]  /*1ee00*/  LOP3.LUT R4, R4, UR4, RZ, 0xc0, !PT ;  /* 0x0000000404047c12 */ /* 0x001fc8000f8ec0ff */
[----:B------:R-:W0:Y:S01]  /*1ee10*/  POPC R7, R4 ;  /* 0x0000000400077309 */ /* 0x000e220000000000 */
[----:B--2---:R-:W0:Y:S02]  /*1ee20*/  SHFL.IDX PT, R0, R3, R0, 0x1f ;  /* 0x00001f0003007589 */ /* 0x004e2400000e0000 */
[----:B0-----:R-:W-:Y:S01]  /*1ee30*/  IADD3 R16, R0, UR38, R7 ;  /* 0x0000002600107c10 */ /* 0x001fe2000fffe007 */
[----:B------:R-:W-:Y:S06]  /*1ee40*/  BRA `(.L_x_2977) ;  /* 0x0000003400647947 */ /* 0x000fec0003800000 */
.L_x_2976:
        /* <DEDUP_REMOVED lines=12> */
[----:B------:R-:W-:Y:S01]  /*1ef10*/  MOV R11, UR5 ;  /* 0x00000005000b7c02 */ /* 0x000fe20008000f00 */
[----:B------:R-:W-:Y:S01]  /*1ef20*/  IMAD.U32 R7, RZ, RZ, UR9 ;  /* 0x00000009ff077e24 */ /* 0x000fe2000f8e00ff */
[----:B------:R-:W-:Y:S01]  /*1ef30*/  MOV R13, RZ ;  /* 0x000000ff000d7202 */ /* 0x000fe20000000f00 */
[----:B-1----:R-:W-:-:S02]  /*1ef40*/  IMAD.U32 R10, RZ, RZ, UR4 ;  /* 0x00000004ff0a7e24 */ /* 0x002fc4000f8e00ff */
[----:B------:R-:W-:Y:S02]  /*1ef50*/  IMAD.MOV.U32 R8, RZ, RZ, 0x70 ;  /* 0x00000070ff087424 */ /* 0x000fe400078e00ff */
[----:B------:R-:W-:-:S07]  /*1ef60*/  IMAD.MOV.U32 R12, RZ, RZ, 0x1 ;  /* 0x00000001ff0c7424 */ /* 0x000fce00078e00ff */
[----:B------:R-:W-:-:S07]  /*1ef70*/  LEPC R20, `(.L_x_2979) ;  /* 0x000000001014794e */ /* 0x000fce0000000000 */
[----:B0-----:R-:W-:Y:S05]  /*1ef80*/  CALL.ABS.NOINC R2 ;  /* 0x0000000002007343 */ /* 0x001fea0003c00000 */
.L_x_2979:
[----:B------:R-:W-:Y:S05]  /*1ef90*/  BSYNC B6 ;  /* 0x0000000000067941 */ /* 0x000fea0003800000 */
.L_x_2978:
        /* <DEDUP_REMOVED lines=12> */
[----:B-1----:R-:W-:Y:S01]  /*1f060*/  MOV R10, UR4 ;  /* 0x00000004000a7c02 */ /* 0x002fe20008000f00 */
[----:B------:R-:W-:Y:S01]  /*1f070*/  IMAD.U32 R7, RZ, RZ, UR9 ;  /* 0x00000009ff077e24 */ /* 0x000fe2000f8e00ff */
[----:B------:R-:W-:Y:S01]  /*1f080*/  MOV R12, 0x1 ;  /* 0x00000001000c7802 */ /* 0x000fe20000000f00 */
[----:B------:R-:W-:-:S02]  /*1f090*/  IMAD.U32 R11, RZ, RZ, UR5 ;  /* 0x00000005ff0b7e24 */ /* 0x000fc4000f8e00ff */
[----:B------:R-:W-:Y:S02]  /*1f0a0*/  IMAD.MOV.U32 R8, RZ, RZ, 0x70 ;  /* 0x00000070ff087424 */ /* 0x000fe400078e00ff */
[----:B0-----:R-:W-:-:S07]  /*1f0b0*/  IMAD.MOV.U32 R13, RZ, RZ, RZ ;  /* 0x000000ffff0d7224 */ /* 0x001fce00078e00ff */
[----:B------:R-:W-:-:S07]  /*1f0c0*/  LEPC R20, `(.L_x_2982) ;  /* 0x000000001014794e */ /* 0x000fce0000000000 */
[----:B--2---:R-:W-:Y:S05]  /*1f0d0*/  CALL.ABS.NOINC R2 ;  /* 0x0000000002007343 */ /* 0x004fea0003c00000 */
.L_x_2982:
        /* <DEDUP_REMOVED lines=15> */
.L_x_2981:
[----:B------:R-:W-:Y:S05]  /*1f1d0*/  BSYNC B6 ;  /* 0x0000000000067941 */ /* 0x000fea0003800000 */
.L_x_2980:
[----:B------:R-:W2:Y:S01]  /*1f1e0*/  LDL R20, [R1] ;  /* 0x0000000001147983 */ /* 0x000ea20000100800 */
[----:B------:R-:W-:Y:S01]  /*1f1f0*/  ULDC.64 UR4, c[0x0][0x9f8] ;  /* 0x00027e0000047ab9 */ /* 0x000fe20000000a00 */
[----:B------:R-:W0:Y:S01]  /*1f200*/  LDC R0, c[0x0][0x430] ;  /* 0x00010c00ff007b82 */ /* 0x000e220000000800 */
[----:B------:R-:W-:Y:S01]  /*1f210*/  ISETP.NE.U32.AND P0, PT, RZ, UR4, PT ;  /* 0x00000004ff007c0c */ /* 0x000fe2000bf05070 */
[----:B------:R-:W3:Y:S03]  /*1f220*/  LDL R2, [R1+0x4] ;  /* 0x0000040001027983 */ /* 0x000ee60000100800 */
[----:B------:R-:W-:Y:S01]  /*1f230*/  ISETP.NE.AND.EX P0, PT, RZ, UR5, PT, P0 ;  /* 0x00000005ff007c0c */ /* 0x000fe2000bf05300 */
[----:B------:R-:W4:-:S12]  /*1f240*/  S2R R21, SR_TID.X ;  /* 0x0000000000157919 */ /* 0x000f180000002100 */
[----:B------:R-:W-:Y:S01]  /*1f250*/  @P0 IADD3 R24, P1, R24, UR4, RZ ;  /* 0x0000000418180c10 */ /* 0x000fe2000ff3e0ff */
[----:B------:R-:W1:Y:S01]  /*1f260*/  S2R R34, SR_TID.X ;  /* 0x0000000000227919 */ /* 0x000e620000002100 */
[----:B------:R-:W-:Y:S01]  /*1f270*/  IADD3 R27, R30, -0x1, RZ ;  /* 0xffffffff1e1b7810 */ /* 0x000fe20007ffe0ff */
[----:B------:R-:W-:Y:S01]  /*1f280*/  ULDC UR4, c[0x0][0x320] ;  /* 0x0000c80000047ab9 */ /* 0x000fe20000000800 */
[----:B------:R-:W-:-:S05]  /*1f290*/  @P0 IADD3.X R25, R25, UR5, RZ, P1, !PT ;  /* 0x0000000519190c10 */ /* 0x000fca0008ffe4ff */
[----:B------:R-:W3:Y:S01]  /*1f2a0*/  @P0 LDG.E R33, desc[UR60][R24.64] ;  /* 0x0000003c18210981 */ /* 0x000ee2000c1e1900 */
[----:B0-----:R-:W-:Y:S02]  /*1f2b0*/  ISETP.NE.AND P1, PT, R0, 0x1, PT ;  /* 0x000000010000780c */ /* 0x001fe40003f25270 */
[----:B----4-:R-:W-:-:S11]  /*1f2c0*/  LOP3.LUT R21, R21, 0x7f, RZ, 0xc0, !PT ;  /* 0x0000007f15157812 */ /* 0x010fd600078ec0ff */
[----:B------:R-:W0:Y:S01]  /*1f2d0*/  @P1 LDC R7, c[0x0][0x434] ;  /* 0x00010d00ff071b82 */ /* 0x000e220000000800 */
[----:B------:R-:W-:-:S07]  /*1f2e0*/  SHF.R.U32.HI R21, RZ, 0x3, R21 ;  /* 0x00000003ff157819 */ /* 0x000fce0000011615 */
[----:B------:R-:W4:Y:S01]  /*1f2f0*/  @P1 LDC R5, c[0x0][0x438] ;  /* 0x00010e00ff051b82 */ /* 0x000f220000000800 */
[----:B-1----:R-:W-:-:S05]  /*1f300*/  IMAD.SHL.U32 R34, R34, 0x10, RZ ;  /* 0x0000001022227824 */ /* 0x002fca00078e00ff */
[----:B------:R-:W-:Y:S02]  /*1f310*/  LOP3.LUT R34, R21, 0x70, R34, 0xf8, !PT ;  /* 0x0000007015227812 */ /* 0x000fe400078ef822 */
[----:B------:R-:W1:Y:S03]  /*1f320*/  S2R R21, SR_TID.X ;  /* 0x0000000000157919 */ /* 0x000e660000002100 */
[----:B------:R-:W-:Y:S02]  /*1f330*/  IMAD R6, R27, 0x60, R34 ;  /* 0x000000601b067824 */ /* 0x000fe400078e0222 */
[----:B-1----:R-:W-:-:S05]  /*1f340*/  IMAD.SHL.U32 R21, R21, 0x8, RZ ;  /* 0x0000000815157824 */ /* 0x002fca00078e00ff */
[----:B------:R-:W-:Y:S02]  /*1f350*/  LOP3.LUT R21, R21, 0x38, RZ, 0xc0, !PT ;  /* 0x0000003815157812 */ /* 0x000fe400078ec0ff */
[----:B------:R-:W-:Y:S01]  /*1f360*/  LOP3.LUT R23, R23, 0xfffffff7, RZ, 0xc0, !PT ;  /* 0xfffffff717177812 */ /* 0x000fe200078ec0ff */
[----:B------:R-:W-:Y:S01]  /*1f370*/  UMOV UR5, 0xffffffff ;  /* 0xffffffff00057882 */ /* 0x000fe20000000000 */
[----:B--2---:R-:W-:-:S04]  /*1f380*/  ISETP.GE.AND P0, PT, R6, R20, PT ;  /* 0x000000140600720c */ /* 0x004fc80003f06270 */
[----:B------:R-:W-:Y:S01]  /*1f390*/  ISETP.GT.U32.OR P0, PT, R34, 0x5f, P0 ;  /* 0x0000005f2200780c */ /* 0x000fe20000704470 */
[----:B---3--:R-:W-:-:S04]  /*1f3a0*/  IMAD.IADD R6, R6, 0x1, R2 ;  /* 0x0000000106067824 */ /* 0x008fc800078e0202 */
[----:B0-----:R-:W-:-:S08]  /*1f3b0*/  @P1 IMAD.HI.U32 R7, R6, R7, RZ ;  /* 0x0000000706071227 */ /* 0x001fd000078e00ff */
[----:B------:R-:W0:Y:S01]  /*1f3c0*/  @!P0 LDC.64 R2, c[0x0][0x428] ;  /* 0x00010a00ff028b82 */ /* 0x000e220000000a00 */
[----:B------:R-:W-:Y:S01]  /*1f3d0*/  IMAD.MOV.U32 R4, RZ, RZ, R6 ;  /* 0x000000ffff047224 */ /* 0x000fe200078e0006 */
[----:B----4-:R-:W-:Y:S02]  /*1f3e0*/  @P1 SHF.R.U32.HI R4, RZ, R5, R7 ;  /* 0x00000005ff041219 */ /* 0x010fe40000011607 */
[----:B------:R-:W-:Y:S02]  /*1f3f0*/  LOP3.LUT R20, R21, 0x40, RZ, 0xfc, !PT ;  /* 0x0000004015147812 */ /* 0x000fe400078efcff */
[----:B------:R-:W-:Y:S02]  /*1f400*/  IADD3 R5, -R4, RZ, RZ ;  /* 0x000000ff04057210 */ /* 0x000fe40007ffe1ff */
[----:B------:R-:W-:-:S03]  /*1f410*/  ISETP.GE.AND P2, PT, R20, UR4, PT ;  /* 0x0000000414007c0c */ /* 0x000fc6000bf46270 */
[----:B------:R-:W-:Y:S01]  /*1f420*/  IMAD R0, R0, R5, R6 ;  /* 0x0000000500007224 */ /* 0x000fe200078e0206 */
[----:B------:R-:W-:Y:S02]  /*1f430*/  SHF.R.S32.HI R8, RZ, 0x1f, R33 ;  /* 0x0000001fff087819 */ /* 0x000fe40000011421 */
[----:B------:R-:W-:Y:S02]  /*1f440*/  @!P0 SHF.R.S32.HI R5, RZ, 0x1f, R4 ;  /* 0x0000001fff058819 */ /* 0x000fe40000011404 */
[----:B------:R-:W-:Y:S02]  /*1f450*/  SEL R30, RZ, 0xffffffff, P2 ;  /* 0xffffffffff1e7807 */ /* 0x000fe40001000000 */
[----:B------:R-:W-:Y:S01]  /*1f460*/  ISETP.GE.AND P1, PT, R21, UR4, PT ;  /* 0x0000000415007c0c */ /* 0x000fe2000bf26270 */
[----:B------:R-:W-:Y:S02]  /*1f470*/  ULDC UR4, c[0x0][0x2f4] ;  /* 0x0000bd0000047ab9 */ /* 0x000fe40000000800 */
[----:B------:R-:W-:-:S02]  /*1f480*/  IMAD.SHL.U32 R30, R30, 0x2, RZ ;  /* 0x000000021e1e7824 */ /* 0x000fc400078e00ff */
[-C--:B0-----:R-:W-:Y:S02]  /*1f490*/  @!P0 IMAD R6, R8, R2.reuse, RZ ;  /* 0x0000000208068224 */ /* 0x081fe400078e02ff */
[----:B------:R-:W-:Y:S01]  /*1f4a0*/  @!P0 IMAD.WIDE.U32 R4, R33, R2, R4 ;  /* 0x0000000221048225 */ /* 0x000fe200078e0004 */
[----:B------:R-:W-:-:S03]  /*1f4b0*/  SEL R2, RZ, 0x1, P1 ;  /* 0x00000001ff027807 */ /* 0x000fc60000800000 */
[----:B------:R-:W-:Y:S01]  /*1f4c0*/  @!P0 IMAD R6, R33, R3, R6 ;  /* 0x0000000321068224 */ /* 0x000fe200078e0206 */
[----:B------:R-:W-:Y:S02]  /*1f4d0*/  LOP3.LUT R30, R30, 0x2, R2, 0xe2, !PT ;  /* 0x000000021e1e7812 */ /* 0x000fe400078ee202 */
[----:B------:R-:W0:Y:S02]  /*1f4e0*/  @!P0 LDC.64 R2, c[0x0][0x418] ;  /* 0x00010600ff028b82 */ /* 0x000e240000000a00 */
[----:B------:R-:W-:Y:S01]  /*1f4f0*/  @!P0 IADD3 R6, R5, R6, RZ ;  /* 0x0000000605068210 */ /* 0x000fe20007ffe0ff */
[----:B------:R-:W-:Y:S01]  /*1f500*/  IMAD.U32 R5, RZ, RZ, UR39 ;  /* 0x00000027ff057e24 */ /* 0x000fe2000f8e00ff */
[----:B0-----:R-:W-:-:S04]  /*1f510*/  @!P0 LEA R2, P1, R4, R2, 0x2 ;  /* 0x0000000204028211 */ /* 0x001fc800078210ff */
[----:B------:R-:W-:Y:S01]  /*1f520*/  @!P0 LEA.HI.X R3, R4, R3, R6, 0x2, P1 ;  /* 0x0000000304038211 */ /* 0x000fe200008f1406 */
[----:B------:R-:W-:-:S06]  /*1f530*/  IMAD.MOV.U32 R4, RZ, RZ, RZ ;  /* 0x000000ffff047224 */ /* 0x000fcc00078e00ff */
        /* <DEDUP_REMOVED lines=18> */
.L_x_3112:
[----:B------:R-:W-:Y:S01]  /*1f660*/  SHF.R.S32.HI R34, RZ, 0x1f, R18 ;  /* 0x0000001fff227819 */ /* 0x000fe20000011412 */
[----:B------:R-:W-:Y:S06]  /*1f670*/  @!P3 BRA `(.L_x_2984) ;  /* 0x000000000004b947 */ /* 0x000fec0003800000 */
[----:B------:R-:W-:Y:S01]  /*1f680*/  BPT.TRAP 0x1 ;  /* 0x000000040000795c */ /* 0x000fe20000300000 */
.L_x_2984:
        /* <DEDUP_REMOVED lines=25> */
.L_x_3113:
[----:B------:R-:W-:Y:S05]  /*1f820*/  BSYNC B0 ;  /* 0x0000000000007941 */ /* 0x000fea0003800000 */
.L_x_2985:
        /* <DEDUP_REMOVED lines=35> */
[----:B------:R-:W-:-:S03]  /*1fa60*/  @P0 IMAD R8, R5, 0x2, R22 ;  /* 0x0000000205080824 */ /* 0x000fc600078e0216 */
[----:B------:R-:W1:Y:S01]  /*1fa70*/  SHFL.IDX PT, R2, R0, RZ, 0x181f ;  /* 0x00181fff00027589 */ /* 0x000e6200000e0000 */
[----:B0-----:R-:W-:-:S04]  /*1fa80*/  @P0 LEA R3, P1, R9, R3, 0x1 ;  /* 0x0000000309030211 */ /* 0x001fc800078208ff */
[----:B-1----:R-:W-:Y:S02]  /*1fa90*/  @P0 IADD3.X R2, RZ, R2, RZ, P1, !PT ;  /* 0x00000002ff020210 */ /* 0x002fe40000ffe4ff */
[----:B------:R-:W-:Y:S02]  /*1faa0*/  ISETP.GE.AND P1, PT, R6, 0x11, PT ;  /* 0x000000110600780c */ /* 0x000fe40003f26270 */
        /* <DEDUP_REMOVED lines=56> */
.L_x_3127:
        /* <DEDUP_REMOVED lines=12> */
.L_x_2988:
        /* <DEDUP_REMOVED lines=10> */
.L_x_2989:
        /* <DEDUP_REMOVED lines=37> */
.L_x_2991:
[----:B------:R-:W-:Y:S05]  /*201e0*/  BSYNC B6 ;  /* 0x0000000000067941 */ /* 0x000fea0003800000 */
.L_x_2990:
[----:B------:R-:W2:Y:S01]  /*201f0*/  LDL.LU R20, [R1+0x1c] ;  /* 0x00001c0001147983 */ /* 0x000ea20000300800 */
[----:B------:R-:W-:Y:S01]  /*20200*/  ULDC.64 UR4, c[0x0][0x2d8] ;  /* 0x0000b60000047ab9 */ /* 0x000fe20000000a00 */
[----:B-1----:R-:W1:Y:S02]  /*20210*/  LDC R7, c[0x0][0x448] ;  /* 0x00011200ff077b82 */ /* 0x002e640000000800 */
[----:B0-----:R-:W3:Y:S01]  /*20220*/  LDL.LU.64 R2, [R1+0x20] ;  /* 0x0000200001027983 */ /* 0x001ee20000300a00 */
[----:B------:R-:W-:-:S03]  /*20230*/  IMAD R0, R34, UR4, RZ ;  /* 0x0000000422007c24 */ /* 0x000fc6000f8e02ff */
[----:B------:R0:W5:Y:S01]  /*20240*/  LDL R10, [R1+0x14] ;  /* 0x00001400010a7983 */ /* 0x0001620000100800 */
[----:B------:R-:W-:Y:S01]  /*20250*/  IMAD R0, R18, UR5, R0 ;  /* 0x0000000512007c24 */ /* 0x000fe2000f8e0200 */
[----:B-1----:R-:W-:-:S13]  /*20260*/  ISETP.NE.AND P0, PT, R7, 0x1, PT ;  /* 0x000000010700780c */ /* 0x002fda0003f05270 */
[----:B------:R-:W1:Y:S01]  /*20270*/  @P0 LDC R6, c[0x0][0x44c] ;  /* 0x00011300ff060b82 */ /* 0x000e620000000800 */
[----:B------:R-:W4:Y:S02]  /*20280*/  S2R R8, SR_TID.X ;  /* 0x0000000000087919 */ /* 0x000f240000002100 */
[----:B----4-:R-:W-:-:S05]  /*20290*/  IMAD.SHL.U32 R8, R8, 0x8, RZ ;  /* 0x0000000808087824 */ /* 0x010fca00078e00ff */
[----:B------:R-:W-:Y:S02]  /*202a0*/  LOP3.LUT R8, R8, 0x38, RZ, 0xc0, !PT ;  /* 0x0000003808087812 */ /* 0x000fe400078ec0ff */
[----:B---3--:R-:W-:-:S03]  /*202b0*/  MOV R3, R35 ;  /* 0x0000002300037202 */ /* 0x008fc60000000f00 */
[----:B------:R-:W-:Y:S01]  /*202c0*/  IMAD.WIDE.U32 R2, R18, UR4, R2 ;  /* 0x0000000412027c25 */ /* 0x000fe2000f8e0002 */
[----:B------:R-:W-:-:S03]  /*202d0*/  ULDC.64 UR4, c[0x0][0x2e0] ;  /* 0x0000b80000047ab9 */ /* 0x000fc60000000a00 */
[----:B--2---:R-:W-:Y:S02]  /*202e0*/  IMAD R5, R20, UR4, RZ ;  /* 0x0000000414057c24 */ /* 0x004fe4000f8e02ff */
[----:B------:R-:W2:Y:S01]  /*202f0*/  S2R R20, SR_TID.X ;  /* 0x0000000000147919 */ /* 0x000ea20000002100 */
[----:B------:R-:W-:Y:S02]  /*20300*/  IMAD.IADD R3, R3, 0x1, R0 ;  /* 0x0000000103037824 */ /* 0x000fe400078e0200 */
[C---:B------:R-:W-:Y:S02]  /*20310*/  IMAD R0, R32.reuse, UR5, R5 ;  /* 0x0000000520007c24 */ /* 0x040fe4000f8e0205 */
[----:B------:R-:W-:Y:S01]  /*20320*/  IMAD.WIDE.U32 R2, R32, UR4, R2 ;  /* 0x0000000420027c25 */ /* 0x000fe2000f8e0002 */
[----:B------:R-:W-:-:S04]  /*20330*/  ULDC.64 UR4, c[0x0][0x2d0] ;  /* 0x0000b40000047ab9 */ /* 0x000fc80000000a00 */
[----:B------:R-:W-:Y:S02]  /*20340*/  IADD3 R3, R3, R0, RZ ;  /* 0x0000000003037210 */ /* 0x000fe40007ffe0ff */
[----:B------:R-:W3:Y:S01]  /*20350*/  @P0 LDC R0, c[0x0][0x450] ;  /* 0x00011400ff000b82 */ /* 0x000ee20000000800 */
[----:B--2---:R-:W-:-:S04]  /*20360*/  LOP3.LUT R20, R20, 0x7f, RZ, 0xc0, !PT ;  /* 0x0000007f14147812 */ /* 0x004fc800078ec0ff */
[----:B------:R-:W-:Y:S02]  /*20370*/  SHF.R.U32.HI R21, RZ, 0x3, R20 ;  /* 0x00000003ff157819 */ /* 0x000fe40000011614 */
[----:B------:R-:W2:Y:S02]  /*20380*/  S2R R20, SR_TID.X ;  /* 0x0000000000147919 */ /* 0x000ea40000002100 */
[----:B--2---:R-:W-:-:S05]  /*20390*/  IMAD.SHL.U32 R20, R20, 0x10, RZ ;  /* 0x0000001014147824 */ /* 0x004fca00078e00ff */
[----:B------:R-:W-:-:S04]  /*203a0*/  LOP3.LUT R20, R21, 0x70, R20, 0xf8, !PT ;  /* 0x0000007015147812 */ /* 0x000fc800078ef814 */
[----:B------:R-:W-:Y:S01]  /*203b0*/  LEA R5, R17, R20, 0x7 ;  /* 0x0000001411057211 */ /* 0x000fe200078e38ff */
        /* <DEDUP_REMOVED lines=112> */
.L_x_3144:
[----:B------:R-:W-:Y:S01]  /*20ac0*/  IADD3 R0, R17, 0x70, RZ ;  /* 0x0000007011007810 */ /* 0x000fe20007ffe0ff */
[----:B------:R-:W-:Y:S03]  /*20ad0*/  BSSY B0, `(.L_x_2993) ;  /* 0x000000b000007945 */ /* 0x000fe60003800000 */
        /* <DEDUP_REMOVED lines=10> */
.L_x_2994:
[----:B------:R-:W-:Y:S05]  /*20b80*/  BSYNC B0 ;  /* 0x0000000000007941 */ /* 0x000fea0003800000 */
.L_x_2993:
[----:B------:R-:W-:Y:S01]  /*20b90*/  NOP ;  /* 0x0000000000007918 */ /* 0x000fe20000000000 */
[----:B------:R-:W-:-:S13]  /*20ba0*/  PLOP3.LUT P0, PT, PT, PT, PT, 0x80, 0x0 ;  /* 0x000000000000781c */ /* 0x000fda0003f0f070 */
.L_x_2995:
[----:B------:R-:W-:Y:S02]  /*20bb0*/  PLOP3.LUT P1, PT, P1, P0, PT, 0xa2, 0x0 ;  /* 0x000000000000781c */ /* 0x000fe40000f21472 */
[----:B------:R-:W-:-:S08]  /*20bc0*/  @P0 R2UR P1, UR4, R22 ;  /* 0x00000000160402ca */ /* 0x000fd00000020000 */
[----:B------:R-:W-:-:S05]  /*20bd0*/  @P0 PLOP3.LUT P0, PT, P1, PT, PT, 0x80, 0x0 ;  /* 0x000000000000081c */ /* 0x000fca0000f0f070 */
[----:B------:R-:W-:Y:S01]  /*20be0*/  @!P1 SYNCS.ARRIVE.TRANS64.RED.A0T1 RZ, [UR4+0x2a800], RZ ;  /* 0x02a800ffffff99a7 */ /* 0x000fe20008200404 */
[----:B------:R-:W-:Y:S07]  /*20bf0*/  @!P1 ARRIVES.LDGSTSBAR.64.TRANSCNT [UR4+0x2a800] ;  /* 0x02a80000ff0099b0 */ /* 0x000fee0008000a84 */
[----:B------:R-:W-:Y:S05]  /*20c00*/  @P0 BRA.U.ANY `(.L_x_2995) ;  /* 0xfffffffd00e80947 */ /* 0x000fea000393ffff */
[----:B01----:R-:W2:Y:S02]  /*20c10*/  LDL.LU R2, [R1+0x28] ;  /* 0x0000280001027983 */ /* 0x003ea40000300800 */
        /* <DEDUP_REMOVED lines=11> */
.L_x_3145:
[----:B------:R-:W-:Y:S05]  /*20cd0*/  BSYNC B0 ;  /* 0x0000000000007941 */ /* 0x000fea0003800000 */
.L_x_2996:
[----:B------:R-:W2:Y:S01]  /*20ce0*/  LDL R0, [R1+0x18] ;  /* 0x0000180001007983 */ /* 0x000ea20000100800 */
[----:B------:R-:W-:Y:S01]  /*20cf0*/  BSSY B0, `(.L_x_2998) ;  /* 0x00000fd000007945 */ /* 0x000fe20003800000 */
[----:B--2---:R-:W-:-:S13]  /*20d00*/  ISETP.GE.AND P0, PT, R0, 0x2, PT ;  /* 0x000000020000780c */ /* 0x004fda0003f06270 */
[----:B------:R-:W-:Y:S05]  /*20d10*/  @!P0 BRA `(.L_x_2999) ;  /* 0x0000000c00e88947 */ /* 0x000fea0003800000 */
[----:B------:R-:W-:Y:S01]  /*20d20*/  IADD3 R0, R0, -0x2, RZ ;  /* 0xfffffffe00007810 */ /* 0x000fe20007ffe0ff */
[----:B------:R-:W-:Y:S01]  /*20d30*/  IMAD.MOV.U32 R10, RZ, RZ, R28 ;  /* 0x000000ffff0a7224 */ /* 0x000fe200078e001c */
[----:B------:R-:W-:Y:S01]  /*20d40*/  MOV R17, R29 ;  /* 0x0000001d00117202 */ /* 0x000fe20000000f00 */
[----:B------:R-:W-:-:S07]  /*20d50*/  IMAD.MOV.U32 R32, RZ, RZ, R27 ;  /* 0x000000ffff207224 */ /* 0x000fce00078e001b */
.L_x_3012:
        /* <DEDUP_REMOVED lines=41> */
.L_x_3000:
[----:B------:R-:W-:Y:S01]  /*20ff0*/  LEA R5, R28, R22, 0x3 ;  /* 0x000000161c057211 */ /* 0x000fe200078e18ff */
[----:B------:R-:W-:Y:S01]  /*21000*/  BSSY B1, `(.L_x_3001) ;  /* 0x0000004000017945 */ /* 0x000fe20003800000 */
[----:B------:R-:W-:-:S04]  /*21010*/  SHF.L.U32 R0, R29, 0x1f, RZ ;  /* 0x0000001f1d007819 */ /* 0x000fc800000006ff */
[----:B------:R-:W0:Y:S02]  /*21020*/  SYNCS.PHASECHK.TRANS64.TRYWAIT P0, [R5+URZ+0x2a840], R0 ;  /* 0x02a84000050075a7 */ /* 0x000e24000800017f */
[----:B0-----:R-:W-:Y:S05]  /*21030*/  @!P0 BRA `(.L_x_3002) ;  /* 0x0000004c00608947 */ /* 0x001fea0003800000 */
.L_x_3146:
[----:B------:R-:W-:Y:S05]  /*21040*/  BSYNC B1 ;  /* 0x0000000000017941 */ /* 0x000fea0003800000 */
.L_x_3001:
        /* <DEDUP_REMOVED lines=68> */
.L_x_3160:
        /* <DEDUP_REMOVED lines=10> */
.L_x_3004:
        /* <DEDUP_REMOVED lines=10> */
.L_x_3005:
[----:B------:R2:W-:Y:S01]  /*215d0*/  SYNCS.ARRIVE.TRANS64.A1T0 RZ, [R5+URZ+0x2a830], RZ ;  /* 0x02a830ff05ff79a7 */ /* 0x0005e2000810003f */
[----:B------:R-:W-:Y:S05]  /*215e0*/  @!P2 BRA `(.L_x_3006) ;  /* 0x000000000004a947 */ /* 0x000fea0003800000 */
[----:B------:R-:W-:Y:S01]  /*215f0*/  BPT.TRAP 0x1 ;  /* 0x000000040000795c */ /* 0x000fe20000300000 */
.L_x_3006:
[----:B-1----:R-:W-:Y:S01]  /*21600*/  SHF.L.U32 R2, R17, 0x1f, RZ ;  /* 0x0000001f11027819 */ /* 0x002fe200000006ff */
[----:B--2---:R-:W-:Y:S01]  /*21610*/  IMAD R5, R10, 0x8, R22 ;  /* 0x000000080a057824 */ /* 0x004fe200078e0216 */
[----:B------:R-:W-:Y:S03]  /*21620*/  BSSY B1, `(.L_x_3007) ;  /* 0x0000003000017945 */ /* 0x000fe60003800000 */
[----:B------:R-:W1:Y:S02]  /*21630*/  SYNCS.PHASECHK.TRANS64.TRYWAIT P0, [R5+URZ+0x2a860], R2 ;  /* 0x02a86002050075a7 */ /* 0x000e64000800017f */
[----:B-1----:R-:W-:Y:S05]  /*21640*/  @!P0 BRA `(.L_x_3008) ;  /* 0x0000004c00cc8947 */ /* 0x002fea0003800000 */
.L_x_3161:
[----:B------:R-:W-:Y:S05]  /*21650*/  BSYNC B1 ;  /* 0x0000000000017941 */ /* 0x000fea0003800000 */
.L_x_3007:
        /* <DEDUP_REMOVED lines=55> */
.L_x_3175:
        /* <DEDUP_REMOVED lines=21> */
.L_x_3010:
        /* <DEDUP_REMOVED lines=10> */
.L_x_3011:
        /* <DEDUP_REMOVED lines=16> */
.L_x_2999:
[----:B------:R-:W-:Y:S05]  /*21cc0*/  BSYNC B0 ;  /* 0x0000000000007941 */ /* 0x000fea0003800000 */
.L_x_2998:
        /* <DEDUP_REMOVED lines=17> */
.L_x_3014:
[----:B------:R-:W-:Y:S05]  /*21de0*/  BSYNC B0 ;  /* 0x0000000000007941 */ /* 0x000fea0003800000 */
.L_x_3013:
[----:B------:R-:W-:-:S13]  /*21df0*/  LOP3.LUT P0, RZ, R23, 0x10, RZ, 0xc0, !PT ;  /* 0x0000001017ff7812 */ /* 0x000fda000780c0ff */
[----:B------:R-:W-:Y:S05]  /*21e00*/  @!P0 BRA `(.L_x_3015) ;  /* 0x0000000000048947 */ /* 0x000fea0003800000 */
[----:B------:R-:W-:Y:S01]  /*21e10*/  BPT.TRAP 0x1 ;  /* 0x000000040000795c */ /* 0x000fe20000300000 */
.L_x_3015:
[----:B------:R-:W2:Y:S01]  /*21e20*/  LDL.LU R2, [R1] ;  /* 0x0000000001027983 */ /* 0x000ea20000300800 */
[----:B------:R-:W-:Y:S01]  /*21e30*/  LEA R0, R28, R22, 0x3 ;  /* 0x000000161c007211 */ /* 0x000fe200078e18ff */
[----:B------:R-:W-:Y:S01]  /*21e40*/  BSSY B0, `(.L_x_3016) ;  /* 0x0000005000007945 */ /* 0x000fe20003800000 */
[----:B0-----:R-:W-:-:S04]  /*21e50*/  SHF.L.U32 R3, R29, 0x1f, RZ ;  /* 0x0000001f1d037819 */ /* 0x001fc800000006ff */
[----:B------:R-:W0:Y:S01]  /*21e60*/  SYNCS.PHASECHK.TRANS64.TRYWAIT P0, [R0+URZ+0x2a860], R3 ;  /* 0x02a86003000075a7 */ /* 0x000e22000800017f */
[----:B--2---:R-:W-:Y:S01]  /*21e70*/  IMAD R6, R27, -0x60, R2 ;  /* 0xffffffa01b067824 */ /* 0x004fe200078e0202 */
[----:B0-----:R-:W-:Y:S06]  /*21e80*/  @!P0 BRA `(.L_x_3017) ;  /* 0x0000004c00c08947 */ /* 0x001fec0003800000 */
.L_x_3176:
[----:B------:R-:W-:Y:S05]  /*21e90*/  BSYNC B0 ;  /* 0x0000000000007941 */ /* 0x000fea0003800000 */
.L_x_3016:
        /* <DEDUP_REMOVED lines=57> */
.L_x_3190:
        /* <DEDUP_REMOVED lines=11> */
.L_x_3019:
        /* <DEDUP_REMOVED lines=10> */
.L_x_3020:
[----:B------:R-:W-:Y:S01]  /*22380*/  VIADD R28, R28, 0x1 ;  /* 0x000000011c1c7836 */ /* 0x000fe20000000000 */
[----:B------:R1:W-:Y:S04]  /*22390*/  SYNCS.ARRIVE.TRANS64.A1T0 RZ, [R0+URZ+0x2a850], RZ ;  /* 0x02a850ff00ff79a7 */ /* 0x0003e8000810003f */
[----:B------:R-:W-:-:S04]  /*223a0*/  ISETP.NE.AND P0, PT, R28, 0x2, PT ;  /* 0x000000021c00780c */ /* 0x000fc80003f05270 */
[----:B-1----:R-:W-:Y:S02]  /*223b0*/  SEL R0, RZ, 0x1, P0 ;  /* 0x00000001ff007807 */ /* 0x002fe40000000000 */
[----:B------:R-:W-:Y:S02]  /*223c0*/  SEL R28, R28, RZ, P0 ;  /* 0x000000ff1c1c7207 */ /* 0x000fe40000000000 */
[----:B------:R-:W-:-:S07]  /*223d0*/  LOP3.LUT R29, R29, R0, RZ, 0x3c, !PT ;  /* 0x000000001d1d7212 */ /* 0x000fce00078e3cff */
.L_x_2977:
[----:B------:R-:W-:Y:S05]  /*223e0*/  BSYNC B7 ;  /* 0x0000000000077941 */ /* 0x000fea0003800000 */
.L_x_2975:
[----:B------:R-:W-:-:S13]  /*223f0*/  LOP3.LUT P0, RZ, R23, 0x20, RZ, 0xc0, !PT ;  /* 0x0000002017ff7812 */ /* 0x000fda000780c0ff */
[----:B------:R-:W-:Y:S05]  /*22400*/  @!P0 BRA `(.L_x_3021) ;  /* 0x0000000000248947 */ /* 0x000fea0003800000 */
[----:B------:R-:W-:Y:S05]  /*22410*/  WARPSYNC.ALL ;  /* 0x0000000000007948 */ /* 0x000fea0003800000 */
[----:B------:R-:W2:Y:S08]  /*22420*/  S2UR UR5, SR_CgaCtaId ;  /* 0x00000000000579c3 */ /* 0x000eb00000008800 */
[----:B------:R-:W-:Y:S06]  /*22430*/  BAR.SYNC.DEFER_BLOCKING 0x5, 0x180 ;  /* 0x0146000000007b1d */ /* 0x000fec0000010000 */
[----:B------:R-:W-:-:S02]  /*22440*/  UMOV UR4, 0x400 ;  /* 0x0000040000047882 */ /* 0x000fc40000000000 */
[----:B--2---:R-:W-:-:S06]  /*22450*/  ULEA UR4, UR5, UR4, 0x18 ;  /* 0x0000000405047291 */ /* 0x004fcc000f8ec03f */
[----:B------:R-:W-:-:S05]  /*22460*/  MOV R22, UR4 ;  /* 0x0000000400167c02 */ /* 0x000fca0008000f00 */
[----:B------:R2:W3:Y:S01]  /*22470*/  LDS.128 R16, [R22+0x2a8d0] ;  /* 0x02a8d00016107984 */ /* 0x0004e20000000c00 */
[----:B------:R-:W-:Y:S06]  /*22480*/  BAR.ARV 0x4, 0x180 ;  /* 0x0106000000007b1d */ /* 0x000fec0000002000 */
[----:B------:R-:W-:Y:S05]  /*22490*/  BRA `(.L_x_3022) ;  /* 0x0000000800cc7947 */ /* 0x000fea0003800000 */
.L_x_3021:
        /* <DEDUP_REMOVED lines=13> */
[----:B------:R-:W-:Y:S01]  /*22570*/  SHFL.IDX PT, R0, R16, RZ, 0x1f ;  /* 0x00001fff10007589 */ /* 0x000fe200000e0000 */
[C---:B------:R-:W-:Y:S02]  /*22580*/  ISETP.GE.U32.AND P3, PT, R8.reuse, 0x4, PT ;  /* 0x000000040800780c */ /* 0x040fe40003f66070 */
[C---:B------:R-:W-:Y:S01]  /*22590*/  ISETP.GE.U32.AND P4, PT, R8.reuse, 0x8, PT ;  /* 0x000000080800780c */ /* 0x040fe20003f86070 */
[----:B------:R-:W-:Y:S01]  /*225a0*/  SHFL.IDX PT, R4, R16, 0x1, 0x1f ;  /* 0x00201f0010047f89 */ /* 0x000fe200000e0000 */
[C---:B------:R-:W-:Y:S01]  /*225b0*/  ISETP.GE.U32.AND P5, PT, R8.reuse, 0x10, PT ;  /* 0x000000100800780c */ /* 0x040fe20003fa6070 */
[----:B--2---:R-:W-:Y:S01]  /*225c0*/  @!P1 IMAD.MOV.U32 R5, RZ, RZ, R2 ;  /* 0x000000ffff059224 */ /* 0x004fe200078e0002 */
[----:B------:R-:W-:-:S04]  /*225d0*/  ISETP.NE.AND P1, PT, R8, RZ, PT ;  /* 0x000000ff0800720c */ /* 0x000fc80003f25270 */
        /* <DEDUP_REMOVED lines=15> */
[----:B------:R0:W2:Y:S02]  /*226d0*/  SHFL.IDX PT, R14, R2, 0x1f, 0x1f ;  /* 0x03e01f00020e7f89 */ /* 0x0000a400000e0000 */
.L_x_3200:
[----:B------:R-:W-:Y:S02]  /*226e0*/  ULDC UR4, c[0x0][0xc38] ;  /* 0x00030e0000047ab9 */ /* 0x000fe40000000800 */
[----:B------:R-:W-:-:S04]  /*226f0*/  IMAD.U32 R7, RZ, RZ, UR4 ;  /* 0x00000004ff077e24 */ /* 0x000fc8000f8e00ff */
[----:B--2---:R-:W-:-:S05]  /*22700*/  IMAD R14, R14, R7, RZ ;  /* 0x000000070e0e7224 */ /* 0x004fca00078e02ff */
[----:B------:R-:W-:-:S04]  /*22710*/  IADD3 R9, R4, R14, RZ ;  /* 0x0000000e04097210 */ /* 0x000fc80007ffe0ff */
[----:B------:R-:W-:-:S13]  /*22720*/  ISETP.GT.AND P6, PT, R9, R0, PT ;  /* 0x000000000900720c */ /* 0x000fda0003fc4270 */
[----:B------:R-:W-:Y:S05]  /*22730*/  @P6 BRA `(.L_x_3024) ;  /* 0x00000000009c6947 */ /* 0x000fea0003800000 */
.L_x_3029:
[----:B0-----:R-:W0:Y:S01]  /*22740*/  LDC R2, c[0x0][0xc3c] ;  /* 0x00030f00ff027b82 */ /* 0x001e220000000800 */
[----:B------:R-:W-:-:S05]  /*22750*/  VIADD R19, R19, 0x1f ;  /* 0x0000001f13137836 */ /* 0x000fca0000000000 */
[----:B0-----:R-:W-:-:S13]  /*22760*/  ISETP.GE.AND P6, PT, R19, R2, PT ;  /* 0x000000021300720c */ /* 0x001fda0003fc6270 */
[----:B------:R-:W-:Y:S05]  /*22770*/  @P6 BRA `(.L_x_3025) ;  /* 0x0000000400d06947 */ /* 0x000fea0003800000 */
[----:B------:R-:W0:Y:S01]  /*22780*/  S2R R3, SR_TID.X ;  /* 0x0000000000037919 */ /* 0x000e220000002100 */
        /* <DEDUP_REMOVED lines=9> */
.L_x_3027:
[----:B------:R-:W-:Y:S05]  /*22820*/  BSYNC B0 ;  /* 0x0000000000007941 */ /* 0x000fea0003800000 */
.L_x_3026:
[----:B------:R-:W-:-:S03]  /*22830*/  UMOV UR4, 0xffffffff ;  /* 0xffffffff00047882 */ /* 0x000fc60000000000 */
[----:B------:R-:W-:Y:S05]  /*22840*/  BRA.DIV UR4, `(.L_x_3028) ;  /* 0x0000005204747947 */ /* 0x000fea000b800000 */
[----:B-----5:R-:W2:Y:S02]  /*22850*/  SHFL.UP PT, R14, R5, 0x1, RZ ;  /* 0x04200000050e7989 */ /* 0x020ea400000e00ff */
[----:B--2---:R-:W-:-:S04]  /*22860*/  SEL R14, R14, RZ, P1 ;  /* 0x000000ff0e0e7207 */ /* 0x004fc80000800000 */
        /* <DEDUP_REMOVED lines=14> */
.L_x_3208:
[----:B------:R-:W-:Y:S02]  /*22950*/  ULDC UR4, c[0x0][0xc38] ;  /* 0x00030e0000047ab9 */ /* 0x000fe40000000800 */
[----:B------:R-:W-:-:S04]  /*22960*/  IMAD.U32 R7, RZ, RZ, UR4 ;  /* 0x00000004ff077e24 */ /* 0x000fc8000f8e00ff */
[----:B--2---:R-:W-:-:S05]  /*22970*/  IMAD R14, R14, R7, RZ ;  /* 0x000000070e0e7224 */ /* 0x004fca00078e02ff */
[----:B------:R-:W-:-:S04]  /*22980*/  IADD3 R9, R14, R9, RZ ;  /* 0x000000090e097210 */ /* 0x000fc80007ffe0ff */
[----:B------:R-:W-:-:S13]  /*22990*/  ISETP.GT.AND P6, PT, R9, R0, PT ;  /* 0x000000000900720c */ /* 0x000fda0003fc4270 */
[----:B------:R-:W-:Y:S05]  /*229a0*/  @!P6 BRA `(.L_x_3029) ;  /* 0xfffffffc0064e947 */ /* 0x000fea000383ffff */
.L_x_3024:
        /* <DEDUP_REMOVED lines=8> */
.L_x_3212:
[----:B------:R-:W-:Y:S02]  /*22a30*/  ISETP.NE.AND P0, PT, R3, RZ, PT ;  /* 0x000000ff0300720c */ /* 0x000fe40003f05270 */
[----:B------:R-:W-:-:S11]  /*22a40*/  MOV R14, RZ ;  /* 0x000000ff000e7202 */ /* 0x000fd60000000f00 */
[----:B------:R-:W-:Y:S05]  /*22a50*/  @!P0 BRA `(.L_x_3031) ;  /* 0x0000000000108947 */ /* 0x000fea0003800000 */
[----:B------:R-:W-:Y:S01]  /*22a60*/  UMOV UR4, 0xffffffff ;  /* 0xffffffff00047882 */ /* 0x000fe20000000000 */
[----:B------:R-:W-:Y:S02]  /*22a70*/  VIADD R12, R4, 0xffffffff ;  /* 0xffffffff040c7836 */ /* 0x000fe40000000000 */
[----:B------:R-:W-:Y:S05]  /*22a80*/  BRA.DIV UR4, `(.L_x_3032) ;  /* 0x0000005204e87947 */ /* 0x000fea000b800000 */
[----:B------:R4:W0:Y:S02]  /*22a90*/  SHFL.IDX PT, R14, R2, R12, 0x1f ;  /* 0x00001f0c020e7589 */ /* 0x00082400000e0000 */
.L_x_3031:
[----:B0---4-:R-:W0:Y:S01]  /*22aa0*/  LDC.64 R2, c[0x0][0xc90] ;  /* 0x00032400ff027b82 */ /* 0x011e220000000a00 */
[----:B------:R-:W-:-:S05]  /*22ab0*/  IADD3 R19, R4, R19, RZ ;  /* 0x0000001304137210 */ /* 0x000fca0007ffe0ff */
[----:B0-----:R-:W-:-:S05]  /*22ac0*/  IMAD.WIDE R2, R19, 0x4, R2 ;  /* 0x0000000413027825 */ /* 0x001fca00078e0202 */
[----:B------:R0:W2:Y:S01]  /*22ad0*/  LDG.E R6, desc[UR60][R2.64] ;  /* 0x0000003c02067981 */ /* 0x0000a2000c1e1900 */
[----:B------:R-:W-:Y:S02]  /*22ae0*/  IMAD R16, R14, R7, R16 ;  /* 0x000000070e107224 */ /* 0x000fe400078e0210 */
[----:B0-----:R-:W-:Y:S02]  /*22af0*/  IMAD.MOV.U32 R2, RZ, RZ, RZ ;  /* 0x000000ffff027224 */ /* 0x001fe400078e00ff */
[----:B--23--:R-:W-:-:S05]  /*22b00*/  IMAD R4, R5, R6, RZ ;  /* 0x0000000605047224 */ /* 0x00cfca00078e02ff */
[----:B------:R-:W-:-:S04]  /*22b10*/  IABS R8, R4 ;  /* 0x0000000400087213 */ /* 0x000fc80000000000 */
[----:B-1----:R-:W0:Y:S08]  /*22b20*/  I2F.RP R10, R8 ;  /* 0x00000008000a7306 */ /* 0x002e300000209400 */
[----:B0-----:R-:W0:Y:S02]  /*22b30*/  MUFU.RCP R10, R10 ;  /* 0x0000000a000a7308 */ /* 0x001e240000001000 */
[----:B0-----:R-:W-:-:S06]  /*22b40*/  VIADD R11, R10, 0xffffffe ;  /* 0x0ffffffe0a0b7836 */ /* 0x001fcc0000000000 */
[----:B------:R-:W0:Y:S02]  /*22b50*/  F2I.FTZ.U32.TRUNC.NTZ R3, R11 ;  /* 0x0000000b00037305 */ /* 0x000e24000021f000 */
[----:B0-----:R-:W-:-:S05]  /*22b60*/  IADD3 R9, RZ, -R3, RZ ;  /* 0x80000003ff097210 */ /* 0x001fca0007ffe0ff */
[----:B------:R-:W-:-:S04]  /*22b70*/  IMAD R9, R9, R8, RZ ;  /* 0x0000000809097224 */ /* 0x000fc800078e02ff */
[----:B------:R-:W-:Y:S01]  /*22b80*/  IMAD.HI.U32 R2, R3, R9, R2 ;  /* 0x0000000903027227 */ /* 0x000fe200078e0002 */
[----:B------:R-:W-:Y:S02]  /*22b90*/  IADD3 R9, R0, -R16, RZ ;  /* 0x8000001000097210 */ /* 0x000fe40007ffe0ff */
[----:B------:R-:W-:Y:S02]  /*22ba0*/  IABS R0, R4 ;  /* 0x0000000400007213 */ /* 0x000fe40000000000 */
[----:B------:R-:W-:-:S03]  /*22bb0*/  IABS R3, R9 ;  /* 0x0000000900037213 */ /* 0x000fc60000000000 */
[----:B------:R-:W-:Y:S02]  /*22bc0*/  IMAD.MOV R0, RZ, RZ, -R0 ;  /* 0x000000ffff007224 */ /* 0x000fe400078e0a00 */
        /* <DEDUP_REMOVED lines=9> */
[----:B------:R-:W-:-:S05]  /*22c60*/  @P0 IADD3 R2, R2, 0x1, RZ ;  /* 0x0000000102020810 */ /* 0x000fca0007ffe0ff */
[----:B------:R-:W-:Y:S01]  /*22c70*/  @!P2 IMAD.MOV R2, RZ, RZ, -R2 ;  /* 0x000000ffff02a224 */ /* 0x000fe200078e0a02 */
[----:B------:R-:W-:-:S05]  /*22c80*/  @!P1 LOP3.LUT R2, RZ, R4, RZ, 0x33, !PT ;  /* 0x00000004ff029212 */ /* 0x000fca00078e33ff */
[----:B------:R-:W-:Y:S01]  /*22c90*/  IMAD R0, R6, R2, RZ ;  /* 0x0000000206007224 */ /* 0x000fe200078e02ff */
[----:B------:R-:W-:-:S04]  /*22ca0*/  IADD3 R2, -R2, RZ, RZ ;  /* 0x000000ff02027210 */ /* 0x000fc80007ffe1ff */
[----:B------:R-:W-:Y:S01]  /*22cb0*/  IADD3 R3, -R0, RZ, RZ ;  /* 0x000000ff00037210 */ /* 0x000fe20007ffe1ff */
[----:B------:R-:W-:-:S03]  /*22cc0*/  IMAD R9, R4, R2, R9 ;  /* 0x0000000204097224 */ /* 0x000fc600078e0209 */
[----:B------:R-:W-:-:S04]  /*22cd0*/  VIADDMNMX R6, R3, R7, R6, PT ;  /* 0x0000000703067246 */ /* 0x000fc80003800106 */
[-C--:B------:R-:W-:Y:S02]  /*22ce0*/  IABS R7, R6.reuse ;  /* 0x0000000600077213 */ /* 0x080fe40000000000 */
[----:B------:R-:W-:Y:S02]  /*22cf0*/  IABS R4, R6 ;  /* 0x0000000600047213 */ /* 0x000fe40000000000 */
[----:B------:R-:W0:Y:S03]  /*22d00*/  I2F.RP R8, R7 ;  /* 0x0000000700087306 */ /* 0x000e260000209400 */
[----:B------:R-:W-:-:S05]  /*22d10*/  IMAD.MOV R4, RZ, RZ, -R4 ;  /* 0x000000ffff047224 */ /* 0x000fca00078e0a04 */
[----:B0-----:R-:W0:Y:S02]  /*22d20*/  MUFU.RCP R8, R8 ;  /* 0x0000000800087308 */ /* 0x001e240000001000 */
[----:B0-----:R-:W-:-:S06]  /*22d30*/  VIADD R3, R8, 0xffffffe ;  /* 0x0ffffffe08037836 */ /* 0x001fcc0000000000 */
[----:B------:R-:W0:Y:S02]  /*22d40*/  F2I.FTZ.U32.TRUNC.NTZ R3, R3 ;  /* 0x0000000300037305 */ /* 0x000e24000021f000 */
[----:B0-----:R-:W-:-:S04]  /*22d50*/  IMAD.MOV R2, RZ, RZ, -R3 ;  /* 0x000000ffff027224 */ /* 0x001fc800078e0a03 */
[----:B------:R-:W-:Y:S01]  /*22d60*/  IMAD R11, R2, R7, RZ ;  /* 0x00000007020b7224 */ /* 0x000fe200078e02ff */
[----:B------:R-:W-:-:S05]  /*22d70*/  MOV R2, RZ ;  /* 0x000000ff00027202 */ /* 0x000fca0000000f00 */
[----:B------:R-:W-:Y:S01]  /*22d80*/  IMAD.HI.U32 R2, R3, R11, R2 ;  /* 0x0000000b03027227 */ /* 0x000fe200078e0002 */
[----:B------:R-:W-:Y:S02]  /*22d90*/  IABS R11, R9 ;  /* 0x00000009000b7213 */ /* 0x000fe40000000000 */
[C---:B------:R-:W-:Y:S02]  /*22da0*/  LOP3.LUT R3, R9.reuse, R6, RZ, 0x3c, !PT ;  /* 0x0000000609037212 */ /* 0x040fe400078e3cff */
[----:B------:R-:W-:Y:S01]  /*22db0*/  IADD3 R9, R9, R0, RZ ;  /* 0x0000000009097210 */ /* 0x000fe20007ffe0ff */
[----:B------:R-:W-:Y:S01]  /*22dc0*/  IMAD.HI.U32 R2, R2, R11, RZ ;  /* 0x0000000b02027227 */ /* 0x000fe200078e00ff */
[----:B------:R-:W-:-:S03]  /*22dd0*/  ISETP.GE.AND P2, PT, R3, RZ, PT ;  /* 0x000000ff0300720c */ /* 0x000fc60003f46270 */
[----:B------:R-:W-:-:S05]  /*22de0*/  IMAD R4, R2, R4, R11 ;  /* 0x0000000402047224 */ /* 0x000fca00078e020b */
[----:B------:R-:W-:-:S13]  /*22df0*/  ISETP.GT.U32.AND P1, PT, R7, R4, PT ;  /* 0x000000040700720c */ /* 0x000fda0003f24070 */
[-C--:B------:R-:W-:Y:S01]  /*22e00*/  @!P1 IADD3 R4, R4, -R7.reuse, RZ ;  /* 0x8000000704049210 */ /* 0x080fe20007ffe0ff */
[----:B------:R-:W-:Y:S01]  /*22e10*/  @!P1 VIADD R2, R2, 0x1 ;  /* 0x0000000102029836 */ /* 0x000fe20000000000 */
[----:B------:R-:W-:Y:S02]  /*22e20*/  ISETP.NE.AND P1, PT, R6, RZ, PT ;  /* 0x000000ff0600720c */ /* 0x000fe40003f25270 */
[----:B------:R-:W-:-:S13]  /*22e30*/  ISETP.GE.U32.AND P0, PT, R4, R7, PT ;  /* 0x000000070400720c */ /* 0x000fda0003f06070 */
[----:B------:R-:W-:-:S05]  /*22e40*/  @P0 IADD3 R2, R2, 0x1, RZ ;  /* 0x0000000102020810 */ /* 0x000fca0007ffe0ff */
[----:B------:R-:W-:Y:S01]  /*22e50*/  @!P2 IMAD.MOV R2, RZ, RZ, -R2 ;  /* 0x000000ffff02a224 */ /* 0x000fe200078e0a02 */
[----:B------:R-:W-:Y:S01]  /*22e60*/  @!P1 LOP3.LUT R2, RZ, R6, RZ, 0x33, !PT ;  /* 0x00000006ff029212 */ /* 0x000fe200078e33ff */
[----:B------:R-:W-:-:S04]  /*22e70*/  IMAD.MOV R6, RZ, RZ, -R6 ;  /* 0x000000ffff067224 */ /* 0x000fc800078e0a06 */
[----:B------:R-:W-:Y:S01]  /*22e80*/  IMAD R18, R2, R6, R9 ;  /* 0x0000000602127224 */ /* 0x000fe200078e0209 */
[----:B------:R-:W-:-:S04]  /*22e90*/  LOP3.LUT R2, RZ, R2, RZ, 0x33, !PT ;  /* 0x00000002ff027212 */ /* 0x000fc800078e33ff */
[----:B------:R-:W-:Y:S01]  /*22ea0*/  IADD3 R17, R5, R2, RZ ;  /* 0x0000000205117210 */ /* 0x000fe20007ffe0ff */
[----:B------:R-:W-:Y:S06]  /*22eb0*/  BRA `(.L_x_3033) ;  /* 0x00000000001c7947 */ /* 0x000fec0003800000 */
.L_x_3025:
[----:B------:R-:W-:Y:S01]  /*22ec0*/  UMOV UR4, URZ ;  /* 0x0000003f00047c82 */ /* 0x000fe20008000000 */
[----:B------:R-:W-:Y:S01]  /*22ed0*/  UMOV UR5, URZ ;  /* 0x0000003f00057c82 */ /* 0x000fe20008000000 */
[----:B------:R-:W-:Y:S01]  /*22ee0*/  ULDC UR6, c[0x0][0xc3c] ;  /* 0x00030f0000067ab9 */ /* 0x000fe20000000800 */
[----:B------:R-:W-:Y:S01]  /*22ef0*/  IMAD.MOV.U32 R16, RZ, RZ, R0 ;  /* 0x000000ffff107224 */ /* 0x000fe200078e0000 */
[----:B------:R-:W-:Y:S01]  /*22f00*/  MOV R17, UR4 ;  /* 0x0000000400117c02 */ /* 0x000fe20008000f00 */
[----:B------:R-:W-:Y:S01]  /*22f10*/  IMAD.U32 R18, RZ, RZ, UR5 ;  /* 0x00000005ff127e24 */ /* 0x000fe2000f8e00ff */
[----:B------:R-:W-:-:S07]  /*22f20*/  MOV R19, UR6 ;  /* 0x0000000600137c02 */ /* 0x000fce0008000f00 */
.L_x_3033:
        /* <DEDUP_REMOVED lines=10> */
.L_x_3022:
[----:B------:R-:W-:Y:S02]  /*22fd0*/  ULDC UR4, c[0x0][0xc3c] ;  /* 0x00030f0000047ab9 */ /* 0x000fe40000000800 */
[----:B---3--:R-:W-:-:S13]  /*22fe0*/  ISETP.GE.AND P0, PT, R19, UR4, PT ;  /* 0x0000000413007c0c */ /* 0x008fda000bf06270 */
[----:B------:R-:W-:Y:S05]  /*22ff0*/  @!P0 BRA `(.L_x_3034) ;  /* 0xffffffa000b48947 */ /* 0x000fea000383ffff */
[----:B------:R-:W-:Y:S05]  /*23000*/  BSYNC B8 ;  /* 0x0000000000087941 */ /* 0x000fea0003800000 */
.L_x_2933:
[----:B------:R-:W3:Y:S01]  /*23010*/  LDL.LU R0, [R1+0x28] ;  /* 0x0000280001007983 */ /* 0x000ee20000300800 */
[----:B------:R-:W-:Y:S01]  /*23020*/  BSSY B0, `(.L_x_3035) ;  /* 0x000000b000007945 */ /* 0x000fe20003800000 */
[----:B------:R-:W4:Y:S01]  /*23030*/  S2R R5, SR_CgaCtaId ;  /* 0x0000000000057919 */ /* 0x000f220000008800 */
[----:B---3--:R-:W-:-:S05]  /*23040*/  VIADD R0, R0, 0x1 ;  /* 0x0000000100007836 */ /* 0x008fca0000000000 */
[----:B0-----:R-:W-:-:S04]  /*23050*/  LEA.HI R2, R0, R0, RZ, 0x1 ;  /* 0x0000000000027211 */ /* 0x001fc800078f08ff */
[----:B------:R-:W-:Y:S02]  /*23060*/  LOP3.LUT R3, R2, 0xfffffffe, RZ, 0xc0, !PT ;  /* 0xfffffffe02037812 */ /* 0x000fe400078ec0ff */
[----:B------:R-:W-:Y:S02]  /*23070*/  MOV R2, 0x400 ;  /* 0x0000040000027802 */ /* 0x000fe40000000f00 */
[----:B------:R-:W-:Y:S02]  /*23080*/  IADD3 R0, R0, -R3, RZ ;  /* 0x8000000300007210 */ /* 0x000fe40007ffe0ff */
[----:B----4-:R-:W-:Y:S02]  /*23090*/  LEA R5, R5, R2, 0x18 ;  /* 0x0000000205057211 */ /* 0x010fe400078ec0ff */
[----:B------:R-:W-:-:S04]  /*230a0*/  SHF.L.U32 R0, R0, 0x1f, RZ ;  /* 0x0000001f00007819 */ /* 0x000fc800000006ff */
[----:B------:R-:W0:Y:S02]  /*230b0*/  SYNCS.PHASECHK.TRANS64.TRYWAIT P0, [R5+URZ+0x2a820], R0 ;  /* 0x02a82000050075a7 */ /* 0x000e24000800017f */
[----:B0-----:R-:W-:Y:S05]  /*230c0*/  @!P0 BRA `(.L_x_3036) ;  /* 0x0000004c007c8947 */ /* 0x001fea0003800000 */
.L_x_3215:
[----:B------:R-:W-:Y:S05]  /*230d0*/  BSYNC B0 ;  /* 0x0000000000007941 */ /* 0x000fea0003800000 */
.L_x_3035:
[----:B------:R-:W-:-:S03]  /*230e0*/  UMOV UR4, 0xffffffff ;  /* 0xffffffff00047882 */ /* 0x000fc60000000000 */
[----:B------:R-:W-:Y:S05]  /*230f0*/  BRA.DIV UR4, `(.L_x_3037) ;  /* 0x0000004e04847947 */ /* 0x000fea000b800000 */
[----:B0-----:R-:W0:Y:S02]  /*23100*/  S2R R0, SR_TID.X ;  /* 0x0000000000007919 */ /* 0x001e240000002100 */
[----:B0-----:R-:W-:-:S04]  /*23110*/  SHF.R.U32.HI R0, RZ, 0x5, R0 ;  /* 0x00000005ff007819 */ /* 0x001fc80000011600 */
[----:B------:R-:W-:-:S05]  /*23120*/  LOP3.LUT R0, R0, 0x3, RZ, 0xc0, !PT ;  /* 0x0000000300007812 */ /* 0x000fca00078ec0ff */
[----:B------:R0:W3:Y:S02]  /*23130*/  SHFL.IDX PT, R14, R0, RZ, 0x1f ;  /* 0x00001fff000e7589 */ /* 0x0000e400000e0000 */
.L_x_3218:
[----:B---3--:R-:W-:-:S13]  /*23140*/  ISETP.NE.AND P0, PT, R14, RZ, PT ;  /* 0x000000ff0e00720c */ /* 0x008fda0003f05270 */
[----:B------:R-:W-:Y:S05]  /*23150*/  @P0 BRA `(.L_x_2687) ;  /* 0x0000000000900947 */ /* 0x000fea0003800000 */
[----:B------:R-:W-:-:S03]  /*23160*/  UMOV UR4, 0xffffffff ;  /* 0xffffffff00047882 */ /* 0x000fc60000000000 */
[----:B------:R-:W-:Y:S05]  /*23170*/  BRA.DIV UR4, `(.L_x_3038) ;  /* 0x0000004e04987947 */ /* 0x000fea000b800000 */
[----:B------:R-:W-:-:S13]  /*23180*/  ELECT P6, URZ, PT ;  /* 0x00000000003f782f */ /* 0x000fda00038c0000 */
.L_x_3221:
        /* <DEDUP_REMOVED lines=8> */
.L_x_3039:
[C---:B------:R-:W-:Y:S01]  /*23210*/  LEA R3, R28.reuse, R5, 0x3 ;  /* 0x000000051c037211 */ /* 0x040fe200078e18ff */
[----:B------:R-:W-:Y:S01]  /*23220*/  VIADD R28, R28, 0x1 ;  /* 0x000000011c1c7836 */ /* 0x000fe20000000000 */
[----:B------:R-:W-:-:S04]  /*23230*/  SHF.L.U32 R2, R29, 0x1f, RZ ;  /* 0x0000001f1d027819 */ /* 0x000fc800000006ff */
[----:B------:R-:W0:Y:S01]  /*23240*/  SYNCS.PHASECHK.TRANS64.TRYWAIT P1, [R3+URZ+0x2a840], R2 ;  /* 0x02a84002030075a7 */ /* 0x000e22000802017f */
[----:B------:R-:W-:-:S04]  /*23250*/  ISETP.NE.AND P2, PT, R28, 0x2, PT ;  /* 0x000000021c00780c */ /* 0x000fc80003f45270 */
[----:B------:R-:W-:Y:S01]  /*23260*/  SEL R0, RZ, 0x1, P2 ;  /* 0x00000001ff007807 */ /* 0x000fe20001000000 */
[----:B0-----:R-:W-:Y:S08]  /*23270*/  @!P1 BRA `(.L_x_3040) ;  /* 0x0000004c00789947 */ /* 0x001ff00003800000 */
.L_x_3222:
[----:B------:R-:W-:Y:S02]  /*23280*/  SEL R28, R28, RZ, P2 ;  /* 0x000000ff1c1c7207 */ /* 0x000fe40001000000 */
[----:B------:R-:W-:Y:S01]  /*23290*/  LOP3.LUT R0, R29, R0, RZ, 0x3c, !PT ;  /* 0x000000001d007212 */ /* 0x000fe200078e3cff */
[----:B------:R-:W-:Y:S06]  /*232a0*/  @!P0 BRA `(.L_x_3041) ;  /* 0x0000000000048947 */ /* 0x000fec0003800000 */
[----:B------:R-:W-:Y:S01]  /*232b0*/  BPT.TRAP 0x1 ;  /* 0x000000040000795c */ /* 0x000fe20000300000 */
.L_x_3041:
[----:B------:R-:W-:Y:S02]  /*232c0*/  LEA R5, R28, R5, 0x3 ;  /* 0x000000051c057211 */ /* 0x000fe400078e18ff */
[----:B------:R-:W-:-:S04]  /*232d0*/  SHF.L.U32 R0, R0, 0x1f, RZ ;  /* 0x0000001f00007819 */ /* 0x000fc800000006ff */
[----:B------:R-:W3:Y:S02]  /*232e0*/  SYNCS.PHASECHK.TRANS64.TRYWAIT P1, [R5+URZ+0x2a840], R0 ;  /* 0x02a84000050075a7 */ /* 0x000ee4000802017f */
[----:B---3--:R-:W-:Y:S05]  /*232f0*/  @!P1 BRA `(.L_x_3042) ;  /* 0x0000004c006c9947 */ /* 0x008fea0003800000 */
.L_x_3223:
[----:B------:R-:W-:Y:S05]  /*23300*/  @!P0 BRA `(.L_x_3043) ;  /* 0x0000000000048947 */ /* 0x000fea0003800000 */
[----:B------:R-:W-:Y:S01]  /*23310*/  BPT.TRAP 0x1 ;  /* 0x000000040000795c */ /* 0x000fe20000300000 */
.L_x_3043:
[----:B------:R-:W4:Y:S02]  /*23320*/  SYNCS.PHASECHK.TRANS64.TRYWAIT P1, [R3+URZ+0x2a860], R2 ;  /* 0x02a86002030075a7 */ /* 0x000f24000802017f */
[----:B----4-:R-:W-:Y:S05]  /*23330*/  @!P1 BRA `(.L_x_3044) ;  /* 0x0000004c00709947 */ /* 0x010fea0003800000 */
.L_x_3224:
[----:B------:R-:W-:Y:S05]  /*23340*/  @!P0 BRA `(.L_x_3045) ;  /* 0x0000000000048947 */ /* 0x000fea0003800000 */
[----:B------:R-:W-:Y:S01]  /*23350*/  BPT.TRAP 0x1 ;  /* 0x000000040000795c */ /* 0x000fe20000300000 */
.L_x_3045:
[----:B------:R0:W0:Y:S02]  /*23360*/  SYNCS.PHASECHK.TRANS64.TRYWAIT P0, [R5+URZ+0x2a860], R0 ;  /* 0x02a86000050075a7 */ /* 0x000024000800017f */
[----:B0-----:R-:W-:Y:S05]  /*23370*/  @!P0 NANOSLEEP.SYNCS 0x989680 ;  /* 0x009896800000895d */ /* 0x001fea0003900000 */
[----:B------:R-:W0:Y:S02]  /*23380*/  @!P0 SYNCS.PHASECHK.TRANS64 P0, [R5+URZ+0x2a860], R0 ;  /* 0x02a86000050085a7 */ /* 0x000e24000800007f */
[----:B0-----:R-:W-:Y:S05]  /*23390*/  @!P0 BRA `(.L_x_3045) ;  /* 0xfffffffc00f08947 */ /* 0x001fea000383ffff */
.L_x_2687:
[----:B------:R-:W-:Y:S05]  /*233a0*/  BSYNC B9 ;  /* 0x0000000000097941 */ /* 0x000fea0003800000 */
.L_x_2684:
[----:B------:R-:W-:Y:S05]  /*233b0*/  EXIT ;  /* 0x000000000000794d */ /* 0x000fea0003800000 */
.L_x_2705:
[----:B0-----:R0:W1:Y:S02]  /*233c0*/  SYNCS.PHASECHK.TRANS64.TRYWAIT P6, [R86+URZ+0x2a890], R87 ;  /* 0x02a89057560075a7 */ /* 0x00106400080c017f */
[----:B-1----:R-:W-:Y:S05]  /*233d0*/  @!P6 NANOSLEEP.SYNCS 0x989680 ;  /* 0x009896800000e95d */ /* 0x002fea0003900000 */
[----:B------:R-:W1:Y:S02]  /*233e0*/  @!P6 SYNCS.PHASECHK.TRANS64 P6, [R86+URZ+0x2a890], R87 ;  /* 0x02a890575600e5a7 */ /* 0x000e6400080c007f */
[----:B-1----:R-:W-:Y:S05]  /*233f0*/  @!P6 BRA `(.L_x_2705) ;  /* 0xfffffffc00f0e947 */ /* 0x002fea000383ffff */
[----:B------:R-:W-:Y:S05]  /*23400*/  BRA `(.L_x_3046) ;  /* 0xfffffe0000c07947 */ /* 0x000fea000383ffff */
.L_x_2706:
        /* <DEDUP_REMOVED lines=8> */
.L_x_3048:
[----:B------:R-:W-:Y:S05]  /*23490*/  BSYNC B1 ;  /* 0x0000000000017941 */ /* 0x000fea0003800000 */
.L_x_3047:
        /* <DEDUP_REMOVED lines=8> */
.L_x_3049:
[----:B------:R-:W-:Y:S01]  /*23520*/  MOV R11, R14 ;  /* 0x0000000e000b7202 */ /* 0x000fe20000000f00 */
[----:B------:R-:W-:Y:S06]  /*23530*/  BRA `(.L_x_3050) ;  /* 0xfffffe0000887947 */ /* 0x000fec000383ffff */
.L_x_2731:
[----:B------:R-:W-:Y:S01]  /*23540*/  BSSY B1, `(.L_x_3051) ;  /* 0x0000008000017945 */ /* 0x000fe20003800000 */
[----:B0---4-:R-:W-:Y:S01]  /*23550*/  IMAD.MOV.U32 R13, RZ, RZ, R117 ;  /* 0x000000ffff0d7224 */ /* 0x011fe200078e0075 */
[----:B------:R-:W-:Y:S01]  /*23560*/  MOV R12, 0x1 ;  /* 0x00000001000c7802 */ /* 0x000fe20000000f00 */
[----:B---3--:R-:W-:Y:S01]  /*23570*/  IMAD.MOV.U32 R11, RZ, RZ, 0x1c1f ;  /* 0x00001c1fff0b7424 */ /* 0x008fe200078e00ff */
[----:B------:R-:W-:-:S07]  /*23580*/  MOV R15, 0xffffffff ;  /* 0xffffffff000f7802 */ /* 0x000fce0000000f00 */
[----:B-12---:R-:W-:Y:S05]  /*23590*/  WARPSYNC.COLLECTIVE R15, `(.L_x_3052) ;  /* 0x000000000f087348 */ /* 0x006fea0003c00000 */
[----:B------:R0:W3:Y:S02]  /*235a0*/  SHFL.IDX P6, R14, R13, R12, R11 ;  /* 0x0000000c0d0e7389 */ /* 0x0000e400000c000b */
[----:B0123--:R-:W-:Y:S01]  /*235b0*/  ENDCOLLECTIVE ;  /* 0x000000000000791b */ /* 0x00ffe20003800000 */
.L_x_3052:
[----:B------:R-:W-:Y:S05]  /*235c0*/  BSYNC B1 ;  /* 0x0000000000017941 */ /* 0x000fea0003800000 */
.L_x_3051:
[----:B------:R-:W-:Y:S01]  /*235d0*/  MOV R13, R118 ;  /* 0x00000076000d7202 */ /* 0x000fe20000000f00 */
[----:B------:R-:W-:Y:S01]  /*235e0*/  IMAD.MOV.U32 R12, RZ, RZ, 0x1 ;  /* 0x00000001ff0c7424 */ /* 0x000fe200078e00ff */
[----:B------:R-:W-:Y:S01]  /*235f0*/  MOV R11, 0x1c1f ;  /* 0x00001c1f000b7802 */ /* 0x000fe20000000f00 */
[----:B------:R-:W-:Y:S02]  /*23600*/  IMAD.MOV.U32 R15, RZ, RZ, -0x1 ;  /* 0xffffffffff0f7424 */ /* 0x000fe400078e00ff */
[----:B------:R-:W-:-:S07]  /*23610*/  IMAD.MOV.U32 R117, RZ, RZ, R14 ;  /* 0x000000ffff757224 */ /* 0x000fce00078e000e */
[----:B------:R-:W-:Y:S05]  /*23620*/  WARPSYNC.COLLECTIVE R15, `(.L_x_3053) ;  /* 0x000000000f087348 */ /* 0x000fea0003c00000 */
[----:B------:R0:W1:Y:S02]  /*23630*/  SHFL.IDX P6, R14, R13, R12, R11 ;  /* 0x0000000c0d0e7389 */ /* 0x00006400000c000b */
[----:B01----:R-:W-:Y:S01]  /*23640*/  ENDCOLLECTIVE ;  /* 0x000000000000791b */ /* 0x003fe20003800000 */
.L_x_3053:
[----:B------:R-:W-:Y:S01]  /*23650*/  MOV R118, R14 ;  /* 0x0000000e00767202 */ /* 0x000fe20000000f00 */
[----:B------:R-:W-:Y:S06]  /*23660*/  BRA `(.L_x_3054) ;  /* 0xfffffe1400c07947 */ /* 0x000fec000383ffff */
.L_x_2761:
[----:B-1----:R1:W2:Y:S02]  /*23670*/  SYNCS.PHASECHK.TRANS64.TRYWAIT P6, [R86+URZ+0x2a890], R87 ;  /* 0x02a89057560075a7 */ /* 0x0022a400080c017f */
[----:B--2---:R-:W-:Y:S05]  /*23680*/  @!P6 NANOSLEEP.SYNCS 0x989680 ;  /* 0x009896800000e95d */ /* 0x004fea0003900000 */
[----:B------:R-:W2:Y:S02]  /*23690*/  @!P6 SYNCS.PHASECHK.TRANS64 P6, [R86+URZ+0x2a890], R87 ;  /* 0x02a890575600e5a7 */ /* 0x000ea400080c007f */
[----:B--2---:R-:W-:Y:S05]  /*236a0*/  @!P6 BRA `(.L_x_2761) ;  /* 0xfffffffc00f0e947 */ /* 0x004fea000383ffff */
[----:B------:R-:W-:Y:S05]  /*236b0*/  BRA `(.L_x_3055) ;  /* 0xfffffe3400847947 */ /* 0x000fea000383ffff */
.L_x_2762:
[----:B------:R-:W-:Y:S01]  /*236c0*/  BSSY B1, `(.L_x_3056) ;  /* 0x0000008000017945 */ /* 0x000fe20003800000 */
[----:B------:R-:W-:Y:S01]  /*236d0*/  IMAD.MOV.U32 R13, RZ, RZ, R117 ;  /* 0x000000ffff0d7224 */ /* 0x000fe200078e0075 */
[----:B------:R-:W-:Y:S01]  /*236e0*/  MOV R12, RZ ;  /* 0x000000ff000c7202 */ /* 0x000fe20000000f00 */
[----:B------:R-:W-:Y:S01]  /*236f0*/  IMAD.MOV.U32 R11, RZ, RZ, 0x1c1f ;  /* 0x00001c1fff0b7424 */ /* 0x000fe200078e00ff */
[----:B------:R-:W-:-:S07]  /*23700*/  MOV R15, 0xffffffff ;  /* 0xffffffff000f7802 */ /* 0x000fce0000000f00 */
[----:B-1----:R-:W-:Y:S05]  /*23710*/  WARPSYNC.COLLECTIVE R15, `(.L_x_3057) ;  /* 0x000000000f087348 */ /* 0x002fea0003c00000 */
[----:B------:R0:W2:Y:S02]  /*23720*/  SHFL.IDX P6, R14, R13, R12, R11 ;  /* 0x0000000c0d0e7389 */ /* 0x0000a400000c000b */
[----:B012---:R-:W-:Y:S01]  /*23730*/  ENDCOLLECTIVE ;  /* 0x000000000000791b */ /* 0x007fe20003800000 */
.L_x_3057:
[----:B------:R-:W-:Y:S05]  /*23740*/  BSYNC B1 ;  /* 0x0000000000017941 */ /* 0x000fea0003800000 */
.L_x_3056:
        /* <DEDUP_REMOVED lines=8> */
.L_x_3058:
[----:B------:R-:W-:Y:S01]  /*237d0*/  MOV R11, R14 ;  /* 0x0000000e000b7202 */ /* 0x000fe20000000f00 */
[----:B------:R-:W-:Y:S06]  /*237e0*/  BRA `(.L_x_3059) ;  /* 0xfffffe3400507947 */ /* 0x000fec000383ffff */
.L_x_2775:
[----:B------:R-:W-:Y:S01]  /*237f0*/  BSSY B1, `(.L_x_3060) ;  /* 0x0000008000017945 */ /* 0x000fe20003800000 */
[----:B--234-:R-:W-:Y:S01]  /*23800*/  IMAD.MOV.U32 R13, RZ, RZ, R117 ;  /* 0x000000ffff0d7224 */ /* 0x01cfe200078e0075 */
[----:B------:R-:W-:Y:S01]  /*23810*/  MOV R12, 0x1 ;  /* 0x00000001000c7802 */ /* 0x000fe20000000f00 */
[----:B------:R-:W-:Y:S01]  /*23820*/  IMAD.MOV.U32 R11, RZ, RZ, 0x1c1f ;  /* 0x00001c1fff0b7424 */ /* 0x000fe200078e00ff */
[----:B------:R-:W-:-:S07]  /*23830*/  MOV R15, 0xffffffff ;  /* 0xffffffff000f7802 */ /* 0x000fce0000000f00 */
[----:B01----:R-:W-:Y:S05]  /*23840*/  WARPSYNC.COLLECTIVE R15, `(.L_x_3061) ;  /* 0x000000000f087348 */ /* 0x003fea0003c00000 */
[----:B------:R2:W3:Y:S02]  /*23850*/  SHFL.IDX P6, R14, R13, R12, R11 ;  /* 0x0000000c0d0e7389 */ /* 0x0004e400000c000b */
[----:B0123--:R-:W-:Y:S01]  /*23860*/  ENDCOLLECTIVE ;  /* 0x000000000000791b */ /* 0x00ffe20003800000 */
.L_x_3061:
[----:B------:R-:W-:Y:S05]  /*23870*/  BSYNC B1 ;  /* 0x0000000000017941 */ /* 0x000fea0003800000 */
.L_x_3060:
        /* <DEDUP_REMOVED lines=8> */
.L_x_3062:
[----:B------:R-:W-:Y:S01]  /*23900*/  MOV R118, R14 ;  /* 0x0000000e00767202 */ /* 0x000fe20000000f00 */
[----:B------:R-:W-:Y:S06]  /*23910*/  BRA `(.L_x_3063) ;  /* 0xfffffe4800d87947 */ /* 0x000fec000383ffff */
.L_x_2788:
[----:B0-----:R0:W1:Y:S02]  /*23920*/  SYNCS.PHASECHK.TRANS64.TRYWAIT P4, [R86+URZ+0x2a890], R87 ;  /* 0x02a89057560075a7 */ /* 0x001064000808017f */
[----:B-1----:R-:W-:Y:S05]  /*23930*/  @!P4 NANOSLEEP.SYNCS 0x989680 ;  /* 0x009896800000c95d */ /* 0x002fea0003900000 */
[----:B------:R-:W1:Y:S02]  /*23940*/  @!P4 SYNCS.PHASECHK.TRANS64 P4, [R86+URZ+0x2a890], R87 ;  /* 0x02a890575600c5a7 */ /* 0x000e64000808007f */
[----:B-1----:R-:W-:Y:S05]  /*23950*/  @!P4 BRA `(.L_x_2788) ;  /* 0xfffffffc00f0c947 */ /* 0x002fea000383ffff */
[----:B------:R-:W-:Y:S05]  /*23960*/  BRA `(.L_x_3064) ;  /* 0xfffffe6000707947 */ /* 0x000fea000383ffff */
.L_x_2789:
        /* <DEDUP_REMOVED lines=8> */
.L_x_3066:
[----:B------:R-:W-:Y:S05]  /*239f0*/  BSYNC B1 ;  /* 0x0000000000017941 */ /* 0x000fea0003800000 */
.L_x_3065:
        /* <DEDUP_REMOVED lines=8> */
.L_x_3067:
[----:B------:R-:W-:Y:S01]  /*23a80*/  MOV R36, R14 ;  /* 0x0000000e00247202 */ /* 0x000fe20000000f00 */
[----:B------:R-:W-:Y:S06]  /*23a90*/  BRA `(.L_x_3068) ;  /* 0xfffffe6000947947 */ /* 0x000fec000383ffff */
.L_x_2792:
[----:B------:R-:W-:Y:S01]  /*23aa0*/  BSSY B1, `(.L_x_3069) ;  /* 0x0000008000017945 */ /* 0x000fe20003800000 */
[----:B----4-:R-:W-:Y:S01]  /*23ab0*/  IMAD.MOV.U32 R13, RZ, RZ, R39 ;  /* 0x000000ffff0d7224 */ /* 0x010fe200078e0027 */
[----:B------:R-:W-:Y:S01]  /*23ac0*/  MOV R12, 0x1 ;  /* 0x00000001000c7802 */ /* 0x000fe20000000f00 */
[----:B------:R-:W-:Y:S01]  /*23ad0*/  IMAD.MOV.U32 R11, RZ, RZ, 0x1c1f ;  /* 0x00001c1fff0b7424 */ /* 0x000fe200078e00ff */
[----:B------:R-:W-:-:S07]  /*23ae0*/  MOV R15, 0xffffffff ;  /* 0xffffffff000f7802 */ /* 0x000fce0000000f00 */
[----:B0123--:R-:W-:Y:S05]  /*23af0*/  WARPSYNC.COLLECTIVE R15, `(.L_x_3070) ;  /* 0x000000000f087348 */ /* 0x00ffea0003c00000 */
[----:B------:R4:W0:Y:S02]  /*23b00*/  SHFL.IDX P6, R14, R13, R12, R11 ;  /* 0x0000000c0d0e7389 */ /* 0x00082400000c000b */
[----:B01234-:R-:W-:Y:S01]  /*23b10*/  ENDCOLLECTIVE ;  /* 0x000000000000791b */ /* 0x01ffe20003800000 */
.L_x_3070:
[----:B------:R-:W-:Y:S05]  /*23b20*/  BSYNC B1 ;  /* 0x0000000000017941 */ /* 0x000fea0003800000 */
.L_x_3069:
        /* <DEDUP_REMOVED lines=8> */
.L_x_3071:
[----:B------:R-:W-:Y:S01]  /*23bb0*/  MOV R36, R14 ;  /* 0x0000000e00247202 */ /* 0x000fe20000000f00 */
[----:B------:R-:W-:Y:S06]  /*23bc0*/  BRA `(.L_x_3072) ;  /* 0xfffffe6000f07947 */ /* 0x000fec000383ffff */
.L_x_2796:
[----:B---3--:R3:W0:Y:S02]  /*23bd0*/  SYNCS.PHASECHK.TRANS64.TRYWAIT P0, [R86+URZ+0x2a8b0], R87 ;  /* 0x02a8b057560075a7 */ /* 0x008624000800017f */
[----:B0-----:R-:W-:Y:S05]  /*23be0*/  @!P0 NANOSLEEP.SYNCS 0x989680 ;  /* 0x009896800000895d */ /* 0x001fea0003900000 */
[----:B------:R-:W0:Y:S02]  /*23bf0*/  @!P0 SYNCS.PHASECHK.TRANS64 P0, [R86+URZ+0x2a8b0], R87 ;  /* 0x02a8b057560085a7 */ /* 0x000e24000800007f */
[----:B0-----:R-:W-:Y:S05]  /*23c00*/  @!P0 BRA `(.L_x_2796) ;  /* 0xfffffffc00f08947 */ /* 0x001fea000383ffff */
[----:B------:R-:W-:Y:S05]  /*23c10*/  BRA `(.L_x_3073) ;  /* 0xfffffe6400c87947 */ /* 0x000fea000383ffff */
.L_x_2814:
        /* <DEDUP_REMOVED lines=8> */
.L_x_3075:
[----:B------:R-:W-:Y:S05]  /*23ca0*/  BSYNC B1 ;  /* 0x0000000000017941 */ /* 0x000fea0003800000 */
.L_x_3074:
        /* <DEDUP_REMOVED lines=8> */
.L_x_3076:
[----:B------:R-:W-:Y:S01]  /*23d30*/  IMAD.MOV.U32 R13, RZ, RZ, R8 ;  /* 0x000000ffff0d7224 */ /* 0x000fe200078e0008 */
[----:B------:R-:W-:-:S07]  /*23d40*/  MOV R0, R14 ;  /* 0x0000000e00007202 */ /* 0x000fce0000000f00 */
[----:B------:R-:W-:Y:S05]  /*23d50*/  WARPSYNC.COLLECTIVE R15, `(.L_x_3077) ;  /* 0x000000000f087348 */ /* 0x000fea0003c00000 */
[----:B------:R0:W1:Y:S02]  /*23d60*/  SHFL.IDX P6, R14, R13, R12, R11 ;  /* 0x0000000c0d0e7389 */ /* 0x00006400000c000b */
[----:B01----:R-:W-:Y:S01]  /*23d70*/  ENDCOLLECTIVE ;  /* 0x000000000000791b */ /* 0x003fe20003800000 */
.L_x_3077:
[----:B------:R-:W-:Y:S01]  /*23d80*/  IMAD.MOV.U32 R13, RZ, RZ, R4 ;  /* 0x000000ffff0d7224 */ /* 0x000fe200078e0004 */
[----:B------:R-:W-:-:S07]  /*23d90*/  MOV R5, R14 ;  /* 0x0000000e00057202 */ /* 0x000fce0000000f00 */
[----:B------:R-:W-:Y:S05]  /*23da0*/  WARPSYNC.COLLECTIVE R15, `(.L_x_3078) ;  /* 0x000000000f087348 */ /* 0x000fea0003c00000 */
[----:B------:R0:W1:Y:S02]  /*23db0*/  SHFL.IDX P6, R14, R13, R12, R11 ;  /* 0x0000000c0d0e7389 */ /* 0x00006400000c000b */
[----:B01----:R-:W-:Y:S01]  /*23dc0*/  ENDCOLLECTIVE ;  /* 0x000000000000791b */ /* 0x003fe20003800000 */
.L_x_3078:
[----:B------:R-:W-:Y:S05]  /*23dd0*/  BRA `(.L_x_3079) ;  /* 0xfffffe74008c7947 */ /* 0x000fea000383ffff */
.L_x_2817:
[----:B------:R-:W-:Y:S01]  /*23de0*/  BSSY B1, `(.L_x_3080) ;  /* 0x0000008000017945 */ /* 0x000fe20003800000 */
[----:B------:R-:W-:Y:S01]  /*23df0*/  MOV R13, R7 ;  /* 0x00000007000d7202 */ /* 0x000fe20000000f00 */
[----:B------:R-:W-:Y:S01]  /*23e00*/  IMAD.MOV.U32 R12, RZ, RZ, 0x1 ;  /* 0x00000001ff0c7424 */ /* 0x000fe200078e00ff */
[----:B------:R-:W-:Y:S01]  /*23e10*/  MOV R11, 0x1c1f ;  /* 0x00001c1f000b7802 */ /* 0x000fe20000000f00 */
[----:B------:R-:W-:-:S07]  /*23e20*/  IMAD.MOV.U32 R15, RZ, RZ, -0x1 ;  /* 0xffffffffff0f7424 */ /* 0x000fce00078e00ff */
[----:B0---4-:R-:W-:Y:S05]  /*23e30*/  WARPSYNC.COLLECTIVE R15, `(.L_x_3081) ;  /* 0x000000000f087348 */ /* 0x011fea0003c00000 */
[----:B----4-:R1:W2:Y:S02]  /*23e40*/  SHFL.IDX P6, R14, R13, R12, R11 ;  /* 0x0000000c0d0e7389 */ /* 0x0102a400000c000b */
[----:B012---:R-:W-:Y:S01]  /*23e50*/  ENDCOLLECTIVE ;  /* 0x000000000000791b */ /* 0x007fe20003800000 */
.L_x_3081:
[----:B------:R-:W-:Y:S05]  /*23e60*/  BSYNC B1 ;  /* 0x0000000000017941 */ /* 0x000fea0003800000 */
.L_x_3080:
        /* <DEDUP_REMOVED lines=8> */
.L_x_3082:
[----:B------:R-:W-:Y:S01]  /*23ef0*/  MOV R13, R8 ;  /* 0x00000008000d7202 */ /* 0x000fe20000000f00 */
[----:B------:R-:W-:-:S07]  /*23f00*/  IMAD.MOV.U32 R0, RZ, RZ, R14 ;  /* 0x000000ffff007224 */ /* 0x000fce00078e000e */
[----:B------:R-:W-:Y:S05]  /*23f10*/  WARPSYNC.COLLECTIVE R15, `(.L_x_3083) ;  /* 0x000000000f087348 */ /* 0x000fea0003c00000 */
[----:B------:R0:W1:Y:S02]  /*23f20*/  SHFL.IDX P6, R14, R13, R12, R11 ;  /* 0x0000000c0d0e7389 */ /* 0x00006400000c000b */
[----:B01----:R-:W-:Y:S01]  /*23f30*/  ENDCOLLECTIVE ;  /* 0x000000000000791b */ /* 0x003fe20003800000 */
.L_x_3083:
[----:B------:R-:W-:Y:S01]  /*23f40*/  MOV R13, R4 ;  /* 0x00000004000d7202 */ /* 0x000fe20000000f00 */
[----:B------:R-:W-:-:S07]  /*23f50*/  IMAD.MOV.U32 R5, RZ, RZ, R14 ;  /* 0x000000ffff057224 */ /* 0x000fce00078e000e */
[----:B------:R-:W-:Y:S05]  /*23f60*/  WARPSYNC.COLLECTIVE R15, `(.L_x_3084) ;  /* 0x000000000f087348 */ /* 0x000fea0003c00000 */
[----:B------:R0:W1:Y:S02]  /*23f70*/  SHFL.IDX P6, R14, R13, R12, R11 ;  /* 0x0000000c0d0e7389 */ /* 0x00006400000c000b */
[----:B01----:R-:W-:Y:S01]  /*23f80*/  ENDCOLLECTIVE ;  /* 0x000000000000791b */ /* 0x003fe20003800000 */
.L_x_3084:
[----:B------:R-:W-:Y:S01]  /*23f90*/  IMAD.MOV.U32 R4, RZ, RZ, R14 ;  /* 0x000000ffff047224 */ /* 0x000fe200078e000e */
[----:B------:R-:W-:Y:S06]  /*23fa0*/  BRA `(.L_x_3085) ;  /* 0xfffffe7c00187947 */ /* 0x000fec000383ffff */
.L_x_2821:
[----:B0-----:R0:W1:Y:S02]  /*23fb0*/  SYNCS.PHASECHK.TRANS64.TRYWAIT P0, [R2+URZ+0x2a800], R5 ;  /* 0x02a80005020075a7 */ /* 0x001064000800017f */
[----:B-1----:R-:W-:Y:S05]  /*23fc0*/  @!P0 NANOSLEEP.SYNCS 0x989680 ;  /* 0x009896800000895d */ /* 0x002fea0003900000 */
[----:B------:R-:W1:Y:S02]  /*23fd0*/  @!P0 SYNCS.PHASECHK.TRANS64 P0, [R2+URZ+0x2a800], R5 ;  /* 0x02a80005020085a7 */ /* 0x000e64000800007f */
[----:B-1----:R-:W-:Y:S05]  /*23fe0*/  @!P0 BRA `(.L_x_2821) ;  /* 0xfffffffc00f08947 */ /* 0x002fea000383ffff */
[----:B------:R-:W-:Y:S05]  /*23ff0*/  BRA `(.L_x_3086) ;  /* 0xfffffe8400287947 */ /* 0x000fea000383ffff */
.L_x_2845:
        /* <DEDUP_REMOVED lines=8> */
.L_x_3088:
[----:B------:R-:W-:Y:S05]  /*24080*/  BSYNC B1 ;  /* 0x0000000000017941 */ /* 0x000fea0003800000 */
.L_x_3087:
        /* <DEDUP_REMOVED lines=8> */
.L_x_3089:
[----:B------:R-:W-:Y:S01]  /*24110*/  MOV R13, R21 ;  /* 0x00000015000d7202 */ /* 0x000fe20000000f00 */
[----:B------:R-:W-:-:S07]  /*24120*/  IMAD.MOV.U32 R0, RZ, RZ, R14 ;  /* 0x000000ffff007224 */ /* 0x000fce00078e000e */
[----:B------:R-:W-:Y:S05]  /*24130*/  WARPSYNC.COLLECTIVE R15, `(.L_x_3090) ;  /* 0x000000000f087348 */ /* 0x000fea0003c00000 */
[----:B------:R0:W1:Y:S02]  /*24140*/  SHFL.IDX P6, R14, R13, R12, R11 ;  /* 0x0000000c0d0e7389 */ /* 0x00006400000c000b */
[----:B01----:R-:W-:Y:S01]  /*24150*/  ENDCOLLECTIVE ;  /* 0x000000000000791b */ /* 0x003fe20003800000 */
.L_x_3090:
[----:B------:R-:W-:Y:S01]  /*24160*/  MOV R13, R20 ;  /* 0x00000014000d7202 */ /* 0x000fe20000000f00 */
[----:B------:R-:W-:-:S07]  /*24170*/  IMAD.MOV.U32 R5, RZ, RZ, R14 ;  /* 0x000000ffff057224 */ /* 0x000fce00078e000e */
[----:B------:R-:W-:Y:S05]  /*24180*/  WARPSYNC.COLLECTIVE R15, `(.L_x_3091) ;  /* 0x000000000f087348 */ /* 0x000fea0003c00000 */
[----:B------:R0:W1:Y:S02]  /*24190*/  SHFL.IDX P6, R14, R13, R12, R11 ;  /* 0x0000000c0d0e7389 */ /* 0x00006400000c000b */
[----:B01----:R-:W-:Y:S01]  /*241a0*/  ENDCOLLECTIVE ;  /* 0x000000000000791b */ /* 0x003fe20003800000 */
.L_x_3091:
[----:B------:R-:W-:Y:S05]  /*241b0*/  BRA `(.L_x_3092) ;  /* 0xfffffea400f87947 */ /* 0x000fea000383ffff */
.L_x_2848:
[----:B------:R-:W-:Y:S01]  /*241c0*/  BSSY B1, `(.L_x_3093) ;  /* 0x0000008000017945 */ /* 0x000fe20003800000 */
[----:B------:R-:W-:Y:S01]  /*241d0*/  IMAD.MOV.U32 R13, RZ, RZ, R7 ;  /* 0x000000ffff0d7224 */ /* 0x000fe200078e0007 */
[----:B------:R-:W-:Y:S01]  /*241e0*/  MOV R12, 0x1 ;  /* 0x00000001000c7802 */ /* 0x000fe20000000f00 */
[----:B------:R-:W-:Y:S01]  /*241f0*/  IMAD.MOV.U32 R11, RZ, RZ, 0x1c1f ;  /* 0x00001c1fff0b7424 */ /* 0x000fe200078e00ff */
[----:B------:R-:W-:-:S07]  /*24200*/  MOV R15, 0xffffffff ;  /* 0xffffffff000f7802 */ /* 0x000fce0000000f00 */
[----:B0---4-:R-:W-:Y:S05]  /*24210*/  WARPSYNC.COLLECTIVE R15, `(.L_x_3094) ;  /* 0x000000000f087348 */ /* 0x011fea0003c00000 */
[----:B----4-:R1:W2:Y:S02]  /*24220*/  SHFL.IDX P6, R14, R13, R12, R11 ;  /* 0x0000000c0d0e7389 */ /* 0x0102a400000c000b */
[----:B012---:R-:W-:Y:S01]  /*24230*/  ENDCOLLECTIVE ;  /* 0x000000000000791b */ /* 0x007fe20003800000 */
.L_x_3094:
[----:B------:R-:W-:Y:S05]  /*24240*/  BSYNC B1 ;  /* 0x0000000000017941 */ /* 0x000fea0003800000 */
.L_x_3093:
        /* <DEDUP_REMOVED lines=8> */
.L_x_3095:
[----:B------:R-:W-:Y:S01]  /*242d0*/  IMAD.MOV.U32 R13, RZ, RZ, R21 ;  /* 0x000000ffff0d7224 */ /* 0x000fe200078e0015 */
[----:B------:R-:W-:-:S07]  /*242e0*/  MOV R0, R14 ;  /* 0x0000000e00007202 */ /* 0x000fce0000000f00 */
[----:B------:R-:W-:Y:S05]  /*242f0*/  WARPSYNC.COLLECTIVE R15, `(.L_x_3096) ;  /* 0x000000000f087348 */ /* 0x000fea0003c00000 */
[----:B------:R0:W1:Y:S02]  /*24300*/  SHFL.IDX P6, R14, R13, R12, R11 ;  /* 0x0000000c0d0e7389 */ /* 0x00006400000c000b */
[----:B01----:R-:W-:Y:S01]  /*24310*/  ENDCOLLECTIVE ;  /* 0x000000000000791b */ /* 0x003fe20003800000 */
.L_x_3096:
[----:B------:R-:W-:Y:S01]  /*24320*/  IMAD.MOV.U32 R13, RZ, RZ, R20 ;  /* 0x000000ffff0d7224 */ /* 0x000fe200078e0014 */
[----:B------:R-:W-:-:S07]  /*24330*/  MOV R21, R14 ;  /* 0x0000000e00157202 */ /* 0x000fce0000000f00 */
[----:B------:R-:W-:Y:S05]  /*24340*/  WARPSYNC.COLLECTIVE R15, `(.L_x_3097) ;  /* 0x000000000f087348 */ /* 0x000fea0003c00000 */
[----:B------:R0:W1:Y:S02]  /*24350*/  SHFL.IDX P6, R14, R13, R12, R11 ;  /* 0x0000000c0d0e7389 */ /* 0x00006400000c000b */
[----:B01----:R-:W-:Y:S01]  /*24360*/  ENDCOLLECTIVE ;  /* 0x000000000000791b */ /* 0x003fe20003800000 */
.L_x_3097:
[----:B------:R-:W-:Y:S01]  /*24370*/  MOV R20, R14 ;  /* 0x0000000e00147202 */ /* 0x000fe20000000f00 */
[----:B------:R-:W-:Y:S06]  /*24380*/  BRA `(.L_x_3098) ;  /* 0xfffffeac001c7947 */ /* 0x000fec000383ffff */
.L_x_2852:
[----:B0-----:R0:W1:Y:S02]  /*24390*/  SYNCS.PHASECHK.TRANS64.TRYWAIT P0, [R2+URZ+0x2a800], R21 ;  /* 0x02a80015020075a7 */ /* 0x001064000800017f */
[----:B-1----:R-:W-:Y:S05]  /*243a0*/  @!P0 NANOSLEEP.SYNCS 0x989680 ;  /* 0x009896800000895d */ /* 0x002fea0003900000 */
[----:B------:R-:W1:Y:S02]  /*243b0*/  @!P0 SYNCS.PHASECHK.TRANS64 P0, [R2+URZ+0x2a800], R21 ;  /* 0x02a80015020085a7 */ /* 0x000e64000800007f */
[----:B-1----:R-:W-:Y:S05]  /*243c0*/  @!P0 BRA `(.L_x_2852) ;  /* 0xfffffffc00f08947 */ /* 0x002fea000383ffff */
[----:B------:R-:W-:Y:S05]  /*243d0*/  BRA `(.L_x_3099) ;  /* 0xfffffeb000947947 */ /* 0x000fea000383ffff */
.L_x_2866:
[----:B-1----:R1:W2:Y:S02]  /*243e0*/  SYNCS.PHASECHK.TRANS64.TRYWAIT P1, [R0+URZ+0x2a830], R3 ;  /* 0x02a83003000075a7 */ /* 0x0022a4000802017f */
[----:B--2---:R-:W-:Y:S05]  /*243f0*/  @!P1 NANOSLEEP.SYNCS 0x989680 ;  /* 0x009896800000995d */ /* 0x004fea0003900000 */
[----:B------:R-:W2:Y:S02]  /*24400*/  @!P1 SYNCS.PHASECHK.TRANS64 P1, [R0+URZ+0x2a830], R3 ;  /* 0x02a83003000095a7 */ /* 0x000ea4000802007f */
[----:B--2---:R-:W-:Y:S05]  /*24410*/  @!P1 BRA `(.L_x_2866) ;  /* 0xfffffffc00f09947 */ /* 0x004fea000383ffff */
[----:B------:R-:W-:Y:S05]  /*24420*/  BRA `(.L_x_2865) ;  /* 0xfffffed800307947 */ /* 0x000fea000383ffff */
.L_x_2874:
[----:B-1----:R1:W2:Y:S02]  /*24430*/  SYNCS.PHASECHK.TRANS64.TRYWAIT P2, [R15+URZ+0x2a830], R10 ;  /* 0x02a8300a0f0075a7 */ /* 0x0022a4000804017f */
[----:B--2---:R-:W-:Y:S05]  /*24440*/  @!P2 NANOSLEEP.SYNCS 0x989680 ;  /* 0x009896800000a95d */ /* 0x004fea0003900000 */
[----:B------:R-:W2:Y:S02]  /*24450*/  @!P2 SYNCS.PHASECHK.TRANS64 P2, [R15+URZ+0x2a830], R10 ;  /* 0x02a8300a0f00a5a7 */ /* 0x000ea4000804007f */
[----:B--2---:R-:W-:Y:S05]  /*24460*/  @!P2 BRA `(.L_x_2874) ;  /* 0xfffffffc00f0a947 */ /* 0x004fea000383ffff */
[----:B------:R-:W-:Y:S05]  /*24470*/  BRA `(.L_x_2873) ;  /* 0xffffff00006c7947 */ /* 0x000fea000383ffff */
.L_x_2879:
[----:B-1----:R1:W2:Y:S02]  /*24480*/  SYNCS.PHASECHK.TRANS64.TRYWAIT P2, [R11+URZ+0x2a850], R3 ;  /* 0x02a850030b0075a7 */ /* 0x0022a4000804017f */
[----:B--2---:R-:W-:Y:S05]  /*24490*/  @!P2 NANOSLEEP.SYNCS 0x989680 ;  /* 0x009896800000a95d */ /* 0x004fea0003900000 */
[----:B------:R-:W2:Y:S02]  /*244a0*/  @!P2 SYNCS.PHASECHK.TRANS64 P2, [R11+URZ+0x2a850], R3 ;  /* 0x02a850030b00a5a7 */ /* 0x000ea4000804007f */
[----:B--2---:R-:W-:Y:S05]  /*244b0*/  @!P2 BRA `(.L_x_2879) ;  /* 0xfffffffc00f0a947 */ /* 0x004fea000383ffff */
[----:B------:R-:W-:Y:S05]  /*244c0*/  BRA `(.L_x_2878) ;  /* 0xffffff0c005c7947 */ /* 0x000fea000383ffff */
.L_x_2889:
[----:B-1----:R1:W2:Y:S02]  /*244d0*/  SYNCS.PHASECHK.TRANS64.TRYWAIT P1, [R10+URZ+0x2a830], R11 ;  /* 0x02a8300b0a0075a7 */ /* 0x0022a4000802017f */
[----:B--2---:R-:W-:Y:S05]  /*244e0*/  @!P1 NANOSLEEP.SYNCS 0x989680 ;  /* 0x009896800000995d */ /* 0x004fea0003900000 */
[----:B------:R-:W2:Y:S02]  /*244f0*/  @!P1 SYNCS.PHASECHK.TRANS64 P1, [R10+URZ+0x2a830], R11 ;  /* 0x02a8300b0a0095a7 */ /* 0x000ea4000802007f */
[----:B--2---:R-:W-:Y:S05]  /*24500*/  @!P1 BRA `(.L_x_2889) ;  /* 0xfffffffc00f09947 */ /* 0x004fea000383ffff */
[----:B------:R-:W-:Y:S05]  /*24510*/  BRA `(.L_x_2888) ;  /* 0xffffff2c00987947 */ /* 0x000fea000383ffff */
.L_x_2894:
[----:B-1----:R1:W2:Y:S02]  /*24520*/  SYNCS.PHASECHK.TRANS64.TRYWAIT P1, [R11+URZ+0x2a850], R8 ;  /* 0x02a850080b0075a7 */ /* 0x0022a4000802017f */
[----:B--2---:R-:W-:Y:S05]  /*24530*/  @!P1 NANOSLEEP.SYNCS 0x989680 ;  /* 0x009896800000995d */ /* 0x004fea0003900000 */
[----:B------:R-:W2:Y:S02]  /*24540*/  @!P1 SYNCS.PHASECHK.TRANS64 P1, [R11+URZ+0x2a850], R8 ;  /* 0x02a850080b0095a7 */ /* 0x000ea4000802007f */
[----:B--2---:R-:W-:Y:S05]  /*24550*/  @!P1 BRA `(.L_x_2894) ;  /* 0xfffffffc00f09947 */ /* 0x004fea000383ffff */
[----:B------:R-:W-:Y:S05]  /*24560*/  BRA `(.L_x_2893) ;  /* 0xffffff3800887947 */ /* 0x000fea000383ffff */
.L_x_2902:
[----:B-1----:R1:W2:Y:S02]  /*24570*/  SYNCS.PHASECHK.TRANS64.TRYWAIT P1, [R12+URZ+0x2a850], R3 ;  /* 0x02a850030c0075a7 */ /* 0x0022a4000802017f */
[----:B--2---:R-:W-:Y:S05]  /*24580*/  @!P1 NANOSLEEP.SYNCS 0x989680 ;  /* 0x009896800000995d */ /* 0x004fea0003900000 */
[----:B------:R-:W2:Y:S02]  /*24590*/  @!P1 SYNCS.PHASECHK.TRANS64 P1, [R12+URZ+0x2a850], R3 ;  /* 0x02a850030c0095a7 */ /* 0x000ea4000802007f */
[----:B--2---:R-:W-:Y:S05]  /*245a0*/  @!P1 BRA `(.L_x_2902) ;  /* 0xfffffffc00f09947 */ /* 0x004fea000383ffff */
[----:B------:R-:W-:Y:S05]  /*245b0*/  BRA `(.L_x_2901) ;  /* 0xffffff5400d47947 */ /* 0x000fea000383ffff */
.L_x_2939:
        /* <DEDUP_REMOVED lines=8> */
[----:B-1----:R-:W-:Y:S05]  /*24640*/  WARPSYNC.COLLECTIVE R15, `(.L_x_3101) ;  /* 0x000000000f087348 */ /* 0x002fea0003c00000 */
[----:B------:R0:W2:Y:S02]  /*24650*/  SHFL.IDX P6, R14, R13, R12, R11 ;  /* 0x0000000c0d0e7389 */ /* 0x0000a400000c000b */
[----:B012---:R-:W-:Y:S01]  /*24660*/  ENDCOLLECTIVE ;  /* 0x000000000000791b */ /* 0x007fe20003800000 */
.L_x_3101:
[----:B------:R-:W-:Y:S05]  /*24670*/  BSYNC B1 ;  /* 0x0000000000017941 */ /* 0x000fea0003800000 */
.L_x_3100:
[----:B------:R-:W-:Y:S05]  /*24680*/  BRA `(.L_x_3102) ;  /* 0xffffff9000f47947 */ /* 0x000fea000383ffff */
.L_x_2941:
[----:B------:R-:W-:Y:S01]  /*24690*/  BSSY B1, `(.L_x_3103) ;  /* 0x0000006000017945 */ /* 0x000fe20003800000 */
[----:B------:R-:W-:-:S07]  /*246a0*/  IMAD.MOV.U32 R15, RZ, RZ, -0x1 ;  /* 0xffffffffff0f7424 */ /* 0x000fce00078e00ff */
[----:B01----:R-:W-:Y:S05]  /*246b0*/  WARPSYNC.COLLECTIVE R15, `(.L_x_3104) ;  /* 0x000000000f0c7348 */ /* 0x003fea0003c00000 */
[----:B------:R-:W-:Y:S02]  /*246c0*/  ELECT P6, UR62, PT ;  /* 0x00000000003e782f */ /* 0x000fe400038c0000 */
[----:B------:R-:W-:Y:S01]  /*246d0*/  MOV R14, UR62 ;  /* 0x0000003e000e7c02 */ /* 0x000fe20008000f00 */
[----:B01----:R-:W-:Y:S10]  /*246e0*/  ENDCOLLECTIVE ;  /* 0x000000000000791b */ /* 0x003ff40003800000 */
.L_x_3104:
[----:B------:R-:W-:Y:S05]  /*246f0*/  BSYNC B1 ;  /* 0x0000000000017941 */ /* 0x000fea0003800000 */
.L_x_3103:
[----:B------:R-:W-:Y:S05]  /*24700*/  BRA `(.L_x_2940) ;  /* 0xffffff9000ec7947 */ /* 0x000fea000383ffff */
.L_x_2943:
[----:B0-----:R0:W2:Y:S02]  /*24710*/  SYNCS.PHASECHK.TRANS64.TRYWAIT P0, [R22+URZ+0x2a820], R7 ;  /* 0x02a82007160075a7 */ /* 0x0010a4000800017f */
[----:B--2---:R-:W-:Y:S05]  /*24720*/  @!P0 NANOSLEEP.SYNCS 0x989680 ;  /* 0x009896800000895d */ /* 0x004fea0003900000 */
[----:B------:R-:W2:Y:S02]  /*24730*/  @!P0 SYNCS.PHASECHK.TRANS64 P0, [R22+URZ+0x2a820], R7 ;  /* 0x02a82007160085a7 */ /* 0x000ea4000800007f */
[----:B--2---:R-:W-:Y:S05]  /*24740*/  @!P0 BRA `(.L_x_2943) ;  /* 0xfffffffc00f08947 */ /* 0x004fea000383ffff */
[----:B------:R-:W-:Y:S05]  /*24750*/  BRA `(.L_x_3105) ;  /* 0xffffff9000fc7947 */ /* 0x000fea000383ffff */
.L_x_2947:
[----:B-1----:R1:W2:Y:S02]  /*24760*/  SYNCS.PHASECHK.TRANS64.TRYWAIT P0, [R11+URZ+0x2a8a0], R10 ;  /* 0x02a8a00a0b0075a7 */ /* 0x0022a4000800017f */
[----:B--2---:R-:W-:Y:S05]  /*24770*/  @!P0 NANOSLEEP.SYNCS 0x989680 ;  /* 0x009896800000895d */ /* 0x004fea0003900000 */
[----:B------:R-:W2:Y:S02]  /*24780*/  @!P0 SYNCS.PHASECHK.TRANS64 P0, [R11+URZ+0x2a8a0], R10 ;  /* 0x02a8a00a0b0085a7 */ /* 0x000ea4000800007f */
[----:B--2---:R-:W-:Y:S05]  /*24790*/  @!P0 BRA `(.L_x_2947) ;  /* 0xfffffffc00f08947 */ /* 0x004fea000383ffff */
[----:B------:R-:W-:Y:S05]  /*247a0*/  BRA `(.L_x_3106) ;  /* 0xffffff9400147947 */ /* 0x000fea000383ffff */
.L_x_2954:
[----:B0-----:R0:W2:Y:S02]  /*247b0*/  SYNCS.PHASECHK.TRANS64.TRYWAIT P0, [R11+URZ+0x2a8c0], R10 ;  /* 0x02a8c00a0b0075a7 */ /* 0x0010a4000800017f */
[----:B--2---:R-:W-:Y:S05]  /*247c0*/  @!P0 NANOSLEEP.SYNCS 0x989680 ;  /* 0x009896800000895d */ /* 0x004fea0003900000 */
[----:B------:R-:W2:Y:S02]  /*247d0*/  @!P0 SYNCS.PHASECHK.TRANS64 P0, [R11+URZ+0x2a8c0], R10 ;  /* 0x02a8c00a0b0085a7 */ /* 0x000ea4000800007f */
[----:B--2---:R-:W-:Y:S05]  /*247e0*/  @!P0 BRA `(.L_x_2954) ;  /* 0xfffffffc00f08947 */ /* 0x004fea000383ffff */
[----:B------:R-:W-:Y:S05]  /*247f0*/  BRA `(.L_x_3107) ;  /* 0xffffff98000c7947 */ /* 0x000fea000383ffff */
.L_x_2962:
[----:B-1----:R1:W2:Y:S02]  /*24800*/  SYNCS.PHASECHK.TRANS64.TRYWAIT P1, [R10+URZ+0x2a8a0], R9 ;  /* 0x02a8a0090a0075a7 */ /* 0x0022a4000802017f */
[----:B--2---:R-:W-:Y:S05]  /*24810*/  @!P1 NANOSLEEP.SYNCS 0x989680 ;  /* 0x009896800000995d */ /* 0x004fea0003900000 */
[----:B------:R-:W2:Y:S02]  /*24820*/  @!P1 SYNCS.PHASECHK.TRANS64 P1, [R10+URZ+0x2a8a0], R9 ;  /* 0x02a8a0090a0095a7 */ /* 0x000ea4000802007f */
[----:B--2---:R-:W-:Y:S05]  /*24830*/  @!P1 BRA `(.L_x_2962) ;  /* 0xfffffffc00f09947 */ /* 0x004fea000383ffff */
[----:B------:R-:W-:Y:S05]  /*24840*/  BRA `(.L_x_3108) ;  /* 0xffffff9c00087947 */ /* 0x000fea000383ffff */
.L_x_2969:
[----:B0-----:R0:W2:Y:S02]  /*24850*/  SYNCS.PHASECHK.TRANS64.TRYWAIT P1, [R10+URZ+0x2a8c0], R9 ;  /* 0x02a8c0090a0075a7 */ /* 0x0010a4000802017f */
[----:B--2---:R-:W-:Y:S05]  /*24860*/  @!P1 NANOSLEEP.SYNCS 0x989680 ;  /* 0x009896800000995d */ /* 0x004fea0003900000 */
[----:B------:R-:W2:Y:S02]  /*24870*/  @!P1 SYNCS.PHASECHK.TRANS64 P1, [R10+URZ+0x2a8c0], R9 ;  /* 0x02a8c0090a0095a7 */ /* 0x000ea4000802007f */
[----:B--2---:R-:W-:Y:S05]  /*24880*/  @!P1 BRA `(.L_x_2969) ;  /* 0xfffffffc00f09947 */ /* 0x004fea000383ffff */
[----:B------:R-:W-:Y:S05]  /*24890*/  BRA `(.L_x_3109) ;  /* 0xffffff9c00fc7947 */ /* 0x000fea000383ffff */
.L_x_2983:
        /* <DEDUP_REMOVED lines=11> */
.L_x_3111:
[----:B------:R-:W-:Y:S05]  /*24950*/  BSYNC B0 ;  /* 0x0000000000007941 */ /* 0x000fea0003800000 */
.L_x_3110:
[----:B------:R-:W-:Y:S05]  /*24960*/  BRA `(.L_x_3112) ;  /* 0xffffffac003c7947 */ /* 0x000fea000383ffff */
.L_x_2986:
[----:B0-----:R0:W1:Y:S02]  /*24970*/  SYNCS.PHASECHK.TRANS64.TRYWAIT P0, [R7+URZ+0x2a840], R2 ;  /* 0x02a84002070075a7 */ /* 0x001064000800017f */
[----:B-1----:R-:W-:Y:S05]  /*24980*/  @!P0 NANOSLEEP.SYNCS 0x989680 ;  /* 0x009896800000895d */ /* 0x002fea0003900000 */
[----:B------:R-:W1:Y:S02]  /*24990*/  @!P0 SYNCS.PHASECHK.TRANS64 P0, [R7+URZ+0x2a840], R2 ;  /* 0x02a84002070085a7 */ /* 0x000e64000800007f */
[----:B-1----:R-:W-:Y:S05]  /*249a0*/  @!P0 BRA `(.L_x_2986) ;  /* 0xfffffffc00f08947 */ /* 0x002fea000383ffff */
[----:B------:R-:W-:Y:S05]  /*249b0*/  BRA `(.L_x_3113) ;  /* 0xffffffac00987947 */ /* 0x000fea000383ffff */
.L_x_2987:
        /* <DEDUP_REMOVED lines=8> */
.L_x_3115:
[----:B------:R-:W-:Y:S05]  /*24a40*/  BSYNC B0 ;  /* 0x0000000000007941 */ /* 0x000fea0003800000 */
.L_x_3114:
        /* <DEDUP_REMOVED lines=9> */
.L_x_3116:
[----:B------:R-:W-:Y:S01]  /*24ae0*/  MOV R13, R0 ;  /* 0x00000000000d7202 */ /* 0x000fe20000000f00 */
[----:B------:R-:W-:Y:S02]  /*24af0*/  IMAD.MOV.U32 R12, RZ, RZ, 0x1 ;  /* 0x00000001ff0c7424 */ /* 0x000fe400078e00ff */
[----:B------:R-:W-:-:S07]  /*24b00*/  IMAD.MOV.U32 R3, RZ, RZ, R14 ;  /* 0x000000ffff037224 */ /* 0x000fce00078e000e */
[----:B------:R-:W-:Y:S05]  /*24b10*/  WARPSYNC.COLLECTIVE R15, `(.L_x_3117) ;  /* 0x000000000f087348 */ /* 0x000fea0003c00000 */
[----:B------:R0:W1:Y:S02]  /*24b20*/  SHFL.IDX P6, R14, R13, R12, R11 ;  /* 0x0000000c0d0e7389 */ /* 0x00006400000c000b */
[----:B01----:R-:W-:Y:S01]  /*24b30*/  ENDCOLLECTIVE ;  /* 0x000000000000791b */ /* 0x003fe20003800000 */
.L_x_3117:
        /* <DEDUP_REMOVED lines=17> */
.L_x_3118:
[----:B------:R-:W-:Y:S01]  /*24c50*/  @P1 LEA R8, R5, R22, 0x1 ;  /* 0x0000001605081211 */ /* 0x000fe200078e08ff */
[----:B------:R-:W-:Y:S01]  /*24c60*/  IMAD.MOV.U32 R13, RZ, RZ, R0 ;  /* 0x000000ffff0d7224 */ /* 0x000fe200078e0000 */
[----:B------:R-:W-:Y:S02]  /*24c70*/  MOV R12, 0x2 ;  /* 0x00000002000c7802 */ /* 0x000fe40000000f00 */
[----:B------:R-:W-:-:S07]  /*24c80*/  MOV R3, R14 ;  /* 0x0000000e00037202 */ /* 0x000fce0000000f00 */
[----:B------:R-:W-:Y:S05]  /*24c90*/  WARPSYNC.COLLECTIVE R15, `(.L_x_3119) ;  /* 0x000000000f087348 */ /* 0x000fea0003c00000 */
[----:B------:R0:W1:Y:S02]  /*24ca0*/  SHFL.IDX P6, R14, R13, R12, R11 ;  /* 0x0000000c0d0e7389 */ /* 0x00006400000c000b */
[----:B01----:R-:W-:Y:S01]  /*24cb0*/  ENDCOLLECTIVE ;  /* 0x000000000000791b */ /* 0x003fe20003800000 */
.L_x_3119:
        /* <DEDUP_REMOVED lines=17> */
.L_x_3120:
[----:B------:R-:W-:Y:S01]  /*24dd0*/  @P1 IMAD R8, R5, 0x2, R22 ;  /* 0x0000000205081824 */ /* 0x000fe200078e0216 */
[----:B------:R-:W-:Y:S01]  /*24de0*/  MOV R13, R0 ;  /* 0x00000000000d7202 */ /* 0x000fe20000000f00 */
[----:B------:R-:W-:Y:S02]  /*24df0*/  IMAD.MOV.U32 R12, RZ, RZ, 0x3 ;  /* 0x00000003ff0c7424 */ /* 0x000fe400078e00ff */
[----:B------:R-:W-:-:S07]  /*24e00*/  IMAD.MOV.U32 R3, RZ, RZ, R14 ;  /* 0x000000ffff037224 */ /* 0x000fce00078e000e */
[----:B------:R-:W-:Y:S05]  /*24e10*/  WARPSYNC.COLLECTIVE R15, `(.L_x_3121) ;  /* 0x000000000f087348 */ /* 0x000fea0003c00000 */
[----:B------:R0:W1:Y:S02]  /*24e20*/  SHFL.IDX P6, R14, R13, R12, R11 ;  /* 0x0000000c0d0e7389 */ /* 0x00006400000c000b */
[----:B01----:R-:W-:Y:S01]  /*24e30*/  ENDCOLLECTIVE ;  /* 0x000000000000791b */ /* 0x003fe20003800000 */
.L_x_3121:
        /* <DEDUP_REMOVED lines=17> */
.L_x_3122:
[----:B------:R-:W-:Y:S01]  /*24f50*/  @P1 LEA R8, R5, R22, 0x1 ;  /* 0x0000001605081211 */ /* 0x000fe200078e08ff */
[----:B------:R-:W-:Y:S01]  /*24f60*/  IMAD.MOV.U32 R13, RZ, RZ, R0 ;  /* 0x000000ffff0d7224 */ /* 0x000fe200078e0000 */
[----:B------:R-:W-:Y:S02]  /*24f70*/  MOV R12, 0x4 ;  /* 0x00000004000c7802 */ /* 0x000fe40000000f00 */
[----:B------:R-:W-:-:S07]  /*24f80*/  MOV R3, R14 ;  /* 0x0000000e00037202 */ /* 0x000fce0000000f00 */
[----:B------:R-:W-:Y:S05]  /*24f90*/  WARPSYNC.COLLECTIVE R15, `(.L_x_3123) ;  /* 0x000000000f087348 */ /* 0x000fea0003c00000 */
[----:B------:R0:W1:Y:S02]  /*24fa0*/  SHFL.IDX P6, R14, R13, R12, R11 ;  /* 0x0000000c0d0e7389 */ /* 0x00006400000c000b */
[----:B01----:R-:W-:Y:S01]  /*24fb0*/  ENDCOLLECTIVE ;  /* 0x000000000000791b */ /* 0x003fe20003800000 */
.L_x_3123:
        /* <DEDUP_REMOVED lines=17> */
.L_x_3124:
[----:B------:R-:W-:Y:S01]  /*250d0*/  @P1 IMAD R8, R5, 0x2, R22 ;  /* 0x0000000205081824 */ /* 0x000fe200078e0216 */
[----:B------:R-:W-:Y:S01]  /*250e0*/  MOV R13, R0 ;  /* 0x00000000000d7202 */ /* 0x000fe20000000f00 */
[----:B------:R-:W-:Y:S02]  /*250f0*/  IMAD.MOV.U32 R12, RZ, RZ, 0x5 ;  /* 0x00000005ff0c7424 */ /* 0x000fe400078e00ff */
[----:B------:R-:W-:-:S07]  /*25100*/  IMAD.MOV.U32 R3, RZ, RZ, R14 ;  /* 0x000000ffff037224 */ /* 0x000fce00078e000e */
[----:B------:R-:W-:Y:S05]  /*25110*/  WARPSYNC.COLLECTIVE R15, `(.L_x_3125) ;  /* 0x000000000f087348 */ /* 0x000fea0003c00000 */
[----:B------:R0:W1:Y:S02]  /*25120*/  SHFL.IDX P6, R14, R13, R12, R11 ;  /* 0x0000000c0d0e7389 */ /* 0x00006400000c000b */
[----:B01----:R-:W-:Y:S01]  /*25130*/  ENDCOLLECTIVE ;  /* 0x000000000000791b */ /* 0x003fe20003800000 */
.L_x_3125:
        /* <DEDUP_REMOVED lines=14> */
.L_x_3126:
[----:B------:R-:W-:Y:S01]  /*25220*/  @!PT LDS RZ, [RZ] ;  /* 0x00000000fffff984 */ /* 0x000fe20000000800 */
[----:B------:R-:W-:Y:S01]  /*25230*/  @!PT LDS RZ, [RZ] ;  /* 0x00000000fffff984 */ /* 0x000fe20000000800 */
[----:B------:R-:W-:Y:S01]  /*25240*/  @!PT LDS RZ, [RZ] ;  /* 0x00000000fffff984 */ /* 0x000fe20000000800 */
[----:B------:R-:W-:Y:S04]  /*25250*/  @P1 LDGSTS.E.BYPASS.LTC128B.128 [R8+0x1d400], desc[UR60][R2.64+0x80], !P3 ;  /* 0x1d40008002081fae */ /* 0x000fe8000d901d7c */
[----:B------:R0:W-:Y:S02]  /*25260*/  @P1 LDGSTS.E.BYPASS.LTC128B.128 [R8+0x20400], desc[UR60][R2.64+0x100], !P2 ;  /* 0x2040010002081fae */ /* 0x0001e4000d101d7c */
[----:B0-----:R-:W-:Y:S01]  /*25270*/  MOV R2, R14 ;  /* 0x0000000e00027202 */ /* 0x001fe20000000f00 */
[----:B------:R-:W-:Y:S06]  /*25280*/  BRA `(.L_x_3127) ;  /* 0xffffffa800e87947 */ /* 0x000fec000383ffff */
.L_x_2992:
[----:B------:R-:W-:Y:S01]  /*25290*/  IMAD.MOV.U32 R13, RZ, RZ, R4 ;  /* 0x000000ffff0d7224 */ /* 0x000fe200078e0004 */
[----:B------:R-:W-:Y:S01]  /*252a0*/  MOV R12, RZ ;  /* 0x000000ff000c7202 */ /* 0x000fe20000000f00 */
[----:B------:R-:W-:Y:S01]  /*252b0*/  IMAD.MOV.U32 R11, RZ, RZ, 0x181f ;  /* 0x0000181fff0b7424 */ /* 0x000fe200078e00ff */
[----:B------:R-:W-:Y:S01]  /*252c0*/  MOV R15, 0xffffffff ;  /* 0xffffffff000f7802 */ /* 0x000fe20000000f00 */
[----:B-----5:R-:W-:Y:S01]  /*252d0*/  IMAD R5, R10, R7, RZ ;  /* 0x000000070a057224 */ /* 0x020fe200078e02ff */
[----:B------:R-:W-:-:S07]  /*252e0*/  LEA R17, R17, R9, 0x7 ;  /* 0x0000000911117211 */ /* 0x000fce00078e38ff */
[----:B------:R-:W-:Y:S05]  /*252f0*/  WARPSYNC.COLLECTIVE R15, `(.L_x_3128) ;  /* 0x000000000f087348 */ /* 0x000fea0003c00000 */
[----:B------:R0:W1:Y:S02]  /*25300*/  SHFL.IDX P6, R14, R13, R12, R11 ;  /* 0x0000000c0d0e7389 */ /* 0x00006400000c000b */
[----:B01----:R-:W-:Y:S01]  /*25310*/  ENDCOLLECTIVE ;  /* 0x000000000000791b */ /* 0x003fe20003800000 */
.L_x_3128:
[----:B------:R-:W-:Y:S02]  /*25320*/  ISETP.GE.AND P1, PT, R17, R5, PT ;  /* 0x000000051100720c */ /* 0x000fe40003f26270 */
[----:B------:R-:W-:Y:S01]  /*25330*/  MOV R13, R0 ;  /* 0x00000000000d7202 */ /* 0x000fe20000000f00 */
[----:B------:R-:W-:-:S10]  /*25340*/  IMAD.MOV.U32 R2, RZ, RZ, R14 ;  /* 0x000000ffff027224 */ /* 0x000fd400078e000e */
[----:B------:R-:W-:Y:S05]  /*25350*/  WARPSYNC.COLLECTIVE R15, `(.L_x_3129) ;  /* 0x000000000f087348 */ /* 0x000fea0003c00000 */
[----:B------:R0:W1:Y:S02]  /*25360*/  SHFL.IDX P6, R14, R13, R12, R11 ;  /* 0x0000000c0d0e7389 */ /* 0x00006400000c000b */
[----:B01----:R-:W-:Y:S01]  /*25370*/  ENDCOLLECTIVE ;  /* 0x000000000000791b */ /* 0x003fe20003800000 */
.L_x_3129:
[----:B------:R-:W-:Y:S01]  /*25380*/  MOV R13, R4 ;  /* 0x00000004000d7202 */ /* 0x000fe20000000f00 */
[----:B------:R-:W-:Y:S02]  /*25390*/  IMAD.MOV.U32 R12, RZ, RZ, 0x1 ;  /* 0x00000001ff0c7424 */ /* 0x000fe400078e00ff */
[----:B------:R-:W-:-:S07]  /*253a0*/  IMAD.MOV.U32 R3, RZ, RZ, R14 ;  /* 0x000000ffff037224 */ /* 0x000fce00078e000e */
[----:B------:R-:W-:Y:S05]  /*253b0*/  WARPSYNC.COLLECTIVE R15, `(.L_x_3130) ;  /* 0x000000000f087348 */ /* 0x000fea0003c00000 */
[----:B------:R0:W1:Y:S02]  /*253c0*/  SHFL.IDX P6, R14, R13, R12, R11 ;  /* 0x0000000c0d0e7389 */ /* 0x00006400000c000b */
[----:B01----:R-:W-:Y:S01]  /*253d0*/  ENDCOLLECTIVE ;  /* 0x000000000000791b */ /* 0x003fe20003800000 */
.L_x_3130:
        /* <DEDUP_REMOVED lines=16> */
.L_x_3131:
[----:B------:R-:W-:Y:S01]  /*254e0*/  IMAD.MOV.U32 R13, RZ, RZ, R4 ;  /* 0x000000ffff0d7224 */ /* 0x000fe200078e0004 */
[----:B------:R-:W-:Y:S02]  /*254f0*/  MOV R12, 0x2 ;  /* 0x00000002000c7802 */ /* 0x000fe40000000f00 */
[----:B------:R-:W-:-:S07]  /*25500*/  MOV R3, R14 ;  /* 0x0000000e00037202 */ /* 0x000fce0000000f00 */
[----:B------:R-:W-:Y:S05]  /*25510*/  WARPSYNC.COLLECTIVE R15, `(.L_x_3132) ;  /* 0x000000000f087348 */ /* 0x000fea0003c00000 */
[----:B------:R0:W1:Y:S02]  /*25520*/  SHFL.IDX P6, R14, R13, R12, R11 ;  /* 0x0000000c0d0e7389 */ /* 0x00006400000c000b */
[----:B01----:R-:W-:Y:S01]  /*25530*/  ENDCOLLECTIVE ;  /* 0x000000000000791b */ /* 0x003fe20003800000 */
.L_x_3132:
        /* <DEDUP_REMOVED lines=17> */
.L_x_3133:
[----:B------:R-:W-:Y:S01]  /*25650*/  MOV R13, R4 ;  /* 0x00000004000d7202 */ /* 0x000fe20000000f00 */
[----:B------:R-:W-:Y:S02]  /*25660*/  IMAD.MOV.U32 R12, RZ, RZ, 0x3 ;  /* 0x00000003ff0c7424 */ /* 0x000fe400078e00ff */
[----:B------:R-:W-:-:S07]  /*25670*/  IMAD.MOV.U32 R3, RZ, RZ, R14 ;  /* 0x000000ffff037224 */ /* 0x000fce00078e000e */
[----:B------:R-:W-:Y:S05]  /*25680*/  WARPSYNC.COLLECTIVE R15, `(.L_x_3134) ;  /* 0x000000000f087348 */ /* 0x000fea0003c00000 */
[----:B------:R0:W1:Y:S02]  /*25690*/  SHFL.IDX P6, R14, R13, R12, R11 ;  /* 0x0000000c0d0e7389 */ /* 0x00006400000c000b */
[----:B01----:R-:W-:Y:S01]  /*256a0*/  ENDCOLLECTIVE ;  /* 0x000000000000791b */ /* 0x003fe20003800000 */
.L_x_3134:
        /* <DEDUP_REMOVED lines=17> */
.L_x_3135:
[----:B------:R-:W-:Y:S01]  /*257c0*/  IMAD.MOV.U32 R13, RZ, RZ, R4 ;  /* 0x000000ffff0d7224 */ /* 0x000fe200078e0004 */
[----:B------:R-:W-:Y:S02]  /*257d0*/  MOV R12, 0x4 ;  /* 0x00000004000c7802 */ /* 0x000fe40000000f00 */
[----:B------:R-:W-:-:S07]  /*257e0*/  MOV R3, R14 ;  /* 0x0000000e00037202 */ /* 0x000fce0000000f00 */
[----:B------:R-:W-:Y:S05]  /*257f0*/  WARPSYNC.COLLECTIVE R15, `(.L_x_3136) ;  /* 0x000000000f087348 */ /* 0x000fea0003c00000 */
[----:B------:R0:W1:Y:S02]  /*25800*/  SHFL.IDX P6, R14, R13, R12, R11 ;  /* 0x0000000c0d0e7389 */ /* 0x00006400000c000b */
[----:B01----:R-:W-:Y:S01]  /*25810*/  ENDCOLLECTIVE ;  /* 0x000000000000791b */ /* 0x003fe20003800000 */
.L_x_3136:
        /* <DEDUP_REMOVED lines=17> */
.L_x_3137:
[----:B------:R-:W-:Y:S01]  /*25930*/  MOV R13, R4 ;  /* 0x00000004000d7202 */ /* 0x000fe20000000f00 */
[----:B------:R-:W-:Y:S02]  /*25940*/  IMAD.MOV.U32 R12, RZ, RZ, 0x5 ;  /* 0x00000005ff0c7424 */ /* 0x000fe400078e00ff */
[----:B------:R-:W-:-:S07]  /*25950*/  IMAD.MOV.U32 R3, RZ, RZ, R14 ;  /* 0x000000ffff037224 */ /* 0x000fce00078e000e */
[----:B------:R-:W-:Y:S05]  /*25960*/  WARPSYNC.COLLECTIVE R15, `(.L_x_3138) ;  /* 0x000000000f087348 */ /* 0x000fea0003c00000 */
[----:B------:R0:W1:Y:S02]  /*25970*/  SHFL.IDX P6, R14, R13, R12, R11 ;  /* 0x0000000c0d0e7389 */ /* 0x00006400000c000b */
[----:B01----:R-:W-:Y:S01]  /*25980*/  ENDCOLLECTIVE ;  /* 0x000000000000791b */ /* 0x003fe20003800000 */
.L_x_3138:
        /* <DEDUP_REMOVED lines=17> */
.L_x_3139:
[----:B------:R-:W-:Y:S01]  /*25aa0*/  IMAD.MOV.U32 R13, RZ, RZ, R4 ;  /* 0x000000ffff0d7224 */ /* 0x000fe200078e0004 */
[----:B------:R-:W-:Y:S02]  /*25ab0*/  MOV R12, 0x6 ;  /* 0x00000006000c7802 */ /* 0x000fe40000000f00 */
[----:B------:R-:W-:-:S07]  /*25ac0*/  MOV R3, R14 ;  /* 0x0000000e00037202 */ /* 0x000fce0000000f00 */
[----:B------:R-:W-:Y:S05]  /*25ad0*/  WARPSYNC.COLLECTIVE R15, `(.L_x_3140) ;  /* 0x000000000f087348 */ /* 0x000fea0003c00000 */
[----:B------:R0:W1:Y:S02]  /*25ae0*/  SHFL.IDX P6, R14, R13, R12, R11 ;  /* 0x0000000c0d0e7389 */ /* 0x00006400000c000b */
[----:B01----:R-:W-:Y:S01]  /*25af0*/  ENDCOLLECTIVE ;  /* 0x000000000000791b */ /* 0x003fe20003800000 */
.L_x_3140:
        /* <DEDUP_REMOVED lines=17> */
.L_x_3141:
[----:B------:R-:W-:Y:S01]  /*25c10*/  IMAD.MOV.U32 R13, RZ, RZ, R4 ;  /* 0x000000ffff0d7224 */ /* 0x000fe200078e0004 */
[----:B------:R-:W-:Y:S01]  /*25c20*/  MOV R12, 0x7 ;  /* 0x00000007000c7802 */ /* 0x000fe20000000f00 */
[----:B------:R-:W-:-:S07]  /*25c30*/  IMAD.MOV.U32 R3, RZ, RZ, R14 ;  /* 0x000000ffff037224 */ /* 0x000fce00078e000e */
[----:B------:R-:W-:Y:S05]  /*25c40*/  WARPSYNC.COLLECTIVE R15, `(.L_x_3142) ;  /* 0x000000000f087348 */ /* 0x000fea0003c00000 */
[----:B------:R0:W1:Y:S02]  /*25c50*/  SHFL.IDX P6, R14, R13, R12, R11 ;  /* 0x0000000c0d0e7389 */ /* 0x00006400000c000b */
[----:B01----:R-:W-:Y:S01]  /*25c60*/  ENDCOLLECTIVE ;  /* 0x000000000000791b */ /* 0x003fe20003800000 */
.L_x_3142:
        /* <DEDUP_REMOVED lines=15> */
.L_x_3143:
[----:B------:R-:W-:Y:S05]  /*25d60*/  BRA `(.L_x_3144) ;  /* 0xffffffac00547947 */ /* 0x000fea000383ffff */
.L_x_2997:
[----:B0-----:R0:W1:Y:S02]  /*25d70*/  SYNCS.PHASECHK.TRANS64.TRYWAIT P0, [R22+URZ+0x2a820], R3 ;  /* 0x02a82003160075a7 */ /* 0x001064000800017f */
[----:B-1----:R-:W-:Y:S05]  /*25d80*/  @!P0 NANOSLEEP.SYNCS 0x989680 ;  /* 0x009896800000895d */ /* 0x002fea0003900000 */
[----:B------:R-:W1:Y:S02]  /*25d90*/  @!P0 SYNCS.PHASECHK.TRANS64 P0, [R22+URZ+0x2a820], R3 ;  /* 0x02a82003160085a7 */ /* 0x000e64000800007f */
[----:B-1----:R-:W-:Y:S05]  /*25da0*/  @!P0 BRA `(.L_x_2997) ;  /* 0xfffffffc00f08947 */ /* 0x002fea000383ffff */
[----:B------:R-:W-:Y:S05]  /*25db0*/  BRA `(.L_x_3145) ;  /* 0xffffffac00c47947 */ /* 0x000fea000383ffff */
.L_x_3002:
[----:B0-----:R0:W1:Y:S02]  /*25dc0*/  SYNCS.PHASECHK.TRANS64.TRYWAIT P0, [R5+URZ+0x2a840], R0 ;  /* 0x02a84000050075a7 */ /* 0x001064000800017f */
[----:B-1----:R-:W-:Y:S05]  /*25dd0*/  @!P0 NANOSLEEP.SYNCS 0x989680 ;  /* 0x009896800000895d */ /* 0x002fea0003900000 */
[----:B------:R-:W1:Y:S02]  /*25de0*/  @!P0 SYNCS.PHASECHK.TRANS64 P0, [R5+URZ+0x2a840], R0 ;  /* 0x02a84000050085a7 */ /* 0x000e64000800007f */
[----:B-1----:R-:W-:Y:S05]  /*25df0*/  @!P0 BRA `(.L_x_3002) ;  /* 0xfffffffc00f08947 */ /* 0x002fea000383ffff */
[----:B------:R-:W-:Y:S05]  /*25e00*/  BRA `(.L_x_3146) ;  /* 0xffffffb0008c7947 */ /* 0x000fea000383ffff */
.L_x_3003:
        /* <DEDUP_REMOVED lines=8> */
.L_x_3148:
[----:B------:R-:W-:Y:S05]  /*25e90*/  BSYNC B1 ;  /* 0x0000000000017941 */ /* 0x000fea0003800000 */
.L_x_3147:
        /* <DEDUP_REMOVED lines=10> */
.L_x_3149:
[----:B------:R-:W-:Y:S01]  /*25f40*/  IMAD.MOV.U32 R13, RZ, RZ, R8 ;  /* 0x000000ffff0d7224 */ /* 0x000fe200078e0008 */
[----:B------:R-:W-:Y:S01]  /*25f50*/  MOV R12, 0x1 ;  /* 0x00000001000c7802 */ /* 0x000fe20000000f00 */
[----:B------:R-:W-:Y:S02]  /*25f60*/  IMAD.SHL.U32 R35, R35, 0x8, RZ ;  /* 0x0000000823237824 */ /* 0x000fe400078e00ff */
[----:B------:R-:W-:-:S07]  /*25f70*/  IMAD.MOV.U32 R2, RZ, RZ, R14 ;  /* 0x000000ffff027224 */ /* 0x000fce00078e000e */
[----:B------:R-:W-:Y:S05]  /*25f80*/  WARPSYNC.COLLECTIVE R15, `(.L_x_3150) ;  /* 0x000000000f087348 */ /* 0x000fea0003c00000 */
[----:B------:R0:W1:Y:S02]  /*25f90*/  SHFL.IDX P6, R14, R13, R12, R11 ;  /* 0x0000000c0d0e7389 */ /* 0x00006400000c000b */
[----:B01----:R-:W-:Y:S01]  /*25fa0*/  ENDCOLLECTIVE ;  /* 0x000000000000791b */ /* 0x003fe20003800000 */
.L_x_3150:
        /* <DEDUP_REMOVED lines=15> */
.L_x_3151:
[----:B------:R-:W-:Y:S01]  /*260a0*/  IMAD.MOV.U32 R13, RZ, RZ, R8 ;  /* 0x000000ffff0d7224 */ /* 0x000fe200078e0008 */
[----:B------:R-:W-:Y:S01]  /*260b0*/  MOV R12, 0x2 ;  /* 0x00000002000c7802 */ /* 0x000fe20000000f00 */
[----:B------:R-:W-:-:S07]  /*260c0*/  IMAD.MOV.U32 R2, RZ, RZ, R14 ;  /* 0x000000ffff027224 */ /* 0x000fce00078e000e */
[----:B------:R-:W-:Y:S05]  /*260d0*/  WARPSYNC.COLLECTIVE R15, `(.L_x_3152) ;  /* 0x000000000f087348 */ /* 0x000fea0003c00000 */
[----:B------:R0:W1:Y:S02]  /*260e0*/  SHFL.IDX P6, R14, R13, R12, R11 ;  /* 0x0000000c0d0e7389 */ /* 0x00006400000c000b */
[----:B01----:R-:W-:Y:S01]  /*260f0*/  ENDCOLLECTIVE ;  /* 0x000000000000791b */ /* 0x003fe20003800000 */
.L_x_3152:
        /* <DEDUP_REMOVED lines=13> */
.L_x_3153:
[----:B------:R-:W-:Y:S01]  /*261d0*/  IMAD.MOV.U32 R13, RZ, RZ, R8 ;  /* 0x000000ffff0d7224 */ /* 0x000fe200078e0008 */
[----:B------:R-:W-:Y:S01]  /*261e0*/  MOV R12, 0x3 ;  /* 0x00000003000c7802 */ /* 0x000fe20000000f00 */
[----:B------:R-:W-:-:S07]  /*261f0*/  IMAD.MOV.U32 R2, RZ, RZ, R14 ;  /* 0x000000ffff027224 */ /* 0x000fce00078e000e */
[----:B------:R-:W-:Y:S05]  /*26200*/  WARPSYNC.COLLECTIVE R15, `(.L_x_3154) ;  /* 0x000000000f087348 */ /* 0x000fea0003c00000 */
[----:B------:R0:W1:Y:S02]  /*26210*/  SHFL.IDX P6, R14, R13, R12, R11 ;  /* 0x0000000c0d0e7389 */ /* 0x00006400000c000b */
[----:B01----:R-:W-:Y:S01]  /*26220*/  ENDCOLLECTIVE ;  /* 0x000000000000791b */ /* 0x003fe20003800000 */
.L_x_3154:
        /* <DEDUP_REMOVED lines=13> */
.L_x_3155:
[----:B------:R-:W-:Y:S01]  /*26300*/  IMAD.MOV.U32 R13, RZ, RZ, R8 ;  /* 0x000000ffff0d7224 */ /* 0x000fe200078e0008 */
[----:B------:R-:W-:Y:S01]  /*26310*/  MOV R12, 0x4 ;  /* 0x00000004000c7802 */ /* 0x000fe20000000f00 */
[----:B------:R-:W-:-:S07]  /*26320*/  IMAD.MOV.U32 R2, RZ, RZ, R14 ;  /* 0x000000ffff027224 */ /* 0x000fce00078e000e */
[----:B------:R-:W-:Y:S05]  /*26330*/  WARPSYNC.COLLECTIVE R15, `(.L_x_3156) ;  /* 0x000000000f087348 */ /* 0x000fea0003c00000 */
[----:B------:R0:W1:Y:S02]  /*26340*/  SHFL.IDX P6, R14, R13, R12, R11 ;  /* 0x0000000c0d0e7389 */ /* 0x00006400000c000b */
[----:B01----:R-:W-:Y:S01]  /*26350*/  ENDCOLLECTIVE ;  /* 0x000000000000791b */ /* 0x003fe20003800000 */
.L_x_3156:
        /* <DEDUP_REMOVED lines=13> */
.L_x_3157:
[----:B------:R-:W-:Y:S01]  /*26430*/  IMAD.MOV.U32 R13, RZ, RZ, R8 ;  /* 0x000000ffff0d7224 */ /* 0x000fe200078e0008 */
[----:B------:R-:W-:Y:S01]  /*26440*/  MOV R12, 0x5 ;  /* 0x00000005000c7802 */ /* 0x000fe20000000f00 */
[----:B------:R-:W-:-:S07]  /*26450*/  IMAD.MOV.U32 R2, RZ, RZ, R14 ;  /* 0x000000ffff027224 */ /* 0x000fce00078e000e */
[----:B------:R-:W-:Y:S05]  /*26460*/  WARPSYNC.COLLECTIVE R15, `(.L_x_3158) ;  /* 0x000000000f087348 */ /* 0x000fea0003c00000 */
[----:B------:R0:W1:Y:S02]  /*26470*/  SHFL.IDX P6, R14, R13, R12, R11 ;  /* 0x0000000c0d0e7389 */ /* 0x00006400000c000b */
[----:B01----:R-:W-:Y:S01]  /*26480*/  ENDCOLLECTIVE ;  /* 0x000000000000791b */ /* 0x003fe20003800000 */
.L_x_3158:
        /* <DEDUP_REMOVED lines=13> */
.L_x_3159:
[----:B------:R-:W-:Y:S01]  /*26560*/  IMAD.MOV.U32 R2, RZ, RZ, R14 ;  /* 0x000000ffff027224 */ /* 0x000fe200078e000e */
[----:B------:R-:W-:Y:S06]  /*26570*/  BRA `(.L_x_3160) ;  /* 0xffffffac00c47947 */ /* 0x000fec000383ffff */
.L_x_3008:
[----:B-1----:R1:W2:Y:S02]  /*26580*/  SYNCS.PHASECHK.TRANS64.TRYWAIT P0, [R5+URZ+0x2a860], R2 ;  /* 0x02a86002050075a7 */ /* 0x0022a4000800017f */
[----:B--2---:R-:W-:Y:S05]  /*26590*/  @!P0 NANOSLEEP.SYNCS 0x989680 ;  /* 0x009896800000895d */ /* 0x004fea0003900000 */
[----:B------:R-:W2:Y:S02]  /*265a0*/  @!P0 SYNCS.PHASECHK.TRANS64 P0, [R5+URZ+0x2a860], R2 ;  /* 0x02a86002050085a7 */ /* 0x000ea4000800007f */
[----:B--2---:R-:W-:Y:S05]  /*265b0*/  @!P0 BRA `(.L_x_3008) ;  /* 0xfffffffc00f08947 */ /* 0x004fea000383ffff */
[----:B------:R-:W-:Y:S05]  /*265c0*/  BRA `(.L_x_3161) ;  /* 0xffffffb000207947 */ /* 0x000fea000383ffff */
.L_x_3009:
        /* <DEDUP_REMOVED lines=8> */
.L_x_3163:
[----:B------:R-:W-:Y:S05]  /*26650*/  BSYNC B1 ;  /* 0x0000000000017941 */ /* 0x000fea0003800000 */
.L_x_3162:
        /* <DEDUP_REMOVED lines=9> */
.L_x_3164:
[----:B------:R-:W-:Y:S01]  /*266f0*/  MOV R13, R25 ;  /* 0x00000019000d7202 */ /* 0x000fe20000000f00 */
[----:B------:R-:W-:Y:S02]  /*26700*/  IMAD.MOV.U32 R12, RZ, RZ, 0x1 ;  /* 0x00000001ff0c7424 */ /* 0x000fe400078e00ff */
[----:B------:R-:W-:-:S07]  /*26710*/  IMAD.MOV.U32 R2, RZ, RZ, R14 ;  /* 0x000000ffff027224 */ /* 0x000fce00078e000e */
[----:B------:R-:W-:Y:S05]  /*26720*/  WARPSYNC.COLLECTIVE R15, `(.L_x_3165) ;  /* 0x000000000f087348 */ /* 0x000fea0003c00000 */
[----:B------:R0:W1:Y:S02]  /*26730*/  SHFL.IDX P6, R14, R13, R12, R11 ;  /* 0x0000000c0d0e7389 */ /* 0x00006400000c000b */
[----:B01----:R-:W-:Y:S01]  /*26740*/  ENDCOLLECTIVE ;  /* 0x000000000000791b */ /* 0x003fe20003800000 */
.L_x_3165:
        /* <DEDUP_REMOVED lines=15> */
.L_x_3166:
[----:B------:R-:W-:Y:S01]  /*26840*/  MOV R13, R25 ;  /* 0x00000019000d7202 */ /* 0x000fe20000000f00 */
[----:B------:R-:W-:Y:S01]  /*26850*/  IMAD.MOV.U32 R12, RZ, RZ, 0x2 ;  /* 0x00000002ff0c7424 */ /* 0x000fe200078e00ff */
[----:B------:R-:W-:-:S07]  /*26860*/  MOV R2, R14 ;  /* 0x0000000e00027202 */ /* 0x000fce0000000f00 */
[----:B------:R-:W-:Y:S05]  /*26870*/  WARPSYNC.COLLECTIVE R15, `(.L_x_3167) ;  /* 0x000000000f087348 */ /* 0x000fea0003c00000 */
[----:B------:R0:W1:Y:S02]  /*26880*/  SHFL.IDX P6, R14, R13, R12, R11 ;  /* 0x0000000c0d0e7389 */ /* 0x00006400000c000b */
[----:B01----:R-:W-:Y:S01]  /*26890*/  ENDCOLLECTIVE ;  /* 0x000000000000791b */ /* 0x003fe20003800000 */
.L_x_3167:
        /* <DEDUP_REMOVED lines=14> */
.L_x_3168:
[----:B------:R-:W-:Y:S01]  /*26980*/  MOV R13, R25 ;  /* 0x00000019000d7202 */ /* 0x000fe20000000f00 */
[----:B------:R-:W-:Y:S01]  /*26990*/  IMAD.MOV.U32 R12, RZ, RZ, 0x3 ;  /* 0x00000003ff0c7424 */ /* 0x000fe200078e00ff */
[----:B------:R-:W-:-:S07]  /*269a0*/  MOV R2, R14 ;  /* 0x0000000e00027202 */ /* 0x000fce0000000f00 */
[----:B------:R-:W-:Y:S05]  /*269b0*/  WARPSYNC.COLLECTIVE R15, `(.L_x_3169) ;  /* 0x000000000f087348 */ /* 0x000fea0003c00000 */
[----:B------:R0:W1:Y:S02]  /*269c0*/  SHFL.IDX P6, R14, R13, R12, R11 ;  /* 0x0000000c0d0e7389 */ /* 0x00006400000c000b */
[----:B01----:R-:W-:Y:S01]  /*269d0*/  ENDCOLLECTIVE ;  /* 0x000000000000791b */ /* 0x003fe20003800000 */
.L_x_3169:
        /* <DEDUP_REMOVED lines=14> */
.L_x_3170:
[----:B------:R-:W-:Y:S01]  /*26ac0*/  MOV R13, R25 ;  /* 0x00000019000d7202 */ /* 0x000fe20000000f00 */
[----:B------:R-:W-:Y:S01]  /*26ad0*/  IMAD.MOV.U32 R12, RZ, RZ, 0x4 ;  /* 0x00000004ff0c7424 */ /* 0x000fe200078e00ff */
[----:B------:R-:W-:-:S07]  /*26ae0*/  MOV R2, R14 ;  /* 0x0000000e00027202 */ /* 0x000fce0000000f00 */
[----:B------:R-:W-:Y:S05]  /*26af0*/  WARPSYNC.COLLECTIVE R15, `(.L_x_3171) ;  /* 0x000000000f087348 */ /* 0x000fea0003c00000 */
[----:B------:R0:W1:Y:S02]  /*26b00*/  SHFL.IDX P6, R14, R13, R12, R11 ;  /* 0x0000000c0d0e7389 */ /* 0x00006400000c000b */
[----:B01----:R-:W-:Y:S01]  /*26b10*/  ENDCOLLECTIVE ;  /* 0x000000000000791b */ /* 0x003fe20003800000 */
.L_x_3171:
        /* <DEDUP_REMOVED lines=14> */
.L_x_3172:
[----:B------:R-:W-:Y:S01]  /*26c00*/  MOV R13, R25 ;  /* 0x00000019000d7202 */ /* 0x000fe20000000f00 */
[----:B------:R-:W-:Y:S01]  /*26c10*/  IMAD.MOV.U32 R12, RZ, RZ, 0x5 ;  /* 0x00000005ff0c7424 */ /* 0x000fe200078e00ff */
[----:B------:R-:W-:-:S07]  /*26c20*/  MOV R2, R14 ;  /* 0x0000000e00027202 */ /* 0x000fce0000000f00 */
[----:B------:R-:W-:Y:S05]  /*26c30*/  WARPSYNC.COLLECTIVE R15, `(.L_x_3173) ;  /* 0x000000000f087348 */ /* 0x000fea0003c00000 */
[----:B------:R0:W1:Y:S02]  /*26c40*/  SHFL.IDX P6, R14, R13, R12, R11 ;  /* 0x0000000c0d0e7389 */ /* 0x00006400000c000b */
[----:B01----:R-:W-:Y:S01]  /*26c50*/  ENDCOLLECTIVE ;  /* 0x000000000000791b */ /* 0x003fe20003800000 */
.L_x_3173:
        /* <DEDUP_REMOVED lines=13> */
.L_x_3174:
[----:B------:R-:W-:Y:S01]  /*26d30*/  @!PT LDS RZ, [RZ] ;  /* 0x00000000fffff984 */ /* 0x000fe20000000800 */
[----:B------:R-:W-:Y:S01]  /*26d40*/  @!PT LDS RZ, [RZ] ;  /* 0x00000000fffff984 */ /* 0x000fe20000000800 */
[----:B------:R-:W-:Y:S01]  /*26d50*/  @!PT LDS RZ, [RZ] ;  /* 0x00000000fffff984 */ /* 0x000fe20000000800 */
[----:B------:R0:W-:Y:S02]  /*26d60*/  LDGSTS.E.BYPASS.LTC128B.128 [R4+0x5400], desc[UR60][R2.64+0x80], !P2 ;  /* 0x0540008002047fae */ /* 0x0001e4000d101d7c */
[----:B0-----:R-:W-:Y:S01]  /*26d70*/  MOV R2, R14 ;  /* 0x0000000e00027202 */ /* 0x001fe20000000f00 */
[----:B------:R-:W-:Y:S06]  /*26d80*/  BRA `(.L_x_3175) ;  /* 0xffffffac00107947 */ /* 0x000fec000383ffff */
.L_x_3017:
[----:B0-----:R0:W1:Y:S02]  /*26d90*/  SYNCS.PHASECHK.TRANS64.TRYWAIT P0, [R0+URZ+0x2a860], R3 ;  /* 0x02a86003000075a7 */ /* 0x001064000800017f */
[----:B-1----:R-:W-:Y:S05]  /*26da0*/  @!P0 NANOSLEEP.SYNCS 0x989680 ;  /* 0x009896800000895d */ /* 0x002fea0003900000 */
[----:B------:R-:W1:Y:S02]  /*26db0*/  @!P0 SYNCS.PHASECHK.TRANS64 P0, [R0+URZ+0x2a860], R3 ;  /* 0x02a86003000085a7 */ /* 0x000e64000800007f */
[----:B-1----:R-:W-:Y:S05]  /*26dc0*/  @!P0 BRA `(.L_x_3017) ;  /* 0xfffffffc00f08947 */ /* 0x002fea000383ffff */
[----:B------:R-:W-:Y:S05]  /*26dd0*/  BRA `(.L_x_3176) ;  /* 0xffffffb0002c7947 */ /* 0x000fea000383ffff */
.L_x_3018:
        /* <DEDUP_REMOVED lines=8> */
.L_x_3178:
[----:B------:R-:W-:Y:S05]  /*26e60*/  BSYNC B0 ;  /* 0x0000000000007941 */ /* 0x000fea0003800000 */
.L_x_3177:
        /* <DEDUP_REMOVED lines=12> */
.L_x_3179:
        /* <DEDUP_REMOVED lines=12> */
.L_x_3180:
        /* <DEDUP_REMOVED lines=13> */
.L_x_3181:
[----:B------:R-:W-:Y:S01]  /*270c0*/  IMAD.MOV.U32 R13, RZ, RZ, R25 ;  /* 0x000000ffff0d7224 */ /* 0x000fe200078e0019 */
[----:B------:R-:W-:Y:S02]  /*270d0*/  MOV R12, 0x2 ;  /* 0x00000002000c7802 */ /* 0x000fe40000000f00 */
[----:B------:R-:W-:-:S13]  /*270e0*/  IADD3 R2, P2, R14, R5, RZ ;  /* 0x000000050e027210 */ /* 0x000fda0007f5e0ff */
[----:B------:R-:W-:Y:S05]  /*270f0*/  WARPSYNC.COLLECTIVE R15, `(.L_x_3182) ;  /* 0x000000000f087348 */ /* 0x000fea0003c00000 */
[----:B------:R0:W1:Y:S02]  /*27100*/  SHFL.IDX P6, R14, R13, R12, R11 ;  /* 0x0000000c0d0e7389 */ /* 0x00006400000c000b */
[----:B01----:R-:W-:Y:S01]  /*27110*/  ENDCOLLECTIVE ;  /* 0x000000000000791b */ /* 0x003fe20003800000 */
.L_x_3182:
        /* <DEDUP_REMOVED lines=13> */
.L_x_3183:
[----:B------:R-:W-:Y:S01]  /*271f0*/  IMAD.MOV.U32 R13, RZ, RZ, R25 ;  /* 0x000000ffff0d7224 */ /* 0x000fe200078e0019 */
[----:B------:R-:W-:Y:S01]  /*27200*/  MOV R12, 0x3 ;  /* 0x00000003000c7802 */ /* 0x000fe20000000f00 */
[----:B------:R-:W-:-:S07]  /*27210*/  IMAD.MOV.U32 R10, RZ, RZ, R14 ;  /* 0x000000ffff0a7224 */ /* 0x000fce00078e000e */
[----:B------:R-:W-:Y:S05]  /*27220*/  WARPSYNC.COLLECTIVE R15, `(.L_x_3184) ;  /* 0x000000000f087348 */ /* 0x000fea0003c00000 */
[----:B------:R0:W1:Y:S02]  /*27230*/  SHFL.IDX P6, R14, R13, R12, R11 ;  /* 0x0000000c0d0e7389 */ /* 0x00006400000c000b */
[----:B01----:R-:W-:Y:S01]  /*27240*/  ENDCOLLECTIVE ;  /* 0x000000000000791b */ /* 0x003fe20003800000 */
.L_x_3184:
        /* <DEDUP_REMOVED lines=14> */
.L_x_3185:
[----:B------:R-:W-:Y:S01]  /*27330*/  MOV R13, R25 ;  /* 0x00000019000d7202 */ /* 0x000fe20000000f00 */
[----:B------:R-:W-:Y:S01]  /*27340*/  IMAD.MOV.U32 R12, RZ, RZ, 0x4 ;  /* 0x00000004ff0c7424 */ /* 0x000fe200078e00ff */
[----:B------:R-:W-:-:S13]  /*27350*/  IADD3 R2, P2, R14, R5, RZ ;  /* 0x000000050e027210 */ /* 0x000fda0007f5e0ff */
[----:B------:R-:W-:Y:S05]  /*27360*/  WARPSYNC.COLLECTIVE R15, `(.L_x_3186) ;  /* 0x000000000f087348 */ /* 0x000fea0003c00000 */
[----:B------:R0:W1:Y:S02]  /*27370*/  SHFL.IDX P6, R14, R13, R12, R11 ;  /* 0x0000000c0d0e7389 */ /* 0x00006400000c000b */
[----:B01----:R-:W-:Y:S01]  /*27380*/  ENDCOLLECTIVE ;  /* 0x000000000000791b */ /* 0x003fe20003800000 */
.L_x_3186:
        /* <DEDUP_REMOVED lines=13> */
.L_x_3187:
[----:B------:R-:W-:Y:S01]  /*27460*/  MOV R13, R25 ;  /* 0x00000019000d7202 */ /* 0x000fe20000000f00 */
[----:B------:R-:W-:Y:S01]  /*27470*/  IMAD.MOV.U32 R12, RZ, RZ, 0x5 ;  /* 0x00000005ff0c7424 */ /* 0x000fe200078e00ff */
[----:B------:R-:W-:-:S07]  /*27480*/  MOV R10, R14 ;  /* 0x0000000e000a7202 */ /* 0x000fce0000000f00 */
[----:B------:R-:W-:Y:S05]  /*27490*/  WARPSYNC.COLLECTIVE R15, `(.L_x_3188) ;  /* 0x000000000f087348 */ /* 0x000fea0003c00000 */
[----:B------:R0:W1:Y:S02]  /*274a0*/  SHFL.IDX P6, R14, R13, R12, R11 ;  /* 0x0000000c0d0e7389 */ /* 0x00006400000c000b */
[----:B01----:R-:W-:Y:S01]  /*274b0*/  ENDCOLLECTIVE ;  /* 0x000000000000791b */ /* 0x003fe20003800000 */
.L_x_3188:
        /* <DEDUP_REMOVED lines=12> */
.L_x_3189:
[----:B------:R-:W-:Y:S05]  /*27580*/  BRA `(.L_x_3190) ;  /* 0xffffffac00287947 */ /* 0x000fea000383ffff */
.L_x_3023:
[----:B------:R-:W-:Y:S01]  /*27590*/  BSSY B0, `(.L_x_3191) ;  /* 0x0000008000007945 */ /* 0x000fe20003800000 */
[----:B------:R-:W-:Y:S01]  /*275a0*/  MOV R13, R16 ;  /* 0x00000010000d7202 */ /* 0x000fe20000000f00 */
[----:B------:R-:W-:Y:S01]  /*275b0*/  IMAD.MOV.U32 R12, RZ, RZ, RZ ;  /* 0x000000ffff0c7224 */ /* 0x000fe200078e00ff */
[----:B------:R-:W-:Y:S01]  /*275c0*/  MOV R11, 0x1f ;  /* 0x0000001f000b7802 */ /* 0x000fe20000000f00 */
[----:B------:R-:W-:-:S07]  /*275d0*/  IMAD.MOV.U32 R15, RZ, RZ, -0x1 ;  /* 0xffffffffff0f7424 */ /* 0x000fce00078e00ff */
[----:B01----:R-:W-:Y:S05]  /*275e0*/  WARPSYNC.COLLECTIVE R15, `(.L_x_3192) ;  /* 0x000000000f087348 */ /* 0x003fea0003c00000 */
[----:B------:R2:W3:Y:S02]  /*275f0*/  SHFL.IDX P6, R14, R13, R12, R11 ;  /* 0x0000000c0d0e7389 */ /* 0x0004e400000c000b */
[----:B0123--:R-:W-:Y:S01]  /*27600*/  ENDCOLLECTIVE ;  /* 0x000000000000791b */ /* 0x00ffe20003800000 */
.L_x_3192:
[----:B------:R-:W-:Y:S05]  /*27610*/  BSYNC B0 ;  /* 0x0000000000007941 */ /* 0x000fea0003800000 */
.L_x_3191:
        /* <DEDUP_REMOVED lines=9> */
.L_x_3193:
[----:B------:R-:W-:Y:S02]  /*276b0*/  ULDC UR4, c[0x0][0xc3c] ;  /* 0x00030f0000047ab9 */ /* 0x000fe40000000800 */
[----:B------:R-:W-:-:S13]  /*276c0*/  ISETP.GE.OR P1, PT, R5, UR4, !P0 ;  /* 0x0000000405007c0c */ /* 0x000fda000c726670 */
[----:B------:R-:W0:Y:S01]  /*276d0*/  @!P1 LDC.64 R2, c[0x0][0xc80] ;  /* 0x00032000ff029b82 */ /* 0x000e220000000a00 */
[----:B------:R-:W-:Y:S01]  /*276e0*/  MOV R11, RZ ;  /* 0x000000ff000b7202 */ /* 0x000fe20000000f00 */
        /* <DEDUP_REMOVED lines=14> */
.L_x_3194:
[----:B------:R-:W-:Y:S01]  /*277d0*/  IMAD.MOV.U32 R12, RZ, RZ, 0x2 ;  /* 0x00000002ff0c7424 */ /* 0x000fe200078e00ff */
[----:B------:R-:W-:-:S05]  /*277e0*/  SEL R6, R14, RZ, P1 ;  /* 0x000000ff0e067207 */ /* 0x000fca0000800000 */
[----:B------:R-:W-:-:S05]  /*277f0*/  IMAD.IADD R6, R5, 0x1, R6 ;  /* 0x0000000105067824 */ /* 0x000fca00078e0206 */
[----:B------:R-:W-:-:S07]  /*27800*/  MOV R13, R6 ;  /* 0x00000006000d7202 */ /* 0x000fce0000000f00 */
[----:B------:R-:W-:Y:S05]  /*27810*/  WARPSYNC.COLLECTIVE R15, `(.L_x_3195) ;  /* 0x000000000f087348 */ /* 0x000fea0003c00000 */
[----:B------:R0:W1:Y:S02]  /*27820*/  SHFL.UP P6, R14, R13, R12, R11 ;  /* 0x0400000c0d0e7389 */ /* 0x00006400000c000b */
[----:B01----:R-:W-:Y:S01]  /*27830*/  ENDCOLLECTIVE ;  /* 0x000000000000791b */ /* 0x003fe20003800000 */
.L_x_3195:
[----:B------:R-:W-:Y:S02]  /*27840*/  MOV R12, 0x4 ;  /* 0x00000004000c7802 */ /* 0x000fe40000000f00 */
[----:B------:R-:W-:-:S04]  /*27850*/  SEL R7, R14, RZ, P2 ;  /* 0x000000ff0e077207 */ /* 0x000fc80001000000 */
[----:B------:R-:W-:-:S05]  /*27860*/  IADD3 R7, R6, R7, RZ ;  /* 0x0000000706077210 */ /* 0x000fca0007ffe0ff */
[----:B------:R-:W-:-:S07]  /*27870*/  IMAD.MOV.U32 R13, RZ, RZ, R7 ;  /* 0x000000ffff0d7224 */ /* 0x000fce00078e0007 */
[----:B------:R-:W-:Y:S05]  /*27880*/  WARPSYNC.COLLECTIVE R15, `(.L_x_3196) ;  /* 0x000000000f087348 */ /* 0x000fea0003c00000 */
[----:B------:R0:W1:Y:S02]  /*27890*/  SHFL.UP P6, R14, R13, R12, R11 ;  /* 0x0400000c0d0e7389 */ /* 0x00006400000c000b */
[----:B01----:R-:W-:Y:S01]  /*278a0*/  ENDCOLLECTIVE ;  /* 0x000000000000791b */ /* 0x003fe20003800000 */
.L_x_3196:
[----:B------:R-:W-:Y:S01]  /*278b0*/  IMAD.MOV.U32 R12, RZ, RZ, 0x8 ;  /* 0x00000008ff0c7424 */ /* 0x000fe200078e00ff */
[----:B------:R-:W-:-:S05]  /*278c0*/  SEL R2, R14, RZ, P3 ;  /* 0x000000ff0e027207 */ /* 0x000fca0001800000 */
[----:B------:R-:W-:-:S05]  /*278d0*/  IMAD.IADD R2, R7, 0x1, R2 ;  /* 0x0000000107027824 */ /* 0x000fca00078e0202 */
[----:B------:R-:W-:-:S07]  /*278e0*/  MOV R13, R2 ;  /* 0x00000002000d7202 */ /* 0x000fce0000000f00 */
[----:B------:R-:W-:Y:S05]  /*278f0*/  WARPSYNC.COLLECTIVE R15, `(.L_x_3197) ;  /* 0x000000000f087348 */ /* 0x000fea0003c00000 */
[----:B------:R0:W1:Y:S02]  /*27900*/  SHFL.UP P6, R14, R13, R12, R11 ;  /* 0x0400000c0d0e7389 */ /* 0x00006400000c000b */
[----:B01----:R-:W-:Y:S01]  /*27910*/  ENDCOLLECTIVE ;  /* 0x000000000000791b */ /* 0x003fe20003800000 */
.L_x_3197:
[----:B------:R-:W-:Y:S02]  /*27920*/  MOV R12, 0x10 ;  /* 0x00000010000c7802 */ /* 0x000fe40000000f00 */
[----:B------:R-:W-:-:S04]  /*27930*/  SEL R3, R14, RZ, P4 ;  /* 0x000000ff0e037207 */ /* 0x000fc80002000000 */
[----:B------:R-:W-:-:S05]  /*27940*/  IADD3 R3, R2, R3, RZ ;  /* 0x0000000302037210 */ /* 0x000fca0007ffe0ff */
[----:B------:R-:W-:-:S07]  /*27950*/  IMAD.MOV.U32 R13, RZ, RZ, R3 ;  /* 0x000000ffff0d7224 */ /* 0x000fce00078e0003 */
[----:B------:R-:W-:Y:S05]  /*27960*/  WARPSYNC.COLLECTIVE R15, `(.L_x_3198) ;  /* 0x000000000f087348 */ /* 0x000fea0003c00000 */
[----:B------:R0:W1:Y:S02]  /*27970*/  SHFL.UP P6, R14, R13, R12, R11 ;  /* 0x0400000c0d0e7389 */ /* 0x00006400000c000b */
[----:B01----:R-:W-:Y:S01]  /*27980*/  ENDCOLLECTIVE ;  /* 0x000000000000791b */ /* 0x003fe20003800000 */
.L_x_3198:
        /* <DEDUP_REMOVED lines=8> */
.L_x_3199:
[----:B------:R-:W-:Y:S05]  /*27a10*/  BRA `(.L_x_3200) ;  /* 0xffffffac00307947 */ /* 0x000fea000383ffff */
.L_x_3028:
[----:B------:R-:W-:Y:S01]  /*27a20*/  BSSY B0, `(.L_x_3201) ;  /* 0x0000008000007945 */ /* 0x000fe20003800000 */
[----:B-----5:R-:W-:Y:S01]  /*27a30*/  IMAD.MOV.U32 R13, RZ, RZ, R5 ;  /* 0x000000ffff0d7224 */ /* 0x020fe200078e0005 */
[----:B------:R-:W-:Y:S01]  /*27a40*/  MOV R12, 0x1 ;  /* 0x00000001000c7802 */ /* 0x000fe20000000f00 */
[----:B------:R-:W-:Y:S01]  /*27a50*/  IMAD.MOV.U32 R11, RZ, RZ, RZ ;  /* 0x000000ffff0b7224 */ /* 0x000fe200078e00ff */
[----:B------:R-:W-:-:S07]  /*27a60*/  MOV R15, 0xffffffff ;  /* 0xffffffff000f7802 */ /* 0x000fce0000000f00 */
[----:B01----:R-:W-:Y:S05]  /*27a70*/  WARPSYNC.COLLECTIVE R15, `(.L_x_3202) ;  /* 0x000000000f087348 */ /* 0x003fea0003c00000 */
[----:B------:R2:W3:Y:S02]  /*27a80*/  SHFL.UP P6, R14, R13, R12, R11 ;  /* 0x0400000c0d0e7389 */ /* 0x0004e400000c000b */
[----:B0123--:R-:W-:Y:S01]  /*27a90*/  ENDCOLLECTIVE ;  /* 0x000000000000791b */ /* 0x00ffe20003800000 */
.L_x_3202:
[----:B------:R-:W-:Y:S05]  /*27aa0*/  BSYNC B0 ;  /* 0x0000000000007941 */ /* 0x000fea0003800000 */
.L_x_3201:
        /* <DEDUP_REMOVED lines=8> */
.L_x_3203:
[----:B------:R-:W-:Y:S01]  /*27b30*/  IMAD.MOV.U32 R12, RZ, RZ, 0x4 ;  /* 0x00000004ff0c7424 */ /* 0x000fe200078e00ff */
[----:B------:R-:W-:-:S05]  /*27b40*/  SEL R2, R14, RZ, P2 ;  /* 0x000000ff0e027207 */ /* 0x000fca0001000000 */
[----:B------:R-:W-:-:S05]  /*27b50*/  IMAD.IADD R2, R13, 0x1, R2 ;  /* 0x000000010d027824 */ /* 0x000fca00078e0202 */
[----:B------:R-:W-:-:S07]  /*27b60*/  MOV R13, R2 ;  /* 0x00000002000d7202 */ /* 0x000fce0000000f00 */
[----:B------:R-:W-:Y:S05]  /*27b70*/  WARPSYNC.COLLECTIVE R15, `(.L_x_3204) ;  /* 0x000000000f087348 */ /* 0x000fea0003c00000 */
[----:B------:R0:W1:Y:S02]  /*27b80*/  SHFL.UP P6, R14, R13, R12, R11 ;  /* 0x0400000c0d0e7389 */ /* 0x00006400000c000b */
[----:B01----:R-:W-:Y:S01]  /*27b90*/  ENDCOLLECTIVE ;  /* 0x000000000000791b */ /* 0x003fe20003800000 */
.L_x_3204:
[----:B------:R-:W-:Y:S02]  /*27ba0*/  MOV R12, 0x8 ;  /* 0x00000008000c7802 */ /* 0x000fe40000000f00 */
[----:B------:R-:W-:-:S04]  /*27bb0*/  SEL R3, R14, RZ, P3 ;  /* 0x000000ff0e037207 */ /* 0x000fc80001800000 */
[----:B------:R-:W-:-:S05]  /*27bc0*/  IADD3 R3, R2, R3, RZ ;  /* 0x0000000302037210 */ /* 0x000fca0007ffe0ff */
[----:B------:R-:W-:-:S07]  /*27bd0*/  IMAD.MOV.U32 R13, RZ, RZ, R3 ;  /* 0x000000ffff0d7224 */ /* 0x000fce00078e0003 */
[----:B------:R-:W-:Y:S05]  /*27be0*/  WARPSYNC.COLLECTIVE R15, `(.L_x_3205) ;  /* 0x000000000f087348 */ /* 0x000fea0003c00000 */
[----:B------:R0:W1:Y:S02]  /*27bf0*/  SHFL.UP P6, R14, R13, R12, R11 ;  /* 0x0400000c0d0e7389 */ /* 0x00006400000c000b */
[----:B01----:R-:W-:Y:S01]  /*27c00*/  ENDCOLLECTIVE ;  /* 0x000000000000791b */ /* 0x003fe20003800000 */
.L_x_3205:
[----:B------:R-:W-:Y:S01]  /*27c10*/  IMAD.MOV.U32 R12, RZ, RZ, 0x10 ;  /* 0x00000010ff0c7424 */ /* 0x000fe200078e00ff */
[----:B------:R-:W-:-:S05]  /*27c20*/  SEL R4, R14, RZ, P4 ;  /* 0x000000ff0e047207 */ /* 0x000fca0002000000 */
[----:B------:R-:W-:-:S05]  /*27c30*/  IMAD.IADD R4, R3, 0x1, R4 ;  /* 0x0000000103047824 */ /* 0x000fca00078e0204 */
[----:B------:R-:W-:-:S07]  /*27c40*/  MOV R13, R4 ;  /* 0x00000004000d7202 */ /* 0x000fce0000000f00 */
[----:B------:R-:W-:Y:S05]  /*27c50*/  WARPSYNC.COLLECTIVE R15, `(.L_x_3206) ;  /* 0x000000000f087348 */ /* 0x000fea0003c00000 */
[----:B------:R0:W1:Y:S02]  /*27c60*/  SHFL.UP P6, R14, R13, R12, R11 ;  /* 0x0400000c0d0e7389 */ /* 0x00006400000c000b */
[----:B01----:R-:W-:Y:S01]  /*27c70*/  ENDCOLLECTIVE ;  /* 0x000000000000791b */ /* 0x003fe20003800000 */
.L_x_3206:
        /* <DEDUP_REMOVED lines=8> */
.L_x_3207:
[----:B------:R-:W-:Y:S05]  /*27d00*/  BRA `(.L_x_3208) ;  /* 0xffffffac00107947 */ /* 0x000fea000383ffff */
.L_x_3030:
[----:B------:R-:W-:Y:S01]  /*27d10*/  BSSY B0, `(.L_x_3209) ;  /* 0x0000006000007945 */ /* 0x000fe20003800000 */
[----:B------:R-:W-:Y:S02]  /*27d20*/  PLOP3.LUT P6, PT, P6, PT, PT, 0x8, 0x0 ;  /* 0x000000000000781c */ /* 0x000fe400037ce170 */
[----:B------:R-:W-:-:S11]  /*27d30*/  MOV R15, 0xffffffff ;  /* 0xffffffff000f7802 */ /* 0x000fd60000000f00 */
[----:B01----:R-:W-:Y:S05]  /*27d40*/  WARPSYNC.COLLECTIVE R15, `(.L_x_3210) ;  /* 0x000000000f087348 */ /* 0x003fea0003c00000 */
[----:B------:R-:W-:Y:S01]  /*27d50*/  VOTE.ANY R14, PT, P6 ;  /* 0x00000000000e7806 */ /* 0x000fe200030e0100 */
[----:B01----:R-:W-:Y:S06]  /*27d60*/  ENDCOLLECTIVE ;  /* 0x000000000000791b */ /* 0x003fec0003800000 */
.L_x_3210:
[----:B------:R-:W-:Y:S05]  /*27d70*/  BSYNC B0 ;  /* 0x0000000000007941 */ /* 0x000fea0003800000 */
.L_x_3209:
        /* <DEDUP_REMOVED lines=9> */
.L_x_3211:
[----:B------:R-:W-:Y:S01]  /*27e10*/  MOV R5, R14 ;  /* 0x0000000e00057202 */ /* 0x000fe20000000f00 */
[----:B------:R-:W-:Y:S06]  /*27e20*/  BRA `(.L_x_3212) ;  /* 0xffffffac00007947 */ /* 0x000fec000383ffff */
.L_x_3032:
[----:B------:R-:W-:Y:S01]  /*27e30*/  BSSY B0, `(.L_x_3213) ;  /* 0x0000007000007945 */ /* 0x000fe20003800000 */
[----:B------:R-:W-:Y:S01]  /*27e40*/  IMAD.MOV.U32 R13, RZ, RZ, R2 ;  /* 0x000000ffff0d7224 */ /* 0x000fe200078e0002 */
[----:B------:R-:W-:Y:S01]  /*27e50*/  MOV R11, 0x1f ;  /* 0x0000001f000b7802 */ /* 0x000fe20000000f00 */
[----:B------:R-:W-:-:S07]  /*27e60*/  IMAD.MOV.U32 R15, RZ, RZ, -0x1 ;  /* 0xffffffffff0f7424 */ /* 0x000fce00078e00ff */
[----:B0123--:R-:W-:Y:S05]  /*27e70*/  WARPSYNC.COLLECTIVE R15, `(.L_x_3214) ;  /* 0x000000000f087348 */ /* 0x00ffea0003c00000 */
[----:B------:R4:W0:Y:S02]  /*27e80*/  SHFL.IDX P6, R14, R13, R12, R11 ;  /* 0x0000000c0d0e7389 */ /* 0x00082400000c000b */
[----:B01234-:R-:W-:Y:S01]  /*27e90*/  ENDCOLLECTIVE ;  /* 0x000000000000791b */ /* 0x01ffe20003800000 */
.L_x_3214:
[----:B------:R-:W-:Y:S05]  /*27ea0*/  BSYNC B0 ;  /* 0x0000000000007941 */ /* 0x000fea0003800000 */
.L_x_3213:
[----:B------:R-:W-:Y:S05]  /*27eb0*/  BRA `(.L_x_3031) ;  /* 0xffffffa800f87947 */ /* 0x000fea000383ffff */
.L_x_3036:
[----:B0-----:R0:W3:Y:S02]  /*27ec0*/  SYNCS.PHASECHK.TRANS64.TRYWAIT P0, [R5+URZ+0x2a820], R0 ;  /* 0x02a82000050075a7 */ /* 0x0010e4000800017f */
[----:B---3--:R-:W-:Y:S05]  /*27ed0*/  @!P0 NANOSLEEP.SYNCS 0x989680 ;  /* 0x009896800000895d */ /* 0x008fea0003900000 */
[----:B------:R-:W3:Y:S02]  /*27ee0*/  @!P0 SYNCS.PHASECHK.TRANS64 P0, [R5+URZ+0x2a820], R0 ;  /* 0x02a82000050085a7 */ /* 0x000ee4000800007f */
[----:B---3--:R-:W-:Y:S05]  /*27ef0*/  @!P0 BRA `(.L_x_3036) ;  /* 0xfffffffc00f08947 */ /* 0x008fea000383ffff */
[----:B------:R-:W-:Y:S05]  /*27f00*/  BRA `(.L_x_3215) ;  /* 0xffffffb000707947 */ /* 0x000fea000383ffff */
.L_x_3037:
[----:B------:R-:W3:Y:S01]  /*27f10*/  S2R R2, SR_TID.X ;  /* 0x0000000000027919 */ /* 0x000ee20000002100 */
[----:B------:R-:W-:Y:S01]  /*27f20*/  BSSY B0, `(.L_x_3216) ;  /* 0x000000a000007945 */ /* 0x000fe20003800000 */
[----:B------:R-:W-:Y:S01]  /*27f30*/  IMAD.MOV.U32 R12, RZ, RZ, RZ ;  /* 0x000000ffff0c7224 */ /* 0x000fe200078e00ff */
[----:B------:R-:W-:Y:S01]  /*27f40*/  MOV R11, 0x1f ;  /* 0x0000001f000b7802 */ /* 0x000fe20000000f00 */
[----:B------:R-:W-:Y:S01]  /*27f50*/  IMAD.MOV.U32 R15, RZ, RZ, -0x1 ;  /* 0xffffffffff0f7424 */ /* 0x000fe200078e00ff */
[----:B---3--:R-:W-:-:S04]  /*27f60*/  SHF.R.U32.HI R2, RZ, 0x5, R2 ;  /* 0x00000005ff027819 */ /* 0x008fc80000011602 */
[----:B------:R-:W-:-:S04]  /*27f70*/  LOP3.LUT R2, R2, 0x3, RZ, 0xc0, !PT ;  /* 0x0000000302027812 */ /* 0x000fc800078ec0ff */
[----:B------:R-:W-:-:S07]  /*27f80*/  MOV R13, R2 ;  /* 0x00000002000d7202 */ /* 0x000fce0000000f00 */
[----:B012---:R-:W-:Y:S05]  /*27f90*/  WARPSYNC.COLLECTIVE R15, `(.L_x_3217) ;  /* 0x000000000f087348 */ /* 0x007fea0003c00000 */
[----:B------:R3:W4:Y:S02]  /*27fa0*/  SHFL.IDX P6, R14, R13, R12, R11 ;  /* 0x0000000c0d0e7389 */ /* 0x00072400000c000b */
[----:B01234-:R-:W-:Y:S01]  /*27fb0*/  ENDCOLLECTIVE ;  /* 0x000000000000791b */ /* 0x01ffe20003800000 */
.L_x_3217:
[----:B------:R-:W-:Y:S05]  /*27fc0*/  BSYNC B0 ;  /* 0x0000000000007941 */ /* 0x000fea0003800000 */
.L_x_3216:
[----:B------:R-:W-:Y:S05]  /*27fd0*/  BRA `(.L_x_3218) ;  /* 0xffffffb000587947 */ /* 0x000fea000383ffff */
.L_x_3038:
[----:B------:R-:W-:Y:S01]  /*27fe0*/  BSSY B0, `(.L_x_3219) ;  /* 0x0000006000007945 */ /* 0x000fe20003800000 */
[----:B------:R-:W-:-:S07]  /*27ff0*/  MOV R15, 0xffffffff ;  /* 0xffffffff000f7802 */ /* 0x000fce0000000f00 */
[----:B012---:R-:W-:Y:S05]  /*28000*/  WARPSYNC.COLLECTIVE R15, `(.L_x_3220) ;  /* 0x000000000f0c7348 */ /* 0x007fea0003c00000 */
[----:B------:R-:W-:Y:S02]  /*28010*/  ELECT P6, UR62, PT ;  /* 0x00000000003e782f */ /* 0x000fe400038c0000 */
[----:B------:R-:W-:Y:S01]  /*28020*/  MOV R14, UR62 ;  /* 0x0000003e000e7c02 */ /* 0x000fe20008000f00 */
[----:B012---:R-:W-:Y:S10]  /*28030*/  ENDCOLLECTIVE ;  /* 0x000000000000791b */ /* 0x007ff40003800000 */
.L_x_3220:
[----:B------:R-:W-:Y:S05]  /*28040*/  BSYNC B0 ;  /* 0x0000000000007941 */ /* 0x000fea0003800000 */
.L_x_3219:
[----:B------:R-:W-:Y:S05]  /*28050*/  BRA `(.L_x_3221) ;  /* 0xffffffb0004c7947 */ /* 0x000fea000383ffff */
.L_x_3040:
[----:B0-----:R0:W3:Y:S02]  /*28060*/  SYNCS.PHASECHK.TRANS64.TRYWAIT P1, [R3+URZ+0x2a840], R2 ;  /* 0x02a84002030075a7 */ /* 0x0010e4000802017f */
[----:B---3--:R-:W-:Y:S05]  /*28070*/  @!P1 NANOSLEEP.SYNCS 0x989680 ;  /* 0x009896800000995d */ /* 0x008fea0003900000 */
[----:B------:R-:W3:Y:S02]  /*28080*/  @!P1 SYNCS.PHASECHK.TRANS64 P1, [R3+URZ+0x2a840], R2 ;  /* 0x02a84002030095a7 */ /* 0x000ee4000802007f */
[----:B---3--:R-:W-:Y:S05]  /*28090*/  @!P1 BRA `(.L_x_3040) ;  /* 0xfffffffc00f09947 */ /* 0x008fea000383ffff */
[----:B------:R-:W-:Y:S05]  /*280a0*/  BRA `(.L_x_3222) ;  /* 0xffffffb000747947 */ /* 0x000fea000383ffff */
.L_x_3042:
[----:B---3--:R3:W4:Y:S02]  /*280b0*/  SYNCS.PHASECHK.TRANS64.TRYWAIT P1, [R5+URZ+0x2a840], R0 ;  /* 0x02a84000050075a7 */ /* 0x008724000802017f */
[----:B----4-:R-:W-:Y:S05]  /*280c0*/  @!P1 NANOSLEEP.SYNCS 0x989680 ;  /* 0x009896800000995d */ /* 0x010fea0003900000 */
[----:B------:R-:W4:Y:S02]  /*280d0*/  @!P1 SYNCS.PHASECHK.TRANS64 P1, [R5+URZ+0x2a840], R0 ;  /* 0x02a84000050095a7 */ /* 0x000f24000802007f */
[----:B----4-:R-:W-:Y:S05]  /*280e0*/  @!P1 BRA `(.L_x_3042) ;  /* 0xfffffffc00f09947 */ /* 0x010fea000383ffff */
[----:B------:R-:W-:Y:S05]  /*280f0*/  BRA `(.L_x_3223) ;  /* 0xffffffb000807947 */ /* 0x000fea000383ffff */
.L_x_3044:
[----:B----4-:R4:W0:Y:S02]  /*28100*/  SYNCS.PHASECHK.TRANS64.TRYWAIT P1, [R3+URZ+0x2a860], R2 ;  /* 0x02a86002030075a7 */ /* 0x010824000802017f */
[----:B0-----:R-:W-:Y:S05]  /*28110*/  @!P1 NANOSLEEP.SYNCS 0x989680 ;  /* 0x009896800000995d */ /* 0x001fea0003900000 */
[----:B------:R-:W0:Y:S02]  /*28120*/  @!P1 SYNCS.PHASECHK.TRANS64 P1, [R3+URZ+0x2a860], R2 ;  /* 0x02a86002030095a7 */ /* 0x000e24000802007f */
[----:B0-----:R-:W-:Y:S05]  /*28130*/  @!P1 BRA `(.L_x_3044) ;  /* 0xfffffffc00f09947 */ /* 0x001fea000383ffff */
[----:B------:R-:W-:Y:S05]  /*28140*/  BRA `(.L_x_3224) ;  /* 0xffffffb0007c7947 */ /* 0x000fea000383ffff */
.L_x_3225:
        /* <DEDUP_REMOVED lines=11> */
.L_x_15640:


//--------------------- .text._ZN7cutlass13device_kernelIN5flash11enable_sm90INS1_16FlashAttnFwdSm90INS1_25CollectiveMainloopFwdSm90ILi2EN4cute5tupleIJNS5_1CILi1EEES8_S8_EEENS6_IJNS7_ILi64EEESA_SA_EEELi512ENS_6half_tEfNS_4arch4Sm90ELb0ELb0ELb1ELb0ELb1ELb0ELb0ELb0ELb0ELb1ELb0ELb0EEENS1_21CollectiveEpilogueFwdINS6_IJSA_NS7_ILi512EEESA_EEES9_SC_SE_Li256ELb0ELb1ELb0ELb0EEENS1_29StaticPersistentTileSchedulerILb0EEEEEEEEEvNT_6ParamsE --------------------------
	.section	.text._ZN7cutlass13device_kernelIN5flash11enable_sm90INS1_16FlashAttnFwdSm90INS1_25CollectiveMainloopFwdSm90ILi2EN4cute5tupleIJNS5_1CILi1EEES8_S8_EEENS6_IJNS7_ILi64EEESA_SA_EEELi512ENS_6half_tEfNS_4arch4Sm90ELb0ELb0ELb1ELb0ELb1ELb0ELb0ELb0ELb0ELb1ELb0ELb0EEENS1_21CollectiveEpilogueFwdINS6_IJSA_NS7_ILi512EEESA_EEES9_SC_SE_Li256ELb0ELb1ELb0ELb0EEENS1_29StaticPersistentTileSchedulerILb0EEEEEEEEEvNT_6ParamsE,"ax",@progbits
	.align	128
.text._ZN7cutlass13device_kernelIN5flash11enable_sm90INS1_16FlashAttnFwdSm90INS1_25CollectiveMainloopFwdSm90ILi2EN4cute5tupleIJNS5_1CILi1EEES8_S8_EEENS6_IJNS7_ILi64EEESA_SA_EEELi512ENS_6half_tEfNS_4arch4Sm90ELb0ELb0ELb1ELb0ELb1ELb0ELb0ELb0ELb0ELb1ELb0ELb0EEENS1_21CollectiveEpilogueFwdINS6_IJSA_NS7_ILi512EEESA_EEES9_SC_SE_Li256ELb0ELb1ELb0ELb0EEENS1_29StaticPersistentTileSchedulerILb0EEEEEEEEEvNT_6ParamsE:
        .type           _ZN7cutlass13device_kernelIN5flash11enable_sm90INS1_16FlashAttnFwdSm90INS1_25CollectiveMainloopFwdSm90ILi2EN4cute5tupleIJNS5_1CILi1EEES8_S8_EEENS6_IJNS7_ILi64EEESA_SA_EEELi512ENS_6half_tEfNS_4arch4Sm90ELb0ELb0ELb1ELb0ELb1ELb0ELb0ELb0ELb0ELb1ELb0ELb0EEENS1_21CollectiveEpilogueFwdINS6_IJSA_NS7_ILi512EEESA_EEES9_SC_SE_Li256ELb0ELb1ELb0ELb0EEENS1_29StaticPersistentTileSchedulerILb0EEEEEEEEEvNT_6ParamsE,@function
        .size           _ZN7cutlass13device_kernelIN5flash11enable_sm90INS1_16FlashAttnFwdSm90INS1_25CollectiveMainloopFwdSm90ILi2EN4cute5tupleIJNS5_1CILi1EEES8_S8_EEENS6_IJNS7_ILi64EEESA_SA_EEELi512ENS_6half_tEfNS_4arch4Sm90ELb0ELb0ELb1ELb0ELb1ELb0ELb0ELb0ELb0ELb1ELb0ELb0EEENS1_21CollectiveEpilogueFwdINS6_IJSA_NS7_ILi512EEESA_EEES9_SC_SE_Li256ELb0ELb1ELb0ELb0EEENS1_29StaticPersistentTileSchedulerILb0EEEEEEEEEvNT_6ParamsE,(.L_x_15641 - _ZN7cutlass13device_kernelIN5flash11enable_sm90INS1_16FlashAttnFwdSm90INS1_25CollectiveMainloopFwdSm90ILi2EN4cute5tupleIJNS5_1CILi1EEES8_S8_EEENS6_IJNS7_ILi64EEESA_SA_EEELi512ENS_6half_tEfNS_4arch4Sm90ELb0ELb0ELb1ELb0ELb1ELb0ELb0ELb0ELb0ELb1ELb0ELb0EEENS1_21CollectiveEpilogueFwdINS6_IJSA_NS7_ILi512EEESA_EEES9_SC_SE_Li256ELb0ELb1ELb0ELb0EEENS1_29StaticPersistentTileSchedulerILb0EEEEEEEEEvNT_6ParamsE)
        .other          _ZN7cutlass13device_kernelIN5flash11enable_sm90INS1_16FlashAttnFwdSm90INS1_25CollectiveMainloopFwdSm90ILi2EN4cute5tupleIJNS5_1CILi1EEES8_S8_EEENS6_IJNS7_ILi64EEESA_SA_EEELi512ENS_6half_tEfNS_4arch4Sm90ELb0ELb0ELb1ELb0ELb1ELb0ELb0ELb0ELb0ELb1ELb0ELb0EEENS1_21CollectiveEpilogueFwdINS6_IJSA_NS7_ILi512EEESA_EEES9_SC_SE_Li256ELb0ELb1ELb0ELb0EEENS1_29StaticPersistentTileSchedulerILb0EEEEEEEEEvNT_6ParamsE,@"STO_CUDA_ENTRY STV_DEFAULT"
_ZN7cutlass13device_kernelIN5flash11enable_sm90INS1_16FlashAttnFwdSm90INS1_25CollectiveMainloopFwdSm90ILi2EN4cute5tupleIJNS5_1CILi1EEES8_S8_EEENS6_IJNS7_ILi64EEESA_SA_EEELi512ENS_6half_tEfNS_4arch4Sm90ELb0ELb0ELb1ELb0ELb1ELb0ELb0ELb0ELb0ELb1ELb0ELb0EEENS1_21CollectiveEpilogueFwdINS6_IJSA_NS7_ILi512EEESA_EEES9_SC_SE_Li256ELb0ELb1ELb0ELb0EEENS1_29StaticPersistentTileSchedulerILb0EEEEEEEEEvNT_6ParamsE:
        /* <DEDUP_REMOVED lines=36> */
[----:B0-----:R0:W1:Y:S01]  /*0240*/  SYNCS.EXCH.64 URZ, [UR6+0x28c30], UR4 ;  /* 0x028c3004063f75b2 */ /* 0x0010620008000100 */
[----:B------:R0:W4:Y:S01]  /*0250*/  SYNCS.EXCH.64 URZ, [UR6+0x28c40], UR4 ;  /* 0x028c4004063f75b2 */ /* 0x0001220008000100 */
[----:B------:R0:W0:Y:S01]  /*0260*/  SYNCS.EXCH.64 URZ, [UR6+0x28c38], UR4 ;  /* 0x028c3804063f75b2 */ /* 0x0000220008000100 */
[----:B------:R0:W0:Y:S01]  /*0270*/  SYNCS.EXCH.64 URZ, [UR6+0x28c48], UR4 ;  /* 0x028c4804063f75b2 */ /* 0x0000220008000100 */
[----:B------:R-:W-:Y:S01]  /*0280*/  NOP ;  /* 0x0000000000007918 */ /* 0x000fe20000000000 */
.L_x_3226:
        /* <DEDUP_REMOVED lines=22> */
.L_x_3227:
        /* <DEDUP_REMOVED lines=18> */
.L_x_3228:
        /* <DEDUP_REMOVED lines=22> */
.L_x_3229:
        /* <DEDUP_REMOVED lines=23> */
.L_x_3230:
        /* <DEDUP_REMOVED lines=8> */
.L_x_3232:
[----:B------:R-:W-:-:S08]  /*0860*/  NOP ;  /* 0x0000000000007918 */ /* 0x000fd00000000000 */
[----:B------:R-:W0:Y:S02]  /*0870*/  USETMAXREG.TRY_ALLOC.CTAPOOL UP0, 0xe8 ;  /* 0x000000e8000079c8 */ /* 0x000e240008000600 */
[----:B0-----:R-:W-:-:S13]  /*0880*/  PLOP3.LUT P0, PT, PT, PT, UP0, 0x80, 0x0 ;  /* 0x000000000000781c */ /* 0x001fda0003f0f008 */
[----:B------:R-:W-:Y:S05]  /*0890*/  @!P0 BRA `(.L_x_3232) ;  /* 0xfffffffc00f08947 */ /* 0x000fea000383ffff */
[----:B------:R-:W-:Y:S01]  /*08a0*/  LOP3.LUT R2, R0, 0xffffff80, RZ, 0xc0, !PT ;  /* 0xffffff8000027812 */ /* 0x000fe200078ec0ff */
[----:B------:R-:W0:Y:S03]  /*08b0*/  S2UR UR40, SR_CTAID.X ;  /* 0x00000000002879c3 */ /* 0x000e260000002500 */
[----:B------:R-:W-:-:S05]  /*08c0*/  ISETP.NE.AND P0, PT, R2, 0x80, PT ;  /* 0x000000800200780c */ /* 0x000fca0003f05270 */
[----:B------:R-:W0:Y:S08]  /*08d0*/  LDC R2, c[0x0][0xc34] ;  /* 0x00030d00ff027b82 */ /* 0x000e300000000800 */
[----:B------:R-:W-:Y:S06]  /*08e0*/  @!P0 BAR.ARV 0x8, 0x100 ;  /* 0x0204000000008b1d */ /* 0x000fec0000002000 */
[----:B------:R-:W-:-:S13]  /*08f0*/  ISETP.GE.U32.AND P0, PT, R0, 0x100, PT ;  /* 0x000001000000780c */ /* 0x000fda0003f06070 */
[----:B------:R-:W-:Y:S06]  /*0900*/  @P0 BAR.ARV 0xf, 0x100 ;  /* 0x03c4000000000b1d */ /* 0x000fec0000002000 */
[----:B0-----:R-:W-:-:S13]  /*0910*/  ISETP.LE.AND P0, PT, R2, UR40, PT ;  /* 0x0000002802007c0c */ /* 0x001fda000bf03270 */
[----:B------:R-:W-:Y:S05]  /*0920*/  @P0 EXIT ;  /* 0x000000000000094d */ /* 0x000fea0003800000 */
[----:B------:R-:W-:Y:S01]  /*0930*/  VIADD R0, R0, 0xffffff80 ;  /* 0xffffff8000007836 */ /* 0x000fe20000000000 */
[----:B------:R-:W0:Y:S01]  /*0940*/  S2UR UR39, SR_CgaCtaId ;  /* 0x00000000002779c3 */ /* 0x000e220000008800 */
[----:B------:R-:W-:Y:S01]  /*0950*/  UMOV UR42, 0x400 ;  /* 0x00000400002a7882 */ /* 0x000fe20000000000 */
[----:B------:R-:W-:Y:S01]  /*0960*/  IMAD.MOV.U32 R23, RZ, RZ, 0x20 ;  /* 0x00000020ff177424 */ /* 0x000fe200078e00ff */
[----:B------:R-:W-:Y:S01]  /*0970*/  ULOP3.LUT UR41, UR38, 0x1, URZ, 0xfc, !UPT ;  /* 0x0000000126297892 */ /* 0x000fe2000f8efc3f */
[----:B------:R-:W-:Y:S01]  /*0980*/  SHF.R.S32.HI R3, RZ, 0x1f, R0 ;  /* 0x0000001fff037819 */ /* 0x000fe20000011400 */
[----:B------:R-:W-:Y:S01]  /*0990*/  UMOV UR36, URZ ;  /* 0x0000003f00247c82 */ /* 0x000fe20008000000 */
[----:B------:R-:W-:Y:S01]  /*09a0*/  UMOV UR37, URZ ;  /* 0x0000003f00257c82 */ /* 0x000fe20008000000 */
[----:B------:R-:W-:Y:S01]  /*09b0*/  UMOV UR47, URZ ;  /* 0x0000003f002f7c82 */ /* 0x000fe20008000000 */
[CC--:B------:R-:W-:Y:S02]  /*09c0*/  LEA.HI R2, R3.reuse, R0.reuse, RZ, 0x4 ;  /* 0x0000000003027211 */ /* 0x0c0fe400078f20ff */
[----:B------:R-:W-:-:S02]  /*09d0*/  LEA.HI R4, R3, R0, RZ, 0x5 ;  /* 0x0000000003047211 */ /* 0x000fc400078f28ff */
[----:B------:R-:W-:Y:S02]  /*09e0*/  SHF.R.S32.HI R9, RZ, 0x4, R2 ;  /* 0x00000004ff097819 */ /* 0x000fe40000011402 */
[CC--:B------:R-:W-:Y:S02]  /*09f0*/  LEA.HI R5, R3.reuse, R0.reuse, RZ, 0x7 ;  /* 0x0000000003057211 */ /* 0x0c0fe400078f38ff */
[C---:B------:R-:W-:Y:S02]  /*0a00*/  LOP3.LUT R7, R2.reuse, 0xfffffff0, RZ, 0xc0, !PT ;  /* 0xfffffff002077812 */ /* 0x040fe400078ec0ff */
[----:B------:R-:W-:Y:S02]  /*0a10*/  SHF.R.S32.HI R11, RZ, 0x5, R4 ;  /* 0x00000005ff0b7819 */ /* 0x000fe40000011404 */
[----:B------:R-:W-:Y:S01]  /*0a20*/  LEA.HI R2, R2, R9, RZ, 0x1 ;  /* 0x0000000902027211 */ /* 0x000fe200078f08ff */
[----:B------:R-:W-:Y:S01]  /*0a30*/  IMAD.IADD R7, R0, 0x1, -R7 ;  /* 0x0000000100077824 */ /* 0x000fe200078e0a07 */
[----:B------:R-:W-:-:S02]  /*0a40*/  LEA.HI R6, R3, R0, RZ, 0x2 ;  /* 0x0000000003067211 */ /* 0x000fc400078f10ff */
[----:B------:R-:W-:Y:S01]  /*0a50*/  LEA.HI R211, R3, R0, RZ, 0x3 ;  /* 0x0000000003d37211 */ /* 0x000fe200078f18ff */
[----:B0-----:R-:W-:Y:S01]  /*0a60*/  ULEA UR42, UR39, UR42, 0x18 ;  /* 0x0000002a272a7291 */ /* 0x001fe2000f8ec03f */
[----:B------:R-:W-:Y:S02]  /*0a70*/  SHF.R.S32.HI R4, RZ, 0x1f, R4 ;  /* 0x0000001fff047819 */ /* 0x000fe40000011404 */
[----:B------:R-:W-:Y:S02]  /*0a80*/  LOP3.LUT R3, R5, 0xffffff80, RZ, 0xc0, !PT ;  /* 0xffffff8005037812 */ /* 0x000fe400078ec0ff */
[----:B------:R-:W-:Y:S02]  /*0a90*/  LOP3.LUT R2, R2, 0x1ffffffe, RZ, 0xc0, !PT ;  /* 0x1ffffffe02027812 */ /* 0x000fe400078ec0ff */
[----:B------:R-:W-:Y:S01]  /*0aa0*/  LEA.HI R4, R4, R11, RZ, 0x2 ;  /* 0x0000000b04047211 */ /* 0x000fe200078f10ff */
[----:B------:R-:W-:Y:S01]  /*0ab0*/  IMAD.IADD R3, R0, 0x1, -R3 ;  /* 0x0000000100037824 */ /* 0x000fe200078e0a03 */
[----:B------:R-:W-:Y:S01]  /*0ac0*/  LOP3.LUT R209, R211, 0xfffffff8, RZ, 0xc0, !PT ;  /* 0xfffffff8d3d17812 */ /* 0x000fe200078ec0ff */
[----:B------:R-:W-:Y:S01]  /*0ad0*/  IMAD.IADD R9, R9, 0x1, -R2 ;  /* 0x0000000109097824 */ /* 0x000fe200078e0a02 */
[----:B------:R-:W-:-:S02]  /*0ae0*/  LOP3.LUT R13, R6, 0xfffffffc, RZ, 0xc0, !PT ;  /* 0xfffffffc060d7812 */ /* 0x000fc400078ec0ff */
[----:B------:R-:W-:Y:S01]  /*0af0*/  SHF.R.S32.HI R210, RZ, 0x7, R5 ;  /* 0x00000007ffd27819 */ /* 0x000fe20000011405 */
[----:B------:R-:W-:Y:S01]  /*0b00*/  IMAD.IADD R209, R0, 0x1, -R209 ;  /* 0x0000000100d17824 */ /* 0x000fe200078e0ad1 */
[----:B------:R-:W-:Y:S01]  /*0b10*/  LOP3.LUT R4, R4, 0x3ffffc, RZ, 0xc0, !PT ;  /* 0x003ffffc04047812 */ /* 0x000fe200078ec0ff */
[----:B------:R-:W-:Y:S01]  /*0b20*/  IMAD.SHL.U32 R9, R9, 0x8, RZ ;  /* 0x0000000809097824 */ /* 0x000fe200078e00ff */
[--C-:B------:R-:W-:Y:S01]  /*0b30*/  SHF.R.S32.HI R2, RZ, 0x1f, R7.reuse ;  /* 0x0000001fff027819 */ /* 0x100fe20000011407 */
[----:B------:R-:W-:Y:S01]  /*0b40*/  IMAD R15, R210, 0x100, R7 ;  /* 0x00000100d20f7824 */ /* 0x000fe200078e0207 */
[----:B------:R-:W-:Y:S01]  /*0b50*/  IADD3 R13, R0, -R13, RZ ;  /* 0x8000000d000d7210 */ /* 0x000fe20007ffe0ff */
[----:B------:R-:W-:Y:S01]  /*0b60*/  IMAD.IADD R8, R11, 0x1, -R4 ;  /* 0x000000010b087824 */ /* 0x000fe200078e0a04 */
[----:B------:R-:W-:Y:S01]  /*0b70*/  SHF.R.S32.HI R0, RZ, 0x1f, R3 ;  /* 0x0000001fff007819 */ /* 0x000fe20000011403 */
[----:B------:R-:W-:Y:S01]  /*0b80*/  IMAD.SHL.U32 R16, R209, 0x8, RZ ;  /* 0x00000008d1107824 */ /* 0x000fe200078e00ff */
[----:B------:R-:W-:-:S02]  /*0b90*/  LEA.HI R6, R2, R7, RZ, 0x3 ;  /* 0x0000000702067211 */ /* 0x000fc400078f18ff */
[----:B------:R-:W-:Y:S01]  /*0ba0*/  LEA.HI R2, R0, R3, RZ, 0x2 ;  /* 0x0000000300027211 */ /* 0x000fe200078f10ff */
[----:B------:R-:W-:Y:S01]  /*0bb0*/  VIADD R188, R16, 0x80 ;  /* 0x0000008010bc7836 */ /* 0x000fe20000000000 */
[----:B------:R-:W-:Y:S01]  /*0bc0*/  LOP3.LUT R4, R6, 0xfffffff8, RZ, 0xc0, !PT ;  /* 0xfffffff806047812 */ /* 0x000fe200078ec0ff */
[----:B------:R-:W-:Y:S01]  /*0bd0*/  VIADD R187, R16, 0xc0 ;  /* 0x000000c010bb7836 */ /* 0x000fe20000000000 */
[----:B------:R-:W-:Y:S01]  /*0be0*/  LEA R12, R8, R15, 0x4 ;  /* 0x0000000f080c7211 */ /* 0x000fe200078e20ff */
[----:B------:R-:W-:Y:S01]  /*0bf0*/  VIADD R186, R16, 0x100 ;  /* 0x0000010010ba7836 */ /* 0x000fe20000000000 */
[----:B------:R-:W-:Y:S01]  /*0c00*/  LOP3.LUT R8, R2, 0x7ffffffc, RZ, 0xc0, !PT ;  /* 0x7ffffffc02087812 */ /* 0x000fe200078ec0ff */
[----:B------:R-:W-:Y:S01]  /*0c10*/  IMAD.IADD R7, R7, 0x1, -R4 ;  /* 0x0000000107077824 */ /* 0x000fe200078e0a04 */
[----:B------:R-:W-:Y:S01]  /*0c20*/  LEA.HI R4, R0, R3, RZ, 0x5 ;  /* 0x0000000300047211 */ /* 0x000fe200078f28ff */
[----:B------:R-:W-:Y:S01]  /*0c30*/  IMAD.U32 R215, R12, 0x40, R9 ;  /* 0x000000400cd77824 */ /* 0x000fe200078e0009 */
[----:B------:R-:W-:Y:S01]  /*0c40*/  SHF.R.S32.HI R0, RZ, 0x2, R2 ;  /* 0x00000002ff007819 */ /* 0x000fe20000011402 */
[----:B------:R-:W-:Y:S01]  /*0c50*/  IMAD.IADD R17, R3, 0x1, -R8 ;  /* 0x0000000103117824 */ /* 0x000fe200078e0a08 */
[----:B------:R-:W-:Y:S01]  /*0c60*/  SHF.R.S32.HI R3, RZ, 0x1f, R2 ;  /* 0x0000001fff037819 */ /* 0x000fe20000011402 */
[----:B------:R-:W-:Y:S01]  /*0c70*/  IMAD.SHL.U32 R2, R7, 0x40, RZ ;  /* 0x0000004007027824 */ /* 0x000fe200078e00ff */
[----:B------:R-:W-:Y:S01]  /*0c80*/  SHF.L.U32 R6, R6, 0x6, RZ ;  /* 0x0000000606067819 */ /* 0x000fe200000006ff */
[C---:B------:R-:W-:Y:S01]  /*0c90*/  VIADD R185, R16.reuse, 0x140 ;  /* 0x0000014010b97836 */ /* 0x040fe20000000000 */
[----:B------:R-:W-:Y:S01]  /*0ca0*/  LEA.HI R3, R3, R0, RZ, 0x3 ;  /* 0x0000000003037211 */ /* 0x000fe200078f18ff */
[----:B------:R-:W-:Y:S01]  /*0cb0*/  VIADD R212, R16, 0x1c0 ;  /* 0x000001c010d47836 */ /* 0x000fe20000000000 */
[----:B------:R-:W-:Y:S01]  /*0cc0*/  LOP3.LUT R2, R2, 0x1c0, RZ, 0xc0, !PT ;  /* 0x000001c002027812 */ /* 0x000fe200078ec0ff */
[----:B------:R-:W-:Y:S01]  /*0cd0*/  IMAD.SHL.U32 R17, R17, 0x2, RZ ;  /* 0x0000000211117824 */ /* 0x000fe200078e00ff */
[----:B------:R-:W-:-:S02]  /*0ce0*/  LOP3.LUT R6, R6, 0x7ffffe00, RZ, 0xc0, !PT ;  /* 0x7ffffe0006067812 */ /* 0x000fc400078ec0ff */
[----:B------:R-:W-:Y:S02]  /*0cf0*/  LOP3.LUT R9, R2, 0x8, R9, 0xf8, !PT ;  /* 0x0000000802097812 */ /* 0x000fe400078ef809 */
[----:B------:R-:W-:Y:S01]  /*0d00*/  SHF.R.U32.HI R8, RZ, 0x3, R2 ;  /* 0x00000003ff087819 */ /* 0x000fe20000011602 */
[----:B------:R-:W-:Y:S01]  /*0d10*/  IMAD R6, R11, 0x400, R6 ;  /* 0x000004000b067824 */ /* 0x000fe200078e0206 */
[----:B------:R-:W-:Y:S02]  /*0d20*/  R2P PR, R7, 0x6 ;  /* 0x0000000607007804 */ /* 0x000fe40000000000 */
[----:B------:R-:W-:Y:S02]  /*0d30*/  LOP3.LUT R9, R9, R8, RZ, 0x3c, !PT ;  /* 0x0000000809097212 */ /* 0x000fe400078e3cff */
[----:B------:R-:W-:Y:S02]  /*0d40*/  LOP3.LUT R3, R3, 0xfffffff8, RZ, 0xc0, !PT ;  /* 0xfffffff803037812 */ /* 0x000fe400078ec0ff */
[----:B------:R-:W-:Y:S01]  /*0d50*/  LEA.HI R10, R13, R13, RZ, 0x1 ;  /* 0x0000000d0d0a7211 */ /* 0x000fe200078f08ff */
[----:B------:R-:W-:Y:S01]  /*0d60*/  IMAD.IADD R6, R6, 0x1, R9 ;  /* 0x0000000106067824 */ /* 0x000fe200078e0209 */
[----:B------:R-:W-:Y:S01]  /*0d70*/  LEA.HI R5, R5, R210, RZ, 0x1 ;  /* 0x000000d205057211 */ /* 0x000fe200078f08ff */
[----:B------:R-:W-:Y:S01]  /*0d80*/  IMAD.IADD R3, R0, 0x1, -R3 ;  /* 0x0000000100037824 */ /* 0x000fe200078e0a03 */
[----:B------:R-:W-:-:S02]  /*0d90*/  LOP3.LUT R10, R10, 0x1ffffffe, RZ, 0xc0, !PT ;  /* 0x1ffffffe0a0a7812 */ /* 0x000fc400078ec0ff */
[----:B------:R-:W-:Y:S02]  /*0da0*/  LEA R22, R6, UR42, 0x1 ;  /* 0x0000002a06167c11 */ /* 0x000fe4000f8e08ff */
[----:B------:R-:W-:Y:S01]  /*0db0*/  SHF.R.S32.HI R2, RZ, 0x5, R4 ;  /* 0x00000005ff027819 */ /* 0x000fe20000011404 */
[----:B------:R-:W-:Y:S01]  /*0dc0*/  IMAD.IADD R13, R13, 0x1, -R10 ;  /* 0x000000010d0d7824 */ /* 0x000fe200078e0a0a */
[----:B------:R-:W-:Y:S01]  /*0dd0*/  LOP3.LUT R5, R5, 0xfffffe, RZ, 0xc0, !PT ;  /* 0x00fffffe05057812 */ /* 0x000fe200078ec0ff */
[C---:B------:R-:W-:Y:S01]  /*0de0*/  VIADD R184, R22.reuse, 0x26800 ;  /* 0x0002680016b87836 */ /* 0x040fe20000000000 */
[----:B------:R-:W-:Y:S01]  /*0df0*/  SEL R23, R23, 0xffffffe0, !P1 ;  /* 0xffffffe017177807 */ /* 0x000fe20004800000 */
[----:B------:R-:W-:Y:S01]  /*0e00*/  VIADD R19, R22, 0x26840 ;  /* 0x0002684016137836 */ /* 0x000fe20000000000 */
[----:B------:R-:W-:Y:S01]  /*0e10*/  LEA R2, R2, R3, 0x4 ;  /* 0x0000000302027211 */ /* 0x000fe200078e20ff */
[----:B------:R-:W-:Y:S01]  /*0e20*/  IMAD.IADD R5, R210, 0x1, -R5 ;  /* 0x00000001d2057824 */ /* 0x000fe200078e0a05 */
[C---:B------:R-:W-:Y:S01]  /*0e30*/  @P2 IADD3 R19, R184.reuse, -0x40, RZ ;  /* 0xffffffc0b8132810 */ /* 0x040fe20007ffe0ff */
[----:B------:R-:W-:Y:S01]  /*0e40*/  IMAD.IADD R184, R184, 0x1, R23 ;  /* 0x00000001b8b87824 */ /* 0x000fe200078e0217 */
[C---:B------:R-:W-:Y:S01]  /*0e50*/  IADD3 R189, R16.reuse, 0x40, RZ ;  /* 0x0000004010bd7810 */ /* 0x040fe20007ffe0ff */
[----:B------:R-:W-:Y:S01]  /*0e60*/  IMAD.SHL.U32 R18, R5, 0x100, RZ ;  /* 0x0000010005127824 */ /* 0x000fe200078e00ff */
[----:B------:R-:W-:Y:S01]  /*0e70*/  IADD3 R213, R16, 0x180, RZ ;  /* 0x0000018010d57810 */ /* 0x000fe20007ffe0ff */
[----:B------:R-:W-:Y:S01]  /*0e80*/  IMAD R214, R13, 0x8, R2 ;  /* 0x000000080dd67824 */ /* 0x000fe200078e0202 */
[----:B------:R-:W-:Y:S01]  /*0e90*/  SHF.R.S32.HI R211, RZ, 0x3, R211 ;  /* 0x00000003ffd37819 */ /* 0x000fe200000114d3 */
[----:B------:R-:W-:Y:S01]  /*0ea0*/  IMAD.IADD R23, R23, 0x1, R19 ;  /* 0x0000000117177824 */ /* 0x000fe200078e0213 */
[----:B------:R-:W-:-:S02]  /*0eb0*/  SHF.R.S32.HI R222, RZ, 0x1f, R189 ;  /* 0x0000001fffde7819 */ /* 0x000fc400000114bd */
[----:B------:R-:W-:Y:S02]  /*0ec0*/  SHF.R.S32.HI R221, RZ, 0x1f, R188 ;  /* 0x0000001fffdd7819 */ /* 0x000fe400000114bc */
[----:B------:R-:W-:Y:S02]  /*0ed0*/  SHF.R.S32.HI R220, RZ, 0x1f, R187 ;  /* 0x0000001fffdc7819 */ /* 0x000fe400000114bb */
[----:B------:R-:W-:Y:S02]  /*0ee0*/  SHF.R.S32.HI R219, RZ, 0x1f, R186 ;  /* 0x0000001fffdb7819 */ /* 0x000fe400000114ba */
[----:B------:R-:W-:Y:S02]  /*0ef0*/  SHF.R.S32.HI R218, RZ, 0x1f, R185 ;  /* 0x0000001fffda7819 */ /* 0x000fe400000114b9 */
[----:B------:R-:W-:Y:S02]  /*0f00*/  SHF.R.S32.HI R217, RZ, 0x1f, R213 ;  /* 0x0000001fffd97819 */ /* 0x000fe400000114d5 */
[----:B------:R-:W-:-:S07]  /*0f10*/  SHF.R.S32.HI R216, RZ, 0x1f, R212 ;  /* 0x0000001fffd87819 */ /* 0x000fce00000114d4 */
.L_x_3274:
[----:B------:R-:W-:Y:S01]  /*0f20*/  ULDC UR4, c[0x0][0xc38] ;  /* 0x00030e0000047ab9 */ /* 0x000fe20000000800 */
[----:B------:R-:W-:Y:S01]  /*0f30*/  ULDC UR49, c[0x0][0x424] ;  /* 0x0001090000317ab9 */ /* 0x000fe20000000800 */
[----:B------:R-:W-:Y:S01]  /*0f40*/  UISETP.NE.AND UP1, UPT, UR4, 0x1, UPT ;  /* 0x000000010400788c */ /* 0x000fe2000bf25270 */
[----:B------:R-:W-:Y:S02]  /*0f50*/  ULDC UR6, c[0x0][0x2f0] ;  /* 0x0000bc0000067ab9 */ /* 0x000fe40000000800 */
[----:B------:R-:W-:Y:S01]  /*0f60*/  ULDC.64 UR4, c[0x0][0x418] ;  /* 0x0001060000047ab9 */ /* 0x000fe20000000a00 */
[----:B------:R-:W-:Y:S01]  /*0f70*/  UMOV UR43, UR40 ;  /* 0x00000028002b7c82 */ /* 0x000fe20008000000 */
[----:B------:R-:W-:Y:S01]  /*0f80*/  UISETP.NE.U32.AND UP0, UPT, UR4, URZ, UPT ;  /* 0x0000003f0400728c */ /* 0x000fe2000bf05070 */
[----:B------:R-:W-:Y:S02]  /*0f90*/  UMOV UR45, UR40 ;  /* 0x00000028002d7c82 */ /* 0x000fe40008000000 */
[----:B------:R-:W-:Y:S01]  /*0fa0*/  ULDC UR4, c[0x0][0xc44] ;  /* 0x0003110000047ab9 */ /* 0x000fe20000000800 */
[----:B------:R-:W-:-:S02]  /*0fb0*/  UISETP.NE.AND.EX UP0, UPT, UR5, URZ, UPT, UP0 ;  /* 0x0000003f0500728c */ /* 0x000fc4000bf05300 */
[----:B------:R-:W-:Y:S02]  /*0fc0*/  UISETP.NE.AND UP2, UPT, UR4, 0x1, UPT ;  /* 0x000000010400788c */ /* 0x000fe4000bf45270 */
[----:B------:R-:W-:Y:S01]  /*0fd0*/  USEL UR49, UR49, 0x1, UP0 ;  /* 0x0000000131317887 */ /* 0x000fe20008000000 */
[----:B------:R-:W-:Y:S01]  /*0fe0*/  @UP1 ULDC UR4, c[0x0][0xc3c] ;  /* 0x00030f0000041ab9 */ /* 0x000fe20000000800 */
[----:B------:R-:W-:Y:S02]  /*0ff0*/  UISETP.NE.AND UP0, UPT, UR46, 0x1, UPT ;  /* 0x000000012e00788c */ /* 0x000fe4000bf05270 */
[----:B------:R-:W-:Y:S02]  /*1000*/  UIMAD.WIDE.U32 UR4, UR40, UR4, URZ ;  /* 0x00000004280472a5 */ /* 0x000fe4000f8e003f */
[----:B------:R-:W-:Y:S02]  /*1010*/  UIMAD UR49, UR49, UR6, URZ ;  /* 0x00000006313172a4 */ /* 0x000fe4000f8e023f */
[----:B------:R-:W-:Y:S01]  /*1020*/  PLOP3.LUT P0, PT, PT, PT, UP0, 0x80, 0x0 ;  /* 0x000000000000781c */ /* 0x000fe20003f0f008 */
[----:B------:R-:W-:Y:S01]  /*1030*/  @UP1 ULDC UR6, c[0x0][0xc40] ;  /* 0x0003100000061ab9 */ /* 0x000fe20000000800 */
[----:B------:R-:W-:Y:S01]  /*1040*/  @UP2 ULDC.64 UR8, c[0x0][0xc48] ;  /* 0x0003120000082ab9 */ /* 0x000fe20000000a00 */
[----:B------:R-:W-:-:S02]  /*1050*/  @UP1 USHF.R.U32.HI UR43, URZ, UR6, UR5 ;  /* 0x000000063f2b1299 */ /* 0x000fc40008011605 */
[----:B------:R-:W-:Y:S02]  /*1060*/  UIADD3 UR6, UR49, 0x3f, URZ ;  /* 0x0000003f31067890 */ /* 0x000fe4000fffe03f */
[----:B------:R-:W-:Y:S02]  /*1070*/  UIMAD.WIDE.U32 UR4, UR43, UR8, URZ ;  /* 0x000000082b0472a5 */ /* 0x000fe4000f8e003f */
[----:B------:R-:W-:Y:S01]  /*1080*/  USHF.R.S32.HI UR7, URZ, 0x1f, UR6 ;  /* 0x0000001f3f077899 */ /* 0x000fe20008011406 */
[----:B------:R-:W-:Y:S01]  /*1090*/  UMOV UR44, UR43 ;  /* 0x0000002b002c7c82 */ /* 0x000fe20008000000 */
[----:B------:R-:W-:Y:S02]  /*10a0*/  @UP2 USHF.R.U32.HI UR44, URZ, UR9, UR5 ;  /* 0x000000093f2c2299 */ /* 0x000fe40008011605 */
[----:B------:R-:W-:-:S04]  /*10b0*/  ULEA.HI UR7, UR7, UR6, URZ, 0x6 ;  /* 0x0000000607077291 */ /* 0x000fc8000f8f303f */
[----:B------:R-:W-:Y:S01]  /*10c0*/  USHF.R.S32.HI UR48, URZ, 0x6, UR7 ;  /* 0x000000063f307899 */ /* 0x000fe20008011407 */
[----:B0123-5:R-:W-:Y:S11]  /*10d0*/  @!P0 BRA `(.L_x_3233) ;  /* 0x0000001800388947 */ /* 0x02fff60003800000 */
[----:B------:R-:W0:Y:S01]  /*10e0*/  SHFL.IDX PT, R0, R210, RZ, 0x1f ;  /* 0x00001fffd2007589 */ /* 0x000e2200000e0000 */
[----:B------:R-:W-:-:S06]  /*10f0*/  UISETP.NE.AND UP0, UPT, UR41, 0x3, UPT ;  /* 0x000000032900788c */ /* 0x000fcc000bf05270 */
[----:B------:R-:W-:Y:S02]  /*1100*/  PLOP3.LUT P0, PT, PT, PT, UP0, 0x80, 0x0 ;  /* 0x000000000000781c */ /* 0x000fe40003f0f008 */
[----:B0-----:R-:W-:-:S13]  /*1110*/  R2UR UR4, R0 ;  /* 0x00000000000472ca */ /* 0x001fda00000e0000 */
[----:B------:R-:W-:-:S04]  /*1120*/  ULEA.HI UR5, UR4, UR4, URZ, 0x1 ;  /* 0x0000000404057291 */ /* 0x000fc8000f8f083f */
[----:B------:R-:W-:-:S04]  /*1130*/  ULOP3.LUT UR5, UR5, 0x1fffe, URZ, 0xc0, !UPT ;  /* 0x0001fffe05057892 */ /* 0x000fc8000f8ec03f */
[----:B------:R-:W-:-:S04]  /*1140*/  UIADD3 UR5, UR4, -UR5, URZ ;  /* 0x8000000504057290 */ /* 0x000fc8000fffe03f */
[----:B------:R-:W-:-:S04]  /*1150*/  ULEA UR5, UR5, UR42, 0xf ;  /* 0x0000002a05057291 */ /* 0x000fc8000f8e783f */
[----:B------:R-:W-:-:S04]  /*1160*/  UIADD3 UR5, UR5, 0x400, URZ ;  /* 0x0000040005057890 */ /* 0x000fc8000fffe03f */
[----:B------:R-:W-:-:S04]  /*1170*/  USHF.R.U32.HI UR5, URZ, 0x4, UR5 ;  /* 0x000000043f057899 */ /* 0x000fc80008011605 */
[----:B------:R-:W-:-:S04]  /*1180*/  ULOP3.LUT UR5, UR5, 0x3fff, URZ, 0xc0, !UPT ;  /* 0x00003fff05057892 */ /* 0x000fc8000f8ec03f */
[----:B------:R-:W-:Y:S01]  /*1190*/  ULOP3.LUT UR20, UR5, 0x2000000, URZ, 0xfc, !UPT ;  /* 0x0200000005147892 */ /* 0x000fe2000f8efc3f */
[----:B------:R-:W-:Y:S11]  /*11a0*/  @!P0 BRA `(.L_x_3234) ;  /* 0x0000000000048947 */ /* 0x000ff60003800000 */
[----:B------:R-:W-:Y:S01]  /*11b0*/  BPT.TRAP 0x1 ;  /* 0x000000040000795c */ /* 0x000fe20000300000 */
.L_x_3234:
[----:B------:R-:W-:Y:S01]  /*11c0*/  ULEA UR16, UR47, UR42, 0x3 ;  /* 0x0000002a2f107291 */ /* 0x000fe2000f8e183f */
[----:B------:R-:W-:-:S04]  /*11d0*/  MOV R0, UR37 ;  /* 0x0000002500007c02 */ /* 0x000fc80008000f00 */
[----:B------:R-:W-:-:S04]  /*11e0*/  SHF.L.U32 R0, R0, 0x1f, RZ ;  /* 0x0000001f00007819 */ /* 0x000fc800000006ff */
[----:B------:R-:W0:Y:S02]  /*11f0*/  SYNCS.PHASECHK.TRANS64.TRYWAIT P1, [UR16+0x28c50], R0 ;  /* 0x028c5000ff0075a7 */ /* 0x000e240008020150 */
[----:B0-----:R-:W-:Y:S05]  /*1200*/  @!P1 BRA `(.L_x_3235) ;  /* 0x000000b800389947 */ /* 0x001fea0003800000 */
.L_x_3324:
[----:B------:R-:W-:Y:S01]  /*1210*/  BAR.SYNC.DEFER_BLOCKING 0xe, 0x100 ;  /* 0x0384000000007b1d */ /* 0x000fe20000010000 */
[----:B------:R-:W-:Y:S02]  /*1220*/  UIADD3 UR4, UR42, 0x26800, URZ ;  /* 0x000268002a047890 */ /* 0x000fe4000fffe03f */
[----:B------:R-:W-:Y:S02]  /*1230*/  ULEA UR12, UR47, UR20, 0xc ;  /* 0x000000142f0c7291 */ /* 0x000fe4000f8e603f */
[----:B------:R-:W-:Y:S01]  /*1240*/  USHF.R.U32.HI UR4, URZ, 0x4, UR4 ;  /* 0x000000043f047899 */ /* 0x000fe20008011604 */
[----:B------:R-:W-:Y:S01]  /*1250*/  UMOV UR7, 0x40000040 ;  /* 0x4000004000077882 */ /* 0x000fe20000000000 */
[----:B------:R-:W-:Y:S02]  /*1260*/  UMOV UR5, 0x40000040 ;  /* 0x4000004000057882 */ /* 0x000fe40000000000 */
[----:B------:R-:W-:Y:S01]  /*1270*/  ULOP3.LUT UR4, UR4, 0x3fff, URZ, 0xc0, !UPT ;  /* 0x00003fff04047892 */ /* 0x000fe2000f8ec03f */
[----:B------:R-:W-:Y:S01]  /*1280*/  UMOV UR6, UR12 ;  /* 0x0000000c00067c82 */ /* 0x000fe20008000000 */
[----:B------:R-:W-:-:S02]  /*1290*/  UIADD3 UR10, UR12, 0x100, URZ ;  /* 0x000001000c0a7890 */ /* 0x000fc4000fffe03f */
[----:B------:R-:W-:Y:S01]  /*12a0*/  ULOP3.LUT UR13, UR4, 0x10000, URZ, 0xfc, !UPT ;  /* 0x00010000040d7892 */ /* 0x000fe2000f8efc3f */
[----:B------:R-:W-:Y:S01]  /*12b0*/  UMOV UR11, 0x40000040 ;  /* 0x40000040000b7882 */ /* 0x000fe20000000000 */
[----:B------:R-:W-:Y:S02]  /*12c0*/  UMOV UR9, 0x40000040 ;  /* 0x4000004000097882 */ /* 0x000fe40000000000 */
[----:B------:R-:W-:Y:S02]  /*12d0*/  UIADD3 UR8, UR13, 0x4, URZ ;  /* 0x000000040d087890 */ /* 0x000fe4000fffe03f */
[----:B------:R-:W-:Y:S01]  /*12e0*/  UIADD3 UR14, UR12, 0x180, URZ ;  /* 0x000001800c0e7890 */ /* 0x000fe2000fffe03f */
[----:B------:R-:W-:Y:S01]  /*12f0*/  UMOV UR4, UR13 ;  /* 0x0000000d00047c82 */ /* 0x000fe20008000000 */
[----:B------:R-:W-:Y:S01]  /*1300*/  UMOV UR15, 0x40000040 ;  /* 0x40000040000f7882 */ /* 0x000fe20000000000 */
[----:B------:R-:W-:-:S06]  /*1310*/  WARPGROUP.ARRIVE ;  /* 0x00000000000079c5 */ /* 0x000fcc0000000000 */
[----:B------:R-:W-:Y:S01]  /*1320*/  HGMMA.64x256x16.F32 R24, gdesc[UR4].tnspB, RZ, !UPT, gsb0 ;  /* 0x43e00000041879f0 */ /* 0x000fe2000c0008ff */
[----:B------:R-:W-:Y:S02]  /*1330*/  UIADD3 UR6, UR12, 0x80, URZ ;  /* 0x000000800c067890 */ /* 0x000fe4000fffe03f */
[----:B------:R-:W-:Y:S01]  /*1340*/  UIADD3 UR4, UR13, 0x2, URZ ;  /* 0x000000020d047890 */ /* 0x000fe2000fffe03f */
[----:B------:R-:W-:Y:S01]  /*1350*/  UMOV UR7, 0x40000040 ;  /* 0x4000004000077882 */ /* 0x000fe20000000000 */
[----:B------:R-:W-:Y:S01]  /*1360*/  UMOV UR5, 0x40000040 ;  /* 0x4000004000057882 */ /* 0x000fe20000000000 */
[----:B------:R-:W-:-:S03]  /*1370*/  UIADD3 UR12, UR13, 0x6, URZ ;  /* 0x000000060d0c7890 */ /* 0x000fc6000fffe03f */
[----:B------:R-:W-:Y:S01]  /*1380*/  UMOV UR13, 0x40000040 ;  /* 0x40000040000d7882 */ /* 0x000fe20000000000 */
[----:B------:R-:W-:Y:S02]  /*1390*/  WARPGROUP.DEPBAR.LE gsb0, 0x0 ;  /* 0x00008000000079c5 */ /* 0x000fe40000010000 */
[----:B------:R-:W-:-:S15]  /*13a0*/  WARPGROUP.ARRIVE ;  /* 0x00000000000079c5 */ /* 0x000fde0000000000 */
[----:B------:R-:W-:-:S01]  /*13b0*/  NOP ;  /* 0x0000000000007918 */ /* 0x000fc20000000000 */
[----:B------:R-:W-:Y:S03]  /*13c0*/  HGMMA.64x256x16.F32 R24, gdesc[UR4].tnspB, R24, gsb0 ;  /* 0x43e00000041879f0 */ /* 0x000fe60008000818 */
[----:B------:R-:W-:Y:S02]  /*13d0*/  WARPGROUP.DEPBAR.LE gsb0, 0x0 ;  /* 0x00008000000079c5 */ /* 0x000fe40000010000 */
[----:B------:R-:W-:-:S15]  /*13e0*/  WARPGROUP.ARRIVE ;  /* 0x00000000000079c5 */ /* 0x000fde0000000000 */
[----:B------:R-:W-:-:S08]  /*13f0*/  NOP ;  /* 0x0000000000007918 */ /* 0x000fd00000000000 */
[----:B------:R-:W-:Y:S03]  /*1400*/  HGMMA.64x256x16.F32 R24, gdesc[UR8].tnspB, R24, gsb0 ;  /* 0x43e00000081879f0 */ /* 0x000fe60008000818 */
[----:B------:R-:W-:Y:S02]  /*1410*/  WARPGROUP.DEPBAR.LE gsb0, 0x0 ;  /* 0x00008000000079c5 */ /* 0x000fe40000010000 */
[----:B------:R-:W-:-:S15]  /*1420*/  WARPGROUP.ARRIVE ;  /* 0x00000000000079c5 */ /* 0x000fde0000000000 */
[----:B------:R-:W-:-:S08]  /*1430*/  NOP ;  /* 0x0000000000007918 */ /* 0x000fd00000000000 */
[----:B------:R-:W-:Y:S03]  /*1440*/  HGMMA.64x256x16.F32 R24, gdesc[UR12].tnspB, R24, gsb0 ;  /* 0x43e000000c1879f0 */ /* 0x000fe60008000818 */
[----:B------:R-:W-:Y:S02]  /*1450*/  WARPGROUP.DEPBAR.LE gsb0, 0x0 ;  /* 0x00008000000079c5 */ /* 0x000fe40000010000 */
[----:B------:R-:W-:Y:S06]  /*1460*/  BAR.ARV 0xf, 0x100 ;  /* 0x03c4000000007b1d */ /* 0x000fec0000002000 */
[----:B------:R-:W-:Y:S05]  /*1470*/  @!P0 BRA `(.L_x_3236) ;  /* 0x0000000000048947 */ /* 0x000fea0003800000 */
[----:B------:R-:W-:Y:S01]  /*1480*/  BPT.TRAP 0x1 ;  /* 0x000000040000795c */ /* 0x000fe20000300000 */
.L_x_3236:
[----:B------:R-:W-:Y:S02]  /*1490*/  UISETP.GE.AND UP0, UPT, UR49, 0x41, UPT ;  /* 0x000000413100788c */ /* 0x000fe4000bf06270 */
[----:B------:R-:W-:-:S04]  /*14a0*/  UIADD3 UR6, UR16, 0x28c60, URZ ;  /* 0x00028c6010067890 */ /* 0x000fc8000fffe03f */
[----:B------:R-:W-:Y:S01]  /*14b0*/  PLOP3.LUT P1, PT, PT, PT, UP0, 0x80, 0x0 ;  /* 0x000000000000781c */ /* 0x000fe20003f2f008 */
[----:B------:R-:W-:-:S09]  /*14c0*/  UPRMT UR6, UR39, 0x654, UR6 ;  /* 0x0000065427067896 */ /* 0x000fd20008000006 */
[----:B------:R-:W-:Y:S03]  /*14d0*/  SYNCS.ARRIVE.TRANS64.RED.A1T0 RZ, [UR6], RZ ;  /* 0x000000ffffff79a7 */ /* 0x000fe60008100406 */
[----:B------:R-:W-:Y:S05]  /*14e0*/  @!P1 BRA `(.L_x_3237) ;  /* 0x0000000800f89947 */ /* 0x000fea0003800000 */
[----:B------:R-:W-:-:S06]  /*14f0*/  UIADD3 UR48, UR48, -0x2, URZ ;  /* 0xfffffffe30307890 */ /* 0x000fcc000fffe03f */
[----:B0-----:R-:W-:-:S07]  /*1500*/  IMAD.U32 R0, RZ, RZ, UR48 ;  /* 0x00000030ff007e24 */ /* 0x001fce000f8e00ff */
.L_x_3243:
[----:B------:R-:W-:Y:S01]  /*1510*/  BAR.SYNC.DEFER_BLOCKING 0xe, 0x100 ;  /* 0x0384000000007b1d */ /* 0x000fe20000010000 */
[----:B01----:R-:W-:Y:S01]  /*1520*/  IMAD.U32 R3, RZ, RZ, UR47 ;  /* 0x0000002fff037e24 */ /* 0x003fe2000f8e00ff */
[----:B------:R-:W-:-:S03]  /*1530*/  UIADD3 UR47, UR47, 0x1, URZ ;  /* 0x000000012f2f7890 */ /* 0x000fc6000fffe03f */
[----:B------:R-:W-:Y:S01]  /*1540*/  IMAD R3, R3, 0x40, R2 ;  /* 0x0000004003037824 */ /* 0x000fe200078e0202 */
[----:B------:R-:W-:-:S04]  /*1550*/  UISETP.NE.AND UP0, UPT, UR47, 0x2, UPT ;  /* 0x000000022f00788c */ /* 0x000fc8000bf05270 */
[----:B------:R-:W-:Y:S01]  /*1560*/  LEA R3, R3, UR42, 0x2 ;  /* 0x0000002a03037c11 */ /* 0x000fe2000f8e10ff */
[----:B------:R-:W-:Y:S02]  /*1570*/  USEL UR6, URZ, 0x1, UP0 ;  /* 0x000000013f067887 */ /* 0x000fe40008000000 */
[----:B------:R-:W-:Y:S02]  /*1580*/  USEL UR47, UR47, URZ, UP0 ;  /* 0x0000003f2f2f7287 */ /* 0x000fe40008000000 */
[----:B------:R-:W-:Y:S01]  /*1590*/  ULOP3.LUT UR37, UR37, UR6, URZ, 0x3c, !UPT ;  /* 0x0000000625257292 */ /* 0x000fe2000f8e3c3f */
[----:B------:R-:W0:Y:S04]  /*15a0*/  LDS R4, [R3+0x28800] ;  /* 0x0288000003047984 */ /* 0x000e280000000800 */
[----:B------:R-:W1:Y:S01]  /*15b0*/  LDS R5, [R3+0x28820] ;  /* 0x0288200003057984 */ /* 0x000e620000000800 */
[-C--:B0-----:R-:W-:Y:S01]  /*15c0*/  FMUL.FTZ R24, R24, R4.reuse ;  /* 0x0000000418187220 */ /* 0x081fe20000410000 */
        /* <DEDUP_REMOVED lines=63> */
[-C--:B-1----:R-:W-:Y:S01]  /*19c0*/  FMUL.FTZ R26, R26, R5.reuse ;  /* 0x000000051a1a7220 */ /* 0x082fe20000410000 */
        /* <DEDUP_REMOVED lines=65> */
.L_x_3238:
[----:B------:R-:W-:Y:S01]  /*1de0*/  ULEA UR6, UR47, UR42, 0x3 ;  /* 0x0000002a2f067291 */ /* 0x000fe2000f8e183f */
[----:B------:R-:W-:-:S05]  /*1df0*/  IMAD.U32 R3, RZ, RZ, UR37 ;  /* 0x00000025ff037e24 */ /* 0x000fca000f8e00ff */
[----:B------:R-:W-:-:S04]  /*1e00*/  SHF.L.U32 R3, R3, 0x1f, RZ ;  /* 0x0000001f03037819 */ /* 0x000fc800000006ff */
[----:B------:R0:W1:Y:S01]  /*1e10*/  SYNCS.PHASECHK.TRANS64.TRYWAIT P1, [UR6+0x28c50], R3 ;  /* 0x028c5003ff0075a7 */ /* 0x0000620008020146 */
[----:B------:R-:W-:Y:S05]  /*1e20*/  @!P0 BRA `(.L_x_3239) ;  /* 0x0000000000048947 */ /* 0x000fea0003800000 */
[----:B------:R-:W-:Y:S01]  /*1e30*/  BPT.TRAP 0x1 ;  /* 0x000000040000795c */ /* 0x000fe20000300000 */
.L_x_3239:
[----:B-1----:R-:W-:Y:S05]  /*1e40*/  @P1 BRA `(.L_x_3240) ;  /* 0x0000000000081947 */ /* 0x002fea0003800000 */
[----:B------:R-:W1:Y:S02]  /*1e50*/  SYNCS.PHASECHK.TRANS64.TRYWAIT P1, [UR6+0x28c50], R3 ;  /* 0x028c5003ff0075a7 */ /* 0x000e640008020146 */
[----:B-1----:R-:W-:Y:S05]  /*1e60*/  @!P1 BRA `(.L_x_3241) ;  /* 0x000000ac00389947 */ /* 0x002fea0003800000 */
.L_x_3240:
[----:B------:R-:W-:Y:S01]  /*1e70*/  UIADD3 UR6, UR42, 0x26800, URZ ;  /* 0x000268002a067890 */ /* 0x000fe2000fffe03f */
[----:B------:R-:W-:Y:S01]  /*1e80*/  WARPGROUP.ARRIVE ;  /* 0x00000000000079c5 */ /* 0x000fe20000000000 */
[----:B------:R-:W-:Y:S02]  /*1e90*/  ULEA UR18, UR47, UR20, 0xc ;  /* 0x000000142f127291 */ /* 0x000fe4000f8e603f */
[----:B------:R-:W-:Y:S01]  /*1ea0*/  USHF.R.U32.HI UR6, URZ, 0x4, UR6 ;  /* 0x000000043f067899 */ /* 0x000fe20008011606 */
[----:B------:R-:W-:Y:S01]  /*1eb0*/  UMOV UR19, 0x40000040 ;  /* 0x4000004000137882 */ /* 0x000fe20000000000 */
[----:B------:R-:W-:Y:S02]  /*1ec0*/  UMOV UR17, 0x40000040 ;  /* 0x4000004000117882 */ /* 0x000fe40000000000 */
[----:B------:R-:W-:Y:S01]  /*1ed0*/  ULOP3.LUT UR6, UR6, 0x3fff, URZ, 0xc0, !UPT ;  /* 0x00003fff06067892 */ /* 0x000fe2000f8ec03f */
[----:B------:R-:W-:Y:S01]  /*1ee0*/  UMOV UR7, 0x40000040 ;  /* 0x4000004000077882 */ /* 0x000fe20000000000 */
[----:B------:R-:W-:-:S02]  /*1ef0*/  UIADD3 UR10, UR18, 0x100, URZ ;  /* 0x00000100120a7890 */ /* 0x000fc4000fffe03f */
[----:B------:R-:W-:Y:S02]  /*1f00*/  ULOP3.LUT UR16, UR6, 0x10000, URZ, 0xfc, !UPT ;  /* 0x0001000006107892 */ /* 0x000fe4000f8efc3f */
[----:B------:R-:W-:Y:S01]  /*1f10*/  UIADD3 UR6, UR18, 0x80, URZ ;  /* 0x0000008012067890 */ /* 0x000fe2000fffe03f */
[----:B------:R-:W-:Y:S01]  /*1f20*/  UMOV UR11, 0x40000040 ;  /* 0x40000040000b7882 */ /* 0x000fe20000000000 */
[----:B------:R-:W-:Y:S01]  /*1f30*/  UIADD3 UR14, UR18, 0x180, URZ ;  /* 0x00000180120e7890 */ /* 0x000fe2000fffe03f */
[----:B------:R-:W-:-:S04]  /*1f40*/  UMOV UR15, 0x40000040 ;  /* 0x40000040000f7882 */ /* 0x000fc80000000000 */
        /* <DEDUP_REMOVED lines=17> */
.L_x_3242:
[----:B------:R-:W-:Y:S01]  /*2060*/  ULEA UR6, UR47, UR42, 0x3 ;  /* 0x0000002a2f067291 */ /* 0x000fe2000f8e183f */
[C---:B------:R-:W-:Y:S02]  /*2070*/  ISETP.GT.AND P1, PT, R0.reuse, RZ, PT ;  /* 0x000000ff0000720c */ /* 0x040fe40003f24270 */
[----:B------:R-:W-:Y:S01]  /*2080*/  IADD3 R0, R0, -0x1, RZ ;  /* 0xffffffff00007810 */ /* 0x000fe20007ffe0ff */
[----:B------:R-:W-:-:S04]  /*2090*/  UIADD3 UR6, UR6, 0x28c60, URZ ;  /* 0x00028c6006067890 */ /* 0x000fc8000fffe03f */
[----:B------:R-:W-:-:S09]  /*20a0*/  UPRMT UR6, UR39, 0x654, UR6 ;  /* 0x0000065427067896 */ /* 0x000fd20008000006 */
[----:B------:R-:W-:Y:S01]  /*20b0*/  SYNCS.ARRIVE.TRANS64.RED.A1T0 RZ, [UR6], RZ ;  /* 0x000000ffffff79a7 */ /* 0x000fe20008100406 */
[----:B------:R-:W-:Y:S05]  /*20c0*/  @P1 BRA `(.L_x_3243) ;  /* 0xfffffff400101947 */ /* 0x000fea000383ffff */
.L_x_3237:
        /* <DEDUP_REMOVED lines=10> */
[----:B------:R1:W2:Y:S02]  /*2170*/  LDS R4, [R3+0x28800] ;  /* 0x0288000003047984 */ /* 0x0002a40000000800 */
[----:B-1----:R-:W-:-:S02]  /*2180*/  IMAD.MOV.U32 R3, RZ, RZ, RZ ;  /* 0x000000ffff037224 */ /* 0x002fc400078e00ff */
        /* <DEDUP_REMOVED lines=64> */
[-C--:B--2---:R-:W-:Y:S01]  /*2590*/  FMUL.FTZ R208, R24, R4.reuse ;  /* 0x0000000418d07220 */ /* 0x084fe20000410000 */
        /* <DEDUP_REMOVED lines=63> */
[----:B------:R-:W-:Y:S01]  /*2990*/  IMAD.MOV.U32 R0, RZ, RZ, RZ ;  /* 0x000000ffff007224 */ /* 0x000fe200078e00ff */
[----:B------:R-:W-:Y:S06]  /*29a0*/  BAR.ARV 0xf, 0x100 ;  /* 0x03c4000000007b1d */ /* 0x000fec0000002000 */
[----:B------:R-:W-:Y:S05]  /*29b0*/  BRA `(.L_x_3244) ;  /* 0x0000004000947947 */ /* 0x000fea0003800000 */
.L_x_3233:
[----:B------:R-:W0:Y:S02]  /*29c0*/  SHFL.IDX PT, R0, R210, RZ, 0x1f ;  /* 0x00001fffd2007589 */ /* 0x000e2400000e0000 */
[----:B0-----:R-:W-:-:S13]  /*29d0*/  R2UR UR4, R0 ;  /* 0x00000000000472ca */ /* 0x001fda00000e0000 */
[----:B------:R-:W-:-:S04]  /*29e0*/  ULEA.HI UR5, UR4, UR4, URZ, 0x1 ;  /* 0x0000000404057291 */ /* 0x000fc8000f8f083f */
[----:B------:R-:W-:-:S04]  /*29f0*/  ULOP3.LUT UR5, UR5, 0x1fffe, URZ, 0xc0, !UPT ;  /* 0x0001fffe05057892 */ /* 0x000fc8000f8ec03f */
[----:B------:R-:W-:Y:S02]  /*2a00*/  UIADD3 UR5, UR4, -UR5, URZ ;  /* 0x8000000504057290 */ /* 0x000fe4000fffe03f */
[----:B------:R-:W-:Y:S02]  /*2a10*/  UIADD3 UR4, UR42, 0x26800, URZ ;  /* 0x000268002a047890 */ /* 0x000fe4000fffe03f */
[----:B------:R-:W-:Y:S02]  /*2a20*/  ULEA UR5, UR5, UR42, 0xf ;  /* 0x0000002a05057291 */ /* 0x000fe4000f8e783f */
[----:B------:R-:W-:Y:S02]  /*2a30*/  ULOP3.LUT UP0, URZ, UR4, 0x3ff, URZ, 0xc0, !UPT ;  /* 0x000003ff043f7892 */ /* 0x000fe4000f80c03f */
[----:B------:R-:W-:-:S04]  /*2a40*/  UIADD3 UR5, UR5, 0x400, URZ ;  /* 0x0000040005057890 */ /* 0x000fc8000fffe03f */
[----:B------:R-:W-:Y:S01]  /*2a50*/  PLOP3.LUT P0, PT, PT, PT, UP0, 0x80, 0x0 ;  /* 0x000000000000781c */ /* 0x000fe20003f0f008 */
[----:B------:R-:W-:-:S04]  /*2a60*/  USHF.R.U32.HI UR5, URZ, 0x4, UR5 ;  /* 0x000000043f057899 */ /* 0x000fc80008011605 */
[----:B------:R-:W-:-:S08]  /*2a70*/  ULOP3.LUT UR52, UR5, 0x3fff, URZ, 0xc0, !UPT ;  /* 0x00003fff05347892 */ /* 0x000fd0000f8ec03f */
        /* <DEDUP_REMOVED lines=17> */
.L_x_3245:
[----:B------:R-:W-:Y:S01]  /*2b90*/  ULEA.HI UR4, UR36, UR36, URZ, 0x1 ;  /* 0x0000002424047291 */ /* 0x000fe2000f8f083f */
[----:B------:R-:W-:-:S03]  /*2ba0*/  MOV R3, UR41 ;  /* 0x0000002900037c02 */ /* 0x000fc60008000f00 */
[----:B------:R-:W-:Y:S01]  /*2bb0*/  ULOP3.LUT UR4, UR4, 0xfffffffe, URZ, 0xc0, !UPT ;  /* 0xfffffffe04047892 */ /* 0x000fe2000f8ec03f */
[----:B------:R-:W-:-:S03]  /*2bc0*/  ISETP.NE.AND P0, PT, R3, 0x3, PT ;  /* 0x000000030300780c */ /* 0x000fc60003f05270 */
[----:B------:R-:W-:-:S06]  /*2bd0*/  UIADD3 UR4, UR36, -UR4, URZ ;  /* 0x8000000424047290 */ /* 0x000fcc000fffe03f */
[----:B------:R-:W-:-:S05]  /*2be0*/  IMAD.U32 R0, RZ, RZ, UR4 ;  /* 0x00000004ff007e24 */ /* 0x000fca000f8e00ff */
[----:B------:R-:W-:-:S04]  /*2bf0*/  SHF.L.U32 R0, R0, 0x1f, RZ ;  /* 0x0000001f00007819 */ /* 0x000fc800000006ff */
[----:B------:R-:W0:Y:S02]  /*2c00*/  SYNCS.PHASECHK.TRANS64.TRYWAIT P1, [UR42+0x28c00], R0 ;  /* 0x028c0000ff0075a7 */ /* 0x000e24000802016a */
[----:B0-----:R-:W-:Y:S05]  /*2c10*/  @!P1 BRA `(.L_x_3246) ;  /* 0x0000009c00e49947 */ /* 0x001fea0003800000 */
.L_x_3325:
[----:B------:R-:W-:Y:S05]  /*2c20*/  @!P0 BRA `(.L_x_3247) ;  /* 0x0000000000048947 */ /* 0x000fea0003800000 */
[----:B------:R-:W-:Y:S01]  /*2c30*/  BPT.TRAP 0x1 ;  /* 0x000000040000795c */ /* 0x000fe20000300000 */
.L_x_3247:
[----:B------:R-:W-:Y:S02]  /*2c40*/  IMAD.U32 R7, RZ, RZ, UR47 ;  /* 0x0000002fff077e24 */ /* 0x000fe4000f8e00ff */
[----:B------:R-:W-:-:S03]  /*2c50*/  IMAD.U32 R8, RZ, RZ, UR37 ;  /* 0x00000025ff087e24 */ /* 0x000fc6000f8e00ff */
[----:B------:R-:W-:Y:S02]  /*2c60*/  LEA R7, R7, UR42, 0x3 ;  /* 0x0000002a07077c11 */ /* 0x000fe4000f8e18ff */
[----:B------:R-:W-:-:S04]  /*2c70*/  SHF.L.U32 R8, R8, 0x1f, RZ ;  /* 0x0000001f08087819 */ /* 0x000fc800000006ff */
[----:B------:R1:W2:Y:S01]  /*2c80*/  SYNCS.PHASECHK.TRANS64.TRYWAIT P1, [R7+URZ+0x28c30], R8 ;  /* 0x028c3008070075a7 */ /* 0x0002a2000802017f */
[----:B------:R-:W-:Y:S05]  /*2c90*/  @!P0 BRA `(.L_x_3248) ;  /* 0x0000000000048947 */ /* 0x000fea0003800000 */
[----:B------:R-:W-:Y:S01]  /*2ca0*/  BPT.TRAP 0x1 ;  /* 0x000000040000795c */ /* 0x000fe20000300000 */
.L_x_3248:
[----:B--2---:R-:W-:Y:S05]  /*2cb0*/  @P1 BRA `(.L_x_3249) ;  /* 0x0000000000081947 */ /* 0x004fea0003800000 */
[----:B------:R-:W2:Y:S02]  /*2cc0*/  SYNCS.PHASECHK.TRANS64.TRYWAIT P1, [R7+URZ+0x28c30], R8 ;  /* 0x028c3008070075a7 */ /* 0x000ea4000802017f */
[----:B--2---:R-:W-:Y:S05]  /*2cd0*/  @!P1 BRA `(.L_x_3250) ;  /* 0x0000009c00cc9947 */ /* 0x004fea0003800000 */
.L_x_3249:
[----:B------:R-:W-:-:S04]  /*2ce0*/  UIADD3 UR4, UR42, 0x22400, URZ ;  /* 0x000224002a047890 */ /* 0x000fc8000fffe03f */
[----:B------:R-:W-:-:S04]  /*2cf0*/  USHF.R.U32.HI UR4, URZ, 0x4, UR4 ;  /* 0x000000043f047899 */ /* 0x000fc80008011604 */
[----:B------:R-:W-:-:S06]  /*2d00*/  ULOP3.LUT UR4, UR4, 0x3fff, URZ, 0xc0, !UPT ;  /* 0x00003fff04047892 */ /* 0x000fcc000f8ec03f */
[----:B0-----:R-:W-:Y:S01]  /*2d10*/  IMAD.U32 R0, RZ, RZ, UR4 ;  /* 0x00000004ff007e24 */ /* 0x001fe2000f8e00ff */
[----:B------:R-:W-:Y:S05]  /*2d20*/  WARPSYNC.ALL ;  /* 0x0000000000007948 */ /* 0x000fea0003800000 */
[----:B------:R-:W-:-:S04]  /*2d30*/  LOP3.LUT R0, R0, 0x10000, RZ, 0xfc, !PT ;  /* 0x0001000000007812 */ /* 0x000fc800078efcff */
[----:B------:R-:W-:Y:S01]  /*2d40*/  R2UR UR12, R0 ;  /* 0x00000000000c72ca */ /* 0x000fe200000e0000 */
[----:B------:R-:W-:Y:S01]  /*2d50*/  UIADD3 UR4, UR42, 0x20400, URZ ;  /* 0x000204002a047890 */ /* 0x000fe2000fffe03f */
[----:B------:R-:W-:Y:S01]  /*2d60*/  WARPGROUP.ARRIVE ;  /* 0x00000000000079c5 */ /* 0x000fe20000000000 */
[----:B------:R-:W-:Y:S01]  /*2d70*/  UMOV UR7, 0x40000040 ;  /* 0x4000004000077882 */ /* 0x000fe20000000000 */
[----:B------:R-:W-:Y:S01]  /*2d80*/  UMOV UR5, 0x40000040 ;  /* 0x4000004000057882 */ /* 0x000fe20000000000 */
[----:B------:R-:W-:Y:S01]  /*2d90*/  USHF.R.U32.HI UR4, URZ, 0x4, UR4 ;  /* 0x000000043f047899 */ /* 0x000fe20008011604 */
[----:B------:R-:W-:Y:S01]  /*2da0*/  UMOV UR11, 0x40000040 ;  /* 0x40000040000b7882 */ /* 0x000fe20000000000 */
[----:B------:R-:W-:Y:S02]  /*2db0*/  UMOV UR9, 0x40000040 ;  /* 0x4000004000097882 */ /* 0x000fe40000000000 */
[----:B------:R-:W-:Y:S01]  /*2dc0*/  ULOP3.LUT UR4, UR4, 0x3fff, URZ, 0xc0, !UPT ;  /* 0x00003fff04047892 */ /* 0x000fe2000f8ec03f */
[----:B------:R-:W-:-:S03]  /*2dd0*/  UMOV UR15, 0x40000040 ;  /* 0x40000040000f7882 */ /* 0x000fc60000000000 */
[----:B------:R-:W-:Y:S02]  /*2de0*/  ULEA UR12, UR47, UR12, 0x9 ;  /* 0x0000000c2f0c7291 */ /* 0x000fe4000f8e483f */
[----:B------:R-:W-:Y:S02]  /*2df0*/  ULOP3.LUT UR13, UR4, 0x10000, URZ, 0xfc, !UPT ;  /* 0x00010000040d7892 */ /* 0x000fe4000f8efc3f */
[----:B------:R-:W-:Y:S02]  /*2e00*/  UIADD3 UR10, UR12, 0x4, URZ ;  /* 0x000000040c0a7890 */ /* 0x000fe4000fffe03f */
[----:B------:R-:W-:Y:S01]  /*2e10*/  UIADD3 UR8, UR13, 0x4, URZ ;  /* 0x000000040d087890 */ /* 0x000fe2000fffe03f */
[----:B------:R-:W-:Y:S02]  /*2e20*/  UMOV UR6, UR12 ;  /* 0x0000000c00067c82 */ /* 0x000fe40008000000 */
[----:B------:R-:W-:Y:S01]  /*2e30*/  UMOV UR4, UR13 ;  /* 0x0000000d00047c82 */ /* 0x000fe20008000000 */
[----:B------:R-:W-:Y:S01]  /*2e40*/  UIADD3 UR14, UR12, 0x6, URZ ;  /* 0x000000060c0e7890 */ /* 0x000fe2000fffe03f */
[----:B------:R-:W-:Y:S01]  /*2e50*/  HGMMA.64x64x16.F32 R24, gdesc[UR4], RZ, !UPT, gsb0 ;  /* 0x00e00000041879f0 */ /* 0x000fe2000c0008ff */
[----:B------:R-:W-:-:S02]  /*2e60*/  UIADD3 UR6, UR12, 0x2, URZ ;  /* 0x000000020c067890 */ /* 0x000fc4000fffe03f */
[----:B------:R-:W-:Y:S01]  /*2e70*/  UIADD3 UR4, UR13, 0x2, URZ ;  /* 0x000000020d047890 */ /* 0x000fe2000fffe03f */
[----:B------:R-:W-:Y:S01]  /*2e80*/  UMOV UR7, 0x40000040 ;  /* 0x4000004000077882 */ /* 0x000fe20000000000 */
[----:B------:R-:W-:Y:S01]  /*2e90*/  UMOV UR5, 0x40000040 ;  /* 0x4000004000057882 */ /* 0x000fe20000000000 */
[----:B------:R-:W-:-:S03]  /*2ea0*/  UIADD3 UR12, UR13, 0x6, URZ ;  /* 0x000000060d0c7890 */ /* 0x000fc6000fffe03f */
[----:B------:R-:W-:Y:S01]  /*2eb0*/  UMOV UR13, 0x40000040 ;  /* 0x40000040000d7882 */ /* 0x000fe20000000000 */
[----:B------:R-:W-:Y:S02]  /*2ec0*/  WARPGROUP.DEPBAR.LE gsb0, 0x0 ;  /* 0x00008000000079c5 */ /* 0x000fe40000010000 */
[----:B------:R-:W-:-:S06]  /*2ed0*/  WARPGROUP.ARRIVE ;  /* 0x00000000000079c5 */ /* 0x000fcc0000000000 */
[----:B------:R-:W-:Y:S03]  /*2ee0*/  HGMMA.64x64x16.F32 R24, gdesc[UR4], R24, gsb0 ;  /* 0x00e00000041879f0 */ /* 0x000fe60008000818 */
[----:B------:R-:W-:Y:S02]  /*2ef0*/  WARPGROUP.DEPBAR.LE gsb0, 0x0 ;  /* 0x00008000000079c5 */ /* 0x000fe40000010000 */
[----:B------:R-:W-:-:S06]  /*2f00*/  WARPGROUP.ARRIVE ;  /* 0x00000000000079c5 */ /* 0x000fcc0000000000 */
[----:B------:R-:W-:Y:S03]  /*2f10*/  HGMMA.64x64x16.F32 R24, gdesc[UR8], R24, gsb0 ;  /* 0x00e00000081879f0 */ /* 0x000fe60008000818 */
[----:B------:R-:W-:Y:S02]  /*2f20*/  WARPGROUP.DEPBAR.LE gsb0, 0x0 ;  /* 0x00008000000079c5 */ /* 0x000fe40000010000 */
[----:B------:R-:W-:-:S06]  /*2f30*/  WARPGROUP.ARRIVE ;  /* 0x00000000000079c5 */ /* 0x000fcc0000000000 */
[----:B------:R-:W-:Y:S03]  /*2f40*/  HGMMA.64x64x16.F32 R24, gdesc[UR12], R24, gsb0 ;  /* 0x00e000000c1879f0 */ /* 0x000fe60008000818 */
[----:B------:R-:W-:Y:S02]  /*2f50*/  WARPGROUP.DEPBAR.LE gsb0, 0x0 ;  /* 0x00008000000079c5 */ /* 0x000fe40000010000 */
[----:B------:R-:W-:Y:S05]  /*2f60*/  @!P0 BRA `(.L_x_3251) ;  /* 0x0000000000048947 */ /* 0x000fea0003800000 */
[----:B------:R-:W-:Y:S01]  /*2f70*/  BPT.TRAP 0x1 ;  /* 0x000000040000795c */ /* 0x000fe20000300000 */
.L_x_3251:
[----:B------:R-:W-:Y:S01]  /*2f80*/  ULDC UR7, c[0x0][0x9d8] ;  /* 0x0002760000077ab9 */ /* 0x000fe20000000800 */
[----:B------:R-:W-:Y:S01]  /*2f90*/  UIMAD UR6, UR48, -0x40, UR49 ;  /* 0xffffffc0300678a4 */ /* 0x000fe2000f8e0231 */
[----:B------:R-:W-:Y:S01]  /*2fa0*/  FMUL.FTZ R24, R24, UR7 ;  /* 0x0000000718187c20 */ /* 0x000fe20008410000 */
[----:B------:R-:W-:Y:S01]  /*2fb0*/  FMUL.FTZ R25, R25, UR7 ;  /* 0x0000000719197c20 */ /* 0x000fe20008410000 */
[----:B------:R-:W-:Y:S01]  /*2fc0*/  FMUL.FTZ R28, R28, UR7 ;  /* 0x000000071c1c7c20 */ /* 0x000fe20008410000 */
[----:B------:R-:W-:Y:S01]  /*2fd0*/  FMUL.FTZ R29, R29, UR7 ;  /* 0x000000071d1d7c20 */ /* 0x000fe20008410000 */
[----:B------:R-:W-:Y:S01]  /*2fe0*/  FMUL.FTZ R32, R32, UR7 ;  /* 0x0000000720207c20 */ /* 0x000fe20008410000 */
[----:B------:R-:W-:Y:S01]  /*2ff0*/  IMAD.U32 R4, RZ, RZ, UR6 ;  /* 0x00000006ff047e24 */ /* 0x000fe2000f8e00ff */
[----:B------:R-:W0:Y:S01]  /*3000*/  MUFU.TANH R24, R24 ;  /* 0x0000001800187308 */ /* 0x000e220000002400 */
[----:B------:R-:W-:Y:S01]  /*3010*/  FMUL.FTZ R26, R26, UR7 ;  /* 0x000000071a1a7c20 */ /* 0x000fe20008410000 */
[----:B------:R-:W-:Y:S01]  /*3020*/  FMUL.FTZ R33, R33, UR7 ;  /* 0x0000000721217c20 */ /* 0x000fe20008410000 */
[----:B------:R-:W-:Y:S01]  /*3030*/  FMUL.FTZ R27, R27, UR7 ;  /* 0x000000071b1b7c20 */ /* 0x000fe20008410000 */
[----:B------:R-:W-:Y:S01]  /*3040*/  IADD3 R3, -R17, 0x40, R4 ;  /* 0x0000004011037810 */ /* 0x000fe20007ffe104 */
[----:B------:R-:W-:Y:S01]  /*3050*/  FMUL.FTZ R36, R36, UR7 ;  /* 0x0000000724247c20 */ /* 0x000fe20008410000 */
[----:B------:R-:W-:Y:S01]  /*3060*/  FMUL.FTZ R30, R30, UR7 ;  /* 0x000000071e1e7c20 */ /* 0x000fe20008410000 */
[----:B------:R-:W-:Y:S01]  /*3070*/  FMUL.FTZ R37, R37, UR7 ;  /* 0x0000000725257c20 */ /* 0x000fe20008410000 */
[----:B------:R-:W3:Y:S01]  /*3080*/  MUFU.TANH R25, R25 ;  /* 0x0000001900197308 */ /* 0x000ee20000002400 */
[----:B------:R-:W-:Y:S01]  /*3090*/  ISETP.GT.AND P5, PT, R3, RZ, PT ;  /* 0x000000ff0300720c */ /* 0x000fe20003fa4270 */
[----:B------:R-:W-:Y:S01]  /*30a0*/  FMUL.FTZ R31, R31, UR7 ;  /* 0x000000071f1f7c20 */ /* 0x000fe20008410000 */
[C---:B------:R-:W-:Y:S01]  /*30b0*/  ISETP.GT.AND P4, PT, R3.reuse, 0x1, PT ;  /* 0x000000010300780c */ /* 0x040fe20003f84270 */
[----:B------:R-:W-:Y:S01]  /*30c0*/  FMUL.FTZ R40, R40, UR7 ;  /* 0x0000000728287c20 */ /* 0x000fe20008410000 */
[C---:B------:R-:W-:Y:S01]  /*30d0*/  ISETP.GT.AND P3, PT, R3.reuse, 0x8, PT ;  /* 0x000000080300780c */ /* 0x040fe20003f64270 */
[----:B------:R-:W-:Y:S01]  /*30e0*/  FMUL.FTZ R34, R34, UR7 ;  /* 0x0000000722227c20 */ /* 0x000fe20008410000 */
[----:B------:R-:W-:Y:S01]  /*30f0*/  ISETP.GT.AND P2, PT, R3, 0x9, PT ;  /* 0x000000090300780c */ /* 0x000fe20003f44270 */
[----:B------:R-:W4:Y:S01]  /*3100*/  MUFU.TANH R28, R28 ;  /* 0x0000001c001c7308 */ /* 0x000f220000002400 */
[----:B0-----:R-:W-:Y:S01]  /*3110*/  FSEL R24, R24, -INF , P5 ;  /* 0xff80000018187808 */ /* 0x001fe20002800000 */
[----:B------:R-:W-:Y:S01]  /*3120*/  FMUL.FTZ R41, R41, UR7 ;  /* 0x0000000729297c20 */ /* 0x000fe20008410000 */
[----:B------:R-:W-:Y:S01]  /*3130*/  ISETP.GT.AND P1, PT, R3, 0x10, PT ;  /* 0x000000100300780c */ /* 0x000fe20003f24270 */
[----:B------:R-:W-:Y:S01]  /*3140*/  FMUL.FTZ R35, R35, UR7 ;  /* 0x0000000723237c20 */ /* 0x000fe20008410000 */
[----:B------:R-:W-:Y:S01]  /*3150*/  ISETP.GT.AND P6, PT, R3, 0x11, PT ;  /* 0x000000110300780c */ /* 0x000fe20003fc4270 */
[----:B------:R-:W-:Y:S01]  /*3160*/  FMUL.FTZ R44, R44, UR7 ;  /* 0x000000072c2c7c20 */ /* 0x000fe20008410000 */
[----:B------:R-:W-:Y:S01]  /*3170*/  FMUL.FTZ R38, R38, UR7 ;  /* 0x0000000726267c20 */ /* 0x000fe20008410000 */
[----:B------:R-:W0:Y:S01]  /*3180*/  MUFU.TANH R29, R29 ;  /* 0x0000001d001d7308 */ /* 0x000e220000002400 */
        /* <DEDUP_REMOVED lines=16> */
[----:B0-----:R-:W-:Y:S01]  /*3290*/  FSEL R29, R29, -INF , P2 ;  /* 0xff8000001d1d7808 */ /* 0x001fe20001000000 */
[----:B------:R-:W-:Y:S01]  /*32a0*/  FMUL.FTZ R50, R50, UR7 ;  /* 0x0000000732327c20 */ /* 0x000fe20008410000 */
[----:B------:R-:W-:Y:S01]  /*32b0*/  FMUL.FTZ R51, R51, UR7 ;  /* 0x0000000733337c20 */ /* 0x000fe20008410000 */
[----:B------:R-:W-:Y:S01]  /*32c0*/  FMUL.FTZ R54, R54, UR7 ;  /* 0x0000000736367c20 */ /* 0x000fe20008410000 */
[----:B------:R-:W-:Y:S01]  /*32d0*/  FMNMX.FTZ R5, R29, R4, !PT ;  /* 0x000000041d057209 */ /* 0x000fe20007810000 */
[----:B------:R-:W-:Y:S01]  /*32e0*/  FMUL.FTZ R55, R55, UR7 ;  /* 0x0000000737377c20 */ /* 0x000fe20008410000 */
[----:B------:R-:W-:Y:S01]  /*32f0*/  ULDC UR20, c[0x0][0x988] ;  /* 0x0002620000147ab9 */ /* 0x000fe20000000800 */
[----:B------:R-:W0:Y:S01]  /*3300*/  MUFU.TANH R33, R33 ;  /* 0x0000002100217308 */ /* 0x000e220000002400 */
[----:B---3--:R-:W-:-:S02]  /*3310*/  FSEL R32, R32, -INF , P1 ;  /* 0xff80000020207808 */ /* 0x008fc40000800000 */
[----:B------:R-:W-:Y:S02]  /*3320*/  R2UR UR6, R7 ;  /* 0x00000000070672ca */ /* 0x000fe400000e0000 */
[----:B------:R-:W-:-:S03]  /*3330*/  FMNMX.FTZ R4, R32, R5, !PT ;  /* 0x0000000520047209 */ /* 0x000fc60007810000 */
[----:B------:R-:W3:Y:S01]  /*3340*/  MUFU.TANH R27, R27 ;  /* 0x0000001b001b7308 */ /* 0x000ee20000002400 */
[----:B----4-:R-:W-:Y:S02]  /*3350*/  FSEL R26, R26, -INF , P5 ;  /* 0xff8000001a1a7808 */ /* 0x010fe40002800000 */
[----:B------:R-:W-:-:S05]  /*3360*/  ISETP.GT.AND P5, PT, R3, 0x18, PT ;  /* 0x000000180300780c */ /* 0x000fca0003fa4270 */
[----:B------:R-:W4:Y:S01]  /*3370*/  MUFU.TANH R36, R36 ;  /* 0x0000002400247308 */ /* 0x000f220000002400 */
[----:B0-----:R-:W-:Y:S01]  /*3380*/  FSEL R33, R33, -INF , P6 ;  /* 0xff80000021217808 */ /* 0x001fe20003000000 */
[----:B------:R-:W-:-:S03]  /*3390*/  UIADD3 UR6, UR6, 0x28c40, URZ ;  /* 0x00028c4006067890 */ /* 0x000fc6000fffe03f */
[----:B------:R-:W-:Y:S01]  /*33a0*/  FMNMX.FTZ R5, R33, R4, !PT ;  /* 0x0000000421057209 */ /* 0x000fe20007810000 */
[----:B------:R-:W-:Y:S02]  /*33b0*/  UPRMT UR6, UR39, 0x654, UR6 ;  /* 0x0000065427067896 */ /* 0x000fe40008000006 */
[----:B------:R-:W0:Y:S01]  /*33c0*/  MUFU.TANH R30, R30 ;  /* 0x0000001e001e7308 */ /* 0x000e220000002400 */
[----:B---3--:R-:W-:Y:S02]  /*33d0*/  FSEL R27, R27, -INF , P4 ;  /* 0xff8000001b1b7808 */ /* 0x008fe40002000000 */
[----:B------:R-:W-:-:S04]  /*33e0*/  ISETP.GT.AND P4, PT, R3, 0x19, PT ;  /* 0x000000190300780c */ /* 0x000fc80003f84270 */
[----:B------:R-:W-:Y:S01]  /*33f0*/  SYNCS.ARRIVE.TRANS64.RED.A1T0 RZ, [UR6], RZ ;  /* 0x000000ffffff79a7 */ /* 0x000fe20008100406 */
[----:B------:R-:W3:Y:S01]  /*3400*/  MUFU.TANH R37, R37 ;  /* 0x0000002500257308 */ /* 0x000ee20000002400 */
[----:B----4-:R-:W-:-:S04]  /*3410*/  FSEL R36, R36, -INF , P5 ;  /* 0xff80000024247808 */ /* 0x010fc80002800000 */
[----:B------:R-:W-:-:S03]  /*3420*/  FMNMX.FTZ R4, R36, R5, !PT ;  /* 0x0000000524047209 */ /* 0x000fc60007810000 */
[----:B------:R-:W4:Y:S01]  /*3430*/  MUFU.TANH R31, R31 ;  /* 0x0000001f001f7308 */ /* 0x000f220000002400 */
[----:B0-----:R-:W-:Y:S02]  /*3440*/  FSEL R30, R30, -INF , P3 ;  /* 0xff8000001e1e7808 */ /* 0x001fe40001800000 */
[----:B------:R-:W-:-:S05]  /*3450*/  ISETP.GT.AND P3, PT, R3, 0x20, PT ;  /* 0x000000200300780c */ /* 0x000fca0003f64270 */
[----:B------:R-:W0:Y:S01]  /*3460*/  MUFU.TANH R40, R40 ;  /* 0x0000002800287308 */ /* 0x000e220000002400 */
[----:B---3--:R-:W-:-:S04]  /*3470*/  FSEL R37, R37, -INF , P4 ;  /* 0xff80000025257808 */ /* 0x008fc80002000000 */
[----:B------:R-:W-:-:S03]  /*3480*/  FMNMX.FTZ R5, R37, R4, !PT ;  /* 0x0000000425057209 */ /* 0x000fc60007810000 */
[----:B------:R-:W3:Y:S01]  /*3490*/  MUFU.TANH R34, R34 ;  /* 0x0000002200227308 */ /* 0x000ee20000002400 */
[----:B----4-:R-:W-:Y:S02]  /*34a0*/  FSEL R31, R31, -INF , P2 ;  /* 0xff8000001f1f7808 */ /* 0x010fe40001000000 */
[----:B------:R-:W-:-:S05]  /*34b0*/  ISETP.GT.AND P2, PT, R3, 0x21, PT ;  /* 0x000000210300780c */ /* 0x000fca0003f44270 */
[----:B------:R-:W4:Y:S01]  /*34c0*/  MUFU.TANH R41, R41 ;  /* 0x0000002900297308 */ /* 0x000f220000002400 */
[----:B0-----:R-:W-:-:S04]  /*34d0*/  FSEL R40, R40, -INF , P3 ;  /* 0xff80000028287808 */ /* 0x001fc80001800000 */
[----:B------:R-:W-:-:S03]  /*34e0*/  FMNMX.FTZ R4, R40, R5, !PT ;  /* 0x0000000528047209 */ /* 0x000fc60007810000 */
[----:B------:R-:W0:Y:S01]  /*34f0*/  MUFU.TANH R35, R35 ;  /* 0x0000002300237308 */ /* 0x000e220000002400 */
[----:B---3--:R-:W-:Y:S02]  /*3500*/  FSEL R34, R34, -INF , P1 ;  /* 0xff80000022227808 */ /* 0x008fe40000800000 */
[----:B------:R-:W-:-:S05]  /*3510*/  ISETP.GT.AND P1, PT, R3, 0x28, PT ;  /* 0x000000280300780c */ /* 0x000fca0003f24270 */
        /* <DEDUP_REMOVED lines=25> */
[----:B---3--:R-:W-:-:S07]  /*36b0*/  FSEL R49, R49, -INF , P4 ;  /* 0xff80000031317808 */ /* 0x008fce0002000000 */
[----:B------:R-:W3:Y:S01]  /*36c0*/  MUFU.TANH R53, R53 ;  /* 0x0000003500357308 */ /* 0x000ee20000002400 */
[----:B----4-:R-:W-:Y:S02]  /*36d0*/  FSEL R43, R43, -INF , P2 ;  /* 0xff8000002b2b7808 */ /* 0x010fe40001000000 */
[----:B------:R-:W-:Y:S02]  /*36e0*/  ISETP.GT.AND P2, PT, R3, 0x39, PT ;  /* 0x000000390300780c */ /* 0x000fe40003f44270 */
[----:B------:R-:W-:-:S03]  /*36f0*/  FMNMX.FTZ R3, R49, R4, !PT ;  /* 0x0000000431037209 */ /* 0x000fc60007810000 */
[----:B------:R-:W4:Y:S01]  /*3700*/  MUFU.TANH R46, R46 ;  /* 0x0000002e002e7308 */ /* 0x000f220000002400 */
[----:B0-----:R-:W-:-:S04]  /*3710*/  FSEL R52, R52, -INF , P3 ;  /* 0xff80000034347808 */ /* 0x001fc80001800000 */
[----:B------:R-:W-:Y:S02]  /*3720*/  FMNMX.FTZ R4, R52, R3, !PT ;  /* 0x0000000334047209 */ /* 0x000fe40007810000 */
[----:B------:R-:W-:Y:S01]  /*3730*/  FMNMX.FTZ R3, R26, R27, !PT ;  /* 0x0000001b1a037209 */ /* 0x000fe20007810000 */
[----:B------:R-:W0:Y:S01]  /*3740*/  MUFU.TANH R47, R47 ;  /* 0x0000002f002f7308 */ /* 0x000e220000002400 */
[----:B---3--:R-:W-:-:S04]  /*3750*/  FSEL R53, R53, -INF , P2 ;  /* 0xff80000035357808 */ /* 0x008fc80001000000 */
[----:B------:R-:W-:-:S03]  /*3760*/  FMNMX.FTZ R5, R53, R4, !PT ;  /* 0x0000000435057209 */ /* 0x000fc60007810000 */
[----:B------:R-:W3:Y:S01]  /*3770*/  MUFU.TANH R50, R50 ;  /* 0x0000003200327308 */ /* 0x000ee20000002400 */
[----:B----4-:R-:W-:Y:S01]  /*3780*/  FSEL R46, R46, -INF , P1 ;  /* 0xff8000002e2e7808 */ /* 0x010fe20000800000 */
[----:B------:R-:W4:Y:S06]  /*3790*/  SHFL.BFLY PT, R4, R5, 0x2, 0x1f ;  /* 0x0c401f0005047f89 */ /* 0x000f2c00000e0000 */
[----:B------:R-:W5:Y:S01]  /*37a0*/  MUFU.TANH R51, R51 ;  /* 0x0000003300337308 */ /* 0x000f620000002400 */
[----:B0-----:R-:W-:-:S07]  /*37b0*/  FSEL R47, R47, -INF , P6 ;  /* 0xff8000002f2f7808 */ /* 0x001fce0003000000 */
[----:B------:R-:W0:Y:S01]  /*37c0*/  MUFU.TANH R54, R54 ;  /* 0x0000003600367308 */ /* 0x000e220000002400 */
[----:B---3--:R-:W-:-:S07]  /*37d0*/  FSEL R50, R50, -INF , P5 ;  /* 0xff80000032327808 */ /* 0x008fce0002800000 */
[----:B------:R-:W3:Y:S01]  /*37e0*/  MUFU.TANH R55, R55 ;  /* 0x0000003700377308 */ /* 0x000ee20000002400 */
[----:B-----5:R-:W-:Y:S02]  /*37f0*/  FSEL R51, R51, -INF , P4 ;  /* 0xff80000033337808 */ /* 0x020fe40002000000 */
[----:B----4-:R-:W-:Y:S02]  /*3800*/  FMNMX.FTZ R9, R5, R4, !PT ;  /* 0x0000000405097209 */ /* 0x010fe40007810000 */
[----:B------:R-:W-:-:S03]  /*3810*/  FMNMX.FTZ R4, R30, R3, !PT ;  /* 0x000000031e047209 */ /* 0x000fc60007810000 */
[----:B------:R-:W4:Y:S01]  /*3820*/  SHFL.BFLY PT, R10, R9, 0x1, 0x1f ;  /* 0x0c201f00090a7f89 */ /* 0x000f2200000e0000 */
[----:B------:R-:W-:Y:S02]  /*3830*/  FMNMX.FTZ R3, R31, R4, !PT ;  /* 0x000000041f037209 */ /* 0x000fe40007810000 */
[----:B0-----:R-:W-:Y:S02]  /*3840*/  FSEL R54, R54, -INF , P3 ;  /* 0xff80000036367808 */ /* 0x001fe40001800000 */
[----:B------:R-:W-:-:S04]  /*3850*/  FMNMX.FTZ R4, R34, R3, !PT ;  /* 0x0000000322047209 */ /* 0x000fc80007810000 */
[----:B------:R-:W-:Y:S02]  /*3860*/  FMNMX.FTZ R3, R35, R4, !PT ;  /* 0x0000000423037209 */ /* 0x000fe40007810000 */
[----:B---3--:R-:W-:Y:S02]  /*3870*/  FSEL R55, R55, -INF , P2 ;  /* 0xff80000037377808 */ /* 0x008fe40001000000 */
[----:B------:R-:W-:-:S04]  /*3880*/  FMNMX.FTZ R6, R38, R3, !PT ;  /* 0x0000000326067209 */ /* 0x000fc80007810000 */
[----:B------:R-:W-:-:S04]  /*3890*/  FMNMX.FTZ R3, R39, R6, !PT ;  /* 0x0000000627037209 */ /* 0x000fc80007810000 */
[----:B------:R-:W-:Y:S02]  /*38a0*/  FMNMX.FTZ R6, R42, R3, !PT ;  /* 0x000000032a067209 */ /* 0x000fe40007810000 */
[----:B----4-:R-:W-:Y:S02]  /*38b0*/  FMNMX.FTZ R4, R9, R10, !PT ;  /* 0x0000000a09047209 */ /* 0x010fe40007810000 */
[----:B------:R-:W-:Y:S01]  /*38c0*/  FMNMX.FTZ R3, R43, R6, !PT ;  /* 0x000000062b037209 */ /* 0x000fe20007810000 */
[----:B------:R-:W-:Y:S01]  /*38d0*/  BAR.SYNC.DEFER_BLOCKING 0xf, 0x100 ;  /* 0x03c4000000007b1d */ /* 0x000fe20000010000 */
[C---:B------:R-:W-:Y:S01]  /*38e0*/  FSETP.NEU.FTZ.AND P1, PT, R4.reuse, -INF , PT ;  /* 0xff8000000400780b */ /* 0x040fe20003f3d000 */
[----:B------:R-:W-:Y:S01]  /*38f0*/  FMUL.FTZ R5, R4, UR20 ;  /* 0x0000001404057c20 */ /* 0x000fe20008410000 */
[----:B------:R-:W-:-:S04]  /*3900*/  FMNMX.FTZ R6, R46, R3, !PT ;  /* 0x000000032e067209 */ /* 0x000fc80007810000 */
[----:B------:R-:W-:Y:S02]  /*3910*/  FMNMX.FTZ R3, R47, R6, !PT ;  /* 0x000000062f037209 */ /* 0x000fe40007810000 */
[----:B------:R-:W-:Y:S02]  /*3920*/  FSEL R9, R5, RZ, P1 ;  /* 0x000000ff05097208 */ /* 0x000fe40000800000 */
[----:B------:R-:W-:-:S03]  /*3930*/  FMNMX.FTZ R6, R50, R3, !PT ;  /* 0x0000000332067209 */ /* 0x000fc60007810000 */
[--C-:B------:R-:W-:Y:S01]  /*3940*/  FFMA.FTZ R24, R24, UR20, -R9.reuse ;  /* 0x0000001418187c23 */ /* 0x100fe20008010809 */
[----:B------:R-:W-:Y:S01]  /*3950*/  FMNMX.FTZ R3, R51, R6, !PT ;  /* 0x0000000633037209 */ /* 0x000fe20007810000 */
[--C-:B------:R-:W-:Y:S01]  /*3960*/  FFMA.FTZ R25, R25, UR20, -R9.reuse ;  /* 0x0000001419197c23 */ /* 0x100fe20008010809 */
[--C-:B------:R-:W-:Y:S01]  /*3970*/  FFMA.FTZ R28, R28, UR20, -R9.reuse ;  /* 0x000000141c1c7c23 */ /* 0x100fe20008010809 */
[--C-:B------:R-:W-:Y:S01]  /*3980*/  FFMA.FTZ R29, R29, UR20, -R9.reuse ;  /* 0x000000141d1d7c23 */ /* 0x100fe20008010809 */
[----:B------:R-:W-:Y:S01]  /*3990*/  FMNMX.FTZ R6, R54, R3, !PT ;  /* 0x0000000336067209 */ /* 0x000fe20007810000 */
[----:B------:R-:W-:Y:S01]  /*39a0*/  MUFU.EX2 R24, R24 ;  /* 0x0000001800187308 */ /* 0x000fe20000000800 */
[--C-:B------:R-:W-:Y:S01]  /*39b0*/  FFMA.FTZ R32, R32, UR20, -R9.reuse ;  /* 0x0000001420207c23 */ /* 0x100fe20008010809 */
[--C-:B------:R-:W-:Y:S01]  /*39c0*/  FFMA.FTZ R33, R33, UR20, -R9.reuse ;  /* 0x0000001421217c23 */ /* 0x100fe20008010809 */
[----:B------:R-:W-:Y:S01]  /*39d0*/  FMNMX.FTZ R6, R55, R6, !PT ;  /* 0x0000000637067209 */ /* 0x000fe20007810000 */
[--C-:B------:R-:W-:Y:S01]  /*39e0*/  FFMA.FTZ R36, R36, UR20, -R9.reuse ;  /* 0x0000001424247c23 */ /* 0x100fe20008010809 */
[--C-:B------:R-:W-:Y:S01]  /*39f0*/  FFMA.FTZ R37, R37, UR20, -R9.reuse ;  /* 0x0000001425257c23 */ /* 0x100fe20008010809 */
[--C-:B------:R-:W-:Y:S01]  /*3a00*/  FFMA.FTZ R40, R40, UR20, -R9.reuse ;  /* 0x0000001428287c23 */ /* 0x100fe20008010809 */
[--C-:B------:R-:W-:Y:S01]  /*3a10*/  FFMA.FTZ R41, R41, UR20, -R9.reuse ;  /* 0x0000001429297c23 */ /* 0x100fe20008010809 */
[----:B------:R-:W0:Y:S01]  /*3a20*/  SHFL.BFLY PT, R3, R6, 0x2, 0x1f ;  /* 0x0c401f0006037f89 */ /* 0x000e2200000e0000 */
[----:B------:R-:W3:Y:S01]  /*3a30*/  MUFU.EX2 R25, R25 ;  /* 0x0000001900197308 */ /* 0x000ee20000000800 */
[--C-:B------:R-:W-:Y:S01]  /*3a40*/  FFMA.FTZ R44, R44, UR20, -R9.reuse ;  /* 0x000000142c2c7c23 */ /* 0x100fe20008010809 */
[--C-:B------:R-:W-:Y:S01]  /*3a50*/  FFMA.FTZ R45, R45, UR20, -R9.reuse ;  /* 0x000000142d2d7c23 */ /* 0x100fe20008010809 */
[--C-:B------:R-:W-:Y:S01]  /*3a60*/  FFMA.FTZ R48, R48, UR20, -R9.reuse ;  /* 0x0000001430307c23 */ /* 0x100fe20008010809 */
[--C-:B------:R-:W-:Y:S01]  /*3a70*/  FFMA.FTZ R49, R49, UR20, -R9.reuse ;  /* 0x0000001431317c23 */ /* 0x100fe20008010809 */
[--C-:B------:R-:W-:Y:S01]  /*3a80*/  FFMA.FTZ R52, R52, UR20, -R9.reuse ;  /* 0x0000001434347c23 */ /* 0x100fe20008010809 */
[----:B------:R-:W-:-:S02]  /*3a90*/  FFMA.FTZ R9, R53, UR20, -R9 ;  /* 0x0000001435097c23 */ /* 0x000fc40008010809 */
[----:B------:R-:W-:Y:S08]  /*3aa0*/  MUFU.EX2 R28, R28 ;  /* 0x0000001c001c7308 */ /* 0x000ff00000000800 */
[----:B------:R-:W4:Y:S01]  /*3ab0*/  MUFU.EX2 R29, R29 ;  /* 0x0000001d001d7308 */ /* 0x000f220000000800 */
[----:B---3--:R-:W-:Y:S01]  /*3ac0*/  FADD.FTZ R11, R24, R25 ;  /* 0x00000019180b7221 */ /* 0x008fe20000010000 */
[----:B------:R-:W-:-:S02]  /*3ad0*/  F2FP.F16.F32.PACK_AB R152, R25, R24 ;  /* 0x000000181998723e */ /* 0x000fc400000000ff */
[----:B0-----:R-:W-:-:S04]  /*3ae0*/  FMNMX.FTZ R3, R6, R3, !PT ;  /* 0x0000000306037209 */ /* 0x001fc80007810000 */
[----:B------:R-:W-:Y:S01]  /*3af0*/  MUFU.EX2 R32, R32 ;  /* 0x0000002000207308 */ /* 0x000fe20000000800 */
[----:B------:R-:W0:Y:S07]  /*3b00*/  SHFL.BFLY PT, R6, R3, 0x1, 0x1f ;  /* 0x0c201f0003067f89 */ /* 0x000e2e00000e0000 */
[----:B------:R-:W3:Y:S01]  /*3b10*/  MUFU.EX2 R33, R33 ;  /* 0x0000002100217308 */ /* 0x000ee20000000800 */
[----:B----4-:R-:W-:-:S07]  /*3b20*/  F2FP.F16.F32.PACK_AB R154, R29, R28 ;  /* 0x0000001c1d9a723e */ /* 0x010fce00000000ff */
[----:B------:R-:W-:Y:S08]  /*3b30*/  MUFU.EX2 R36, R36 ;  /* 0x0000002400247308 */ /* 0x000ff00000000800 */
[----:B------:R-:W4:Y:S01]  /*3b40*/  MUFU.EX2 R37, R37 ;  /* 0x0000002500257308 */ /* 0x000f220000000800 */
[----:B---3--:R-:W-:Y:S02]  /*3b50*/  F2FP.F16.F32.PACK_AB R156, R33, R32 ;  /* 0x00000020219c723e */ /* 0x008fe400000000ff */
[----:B0-----:R-:W-:Y:S01]  /*3b60*/  FMNMX.FTZ R5, R3, R6, !PT ;  /* 0x0000000603057209 */ /* 0x001fe20007810000 */
[----:B------:R-:W-:-:S03]  /*3b70*/  FADD.FTZ R6, R28, R11 ;  /* 0x0000000b1c067221 */ /* 0x000fc60000010000 */
[C---:B------:R-:W-:Y:S01]  /*3b80*/  FSETP.NEU.FTZ.AND P1, PT, R5.reuse, -INF , PT ;  /* 0xff8000000500780b */ /* 0x040fe20003f3d000 */
[----:B------:R-:W-:Y:S01]  /*3b90*/  FMUL.FTZ R3, R5, UR20 ;  /* 0x0000001405037c20 */ /* 0x000fe20008410000 */
[----:B------:R-:W-:Y:S01]  /*3ba0*/  FADD.FTZ R13, R29, R6 ;  /* 0x000000061d0d7221 */ /* 0x000fe20000010000 */
[----:B------:R-:W0:Y:S03]  /*3bb0*/  MUFU.EX2 R40, R40 ;  /* 0x0000002800287308 */ /* 0x000e260000000800 */
[----:B------:R-:W-:Y:S01]  /*3bc0*/  FSEL R3, R3, RZ, P1 ;  /* 0x000000ff03037208 */ /* 0x000fe20000800000 */
[----:B------:R-:W-:Y:S01]  /*3bd0*/  FADD.FTZ R10, R32, R13 ;  /* 0x0000000d200a7221 */ /* 0x000fe20000010000 */
[----:B----4-:R-:W-:-:S03]  /*3be0*/  F2FP.F16.F32.PACK_AB R158, R37, R36 ;  /* 0x00000024259e723e */ /* 0x010fc600000000ff */
[--C-:B------:R-:W-:Y:S01]  /*3bf0*/  FFMA.FTZ R26, R26, UR20, -R3.reuse ;  /* 0x000000141a1a7c23 */ /* 0x100fe20008010803 */
[--C-:B------:R-:W-:Y:S01]  /*3c00*/  FFMA.FTZ R27, R27, UR20, -R3.reuse ;  /* 0x000000141b1b7c23 */ /* 0x100fe20008010803 */
[--C-:B------:R-:W-:Y:S01]  /*3c10*/  FFMA.FTZ R30, R30, UR20, -R3.reuse ;  /* 0x000000141e1e7c23 */ /* 0x100fe20008010803 */
[--C-:B------:R-:W-:Y:S01]  /*3c20*/  FFMA.FTZ R31, R31, UR20, -R3.reuse ;  /* 0x000000141f1f7c23 */ /* 0x100fe20008010803 */
[--C-:B------:R-:W-:Y:S01]  /*3c30*/  FFMA.FTZ R34, R34, UR20, -R3.reuse ;  /* 0x0000001422227c23 */ /* 0x100fe20008010803 */
[--C-:B------:R-:W-:Y:S01]  /*3c40*/  FFMA.FTZ R35, R35, UR20, -R3.reuse ;  /* 0x0000001423237c23 */ /* 0x100fe20008010803 */
[----:B------:R-:W-:Y:S01]  /*3c50*/  MUFU.EX2 R26, R26 ;  /* 0x0000001a001a7308 */ /* 0x000fe20000000800 */
[--C-:B------:R-:W-:Y:S01]  /*3c60*/  FFMA.FTZ R38, R38, UR20, -R3.reuse ;  /* 0x0000001426267c23 */ /* 0x100fe20008010803 */
[--C-:B------:R-:W-:Y:S01]  /*3c70*/  FFMA.FTZ R39, R39, UR20, -R3.reuse ;  /* 0x0000001427277c23 */ /* 0x100fe20008010803 */
[--C-:B------:R-:W-:Y:S01]  /*3c80*/  FFMA.FTZ R42, R42, UR20, -R3.reuse ;  /* 0x000000142a2a7c23 */ /* 0x100fe20008010803 */
[--C-:B------:R-:W-:Y:S01]  /*3c90*/  FFMA.FTZ R43, R43, UR20, -R3.reuse ;  /* 0x000000142b2b7c23 */ /* 0x100fe20008010803 */
[--C-:B------:R-:W-:Y:S01]  /*3ca0*/  FFMA.FTZ R46, R46, UR20, -R3.reuse ;  /* 0x000000142e2e7c23 */ /* 0x100fe20008010803 */
[--C-:B------:R-:W-:Y:S01]  /*3cb0*/  FFMA.FTZ R47, R47, UR20, -R3.reuse ;  /* 0x000000142f2f7c23 */ /* 0x100fe20008010803 */
[----:B------:R-:W-:Y:S01]  /*3cc0*/  FADD.FTZ R13, R33, R10 ;  /* 0x0000000a210d7221 */ /* 0x000fe20000010000 */
[----:B------:R-:W3:Y:S01]  /*3cd0*/  MUFU.EX2 R27, R27 ;  /* 0x0000001b001b7308 */ /* 0x000ee20000000800 */
[--C-:B------:R-:W-:Y:S01]  /*3ce0*/  FFMA.FTZ R50, R50, UR20, -R3.reuse ;  /* 0x0000001432327c23 */ /* 0x100fe20008010803 */
[----:B------:R-:W-:Y:S01]  /*3cf0*/  FFMA.FTZ R51, R51, UR20, -R3 ;  /* 0x0000001433337c23 */ /* 0x000fe20008010803 */
[----:B------:R-:W-:Y:S01]  /*3d00*/  FADD.FTZ R10, R36, R13 ;  /* 0x0000000d240a7221 */ /* 0x000fe20000010000 */
[--C-:B------:R-:W-:Y:S01]  /*3d10*/  FFMA.FTZ R54, R54, UR20, -R3.reuse ;  /* 0x0000001436367c23 */ /* 0x100fe20008010803 */
[----:B------:R-:W-:-:S02]  /*3d20*/  FFMA.FTZ R3, R55, UR20, -R3 ;  /* 0x0000001437037c23 */ /* 0x000fc40008010803 */
[----:B------:R-:W-:Y:S01]  /*3d30*/  FADD.FTZ R13, R37, R10 ;  /* 0x0000000a250d7221 */ /* 0x000fe20000010000 */
[----:B------:R-:W4:Y:S03]  /*3d40*/  MUFU.EX2 R30, R30 ;  /* 0x0000001e001e7308 */ /* 0x000f260000000800 */
[----:B0-----:R-:W-:-:S05]  /*3d50*/  FADD.FTZ R10, R40, R13 ;  /* 0x0000000d280a7221 */ /* 0x001fca0000010000 */
[----:B------:R-:W0:Y:S01]  /*3d60*/  MUFU.EX2 R31, R31 ;  /* 0x0000001f001f7308 */ /* 0x000e220000000800 */
[----:B---3--:R-:W-:Y:S01]  /*3d70*/  FADD.FTZ R11, R26, R27 ;  /* 0x0000001b1a0b7221 */ /* 0x008fe20000010000 */
[----:B------:R-:W-:-:S06]  /*3d80*/  F2FP.F16.F32.PACK_AB R153, R27, R26 ;  /* 0x0000001a1b99723e */ /* 0x000fcc00000000ff */
[----:B------:R-:W3:Y:S01]  /*3d90*/  MUFU.EX2 R34, R34 ;  /* 0x0000002200227308 */ /* 0x000ee20000000800 */
[----:B----4-:R-:W-:-:S07]  /*3da0*/  FADD.FTZ R6, R30, R11 ;  /* 0x0000000b1e067221 */ /* 0x010fce0000010000 */
[----:B------:R-:W4:Y:S01]  /*3db0*/  MUFU.EX2 R35, R35 ;  /* 0x0000002300237308 */ /* 0x000f220000000800 */
[C---:B0-----:R-:W-:Y:S01]  /*3dc0*/  FADD.FTZ R11, R31.reuse, R6 ;  /* 0x000000061f0b7221 */ /* 0x041fe20000010000 */
[----:B------:R-:W-:-:S05]  /*3dd0*/  F2FP.F16.F32.PACK_AB R155, R31, R30 ;  /* 0x0000001e1f9b723e */ /* 0x000fca00000000ff */
[----:B------:R0:W-:Y:S01]  /*3de0*/  STSM.16.M88.4 [R22+0x26800], R152 ;  /* 0x0268009816007844 */ /* 0x0001e20000000200 */
[----:B------:R-:W5:Y:S01]  /*3df0*/  MUFU.EX2 R38, R38 ;  /* 0x0000002600267308 */ /* 0x000f620000000800 */
[----:B---3--:R-:W-:-:S07]  /*3e00*/  FADD.FTZ R6, R34, R11 ;  /* 0x0000000b22067221 */ /* 0x008fce0000010000 */
[----:B------:R-:W3:Y:S01]  /*3e10*/  MUFU.EX2 R39, R39 ;  /* 0x0000002700277308 */ /* 0x000ee20000000800 */
[C---:B----4-:R-:W-:Y:S01]  /*3e20*/  FADD.FTZ R11, R35.reuse, R6 ;  /* 0x00000006230b7221 */ /* 0x050fe20000010000 */
[----:B------:R-:W-:-:S06]  /*3e30*/  F2FP.F16.F32.PACK_AB R157, R35, R34 ;  /* 0x00000022239d723e */ /* 0x000fcc00000000ff */
[----:B------:R-:W4:Y:S01]  /*3e40*/  MUFU.EX2 R42, R42 ;  /* 0x0000002a002a7308 */ /* 0x000f220000000800 */
[----:B-----5:R-:W-:-:S07]  /*3e50*/  FADD.FTZ R6, R38, R11 ;  /* 0x0000000b26067221 */ /* 0x020fce0000010000 */
[----:B------:R-:W5:Y:S01]  /*3e60*/  MUFU.EX2 R41, R41 ;  /* 0x0000002900297308 */ /* 0x000f620000000800 */
[C---:B---3--:R-:W-:Y:S01]  /*3e70*/  FADD.FTZ R11, R39.reuse, R6 ;  /* 0x00000006270b7221 */ /* 0x048fe20000010000 */
[----:B------:R-:W-:-:S05]  /*3e80*/  F2FP.F16.F32.PACK_AB R159, R39, R38 ;  /* 0x00000026279f723e */ /* 0x000fca00000000ff */
[----:B------:R0:W-:Y:S01]  /*3e90*/  STSM.16.M88.4 [R184], R156 ;  /* 0x0000009cb8007844 */ /* 0x0001e20000000200 */
[----:B------:R-:W3:Y:S01]  /*3ea0*/  MUFU.EX2 R43, R43 ;  /* 0x0000002b002b7308 */ /* 0x000ee20000000800 */
[----:B----4-:R-:W-:-:S07]  /*3eb0*/  FADD.FTZ R6, R42, R11 ;  /* 0x0000000b2a067221 */ /* 0x010fce0000010000 */
[----:B------:R-:W4:Y:S01]  /*3ec0*/  MUFU.EX2 R44, R44 ;  /* 0x0000002c002c7308 */ /* 0x000f220000000800 */
[C---:B-----5:R-:W-:Y:S01]  /*3ed0*/  FADD.FTZ R13, R41.reuse, R10 ;  /* 0x0000000a290d7221 */ /* 0x060fe20000010000 */
[----:B------:R-:W-:-:S06]  /*3ee0*/  F2FP.F16.F32.PACK_AB R160, R41, R40 ;  /* 0x0000002829a0723e */ /* 0x000fcc00000000ff */
[----:B------:R-:W5:Y:S01]  /*3ef0*/  MUFU.EX2 R46, R46 ;  /* 0x0000002e002e7308 */ /* 0x000f620000000800 */
[C---:B---3--:R-:W-:Y:S01]  /*3f00*/  FADD.FTZ R11, R43.reuse, R6 ;  /* 0x000000062b0b7221 */ /* 0x048fe20000010000 */
[----:B------:R-:W-:-:S06]  /*3f10*/  F2FP.F16.F32.PACK_AB R161, R43, R42 ;  /* 0x0000002a2ba1723e */ /* 0x000fcc00000000ff */
[----:B------:R-:W3:Y:S01]  /*3f20*/  MUFU.EX2 R45, R45 ;  /* 0x0000002d002d7308 */ /* 0x000ee20000000800 */
[----:B----4-:R-:W-:-:S07]  /*3f30*/  FADD.FTZ R6, R44, R13 ;  /* 0x0000000d2c067221 */ /* 0x010fce0000010000 */
[----:B------:R-:W4:Y:S01]  /*3f40*/  MUFU.EX2 R47, R47 ;  /* 0x0000002f002f7308 */ /* 0x000f220000000800 */
[----:B-----5:R-:W-:-:S07]  /*3f50*/  FADD.FTZ R10, R46, R11 ;  /* 0x0000000b2e0a7221 */ /* 0x020fce0000010000 */
[----:B------:R-:W-:Y:S01]  /*3f60*/  MUFU.EX2 R48, R48 ;  /* 0x0000003000307308 */ /* 0x000fe20000000800 */
[C---:B---3--:R-:W-:Y:S01]  /*3f70*/  F2FP.F16.F32.PACK_AB R162, R45.reuse, R44 ;  /* 0x0000002c2da2723e */ /* 0x048fe200000000ff */
[----:B------:R-:W-:-:S06]  /*3f80*/  FADD.FTZ R45, R45, R6 ;  /* 0x000000062d2d7221 */ /* 0x000fcc0000010000 */
[----:B------:R-:W3:Y:S01]  /*3f90*/  MUFU.EX2 R49, R49 ;  /* 0x0000003100317308 */ /* 0x000ee20000000800 */
[C---:B----4-:R-:W-:Y:S01]  /*3fa0*/  F2FP.F16.F32.PACK_AB R163, R47.reuse, R46 ;  /* 0x0000002e2fa3723e */ /* 0x050fe200000000ff */
[----:B------:R-:W-:-:S04]  /*3fb0*/  FADD.FTZ R47, R47, R10 ;  /* 0x0000000a2f2f7221 */ /* 0x000fc80000010000 */
[----:B------:R0:W-:Y:S02]  /*3fc0*/  STSM.16.M88.4 [R19], R160 ;  /* 0x000000a013007844 */ /* 0x0001e40000000200 */
[----:B------:R-:W-:Y:S08]  /*3fd0*/  MUFU.EX2 R50, R50 ;  /* 0x0000003200327308 */ /* 0x000ff00000000800 */
[----:B------:R-:W4:Y:S01]  /*3fe0*/  MUFU.EX2 R51, R51 ;  /* 0x0000003300337308 */ /* 0x000f220000000800 */
[----:B---3--:R-:W-:Y:S01]  /*3ff0*/  F2FP.F16.F32.PACK_AB R164, R49, R48 ;  /* 0x0000003031a4723e */ /* 0x008fe200000000ff */
[----:B------:R-:W-:-:S04]  /*4000*/  FADD.FTZ R48, R48, R45 ;  /* 0x0000002d30307221 */ /* 0x000fc80000010000 */
[----:B------:R-:W-:Y:S02]  /*4010*/  FADD.FTZ R49, R49, R48 ;  /* 0x0000003031317221 */ /* 0x000fe40000010000 */
[----:B------:R-:W3:Y:S08]  /*4020*/  MUFU.EX2 R52, R52 ;  /* 0x0000003400347308 */ /* 0x000ef00000000800 */
[----:B------:R-:W5:Y:S01]  /*4030*/  MUFU.EX2 R9, R9 ;  /* 0x0000000900097308 */ /* 0x000f620000000800 */
[----:B----4-:R-:W-:Y:S01]  /*4040*/  F2FP.F16.F32.PACK_AB R165, R51, R50 ;  /* 0x0000003233a5723e */ /* 0x010fe200000000ff */
[----:B------:R-:W-:-:S04]  /*4050*/  FADD.FTZ R50, R50, R47 ;  /* 0x0000002f32327221 */ /* 0x000fc80000010000 */
[----:B------:R-:W-:Y:S02]  /*4060*/  FADD.FTZ R51, R51, R50 ;  /* 0x0000003233337221 */ /* 0x000fe40000010000 */
[----:B------:R-:W-:Y:S01]  /*4070*/  MUFU.EX2 R54, R54 ;  /* 0x0000003600367308 */ /* 0x000fe20000000800 */
[----:B---3--:R-:W-:-:S07]  /*4080*/  FADD.FTZ R6, R52, R49 ;  /* 0x0000003134067221 */ /* 0x008fce0000010000 */
[----:B------:R-:W3:Y:S01]  /*4090*/  MUFU.EX2 R3, R3 ;  /* 0x0000000300037308 */ /* 0x000ee20000000800 */
[C---:B-----5:R-:W-:Y:S01]  /*40a0*/  F2FP.F16.F32.PACK_AB R166, R9.reuse, R52 ;  /* 0x0000003409a6723e */ /* 0x060fe200000000ff */
[----:B------:R-:W-:Y:S01]  /*40b0*/  FADD.FTZ R6, R9, R6 ;  /* 0x0000000609067221 */ /* 0x000fe20000010000 */
[----:B---3--:R-:W-:Y:S01]  /*40c0*/  F2FP.F16.F32.PACK_AB R167, R3, R54 ;  /* 0x0000003603a7723e */ /* 0x008fe200000000ff */
[----:B------:R-:W-:-:S04]  /*40d0*/  FADD.FTZ R54, R54, R51 ;  /* 0x0000003336367221 */ /* 0x000fc80000010000 */
[----:B------:R0:W-:Y:S01]  /*40e0*/  STSM.16.M88.4 [R23], R164 ;  /* 0x000000a417007844 */ /* 0x0001e20000000200 */
[----:B------:R-:W-:Y:S01]  /*40f0*/  FADD.FTZ R3, R3, R54 ;  /* 0x0000003603037221 */ /* 0x000fe20000010000 */
[----:B------:R-:W-:Y:S06]  /*4100*/  @!P0 BRA `(.L_x_3252) ;  /* 0x0000000000048947 */ /* 0x000fec0003800000 */
[----:B------:R-:W-:Y:S01]  /*4110*/  BPT.TRAP 0x1 ;  /* 0x000000040000795c */ /* 0x000fe20000300000 */
.L_x_3252:
[----:B------:R3:W4:Y:S01]  /*4120*/  SYNCS.PHASECHK.TRANS64.TRYWAIT P1, [R7+URZ+0x28c50], R8 ;  /* 0x028c5008070075a7 */ /* 0x000722000802017f */
[----:B------:R-:W-:Y:S05]  /*4130*/  @!P0 BRA `(.L_x_3253) ;  /* 0x0000000000048947 */ /* 0x000fea0003800000 */
[----:B------:R-:W-:Y:S01]  /*4140*/  BPT.TRAP 0x1 ;  /* 0x000000040000795c */ /* 0x000fe20000300000 */
.L_x_3253:
[----:B------:R-:W-:Y:S01]  /*4150*/  ULOP3.LUT UR52, UR52, 0x2000000, URZ, 0xfc, !UPT ;  /* 0x0200000034347892 */ /* 0x000fe2000f8efc3f */
[----:B----4-:R-:W-:Y:S11]  /*4160*/  @P1 BRA `(.L_x_3254) ;  /* 0x0000000000081947 */ /* 0x010ff60003800000 */
[----:B------:R-:W4:Y:S02]  /*4170*/  SYNCS.PHASECHK.TRANS64.TRYWAIT P1, [R7+URZ+0x28c50], R8 ;  /* 0x028c5008070075a7 */ /* 0x000f24000802017f */
[----:B----4-:R-:W-:Y:S05]  /*4180*/  @!P1 BRA `(.L_x_3255) ;  /* 0x0000008800b49947 */ /* 0x010fea0003800000 */
.L_x_3254:
[----:B------:R-:W-:Y:S01]  /*4190*/  ULEA UR10, UR47, UR52, 0xc ;  /* 0x000000342f0a7291 */ /* 0x000fe2000f8e603f */
[----:B------:R-:W-:Y:S01]  /*41a0*/  WARPGROUP.ARRIVE ;  /* 0x00000000000079c5 */ /* 0x000fe20000000000 */
[----:B------:R-:W-:-:S05]  /*41b0*/  UMOV UR7, 0x40000040 ;  /* 0x4000004000077882 */ /* 0x000fca0000000000 */
[----:B------:R-:W-:Y:S02]  /*41c0*/  UMOV UR6, UR10 ;  /* 0x0000000a00067c82 */ /* 0x000fe40008000000 */
[----:B------:R-:W-:Y:S01]  /*41d0*/  HGMMA.64x256x16.F32 R24, R152, gdesc[UR4].tnspB, RZ, !UPT, gsb0 ;  /* 0x43e0000498187df0 */ /* 0x000fe2000c0008ff */
[----:B------:R-:W-:Y:S01]  /*41e0*/  UIADD3 UR6, UR10, 0x80, URZ ;  /* 0x000000800a067890 */ /* 0x000fe2000fffe03f */
[----:B------:R-:W-:Y:S01]  /*41f0*/  UMOV UR7, 0x40000040 ;  /* 0x4000004000077882 */ /* 0x000fe20000000000 */
[----:B------:R-:W-:Y:S02]  /*4200*/  WARPGROUP.DEPBAR.LE gsb0, 0x0 ;  /* 0x00008000000079c5 */ /* 0x000fe40000010000 */
[----:B------:R-:W-:-:S15]  /*4210*/  WARPGROUP.ARRIVE ;  /* 0x00000000000079c5 */ /* 0x000fde0000000000 */
[----:B------:R-:W-:-:S08]  /*4220*/  NOP ;  /* 0x0000000000007918 */ /* 0x000fd00000000000 */
[----:B------:R-:W-:Y:S01]  /*4230*/  HGMMA.64x256x16.F32 R24, R156, gdesc[UR4].tnspB, R24, gsb0 ;  /* 0x43e000049c187df0 */ /* 0x000fe20008000818 */
        /* <DEDUP_REMOVED lines=11> */
[----:B------:R-:W-:Y:S03]  /*42f0*/  HGMMA.64x256x16.F32 R24, R164, gdesc[UR4].tnspB, R24, gsb0 ;  /* 0x43e00004a4187df0 */ /* 0x000fe60008000818 */
[----:B------:R-:W-:Y:S02]  /*4300*/  WARPGROUP.DEPBAR.LE gsb0, 0x0 ;  /* 0x00008000000079c5 */ /* 0x000fe40000010000 */
[----:B------:R-:W-:Y:S01]  /*4310*/  @!PT LDS RZ, [RZ] ;  /* 0x00000000fffff984 */ /* 0x000fe20000000800 */
[----:B------:R-:W-:Y:S01]  /*4320*/  @!PT LDS RZ, [RZ] ;  /* 0x00000000fffff984 */ /* 0x000fe20000000800 */
[----:B------:R-:W-:Y:S01]  /*4330*/  @!PT LDS RZ, [RZ] ;  /* 0x00000000fffff984 */ /* 0x000fe20000000800 */
[----:B------:R-:W-:Y:S01]  /*4340*/  @!PT LDS RZ, [RZ] ;  /* 0x00000000fffff984 */ /* 0x000fe20000000800 */
[----:B------:R5:W-:Y:S06]  /*4350*/  MEMBAR.ALL.CTA ;  /* 0x0000000000007992 */ /* 0x000bec0000008000 */
[----:B-----5:R-:W5:Y:S02]  /*4360*/  FENCE.VIEW.ASYNC.S ;  /* 0x00000000000073c6 */ /* 0x020f640000000000 */
[----:B-----5:R-:W-:Y:S01]  /*4370*/  NOP ;  /* 0x0000000000007918 */ /* 0x020fe20000000000 */
[----:B------:R-:W-:Y:S06]  /*4380*/  BAR.ARV 0xe, 0x100 ;  /* 0x0384000000007b1d */ /* 0x000fec0000002000 */
[----:B------:R-:W-:Y:S05]  /*4390*/  @!P0 BRA `(.L_x_3256) ;  /* 0x0000000000048947 */ /* 0x000fea0003800000 */
[----:B------:R-:W-:Y:S01]  /*43a0*/  BPT.TRAP 0x1 ;  /* 0x000000040000795c */ /* 0x000fe20000300000 */
.L_x_3256:
[----:B------:R-:W-:Y:S01]  /*43b0*/  R2UR UR6, R7 ;  /* 0x00000000070672ca */ /* 0x000fe200000e0000 */
[----:B------:R-:W-:-:S06]  /*43c0*/  UISETP.GE.AND UP0, UPT, UR49, 0x41, UPT ;  /* 0x000000413100788c */ /* 0x000fcc000bf06270 */
[----:B------:R-:W-:-:S06]  /*43d0*/  PLOP3.LUT P1, PT, PT, PT, UP0, 0x80, 0x0 ;  /* 0x000000000000781c */ /* 0x000fcc0003f2f008 */
[----:B------:R-:W-:-:S04]  /*43e0*/  UIADD3 UR6, UR6, 0x28c60, URZ ;  /* 0x00028c6006067890 */ /* 0x000fc8000fffe03f */
[----:B------:R-:W-:-:S09]  /*43f0*/  UPRMT UR6, UR39, 0x654, UR6 ;  /* 0x0000065427067896 */ /* 0x000fd20008000006 */
[----:B------:R-:W-:Y:S01]  /*4400*/  SYNCS.ARRIVE.TRANS64.RED.A1T0 RZ, [UR6], RZ ;  /* 0x000000ffffff79a7 */ /* 0x000fe20008100406 */
[----:B------:R-:W-:Y:S05]  /*4410*/  @!P1 BRA `(.L_x_3257) ;  /* 0x0000001c00549947 */ /* 0x000fea0003800000 */
[----:B-1234-:R-:W-:Y:S01]  /*4420*/  MOV R8, R5 ;  /* 0x0000000500087202 */ /* 0x01efe20000000f00 */
[----:B------:R-:W-:Y:S01]  /*4430*/  IMAD.MOV.U32 R13, RZ, RZ, R4 ;  /* 0x000000ffff0d7224 */ /* 0x000fe200078e0004 */
[----:B------:R-:W-:Y:S01]  /*4440*/  UIADD3 UR48, UR48, -0x2, URZ ;  /* 0xfffffffe30307890 */ /* 0x000fe2000fffe03f */
[----:B------:R-:W-:Y:S01]  /*4450*/  UMOV UR22, UR47 ;  /* 0x0000002f00167c82 */ /* 0x000fe20008000000 */
[----:B------:R-:W-:Y:S01]  /*4460*/  ULDC UR23, c[0x0][0x9d8] ;  /* 0x0002760000177ab9 */ /* 0x000fe20000000800 */
[----:B------:R-:W-:-:S09]  /*4470*/  ULDC UR20, c[0x0][0x988] ;  /* 0x0002620000147ab9 */ /* 0x000fd20000000800 */
.L_x_3268:
[----:B------:R-:W-:Y:S01]  /*4480*/  UIADD3 UR47, UR22, 0x1, URZ ;  /* 0x00000001162f7890 */ /* 0x000fe2000fffe03f */
[----:B------:R-:W-:Y:S01]  /*4490*/  IMAD.U32 R4, RZ, RZ, UR48 ;  /* 0x00000030ff047e24 */ /* 0x000fe2000f8e00ff */
[----:B------:R-:W-:Y:S02]  /*44a0*/  UIADD3 UR48, UR48, -0x1, URZ ;  /* 0xffffffff30307890 */ /* 0x000fe4000fffe03f */
[----:B------:R-:W-:Y:S02]  /*44b0*/  UISETP.NE.AND UP0, UPT, UR47, 0x2, UPT ;  /* 0x000000022f00788c */ /* 0x000fe4000bf05270 */
[----:B------:R-:W-:Y:S02]  /*44c0*/  ISETP.GT.AND P1, PT, R4, RZ, PT ;  /* 0x000000ff0400720c */ /* 0x000fe40003f24270 */
[----:B------:R-:W-:Y:S02]  /*44d0*/  USEL UR6, URZ, 0x1, UP0 ;  /* 0x000000013f067887 */ /* 0x000fe40008000000 */
[----:B------:R-:W-:-:S02]  /*44e0*/  USEL UR47, UR47, URZ, UP0 ;  /* 0x0000003f2f2f7287 */ /* 0x000fc40008000000 */
[----:B------:R-:W-:Y:S01]  /*44f0*/  ULOP3.LUT UR37, UR37, UR6, URZ, 0x3c, !UPT ;  /* 0x0000000625257292 */ /* 0x000fe2000f8e3c3f */
[----:B-12---:R-:W-:Y:S11]  /*4500*/  @!P0 BRA `(.L_x_3258) ;  /* 0x0000000000048947 */ /* 0x006ff60003800000 */
[----:B------:R-:W-:Y:S01]  /*4510*/  BPT.TRAP 0x1 ;  /* 0x000000040000795c */ /* 0x000fe20000300000 */
.L_x_3258:
[----:B------:R-:W-:Y:S01]  /*4520*/  ULEA UR21, UR47, UR42, 0x3 ;  /* 0x0000002a2f157291 */ /* 0x000fe2000f8e183f */
[----:B------:R-:W-:-:S05]  /*4530*/  IMAD.U32 R7, RZ, RZ, UR37 ;  /* 0x00000025ff077e24 */ /* 0x000fca000f8e00ff */
[----:B------:R-:W-:-:S04]  /*4540*/  SHF.L.U32 R7, R7, 0x1f, RZ ;  /* 0x0000001f07077819 */ /* 0x000fc800000006ff */
[----:B------:R1:W2:Y:S01]  /*4550*/  SYNCS.PHASECHK.TRANS64.TRYWAIT P2, [UR21+0x28c30], R7 ;  /* 0x028c3007ff0075a7 */ /* 0x0002a20008040155 */
[----:B------:R-:W-:Y:S05]  /*4560*/  @!P0 BRA `(.L_x_3259) ;  /* 0x0000000000048947 */ /* 0x000fea0003800000 */
[----:B------:R-:W-:Y:S01]  /*4570*/  BPT.TRAP 0x1 ;  /* 0x000000040000795c */ /* 0x000fe20000300000 */
.L_x_3259:
[----:B--2---:R-:W-:Y:S05]  /*4580*/  @P2 BRA `(.L_x_3260) ;  /* 0x0000000000082947 */ /* 0x004fea0003800000 */
[----:B------:R-:W2:Y:S02]  /*4590*/  SYNCS.PHASECHK.TRANS64.TRYWAIT P2, [UR21+0x28c30], R7 ;  /* 0x028c3007ff0075a7 */ /* 0x000ea40008040155 */
[----:B--2---:R-:W-:Y:S05]  /*45a0*/  @!P2 BRA `(.L_x_3261) ;  /* 0x0000008400c0a947 */ /* 0x004fea0003800000 */
.L_x_3260:
[----:B------:R-:W-:Y:S01]  /*45b0*/  R2UR UR18, R0 ;  /* 0x00000000001272ca */ /* 0x000fe200000e0000 */
[----:B------:R-:W-:Y:S01]  /*45c0*/  UIADD3 UR6, UR42, 0x20400, URZ ;  /* 0x000204002a067890 */ /* 0x000fe2000fffe03f */
[----:B0-----:R-:W-:Y:S01]  /*45d0*/  WARPGROUP.ARRIVE ;  /* 0x00000000000079c5 */ /* 0x001fe20000000000 */
        /* <DEDUP_REMOVED lines=10> */
[----:B------:R-:W-:Y:S02]  /*4680*/  UIADD3 UR10, UR18, 0x4, URZ ;  /* 0x00000004120a7890 */ /* 0x000fe4000fffe03f */
[----:B------:R-:W-:-:S03]  /*4690*/  UIADD3 UR14, UR18, 0x6, URZ ;  /* 0x00000006120e7890 */ /* 0x000fc6000fffe03f */
[----:B------:R-:W-:Y:S03]  /*46a0*/  HGMMA.64x64x16.F32 R152, gdesc[UR16], RZ, !UPT, gsb0 ;  /* 0x00e00000109879f0 */ /* 0x000fe6000c0008ff */
        /* <DEDUP_REMOVED lines=12> */
.L_x_3262:
        /* <DEDUP_REMOVED lines=23> */
[----:B--2---:R-:W-:Y:S01]  /*48e0*/  FMNMX.FTZ R4, R190, R13, !PT ;  /* 0x0000000dbe047209 */ /* 0x004fe20007810000 */
[----:B------:R-:W-:Y:S01]  /*48f0*/  FMUL.FTZ R9, R154, UR23 ;  /* 0x000000179a097c20 */ /* 0x000fe20008410000 */
[----:B------:R-:W-:Y:S01]  /*4900*/  FMUL.FTZ R154, R174, UR23 ;  /* 0x00000017ae9a7c20 */ /* 0x000fe20008410000 */
[----:B------:R-:W-:Y:S01]  /*4910*/  FMUL.FTZ R20, R167, UR23 ;  /* 0x00000017a7147c20 */ /* 0x000fe20008410000 */
[----:B------:R-:W-:Y:S01]  /*4920*/  FMUL.FTZ R152, R170, UR23 ;  /* 0x00000017aa987c20 */ /* 0x000fe20008410000 */
[----:B------:R-:W-:Y:S01]  /*4930*/  FMUL.FTZ R170, R183, UR23 ;  /* 0x00000017b7aa7c20 */ /* 0x000fe20008410000 */
[----:B------:R-:W-:Y:S01]  /*4940*/  UIADD3 UR6, UR21, 0x28c40, URZ ;  /* 0x00028c4015067890 */ /* 0x000fe2000fffe03f */
[----:B------:R-:W2:Y:S01]  /*4950*/  MUFU.TANH R156, R156 ;  /* 0x0000009c009c7308 */ /* 0x000ea20000002400 */
[----:B0-----:R-:W-:-:S02]  /*4960*/  FMNMX.FTZ R4, R5, R4, !PT ;  /* 0x0000000405047209 */ /* 0x001fc40007810000 */
[----:B------:R-:W-:-:S05]  /*4970*/  UPRMT UR6, UR39, 0x654, UR6 ;  /* 0x0000065427067896 */ /* 0x000fca0008000006 */
[----:B------:R-:W0:Y:S01]  /*4980*/  MUFU.TANH R157, R157 ;  /* 0x0000009d009d7308 */ /* 0x000e220000002400 */
[----:B---3--:R-:W-:-:S03]  /*4990*/  FMNMX.FTZ R15, R155, R4, !PT ;  /* 0x000000049b0f7209 */ /* 0x008fc60007810000 */
[----:B------:R-:W-:Y:S04]  /*49a0*/  SYNCS.ARRIVE.TRANS64.RED.A1T0 RZ, [UR6], RZ ;  /* 0x000000ffffff79a7 */ /* 0x000fe80008100406 */
[----:B------:R-:W3:Y:S01]  /*49b0*/  MUFU.TANH R158, R158 ;  /* 0x0000009e009e7308 */ /* 0x000ee20000002400 */
[----:B--2---:R-:W-:-:S07]  /*49c0*/  FMNMX.FTZ R4, R156, R15, !PT ;  /* 0x0000000f9c047209 */ /* 0x004fce0007810000 */
[----:B------:R-:W2:Y:S01]  /*49d0*/  MUFU.TANH R159, R159 ;  /* 0x0000009f009f7308 */ /* 0x000ea20000002400 */
[----:B0-----:R-:W-:-:S07]  /*49e0*/  FMNMX.FTZ R15, R157, R4, !PT ;  /* 0x000000049d0f7209 */ /* 0x001fce0007810000 */
[----:B------:R-:W0:Y:S01]  /*49f0*/  MUFU.TANH R160, R160 ;  /* 0x000000a000a07308 */ /* 0x000e220000002400 */
[----:B---3--:R-:W-:-:S07]  /*4a00*/  FMNMX.FTZ R4, R158, R15, !PT ;  /* 0x0000000f9e047209 */ /* 0x008fce0007810000 */
        /* <DEDUP_REMOVED lines=9> */
[----:B0-----:R-:W-:Y:S01]  /*4aa0*/  FMNMX.FTZ R4, R168, R15, !PT ;  /* 0x0000000fa8047209 */ /* 0x001fe20007810000 */
[----:B------:R-:W-:Y:S01]  /*4ab0*/  FMUL.FTZ R15, R162, UR23 ;  /* 0x00000017a20f7c20 */ /* 0x000fe20008410000 */
[----:B------:R-:W-:-:S05]  /*4ac0*/  FMUL.FTZ R162, R175, UR23 ;  /* 0x00000017afa27c20 */ /* 0x000fca0008410000 */
[----:B------:R-:W0:Y:S01]  /*4ad0*/  MUFU.TANH R173, R173 ;  /* 0x000000ad00ad7308 */ /* 0x000e220000002400 */
[----:B---3--:R-:W-:-:S07]  /*4ae0*/  FMNMX.FTZ R4, R191, R4, !PT ;  /* 0x00000004bf047209 */ /* 0x008fce0007810000 */
[----:B------:R-:W3:Y:S01]  /*4af0*/  MUFU.TANH R172, R172 ;  /* 0x000000ac00ac7308 */ /* 0x000ee20000002400 */
[----:B--2---:R-:W-:-:S07]  /*4b00*/  FMNMX.FTZ R4, R169, R4, !PT ;  /* 0x00000004a9047209 */ /* 0x004fce0007810000 */
[----:B------:R-:W2:Y:S01]  /*4b10*/  MUFU.TANH R164, R164 ;  /* 0x000000a400a47308 */ /* 0x000ea20000002400 */
[----:B0-----:R-:W-:-:S07]  /*4b20*/  FMNMX.FTZ R21, R173, R4, !PT ;  /* 0x00000004ad157209 */ /* 0x001fce0007810000 */
[----:B------:R-:W0:Y:S01]  /*4b30*/  MUFU.TANH R9, R9 ;  /* 0x0000000900097308 */ /* 0x000e220000002400 */
[----:B---3--:R-:W-:Y:S01]  /*4b40*/  FMNMX.FTZ R153, R172, R21, !PT ;  /* 0x00000015ac997209 */ /* 0x008fe20007810000 */
[----:B------:R-:W-:Y:S01]  /*4b50*/  FMUL.FTZ R21, R166, UR23 ;  /* 0x00000017a6157c20 */ /* 0x000fe20008410000 */
[----:B------:R-:W-:-:S05]  /*4b60*/  FMUL.FTZ R166, R179, UR23 ;  /* 0x00000017b3a67c20 */ /* 0x000fca0008410000 */
[----:B------:R-:W3:Y:S01]  /*4b70*/  MUFU.TANH R10, R10 ;  /* 0x0000000a000a7308 */ /* 0x000ee20000002400 */
[----:B--2---:R-:W-:Y:S01]  /*4b80*/  FMNMX.FTZ R4, R164, R153, !PT ;  /* 0x00000099a4047209 */ /* 0x004fe20007810000 */
[----:B------:R-:W-:-:S04]  /*4b90*/  FMUL.FTZ R153, R171, UR23 ;  /* 0x00000017ab997c20 */ /* 0x000fc80008410000 */
[----:B------:R-:W2:Y:S02]  /*4ba0*/  SHFL.BFLY PT, R163, R4, 0x2, 0x1f ;  /* 0x0c401f0004a37f89 */ /* 0x000ea400000e0000 */
[----:B------:R-:W4:Y:S01]  /*4bb0*/  MUFU.TANH R11, R11 ;  /* 0x0000000b000b7308 */ /* 0x000f220000002400 */
[----:B0-----:R-:W-:-:S07]  /*4bc0*/  FMNMX.FTZ R167, R9, R8, !PT ;  /* 0x0000000809a77209 */ /* 0x001fce0007810000 */
[----:B------:R-:W0:Y:S08]  /*4bd0*/  MUFU.TANH R12, R12 ;  /* 0x0000000c000c7308 */ /* 0x000e300000002400 */
[----:B------:R-:W5:Y:S01]  /*4be0*/  MUFU.TANH R15, R15 ;  /* 0x0000000f000f7308 */ /* 0x000f620000002400 */
[----:B--2---:R-:W-:Y:S01]  /*4bf0*/  FMNMX.FTZ R174, R4, R163, !PT ;  /* 0x000000a304ae7209 */ /* 0x004fe20007810000 */
[----:B------:R-:W-:-:S06]  /*4c00*/  FMUL.FTZ R163, R178, UR23 ;  /* 0x00000017b2a37c20 */ /* 0x000fcc0008410000 */
[----:B------:R-:W2:Y:S01]  /*4c10*/  MUFU.TANH R14, R14 ;  /* 0x0000000e000e7308 */ /* 0x000ea20000002400 */
[----:B---3--:R-:W-:Y:S01]  /*4c20*/  FMNMX.FTZ R4, R10, R167, !PT ;  /* 0x000000a70a047209 */ /* 0x008fe20007810000 */
[----:B------:R-:W-:Y:S01]  /*4c30*/  FMUL.FTZ R167, R182, UR23 ;  /* 0x00000017b6a77c20 */ /* 0x000fe20008410000 */
[----:B------:R-:W3:Y:S02]  /*4c40*/  SHFL.BFLY PT, R175, R174, 0x1, 0x1f ;  /* 0x0c201f00aeaf7f89 */ /* 0x000ee400000e0000 */
[----:B----4-:R-:W-:-:S03]  /*4c50*/  FMNMX.FTZ R171, R11, R4, !PT ;  /* 0x000000040bab7209 */ /* 0x010fc60007810000 */
[----:B------:R-:W4:Y:S01]  /*4c60*/  MUFU.TANH R21, R21 ;  /* 0x0000001500157308 */ /* 0x000f220000002400 */
[----:B0-----:R-:W-:-:S04]  /*4c70*/  FMNMX.FTZ R4, R12, R171, !PT ;  /* 0x000000ab0c047209 */ /* 0x001fc80007810000 */
[----:B-----5:R-:W-:-:S03]  /*4c80*/  FMNMX.FTZ R171, R15, R4, !PT ;  /* 0x000000040fab7209 */ /* 0x020fc60007810000 */
[----:B------:R-:W0:Y:S08]  /*4c90*/  MUFU.TANH R20, R20 ;  /* 0x0000001400147308 */ /* 0x000e300000002400 */
[----:B------:R-:W5:Y:S01]  /*4ca0*/  MUFU.TANH R152, R152 ;  /* 0x0000009800987308 */ /* 0x000f620000002400 */
[----:B---3--:R-:W-:Y:S02]  /*4cb0*/  FMNMX.FTZ R4, R174, R175, !PT ;  /* 0x000000afae047209 */ /* 0x008fe40007810000 */
[----:B--2---:R-:W-:-:S05]  /*4cc0*/  FMNMX.FTZ R174, R14, R171, !PT ;  /* 0x000000ab0eae7209 */ /* 0x004fca0007810000 */
[----:B------:R-:W2:Y:S01]  /*4cd0*/  MUFU.TANH R153, R153 ;  /* 0x0000009900997308 */ /* 0x000ea20000002400 */
[C---:B------:R-:W-:Y:S01]  /*4ce0*/  FADD.FTZ R171, -R4.reuse, R13 ;  /* 0x0000000d04ab7221 */ /* 0x040fe20000010100 */
[----:B----4-:R-:W-:Y:S01]  /*4cf0*/  FMNMX.FTZ R13, R21, R174, !PT ;  /* 0x000000ae150d7209 */ /* 0x010fe20007810000 */
[----:B------:R-:W-:Y:S02]  /*4d00*/  FMUL.FTZ R180, R4, UR20 ;  /* 0x0000001404b47c20 */ /* 0x000fe40008410000 */
[----:B------:R-:W-:Y:S01]  /*4d10*/  FMUL.FTZ R175, R171, UR20 ;  /* 0x00000014abaf7c20 */ /* 0x000fe20008410000 */
[----:B0-----:R-:W-:Y:S01]  /*4d20*/  FMNMX.FTZ R171, R20, R13, !PT ;  /* 0x0000000d14ab7209 */ /* 0x001fe20007810000 */
[--C-:B------:R-:W-:Y:S01]  /*4d30*/  FFMA.FTZ R177, R5, UR20, -R180.reuse ;  /* 0x0000001405b17c23 */ /* 0x100fe200080108b4 */
[----:B------:R-:W0:Y:S01]  /*4d40*/  MUFU.TANH R154, R154 ;  /* 0x0000009a009a7308 */ /* 0x000e220000002400 */
[--C-:B------:R-:W-:Y:S01]  /*4d50*/  FFMA.FTZ R190, R190, UR20, -R180.reuse ;  /* 0x00000014bebe7c23 */ /* 0x100fe200080108b4 */
[----:B-----5:R-:W-:Y:S01]  /*4d60*/  FMNMX.FTZ R174, R152, R171, !PT ;  /* 0x000000ab98ae7209 */ /* 0x020fe20007810000 */
[--C-:B------:R-:W-:Y:S01]  /*4d70*/  FFMA.FTZ R155, R155, UR20, -R180.reuse ;  /* 0x000000149b9b7c23 */ /* 0x100fe200080108b4 */
[----:B------:R-:W-:-:S04]  /*4d80*/  FFMA.FTZ R168, R168, UR20, -R180 ;  /* 0x00000014a8a87c23 */ /* 0x000fc800080108b4 */
        /* <DEDUP_REMOVED lines=10> */
[----:B------:R-:W-:Y:S01]  /*4e30*/  MUFU.EX2 R171, R177 ;  /* 0x000000b100ab7308 */ /* 0x000fe20000000800 */
[----:B---3--:R-:W-:Y:S01]  /*4e40*/  FMNMX.FTZ R5, R167, R176, !PT ;  /* 0x000000b0a7057209 */ /* 0x008fe20007810000 */
[--C-:B------:R-:W-:Y:S01]  /*4e50*/  FFMA.FTZ R176, R156, UR20, -R180.reuse ;  /* 0x000000149cb07c23 */ /* 0x100fe200080108b4 */
[--C-:B------:R-:W-:Y:S01]  /*4e60*/  FFMA.FTZ R156, R157, UR20, -R180.reuse ;  /* 0x000000149d9c7c23 */ /* 0x100fe200080108b4 */
[--C-:B------:R-:W-:Y:S01]  /*4e70*/  FFMA.FTZ R157, R158, UR20, -R180.reuse ;  /* 0x000000149e9d7c23 */ /* 0x100fe200080108b4 */
[--C-:B------:R-:W-:Y:S01]  /*4e80*/  FFMA.FTZ R158, R159, UR20, -R180.reuse ;  /* 0x000000149f9e7c23 */ /* 0x100fe200080108b4 */
[--C-:B------:R-:W-:Y:S01]  /*4e90*/  FFMA.FTZ R159, R160, UR20, -R180.reuse ;  /* 0x00000014a09f7c23 */ /* 0x100fe200080108b4 */
[--C-:B------:R-:W-:Y:S01]  /*4ea0*/  FFMA.FTZ R160, R161, UR20, -R180.reuse ;  /* 0x00000014a1a07c23 */ /* 0x100fe200080108b4 */
[--C-:B------:R-:W-:Y:S01]  /*4eb0*/  FFMA.FTZ R161, R165, UR20, -R180.reuse ;  /* 0x00000014a5a17c23 */ /* 0x100fe200080108b4 */
[----:B--2---:R-:W-:Y:S01]  /*4ec0*/  FMNMX.FTZ R5, R170, R5, !PT ;  /* 0x00000005aa057209 */ /* 0x004fe20007810000 */
[----:B------:R0:W2:Y:S01]  /*4ed0*/  MUFU.EX2 R13, R175 ;  /* 0x000000af000d7308 */ /* 0x0000a20000000800 */
[--C-:B------:R-:W-:Y:S01]  /*4ee0*/  FFMA.FTZ R165, R169, UR20, -R180.reuse ;  /* 0x00000014a9a57c23 */ /* 0x100fe200080108b4 */
[----:B------:R-:W-:-:S02]  /*4ef0*/  FFMA.FTZ R169, R172, UR20, -R180 ;  /* 0x00000014aca97c23 */ /* 0x000fc400080108b4 */
[----:B------:R-:W3:Y:S04]  /*4f00*/  SHFL.BFLY PT, R178, R5, 0x2, 0x1f ;  /* 0x0c401f0005b27f89 */ /* 0x000ee800000e0000 */
[----:B------:R-:W4:Y:S01]  /*4f10*/  MUFU.EX2 R174, R190 ;  /* 0x000000be00ae7308 */ /* 0x000f220000000800 */
[----:B0-----:R-:W-:-:S07]  /*4f20*/  FFMA.FTZ R175, R191, UR20, -R180 ;  /* 0x00000014bfaf7c23 */ /* 0x001fce00080108b4 */
[----:B------:R-:W-:Y:S01]  /*4f30*/  MUFU.EX2 R155, R155 ;  /* 0x0000009b009b7308 */ /* 0x000fe20000000800 */
[-C--:B--2---:R-:W-:Y:S01]  /*4f40*/  FMUL.FTZ R24, R24, R13.reuse ;  /* 0x0000000d18187220 */ /* 0x084fe20000410000 */
[-C--:B------:R-:W-:Y:S01]  /*4f50*/  FMUL.FTZ R25, R25, R13.reuse ;  /* 0x0000000d19197220 */ /* 0x080fe20000410000 */
[-C--:B------:R-:W-:Y:S01]  /*4f60*/  FMUL.FTZ R28, R28, R13.reuse ;  /* 0x0000000d1c1c7220 */ /* 0x080fe20000410000 */
[-C--:B------:R-:W-:Y:S01]  /*4f70*/  FMUL.FTZ R29, R29, R13.reuse ;  /* 0x0000000d1d1d7220 */ /* 0x080fe20000410000 */
[-C--:B------:R-:W-:Y:S01]  /*4f80*/  FMUL.FTZ R32, R32, R13.reuse ;  /* 0x0000000d20207220 */ /* 0x080fe20000410000 */
[-C--:B------:R-:W-:Y:S01]  /*4f90*/  FMUL.FTZ R33, R33, R13.reuse ;  /* 0x0000000d21217220 */ /* 0x080fe20000410000 */
[-C--:B------:R-:W-:Y:S01]  /*4fa0*/  FMUL.FTZ R36, R36, R13.reuse ;  /* 0x0000000d24247220 */ /* 0x080fe20000410000 */
[----:B------:R-:W-:Y:S01]  /*4fb0*/  MUFU.EX2 R176, R176 ;  /* 0x000000b000b07308 */ /* 0x000fe20000000800 */
[-C--:B------:R-:W-:Y:S01]  /*4fc0*/  FMUL.FTZ R37, R37, R13.reuse ;  /* 0x0000000d25257220 */ /* 0x080fe20000410000 */
[-C--:B------:R-:W-:Y:S01]  /*4fd0*/  FMUL.FTZ R40, R40, R13.reuse ;  /* 0x0000000d28287220 */ /* 0x080fe20000410000 */
[-C--:B------:R-:W-:Y:S01]  /*4fe0*/  FMUL.FTZ R41, R41, R13.reuse ;  /* 0x0000000d29297220 */ /* 0x080fe20000410000 */
[----:B---3--:R-:W-:Y:S01]  /*4ff0*/  FMNMX.FTZ R177, R5, R178, !PT ;  /* 0x000000b205b17209 */ /* 0x008fe20007810000 */
[--C-:B------:R-:W-:Y:S01]  /*5000*/  FFMA.FTZ R178, R173, UR20, -R180.reuse ;  /* 0x00000014adb27c23 */ /* 0x100fe200080108b4 */
[----:B------:R-:W-:Y:S01]  /*5010*/  FFMA.FTZ R180, R164, UR20, -R180 ;  /* 0x00000014a4b47c23 */ /* 0x000fe200080108b4 */
[-C--:B------:R-:W-:Y:S01]  /*5020*/  FMUL.FTZ R44, R44, R13.reuse ;  /* 0x0000000d2c2c7220 */ /* 0x080fe20000410000 */
[----:B------:R-:W-:Y:S01]  /*5030*/  MUFU.EX2 R156, R156 ;  /* 0x0000009c009c7308 */ /* 0x000fe20000000800 */
[----:B------:R-:W0:Y:S01]  /*5040*/  SHFL.BFLY PT, R182, R177, 0x1, 0x1f ;  /* 0x0c201f00b1b67f89 */ /* 0x000e2200000e0000 */
        /* <DEDUP_REMOVED lines=23> */
[----:B0-----:R-:W-:Y:S01]  /*51c0*/  FMNMX.FTZ R5, R177, R182, !PT ;  /* 0x000000b6b1057209 */ /* 0x001fe20007810000 */
[-C--:B------:R-:W-:Y:S01]  /*51d0*/  FMUL.FTZ R85, R85, R13.reuse ;  /* 0x0000000d55557220 */ /* 0x080fe20000410000 */
[-C--:B------:R-:W-:Y:S01]  /*51e0*/  FMUL.FTZ R88, R88, R13.reuse ;  /* 0x0000000d58587220 */ /* 0x080fe20000410000 */
[-C--:B------:R-:W-:Y:S01]  /*51f0*/  FMUL.FTZ R89, R89, R13.reuse ;  /* 0x0000000d59597220 */ /* 0x080fe20000410000 */
[-C--:B------:R-:W-:Y:S01]  /*5200*/  FMUL.FTZ R92, R92, R13.reuse ;  /* 0x0000000d5c5c7220 */ /* 0x080fe20000410000 */
[C---:B------:R-:W-:Y:S01]  /*5210*/  FADD.FTZ R164, -R5.reuse, R8 ;  /* 0x0000000805a47221 */ /* 0x040fe20000010100 */
[----:B------:R-:W-:Y:S01]  /*5220*/  FMUL.FTZ R173, R5, UR20 ;  /* 0x0000001405ad7c20 */ /* 0x000fe20008410000 */
[----:B------:R4:W-:Y:S01]  /*5230*/  MUFU.EX2 R8, R180 ;  /* 0x000000b400087308 */ /* 0x0009e20000000800 */
[-C--:B------:R-:W-:Y:S01]  /*5240*/  FMUL.FTZ R93, R93, R13.reuse ;  /* 0x0000000d5d5d7220 */ /* 0x080fe20000410000 */
[----:B------:R-:W-:Y:S01]  /*5250*/  FMUL.FTZ R172, R164, UR20 ;  /* 0x00000014a4ac7c20 */ /* 0x000fe20008410000 */
[--C-:B------:R-:W-:Y:S01]  /*5260*/  FFMA.FTZ R164, R12, UR20, -R173.reuse ;  /* 0x000000140ca47c23 */ /* 0x100fe200080108ad */
[--C-:B------:R-:W-:Y:S01]  /*5270*/  FFMA.FTZ R9, R9, UR20, -R173.reuse ;  /* 0x0000001409097c23 */ /* 0x100fe200080108ad */
[--C-:B------:R-:W-:Y:S01]  /*5280*/  FFMA.FTZ R12, R15, UR20, -R173.reuse ;  /* 0x000000140f0c7c23 */ /* 0x100fe200080108ad */
[--C-:B------:R-:W-:Y:S01]  /*5290*/  FFMA.FTZ R15, R14, UR20, -R173.reuse ;  /* 0x000000140e0f7c23 */ /* 0x100fe200080108ad */
[--C-:B------:R-:W-:Y:S01]  /*52a0*/  FFMA.FTZ R14, R21, UR20, -R173.reuse ;  /* 0x00000014150e7c23 */ /* 0x100fe200080108ad */
[--C-:B------:R-:W-:Y:S01]  /*52b0*/  FFMA.FTZ R21, R20, UR20, -R173.reuse ;  /* 0x0000001414157c23 */ /* 0x100fe200080108ad */
[--C-:B------:R-:W-:Y:S01]  /*52c0*/  FFMA.FTZ R10, R10, UR20, -R173.reuse ;  /* 0x000000140a0a7c23 */ /* 0x100fe200080108ad */
[----:B------:R-:W-:Y:S01]  /*52d0*/  IMAD.MOV R20, RZ, RZ, -R18 ;  /* 0x000000ffff147224 */ /* 0x000fe200078e0a12 */
[----:B------:R-:W-:Y:S01]  /*52e0*/  MUFU.EX2 R172, R172 ;  /* 0x000000ac00ac7308 */ /* 0x000fe20000000800 */
[--C-:B------:R-:W-:Y:S01]  /*52f0*/  FFMA.FTZ R11, R11, UR20, -R173.reuse ;  /* 0x000000140b0b7c23 */ /* 0x100fe200080108ad */
[--C-:B------:R-:W-:Y:S01]  /*5300*/  FFMA.FTZ R177, R153, UR20, -R173.reuse ;  /* 0x0000001499b17c23 */ /* 0x100fe200080108ad */
[----:B------:R-:W-:Y:S01]  /*5310*/  MOV R153, UR22 ;  /* 0x0000001600997c02 */ /* 0x000fe20008000f00 */
[----:B----4-:R-:W-:Y:S01]  /*5320*/  FFMA.FTZ R180, R13, R6, R174 ;  /* 0x000000060db47223 */ /* 0x010fe200000100ae */
[----:B------:R-:W-:Y:S01]  /*5330*/  ISETP.NE.AND P2, PT, R17, R20, PT ;  /* 0x000000141100720c */ /* 0x000fe20003f45270 */
[--C-:B------:R-:W-:Y:S01]  /*5340*/  FFMA.FTZ R20, R152, UR20, -R173.reuse ;  /* 0x0000001498147c23 */ /* 0x100fe200080108ad */
[--C-:B------:R-:W-:Y:S01]  /*5350*/  FFMA.FTZ R6, R162, UR20, -R173.reuse ;  /* 0x00000014a2067c23 */ /* 0x100fe200080108ad */
[----:B------:R-:W0:Y:S01]  /*5360*/  MUFU.EX2 R9, R9 ;  /* 0x0000000900097308 */ /* 0x000e220000000800 */
[----:B------:R-:W-:Y:S01]  /*5370*/  FADD.FTZ R180, R171, R180 ;  /* 0x000000b4abb47221 */ /* 0x000fe20000010000 */
[--C-:B------:R-:W-:Y:S01]  /*5380*/  FFMA.FTZ R154, R154, UR20, -R173.reuse ;  /* 0x000000149a9a7c23 */ /* 0x100fe200080108ad */
[--C-:B------:R-:W-:Y:S01]  /*5390*/  FFMA.FTZ R163, R163, UR20, -R173.reuse ;  /* 0x00000014a3a37c23 */ /* 0x100fe200080108ad */
[--C-:B------:R-:W-:Y:S01]  /*53a0*/  FFMA.FTZ R179, R166, UR20, -R173.reuse ;  /* 0x00000014a6b37c23 */ /* 0x100fe200080108ad */
[--C-:B------:R-:W-:Y:S01]  /*53b0*/  FFMA.FTZ R167, R167, UR20, -R173.reuse ;  /* 0x00000014a7a77c23 */ /* 0x100fe200080108ad */
[----:B------:R-:W-:Y:S01]  /*53c0*/  FFMA.FTZ R170, R170, UR20, -R173 ;  /* 0x00000014aaaa7c23 */ /* 0x000fe200080108ad */
[-C--:B------:R-:W-:Y:S01]  /*53d0*/  FMUL.FTZ R96, R96, R13.reuse ;  /* 0x0000000d60607220 */ /* 0x080fe20000410000 */
[----:B------:R-:W2:Y:S01]  /*53e0*/  MUFU.EX2 R10, R10 ;  /* 0x0000000a000a7308 */ /* 0x000ea20000000800 */
[----:B------:R-:W-:Y:S01]  /*53f0*/  FMUL.FTZ R97, R97, R13 ;  /* 0x0000000d61617220 */ /* 0x000fe20000410000 */
[----:B------:R-:W-:-:S02]  /*5400*/  @!P2 IMAD R152, R153, 0x40, R2 ;  /* 0x000000409998a824 */ /* 0x000fc400078e0202 */
[-C--:B------:R-:W-:Y:S01]  /*5410*/  FMUL.FTZ R100, R100, R13.reuse ;  /* 0x0000000d64647220 */ /* 0x080fe20000410000 */
[-C--:B------:R-:W-:Y:S01]  /*5420*/  FMUL.FTZ R101, R101, R13.reuse ;  /* 0x0000000d65657220 */ /* 0x080fe20000410000 */
[-C--:B------:R-:W-:Y:S01]  /*5430*/  FMUL.FTZ R104, R104, R13.reuse ;  /* 0x0000000d68687220 */ /* 0x080fe20000410000 */
[-C--:B------:R-:W-:Y:S01]  /*5440*/  FMUL.FTZ R105, R105, R13.reuse ;  /* 0x0000000d69697220 */ /* 0x080fe20000410000 */
[----:B------:R-:W-:Y:S01]  /*5450*/  FMUL.FTZ R108, R108, R13 ;  /* 0x0000000d6c6c7220 */ /* 0x000fe20000410000 */
[----:B------:R-:W3:Y:S01]  /*5460*/  MUFU.EX2 R11, R11 ;  /* 0x0000000b000b7308 */ /* 0x000ee20000000800 */
[----:B0-----:R-:W-:Y:S01]  /*5470*/  FFMA.FTZ R153, R172, R3, R9 ;  /* 0x00000003ac997223 */ /* 0x001fe20000010009 */
[-C--:B------:R-:W-:Y:S01]  /*5480*/  FMUL.FTZ R109, R109, R13.reuse ;  /* 0x0000000d6d6d7220 */ /* 0x080fe20000410000 */
[-C--:B------:R-:W-:Y:S01]  /*5490*/  FMUL.FTZ R112, R112, R13.reuse ;  /* 0x0000000d70707220 */ /* 0x080fe20000410000 */
[-C--:B------:R-:W-:Y:S01]  /*54a0*/  FMUL.FTZ R113, R113, R13.reuse ;  /* 0x0000000d71717220 */ /* 0x080fe20000410000 */
[-C--:B------:R-:W-:Y:S01]  /*54b0*/  FMUL.FTZ R116, R116, R13.reuse ;  /* 0x0000000d74747220 */ /* 0x080fe20000410000 */
[-C--:B------:R-:W-:Y:S01]  /*54c0*/  FMUL.FTZ R117, R117, R13.reuse ;  /* 0x0000000d75757220 */ /* 0x080fe20000410000 */
[-C--:B------:R-:W-:Y:S01]  /*54d0*/  FMUL.FTZ R120, R120, R13.reuse ;  /* 0x0000000d78787220 */ /* 0x080fe20000410000 */
[----:B------:R-:W0:Y:S01]  /*54e0*/  MUFU.EX2 R164, R164 ;  /* 0x000000a400a47308 */ /* 0x000e220000000800 */
[----:B--2---:R-:W-:Y:S01]  /*54f0*/  FADD.FTZ R162, R10, R153 ;  /* 0x000000990aa27221 */ /* 0x004fe20000010000 */
[----:B------:R-:W-:Y:S01]  /*5500*/  FADD.FTZ R153, R155, R180 ;  /* 0x000000b49b997221 */ /* 0x000fe20000010000 */
[-C--:B------:R-:W-:Y:S01]  /*5510*/  FMUL.FTZ R121, R121, R13.reuse ;  /* 0x0000000d79797220 */ /* 0x080fe20000410000 */
[-C--:B------:R-:W-:Y:S01]  /*5520*/  FMUL.FTZ R124, R124, R13.reuse ;  /* 0x0000000d7c7c7220 */ /* 0x080fe20000410000 */
[-C--:B------:R-:W-:Y:S01]  /*5530*/  FMUL.FTZ R125, R125, R13.reuse ;  /* 0x0000000d7d7d7220 */ /* 0x080fe20000410000 */
[----:B------:R-:W-:Y:S01]  /*5540*/  FADD.FTZ R153, R176, R153 ;  /* 0x00000099b0997221 */ /* 0x000fe20000010000 */
[-C--:B------:R-:W-:Y:S01]  /*5550*/  FMUL.FTZ R128, R128, R13.reuse ;  /* 0x0000000d80807220 */ /* 0x080fe20000410000 */
[----:B------:R-:W2:Y:S01]  /*5560*/  MUFU.EX2 R12, R12 ;  /* 0x0000000c000c7308 */ /* 0x000ea20000000800 */
[----:B---3--:R-:W-:Y:S01]  /*5570*/  FADD.FTZ R181, R11, R162 ;  /* 0x000000a20bb57221 */ /* 0x008fe20000010000 */
[----:B------:R-:W-:Y:S01]  /*5580*/  @!P2 LEA R162, R152, UR42, 0x2 ;  /* 0x0000002a98a2ac11 */ /* 0x000fe2000f8e10ff */
[-C--:B------:R-:W-:Y:S01]  /*5590*/  FMUL.FTZ R129, R129, R13.reuse ;  /* 0x0000000d81817220 */ /* 0x080fe20000410000 */
[-C--:B------:R-:W-:Y:S01]  /*55a0*/  FMUL.FTZ R132, R132, R13.reuse ;  /* 0x0000000d84847220 */ /* 0x080fe20000410000 */
[-C--:B------:R-:W-:Y:S01]  /*55b0*/  FMUL.FTZ R133, R133, R13.reuse ;  /* 0x0000000d85857220 */ /* 0x080fe20000410000 */
[-C--:B------:R-:W-:Y:S01]  /*55c0*/  FMUL.FTZ R136, R136, R13.reuse ;  /* 0x0000000d88887220 */ /* 0x080fe20000410000 */
[----:B------:R-:W-:Y:S01]  /*55d0*/  @!P2 STS [R162+0x28800], R13 ;  /* 0x0288000da200a388 */ /* 0x000fe20000000800 */
[----:B------:R-:W3:Y:S01]  /*55e0*/  MUFU.EX2 R15, R15 ;  /* 0x0000000f000f7308 */ /* 0x000ee20000000800 */
[----:B0-----:R-:W-:Y:S01]  /*55f0*/  FADD.FTZ R181, R164, R181 ;  /* 0x000000b5a4b57221 */ /* 0x001fe20000010000 */
[-C--:B------:R-:W-:Y:S01]  /*5600*/  FMUL.FTZ R137, R137, R13.reuse ;  /* 0x0000000d89897220 */ /* 0x080fe20000410000 */
[----:B------:R0:W-:Y:S01]  /*5610*/  @!P2 STS [R162+0x28820], R172 ;  /* 0x028820aca200a388 */ /* 0x0001e20000000800 */
[-C--:B------:R-:W-:Y:S01]  /*5620*/  FMUL.FTZ R140, R140, R13.reuse ;  /* 0x0000000d8c8c7220 */ /* 0x080fe20000410000 */
[-C--:B------:R-:W-:Y:S01]  /*5630*/  FMUL.FTZ R141, R141, R13.reuse ;  /* 0x0000000d8d8d7220 */ /* 0x080fe20000410000 */
[-C--:B------:R-:W-:Y:S01]  /*5640*/  FMUL.FTZ R144, R144, R13.reuse ;  /* 0x0000000d90907220 */ /* 0x080fe20000410000 */
[-C--:B------:R-:W-:Y:S01]  /*5650*/  FMUL.FTZ R145, R145, R13.reuse ;  /* 0x0000000d91917220 */ /* 0x080fe20000410000 */
[----:B------:R-:W4:Y:S01]  /*5660*/  MUFU.EX2 R14, R14 ;  /* 0x0000000e000e7308 */ /* 0x000f220000000800 */
[----:B--2---:R-:W-:Y:S01]  /*5670*/  FADD.FTZ R152, R12, R181 ;  /* 0x000000b50c987221 */ /* 0x004fe20000010000 */
[-C--:B------:R-:W-:Y:S01]  /*5680*/  FMUL.FTZ R148, R148, R13.reuse ;  /* 0x0000000d94947220 */ /* 0x080fe20000410000 */
[----:B------:R-:W-:Y:S01]  /*5690*/  FMUL.FTZ R149, R149, R13 ;  /* 0x0000000d95957220 */ /* 0x000fe20000410000 */
[-C--:B------:R-:W-:Y:S01]  /*56a0*/  FMUL.FTZ R26, R26, R172.reuse ;  /* 0x000000ac1a1a7220 */ /* 0x080fe20000410000 */
[-C--:B------:R-:W-:Y:S01]  /*56b0*/  FMUL.FTZ R27, R27, R172.reuse ;  /* 0x000000ac1b1b7220 */ /* 0x080fe20000410000 */
[-C--:B------:R-:W-:Y:S01]  /*56c0*/  FMUL.FTZ R30, R30, R172.reuse ;  /* 0x000000ac1e1e7220 */ /* 0x080fe20000410000 */
[----:B------:R-:W-:Y:S01]  /*56d0*/  FMUL.FTZ R31, R31, R172 ;  /* 0x000000ac1f1f7220 */ /* 0x000fe20000410000 */
[----:B------:R-:W2:Y:S01]  /*56e0*/  MUFU.EX2 R21, R21 ;  /* 0x0000001500157308 */ /* 0x000ea20000000800 */
[----:B---3--:R-:W-:Y:S01]  /*56f0*/  FADD.FTZ R173, R15, R152 ;  /* 0x000000980fad7221 */ /* 0x008fe20000010000 */
[----:B------:R-:W-:Y:S01]  /*5700*/  F2FP.F16.F32.PACK_AB R152, R171, R174 ;  /* 0x000000aeab98723e */ /* 0x000fe200000000ff */
[-C--:B------:R-:W-:Y:S01]  /*5710*/  FMUL.FTZ R34, R34, R172.reuse ;  /* 0x000000ac22227220 */ /* 0x080fe20000410000 */
[-C--:B------:R-:W-:Y:S01]  /*5720*/  FMUL.FTZ R35, R35, R172.reuse ;  /* 0x000000ac23237220 */ /* 0x080fe20000410000 */
[-C--:B------:R-:W-:Y:S01]  /*5730*/  FMUL.FTZ R38, R38, R172.reuse ;  /* 0x000000ac26267220 */ /* 0x080fe20000410000 */
[-C--:B------:R-:W-:Y:S01]  /*5740*/  FMUL.FTZ R39, R39, R172.reuse ;  /* 0x000000ac27277220 */ /* 0x080fe20000410000 */
[-C--:B------:R-:W-:Y:S01]  /*5750*/  FMUL.FTZ R42, R42, R172.reuse ;  /* 0x000000ac2a2a7220 */ /* 0x080fe20000410000 */
[----:B------:R-:W3:Y:S01]  /*5760*/  MUFU.EX2 R160, R160 ;  /* 0x000000a000a07308 */ /* 0x000ee20000000800 */
[----:B----4-:R-:W-:Y:S01]  /*5770*/  FADD.FTZ R180, R14, R173 ;  /* 0x000000ad0eb47221 */ /* 0x010fe20000010000 */
[-C--:B------:R-:W-:Y:S01]  /*5780*/  FMUL.FTZ R43, R43, R172.reuse ;  /* 0x000000ac2b2b7220 */ /* 0x080fe20000410000 */
[-C--:B------:R-:W-:Y:S01]  /*5790*/  FMUL.FTZ R46, R46, R172.reuse ;  /* 0x000000ac2e2e7220 */ /* 0x080fe20000410000 */
[-C--:B------:R-:W-:Y:S01]  /*57a0*/  FMUL.FTZ R47, R47, R172.reuse ;  /* 0x000000ac2f2f7220 */ /* 0x080fe20000410000 */
[-C--:B------:R-:W-:Y:S01]  /*57b0*/  FMUL.FTZ R50, R50, R172.reuse ;  /* 0x000000ac32327220 */ /* 0x080fe20000410000 */
[-C--:B------:R-:W-:Y:S01]  /*57c0*/  FMUL.FTZ R51, R51, R172.reuse ;  /* 0x000000ac33337220 */ /* 0x080fe20000410000 */
[-C--:B------:R-:W-:Y:S01]  /*57d0*/  FMUL.FTZ R54, R54, R172.reuse ;  /* 0x000000ac36367220 */ /* 0x080fe20000410000 */
[----:B------:R4:W-:Y:S01]  /*57e0*/  MUFU.EX2 R3, R154 ;  /* 0x0000009a00037308 */ /* 0x0009e20000000800 */
[----:B--2---:R-:W-:Y:S01]  /*57f0*/  FADD.FTZ R171, R21, R180 ;  /* 0x000000b415ab7221 */ /* 0x004fe20000010000 */
[-C--:B------:R-:W-:Y:S01]  /*5800*/  FMUL.FTZ R55, R55, R172.reuse ;  /* 0x000000ac37377220 */ /* 0x080fe20000410000 */
[-C--:B------:R-:W-:Y:S01]  /*5810*/  FMUL.FTZ R58, R58, R172.reuse ;  /* 0x000000ac3a3a7220 */ /* 0x080fe20000410000 */
[-C--:B------:R-:W-:Y:S01]  /*5820*/  FMUL.FTZ R59, R59, R172.reuse ;  /* 0x000000ac3b3b7220 */ /* 0x080fe20000410000 */
[-C--:B------:R-:W-:Y:S01]  /*5830*/  FMUL.FTZ R62, R62, R172.reuse ;  /* 0x000000ac3e3e7220 */ /* 0x080fe20000410000 */
[-C--:B------:R-:W-:Y:S01]  /*5840*/  FMUL.FTZ R63, R63, R172.reuse ;  /* 0x000000ac3f3f7220 */ /* 0x080fe20000410000 */
[----:B------:R-:W-:Y:S01]  /*5850*/  FMUL.FTZ R66, R66, R172 ;  /* 0x000000ac42427220 */ /* 0x000fe20000410000 */
[----:B------:R-:W2:Y:S01]  /*5860*/  MUFU.EX2 R20, R20 ;  /* 0x0000001400147308 */ /* 0x000ea20000000800 */
[----:B----4-:R-:W-:Y:S01]  /*5870*/  FADD.FTZ R154, R156, R153 ;  /* 0x000000999c9a7221 */ /* 0x010fe20000010000 */
[----:B------:R-:W-:Y:S01]  /*5880*/  F2FP.F16.F32.PACK_AB R156, R157, R156 ;  /* 0x0000009c9d9c723e */ /* 0x000fe200000000ff */
[-C--:B------:R-:W-:Y:S01]  /*5890*/  FMUL.FTZ R67, R67, R172.reuse ;  /* 0x000000ac43437220 */ /* 0x080fe20000410000 */
[----:B------:R-:W-:Y:S01]  /*58a0*/  FMUL.FTZ R70, R70, R172 ;  /* 0x000000ac46467220 */ /* 0x000fe20000410000 */
[----:B------:R-:W-:Y:S01]  /*58b0*/  FADD.FTZ R153, R157, R154 ;  /* 0x0000009a9d997221 */ /* 0x000fe20000010000 */
[----:B------:R-:W-:Y:S01]  /*58c0*/  F2FP.F16.F32.PACK_AB R157, R15, R12 ;  /* 0x0000000c0f9d723e */ /* 0x000fe200000000ff */
[----:B------:R-:W-:Y:S01]  /*58d0*/  FMUL.FTZ R71, R71, R172 ;  /* 0x000000ac47477220 */ /* 0x000fe20000410000 */
[----:B------:R-:W4:Y:S01]  /*58e0*/  MUFU.EX2 R161, R161 ;  /* 0x000000a100a17308 */ /* 0x000f220000000800 */
[----:B------:R-:W-:Y:S01]  /*58f0*/  FADD.FTZ R154, R158, R153 ;  /* 0x000000999e9a7221 */ /* 0x000fe20000010000 */
[----:B------:R-:W-:Y:S01]  /*5900*/  F2FP.F16.F32.PACK_AB R158, R159, R158 ;  /* 0x0000009e9f9e723e */ /* 0x000fe200000000ff */
[-C--:B------:R-:W-:Y:S01]  /*5910*/  FMUL.FTZ R74, R74, R172.reuse ;  /* 0x000000ac4a4a7220 */ /* 0x080fe20000410000 */
[-C--:B------:R-:W-:Y:S01]  /*5920*/  FMUL.FTZ R75, R75, R172.reuse ;  /* 0x000000ac4b4b7220 */ /* 0x080fe20000410000 */
[----:B------:R-:W-:Y:S01]  /*5930*/  FADD.FTZ R153, R159, R154 ;  /* 0x0000009a9f997221 */ /* 0x000fe20000010000 */
[----:B------:R-:W-:Y:S01]  /*5940*/  F2FP.F16.F32.PACK_AB R154, R176, R155 ;  /* 0x0000009bb09a723e */ /* 0x000fe200000000ff */
[----:B------:R-:W-:Y:S01]  /*5950*/  FMUL.FTZ R78, R78, R172 ;  /* 0x000000ac4e4e7220 */ /* 0x000fe20000410000 */
[----:B------:R-:W5:Y:S01]  /*5960*/  MUFU.EX2 R177, R177 ;  /* 0x000000b100b17308 */ /* 0x000f620000000800 */
[----:B---3--:R-:W-:Y:S01]  /*5970*/  FADD.FTZ R174, R160, R153 ;  /* 0x00000099a0ae7221 */ /* 0x008fe20000010000 */
[----:B------:R-:W-:Y:S01]  /*5980*/  F2FP.F16.F32.PACK_AB R153, R10, R9 ;  /* 0x000000090a99723e */ /* 0x000fe200000000ff */
[----:B--2---:R-:W-:Y:S01]  /*5990*/  FADD.FTZ R10, R20, R171 ;  /* 0x000000ab140a7221 */ /* 0x004fe20000010000 */
[----:B------:R-:W-:Y:S01]  /*59a0*/  F2FP.F16.F32.PACK_AB R155, R164, R11 ;  /* 0x0000000ba49b723e */ /* 0x000fe200000000ff */
[----:B------:R-:W-:Y:S01]  /*59b0*/  BAR.SYNC.DEFER_BLOCKING 0xf, 0x100 ;  /* 0x03c4000000007b1d */ /* 0x000fe20000010000 */
[----:B------:R-:W-:Y:S01]  /*59c0*/  F2FP.F16.F32.PACK_AB R159, R21, R14 ;  /* 0x0000000e159f723e */ /* 0x000fe200000000ff */
[-C--:B------:R-:W-:Y:S01]  /*59d0*/  FMUL.FTZ R79, R79, R172.reuse ;  /* 0x000000ac4f4f7220 */ /* 0x080fe20000410000 */
[----:B------:R-:W-:Y:S01]  /*59e0*/  FMUL.FTZ R82, R82, R172 ;  /* 0x000000ac52527220 */ /* 0x000fe20000410000 */
[C---:B----4-:R-:W-:Y:S01]  /*59f0*/  FADD.FTZ R9, R161.reuse, R174 ;  /* 0x000000aea1097221 */ /* 0x050fe20000010000 */
[----:B------:R-:W-:Y:S01]  /*5a00*/  F2FP.F16.F32.PACK_AB R160, R161, R160 ;  /* 0x000000a0a1a0723e */ /* 0x000fe200000000ff */
[----:B------:R-:W0:Y:S01]  /*5a10*/  MUFU.EX2 R168, R168 ;  /* 0x000000a800a87308 */ /* 0x000e220000000800 */
[-C--:B------:R-:W-:Y:S01]  /*5a20*/  FMUL.FTZ R83, R83, R172.reuse ;  /* 0x000000ac53537220 */ /* 0x080fe20000410000 */
[-C--:B------:R-:W-:Y:S01]  /*5a30*/  FMUL.FTZ R86, R86, R172.reuse ;  /* 0x000000ac56567220 */ /* 0x080fe20000410000 */
[-C--:B------:R-:W-:Y:S01]  /*5a40*/  FMUL.FTZ R87, R87, R172.reuse ;  /* 0x000000ac57577220 */ /* 0x080fe20000410000 */
[-C--:B------:R-:W-:Y:S01]  /*5a50*/  FMUL.FTZ R90, R90, R172.reuse ;  /* 0x000000ac5a5a7220 */ /* 0x080fe20000410000 */
[----:B------:R-:W-:Y:S01]  /*5a60*/  FMUL.FTZ R91, R91, R172 ;  /* 0x000000ac5b5b7220 */ /* 0x000fe20000410000 */
[C---:B-----5:R-:W-:Y:S01]  /*5a70*/  FADD.FTZ R10, R177.reuse, R10 ;  /* 0x0000000ab10a7221 */ /* 0x060fe20000010000 */
[----:B------:R-:W-:Y:S01]  /*5a80*/  F2FP.F16.F32.PACK_AB R161, R177, R20 ;  /* 0x00000014b1a1723e */ /* 0x000fe200000000ff */
[----:B------:R-:W2:Y:S01]  /*5a90*/  MUFU.EX2 R6, R6 ;  /* 0x0000000600067308 */ /* 0x000ea20000000800 */
[-C--:B------:R-:W-:Y:S01]  /*5aa0*/  FMUL.FTZ R94, R94, R172.reuse ;  /* 0x000000ac5e5e7220 */ /* 0x080fe20000410000 */
[-C--:B------:R-:W-:Y:S01]  /*5ab0*/  FMUL.FTZ R95, R95, R172.reuse ;  /* 0x000000ac5f5f7220 */ /* 0x080fe20000410000 */
[-C--:B------:R-:W-:Y:S01]  /*5ac0*/  FMUL.FTZ R98, R98, R172.reuse ;  /* 0x000000ac62627220 */ /* 0x080fe20000410000 */
[-C--:B------:R-:W-:Y:S01]  /*5ad0*/  FMUL.FTZ R99, R99, R172.reuse ;  /* 0x000000ac63637220 */ /* 0x080fe20000410000 */
[-C--:B------:R-:W-:Y:S01]  /*5ae0*/  FMUL.FTZ R102, R102, R172.reuse ;  /* 0x000000ac66667220 */ /* 0x080fe20000410000 */
[-C--:B------:R-:W-:Y:S01]  /*5af0*/  FMUL.FTZ R103, R103, R172.reuse ;  /* 0x000000ac67677220 */ /* 0x080fe20000410000 */
[-C--:B------:R-:W-:Y:S01]  /*5b00*/  FMUL.FTZ R106, R106, R172.reuse ;  /* 0x000000ac6a6a7220 */ /* 0x080fe20000410000 */
[----:B------:R-:W3:Y:S01]  /*5b10*/  MUFU.EX2 R175, R175 ;  /* 0x000000af00af7308 */ /* 0x000ee20000000800 */
[----:B0-----:R-:W-:Y:S01]  /*5b20*/  FADD.FTZ R162, R168, R9 ;  /* 0x00000009a8a27221 */ /* 0x001fe20000010000 */
[----:B------:R-:W-:Y:S01]  /*5b30*/  FADD.FTZ R9, R3, R10 ;  /* 0x0000000a03097221 */ /* 0x000fe20000010000 */
[----:B------:R0:W-:Y:S01]  /*5b40*/  STSM.16.M88.4 [R22+0x26800], R152 ;  /* 0x0268009816007844 */ /* 0x0001e20000000200 */
[-C--:B------:R-:W-:Y:S01]  /*5b50*/  FMUL.FTZ R107, R107, R172.reuse ;  /* 0x000000ac6b6b7220 */ /* 0x080fe20000410000 */
[-C--:B------:R-:W-:Y:S01]  /*5b60*/  FMUL.FTZ R110, R110, R172.reuse ;  /* 0x000000ac6e6e7220 */ /* 0x080fe20000410000 */
[-C--:B------:R-:W-:Y:S01]  /*5b70*/  FMUL.FTZ R111, R111, R172.reuse ;  /* 0x000000ac6f6f7220 */ /* 0x080fe20000410000 */
[----:B------:R0:W-:Y:S01]  /*5b80*/  STSM.16.M88.4 [R184], R156 ;  /* 0x0000009cb8007844 */ /* 0x0001e20000000200 */
[----:B------:R4:W5:Y:S01]  /*5b90*/  MUFU.EX2 R166, R163 ;  /* 0x000000a300a67308 */ /* 0x0009620000000800 */
[----:B--2---:R-:W-:Y:S01]  /*5ba0*/  FADD.FTZ R9, R6, R9 ;  /* 0x0000000906097221 */ /* 0x004fe20000010000 */
[-C--:B------:R-:W-:Y:S01]  /*5bb0*/  FMUL.FTZ R114, R114, R172.reuse ;  /* 0x000000ac72727220 */ /* 0x080fe20000410000 */
[-C--:B------:R-:W-:Y:S01]  /*5bc0*/  FMUL.FTZ R115, R115, R172.reuse ;  /* 0x000000ac73737220 */ /* 0x080fe20000410000 */
[-C--:B------:R-:W-:Y:S01]  /*5bd0*/  FMUL.FTZ R118, R118, R172.reuse ;  /* 0x000000ac76767220 */ /* 0x080fe20000410000 */
[-C--:B------:R-:W-:Y:S01]  /*5be0*/  FMUL.FTZ R119, R119, R172.reuse ;  /* 0x000000ac77777220 */ /* 0x080fe20000410000 */
[-C--:B------:R-:W-:Y:S01]  /*5bf0*/  FMUL.FTZ R122, R122, R172.reuse ;  /* 0x000000ac7a7a7220 */ /* 0x080fe20000410000 */
[-C--:B------:R-:W-:Y:S01]  /*5c00*/  FMUL.FTZ R123, R123, R172.reuse ;  /* 0x000000ac7b7b7220 */ /* 0x080fe20000410000 */
[----:B------:R-:W2:Y:S01]  /*5c10*/  MUFU.EX2 R165, R165 ;  /* 0x000000a500a57308 */ /* 0x000ea20000000800 */
[----:B---3--:R-:W-:Y:S01]  /*5c20*/  FADD.FTZ R162, R175, R162 ;  /* 0x000000a2afa27221 */ /* 0x008fe20000010000 */
[----:B----4-:R-:W-:Y:S01]  /*5c30*/  F2FP.F16.F32.PACK_AB R163, R6, R3 ;  /* 0x0000000306a3723e */ /* 0x010fe200000000ff */
[-C--:B------:R-:W-:Y:S01]  /*5c40*/  FMUL.FTZ R126, R126, R172.reuse ;  /* 0x000000ac7e7e7220 */ /* 0x080fe20000410000 */
[-C--:B------:R-:W-:Y:S01]  /*5c50*/  FMUL.FTZ R127, R127, R172.reuse ;  /* 0x000000ac7f7f7220 */ /* 0x080fe20000410000 */
[-C--:B------:R-:W-:Y:S01]  /*5c60*/  FMUL.FTZ R130, R130, R172.reuse ;  /* 0x000000ac82827220 */ /* 0x080fe20000410000 */
[-C--:B------:R-:W-:Y:S01]  /*5c70*/  FMUL.FTZ R131, R131, R172.reuse ;  /* 0x000000ac83837220 */ /* 0x080fe20000410000 */
[-C--:B------:R-:W-:Y:S01]  /*5c80*/  FMUL.FTZ R134, R134, R172.reuse ;  /* 0x000000ac86867220 */ /* 0x080fe20000410000 */
[----:B------:R-:W3:Y:S01]  /*5c90*/  MUFU.EX2 R179, R179 ;  /* 0x000000b300b37308 */ /* 0x000ee20000000800 */
[----:B-----5:R-:W-:Y:S01]  /*5ca0*/  FADD.FTZ R10, R166, R9 ;  /* 0x00000009a60a7221 */ /* 0x020fe20000010000 */
[-C--:B------:R-:W-:Y:S01]  /*5cb0*/  FMUL.FTZ R135, R135, R172.reuse ;  /* 0x000000ac87877220 */ /* 0x080fe20000410000 */
[-C--:B------:R-:W-:Y:S01]  /*5cc0*/  FMUL.FTZ R138, R138, R172.reuse ;  /* 0x000000ac8a8a7220 */ /* 0x080fe20000410000 */
[-C--:B------:R-:W-:Y:S01]  /*5cd0*/  FMUL.FTZ R139, R139, R172.reuse ;  /* 0x000000ac8b8b7220 */ /* 0x080fe20000410000 */
[-C--:B------:R-:W-:Y:S01]  /*5ce0*/  FMUL.FTZ R142, R142, R172.reuse ;  /* 0x000000ac8e8e7220 */ /* 0x080fe20000410000 */
[-C--:B------:R-:W-:Y:S01]  /*5cf0*/  FMUL.FTZ R143, R143, R172.reuse ;  /* 0x000000ac8f8f7220 */ /* 0x080fe20000410000 */
[----:B------:R-:W-:Y:S01]  /*5d00*/  FMUL.FTZ R146, R146, R172 ;  /* 0x000000ac92927220 */ /* 0x000fe20000410000 */
[----:B------:R-:W4:Y:S01]  /*5d10*/  MUFU.EX2 R178, R178 ;  /* 0x000000b200b27308 */ /* 0x000f220000000800 */
[----:B--2---:R-:W-:Y:S01]  /*5d20*/  FADD.FTZ R11, R165, R162 ;  /* 0x000000a2a50b7221 */ /* 0x004fe20000010000 */
[----:B------:R-:W-:Y:S01]  /*5d30*/  F2FP.F16.F32.PACK_AB R162, R175, R168 ;  /* 0x000000a8afa2723e */ /* 0x000fe200000000ff */
[-C--:B------:R-:W-:Y:S01]  /*5d40*/  FMUL.FTZ R147, R147, R172.reuse ;  /* 0x000000ac93937220 */ /* 0x080fe20000410000 */
[-C--:B------:R-:W-:Y:S01]  /*5d50*/  FMUL.FTZ R150, R150, R172.reuse ;  /* 0x000000ac96967220 */ /* 0x080fe20000410000 */
[----:B------:R-:W-:-:S02]  /*5d60*/  FMUL.FTZ R151, R151, R172 ;  /* 0x000000ac97977220 */ /* 0x000fc40000410000 */
[----:B------:R0:W-:Y:S01]  /*5d70*/  STSM.16.M88.4 [R19], R160 ;  /* 0x000000a013007844 */ /* 0x0001e20000000200 */
[----:B------:R-:W2:Y:S01]  /*5d80*/  MUFU.EX2 R167, R167 ;  /* 0x000000a700a77308 */ /* 0x000ea20000000800 */
[----:B---3--:R-:W-:-:S07]  /*5d90*/  FADD.FTZ R10, R179, R10 ;  /* 0x0000000ab30a7221 */ /* 0x008fce0000010000 */
[----:B------:R-:W3:Y:S01]  /*5da0*/  MUFU.EX2 R169, R169 ;  /* 0x000000a900a97308 */ /* 0x000ee20000000800 */
[C---:B----4-:R-:W-:Y:S01]  /*5db0*/  F2FP.F16.F32.PACK_AB R164, R178.reuse, R165 ;  /* 0x000000a5b2a4723e */ /* 0x050fe200000000ff */
[----:B------:R-:W-:Y:S01]  /*5dc0*/  FADD.FTZ R12, R178, R11 ;  /* 0x0000000bb20c7221 */ /* 0x000fe20000010000 */
[----:B------:R-:W-:-:S05]  /*5dd0*/  F2FP.F16.F32.PACK_AB R165, R179, R166 ;  /* 0x000000a6b3a5723e */ /* 0x000fca00000000ff */
[----:B------:R-:W4:Y:S01]  /*5de0*/  MUFU.EX2 R170, R170 ;  /* 0x000000aa00aa7308 */ /* 0x000f220000000800 */
[----:B--2---:R-:W-:Y:S01]  /*5df0*/  FADD.FTZ R9, R167, R10 ;  /* 0x0000000aa7097221 */ /* 0x004fe20000010000 */
[----:B---3--:R-:W-:Y:S01]  /*5e00*/  F2FP.F16.F32.PACK_AB R166, R8, R169 ;  /* 0x000000a908a6723e */ /* 0x008fe200000000ff */
[----:B------:R-:W-:-:S04]  /*5e10*/  FADD.FTZ R3, R169, R12 ;  /* 0x0000000ca9037221 */ /* 0x000fc80000010000 */
[----:B------:R-:W-:Y:S01]  /*5e20*/  FADD.FTZ R6, R8, R3 ;  /* 0x0000000308067221 */ /* 0x000fe20000010000 */
[C---:B----4-:R-:W-:Y:S01]  /*5e30*/  F2FP.F16.F32.PACK_AB R167, R170.reuse, R167 ;  /* 0x000000a7aaa7723e */ /* 0x050fe200000000ff */
[----:B------:R-:W-:-:S04]  /*5e40*/  FADD.FTZ R3, R170, R9 ;  /* 0x00000009aa037221 */ /* 0x000fc80000010000 */
[----:B------:R0:W-:Y:S01]  /*5e50*/  STSM.16.M88.4 [R23], R164 ;  /* 0x000000a417007844 */ /* 0x0001e20000000200 */
[----:B------:R-:W-:Y:S05]  /*5e60*/  @!P0 BRA `(.L_x_3263) ;  /* 0x0000000000048947 */ /* 0x000fea0003800000 */
[----:B------:R-:W-:Y:S01]  /*5e70*/  BPT.TRAP 0x1 ;  /* 0x000000040000795c */ /* 0x000fe20000300000 */
.L_x_3263:
[----:B------:R2:W3:Y:S01]  /*5e80*/  SYNCS.PHASECHK.TRANS64.TRYWAIT P2, [UR21+0x28c50], R7 ;  /* 0x028c5007ff0075a7 */ /* 0x0004e20008040155 */
[----:B------:R-:W-:Y:S05]  /*5e90*/  @!P0 BRA `(.L_x_3264) ;  /* 0x0000000000048947 */ /* 0x000fea0003800000 */
[----:B------:R-:W-:Y:S01]  /*5ea0*/  BPT.TRAP 0x1 ;  /* 0x000000040000795c */ /* 0x000fe20000300000 */
.L_x_3264:
[----:B---3--:R-:W-:Y:S05]  /*5eb0*/  @P2 BRA `(.L_x_3265) ;  /* 0x0000000000082947 */ /* 0x008fea0003800000 */
[----:B------:R-:W3:Y:S02]  /*5ec0*/  SYNCS.PHASECHK.TRANS64.TRYWAIT P2, [UR21+0x28c50], R7 ;  /* 0x028c5007ff0075a7 */ /* 0x000ee40008040155 */
[----:B---3--:R-:W-:Y:S05]  /*5ed0*/  @!P2 BRA `(.L_x_3266) ;  /* 0x0000006c008ca947 */ /* 0x008fea0003800000 */
.L_x_3265:
[----:B------:R-:W-:Y:S01]  /*5ee0*/  ULEA UR10, UR47, UR52, 0xc ;  /* 0x000000342f0a7291 */ /* 0x000fe2000f8e603f */
[----:B------:R-:W-:Y:S01]  /*5ef0*/  WARPGROUP.ARRIVE ;  /* 0x00000000000079c5 */ /* 0x000fe20000000000 */
[----:B------:R-:W-:-:S05]  /*5f00*/  UMOV UR7, 0x40000040 ;  /* 0x4000004000077882 */ /* 0x000fca0000000000 */
[----:B------:R-:W-:Y:S02]  /*5f10*/  UMOV UR6, UR10 ;  /* 0x0000000a00067c82 */ /* 0x000fe40008000000 */
        /* <DEDUP_REMOVED lines=25> */
[----:B----4-:R-:W4:Y:S02]  /*60b0*/  FENCE.VIEW.ASYNC.S ;  /* 0x00000000000073c6 */ /* 0x010f240000000000 */
[----:B----4-:R-:W-:Y:S01]  /*60c0*/  NOP ;  /* 0x0000000000007918 */ /* 0x010fe20000000000 */
[----:B------:R-:W-:Y:S06]  /*60d0*/  BAR.ARV 0xe, 0x100 ;  /* 0x0384000000007b1d */ /* 0x000fec0000002000 */
[----:B------:R-:W-:Y:S05]  /*60e0*/  @!P0 BRA `(.L_x_3267) ;  /* 0x0000000000048947 */ /* 0x000fea0003800000 */
[----:B------:R-:W-:Y:S01]  /*60f0*/  BPT.TRAP 0x1 ;  /* 0x000000040000795c */ /* 0x000fe20000300000 */
.L_x_3267:
[----:B------:R-:W-:Y:S01]  /*6100*/  UIADD3 UR21, UR21, 0x28c60, URZ ;  /* 0x00028c6015157890 */ /* 0x000fe2000fffe03f */
[----:B---3--:R-:W-:Y:S01]  /*6110*/  IMAD.MOV.U32 R8, RZ, RZ, R5 ;  /* 0x000000ffff087224 */ /* 0x008fe200078e0005 */
[----:B------:R-:W-:Y:S01]  /*6120*/  UMOV UR22, UR47 ;  /* 0x0000002f00167c82 */ /* 0x000fe20008000000 */
[----:B------:R-:W-:Y:S01]  /*6130*/  IMAD.MOV.U32 R13, RZ, RZ, R4 ;  /* 0x000000ffff0d7224 */ /* 0x000fe200078e0004 */
[----:B------:R-:W-:-:S09]  /*6140*/  UPRMT UR21, UR39, 0x654, UR21 ;  /* 0x0000065427157896 */ /* 0x000fd20008000015 */
[----:B------:R-:W-:Y:S01]  /*6150*/  SYNCS.ARRIVE.TRANS64.RED.A1T0 RZ, [UR21], RZ ;  /* 0x000000ffffff79a7 */ /* 0x000fe20008100415 */
[----:B------:R-:W-:Y:S05]  /*6160*/  @P1 BRA `(.L_x_3268) ;  /* 0xffffffe000c41947 */ /* 0x000fea000383ffff */
.L_x_3257:
[----:B-1234-:R-:W1:Y:S01]  /*6170*/  SHFL.BFLY PT, R7, R6, 0x2, 0x1f ;  /* 0x0c401f0006077f89 */ /* 0x01ee6200000e0000 */
[----:B------:R-:W-:Y:S01]  /*6180*/  IMAD.U32 R14, RZ, RZ, UR20 ;  /* 0x00000014ff0e7e24 */ /* 0x000fe2000f8e00ff */
[----:B------:R-:W-:Y:S02]  /*6190*/  UIADD3 UR36, UR36, 0x1, URZ ;  /* 0x0000000124247890 */ /* 0x000fe4000fffe03f */
[----:B------:R-:W2:Y:S01]  /*61a0*/  SHFL.BFLY PT, R8, R3, 0x2, 0x1f ;  /* 0x0c401f0003087f89 */ /* 0x000ea200000e0000 */
[----:B------:R-:W-:Y:S08]  /*61b0*/  BAR.ARV 0x8, 0x100 ;  /* 0x0204000000007b1d */ /* 0x000ff00000002000 */
[----:B------:R-:W-:Y:S01]  /*61c0*/  BAR.SYNC.DEFER_BLOCKING 0xf, 0x100 ;  /* 0x03c4000000007b1d */ /* 0x000fe20000010000 */
[----:B-1----:R-:W-:Y:S01]  /*61d0*/  FADD.FTZ R7, R7, R6 ;  /* 0x0000000607077221 */ /* 0x002fe20000010000 */
[----:B------:R-:W-:-:S02]  /*61e0*/  IMAD.MOV.U32 R6, RZ, RZ, RZ ;  /* 0x000000ffff067224 */ /* 0x000fc400078e00ff */
[----:B--2---:R-:W-:Y:S02]  /*61f0*/  FADD.FTZ R9, R8, R3 ;  /* 0x0000000308097221 */ /* 0x004fe40000010000 */
[----:B------:R-:W1:Y:S01]  /*6200*/  SHFL.BFLY PT, R0, R7, 0x1, 0x1f ;  /* 0x0c201f0007007f89 */ /* 0x000e6200000e0000 */
[----:B------:R-:W-:Y:S01]  /*6210*/  MOV R8, RZ ;  /* 0x000000ff00087202 */ /* 0x000fe20000000f00 */
[----:B------:R-:W-:Y:S01]  /*6220*/  IMAD.U32 R3, RZ, RZ, UR47 ;  /* 0x0000002fff037e24 */ /* 0x000fe2000f8e00ff */
[----:B------:R-:W-:Y:S01]  /*6230*/  UIADD3 UR47, UR47, 0x1, URZ ;  /* 0x000000012f2f7890 */ /* 0x000fe2000fffe03f */
[----:B------:R-:W2:Y:S03]  /*6240*/  SHFL.BFLY PT, R10, R9, 0x1, 0x1f ;  /* 0x0c201f00090a7f89 */ /* 0x000ea600000e0000 */
[----:B------:R-:W-:-:S04]  /*6250*/  UISETP.NE.AND UP0, UPT, UR47, 0x2, UPT ;  /* 0x000000022f00788c */ /* 0x000fc8000bf05270 */
[----:B------:R-:W-:Y:S02]  /*6260*/  USEL UR4, URZ, 0x1, UP0 ;  /* 0x000000013f047887 */ /* 0x000fe40008000000 */
[----:B------:R-:W-:Y:S02]  /*6270*/  USEL UR47, UR47, URZ, UP0 ;  /* 0x0000003f2f2f7287 */ /* 0x000fe40008000000 */
[----:B------:R-:W-:Y:S01]  /*6280*/  ULOP3.LUT UR37, UR37, UR4, URZ, 0x3c, !UPT ;  /* 0x0000000425257292 */ /* 0x000fe2000f8e3c3f */
[----:B-1----:R-:W-:Y:S01]  /*6290*/  FADD.FTZ R11, R7, R0 ;  /* 0x00000000070b7221 */ /* 0x002fe20000010000 */
[----:B------:R-:W-:Y:S02]  /*62a0*/  IMAD.MOV R0, RZ, RZ, -R18 ;  /* 0x000000ffff007224 */ /* 0x000fe400078e0a12 */
[----:B--2---:R-:W-:Y:S02]  /*62b0*/  FADD.FTZ R10, R9, R10 ;  /* 0x0000000a090a7221 */ /* 0x004fe40000010000 */
[----:B------:R-:W-:Y:S01]  /*62c0*/  FSETP.NE.FTZ.AND P0, PT, R11, RZ, PT ;  /* 0x000000ff0b00720b */ /* 0x000fe20003f15000 */
[----:B------:R-:W-:Y:S01]  /*62d0*/  IMAD.U32 R9, RZ, RZ, UR20 ;  /* 0x00000014ff097e24 */ /* 0x000fe2000f8e00ff */
[----:B------:R-:W-:-:S02]  /*62e0*/  ISETP.NE.AND P2, PT, R17, R0, PT ;  /* 0x000000001100720c */ /* 0x000fc40003f45270 */
[----:B------:R-:W-:-:S09]  /*62f0*/  FSETP.NE.FTZ.AND P1, PT, R10, RZ, PT ;  /* 0x000000ff0a00720b */ /* 0x000fd20003f35000 */
[----:B------:R-:W1:Y:S01]  /*6300*/  @P0 MUFU.RCP R8, R11 ;  /* 0x0000000b00080308 */ /* 0x000e620000001000 */
[----:B------:R-:W-:Y:S01]  /*6310*/  @P0 FMUL.FTZ R9, R9, 0.69314718246459960938 ;  /* 0x3f31721809090820 */ /* 0x000fe20000410000 */
[----:B------:R-:W-:Y:S01]  /*6320*/  @!P2 IMAD R0, R3, 0x40, R2 ;  /* 0x000000400300a824 */ /* 0x000fe200078e0202 */
[----:B------:R-:W-:-:S04]  /*6330*/  MOV R3, 0xff800000 ;  /* 0xff80000000037802 */ /* 0x000fc80000000f00 */
[----:B------:R-:W-:Y:S01]  /*6340*/  @!P2 LEA R13, R0, UR42, 0x2 ;  /* 0x0000002a000dac11 */ /* 0x000fe2000f8e10ff */
[----:B------:R-:W2:Y:S01]  /*6350*/  @P1 MUFU.RCP R6, R10 ;  /* 0x0000000a00061308 */ /* 0x000ea20000001000 */
[----:B------:R-:W-:-:S07]  /*6360*/  IMAD.MOV.U32 R0, RZ, RZ, -0x800000 ;  /* 0xff800000ff007424 */ /* 0x000fce00078e00ff */
[----:B------:R-:W3:Y:S01]  /*6370*/  @P0 MUFU.LG2 R11, R11 ;  /* 0x0000000b000b0308 */ /* 0x000ee20000000c00 */
[----:B-1----:R1:W-:Y:S01]  /*6380*/  @!P2 STS [R13+0x28800], R8 ;  /* 0x028800080d00a388 */ /* 0x0023e20000000800 */
[-C--:B------:R-:W-:Y:S01]  /*6390*/  FMUL.FTZ R208, R24, R8.reuse ;  /* 0x0000000818d07220 */ /* 0x080fe20000410000 */
[-C--:B------:R-:W-:Y:S01]  /*63a0*/  FMUL.FTZ R206, R25, R8.reuse ;  /* 0x0000000819ce7220 */ /* 0x080fe20000410000 */
[-C--:B------:R-:W-:Y:S01]  /*63b0*/  FMUL.FTZ R205, R28, R8.reuse ;  /* 0x000000081ccd7220 */ /* 0x080fe20000410000 */
[-C--:B------:R-:W-:Y:S01]  /*63c0*/  FMUL.FTZ R7, R29, R8.reuse ;  /* 0x000000081d077220 */ /* 0x080fe20000410000 */
[-C--:B------:R-:W-:Y:S01]  /*63d0*/  FMUL.FTZ R207, R32, R8.reuse ;  /* 0x0000000820cf7220 */ /* 0x080fe20000410000 */
[-C--:B------:R-:W-:Y:S01]  /*63e0*/  FMUL.FTZ R204, R33, R8.reuse ;  /* 0x0000000821cc7220 */ /* 0x080fe20000410000 */
[----:B------:R3:W4:Y:S01]  /*63f0*/  @P1 MUFU.LG2 R12, R10 ;  /* 0x0000000a000c1308 */ /* 0x0007220000000c00 */
[----:B--2---:R2:W-:Y:S01]  /*6400*/  @!P2 STS [R13+0x28820], R6 ;  /* 0x028820060d00a388 */ /* 0x0045e20000000800 */
        /* <DEDUP_REMOVED lines=58> */
[----:B---3--:R-:W-:Y:S01]  /*67b0*/  @P0 FMUL.FTZ R10, R11, 0.69314718246459960938 ;  /* 0x3f3172180b0a0820 */ /* 0x008fe20000410000 */
[----:B-1----:R-:W-:Y:S01]  /*67c0*/  @P1 FMUL.FTZ R8, R14, 0.69314718246459960938 ;  /* 0x3f3172180e081820 */ /* 0x002fe20000410000 */
[----:B----4-:R-:W-:Y:S01]  /*67d0*/  @P1 FMUL.FTZ R11, R12, 0.69314718246459960938 ;  /* 0x3f3172180c0b1820 */ /* 0x010fe20000410000 */
        /* <DEDUP_REMOVED lines=64> */
[----:B------:R-:W-:Y:S01]  /*6be0*/  @P0 FFMA.FTZ R3, R9, R4, R10 ;  /* 0x0000000409030223 */ /* 0x000fe2000001000a */
[----:B------:R-:W-:Y:S01]  /*6bf0*/  @P1 FFMA.FTZ R0, R8, R5, R11 ;  /* 0x0000000508001223 */ /* 0x000fe2000001000b */
[----:B--2---:R-:W-:Y:S06]  /*6c00*/  BAR.ARV 0xe, 0x100 ;  /* 0x0384000000007b1d */ /* 0x004fec0000002000 */
.L_x_3244:
[----:B------:R-:W0:Y:S01]  /*6c10*/  S2UR UR6, SR_SWINHI ;  /* 0x00000000000679c3 */ /* 0x000e220000002f00 */
[----:B------:R-:W-:-:S07]  /*6c20*/  LEA R9, R211, R16, 0x6 ;  /* 0x00000010d3097211 */ /* 0x000fce00078e30ff */
[----:B------:R-:W-:Y:S01]  /*6c30*/  BAR.SYNC.DEFER_BLOCKING 0x1, 0x100 ;  /* 0x0044000000007b1d */ /* 0x000fe20000010000 */
[----:B------:R-:W-:Y:S01]  /*6c40*/  F2FP.F16.F32.PACK_AB R6, R7, R205 ;  /* 0x000000cd0706723e */ /* 0x000fe200000000ff */
[----:B------:R-:W-:Y:S01]  /*6c50*/  USHF.R.S32.HI UR11, URZ, 0x1f, UR44 ;  /* 0x0000001f3f0b7899 */ /* 0x000fe2000801142c */
[----:B------:R-:W-:Y:S02]  /*6c60*/  F2FP.F16.F32.PACK_AB R7, R31, R30 ;  /* 0x0000001e1f07723e */ /* 0x000fe400000000ff */
[----:B------:R-:W-:Y:S01]  /*6c70*/  F2FP.F16.F32.PACK_AB R30, R172, R173 ;  /* 0x000000adac1e723e */ /* 0x000fe200000000ff */
[----:B------:R-:W-:Y:S01]  /*6c80*/  ULDC UR7, c[0x0][0xc44] ;  /* 0x0003110000077ab9 */ /* 0x000fe20000000800 */
[----:B------:R-:W-:Y:S02]  /*6c90*/  F2FP.F16.F32.PACK_AB R31, R87, R86 ;  /* 0x00000056571f723e */ /* 0x000fe400000000ff */
[----:B------:R-:W-:Y:S02]  /*6ca0*/  F2FP.F16.F32.PACK_AB R112, R113, R112 ;  /* 0x000000707170723e */ /* 0x000fe400000000ff */
[----:B------:R-:W-:-:S02]  /*6cb0*/  F2FP.F16.F32.PACK_AB R113, R115, R114 ;  /* 0x000000727371723e */ /* 0x000fc400000000ff */
[----:B------:R-:W-:Y:S02]  /*6cc0*/  F2FP.F16.F32.PACK_AB R114, R117, R116 ;  /* 0x000000747572723e */ /* 0x000fe400000000ff */
[----:B------:R-:W-:Y:S02]  /*6cd0*/  F2FP.F16.F32.PACK_AB R115, R153, R152 ;  /* 0x000000989973723e */ /* 0x000fe400000000ff */
[----:B------:R-:W-:Y:S02]  /*6ce0*/  F2FP.F16.F32.PACK_AB R120, R121, R120 ;  /* 0x000000787978723e */ /* 0x000fe400000000ff */
[----:B------:R-:W-:Y:S02]  /*6cf0*/  F2FP.F16.F32.PACK_AB R121, R155, R154 ;  /* 0x0000009a9b79723e */ /* 0x000fe400000000ff */
[----:B------:R-:W-:Y:S01]  /*6d00*/  F2FP.F16.F32.PACK_AB R161, R162, R161 ;  /* 0x000000a1a2a1723e */ /* 0x000fe200000000ff */
[----:B------:R-:W-:Y:S01]  /*6d10*/  UMOV UR4, UR42 ;  /* 0x0000002a00047c82 */ /* 0x000fe20008000000 */
[----:B0-----:R-:W-:Y:S01]  /*6d20*/  UMOV UR5, UR6 ;  /* 0x0000000600057c82 */ /* 0x001fe20008000000 */
[----:B------:R-:W-:Y:S01]  /*6d30*/  F2FP.F16.F32.PACK_AB R136, R137, R136 ;  /* 0x000000888988723e */ /* 0x000fe200000000ff */
[----:B------:R-:W-:Y:S01]  /*6d40*/  IMAD.U32 R96, RZ, RZ, UR4 ;  /* 0x00000004ff607e24 */ /* 0x000fe2000f8e00ff */
[----:B------:R-:W-:Y:S01]  /*6d50*/  F2FP.F16.F32.PACK_AB R162, R133, R132 ;  /* 0x0000008485a2723e */ /* 0x000fe200000000ff */
[----:B------:R-:W-:Y:S01]  /*6d60*/  IMAD.U32 R97, RZ, RZ, UR5 ;  /* 0x00000005ff617e24 */ /* 0x000fe2000f8e00ff */
[----:B------:R-:W-:Y:S01]  /*6d70*/  F2FP.F16.F32.PACK_AB R163, R164, R163 ;  /* 0x000000a3a4a3723e */ /* 0x000fe200000000ff */
[----:B------:R-:W-:Y:S01]  /*6d80*/  UIADD3 UR5, -UR44, URZ, URZ ;  /* 0x0000003f2c057290 */ /* 0x000fe2000fffe13f */
[----:B------:R-:W-:Y:S01]  /*6d90*/  F2FP.F16.F32.PACK_AB R137, R139, R138 ;  /* 0x0000008a8b89723e */ /* 0x000fe200000000ff */
[--C-:B------:R-:W-:Y:S01]  /*6da0*/  IMAD.WIDE R4, R215, 0x2, R96.reuse ;  /* 0x00000002d7047825 */ /* 0x100fe200078e0260 */
[----:B------:R-:W-:Y:S01]  /*6db0*/  F2FP.F16.F32.PACK_AB R144, R145, R144 ;  /* 0x000000909190723e */ /* 0x000fe200000000ff */
[----:B------:R-:W-:Y:S01]  /*6dc0*/  UIMAD UR7, UR7, UR5, UR43 ;  /* 0x00000005070772a4 */ /* 0x000fe2000f8e022b */
[----:B------:R-:W-:Y:S01]  /*6dd0*/  F2FP.F16.F32.PACK_AB R138, R141, R140 ;  /* 0x0000008c8d8a723e */ /* 0x000fe200000000ff */
[----:B------:R-:W-:Y:S01]  /*6de0*/  IMAD.WIDE R96, R9, 0x2, R96 ;  /* 0x0000000209607825 */ /* 0x000fe200078e0260 */
[C---:B------:R-:W-:Y:S01]  /*6df0*/  IADD3 R25, P2, R4.reuse, 0x60, RZ ;  /* 0x0000006004197810 */ /* 0x040fe20007f5e0ff */
[----:B------:R-:W-:Y:S01]  /*6e00*/  ULDC UR4, c[0x0][0xc] ;  /* 0x0000030000047ab9 */ /* 0x000fe20000000800 */
[----:B------:R-:W-:Y:S01]  /*6e10*/  IADD3 R29, P1, R4, 0x2000, RZ ;  /* 0x00002000041d7810 */ /* 0x000fe20007f3e0ff */
[----:B------:R-:W-:Y:S01]  /*6e20*/  UIADD3 UR40, UR4, UR40, URZ ;  /* 0x0000002804287290 */ /* 0x000fe2000fffe03f */
[----:B------:R-:W-:Y:S01]  /*6e30*/  LOP3.LUT R24, R25, 0x380, RZ, 0xc0, !PT ;  /* 0x0000038019187812 */ /* 0x000fe200078ec0ff */
[----:B------:R-:W-:Y:S01]  /*6e40*/  USHF.R.S32.HI UR10, URZ, 0x1f, UR7 ;  /* 0x0000001f3f0a7899 */ /* 0x000fe20008011407 */
[----:B------:R-:W-:-:S02]  /*6e50*/  LOP3.LUT R28, R29, 0x380, RZ, 0xc0, !PT ;  /* 0x000003801d1c7812 */ /* 0x000fc400078ec0ff */
[----:B------:R-:W-:Y:S02]  /*6e60*/  SHF.R.U64 R24, R24, 0x3, RZ ;  /* 0x0000000318187819 */ /* 0x000fe400000012ff */
[----:B------:R-:W-:Y:S02]  /*6e70*/  IADD3 R11, P4, R4, 0x20, RZ ;  /* 0x00000020040b7810 */ /* 0x000fe40007f9e0ff */
[----:B------:R-:W-:Y:S01]  /*6e80*/  LOP3.LUT R24, R24, R25, RZ, 0x3c, !PT ;  /* 0x0000001918187212 */ /* 0x000fe200078e3cff */
[--C-:B------:R-:W-:Y:S01]  /*6e90*/  IMAD.X R25, RZ, RZ, R5.reuse, P2 ;  /* 0x000000ffff197224 */ /* 0x100fe200010e0605 */
[----:B------:R-:W-:Y:S01]  /*6ea0*/  IADD3 R123, P2, R4, 0x4040, RZ ;  /* 0x00004040047b7810 */ /* 0x000fe20007f5e0ff */
[----:B------:R-:W-:Y:S01]  /*6eb0*/  IMAD.X R9, RZ, RZ, R5, P4 ;  /* 0x000000ffff097224 */ /* 0x000fe200020e0605 */
[----:B------:R-:W-:Y:S02]  /*6ec0*/  SHF.R.U64 R28, R28, 0x3, RZ ;  /* 0x000000031c1c7819 */ /* 0x000fe400000012ff */
[----:B------:R-:W-:-:S02]  /*6ed0*/  LOP3.LUT R122, R123, 0x380, RZ, 0xc0, !PT ;  /* 0x000003807b7a7812 */ /* 0x000fc400078ec0ff */
[----:B------:R-:W-:Y:S02]  /*6ee0*/  LOP3.LUT R8, R11, 0x380, RZ, 0xc0, !PT ;  /* 0x000003800b087812 */ /* 0x000fe400078ec0ff */
[----:B------:R-:W-:Y:S02]  /*6ef0*/  SHF.R.U64 R122, R122, 0x3, RZ ;  /* 0x000000037a7a7819 */ /* 0x000fe400000012ff */
[----:B------:R-:W-:Y:S01]  /*6f00*/  LOP3.LUT R28, R28, R29, RZ, 0x3c, !PT ;  /* 0x0000001d1c1c7212 */ /* 0x000fe200078e3cff */
[----:B------:R-:W-:Y:S01]  /*6f10*/  IMAD.X R29, RZ, RZ, R5, P1 ;  /* 0x000000ffff1d7224 */ /* 0x000fe200008e0605 */
[----:B------:R-:W-:Y:S02]  /*6f20*/  LOP3.LUT R122, R122, R123, RZ, 0x3c, !PT ;  /* 0x0000007b7a7a7212 */ /* 0x000fe400078e3cff */
[----:B------:R-:W-:Y:S02]  /*6f30*/  IADD3.X R123, RZ, R5, RZ, P2, !PT ;  /* 0x00000005ff7b7210 */ /* 0x000fe400017fe4ff */
[----:B------:R-:W-:-:S02]  /*6f40*/  IADD3 R13, P3, R4, 0x40, RZ ;  /* 0x00000040040d7810 */ /* 0x000fc40007f7e0ff */
[----:B------:R-:W-:Y:S02]  /*6f50*/  SHF.R.U64 R8, R8, 0x3, RZ ;  /* 0x0000000308087819 */ /* 0x000fe400000012ff */
[----:B------:R-:W-:Y:S02]  /*6f60*/  IADD3 R127, P1, R4, 0x4060, RZ ;  /* 0x00004060047f7810 */ /* 0x000fe40007f3e0ff */
[----:B------:R-:W-:Y:S02]  /*6f70*/  IADD3 R33, P2, R96, 0x2000, RZ ;  /* 0x0000200060217810 */ /* 0x000fe40007f5e0ff */
[----:B------:R-:W-:Y:S01]  /*6f80*/  LOP3.LUT R8, R8, R11, RZ, 0x3c, !PT ;  /* 0x0000000b08087212 */ /* 0x000fe200078e3cff */
[----:B------:R-:W-:Y:S01]  /*6f90*/  IMAD.X R11, RZ, RZ, R5, P3 ;  /* 0x000000ffff0b7224 */ /* 0x000fe200018e0605 */
[----:B------:R-:W-:Y:S02]  /*6fa0*/  LOP3.LUT R126, R127, 0x380, RZ, 0xc0, !PT ;  /* 0x000003807f7e7812 */ /* 0x000fe400078ec0ff */
[----:B------:R-:W-:-:S02]  /*6fb0*/  LOP3.LUT R32, R33, 0x380, RZ, 0xc0, !PT ;  /* 0x0000038021207812 */ /* 0x000fc400078ec0ff */
[C---:B------:R-:W-:Y:S02]  /*6fc0*/  IADD3 R65, P0, R4.reuse, 0x2020, RZ ;  /* 0x0000202004417810 */ /* 0x040fe40007f1e0ff */
[C---:B------:R-:W-:Y:S02]  /*6fd0*/  IADD3 R81, P6, R4.reuse, 0x2040, RZ ;  /* 0x0000204004517810 */ /* 0x040fe40007fde0ff */
[C---:B------:R-:W-:Y:S02]  /*6fe0*/  IADD3 R101, P5, R4.reuse, 0x2060, RZ ;  /* 0x0000206004657810 */ /* 0x040fe40007fbe0ff */
[C---:B------:R-:W-:Y:S02]  /*6ff0*/  IADD3 R105, P4, R4.reuse, 0x4000, RZ ;  /* 0x0000400004697810 */ /* 0x040fe40007f9e0ff */
[----:B------:R-:W-:Y:S02]  /*7000*/  IADD3 R119, P3, R4, 0x4020, RZ ;  /* 0x0000402004777810 */ /* 0x000fe40007f7e0ff */
[----:B------:R-:W-:-:S02]  /*7010*/  SHF.R.U64 R126, R126, 0x3, RZ ;  /* 0x000000037e7e7819 */ /* 0x000fc400000012ff */
[----:B------:R-:W-:Y:S02]  /*7020*/  SHF.R.U64 R32, R32, 0x3, RZ ;  /* 0x0000000320207819 */ /* 0x000fe400000012ff */
[----:B------:R-:W-:Y:S02]  /*7030*/  LOP3.LUT R64, R65, 0x380, RZ, 0xc0, !PT ;  /* 0x0000038041407812 */ /* 0x000fe400078ec0ff */
[----:B------:R-:W-:Y:S02]  /*7040*/  LOP3.LUT R80, R81, 0x380, RZ, 0xc0, !PT ;  /* 0x0000038051507812 */ /* 0x000fe400078ec0ff */
[----:B------:R-:W-:Y:S02]  /*7050*/  LOP3.LUT R100, R101, 0x380, RZ, 0xc0, !PT ;  /* 0x0000038065647812 */ /* 0x000fe400078ec0ff */
[----:B------:R-:W-:Y:S02]  /*7060*/  LOP3.LUT R104, R105, 0x380, RZ, 0xc0, !PT ;  /* 0x0000038069687812 */ /* 0x000fe400078ec0ff */
[----:B------:R-:W-:-:S02]  /*7070*/  LOP3.LUT R118, R119, 0x380, RZ, 0xc0, !PT ;  /* 0x0000038077767812 */ /* 0x000fc400078ec0ff */
[----:B------:R-:W-:Y:S02]  /*7080*/  LOP3.LUT R10, R13, 0x380, RZ, 0xc0, !PT ;  /* 0x000003800d0a7812 */ /* 0x000fe400078ec0ff */
[----:B------:R-:W-:Y:S01]  /*7090*/  LOP3.LUT R126, R126, R127, RZ, 0x3c, !PT ;  /* 0x0000007f7e7e7212 */ /* 0x000fe200078e3cff */
[----:B------:R-:W-:Y:S01]  /*70a0*/  IMAD.X R127, RZ, RZ, R5, P1 ;  /* 0x000000ffff7f7224 */ /* 0x000fe200008e0605 */
[----:B------:R-:W-:Y:S01]  /*70b0*/  LOP3.LUT R32, R32, R33, RZ, 0x3c, !PT ;  /* 0x0000002120207212 */ /* 0x000fe200078e3cff */
[----:B------:R-:W-:Y:S01]  /*70c0*/  IMAD.X R33, RZ, RZ, R97, P2 ;  /* 0x000000ffff217224 */ /* 0x000fe200010e0661 */
[----:B------:R-:W-:Y:S02]  /*70d0*/  SHF.R.U64 R64, R64, 0x3, RZ ;  /* 0x0000000340407819 */ /* 0x000fe400000012ff */
[----:B------:R-:W-:Y:S02]  /*70e0*/  SHF.R.U64 R80, R80, 0x3, RZ ;  /* 0x0000000350507819 */ /* 0x000fe400000012ff */
[----:B------:R-:W-:-:S02]  /*70f0*/  SHF.R.U64 R100, R100, 0x3, RZ ;  /* 0x0000000364647819 */ /* 0x000fc400000012ff */
[----:B------:R-:W-:Y:S02]  /*7100*/  SHF.R.U64 R104, R104, 0x3, RZ ;  /* 0x0000000368687819 */ /* 0x000fe400000012ff */
[----:B------:R-:W-:Y:S02]  /*7110*/  SHF.R.U64 R118, R118, 0x3, RZ ;  /* 0x0000000376767819 */ /* 0x000fe400000012ff */
[C---:B------:R-:W-:Y:S02]  /*7120*/  IADD3 R37, P1, R96.reuse, 0x3000, RZ ;  /* 0x0000300060257810 */ /* 0x040fe40007f3e0ff */
[----:B------:R-:W-:Y:S02]  /*7130*/  IADD3 R61, P2, R96, 0x9000, RZ ;  /* 0x00009000603d7810 */ /* 0x000fe40007f5e0ff */
[----:B------:R-:W-:Y:S02]  /*7140*/  SHF.R.U64 R10, R10, 0x3, RZ ;  /* 0x000000030a0a7819 */ /* 0x000fe400000012ff */
[----:B------:R-:W-:-:S02]  /*7150*/  LOP3.LUT R64, R64, R65, RZ, 0x3c, !PT ;  /* 0x0000004140407212 */ /* 0x000fc400078e3cff */
[----:B------:R-:W-:Y:S01]  /*7160*/  LOP3.LUT R80, R80, R81, RZ, 0x3c, !PT ;  /* 0x0000005150507212 */ /* 0x000fe200078e3cff */
[--C-:B------:R-:W-:Y:S01]  /*7170*/  IMAD.X R81, RZ, RZ, R5.reuse, P6 ;  /* 0x000000ffff517224 */ /* 0x100fe200030e0605 */
[----:B------:R-:W-:Y:S01]  /*7180*/  LOP3.LUT R100, R100, R101, RZ, 0x3c, !PT ;  /* 0x0000006564647212 */ /* 0x000fe200078e3cff */
[--C-:B------:R-:W-:Y:S01]  /*7190*/  IMAD.X R101, RZ, RZ, R5.reuse, P5 ;  /* 0x000000ffff657224 */ /* 0x100fe200028e0605 */
[----:B------:R-:W-:Y:S01]  /*71a0*/  LOP3.LUT R104, R104, R105, RZ, 0x3c, !PT ;  /* 0x0000006968687212 */ /* 0x000fe200078e3cff */
[--C-:B------:R-:W-:Y:S01]  /*71b0*/  IMAD.X R105, RZ, RZ, R5.reuse, P4 ;  /* 0x000000ffff697224 */ /* 0x100fe200020e0605 */
[----:B------:R-:W-:Y:S01]  /*71c0*/  LOP3.LUT R118, R118, R119, RZ, 0x3c, !PT ;  /* 0x0000007776767212 */ /* 0x000fe200078e3cff */
[----:B------:R-:W-:Y:S01]  /*71d0*/  IMAD.X R119, RZ, RZ, R5, P3 ;  /* 0x000000ffff777224 */ /* 0x000fe200018e0605 */
[----:B------:R-:W-:Y:S02]  /*71e0*/  LOP3.LUT R36, R37, 0x380, RZ, 0xc0, !PT ;  /* 0x0000038025247812 */ /* 0x000fe400078ec0ff */
[----:B------:R-:W-:-:S02]  /*71f0*/  LOP3.LUT R60, R61, 0x380, RZ, 0xc0, !PT ;  /* 0x000003803d3c7812 */ /* 0x000fc400078ec0ff */
[----:B------:R-:W-:Y:S02]  /*7200*/  LOP3.LUT R10, R10, R13, RZ, 0x3c, !PT ;  /* 0x0000000d0a0a7212 */ /* 0x000fe400078e3cff */
[----:B------:R-:W-:Y:S02]  /*7210*/  IADD3.X R65, RZ, R5, RZ, P0, !PT ;  /* 0x00000005ff417210 */ /* 0x000fe400007fe4ff */
[C---:B------:R-:W-:Y:S02]  /*7220*/  IADD3 R131, P0, R4.reuse, 0x6000, RZ ;  /* 0x0000600004837810 */ /* 0x040fe40007f1e0ff */
[C---:B------:R-:W-:Y:S02]  /*7230*/  IADD3 R135, P6, R4.reuse, 0x6020, RZ ;  /* 0x0000602004877810 */ /* 0x040fe40007fde0ff */
[C---:B------:R-:W-:Y:S02]  /*7240*/  IADD3 R13, P5, R4.reuse, 0x6040, RZ ;  /* 0x00006040040d7810 */ /* 0x040fe40007fbe0ff */
[----:B------:R-:W-:-:S02]  /*7250*/  IADD3 R15, P4, R4, 0x6060, RZ ;  /* 0x00006060040f7810 */ /* 0x000fc40007f9e0ff */
[----:B------:R-:W-:Y:S02]  /*7260*/  IADD3 R21, P3, R96, 0x1000, RZ ;  /* 0x0000100060157810 */ /* 0x000fe40007f7e0ff */
[----:B------:R-:W-:Y:S02]  /*7270*/  SHF.R.U64 R36, R36, 0x3, RZ ;  /* 0x0000000324247819 */ /* 0x000fe400000012ff */
[----:B------:R-:W-:Y:S02]  /*7280*/  SHF.R.U64 R60, R60, 0x3, RZ ;  /* 0x000000033c3c7819 */ /* 0x000fe400000012ff */
[----:B------:R-:W-:Y:S02]  /*7290*/  LOP3.LUT R130, R131, 0x380, RZ, 0xc0, !PT ;  /* 0x0000038083827812 */ /* 0x000fe400078ec0ff */
[----:B------:R-:W-:Y:S02]  /*72a0*/  LOP3.LUT R134, R135, 0x380, RZ, 0xc0, !PT ;  /* 0x0000038087867812 */ /* 0x000fe400078ec0ff */
[----:B------:R-:W-:-:S02]  /*72b0*/  LOP3.LUT R12, R13, 0x380, RZ, 0xc0, !PT ;  /* 0x000003800d0c7812 */ /* 0x000fc400078ec0ff */
[----:B------:R-:W-:Y:S02]  /*72c0*/  LOP3.LUT R14, R15, 0x380, RZ, 0xc0, !PT ;  /* 0x000003800f0e7812 */ /* 0x000fe400078ec0ff */
[----:B------:R-:W-:Y:S02]  /*72d0*/  LOP3.LUT R20, R21, 0x380, RZ, 0xc0, !PT ;  /* 0x0000038015147812 */ /* 0x000fe400078ec0ff */
[----:B------:R-:W-:Y:S01]  /*72e0*/  LOP3.LUT R36, R36, R37, RZ, 0x3c, !PT ;  /* 0x0000002524247212 */ /* 0x000fe200078e3cff */
[----:B------:R-:W-:Y:S01]  /*72f0*/  IMAD.X R37, RZ, RZ, R97, P1 ;  /* 0x000000ffff257224 */ /* 0x000fe200008e0661 */
[----:B------:R-:W-:Y:S02]  /*7300*/  LOP3.LUT R60, R60, R61, RZ, 0x3c, !PT ;  /* 0x0000003d3c3c7212 */ /* 0x000fe400078e3cff */
[----:B------:R-:W-:Y:S02]  /*7310*/  LOP3.LUT R61, R4, 0x380, RZ, 0xc0, !PT ;  /* 0x00000380043d7812 */ /* 0x000fe400078ec0ff */
[----:B------:R-:W-:-:S02]  /*7320*/  SHF.R.U64 R130, R130, 0x3, RZ ;  /* 0x0000000382827819 */ /* 0x000fc400000012ff */
[----:B------:R-:W-:Y:S02]  /*7330*/  SHF.R.U64 R134, R134, 0x3, RZ ;  /* 0x0000000386867819 */ /* 0x000fe400000012ff */
[----:B------:R-:W-:Y:S02]  /*7340*/  SHF.R.U64 R12, R12, 0x3, RZ ;  /* 0x000000030c0c7819 */ /* 0x000fe400000012ff */
[----:B------:R-:W-:Y:S02]  /*7350*/  SHF.R.U64 R14, R14, 0x3, RZ ;  /* 0x000000030e0e7819 */ /* 0x000fe400000012ff */
[----:B------:R-:W-:Y:S02]  /*7360*/  SHF.R.U64 R20, R20, 0x3, RZ ;  /* 0x0000000314147819 */ /* 0x000fe400000012ff */
[----:B------:R-:W-:Y:S02]  /*7370*/  IADD3 R69, P1, R96, 0xa000, RZ ;  /* 0x0000a00060457810 */ /* 0x000fe40007f3e0ff */
[----:B------:R-:W-:-:S02]  /*7380*/  SHF.R.U64 R61, R61, 0x3, RZ ;  /* 0x000000033d3d7819 */ /* 0x000fc400000012ff */
[----:B------:R-:W-:Y:S01]  /*7390*/  LOP3.LUT R130, R130, R131, RZ, 0x3c, !PT ;  /* 0x0000008382827212 */ /* 0x000fe200078e3cff */
[--C-:B------:R-:W-:Y:S01]  /*73a0*/  IMAD.X R131, RZ, RZ, R5.reuse, P0 ;  /* 0x000000ffff837224 */ /* 0x100fe200000e0605 */
[----:B------:R-:W-:Y:S01]  /*73b0*/  LOP3.LUT R134, R134, R135, RZ, 0x3c, !PT ;  /* 0x0000008786867212 */ /* 0x000fe200078e3cff */
[--C-:B------:R-:W-:Y:S01]  /*73c0*/  IMAD.X R135, RZ, RZ, R5.reuse, P6 ;  /* 0x000000ffff877224 */ /* 0x100fe200030e0605 */
[----:B------:R-:W-:Y:S01]  /*73d0*/  LOP3.LUT R12, R12, R13, RZ, 0x3c, !PT ;  /* 0x0000000d0c0c7212 */ /* 0x000fe200078e3cff */
[----:B------:R-:W-:Y:S01]  /*73e0*/  IMAD.X R13, RZ, RZ, R5, P5 ;  /* 0x000000ffff0d7224 */ /* 0x000fe200028e0605 */
[----:B------:R-:W-:Y:S02]  /*73f0*/  LOP3.LUT R14, R14, R15, RZ, 0x3c, !PT ;  /* 0x0000000f0e0e7212 */ /* 0x000fe400078e3cff */
[----:B------:R-:W-:Y:S01]  /*7400*/  LOP3.LUT R20, R20, R21, RZ, 0x3c, !PT ;  /* 0x0000001514147212 */ /* 0x000fe200078e3cff */
[----:B------:R-:W-:Y:S01]  /*7410*/  IMAD.X R21, RZ, RZ, R97, P3 ;  /* 0x000000ffff157224 */ /* 0x000fe200018e0661 */
[----:B------:R-:W-:-:S02]  /*7420*/  LOP3.LUT R68, R69, 0x380, RZ, 0xc0, !PT ;  /* 0x0000038045447812 */ /* 0x000fc400078ec0ff */
[----:B------:R-:W-:Y:S02]  /*7430*/  IADD3.X R15, RZ, R5, RZ, P4, !PT ;  /* 0x00000005ff0f7210 */ /* 0x000fe400027fe4ff */
[C---:B------:R-:W-:Y:S02]  /*7440*/  IADD3 R41, P0, R96.reuse, 0x4000, RZ ;  /* 0x0000400060297810 */ /* 0x040fe40007f1e0ff */
[C---:B------:R-:W-:Y:S02]  /*7450*/  IADD3 R45, P6, R96.reuse, 0x5000, RZ ;  /* 0x00005000602d7810 */ /* 0x040fe40007fde0ff */
[C---:B------:R-:W-:Y:S02]  /*7460*/  IADD3 R49, P5, R96.reuse, 0x6000, RZ ;  /* 0x0000600060317810 */ /* 0x040fe40007fbe0ff */
[C---:B------:R-:W-:Y:S02]  /*7470*/  IADD3 R53, P4, R96.reuse, 0x7000, RZ ;  /* 0x0000700060357810 */ /* 0x040fe40007f9e0ff */
[----:B------:R-:W-:-:S02]  /*7480*/  IADD3 R57, P3, R96, 0x8000, RZ ;  /* 0x0000800060397810 */ /* 0x000fc40007f7e0ff */
[----:B------:R-:W-:Y:S01]  /*7490*/  LOP3.LUT R4, R61, R4, RZ, 0x3c, !PT ;  /* 0x000000043d047212 */ /* 0x000fe200078e3cff */
[----:B------:R-:W-:Y:S01]  /*74a0*/  IMAD.X R61, RZ, RZ, R97, P2 ;  /* 0x000000ffff3d7224 */ /* 0x000fe200010e0661 */
[----:B------:R-:W-:Y:S02]  /*74b0*/  SHF.R.U64 R68, R68, 0x3, RZ ;  /* 0x0000000344447819 */ /* 0x000fe400000012ff */
[----:B------:R-:W-:Y:S02]  /*74c0*/  LOP3.LUT R40, R41, 0x380, RZ, 0xc0, !PT ;  /* 0x0000038029287812 */ /* 0x000fe400078ec0ff */
[----:B------:R-:W-:Y:S02]  /*74d0*/  LOP3.LUT R44, R45, 0x380, RZ, 0xc0, !PT ;  /* 0x000003802d2c7812 */ /* 0x000fe400078ec0ff */
[----:B------:R-:W-:Y:S02]  /*74e0*/  LOP3.LUT R48, R49, 0x380, RZ, 0xc0, !PT ;  /* 0x0000038031307812 */ /* 0x000fe400078ec0ff */
[----:B------:R-:W-:-:S02]  /*74f0*/  LOP3.LUT R52, R53, 0x380, RZ, 0xc0, !PT ;  /* 0x0000038035347812 */ /* 0x000fc400078ec0ff */
[----:B------:R-:W-:Y:S02]  /*7500*/  LOP3.LUT R56, R57, 0x380, RZ, 0xc0, !PT ;  /* 0x0000038039387812 */ /* 0x000fe400078ec0ff */
[----:B------:R-:W-:Y:S02]  /*7510*/  MOV R223, R4 ;  /* 0x0000000400df7202 */ /* 0x000fe40000000f00 */
[----:B------:R-:W-:Y:S02]  /*7520*/  LOP3.LUT R68, R68, R69, RZ, 0x3c, !PT ;  /* 0x0000004544447212 */ /* 0x000fe400078e3cff */
[----:B------:R-:W-:Y:S01]  /*7530*/  F2FP.F16.F32.PACK_AB R5, R27, R26 ;  /* 0x0000001a1b05723e */ /* 0x000fe200000000ff */
[----:B------:R-:W0:Y:S01]  /*7540*/  SHFL.IDX PT, R69, R210, RZ, 0x1f ;  /* 0x00001fffd2457589 */ /* 0x000e2200000e0000 */
[----:B------:R-:W-:Y:S02]  /*7550*/  LOP3.LUT R27, R96, 0x380, RZ, 0xc0, !PT ;  /* 0x00000380601b7812 */ /* 0x000fe400078ec0ff */
[----:B------:R-:W-:-:S02]  /*7560*/  SHF.R.U64 R40, R40, 0x3, RZ ;  /* 0x0000000328287819 */ /* 0x000fc400000012ff */
[----:B------:R-:W-:Y:S02]  /*7570*/  SHF.R.U64 R44, R44, 0x3, RZ ;  /* 0x000000032c2c7819 */ /* 0x000fe400000012ff */
[----:B------:R-:W-:Y:S02]  /*7580*/  SHF.R.U64 R48, R48, 0x3, RZ ;  /* 0x0000000330307819 */ /* 0x000fe400000012ff */
[----:B------:R-:W-:Y:S02]  /*7590*/  SHF.R.U64 R52, R52, 0x3, RZ ;  /* 0x0000000334347819 */ /* 0x000fe400000012ff */
[----:B------:R-:W-:Y:S02]  /*75a0*/  SHF.R.U64 R56, R56, 0x3, RZ ;  /* 0x0000000338387819 */ /* 0x000fe400000012ff */
[----:B------:R-:W-:Y:S02]  /*75b0*/  F2FP.F16.F32.PACK_AB R4, R206, R208 ;  /* 0x000000d0ce04723e */ /* 0x000fe400000000ff */
[----:B------:R-:W-:-:S02]  /*75c0*/  SHF.R.U64 R27, R27, 0x3, RZ ;  /* 0x000000031b1b7819 */ /* 0x000fc400000012ff */
[----:B------:R-:W-:Y:S01]  /*75d0*/  LOP3.LUT R40, R40, R41, RZ, 0x3c, !PT ;  /* 0x0000002928287212 */ /* 0x000fe200078e3cff */
[--C-:B------:R-:W-:Y:S01]  /*75e0*/  IMAD.X R41, RZ, RZ, R97.reuse, P0 ;  /* 0x000000ffff297224 */ /* 0x100fe200000e0661 */
[----:B------:R-:W-:Y:S01]  /*75f0*/  LOP3.LUT R44, R44, R45, RZ, 0x3c, !PT ;  /* 0x0000002d2c2c7212 */ /* 0x000fe200078e3cff */
[----:B------:R1:W-:Y:S01]  /*7600*/  STSM.16.M88.4 [R223], R4 ;  /* 0x00000004df007844 */ /* 0x0003e20000000200 */
[----:B------:R-:W-:Y:S01]  /*7610*/  LOP3.LUT R48, R48, R49, RZ, 0x3c, !PT ;  /* 0x0000003130307212 */ /* 0x000fe200078e3cff */
[--C-:B------:R-:W-:Y:S01]  /*7620*/  IMAD.X R49, RZ, RZ, R97.reuse, P5 ;  /* 0x000000ffff317224 */ /* 0x100fe200028e0661 */
[----:B------:R-:W-:Y:S01]  /*7630*/  LOP3.LUT R52, R52, R53, RZ, 0x3c, !PT ;  /* 0x0000003534347212 */ /* 0x000fe200078e3cff */
[--C-:B------:R-:W-:Y:S01]  /*7640*/  IMAD.X R53, RZ, RZ, R97.reuse, P4 ;  /* 0x000000ffff357224 */ /* 0x100fe200020e0661 */
[----:B------:R-:W-:Y:S01]  /*7650*/  LOP3.LUT R56, R56, R57, RZ, 0x3c, !PT ;  /* 0x0000003938387212 */ /* 0x000fe200078e3cff */
[----:B------:R-:W-:Y:S01]  /*7660*/  IMAD.X R57, RZ, RZ, R97, P3 ;  /* 0x000000ffff397224 */ /* 0x000fe200018e0661 */
[----:B------:R-:W-:-:S02]  /*7670*/  IADD3.X R45, RZ, R97, RZ, P6, !PT ;  /* 0x00000061ff2d7210 */ /* 0x000fc400037fe4ff */
[C---:B------:R-:W-:Y:S02]  /*7680*/  IADD3 R73, P0, R96.reuse, 0xb000, RZ ;  /* 0x0000b00060497810 */ /* 0x040fe40007f1e0ff */
[C---:B------:R-:W-:Y:S02]  /*7690*/  IADD3 R77, P6, R96.reuse, 0xc000, RZ ;  /* 0x0000c000604d7810 */ /* 0x040fe40007fde0ff */
[C---:B------:R-:W-:Y:S02]  /*76a0*/  IADD3 R85, P5, R96.reuse, 0xd000, RZ ;  /* 0x0000d00060557810 */ /* 0x040fe40007fbe0ff */
[C---:B------:R-:W-:Y:S02]  /*76b0*/  IADD3 R89, P4, R96.reuse, 0xe000, RZ ;  /* 0x0000e00060597810 */ /* 0x040fe40007f9e0ff */
[----:B------:R-:W-:Y:S02]  /*76c0*/  IADD3 R92, P3, R96, 0xf000, RZ ;  /* 0x0000f000605c7810 */ /* 0x000fe40007f7e0ff */
[----:B------:R-:W-:-:S02]  /*76d0*/  LOP3.LUT R96, R27, R96, RZ, 0x3c, !PT ;  /* 0x000000601b607212 */ /* 0x000fc400078e3cff */
[----:B------:R-:W-:Y:S02]  /*76e0*/  MOV R26, R8 ;  /* 0x00000008001a7202 */ /* 0x000fe40000000f00 */
[----:B------:R-:W-:Y:S02]  /*76f0*/  MOV R27, R10 ;  /* 0x0000000a001b7202 */ /* 0x000fe40000000f00 */
[----:B-1----:R-:W-:Y:S02]  /*7700*/  F2FP.F16.F32.PACK_AB R4, R204, R207 ;  /* 0x000000cfcc04723e */ /* 0x002fe400000000ff */
[----:B------:R-:W-:Y:S02]  /*7710*/  F2FP.F16.F32.PACK_AB R5, R35, R34 ;  /* 0x000000222305723e */ /* 0x000fe400000000ff */
[----:B------:R-:W-:Y:S02]  /*7720*/  F2FP.F16.F32.PACK_AB R6, R202, R203 ;  /* 0x000000cbca06723e */ /* 0x000fe400000000ff */
[----:B------:R-:W-:-:S02]  /*7730*/  F2FP.F16.F32.PACK_AB R7, R39, R38 ;  /* 0x000000262707723e */ /* 0x000fc400000000ff */
[----:B------:R-:W-:Y:S02]  /*7740*/  F2FP.F16.F32.PACK_AB R8, R200, R201 ;  /* 0x000000c9c808723e */ /* 0x000fe400000000ff */
[----:B------:R-:W-:Y:S01]  /*7750*/  F2FP.F16.F32.PACK_AB R9, R43, R42 ;  /* 0x0000002a2b09723e */ /* 0x000fe200000000ff */
[----:B------:R1:W-:Y:S01]  /*7760*/  STSM.16.M88.4 [R26], R4 ;  /* 0x000000041a007844 */ /* 0x0003e20000000200 */
[----:B------:R-:W-:Y:S02]  /*7770*/  F2FP.F16.F32.PACK_AB R10, R198, R199 ;  /* 0x000000c7c60a723e */ /* 0x000fe400000000ff */
[----:B------:R-:W-:Y:S02]  /*7780*/  F2FP.F16.F32.PACK_AB R11, R47, R46 ;  /* 0x0000002e2f0b723e */ /* 0x000fe400000000ff */
[----:B------:R-:W-:Y:S02]  /*7790*/  MOV R34, R12 ;  /* 0x0000000c00227202 */ /* 0x000fe40000000f00 */
[----:B------:R-:W-:Y:S01]  /*77a0*/  MOV R35, R14 ;  /* 0x0000000e00237202 */ /* 0x000fe20000000f00 */
[----:B------:R2:W-:Y:S01]  /*77b0*/  STSM.16.M88.4 [R27], R8 ;  /* 0x000000081b007844 */ /* 0x0005e20000000200 */
[----:B------:R-:W-:-:S02]  /*77c0*/  MOV R205, R24 ;  /* 0x0000001800cd7202 */ /* 0x000fc40000000f00 */
[----:B------:R-:W-:Y:S02]  /*77d0*/  F2FP.F16.F32.PACK_AB R12, R196, R197 ;  /* 0x000000c5c40c723e */ /* 0x000fe400000000ff */
[----:B------:R-:W-:Y:S02]  /*77e0*/  F2FP.F16.F32.PACK_AB R13, R51, R50 ;  /* 0x00000032330d723e */ /* 0x000fe400000000ff */
[----:B------:R-:W-:Y:S02]  /*77f0*/  F2FP.F16.F32.PACK_AB R14, R194, R195 ;  /* 0x000000c3c20e723e */ /* 0x000fe400000000ff */
[----:B------:R-:W-:Y:S02]  /*7800*/  F2FP.F16.F32.PACK_AB R15, R55, R54 ;  /* 0x00000036370f723e */ /* 0x000fe400000000ff */
[----:B------:R-:W-:Y:S02]  /*7810*/  MOV R206, R28 ;  /* 0x0000001c00ce7202 */ /* 0x000fe40000000f00 */
[----:B------:R-:W-:Y:S01]  /*7820*/  F2FP.F16.F32.PACK_AB R24, R192, R193 ;  /* 0x000000c1c018723e */ /* 0x000fe200000000ff */
[----:B------:R-:W-:Y:S01]  /*7830*/  STSM.16.M88.4 [R205], R12 ;  /* 0x0000000ccd007844 */ /* 0x000fe20000000200 */
[----:B------:R-:W-:-:S02]  /*7840*/  F2FP.F16.F32.PACK_AB R25, R59, R58 ;  /* 0x0000003a3b19723e */ /* 0x000fc400000000ff */
[----:B-1----:R-:W-:Y:S02]  /*7850*/  F2FP.F16.F32.PACK_AB R26, R190, R191 ;  /* 0x000000bfbe1a723e */ /* 0x002fe400000000ff */
[----:B--2---:R-:W-:Y:S02]  /*7860*/  F2FP.F16.F32.PACK_AB R27, R63, R62 ;  /* 0x0000003e3f1b723e */ /* 0x004fe400000000ff */
[----:B------:R-:W-:Y:S02]  /*7870*/  MOV R64, R64 ;  /* 0x0000004000407202 */ /* 0x000fe40000000f00 */
[----:B------:R-:W-:Y:S01]  /*7880*/  F2FP.F16.F32.PACK_AB R4, R182, R183 ;  /* 0x000000b7b604723e */ /* 0x000fe200000000ff */
[----:B------:R-:W-:Y:S01]  /*7890*/  STSM.16.M88.4 [R206], R24 ;  /* 0x00000018ce007844 */ /* 0x000fe20000000200 */
[----:B------:R-:W-:Y:S02]  /*78a0*/  F2FP.F16.F32.PACK_AB R5, R67, R66 ;  /* 0x000000424305723e */ /* 0x000fe400000000ff */
[----:B------:R-:W-:-:S02]  /*78b0*/  F2FP.F16.F32.PACK_AB R6, R180, R181 ;  /* 0x000000b5b406723e */ /* 0x000fc400000000ff */
[----:B------:R-:W-:Y:S02]  /*78c0*/  F2FP.F16.F32.PACK_AB R7, R71, R70 ;  /* 0x000000464707723e */ /* 0x000fe400000000ff */
[----:B------:R-:W-:Y:S02]  /*78d0*/  MOV R80, R80 ;  /* 0x0000005000507202 */ /* 0x000fe40000000f00 */
[----:B------:R-:W-:Y:S01]  /*78e0*/  F2FP.F16.F32.PACK_AB R8, R178, R179 ;  /* 0x000000b3b208723e */ /* 0x000fe200000000ff */
[----:B------:R1:W-:Y:S01]  /*78f0*/  STSM.16.M88.4 [R64], R4 ;  /* 0x0000000440007844 */ /* 0x0003e20000000200 */
[----:B------:R-:W-:Y:S02]  /*7900*/  F2FP.F16.F32.PACK_AB R9, R75, R74 ;  /* 0x0000004a4b09723e */ /* 0x000fe400000000ff */
[----:B------:R-:W-:Y:S02]  /*7910*/  F2FP.F16.F32.PACK_AB R10, R176, R177 ;  /* 0x000000b1b00a723e */ /* 0x000fe400000000ff */
[----:B------:R-:W-:-:S02]  /*7920*/  F2FP.F16.F32.PACK_AB R11, R79, R78 ;  /* 0x0000004e4f0b723e */ /* 0x000fc400000000ff */
[----:B------:R-:W-:Y:S02]  /*7930*/  MOV R101, R100 ;  /* 0x0000006400657202 */ /* 0x000fe40000000f00 */
[----:B------:R-:W-:Y:S01]  /*7940*/  F2FP.F16.F32.PACK_AB R28, R174, R175 ;  /* 0x000000afae1c723e */ /* 0x000fe200000000ff */
[----:B------:R2:W-:Y:S01]  /*7950*/  STSM.16.M88.4 [R80], R8 ;  /* 0x0000000850007844 */ /* 0x0005e20000000200 */
[----:B------:R-:W-:Y:S02]  /*7960*/  F2FP.F16.F32.PACK_AB R29, R83, R82 ;  /* 0x00000052531d723e */ /* 0x000fe400000000ff */
[----:B------:R-:W-:Y:S02]  /*7970*/  MOV R104, R104 ;  /* 0x0000006800687202 */ /* 0x000fe40000000f00 */
[----:B------:R-:W-:Y:S01]  /*7980*/  F2FP.F16.F32.PACK_AB R65, R91, R90 ;  /* 0x0000005a5b41723e */ /* 0x000fe200000000ff */
[----:B------:R3:W-:Y:S01]  /*7990*/  STSM.16.M88.4 [R101], R28 ;  /* 0x0000001c65007844 */ /* 0x0007e20000000200 */
[----:B-1----:R-:W-:-:S02]  /*79a0*/  F2FP.F16.F32.PACK_AB R64, R170, R171 ;  /* 0x000000abaa40723e */ /* 0x002fc400000000ff */
[----:B------:R-:W-:Y:S02]  /*79b0*/  F2FP.F16.F32.PACK_AB R66, R168, R169 ;  /* 0x000000a9a842723e */ /* 0x000fe400000000ff */
[----:B------:R-:W-:Y:S02]  /*79c0*/  F2FP.F16.F32.PACK_AB R67, R95, R94 ;  /* 0x0000005e5f43723e */ /* 0x000fe400000000ff */
[----:B0-----:R-:W-:Y:S02]  /*79d0*/  ISETP.NE.AND P2, PT, R69, RZ, PT ;  /* 0x000000ff4500720c */ /* 0x001fe40003f45270 */
[----:B------:R-:W-:Y:S01]  /*79e0*/  MOV R118, R118 ;  /* 0x0000007600767202 */ /* 0x000fe20000000f00 */
[----:B------:R3:W-:Y:S01]  /*79f0*/  STSM.16.M88.4 [R104], R64 ;  /* 0x0000004068007844 */ /* 0x0007e20000000200 */
[----:B--2---:R-:W-:Y:S02]  /*7a00*/  F2FP.F16.F32.PACK_AB R80, R166, R167 ;  /* 0x000000a7a650723e */ /* 0x004fe400000000ff */
[----:B------:R-:W-:-:S02]  /*7a10*/  F2FP.F16.F32.PACK_AB R81, R99, R98 ;  /* 0x000000626351723e */ /* 0x000fc400000000ff */
[----:B------:R-:W-:Y:S02]  /*7a20*/  F2FP.F16.F32.PACK_AB R82, R160, R165 ;  /* 0x000000a5a052723e */ /* 0x000fe400000000ff */
[----:B------:R-:W-:Y:S02]  /*7a30*/  F2FP.F16.F32.PACK_AB R83, R103, R102 ;  /* 0x000000666753723e */ /* 0x000fe400000000ff */
[----:B------:R-:W-:Y:S02]  /*7a40*/  MOV R100, R122 ;  /* 0x0000007a00647202 */ /* 0x000fe40000000f00 */
[----:B------:R-:W-:Y:S01]  /*7a50*/  F2FP.F16.F32.PACK_AB R4, R156, R158 ;  /* 0x0000009e9c04723e */ /* 0x000fe200000000ff */
[----:B------:R3:W-:Y:S01]  /*7a60*/  STSM.16.M88.4 [R118], R80 ;  /* 0x0000005076007844 */ /* 0x0007e20000000200 */
[----:B------:R-:W-:Y:S02]  /*7a70*/  F2FP.F16.F32.PACK_AB R5, R107, R106 ;  /* 0x0000006a6b05723e */ /* 0x000fe400000000ff */
[----:B------:R-:W-:-:S02]  /*7a80*/  F2FP.F16.F32.PACK_AB R6, R109, R108 ;  /* 0x0000006c6d06723e */ /* 0x000fc400000000ff */
[----:B------:R-:W-:Y:S02]  /*7a90*/  F2FP.F16.F32.PACK_AB R7, R111, R110 ;  /* 0x0000006e6f07723e */ /* 0x000fe400000000ff */
[----:B------:R-:W-:Y:S02]  /*7aa0*/  MOV R126, R126 ;  /* 0x0000007e007e7202 */ /* 0x000fe40000000f00 */
[----:B------:R-:W-:Y:S01]  /*7ab0*/  MOV R130, R130 ;  /* 0x0000008200827202 */ /* 0x000fe20000000f00 */
[----:B------:R3:W-:Y:S01]  /*7ac0*/  STSM.16.M88.4 [R100], R4 ;  /* 0x0000000464007844 */ /* 0x0007e20000000200 */
[----:B------:R-:W-:Y:S02]  /*7ad0*/  F2FP.F16.F32.PACK_AB R122, R125, R124 ;  /* 0x0000007c7d7a723e */ /* 0x000fe400000000ff */
[----:B------:R-:W-:Y:S01]  /*7ae0*/  F2FP.F16.F32.PACK_AB R123, R159, R157 ;  /* 0x0000009d9f7b723e */ /* 0x000fe200000000ff */
[----:B------:R3:W-:Y:S01]  /*7af0*/  STSM.16.M88.4 [R126], R112 ;  /* 0x000000707e007844 */ /* 0x0007e20000000200 */
[----:B------:R-:W-:-:S02]  /*7b00*/  MOV R134, R134 ;  /* 0x0000008600867202 */ /* 0x000fc40000000f00 */
[----:B------:R-:W-:Y:S01]  /*7b10*/  F2FP.F16.F32.PACK_AB R160, R129, R128 ;  /* 0x0000008081a0723e */ /* 0x000fe200000000ff */
[----:B------:R3:W-:Y:S01]  /*7b20*/  STSM.16.M88.4 [R130], R120 ;  /* 0x0000007882007844 */ /* 0x0007e20000000200 */
[----:B------:R-:W-:Y:S02]  /*7b30*/  F2FP.F16.F32.PACK_AB R139, R143, R142 ;  /* 0x0000008e8f8b723e */ /* 0x000fe400000000ff */
[----:B------:R-:W-:Y:S01]  /*7b40*/  F2FP.F16.F32.PACK_AB R145, R147, R146 ;  /* 0x000000929391723e */ /* 0x000fe200000000ff */
[----:B------:R3:W-:Y:S01]  /*7b50*/  STSM.16.M88.4 [R134], R160 ;  /* 0x000000a086007844 */ /* 0x0007e20000000200 */
[----:B------:R-:W-:Y:S02]  /*7b60*/  LOP3.LUT R72, R73, 0x380, RZ, 0xc0, !PT ;  /* 0x0000038049487812 */ /* 0x000fe400078ec0ff */
[----:B------:R-:W-:Y:S01]  /*7b70*/  LOP3.LUT R76, R77, 0x380, RZ, 0xc0, !PT ;  /* 0x000003804d4c7812 */ /* 0x000fe200078ec0ff */
[----:B------:R3:W-:Y:S01]  /*7b80*/  STSM.16.M88.4 [R34], R136 ;  /* 0x0000008822007844 */ /* 0x0007e20000000200 */
[----:B------:R-:W-:-:S02]  /*7b90*/  LOP3.LUT R84, R85, 0x380, RZ, 0xc0, !PT ;  /* 0x0000038055547812 */ /* 0x000fc400078ec0ff */
[----:B------:R-:W-:Y:S02]  /*7ba0*/  LOP3.LUT R88, R89, 0x380, RZ, 0xc0, !PT ;  /* 0x0000038059587812 */ /* 0x000fe400078ec0ff */
[----:B------:R-:W-:Y:S02]  /*7bb0*/  LOP3.LUT R93, R92, 0x380, RZ, 0xc0, !PT ;  /* 0x000003805c5d7812 */ /* 0x000fe400078ec0ff */
[----:B------:R-:W-:Y:S02]  /*7bc0*/  F2FP.F16.F32.PACK_AB R146, R149, R148 ;  /* 0x000000949592723e */ /* 0x000fe400000000ff */
[----:B------:R-:W-:Y:S02]  /*7bd0*/  F2FP.F16.F32.PACK_AB R147, R151, R150 ;  /* 0x000000969793723e */ /* 0x000fe400000000ff */
[----:B------:R-:W-:Y:S02]  /*7be0*/  SHF.R.U64 R72, R72, 0x3, RZ ;  /* 0x0000000348487819 */ /* 0x000fe400000012ff */
[----:B------:R-:W-:Y:S01]  /*7bf0*/  SHF.R.U64 R76, R76, 0x3, RZ ;  /* 0x000000034c4c7819 */ /* 0x000fe200000012ff */
[----:B------:R3:W-:Y:S01]  /*7c00*/  STSM.16.M88.4 [R35], R144 ;  /* 0x0000009023007844 */ /* 0x0007e20000000200 */
[----:B------:R-:W-:-:S02]  /*7c10*/  SHF.R.U64 R84, R84, 0x3, RZ ;  /* 0x0000000354547819 */ /* 0x000fc400000012ff */
[----:B------:R-:W-:Y:S02]  /*7c20*/  SHF.R.U64 R88, R88, 0x3, RZ ;  /* 0x0000000358587819 */ /* 0x000fe400000012ff */
[----:B------:R-:W-:Y:S02]  /*7c30*/  SHF.R.U64 R93, R93, 0x3, RZ ;  /* 0x000000035d5d7819 */ /* 0x000fe400000012ff */
        /* <DEDUP_REMOVED lines=8> */
[----:B------:R-:W-:-:S02]  /*7cc0*/  LOP3.LUT R92, R93, R92, RZ, 0x3c, !PT ;  /* 0x0000005c5d5c7212 */ /* 0x000fc400078e3cff */
[-C--:B------:R-:W-:Y:S02]  /*7cd0*/  IADD3.X R69, RZ, R97.reuse, RZ, P1, !PT ;  /* 0x00000061ff457210 */ /* 0x080fe40000ffe4ff */
[----:B------:R-:W-:Y:S01]  /*7ce0*/  IADD3.X R93, RZ, R97, RZ, P3, !PT ;  /* 0x00000061ff5d7210 */ /* 0x000fe20001ffe4ff */
[----:B------:R-:W-:Y:S06]  /*7cf0*/  BAR.SYNC.DEFER_BLOCKING 0x1, 0x100 ;  /* 0x0044000000007b1d */ /* 0x000fec0000010000 */
[----:B---3--:R-:W-:Y:S05]  /*7d00*/  @P2 BRA `(.L_x_3269) ;  /* 0x0000000000cc2947 */ /* 0x008fea0003800000 */
[----:B------:R-:W0:Y:S01]  /*7d10*/  LDC R10, c[0x0][0xbe8] ;  /* 0x0002fa00ff0a7b82 */ /* 0x000e220000000800 */
[----:B------:R-:W-:Y:S01]  /*7d20*/  IMAD R4, RZ, RZ, -UR43 ;  /* 0x8000002bff047e24 */ /* 0x000fe2000f8e02ff */
[----:B------:R-:W-:Y:S01]  /*7d30*/  ULDC.64 UR8, c[0x0][0xb90] ;  /* 0x0002e40000087ab9 */ /* 0x000fe20000000a00 */
[----:B------:R-:W-:Y:S01]  /*7d40*/  IMAD.MOV R14, RZ, RZ, -R18 ;  /* 0x000000ffff0e7224 */ /* 0x000fe200078e0a12 */
[----:B------:R-:W-:Y:S02]  /*7d50*/  UIMAD UR6, UR10, UR8, URZ ;  /* 0x000000080a0672a4 */ /* 0x000fe4000f8e023f */
[----:B------:R-:W-:Y:S02]  /*7d60*/  UIMAD.WIDE.U32 UR4, UR7, UR8, URZ ;  /* 0x00000008070472a5 */ /* 0x000fe4000f8e003f */
[----:B------:R-:W1:Y:S01]  /*7d70*/  LDC R15, c[0x0][0xc38] ;  /* 0x00030e00ff0f7b82 */ /* 0x000e620000000800 */
[----:B------:R-:W-:-:S04]  /*7d80*/  UIMAD UR6, UR7, UR9, UR6 ;  /* 0x00000009070672a4 */ /* 0x000fc8000f8e0206 */
[----:B------:R-:W-:-:S03]  /*7d90*/  UIADD3 UR6, UR5, UR6, URZ ;  /* 0x0000000605067290 */ /* 0x000fc6000fffe03f */
[----:B------:R-:W2:Y:S01]  /*7da0*/  LDC.64 R12, c[0x0][0xb98] ;  /* 0x0002e600ff0c7b82 */ /* 0x000ea20000000a00 */
[----:B0-----:R-:W-:Y:S01]  /*7db0*/  ISETP.NE.AND P0, PT, R10, 0x1, PT ;  /* 0x000000010a00780c */ /* 0x001fe20003f05270 */
[----:B-1----:R-:W-:-:S04]  /*7dc0*/  IMAD R15, R15, R4, UR45 ;  /* 0x0000002d0f0f7e24 */ /* 0x002fc8000f8e0204 */
[----:B------:R-:W-:-:S08]  /*7dd0*/  IMAD R8, R15, 0x40, R214 ;  /* 0x000000400f087824 */ /* 0x000fd000078e02d6 */
[----:B------:R-:W0:Y:S01]  /*7de0*/  @P0 LDC R5, c[0x0][0xbec] ;  /* 0x0002fb00ff050b82 */ /* 0x000e220000000800 */
[----:B------:R-:W-:Y:S01]  /*7df0*/  LEA R15, R15, R2, 0x6 ;  /* 0x000000020f0f7211 */ /* 0x000fe200078e30ff */
[----:B------:R-:W-:Y:S02]  /*7e00*/  IMAD.MOV.U32 R7, RZ, RZ, R8 ;  /* 0x000000ffff077224 */ /* 0x000fe400078e0008 */
[----:B--2---:R-:W-:-:S04]  /*7e10*/  IMAD R6, R12, UR11, RZ ;  /* 0x0000000b0c067c24 */ /* 0x004fc8000f8e02ff */
[----:B------:R-:W1:Y:S01]  /*7e20*/  @P0 LDC R9, c[0x0][0xbf0] ;  /* 0x0002fc00ff090b82 */ /* 0x000e620000000800 */
[----:B0-----:R-:W-:Y:S01]  /*7e30*/  @P0 IMAD.HI.U32 R4, R8, R5, RZ ;  /* 0x0000000508040227 */ /* 0x001fe200078e00ff */
[----:B------:R-:W-:-:S03]  /*7e40*/  MOV R5, UR5 ;  /* 0x0000000500057c02 */ /* 0x000fc60008000f00 */
[----:B------:R-:W-:Y:S01]  /*7e50*/  IMAD.U32 R5, RZ, RZ, UR6 ;  /* 0x00000006ff057e24 */ /* 0x000fe2000f8e00ff */
[----:B-1----:R-:W-:Y:S01]  /*7e60*/  @P0 SHF.R.U32.HI R7, RZ, R9, R4 ;  /* 0x00000009ff070219 */ /* 0x002fe20000011604 */
[----:B------:R-:W-:Y:S01]  /*7e70*/  IMAD.U32 R4, RZ, RZ, UR4 ;  /* 0x00000004ff047e24 */ /* 0x000fe2000f8e00ff */
[----:B------:R-:W-:Y:S02]  /*7e80*/  ULDC.64 UR4, c[0x0][0xb88] ;  /* 0x0002e20000047ab9 */ /* 0x000fe40000000a00 */
[--C-:B------:R-:W-:Y:S01]  /*7e90*/  SHF.R.S32.HI R11, RZ, 0x1f, R7.reuse ;  /* 0x0000001fff0b7819 */ /* 0x100fe20000011407 */
[----:B------:R-:W-:Y:S02]  /*7ea0*/  IMAD.MOV R9, RZ, RZ, -R7 ;  /* 0x000000ffff097224 */ /* 0x000fe400078e0a07 */
[----:B------:R-:W-:-:S04]  /*7eb0*/  IMAD.WIDE.U32 R4, R12, UR44, R4 ;  /* 0x0000002c0c047c25 */ /* 0x000fc8000f8e0004 */
[----:B------:R-:W-:Y:S01]  /*7ec0*/  IMAD R9, R10, R9, R8 ;  /* 0x000000090a097224 */ /* 0x000fe200078e0208 */
[----:B------:R-:W-:Y:S01]  /*7ed0*/  IADD3 R4, P0, R7, R4, RZ ;  /* 0x0000000407047210 */ /* 0x000fe20007f1e0ff */
[----:B------:R-:W-:-:S03]  /*7ee0*/  IMAD R8, R13, UR44, R6 ;  /* 0x0000002c0d087c24 */ /* 0x000fc6000f8e0206 */
[----:B------:R-:W-:Y:S02]  /*7ef0*/  SHF.R.S32.HI R6, RZ, 0x1f, R9 ;  /* 0x0000001fff067819 */ /* 0x000fe40000011409 */
[----:B------:R-:W-:-:S03]  /*7f00*/  IADD3.X R5, R11, R5, R8, P0, !PT ;  /* 0x000000050b057210 */ /* 0x000fc600007fe408 */
[----:B------:R-:W-:Y:S02]  /*7f10*/  IMAD R6, R6, UR4, RZ ;  /* 0x0000000406067c24 */ /* 0x000fe4000f8e02ff */
[----:B------:R-:W-:-:S04]  /*7f20*/  IMAD.WIDE.U32 R4, R9, UR4, R4 ;  /* 0x0000000409047c25 */ /* 0x000fc8000f8e0004 */
[----:B------:R-:W-:Y:S01]  /*7f30*/  IMAD R7, R9, UR5, R6 ;  /* 0x0000000509077c24 */ /* 0x000fe2000f8e0206 */
[----:B------:R-:W-:Y:S01]  /*7f40*/  ULDC.64 UR4, c[0x0][0xb50] ;  /* 0x0002d40000047ab9 */ /* 0x000fe20000000a00 */
[----:B------:R-:W-:Y:S01]  /*7f50*/  VIADD R9, R15, 0x8 ;  /* 0x000000080f097836 */ /* 0x000fe20000000000 */
[----:B------:R-:W-:Y:S01]  /*7f60*/  LEA R11, P0, R4, UR4, 0x2 ;  /* 0x00000004040b7c11 */ /* 0x000fe2000f8010ff */
[----:B------:R-:W-:Y:S01]  /*7f70*/  IMAD.IADD R5, R5, 0x1, R7 ;  /* 0x0000000105057824 */ /* 0x000fe200078e0207 */
[----:B------:R-:W-:Y:S02]  /*7f80*/  ULDC UR4, c[0x0][0xa88] ;  /* 0x0002a20000047ab9 */ /* 0x000fe40000000800 */
[----:B------:R-:W-:Y:S01]  /*7f90*/  IMAD R8, R10, UR4, RZ ;  /* 0x000000040a087c24 */ /* 0x000fe2000f8e02ff */
[----:B------:R-:W-:Y:S01]  /*7fa0*/  SHFL.IDX PT, R6, R11, 0x1, 0x1c1f ;  /* 0x003c1f000b067f89 */ /* 0x000fe200000e0000 */
[----:B------:R-:W-:Y:S02]  /*7fb0*/  LEA.HI.X R12, R4, UR5, R5, 0x2, P0 ;  /* 0x00000005040c7c11 */ /* 0x000fe400080f1405 */
[----:B------:R-:W-:Y:S01]  /*7fc0*/  ISETP.NE.AND P0, PT, R17, R14, PT ;  /* 0x0000000e1100720c */ /* 0x000fe20003f05270 */
[----:B------:R-:W-:Y:S03]  /*7fd0*/  SHFL.IDX PT, R4, R11, RZ, 0x1c1f ;  /* 0x001c1fff0b047589 */ /* 0x000fe600000e0000 */
[-C--:B------:R-:W-:Y:S01]  /*7fe0*/  ISETP.GE.OR P1, PT, R15, R8.reuse, P0 ;  /* 0x000000080f00720c */ /* 0x080fe20000726670 */
[----:B------:R-:W0:Y:S01]  /*7ff0*/  SHFL.IDX PT, R5, R12, RZ, 0x1c1f ;  /* 0x001c1fff0c057589 */ /* 0x000e2200000e0000 */
[----:B------:R-:W-:-:S03]  /*8000*/  ISETP.GE.OR P0, PT, R9, R8, P0 ;  /* 0x000000080900720c */ /* 0x000fc60000706670 */
[----:B------:R-:W1:Y:S08]  /*8010*/  SHFL.IDX PT, R7, R12, 0x1, 0x1c1f ;  /* 0x003c1f000c077f89 */ /* 0x000e7000000e0000 */
[----:B0-----:R0:W-:Y:S04]  /*8020*/  @!P1 ST.E desc[UR50][R4.64], R3 ;  /* 0x0000000304009985 */ /* 0x0011e8000c101932 */
[----:B-1----:R0:W-:Y:S02]  /*8030*/  @!P0 ST.E desc[UR50][R6.64], R0 ;  /* 0x0000000006008985 */ /* 0x0021e4000c101932 */
.L_x_3269:
[----:B------:R-:W1:Y:S01]  /*8040*/  LDC R14, c[0x0][0xbe8] ;  /* 0x0002fa00ff0e7b82 */ /* 0x000e620000000800 */
[----:B------:R-:W-:Y:S01]  /*8050*/  ULDC UR12, c[0x0][0xac8] ;  /* 0x0002b200000c7ab9 */ /* 0x000fe20000000800 */
[----:B0-----:R0:W5:Y:S04]  /*8060*/  LD.E.128 R4, desc[UR50][R20.64] ;  /* 0x0000003214047980 */ /* 0x001168000c101d00 */
[----:B------:R-:W5:Y:S02]  /*8070*/  LD.E.128 R96, desc[UR50][R96.64] ;  /* 0x0000003260607980 */ /* 0x000f64000c101d00 */
[----:B------:R-:W2:Y:S01]  /*8080*/  LDC R10, c[0x0][0xc38] ;  /* 0x00030e00ff0a7b82 */ /* 0x000ea20000000800 */
[----:B------:R-:W-:Y:S01]  /*8090*/  ISETP.GE.AND P1, PT, R189, UR12, PT ;  /* 0x0000000cbd007c0c */ /* 0x000fe2000bf26270 */
[----:B------:R-:W-:Y:S01]  /*80a0*/  IMAD R9, RZ, RZ, -UR43 ;  /* 0x8000002bff097e24 */ /* 0x000fe2000f8e02ff */
[----:B------:R-:W-:Y:S01]  /*80b0*/  ULDC.64 UR8, c[0x0][0xae8] ;  /* 0x0002ba0000087ab9 */ /* 0x000fe20000000a00 */
[----:B------:R-:W5:Y:S04]  /*80c0*/  LD.E.128 R32, desc[UR50][R32.64] ;  /* 0x0000003220207980 */ /* 0x000f68000c101d00 */
[----:B------:R-:W3:Y:S01]  /*80d0*/  LDC.64 R12, c[0x0][0xae0] ;  /* 0x0002b800ff0c7b82 */ /* 0x000ee20000000a00 */
[----:B------:R-:W5:Y:S04]  /*80e0*/  LD.E.128 R36, desc[UR50][R36.64] ;  /* 0x0000003224247980 */ /* 0x000f68000c101d00 */
[----:B------:R-:W5:Y:S01]  /*80f0*/  LD.E.128 R40, desc[UR50][R40.64] ;  /* 0x0000003228287980 */ /* 0x000f62000c101d00 */
[----:B-1----:R-:W-:-:S03]  /*8100*/  ISETP.NE.AND P3, PT, R14, 0x1, PT ;  /* 0x000000010e00780c */ /* 0x002fc60003f65270 */
[----:B------:R-:W5:Y:S01]  /*8110*/  LD.E.128 R44, desc[UR50][R44.64] ;  /* 0x000000322c2c7980 */ /* 0x000f62000c101d00 */
[----:B------:R-:W-:Y:S02]  /*8120*/  ISETP.GE.AND P0, PT, R188, UR12, PT ;  /* 0x0000000cbc007c0c */ /* 0x000fe4000bf06270 */
[----:B------:R-:W-:Y:S01]  /*8130*/  SEL R3, RZ, 0xffffffff, P1 ;  /* 0xffffffffff037807 */ /* 0x000fe20000800000 */
[----:B------:R-:W5:Y:S01]  /*8140*/  LD.E.128 R48, desc[UR50][R48.64] ;  /* 0x0000003230307980 */ /* 0x000f62000c101d00 */
[----:B------:R-:W-:-:S03]  /*8150*/  ISETP.GE.AND P2, PT, R16, UR12, PT ;  /* 0x0000000c10007c0c */ /* 0x000fc6000bf46270 */
[----:B------:R-:W5:Y:S02]  /*8160*/  LD.E.128 R52, desc[UR50][R52.64] ;  /* 0x0000003234347980 */ /* 0x000f64000c101d00 */
[----:B0-----:R-:W0:Y:S01]  /*8170*/  @P3 LDC R20, c[0x0][0xbec] ;  /* 0x0002fb00ff143b82 */ /* 0x001e220000000800 */
[----:B------:R-:W-:Y:S01]  /*8180*/  SEL R8, RZ, 0xffffffff, P0 ;  /* 0xffffffffff087807 */ /* 0x000fe20000000000 */
[----:B------:R-:W-:Y:S01]  /*8190*/  IMAD.SHL.U32 R3, R3, 0x2, RZ ;  /* 0x0000000203037824 */ /* 0x000fe200078e00ff */
[----:B------:R-:W-:Y:S01]  /*81a0*/  SEL R0, RZ, 0x1, P2 ;  /* 0x00000001ff007807 */ /* 0x000fe20001000000 */
[----:B------:R-:W5:Y:S04]  /*81b0*/  LD.E.128 R56, desc[UR50][R56.64] ;  /* 0x0000003238387980 */ /* 0x000f68000c101d00 */
[----:B------:R-:W1:Y:S01]  /*81c0*/  @P3 LDC R11, c[0x0][0xbf0] ;  /* 0x0002fc00ff0b3b82 */ /* 0x000e620000000800 */
[----:B------:R-:W-:Y:S01]  /*81d0*/  IMAD.SHL.U32 R8, R8, 0x4, RZ ;  /* 0x0000000408087824 */ /* 0x000fe200078e00ff */
[----:B------:R-:W-:Y:S01]  /*81e0*/  LOP3.LUT R3, R3, 0x2, R0, 0xe2, !PT ;  /* 0x0000000203037812 */ /* 0x000fe200078ee200 */
[----:B------:R-:W5:Y:S01]  /*81f0*/  LD.E.128 R60, desc[UR50][R60.64] ;  /* 0x000000323c3c7980 */ /* 0x000f62000c101d00 */
[----:B------:R-:W-:Y:S01]  /*8200*/  ISETP.GE.AND P0, PT, R187, UR12, PT ;  /* 0x0000000cbb007c0c */ /* 0x000fe2000bf06270 */
[----:B--2---:R-:W-:Y:S01]  /*8210*/  IMAD R28, R10, R9, UR45 ;  /* 0x0000002d0a1c7e24 */ /* 0x004fe2000f8e0209 */
[----:B------:R-:W-:Y:S01]  /*8220*/  LEA R0, R209, R211, 0x5 ;  /* 0x000000d3d1007211 */ /* 0x000fe200078e28ff */
[----:B------:R-:W5:Y:S01]  /*8230*/  LD.E.128 R68, desc[UR50][R68.64] ;  /* 0x0000003244447980 */ /* 0x000f62000c101d00 */
[----:B------:R-:W-:-:S02]  /*8240*/  LOP3.LUT R3, R8, 0x4, R3, 0xe2, !PT ;  /* 0x0000000408037812 */ /* 0x000fc400078ee203 */
[----:B------:R-:W-:Y:S01]  /*8250*/  SEL R8, RZ, 0xffffffff, P0 ;  /* 0xffffffffff087807 */ /* 0x000fe20000000000 */
[----:B------:R-:W-:Y:S01]  /*8260*/  IMAD R15, R28, 0x40, R0 ;  /* 0x000000401c0f7824 */ /* 0x000fe200078e0200 */
[----:B------:R-:W5:Y:S03]  /*8270*/  LD.E.128 R72, desc[UR50][R72.64] ;  /* 0x0000003248487980 */ /* 0x000f66000c101d00 */
[----:B------:R-:W-:Y:S01]  /*8280*/  IMAD.SHL.U32 R8, R8, 0x8, RZ ;  /* 0x0000000808087824 */ /* 0x000fe200078e00ff */
[----:B------:R-:W5:Y:S01]  /*8290*/  LD.E.128 R76, desc[UR50][R76.64] ;  /* 0x000000324c4c7980 */ /* 0x000f62000c101d00 */
[----:B0-----:R-:W-:Y:S01]  /*82a0*/  @P3 IMAD.HI.U32 R0, R15, R20, RZ ;  /* 0x000000140f003227 */ /* 0x001fe200078e00ff */
[----:B------:R-:W-:Y:S02]  /*82b0*/  ISETP.GE.AND P1, PT, R186, UR12, PT ;  /* 0x0000000cba007c0c */ /* 0x000fe4000bf26270 */
[----:B------:R-:W-:Y:S01]  /*82c0*/  LOP3.LUT R3, R8, 0x8, R3, 0xe2, !PT ;  /* 0x0000000808037812 */ /* 0x000fe200078ee203 */
[----:B------:R-:W-:Y:S01]  /*82d0*/  IMAD.MOV.U32 R8, RZ, RZ, R15 ;  /* 0x000000ffff087224 */ /* 0x000fe200078e000f */
[----:B------:R-:W-:Y:S01]  /*82e0*/  UIMAD UR6, UR10, UR8, URZ ;  /* 0x000000080a0672a4 */ /* 0x000fe2000f8e023f */
[----:B------:R-:W5:Y:S01]  /*82f0*/  LD.E.128 R84, desc[UR50][R84.64] ;  /* 0x0000003254547980 */ /* 0x000f62000c101d00 */
[----:B-1----:R-:W-:-:S02]  /*8300*/  @P3 SHF.R.U32.HI R8, RZ, R11, R0 ;  /* 0x0000000bff083219 */ /* 0x002fc40000011600 */
[----:B------:R-:W-:Y:S01]  /*8310*/  SEL R0, RZ, 0xffffffff, P1 ;  /* 0xffffffffff007807 */ /* 0x000fe20000800000 */
[----:B------:R-:W-:Y:S01]  /*8320*/  UIMAD.WIDE.U32 UR4, UR7, UR8, URZ ;  /* 0x00000008070472a5 */ /* 0x000fe2000f8e003f */
[----:B------:R-:W-:Y:S01]  /*8330*/  SHF.R.S32.HI R11, RZ, 0x1f, R8 ;  /* 0x0000001fff0b7819 */ /* 0x000fe20000011408 */
[----:B------:R-:W-:Y:S01]  /*8340*/  UIMAD UR6, UR7, UR9, UR6 ;  /* 0x00000009070672a4 */ /* 0x000fe2000f8e0206 */
[----:B------:R-:W-:Y:S01]  /*8350*/  ISETP.GE.AND P0, PT, R185, UR12, PT ;  /* 0x0000000cb9007c0c */ /* 0x000fe2000bf06270 */
[----:B------:R-:W-:Y:S01]  /*8360*/  IMAD.SHL.U32 R0, R0, 0x10, RZ ;  /* 0x0000001000007824 */ /* 0x000fe200078e00ff */
[----:B------:R-:W-:Y:S01]  /*8370*/  ULDC.64 UR8, c[0x0][0xaf0] ;  /* 0x0002bc0000087ab9 */ /* 0x000fe20000000a00 */
[----:B------:R-:W-:Y:S01]  /*8380*/  IADD3 R10, -R8, RZ, RZ ;  /* 0x000000ff080a7210 */ /* 0x000fe20007ffe1ff */
[----:B------:R-:W-:Y:S01]  /*8390*/  UIADD3 UR5, UR5, UR6, URZ ;  /* 0x0000000605057290 */ /* 0x000fe2000fffe03f */
[----:B------:R-:W-:Y:S01]  /*83a0*/  SEL R9, RZ, 0xffffffff, P0 ;  /* 0xffffffffff097807 */ /* 0x000fe20000000000 */
[----:B------:R-:W-:Y:S01]  /*83b0*/  UIMAD UR6, UR11, UR8, URZ ;  /* 0x000000080b0672a4 */ /* 0x000fe2000f8e023f */
[----:B---3--:R-:W-:Y:S01]  /*83c0*/  IMAD R11, R11, R12, RZ ;  /* 0x0000000c0b0b7224 */ /* 0x008fe200078e02ff */
[----:B------:R-:W-:Y:S01]  /*83d0*/  LOP3.LUT R0, R0, 0x10, R3, 0xe2, !PT ;  /* 0x0000001000007812 */ /* 0x000fe200078ee203 */
[----:B------:R-:W-:Y:S01]  /*83e0*/  IMAD R3, R14, R10, R15 ;  /* 0x0000000a0e037224 */ /* 0x000fe200078e020f */
[----:B------:R-:W-:Y:S01]  /*83f0*/  UIMAD UR6, UR44, UR9, UR6 ;  /* 0x000000092c0672a4 */ /* 0x000fe2000f8e0206 */
[----:B------:R-:W-:Y:S01]  /*8400*/  IMAD R13, R8, R13, R11 ;  /* 0x0000000d080d7224 */ /* 0x000fe200078e020b */
[----:B------:R-:W-:Y:S01]  /*8410*/  UIMAD.WIDE.U32 UR44, UR44, UR8, UR4 ;  /* 0x000000082c2c72a5 */ /* 0x000fe2000f8e0004 */
[----:B------:R-:W-:Y:S01]  /*8420*/  IMAD.SHL.U32 R11, R9, 0x20, RZ ;  /* 0x00000020090b7824 */ /* 0x000fe200078e00ff */
[----:B------:R-:W-:Y:S01]  /*8430*/  ISETP.GE.AND P0, PT, R213, UR12, PT ;  /* 0x0000000cd5007c0c */ /* 0x000fe2000bf06270 */
[----:B------:R-:W-:Y:S01]  /*8440*/  ULDC.64 UR4, c[0x0][0xad8] ;  /* 0x0002b60000047ab9 */ /* 0x000fe20000000a00 */
[----:B------:R-:W-:Y:S01]  /*8450*/  SHF.R.S32.HI R10, RZ, 0x1f, R3 ;  /* 0x0000001fff0a7819 */ /* 0x000fe20000011403 */
[----:B------:R-:W-:Y:S01]  /*8460*/  UIADD3 UR45, UR45, UR6, URZ ;  /* 0x000000062d2d7290 */ /* 0x000fe2000fffe03f */
[----:B------:R-:W-:Y:S01]  /*8470*/  LOP3.LUT R0, R11, 0x20, R0, 0xe2, !PT ;  /* 0x000000200b007812 */ /* 0x000fe200078ee200 */
[----:B------:R-:W5:Y:S01]  /*8480*/  LD.E.128 R88, desc[UR50][R88.64] ;  /* 0x0000003258587980 */ /* 0x000f62000c101d00 */
[----:B------:R-:W-:Y:S01]  /*8490*/  SEL R11, RZ, 0x40, P0 ;  /* 0x00000040ff0b7807 */ /* 0x000fe20000000000 */
[----:B------:R-:W-:Y:S01]  /*84a0*/  IMAD R10, R10, UR4, RZ ;  /* 0x000000040a0a7c24 */ /* 0x000fe2000f8e02ff */
[----:B------:R-:W-:Y:S01]  /*84b0*/  ULDC.64 UR6, c[0x0][0xa80] ;  /* 0x0002a00000067ab9 */ /* 0x000fe20000000a00 */
[----:B------:R-:W5:Y:S01]  /*84c0*/  LD.E.128 R92, desc[UR50][R92.64] ;  /* 0x000000325c5c7980 */ /* 0x000f62000c101d00 */
[----:B------:R-:W-:Y:S01]  /*84d0*/  IMAD.WIDE.U32 R8, R8, R12, UR44 ;  /* 0x0000002c08087e25 */ /* 0x000fe2000f8e000c */
[----:B------:R-:W-:Y:S01]  /*84e0*/  @!PT LDS RZ, [RZ] ;  /* 0x00000000fffff984 */ /* 0x000fe20000000800 */
[----:B------:R-:W-:Y:S01]  /*84f0*/  @!PT LDS RZ, [RZ] ;  /* 0x00000000fffff984 */ /* 0x000fe20000000800 */
[----:B------:R-:W-:Y:S01]  /*8500*/  @!PT LDS RZ, [RZ] ;  /* 0x00000000fffff984 */ /* 0x000fe20000000800 */
[----:B------:R-:W-:Y:S01]  /*8510*/  @!PT LDS RZ, [RZ] ;  /* 0x00000000fffff984 */ /* 0x000fe20000000800 */
[----:B------:R0:W-:Y:S06]  /*8520*/  MEMBAR.ALL.CTA ;  /* 0x0000000000007992 */ /* 0x0001ec0000008000 */
[----:B0-----:R-:W0:Y:S01]  /*8530*/  FENCE.VIEW.ASYNC.S ;  /* 0x00000000000073c6 */ /* 0x001e220000000000 */
[----:B------:R-:W-:Y:S01]  /*8540*/  LOP3.LUT R0, R0, R11, RZ, 0xfc, !PT ;  /* 0x0000000b00007212 */ /* 0x000fe200078efcff */
[----:B------:R-:W-:Y:S01]  /*8550*/  IMAD R11, R3, UR5, R10 ;  /* 0x00000005030b7c24 */ /* 0x000fe2000f8e020a */
[----:B------:R-:W-:Y:S01]  /*8560*/  ULDC UR5, c[0x0][0xa88] ;  /* 0x0002a20000057ab9 */ /* 0x000fe20000000800 */
[----:B------:R-:W-:Y:S01]  /*8570*/  IMAD.IADD R9, R9, 0x1, R13 ;  /* 0x0000000109097824 */ /* 0x000fe200078e020d */
[----:B------:R-:W-:Y:S01]  /*8580*/  ISETP.GE.AND P0, PT, R212, UR12, PT ;  /* 0x0000000cd4007c0c */ /* 0x000fe2000bf06270 */
[----:B------:R-:W-:-:S02]  /*8590*/  IMAD R29, R14, UR5, RZ ;  /* 0x000000050e1d7c24 */ /* 0x000fc4000f8e02ff */
[----:B------:R-:W-:Y:S02]  /*85a0*/  IMAD R28, R28, 0x40, R211 ;  /* 0x000000401c1c7824 */ /* 0x000fe400078e02d3 */
[----:B------:R-:W-:Y:S01]  /*85b0*/  IMAD.WIDE.U32 R8, R3, UR4, R8 ;  /* 0x0000000403087c25 */ /* 0x000fe2000f8e0008 */
[----:B------:R-:W-:Y:S01]  /*85c0*/  SEL R3, RZ, 0x80, P0 ;  /* 0x00000080ff037807 */ /* 0x000fe20000000000 */
[----:B------:R-:W-:Y:S01]  /*85d0*/  UIADD3 UR4, UR42, 0x28c20, URZ ;  /* 0x00028c202a047890 */ /* 0x000fe2000fffe03f */
[----:B------:R-:W-:Y:S01]  /*85e0*/  ISETP.GE.AND P0, PT, R28, R29, PT ;  /* 0x0000001d1c00720c */ /* 0x000fe20003f06270 */
[----:B------:R-:W-:Y:S01]  /*85f0*/  IMAD.IADD R9, R9, 0x1, R11 ;  /* 0x0000000109097824 */ /* 0x000fe200078e020b */
[----:B------:R-:W-:Y:S01]  /*8600*/  LEA R26, P1, R8, UR6, 0x1 ;  /* 0x00000006081a7c11 */ /* 0x000fe2000f8208ff */
[----:B------:R-:W-:-:S03]  /*8610*/  UPRMT UR4, URZ, 0x654, UR4 ;  /* 0x000006543f047896 */ /* 0x000fc60008000004 */
[----:B------:R-:W-:Y:S01]  /*8620*/  LEA.HI.X R27, R8, UR7, R9, 0x1, P1 ;  /* 0x00000007081b7c11 */ /* 0x000fe200088f0c09 */
[----:B0-----:R0:W1:Y:S01]  /*8630*/  SHFL.IDX PT, R10, R26, RZ, 0x181f ;  /* 0x00181fff1a0a7589 */ /* 0x00106200000e0000 */
[----:B------:R-:W-:Y:S03]  /*8640*/  BSSY B0, `(.L_x_3270) ;  /* 0x0000024000007945 */ /* 0x000fe60003800000 */
[----:B------:R0:W2:Y:S01]  /*8650*/  SHFL.IDX PT, R11, R27, RZ, 0x181f ;  /* 0x00181fff1b0b7589 */ /* 0x0000a200000e0000 */
[----:B------:R-:W-:Y:S01]  /*8660*/  SYNCS.ARRIVE.TRANS64.RED.A1T0 RZ, [UR4], RZ ;  /* 0x000000ffffff79a7 */ /* 0x000fe20008100404 */
[----:B------:R-:W-:Y:S01]  /*8670*/  LOP3.LUT R3, R0, R3, RZ, 0xfc, !PT ;  /* 0x0000000300037212 */ /* 0x000fe200078efcff */
[----:B------:R-:W-:Y:S06]  /*8680*/  @P0 BRA `(.L_x_3271) ;  /* 0x00000000007c0947 */ /* 0x000fec0003800000 */
[----:B------:R-:W-:Y:S02]  /*8690*/  ISETP.GE.AND P1, PT, R189, UR12, PT ;  /* 0x0000000cbd007c0c */ /* 0x000fe4000bf26270 */
[----:B------:R-:W-:Y:S02]  /*86a0*/  ISETP.GE.AND P0, PT, R16, UR12, PT ;  /* 0x0000000c10007c0c */ /* 0x000fe4000bf06270 */
[----:B------:R-:W-:Y:S02]  /*86b0*/  ISETP.GE.AND P5, PT, R188, UR12, PT ;  /* 0x0000000cbc007c0c */ /* 0x000fe4000bfa6270 */
[----:B------:R-:W-:-:S07]  /*86c0*/  ISETP.GE.AND P3, PT, R187, UR12, PT ;  /* 0x0000000cbb007c0c */ /* 0x000fce000bf66270 */
[CC--:B-1----:R-:W-:Y:S02]  /*86d0*/  @!P1 LEA R12, P2, R189.reuse, R10.reuse, 0x1 ;  /* 0x0000000abd0c9211 */ /* 0x0c2fe400078408ff */
[----:B--2---:R-:W-:Y:S02]  /*86e0*/  @!P0 IMAD.WIDE R8, R16, 0x2, R10 ;  /* 0x0000000210088825 */ /* 0x004fe400078e020a */
[----:B------:R-:W-:Y:S02]  /*86f0*/  @!P1 LEA.HI.X R13, R189, R11, R222, 0x1, P2 ;  /* 0x0000000bbd0d9211 */ /* 0x000fe400010f0cde */
[----:B------:R-:W-:Y:S01]  /*8700*/  ISETP.GE.AND P2, PT, R186, UR12, PT ;  /* 0x0000000cba007c0c */ /* 0x000fe2000bf46270 */
[----:B-----5:R1:W-:Y:S01]  /*8710*/  @!P0 ST.E.128 desc[UR50][R8.64], R96 ;  /* 0x0000006008008985 */ /* 0x0203e2000c101d32 */
[----:B------:R-:W-:Y:S02]  /*8720*/  @!P5 LEA R14, P4, R188, R10, 0x1 ;  /* 0x0000000abc0ed211 */ /* 0x000fe400078808ff */
[----:B------:R-:W-:Y:S01]  /*8730*/  LOP3.LUT P0, RZ, R0, 0x40, RZ, 0xc0, !PT ;  /* 0x0000004000ff7812 */ /* 0x000fe2000780c0ff */
[----:B------:R2:W-:Y:S01]  /*8740*/  @!P1 ST.E.128 desc[UR50][R12.64], R32 ;  /* 0x000000200c009985 */ /* 0x0005e2000c101d32 */
[----:B------:R-:W-:-:S02]  /*8750*/  ISETP.GE.AND P1, PT, R185, UR12, PT ;  /* 0x0000000cb9007c0c */ /* 0x000fc4000bf26270 */
[-C--:B------:R-:W-:Y:S02]  /*8760*/  @!P5 LEA.HI.X R15, R188, R11.reuse, R221, 0x1, P4 ;  /* 0x0000000bbc0fd211 */ /* 0x080fe400020f0cdd */
[----:B------:R-:W-:Y:S02]  /*8770*/  LOP3.LUT P4, RZ, R3, 0x80, RZ, 0xc0, !PT ;  /* 0x0000008003ff7812 */ /* 0x000fe4000788c0ff */
[CC--:B------:R-:W-:Y:S01]  /*8780*/  @!P3 LEA R20, P6, R187.reuse, R10.reuse, 0x1 ;  /* 0x0000000abb14b211 */ /* 0x0c0fe200078c08ff */
[----:B------:R3:W-:Y:S03]  /*8790*/  @!P5 ST.E.128 desc[UR50][R14.64], R40 ;  /* 0x000000280e00d985 */ /* 0x0007e6000c101d32 */
[----:B------:R-:W-:Y:S02]  /*87a0*/  @!P3 LEA.HI.X R21, R187, R11, R220, 0x1, P6 ;  /* 0x0000000bbb15b211 */ /* 0x000fe400030f0cdc */
[----:B-1----:R-:W-:-:S03]  /*87b0*/  @!P2 LEA R8, P5, R186, R10, 0x1 ;  /* 0x0000000aba08a211 */ /* 0x002fc600078a08ff */
[----:B------:R3:W-:Y:S01]  /*87c0*/  @!P3 ST.E.128 desc[UR50][R20.64], R48 ;  /* 0x000000301400b985 */ /* 0x0007e2000c101d32 */
[-C--:B------:R-:W-:Y:S02]  /*87d0*/  @P0 LEA R24, P3, R213, R10.reuse, 0x1 ;  /* 0x0000000ad5180211 */ /* 0x080fe400078608ff */
[CC--:B--2---:R-:W-:Y:S02]  /*87e0*/  @!P1 LEA R12, P6, R185.reuse, R10.reuse, 0x1 ;  /* 0x0000000ab90c9211 */ /* 0x0c4fe400078c08ff */
[-C--:B------:R-:W-:Y:S02]  /*87f0*/  @!P2 LEA.HI.X R9, R186, R11.reuse, R219, 0x1, P5 ;  /* 0x0000000bba09a211 */ /* 0x080fe400028f0cdb */
[----:B------:R-:W-:Y:S02]  /*8800*/  @P4 LEA R10, P5, R212, R10, 0x1 ;  /* 0x0000000ad40a4211 */ /* 0x000fe400078a08ff */
[-C--:B------:R-:W-:Y:S01]  /*8810*/  @!P1 LEA.HI.X R13, R185, R11.reuse, R218, 0x1, P6 ;  /* 0x0000000bb90d9211 */ /* 0x080fe200030f0cda */
[----:B------:R3:W-:Y:S01]  /*8820*/  @!P2 ST.E.128 desc[UR50][R8.64], R56 ;  /* 0x000000380800a985 */ /* 0x0007e2000c101d32 */
[----:B------:R-:W-:-:S02]  /*8830*/  @P0 LEA.HI.X R25, R213, R11, R217, 0x1, P3 ;  /* 0x0000000bd5190211 */ /* 0x000fc400018f0cd9 */
[----:B------:R-:W-:Y:S01]  /*8840*/  @P4 LEA.HI.X R11, R212, R11, R216, 0x1, P5 ;  /* 0x0000000bd40b4211 */ /* 0x000fe200028f0cd8 */
[----:B------:R3:W-:Y:S04]  /*8850*/  @!P1 ST.E.128 desc[UR50][R12.64], R68 ;  /* 0x000000440c009985 */ /* 0x0007e8000c101d32 */
[----:B------:R3:W-:Y:S04]  /*8860*/  @P0 ST.E.128 desc[UR50][R24.64], R76 ;  /* 0x0000004c18000985 */ /* 0x0007e8000c101d32 */
[----:B------:R3:W-:Y:S02]  /*8870*/  @P4 ST.E.128 desc[UR50][R10.64], R88 ;  /* 0x000000580a004985 */ /* 0x0007e4000c101d32 */
.L_x_3271:
[----:B------:R-:W-:Y:S05]  /*8880*/  BSYNC B0 ;  /* 0x0000000000007941 */ /* 0x000fea0003800000 */
.L_x_3270:
[----:B---3--:R-:W-:Y:S01]  /*8890*/  IADD3 R8, R28, 0x20, RZ ;  /* 0x000000201c087810 */ /* 0x008fe20007ffe0ff */
[----:B--2---:R2:W3:Y:S01]  /*88a0*/  SHFL.IDX PT, R11, R27, 0x1, 0x181f ;  /* 0x00381f001b0b7f89 */ /* 0x0044e200000e0000 */
[----:B------:R-:W-:Y:S02]  /*88b0*/  BSSY B0, `(.L_x_3272) ;  /* 0x0000023000007945 */ /* 0x000fe40003800000 */
[----:B------:R-:W-:Y:S01]  /*88c0*/  ISETP.GE.AND P0, PT, R8, R29, PT ;  /* 0x0000001d0800720c */ /* 0x000fe20003f06270 */
[----:B-1----:R2:W1:-:S12]  /*88d0*/  SHFL.IDX PT, R10, R26, 0x1, 0x181f ;  /* 0x00381f001a0a7f89 */ /* 0x00245800000e0000 */
[----:B--2---:R-:W-:Y:S05]  /*88e0*/  @P0 BRA `(.L_x_3273) ;  /* 0x00000000007c0947 */ /* 0x004fea0003800000 */
[----:B------:R-:W-:Y:S02]  /*88f0*/  ISETP.GE.AND P2, PT, R189, UR12, PT ;  /* 0x0000000cbd007c0c */ /* 0x000fe4000bf46270 */
[----:B------:R-:W-:Y:S02]  /*8900*/  ISETP.GE.AND P3, PT, R16, UR12, PT ;  /* 0x0000000c10007c0c */ /* 0x000fe4000bf66270 */
[----:B------:R-:W-:Y:S02]  /*8910*/  ISETP.GE.AND P5, PT, R188, UR12, PT ;  /* 0x0000000cbc007c0c */ /* 0x000fe4000bfa6270 */
[----:B------:R-:W-:Y:S02]  /*8920*/  ISETP.GE.AND P4, PT, R187, UR12, PT ;  /* 0x0000000cbb007c0c */ /* 0x000fe4000bf86270 */
[----:B------:R-:W-:-:S05]  /*8930*/  LOP3.LUT P1, RZ, R0, 0x40, RZ, 0xc0, !PT ;  /* 0x0000004000ff7812 */ /* 0x000fca000782c0ff */
[CC--:B-1----:R-:W-:Y:S02]  /*8940*/  @!P2 LEA R12, P0, R189.reuse, R10.reuse, 0x1 ;  /* 0x0000000abd0ca211 */ /* 0x0c2fe400078008ff */
[----:B---3--:R-:W-:Y:S02]  /*8950*/  @!P3 IMAD.WIDE R8, R16, 0x2, R10 ;  /* 0x000000021008b825 */ /* 0x008fe400078e020a */
[-C--:B------:R-:W-:Y:S02]  /*8960*/  @!P2 LEA.HI.X R13, R189, R11.reuse, R222, 0x1, P0 ;  /* 0x0000000bbd0da211 */ /* 0x080fe400000f0cde */
[----:B------:R-:W-:Y:S01]  /*8970*/  @!P5 LEA R14, P0, R188, R10, 0x1 ;  /* 0x0000000abc0ed211 */ /* 0x000fe200078008ff */
[----:B-----5:R1:W-:Y:S01]  /*8980*/  @!P3 ST.E.128 desc[UR50][R8.64], R4 ;  /* 0x000000040800b985 */ /* 0x0203e2000c101d32 */
[----:B------:R-:W-:Y:S02]  /*8990*/  ISETP.GE.AND P3, PT, R186, UR12, PT ;  /* 0x0000000cba007c0c */ /* 0x000fe4000bf66270 */
[----:B------:R-:W-:Y:S01]  /*89a0*/  @!P5 LEA.HI.X R15, R188, R11, R221, 0x1, P0 ;  /* 0x0000000bbc0fd211 */ /* 0x000fe200000f0cdd */
[----:B------:R2:W-:Y:S01]  /*89b0*/  @!P2 ST.E.128 desc[UR50][R12.64], R36 ;  /* 0x000000240c00a985 */ /* 0x0005e2000c101d32 */
[----:B------:R-:W-:-:S02]  /*89c0*/  ISETP.GE.AND P2, PT, R185, UR12, PT ;  /* 0x0000000cb9007c0c */ /* 0x000fc4000bf46270 */
[----:B------:R-:W-:Y:S01]  /*89d0*/  LOP3.LUT P0, RZ, R3, 0x80, RZ, 0xc0, !PT ;  /* 0x0000008003ff7812 */ /* 0x000fe2000780c0ff */
[----:B------:R2:W-:Y:S01]  /*89e0*/  @!P5 ST.E.128 desc[UR50][R14.64], R44 ;  /* 0x0000002c0e00d985 */ /* 0x0005e2000c101d32 */
[----:B------:R-:W-:-:S04]  /*89f0*/  @!P4 LEA R20, P6, R187, R10, 0x1 ;  /* 0x0000000abb14c211 */ /* 0x000fc800078c08ff */
[----:B------:R-:W-:Y:S02]  /*8a00*/  @!P4 LEA.HI.X R21, R187, R11, R220, 0x1, P6 ;  /* 0x0000000bbb15c211 */ /* 0x000fe400030f0cdc */
[----:B------:R-:W-:-:S03]  /*8a10*/  @!P3 LEA R24, P5, R186, R10, 0x1 ;  /* 0x0000000aba18b211 */ /* 0x000fc600078a08ff */
[----:B------:R2:W-:Y:S01]  /*8a20*/  @!P4 ST.E.128 desc[UR50][R20.64], R52 ;  /* 0x000000341400c985 */ /* 0x0005e2000c101d32 */
[-C--:B-1----:R-:W-:Y:S02]  /*8a30*/  @!P2 LEA R4, P6, R185, R10.reuse, 0x1 ;  /* 0x0000000ab904a211 */ /* 0x082fe400078c08ff */
[-C--:B------:R-:W-:Y:S02]  /*8a40*/  @P1 LEA R6, P4, R213, R10.reuse, 0x1 ;  /* 0x0000000ad5061211 */ /* 0x080fe400078808ff */
        /* <DEDUP_REMOVED lines=9> */
.L_x_3273:
[----:B------:R-:W-:Y:S05]  /*8ae0*/  BSYNC B0 ;  /* 0x0000000000007941 */ /* 0x000fea0003800000 */
.L_x_3272:
[----:B------:R-:W4:Y:S02]  /*8af0*/  LDC R0, c[0x0][0xc34] ;  /* 0x00030d00ff007b82 */ /* 0x000f240000000800 */
[----:B----4-:R-:W-:-:S13]  /*8b00*/  ISETP.LE.AND P0, PT, R0, UR40, PT ;  /* 0x0000002800007c0c */ /* 0x010fda000bf03270 */
[----:B------:R-:W-:Y:S05]  /*8b10*/  @!P0 BRA `(.L_x_3274) ;  /* 0xffffff8400008947 */ /* 0x000fea000383ffff */
[----:B------:R-:W-:Y:S05]  /*8b20*/  EXIT ;  /* 0x000000000000794d */ /* 0x000fea0003800000 */
.L_x_3231:
[----:B------:R-:W-:-:S08]  /*8b30*/  NOP ;  /* 0x0000000000007918 */ /* 0x000fd00000000000 */
[----:B------:R-:W0:-:S00]  /*8b40*/  USETMAXREG.DEALLOC.CTAPOOL 0x28 ;  /* 0x00000028000079c8 */ /* 0x000e0000080e0500 */
[----:B------:R-:W1:Y:S01]  /*8b50*/  S2UR UR11, SR_CTAID.X ;  /* 0x00000000000b79c3 */ /* 0x000e620000002500 */
[----:B0-----:R-:W-:Y:S02]  /*8b60*/  IMAD.MOV.U32 R22, RZ, RZ, 0x1 ;  /* 0x00000001ff167424 */ /* 0x001fe400078e00ff */
[----:B------:R-:W-:Y:S02]  /*8b70*/  IMAD.MOV.U32 R17, RZ, RZ, RZ ;  /* 0x000000ffff117224 */ /* 0x000fe400078e00ff */
[----:B------:R-:W-:-:S03]  /*8b80*/  IMAD.MOV.U32 R2, RZ, RZ, 0x1 ;  /* 0x00000001ff027424 */ /* 0x000fc600078e00ff */
[----:B------:R-:W1:Y:S02]  /*8b90*/  LDC R3, c[0x0][0xc34] ;  /* 0x00030d00ff037b82 */ /* 0x000e640000000800 */
[----:B-1----:R-:W-:-:S13]  /*8ba0*/  ISETP.LE.AND P0, PT, R3, UR11, PT ;  /* 0x0000000b03007c0c */ /* 0x002fda000bf03270 */
[----:B------:R-:W-:Y:S05]  /*8bb0*/  @P0 BRA `(.L_x_3275) ;  /* 0x0000003800f80947 */ /* 0x000fea0003800000 */
[----:B------:R-:W-:Y:S01]  /*8bc0*/  IMAD.SHL.U32 R33, R0, 0x8, RZ ;  /* 0x0000000800217824 */ /* 0x000fe200078e00ff */
[----:B------:R-:W-:Y:S01]  /*8bd0*/  ULDC UR9, c[0x0][0x320] ;  /* 0x0000c80000097ab9 */ /* 0x000fe20000000800 */
[----:B------:R-:W-:Y:S01]  /*8be0*/  LOP3.LUT R16, R16, 0xffffffdf, RZ, 0xc0, !PT ;  /* 0xffffffdf10107812 */ /* 0x000fe200078ec0ff */
[----:B------:R-:W-:Y:S01]  /*8bf0*/  ULDC.64 UR4, c[0x0][0x418] ;  /* 0x0001060000047ab9 */ /* 0x000fe20000000a00 */
[----:B------:R-:W-:Y:S01]  /*8c00*/  ULDC.64 UR6, c[0x0][0x2f0] ;  /* 0x0000bc0000067ab9 */ /* 0x000fe20000000a00 */
[----:B------:R-:W-:Y:S01]  /*8c10*/  LOP3.LUT R7, R33, 0x38, RZ, 0xc0, !PT ;  /* 0x0000003821077812 */ /* 0x000fe200078ec0ff */
[----:B------:R-:W-:Y:S01]  /*8c20*/  UISETP.NE.U32.AND UP0, UPT, UR4, URZ, UPT ;  /* 0x0000003f0400728c */ /* 0x000fe2000bf05070 */
[--C-:B------:R-:W-:Y:S01]  /*8c30*/  SHF.R.U32.HI R37, RZ, 0x3, R0.reuse ;  /* 0x00000003ff257819 */ /* 0x100fe20000011600 */
[----:B------:R-:W-:Y:S01]  /*8c40*/  ULDC UR37, c[0x0][0x448] ;  /* 0x0001120000257ab9 */ /* 0x000fe20000000800 */
[C---:B------:R-:W-:Y:S01]  /*8c50*/  LOP3.LUT R2, R7.reuse, 0x40, RZ, 0xfc, !PT ;  /* 0x0000004007027812 */ /* 0x040fe200078efcff */
[----:B------:R-:W-:Y:S01]  /*8c60*/  UISETP.NE.AND.EX UP0, UPT, UR5, URZ, UPT, UP0 ;  /* 0x0000003f0500728c */ /* 0x000fe2000bf05300 */
[----:B------:R-:W-:Y:S01]  /*8c70*/  LOP3.LUT R3, R7, 0x80, RZ, 0xfc, !PT ;  /* 0x0000008007037812 */ /* 0x000fe200078efcff */
[----:B------:R-:W-:Y:S01]  /*8c80*/  ULDC UR4, c[0x0][0x424] ;  /* 0x0001090000047ab9 */ /* 0x000fe20000000800 */
[----:B------:R-:W-:Y:S01]  /*8c90*/  ISETP.GE.AND P5, PT, R2, UR9, PT ;  /* 0x0000000902007c0c */ /* 0x000fe2000bfa6270 */
[----:B------:R-:W-:Y:S01]  /*8ca0*/  USEL UR4, UR4, 0x1, UP0 ;  /* 0x0000000104047887 */ /* 0x000fe20008000000 */
[----:B------:R-:W-:Y:S01]  /*8cb0*/  ISETP.GE.AND P4, PT, R3, UR9, PT ;  /* 0x0000000903007c0c */ /* 0x000fe2000bf86270 */
[----:B------:R-:W0:Y:S01]  /*8cc0*/  S2UR UR8, SR_CgaCtaId ;  /* 0x00000000000879c3 */ /* 0x000e220000008800 */
[C---:B------:R-:W-:Y:S01]  /*8cd0*/  LOP3.LUT R4, R7.reuse, 0xc0, RZ, 0xfc, !PT ;  /* 0x000000c007047812 */ /* 0x040fe200078efcff */
[----:B------:R-:W-:Y:S01]  /*8ce0*/  UIMAD UR36, UR4, UR6, URZ ;  /* 0x00000006042472a4 */ /* 0x000fe2000f8e023f */
[C---:B------:R-:W-:Y:S01]  /*8cf0*/  LOP3.LUT R2, R7.reuse, 0x100, RZ, 0xfc, !PT ;  /* 0x0000010007027812 */ /* 0x040fe200078efcff */
[----:B------:R-:W-:Y:S01]  /*8d00*/  UMOV UR39, 0x400 ;  /* 0x0000040000277882 */ /* 0x000fe20000000000 */
[----:B------:R-:W-:Y:S01]  /*8d10*/  ISETP.GE.AND P3, PT, R4, UR9, PT ;  /* 0x0000000904007c0c */ /* 0x000fe2000bf66270 */
[----:B------:R-:W-:Y:S01]  /*8d20*/  UIADD3 UR5, UR36, 0x3f, URZ ;  /* 0x0000003f24057890 */ /* 0x000fe2000fffe03f */
[----:B------:R-:W-:Y:S01]  /*8d30*/  LOP3.LUT R5, R7, 0x140, RZ, 0xfc, !PT ;  /* 0x0000014007057812 */ /* 0x000fe200078efcff */
[----:B------:R-:W-:Y:S01]  /*8d40*/  ULDC UR4, c[0x0][0x288] ;  /* 0x0000a20000047ab9 */ /* 0x000fe20000000800 */
[----:B------:R-:W-:Y:S01]  /*8d50*/  ISETP.GE.AND P2, PT, R2, UR9, PT ;  /* 0x0000000902007c0c */ /* 0x000fe2000bf46270 */
[----:B------:R-:W-:Y:S01]  /*8d60*/  USHF.R.S32.HI UR6, URZ, 0x1f, UR5 ;  /* 0x0000001f3f067899 */ /* 0x000fe20008011405 */
[----:B------:R-:W-:Y:S01]  /*8d70*/  @P5 LOP3.LUT R16, R16, 0x20, RZ, 0xfc, !PT ;  /* 0x0000002010105812 */ /* 0x000fe200078efcff */
[----:B------:R-:W-:Y:S01]  /*8d80*/  UIMAD UR37, UR37, UR4, URZ ;  /* 0x00000004252572a4 */ /* 0x000fe2000f8e023f */
[----:B------:R-:W-:Y:S01]  /*8d90*/  ISETP.GE.AND P1, PT, R5, UR9, PT ;  /* 0x0000000905007c0c */ /* 0x000fe2000bf26270 */
[----:B------:R-:W-:Y:S01]  /*8da0*/  ULEA.HI UR6, UR6, UR5, URZ, 0x6 ;  /* 0x0000000506067291 */ /* 0x000fe2000f8f303f */
[----:B------:R-:W-:Y:S01]  /*8db0*/  LOP3.LUT R16, R16, 0xffffffef, RZ, 0xc0, !PT ;  /* 0xffffffef10107812 */ /* 0x000fe200078ec0ff */
[----:B------:R-:W-:Y:S01]  /*8dc0*/  ULDC UR10, c[0x0][0x2b8] ;  /* 0x0000ae00000a7ab9 */ /* 0x000fe20000000800 */
[----:B------:R-:W-:Y:S01]  /*8dd0*/  LOP3.LUT R3, R33, 0x1f8, RZ, 0xc0, !PT ;  /* 0x000001f821037812 */ /* 0x000fe200078ec0ff */
[----:B------:R-:W-:Y:S01]  /*8de0*/  ULOP3.LUT UR4, UR6, 0xffffffc0, URZ, 0xc0, !UPT ;  /* 0xffffffc006047892 */ /* 0x000fe2000f8ec03f */
[----:B------:R-:W-:Y:S01]  /*8df0*/  @P4 LOP3.LUT R16, R16, 0x10, RZ, 0xfc, !PT ;  /* 0x0000001010104812 */ /* 0x000fe200078efcff */
[----:B------:R-:W-:Y:S01]  /*8e00*/  IMAD.MOV.U32 R22, RZ, RZ, 0x1 ;  /* 0x00000001ff167424 */ /* 0x000fe200078e00ff */
[----:B------:R-:W-:Y:S01]  /*8e10*/  ISETP.GE.AND P0, PT, R7, UR9, PT ;  /* 0x0000000907007c0c */ /* 0x000fe2000bf06270 */
[----:B------:R-:W-:Y:S01]  /*8e20*/  UIADD3 UR5, UR36, 0x40, -UR4 ;  /* 0x0000004024057890 */ /* 0x000fe2000fffe804 */
[----:B------:R-:W-:Y:S01]  /*8e30*/  LOP3.LUT R16, R16, 0xfffffff7, RZ, 0xc0, !PT ;  /* 0xfffffff710107812 */ /* 0x000fe200078ec0ff */
[----:B0-----:R-:W-:Y:S01]  /*8e40*/  ULEA UR39, UR8, UR39, 0x18 ;  /* 0x0000002708277291 */ /* 0x001fe2000f8ec03f */
[----:B------:R-:W-:Y:S01]  /*8e50*/  SEL R4, RZ, 0xffffffff, P5 ;  /* 0xffffffffff047807 */ /* 0x000fe20002800000 */
[----:B------:R-:W-:Y:S01]  /*8e60*/  IMAD.MOV.U32 R17, RZ, RZ, RZ ;  /* 0x000000ffff117224 */ /* 0x000fe200078e00ff */
[----:B------:R-:W-:Y:S01]  /*8e70*/  @P3 LOP3.LUT R16, R16, 0x8, RZ, 0xfc, !PT ;  /* 0x0000000810103812 */ /* 0x000fe200078efcff */
[----:B------:R-:W-:Y:S01]  /*8e80*/  ULOP3.LUT UR41, UR38, 0x2, URZ, 0xfc, !UPT ;  /* 0x0000000226297892 */ /* 0x000fe2000f8efc3f */
[----:B------:R-:W-:Y:S01]  /*8e90*/  LOP3.LUT R2, R3, 0x38, R0, 0x78, !PT ;  /* 0x0000003803027812 */ /* 0x000fe200078e7800 */
[----:B------:R-:W-:Y:S01]  /*8ea0*/  IMAD.SHL.U32 R0, R0, 0x10, RZ ;  /* 0x0000001000007824 */ /* 0x000fe200078e00ff */
[----:B------:R-:W-:Y:S01]  /*8eb0*/  LOP3.LUT R16, R16, 0xfffffffd, RZ, 0xc0, !PT ;  /* 0xfffffffd10107812 */ /* 0x000fe200078ec0ff */
[----:B------:R-:W-:Y:S01]  /*8ec0*/  ULDC UR42, c[0x0][0xc] ;  /* 0x00000300002a7ab9 */ /* 0x000fe20000000800 */
[----:B------:R-:W-:Y:S01]  /*8ed0*/  SEL R3, RZ, 0x1, P0 ;  /* 0x00000001ff037807 */ /* 0x000fe20000000000 */
[----:B------:R-:W-:Y:S01]  /*8ee0*/  ULEA.HI.SX32 UR40, UR6, 0xfffffffe, 0x1a ;  /* 0xfffffffe06287891 */ /* 0x000fe2000f8fd23f */
[----:B------:R-:W-:-:S02]  /*8ef0*/  LOP3.LUT R16, R16, 0xfffffffb, RZ, 0xc0, !PT ;  /* 0xfffffffb10107812 */ /* 0x000fc400078ec0ff */
[----:B------:R-:W-:Y:S02]  /*8f00*/  SHF.L.U32 R4, R4, 0x1, RZ ;  /* 0x0000000104047819 */ /* 0x000fe400000006ff */
[----:B------:R-:W-:Y:S02]  /*8f10*/  @P2 LOP3.LUT R16, R16, 0x4, RZ, 0xfc, !PT ;  /* 0x0000000410102812 */ /* 0x000fe400078efcff */
[----:B------:R-:W-:Y:S02]  /*8f20*/  LOP3.LUT R33, R2, 0x200, R33, 0xf8, !PT ;  /* 0x0000020002217812 */ /* 0x000fe400078ef821 */
[----:B------:R-:W-:Y:S02]  /*8f30*/  @P1 LOP3.LUT R16, R16, 0x2, RZ, 0xfc, !PT ;  /* 0x0000000210101812 */ /* 0x000fe400078efcff */
[----:B------:R-:W-:Y:S02]  /*8f40*/  LOP3.LUT R3, R4, 0x2, R3, 0xe2, !PT ;  /* 0x0000000204037812 */ /* 0x000fe400078ee203 */
[----:B------:R-:W-:-:S02]  /*8f50*/  SEL R2, RZ, 0x4, P4 ;  /* 0x00000004ff027807 */ /* 0x000fc40002000000 */
[----:B------:R-:W-:Y:S02]  /*8f60*/  SEL R4, RZ, 0x8, P3 ;  /* 0x00000008ff047807 */ /* 0x000fe40001800000 */
[----:B------:R-:W-:Y:S02]  /*8f70*/  LOP3.LUT R16, R16, 0xffffffbf, RZ, 0xc0, !PT ;  /* 0xffffffbf10107812 */ /* 0x000fe400078ec0ff */
[----:B------:R-:W-:Y:S02]  /*8f80*/  LOP3.LUT R5, R7, 0x180, RZ, 0xfc, !PT ;  /* 0x0000018007057812 */ /* 0x000fe400078efcff */
[----:B------:R-:W-:Y:S02]  /*8f90*/  LOP3.LUT R2, R4, R3, R2, 0xfe, !PT ;  /* 0x0000000304027212 */ /* 0x000fe400078efe02 */
[----:B------:R-:W-:Y:S02]  /*8fa0*/  SEL R3, RZ, 0x10, P2 ;  /* 0x00000010ff037807 */ /* 0x000fe40001000000 */
[----:B------:R-:W-:-:S02]  /*8fb0*/  SEL R4, RZ, 0x20, P1 ;  /* 0x00000020ff047807 */ /* 0x000fc40000800000 */
[----:B------:R-:W-:Y:S02]  /*8fc0*/  @P0 LOP3.LUT R16, R16, 0x40, RZ, 0xfc, !PT ;  /* 0x0000004010100812 */ /* 0x000fe400078efcff */
[----:B------:R-:W-:Y:S02]  /*8fd0*/  ISETP.GE.AND P0, PT, R5, UR9, PT ;  /* 0x0000000905007c0c */ /* 0x000fe4000bf06270 */
[----:B------:R-:W-:Y:S02]  /*8fe0*/  LOP3.LUT R6, R7, 0x1c0, RZ, 0xfc, !PT ;  /* 0x000001c007067812 */ /* 0x000fe400078efcff */
[----:B------:R-:W-:Y:S01]  /*8ff0*/  LOP3.LUT R2, R4, R2, R3, 0xfe, !PT ;  /* 0x0000000204027212 */ /* 0x000fe200078efe03 */
[----:B------:R-:W-:Y:S01]  /*9000*/  IMAD.U32 R3, RZ, RZ, UR11 ;  /* 0x0000000bff037e24 */ /* 0x000fe2000f8e00ff */
[----:B------:R-:W-:Y:S02]  /*9010*/  SEL R5, RZ, 0x40, P0 ;  /* 0x00000040ff057807 */ /* 0x000fe40000000000 */
[----:B------:R-:W-:-:S02]  /*9020*/  ISETP.GE.AND P0, PT, R6, UR9, PT ;  /* 0x0000000906007c0c */ /* 0x000fc4000bf06270 */
[----:B------:R-:W-:Y:S01]  /*9030*/  LOP3.LUT R37, R37, 0xf, RZ, 0xc0, !PT ;  /* 0x0000000f25257812 */ /* 0x000fe200078ec0ff */
[----:B------:R0:W-:Y:S01]  /*9040*/  STL [R1], R3 ;  /* 0x0000000301007387 */ /* 0x0001e20000100800 */
[----:B------:R-:W-:Y:S02]  /*9050*/  LOP3.LUT R30, R30, 0xffffffbf, RZ, 0xc0, !PT ;  /* 0xffffffbf1e1e7812 */ /* 0x000fe400078ec0ff */
[C---:B------:R-:W-:Y:S01]  /*9060*/  IADD3 R35, -R37.reuse, UR5, RZ ;  /* 0x0000000525237c10 */ /* 0x040fe2000fffe1ff */
[----:B------:R1:W-:Y:S01]  /*9070*/  STL [R1+0xc], RZ ;  /* 0x00000cff01007387 */ /* 0x0003e20000100800 */
[----:B------:R-:W-:Y:S02]  /*9080*/  LOP3.LUT R2, R2, R5, RZ, 0xfc, !PT ;  /* 0x0000000502027212 */ /* 0x000fe400078efcff */
[----:B------:R-:W-:Y:S02]  /*9090*/  LOP3.LUT R16, R16, 0x7fffffff, RZ, 0xc0, !PT ;  /* 0x7fffffff10107812 */ /* 0x000fe400078ec0ff */
[----:B------:R-:W-:-:S02]  /*90a0*/  LOP3.LUT R23, R37, 0x70, R0, 0xf8, !PT ;  /* 0x0000007025177812 */ /* 0x000fc400078ef800 */
[----:B0-----:R-:W-:Y:S02]  /*90b0*/  SEL R3, RZ, 0x80, P0 ;  /* 0x00000080ff037807 */ /* 0x001fe40000000000 */
[----:B------:R-:W-:Y:S02]  /*90c0*/  ISETP.GE.AND P0, PT, R7, UR9, PT ;  /* 0x0000000907007c0c */ /* 0x000fe4000bf06270 */
[----:B------:R-:W-:Y:S02]  /*90d0*/  LOP3.LUT R3, R2, R3, RZ, 0xfc, !PT ;  /* 0x0000000302037212 */ /* 0x000fe400078efcff */
[C---:B------:R-:W-:Y:S02]  /*90e0*/  ISETP.LT.OR P3, PT, R35.reuse, 0x1, P0 ;  /* 0x000000012300780c */ /* 0x040fe40000761670 */
[C---:B------:R-:W-:Y:S02]  /*90f0*/  ISETP.LT.OR P2, PT, R35.reuse, 0x11, P0 ;  /* 0x000000112300780c */ /* 0x040fe40000741670 */
[----:B------:R-:W-:-:S02]  /*9100*/  ISETP.LT.OR P1, PT, R35, 0x21, P0 ;  /* 0x000000212300780c */ /* 0x000fc40000721670 */
[----:B------:R-:W-:Y:S02]  /*9110*/  ISETP.LT.OR P0, PT, R35, 0x31, P0 ;  /* 0x000000312300780c */ /* 0x000fe40000701670 */
[----:B------:R-:W-:Y:S02]  /*9120*/  MOV R0, UR4 ;  /* 0x0000000400007c02 */ /* 0x000fe40008000f00 */
[----:B------:R-:W-:Y:S02]  /*9130*/  LEA R4, R33, UR39, 0x1 ;  /* 0x0000002721047c11 */ /* 0x000fe4000f8e08ff */
[----:B------:R-:W-:Y:S02]  /*9140*/  IADD3 R4, R23, -0x40, R0 ;  /* 0xffffffc017047810 */ /* 0x000fe40007ffe000 */
[----:B------:R-:W-:Y:S02]  /*9150*/  @P3 LOP3.LUT R30, R30, 0x40, RZ, 0xfc, !PT ;  /* 0x000000401e1e3812 */ /* 0x000fe400078efcff */
[----:B------:R-:W-:Y:S01]  /*9160*/  PRMT R0, R3, 0x8880, RZ ;  /* 0x0000888003007816 */ /* 0x000fe200000000ff */
[----:B------:R1:W-:Y:S01]  /*9170*/  STL [R1+0x10], R4 ;  /* 0x0000100401007387 */ /* 0x0003e20000100800 */
[----:B------:R-:W-:-:S02]  /*9180*/  LOP3.LUT R30, R30, 0xffffffdf, RZ, 0xc0, !PT ;  /* 0xffffffdf1e1e7812 */ /* 0x000fc400078ec0ff */
[----:B------:R-:W-:Y:S02]  /*9190*/  LOP3.LUT R29, R2, 0x40, RZ, 0xc0, !PT ;  /* 0x00000040021d7812 */ /* 0x000fe400078ec0ff */
[----:B------:R-:W-:Y:S02]  /*91a0*/  @P2 LOP3.LUT R30, R30, 0x20, RZ, 0xfc, !PT ;  /* 0x000000201e1e2812 */ /* 0x000fe400078efcff */
[----:B------:R-:W-:Y:S02]  /*91b0*/  LOP3.LUT R27, R3, 0x80, RZ, 0xc0, !PT ;  /* 0x00000080031b7812 */ /* 0x000fe400078ec0ff */
[----:B------:R-:W-:Y:S02]  /*91c0*/  LOP3.LUT R30, R30, 0xffffffef, RZ, 0xc0, !PT ;  /* 0xffffffef1e1e7812 */ /* 0x000fe400078ec0ff */
[----:B------:R-:W-:Y:S02]  /*91d0*/  SHF.R.U32.HI R29, RZ, 0x2, R29 ;  /* 0x00000002ff1d7819 */ /* 0x000fe4000001161d */
[----:B------:R-:W-:-:S02]  /*91e0*/  @P1 LOP3.LUT R30, R30, 0x10, RZ, 0xfc, !PT ;  /* 0x000000101e1e1812 */ /* 0x000fc400078efcff */
[----:B------:R-:W-:Y:S02]  /*91f0*/  SHF.R.U32.HI R27, RZ, 0x3, R27 ;  /* 0x00000003ff1b7819 */ /* 0x000fe4000001161b */
[----:B------:R-:W-:-:S04]  /*9200*/  LOP3.LUT R30, R30, 0xffffbfff, RZ, 0xc0, !PT ;  /* 0xffffbfff1e1e7812 */ /* 0x000fc800078ec0ff */
[----:B------:R-:W-:Y:S02]  /*9210*/  @P0 LOP3.LUT R30, R30, 0x4000, RZ, 0xfc, !PT ;  /* 0x000040001e1e0812 */ /* 0x000fe400078efcff */
[----:B------:R-:W-:Y:S02]  /*9220*/  LOP3.LUT P0, RZ, R3, 0x2, RZ, 0xc0, !PT ;  /* 0x0000000203ff7812 */ /* 0x000fe4000780c0ff */
[----:B------:R-:W-:Y:S02]  /*9230*/  LOP3.LUT R30, R30, 0xfffffff7, RZ, 0xc0, !PT ;  /* 0xfffffff71e1e7812 */ /* 0x000fe400078ec0ff */
[C---:B------:R-:W-:Y:S02]  /*9240*/  ISETP.LT.OR P1, PT, R35.reuse, 0x1, !P0 ;  /* 0x000000012300780c */ /* 0x040fe40004721670 */
[C---:B------:R-:W-:Y:S02]  /*9250*/  ISETP.LT.OR P3, PT, R35.reuse, 0x11, !P0 ;  /* 0x000000112300780c */ /* 0x040fe40004761670 */
[----:B------:R-:W-:-:S09]  /*9260*/  ISETP.LT.OR P2, PT, R35, 0x21, !P0 ;  /* 0x000000212300780c */ /* 0x000fd20004741670 */
[----:B------:R-:W-:Y:S02]  /*9270*/  @P1 LOP3.LUT R30, R30, 0x8, RZ, 0xfc, !PT ;  /* 0x000000081e1e1812 */ /* 0x000fe400078efcff */
[----:B------:R-:W-:Y:S02]  /*9280*/  ISETP.LT.OR P1, PT, R35, 0x31, !P0 ;  /* 0x000000312300780c */ /* 0x000fe40004721670 */
[----:B------:R-:W-:Y:S02]  /*9290*/  LOP3.LUT R30, R30, 0xfffffffb, RZ, 0xc0, !PT ;  /* 0xfffffffb1e1e7812 */ /* 0x000fe400078ec0ff */
[----:B------:R-:W-:Y:S02]  /*92a0*/  LOP3.LUT P0, RZ, R3, 0x4, RZ, 0xc0, !PT ;  /* 0x0000000403ff7812 */ /* 0x000fe4000780c0ff */
[----:B------:R-:W-:Y:S02]  /*92b0*/  @P3 LOP3.LUT R30, R30, 0x4, RZ, 0xfc, !PT ;  /* 0x000000041e1e3812 */ /* 0x000fe400078efcff */
[----:B------:R-:W-:-:S02]  /*92c0*/  ISETP.LT.OR P3, PT, R35, 0x11, !P0 ;  /* 0x000000112300780c */ /* 0x000fc40004761670 */
[----:B------:R-:W-:-:S04]  /*92d0*/  LOP3.LUT R30, R30, 0xfffffffd, RZ, 0xc0, !PT ;  /* 0xfffffffd1e1e7812 */ /* 0x000fc800078ec0ff */
[----:B------:R-:W-:Y:S02]  /*92e0*/  @P2 LOP3.LUT R30, R30, 0x2, RZ, 0xfc, !PT ;  /* 0x000000021e1e2812 */ /* 0x000fe400078efcff */
[----:B------:R-:W-:Y:S02]  /*92f0*/  ISETP.LT.OR P2, PT, R35, 0x1, !P0 ;  /* 0x000000012300780c */ /* 0x000fe40004741670 */
[----:B------:R-:W-:-:S03]  /*9300*/  LOP3.LUT R30, R30, 0xffffdfff, RZ, 0xc0, !PT ;  /* 0xffffdfff1e1e7812 */ /* 0x000fc600078ec0ff */
[----:B------:R-:W-:Y:S02]  /*9310*/  @P3 LOP3.LUT R16, R16, 0x80000000, RZ, 0xfc, !PT ;  /* 0x8000000010103812 */ /* 0x000fe400078efcff */
[----:B------:R-:W-:Y:S02]  /*9320*/  @P1 LOP3.LUT R30, R30, 0x2000, RZ, 0xfc, !PT ;  /* 0x000020001e1e1812 */ /* 0x000fe400078efcff */
[----:B------:R-:W-:Y:S02]  /*9330*/  ISETP.LT.OR P1, PT, R35, 0x21, !P0 ;  /* 0x000000212300780c */ /* 0x000fe40004721670 */
[----:B------:R-:W-:Y:S02]  /*9340*/  LOP3.LUT R30, R30, 0xfffffffe, RZ, 0xc0, !PT ;  /* 0xfffffffe1e1e7812 */ /* 0x000fe400078ec0ff */
[----:B------:R-:W-:Y:S02]  /*9350*/  LOP3.LUT R16, R16, 0xbfffffff, RZ, 0xc0, !PT ;  /* 0xbfffffff10107812 */ /* 0x000fe400078ec0ff */
[----:B------:R-:W-:-:S02]  /*9360*/  @P2 LOP3.LUT R30, R30, 0x1, RZ, 0xfc, !PT ;  /* 0x000000011e1e2812 */ /* 0x000fc400078efcff */
[----:B------:R-:W-:Y:S02]  /*9370*/  ISETP.LT.OR P2, PT, R35, 0x31, !P0 ;  /* 0x000000312300780c */ /* 0x000fe40004741670 */
[----:B------:R-:W-:Y:S02]  /*9380*/  LOP3.LUT P0, RZ, R3, 0x8, RZ, 0xc0, !PT ;  /* 0x0000000803ff7812 */ /* 0x000fe4000780c0ff */
[----:B------:R-:W-:Y:S02]  /*9390*/  LOP3.LUT R30, R30, 0xffffefff, RZ, 0xc0, !PT ;  /* 0xffffefff1e1e7812 */ /* 0x000fe400078ec0ff */
[----:B------:R-:W-:Y:S02]  /*93a0*/  @P1 LOP3.LUT R16, R16, 0x40000000, RZ, 0xfc, !PT ;  /* 0x4000000010101812 */ /* 0x000fe400078efcff */
[C---:B------:R-:W-:Y:S02]  /*93b0*/  ISETP.LT.OR P1, PT, R35.reuse, 0x1, !P0 ;  /* 0x000000012300780c */ /* 0x040fe40004721670 */
[----:B------:R-:W-:-:S02]  /*93c0*/  ISETP.LT.OR P3, PT, R35, 0x11, !P0 ;  /* 0x000000112300780c */ /* 0x000fc40004761670 */
[----:B------:R-:W-:Y:S02]  /*93d0*/  LOP3.LUT R16, R16, 0xdfffffff, RZ, 0xc0, !PT ;  /* 0xdfffffff10107812 */ /* 0x000fe400078ec0ff */
[----:B------:R-:W-:Y:S02]  /*93e0*/  @P2 LOP3.LUT R30, R30, 0x1000, RZ, 0xfc, !PT ;  /* 0x000010001e1e2812 */ /* 0x000fe400078efcff */
[----:B------:R-:W-:Y:S02]  /*93f0*/  ISETP.LT.OR P2, PT, R35, 0x21, !P0 ;  /* 0x000000212300780c */ /* 0x000fe40004741670 */
[----:B------:R-:W-:-:S03]  /*9400*/  LOP3.LUT R30, R30, 0xfffff7ff, RZ, 0xc0, !PT ;  /* 0xfffff7ff1e1e7812 */ /* 0x000fc600078ec0ff */
[----:B------:R-:W-:Y:S02]  /*9410*/  @P1 LOP3.LUT R16, R16, 0x20000000, RZ, 0xfc, !PT ;  /* 0x2000000010101812 */ /* 0x000fe400078efcff */
[----:B------:R-:W-:Y:S02]  /*9420*/  ISETP.LT.OR P1, PT, R35, 0x31, !P0 ;  /* 0x000000312300780c */ /* 0x000fe40004721670 */
[----:B------:R-:W-:Y:S02]  /*9430*/  LOP3.LUT R16, R16, 0xefffffff, RZ, 0xc0, !PT ;  /* 0xefffffff10107812 */ /* 0x000fe400078ec0ff */
[----:B------:R-:W-:Y:S02]  /*9440*/  LOP3.LUT P0, RZ, R3, 0x10, RZ, 0xc0, !PT ;  /* 0x0000001003ff7812 */ /* 0x000fe4000780c0ff */
[----:B------:R-:W-:Y:S02]  /*9450*/  @P3 LOP3.LUT R16, R16, 0x10000000, RZ, 0xfc, !PT ;  /* 0x1000000010103812 */ /* 0x000fe400078efcff */
[----:B------:R-:W-:-:S02]  /*9460*/  ISETP.LT.OR P3, PT, R35, 0x11, !P0 ;  /* 0x000000112300780c */ /* 0x000fc40004761670 */
[----:B------:R-:W-:-:S03]  /*9470*/  LOP3.LUT R16, R16, 0xf7ffffff, RZ, 0xc0, !PT ;  /* 0xf7ffffff10107812 */ /* 0x000fc600078ec0ff */
[----:B------:R-:W-:Y:S02]  /*9480*/  @P1 LOP3.LUT R30, R30, 0x800, RZ, 0xfc, !PT ;  /* 0x000008001e1e1812 */ /* 0x000fe400078efcff */
[----:B------:R-:W-:Y:S02]  /*9490*/  @P2 LOP3.LUT R16, R16, 0x8000000, RZ, 0xfc, !PT ;  /* 0x0800000010102812 */ /* 0x000fe400078efcff */
[C---:B------:R-:W-:Y:S02]  /*94a0*/  ISETP.LT.OR P2, PT, R35.reuse, 0x1, !P0 ;  /* 0x000000012300780c */ /* 0x040fe40004741670 */
[----:B------:R-:W-:Y:S02]  /*94b0*/  LOP3.LUT R16, R16, 0xfbffffff, RZ, 0xc0, !PT ;  /* 0xfbffffff10107812 */ /* 0x000fe400078ec0ff */
[----:B------:R-:W-:Y:S02]  /*94c0*/  ISETP.LT.OR P1, PT, R35, 0x21, !P0 ;  /* 0x000000212300780c */ /* 0x000fe40004721670 */
[----:B------:R-:W-:-:S07]  /*94d0*/  LOP3.LUT R30, R30, 0xfffffbff, RZ, 0xc0, !PT ;  /* 0xfffffbff1e1e7812 */ /* 0x000fce00078ec0ff */
        /* <DEDUP_REMOVED lines=29> */
[----:B------:R-:W-:Y:S02]  /*96b0*/  ISETP.GE.AND P0, PT, R4, UR36, PT ;  /* 0x0000002404007c0c */ /* 0x000fe4000bf06270 */
[----:B------:R-:W-:-:S04]  /*96c0*/  @P3 LOP3.LUT R16, R16, 0x80000, RZ, 0xfc, !PT ;  /* 0x0008000010103812 */ /* 0x000fc800078efcff */
[----:B------:R-:W-:-:S03]  /*96d0*/  LOP3.LUT R16, R16, 0xfffeffff, RZ, 0xc0, !PT ;  /* 0xfffeffff10107812 */ /* 0x000fc600078ec0ff */
[----:B------:R-:W-:Y:S02]  /*96e0*/  @P2 LOP3.LUT R30, R30, 0x100, RZ, 0xfc, !PT ;  /* 0x000001001e1e2812 */ /* 0x000fe400078efcff */
[----:B------:R-:W-:Y:S02]  /*96f0*/  @P1 LOP3.LUT R16, R16, 0x10000, RZ, 0xfc, !PT ;  /* 0x0001000010101812 */ /* 0x000fe400078efcff */
[----:B------:R-:W-:Y:S02]  /*9700*/  ISETP.LT.U32.AND P1, PT, R23, 0x40, !P0 ;  /* 0x000000401700780c */ /* 0x000fe40004721070 */
[----:B------:R-:W-:Y:S02]  /*9710*/  ISETP.GT.AND P0, PT, R0, -0x1, PT ;  /* 0xffffffff0000780c */ /* 0x000fe40003f04270 */
[----:B------:R-:W-:Y:S02]  /*9720*/  LOP3.LUT R16, R16, 0xfffffdff, RZ, 0xc0, !PT ;  /* 0xfffffdff10107812 */ /* 0x000fe400078ec0ff */
[----:B------:R-:W-:-:S02]  /*9730*/  ISETP.LT.OR P3, PT, R35, 0x1, P0 ;  /* 0x000000012300780c */ /* 0x000fc40000761670 */
[----:B------:R-:W-:Y:S02]  /*9740*/  ISETP.LT.OR P2, PT, R35, 0x11, P0 ;  /* 0x000000112300780c */ /* 0x000fe40000741670 */
[----:B------:R-:W-:-:S03]  /*9750*/  LOP3.LUT R30, R30, 0xffffff7f, RZ, 0xc0, !PT ;  /* 0xffffff7f1e1e7812 */ /* 0x000fc600078ec0ff */
[----:B------:R-:W-:Y:S02]  /*9760*/  @P1 LOP3.LUT R16, R16, 0x200, RZ, 0xfc, !PT ;  /* 0x0000020010101812 */ /* 0x000fe400078efcff */
[C---:B------:R-:W-:Y:S02]  /*9770*/  ISETP.LT.OR P1, PT, R35.reuse, 0x21, P0 ;  /* 0x000000212300780c */ /* 0x040fe40000721670 */
[----:B------:R-:W-:Y:S02]  /*9780*/  LOP3.LUT R16, R16, 0xffdfffff, RZ, 0xc0, !PT ;  /* 0xffdfffff10107812 */ /* 0x000fe400078ec0ff */
[----:B------:R-:W-:Y:S02]  /*9790*/  ISETP.LT.OR P0, PT, R35, 0x31, P0 ;  /* 0x000000312300780c */ /* 0x000fe40000701670 */
[----:B------:R-:W-:-:S04]  /*97a0*/  @P3 LOP3.LUT R16, R16, 0x200000, RZ, 0xfc, !PT ;  /* 0x0020000010103812 */ /* 0x000fc800078efcff */
[----:B------:R-:W-:-:S04]  /*97b0*/  LOP3.LUT R16, R16, 0xfffbffff, RZ, 0xc0, !PT ;  /* 0xfffbffff10107812 */ /* 0x000fc800078ec0ff */
[----:B------:R-:W-:Y:S02]  /*97c0*/  @P2 LOP3.LUT R16, R16, 0x40000, RZ, 0xfc, !PT ;  /* 0x0004000010102812 */ /* 0x000fe400078efcff */
[C---:B------:R-:W-:Y:S02]  /*97d0*/  ISETP.GE.AND P2, PT, R35.reuse, 0x1, PT ;  /* 0x000000012300780c */ /* 0x040fe40003f46270 */
[----:B------:R-:W-:Y:S02]  /*97e0*/  LOP3.LUT R16, R16, 0xffff7fff, RZ, 0xc0, !PT ;  /* 0xffff7fff10107812 */ /* 0x000fe400078ec0ff */
[----:B------:R-:W-:Y:S02]  /*97f0*/  @P0 LOP3.LUT R30, R30, 0x80, RZ, 0xfc, !PT ;  /* 0x000000801e1e0812 */ /* 0x000fe400078efcff */
[----:B------:R-:W-:Y:S02]  /*9800*/  @P1 LOP3.LUT R16, R16, 0x8000, RZ, 0xfc, !PT ;  /* 0x0000800010101812 */ /* 0x000fe400078efcff */
[----:B------:R-:W-:-:S02]  /*9810*/  ISETP.GE.AND P1, PT, R35, 0x11, PT ;  /* 0x000000112300780c */ /* 0x000fc40003f26270 */
[----:B------:R-:W-:Y:S02]  /*9820*/  LOP3.LUT R16, R16, 0xffffefff, RZ, 0xc0, !PT ;  /* 0xffffefff10107812 */ /* 0x000fe400078ec0ff */
[C---:B------:R-:W-:Y:S02]  /*9830*/  ISETP.GE.AND P0, PT, R35.reuse, 0x21, PT ;  /* 0x000000212300780c */ /* 0x040fe40003f06270 */
[----:B------:R-:W-:Y:S02]  /*9840*/  @P2 LOP3.LUT R16, R16, 0x1000, RZ, 0xfc, !PT ;  /* 0x0000100010102812 */ /* 0x000fe400078efcff */
[----:B------:R-:W-:Y:S02]  /*9850*/  ISETP.GE.AND P2, PT, R35, 0x31, PT ;  /* 0x000000312300780c */ /* 0x000fe40003f46270 */
[----:B------:R-:W-:-:S04]  /*9860*/  LOP3.LUT R16, R16, 0xfffff7ff, RZ, 0xc0, !PT ;  /* 0xfffff7ff10107812 */ /* 0x000fc800078ec0ff */
[----:B------:R-:W-:Y:S02]  /*9870*/  @P1 LOP3.LUT R16, R16, 0x800, RZ, 0xfc, !PT ;  /* 0x0000080010101812 */ /* 0x000fe400078efcff */
[----:B------:R-:W-:Y:S02]  /*9880*/  ISETP.GE.AND P1, PT, R7, UR7, PT ;  /* 0x0000000707007c0c */ /* 0x000fe4000bf26270 */
[----:B------:R-:W-:-:S04]  /*9890*/  LOP3.LUT R16, R16, 0xfffffbff, RZ, 0xc0, !PT ;  /* 0xfffffbff10107812 */ /* 0x000fc800078ec0ff */
[----:B------:R-:W-:Y:S02]  /*98a0*/  @P0 LOP3.LUT R16, R16, 0x400, RZ, 0xfc, !PT ;  /* 0x0000040010100812 */ /* 0x000fe400078efcff */
[----:B------:R-:W-:Y:S02]  /*98b0*/  ISETP.GE.AND P0, PT, R7, UR10, PT ;  /* 0x0000000a07007c0c */ /* 0x000fe4000bf06270 */
[----:B------:R-:W-:-:S04]  /*98c0*/  LOP3.LUT R16, R16, 0xffffbfff, RZ, 0xc0, !PT ;  /* 0xffffbfff10107812 */ /* 0x000fc800078ec0ff */
[----:B------:R-:W-:-:S04]  /*98d0*/  @P2 LOP3.LUT R16, R16, 0x4000, RZ, 0xfc, !PT ;  /* 0x0000400010102812 */ /* 0x000fc800078efcff */
[----:B------:R-:W-:-:S04]  /*98e0*/  LOP3.LUT R16, R16, 0xffffdfff, RZ, 0xc0, !PT ;  /* 0xffffdfff10107812 */ /* 0x000fc800078ec0ff */
[----:B------:R-:W-:-:S04]  /*98f0*/  LOP3.LUT R16, R16, 0xfffffffe, RZ, 0xc0, !PT ;  /* 0xfffffffe10107812 */ /* 0x000fc800078ec0ff */
[----:B------:R-:W-:-:S04]  /*9900*/  @P1 LOP3.LUT R16, R16, 0x1, RZ, 0xfc, !PT ;  /* 0x0000000110101812 */ /* 0x000fc800078efcff */
[----:B-1----:R-:W-:-:S07]  /*9910*/  @P0 LOP3.LUT R16, R16, 0x2000, RZ, 0xfc, !PT ;  /* 0x0000200010100812 */ /* 0x002fce00078efcff */
.L_x_3310:
[----:B------:R-:W2:Y:S01]  /*9920*/  LDL R2, [R1] ;  /* 0x0000000001027983 */ /* 0x000ea20000100800 */
[----:B------:R-:W0:Y:S01]  /*9930*/  LDC R0, c[0x0][0xc38] ;  /* 0x00030e00ff007b82 */ /* 0x000e220000000800 */
[----:B------:R-:W-:Y:S05]  /*9940*/  YIELD ;  /* 0x0000000000007946 */ /* 0x000fea0003800000 */
[----:B------:R-:W-:Y:S01]  /*9950*/  ULDC.64 UR4, c[0x0][0xa28] ;  /* 0x00028a0000047ab9 */ /* 0x000fe20000000a00 */
[----:B------:R-:W-:Y:S01]  /*9960*/  IMAD.MOV.U32 R31, RZ, RZ, RZ ;  /* 0x000000ffff1f7224 */ /* 0x000fe200078e00ff */
[----:B0-----:R-:W-:-:S13]  /*9970*/  ISETP.NE.AND P0, PT, R0, 0x1, PT ;  /* 0x000000010000780c */ /* 0x001fda0003f05270 */
[----:B------:R-:W2:Y:S08]  /*9980*/  @P0 LDC R0, c[0x0][0xc3c] ;  /* 0x00030f00ff000b82 */ /* 0x000eb00000000800 */
[----:B------:R-:W0:Y:S01]  /*9990*/  @P0 LDC R3, c[0x0][0xc40] ;  /* 0x00031000ff030b82 */ /* 0x000e220000000800 */
[----:B--2---:R-:W-:-:S04]  /*99a0*/  @P0 IMAD.HI.U32 R0, R2, R0, RZ ;  /* 0x0000000002000227 */ /* 0x004fc800078e00ff */
[----:B------:R-:W-:Y:S01]  /*99b0*/  IMAD.MOV.U32 R36, RZ, RZ, R2 ;  /* 0x000000ffff247224 */ /* 0x000fe200078e0002 */
[----:B0-----:R-:W-:Y:S02]  /*99c0*/  @P0 SHF.R.U32.HI R36, RZ, R3, R0 ;  /* 0x00000003ff240219 */ /* 0x001fe40000011600 */
[----:B------:R-:W0:Y:S03]  /*99d0*/  LDC R0, c[0x0][0xc44] ;  /* 0x00031100ff007b82 */ /* 0x000e260000000800 */
[----:B------:R-:W-:Y:S01]  /*99e0*/  IMAD.MOV.U32 R26, RZ, RZ, R36 ;  /* 0x000000ffff1a7224 */ /* 0x000fe200078e0024 */
        /* <DEDUP_REMOVED lines=12> */
[----:B01----:R-:W-:Y:S05]  /*9ab0*/  @!P0 BRA `(.L_x_3276) ;  /* 0x0000000000408947 */ /* 0x003fea0003800000 */
        /* <DEDUP_REMOVED lines=15> */
[----:B0----5:R-:W-:Y:S05]  /*9bb0*/  CALL.ABS.NOINC R2 ;  /* 0x0000000002007343 */ /* 0x021fea0003c00000 */
.L_x_3276:
        /* <DEDUP_REMOVED lines=19> */
[----:B-1---5:R-:W-:Y:S05]  /*9cf0*/  CALL.ABS.NOINC R2 ;  /* 0x0000000002007343 */ /* 0x022fea0003c00000 */
.L_x_3278:
[----:B------:R0:W1:Y:S01]  /*9d00*/  LDC.64 R2, c[0x4][R18] ;  /* 0x0100000012027b82 */ /* 0x0000620000000a00 */
[----:B------:R-:W-:Y:S01]  /*9d10*/  ULDC.64 UR6, c[0x4][0xf0] ;  /* 0x01003c0000067ab9 */ /* 0x000fe20000000a00 */
[----:B------:R-:W-:Y:S01]  /*9d20*/  ULDC.64 UR8, c[0x4][0xf8] ;  /* 0x01003e0000087ab9 */ /* 0x000fe20000000a00 */
[----:B------:R-:W-:Y:S01]  /*9d30*/  ULDC.64 UR4, c[0x4][0x50] ;  /* 0x0100140000047ab9 */ /* 0x000fe20000000a00 */
[----:B------:R-:W-:Y:S01]  /*9d40*/  IMAD.U32 R4, RZ, RZ, UR6 ;  /* 0x00000006ff047e24 */ /* 0x000fe2000f8e00ff */
[----:B------:R-:W-:Y:S01]  /*9d50*/  MOV R7, UR9 ;  /* 0x0000000900077c02 */ /* 0x000fe20008000f00 */
[----:B------:R-:W-:Y:S01]  /*9d60*/  IMAD.U32 R5, RZ, RZ, UR7 ;  /* 0x00000007ff057e24 */ /* 0x000fe2000f8e00ff */
[----:B------:R-:W-:Y:S01]  /*9d70*/  MOV R13, RZ ;  /* 0x000000ff000d7202 */ /* 0x000fe20000000f00 */
[----:B------:R-:W-:Y:S02]  /*9d80*/  IMAD.U32 R6, RZ, RZ, UR8 ;  /* 0x00000008ff067e24 */ /* 0x000fe4000f8e00ff */
[----:B------:R-:W-:-:S02]  /*9d90*/  IMAD.U32 R10, RZ, RZ, UR4 ;  /* 0x00000004ff0a7e24 */ /* 0x000fc4000f8e00ff */
[----:B------:R-:W-:Y:S02]  /*9da0*/  IMAD.U32 R11, RZ, RZ, UR5 ;  /* 0x00000005ff0b7e24 */ /* 0x000fe4000f8e00ff */
[----:B------:R-:W-:Y:S02]  /*9db0*/  IMAD.MOV.U32 R8, RZ, RZ, 0x70 ;  /* 0x00000070ff087424 */ /* 0x000fe400078e00ff */
[----:B0-----:R-:W-:-:S07]  /*9dc0*/  IMAD.MOV.U32 R12, RZ, RZ, 0x1 ;  /* 0x00000001ff0c7424 */ /* 0x001fce00078e00ff */
[----:B------:R-:W-:-:S07]  /*9dd0*/  LEPC R20, `(.L_x_3277) ;  /* 0x000000001014794e */ /* 0x000fce0000000000 */
[----:B-1----:R-:W-:Y:S05]  /*9de0*/  CALL.ABS.NOINC R2 ;  /* 0x0000000002007343 */ /* 0x002fea0003c00000 */
.L_x_3277:
[----:B------:R-:W-:Y:S01]  /*9df0*/  ULDC.64 UR4, c[0x0][0x9f8] ;  /* 0x00027e0000047ab9 */ /* 0x000fe20000000a00 */
[--C-:B------:R-:W-:Y:S01]  /*9e00*/  IMAD.MOV.U32 R25, RZ, RZ, R26.reuse ;  /* 0x000000ffff197224 */ /* 0x100fe200078e001a */
[----:B------:R-:W-:Y:S01]  /*9e10*/  ISETP.NE.U32.AND P0, PT, RZ, UR4, PT ;  /* 0x00000004ff007c0c */ /* 0x000fe2000bf05070 */
[----:B------:R-:W0:Y:S01]  /*9e20*/  LDC R8, c[0x0][0x430] ;  /* 0x00010c00ff087b82 */ /* 0x000e220000000800 */
[----:B------:R-:W-:Y:S01]  /*9e30*/  IMAD.MOV R5, RZ, RZ, -R26 ;  /* 0x000000ffff057224 */ /* 0x000fe200078e0a1a */
        /* <DEDUP_REMOVED lines=8> */
.L_x_3328:
[----:B------:R-:W2:Y:S01]  /*9ec0*/  LDL R0, [R1+0x10] ;  /* 0x0000100001007983 */ /* 0x000ea20000100800 */
[----:B------:R-:W-:Y:S01]  /*9ed0*/  ISETP.NE.AND P0, PT, R8, 0x1, PT ;  /* 0x000000010800780c */ /* 0x000fe20003f05270 */
[----:B------:R-:W-:Y:S01]  /*9ee0*/  IMAD.MOV.U32 R28, RZ, RZ, RZ ;  /* 0x000000ffff1c7224 */ /* 0x000fe200078e00ff */
[C---:B------:R-:W-:Y:S02]  /*9ef0*/  LOP3.LUT P1, RZ, R16.reuse, 0x200, RZ, 0xc0, !PT ;  /* 0x0000020010ff7812 */ /* 0x040fe4000782c0ff */
[----:B-----5:R-:W-:Y:S02]  /*9f00*/  SHF.R.S32.HI R32, RZ, 0x1f, R25 ;  /* 0x0000001fff207819 */ /* 0x020fe40000011419 */
[----:B------:R-:W-:-:S07]  /*9f10*/  LOP3.LUT R16, R16, 0xfffffeff, RZ, 0xc0, !PT ;  /* 0xfffffeff10107812 */ /* 0x000fce00078ec0ff */
[----:B-1----:R-:W0:Y:S01]  /*9f20*/  @P0 LDC R3, c[0x0][0x434] ;  /* 0x00010d00ff030b82 */ /* 0x002e220000000800 */
[----:B------:R-:W-:-:S07]  /*9f30*/  @P0 LOP3.LUT R16, R16, 0x100, RZ, 0xfc, !PT ;  /* 0x0000010010100812 */ /* 0x000fce00078efcff */
[----:B------:R-:W1:Y:S08]  /*9f40*/  @P0 LDC R5, c[0x0][0x438] ;  /* 0x00010e00ff050b82 */ /* 0x000e700000000800 */
[----:B------:R-:W3:Y:S01]  /*9f50*/  @P1 LDC.64 R6, c[0x0][0x428] ;  /* 0x00010a00ff061b82 */ /* 0x000ee20000000a00 */
[----:B--2---:R-:W-:-:S04]  /*9f60*/  IMAD.IADD R34, R0, 0x1, R31 ;  /* 0x0000000100227824 */ /* 0x004fc800078e021f */
[----:B0-----:R-:W-:-:S04]  /*9f70*/  @P0 IMAD.HI.U32 R0, R34, R3, RZ ;  /* 0x0000000322000227 */ /* 0x001fc800078e00ff */
[----:B------:R-:W-:Y:S01]  /*9f80*/  IMAD.MOV.U32 R9, RZ, RZ, R34 ;  /* 0x000000ffff097224 */ /* 0x000fe200078e0022 */
[----:B-1----:R-:W-:Y:S01]  /*9f90*/  @P0 SHF.R.U32.HI R9, RZ, R5, R0 ;  /* 0x00000005ff090219 */ /* 0x002fe20000011600 */
[----:B---3--:R-:W-:Y:S01]  /*9fa0*/  @P1 IMAD R0, R32, R6, RZ ;  /* 0x0000000620001224 */ /* 0x008fe200078e02ff */
[----:B------:R-:W0:Y:S02]  /*9fb0*/  @P1 LDC.64 R4, c[0x0][0x418] ;  /* 0x00010600ff041b82 */ /* 0x000e240000000a00 */
[----:B------:R-:W-:Y:S01]  /*9fc0*/  @P1 SHF.R.S32.HI R3, RZ, 0x1f, R9 ;  /* 0x0000001fff031819 */ /* 0x000fe20000011409 */
[----:B------:R-:W-:Y:S01]  /*9fd0*/  @P1 IMAD R7, R25, R7, R0 ;  /* 0x0000000719071224 */ /* 0x000fe200078e0200 */
[----:B------:R-:W-:-:S05]  /*9fe0*/  @P1 MOV R2, R9 ;  /* 0x0000000900021202 */ /* 0x000fca0000000f00 */
[----:B------:R-:W-:-:S04]  /*9ff0*/  @P1 IMAD.WIDE.U32 R2, R25, R6, R2 ;  /* 0x0000000619021225 */ /* 0x000fc800078e0002 */
[----:B------:R-:W-:Y:S01]  /*a000*/  @P1 IMAD.IADD R0, R3, 0x1, R7 ;  /* 0x0000000103001824 */ /* 0x000fe200078e0207 */
[----:B0-----:R-:W-:-:S04]  /*a010*/  @P1 LEA R4, P0, R2, R4, 0x2 ;  /* 0x0000000402041211 */ /* 0x001fc800078010ff */
[----:B------:R-:W-:-:S05]  /*a020*/  @P1 LEA.HI.X R5, R2, R5, R0, 0x2, P0 ;  /* 0x0000000502051211 */ /* 0x000fca00000f1400 */
[----:B------:R0:W5:Y:S01]  /*a030*/  @P1 LDG.E R28, desc[UR50][R4.64] ;  /* 0x00000032041c1981 */ /* 0x000162000c1e1900 */
[----:B------:R-:W-:Y:S01]  /*a040*/  IMAD.U32 R0, RZ, RZ, UR41 ;  /* 0x00000029ff007e24 */ /* 0x000fe2000f8e00ff */
[----:B------:R-:W-:Y:S01]  /*a050*/  LOP3.LUT R16, R16, 0xffffff7f, RZ, 0xc0, !PT ;  /* 0xffffff7f10107812 */ /* 0x000fe200078ec0ff */
[----:B------:R-:W-:Y:S01]  /*a060*/  IMAD.MOV R3, RZ, RZ, -R9 ;  /* 0x000000ffff037224 */ /* 0x000fe200078e0a09 */
[----:B------:R-:W-:Y:S02]  /*a070*/  SHF.R.S32.HI R24, RZ, 0x1f, R18 ;  /* 0x0000001fff187819 */ /* 0x000fe40000011412 */
[----:B------:R-:W-:Y:S01]  /*a080*/  ISETP.NE.AND P0, PT, R0, 0x3, PT ;  /* 0x000000030000780c */ /* 0x000fe20003f05270 */
[----:B------:R-:W-:-:S12]  /*a090*/  IMAD R34, R8, R3, R34 ;  /* 0x0000000308227224 */ /* 0x000fd800078e0222 */
[----:B------:R-:W-:Y:S01]  /*a0a0*/  @P0 LOP3.LUT R16, R16, 0x80, RZ, 0xfc, !PT ;  /* 0x0000008010100812 */ /* 0x000fe200078efcff */
[----:B0-----:R-:W-:Y:S06]  /*a0b0*/  @!P0 BRA `(.L_x_3280) ;  /* 0x0000000000048947 */ /* 0x001fec0003800000 */
[----:B------:R-:W-:Y:S01]  /*a0c0*/  BPT.TRAP 0x1 ;  /* 0x000000040000795c */ /* 0x000fe20000300000 */
.L_x_3280:
[----:B------:R-:W-:Y:S01]  /*a0d0*/  LEA R19, R17, UR39, 0x3 ;  /* 0x0000002711137c11 */ /* 0x000fe2000f8e18ff */
[----:B------:R-:W-:Y:S01]  /*a0e0*/  BSSY B0, `(.L_x_3281) ;  /* 0x0000004000007945 */ /* 0x000fe20003800000 */
[----:B------:R-:W-:-:S04]  /*a0f0*/  SHF.L.U32 R0, R22, 0x1f, RZ ;  /* 0x0000001f16007819 */ /* 0x000fc800000006ff */
[----:B------:R-:W0:Y:S02]  /*a100*/  SYNCS.PHASECHK.TRANS64.TRYWAIT P0, [R19+URZ+0x28c40], R0 ;  /* 0x028c4000130075a7 */ /* 0x000e24000800017f */
[----:B0-----:R-:W-:Y:S05]  /*a110*/  @!P0 BRA `(.L_x_3282) ;  /* 0x0000002c00488947 */ /* 0x001fea0003800000 */
.L_x_3329:
[----:B------:R-:W-:Y:S05]  /*a120*/  BSYNC B0 ;  /* 0x0000000000007941 */ /* 0x000fea0003800000 */
.L_x_3281:
[----:B0-----:R-:W-:Y:S01]  /*a130*/  SHF.R.S32.HI R0, RZ, 0x1f, R34 ;  /* 0x0000001fff007819 */ /* 0x001fe20000011422 */
[----:B------:R-:W-:Y:S01]  /*a140*/  ULDC.64 UR4, c[0x0][0x300] ;  /* 0x0000c00000047ab9 */ /* 0x000fe20000000a00 */
[----:B------:R-:W0:Y:S01]  /*a150*/  S2R R20, SR_TID.X ;  /* 0x0000000000147919 */ /* 0x000e220000002100 */
[----:B------:R-:W-:Y:S01]  /*a160*/  LOP3.LUT P1, RZ, R16, 0x1, RZ, 0xc0, !PT ;  /* 0x0000000110ff7812 */ /* 0x000fe2000782c0ff */
[----:B------:R-:W-:Y:S02]  /*a170*/  IMAD R4, R17, 0x1000, R33 ;  /* 0x0000100011047824 */ /* 0x000fe400078e0221 */
[----:B------:R-:W-:Y:S01]  /*a180*/  IMAD R3, R0, UR4, RZ ;  /* 0x0000000400037c24 */ /* 0x000fe2000f8e02ff */
[----:B------:R1:W-:Y:S03]  /*a190*/  STL [R1+0x4], R0 ;  /* 0x0000040001007387 */ /* 0x0003e60000100800 */
[----:B------:R-:W-:-:S02]  /*a1a0*/  IMAD R5, R34, UR5, R3 ;  /* 0x0000000522057c24 */ /* 0x000fc4000f8e0203 */
[----:B------:R-:W-:Y:S01]  /*a1b0*/  IMAD.WIDE.U32 R2, R34, UR4, RZ ;  /* 0x0000000422027c25 */ /* 0x000fe2000f8e00ff */
[----:B------:R-:W-:Y:S01]  /*a1c0*/  ULDC.64 UR4, c[0x0][0x310] ;  /* 0x0000c40000047ab9 */ /* 0x000fe20000000a00 */
[----:B-1---5:R-:W-:-:S03]  /*a1d0*/  SHF.R.S32.HI R0, RZ, 0x1f, R28 ;  /* 0x0000001fff007819 */ /* 0x022fc6000001141c */
[----:B------:R-:W-:Y:S02]  /*a1e0*/  IADD3 R3, R3, R5, RZ ;  /* 0x0000000503037210 */ /* 0x000fe40007ffe0ff */
[----:B------:R-:W-:Y:S01]  /*a1f0*/  IMAD R5, R0, UR4, RZ ;  /* 0x0000000400057c24 */ /* 0x000fe2000f8e02ff */
[----:B------:R1:W-:Y:S01]  /*a200*/  STL [R1+0x8], R0 ;  /* 0x0000080001007387 */ /* 0x0003e20000100800 */
[----:B------:R-:W-:-:S04]  /*a210*/  IMAD.WIDE.U32 R2, R28, UR4, R2 ;  /* 0x000000041c027c25 */ /* 0x000fc8000f8e0002 */
[----:B------:R-:W-:Y:S01]  /*a220*/  IMAD R5, R28, UR5, R5 ;  /* 0x000000051c057c24 */ /* 0x000fe2000f8e0205 */
[----:B------:R-:W-:-:S03]  /*a230*/  ULDC.64 UR4, c[0x0][0x308] ;  /* 0x0000c20000047ab9 */ /* 0x000fc60000000a00 */
[----:B------:R-:W-:Y:S02]  /*a240*/  IMAD.IADD R3, R3, 0x1, R5 ;  /* 0x0000000103037824 */ /* 0x000fe400078e0205 */
[----:B------:R-:W-:Y:S02]  /*a250*/  IMAD R5, R24, UR4, RZ ;  /* 0x0000000418057c24 */ /* 0x000fe4000f8e02ff */
[----:B------:R-:W-:-:S04]  /*a260*/  IMAD.WIDE.U32 R2, R18, UR4, R2 ;  /* 0x0000000412027c25 */ /* 0x000fc8000f8e0002 */
[----:B------:R-:W-:Y:S01]  /*a270*/  IMAD R5, R18, UR5, R5 ;  /* 0x0000000512057c24 */ /* 0x000fe2000f8e0205 */
[----:B------:R-:W-:Y:S01]  /*a280*/  ULDC.64 UR4, c[0x0][0x2e8] ;  /* 0x0000ba0000047ab9 */ /* 0x000fe20000000a00 */
[----:B0-----:R-:W-:Y:S01]  /*a290*/  IMAD.SHL.U32 R20, R20, 0x8, RZ ;  /* 0x0000000814147824 */ /* 0x001fe200078e00ff */
[----:B-1----:R-:W-:Y:S01]  /*a2a0*/  LEA R0, P0, R2, UR4, 0x1 ;  /* 0x0000000402007c11 */ /* 0x002fe2000f8008ff */
[----:B------:R-:W-:Y:S01]  /*a2b0*/  IMAD.IADD R5, R3, 0x1, R5 ;  /* 0x0000000103057824 */ /* 0x000fe200078e0205 */
[----:B------:R-:W-:Y:S02]  /*a2c0*/  UMOV UR4, 0xffffffff ;  /* 0xffffffff00047882 */ /* 0x000fe40000000000 */
[----:B------:R-:W-:Y:S02]  /*a2d0*/  LOP3.LUT R20, R20, 0x38, RZ, 0xc0, !PT ;  /* 0x0000003814147812 */ /* 0x000fe400078ec0ff */
[----:B------:R-:W-:Y:S01]  /*a2e0*/  LEA.HI.X R5, R2, UR5, R5, 0x1, P0 ;  /* 0x0000000502057c11 */ /* 0x000fe200080f0c05 */
[----:B------:R-:W-:Y:S06]  /*a2f0*/  BRA.DIV UR4, `(.L_x_3283) ;  /* 0x0000002a04e47947 */ /* 0x000fec000b800000 */
[----:B------:R-:W0:Y:S01]  /*a300*/  SHFL.IDX PT, R14, R0, RZ, 0x181f ;  /* 0x00181fff000e7589 */ /* 0x000e2200000e0000 */
[C---:B------:R-:W-:Y:S02]  /*a310*/  ISETP.GE.AND P4, PT, R35.reuse, 0x1, PT ;  /* 0x000000012300780c */ /* 0x040fe40003f86270 */
[C---:B------:R-:W-:Y:S01]  /*a320*/  ISETP.GE.AND P3, PT, R35.reuse, 0x11, PT ;  /* 0x000000112300780c */ /* 0x040fe20003f66270 */
[----:B------:R-:W1:Y:S01]  /*a330*/  SHFL.IDX PT, R2, R5, RZ, 0x181f ;  /* 0x00181fff05027589 */ /* 0x000e6200000e0000 */
[----:B------:R-:W-:-:S03]  /*a340*/  ISETP.GE.AND P2, PT, R35, 0x21, PT ;  /* 0x000000212300780c */ /* 0x000fc60003f46270 */
[----:B------:R-:W-:Y:S06]  /*a350*/  SHFL.IDX PT, R8, R5, 0x1, 0x181f ;  /* 0x00381f0005087f89 */ /* 0x000fec00000e0000 */
[C---:B------:R-:W-:Y:S02]  /*a360*/  @P4 LEA R7, R4.reuse, UR39, 0x1 ;  /* 0x0000002704074c11 */ /* 0x040fe4000f8e08ff */
[----:B------:R-:W-:Y:S02]  /*a370*/  @P3 LEA R9, R4, UR39, 0x1 ;  /* 0x0000002704093c11 */ /* 0x000fe4000f8e08ff */
[----:B0-----:R-:W-:-:S02]  /*a380*/  @P4 LEA R3, P0, R20, R14, 0x1 ;  /* 0x0000000e14034211 */ /* 0x001fc400078008ff */
[----:B------:R-:W0:Y:S02]  /*a390*/  SHFL.IDX PT, R14, R0, 0x1, 0x181f ;  /* 0x00381f00000e7f89 */ /* 0x000e2400000e0000 */
[----:B-1----:R-:W-:-:S04]  /*a3a0*/  @P4 IADD3.X R2, RZ, R2, RZ, P0, !PT ;  /* 0x00000002ff024210 */ /* 0x002fc800007fe4ff */
[----:B------:R-:W-:-:S04]  /*a3b0*/  @P4 LOP3.LUT R3, R3, R2, RZ, 0x3c, !PT ;  /* 0x0000000203034212 */ /* 0x000fc800078e3cff */
[----:B------:R-:W-:-:S04]  /*a3c0*/  @P4 LOP3.LUT R2, R3, R2, RZ, 0x3c, !PT ;  /* 0x0000000203024212 */ /* 0x000fc800078e3cff */
[----:B------:R-:W-:-:S05]  /*a3d0*/  @P4 LOP3.LUT R3, R3, R2, RZ, 0x3c, !PT ;  /* 0x0000000203034212 */ /* 0x000fca00078e3cff */
[----:B------:R1:W-:Y:S01]  /*a3e0*/  @P4 LDGSTS.E.BYPASS.LTC128B.128 [R7+0x22400], desc[UR50][R2.64], !P1 ;  /* 0x2240000002074fae */ /* 0x0003e2000c901d72 */
[----:B0-----:R-:W-:-:S03]  /*a3f0*/  @P3 LEA R6, P0, R20, R14, 0x1 ;  /* 0x0000000e14063211 */ /* 0x001fc600078008ff */
[----:B------:R-:W0:Y:S02]  /*a400*/  SHFL.IDX PT, R14, R0, 0x2, 0x181f ;  /* 0x00581f00000e7f89 */ /* 0x000e2400000e0000 */
[----:B------:R-:W-:Y:S02]  /*a410*/  @P3 IMAD.X R8, RZ, RZ, R8, P0 ;  /* 0x000000ffff083224 */ /* 0x000fe400000e0608 */
[----:B-1----:R-:W1:Y:S02]  /*a420*/  SHFL.IDX PT, R2, R5, 0x2, 0x181f ;  /* 0x00581f0005027f89 */ /* 0x002e6400000e0000 */
[----:B------:R-:W-:Y:S02]  /*a430*/  @P3 IMAD.MOV.U32 R3, RZ, RZ, R8 ;  /* 0x000000ffff033224 */ /* 0x000fe400078e0008 */
[----:B------:R-:W2:Y:S01]  /*a440*/  SHFL.IDX PT, R5, R5, 0x3, 0x181f ;  /* 0x00781f0005057f89 */ /* 0x000ea200000e0000 */
[----:B0-----:R-:W-:-:S03]  /*a450*/  @P2 LEA R7, P0, R20, R14, 0x1 ;  /* 0x0000000e14072211 */ /* 0x001fc600078008ff */
[----:B------:R0:W3:Y:S02]  /*a460*/  SHFL.IDX PT, R14, R0, 0x3, 0x181f ;  /* 0x00781f00000e7f89 */ /* 0x0000e400000e0000 */
[----:B-1----:R-:W-:Y:S02]  /*a470*/  @P2 IMAD.X R10, RZ, RZ, R2, P0 ;  /* 0x000000ffff0a2224 */ /* 0x002fe400000e0602 */
[----:B------:R-:W-:Y:S01]  /*a480*/  @P3 IMAD.MOV.U32 R2, RZ, RZ, R6 ;  /* 0x000000ffff023224 */ /* 0x000fe200078e0006 */
[----:B------:R-:W-:-:S04]  /*a490*/  @P2 LEA R6, R4, UR39, 0x1 ;  /* 0x0000002704062c11 */ /* 0x000fc8000f8e08ff */
[----:B------:R1:W-:Y:S02]  /*a4a0*/  @P3 LDGSTS.E.BYPASS.LTC128B.128 [R9+0x22c00], desc[UR50][R2.64], !P1 ;  /* 0x22c0000002093fae */ /* 0x0003e4000c901d72 */
[----:B-1----:R-:W-:Y:S01]  /*a4b0*/  @P2 MOV R2, R7 ;  /* 0x0000000700022202 */ /* 0x002fe20000000f00 */
[----:B------:R-:W-:-:S05]  /*a4c0*/  @P2 IMAD.MOV.U32 R3, RZ, RZ, R10 ;  /* 0x000000ffff032224 */ /* 0x000fca00078e000a */
[----:B--23--:R0:W-:Y:S02]  /*a4d0*/  @P2 LDGSTS.E.BYPASS.LTC128B.128 [R6+0x23400], desc[UR50][R2.64], !P1 ;  /* 0x2340000002062fae */ /* 0x00c1e4000c901d72 */
.L_x_3339:
[----:B------:R-:W-:-:S13]  /*a4e0*/  ISETP.GE.AND P2, PT, R35, 0x31, PT ;  /* 0x000000312300780c */ /* 0x000fda0003f46270 */
[----:B0-----:R-:W-:-:S05]  /*a4f0*/  @P2 LEA R2, P0, R20, R14, 0x1 ;  /* 0x0000000e14022211 */ /* 0x001fca00078008ff */
[----:B------:R-:W-:Y:S01]  /*a500*/  @P2 IMAD.X R3, RZ, RZ, R5, P0 ;  /* 0x000000ffff032224 */ /* 0x000fe200000e0605 */
[----:B------:R-:W-:Y:S02]  /*a510*/  @P2 LEA R5, R4, UR39, 0x1 ;  /* 0x0000002704052c11 */ /* 0x000fe4000f8e08ff */
[----:B------:R-:W-:-:S03]  /*a520*/  PLOP3.LUT P0, PT, PT, PT, PT, 0x80, 0x0 ;  /* 0x000000000000781c */ /* 0x000fc60003f0f070 */
[----:B------:R-:W-:Y:S01]  /*a530*/  @!PT LDS RZ, [RZ] ;  /* 0x00000000fffff984 */ /* 0x000fe20000000800 */
[----:B------:R-:W-:Y:S01]  /*a540*/  @!PT LDS RZ, [RZ] ;  /* 0x00000000fffff984 */ /* 0x000fe20000000800 */
[----:B------:R-:W-:Y:S01]  /*a550*/  @!PT LDS RZ, [RZ] ;  /* 0x00000000fffff984 */ /* 0x000fe20000000800 */
[----:B------:R0:W-:Y:S01]  /*a560*/  @P2 LDGSTS.E.BYPASS.LTC128B.128 [R5+0x23c00], desc[UR50][R2.64], !P1 ;  /* 0x23c0000002052fae */ /* 0x0001e2000c901d72 */
[----:B------:R-:W-:-:S09]  /*a570*/  NOP ;  /* 0x0000000000007918 */ /* 0x000fd20000000000 */
.L_x_3284:
        /* <DEDUP_REMOVED lines=11> */
.L_x_3285:
        /* <DEDUP_REMOVED lines=22> */
[----:B01----:R-:W-:Y:S05]  /*a790*/  CALL.ABS.NOINC R2 ;  /* 0x0000000002007343 */ /* 0x003fea0003c00000 */
.L_x_3286:
[----:B------:R-:W2:Y:S01]  /*a7a0*/  LDL R20, [R1] ;  /* 0x0000000001147983 */ /* 0x000ea20000100800 */
[----:B------:R-:W3:Y:S01]  /*a7b0*/  LDC R4, c[0x0][0x448] ;  /* 0x00011200ff047b82 */ /* 0x000ee20000000800 */
[----:B------:R-:W-:Y:S01]  /*a7c0*/  IMAD.MOV R0, RZ, RZ, -R36 ;  /* 0x000000ffff007224 */ /* 0x000fe200078e0a24 */
[----:B------:R-:W-:Y:S01]  /*a7d0*/  ULDC UR4, c[0x0][0xc38] ;  /* 0x00030e0000047ab9 */ /* 0x000fe20000000800 */
[----:B------:R-:W4:Y:S01]  /*a7e0*/  S2R R9, SR_TID.X ;  /* 0x0000000000097919 */ /* 0x000f220000002100 */
[----:B------:R-:W-:Y:S02]  /*a7f0*/  LOP3.LUT P5, RZ, R16, 0x2000, RZ, 0xc0, !PT ;  /* 0x0000200010ff7812 */ /* 0x000fe400078ac0ff */
[----:B------:R-:W-:Y:S02]  /*a800*/  LEA R8, R33, UR39, 0x1 ;  /* 0x0000002721087c11 */ /* 0x000fe4000f8e08ff */
[----:B---3--:R-:W-:Y:S01]  /*a810*/  ISETP.NE.AND P0, PT, R4, 0x1, PT ;  /* 0x000000010400780c */ /* 0x008fe20003f05270 */
[----:B----4-:R-:W-:-:S12]  /*a820*/  IMAD.SHL.U32 R9, R9, 0x8, RZ ;  /* 0x0000000809097824 */ /* 0x010fd800078e00ff */
[----:B0-----:R-:W0:Y:S01]  /*a830*/  @P0 LDC R3, c[0x0][0x44c] ;  /* 0x00011300ff030b82 */ /* 0x001e220000000800 */
[----:B------:R-:W-:-:S07]  /*a840*/  LOP3.LUT R9, R9, 0x38, RZ, 0xc0, !PT ;  /* 0x0000003809097812 */ /* 0x000fce00078ec0ff */
[----:B------:R-:W3:Y:S01]  /*a850*/  @P0 LDC R2, c[0x0][0x450] ;  /* 0x00011400ff020b82 */ /* 0x000ee20000000800 */
[----:B--2---:R-:W-:Y:S01]  /*a860*/  IMAD R0, R0, UR4, R20 ;  /* 0x0000000400007c24 */ /* 0x004fe2000f8e0214 */
[----:B------:R-:W-:-:S03]  /*a870*/  ULDC.64 UR4, c[0x0][0x2d8] ;  /* 0x0000b60000047ab9 */ /* 0x000fc60000000a00 */
[----:B------:R-:W-:-:S04]  /*a880*/  IMAD R6, R0, 0x40, R23 ;  /* 0x0000004000067824 */ /* 0x000fc800078e0217 */
[----:B0-----:R-:W-:Y:S01]  /*a890*/  @P0 IMAD.HI.U32 R3, R6, R3, RZ ;  /* 0x0000000306030227 */ /* 0x001fe200078e00ff */
[----:B------:R-:W-:-:S04]  /*a8a0*/  MOV R5, R6 ;  /* 0x0000000600057202 */ /* 0x000fc80000000f00 */
[----:B---3--:R-:W-:-:S05]  /*a8b0*/  @P0 SHF.R.U32.HI R5, RZ, R2, R3 ;  /* 0x00000002ff050219 */ /* 0x008fca0000011603 */
[----:B------:R-:W-:-:S04]  /*a8c0*/  IMAD.MOV R3, RZ, RZ, -R5 ;  /* 0x000000ffff037224 */ /* 0x000fc800078e0a05 */
[----:B------:R-:W-:Y:S01]  /*a8d0*/  IMAD R4, R4, R3, R6 ;  /* 0x0000000304047224 */ /* 0x000fe200078e0206 */
[----:B------:R-:W-:Y:S01]  /*a8e0*/  SHF.R.S32.HI R6, RZ, 0x1f, R26 ;  /* 0x0000001fff067819 */ /* 0x000fe2000001141a */
[----:B------:R-:W-:-:S04]  /*a8f0*/  IMAD R3, R24, UR4, RZ ;  /* 0x0000000418037c24 */ /* 0x000fc8000f8e02ff */
[C---:B------:R-:W-:Y:S02]  /*a900*/  IMAD R7, R18.reuse, UR5, R3 ;  /* 0x0000000512077c24 */ /* 0x040fe4000f8e0203 */
[----:B------:R-:W-:Y:S01]  /*a910*/  IMAD.WIDE.U32 R2, R18, UR4, RZ ;  /* 0x0000000412027c25 */ /* 0x000fe2000f8e00ff */
[----:B------:R-:W-:-:S03]  /*a920*/  ULDC.64 UR4, c[0x0][0x2e0] ;  /* 0x0000b80000047ab9 */ /* 0x000fc60000000a00 */
[----:B------:R-:W-:Y:S02]  /*a930*/  IMAD.IADD R3, R3, 0x1, R7 ;  /* 0x0000000103037824 */ /* 0x000fe400078e0207 */
[----:B------:R-:W-:Y:S01]  /*a940*/  IMAD R7, R6, UR4, RZ ;  /* 0x0000000406077c24 */ /* 0x000fe2000f8e02ff */
[----:B------:R-:W-:Y:S01]  /*a950*/  SHF.R.S32.HI R6, RZ, 0x1f, R5 ;  /* 0x0000001fff067819 */ /* 0x000fe20000011405 */
[----:B------:R-:W-:-:S04]  /*a960*/  IMAD.WIDE.U32 R2, R26, UR4, R2 ;  /* 0x000000041a027c25 */ /* 0x000fc8000f8e0002 */
[----:B------:R-:W-:Y:S01]  /*a970*/  IMAD R7, R26, UR5, R7 ;  /* 0x000000051a077c24 */ /* 0x000fe2000f8e0207 */
[----:B------:R-:W-:Y:S02]  /*a980*/  ULDC.64 UR4, c[0x0][0x2d0] ;  /* 0x0000b40000047ab9 */ /* 0x000fe40000000a00 */
[----:B------:R-:W-:Y:S02]  /*a990*/  IMAD R6, R6, UR4, RZ ;  /* 0x0000000406067c24 */ /* 0x000fe4000f8e02ff */
[----:B------:R-:W-:Y:S02]  /*a9a0*/  IMAD.IADD R3, R3, 0x1, R7 ;  /* 0x0000000103037824 */ /* 0x000fe400078e0207 */
[C---:B------:R-:W-:Y:S02]  /*a9b0*/  IMAD R7, R5.reuse, UR5, R6 ;  /* 0x0000000505077c24 */ /* 0x040fe4000f8e0206 */
[----:B------:R-:W-:Y:S01]  /*a9c0*/  IMAD.WIDE.U32 R2, R5, UR4, R2 ;  /* 0x0000000405027c25 */ /* 0x000fe2000f8e0002 */
[----:B------:R-:W-:Y:S01]  /*a9d0*/  SHF.R.S32.HI R5, RZ, 0x1f, R4 ;  /* 0x0000001fff057819 */ /* 0x000fe20000011404 */
[----:B------:R-:W-:-:S02]  /*a9e0*/  ULDC.64 UR4, c[0x0][0x2c8] ;  /* 0x0000b20000047ab9 */ /* 0x000fc40000000a00 */
        /* <DEDUP_REMOVED lines=11> */
[----:B------:R-:W-:-:S03]  /*aaa0*/  IMAD R0, R0, 0x40, R37 ;  /* 0x0000004000007824 */ /* 0x000fc600078e0225 */
[----:B------:R-:W2:Y:S02]  /*aab0*/  SHFL.IDX PT, R2, R5, RZ, 0x181f ;  /* 0x00181fff05027589 */ /* 0x000ea400000e0000 */
[C---:B------:R-:W-:Y:S02]  /*aac0*/  ISETP.GE.AND P0, PT, R0.reuse, UR37, PT ;  /* 0x0000002500007c0c */ /* 0x040fe4000bf06270 */
[----:B------:R-:W-:Y:S01]  /*aad0*/  SHFL.IDX PT, R6, R5, 0x1, 0x181f ;  /* 0x00381f0005067f89 */ /* 0x000fe200000e0000 */
[----:B------:R-:W-:-:S10]  /*aae0*/  IADD3 R7, R0, 0x10, RZ ;  /* 0x0000001000077810 */ /* 0x000fd40007ffe0ff */
[----:B0-----:R-:W-:-:S05]  /*aaf0*/  @!P0 LEA R14, P1, R9, R14, 0x1 ;  /* 0x0000000e090e8211 */ /* 0x001fca00078208ff */
[----:B--2---:R-:W-:Y:S02]  /*ab00*/  @!P0 IMAD.X R3, RZ, RZ, R2, P1 ;  /* 0x000000ffff038224 */ /* 0x004fe400008e0602 */
[----:B------:R-:W-:Y:S02]  /*ab10*/  @!P0 IMAD.MOV.U32 R2, RZ, RZ, R14 ;  /* 0x000000ffff028224 */ /* 0x000fe400078e000e */
[----:B------:R-:W0:Y:S04]  /*ab20*/  SHFL.IDX PT, R14, R4, 0x1, 0x181f ;  /* 0x00381f00040e7f89 */ /* 0x000e2800000e0000 */
[----:B------:R0:W-:Y:S01]  /*ab30*/  @!P0 LDGSTS.E.BYPASS.LTC128B.128 [R8+0x20400], desc[UR50][R2.64], !P5 ;  /* 0x2040000002088fae */ /* 0x0001e2000e901d72 */
[----:B------:R-:W-:Y:S01]  /*ab40*/  ISETP.GE.AND P0, PT, R7, UR37, PT ;  /* 0x0000002507007c0c */ /* 0x000fe2000bf06270 */
[----:B------:R-:W-:-:S12]  /*ab50*/  VIADD R7, R0, 0x20 ;  /* 0x0000002000077836 */ /* 0x000fd80000000000 */
[----:B0-----:R-:W-:Y:S02]  /*ab60*/  @!P0 LEA R2, P1, R9, R14, 0x1 ;  /* 0x0000000e09028211 */ /* 0x001fe400078208ff */
[----:B------:R-:W0:Y:S03]  /*ab70*/  SHFL.IDX PT, R14, R4, 0x2, 0x181f ;  /* 0x00581f00040e7f89 */ /* 0x000e2600000e0000 */
[----:B------:R-:W-:Y:S02]  /*ab80*/  @!P0 IMAD.X R3, RZ, RZ, R6, P1 ;  /* 0x000000ffff038224 */ /* 0x000fe400008e0606 */
[----:B------:R-:W2:Y:S04]  /*ab90*/  SHFL.IDX PT, R6, R5, 0x2, 0x181f ;  /* 0x00581f0005067f89 */ /* 0x000ea800000e0000 */
[----:B------:R0:W-:Y:S01]  /*aba0*/  @!P0 LDGSTS.E.BYPASS.LTC128B.128 [R8+0x20c00], desc[UR50][R2.64], !P5 ;  /* 0x20c0000002088fae */ /* 0x0001e2000e901d72 */
[----:B------:R-:W-:-:S03]  /*abb0*/  ISETP.GE.AND P0, PT, R7, UR37, PT ;  /* 0x0000002507007c0c */ /* 0x000fc6000bf06270 */
[----:B------:R-:W3:Y:S10]  /*abc0*/  SHFL.IDX PT, R5, R5, 0x3, 0x181f ;  /* 0x00781f0005057f89 */ /* 0x000ef400000e0000 */
[----:B0-----:R-:W-:-:S02]  /*abd0*/  @!P0 LEA R2, P1, R9, R14, 0x1 ;  /* 0x0000000e09028211 */ /* 0x001fc400078208ff */
[----:B------:R0:W4:Y:S03]  /*abe0*/  SHFL.IDX PT, R14, R4, 0x3, 0x181f ;  /* 0x00781f00040e7f89 */ /* 0x00012600000e0000 */
[----:B--2---:R-:W-:-:S05]  /*abf0*/  @!P0 IMAD.X R3, RZ, RZ, R6, P1 ;  /* 0x000000ffff038224 */ /* 0x004fca00008e0606 */
[----:B------:R0:W-:Y:S03]  /*ac00*/  @!P0 LDGSTS.E.BYPASS.LTC128B.128 [R8+0x21400], desc[UR50][R2.64], !P5 ;  /* 0x2140000002088fae */ /* 0x0001e6000e901d72 */
.L_x_3348:
[----:B------:R-:W2:Y:S01]  /*ac10*/  LDL R6, [R1+0xc] ;  /* 0x00000c0001067983 */ /* 0x000ea20000100800 */
[----:B------:R-:W-:-:S05]  /*ac20*/  VIADD R0, R0, 0x30 ;  /* 0x0000003000007836 */ /* 0x000fca0000000000 */
[----:B------:R-:W-:-:S13]  /*ac30*/  ISETP.GE.AND P0, PT, R0, UR37, PT ;  /* 0x0000002500007c0c */ /* 0x000fda000bf06270 */
[----:B0---4-:R-:W-:-:S04]  /*ac40*/  @!P0 LEA R2, P1, R9, R14, 0x1 ;  /* 0x0000000e09028211 */ /* 0x011fc800078208ff */
[----:B---3--:R-:W-:-:S05]  /*ac50*/  @!P0 IADD3.X R3, RZ, R5, RZ, P1, !PT ;  /* 0x00000005ff038210 */ /* 0x008fca0000ffe4ff */
[----:B------:R-:W-:Y:S01]  /*ac60*/  @!PT LDS RZ, [RZ] ;  /* 0x00000000fffff984 */ /* 0x000fe20000000800 */
[----:B------:R-:W-:Y:S01]  /*ac70*/  @!PT LDS RZ, [RZ] ;  /* 0x00000000fffff984 */ /* 0x000fe20000000800 */
[----:B------:R-:W-:Y:S01]  /*ac80*/  @!PT LDS RZ, [RZ] ;  /* 0x00000000fffff984 */ /* 0x000fe20000000800 */
[----:B------:R0:W-:Y:S01]  /*ac90*/  @!P0 LDGSTS.E.BYPASS.LTC128B.128 [R8+0x21c00], desc[UR50][R2.64], !P5 ;  /* 0x21c0000002088fae */ /* 0x0001e2000e901d72 */
[----:B------:R-:W-:Y:S01]  /*aca0*/  NOP ;  /* 0x0000000000007918 */ /* 0x000fe20000000000 */
[----:B------:R-:W-:Y:S02]  /*acb0*/  SYNCS.ARRIVE.TRANS64.RED.A0T1 RZ, [UR39+0x28c00], RZ ;  /* 0x028c00ffffff79a7 */ /* 0x000fe40008200427 */
[----:B------:R-:W-:Y:S01]  /*acc0*/  ARRIVES.LDGSTSBAR.64.TRANSCNT [UR39+0x28c00] ;  /* 0x028c0000ff0079b0 */ /* 0x000fe20008000aa7 */
[----:B--2---:R-:W-:-:S04]  /*acd0*/  LOP3.LUT R0, R6, 0x1, RZ, 0xc, !PT ;  /* 0x0000000106007812 */ /* 0x004fc800078e0cff */
[----:B------:R-:W-:Y:S01]  /*ace0*/  SHF.L.U32 R0, R0, 0x1f, RZ ;  /* 0x0000001f00007819 */ /* 0x000fe200000006ff */
[----:B------:R-:W-:Y:S01]  /*acf0*/  NOP ;  /* 0x0000000000007918 */ /* 0x000fe20000000000 */
[----:B------:R-:W-:Y:S01]  /*ad00*/  SYNCS.ARRIVE.TRANS64.A1T0 RZ, [UR39+0x28c00], RZ ;  /* 0x028c00ffffff79a7 */ /* 0x000fe20008100027 */
[----:B------:R-:W-:Y:S01]  /*ad10*/  BSSY B0, `(.L_x_3288) ;  /* 0x0000003000007945 */ /* 0x000fe20003800000 */
[----:B------:R-:W2:Y:S03]  /*ad20*/  SYNCS.PHASECHK.TRANS64.TRYWAIT P0, [UR39+0x28c20], R0 ;  /* 0x028c2000ff0075a7 */ /* 0x000ea60008000167 */
[----:B0-2---:R-:W-:Y:S05]  /*ad30*/  @!P0 BRA `(.L_x_3289) ;  /* 0x0000002800a08947 */ /* 0x005fea0003800000 */
.L_x_3349:
[----:B------:R-:W-:Y:S05]  /*ad40*/  BSYNC B0 ;  /* 0x0000000000007941 */ /* 0x000fea0003800000 */
.L_x_3288:
[----:B------:R-:W-:-:S05]  /*ad50*/  IMAD.U32 R2, RZ, RZ, UR41 ;  /* 0x00000029ff027e24 */ /* 0x000fca000f8e00ff */
[----:B------:R-:W-:-:S13]  /*ad60*/  ISETP.NE.AND P0, PT, R2, 0x3, PT ;  /* 0x000000030200780c */ /* 0x000fda0003f05270 */
[----:B------:R-:W-:Y:S05]  /*ad70*/  @!P0 BRA `(.L_x_3290) ;  /* 0x0000000000048947 */ /* 0x000fea0003800000 */
[----:B------:R-:W-:Y:S01]  /*ad80*/  BPT.TRAP 0x1 ;  /* 0x000000040000795c */ /* 0x000fe20000300000 */
.L_x_3290:
[----:B0-----:R-:W-:Y:S01]  /*ad90*/  SHF.L.U32 R0, R22, 0x1f, RZ ;  /* 0x0000001f16007819 */ /* 0x001fe200000006ff */
[----:B------:R-:W-:Y:S03]  /*ada0*/  BSSY B0, `(.L_x_3291) ;  /* 0x0000003000007945 */ /* 0x000fe60003800000 */
[----:B------:R-:W0:Y:S02]  /*adb0*/  SYNCS.PHASECHK.TRANS64.TRYWAIT P0, [R19+URZ+0x28c60], R0 ;  /* 0x028c6000130075a7 */ /* 0x000e24000800017f */
[----:B0-----:R-:W-:Y:S05]  /*adc0*/  @!P0 BRA `(.L_x_3292) ;  /* 0x0000002800948947 */ /* 0x001fea0003800000 */
.L_x_3350:
[----:B------:R-:W-:Y:S05]  /*add0*/  BSYNC B0 ;  /* 0x0000000000007941 */ /* 0x000fea0003800000 */
.L_x_3291:
[----:B------:R-:W2:Y:S01]  /*ade0*/  LDL.LU R2, [R1+0x4] ;  /* 0x0000040001027983 */ /* 0x000ea20000300800 */
[----:B------:R-:W-:-:S03]  /*adf0*/  ULDC.64 UR4, c[0x0][0x328] ;  /* 0x0000ca0000047ab9 */ /* 0x000fc60000000a00 */
[----:B------:R-:W3:Y:S01]  /*ae00*/  LDL.LU R4, [R1+0x8] ;  /* 0x0000080001047983 */ /* 0x000ee20000300800 */
[----:B------:R-:W-:Y:S01]  /*ae10*/  LEA R9, R17, R33, 0xf ;  /* 0x0000002111097211 */ /* 0x000fe200078e78ff */
[----:B--2---:R-:W-:-:S04]  /*ae20*/  IMAD R3, R2, UR4, RZ ;  /* 0x0000000402037c24 */ /* 0x004fc8000f8e02ff */
[C---:B------:R-:W-:Y:S02]  /*ae30*/  IMAD R5, R34.reuse, UR5, R3 ;  /* 0x0000000522057c24 */ /* 0x040fe4000f8e0203 */
[----:B------:R-:W-:Y:S01]  /*ae40*/  IMAD.WIDE.U32 R2, R34, UR4, RZ ;  /* 0x0000000422027c25 */ /* 0x000fe2000f8e00ff */
[----:B------:R-:W-:-:S03]  /*ae50*/  ULDC.64 UR4, c[0x0][0x338] ;  /* 0x0000ce0000047ab9 */ /* 0x000fc60000000a00 */
[----:B------:R-:W-:Y:S02]  /*ae60*/  IMAD.IADD R3, R3, 0x1, R5 ;  /* 0x0000000103037824 */ /* 0x000fe400078e0205 */
[----:B---3--:R-:W-:Y:S02]  /*ae70*/  IMAD R5, R4, UR4, RZ ;  /* 0x0000000404057c24 */ /* 0x008fe4000f8e02ff */
        /* <DEDUP_REMOVED lines=13> */
[----:B------:R-:W-:Y:S01]  /*af50*/  LOP3.LUT P6, RZ, R16, 0x40000000, RZ, 0xc0, !PT ;  /* 0x4000000010ff7812 */ /* 0x000fe200078cc0ff */
[----:B------:R-:W2:Y:S01]  /*af60*/  S2R R4, SR_TID.X ;  /* 0x0000000000047919 */ /* 0x000ea20000002100 */
[----:B------:R-:W-:Y:S02]  /*af70*/  LEA R9, R9, UR39, 0x1 ;  /* 0x0000002709097c11 */ /* 0x000fe4000f8e08ff */
[----:B------:R-:W-:Y:S01]  /*af80*/  P2R R12, PR, RZ, 0x40 ;  /* 0x00000040ff0c7803 */ /* 0x000fe20000000000 */
[----:B------:R-:W-:Y:S01]  /*af90*/  STL [R1+0x28], R24 ;  /* 0x0000281801007387 */ /* 0x000fe20000100800 */
[----:B------:R-:W-:Y:S02]  /*afa0*/  LOP3.LUT P6, RZ, R30, 0x10, RZ, 0xc0, !PT ;  /* 0x000000101eff7812 */ /* 0x000fe400078cc0ff */
[----:B------:R-:W-:Y:S01]  /*afb0*/  LOP3.LUT P5, RZ, R16, 0x8000000, RZ, 0xc0, !PT ;  /* 0x0800000010ff7812 */ /* 0x000fe200078ac0ff */
[----:B------:R-:W-:Y:S01]  /*afc0*/  STL [R1+0x24], R23 ;  /* 0x0000241701007387 */ /* 0x000fe20000100800 */
[----:B------:R-:W-:-:S02]  /*afd0*/  P2R R13, PR, RZ, 0x40 ;  /* 0x00000040ff0d7803 */ /* 0x000fc40000000000 */
[C---:B------:R-:W-:Y:S01]  /*afe0*/  LOP3.LUT P6, RZ, R16.reuse, 0x40000, RZ, 0xc0, !PT ;  /* 0x0004000010ff7812 */ /* 0x040fe200078cc0ff */
[----:B------:R-:W-:Y:S01]  /*aff0*/  STL [R1+0x20], R22 ;  /* 0x0000201601007387 */ /* 0x000fe20000100800 */
[C---:B------:R-:W-:Y:S02]  /*b000*/  LOP3.LUT P4, RZ, R16.reuse, 0x1000000, RZ, 0xc0, !PT ;  /* 0x0100000010ff7812 */ /* 0x040fe4000788c0ff */
[----:B------:R-:W-:Y:S01]  /*b010*/  P2R R15, PR, RZ, 0x40 ;  /* 0x00000040ff0f7803 */ /* 0x000fe20000000000 */
[----:B------:R-:W-:Y:S01]  /*b020*/  STL [R1+0x1c], R19 ;  /* 0x00001c1301007387 */ /* 0x000fe20000100800 */
[C---:B------:R-:W-:Y:S02]  /*b030*/  LOP3.LUT P6, RZ, R16.reuse, 0x80000, RZ, 0xc0, !PT ;  /* 0x0008000010ff7812 */ /* 0x040fe400078cc0ff */
[----:B------:R-:W-:Y:S01]  /*b040*/  LOP3.LUT P3, RZ, R16, 0x20000, RZ, 0xc0, !PT ;  /* 0x0002000010ff7812 */ /* 0x000fe2000786c0ff */
[----:B------:R-:W-:Y:S01]  /*b050*/  STL [R1+0x18], R18 ;  /* 0x0000181201007387 */ /* 0x000fe20000100800 */
[----:B------:R-:W-:-:S02]  /*b060*/  P2R R20, PR, RZ, 0x40 ;  /* 0x00000040ff147803 */ /* 0x000fc40000000000 */
[C---:B------:R-:W-:Y:S01]  /*b070*/  LOP3.LUT P6, RZ, R16.reuse, 0x100000, RZ, 0xc0, !PT ;  /* 0x0010000010ff7812 */ /* 0x040fe200078cc0ff */
[----:B------:R-:W-:Y:S01]  /*b080*/  STL [R1+0x14], R17 ;  /* 0x0000141101007387 */ /* 0x000fe20000100800 */
[C---:B------:R-:W-:Y:S02]  /*b090*/  LOP3.LUT P2, RZ, R16.reuse, 0x10000, RZ, 0xc0, !PT ;  /* 0x0001000010ff7812 */ /* 0x040fe4000784c0ff */
[----:B------:R-:W-:Y:S01]  /*b0a0*/  P2R R11, PR, RZ, 0x40 ;  /* 0x00000040ff0b7803 */ /* 0x000fe20000000000 */
[----:B------:R-:W3:Y:S01]  /*b0b0*/  SHFL.IDX PT, R2, R8, RZ, 0x181f ;  /* 0x00181fff08027589 */ /* 0x000ee200000e0000 */
[C---:B------:R-:W-:Y:S02]  /*b0c0*/  LOP3.LUT P6, RZ, R16.reuse, 0x2000000, RZ, 0xc0, !PT ;  /* 0x0200000010ff7812 */ /* 0x040fe400078cc0ff */
[----:B------:R-:W-:Y:S01]  /*b0d0*/  LOP3.LUT P1, RZ, R16, 0x8000, RZ, 0xc0, !PT ;  /* 0x0000800010ff7812 */ /* 0x000fe2000782c0ff */
[----:B------:R-:W4:Y:S01]  /*b0e0*/  SHFL.IDX PT, R3, R10, RZ, 0x181f ;  /* 0x00181fff0a037589 */ /* 0x000f2200000e0000 */
[----:B------:R-:W-:Y:S01]  /*b0f0*/  P2R R14, PR, RZ, 0x40 ;  /* 0x00000040ff0e7803 */ /* 0x000fe20000000000 */
[----:B--2---:R-:W-:Y:S01]  /*b100*/  IMAD.SHL.U32 R4, R4, 0x8, RZ ;  /* 0x0000000804047824 */ /* 0x004fe200078e00ff */
[----:B------:R-:W-:-:S04]  /*b110*/  LOP3.LUT P6, RZ, R16, 0x10000000, RZ, 0xc0, !PT ;  /* 0x1000000010ff7812 */ /* 0x000fc800078cc0ff */
[----:B------:R-:W-:Y:S02]  /*b120*/  P2R R21, PR, RZ, 0x40 ;  /* 0x00000040ff157803 */ /* 0x000fe40000000000 */
[----:B------:R-:W-:Y:S02]  /*b130*/  LOP3.LUT P6, RZ, R16, 0x80000000, RZ, 0xc0, !PT ;  /* 0x8000000010ff7812 */ /* 0x000fe400078cc0ff */
[----:B------:R-:W-:Y:S02]  /*b140*/  LOP3.LUT R4, R4, 0x38, RZ, 0xc0, !PT ;  /* 0x0000003804047812 */ /* 0x000fe400078ec0ff */
[----:B------:R-:W-:Y:S02]  /*b150*/  P2R R26, PR, RZ, 0x40 ;  /* 0x00000040ff1a7803 */ /* 0x000fe40000000000 */
[----:B------:R-:W-:Y:S01]  /*b160*/  LOP3.LUT P6, RZ, R30, 0x4, RZ, 0xc0, !PT ;  /* 0x000000041eff7812 */ /* 0x000fe200078cc0ff */
[----:B0-----:R-:W-:-:S03]  /*b170*/  IMAD.SHL.U32 R0, R4, 0x2, RZ ;  /* 0x0000000204007824 */ /* 0x001fc600078e00ff */
[----:B------:R-:W-:Y:S02]  /*b180*/  P2R R28, PR, RZ, 0x40 ;  /* 0x00000040ff1c7803 */ /* 0x000fe40000000000 */
[----:B------:R-:W-:Y:S02]  /*b190*/  LOP3.LUT P6, RZ, R30, 0x20, RZ, 0xc0, !PT ;  /* 0x000000201eff7812 */ /* 0x000fe400078cc0ff */
[----:B---3--:R-:W-:Y:S02]  /*b1a0*/  IADD3 R6, P0, R2, R0, RZ ;  /* 0x0000000002067210 */ /* 0x008fe40007f1e0ff */
[----:B------:R-:W-:Y:S01]  /*b1b0*/  P2R R34, PR, RZ, 0x40 ;  /* 0x00000040ff227803 */ /* 0x000fe20000000000 */
[----:B------:R-:W0:Y:S01]  /*b1c0*/  SHFL.IDX PT, R2, R8, 0x1, 0x181f ;  /* 0x00381f0008027f89 */ /* 0x000e2200000e0000 */
[----:B------:R-:W-:Y:S01]  /*b1d0*/  LOP3.LUT P6, RZ, R16, 0x200000, RZ, 0xc0, !PT ;  /* 0x0020000010ff7812 */ /* 0x000fe200078cc0ff */
[----:B----4-:R-:W-:Y:S02]  /*b1e0*/  IMAD.X R7, RZ, RZ, R3, P0 ;  /* 0x000000ffff077224 */ /* 0x010fe400000e0603 */
[----:B------:R-:W2:Y:S01]  /*b1f0*/  SHFL.IDX PT, R3, R10, 0x1, 0x181f ;  /* 0x00381f000a037f89 */ /* 0x000ea200000e0000 */
[----:B------:R-:W-:-:S02]  /*b200*/  P2R R36, PR, RZ, 0x40 ;  /* 0x00000040ff247803 */ /* 0x000fc40000000000 */
[----:B------:R-:W-:-:S04]  /*b210*/  LOP3.LUT P6, RZ, R16, 0x400000, RZ, 0xc0, !PT ;  /* 0x0040000010ff7812 */ /* 0x000fc800078cc0ff */
[----:B------:R-:W-:Y:S02]  /*b220*/  P2R R17, PR, RZ, 0x40 ;  /* 0x00000040ff117803 */ /* 0x000fe40000000000 */
[----:B------:R-:W-:-:S04]  /*b230*/  LOP3.LUT P6, RZ, R16, 0x800000, RZ, 0xc0, !PT ;  /* 0x0080000010ff7812 */ /* 0x000fc800078cc0ff */
[----:B------:R-:W-:Y:S02]  /*b240*/  P2R R18, PR, RZ, 0x40 ;  /* 0x00000040ff127803 */ /* 0x000fe40000000000 */
[----:B------:R-:W-:-:S04]  /*b250*/  LOP3.LUT P6, RZ, R16, 0x4000000, RZ, 0xc0, !PT ;  /* 0x0400000010ff7812 */ /* 0x000fc800078cc0ff */
[----:B-1----:R-:W-:Y:S02]  /*b260*/  P2R R19, PR, RZ, 0x40 ;  /* 0x00000040ff137803 */ /* 0x002fe40000000000 */
[----:B------:R-:W-:Y:S02]  /*b270*/  LOP3.LUT P6, RZ, R16, 0x20000000, RZ, 0xc0, !PT ;  /* 0x2000000010ff7812 */ /* 0x000fe400078cc0ff */
[----:B0-----:R-:W-:Y:S02]  /*b280*/  IADD3 R4, P0, R2, R0, RZ ;  /* 0x0000000002047210 */ /* 0x001fe40007f1e0ff */
[----:B------:R-:W-:Y:S01]  /*b290*/  P2R R22, PR, RZ, 0x40 ;  /* 0x00000040ff167803 */ /* 0x000fe20000000000 */
[----:B------:R-:W0:Y:S01]  /*b2a0*/  SHFL.IDX PT, R2, R8, 0x2, 0x181f ;  /* 0x00581f0008027f89 */ /* 0x000e2200000e0000 */
[----:B------:R-:W-:Y:S01]  /*b2b0*/  LOP3.LUT P6, RZ, R30, 0x1, RZ, 0xc0, !PT ;  /* 0x000000011eff7812 */ /* 0x000fe200078cc0ff */
[----:B--2---:R-:W-:Y:S02]  /*b2c0*/  IMAD.X R5, RZ, RZ, R3, P0 ;  /* 0x000000ffff057224 */ /* 0x004fe400000e0603 */
[----:B------:R-:W1:Y:S01]  /*b2d0*/  SHFL.IDX PT, R3, R10, 0x2, 0x181f ;  /* 0x00581f000a037f89 */ /* 0x000e6200000e0000 */
[----:B------:R-:W-:-:S02]  /*b2e0*/  P2R R23, PR, RZ, 0x40 ;  /* 0x00000040ff177803 */ /* 0x000fc40000000000 */
[----:B------:R-:W-:-:S04]  /*b2f0*/  LOP3.LUT P6, RZ, R30, 0x8, RZ, 0xc0, !PT ;  /* 0x000000081eff7812 */ /* 0x000fc800078cc0ff */
[----:B------:R-:W-:Y:S02]  /*b300*/  P2R R24, PR, RZ, 0x40 ;  /* 0x00000040ff187803 */ /* 0x000fe40000000000 */
[----:B------:R-:W-:Y:S02]  /*b310*/  LOP3.LUT P6, RZ, R30, 0x40, RZ, 0xc0, !PT ;  /* 0x000000401eff7812 */ /* 0x000fe400078cc0ff */
[----:B0-----:R-:W-:-:S11]  /*b320*/  IADD3 R2, P0, R2, R0, RZ ;  /* 0x0000000002027210 */ /* 0x001fd60007f1e0ff */
[----:B------:R0:W-:Y:S01]  /*b330*/  LDGSTS.E.BYPASS.LTC128B.128 [R9+0x400], desc[UR50][R6.64], !P6 ;  /* 0x0040000006097fae */ /* 0x0001e2000f101d72 */
[----:B------:R-:W-:Y:S02]  /*b340*/  ISETP.NE.AND P6, PT, R24, RZ, PT ;  /* 0x000000ff1800720c */ /* 0x000fe40003fc5270 */
[----:B-1----:R-:W-:Y:S01]  /*b350*/  IADD3.X R3, RZ, R3, RZ, P0, !PT ;  /* 0x00000003ff037210 */ /* 0x002fe200007fe4ff */
[----:B------:R0:W5:Y:S01]  /*b360*/  LDL.LU R24, [R1+0x28] ;  /* 0x0000280001187983 */ /* 0x0001620000300800 */
[----:B------:R-:W-:-:S09]  /*b370*/  LOP3.LUT P0, RZ, R30, 0x2, RZ, 0xc0, !PT ;  /* 0x000000021eff7812 */ /* 0x000fd2000780c0ff */
[----:B------:R0:W-:Y:S01]  /*b380*/  LDGSTS.E.BYPASS.LTC128B.128 [R9+0x2400], desc[UR50][R6.64+0x80], !P6 ;  /* 0x0240008006097fae */ /* 0x0001e2000f101d72 */
[----:B------:R-:W-:-:S03]  /*b390*/  ISETP.NE.AND P6, PT, R23, RZ, PT ;  /* 0x000000ff1700720c */ /* 0x000fc60003fc5270 */
[----:B------:R0:W5:Y:S10]  /*b3a0*/  LDL.LU R23, [R1+0x24] ;  /* 0x0000240001177983 */ /* 0x0001740000300800 */
        /* <DEDUP_REMOVED lines=13> */
[----:B------:R-:W-:-:S13]  /*b480*/  ISETP.NE.AND P6, PT, R36, RZ, PT ;  /* 0x000000ff2400720c */ /* 0x000fda0003fc5270 */
        /* <DEDUP_REMOVED lines=19> */
[----:B------:R-:W-:-:S03]  /*b5c0*/  ISETP.NE.AND P6, PT, R12, RZ, PT ;  /* 0x000000ff0c00720c */ /* 0x000fc60003fc5270 */
[----:B------:R0:W-:Y:S04]  /*b5d0*/  LDGSTS.E.BYPASS.LTC128B.128 [R9+0x3400], desc[UR50][R2.64+0x80], !P0 ;  /* 0x0340008002097fae */ /* 0x0001e8000c101d72 */
[----:B------:R0:W1:Y:S06]  /*b5e0*/  SHFL.IDX PT, R14, R8, 0x3, 0x181f ;  /* 0x00781f00080e7f89 */ /* 0x00006c00000e0000 */
[----:B------:R0:W-:Y:S04]  /*b5f0*/  LDGSTS.E.BYPASS.LTC128B.128 [R9+0x5400], desc[UR50][R2.64+0x100], !P6 ;  /* 0x0540010002097fae */ /* 0x0001e8000f101d72 */
[----:B------:R0:W-:Y:S04]  /*b600*/  LDGSTS.E.BYPASS.LTC128B.128 [R9+0x7400], desc[UR50][R2.64+0x180], !P5 ;  /* 0x0740018002097fae */ /* 0x0001e8000e901d72 */
[----:B------:R0:W-:Y:S04]  /*b610*/  LDGSTS.E.BYPASS.LTC128B.128 [R9+0x9400], desc[UR50][R2.64+0x200], !P4 ;  /* 0x0940020002097fae */ /* 0x0001e8000e101d72 */
[----:B------:R0:W-:Y:S04]  /*b620*/  LDGSTS.E.BYPASS.LTC128B.128 [R9+0xb400], desc[UR50][R2.64+0x280], !P3 ;  /* 0x0b40028002097fae */ /* 0x0001e8000d901d72 */
[----:B------:R0:W-:Y:S04]  /*b630*/  LDGSTS.E.BYPASS.LTC128B.128 [R9+0xd400], desc[UR50][R2.64+0x300], !P2 ;  /* 0x0d40030002097fae */ /* 0x0001e8000d101d72 */
[----:B------:R0:W-:Y:S04]  /*b640*/  LDGSTS.E.BYPASS.LTC128B.128 [R9+0xf400], desc[UR50][R2.64+0x380], !P1 ;  /* 0x0f40038002097fae */ /* 0x0001e8000c901d72 */
[----:B-1----:R-:W2:Y:S02]  /*b650*/  SHFL.IDX PT, R10, R10, 0x3, 0x181f ;  /* 0x00781f000a0a7f89 */ /* 0x002ea400000e0000 */
.L_x_3360:
[----:B------:R-:W-:Y:S02]  /*b660*/  LOP3.LUT P6, RZ, R30, 0x1000, RZ, 0xc0, !PT ;  /* 0x000010001eff7812 */ /* 0x000fe400078cc0ff */
[----:B0-----:R-:W-:Y:S02]  /*b670*/  IADD3 R2, P0, R14, R0, RZ ;  /* 0x000000000e027210 */ /* 0x001fe40007f1e0ff */
[----:B------:R-:W-:Y:S02]  /*b680*/  P2R R4, PR, RZ, 0x40 ;  /* 0x00000040ff047803 */ /* 0x000fe40000000000 */
[C---:B------:R-:W-:Y:S01]  /*b690*/  LOP3.LUT P6, RZ, R30.reuse, 0x4000, RZ, 0xc0, !PT ;  /* 0x000040001eff7812 */ /* 0x040fe200078cc0ff */
[----:B--2---:R-:W-:Y:S01]  /*b6a0*/  IMAD.X R3, RZ, RZ, R10, P0 ;  /* 0x000000ffff037224 */ /* 0x004fe200000e060a */
[C---:B------:R-:W-:Y:S02]  /*b6b0*/  LOP3.LUT P0, RZ, R30.reuse, 0x2000, RZ, 0xc0, !PT ;  /* 0x000020001eff7812 */ /* 0x040fe4000780c0ff */
[----:B------:R-:W-:-:S02]  /*b6c0*/  LOP3.LUT P5, RZ, R30, 0x800, RZ, 0xc0, !PT ;  /* 0x000008001eff7812 */ /* 0x000fc400078ac0ff */
[C---:B------:R-:W-:Y:S02]  /*b6d0*/  LOP3.LUT P4, RZ, R30.reuse, 0x400, RZ, 0xc0, !PT ;  /* 0x000004001eff7812 */ /* 0x040fe4000788c0ff */
[C---:B------:R-:W-:Y:S02]  /*b6e0*/  LOP3.LUT P3, RZ, R30.reuse, 0x200, RZ, 0xc0, !PT ;  /* 0x000002001eff7812 */ /* 0x040fe4000786c0ff */
[C---:B------:R-:W-:Y:S02]  /*b6f0*/  LOP3.LUT P2, RZ, R30.reuse, 0x100, RZ, 0xc0, !PT ;  /* 0x000001001eff7812 */ /* 0x040fe4000784c0ff */
[----:B------:R-:W-:Y:S01]  /*b700*/  LOP3.LUT P1, RZ, R30, 0x80, RZ, 0xc0, !PT ;  /* 0x000000801eff7812 */ /* 0x000fe2000782c0ff */
[----:B------:R-:W-:Y:S01]  /*b710*/  @!PT LDS RZ, [RZ] ;  /* 0x00000000fffff984 */ /* 0x000fe20000000800 */
[----:B------:R-:W-:Y:S01]  /*b720*/  @!PT LDS RZ, [RZ] ;  /* 0x00000000fffff984 */ /* 0x000fe20000000800 */
[----:B------:R-:W-:Y:S01]  /*b730*/  @!PT LDS RZ, [RZ] ;  /* 0x00000000fffff984 */ /* 0x000fe20000000800 */
[----:B------:R0:W-:Y:S01]  /*b740*/  LDGSTS.E.BYPASS.LTC128B.128 [R9+0x1c00], desc[UR50][R2.64], !P6 ;  /* 0x01c0000002097fae */ /* 0x0001e2000f101d72 */
[----:B------:R-:W-:-:S03]  /*b750*/  ISETP.NE.AND P6, PT, R4, RZ, PT ;  /* 0x000000ff0400720c */ /* 0x000fc60003fc5270 */
[----:B------:R0:W-:Y:S01]  /*b760*/  LDGSTS.E.BYPASS.LTC128B.128 [R9+0x3c00], desc[UR50][R2.64+0x80], !P0 ;  /* 0x03c0008002097fae */ /* 0x0001e2000c101d72 */
[----:B------:R-:W-:-:S09]  /*b770*/  PLOP3.LUT P0, PT, PT, PT, PT, 0x80, 0x0 ;  /* 0x000000000000781c */ /* 0x000fd20003f0f070 */
[----:B------:R0:W-:Y:S04]  /*b780*/  LDGSTS.E.BYPASS.LTC128B.128 [R9+0x5c00], desc[UR50][R2.64+0x100], !P6 ;  /* 0x05c0010002097fae */ /* 0x0001e8000f101d72 */
[----:B------:R0:W-:Y:S04]  /*b790*/  LDGSTS.E.BYPASS.LTC128B.128 [R9+0x7c00], desc[UR50][R2.64+0x180], !P5 ;  /* 0x07c0018002097fae */ /* 0x0001e8000e901d72 */
[----:B------:R0:W-:Y:S04]  /*b7a0*/  LDGSTS.E.BYPASS.LTC128B.128 [R9+0x9c00], desc[UR50][R2.64+0x200], !P4 ;  /* 0x09c0020002097fae */ /* 0x0001e8000e101d72 */
[----:B------:R0:W-:Y:S04]  /*b7b0*/  LDGSTS.E.BYPASS.LTC128B.128 [R9+0xbc00], desc[UR50][R2.64+0x280], !P3 ;  /* 0x0bc0028002097fae */ /* 0x0001e8000d901d72 */
[----:B------:R0:W-:Y:S04]  /*b7c0*/  LDGSTS.E.BYPASS.LTC128B.128 [R9+0xdc00], desc[UR50][R2.64+0x300], !P2 ;  /* 0x0dc0030002097fae */ /* 0x0001e8000d101d72 */
[----:B------:R0:W-:Y:S01]  /*b7d0*/  LDGSTS.E.BYPASS.LTC128B.128 [R9+0xfc00], desc[UR50][R2.64+0x380], !P1 ;  /* 0x0fc0038002097fae */ /* 0x0001e2000c901d72 */
[----:B------:R-:W-:Y:S01]  /*b7e0*/  NOP ;  /* 0x0000000000007918 */ /* 0x000fe20000000000 */
.L_x_3294:
[----:B------:R-:W-:Y:S02]  /*b7f0*/  PLOP3.LUT P1, PT, P1, P0, PT, 0xa2, 0x0 ;  /* 0x000000000000781c */ /* 0x000fe40000f21472 */
[----:B-----5:R-:W-:-:S08]  /*b800*/  @P0 R2UR P1, UR4, R19 ;  /* 0x00000000130402ca */ /* 0x020fd00000020000 */
        /* <DEDUP_REMOVED lines=9> */
.L_x_3295:
[----:B------:R-:W-:Y:S01]  /*b8a0*/  VIADD R17, R17, 0x1 ;  /* 0x0000000111117836 */ /* 0x000fe20000000000 */
[----:B------:R-:W-:Y:S01]  /*b8b0*/  UISETP.GE.AND UP0, UPT, UR36, 0x41, UPT ;  /* 0x000000412400788c */ /* 0x000fe2000bf06270 */
[----:B------:R0:W-:Y:S03]  /*b8c0*/  SYNCS.ARRIVE.TRANS64.A1T0 RZ, [R19+URZ+0x28c50], RZ ;  /* 0x028c50ff13ff79a7 */ /* 0x0001e6000810003f */
[----:B------:R-:W-:-:S04]  /*b8d0*/  ISETP.NE.AND P0, PT, R17, 0x2, PT ;  /* 0x000000021100780c */ /* 0x000fc80003f05270 */
[----:B------:R-:W-:Y:S02]  /*b8e0*/  SEL R17, R17, RZ, P0 ;  /* 0x000000ff11117207 */ /* 0x000fe40000000000 */
[----:B------:R-:W-:Y:S02]  /*b8f0*/  SEL R3, RZ, 0x1, P0 ;  /* 0x00000001ff037807 */ /* 0x000fe40000000000 */
[----:B------:R-:W-:Y:S02]  /*b900*/  PLOP3.LUT P0, PT, PT, PT, UP0, 0x40, 0x0 ;  /* 0x000000000000781c */ /* 0x000fe40003f0e808 */
[----:B------:R-:W-:-:S11]  /*b910*/  LOP3.LUT R22, R22, R3, RZ, 0x3c, !PT ;  /* 0x0000000316167212 */ /* 0x000fd600078e3cff */
[----:B0-----:R-:W-:Y:S05]  /*b920*/  @P0 BRA `(.L_x_3296) ;  /* 0x0000000c00740947 */ /* 0x001fea0003800000 */
[----:B------:R-:W-:Y:S01]  /*b930*/  BSSY B0, `(.L_x_3296) ;  /* 0x00000dc000007945 */ /* 0x000fe20003800000 */
[----:B------:R-:W-:-:S07]  /*b940*/  IMAD.U32 R8, RZ, RZ, UR40 ;  /* 0x00000028ff087e24 */ /* 0x000fce000f8e00ff */
.L_x_3309:
[----:B------:R-:W0:Y:S01]  /*b950*/  LDC R2, c[0x0][0x430] ;  /* 0x00010c00ff027b82 */ /* 0x000e220000000800 */
[----:B------:R-:W-:Y:S01]  /*b960*/  ISETP.GT.U32.AND P0, PT, R23, 0x3f, PT ;  /* 0x0000003f1700780c */ /* 0x000fe20003f04070 */
[----:B------:R-:W-:Y:S01]  /*b970*/  ULDC UR4, c[0x0][0x430] ;  /* 0x00010c0000047ab9 */ /* 0x000fe20000000800 */
[----:B------:R-:W-:-:S11]  /*b980*/  MOV R11, UR41 ;  /* 0x00000029000b7c02 */ /* 0x000fd60008000f00 */
[----:B-1----:R-:W1:Y:S01]  /*b990*/  @!P0 LDC.64 R4, c[0x0][0x428] ;  /* 0x00010a00ff048b82 */ /* 0x002e620000000a00 */
[----:B0-----:R-:W-:Y:S02]  /*b9a0*/  ISETP.NE.AND P1, PT, R2, 0x1, PT ;  /* 0x000000010200780c */ /* 0x001fe40003f25270 */
[----:B------:R-:W-:-:S05]  /*b9b0*/  LEA R2, R8, R31, 0x6 ;  /* 0x0000001f08027211 */ /* 0x000fca00078e30ff */
[----:B------:R-:W-:-:S04]  /*b9c0*/  IMAD.IADD R9, R23, 0x1, R2 ;  /* 0x0000000117097824 */ /* 0x000fc800078e0202 */
[----:B------:R-:W-:Y:S02]  /*b9d0*/  IMAD.MOV.U32 R10, RZ, RZ, R9 ;  /* 0x000000ffff0a7224 */ /* 0x000fe400078e0009 */
[----:B------:R-:W0:Y:S08]  /*b9e0*/  @P1 LDC R6, c[0x0][0x434] ;  /* 0x00010d00ff061b82 */ /* 0x000e300000000800 */
[----:B------:R-:W2:Y:S01]  /*b9f0*/  @P1 LDC R3, c[0x0][0x438] ;  /* 0x00010e00ff031b82 */ /* 0x000ea20000000800 */
[----:B0-----:R-:W-:-:S07]  /*ba00*/  @P1 IMAD.HI.U32 R2, R9, R6, RZ ;  /* 0x0000000609021227 */ /* 0x001fce00078e00ff */
[----:B------:R-:W0:Y:S01]  /*ba10*/  @!P0 LDC.64 R6, c[0x0][0x418] ;  /* 0x00010600ff068b82 */ /* 0x000e220000000a00 */
[----:B--2---:R-:W-:Y:S01]  /*ba20*/  @P1 SHF.R.U32.HI R10, RZ, R3, R2 ;  /* 0x00000003ff0a1219 */ /* 0x004fe20000011602 */
[----:B-1----:R-:W-:-:S03]  /*ba30*/  @!P0 IMAD R2, R32, R4, RZ ;  /* 0x0000000420028224 */ /* 0x002fc600078e02ff */
[----:B------:R-:W-:Y:S01]  /*ba40*/  @!P0 SHF.R.S32.HI R3, RZ, 0x1f, R10 ;  /* 0x0000001fff038819 */ /* 0x000fe2000001140a */
[----:B------:R-:W-:Y:S02]  /*ba50*/  @!P0 IMAD R5, R25, R5, R2 ;  /* 0x0000000519058224 */ /* 0x000fe400078e0202 */
[----:B------:R-:W-:-:S04]  /*ba60*/  @!P0 IMAD.MOV.U32 R2, RZ, RZ, R10 ;  /* 0x000000ffff028224 */ /* 0x000fc800078e000a */
[----:B------:R-:W-:-:S04]  /*ba70*/  @!P0 IMAD.WIDE.U32 R2, R25, R4, R2 ;  /* 0x0000000419028225 */ /* 0x000fc800078e0002 */
[----:B------:R-:W-:Y:S02]  /*ba80*/  @!P0 IMAD.IADD R3, R5, 0x1, R3 ;  /* 0x0000000105038824 */ /* 0x000fe400078e0203 */
[----:B------:R-:W-:Y:S01]  /*ba90*/  IMAD.MOV.U32 R4, RZ, RZ, RZ ;  /* 0x000000ffff047224 */ /* 0x000fe200078e00ff */
[----:B0-----:R-:W-:-:S04]  /*baa0*/  @!P0 LEA R6, P1, R2, R6, 0x2 ;  /* 0x0000000602068211 */ /* 0x001fc800078210ff */
[----:B------:R-:W-:-:S05]  /*bab0*/  @!P0 LEA.HI.X R7, R2, R7, R3, 0x2, P1 ;  /* 0x0000000702078211 */ /* 0x000fca00008f1403 */
[----:B------:R0:W5:Y:S01]  /*bac0*/  @!P0 LDG.E R4, desc[UR50][R6.64] ;  /* 0x0000003206048981 */ /* 0x000162000c1e1900 */
[----:B------:R-:W-:Y:S01]  /*bad0*/  ISETP.NE.AND P2, PT, R11, 0x3, PT ;  /* 0x000000030b00780c */ /* 0x000fe20003f45270 */
[----:B------:R-:W-:-:S04]  /*bae0*/  IMAD.MOV R2, RZ, RZ, -R10 ;  /* 0x000000ffff027224 */ /* 0x000fc800078e0a0a */
[----:B------:R-:W-:-:S08]  /*baf0*/  IMAD R5, R2, UR4, R9 ;  /* 0x0000000402057c24 */ /* 0x000fd0000f8e0209 */
[----:B0-----:R-:W-:Y:S05]  /*bb00*/  @!P2 BRA `(.L_x_3297) ;  /* 0x000000000004a947 */ /* 0x001fea0003800000 */
[----:B------:R-:W-:Y:S01]  /*bb10*/  BPT.TRAP 0x1 ;  /* 0x000000040000795c */ /* 0x000fe20000300000 */
.L_x_3297:
[----:B------:R-:W-:Y:S01]  /*bb20*/  LEA R9, R17, UR39, 0x3 ;  /* 0x0000002711097c11 */ /* 0x000fe2000f8e18ff */
[----:B------:R-:W-:Y:S01]  /*bb30*/  BSSY B1, `(.L_x_3298) ;  /* 0x0000005000017945 */ /* 0x000fe20003800000 */
[----:B------:R-:W-:Y:S02]  /*bb40*/  SHF.L.U32 R20, R22, 0x1f, RZ ;  /* 0x0000001f16147819 */ /* 0x000fe400000006ff */
[----:B------:R-:W-:Y:S02]  /*bb50*/  SHF.R.S32.HI R7, RZ, 0x1f, R5 ;  /* 0x0000001fff077819 */ /* 0x000fe40000011405 */
[----:B------:R-:W0:Y:S02]  /*bb60*/  SYNCS.PHASECHK.TRANS64.TRYWAIT P0, [R9+URZ+0x28c40], R20 ;  /* 0x028c4014090075a7 */ /* 0x000e24000800017f */
[----:B0-----:R-:W-:Y:S05]  /*bb70*/  @!P0 BRA `(.L_x_3299) ;  /* 0x0000002400548947 */ /* 0x001fea0003800000 */
.L_x_3361:
[----:B------:R-:W-:Y:S05]  /*bb80*/  BSYNC B1 ;  /* 0x0000000000017941 */ /* 0x000fea0003800000 */
.L_x_3298:
[----:B------:R-:W-:Y:S01]  /*bb90*/  ULDC.64 UR4, c[0x0][0x300] ;  /* 0x0000c00000047ab9 */ /* 0x000fe20000000a00 */
[----:B-----5:R-:W-:Y:S01]  /*bba0*/  SHF.R.S32.HI R19, RZ, 0x1f, R4 ;  /* 0x0000001fff137819 */ /* 0x020fe20000011404 */
[----:B------:R-:W-:Y:S01]  /*bbb0*/  IMAD R2, R7, UR4, RZ ;  /* 0x0000000407027c24 */ /* 0x000fe2000f8e02ff */
[----:B------:R-:W-:Y:S01]  /*bbc0*/  LOP3.LUT P1, RZ, R16, 0x1, RZ, 0xc0, !PT ;  /* 0x0000000110ff7812 */ /* 0x000fe2000782c0ff */
        /* <DEDUP_REMOVED lines=19> */
[----:B------:R-:W1:Y:S01]  /*bd00*/  SHFL.IDX PT, R14, R21, RZ, 0x181f ;  /* 0x00181fff150e7589 */ /* 0x000e6200000e0000 */
[----:B------:R-:W-:-:S03]  /*bd10*/  LEA R26, R6, UR39, 0x1 ;  /* 0x00000027061a7c11 */ /* 0x000fc6000f8e08ff */
[----:B------:R-:W2:Y:S04]  /*bd20*/  SHFL.IDX PT, R3, R28, RZ, 0x181f ;  /* 0x00181fff1c037589 */ /* 0x000ea800000e0000 */
[----:B------:R-:W3:Y:S04]  /*bd30*/  SHFL.IDX PT, R10, R21, 0x1, 0x181f ;  /* 0x00381f00150a7f89 */ /* 0x000ee800000e0000 */
[----:B------:R-:W4:Y:S01]  /*bd40*/  SHFL.IDX PT, R34, R28, 0x1, 0x181f ;  /* 0x00381f001c227f89 */ /* 0x000f2200000e0000 */
[----:B-1----:R-:W-:-:S03]  /*bd50*/  IADD3 R2, P0, R14, R0, RZ ;  /* 0x000000000e027210 */ /* 0x002fc60007f1e0ff */
[----:B------:R-:W-:Y:S02]  /*bd60*/  SHFL.IDX PT, R14, R21, 0x3, 0x181f ;  /* 0x00781f00150e7f89 */ /* 0x000fe400000e0000 */
[----:B--2---:R-:W-:Y:S01]  /*bd70*/  IMAD.X R3, RZ, RZ, R3, P0 ;  /* 0x000000ffff037224 */ /* 0x004fe200000e0603 */
[----:B---3--:R-:W-:-:S04]  /*bd80*/  IADD3 R10, P0, R10, R0, RZ ;  /* 0x000000000a0a7210 */ /* 0x008fc80007f1e0ff */
[----:B------:R1:W-:Y:S01]  /*bd90*/  LDGSTS.E.BYPASS.LTC128B.128 [R26+0x22400], desc[UR50][R2.64], !P1 ;  /* 0x22400000021a7fae */ /* 0x0003e2000c901d72 */
[----:B----4-:R-:W-:-:S05]  /*bda0*/  IMAD.X R11, RZ, RZ, R34, P0 ;  /* 0x000000ffff0b7224 */ /* 0x010fca00000e0622 */
[----:B------:R2:W-:Y:S04]  /*bdb0*/  LDGSTS.E.BYPASS.LTC128B.128 [R26+0x22c00], desc[UR50][R10.64], !P1 ;  /* 0x22c000000a1a7fae */ /* 0x0005e8000c901d72 */
[----:B-1----:R-:W1:Y:S04]  /*bdc0*/  SHFL.IDX PT, R2, R21, 0x2, 0x181f ;  /* 0x00581f0015027f89 */ /* 0x002e6800000e0000 */
[----:B------:R-:W3:Y:S04]  /*bdd0*/  SHFL.IDX PT, R3, R28, 0x2, 0x181f ;  /* 0x00581f001c037f89 */ /* 0x000ee800000e0000 */
[----:B------:R-:W4:Y:S01]  /*bde0*/  SHFL.IDX PT, R28, R28, 0x3, 0x181f ;  /* 0x00781f001c1c7f89 */ /* 0x000f2200000e0000 */
[----:B-1----:R-:W-:-:S04]  /*bdf0*/  IADD3 R2, P0, R2, R0, RZ ;  /* 0x0000000002027210 */ /* 0x002fc80007f1e0ff */
[----:B---3--:R-:W-:-:S05]  /*be00*/  IADD3.X R3, RZ, R3, RZ, P0, !PT ;  /* 0x00000003ff037210 */ /* 0x008fca00007fe4ff */
[----:B----4-:R2:W-:Y:S04]  /*be10*/  LDGSTS.E.BYPASS.LTC128B.128 [R26+0x23400], desc[UR50][R2.64], !P1 ;  /* 0x23400000021a7fae */ /* 0x0105e8000c901d72 */
.L_x_3371:
[----:B--2---:R-:W-:-:S05]  /*be20*/  IADD3 R2, P0, R14, R0, RZ ;  /* 0x000000000e027210 */ /* 0x004fca0007f1e0ff */
[----:B------:R-:W-:Y:S01]  /*be30*/  IMAD.X R3, RZ, RZ, R28, P0 ;  /* 0x000000ffff037224 */ /* 0x000fe200000e061c */
[----:B------:R-:W-:-:S04]  /*be40*/  PLOP3.LUT P0, PT, PT, PT, PT, 0x80, 0x0 ;  /* 0x000000000000781c */ /* 0x000fc80003f0f070 */
[----:B------:R-:W-:Y:S01]  /*be50*/  @!PT LDS RZ, [RZ] ;  /* 0x00000000fffff984 */ /* 0x000fe20000000800 */
[----:B------:R-:W-:Y:S01]  /*be60*/  @!PT LDS RZ, [RZ] ;  /* 0x00000000fffff984 */ /* 0x000fe20000000800 */
[----:B------:R-:W-:Y:S01]  /*be70*/  @!PT LDS RZ, [RZ] ;  /* 0x00000000fffff984 */ /* 0x000fe20000000800 */
[----:B------:R1:W-:Y:S01]  /*be80*/  LDGSTS.E.BYPASS.LTC128B.128 [R26+0x23c00], desc[UR50][R2.64], !P1 ;  /* 0x23c00000021a7fae */ /* 0x0003e2000c901d72 */
[----:B------:R-:W-:-:S08]  /*be90*/  NOP ;  /* 0x0000000000007918 */ /* 0x000fd00000000000 */
.L_x_3301:
        /* <DEDUP_REMOVED lines=11> */
.L_x_3302:
[----:B------:R1:W-:Y:S01]  /*bf50*/  SYNCS.ARRIVE.TRANS64.A1T0 RZ, [R9+URZ+0x28c30], RZ ;  /* 0x028c30ff09ff79a7 */ /* 0x0003e2000810003f */
[----:B------:R-:W-:Y:S05]  /*bf60*/  @!P2 BRA `(.L_x_3303) ;  /* 0x000000000004a947 */ /* 0x000fea0003800000 */
[----:B------:R-:W-:Y:S01]  /*bf70*/  BPT.TRAP 0x1 ;  /* 0x000000040000795c */ /* 0x000fe20000300000 */
.L_x_3303:
[----:B------:R-:W2:Y:S01]  /*bf80*/  SYNCS.PHASECHK.TRANS64.TRYWAIT P0, [R9+URZ+0x28c60], R20 ;  /* 0x028c6014090075a7 */ /* 0x000ea2000800017f */
[----:B------:R-:W-:Y:S04]  /*bf90*/  BSSY B1, `(.L_x_3304) ;  /* 0x0000002000017945 */ /* 0x000fe80003800000 */
[----:B--2---:R-:W-:Y:S05]  /*bfa0*/  @!P0 BRA `(.L_x_3305) ;  /* 0x0000002400708947 */ /* 0x004fea0003800000 */
.L_x_3372:
[----:B------:R-:W-:Y:S05]  /*bfb0*/  BSYNC B1 ;  /* 0x0000000000017941 */ /* 0x000fea0003800000 */
.L_x_3304:
[----:B------:R-:W-:Y:S01]  /*bfc0*/  ULDC.64 UR4, c[0x0][0x328] ;  /* 0x0000ca0000047ab9 */ /* 0x000fe20000000a00 */
[C---:B------:R-:W-:Y:S01]  /*bfd0*/  LOP3.LUT P5, RZ, R16.reuse, 0x8, RZ, 0xc0, !PT ;  /* 0x0000000810ff7812 */ /* 0x040fe200078ac0ff */
[----:B------:R-:W-:Y:S01]  /*bfe0*/  IMAD R2, R7, UR4, RZ ;  /* 0x0000000407027c24 */ /* 0x000fe2000f8e02ff */
        /* <DEDUP_REMOVED lines=11> */
[----:B------:R-:W-:Y:S01]  /*c0a0*/  IADD3 R3, R3, R19, RZ ;  /* 0x0000001303037210 */ /* 0x000fe20007ffe0ff */
[----:B------:R-:W-:Y:S02]  /*c0b0*/  IMAD R19, R17, 0x7000, R6 ;  /* 0x0000700011137824 */ /* 0x000fe400078e0206 */
[C---:B------:R-:W-:Y:S02]  /*c0c0*/  IMAD R5, R18.reuse, UR5, R5 ;  /* 0x0000000512057c24 */ /* 0x040fe4000f8e0205 */
[----:B------:R-:W-:Y:S01]  /*c0d0*/  IMAD.WIDE.U32 R2, R18, UR4, R2 ;  /* 0x0000000412027c25 */ /* 0x000fe2000f8e0002 */
[----:B------:R-:W-:-:S03]  /*c0e0*/  ULDC.64 UR4, c[0x0][0x318] ;  /* 0x0000c60000047ab9 */ /* 0x000fc60000000a00 */
[----:B------:R-:W-:Y:S01]  /*c0f0*/  IMAD.IADD R3, R5, 0x1, R3 ;  /* 0x0000000105037824 */ /* 0x000fe200078e0203 */
[----:B------:R-:W-:Y:S01]  /*c100*/  LEA R10, P0, R2, UR4, 0x1 ;  /* 0x00000004020a7c11 */ /* 0x000fe2000f8008ff */
[----:B------:R-:W-:-:S03]  /*c110*/  UMOV UR4, 0xffffffff ;  /* 0xffffffff00047882 */ /* 0x000fc60000000000 */
[----:B0-2---:R-:W-:Y:S01]  /*c120*/  LEA.HI.X R20, R2, UR5, R3, 0x1, P0 ;  /* 0x0000000502147c11 */ /* 0x005fe200080f0c03 */
[----:B------:R-:W-:Y:S08]  /*c130*/  BRA.DIV UR4, `(.L_x_3306) ;  /* 0x0000002604207947 */ /* 0x000ff0000b800000 */
[----:B------:R-:W0:Y:S01]  /*c140*/  SHFL.IDX PT, R14, R10, RZ, 0x181f ;  /* 0x00181fff0a0e7589 */ /* 0x000e2200000e0000 */
[C---:B------:R-:W-:Y:S02]  /*c150*/  LOP3.LUT P1, RZ, R16.reuse, 0x40, RZ, 0xc0, !PT ;  /* 0x0000004010ff7812 */ /* 0x040fe4000782c0ff */
[C---:B------:R-:W-:Y:S01]  /*c160*/  LOP3.LUT P6, RZ, R16.reuse, 0x20, RZ, 0xc0, !PT ;  /* 0x0000002010ff7812 */ /* 0x040fe200078cc0ff */
[----:B------:R-:W2:Y:S01]  /*c170*/  SHFL.IDX PT, R3, R20, RZ, 0x181f ;  /* 0x00181fff14037589 */ /* 0x000ea200000e0000 */
[----:B------:R-:W-:Y:S02]  /*c180*/  LEA R19, R19, UR39, 0x1 ;  /* 0x0000002713137c11 */ /* 0x000fe4000f8e08ff */
[----:B------:R-:W-:Y:S02]  /*c190*/  LOP3.LUT P2, RZ, R16, 0x10, RZ, 0xc0, !PT ;  /* 0x0000001010ff7812 */ /* 0x000fe4000784c0ff */
[----:B------:R-:W-:Y:S02]  /*c1a0*/  P2R R11, PR, RZ, 0x40 ;  /* 0x00000040ff0b7803 */ /* 0x000fe40000000000 */
[----:B0-----:R-:W-:-:S02]  /*c1b0*/  IADD3 R6, P0, R14, R0, RZ ;  /* 0x000000000e067210 */ /* 0x001fc40007f1e0ff */
[----:B------:R-:W0:Y:S03]  /*c1c0*/  SHFL.IDX PT, R14, R10, 0x1, 0x181f ;  /* 0x00381f000a0e7f89 */ /* 0x000e2600000e0000 */
[----:B--2---:R-:W-:Y:S02]  /*c1d0*/  IMAD.X R7, RZ, RZ, R3, P0 ;  /* 0x000000ffff077224 */ /* 0x004fe400000e0603 */
[----:B------:R-:W2:Y:S04]  /*c1e0*/  SHFL.IDX PT, R3, R20, 0x1, 0x181f ;  /* 0x00381f0014037f89 */ /* 0x000ea800000e0000 */
[----:B------:R-:W-:Y:S01]  /*c1f0*/  LDGSTS.E.BYPASS.LTC128B.128 [R19+0x400], desc[UR50][R6.64], !P1 ;  /* 0x0040000006137fae */ /* 0x000fe2000c901d72 */
[----:B------:R-:W-:-:S03]  /*c200*/  ISETP.NE.U32.AND P1, PT, R27, RZ, PT ;  /* 0x000000ff1b00720c */ /* 0x000fc60003f25070 */
[----:B------:R-:W-:Y:S01]  /*c210*/  LDGSTS.E.BYPASS.LTC128B.128 [R19+0x2400], desc[UR50][R6.64+0x80], !P6 ;  /* 0x0240008006137fae */ /* 0x000fe2000f101d72 */
[----:B------:R-:W-:-:S03]  /*c220*/  LOP3.LUT P6, RZ, R16, 0x40, RZ, 0xc0, !PT ;  /* 0x0000004010ff7812 */ /* 0x000fc600078cc0ff */
[----:B------:R-:W-:Y:S04]  /*c230*/  LDGSTS.E.BYPASS.LTC128B.128 [R19+0x4400], desc[UR50][R6.64+0x100], !P2 ;  /* 0x0440010006137fae */ /* 0x000fe8000d101d72 */
[----:B------:R-:W-:Y:S01]  /*c240*/  LDGSTS.E.BYPASS.LTC128B.128 [R19+0x6400], desc[UR50][R6.64+0x180], !P5 ;  /* 0x0640018006137fae */ /* 0x000fe2000e901d72 */
[----:B0-----:R-:W-:-:S03]  /*c250*/  IADD3 R4, P0, R14, R0, RZ ;  /* 0x000000000e047210 */ /* 0x001fc60007f1e0ff */
[----:B------:R-:W-:Y:S04]  /*c260*/  LDGSTS.E.BYPASS.LTC128B.128 [R19+0x8400], desc[UR50][R6.64+0x200], !P4 ;  /* 0x0840020006137fae */ /* 0x000fe8000e101d72 */
[----:B------:R-:W0:Y:S01]  /*c270*/  SHFL.IDX PT, R14, R10, 0x2, 0x181f ;  /* 0x00581f000a0e7f89 */ /* 0x000e2200000e0000 */
[----:B--2---:R-:W-:-:S03]  /*c280*/  IMAD.X R5, RZ, RZ, R3, P0 ;  /* 0x000000ffff057224 */ /* 0x004fc600000e0603 */
[----:B------:R-:W2:Y:S04]  /*c290*/  SHFL.IDX PT, R3, R20, 0x2, 0x181f ;  /* 0x00581f0014037f89 */ /* 0x000ea800000e0000 */
[----:B------:R-:W-:Y:S04]  /*c2a0*/  LDGSTS.E.BYPASS.LTC128B.128 [R19+0xa400], desc[UR50][R6.64+0x280], !P3 ;  /* 0x0a40028006137fae */ /* 0x000fe8000d901d72 */
[----:B------:R-:W3:Y:S01]  /*c2b0*/  SHFL.IDX PT, R20, R20, 0x3, 0x181f ;  /* 0x00781f0014147f89 */ /* 0x000ee200000e0000 */
[----:B0-----:R-:W-:-:S03]  /*c2c0*/  IADD3 R2, P0, R14, R0, RZ ;  /* 0x000000000e027210 */ /* 0x001fc60007f1e0ff */
[----:B------:R0:W4:Y:S01]  /*c2d0*/  SHFL.IDX PT, R14, R10, 0x3, 0x181f ;  /* 0x00781f000a0e7f89 */ /* 0x00012200000e0000 */
[----:B--2---:R-:W-:Y:S02]  /*c2e0*/  IADD3.X R3, RZ, R3, RZ, P0, !PT ;  /* 0x00000003ff037210 */ /* 0x004fe400007fe4ff */
[----:B------:R-:W-:-:S13]  /*c2f0*/  ISETP.NE.U32.AND P0, PT, R29, RZ, PT ;  /* 0x000000ff1d00720c */ /* 0x000fda0003f05070 */
[----:B------:R-:W-:Y:S04]  /*c300*/  LDGSTS.E.BYPASS.LTC128B.128 [R19+0xc400], desc[UR50][R6.64+0x300], P0 ;  /* 0x0c40030006137fae */ /* 0x000fe80008101d72 */
[----:B------:R2:W-:Y:S04]  /*c310*/  LDGSTS.E.BYPASS.LTC128B.128 [R19+0xe400], desc[UR50][R6.64+0x380], P1 ;  /* 0x0e40038006137fae */ /* 0x0005e80008901d72 */
[----:B------:R0:W-:Y:S01]  /*c320*/  LDGSTS.E.BYPASS.LTC128B.128 [R19+0xc00], desc[UR50][R4.64], !P6 ;  /* 0x00c0000004137fae */ /* 0x0001e2000f101d72 */
[----:B------:R-:W-:-:S04]  /*c330*/  ISETP.NE.AND P6, PT, R11, RZ, PT ;  /* 0x000000ff0b00720c */ /* 0x000fc80003fc5270 */
[----:B--2---:R-:W-:-:S09]  /*c340*/  P2R R6, PR, RZ, 0x40 ;  /* 0x00000040ff067803 */ /* 0x004fd20000000000 */
[----:B------:R0:W-:Y:S01]  /*c350*/  LDGSTS.E.BYPASS.LTC128B.128 [R19+0x2c00], desc[UR50][R4.64+0x80], !P6 ;  /* 0x02c0008004137fae */ /* 0x0001e2000f101d72 */
[----:B------:R-:W-:-:S03]  /*c360*/  LOP3.LUT P6, RZ, R16, 0x40, RZ, 0xc0, !PT ;  /* 0x0000004010ff7812 */ /* 0x000fc600078cc0ff */
[----:B------:R0:W-:Y:S04]  /*c370*/  LDGSTS.E.BYPASS.LTC128B.128 [R19+0x4c00], desc[UR50][R4.64+0x100], !P2 ;  /* 0x04c0010004137fae */ /* 0x0001e8000d101d72 */
[----:B------:R0:W-:Y:S04]  /*c380*/  LDGSTS.E.BYPASS.LTC128B.128 [R19+0x6c00], desc[UR50][R4.64+0x180], !P5 ;  /* 0x06c0018004137fae */ /* 0x0001e8000e901d72 */
[----:B------:R0:W-:Y:S04]  /*c390*/  LDGSTS.E.BYPASS.LTC128B.128 [R19+0x8c00], desc[UR50][R4.64+0x200], !P4 ;  /* 0x08c0020004137fae */ /* 0x0001e8000e101d72 */
[----:B------:R0:W-:Y:S04]  /*c3a0*/  LDGSTS.E.BYPASS.LTC128B.128 [R19+0xac00], desc[UR50][R4.64+0x280], !P3 ;  /* 0x0ac0028004137fae */ /* 0x0001e8000d901d72 */
[----:B------:R0:W-:Y:S04]  /*c3b0*/  LDGSTS.E.BYPASS.LTC128B.128 [R19+0xcc00], desc[UR50][R4.64+0x300], P0 ;  /* 0x0cc0030004137fae */ /* 0x0001e80008101d72 */
[----:B------:R0:W-:Y:S04]  /*c3c0*/  LDGSTS.E.BYPASS.LTC128B.128 [R19+0xec00], desc[UR50][R4.64+0x380], P1 ;  /* 0x0ec0038004137fae */ /* 0x0001e80008901d72 */
[----:B------:R0:W-:Y:S01]  /*c3d0*/  LDGSTS.E.BYPASS.LTC128B.128 [R19+0x1400], desc[UR50][R2.64], !P6 ;  /* 0x0140000002137fae */ /* 0x0001e2000f101d72 */
[----:B------:R-:W-:-:S13]  /*c3e0*/  ISETP.NE.AND P6, PT, R6, RZ, PT ;  /* 0x000000ff0600720c */ /* 0x000fda0003fc5270 */
[----:B------:R0:W-:Y:S04]  /*c3f0*/  LDGSTS.E.BYPASS.LTC128B.128 [R19+0x3400], desc[UR50][R2.64+0x80], !P6 ;  /* 0x0340008002137fae */ /* 0x0001e8000f101d72 */
[----:B------:R0:W-:Y:S04]  /*c400*/  LDGSTS.E.BYPASS.LTC128B.128 [R19+0x5400], desc[UR50][R2.64+0x100], !P2 ;  /* 0x0540010002137fae */ /* 0x0001e8000d101d72 */
[----:B------:R0:W-:Y:S04]  /*c410*/  LDGSTS.E.BYPASS.LTC128B.128 [R19+0x7400], desc[UR50][R2.64+0x180], !P5 ;  /* 0x0740018002137fae */ /* 0x0001e8000e901d72 */
[----:B------:R0:W-:Y:S04]  /*c420*/  LDGSTS.E.BYPASS.LTC128B.128 [R19+0x9400], desc[UR50][R2.64+0x200], !P4 ;  /* 0x0940020002137fae */ /* 0x0001e8000e101d72 */
[----:B------:R0:W-:Y:S04]  /*c430*/  LDGSTS.E.BYPASS.LTC128B.128 [R19+0xb400], desc[UR50][R2.64+0x280], !P3 ;  /* 0x0b40028002137fae */ /* 0x0001e8000d901d72 */
[----:B------:R0:W-:Y:S04]  /*c440*/  LDGSTS.E.BYPASS.LTC128B.128 [R19+0xd400], desc[UR50][R2.64+0x300], P0 ;  /* 0x0d40030002137fae */ /* 0x0001e80008101d72 */
[----:B---34-:R0:W-:Y:S02]  /*c450*/  LDGSTS.E.BYPASS.LTC128B.128 [R19+0xf400], desc[UR50][R2.64+0x380], P1 ;  /* 0x0f40038002137fae */ /* 0x0181e40008901d72 */
.L_x_3382:
[----:B0-----:R-:W-:Y:S02]  /*c460*/  P2R R4, PR, RZ, 0x2 ;  /* 0x00000002ff047803 */ /* 0x001fe40000000000 */
[----:B------:R-:W-:Y:S02]  /*c470*/  LOP3.LUT P1, RZ, R16, 0x40, RZ, 0xc0, !PT ;  /* 0x0000004010ff7812 */ /* 0x000fe4000782c0ff */
[----:B------:R-:W-:Y:S02]  /*c480*/  IADD3 R2, P2, R14, R0, RZ ;  /* 0x000000000e027210 */ /* 0x000fe40007f5e0ff */
[----:B------:R-:W-:-:S03]  /*c490*/  LOP3.LUT P6, RZ, R16, 0x10, RZ, 0xc0, !PT ;  /* 0x0000001010ff7812 */ /* 0x000fc600078cc0ff */
[----:B------:R-:W-:Y:S01]  /*c4a0*/  IMAD.X R3, RZ, RZ, R20, P2 ;  /* 0x000000ffff037224 */ /* 0x000fe200010e0614 */
[----:B------:R-:W-:-:S05]  /*c4b0*/  LOP3.LUT P2, RZ, R16, 0x20, RZ, 0xc0, !PT ;  /* 0x0000002010ff7812 */ /* 0x000fca000784c0ff */
[----:B------:R-:W-:Y:S01]  /*c4c0*/  @!PT LDS RZ, [RZ] ;  /* 0x00000000fffff984 */ /* 0x000fe20000000800 */
[----:B------:R-:W-:Y:S01]  /*c4d0*/  @!PT LDS RZ, [RZ] ;  /* 0x00000000fffff984 */ /* 0x000fe20000000800 */
[----:B------:R-:W-:Y:S01]  /*c4e0*/  @!PT LDS RZ, [RZ] ;  /* 0x00000000fffff984 */ /* 0x000fe20000000800 */
[----:B------:R0:W-:Y:S01]  /*c4f0*/  LDGSTS.E.BYPASS.LTC128B.128 [R19+0x1c00], desc[UR50][R2.64], !P1 ;  /* 0x01c0000002137fae */ /* 0x0001e2000c901d72 */
[----:B------:R-:W-:-:S07]  /*c500*/  ISETP.NE.AND P1, PT, R4, RZ, PT ;  /* 0x000000ff0400720c */ /* 0x000fce0003f25270 */
[----:B------:R0:W-:Y:S04]  /*c510*/  LDGSTS.E.BYPASS.LTC128B.128 [R19+0x3c00], desc[UR50][R2.64+0x80], !P2 ;  /* 0x03c0008002137fae */ /* 0x0001e8000d101d72 */
[----:B------:R0:W-:Y:S04]  /*c520*/  LDGSTS.E.BYPASS.LTC128B.128 [R19+0x5c00], desc[UR50][R2.64+0x100], !P6 ;  /* 0x05c0010002137fae */ /* 0x0001e8000f101d72 */
[----:B------:R0:W-:Y:S04]  /*c530*/  LDGSTS.E.BYPASS.LTC128B.128 [R19+0x7c00], desc[UR50][R2.64+0x180], !P5 ;  /* 0x07c0018002137fae */ /* 0x0001e8000e901d72 */
[----:B------:R0:W-:Y:S04]  /*c540*/  LDGSTS.E.BYPASS.LTC128B.128 [R19+0x9c00], desc[UR50][R2.64+0x200], !P4 ;  /* 0x09c0020002137fae */ /* 0x0001e8000e101d72 */
[----:B------:R0:W-:Y:S04]  /*c550*/  LDGSTS.E.BYPASS.LTC128B.128 [R19+0xbc00], desc[UR50][R2.64+0x280], !P3 ;  /* 0x0bc0028002137fae */ /* 0x0001e8000d901d72 */
[----:B------:R0:W-:Y:S01]  /*c560*/  LDGSTS.E.BYPASS.LTC128B.128 [R19+0xdc00], desc[UR50][R2.64+0x300], P0 ;  /* 0x0dc0030002137fae */ /* 0x0001e20008101d72 */
[----:B------:R-:W-:-:S03]  /*c570*/  PLOP3.LUT P0, PT, PT, PT, PT, 0x80, 0x0 ;  /* 0x000000000000781c */ /* 0x000fc60003f0f070 */
[----:B------:R0:W-:Y:S01]  /*c580*/  LDGSTS.E.BYPASS.LTC128B.128 [R19+0xfc00], desc[UR50][R2.64+0x380], P1 ;  /* 0x0fc0038002137fae */ /* 0x0001e20008901d72 */
[----:B------:R-:W-:-:S09]  /*c590*/  NOP ;  /* 0x0000000000007918 */ /* 0x000fd20000000000 */
.L_x_3307:
        /* <DEDUP_REMOVED lines=11> */
.L_x_3308:
[----:B------:R-:W-:Y:S01]  /*c650*/  VIADD R17, R17, 0x1 ;  /* 0x0000000111117836 */ /* 0x000fe20000000000 */
[----:B------:R-:W-:Y:S01]  /*c660*/  IADD3 R2, R8, -0x1, RZ ;  /* 0xffffffff08027810 */ /* 0x000fe20007ffe0ff */
[----:B------:R0:W-:Y:S03]  /*c670*/  SYNCS.ARRIVE.TRANS64.A1T0 RZ, [R9+URZ+0x28c50], RZ ;  /* 0x028c50ff09ff79a7 */ /* 0x0001e6000810003f */
[----:B------:R-:W-:-:S04]  /*c680*/  ISETP.NE.AND P0, PT, R17, 0x2, PT ;  /* 0x000000021100780c */ /* 0x000fc80003f05270 */
[----:B------:R-:W-:Y:S02]  /*c690*/  SEL R17, R17, RZ, P0 ;  /* 0x000000ff11117207 */ /* 0x000fe40000000000 */
[----:B------:R-:W-:Y:S02]  /*c6a0*/  SEL R3, RZ, 0x1, P0 ;  /* 0x00000001ff037807 */ /* 0x000fe40000000000 */
[----:B------:R-:W-:Y:S01]  /*c6b0*/  ISETP.GT.AND P0, PT, R8, RZ, PT ;  /* 0x000000ff0800720c */ /* 0x000fe20003f04270 */
[----:B------:R-:W-:Y:S01]  /*c6c0*/  IMAD.MOV.U32 R8, RZ, RZ, R2 ;  /* 0x000000ffff087224 */ /* 0x000fe200078e0002 */
[----:B------:R-:W-:-:S11]  /*c6d0*/  LOP3.LUT R22, R22, R3, RZ, 0x3c, !PT ;  /* 0x0000000316167212 */ /* 0x000fd600078e3cff */
[----:B0-----:R-:W-:Y:S05]  /*c6e0*/  @P0 BRA `(.L_x_3309) ;  /* 0xfffffff000980947 */ /* 0x001fea000383ffff */
[----:B------:R-:W-:Y:S05]  /*c6f0*/  BSYNC B0 ;  /* 0x0000000000007941 */ /* 0x000fea0003800000 */
.L_x_3296:
[----:B------:R-:W2:Y:S01]  /*c700*/  LDL.LU R2, [R1] ;  /* 0x0000000001027983 */ /* 0x000ea20000300800 */
[----:B------:R-:W-:-:S03]  /*c710*/  ULDC UR4, c[0x0][0xc34] ;  /* 0x00030d0000047ab9 */ /* 0x000fc60000000800 */
[----:B------:R-:W3:Y:S01]  /*c720*/  LDL.LU R0, [R1+0xc] ;  /* 0x00000c0001007983 */ /* 0x000ee20000300800 */
[----:B--2---:R-:W-:Y:S02]  /*c730*/  VIADD R2, R2, UR42 ;  /* 0x0000002a02027c36 */ /* 0x004fe40008000000 */
[----:B---3--:R-:W-:-:S03]  /*c740*/  VIADD R0, R0, 0x1 ;  /* 0x0000000100007836 */ /* 0x008fc60000000000 */
[----:B------:R0:W-:Y:S01]  /*c750*/  STL [R1], R2 ;  /* 0x0000000201007387 */ /* 0x0001e20000100800 */
[----:B------:R-:W-:-:S03]  /*c760*/  ISETP.GE.AND P0, PT, R2, UR4, PT ;  /* 0x0000000402007c0c */ /* 0x000fc6000bf06270 */
[----:B------:R0:W-:Y:S10]  /*c770*/  STL [R1+0xc], R0 ;  /* 0x00000c0001007387 */ /* 0x0001f40000100800 */
[----:B0-----:R-:W-:Y:S05]  /*c780*/  @!P0 BRA `(.L_x_3310) ;  /* 0xffffffd000648947 */ /* 0x001fea000383ffff */
[----:B------:R-:W-:-:S07]  /*c790*/  LOP3.LUT R2, R0, 0x1, RZ, 0xc, !PT ;  /* 0x0000000100027812 */ /* 0x000fce00078e0cff */
.L_x_3275:
[----:B------:R-:W0:Y:S01]  /*c7a0*/  S2R R3, SR_CgaCtaId ;  /* 0x0000000000037919 */ /* 0x000e220000008800 */
[----:B------:R-:W-:Y:S01]  /*c7b0*/  MOV R0, 0x400 ;  /* 0x0000040000007802 */ /* 0x000fe20000000f00 */
[----:B------:R-:W-:Y:S01]  /*c7c0*/  BSSY B0, `(.L_x_3311) ;  /* 0x0000005000007945 */ /* 0x000fe20003800000 */
[----:B------:R-:W-:Y:S02]  /*c7d0*/  SHF.L.U32 R2, R2, 0x1f, RZ ;  /* 0x0000001f02027819 */ /* 0x000fe400000006ff */
[----:B0-----:R-:W-:-:S04]  /*c7e0*/  LEA R4, R3, R0, 0x18 ;  /* 0x0000000003047211 */ /* 0x001fc800078ec0ff */
[----:B------:R-:W0:Y:S02]  /*c7f0*/  SYNCS.PHASECHK.TRANS64.TRYWAIT P0, [R4+URZ+0x28c20], R2 ;  /* 0x028c2002040075a7 */ /* 0x000e24000800017f */
[----:B0-----:R-:W-:Y:S05]  /*c800*/  @!P0 BRA `(.L_x_3312) ;  /* 0x00000024002c8947 */ /* 0x001fea0003800000 */
.L_x_3383:
[----:B------:R-:W-:Y:S05]  /*c810*/  BSYNC B0 ;  /* 0x0000000000007941 */ /* 0x000fea0003800000 */
.L_x_3311:
[----:B------:R-:W-:-:S03]  /*c820*/  UMOV UR4, 0xffffffff ;  /* 0xffffffff00047882 */ /* 0x000fc60000000000 */
[----:B------:R-:W-:Y:S05]  /*c830*/  BRA.DIV UR4, `(.L_x_3313) ;  /* 0x0000002604347947 */ /* 0x000fea000b800000 */
[----:B------:R-:W2:Y:S02]  /*c840*/  S2R R0, SR_TID.X ;  /* 0x0000000000007919 */ /* 0x000ea40000002100 */
[----:B--2---:R-:W-:-:S04]  /*c850*/  SHF.R.U32.HI R0, RZ, 0x5, R0 ;  /* 0x00000005ff007819 */ /* 0x004fc80000011600 */
[----:B------:R-:W-:-:S05]  /*c860*/  LOP3.LUT R0, R0, 0x3, RZ, 0xc0, !PT ;  /* 0x0000000300007812 */ /* 0x000fca00078ec0ff */
[----:B------:R2:W3:Y:S02]  /*c870*/  SHFL.IDX PT, R14, R0, RZ, 0x1f ;  /* 0x00001fff000e7589 */ /* 0x0004e400000e0000 */
.L_x_3386:
[----:B---3--:R-:W-:Y:S01]  /*c880*/  ISETP.NE.AND P0, PT, R14, RZ, PT ;  /* 0x000000ff0e00720c */ /* 0x008fe20003f05270 */
[----:B------:R-:W-:-:S12]  /*c890*/  BSSY B0, `(.L_x_3314) ;  /* 0x0000024000007945 */ /* 0x000fd80003800000 */
[----:B------:R-:W-:Y:S05]  /*c8a0*/  @P0 BRA `(.L_x_3315) ;  /* 0x0000000000880947 */ /* 0x000fea0003800000 */
[----:B------:R-:W-:-:S03]  /*c8b0*/  UMOV UR4, 0xffffffff ;  /* 0xffffffff00047882 */ /* 0x000fc60000000000 */
[----:B------:R-:W-:Y:S05]  /*c8c0*/  BRA.DIV UR4, `(.L_x_3316) ;  /* 0x0000002604447947 */ /* 0x000fea000b800000 */
[----:B------:R-:W-:-:S13]  /*c8d0*/  ELECT P6, URZ, PT ;  /* 0x00000000003f782f */ /* 0x000fda00038c0000 */
.L_x_3389:
[----:B------:R-:W-:Y:S05]  /*c8e0*/  @!P6 BRA `(.L_x_3315) ;  /* 0x000000000078e947 */ /* 0x000fea0003800000 */
[----:B------:R-:W-:-:S06]  /*c8f0*/  ULOP3.LUT UR4, UR38, 0x2, URZ, 0xfc, !UPT ;  /* 0x0000000226047892 */ /* 0x000fcc000f8efc3f */
[----:B--2---:R-:W-:-:S04]  /*c900*/  MOV R0, UR4 ;  /* 0x0000000400007c02 */ /* 0x004fc80008000f00 */
[----:B------:R-:W-:-:S13]  /*c910*/  ISETP.NE.AND P0, PT, R0, 0x3, PT ;  /* 0x000000030000780c */ /* 0x000fda0003f05270 */
[----:B------:R-:W-:Y:S05]  /*c920*/  @!P0 BRA `(.L_x_3317) ;  /* 0x0000000000048947 */ /* 0x000fea0003800000 */
[----:B------:R-:W-:Y:S01]  /*c930*/  BPT.TRAP 0x1 ;  /* 0x000000040000795c */ /* 0x000fe20000300000 */
.L_x_3317:
[C---:B------:R-:W-:Y:S01]  /*c940*/  IMAD R5, R17.reuse, 0x8, R4 ;  /* 0x0000000811057824 */ /* 0x040fe200078e0204 */
[----:B------:R-:W-:Y:S01]  /*c950*/  SHF.L.U32 R0, R22, 0x1f, RZ ;  /* 0x0000001f16007819 */ /* 0x000fe200000006ff */
[----:B------:R-:W-:-:S03]  /*c960*/  VIADD R17, R17, 0x1 ;  /* 0x0000000111117836 */ /* 0x000fc60000000000 */
[----:B------:R-:W2:Y:S02]  /*c970*/  SYNCS.PHASECHK.TRANS64.TRYWAIT P1, [R5+URZ+0x28c40], R0 ;  /* 0x028c4000050075a7 */ /* 0x000ea4000802017f */
[----:B------:R-:W-:-:S04]  /*c980*/  ISETP.NE.AND P2, PT, R17, 0x2, PT ;  /* 0x000000021100780c */ /* 0x000fc80003f45270 */
[----:B------:R-:W-:Y:S01]  /*c990*/  SEL R3, RZ, 0x1, P2 ;  /* 0x00000001ff037807 */ /* 0x000fe20001000000 */
[----:B--2---:R-:W-:Y:S08]  /*c9a0*/  @!P1 BRA `(.L_x_3318) ;  /* 0x00000024002c9947 */ /* 0x004ff00003800000 */
.L_x_3390:
[----:B------:R-:W-:Y:S02]  /*c9b0*/  SEL R17, R17, RZ, P2 ;  /* 0x000000ff11117207 */ /* 0x000fe40001000000 */
[----:B0-----:R-:W-:Y:S01]  /*c9c0*/  LOP3.LUT R2, R22, R3, RZ, 0x3c, !PT ;  /* 0x0000000316027212 */ /* 0x001fe200078e3cff */
[----:B------:R-:W-:Y:S06]  /*c9d0*/  @!P0 BRA `(.L_x_3319) ;  /* 0x0000000000048947 */ /* 0x000fec0003800000 */
[----:B------:R-:W-:Y:S01]  /*c9e0*/  BPT.TRAP 0x1 ;  /* 0x000000040000795c */ /* 0x000fe20000300000 */
.L_x_3319:
[----:B------:R-:W-:Y:S01]  /*c9f0*/  IMAD R17, R17, 0x8, R4 ;  /* 0x0000000811117824 */ /* 0x000fe200078e0204 */
[----:B------:R-:W-:-:S04]  /*ca00*/  SHF.L.U32 R2, R2, 0x1f, RZ ;  /* 0x0000001f02027819 */ /* 0x000fc800000006ff */
[----:B------:R-:W0:Y:S02]  /*ca10*/  SYNCS.PHASECHK.TRANS64.TRYWAIT P1, [R17+URZ+0x28c40], R2 ;  /* 0x028c4002110075a7 */ /* 0x000e24000802017f */
[----:B0-----:R-:W-:Y:S05]  /*ca20*/  @!P1 BRA `(.L_x_3320) ;  /* 0x0000002400209947 */ /* 0x001fea0003800000 */
.L_x_3391:
[----:B------:R-:W-:Y:S05]  /*ca30*/  @!P0 BRA `(.L_x_3321) ;  /* 0x0000000000048947 */ /* 0x000fea0003800000 */
[----:B------:R-:W-:Y:S01]  /*ca40*/  BPT.TRAP 0x1 ;  /* 0x000000040000795c */ /* 0x000fe20000300000 */
.L_x_3321:
[----:B------:R-:W3:Y:S02]  /*ca50*/  SYNCS.PHASECHK.TRANS64.TRYWAIT P1, [R5+URZ+0x28c60], R0 ;  /* 0x028c6000050075a7 */ /* 0x000ee4000802017f */
[----:B---3--:R-:W-:Y:S05]  /*ca60*/  @!P1 BRA `(.L_x_3322) ;  /* 0x0000002400249947 */ /* 0x008fea0003800000 */
.L_x_3392:
[----:B------:R-:W-:Y:S05]  /*ca70*/  @!P0 BRA `(.L_x_3323) ;  /* 0x0000000000048947 */ /* 0x000fea0003800000 */
[----:B------:R-:W-:Y:S01]  /*ca80*/  BPT.TRAP 0x1 ;  /* 0x000000040000795c */ /* 0x000fe20000300000 */
.L_x_3323:
[----:B----4-:R4:W0:Y:S02]  /*ca90*/  SYNCS.PHASECHK.TRANS64.TRYWAIT P0, [R17+URZ+0x28c60], R2 ;  /* 0x028c6002110075a7 */ /* 0x010824000800017f */
[----:B0-----:R-:W-:Y:S05]  /*caa0*/  @!P0 NANOSLEEP.SYNCS 0x989680 ;  /* 0x009896800000895d */ /* 0x001fea0003900000 */
[----:B------:R-:W0:Y:S02]  /*cab0*/  @!P0 SYNCS.PHASECHK.TRANS64 P0, [R17+URZ+0x28c60], R2 ;  /* 0x028c6002110085a7 */ /* 0x000e24000800007f */
[----:B0-----:R-:W-:Y:S05]  /*cac0*/  @!P0 BRA `(.L_x_3323) ;  /* 0xfffffffc00f08947 */ /* 0x001fea000383ffff */
.L_x_3315:
[----:B------:R-:W-:Y:S05]  /*cad0*/  BSYNC B0 ;  /* 0x0000000000007941 */ /* 0x000fea0003800000 */
.L_x_3314:
[----:B------:R-:W-:Y:S05]  /*cae0*/  EXIT ;  /* 0x000000000000794d */ /* 0x000fea0003800000 */
.L_x_3235:
[----:B0-----:R-:W-:-:S04]  /*caf0*/  MOV R3, UR16 ;  /* 0x0000001000037c02 */ /* 0x001fc80008000f00 */
[----:B------:R0:W1:Y:S03]  /*cb00*/  SYNCS.PHASECHK.TRANS64.TRYWAIT P1, [R3+URZ+0x28c50], R0 ;  /* 0x028c5000030075a7 */ /* 0x000066000802017f */
[----:B-1----:R-:W-:Y:S05]  /*cb10*/  @!P1 NANOSLEEP.SYNCS 0x989680 ;  /* 0x009896800000995d */ /* 0x002fea0003900000 */
[----:B------:R-:W1:Y:S02]  /*cb20*/  @!P1 SYNCS.PHASECHK.TRANS64 P1, [R3+URZ+0x28c50], R0 ;  /* 0x028c5000030095a7 */ /* 0x000e64000802007f */
[----:B-1----:R-:W-:Y:S05]  /*cb30*/  @!P1 BRA `(.L_x_3235) ;  /* 0xfffffffc00ec9947 */ /* 0x002fea000383ffff */
[----:B------:R-:W-:Y:S05]  /*cb40*/  BRA `(.L_x_3324) ;  /* 0xffffff4400b07947 */ /* 0x000fea000383ffff */
.L_x_3241:
[----:B-1----:R-:W-:-:S04]  /*cb50*/  IMAD.U32 R4, RZ, RZ, UR6 ;  /* 0x00000006ff047e24 */ /* 0x002fc8000f8e00ff */
[----:B------:R1:W2:Y:S03]  /*cb60*/  SYNCS.PHASECHK.TRANS64.TRYWAIT P1, [R4+URZ+0x28c50], R3 ;  /* 0x028c5003040075a7 */ /* 0x0002a6000802017f */
[----:B--2---:R-:W-:Y:S05]  /*cb70*/  @!P1 NANOSLEEP.SYNCS 0x989680 ;  /* 0x009896800000995d */ /* 0x004fea0003900000 */
[----:B------:R-:W2:Y:S02]  /*cb80*/  @!P1 SYNCS.PHASECHK.TRANS64 P1, [R4+URZ+0x28c50], R3 ;  /* 0x028c5003040095a7 */ /* 0x000ea4000802007f */
[----:B--2---:R-:W-:Y:S05]  /*cb90*/  @!P1 BRA `(.L_x_3241) ;  /* 0xfffffffc00ec9947 */ /* 0x004fea000383ffff */
[----:B------:R-:W-:Y:S05]  /*cba0*/  BRA `(.L_x_3240) ;  /* 0xffffff5000b07947 */ /* 0x000fea000383ffff */
.L_x_3246:
[----:B0-----:R-:W-:-:S04]  /*cbb0*/  IMAD.U32 R3, RZ, RZ, UR42 ;  /* 0x0000002aff037e24 */ /* 0x001fc8000f8e00ff */
[----:B------:R0:W1:Y:S03]  /*cbc0*/  SYNCS.PHASECHK.TRANS64.TRYWAIT P1, [R3+URZ+0x28c00], R0 ;  /* 0x028c0000030075a7 */ /* 0x000066000802017f */
[----:B-1----:R-:W-:Y:S05]  /*cbd0*/  @!P1 NANOSLEEP.SYNCS 0x989680 ;  /* 0x009896800000995d */ /* 0x002fea0003900000 */
[----:B------:R-:W1:Y:S02]  /*cbe0*/  @!P1 SYNCS.PHASECHK.TRANS64 P1, [R3+URZ+0x28c00], R0 ;  /* 0x028c0000030095a7 */ /* 0x000e64000802007f */
[----:B-1----:R-:W-:Y:S05]  /*cbf0*/  @!P1 BRA `(.L_x_3246) ;  /* 0xfffffffc00ec9947 */ /* 0x002fea000383ffff */
[----:B------:R-:W-:Y:S05]  /*cc00*/  BRA `(.L_x_3325) ;  /* 0xffffff6000047947 */ /* 0x000fea000383ffff */
.L_x_3250:
[----:B--2---:R2:W3:Y:S02]  /*cc10*/  SYNCS.PHASECHK.TRANS64.TRYWAIT P1, [R7+URZ+0x28c30], R8 ;  /* 0x028c3008070075a7 */ /* 0x0044e4000802017f */
[----:B---3--:R-:W-:Y:S05]  /*cc20*/  @!P1 NANOSLEEP.SYNCS 0x989680 ;  /* 0x009896800000995d */ /* 0x008fea0003900000 */
[----:B------:R-:W3:Y:S02]  /*cc30*/  @!P1 SYNCS.PHASECHK.TRANS64 P1, [R7+URZ+0x28c30], R8 ;  /* 0x028c3008070095a7 */ /* 0x000ee4000802007f */
[----:B---3--:R-:W-:Y:S05]  /*cc40*/  @!P1 BRA `(.L_x_3250) ;  /* 0xfffffffc00f09947 */ /* 0x008fea000383ffff */
[----:B------:R-:W-:Y:S05]  /*cc50*/  BRA `(.L_x_3249) ;  /* 0xffffff6000207947 */ /* 0x000fea000383ffff */
.L_x_3255:
[----:B----4-:R4:W0:Y:S02]  /*cc60*/  SYNCS.PHASECHK.TRANS64.TRYWAIT P1, [R7+URZ+0x28c50], R8 ;  /* 0x028c5008070075a7 */ /* 0x010824000802017f */
[----:B0-----:R-:W-:Y:S05]  /*cc70*/  @!P1 NANOSLEEP.SYNCS 0x989680 ;  /* 0x009896800000995d */ /* 0x001fea0003900000 */
[----:B------:R-:W0:Y:S02]  /*cc80*/  @!P1 SYNCS.PHASECHK.TRANS64 P1, [R7+URZ+0x28c50], R8 ;  /* 0x028c5008070095a7 */ /* 0x000e24000802007f */
[----:B0-----:R-:W-:Y:S05]  /*cc90*/  @!P1 BRA `(.L_x_3255) ;  /* 0xfffffffc00f09947 */ /* 0x001fea000383ffff */
[----:B------:R-:W-:Y:S05]  /*cca0*/  BRA `(.L_x_3254) ;  /* 0xffffff7400387947 */ /* 0x000fea000383ffff */
.L_x_3261:
[----:B--2---:R-:W-:-:S04]  /*ccb0*/  IMAD.U32 R4, RZ, RZ, UR21 ;  /* 0x00000015ff047e24 */ /* 0x004fc8000f8e00ff */
[----:B------:R2:W3:Y:S03]  /*ccc0*/  SYNCS.PHASECHK.TRANS64.TRYWAIT P2, [R4+URZ+0x28c30], R7 ;  /* 0x028c3007040075a7 */ /* 0x0004e6000804017f */
[----:B---3--:R-:W-:Y:S05]  /*ccd0*/  @!P2 NANOSLEEP.SYNCS 0x989680 ;  /* 0x009896800000a95d */ /* 0x008fea0003900000 */
[----:B------:R-:W3:Y:S02]  /*cce0*/  @!P2 SYNCS.PHASECHK.TRANS64 P2, [R4+URZ+0x28c30], R7 ;  /* 0x028c30070400a5a7 */ /* 0x000ee4000804007f */
[----:B---3--:R-:W-:Y:S05]  /*ccf0*/  @!P2 BRA `(.L_x_3261) ;  /* 0xfffffffc00eca947 */ /* 0x008fea000383ffff */
[----:B------:R-:W-:Y:S05]  /*cd00*/  BRA `(.L_x_3260) ;  /* 0xffffff7800287947 */ /* 0x000fea000383ffff */
.L_x_3266:
[----:B---3--:R-:W-:-:S04]  /*cd10*/  MOV R8, UR21 ;  /* 0x0000001500087c02 */ /* 0x008fc80008000f00 */
[----:B------:R3:W4:Y:S03]  /*cd20*/  SYNCS.PHASECHK.TRANS64.TRYWAIT P2, [R8+URZ+0x28c50], R7 ;  /* 0x028c5007080075a7 */ /* 0x000726000804017f */
[----:B----4-:R-:W-:Y:S05]  /*cd30*/  @!P2 NANOSLEEP.SYNCS 0x989680 ;  /* 0x009896800000a95d */ /* 0x010fea0003900000 */
[----:B------:R-:W4:Y:S02]  /*cd40*/  @!P2 SYNCS.PHASECHK.TRANS64 P2, [R8+URZ+0x28c50], R7 ;  /* 0x028c50070800a5a7 */ /* 0x000f24000804007f */
[----:B----4-:R-:W-:Y:S05]  /*cd50*/  @!P2 BRA `(.L_x_3266) ;  /* 0xfffffffc00eca947 */ /* 0x010fea000383ffff */
[----:B------:R-:W-:Y:S05]  /*cd60*/  BRA `(.L_x_3265) ;  /* 0xffffff90005c7947 */ /* 0x000fea000383ffff */
.L_x_3279:
        /* <DEDUP_REMOVED lines=8> */
[----:B-1---5:R-:W-:Y:S05]  /*cdf0*/  WARPSYNC.COLLECTIVE R15, `(.L_x_3327) ;  /* 0x000000000f087348 */ /* 0x022fea0003c00000 */
[----:B------:R0:W2:Y:S02]  /*ce00*/  SHFL.IDX P6, R14, R13, R12, R11 ;  /* 0x0000000c0d0e7389 */ /* 0x0000a400000c000b */
[----:B012--5:R-:W-:Y:S01]  /*ce10*/  ENDCOLLECTIVE ;  /* 0x000000000000791b */ /* 0x027fe20003800000 */
.L_x_3327:
[----:B------:R-:W-:Y:S05]  /*ce20*/  BSYNC B0 ;  /* 0x0000000000007941 */ /* 0x000fea0003800000 */
.L_x_3326:
[----:B------:R-:W-:Y:S05]  /*ce30*/  BRA `(.L_x_3328) ;  /* 0xffffffd000207947 */ /* 0x000fea000383ffff */
.L_x_3282:
[----:B0-----:R0:W1:Y:S02]  /*ce40*/  SYNCS.PHASECHK.TRANS64.TRYWAIT P0, [R19+URZ+0x28c40], R0 ;  /* 0x028c4000130075a7 */ /* 0x001064000800017f */
[----:B-1----:R-:W-:Y:S05]  /*ce50*/  @!P0 NANOSLEEP.SYNCS 0x989680 ;  /* 0x009896800000895d */ /* 0x002fea0003900000 */
[----:B------:R-:W1:Y:S02]  /*ce60*/  @!P0 SYNCS.PHASECHK.TRANS64 P0, [R19+URZ+0x28c40], R0 ;  /* 0x028c4000130085a7 */ /* 0x000e64000800007f */
[----:B-1----:R-:W-:Y:S05]  /*ce70*/  @!P0 BRA `(.L_x_3282) ;  /* 0xfffffffc00f08947 */ /* 0x002fea000383ffff */
[----:B------:R-:W-:Y:S05]  /*ce80*/  BRA `(.L_x_3329) ;  /* 0xffffffd000a47947 */ /* 0x000fea000383ffff */
.L_x_3283:
        /* <DEDUP_REMOVED lines=8> */
.L_x_3331:
[----:B------:R-:W-:Y:S05]  /*cf10*/  BSYNC B0 ;  /* 0x0000000000007941 */ /* 0x000fea0003800000 */
.L_x_3330:
[----:B------:R-:W-:Y:S01]  /*cf20*/  IMAD.MOV.U32 R13, RZ, RZ, R0 ;  /* 0x000000ffff0d7224 */ /* 0x000fe200078e0000 */
[----:B------:R-:W-:Y:S01]  /*cf30*/  MOV R11, 0x181f ;  /* 0x0000181f000b7802 */ /* 0x000fe20000000f00 */
[----:B------:R-:W-:Y:S01]  /*cf40*/  IMAD.MOV.U32 R12, RZ, RZ, RZ ;  /* 0x000000ffff0c7224 */ /* 0x000fe200078e00ff */
[----:B------:R-:W-:Y:S01]  /*cf50*/  ISETP.GE.AND P2, PT, R35, 0x1, PT ;  /* 0x000000012300780c */ /* 0x000fe20003f46270 */
[----:B------:R-:W-:Y:S02]  /*cf60*/  IMAD.MOV.U32 R15, RZ, RZ, -0x1 ;  /* 0xffffffffff0f7424 */ /* 0x000fe400078e00ff */
[----:B------:R-:W-:-:S10]  /*cf70*/  IMAD.MOV.U32 R2, RZ, RZ, R14 ;  /* 0x000000ffff027224 */ /* 0x000fd400078e000e */
[----:B------:R-:W-:Y:S05]  /*cf80*/  WARPSYNC.COLLECTIVE R15, `(.L_x_3332) ;  /* 0x000000000f087348 */ /* 0x000fea0003c00000 */
[----:B------:R0:W1:Y:S02]  /*cf90*/  SHFL.IDX P6, R14, R13, R12, R11 ;  /* 0x0000000c0d0e7389 */ /* 0x00006400000c000b */
[----:B01----:R-:W-:Y:S01]  /*cfa0*/  ENDCOLLECTIVE ;  /* 0x000000000000791b */ /* 0x003fe20003800000 */
.L_x_3332:
[----:B------:R-:W-:Y:S01]  /*cfb0*/  @P2 LEA R7, R4, UR39, 0x1 ;  /* 0x0000002704072c11 */ /* 0x000fe2000f8e08ff */
[----:B------:R-:W-:Y:S01]  /*cfc0*/  IMAD.MOV.U32 R13, RZ, RZ, R5 ;  /* 0x000000ffff0d7224 */ /* 0x000fe200078e0005 */
[----:B------:R-:W-:Y:S02]  /*cfd0*/  MOV R12, 0x1 ;  /* 0x00000001000c7802 */ /* 0x000fe40000000f00 */
[----:B------:R-:W-:-:S13]  /*cfe0*/  @P2 LEA R3, P0, R20, R14, 0x1 ;  /* 0x0000000e14032211 */ /* 0x000fda00078008ff */
[----:B------:R-:W-:Y:S05]  /*cff0*/  WARPSYNC.COLLECTIVE R15, `(.L_x_3333) ;  /* 0x000000000f087348 */ /* 0x000fea0003c00000 */
[----:B------:R0:W1:Y:S02]  /*d000*/  SHFL.IDX P6, R14, R13, R12, R11 ;  /* 0x0000000c0d0e7389 */ /* 0x00006400000c000b */
[----:B01----:R-:W-:Y:S01]  /*d010*/  ENDCOLLECTIVE ;  /* 0x000000000000791b */ /* 0x003fe20003800000 */
.L_x_3333:
[----:B------:R-:W-:-:S05]  /*d020*/  @P2 IMAD.X R2, RZ, RZ, R2, P0 ;  /* 0x000000ffff022224 */ /* 0x000fca00000e0602 */
[----:B------:R-:W-:-:S04]  /*d030*/  @P2 LOP3.LUT R3, R3, R2, RZ, 0x3c, !PT ;  /* 0x0000000203032212 */ /* 0x000fc800078e3cff */
[----:B------:R-:W-:Y:S01]  /*d040*/  @P2 LOP3.LUT R2, R3, R2, RZ, 0x3c, !PT ;  /* 0x0000000203022212 */ /* 0x000fe200078e3cff */
[----:B------:R-:W-:-:S03]  /*d050*/  IMAD.MOV.U32 R13, RZ, RZ, R0 ;  /* 0x000000ffff0d7224 */ /* 0x000fc600078e0000 */
[----:B------:R-:W-:-:S05]  /*d060*/  @P2 LOP3.LUT R3, R3, R2, RZ, 0x3c, !PT ;  /* 0x0000000203032212 */ /* 0x000fca00078e3cff */
[----:B------:R-:W-:Y:S01]  /*d070*/  @!PT LDS RZ, [RZ] ;  /* 0x00000000fffff984 */ /* 0x000fe20000000800 */
[----:B------:R-:W-:Y:S01]  /*d080*/  @!PT LDS RZ, [RZ] ;  /* 0x00000000fffff984 */ /* 0x000fe20000000800 */
[----:B------:R-:W-:Y:S01]  /*d090*/  @!PT LDS RZ, [RZ] ;  /* 0x00000000fffff984 */ /* 0x000fe20000000800 */
[----:B------:R0:W-:Y:S01]  /*d0a0*/  @P2 LDGSTS.E.BYPASS.LTC128B.128 [R7+0x22400], desc[UR50][R2.64], !P1 ;  /* 0x2240000002072fae */ /* 0x0001e2000c901d72 */
[----:B------:R-:W-:Y:S01]  /*d0b0*/  ISETP.GE.AND P2, PT, R35, 0x11, PT ;  /* 0x000000112300780c */ /* 0x000fe20003f46270 */
[----:B------:R-:W-:-:S12]  /*d0c0*/  IMAD.MOV.U32 R8, RZ, RZ, R14 ;  /* 0x000000ffff087224 */ /* 0x000fd800078e000e */
[----:B0-----:R-:W-:Y:S05]  /*d0d0*/  WARPSYNC.COLLECTIVE R15, `(.L_x_3334) ;  /* 0x000000000f087348 */ /* 0x001fea0003c00000 */
[----:B------:R1:W2:Y:S02]  /*d0e0*/  SHFL.IDX P6, R14, R13, R12, R11 ;  /* 0x0000000c0d0e7389 */ /* 0x0002a400000c000b */
[----:B012---:R-:W-:Y:S01]  /*d0f0*/  ENDCOLLECTIVE ;  /* 0x000000000000791b */ /* 0x007fe20003800000 */
.L_x_3334:
[----:B------:R-:W-:Y:S01]  /*d100*/  @P2 LEA R9, R4, UR39, 0x1 ;  /* 0x0000002704092c11 */ /* 0x000fe2000f8e08ff */
[----:B------:R-:W-:Y:S02]  /*d110*/  IMAD.MOV.U32 R13, RZ, RZ, R5 ;  /* 0x000000ffff0d7224 */ /* 0x000fe400078e0005 */
[----:B------:R-:W-:Y:S01]  /*d120*/  IMAD.MOV.U32 R12, RZ, RZ, 0x2 ;  /* 0x00000002ff0c7424 */ /* 0x000fe200078e00ff */
[----:B------:R-:W-:-:S13]  /*d130*/  @P2 LEA R6, P0, R20, R14, 0x1 ;  /* 0x0000000e14062211 */ /* 0x000fda00078008ff */
[----:B------:R-:W-:Y:S05]  /*d140*/  WARPSYNC.COLLECTIVE R15, `(.L_x_3335) ;  /* 0x000000000f087348 */ /* 0x000fea0003c00000 */
[----:B------:R0:W1:Y:S02]  /*d150*/  SHFL.IDX P6, R14, R13, R12, R11 ;  /* 0x0000000c0d0e7389 */ /* 0x00006400000c000b */
[----:B01----:R-:W-:Y:S01]  /*d160*/  ENDCOLLECTIVE ;  /* 0x000000000000791b */ /* 0x003fe20003800000 */
.L_x_3335:
[----:B------:R-:W-:Y:S01]  /*d170*/  @P2 MOV R2, R6 ;  /* 0x0000000600022202 */ /* 0x000fe20000000f00 */
[----:B------:R-:W-:-:S04]  /*d180*/  @P2 IMAD.X R8, RZ, RZ, R8, P0 ;  /* 0x000000ffff082224 */ /* 0x000fc800000e0608 */
[----:B------:R-:W-:-:S05]  /*d190*/  @P2 IMAD.MOV.U32 R3, RZ, RZ, R8 ;  /* 0x000000ffff032224 */ /* 0x000fca00078e0008 */
[----:B------:R-:W-:Y:S01]  /*d1a0*/  @!PT LDS RZ, [RZ] ;  /* 0x00000000fffff984 */ /* 0x000fe20000000800 */
[----:B------:R-:W-:Y:S01]  /*d1b0*/  @!PT LDS RZ, [RZ] ;  /* 0x00000000fffff984 */ /* 0x000fe20000000800 */
[----:B------:R-:W-:Y:S01]  /*d1c0*/  @!PT LDS RZ, [RZ] ;  /* 0x00000000fffff984 */ /* 0x000fe20000000800 */
[----:B------:R0:W-:Y:S01]  /*d1d0*/  @P2 LDGSTS.E.BYPASS.LTC128B.128 [R9+0x22c00], desc[UR50][R2.64], !P1 ;  /* 0x22c0000002092fae */ /* 0x0001e2000c901d72 */
[----:B------:R-:W-:Y:S01]  /*d1e0*/  ISETP.GE.AND P2, PT, R35, 0x21, PT ;  /* 0x000000212300780c */ /* 0x000fe20003f46270 */
[----:B------:R-:W-:Y:S01]  /*d1f0*/  IMAD.MOV.U32 R13, RZ, RZ, R0 ;  /* 0x000000ffff0d7224 */ /* 0x000fe200078e0000 */
[----:B0-----:R-:W-:-:S11]  /*d200*/  MOV R2, R14 ;  /* 0x0000000e00027202 */ /* 0x001fd60000000f00 */
[----:B------:R-:W-:Y:S05]  /*d210*/  WARPSYNC.COLLECTIVE R15, `(.L_x_3336) ;  /* 0x000000000f087348 */ /* 0x000fea0003c00000 */
[----:B------:R0:W1:Y:S02]  /*d220*/  SHFL.IDX P6, R14, R13, R12, R11 ;  /* 0x0000000c0d0e7389 */ /* 0x00006400000c000b */
[----:B01----:R-:W-:Y:S01]  /*d230*/  ENDCOLLECTIVE ;  /* 0x000000000000791b */ /* 0x003fe20003800000 */
.L_x_3336:
[----:B------:R-:W-:Y:S01]  /*d240*/  @P2 LEA R6, R4, UR39, 0x1 ;  /* 0x0000002704062c11 */ /* 0x000fe2000f8e08ff */
[----:B------:R-:W-:Y:S02]  /*d250*/  IMAD.MOV.U32 R13, RZ, RZ, R5 ;  /* 0x000000ffff0d7224 */ /* 0x000fe400078e0005 */
[----:B------:R-:W-:Y:S01]  /*d260*/  IMAD.MOV.U32 R12, RZ, RZ, 0x3 ;  /* 0x00000003ff0c7424 */ /* 0x000fe200078e00ff */
[----:B------:R-:W-:-:S13]  /*d270*/  @P2 LEA R7, P0, R20, R14, 0x1 ;  /* 0x0000000e14072211 */ /* 0x000fda00078008ff */
[----:B------:R-:W-:Y:S05]  /*d280*/  WARPSYNC.COLLECTIVE R15, `(.L_x_3337) ;  /* 0x000000000f087348 */ /* 0x000fea0003c00000 */
[----:B------:R0:W1:Y:S02]  /*d290*/  SHFL.IDX P6, R14, R13, R12, R11 ;  /* 0x0000000c0d0e7389 */ /* 0x00006400000c000b */
[----:B01----:R-:W-:Y:S01]  /*d2a0*/  ENDCOLLECTIVE ;  /* 0x000000000000791b */ /* 0x003fe20003800000 */
.L_x_3337:
[----:B------:R-:W-:Y:S02]  /*d2b0*/  @P2 IMAD.X R10, RZ, RZ, R2, P0 ;  /* 0x000000ffff0a2224 */ /* 0x000fe400000e0602 */
[----:B------:R-:W-:-:S03]  /*d2c0*/  @P2 IMAD.MOV.U32 R2, RZ, RZ, R7 ;  /* 0x000000ffff022224 */ /* 0x000fc600078e0007 */
[----:B------:R-:W-:-:S05]  /*d2d0*/  @P2 MOV R3, R10 ;  /* 0x0000000a00032202 */ /* 0x000fca0000000f00 */
[----:B------:R-:W-:Y:S01]  /*d2e0*/  @!PT LDS RZ, [RZ] ;  /* 0x00000000fffff984 */ /* 0x000fe20000000800 */
[----:B------:R-:W-:Y:S01]  /*d2f0*/  @!PT LDS RZ, [RZ] ;  /* 0x00000000fffff984 */ /* 0x000fe20000000800 */
[----:B------:R-:W-:Y:S01]  /*d300*/  @!PT LDS RZ, [RZ] ;  /* 0x00000000fffff984 */ /* 0x000fe20000000800 */
[----:B------:R0:W-:Y:S01]  /*d310*/  @P2 LDGSTS.E.BYPASS.LTC128B.128 [R6+0x23400], desc[UR50][R2.64], !P1 ;  /* 0x2340000002062fae */ /* 0x0001e2000c901d72 */
[----:B------:R-:W-:Y:S01]  /*d320*/  MOV R13, R0 ;  /* 0x00000000000d7202 */ /* 0x000fe20000000f00 */
[----:B------:R-:W-:-:S07]  /*d330*/  IMAD.MOV.U32 R5, RZ, RZ, R14 ;  /* 0x000000ffff057224 */ /* 0x000fce00078e000e */
[----:B0-----:R-:W-:Y:S05]  /*d340*/  WARPSYNC.COLLECTIVE R15, `(.L_x_3338) ;  /* 0x000000000f087348 */ /* 0x001fea0003c00000 */
[----:B------:R1:W2:Y:S02]  /*d350*/  SHFL.IDX P6, R14, R13, R12, R11 ;  /* 0x0000000c0d0e7389 */ /* 0x0002a400000c000b */
[----:B012---:R-:W-:Y:S01]  /*d360*/  ENDCOLLECTIVE ;  /* 0x000000000000791b */ /* 0x007fe20003800000 */
.L_x_3338:
[----:B------:R-:W-:Y:S05]  /*d370*/  BRA `(.L_x_3339) ;  /* 0xffffffd000587947 */ /* 0x000fea000383ffff */
.L_x_3287:
[----:B------:R-:W-:Y:S01]  /*d380*/  IMAD.MOV.U32 R13, RZ, RZ, R5 ;  /* 0x000000ffff0d7224 */ /* 0x000fe200078e0005 */
[----:B------:R-:W-:Y:S01]  /*d390*/  MOV R15, 0xffffffff ;  /* 0xffffffff000f7802 */ /* 0x000fe20000000f00 */
[----:B------:R-:W-:Y:S02]  /*d3a0*/  IMAD.MOV.U32 R12, RZ, RZ, RZ ;  /* 0x000000ffff0c7224 */ /* 0x000fe400078e00ff */
[----:B------:R-:W-:Y:S02]  /*d3b0*/  IMAD.MOV.U32 R11, RZ, RZ, 0x181f ;  /* 0x0000181fff0b7424 */ /* 0x000fe400078e00ff */
[----:B------:R-:W-:-:S07]  /*d3c0*/  IMAD R0, R0, 0x40, R37 ;  /* 0x0000004000007824 */ /* 0x000fce00078e0225 */
[----:B-1----:R-:W-:Y:S05]  /*d3d0*/  WARPSYNC.COLLECTIVE R15, `(.L_x_3340) ;  /* 0x000000000f087348 */ /* 0x002fea0003c00000 */
[----:B------:R0:W2:Y:S02]  /*d3e0*/  SHFL.IDX P6, R14, R13, R12, R11 ;  /* 0x0000000c0d0e7389 */ /* 0x0000a400000c000b */
[----:B012---:R-:W-:Y:S01]  /*d3f0*/  ENDCOLLECTIVE ;  /* 0x000000000000791b */ /* 0x007fe20003800000 */
.L_x_3340:
[C---:B------:R-:W-:Y:S01]  /*d400*/  VIADD R6, R0.reuse, 0x10 ;  /* 0x0000001000067836 */ /* 0x040fe20000000000 */
[----:B------:R-:W-:Y:S01]  /*d410*/  ISETP.GE.AND P0, PT, R0, UR37, PT ;  /* 0x0000002500007c0c */ /* 0x000fe2000bf06270 */
[----:B------:R-:W-:Y:S02]  /*d420*/  IMAD.MOV.U32 R13, RZ, RZ, R4 ;  /* 0x000000ffff0d7224 */ /* 0x000fe400078e0004 */
[----:B------:R-:W-:-:S10]  /*d430*/  IMAD.MOV.U32 R2, RZ, RZ, R14 ;  /* 0x000000ffff027224 */ /* 0x000fd400078e000e */
[----:B------:R-:W-:Y:S05]  /*d440*/  WARPSYNC.COLLECTIVE R15, `(.L_x_3341) ;  /* 0x000000000f087348 */ /* 0x000fea0003c00000 */
[----:B------:R0:W1:Y:S02]  /*d450*/  SHFL.IDX P6, R14, R13, R12, R11 ;  /* 0x0000000c0d0e7389 */ /* 0x00006400000c000b */
[----:B01----:R-:W-:Y:S01]  /*d460*/  ENDCOLLECTIVE ;  /* 0x000000000000791b */ /* 0x003fe20003800000 */
.L_x_3341:
        /* <DEDUP_REMOVED lines=8> */
.L_x_3342:
[----:B------:R-:W-:Y:S01]  /*d4f0*/  @!PT LDS RZ, [RZ] ;  /* 0x00000000fffff984 */ /* 0x000fe20000000800 */
[----:B------:R-:W-:Y:S01]  /*d500*/  @!PT LDS RZ, [RZ] ;  /* 0x00000000fffff984 */ /* 0x000fe20000000800 */
[----:B------:R-:W-:Y:S01]  /*d510*/  @!PT LDS RZ, [RZ] ;  /* 0x00000000fffff984 */ /* 0x000fe20000000800 */
[----:B------:R0:W-:Y:S01]  /*d520*/  @!P0 LDGSTS.E.BYPASS.LTC128B.128 [R8+0x20400], desc[UR50][R2.64], !P5 ;  /* 0x2040000002088fae */ /* 0x0001e2000e901d72 */
[----:B------:R-:W-:Y:S01]  /*d530*/  ISETP.GE.AND P0, PT, R6, UR37, PT ;  /* 0x0000002506007c0c */ /* 0x000fe2000bf06270 */
[----:B------:R-:W-:Y:S02]  /*d540*/  IMAD.MOV.U32 R13, RZ, RZ, R4 ;  /* 0x000000ffff0d7224 */ /* 0x000fe400078e0004 */
[----:B------:R-:W-:-:S10]  /*d550*/  IMAD.MOV.U32 R6, RZ, RZ, R14 ;  /* 0x000000ffff067224 */ /* 0x000fd400078e000e */
[----:B0-----:R-:W-:Y:S05]  /*d560*/  WARPSYNC.COLLECTIVE R15, `(.L_x_3343) ;  /* 0x000000000f087348 */ /* 0x001fea0003c00000 */
[----:B------:R1:W2:Y:S02]  /*d570*/  SHFL.IDX P6, R14, R13, R12, R11 ;  /* 0x0000000c0d0e7389 */ /* 0x0002a400000c000b */
[----:B012---:R-:W-:Y:S01]  /*d580*/  ENDCOLLECTIVE ;  /* 0x000000000000791b */ /* 0x007fe20003800000 */
.L_x_3343:
[----:B------:R-:W-:Y:S02]  /*d590*/  IMAD.MOV.U32 R13, RZ, RZ, R5 ;  /* 0x000000ffff0d7224 */ /* 0x000fe400078e0005 */
[----:B------:R-:W-:Y:S01]  /*d5a0*/  IMAD.MOV.U32 R12, RZ, RZ, 0x2 ;  /* 0x00000002ff0c7424 */ /* 0x000fe200078e00ff */
[----:B------:R-:W-:-:S13]  /*d5b0*/  @!P0 LEA R2, P1, R9, R14, 0x1 ;  /* 0x0000000e09028211 */ /* 0x000fda00078208ff */
[----:B------:R-:W-:Y:S05]  /*d5c0*/  WARPSYNC.COLLECTIVE R15, `(.L_x_3344) ;  /* 0x000000000f087348 */ /* 0x000fea0003c00000 */
[----:B------:R0:W1:Y:S02]  /*d5d0*/  SHFL.IDX P6, R14, R13, R12, R11 ;  /* 0x0000000c0d0e7389 */ /* 0x00006400000c000b */
[----:B01----:R-:W-:Y:S01]  /*d5e0*/  ENDCOLLECTIVE ;  /* 0x000000000000791b */ /* 0x003fe20003800000 */
.L_x_3344:
[----:B------:R-:W-:Y:S01]  /*d5f0*/  @!P0 IMAD.X R3, RZ, RZ, R6, P1 ;  /* 0x000000ffff038224 */ /* 0x000fe200008e0606 */
[----:B------:R-:W-:-:S04]  /*d600*/  IADD3 R6, R0, 0x20, RZ ;  /* 0x0000002000067810 */ /* 0x000fc80007ffe0ff */
[----:B------:R-:W-:Y:S01]  /*d610*/  @!PT LDS RZ, [RZ] ;  /* 0x00000000fffff984 */ /* 0x000fe20000000800 */
[----:B------:R-:W-:Y:S01]  /*d620*/  @!PT LDS RZ, [RZ] ;  /* 0x00000000fffff984 */ /* 0x000fe20000000800 */
[----:B------:R-:W-:Y:S01]  /*d630*/  @!PT LDS RZ, [RZ] ;  /* 0x00000000fffff984 */ /* 0x000fe20000000800 */
[----:B------:R0:W-:Y:S01]  /*d640*/  @!P0 LDGSTS.E.BYPASS.LTC128B.128 [R8+0x20c00], desc[UR50][R2.64], !P5 ;  /* 0x20c0000002088fae */ /* 0x0001e2000e901d72 */
[----:B------:R-:W-:Y:S02]  /*d650*/  ISETP.GE.AND P0, PT, R6, UR37, PT ;  /* 0x0000002506007c0c */ /* 0x000fe4000bf06270 */
[----:B------:R-:W-:Y:S01]  /*d660*/  MOV R13, R4 ;  /* 0x00000004000d7202 */ /* 0x000fe20000000f00 */
[----:B------:R-:W-:-:S10]  /*d670*/  IMAD.MOV.U32 R6, RZ, RZ, R14 ;  /* 0x000000ffff067224 */ /* 0x000fd400078e000e */
[----:B0-----:R-:W-:Y:S05]  /*d680*/  WARPSYNC.COLLECTIVE R15, `(.L_x_3345) ;  /* 0x000000000f087348 */ /* 0x001fea0003c00000 */
[----:B------:R1:W2:Y:S02]  /*d690*/  SHFL.IDX P6, R14, R13, R12, R11 ;  /* 0x0000000c0d0e7389 */ /* 0x0002a400000c000b */
[----:B012---:R-:W-:Y:S01]  /*d6a0*/  ENDCOLLECTIVE ;  /* 0x000000000000791b */ /* 0x007fe20003800000 */
.L_x_3345:
[----:B------:R-:W-:Y:S02]  /*d6b0*/  IMAD.MOV.U32 R13, RZ, RZ, R5 ;  /* 0x000000ffff0d7224 */ /* 0x000fe400078e0005 */
[----:B------:R-:W-:Y:S01]  /*d6c0*/  IMAD.MOV.U32 R12, RZ, RZ, 0x3 ;  /* 0x00000003ff0c7424 */ /* 0x000fe200078e00ff */
[----:B------:R-:W-:-:S13]  /*d6d0*/  @!P0 LEA R2, P1, R9, R14, 0x1 ;  /* 0x0000000e09028211 */ /* 0x000fda00078208ff */
[----:B------:R-:W-:Y:S05]  /*d6e0*/  WARPSYNC.COLLECTIVE R15, `(.L_x_3346) ;  /* 0x000000000f087348 */ /* 0x000fea0003c00000 */
[----:B------:R0:W1:Y:S02]  /*d6f0*/  SHFL.IDX P6, R14, R13, R12, R11 ;  /* 0x0000000c0d0e7389 */ /* 0x00006400000c000b */
[----:B01----:R-:W-:Y:S01]  /*d700*/  ENDCOLLECTIVE ;  /* 0x000000000000791b */ /* 0x003fe20003800000 */
.L_x_3346:
[----:B------:R-:W-:-:S05]  /*d710*/  @!P0 IMAD.X R3, RZ, RZ, R6, P1 ;  /* 0x000000ffff038224 */ /* 0x000fca00008e0606 */
[----:B------:R-:W-:Y:S01]  /*d720*/  @!PT LDS RZ, [RZ] ;  /* 0x00000000fffff984 */ /* 0x000fe20000000800 */
[----:B------:R-:W-:Y:S01]  /*d730*/  @!PT LDS RZ, [RZ] ;  /* 0x00000000fffff984 */ /* 0x000fe20000000800 */
[----:B------:R-:W-:Y:S01]  /*d740*/  @!PT LDS RZ, [RZ] ;  /* 0x00000000fffff984 */ /* 0x000fe20000000800 */
[----:B------:R0:W-:Y:S01]  /*d750*/  @!P0 LDGSTS.E.BYPASS.LTC128B.128 [R8+0x21400], desc[UR50][R2.64], !P5 ;  /* 0x2140000002088fae */ /* 0x0001e2000e901d72 */
[----:B------:R-:W-:Y:S01]  /*d760*/  IMAD.MOV.U32 R13, RZ, RZ, R4 ;  /* 0x000000ffff0d7224 */ /* 0x000fe200078e0004 */
[----:B------:R-:W-:-:S07]  /*d770*/  MOV R5, R14 ;  /* 0x0000000e00057202 */ /* 0x000fce0000000f00 */
[----:B0-----:R-:W-:Y:S05]  /*d780*/  WARPSYNC.COLLECTIVE R15, `(.L_x_3347) ;  /* 0x000000000f087348 */ /* 0x001fea0003c00000 */
[----:B------:R1:W2:Y:S02]  /*d790*/  SHFL.IDX P6, R14, R13, R12, R11 ;  /* 0x0000000c0d0e7389 */ /* 0x0002a400000c000b */
[----:B012---:R-:W-:Y:S01]  /*d7a0*/  ENDCOLLECTIVE ;  /* 0x000000000000791b */ /* 0x007fe20003800000 */
.L_x_3347:
[----:B------:R-:W-:Y:S05]  /*d7b0*/  BRA `(.L_x_3348) ;  /* 0xffffffd400147947 */ /* 0x000fea000383ffff */
.L_x_3289:
[----:B0-----:R-:W-:-:S04]  /*d7c0*/  IMAD.U32 R3, RZ, RZ, UR39 ;  /* 0x00000027ff037e24 */ /* 0x001fc8000f8e00ff */
[----:B------:R0:W2:Y:S03]  /*d7d0*/  SYNCS.PHASECHK.TRANS64.TRYWAIT P0, [R3+URZ+0x28c20], R0 ;  /* 0x028c2000030075a7 */ /* 0x0000a6000800017f */
[----:B--2---:R-:W-:Y:S05]  /*d7e0*/  @!P0 NANOSLEEP.SYNCS 0x989680 ;  /* 0x009896800000895d */ /* 0x004fea0003900000 */
[----:B------:R-:W2:Y:S02]  /*d7f0*/  @!P0 SYNCS.PHASECHK.TRANS64 P0, [R3+URZ+0x28c20], R0 ;  /* 0x028c2000030085a7 */ /* 0x000ea4000800007f */
[----:B--2---:R-:W-:Y:S05]  /*d800*/  @!P0 BRA `(.L_x_3289) ;  /* 0xfffffffc00ec8947 */ /* 0x004fea000383ffff */
[----:B------:R-:W-:Y:S05]  /*d810*/  BRA `(.L_x_3349) ;  /* 0xffffffd400487947 */ /* 0x000fea000383ffff */
.L_x_3292:
[----:B0-----:R0:W2:Y:S02]  /*d820*/  SYNCS.PHASECHK.TRANS64.TRYWAIT P0, [R19+URZ+0x28c60], R0 ;  /* 0x028c6000130075a7 */ /* 0x0010a4000800017f */
[----:B--2---:R-:W-:Y:S05]  /*d830*/  @!P0 NANOSLEEP.SYNCS 0x989680 ;  /* 0x009896800000895d */ /* 0x004fea0003900000 */
[----:B------:R-:W2:Y:S02]  /*d840*/  @!P0 SYNCS.PHASECHK.TRANS64 P0, [R19+URZ+0x28c60], R0 ;  /* 0x028c6000130085a7 */ /* 0x000ea4000800007f */
[----:B--2---:R-:W-:Y:S05]  /*d850*/  @!P0 BRA `(.L_x_3292) ;  /* 0xfffffffc00f08947 */ /* 0x004fea000383ffff */
[----:B------:R-:W-:Y:S05]  /*d860*/  BRA `(.L_x_3350) ;  /* 0xffffffd400587947 */ /* 0x000fea000383ffff */
.L_x_3293:
[----:B------:R-:W-:Y:S01]  /*d870*/  BSSY B0, `(.L_x_3351) ;  /* 0x0000008000007945 */ /* 0x000fe20003800000 */
[----:B------:R-:W-:Y:S01]  /*d880*/  IMAD.MOV.U32 R13, RZ, RZ, R10 ;  /* 0x000000ffff0d7224 */ /* 0x000fe200078e000a */
[----:B------:R-:W-:Y:S01]  /*d890*/  MOV R12, RZ ;  /* 0x000000ff000c7202 */ /* 0x000fe20000000f00 */
[----:B------:R-:W-:Y:S02]  /*d8a0*/  IMAD.MOV.U32 R11, RZ, RZ, 0x181f ;  /* 0x0000181fff0b7424 */ /* 0x000fe400078e00ff */
[----:B------:R-:W-:-:S07]  /*d8b0*/  IMAD.MOV.U32 R15, RZ, RZ, -0x1 ;  /* 0xffffffffff0f7424 */ /* 0x000fce00078e00ff */
[----:B01----:R-:W-:Y:S05]  /*d8c0*/  WARPSYNC.COLLECTIVE R15, `(.L_x_3352) ;  /* 0x000000000f087348 */ /* 0x003fea0003c00000 */
[----:B------:R2:W3:Y:S02]  /*d8d0*/  SHFL.IDX P6, R14, R13, R12, R11 ;  /* 0x0000000c0d0e7389 */ /* 0x0004e400000c000b */
[----:B0123--:R-:W-:Y:S01]  /*d8e0*/  ENDCOLLECTIVE ;  /* 0x000000000000791b */ /* 0x00ffe20003800000 */
.L_x_3352:
[----:B------:R-:W-:Y:S05]  /*d8f0*/  BSYNC B0 ;  /* 0x0000000000007941 */ /* 0x000fea0003800000 */
.L_x_3351:
[----:B------:R-:W0:Y:S01]  /*d900*/  S2R R0, SR_TID.X ;  /* 0x0000000000007919 */ /* 0x000e220000002100 */
[----:B------:R-:W-:Y:S01]  /*d910*/  MOV R13, R8 ;  /* 0x00000008000d7202 */ /* 0x000fe20000000f00 */
[----:B------:R-:W-:Y:S01]  /*d920*/  IMAD.MOV.U32 R12, RZ, RZ, RZ ;  /* 0x000000ffff0c7224 */ /* 0x000fe200078e00ff */
[----:B------:R-:W-:Y:S01]  /*d930*/  LOP3.LUT P5, RZ, R16, 0x20000000, RZ, 0xc0, !PT ;  /* 0x2000000010ff7812 */ /* 0x000fe200078ac0ff */
[----:B------:R-:W-:Y:S01]  /*d940*/  IMAD.MOV.U32 R11, RZ, RZ, 0x181f ;  /* 0x0000181fff0b7424 */ /* 0x000fe200078e00ff */
[----:B------:R-:W-:Y:S01]  /*d950*/  LEA R9, R9, UR39, 0x1 ;  /* 0x0000002709097c11 */ /* 0x000fe2000f8e08ff */
[----:B------:R-:W-:Y:S01]  /*d960*/  IMAD.MOV.U32 R15, RZ, RZ, -0x1 ;  /* 0xffffffffff0f7424 */ /* 0x000fe200078e00ff */
[----:B------:R-:W-:Y:S01]  /*d970*/  P2R R4, PR, RZ, 0x20 ;  /* 0x00000020ff047803 */ /* 0x000fe20000000000 */
[----:B------:R-:W-:Y:S01]  /*d980*/  IMAD.MOV.U32 R3, RZ, RZ, R14 ;  /* 0x000000ffff037224 */ /* 0x000fe200078e000e */
[----:B------:R-:W-:-:S13]  /*d990*/  LOP3.LUT P5, RZ, R30, 0x40, RZ, 0xc0, !PT ;  /* 0x000000401eff7812 */ /* 0x000fda00078ac0ff */
[----:B0-----:R-:W-:Y:S05]  /*d9a0*/  WARPSYNC.COLLECTIVE R15, `(.L_x_3353) ;  /* 0x000000000f087348 */ /* 0x001fea0003c00000 */
[----:B------:R1:W2:Y:S02]  /*d9b0*/  SHFL.IDX P6, R14, R13, R12, R11 ;  /* 0x0000000c0d0e7389 */ /* 0x0002a400000c000b */
[----:B012---:R-:W-:Y:S01]  /*d9c0*/  ENDCOLLECTIVE ;  /* 0x000000000000791b */ /* 0x007fe20003800000 */
.L_x_3353:
[C---:B------:R-:W-:Y:S02]  /*d9d0*/  LOP3.LUT P4, RZ, R16.reuse, 0x4000000, RZ, 0xc0, !PT ;  /* 0x0400000010ff7812 */ /* 0x040fe4000788c0ff */
[C---:B------:R-:W-:Y:S02]  /*d9e0*/  LOP3.LUT P3, RZ, R16.reuse, 0x800000, RZ, 0xc0, !PT ;  /* 0x0080000010ff7812 */ /* 0x040fe4000786c0ff */
[C---:B------:R-:W-:Y:S02]  /*d9f0*/  LOP3.LUT P2, RZ, R16.reuse, 0x400000, RZ, 0xc0, !PT ;  /* 0x0040000010ff7812 */ /* 0x040fe4000784c0ff */
[----:B------:R-:W-:Y:S02]  /*da00*/  LOP3.LUT P1, RZ, R16, 0x200000, RZ, 0xc0, !PT ;  /* 0x0020000010ff7812 */ /* 0x000fe4000782c0ff */
[----:B------:R-:W-:Y:S01]  /*da10*/  MOV R13, R10 ;  /* 0x0000000a000d7202 */ /* 0x000fe20000000f00 */
[----:B------:R-:W-:Y:S01]  /*da20*/  IMAD.MOV.U32 R12, RZ, RZ, 0x1 ;  /* 0x00000001ff0c7424 */ /* 0x000fe200078e00ff */
[----:B------:R-:W-:Y:S01]  /*da30*/  SHF.L.U32 R0, R0, 0x3, RZ ;  /* 0x0000000300007819 */ /* 0x000fe200000006ff */
[----:B------:R-:W-:-:S03]  /*da40*/  IMAD.MOV.U32 R2, RZ, RZ, R14 ;  /* 0x000000ffff027224 */ /* 0x000fc600078e000e */
[----:B------:R-:W-:Y:S02]  /*da50*/  LOP3.LUT R0, R0, 0x38, RZ, 0xc0, !PT ;  /* 0x0000003800007812 */ /* 0x000fe400078ec0ff */
[----:B------:R-:W-:-:S03]  /*da60*/  LOP3.LUT P6, RZ, R30, 0x1, RZ, 0xc0, !PT ;  /* 0x000000011eff7812 */ /* 0x000fc600078cc0ff */
[----:B------:R-:W-:-:S05]  /*da70*/  IMAD.SHL.U32 R0, R0, 0x2, RZ ;  /* 0x0000000200007824 */ /* 0x000fca00078e00ff */
[----:B------:R-:W-:-:S05]  /*da80*/  IADD3 R2, P0, R2, R0, RZ ;  /* 0x0000000002027210 */ /* 0x000fca0007f1e0ff */
[----:B------:R-:W-:Y:S01]  /*da90*/  IMAD.X R3, RZ, RZ, R3, P0 ;  /* 0x000000ffff037224 */ /* 0x000fe200000e0603 */
[----:B------:R-:W-:-:S04]  /*daa0*/  LOP3.LUT P0, RZ, R30, 0x8, RZ, 0xc0, !PT ;  /* 0x000000081eff7812 */ /* 0x000fc8000780c0ff */
[----:B------:R-:W-:Y:S01]  /*dab0*/  @!PT LDS RZ, [RZ] ;  /* 0x00000000fffff984 */ /* 0x000fe20000000800 */
[----:B------:R-:W-:Y:S01]  /*dac0*/  @!PT LDS RZ, [RZ] ;  /* 0x00000000fffff984 */ /* 0x000fe20000000800 */
[----:B------:R-:W-:Y:S01]  /*dad0*/  @!PT LDS RZ, [RZ] ;  /* 0x00000000fffff984 */ /* 0x000fe20000000800 */
[----:B------:R0:W-:Y:S01]  /*dae0*/  LDGSTS.E.BYPASS.LTC128B.128 [R9+0x400], desc[UR50][R2.64], !P5 ;  /* 0x0040000002097fae */ /* 0x0001e2000e901d72 */
[----:B------:R-:W-:-:S08]  /*daf0*/  ISETP.NE.AND P5, PT, R4, RZ, PT ;  /* 0x000000ff0400720c */ /* 0x000fd00003fa5270 */
[----:B------:R0:W-:Y:S04]  /*db00*/  LDGSTS.E.BYPASS.LTC128B.128 [R9+0x2400], desc[UR50][R2.64+0x80], !P0 ;  /* 0x0240008002097fae */ /* 0x0001e8000c101d72 */
[----:B------:R0:W-:Y:S02]  /*db10*/  LDGSTS.E.BYPASS.LTC128B.128 [R9+0x4400], desc[UR50][R2.64+0x100], !P6 ;  /* 0x0440010002097fae */ /* 0x0001e4000f101d72 */
[----:B0-----:R-:W-:Y:S05]  /*db20*/  WARPSYNC.COLLECTIVE R15, `(.L_x_3354) ;  /* 0x000000000f087348 */ /* 0x001fea0003c00000 */
[----:B------:R1:W2:Y:S02]  /*db30*/  SHFL.IDX P6, R14, R13, R12, R11 ;  /* 0x0000000c0d0e7389 */ /* 0x0002a400000c000b */
[----:B012---:R-:W-:Y:S01]  /*db40*/  ENDCOLLECTIVE ;  /* 0x000000000000791b */ /* 0x007fe20003800000 */
.L_x_3354:
[----:B------:R-:W-:Y:S01]  /*db50*/  @!PT LDS RZ, [RZ] ;  /* 0x00000000fffff984 */ /* 0x000fe20000000800 */
[----:B------:R-:W-:Y:S01]  /*db60*/  @!PT LDS RZ, [RZ] ;  /* 0x00000000fffff984 */ /* 0x000fe20000000800 */
[----:B------:R-:W-:Y:S01]  /*db70*/  @!PT LDS RZ, [RZ] ;  /* 0x00000000fffff984 */ /* 0x000fe20000000800 */
[----:B------:R-:W-:Y:S01]  /*db80*/  LDGSTS.E.BYPASS.LTC128B.128 [R9+0x6400], desc[UR50][R2.64+0x180], !P5 ;  /* 0x0640018002097fae */ /* 0x000fe2000e901d72 */
[----:B------:R-:W-:-:S03]  /*db90*/  LOP3.LUT P5, RZ, R16, 0x10000000, RZ, 0xc0, !PT ;  /* 0x1000000010ff7812 */ /* 0x000fc600078ac0ff */
[----:B------:R-:W-:Y:S01]  /*dba0*/  LDGSTS.E.BYPASS.LTC128B.128 [R9+0x8400], desc[UR50][R2.64+0x200], !P4 ;  /* 0x0840020002097fae */ /* 0x000fe2000e101d72 */
[----:B------:R-:W-:Y:S02]  /*dbb0*/  P2R R4, PR, RZ, 0x20 ;  /* 0x00000020ff047803 */ /* 0x000fe40000000000 */
[----:B------:R-:W-:Y:S01]  /*dbc0*/  LOP3.LUT P5, RZ, R30, 0x20, RZ, 0xc0, !PT ;  /* 0x000000201eff7812 */ /* 0x000fe200078ac0ff */
[----:B------:R-:W-:Y:S01]  /*dbd0*/  LDGSTS.E.BYPASS.LTC128B.128 [R9+0xa400], desc[UR50][R2.64+0x280], !P3 ;  /* 0x0a40028002097fae */ /* 0x000fe2000d901d72 */
[C---:B------:R-:W-:Y:S01]  /*dbe0*/  LOP3.LUT P4, RZ, R16.reuse, 0x2000000, RZ, 0xc0, !PT ;  /* 0x0200000010ff7812 */ /* 0x040fe2000788c0ff */
[----:B------:R-:W-:Y:S01]  /*dbf0*/  IMAD.MOV.U32 R13, RZ, RZ, R8 ;  /* 0x000000ffff0d7224 */ /* 0x000fe200078e0008 */
[C---:B------:R-:W-:Y:S01]  /*dc00*/  LOP3.LUT P3, RZ, R16.reuse, 0x100000, RZ, 0xc0, !PT ;  /* 0x0010000010ff7812 */ /* 0x040fe2000786c0ff */
[----:B------:R-:W-:Y:S01]  /*dc10*/  LDGSTS.E.BYPASS.LTC128B.128 [R9+0xc400], desc[UR50][R2.64+0x300], !P2 ;  /* 0x0c40030002097fae */ /* 0x000fe2000d101d72 */
[----:B------:R-:W-:-:S03]  /*dc20*/  LOP3.LUT P2, RZ, R16, 0x80000, RZ, 0xc0, !PT ;  /* 0x0008000010ff7812 */ /* 0x000fc6000784c0ff */
[----:B------:R0:W-:Y:S01]  /*dc30*/  LDGSTS.E.BYPASS.LTC128B.128 [R9+0xe400], desc[UR50][R2.64+0x380], !P1 ;  /* 0x0e40038002097fae */ /* 0x0001e2000c901d72 */
[----:B------:R-:W-:Y:S01]  /*dc40*/  LOP3.LUT P1, RZ, R16, 0x40000, RZ, 0xc0, !PT ;  /* 0x0004000010ff7812 */ /* 0x000fe2000782c0ff */
[----:B0-----:R-:W-:-:S12]  /*dc50*/  IMAD.MOV.U32 R3, RZ, RZ, R14 ;  /* 0x000000ffff037224 */ /* 0x001fd800078e000e */
[----:B------:R-:W-:Y:S05]  /*dc60*/  WARPSYNC.COLLECTIVE R15, `(.L_x_3355) ;  /* 0x000000000f087348 */ /* 0x000fea0003c00000 */
[----:B------:R0:W1:Y:S02]  /*dc70*/  SHFL.IDX P6, R14, R13, R12, R11 ;  /* 0x0000000c0d0e7389 */ /* 0x00006400000c000b */
[----:B01----:R-:W-:Y:S01]  /*dc80*/  ENDCOLLECTIVE ;  /* 0x000000000000791b */ /* 0x003fe20003800000 */
.L_x_3355:
[----:B------:R-:W-:Y:S02]  /*dc90*/  IMAD.MOV.U32 R13, RZ, RZ, R10 ;  /* 0x000000ffff0d7224 */ /* 0x000fe400078e000a */
[----:B------:R-:W-:Y:S01]  /*dca0*/  IMAD.MOV.U32 R12, RZ, RZ, 0x2 ;  /* 0x00000002ff0c7424 */ /* 0x000fe200078e00ff */
[----:B------:R-:W-:Y:S02]  /*dcb0*/  MOV R2, R14 ;  /* 0x0000000e00027202 */ /* 0x000fe40000000f00 */
[----:B------:R-:W-:Y:S02]  /*dcc0*/  LOP3.LUT P6, RZ, R16, 0x80000000, RZ, 0xc0, !PT ;  /* 0x8000000010ff7812 */ /* 0x000fe400078cc0ff */
        /* <DEDUP_REMOVED lines=13> */
.L_x_3356:
        /* <DEDUP_REMOVED lines=15> */
[----:B------:R-:W-:Y:S02]  /*de90*/  LOP3.LUT P1, RZ, R16, 0x8000, RZ, 0xc0, !PT ;  /* 0x0000800010ff7812 */ /* 0x000fe4000782c0ff */
[----:B0-----:R-:W-:-:S11]  /*dea0*/  MOV R3, R14 ;  /* 0x0000000e00037202 */ /* 0x001fd60000000f00 */
[----:B------:R-:W-:Y:S05]  /*deb0*/  WARPSYNC.COLLECTIVE R15, `(.L_x_3357) ;  /* 0x000000000f087348 */ /* 0x000fea0003c00000 */
[----:B------:R0:W1:Y:S02]  /*dec0*/  SHFL.IDX P6, R14, R13, R12, R11 ;  /* 0x0000000c0d0e7389 */ /* 0x00006400000c000b */
[----:B01----:R-:W-:Y:S01]  /*ded0*/  ENDCOLLECTIVE ;  /* 0x000000000000791b */ /* 0x003fe20003800000 */
.L_x_3357:
[----:B------:R-:W-:Y:S01]  /*dee0*/  MOV R13, R10 ;  /* 0x0000000a000d7202 */ /* 0x000fe20000000f00 */
[----:B------:R-:W-:Y:S02]  /*def0*/  IMAD.MOV.U32 R12, RZ, RZ, 0x3 ;  /* 0x00000003ff0c7424 */ /* 0x000fe400078e00ff */
[----:B------:R-:W-:Y:S01]  /*df00*/  IMAD.MOV.U32 R2, RZ, RZ, R14 ;  /* 0x000000ffff027224 */ /* 0x000fe200078e000e */
[----:B------:R-:W-:-:S04]  /*df10*/  LOP3.LUT P6, RZ, R16, 0x40000000, RZ, 0xc0, !PT ;  /* 0x4000000010ff7812 */ /* 0x000fc800078cc0ff */
        /* <DEDUP_REMOVED lines=13> */
.L_x_3358:
[----:B------:R-:W-:Y:S01]  /*dff0*/  @!PT LDS RZ, [RZ] ;  /* 0x00000000fffff984 */ /* 0x000fe20000000800 */
[----:B------:R-:W-:Y:S01]  /*e000*/  @!PT LDS RZ, [RZ] ;  /* 0x00000000fffff984 */ /* 0x000fe20000000800 */
[----:B------:R-:W-:Y:S01]  /*e010*/  @!PT LDS RZ, [RZ] ;  /* 0x00000000fffff984 */ /* 0x000fe20000000800 */
[----:B------:R0:W-:Y:S04]  /*e020*/  LDGSTS.E.BYPASS.LTC128B.128 [R9+0x7400], desc[UR50][R2.64+0x180], !P5 ;  /* 0x0740018002097fae */ /* 0x0001e8000e901d72 */
[----:B------:R0:W-:Y:S04]  /*e030*/  LDGSTS.E.BYPASS.LTC128B.128 [R9+0x9400], desc[UR50][R2.64+0x200], !P4 ;  /* 0x0940020002097fae */ /* 0x0001e8000e101d72 */
        /* <DEDUP_REMOVED lines=8> */
.L_x_3359:
[----:B------:R-:W-:Y:S05]  /*e0c0*/  BRA `(.L_x_3360) ;  /* 0xffffffd400647947 */ /* 0x000fea000383ffff */
.L_x_3299:
[----:B0-----:R0:W1:Y:S02]  /*e0d0*/  SYNCS.PHASECHK.TRANS64.TRYWAIT P0, [R9+URZ+0x28c40], R20 ;  /* 0x028c4014090075a7 */ /* 0x001064000800017f */
[----:B-1----:R-:W-:Y:S05]  /*e0e0*/  @!P0 NANOSLEEP.SYNCS 0x989680 ;  /* 0x009896800000895d */ /* 0x002fea0003900000 */
[----:B------:R-:W1:Y:S02]  /*e0f0*/  @!P0 SYNCS.PHASECHK.TRANS64 P0, [R9+URZ+0x28c40], R20 ;  /* 0x028c4014090085a7 */ /* 0x000e64000800007f */
[----:B-1----:R-:W-:Y:S05]  /*e100*/  @!P0 BRA `(.L_x_3299) ;  /* 0xfffffffc00f08947 */ /* 0x002fea000383ffff */
[----:B------:R-:W-:Y:S05]  /*e110*/  BRA `(.L_x_3361) ;  /* 0xffffffd800987947 */ /* 0x000fea000383ffff */
.L_x_3300:
        /* <DEDUP_REMOVED lines=8> */
.L_x_3363:
[----:B------:R-:W-:Y:S05]  /*e1a0*/  BSYNC B1 ;  /* 0x0000000000017941 */ /* 0x000fea0003800000 */
.L_x_3362:
[----:B------:R-:W-:Y:S01]  /*e1b0*/  IMAD.MOV.U32 R13, RZ, RZ, R21 ;  /* 0x000000ffff0d7224 */ /* 0x000fe200078e0015 */
[----:B------:R-:W-:Y:S01]  /*e1c0*/  MOV R15, 0xffffffff ;  /* 0xffffffff000f7802 */ /* 0x000fe20000000f00 */
[----:B------:R-:W-:Y:S01]  /*e1d0*/  IMAD.MOV.U32 R12, RZ, RZ, RZ ;  /* 0x000000ffff0c7224 */ /* 0x000fe200078e00ff */
[----:B------:R-:W-:Y:S01]  /*e1e0*/  MOV R3, R14 ;  /* 0x0000000e00037202 */ /* 0x000fe20000000f00 */
[----:B------:R-:W-:Y:S01]  /*e1f0*/  IMAD.MOV.U32 R11, RZ, RZ, 0x181f ;  /* 0x0000181fff0b7424 */ /* 0x000fe200078e00ff */
[----:B------:R-:W-:-:S07]  /*e200*/  LEA R26, R6, UR39, 0x1 ;  /* 0x00000027061a7c11 */ /* 0x000fce000f8e08ff */
[----:B------:R-:W-:Y:S05]  /*e210*/  WARPSYNC.COLLECTIVE R15, `(.L_x_3364) ;  /* 0x000000000f087348 */ /* 0x000fea0003c00000 */
[----:B------:R0:W1:Y:S02]  /*e220*/  SHFL.IDX P6, R14, R13, R12, R11 ;  /* 0x0000000c0d0e7389 */ /* 0x00006400000c000b */
[----:B01----:R-:W-:Y:S01]  /*e230*/  ENDCOLLECTIVE ;  /* 0x000000000000791b */ /* 0x003fe20003800000 */
.L_x_3364:
[----:B------:R-:W-:Y:S02]  /*e240*/  IMAD.MOV.U32 R13, RZ, RZ, R28 ;  /* 0x000000ffff0d7224 */ /* 0x000fe400078e001c */
[----:B------:R-:W-:Y:S01]  /*e250*/  IMAD.MOV.U32 R12, RZ, RZ, 0x1 ;  /* 0x00000001ff0c7424 */ /* 0x000fe200078e00ff */
[----:B------:R-:W-:-:S13]  /*e260*/  IADD3 R2, P0, R14, R0, RZ ;  /* 0x000000000e027210 */ /* 0x000fda0007f1e0ff */
[----:B------:R-:W-:Y:S05]  /*e270*/  WARPSYNC.COLLECTIVE R15, `(.L_x_3365) ;  /* 0x000000000f087348 */ /* 0x000fea0003c00000 */
[----:B------:R0:W1:Y:S02]  /*e280*/  SHFL.IDX P6, R14, R13, R12, R11 ;  /* 0x0000000c0d0e7389 */ /* 0x00006400000c000b */
[----:B01----:R-:W-:Y:S01]  /*e290*/  ENDCOLLECTIVE ;  /* 0x000000000000791b */ /* 0x003fe20003800000 */
.L_x_3365:
[----:B------:R-:W-:-:S05]  /*e2a0*/  IMAD.X R3, RZ, RZ, R3, P0 ;  /* 0x000000ffff037224 */ /* 0x000fca00000e0603 */
[----:B------:R-:W-:Y:S01]  /*e2b0*/  @!PT LDS RZ, [RZ] ;  /* 0x00000000fffff984 */ /* 0x000fe20000000800 */
[----:B------:R-:W-:Y:S01]  /*e2c0*/  @!PT LDS RZ, [RZ] ;  /* 0x00000000fffff984 */ /* 0x000fe20000000800 */
[----:B------:R-:W-:Y:S01]  /*e2d0*/  @!PT LDS RZ, [RZ] ;  /* 0x00000000fffff984 */ /* 0x000fe20000000800 */
[----:B------:R0:W-:Y:S01]  /*e2e0*/  LDGSTS.E.BYPASS.LTC128B.128 [R26+0x22400], desc[UR50][R2.64], !P1 ;  /* 0x22400000021a7fae */ /* 0x0001e2000c901d72 */
[----:B------:R-:W-:Y:S01]  /*e2f0*/  IMAD.MOV.U32 R13, RZ, RZ, R21 ;  /* 0x000000ffff0d7224 */ /* 0x000fe200078e0015 */
[----:B------:R-:W-:-:S07]  /*e300*/  MOV R34, R14 ;  /* 0x0000000e00227202 */ /* 0x000fce0000000f00 */
[----:B0-----:R-:W-:Y:S05]  /*e310*/  WARPSYNC.COLLECTIVE R15, `(.L_x_3366) ;  /* 0x000000000f087348 */ /* 0x001fea0003c00000 */
[----:B------:R1:W2:Y:S02]  /*e320*/  SHFL.IDX P6, R14, R13, R12, R11 ;  /* 0x0000000c0d0e7389 */ /* 0x0002a400000c000b */
[----:B012---:R-:W-:Y:S01]  /*e330*/  ENDCOLLECTIVE ;  /* 0x000000000000791b */ /* 0x007fe20003800000 */
.L_x_3366:
[----:B------:R-:W-:Y:S01]  /*e340*/  MOV R13, R28 ;  /* 0x0000001c000d7202 */ /* 0x000fe20000000f00 */
[----:B------:R-:W-:Y:S02]  /*e350*/  IMAD.MOV.U32 R12, RZ, RZ, 0x2 ;  /* 0x00000002ff0c7424 */ /* 0x000fe400078e00ff */
[----:B------:R-:W-:-:S07]  /*e360*/  IMAD.MOV.U32 R10, RZ, RZ, R14 ;  /* 0x000000ffff0a7224 */ /* 0x000fce00078e000e */
[----:B------:R-:W-:Y:S05]  /*e370*/  WARPSYNC.COLLECTIVE R15, `(.L_x_3367) ;  /* 0x000000000f087348 */ /* 0x000fea0003c00000 */
[----:B------:R0:W1:Y:S02]  /*e380*/  SHFL.IDX P6, R14, R13, R12, R11 ;  /* 0x0000000c0d0e7389 */ /* 0x00006400000c000b */
[----:B01----:R-:W-:Y:S01]  /*e390*/  ENDCOLLECTIVE ;  /* 0x000000000000791b */ /* 0x003fe20003800000 */
.L_x_3367:
[----:B------:R-:W-:-:S05]  /*e3a0*/  IADD3 R2, P0, R10, R0, RZ ;  /* 0x000000000a027210 */ /* 0x000fca0007f1e0ff */
[----:B------:R-:W-:-:S05]  /*e3b0*/  IMAD.X R3, RZ, RZ, R34, P0 ;  /* 0x000000ffff037224 */ /* 0x000fca00000e0622 */
[----:B------:R-:W-:Y:S01]  /*e3c0*/  @!PT LDS RZ, [RZ] ;  /* 0x00000000fffff984 */ /* 0x000fe20000000800 */
[----:B------:R-:W-:Y:S01]  /*e3d0*/  @!PT LDS RZ, [RZ] ;  /* 0x00000000fffff984 */ /* 0x000fe20000000800 */
[----:B------:R-:W-:Y:S01]  /*e3e0*/  @!PT LDS RZ, [RZ] ;  /* 0x00000000fffff984 */ /* 0x000fe20000000800 */
[----:B------:R0:W-:Y:S01]  /*e3f0*/  LDGSTS.E.BYPASS.LTC128B.128 [R26+0x22c00], desc[UR50][R2.64], !P1 ;  /* 0x22c00000021a7fae */ /* 0x0001e2000c901d72 */
[----:B------:R-:W-:Y:S02]  /*e400*/  IMAD.MOV.U32 R13, RZ, RZ, R21 ;  /* 0x000000ffff0d7224 */ /* 0x000fe400078e0015 */
[----:B0-----:R-:W-:-:S07]  /*e410*/  IMAD.MOV.U32 R3, RZ, RZ, R14 ;  /* 0x000000ffff037224 */ /* 0x001fce00078e000e */
[----:B------:R-:W-:Y:S05]  /*e420*/  WARPSYNC.COLLECTIVE R15, `(.L_x_3368) ;  /* 0x000000000f087348 */ /* 0x000fea0003c00000 */
[----:B------:R0:W1:Y:S02]  /*e430*/  SHFL.IDX P6, R14, R13, R12, R11 ;  /* 0x0000000c0d0e7389 */ /* 0x00006400000c000b */
[----:B01----:R-:W-:Y:S01]  /*e440*/  ENDCOLLECTIVE ;  /* 0x000000000000791b */ /* 0x003fe20003800000 */
.L_x_3368:
[----:B------:R-:W-:Y:S02]  /*e450*/  IMAD.MOV.U32 R13, RZ, RZ, R28 ;  /* 0x000000ffff0d7224 */ /* 0x000fe400078e001c */
[----:B------:R-:W-:Y:S01]  /*e460*/  IMAD.MOV.U32 R12, RZ, RZ, 0x3 ;  /* 0x00000003ff0c7424 */ /* 0x000fe200078e00ff */
[----:B------:R-:W-:-:S07]  /*e470*/  MOV R2, R14 ;  /* 0x0000000e00027202 */ /* 0x000fce0000000f00 */
[----:B------:R-:W-:Y:S05]  /*e480*/  WARPSYNC.COLLECTIVE R15, `(.L_x_3369) ;  /* 0x000000000f087348 */ /* 0x000fea0003c00000 */
[----:B------:R0:W1:Y:S02]  /*e490*/  SHFL.IDX P6, R14, R13, R12, R11 ;  /* 0x0000000c0d0e7389 */ /* 0x00006400000c000b */
[----:B01----:R-:W-:Y:S01]  /*e4a0*/  ENDCOLLECTIVE ;  /* 0x000000000000791b */ /* 0x003fe20003800000 */
.L_x_3369:
[----:B------:R-:W-:-:S05]  /*e4b0*/  IADD3 R2, P0, R2, R0, RZ ;  /* 0x0000000002027210 */ /* 0x000fca0007f1e0ff */
        /* <DEDUP_REMOVED lines=10> */
.L_x_3370:
[----:B------:R-:W-:Y:S05]  /*e560*/  BRA `(.L_x_3371) ;  /* 0xffffffd8002c7947 */ /* 0x000fea000383ffff */
.L_x_3305:
[----:B--2---:R2:W3:Y:S02]  /*e570*/  SYNCS.PHASECHK.TRANS64.TRYWAIT P0, [R9+URZ+0x28c60], R20 ;  /* 0x028c6014090075a7 */ /* 0x0044e4000800017f */
[----:B---3--:R-:W-:Y:S05]  /*e580*/  @!P0 NANOSLEEP.SYNCS 0x989680 ;  /* 0x009896800000895d */ /* 0x008fea0003900000 */
[----:B------:R-:W3:Y:S02]  /*e590*/  @!P0 SYNCS.PHASECHK.TRANS64 P0, [R9+URZ+0x28c60], R20 ;  /* 0x028c6014090085a7 */ /* 0x000ee4000800007f */
[----:B---3--:R-:W-:Y:S05]  /*e5a0*/  @!P0 BRA `(.L_x_3305) ;  /* 0xfffffffc00f08947 */ /* 0x008fea000383ffff */
[----:B------:R-:W-:Y:S05]  /*e5b0*/  BRA `(.L_x_3372) ;  /* 0xffffffd8007c7947 */ /* 0x000fea000383ffff */
.L_x_3306:
        /* <DEDUP_REMOVED lines=8> */
.L_x_3374:
[----:B------:R-:W-:Y:S05]  /*e640*/  BSYNC B1 ;  /* 0x0000000000017941 */ /* 0x000fea0003800000 */
.L_x_3373:
[----:B------:R-:W-:Y:S01]  /*e650*/  IMAD.MOV.U32 R13, RZ, RZ, R10 ;  /* 0x000000ffff0d7224 */ /* 0x000fe200078e000a */
[----:B------:R-:W-:Y:S01]  /*e660*/  MOV R12, RZ ;  /* 0x000000ff000c7202 */ /* 0x000fe20000000f00 */
[----:B------:R-:W-:Y:S01]  /*e670*/  IMAD.MOV.U32 R11, RZ, RZ, 0x181f ;  /* 0x0000181fff0b7424 */ /* 0x000fe200078e00ff */
[----:B------:R-:W-:Y:S01]  /*e680*/  LEA R19, R19, UR39, 0x1 ;  /* 0x0000002713137c11 */ /* 0x000fe2000f8e08ff */
[----:B------:R-:W-:Y:S01]  /*e690*/  IMAD.MOV.U32 R15, RZ, RZ, -0x1 ;  /* 0xffffffffff0f7424 */ /* 0x000fe200078e00ff */
[C---:B------:R-:W-:Y:S01]  /*e6a0*/  LOP3.LUT P2, RZ, R16.reuse, 0x20, RZ, 0xc0, !PT ;  /* 0x0000002010ff7812 */ /* 0x040fe2000784c0ff */
[----:B------:R-:W-:Y:S01]  /*e6b0*/  IMAD.MOV.U32 R3, RZ, RZ, R14 ;  /* 0x000000ffff037224 */ /* 0x000fe200078e000e */
[----:B------:R-:W-:-:S13]  /*e6c0*/  LOP3.LUT P1, RZ, R16, 0x10, RZ, 0xc0, !PT ;  /* 0x0000001010ff7812 */ /* 0x000fda000782c0ff */
[----:B------:R-:W-:Y:S05]  /*e6d0*/  WARPSYNC.COLLECTIVE R15, `(.L_x_3375) ;  /* 0x000000000f087348 */ /* 0x000fea0003c00000 */
[----:B------:R0:W1:Y:S02]  /*e6e0*/  SHFL.IDX P6, R14, R13, R12, R11 ;  /* 0x0000000c0d0e7389 */ /* 0x00006400000c000b */
[----:B01----:R-:W-:Y:S01]  /*e6f0*/  ENDCOLLECTIVE ;  /* 0x000000000000791b */ /* 0x003fe20003800000 */
.L_x_3375:
[----:B------:R-:W-:Y:S02]  /*e700*/  P2R R4, PR, RZ, 0x20 ;  /* 0x00000020ff047803 */ /* 0x000fe40000000000 */
[----:B------:R-:W-:Y:S01]  /*e710*/  MOV R13, R20 ;  /* 0x00000014000d7202 */ /* 0x000fe20000000f00 */
[----:B------:R-:W-:Y:S01]  /*e720*/  IMAD.MOV.U32 R12, RZ, RZ, 0x1 ;  /* 0x00000001ff0c7424 */ /* 0x000fe200078e00ff */
[----:B------:R-:W-:Y:S02]  /*e730*/  LOP3.LUT P6, RZ, R16, 0x40, RZ, 0xc0, !PT ;  /* 0x0000004010ff7812 */ /* 0x000fe400078cc0ff */
[----:B------:R-:W-:-:S05]  /*e740*/  IADD3 R2, P0, R14, R0, RZ ;  /* 0x000000000e027210 */ /* 0x000fca0007f1e0ff */
[----:B------:R-:W-:Y:S01]  /*e750*/  IMAD.X R3, RZ, RZ, R3, P0 ;  /* 0x000000ffff037224 */ /* 0x000fe200000e0603 */
[----:B------:R-:W-:-:S05]  /*e760*/  ISETP.NE.U32.AND P0, PT, R29, RZ, PT ;  /* 0x000000ff1d00720c */ /* 0x000fca0003f05070 */
[----:B------:R-:W-:Y:S01]  /*e770*/  @!PT LDS RZ, [RZ] ;  /* 0x00000000fffff984 */ /* 0x000fe20000000800 */
[----:B------:R-:W-:Y:S01]  /*e780*/  @!PT LDS RZ, [RZ] ;  /* 0x00000000fffff984 */ /* 0x000fe20000000800 */
[----:B------:R-:W-:Y:S01]  /*e790*/  @!PT LDS RZ, [RZ] ;  /* 0x00000000fffff984 */ /* 0x000fe20000000800 */
[----:B------:R0:W-:Y:S08]  /*e7a0*/  LDGSTS.E.BYPASS.LTC128B.128 [R19+0x400], desc[UR50][R2.64], !P6 ;  /* 0x0040000002137fae */ /* 0x0001f0000f101d72 */
[----:B0-----:R-:W-:Y:S05]  /*e7b0*/  WARPSYNC.COLLECTIVE R15, `(.L_x_3376) ;  /* 0x000000000f087348 */ /* 0x001fea0003c00000 */
[----:B------:R1:W2:Y:S02]  /*e7c0*/  SHFL.IDX P6, R14, R13, R12, R11 ;  /* 0x0000000c0d0e7389 */ /* 0x0002a400000c000b */
[----:B012---:R-:W-:Y:S01]  /*e7d0*/  ENDCOLLECTIVE ;  /* 0x000000000000791b */ /* 0x007fe20003800000 */
.L_x_3376:
[----:B------:R-:W-:Y:S01]  /*e7e0*/  @!PT LDS RZ, [RZ] ;  /* 0x00000000fffff984 */ /* 0x000fe20000000800 */
[----:B------:R-:W-:Y:S01]  /*e7f0*/  @!PT LDS RZ, [RZ] ;  /* 0x00000000fffff984 */ /* 0x000fe20000000800 */
[----:B------:R-:W-:Y:S01]  /*e800*/  @!PT LDS RZ, [RZ] ;  /* 0x00000000fffff984 */ /* 0x000fe20000000800 */
[----:B------:R-:W-:Y:S04]  /*e810*/  LDGSTS.E.BYPASS.LTC128B.128 [R19+0x2400], desc[UR50][R2.64+0x80], !P2 ;  /* 0x0240008002137fae */ /* 0x000fe8000d101d72 */
[----:B------:R-:W-:Y:S01]  /*e820*/  LDGSTS.E.BYPASS.LTC128B.128 [R19+0x4400], desc[UR50][R2.64+0x100], !P1 ;  /* 0x0440010002137fae */ /* 0x000fe2000c901d72 */
[----:B------:R-:W-:-:S03]  /*e830*/  ISETP.NE.U32.AND P1, PT, R27, RZ, PT ;  /* 0x000000ff1b00720c */ /* 0x000fc60003f25070 */
[----:B------:R-:W-:Y:S01]  /*e840*/  LDGSTS.E.BYPASS.LTC128B.128 [R19+0x6400], desc[UR50][R2.64+0x180], !P5 ;  /* 0x0640018002137fae */ /* 0x000fe2000e901d72 */
[----:B------:R-:W-:Y:S01]  /*e850*/  LOP3.LUT P5, RZ, R16, 0x40, RZ, 0xc0, !PT ;  /* 0x0000004010ff7812 */ /* 0x000fe200078ac0ff */
[----:B------:R-:W-:Y:S02]  /*e860*/  IMAD.MOV.U32 R13, RZ, RZ, R10 ;  /* 0x000000ffff0d7224 */ /* 0x000fe400078e000a */
[----:B------:R-:W-:Y:S04]  /*e870*/  LDGSTS.E.BYPASS.LTC128B.128 [R19+0x8400], desc[UR50][R2.64+0x200], !P4 ;  /* 0x0840020002137fae */ /* 0x000fe8000e101d72 */
[----:B------:R-:W-:Y:S04]  /*e880*/  LDGSTS.E.BYPASS.LTC128B.128 [R19+0xa400], desc[UR50][R2.64+0x280], !P3 ;  /* 0x0a40028002137fae */ /* 0x000fe8000d901d72 */
[----:B------:R-:W-:Y:S04]  /*e890*/  LDGSTS.E.BYPASS.LTC128B.128 [R19+0xc400], desc[UR50][R2.64+0x300], P0 ;  /* 0x0c40030002137fae */ /* 0x000fe80008101d72 */
[----:B------:R0:W-:Y:S02]  /*e8a0*/  LDGSTS.E.BYPASS.LTC128B.128 [R19+0xe400], desc[UR50][R2.64+0x380], P1 ;  /* 0x0e40038002137fae */ /* 0x0001e40008901d72 */
[----:B0-----:R-:W-:-:S07]  /*e8b0*/  IMAD.MOV.U32 R3, RZ, RZ, R14 ;  /* 0x000000ffff037224 */ /* 0x001fce00078e000e */
[----:B------:R-:W-:Y:S05]  /*e8c0*/  WARPSYNC.COLLECTIVE R15, `(.L_x_3377) ;  /* 0x000000000f087348 */ /* 0x000fea0003c00000 */
[----:B------:R0:W1:Y:S02]  /*e8d0*/  SHFL.IDX P6, R14, R13, R12, R11 ;  /* 0x0000000c0d0e7389 */ /* 0x00006400000c000b */
[----:B01----:R-:W-:Y:S01]  /*e8e0*/  ENDCOLLECTIVE ;  /* 0x000000000000791b */ /* 0x003fe20003800000 */
.L_x_3377:
[----:B------:R-:W-:Y:S02]  /*e8f0*/  IMAD.MOV.U32 R13, RZ, RZ, R20 ;  /* 0x000000ffff0d7224 */ /* 0x000fe400078e0014 */
[----:B------:R-:W-:Y:S01]  /*e900*/  IMAD.MOV.U32 R12, RZ, RZ, 0x2 ;  /* 0x00000002ff0c7424 */ /* 0x000fe200078e00ff */
[----:B------:R-:W-:Y:S02]  /*e910*/  IADD3 R2, P2, R14, R0, RZ ;  /* 0x000000000e027210 */ /* 0x000fe40007f5e0ff */
[C---:B------:R-:W-:Y:S02]  /*e920*/  LOP3.LUT P6, RZ, R16.reuse, 0x10, RZ, 0xc0, !PT ;  /* 0x0000001010ff7812 */ /* 0x040fe400078cc0ff */
[----:B------:R-:W-:Y:S02]  /*e930*/  IADD3.X R3, RZ, R3, RZ, P2, !PT ;  /* 0x00000003ff037210 */ /* 0x000fe400017fe4ff */
[----:B------:R-:W-:-:S03]  /*e940*/  LOP3.LUT P2, RZ, R16, 0x20, RZ, 0xc0, !PT ;  /* 0x0000002010ff7812 */ /* 0x000fc6000784c0ff */
[----:B------:R-:W-:Y:S01]  /*e950*/  @!PT LDS RZ, [RZ] ;  /* 0x00000000fffff984 */ /* 0x000fe20000000800 */
[----:B------:R-:W-:Y:S01]  /*e960*/  @!PT LDS RZ, [RZ] ;  /* 0x00000000fffff984 */ /* 0x000fe20000000800 */
[----:B------:R-:W-:Y:S01]  /*e970*/  @!PT LDS RZ, [RZ] ;  /* 0x00000000fffff984 */ /* 0x000fe20000000800 */
[----:B------:R0:W-:Y:S01]  /*e980*/  LDGSTS.E.BYPASS.LTC128B.128 [R19+0xc00], desc[UR50][R2.64], !P5 ;  /* 0x00c0000002137fae */ /* 0x0001e2000e901d72 */
[----:B------:R-:W-:-:S04]  /*e990*/  ISETP.NE.AND P5, PT, R4, RZ, PT ;  /* 0x000000ff0400720c */ /* 0x000fc80003fa5270 */
[----:B------:R-:W-:-:S05]  /*e9a0*/  P2R R4, PR, RZ, 0x20 ;  /* 0x00000020ff047803 */ /* 0x000fca0000000000 */
[----:B------:R0:W-:Y:S04]  /*e9b0*/  LDGSTS.E.BYPASS.LTC128B.128 [R19+0x2c00], desc[UR50][R2.64+0x80], !P2 ;  /* 0x02c0008002137fae */ /* 0x0001e8000d101d72 */
[----:B------:R0:W-:Y:S02]  /*e9c0*/  LDGSTS.E.BYPASS.LTC128B.128 [R19+0x4c00], desc[UR50][R2.64+0x100], !P6 ;  /* 0x04c0010002137fae */ /* 0x0001e4000f101d72 */
[----:B0-----:R-:W-:Y:S05]  /*e9d0*/  WARPSYNC.COLLECTIVE R15, `(.L_x_3378) ;  /* 0x000000000f087348 */ /* 0x001fea0003c00000 */
[----:B------:R1:W2:Y:S02]  /*e9e0*/  SHFL.IDX P6, R14, R13, R12, R11 ;  /* 0x0000000c0d0e7389 */ /* 0x0002a400000c000b */
[----:B012---:R-:W-:Y:S01]  /*e9f0*/  ENDCOLLECTIVE ;  /* 0x000000000000791b */ /* 0x007fe20003800000 */
.L_x_3378:
[----:B------:R-:W-:Y:S01]  /*ea00*/  @!PT LDS RZ, [RZ] ;  /* 0x00000000fffff984 */ /* 0x000fe20000000800 */
[----:B------:R-:W-:Y:S01]  /*ea10*/  @!PT LDS RZ, [RZ] ;  /* 0x00000000fffff984 */ /* 0x000fe20000000800 */
[----:B------:R-:W-:Y:S01]  /*ea20*/  @!PT LDS RZ, [RZ] ;  /* 0x00000000fffff984 */ /* 0x000fe20000000800 */
[----:B------:R-:W-:Y:S01]  /*ea30*/  LDGSTS.E.BYPASS.LTC128B.128 [R19+0x6c00], desc[UR50][R2.64+0x180], !P5 ;  /* 0x06c0018002137fae */ /* 0x000fe2000e901d72 */
[----:B------:R-:W-:-:S03]  /*ea40*/  LOP3.LUT P5, RZ, R16, 0x40, RZ, 0xc0, !PT ;  /* 0x0000004010ff7812 */ /* 0x000fc600078ac0ff */
[----:B------:R-:W-:Y:S04]  /*ea50*/  LDGSTS.E.BYPASS.LTC128B.128 [R19+0x8c00], desc[UR50][R2.64+0x200], !P4 ;  /* 0x08c0020002137fae */ /* 0x000fe8000e101d72 */
[----:B------:R-:W-:Y:S01]  /*ea60*/  LDGSTS.E.BYPASS.LTC128B.128 [R19+0xac00], desc[UR50][R2.64+0x280], !P3 ;  /* 0x0ac0028002137fae */ /* 0x000fe2000d901d72 */
[----:B------:R-:W-:-:S03]  /*ea70*/  MOV R13, R10 ;  /* 0x0000000a000d7202 */ /* 0x000fc60000000f00 */
[----:B------:R-:W-:Y:S04]  /*ea80*/  LDGSTS.E.BYPASS.LTC128B.128 [R19+0xcc00], desc[UR50][R2.64+0x300], P0 ;  /* 0x0cc0030002137fae */ /* 0x000fe80008101d72 */
[----:B------:R0:W-:Y:S02]  /*ea90*/  LDGSTS.E.BYPASS.LTC128B.128 [R19+0xec00], desc[UR50][R2.64+0x380], P1 ;  /* 0x0ec0038002137fae */ /* 0x0001e40008901d72 */
[----:B0-----:R-:W-:-:S07]  /*eaa0*/  IMAD.MOV.U32 R3, RZ, RZ, R14 ;  /* 0x000000ffff037224 */ /* 0x001fce00078e000e */
[----:B------:R-:W-:Y:S05]  /*eab0*/  WARPSYNC.COLLECTIVE R15, `(.L_x_3379) ;  /* 0x000000000f087348 */ /* 0x000fea0003c00000 */
[----:B------:R0:W1:Y:S02]  /*eac0*/  SHFL.IDX P6, R14, R13, R12, R11 ;  /* 0x0000000c0d0e7389 */ /* 0x00006400000c000b */
[----:B01----:R-:W-:Y:S01]  /*ead0*/  ENDCOLLECTIVE ;  /* 0x000000000000791b */ /* 0x003fe20003800000 */
.L_x_3379:
[----:B------:R-:W-:Y:S02]  /*eae0*/  IMAD.MOV.U32 R13, RZ, RZ, R20 ;  /* 0x000000ffff0d7224 */ /* 0x000fe400078e0014 */
[----:B------:R-:W-:Y:S01]  /*eaf0*/  IMAD.MOV.U32 R12, RZ, RZ, 0x3 ;  /* 0x00000003ff0c7424 */ /* 0x000fe200078e00ff */
[----:B------:R-:W-:Y:S02]  /*eb00*/  IADD3 R2, P2, R14, R0, RZ ;  /* 0x000000000e027210 */ /* 0x000fe40007f5e0ff */
[----:B------:R-:W-:-:S03]  /*eb10*/  LOP3.LUT P6, RZ, R16, 0x10, RZ, 0xc0, !PT ;  /* 0x0000001010ff7812 */ /* 0x000fc600078cc0ff */
        /* <DEDUP_REMOVED lines=12> */
.L_x_3380:
[----:B------:R-:W-:Y:S01]  /*ebe0*/  @!PT LDS RZ, [RZ] ;  /* 0x00000000fffff984 */ /* 0x000fe20000000800 */
[----:B------:R-:W-:Y:S01]  /*ebf0*/  @!PT LDS RZ, [RZ] ;  /* 0x00000000fffff984 */ /* 0x000fe20000000800 */
[----:B------:R-:W-:Y:S01]  /*ec00*/  @!PT LDS RZ, [RZ] ;  /* 0x00000000fffff984 */ /* 0x000fe20000000800 */
[----:B------:R0:W-:Y:S04]  /*ec10*/  LDGSTS.E.BYPASS.LTC128B.128 [R19+0x7400], desc[UR50][R2.64+0x180], !P5 ;  /* 0x0740018002137fae */ /* 0x0001e8000e901d72 */
[----:B------:R0:W-:Y:S04]  /*ec20*/  LDGSTS.E.BYPASS.LTC128B.128 [R19+0x9400], desc[UR50][R2.64+0x200], !P4 ;  /* 0x0940020002137fae */ /* 0x0001e8000e101d72 */
[----:B------:R0:W-:Y:S01]  /*ec30*/  LDGSTS.E.BYPASS.LTC128B.128 [R19+0xb400], desc[UR50][R2.64+0x280], !P3 ;  /* 0x0b40028002137fae */ /* 0x0001e2000d901d72 */
[----:B------:R-:W-:-:S03]  /*ec40*/  IMAD.MOV.U32 R13, RZ, RZ, R10 ;  /* 0x000000ffff0d7224 */ /* 0x000fc600078e000a */
[----:B------:R0:W-:Y:S04]  /*ec50*/  LDGSTS.E.BYPASS.LTC128B.128 [R19+0xd400], desc[UR50][R2.64+0x300], P0 ;  /* 0x0d40030002137fae */ /* 0x0001e80008101d72 */
[----:B------:R0:W-:Y:S01]  /*ec60*/  LDGSTS.E.BYPASS.LTC128B.128 [R19+0xf400], desc[UR50][R2.64+0x380], P1 ;  /* 0x0f40038002137fae */ /* 0x0001e20008901d72 */
[----:B------:R-:W-:-:S07]  /*ec70*/  MOV R20, R14 ;  /* 0x0000000e00147202 */ /* 0x000fce0000000f00 */
[----:B0-----:R-:W-:Y:S05]  /*ec80*/  WARPSYNC.COLLECTIVE R15, `(.L_x_3381) ;  /* 0x000000000f087348 */ /* 0x001fea0003c00000 */
[----:B------:R1:W2:Y:S02]  /*ec90*/  SHFL.IDX P6, R14, R13, R12, R11 ;  /* 0x0000000c0d0e7389 */ /* 0x0002a400000c000b */
[----:B012---:R-:W-:Y:S01]  /*eca0*/  ENDCOLLECTIVE ;  /* 0x000000000000791b */ /* 0x007fe20003800000 */
.L_x_3381:
[----:B------:R-:W-:Y:S05]  /*ecb0*/  BRA `(.L_x_3382) ;  /* 0xffffffd400e87947 */ /* 0x000fea000383ffff */
.L_x_3312:
[----:B0-----:R0:W2:Y:S02]  /*ecc0*/  SYNCS.PHASECHK.TRANS64.TRYWAIT P0, [R4+URZ+0x28c20], R2 ;  /* 0x028c2002040075a7 */ /* 0x0010a4000800017f */
[----:B--2---:R-:W-:Y:S05]  /*ecd0*/  @!P0 NANOSLEEP.SYNCS 0x989680 ;  /* 0x009896800000895d */ /* 0x004fea0003900000 */
[----:B------:R-:W2:Y:S02]  /*ece0*/  @!P0 SYNCS.PHASECHK.TRANS64 P0, [R4+URZ+0x28c20], R2 ;  /* 0x028c2002040085a7 */ /* 0x000ea4000800007f */
[----:B--2---:R-:W-:Y:S05]  /*ecf0*/  @!P0 BRA `(.L_x_3312) ;  /* 0xfffffffc00f08947 */ /* 0x004fea000383ffff */
[----:B------:R-:W-:Y:S05]  /*ed00*/  BRA `(.L_x_3383) ;  /* 0xffffffd800c07947 */ /* 0x000fea000383ffff */
.L_x_3313:
        /* <DEDUP_REMOVED lines=8> */
[----:B01----:R-:W-:Y:S05]  /*ed90*/  WARPSYNC.COLLECTIVE R15, `(.L_x_3385) ;  /* 0x000000000f087348 */ /* 0x003fea0003c00000 */
[----:B------:R2:W3:Y:S02]  /*eda0*/  SHFL.IDX P6, R14, R13, R12, R11 ;  /* 0x0000000c0d0e7389 */ /* 0x0004e400000c000b */
[----:B0123--:R-:W-:Y:S01]  /*edb0*/  ENDCOLLECTIVE ;  /* 0x000000000000791b */ /* 0x00ffe20003800000 */
.L_x_3385:
[----:B------:R-:W-:Y:S05]  /*edc0*/  BSYNC B0 ;  /* 0x0000000000007941 */ /* 0x000fea0003800000 */
.L_x_3384:
[----:B------:R-:W-:Y:S05]  /*edd0*/  BRA `(.L_x_3386) ;  /* 0xffffffd800a87947 */ /* 0x000fea000383ffff */
.L_x_3316:
[----:B------:R-:W-:Y:S01]  /*ede0*/  BSSY B1, `(.L_x_3387) ;  /* 0x0000006000017945 */ /* 0x000fe20003800000 */
[----:B------:R-:W-:-:S07]  /*edf0*/  IMAD.MOV.U32 R15, RZ, RZ, -0x1 ;  /* 0xffffffffff0f7424 */ /* 0x000fce00078e00ff */
[----:B012---:R-:W-:Y:S05]  /*ee00*/  WARPSYNC.COLLECTIVE R15, `(.L_x_3388) ;  /* 0x000000000f0c7348 */ /* 0x007fea0003c00000 */
[----:B------:R-:W-:Y:S02]  /*ee10*/  ELECT P6, UR62, PT ;  /* 0x00000000003e782f */ /* 0x000fe400038c0000 */
[----:B------:R-:W-:Y:S01]  /*ee20*/  MOV R14, UR62 ;  /* 0x0000003e000e7c02 */ /* 0x000fe20008000f00 */
[----:B012---:R-:W-:Y:S10]  /*ee30*/  ENDCOLLECTIVE ;  /* 0x000000000000791b */ /* 0x007ff40003800000 */
.L_x_3388:
[----:B------:R-:W-:Y:S05]  /*ee40*/  BSYNC B1 ;  /* 0x0000000000017941 */ /* 0x000fea0003800000 */
.L_x_3387:
[----:B------:R-:W-:Y:S05]  /*ee50*/  BRA `(.L_x_3389) ;  /* 0xffffffd800a07947 */ /* 0x000fea000383ffff */
.L_x_3318:
[----:B--2---:R2:W3:Y:S02]  /*ee60*/  SYNCS.PHASECHK.TRANS64.TRYWAIT P1, [R5+URZ+0x28c40], R0 ;  /* 0x028c4000050075a7 */ /* 0x0044e4000802017f */
[----:B---3--:R-:W-:Y:S05]  /*ee70*/  @!P1 NANOSLEEP.SYNCS 0x989680 ;  /* 0x009896800000995d */ /* 0x008fea0003900000 */
[----:B------:R-:W3:Y:S02]  /*ee80*/  @!P1 SYNCS.PHASECHK.TRANS64 P1, [R5+URZ+0x28c40], R0 ;  /* 0x028c4000050095a7 */ /* 0x000ee4000802007f */
[----:B---3--:R-:W-:Y:S05]  /*ee90*/  @!P1 BRA `(.L_x_3318) ;  /* 0xfffffffc00f09947 */ /* 0x008fea000383ffff */
[----:B------:R-:W-:Y:S05]  /*eea0*/  BRA `(.L_x_3390) ;  /* 0xffffffd800c07947 */ /* 0x000fea000383ffff */
.L_x_3320:
[----:B0-----:R0:W3:Y:S02]  /*eeb0*/  SYNCS.PHASECHK.TRANS64.TRYWAIT P1, [R17+URZ+0x28c40], R2 ;  /* 0x028c4002110075a7 */ /* 0x0010e4000802017f */
[----:B---3--:R-:W-:Y:S05]  /*eec0*/  @!P1 NANOSLEEP.SYNCS 0x989680 ;  /* 0x009896800000995d */ /* 0x008fea0003900000 */
[----:B------:R-:W3:Y:S02]  /*eed0*/  @!P1 SYNCS.PHASECHK.TRANS64 P1, [R17+URZ+0x28c40], R2 ;  /* 0x028c4002110095a7 */ /* 0x000ee4000802007f */
[----:B---3--:R-:W-:Y:S05]  /*eee0*/  @!P1 BRA `(.L_x_3320) ;  /* 0xfffffffc00f09947 */ /* 0x008fea000383ffff */
[----:B------:R-:W-:Y:S05]  /*eef0*/  BRA `(.L_x_3391) ;  /* 0xffffffd800cc7947 */ /* 0x000fea000383ffff */
.L_x_3322:
[----:B---3--:R3:W4:Y:S02]  /*ef00*/  SYNCS.PHASECHK.TRANS64.TRYWAIT P1, [R5+URZ+0x28c60], R0 ;  /* 0x028c6000050075a7 */ /* 0x008724000802017f */
[----:B----4-:R-:W-:Y:S05]  /*ef10*/  @!P1 NANOSLEEP.SYNCS 0x989680 ;  /* 0x009896800000995d */ /* 0x010fea0003900000 */
[----:B------:R-:W4:Y:S02]  /*ef20*/  @!P1 SYNCS.PHASECHK.TRANS64 P1, [R5+URZ+0x28c60], R0 ;  /* 0x028c6000050095a7 */ /* 0x000f24000802007f */
[----:B----4-:R-:W-:Y:S05]  /*ef30*/  @!P1 BRA `(.L_x_3322) ;  /* 0xfffffffc00f09947 */ /* 0x010fea000383ffff */
[----:B------:R-:W-:Y:S05]  /*ef40*/  BRA `(.L_x_3392) ;  /* 0xffffffd800c87947 */ /* 0x000fea000383ffff */
.L_x_3393:
        /* <DEDUP_REMOVED lines=11> */
.L_x_15641:


//--------------------- .text._ZN7cutlass13device_kernelIN5flash11enable_sm90INS1_16FlashAttnFwdSm90INS1_25CollectiveMainloopFwdSm90ILi2EN4cute5tupleIJNS5_1CILi1EEES8_S8_EEENS6_IJNS7_ILi64EEESA_SA_EEELi512ENS_6half_tEfNS_4arch4Sm90ELb0ELb0ELb1ELb0ELb1ELb0ELb1ELb0ELb0ELb1ELb0ELb0EEENS1_21CollectiveEpilogueFwdINS6_IJSA_NS7_ILi512EEESA_EEES9_SC_SE_Li256ELb0ELb1ELb0ELb0EEENS1_29StaticPersistentTileSchedulerILb0EEEEEEEEEvNT_6ParamsE --------------------------
	.section	.text._ZN7cutlass13device_kernelIN5flash11enable_sm90INS1_16FlashAttnFwdSm90INS1_25CollectiveMainloopFwdSm90ILi2EN4cute5tupleIJNS5_1CILi1EEES8_S8_EEENS6_IJNS7_ILi64EEESA_SA_EEELi512ENS_6half_tEfNS_4arch4Sm90ELb0ELb0ELb1ELb0ELb1ELb0ELb1ELb0ELb0ELb1ELb0ELb0EEENS1_21CollectiveEpilogueFwdINS6_IJSA_NS7_ILi512EEESA_EEES9_SC_SE_Li256ELb0ELb1ELb0ELb0EEENS1_29StaticPersistentTileSchedulerILb0EEEEEEEEEvNT_6ParamsE,"ax",@progbits
	.align	128
.text._ZN7cutlass13device_kernelIN5flash11enable_sm90INS1_16FlashAttnFwdSm90INS1_25CollectiveMainloopFwdSm90ILi2EN4cute5tupleIJNS5_1CILi1EEES8_S8_EEENS6_IJNS7_ILi64EEESA_SA_EEELi512ENS_6half_tEfNS_4arch4Sm90ELb0ELb0ELb1ELb0ELb1ELb0ELb1ELb0ELb0ELb1ELb0ELb0EEENS1_21CollectiveEpilogueFwdINS6_IJSA_NS7_ILi512EEESA_EEES9_SC_SE_Li256ELb0ELb1ELb0ELb0EEENS1_29StaticPersistentTileSchedulerILb0EEEEEEEEEvNT_6ParamsE:
        .type           _ZN7cutlass13device_kernelIN5flash11enable_sm90INS1_16FlashAttnFwdSm90INS1_25CollectiveMainloopFwdSm90ILi2EN4cute5tupleIJNS5_1CILi1EEES8_S8_EEENS6_IJNS7_ILi64EEESA_SA_EEELi512ENS_6half_tEfNS_4arch4Sm90ELb0ELb0ELb1ELb0ELb1ELb0ELb1ELb0ELb0ELb1ELb0ELb0EEENS1_21CollectiveEpilogueFwdINS6_IJSA_NS7_ILi512EEESA_EEES9_SC_SE_Li256ELb0ELb1ELb0ELb0EEENS1_29StaticPersistentTileSchedulerILb0EEEEEEEEEvNT_6ParamsE,@function
        .size           _ZN7cutlass13device_kernelIN5flash11enable_sm90INS1_16FlashAttnFwdSm90INS1_25CollectiveMainloopFwdSm90ILi2EN4cute5tupleIJNS5_1CILi1EEES8_S8_EEENS6_IJNS7_ILi64EEESA_SA_EEELi512ENS_6half_tEfNS_4arch4Sm90ELb0ELb0ELb1ELb0ELb1ELb0ELb1ELb0ELb0ELb1ELb0ELb0EEENS1_21CollectiveEpilogueFwdINS6_IJSA_NS7_ILi512EEESA_EEES9_SC_SE_Li256ELb0ELb1ELb0ELb0EEENS1_29StaticPersistentTileSchedulerILb0EEEEEEEEEvNT_6ParamsE,(.L_x_15642 - _ZN7cutlass13device_kernelIN5flash11enable_sm90INS1_16FlashAttnFwdSm90INS1_25CollectiveMainloopFwdSm90ILi2EN4cute5tupleIJNS5_1CILi1EEES8_S8_EEENS6_IJNS7_ILi64EEESA_SA_EEELi512ENS_6half_tEfNS_4arch4Sm90ELb0ELb0ELb1ELb0ELb1ELb0ELb1ELb0ELb0ELb1ELb0ELb0EEENS1_21CollectiveEpilogueFwdINS6_IJSA_NS7_ILi512EEESA_EEES9_SC_SE_Li256ELb0ELb1ELb0ELb0EEENS1_29StaticPersistentTileSchedulerILb0EEEEEEEEEvNT_6ParamsE)
        .other          _ZN7cutlass13device_kernelIN5flash11enable_sm90INS1_16FlashAttnFwdSm90INS1_25CollectiveMainloopFwdSm90ILi2EN4cute5tupleIJNS5_1CILi1EEES8_S8_EEENS6_IJNS7_ILi64EEESA_SA_EEELi512ENS_6half_tEfNS_4arch4Sm90ELb0ELb0ELb1ELb0ELb1ELb0ELb1ELb0ELb0ELb1ELb0ELb0EEENS1_21CollectiveEpilogueFwdINS6_IJSA_NS7_ILi512EEESA_EEES9_SC_SE_Li256ELb0ELb1ELb0ELb0EEENS1_29StaticPersistentTileSchedulerILb0EEEEEEEEEvNT_6ParamsE,@"STO_CUDA_ENTRY STV_DEFAULT"
_ZN7cutlass13device_kernelIN5flash11enable_sm90INS1_16FlashAttnFwdSm90INS1_25CollectiveMainloopFwdSm90ILi2EN4cute5tupleIJNS5_1CILi1EEES8_S8_EEENS6_IJNS7_ILi64EEESA_SA_EEELi512ENS_6half_tEfNS_4arch4Sm90ELb0ELb0ELb1ELb0ELb1ELb0ELb1ELb0ELb0ELb1ELb0ELb0EEENS1_21CollectiveEpilogueFwdINS6_IJSA_NS7_ILi512EEESA_EEES9_SC_SE_Li256ELb0ELb1ELb0ELb0EEENS1_29StaticPersistentTileSchedulerILb0EEEEEEEEEvNT_6ParamsE:
[----:B------:R-:W0:Y:S02]  /*0000*/  LDC R1, c[0x0][0x28] ;  /* 0x00000a00ff017b82 */ /* 0x000e240000000800 */
[----:B0-----:R-:W-:Y:S01]  /*0010*/  VIADD R1, R1, 0xffffffd0 ;  /* 0xffffffd001017836 */ /* 0x001fe20000000000 */
[----:B------:R-:W0:Y:S01]  /*0020*/  S2R R5, SR_TID.X ;  /* 0x0000000000057919 */ /* 0x000e220000002100 */
[----:B------:R-:W-:Y:S01]  /*0030*/  ELECT P0, URZ, PT ;  /* 0x00000000003f782f */ /* 0x000fe20003800000 */
[----:B------:R-:W-:Y:S01]  /*0040*/  UMOV UR4, 0x80 ;  /* 0x0000008000047882 */ /* 0x000fe20000000000 */
[----:B------:R-:W-:Y:S01]  /*0050*/  UMOV UR7, 0x100 ;  /* 0x0000010000077882 */ /* 0x000fe20000000000 */
[--C-:B0-----:R-:W-:Y:S02]  /*0060*/  SHF.R.U32.HI R0, RZ, 0x5, R5.reuse ;  /* 0x00000005ff007819 */ /* 0x101fe40000011605 */
[----:B------:R-:W-:-:S03]  /*0070*/  SHF.R.U32.HI R3, RZ, 0x7, R5 ;  /* 0x00000007ff037819 */ /* 0x000fc60000011605 */
[----:B------:R-:W0:Y:S04]  /*0080*/  SHFL.IDX PT, R2, R0, RZ, 0x1f ;  /* 0x00001fff00027589 */ /* 0x000e2800000e0000 */
[----:B------:R-:W1:Y:S01]  /*0090*/  SHFL.IDX PT, R3, R3, RZ, 0x1f ;  /* 0x00001fff03037589 */ /* 0x000e6200000e0000 */
[C---:B0-----:R-:W-:Y:S02]  /*00a0*/  ISETP.NE.OR P0, PT, R2.reuse, RZ, !P0 ;  /* 0x000000ff0200720c */ /* 0x041fe40004705670 */
[----:B------:R-:W-:Y:S01]  /*00b0*/  ISETP.NE.AND P1, PT, R2, RZ, PT ;  /* 0x000000ff0200720c */ /* 0x000fe20003f25270 */
[----:B-1----:R0:W-:Y:S10]  /*00c0*/  STL [R1], R3 ;  /* 0x0000000301007387 */ /* 0x0021f40000100800 */
[----:B------:R-:W-:Y:S01]  /*00d0*/  VOTEU.ALL UP0, P0 ;  /* 0x00000000003f7886 */ /* 0x000fe20000000000 */
[----:B------:R-:W-:Y:S01]  /*00e0*/  VOTEU.ALL UP1, P0 ;  /* 0x00000000003f7886 */ /* 0x000fe20000020000 */
[----:B------:R-:W-:-:S03]  /*00f0*/  VOTEU.ALL UP2, P0 ;  /* 0x00000000003f7886 */ /* 0x000fc60000040000 */
        /* <DEDUP_REMOVED lines=10> */
[----:B------:R0:W1:Y:S01]  /*01a0*/  @!UP0 SYNCS.EXCH.64 URZ, [UR8+0x38800], UR4 ;  /* 0x03880004083f85b2 */ /* 0x0000620008000100 */
[----:B------:R0:W2:Y:S05]  /*01b0*/  @!UP1 SYNCS.EXCH.64 URZ, [UR8+0x38810], UR4 ;  /* 0x03881004083f95b2 */ /* 0x0000aa0008000100 */
[----:B------:R0:W3:Y:S02]  /*01c0*/  @!UP2 SYNCS.EXCH.64 URZ, [UR8+0x38820], UR6 ;  /* 0x03882006083fa5b2 */ /* 0x0000e40008000100 */
[----:B0-----:R-:W-:Y:S05]  /*01d0*/  @P1 BRA `(.L_x_3394) ;  /* 0x0000000000381947 */ /* 0x001fea0003800000 */
        /* <DEDUP_REMOVED lines=9> */
[----:B0-----:R0:W4:Y:S01]  /*0270*/  SYNCS.EXCH.64 URZ, [UR6+0x38830], UR4 ;  /* 0x03883004063f75b2 */ /* 0x0011220008000100 */
[----:B------:R0:W0:Y:S01]  /*0280*/  SYNCS.EXCH.64 URZ, [UR6+0x38840], UR4 ;  /* 0x03884004063f75b2 */ /* 0x0000220008000100 */
[----:B------:R0:W0:Y:S01]  /*0290*/  SYNCS.EXCH.64 URZ, [UR6+0x38838], UR4 ;  /* 0x03883804063f75b2 */ /* 0x0000220008000100 */
[----:B------:R0:W0:Y:S01]  /*02a0*/  SYNCS.EXCH.64 URZ, [UR6+0x38848], UR4 ;  /* 0x03884804063f75b2 */ /* 0x0000220008000100 */
[----:B------:R-:W-:Y:S01]  /*02b0*/  NOP ;  /* 0x0000000000007918 */ /* 0x000fe20000000000 */
.L_x_3394:
        /* <DEDUP_REMOVED lines=22> */
.L_x_3395:
        /* <DEDUP_REMOVED lines=18> */
.L_x_3396:
        /* <DEDUP_REMOVED lines=22> */
.L_x_3397:
        /* <DEDUP_REMOVED lines=22> */
.L_x_3398:
[----:B------:R-:W-:Y:S01]  /*0800*/  ISETP.NE.AND P0, PT, R3, RZ, PT ;  /* 0x000000ff0300720c */ /* 0x000fe20003f05270 */
[----:B------:R-:W-:Y:S01]  /*0810*/  IMAD.MOV.U32 R37, RZ, RZ, 0x1 ;  /* 0x00000001ff257424 */ /* 0x000fe200078e00ff */
[----:B------:R-:W-:Y:S01]  /*0820*/  NOP ;  /* 0x0000000000007918 */ /* 0x000fe20000000000 */
[----:B------:R-:W-:-:S03]  /*0830*/  ULDC.64 UR42, c[0x0][0x208] ;  /* 0x00008200002a7ab9 */ /* 0x000fc60000000a00 */
[----:B------:R-:W-:Y:S01]  /*0840*/  SEL R37, R37, 0x2, !P0 ;  /* 0x0000000225257807 */ /* 0x000fe20004000000 */
[----:B01234-:R-:W-:Y:S06]  /*0850*/  BAR.SYNC.DEFER_BLOCKING 0x0 ;  /* 0x0000000000007b1d */ /* 0x01ffec0000010000 */
[----:B------:R-:W-:Y:S05]  /*0860*/  @!P0 BRA `(.L_x_3399) ;  /* 0x000000a000d48947 */ /* 0x000fea0003800000 */
.L_x_3400:
        /* <DEDUP_REMOVED lines=17> */
[----:B------:R-:W-:Y:S01]  /*0980*/  LOP3.LUT R17, R37, 0x1, RZ, 0xfc, !PT ;  /* 0x0000000125117812 */ /* 0x000fe200078efcff */
[----:B------:R-:W-:Y:S01]  /*0990*/  IMAD.MOV.U32 R207, RZ, RZ, RZ ;  /* 0x000000ffffcf7224 */ /* 0x000fe200078e00ff */
[----:B------:R-:W-:Y:S01]  /*09a0*/  SHF.R.S32.HI R0, RZ, 0x1f, R5 ;  /* 0x0000001fff007819 */ /* 0x000fe20000011405 */
[----:B------:R-:W-:-:S03]  /*09b0*/  UMOV UR36, URZ ;  /* 0x0000003f00247c82 */ /* 0x000fc60008000000 */
[CC--:B------:R-:W-:Y:S02]  /*09c0*/  LEA.HI R4, R0.reuse, R5.reuse, RZ, 0x5 ;  /* 0x0000000500047211 */ /* 0x0c0fe400078f28ff */
[CC--:B------:R-:W-:Y:S02]  /*09d0*/  LEA.HI R2, R0.reuse, R5.reuse, RZ, 0x4 ;  /* 0x0000000500027211 */ /* 0x0c0fe400078f20ff */
[--C-:B------:R-:W-:Y:S02]  /*09e0*/  SHF.R.S32.HI R11, RZ, 0x5, R4.reuse ;  /* 0x00000005ff0b7819 */ /* 0x100fe40000011404 */
[----:B------:R-:W-:Y:S02]  /*09f0*/  SHF.R.S32.HI R6, RZ, 0x1f, R4 ;  /* 0x0000001fff067819 */ /* 0x000fe40000011404 */
[----:B------:R-:W-:Y:S02]  /*0a00*/  LEA.HI R7, R0, R5, RZ, 0x2 ;  /* 0x0000000500077211 */ /* 0x000fe400078f10ff */
[----:B------:R-:W-:-:S02]  /*0a10*/  LOP3.LUT R4, R2, 0xfffffff0, RZ, 0xc0, !PT ;  /* 0xfffffff002047812 */ /* 0x000fc400078ec0ff */
[----:B------:R-:W-:Y:S02]  /*0a20*/  SHF.R.S32.HI R9, RZ, 0x4, R2 ;  /* 0x00000004ff097819 */ /* 0x000fe40000011402 */
[----:B------:R-:W-:Y:S01]  /*0a30*/  LOP3.LUT R8, R7, 0xfffffffc, RZ, 0xc0, !PT ;  /* 0xfffffffc07087812 */ /* 0x000fe200078ec0ff */
[C---:B------:R-:W-:Y:S01]  /*0a40*/  IMAD.IADD R7, R5.reuse, 0x1, -R4 ;  /* 0x0000000105077824 */ /* 0x040fe200078e0a04 */
[CC--:B------:R-:W-:Y:S01]  /*0a50*/  LEA.HI R3, R0.reuse, R5.reuse, RZ, 0x7 ;  /* 0x0000000500037211 */ /* 0x0c0fe200078f38ff */
[----:B0-----:R-:W-:Y:S01]  /*0a60*/  ULEA UR38, UR37, UR38, 0x18 ;  /* 0x0000002625267291 */ /* 0x001fe2000f8ec03f */
[----:B------:R-:W-:Y:S01]  /*0a70*/  LEA.HI R215, R0, R5, RZ, 0x3 ;  /* 0x0000000500d77211 */ /* 0x000fe200078f18ff */
[----:B------:R-:W-:Y:S01]  /*0a80*/  IMAD.IADD R10, R5, 0x1, -R8 ;  /* 0x00000001050a7824 */ /* 0x000fe200078e0a08 */
[----:B------:R-:W-:Y:S02]  /*0a90*/  LEA.HI R6, R6, R11, RZ, 0x2 ;  /* 0x0000000b06067211 */ /* 0x000fe400078f10ff */
[----:B------:R-:W-:-:S02]  /*0aa0*/  LEA.HI R4, R2, R9, RZ, 0x1 ;  /* 0x0000000902047211 */ /* 0x000fc400078f08ff */
[----:B------:R-:W-:Y:S02]  /*0ab0*/  LOP3.LUT R0, R3, 0xffffff80, RZ, 0xc0, !PT ;  /* 0xffffff8003007812 */ /* 0x000fe400078ec0ff */
[----:B------:R-:W-:Y:S02]  /*0ac0*/  LOP3.LUT R12, R215, 0xfffffff8, RZ, 0xc0, !PT ;  /* 0xfffffff8d70c7812 */ /* 0x000fe400078ec0ff */
[----:B------:R-:W-:Y:S01]  /*0ad0*/  SHF.R.S32.HI R214, RZ, 0x7, R3 ;  /* 0x00000007ffd67819 */ /* 0x000fe20000011403 */
[C---:B------:R-:W-:Y:S01]  /*0ae0*/  IMAD.IADD R0, R5.reuse, 0x1, -R0 ;  /* 0x0000000105007824 */ /* 0x040fe200078e0a00 */
[----:B------:R-:W-:Y:S01]  /*0af0*/  LOP3.LUT R6, R6, 0x3ffffc, RZ, 0xc0, !PT ;  /* 0x003ffffc06067812 */ /* 0x000fe200078ec0ff */
[----:B------:R-:W-:Y:S01]  /*0b00*/  IMAD.IADD R213, R5, 0x1, -R12 ;  /* 0x0000000105d57824 */ /* 0x000fe200078e0a0c */
[----:B------:R-:W-:Y:S01]  /*0b10*/  LOP3.LUT R4, R4, 0x1ffffffe, RZ, 0xc0, !PT ;  /* 0x1ffffffe04047812 */ /* 0x000fe200078ec0ff */
[--C-:B------:R-:W-:Y:S01]  /*0b20*/  IMAD R5, R214, 0x100, R7.reuse ;  /* 0x00000100d6057824 */ /* 0x100fe200078e0207 */
[----:B------:R-:W-:Y:S01]  /*0b30*/  SHF.R.S32.HI R2, RZ, 0x1f, R7 ;  /* 0x0000001fff027819 */ /* 0x000fe20000011407 */
[----:B------:R-:W-:Y:S01]  /*0b40*/  IMAD.IADD R6, R11, 0x1, -R6 ;  /* 0x000000010b067824 */ /* 0x000fe200078e0a06 */
[----:B------:R-:W-:Y:S01]  /*0b50*/  LEA.HI R3, R3, R214, RZ, 0x1 ;  /* 0x000000d603037211 */ /* 0x000fe200078f08ff */
[----:B------:R-:W-:Y:S01]  /*0b60*/  IMAD.IADD R9, R9, 0x1, -R4 ;  /* 0x0000000109097824 */ /* 0x000fe200078e0a04 */
[----:B------:R-:W-:Y:S01]  /*0b70*/  LEA.HI R2, R2, R7, RZ, 0x3 ;  /* 0x0000000702027211 */ /* 0x000fe200078f18ff */
[----:B------:R-:W-:Y:S01]  /*0b80*/  IMAD R12, R6, 0x10, R5 ;  /* 0x00000010060c7824 */ /* 0x000fe200078e0205 */
[----:B------:R-:W-:Y:S01]  /*0b90*/  LEA.HI R4, R10, R10, RZ, 0x1 ;  /* 0x0000000a0a047211 */ /* 0x000fe200078f08ff */
[----:B------:R-:W-:Y:S01]  /*0ba0*/  IMAD.SHL.U32 R9, R9, 0x8, RZ ;  /* 0x0000000809097824 */ /* 0x000fe200078e00ff */
[----:B------:R-:W-:Y:S01]  /*0bb0*/  SHF.L.U32 R6, R2, 0x6, RZ ;  /* 0x0000000602067819 */ /* 0x000fe200000006ff */
[----:B------:R-:W-:Y:S01]  /*0bc0*/  IMAD.SHL.U32 R18, R213, 0x8, RZ ;  /* 0x00000008d5127824 */ /* 0x000fe200078e00ff */
[----:B------:R-:W-:Y:S01]  /*0bd0*/  LOP3.LUT R13, R4, 0x1ffffffe, RZ, 0xc0, !PT ;  /* 0x1ffffffe040d7812 */ /* 0x000fe200078ec0ff */
[----:B------:R-:W-:Y:S01]  /*0be0*/  IMAD.U32 R219, R12, 0x40, R9 ;  /* 0x000000400cdb7824 */ /* 0x000fe200078e0009 */
[----:B------:R-:W-:Y:S01]  /*0bf0*/  LOP3.LUT R4, R2, 0xfffffff8, RZ, 0xc0, !PT ;  /* 0xfffffff802047812 */ /* 0x000fe200078ec0ff */
[----:B------:R-:W-:Y:S01]  /*0c00*/  VIADD R192, R18, 0x40 ;  /* 0x0000004012c07836 */ /* 0x000fe20000000000 */
[----:B------:R-:W-:Y:S01]  /*0c10*/  LOP3.LUT R8, R6, 0x7ffffe00, RZ, 0xc0, !PT ;  /* 0x7ffffe0006087812 */ /* 0x000fe200078ec0ff */
[----:B------:R-:W-:Y:S01]  /*0c20*/  IMAD.IADD R15, R10, 0x1, -R13 ;  /* 0x000000010a0f7824 */ /* 0x000fe200078e0a0d */
[----:B------:R-:W-:Y:S01]  /*0c30*/  SHF.R.S32.HI R5, RZ, 0x1f, R0 ;  /* 0x0000001fff057819 */ /* 0x000fe20000011400 */
[----:B------:R-:W-:Y:S01]  /*0c40*/  IMAD.IADD R6, R7, 0x1, -R4 ;  /* 0x0000000107067824 */ /* 0x000fe200078e0a04 */
[----:B------:R-:W-:Y:S01]  /*0c50*/  LOP3.LUT R3, R3, 0xfffffe, RZ, 0xc0, !PT ;  /* 0x00fffffe03037812 */ /* 0x000fe200078ec0ff */
[----:B------:R-:W-:Y:S01]  /*0c60*/  IMAD R11, R11, 0x400, R8 ;  /* 0x000004000b0b7824 */ /* 0x000fe200078e0208 */
[----:B------:R-:W-:Y:S01]  /*0c70*/  LEA.HI R2, R5, R0, RZ, 0x2 ;  /* 0x0000000005027211 */ /* 0x000fe200078f10ff */
[C---:B------:R-:W-:Y:S01]  /*0c80*/  IMAD.SHL.U32 R8, R6.reuse, 0x40, RZ ;  /* 0x0000004006087824 */ /* 0x040fe200078e00ff */
[----:B------:R-:W-:Y:S01]  /*0c90*/  R2P PR, R6, 0x6 ;  /* 0x0000000606007804 */ /* 0x000fe20000000000 */
[C---:B------:R-:W-:Y:S01]  /*0ca0*/  VIADD R191, R18.reuse, 0x80 ;  /* 0x0000008012bf7836 */ /* 0x040fe20000000000 */
[--C-:B------:R-:W-:Y:S01]  /*0cb0*/  SHF.R.S32.HI R4, RZ, 0x2, R2.reuse ;  /* 0x00000002ff047819 */ /* 0x100fe20000011402 */
[----:B------:R-:W-:Y:S01]  /*0cc0*/  VIADD R190, R18, 0xc0 ;  /* 0x000000c012be7836 */ /* 0x000fe20000000000 */
[----:B------:R-:W-:Y:S01]  /*0cd0*/  LOP3.LUT R8, R8, 0x1c0, RZ, 0xc0, !PT ;  /* 0x000001c008087812 */ /* 0x000fe200078ec0ff */
[C---:B------:R-:W-:Y:S01]  /*0ce0*/  VIADD R189, R18.reuse, 0x100 ;  /* 0x0000010012bd7836 */ /* 0x040fe20000000000 */
[----:B------:R-:W-:Y:S01]  /*0cf0*/  SHF.R.S32.HI R7, RZ, 0x1f, R2 ;  /* 0x0000001fff077819 */ /* 0x000fe20000011402 */
[----:B------:R-:W-:Y:S01]  /*0d00*/  VIADD R188, R18, 0x140 ;  /* 0x0000014012bc7836 */ /* 0x000fe20000000000 */
[----:B------:R-:W-:Y:S01]  /*0d10*/  LOP3.LUT R9, R8, 0x8, R9, 0xf8, !PT ;  /* 0x0000000808097812 */ /* 0x000fe200078ef809 */
[C---:B------:R-:W-:Y:S01]  /*0d20*/  VIADD R217, R18.reuse, 0x180 ;  /* 0x0000018012d97836 */ /* 0x040fe20000000000 */
[----:B------:R-:W-:Y:S01]  /*0d30*/  SHF.R.U32.HI R8, RZ, 0x3, R8 ;  /* 0x00000003ff087819 */ /* 0x000fe20000011608 */
[----:B------:R-:W-:Y:S01]  /*0d40*/  VIADD R216, R18, 0x1c0 ;  /* 0x000001c012d87836 */ /* 0x000fe20000000000 */
[----:B------:R-:W-:Y:S01]  /*0d50*/  LEA.HI R7, R7, R4, RZ, 0x3 ;  /* 0x0000000407077211 */ /* 0x000fe200078f18ff */
[----:B------:R-:W-:Y:S01]  /*0d60*/  IMAD.IADD R3, R214, 0x1, -R3 ;  /* 0x00000001d6037824 */ /* 0x000fe200078e0a03 */
[----:B------:R-:W-:-:S02]  /*0d70*/  LOP3.LUT R8, R9, R8, RZ, 0x3c, !PT ;  /* 0x0000000809087212 */ /* 0x000fc400078e3cff */
[----:B------:R-:W-:Y:S01]  /*0d80*/  LEA.HI R5, R5, R0, RZ, 0x5 ;  /* 0x0000000005057211 */ /* 0x000fe200078f28ff */
[----:B------:R-:W-:Y:S01]  /*0d90*/  IMAD.SHL.U32 R22, R3, 0x100, RZ ;  /* 0x0000010003167824 */ /* 0x000fe200078e00ff */
[----:B------:R-:W-:Y:S01]  /*0da0*/  LOP3.LUT R7, R7, 0xfffffff8, RZ, 0xc0, !PT ;  /* 0xfffffff807077812 */ /* 0x000fe200078ec0ff */
[----:B------:R-:W-:Y:S01]  /*0db0*/  IMAD.IADD R8, R11, 0x1, R8 ;  /* 0x000000010b087824 */ /* 0x000fe200078e0208 */
[----:B------:R-:W-:Y:S02]  /*0dc0*/  LOP3.LUT R13, R2, 0x7ffffffc, RZ, 0xc0, !PT ;  /* 0x7ffffffc020d7812 */ /* 0x000fe400078ec0ff */
[----:B------:R-:W-:Y:S01]  /*0dd0*/  SHF.R.S32.HI R5, RZ, 0x5, R5 ;  /* 0x00000005ff057819 */ /* 0x000fe20000011405 */
[----:B------:R-:W-:Y:S01]  /*0de0*/  IMAD.IADD R16, R4, 0x1, -R7 ;  /* 0x0000000104107824 */ /* 0x000fe200078e0a07 */
[----:B------:R-:W-:Y:S01]  /*0df0*/  LEA R184, R8, UR38, 0x1 ;  /* 0x0000002608b87c11 */ /* 0x000fe2000f8e08ff */
[----:B------:R-:W-:Y:S01]  /*0e00*/  IMAD.IADD R13, R0, 0x1, -R13 ;  /* 0x00000001000d7824 */ /* 0x000fe200078e0a0d */
[----:B------:R-:W-:Y:S01]  /*0e10*/  SEL R185, R185, 0xffffffe0, !P1 ;  /* 0xffffffe0b9b97807 */ /* 0x000fe20004800000 */
[----:B------:R-:W-:Y:S01]  /*0e20*/  IMAD R16, R5, 0x10, R16 ;  /* 0x0000001005107824 */ /* 0x000fe200078e0210 */
[C---:B------:R-:W-:Y:S01]  /*0e30*/  IADD3 R186, R184.reuse, 0x36400, RZ ;  /* 0x00036400b8ba7810 */ /* 0x040fe20007ffe0ff */
[----:B------:R-:W-:Y:S01]  /*0e40*/  VIADD R23, R184, 0x36440 ;  /* 0x00036440b8177836 */ /* 0x000fe20000000000 */
[----:B------:R-:W-:Y:S01]  /*0e50*/  MOV R2, RZ ;  /* 0x000000ff00027202 */ /* 0x000fe20000000f00 */
[----:B------:R-:W-:Y:S01]  /*0e60*/  IMAD.SHL.U32 R19, R13, 0x2, RZ ;  /* 0x000000020d137824 */ /* 0x000fe200078e00ff */
[----:B------:R-:W-:Y:S01]  /*0e70*/  SHF.R.S32.HI R215, RZ, 0x3, R215 ;  /* 0x00000003ffd77819 */ /* 0x000fe200000114d7 */
[C---:B------:R-:W-:Y:S01]  /*0e80*/  @P2 VIADD R23, R186.reuse, 0xffffffc0 ;  /* 0xffffffc0ba172836 */ /* 0x040fe20000000000 */
[----:B------:R-:W-:Y:S01]  /*0e90*/  SHF.R.S32.HI R226, RZ, 0x1f, R192 ;  /* 0x0000001fffe27819 */ /* 0x000fe200000114c0 */
[----:B------:R-:W-:Y:S01]  /*0ea0*/  IMAD.IADD R186, R186, 0x1, R185 ;  /* 0x00000001baba7824 */ /* 0x000fe200078e02b9 */
[----:B------:R-:W-:Y:S01]  /*0eb0*/  SHF.R.S32.HI R225, RZ, 0x1f, R191 ;  /* 0x0000001fffe17819 */ /* 0x000fe200000114bf */
[----:B------:R-:W-:Y:S01]  /*0ec0*/  IMAD R218, R15, 0x8, R16 ;  /* 0x000000080fda7824 */ /* 0x000fe200078e0210 */
[----:B------:R-:W-:Y:S01]  /*0ed0*/  SHF.R.S32.HI R224, RZ, 0x1f, R190 ;  /* 0x0000001fffe07819 */ /* 0x000fe200000114be */
[----:B------:R-:W-:Y:S01]  /*0ee0*/  IMAD.IADD R185, R185, 0x1, R23 ;  /* 0x00000001b9b97824 */ /* 0x000fe200078e0217 */
[----:B------:R-:W-:-:S02]  /*0ef0*/  SHF.R.S32.HI R223, RZ, 0x1f, R189 ;  /* 0x0000001fffdf7819 */ /* 0x000fc400000114bd */
[----:B------:R-:W-:Y:S02]  /*0f00*/  SHF.R.S32.HI R222, RZ, 0x1f, R188 ;  /* 0x0000001fffde7819 */ /* 0x000fe400000114bc */
[----:B------:R-:W-:Y:S02]  /*0f10*/  SHF.R.S32.HI R221, RZ, 0x1f, R217 ;  /* 0x0000001fffdd7819 */ /* 0x000fe400000114d9 */
[----:B------:R-:W-:-:S07]  /*0f20*/  SHF.R.S32.HI R220, RZ, 0x1f, R216 ;  /* 0x0000001fffdc7819 */ /* 0x000fce00000114d8 */
.L_x_3437:
[----:B--2---:R-:W2:Y:S01]  /*0f30*/  LDL R3, [R1] ;  /* 0x0000000001037983 */ /* 0x004ea20000100800 */
[----:B0-----:R-:W0:Y:S01]  /*0f40*/  LDC R0, c[0x0][0xd44] ;  /* 0x00035100ff007b82 */ /* 0x001e220000000800 */
[----:B------:R-:W-:Y:S01]  /*0f50*/  ULDC UR4, c[0x0][0xd38] ;  /* 0x00034e0000047ab9 */ /* 0x000fe20000000800 */
[----:B------:R-:W-:Y:S01]  /*0f60*/  ULDC.64 UR6, c[0x0][0x418] ;  /* 0x0001060000067ab9 */ /* 0x000fe20000000a00 */
[----:B------:R-:W-:Y:S02]  /*0f70*/  UISETP.NE.AND UP1, UPT, UR4, 0x1, UPT ;  /* 0x000000010400788c */ /* 0x000fe4000bf25270 */
[----:B------:R-:W-:Y:S01]  /*0f80*/  UISETP.NE.U32.AND UP0, UPT, UR6, URZ, UPT ;  /* 0x0000003f0600728c */ /* 0x000fe2000bf05070 */
[----:B------:R-:W-:Y:S02]  /*0f90*/  UMOV UR40, UR39 ;  /* 0x0000002700287c82 */ /* 0x000fe40008000000 */
[----:B-1----:R-:W1:Y:S01]  /*0fa0*/  LDC R152, c[0x0][0x2f0] ;  /* 0x0000bc00ff987b82 */ /* 0x002e620000000800 */
[----:B------:R-:W-:Y:S01]  /*0fb0*/  UISETP.NE.AND.EX UP0, UPT, UR7, URZ, UPT, UP0 ;  /* 0x0000003f0700728c */ /* 0x000fe2000bf05300 */
[----:B------:R-:W-:-:S04]  /*0fc0*/  UMOV UR41, UR39 ;  /* 0x0000002700297c82 */ /* 0x000fc80008000000 */
[----:B------:R-:W-:Y:S01]  /*0fd0*/  @UP1 ULDC UR4, c[0x0][0xd3c] ;  /* 0x00034f0000041ab9 */ /* 0x000fe20000000800 */
[----:B------:R-:W-:Y:S01]  /*0fe0*/  @UP1 ULDC UR6, c[0x0][0xd40] ;  /* 0x0003500000061ab9 */ /* 0x000fe20000000800 */
[----:B------:R-:W-:-:S04]  /*0ff0*/  UIMAD.WIDE.U32 UR4, UR39, UR4, URZ ;  /* 0x00000004270472a5 */ /* 0x000fc8000f8e003f */
[----:B------:R-:W-:-:S03]  /*1000*/  @UP1 USHF.R.U32.HI UR40, URZ, UR6, UR5 ;  /* 0x000000063f281299 */ /* 0x000fc60008011605 */
[----:B------:R-:W-:Y:S01]  /*1010*/  ULDC UR4, c[0x0][0x424] ;  /* 0x0001090000047ab9 */ /* 0x000fe20000000800 */
[----:B0-----:R-:W-:Y:S01]  /*1020*/  ISETP.NE.AND P0, PT, R0, 0x1, PT ;  /* 0x000000010000780c */ /* 0x001fe20003f05270 */
[----:B------:R-:W-:Y:S01]  /*1030*/  USEL UR4, UR4, 0x1, UP0 ;  /* 0x0000000104047887 */ /* 0x000fe20008000000 */
[----:B------:R-:W-:-:S05]  /*1040*/  IMAD.U32 R187, RZ, RZ, UR40 ;  /* 0x00000028ffbb7e24 */ /* 0x000fca000f8e00ff */
[----:B-1----:R-:W-:-:S06]  /*1050*/  IMAD R152, R152, UR4, RZ ;  /* 0x0000000498987c24 */ /* 0x002fcc000f8e02ff */
[----:B---3--:R-:W0:Y:S02]  /*1060*/  @P0 LDC.64 R4, c[0x0][0xd48] ;  /* 0x00035200ff040b82 */ /* 0x008e240000000a00 */
[----:B0-----:R-:W-:-:S05]  /*1070*/  @P0 IMAD.HI.U32 R0, R4, UR40, RZ ;  /* 0x0000002804000c27 */ /* 0x001fca000f8e00ff */
[----:B------:R-:W-:Y:S02]  /*1080*/  @P0 SHF.R.U32.HI R187, RZ, R5, R0 ;  /* 0x00000005ffbb0219 */ /* 0x000fe40000011600 */
[----:B--2---:R-:W-:-:S13]  /*1090*/  ISETP.NE.AND P1, PT, R3, 0x1, PT ;  /* 0x000000010300780c */ /* 0x004fda0003f25270 */
[----:B----4-:R-:W-:Y:S05]  /*10a0*/  @!P1 BRA `(.L_x_3401) ;  /* 0x0000001400d89947 */ /* 0x010fea0003800000 */
[----:B------:R-:W0:Y:S01]  /*10b0*/  SHFL.IDX PT, R0, R214, RZ, 0x1f ;  /* 0x00001fffd6007589 */ /* 0x000e2200000e0000 */
[----:B------:R-:W-:Y:S01]  /*10c0*/  UMOV UR9, 0x40000040 ;  /* 0x4000004000097882 */ /* 0x000fe20000000000 */
[----:B------:R-:W-:Y:S01]  /*10d0*/  UMOV UR11, 0x40000040 ;  /* 0x40000040000b7882 */ /* 0x000fe20000000000 */
[----:B------:R-:W-:Y:S01]  /*10e0*/  UMOV UR13, 0x40000040 ;  /* 0x40000040000d7882 */ /* 0x000fe20000000000 */
[----:B------:R-:W-:Y:S01]  /*10f0*/  BAR.SYNC.DEFER_BLOCKING 0xe, 0x100 ;  /* 0x0384000000007b1d */ /* 0x000fe20000010000 */
[----:B------:R-:W-:-:S05]  /*1100*/  ISETP.NE.AND P1, PT, R17, 0x3, PT ;  /* 0x000000031100780c */ /* 0x000fca0003f25270 */
[----:B------:R-:W-:Y:S01]  /*1110*/  UMOV UR15, 0x40000040 ;  /* 0x40000040000f7882 */ /* 0x000fe20000000000 */
[----:B------:R-:W-:Y:S01]  /*1120*/  UMOV UR17, 0x40000040 ;  /* 0x4000004000117882 */ /* 0x000fe20000000000 */
[----:B------:R-:W-:Y:S01]  /*1130*/  UMOV UR19, 0x40000040 ;  /* 0x4000004000137882 */ /* 0x000fe20000000000 */
[----:B------:R-:W-:Y:S01]  /*1140*/  UMOV UR7, 0x40000040 ;  /* 0x4000004000077882 */ /* 0x000fe20000000000 */
[----:B0-----:R-:W-:Y:S01]  /*1150*/  R2UR UR4, R0 ;  /* 0x00000000000472ca */ /* 0x001fe200000e0000 */
[----:B------:R-:W-:-:S12]  /*1160*/  WARPGROUP.ARRIVE ;  /* 0x00000000000079c5 */ /* 0x000fd80000000000 */
[----:B------:R-:W-:-:S04]  /*1170*/  ULEA.HI UR5, UR4, UR4, URZ, 0x1 ;  /* 0x0000000404057291 */ /* 0x000fc8000f8f083f */
[----:B------:R-:W-:-:S04]  /*1180*/  ULOP3.LUT UR5, UR5, 0x1fffe, URZ, 0xc0, !UPT ;  /* 0x0001fffe05057892 */ /* 0x000fc8000f8ec03f */
[----:B------:R-:W-:Y:S02]  /*1190*/  UIADD3 UR5, UR4, -UR5, URZ ;  /* 0x8000000504057290 */ /* 0x000fe4000fffe03f */
[----:B------:R-:W-:Y:S02]  /*11a0*/  UIADD3 UR4, UR38, 0x36400, URZ ;  /* 0x0003640026047890 */ /* 0x000fe4000fffe03f */
[----:B------:R-:W-:Y:S02]  /*11b0*/  ULEA UR5, UR5, UR38, 0xf ;  /* 0x0000002605057291 */ /* 0x000fe4000f8e783f */
[----:B------:R-:W-:Y:S02]  /*11c0*/  USHF.R.U32.HI UR4, URZ, 0x4, UR4 ;  /* 0x000000043f047899 */ /* 0x000fe40008011604 */
[----:B------:R-:W-:Y:S02]  /*11d0*/  UIADD3 UR5, UR5, 0x400, URZ ;  /* 0x0000040005057890 */ /* 0x000fe4000fffe03f */
[----:B------:R-:W-:-:S02]  /*11e0*/  ULOP3.LUT UR4, UR4, 0x3fff, URZ, 0xc0, !UPT ;  /* 0x00003fff04047892 */ /* 0x000fc4000f8ec03f */
[----:B------:R-:W-:Y:S02]  /*11f0*/  USHF.R.U32.HI UR5, URZ, 0x4, UR5 ;  /* 0x000000043f057899 */ /* 0x000fe40008011605 */
[----:B------:R-:W-:Y:S02]  /*1200*/  ULOP3.LUT UR8, UR4, 0x10000, URZ, 0xfc, !UPT ;  /* 0x0001000004087892 */ /* 0x000fe4000f8efc3f */
[----:B------:R-:W-:Y:S02]  /*1210*/  ULOP3.LUT UR5, UR5, 0x3fff, URZ, 0xc0, !UPT ;  /* 0x00003fff05057892 */ /* 0x000fe4000f8ec03f */
[----:B------:R-:W-:Y:S02]  /*1220*/  UIADD3 UR12, UR8, 0x2, URZ ;  /* 0x00000002080c7890 */ /* 0x000fe4000fffe03f */
[----:B------:R-:W-:Y:S02]  /*1230*/  ULOP3.LUT UR20, UR5, 0x2000000, URZ, 0xfc, !UPT ;  /* 0x0200000005147892 */ /* 0x000fe4000f8efc3f */
[----:B------:R-:W-:-:S02]  /*1240*/  UIADD3 UR16, UR8, 0x4, URZ ;  /* 0x0000000408107890 */ /* 0x000fc4000fffe03f */
[----:B------:R-:W-:Y:S02]  /*1250*/  ULEA UR10, UR36, UR20, 0xc ;  /* 0x00000014240a7291 */ /* 0x000fe4000f8e603f */
[----:B------:R-:W-:Y:S02]  /*1260*/  UIADD3 UR4, UR8, 0x6, URZ ;  /* 0x0000000608047890 */ /* 0x000fe4000fffe03f */
[----:B------:R-:W-:Y:S02]  /*1270*/  UIADD3 UR14, UR10, 0x80, URZ ;  /* 0x000000800a0e7890 */ /* 0x000fe4000fffe03f */
[----:B------:R-:W-:Y:S02]  /*1280*/  UIADD3 UR18, UR10, 0x100, URZ ;  /* 0x000001000a127890 */ /* 0x000fe4000fffe03f */
[----:B------:R-:W-:Y:S02]  /*1290*/  UIADD3 UR6, UR10, 0x180, URZ ;  /* 0x000001800a067890 */ /* 0x000fe4000fffe03f */
[----:B------:R-:W-:Y:S01]  /*12a0*/  HGMMA.64x256x16.F32 R24, gdesc[UR8].tnspB, RZ, !UPT, gsb0 ;  /* 0x43e00000081879f0 */ /* 0x000fe2000c0008ff */
[----:B------:R-:W-:-:S02]  /*12b0*/  UMOV UR5, 0x40000040 ;  /* 0x4000004000057882 */ /* 0x000fc40000000000 */
        /* <DEDUP_REMOVED lines=16> */
.L_x_3402:
[----:B------:R-:W-:Y:S01]  /*13c0*/  ULEA UR6, UR36, UR38, 0x3 ;  /* 0x0000002624067291 */ /* 0x000fe2000f8e183f */
[----:B------:R-:W-:-:S03]  /*13d0*/  ISETP.GE.AND P0, PT, R152, 0x41, PT ;  /* 0x000000419800780c */ /* 0x000fc60003f06270 */
[----:B------:R-:W-:-:S04]  /*13e0*/  UIADD3 UR6, UR6, 0x38860, URZ ;  /* 0x0003886006067890 */ /* 0x000fc8000fffe03f */
[----:B------:R-:W-:-:S09]  /*13f0*/  UPRMT UR6, UR37, 0x654, UR6 ;  /* 0x0000065425067896 */ /* 0x000fd20008000006 */
[----:B------:R-:W-:Y:S01]  /*1400*/  SYNCS.ARRIVE.TRANS64.RED.A1T0 RZ, [UR6], RZ ;  /* 0x000000ffffff79a7 */ /* 0x000fe20008100406 */
[----:B------:R-:W-:Y:S05]  /*1410*/  @!P0 BRA `(.L_x_3403) ;  /* 0x0000000800c08947 */ /* 0x000fea0003800000 */
[----:B------:R-:W-:-:S05]  /*1420*/  VIADD R152, R152, 0x3f ;  /* 0x0000003f98987836 */ /* 0x000fca0000000000 */
[----:B------:R-:W-:-:S04]  /*1430*/  SHF.R.S32.HI R3, RZ, 0x1f, R152 ;  /* 0x0000001fff037819 */ /* 0x000fc80000011498 */
[----:B------:R-:W-:-:S04]  /*1440*/  LEA.HI R3, R3, R152, RZ, 0x6 ;  /* 0x0000009803037211 */ /* 0x000fc800078f30ff */
[----:B------:R-:W-:-:S07]  /*1450*/  LEA.HI.SX32 R3, R3, 0xfffffffe, 0x1a ;  /* 0xfffffffe03037811 */ /* 0x000fce00078fd2ff */
.L_x_3405:
[----:B------:R-:W-:Y:S01]  /*1460*/  BAR.SYNC.DEFER_BLOCKING 0xe, 0x100 ;  /* 0x0384000000007b1d */ /* 0x000fe20000010000 */
[----:B------:R-:W-:Y:S01]  /*1470*/  IMAD.U32 R5, RZ, RZ, UR36 ;  /* 0x00000024ff057e24 */ /* 0x000fe2000f8e00ff */
[----:B------:R-:W-:Y:S01]  /*1480*/  UIADD3 UR36, UR36, 0x1, URZ ;  /* 0x0000000124247890 */ /* 0x000fe2000fffe03f */
[C---:B------:R-:W-:Y:S01]  /*1490*/  ISETP.GT.AND P0, PT, R3.reuse, RZ, PT ;  /* 0x000000ff0300720c */ /* 0x040fe20003f04270 */
[----:B------:R-:W-:Y:S02]  /*14a0*/  VIADD R3, R3, 0xffffffff ;  /* 0xffffffff03037836 */ /* 0x000fe40000000000 */
[----:B------:R-:W-:Y:S01]  /*14b0*/  IMAD R0, R5, 0x40, R16 ;  /* 0x0000004005007824 */ /* 0x000fe200078e0210 */
[----:B------:R-:W-:Y:S01]  /*14c0*/  UISETP.NE.AND UP0, UPT, UR36, 0x2, UPT ;  /* 0x000000022400788c */ /* 0x000fe2000bf05270 */
[----:B------:R-:W-:Y:S01]  /*14d0*/  UMOV UR11, 0x40000040 ;  /* 0x40000040000b7882 */ /* 0x000fe20000000000 */
[----:B------:R-:W-:Y:S02]  /*14e0*/  UMOV UR15, 0x40000040 ;  /* 0x40000040000f7882 */ /* 0x000fe40000000000 */
[----:B------:R-:W-:Y:S01]  /*14f0*/  LEA R0, R0, UR38, 0x2 ;  /* 0x0000002600007c11 */ /* 0x000fe2000f8e10ff */
[----:B------:R-:W-:Y:S01]  /*1500*/  USEL UR36, UR36, URZ, UP0 ;  /* 0x0000003f24247287 */ /* 0x000fe20008000000 */
[----:B------:R-:W-:Y:S01]  /*1510*/  UMOV UR19, 0x40000040 ;  /* 0x4000004000137882 */ /* 0x000fe20000000000 */
[----:B------:R-:W-:-:S02]  /*1520*/  UMOV UR7, 0x40000040 ;  /* 0x4000004000077882 */ /* 0x000fc40000000000 */
[----:B------:R-:W-:-:S04]  /*1530*/  ULEA UR10, UR36, UR20, 0xc ;  /* 0x00000014240a7291 */ /* 0x000fc8000f8e603f */
[----:B------:R-:W-:Y:S02]  /*1540*/  UIADD3 UR14, UR10, 0x80, URZ ;  /* 0x000000800a0e7890 */ /* 0x000fe4000fffe03f */
[----:B------:R-:W-:Y:S01]  /*1550*/  UIADD3 UR18, UR10, 0x100, URZ ;  /* 0x000001000a127890 */ /* 0x000fe2000fffe03f */
[----:B------:R-:W0:Y:S01]  /*1560*/  LDS R4, [R0+0x38400] ;  /* 0x0384000000047984 */ /* 0x000e220000000800 */
[----:B------:R-:W-:-:S03]  /*1570*/  UIADD3 UR6, UR10, 0x180, URZ ;  /* 0x000001800a067890 */ /* 0x000fc6000fffe03f */
        /* <DEDUP_REMOVED lines=128> */
[----:B------:R-:W-:-:S06]  /*1d80*/  FMUL.FTZ R151, R151, R5 ;  /* 0x0000000597977220 */ /* 0x000fcc0000410000 */
[----:B------:R-:W-:-:S06]  /*1d90*/  WARPGROUP.ARRIVE ;  /* 0x00000000000079c5 */ /* 0x000fcc0000000000 */
        /* <DEDUP_REMOVED lines=12> */
[----:B------:R-:W-:Y:S01]  /*1e60*/  HGMMA.64x256x16.F32 R24, gdesc[UR4].tnspB, R24, gsb0 ;  /* 0x43e00000041879f0 */ /* 0x000fe20008000818 */
[----:B------:R-:W-:-:S06]  /*1e70*/  USEL UR6, URZ, 0x1, UP0 ;  /* 0x000000013f067887 */ /* 0x000fcc0008000000 */
[----:B------:R-:W-:Y:S01]  /*1e80*/  LOP3.LUT R2, R2, UR6, RZ, 0x3c, !PT ;  /* 0x0000000602027c12 */ /* 0x000fe2000f8e3cff */
[----:B------:R-:W-:Y:S02]  /*1e90*/  WARPGROUP.DEPBAR.LE gsb0, 0x0 ;  /* 0x00008000000079c5 */ /* 0x000fe40000010000 */
[----:B------:R-:W-:Y:S06]  /*1ea0*/  BAR.ARV 0xf, 0x100 ;  /* 0x03c4000000007b1d */ /* 0x000fec0000002000 */
[----:B------:R-:W-:Y:S05]  /*1eb0*/  @!P1 BRA `(.L_x_3404) ;  /* 0x0000000000049947 */ /* 0x000fea0003800000 */
[----:B------:R-:W-:Y:S01]  /*1ec0*/  BPT.TRAP 0x1 ;  /* 0x000000040000795c */ /* 0x000fe20000300000 */
.L_x_3404:
[----:B------:R-:W-:-:S04]  /*1ed0*/  ULEA UR6, UR36, UR38, 0x3 ;  /* 0x0000002624067291 */ /* 0x000fc8000f8e183f */
[----:B------:R-:W-:-:S04]  /*1ee0*/  UIADD3 UR6, UR6, 0x38860, URZ ;  /* 0x0003886006067890 */ /* 0x000fc8000fffe03f */
[----:B------:R-:W-:-:S09]  /*1ef0*/  UPRMT UR6, UR37, 0x654, UR6 ;  /* 0x0000065425067896 */ /* 0x000fd20008000006 */
[----:B------:R-:W-:Y:S01]  /*1f00*/  SYNCS.ARRIVE.TRANS64.RED.A1T0 RZ, [UR6], RZ ;  /* 0x000000ffffff79a7 */ /* 0x000fe20008100406 */
[----:B------:R-:W-:Y:S05]  /*1f10*/  @P0 BRA `(.L_x_3405) ;  /* 0xfffffff400500947 */ /* 0x000fea000383ffff */
.L_x_3403:
[----:B------:R-:W-:Y:S01]  /*1f20*/  BAR.SYNC.DEFER_BLOCKING 0xe, 0x100 ;  /* 0x0384000000007b1d */ /* 0x000fe20000010000 */
[----:B------:R-:W-:Y:S01]  /*1f30*/  MOV R3, UR36 ;  /* 0x0000002400037c02 */ /* 0x000fe20008000f00 */
[----:B------:R-:W-:-:S04]  /*1f40*/  UIADD3 UR36, UR36, 0x1, URZ ;  /* 0x0000000124247890 */ /* 0x000fc8000fffe03f */
[----:B------:R-:W-:Y:S01]  /*1f50*/  IMAD R0, R3, 0x40, R16 ;  /* 0x0000004003007824 */ /* 0x000fe200078e0210 */
[----:B------:R-:W-:-:S04]  /*1f60*/  UISETP.NE.AND UP0, UPT, UR36, 0x2, UPT ;  /* 0x000000022400788c */ /* 0x000fc8000bf05270 */
[----:B------:R-:W-:Y:S01]  /*1f70*/  LEA R4, R0, UR38, 0x2 ;  /* 0x0000002600047c11 */ /* 0x000fe2000f8e10ff */
[----:B------:R-:W-:Y:S02]  /*1f80*/  USEL UR4, URZ, 0x1, UP0 ;  /* 0x000000013f047887 */ /* 0x000fe40008000000 */
[----:B------:R-:W-:-:S04]  /*1f90*/  USEL UR36, UR36, URZ, UP0 ;  /* 0x0000003f24247287 */ /* 0x000fc80008000000 */
[----:B------:R-:W-:Y:S01]  /*1fa0*/  LOP3.LUT R2, R2, UR4, RZ, 0x3c, !PT ;  /* 0x0000000402027c12 */ /* 0x000fe2000f8e3cff */
        /* <DEDUP_REMOVED lines=130> */
[----:B------:R-:W-:-:S02]  /*27d0*/  IMAD.MOV.U32 R0, RZ, RZ, RZ ;  /* 0x000000ffff007224 */ /* 0x000fc400078e00ff */
[----:B------:R-:W-:Y:S01]  /*27e0*/  IMAD.MOV.U32 R3, RZ, RZ, RZ ;  /* 0x000000ffff037224 */ /* 0x000fe200078e00ff */
[----:B------:R-:W-:Y:S06]  /*27f0*/  BAR.ARV 0xf, 0x100 ;  /* 0x03c4000000007b1d */ /* 0x000fec0000002000 */
[----:B------:R-:W-:Y:S05]  /*2800*/  BRA `(.L_x_3406) ;  /* 0x0000006400307947 */ /* 0x000fea0003800000 */
.L_x_3401:
[----:B------:R-:W0:Y:S02]  /*2810*/  SHFL.IDX PT, R0, R214, RZ, 0x1f ;  /* 0x00001fffd6007589 */ /* 0x000e2400000e0000 */
[----:B0-----:R-:W-:Y:S01]  /*2820*/  R2UR UR4, R0 ;  /* 0x00000000000472ca */ /* 0x001fe200000e0000 */
[----:B------:R-:W-:-:S05]  /*2830*/  VIADD R0, R152, 0x3f ;  /* 0x0000003f98007836 */ /* 0x000fca0000000000 */
[----:B------:R-:W-:-:S04]  /*2840*/  SHF.R.S32.HI R3, RZ, 0x1f, R0 ;  /* 0x0000001fff037819 */ /* 0x000fc80000011400 */
[----:B------:R-:W-:-:S03]  /*2850*/  LEA.HI R3, R3, R0, RZ, 0x6 ;  /* 0x0000000003037211 */ /* 0x000fc600078f30ff */
[----:B------:R-:W-:Y:S01]  /*2860*/  ULEA.HI UR5, UR4, UR4, URZ, 0x1 ;  /* 0x0000000404057291 */ /* 0x000fe2000f8f083f */
[----:B------:R-:W-:-:S03]  /*2870*/  SHF.R.S32.HI R153, RZ, 0x6, R3 ;  /* 0x00000006ff997819 */ /* 0x000fc60000011403 */
        /* <DEDUP_REMOVED lines=26> */
.L_x_3407:
[----:B------:R-:W-:Y:S02]  /*2a20*/  LEA.HI R0, R207, R207, RZ, 0x1 ;  /* 0x000000cfcf007211 */ /* 0x000fe400078f08ff */
[----:B------:R-:W-:Y:S02]  /*2a30*/  ISETP.NE.AND P0, PT, R17, 0x3, PT ;  /* 0x000000031100780c */ /* 0x000fe40003f05270 */
[----:B------:R-:W-:-:S05]  /*2a40*/  LOP3.LUT R0, R0, 0xfffffffe, RZ, 0xc0, !PT ;  /* 0xfffffffe00007812 */ /* 0x000fca00078ec0ff */
[----:B------:R-:W-:-:S05]  /*2a50*/  IMAD.IADD R0, R207, 0x1, -R0 ;  /* 0x00000001cf007824 */ /* 0x000fca00078e0a00 */
[----:B------:R-:W-:-:S04]  /*2a60*/  SHF.L.U32 R4, R0, 0x1f, RZ ;  /* 0x0000001f00047819 */ /* 0x000fc800000006ff */
[----:B------:R-:W0:Y:S02]  /*2a70*/  SYNCS.PHASECHK.TRANS64.TRYWAIT P1, [UR38+0x38800], R4 ;  /* 0x03880004ff0075a7 */ /* 0x000e240008020166 */
[----:B0-----:R-:W-:Y:S05]  /*2a80*/  @!P1 BRA `(.L_x_3408) ;  /* 0x000000cc00c89947 */ /* 0x001fea0003800000 */
.L_x_3489:
[----:B------:R-:W-:Y:S05]  /*2a90*/  @!P0 BRA `(.L_x_3409) ;  /* 0x0000000000048947 */ /* 0x000fea0003800000 */
[----:B------:R-:W-:Y:S01]  /*2aa0*/  BPT.TRAP 0x1 ;  /* 0x000000040000795c */ /* 0x000fe20000300000 */
.L_x_3409:
[----:B0-----:R-:W-:Y:S01]  /*2ab0*/  IMAD.U32 R3, RZ, RZ, UR36 ;  /* 0x00000024ff037e24 */ /* 0x001fe2000f8e00ff */
[----:B------:R-:W-:-:S04]  /*2ac0*/  SHF.L.U32 R6, R2, 0x1f, RZ ;  /* 0x0000001f02067819 */ /* 0x000fc800000006ff */
[----:B------:R-:W-:-:S04]  /*2ad0*/  LEA R3, R3, UR38, 0x3 ;  /* 0x0000002603037c11 */ /* 0x000fc8000f8e18ff */
[----:B------:R0:W1:Y:S01]  /*2ae0*/  SYNCS.PHASECHK.TRANS64.TRYWAIT P1, [R3+URZ+0x38830], R6 ;  /* 0x03883006030075a7 */ /* 0x000062000802017f */
[----:B------:R-:W-:Y:S05]  /*2af0*/  @!P0 BRA `(.L_x_3410) ;  /* 0x0000000000048947 */ /* 0x000fea0003800000 */
[----:B------:R-:W-:Y:S01]  /*2b00*/  BPT.TRAP 0x1 ;  /* 0x000000040000795c */ /* 0x000fe20000300000 */
.L_x_3410:
[----:B-1----:R-:W-:Y:S05]  /*2b10*/  @P1 BRA `(.L_x_3411) ;  /* 0x0000000000081947 */ /* 0x002fea0003800000 */
[----:B------:R-:W1:Y:S02]  /*2b20*/  SYNCS.PHASECHK.TRANS64.TRYWAIT P1, [R3+URZ+0x38830], R6 ;  /* 0x03883006030075a7 */ /* 0x000e64000802017f */
[----:B-1----:R-:W-:Y:S05]  /*2b30*/  @!P1 BRA `(.L_x_3412) ;  /* 0x000000cc00b49947 */ /* 0x002fea0003800000 */
.L_x_3411:
[----:B------:R-:W-:-:S04]  /*2b40*/  UIADD3 UR4, UR38, 0x22400, URZ ;  /* 0x0002240026047890 */ /* 0x000fc8000fffe03f */
[----:B------:R-:W-:-:S04]  /*2b50*/  USHF.R.U32.HI UR4, URZ, 0x4, UR4 ;  /* 0x000000043f047899 */ /* 0x000fc80008011604 */
[----:B------:R-:W-:-:S06]  /*2b60*/  ULOP3.LUT UR4, UR4, 0x3fff, URZ, 0xc0, !UPT ;  /* 0x00003fff04047892 */ /* 0x000fcc000f8ec03f */
[----:B------:R-:W-:Y:S01]  /*2b70*/  IMAD.U32 R0, RZ, RZ, UR4 ;  /* 0x00000004ff007e24 */ /* 0x000fe2000f8e00ff */
        /* <DEDUP_REMOVED lines=11> */
[----:B------:R-:W-:Y:S01]  /*2c30*/  UMOV UR15, 0x40000040 ;  /* 0x40000040000f7882 */ /* 0x000fe20000000000 */
[----:B------:R-:W-:-:S02]  /*2c40*/  UMOV UR13, 0x40000040 ;  /* 0x40000040000d7882 */ /* 0x000fc40000000000 */
[----:B------:R-:W-:Y:S02]  /*2c50*/  ULEA UR6, UR36, UR6, 0x9 ;  /* 0x0000000624067291 */ /* 0x000fe4000f8e483f */
[----:B------:R-:W-:Y:S02]  /*2c60*/  ULOP3.LUT UR4, UR4, 0x10000, URZ, 0xfc, !UPT ;  /* 0x0001000004047892 */ /* 0x000fe4000f8efc3f */
[----:B------:R-:W-:Y:S02]  /*2c70*/  UIADD3 UR10, UR6, 0x2, URZ ;  /* 0x00000002060a7890 */ /* 0x000fe4000fffe03f */
[----:B------:R-:W-:Y:S02]  /*2c80*/  UIADD3 UR8, UR4, 0x2, URZ ;  /* 0x0000000204087890 */ /* 0x000fe4000fffe03f */
[----:B------:R-:W-:Y:S02]  /*2c90*/  UIADD3 UR14, UR6, 0x4, URZ ;  /* 0x00000004060e7890 */ /* 0x000fe4000fffe03f */
[----:B------:R-:W-:-:S02]  /*2ca0*/  UIADD3 UR12, UR4, 0x4, URZ ;  /* 0x00000004040c7890 */ /* 0x000fc4000fffe03f */
[----:B------:R-:W-:Y:S01]  /*2cb0*/  HGMMA.64x64x16.F32 R24, gdesc[UR4], RZ, !UPT, gsb0 ;  /* 0x00e00000041879f0 */ /* 0x000fe2000c0008ff */
[----:B------:R-:W-:Y:S02]  /*2cc0*/  UIADD3 UR18, UR6, 0x6, URZ ;  /* 0x0000000606127890 */ /* 0x000fe4000fffe03f */
[----:B------:R-:W-:Y:S01]  /*2cd0*/  UIADD3 UR16, UR4, 0x6, URZ ;  /* 0x0000000604107890 */ /* 0x000fe2000fffe03f */
[----:B------:R-:W-:Y:S01]  /*2ce0*/  UMOV UR19, 0x40000040 ;  /* 0x4000004000137882 */ /* 0x000fe20000000000 */
        /* <DEDUP_REMOVED lines=11> */
[----:B------:R-:W2:Y:S02]  /*2da0*/  SYNCS.PHASECHK.TRANS64.TRYWAIT P1, [UR38+0x38810], R4 ;  /* 0x03881004ff0075a7 */ /* 0x000ea40008020166 */
[----:B--2---:R-:W-:Y:S05]  /*2db0*/  @!P1 BRA `(.L_x_3413) ;  /* 0x000000cc00289947 */ /* 0x004fea0003800000 */
.L_x_3490:
[----:B------:R-:W-:Y:S05]  /*2dc0*/  @!P0 BRA `(.L_x_3414) ;  /* 0x0000000000048947 */ /* 0x000fea0003800000 */
[----:B------:R-:W-:Y:S01]  /*2dd0*/  BPT.TRAP 0x1 ;  /* 0x000000040000795c */ /* 0x000fe20000300000 */
.L_x_3414:
[----:B------:R3:W4:Y:S01]  /*2de0*/  SYNCS.PHASECHK.TRANS64.TRYWAIT P1, [R3+URZ+0x38850], R6 ;  /* 0x03885006030075a7 */ /* 0x000722000802017f */
[----:B------:R-:W-:Y:S05]  /*2df0*/  @!P0 BRA `(.L_x_3415) ;  /* 0x0000000000048947 */ /* 0x000fea0003800000 */
[----:B------:R-:W-:Y:S01]  /*2e00*/  BPT.TRAP 0x1 ;  /* 0x000000040000795c */ /* 0x000fe20000300000 */
.L_x_3415:
[----:B----4-:R-:W-:Y:S05]  /*2e10*/  @P1 BRA `(.L_x_3416) ;  /* 0x0000000000081947 */ /* 0x010fea0003800000 */
[----:B------:R-:W4:Y:S02]  /*2e20*/  SYNCS.PHASECHK.TRANS64.TRYWAIT P1, [R3+URZ+0x38850], R6 ;  /* 0x03885006030075a7 */ /* 0x000f24000802017f */
[----:B----4-:R-:W-:Y:S05]  /*2e30*/  @!P1 BRA `(.L_x_3417) ;  /* 0x000000cc00209947 */ /* 0x010fea0003800000 */
.L_x_3416:
[----:B------:R-:W-:Y:S01]  /*2e40*/  UIADD3 UR4, UR38, 0x400, URZ ;  /* 0x0000040026047890 */ /* 0x000fe2000fffe03f */
[----:B------:R-:W-:Y:S01]  /*2e50*/  WARPGROUP.ARRIVE ;  /* 0x00000000000079c5 */ /* 0x000fe20000000000 */
[----:B------:R-:W-:-:S05]  /*2e60*/  UIADD3 UR5, UR38, 0x26400, URZ ;  /* 0x0002640026057890 */ /* 0x000fca000fffe03f */
[----:B--2---:R-:W2:Y:S01]  /*2e70*/  S2R R4, SR_TID.X ;  /* 0x0000000000047919 */ /* 0x004ea20000002100 */
[----:B------:R-:W-:Y:S02]  /*2e80*/  USHF.R.U32.HI UR4, URZ, 0x4, UR4 ;  /* 0x000000043f047899 */ /* 0x000fe40008011604 */
[----:B------:R-:W-:Y:S02]  /*2e90*/  USHF.R.U32.HI UR5, URZ, 0x4, UR5 ;  /* 0x000000043f057899 */ /* 0x000fe40008011605 */
[----:B------:R-:W-:Y:S02]  /*2ea0*/  ULOP3.LUT UR4, UR4, 0x3fff, URZ, 0xc0, !UPT ;  /* 0x00003fff04047892 */ /* 0x000fe4000f8ec03f */
[----:B------:R-:W-:Y:S02]  /*2eb0*/  ULOP3.LUT UR5, UR5, 0x3fff, URZ, 0xc0, !UPT ;  /* 0x00003fff05057892 */ /* 0x000fe4000f8ec03f */
[----:B------:R-:W-:Y:S02]  /*2ec0*/  ULOP3.LUT UR4, UR4, 0x10000, URZ, 0xfc, !UPT ;  /* 0x0001000004047892 */ /* 0x000fe4000f8efc3f */
[----:B------:R-:W-:-:S02]  /*2ed0*/  ULOP3.LUT UR6, UR5, 0x10000, URZ, 0xfc, !UPT ;  /* 0x0001000005067892 */ /* 0x000fc4000f8efc3f */
[----:B------:R-:W-:Y:S01]  /*2ee0*/  ULEA UR5, UR36, UR4, 0xc ;  /* 0x0000000424057291 */ /* 0x000fe2000f8e603f */
[----:B------:R-:W-:Y:S01]  /*2ef0*/  UMOV UR21, 0x40000040 ;  /* 0x4000004000157882 */ /* 0x000fe20000000000 */
[----:B------:R-:W-:Y:S01]  /*2f00*/  UMOV UR23, 0x40000040 ;  /* 0x4000004000177882 */ /* 0x000fe20000000000 */
[----:B------:R-:W-:Y:S02]  /*2f10*/  UIADD3 UR14, UR6, 0x800, URZ ;  /* 0x00000800060e7890 */ /* 0x000fe4000fffe03f */
[----:B------:R-:W-:Y:S02]  /*2f20*/  UMOV UR20, UR6 ;  /* 0x0000000600147c82 */ /* 0x000fe40008000000 */
[----:B------:R-:W-:Y:S01]  /*2f30*/  UMOV UR22, UR5 ;  /* 0x0000000500167c82 */ /* 0x000fe20008000000 */
[----:B------:R-:W-:Y:S01]  /*2f40*/  UIADD3 UR15, UR5, 0x800, URZ ;  /* 0x00000800050f7890 */ /* 0x000fe2000fffe03f */
[----:B------:R-:W-:Y:S01]  /*2f50*/  HGMMA.64x64x16.F32 R24, gdesc[UR20], R24, gsb0 ;  /* 0x00e00000141879f0 */ /* 0x000fe20008000818 */
[----:B------:R-:W-:-:S02]  /*2f60*/  UIADD3 UR20, UR6, 0x2, URZ ;  /* 0x0000000206147890 */ /* 0x000fc4000fffe03f */
[----:B------:R-:W-:Y:S01]  /*2f70*/  UIADD3 UR22, UR5, 0x2, URZ ;  /* 0x0000000205167890 */ /* 0x000fe2000fffe03f */
[----:B------:R-:W-:Y:S01]  /*2f80*/  UMOV UR21, 0x40000040 ;  /* 0x4000004000157882 */ /* 0x000fe20000000000 */
[----:B------:R-:W-:Y:S01]  /*2f90*/  UMOV UR23, 0x40000040 ;  /* 0x4000004000177882 */ /* 0x000fe20000000000 */
[----:B--2---:R-:W-:-:S06]  /*2fa0*/  SHF.R.U32.HI R4, RZ, 0x7, R4 ;  /* 0x00000007ff047819 */ /* 0x004fcc0000011604 */
[----:B------:R-:W2:Y:S02]  /*2fb0*/  SHFL.IDX PT, R4, R4, RZ, 0x1f ;  /* 0x00001fff04047589 */ /* 0x000ea400000e0000 */
[----:B--2---:R-:W-:-:S13]  /*2fc0*/  R2UR UR7, R4 ;  /* 0x00000000040772ca */ /* 0x004fda00000e0000 */
[----:B------:R-:W-:-:S03]  /*2fd0*/  UISETP.GT.AND UP0, UPT, UR7, 0x7f, UPT ;  /* 0x0000007f0700788c */ /* 0x000fc6000bf04270 */
[----:B------:R-:W-:Y:S01]  /*2fe0*/  UMOV UR7, 0x4 ;  /* 0x0000000400077882 */ /* 0x000fe20000000000 */
[----:B------:R-:W-:Y:S02]  /*2ff0*/  USEL UR11, URZ, 0x2, !UP0 ;  /* 0x000000023f0b7887 */ /* 0x000fe4000c000000 */
[----:B------:R-:W-:Y:S02]  /*3000*/  USEL UR10, UR7, 0x2, UP0 ;  /* 0x00000002070a7887 */ /* 0x000fe40008000000 */
[----:B------:R-:W-:Y:S01]  /*3010*/  USEL UR7, UR7, 0x6, !UP0 ;  /* 0x0000000607077887 */ /* 0x000fe2000c000000 */
[----:B------:R-:W-:Y:S02]  /*3020*/  WARPGROUP.DEPBAR.LE gsb0, 0x0 ;  /* 0x00008000000079c5 */ /* 0x000fe40000010000 */
[----:B------:R-:W-:-:S06]  /*3030*/  WARPGROUP.ARRIVE ;  /* 0x00000000000079c5 */ /* 0x000fcc0000000000 */
[----:B------:R-:W-:Y:S01]  /*3040*/  HGMMA.64x64x16.F32 R24, gdesc[UR20], R24, gsb0 ;  /* 0x00e00000141879f0 */ /* 0x000fe20008000818 */
[----:B------:R-:W-:Y:S02]  /*3050*/  UIADD3 UR20, UR6, 0x4, URZ ;  /* 0x0000000406147890 */ /* 0x000fe4000fffe03f */
[----:B------:R-:W-:Y:S01]  /*3060*/  UIADD3 UR22, UR5, 0x4, URZ ;  /* 0x0000000405167890 */ /* 0x000fe2000fffe03f */
[----:B------:R-:W-:Y:S01]  /*3070*/  UMOV UR21, 0x40000040 ;  /* 0x4000004000157882 */ /* 0x000fe20000000000 */
[----:B------:R-:W-:Y:S01]  /*3080*/  UMOV UR23, 0x40000040 ;  /* 0x4000004000177882 */ /* 0x000fe20000000000 */
        /* <DEDUP_REMOVED lines=94> */
[----:B------:R-:W-:Y:S02]  /*3670*/  UIADD3 UR20, UR11, UR14, URZ ;  /* 0x0000000e0b147290 */ /* 0x000fe4000fffe03f */
[----:B------:R-:W-:Y:S01]  /*3680*/  UIADD3 UR22, UR11, UR15, URZ ;  /* 0x0000000f0b167290 */ /* 0x000fe2000fffe03f */
        /* <DEDUP_REMOVED lines=16> */
[----:B------:R-:W-:Y:S01]  /*3790*/  UMOV UR14, 0x28 ;  /* 0x00000028000e7882 */ /* 0x000fe20000000000 */
[----:B------:R-:W-:Y:S01]  /*37a0*/  UMOV UR15, 0xa00 ;  /* 0x00000a00000f7882 */ /* 0x000fe20000000000 */
[----:B------:R-:W-:Y:S02]  /*37b0*/  USEL UR14, UR14, 0x26, UP0 ;  /* 0x000000260e0e7887 */ /* 0x000fe40008000000 */
[----:B------:R-:W-:-:S02]  /*37c0*/  USEL UR15, UR15, 0x980, UP0 ;  /* 0x000009800f0f7887 */ /* 0x000fc40008000000 */
[----:B------:R-:W-:Y:S02]  /*37d0*/  ULOP3.LUT UR14, UR14, 0x6, URZ, 0xc0, !UPT ;  /* 0x000000060e0e7892 */ /* 0x000fe4000f8ec03f */
[----:B------:R-:W-:Y:S01]  /*37e0*/  ULOP3.LUT UR15, UR15, 0xa00, URZ, 0xc0, !UPT ;  /* 0x00000a000f0f7892 */ /* 0x000fe2000f8ec03f */
[----:B------:R-:W-:Y:S02]  /*37f0*/  WARPGROUP.DEPBAR.LE gsb0, 0x0 ;  /* 0x00008000000079c5 */ /* 0x000fe40000010000 */
[----:B------:R-:W-:-:S06]  /*3800*/  WARPGROUP.ARRIVE ;  /* 0x00000000000079c5 */ /* 0x000fcc0000000000 */
[----:B------:R-:W-:Y:S01]  /*3810*/  HGMMA.64x64x16.F32 R24, gdesc[UR20], R24, gsb0 ;  /* 0x00e00000141879f0 */ /* 0x000fe20008000818 */
[----:B------:R-:W-:Y:S02]  /*3820*/  UIADD3 UR20, UR14, UR15, UR6 ;  /* 0x0000000f0e147290 */ /* 0x000fe4000fffe006 */
[----:B------:R-:W-:Y:S01]  /*3830*/  UIADD3 UR22, UR14, UR15, UR5 ;  /* 0x0000000f0e167290 */ /* 0x000fe2000fffe005 */
[----:B------:R-:W-:Y:S01]  /*3840*/  UMOV UR21, 0x40000040 ;  /* 0x4000004000157882 */ /* 0x000fe20000000000 */
[----:B------:R-:W-:Y:S01]  /*3850*/  UMOV UR23, 0x40000040 ;  /* 0x4000004000177882 */ /* 0x000fe20000000000 */
[----:B------:R-:W-:Y:S02]  /*3860*/  UIADD3 UR14, UR6, 0xa00, URZ ;  /* 0x00000a00060e7890 */ /* 0x000fe4000fffe03f */
[----:B------:R-:W-:Y:S01]  /*3870*/  UIADD3 UR15, UR5, 0xa00, URZ ;  /* 0x00000a00050f7890 */ /* 0x000fe2000fffe03f */
        /* <DEDUP_REMOVED lines=86> */
[----:B------:R-:W-:Y:S02]  /*3de0*/  UMOV UR10, 0x1000 ;  /* 0x00001000000a7882 */ /* 0x000fe40000000000 */
[----:B------:R-:W-:-:S04]  /*3df0*/  USEL UR10, UR10, 0xf80, UP0 ;  /* 0x00000f800a0a7887 */ /* 0x000fc80008000000 */
[----:B------:R-:W-:Y:S01]  /*3e00*/  ULOP3.LUT UR10, UR10, 0x1e00, URZ, 0xc0, !UPT ;  /* 0x00001e000a0a7892 */ /* 0x000fe2000f8ec03f */
        /* <DEDUP_REMOVED lines=17> */
[----:B------:R-:W-:Y:S02]  /*3f20*/  WARPGROUP.DEPBAR.LE gsb0, 0x0 ;  /* 0x00008000000079c5 */ /* 0x000fe40000010000 */
[----:B------:R-:W-:-:S06]  /*3f30*/  WARPGROUP.ARRIVE ;  /* 0x00000000000079c5 */ /* 0x000fcc0000000000 */
[----:B------:R-:W-:Y:S03]  /*3f40*/  HGMMA.64x64x16.F32 R24, gdesc[UR20], R24, gsb0 ;  /* 0x00e00000141879f0 */ /* 0x000fe60008000818 */
[----:B------:R-:W-:Y:S02]  /*3f50*/  WARPGROUP.DEPBAR.LE gsb0, 0x0 ;  /* 0x00008000000079c5 */ /* 0x000fe40000010000 */
[----:B------:R-:W-:Y:S05]  /*3f60*/  @!P0 BRA `(.L_x_3418) ;  /* 0x0000000000048947 */ /* 0x000fea0003800000 */
[----:B------:R-:W-:Y:S01]  /*3f70*/  BPT.TRAP 0x1 ;  /* 0x000000040000795c */ /* 0x000fe20000300000 */
.L_x_3418:
[----:B------:R-:W-:Y:S01]  /*3f80*/  ULDC UR5, c[0x0][0xad0] ;  /* 0x0002b40000057ab9 */ /* 0x000fe20000000800 */
[----:B------:R-:W-:Y:S02]  /*3f90*/  IMAD R4, R153, -0x40, R152 ;  /* 0xffffffc099047824 */ /* 0x000fe400078e0298 */
[----:B------:R-:W-:Y:S01]  /*3fa0*/  FMUL.FTZ R24, R24, UR5 ;  /* 0x0000000518187c20 */ /* 0x000fe20008410000 */
[----:B------:R-:W-:Y:S01]  /*3fb0*/  FMUL.FTZ R25, R25, UR5 ;  /* 0x0000000519197c20 */ /* 0x000fe20008410000 */
[----:B------:R-:W-:Y:S01]  /*3fc0*/  FMUL.FTZ R28, R28, UR5 ;  /* 0x000000051c1c7c20 */ /* 0x000fe20008410000 */
[----:B------:R-:W-:Y:S01]  /*3fd0*/  FMUL.FTZ R29, R29, UR5 ;  /* 0x000000051d1d7c20 */ /* 0x000fe20008410000 */
[----:B------:R-:W-:Y:S01]  /*3fe0*/  FMUL.FTZ R32, R32, UR5 ;  /* 0x0000000520207c20 */ /* 0x000fe20008410000 */
[----:B------:R-:W-:Y:S01]  /*3ff0*/  FMUL.FTZ R26, R26, UR5 ;  /* 0x000000051a1a7c20 */ /* 0x000fe20008410000 */
[----:B------:R-:W2:Y:S01]  /*4000*/  MUFU.TANH R24, R24 ;  /* 0x0000001800187308 */ /* 0x000ea20000002400 */
[----:B------:R-:W-:Y:S01]  /*4010*/  IADD3 R4, -R19, 0x40, R4 ;  /* 0x0000004013047810 */ /* 0x000fe20007ffe104 */
[----:B------:R-:W-:Y:S01]  /*4020*/  FMUL.FTZ R33, R33, UR5 ;  /* 0x0000000521217c20 */ /* 0x000fe20008410000 */
[----:B------:R-:W-:Y:S01]  /*4030*/  FMUL.FTZ R27, R27, UR5 ;  /* 0x000000051b1b7c20 */ /* 0x000fe20008410000 */
[----:B------:R-:W-:Y:S01]  /*4040*/  FMUL.FTZ R36, R36, UR5 ;  /* 0x0000000524247c20 */ /* 0x000fe20008410000 */
[----:B------:R-:W-:Y:S01]  /*4050*/  ISETP.GT.AND P5, PT, R4, RZ, PT ;  /* 0x000000ff0400720c */ /* 0x000fe20003fa4270 */
[----:B------:R-:W-:Y:S01]  /*4060*/  FMUL.FTZ R30, R30, UR5 ;  /* 0x000000051e1e7c20 */ /* 0x000fe20008410000 */
[C---:B------:R-:W-:Y:S01]  /*4070*/  ISETP.GT.AND P4, PT, R4.reuse, 0x1, PT ;  /* 0x000000010400780c */ /* 0x040fe20003f84270 */
[----:B------:R-:W5:Y:S01]  /*4080*/  MUFU.TANH R25, R25 ;  /* 0x0000001900197308 */ /* 0x000f620000002400 */
[C---:B------:R-:W-:Y:S01]  /*4090*/  ISETP.GT.AND P3, PT, R4.reuse, 0x8, PT ;  /* 0x000000080400780c */ /* 0x040fe20003f64270 */
[----:B------:R-:W-:Y:S01]  /*40a0*/  FMUL.FTZ R37, R37, UR5 ;  /* 0x0000000525257c20 */ /* 0x000fe20008410000 */
[----:B------:R-:W-:Y:S01]  /*40b0*/  FMUL.FTZ R31, R31, UR5 ;  /* 0x000000051f1f7c20 */ /* 0x000fe20008410000 */
[----:B------:R-:W-:Y:S01]  /*40c0*/  ISETP.GT.AND P2, PT, R4, 0x9, PT ;  /* 0x000000090400780c */ /* 0x000fe20003f44270 */
[----:B------:R-:W-:Y:S01]  /*40d0*/  FMUL.FTZ R40, R40, UR5 ;  /* 0x0000000528287c20 */ /* 0x000fe20008410000 */
[----:B------:R-:W-:Y:S01]  /*40e0*/  FMUL.FTZ R34, R34, UR5 ;  /* 0x0000000522227c20 */ /* 0x000fe20008410000 */
[----:B------:R-:W-:Y:S01]  /*40f0*/  ISETP.GT.AND P1, PT, R4, 0x10, PT ;  /* 0x000000100400780c */ /* 0x000fe20003f24270 */
[----:B------:R-:W0:Y:S01]  /*4100*/  MUFU.TANH R28, R28 ;  /* 0x0000001c001c7308 */ /* 0x000e220000002400 */
        /* <DEDUP_REMOVED lines=8> */
[----:B-----5:R-:W-:Y:S01]  /*4190*/  FSEL R25, R25, -INF , P4 ;  /* 0xff80000019197808 */ /* 0x020fe20002000000 */
[----:B------:R-:W-:Y:S01]  /*41a0*/  FMUL.FTZ R39, R39, UR5 ;  /* 0x0000000527277c20 */ /* 0x000fe20008410000 */
[----:B------:R-:W-:Y:S01]  /*41b0*/  FMUL.FTZ R48, R48, UR5 ;  /* 0x0000000530307c20 */ /* 0x000fe20008410000 */
[----:B------:R-:W-:Y:S01]  /*41c0*/  FMUL.FTZ R42, R42, UR5 ;  /* 0x000000052a2a7c20 */ /* 0x000fe20008410000 */
[----:B------:R-:W-:Y:S01]  /*41d0*/  FMNMX.FTZ R5, R24, R25, !PT ;  /* 0x0000001918057209 */ /* 0x000fe20007810000 */
[----:B------:R-:W-:Y:S01]  /*41e0*/  FMUL.FTZ R49, R49, UR5 ;  /* 0x0000000531317c20 */ /* 0x000fe20008410000 */
[----:B------:R-:W-:Y:S01]  /*41f0*/  FMUL.FTZ R43, R43, UR5 ;  /* 0x000000052b2b7c20 */ /* 0x000fe20008410000 */
[----:B------:R-:W5:Y:S01]  /*4200*/  MUFU.TANH R32, R32 ;  /* 0x0000002000207308 */ /* 0x000f620000002400 */
[----:B0-----:R-:W-:Y:S01]  /*4210*/  FSEL R28, R28, -INF , P3 ;  /* 0xff8000001c1c7808 */ /* 0x001fe20001800000 */
        /* <DEDUP_REMOVED lines=10> */
[----:B------:R-:W-:Y:S01]  /*42c0*/  ULDC UR7, c[0x0][0xa80] ;  /* 0x0002a00000077ab9 */ /* 0x000fe20000000800 */
[----:B------:R-:W-:Y:S01]  /*42d0*/  FMNMX.FTZ R5, R10, R5, !PT ;  /* 0x000000050a057209 */ /* 0x000fe20007810000 */
[----:B------:R-:W-:Y:S01]  /*42e0*/  FMUL.FTZ R55, R55, UR5 ;  /* 0x0000000537377c20 */ /* 0x000fe20008410000 */
[----:B------:R-:W-:Y:S01]  /*42f0*/  ULOP3.LUT UR5, UR44, 0x2000000, URZ, 0xfc, !UPT ;  /* 0x020000002c057892 */ /* 0x000fe2000f8efc3f */
[----:B------:R-:W2:Y:S01]  /*4300*/  MUFU.TANH R33, R33 ;  /* 0x0000002100217308 */ /* 0x000ea20000002400 */
[----:B-----5:R-:W-:Y:S01]  /*4310*/  FSEL R12, R32, -INF , P1 ;  /* 0xff800000200c7808 */ /* 0x020fe20000800000 */
[----:B------:R-:W-:Y:S01]  /*4320*/  UMOV UR11, 0x40000040 ;  /* 0x40000040000b7882 */ /* 0x000fe20000000000 */
[----:B------:R-:W-:-:S02]  /*4330*/  ULEA UR10, UR36, UR5, 0xc ;  /* 0x00000005240a7291 */ /* 0x000fc4000f8e603f */
[----:B------:R-:W-:Y:S01]  /*4340*/  FMNMX.FTZ R5, R12, R5, !PT ;  /* 0x000000050c057209 */ /* 0x000fe20007810000 */
[----:B------:R-:W-:Y:S01]  /*4350*/  UMOV UR15, 0x40000040 ;  /* 0x40000040000f7882 */ /* 0x000fe20000000000 */
[----:B------:R-:W-:Y:S01]  /*4360*/  UIADD3 UR14, UR10, 0x80, URZ ;  /* 0x000000800a0e7890 */ /* 0x000fe2000fffe03f */
[----:B------:R-:W5:Y:S01]  /*4370*/  MUFU.TANH R27, R27 ;  /* 0x0000001b001b7308 */ /* 0x000f620000002400 */
[----:B0-----:R-:W-:Y:S02]  /*4380*/  FSEL R26, R26, -INF , P5 ;  /* 0xff8000001a1a7808 */ /* 0x001fe40002800000 */
[----:B------:R-:W-:-:S05]  /*4390*/  ISETP.GT.AND P5, PT, R4, 0x18, PT ;  /* 0x000000180400780c */ /* 0x000fca0003fa4270 */
[----:B------:R-:W0:Y:S01]  /*43a0*/  MUFU.TANH R36, R36 ;  /* 0x0000002400247308 */ /* 0x000e220000002400 */
[----:B--2---:R-:W-:-:S04]  /*43b0*/  FSEL R14, R33, -INF , P6 ;  /* 0xff800000210e7808 */ /* 0x004fc80003000000 */
[----:B------:R-:W-:-:S03]  /*43c0*/  FMNMX.FTZ R5, R14, R5, !PT ;  /* 0x000000050e057209 */ /* 0x000fc60007810000 */
[----:B------:R-:W2:Y:S01]  /*43d0*/  MUFU.TANH R30, R30 ;  /* 0x0000001e001e7308 */ /* 0x000ea20000002400 */
[----:B-----5:R-:W-:Y:S02]  /*43e0*/  FSEL R27, R27, -INF , P4 ;  /* 0xff8000001b1b7808 */ /* 0x020fe40002000000 */
[----:B------:R-:W-:-:S05]  /*43f0*/  ISETP.GT.AND P4, PT, R4, 0x19, PT ;  /* 0x000000190400780c */ /* 0x000fca0003f84270 */
[----:B------:R-:W5:Y:S01]  /*4400*/  MUFU.TANH R37, R37 ;  /* 0x0000002500257308 */ /* 0x000f620000002400 */
[----:B0-----:R-:W-:-:S04]  /*4410*/  FSEL R20, R36, -INF , P5 ;  /* 0xff80000024147808 */ /* 0x001fc80002800000 */
[----:B------:R-:W-:-:S03]  /*4420*/  FMNMX.FTZ R5, R20, R5, !PT ;  /* 0x0000000514057209 */ /* 0x000fc60007810000 */
[----:B------:R-:W0:Y:S01]  /*4430*/  MUFU.TANH R31, R31 ;  /* 0x0000001f001f7308 */ /* 0x000e220000002400 */
[----:B--2---:R-:W-:Y:S02]  /*4440*/  FSEL R30, R30, -INF , P3 ;  /* 0xff8000001e1e7808 */ /* 0x004fe40001800000 */
[----:B------:R-:W-:-:S05]  /*4450*/  ISETP.GT.AND P3, PT, R4, 0x20, PT ;  /* 0x000000200400780c */ /* 0x000fca0003f64270 */
[----:B------:R-:W2:Y:S01]  /*4460*/  MUFU.TANH R40, R40 ;  /* 0x0000002800287308 */ /* 0x000ea20000002400 */
[----:B-----5:R-:W-:-:S04]  /*4470*/  FSEL R56, R37, -INF , P4 ;  /* 0xff80000025387808 */ /* 0x020fc80002000000 */
[----:B------:R-:W-:-:S03]  /*4480*/  FMNMX.FTZ R5, R56, R5, !PT ;  /* 0x0000000538057209 */ /* 0x000fc60007810000 */
        /* <DEDUP_REMOVED lines=43> */
[----:B-----5:R-:W-:-:S04]  /*4740*/  FSEL R72, R53, -INF , P2 ;  /* 0xff80000035487808 */ /* 0x020fc80001000000 */
[----:B------:R-:W-:-:S03]  /*4750*/  FMNMX.FTZ R4, R72, R5, !PT ;  /* 0x0000000548047209 */ /* 0x000fc60007810000 */
[----:B------:R-:W5:Y:S01]  /*4760*/  MUFU.TANH R50, R50 ;  /* 0x0000003200327308 */ /* 0x000f620000002400 */
[----:B0-----:R-:W-:Y:S01]  /*4770*/  FSEL R46, R46, -INF , P1 ;  /* 0xff8000002e2e7808 */ /* 0x001fe20000800000 */
[----:B------:R-:W1:Y:S06]  /*4780*/  SHFL.BFLY PT, R5, R4, 0x2, 0x1f ;  /* 0x0c401f0004057f89 */ /* 0x000e6c00000e0000 */
[----:B------:R-:W-:Y:S01]  /*4790*/  MUFU.TANH R51, R51 ;  /* 0x0000003300337308 */ /* 0x000fe20000002400 */
[----:B--2---:R-:W-:-:S07]  /*47a0*/  FSEL R48, R47, -INF , P6 ;  /* 0xff8000002f307808 */ /* 0x004fce0003000000 */
[----:B------:R-:W0:Y:S01]  /*47b0*/  MUFU.TANH R54, R54 ;  /* 0x0000003600367308 */ /* 0x000e220000002400 */
[----:B-----5:R-:W-:-:S07]  /*47c0*/  FSEL R50, R50, -INF , P5 ;  /* 0xff80000032327808 */ /* 0x020fce0002800000 */
[----:B------:R-:W2:Y:S01]  /*47d0*/  MUFU.TANH R55, R55 ;  /* 0x0000003700377308 */ /* 0x000ea20000002400 */
[----:B-1-34-:R-:W-:Y:S02]  /*47e0*/  FMNMX.FTZ R6, R4, R5, !PT ;  /* 0x0000000504067209 */ /* 0x01afe40007810000 */
[----:B------:R-:W-:-:S03]  /*47f0*/  FMNMX.FTZ R5, R26, R27, !PT ;  /* 0x0000001b1a057209 */ /* 0x000fc60007810000 */
[----:B------:R-:W1:Y:S01]  /*4800*/  SHFL.BFLY PT, R7, R6, 0x1, 0x1f ;  /* 0x0c201f0006077f89 */ /* 0x000e6200000e0000 */
[----:B------:R-:W-:Y:S02]  /*4810*/  FMNMX.FTZ R5, R30, R5, !PT ;  /* 0x000000051e057209 */ /* 0x000fe40007810000 */
[----:B0-----:R-:W-:Y:S02]  /*4820*/  FSEL R54, R54, -INF , P3 ;  /* 0xff80000036367808 */ /* 0x001fe40001800000 */
[----:B------:R-:W-:-:S04]  /*4830*/  FMNMX.FTZ R5, R32, R5, !PT ;  /* 0x0000000520057209 */ /* 0x000fc80007810000 */
[----:B------:R-:W-:Y:S02]  /*4840*/  FMNMX.FTZ R5, R34, R5, !PT ;  /* 0x0000000522057209 */ /* 0x000fe40007810000 */
[----:B--2---:R-:W-:Y:S02]  /*4850*/  FSEL R70, R55, -INF , P2 ;  /* 0xff80000037467808 */ /* 0x004fe40001000000 */
[----:B------:R-:W-:-:S04]  /*4860*/  FMNMX.FTZ R5, R36, R5, !PT ;  /* 0x0000000524057209 */ /* 0x000fc80007810000 */
[----:B------:R-:W-:-:S04]  /*4870*/  FMNMX.FTZ R5, R38, R5, !PT ;  /* 0x0000000526057209 */ /* 0x000fc80007810000 */
[----:B------:R-:W-:Y:S02]  /*4880*/  FMNMX.FTZ R5, R40, R5, !PT ;  /* 0x0000000528057209 */ /* 0x000fe40007810000 */
[----:B-1----:R-:W-:Y:S01]  /*4890*/  FMNMX.FTZ R4, R6, R7, !PT ;  /* 0x0000000706047209 */ /* 0x002fe20007810000 */
[----:B------:R-:W-:Y:S01]  /*48a0*/  IMAD.U32 R7, RZ, RZ, UR7 ;  /* 0x00000007ff077e24 */ /* 0x000fe2000f8e00ff */
[----:B------:R-:W-:Y:S02]  /*48b0*/  FMNMX.FTZ R5, R42, R5, !PT ;  /* 0x000000052a057209 */ /* 0x000fe40007810000 */
[C---:B------:R-:W-:Y:S01]  /*48c0*/  FSETP.NEU.FTZ.AND P1, PT, R4.reuse, -INF , PT ;  /* 0xff8000000400780b */ /* 0x040fe20003f3d000 */
[----:B------:R-:W-:Y:S01]  /*48d0*/  FMUL.FTZ R6, R4, R7 ;  /* 0x0000000704067220 */ /* 0x000fe20000410000 */
[----:B------:R-:W-:Y:S02]  /*48e0*/  FMNMX.FTZ R5, R44, R5, !PT ;  /* 0x000000052c057209 */ /* 0x000fe40007810000 */
[----:B------:R-:W-:-:S02]  /*48f0*/  R2UR UR7, R3 ;  /* 0x00000000030772ca */ /* 0x000fc400000e0000 */
[----:B------:R-:W-:Y:S02]  /*4900*/  FMNMX.FTZ R5, R46, R5, !PT ;  /* 0x000000052e057209 */ /* 0x000fe40007810000 */
[----:B------:R-:W-:Y:S02]  /*4910*/  FSEL R29, R6, RZ, P1 ;  /* 0x000000ff061d7208 */ /* 0x000fe40000800000 */
[----:B------:R-:W-:-:S03]  /*4920*/  FMNMX.FTZ R5, R48, R5, !PT ;  /* 0x0000000530057209 */ /* 0x000fc60007810000 */
[-CC-:B------:R-:W-:Y:S01]  /*4930*/  FFMA.FTZ R6, R24, R7.reuse, -R29.reuse ;  /* 0x0000000718067223 */ /* 0x180fe2000001081d */
[----:B------:R-:W-:Y:S01]  /*4940*/  FSEL R24, R51, -INF , P4 ;  /* 0xff80000033187808 */ /* 0x000fe20002000000 */
[--C-:B------:R-:W-:Y:S01]  /*4950*/  FFMA.FTZ R8, R28, R7, -R29.reuse ;  /* 0x000000071c087223 */ /* 0x100fe2000001081d */
[----:B------:R-:W-:Y:S01]  /*4960*/  FMNMX.FTZ R5, R50, R5, !PT ;  /* 0x0000000532057209 */ /* 0x000fe20007810000 */
[-CC-:B------:R-:W-:Y:S01]  /*4970*/  FFMA.FTZ R9, R25, R7.reuse, -R29.reuse ;  /* 0x0000000719097223 */ /* 0x180fe2000001081d */
[----:B------:R-:W-:Y:S01]  /*4980*/  UIADD3 UR7, UR7, 0x38840, URZ ;  /* 0x0003884007077890 */ /* 0x000fe2000fffe03f */
[--C-:B------:R-:W-:Y:S01]  /*4990*/  FFMA.FTZ R11, R10, R7, -R29.reuse ;  /* 0x000000070a0b7223 */ /* 0x100fe2000001081d */
[----:B------:R-:W-:Y:S01]  /*49a0*/  FMNMX.FTZ R5, R24, R5, !PT ;  /* 0x0000000518057209 */ /* 0x000fe20007810000 */
[-CC-:B------:R-:W-:Y:S01]  /*49b0*/  FFMA.FTZ R10, R12, R7.reuse, -R29.reuse ;  /* 0x000000070c0a7223 */ /* 0x180fe2000001081d */
[----:B------:R-:W-:Y:S01]  /*49c0*/  UPRMT UR7, UR37, 0x654, UR7 ;  /* 0x0000065425077896 */ /* 0x000fe20008000007 */
        /* <DEDUP_REMOVED lines=8> */
[-CC-:B------:R-:W-:Y:S01]  /*4a50*/  FFMA.FTZ R155, R64, R7.reuse, -R29.reuse ;  /* 0x00000007409b7223 */ /* 0x180fe2000001081d */
[-CC-:B------:R-:W-:Y:S01]  /*4a60*/  FFMA.FTZ R154, R66, R7.reuse, -R29.reuse ;  /* 0x00000007429a7223 */ /* 0x180fe2000001081d */
[----:B------:R-:W0:Y:S01]  /*4a70*/  SHFL.BFLY PT, R28, R5, 0x2, 0x1f ;  /* 0x0c401f00051c7f89 */ /* 0x000e2200000e0000 */
[-CC-:B------:R-:W-:Y:S01]  /*4a80*/  FFMA.FTZ R173, R68, R7.reuse, -R29.reuse ;  /* 0x0000000744ad7223 */ /* 0x180fe2000001081d */
[-CC-:B------:R-:W-:Y:S01]  /*4a90*/  FFMA.FTZ R172, R52, R7.reuse, -R29.reuse ;  /* 0x0000000734ac7223 */ /* 0x180fe2000001081d */
[----:B------:R-:W-:Y:S01]  /*4aa0*/  FFMA.FTZ R175, R72, R7, -R29 ;  /* 0x0000000748af7223 */ /* 0x000fe2000001081d */
[----:B------:R-:W-:Y:S01]  /*4ab0*/  SYNCS.ARRIVE.TRANS64.RED.A1T0 RZ, [UR7], RZ ;  /* 0x000000ffffff79a7 */ /* 0x000fe20008100407 */
[----:B------:R-:W-:Y:S08]  /*4ac0*/  MUFU.EX2 R6, R6 ;  /* 0x0000000600067308 */ /* 0x000ff00000000800 */
[----:B------:R-:W1:Y:S08]  /*4ad0*/  MUFU.EX2 R9, R9 ;  /* 0x0000000900097308 */ /* 0x000e700000000800 */
[----:B------:R-:W-:Y:S01]  /*4ae0*/  MUFU.EX2 R8, R8 ;  /* 0x0000000800087308 */ /* 0x000fe20000000800 */
[----:B0-----:R-:W-:-:S05]  /*4af0*/  FMNMX.FTZ R28, R5, R28, !PT ;  /* 0x0000001c051c7209 */ /* 0x001fca0007810000 */
[----:B------:R-:W0:Y:S02]  /*4b00*/  SHFL.BFLY PT, R5, R28, 0x1, 0x1f ;  /* 0x0c201f001c057f89 */ /* 0x000e2400000e0000 */
[----:B------:R-:W2:Y:S01]  /*4b10*/  MUFU.EX2 R11, R11 ;  /* 0x0000000b000b7308 */ /* 0x000ea20000000800 */
[----:B-1----:R-:W-:Y:S01]  /*4b20*/  F2FP.F16.F32.PACK_AB R156, R9, R6 ;  /* 0x00000006099c723e */ /* 0x002fe200000000ff */
[----:B------:R-:W-:-:S06]  /*4b30*/  FADD.FTZ R9, R6, R9 ;  /* 0x0000000906097221 */ /* 0x000fcc0000010000 */
[----:B------:R-:W-:Y:S08]  /*4b40*/  MUFU.EX2 R10, R10 ;  /* 0x0000000a000a7308 */ /* 0x000ff00000000800 */
[----:B------:R-:W1:Y:S01]  /*4b50*/  MUFU.EX2 R13, R13 ;  /* 0x0000000d000d7308 */ /* 0x000e620000000800 */
[----:B--2---:R-:W-:Y:S01]  /*4b60*/  F2FP.F16.F32.PACK_AB R158, R11, R8 ;  /* 0x000000080b9e723e */ /* 0x004fe200000000ff */
[----:B------:R-:W-:-:S04]  /*4b70*/  FADD.FTZ R8, R8, R9 ;  /* 0x0000000908087221 */ /* 0x000fc80000010000 */
[----:B------:R-:W-:Y:S01]  /*4b80*/  FADD.FTZ R11, R11, R8 ;  /* 0x000000080b0b7221 */ /* 0x000fe20000010000 */
[----:B0-----:R-:W-:Y:S01]  /*4b90*/  FMNMX.FTZ R5, R28, R5, !PT ;  /* 0x000000051c057209 */ /* 0x001fe20007810000 */
[----:B------:R-:W-:Y:S03]  /*4ba0*/  MUFU.EX2 R12, R12 ;  /* 0x0000000c000c7308 */ /* 0x000fe60000000800 */
[C---:B------:R-:W-:Y:S01]  /*4bb0*/  FSETP.NEU.FTZ.AND P1, PT, R5.reuse, -INF , PT ;  /* 0xff8000000500780b */ /* 0x040fe20003f3d000 */
[----:B------:R-:W-:-:S04]  /*4bc0*/  FMUL.FTZ R25, R5, R7 ;  /* 0x0000000705197220 */ /* 0x000fc80000410000 */
[----:B------:R-:W0:Y:S01]  /*4bd0*/  MUFU.EX2 R15, R15 ;  /* 0x0000000f000f7308 */ /* 0x000e220000000800 */
[----:B------:R-:W-:Y:S02]  /*4be0*/  FSEL R25, R25, RZ, P1 ;  /* 0x000000ff19197208 */ /* 0x000fe40000800000 */
[----:B-1----:R-:W-:Y:S01]  /*4bf0*/  F2FP.F16.F32.PACK_AB R160, R13, R10 ;  /* 0x0000000a0da0723e */ /* 0x002fe200000000ff */
[----:B------:R-:W-:Y:S02]  /*4c00*/  FADD.FTZ R10, R10, R11 ;  /* 0x0000000b0a0a7221 */ /* 0x000fe40000010000 */
        /* <DEDUP_REMOVED lines=15> */
[----:B------:R-:W-:Y:S01]  /*4d00*/  FFMA.FTZ R199, R70, R7, -R25 ;  /* 0x0000000746c77223 */ /* 0x000fe20000010819 */
[----:B------:R-:W-:Y:S01]  /*4d10*/  MUFU.EX2 R174, R174 ;  /* 0x000000ae00ae7308 */ /* 0x000fe20000000800 */
[----:B0-----:R-:W-:Y:S01]  /*4d20*/  F2FP.F16.F32.PACK_AB R162, R15, R12 ;  /* 0x0000000c0fa2723e */ /* 0x001fe200000000ff */
[----:B------:R-:W-:-:S04]  /*4d30*/  FADD.FTZ R13, R13, R10 ;  /* 0x0000000a0d0d7221 */ /* 0x000fc80000010000 */
[----:B------:R-:W-:Y:S02]  /*4d40*/  FADD.FTZ R12, R12, R13 ;  /* 0x0000000d0c0c7221 */ /* 0x000fe40000010000 */
[----:B------:R-:W0:Y:S02]  /*4d50*/  MUFU.EX2 R177, R177 ;  /* 0x000000b100b17308 */ /* 0x000e240000000800 */
[----:B------:R-:W-:-:S06]  /*4d60*/  FADD.FTZ R15, R15, R12 ;  /* 0x0000000c0f0f7221 */ /* 0x000fcc0000010000 */
[----:B------:R-:W-:Y:S08]  /*4d70*/  MUFU.EX2 R176, R176 ;  /* 0x000000b000b07308 */ /* 0x000ff00000000800 */
[----:B------:R-:W1:Y:S01]  /*4d80*/  MUFU.EX2 R179, R179 ;  /* 0x000000b300b37308 */ /* 0x000e620000000800 */
[----:B0-----:R-:W-:Y:S01]  /*4d90*/  F2FP.F16.F32.PACK_AB R157, R177, R174 ;  /* 0x000000aeb19d723e */ /* 0x001fe200000000ff */
[----:B------:R-:W-:-:S06]  /*4da0*/  FADD.FTZ R177, R174, R177 ;  /* 0x000000b1aeb17221 */ /* 0x000fcc0000010000 */
[----:B------:R-:W-:Y:S08]  /*4db0*/  MUFU.EX2 R178, R178 ;  /* 0x000000b200b27308 */ /* 0x000ff00000000800 */
[----:B------:R-:W0:Y:S01]  /*4dc0*/  MUFU.EX2 R181, R181 ;  /* 0x000000b500b57308 */ /* 0x000e220000000800 */
[----:B-1----:R-:W-:Y:S01]  /*4dd0*/  F2FP.F16.F32.PACK_AB R159, R179, R176 ;  /* 0x000000b0b39f723e */ /* 0x002fe200000000ff */
[----:B------:R-:W-:Y:S01]  /*4de0*/  BAR.SYNC.DEFER_BLOCKING 0xf, 0x100 ;  /* 0x03c4000000007b1d */ /* 0x000fe20000010000 */
[----:B------:R-:W-:-:S04]  /*4df0*/  FADD.FTZ R176, R176, R177 ;  /* 0x000000b1b0b07221 */ /* 0x000fc80000010000 */
[----:B------:R-:W-:Y:S01]  /*4e00*/  FADD.FTZ R179, R179, R176 ;  /* 0x000000b0b3b37221 */ /* 0x000fe20000010000 */
[----:B------:R-:W-:Y:S08]  /*4e10*/  MUFU.EX2 R180, R180 ;  /* 0x000000b400b47308 */ /* 0x000ff00000000800 */
[----:B------:R-:W1:Y:S01]  /*4e20*/  MUFU.EX2 R183, R183 ;  /* 0x000000b700b77308 */ /* 0x000e620000000800 */
[----:B0-----:R-:W-:Y:S01]  /*4e30*/  F2FP.F16.F32.PACK_AB R161, R181, R178 ;  /* 0x000000b2b5a1723e */ /* 0x001fe200000000ff */
[----:B------:R-:W-:-:S04]  /*4e40*/  FADD.FTZ R178, R178, R179 ;  /* 0x000000b3b2b27221 */ /* 0x000fc80000010000 */
[----:B------:R-:W-:Y:S02]  /*4e50*/  FADD.FTZ R181, R181, R178 ;  /* 0x000000b2b5b57221 */ /* 0x000fe40000010000 */
[----:B------:R-:W-:Y:S01]  /*4e60*/  MUFU.EX2 R14, R14 ;  /* 0x0000000e000e7308 */ /* 0x000fe20000000800 */
[----:B------:R0:W-:Y:S07]  /*4e70*/  STSM.16.M88.4 [R184+0x36400], R156 ;  /* 0x0364009cb8007844 */ /* 0x0001ee0000000200 */
[----:B------:R-:W2:Y:S01]  /*4e80*/  MUFU.EX2 R21, R21 ;  /* 0x0000001500157308 */ /* 0x000ea20000000800 */
[----:B-1----:R-:W-:Y:S01]  /*4e90*/  F2FP.F16.F32.PACK_AB R163, R183, R180 ;  /* 0x000000b4b7a3723e */ /* 0x002fe200000000ff */
[----:B------:R-:W-:-:S04]  /*4ea0*/  FADD.FTZ R180, R180, R181 ;  /* 0x000000b5b4b47221 */ /* 0x000fc80000010000 */
[----:B------:R0:W-:Y:S01]  /*4eb0*/  STSM.16.M88.4 [R186], R160 ;  /* 0x000000a0ba007844 */ /* 0x0001e20000000200 */
[----:B------:R-:W-:Y:S01]  /*4ec0*/  FADD.FTZ R183, R183, R180 ;  /* 0x000000b4b7b77221 */ /* 0x000fe20000010000 */
[----:B------:R-:W-:Y:S08]  /*4ed0*/  MUFU.EX2 R20, R20 ;  /* 0x0000001400147308 */ /* 0x000ff00000000800 */
[----:B------:R-:W1:Y:S01]  /*4ee0*/  MUFU.EX2 R155, R155 ;  /* 0x0000009b009b7308 */ /* 0x000e620000000800 */
[----:B--2---:R-:W-:Y:S01]  /*4ef0*/  F2FP.F16.F32.PACK_AB R164, R21, R14 ;  /* 0x0000000e15a4723e */ /* 0x004fe200000000ff */
[----:B------:R-:W-:-:S04]  /*4f00*/  FADD.FTZ R14, R14, R15 ;  /* 0x0000000f0e0e7221 */ /* 0x000fc80000010000 */
[----:B------:R-:W-:Y:S02]  /*4f10*/  FADD.FTZ R21, R21, R14 ;  /* 0x0000000e15157221 */ /* 0x000fe40000010000 */
[----:B------:R-:W-:Y:S08]  /*4f20*/  MUFU.EX2 R182, R182 ;  /* 0x000000b600b67308 */ /* 0x000ff00000000800 */
[----:B------:R-:W2:Y:S01]  /*4f30*/  MUFU.EX2 R193, R193 ;  /* 0x000000c100c17308 */ /* 0x000ea20000000800 */
[----:B-1----:R-:W-:Y:S01]  /*4f40*/  F2FP.F16.F32.PACK_AB R166, R155, R20 ;  /* 0x000000149ba6723e */ /* 0x002fe200000000ff */
[----:B------:R-:W-:-:S04]  /*4f50*/  FADD.FTZ R20, R20, R21 ;  /* 0x0000001514147221 */ /* 0x000fc80000010000 */
[----:B------:R-:W-:Y:S02]  /*4f60*/  FADD.FTZ R155, R155, R20 ;  /* 0x000000149b9b7221 */ /* 0x000fe40000010000 */
        /* <DEDUP_REMOVED lines=9> */
[----:B------:R0:W-:Y:S01]  /*5000*/  STSM.16.M88.4 [R23], R164 ;  /* 0x000000a417007844 */ /* 0x0001e20000000200 */
[----:B------:R-:W-:Y:S01]  /*5010*/  FADD.FTZ R195, R195, R194 ;  /* 0x000000c2c3c37221 */ /* 0x000fe20000010000 */
[----:B------:R-:W1:Y:S08]  /*5020*/  MUFU.EX2 R172, R172 ;  /* 0x000000ac00ac7308 */ /* 0x000e700000000800 */
[----:B------:R-:W3:Y:S01]  /*5030*/  MUFU.EX2 R175, R175 ;  /* 0x000000af00af7308 */ /* 0x000ee20000000800 */
[----:B--2---:R-:W-:Y:S01]  /*5040*/  F2FP.F16.F32.PACK_AB R168, R173, R154 ;  /* 0x0000009aada8723e */ /* 0x004fe200000000ff */
[----:B------:R-:W-:-:S04]  /*5050*/  FADD.FTZ R154, R154, R155 ;  /* 0x0000009b9a9a7221 */ /* 0x000fc80000010000 */
[----:B------:R-:W-:Y:S02]  /*5060*/  FADD.FTZ R173, R173, R154 ;  /* 0x0000009aadad7221 */ /* 0x000fe40000010000 */
[----:B------:R-:W-:Y:S02]  /*5070*/  MUFU.EX2 R196, R196 ;  /* 0x000000c400c47308 */ /* 0x000fe40000000800 */
[----:B-1----:R-:W-:-:S06]  /*5080*/  FADD.FTZ R6, R172, R173 ;  /* 0x000000adac067221 */ /* 0x002fcc0000010000 */
[----:B------:R-:W1:Y:S01]  /*5090*/  MUFU.EX2 R197, R197 ;  /* 0x000000c500c57308 */ /* 0x000e620000000800 */
[C---:B---3--:R-:W-:Y:S01]  /*50a0*/  F2FP.F16.F32.PACK_AB R170, R175.reuse, R172 ;  /* 0x000000acafaa723e */ /* 0x048fe200000000ff */
[----:B------:R-:W-:-:S06]  /*50b0*/  FADD.FTZ R6, R175, R6 ;  /* 0x00000006af067221 */ /* 0x000fcc0000010000 */
[----:B------:R-:W2:Y:S08]  /*50c0*/  MUFU.EX2 R198, R198 ;  /* 0x000000c600c67308 */ /* 0x000eb00000000800 */
[----:B------:R-:W3:Y:S01]  /*50d0*/  MUFU.EX2 R199, R199 ;  /* 0x000000c700c77308 */ /* 0x000ee20000000800 */
[----:B-1----:R-:W-:Y:S01]  /*50e0*/  F2FP.F16.F32.PACK_AB R169, R197, R196 ;  /* 0x000000c4c5a9723e */ /* 0x002fe200000000ff */
[----:B------:R-:W-:-:S04]  /*50f0*/  FADD.FTZ R196, R196, R195 ;  /* 0x000000c3c4c47221 */ /* 0x000fc80000010000 */
[----:B------:R-:W-:-:S04]  /*5100*/  FADD.FTZ R197, R197, R196 ;  /* 0x000000c4c5c57221 */ /* 0x000fc80000010000 */
[----:B--2---:R-:W-:Y:S01]  /*5110*/  FADD.FTZ R8, R198, R197 ;  /* 0x000000c5c6087221 */ /* 0x004fe20000010000 */
[----:B---3--:R-:W-:-:S03]  /*5120*/  F2FP.F16.F32.PACK_AB R171, R199, R198 ;  /* 0x000000c6c7ab723e */ /* 0x008fc600000000ff */
[----:B------:R-:W-:Y:S02]  /*5130*/  FADD.FTZ R8, R199, R8 ;  /* 0x00000008c7087221 */ /* 0x000fe40000010000 */
[----:B------:R0:W-:Y:S01]  /*5140*/  STSM.16.M88.4 [R185], R168 ;  /* 0x000000a8b9007844 */ /* 0x0001e20000000200 */
[----:B------:R-:W-:-:S06]  /*5150*/  WARPGROUP.ARRIVE ;  /* 0x00000000000079c5 */ /* 0x000fcc0000000000 */
[----:B------:R-:W-:Y:S01]  /*5160*/  HGMMA.64x256x16.F32 R24, R156, gdesc[UR8].tnspB, RZ, !UPT, gsb0 ;  /* 0x43e000089c187df0 */ /* 0x000fe2000c0008ff */
[----:B------:R-:W-:Y:S02]  /*5170*/  UMOV UR11, 0x40000040 ;  /* 0x40000040000b7882 */ /* 0x000fe40000000000 */
[----:B------:R-:W-:Y:S02]  /*5180*/  WARPGROUP.DEPBAR.LE gsb0, 0x0 ;  /* 0x00008000000079c5 */ /* 0x000fe40000010000 */
[----:B------:R-:W-:-:S15]  /*5190*/  WARPGROUP.ARRIVE ;  /* 0x00000000000079c5 */ /* 0x000fde0000000000 */
[----:B------:R-:W-:-:S08]  /*51a0*/  NOP ;  /* 0x0000000000007918 */ /* 0x000fd00000000000 */
[----:B------:R-:W-:Y:S01]  /*51b0*/  HGMMA.64x256x16.F32 R24, R160, gdesc[UR12].tnspB, R24, gsb0 ;  /* 0x43e0000ca0187df0 */ /* 0x000fe20008000818 */
[----:B------:R-:W-:Y:S01]  /*51c0*/  UIADD3 UR14, UR10, 0x100, URZ ;  /* 0x000001000a0e7890 */ /* 0x000fe2000fffe03f */
[----:B------:R-:W-:Y:S01]  /*51d0*/  UMOV UR15, 0x40000040 ;  /* 0x40000040000f7882 */ /* 0x000fe20000000000 */
[----:B------:R-:W-:Y:S01]  /*51e0*/  UIADD3 UR10, UR10, 0x180, URZ ;  /* 0x000001800a0a7890 */ /* 0x000fe2000fffe03f */
[----:B------:R-:W-:Y:S02]  /*51f0*/  WARPGROUP.DEPBAR.LE gsb0, 0x0 ;  /* 0x00008000000079c5 */ /* 0x000fe40000010000 */
[----:B------:R-:W-:-:S15]  /*5200*/  WARPGROUP.ARRIVE ;  /* 0x00000000000079c5 */ /* 0x000fde0000000000 */
[----:B------:R-:W-:-:S07]  /*5210*/  NOP ;  /* 0x0000000000007918 */ /* 0x000fce0000000000 */
[----:B------:R-:W-:Y:S03]  /*5220*/  HGMMA.64x256x16.F32 R24, R164, gdesc[UR12].tnspB, R24, gsb0 ;  /* 0x43e0000ca4187df0 */ /* 0x000fe60008000818 */
        /* <DEDUP_REMOVED lines=10> */
[----:B-1----:R-:W1:Y:S02]  /*52d0*/  FENCE.VIEW.ASYNC.S ;  /* 0x00000000000073c6 */ /* 0x002e640000000000 */
[----:B-1----:R-:W-:Y:S01]  /*52e0*/  NOP ;  /* 0x0000000000007918 */ /* 0x002fe20000000000 */
[----:B------:R-:W-:Y:S06]  /*52f0*/  BAR.ARV 0xe, 0x100 ;  /* 0x0384000000007b1d */ /* 0x000fec0000002000 */
[----:B0-----:R-:W-:Y:S05]  /*5300*/  @!P0 BRA `(.L_x_3419) ;  /* 0x0000000000048947 */ /* 0x001fea0003800000 */
[----:B------:R-:W-:Y:S01]  /*5310*/  BPT.TRAP 0x1 ;  /* 0x000000040000795c */ /* 0x000fe20000300000 */
.L_x_3419:
[----:B------:R-:W-:Y:S02]  /*5320*/  R2UR UR7, R3 ;  /* 0x00000000030772ca */ /* 0x000fe400000e0000 */
[----:B------:R-:W-:-:S11]  /*5330*/  ISETP.GE.AND P1, PT, R152, 0x41, PT ;  /* 0x000000419800780c */ /* 0x000fd60003f26270 */
[----:B------:R-:W-:-:S04]  /*5340*/  UIADD3 UR7, UR7, 0x38860, URZ ;  /* 0x0003886007077890 */ /* 0x000fc8000fffe03f */
[----:B------:R-:W-:-:S09]  /*5350*/  UPRMT UR7, UR37, 0x654, UR7 ;  /* 0x0000065425077896 */ /* 0x000fd20008000007 */
[----:B------:R-:W-:Y:S01]  /*5360*/  SYNCS.ARRIVE.TRANS64.RED.A1T0 RZ, [UR7], RZ ;  /* 0x000000ffffff79a7 */ /* 0x000fe20008100407 */
[----:B------:R-:W-:Y:S05]  /*5370*/  @!P1 BRA `(.L_x_3420) ;  /* 0x0000002c00b49947 */ /* 0x000fea0003800000 */
[----:B------:R-:W-:Y:S01]  /*5380*/  VIADD R3, R153, 0xfffffffe ;  /* 0xfffffffe99037836 */ /* 0x000fe20000000000 */
[----:B------:R-:W-:Y:S01]  /*5390*/  UMOV UR10, UR36 ;  /* 0x00000024000a7c82 */ /* 0x000fe20008000000 */
[----:B------:R-:W-:Y:S02]  /*53a0*/  IMAD.MOV.U32 R10, RZ, RZ, R5 ;  /* 0x000000ffff0a7224 */ /* 0x000fe400078e0005 */
[----:B------:R-:W-:-:S07]  /*53b0*/  IMAD.MOV.U32 R11, RZ, RZ, R4 ;  /* 0x000000ffff0b7224 */ /* 0x000fce00078e0004 */
.L_x_3431:
[----:B------:R-:W-:Y:S01]  /*53c0*/  UIADD3 UR36, UR10, 0x1, URZ ;  /* 0x000000010a247890 */ /* 0x000fe2000fffe03f */
[C---:B------:R-:W-:Y:S01]  /*53d0*/  ISETP.GT.AND P1, PT, R3.reuse, RZ, PT ;  /* 0x000000ff0300720c */ /* 0x040fe20003f24270 */
[----:B------:R-:W-:Y:S02]  /*53e0*/  VIADD R3, R3, 0xffffffff ;  /* 0xffffffff03037836 */ /* 0x000fe40000000000 */
[----:B------:R-:W-:-:S04]  /*53f0*/  UISETP.NE.AND UP0, UPT, UR36, 0x2, UPT ;  /* 0x000000022400788c */ /* 0x000fc8000bf05270 */
[----:B------:R-:W-:Y:S02]  /*5400*/  USEL UR7, URZ, 0x1, UP0 ;  /* 0x000000013f077887 */ /* 0x000fe40008000000 */
[----:B------:R-:W-:-:S04]  /*5410*/  USEL UR36, UR36, URZ, UP0 ;  /* 0x0000003f24247287 */ /* 0x000fc80008000000 */
[----:B------:R-:W-:Y:S01]  /*5420*/  LOP3.LUT R2, R2, UR7, RZ, 0x3c, !PT ;  /* 0x0000000702027c12 */ /* 0x000fe2000f8e3cff */
[----:B------:R-:W-:Y:S07]  /*5430*/  @!P0 BRA `(.L_x_3421) ;  /* 0x0000000000048947 */ /* 0x000fee0003800000 */
[----:B------:R-:W-:Y:S01]  /*5440*/  BPT.TRAP 0x1 ;  /* 0x000000040000795c */ /* 0x000fe20000300000 */
.L_x_3421:
[----:B------:R-:W-:Y:S01]  /*5450*/  ULEA UR7, UR36, UR38, 0x3 ;  /* 0x0000002624077291 */ /* 0x000fe2000f8e183f */
[----:B------:R-:W-:-:S08]  /*5460*/  SHF.L.U32 R4, R2, 0x1f, RZ ;  /* 0x0000001f02047819 */ /* 0x000fd000000006ff */
[----:B------:R0:W1:Y:S01]  /*5470*/  SYNCS.PHASECHK.TRANS64.TRYWAIT P2, [UR7+0x38830], R4 ;  /* 0x03883004ff0075a7 */ /* 0x0000620008040147 */
[----:B------:R-:W-:Y:S05]  /*5480*/  @!P0 BRA `(.L_x_3422) ;  /* 0x0000000000048947 */ /* 0x000fea0003800000 */
[----:B------:R-:W-:Y:S01]  /*5490*/  BPT.TRAP 0x1 ;  /* 0x000000040000795c */ /* 0x000fe20000300000 */
.L_x_3422:
[----:B-1----:R-:W-:Y:S05]  /*54a0*/  @P2 BRA `(.L_x_3423) ;  /* 0x0000000000082947 */ /* 0x002fea0003800000 */
[----:B------:R-:W1:Y:S02]  /*54b0*/  SYNCS.PHASECHK.TRANS64.TRYWAIT P2, [UR7+0x38830], R4 ;  /* 0x03883004ff0075a7 */ /* 0x000e640008040147 */
[----:B-1----:R-:W-:Y:S05]  /*54c0*/  @!P2 BRA `(.L_x_3424) ;  /* 0x000000a40090a947 */ /* 0x002fea0003800000 */
.L_x_3423:
        /* <DEDUP_REMOVED lines=8> */
[----:B------:R-:W-:-:S04]  /*5550*/  ULOP3.LUT UR11, UR11, 0x3fff, URZ, 0xc0, !UPT ;  /* 0x00003fff0b0b7892 */ /* 0x000fc8000f8ec03f */
[----:B------:R-:W-:Y:S02]  /*5560*/  ULEA UR18, UR36, UR18, 0x9 ;  /* 0x0000001224127291 */ /* 0x000fe4000f8e483f */
[----:B------:R-:W-:Y:S02]  /*5570*/  ULOP3.LUT UR20, UR11, 0x10000, URZ, 0xfc, !UPT ;  /* 0x000100000b147892 */ /* 0x000fe4000f8efc3f */
[----:B------:R-:W-:-:S03]  /*5580*/  UIADD3 UR14, UR18, 0x4, URZ ;  /* 0x00000004120e7890 */ /* 0x000fc6000fffe03f */
[----:B------:R-:W-:-:S04]  /*5590*/  UMOV UR22, UR18 ;  /* 0x0000001200167c82 */ /* 0x000fc80008000000 */
[----:B------:R-:W-:Y:S01]  /*55a0*/  HGMMA.64x64x16.F32 R152, gdesc[UR20], RZ, !UPT, gsb0 ;  /* 0x00e00000149879f0 */ /* 0x000fe2000c0008ff */
[----:B------:R-:W-:Y:S01]  /*55b0*/  UIADD3 UR22, UR18, 0x2, URZ ;  /* 0x0000000212167890 */ /* 0x000fe2000fffe03f */
[----:B------:R-:W-:Y:S01]  /*55c0*/  UMOV UR20, UR8 ;  /* 0x0000000800147c82 */ /* 0x000fe20008000000 */
[----:B------:R-:W-:Y:S01]  /*55d0*/  UMOV UR21, UR9 ;  /* 0x0000000900157c82 */ /* 0x000fe20008000000 */
[----:B------:R-:W-:Y:S01]  /*55e0*/  UMOV UR23, 0x40000040 ;  /* 0x4000004000177882 */ /* 0x000fe20000000000 */
[----:B------:R-:W-:Y:S01]  /*55f0*/  UIADD3 UR18, UR18, 0x6, URZ ;  /* 0x0000000612127890 */ /* 0x000fe2000fffe03f */
        /* <DEDUP_REMOVED lines=12> */
.L_x_3425:
[----:B------:R2:W3:Y:S01]  /*56c0*/  SYNCS.PHASECHK.TRANS64.TRYWAIT P2, [UR7+0x38850], R4 ;  /* 0x03885004ff0075a7 */ /* 0x0004e20008040147 */
[----:B------:R-:W-:Y:S05]  /*56d0*/  @!P0 BRA `(.L_x_3426) ;  /* 0x0000000000048947 */ /* 0x000fea0003800000 */
[----:B------:R-:W-:Y:S01]  /*56e0*/  BPT.TRAP 0x1 ;  /* 0x000000040000795c */ /* 0x000fe20000300000 */
.L_x_3426:
[----:B---3--:R-:W-:Y:S05]  /*56f0*/  @P2 BRA `(.L_x_3427) ;  /* 0x0000000000082947 */ /* 0x008fea0003800000 */
[----:B------:R-:W3:Y:S02]  /*5700*/  SYNCS.PHASECHK.TRANS64.TRYWAIT P2, [UR7+0x38850], R4 ;  /* 0x03885004ff0075a7 */ /* 0x000ee40008040147 */
[----:B---3--:R-:W-:Y:S05]  /*5710*/  @!P2 BRA `(.L_x_3428) ;  /* 0x000000a40014a947 */ /* 0x008fea0003800000 */
.L_x_3427:
[----:B------:R-:W-:Y:S01]  /*5720*/  UIADD3 UR11, UR38, 0x26400, URZ ;  /* 0x00026400260b7890 */ /* 0x000fe2000fffe03f */
[----:B------:R-:W-:Y:S01]  /*5730*/  WARPGROUP.ARRIVE ;  /* 0x00000000000079c5 */ /* 0x000fe20000000000 */
[----:B------:R-:W-:-:S05]  /*5740*/  UIADD3 UR19, UR6, 0x2, URZ ;  /* 0x0000000206137890 */ /* 0x000fca000fffe03f */
[----:B-1----:R-:W1:Y:S01]  /*5750*/  S2R R5, SR_TID.X ;  /* 0x0000000000057919 */ /* 0x002e620000002100 */
[----:B------:R-:W-:Y:S02]  /*5760*/  USHF.R.U32.HI UR11, URZ, 0x4, UR11 ;  /* 0x000000043f0b7899 */ /* 0x000fe4000801160b */
[----:B------:R-:W-:Y:S02]  /*5770*/  UIADD3 UR14, UR6, 0x200, URZ ;  /* 0x00000200060e7890 */ /* 0x000fe4000fffe03f */
[----:B------:R-:W-:Y:S02]  /*5780*/  ULOP3.LUT UR20, UR11, 0x3fff, URZ, 0xc0, !UPT ;  /* 0x00003fff0b147892 */ /* 0x000fe4000f8ec03f */
[----:B------:R-:W-:Y:S02]  /*5790*/  UIADD3 UR15, UR6, 0x6, URZ ;  /* 0x00000006060f7890 */ /* 0x000fe4000fffe03f */
[----:B------:R-:W-:Y:S02]  /*57a0*/  UIADD3 UR18, UR6, 0x4, URZ ;  /* 0x0000000406127890 */ /* 0x000fe4000fffe03f */
[----:B------:R-:W-:-:S02]  /*57b0*/  ULEA UR11, UR36, UR4, 0xc ;  /* 0x00000004240b7291 */ /* 0x000fc4000f8e603f */
[----:B------:R-:W-:Y:S01]  /*57c0*/  ULOP3.LUT UR6, UR20, 0x10000, URZ, 0xfc, !UPT ;  /* 0x0001000014067892 */ /* 0x000fe2000f8efc3f */
[----:B------:R-:W-:Y:S01]  /*57d0*/  UMOV UR23, 0x40000040 ;  /* 0x4000004000177882 */ /* 0x000fe20000000000 */
[----:B------:R-:W-:Y:S02]  /*57e0*/  UMOV UR21, 0x40000040 ;  /* 0x4000004000157882 */ /* 0x000fe40000000000 */
[----:B------:R-:W-:Y:S01]  /*57f0*/  UIADD3 UR24, UR6, 0x800, URZ ;  /* 0x0000080006187890 */ /* 0x000fe2000fffe03f */
[----:B------:R-:W-:Y:S02]  /*5800*/  UMOV UR22, UR11 ;  /* 0x0000000b00167c82 */ /* 0x000fe40008000000 */
[----:B------:R-:W-:Y:S02]  /*5810*/  UMOV UR20, UR6 ;  /* 0x0000000600147c82 */ /* 0x000fe40008000000 */
[----:B------:R-:W-:Y:S01]  /*5820*/  HGMMA.64x64x16.F32 R152, gdesc[UR20], R152, gsb0 ;  /* 0x00e00000149879f0 */ /* 0x000fe20008000898 */
[----:B------:R-:W-:Y:S01]  /*5830*/  UIADD3 UR22, UR11, 0x2, URZ ;  /* 0x000000020b167890 */ /* 0x000fe2000fffe03f */
[----:B------:R-:W-:Y:S01]  /*5840*/  UMOV UR20, UR19 ;  /* 0x0000001300147c82 */ /* 0x000fe20008000000 */
[----:B------:R-:W-:Y:S01]  /*5850*/  UMOV UR21, 0x40000040 ;  /* 0x4000004000157882 */ /* 0x000fe20000000000 */
[----:B------:R-:W-:Y:S01]  /*5860*/  UMOV UR23, 0x40000040 ;  /* 0x4000004000177882 */ /* 0x000fe20000000000 */
[----:B------:R-:W-:Y:S01]  /*5870*/  UIADD3 UR19, UR11, 0x800, URZ ;  /* 0x000008000b137890 */ /* 0x000fe2000fffe03f */
[----:B-1----:R-:W-:-:S05]  /*5880*/  SHF.R.U32.HI R5, RZ, 0x7, R5 ;  /* 0x00000007ff057819 */ /* 0x002fca0000011605 */
[----:B0-2---:R-:W0:Y:S01]  /*5890*/  SHFL.IDX PT, R4, R5, RZ, 0x1f ;  /* 0x00001fff05047589 */ /* 0x005e2200000e0000 */
[----:B------:R-:W-:Y:S02]  /*58a0*/  WARPGROUP.DEPBAR.LE gsb0, 0x0 ;  /* 0x00008000000079c5 */ /* 0x000fe40000010000 */
[----:B------:R-:W-:-:S06]  /*58b0*/  WARPGROUP.ARRIVE ;  /* 0x00000000000079c5 */ /* 0x000fcc0000000000 */
[----:B------:R-:W-:Y:S01]  /*58c0*/  HGMMA.64x64x16.F32 R152, gdesc[UR20], R152, gsb0 ;  /* 0x00e00000149879f0 */ /* 0x000fe20008000898 */
[----:B------:R-:W-:Y:S01]  /*58d0*/  UIADD3 UR22, UR11, 0x4, URZ ;  /* 0x000000040b167890 */ /* 0x000fe2000fffe03f */
[----:B------:R-:W-:Y:S01]  /*58e0*/  UMOV UR20, UR18 ;  /* 0x0000001200147c82 */ /* 0x000fe20008000000 */
[----:B------:R-:W-:Y:S01]  /*58f0*/  UMOV UR21, 0x40000040 ;  /* 0x4000004000157882 */ /* 0x000fe20000000000 */
[----:B------:R-:W-:Y:S01]  /*5900*/  UMOV UR23, 0x40000040 ;  /* 0x4000004000177882 */ /* 0x000fe20000000000 */
        /* <DEDUP_REMOVED lines=14> */
[----:B0-----:R-:W-:-:S13]  /*59f0*/  R2UR UR14, R4 ;  /* 0x00000000040e72ca */ /* 0x001fda00000e0000 */
        /* <DEDUP_REMOVED lines=104> */
[----:B------:R-:W-:Y:S02]  /*6080*/  UIADD3 UR24, UR6, 0xa00, URZ ;  /* 0x00000a0006187890 */ /* 0x000fe4000fffe03f */
[----:B------:R-:W-:-:S04]  /*6090*/  USEL UR19, UR19, 0x26, UP0 ;  /* 0x0000002613137887 */ /* 0x000fc80008000000 */
[----:B------:R-:W-:Y:S01]  /*60a0*/  ULOP3.LUT UR19, UR19, 0x6, URZ, 0xc0, !UPT ;  /* 0x0000000613137892 */ /* 0x000fe2000f8ec03f */
[----:B------:R-:W-:Y:S02]  /*60b0*/  WARPGROUP.DEPBAR.LE gsb0, 0x0 ;  /* 0x00008000000079c5 */ /* 0x000fe40000010000 */
[----:B------:R-:W-:-:S06]  /*60c0*/  WARPGROUP.ARRIVE ;  /* 0x00000000000079c5 */ /* 0x000fcc0000000000 */
[----:B------:R-:W-:Y:S01]  /*60d0*/  HGMMA.64x64x16.F32 R152, gdesc[UR20], R152, gsb0 ;  /* 0x00e00000149879f0 */ /* 0x000fe20008000898 */
[----:B------:R-:W-:Y:S01]  /*60e0*/  UMOV UR20, 0xa00 ;  /* 0x00000a0000147882 */ /* 0x000fe20000000000 */
[----:B------:R-:W-:Y:S01]  /*60f0*/  UMOV UR21, 0x40000040 ;  /* 0x4000004000157882 */ /* 0x000fe20000000000 */
[----:B------:R-:W-:Y:S01]  /*6100*/  USEL UR20, UR20, 0x980, UP0 ;  /* 0x0000098014147887 */ /* 0x000fe20008000000 */
[----:B------:R-:W-:-:S03]  /*6110*/  UMOV UR23, 0x40000040 ;  /* 0x4000004000177882 */ /* 0x000fc60000000000 */
[----:B------:R-:W-:-:S04]  /*6120*/  ULOP3.LUT UR20, UR20, 0xa00, URZ, 0xc0, !UPT ;  /* 0x00000a0014147892 */ /* 0x000fc8000f8ec03f */
[----:B------:R-:W-:Y:S02]  /*6130*/  UIADD3 UR22, UR19, UR20, UR6 ;  /* 0x0000001413167290 */ /* 0x000fe4000fffe006 */
[----:B------:R-:W-:-:S05]  /*6140*/  UIADD3 UR19, UR19, UR20, UR11 ;  /* 0x0000001413137290 */ /* 0x000fca000fffe00b */
[----:B------:R-:W-:Y:S02]  /*6150*/  UMOV UR20, UR22 ;  /* 0x0000001600147c82 */ /* 0x000fe40008000000 */
[----:B------:R-:W-:Y:S01]  /*6160*/  UMOV UR22, UR19 ;  /* 0x0000001300167c82 */ /* 0x000fe20008000000 */
        /* <DEDUP_REMOVED lines=117> */
.L_x_3429:
[----:B------:R-:W-:Y:S01]  /*68c0*/  ULDC UR11, c[0x0][0xad0] ;  /* 0x0002b400000b7ab9 */ /* 0x000fe20000000800 */
[----:B------:R-:W-:Y:S01]  /*68d0*/  UMOV UR15, 0x40000040 ;  /* 0x40000040000f7882 */ /* 0x000fe20000000000 */
        /* <DEDUP_REMOVED lines=37> */
[----:B--2---:R-:W-:Y:S01]  /*6b30*/  FMNMX.FTZ R7, R154, R5, !PT ;  /* 0x000000059a077209 */ /* 0x004fe20007810000 */
[----:B------:R-:W-:Y:S01]  /*6b40*/  FMUL.FTZ R5, R176, UR11 ;  /* 0x0000000bb0057c20 */ /* 0x000fe20008410000 */
[----:B------:R-:W-:Y:S01]  /*6b50*/  FMUL.FTZ R176, R170, UR11 ;  /* 0x0000000baab07c20 */ /* 0x000fe20008410000 */
[----:B------:R-:W-:-:S04]  /*6b60*/  UIADD3 UR11, UR7, 0x38840, URZ ;  /* 0x00038840070b7890 */ /* 0x000fc8000fffe03f */
[----:B------:R-:W2:Y:S01]  /*6b70*/  MUFU.TANH R202, R202 ;  /* 0x000000ca00ca7308 */ /* 0x000ea20000002400 */
[----:B0-----:R-:W-:Y:S01]  /*6b80*/  FMNMX.FTZ R7, R156, R7, !PT ;  /* 0x000000079c077209 */ /* 0x001fe20007810000 */
[----:B------:R-:W-:-:S06]  /*6b90*/  UPRMT UR11, UR37, 0x654, UR11 ;  /* 0x00000654250b7896 */ /* 0x000fcc000800000b */
[----:B------:R-:W0:Y:S01]  /*6ba0*/  MUFU.TANH R204, R204 ;  /* 0x000000cc00cc7308 */ /* 0x000e220000002400 */
[----:B-1----:R-:W-:Y:S02]  /*6bb0*/  FMNMX.FTZ R7, R200, R7, !PT ;  /* 0x00000007c8077209 */ /* 0x002fe40007810000 */
[----:B------:R-:W-:Y:S01]  /*6bc0*/  SYNCS.ARRIVE.TRANS64.RED.A1T0 RZ, [UR11], RZ ;  /* 0x000000ffffff79a7 */ /* 0x000fe2000810040b */
[----:B------:R-:W-:-:S04]  /*6bd0*/  UMOV UR11, 0x40000040 ;  /* 0x40000040000b7882 */ /* 0x000fc80000000000 */
        /* <DEDUP_REMOVED lines=22> */
[----:B------:R-:W0:Y:S02]  /*6d40*/  SHFL.BFLY PT, R4, R7, 0x2, 0x1f ;  /* 0x0c401f0007047f89 */ /* 0x000e2400000e0000 */
[----:B------:R-:W3:Y:S01]  /*6d50*/  MUFU.TANH R14, R14 ;  /* 0x0000000e000e7308 */ /* 0x000ee20000002400 */
[----:B-1----:R-:W-:-:S07]  /*6d60*/  FMNMX.FTZ R13, R9, R10, !PT ;  /* 0x0000000a090d7209 */ /* 0x002fce0007810000 */
[----:B------:R-:W1:Y:S01]  /*6d70*/  MUFU.TANH R20, R20 ;  /* 0x0000001400147308 */ /* 0x000e620000002400 */
[----:B--2---:R-:W-:-:S07]  /*6d80*/  FMNMX.FTZ R13, R12, R13, !PT ;  /* 0x0000000d0c0d7209 */ /* 0x004fce0007810000 */
[----:B------:R-:W2:Y:S01]  /*6d90*/  MUFU.TANH R160, R160 ;  /* 0x000000a000a07308 */ /* 0x000ea20000002400 */
[----:B---3--:R-:W-:Y:S02]  /*6da0*/  FMNMX.FTZ R13, R14, R13, !PT ;  /* 0x0000000d0e0d7209 */ /* 0x008fe40007810000 */
[----:B0-----:R-:W-:-:S05]  /*6db0*/  FMNMX.FTZ R4, R7, R4, !PT ;  /* 0x0000000407047209 */ /* 0x001fca0007810000 */
[----:B------:R-:W0:Y:S01]  /*6dc0*/  MUFU.TANH R162, R162 ;  /* 0x000000a200a27308 */ /* 0x000e220000002400 */
[----:B-1----:R-:W-:Y:S01]  /*6dd0*/  FMNMX.FTZ R13, R20, R13, !PT ;  /* 0x0000000d140d7209 */ /* 0x002fe20007810000 */
[----:B------:R-:W1:Y:S01]  /*6de0*/  LDC R7, c[0x0][0xa80] ;  /* 0x0002a000ff077b82 */ /* 0x000e620000000800 */
[----:B------:R-:W3:Y:S05]  /*6df0*/  SHFL.BFLY PT, R15, R4, 0x1, 0x1f ;  /* 0x0c201f00040f7f89 */ /* 0x000eea00000e0000 */
[----:B------:R-:W4:Y:S01]  /*6e00*/  MUFU.TANH R164, R164 ;  /* 0x000000a400a47308 */ /* 0x000f220000002400 */
[----:B--2---:R-:W-:-:S07]  /*6e10*/  FMNMX.FTZ R13, R160, R13, !PT ;  /* 0x0000000da00d7209 */ /* 0x004fce0007810000 */
[----:B------:R-:W2:Y:S01]  /*6e20*/  MUFU.TANH R166, R166 ;  /* 0x000000a600a67308 */ /* 0x000ea20000002400 */
[----:B0-----:R-:W-:-:S07]  /*6e30*/  FMNMX.FTZ R13, R162, R13, !PT ;  /* 0x0000000da20d7209 */ /* 0x001fce0007810000 */
[----:B------:R-:W0:Y:S01]  /*6e40*/  MUFU.TANH R176, R176 ;  /* 0x000000b000b07308 */ /* 0x000e220000002400 */
[----:B----4-:R-:W-:Y:S02]  /*6e50*/  FMNMX.FTZ R13, R164, R13, !PT ;  /* 0x0000000da40d7209 */ /* 0x010fe40007810000 */
[----:B---3--:R-:W-:-:S05]  /*6e60*/  FMNMX.FTZ R4, R4, R15, !PT ;  /* 0x0000000f04047209 */ /* 0x008fca0007810000 */
[----:B------:R-:W3:Y:S01]  /*6e70*/  MUFU.TANH R180, R180 ;  /* 0x000000b400b47308 */ /* 0x000ee20000002400 */
[----:B--2---:R-:W-:Y:S01]  /*6e80*/  FMNMX.FTZ R13, R166, R13, !PT ;  /* 0x0000000da60d7209 */ /* 0x004fe20007810000 */
[C---:B------:R-:W-:Y:S01]  /*6e90*/  FADD.FTZ R168, -R4.reuse, R11 ;  /* 0x0000000b04a87221 */ /* 0x040fe20000010100 */
[----:B-1----:R-:W-:-:S03]  /*6ea0*/  FMUL.FTZ R165, R4, R7 ;  /* 0x0000000704a57220 */ /* 0x002fc60000410000 */
[-C--:B------:R-:W-:Y:S01]  /*6eb0*/  FMUL.FTZ R11, R168, R7.reuse ;  /* 0x00000007a80b7220 */ /* 0x080fe20000410000 */
[--C-:B------:R-:W-:Y:S01]  /*6ec0*/  FFMA.FTZ R168, R152, R7, -R165.reuse ;  /* 0x0000000798a87223 */ /* 0x100fe200000108a5 */
[----:B------:R-:W1:Y:S01]  /*6ed0*/  MUFU.TANH R196, R196 ;  /* 0x000000c400c47308 */ /* 0x000e620000002400 */
[----:B0-----:R-:W-:Y:S01]  /*6ee0*/  FMNMX.FTZ R13, R176, R13, !PT ;  /* 0x0000000db00d7209 */ /* 0x001fe20007810000 */
[-CC-:B------:R-:W-:Y:S01]  /*6ef0*/  FFMA.FTZ R175, R5, R7.reuse, -R165.reuse ;  /* 0x0000000705af7223 */ /* 0x180fe200000108a5 */
[-CC-:B------:R-:W-:Y:S01]  /*6f00*/  FFMA.FTZ R194, R194, R7.reuse, -R165.reuse ;  /* 0x00000007c2c27223 */ /* 0x180fe200000108a5 */
[-CC-:B------:R-:W-:Y:S01]  /*6f10*/  FFMA.FTZ R177, R155, R7.reuse, -R165.reuse ;  /* 0x000000079bb17223 */ /* 0x180fe200000108a5 */
[----:B------:R-:W-:Y:S02]  /*6f20*/  IMAD.U32 R155, RZ, RZ, UR10 ;  /* 0x0000000aff9b7e24 */ /* 0x000fe4000f8e00ff */
[-CC-:B------:R-:W-:Y:S01]  /*6f30*/  FFMA.FTZ R173, R198, R7.reuse, -R165.reuse ;  /* 0x00000007c6ad7223 */ /* 0x180fe200000108a5 */
[--C-:B------:R-:W-:Y:S01]  /*6f40*/  FFMA.FTZ R15, R154, R7, -R165.reuse ;  /* 0x000000079a0f7223 */ /* 0x100fe200000108a5 */
[----:B------:R-:W0:Y:S01]  /*6f50*/  MUFU.TANH R228, R228 ;  /* 0x000000e400e47308 */ /* 0x000e220000002400 */
[----:B---3--:R-:W-:Y:S01]  /*6f60*/  FMNMX.FTZ R13, R180, R13, !PT ;  /* 0x0000000db40d7209 */ /* 0x008fe20007810000 */
[-CC-:B------:R-:W-:Y:S01]  /*6f70*/  FFMA.FTZ R170, R156, R7.reuse, -R165.reuse ;  /* 0x000000079caa7223 */ /* 0x180fe200000108a5 */
[-CC-:B------:R-:W-:Y:S01]  /*6f80*/  FFMA.FTZ R21, R200, R7.reuse, -R165.reuse ;  /* 0x00000007c8157223 */ /* 0x180fe200000108a5 */
[-CC-:B------:R-:W-:Y:S01]  /*6f90*/  FFMA.FTZ R172, R202, R7.reuse, -R165.reuse ;  /* 0x00000007caac7223 */ /* 0x180fe200000108a5 */
[-CC-:B------:R-:W-:Y:S01]  /*6fa0*/  FFMA.FTZ R169, R204, R7.reuse, -R165.reuse ;  /* 0x00000007cca97223 */ /* 0x180fe200000108a5 */
[-CC-:B------:R-:W-:Y:S01]  /*6fb0*/  FFMA.FTZ R174, R206, R7.reuse, -R165.reuse ;  /* 0x00000007ceae7223 */ /* 0x180fe200000108a5 */
[--C-:B------:R-:W-:Y:S01]  /*6fc0*/  FFMA.FTZ R171, R208, R7, -R165.reuse ;  /* 0x00000007d0ab7223 */ /* 0x100fe200000108a5 */
[----:B------:R-:W2:Y:S01]  /*6fd0*/  MUFU.TANH R157, R157 ;  /* 0x0000009d009d7308 */ /* 0x000ea20000002400 */
[----:B-1----:R-:W-:Y:S01]  /*6fe0*/  FMNMX.FTZ R13, R196, R13, !PT ;  /* 0x0000000dc40d7209 */ /* 0x002fe20007810000 */
[-CC-:B------:R-:W-:Y:S01]  /*6ff0*/  FFMA.FTZ R178, R210, R7.reuse, -R165.reuse ;  /* 0x00000007d2b27223 */ /* 0x180fe200000108a5 */
[-CC-:B------:R-:W-:Y:S01]  /*7000*/  FFMA.FTZ R182, R212, R7.reuse, -R165.reuse ;  /* 0x00000007d4b67223 */ /* 0x180fe200000108a5 */
[----:B------:R-:W-:Y:S01]  /*7010*/  FFMA.FTZ R158, R158, R7, -R165 ;  /* 0x000000079e9e7223 */ /* 0x000fe200000108a5 */
[----:B------:R-:W-:-:S03]  /*7020*/  ULEA UR10, UR36, UR5, 0xc ;  /* 0x00000005240a7291 */ /* 0x000fc6000f8e603f */
[----:B------:R-:W1:Y:S01]  /*7030*/  MUFU.TANH R159, R159 ;  /* 0x0000009f009f7308 */ /* 0x000e620000002400 */
[----:B0-----:R-:W-:Y:S01]  /*7040*/  FMNMX.FTZ R152, R228, R13, !PT ;  /* 0x0000000de4987209 */ /* 0x001fe20007810000 */
[----:B------:R-:W-:-:S06]  /*7050*/  UIADD3 UR14, UR10, 0x80, URZ ;  /* 0x000000800a0e7890 */ /* 0x000fcc000fffe03f */
[----:B------:R-:W0:Y:S01]  /*7060*/  MUFU.TANH R161, R161 ;  /* 0x000000a100a17308 */ /* 0x000e220000002400 */
[----:B--2---:R-:W-:-:S07]  /*7070*/  FMNMX.FTZ R152, R157, R152, !PT ;  /* 0x000000989d987209 */ /* 0x004fce0007810000 */
[----:B------:R-:W2:Y:S01]  /*7080*/  MUFU.TANH R163, R163 ;  /* 0x000000a300a37308 */ /* 0x000ea20000002400 */
[----:B-1----:R-:W-:-:S07]  /*7090*/  FMNMX.FTZ R152, R159, R152, !PT ;  /* 0x000000989f987209 */ /* 0x002fce0007810000 */
[----:B------:R-:W1:Y:S01]  /*70a0*/  MUFU.EX2 R11, R11 ;  /* 0x0000000b000b7308 */ /* 0x000e620000000800 */
[----:B0-----:R-:W-:-:S07]  /*70b0*/  FMNMX.FTZ R152, R161, R152, !PT ;  /* 0x00000098a1987209 */ /* 0x001fce0007810000 */
[----:B------:R0:W-:Y:S01]  /*70c0*/  MUFU.EX2 R13, R194 ;  /* 0x000000c2000d7308 */ /* 0x0001e20000000800 */
[----:B--2---:R-:W-:-:S05]  /*70d0*/  FMNMX.FTZ R152, R163, R152, !PT ;  /* 0x00000098a3987209 */ /* 0x004fca0007810000 */
[----:B------:R-:W2:Y:S02]  /*70e0*/  SHFL.BFLY PT, R167, R152, 0x2, 0x1f ;  /* 0x0c401f0098a77f89 */ /* 0x000ea400000e0000 */
[----:B------:R-:W-:Y:S01]  /*70f0*/  MUFU.EX2 R168, R168 ;  /* 0x000000a800a87308 */ /* 0x000fe20000000800 */
[----:B0-----:R-:W-:Y:S01]  /*7100*/  FFMA.FTZ R194, R153, R7, -R165 ;  /* 0x0000000799c27223 */ /* 0x001fe200000108a5 */
[-C--:B-1----:R-:W-:Y:S01]  /*7110*/  FMUL.FTZ R24, R24, R11.reuse ;  /* 0x0000000b18187220 */ /* 0x082fe20000410000 */
        /* <DEDUP_REMOVED lines=13> */
[----:B------:R-:W0:Y:S01]  /*71f0*/  MUFU.EX2 R170, R170 ;  /* 0x000000aa00aa7308 */ /* 0x000e220000000800 */
[-C--:B------:R-:W-:Y:S01]  /*7200*/  FMUL.FTZ R49, R49, R11.reuse ;  /* 0x0000000b31317220 */ /* 0x080fe20000410000 */
[-C--:B------:R-:W-:Y:S01]  /*7210*/  FMUL.FTZ R52, R52, R11.reuse ;  /* 0x0000000b34347220 */ /* 0x080fe20000410000 */
[-C--:B------:R-:W-:Y:S01]  /*7220*/  FMUL.FTZ R53, R53, R11.reuse ;  /* 0x0000000b35357220 */ /* 0x080fe20000410000 */
[-C--:B------:R-:W-:Y:S01]  /*7230*/  FMUL.FTZ R56, R56, R11.reuse ;  /* 0x0000000b38387220 */ /* 0x080fe20000410000 */
[----:B------:R-:W-:Y:S01]  /*7240*/  FMUL.FTZ R57, R57, R11 ;  /* 0x0000000b39397220 */ /* 0x000fe20000410000 */
[----:B--2---:R-:W-:Y:S01]  /*7250*/  FMNMX.FTZ R167, R152, R167, !PT ;  /* 0x000000a798a77209 */ /* 0x004fe20007810000 */
[-C--:B------:R-:W-:Y:S01]  /*7260*/  FMUL.FTZ R60, R60, R11.reuse ;  /* 0x0000000b3c3c7220 */ /* 0x080fe20000410000 */
[----:B------:R-:W-:Y:S01]  /*7270*/  MUFU.EX2 R21, R21 ;  /* 0x0000001500157308 */ /* 0x000fe20000000800 */
[-C--:B------:R-:W-:Y:S01]  /*7280*/  FMUL.FTZ R61, R61, R11.reuse ;  /* 0x0000000b3d3d7220 */ /* 0x080fe20000410000 */
[-C--:B------:R-:W-:Y:S01]  /*7290*/  FMUL.FTZ R64, R64, R11.reuse ;  /* 0x0000000b40407220 */ /* 0x080fe20000410000 */
[----:B------:R-:W1:Y:S01]  /*72a0*/  SHFL.BFLY PT, R152, R167, 0x1, 0x1f ;  /* 0x0c201f00a7987f89 */ /* 0x000e6200000e0000 */
[-C--:B------:R-:W-:Y:S01]  /*72b0*/  FMUL.FTZ R65, R65, R11.reuse ;  /* 0x0000000b41417220 */ /* 0x080fe20000410000 */
[-C--:B------:R-:W-:Y:S01]  /*72c0*/  FMUL.FTZ R68, R68, R11.reuse ;  /* 0x0000000b44447220 */ /* 0x080fe20000410000 */
[-C--:B------:R-:W-:Y:S01]  /*72d0*/  FMUL.FTZ R69, R69, R11.reuse ;  /* 0x0000000b45457220 */ /* 0x080fe20000410000 */
[----:B------:R-:W-:Y:S01]  /*72e0*/  FMUL.FTZ R72, R72, R11 ;  /* 0x0000000b48487220 */ /* 0x000fe20000410000 */
[----:B------:R-:W2:Y:S01]  /*72f0*/  MUFU.EX2 R172, R172 ;  /* 0x000000ac00ac7308 */ /* 0x000ea20000000800 */
[----:B0-----:R-:W-:Y:S01]  /*7300*/  F2FP.F16.F32.PACK_AB R154, R170, R15 ;  /* 0x0000000faa9a723e */ /* 0x001fe200000000ff */
        /* <DEDUP_REMOVED lines=13> */
[----:B------:R-:W-:Y:S01]  /*73e0*/  FMUL.FTZ R97, R97, R11 ;  /* 0x0000000b61617220 */ /* 0x000fe20000410000 */
[----:B------:R-:W-:Y:S01]  /*73f0*/  MUFU.EX2 R174, R174 ;  /* 0x000000ae00ae7308 */ /* 0x000fe20000000800 */
[----:B--2---:R-:W-:Y:S01]  /*7400*/  F2FP.F16.F32.PACK_AB R156, R172, R21 ;  /* 0x00000015ac9c723e */ /* 0x004fe200000000ff */
[-C--:B------:R-:W-:Y:S01]  /*7410*/  FMUL.FTZ R100, R100, R11.reuse ;  /* 0x0000000b64647220 */ /* 0x080fe20000410000 */
[----:B-1----:R-:W-:Y:S01]  /*7420*/  FMNMX.FTZ R5, R167, R152, !PT ;  /* 0x00000098a7057209 */ /* 0x002fe20007810000 */
[-C--:B------:R-:W-:Y:S01]  /*7430*/  FMUL.FTZ R101, R101, R11.reuse ;  /* 0x0000000b65657220 */ /* 0x080fe20000410000 */
[-C--:B------:R-:W-:Y:S01]  /*7440*/  FMUL.FTZ R104, R104, R11.reuse ;  /* 0x0000000b68687220 */ /* 0x080fe20000410000 */
[-C--:B------:R-:W-:Y:S01]  /*7450*/  FMUL.FTZ R105, R105, R11.reuse ;  /* 0x0000000b69697220 */ /* 0x080fe20000410000 */
[----:B------:R-:W-:Y:S01]  /*7460*/  FMUL.FTZ R108, R108, R11 ;  /* 0x0000000b6c6c7220 */ /* 0x000fe20000410000 */
[C---:B------:R-:W-:Y:S01]  /*7470*/  FADD.FTZ R152, -R5.reuse, R10 ;  /* 0x0000000a05987221 */ /* 0x040fe20000010100 */
[----:B------:R-:W-:Y:S01]  /*7480*/  FMUL.FTZ R153, R5, R7 ;  /* 0x0000000705997220 */ /* 0x000fe20000410000 */
[----:B------:R-:W-:Y:S01]  /*7490*/  MUFU.EX2 R171, R171 ;  /* 0x000000ab00ab7308 */ /* 0x000fe20000000800 */
[----:B------:R-:W-:Y:S01]  /*74a0*/  FMUL.FTZ R109, R109, R11 ;  /* 0x0000000b6d6d7220 */ /* 0x000fe20000410000 */
[-C--:B------:R-:W-:Y:S01]  /*74b0*/  FMUL.FTZ R152, R152, R7.reuse ;  /* 0x0000000798987220 */ /* 0x080fe20000410000 */
[-CC-:B------:R-:W-:Y:S01]  /*74c0*/  FFMA.FTZ R198, R9, R7.reuse, -R153.reuse ;  /* 0x0000000709c67223 */ /* 0x180fe20000010899 */
[-CC-:B------:R-:W-:Y:S01]  /*74d0*/  FFMA.FTZ R9, R12, R7.reuse, -R153.reuse ;  /* 0x000000070c097223 */ /* 0x180fe20000010899 */
[-CC-:B------:R-:W-:Y:S01]  /*74e0*/  FFMA.FTZ R12, R14, R7.reuse, -R153.reuse ;  /* 0x000000070e0c7223 */ /* 0x180fe20000010899 */
[-CC-:B------:R-:W-:Y:S01]  /*74f0*/  FFMA.FTZ R181, R20, R7.reuse, -R153.reuse ;  /* 0x0000000714b57223 */ /* 0x180fe20000010899 */
[-CC-:B------:R-:W-:Y:S01]  /*7500*/  FFMA.FTZ R14, R160, R7.reuse, -R153.reuse ;  /* 0x00000007a00e7223 */ /* 0x180fe20000010899 */
[----:B------:R0:W1:Y:S01]  /*7510*/  MUFU.EX2 R179, R152 ;  /* 0x0000009800b37308 */ /* 0x0000620000000800 */
        /* <DEDUP_REMOVED lines=8> */
[----:B0-----:R-:W-:-:S02]  /*75a0*/  IMAD.MOV R152, RZ, RZ, -R22 ;  /* 0x000000ffff987224 */ /* 0x001fc400078e0a16 */
[-CC-:B------:R-:W-:Y:S01]  /*75b0*/  FFMA.FTZ R199, R159, R7.reuse, -R153.reuse ;  /* 0x000000079fc77223 */ /* 0x180fe20000010899 */
[-CC-:B------:R-:W-:Y:S01]  /*75c0*/  FFMA.FTZ R200, R161, R7.reuse, -R153.reuse ;  /* 0x00000007a1c87223 */ /* 0x180fe20000010899 */
[----:B------:R-:W-:Y:S01]  /*75d0*/  FFMA.FTZ R201, R163, R7, -R153 ;  /* 0x00000007a3c97223 */ /* 0x000fe20000010899 */
[----:B------:R-:W-:Y:S01]  /*75e0*/  MUFU.EX2 R198, R198 ;  /* 0x000000c600c67308 */ /* 0x000fe20000000800 */
[----:B------:R-:W-:Y:S01]  /*75f0*/  ISETP.NE.AND P2, PT, R19, R152, PT ;  /* 0x000000981300720c */ /* 0x000fe20003f45270 */
[-C--:B------:R-:W-:Y:S01]  /*7600*/  FMUL.FTZ R112, R112, R11.reuse ;  /* 0x0000000b70707220 */ /* 0x080fe20000410000 */
[----:B------:R-:W-:Y:S01]  /*7610*/  FMUL.FTZ R113, R113, R11 ;  /* 0x0000000b71717220 */ /* 0x000fe20000410000 */
[-C--:B-1----:R-:W-:Y:S01]  /*7620*/  FMUL.FTZ R26, R26, R179.reuse ;  /* 0x000000b31a1a7220 */ /* 0x082fe20000410000 */
        /* <DEDUP_REMOVED lines=8> */
[-C--:B------:R-:W-:Y:S01]  /*76b0*/  FMUL.FTZ R42, R42, R179.reuse ;  /* 0x000000b32a2a7220 */ /* 0x080fe20000410000 */
[----:B------:R-:W-:Y:S01]  /*76c0*/  @!P2 LEA R152, R155, R16, 0x6 ;  /* 0x000000109b98a211 */ /* 0x000fe200078e30ff */
[-C--:B------:R-:W-:Y:S01]  /*76d0*/  FMUL.FTZ R43, R43, R179.reuse ;  /* 0x000000b32b2b7220 */ /* 0x080fe20000410000 */
[----:B------:R-:W-:Y:S01]  /*76e0*/  MUFU.EX2 R12, R12 ;  /* 0x0000000c000c7308 */ /* 0x000fe20000000800 */
[-C--:B------:R-:W-:Y:S01]  /*76f0*/  FMUL.FTZ R46, R46, R179.reuse ;  /* 0x000000b32e2e7220 */ /* 0x080fe20000410000 */
[----:B------:R-:W-:Y:S01]  /*7700*/  @!P2 LEA R152, R152, UR38, 0x2 ;  /* 0x000000269898ac11 */ /* 0x000fe2000f8e10ff */
[-C--:B------:R-:W-:Y:S01]  /*7710*/  FMUL.FTZ R47, R47, R179.reuse ;  /* 0x000000b32f2f7220 */ /* 0x080fe20000410000 */
[-C--:B------:R-:W-:Y:S01]  /*7720*/  FMUL.FTZ R50, R50, R179.reuse ;  /* 0x000000b332327220 */ /* 0x080fe20000410000 */
[-C--:B------:R-:W-:Y:S01]  /*7730*/  FMUL.FTZ R51, R51, R179.reuse ;  /* 0x000000b333337220 */ /* 0x080fe20000410000 */
[-C--:B------:R-:W-:Y:S01]  /*7740*/  FMUL.FTZ R54, R54, R179.reuse ;  /* 0x000000b336367220 */ /* 0x080fe20000410000 */
[----:B------:R-:W-:Y:S01]  /*7750*/  @!P2 STS [R152+0x38400], R11 ;  /* 0x0384000b9800a388 */ /* 0x000fe20000000800 */
[----:B------:R-:W1:Y:S01]  /*7760*/  MUFU.EX2 R181, R181 ;  /* 0x000000b500b57308 */ /* 0x000e620000000800 */
[----:B0-----:R-:W-:Y:S01]  /*7770*/  F2FP.F16.F32.PACK_AB R153, R9, R198 ;  /* 0x000000c60999723e */ /* 0x001fe200000000ff */
[-C--:B------:R-:W-:Y:S01]  /*7780*/  FMUL.FTZ R55, R55, R179.reuse ;  /* 0x000000b337377220 */ /* 0x080fe20000410000 */
[----:B------:R0:W-:Y:S01]  /*7790*/  @!P2 STS [R152+0x38420], R179 ;  /* 0x038420b39800a388 */ /* 0x0001e20000000800 */
        /* <DEDUP_REMOVED lines=9> */
[----:B0-----:R-:W-:Y:S01]  /*7830*/  F2FP.F16.F32.PACK_AB R152, R13, R168 ;  /* 0x000000a80d98723e */ /* 0x001fe200000000ff */
[-C--:B------:R-:W-:Y:S01]  /*7840*/  FMUL.FTZ R74, R74, R179.reuse ;  /* 0x000000b34a4a7220 */ /* 0x080fe20000410000 */
[-C--:B------:R-:W-:Y:S01]  /*7850*/  FMUL.FTZ R75, R75, R179.reuse ;  /* 0x000000b34b4b7220 */ /* 0x080fe20000410000 */
[----:B------:R-:W0:Y:S01]  /*7860*/  MUFU.EX2 R183, R183 ;  /* 0x000000b700b77308 */ /* 0x000e220000000800 */
[----:B-1----:R-:W-:Y:S01]  /*7870*/  F2FP.F16.F32.PACK_AB R155, R181, R12 ;  /* 0x0000000cb59b723e */ /* 0x002fe200000000ff */
[----:B------:R-:W-:Y:S01]  /*7880*/  BAR.SYNC.DEFER_BLOCKING 0xf, 0x100 ;  /* 0x03c4000000007b1d */ /* 0x000fe20000010000 */
        /* <DEDUP_REMOVED lines=13> */
[----:B------:R-:W1:Y:S01]  /*7960*/  MUFU.EX2 R193, R193 ;  /* 0x000000c100c17308 */ /* 0x000e620000000800 */
[----:B0-----:R-:W-:Y:S01]  /*7970*/  F2FP.F16.F32.PACK_AB R157, R183, R14 ;  /* 0x0000000eb79d723e */ /* 0x001fe200000000ff */
        /* <DEDUP_REMOVED lines=8> */
[----:B------:R-:W-:Y:S01]  /*7a00*/  FMUL.FTZ R115, R115, R179 ;  /* 0x000000b373737220 */ /* 0x000fe20000410000 */
[-C--:B------:R-:W-:Y:S01]  /*7a10*/  FMUL.FTZ R116, R116, R11.reuse ;  /* 0x0000000b74747220 */ /* 0x080fe20000410000 */
[----:B------:R-:W-:Y:S01]  /*7a20*/  FMUL.FTZ R117, R117, R11 ;  /* 0x0000000b75757220 */ /* 0x000fe20000410000 */
[-C--:B------:R-:W-:Y:S01]  /*7a30*/  FMUL.FTZ R118, R118, R179.reuse ;  /* 0x000000b376767220 */ /* 0x080fe20000410000 */
[----:B------:R-:W-:Y:S01]  /*7a40*/  FMUL.FTZ R119, R119, R179 ;  /* 0x000000b377777220 */ /* 0x000fe20000410000 */
[-C--:B------:R-:W-:Y:S01]  /*7a50*/  FMUL.FTZ R120, R120, R11.reuse ;  /* 0x0000000b78787220 */ /* 0x080fe20000410000 */
[----:B------:R-:W-:Y:S01]  /*7a60*/  MUFU.EX2 R173, R173 ;  /* 0x000000ad00ad7308 */ /* 0x000fe20000000800 */
[----:B-1----:R-:W-:Y:S01]  /*7a70*/  F2FP.F16.F32.PACK_AB R159, R193, R20 ;  /* 0x00000014c19f723e */ /* 0x002fe200000000ff */
[----:B------:R-:W-:Y:S01]  /*7a80*/  FMUL.FTZ R121, R121, R11 ;  /* 0x0000000b79797220 */ /* 0x000fe20000410000 */
[-C--:B------:R-:W-:Y:S01]  /*7a90*/  FMUL.FTZ R122, R122, R179.reuse ;  /* 0x000000b37a7a7220 */ /* 0x080fe20000410000 */
[----:B------:R-:W-:Y:S01]  /*7aa0*/  FMUL.FTZ R123, R123, R179 ;  /* 0x000000b37b7b7220 */ /* 0x000fe20000410000 */
[-C--:B------:R-:W-:Y:S01]  /*7ab0*/  FMUL.FTZ R124, R124, R11.reuse ;  /* 0x0000000b7c7c7220 */ /* 0x080fe20000410000 */
[----:B------:R-:W-:Y:S01]  /*7ac0*/  FMUL.FTZ R125, R125, R11 ;  /* 0x0000000b7d7d7220 */ /* 0x000fe20000410000 */
[----:B------:R-:W-:Y:S01]  /*7ad0*/  FMUL.FTZ R126, R126, R179 ;  /* 0x000000b37e7e7220 */ /* 0x000fe20000410000 */
[----:B------:R-:W1:Y:S01]  /*7ae0*/  MUFU.EX2 R182, R182 ;  /* 0x000000b600b67308 */ /* 0x000e620000000800 */
[----:B0-----:R-:W-:Y:S01]  /*7af0*/  F2FP.F16.F32.PACK_AB R160, R178, R171 ;  /* 0x000000abb2a0723e */ /* 0x001fe200000000ff */
[----:B------:R-:W-:Y:S01]  /*7b00*/  FMUL.FTZ R127, R127, R179 ;  /* 0x000000b37f7f7220 */ /* 0x000fe20000410000 */
[-C--:B------:R-:W-:Y:S01]  /*7b10*/  FMUL.FTZ R128, R128, R11.reuse ;  /* 0x0000000b80807220 */ /* 0x080fe20000410000 */
[----:B------:R-:W-:Y:S01]  /*7b20*/  FMUL.FTZ R129, R129, R11 ;  /* 0x0000000b81817220 */ /* 0x000fe20000410000 */
[-C--:B------:R-:W-:Y:S01]  /*7b30*/  FMUL.FTZ R130, R130, R179.reuse ;  /* 0x000000b382827220 */ /* 0x080fe20000410000 */
[----:B------:R-:W-:Y:S01]  /*7b40*/  FMUL.FTZ R131, R131, R179 ;  /* 0x000000b383837220 */ /* 0x000fe20000410000 */
[-C--:B------:R-:W-:Y:S01]  /*7b50*/  FMUL.FTZ R132, R132, R11.reuse ;  /* 0x0000000b84847220 */ /* 0x080fe20000410000 */
[----:B------:R-:W-:Y:S01]  /*7b60*/  MUFU.EX2 R176, R176 ;  /* 0x000000b000b07308 */ /* 0x000fe20000000800 */
[----:B------:R-:W-:Y:S01]  /*7b70*/  FMUL.FTZ R133, R133, R11 ;  /* 0x0000000b85857220 */ /* 0x000fe20000410000 */
[-C--:B------:R-:W-:Y:S01]  /*7b80*/  FMUL.FTZ R134, R134, R179.reuse ;  /* 0x000000b386867220 */ /* 0x080fe20000410000 */
[----:B------:R-:W-:Y:S01]  /*7b90*/  FMUL.FTZ R135, R135, R179 ;  /* 0x000000b387877220 */ /* 0x000fe20000410000 */
[-C--:B------:R-:W-:Y:S01]  /*7ba0*/  FMUL.FTZ R136, R136, R11.reuse ;  /* 0x0000000b88887220 */ /* 0x080fe20000410000 */
[----:B------:R-:W-:Y:S01]  /*7bb0*/  FMUL.FTZ R137, R137, R11 ;  /* 0x0000000b89897220 */ /* 0x000fe20000410000 */
[-C--:B------:R-:W-:Y:S01]  /*7bc0*/  FMUL.FTZ R138, R138, R179.reuse ;  /* 0x000000b38a8a7220 */ /* 0x080fe20000410000 */
[----:B------:R-:W-:Y:S01]  /*7bd0*/  FMUL.FTZ R139, R139, R179 ;  /* 0x000000b38b8b7220 */ /* 0x000fe20000410000 */
[----:B------:R-:W0:Y:S01]  /*7be0*/  MUFU.EX2 R195, R195 ;  /* 0x000000c300c37308 */ /* 0x000e220000000800 */
[----:B-1----:R-:W-:Y:S01]  /*7bf0*/  F2FP.F16.F32.PACK_AB R162, R182, R173 ;  /* 0x000000adb6a2723e */ /* 0x002fe200000000ff */
[-C--:B------:R-:W-:Y:S01]  /*7c00*/  FMUL.FTZ R140, R140, R11.reuse ;  /* 0x0000000b8c8c7220 */ /* 0x080fe20000410000 */
[----:B------:R-:W-:Y:S01]  /*7c10*/  FMUL.FTZ R141, R141, R11 ;  /* 0x0000000b8d8d7220 */ /* 0x000fe20000410000 */
[-C--:B------:R-:W-:Y:S01]  /*7c20*/  FMUL.FTZ R142, R142, R179.reuse ;  /* 0x000000b38e8e7220 */ /* 0x080fe20000410000 */
[----:B------:R-:W-:Y:S01]  /*7c30*/  FMUL.FTZ R143, R143, R179 ;  /* 0x000000b38f8f7220 */ /* 0x000fe20000410000 */
[-C--:B------:R-:W-:Y:S01]  /*7c40*/  FMUL.FTZ R144, R144, R11.reuse ;  /* 0x0000000b90907220 */ /* 0x080fe20000410000 */
[----:B------:R-:W-:Y:S01]  /*7c50*/  FMUL.FTZ R145, R145, R11 ;  /* 0x0000000b91917220 */ /* 0x000fe20000410000 */
[----:B------:R-:W-:Y:S01]  /*7c60*/  MUFU.EX2 R180, R180 ;  /* 0x000000b400b47308 */ /* 0x000fe20000000800 */
[-C--:B------:R-:W-:Y:S01]  /*7c70*/  FMUL.FTZ R146, R146, R179.reuse ;  /* 0x000000b392927220 */ /* 0x080fe20000410000 */
[----:B------:R-:W-:Y:S01]  /*7c80*/  FMUL.FTZ R147, R147, R179 ;  /* 0x000000b393937220 */ /* 0x000fe20000410000 */
[-C--:B------:R-:W-:Y:S01]  /*7c90*/  FMUL.FTZ R148, R148, R11.reuse ;  /* 0x0000000b94947220 */ /* 0x080fe20000410000 */
[----:B------:R-:W-:Y:S01]  /*7ca0*/  FMUL.FTZ R149, R149, R11 ;  /* 0x0000000b95957220 */ /* 0x000fe20000410000 */
[-C--:B------:R-:W-:Y:S01]  /*7cb0*/  FMUL.FTZ R150, R150, R179.reuse ;  /* 0x000000b396967220 */ /* 0x080fe20000410000 */
[----:B------:R-:W-:Y:S01]  /*7cc0*/  FMUL.FTZ R151, R151, R179 ;  /* 0x000000b397977220 */ /* 0x000fe20000410000 */
[----:B------:R1:W-:Y:S01]  /*7cd0*/  STSM.16.M88.4 [R184+0x36400], R152 ;  /* 0x03640098b8007844 */ /* 0x0003e20000000200 */
[----:B------:R-:W2:Y:S01]  /*7ce0*/  MUFU.EX2 R197, R197 ;  /* 0x000000c500c57308 */ /* 0x000ea20000000800 */
[----:B0-----:R-:W-:Y:S01]  /*7cf0*/  F2FP.F16.F32.PACK_AB R161, R195, R176 ;  /* 0x000000b0c3a1723e */ /* 0x001fe200000000ff */
[----:B------:R-:W-:Y:S01]  /*7d00*/  FFMA.FTZ R6, R11, R6, R168 ;  /* 0x000000060b067223 */ /* 0x000fe200000100a8 */
[----:B------:R-:W-:-:S03]  /*7d10*/  FFMA.FTZ R8, R179, R8, R198 ;  /* 0x00000008b3087223 */ /* 0x000fc600000100c6 */
[----:B------:R-:W-:Y:S01]  /*7d20*/  FADD.FTZ R6, R13, R6 ;  /* 0x000000060d067221 */ /* 0x000fe20000010000 */
[----:B------:R-:W-:Y:S01]  /*7d30*/  FADD.FTZ R9, R9, R8 ;  /* 0x0000000809097221 */ /* 0x000fe20000010000 */
[----:B------:R-:W-:Y:S02]  /*7d40*/  MUFU.EX2 R175, R175 ;  /* 0x000000af00af7308 */ /* 0x000fe40000000800 */
[----:B------:R-:W-:Y:S01]  /*7d50*/  FADD.FTZ R15, R15, R6 ;  /* 0x000000060f0f7221 */ /* 0x000fe20000010000 */
[----:B------:R-:W-:-:S03]  /*7d60*/  FADD.FTZ R12, R12, R9 ;  /* 0x000000090c0c7221 */ /* 0x000fc60000010000 */
[----:B------:R-:W-:Y:S01]  /*7d70*/  FADD.FTZ R170, R170, R15 ;  /* 0x0000000faaaa7221 */ /* 0x000fe20000010000 */
[----:B------:R-:W-:Y:S01]  /*7d80*/  FADD.FTZ R181, R181, R12 ;  /* 0x0000000cb5b57221 */ /* 0x000fe20000010000 */
[----:B------:R-:W0:Y:S01]  /*7d90*/  MUFU.EX2 R194, R194 ;  /* 0x000000c200c27308 */ /* 0x000e220000000800 */
[----:B--2---:R-:W-:Y:S01]  /*7da0*/  F2FP.F16.F32.PACK_AB R163, R197, R180 ;  /* 0x000000b4c5a3723e */ /* 0x004fe200000000ff */
[----:B------:R-:W-:Y:S01]  /*7db0*/  FADD.FTZ R21, R21, R170 ;  /* 0x000000aa15157221 */ /* 0x000fe20000010000 */
[----:B------:R-:W-:-:S03]  /*7dc0*/  FADD.FTZ R14, R14, R181 ;  /* 0x000000b50e0e7221 */ /* 0x000fc60000010000 */
[----:B------:R-:W-:Y:S01]  /*7dd0*/  FADD.FTZ R172, R172, R21 ;  /* 0x00000015acac7221 */ /* 0x000fe20000010000 */
[----:B------:R-:W-:Y:S01]  /*7de0*/  FADD.FTZ R183, R183, R14 ;  /* 0x0000000eb7b77221 */ /* 0x000fe20000010000 */
[----:B------:R-:W-:Y:S03]  /*7df0*/  MUFU.EX2 R177, R177 ;  /* 0x000000b100b17308 */ /* 0x000fe60000000800 */
[----:B------:R-:W-:-:S04]  /*7e00*/  FADD.FTZ R20, R20, R183 ;  /* 0x000000b714147221 */ /* 0x000fc80000010000 */
[----:B------:R-:W-:Y:S01]  /*7e10*/  FADD.FTZ R193, R193, R20 ;  /* 0x00000014c1c17221 */ /* 0x000fe20000010000 */
[----:B------:R2:W3:Y:S01]  /*7e20*/  MUFU.EX2 R10, R158 ;  /* 0x0000009e000a7308 */ /* 0x0004e20000000800 */
[----:B0-----:R-:W-:Y:S02]  /*7e30*/  F2FP.F16.F32.PACK_AB R164, R194, R175 ;  /* 0x000000afc2a4723e */ /* 0x001fe400000000ff */
[----:B------:R-:W-:-:S04]  /*7e40*/  FADD.FTZ R176, R176, R193 ;  /* 0x000000c1b0b07221 */ /* 0x000fc80000010000 */
[----:B------:R-:W-:Y:S01]  /*7e50*/  FADD.FTZ R195, R195, R176 ;  /* 0x000000b0c3c37221 */ /* 0x000fe20000010000 */
[----:B------:R-:W-:Y:S01]  /*7e60*/  MUFU.EX2 R196, R196 ;  /* 0x000000c400c47308 */ /* 0x000fe20000000800 */
[----:B--2---:R-:W-:Y:S01]  /*7e70*/  F2FP.F16.F32.PACK_AB R158, R174, R169 ;  /* 0x000000a9ae9e723e */ /* 0x004fe200000000ff */
[----:B------:R-:W-:Y:S01]  /*7e80*/  FADD.FTZ R169, R169, R172 ;  /* 0x000000aca9a97221 */ /* 0x000fe20000010000 */
[----:B------:R-:W-:-:S03]  /*7e90*/  FADD.FTZ R180, R180, R195 ;  /* 0x000000c3b4b47221 */ /* 0x000fc60000010000 */
[----:B------:R1:W-:Y:S01]  /*7ea0*/  STSM.16.M88.4 [R186], R156 ;  /* 0x0000009cba007844 */ /* 0x0003e20000000200 */
[----:B------:R-:W-:Y:S01]  /*7eb0*/  FADD.FTZ R174, R174, R169 ;  /* 0x000000a9aeae7221 */ /* 0x000fe20000010000 */
[----:B------:R-:W0:Y:S01]  /*7ec0*/  MUFU.EX2 R199, R199 ;  /* 0x000000c700c77308 */ /* 0x000e220000000800 */
[----:B---3--:R-:W-:Y:S01]  /*7ed0*/  F2FP.F16.F32.PACK_AB R166, R10, R177 ;  /* 0x000000b10aa6723e */ /* 0x008fe200000000ff */
[----:B------:R1:W-:Y:S01]  /*7ee0*/  STSM.16.M88.4 [R23], R160 ;  /* 0x000000a017007844 */ /* 0x0003e20000000200 */
[----:B------:R-:W-:Y:S01]  /*7ef0*/  FADD.FTZ R171, R171, R174 ;  /* 0x000000aeabab7221 */ /* 0x000fe20000010000 */
[----:B------:R-:W-:-:S03]  /*7f00*/  FADD.FTZ R197, R197, R180 ;  /* 0x000000b4c5c57221 */ /* 0x000fc60000010000 */
[----:B------:R-:W-:Y:S01]  /*7f10*/  FADD.FTZ R178, R178, R171 ;  /* 0x000000abb2b27221 */ /* 0x000fe20000010000 */
[----:B------:R-:W2:Y:S03]  /*7f20*/  MUFU.EX2 R200, R200 ;  /* 0x000000c800c87308 */ /* 0x000ea60000000800 */
[----:B------:R-:W-:-:S04]  /*7f30*/  FADD.FTZ R173, R173, R178 ;  /* 0x000000b2adad7221 */ /* 0x000fc80000010000 */
[----:B------:R-:W-:Y:S01]  /*7f40*/  FADD.FTZ R182, R182, R173 ;  /* 0x000000adb6b67221 */ /* 0x000fe20000010000 */
[----:B------:R-:W3:Y:S01]  /*7f50*/  MUFU.EX2 R201, R201 ;  /* 0x000000c900c97308 */ /* 0x000ee20000000800 */
[----:B0-----:R-:W-:Y:S01]  /*7f60*/  F2FP.F16.F32.PACK_AB R165, R199, R196 ;  /* 0x000000c4c7a5723e */ /* 0x001fe200000000ff */
[----:B------:R-:W-:Y:S01]  /*7f70*/  FADD.FTZ R196, R196, R197 ;  /* 0x000000c5c4c47221 */ /* 0x000fe20000010000 */
[----:B------:R-:W-:-:S03]  /*7f80*/  FADD.FTZ R175, R175, R182 ;  /* 0x000000b6afaf7221 */ /* 0x000fc60000010000 */
[----:B------:R-:W-:Y:S01]  /*7f90*/  FADD.FTZ R199, R199, R196 ;  /* 0x000000c4c7c77221 */ /* 0x000fe20000010000 */
[----:B------:R-:W-:-:S03]  /*7fa0*/  FADD.FTZ R194, R194, R175 ;  /* 0x000000afc2c27221 */ /* 0x000fc60000010000 */
[----:B--2---:R-:W-:Y:S01]  /*7fb0*/  FADD.FTZ R8, R200, R199 ;  /* 0x000000c7c8087221 */ /* 0x004fe20000010000 */
[----:B------:R-:W-:-:S04]  /*7fc0*/  FADD.FTZ R177, R177, R194 ;  /* 0x000000c2b1b17221 */ /* 0x000fc80000010000 */
[----:B------:R-:W-:Y:S01]  /*7fd0*/  FADD.FTZ R6, R10, R177 ;  /* 0x000000b10a067221 */ /* 0x000fe20000010000 */
[C---:B---3--:R-:W-:Y:S01]  /*7fe0*/  F2FP.F16.F32.PACK_AB R167, R201.reuse, R200 ;  /* 0x000000c8c9a7723e */ /* 0x048fe200000000ff */
[----:B------:R-:W-:-:S04]  /*7ff0*/  FADD.FTZ R8, R201, R8 ;  /* 0x00000008c9087221 */ /* 0x000fc80000010000 */
[----:B------:R1:W-:Y:S01]  /*8000*/  STSM.16.M88.4 [R185], R164 ;  /* 0x000000a4b9007844 */ /* 0x0003e20000000200 */
[----:B------:R-:W-:-:S06]  /*8010*/  WARPGROUP.ARRIVE ;  /* 0x00000000000079c5 */ /* 0x000fcc0000000000 */
[----:B------:R-:W-:Y:S01]  /*8020*/  HGMMA.64x256x16.F32 R24, R152, gdesc[UR8].tnspB, R24, gsb0 ;  /* 0x43e0000898187df0 */ /* 0x000fe20008000818 */
        /* <DEDUP_REMOVED lines=22> */
[----:B0-----:R-:W0:Y:S02]  /*8190*/  FENCE.VIEW.ASYNC.S ;  /* 0x00000000000073c6 */ /* 0x001e240000000000 */
[----:B0-----:R-:W-:Y:S01]  /*81a0*/  NOP ;  /* 0x0000000000007918 */ /* 0x001fe20000000000 */
[----:B------:R-:W-:Y:S06]  /*81b0*/  BAR.ARV 0xe, 0x100 ;  /* 0x0384000000007b1d */ /* 0x000fec0000002000 */
[----:B-1----:R-:W-:Y:S05]  /*81c0*/  @!P0 BRA `(.L_x_3430) ;  /* 0x0000000000048947 */ /* 0x002fea0003800000 */
[----:B------:R-:W-:Y:S01]  /*81d0*/  BPT.TRAP 0x1 ;  /* 0x000000040000795c */ /* 0x000fe20000300000 */
.L_x_3430:
[----:B------:R-:W-:Y:S01]  /*81e0*/  UIADD3 UR7, UR7, 0x38860, URZ ;  /* 0x0003886007077890 */ /* 0x000fe2000fffe03f */
[----:B------:R-:W-:Y:S01]  /*81f0*/  IMAD.MOV.U32 R10, RZ, RZ, R5 ;  /* 0x000000ffff0a7224 */ /* 0x000fe200078e0005 */
[----:B------:R-:W-:Y:S01]  /*8200*/  UMOV UR10, UR36 ;  /* 0x00000024000a7c82 */ /* 0x000fe20008000000 */
[----:B------:R-:W-:Y:S01]  /*8210*/  IMAD.MOV.U32 R11, RZ, RZ, R4 ;  /* 0x000000ffff0b7224 */ /* 0x000fe200078e0004 */
[----:B------:R-:W-:-:S09]  /*8220*/  UPRMT UR7, UR37, 0x654, UR7 ;  /* 0x0000065425077896 */ /* 0x000fd20008000007 */
[----:B------:R-:W-:Y:S01]  /*8230*/  SYNCS.ARRIVE.TRANS64.RED.A1T0 RZ, [UR7], RZ ;  /* 0x000000ffffff79a7 */ /* 0x000fe20008100407 */
[----:B------:R-:W-:Y:S05]  /*8240*/  @P1 BRA `(.L_x_3431) ;  /* 0xffffffd0005c1947 */ /* 0x000fea000383ffff */
.L_x_3420:
[----:B------:R-:W0:Y:S01]  /*8250*/  SHFL.BFLY PT, R3, R6, 0x2, 0x1f ;  /* 0x0c401f0006037f89 */ /* 0x000e2200000e0000 */
[----:B------:R-:W-:Y:S02]  /*8260*/  IMAD.MOV R14, RZ, RZ, -R22 ;  /* 0x000000ffff0e7224 */ /* 0x000fe400078e0a16 */
[----:B------:R-:W-:Y:S01]  /*8270*/  IMAD.U32 R13, RZ, RZ, UR36 ;  /* 0x00000024ff0d7e24 */ /* 0x000fe2000f8e00ff */
[----:B------:R-:W1:Y:S01]  /*8280*/  SHFL.BFLY PT, R9, R8, 0x2, 0x1f ;  /* 0x0c401f0008097f89 */ /* 0x000e6200000e0000 */
[----:B------:R-:W-:Y:S01]  /*8290*/  UIADD3 UR36, UR36, 0x1, URZ ;  /* 0x0000000124247890 */ /* 0x000fe2000fffe03f */
[----:B------:R-:W-:Y:S08]  /*82a0*/  BAR.ARV 0x8, 0x100 ;  /* 0x0204000000007b1d */ /* 0x000ff00000002000 */
[----:B------:R-:W-:Y:S01]  /*82b0*/  BAR.SYNC.DEFER_BLOCKING 0xf, 0x100 ;  /* 0x03c4000000007b1d */ /* 0x000fe20000010000 */
[----:B------:R-:W-:Y:S01]  /*82c0*/  ISETP.NE.AND P2, PT, R19, R14, PT ;  /* 0x0000000e1300720c */ /* 0x000fe20003f45270 */
[----:B------:R-:W-:Y:S01]  /*82d0*/  UISETP.NE.AND UP0, UPT, UR36, 0x2, UPT ;  /* 0x000000022400788c */ /* 0x000fe2000bf05270 */
[----:B------:R-:W-:-:S03]  /*82e0*/  VIADD R207, R207, 0x1 ;  /* 0x00000001cfcf7836 */ /* 0x000fc60000000000 */
[----:B------:R-:W-:Y:S01]  /*82f0*/  USEL UR4, URZ, 0x1, UP0 ;  /* 0x000000013f047887 */ /* 0x000fe20008000000 */
[----:B0-----:R-:W-:Y:S01]  /*8300*/  FADD.FTZ R0, R3, R6 ;  /* 0x0000000603007221 */ /* 0x001fe20000010000 */
[----:B------:R-:W-:Y:S01]  /*8310*/  IMAD.MOV.U32 R6, RZ, RZ, RZ ;  /* 0x000000ffff067224 */ /* 0x000fe200078e00ff */
[----:B------:R-:W-:Y:S01]  /*8320*/  USEL UR36, UR36, URZ, UP0 ;  /* 0x0000003f24247287 */ /* 0x000fe20008000000 */
[----:B-1----:R-:W-:Y:S02]  /*8330*/  FADD.FTZ R11, R9, R8 ;  /* 0x00000008090b7221 */ /* 0x002fe40000010000 */
[----:B------:R-:W0:Y:S01]  /*8340*/  SHFL.BFLY PT, R3, R0, 0x1, 0x1f ;  /* 0x0c201f0000037f89 */ /* 0x000e2200000e0000 */
[----:B------:R-:W-:-:S03]  /*8350*/  LOP3.LUT R2, R2, UR4, RZ, 0x3c, !PT ;  /* 0x0000000402027c12 */ /* 0x000fc6000f8e3cff */
[----:B------:R-:W1:Y:S01]  /*8360*/  SHFL.BFLY PT, R12, R11, 0x1, 0x1f ;  /* 0x0c201f000b0c7f89 */ /* 0x000e6200000e0000 */
[----:B0-----:R-:W-:Y:S01]  /*8370*/  FADD.FTZ R10, R0, R3 ;  /* 0x00000003000a7221 */ /* 0x001fe20000010000 */
[----:B------:R-:W-:Y:S02]  /*8380*/  IMAD.MOV.U32 R3, RZ, RZ, RZ ;  /* 0x000000ffff037224 */ /* 0x000fe400078e00ff */
[----:B------:R-:W-:Y:S02]  /*8390*/  @!P2 IMAD R0, R13, 0x40, R16 ;  /* 0x000000400d00a824 */ /* 0x000fe400078e0210 */
[----:B-1----:R-:W-:Y:S01]  /*83a0*/  FADD.FTZ R9, R11, R12 ;  /* 0x0000000c0b097221 */ /* 0x002fe20000010000 */
[----:B------:R-:W-:Y:S02]  /*83b0*/  FSETP.NE.FTZ.AND P0, PT, R10, RZ, PT ;  /* 0x000000ff0a00720b */ /* 0x000fe40003f15000 */
[----:B------:R-:W-:Y:S02]  /*83c0*/  @!P2 LEA R0, R0, UR38, 0x2 ;  /* 0x000000260000ac11 */ /* 0x000fe4000f8e10ff */
[----:B------:R-:W-:-:S09]  /*83d0*/  FSETP.NE.FTZ.AND P1, PT, R9, RZ, PT ;  /* 0x000000ff0900720b */ /* 0x000fd20003f35000 */
[----:B------:R-:W0:Y:S01]  /*83e0*/  @P0 MUFU.RCP R3, R10 ;  /* 0x0000000a00030308 */ /* 0x000e220000001000 */
[----:B------:R-:W-:-:S03]  /*83f0*/  @P0 FMUL.FTZ R8, R7, 0.69314718246459960938 ;  /* 0x3f31721807080820 */ /* 0x000fc60000410000 */
[----:B------:R-:W-:-:S04]  /*8400*/  @P1 FMUL.FTZ R7, R7, 0.69314718246459960938 ;  /* 0x3f31721807071820 */ /* 0x000fc80000410000 */
[----:B------:R-:W1:Y:S08]  /*8410*/  @P1 MUFU.RCP R6, R9 ;  /* 0x0000000900061308 */ /* 0x000e700000001000 */
[----:B------:R-:W2:Y:S01]  /*8420*/  @P0 MUFU.LG2 R10, R10 ;  /* 0x0000000a000a0308 */ /* 0x000ea20000000c00 */
[----:B0-----:R0:W-:Y:S01]  /*8430*/  @!P2 STS [R0+0x38400], R3 ;  /* 0x038400030000a388 */ /* 0x0011e20000000800 */
[-C--:B------:R-:W-:Y:S01]  /*8440*/  FMUL.FTZ R196, R24, R3.reuse ;  /* 0x0000000318c47220 */ /* 0x080fe20000410000 */
[-C--:B------:R-:W-:Y:S01]  /*8450*/  FMUL.FTZ R193, R25, R3.reuse ;  /* 0x0000000319c17220 */ /* 0x080fe20000410000 */
[-C--:B------:R-:W-:Y:S01]  /*8460*/  FMUL.FTZ R183, R28, R3.reuse ;  /* 0x000000031cb77220 */ /* 0x080fe20000410000 */
[-C--:B------:R-:W-:Y:S01]  /*8470*/  FMUL.FTZ R21, R29, R3.reuse ;  /* 0x000000031d157220 */ /* 0x080fe20000410000 */
[-C--:B------:R-:W-:Y:S01]  /*8480*/  FMUL.FTZ R212, R32, R3.reuse ;  /* 0x0000000320d47220 */ /* 0x080fe20000410000 */
[-C--:B------:R-:W-:Y:S01]  /*8490*/  FMUL.FTZ R211, R33, R3.reuse ;  /* 0x0000000321d37220 */ /* 0x080fe20000410000 */
        /* <DEDUP_REMOVED lines=8> */
[-C--:B------:R-:W-:Y:S01]  /*8520*/  FMUL.FTZ R203, R48, R3.reuse ;  /* 0x0000000330cb7220 */ /* 0x080fe20000410000 */
[----:B--2---:R-:W-:Y:S01]  /*8530*/  @P0 FMUL.FTZ R11, R10, 0.69314718246459960938 ;  /* 0x3f3172180a0b0820 */ /* 0x004fe20000410000 */
[-C--:B------:R-:W-:Y:S01]  /*8540*/  FMUL.FTZ R202, R49, R3.reuse ;  /* 0x0000000331ca7220 */ /* 0x080fe20000410000 */
[-C--:B------:R-:W-:Y:S01]  /*8550*/  FMUL.FTZ R201, R52, R3.reuse ;  /* 0x0000000334c97220 */ /* 0x080fe20000410000 */
[-C--:B------:R-:W-:Y:S01]  /*8560*/  FMUL.FTZ R200, R53, R3.reuse ;  /* 0x0000000335c87220 */ /* 0x080fe20000410000 */
[-C--:B------:R-:W-:Y:S01]  /*8570*/  FMUL.FTZ R199, R56, R3.reuse ;  /* 0x0000000338c77220 */ /* 0x080fe20000410000 */
[-C--:B------:R-:W-:Y:S01]  /*8580*/  FMUL.FTZ R198, R57, R3.reuse ;  /* 0x0000000339c67220 */ /* 0x080fe20000410000 */
[-C--:B------:R-:W-:Y:S01]  /*8590*/  FMUL.FTZ R197, R60, R3.reuse ;  /* 0x000000033cc57220 */ /* 0x080fe20000410000 */
[-C--:B------:R-:W-:Y:S01]  /*85a0*/  FMUL.FTZ R195, R61, R3.reuse ;  /* 0x000000033dc37220 */ /* 0x080fe20000410000 */
[----:B---3--:R-:W-:Y:S01]  /*85b0*/  @P1 FMUL.FTZ R10, R9, 0.69314718246459960938 ;  /* 0x3f317218090a1820 */ /* 0x008fe20000410000 */
        /* <DEDUP_REMOVED lines=44> */
[----:B0-----:R-:W-:-:S02]  /*8880*/  IMAD.MOV.U32 R3, RZ, RZ, -0x800000 ;  /* 0xff800000ff037424 */ /* 0x001fc400078e00ff */
[-C--:B------:R-:W-:Y:S01]  /*8890*/  FMUL.FTZ R26, R26, R6.reuse ;  /* 0x000000061a1a7220 */ /* 0x080fe20000410000 */
[----:B-1----:R-:W-:Y:S02]  /*88a0*/  IMAD.MOV.U32 R0, RZ, RZ, -0x800000 ;  /* 0xff800000ff007424 */ /* 0x002fe400078e00ff */
        /* <DEDUP_REMOVED lines=65> */
[----:B------:R-:W-:Y:S06]  /*8cc0*/  BAR.ARV 0xe, 0x100 ;  /* 0x0384000000007b1d */ /* 0x000fec0000002000 */
.L_x_3406:
[----:B------:R-:W0:Y:S01]  /*8cd0*/  S2UR UR6, SR_SWINHI ;  /* 0x00000000000679c3 */ /* 0x000e220000002f00 */
[----:B------:R-:W-:-:S07]  /*8ce0*/  IMAD R7, R215, 0x40, R18 ;  /* 0x00000040d7077824 */ /* 0x000fce00078e0212 */
[----:B------:R-:W-:Y:S01]  /*8cf0*/  BAR.SYNC.DEFER_BLOCKING 0x1, 0x100 ;  /* 0x0044000000007b1d */ /* 0x000fe20000010000 */
        /* <DEDUP_REMOVED lines=15> */
[----:B------:R-:W-:Y:S01]  /*8df0*/  MOV R73, UR5 ;  /* 0x0000000500497c02 */ /* 0x000fe20008000f00 */
[----:B------:R-:W-:Y:S01]  /*8e00*/  ULDC UR4, c[0x0][0xc] ;  /* 0x0000030000047ab9 */ /* 0x000fe20000000800 */
[----:B------:R-:W-:Y:S01]  /*8e10*/  F2FP.F16.F32.PACK_AB R137, R165, R164 ;  /* 0x000000a4a589723e */ /* 0x000fe200000000ff */
[----:B------:R-:W-:Y:S01]  /*8e20*/  UIADD3 UR39, UR4, UR39, URZ ;  /* 0x0000002704277290 */ /* 0x000fe2000fffe03f */
[----:B------:R-:W-:Y:S01]  /*8e30*/  F2FP.F16.F32.PACK_AB R145, R147, R146 ;  /* 0x000000929391723e */ /* 0x000fe200000000ff */
[----:B------:R-:W-:Y:S01]  /*8e40*/  IMAD.WIDE R4, R219, 0x2, R72 ;  /* 0x00000002db047825 */ /* 0x000fe200078e0248 */
[----:B------:R-:W-:-:S02]  /*8e50*/  F2FP.F16.F32.PACK_AB R146, R149, R148 ;  /* 0x000000949592723e */ /* 0x000fc400000000ff */
[----:B------:R-:W-:Y:S01]  /*8e60*/  F2FP.F16.F32.PACK_AB R147, R151, R150 ;  /* 0x000000969793723e */ /* 0x000fe200000000ff */
[----:B------:R-:W-:Y:S01]  /*8e70*/  IMAD.WIDE R72, R7, 0x2, R72 ;  /* 0x0000000207487825 */ /* 0x000fe200078e0248 */
[C---:B------:R-:W-:Y:S02]  /*8e80*/  IADD3 R36, P1, R4.reuse, 0x20, RZ ;  /* 0x0000002004247810 */ /* 0x040fe40007f3e0ff */
[----:B------:R-:W-:Y:S02]  /*8e90*/  IADD3 R40, P0, R4, 0x40, RZ ;  /* 0x0000004004287810 */ /* 0x000fe40007f1e0ff */
[----:B------:R-:W-:Y:S01]  /*8ea0*/  LOP3.LUT R33, R36, 0x380, RZ, 0xc0, !PT ;  /* 0x0000038024217812 */ /* 0x000fe200078ec0ff */
[--C-:B------:R-:W-:Y:S01]  /*8eb0*/  IMAD.X R119, RZ, RZ, R5.reuse, P1 ;  /* 0x000000ffff777224 */ /* 0x100fe200008e0605 */
[----:B------:R-:W-:Y:S01]  /*8ec0*/  IADD3 R37, P4, R4, 0x60, RZ ;  /* 0x0000006004257810 */ /* 0x000fe20007f9e0ff */
[----:B------:R-:W-:Y:S01]  /*8ed0*/  IMAD.X R123, RZ, RZ, R5, P0 ;  /* 0x000000ffff7b7224 */ /* 0x000fe200000e0605 */
[----:B------:R-:W-:-:S02]  /*8ee0*/  SHF.R.U64 R33, R33, 0x3, RZ ;  /* 0x0000000321217819 */ /* 0x000fc400000012ff */
[----:B------:R-:W-:Y:S01]  /*8ef0*/  IADD3 R48, P6, R4, 0x2020, RZ ;  /* 0x0000202004307810 */ /* 0x000fe20007fde0ff */
[--C-:B------:R-:W-:Y:S01]  /*8f00*/  IMAD.X R127, RZ, RZ, R5.reuse, P4 ;  /* 0x000000ffff7f7224 */ /* 0x100fe200020e0605 */
[----:B------:R-:W-:Y:S02]  /*8f10*/  LOP3.LUT R118, R33, R36, RZ, 0x3c, !PT ;  /* 0x0000002421767212 */ /* 0x000fe400078e3cff */
[----:B------:R-:W-:Y:S01]  /*8f20*/  LOP3.LUT R33, R40, 0x380, RZ, 0xc0, !PT ;  /* 0x0000038028217812 */ /* 0x000fe200078ec0ff */
[--C-:B------:R-:W-:Y:S01]  /*8f30*/  IMAD.X R135, RZ, RZ, R5.reuse, P6 ;  /* 0x000000ffff877224 */ /* 0x100fe200030e0605 */
[----:B------:R-:W-:Y:S02]  /*8f40*/  IADD3 R8, P5, R4, 0x2040, RZ ;  /* 0x0000204004087810 */ /* 0x000fe40007fbe0ff */
[----:B------:R-:W-:Y:S02]  /*8f50*/  SHF.R.U64 R33, R33, 0x3, RZ ;  /* 0x0000000321217819 */ /* 0x000fe400000012ff */
[----:B------:R-:W-:Y:S01]  /*8f60*/  LOP3.LUT R36, R37, 0x380, RZ, 0xc0, !PT ;  /* 0x0000038025247812 */ /* 0x000fe200078ec0ff */
[----:B------:R-:W-:Y:S01]  /*8f70*/  IMAD.X R139, RZ, RZ, R5, P5 ;  /* 0x000000ffff8b7224 */ /* 0x000fe200028e0605 */
[----:B------:R-:W-:-:S02]  /*8f80*/  LOP3.LUT R45, R48, 0x380, RZ, 0xc0, !PT ;  /* 0x00000380302d7812 */ /* 0x000fc400078ec0ff */
[----:B------:R-:W-:Y:S02]  /*8f90*/  LOP3.LUT R122, R33, R40, RZ, 0x3c, !PT ;  /* 0x00000028217a7212 */ /* 0x000fe400078e3cff */
[----:B------:R-:W-:Y:S02]  /*8fa0*/  IADD3 R44, P3, R4, 0x2000, RZ ;  /* 0x00002000042c7810 */ /* 0x000fe40007f7e0ff */
[----:B------:R-:W-:Y:S02]  /*8fb0*/  LOP3.LUT R33, R8, 0x380, RZ, 0xc0, !PT ;  /* 0x0000038008217812 */ /* 0x000fe400078ec0ff */
[----:B------:R-:W-:Y:S01]  /*8fc0*/  SHF.R.U64 R36, R36, 0x3, RZ ;  /* 0x0000000324247819 */ /* 0x000fe200000012ff */
[----:B------:R-:W-:Y:S01]  /*8fd0*/  IMAD.X R131, RZ, RZ, R5, P3 ;  /* 0x000000ffff837224 */ /* 0x000fe200018e0605 */
[----:B------:R-:W-:Y:S02]  /*8fe0*/  SHF.R.U64 R45, R45, 0x3, RZ ;  /* 0x000000032d2d7819 */ /* 0x000fe400000012ff */
[----:B------:R-:W-:-:S02]  /*8ff0*/  IADD3 R28, P2, R4, 0x2060, RZ ;  /* 0x00002060041c7810 */ /* 0x000fc40007f5e0ff */
[----:B------:R-:W-:Y:S02]  /*9000*/  IADD3 R24, P0, R4, 0x4020, RZ ;  /* 0x0000402004187810 */ /* 0x000fe40007f1e0ff */
[----:B------:R-:W-:Y:S01]  /*9010*/  LOP3.LUT R41, R44, 0x380, RZ, 0xc0, !PT ;  /* 0x000003802c297812 */ /* 0x000fe200078ec0ff */
[--C-:B------:R-:W-:Y:S01]  /*9020*/  IMAD.X R9, RZ, RZ, R5.reuse, P2 ;  /* 0x000000ffff097224 */ /* 0x100fe200010e0605 */
[----:B------:R-:W-:Y:S01]  /*9030*/  SHF.R.U64 R33, R33, 0x3, RZ ;  /* 0x0000000321217819 */ /* 0x000fe200000012ff */
[--C-:B------:R-:W-:Y:S01]  /*9040*/  IMAD.X R25, RZ, RZ, R5.reuse, P0 ;  /* 0x000000ffff197224 */ /* 0x100fe200000e0605 */
[----:B------:R-:W-:Y:S02]  /*9050*/  IADD3 R12, P4, R4, 0x4040, RZ ;  /* 0x00004040040c7810 */ /* 0x000fe40007f9e0ff */
[----:B------:R-:W-:Y:S02]  /*9060*/  LOP3.LUT R126, R36, R37, RZ, 0x3c, !PT ;  /* 0x00000025247e7212 */ /* 0x000fe400078e3cff */
[----:B------:R-:W-:Y:S01]  /*9070*/  LOP3.LUT R134, R45, R48, RZ, 0x3c, !PT ;  /* 0x000000302d867212 */ /* 0x000fe200078e3cff */
[----:B------:R-:W-:Y:S01]  /*9080*/  IMAD.X R29, RZ, RZ, R5, P4 ;  /* 0x000000ffff1d7224 */ /* 0x000fe200020e0605 */
[----:B------:R-:W-:-:S02]  /*9090*/  IADD3 R10, P1, R4, 0x4000, RZ ;  /* 0x00004000040a7810 */ /* 0x000fc40007f3e0ff */
[----:B------:R-:W-:Y:S02]  /*90a0*/  SHF.R.U64 R41, R41, 0x3, RZ ;  /* 0x0000000329297819 */ /* 0x000fe400000012ff */
[----:B------:R-:W-:Y:S01]  /*90b0*/  LOP3.LUT R37, R28, 0x380, RZ, 0xc0, !PT ;  /* 0x000003801c257812 */ /* 0x000fe200078ec0ff */
[----:B------:R-:W-:Y:S01]  /*90c0*/  IMAD.X R11, RZ, RZ, R5, P1 ;  /* 0x000000ffff0b7224 */ /* 0x000fe200008e0605 */
[----:B------:R-:W-:Y:S02]  /*90d0*/  LOP3.LUT R45, R24, 0x380, RZ, 0xc0, !PT ;  /* 0x00000380182d7812 */ /* 0x000fe400078ec0ff */
[----:B------:R-:W-:Y:S02]  /*90e0*/  LOP3.LUT R138, R33, R8, RZ, 0x3c, !PT ;  /* 0x00000008218a7212 */ /* 0x000fe400078e3cff */
[----:B------:R-:W-:Y:S02]  /*90f0*/  LOP3.LUT R33, R12, 0x380, RZ, 0xc0, !PT ;  /* 0x000003800c217812 */ /* 0x000fe400078ec0ff */
[----:B------:R-:W-:-:S02]  /*9100*/  LOP3.LUT R130, R41, R44, RZ, 0x3c, !PT ;  /* 0x0000002c29827212 */ /* 0x000fc400078e3cff */
[----:B------:R-:W-:Y:S02]  /*9110*/  SHF.R.U64 R37, R37, 0x3, RZ ;  /* 0x0000000325257819 */ /* 0x000fe400000012ff */
[----:B------:R-:W-:Y:S02]  /*9120*/  SHF.R.U64 R45, R45, 0x3, RZ ;  /* 0x000000032d2d7819 */ /* 0x000fe400000012ff */
[----:B------:R-:W-:Y:S02]  /*9130*/  IADD3 R14, P5, R4, 0x6020, RZ ;  /* 0x00006020040e7810 */ /* 0x000fe40007fbe0ff */
[----:B------:R-:W-:Y:S02]  /*9140*/  LOP3.LUT R41, R10, 0x380, RZ, 0xc0, !PT ;  /* 0x000003800a297812 */ /* 0x000fe400078ec0ff */
[----:B------:R-:W-:Y:S01]  /*9150*/  SHF.R.U64 R33, R33, 0x3, RZ ;  /* 0x0000000321217819 */ /* 0x000fe200000012ff */
[----:B------:R-:W-:Y:S01]  /*9160*/  IMAD.X R115, RZ, RZ, R5, P5 ;  /* 0x000000ffff737224 */ /* 0x000fe200028e0605 */
[----:B------:R-:W-:-:S02]  /*9170*/  IADD3 R6, P1, R4, 0x6060, RZ ;  /* 0x0000606004067810 */ /* 0x000fc40007f3e0ff */
[C---:B------:R-:W-:Y:S02]  /*9180*/  IADD3 R7, P2, R4.reuse, 0x6040, RZ ;  /* 0x0000604004077810 */ /* 0x040fe40007f5e0ff */
[----:B------:R-:W-:Y:S01]  /*9190*/  LOP3.LUT R13, R4, 0x380, RZ, 0xc0, !PT ;  /* 0x00000380040d7812 */ /* 0x000fe200078ec0ff */
[----:B------:R-:W-:Y:S01]  /*91a0*/  IMAD.X R15, RZ, RZ, R5, P1 ;  /* 0x000000ffff0f7224 */ /* 0x000fe200008e0605 */
[----:B------:R-:W-:Y:S02]  /*91b0*/  LOP3.LUT R8, R37, R28, RZ, 0x3c, !PT ;  /* 0x0000001c25087212 */ /* 0x000fe400078e3cff */
[----:B------:R-:W-:Y:S02]  /*91c0*/  LOP3.LUT R24, R45, R24, RZ, 0x3c, !PT ;  /* 0x000000182d187212 */ /* 0x000fe400078e3cff */
[----:B------:R-:W-:Y:S02]  /*91d0*/  SHF.R.U64 R41, R41, 0x3, RZ ;  /* 0x0000000329297819 */ /* 0x000fe400000012ff */
[----:B------:R-:W-:-:S02]  /*91e0*/  LOP3.LUT R45, R14, 0x380, RZ, 0xc0, !PT ;  /* 0x000003800e2d7812 */ /* 0x000fc400078ec0ff */
[----:B------:R-:W-:Y:S02]  /*91f0*/  LOP3.LUT R28, R33, R12, RZ, 0x3c, !PT ;  /* 0x0000000c211c7212 */ /* 0x000fe400078e3cff */
[----:B------:R-:W-:Y:S02]  /*9200*/  IADD3 R32, P6, R4, 0x6000, RZ ;  /* 0x0000600004207810 */ /* 0x000fe40007fde0ff */
[----:B------:R-:W-:Y:S02]  /*9210*/  LOP3.LUT R33, R6, 0x380, RZ, 0xc0, !PT ;  /* 0x0000038006217812 */ /* 0x000fe400078ec0ff */
[----:B------:R-:W-:Y:S01]  /*9220*/  IADD3 R20, P3, R4, 0x4060, RZ ;  /* 0x0000406004147810 */ /* 0x000fe20007f7e0ff */
[----:B------:R-:W-:Y:S01]  /*9230*/  IMAD.X R69, RZ, RZ, R5, P6 ;  /* 0x000000ffff457224 */ /* 0x000fe200030e0605 */
[----:B------:R-:W-:Y:S02]  /*9240*/  LOP3.LUT R12, R7, 0x380, RZ, 0xc0, !PT ;  /* 0x00000380070c7812 */ /* 0x000fe400078ec0ff */
[----:B------:R-:W-:-:S02]  /*9250*/  SHF.R.U64 R13, R13, 0x3, RZ ;  /* 0x000000030d0d7819 */ /* 0x000fc400000012ff */
[----:B------:R-:W-:Y:S02]  /*9260*/  LOP3.LUT R10, R41, R10, RZ, 0x3c, !PT ;  /* 0x0000000a290a7212 */ /* 0x000fe400078e3cff */
[----:B------:R-:W-:Y:S02]  /*9270*/  SHF.R.U64 R45, R45, 0x3, RZ ;  /* 0x000000032d2d7819 */ /* 0x000fe400000012ff */
[----:B------:R-:W-:Y:S02]  /*9280*/  LOP3.LUT R41, R32, 0x380, RZ, 0xc0, !PT ;  /* 0x0000038020297812 */ /* 0x000fe400078ec0ff */
[----:B------:R-:W-:Y:S02]  /*9290*/  SHF.R.U64 R33, R33, 0x3, RZ ;  /* 0x0000000321217819 */ /* 0x000fe400000012ff */
[----:B------:R-:W-:Y:S02]  /*92a0*/  LOP3.LUT R37, R20, 0x380, RZ, 0xc0, !PT ;  /* 0x0000038014257812 */ /* 0x000fe400078ec0ff */
[----:B------:R-:W-:-:S02]  /*92b0*/  SHF.R.U64 R12, R12, 0x3, RZ ;  /* 0x000000030c0c7819 */ /* 0x000fc400000012ff */
[----:B------:R-:W-:Y:S01]  /*92c0*/  LOP3.LUT R4, R13, R4, RZ, 0x3c, !PT ;  /* 0x000000040d047212 */ /* 0x000fe200078e3cff */
[----:B------:R-:W-:Y:S01]  /*92d0*/  IMAD.X R13, RZ, RZ, R5, P2 ;  /* 0x000000ffff0d7224 */ /* 0x000fe200010e0605 */
[----:B------:R-:W-:Y:S02]  /*92e0*/  IADD3.X R53, RZ, R5, RZ, P3, !PT ;  /* 0x00000005ff357210 */ /* 0x000fe40001ffe4ff */
[----:B------:R-:W-:Y:S02]  /*92f0*/  LOP3.LUT R114, R45, R14, RZ, 0x3c, !PT ;  /* 0x0000000e2d727212 */ /* 0x000fe400078e3cff */
[----:B------:R-:W-:Y:S02]  /*9300*/  SHF.R.U64 R41, R41, 0x3, RZ ;  /* 0x0000000329297819 */ /* 0x000fe400000012ff */
[C---:B------:R-:W-:Y:S02]  /*9310*/  IADD3 R49, P2, R72.reuse, 0x1000, RZ ;  /* 0x0000100048317810 */ /* 0x040fe40007f5e0ff */
[----:B------:R-:W-:-:S02]  /*9320*/  IADD3 R45, P3, R72, 0x2000, RZ ;  /* 0x00002000482d7810 */ /* 0x000fc40007f7e0ff */
[----:B------:R-:W-:Y:S02]  /*9330*/  LOP3.LUT R14, R33, R6, RZ, 0x3c, !PT ;  /* 0x00000006210e7212 */ /* 0x000fe400078e3cff */
[----:B------:R-:W-:Y:S02]  /*9340*/  SHF.R.U64 R37, R37, 0x3, RZ ;  /* 0x0000000325257819 */ /* 0x000fe400000012ff */
[----:B------:R-:W-:Y:S02]  /*9350*/  LOP3.LUT R12, R12, R7, RZ, 0x3c, !PT ;  /* 0x000000070c0c7212 */ /* 0x000fe400078e3cff */
[C---:B------:R-:W-:Y:S02]  /*9360*/  IADD3 R33, P6, R72.reuse, 0x5000, RZ ;  /* 0x0000500048217810 */ /* 0x040fe40007fde0ff */
[----:B------:R-:W-:Y:S02]  /*9370*/  IADD3 R7, P0, R72, 0x6000, RZ ;  /* 0x0000600048077810 */ /* 0x000fe40007f1e0ff */
[----:B------:R-:W-:-:S02]  /*9380*/  MOV R57, R4 ;  /* 0x0000000400397202 */ /* 0x000fc40000000f00 */
[----:B------:R-:W-:Y:S02]  /*9390*/  F2FP.F16.F32.PACK_AB R5, R27, R26 ;  /* 0x0000001a1b05723e */ /* 0x000fe400000000ff */
[----:B------:R-:W-:Y:S01]  /*93a0*/  LOP3.LUT R68, R41, R32, RZ, 0x3c, !PT ;  /* 0x0000002029447212 */ /* 0x000fe200078e3cff */
[----:B------:R-:W0:Y:S01]  /*93b0*/  SHFL.IDX PT, R26, R214, RZ, 0x1f ;  /* 0x00001fffd61a7589 */ /* 0x000e2200000e0000 */
[----:B------:R-:W-:Y:S02]  /*93c0*/  LOP3.LUT R48, R49, 0x380, RZ, 0xc0, !PT ;  /* 0x0000038031307812 */ /* 0x000fe400078ec0ff */
[----:B------:R-:W-:Y:S02]  /*93d0*/  LOP3.LUT R44, R45, 0x380, RZ, 0xc0, !PT ;  /* 0x000003802d2c7812 */ /* 0x000fe400078ec0ff */
[----:B------:R-:W-:Y:S02]  /*93e0*/  LOP3.LUT R52, R37, R20, RZ, 0x3c, !PT ;  /* 0x0000001425347212 */ /* 0x000fe400078e3cff */
[----:B------:R-:W-:-:S02]  /*93f0*/  LOP3.LUT R32, R33, 0x380, RZ, 0xc0, !PT ;  /* 0x0000038021207812 */ /* 0x000fc400078ec0ff */
[----:B------:R-:W-:Y:S02]  /*9400*/  LOP3.LUT R20, R7, 0x380, RZ, 0xc0, !PT ;  /* 0x0000038007147812 */ /* 0x000fe400078ec0ff */
[----:B------:R-:W-:Y:S02]  /*9410*/  SHF.R.U64 R48, R48, 0x3, RZ ;  /* 0x0000000330307819 */ /* 0x000fe400000012ff */
[----:B------:R-:W-:Y:S02]  /*9420*/  SHF.R.U64 R44, R44, 0x3, RZ ;  /* 0x000000032c2c7819 */ /* 0x000fe400000012ff */
[----:B------:R-:W-:Y:S02]  /*9430*/  SHF.R.U64 R32, R32, 0x3, RZ ;  /* 0x0000000320207819 */ /* 0x000fe400000012ff */
[----:B------:R-:W-:Y:S02]  /*9440*/  SHF.R.U64 R20, R20, 0x3, RZ ;  /* 0x0000000314147819 */ /* 0x000fe400000012ff */
[----:B------:R-:W-:Y:S01]  /*9450*/  LOP3.LUT R48, R48, R49, RZ, 0x3c, !PT ;  /* 0x0000003130307212 */ /* 0x000fe200078e3cff */
[--C-:B------:R-:W-:Y:S01]  /*9460*/  IMAD.X R49, RZ, RZ, R73.reuse, P2 ;  /* 0x000000ffff317224 */ /* 0x100fe200010e0649 */
[----:B------:R-:W-:Y:S01]  /*9470*/  LOP3.LUT R44, R44, R45, RZ, 0x3c, !PT ;  /* 0x0000002d2c2c7212 */ /* 0x000fe200078e3cff */
[----:B------:R-:W-:Y:S01]  /*9480*/  IMAD.X R45, RZ, RZ, R73, P3 ;  /* 0x000000ffff2d7224 */ /* 0x000fe200018e0649 */
[----:B------:R-:W-:-:S02]  /*9490*/  LOP3.LUT R32, R32, R33, RZ, 0x3c, !PT ;  /* 0x0000002120207212 */ /* 0x000fc400078e3cff */
[C---:B------:R-:W-:Y:S02]  /*94a0*/  IADD3 R41, P4, R72.reuse, 0x3000, RZ ;  /* 0x0000300048297810 */ /* 0x040fe40007f9e0ff */
[----:B------:R-:W-:Y:S02]  /*94b0*/  IADD3 R37, P5, R72, 0x4000, RZ ;  /* 0x0000400048257810 */ /* 0x000fe40007fbe0ff */
[----:B------:R-:W-:Y:S02]  /*94c0*/  LOP3.LUT R20, R20, R7, RZ, 0x3c, !PT ;  /* 0x0000000714147212 */ /* 0x000fe400078e3cff */
[C---:B------:R-:W-:Y:S02]  /*94d0*/  IADD3 R65, P1, R72.reuse, 0x7000, RZ ;  /* 0x0000700048417810 */ /* 0x040fe40007f3e0ff */
[C---:B------:R-:W-:Y:S02]  /*94e0*/  IADD3 R61, P2, R72.reuse, 0x8000, RZ ;  /* 0x00008000483d7810 */ /* 0x040fe40007f5e0ff */
[----:B------:R-:W-:-:S02]  /*94f0*/  IADD3 R33, P3, R72, 0x9000, RZ ;  /* 0x0000900048217810 */ /* 0x000fc40007f7e0ff */
[----:B------:R-:W-:Y:S02]  /*9500*/  F2FP.F16.F32.PACK_AB R4, R193, R196 ;  /* 0x000000c4c104723e */ /* 0x000fe400000000ff */
[----:B------:R-:W-:Y:S01]  /*9510*/  F2FP.F16.F32.PACK_AB R6, R21, R183 ;  /* 0x000000b71506723e */ /* 0x000fe200000000ff */
[----:B------:R-:W-:Y:S01]  /*9520*/  IMAD.X R21, RZ, RZ, R73, P0 ;  /* 0x000000ffff157224 */ /* 0x000fe200000e0649 */
[----:B------:R-:W-:Y:S02]  /*9530*/  F2FP.F16.F32.PACK_AB R7, R31, R30 ;  /* 0x0000001e1f07723e */ /* 0x000fe400000000ff */
[----:B------:R-:W-:Y:S02]  /*9540*/  LOP3.LUT R40, R41, 0x380, RZ, 0xc0, !PT ;  /* 0x0000038029287812 */ /* 0x000fe400078ec0ff */
[----:B------:R-:W-:Y:S01]  /*9550*/  LOP3.LUT R36, R37, 0x380, RZ, 0xc0, !PT ;  /* 0x0000038025247812 */ /* 0x000fe200078ec0ff */
[----:B------:R1:W-:Y:S01]  /*9560*/  STSM.16.M88.4 [R57], R4 ;  /* 0x0000000439007844 */ /* 0x0003e20000000200 */
[----:B------:R-:W-:-:S02]  /*9570*/  LOP3.LUT R64, R65, 0x380, RZ, 0xc0, !PT ;  /* 0x0000038041407812 */ /* 0x000fc400078ec0ff */
[----:B------:R-:W-:Y:S02]  /*9580*/  LOP3.LUT R60, R61, 0x380, RZ, 0xc0, !PT ;  /* 0x000003803d3c7812 */ /* 0x000fe400078ec0ff */
[----:B------:R-:W-:Y:S02]  /*9590*/  LOP3.LUT R56, R33, 0x380, RZ, 0xc0, !PT ;  /* 0x0000038021387812 */ /* 0x000fe400078ec0ff */
[----:B------:R-:W-:Y:S02]  /*95a0*/  SHF.R.U64 R40, R40, 0x3, RZ ;  /* 0x0000000328287819 */ /* 0x000fe400000012ff */
[----:B------:R-:W-:Y:S02]  /*95b0*/  SHF.R.U64 R36, R36, 0x3, RZ ;  /* 0x0000000324247819 */ /* 0x000fe400000012ff */
[----:B------:R-:W-:Y:S02]  /*95c0*/  SHF.R.U64 R64, R64, 0x3, RZ ;  /* 0x0000000340407819 */ /* 0x000fe400000012ff */
[----:B------:R-:W-:-:S02]  /*95d0*/  SHF.R.U64 R60, R60, 0x3, RZ ;  /* 0x000000033c3c7819 */ /* 0x000fc400000012ff */
[----:B------:R-:W-:Y:S01]  /*95e0*/  SHF.R.U64 R56, R56, 0x3, RZ ;  /* 0x0000000338387819 */ /* 0x000fe200000012ff */
[--C-:B-1----:R-:W-:Y:S01]  /*95f0*/  IMAD.X R57, RZ, RZ, R73.reuse, P3 ;  /* 0x000000ffff397224 */ /* 0x102fe200018e0649 */
[----:B------:R-:W-:Y:S02]  /*9600*/  LOP3.LUT R5, R72, 0x380, RZ, 0xc0, !PT ;  /* 0x0000038048057812 */ /* 0x000fe400078ec0ff */
[----:B------:R-:W-:Y:S01]  /*9610*/  LOP3.LUT R40, R40, R41, RZ, 0x3c, !PT ;  /* 0x0000002928287212 */ /* 0x000fe200078e3cff */
[--C-:B------:R-:W-:Y:S01]  /*9620*/  IMAD.X R41, RZ, RZ, R73.reuse, P4 ;  /* 0x000000ffff297224 */ /* 0x100fe200020e0649 */
[----:B------:R-:W-:Y:S02]  /*9630*/  SHF.R.U64 R5, R5, 0x3, RZ ;  /* 0x0000000305057819 */ /* 0x000fe400000012ff */
[----:B------:R-:W-:Y:S01]  /*9640*/  LOP3.LUT R36, R36, R37, RZ, 0x3c, !PT ;  /* 0x0000002524247212 */ /* 0x000fe200078e3cff */
[--C-:B------:R-:W-:Y:S01]  /*9650*/  IMAD.X R37, RZ, RZ, R73.reuse, P5 ;  /* 0x000000ffff257224 */ /* 0x100fe200028e0649 */
[----:B------:R-:W-:Y:S01]  /*9660*/  LOP3.LUT R64, R64, R65, RZ, 0x3c, !PT ;  /* 0x0000004140407212 */ /* 0x000fe200078e3cff */
[----:B------:R-:W-:Y:S01]  /*9670*/  IMAD.X R65, RZ, RZ, R73, P1 ;  /* 0x000000ffff417224 */ /* 0x000fe200008e0649 */
[----:B------:R-:W-:-:S02]  /*9680*/  LOP3.LUT R60, R60, R61, RZ, 0x3c, !PT ;  /* 0x0000003d3c3c7212 */ /* 0x000fc400078e3cff */
[----:B------:R-:W-:Y:S01]  /*9690*/  LOP3.LUT R56, R56, R33, RZ, 0x3c, !PT ;  /* 0x0000002138387212 */ /* 0x000fe200078e3cff */
[----:B------:R-:W-:Y:S01]  /*96a0*/  IMAD.X R33, RZ, RZ, R73, P6 ;  /* 0x000000ffff217224 */ /* 0x000fe200030e0649 */
[----:B------:R-:W-:Y:S02]  /*96b0*/  IADD3.X R61, RZ, R73, RZ, P2, !PT ;  /* 0x00000049ff3d7210 */ /* 0x000fe400017fe4ff */
[C---:B------:R-:W-:Y:S02]  /*96c0*/  IADD3 R97, P4, R72.reuse, 0xa000, RZ ;  /* 0x0000a00048617810 */ /* 0x040fe40007f9e0ff */
[C---:B------:R-:W-:Y:S02]  /*96d0*/  IADD3 R93, P5, R72.reuse, 0xb000, RZ ;  /* 0x0000b000485d7810 */ /* 0x040fe40007fbe0ff */
[C---:B------:R-:W-:Y:S02]  /*96e0*/  IADD3 R89, P6, R72.reuse, 0xc000, RZ ;  /* 0x0000c00048597810 */ /* 0x040fe40007fde0ff */
[----:B------:R-:W-:-:S02]  /*96f0*/  IADD3 R85, P0, R72, 0xd000, RZ ;  /* 0x0000d00048557810 */ /* 0x000fc40007f1e0ff */
[C---:B------:R-:W-:Y:S02]  /*9700*/  IADD3 R81, P1, R72.reuse, 0xe000, RZ ;  /* 0x0000e00048517810 */ /* 0x040fe40007f3e0ff */
[----:B------:R-:W-:Y:S02]  /*9710*/  IADD3 R77, P2, R72, 0xf000, RZ ;  /* 0x0000f000484d7810 */ /* 0x000fe40007f5e0ff */
[----:B0-----:R-:W-:Y:S02]  /*9720*/  ISETP.NE.AND P3, PT, R26, RZ, PT ;  /* 0x000000ff1a00720c */ /* 0x001fe40003f65270 */
[----:B------:R-:W-:Y:S02]  /*9730*/  MOV R26, R118 ;  /* 0x00000076001a7202 */ /* 0x000fe40000000f00 */
[----:B------:R-:W-:Y:S02]  /*9740*/  MOV R134, R134 ;  /* 0x0000008600867202 */ /* 0x000fe40000000f00 */
[----:B------:R-:W-:-:S02]  /*9750*/  LOP3.LUT R72, R5, R72, RZ, 0x3c, !PT ;  /* 0x0000004805487212 */ /* 0x000fc400078e3cff */
[----:B------:R-:W-:Y:S02]  /*9760*/  MOV R135, R8 ;  /* 0x0000000800877202 */ /* 0x000fe40000000f00 */
[----:B------:R-:W-:Y:S02]  /*9770*/  MOV R118, R10 ;  /* 0x0000000a00767202 */ /* 0x000fe40000000f00 */
[----:B------:R-:W-:Y:S02]  /*9780*/  F2FP.F16.F32.PACK_AB R4, R211, R212 ;  /* 0x000000d4d304723e */ /* 0x000fe400000000ff */
[----:B------:R-:W-:Y:S02]  /*9790*/  F2FP.F16.F32.PACK_AB R5, R35, R34 ;  /* 0x000000222305723e */ /* 0x000fe400000000ff */
[----:B------:R-:W-:Y:S02]  /*97a0*/  F2FP.F16.F32.PACK_AB R6, R209, R210 ;  /* 0x000000d2d106723e */ /* 0x000fe400000000ff */
[----:B------:R-:W-:-:S02]  /*97b0*/  F2FP.F16.F32.PACK_AB R7, R39, R38 ;  /* 0x000000262707723e */ /* 0x000fc400000000ff */
[----:B------:R-:W-:Y:S02]  /*97c0*/  MOV R27, R122 ;  /* 0x0000007a001b7202 */ /* 0x000fe40000000f00 */
[----:B------:R-:W-:Y:S01]  /*97d0*/  F2FP.F16.F32.PACK_AB R8, R206, R208 ;  /* 0x000000d0ce08723e */ /* 0x000fe200000000ff */
[----:B------:R0:W-:Y:S01]  /*97e0*/  STSM.16.M88.4 [R26], R4 ;  /* 0x000000041a007844 */ /* 0x0001e20000000200 */
[----:B------:R-:W-:Y:S02]  /*97f0*/  F2FP.F16.F32.PACK_AB R9, R43, R42 ;  /* 0x0000002a2b09723e */ /* 0x000fe400000000ff */
[----:B------:R-:W-:Y:S02]  /*9800*/  F2FP.F16.F32.PACK_AB R10, R204, R205 ;  /* 0x000000cdcc0a723e */ /* 0x000fe400000000ff */
[----:B------:R-:W-:Y:S02]  /*9810*/  F2FP.F16.F32.PACK_AB R11, R47, R46 ;  /* 0x0000002e2f0b723e */ /* 0x000fe400000000ff */
[----:B------:R-:W-:-:S02]  /*9820*/  MOV R34, R12 ;  /* 0x0000000c00227202 */ /* 0x000fc40000000f00 */
[----:B------:R-:W-:Y:S01]  /*9830*/  MOV R35, R14 ;  /* 0x0000000e00237202 */ /* 0x000fe20000000f00 */
[----:B------:R1:W-:Y:S01]  /*9840*/  STSM.16.M88.4 [R27], R8 ;  /* 0x000000081b007844 */ /* 0x0003e20000000200 */
[----:B------:R-:W-:Y:S02]  /*9850*/  MOV R127, R126 ;  /* 0x0000007e007f7202 */ /* 0x000fe40000000f00 */
[----:B------:R-:W-:Y:S02]  /*9860*/  F2FP.F16.F32.PACK_AB R12, R202, R203 ;  /* 0x000000cbca0c723e */ /* 0x000fe400000000ff */
[----:B------:R-:W-:Y:S02]  /*9870*/  F2FP.F16.F32.PACK_AB R13, R51, R50 ;  /* 0x00000032330d723e */ /* 0x000fe400000000ff */
[----:B------:R-:W-:Y:S02]  /*9880*/  F2FP.F16.F32.PACK_AB R14, R200, R201 ;  /* 0x000000c9c80e723e */ /* 0x000fe400000000ff */
[----:B------:R-:W-:-:S02]  /*9890*/  F2FP.F16.F32.PACK_AB R15, R55, R54 ;  /* 0x00000036370f723e */ /* 0x000fc400000000ff */
[----:B------:R-:W-:Y:S02]  /*98a0*/  MOV R122, R24 ;  /* 0x00000018007a7202 */ /* 0x000fe40000000f00 */
[----:B------:R-:W-:Y:S01]  /*98b0*/  MOV R130, R130 ;  /* 0x0000008200827202 */ /* 0x000fe20000000f00 */
[----:B------:R2:W-:Y:S01]  /*98c0*/  STSM.16.M88.4 [R127], R12 ;  /* 0x0000000c7f007844 */ /* 0x0005e20000000200 */
[----:B------:R-:W-:Y:S02]  /*98d0*/  F2FP.F16.F32.PACK_AB R24, R198, R199 ;  /* 0x000000c7c618723e */ /* 0x000fe400000000ff */
[----:B------:R-:W-:Y:S02]  /*98e0*/  F2FP.F16.F32.PACK_AB R25, R59, R58 ;  /* 0x0000003a3b19723e */ /* 0x000fe400000000ff */
[----:B0-----:R-:W-:Y:S02]  /*98f0*/  F2FP.F16.F32.PACK_AB R26, R195, R197 ;  /* 0x000000c5c31a723e */ /* 0x001fe400000000ff */
[----:B-1----:R-:W-:-:S02]  /*9900*/  F2FP.F16.F32.PACK_AB R27, R63, R62 ;  /* 0x0000003e3f1b723e */ /* 0x002fc400000000ff */
[----:B------:R-:W-:Y:S02]  /*9910*/  F2FP.F16.F32.PACK_AB R4, R182, R194 ;  /* 0x000000c2b604723e */ /* 0x000fe400000000ff */
[----:B------:R-:W-:Y:S01]  /*9920*/  F2FP.F16.F32.PACK_AB R5, R67, R66 ;  /* 0x000000424305723e */ /* 0x000fe200000000ff */
[----:B------:R-:W-:Y:S01]  /*9930*/  STSM.16.M88.4 [R130], R24 ;  /* 0x0000001882007844 */ /* 0x000fe20000000200 */
[----:B------:R-:W-:Y:S02]  /*9940*/  F2FP.F16.F32.PACK_AB R6, R180, R181 ;  /* 0x000000b5b406723e */ /* 0x000fe400000000ff */
[----:B------:R-:W-:Y:S01]  /*9950*/  F2FP.F16.F32.PACK_AB R7, R71, R70 ;  /* 0x000000464707723e */ /* 0x000fe200000000ff */
[----:B--2---:R-:W0:Y:S01]  /*9960*/  LDC R13, c[0x0][0xd44] ;  /* 0x00035100ff0d7b82 */ /* 0x004e220000000800 */
[----:B------:R-:W-:Y:S02]  /*9970*/  MOV R138, R138 ;  /* 0x0000008a008a7202 */ /* 0x000fe40000000f00 */
[----:B------:R-:W-:Y:S01]  /*9980*/  MOV R123, R28 ;  /* 0x0000001c007b7202 */ /* 0x000fe20000000f00 */
[----:B------:R1:W-:Y:S01]  /*9990*/  STSM.16.M88.4 [R134], R4 ;  /* 0x0000000486007844 */ /* 0x0003e20000000200 */
[----:B------:R-:W-:-:S02]  /*99a0*/  F2FP.F16.F32.PACK_AB R8, R178, R179 ;  /* 0x000000b3b208723e */ /* 0x000fc400000000ff */
[----:B------:R-:W-:Y:S02]  /*99b0*/  F2FP.F16.F32.PACK_AB R9, R75, R74 ;  /* 0x0000004a4b09723e */ /* 0x000fe400000000ff */
[----:B------:R-:W-:Y:S02]  /*99c0*/  F2FP.F16.F32.PACK_AB R10, R176, R177 ;  /* 0x000000b1b00a723e */ /* 0x000fe400000000ff */
[----:B------:R-:W-:Y:S02]  /*99d0*/  F2FP.F16.F32.PACK_AB R11, R79, R78 ;  /* 0x0000004e4f0b723e */ /* 0x000fe400000000ff */
[----:B------:R-:W-:Y:S02]  /*99e0*/  MOV R131, R52 ;  /* 0x0000003400837202 */ /* 0x000fe40000000f00 */
[----:B------:R-:W-:Y:S01]  /*99f0*/  F2FP.F16.F32.PACK_AB R28, R174, R175 ;  /* 0x000000afae1c723e */ /* 0x000fe200000000ff */
[----:B------:R2:W-:Y:S01]  /*9a00*/  STSM.16.M88.4 [R138], R8 ;  /* 0x000000088a007844 */ /* 0x0005e20000000200 */
[----:B------:R-:W-:-:S02]  /*9a10*/  F2FP.F16.F32.PACK_AB R29, R83, R82 ;  /* 0x00000052531d723e */ /* 0x000fc400000000ff */
[----:B------:R-:W-:Y:S01]  /*9a20*/  F2FP.F16.F32.PACK_AB R30, R172, R173 ;  /* 0x000000adac1e723e */ /* 0x000fe200000000ff */
[----:B-1----:R-:W-:Y:S01]  /*9a30*/  IMAD.MOV R4, RZ, RZ, -R187 ;  /* 0x000000ffff047224 */ /* 0x002fe200078e0abb */
[----:B------:R-:W-:Y:S02]  /*9a40*/  F2FP.F16.F32.PACK_AB R31, R87, R86 ;  /* 0x00000056571f723e */ /* 0x000fe400000000ff */
[----:B------:R-:W-:Y:S01]  /*9a50*/  MOV R119, R68 ;  /* 0x0000004400777202 */ /* 0x000fe20000000f00 */
[----:B0-----:R-:W-:Y:S01]  /*9a60*/  IMAD R13, R13, R4, UR40 ;  /* 0x000000280d0d7e24 */ /* 0x001fe2000f8e0204 */
[----:B------:R-:W-:Y:S01]  /*9a70*/  F2FP.F16.F32.PACK_AB R52, R170, R171 ;  /* 0x000000abaa34723e */ /* 0x000fe200000000ff */
[----:B------:R-:W-:Y:S01]  /*9a80*/  STSM.16.M88.4 [R135], R28 ;  /* 0x0000001c87007844 */ /* 0x000fe20000000200 */
[----:B------:R-:W-:Y:S02]  /*9a90*/  F2FP.F16.F32.PACK_AB R53, R91, R90 ;  /* 0x0000005a5b35723e */ /* 0x000fe400000000ff */
[----:B------:R-:W-:-:S02]  /*9aa0*/  F2FP.F16.F32.PACK_AB R54, R168, R169 ;  /* 0x000000a9a836723e */ /* 0x000fc400000000ff */
[----:B------:R-:W-:Y:S02]  /*9ab0*/  F2FP.F16.F32.PACK_AB R55, R95, R94 ;  /* 0x0000005e5f37723e */ /* 0x000fe400000000ff */
[----:B------:R-:W-:Y:S02]  /*9ac0*/  F2FP.F16.F32.PACK_AB R68, R166, R167 ;  /* 0x000000a7a644723e */ /* 0x000fe400000000ff */
[----:B------:R-:W-:Y:S01]  /*9ad0*/  F2FP.F16.F32.PACK_AB R69, R99, R98 ;  /* 0x000000626345723e */ /* 0x000fe200000000ff */
[----:B------:R-:W-:Y:S01]  /*9ae0*/  STSM.16.M88.4 [R118], R52 ;  /* 0x0000003476007844 */ /* 0x000fe20000000200 */
[----:B------:R-:W-:Y:S02]  /*9af0*/  F2FP.F16.F32.PACK_AB R70, R101, R152 ;  /* 0x000000986546723e */ /* 0x000fe400000000ff */
[----:B------:R-:W-:Y:S02]  /*9b00*/  F2FP.F16.F32.PACK_AB R71, R103, R102 ;  /* 0x000000666747723e */ /* 0x000fe400000000ff */
[----:B------:R-:W-:-:S02]  /*9b10*/  MOV R126, R114 ;  /* 0x00000072007e7202 */ /* 0x000fc40000000f00 */
[----:B------:R-:W-:Y:S01]  /*9b20*/  F2FP.F16.F32.PACK_AB R114, R117, R116 ;  /* 0x000000747572723e */ /* 0x000fe200000000ff */
[----:B------:R0:W-:Y:S01]  /*9b30*/  STSM.16.M88.4 [R122], R68 ;  /* 0x000000447a007844 */ /* 0x0001e20000000200 */
[----:B------:R-:W-:Y:S02]  /*9b40*/  F2FP.F16.F32.PACK_AB R115, R155, R154 ;  /* 0x0000009a9b73723e */ /* 0x000fe400000000ff */
[----:B------:R-:W-:Y:S01]  /*9b50*/  F2FP.F16.F32.PACK_AB R130, R133, R132 ;  /* 0x000000848582723e */ /* 0x000fe200000000ff */
[----:B------:R1:W-:Y:S01]  /*9b60*/  STSM.16.M88.4 [R123], R104 ;  /* 0x000000687b007844 */ /* 0x0003e20000000200 */
[----:B--2---:R-:W-:Y:S02]  /*9b70*/  F2FP.F16.F32.PACK_AB R138, R141, R140 ;  /* 0x0000008c8d8a723e */ /* 0x004fe400000000ff */
[----:B------:R-:W-:Y:S01]  /*9b80*/  F2FP.F16.F32.PACK_AB R139, R143, R142 ;  /* 0x0000008e8f8b723e */ /* 0x000fe200000000ff */
[----:B------:R2:W-:Y:S01]  /*9b90*/  STSM.16.M88.4 [R131], R112 ;  /* 0x0000007083007844 */ /* 0x0005e20000000200 */
[----:B------:R-:W-:-:S02]  /*9ba0*/  LOP3.LUT R96, R97, 0x380, RZ, 0xc0, !PT ;  /* 0x0000038061607812 */ /* 0x000fc400078ec0ff */
[----:B------:R-:W-:Y:S02]  /*9bb0*/  LOP3.LUT R92, R93, 0x380, RZ, 0xc0, !PT ;  /* 0x000003805d5c7812 */ /* 0x000fe400078ec0ff */
[----:B------:R-:W-:Y:S02]  /*9bc0*/  LOP3.LUT R88, R89, 0x380, RZ, 0xc0, !PT ;  /* 0x0000038059587812 */ /* 0x000fe400078ec0ff */
[----:B------:R-:W-:Y:S02]  /*9bd0*/  LOP3.LUT R84, R85, 0x380, RZ, 0xc0, !PT ;  /* 0x0000038055547812 */ /* 0x000fe400078ec0ff */
[----:B0-----:R-:W-:Y:S02]  /*9be0*/  F2FP.F16.F32.PACK_AB R122, R125, R124 ;  /* 0x0000007c7d7a723e */ /* 0x001fe400000000ff */
[----:B------:R-:W-:Y:S02]  /*9bf0*/  LOP3.LUT R80, R81, 0x380, RZ, 0xc0, !PT ;  /* 0x0000038051507812 */ /* 0x000fe400078ec0ff */
[----:B-1----:R-:W-:-:S02]  /*9c00*/  F2FP.F16.F32.PACK_AB R123, R159, R158 ;  /* 0x0000009e9f7b723e */ /* 0x002fc400000000ff */
[----:B------:R-:W-:Y:S02]  /*9c10*/  LOP3.LUT R76, R77, 0x380, RZ, 0xc0, !PT ;  /* 0x000003804d4c7812 */ /* 0x000fe400078ec0ff */
[----:B--2---:R-:W-:Y:S01]  /*9c20*/  F2FP.F16.F32.PACK_AB R131, R163, R162 ;  /* 0x000000a2a383723e */ /* 0x004fe200000000ff */
[----:B------:R0:W-:Y:S01]  /*9c30*/  STSM.16.M88.4 [R119], R120 ;  /* 0x0000007877007844 */ /* 0x0001e20000000200 */
[----:B------:R-:W-:Y:S02]  /*9c40*/  SHF.R.U64 R96, R96, 0x3, RZ ;  /* 0x0000000360607819 */ /* 0x000fe400000012ff */
[----:B------:R-:W-:Y:S01]  /*9c50*/  SHF.R.U64 R92, R92, 0x3, RZ ;  /* 0x000000035c5c7819 */ /* 0x000fe200000012ff */
[----:B------:R0:W-:Y:S01]  /*9c60*/  STSM.16.M88.4 [R126], R128 ;  /* 0x000000807e007844 */ /* 0x0001e20000000200 */
[----:B------:R-:W-:Y:S02]  /*9c70*/  SHF.R.U64 R88, R88, 0x3, RZ ;  /* 0x0000000358587819 */ /* 0x000fe400000012ff */
[----:B------:R-:W-:Y:S01]  /*9c80*/  SHF.R.U64 R84, R84, 0x3, RZ ;  /* 0x0000000354547819 */ /* 0x000fe200000012ff */
[----:B------:R0:W-:Y:S01]  /*9c90*/  STSM.16.M88.4 [R34], R136 ;  /* 0x0000008822007844 */ /* 0x0001e20000000200 */
[----:B------:R-:W-:-:S02]  /*9ca0*/  SHF.R.U64 R80, R80, 0x3, RZ ;  /* 0x0000000350507819 */ /* 0x000fc400000012ff */
[----:B------:R-:W-:Y:S01]  /*9cb0*/  SHF.R.U64 R76, R76, 0x3, RZ ;  /* 0x000000034c4c7819 */ /* 0x000fe200000012ff */
[----:B------:R0:W-:Y:S01]  /*9cc0*/  STSM.16.M88.4 [R35], R144 ;  /* 0x0000009023007844 */ /* 0x0001e20000000200 */
[----:B------:R-:W-:Y:S01]  /*9cd0*/  LOP3.LUT R96, R96, R97, RZ, 0x3c, !PT ;  /* 0x0000006160607212 */ /* 0x000fe200078e3cff */
[--C-:B------:R-:W-:Y:S01]  /*9ce0*/  IMAD.X R97, RZ, RZ, R73.reuse, P4 ;  /* 0x000000ffff617224 */ /* 0x100fe200020e0649 */
        /* <DEDUP_REMOVED lines=10> */
[----:B------:R-:W-:-:S02]  /*9d90*/  SHF.R.S32.HI R14, RZ, 0x1f, R187 ;  /* 0x0000001fff0e7819 */ /* 0x000fc400000114bb */
[----:B------:R-:W-:Y:S01]  /*9da0*/  SHF.R.S32.HI R12, RZ, 0x1f, R13 ;  /* 0x0000001fff0c7819 */ /* 0x000fe2000001140d */
[----:B------:R-:W-:Y:S06]  /*9db0*/  BAR.SYNC.DEFER_BLOCKING 0x1, 0x100 ;  /* 0x0044000000007b1d */ /* 0x000fec0000010000 */
[----:B0-----:R-:W-:Y:S05]  /*9dc0*/  @P3 BRA `(.L_x_3432) ;  /* 0x0000000000c03947 */ /* 0x001fea0003800000 */
[----:B------:R-:W0:Y:S01]  /*9dd0*/  LDC R10, c[0x0][0xce8] ;  /* 0x00033a00ff0a7b82 */ /* 0x000e220000000800 */
[----:B------:R-:W-:Y:S01]  /*9de0*/  IMAD R4, RZ, RZ, -UR40 ;  /* 0x80000028ff047e24 */ /* 0x000fe2000f8e02ff */
[----:B------:R-:W-:Y:S01]  /*9df0*/  ULDC.64 UR4, c[0x0][0xc90] ;  /* 0x0003240000047ab9 */ /* 0x000fe20000000a00 */
[----:B------:R-:W-:Y:S02]  /*9e00*/  IMAD.MOV R26, RZ, RZ, -R22 ;  /* 0x000000ffff1a7224 */ /* 0x000fe400078e0a16 */
[----:B------:R-:W-:-:S03]  /*9e10*/  IMAD R6, R12, UR4, RZ ;  /* 0x000000040c067c24 */ /* 0x000fc6000f8e02ff */
[----:B------:R-:W1:Y:S01]  /*9e20*/  LDC R15, c[0x0][0xd38] ;  /* 0x00034e00ff0f7b82 */ /* 0x000e620000000800 */
[----:B------:R-:W-:Y:S01]  /*9e30*/  IMAD R9, R13, UR5, R6 ;  /* 0x000000050d097c24 */ /* 0x000fe2000f8e0206 */
[----:B0-----:R-:W-:Y:S01]  /*9e40*/  ISETP.NE.AND P0, PT, R10, 0x1, PT ;  /* 0x000000010a00780c */ /* 0x001fe20003f05270 */
[----:B-1----:R-:W-:Y:S02]  /*9e50*/  IMAD R15, R15, R4, UR41 ;  /* 0x000000290f0f7e24 */ /* 0x002fe4000f8e0204 */
[----:B------:R-:W-:Y:S01]  /*9e60*/  IMAD.WIDE.U32 R4, R13, UR4, RZ ;  /* 0x000000040d047c25 */ /* 0x000fe2000f8e00ff */
[----:B------:R-:W-:-:S09]  /*9e70*/  ULDC.64 UR4, c[0x0][0xc98] ;  /* 0x0003260000047ab9 */ /* 0x000fd20000000a00 */
[----:B------:R-:W0:Y:S01]  /*9e80*/  @P0 LDC R7, c[0x0][0xcec] ;  /* 0x00033b00ff070b82 */ /* 0x000e220000000800 */
[----:B------:R-:W-:Y:S01]  /*9e90*/  IMAD R8, R15, 0x40, R218 ;  /* 0x000000400f087824 */ /* 0x000fe200078e02da */
[----:B------:R-:W-:Y:S01]  /*9ea0*/  IADD3 R5, R5, R9, RZ ;  /* 0x0000000905057210 */ /* 0x000fe20007ffe0ff */
[----:B------:R-:W-:Y:S02]  /*9eb0*/  IMAD R15, R15, 0x40, R16 ;  /* 0x000000400f0f7824 */ /* 0x000fe400078e0210 */
[----:B------:R-:W-:-:S03]  /*9ec0*/  IMAD.WIDE.U32 R4, R187, UR4, R4 ;  /* 0x00000004bb047c25 */ /* 0x000fc6000f8e0004 */
[----:B------:R-:W1:Y:S01]  /*9ed0*/  @P0 LDC R11, c[0x0][0xcf0] ;  /* 0x00033c00ff0b0b82 */ /* 0x000e620000000800 */
[----:B0-----:R-:W-:-:S04]  /*9ee0*/  @P0 IMAD.HI.U32 R6, R8, R7, RZ ;  /* 0x0000000708060227 */ /* 0x001fc800078e00ff */
[----:B------:R-:W-:Y:S01]  /*9ef0*/  IMAD.MOV.U32 R7, RZ, RZ, R8 ;  /* 0x000000ffff077224 */ /* 0x000fe200078e0008 */
[----:B-1----:R-:W-:Y:S01]  /*9f00*/  @P0 SHF.R.U32.HI R7, RZ, R11, R6 ;  /* 0x0000000bff070219 */ /* 0x002fe20000011606 */
[----:B------:R-:W-:-:S03]  /*9f10*/  IMAD R6, R14, UR4, RZ ;  /* 0x000000040e067c24 */ /* 0x000fc6000f8e02ff */
[--C-:B------:R-:W-:Y:S01]  /*9f20*/  SHF.R.S32.HI R11, RZ, 0x1f, R7.reuse ;  /* 0x0000001fff0b7819 */ /* 0x100fe20000011407 */
[----:B------:R-:W-:Y:S01]  /*9f30*/  IMAD.MOV R9, RZ, RZ, -R7 ;  /* 0x000000ffff097224 */ /* 0x000fe200078e0a07 */
[----:B------:R-:W-:-:S03]  /*9f40*/  IADD3 R4, P0, R7, R4, RZ ;  /* 0x0000000407047210 */ /* 0x000fc60007f1e0ff */
[----:B------:R-:W-:Y:S02]  /*9f50*/  IMAD R9, R10, R9, R8 ;  /* 0x000000090a097224 */ /* 0x000fe400078e0208 */
        /* <DEDUP_REMOVED lines=8> */
[C---:B------:R-:W-:Y:S01]  /*9fe0*/  LEA R11, P0, R4.reuse, UR4, 0x2 ;  /* 0x00000004040b7c11 */ /* 0x040fe2000f8010ff */
[----:B------:R-:W-:Y:S01]  /*9ff0*/  IMAD.IADD R5, R5, 0x1, R9 ;  /* 0x0000000105057824 */ /* 0x000fe200078e0209 */
[----:B------:R-:W-:Y:S01]  /*a000*/  ULDC UR4, c[0x0][0xb88] ;  /* 0x0002e20000047ab9 */ /* 0x000fe20000000800 */
[----:B------:R-:W-:Y:S02]  /*a010*/  VIADD R9, R15, 0x8 ;  /* 0x000000080f097836 */ /* 0x000fe40000000000 */
[----:B------:R-:W-:Y:S01]  /*a020*/  SHFL.IDX PT, R6, R11, 0x1, 0x1c1f ;  /* 0x003c1f000b067f89 */ /* 0x000fe200000e0000 */
[----:B------:R-:W-:Y:S01]  /*a030*/  LEA.HI.X R24, R4, UR5, R5, 0x2, P0 ;  /* 0x0000000504187c11 */ /* 0x000fe200080f1405 */
[----:B------:R-:W-:Y:S01]  /*a040*/  IMAD R8, R10, UR4, RZ ;  /* 0x000000040a087c24 */ /* 0x000fe2000f8e02ff */
        /* <DEDUP_REMOVED lines=8> */
.L_x_3432:
[----:B------:R-:W1:Y:S01]  /*a0d0*/  LDC R24, c[0x0][0xce8] ;  /* 0x00033a00ff187b82 */ /* 0x000e620000000800 */
[----:B------:R-:W-:Y:S01]  /*a0e0*/  ULDC UR8, c[0x0][0xbc8] ;  /* 0x0002f20000087ab9 */ /* 0x000fe20000000800 */
[----:B0-----:R0:W5:Y:S01]  /*a0f0*/  LD.E.128 R4, desc[UR42][R20.64] ;  /* 0x0000002a14047980 */ /* 0x001162000c101d00 */
[----:B------:R-:W-:-:S03]  /*a100*/  ISETP.GE.AND P0, PT, R192, UR8, PT ;  /* 0x00000008c0007c0c */ /* 0x000fc6000bf06270 */
[----:B------:R-:W5:Y:S02]  /*a110*/  LD.E.128 R72, desc[UR42][R72.64] ;  /* 0x0000002a48487980 */ /* 0x000f64000c101d00 */
[----:B------:R-:W2:Y:S01]  /*a120*/  LDC R15, c[0x0][0xd38] ;  /* 0x00034e00ff0f7b82 */ /* 0x000ea20000000800 */
[----:B------:R-:W-:Y:S01]  /*a130*/  SEL R3, RZ, 0xffffffff, P0 ;  /* 0xffffffffff037807 */ /* 0x000fe20000000000 */
[----:B------:R-:W-:Y:S01]  /*a140*/  IMAD R10, RZ, RZ, -UR40 ;  /* 0x80000028ff0a7e24 */ /* 0x000fe2000f8e02ff */
[----:B------:R-:W-:Y:S01]  /*a150*/  ISETP.GE.AND P0, PT, R191, UR8, PT ;  /* 0x00000008bf007c0c */ /* 0x000fe2000bf06270 */
[----:B------:R-:W-:Y:S01]  /*a160*/  ULDC.64 UR4, c[0x0][0xbe8] ;  /* 0x0002fa0000047ab9 */ /* 0x000fe20000000a00 */
[----:B------:R-:W-:Y:S01]  /*a170*/  ISETP.GE.AND P1, PT, R18, UR8, PT ;  /* 0x0000000812007c0c */ /* 0x000fe2000bf26270 */
[----:B------:R-:W-:Y:S01]  /*a180*/  IMAD.SHL.U32 R9, R3, 0x2, RZ ;  /* 0x0000000203097824 */ /* 0x000fe200078e00ff */
[----:B------:R-:W5:Y:S01]  /*a190*/  LD.E.128 R48, desc[UR42][R48.64] ;  /* 0x0000002a30307980 */ /* 0x000f62000c101d00 */
[----:B------:R-:W-:-:S03]  /*a1a0*/  ULDC.64 UR6, c[0x0][0xb80] ;  /* 0x0002e00000067ab9 */ /* 0x000fc60000000a00 */
[----:B------:R-:W5:Y:S04]  /*a1b0*/  LD.E.128 R44, desc[UR42][R44.64] ;  /* 0x0000002a2c2c7980 */ /* 0x000f68000c101d00 */
[----:B------:R-:W5:Y:S01]  /*a1c0*/  LD.E.128 R40, desc[UR42][R40.64] ;  /* 0x0000002a28287980 */ /* 0x000f62000c101d00 */
[----:B-1----:R-:W-:Y:S02]  /*a1d0*/  ISETP.NE.AND P2, PT, R24, 0x1, PT ;  /* 0x000000011800780c */ /* 0x002fe40003f45270 */
[----:B------:R-:W-:Y:S01]  /*a1e0*/  SEL R3, RZ, 0xffffffff, P0 ;  /* 0xffffffffff037807 */ /* 0x000fe20000000000 */
[----:B------:R-:W5:Y:S01]  /*a1f0*/  LD.E.128 R36, desc[UR42][R36.64] ;  /* 0x0000002a24247980 */ /* 0x000f62000c101d00 */
[----:B------:R-:W-:-:S03]  /*a200*/  SEL R0, RZ, 0x1, P1 ;  /* 0x00000001ff007807 */ /* 0x000fc60000800000 */
[----:B------:R-:W-:Y:S01]  /*a210*/  IMAD.SHL.U32 R3, R3, 0x4, RZ ;  /* 0x0000000403037824 */ /* 0x000fe200078e00ff */
[----:B------:R-:W-:Y:S01]  /*a220*/  LOP3.LUT R0, R9, 0x2, R0, 0xe2, !PT ;  /* 0x0000000209007812 */ /* 0x000fe200078ee200 */
[----:B------:R-:W5:Y:S04]  /*a230*/  LD.E.128 R32, desc[UR42][R32.64] ;  /* 0x0000002a20207980 */ /* 0x000f68000c101d00 */
[----:B0-----:R-:W0:Y:S01]  /*a240*/  @P2 LDC R21, c[0x0][0xcec] ;  /* 0x00033b00ff152b82 */ /* 0x001e220000000800 */
[----:B------:R-:W-:Y:S01]  /*a250*/  ISETP.GE.AND P0, PT, R190, UR8, PT ;  /* 0x00000008be007c0c */ /* 0x000fe2000bf06270 */
[----:B------:R-:W5:Y:S01]  /*a260*/  LD.E.128 R64, desc[UR42][R64.64] ;  /* 0x0000002a40407980 */ /* 0x000f62000c101d00 */
[----:B------:R-:W-:Y:S02]  /*a270*/  LOP3.LUT R3, R3, 0x4, R0, 0xe2, !PT ;  /* 0x0000000403037812 */ /* 0x000fe400078ee200 */
[----:B------:R-:W-:Y:S01]  /*a280*/  SEL R0, RZ, 0xffffffff, P0 ;  /* 0xffffffffff007807 */ /* 0x000fe20000000000 */
[----:B------:R-:W5:Y:S02]  /*a290*/  LD.E.128 R60, desc[UR42][R60.64] ;  /* 0x0000002a3c3c7980 */ /* 0x000f64000c101d00 */
[----:B------:R-:W1:Y:S01]  /*a2a0*/  @P2 LDC R25, c[0x0][0xcf0] ;  /* 0x00033c00ff192b82 */ /* 0x000e620000000800 */
[----:B--2---:R-:W-:Y:S01]  /*a2b0*/  IMAD R15, R15, R10, UR41 ;  /* 0x000000290f0f7e24 */ /* 0x004fe2000f8e020a */
[----:B------:R-:W5:Y:S01]  /*a2c0*/  LD.E.128 R56, desc[UR42][R56.64] ;  /* 0x0000002a38387980 */ /* 0x000f62000c101d00 */
[----:B------:R-:W-:-:S02]  /*a2d0*/  IMAD.SHL.U32 R10, R0, 0x8, RZ ;  /* 0x00000008000a7824 */ /* 0x000fc400078e00ff */
[----:B------:R-:W-:Y:S01]  /*a2e0*/  IMAD R0, R213, 0x20, R215 ;  /* 0x00000020d5007824 */ /* 0x000fe200078e02d7 */
[----:B------:R-:W5:Y:S01]  /*a2f0*/  LD.E.128 R96, desc[UR42][R96.64] ;  /* 0x0000002a60607980 */ /* 0x000f62000c101d00 */
[----:B------:R-:W-:Y:S01]  /*a300*/  IMAD R8, R12, UR4, RZ ;  /* 0x000000040c087c24 */ /* 0x000fe2000f8e02ff */
[----:B------:R-:W-:Y:S02]  /*a310*/  ISETP.GE.AND P0, PT, R189, UR8, PT ;  /* 0x00000008bd007c0c */ /* 0x000fe4000bf06270 */
[----:B------:R-:W-:Y:S01]  /*a320*/  LEA R20, R15, R0, 0x6 ;  /* 0x000000000f147211 */ /* 0x000fe200078e30ff */
[C---:B------:R-:W-:Y:S01]  /*a330*/  IMAD R11, R13.reuse, UR5, R8 ;  /* 0x000000050d0b7c24 */ /* 0x040fe2000f8e0208 */
[----:B------:R-:W-:Y:S01]  /*a340*/  LOP3.LUT R10, R10, 0x8, R3, 0xe2, !PT ;  /* 0x000000080a0a7812 */ /* 0x000fe200078ee203 */
[----:B------:R-:W-:Y:S01]  /*a350*/  IMAD.WIDE.U32 R8, R13, UR4, RZ ;  /* 0x000000040d087c25 */ /* 0x000fe2000f8e00ff */
[----:B------:R-:W-:Y:S01]  /*a360*/  SEL R3, RZ, 0xffffffff, P0 ;  /* 0xffffffffff037807 */ /* 0x000fe20000000000 */
[----:B------:R-:W-:Y:S01]  /*a370*/  ULDC.64 UR4, c[0x0][0xbf0] ;  /* 0x0002fc0000047ab9 */ /* 0x000fe20000000a00 */
[----:B------:R-:W5:Y:S01]  /*a380*/  LD.E.128 R92, desc[UR42][R92.64] ;  /* 0x0000002a5c5c7980 */ /* 0x000f62000c101d00 */
[----:B------:R-:W-:-:S02]  /*a390*/  IMAD.IADD R9, R9, 0x1, R11 ;  /* 0x0000000109097824 */ /* 0x000fc400078e020b */
[----:B------:R-:W-:Y:S01]  /*a3a0*/  IMAD R12, R14, UR4, RZ ;  /* 0x000000040e0c7c24 */ /* 0x000fe2000f8e02ff */
[----:B------:R-:W5:Y:S01]  /*a3b0*/  LD.E.128 R88, desc[UR42][R88.64] ;  /* 0x0000002a58587980 */ /* 0x000f62000c101d00 */
[----:B0-----:R-:W-:-:S03]  /*a3c0*/  @P2 IMAD.HI.U32 R0, R20, R21, RZ ;  /* 0x0000001514002227 */ /* 0x001fc600078e00ff */
[----:B------:R-:W5:Y:S01]  /*a3d0*/  LD.E.128 R84, desc[UR42][R84.64] ;  /* 0x0000002a54547980 */ /* 0x000f62000c101d00 */
[----:B------:R-:W-:Y:S02]  /*a3e0*/  IMAD.SHL.U32 R13, R3, 0x10, RZ ;  /* 0x00000010030d7824 */ /* 0x000fe400078e00ff */
[----:B------:R-:W-:Y:S01]  /*a3f0*/  IMAD.MOV.U32 R3, RZ, RZ, R20 ;  /* 0x000000ffff037224 */ /* 0x000fe200078e0014 */
[----:B-1----:R-:W-:Y:S01]  /*a400*/  @P2 SHF.R.U32.HI R3, RZ, R25, R0 ;  /* 0x00000019ff032219 */ /* 0x002fe20000011600 */
[C---:B------:R-:W-:Y:S01]  /*a410*/  IMAD R11, R187.reuse, UR5, R12 ;  /* 0x00000005bb0b7c24 */ /* 0x040fe2000f8e020c */
[----:B------:R-:W5:Y:S01]  /*a420*/  LD.E.128 R80, desc[UR42][R80.64] ;  /* 0x0000002a50507980 */ /* 0x000f62000c101d00 */
[----:B------:R-:W-:Y:S01]  /*a430*/  IMAD.WIDE.U32 R8, R187, UR4, R8 ;  /* 0x00000004bb087c25 */ /* 0x000fe2000f8e0008 */
[----:B------:R-:W-:Y:S01]  /*a440*/  LOP3.LUT R10, R13, 0x10, R10, 0xe2, !PT ;  /* 0x000000100d0a7812 */ /* 0x000fe200078ee20a */
[----:B------:R-:W-:Y:S01]  /*a450*/  ULDC.64 UR4, c[0x0][0xbe0] ;  /* 0x0002f80000047ab9 */ /* 0x000fe20000000a00 */
[----:B------:R-:W5:Y:S01]  /*a460*/  LD.E.128 R76, desc[UR42][R76.64] ;  /* 0x0000002a4c4c7980 */ /* 0x000f62000c101d00 */
[----:B------:R-:W-:Y:S01]  /*a470*/  IMAD.IADD R9, R9, 0x1, R11 ;  /* 0x0000000109097824 */ /* 0x000fe200078e020b */
[--C-:B------:R-:W-:Y:S01]  /*a480*/  SHF.R.S32.HI R11, RZ, 0x1f, R3.reuse ;  /* 0x0000001fff0b7819 */ /* 0x100fe20000011403 */
[----:B------:R-:W-:Y:S01]  /*a490*/  IMAD.MOV R13, RZ, RZ, -R3 ;  /* 0x000000ffff0d7224 */ /* 0x000fe200078e0a03 */
[----:B------:R-:W-:Y:S01]  /*a4a0*/  ISETP.GE.AND P0, PT, R188, UR8, PT ;  /* 0x00000008bc007c0c */ /* 0x000fe2000bf06270 */
[----:B------:R-:W-:Y:S01]  /*a4b0*/  @!PT LDS RZ, [RZ] ;  /* 0x00000000fffff984 */ /* 0x000fe20000000800 */
[----:B------:R-:W-:Y:S01]  /*a4c0*/  @!PT LDS RZ, [RZ] ;  /* 0x00000000fffff984 */ /* 0x000fe20000000800 */
[----:B------:R-:W-:Y:S01]  /*a4d0*/  @!PT LDS RZ, [RZ] ;  /* 0x00000000fffff984 */ /* 0x000fe20000000800 */
[----:B------:R-:W-:Y:S01]  /*a4e0*/  @!PT LDS RZ, [RZ] ;  /* 0x00000000fffff984 */ /* 0x000fe20000000800 */
[----:B------:R0:W-:Y:S06]  /*a4f0*/  MEMBAR.ALL.CTA ;  /* 0x0000000000007992 */ /* 0x0001ec0000008000 */
[----:B0-----:R-:W0:Y:S01]  /*a500*/  FENCE.VIEW.ASYNC.S ;  /* 0x00000000000073c6 */ /* 0x001e220000000000 */
[----:B------:R-:W-:Y:S01]  /*a510*/  IMAD R12, R11, UR4, RZ ;  /* 0x000000040b0c7c24 */ /* 0x000fe2000f8e02ff */
[----:B------:R-:W-:Y:S01]  /*a520*/  SEL R0, RZ, 0xffffffff, P0 ;  /* 0xffffffffff007807 */ /* 0x000fe20000000000 */
[----:B------:R-:W-:-:S04]  /*a530*/  IMAD R11, R24, R13, R20 ;  /* 0x0000000d180b7224 */ /* 0x000fc800078e0214 */
[----:B------:R-:W-:Y:S01]  /*a540*/  IMAD.SHL.U32 R21, R0, 0x20, RZ ;  /* 0x0000002000157824 */ /* 0x000fe200078e00ff */
[----:B------:R-:W-:Y:S01]  /*a550*/  SHF.R.S32.HI R0, RZ, 0x1f, R11 ;  /* 0x0000001fff007819 */ /* 0x000fe2000001140b */
[C---:B------:R-:W-:Y:S02]  /*a560*/  IMAD R13, R3.reuse, UR5, R12 ;  /* 0x00000005030d7c24 */ /* 0x040fe4000f8e020c */
[----:B------:R-:W-:Y:S01]  /*a570*/  IMAD.WIDE.U32 R8, R3, UR4, R8 ;  /* 0x0000000403087c25 */ /* 0x000fe2000f8e0008 */
[----:B------:R-:W-:Y:S01]  /*a580*/  ULDC.64 UR4, c[0x0][0xbd8] ;  /* 0x0002f60000047ab9 */ /* 0x000fe20000000a00 */
[----:B------:R-:W-:Y:S02]  /*a590*/  ISETP.GE.AND P0, PT, R217, UR8, PT ;  /* 0x00000008d9007c0c */ /* 0x000fe4000bf06270 */
[----:B------:R-:W-:Y:S02]  /*a5a0*/  IMAD R0, R0, UR4, RZ ;  /* 0x0000000400007c24 */ /* 0x000fe4000f8e02ff */
[----:B------:R-:W-:-:S02]  /*a5b0*/  IMAD.IADD R9, R9, 0x1, R13 ;  /* 0x0000000109097824 */ /* 0x000fc400078e020d */
[----:B------:R-:W-:Y:S01]  /*a5c0*/  IMAD R13, R11, UR5, R0 ;  /* 0x000000050b0d7c24 */ /* 0x000fe2000f8e0200 */
[----:B------:R-:W-:Y:S01]  /*a5d0*/  ULDC UR5, c[0x0][0xb88] ;  /* 0x0002e20000057ab9 */ /* 0x000fe20000000800 */
[----:B------:R-:W-:Y:S01]  /*a5e0*/  SEL R3, RZ, 0x40, P0 ;  /* 0x00000040ff037807 */ /* 0x000fe20000000000 */
[----:B------:R-:W-:Y:S01]  /*a5f0*/  IMAD R29, R24, UR5, RZ ;  /* 0x00000005181d7c24 */ /* 0x000fe2000f8e02ff */
[----:B------:R-:W-:Y:S01]  /*a600*/  ISETP.GE.AND P0, PT, R216, UR8, PT ;  /* 0x00000008d8007c0c */ /* 0x000fe2000bf06270 */
[----:B------:R-:W-:Y:S02]  /*a610*/  IMAD R28, R15, 0x40, R215 ;  /* 0x000000400f1c7824 */ /* 0x000fe400078e02d7 */
[----:B------:R-:W-:Y:S01]  /*a620*/  IMAD.WIDE.U32 R8, R11, UR4, R8 ;  /* 0x000000040b087c25 */ /* 0x000fe2000f8e0008 */
[----:B------:R-:W-:Y:S01]  /*a630*/  SEL R0, RZ, 0x80, P0 ;  /* 0x00000080ff007807 */ /* 0x000fe20000000000 */
[----:B------:R-:W-:Y:S01]  /*a640*/  UIADD3 UR4, UR38, 0x38820, URZ ;  /* 0x0003882026047890 */ /* 0x000fe2000fffe03f */
[----:B------:R-:W-:Y:S01]  /*a650*/  ISETP.GE.AND P0, PT, R28, R29, PT ;  /* 0x0000001d1c00720c */ /* 0x000fe20003f06270 */
[----:B------:R-:W-:Y:S01]  /*a660*/  IMAD.IADD R9, R9, 0x1, R13 ;  /* 0x0000000109097824 */ /* 0x000fe200078e020d */
[----:B------:R-:W-:Y:S01]  /*a670*/  LEA R26, P1, R8, UR6, 0x1 ;  /* 0x00000006081a7c11 */ /* 0x000fe2000f8208ff */
[----:B------:R-:W-:Y:S01]  /*a680*/  UPRMT UR4, URZ, 0x654, UR4 ;  /* 0x000006543f047896 */ /* 0x000fe20008000004 */
[----:B------:R-:W-:-:S02]  /*a690*/  LOP3.LUT R10, R21, 0x20, R10, 0xe2, !PT ;  /* 0x00000020150a7812 */ /* 0x000fc400078ee20a */
[----:B------:R-:W-:Y:S01]  /*a6a0*/  LEA.HI.X R27, R8, UR7, R9, 0x1, P1 ;  /* 0x00000007081b7c11 */ /* 0x000fe200088f0c09 */
[----:B------:R-:W-:Y:S01]  /*a6b0*/  BSSY B0, `(.L_x_3433) ;  /* 0x0000026000007945 */ /* 0x000fe20003800000 */
[----:B------:R-:W-:Y:S02]  /*a6c0*/  LOP3.LUT R3, R10, R3, RZ, 0xfc, !PT ;  /* 0x000000030a037212 */ /* 0x000fe400078efcff */
[----:B0-----:R0:W1:Y:S02]  /*a6d0*/  SHFL.IDX PT, R10, R26, RZ, 0x181f ;  /* 0x00181fff1a0a7589 */ /* 0x00106400000e0000 */
[----:B------:R-:W-:Y:S02]  /*a6e0*/  SYNCS.ARRIVE.TRANS64.RED.A1T0 RZ, [UR4], RZ ;  /* 0x000000ffffff79a7 */ /* 0x000fe40008100404 */
[----:B------:R0:W2:Y:S01]  /*a6f0*/  SHFL.IDX PT, R11, R27, RZ, 0x181f ;  /* 0x00181fff1b0b7589 */ /* 0x0000a200000e0000 */
[----:B------:R-:W-:Y:S01]  /*a700*/  LOP3.LUT R0, R3, R0, RZ, 0xfc, !PT ;  /* 0x0000000003007212 */ /* 0x000fe200078efcff */
[----:B------:R-:W-:Y:S06]  /*a710*/  @P0 BRA `(.L_x_3434) ;  /* 0x00000000007c0947 */ /* 0x000fec0003800000 */
[----:B------:R-:W-:Y:S02]  /*a720*/  ISETP.GE.AND P1, PT, R192, UR8, PT ;  /* 0x00000008c0007c0c */ /* 0x000fe4000bf26270 */
[----:B------:R-:W-:Y:S02]  /*a730*/  ISETP.GE.AND P0, PT, R18, UR8, PT ;  /* 0x0000000812007c0c */ /* 0x000fe4000bf06270 */
[----:B------:R-:W-:Y:S02]  /*a740*/  ISETP.GE.AND P5, PT, R191, UR8, PT ;  /* 0x00000008bf007c0c */ /* 0x000fe4000bfa6270 */
[----:B------:R-:W-:-:S07]  /*a750*/  ISETP.GE.AND P3, PT, R190, UR8, PT ;  /* 0x00000008be007c0c */ /* 0x000fce000bf66270 */
[-C--:B-1----:R-:W-:Y:S02]  /*a760*/  @!P1 LEA R12, P2, R192, R10.reuse, 0x1 ;  /* 0x0000000ac00c9211 */ /* 0x082fe400078408ff */
        /* <DEDUP_REMOVED lines=16> */
[-C--:B--2---:R-:W-:Y:S02]  /*a870*/  @!P1 LEA R12, P6, R188, R10.reuse, 0x1 ;  /* 0x0000000abc0c9211 */ /* 0x084fe400078c08ff */
        /* <DEDUP_REMOVED lines=9> */
.L_x_3434:
[----:B------:R-:W-:Y:S05]  /*a910*/  BSYNC B0 ;  /* 0x0000000000007941 */ /* 0x000fea0003800000 */
.L_x_3433:
[----:B---3-5:R-:W-:Y:S01]  /*a920*/  VIADD R4, R28, 0x20 ;  /* 0x000000201c047836 */ /* 0x028fe20000000000 */
[----:B------:R3:W4:Y:S01]  /*a930*/  SHFL.IDX PT, R7, R27, 0x1, 0x181f ;  /* 0x00381f001b077f89 */ /* 0x00072200000e0000 */
[----:B------:R-:W-:Y:S03]  /*a940*/  BSSY B0, `(.L_x_3435) ;  /* 0x0000023000007945 */ /* 0x000fe60003800000 */
[----:B------:R-:W-:Y:S01]  /*a950*/  ISETP.GE.AND P0, PT, R4, R29, PT ;  /* 0x0000001d0400720c */ /* 0x000fe20003f06270 */
[----:B------:R3:W0:-:S12]  /*a960*/  SHFL.IDX PT, R6, R26, 0x1, 0x181f ;  /* 0x00381f001a067f89 */ /* 0x00061800000e0000 */
[----:B---3--:R-:W-:Y:S05]  /*a970*/  @P0 BRA `(.L_x_3436) ;  /* 0x00000000007c0947 */ /* 0x008fea0003800000 */
[----:B------:R-:W-:Y:S02]  /*a980*/  ISETP.GE.AND P2, PT, R192, UR8, PT ;  /* 0x00000008c0007c0c */ /* 0x000fe4000bf46270 */
[----:B------:R-:W-:Y:S02]  /*a990*/  ISETP.GE.AND P3, PT, R18, UR8, PT ;  /* 0x0000000812007c0c */ /* 0x000fe4000bf66270 */
[----:B------:R-:W-:Y:S02]  /*a9a0*/  ISETP.GE.AND P5, PT, R191, UR8, PT ;  /* 0x00000008bf007c0c */ /* 0x000fe4000bfa6270 */
[----:B------:R-:W-:Y:S02]  /*a9b0*/  ISETP.GE.AND P4, PT, R190, UR8, PT ;  /* 0x00000008be007c0c */ /* 0x000fe4000bf86270 */
[----:B------:R-:W-:-:S05]  /*a9c0*/  LOP3.LUT P1, RZ, R3, 0x40, RZ, 0xc0, !PT ;  /* 0x0000004003ff7812 */ /* 0x000fca000782c0ff */
[-C--:B0-----:R-:W-:Y:S02]  /*a9d0*/  @!P2 LEA R8, P0, R192, R6.reuse, 0x1 ;  /* 0x00000006c008a211 */ /* 0x081fe400078008ff */
[----:B----4-:R-:W-:Y:S02]  /*a9e0*/  @!P3 IMAD.WIDE R4, R18, 0x2, R6 ;  /* 0x000000021204b825 */ /* 0x010fe400078e0206 */
[-C--:B------:R-:W-:Y:S02]  /*a9f0*/  @!P2 LEA.HI.X R9, R192, R7.reuse, R226, 0x1, P0 ;  /* 0x00000007c009a211 */ /* 0x080fe400000f0ce2 */
[----:B-1----:R-:W-:Y:S01]  /*aa00*/  @!P5 LEA R10, P0, R191, R6, 0x1 ;  /* 0x00000006bf0ad211 */ /* 0x002fe200078008ff */
[----:B------:R0:W-:Y:S01]  /*aa10*/  @!P3 ST.E.128 desc[UR42][R4.64], R48 ;  /* 0x000000300400b985 */ /* 0x0001e2000c101d2a */
[----:B------:R-:W-:Y:S02]  /*aa20*/  ISETP.GE.AND P3, PT, R189, UR8, PT ;  /* 0x00000008bd007c0c */ /* 0x000fe4000bf66270 */
[----:B--2---:R-:W-:Y:S01]  /*aa30*/  @!P5 LEA.HI.X R11, R191, R7, R225, 0x1, P0 ;  /* 0x00000007bf0bd211 */ /* 0x004fe200000f0ce1 */
        /* <DEDUP_REMOVED lines=8> */
[-C--:B0-----:R-:W-:Y:S02]  /*aac0*/  @!P2 LEA R4, P6, R188, R6.reuse, 0x1 ;  /* 0x00000006bc04a211 */ /* 0x081fe400078c08ff */
        /* <DEDUP_REMOVED lines=10> */
.L_x_3436:
[----:B------:R-:W-:Y:S05]  /*ab70*/  BSYNC B0 ;  /* 0x0000000000007941 */ /* 0x000fea0003800000 */
.L_x_3435:
[----:B------:R-:W5:Y:S02]  /*ab80*/  LDC R0, c[0x0][0xd34] ;  /* 0x00034d00ff007b82 */ /* 0x000f640000000800 */
[----:B-----5:R-:W-:-:S13]  /*ab90*/  ISETP.LE.AND P0, PT, R0, UR39, PT ;  /* 0x0000002700007c0c */ /* 0x020fda000bf03270 */
[----:B------:R-:W-:Y:S05]  /*aba0*/  @!P0 BRA `(.L_x_3437) ;  /* 0xffffff6000e08947 */ /* 0x000fea000383ffff */
[----:B------:R-:W-:Y:S05]  /*abb0*/  EXIT ;  /* 0x000000000000794d */ /* 0x000fea0003800000 */
.L_x_3399:
[----:B------:R-:W-:-:S08]  /*abc0*/  NOP ;  /* 0x0000000000007918 */ /* 0x000fd00000000000 */
[----:B------:R-:W0:-:S00]  /*abd0*/  USETMAXREG.DEALLOC.CTAPOOL 0x28 ;  /* 0x00000028000079c8 */ /* 0x000e0000080e0500 */
[----:B------:R-:W1:Y:S01]  /*abe0*/  S2UR UR8, SR_CTAID.X ;  /* 0x00000000000879c3 */ /* 0x000e620000002500 */
[----:B0-----:R-:W-:Y:S01]  /*abf0*/  IMAD.MOV.U32 R23, RZ, RZ, 0x1 ;  /* 0x00000001ff177424 */ /* 0x001fe200078e00ff */
[----:B------:R-:W-:Y:S01]  /*ac00*/  MOV R0, 0x1 ;  /* 0x0000000100007802 */ /* 0x000fe20000000f00 */
[----:B------:R-:W-:-:S05]  /*ac10*/  IMAD.MOV.U32 R18, RZ, RZ, RZ ;  /* 0x000000ffff127224 */ /* 0x000fca00078e00ff */
[----:B------:R-:W1:Y:S02]  /*ac20*/  LDC R2, c[0x0][0xd34] ;  /* 0x00034d00ff027b82 */ /* 0x000e640000000800 */
[----:B-1----:R-:W-:-:S13]  /*ac30*/  ISETP.LE.AND P0, PT, R2, UR8, PT ;  /* 0x0000000802007c0c */ /* 0x002fda000bf03270 */
[----:B------:R-:W-:Y:S05]  /*ac40*/  @P0 BRA `(.L_x_3438) ;  /* 0x0000004800880947 */ /* 0x000fea0003800000 */
[----:B------:R-:W-:Y:S01]  /*ac50*/  IMAD.SHL.U32 R29, R5, 0x8, RZ ;  /* 0x00000008051d7824 */ /* 0x000fe200078e00ff */
[----:B------:R-:W-:Y:S01]  /*ac60*/  ULDC UR6, c[0x0][0x320] ;  /* 0x0000c80000067ab9 */ /* 0x000fe20000000800 */
[----:B------:R-:W-:Y:S01]  /*ac70*/  ULDC UR7, c[0x0][0x3b8] ;  /* 0x0000ee0000077ab9 */ /* 0x000fe20000000800 */
[----:B------:R-:W-:Y:S01]  /*ac80*/  LOP3.LUT R16, R16, 0xffffffdf, RZ, 0xc0, !PT ;  /* 0xffffffdf10107812 */ /* 0x000fe200078ec0ff */
[----:B------:R-:W-:Y:S01]  /*ac90*/  ULDC.64 UR4, c[0x0][0x418] ;  /* 0x0001060000047ab9 */ /* 0x000fe20000000a00 */
[----:B------:R-:W-:Y:S01]  /*aca0*/  LOP3.LUT R15, R29, 0x38, RZ, 0xc0, !PT ;  /* 0x000000381d0f7812 */ /* 0x000fe200078ec0ff */
[----:B------:R-:W-:Y:S01]  /*acb0*/  UISETP.NE.U32.AND UP0, UPT, UR4, URZ, UPT ;  /* 0x0000003f0400728c */ /* 0x000fe2000bf05070 */
[----:B------:R-:W-:Y:S01]  /*acc0*/  IMAD.SHL.U32 R24, R5, 0x10, RZ ;  /* 0x0000001005187824 */ /* 0x000fe200078e00ff */
[----:B------:R-:W-:Y:S01]  /*acd0*/  LOP3.LUT R17, R17, 0xfffdffff, RZ, 0xc0, !PT ;  /* 0xfffdffff11117812 */ /* 0x000fe200078ec0ff */
[----:B------:R-:W-:Y:S01]  /*ace0*/  ULDC UR4, c[0x0][0x424] ;  /* 0x0001090000047ab9 */ /* 0x000fe20000000800 */
[C---:B------:R-:W-:Y:S01]  /*acf0*/  LOP3.LUT R0, R15.reuse, 0x40, RZ, 0xfc, !PT ;  /* 0x000000400f007812 */ /* 0x040fe200078efcff */
[----:B------:R-:W-:Y:S01]  /*ad00*/  UISETP.NE.AND.EX UP0, UPT, UR5, URZ, UPT, UP0 ;  /* 0x0000003f0500728c */ /* 0x000fe2000bf05300 */
[C---:B------:R-:W-:Y:S01]  /*ad10*/  LOP3.LUT R2, R15.reuse, 0x80, RZ, 0xfc, !PT ;  /* 0x000000800f027812 */ /* 0x040fe200078efcff */
[----:B------:R-:W0:Y:S01]  /*ad20*/  S2UR UR5, SR_CgaCtaId ;  /* 0x00000000000579c3 */ /* 0x000e220000008800 */
[C---:B------:R-:W-:Y:S01]  /*ad30*/  ISETP.GE.AND P0, PT, R0.reuse, UR6, PT ;  /* 0x0000000600007c0c */ /* 0x040fe2000bf06270 */
[----:B------:R-:W-:Y:S01]  /*ad40*/  USEL UR4, UR4, 0x1, UP0 ;  /* 0x0000000104047887 */ /* 0x000fe20008000000 */
[----:B------:R-:W-:Y:S01]  /*ad50*/  ISETP.GE.AND P5, PT, R0, UR7, PT ;  /* 0x0000000700007c0c */ /* 0x000fe2000bfa6270 */
[----:B------:R-:W-:Y:S01]  /*ad60*/  UMOV UR37, 0x400 ;  /* 0x0000040000257882 */ /* 0x000fe20000000000 */
[C---:B------:R-:W-:Y:S01]  /*ad70*/  ISETP.GE.AND P4, PT, R2.reuse, UR6, PT ;  /* 0x0000000602007c0c */ /* 0x040fe2000bf86270 */
[----:B------:R-:W-:Y:S01]  /*ad80*/  IMAD.MOV.U32 R23, RZ, RZ, 0x1 ;  /* 0x00000001ff177424 */ /* 0x000fe200078e00ff */
[----:B------:R-:W-:Y:S01]  /*ad90*/  ISETP.GE.AND P3, PT, R2, UR7, PT ;  /* 0x0000000702007c0c */ /* 0x000fe2000bf66270 */
[----:B------:R-:W-:Y:S01]  /*ada0*/  ULDC UR36, c[0x0][0x448] ;  /* 0x0001120000247ab9 */ /* 0x000fe20000000800 */
[C---:B------:R-:W-:Y:S01]  /*adb0*/  LOP3.LUT R3, R15.reuse, 0x180, RZ, 0xfc, !PT ;  /* 0x000001800f037812 */ /* 0x040fe200078efcff */
[----:B------:R-:W-:Y:S01]  /*adc0*/  ULDC UR38, c[0x0][0xc] ;  /* 0x0000030000267ab9 */ /* 0x000fe20000000800 */
[----:B------:R-:W-:-:S02]  /*add0*/  ISETP.GE.AND P6, PT, R15, UR6, PT ;  /* 0x000000060f007c0c */ /* 0x000fc4000bfc6270 */
[C---:B------:R-:W-:Y:S02]  /*ade0*/  ISETP.GE.AND P2, PT, R3.reuse, UR7, PT ;  /* 0x0000000703007c0c */ /* 0x040fe4000bf46270 */
[----:B------:R-:W-:Y:S02]  /*adf0*/  @P0 LOP3.LUT R16, R16, 0x20, RZ, 0xfc, !PT ;  /* 0x0000002010100812 */ /* 0x000fe400078efcff */
[----:B------:R-:W-:Y:S02]  /*ae00*/  SEL R6, RZ, 0x40, P2 ;  /* 0x00000040ff067807 */ /* 0x000fe40001000000 */
[----:B------:R-:W-:Y:S02]  /*ae10*/  LOP3.LUT R16, R16, 0xffbfffff, RZ, 0xc0, !PT ;  /* 0xffbfffff10107812 */ /* 0x000fe400078ec0ff */
[----:B------:R-:W-:Y:S02]  /*ae20*/  ISETP.GE.AND P2, PT, R0, UR6, PT ;  /* 0x0000000600007c0c */ /* 0x000fe4000bf46270 */
[----:B------:R-:W-:Y:S01]  /*ae30*/  @P5 LOP3.LUT R16, R16, 0x400000, RZ, 0xfc, !PT ;  /* 0x0040000010105812 */ /* 0x000fe200078efcff */
[----:B0-----:R-:W-:Y:S01]  /*ae40*/  ULEA UR37, UR5, UR37, 0x18 ;  /* 0x0000002505257291 */ /* 0x001fe2000f8ec03f */
[----:B------:R-:W-:-:S02]  /*ae50*/  ISETP.GE.AND P0, PT, R3, UR6, PT ;  /* 0x0000000603007c0c */ /* 0x000fc4000bf06270 */
[----:B------:R-:W-:Y:S02]  /*ae60*/  LOP3.LUT R16, R16, 0xffffffef, RZ, 0xc0, !PT ;  /* 0xffffffef10107812 */ /* 0x000fe400078ec0ff */
[C---:B------:R-:W-:Y:S02]  /*ae70*/  LOP3.LUT R4, R15.reuse, 0x1c0, RZ, 0xfc, !PT ;  /* 0x000001c00f047812 */ /* 0x040fe400078efcff */
[----:B------:R-:W-:Y:S02]  /*ae80*/  @P4 LOP3.LUT R16, R16, 0x10, RZ, 0xfc, !PT ;  /* 0x0000001010104812 */ /* 0x000fe400078efcff */
[----:B------:R-:W-:Y:S02]  /*ae90*/  SEL R3, RZ, 0xffffffff, P2 ;  /* 0xffffffffff037807 */ /* 0x000fe40001000000 */
[----:B------:R-:W-:Y:S02]  /*aea0*/  LOP3.LUT R16, R16, 0xffdfffff, RZ, 0xc0, !PT ;  /* 0xffdfffff10107812 */ /* 0x000fe400078ec0ff */
[----:B------:R-:W-:Y:S01]  /*aeb0*/  ISETP.GE.AND P2, PT, R15, UR7, PT ;  /* 0x000000070f007c0c */ /* 0x000fe2000bf46270 */
[----:B------:R-:W-:Y:S01]  /*aec0*/  IMAD.SHL.U32 R9, R3, 0x2, RZ ;  /* 0x0000000203097824 */ /* 0x000fe200078e00ff */
[----:B------:R-:W-:-:S02]  /*aed0*/  @P3 LOP3.LUT R16, R16, 0x200000, RZ, 0xfc, !PT ;  /* 0x0020000010103812 */ /* 0x000fc400078efcff */
[----:B------:R-:W-:Y:S02]  /*aee0*/  ISETP.GE.AND P1, PT, R4, UR6, PT ;  /* 0x0000000604007c0c */ /* 0x000fe4000bf26270 */
[----:B------:R-:W-:Y:S02]  /*aef0*/  LOP3.LUT R16, R16, 0xfffffdff, RZ, 0xc0, !PT ;  /* 0xfffffdff10107812 */ /* 0x000fe400078ec0ff */
[----:B------:R-:W-:Y:S02]  /*af00*/  LOP3.LUT R12, R15, 0xc0, RZ, 0xfc, !PT ;  /* 0x000000c00f0c7812 */ /* 0x000fe400078efcff */
[----:B------:R-:W-:Y:S02]  /*af10*/  @P6 LOP3.LUT R16, R16, 0x200, RZ, 0xfc, !PT ;  /* 0x0000020010106812 */ /* 0x000fe400078efcff */
[----:B------:R-:W-:Y:S02]  /*af20*/  SEL R7, RZ, 0x40, P0 ;  /* 0x00000040ff077807 */ /* 0x000fe40000000000 */
[----:B------:R-:W-:-:S02]  /*af30*/  SEL R0, RZ, 0x80, P1 ;  /* 0x00000080ff007807 */ /* 0x000fc40000800000 */
[----:B------:R-:W-:Y:S02]  /*af40*/  ISETP.GE.AND P0, PT, R4, UR7, PT ;  /* 0x0000000704007c0c */ /* 0x000fe4000bf06270 */
[----:B------:R-:W-:Y:S02]  /*af50*/  ISETP.GE.AND P1, PT, R12, UR6, PT ;  /* 0x000000060c007c0c */ /* 0x000fe4000bf26270 */
[----:B------:R-:W-:Y:S02]  /*af60*/  SEL R4, RZ, 0xffffffff, P5 ;  /* 0xffffffffff047807 */ /* 0x000fe40002800000 */
[----:B------:R-:W-:Y:S02]  /*af70*/  LOP3.LUT R16, R16, 0xff7fffff, RZ, 0xc0, !PT ;  /* 0xff7fffff10107812 */ /* 0x000fe400078ec0ff */
[----:B------:R-:W-:Y:S01]  /*af80*/  LOP3.LUT R13, R15, 0x100, RZ, 0xfc, !PT ;  /* 0x000001000f0d7812 */ /* 0x000fe200078efcff */
[----:B------:R-:W-:Y:S01]  /*af90*/  IMAD.SHL.U32 R10, R4, 0x2, RZ ;  /* 0x00000002040a7824 */ /* 0x000fe200078e00ff */
[----:B------:R-:W-:-:S02]  /*afa0*/  @P2 LOP3.LUT R16, R16, 0x800000, RZ, 0xfc, !PT ;  /* 0x0080000010102812 */ /* 0x000fc400078efcff */
[----:B------:R-:W-:Y:S02]  /*afb0*/  SEL R4, RZ, 0xffffff80, P0 ;  /* 0xffffff80ff047807 */ /* 0x000fe40000000000 */
[----:B------:R-:W-:Y:S02]  /*afc0*/  ISETP.GE.AND P0, PT, R12, UR7, PT ;  /* 0x000000070c007c0c */ /* 0x000fe4000bf06270 */
[----:B------:R-:W-:Y:S02]  /*afd0*/  LOP3.LUT R16, R16, 0xfffffff7, RZ, 0xc0, !PT ;  /* 0xfffffff710107812 */ /* 0x000fe400078ec0ff */
[----:B------:R-:W-:Y:S02]  /*afe0*/  SEL R12, RZ, 0x8, P0 ;  /* 0x00000008ff0c7807 */ /* 0x000fe40000000000 */
[----:B------:R-:W-:Y:S02]  /*aff0*/  @P1 LOP3.LUT R16, R16, 0x8, RZ, 0xfc, !PT ;  /* 0x0000000810101812 */ /* 0x000fe400078efcff */
[----:B------:R-:W-:-:S02]  /*b000*/  SEL R3, RZ, 0x1, P2 ;  /* 0x00000001ff037807 */ /* 0x000fc40001000000 */
[----:B------:R-:W-:Y:S02]  /*b010*/  LOP3.LUT R16, R16, 0xffefffff, RZ, 0xc0, !PT ;  /* 0xffefffff10107812 */ /* 0x000fe400078ec0ff */
[----:B------:R-:W-:Y:S02]  /*b020*/  LOP3.LUT R10, R10, 0x2, R3, 0xe2, !PT ;  /* 0x000000020a0a7812 */ /* 0x000fe400078ee203 */
[----:B------:R-:W-:Y:S02]  /*b030*/  @P0 LOP3.LUT R16, R16, 0x100000, RZ, 0xfc, !PT ;  /* 0x0010000010100812 */ /* 0x000fe400078efcff */
[----:B------:R-:W-:Y:S02]  /*b040*/  ISETP.GE.AND P0, PT, R13, UR6, PT ;  /* 0x000000060d007c0c */ /* 0x000fe4000bf06270 */
[----:B------:R-:W-:Y:S02]  /*b050*/  SEL R11, RZ, 0x4, P3 ;  /* 0x00000004ff0b7807 */ /* 0x000fe40001800000 */
[----:B------:R-:W-:-:S02]  /*b060*/  LOP3.LUT R16, R16, 0xfffffffb, RZ, 0xc0, !PT ;  /* 0xfffffffb10107812 */ /* 0x000fc400078ec0ff */
[----:B------:R-:W-:Y:S02]  /*b070*/  SEL R2, RZ, 0x1, P6 ;  /* 0x00000001ff027807 */ /* 0x000fe40003000000 */
[----:B------:R-:W-:Y:S02]  /*b080*/  LOP3.LUT R14, R15, 0x140, RZ, 0xfc, !PT ;  /* 0x000001400f0e7812 */ /* 0x000fe400078efcff */
[----:B------:R-:W-:Y:S02]  /*b090*/  LOP3.LUT R12, R12, R10, R11, 0xfe, !PT ;  /* 0x0000000a0c0c7212 */ /* 0x000fe400078efe0b */
[----:B------:R-:W-:Y:S02]  /*b0a0*/  SEL R10, RZ, 0x10, P0 ;  /* 0x00000010ff0a7807 */ /* 0x000fe40000000000 */
[----:B------:R-:W-:Y:S02]  /*b0b0*/  @P0 LOP3.LUT R16, R16, 0x4, RZ, 0xfc, !PT ;  /* 0x0000000410100812 */ /* 0x000fe400078efcff */
[----:B------:R-:W-:-:S02]  /*b0c0*/  LOP3.LUT R2, R9, 0x2, R2, 0xe2, !PT ;  /* 0x0000000209027812 */ /* 0x000fc400078ee202 */
[----:B------:R-:W-:Y:S02]  /*b0d0*/  SEL R3, RZ, 0x4, P4 ;  /* 0x00000004ff037807 */ /* 0x000fe40002000000 */
[----:B------:R-:W-:Y:S02]  /*b0e0*/  ISETP.GE.AND P0, PT, R14, UR6, PT ;  /* 0x000000060e007c0c */ /* 0x000fe4000bf06270 */
[----:B------:R-:W-:Y:S02]  /*b0f0*/  SEL R8, RZ, 0x8, P1 ;  /* 0x00000008ff087807 */ /* 0x000fe40000800000 */
[----:B------:R-:W-:Y:S02]  /*b100*/  LOP3.LUT R16, R16, 0xfffffffd, RZ, 0xc0, !PT ;  /* 0xfffffffd10107812 */ /* 0x000fe400078ec0ff */
[----:B------:R-:W-:Y:S02]  /*b110*/  LOP3.LUT R9, R8, R2, R3, 0xfe, !PT ;  /* 0x0000000208097212 */ /* 0x000fe400078efe03 */
[----:B------:R-:W0:Y:S01]  /*b120*/  LDC.64 R2, c[0x0][0x2f0] ;  /* 0x0000bc00ff027b82 */ /* 0x000e220000000a00 */
[----:B------:R-:W-:-:S02]  /*b130*/  SEL R11, RZ, 0x20, P0 ;  /* 0x00000020ff0b7807 */ /* 0x000fc40000000000 */
[----:B------:R-:W-:Y:S02]  /*b140*/  LOP3.LUT R8, R29, 0x1f8, RZ, 0xc0, !PT ;  /* 0x000001f81d087812 */ /* 0x000fe400078ec0ff */
[----:B------:R-:W-:Y:S02]  /*b150*/  @P0 LOP3.LUT R16, R16, 0x2, RZ, 0xfc, !PT ;  /* 0x0000000210100812 */ /* 0x000fe400078efcff */
[----:B------:R-:W-:Y:S02]  /*b160*/  ISETP.GE.AND P0, PT, R13, UR7, PT ;  /* 0x000000070d007c0c */ /* 0x000fe4000bf06270 */
[----:B------:R-:W-:Y:S02]  /*b170*/  LOP3.LUT R16, R16, 0xfff7ffff, RZ, 0xc0, !PT ;  /* 0xfff7ffff10107812 */ /* 0x000fe400078ec0ff */
[----:B------:R-:W-:Y:S02]  /*b180*/  SEL R13, RZ, 0x10, P0 ;  /* 0x00000010ff0d7807 */ /* 0x000fe40000000000 */
[----:B------:R-:W-:-:S02]  /*b190*/  LOP3.LUT R10, R11, R9, R10, 0xfe, !PT ;  /* 0x000000090b0a7212 */ /* 0x000fc400078efe0a */
[----:B------:R-:W-:Y:S02]  /*b1a0*/  LOP3.LUT R8, R8, 0x38, R5, 0x78, !PT ;  /* 0x0000003808087812 */ /* 0x000fe400078e7805 */
[----:B------:R-:W-:Y:S02]  /*b1b0*/  LOP3.LUT R7, R10, R7, RZ, 0xfc, !PT ;  /* 0x000000070a077212 */ /* 0x000fe400078efcff */
[----:B------:R-:W-:Y:S02]  /*b1c0*/  LOP3.LUT R29, R8, 0x200, R29, 0xf8, !PT ;  /* 0x00000200081d7812 */ /* 0x000fe400078ef81d */
[----:B------:R-:W-:Y:S02]  /*b1d0*/  @P0 LOP3.LUT R16, R16, 0x80000, RZ, 0xfc, !PT ;  /* 0x0008000010100812 */ /* 0x000fe400078efcff */
[----:B------:R-:W-:Y:S01]  /*b1e0*/  ISETP.GE.AND P0, PT, R14, UR7, PT ;  /* 0x000000070e007c0c */ /* 0x000fe2000bf06270 */
[----:B0-----:R-:W-:Y:S01]  /*b1f0*/  IMAD R18, R2, UR4, RZ ;  /* 0x0000000402127c24 */ /* 0x001fe2000f8e02ff */
[----:B------:R-:W-:Y:S01]  /*b200*/  LOP3.LUT R16, R16, 0xfffbffff, RZ, 0xc0, !PT ;  /* 0xfffbffff10107812 */ /* 0x000fe200078ec0ff */
[----:B------:R-:W-:Y:S01]  /*b210*/  ULDC UR7, c[0x0][0x2b8] ;  /* 0x0000ae0000077ab9 */ /* 0x000fe20000000800 */
[----:B------:R-:W-:Y:S01]  /*b220*/  SEL R2, RZ, 0x20, P0 ;  /* 0x00000020ff027807 */ /* 0x000fe20000000000 */
[----:B------:R-:W-:Y:S01]  /*b230*/  VIADD R14, R18, 0x3f ;  /* 0x0000003f120e7836 */ /* 0x000fe20000000000 */
[----:B------:R-:W-:Y:S01]  /*b240*/  STL [R1+0x20], R18 ;  /* 0x0000201201007387 */ /* 0x000fe20000100800 */
[----:B------:R-:W-:Y:S01]  /*b250*/  LOP3.LUT R0, R7, R0, RZ, 0xfc, !PT ;  /* 0x0000000007007212 */ /* 0x000fe200078efcff */
[----:B------:R-:W-:Y:S01]  /*b260*/  ULDC UR4, c[0x0][0x288] ;  /* 0x0000a20000047ab9 */ /* 0x000fe20000000800 */
[----:B------:R-:W-:Y:S01]  /*b270*/  LOP3.LUT R13, R2, R12, R13, 0xfe, !PT ;  /* 0x0000000c020d7212 */ /* 0x000fe200078efe0d */
[----:B------:R-:W-:Y:S01]  /*b280*/  UIMAD UR36, UR36, UR4, URZ ;  /* 0x00000004242472a4 */ /* 0x000fe2000f8e023f */
[----:B------:R-:W-:-:S02]  /*b290*/  SHF.R.S32.HI R9, RZ, 0x1f, R14 ;  /* 0x0000001fff097819 */ /* 0x000fc4000001140e */
[----:B------:R-:W-:Y:S01]  /*b2a0*/  LOP3.LUT R13, R13, R6, RZ, 0xfc, !PT ;  /* 0x000000060d0d7212 */ /* 0x000fe200078efcff */
[----:B------:R-:W-:Y:S01]  /*b2b0*/  IMAD.U32 R6, RZ, RZ, UR8 ;  /* 0x00000008ff067e24 */ /* 0x000fe2000f8e00ff */
[----:B------:R-:W-:Y:S02]  /*b2c0*/  SHF.R.U32.HI R2, RZ, 0x3, R5 ;  /* 0x00000003ff027819 */ /* 0x000fe40000011605 */
[----:B------:R-:W-:Y:S02]  /*b2d0*/  LEA.HI R9, R9, R14, RZ, 0x6 ;  /* 0x0000000e09097211 */ /* 0x000fe400078f30ff */
[----:B------:R-:W-:Y:S01]  /*b2e0*/  LOP3.LUT R2, R2, 0xf, RZ, 0xc0, !PT ;  /* 0x0000000f02027812 */ /* 0x000fe200078ec0ff */
[----:B------:R0:W-:Y:S01]  /*b2f0*/  STL [R1+0xc], R6 ;  /* 0x00000c0601007387 */ /* 0x0001e20000100800 */
[----:B------:R-:W-:Y:S02]  /*b300*/  LOP3.LUT R5, R37, 0x2, RZ, 0xfc, !PT ;  /* 0x0000000225057812 */ /* 0x000fe400078efcff */
[----:B------:R-:W-:-:S02]  /*b310*/  LOP3.LUT R5, R9, 0xffffffc0, RZ, 0xc0, !PT ;  /* 0xffffffc009057812 */ /* 0x000fc400078ec0ff */
[----:B------:R-:W-:Y:S02]  /*b320*/  LOP3.LUT R24, R2, 0x70, R24, 0xf8, !PT ;  /* 0x0000007002187812 */ /* 0x000fe400078ef818 */
[----:B------:R-:W-:Y:S02]  /*b330*/  @P0 LOP3.LUT R16, R16, 0x40000, RZ, 0xfc, !PT ;  /* 0x0004000010100812 */ /* 0x000fe400078efcff */
[----:B------:R-:W-:Y:S02]  /*b340*/  IADD3 R36, R18, 0x40, -R5 ;  /* 0x0000004012247810 */ /* 0x000fe40007ffe805 */
[----:B0-----:R-:W-:Y:S02]  /*b350*/  LEA.HI.SX32 R6, R9, 0xfffffffe, 0x1a ;  /* 0xfffffffe09067811 */ /* 0x001fe400078fd2ff */
[----:B------:R-:W-:Y:S01]  /*b360*/  LOP3.LUT R16, R16, 0xffffbfff, RZ, 0xc0, !PT ;  /* 0xffffbfff10107812 */ /* 0x000fe200078ec0ff */
[----:B------:R-:W-:Y:S01]  /*b370*/  IMAD.IADD R36, R36, 0x1, -R2 ;  /* 0x0000000124247824 */ /* 0x000fe200078e0a02 */
[C---:B------:R-:W-:Y:S01]  /*b380*/  LOP3.LUT R4, R13.reuse, 0x80, R4, 0xc8, !PT ;  /* 0x000000800d047812 */ /* 0x040fe200078ec804 */
[----:B------:R0:W-:Y:S01]  /*b390*/  STL [R1+0x28], R6 ;  /* 0x0000280601007387 */ /* 0x0001e20000100800 */
[----:B------:R-:W-:-:S02]  /*b3a0*/  LOP3.LUT R13, R13, 0x40, RZ, 0xc0, !PT ;  /* 0x000000400d0d7812 */ /* 0x000fc400078ec0ff */
[----:B------:R-:W-:Y:S02]  /*b3b0*/  SHF.R.U32.HI R4, RZ, 0x3, R4 ;  /* 0x00000003ff047819 */ /* 0x000fe40000011604 */
[----:B------:R-:W-:Y:S02]  /*b3c0*/  SHF.R.U32.HI R2, RZ, 0x2, R13 ;  /* 0x00000002ff027819 */ /* 0x000fe4000001160d */
[----:B------:R-:W-:Y:S02]  /*b3d0*/  LOP3.LUT R31, R7, 0x40, RZ, 0xc0, !PT ;  /* 0x00000040071f7812 */ /* 0x000fe400078ec0ff */
[----:B------:R-:W-:Y:S02]  /*b3e0*/  LOP3.LUT R30, R0, 0x80, RZ, 0xc0, !PT ;  /* 0x00000080001e7812 */ /* 0x000fe400078ec0ff */
[----:B0-----:R-:W-:Y:S02]  /*b3f0*/  IADD3 R6, R24, -0x40, R5 ;  /* 0xffffffc018067810 */ /* 0x001fe40007ffe005 */
[----:B------:R-:W-:-:S02]  /*b400*/  SHF.R.U32.HI R31, RZ, 0x2, R31 ;  /* 0x00000002ff1f7819 */ /* 0x000fc4000001161f */
[----:B------:R-:W-:Y:S01]  /*b410*/  ISETP.GE.AND P0, PT, R6, R18, PT ;  /* 0x000000120600720c */ /* 0x000fe20003f06270 */
[----:B------:R-:W-:Y:S01]  /*b420*/  STL [R1+0x24], R6 ;  /* 0x0000240601007387 */ /* 0x000fe20000100800 */
[----:B------:R-:W-:Y:S01]  /*b430*/  SHF.R.U32.HI R30, RZ, 0x3, R30 ;  /* 0x00000003ff1e7819 */ /* 0x000fe2000001161e */
[----:B------:R-:W-:Y:S01]  /*b440*/  IMAD.MOV.U32 R18, RZ, RZ, RZ ;  /* 0x000000ffff127224 */ /* 0x000fe200078e00ff */
[----:B------:R-:W-:Y:S01]  /*b450*/  ISETP.LT.U32.AND P1, PT, R24, 0x40, !P0 ;  /* 0x000000401800780c */ /* 0x000fe20004721070 */
[----:B------:R0:W-:Y:S01]  /*b460*/  STL [R1+0x8], R2 ;  /* 0x0000080201007387 */ /* 0x0001e20000100800 */
[----:B------:R-:W-:-:S03]  /*b470*/  ISETP.GE.AND P0, PT, R15, UR6, PT ;  /* 0x000000060f007c0c */ /* 0x000fc6000bf06270 */
[----:B------:R1:W-:Y:S01]  /*b480*/  STL [R1+0x4], R4 ;  /* 0x0000040401007387 */ /* 0x0003e20000100800 */
[C---:B------:R-:W-:Y:S02]  /*b490*/  ISETP.LT.OR P3, PT, R36.reuse, 0x1, P0 ;  /* 0x000000012400780c */ /* 0x040fe40000761670 */
[----:B------:R-:W-:Y:S01]  /*b4a0*/  ISETP.LT.OR P2, PT, R36, 0x11, P0 ;  /* 0x000000112400780c */ /* 0x000fe20000741670 */
[----:B------:R1:W-:Y:S01]  /*b4b0*/  STL [R1+0x1c], RZ ;  /* 0x00001cff01007387 */ /* 0x0003e20000100800 */
[----:B0-----:R-:W-:-:S03]  /*b4c0*/  PRMT R2, R0, 0x8880, RZ ;  /* 0x0000888000027816 */ /* 0x001fc600000000ff */
[----:B------:R-:W-:Y:S02]  /*b4d0*/  @P1 LOP3.LUT R16, R16, 0x4000, RZ, 0xfc, !PT ;  /* 0x0000400010101812 */ /* 0x000fe400078efcff */
[C---:B------:R-:W-:Y:S02]  /*b4e0*/  ISETP.LT.OR P1, PT, R36.reuse, 0x21, P0 ;  /* 0x000000212400780c */ /* 0x040fe40000721670 */
[----:B------:R-:W-:Y:S02]  /*b4f0*/  ISETP.LT.OR P0, PT, R36, 0x31, P0 ;  /* 0x000000312400780c */ /* 0x000fe40000701670 */
[----:B------:R-:W-:Y:S02]  /*b500*/  @P3 LOP3.LUT R17, R17, 0x20000, RZ, 0xfc, !PT ;  /* 0x0002000011113812 */ /* 0x000fe400078efcff */
[----:B------:R-:W-:Y:S02]  /*b510*/  LOP3.LUT R16, R16, 0xdfffffff, RZ, 0xc0, !PT ;  /* 0xdfffffff10107812 */ /* 0x000fe400078ec0ff */
[----:B------:R-:W-:-:S04]  /*b520*/  LOP3.LUT R17, R17, 0xfffeffff, RZ, 0xc0, !PT ;  /* 0xfffeffff11117812 */ /* 0x000fc800078ec0ff */
[----:B------:R-:W-:-:S04]  /*b530*/  @P2 LOP3.LUT R17, R17, 0x10000, RZ, 0xfc, !PT ;  /* 0x0001000011112812 */ /* 0x000fc800078efcff */
[----:B------:R-:W-:-:S04]  /*b540*/  LOP3.LUT R17, R17, 0xffff7fff, RZ, 0xc0, !PT ;  /* 0xffff7fff11117812 */ /* 0x000fc800078ec0ff */
[----:B------:R-:W-:-:S04]  /*b550*/  @P1 LOP3.LUT R17, R17, 0x8000, RZ, 0xfc, !PT ;  /* 0x0000800011111812 */ /* 0x000fc800078efcff */
        /* <DEDUP_REMOVED lines=16> */
[----:B------:R-:W-:-:S04]  /*b660*/  LOP3.LUT R17, R17, 0xfeffffff, RZ, 0xc0, !PT ;  /* 0xfeffffff11117812 */ /* 0x000fc800078ec0ff */
[----:B------:R-:W-:Y:S02]  /*b670*/  @P1 LOP3.LUT R17, R17, 0x1000000, RZ, 0xfc, !PT ;  /* 0x0100000011111812 */ /* 0x000fe400078efcff */
[----:B------:R-:W-:Y:S02]  /*b680*/  ISETP.LT.OR P1, PT, R36, 0x21, !P0 ;  /* 0x000000212400780c */ /* 0x000fe40004721670 */
[----:B------:R-:W-:-:S04]  /*b690*/  LOP3.LUT R17, R17, 0xfffff7ff, RZ, 0xc0, !PT ;  /* 0xfffff7ff11117812 */ /* 0x000fc800078ec0ff */
        /* <DEDUP_REMOVED lines=31> */
[----:B------:R-:W-:-:S02]  /*b890*/  @P1 LOP3.LUT R16, R16, 0x20000000, RZ, 0xfc, !PT ;  /* 0x2000000010101812 */ /* 0x000fc400078efcff */
[C---:B------:R-:W-:Y:S02]  /*b8a0*/  ISETP.LT.OR P1, PT, R36.reuse, 0x1, !P0 ;  /* 0x000000012400780c */ /* 0x040fe40004721670 */
[----:B------:R-:W-:Y:S02]  /*b8b0*/  LOP3.LUT R17, R17, 0xffdfffff, RZ, 0xc0, !PT ;  /* 0xffdfffff11117812 */ /* 0x000fe400078ec0ff */
[C---:B------:R-:W-:Y:S02]  /*b8c0*/  ISETP.LT.OR P3, PT, R36.reuse, 0x11, !P0 ;  /* 0x000000112400780c */ /* 0x040fe40004761670 */
[----:B------:R-:W-:Y:S02]  /*b8d0*/  @P2 LOP3.LUT R17, R17, 0x200000, RZ, 0xfc, !PT ;  /* 0x0020000011112812 */ /* 0x000fe400078efcff */
[----:B------:R-:W-:Y:S02]  /*b8e0*/  ISETP.LT.OR P2, PT, R36, 0x21, !P0 ;  /* 0x000000212400780c */ /* 0x000fe40004741670 */
[----:B------:R-:W-:-:S02]  /*b8f0*/  LOP3.LUT R17, R17, 0xffffffef, RZ, 0xc0, !PT ;  /* 0xffffffef11117812 */ /* 0x000fc400078ec0ff */
[----:B------:R-:W-:Y:S02]  /*b900*/  LOP3.LUT R16, R16, 0xefffffff, RZ, 0xc0, !PT ;  /* 0xefffffff10107812 */ /* 0x000fe400078ec0ff */
[----:B------:R-:W-:Y:S02]  /*b910*/  @P1 LOP3.LUT R17, R17, 0x10, RZ, 0xfc, !PT ;  /* 0x0000001011111812 */ /* 0x000fe400078efcff */
[----:B------:R-:W-:Y:S02]  /*b920*/  ISETP.LT.OR P1, PT, R36, 0x31, !P0 ;  /* 0x000000312400780c */ /* 0x000fe40004721670 */
[----:B------:R-:W-:Y:S02]  /*b930*/  LOP3.LUT R17, R17, 0xfffffffe, RZ, 0xc0, !PT ;  /* 0xfffffffe11117812 */ /* 0x000fe400078ec0ff */
[----:B------:R-:W-:Y:S02]  /*b940*/  LOP3.LUT P0, RZ, R0, 0x40, RZ, 0xc0, !PT ;  /* 0x0000004000ff7812 */ /* 0x000fe4000780c0ff */
[----:B------:R-:W-:-:S02]  /*b950*/  @P3 LOP3.LUT R17, R17, 0x1, RZ, 0xfc, !PT ;  /* 0x0000000111113812 */ /* 0x000fc400078efcff */
[----:B------:R-:W-:Y:S02]  /*b960*/  ISETP.LT.OR P3, PT, R36, 0x11, !P0 ;  /* 0x000000112400780c */ /* 0x000fe40004761670 */
[----:B------:R-:W-:Y:S02]  /*b970*/  LOP3.LUT R17, R17, 0xffefffff, RZ, 0xc0, !PT ;  /* 0xffefffff11117812 */ /* 0x000fe400078ec0ff */
[----:B------:R-:W-:Y:S02]  /*b980*/  @P2 LOP3.LUT R16, R16, 0x10000000, RZ, 0xfc, !PT ;  /* 0x1000000010102812 */ /* 0x000fe400078efcff */
[----:B------:R-:W-:Y:S02]  /*b990*/  @P1 LOP3.LUT R17, R17, 0x100000, RZ, 0xfc, !PT ;  /* 0x0010000011111812 */ /* 0x000fe400078efcff */
[C---:B------:R-:W-:Y:S02]  /*b9a0*/  ISETP.LT.OR P1, PT, R36.reuse, 0x1, !P0 ;  /* 0x000000012400780c */ /* 0x040fe40004721670 */
[----:B------:R-:W-:-:S02]  /*b9b0*/  ISETP.LT.OR P2, PT, R36, 0x21, !P0 ;  /* 0x000000212400780c */ /* 0x000fc40004741670 */
[----:B------:R-:W-:Y:S02]  /*b9c0*/  LOP3.LUT R16, R16, 0x7fffffff, RZ, 0xc0, !PT ;  /* 0x7fffffff10107812 */ /* 0x000fe400078ec0ff */
[----:B------:R-:W-:Y:S02]  /*b9d0*/  LOP3.LUT R17, R17, 0xfffffff7, RZ, 0xc0, !PT ;  /* 0xfffffff711117812 */ /* 0x000fe400078ec0ff */
[----:B------:R-:W-:Y:S02]  /*b9e0*/  @P3 LOP3.LUT R16, R16, 0x80000000, RZ, 0xfc, !PT ;  /* 0x8000000010103812 */ /* 0x000fe400078efcff */
[----:B------:R-:W-:Y:S02]  /*b9f0*/  LEA R0, R29, UR37, 0x1 ;  /* 0x000000251d007c11 */ /* 0x000fe4000f8e08ff */
[----:B------:R-:W-:Y:S02]  /*ba00*/  LOP3.LUT R16, R16, 0xf7ffffff, RZ, 0xc0, !PT ;  /* 0xf7ffffff10107812 */ /* 0x000fe400078ec0ff */
[----:B------:R-:W-:-:S02]  /*ba10*/  @P1 LOP3.LUT R17, R17, 0x8, RZ, 0xfc, !PT ;  /* 0x0000000811111812 */ /* 0x000fc400078efcff */
[----:B------:R-:W-:Y:S02]  /*ba20*/  ISETP.LT.OR P1, PT, R36, 0x31, !P0 ;  /* 0x000000312400780c */ /* 0x000fe40004721670 */
[----:B------:R-:W-:Y:S02]  /*ba30*/  ISETP.GT.AND P0, PT, R2, -0x1, PT ;  /* 0xffffffff0200780c */ /* 0x000fe40003f04270 */
[----:B------:R-:W-:Y:S02]  /*ba40*/  @P2 LOP3.LUT R16, R16, 0x8000000, RZ, 0xfc, !PT ;  /* 0x0800000010102812 */ /* 0x000fe400078efcff */
[----:B------:R-:W-:Y:S02]  /*ba50*/  ISETP.LT.OR P2, PT, R36, 0x11, P0 ;  /* 0x000000112400780c */ /* 0x000fe40000741670 */
[----:B------:R-:W-:Y:S02]  /*ba60*/  LOP3.LUT R17, R17, 0xfff7ffff, RZ, 0xc0, !PT ;  /* 0xfff7ffff11117812 */ /* 0x000fe400078ec0ff */
[----:B------:R-:W-:-:S02]  /*ba70*/  LOP3.LUT R16, R16, 0xbfffffff, RZ, 0xc0, !PT ;  /* 0xbfffffff10107812 */ /* 0x000fc400078ec0ff */
[C---:B------:R-:W-:Y:S02]  /*ba80*/  ISETP.LT.OR P3, PT, R36.reuse, 0x1, P0 ;  /* 0x000000012400780c */ /* 0x040fe40000761670 */
[----:B------:R-:W-:Y:S02]  /*ba90*/  @P1 LOP3.LUT R17, R17, 0x80000, RZ, 0xfc, !PT ;  /* 0x0008000011111812 */ /* 0x000fe400078efcff */
[C---:B------:R-:W-:Y:S02]  /*baa0*/  ISETP.LT.OR P1, PT, R36.reuse, 0x21, P0 ;  /* 0x000000212400780c */ /* 0x040fe40000721670 */
[----:B------:R-:W-:Y:S02]  /*bab0*/  ISETP.LT.OR P0, PT, R36, 0x31, P0 ;  /* 0x000000312400780c */ /* 0x000fe40000701670 */
[----:B------:R-:W-:Y:S02]  /*bac0*/  @P2 LOP3.LUT R16, R16, 0x40000000, RZ, 0xfc, !PT ;  /* 0x4000000010102812 */ /* 0x000fe400078efcff */
[----:B------:R-:W-:-:S02]  /*bad0*/  ISETP.GE.AND P2, PT, R15, R3, PT ;  /* 0x000000030f00720c */ /* 0x000fc40003f46270 */
[----:B------:R-:W-:Y:S02]  /*bae0*/  LOP3.LUT R16, R16, 0xfbffffff, RZ, 0xc0, !PT ;  /* 0xfbffffff10107812 */ /* 0x000fe400078ec0ff */
[----:B------:R-:W-:-:S03]  /*baf0*/  LOP3.LUT R17, R17, 0xfffffffb, RZ, 0xc0, !PT ;  /* 0xfffffffb11117812 */ /* 0x000fc600078ec0ff */
[----:B------:R-:W-:Y:S02]  /*bb00*/  @P1 LOP3.LUT R16, R16, 0x4000000, RZ, 0xfc, !PT ;  /* 0x0400000010101812 */ /* 0x000fe400078efcff */
[----:B------:R-:W-:Y:S02]  /*bb10*/  @P3 LOP3.LUT R17, R17, 0x4, RZ, 0xfc, !PT ;  /* 0x0000000411113812 */ /* 0x000fe400078efcff */
[----:B------:R-:W-:Y:S02]  /*bb20*/  ISETP.GE.AND P1, PT, R36, 0x1, PT ;  /* 0x000000012400780c */ /* 0x000fe40003f26270 */
[----:B------:R-:W-:Y:S02]  /*bb30*/  LOP3.LUT R16, R16, 0xfffffffe, RZ, 0xc0, !PT ;  /* 0xfffffffe10107812 */ /* 0x000fe400078ec0ff */
[----:B------:R-:W-:Y:S02]  /*bb40*/  LOP3.LUT R17, R17, 0xfffbffff, RZ, 0xc0, !PT ;  /* 0xfffbffff11117812 */ /* 0x000fe400078ec0ff */
[----:B------:R-:W-:-:S02]  /*bb50*/  @P2 LOP3.LUT R16, R16, 0x1, RZ, 0xfc, !PT ;  /* 0x0000000110102812 */ /* 0x000fc400078efcff */
[----:B------:R-:W-:Y:S02]  /*bb60*/  @P0 LOP3.LUT R17, R17, 0x40000, RZ, 0xfc, !PT ;  /* 0x0004000011110812 */ /* 0x000fe400078efcff */
[----:B------:R-:W-:Y:S02]  /*bb70*/  ISETP.GE.AND P0, PT, R36, 0x11, PT ;  /* 0x000000112400780c */ /* 0x000fe40003f06270 */
[----:B------:R-:W-:Y:S02]  /*bb80*/  LOP3.LUT R16, R16, 0xfffdffff, RZ, 0xc0, !PT ;  /* 0xfffdffff10107812 */ /* 0x000fe400078ec0ff */
[----:B------:R-:W-:Y:S02]  /*bb90*/  ISETP.GE.AND P2, PT, R36, 0x21, PT ;  /* 0x000000212400780c */ /* 0x000fe40003f46270 */
[----:B------:R-:W-:Y:S02]  /*bba0*/  @P1 LOP3.LUT R16, R16, 0x20000, RZ, 0xfc, !PT ;  /* 0x0002000010101812 */ /* 0x000fe400078efcff */
[----:B------:R-:W-:-:S02]  /*bbb0*/  ISETP.GE.AND P1, PT, R36, 0x31, PT ;  /* 0x000000312400780c */ /* 0x000fc40003f26270 */
        /* <DEDUP_REMOVED lines=9> */
.L_x_3475:
[----:B------:R-:W2:Y:S01]  /*bc50*/  LDL R2, [R1+0xc] ;  /* 0x00000c0001027983 */ /* 0x000ea20000100800 */
[----:B0-----:R-:W0:Y:S01]  /*bc60*/  LDC R0, c[0x0][0xd38] ;  /* 0x00034e00ff007b82 */ /* 0x001e220000000800 */
[----:B------:R-:W-:Y:S05]  /*bc70*/  YIELD ;  /* 0x0000000000007946 */ /* 0x000fea0003800000 */
[----:B------:R-:W-:Y:S01]  /*bc80*/  ULDC.64 UR4, c[0x0][0xb20] ;  /* 0x0002c80000047ab9 */ /* 0x000fe20000000a00 */
[----:B------:R-:W-:Y:S02]  /*bc90*/  MOV R32, RZ ;  /* 0x000000ff00207202 */ /* 0x000fe40000000f00 */
        /* <DEDUP_REMOVED lines=20> */
[----:B0--3--:R-:W-:Y:S05]  /*bde0*/  @!P0 BRA `(.L_x_3439) ;  /* 0x0000000000408947 */ /* 0x009fea0003800000 */
[----:B------:R-:W-:Y:S01]  /*bdf0*/  MOV R2, 0x0 ;  /* 0x0000000000027802 */ /* 0x000fe20000000f00 */
        /* <DEDUP_REMOVED lines=15> */
.L_x_3439:
        /* <DEDUP_REMOVED lines=20> */
.L_x_3441:
[----:B------:R0:W1:Y:S01]  /*c030*/  LDC.64 R2, c[0x4][R19] ;  /* 0x0100000013027b82 */ /* 0x0000620000000a00 */
[----:B------:R-:W-:Y:S01]  /*c040*/  ULDC.64 UR6, c[0x4][0xf0] ;  /* 0x01003c0000067ab9 */ /* 0x000fe20000000a00 */
[----:B------:R-:W-:Y:S01]  /*c050*/  ULDC.64 UR8, c[0x4][0xf8] ;  /* 0x01003e0000087ab9 */ /* 0x000fe20000000a00 */
[----:B------:R-:W-:Y:S01]  /*c060*/  ULDC.64 UR4, c[0x4][0x50] ;  /* 0x0100140000047ab9 */ /* 0x000fe20000000a00 */
        /* <DEDUP_REMOVED lines=11> */
.L_x_3440:
        /* <DEDUP_REMOVED lines=13> */
.L_x_3493:
[----:B------:R-:W2:Y:S01]  /*c1f0*/  LDL R0, [R1+0x24] ;  /* 0x0000240001007983 */ /* 0x000ea20000100800 */
[----:B------:R-:W-:Y:S01]  /*c200*/  ISETP.NE.AND P0, PT, R10, 0x1, PT ;  /* 0x000000010a00780c */ /* 0x000fe20003f05270 */
[----:B------:R-:W-:Y:S01]  /*c210*/  IMAD.MOV.U32 R35, RZ, RZ, RZ ;  /* 0x000000ffff237224 */ /* 0x000fe200078e00ff */
[C---:B------:R-:W-:Y:S02]  /*c220*/  LOP3.LUT P1, RZ, R16.reuse, 0x4000, RZ, 0xc0, !PT ;  /* 0x0000400010ff7812 */ /* 0x040fe4000782c0ff */
[----:B-----5:R-:W-:Y:S02]  /*c230*/  SHF.R.S32.HI R33, RZ, 0x1f, R28 ;  /* 0x0000001fff217819 */ /* 0x020fe4000001141c */
[----:B------:R-:W-:-:S07]  /*c240*/  LOP3.LUT R16, R16, 0xffffefff, RZ, 0xc0, !PT ;  /* 0xffffefff10107812 */ /* 0x000fce00078ec0ff */
[----:B------:R-:W0:Y:S01]  /*c250*/  @P0 LDC R5, c[0x0][0x434] ;  /* 0x00010d00ff050b82 */ /* 0x000e220000000800 */
[----:B------:R-:W-:-:S07]  /*c260*/  @P0 LOP3.LUT R16, R16, 0x1000, RZ, 0xfc, !PT ;  /* 0x0000100010100812 */ /* 0x000fce00078efcff */
[----:B------:R-:W3:Y:S08]  /*c270*/  @P0 LDC R7, c[0x0][0x438] ;  /* 0x00010e00ff070b82 */ /* 0x000ef00000000800 */
[----:B-1----:R-:W1:Y:S02]  /*c280*/  @P1 LDC.64 R2, c[0x0][0x428] ;  /* 0x00010a00ff021b82 */ /* 0x002e640000000a00 */
[----:B-1----:R-:W-:-:S04]  /*c290*/  @P1 IMAD R8, R33, R2, RZ ;  /* 0x0000000221081224 */ /* 0x002fc800078e02ff */
[----:B------:R-:W-:Y:S02]  /*c2a0*/  @P1 IMAD R8, R28, R3, R8 ;  /* 0x000000031c081224 */ /* 0x000fe400078e0208 */
[----:B--2---:R-:W-:-:S04]  /*c2b0*/  IMAD.IADD R0, R0, 0x1, R32 ;  /* 0x0000000100007824 */ /* 0x004fc800078e0220 */
[----:B0-----:R-:W-:-:S04]  /*c2c0*/  @P0 IMAD.HI.U32 R4, R0, R5, RZ ;  /* 0x0000000500040227 */ /* 0x001fc800078e00ff */
[----:B------:R-:W-:Y:S01]  /*c2d0*/  IMAD.MOV.U32 R6, RZ, RZ, R0 ;  /* 0x000000ffff067224 */ /* 0x000fe200078e0000 */
[----:B---3--:R-:W-:Y:S02]  /*c2e0*/  @P0 SHF.R.U32.HI R6, RZ, R7, R4 ;  /* 0x00000007ff060219 */ /* 0x008fe40000011604 */
[----:B------:R-:W0:Y:S02]  /*c2f0*/  @P1 LDC.64 R4, c[0x0][0x418] ;  /* 0x00010600ff041b82 */ /* 0x000e240000000a00 */
[----:B------:R-:W-:-:S03]  /*c300*/  @P1 SHF.R.S32.HI R7, RZ, 0x1f, R6 ;  /* 0x0000001fff071819 */ /* 0x000fc60000011406 */
[----:B------:R-:W-:-:S04]  /*c310*/  @P1 IMAD.WIDE.U32 R2, R28, R2, R6 ;  /* 0x000000021c021225 */ /* 0x000fc800078e0006 */
[----:B------:R-:W-:Y:S01]  /*c320*/  @P1 IMAD.IADD R8, R3, 0x1, R8 ;  /* 0x0000000103081824 */ /* 0x000fe200078e0208 */
[----:B0-----:R-:W-:-:S04]  /*c330*/  @P1 LEA R4, P0, R2, R4, 0x2 ;  /* 0x0000000402041211 */ /* 0x001fc800078010ff */
[----:B------:R-:W-:-:S05]  /*c340*/  @P1 LEA.HI.X R5, R2, R5, R8, 0x2, P0 ;  /* 0x0000000502051211 */ /* 0x000fca00000f1408 */
[----:B------:R0:W5:Y:S01]  /*c350*/  @P1 LDG.E R35, desc[UR42][R4.64] ;  /* 0x0000002a04231981 */ /* 0x000162000c1e1900 */
[----:B------:R-:W-:Y:S01]  /*c360*/  IMAD.MOV R3, RZ, RZ, -R6 ;  /* 0x000000ffff037224 */ /* 0x000fe200078e0a06 */
[----:B------:R-:W-:Y:S02]  /*c370*/  LOP3.LUT R9, R37, 0x2, RZ, 0xfc, !PT ;  /* 0x0000000225097812 */ /* 0x000fe400078efcff */
[----:B------:R-:W-:Y:S01]  /*c380*/  LOP3.LUT R16, R16, 0xfffffbff, RZ, 0xc0, !PT ;  /* 0xfffffbff10107812 */ /* 0x000fe200078ec0ff */
[----:B------:R-:W-:Y:S01]  /*c390*/  IMAD R0, R10, R3, R0 ;  /* 0x000000030a007224 */ /* 0x000fe200078e0200 */
[----:B------:R-:W-:Y:S02]  /*c3a0*/  ISETP.NE.AND P0, PT, R9, 0x3, PT ;  /* 0x000000030900780c */ /* 0x000fe40003f05270 */
[----:B------:R-:W-:Y:S02]  /*c3b0*/  SHF.R.S32.HI R26, RZ, 0x1f, R19 ;  /* 0x0000001fff1a7819 */ /* 0x000fe40000011413 */
[----:B------:R0:W-:Y:S09]  /*c3c0*/  STL [R1], R0 ;  /* 0x0000000001007387 */ /* 0x0001f20000100800 */
[----:B------:R-:W-:Y:S01]  /*c3d0*/  @P0 LOP3.LUT R16, R16, 0x400, RZ, 0xfc, !PT ;  /* 0x0000040010100812 */ /* 0x000fe200078efcff */
[----:B0-----:R-:W-:Y:S06]  /*c3e0*/  @!P0 BRA `(.L_x_3443) ;  /* 0x0000000000048947 */ /* 0x001fec0003800000 */
[----:B------:R-:W-:Y:S01]  /*c3f0*/  BPT.TRAP 0x1 ;  /* 0x000000040000795c */ /* 0x000fe20000300000 */
.L_x_3443:
[----:B------:R-:W-:Y:S01]  /*c400*/  LEA R25, R18, UR37, 0x3 ;  /* 0x0000002512197c11 */ /* 0x000fe2000f8e18ff */
[----:B------:R-:W-:Y:S01]  /*c410*/  BSSY B0, `(.L_x_3444) ;  /* 0x0000004000007945 */ /* 0x000fe20003800000 */
[----:B------:R-:W-:-:S04]  /*c420*/  SHF.L.U32 R0, R23, 0x1f, RZ ;  /* 0x0000001f17007819 */ /* 0x000fc800000006ff */
[----:B------:R-:W0:Y:S02]  /*c430*/  SYNCS.PHASECHK.TRANS64.TRYWAIT P0, [R25+URZ+0x38840], R0 ;  /* 0x03884000190075a7 */ /* 0x000e24000800017f */
[----:B0-----:R-:W-:Y:S05]  /*c440*/  @!P0 BRA `(.L_x_3445) ;  /* 0x0000003800148947 */ /* 0x001fea0003800000 */
.L_x_3494:
[----:B------:R-:W-:Y:S05]  /*c450*/  BSYNC B0 ;  /* 0x0000000000007941 */ /* 0x000fea0003800000 */
.L_x_3444:
[----:B------:R-:W0:Y:S01]  /*c460*/  LDL R2, [R1] ;  /* 0x0000000001027983 */ /* 0x000e220000100800 */
[----:B------:R-:W-:Y:S01]  /*c470*/  ULDC.64 UR4, c[0x0][0x300] ;  /* 0x0000c00000047ab9 */ /* 0x000fe20000000a00 */
[----:B-----5:R-:W-:Y:S01]  /*c480*/  SHF.R.S32.HI R4, RZ, 0x1f, R35 ;  /* 0x0000001fff047819 */ /* 0x020fe20000011423 */
[----:B------:R-:W-:Y:S01]  /*c490*/  IMAD R5, R18, 0x1000, R29 ;  /* 0x0000100012057824 */ /* 0x000fe200078e021d */
[----:B------:R-:W1:Y:S01]  /*c4a0*/  S2R R7, SR_TID.X ;  /* 0x0000000000077919 */ /* 0x000e620000002100 */
[----:B------:R-:W-:Y:S01]  /*c4b0*/  LOP3.LUT P1, RZ, R16, 0x1, RZ, 0xc0, !PT ;  /* 0x0000000110ff7812 */ /* 0x000fe2000782c0ff */
[----:B-1----:R-:W-:-:S05]  /*c4c0*/  IMAD.SHL.U32 R7, R7, 0x8, RZ ;  /* 0x0000000807077824 */ /* 0x002fca00078e00ff */
[----:B------:R-:W-:Y:S02]  /*c4d0*/  LOP3.LUT R7, R7, 0x38, RZ, 0xc0, !PT ;  /* 0x0000003807077812 */ /* 0x000fe400078ec0ff */
[----:B0-----:R-:W-:-:S05]  /*c4e0*/  SHF.R.S32.HI R0, RZ, 0x1f, R2 ;  /* 0x0000001fff007819 */ /* 0x001fca0000011402 */
[----:B------:R0:W-:Y:S04]  /*c4f0*/  STL [R1+0x14], R0 ;  /* 0x0000140001007387 */ /* 0x0001e80000100800 */
[----:B------:R1:W-:Y:S01]  /*c500*/  STL [R1+0x18], R4 ;  /* 0x0000180401007387 */ /* 0x0003e20000100800 */
[----:B0-----:R-:W-:-:S04]  /*c510*/  IMAD R0, R0, UR4, RZ ;  /* 0x0000000400007c24 */ /* 0x001fc8000f8e02ff */
[C---:B------:R-:W-:Y:S02]  /*c520*/  IMAD R0, R2.reuse, UR5, R0 ;  /* 0x0000000502007c24 */ /* 0x040fe4000f8e0200 */
[----:B------:R-:W-:Y:S01]  /*c530*/  IMAD.WIDE.U32 R2, R2, UR4, RZ ;  /* 0x0000000402027c25 */ /* 0x000fe2000f8e00ff */
        /* <DEDUP_REMOVED lines=11> */
[----:B-1----:R-:W-:Y:S01]  /*c5f0*/  IMAD.IADD R4, R3, 0x1, R0 ;  /* 0x0000000103047824 */ /* 0x002fe200078e0200 */
[----:B------:R-:W-:Y:S01]  /*c600*/  LEA R0, P0, R2, UR4, 0x1 ;  /* 0x0000000402007c11 */ /* 0x000fe2000f8008ff */
[----:B------:R-:W-:-:S03]  /*c610*/  UMOV UR4, 0xffffffff ;  /* 0xffffffff00047882 */ /* 0x000fc60000000000 */
[----:B------:R-:W-:Y:S01]  /*c620*/  LEA.HI.X R4, R2, UR5, R4, 0x1, P0 ;  /* 0x0000000502047c11 */ /* 0x000fe200080f0c04 */
[----:B------:R-:W-:Y:S08]  /*c630*/  BRA.DIV UR4, `(.L_x_3446) ;  /* 0x0000003604ac7947 */ /* 0x000ff0000b800000 */
[----:B------:R-:W0:Y:S01]  /*c640*/  SHFL.IDX PT, R3, R0, RZ, 0x181f ;  /* 0x00181fff00037589 */ /* 0x000e2200000e0000 */
[C---:B------:R-:W-:Y:S02]  /*c650*/  ISETP.GE.AND P2, PT, R36.reuse, 0x1, PT ;  /* 0x000000012400780c */ /* 0x040fe40003f46270 */
[----:B------:R-:W-:Y:S01]  /*c660*/  ISETP.GE.AND P3, PT, R36, 0x11, PT ;  /* 0x000000112400780c */ /* 0x000fe20003f66270 */
[----:B------:R-:W1:Y:S10]  /*c670*/  SHFL.IDX PT, R2, R4, RZ, 0x181f ;  /* 0x00181fff04027589 */ /* 0x000e7400000e0000 */
[----:B------:R-:W-:-:S02]  /*c680*/  @P2 LEA R6, R5, UR37, 0x1 ;  /* 0x0000002505062c11 */ /* 0x000fc4000f8e08ff */
[----:B0-----:R-:W-:-:S05]  /*c690*/  @P2 LEA R3, P0, R7, R3, 0x1 ;  /* 0x0000000307032211 */ /* 0x001fca00078008ff */
[----:B-1----:R-:W-:-:S05]  /*c6a0*/  @P2 IMAD.X R2, RZ, RZ, R2, P0 ;  /* 0x000000ffff022224 */ /* 0x002fca00000e0602 */
[----:B------:R-:W-:-:S04]  /*c6b0*/  @P2 LOP3.LUT R3, R3, R2, RZ, 0x3c, !PT ;  /* 0x0000000203032212 */ /* 0x000fc800078e3cff */
[----:B------:R-:W-:-:S04]  /*c6c0*/  @P2 LOP3.LUT R2, R3, R2, RZ, 0x3c, !PT ;  /* 0x0000000203022212 */ /* 0x000fc800078e3cff */
[----:B------:R-:W-:-:S05]  /*c6d0*/  @P2 LOP3.LUT R3, R3, R2, RZ, 0x3c, !PT ;  /* 0x0000000203032212 */ /* 0x000fca00078e3cff */
[----:B------:R-:W-:Y:S01]  /*c6e0*/  @!PT LDS RZ, [RZ] ;  /* 0x00000000fffff984 */ /* 0x000fe20000000800 */
[----:B------:R0:W-:Y:S01]  /*c6f0*/  @P2 LDGSTS.E.BYPASS.LTC128B.128 [R6+0x22400], desc[UR42][R2.64], !P1 ;  /* 0x2240000002062fae */ /* 0x0001e2000c901d6a */
[----:B------:R-:W-:-:S03]  /*c700*/  ISETP.GE.AND P2, PT, R36, 0x21, PT ;  /* 0x000000212400780c */ /* 0x000fc60003f46270 */
[----:B0-----:R-:W0:Y:S01]  /*c710*/  SHFL.IDX PT, R3, R0, 0x1, 0x181f ;  /* 0x00381f0000037f89 */ /* 0x001e2200000e0000 */
[----:B------:R-:W-:-:S03]  /*c720*/  @P3 LEA R6, R5, UR37, 0x1 ;  /* 0x0000002505063c11 */ /* 0x000fc6000f8e08ff */
[----:B------:R-:W1:Y:S01]  /*c730*/  SHFL.IDX PT, R2, R4, 0x1, 0x181f ;  /* 0x00381f0004027f89 */ /* 0x000e6200000e0000 */
[----:B0-----:R-:W-:-:S05]  /*c740*/  @P3 LEA R3, P0, R7, R3, 0x1 ;  /* 0x0000000307033211 */ /* 0x001fca00078008ff */
[----:B-1----:R-:W-:-:S05]  /*c750*/  @P3 IMAD.X R2, RZ, RZ, R2, P0 ;  /* 0x000000ffff023224 */ /* 0x002fca00000e0602 */
[----:B------:R-:W-:-:S04]  /*c760*/  @P3 LOP3.LUT R3, R3, R2, RZ, 0x3c, !PT ;  /* 0x0000000203033212 */ /* 0x000fc800078e3cff */
[----:B------:R-:W-:-:S04]  /*c770*/  @P3 LOP3.LUT R2, R3, R2, RZ, 0x3c, !PT ;  /* 0x0000000203023212 */ /* 0x000fc800078e3cff */
[----:B------:R-:W-:-:S05]  /*c780*/  @P3 LOP3.LUT R3, R3, R2, RZ, 0x3c, !PT ;  /* 0x0000000203033212 */ /* 0x000fca00078e3cff */
[----:B------:R0:W-:Y:S04]  /*c790*/  @P3 LDGSTS.E.BYPASS.LTC128B.128 [R6+0x22c00], desc[UR42][R2.64], !P1 ;  /* 0x22c0000002063fae */ /* 0x0001e8000c901d6a */
[----:B0-----:R-:W0:Y:S01]  /*c7a0*/  SHFL.IDX PT, R3, R0, 0x2, 0x181f ;  /* 0x00581f0000037f89 */ /* 0x001e2200000e0000 */
[----:B------:R-:W-:-:S03]  /*c7b0*/  @P2 LEA R6, R5, UR37, 0x1 ;  /* 0x0000002505062c11 */ /* 0x000fc6000f8e08ff */
[----:B------:R-:W1:Y:S04]  /*c7c0*/  SHFL.IDX PT, R2, R4, 0x2, 0x181f ;  /* 0x00581f0004027f89 */ /* 0x000e6800000e0000 */
[----:B------:R-:W2:Y:S04]  /*c7d0*/  SHFL.IDX PT, R4, R4, 0x3, 0x181f ;  /* 0x00781f0004047f89 */ /* 0x000ea800000e0000 */
[----:B------:R-:W3:Y:S01]  /*c7e0*/  SHFL.IDX PT, R0, R0, 0x3, 0x181f ;  /* 0x00781f0000007f89 */ /* 0x000ee200000e0000 */
[----:B0-----:R-:W-:-:S05]  /*c7f0*/  @P2 LEA R3, P0, R7, R3, 0x1 ;  /* 0x0000000307032211 */ /* 0x001fca00078008ff */
[----:B-1----:R-:W-:-:S05]  /*c800*/  @P2 IMAD.X R2, RZ, RZ, R2, P0 ;  /* 0x000000ffff022224 */ /* 0x002fca00000e0602 */
[----:B------:R-:W-:-:S04]  /*c810*/  @P2 LOP3.LUT R3, R3, R2, RZ, 0x3c, !PT ;  /* 0x0000000203032212 */ /* 0x000fc800078e3cff */
[----:B------:R-:W-:-:S04]  /*c820*/  @P2 LOP3.LUT R2, R3, R2, RZ, 0x3c, !PT ;  /* 0x0000000203022212 */ /* 0x000fc800078e3cff */
[----:B------:R-:W-:-:S05]  /*c830*/  @P2 LOP3.LUT R3, R3, R2, RZ, 0x3c, !PT ;  /* 0x0000000203032212 */ /* 0x000fca00078e3cff */
[----:B--23--:R1:W-:Y:S02]  /*c840*/  @P2 LDGSTS.E.BYPASS.LTC128B.128 [R6+0x23400], desc[UR42][R2.64], !P1 ;  /* 0x2340000002062fae */ /* 0x00c3e4000c901d6a */
.L_x_3504:
[----:B------:R-:W-:-:S13]  /*c850*/  ISETP.GE.AND P2, PT, R36, 0x31, PT ;  /* 0x000000312400780c */ /* 0x000fda0003f46270 */
[----:B01----:R-:W-:Y:S02]  /*c860*/  @P2 LEA R2, P0, R7, R0, 0x1 ;  /* 0x0000000007022211 */ /* 0x003fe400078008ff */
[----:B------:R-:W-:-:S03]  /*c870*/  @P2 LEA R5, R5, UR37, 0x1 ;  /* 0x0000002505052c11 */ /* 0x000fc6000f8e08ff */
[----:B------:R-:W-:Y:S01]  /*c880*/  @P2 IMAD.X R3, RZ, RZ, R4, P0 ;  /* 0x000000ffff032224 */ /* 0x000fe200000e0604 */
[----:B------:R-:W-:-:S04]  /*c890*/  PLOP3.LUT P0, PT, PT, PT, PT, 0x80, 0x0 ;  /* 0x000000000000781c */ /* 0x000fc80003f0f070 */
[----:B------:R-:W-:Y:S01]  /*c8a0*/  @!PT LDS RZ, [RZ] ;  /* 0x00000000fffff984 */ /* 0x000fe20000000800 */
[----:B------:R-:W-:Y:S01]  /*c8b0*/  @!PT LDS RZ, [RZ] ;  /* 0x00000000fffff984 */ /* 0x000fe20000000800 */
[----:B------:R-:W-:Y:S01]  /*c8c0*/  @!PT LDS RZ, [RZ] ;  /* 0x00000000fffff984 */ /* 0x000fe20000000800 */
[----:B------:R0:W-:Y:S01]  /*c8d0*/  @P2 LDGSTS.E.BYPASS.LTC128B.128 [R5+0x23c00], desc[UR42][R2.64], !P1 ;  /* 0x23c0000002052fae */ /* 0x0001e2000c901d6a */
[----:B------:R-:W-:-:S08]  /*c8e0*/  NOP ;  /* 0x0000000000007918 */ /* 0x000fd00000000000 */
.L_x_3447:
[----:B------:R-:W-:Y:S02]  /*c8f0*/  PLOP3.LUT P1, PT, P1, P0, PT, 0xa2, 0x0 ;  /* 0x000000000000781c */ /* 0x000fe40000f21472 */
[----:B------:R-:W-:-:S08]  /*c900*/  @P0 R2UR P1, UR4, R25 ;  /* 0x00000000190402ca */ /* 0x000fd00000020000 */
[----:B------:R-:W-:-:S05]  /*c910*/  @P0 PLOP3.LUT P0, PT, P1, PT, PT, 0x80, 0x0 ;  /* 0x000000000000081c */ /* 0x000fca0000f0f070 */
[----:B------:R-:W-:Y:S01]  /*c920*/  @!P1 SYNCS.ARRIVE.TRANS64.RED.A0T1 RZ, [UR4+0x38830], RZ ;  /* 0x038830ffffff99a7 */ /* 0x000fe20008200404 */
[----:B------:R-:W-:Y:S07]  /*c930*/  @!P1 ARRIVES.LDGSTSBAR.64.TRANSCNT [UR4+0x38830] ;  /* 0x03883000ff0099b0 */ /* 0x000fee0008000a84 */
[----:B------:R-:W-:Y:S05]  /*c940*/  @P0 BRA.U.ANY `(.L_x_3447) ;  /* 0xfffffffd00e80947 */ /* 0x000fea000393ffff */
[----:B------:R-:W-:Y:S01]  /*c950*/  NOP ;  /* 0x0000000000007918 */ /* 0x000fe20000000000 */
[----:B------:R-:W-:-:S04]  /*c960*/  LOP3.LUT R0, R37, 0x2, RZ, 0xfc, !PT ;  /* 0x0000000225007812 */ /* 0x000fc800078efcff */
[----:B------:R-:W-:-:S13]  /*c970*/  ISETP.NE.AND P2, PT, R0, 0x3, PT ;  /* 0x000000030000780c */ /* 0x000fda0003f45270 */
[----:B------:R-:W-:Y:S05]  /*c980*/  @!P2 BRA `(.L_x_3448) ;  /* 0x000000000004a947 */ /* 0x000fea0003800000 */
[----:B------:R-:W-:Y:S01]  /*c990*/  BPT.TRAP 0x1 ;  /* 0x000000040000795c */ /* 0x000fe20000300000 */
.L_x_3448:
[----:B------:R1:W-:Y:S02]  /*c9a0*/  SYNCS.ARRIVE.TRANS64.A1T0 RZ, [R25+URZ+0x38830], RZ ;  /* 0x038830ff19ff79a7 */ /* 0x0003e4000810003f */
[----:B------:R-:W-:Y:S05]  /*c9b0*/  WARPSYNC.ALL ;  /* 0x0000000000007948 */ /* 0x000fea0003800000 */
[----:B------:R-:W-:Y:S01]  /*c9c0*/  UIADD3 UR4, UR37, 0x20400, URZ ;  /* 0x0002040025047890 */ /* 0x000fe2000fffe03f */
[----:B------:R-:W-:-:S03]  /*c9d0*/  SHF.R.S32.HI R0, RZ, 0x1f, R27 ;  /* 0x0000001fff007819 */ /* 0x000fc6000001141b */
[----:B------:R-:W-:Y:S02]  /*c9e0*/  ULOP3.LUT UP0, URZ, UR4, 0x3ff, URZ, 0xc0, !UPT ;  /* 0x000003ff043f7892 */ /* 0x000fe4000f80c03f */
[----:B------:R2:W-:Y:S01]  /*c9f0*/  STL [R1+0x10], R0 ;  /* 0x0000100001007387 */ /* 0x0005e20000100800 */
[----:B------:R-:W-:Y:S03]  /*ca00*/  BAR.SYNC.DEFER_BLOCKING 0x8, 0x100 ;  /* 0x0204000000007b1d */ /* 0x000fe60000010000 */
[----:B------:R-:W-:-:S13]  /*ca10*/  PLOP3.LUT P0, PT, PT, PT, UP0, 0x80, 0x0 ;  /* 0x000000000000781c */ /* 0x000fda0003f0f008 */
[----:B--2---:R-:W-:Y:S05]  /*ca20*/  @!P0 BRA `(.L_x_3449) ;  /* 0x0000000000408947 */ /* 0x004fea0003800000 */
[----:B0-----:R-:W-:Y:S01]  /*ca30*/  MOV R2, 0x0 ;  /* 0x0000000000027802 */ /* 0x001fe20000000f00 */
        /* <DEDUP_REMOVED lines=8> */
[----:B------:R-:W-:-:S02]  /*cac0*/  IMAD.U32 R7, RZ, RZ, UR7 ;  /* 0x00000007ff077e24 */ /* 0x000fc4000f8e00ff */
[----:B------:R-:W-:Y:S02]  /*cad0*/  IMAD.U32 R11, RZ, RZ, UR9 ;  /* 0x00000009ff0b7e24 */ /* 0x000fe4000f8e00ff */
[----:B------:R-:W-:Y:S02]  /*cae0*/  IMAD.MOV.U32 R8, RZ, RZ, 0x70 ;  /* 0x00000070ff087424 */ /* 0x000fe400078e00ff */
[----:B------:R-:W-:Y:S02]  /*caf0*/  IMAD.MOV.U32 R12, RZ, RZ, 0x1 ;  /* 0x00000001ff0c7424 */ /* 0x000fe400078e00ff */
[----:B------:R-:W-:-:S07]  /*cb00*/  IMAD.MOV.U32 R13, RZ, RZ, RZ ;  /* 0x000000ffff0d7224 */ /* 0x000fce00078e00ff */
[----:B------:R-:W-:-:S07]  /*cb10*/  LEPC R20, `(.L_x_3449) ;  /* 0x000000001014794e */ /* 0x000fce0000000000 */
[----:B01----:R-:W-:Y:S05]  /*cb20*/  CALL.ABS.NOINC R2 ;  /* 0x0000000002007343 */ /* 0x003fea0003c00000 */
.L_x_3449:
[----:B0-----:R-:W2:Y:S01]  /*cb30*/  LDL R2, [R1+0x10] ;  /* 0x0000100001027983 */ /* 0x001ea20000100800 */
[----:B------:R-:W0:Y:S03]  /*cb40*/  LDC R3, c[0x0][0x448] ;  /* 0x00011200ff037b82 */ /* 0x000e260000000800 */
[----:B------:R-:W3:Y:S01]  /*cb50*/  LDL R21, [R1+0xc] ;  /* 0x00000c0001157983 */ /* 0x000ee20000100800 */
[----:B------:R-:W-:Y:S01]  /*cb60*/  IMAD.MOV R5, RZ, RZ, -R34 ;  /* 0x000000ffff057224 */ /* 0x000fe200078e0a22 */
[----:B------:R-:W-:Y:S01]  /*cb70*/  ULDC UR4, c[0x0][0xd38] ;  /* 0x00034e0000047ab9 */ /* 0x000fe20000000800 */
[----:B------:R-:W-:Y:S01]  /*cb80*/  LOP3.LUT R16, R16, 0xffffdfff, RZ, 0xc0, !PT ;  /* 0xffffdfff10107812 */ /* 0x000fe200078ec0ff */
[----:B------:R-:W4:Y:S01]  /*cb90*/  S2R R9, SR_TID.X ;  /* 0x0000000000097919 */ /* 0x000f220000002100 */
[----:B------:R-:W-:Y:S01]  /*cba0*/  LEA R8, R29, UR37, 0x1 ;  /* 0x000000251d087c11 */ /* 0x000fe2000f8e08ff */
[----:B------:R-:W5:Y:S01]  /*cbb0*/  S2R R10, SR_TID.X ;  /* 0x00000000000a7919 */ /* 0x000f620000002100 */
[----:B0-----:R-:W-:-:S13]  /*cbc0*/  ISETP.NE.AND P0, PT, R3, 0x1, PT ;  /* 0x000000010300780c */ /* 0x001fda0003f05270 */
[----:B------:R-:W0:Y:S01]  /*cbd0*/  @P0 LDC R0, c[0x0][0x450] ;  /* 0x00011400ff000b82 */ /* 0x000e220000000800 */
[----:B------:R-:W-:Y:S01]  /*cbe0*/  @P0 LOP3.LUT R16, R16, 0x2000, RZ, 0xfc, !PT ;  /* 0x0000200010100812 */ /* 0x000fe200078efcff */
[----:B----4-:R-:W-:-:S03]  /*cbf0*/  IMAD.SHL.U32 R9, R9, 0x8, RZ ;  /* 0x0000000809097824 */ /* 0x010fc600078e00ff */
[----:B------:R-:W-:Y:S02]  /*cc00*/  LOP3.LUT P1, RZ, R16, 0x1000000, RZ, 0xc0, !PT ;  /* 0x0100000010ff7812 */ /* 0x000fe4000782c0ff */
[----:B-----5:R-:W-:Y:S02]  /*cc10*/  SHF.R.U32.HI R10, RZ, 0x3, R10 ;  /* 0x00000003ff0a7819 */ /* 0x020fe4000001160a */
[----:B------:R-:W-:Y:S02]  /*cc20*/  LOP3.LUT R9, R9, 0x38, RZ, 0xc0, !PT ;  /* 0x0000003809097812 */ /* 0x000fe400078ec0ff */
[----:B------:R-:W-:Y:S01]  /*cc30*/  LOP3.LUT R10, R10, 0xf, RZ, 0xc0, !PT ;  /* 0x0000000f0a0a7812 */ /* 0x000fe200078ec0ff */
[----:B--2---:R-:W-:Y:S02]  /*cc40*/  IMAD.MOV.U32 R20, RZ, RZ, R2 ;  /* 0x000000ffff147224 */ /* 0x004fe400078e0002 */
[----:B------:R-:W2:Y:S01]  /*cc50*/  @P0 LDC R2, c[0x0][0x44c] ;  /* 0x00011300ff020b82 */ /* 0x000ea20000000800 */
[----:B---3--:R-:W-:Y:S01]  /*cc60*/  IMAD R5, R5, UR4, R21 ;  /* 0x0000000405057c24 */ /* 0x008fe2000f8e0215 */
[----:B------:R-:W-:-:S02]  /*cc70*/  ULDC.64 UR4, c[0x0][0x2d8] ;  /* 0x0000b60000047ab9 */ /* 0x000fc40000000a00 */
[----:B------:R-:W-:Y:S02]  /*cc80*/  IMAD R6, R26, UR4, RZ ;  /* 0x000000041a067c24 */ /* 0x000fe4000f8e02ff */
[----:B------:R-:W-:Y:S02]  /*cc90*/  IMAD R34, R5, 0x40, R24 ;  /* 0x0000004005227824 */ /* 0x000fe400078e0218 */
[----:B------:R-:W-:Y:S02]  /*cca0*/  IMAD R6, R19, UR5, R6 ;  /* 0x0000000513067c24 */ /* 0x000fe4000f8e0206 */
[----:B------:R-:W-:Y:S02]  /*ccb0*/  IMAD.MOV.U32 R4, RZ, RZ, R34 ;  /* 0x000000ffff047224 */ /* 0x000fe400078e0022 */
[----:B--2---:R-:W-:-:S05]  /*ccc0*/  @P0 IMAD.HI.U32 R2, R34, R2, RZ ;  /* 0x0000000222020227 */ /* 0x004fca00078e00ff */
[----:B0-----:R-:W-:-:S05]  /*ccd0*/  @P0 SHF.R.U32.HI R4, RZ, R0, R2 ;  /* 0x00000000ff040219 */ /* 0x001fca0000011602 */
[----:B------:R-:W-:-:S04]  /*cce0*/  IMAD.MOV R0, RZ, RZ, -R4 ;  /* 0x000000ffff007224 */ /* 0x000fc800078e0a04 */
[----:B------:R-:W-:Y:S02]  /*ccf0*/  IMAD R0, R3, R0, R34 ;  /* 0x0000000003007224 */ /* 0x000fe400078e0222 */
[----:B------:R-:W-:Y:S01]  /*cd00*/  IMAD.WIDE.U32 R2, R19, UR4, RZ ;  /* 0x0000000413027c25 */ /* 0x000fe2000f8e00ff */
[----:B------:R-:W-:-:S03]  /*cd10*/  ULDC.64 UR4, c[0x0][0x2e0] ;  /* 0x0000b80000047ab9 */ /* 0x000fc60000000a00 */
[----:B------:R-:W-:Y:S02]  /*cd20*/  IMAD.IADD R3, R3, 0x1, R6 ;  /* 0x0000000103037824 */ /* 0x000fe400078e0206 */
[----:B------:R-:W-:Y:S02]  /*cd30*/  IMAD R6, R20, UR4, RZ ;  /* 0x0000000414067c24 */ /* 0x000fe4000f8e02ff */
[----:B------:R-:W-:-:S04]  /*cd40*/  IMAD.WIDE.U32 R2, R27, UR4, R2 ;  /* 0x000000041b027c25 */ /* 0x000fc8000f8e0002 */
[----:B------:R-:W-:Y:S01]  /*cd50*/  IMAD R6, R27, UR5, R6 ;  /* 0x000000051b067c24 */ /* 0x000fe2000f8e0206 */
[----:B------:R-:W-:-:S03]  /*cd60*/  ULDC.64 UR4, c[0x0][0x2d0] ;  /* 0x0000b40000047ab9 */ /* 0x000fc60000000a00 */
[----:B------:R-:W-:Y:S01]  /*cd70*/  IMAD.IADD R3, R3, 0x1, R6 ;  /* 0x0000000103037824 */ /* 0x000fe200078e0206 */
[----:B------:R-:W-:Y:S01]  /*cd80*/  SHF.R.S32.HI R6, RZ, 0x1f, R4 ;  /* 0x0000001fff067819 */ /* 0x000fe20000011404 */
[----:B------:R-:W-:-:S04]  /*cd90*/  IMAD.WIDE.U32 R2, R4, UR4, R2 ;  /* 0x0000000404027c25 */ /* 0x000fc8000f8e0002 */
[----:B------:R-:W-:-:S04]  /*cda0*/  IMAD R6, R6, UR4, RZ ;  /* 0x0000000406067c24 */ /* 0x000fc8000f8e02ff */
[----:B------:R-:W-:Y:S01]  /*cdb0*/  IMAD R6, R4, UR5, R6 ;  /* 0x0000000504067c24 */ /* 0x000fe2000f8e0206 */
[----:B------:R-:W-:Y:S01]  /*cdc0*/  SHF.R.S32.HI R4, RZ, 0x1f, R0 ;  /* 0x0000001fff047819 */ /* 0x000fe20000011400 */
[----:B------:R-:W-:-:S03]  /*cdd0*/  ULDC.64 UR4, c[0x0][0x2c8] ;  /* 0x0000b20000047ab9 */ /* 0x000fc60000000a00 */
[----:B------:R-:W-:Y:S01]  /*cde0*/  IADD3 R3, R3, R6, RZ ;  /* 0x0000000603037210 */ /* 0x000fe20007ffe0ff */
        /* <DEDUP_REMOVED lines=10> */
[----:B------:R-:W-:Y:S01]  /*ce90*/  IMAD R5, R5, 0x40, R10 ;  /* 0x0000004005057824 */ /* 0x000fe200078e020a */
[----:B------:R-:W-:Y:S02]  /*cea0*/  LOP3.LUT R16, R16, 0xfffffeff, RZ, 0xc0, !PT ;  /* 0xfffffeff10107812 */ /* 0x000fe400078ec0ff */
[----:B------:R-:W2:Y:S02]  /*ceb0*/  SHFL.IDX PT, R3, R2, RZ, 0x181f ;  /* 0x00181fff02037589 */ /* 0x000ea400000e0000 */
[----:B------:R-:W-:-:S13]  /*cec0*/  ISETP.GE.AND P2, PT, R5, UR36, PT ;  /* 0x0000002405007c0c */ /* 0x000fda000bf46270 */
[----:B------:R-:W-:-:S04]  /*ced0*/  @P2 LOP3.LUT R16, R16, 0x100, RZ, 0xfc, !PT ;  /* 0x0000010010102812 */ /* 0x000fc800078efcff */
[----:B------:R-:W-:Y:S02]  /*cee0*/  LOP3.LUT R16, R16, 0xffffff7f, RZ, 0xc0, !PT ;  /* 0xffffff7f10107812 */ /* 0x000fe400078ec0ff */
[----:B0-----:R-:W-:-:S05]  /*cef0*/  @!P2 LEA R4, P0, R9, R4, 0x1 ;  /* 0x000000040904a211 */ /* 0x001fca00078008ff */
[----:B--2---:R-:W-:Y:S02]  /*cf00*/  @!P2 IMAD.X R3, RZ, RZ, R3, P0 ;  /* 0x000000ffff03a224 */ /* 0x004fe400000e0603 */
[----:B------:R-:W-:Y:S02]  /*cf10*/  @!P2 IMAD.MOV.U32 R6, RZ, RZ, R4 ;  /* 0x000000ffff06a224 */ /* 0x000fe400078e0004 */
[----:B------:R-:W-:Y:S02]  /*cf20*/  @!P2 IMAD.MOV.U32 R7, RZ, RZ, R3 ;  /* 0x000000ffff07a224 */ /* 0x000fe400078e0003 */
[----:B------:R-:W-:-:S03]  /*cf30*/  VIADD R3, R5, 0x10 ;  /* 0x0000001005037836 */ /* 0x000fc60000000000 */
[----:B------:R-:W-:Y:S01]  /*cf40*/  @!PT LDS RZ, [RZ] ;  /* 0x00000000fffff984 */ /* 0x000fe20000000800 */
[----:B------:R0:W-:Y:S02]  /*cf50*/  @!P2 LDGSTS.E.BYPASS.LTC128B.128 [R8+0x20400], desc[UR42][R6.64], !P1 ;  /* 0x204000000608afae */ /* 0x0001e4000c901d6a */
[----:B------:R-:W-:Y:S02]  /*cf60*/  ISETP.GE.AND P2, PT, R3, UR36, PT ;  /* 0x0000002403007c0c */ /* 0x000fe4000bf46270 */
[----:B------:R-:W-:Y:S04]  /*cf70*/  SHFL.IDX PT, R3, R2, 0x1, 0x181f ;  /* 0x00381f0002037f89 */ /* 0x000fe800000e0000 */
[----:B0-----:R-:W0:Y:S07]  /*cf80*/  SHFL.IDX PT, R6, R0, 0x1, 0x181f ;  /* 0x00381f0000067f89 */ /* 0x001e2e00000e0000 */
[----:B------:R-:W-:-:S04]  /*cf90*/  @P2 LOP3.LUT R16, R16, 0x80, RZ, 0xfc, !PT ;  /* 0x0000008010102812 */ /* 0x000fc800078efcff */
[----:B------:R-:W-:Y:S02]  /*cfa0*/  LOP3.LUT R16, R16, 0xffffffbf, RZ, 0xc0, !PT ;  /* 0xffffffbf10107812 */ /* 0x000fe400078ec0ff */
[----:B0-----:R-:W-:-:S05]  /*cfb0*/  @!P2 LEA R6, P0, R9, R6, 0x1 ;  /* 0x000000060906a211 */ /* 0x001fca00078008ff */
[----:B------:R-:W-:-:S04]  /*cfc0*/  @!P2 IMAD.X R3, RZ, RZ, R3, P0 ;  /* 0x000000ffff03a224 */ /* 0x000fc800000e0603 */
[----:B------:R-:W-:Y:S02]  /*cfd0*/  @!P2 IMAD.MOV.U32 R7, RZ, RZ, R3 ;  /* 0x000000ffff07a224 */ /* 0x000fe400078e0003 */
[----:B------:R-:W-:-:S03]  /*cfe0*/  VIADD R3, R5, 0x20 ;  /* 0x0000002005037836 */ /* 0x000fc60000000000 */
[----:B------:R0:W-:Y:S02]  /*cff0*/  @!P2 LDGSTS.E.BYPASS.LTC128B.128 [R8+0x20c00], desc[UR42][R6.64], !P1 ;  /* 0x20c000000608afae */ /* 0x0001e4000c901d6a */
[----:B------:R-:W-:Y:S02]  /*d000*/  ISETP.GE.AND P2, PT, R3, UR36, PT ;  /* 0x0000002403007c0c */ /* 0x000fe4000bf46270 */
[----:B------:R-:W-:Y:S04]  /*d010*/  SHFL.IDX PT, R3, R2, 0x2, 0x181f ;  /* 0x00581f0002037f89 */ /* 0x000fe800000e0000 */
[----:B0-----:R-:W0:Y:S07]  /*d020*/  SHFL.IDX PT, R6, R0, 0x2, 0x181f ;  /* 0x00581f0000067f89 */ /* 0x001e2e00000e0000 */
[----:B------:R-:W-:Y:S01]  /*d030*/  @P2 LOP3.LUT R16, R16, 0x40, RZ, 0xfc, !PT ;  /* 0x0000004010102812 */ /* 0x000fe200078efcff */
[----:B------:R-:W2:Y:S01]  /*d040*/  SHFL.IDX PT, R0, R0, 0x3, 0x181f ;  /* 0x00781f0000007f89 */ /* 0x000ea200000e0000 */
[----:B0-----:R-:W-:-:S05]  /*d050*/  @!P2 LEA R6, P0, R9, R6, 0x1 ;  /* 0x000000060906a211 */ /* 0x001fca00078008ff */
[----:B------:R-:W-:-:S05]  /*d060*/  @!P2 IMAD.X R3, RZ, RZ, R3, P0 ;  /* 0x000000ffff03a224 */ /* 0x000fca00000e0603 */
[----:B------:R-:W-:Y:S02]  /*d070*/  @!P2 MOV R7, R3 ;  /* 0x000000030007a202 */ /* 0x000fe40000000f00 */
[----:B------:R0:W3:Y:S04]  /*d080*/  SHFL.IDX PT, R3, R2, 0x3, 0x181f ;  /* 0x00781f0002037f89 */ /* 0x0000e800000e0000 */
[----:B--2---:R0:W-:Y:S02]  /*d090*/  @!P2 LDGSTS.E.BYPASS.LTC128B.128 [R8+0x21400], desc[UR42][R6.64], !P1 ;  /* 0x214000000608afae */ /* 0x0041e4000c901d6a */
.L_x_3513:
[----:B------:R-:W-:Y:S01]  /*d0a0*/  VIADD R5, R5, 0x30 ;  /* 0x0000003005057836 */ /* 0x000fe20000000000 */
[----:B------:R-:W-:-:S04]  /*d0b0*/  LOP3.LUT R16, R16, 0xfffff7ff, RZ, 0xc0, !PT ;  /* 0xfffff7ff10107812 */ /* 0x000fc800078ec0ff */
[----:B------:R-:W-:-:S13]  /*d0c0*/  ISETP.GE.AND P2, PT, R5, UR36, PT ;  /* 0x0000002405007c0c */ /* 0x000fda000bf46270 */
[----:B0-----:R-:W-:Y:S02]  /*d0d0*/  @!P2 LEA R2, P0, R9, R0, 0x1 ;  /* 0x000000000902a211 */ /* 0x001fe400078008ff */
[----:B------:R-:W-:-:S03]  /*d0e0*/  @P2 LOP3.LUT R16, R16, 0x800, RZ, 0xfc, !PT ;  /* 0x0000080010102812 */ /* 0x000fc600078efcff */
[----:B---3--:R-:W-:-:S05]  /*d0f0*/  @!P2 IMAD.X R3, RZ, RZ, R3, P0 ;  /* 0x000000ffff03a224 */ /* 0x008fca00000e0603 */
[----:B------:R-:W-:Y:S01]  /*d100*/  @!PT LDS RZ, [RZ] ;  /* 0x00000000fffff984 */ /* 0x000fe20000000800 */
[----:B------:R-:W-:Y:S01]  /*d110*/  @!PT LDS RZ, [RZ] ;  /* 0x00000000fffff984 */ /* 0x000fe20000000800 */
[----:B------:R-:W-:Y:S01]  /*d120*/  @!PT LDS RZ, [RZ] ;  /* 0x00000000fffff984 */ /* 0x000fe20000000800 */
[----:B------:R0:W-:Y:S01]  /*d130*/  @!P2 LDGSTS.E.BYPASS.LTC128B.128 [R8+0x21c00], desc[UR42][R2.64], !P1 ;  /* 0x21c000000208afae */ /* 0x0001e2000c901d6a */
[----:B------:R-:W-:Y:S01]  /*d140*/  NOP ;  /* 0x0000000000007918 */ /* 0x000fe20000000000 */
[----:B------:R-:W-:Y:S02]  /*d150*/  SYNCS.ARRIVE.TRANS64.RED.A0T1 RZ, [UR37+0x38800], RZ ;  /* 0x038800ffffff79a7 */ /* 0x000fe40008200425 */
[----:B------:R-:W-:Y:S01]  /*d160*/  ARRIVES.LDGSTSBAR.64.TRANSCNT [UR37+0x38800] ;  /* 0x03880000ff0079b0 */ /* 0x000fe20008000aa5 */
[----:B------:R-:W-:Y:S01]  /*d170*/  NOP ;  /* 0x0000000000007918 */ /* 0x000fe20000000000 */
[----:B------:R-:W-:Y:S02]  /*d180*/  UIADD3 UR4, UR37, 0x26400, URZ ;  /* 0x0002640025047890 */ /* 0x000fe4000fffe03f */
[----:B------:R-:W-:Y:S02]  /*d190*/  SYNCS.ARRIVE.TRANS64.A1T0 RZ, [UR37+0x38800], RZ ;  /* 0x038800ffffff79a7 */ /* 0x000fe40008100025 */
[----:B------:R-:W-:-:S06]  /*d1a0*/  ULOP3.LUT UP0, URZ, UR4, 0x3ff, URZ, 0xc0, !UPT ;  /* 0x000003ff043f7892 */ /* 0x000fcc000f80c03f */
[----:B------:R-:W-:-:S13]  /*d1b0*/  PLOP3.LUT P0, PT, PT, PT, UP0, 0x80, 0x0 ;  /* 0x000000000000781c */ /* 0x000fda0003f0f008 */
[----:B0-----:R-:W-:Y:S05]  /*d1c0*/  @!P0 BRA `(.L_x_3451) ;  /* 0x0000000000408947 */ /* 0x001fea0003800000 */
        /* <DEDUP_REMOVED lines=16> */
.L_x_3451:
[----:B------:R-:W2:Y:S01]  /*d2d0*/  LDL.LU R20, [R1+0x10] ;  /* 0x0000100001147983 */ /* 0x000ea20000300800 */
[----:B------:R-:W0:Y:S01]  /*d2e0*/  LDC R2, c[0x0][0x448] ;  /* 0x00011200ff027b82 */ /* 0x000e220000000800 */
[----:B------:R-:W-:Y:S01]  /*d2f0*/  ULDC.64 UR4, c[0x0][0x3d8] ;  /* 0x0000f60000047ab9 */ /* 0x000fe20000000a00 */
[----:B------:R-:W-:Y:S01]  /*d300*/  MOV R0, R34 ;  /* 0x0000002200007202 */ /* 0x000fe20000000f00 */
[----:B------:R3:W5:Y:S01]  /*d310*/  LDL R9, [R1+0x8] ;  /* 0x0000080001097983 */ /* 0x0007620000100800 */
[----:B------:R-:W-:Y:S01]  /*d320*/  IMAD R4, R26, UR4, RZ ;  /* 0x000000041a047c24 */ /* 0x000fe2000f8e02ff */
[C---:B------:R-:W-:Y:S02]  /*d330*/  LOP3.LUT P5, RZ, R16.reuse, 0x200000, RZ, 0xc0, !PT ;  /* 0x0020000010ff7812 */ /* 0x040fe400078ac0ff */
[----:B------:R3:W5:Y:S01]  /*d340*/  LDL R8, [R1+0x4] ;  /* 0x0000040001087983 */ /* 0x0007620000100800 */
[----:B------:R-:W-:Y:S01]  /*d350*/  IMAD R4, R19, UR5, R4 ;  /* 0x0000000513047c24 */ /* 0x000fe2000f8e0204 */
[----:B------:R-:W-:-:S02]  /*d360*/  LOP3.LUT P4, RZ, R16, 0x100000, RZ, 0xc0, !PT ;  /* 0x0010000010ff7812 */ /* 0x000fc4000788c0ff */
[C---:B------:R-:W-:Y:S02]  /*d370*/  LOP3.LUT P3, RZ, R16.reuse, 0x80000, RZ, 0xc0, !PT ;  /* 0x0008000010ff7812 */ /* 0x040fe4000786c0ff */
[----:B------:R-:W-:Y:S02]  /*d380*/  LOP3.LUT P2, RZ, R16, 0x40000, RZ, 0xc0, !PT ;  /* 0x0004000010ff7812 */ /* 0x000fe4000784c0ff */
[----:B0-----:R-:W-:-:S13]  /*d390*/  ISETP.NE.AND P6, PT, R2, 0x1, PT ;  /* 0x000000010200780c */ /* 0x001fda0003fc5270 */
[----:B------:R-:W0:Y:S08]  /*d3a0*/  @P6 LDC R3, c[0x0][0x44c] ;  /* 0x00011300ff036b82 */ /* 0x000e300000000800 */
[----:B------:R-:W4:Y:S01]  /*d3b0*/  @P6 LDC R2, c[0x0][0x450] ;  /* 0x00011400ff026b82 */ /* 0x000f220000000800 */
[----:B0-----:R-:W-:-:S05]  /*d3c0*/  @P6 IMAD.HI.U32 R3, R34, R3, RZ ;  /* 0x0000000322036227 */ /* 0x001fca00078e00ff */
[----:B----4-:R-:W-:Y:S01]  /*d3d0*/  @P6 SHF.R.U32.HI R0, RZ, R2, R3 ;  /* 0x00000002ff006219 */ /* 0x010fe20000011603 */
[----:B------:R-:W-:Y:S01]  /*d3e0*/  IMAD.WIDE.U32 R2, R19, UR4, RZ ;  /* 0x0000000413027c25 */ /* 0x000fe2000f8e00ff */
[----:B------:R-:W-:-:S03]  /*d3f0*/  ULDC.64 UR4, c[0x0][0x3e0] ;  /* 0x0000f80000047ab9 */ /* 0x000fc60000000a00 */
[----:B------:R-:W-:Y:S01]  /*d400*/  IMAD.IADD R3, R3, 0x1, R4 ;  /* 0x0000000103037824 */ /* 0x000fe200078e0204 */
[----:B------:R-:W0:Y:S01]  /*d410*/  S2R R21, SR_TID.X ;  /* 0x0000000000157919 */ /* 0x000e220000002100 */
[----:B------:R-:W-:Y:S01]  /*d420*/  IMAD.WIDE.U32 R2, R27, UR4, R2 ;  /* 0x000000041b027c25 */ /* 0x000fe2000f8e0002 */
[----:B------:R-:W-:-:S03]  /*d430*/  SHF.R.S32.HI R5, RZ, 0x1f, R0 ;  /* 0x0000001fff057819 */ /* 0x000fc60000011400 */
[----:B0-----:R-:W-:-:S05]  /*d440*/  IMAD.SHL.U32 R21, R21, 0x8, RZ ;  /* 0x0000000815157824 */ /* 0x001fca00078e00ff */
[----:B------:R-:W-:Y:S01]  /*d450*/  LOP3.LUT R21, R21, 0x38, RZ, 0xc0, !PT ;  /* 0x0000003815157812 */ /* 0x000fe200078ec0ff */
[----:B--2---:R-:W-:Y:S01]  /*d460*/  IMAD R4, R20, UR4, RZ ;  /* 0x0000000414047c24 */ /* 0x004fe2000f8e02ff */
[----:B------:R-:W-:-:S03]  /*d470*/  ULDC UR4, c[0x0][0x448] ;  /* 0x0001120000047ab9 */ /* 0x000fc60000000800 */
[----:B------:R-:W-:-:S04]  /*d480*/  IMAD R4, R27, UR5, R4 ;  /* 0x000000051b047c24 */ /* 0x000fc8000f8e0204 */
[----:B------:R-:W-:Y:S02]  /*d490*/  IMAD.IADD R3, R3, 0x1, R4 ;  /* 0x0000000103037824 */ /* 0x000fe400078e0204 */
[----:B------:R-:W-:-:S04]  /*d4a0*/  IMAD.MOV R4, RZ, RZ, -R0 ;  /* 0x000000ffff047224 */ /* 0x000fc800078e0a00 */
[----:B------:R-:W-:Y:S01]  /*d4b0*/  IMAD R4, R4, UR4, R34 ;  /* 0x0000000404047c24 */ /* 0x000fe2000f8e0222 */
[----:B------:R-:W-:Y:S02]  /*d4c0*/  ULDC.64 UR4, c[0x0][0x3d0] ;  /* 0x0000f40000047ab9 */ /* 0x000fe40000000a00 */
[----:B------:R-:W-:Y:S02]  /*d4d0*/  IMAD R5, R5, UR4, RZ ;  /* 0x0000000405057c24 */ /* 0x000fe4000f8e02ff */
[----:B------:R-:W-:-:S04]  /*d4e0*/  IMAD.WIDE.U32 R2, R0, UR4, R2 ;  /* 0x0000000400027c25 */ /* 0x000fc8000f8e0002 */
[----:B------:R-:W-:Y:S01]  /*d4f0*/  IMAD R5, R0, UR5, R5 ;  /* 0x0000000500057c24 */ /* 0x000fe2000f8e0205 */
[----:B------:R-:W-:Y:S01]  /*d500*/  SHF.R.S32.HI R0, RZ, 0x1f, R4 ;  /* 0x0000001fff007819 */ /* 0x000fe20000011404 */
[----:B------:R-:W-:Y:S02]  /*d510*/  ULDC.64 UR4, c[0x0][0x3c8] ;  /* 0x0000f20000047ab9 */ /* 0x000fe40000000a00 */
[----:B------:R-:W-:Y:S02]  /*d520*/  IMAD.IADD R3, R3, 0x1, R5 ;  /* 0x0000000103037824 */ /* 0x000fe400078e0205 */
[----:B------:R-:W-:Y:S02]  /*d530*/  IMAD R0, R0, UR4, RZ ;  /* 0x0000000400007c24 */ /* 0x000fe4000f8e02ff */
[----:B------:R-:W-:-:S04]  /*d540*/  IMAD.WIDE.U32 R2, R4, UR4, R2 ;  /* 0x0000000404027c25 */ /* 0x000fc8000f8e0002 */
[----:B------:R-:W-:Y:S01]  /*d550*/  IMAD R0, R4, UR5, R0 ;  /* 0x0000000504007c24 */ /* 0x000fe2000f8e0200 */
[----:B------:R-:W-:-:S03]  /*d560*/  ULDC.64 UR4, c[0x0][0x390] ;  /* 0x0000e40000047ab9 */ /* 0x000fc60000000a00 */
[----:B------:R-:W-:Y:S01]  /*d570*/  IMAD.IADD R4, R3, 0x1, R0 ;  /* 0x0000000103047824 */ /* 0x000fe200078e0200 */
[----:B------:R-:W-:Y:S01]  /*d580*/  LEA R0, P0, R2, UR4, 0x1 ;  /* 0x0000000402007c11 */ /* 0x000fe2000f8008ff */
[----:B------:R-:W-:-:S03]  /*d590*/  UMOV UR4, 0xffffffff ;  /* 0xffffffff00047882 */ /* 0x000fc60000000000 */
[----:B------:R-:W-:Y:S02]  /*d5a0*/  LEA.HI.X R4, R2, UR5, R4, 0x1, P0 ;  /* 0x0000000502047c11 */ /* 0x000fe400080f0c04 */
[----:B------:R-:W-:Y:S01]  /*d5b0*/  LEA R20, R29, UR37, 0x1 ;  /* 0x000000251d147c11 */ /* 0x000fe2000f8e08ff */
[----:B---3--:R-:W-:Y:S06]  /*d5c0*/  BRA.DIV UR4, `(.L_x_3452) ;  /* 0x0000003204607947 */ /* 0x008fec000b800000 */
[----:B------:R-:W-:Y:S01]  /*d5d0*/  LOP3.LUT P1, RZ, R16, 0x40, RZ, 0xc0, !PT ;  /* 0x0000004010ff7812 */ /* 0x000fe2000782c0ff */
[----:B------:R-:W0:Y:S01]  /*d5e0*/  SHFL.IDX PT, R3, R0, RZ, 0x181f ;  /* 0x00181fff00037589 */ /* 0x000e2200000e0000 */
[----:B------:R-:W-:Y:S02]  /*d5f0*/  LOP3.LUT R22, R22, 0xfbffffff, RZ, 0xc0, !PT ;  /* 0xfbffffff16167812 */ /* 0x000fe400078ec0ff */
[----:B------:R-:W-:Y:S01]  /*d600*/  LOP3.LUT P6, RZ, R16, 0x400000, RZ, 0xc0, !PT ;  /* 0x0040000010ff7812 */ /* 0x000fe200078cc0ff */
[----:B------:R-:W2:Y:S04]  /*d610*/  SHFL.IDX PT, R2, R4, RZ, 0x181f ;  /* 0x00181fff04027589 */ /* 0x000ea800000e0000 */
[----:B------:R-:W3:Y:S04]  /*d620*/  SHFL.IDX PT, R14, R0, 0x1, 0x181f ;  /* 0x00381f00000e7f89 */ /* 0x000ee800000e0000 */
[----:B------:R-:W-:Y:S01]  /*d630*/  @P1 LOP3.LUT R22, R22, 0x4000000, RZ, 0xfc, !PT ;  /* 0x0400000016161812 */ /* 0x000fe200078efcff */
[----:B------:R-:W4:Y:S01]  /*d640*/  SHFL.IDX PT, R5, R4, 0x1, 0x181f ;  /* 0x00381f0004057f89 */ /* 0x000f2200000e0000 */
[----:B------:R-:W-:-:S02]  /*d650*/  LOP3.LUT P1, RZ, R16, 0x80, RZ, 0xc0, !PT ;  /* 0x0000008010ff7812 */ /* 0x000fc4000782c0ff */
[----:B------:R-:W-:-:S11]  /*d660*/  LOP3.LUT R22, R22, 0xf7ffffff, RZ, 0xc0, !PT ;  /* 0xf7ffffff16167812 */ /* 0x000fd600078ec0ff */
[----:B------:R-:W-:Y:S02]  /*d670*/  @P1 LOP3.LUT R22, R22, 0x8000000, RZ, 0xfc, !PT ;  /* 0x0800000016161812 */ /* 0x000fe400078efcff */
[----:B------:R-:W-:-:S13]  /*d680*/  LOP3.LUT P1, RZ, R16, 0x100, RZ, 0xc0, !PT ;  /* 0x0000010010ff7812 */ /* 0x000fda000782c0ff */
[----:B0-----:R-:W-:-:S05]  /*d690*/  @!P1 LEA R3, P0, R21, R3, 0x1 ;  /* 0x0000000315039211 */ /* 0x001fca00078008ff */
[----:B--2---:R-:W-:Y:S01]  /*d6a0*/  @!P1 IMAD.X R2, RZ, RZ, R2, P0 ;  /* 0x000000ffff029224 */ /* 0x004fe200000e0602 */
[----:B------:R-:W-:-:S04]  /*d6b0*/  LOP3.LUT P0, RZ, R16, 0x800000, RZ, 0xc0, !PT ;  /* 0x0080000010ff7812 */ /* 0x000fc8000780c0ff */
[----:B------:R-:W-:-:S04]  /*d6c0*/  @!P1 LOP3.LUT R3, R3, R2, RZ, 0x3c, !PT ;  /* 0x0000000203039212 */ /* 0x000fc800078e3cff */
[----:B------:R-:W-:-:S04]  /*d6d0*/  @!P1 LOP3.LUT R2, R3, R2, RZ, 0x3c, !PT ;  /* 0x0000000203029212 */ /* 0x000fc800078e3cff */
[----:B------:R-:W-:-:S05]  /*d6e0*/  @!P1 LOP3.LUT R3, R3, R2, RZ, 0x3c, !PT ;  /* 0x0000000203039212 */ /* 0x000fca00078e3cff */
[----:B------:R-:W-:Y:S01]  /*d6f0*/  @!P1 LDGSTS.E.BYPASS.LTC128B.128 [R20+0x26400], desc[UR42][R2.64], !P0 ;  /* 0x2640000002149fae */ /* 0x000fe2000c101d6a */
[----:B-----5:R-:W-:-:S03]  /*d700*/  @!P1 ISETP.NE.U32.AND P0, PT, R9, RZ, PT ;  /* 0x000000ff0900920c */ /* 0x020fc60003f05070 */
[----:B------:R-:W-:Y:S04]  /*d710*/  @!P1 LDGSTS.E.BYPASS.LTC128B.128 [R20+0x28400], desc[UR42][R2.64+0x80], !P6 ;  /* 0x2840008002149fae */ /* 0x000fe8000f101d6a */
[----:B------:R-:W-:Y:S04]  /*d720*/  @!P1 LDGSTS.E.BYPASS.LTC128B.128 [R20+0x2a400], desc[UR42][R2.64+0x100], !P5 ;  /* 0x2a40010002149fae */ /* 0x000fe8000e901d6a */
[----:B------:R-:W-:Y:S04]  /*d730*/  @!P1 LDGSTS.E.BYPASS.LTC128B.128 [R20+0x2c400], desc[UR42][R2.64+0x180], !P4 ;  /* 0x2c40018002149fae */ /* 0x000fe8000e101d6a */
[----:B------:R-:W-:Y:S04]  /*d740*/  @!P1 LDGSTS.E.BYPASS.LTC128B.128 [R20+0x2e400], desc[UR42][R2.64+0x200], !P3 ;  /* 0x2e40020002149fae */ /* 0x000fe8000d901d6a */
[----:B------:R-:W-:Y:S04]  /*d750*/  @!P1 LDGSTS.E.BYPASS.LTC128B.128 [R20+0x30400], desc[UR42][R2.64+0x280], !P2 ;  /* 0x3040028002149fae */ /* 0x000fe8000d101d6a */
[----:B------:R-:W-:Y:S01]  /*d760*/  @!P1 LDGSTS.E.BYPASS.LTC128B.128 [R20+0x32400], desc[UR42][R2.64+0x300], P0 ;  /* 0x3240030002149fae */ /* 0x000fe20008101d6a */
[----:B------:R-:W-:-:S13]  /*d770*/  @!P1 ISETP.NE.U32.AND P0, PT, R8, RZ, PT ;  /* 0x000000ff0800920c */ /* 0x000fda0003f05070 */
[----:B------:R0:W-:Y:S01]  /*d780*/  @!P1 LDGSTS.E.BYPASS.LTC128B.128 [R20+0x34400], desc[UR42][R2.64+0x380], P0 ;  /* 0x3440038002149fae */ /* 0x0001e20008101d6a */
[----:B------:R-:W-:-:S13]  /*d790*/  LOP3.LUT P1, RZ, R22, 0x8000000, RZ, 0xc0, !PT ;  /* 0x0800000016ff7812 */ /* 0x000fda000782c0ff */
[----:B---3--:R-:W-:Y:S02]  /*d7a0*/  @!P1 LEA R6, P0, R21, R14, 0x1 ;  /* 0x0000000e15069211 */ /* 0x008fe400078008ff */
[----:B------:R-:W2:Y:S03]  /*d7b0*/  SHFL.IDX PT, R14, R0, 0x2, 0x181f ;  /* 0x00581f00000e7f89 */ /* 0x000ea600000e0000 */
[----:B----4-:R-:W-:Y:S01]  /*d7c0*/  @!P1 IMAD.X R7, RZ, RZ, R5, P0 ;  /* 0x000000ffff079224 */ /* 0x010fe200000e0605 */
[----:B------:R-:W-:Y:S01]  /*d7d0*/  LOP3.LUT P0, RZ, R16, 0x800000, RZ, 0xc0, !PT ;  /* 0x0080000010ff7812 */ /* 0x000fe2000780c0ff */
[----:B0-----:R-:W-:Y:S01]  /*d7e0*/  @!P1 IMAD.MOV.U32 R2, RZ, RZ, R6 ;  /* 0x000000ffff029224 */ /* 0x001fe200078e0006 */
[----:B------:R-:W0:Y:S01]  /*d7f0*/  SHFL.IDX PT, R5, R4, 0x2, 0x181f ;  /* 0x00581f0004057f89 */ /* 0x000e2200000e0000 */
[----:B------:R-:W-:-:S03]  /*d800*/  @!P1 IMAD.MOV.U32 R3, RZ, RZ, R7 ;  /* 0x000000ffff039224 */ /* 0x000fc600078e0007 */
[----:B------:R-:W3:Y:S07]  /*d810*/  SHFL.IDX PT, R4, R4, 0x3, 0x181f ;  /* 0x00781f0004047f89 */ /* 0x000eee00000e0000 */
[----:B------:R-:W-:Y:S01]  /*d820*/  @!P1 LDGSTS.E.BYPASS.LTC128B.128 [R20+0x26c00], desc[UR42][R2.64], !P0 ;  /* 0x26c0000002149fae */ /* 0x000fe2000c101d6a */
[----:B------:R-:W-:-:S03]  /*d830*/  @!P1 ISETP.NE.U32.AND P0, PT, R9, RZ, PT ;  /* 0x000000ff0900920c */ /* 0x000fc60003f05070 */
        /* <DEDUP_REMOVED lines=9> */
[----:B--2---:R-:W-:Y:S02]  /*d8d0*/  @!P1 LEA R6, P0, R21, R14, 0x1 ;  /* 0x0000000e15069211 */ /* 0x004fe400078008ff */
[----:B------:R2:W1:Y:S02]  /*d8e0*/  SHFL.IDX PT, R14, R0, 0x3, 0x181f ;  /* 0x00781f00000e7f89 */ /* 0x00046400000e0000 */
[----:B----4-:R-:W-:Y:S01]  /*d8f0*/  @!P1 MOV R2, R6 ;  /* 0x0000000600029202 */ /* 0x010fe20000000f00 */
[----:B0-----:R-:W-:Y:S01]  /*d900*/  @!P1 IMAD.X R7, RZ, RZ, R5, P0 ;  /* 0x000000ffff079224 */ /* 0x001fe200000e0605 */
[----:B------:R-:W-:-:S03]  /*d910*/  LOP3.LUT P0, RZ, R16, 0x800000, RZ, 0xc0, !PT ;  /* 0x0080000010ff7812 */ /* 0x000fc6000780c0ff */
[----:B------:R-:W-:-:S10]  /*d920*/  @!P1 IMAD.MOV.U32 R3, RZ, RZ, R7 ;  /* 0x000000ffff039224 */ /* 0x000fd400078e0007 */
[----:B------:R2:W-:Y:S01]  /*d930*/  @!P1 LDGSTS.E.BYPASS.LTC128B.128 [R20+0x27400], desc[UR42][R2.64], !P0 ;  /* 0x2740000002149fae */ /* 0x0005e2000c101d6a */
[----:B------:R-:W-:-:S03]  /*d940*/  @!P1 ISETP.NE.U32.AND P0, PT, R9, RZ, PT ;  /* 0x000000ff0900920c */ /* 0x000fc60003f05070 */
[----:B------:R2:W-:Y:S04]  /*d950*/  @!P1 LDGSTS.E.BYPASS.LTC128B.128 [R20+0x29400], desc[UR42][R2.64+0x80], !P6 ;  /* 0x2940008002149fae */ /* 0x0005e8000f101d6a */
[----:B------:R2:W-:Y:S04]  /*d960*/  @!P1 LDGSTS.E.BYPASS.LTC128B.128 [R20+0x2b400], desc[UR42][R2.64+0x100], !P5 ;  /* 0x2b40010002149fae */ /* 0x0005e8000e901d6a */
[----:B------:R2:W-:Y:S04]  /*d970*/  @!P1 LDGSTS.E.BYPASS.LTC128B.128 [R20+0x2d400], desc[UR42][R2.64+0x180], !P4 ;  /* 0x2d40018002149fae */ /* 0x0005e8000e101d6a */
[----:B------:R2:W-:Y:S04]  /*d980*/  @!P1 LDGSTS.E.BYPASS.LTC128B.128 [R20+0x2f400], desc[UR42][R2.64+0x200], !P3 ;  /* 0x2f40020002149fae */ /* 0x0005e8000d901d6a */
[----:B------:R2:W-:Y:S04]  /*d990*/  @!P1 LDGSTS.E.BYPASS.LTC128B.128 [R20+0x31400], desc[UR42][R2.64+0x280], !P2 ;  /* 0x3140028002149fae */ /* 0x0005e8000d101d6a */
[----:B------:R2:W-:Y:S01]  /*d9a0*/  @!P1 LDGSTS.E.BYPASS.LTC128B.128 [R20+0x33400], desc[UR42][R2.64+0x300], P0 ;  /* 0x3340030002149fae */ /* 0x0005e20008101d6a */
[----:B------:R-:W-:-:S13]  /*d9b0*/  @!P1 ISETP.NE.U32.AND P0, PT, R8, RZ, PT ;  /* 0x000000ff0800920c */ /* 0x000fda0003f05070 */
[----:B-1-3--:R2:W-:Y:S02]  /*d9c0*/  @!P1 LDGSTS.E.BYPASS.LTC128B.128 [R20+0x35400], desc[UR42][R2.64+0x380], P0 ;  /* 0x3540038002149fae */ /* 0x00a5e40008101d6a */
.L_x_3523:
[----:B--2---:R-:W2:Y:S01]  /*d9d0*/  LDL R0, [R1+0x1c] ;  /* 0x00001c0001007983 */ /* 0x004ea20000100800 */
[C---:B------:R-:W-:Y:S02]  /*d9e0*/  LOP3.LUT P1, RZ, R16.reuse, 0x800, RZ, 0xc0, !PT ;  /* 0x0000080010ff7812 */ /* 0x040fe4000782c0ff */
[----:B------:R-:W-:-:S11]  /*d9f0*/  LOP3.LUT P6, RZ, R16, 0x400000, RZ, 0xc0, !PT ;  /* 0x0040000010ff7812 */ /* 0x000fd600078cc0ff */
[----:B0-----:R-:W-:-:S05]  /*da00*/  @!P1 LEA R2, P0, R21, R14, 0x1 ;  /* 0x0000000e15029211 */ /* 0x001fca00078008ff */
[----:B------:R-:W-:Y:S01]  /*da10*/  @!P1 IMAD.X R3, RZ, RZ, R4, P0 ;  /* 0x000000ffff039224 */ /* 0x000fe200000e0604 */
[----:B------:R-:W-:-:S13]  /*da20*/  LOP3.LUT P0, RZ, R16, 0x800000, RZ, 0xc0, !PT ;  /* 0x0080000010ff7812 */ /* 0x000fda000780c0ff */
[----:B------:R-:W-:Y:S01]  /*da30*/  @!PT LDS RZ, [RZ] ;  /* 0x00000000fffff984 */ /* 0x000fe20000000800 */
[----:B------:R-:W-:Y:S01]  /*da40*/  @!PT LDS RZ, [RZ] ;  /* 0x00000000fffff984 */ /* 0x000fe20000000800 */
[----:B------:R-:W-:Y:S01]  /*da50*/  @!PT LDS RZ, [RZ] ;  /* 0x00000000fffff984 */ /* 0x000fe20000000800 */
        /* <DEDUP_REMOVED lines=9> */
[----:B------:R0:W-:Y:S01]  /*daf0*/  @!P1 LDGSTS.E.BYPASS.LTC128B.128 [R20+0x35c00], desc[UR42][R2.64+0x380], P0 ;  /* 0x35c0038002149fae */ /* 0x0001e20008101d6a */
        /* <DEDUP_REMOVED lines=8> */
[----:B------:R-:W1:Y:S03]  /*db80*/  SYNCS.PHASECHK.TRANS64.TRYWAIT P0, [UR37+0x38820], R0 ;  /* 0x03882000ff0075a7 */ /* 0x000e660008000165 */
[----:B01----:R-:W-:Y:S05]  /*db90*/  @!P0 BRA `(.L_x_3454) ;  /* 0x0000003000d48947 */ /* 0x003fea0003800000 */
.L_x_3524:
[----:B------:R-:W-:Y:S05]  /*dba0*/  BSYNC B0 ;  /* 0x0000000000007941 */ /* 0x000fea0003800000 */
.L_x_3453:
[----:B------:R-:W-:-:S04]  /*dbb0*/  LOP3.LUT R2, R37, 0x2, RZ, 0xfc, !PT ;  /* 0x0000000225027812 */ /* 0x000fc800078efcff */
[----:B------:R-:W-:-:S13]  /*dbc0*/  ISETP.NE.AND P0, PT, R2, 0x3, PT ;  /* 0x000000030200780c */ /* 0x000fda0003f05270 */
[----:B------:R-:W-:Y:S05]  /*dbd0*/  @!P0 BRA `(.L_x_3455) ;  /* 0x0000000000048947 */ /* 0x000fea0003800000 */
[----:B------:R-:W-:Y:S01]  /*dbe0*/  BPT.TRAP 0x1 ;  /* 0x000000040000795c */ /* 0x000fe20000300000 */
.L_x_3455:
[----:B0-----:R-:W-:Y:S01]  /*dbf0*/  SHF.L.U32 R0, R23, 0x1f, RZ ;  /* 0x0000001f17007819 */ /* 0x001fe200000006ff */
[----:B------:R-:W-:Y:S03]  /*dc00*/  BSSY B0, `(.L_x_3456) ;  /* 0x0000003000007945 */ /* 0x000fe60003800000 */
[----:B------:R-:W0:Y:S02]  /*dc10*/  SYNCS.PHASECHK.TRANS64.TRYWAIT P0, [R25+URZ+0x38860], R0 ;  /* 0x03886000190075a7 */ /* 0x000e24000800017f */
[----:B0-----:R-:W-:Y:S05]  /*dc20*/  @!P0 BRA `(.L_x_3457) ;  /* 0x0000003000c88947 */ /* 0x001fea0003800000 */
.L_x_3525:
[----:B------:R-:W-:Y:S05]  /*dc30*/  BSYNC B0 ;  /* 0x0000000000007941 */ /* 0x000fea0003800000 */
.L_x_3456:
[----:B------:R-:W0:Y:S01]  /*dc40*/  LDL.LU R3, [R1+0x14] ;  /* 0x0000140001037983 */ /* 0x000e220000300800 */
[----:B------:R-:W-:-:S03]  /*dc50*/  ULDC.64 UR4, c[0x0][0x328] ;  /* 0x0000ca0000047ab9 */ /* 0x000fc60000000a00 */
[----:B------:R-:W2:Y:S04]  /*dc60*/  LDL.LU R2, [R1] ;  /* 0x0000000001027983 */ /* 0x000ea80000300800 */
[----:B------:R-:W3:Y:S01]  /*dc70*/  LDL.LU R4, [R1+0x18] ;  /* 0x0000180001047983 */ /* 0x000ee20000300800 */
[----:B------:R-:W-:Y:S02]  /*dc80*/  IMAD R9, R18, 0x8000, R29 ;  /* 0x0000800012097824 */ /* 0x000fe400078e021d */
[----:B0-----:R-:W-:-:S04]  /*dc90*/  IMAD R0, R3, UR4, RZ ;  /* 0x0000000403007c24 */ /* 0x001fc8000f8e02ff */
[C---:B--2---:R-:W-:Y:S02]  /*dca0*/  IMAD R5, R2.reuse, UR5, R0 ;  /* 0x0000000502057c24 */ /* 0x044fe4000f8e0200 */
[----:B------:R-:W-:Y:S01]  /*dcb0*/  IMAD.WIDE.U32 R2, R2, UR4, RZ ;  /* 0x0000000402027c25 */ /* 0x000fe2000f8e00ff */
[----:B------:R-:W-:-:S03]  /*dcc0*/  ULDC.64 UR4, c[0x0][0x338] ;  /* 0x0000ce0000047ab9 */ /* 0x000fc60000000a00 */
[----:B------:R-:W-:Y:S02]  /*dcd0*/  IMAD.IADD R3, R3, 0x1, R5 ;  /* 0x0000000103037824 */ /* 0x000fe400078e0205 */
[----:B---3--:R-:W-:Y:S02]  /*dce0*/  IMAD R0, R4, UR4, RZ ;  /* 0x0000000404007c24 */ /* 0x008fe4000f8e02ff */
[----:B------:R-:W-:-:S04]  /*dcf0*/  IMAD.WIDE.U32 R2, R35, UR4, R2 ;  /* 0x0000000423027c25 */ /* 0x000fc8000f8e0002 */
[----:B------:R-:W-:Y:S01]  /*dd00*/  IMAD R5, R35, UR5, R0 ;  /* 0x0000000523057c24 */ /* 0x000fe2000f8e0200 */
[----:B------:R-:W-:Y:S02]  /*dd10*/  ULDC.64 UR4, c[0x0][0x330] ;  /* 0x0000cc0000047ab9 */ /* 0x000fe40000000a00 */
        /* <DEDUP_REMOVED lines=10> */
[C---:B------:R-:W-:Y:S01]  /*ddc0*/  LOP3.LUT P6, RZ, R17.reuse, 0x200, RZ, 0xc0, !PT ;  /* 0x0000020011ff7812 */ /* 0x040fe200078cc0ff */
[----:B------:R-:W0:Y:S01]  /*ddd0*/  S2R R2, SR_TID.X ;  /* 0x0000000000027919 */ /* 0x000e220000002100 */
[----:B------:R-:W-:Y:S02]  /*dde0*/  LOP3.LUT R17, R17, 0xfbffffff, RZ, 0xc0, !PT ;  /* 0xfbffffff11117812 */ /* 0x000fe400078ec0ff */
[----:B------:R-:W-:Y:S01]  /*ddf0*/  LOP3.LUT R22, R22, 0xfffffffe, RZ, 0xc0, !PT ;  /* 0xfffffffe16167812 */ /* 0x000fe200078ec0ff */
[----:B------:R-:W1:Y:S01]  /*de00*/  SHFL.IDX PT, R14, R8, RZ, 0x181f ;  /* 0x00181fff080e7589 */ /* 0x000e6200000e0000 */
[----:B------:R-:W-:Y:S02]  /*de10*/  LEA R9, R9, UR37, 0x1 ;  /* 0x0000002509097c11 */ /* 0x000fe4000f8e08ff */
[C---:B------:R-:W-:Y:S01]  /*de20*/  LOP3.LUT P4, RZ, R16.reuse, 0x20000000, RZ, 0xc0, !PT ;  /* 0x2000000010ff7812 */ /* 0x040fe2000788c0ff */
[----:B------:R-:W2:Y:S01]  /*de30*/  SHFL.IDX PT, R3, R10, RZ, 0x181f ;  /* 0x00181fff0a037589 */ /* 0x000ea200000e0000 */
[----:B------:R-:W-:-:S02]  /*de40*/  LOP3.LUT P3, RZ, R16, 0x10000000, RZ, 0xc0, !PT ;  /* 0x1000000010ff7812 */ /* 0x000fc4000786c0ff */
[C---:B------:R-:W-:Y:S01]  /*de50*/  LOP3.LUT P2, RZ, R16.reuse, 0x8000000, RZ, 0xc0, !PT ;  /* 0x0800000010ff7812 */ /* 0x040fe2000784c0ff */
[----:B------:R-:W-:Y:S01]  /*de60*/  SHFL.IDX PT, R20, R10, 0x2, 0x181f ;  /* 0x00581f000a147f89 */ /* 0x000fe200000e0000 */
[----:B------:R-:W-:Y:S02]  /*de70*/  @P6 LOP3.LUT R17, R17, 0x4000000, RZ, 0xfc, !PT ;  /* 0x0400000011116812 */ /* 0x000fe400078efcff */
[----:B------:R-:W-:Y:S02]  /*de80*/  LOP3.LUT P1, RZ, R16, 0x4000000, RZ, 0xc0, !PT ;  /* 0x0400000010ff7812 */ /* 0x000fe4000782c0ff */
[C---:B------:R-:W-:Y:S02]  /*de90*/  LOP3.LUT P6, RZ, R17.reuse, 0x8000, RZ, 0xc0, !PT ;  /* 0x0000800011ff7812 */ /* 0x040fe400078cc0ff */
[----:B------:R-:W-:-:S11]  /*dea0*/  LOP3.LUT R17, R17, 0xf7ffffff, RZ, 0xc0, !PT ;  /* 0xf7ffffff11117812 */ /* 0x000fd600078ec0ff */
[----:B------:R-:W-:Y:S02]  /*deb0*/  @P6 LOP3.LUT R17, R17, 0x8000000, RZ, 0xfc, !PT ;  /* 0x0800000011116812 */ /* 0x000fe400078efcff */
[----:B------:R-:W-:Y:S01]  /*dec0*/  LOP3.LUT P6, RZ, R16, 0x40000000, RZ, 0xc0, !PT ;  /* 0x4000000010ff7812 */ /* 0x000fe200078cc0ff */
[----:B0-----:R-:W-:Y:S01]  /*ded0*/  IMAD.SHL.U32 R2, R2, 0x8, RZ ;  /* 0x0000000802027824 */ /* 0x001fe200078e00ff */
[----:B------:R-:W-:-:S04]  /*dee0*/  LOP3.LUT R17, R17, 0xefffffff, RZ, 0xc0, !PT ;  /* 0xefffffff11117812 */ /* 0x000fc800078ec0ff */
[----:B------:R-:W-:-:S05]  /*def0*/  LOP3.LUT R2, R2, 0x38, RZ, 0xc0, !PT ;  /* 0x0000003802027812 */ /* 0x000fca00078ec0ff */
[----:B------:R-:W-:Y:S02]  /*df00*/  IMAD.SHL.U32 R0, R2, 0x2, RZ ;  /* 0x0000000202007824 */ /* 0x000fe400078e00ff */
[----:B------:R-:W-:Y:S01]  /*df10*/  @P6 LOP3.LUT R17, R17, 0x10000000, RZ, 0xfc, !PT ;  /* 0x1000000011116812 */ /* 0x000fe200078efcff */
[----:B------:R-:W0:Y:S01]  /*df20*/  SHFL.IDX PT, R2, R8, 0x1, 0x181f ;  /* 0x00381f0008027f89 */ /* 0x000e2200000e0000 */
[----:B------:R-:W-:Y:S02]  /*df30*/  LOP3.LUT P6, RZ, R16, 0x80000000, RZ, 0xc0, !PT ;  /* 0x8000000010ff7812 */ /* 0x000fe400078cc0ff */
[----:B------:R-:W-:Y:S02]  /*df40*/  LOP3.LUT R17, R17, 0xdfffffff, RZ, 0xc0, !PT ;  /* 0xdfffffff11117812 */ /* 0x000fe400078ec0ff */
[----:B-1----:R-:W-:Y:S02]  /*df50*/  IADD3 R4, P0, R14, R0, RZ ;  /* 0x000000000e047210 */ /* 0x002fe40007f1e0ff */
[----:B------:R-:W-:Y:S03]  /*df60*/  SHFL.IDX PT, R14, R8, 0x2, 0x181f ;  /* 0x00581f00080e7f89 */ /* 0x000fe600000e0000 */
[----:B--2---:R-:W-:-:S02]  /*df70*/  IMAD.X R5, RZ, RZ, R3, P0 ;  /* 0x000000ffff057224 */ /* 0x004fc400000e0603 */
[----:B------:R-:W1:Y:S02]  /*df80*/  SHFL.IDX PT, R3, R10, 0x1, 0x181f ;  /* 0x00381f000a037f89 */ /* 0x000e6400000e0000 */
[----:B------:R-:W-:Y:S02]  /*df90*/  @P6 LOP3.LUT R17, R17, 0x20000000, RZ, 0xfc, !PT ;  /* 0x2000000011116812 */ /* 0x000fe400078efcff */
[----:B------:R-:W2:Y:S02]  /*dfa0*/  SHFL.IDX PT, R10, R10, 0x3, 0x181f ;  /* 0x00781f000a0a7f89 */ /* 0x000ea400000e0000 */
[C---:B------:R-:W-:Y:S02]  /*dfb0*/  LOP3.LUT P6, RZ, R17.reuse, 0x1, RZ, 0xc0, !PT ;  /* 0x0000000111ff7812 */ /* 0x040fe400078cc0ff */
[----:B------:R-:W-:Y:S02]  /*dfc0*/  LOP3.LUT R17, R17, 0xbfffffff, RZ, 0xc0, !PT ;  /* 0xbfffffff11117812 */ /* 0x000fe400078ec0ff */
[----:B0-----:R-:W-:-:S09]  /*dfd0*/  IADD3 R6, P0, R2, R0, RZ ;  /* 0x0000000002067210 */ /* 0x001fd20007f1e0ff */
[----:B------:R-:W-:-:S04]  /*dfe0*/  @P6 LOP3.LUT R17, R17, 0x40000000, RZ, 0xfc, !PT ;  /* 0x4000000011116812 */ /* 0x000fc800078efcff */
[C---:B------:R-:W-:Y:S01]  /*dff0*/  LOP3.LUT P6, RZ, R17.reuse, 0x2, RZ, 0xc0, !PT ;  /* 0x0000000211ff7812 */ /* 0x040fe200078cc0ff */
[----:B-1----:R-:W-:Y:S01]  /*e000*/  IMAD.X R7, RZ, RZ, R3, P0 ;  /* 0x000000ffff077224 */ /* 0x002fe200000e0603 */
[----:B------:R-:W-:-:S11]  /*e010*/  LOP3.LUT R17, R17, 0x7fffffff, RZ, 0xc0, !PT ;  /* 0x7fffffff11117812 */ /* 0x000fd600078ec0ff */
[----:B------:R-:W-:-:S04]  /*e020*/  @P6 LOP3.LUT R17, R17, 0x80000000, RZ, 0xfc, !PT ;  /* 0x8000000011116812 */ /* 0x000fc800078efcff */
[C---:B------:R-:W-:Y:S02]  /*e030*/  LOP3.LUT P6, RZ, R17.reuse, 0x80, RZ, 0xc0, !PT ;  /* 0x0000008011ff7812 */ /* 0x040fe400078cc0ff */
[C---:B------:R-:W-:Y:S02]  /*e040*/  LOP3.LUT P0, RZ, R17.reuse, 0x4, RZ, 0xc0, !PT ;  /* 0x0000000411ff7812 */ /* 0x040fe4000780c0ff */
[----:B------:R-:W-:-:S09]  /*e050*/  LOP3.LUT P5, RZ, R17, 0x40, RZ, 0xc0, !PT ;  /* 0x0000004011ff7812 */ /* 0x000fd200078ac0ff */
[----:B------:R-:W-:Y:S02]  /*e060*/  @P6 LOP3.LUT R22, R22, 0x1, RZ, 0xfc, !PT ;  /* 0x0000000116166812 */ /* 0x000fe400078efcff */
[----:B------:R-:W-:Y:S02]  /*e070*/  LOP3.LUT P6, RZ, R17, 0x400, RZ, 0xc0, !PT ;  /* 0x0000040011ff7812 */ /* 0x000fe400078cc0ff */
[----:B------:R-:W-:-:S11]  /*e080*/  LOP3.LUT R22, R22, 0xfffffffd, RZ, 0xc0, !PT ;  /* 0xfffffffd16167812 */ /* 0x000fd600078ec0ff */
        /* <DEDUP_REMOVED lines=25> */
[----:B------:R-:W-:-:S13]  /*e220*/  LOP3.LUT P6, RZ, R17, 0x20000, RZ, 0xc0, !PT ;  /* 0x0002000011ff7812 */ /* 0x000fda00078cc0ff */
[----:B------:R0:W-:Y:S01]  /*e230*/  LDGSTS.E.BYPASS.LTC128B.128 [R9+0x400], desc[UR42][R4.64], !P6 ;  /* 0x0040000004097fae */ /* 0x0001e2000f101d6a */
        /* <DEDUP_REMOVED lines=12> */
[----:B------:R-:W-:-:S03]  /*e300*/  LOP3.LUT P6, RZ, R22, 0x8, RZ, 0xc0, !PT ;  /* 0x0000000816ff7812 */ /* 0x000fc600078cc0ff */
[----:B------:R0:W-:Y:S01]  /*e310*/  LDGSTS.E.BYPASS.LTC128B.128 [R9+0xe400], desc[UR42][R4.64+0x380], !P0 ;  /* 0x0e40038004097fae */ /* 0x0001e2000c101d6a */
[----:B------:R-:W-:-:S03]  /*e320*/  IADD3 R2, P0, R14, R0, RZ ;  /* 0x000000000e027210 */ /* 0x000fc60007f1e0ff */
[----:B------:R0:W1:Y:S02]  /*e330*/  SHFL.IDX PT, R14, R8, 0x3, 0x181f ;  /* 0x00781f00080e7f89 */ /* 0x00006400000e0000 */
[----:B------:R-:W-:Y:S01]  /*e340*/  IMAD.X R3, RZ, RZ, R20, P0 ;  /* 0x000000ffff037224 */ /* 0x000fe200000e0614 */
[----:B------:R-:W-:-:S03]  /*e350*/  LOP3.LUT P0, RZ, R17, 0x1000, RZ, 0xc0, !PT ;  /* 0x0000100011ff7812 */ /* 0x000fc6000780c0ff */
        /* <DEDUP_REMOVED lines=18> */
[----:B------:R0:W-:Y:S10]  /*e480*/  LDGSTS.E.BYPASS.LTC128B.128 [R9+0x3400], desc[UR42][R2.64+0x80], !P0 ;  /* 0x0340008002097fae */ /* 0x0001f4000c101d6a */
[----:B------:R0:W-:Y:S04]  /*e490*/  LDGSTS.E.BYPASS.LTC128B.128 [R9+0x5400], desc[UR42][R2.64+0x100], !P6 ;  /* 0x0540010002097fae */ /* 0x0001e8000f101d6a */
[----:B------:R0:W-:Y:S04]  /*e4a0*/  LDGSTS.E.BYPASS.LTC128B.128 [R9+0x7400], desc[UR42][R2.64+0x180], !P5 ;  /* 0x0740018002097fae */ /* 0x0001e8000e901d6a */
[----:B------:R0:W-:Y:S04]  /*e4b0*/  LDGSTS.E.BYPASS.LTC128B.128 [R9+0x9400], desc[UR42][R2.64+0x200], !P4 ;  /* 0x0940020002097fae */ /* 0x0001e8000e101d6a */
[----:B------:R0:W-:Y:S04]  /*e4c0*/  LDGSTS.E.BYPASS.LTC128B.128 [R9+0xb400], desc[UR42][R2.64+0x280], !P3 ;  /* 0x0b40028002097fae */ /* 0x0001e8000d901d6a */
[----:B------:R0:W-:Y:S04]  /*e4d0*/  LDGSTS.E.BYPASS.LTC128B.128 [R9+0xd400], desc[UR42][R2.64+0x300], !P2 ;  /* 0x0d40030002097fae */ /* 0x0001e8000d101d6a */
[----:B-12---:R0:W-:Y:S02]  /*e4e0*/  LDGSTS.E.BYPASS.LTC128B.128 [R9+0xf400], desc[UR42][R2.64+0x380], !P1 ;  /* 0x0f40038002097fae */ /* 0x0061e4000c901d6a */
.L_x_3535:
[C---:B------:R-:W-:Y:S02]  /*e4f0*/  LOP3.LUT P6, RZ, R17.reuse, 0x800000, RZ, 0xc0, !PT ;  /* 0x0080000011ff7812 */ /* 0x040fe400078cc0ff */
[----:B0-----:R-:W-:Y:S02]  /*e500*/  IADD3 R2, P0, R14, R0, RZ ;  /* 0x000000000e027210 */ /* 0x001fe40007f1e0ff */
[----:B------:R-:W-:Y:S02]  /*e510*/  P2R R4, PR, RZ, 0x40 ;  /* 0x00000040ff047803 */ /* 0x000fe40000000000 */
[C---:B------:R-:W-:Y:S02]  /*e520*/  LOP3.LUT P6, RZ, R17.reuse, 0x2000000, RZ, 0xc0, !PT ;  /* 0x0200000011ff7812 */ /* 0x040fe400078cc0ff */
[----:B------:R-:W-:Y:S02]  /*e530*/  IADD3.X R3, RZ, R10, RZ, P0, !PT ;  /* 0x0000000aff037210 */ /* 0x000fe400007fe4ff */
[----:B------:R-:W-:-:S02]  /*e540*/  LOP3.LUT P0, RZ, R17, 0x1000000, RZ, 0xc0, !PT ;  /* 0x0100000011ff7812 */ /* 0x000fc4000780c0ff */
[C---:B------:R-:W-:Y:S02]  /*e550*/  LOP3.LUT P5, RZ, R17.reuse, 0x400000, RZ, 0xc0, !PT ;  /* 0x0040000011ff7812 */ /* 0x040fe400078ac0ff */
[C---:B------:R-:W-:Y:S02]  /*e560*/  LOP3.LUT P4, RZ, R17.reuse, 0x200000, RZ, 0xc0, !PT ;  /* 0x0020000011ff7812 */ /* 0x040fe4000788c0ff */
[C---:B------:R-:W-:Y:S02]  /*e570*/  LOP3.LUT P3, RZ, R17.reuse, 0x100000, RZ, 0xc0, !PT ;  /* 0x0010000011ff7812 */ /* 0x040fe4000786c0ff */
[C---:B------:R-:W-:Y:S01]  /*e580*/  LOP3.LUT P2, RZ, R17.reuse, 0x80000, RZ, 0xc0, !PT ;  /* 0x0008000011ff7812 */ /* 0x040fe2000784c0ff */
[----:B------:R-:W-:Y:S01]  /*e590*/  @!PT LDS RZ, [RZ] ;  /* 0x00000000fffff984 */ /* 0x000fe20000000800 */
[----:B------:R-:W-:Y:S01]  /*e5a0*/  @!PT LDS RZ, [RZ] ;  /* 0x00000000fffff984 */ /* 0x000fe20000000800 */
[----:B------:R-:W-:Y:S01]  /*e5b0*/  @!PT LDS RZ, [RZ] ;  /* 0x00000000fffff984 */ /* 0x000fe20000000800 */
[----:B------:R0:W-:Y:S01]  /*e5c0*/  LDGSTS.E.BYPASS.LTC128B.128 [R9+0x1c00], desc[UR42][R2.64], !P6 ;  /* 0x01c0000002097fae */ /* 0x0001e2000f101d6a */
[----:B------:R-:W-:Y:S02]  /*e5d0*/  ISETP.NE.AND P6, PT, R4, RZ, PT ;  /* 0x000000ff0400720c */ /* 0x000fe40003fc5270 */
[----:B------:R-:W-:Y:S01]  /*e5e0*/  LOP3.LUT P1, RZ, R17, 0x40000, RZ, 0xc0, !PT ;  /* 0x0004000011ff7812 */ /* 0x000fe2000782c0ff */
        /* <DEDUP_REMOVED lines=9> */
.L_x_3459:
[----:B------:R-:W-:Y:S02]  /*e680*/  PLOP3.LUT P1, PT, P1, P0, PT, 0xa2, 0x0 ;  /* 0x000000000000781c */ /* 0x000fe40000f21472 */
[----:B------:R-:W-:-:S08]  /*e690*/  @P0 R2UR P1, UR4, R25 ;  /* 0x00000000190402ca */ /* 0x000fd00000020000 */
[----:B------:R-:W-:-:S05]  /*e6a0*/  @P0 PLOP3.LUT P0, PT, P1, PT, PT, 0x80, 0x0 ;  /* 0x000000000000081c */ /* 0x000fca0000f0f070 */
[----:B------:R-:W-:Y:S01]  /*e6b0*/  @!P1 SYNCS.ARRIVE.TRANS64.RED.A0T1 RZ, [UR4+0x38850], RZ ;  /* 0x038850ffffff99a7 */ /* 0x000fe20008200404 */
[----:B------:R-:W-:Y:S07]  /*e6c0*/  @!P1 ARRIVES.LDGSTSBAR.64.TRANSCNT [UR4+0x38850] ;  /* 0x03885000ff0099b0 */ /* 0x000fee0008000a84 */
[----:B------:R-:W-:Y:S05]  /*e6d0*/  @P0 BRA.U.ANY `(.L_x_3459) ;  /* 0xfffffffd00e80947 */ /* 0x000fea000393ffff */
[----:B------:R-:W-:Y:S01]  /*e6e0*/  NOP ;  /* 0x0000000000007918 */ /* 0x000fe20000000000 */
[----:B0-----:R-:W-:-:S04]  /*e6f0*/  LOP3.LUT R2, R37, 0x2, RZ, 0xfc, !PT ;  /* 0x0000000225027812 */ /* 0x001fc800078efcff */
[----:B------:R-:W-:-:S13]  /*e700*/  ISETP.NE.AND P2, PT, R2, 0x3, PT ;  /* 0x000000030200780c */ /* 0x000fda0003f45270 */
[----:B------:R-:W-:Y:S05]  /*e710*/  @!P2 BRA `(.L_x_3460) ;  /* 0x000000000004a947 */ /* 0x000fea0003800000 */
[----:B------:R-:W-:Y:S01]  /*e720*/  BPT.TRAP 0x1 ;  /* 0x000000040000795c */ /* 0x000fe20000300000 */
.L_x_3460:
[----:B------:R-:W2:Y:S01]  /*e730*/  LDL R3, [R1+0x20] ;  /* 0x0000200001037983 */ /* 0x000ea20000100800 */
[----:B------:R-:W-:Y:S01]  /*e740*/  VIADD R18, R18, 0x1 ;  /* 0x0000000112127836 */ /* 0x000fe20000000000 */
[----:B------:R0:W-:Y:S04]  /*e750*/  SYNCS.ARRIVE.TRANS64.A1T0 RZ, [R25+URZ+0x38850], RZ ;  /* 0x038850ff19ff79a7 */ /* 0x0001e8000810003f */
[----:B------:R-:W-:-:S04]  /*e760*/  ISETP.NE.AND P0, PT, R18, 0x2, PT ;  /* 0x000000021200780c */ /* 0x000fc80003f05270 */
[----:B------:R-:W-:Y:S02]  /*e770*/  SEL R18, R18, RZ, P0 ;  /* 0x000000ff12127207 */ /* 0x000fe40000000000 */
[----:B------:R-:W-:-:S04]  /*e780*/  SEL R2, RZ, 0x1, P0 ;  /* 0x00000001ff027807 */ /* 0x000fc80000000000 */
[----:B------:R-:W-:Y:S02]  /*e790*/  LOP3.LUT R23, R23, R2, RZ, 0x3c, !PT ;  /* 0x0000000217177212 */ /* 0x000fe400078e3cff */
[----:B--2---:R-:W-:-:S13]  /*e7a0*/  ISETP.GE.AND P0, PT, R3, 0x41, PT ;  /* 0x000000410300780c */ /* 0x004fda0003f06270 */
[----:B0-----:R-:W-:Y:S05]  /*e7b0*/  @!P0 BRA `(.L_x_3461) ;  /* 0x0000000c00848947 */ /* 0x001fea0003800000 */
[----:B------:R0:W5:Y:S01]  /*e7c0*/  LDL R9, [R1+0x28] ;  /* 0x0000280001097983 */ /* 0x0001620000100800 */
[----:B------:R-:W-:Y:S01]  /*e7d0*/  BSSY B0, `(.L_x_3461) ;  /* 0x00000df000007945 */ /* 0x000fe20003800000 */
.L_x_3474:
[----:B------:R-:W1:Y:S01]  /*e7e0*/  LDC R2, c[0x0][0x430] ;  /* 0x00010c00ff027b82 */ /* 0x000e620000000800 */
[C---:B------:R-:W-:Y:S01]  /*e7f0*/  ISETP.GT.U32.AND P0, PT, R24.reuse, 0x3f, PT ;  /* 0x0000003f1800780c */ /* 0x040fe20003f04070 */
[----:B-----5:R-:W-:Y:S01]  /*e800*/  IMAD R3, R9, 0x40, R32 ;  /* 0x0000004009037824 */ /* 0x020fe200078e0220 */
[----:B------:R-:W-:Y:S01]  /*e810*/  LOP3.LUT R11, R37, 0x2, RZ, 0xfc, !PT ;  /* 0x00000002250b7812 */ /* 0x000fe200078efcff */
[----:B------:R-:W-:Y:S02]  /*e820*/  ULDC UR4, c[0x0][0x430] ;  /* 0x00010c0000047ab9 */ /* 0x000fe40000000800 */
[----:B---3--:R-:W-:-:S04]  /*e830*/  IMAD.IADD R8, R24, 0x1, R3 ;  /* 0x0000000118087824 */ /* 0x008fc800078e0203 */
[----:B------:R-:W-:-:S04]  /*e840*/  IMAD.MOV.U32 R10, RZ, RZ, R8 ;  /* 0x000000ffff0a7224 */ /* 0x000fc800078e0008 */
[----:B------:R-:W2:Y:S01]  /*e850*/  @!P0 LDC.64 R4, c[0x0][0x428] ;  /* 0x00010a00ff048b82 */ /* 0x000ea20000000a00 */
[----:B-1----:R-:W-:-:S13]  /*e860*/  ISETP.NE.AND P1, PT, R2, 0x1, PT ;  /* 0x000000010200780c */ /* 0x002fda0003f25270 */
[----:B------:R-:W1:Y:S08]  /*e870*/  @P1 LDC R7, c[0x0][0x434] ;  /* 0x00010d00ff071b82 */ /* 0x000e700000000800 */
[----:B------:R-:W3:Y:S01]  /*e880*/  @P1 LDC R2, c[0x0][0x438] ;  /* 0x00010e00ff021b82 */ /* 0x000ee20000000800 */
[----:B-1----:R-:W-:-:S07]  /*e890*/  @P1 IMAD.HI.U32 R3, R8, R7, RZ ;  /* 0x0000000708031227 */ /* 0x002fce00078e00ff */
[----:B------:R-:W1:Y:S01]  /*e8a0*/  @!P0 LDC.64 R6, c[0x0][0x418] ;  /* 0x00010600ff068b82 */ /* 0x000e620000000a00 */
[----:B---3--:R-:W-:Y:S01]  /*e8b0*/  @P1 SHF.R.U32.HI R10, RZ, R2, R3 ;  /* 0x00000002ff0a1219 */ /* 0x008fe20000011603 */
[----:B--2---:R-:W-:-:S03]  /*e8c0*/  @!P0 IMAD R2, R33, R4, RZ ;  /* 0x0000000421028224 */ /* 0x004fc600078e02ff */
[----:B------:R-:W-:Y:S01]  /*e8d0*/  @!P0 SHF.R.S32.HI R3, RZ, 0x1f, R10 ;  /* 0x0000001fff038819 */ /* 0x000fe2000001140a */
[----:B------:R-:W-:Y:S02]  /*e8e0*/  @!P0 IMAD R5, R28, R5, R2 ;  /* 0x000000051c058224 */ /* 0x000fe400078e0202 */
[----:B------:R-:W-:-:S04]  /*e8f0*/  @!P0 IMAD.MOV.U32 R2, RZ, RZ, R10 ;  /* 0x000000ffff028224 */ /* 0x000fc800078e000a */
[----:B------:R-:W-:-:S04]  /*e900*/  @!P0 IMAD.WIDE.U32 R2, R28, R4, R2 ;  /* 0x000000041c028225 */ /* 0x000fc800078e0002 */
[----:B------:R-:W-:Y:S02]  /*e910*/  @!P0 IMAD.IADD R5, R5, 0x1, R3 ;  /* 0x0000000105058824 */ /* 0x000fe400078e0203 */
[----:B------:R-:W-:Y:S01]  /*e920*/  IMAD.MOV.U32 R4, RZ, RZ, RZ ;  /* 0x000000ffff047224 */ /* 0x000fe200078e00ff */
[----:B-1----:R-:W-:-:S04]  /*e930*/  @!P0 LEA R6, P1, R2, R6, 0x2 ;  /* 0x0000000602068211 */ /* 0x002fc800078210ff */
[----:B------:R-:W-:-:S05]  /*e940*/  @!P0 LEA.HI.X R7, R2, R7, R5, 0x2, P1 ;  /* 0x0000000702078211 */ /* 0x000fca00008f1405 */
[----:B------:R1:W5:Y:S01]  /*e950*/  @!P0 LDG.E R4, desc[UR42][R6.64] ;  /* 0x0000002a06048981 */ /* 0x000362000c1e1900 */
[----:B------:R-:W-:Y:S01]  /*e960*/  ISETP.NE.AND P2, PT, R11, 0x3, PT ;  /* 0x000000030b00780c */ /* 0x000fe20003f45270 */
[----:B------:R-:W-:-:S04]  /*e970*/  IMAD.MOV R5, RZ, RZ, -R10 ;  /* 0x000000ffff057224 */ /* 0x000fc800078e0a0a */
[----:B------:R-:W-:-:S08]  /*e980*/  IMAD R5, R5, UR4, R8 ;  /* 0x0000000405057c24 */ /* 0x000fd0000f8e0208 */
[----:B-1----:R-:W-:Y:S05]  /*e990*/  @!P2 BRA `(.L_x_3462) ;  /* 0x000000000004a947 */ /* 0x002fea0003800000 */
[----:B------:R-:W-:Y:S01]  /*e9a0*/  BPT.TRAP 0x1 ;  /* 0x000000040000795c */ /* 0x000fe20000300000 */
.L_x_3462:
[----:B------:R-:W-:Y:S01]  /*e9b0*/  LEA R8, R18, UR37, 0x3 ;  /* 0x0000002512087c11 */ /* 0x000fe2000f8e18ff */
[----:B------:R-:W-:Y:S01]  /*e9c0*/  BSSY B1, `(.L_x_3463) ;  /* 0x0000005000017945 */ /* 0x000fe20003800000 */
[----:B------:R-:W-:Y:S02]  /*e9d0*/  SHF.L.U32 R20, R23, 0x1f, RZ ;  /* 0x0000001f17147819 */ /* 0x000fe400000006ff */
[----:B------:R-:W-:Y:S02]  /*e9e0*/  SHF.R.S32.HI R7, RZ, 0x1f, R5 ;  /* 0x0000001fff077819 */ /* 0x000fe40000011405 */
[----:B------:R-:W1:Y:S02]  /*e9f0*/  SYNCS.PHASECHK.TRANS64.TRYWAIT P0, [R8+URZ+0x38840], R20 ;  /* 0x03884014080075a7 */ /* 0x000e64000800017f */
[----:B-1----:R-:W-:Y:S05]  /*ea00*/  @!P0 BRA `(.L_x_3464) ;  /* 0x0000002c00748947 */ /* 0x002fea0003800000 */
.L_x_3536:
[----:B------:R-:W-:Y:S05]  /*ea10*/  BSYNC B1 ;  /* 0x0000000000017941 */ /* 0x000fea0003800000 */
.L_x_3463:
[----:B------:R-:W-:Y:S01]  /*ea20*/  ULDC.64 UR4, c[0x0][0x300] ;  /* 0x0000c00000047ab9 */ /* 0x000fe20000000a00 */
[----:B-----5:R-:W-:Y:S01]  /*ea30*/  SHF.R.S32.HI R10, RZ, 0x1f, R4 ;  /* 0x0000001fff0a7819 */ /* 0x020fe20000011404 */
[----:B------:R-:W-:Y:S01]  /*ea40*/  IMAD R6, R7, UR4, RZ ;  /* 0x0000000407067c24 */ /* 0x000fe2000f8e02ff */
[----:B------:R-:W-:Y:S01]  /*ea50*/  LOP3.LUT P1, RZ, R16, 0x1, RZ, 0xc0, !PT ;  /* 0x0000000110ff7812 */ /* 0x000fe2000782c0ff */
[----:B------:R-:W-:-:S04]  /*ea60*/  IMAD.WIDE.U32 R2, R5, UR4, RZ ;  /* 0x0000000405027c25 */ /* 0x000fc8000f8e00ff */
        /* <DEDUP_REMOVED lines=15> */
[----:B------:R-:W-:Y:S02]  /*eb60*/  LEA.HI.X R27, R2, UR5, R6, 0x1, P0 ;  /* 0x00000005021b7c11 */ /* 0x000fe400080f0c06 */
[----:B------:R-:W-:Y:S01]  /*eb70*/  LEA R6, R18, R29, 0xc ;  /* 0x0000001d12067211 */ /* 0x000fe200078e60ff */
[----:B------:R-:W-:Y:S06]  /*eb80*/  BRA.DIV UR4, `(.L_x_3465) ;  /* 0x0000002e04287947 */ /* 0x000fec000b800000 */
[----:B------:R-:W2:Y:S01]  /*eb90*/  SHFL.IDX PT, R2, R21, RZ, 0x181f ;  /* 0x00181fff15027589 */ /* 0x000ea200000e0000 */
[----:B------:R-:W-:-:S03]  /*eba0*/  LEA R25, R6, UR37, 0x1 ;  /* 0x0000002506197c11 */ /* 0x000fc6000f8e08ff */
[----:B------:R-:W3:Y:S01]  /*ebb0*/  SHFL.IDX PT, R3, R27, RZ, 0x181f ;  /* 0x00181fff1b037589 */ /* 0x000ee200000e0000 */
[----:B--2---:R-:W-:-:S05]  /*ebc0*/  IADD3 R2, P0, R2, R0, RZ ;  /* 0x0000000002027210 */ /* 0x004fca0007f1e0ff */
[----:B---3--:R-:W-:-:S05]  /*ebd0*/  IMAD.X R3, RZ, RZ, R3, P0 ;  /* 0x000000ffff037224 */ /* 0x008fca00000e0603 */
[----:B------:R-:W-:Y:S01]  /*ebe0*/  @!PT LDS RZ, [RZ] ;  /* 0x00000000fffff984 */ /* 0x000fe20000000800 */
[----:B------:R2:W-:Y:S04]  /*ebf0*/  LDGSTS.E.BYPASS.LTC128B.128 [R25+0x22400], desc[UR42][R2.64], !P1 ;  /* 0x2240000002197fae */ /* 0x0005e8000c901d6a */
[----:B--2---:R-:W2:Y:S04]  /*ec00*/  SHFL.IDX PT, R2, R21, 0x1, 0x181f ;  /* 0x00381f0015027f89 */ /* 0x004ea800000e0000 */
[----:B------:R-:W3:Y:S01]  /*ec10*/  SHFL.IDX PT, R3, R27, 0x1, 0x181f ;  /* 0x00381f001b037f89 */ /* 0x000ee200000e0000 */
[----:B--2---:R-:W-:-:S05]  /*ec20*/  IADD3 R2, P0, R2, R0, RZ ;  /* 0x0000000002027210 */ /* 0x004fca0007f1e0ff */
[----:B---3--:R-:W-:-:S05]  /*ec30*/  IMAD.X R3, RZ, RZ, R3, P0 ;  /* 0x000000ffff037224 */ /* 0x008fca00000e0603 */
[----:B------:R2:W-:Y:S04]  /*ec40*/  LDGSTS.E.BYPASS.LTC128B.128 [R25+0x22c00], desc[UR42][R2.64], !P1 ;  /* 0x22c0000002197fae */ /* 0x0005e8000c901d6a */
[----:B--2---:R-:W2:Y:S04]  /*ec50*/  SHFL.IDX PT, R2, R21, 0x2, 0x181f ;  /* 0x00581f0015027f89 */ /* 0x004ea800000e0000 */
[----:B------:R-:W3:Y:S04]  /*ec60*/  SHFL.IDX PT, R3, R27, 0x2, 0x181f ;  /* 0x00581f001b037f89 */ /* 0x000ee800000e0000 */
[----:B------:R-:W4:Y:S01]  /*ec70*/  SHFL.IDX PT, R27, R27, 0x3, 0x181f ;  /* 0x00781f001b1b7f89 */ /* 0x000f2200000e0000 */
[----:B--2---:R-:W-:-:S05]  /*ec80*/  IADD3 R2, P0, R2, R0, RZ ;  /* 0x0000000002027210 */ /* 0x004fca0007f1e0ff */
[----:B---3--:R-:W-:-:S05]  /*ec90*/  IMAD.X R3, RZ, RZ, R3, P0 ;  /* 0x000000ffff037224 */ /* 0x008fca00000e0603 */
[----:B------:R2:W-:Y:S04]  /*eca0*/  LDGSTS.E.BYPASS.LTC128B.128 [R25+0x23400], desc[UR42][R2.64], !P1 ;  /* 0x2340000002197fae */ /* 0x0005e8000c901d6a */
[----:B--2-4-:R2:W3:Y:S02]  /*ecb0*/  SHFL.IDX PT, R2, R21, 0x3, 0x181f ;  /* 0x00781f0015027f89 */ /* 0x0144e400000e0000 */
.L_x_3546:
[----:B---3--:R-:W-:-:S05]  /*ecc0*/  IADD3 R2, P0, R2, R0, RZ ;  /* 0x0000000002027210 */ /* 0x008fca0007f1e0ff */
[----:B------:R-:W-:Y:S01]  /*ecd0*/  IMAD.X R3, RZ, RZ, R27, P0 ;  /* 0x000000ffff037224 */ /* 0x000fe200000e061b */
[----:B------:R-:W-:-:S04]  /*ece0*/  PLOP3.LUT P0, PT, PT, PT, PT, 0x80, 0x0 ;  /* 0x000000000000781c */ /* 0x000fc80003f0f070 */
[----:B------:R-:W-:Y:S01]  /*ecf0*/  @!PT LDS RZ, [RZ] ;  /* 0x00000000fffff984 */ /* 0x000fe20000000800 */
[----:B------:R-:W-:Y:S01]  /*ed00*/  @!PT LDS RZ, [RZ] ;  /* 0x00000000fffff984 */ /* 0x000fe20000000800 */
[----:B------:R-:W-:Y:S01]  /*ed10*/  @!PT LDS RZ, [RZ] ;  /* 0x00000000fffff984 */ /* 0x000fe20000000800 */
[----:B------:R3:W-:Y:S01]  /*ed20*/  LDGSTS.E.BYPASS.LTC128B.128 [R25+0x23c00], desc[UR42][R2.64], !P1 ;  /* 0x23c0000002197fae */ /* 0x0007e2000c901d6a */
[----:B------:R-:W-:-:S08]  /*ed30*/  NOP ;  /* 0x0000000000007918 */ /* 0x000fd00000000000 */
.L_x_3466:
[----:B------:R-:W-:Y:S02]  /*ed40*/  PLOP3.LUT P1, PT, P1, P0, PT, 0xa2, 0x0 ;  /* 0x000000000000781c */ /* 0x000fe40000f21472 */
[----:B------:R-:W-:-:S08]  /*ed50*/  @P0 R2UR P1, UR4, R8 ;  /* 0x00000000080402ca */ /* 0x000fd00000020000 */
[----:B------:R-:W-:-:S05]  /*ed60*/  @P0 PLOP3.LUT P0, PT, P1, PT, PT, 0x80, 0x0 ;  /* 0x000000000000081c */ /* 0x000fca0000f0f070 */
[----:B------:R-:W-:Y:S01]  /*ed70*/  @!P1 SYNCS.ARRIVE.TRANS64.RED.A0T1 RZ, [UR4+0x38830], RZ ;  /* 0x038830ffffff99a7 */ /* 0x000fe20008200404 */
[----:B------:R-:W-:Y:S07]  /*ed80*/  @!P1 ARRIVES.LDGSTSBAR.64.TRANSCNT [UR4+0x38830] ;  /* 0x03883000ff0099b0 */ /* 0x000fee0008000a84 */
[----:B------:R-:W-:Y:S05]  /*ed90*/  @P0 BRA.U.ANY `(.L_x_3466) ;  /* 0xfffffffd00e80947 */ /* 0x000fea000393ffff */
[----:B------:R-:W-:Y:S01]  /*eda0*/  NOP ;  /* 0x0000000000007918 */ /* 0x000fe20000000000 */
[----:B---3--:R-:W-:-:S04]  /*edb0*/  LOP3.LUT R2, R37, 0x2, RZ, 0xfc, !PT ;  /* 0x0000000225027812 */ /* 0x008fc800078efcff */
[----:B------:R-:W-:-:S13]  /*edc0*/  ISETP.NE.AND P2, PT, R2, 0x3, PT ;  /* 0x000000030200780c */ /* 0x000fda0003f45270 */
[----:B------:R-:W-:Y:S05]  /*edd0*/  @!P2 BRA `(.L_x_3467) ;  /* 0x000000000004a947 */ /* 0x000fea0003800000 */
[----:B------:R-:W-:Y:S01]  /*ede0*/  BPT.TRAP 0x1 ;  /* 0x000000040000795c */ /* 0x000fe20000300000 */
.L_x_3467:
[----:B------:R3:W-:Y:S01]  /*edf0*/  SYNCS.ARRIVE.TRANS64.A1T0 RZ, [R8+URZ+0x38830], RZ ;  /* 0x038830ff08ff79a7 */ /* 0x0007e2000810003f */
[----:B------:R-:W-:Y:S05]  /*ee00*/  @!P2 BRA `(.L_x_3468) ;  /* 0x000000000004a947 */ /* 0x000fea0003800000 */
[----:B------:R-:W-:Y:S01]  /*ee10*/  BPT.TRAP 0x1 ;  /* 0x000000040000795c */ /* 0x000fe20000300000 */
.L_x_3468:
[----:B------:R-:W4:Y:S01]  /*ee20*/  SYNCS.PHASECHK.TRANS64.TRYWAIT P0, [R8+URZ+0x38860], R20 ;  /* 0x03886014080075a7 */ /* 0x000f22000800017f */
[----:B------:R-:W-:Y:S04]  /*ee30*/  BSSY B1, `(.L_x_3469) ;  /* 0x0000002000017945 */ /* 0x000fe80003800000 */
[----:B----4-:R-:W-:Y:S05]  /*ee40*/  @!P0 BRA `(.L_x_3470) ;  /* 0x0000002c00948947 */ /* 0x010fea0003800000 */
.L_x_3547:
[----:B------:R-:W-:Y:S05]  /*ee50*/  BSYNC B1 ;  /* 0x0000000000017941 */ /* 0x000fea0003800000 */
.L_x_3469:
[----:B------:R-:W-:Y:S01]  /*ee60*/  ULDC.64 UR4, c[0x0][0x328] ;  /* 0x0000ca0000047ab9 */ /* 0x000fe20000000a00 */
[C---:B------:R-:W-:Y:S01]  /*ee70*/  LOP3.LUT P5, RZ, R16.reuse, 0x8, RZ, 0xc0, !PT ;  /* 0x0000000810ff7812 */ /* 0x040fe200078ac0ff */
[----:B------:R-:W-:Y:S01]  /*ee80*/  IMAD R2, R7, UR4, RZ ;  /* 0x0000000407027c24 */ /* 0x000fe2000f8e02ff */
[----:B------:R-:W-:Y:S01]  /*ee90*/  LOP3.LUT P4, RZ, R16, 0x4, RZ, 0xc0, !PT ;  /* 0x0000000410ff7812 */ /* 0x000fe2000788c0ff */
[----:B--2---:R-:W-:Y:S01]  /*eea0*/  IMAD R21, R18, 0x7000, R6 ;  /* 0x0000700012157824 */ /* 0x004fe200078e0206 */
        /* <DEDUP_REMOVED lines=17> */
[----:B-1--4-:R-:W-:Y:S01]  /*efc0*/  LEA.HI.X R20, R2, UR5, R3, 0x1, P0 ;  /* 0x0000000502147c11 */ /* 0x012fe200080f0c03 */
[----:B------:R-:W-:Y:S08]  /*efd0*/  BRA.DIV UR4, `(.L_x_3471) ;  /* 0x0000002e04447947 */ /* 0x000ff0000b800000 */
[----:B------:R-:W1:Y:S01]  /*efe0*/  SHFL.IDX PT, R14, R10, RZ, 0x181f ;  /* 0x00181fff0a0e7589 */ /* 0x000e6200000e0000 */
[C---:B------:R-:W-:Y:S02]  /*eff0*/  LOP3.LUT P1, RZ, R16.reuse, 0x200, RZ, 0xc0, !PT ;  /* 0x0000020010ff7812 */ /* 0x040fe4000782c0ff */
[C---:B------:R-:W-:Y:S01]  /*f000*/  LOP3.LUT P2, RZ, R16.reuse, 0x20, RZ, 0xc0, !PT ;  /* 0x0000002010ff7812 */ /* 0x040fe2000784c0ff */
[----:B------:R-:W2:Y:S01]  /*f010*/  SHFL.IDX PT, R3, R20, RZ, 0x181f ;  /* 0x00181fff14037589 */ /* 0x000ea200000e0000 */
[----:B------:R-:W-:Y:S02]  /*f020*/  LOP3.LUT P6, RZ, R16, 0x10, RZ, 0xc0, !PT ;  /* 0x0000001010ff7812 */ /* 0x000fe400078cc0ff */
[----:B------:R-:W-:Y:S01]  /*f030*/  LEA R21, R21, UR37, 0x1 ;  /* 0x0000002515157c11 */ /* 0x000fe2000f8e08ff */
[----:B------:R-:W4:Y:S01]  /*f040*/  SHFL.IDX PT, R2, R10, 0x1, 0x181f ;  /* 0x00381f000a027f89 */ /* 0x000f2200000e0000 */
[----:B------:R-:W-:-:S09]  /*f050*/  LOP3.LUT R17, R17, 0xf7ffffff, RZ, 0xc0, !PT ;  /* 0xf7ffffff11117812 */ /* 0x000fd200078ec0ff */
[----:B------:R-:W-:Y:S02]  /*f060*/  @P6 LOP3.LUT R17, R17, 0x8000000, RZ, 0xfc, !PT ;  /* 0x0800000011116812 */ /* 0x000fe400078efcff */
[-C--:B-1----:R-:W-:Y:S02]  /*f070*/  IADD3 R4, P0, R14, R0.reuse, RZ ;  /* 0x000000000e047210 */ /* 0x082fe40007f1e0ff */
[----:B------:R-:W1:Y:S03]  /*f080*/  SHFL.IDX PT, R14, R10, 0x2, 0x181f ;  /* 0x00581f000a0e7f89 */ /* 0x000e6600000e0000 */
[----:B--2---:R-:W-:Y:S02]  /*f090*/  IMAD.X R5, RZ, RZ, R3, P0 ;  /* 0x000000ffff057224 */ /* 0x004fe400000e0603 */
[----:B------:R-:W2:Y:S01]  /*f0a0*/  SHFL.IDX PT, R3, R20, 0x1, 0x181f ;  /* 0x00381f0014037f89 */ /* 0x000ea200000e0000 */
[----:B----4-:R-:W-:-:S03]  /*f0b0*/  IADD3 R6, P0, R2, R0, RZ ;  /* 0x0000000002067210 */ /* 0x010fc60007f1e0ff */
[----:B------:R4:W-:Y:S01]  /*f0c0*/  LDGSTS.E.BYPASS.LTC128B.128 [R21+0x400], desc[UR42][R4.64], !P1 ;  /* 0x0040000004157fae */ /* 0x0009e2000c901d6a */
[----:B------:R-:W-:-:S03]  /*f0d0*/  ISETP.NE.U32.AND P1, PT, R30, RZ, PT ;  /* 0x000000ff1e00720c */ /* 0x000fc60003f25070 */
[----:B------:R4:W-:Y:S04]  /*f0e0*/  LDGSTS.E.BYPASS.LTC128B.128 [R21+0x2400], desc[UR42][R4.64+0x80], !P2 ;  /* 0x0240008004157fae */ /* 0x0009e8000d101d6a */
[----:B------:R4:W-:Y:S01]  /*f0f0*/  LDGSTS.E.BYPASS.LTC128B.128 [R21+0x4400], desc[UR42][R4.64+0x100], !P6 ;  /* 0x0440010004157fae */ /* 0x0009e2000f101d6a */
[----:B------:R-:W-:-:S03]  /*f100*/  LOP3.LUT P6, RZ, R16, 0x200, RZ, 0xc0, !PT ;  /* 0x0000020010ff7812 */ /* 0x000fc600078cc0ff */
[----:B------:R4:W-:Y:S01]  /*f110*/  LDGSTS.E.BYPASS.LTC128B.128 [R21+0x6400], desc[UR42][R4.64+0x180], !P5 ;  /* 0x0640018004157fae */ /* 0x0009e2000e901d6a */
[----:B-1----:R-:W-:-:S03]  /*f120*/  IADD3 R2, P2, R14, R0, RZ ;  /* 0x000000000e027210 */ /* 0x002fc60007f5e0ff */
[----:B------:R4:W-:Y:S01]  /*f130*/  LDGSTS.E.BYPASS.LTC128B.128 [R21+0x8400], desc[UR42][R4.64+0x200], !P4 ;  /* 0x0840020004157fae */ /* 0x0009e2000e101d6a */
[----:B--2---:R-:W-:Y:S01]  /*f140*/  IMAD.X R7, RZ, RZ, R3, P0 ;  /* 0x000000ffff077224 */ /* 0x004fe200000e0603 */
[----:B------:R-:W-:Y:S02]  /*f150*/  ISETP.NE.U32.AND P0, PT, R31, RZ, PT ;  /* 0x000000ff1f00720c */ /* 0x000fe40003f05070 */
[----:B------:R-:W1:Y:S04]  /*f160*/  SHFL.IDX PT, R3, R20, 0x2, 0x181f ;  /* 0x00581f0014037f89 */ /* 0x000e6800000e0000 */
[----:B------:R4:W-:Y:S04]  /*f170*/  LDGSTS.E.BYPASS.LTC128B.128 [R21+0xa400], desc[UR42][R4.64+0x280], !P3 ;  /* 0x0a40028004157fae */ /* 0x0009e8000d901d6a */
[----:B------:R4:W2:Y:S04]  /*f180*/  SHFL.IDX PT, R14, R10, 0x3, 0x181f ;  /* 0x00781f000a0e7f89 */ /* 0x0008a800000e0000 */
[----:B------:R4:W-:Y:S04]  /*f190*/  LDGSTS.E.BYPASS.LTC128B.128 [R21+0xc400], desc[UR42][R4.64+0x300], P0 ;  /* 0x0c40030004157fae */ /* 0x0009e80008101d6a */
[----:B------:R4:W-:Y:S04]  /*f1a0*/  LDGSTS.E.BYPASS.LTC128B.128 [R21+0xe400], desc[UR42][R4.64+0x380], P1 ;  /* 0x0e40038004157fae */ /* 0x0009e80008901d6a */
[----:B------:R4:W-:Y:S01]  /*f1b0*/  LDGSTS.E.BYPASS.LTC128B.128 [R21+0xc00], desc[UR42][R6.64], !P6 ;  /* 0x00c0000006157fae */ /* 0x0009e2000f101d6a */
[----:B------:R-:W-:-:S02]  /*f1c0*/  LOP3.LUT P6, RZ, R17, 0x8000000, RZ, 0xc0, !PT ;  /* 0x0800000011ff7812 */ /* 0x000fc400078cc0ff */
[----:B------:R-:W-:Y:S01]  /*f1d0*/  LOP3.LUT R17, R17, 0xfbffffff, RZ, 0xc0, !PT ;  /* 0xfbffffff11117812 */ /* 0x000fe200078ec0ff */
[----:B-1----:R-:W-:Y:S01]  /*f1e0*/  IMAD.X R3, RZ, RZ, R3, P2 ;  /* 0x000000ffff037224 */ /* 0x002fe200010e0603 */
[----:B------:R-:W-:Y:S01]  /*f1f0*/  LOP3.LUT P2, RZ, R16, 0x20, RZ, 0xc0, !PT ;  /* 0x0000002010ff7812 */ /* 0x000fe2000784c0ff */
[----:B------:R-:W1:-:S12]  /*f200*/  SHFL.IDX PT, R20, R20, 0x3, 0x181f ;  /* 0x00781f0014147f89 */ /* 0x000e5800000e0000 */
[----:B------:R4:W-:Y:S01]  /*f210*/  LDGSTS.E.BYPASS.LTC128B.128 [R21+0x2c00], desc[UR42][R6.64+0x80], !P2 ;  /* 0x02c0008006157fae */ /* 0x0009e2000d101d6a */
[----:B------:R-:W-:Y:S02]  /*f220*/  @P2 LOP3.LUT R17, R17, 0x4000000, RZ, 0xfc, !PT ;  /* 0x0400000011112812 */ /* 0x000fe400078efcff */
[----:B------:R-:W-:Y:S01]  /*f230*/  LOP3.LUT P2, RZ, R16, 0x200, RZ, 0xc0, !PT ;  /* 0x0000020010ff7812 */ /* 0x000fe2000784c0ff */
[----:B------:R4:W-:Y:S04]  /*f240*/  LDGSTS.E.BYPASS.LTC128B.128 [R21+0x4c00], desc[UR42][R6.64+0x100], !P6 ;  /* 0x04c0010006157fae */ /* 0x0009e8000f101d6a */
[----:B------:R4:W-:Y:S04]  /*f250*/  LDGSTS.E.BYPASS.LTC128B.128 [R21+0x6c00], desc[UR42][R6.64+0x180], !P5 ;  /* 0x06c0018006157fae */ /* 0x0009e8000e901d6a */
[----:B------:R4:W-:Y:S04]  /*f260*/  LDGSTS.E.BYPASS.LTC128B.128 [R21+0x8c00], desc[UR42][R6.64+0x200], !P4 ;  /* 0x08c0020006157fae */ /* 0x0009e8000e101d6a */
[----:B------:R4:W-:Y:S04]  /*f270*/  LDGSTS.E.BYPASS.LTC128B.128 [R21+0xac00], desc[UR42][R6.64+0x280], !P3 ;  /* 0x0ac0028006157fae */ /* 0x0009e8000d901d6a */
[----:B------:R4:W-:Y:S04]  /*f280*/  LDGSTS.E.BYPASS.LTC128B.128 [R21+0xcc00], desc[UR42][R6.64+0x300], P0 ;  /* 0x0cc0030006157fae */ /* 0x0009e80008101d6a */
[----:B------:R4:W-:Y:S04]  /*f290*/  LDGSTS.E.BYPASS.LTC128B.128 [R21+0xec00], desc[UR42][R6.64+0x380], P1 ;  /* 0x0ec0038006157fae */ /* 0x0009e80008901d6a */
[----:B------:R4:W-:Y:S01]  /*f2a0*/  LDGSTS.E.BYPASS.LTC128B.128 [R21+0x1400], desc[UR42][R2.64], !P2 ;  /* 0x0140000002157fae */ /* 0x0009e2000d101d6a */
[----:B------:R-:W-:-:S13]  /*f2b0*/  LOP3.LUT P2, RZ, R17, 0x4000000, RZ, 0xc0, !PT ;  /* 0x0400000011ff7812 */ /* 0x000fda000784c0ff */
[----:B------:R4:W-:Y:S04]  /*f2c0*/  LDGSTS.E.BYPASS.LTC128B.128 [R21+0x3400], desc[UR42][R2.64+0x80], !P2 ;  /* 0x0340008002157fae */ /* 0x0009e8000d101d6a */
[----:B------:R4:W-:Y:S04]  /*f2d0*/  LDGSTS.E.BYPASS.LTC128B.128 [R21+0x5400], desc[UR42][R2.64+0x100], !P6 ;  /* 0x0540010002157fae */ /* 0x0009e8000f101d6a */
[----:B------:R4:W-:Y:S04]  /*f2e0*/  LDGSTS.E.BYPASS.LTC128B.128 [R21+0x7400], desc[UR42][R2.64+0x180], !P5 ;  /* 0x0740018002157fae */ /* 0x0009e8000e901d6a */
[----:B------:R4:W-:Y:S04]  /*f2f0*/  LDGSTS.E.BYPASS.LTC128B.128 [R21+0x9400], desc[UR42][R2.64+0x200], !P4 ;  /* 0x0940020002157fae */ /* 0x0009e8000e101d6a */
[----:B------:R4:W-:Y:S04]  /*f300*/  LDGSTS.E.BYPASS.LTC128B.128 [R21+0xb400], desc[UR42][R2.64+0x280], !P3 ;  /* 0x0b40028002157fae */ /* 0x0009e8000d901d6a */
[----:B------:R4:W-:Y:S04]  /*f310*/  LDGSTS.E.BYPASS.LTC128B.128 [R21+0xd400], desc[UR42][R2.64+0x300], P0 ;  /* 0x0d40030002157fae */ /* 0x0009e80008101d6a */
[----:B-12---:R4:W-:Y:S02]  /*f320*/  LDGSTS.E.BYPASS.LTC128B.128 [R21+0xf400], desc[UR42][R2.64+0x380], P1 ;  /* 0x0f40038002157fae */ /* 0x0069e40008901d6a */
.L_x_3557:
[----:B----4-:R-:W-:Y:S02]  /*f330*/  P2R R4, PR, RZ, 0x2 ;  /* 0x00000002ff047803 */ /* 0x010fe40000000000 */
        /* <DEDUP_REMOVED lines=19> */
.L_x_3472:
[----:B------:R-:W-:Y:S02]  /*f470*/  PLOP3.LUT P1, PT, P1, P0, PT, 0xa2, 0x0 ;  /* 0x000000000000781c */ /* 0x000fe40000f21472 */
[----:B------:R-:W-:-:S08]  /*f480*/  @P0 R2UR P1, UR4, R8 ;  /* 0x00000000080402ca */ /* 0x000fd00000020000 */
[----:B------:R-:W-:-:S05]  /*f490*/  @P0 PLOP3.LUT P0, PT, P1, PT, PT, 0x80, 0x0 ;  /* 0x000000000000081c */ /* 0x000fca0000f0f070 */
[----:B------:R-:W-:Y:S01]  /*f4a0*/  @!P1 SYNCS.ARRIVE.TRANS64.RED.A0T1 RZ, [UR4+0x38850], RZ ;  /* 0x038850ffffff99a7 */ /* 0x000fe20008200404 */
[----:B------:R-:W-:Y:S07]  /*f4b0*/  @!P1 ARRIVES.LDGSTSBAR.64.TRANSCNT [UR4+0x38850] ;  /* 0x03885000ff0099b0 */ /* 0x000fee0008000a84 */
[----:B------:R-:W-:Y:S05]  /*f4c0*/  @P0 BRA.U.ANY `(.L_x_3472) ;  /* 0xfffffffd00e80947 */ /* 0x000fea000393ffff */
[----:B------:R-:W-:Y:S01]  /*f4d0*/  NOP ;  /* 0x0000000000007918 */ /* 0x000fe20000000000 */
[----:B-1----:R-:W-:-:S04]  /*f4e0*/  LOP3.LUT R2, R37, 0x2, RZ, 0xfc, !PT ;  /* 0x0000000225027812 */ /* 0x002fc800078efcff */
[----:B------:R-:W-:-:S13]  /*f4f0*/  ISETP.NE.AND P2, PT, R2, 0x3, PT ;  /* 0x000000030200780c */ /* 0x000fda0003f45270 */
[----:B------:R-:W-:Y:S05]  /*f500*/  @!P2 BRA `(.L_x_3473) ;  /* 0x000000000004a947 */ /* 0x000fea0003800000 */
[----:B------:R-:W-:Y:S01]  /*f510*/  BPT.TRAP 0x1 ;  /* 0x000000040000795c */ /* 0x000fe20000300000 */
.L_x_3473:
[----:B------:R-:W-:Y:S01]  /*f520*/  IADD3 R18, R18, 0x1, RZ ;  /* 0x0000000112127810 */ /* 0x000fe20007ffe0ff */
[----:B------:R1:W-:Y:S03]  /*f530*/  SYNCS.ARRIVE.TRANS64.A1T0 RZ, [R8+URZ+0x38850], RZ ;  /* 0x038850ff08ff79a7 */ /* 0x0003e6000810003f */
[----:B------:R-:W-:-:S04]  /*f540*/  ISETP.NE.AND P0, PT, R18, 0x2, PT ;  /* 0x000000021200780c */ /* 0x000fc80003f05270 */
[----:B------:R-:W-:Y:S02]  /*f550*/  SEL R18, R18, RZ, P0 ;  /* 0x000000ff12127207 */ /* 0x000fe40000000000 */
[----:B------:R-:W-:Y:S02]  /*f560*/  SEL R2, RZ, 0x1, P0 ;  /* 0x00000001ff027807 */ /* 0x000fe40000000000 */
[----:B------:R-:W-:Y:S02]  /*f570*/  ISETP.GT.AND P0, PT, R9, RZ, PT ;  /* 0x000000ff0900720c */ /* 0x000fe40003f04270 */
[----:B------:R-:W-:Y:S01]  /*f580*/  LOP3.LUT R23, R23, R2, RZ, 0x3c, !PT ;  /* 0x0000000217177212 */ /* 0x000fe200078e3cff */
[----:B------:R-:W-:-:S04]  /*f590*/  VIADD R2, R9, 0xffffffff ;  /* 0xffffffff09027836 */ /* 0x000fc80000000000 */
[----:B------:R-:W-:-:S06]  /*f5a0*/  IMAD.MOV.U32 R9, RZ, RZ, R2 ;  /* 0x000000ffff097224 */ /* 0x000fcc00078e0002 */
[----:B-1----:R-:W-:Y:S05]  /*f5b0*/  @P0 BRA `(.L_x_3474) ;  /* 0xfffffff000880947 */ /* 0x002fea000383ffff */
[----:B------:R-:W-:Y:S05]  /*f5c0*/  BSYNC B0 ;  /* 0x0000000000007941 */ /* 0x000fea0003800000 */
.L_x_3461:
[----:B------:R-:W2:Y:S01]  /*f5d0*/  LDL.LU R2, [R1+0xc] ;  /* 0x00000c0001027983 */ /* 0x000ea20000300800 */
[----:B------:R-:W-:-:S03]  /*f5e0*/  ULDC UR4, c[0x0][0xd34] ;  /* 0x00034d0000047ab9 */ /* 0x000fc60000000800 */
[----:B------:R-:W4:Y:S01]  /*f5f0*/  LDL.LU R0, [R1+0x1c] ;  /* 0x00001c0001007983 */ /* 0x000f220000300800 */
[----:B--2---:R-:W-:Y:S02]  /*f600*/  VIADD R2, R2, UR38 ;  /* 0x0000002602027c36 */ /* 0x004fe40008000000 */
[----:B----4-:R-:W-:-:S03]  /*f610*/  VIADD R0, R0, 0x1 ;  /* 0x0000000100007836 */ /* 0x010fc60000000000 */
[----:B------:R1:W-:Y:S01]  /*f620*/  STL [R1+0xc], R2 ;  /* 0x00000c0201007387 */ /* 0x0003e20000100800 */
[----:B------:R-:W-:-:S03]  /*f630*/  ISETP.GE.AND P0, PT, R2, UR4, PT ;  /* 0x0000000402007c0c */ /* 0x000fc6000bf06270 */
[----:B------:R1:W-:Y:S10]  /*f640*/  STL [R1+0x1c], R0 ;  /* 0x00001c0001007387 */ /* 0x0003f40000100800 */
[----:B-1----:R-:W-:Y:S05]  /*f650*/  @!P0 BRA `(.L_x_3475) ;  /* 0xffffffc4007c8947 */ /* 0x002fea000383ffff */
[----:B------:R-:W-:-:S07]  /*f660*/  LOP3.LUT R0, R0, 0x1, RZ, 0xc, !PT ;  /* 0x0000000100007812 */ /* 0x000fce00078e0cff */
.L_x_3438:
[----:B------:R-:W1:Y:S01]  /*f670*/  S2R R3, SR_CgaCtaId ;  /* 0x0000000000037919 */ /* 0x000e620000008800 */
[----:B------:R-:W-:Y:S01]  /*f680*/  MOV R2, 0x400 ;  /* 0x0000040000027802 */ /* 0x000fe20000000f00 */
[----:B------:R-:W-:Y:S01]  /*f690*/  BSSY B0, `(.L_x_3476) ;  /* 0x0000005000007945 */ /* 0x000fe20003800000 */
[----:B------:R-:W-:Y:S02]  /*f6a0*/  SHF.L.U32 R0, R0, 0x1f, RZ ;  /* 0x0000001f00007819 */ /* 0x000fe400000006ff */
[----:B-1----:R-:W-:-:S04]  /*f6b0*/  LEA R5, R3, R2, 0x18 ;  /* 0x0000000203057211 */ /* 0x002fc800078ec0ff */
[----:B------:R-:W1:Y:S02]  /*f6c0*/  SYNCS.PHASECHK.TRANS64.TRYWAIT P0, [R5+URZ+0x38820], R0 ;  /* 0x03882000050075a7 */ /* 0x000e64000800017f */
[----:B-1----:R-:W-:Y:S05]  /*f6d0*/  @!P0 BRA `(.L_x_3477) ;  /* 0x0000002c00488947 */ /* 0x002fea0003800000 */
.L_x_3558:
[----:B------:R-:W-:Y:S05]  /*f6e0*/  BSYNC B0 ;  /* 0x0000000000007941 */ /* 0x000fea0003800000 */
.L_x_3476:
[----:B------:R-:W-:-:S03]  /*f6f0*/  UMOV UR4, 0xffffffff ;  /* 0xffffffff00047882 */ /* 0x000fc60000000000 */
[----:B------:R-:W-:Y:S05]  /*f700*/  BRA.DIV UR4, `(.L_x_3478) ;  /* 0x0000002e04507947 */ /* 0x000fea000b800000 */
[----:B-1----:R-:W1:Y:S02]  /*f710*/  S2R R0, SR_TID.X ;  /* 0x0000000000007919 */ /* 0x002e640000002100 */
[----:B-1----:R-:W-:-:S04]  /*f720*/  SHF.R.U32.HI R0, RZ, 0x5, R0 ;  /* 0x00000005ff007819 */ /* 0x002fc80000011600 */
[----:B------:R-:W-:-:S05]  /*f730*/  LOP3.LUT R0, R0, 0x3, RZ, 0xc0, !PT ;  /* 0x0000000300007812 */ /* 0x000fca00078ec0ff */
[----:B------:R1:W2:Y:S02]  /*f740*/  SHFL.IDX PT, R14, R0, RZ, 0x1f ;  /* 0x00001fff000e7589 */ /* 0x0002a400000e0000 */
.L_x_3561:
[----:B--2---:R-:W-:Y:S01]  /*f750*/  ISETP.NE.AND P0, PT, R14, RZ, PT ;  /* 0x000000ff0e00720c */ /* 0x004fe20003f05270 */
[----:B------:R-:W-:-:S12]  /*f760*/  BSSY B0, `(.L_x_3479) ;  /* 0x0000023000007945 */ /* 0x000fd80003800000 */
[----:B------:R-:W-:Y:S05]  /*f770*/  @P0 BRA `(.L_x_3480) ;  /* 0x0000000000840947 */ /* 0x000fea0003800000 */
[----:B------:R-:W-:-:S03]  /*f780*/  UMOV UR4, 0xffffffff ;  /* 0xffffffff00047882 */ /* 0x000fc60000000000 */
[----:B------:R-:W-:Y:S05]  /*f790*/  BRA.DIV UR4, `(.L_x_3481) ;  /* 0x0000002e04607947 */ /* 0x000fea000b800000 */
[----:B------:R-:W-:-:S13]  /*f7a0*/  ELECT P6, URZ, PT ;  /* 0x00000000003f782f */ /* 0x000fda00038c0000 */
.L_x_3564:
[----:B------:R-:W-:Y:S05]  /*f7b0*/  @!P6 BRA `(.L_x_3480) ;  /* 0x000000000074e947 */ /* 0x000fea0003800000 */
[----:B------:R-:W-:-:S04]  /*f7c0*/  LOP3.LUT R37, R37, 0x2, RZ, 0xfc, !PT ;  /* 0x0000000225257812 */ /* 0x000fc800078efcff */
[----:B------:R-:W-:-:S13]  /*f7d0*/  ISETP.NE.AND P0, PT, R37, 0x3, PT ;  /* 0x000000032500780c */ /* 0x000fda0003f05270 */
[----:B------:R-:W-:Y:S05]  /*f7e0*/  @!P0 BRA `(.L_x_3482) ;  /* 0x0000000000048947 */ /* 0x000fea0003800000 */
[----:B------:R-:W-:Y:S01]  /*f7f0*/  BPT.TRAP 0x1 ;  /* 0x000000040000795c */ /* 0x000fe20000300000 */
.L_x_3482:
[C---:B------:R-:W-:Y:S01]  /*f800*/  IMAD R3, R18.reuse, 0x8, R5 ;  /* 0x0000000812037824 */ /* 0x040fe200078e0205 */
[----:B------:R-:W-:Y:S01]  /*f810*/  SHF.L.U32 R2, R23, 0x1f, RZ ;  /* 0x0000001f17027819 */ /* 0x000fe200000006ff */
[----:B------:R-:W-:-:S03]  /*f820*/  VIADD R18, R18, 0x1 ;  /* 0x0000000112127836 */ /* 0x000fc60000000000 */
[----:B------:R-:W2:Y:S02]  /*f830*/  SYNCS.PHASECHK.TRANS64.TRYWAIT P1, [R3+URZ+0x38840], R2 ;  /* 0x03884002030075a7 */ /* 0x000ea4000802017f */
[----:B------:R-:W-:-:S04]  /*f840*/  ISETP.NE.AND P2, PT, R18, 0x2, PT ;  /* 0x000000021200780c */ /* 0x000fc80003f45270 */
[----:B-1----:R-:W-:Y:S01]  /*f850*/  SEL R0, RZ, 0x1, P2 ;  /* 0x00000001ff007807 */ /* 0x002fe20001000000 */
[----:B--2---:R-:W-:Y:S08]  /*f860*/  @!P1 BRA `(.L_x_3483) ;  /* 0x0000002c004c9947 */ /* 0x004ff00003800000 */
.L_x_3565:
[----:B------:R-:W-:Y:S02]  /*f870*/  SEL R18, R18, RZ, P2 ;  /* 0x000000ff12127207 */ /* 0x000fe40001000000 */
[----:B------:R-:W-:Y:S01]  /*f880*/  LOP3.LUT R0, R23, R0, RZ, 0x3c, !PT ;  /* 0x0000000017007212 */ /* 0x000fe200078e3cff */
[----:B------:R-:W-:Y:S06]  /*f890*/  @!P0 BRA `(.L_x_3484) ;  /* 0x0000000000048947 */ /* 0x000fec0003800000 */
[----:B------:R-:W-:Y:S01]  /*f8a0*/  BPT.TRAP 0x1 ;  /* 0x000000040000795c */ /* 0x000fe20000300000 */
.L_x_3484:
[----:B------:R-:W-:Y:S01]  /*f8b0*/  IMAD R5, R18, 0x8, R5 ;  /* 0x0000000812057824 */ /* 0x000fe200078e0205 */
[----:B------:R-:W-:-:S04]  /*f8c0*/  SHF.L.U32 R0, R0, 0x1f, RZ ;  /* 0x0000001f00007819 */ /* 0x000fc800000006ff */
[----:B------:R-:W2:Y:S02]  /*f8d0*/  SYNCS.PHASECHK.TRANS64.TRYWAIT P1, [R5+URZ+0x38840], R0 ;  /* 0x03884000050075a7 */ /* 0x000ea4000802017f */
[----:B--2---:R-:W-:Y:S05]  /*f8e0*/  @!P1 BRA `(.L_x_3485) ;  /* 0x0000002c00409947 */ /* 0x004fea0003800000 */
.L_x_3566:
[----:B------:R-:W-:Y:S05]  /*f8f0*/  @!P0 BRA `(.L_x_3486) ;  /* 0x0000000000048947 */ /* 0x000fea0003800000 */
[----:B------:R-:W-:Y:S01]  /*f900*/  BPT.TRAP 0x1 ;  /* 0x000000040000795c */ /* 0x000fe20000300000 */
.L_x_3486:
[----:B------:R-:W4:Y:S02]  /*f910*/  SYNCS.PHASECHK.TRANS64.TRYWAIT P1, [R3+URZ+0x38860], R2 ;  /* 0x03886002030075a7 */ /* 0x000f24000802017f */
[----:B----4-:R-:W-:Y:S05]  /*f920*/  @!P1 BRA `(.L_x_3487) ;  /* 0x0000002c00449947 */ /* 0x010fea0003800000 */
.L_x_3567:
[----:B------:R-:W-:Y:S05]  /*f930*/  @!P0 BRA `(.L_x_3488) ;  /* 0x0000000000048947 */ /* 0x000fea0003800000 */
[----:B------:R-:W-:Y:S01]  /*f940*/  BPT.TRAP 0x1 ;  /* 0x000000040000795c */ /* 0x000fe20000300000 */
.L_x_3488:
[----:B------:R0:W0:Y:S02]  /*f950*/  SYNCS.PHASECHK.TRANS64.TRYWAIT P0, [R5+URZ+0x38860], R0 ;  /* 0x03886000050075a7 */ /* 0x000024000800017f */
[----:B0-----:R-:W-:Y:S05]  /*f960*/  @!P0 NANOSLEEP.SYNCS 0x989680 ;  /* 0x009896800000895d */ /* 0x001fea0003900000 */
[----:B------:R-:W0:Y:S02]  /*f970*/  @!P0 SYNCS.PHASECHK.TRANS64 P0, [R5+URZ+0x38860], R0 ;  /* 0x03886000050085a7 */ /* 0x000e24000800007f */
[----:B0-----:R-:W-:Y:S05]  /*f980*/  @!P0 BRA `(.L_x_3488) ;  /* 0xfffffffc00f08947 */ /* 0x001fea000383ffff */
.L_x_3480:
[----:B------:R-:W-:Y:S05]  /*f990*/  BSYNC B0 ;  /* 0x0000000000007941 */ /* 0x000fea0003800000 */
.L_x_3479:
[----:B------:R-:W-:Y:S05]  /*f9a0*/  EXIT ;  /* 0x000000000000794d */ /* 0x000fea0003800000 */
.L_x_3408:
[----:B0-----:R-:W-:-:S04]  /*f9b0*/  IMAD.U32 R3, RZ, RZ, UR38 ;  /* 0x00000026ff037e24 */ /* 0x001fc8000f8e00ff */
[----:B------:R0:W1:Y:S03]  /*f9c0*/  SYNCS.PHASECHK.TRANS64.TRYWAIT P1, [R3+URZ+0x38800], R4 ;  /* 0x03880004030075a7 */ /* 0x000066000802017f */
[----:B-1----:R-:W-:Y:S05]  /*f9d0*/  @!P1 NANOSLEEP.SYNCS 0x989680 ;  /* 0x009896800000995d */ /* 0x002fea0003900000 */
[----:B------:R-:W1:Y:S02]  /*f9e0*/  @!P1 SYNCS.PHASECHK.TRANS64 P1, [R3+URZ+0x38800], R4 ;  /* 0x03880004030095a7 */ /* 0x000e64000802007f */
[----:B-1----:R-:W-:Y:S05]  /*f9f0*/  @!P1 BRA `(.L_x_3408) ;  /* 0xfffffffc00ec9947 */ /* 0x002fea000383ffff */
[----:B------:R-:W-:Y:S05]  /*fa00*/  BRA `(.L_x_3489) ;  /* 0xffffff3000207947 */ /* 0x000fea000383ffff */
.L_x_3412:
[----:B-1----:R1:W2:Y:S02]  /*fa10*/  SYNCS.PHASECHK.TRANS64.TRYWAIT P1, [R3+URZ+0x38830], R6 ;  /* 0x03883006030075a7 */ /* 0x0022a4000802017f */
[----:B--2---:R-:W-:Y:S05]  /*fa20*/  @!P1 NANOSLEEP.SYNCS 0x989680 ;  /* 0x009896800000995d */ /* 0x004fea0003900000 */
[----:B------:R-:W2:Y:S02]  /*fa30*/  @!P1 SYNCS.PHASECHK.TRANS64 P1, [R3+URZ+0x38830], R6 ;  /* 0x03883006030095a7 */ /* 0x000ea4000802007f */
[----:B--2---:R-:W-:Y:S05]  /*fa40*/  @!P1 BRA `(.L_x_3412) ;  /* 0xfffffffc00f09947 */ /* 0x004fea000383ffff */
[----:B------:R-:W-:Y:S05]  /*fa50*/  BRA `(.L_x_3411) ;  /* 0xffffff3000387947 */ /* 0x000fea000383ffff */
.L_x_3413:
[----:B--2---:R-:W-:-:S04]  /*fa60*/  IMAD.U32 R5, RZ, RZ, UR38 ;  /* 0x00000026ff057e24 */ /* 0x004fc8000f8e00ff */
[----:B------:R2:W3:Y:S03]  /*fa70*/  SYNCS.PHASECHK.TRANS64.TRYWAIT P1, [R5+URZ+0x38810], R4 ;  /* 0x03881004050075a7 */ /* 0x0004e6000802017f */
[----:B---3--:R-:W-:Y:S05]  /*fa80*/  @!P1 NANOSLEEP.SYNCS 0x989680 ;  /* 0x009896800000995d */ /* 0x008fea0003900000 */
[----:B------:R-:W3:Y:S02]  /*fa90*/  @!P1 SYNCS.PHASECHK.TRANS64 P1, [R5+URZ+0x38810], R4 ;  /* 0x03881004050095a7 */ /* 0x000ee4000802007f */
[----:B---3--:R-:W-:Y:S05]  /*faa0*/  @!P1 BRA `(.L_x_3413) ;  /* 0xfffffffc00ec9947 */ /* 0x008fea000383ffff */
[----:B------:R-:W-:Y:S05]  /*fab0*/  BRA `(.L_x_3490) ;  /* 0xffffff3000c07947 */ /* 0x000fea000383ffff */
.L_x_3417:
[----:B----4-:R4:W0:Y:S02]  /*fac0*/  SYNCS.PHASECHK.TRANS64.TRYWAIT P1, [R3+URZ+0x38850], R6 ;  /* 0x03885006030075a7 */ /* 0x010824000802017f */
[----:B0-----:R-:W-:Y:S05]  /*fad0*/  @!P1 NANOSLEEP.SYNCS 0x989680 ;  /* 0x009896800000995d */ /* 0x001fea0003900000 */
[----:B------:R-:W0:Y:S02]  /*fae0*/  @!P1 SYNCS.PHASECHK.TRANS64 P1, [R3+URZ+0x38850], R6 ;  /* 0x03885006030095a7 */ /* 0x000e24000802007f */
[----:B0-----:R-:W-:Y:S05]  /*faf0*/  @!P1 BRA `(.L_x_3417) ;  /* 0xfffffffc00f09947 */ /* 0x001fea000383ffff */
[----:B------:R-:W-:Y:S05]  /*fb00*/  BRA `(.L_x_3416) ;  /* 0xffffff3000cc7947 */ /* 0x000fea000383ffff */
.L_x_3424:
[----:B-1----:R-:W-:-:S04]  /*fb10*/  IMAD.U32 R5, RZ, RZ, UR7 ;  /* 0x00000007ff057e24 */ /* 0x002fc8000f8e00ff */
[----:B------:R1:W2:Y:S03]  /*fb20*/  SYNCS.PHASECHK.TRANS64.TRYWAIT P2, [R5+URZ+0x38830], R4 ;  /* 0x03883004050075a7 */ /* 0x0002a6000804017f */
[----:B--2---:R-:W-:Y:S05]  /*fb30*/  @!P2 NANOSLEEP.SYNCS 0x989680 ;  /* 0x009896800000a95d */ /* 0x004fea0003900000 */
[----:B------:R-:W2:Y:S02]  /*fb40*/  @!P2 SYNCS.PHASECHK.TRANS64 P2, [R5+URZ+0x38830], R4 ;  /* 0x038830040500a5a7 */ /* 0x000ea4000804007f */
[----:B--2---:R-:W-:Y:S05]  /*fb50*/  @!P2 BRA `(.L_x_3424) ;  /* 0xfffffffc00eca947 */ /* 0x004fea000383ffff */
[----:B------:R-:W-:Y:S05]  /*fb60*/  BRA `(.L_x_3423) ;  /* 0xffffff5800587947 */ /* 0x000fea000383ffff */
.L_x_3428:
[----:B-1----:R-:W-:-:S04]  /*fb70*/  IMAD.U32 R5, RZ, RZ, UR7 ;  /* 0x00000007ff057e24 */ /* 0x002fc8000f8e00ff */
[----:B------:R1:W3:Y:S03]  /*fb80*/  SYNCS.PHASECHK.TRANS64.TRYWAIT P2, [R5+URZ+0x38850], R4 ;  /* 0x03885004050075a7 */ /* 0x0002e6000804017f */
[----:B---3--:R-:W-:Y:S05]  /*fb90*/  @!P2 NANOSLEEP.SYNCS 0x989680 ;  /* 0x009896800000a95d */ /* 0x008fea0003900000 */
[----:B------:R-:W3:Y:S02]  /*fba0*/  @!P2 SYNCS.PHASECHK.TRANS64 P2, [R5+URZ+0x38850], R4 ;  /* 0x038850040500a5a7 */ /* 0x000ee4000804007f */
[----:B---3--:R-:W-:Y:S05]  /*fbb0*/  @!P2 BRA `(.L_x_3428) ;  /* 0xfffffffc00eca947 */ /* 0x008fea000383ffff */
[----:B------:R-:W-:Y:S05]  /*fbc0*/  BRA `(.L_x_3427) ;  /* 0xffffff5800d47947 */ /* 0x000fea000383ffff */
.L_x_3442:
        /* <DEDUP_REMOVED lines=8> */
[----:B-1---5:R-:W-:Y:S05]  /*fc50*/  WARPSYNC.COLLECTIVE R15, `(.L_x_3492) ;  /* 0x000000000f087348 */ /* 0x022fea0003c00000 */
[----:B------:R0:W2:Y:S02]  /*fc60*/  SHFL.IDX P6, R14, R13, R12, R11 ;  /* 0x0000000c0d0e7389 */ /* 0x0000a400000c000b */
[----:B012--5:R-:W-:Y:S01]  /*fc70*/  ENDCOLLECTIVE ;  /* 0x000000000000791b */ /* 0x027fe20003800000 */
.L_x_3492:
[----:B------:R-:W-:Y:S05]  /*fc80*/  BSYNC B0 ;  /* 0x0000000000007941 */ /* 0x000fea0003800000 */
.L_x_3491:
[----:B------:R-:W-:Y:S05]  /*fc90*/  BRA `(.L_x_3493) ;  /* 0xffffffc400547947 */ /* 0x000fea000383ffff */
.L_x_3445:
[----:B0-----:R0:W1:Y:S02]  /*fca0*/  SYNCS.PHASECHK.TRANS64.TRYWAIT P0, [R25+URZ+0x38840], R0 ;  /* 0x03884000190075a7 */ /* 0x001064000800017f */
[----:B-1----:R-:W-:Y:S05]  /*fcb0*/  @!P0 NANOSLEEP.SYNCS 0x989680 ;  /* 0x009896800000895d */ /* 0x002fea0003900000 */
[----:B------:R-:W1:Y:S02]  /*fcc0*/  @!P0 SYNCS.PHASECHK.TRANS64 P0, [R25+URZ+0x38840], R0 ;  /* 0x03884000190085a7 */ /* 0x000e64000800007f */
[----:B-1----:R-:W-:Y:S05]  /*fcd0*/  @!P0 BRA `(.L_x_3445) ;  /* 0xfffffffc00f08947 */ /* 0x002fea000383ffff */
[----:B------:R-:W-:Y:S05]  /*fce0*/  BRA `(.L_x_3494) ;  /* 0xffffffc400d87947 */ /* 0x000fea000383ffff */
.L_x_3446:
        /* <DEDUP_REMOVED lines=8> */
.L_x_3496:
[----:B------:R-:W-:Y:S05]  /*fd70*/  BSYNC B0 ;  /* 0x0000000000007941 */ /* 0x000fea0003800000 */
.L_x_3495:
[----:B------:R-:W-:Y:S01]  /*fd80*/  IMAD.MOV.U32 R13, RZ, RZ, R0 ;  /* 0x000000ffff0d7224 */ /* 0x000fe200078e0000 */
[----:B------:R-:W-:Y:S01]  /*fd90*/  MOV R15, 0xffffffff ;  /* 0xffffffff000f7802 */ /* 0x000fe20000000f00 */
[----:B------:R-:W-:Y:S01]  /*fda0*/  IMAD.MOV.U32 R12, RZ, RZ, RZ ;  /* 0x000000ffff0c7224 */ /* 0x000fe200078e00ff */
[----:B------:R-:W-:Y:S01]  /*fdb0*/  ISETP.GE.AND P2, PT, R36, 0x1, PT ;  /* 0x000000012400780c */ /* 0x000fe20003f46270 */
[----:B------:R-:W-:Y:S02]  /*fdc0*/  IMAD.MOV.U32 R11, RZ, RZ, 0x181f ;  /* 0x0000181fff0b7424 */ /* 0x000fe400078e00ff */
[----:B------:R-:W-:-:S10]  /*fdd0*/  IMAD.MOV.U32 R2, RZ, RZ, R14 ;  /* 0x000000ffff027224 */ /* 0x000fd400078e000e */
[----:B------:R-:W-:Y:S05]  /*fde0*/  WARPSYNC.COLLECTIVE R15, `(.L_x_3497) ;  /* 0x000000000f087348 */ /* 0x000fea0003c00000 */
[----:B------:R0:W1:Y:S02]  /*fdf0*/  SHFL.IDX P6, R14, R13, R12, R11 ;  /* 0x0000000c0d0e7389 */ /* 0x00006400000c000b */
[----:B01----:R-:W-:Y:S01]  /*fe00*/  ENDCOLLECTIVE ;  /* 0x000000000000791b */ /* 0x003fe20003800000 */
.L_x_3497:
[----:B------:R-:W-:Y:S01]  /*fe10*/  @P2 LEA R6, R5, UR37, 0x1 ;  /* 0x0000002505062c11 */ /* 0x000fe2000f8e08ff */
[----:B------:R-:W-:Y:S02]  /*fe20*/  IMAD.MOV.U32 R13, RZ, RZ, R4 ;  /* 0x000000ffff0d7224 */ /* 0x000fe400078e0004 */
[----:B------:R-:W-:Y:S02]  /*fe30*/  IMAD.MOV.U32 R12, RZ, RZ, 0x1 ;  /* 0x00000001ff0c7424 */ /* 0x000fe400078e00ff */
[----:B------:R-:W-:-:S07]  /*fe40*/  IMAD.MOV.U32 R3, RZ, RZ, R14 ;  /* 0x000000ffff037224 */ /* 0x000fce00078e000e */
[----:B------:R-:W-:Y:S05]  /*fe50*/  WARPSYNC.COLLECTIVE R15, `(.L_x_3498) ;  /* 0x000000000f087348 */ /* 0x000fea0003c00000 */
[----:B------:R0:W1:Y:S02]  /*fe60*/  SHFL.IDX P6, R14, R13, R12, R11 ;  /* 0x0000000c0d0e7389 */ /* 0x00006400000c000b */
[----:B01----:R-:W-:Y:S01]  /*fe70*/  ENDCOLLECTIVE ;  /* 0x000000000000791b */ /* 0x003fe20003800000 */
.L_x_3498:
        /* <DEDUP_REMOVED lines=9> */
[----:B------:R0:W-:Y:S01]  /*ff10*/  @P2 LDGSTS.E.BYPASS.LTC128B.128 [R6+0x22400], desc[UR42][R2.64], !P1 ;  /* 0x2240000002062fae */ /* 0x0001e2000c901d6a */
[----:B------:R-:W-:Y:S01]  /*ff20*/  ISETP.GE.AND P2, PT, R36, 0x11, PT ;  /* 0x000000112400780c */ /* 0x000fe20003f46270 */
[----:B0-----:R-:W-:-:S12]  /*ff30*/  IMAD.MOV.U32 R2, RZ, RZ, R14 ;  /* 0x000000ffff027224 */ /* 0x001fd800078e000e */
[----:B------:R-:W-:Y:S05]  /*ff40*/  WARPSYNC.COLLECTIVE R15, `(.L_x_3499) ;  /* 0x000000000f087348 */ /* 0x000fea0003c00000 */
[----:B------:R0:W1:Y:S02]  /*ff50*/  SHFL.IDX P6, R14, R13, R12, R11 ;  /* 0x0000000c0d0e7389 */ /* 0x00006400000c000b */
[----:B01----:R-:W-:Y:S01]  /*ff60*/  ENDCOLLECTIVE ;  /* 0x000000000000791b */ /* 0x003fe20003800000 */
.L_x_3499:
[----:B------:R-:W-:Y:S01]  /*ff70*/  @P2 LEA R6, R5, UR37, 0x1 ;  /* 0x0000002505062c11 */ /* 0x000fe2000f8e08ff */
[----:B------:R-:W-:Y:S02]  /*ff80*/  IMAD.MOV.U32 R13, RZ, RZ, R4 ;  /* 0x000000ffff0d7224 */ /* 0x000fe400078e0004 */
[----:B------:R-:W-:Y:S02]  /*ff90*/  IMAD.MOV.U32 R12, RZ, RZ, 0x2 ;  /* 0x00000002ff0c7424 */ /* 0x000fe400078e00ff */
[----:B------:R-:W-:-:S07]  /*ffa0*/  IMAD.MOV.U32 R3, RZ, RZ, R14 ;  /* 0x000000ffff037224 */ /* 0x000fce00078e000e */
[----:B------:R-:W-:Y:S05]  /*ffb0*/  WARPSYNC.COLLECTIVE R15, `(.L_x_3500) ;  /* 0x000000000f087348 */ /* 0x000fea0003c00000 */
[----:B------:R0:W1:Y:S02]  /*ffc0*/  SHFL.IDX P6, R14, R13, R12, R11 ;  /* 0x0000000c0d0e7389 */ /* 0x00006400000c000b */
[----:B01----:R-:W-:Y:S01]  /*ffd0*/  ENDCOLLECTIVE ;  /* 0x000000000000791b */ /* 0x003fe20003800000 */
.L_x_3500:
        /* <DEDUP_REMOVED lines=15> */
.L_x_3501:
[----:B------:R-:W-:Y:S01]  /*100d0*/  @P2 LEA R6, R5, UR37, 0x1 ;  /* 0x0000002505062c11 */ /* 0x000fe2000f8e08ff */
[----:B------:R-:W-:Y:S02]  /*100e0*/  IMAD.MOV.U32 R13, RZ, RZ, R4 ;  /* 0x000000ffff0d7224 */ /* 0x000fe400078e0004 */
[----:B------:R-:W-:Y:S02]  /*100f0*/  IMAD.MOV.U32 R12, RZ, RZ, 0x3 ;  /* 0x00000003ff0c7424 */ /* 0x000fe400078e00ff */
[----:B------:R-:W-:-:S07]  /*10100*/  IMAD.MOV.U32 R3, RZ, RZ, R14 ;  /* 0x000000ffff037224 */ /* 0x000fce00078e000e */
[----:B------:R-:W-:Y:S05]  /*10110*/  WARPSYNC.COLLECTIVE R15, `(.L_x_3502) ;  /* 0x000000000f087348 */ /* 0x000fea0003c00000 */
[----:B------:R0:W1:Y:S02]  /*10120*/  SHFL.IDX P6, R14, R13, R12, R11 ;  /* 0x0000000c0d0e7389 */ /* 0x00006400000c000b */
[----:B01----:R-:W-:Y:S01]  /*10130*/  ENDCOLLECTIVE ;  /* 0x000000000000791b */ /* 0x003fe20003800000 */
.L_x_3502:
        /* <DEDUP_REMOVED lines=10> */
.L_x_3503:
[----:B------:R-:W-:Y:S01]  /*101e0*/  @!PT LDS RZ, [RZ] ;  /* 0x00000000fffff984 */ /* 0x000fe20000000800 */
[----:B------:R-:W-:Y:S01]  /*101f0*/  @!PT LDS RZ, [RZ] ;  /* 0x00000000fffff984 */ /* 0x000fe20000000800 */
[----:B------:R-:W-:Y:S01]  /*10200*/  @!PT LDS RZ, [RZ] ;  /* 0x00000000fffff984 */ /* 0x000fe20000000800 */
[----:B------:R0:W-:Y:S01]  /*10210*/  @P2 LDGSTS.E.BYPASS.LTC128B.128 [R6+0x23400], desc[UR42][R2.64], !P1 ;  /* 0x2340000002062fae */ /* 0x0001e2000c901d6a */
[----:B------:R-:W-:Y:S01]  /*10220*/  IMAD.MOV.U32 R0, RZ, RZ, R14 ;  /* 0x000000ffff007224 */ /* 0x000fe200078e000e */
[----:B------:R-:W-:Y:S06]  /*10230*/  BRA `(.L_x_3504) ;  /* 0xffffffc400847947 */ /* 0x000fec000383ffff */
.L_x_3450:
[----:B------:R-:W-:Y:S01]  /*10240*/  IMAD.MOV.U32 R13, RZ, RZ, R2 ;  /* 0x000000ffff0d7224 */ /* 0x000fe200078e0002 */
[----:B------:R-:W-:Y:S01]  /*10250*/  LOP3.LUT R16, R16, 0xfffffeff, RZ, 0xc0, !PT ;  /* 0xfffffeff10107812 */ /* 0x000fe200078ec0ff */
[----:B------:R-:W-:Y:S02]  /*10260*/  IMAD.MOV.U32 R12, RZ, RZ, RZ ;  /* 0x000000ffff0c7224 */ /* 0x000fe400078e00ff */
[----:B------:R-:W-:Y:S02]  /*10270*/  IMAD.MOV.U32 R11, RZ, RZ, 0x181f ;  /* 0x0000181fff0b7424 */ /* 0x000fe400078e00ff */
[----:B------:R-:W-:Y:S02]  /*10280*/  IMAD.MOV.U32 R15, RZ, RZ, -0x1 ;  /* 0xffffffffff0f7424 */ /* 0x000fe400078e00ff */
[----:B------:R-:W-:-:S07]  /*10290*/  IMAD R5, R5, 0x40, R10 ;  /* 0x0000004005057824 */ /* 0x000fce00078e020a */
[----:B-1----:R-:W-:Y:S05]  /*102a0*/  WARPSYNC.COLLECTIVE R15, `(.L_x_3505) ;  /* 0x000000000f087348 */ /* 0x002fea0003c00000 */
[----:B------:R0:W2:Y:S02]  /*102b0*/  SHFL.IDX P6, R14, R13, R12, R11 ;  /* 0x0000000c0d0e7389 */ /* 0x0000a400000c000b */
[----:B012---:R-:W-:Y:S01]  /*102c0*/  ENDCOLLECTIVE ;  /* 0x000000000000791b */ /* 0x007fe20003800000 */
.L_x_3505:
[----:B------:R-:W-:Y:S01]  /*102d0*/  ISETP.GE.AND P2, PT, R5, UR36, PT ;  /* 0x0000002405007c0c */ /* 0x000fe2000bf46270 */
[----:B------:R-:W-:-:S12]  /*102e0*/  IMAD.MOV.U32 R13, RZ, RZ, R0 ;  /* 0x000000ffff0d7224 */ /* 0x000fd800078e0000 */
[----:B------:R-:W-:-:S04]  /*102f0*/  @P2 LOP3.LUT R16, R16, 0x100, RZ, 0xfc, !PT ;  /* 0x0000010010102812 */ /* 0x000fc800078efcff */
[----:B------:R-:W-:Y:S02]  /*10300*/  LOP3.LUT R16, R16, 0xffffff7f, RZ, 0xc0, !PT ;  /* 0xffffff7f10107812 */ /* 0x000fe400078ec0ff */
[----:B------:R-:W-:-:S07]  /*10310*/  MOV R3, R14 ;  /* 0x0000000e00037202 */ /* 0x000fce0000000f00 */
[----:B------:R-:W-:Y:S05]  /*10320*/  WARPSYNC.COLLECTIVE R15, `(.L_x_3506) ;  /* 0x000000000f087348 */ /* 0x000fea0003c00000 */
[----:B------:R0:W1:Y:S02]  /*10330*/  SHFL.IDX P6, R14, R13, R12, R11 ;  /* 0x0000000c0d0e7389 */ /* 0x00006400000c000b */
[----:B01----:R-:W-:Y:S01]  /*10340*/  ENDCOLLECTIVE ;  /* 0x000000000000791b */ /* 0x003fe20003800000 */
.L_x_3506:
[----:B------:R-:W-:Y:S02]  /*10350*/  IMAD.MOV.U32 R13, RZ, RZ, R2 ;  /* 0x000000ffff0d7224 */ /* 0x000fe400078e0002 */
[----:B------:R-:W-:Y:S02]  /*10360*/  IMAD.MOV.U32 R12, RZ, RZ, 0x1 ;  /* 0x00000001ff0c7424 */ /* 0x000fe400078e00ff */
[----:B------:R-:W-:-:S07]  /*10370*/  IMAD.MOV.U32 R4, RZ, RZ, R14 ;  /* 0x000000ffff047224 */ /* 0x000fce00078e000e */
[----:B------:R-:W-:Y:S05]  /*10380*/  WARPSYNC.COLLECTIVE R15, `(.L_x_3507) ;  /* 0x000000000f087348 */ /* 0x000fea0003c00000 */
[----:B------:R0:W1:Y:S02]  /*10390*/  SHFL.IDX P6, R14, R13, R12, R11 ;  /* 0x0000000c0d0e7389 */ /* 0x00006400000c000b */
[----:B01----:R-:W-:Y:S01]  /*103a0*/  ENDCOLLECTIVE ;  /* 0x000000000000791b */ /* 0x003fe20003800000 */
.L_x_3507:
[----:B------:R-:W-:-:S05]  /*103b0*/  @!P2 LEA R4, P0, R9, R4, 0x1 ;  /* 0x000000040904a211 */ /* 0x000fca00078008ff */
[----:B------:R-:W-:Y:S02]  /*103c0*/  @!P2 IMAD.X R3, RZ, RZ, R3, P0 ;  /* 0x000000ffff03a224 */ /* 0x000fe400000e0603 */
[----:B------:R-:W-:Y:S02]  /*103d0*/  @!P2 IMAD.MOV.U32 R6, RZ, RZ, R4 ;  /* 0x000000ffff06a224 */ /* 0x000fe400078e0004 */
[----:B------:R-:W-:Y:S02]  /*103e0*/  @!P2 IMAD.MOV.U32 R7, RZ, RZ, R3 ;  /* 0x000000ffff07a224 */ /* 0x000fe400078e0003 */
[----:B------:R-:W-:Y:S02]  /*103f0*/  VIADD R3, R5, 0x10 ;  /* 0x0000001005037836 */ /* 0x000fe40000000000 */
[----:B------:R-:W-:Y:S01]  /*10400*/  IMAD.MOV.U32 R13, RZ, RZ, R0 ;  /* 0x000000ffff0d7224 */ /* 0x000fe200078e0000 */
[----:B------:R-:W-:Y:S01]  /*10410*/  @!PT LDS RZ, [RZ] ;  /* 0x00000000fffff984 */ /* 0x000fe20000000800 */
[----:B------:R-:W-:Y:S01]  /*10420*/  @!PT LDS RZ, [RZ] ;  /* 0x00000000fffff984 */ /* 0x000fe20000000800 */
[----:B------:R-:W-:Y:S01]  /*10430*/  @!PT LDS RZ, [RZ] ;  /* 0x00000000fffff984 */ /* 0x000fe20000000800 */
[----:B------:R0:W-:Y:S02]  /*10440*/  @!P2 LDGSTS.E.BYPASS.LTC128B.128 [R8+0x20400], desc[UR42][R6.64], !P1 ;  /* 0x204000000608afae */ /* 0x0001e4000c901d6a */
[----:B------:R-:W-:Y:S01]  /*10450*/  ISETP.GE.AND P2, PT, R3, UR36, PT ;  /* 0x0000002403007c0c */ /* 0x000fe2000bf46270 */
[----:B------:R-:W-:-:S12]  /*10460*/  IMAD.MOV.U32 R3, RZ, RZ, R14 ;  /* 0x000000ffff037224 */ /* 0x000fd800078e000e */
[----:B0-----:R-:W-:Y:S05]  /*10470*/  WARPSYNC.COLLECTIVE R15, `(.L_x_3508) ;  /* 0x000000000f087348 */ /* 0x001fea0003c00000 */
[----:B------:R1:W2:Y:S02]  /*10480*/  SHFL.IDX P6, R14, R13, R12, R11 ;  /* 0x0000000c0d0e7389 */ /* 0x0002a400000c000b */
[----:B012---:R-:W-:Y:S01]  /*10490*/  ENDCOLLECTIVE ;  /* 0x000000000000791b */ /* 0x007fe20003800000 */
.L_x_3508:
[----:B------:R-:W-:-:S04]  /*104a0*/  @P2 LOP3.LUT R16, R16, 0x80, RZ, 0xfc, !PT ;  /* 0x0000008010102812 */ /* 0x000fc800078efcff */
[----:B------:R-:W-:Y:S01]  /*104b0*/  LOP3.LUT R16, R16, 0xffffffbf, RZ, 0xc0, !PT ;  /* 0xffffffbf10107812 */ /* 0x000fe200078ec0ff */
[----:B------:R-:W-:Y:S02]  /*104c0*/  IMAD.MOV.U32 R13, RZ, RZ, R2 ;  /* 0x000000ffff0d7224 */ /* 0x000fe400078e0002 */
[----:B------:R-:W-:Y:S01]  /*104d0*/  IMAD.MOV.U32 R12, RZ, RZ, 0x2 ;  /* 0x00000002ff0c7424 */ /* 0x000fe200078e00ff */
[----:B------:R-:W-:-:S07]  /*104e0*/  MOV R6, R14 ;  /* 0x0000000e00067202 */ /* 0x000fce0000000f00 */
[----:B------:R-:W-:Y:S05]  /*104f0*/  WARPSYNC.COLLECTIVE R15, `(.L_x_3509) ;  /* 0x000000000f087348 */ /* 0x000fea0003c00000 */
[----:B------:R0:W1:Y:S02]  /*10500*/  SHFL.IDX P6, R14, R13, R12, R11 ;  /* 0x0000000c0d0e7389 */ /* 0x00006400000c000b */
[----:B01----:R-:W-:Y:S01]  /*10510*/  ENDCOLLECTIVE ;  /* 0x000000000000791b */ /* 0x003fe20003800000 */
.L_x_3509:
[----:B------:R-:W-:-:S05]  /*10520*/  @!P2 LEA R6, P0, R9, R6, 0x1 ;  /* 0x000000060906a211 */ /* 0x000fca00078008ff */
[----:B------:R-:W-:-:S04]  /*10530*/  @!P2 IMAD.X R3, RZ, RZ, R3, P0 ;  /* 0x000000ffff03a224 */ /* 0x000fc800000e0603 */
        /* <DEDUP_REMOVED lines=12> */
.L_x_3510:
[----:B------:R-:W-:Y:S02]  /*10600*/  @P2 LOP3.LUT R16, R16, 0x40, RZ, 0xfc, !PT ;  /* 0x0000004010102812 */ /* 0x000fe400078efcff */
[----:B------:R-:W-:Y:S01]  /*10610*/  MOV R13, R2 ;  /* 0x00000002000d7202 */ /* 0x000fe20000000f00 */
[----:B------:R-:W-:Y:S02]  /*10620*/  IMAD.MOV.U32 R12, RZ, RZ, 0x3 ;  /* 0x00000003ff0c7424 */ /* 0x000fe400078e00ff */
[----:B------:R-:W-:-:S07]  /*10630*/  IMAD.MOV.U32 R6, RZ, RZ, R14 ;  /* 0x000000ffff067224 */ /* 0x000fce00078e000e */
[----:B------:R-:W-:Y:S05]  /*10640*/  WARPSYNC.COLLECTIVE R15, `(.L_x_3511) ;  /* 0x000000000f087348 */ /* 0x000fea0003c00000 */
[----:B------:R0:W1:Y:S02]  /*10650*/  SHFL.IDX P6, R14, R13, R12, R11 ;  /* 0x0000000c0d0e7389 */ /* 0x00006400000c000b */
[----:B01----:R-:W-:Y:S01]  /*10660*/  ENDCOLLECTIVE ;  /* 0x000000000000791b */ /* 0x003fe20003800000 */
.L_x_3511:
[----:B------:R-:W-:-:S05]  /*10670*/  @!P2 LEA R6, P0, R9, R6, 0x1 ;  /* 0x000000060906a211 */ /* 0x000fca00078008ff */
[----:B------:R-:W-:-:S04]  /*10680*/  @!P2 IMAD.X R3, RZ, RZ, R3, P0 ;  /* 0x000000ffff03a224 */ /* 0x000fc800000e0603 */
[----:B------:R-:W-:Y:S02]  /*10690*/  @!P2 IMAD.MOV.U32 R7, RZ, RZ, R3 ;  /* 0x000000ffff07a224 */ /* 0x000fe400078e0003 */
[----:B------:R-:W-:-:S03]  /*106a0*/  IMAD.MOV.U32 R13, RZ, RZ, R0 ;  /* 0x000000ffff0d7224 */ /* 0x000fc600078e0000 */
[----:B------:R-:W-:Y:S01]  /*106b0*/  @!PT LDS RZ, [RZ] ;  /* 0x00000000fffff984 */ /* 0x000fe20000000800 */
[----:B------:R-:W-:Y:S01]  /*106c0*/  @!PT LDS RZ, [RZ] ;  /* 0x00000000fffff984 */ /* 0x000fe20000000800 */
[----:B------:R-:W-:Y:S01]  /*106d0*/  @!PT LDS RZ, [RZ] ;  /* 0x00000000fffff984 */ /* 0x000fe20000000800 */
[----:B------:R0:W-:Y:S01]  /*106e0*/  @!P2 LDGSTS.E.BYPASS.LTC128B.128 [R8+0x21400], desc[UR42][R6.64], !P1 ;  /* 0x214000000608afae */ /* 0x0001e2000c901d6a */
[----:B------:R-:W-:-:S07]  /*106f0*/  IMAD.MOV.U32 R3, RZ, RZ, R14 ;  /* 0x000000ffff037224 */ /* 0x000fce00078e000e */
[----:B0-----:R-:W-:Y:S05]  /*10700*/  WARPSYNC.COLLECTIVE R15, `(.L_x_3512) ;  /* 0x000000000f087348 */ /* 0x001fea0003c00000 */
[----:B------:R1:W2:Y:S02]  /*10710*/  SHFL.IDX P6, R14, R13, R12, R11 ;  /* 0x0000000c0d0e7389 */ /* 0x0002a400000c000b */
[----:B012---:R-:W-:Y:S01]  /*10720*/  ENDCOLLECTIVE ;  /* 0x000000000000791b */ /* 0x007fe20003800000 */
.L_x_3512:
[----:B------:R-:W-:Y:S01]  /*10730*/  IMAD.MOV.U32 R0, RZ, RZ, R14 ;  /* 0x000000ffff007224 */ /* 0x000fe200078e000e */
[----:B------:R-:W-:Y:S06]  /*10740*/  BRA `(.L_x_3513) ;  /* 0xffffffc800547947 */ /* 0x000fec000383ffff */
.L_x_3452:
[----:B------:R-:W-:Y:S01]  /*10750*/  BSSY B0, `(.L_x_3514) ;  /* 0x0000008000007945 */ /* 0x000fe20003800000 */
[----:B------:R-:W-:Y:S02]  /*10760*/  IMAD.MOV.U32 R13, RZ, RZ, R4 ;  /* 0x000000ffff0d7224 */ /* 0x000fe400078e0004 */
[----:B------:R-:W-:Y:S02]  /*10770*/  IMAD.MOV.U32 R12, RZ, RZ, RZ ;  /* 0x000000ffff0c7224 */ /* 0x000fe400078e00ff */
[----:B------:R-:W-:Y:S02]  /*10780*/  IMAD.MOV.U32 R11, RZ, RZ, 0x181f ;  /* 0x0000181fff0b7424 */ /* 0x000fe400078e00ff */
[----:B------:R-:W-:-:S07]  /*10790*/  IMAD.MOV.U32 R15, RZ, RZ, -0x1 ;  /* 0xffffffffff0f7424 */ /* 0x000fce00078e00ff */
[----:B-1---5:R-:W-:Y:S05]  /*107a0*/  WARPSYNC.COLLECTIVE R15, `(.L_x_3515) ;  /* 0x000000000f087348 */ /* 0x022fea0003c00000 */
[----:B------:R0:W2:Y:S02]  /*107b0*/  SHFL.IDX P6, R14, R13, R12, R11 ;  /* 0x0000000c0d0e7389 */ /* 0x0000a400000c000b */
[----:B012--5:R-:W-:Y:S01]  /*107c0*/  ENDCOLLECTIVE ;  /* 0x000000000000791b */ /* 0x027fe20003800000 */
.L_x_3515:
[----:B------:R-:W-:Y:S05]  /*107d0*/  BSYNC B0 ;  /* 0x0000000000007941 */ /* 0x000fea0003800000 */
.L_x_3514:
[----:B------:R-:W-:Y:S01]  /*107e0*/  IMAD.MOV.U32 R13, RZ, RZ, R0 ;  /* 0x000000ffff0d7224 */ /* 0x000fe200078e0000 */
[----:B------:R-:W-:Y:S01]  /*107f0*/  MOV R12, RZ ;  /* 0x000000ff000c7202 */ /* 0x000fe20000000f00 */
[----:B------:R-:W-:Y:S01]  /*10800*/  IMAD.MOV.U32 R11, RZ, RZ, 0x181f ;  /* 0x0000181fff0b7424 */ /* 0x000fe200078e00ff */
[----:B------:R-:W-:Y:S01]  /*10810*/  LOP3.LUT P1, RZ, R16, 0x100, RZ, 0xc0, !PT ;  /* 0x0000010010ff7812 */ /* 0x000fe2000782c0ff */
[----:B------:R-:W-:Y:S01]  /*10820*/  IMAD.MOV.U32 R15, RZ, RZ, -0x1 ;  /* 0xffffffffff0f7424 */ /* 0x000fe200078e00ff */
[----:B------:R-:W-:Y:S01]  /*10830*/  LOP3.LUT R22, R22, 0xfbffffff, RZ, 0xc0, !PT ;  /* 0xfbffffff16167812 */ /* 0x000fe200078ec0ff */
[----:B------:R-:W-:-:S10]  /*10840*/  IMAD.MOV.U32 R2, RZ, RZ, R14 ;  /* 0x000000ffff027224 */ /* 0x000fd400078e000e */
[----:B------:R-:W-:Y:S05]  /*10850*/  WARPSYNC.COLLECTIVE R15, `(.L_x_3516) ;  /* 0x000000000f087348 */ /* 0x000fea0003c00000 */
[----:B------:R0:W1:Y:S02]  /*10860*/  SHFL.IDX P6, R14, R13, R12, R11 ;  /* 0x0000000c0d0e7389 */ /* 0x00006400000c000b */
[----:B01----:R-:W-:Y:S01]  /*10870*/  ENDCOLLECTIVE ;  /* 0x000000000000791b */ /* 0x003fe20003800000 */
.L_x_3516:
[----:B------:R-:W-:Y:S01]  /*10880*/  @P5 LOP3.LUT R22, R22, 0x4000000, RZ, 0xfc, !PT ;  /* 0x0400000016165812 */ /* 0x000fe200078efcff */
[----:B------:R-:W-:Y:S02]  /*10890*/  IMAD.MOV.U32 R13, RZ, RZ, R4 ;  /* 0x000000ffff0d7224 */ /* 0x000fe400078e0004 */
[----:B------:R-:W-:Y:S02]  /*108a0*/  IMAD.MOV.U32 R12, RZ, RZ, 0x1 ;  /* 0x00000001ff0c7424 */ /* 0x000fe400078e00ff */
[----:B------:R-:W-:Y:S01]  /*108b0*/  IMAD.MOV.U32 R3, RZ, RZ, R14 ;  /* 0x000000ffff037224 */ /* 0x000fe200078e000e */
[----:B------:R-:W-:-:S04]  /*108c0*/  LOP3.LUT P6, RZ, R16, 0x400000, RZ, 0xc0, !PT ;  /* 0x0040000010ff7812 */ /* 0x000fc800078cc0ff */
[----:B------:R-:W-:-:S05]  /*108d0*/  @!P1 LEA R3, P0, R21, R3, 0x1 ;  /* 0x0000000315039211 */ /* 0x000fca00078008ff */
[----:B------:R-:W-:Y:S01]  /*108e0*/  @!P1 IMAD.X R2, RZ, RZ, R2, P0 ;  /* 0x000000ffff029224 */ /* 0x000fe200000e0602 */
[----:B------:R-:W-:-:S04]  /*108f0*/  LOP3.LUT P0, RZ, R16, 0x800000, RZ, 0xc0, !PT ;  /* 0x0080000010ff7812 */ /* 0x000fc8000780c0ff */
[----:B------:R-:W-:-:S04]  /*10900*/  @!P1 LOP3.LUT R3, R3, R2, RZ, 0x3c, !PT ;  /* 0x0000000203039212 */ /* 0x000fc800078e3cff */
[----:B------:R-:W-:-:S04]  /*10910*/  @!P1 LOP3.LUT R2, R3, R2, RZ, 0x3c, !PT ;  /* 0x0000000203029212 */ /* 0x000fc800078e3cff */
[----:B------:R-:W-:-:S05]  /*10920*/  @!P1 LOP3.LUT R3, R3, R2, RZ, 0x3c, !PT ;  /* 0x0000000203039212 */ /* 0x000fca00078e3cff */
[----:B------:R-:W-:Y:S01]  /*10930*/  @!PT LDS RZ, [RZ] ;  /* 0x00000000fffff984 */ /* 0x000fe20000000800 */
[----:B------:R-:W-:Y:S01]  /*10940*/  @!PT LDS RZ, [RZ] ;  /* 0x00000000fffff984 */ /* 0x000fe20000000800 */
[----:B------:R-:W-:Y:S01]  /*10950*/  @!PT LDS RZ, [RZ] ;  /* 0x00000000fffff984 */ /* 0x000fe20000000800 */
[----:B------:R0:W-:Y:S01]  /*10960*/  @!P1 LDGSTS.E.BYPASS.LTC128B.128 [R20+0x26400], desc[UR42][R2.64], !P0 ;  /* 0x2640000002149fae */ /* 0x0001e2000c101d6a */
[----:B------:R-:W-:-:S03]  /*10970*/  @!P1 ISETP.NE.U32.AND P0, PT, R9, RZ, PT ;  /* 0x000000ff0900920c */ /* 0x000fc60003f05070 */
[----:B------:R0:W-:Y:S10]  /*10980*/  @!P1 LDGSTS.E.BYPASS.LTC128B.128 [R20+0x28400], desc[UR42][R2.64+0x80], !P6 ;  /* 0x2840008002149fae */ /* 0x0001f4000f101d6a */
[----:B0-----:R-:W-:Y:S05]  /*10990*/  WARPSYNC.COLLECTIVE R15, `(.L_x_3517) ;  /* 0x000000000f087348 */ /* 0x001fea0003c00000 */
[----:B------:R1:W2:Y:S02]  /*109a0*/  SHFL.IDX P6, R14, R13, R12, R11 ;  /* 0x0000000c0d0e7389 */ /* 0x0002a400000c000b */
[----:B012---:R-:W-:Y:S01]  /*109b0*/  ENDCOLLECTIVE ;  /* 0x000000000000791b */ /* 0x007fe20003800000 */
.L_x_3517:
[----:B------:R-:W-:Y:S01]  /*109c0*/  @!PT LDS RZ, [RZ] ;  /* 0x00000000fffff984 */ /* 0x000fe20000000800 */
[----:B------:R-:W-:Y:S01]  /*109d0*/  @!PT LDS RZ, [RZ] ;  /* 0x00000000fffff984 */ /* 0x000fe20000000800 */
[----:B------:R-:W-:Y:S01]  /*109e0*/  @!PT LDS RZ, [RZ] ;  /* 0x00000000fffff984 */ /* 0x000fe20000000800 */
[----:B------:R0:W-:Y:S01]  /*109f0*/  @!P1 LDGSTS.E.BYPASS.LTC128B.128 [R20+0x2a400], desc[UR42][R2.64+0x100], !P5 ;  /* 0x2a40010002149fae */ /* 0x0001e2000e901d6a */
[----:B------:R-:W-:-:S03]  /*10a00*/  LOP3.LUT P5, RZ, R16, 0x800000, RZ, 0xc0, !PT ;  /* 0x0080000010ff7812 */ /* 0x000fc600078ac0ff */
[----:B------:R0:W-:Y:S04]  /*10a10*/  @!P1 LDGSTS.E.BYPASS.LTC128B.128 [R20+0x2c400], desc[UR42][R2.64+0x180], !P4 ;  /* 0x2c40018002149fae */ /* 0x0001e8000e101d6a */
[----:B------:R0:W-:Y:S01]  /*10a20*/  @!P1 LDGSTS.E.BYPASS.LTC128B.128 [R20+0x2e400], desc[UR42][R2.64+0x200], !P3 ;  /* 0x2e40020002149fae */ /* 0x0001e2000d901d6a */
[----:B------:R-:W-:-:S03]  /*10a30*/  IMAD.MOV.U32 R13, RZ, RZ, R0 ;  /* 0x000000ffff0d7224 */ /* 0x000fc600078e0000 */
[----:B------:R0:W-:Y:S04]  /*10a40*/  @!P1 LDGSTS.E.BYPASS.LTC128B.128 [R20+0x30400], desc[UR42][R2.64+0x280], !P2 ;  /* 0x3040028002149fae */ /* 0x0001e8000d101d6a */
[----:B------:R0:W-:Y:S01]  /*10a50*/  @!P1 LDGSTS.E.BYPASS.LTC128B.128 [R20+0x32400], desc[UR42][R2.64+0x300], P0 ;  /* 0x3240030002149fae */ /* 0x0001e20008101d6a */
[----:B------:R-:W-:Y:S01]  /*10a60*/  @!P1 ISETP.NE.U32.AND P0, PT, R8, RZ, PT ;  /* 0x000000ff0800920c */ /* 0x000fe20003f05070 */
[----:B------:R-:W-:-:S12]  /*10a70*/  IMAD.MOV.U32 R5, RZ, RZ, R14 ;  /* 0x000000ffff057224 */ /* 0x000fd800078e000e */
[----:B0-----:R-:W-:Y:S05]  /*10a80*/  WARPSYNC.COLLECTIVE R15, `(.L_x_3518) ;  /* 0x000000000f087348 */ /* 0x001fea0003c00000 */
[----:B------:R1:W2:Y:S02]  /*10a90*/  SHFL.IDX P6, R14, R13, R12, R11 ;  /* 0x0000000c0d0e7389 */ /* 0x0002a400000c000b */
[----:B012---:R-:W-:Y:S01]  /*10aa0*/  ENDCOLLECTIVE ;  /* 0x000000000000791b */ /* 0x007fe20003800000 */
.L_x_3518:
[----:B------:R-:W-:Y:S01]  /*10ab0*/  @!PT LDS RZ, [RZ] ;  /* 0x00000000fffff984 */ /* 0x000fe20000000800 */
[----:B------:R-:W-:Y:S01]  /*10ac0*/  @!PT LDS RZ, [RZ] ;  /* 0x00000000fffff984 */ /* 0x000fe20000000800 */
[----:B------:R-:W-:Y:S01]  /*10ad0*/  @!PT LDS RZ, [RZ] ;  /* 0x00000000fffff984 */ /* 0x000fe20000000800 */
[----:B------:R0:W-:Y:S01]  /*10ae0*/  @!P1 LDGSTS.E.BYPASS.LTC128B.128 [R20+0x34400], desc[UR42][R2.64+0x380], P0 ;  /* 0x3440038002149fae */ /* 0x0001e20008101d6a */
[C---:B------:R-:W-:Y:S01]  /*10af0*/  LOP3.LUT P1, RZ, R16.reuse, 0x40, RZ, 0xc0, !PT ;  /* 0x0000004010ff7812 */ /* 0x040fe2000782c0ff */
[----:B------:R-:W-:Y:S02]  /*10b00*/  IMAD.MOV.U32 R13, RZ, RZ, R4 ;  /* 0x000000ffff0d7224 */ /* 0x000fe400078e0004 */
[----:B------:R-:W-:Y:S01]  /*10b10*/  IMAD.MOV.U32 R12, RZ, RZ, 0x2 ;  /* 0x00000002ff0c7424 */ /* 0x000fe200078e00ff */
[----:B------:R-:W-:-:S13]  /*10b20*/  LOP3.LUT P6, RZ, R16, 0x80, RZ, 0xc0, !PT ;  /* 0x0000008010ff7812 */ /* 0x000fda00078cc0ff */
[----:B------:R-:W-:-:S05]  /*10b30*/  @!P6 LEA R6, P0, R21, R14, 0x1 ;  /* 0x0000000e1506e211 */ /* 0x000fca00078008ff */
[----:B------:R-:W-:Y:S01]  /*10b40*/  @!P6 IMAD.X R7, RZ, RZ, R5, P0 ;  /* 0x000000ffff07e224 */ /* 0x000fe200000e0605 */
[----:B------:R-:W-:Y:S01]  /*10b50*/  LOP3.LUT P0, RZ, R16, 0x400000, RZ, 0xc0, !PT ;  /* 0x0040000010ff7812 */ /* 0x000fe2000780c0ff */
[----:B0-----:R-:W-:-:S03]  /*10b60*/  @!P6 IMAD.MOV.U32 R2, RZ, RZ, R6 ;  /* 0x000000ffff02e224 */ /* 0x001fc600078e0006 */
[----:B------:R-:W-:-:S05]  /*10b70*/  @!P6 MOV R3, R7 ;  /* 0x000000070003e202 */ /* 0x000fca0000000f00 */
[----:B------:R0:W-:Y:S01]  /*10b80*/  @!P6 LDGSTS.E.BYPASS.LTC128B.128 [R20+0x26c00], desc[UR42][R2.64], !P5 ;  /* 0x26c000000214efae */ /* 0x0001e2000e901d6a */
[----:B------:R-:W-:-:S03]  /*10b90*/  LOP3.LUT P5, RZ, R22, 0x4000000, RZ, 0xc0, !PT ;  /* 0x0400000016ff7812 */ /* 0x000fc600078ac0ff */
[----:B------:R0:W-:Y:S01]  /*10ba0*/  @!P6 LDGSTS.E.BYPASS.LTC128B.128 [R20+0x28c00], desc[UR42][R2.64+0x80], !P0 ;  /* 0x28c000800214efae */ /* 0x0001e2000c101d6a */
[----:B------:R-:W-:-:S09]  /*10bb0*/  @!P6 ISETP.NE.U32.AND P0, PT, R9, RZ, PT ;  /* 0x000000ff0900e20c */ /* 0x000fd20003f05070 */
[----:B------:R0:W-:Y:S04]  /*10bc0*/  @!P6 LDGSTS.E.BYPASS.LTC128B.128 [R20+0x2ac00], desc[UR42][R2.64+0x100], !P5 ;  /* 0x2ac001000214efae */ /* 0x0001e8000e901d6a */
[----:B------:R0:W-:Y:S04]  /*10bd0*/  @!P6 LDGSTS.E.BYPASS.LTC128B.128 [R20+0x2cc00], desc[UR42][R2.64+0x180], !P4 ;  /* 0x2cc001800214efae */ /* 0x0001e8000e101d6a */
[----:B------:R0:W-:Y:S04]  /*10be0*/  @!P6 LDGSTS.E.BYPASS.LTC128B.128 [R20+0x2ec00], desc[UR42][R2.64+0x200], !P3 ;  /* 0x2ec002000214efae */ /* 0x0001e8000d901d6a */
[----:B------:R0:W-:Y:S04]  /*10bf0*/  @!P6 LDGSTS.E.BYPASS.LTC128B.128 [R20+0x30c00], desc[UR42][R2.64+0x280], !P2 ;  /* 0x30c002800214efae */ /* 0x0001e8000d101d6a */
[----:B------:R0:W-:Y:S01]  /*10c00*/  @!P6 LDGSTS.E.BYPASS.LTC128B.128 [R20+0x32c00], desc[UR42][R2.64+0x300], P0 ;  /* 0x32c003000214efae */ /* 0x0001e20008101d6a */
[----:B------:R-:W-:-:S13]  /*10c10*/  @!P6 ISETP.NE.U32.AND P0, PT, R8, RZ, PT ;  /* 0x000000ff0800e20c */ /* 0x000fda0003f05070 */
[----:B------:R0:W-:Y:S02]  /*10c20*/  @!P6 LDGSTS.E.BYPASS.LTC128B.128 [R20+0x34c00], desc[UR42][R2.64+0x380], P0 ;  /* 0x34c003800214efae */ /* 0x0001e40008101d6a */
[----:B0-----:R-:W-:Y:S05]  /*10c30*/  WARPSYNC.COLLECTIVE R15, `(.L_x_3519) ;  /* 0x000000000f087348 */ /* 0x001fea0003c00000 */
[----:B------:R1:W2:Y:S02]  /*10c40*/  SHFL.IDX P6, R14, R13, R12, R11 ;  /* 0x0000000c0d0e7389 */ /* 0x0002a400000c000b */
[----:B012---:R-:W-:Y:S01]  /*10c50*/  ENDCOLLECTIVE ;  /* 0x000000000000791b */ /* 0x007fe20003800000 */
.L_x_3519:
[----:B------:R-:W-:Y:S02]  /*10c60*/  IMAD.MOV.U32 R13, RZ, RZ, R0 ;  /* 0x000000ffff0d7224 */ /* 0x000fe400078e0000 */
[----:B------:R-:W-:-:S07]  /*10c70*/  IMAD.MOV.U32 R5, RZ, RZ, R14 ;  /* 0x000000ffff057224 */ /* 0x000fce00078e000e */
[----:B------:R-:W-:Y:S05]  /*10c80*/  WARPSYNC.COLLECTIVE R15, `(.L_x_3520) ;  /* 0x000000000f087348 */ /* 0x000fea0003c00000 */
[----:B------:R0:W1:Y:S02]  /*10c90*/  SHFL.IDX P6, R14, R13, R12, R11 ;  /* 0x0000000c0d0e7389 */ /* 0x00006400000c000b */
[----:B01----:R-:W-:Y:S01]  /*10ca0*/  ENDCOLLECTIVE ;  /* 0x000000000000791b */ /* 0x003fe20003800000 */
.L_x_3520:
[----:B------:R-:W-:Y:S02]  /*10cb0*/  IMAD.MOV.U32 R13, RZ, RZ, R4 ;  /* 0x000000ffff0d7224 */ /* 0x000fe400078e0004 */
[----:B------:R-:W-:Y:S01]  /*10cc0*/  IMAD.MOV.U32 R12, RZ, RZ, 0x3 ;  /* 0x00000003ff0c7424 */ /* 0x000fe200078e00ff */
[----:B------:R-:W-:Y:S02]  /*10cd0*/  @!P1 LEA R6, P0, R21, R14, 0x1 ;  /* 0x0000000e15069211 */ /* 0x000fe400078008ff */
[----:B------:R-:W-:-:S03]  /*10ce0*/  LOP3.LUT P6, RZ, R16, 0x400000, RZ, 0xc0, !PT ;  /* 0x0040000010ff7812 */ /* 0x000fc600078cc0ff */
[----:B------:R-:W-:Y:S01]  /*10cf0*/  @!P1 IMAD.X R7, RZ, RZ, R5, P0 ;  /* 0x000000ffff079224 */ /* 0x000fe200000e0605 */
[----:B------:R-:W-:Y:S01]  /*10d00*/  LOP3.LUT P0, RZ, R16, 0x800000, RZ, 0xc0, !PT ;  /* 0x0080000010ff7812 */ /* 0x000fe2000780c0ff */
[----:B------:R-:W-:Y:S02]  /*10d10*/  @!P1 IMAD.MOV.U32 R2, RZ, RZ, R6 ;  /* 0x000000ffff029224 */ /* 0x000fe400078e0006 */
[----:B------:R-:W-:-:S10]  /*10d20*/  @!P1 IMAD.MOV.U32 R3, RZ, RZ, R7 ;  /* 0x000000ffff039224 */ /* 0x000fd400078e0007 */
        /* <DEDUP_REMOVED lines=9> */
.L_x_3521:
[----:B------:R-:W-:Y:S01]  /*10dc0*/  @!PT LDS RZ, [RZ] ;  /* 0x00000000fffff984 */ /* 0x000fe20000000800 */
[----:B------:R-:W-:Y:S01]  /*10dd0*/  @!PT LDS RZ, [RZ] ;  /* 0x00000000fffff984 */ /* 0x000fe20000000800 */
[----:B------:R-:W-:Y:S01]  /*10de0*/  @!PT LDS RZ, [RZ] ;  /* 0x00000000fffff984 */ /* 0x000fe20000000800 */
[----:B------:R0:W-:Y:S04]  /*10df0*/  @!P1 LDGSTS.E.BYPASS.LTC128B.128 [R20+0x2b400], desc[UR42][R2.64+0x100], !P5 ;  /* 0x2b40010002149fae */ /* 0x0001e8000e901d6a */
[----:B------:R0:W-:Y:S04]  /*10e00*/  @!P1 LDGSTS.E.BYPASS.LTC128B.128 [R20+0x2d400], desc[UR42][R2.64+0x180], !P4 ;  /* 0x2d40018002149fae */ /* 0x0001e8000e101d6a */
[----:B------:R0:W-:Y:S01]  /*10e10*/  @!P1 LDGSTS.E.BYPASS.LTC128B.128 [R20+0x2f400], desc[UR42][R2.64+0x200], !P3 ;  /* 0x2f40020002149fae */ /* 0x0001e2000d901d6a */
[----:B------:R-:W-:-:S03]  /*10e20*/  MOV R13, R0 ;  /* 0x00000000000d7202 */ /* 0x000fc60000000f00 */
[----:B------:R0:W-:Y:S04]  /*10e30*/  @!P1 LDGSTS.E.BYPASS.LTC128B.128 [R20+0x31400], desc[UR42][R2.64+0x280], !P2 ;  /* 0x3140028002149fae */ /* 0x0001e8000d101d6a */
[----:B------:R0:W-:Y:S01]  /*10e40*/  @!P1 LDGSTS.E.BYPASS.LTC128B.128 [R20+0x33400], desc[UR42][R2.64+0x300], P0 ;  /* 0x3340030002149fae */ /* 0x0001e20008101d6a */
[----:B------:R-:W-:Y:S01]  /*10e50*/  @!P1 ISETP.NE.U32.AND P0, PT, R8, RZ, PT ;  /* 0x000000ff0800920c */ /* 0x000fe20003f05070 */
[----:B------:R-:W-:-:S12]  /*10e60*/  IMAD.MOV.U32 R4, RZ, RZ, R14 ;  /* 0x000000ffff047224 */ /* 0x000fd800078e000e */
[----:B0-----:R-:W-:Y:S05]  /*10e70*/  WARPSYNC.COLLECTIVE R15, `(.L_x_3522) ;  /* 0x000000000f087348 */ /* 0x001fea0003c00000 */
[----:B------:R1:W2:Y:S02]  /*10e80*/  SHFL.IDX P6, R14, R13, R12, R11 ;  /* 0x0000000c0d0e7389 */ /* 0x0002a400000c000b */
[----:B012---:R-:W-:Y:S01]  /*10e90*/  ENDCOLLECTIVE ;  /* 0x000000000000791b */ /* 0x007fe20003800000 */
.L_x_3522:
[----:B------:R-:W-:Y:S01]  /*10ea0*/  @!PT LDS RZ, [RZ] ;  /* 0x00000000fffff984 */ /* 0x000fe20000000800 */
[----:B------:R-:W-:Y:S01]  /*10eb0*/  @!PT LDS RZ, [RZ] ;  /* 0x00000000fffff984 */ /* 0x000fe20000000800 */
[----:B------:R-:W-:Y:S01]  /*10ec0*/  @!PT LDS RZ, [RZ] ;  /* 0x00000000fffff984 */ /* 0x000fe20000000800 */
[----:B------:R0:W-:Y:S01]  /*10ed0*/  @!P1 LDGSTS.E.BYPASS.LTC128B.128 [R20+0x35400], desc[UR42][R2.64+0x380], P0 ;  /* 0x3540038002149fae */ /* 0x0001e20008101d6a */
[----:B------:R-:W-:Y:S05]  /*10ee0*/  BRA `(.L_x_3523) ;  /* 0xffffffc800b87947 */ /* 0x000fea000383ffff */
.L_x_3454:
[----:B0-----:R-:W-:-:S04]  /*10ef0*/  IMAD.U32 R3, RZ, RZ, UR37 ;  /* 0x00000025ff037e24 */ /* 0x001fc8000f8e00ff */
[----:B------:R0:W1:Y:S03]  /*10f00*/  SYNCS.PHASECHK.TRANS64.TRYWAIT P0, [R3+URZ+0x38820], R0 ;  /* 0x03882000030075a7 */ /* 0x000066000800017f */
[----:B-1----:R-:W-:Y:S05]  /*10f10*/  @!P0 NANOSLEEP.SYNCS 0x989680 ;  /* 0x009896800000895d */ /* 0x002fea0003900000 */
[----:B------:R-:W1:Y:S02]  /*10f20*/  @!P0 SYNCS.PHASECHK.TRANS64 P0, [R3+URZ+0x38820], R0 ;  /* 0x03882000030085a7 */ /* 0x000e64000800007f */
[----:B-1----:R-:W-:Y:S05]  /*10f30*/  @!P0 BRA `(.L_x_3454) ;  /* 0xfffffffc00ec8947 */ /* 0x002fea000383ffff */
[----:B------:R-:W-:Y:S05]  /*10f40*/  BRA `(.L_x_3524) ;  /* 0xffffffcc00147947 */ /* 0x000fea000383ffff */
.L_x_3457:
[----:B0-----:R0:W1:Y:S02]  /*10f50*/  SYNCS.PHASECHK.TRANS64.TRYWAIT P0, [R25+URZ+0x38860], R0 ;  /* 0x03886000190075a7 */ /* 0x001064000800017f */
[----:B-1----:R-:W-:Y:S05]  /*10f60*/  @!P0 NANOSLEEP.SYNCS 0x989680 ;  /* 0x009896800000895d */ /* 0x002fea0003900000 */
[----:B------:R-:W1:Y:S02]  /*10f70*/  @!P0 SYNCS.PHASECHK.TRANS64 P0, [R25+URZ+0x38860], R0 ;  /* 0x03886000190085a7 */ /* 0x000e64000800007f */
[----:B-1----:R-:W-:Y:S05]  /*10f80*/  @!P0 BRA `(.L_x_3457) ;  /* 0xfffffffc00f08947 */ /* 0x002fea000383ffff */
[----:B------:R-:W-:Y:S05]  /*10f90*/  BRA `(.L_x_3525) ;  /* 0xffffffcc00247947 */ /* 0x000fea000383ffff */
.L_x_3458:
        /* <DEDUP_REMOVED lines=8> */
.L_x_3527:
[----:B------:R-:W-:Y:S05]  /*11020*/  BSYNC B0 ;  /* 0x0000000000007941 */ /* 0x000fea0003800000 */
.L_x_3526:
[----:B------:R-:W0:Y:S01]  /*11030*/  S2R R6, SR_TID.X ;  /* 0x0000000000067919 */ /* 0x000e220000002100 */
[----:B------:R-:W-:Y:S01]  /*11040*/  IMAD.MOV.U32 R13, RZ, RZ, R8 ;  /* 0x000000ffff0d7224 */ /* 0x000fe200078e0008 */
[----:B------:R-:W-:Y:S01]  /*11050*/  LOP3.LUT P5, RZ, R17, 0x100, RZ, 0xc0, !PT ;  /* 0x0000010011ff7812 */ /* 0x000fe200078ac0ff */
[----:B------:R-:W-:Y:S01]  /*11060*/  IMAD.MOV.U32 R12, RZ, RZ, RZ ;  /* 0x000000ffff0c7224 */ /* 0x000fe200078e00ff */
[----:B------:R-:W-:Y:S01]  /*11070*/  LEA R9, R9, UR37, 0x1 ;  /* 0x0000002509097c11 */ /* 0x000fe2000f8e08ff */
[----:B------:R-:W-:Y:S01]  /*11080*/  IMAD.MOV.U32 R11, RZ, RZ, 0x181f ;  /* 0x0000181fff0b7424 */ /* 0x000fe200078e00ff */
[----:B------:R-:W-:Y:S01]  /*11090*/  P2R R4, PR, RZ, 0x20 ;  /* 0x00000020ff047803 */ /* 0x000fe20000000000 */
[----:B------:R-:W-:Y:S01]  /*110a0*/  IMAD.MOV.U32 R15, RZ, RZ, -0x1 ;  /* 0xffffffffff0f7424 */ /* 0x000fe200078e00ff */
[C---:B------:R-:W-:Y:S01]  /*110b0*/  LOP3.LUT P5, RZ, R17.reuse, 0x20000, RZ, 0xc0, !PT ;  /* 0x0002000011ff7812 */ /* 0x040fe200078ac0ff */
[----:B------:R-:W-:Y:S01]  /*110c0*/  IMAD.MOV.U32 R3, RZ, RZ, R14 ;  /* 0x000000ffff037224 */ /* 0x000fe200078e000e */
[----:B------:R-:W-:-:S13]  /*110d0*/  LOP3.LUT P4, RZ, R17, 0x20, RZ, 0xc0, !PT ;  /* 0x0000002011ff7812 */ /* 0x000fda000788c0ff */
[----:B0-----:R-:W-:Y:S05]  /*110e0*/  WARPSYNC.COLLECTIVE R15, `(.L_x_3528) ;  /* 0x000000000f087348 */ /* 0x001fea0003c00000 */
[----:B------:R1:W2:Y:S02]  /*110f0*/  SHFL.IDX P6, R14, R13, R12, R11 ;  /* 0x0000000c0d0e7389 */ /* 0x0002a400000c000b */
[----:B012---:R-:W-:Y:S01]  /*11100*/  ENDCOLLECTIVE ;  /* 0x000000000000791b */ /* 0x007fe20003800000 */
.L_x_3528:
[C---:B------:R-:W-:Y:S02]  /*11110*/  LOP3.LUT P3, RZ, R17.reuse, 0x10, RZ, 0xc0, !PT ;  /* 0x0000001011ff7812 */ /* 0x040fe4000786c0ff */
[C---:B------:R-:W-:Y:S02]  /*11120*/  LOP3.LUT P2, RZ, R17.reuse, 0x8, RZ, 0xc0, !PT ;  /* 0x0000000811ff7812 */ /* 0x040fe4000784c0ff */
[----:B------:R-:W-:Y:S01]  /*11130*/  LOP3.LUT P1, RZ, R17, 0x4, RZ, 0xc0, !PT ;  /* 0x0000000411ff7812 */ /* 0x000fe2000782c0ff */
[----:B------:R-:W-:Y:S02]  /*11140*/  IMAD.MOV.U32 R13, RZ, RZ, R10 ;  /* 0x000000ffff0d7224 */ /* 0x000fe400078e000a */
[----:B------:R-:W-:Y:S01]  /*11150*/  IMAD.MOV.U32 R12, RZ, RZ, 0x1 ;  /* 0x00000001ff0c7424 */ /* 0x000fe200078e00ff */
[----:B------:R-:W-:-:S04]  /*11160*/  SHF.L.U32 R6, R6, 0x3, RZ ;  /* 0x0000000306067819 */ /* 0x000fc800000006ff */
        /* <DEDUP_REMOVED lines=16> */
.L_x_3529:
[----:B------:R-:W-:Y:S01]  /*11270*/  @!PT LDS RZ, [RZ] ;  /* 0x00000000fffff984 */ /* 0x000fe20000000800 */
[----:B------:R-:W-:Y:S01]  /*11280*/  @!PT LDS RZ, [RZ] ;  /* 0x00000000fffff984 */ /* 0x000fe20000000800 */
[----:B------:R-:W-:Y:S01]  /*11290*/  @!PT LDS RZ, [RZ] ;  /* 0x00000000fffff984 */ /* 0x000fe20000000800 */
[----:B------:R-:W-:Y:S01]  /*112a0*/  LDGSTS.E.BYPASS.LTC128B.128 [R9+0x6400], desc[UR42][R2.64+0x180], !P5 ;  /* 0x0640018002097fae */ /* 0x000fe2000e901d6a */
[----:B------:R-:W-:-:S03]  /*112b0*/  LOP3.LUT P5, RZ, R17, 0x80, RZ, 0xc0, !PT ;  /* 0x0000008011ff7812 */ /* 0x000fc600078ac0ff */
[----:B------:R-:W-:Y:S01]  /*112c0*/  LDGSTS.E.BYPASS.LTC128B.128 [R9+0x8400], desc[UR42][R2.64+0x200], !P4 ;  /* 0x0840020002097fae */ /* 0x000fe2000e101d6a */
[----:B------:R-:W-:Y:S02]  /*112d0*/  P2R R4, PR, RZ, 0x20 ;  /* 0x00000020ff047803 */ /* 0x000fe40000000000 */
[C---:B------:R-:W-:Y:S01]  /*112e0*/  LOP3.LUT P5, RZ, R17.reuse, 0x10000, RZ, 0xc0, !PT ;  /* 0x0001000011ff7812 */ /* 0x040fe200078ac0ff */
[----:B------:R-:W-:Y:S01]  /*112f0*/  LDGSTS.E.BYPASS.LTC128B.128 [R9+0xa400], desc[UR42][R2.64+0x280], !P3 ;  /* 0x0a40028002097fae */ /* 0x000fe2000d901d6a */
[C---:B------:R-:W-:Y:S01]  /*11300*/  LOP3.LUT P4, RZ, R17.reuse, 0x2, RZ, 0xc0, !PT ;  /* 0x0000000211ff7812 */ /* 0x040fe2000788c0ff */
[----:B------:R-:W-:Y:S01]  /*11310*/  IMAD.MOV.U32 R13, RZ, RZ, R8 ;  /* 0x000000ffff0d7224 */ /* 0x000fe200078e0008 */
[----:B------:R-:W-:Y:S01]  /*11320*/  LOP3.LUT P3, RZ, R17, 0x1, RZ, 0xc0, !PT ;  /* 0x0000000111ff7812 */ /* 0x000fe2000786c0ff */
        /* <DEDUP_REMOVED lines=8> */
.L_x_3530:
[----:B------:R-:W-:Y:S02]  /*113b0*/  IMAD.MOV.U32 R13, RZ, RZ, R10 ;  /* 0x000000ffff0d7224 */ /* 0x000fe400078e000a */
        /* <DEDUP_REMOVED lines=16> */
.L_x_3531:
[----:B------:R-:W-:Y:S01]  /*114c0*/  @!PT LDS RZ, [RZ] ;  /* 0x00000000fffff984 */ /* 0x000fe20000000800 */
[----:B------:R-:W-:Y:S01]  /*114d0*/  @!PT LDS RZ, [RZ] ;  /* 0x00000000fffff984 */ /* 0x000fe20000000800 */
[----:B------:R-:W-:Y:S01]  /*114e0*/  @!PT LDS RZ, [RZ] ;  /* 0x00000000fffff984 */ /* 0x000fe20000000800 */
[----:B------:R0:W-:Y:S01]  /*114f0*/  LDGSTS.E.BYPASS.LTC128B.128 [R9+0x6c00], desc[UR42][R2.64+0x180], !P5 ;  /* 0x06c0018002097fae */ /* 0x0001e2000e901d6a */
[----:B------:R-:W-:-:S03]  /*11500*/  LOP3.LUT P5, RZ, R17, 0x40, RZ, 0xc0, !PT ;  /* 0x0000004011ff7812 */ /* 0x000fc600078ac0ff */
[----:B------:R0:W-:Y:S01]  /*11510*/  LDGSTS.E.BYPASS.LTC128B.128 [R9+0x8c00], desc[UR42][R2.64+0x200], !P4 ;  /* 0x08c0020002097fae */ /* 0x0001e2000e101d6a */
[----:B------:R-:W-:Y:S02]  /*11520*/  P2R R4, PR, RZ, 0x20 ;  /* 0x00000020ff047803 */ /* 0x000fe40000000000 */
[----:B------:R-:W-:Y:S01]  /*11530*/  LOP3.LUT P5, RZ, R17, 0x8000, RZ, 0xc0, !PT ;  /* 0x0000800011ff7812 */ /* 0x000fe200078ac0ff */
[----:B------:R0:W-:Y:S01]  /*11540*/  LDGSTS.E.BYPASS.LTC128B.128 [R9+0xac00], desc[UR42][R2.64+0x280], !P3 ;  /* 0x0ac0028002097fae */ /* 0x0001e2000d901d6a */
[C---:B------:R-:W-:Y:S01]  /*11550*/  LOP3.LUT P4, RZ, R16.reuse, 0x20000000, RZ, 0xc0, !PT ;  /* 0x2000000010ff7812 */ /* 0x040fe2000788c0ff */
[----:B------:R-:W-:Y:S01]  /*11560*/  IMAD.MOV.U32 R13, RZ, RZ, R8 ;  /* 0x000000ffff0d7224 */ /* 0x000fe200078e0008 */
[C---:B------:R-:W-:Y:S01]  /*11570*/  LOP3.LUT P3, RZ, R16.reuse, 0x10000000, RZ, 0xc0, !PT ;  /* 0x1000000010ff7812 */ /* 0x040fe2000786c0ff */
[----:B------:R0:W-:Y:S01]  /*11580*/  LDGSTS.E.BYPASS.LTC128B.128 [R9+0xcc00], desc[UR42][R2.64+0x300], !P2 ;  /* 0x0cc0030002097fae */ /* 0x0001e2000d101d6a */
[----:B------:R-:W-:-:S03]  /*11590*/  LOP3.LUT P2, RZ, R16, 0x8000000, RZ, 0xc0, !PT ;  /* 0x0800000010ff7812 */ /* 0x000fc6000784c0ff */
[----:B------:R0:W-:Y:S01]  /*115a0*/  LDGSTS.E.BYPASS.LTC128B.128 [R9+0xec00], desc[UR42][R2.64+0x380], !P1 ;  /* 0x0ec0038002097fae */ /* 0x0001e2000c901d6a */
[----:B------:R-:W-:Y:S02]  /*115b0*/  LOP3.LUT P1, RZ, R16, 0x4000000, RZ, 0xc0, !PT ;  /* 0x0400000010ff7812 */ /* 0x000fe4000782c0ff */
[----:B------:R-:W-:-:S11]  /*115c0*/  MOV R20, R14 ;  /* 0x0000000e00147202 */ /* 0x000fd60000000f00 */
[----:B0-----:R-:W-:Y:S05]  /*115d0*/  WARPSYNC.COLLECTIVE R15, `(.L_x_3532) ;  /* 0x000000000f087348 */ /* 0x001fea0003c00000 */
[----:B------:R1:W2:Y:S02]  /*115e0*/  SHFL.IDX P6, R14, R13, R12, R11 ;  /* 0x0000000c0d0e7389 */ /* 0x0002a400000c000b */
[----:B012---:R-:W-:Y:S01]  /*115f0*/  ENDCOLLECTIVE ;  /* 0x000000000000791b */ /* 0x007fe20003800000 */
.L_x_3532:
        /* <DEDUP_REMOVED lines=16> */
.L_x_3533:
        /* <DEDUP_REMOVED lines=13> */
.L_x_3534:
[----:B------:R-:W-:Y:S05]  /*117d0*/  BRA `(.L_x_3535) ;  /* 0xffffffcc00447947 */ /* 0x000fea000383ffff */
.L_x_3464:
[----:B-1----:R1:W2:Y:S02]  /*117e0*/  SYNCS.PHASECHK.TRANS64.TRYWAIT P0, [R8+URZ+0x38840], R20 ;  /* 0x03884014080075a7 */ /* 0x0022a4000800017f */
[----:B--2---:R-:W-:Y:S05]  /*117f0*/  @!P0 NANOSLEEP.SYNCS 0x989680 ;  /* 0x009896800000895d */ /* 0x004fea0003900000 */
[----:B------:R-:W2:Y:S02]  /*11800*/  @!P0 SYNCS.PHASECHK.TRANS64 P0, [R8+URZ+0x38840], R20 ;  /* 0x03884014080085a7 */ /* 0x000ea4000800007f */
[----:B--2---:R-:W-:Y:S05]  /*11810*/  @!P0 BRA `(.L_x_3464) ;  /* 0xfffffffc00f08947 */ /* 0x004fea000383ffff */
[----:B------:R-:W-:Y:S05]  /*11820*/  BRA `(.L_x_3536) ;  /* 0xffffffd000787947 */ /* 0x000fea000383ffff */
.L_x_3465:
[----:B------:R-:W-:Y:S01]  /*11830*/  BSSY B1, `(.L_x_3537) ;  /* 0x0000008000017945 */ /* 0x000fe20003800000 */
[----:B------:R-:W-:Y:S02]  /*11840*/  IMAD.MOV.U32 R13, RZ, RZ, R27 ;  /* 0x000000ffff0d7224 */ /* 0x000fe400078e001b */
[----:B------:R-:W-:Y:S02]  /*11850*/  IMAD.MOV.U32 R12, RZ, RZ, RZ ;  /* 0x000000ffff0c7224 */ /* 0x000fe400078e00ff */
[----:B------:R-:W-:Y:S02]  /*11860*/  IMAD.MOV.U32 R11, RZ, RZ, 0x181f ;  /* 0x0000181fff0b7424 */ /* 0x000fe400078e00ff */
[----:B------:R-:W-:-:S07]  /*11870*/  IMAD.MOV.U32 R15, RZ, RZ, -0x1 ;  /* 0xffffffffff0f7424 */ /* 0x000fce00078e00ff */
[----:B01----:R-:W-:Y:S05]  /*11880*/  WARPSYNC.COLLECTIVE R15, `(.L_x_3538) ;  /* 0x000000000f087348 */ /* 0x003fea0003c00000 */
[----:B------:R2:W3:Y:S02]  /*11890*/  SHFL.IDX P6, R14, R13, R12, R11 ;  /* 0x0000000c0d0e7389 */ /* 0x0004e400000c000b */
[----:B0123--:R-:W-:Y:S01]  /*118a0*/  ENDCOLLECTIVE ;  /* 0x000000000000791b */ /* 0x00ffe20003800000 */
.L_x_3538:
[----:B------:R-:W-:Y:S05]  /*118b0*/  BSYNC B1 ;  /* 0x0000000000017941 */ /* 0x000fea0003800000 */
.L_x_3537:
[----:B------:R-:W-:Y:S01]  /*118c0*/  IMAD.MOV.U32 R13, RZ, RZ, R21 ;  /* 0x000000ffff0d7224 */ /* 0x000fe200078e0015 */
[----:B------:R-:W-:Y:S01]  /*118d0*/  MOV R3, R14 ;  /* 0x0000000e00037202 */ /* 0x000fe20000000f00 */
[----:B------:R-:W-:Y:S01]  /*118e0*/  IMAD.MOV.U32 R12, RZ, RZ, RZ ;  /* 0x000000ffff0c7224 */ /* 0x000fe200078e00ff */
[----:B------:R-:W-:Y:S01]  /*118f0*/  LEA R25, R6, UR37, 0x1 ;  /* 0x0000002506197c11 */ /* 0x000fe2000f8e08ff */
[----:B------:R-:W-:Y:S02]  /*11900*/  IMAD.MOV.U32 R11, RZ, RZ, 0x181f ;  /* 0x0000181fff0b7424 */ /* 0x000fe400078e00ff */
[----:B------:R-:W-:-:S07]  /*11910*/  IMAD.MOV.U32 R15, RZ, RZ, -0x1 ;  /* 0xffffffffff0f7424 */ /* 0x000fce00078e00ff */
[----:B------:R-:W-:Y:S05]  /*11920*/  WARPSYNC.COLLECTIVE R15, `(.L_x_3539) ;  /* 0x000000000f087348 */ /* 0x000fea0003c00000 */
[----:B------:R0:W1:Y:S02]  /*11930*/  SHFL.IDX P6, R14, R13, R12, R11 ;  /* 0x0000000c0d0e7389 */ /* 0x00006400000c000b */
[----:B01----:R-:W-:Y:S01]  /*11940*/  ENDCOLLECTIVE ;  /* 0x000000000000791b */ /* 0x003fe20003800000 */
.L_x_3539:
[----:B------:R-:W-:Y:S02]  /*11950*/  IMAD.MOV.U32 R13, RZ, RZ, R27 ;  /* 0x000000ffff0d7224 */ /* 0x000fe400078e001b */
[----:B------:R-:W-:Y:S02]  /*11960*/  IMAD.MOV.U32 R12, RZ, RZ, 0x1 ;  /* 0x00000001ff0c7424 */ /* 0x000fe400078e00ff */
[----:B------:R-:W-:-:S07]  /*11970*/  IMAD.MOV.U32 R2, RZ, RZ, R14 ;  /* 0x000000ffff027224 */ /* 0x000fce00078e000e */
[----:B------:R-:W-:Y:S05]  /*11980*/  WARPSYNC.COLLECTIVE R15, `(.L_x_3540) ;  /* 0x000000000f087348 */ /* 0x000fea0003c00000 */
[----:B------:R0:W1:Y:S02]  /*11990*/  SHFL.IDX P6, R14, R13, R12, R11 ;  /* 0x0000000c0d0e7389 */ /* 0x00006400000c000b */
[----:B01----:R-:W-:Y:S01]  /*119a0*/  ENDCOLLECTIVE ;  /* 0x000000000000791b */ /* 0x003fe20003800000 */
.L_x_3540:
        /* <DEDUP_REMOVED lines=11> */
.L_x_3541:
[----:B------:R-:W-:Y:S02]  /*11a60*/  IMAD.MOV.U32 R13, RZ, RZ, R27 ;  /* 0x000000ffff0d7224 */ /* 0x000fe400078e001b */
[----:B------:R-:W-:Y:S01]  /*11a70*/  IMAD.MOV.U32 R12, RZ, RZ, 0x2 ;  /* 0x00000002ff0c7424 */ /* 0x000fe200078e00ff */
[----:B------:R-:W-:-:S07]  /*11a80*/  MOV R2, R14 ;  /* 0x0000000e00027202 */ /* 0x000fce0000000f00 */
[----:B------:R-:W-:Y:S05]  /*11a90*/  WARPSYNC.COLLECTIVE R15, `(.L_x_3542) ;  /* 0x000000000f087348 */ /* 0x000fea0003c00000 */
[----:B------:R0:W1:Y:S02]  /*11aa0*/  SHFL.IDX P6, R14, R13, R12, R11 ;  /* 0x0000000c0d0e7389 */ /* 0x00006400000c000b */
[----:B01----:R-:W-:Y:S01]  /*11ab0*/  ENDCOLLECTIVE ;  /* 0x000000000000791b */ /* 0x003fe20003800000 */
.L_x_3542:
        /* <DEDUP_REMOVED lines=11> */
.L_x_3543:
[----:B------:R-:W-:Y:S02]  /*11b70*/  IMAD.MOV.U32 R13, RZ, RZ, R27 ;  /* 0x000000ffff0d7224 */ /* 0x000fe400078e001b */
[----:B------:R-:W-:Y:S02]  /*11b80*/  IMAD.MOV.U32 R12, RZ, RZ, 0x3 ;  /* 0x00000003ff0c7424 */ /* 0x000fe400078e00ff */
[----:B------:R-:W-:-:S07]  /*11b90*/  IMAD.MOV.U32 R2, RZ, RZ, R14 ;  /* 0x000000ffff027224 */ /* 0x000fce00078e000e */
[----:B------:R-:W-:Y:S05]  /*11ba0*/  WARPSYNC.COLLECTIVE R15, `(.L_x_3544) ;  /* 0x000000000f087348 */ /* 0x000fea0003c00000 */
[----:B------:R0:W1:Y:S02]  /*11bb0*/  SHFL.IDX P6, R14, R13, R12, R11 ;  /* 0x0000000c0d0e7389 */ /* 0x00006400000c000b */
[----:B01----:R-:W-:Y:S01]  /*11bc0*/  ENDCOLLECTIVE ;  /* 0x000000000000791b */ /* 0x003fe20003800000 */
.L_x_3544:
[----:B------:R-:W-:-:S05]  /*11bd0*/  IADD3 R2, P0, R2, R0, RZ ;  /* 0x0000000002027210 */ /* 0x000fca0007f1e0ff */
[----:B------:R-:W-:-:S05]  /*11be0*/  IMAD.X R3, RZ, RZ, R3, P0 ;  /* 0x000000ffff037224 */ /* 0x000fca00000e0603 */
[----:B------:R-:W-:Y:S01]  /*11bf0*/  @!PT LDS RZ, [RZ] ;  /* 0x00000000fffff984 */ /* 0x000fe20000000800 */
[----:B------:R-:W-:Y:S01]  /*11c00*/  @!PT LDS RZ, [RZ] ;  /* 0x00000000fffff984 */ /* 0x000fe20000000800 */
[----:B------:R-:W-:Y:S01]  /*11c10*/  @!PT LDS RZ, [RZ] ;  /* 0x00000000fffff984 */ /* 0x000fe20000000800 */
[----:B------:R0:W-:Y:S01]  /*11c20*/  LDGSTS.E.BYPASS.LTC128B.128 [R25+0x23400], desc[UR42][R2.64], !P1 ;  /* 0x2340000002197fae */ /* 0x0001e2000c901d6a */
[----:B------:R-:W-:Y:S01]  /*11c30*/  MOV R13, R21 ;  /* 0x00000015000d7202 */ /* 0x000fe20000000f00 */
[----:B------:R-:W-:-:S07]  /*11c40*/  IMAD.MOV.U32 R27, RZ, RZ, R14 ;  /* 0x000000ffff1b7224 */ /* 0x000fce00078e000e */
[----:B0-----:R-:W-:Y:S05]  /*11c50*/  WARPSYNC.COLLECTIVE R15, `(.L_x_3545) ;  /* 0x000000000f087348 */ /* 0x001fea0003c00000 */
[----:B------:R1:W2:Y:S02]  /*11c60*/  SHFL.IDX P6, R14, R13, R12, R11 ;  /* 0x0000000c0d0e7389 */ /* 0x0002a400000c000b */
[----:B012---:R-:W-:Y:S01]  /*11c70*/  ENDCOLLECTIVE ;  /* 0x000000000000791b */ /* 0x007fe20003800000 */
.L_x_3545:
[----:B------:R-:W-:Y:S01]  /*11c80*/  IMAD.MOV.U32 R2, RZ, RZ, R14 ;  /* 0x000000ffff027224 */ /* 0x000fe200078e000e */
[----:B------:R-:W-:Y:S06]  /*11c90*/  BRA `(.L_x_3546) ;  /* 0xffffffd000087947 */ /* 0x000fec000383ffff */
.L_x_3470:
[----:B----4-:R4:W0:Y:S02]  /*11ca0*/  SYNCS.PHASECHK.TRANS64.TRYWAIT P0, [R8+URZ+0x38860], R20 ;  /* 0x03886014080075a7 */ /* 0x010824000800017f */
[----:B0-----:R-:W-:Y:S05]  /*11cb0*/  @!P0 NANOSLEEP.SYNCS 0x989680 ;  /* 0x009896800000895d */ /* 0x001fea0003900000 */
[----:B------:R-:W0:Y:S02]  /*11cc0*/  @!P0 SYNCS.PHASECHK.TRANS64 P0, [R8+URZ+0x38860], R20 ;  /* 0x03886014080085a7 */ /* 0x000e24000800007f */
[----:B0-----:R-:W-:Y:S05]  /*11cd0*/  @!P0 BRA `(.L_x_3470) ;  /* 0xfffffffc00f08947 */ /* 0x001fea000383ffff */
[----:B------:R-:W-:Y:S05]  /*11ce0*/  BRA `(.L_x_3547) ;  /* 0xffffffd000587947 */ /* 0x000fea000383ffff */
.L_x_3471:
[----:B------:R-:W-:Y:S01]  /*11cf0*/  BSSY B1, `(.L_x_3548) ;  /* 0x0000008000017945 */ /* 0x000fe20003800000 */
[----:B------:R-:W-:Y:S02]  /*11d00*/  IMAD.MOV.U32 R13, RZ, RZ, R20 ;  /* 0x000000ffff0d7224 */ /* 0x000fe400078e0014 */
[----:B------:R-:W-:Y:S02]  /*11d10*/  IMAD.MOV.U32 R12, RZ, RZ, RZ ;  /* 0x000000ffff0c7224 */ /* 0x000fe400078e00ff */
[----:B------:R-:W-:Y:S02]  /*11d20*/  IMAD.MOV.U32 R11, RZ, RZ, 0x181f ;  /* 0x0000181fff0b7424 */ /* 0x000fe400078e00ff */
[----:B------:R-:W-:-:S07]  /*11d30*/  IMAD.MOV.U32 R15, RZ, RZ, -0x1 ;  /* 0xffffffffff0f7424 */ /* 0x000fce00078e00ff */
[----:B0--3--:R-:W-:Y:S05]  /*11d40*/  WARPSYNC.COLLECTIVE R15, `(.L_x_3549) ;  /* 0x000000000f087348 */ /* 0x009fea0003c00000 */
[----:B------:R1:W2:Y:S02]  /*11d50*/  SHFL.IDX P6, R14, R13, R12, R11 ;  /* 0x0000000c0d0e7389 */ /* 0x0002a400000c000b */
[----:B0123--:R-:W-:Y:S01]  /*11d60*/  ENDCOLLECTIVE ;  /* 0x000000000000791b */ /* 0x00ffe20003800000 */
.L_x_3549:
[----:B------:R-:W-:Y:S05]  /*11d70*/  BSYNC B1 ;  /* 0x0000000000017941 */ /* 0x000fea0003800000 */
.L_x_3548:
[----:B------:R-:W-:Y:S01]  /*11d80*/  IMAD.MOV.U32 R13, RZ, RZ, R10 ;  /* 0x000000ffff0d7224 */ /* 0x000fe200078e000a */
[----:B------:R-:W-:Y:S01]  /*11d90*/  LEA R21, R21, UR37, 0x1 ;  /* 0x0000002515157c11 */ /* 0x000fe2000f8e08ff */
[----:B------:R-:W-:Y:S01]  /*11da0*/  IMAD.MOV.U32 R12, RZ, RZ, RZ ;  /* 0x000000ffff0c7224 */ /* 0x000fe200078e00ff */
[C---:B------:R-:W-:Y:S01]  /*11db0*/  LOP3.LUT P2, RZ, R16.reuse, 0x20, RZ, 0xc0, !PT ;  /* 0x0000002010ff7812 */ /* 0x040fe2000784c0ff */
[----:B------:R-:W-:Y:S01]  /*11dc0*/  IMAD.MOV.U32 R11, RZ, RZ, 0x181f ;  /* 0x0000181fff0b7424 */ /* 0x000fe200078e00ff */
[----:B------:R-:W-:Y:S01]  /*11dd0*/  LOP3.LUT P1, RZ, R16, 0x10, RZ, 0xc0, !PT ;  /* 0x0000001010ff7812 */ /* 0x000fe2000782c0ff */
[----:B------:R-:W-:Y:S01]  /*11de0*/  IMAD.MOV.U32 R15, RZ, RZ, -0x1 ;  /* 0xffffffffff0f7424 */ /* 0x000fe200078e00ff */
[----:B------:R-:W-:Y:S01]  /*11df0*/  P2R R4, PR, RZ, 0x20 ;  /* 0x00000020ff047803 */ /* 0x000fe20000000000 */
[----:B------:R-:W-:-:S10]  /*11e00*/  IMAD.MOV.U32 R3, RZ, RZ, R14 ;  /* 0x000000ffff037224 */ /* 0x000fd400078e000e */
[----:B------:R-:W-:Y:S05]  /*11e10*/  WARPSYNC.COLLECTIVE R15, `(.L_x_3550) ;  /* 0x000000000f087348 */ /* 0x000fea0003c00000 */
[----:B------:R0:W1:Y:S02]  /*11e20*/  SHFL.IDX P6, R14, R13, R12, R11 ;  /* 0x0000000c0d0e7389 */ /* 0x00006400000c000b */
[----:B01----:R-:W-:Y:S01]  /*11e30*/  ENDCOLLECTIVE ;  /* 0x000000000000791b */ /* 0x003fe20003800000 */
.L_x_3550:
[----:B------:R-:W-:Y:S02]  /*11e40*/  IMAD.MOV.U32 R13, RZ, RZ, R20 ;  /* 0x000000ffff0d7224 */ /* 0x000fe400078e0014 */
[----:B------:R-:W-:Y:S01]  /*11e50*/  IMAD.MOV.U32 R12, RZ, RZ, 0x1 ;  /* 0x00000001ff0c7424 */ /* 0x000fe200078e00ff */
[----:B------:R-:W-:Y:S02]  /*11e60*/  LOP3.LUT P6, RZ, R16, 0x200, RZ, 0xc0, !PT ;  /* 0x0000020010ff7812 */ /* 0x000fe400078cc0ff */
[----:B------:R-:W-:-:S04]  /*11e70*/  IADD3 R2, P0, R14, R0, RZ ;  /* 0x000000000e027210 */ /* 0x000fc80007f1e0ff */
[----:B------:R-:W-:Y:S02]  /*11e80*/  IADD3.X R3, RZ, R3, RZ, P0, !PT ;  /* 0x00000003ff037210 */ /* 0x000fe400007fe4ff */
        /* <DEDUP_REMOVED lines=8> */
.L_x_3551:
        /* <DEDUP_REMOVED lines=17> */
.L_x_3552:
        /* <DEDUP_REMOVED lines=11> */
[----:B------:R-:W-:-:S04]  /*120d0*/  ISETP.NE.AND P5, PT, R4, RZ, PT ;  /* 0x000000ff0400720c */ /* 0x000fc80003fa5270 */
[----:B------:R-:W-:-:S04]  /*120e0*/  P2R R4, PR, RZ, 0x20 ;  /* 0x00000020ff047803 */ /* 0x000fc80000000000 */
[----:B------:R0:W-:Y:S04]  /*120f0*/  LDGSTS.E.BYPASS.LTC128B.128 [R21+0x2c00], desc[UR42][R2.64+0x80], !P2 ;  /* 0x02c0008002157fae */ /* 0x0001e8000d101d6a */
[----:B------:R0:W-:Y:S02]  /*12100*/  LDGSTS.E.BYPASS.LTC128B.128 [R21+0x4c00], desc[UR42][R2.64+0x100], !P6 ;  /* 0x04c0010002157fae */ /* 0x0001e4000f101d6a */
[----:B0-----:R-:W-:Y:S05]  /*12110*/  WARPSYNC.COLLECTIVE R15, `(.L_x_3553) ;  /* 0x000000000f087348 */ /* 0x001fea0003c00000 */
[----:B------:R1:W2:Y:S02]  /*12120*/  SHFL.IDX P6, R14, R13, R12, R11 ;  /* 0x0000000c0d0e7389 */ /* 0x0002a400000c000b */
[----:B012---:R-:W-:Y:S01]  /*12130*/  ENDCOLLECTIVE ;  /* 0x000000000000791b */ /* 0x007fe20003800000 */
.L_x_3553:
[----:B------:R-:W-:Y:S01]  /*12140*/  @!PT LDS RZ, [RZ] ;  /* 0x00000000fffff984 */ /* 0x000fe20000000800 */
[----:B------:R-:W-:Y:S01]  /*12150*/  @!PT LDS RZ, [RZ] ;  /* 0x00000000fffff984 */ /* 0x000fe20000000800 */
[----:B------:R-:W-:Y:S01]  /*12160*/  @!PT LDS RZ, [RZ] ;  /* 0x00000000fffff984 */ /* 0x000fe20000000800 */
[----:B------:R-:W-:Y:S01]  /*12170*/  LDGSTS.E.BYPASS.LTC128B.128 [R21+0x6c00], desc[UR42][R2.64+0x180], !P5 ;  /* 0x06c0018002157fae */ /* 0x000fe2000e901d6a */
[----:B------:R-:W-:-:S03]  /*12180*/  LOP3.LUT P5, RZ, R16, 0x200, RZ, 0xc0, !PT ;  /* 0x0000020010ff7812 */ /* 0x000fc600078ac0ff */
[----:B------:R-:W-:Y:S04]  /*12190*/  LDGSTS.E.BYPASS.LTC128B.128 [R21+0x8c00], desc[UR42][R2.64+0x200], !P4 ;  /* 0x08c0020002157fae */ /* 0x000fe8000e101d6a */
[----:B------:R-:W-:Y:S01]  /*121a0*/  LDGSTS.E.BYPASS.LTC128B.128 [R21+0xac00], desc[UR42][R2.64+0x280], !P3 ;  /* 0x0ac0028002157fae */ /* 0x000fe2000d901d6a */
[----:B------:R-:W-:-:S03]  /*121b0*/  IMAD.MOV.U32 R13, RZ, RZ, R10 ;  /* 0x000000ffff0d7224 */ /* 0x000fc600078e000a */
[----:B------:R-:W-:Y:S04]  /*121c0*/  LDGSTS.E.BYPASS.LTC128B.128 [R21+0xcc00], desc[UR42][R2.64+0x300], P0 ;  /* 0x0cc0030002157fae */ /* 0x000fe80008101d6a */
[----:B------:R0:W-:Y:S02]  /*121d0*/  LDGSTS.E.BYPASS.LTC128B.128 [R21+0xec00], desc[UR42][R2.64+0x380], P1 ;  /* 0x0ec0038002157fae */ /* 0x0001e40008901d6a */
[----:B0-----:R-:W-:-:S07]  /*121e0*/  IMAD.MOV.U32 R3, RZ, RZ, R14 ;  /* 0x000000ffff037224 */ /* 0x001fce00078e000e */
[----:B------:R-:W-:Y:S05]  /*121f0*/  WARPSYNC.COLLECTIVE R15, `(.L_x_3554) ;  /* 0x000000000f087348 */ /* 0x000fea0003c00000 */
[----:B------:R0:W1:Y:S02]  /*12200*/  SHFL.IDX P6, R14, R13, R12, R11 ;  /* 0x0000000c0d0e7389 */ /* 0x00006400000c000b */
[----:B01----:R-:W-:Y:S01]  /*12210*/  ENDCOLLECTIVE ;  /* 0x000000000000791b */ /* 0x003fe20003800000 */
.L_x_3554:
        /* <DEDUP_REMOVED lines=10> */
[----:B------:R-:W-:-:S09]  /*122c0*/  ISETP.NE.AND P5, PT, R4, RZ, PT ;  /* 0x000000ff0400720c */ /* 0x000fd20003fa5270 */
[----:B------:R0:W-:Y:S04]  /*122d0*/  LDGSTS.E.BYPASS.LTC128B.128 [R21+0x3400], desc[UR42][R2.64+0x80], !P2 ;  /* 0x0340008002157fae */ /* 0x0001e8000d101d6a */
[----:B------:R0:W-:Y:S02]  /*122e0*/  LDGSTS.E.BYPASS.LTC128B.128 [R21+0x5400], desc[UR42][R2.64+0x100], !P6 ;  /* 0x0540010002157fae */ /* 0x0001e4000f101d6a */
[----:B0-----:R-:W-:Y:S05]  /*122f0*/  WARPSYNC.COLLECTIVE R15, `(.L_x_3555) ;  /* 0x000000000f087348 */ /* 0x001fea0003c00000 */
[----:B------:R1:W2:Y:S02]  /*12300*/  SHFL.IDX P6, R14, R13, R12, R11 ;  /* 0x0000000c0d0e7389 */ /* 0x0002a400000c000b */
[----:B012---:R-:W-:Y:S01]  /*12310*/  ENDCOLLECTIVE ;  /* 0x000000000000791b */ /* 0x007fe20003800000 */
.L_x_3555:
        /* <DEDUP_REMOVED lines=9> */
[----:B------:R-:W-:-:S07]  /*123b0*/  IMAD.MOV.U32 R20, RZ, RZ, R14 ;  /* 0x000000ffff147224 */ /* 0x000fce00078e000e */
[----:B0-----:R-:W-:Y:S05]  /*123c0*/  WARPSYNC.COLLECTIVE R15, `(.L_x_3556) ;  /* 0x000000000f087348 */ /* 0x001fea0003c00000 */
[----:B------:R1:W2:Y:S02]  /*123d0*/  SHFL.IDX P6, R14, R13, R12, R11 ;  /* 0x0000000c0d0e7389 */ /* 0x0002a400000c000b */
[----:B012---:R-:W-:Y:S01]  /*123e0*/  ENDCOLLECTIVE ;  /* 0x000000000000791b */ /* 0x007fe20003800000 */
.L_x_3556:
[----:B------:R-:W-:Y:S05]  /*123f0*/  BRA `(.L_x_3557) ;  /* 0xffffffcc00cc7947 */ /* 0x000fea000383ffff */
.L_x_3477:
[----:B-1----:R1:W2:Y:S02]  /*12400*/  SYNCS.PHASECHK.TRANS64.TRYWAIT P0, [R5+URZ+0x38820], R0 ;  /* 0x03882000050075a7 */ /* 0x0022a4000800017f */
[----:B--2---:R-:W-:Y:S05]  /*12410*/  @!P0 NANOSLEEP.SYNCS 0x989680 ;  /* 0x009896800000895d */ /* 0x004fea0003900000 */
[----:B------:R-:W2:Y:S02]  /*12420*/  @!P0 SYNCS.PHASECHK.TRANS64 P0, [R5+URZ+0x38820], R0 ;  /* 0x03882000050085a7 */ /* 0x000ea4000800007f */
[----:B--2---:R-:W-:Y:S05]  /*12430*/  @!P0 BRA `(.L_x_3477) ;  /* 0xfffffffc00f08947 */ /* 0x004fea000383ffff */
[----:B------:R-:W-:Y:S05]  /*12440*/  BRA `(.L_x_3558) ;  /* 0xffffffd000a47947 */ /* 0x000fea000383ffff */
.L_x_3478:
        /* <DEDUP_REMOVED lines=11> */
.L_x_3560:
[----:B------:R-:W-:Y:S05]  /*12500*/  BSYNC B0 ;  /* 0x0000000000007941 */ /* 0x000fea0003800000 */
.L_x_3559:
[----:B------:R-:W-:Y:S05]  /*12510*/  BRA `(.L_x_3561) ;  /* 0xffffffd0008c7947 */ /* 0x000fea000383ffff */
.L_x_3481:
[----:B------:R-:W-:Y:S01]  /*12520*/  BSSY B1, `(.L_x_3562) ;  /* 0x0000006000017945 */ /* 0x000fe20003800000 */
[----:B------:R-:W-:-:S07]  /*12530*/  IMAD.MOV.U32 R15, RZ, RZ, -0x1 ;  /* 0xffffffffff0f7424 */ /* 0x000fce00078e00ff */
[----:B01-3--:R-:W-:Y:S05]  /*12540*/  WARPSYNC.COLLECTIVE R15, `(.L_x_3563) ;  /* 0x000000000f0c7348 */ /* 0x00bfea0003c00000 */
[----:B------:R-:W-:Y:S02]  /*12550*/  ELECT P6, UR62, PT ;  /* 0x00000000003e782f */ /* 0x000fe400038c0000 */
[----:B------:R-:W-:Y:S01]  /*12560*/  MOV R14, UR62 ;  /* 0x0000003e000e7c02 */ /* 0x000fe20008000f00 */
[----:B01-3--:R-:W-:Y:S10]  /*12570*/  ENDCOLLECTIVE ;  /* 0x000000000000791b */ /* 0x00bff40003800000 */
.L_x_3563:
[----:B------:R-:W-:Y:S05]  /*12580*/  BSYNC B1 ;  /* 0x0000000000017941 */ /* 0x000fea0003800000 */
.L_x_3562:
[----:B------:R-:W-:Y:S05]  /*12590*/  BRA `(.L_x_3564) ;  /* 0xffffffd000847947 */ /* 0x000fea000383ffff */
.L_x_3483:
[----:B-1----:R1:W2:Y:S02]  /*125a0*/  SYNCS.PHASECHK.TRANS64.TRYWAIT P1, [R3+URZ+0x38840], R2 ;  /* 0x03884002030075a7 */ /* 0x0022a4000802017f */
[----:B--2---:R-:W-:Y:S05]  /*125b0*/  @!P1 NANOSLEEP.SYNCS 0x989680 ;  /* 0x009896800000995d */ /* 0x004fea0003900000 */
[----:B------:R-:W2:Y:S02]  /*125c0*/  @!P1 SYNCS.PHASECHK.TRANS64 P1, [R3+URZ+0x38840], R2 ;  /* 0x03884002030095a7 */ /* 0x000ea4000802007f */
[----:B--2---:R-:W-:Y:S05]  /*125d0*/  @!P1 BRA `(.L_x_3483) ;  /* 0xfffffffc00f09947 */ /* 0x004fea000383ffff */
[----:B------:R-:W-:Y:S05]  /*125e0*/  BRA `(.L_x_3565) ;  /* 0xffffffd000a07947 */ /* 0x000fea000383ffff */
.L_x_3485:
[----:B--2---:R2:W4:Y:S02]  /*125f0*/  SYNCS.PHASECHK.TRANS64.TRYWAIT P1, [R5+URZ+0x38840], R0 ;  /* 0x03884000050075a7 */ /* 0x004524000802017f */
[----:B----4-:R-:W-:Y:S05]  /*12600*/  @!P1 NANOSLEEP.SYNCS 0x989680 ;  /* 0x009896800000995d */ /* 0x010fea0003900000 */
[----:B------:R-:W4:Y:S02]  /*12610*/  @!P1 SYNCS.PHASECHK.TRANS64 P1, [R5+URZ+0x38840], R0 ;  /* 0x03884000050095a7 */ /* 0x000f24000802007f */
[----:B----4-:R-:W-:Y:S05]  /*12620*/  @!P1 BRA `(.L_x_3485) ;  /* 0xfffffffc00f09947 */ /* 0x010fea000383ffff */
[----:B------:R-:W-:Y:S05]  /*12630*/  BRA `(.L_x_3566) ;  /* 0xffffffd000ac7947 */ /* 0x000fea000383ffff */
.L_x_3487:
[----:B----4-:R4:W0:Y:S02]  /*12640*/  SYNCS.PHASECHK.TRANS64.TRYWAIT P1, [R3+URZ+0x38860], R2 ;  /* 0x03886002030075a7 */ /* 0x010824000802017f */
[----:B0-----:R-:W-:Y:S05]  /*12650*/  @!P1 NANOSLEEP.SYNCS 0x989680 ;  /* 0x009896800000995d */ /* 0x001fea0003900000 */
[----:B------:R-:W0:Y:S02]  /*12660*/  @!P1 SYNCS.PHASECHK.TRANS64 P1, [R3+URZ+0x38860], R2 ;  /* 0x03886002030095a7 */ /* 0x000e24000802007f */
[----:B0-----:R-:W-:Y:S05]  /*12670*/  @!P1 BRA `(.L_x_3487) ;  /* 0xfffffffc00f09947 */ /* 0x001fea000383ffff */
[----:B------:R-:W-:Y:S05]  /*12680*/  BRA `(.L_x_3567) ;  /* 0xffffffd000a87947 */ /* 0x000fea000383ffff */
.L_x_3568:
        /* <DEDUP_REMOVED lines=15> */
.L_x_15642:


//--------------------- .text._ZN7cutlass13device_kernelIN5flash11enable_sm90INS1_16FlashAttnFwdSm90INS1_25CollectiveMainloopFwdSm90ILi2EN4cute5tupleIJNS5_1CILi1EEES8_S8_EEENS6_IJNS7_ILi64EEESA_SA_EEELi512ENS_6half_tEfNS_4arch4Sm90ELb0ELb0ELb1ELb1ELb1ELb0ELb0ELb0ELb0ELb1ELb0ELb0EEENS1_21CollectiveEpilogueFwdINS6_IJSA_NS7_ILi512EEESA_EEES9_SC_SE_Li256ELb1ELb1ELb0ELb0EEENS1_36VarlenDynamicPersistentTileSchedulerILi64ELi64ELi256ELi128ELb0ELb1ELb1ELb0ELb1ELb1EEEEEEEEEvNT_6ParamsE --------------------------
	.section	.text._ZN7cutlass13device_kernelIN5flash11enable_sm90INS1_16FlashAttnFwdSm90INS1_25CollectiveMainloopFwdSm90ILi2EN4cute5tupleIJNS5_1CILi1EEES8_S8_EEENS6_IJNS7_ILi64EEESA_SA_EEELi512ENS_6half_tEfNS_4arch4Sm90ELb0ELb0ELb1ELb1ELb1ELb0ELb0ELb0ELb0ELb1ELb0ELb0EEENS1_21CollectiveEpilogueFwdINS6_IJSA_NS7_ILi512EEESA_EEES9_SC_SE_Li256ELb1ELb1ELb0ELb0EEENS1_36VarlenDynamicPersistentTileSchedulerILi64ELi64ELi256ELi128ELb0ELb1ELb1ELb0ELb1ELb1EEEEEEEEEvNT_6ParamsE,"ax",@progbits
	.align	128
.text._ZN7cutlass13device_kernelIN5flash11enable_sm90INS1_16FlashAttnFwdSm90INS1_25CollectiveMainloopFwdSm90ILi2EN4cute5tupleIJNS5_1CILi1EEES8_S8_EEENS6_IJNS7_ILi64EEESA_SA_EEELi512ENS_6half_tEfNS_4arch4Sm90ELb0ELb0ELb1ELb1ELb1ELb0ELb0ELb0ELb0ELb1ELb0ELb0EEENS1_21CollectiveEpilogueFwdINS6_IJSA_NS7_ILi512EEESA_EEES9_SC_SE_Li256ELb1ELb1ELb0ELb0EEENS1_36VarlenDynamicPersistentTileSchedulerILi64ELi64ELi256ELi128ELb0ELb1ELb1ELb0ELb1ELb1EEEEEEEEEvNT_6ParamsE:
        .type           _ZN7cutlass13device_kernelIN5flash11enable_sm90INS1_16FlashAttnFwdSm90INS1_25CollectiveMainloopFwdSm90ILi2EN4cute5tupleIJNS5_1CILi1EEES8_S8_EEENS6_IJNS7_ILi64EEESA_SA_EEELi512ENS_6half_tEfNS_4arch4Sm90ELb0ELb0ELb1ELb1ELb1ELb0ELb0ELb0ELb0ELb1ELb0ELb0EEENS1_21CollectiveEpilogueFwdINS6_IJSA_NS7_ILi512EEESA_EEES9_SC_SE_Li256ELb1ELb1ELb0ELb0EEENS1_36VarlenDynamicPersistentTileSchedulerILi64ELi64ELi256ELi128ELb0ELb1ELb1ELb0ELb1ELb1EEEEEEEEEvNT_6ParamsE,@function
        .size           _ZN7cutlass13device_kernelIN5flash11enable_sm90INS1_16FlashAttnFwdSm90INS1_25CollectiveMainloopFwdSm90ILi2EN4cute5tupleIJNS5_1CILi1EEES8_S8_EEENS6_IJNS7_ILi64EEESA_SA_EEELi512ENS_6half_tEfNS_4arch4Sm90ELb0ELb0ELb1ELb1ELb1ELb0ELb0ELb0ELb0ELb1ELb0ELb0EEENS1_21CollectiveEpilogueFwdINS6_IJSA_NS7_ILi512EEESA_EEES9_SC_SE_Li256ELb1ELb1ELb0ELb0EEENS1_36VarlenDynamicPersistentTileSchedulerILi64ELi64ELi256ELi128ELb0ELb1ELb1ELb0ELb1ELb1EEEEEEEEEvNT_6ParamsE,(.L_x_15643 - _ZN7cutlass13device_kernelIN5flash11enable_sm90INS1_16FlashAttnFwdSm90INS1_25CollectiveMainloopFwdSm90ILi2EN4cute5tupleIJNS5_1CILi1EEES8_S8_EEENS6_IJNS7_ILi64EEESA_SA_EEELi512ENS_6half_tEfNS_4arch4Sm90ELb0ELb0ELb1ELb1ELb1ELb0ELb0ELb0ELb0ELb1ELb0ELb0EEENS1_21CollectiveEpilogueFwdINS6_IJSA_NS7_ILi512EEESA_EEES9_SC_SE_Li256ELb1ELb1ELb0ELb0EEENS1_36VarlenDynamicPersistentTileSchedulerILi64ELi64ELi256ELi128ELb0ELb1ELb1ELb0ELb1ELb1EEEEEEEEEvNT_6ParamsE)
        .other          _ZN7cutlass13device_kernelIN5flash11enable_sm90INS1_16FlashAttnFwdSm90INS1_25CollectiveMainloopFwdSm90ILi2EN4cute5tupleIJNS5_1CILi1EEES8_S8_EEENS6_IJNS7_ILi64EEESA_SA_EEELi512ENS_6half_tEfNS_4arch4Sm90ELb0ELb0ELb1ELb1ELb1ELb0ELb0ELb0ELb0ELb1ELb0ELb0EEENS1_21CollectiveEpilogueFwdINS6_IJSA_NS7_ILi512EEESA_EEES9_SC_SE_Li256ELb1ELb1ELb0ELb0EEENS1_36VarlenDynamicPersistentTileSchedulerILi64ELi64ELi256ELi128ELb0ELb1ELb1ELb0ELb1ELb1EEEEEEEEEvNT_6ParamsE,@"STO_CUDA_ENTRY STV_DEFAULT"
_ZN7cutlass13device_kernelIN5flash11enable_sm90INS1_16FlashAttnFwdSm90INS1_25CollectiveMainloopFwdSm90ILi2EN4cute5tupleIJNS5_1CILi1EEES8_S8_EEENS6_IJNS7_ILi64EEESA_SA_EEELi512ENS_6half_tEfNS_4arch4Sm90ELb0ELb0ELb1ELb1ELb1ELb0ELb0ELb0ELb0ELb1ELb0ELb0EEENS1_21CollectiveEpilogueFwdINS6_IJSA_NS7_ILi512EEESA_EEES9_SC_SE_Li256ELb1ELb1ELb0ELb0EEENS1_36VarlenDynamicPersistentTileSchedulerILi64ELi64ELi256ELi128ELb0ELb1ELb1ELb0ELb1ELb1EEEEEEEEEvNT_6ParamsE:
        /* <DEDUP_REMOVED lines=41> */
.L_x_3569:
        /* <DEDUP_REMOVED lines=22> */
.L_x_3570:
        /* <DEDUP_REMOVED lines=18> */
.L_x_3571:
        /* <DEDUP_REMOVED lines=22> */
.L_x_3572:
        /* <DEDUP_REMOVED lines=23> */
.L_x_3573:
        /* <DEDUP_REMOVED lines=8> */
.L_x_3575:
[----:B------:R-:W-:-:S08]  /*0860*/  NOP ;  /* 0x0000000000007918 */ /* 0x000fd00000000000 */
[----:B------:R-:W0:Y:S02]  /*0870*/  USETMAXREG.TRY_ALLOC.CTAPOOL UP0, 0xe8 ;  /* 0x000000e8000079c8 */ /* 0x000e240008000600 */
[----:B0-----:R-:W-:-:S13]  /*0880*/  PLOP3.LUT P0, PT, PT, PT, UP0, 0x80, 0x0 ;  /* 0x000000000000781c */ /* 0x001fda0003f0f008 */
[----:B------:R-:W-:Y:S05]  /*0890*/  @!P0 BRA `(.L_x_3575) ;  /* 0xfffffffc00f08947 */ /* 0x000fea000383ffff */
[----:B------:R-:W0:Y:S01]  /*08a0*/  S2R R2, SR_TID.X ;  /* 0x0000000000027919 */ /* 0x000e220000002100 */
[----:B------:R-:W1:Y:S01]  /*08b0*/  S2UR UR40, SR_CgaCtaId ;  /* 0x00000000002879c3 */ /* 0x000e620000008800 */
[----:B------:R-:W-:Y:S01]  /*08c0*/  UMOV UR41, 0x400 ;  /* 0x0000040000297882 */ /* 0x000fe20000000000 */
[----:B------:R-:W-:Y:S01]  /*08d0*/  ULDC UR4, c[0x0][0xc3c] ;  /* 0x00030f0000047ab9 */ /* 0x000fe20000000800 */
[----:B-1----:R-:W-:Y:S01]  /*08e0*/  ULEA UR41, UR40, UR41, 0x18 ;  /* 0x0000002928297291 */ /* 0x002fe2000f8ec03f */
[----:B0-----:R-:W-:-:S04]  /*08f0*/  LOP3.LUT R0, R2, 0xffffff80, RZ, 0xc0, !PT ;  /* 0xffffff8002007812 */ /* 0x001fc800078ec0ff */
[----:B------:R-:W-:-:S13]  /*0900*/  ISETP.NE.AND P0, PT, R0, 0x80, PT ;  /* 0x000000800000780c */ /* 0x000fda0003f05270 */
[----:B------:R-:W-:Y:S06]  /*0910*/  @!P0 BAR.ARV 0x8, 0x100 ;  /* 0x0204000000008b1d */ /* 0x000fec0000002000 */
[----:B------:R-:W-:-:S13]  /*0920*/  ISETP.GE.U32.AND P0, PT, R2, 0x100, PT ;  /* 0x000001000200780c */ /* 0x000fda0003f06070 */
[----:B------:R-:W-:Y:S08]  /*0930*/  @P0 BAR.ARV 0xf, 0x100 ;  /* 0x03c4000000000b1d */ /* 0x000ff00000002000 */
[----:B------:R-:W-:Y:S06]  /*0940*/  BAR.SYNC.DEFER_BLOCKING 0x5, 0x180 ;  /* 0x0146000000007b1d */ /* 0x000fec0000010000 */
[----:B------:R-:W0:Y:S02]  /*0950*/  LDS.128 R4, [UR41+0x28cd0] ;  /* 0x028cd029ff047984 */ /* 0x000e240008000c00 */
[----:B------:R-:W-:Y:S06]  /*0960*/  BAR.ARV 0x4, 0x180 ;  /* 0x0106000000007b1d */ /* 0x000fec0000002000 */
[----:B0-----:R-:W-:-:S13]  /*0970*/  ISETP.GE.AND P0, PT, R7, UR4, PT ;  /* 0x0000000407007c0c */ /* 0x001fda000bf06270 */
[----:B------:R-:W-:Y:S05]  /*0980*/  @P0 EXIT ;  /* 0x000000000000094d */ /* 0x000fea0003800000 */
[----:B------:R-:W-:Y:S01]  /*0990*/  VIADD R197, R2, 0xffffff80 ;  /* 0xffffff8002c57836 */ /* 0x000fe20000000000 */
[----:B------:R-:W-:Y:S01]  /*09a0*/  R2UR UR5, R5 ;  /* 0x00000000050572ca */ /* 0x000fe200000e0000 */
[----:B------:R-:W-:Y:S01]  /*09b0*/  IMAD.MOV.U32 R23, RZ, RZ, 0x20 ;  /* 0x00000020ff177424 */ /* 0x000fe200078e00ff */
[----:B------:R-:W-:Y:S01]  /*09c0*/  R2UR UR7, R7 ;  /* 0x00000000070772ca */ /* 0x000fe200000e0000 */
[----:B------:R-:W-:Y:S01]  /*09d0*/  ULOP3.LUT UR46, UR39, 0x1, URZ, 0xfc, !UPT ;  /* 0x00000001272e7892 */ /* 0x000fe2000f8efc3f */
[----:B------:R-:W-:Y:S01]  /*09e0*/  SHF.R.S32.HI R0, RZ, 0x1f, R197 ;  /* 0x0000001fff007819 */ /* 0x000fe200000114c5 */
[----:B------:R-:W-:Y:S01]  /*09f0*/  UMOV UR36, URZ ;  /* 0x0000003f00247c82 */ /* 0x000fe20008000000 */
[----:B------:R-:W-:Y:S01]  /*0a00*/  R2UR UR6, R6 ;  /* 0x00000000060672ca */ /* 0x000fe200000e0000 */
[----:B------:R-:W-:Y:S01]  /*0a10*/  UMOV UR37, URZ ;  /* 0x0000003f00257c82 */ /* 0x000fe20008000000 */
[CC--:B------:R-:W-:Y:S01]  /*0a20*/  LEA.HI R2, R0.reuse, R197.reuse, RZ, 0x4 ;  /* 0x000000c500027211 */ /* 0x0c0fe200078f20ff */
[----:B------:R-:W-:Y:S01]  /*0a30*/  UMOV UR38, URZ ;  /* 0x0000003f00267c82 */ /* 0x000fe20008000000 */
[----:B------:R-:W-:-:S02]  /*0a40*/  LEA.HI R5, R0, R197, RZ, 0x5 ;  /* 0x000000c500057211 */ /* 0x000fc400078f28ff */
[----:B------:R-:W-:Y:S02]  /*0a50*/  SHF.R.S32.HI R3, RZ, 0x4, R2 ;  /* 0x00000004ff037819 */ /* 0x000fe40000011402 */
[----:B------:R-:W-:Y:S02]  /*0a60*/  LEA.HI R7, R0, R197, RZ, 0x2 ;  /* 0x000000c500077211 */ /* 0x000fe400078f10ff */
[----:B------:R-:W-:Y:S02]  /*0a70*/  LEA.HI R4, R2, R3, RZ, 0x1 ;  /* 0x0000000302047211 */ /* 0x000fe400078f08ff */
[--C-:B------:R-:W-:Y:S02]  /*0a80*/  SHF.R.S32.HI R11, RZ, 0x5, R5.reuse ;  /* 0x00000005ff0b7819 */ /* 0x100fe40000011405 */
[----:B------:R-:W-:Y:S02]  /*0a90*/  LOP3.LUT R4, R4, 0x1ffffffe, RZ, 0xc0, !PT ;  /* 0x1ffffffe04047812 */ /* 0x000fe400078ec0ff */
[----:B------:R-:W-:-:S02]  /*0aa0*/  SHF.R.S32.HI R6, RZ, 0x1f, R5 ;  /* 0x0000001fff067819 */ /* 0x000fc40000011405 */
[----:B------:R-:W-:Y:S01]  /*0ab0*/  LOP3.LUT R8, R7, 0xfffffffc, RZ, 0xc0, !PT ;  /* 0xfffffffc07087812 */ /* 0x000fe200078ec0ff */
[----:B------:R-:W-:Y:S01]  /*0ac0*/  IMAD.IADD R9, R3, 0x1, -R4 ;  /* 0x0000000103097824 */ /* 0x000fe200078e0a04 */
[----:B------:R-:W-:Y:S02]  /*0ad0*/  LOP3.LUT R4, R2, 0xfffffff0, RZ, 0xc0, !PT ;  /* 0xfffffff002047812 */ /* 0x000fe400078ec0ff */
[----:B------:R-:W-:Y:S01]  /*0ae0*/  LEA.HI R3, R0, R197, RZ, 0x7 ;  /* 0x000000c500037211 */ /* 0x000fe200078f38ff */
[C---:B------:R-:W-:Y:S01]  /*0af0*/  IMAD.IADD R10, R197.reuse, 0x1, -R8 ;  /* 0x00000001c50a7824 */ /* 0x040fe200078e0a08 */
[----:B------:R-:W-:Y:S01]  /*0b00*/  LEA.HI R6, R6, R11, RZ, 0x2 ;  /* 0x0000000b06067211 */ /* 0x000fe200078f10ff */
[----:B------:R-:W-:Y:S01]  /*0b10*/  IMAD.IADD R7, R197, 0x1, -R4 ;  /* 0x00000001c5077824 */ /* 0x000fe200078e0a04 */
[----:B------:R-:W-:Y:S01]  /*0b20*/  LOP3.LUT R2, R3, 0xffffff80, RZ, 0xc0, !PT ;  /* 0xffffff8003027812 */ /* 0x000fe200078ec0ff */
[----:B------:R-:W-:Y:S01]  /*0b30*/  IMAD.SHL.U32 R9, R9, 0x8, RZ ;  /* 0x0000000809097824 */ /* 0x000fe200078e00ff */
[----:B------:R-:W-:-:S02]  /*0b40*/  SHF.R.S32.HI R192, RZ, 0x7, R3 ;  /* 0x00000007ffc07819 */ /* 0x000fc40000011403 */
[----:B------:R-:W-:Y:S01]  /*0b50*/  SHF.R.S32.HI R4, RZ, 0x1f, R7 ;  /* 0x0000001fff047819 */ /* 0x000fe20000011407 */
[----:B------:R-:W-:Y:S01]  /*0b60*/  IMAD.IADD R2, R197, 0x1, -R2 ;  /* 0x00000001c5027824 */ /* 0x000fe200078e0a02 */
[----:B------:R-:W-:Y:S02]  /*0b70*/  LOP3.LUT R6, R6, 0x3ffffc, RZ, 0xc0, !PT ;  /* 0x003ffffc06067812 */ /* 0x000fe400078ec0ff */
[-C--:B------:R-:W-:Y:S02]  /*0b80*/  LEA R15, R192, R7.reuse, 0x8 ;  /* 0x00000007c00f7211 */ /* 0x080fe400078e40ff */
[----:B------:R-:W-:Y:S02]  /*0b90*/  LEA.HI R12, R10, R10, RZ, 0x1 ;  /* 0x0000000a0a0c7211 */ /* 0x000fe400078f08ff */
[----:B------:R-:W-:Y:S01]  /*0ba0*/  LEA.HI R8, R4, R7, RZ, 0x3 ;  /* 0x0000000704087211 */ /* 0x000fe200078f18ff */
[----:B------:R-:W-:Y:S01]  /*0bb0*/  IMAD.IADD R4, R11, 0x1, -R6 ;  /* 0x000000010b047824 */ /* 0x000fe200078e0a06 */
[----:B------:R-:W-:-:S02]  /*0bc0*/  SHF.R.S32.HI R5, RZ, 0x1f, R2 ;  /* 0x0000001fff057819 */ /* 0x000fc40000011402 */
[----:B------:R-:W-:Y:S01]  /*0bd0*/  LOP3.LUT R13, R12, 0x1ffffffe, RZ, 0xc0, !PT ;  /* 0x1ffffffe0c0d7812 */ /* 0x000fe200078ec0ff */
[----:B------:R-:W-:Y:S01]  /*0be0*/  IMAD R196, R4, 0x10, R15 ;  /* 0x0000001004c47824 */ /* 0x000fe200078e020f */
[C---:B------:R-:W-:Y:S01]  /*0bf0*/  LOP3.LUT R6, R8.reuse, 0xfffffff8, RZ, 0xc0, !PT ;  /* 0xfffffff808067812 */ /* 0x040fe200078ec0ff */
[----:B------:R-:W-:Y:S01]  /*0c00*/  IMAD.SHL.U32 R8, R8, 0x40, RZ ;  /* 0x0000004008087824 */ /* 0x000fe200078e00ff */
[-C--:B------:R-:W-:Y:S01]  /*0c10*/  LEA.HI R4, R5, R2.reuse, RZ, 0x2 ;  /* 0x0000000205047211 */ /* 0x080fe200078f10ff */
[----:B------:R-:W-:Y:S01]  /*0c20*/  IMAD.IADD R195, R10, 0x1, -R13 ;  /* 0x000000010ac37824 */ /* 0x000fe200078e0a0d */
[----:B------:R-:W-:Y:S01]  /*0c30*/  LEA.HI R0, R0, R197, RZ, 0x3 ;  /* 0x000000c500007211 */ /* 0x000fe200078f18ff */
[----:B------:R-:W-:Y:S01]  /*0c40*/  IMAD.IADD R7, R7, 0x1, -R6 ;  /* 0x0000000107077824 */ /* 0x000fe200078e0a06 */
[----:B------:R-:W-:Y:S01]  /*0c50*/  LOP3.LUT R13, R4, 0x7ffffffc, RZ, 0xc0, !PT ;  /* 0x7ffffffc040d7812 */ /* 0x000fe200078ec0ff */
[----:B------:R-:W-:Y:S01]  /*0c60*/  IMAD.U32 R196, R196, 0x40, R9 ;  /* 0x00000040c4c47824 */ /* 0x000fe200078e0009 */
[----:B------:R-:W-:-:S02]  /*0c70*/  LEA.HI R6, R5, R2, RZ, 0x5 ;  /* 0x0000000205067211 */ /* 0x000fc400078f28ff */
[----:B------:R-:W-:Y:S01]  /*0c80*/  LOP3.LUT R8, R8, 0x7ffffe00, RZ, 0xc0, !PT ;  /* 0x7ffffe0008087812 */ /* 0x000fe200078ec0ff */
[----:B------:R-:W-:Y:S01]  /*0c90*/  IMAD.IADD R13, R2, 0x1, -R13 ;  /* 0x00000001020d7824 */ /* 0x000fe200078e0a0d */
[----:B------:R-:W-:Y:S02]  /*0ca0*/  SHF.L.U32 R2, R7, 0x6, RZ ;  /* 0x0000000607027819 */ /* 0x000fe400000006ff */
[----:B------:R-:W-:Y:S01]  /*0cb0*/  SHF.R.S32.HI R5, RZ, 0x2, R4 ;  /* 0x00000002ff057819 */ /* 0x000fe20000011404 */
[----:B------:R-:W-:Y:S01]  /*0cc0*/  IMAD R8, R11, 0x400, R8 ;  /* 0x000004000b087824 */ /* 0x000fe200078e0208 */
[----:B------:R-:W-:Y:S01]  /*0cd0*/  LOP3.LUT R2, R2, 0x1c0, RZ, 0xc0, !PT ;  /* 0x000001c002027812 */ /* 0x000fe200078ec0ff */
[----:B------:R-:W-:Y:S01]  /*0ce0*/  IMAD.SHL.U32 R17, R13, 0x2, RZ ;  /* 0x000000020d117824 */ /* 0x000fe200078e00ff */
[----:B------:R-:W-:Y:S02]  /*0cf0*/  SHF.R.S32.HI R4, RZ, 0x1f, R4 ;  /* 0x0000001fff047819 */ /* 0x000fe40000011404 */
[----:B------:R-:W-:-:S02]  /*0d00*/  LOP3.LUT R9, R2, 0x8, R9, 0xf8, !PT ;  /* 0x0000000802097812 */ /* 0x000fc400078ef809 */
[----:B------:R-:W-:Y:S02]  /*0d10*/  SHF.R.U32.HI R2, RZ, 0x3, R2 ;  /* 0x00000003ff027819 */ /* 0x000fe40000011602 */
[----:B------:R-:W-:Y:S02]  /*0d20*/  R2P PR, R7, 0x6 ;  /* 0x0000000607007804 */ /* 0x000fe40000000000 */
[----:B------:R-:W-:Y:S02]  /*0d30*/  LOP3.LUT R9, R9, R2, RZ, 0x3c, !PT ;  /* 0x0000000209097212 */ /* 0x000fe400078e3cff */
[----:B------:R-:W-:Y:S02]  /*0d40*/  LOP3.LUT R190, R0, 0xfffffff8, RZ, 0xc0, !PT ;  /* 0xfffffff800be7812 */ /* 0x000fe400078ec0ff */
[----:B------:R-:W-:Y:S01]  /*0d50*/  LEA.HI R4, R4, R5, RZ, 0x3 ;  /* 0x0000000504047211 */ /* 0x000fe200078f18ff */
[----:B------:R-:W-:Y:S01]  /*0d60*/  IMAD.IADD R8, R8, 0x1, R9 ;  /* 0x0000000108087824 */ /* 0x000fe200078e0209 */
[----:B------:R-:W-:-:S02]  /*0d70*/  IADD3 R190, R197, -R190, RZ ;  /* 0x800000bec5be7210 */ /* 0x000fc40007ffe0ff */
[----:B------:R-:W-:Y:S02]  /*0d80*/  LOP3.LUT R4, R4, 0xfffffff8, RZ, 0xc0, !PT ;  /* 0xfffffff804047812 */ /* 0x000fe400078ec0ff */
[----:B------:R-:W-:Y:S01]  /*0d90*/  LEA R19, R8, UR41, 0x1 ;  /* 0x0000002908137c11 */ /* 0x000fe2000f8e08ff */
[----:B------:R-:W-:Y:S01]  /*0da0*/  IMAD.SHL.U32 R2, R190, 0x8, RZ ;  /* 0x00000008be027824 */ /* 0x000fe200078e00ff */
[----:B------:R-:W-:Y:S01]  /*0db0*/  LEA.HI R3, R3, R192, RZ, 0x1 ;  /* 0x000000c003037211 */ /* 0x000fe200078f08ff */
[----:B------:R-:W-:Y:S01]  /*0dc0*/  IMAD.IADD R5, R5, 0x1, -R4 ;  /* 0x0000000105057824 */ /* 0x000fe200078e0a04 */
[----:B------:R-:W-:Y:S01]  /*0dd0*/  SHF.R.S32.HI R6, RZ, 0x5, R6 ;  /* 0x00000005ff067819 */ /* 0x000fe20000011406 */
[----:B------:R-:W-:Y:S01]  /*0de0*/  VIADD R184, R19, 0x26800 ;  /* 0x0002680013b87836 */ /* 0x000fe20000000000 */
[----:B------:R-:W-:Y:S01]  /*0df0*/  LOP3.LUT R3, R3, 0xfffffe, RZ, 0xc0, !PT ;  /* 0x00fffffe03037812 */ /* 0x000fe200078ec0ff */
[----:B------:R-:W-:Y:S01]  /*0e00*/  VIADD R22, R19, 0x26840 ;  /* 0x0002684013167836 */ /* 0x000fe20000000000 */
[----:B------:R-:W-:Y:S01]  /*0e10*/  SEL R23, R23, 0xffffffe0, !P1 ;  /* 0xffffffe017177807 */ /* 0x000fe20004800000 */
[----:B------:R-:W-:Y:S01]  /*0e20*/  VIADD R189, R2, 0x40 ;  /* 0x0000004002bd7836 */ /* 0x000fe20000000000 */
[----:B------:R-:W-:Y:S01]  /*0e30*/  @P2 IADD3 R22, R184, -0x40, RZ ;  /* 0xffffffc0b8162810 */ /* 0x000fe20007ffe0ff */
[C---:B------:R-:W-:Y:S01]  /*0e40*/  VIADD R188, R2.reuse, 0x80 ;  /* 0x0000008002bc7836 */ /* 0x040fe20000000000 */
[C---:B------:R-:W-:Y:S01]  /*0e50*/  IADD3 R186, R2.reuse, 0x100, RZ ;  /* 0x0000010002ba7810 */ /* 0x040fe20007ffe0ff */
[C---:B------:R-:W-:Y:S01]  /*0e60*/  VIADD R187, R2.reuse, 0xc0 ;  /* 0x000000c002bb7836 */ /* 0x040fe20000000000 */
[----:B------:R-:W-:Y:S01]  /*0e70*/  SHF.R.S32.HI R191, RZ, 0x3, R0 ;  /* 0x00000003ffbf7819 */ /* 0x000fe20000011400 */
[C---:B------:R-:W-:Y:S01]  /*0e80*/  VIADD R185, R2.reuse, 0x140 ;  /* 0x0000014002b97836 */ /* 0x040fe20000000000 */
[----:B------:R-:W-:Y:S01]  /*0e90*/  SHF.R.S32.HI R204, RZ, 0x1f, R189 ;  /* 0x0000001fffcc7819 */ /* 0x000fe200000114bd */
[C---:B------:R-:W-:Y:S01]  /*0ea0*/  VIADD R194, R2.reuse, 0x180 ;  /* 0x0000018002c27836 */ /* 0x040fe20000000000 */
[----:B------:R-:W-:Y:S01]  /*0eb0*/  SHF.R.S32.HI R203, RZ, 0x1f, R188 ;  /* 0x0000001fffcb7819 */ /* 0x000fe200000114bc */
[----:B------:R-:W-:Y:S01]  /*0ec0*/  VIADD R193, R2, 0x1c0 ;  /* 0x000001c002c17836 */ /* 0x000fe20000000000 */
[----:B------:R-:W-:Y:S01]  /*0ed0*/  SHF.R.S32.HI R202, RZ, 0x1f, R187 ;  /* 0x0000001fffca7819 */ /* 0x000fe200000114bb */
[----:B------:R-:W-:Y:S01]  /*0ee0*/  IMAD R16, R6, 0x10, R5 ;  /* 0x0000001006107824 */ /* 0x000fe200078e0205 */
[----:B------:R-:W-:Y:S01]  /*0ef0*/  SHF.R.S32.HI R201, RZ, 0x1f, R186 ;  /* 0x0000001fffc97819 */ /* 0x000fe200000114ba */
[----:B------:R-:W-:Y:S01]  /*0f00*/  IMAD.IADD R3, R192, 0x1, -R3 ;  /* 0x00000001c0037824 */ /* 0x000fe200078e0a03 */
[----:B------:R-:W-:Y:S01]  /*0f10*/  SHF.R.S32.HI R200, RZ, 0x1f, R185 ;  /* 0x0000001fffc87819 */ /* 0x000fe200000114b9 */
[----:B------:R-:W-:Y:S01]  /*0f20*/  IMAD.IADD R184, R184, 0x1, R23 ;  /* 0x00000001b8b87824 */ /* 0x000fe200078e0217 */
[----:B------:R-:W-:Y:S01]  /*0f30*/  SHF.R.S32.HI R199, RZ, 0x1f, R194 ;  /* 0x0000001fffc77819 */ /* 0x000fe200000114c2 */
[----:B------:R-:W-:Y:S01]  /*0f40*/  IMAD.SHL.U32 R18, R3, 0x100, RZ ;  /* 0x0000010003127824 */ /* 0x000fe200078e00ff */
[----:B------:R-:W-:Y:S01]  /*0f50*/  SHF.R.S32.HI R198, RZ, 0x1f, R193 ;  /* 0x0000001fffc67819 */ /* 0x000fe200000114c1 */
[----:B------:R-:W-:-:S02]  /*0f60*/  IMAD R195, R195, 0x8, R16 ;  /* 0x00000008c3c37824 */ /* 0x000fc400078e0210 */
[----:B------:R-:W-:-:S07]  /*0f70*/  IMAD.IADD R23, R23, 0x1, R22 ;  /* 0x0000000117177824 */ /* 0x000fce00078e0216 */
.L_x_3625:
[----:B------:R-:W-:Y:S01]  /*0f80*/  ULDC.64 UR8, c[0x0][0xc88] ;  /* 0x0003220000087ab9 */ /* 0x000fe20000000a00 */
[----:B------:R-:W-:Y:S01]  /*0f90*/  ULDC.64 UR10, c[0x0][0xa20] ;  /* 0x00028800000a7ab9 */ /* 0x000fe20000000a00 */
[----:B------:R-:W-:Y:S01]  /*0fa0*/  UIMAD.WIDE UR8, UR7, 0x4, UR8 ;  /* 0x00000004070878a5 */ /* 0x000fe2000f8e0208 */
[----:B------:R-:W-:-:S05]  /*0fb0*/  ULDC UR4, c[0x0][0x424] ;  /* 0x0001090000047ab9 */ /* 0x000fca0000000800 */
[----:B0-2-4-:R-:W-:Y:S02]  /*0fc0*/  IMAD.U32 R4, RZ, RZ, UR8 ;  /* 0x00000008ff047e24 */ /* 0x015fe4000f8e00ff */
[----:B------:R-:W-:Y:S01]  /*0fd0*/  IMAD.U32 R5, RZ, RZ, UR9 ;  /* 0x00000009ff057e24 */ /* 0x000fe2000f8e00ff */
[----:B------:R-:W-:-:S04]  /*0fe0*/  ULDC.64 UR8, c[0x0][0xa28] ;  /* 0x00028a0000087ab9 */ /* 0x000fc80000000a00 */
[----:B------:R-:W2:Y:S01]  /*0ff0*/  LDG.E R4, desc[UR50][R4.64] ;  /* 0x0000003204047981 */ /* 0x000ea2000c1e1900 */
[----:B------:R-:W-:Y:S02]  /*1000*/  UISETP.NE.U32.AND UP0, UPT, UR8, URZ, UPT ;  /* 0x0000003f0800728c */ /* 0x000fe4000bf05070 */
[----:B------:R-:W-:Y:S02]  /*1010*/  UISETP.NE.U32.AND UP1, UPT, UR10, URZ, UPT ;  /* 0x0000003f0a00728c */ /* 0x000fe4000bf25070 */
[----:B------:R-:W-:Y:S02]  /*1020*/  UISETP.NE.AND.EX UP0, UPT, UR9, URZ, UPT, UP0 ;  /* 0x0000003f0900728c */ /* 0x000fe4000bf05300 */
[----:B------:R-:W-:-:S04]  /*1030*/  UISETP.NE.AND.EX UP1, UPT, UR11, URZ, UPT, UP1 ;  /* 0x0000003f0b00728c */ /* 0x000fc8000bf25310 */
[----:B------:R-:W-:Y:S02]  /*1040*/  PLOP3.LUT P0, PT, PT, PT, UP0, 0x80, 0x0 ;  /* 0x000000000000781c */ /* 0x000fe40003f0f008 */
[----:B------:R-:W-:Y:S02]  /*1050*/  PLOP3.LUT P1, PT, PT, PT, UP1, 0x80, 0x0 ;  /* 0x000000000000781c */ /* 0x000fe40003f2f018 */
[----:B--2---:R-:W-:-:S13]  /*1060*/  R2UR UR42, R4 ;  /* 0x00000000042a72ca */ /* 0x004fda00000e0000 */
[----:B------:R-:W-:Y:S02]  /*1070*/  USHF.R.S32.HI UR43, URZ, 0x1f, UR42 ;  /* 0x0000001f3f2b7899 */ /* 0x000fe4000801142a */
[----:B------:R-:W-:Y:S02]  /*1080*/  @UP0 ULEA UR8, UP2, UR42, UR8, 0x2 ;  /* 0x000000082a080291 */ /* 0x000fe4000f84103f */
[----:B------:R-:W-:Y:S02]  /*1090*/  @UP1 ULEA UR10, UP3, UR42, UR10, 0x2 ;  /* 0x0000000a2a0a1291 */ /* 0x000fe4000f86103f */
[----:B------:R-:W-:Y:S02]  /*10a0*/  @UP0 ULEA.HI.X UR9, UR42, UR9, UR43, 0x2, UP2 ;  /* 0x000000092a090291 */ /* 0x000fe400090f142b */
[----:B------:R-:W-:Y:S01]  /*10b0*/  @UP1 ULEA.HI.X UR11, UR42, UR11, UR43, 0x2, UP3 ;  /* 0x0000000b2a0b1291 */ /* 0x000fe200098f142b */
[----:B------:R-:W-:Y:S01]  /*10c0*/  MOV R4, UR8 ;  /* 0x0000000800047c02 */ /* 0x000fe20008000f00 */
[----:B-1----:R-:W-:-:S02]  /*10d0*/  IMAD.U32 R6, RZ, RZ, UR10 ;  /* 0x0000000aff067e24 */ /* 0x002fc4000f8e00ff */
[----:B------:R-:W-:Y:S01]  /*10e0*/  IMAD.U32 R5, RZ, RZ, UR9 ;  /* 0x00000009ff057e24 */ /* 0x000fe2000f8e00ff */
[----:B------:R-:W-:Y:S01]  /*10f0*/  ULDC.64 UR8, c[0x0][0x418] ;  /* 0x0001060000087ab9 */ /* 0x000fe20000000a00 */
[----:B---3--:R-:W-:-:S03]  /*1100*/  IMAD.U32 R7, RZ, RZ, UR11 ;  /* 0x0000000bff077e24 */ /* 0x008fc6000f8e00ff */
[----:B------:R-:W2:Y:S04]  /*1110*/  @P0 LDG.E R4, desc[UR50][R4.64] ;  /* 0x0000003204040981 */ /* 0x000ea8000c1e1900 */
[----:B------:R-:W3:Y:S01]  /*1120*/  @P1 LDG.E R6, desc[UR50][R6.64] ;  /* 0x0000003206061981 */ /* 0x000ee2000c1e1900 */
[----:B------:R-:W-:Y:S01]  /*1130*/  UISETP.NE.U32.AND UP0, UPT, UR8, URZ, UPT ;  /* 0x0000003f0800728c */ /* 0x000fe2000bf05070 */
[----:B------:R-:W-:Y:S01]  /*1140*/  CS2R R20, SRZ ;  /* 0x0000000000147805 */ /* 0x000fe2000001ff00 */
[----:B------:R-:W-:Y:S01]  /*1150*/  UMOV UR44, UR5 ;  /* 0x00000005002c7c82 */ /* 0x000fe20008000000 */
[----:B------:R-:W-:Y:S01]  /*1160*/  ULDC UR5, c[0x0][0x2f0] ;  /* 0x0000bc0000057ab9 */ /* 0x000fe20000000800 */
[----:B------:R-:W-:Y:S01]  /*1170*/  UISETP.NE.AND.EX UP0, UPT, UR9, URZ, UPT, UP0 ;  /* 0x0000003f0900728c */ /* 0x000fe2000bf05300 */
[----:B------:R-:W-:Y:S01]  /*1180*/  IMAD.MOV.U32 R0, RZ, RZ, RZ ;  /* 0x000000ffff007224 */ /* 0x000fe200078e00ff */
[----:B------:R-:W-:Y:S01]  /*1190*/  UMOV UR49, URZ ;  /* 0x0000003f00317c82 */ /* 0x000fe20008000000 */
[----:B------:R-:W-:Y:S01]  /*11a0*/  UMOV UR45, UR6 ;  /* 0x00000006002d7c82 */ /* 0x000fe20008000000 */
[----:B------:R-:W-:Y:S01]  /*11b0*/  USEL UR4, UR4, 0x1, UP0 ;  /* 0x0000000104047887 */ /* 0x000fe20008000000 */
[----:B------:R-:W-:Y:S01]  /*11c0*/  IMAD.MOV.U32 R150, RZ, RZ, RZ ;  /* 0x000000ffff967224 */ /* 0x000fe200078e00ff */
[----:B------:R-:W-:Y:S01]  /*11d0*/  UISETP.NE.AND UP0, UPT, UR47, 0x1, UPT ;  /* 0x000000012f00788c */ /* 0x000fe2000bf05270 */
[----:B------:R-:W-:Y:S01]  /*11e0*/  CS2R R148, SRZ ;  /* 0x0000000000947805 */ /* 0x000fe2000001ff00 */
[----:B------:R-:W-:Y:S01]  /*11f0*/  UIMAD UR4, UR4, UR5, URZ ;  /* 0x00000005040472a4 */ /* 0x000fe2000f8e023f */
        /* <DEDUP_REMOVED lines=54> */
[----:B------:R-:W-:Y:S02]  /*1560*/  MOV R168, RZ ;  /* 0x000000ff00a87202 */ /* 0x000fe40000000f00 */
[----:B--2---:R-:W-:-:S02]  /*1570*/  @P0 R2UR UR49, R4 ;  /* 0x00000000043102ca */ /* 0x004fc400000e0000 */
[----:B---3--:R-:W-:Y:S01]  /*1580*/  @P1 R2UR UR4, R6 ;  /* 0x00000000060412ca */ /* 0x008fe200000e0000 */
[----:B------:R-:W-:-:S14]  /*1590*/  @P1 BRA `(.L_x_3576) ;  /* 0x0000000000341947 */ /* 0x000fdc0003800000 */
[----:B------:R-:W-:Y:S02]  /*15a0*/  ULDC.64 UR6, c[0x0][0xa08] ;  /* 0x0002820000067ab9 */ /* 0x000fe40000000a00 */
[----:B------:R-:W-:-:S04]  /*15b0*/  ISETP.NE.U32.AND P0, PT, RZ, UR6, PT ;  /* 0x00000006ff007c0c */ /* 0x000fc8000bf05070 */
[----:B------:R-:W-:-:S13]  /*15c0*/  ISETP.NE.AND.EX P0, PT, RZ, UR7, PT, P0 ;  /* 0x00000007ff007c0c */ /* 0x000fda000bf05300 */
[----:B------:R-:W-:Y:S05]  /*15d0*/  @!P0 BRA `(.L_x_3576) ;  /* 0x0000000000248947 */ /* 0x000fea0003800000 */
[----:B------:R-:W-:Y:S02]  /*15e0*/  ULDC.64 UR4, c[0x0][0xa08] ;  /* 0x0002820000047ab9 */ /* 0x000fe40000000a00 */
[----:B------:R-:W-:-:S06]  /*15f0*/  UIMAD.WIDE UR4, UR42, 0x4, UR4 ;  /* 0x000000042a0478a5 */ /* 0x000fcc000f8e0204 */
[----:B------:R-:W-:Y:S02]  /*1600*/  IMAD.U32 R4, RZ, RZ, UR4 ;  /* 0x00000004ff047e24 */ /* 0x000fe4000f8e00ff */
[----:B------:R-:W-:-:S05]  /*1610*/  IMAD.U32 R5, RZ, RZ, UR5 ;  /* 0x00000005ff057e24 */ /* 0x000fca000f8e00ff */
[----:B------:R-:W2:Y:S04]  /*1620*/  LDG.E R6, desc[UR50][R4.64] ;  /* 0x0000003204067981 */ /* 0x000ea8000c1e1900 */
[----:B------:R-:W3:Y:S01]  /*1630*/  LDG.E R3, desc[UR50][R4.64+0x4] ;  /* 0x0000043204037981 */ /* 0x000ee2000c1e1900 */
[----:B--2---:R-:W-:Y:S02]  /*1640*/  R2UR UR4, R6 ;  /* 0x00000000060472ca */ /* 0x004fe400000e0000 */
[----:B---3--:R-:W-:-:S13]  /*1650*/  R2UR UR5, R3 ;  /* 0x00000000030572ca */ /* 0x008fda00000e0000 */
[----:B------:R-:W-:-:S12]  /*1660*/  UIADD3 UR4, -UR4, UR5, URZ ;  /* 0x0000000504047290 */ /* 0x000fd8000fffe13f */
.L_x_3576:
[----:B------:R-:W-:Y:S01]  /*1670*/  UIADD3 UR49, -UR49, UR4, URZ ;  /* 0x0000000431317290 */ /* 0x000fe2000fffe13f */
[----:B------:R-:W-:Y:S02]  /*1680*/  PLOP3.LUT P0, PT, PT, PT, UP0, 0x80, 0x0 ;  /* 0x000000000000781c */ /* 0x000fe40003f0f008 */
[----:B------:R-:W-:Y:S01]  /*1690*/  CS2R R38, SRZ ;  /* 0x0000000000267805 */ /* 0x000fe2000001ff00 */
[----:B------:R-:W-:Y:S01]  /*16a0*/  IMAD.MOV.U32 R8, RZ, RZ, RZ ;  /* 0x000000ffff087224 */ /* 0x000fe200078e00ff */
[----:B------:R-:W-:Y:S01]  /*16b0*/  UIADD3 UR4, UR49, 0x3f, URZ ;  /* 0x0000003f31047890 */ /* 0x000fe2000fffe03f */
[----:B------:R-:W-:Y:S02]  /*16c0*/  CS2R R166, SRZ ;  /* 0x0000000000a67805 */ /* 0x000fe4000001ff00 */
[----:B------:R-:W-:Y:S01]  /*16d0*/  CS2R R34, SRZ ;  /* 0x0000000000227805 */ /* 0x000fe2000001ff00 */
[----:B------:R-:W-:Y:S01]  /*16e0*/  IMAD.MOV.U32 R169, RZ, RZ, RZ ;  /* 0x000000ffffa97224 */ /* 0x000fe200078e00ff */
[----:B------:R-:W-:Y:S01]  /*16f0*/  USHF.R.S32.HI UR5, URZ, 0x1f, UR4 ;  /* 0x0000001f3f057899 */ /* 0x000fe20008011404 */
[----:B------:R-:W-:Y:S01]  /*1700*/  CS2R R30, SRZ ;  /* 0x00000000001e7805 */ /* 0x000fe2000001ff00 */
[----:B------:R-:W-:Y:S01]  /*1710*/  IMAD.MOV.U32 R28, RZ, RZ, RZ ;  /* 0x000000ffff1c7224 */ /* 0x000fe200078e00ff */
[----:B------:R-:W-:Y:S01]  /*1720*/  CS2R R170, SRZ ;  /* 0x0000000000aa7805 */ /* 0x000fe2000001ff00 */
[----:B------:R-:W-:Y:S01]  /*1730*/  ULEA.HI UR5, UR5, UR4, URZ, 0x6 ;  /* 0x0000000405057291 */ /* 0x000fe2000f8f303f */
[----:B------:R-:W-:Y:S01]  /*1740*/  CS2R R26, SRZ ;  /* 0x00000000001a7805 */ /* 0x000fe2000001ff00 */
[----:B------:R-:W-:-:S02]  /*1750*/  IMAD.MOV.U32 R172, RZ, RZ, RZ ;  /* 0x000000ffffac7224 */ /* 0x000fc400078e00ff */
[----:B------:R-:W-:Y:S01]  /*1760*/  USHF.R.S32.HI UR48, URZ, 0x6, UR5 ;  /* 0x000000063f307899 */ /* 0x000fe20008011405 */
[----:B------:R-:W-:Y:S11]  /*1770*/  @!P0 BRA `(.L_x_3577) ;  /* 0x0000001800448947 */ /* 0x000ff60003800000 */
[----:B------:R-:W-:Y:S01]  /*1780*/  UISETP.GE.AND UP0, UPT, UR49, 0x1, UPT ;  /* 0x000000013100788c */ /* 0x000fe2000bf06270 */
[----:B------:R-:W-:-:S05]  /*1790*/  PLOP3.LUT P0, PT, PT, PT, PT, 0x80, 0x0 ;  /* 0x000000000000781c */ /* 0x000fca0003f0f070 */
[----:B------:R-:W-:-:S13]  /*17a0*/  PLOP3.LUT P1, PT, PT, PT, UP0, 0x80, 0x0 ;  /* 0x000000000000781c */ /* 0x000fda0003f2f008 */
[----:B------:R-:W-:Y:S05]  /*17b0*/  @!P1 BRA `(.L_x_3578) ;  /* 0x0000005800dc9947 */ /* 0x000fea0003800000 */
        /* <DEDUP_REMOVED lines=14> */
.L_x_3579:
[----:B------:R-:W-:Y:S01]  /*18a0*/  ULEA UR16, UR38, UR41, 0x3 ;  /* 0x0000002926107291 */ /* 0x000fe2000f8e183f */
[----:B------:R-:W-:-:S04]  /*18b0*/  MOV R0, UR37 ;  /* 0x0000002500007c02 */ /* 0x000fc80008000f00 */
[----:B------:R-:W-:-:S04]  /*18c0*/  SHF.L.U32 R0, R0, 0x1f, RZ ;  /* 0x0000001f00007819 */ /* 0x000fc800000006ff */
[----:B------:R-:W0:Y:S02]  /*18d0*/  SYNCS.PHASECHK.TRANS64.TRYWAIT P1, [UR16+0x28c50], R0 ;  /* 0x028c5000ff0075a7 */ /* 0x000e240008020150 */
[----:B0-----:R-:W-:Y:S05]  /*18e0*/  @!P1 BRA `(.L_x_3580) ;  /* 0x000000dc008c9947 */ /* 0x001fea0003800000 */
.L_x_3710:
        /* <DEDUP_REMOVED lines=40> */
.L_x_3581:
        /* <DEDUP_REMOVED lines=8> */
.L_x_3588:
[----:B------:R-:W-:Y:S01]  /*1bf0*/  BAR.SYNC.DEFER_BLOCKING 0xe, 0x100 ;  /* 0x0384000000007b1d */ /* 0x000fe20000010000 */
[----:B01----:R-:W-:Y:S01]  /*1c00*/  IMAD.U32 R3, RZ, RZ, UR38 ;  /* 0x00000026ff037e24 */ /* 0x003fe2000f8e00ff */
[----:B------:R-:W-:Y:S01]  /*1c10*/  UIADD3 UR38, UR38, 0x1, URZ ;  /* 0x0000000126267890 */ /* 0x000fe2000fffe03f */
[C---:B------:R-:W-:Y:S01]  /*1c20*/  ISETP.GT.AND P2, PT, R0.reuse, RZ, PT ;  /* 0x000000ff0000720c */ /* 0x040fe20003f44270 */
[----:B------:R-:W-:Y:S02]  /*1c30*/  VIADD R0, R0, 0xffffffff ;  /* 0xffffffff00007836 */ /* 0x000fe40000000000 */
        /* <DEDUP_REMOVED lines=138> */
.L_x_3583:
[----:B------:R-:W-:Y:S01]  /*24e0*/  ULEA UR21, UR38, UR41, 0x3 ;  /* 0x0000002926157291 */ /* 0x000fe2000f8e183f */
[----:B------:R-:W-:-:S05]  /*24f0*/  IMAD.U32 R3, RZ, RZ, UR37 ;  /* 0x00000025ff037e24 */ /* 0x000fca000f8e00ff */
[----:B------:R-:W-:-:S04]  /*2500*/  SHF.L.U32 R3, R3, 0x1f, RZ ;  /* 0x0000001f03037819 */ /* 0x000fc800000006ff */
[----:B------:R0:W1:Y:S01]  /*2510*/  SYNCS.PHASECHK.TRANS64.TRYWAIT P1, [UR21+0x28c50], R3 ;  /* 0x028c5003ff0075a7 */ /* 0x0000620008020155 */
[----:B------:R-:W-:Y:S05]  /*2520*/  @!P0 BRA `(.L_x_3584) ;  /* 0x0000000000048947 */ /* 0x000fea0003800000 */
[----:B------:R-:W-:Y:S01]  /*2530*/  BPT.TRAP 0x1 ;  /* 0x000000040000795c */ /* 0x000fe20000300000 */
.L_x_3584:
[----:B-1----:R-:W-:Y:S05]  /*2540*/  @P1 BRA `(.L_x_3585) ;  /* 0x0000000000081947 */ /* 0x002fea0003800000 */
[----:B------:R-:W1:Y:S02]  /*2550*/  SYNCS.PHASECHK.TRANS64.TRYWAIT P1, [UR21+0x28c50], R3 ;  /* 0x028c5003ff0075a7 */ /* 0x000e640008020155 */
[----:B-1----:R-:W-:Y:S05]  /*2560*/  @!P1 BRA `(.L_x_3586) ;  /* 0x000000d000849947 */ /* 0x002fea0003800000 */
.L_x_3585:
        /* <DEDUP_REMOVED lines=31> */
.L_x_3587:
[----:B------:R-:W-:-:S04]  /*2760*/  UIADD3 UR6, UR21, 0x28c60, URZ ;  /* 0x00028c6015067890 */ /* 0x000fc8000fffe03f */
[----:B------:R-:W-:-:S09]  /*2770*/  UPRMT UR6, UR40, 0x654, UR6 ;  /* 0x0000065428067896 */ /* 0x000fd20008000006 */
[----:B------:R-:W-:Y:S01]  /*2780*/  SYNCS.ARRIVE.TRANS64.RED.A1T0 RZ, [UR6], RZ ;  /* 0x000000ffffff79a7 */ /* 0x000fe20008100406 */
[----:B------:R-:W-:Y:S05]  /*2790*/  @P2 BRA `(.L_x_3588) ;  /* 0xfffffff400142947 */ /* 0x000fea000383ffff */
.L_x_3582:
[----:B------:R-:W-:Y:S01]  /*27a0*/  BAR.SYNC.DEFER_BLOCKING 0xe, 0x100 ;  /* 0x0384000000007b1d */ /* 0x000fe20000010000 */
[----:B01----:R-:W-:Y:S01]  /*27b0*/  IMAD.U32 R3, RZ, RZ, UR38 ;  /* 0x00000026ff037e24 */ /* 0x003fe2000f8e00ff */
[----:B------:R-:W-:Y:S01]  /*27c0*/  UIADD3 UR38, UR38, 0x1, URZ ;  /* 0x0000000126267890 */ /* 0x000fe2000fffe03f */
[----:B------:R-:W-:Y:S02]  /*27d0*/  PLOP3.LUT P0, PT, PT, PT, PT, 0x8, 0x0 ;  /* 0x000000000000781c */ /* 0x000fe40003f0e170 */
[----:B------:R-:W-:Y:S02]  /*27e0*/  CS2R R20, SRZ ;  /* 0x0000000000147805 */ /* 0x000fe4000001ff00 */
[----:B------:R-:W-:Y:S01]  /*27f0*/  LEA R0, R3, R16, 0x6 ;  /* 0x0000001003007211 */ /* 0x000fe200078e30ff */
[----:B------:R-:W-:-:S03]  /*2800*/  UISETP.NE.AND UP0, UPT, UR38, 0x2, UPT ;  /* 0x000000022600788c */ /* 0x000fc6000bf05270 */
        /* <DEDUP_REMOVED lines=133> */
[----:B------:R-:W-:Y:S01]  /*3060*/  FMUL.FTZ R0, R151, R0 ;  /* 0x0000000097007220 */ /* 0x000fe20000410000 */
[----:B------:R-:W-:Y:S06]  /*3070*/  BAR.ARV 0xf, 0x100 ;  /* 0x03c4000000007b1d */ /* 0x000fec0000002000 */
[----:B------:R-:W-:Y:S05]  /*3080*/  BRA `(.L_x_3578) ;  /* 0x0000004000a87947 */ /* 0x000fea0003800000 */
.L_x_3577:
[----:B------:R-:W-:Y:S01]  /*3090*/  UISETP.GE.AND UP0, UPT, UR49, 0x1, UPT ;  /* 0x000000013100788c */ /* 0x000fe2000bf06270 */
[----:B------:R-:W-:-:S05]  /*30a0*/  PLOP3.LUT P0, PT, PT, PT, PT, 0x80, 0x0 ;  /* 0x000000000000781c */ /* 0x000fca0003f0f070 */
[----:B------:R-:W-:-:S13]  /*30b0*/  PLOP3.LUT P1, PT, PT, PT, UP0, 0x80, 0x0 ;  /* 0x000000000000781c */ /* 0x000fda0003f2f008 */
[----:B------:R-:W-:Y:S05]  /*30c0*/  @!P1 BRA `(.L_x_3578) ;  /* 0x0000004000989947 */ /* 0x000fea0003800000 */
        /* <DEDUP_REMOVED lines=29> */
.L_x_3589:
[----:B------:R-:W-:Y:S01]  /*32a0*/  ULEA.HI UR4, UR36, UR36, URZ, 0x1 ;  /* 0x0000002424047291 */ /* 0x000fe2000f8f083f */
[----:B------:R-:W-:-:S03]  /*32b0*/  IMAD.U32 R3, RZ, RZ, UR46 ;  /* 0x0000002eff037e24 */ /* 0x000fc6000f8e00ff */
[----:B------:R-:W-:Y:S02]  /*32c0*/  ULOP3.LUT UR4, UR4, 0xfffffffe, URZ, 0xc0, !UPT ;  /* 0xfffffffe04047892 */ /* 0x000fe4000f8ec03f */
[----:B------:R-:W-:Y:S02]  /*32d0*/  ISETP.NE.AND P0, PT, R3, 0x3, PT ;  /* 0x000000030300780c */ /* 0x000fe40003f05270 */
[----:B------:R-:W-:-:S06]  /*32e0*/  UIADD3 UR4, UR36, -UR4, URZ ;  /* 0x8000000424047290 */ /* 0x000fcc000fffe03f */
[----:B------:R-:W-:-:S05]  /*32f0*/  IMAD.U32 R0, RZ, RZ, UR4 ;  /* 0x00000004ff007e24 */ /* 0x000fca000f8e00ff */
[----:B------:R-:W-:-:S04]  /*3300*/  SHF.L.U32 R0, R0, 0x1f, RZ ;  /* 0x0000001f00007819 */ /* 0x000fc800000006ff */
[----:B------:R-:W0:Y:S02]  /*3310*/  SYNCS.PHASECHK.TRANS64.TRYWAIT P1, [UR41+0x28c00], R0 ;  /* 0x028c0000ff0075a7 */ /* 0x000e240008020169 */
[----:B0-----:R-:W-:Y:S05]  /*3320*/  @!P1 BRA `(.L_x_3590) ;  /* 0x000000c4002c9947 */ /* 0x001fea0003800000 */
.L_x_3711:
[----:B------:R-:W-:Y:S05]  /*3330*/  @!P0 BRA `(.L_x_3591) ;  /* 0x0000000000048947 */ /* 0x000fea0003800000 */
[----:B------:R-:W-:Y:S01]  /*3340*/  BPT.TRAP 0x1 ;  /* 0x000000040000795c */ /* 0x000fe20000300000 */
.L_x_3591:
[----:B------:R-:W-:Y:S02]  /*3350*/  IMAD.U32 R7, RZ, RZ, UR38 ;  /* 0x00000026ff077e24 */ /* 0x000fe4000f8e00ff */
[----:B------:R-:W-:-:S03]  /*3360*/  IMAD.U32 R8, RZ, RZ, UR37 ;  /* 0x00000025ff087e24 */ /* 0x000fc6000f8e00ff */
[----:B------:R-:W-:Y:S02]  /*3370*/  LEA R7, R7, UR41, 0x3 ;  /* 0x0000002907077c11 */ /* 0x000fe4000f8e18ff */
[----:B------:R-:W-:-:S04]  /*3380*/  SHF.L.U32 R8, R8, 0x1f, RZ ;  /* 0x0000001f08087819 */ /* 0x000fc800000006ff */
[----:B------:R1:W2:Y:S01]  /*3390*/  SYNCS.PHASECHK.TRANS64.TRYWAIT P1, [R7+URZ+0x28c30], R8 ;  /* 0x028c3008070075a7 */ /* 0x0002a2000802017f */
[----:B------:R-:W-:Y:S05]  /*33a0*/  @!P0 BRA `(.L_x_3592) ;  /* 0x0000000000048947 */ /* 0x000fea0003800000 */
[----:B------:R-:W-:Y:S01]  /*33b0*/  BPT.TRAP 0x1 ;  /* 0x000000040000795c */ /* 0x000fe20000300000 */
.L_x_3592:
[----:B--2---:R-:W-:Y:S05]  /*33c0*/  @P1 BRA `(.L_x_3593) ;  /* 0x0000000000081947 */ /* 0x004fea0003800000 */
[----:B------:R-:W2:Y:S02]  /*33d0*/  SYNCS.PHASECHK.TRANS64.TRYWAIT P1, [R7+URZ+0x28c30], R8 ;  /* 0x028c3008070075a7 */ /* 0x000ea4000802017f */
[----:B--2---:R-:W-:Y:S05]  /*33e0*/  @!P1 BRA `(.L_x_3594) ;  /* 0x000000c400149947 */ /* 0x004fea0003800000 */
.L_x_3593:
[----:B------:R-:W-:-:S04]  /*33f0*/  UIADD3 UR4, UR41, 0x22400, URZ ;  /* 0x0002240029047890 */ /* 0x000fc8000fffe03f */
[----:B------:R-:W-:-:S04]  /*3400*/  USHF.R.U32.HI UR4, URZ, 0x4, UR4 ;  /* 0x000000043f047899 */ /* 0x000fc80008011604 */
[----:B------:R-:W-:-:S06]  /*3410*/  ULOP3.LUT UR4, UR4, 0x3fff, URZ, 0xc0, !UPT ;  /* 0x00003fff04047892 */ /* 0x000fcc000f8ec03f */
[----:B0-----:R-:W-:Y:S01]  /*3420*/  MOV R0, UR4 ;  /* 0x0000000400007c02 */ /* 0x001fe20008000f00 */
        /* <DEDUP_REMOVED lines=38> */
.L_x_3595:
        /* <DEDUP_REMOVED lines=190> */
[----:B0-----:R-:W-:-:S04]  /*4270*/  FMNMX.FTZ R4, R5, R4, !PT ;  /* 0x0000000405047209 */ /* 0x001fc80007810000 */
[C---:B------:R-:W-:Y:S01]  /*4280*/  FSETP.NEU.FTZ.AND P1, PT, R4.reuse, -INF , PT ;  /* 0xff8000000400780b */ /* 0x040fe20003f3d000 */
[----:B------:R-:W-:Y:S01]  /*4290*/  FMUL.FTZ R5, R4, UR20 ;  /* 0x0000001404057c20 */ /* 0x000fe20008410000 */
[----:B------:R-:W-:Y:S04]  /*42a0*/  MUFU.EX2 R40, R40 ;  /* 0x0000002800287308 */ /* 0x000fe80000000800 */
[----:B------:R-:W-:Y:S02]  /*42b0*/  FSEL R9, R5, RZ, P1 ;  /* 0x000000ff05097208 */ /* 0x000fe40000800000 */
[----:B----4-:R-:W-:Y:S02]  /*42c0*/  F2FP.F16.F32.PACK_AB R158, R37, R36 ;  /* 0x00000024259e723e */ /* 0x010fe400000000ff */
[----:B------:R0:W-:Y:S01]  /*42d0*/  MUFU.EX2 R5, R6 ;  /* 0x0000000600057308 */ /* 0x0001e20000000800 */
[--C-:B------:R-:W-:Y:S01]  /*42e0*/  FFMA.FTZ R26, R26, UR20, -R9.reuse ;  /* 0x000000141a1a7c23 */ /* 0x100fe20008010809 */
[--C-:B------:R-:W-:Y:S01]  /*42f0*/  FFMA.FTZ R27, R27, UR20, -R9.reuse ;  /* 0x000000141b1b7c23 */ /* 0x100fe20008010809 */
[--C-:B------:R-:W-:Y:S01]  /*4300*/  FFMA.FTZ R30, R30, UR20, -R9.reuse ;  /* 0x000000141e1e7c23 */ /* 0x100fe20008010809 */
[--C-:B------:R-:W-:Y:S01]  /*4310*/  FFMA.FTZ R31, R31, UR20, -R9.reuse ;  /* 0x000000141f1f7c23 */ /* 0x100fe20008010809 */
[--C-:B------:R-:W-:Y:S01]  /*4320*/  FFMA.FTZ R34, R34, UR20, -R9.reuse ;  /* 0x0000001422227c23 */ /* 0x100fe20008010809 */
[--C-:B------:R-:W-:Y:S01]  /*4330*/  FFMA.FTZ R35, R35, UR20, -R9.reuse ;  /* 0x0000001423237c23 */ /* 0x100fe20008010809 */
[----:B------:R-:W-:Y:S01]  /*4340*/  FFMA.FTZ R38, R38, UR20, -R9 ;  /* 0x0000001426267c23 */ /* 0x000fe20008010809 */
[----:B------:R-:W-:Y:S01]  /*4350*/  MUFU.EX2 R26, R26 ;  /* 0x0000001a001a7308 */ /* 0x000fe20000000800 */
[----:B0-----:R-:W-:Y:S01]  /*4360*/  FADD.FTZ R6, R28, R11 ;  /* 0x0000000b1c067221 */ /* 0x001fe20000010000 */
[--C-:B------:R-:W-:Y:S01]  /*4370*/  FFMA.FTZ R39, R39, UR20, -R9.reuse ;  /* 0x0000001427277c23 */ /* 0x100fe20008010809 */
[--C-:B------:R-:W-:Y:S01]  /*4380*/  FFMA.FTZ R42, R42, UR20, -R9.reuse ;  /* 0x000000142a2a7c23 */ /* 0x100fe20008010809 */
[--C-:B------:R-:W-:Y:S01]  /*4390*/  FFMA.FTZ R43, R43, UR20, -R9.reuse ;  /* 0x000000142b2b7c23 */ /* 0x100fe20008010809 */
[----:B------:R-:W-:Y:S01]  /*43a0*/  FADD.FTZ R13, R29, R6 ;  /* 0x000000061d0d7221 */ /* 0x000fe20000010000 */
[--C-:B------:R-:W-:Y:S01]  /*43b0*/  FFMA.FTZ R46, R46, UR20, -R9.reuse ;  /* 0x000000142e2e7c23 */ /* 0x100fe20008010809 */
[----:B------:R-:W-:Y:S01]  /*43c0*/  FFMA.FTZ R47, R47, UR20, -R9 ;  /* 0x000000142f2f7c23 */ /* 0x000fe20008010809 */
[----:B------:R-:W0:Y:S01]  /*43d0*/  MUFU.EX2 R27, R27 ;  /* 0x0000001b001b7308 */ /* 0x000e220000000800 */
[----:B------:R-:W-:Y:S01]  /*43e0*/  FADD.FTZ R10, R32, R13 ;  /* 0x0000000d200a7221 */ /* 0x000fe20000010000 */
[--C-:B------:R-:W-:Y:S01]  /*43f0*/  FFMA.FTZ R50, R50, UR20, -R9.reuse ;  /* 0x0000001432327c23 */ /* 0x100fe20008010809 */
[--C-:B------:R-:W-:Y:S01]  /*4400*/  FFMA.FTZ R51, R51, UR20, -R9.reuse ;  /* 0x0000001433337c23 */ /* 0x100fe20008010809 */
[--C-:B------:R-:W-:Y:S01]  /*4410*/  FFMA.FTZ R54, R54, UR20, -R9.reuse ;  /* 0x0000001436367c23 */ /* 0x100fe20008010809 */
[----:B------:R-:W-:Y:S01]  /*4420*/  FADD.FTZ R13, R33, R10 ;  /* 0x0000000a210d7221 */ /* 0x000fe20000010000 */
[----:B------:R-:W-:-:S02]  /*4430*/  FFMA.FTZ R9, R55, UR20, -R9 ;  /* 0x0000001437097c23 */ /* 0x000fc40008010809 */
[----:B------:R-:W3:Y:S01]  /*4440*/  MUFU.EX2 R30, R30 ;  /* 0x0000001e001e7308 */ /* 0x000ee20000000800 */
[----:B------:R-:W-:-:S04]  /*4450*/  FADD.FTZ R10, R36, R13 ;  /* 0x0000000d240a7221 */ /* 0x000fc80000010000 */
[----:B------:R-:W-:-:S03]  /*4460*/  FADD.FTZ R13, R37, R10 ;  /* 0x0000000a250d7221 */ /* 0x000fc60000010000 */
[----:B------:R-:W4:Y:S01]  /*4470*/  MUFU.EX2 R31, R31 ;  /* 0x0000001f001f7308 */ /* 0x000f220000000800 */
[----:B0-----:R-:W-:Y:S01]  /*4480*/  FADD.FTZ R11, R26, R27 ;  /* 0x0000001b1a0b7221 */ /* 0x001fe20000010000 */
[----:B------:R-:W-:Y:S01]  /*4490*/  FADD.FTZ R10, R40, R13 ;  /* 0x0000000d280a7221 */ /* 0x000fe20000010000 */
[----:B------:R-:W-:-:S05]  /*44a0*/  F2FP.F16.F32.PACK_AB R153, R27, R26 ;  /* 0x0000001a1b99723e */ /* 0x000fca00000000ff */
[----:B------:R-:W0:Y:S01]  /*44b0*/  MUFU.EX2 R34, R34 ;  /* 0x0000002200227308 */ /* 0x000e220000000800 */
[----:B---3--:R-:W-:-:S07]  /*44c0*/  FADD.FTZ R6, R30, R11 ;  /* 0x0000000b1e067221 */ /* 0x008fce0000010000 */
[----:B------:R-:W3:Y:S01]  /*44d0*/  MUFU.EX2 R35, R35 ;  /* 0x0000002300237308 */ /* 0x000ee20000000800 */
[C---:B----4-:R-:W-:Y:S01]  /*44e0*/  FADD.FTZ R11, R31.reuse, R6 ;  /* 0x000000061f0b7221 */ /* 0x050fe20000010000 */
[----:B------:R-:W-:-:S05]  /*44f0*/  F2FP.F16.F32.PACK_AB R155, R31, R30 ;  /* 0x0000001e1f9b723e */ /* 0x000fca00000000ff */
[----:B------:R4:W-:Y:S01]  /*4500*/  STSM.16.M88.4 [R19+0x26800], R152 ;  /* 0x0268009813007844 */ /* 0x0009e20000000200 */
[----:B------:R-:W5:Y:S01]  /*4510*/  MUFU.EX2 R38, R38 ;  /* 0x0000002600267308 */ /* 0x000f620000000800 */
[----:B0-----:R-:W-:-:S07]  /*4520*/  FADD.FTZ R6, R34, R11 ;  /* 0x0000000b22067221 */ /* 0x001fce0000010000 */
[----:B------:R-:W0:Y:S01]  /*4530*/  MUFU.EX2 R39, R39 ;  /* 0x0000002700277308 */ /* 0x000e220000000800 */
[C---:B---3--:R-:W-:Y:S01]  /*4540*/  FADD.FTZ R11, R35.reuse, R6 ;  /* 0x00000006230b7221 */ /* 0x048fe20000010000 */
[----:B------:R-:W-:-:S06]  /*4550*/  F2FP.F16.F32.PACK_AB R157, R35, R34 ;  /* 0x00000022239d723e */ /* 0x000fcc00000000ff */
[----:B------:R-:W3:Y:S01]  /*4560*/  MUFU.EX2 R42, R42 ;  /* 0x0000002a002a7308 */ /* 0x000ee20000000800 */
[----:B-----5:R-:W-:-:S07]  /*4570*/  FADD.FTZ R6, R38, R11 ;  /* 0x0000000b26067221 */ /* 0x020fce0000010000 */
[----:B------:R-:W5:Y:S01]  /*4580*/  MUFU.EX2 R41, R41 ;  /* 0x0000002900297308 */ /* 0x000f620000000800 */
[C---:B0-----:R-:W-:Y:S01]  /*4590*/  FADD.FTZ R11, R39.reuse, R6 ;  /* 0x00000006270b7221 */ /* 0x041fe20000010000 */
[----:B------:R-:W-:-:S05]  /*45a0*/  F2FP.F16.F32.PACK_AB R159, R39, R38 ;  /* 0x00000026279f723e */ /* 0x000fca00000000ff */
[----:B------:R4:W-:Y:S01]  /*45b0*/  STSM.16.M88.4 [R184], R156 ;  /* 0x0000009cb8007844 */ /* 0x0009e20000000200 */
[----:B------:R-:W0:Y:S01]  /*45c0*/  MUFU.EX2 R43, R43 ;  /* 0x0000002b002b7308 */ /* 0x000e220000000800 */
[----:B---3--:R-:W-:-:S07]  /*45d0*/  FADD.FTZ R6, R42, R11 ;  /* 0x0000000b2a067221 */ /* 0x008fce0000010000 */
[----:B------:R-:W3:Y:S01]  /*45e0*/  MUFU.EX2 R44, R44 ;  /* 0x0000002c002c7308 */ /* 0x000ee20000000800 */
[C---:B-----5:R-:W-:Y:S01]  /*45f0*/  FADD.FTZ R13, R41.reuse, R10 ;  /* 0x0000000a290d7221 */ /* 0x060fe20000010000 */
[----:B------:R-:W-:-:S06]  /*4600*/  F2FP.F16.F32.PACK_AB R160, R41, R40 ;  /* 0x0000002829a0723e */ /* 0x000fcc00000000ff */
[----:B------:R-:W5:Y:S01]  /*4610*/  MUFU.EX2 R46, R46 ;  /* 0x0000002e002e7308 */ /* 0x000f620000000800 */
[C---:B0-----:R-:W-:Y:S01]  /*4620*/  FADD.FTZ R11, R43.reuse, R6 ;  /* 0x000000062b0b7221 */ /* 0x041fe20000010000 */
[----:B------:R-:W-:-:S06]  /*4630*/  F2FP.F16.F32.PACK_AB R161, R43, R42 ;  /* 0x0000002a2ba1723e */ /* 0x000fcc00000000ff */
[----:B------:R-:W0:Y:S01]  /*4640*/  MUFU.EX2 R45, R45 ;  /* 0x0000002d002d7308 */ /* 0x000e220000000800 */
[----:B---3--:R-:W-:-:S07]  /*4650*/  FADD.FTZ R6, R44, R13 ;  /* 0x0000000d2c067221 */ /* 0x008fce0000010000 */
[----:B------:R-:W3:Y:S01]  /*4660*/  MUFU.EX2 R47, R47 ;  /* 0x0000002f002f7308 */ /* 0x000ee20000000800 */
[----:B-----5:R-:W-:-:S07]  /*4670*/  FADD.FTZ R10, R46, R11 ;  /* 0x0000000b2e0a7221 */ /* 0x020fce0000010000 */
[----:B------:R-:W-:Y:S01]  /*4680*/  MUFU.EX2 R48, R48 ;  /* 0x0000003000307308 */ /* 0x000fe20000000800 */
[C---:B0-----:R-:W-:Y:S01]  /*4690*/  F2FP.F16.F32.PACK_AB R162, R45.reuse, R44 ;  /* 0x0000002c2da2723e */ /* 0x041fe200000000ff */
[----:B------:R-:W-:-:S06]  /*46a0*/  FADD.FTZ R45, R45, R6 ;  /* 0x000000062d2d7221 */ /* 0x000fcc0000010000 */
[----:B------:R-:W0:Y:S01]  /*46b0*/  MUFU.EX2 R49, R49 ;  /* 0x0000003100317308 */ /* 0x000e220000000800 */
[C---:B---3--:R-:W-:Y:S01]  /*46c0*/  F2FP.F16.F32.PACK_AB R163, R47.reuse, R46 ;  /* 0x0000002e2fa3723e */ /* 0x048fe200000000ff */
[----:B------:R-:W-:-:S04]  /*46d0*/  FADD.FTZ R47, R47, R10 ;  /* 0x0000000a2f2f7221 */ /* 0x000fc80000010000 */
[----:B------:R4:W-:Y:S02]  /*46e0*/  STSM.16.M88.4 [R22], R160 ;  /* 0x000000a016007844 */ /* 0x0009e40000000200 */
[----:B------:R-:W-:Y:S08]  /*46f0*/  MUFU.EX2 R50, R50 ;  /* 0x0000003200327308 */ /* 0x000ff00000000800 */
[----:B------:R-:W3:Y:S01]  /*4700*/  MUFU.EX2 R51, R51 ;  /* 0x0000003300337308 */ /* 0x000ee20000000800 */
[----:B0-----:R-:W-:Y:S01]  /*4710*/  F2FP.F16.F32.PACK_AB R164, R49, R48 ;  /* 0x0000003031a4723e */ /* 0x001fe200000000ff */
[----:B------:R-:W-:-:S04]  /*4720*/  FADD.FTZ R48, R48, R45 ;  /* 0x0000002d30307221 */ /* 0x000fc80000010000 */
[----:B------:R-:W-:Y:S02]  /*4730*/  FADD.FTZ R49, R49, R48 ;  /* 0x0000003031317221 */ /* 0x000fe40000010000 */
[----:B------:R-:W0:Y:S08]  /*4740*/  MUFU.EX2 R52, R52 ;  /* 0x0000003400347308 */ /* 0x000e300000000800 */
[----:B------:R-:W-:Y:S01]  /*4750*/  MUFU.EX2 R54, R54 ;  /* 0x0000003600367308 */ /* 0x000fe20000000800 */
[----:B---3--:R-:W-:Y:S01]  /*4760*/  F2FP.F16.F32.PACK_AB R165, R51, R50 ;  /* 0x0000003233a5723e */ /* 0x008fe200000000ff */
[----:B------:R-:W-:-:S04]  /*4770*/  FADD.FTZ R50, R50, R47 ;  /* 0x0000002f32327221 */ /* 0x000fc80000010000 */
[----:B------:R-:W-:Y:S02]  /*4780*/  FADD.FTZ R51, R51, R50 ;  /* 0x0000003233337221 */ /* 0x000fe40000010000 */
[----:B------:R-:W3:Y:S01]  /*4790*/  MUFU.EX2 R9, R9 ;  /* 0x0000000900097308 */ /* 0x000ee20000000800 */
[----:B0-----:R-:W-:Y:S01]  /*47a0*/  F2FP.F16.F32.PACK_AB R166, R5, R52 ;  /* 0x0000003405a6723e */ /* 0x001fe200000000ff */
[----:B------:R-:W-:-:S04]  /*47b0*/  FADD.FTZ R6, R52, R49 ;  /* 0x0000003134067221 */ /* 0x000fc80000010000 */
[----:B------:R-:W-:Y:S01]  /*47c0*/  FADD.FTZ R6, R5, R6 ;  /* 0x0000000605067221 */ /* 0x000fe20000010000 */
[----:B---3--:R-:W-:Y:S01]  /*47d0*/  F2FP.F16.F32.PACK_AB R167, R9, R54 ;  /* 0x0000003609a7723e */ /* 0x008fe200000000ff */
[----:B------:R-:W-:-:S04]  /*47e0*/  FADD.FTZ R54, R54, R51 ;  /* 0x0000003336367221 */ /* 0x000fc80000010000 */
[----:B------:R4:W-:Y:S01]  /*47f0*/  STSM.16.M88.4 [R23], R164 ;  /* 0x000000a417007844 */ /* 0x0009e20000000200 */
[----:B------:R-:W-:Y:S01]  /*4800*/  FADD.FTZ R5, R9, R54 ;  /* 0x0000003609057221 */ /* 0x000fe20000010000 */
[----:B------:R-:W-:Y:S06]  /*4810*/  @!P0 BRA `(.L_x_3596) ;  /* 0x0000000000048947 */ /* 0x000fec0003800000 */
[----:B------:R-:W-:Y:S01]  /*4820*/  BPT.TRAP 0x1 ;  /* 0x000000040000795c */ /* 0x000fe20000300000 */
.L_x_3596:
[----:B------:R0:W3:Y:S01]  /*4830*/  SYNCS.PHASECHK.TRANS64.TRYWAIT P1, [R7+URZ+0x28c50], R8 ;  /* 0x028c5008070075a7 */ /* 0x0000e2000802017f */
[----:B------:R-:W-:Y:S05]  /*4840*/  @!P0 BRA `(.L_x_3597) ;  /* 0x0000000000048947 */ /* 0x000fea0003800000 */
[----:B------:R-:W-:Y:S01]  /*4850*/  BPT.TRAP 0x1 ;  /* 0x000000040000795c */ /* 0x000fe20000300000 */
.L_x_3597:
[----:B------:R-:W-:Y:S01]  /*4860*/  ULOP3.LUT UR52, UR52, 0x2000000, URZ, 0xfc, !UPT ;  /* 0x0200000034347892 */ /* 0x000fe2000f8efc3f */
[----:B---3--:R-:W-:Y:S11]  /*4870*/  @P1 BRA `(.L_x_3598) ;  /* 0x0000000000081947 */ /* 0x008ff60003800000 */
[----:B------:R-:W3:Y:S02]  /*4880*/  SYNCS.PHASECHK.TRANS64.TRYWAIT P1, [R7+URZ+0x28c50], R8 ;  /* 0x028c5008070075a7 */ /* 0x000ee4000802017f */
[----:B---3--:R-:W-:Y:S05]  /*4890*/  @!P1 BRA `(.L_x_3599) ;  /* 0x000000ac00fc9947 */ /* 0x008fea0003800000 */
.L_x_3598:
        /* <DEDUP_REMOVED lines=34> */
.L_x_3600:
[----:B------:R-:W-:Y:S01]  /*4ac0*/  R2UR UR6, R7 ;  /* 0x00000000070672ca */ /* 0x000fe200000e0000 */
[----:B------:R-:W-:-:S06]  /*4ad0*/  UISETP.GE.AND UP0, UPT, UR49, 0x41, UPT ;  /* 0x000000413100788c */ /* 0x000fcc000bf06270 */
[----:B------:R-:W-:-:S06]  /*4ae0*/  PLOP3.LUT P1, PT, PT, PT, UP0, 0x80, 0x0 ;  /* 0x000000000000781c */ /* 0x000fcc0003f2f008 */
[----:B------:R-:W-:-:S04]  /*4af0*/  UIADD3 UR6, UR6, 0x28c60, URZ ;  /* 0x00028c6006067890 */ /* 0x000fc8000fffe03f */
[----:B------:R-:W-:-:S09]  /*4b00*/  UPRMT UR6, UR40, 0x654, UR6 ;  /* 0x0000065428067896 */ /* 0x000fd20008000006 */
[----:B------:R-:W-:Y:S01]  /*4b10*/  SYNCS.ARRIVE.TRANS64.RED.A1T0 RZ, [UR6], RZ ;  /* 0x000000ffffff79a7 */ /* 0x000fe20008100406 */
[----:B------:R-:W-:Y:S05]  /*4b20*/  @!P1 BRA `(.L_x_3601) ;  /* 0x0000001c00549947 */ /* 0x000fea0003800000 */
[----:B------:R-:W-:Y:S01]  /*4b30*/  IMAD.MOV.U32 R9, RZ, RZ, R4 ;  /* 0x000000ffff097224 */ /* 0x000fe200078e0004 */
[----:B------:R-:W-:Y:S01]  /*4b40*/  UIADD3 UR48, UR48, -0x2, URZ ;  /* 0xfffffffe30307890 */ /* 0x000fe2000fffe03f */
[----:B------:R-:W-:Y:S01]  /*4b50*/  IMAD.MOV.U32 R206, RZ, RZ, R3 ;  /* 0x000000ffffce7224 */ /* 0x000fe200078e0003 */
[----:B------:R-:W-:Y:S01]  /*4b60*/  UMOV UR22, UR38 ;  /* 0x0000002600167c82 */ /* 0x000fe20008000000 */
[----:B------:R-:W-:Y:S01]  /*4b70*/  ULDC UR23, c[0x0][0x9d8] ;  /* 0x0002760000177ab9 */ /* 0x000fe20000000800 */
[----:B------:R-:W-:-:S08]  /*4b80*/  ULDC UR20, c[0x0][0x988] ;  /* 0x0002620000147ab9 */ /* 0x000fd00000000800 */
.L_x_3612:
        /* <DEDUP_REMOVED lines=8> */
[----:B------:R-:W-:Y:S11]  /*4c10*/  @!P0 BRA `(.L_x_3602) ;  /* 0x0000000000048947 */ /* 0x000ff60003800000 */
[----:B------:R-:W-:Y:S01]  /*4c20*/  BPT.TRAP 0x1 ;  /* 0x000000040000795c */ /* 0x000fe20000300000 */
.L_x_3602:
[----:B------:R-:W-:Y:S01]  /*4c30*/  ULEA UR21, UR38, UR41, 0x3 ;  /* 0x0000002926157291 */ /* 0x000fe2000f8e183f */
[----:B0123--:R-:W-:-:S05]  /*4c40*/  IMAD.U32 R7, RZ, RZ, UR37 ;  /* 0x00000025ff077e24 */ /* 0x00ffca000f8e00ff */
[----:B------:R-:W-:-:S04]  /*4c50*/  SHF.L.U32 R7, R7, 0x1f, RZ ;  /* 0x0000001f07077819 */ /* 0x000fc800000006ff */
[----:B------:R0:W1:Y:S01]  /*4c60*/  SYNCS.PHASECHK.TRANS64.TRYWAIT P2, [UR21+0x28c30], R7 ;  /* 0x028c3007ff0075a7 */ /* 0x0000620008040155 */
[----:B------:R-:W-:Y:S05]  /*4c70*/  @!P0 BRA `(.L_x_3603) ;  /* 0x0000000000048947 */ /* 0x000fea0003800000 */
[----:B------:R-:W-:Y:S01]  /*4c80*/  BPT.TRAP 0x1 ;  /* 0x000000040000795c */ /* 0x000fe20000300000 */
.L_x_3603:
[----:B-1----:R-:W-:Y:S05]  /*4c90*/  @P2 BRA `(.L_x_3604) ;  /* 0x0000000000082947 */ /* 0x002fea0003800000 */
[----:B------:R-:W1:Y:S02]  /*4ca0*/  SYNCS.PHASECHK.TRANS64.TRYWAIT P2, [UR21+0x28c30], R7 ;  /* 0x028c3007ff0075a7 */ /* 0x000e640008040155 */
[----:B-1----:R-:W-:Y:S05]  /*4cb0*/  @!P2 BRA `(.L_x_3605) ;  /* 0x000000ac0008a947 */ /* 0x002fea0003800000 */
.L_x_3604:
[----:B------:R-:W-:Y:S01]  /*4cc0*/  R2UR UR18, R0 ;  /* 0x00000000001272ca */ /* 0x000fe200000e0000 */
[----:B------:R-:W-:Y:S01]  /*4cd0*/  UIADD3 UR6, UR41, 0x20400, URZ ;  /* 0x0002040029067890 */ /* 0x000fe2000fffe03f */
[----:B----4-:R-:W-:Y:S01]  /*4ce0*/  WARPGROUP.ARRIVE ;  /* 0x00000000000079c5 */ /* 0x010fe20000000000 */
        /* <DEDUP_REMOVED lines=25> */
.L_x_3606:
[----:B------:R-:W-:Y:S01]  /*4e80*/  FMUL.FTZ R205, R152, UR23 ;  /* 0x0000001798cd7c20 */ /* 0x000fe20008410000 */
[----:B-1----:R-:W-:Y:S01]  /*4e90*/  FMUL.FTZ R4, R153, UR23 ;  /* 0x0000001799047c20 */ /* 0x002fe20008410000 */
        /* <DEDUP_REMOVED lines=32> */
[----:B------:R-:W-:-:S04]  /*50a0*/  UIADD3 UR6, UR21, 0x28c40, URZ ;  /* 0x00028c4015067890 */ /* 0x000fc8000fffe03f */
        /* <DEDUP_REMOVED lines=17> */
[----:B-1----:R-:W-:Y:S01]  /*51c0*/  FMNMX.FTZ R3, R169, R14, !PT ;  /* 0x0000000ea9037209 */ /* 0x002fe20007810000 */
[----:B------:R-:W-:-:S06]  /*51d0*/  FMUL.FTZ R14, R162, UR23 ;  /* 0x00000017a20e7c20 */ /* 0x000fcc0008410000 */
        /* <DEDUP_REMOVED lines=9> */
[----:B---3--:R-:W-:Y:S01]  /*5270*/  FMNMX.FTZ R3, R173, R20, !PT ;  /* 0x00000014ad037209 */ /* 0x008fe20007810000 */
[----:B------:R-:W-:-:S06]  /*5280*/  FMUL.FTZ R20, R166, UR23 ;  /* 0x00000017a6147c20 */ /* 0x000fcc0008410000 */
[----:B------:R-:W3:Y:S01]  /*5290*/  MUFU.TANH R10, R10 ;  /* 0x0000000a000a7308 */ /* 0x000ee20000002400 */
[----:B-1----:R-:W-:-:S05]  /*52a0*/  FMNMX.FTZ R3, R160, R3, !PT ;  /* 0x00000003a0037209 */ /* 0x002fca0007810000 */
[----:B------:R-:W1:Y:S02]  /*52b0*/  SHFL.BFLY PT, R156, R3, 0x2, 0x1f ;  /* 0x0c401f00039c7f89 */ /* 0x000e6400000e0000 */
[----:B------:R-:W4:Y:S08]  /*52c0*/  MUFU.TANH R11, R11 ;  /* 0x0000000b000b7308 */ /* 0x000f300000002400 */
[----:B------:R-:W5:Y:S08]  /*52d0*/  MUFU.TANH R12, R12 ;  /* 0x0000000c000c7308 */ /* 0x000f700000002400 */
[----:B------:R-:W0:Y:S01]  /*52e0*/  MUFU.TANH R14, R14 ;  /* 0x0000000e000e7308 */ /* 0x000e220000002400 */
[----:B-1----:R-:W-:Y:S01]  /*52f0*/  FMNMX.FTZ R13, R3, R156, !PT ;  /* 0x0000009c030d7209 */ /* 0x002fe20007810000 */
[----:B------:R-:W-:Y:S01]  /*5300*/  FMUL.FTZ R156, R178, UR23 ;  /* 0x00000017b29c7c20 */ /* 0x000fe20008410000 */
[----:B--2---:R-:W-:-:S05]  /*5310*/  FMNMX.FTZ R3, R8, R9, !PT ;  /* 0x0000000908037209 */ /* 0x004fca0007810000 */
[----:B------:R-:W1:Y:S01]  /*5320*/  MUFU.TANH R15, R15 ;  /* 0x0000000f000f7308 */ /* 0x000e620000002400 */
[----:B------:R-:W2:Y:S01]  /*5330*/  SHFL.BFLY PT, R170, R13, 0x1, 0x1f ;  /* 0x0c201f000daa7f89 */ /* 0x000ea200000e0000 */
[----:B---3--:R-:W-:-:S04]  /*5340*/  FMNMX.FTZ R162, R10, R3, !PT ;  /* 0x000000030aa27209 */ /* 0x008fc80007810000 */
[----:B----4-:R-:W-:Y:S02]  /*5350*/  FMNMX.FTZ R3, R11, R162, !PT ;  /* 0x000000a20b037209 */ /* 0x010fe40007810000 */
[----:B------:R-:W3:Y:S01]  /*5360*/  MUFU.TANH R20, R20 ;  /* 0x0000001400147308 */ /* 0x000ee20000002400 */
[----:B------:R-:W-:Y:S01]  /*5370*/  FMUL.FTZ R162, R182, UR23 ;  /* 0x00000017b6a27c20 */ /* 0x000fe20008410000 */
[----:B-----5:R-:W-:-:S04]  /*5380*/  FMNMX.FTZ R3, R12, R3, !PT ;  /* 0x000000030c037209 */ /* 0x020fc80007810000 */
[----:B0-----:R-:W-:Y:S02]  /*5390*/  FMNMX.FTZ R166, R14, R3, !PT ;  /* 0x000000030ea67209 */ /* 0x001fe40007810000 */
[----:B------:R-:W0:Y:S08]  /*53a0*/  MUFU.TANH R21, R21 ;  /* 0x0000001500157308 */ /* 0x000e300000002400 */
[----:B------:R-:W4:Y:S01]  /*53b0*/  MUFU.TANH R152, R152 ;  /* 0x0000009800987308 */ /* 0x000f220000002400 */
[----:B--2---:R-:W-:-:S02]  /*53c0*/  FMNMX.FTZ R3, R13, R170, !PT ;  /* 0x000000aa0d037209 */ /* 0x004fc40007810000 */
[----:B-1----:R-:W-:-:S03]  /*53d0*/  FMNMX.FTZ R13, R15, R166, !PT ;  /* 0x000000a60f0d7209 */ /* 0x002fc60007810000 */
[C---:B------:R-:W-:Y:S02]  /*53e0*/  FADD.FTZ R167, -R3.reuse, R206 ;  /* 0x000000ce03a77221 */ /* 0x040fe40000010100 */
[----:B------:R-:W1:Y:S01]  /*53f0*/  MUFU.TANH R153, R153 ;  /* 0x0000009900997308 */ /* 0x000e620000002400 */
[----:B---3--:R-:W-:Y:S01]  /*5400*/  FMNMX.FTZ R166, R20, R13, !PT ;  /* 0x0000000d14a67209 */ /* 0x008fe20007810000 */
[----:B------:R-:W-:Y:S01]  /*5410*/  FMUL.FTZ R177, R3, UR20 ;  /* 0x0000001403b17c20 */ /* 0x000fe20008410000 */
[----:B------:R-:W-:Y:S02]  /*5420*/  FMUL.FTZ R13, R167, UR20 ;  /* 0x00000014a70d7c20 */ /* 0x000fe40008410000 */
[----:B0-----:R-:W-:Y:S01]  /*5430*/  FMNMX.FTZ R167, R21, R166, !PT ;  /* 0x000000a615a77209 */ /* 0x001fe20007810000 */
[--C-:B------:R-:W-:Y:S01]  /*5440*/  FFMA.FTZ R174, R169, UR20, -R177.reuse ;  /* 0x00000014a9ae7c23 */ /* 0x100fe200080108b1 */
[--C-:B------:R-:W-:Y:S01]  /*5450*/  FFMA.FTZ R205, R205, UR20, -R177.reuse ;  /* 0x00000014cdcd7c23 */ /* 0x100fe200080108b1 */
[----:B------:R-:W0:Y:S01]  /*5460*/  MUFU.TANH R154, R154 ;  /* 0x0000009a009a7308 */ /* 0x000e220000002400 */
[----:B----4-:R-:W-:Y:S01]  /*5470*/  FMNMX.FTZ R166, R152, R167, !PT ;  /* 0x000000a798a67209 */ /* 0x010fe20007810000 */
[--C-:B------:R-:W-:Y:S01]  /*5480*/  FFMA.FTZ R175, R208, UR20, -R177.reuse ;  /* 0x00000014d0af7c23 */ /* 0x100fe200080108b1 */
[--C-:B------:R-:W-:Y:S01]  /*5490*/  FFMA.FTZ R158, R158, UR20, -R177.reuse ;  /* 0x000000149e9e7c23 */ /* 0x100fe200080108b1 */
[--C-:B------:R-:W-:Y:S01]  /*54a0*/  FFMA.FTZ R164, R164, UR20, -R177.reuse ;  /* 0x00000014a4a47c23 */ /* 0x100fe200080108b1 */
[--C-:B------:R-:W-:Y:S01]  /*54b0*/  FFMA.FTZ R178, R209, UR20, -R177.reuse ;  /* 0x00000014d1b27c23 */ /* 0x100fe200080108b1 */
[----:B------:R-:W-:-:S02]  /*54c0*/  FFMA.FTZ R169, R176, UR20, -R177 ;  /* 0x00000014b0a97c23 */ /* 0x000fc400080108b1 */
[----:B------:R-:W2:Y:S01]  /*54d0*/  MUFU.TANH R155, R155 ;  /* 0x0000009b009b7308 */ /* 0x000ea20000002400 */
[----:B-1----:R-:W-:-:S07]  /*54e0*/  FMNMX.FTZ R167, R153, R166, !PT ;  /* 0x000000a699a77209 */ /* 0x002fce0007810000 */
[----:B------:R-:W1:Y:S01]  /*54f0*/  MUFU.TANH R156, R156 ;  /* 0x0000009c009c7308 */ /* 0x000e620000002400 */
[----:B0-----:R-:W-:Y:S01]  /*5500*/  FMNMX.FTZ R170, R154, R167, !PT ;  /* 0x000000a79aaa7209 */ /* 0x001fe20007810000 */
[----:B------:R-:W-:-:S06]  /*5510*/  FFMA.FTZ R167, R4, UR20, -R177 ;  /* 0x0000001404a77c23 */ /* 0x000fcc00080108b1 */
[----:B------:R-:W0:Y:S01]  /*5520*/  MUFU.TANH R157, R157 ;  /* 0x0000009d009d7308 */ /* 0x000e220000002400 */
[----:B--2---:R-:W-:Y:S01]  /*5530*/  FMNMX.FTZ R171, R155, R170, !PT ;  /* 0x000000aa9bab7209 */ /* 0x004fe20007810000 */
[----:B------:R-:W-:-:S06]  /*5540*/  FFMA.FTZ R170, R207, UR20, -R177 ;  /* 0x00000014cfaa7c23 */ /* 0x000fcc00080108b1 */
[----:B------:R-:W2:Y:S01]  /*5550*/  MUFU.TANH R162, R162 ;  /* 0x000000a200a27308 */ /* 0x000ea20000002400 */
[----:B-1----:R-:W-:-:S07]  /*5560*/  FMNMX.FTZ R4, R156, R171, !PT ;  /* 0x000000ab9c047209 */ /* 0x002fce0007810000 */
[----:B------:R-:W1:Y:S01]  /*5570*/  MUFU.TANH R163, R163 ;  /* 0x000000a300a37308 */ /* 0x000e620000002400 */
[----:B0-----:R-:W-:-:S07]  /*5580*/  FMNMX.FTZ R171, R157, R4, !PT ;  /* 0x000000049dab7209 */ /* 0x001fce0007810000 */
[----:B------:R-:W0:Y:S01]  /*5590*/  MUFU.EX2 R13, R13 ;  /* 0x0000000d000d7308 */ /* 0x000e220000000800 */
[----:B--2---:R-:W-:Y:S01]  /*55a0*/  FMNMX.FTZ R4, R162, R171, !PT ;  /* 0x000000aba2047209 */ /* 0x004fe20007810000 */
[--C-:B------:R-:W-:Y:S01]  /*55b0*/  FFMA.FTZ R171, R159, UR20, -R177.reuse ;  /* 0x000000149fab7c23 */ /* 0x100fe200080108b1 */
[--C-:B------:R-:W-:Y:S01]  /*55c0*/  FFMA.FTZ R159, R161, UR20, -R177.reuse ;  /* 0x00000014a19f7c23 */ /* 0x100fe200080108b1 */
[--C-:B------:R-:W-:Y:S01]  /*55d0*/  FFMA.FTZ R161, R165, UR20, -R177.reuse ;  /* 0x00000014a5a17c23 */ /* 0x100fe200080108b1 */
[--C-:B------:R-:W-:Y:S01]  /*55e0*/  FFMA.FTZ R165, R168, UR20, -R177.reuse ;  /* 0x00000014a8a57c23 */ /* 0x100fe200080108b1 */
[--C-:B------:R-:W-:Y:S01]  /*55f0*/  FFMA.FTZ R168, R172, UR20, -R177.reuse ;  /* 0x00000014aca87c23 */ /* 0x100fe200080108b1 */
[----:B------:R-:W-:Y:S01]  /*5600*/  FFMA.FTZ R172, R173, UR20, -R177 ;  /* 0x00000014adac7c23 */ /* 0x000fe200080108b1 */
[----:B------:R-:W2:Y:S01]  /*5610*/  MUFU.EX2 R166, R205 ;  /* 0x000000cd00a67308 */ /* 0x000ea20000000800 */
[----:B-1----:R-:W-:-:S05]  /*5620*/  FMNMX.FTZ R4, R163, R4, !PT ;  /* 0x00000004a3047209 */ /* 0x002fca0007810000 */
[----:B------:R-:W1:Y:S02]  /*5630*/  SHFL.BFLY PT, R179, R4, 0x2, 0x1f ;  /* 0x0c401f0004b37f89 */ /* 0x000e6400000e0000 */
[----:B------:R-:W3:Y:S01]  /*5640*/  MUFU.EX2 R167, R167 ;  /* 0x000000a700a77308 */ /* 0x000ee20000000800 */
[-C--:B0-----:R-:W-:Y:S01]  /*5650*/  FMUL.FTZ R24, R24, R13.reuse ;  /* 0x0000000d18187220 */ /* 0x081fe20000410000 */
        /* <DEDUP_REMOVED lines=19> */
[----:B------:R-:W-:Y:S01]  /*5790*/  FMUL.FTZ R60, R60, R13 ;  /* 0x0000000d3c3c7220 */ /* 0x000fe20000410000 */
[----:B-1----:R-:W-:Y:S01]  /*57a0*/  FMNMX.FTZ R179, R4, R179, !PT ;  /* 0x000000b304b37209 */ /* 0x002fe20007810000 */
[-C--:B------:R-:W-:Y:S01]  /*57b0*/  FMUL.FTZ R61, R61, R13.reuse ;  /* 0x0000000d3d3d7220 */ /* 0x080fe20000410000 */
[----:B------:R-:W-:Y:S01]  /*57c0*/  MUFU.EX2 R158, R158 ;  /* 0x0000009e009e7308 */ /* 0x000fe20000000800 */
[-C--:B------:R-:W-:Y:S01]  /*57d0*/  FMUL.FTZ R64, R64, R13.reuse ;  /* 0x0000000d40407220 */ /* 0x080fe20000410000 */
[-C--:B------:R-:W-:Y:S01]  /*57e0*/  FMUL.FTZ R65, R65, R13.reuse ;  /* 0x0000000d41417220 */ /* 0x080fe20000410000 */
[----:B------:R-:W0:Y:S01]  /*57f0*/  SHFL.BFLY PT, R4, R179, 0x1, 0x1f ;  /* 0x0c201f00b3047f89 */ /* 0x000e2200000e0000 */
        /* <DEDUP_REMOVED lines=23> */
[----:B0-----:R-:W-:Y:S01]  /*5970*/  FMNMX.FTZ R4, R179, R4, !PT ;  /* 0x00000004b3047209 */ /* 0x001fe20007810000 */
[----:B------:R-:W-:Y:S01]  /*5980*/  FFMA.FTZ R179, R160, UR20, -R177 ;  /* 0x00000014a0b37c23 */ /* 0x000fe200080108b1 */
[-C--:B------:R-:W-:Y:S01]  /*5990*/  FMUL.FTZ R108, R108, R13.reuse ;  /* 0x0000000d6c6c7220 */ /* 0x080fe20000410000 */
[-C--:B------:R-:W-:Y:S01]  /*59a0*/  FMUL.FTZ R109, R109, R13.reuse ;  /* 0x0000000d6d6d7220 */ /* 0x080fe20000410000 */
[-C--:B------:R-:W-:Y:S01]  /*59b0*/  FMUL.FTZ R112, R112, R13.reuse ;  /* 0x0000000d70707220 */ /* 0x080fe20000410000 */
[C---:B------:R-:W-:Y:S01]  /*59c0*/  FMUL.FTZ R177, R4.reuse, UR20 ;  /* 0x0000001404b17c20 */ /* 0x040fe20008410000 */
[----:B------:R-:W-:Y:S01]  /*59d0*/  FADD.FTZ R160, -R4, R9 ;  /* 0x0000000904a07221 */ /* 0x000fe20000010100 */
[----:B------:R-:W-:Y:S01]  /*59e0*/  MUFU.EX2 R161, R161 ;  /* 0x000000a100a17308 */ /* 0x000fe20000000800 */
[----:B------:R-:W-:Y:S01]  /*59f0*/  FMUL.FTZ R113, R113, R13 ;  /* 0x0000000d71717220 */ /* 0x000fe20000410000 */
[--C-:B------:R-:W-:Y:S01]  /*5a00*/  FFMA.FTZ R173, R8, UR20, -R177.reuse ;  /* 0x0000001408ad7c23 */ /* 0x100fe200080108b1 */
[----:B------:R-:W-:Y:S01]  /*5a10*/  FMUL.FTZ R160, R160, UR20 ;  /* 0x00000014a0a07c20 */ /* 0x000fe20008410000 */
[--C-:B------:R-:W-:Y:S01]  /*5a20*/  FFMA.FTZ R180, R12, UR20, -R177.reuse ;  /* 0x000000140cb47c23 */ /* 0x100fe200080108b1 */
[--C-:B------:R-:W-:Y:S01]  /*5a30*/  FFMA.FTZ R12, R20, UR20, -R177.reuse ;  /* 0x00000014140c7c23 */ /* 0x100fe200080108b1 */
[--C-:B------:R-:W-:Y:S01]  /*5a40*/  FFMA.FTZ R8, R10, UR20, -R177.reuse ;  /* 0x000000140a087c23 */ /* 0x100fe200080108b1 */
[----:B------:R-:W-:Y:S01]  /*5a50*/  IMAD.MOV R20, RZ, RZ, -R18 ;  /* 0x000000ffff147224 */ /* 0x000fe200078e0a12 */
[----:B------:R2:W-:Y:S01]  /*5a60*/  MUFU.EX2 R176, R160 ;  /* 0x000000a000b07308 */ /* 0x0005e20000000800 */
[--C-:B------:R-:W-:Y:S01]  /*5a70*/  FFMA.FTZ R10, R11, UR20, -R177.reuse ;  /* 0x000000140b0a7c23 */ /* 0x100fe200080108b1 */
[--C-:B------:R-:W-:Y:S01]  /*5a80*/  FFMA.FTZ R11, R14, UR20, -R177.reuse ;  /* 0x000000140e0b7c23 */ /* 0x100fe200080108b1 */
[--C-:B------:R-:W-:Y:S01]  /*5a90*/  FFMA.FTZ R14, R15, UR20, -R177.reuse ;  /* 0x000000140f0e7c23 */ /* 0x100fe200080108b1 */
[----:B------:R-:W-:Y:S01]  /*5aa0*/  ISETP.NE.AND P2, PT, R17, R20, PT ;  /* 0x000000141100720c */ /* 0x000fe20003f45270 */
[--C-:B------:R-:W-:Y:S01]  /*5ab0*/  FFMA.FTZ R15, R21, UR20, -R177.reuse ;  /* 0x00000014150f7c23 */ /* 0x100fe200080108b1 */
[--C-:B------:R-:W-:Y:S01]  /*5ac0*/  FFMA.FTZ R21, R153, UR20, -R177.reuse ;  /* 0x0000001499157c23 */ /* 0x100fe200080108b1 */
[----:B------:R-:W-:Y:S01]  /*5ad0*/  MOV R153, UR22 ;  /* 0x0000001600997c02 */ /* 0x000fe20008000f00 */
[----:B------:R-:W0:Y:S01]  /*5ae0*/  MUFU.EX2 R173, R173 ;  /* 0x000000ad00ad7308 */ /* 0x000e220000000800 */
[--C-:B------:R-:W-:Y:S01]  /*5af0*/  FFMA.FTZ R20, R152, UR20, -R177.reuse ;  /* 0x0000001498147c23 */ /* 0x100fe200080108b1 */
[----:B--2---:R-:W-:Y:S01]  /*5b00*/  FFMA.FTZ R160, R13, R6, R166 ;  /* 0x000000060da07223 */ /* 0x004fe200000100a6 */
[--C-:B------:R-:W-:Y:S01]  /*5b10*/  FFMA.FTZ R6, R155, UR20, -R177.reuse ;  /* 0x000000149b067c23 */ /* 0x100fe200080108b1 */
[--C-:B------:R-:W-:Y:S01]  /*5b20*/  FFMA.FTZ R154, R154, UR20, -R177.reuse ;  /* 0x000000149a9a7c23 */ /* 0x100fe200080108b1 */
[--C-:B------:R-:W-:Y:S01]  /*5b30*/  FFMA.FTZ R157, R157, UR20, -R177.reuse ;  /* 0x000000149d9d7c23 */ /* 0x100fe200080108b1 */
[----:B---3--:R-:W-:Y:S01]  /*5b40*/  FADD.FTZ R155, R167, R160 ;  /* 0x000000a0a79b7221 */ /* 0x008fe20000010000 */
[----:B------:R-:W-:Y:S01]  /*5b50*/  FFMA.FTZ R162, R162, UR20, -R177 ;  /* 0x00000014a2a27c23 */ /* 0x000fe200080108b1 */
[----:B------:R-:W1:Y:S01]  /*5b60*/  MUFU.EX2 R8, R8 ;  /* 0x0000000800087308 */ /* 0x000e620000000800 */
[----:B------:R-:W-:-:S02]  /*5b70*/  @!P2 IMAD R152, R153, 0x40, R16 ;  /* 0x000000409998a824 */ /* 0x000fc400078e0210 */
[-C--:B------:R-:W-:Y:S01]  /*5b80*/  FMUL.FTZ R116, R116, R13.reuse ;  /* 0x0000000d74747220 */ /* 0x080fe20000410000 */
[-C--:B------:R-:W-:Y:S01]  /*5b90*/  FMUL.FTZ R117, R117, R13.reuse ;  /* 0x0000000d75757220 */ /* 0x080fe20000410000 */
[-C--:B------:R-:W-:Y:S01]  /*5ba0*/  FMUL.FTZ R120, R120, R13.reuse ;  /* 0x0000000d78787220 */ /* 0x080fe20000410000 */
[-C--:B------:R-:W-:Y:S01]  /*5bb0*/  FMUL.FTZ R121, R121, R13.reuse ;  /* 0x0000000d79797220 */ /* 0x080fe20000410000 */
[-C--:B------:R-:W-:Y:S01]  /*5bc0*/  FMUL.FTZ R124, R124, R13.reuse ;  /* 0x0000000d7c7c7220 */ /* 0x080fe20000410000 */
[----:B------:R-:W-:Y:S01]  /*5bd0*/  FMUL.FTZ R125, R125, R13 ;  /* 0x0000000d7d7d7220 */ /* 0x000fe20000410000 */
[----:B------:R-:W2:Y:S01]  /*5be0*/  MUFU.EX2 R10, R10 ;  /* 0x0000000a000a7308 */ /* 0x000ea20000000800 */
[----:B0-----:R-:W-:Y:S01]  /*5bf0*/  FFMA.FTZ R153, R176, R5, R173 ;  /* 0x00000005b0997223 */ /* 0x001fe200000100ad */
[-C--:B------:R-:W-:Y:S01]  /*5c00*/  FMUL.FTZ R128, R128, R13.reuse ;  /* 0x0000000d80807220 */ /* 0x080fe20000410000 */
[-C--:B------:R-:W-:Y:S01]  /*5c10*/  FMUL.FTZ R129, R129, R13.reuse ;  /* 0x0000000d81817220 */ /* 0x080fe20000410000 */
[-C--:B------:R-:W-:Y:S01]  /*5c20*/  FMUL.FTZ R132, R132, R13.reuse ;  /* 0x0000000d84847220 */ /* 0x080fe20000410000 */
[-C--:B------:R-:W-:Y:S01]  /*5c30*/  FMUL.FTZ R133, R133, R13.reuse ;  /* 0x0000000d85857220 */ /* 0x080fe20000410000 */
[-C--:B------:R-:W-:Y:S01]  /*5c40*/  FMUL.FTZ R136, R136, R13.reuse ;  /* 0x0000000d88887220 */ /* 0x080fe20000410000 */
[-C--:B------:R-:W-:Y:S01]  /*5c50*/  FMUL.FTZ R137, R137, R13.reuse ;  /* 0x0000000d89897220 */ /* 0x080fe20000410000 */
[----:B------:R-:W-:Y:S01]  /*5c60*/  MUFU.EX2 R9, R179 ;  /* 0x000000b300097308 */ /* 0x000fe20000000800 */
[----:B-1----:R-:W-:Y:S01]  /*5c70*/  FADD.FTZ R181, R8, R153 ;  /* 0x0000009908b57221 */ /* 0x002fe20000010000 */
[----:B------:R-:W-:Y:S01]  /*5c80*/  FFMA.FTZ R153, R156, UR20, -R177 ;  /* 0x000000149c997c23 */ /* 0x000fe200080108b1 */
[----:B------:R-:W-:Y:S01]  /*5c90*/  FADD.FTZ R156, R170, R155 ;  /* 0x0000009baa9c7221 */ /* 0x000fe20000010000 */
[-C--:B------:R-:W-:Y:S01]  /*5ca0*/  FMUL.FTZ R140, R140, R13.reuse ;  /* 0x0000000d8c8c7220 */ /* 0x080fe20000410000 */
[-C--:B------:R-:W-:Y:S01]  /*5cb0*/  FMUL.FTZ R141, R141, R13.reuse ;  /* 0x0000000d8d8d7220 */ /* 0x080fe20000410000 */
[-C--:B------:R-:W-:Y:S01]  /*5cc0*/  FMUL.FTZ R144, R144, R13.reuse ;  /* 0x0000000d90907220 */ /* 0x080fe20000410000 */
[----:B------:R-:W-:Y:S01]  /*5cd0*/  FADD.FTZ R155, R175, R156 ;  /* 0x0000009caf9b7221 */ /* 0x000fe20000010000 */
[----:B------:R0:W1:Y:S01]  /*5ce0*/  MUFU.EX2 R179, R180 ;  /* 0x000000b400b37308 */ /* 0x0000620000000800 */
[----:B--2---:R-:W-:Y:S01]  /*5cf0*/  FADD.FTZ R160, R10, R181 ;  /* 0x000000b50aa07221 */ /* 0x004fe20000010000 */
[----:B------:R-:W-:Y:S01]  /*5d00*/  @!P2 LEA R156, R152, UR41, 0x2 ;  /* 0x00000029989cac11 */ /* 0x000fe2000f8e10ff */
[-C--:B------:R-:W-:Y:S01]  /*5d10*/  FMUL.FTZ R145, R145, R13.reuse ;  /* 0x0000000d91917220 */ /* 0x080fe20000410000 */
[----:B------:R-:W-:Y:S01]  /*5d20*/  F2FP.F16.F32.PACK_AB R152, R167, R166 ;  /* 0x000000a6a798723e */ /* 0x000fe200000000ff */
[-C--:B------:R-:W-:Y:S01]  /*5d30*/  FMUL.FTZ R148, R148, R13.reuse ;  /* 0x0000000d94947220 */ /* 0x080fe20000410000 */
[----:B------:R-:W-:Y:S01]  /*5d40*/  FMUL.FTZ R149, R149, R13 ;  /* 0x0000000d95957220 */ /* 0x000fe20000410000 */
[----:B------:R-:W-:Y:S01]  /*5d50*/  @!P2 STS [R156+0x28800], R13 ;  /* 0x0288000d9c00a388 */ /* 0x000fe20000000800 */
[----:B------:R-:W2:Y:S01]  /*5d60*/  MUFU.EX2 R11, R11 ;  /* 0x0000000b000b7308 */ /* 0x000ea20000000800 */
[----:B0-----:R-:W-:Y:S01]  /*5d70*/  FFMA.FTZ R180, R163, UR20, -R177 ;  /* 0x00000014a3b47c23 */ /* 0x001fe200080108b1 */
[-C--:B------:R-:W-:Y:S01]  /*5d80*/  FMUL.FTZ R26, R26, R176.reuse ;  /* 0x000000b01a1a7220 */ /* 0x080fe20000410000 */
[----:B------:R0:W-:Y:S01]  /*5d90*/  @!P2 STS [R156+0x28820], R176 ;  /* 0x028820b09c00a388 */ /* 0x0001e20000000800 */
[-C--:B------:R-:W-:Y:S01]  /*5da0*/  FMUL.FTZ R27, R27, R176.reuse ;  /* 0x000000b01b1b7220 */ /* 0x080fe20000410000 */
[-C--:B------:R-:W-:Y:S01]  /*5db0*/  FMUL.FTZ R30, R30, R176.reuse ;  /* 0x000000b01e1e7220 */ /* 0x080fe20000410000 */
[-C--:B------:R-:W-:Y:S01]  /*5dc0*/  FMUL.FTZ R31, R31, R176.reuse ;  /* 0x000000b01f1f7220 */ /* 0x080fe20000410000 */
[-C--:B------:R-:W-:Y:S01]  /*5dd0*/  FMUL.FTZ R34, R34, R176.reuse ;  /* 0x000000b022227220 */ /* 0x080fe20000410000 */
[----:B------:R-:W3:Y:S01]  /*5de0*/  MUFU.EX2 R14, R14 ;  /* 0x0000000e000e7308 */ /* 0x000ee20000000800 */
[----:B-1----:R-:W-:Y:S01]  /*5df0*/  FADD.FTZ R160, R179, R160 ;  /* 0x000000a0b3a07221 */ /* 0x002fe20000010000 */
[-C--:B------:R-:W-:Y:S01]  /*5e00*/  FMUL.FTZ R35, R35, R176.reuse ;  /* 0x000000b023237220 */ /* 0x080fe20000410000 */
[-C--:B------:R-:W-:Y:S01]  /*5e10*/  FMUL.FTZ R38, R38, R176.reuse ;  /* 0x000000b026267220 */ /* 0x080fe20000410000 */
[----:B------:R-:W-:Y:S01]  /*5e20*/  FMUL.FTZ R39, R39, R176 ;  /* 0x000000b027277220 */ /* 0x000fe20000410000 */
[----:B0-----:R-:W-:Y:S01]  /*5e30*/  F2FP.F16.F32.PACK_AB R156, R171, R158 ;  /* 0x0000009eab9c723e */ /* 0x001fe200000000ff */
        /* <DEDUP_REMOVED lines=11> */
[-C--:B------:R-:W-:Y:S01]  /*5ef0*/  FMUL.FTZ R59, R59, R176.reuse ;  /* 0x000000b03b3b7220 */ /* 0x080fe20000410000 */
[-C--:B------:R-:W-:Y:S01]  /*5f00*/  FMUL.FTZ R62, R62, R176.reuse ;  /* 0x000000b03e3e7220 */ /* 0x080fe20000410000 */
[-C--:B------:R-:W-:Y:S01]  /*5f10*/  FMUL.FTZ R63, R63, R176.reuse ;  /* 0x000000b03f3f7220 */ /* 0x080fe20000410000 */
[-C--:B------:R-:W-:Y:S01]  /*5f20*/  FMUL.FTZ R66, R66, R176.reuse ;  /* 0x000000b042427220 */ /* 0x080fe20000410000 */
[-C--:B------:R-:W-:Y:S01]  /*5f30*/  FMUL.FTZ R67, R67, R176.reuse ;  /* 0x000000b043437220 */ /* 0x080fe20000410000 */
[-C--:B------:R-:W-:Y:S01]  /*5f40*/  FMUL.FTZ R70, R70, R176.reuse ;  /* 0x000000b046467220 */ /* 0x080fe20000410000 */
[-C--:B------:R-:W-:Y:S01]  /*5f50*/  FMUL.FTZ R71, R71, R176.reuse ;  /* 0x000000b047477220 */ /* 0x080fe20000410000 */
[----:B------:R4:W-:Y:S01]  /*5f60*/  MUFU.EX2 R5, R154 ;  /* 0x0000009a00057308 */ /* 0x0009e20000000800 */
        /* <DEDUP_REMOVED lines=8> */
[----:B----4-:R-:W-:Y:S01]  /*5ff0*/  FADD.FTZ R154, R158, R155 ;  /* 0x0000009b9e9a7221 */ /* 0x010fe20000010000 */
[----:B--2---:R-:W-:Y:S01]  /*6000*/  FADD.FTZ R155, R11, R160 ;  /* 0x000000a00b9b7221 */ /* 0x004fe20000010000 */
[----:B------:R-:W-:Y:S01]  /*6010*/  F2FP.F16.F32.PACK_AB R158, R164, R159 ;  /* 0x0000009fa49e723e */ /* 0x000fe200000000ff */
[-C--:B------:R-:W-:Y:S01]  /*6020*/  FMUL.FTZ R87, R87, R176.reuse ;  /* 0x000000b057577220 */ /* 0x080fe20000410000 */
[----:B------:R-:W-:Y:S01]  /*6030*/  FADD.FTZ R154, R171, R154 ;  /* 0x0000009aab9a7221 */ /* 0x000fe20000010000 */
[----:B---3--:R-:W-:Y:S01]  /*6040*/  FADD.FTZ R155, R14, R155 ;  /* 0x0000009b0e9b7221 */ /* 0x008fe20000010000 */
[----:B------:R-:W-:Y:S01]  /*6050*/  FMUL.FTZ R90, R90, R176 ;  /* 0x000000b05a5a7220 */ /* 0x000fe20000410000 */
[----:B------:R-:W-:Y:S01]  /*6060*/  MUFU.EX2 R21, R21 ;  /* 0x0000001500157308 */ /* 0x000fe20000000800 */
[----:B------:R-:W-:Y:S01]  /*6070*/  FADD.FTZ R163, R159, R154 ;  /* 0x0000009a9fa37221 */ /* 0x000fe20000010000 */
[----:B0-----:R-:W-:Y:S01]  /*6080*/  FADD.FTZ R154, R12, R155 ;  /* 0x0000009b0c9a7221 */ /* 0x001fe20000010000 */
[----:B-1----:R-:W-:Y:S01]  /*6090*/  F2FP.F16.F32.PACK_AB R159, R15, R12 ;  /* 0x0000000c0f9f723e */ /* 0x002fe200000000ff */
[----:B------:R-:W-:Y:S01]  /*60a0*/  FMUL.FTZ R91, R91, R176 ;  /* 0x000000b05b5b7220 */ /* 0x000fe20000410000 */
[----:B------:R-:W-:Y:S01]  /*60b0*/  FADD.FTZ R160, R164, R163 ;  /* 0x000000a3a4a07221 */ /* 0x000fe20000010000 */
[----:B------:R-:W-:Y:S01]  /*60c0*/  FADD.FTZ R155, R15, R154 ;  /* 0x0000009a0f9b7221 */ /* 0x000fe20000010000 */
[----:B------:R-:W-:Y:S01]  /*60d0*/  F2FP.F16.F32.PACK_AB R154, R175, R170 ;  /* 0x000000aaaf9a723e */ /* 0x000fe200000000ff */
[----:B------:R-:W0:Y:S01]  /*60e0*/  MUFU.EX2 R174, R174 ;  /* 0x000000ae00ae7308 */ /* 0x000e220000000800 */
[----:B------:R-:W-:Y:S01]  /*60f0*/  FADD.FTZ R163, R161, R160 ;  /* 0x000000a0a1a37221 */ /* 0x000fe20000010000 */
        /* <DEDUP_REMOVED lines=16> */
[----:B------:R-:W-:Y:S01]  /*6200*/  FMUL.FTZ R119, R119, R176 ;  /* 0x000000b077777220 */ /* 0x000fe20000410000 */
[----:B------:R-:W-:Y:S01]  /*6210*/  F2FP.F16.F32.PACK_AB R161, R21, R20 ;  /* 0x0000001415a1723e */ /* 0x000fe200000000ff */
        /* <DEDUP_REMOVED lines=11> */
[----:B------:R-:W-:Y:S01]  /*62d0*/  FMUL.FTZ R142, R142, R176 ;  /* 0x000000b08e8e7220 */ /* 0x000fe20000410000 */
[----:B------:R-:W2:Y:S01]  /*62e0*/  MUFU.EX2 R178, R178 ;  /* 0x000000b200b27308 */ /* 0x000ea20000000800 */
[----:B0-----:R-:W-:Y:S01]  /*62f0*/  F2FP.F16.F32.PACK_AB R153, R8, R173 ;  /* 0x000000ad0899723e */ /* 0x001fe200000000ff */
[----:B------:R-:W-:Y:S01]  /*6300*/  FADD.FTZ R8, R20, R155 ;  /* 0x0000009b14087221 */ /* 0x000fe20000010000 */
[----:B------:R-:W-:Y:S01]  /*6310*/  F2FP.F16.F32.PACK_AB R155, R179, R10 ;  /* 0x0000000ab39b723e */ /* 0x000fe200000000ff */
[----:B------:R-:W-:Y:S01]  /*6320*/  BAR.SYNC.DEFER_BLOCKING 0xf, 0x100 ;  /* 0x03c4000000007b1d */ /* 0x000fe20000010000 */
[----:B------:R-:W-:Y:S01]  /*6330*/  FADD.FTZ R10, R174, R163 ;  /* 0x000000a3ae0a7221 */ /* 0x000fe20000010000 */
[----:B------:R-:W-:Y:S01]  /*6340*/  FADD.FTZ R8, R21, R8 ;  /* 0x0000000815087221 */ /* 0x000fe20000010000 */
[-C--:B------:R-:W-:Y:S01]  /*6350*/  FMUL.FTZ R143, R143, R176.reuse ;  /* 0x000000b08f8f7220 */ /* 0x080fe20000410000 */
[-C--:B------:R-:W-:Y:S01]  /*6360*/  FMUL.FTZ R146, R146, R176.reuse ;  /* 0x000000b092927220 */ /* 0x080fe20000410000 */
[----:B-1----:R-:W-:Y:S01]  /*6370*/  FADD.FTZ R163, R165, R10 ;  /* 0x0000000aa5a37221 */ /* 0x002fe20000010000 */
[----:B------:R0:W1:Y:S01]  /*6380*/  MUFU.EX2 R166, R157 ;  /* 0x0000009d00a67308 */ /* 0x0000620000000800 */
[-C--:B------:R-:W-:Y:S01]  /*6390*/  FMUL.FTZ R147, R147, R176.reuse ;  /* 0x000000b093937220 */ /* 0x080fe20000410000 */
[-C--:B------:R-:W-:Y:S01]  /*63a0*/  FMUL.FTZ R150, R150, R176.reuse ;  /* 0x000000b096967220 */ /* 0x080fe20000410000 */
[----:B------:R-:W-:Y:S01]  /*63b0*/  FMUL.FTZ R151, R151, R176 ;  /* 0x000000b097977220 */ /* 0x000fe20000410000 */
[----:B--2---:R-:W-:-:S04]  /*63c0*/  FADD.FTZ R163, R178, R163 ;  /* 0x000000a3b2a37221 */ /* 0x004fc80000010000 */
[----:B------:R-:W2:Y:S01]  /*63d0*/  MUFU.EX2 R168, R168 ;  /* 0x000000a800a87308 */ /* 0x000ea20000000800 */
[----:B0-----:R-:W-:Y:S01]  /*63e0*/  F2FP.F16.F32.PACK_AB R157, R14, R11 ;  /* 0x0000000b0e9d723e */ /* 0x001fe200000000ff */
[----:B------:R-:W-:-:S04]  /*63f0*/  FADD.FTZ R11, R5, R8 ;  /* 0x00000008050b7221 */ /* 0x000fc80000010000 */
[----:B------:R-:W-:Y:S02]  /*6400*/  FADD.FTZ R8, R6, R11 ;  /* 0x0000000b06087221 */ /* 0x000fe40000010000 */
[----:B------:R0:W3:Y:S02]  /*6410*/  MUFU.EX2 R167, R162 ;  /* 0x000000a200a77308 */ /* 0x0000e40000000800 */
[----:B------:R-:W-:Y:S01]  /*6420*/  FADD.FTZ R11, R177, R8 ;  /* 0x00000008b10b7221 */ /* 0x000fe20000010000 */
[----:B------:R4:W-:Y:S03]  /*6430*/  STSM.16.M88.4 [R19+0x26800], R152 ;  /* 0x0268009813007844 */ /* 0x0009e60000000200 */
[----:B-1----:R-:W-:Y:S01]  /*6440*/  FADD.FTZ R8, R166, R11 ;  /* 0x0000000ba6087221 */ /* 0x002fe20000010000 */
[----:B------:R4:W-:Y:S01]  /*6450*/  STSM.16.M88.4 [R184], R156 ;  /* 0x0000009cb8007844 */ /* 0x0009e20000000200 */
[----:B------:R-:W1:Y:S01]  /*6460*/  MUFU.EX2 R169, R169 ;  /* 0x000000a900a97308 */ /* 0x000e620000000800 */
[----:B--2---:R-:W-:Y:S01]  /*6470*/  FADD.FTZ R10, R168, R163 ;  /* 0x000000a3a80a7221 */ /* 0x004fe20000010000 */
[----:B0-----:R-:W-:-:S02]  /*6480*/  F2FP.F16.F32.PACK_AB R162, R178, R165 ;  /* 0x000000a5b2a2723e */ /* 0x001fc400000000ff */
[----:B------:R-:W-:Y:S02]  /*6490*/  F2FP.F16.F32.PACK_AB R163, R6, R5 ;  /* 0x0000000506a3723e */ /* 0x000fe400000000ff */
[----:B------:R-:W-:Y:S02]  /*64a0*/  F2FP.F16.F32.PACK_AB R165, R166, R177 ;  /* 0x000000b1a6a5723e */ /* 0x000fe400000000ff */
[----:B------:R-:W0:Y:S01]  /*64b0*/  MUFU.EX2 R172, R172 ;  /* 0x000000ac00ac7308 */ /* 0x000e220000000800 */
[----:B---3--:R-:W-:Y:S01]  /*64c0*/  FADD.FTZ R5, R167, R8 ;  /* 0x00000008a7057221 */ /* 0x008fe20000010000 */
[----:B------:R4:W-:Y:S06]  /*64d0*/  STSM.16.M88.4 [R22], R160 ;  /* 0x000000a016007844 */ /* 0x0009ec0000000200 */
[----:B------:R-:W2:Y:S01]  /*64e0*/  MUFU.EX2 R180, R180 ;  /* 0x000000b400b47308 */ /* 0x000ea20000000800 */
[C---:B-1----:R-:W-:Y:S01]  /*64f0*/  FADD.FTZ R15, R169.reuse, R10 ;  /* 0x0000000aa90f7221 */ /* 0x042fe20000010000 */
[----:B------:R-:W-:-:S02]  /*6500*/  F2FP.F16.F32.PACK_AB R164, R169, R168 ;  /* 0x000000a8a9a4723e */ /* 0x000fc400000000ff */
[----:B0-----:R-:W-:Y:S01]  /*6510*/  F2FP.F16.F32.PACK_AB R166, R9, R172 ;  /* 0x000000ac09a6723e */ /* 0x001fe200000000ff */
[----:B------:R-:W-:-:S04]  /*6520*/  FADD.FTZ R6, R172, R15 ;  /* 0x0000000fac067221 */ /* 0x000fc80000010000 */
[----:B------:R-:W-:Y:S01]  /*6530*/  FADD.FTZ R6, R9, R6 ;  /* 0x0000000609067221 */ /* 0x000fe20000010000 */
[C---:B--2---:R-:W-:Y:S01]  /*6540*/  F2FP.F16.F32.PACK_AB R167, R180.reuse, R167 ;  /* 0x000000a7b4a7723e */ /* 0x044fe200000000ff */
[----:B------:R-:W-:-:S04]  /*6550*/  FADD.FTZ R5, R180, R5 ;  /* 0x00000005b4057221 */ /* 0x000fc80000010000 */
[----:B------:R4:W-:Y:S01]  /*6560*/  STSM.16.M88.4 [R23], R164 ;  /* 0x000000a417007844 */ /* 0x0009e20000000200 */
[----:B------:R-:W-:Y:S05]  /*6570*/  @!P0 BRA `(.L_x_3607) ;  /* 0x0000000000048947 */ /* 0x000fea0003800000 */
[----:B------:R-:W-:Y:S01]  /*6580*/  BPT.TRAP 0x1 ;  /* 0x000000040000795c */ /* 0x000fe20000300000 */
.L_x_3607:
[----:B------:R0:W1:Y:S01]  /*6590*/  SYNCS.PHASECHK.TRANS64.TRYWAIT P2, [UR21+0x28c50], R7 ;  /* 0x028c5007ff0075a7 */ /* 0x0000620008040155 */
[----:B------:R-:W-:Y:S05]  /*65a0*/  @!P0 BRA `(.L_x_3608) ;  /* 0x0000000000048947 */ /* 0x000fea0003800000 */
[----:B------:R-:W-:Y:S01]  /*65b0*/  BPT.TRAP 0x1 ;  /* 0x000000040000795c */ /* 0x000fe20000300000 */
.L_x_3608:
[----:B-1----:R-:W-:Y:S05]  /*65c0*/  @P2 BRA `(.L_x_3609) ;  /* 0x0000000000082947 */ /* 0x002fea0003800000 */
[----:B------:R-:W1:Y:S02]  /*65d0*/  SYNCS.PHASECHK.TRANS64.TRYWAIT P2, [UR21+0x28c50], R7 ;  /* 0x028c5007ff0075a7 */ /* 0x000e640008040155 */
[----:B-1----:R-:W-:Y:S05]  /*65e0*/  @!P2 BRA `(.L_x_3610) ;  /* 0x0000009000d4a947 */ /* 0x002fea0003800000 */
.L_x_3609:
        /* <DEDUP_REMOVED lines=29> */
[----:B--2---:R-:W2:Y:S02]  /*67c0*/  FENCE.VIEW.ASYNC.S ;  /* 0x00000000000073c6 */ /* 0x004ea40000000000 */
[----:B--2---:R-:W-:Y:S01]  /*67d0*/  NOP ;  /* 0x0000000000007918 */ /* 0x004fe20000000000 */
[----:B------:R-:W-:Y:S06]  /*67e0*/  BAR.ARV 0xe, 0x100 ;  /* 0x0384000000007b1d */ /* 0x000fec0000002000 */
[----:B------:R-:W-:Y:S05]  /*67f0*/  @!P0 BRA `(.L_x_3611) ;  /* 0x0000000000048947 */ /* 0x000fea0003800000 */
[----:B------:R-:W-:Y:S01]  /*6800*/  BPT.TRAP 0x1 ;  /* 0x000000040000795c */ /* 0x000fe20000300000 */
.L_x_3611:
[----:B------:R-:W-:Y:S01]  /*6810*/  UIADD3 UR21, UR21, 0x28c60, URZ ;  /* 0x00028c6015157890 */ /* 0x000fe2000fffe03f */
[----:B------:R-:W-:Y:S01]  /*6820*/  IMAD.MOV.U32 R9, RZ, RZ, R4 ;  /* 0x000000ffff097224 */ /* 0x000fe200078e0004 */
[----:B------:R-:W-:Y:S01]  /*6830*/  UMOV UR22, UR38 ;  /* 0x0000002600167c82 */ /* 0x000fe20008000000 */
[----:B------:R-:W-:Y:S01]  /*6840*/  IMAD.MOV.U32 R206, RZ, RZ, R3 ;  /* 0x000000ffffce7224 */ /* 0x000fe200078e0003 */
[----:B------:R-:W-:-:S09]  /*6850*/  UPRMT UR21, UR40, 0x654, UR21 ;  /* 0x0000065428157896 */ /* 0x000fd20008000015 */
[----:B------:R-:W-:Y:S01]  /*6860*/  SYNCS.ARRIVE.TRANS64.RED.A1T0 RZ, [UR21], RZ ;  /* 0x000000ffffff79a7 */ /* 0x000fe20008100415 */
[----:B------:R-:W-:Y:S05]  /*6870*/  @P1 BRA `(.L_x_3612) ;  /* 0xffffffe000c41947 */ /* 0x000fea000383ffff */
.L_x_3601:
[----:B0123--:R-:W0:Y:S01]  /*6880*/  SHFL.BFLY PT, R7, R6, 0x2, 0x1f ;  /* 0x0c401f0006077f89 */ /* 0x00fe2200000e0000 */
[----:B------:R-:W-:Y:S01]  /*6890*/  IMAD.MOV R10, RZ, RZ, -R18 ;  /* 0x000000ffff0a7224 */ /* 0x000fe200078e0a12 */
[----:B------:R-:W-:Y:S01]  /*68a0*/  UIADD3 UR36, UR36, 0x1, URZ ;  /* 0x0000000124247890 */ /* 0x000fe2000fffe03f */
[----:B------:R-:W-:Y:S01]  /*68b0*/  IMAD.MOV.U32 R9, RZ, RZ, RZ ;  /* 0x000000ffff097224 */ /* 0x000fe200078e00ff */
[----:B------:R-:W1:Y:S01]  /*68c0*/  SHFL.BFLY PT, R8, R5, 0x2, 0x1f ;  /* 0x0c401f0005087f89 */ /* 0x000e6200000e0000 */
[----:B------:R-:W-:Y:S01]  /*68d0*/  IMAD.MOV.U32 R21, RZ, RZ, -0x800000 ;  /* 0xff800000ff157424 */ /* 0x000fe200078e00ff */
[----:B------:R-:W-:Y:S08]  /*68e0*/  BAR.ARV 0x8, 0x100 ;  /* 0x0204000000007b1d */ /* 0x000ff00000002000 */
[----:B------:R-:W-:Y:S01]  /*68f0*/  BAR.SYNC.DEFER_BLOCKING 0xf, 0x100 ;  /* 0x03c4000000007b1d */ /* 0x000fe20000010000 */
[----:B------:R-:W-:Y:S01]  /*6900*/  ISETP.NE.AND P0, PT, R17, R10, PT ;  /* 0x0000000a1100720c */ /* 0x000fe20003f05270 */
[----:B------:R-:W-:-:S02]  /*6910*/  IMAD.MOV.U32 R20, RZ, RZ, -0x800000 ;  /* 0xff800000ff147424 */ /* 0x000fc400078e00ff */
[----:B0-----:R-:W-:Y:S01]  /*6920*/  FADD.FTZ R0, R7, R6 ;  /* 0x0000000607007221 */ /* 0x001fe20000010000 */
[----:B-1----:R-:W-:-:S04]  /*6930*/  FADD.FTZ R8, R8, R5 ;  /* 0x0000000508087221 */ /* 0x002fc80000010000 */
[----:B------:R-:W0:Y:S01]  /*6940*/  SHFL.BFLY PT, R7, R0, 0x1, 0x1f ;  /* 0x0c201f0000077f89 */ /* 0x000e2200000e0000 */
[----:B------:R-:W-:Y:S01]  /*6950*/  IMAD.U32 R5, RZ, RZ, UR38 ;  /* 0x00000026ff057e24 */ /* 0x000fe2000f8e00ff */
[----:B------:R-:W-:Y:S02]  /*6960*/  UIADD3 UR38, UR38, 0x1, URZ ;  /* 0x0000000126267890 */ /* 0x000fe4000fffe03f */
[----:B------:R-:W1:Y:S01]  /*6970*/  SHFL.BFLY PT, R11, R8, 0x1, 0x1f ;  /* 0x0c201f00080b7f89 */ /* 0x000e6200000e0000 */
[----:B------:R-:W-:Y:S01]  /*6980*/  @!P0 IMAD R5, R5, 0x40, R16 ;  /* 0x0000004005058824 */ /* 0x000fe200078e0210 */
[----:B------:R-:W-:-:S04]  /*6990*/  UISETP.NE.AND UP0, UPT, UR38, 0x2, UPT ;  /* 0x000000022600788c */ /* 0x000fc8000bf05270 */
[----:B------:R-:W-:Y:S01]  /*69a0*/  @!P0 LEA R5, R5, UR41, 0x2 ;  /* 0x0000002905058c11 */ /* 0x000fe2000f8e10ff */
[----:B------:R-:W-:Y:S02]  /*69b0*/  USEL UR4, URZ, 0x1, UP0 ;  /* 0x000000013f047887 */ /* 0x000fe40008000000 */
[----:B------:R-:W-:Y:S02]  /*69c0*/  USEL UR38, UR38, URZ, UP0 ;  /* 0x0000003f26267287 */ /* 0x000fe40008000000 */
[----:B------:R-:W-:Y:S01]  /*69d0*/  ULOP3.LUT UR37, UR37, UR4, URZ, 0x3c, !UPT ;  /* 0x0000000425257292 */ /* 0x000fe2000f8e3c3f */
[----:B0-----:R-:W-:Y:S01]  /*69e0*/  FADD.FTZ R7, R0, R7 ;  /* 0x0000000700077221 */ /* 0x001fe20000010000 */
[----:B------:R-:W-:Y:S01]  /*69f0*/  MOV R0, RZ ;  /* 0x000000ff00007202 */ /* 0x000fe20000000f00 */
[----:B-1----:R-:W-:-:S03]  /*6a00*/  FADD.FTZ R6, R8, R11 ;  /* 0x0000000b08067221 */ /* 0x002fc60000010000 */
[----:B------:R-:W-:Y:S01]  /*6a10*/  FSETP.NE.FTZ.AND P1, PT, R7, RZ, PT ;  /* 0x000000ff0700720b */ /* 0x000fe20003f35000 */
[----:B------:R-:W-:Y:S01]  /*6a20*/  IMAD.U32 R11, RZ, RZ, UR20 ;  /* 0x00000014ff0b7e24 */ /* 0x000fe2000f8e00ff */
[----:B------:R-:W-:-:S11]  /*6a30*/  FSETP.NE.FTZ.AND P2, PT, R6, RZ, PT ;  /* 0x000000ff0600720b */ /* 0x000fd60003f55000 */
[----:B------:R-:W0:Y:S08]  /*6a40*/  @P1 MUFU.RCP R9, R7 ;  /* 0x0000000700091308 */ /* 0x000e300000001000 */
[----:B------:R-:W1:Y:S08]  /*6a50*/  @P2 MUFU.RCP R0, R6 ;  /* 0x0000000600002308 */ /* 0x000e700000001000 */
[----:B------:R-:W2:Y:S01]  /*6a60*/  @P1 MUFU.LG2 R7, R7 ;  /* 0x0000000700071308 */ /* 0x000ea20000000c00 */
[----:B0-----:R-:W-:Y:S01]  /*6a70*/  @!P0 STS [R5+0x28800], R9 ;  /* 0x0288000905008388 */ /* 0x001fe20000000800 */
[----:B------:R-:W-:Y:S01]  /*6a80*/  FMUL.FTZ R169, R32, R9 ;  /* 0x0000000920a97220 */ /* 0x000fe20000410000 */
[----:B------:R-:W-:-:S02]  /*6a90*/  IMAD.U32 R32, RZ, RZ, UR20 ;  /* 0x00000014ff207e24 */ /* 0x000fc4000f8e00ff */
[-C--:B------:R-:W-:Y:S01]  /*6aa0*/  FMUL.FTZ R172, R24, R9.reuse ;  /* 0x0000000918ac7220 */ /* 0x080fe20000410000 */
[-C--:B------:R-:W-:Y:S01]  /*6ab0*/  FMUL.FTZ R171, R28, R9.reuse ;  /* 0x000000091cab7220 */ /* 0x080fe20000410000 */
[-C--:B------:R-:W-:Y:S01]  /*6ac0*/  FMUL.FTZ R170, R25, R9.reuse ;  /* 0x0000000919aa7220 */ /* 0x080fe20000410000 */
[----:B------:R-:W-:Y:S01]  /*6ad0*/  @P1 FMUL.FTZ R32, R32, 0.69314718246459960938 ;  /* 0x3f31721820201820 */ /* 0x000fe20000410000 */
[----:B------:R-:W0:Y:S01]  /*6ae0*/  @P2 MUFU.LG2 R6, R6 ;  /* 0x0000000600062308 */ /* 0x000e220000000c00 */
[----:B-1----:R1:W-:Y:S01]  /*6af0*/  @!P0 STS [R5+0x28820], R0 ;  /* 0x0288200005008388 */ /* 0x0023e20000000800 */
[-C--:B------:R-:W-:Y:S01]  /*6b00*/  FMUL.FTZ R28, R29, R9.reuse ;  /* 0x000000091d1c7220 */ /* 0x080fe20000410000 */
[-C--:B----4-:R-:W-:Y:S01]  /*6b10*/  FMUL.FTZ R166, R33, R9.reuse ;  /* 0x0000000921a67220 */ /* 0x090fe20000410000 */
[-C--:B------:R-:W-:Y:S01]  /*6b20*/  FMUL.FTZ R167, R36, R9.reuse ;  /* 0x0000000924a77220 */ /* 0x080fe20000410000 */
[-C--:B------:R-:W-:Y:S01]  /*6b30*/  FMUL.FTZ R8, R37, R9.reuse ;  /* 0x0000000925087220 */ /* 0x080fe20000410000 */
[-C--:B------:R-:W-:Y:S01]  /*6b40*/  FMUL.FTZ R168, R40, R9.reuse ;  /* 0x0000000928a87220 */ /* 0x080fe20000410000 */
[-C--:B------:R-:W-:Y:S01]  /*6b50*/  FMUL.FTZ R164, R41, R9.reuse ;  /* 0x0000000929a47220 */ /* 0x080fe20000410000 */
[-C--:B------:R-:W-:Y:S01]  /*6b60*/  FMUL.FTZ R165, R44, R9.reuse ;  /* 0x000000092ca57220 */ /* 0x080fe20000410000 */
[----:B--2---:R-:W-:Y:S01]  /*6b70*/  @P1 FMUL.FTZ R7, R7, 0.69314718246459960938 ;  /* 0x3f31721807071820 */ /* 0x004fe20000410000 */
[-C--:B------:R-:W-:Y:S01]  /*6b80*/  FMUL.FTZ R10, R45, R9.reuse ;  /* 0x000000092d0a7220 */ /* 0x080fe20000410000 */
[----:B-1----:R-:W-:Y:S01]  /*6b90*/  @P2 FMUL.FTZ R5, R11, 0.69314718246459960938 ;  /* 0x3f3172180b052820 */ /* 0x002fe20000410000 */
[-C--:B------:R-:W-:Y:S01]  /*6ba0*/  FMUL.FTZ R162, R48, R9.reuse ;  /* 0x0000000930a27220 */ /* 0x080fe20000410000 */
[-C--:B------:R-:W-:Y:S01]  /*6bb0*/  FMUL.FTZ R12, R49, R9.reuse ;  /* 0x00000009310c7220 */ /* 0x080fe20000410000 */
[-C--:B------:R-:W-:Y:S01]  /*6bc0*/  FMUL.FTZ R155, R52, R9.reuse ;  /* 0x00000009349b7220 */ /* 0x080fe20000410000 */
[-C--:B------:R-:W-:Y:S01]  /*6bd0*/  FMUL.FTZ R14, R53, R9.reuse ;  /* 0x00000009350e7220 */ /* 0x080fe20000410000 */
[-C--:B------:R-:W-:Y:S01]  /*6be0*/  FMUL.FTZ R24, R56, R9.reuse ;  /* 0x0000000938187220 */ /* 0x080fe20000410000 */
[----:B0-----:R-:W-:Y:S01]  /*6bf0*/  @P2 FMUL.FTZ R6, R6, 0.69314718246459960938 ;  /* 0x3f31721806062820 */ /* 0x001fe20000410000 */
        /* <DEDUP_REMOVED lines=110> */
[----:B------:R-:W-:Y:S06]  /*72e0*/  BAR.ARV 0xe, 0x100 ;  /* 0x0384000000007b1d */ /* 0x000fec0000002000 */
[----:B------:R-:W-:Y:S01]  /*72f0*/  PLOP3.LUT P0, PT, PT, PT, PT, 0x8, 0x0 ;  /* 0x000000000000781c */ /* 0x000fe20003f0e170 */
[----:B------:R-:W-:Y:S01]  /*7300*/  FMUL.FTZ R0, R151, R0 ;  /* 0x0000000097007220 */ /* 0x000fe20000410000 */
[----:B------:R-:W-:Y:S01]  /*7310*/  @P1 FFMA.FTZ R21, R32, R3, R7 ;  /* 0x0000000320151223 */ /* 0x000fe20000010007 */
[----:B------:R-:W-:-:S10]  /*7320*/  @P2 FFMA.FTZ R20, R5, R4, R6 ;  /* 0x0000000405142223 */ /* 0x000fd40000010006 */
.L_x_3578:
[----:B------:R-:W0:Y:S08]  /*7330*/  S2UR UR40, SR_CgaCtaId ;  /* 0x00000000002879c3 */ /* 0x000e300000008800 */
[----:B------:R-:W-:Y:S06]  /*7340*/  BAR.SYNC.DEFER_BLOCKING 0x5, 0x180 ;  /* 0x0146000000007b1d */ /* 0x000fec0000010000 */
[----:B------:R-:W-:Y:S01]  /*7350*/  UMOV UR41, 0x400 ;  /* 0x0000040000297882 */ /* 0x000fe20000000000 */
[----:B------:R-:W-:Y:S01]  /*7360*/  BSSY B0, `(.L_x_3613) ;  /* 0x00002f9000007945 */ /* 0x000fe20003800000 */
[----:B0-----:R-:W-:-:S09]  /*7370*/  ULEA UR41, UR40, UR41, 0x18 ;  /* 0x0000002928297291 */ /* 0x001fd2000f8ec03f */
[----:B------:R-:W0:Y:S02]  /*7380*/  LDS.128 R4, [UR41+0x28cd0] ;  /* 0x028cd029ff047984 */ /* 0x000e240008000c00 */
[----:B0-----:R-:W-:Y:S02]  /*7390*/  R2UR UR5, R5 ;  /* 0x00000000050572ca */ /* 0x001fe400000e0000 */
[----:B------:R-:W-:Y:S02]  /*73a0*/  R2UR UR6, R6 ;  /* 0x00000000060672ca */ /* 0x000fe400000e0000 */
[----:B------:R-:W-:Y:S01]  /*73b0*/  R2UR UR7, R7 ;  /* 0x00000000070772ca */ /* 0x000fe200000e0000 */
[----:B------:R-:W-:Y:S06]  /*73c0*/  BAR.ARV 0x4, 0x180 ;  /* 0x0106000000007b1d */ /* 0x000fec0000002000 */
[----:B------:R-:W-:Y:S08]  /*73d0*/  @P0 BRA `(.L_x_3614) ;  /* 0x0000002000300947 */ /* 0x000ff00003800000 */
[----:B------:R-:W0:Y:S08]  /*73e0*/  S2UR UR4, SR_SWINHI ;  /* 0x00000000000479c3 */ /* 0x000e300000002f00 */
[----:B------:R-:W-:Y:S01]  /*73f0*/  BAR.SYNC.DEFER_BLOCKING 0x1, 0x100 ;  /* 0x0044000000007b1d */ /* 0x000fe20000010000 */
        /* <DEDUP_REMOVED lines=16> */
[----:B------:R-:W-:Y:S01]  /*7500*/  ULDC.64 UR8, c[0x0][0xc00] ;  /* 0x0003000000087ab9 */ /* 0x000fe20000000a00 */
[----:B------:R-:W-:Y:S01]  /*7510*/  F2FP.F16.F32.PACK_AB R66, R69, R68 ;  /* 0x000000444542723e */ /* 0x000fe200000000ff */
[----:B------:R-:W-:Y:S01]  /*7520*/  UISETP.NE.U32.AND UP0, UPT, UR8, URZ, UPT ;  /* 0x0000003f0800728c */ /* 0x000fe2000bf05070 */
[----:B------:R-:W-:Y:S01]  /*7530*/  F2FP.F16.F32.PACK_AB R67, R71, R70 ;  /* 0x000000464743723e */ /* 0x000fe200000000ff */
[----:B------:R-:W-:Y:S01]  /*7540*/  IMAD.WIDE R4, R196, 0x2, R174 ;  /* 0x00000002c4047825 */ /* 0x000fe200078e02ae */
[----:B------:R-:W-:Y:S01]  /*7550*/  F2FP.F16.F32.PACK_AB R73, R75, R74 ;  /* 0x0000004a4b49723e */ /* 0x000fe200000000ff */
[----:B------:R-:W-:Y:S01]  /*7560*/  UISETP.NE.AND.EX UP0, UPT, UR9, URZ, UPT, UP0 ;  /* 0x0000003f0900728c */ /* 0x000fe2000bf05300 */
[----:B------:R-:W-:-:S02]  /*7570*/  F2FP.F16.F32.PACK_AB R80, R81, R80 ;  /* 0x000000505150723e */ /* 0x000fc400000000ff */
[C---:B------:R-:W-:Y:S01]  /*7580*/  IADD3 R173, P1, R4.reuse, 0x20, RZ ;  /* 0x0000002004ad7810 */ /* 0x040fe20007f3e0ff */
[----:B------:R-:W-:Y:S01]  /*7590*/  ULDC.64 UR8, c[0x0][0xc00] ;  /* 0x0003000000087ab9 */ /* 0x000fe20000000a00 */
[C---:B------:R-:W-:Y:S01]  /*75a0*/  IADD3 R177, P0, R4.reuse, 0x40, RZ ;  /* 0x0000004004b17810 */ /* 0x040fe20007f1e0ff */
[----:B------:R-:W-:Y:S01]  /*75b0*/  UIMAD.WIDE UR8, UR42, 0x4, UR8 ;  /* 0x000000042a0878a5 */ /* 0x000fe2000f8e0208 */
[----:B------:R-:W-:Y:S01]  /*75c0*/  LOP3.LUT R36, R173, 0x380, RZ, 0xc0, !PT ;  /* 0x00000380ad247812 */ /* 0x000fe200078ec0ff */
[--C-:B------:R-:W-:Y:S01]  /*75d0*/  IMAD.X R37, RZ, RZ, R5.reuse, P1 ;  /* 0x000000ffff257224 */ /* 0x100fe200008e0605 */
[----:B------:R-:W-:Y:S01]  /*75e0*/  IADD3 R183, P6, R4, 0x2020, RZ ;  /* 0x0000202004b77810 */ /* 0x000fe20007fde0ff */
[--C-:B------:R-:W-:Y:S01]  /*75f0*/  IMAD.X R41, RZ, RZ, R5.reuse, P0 ;  /* 0x000000ffff297224 */ /* 0x100fe200000e0605 */
[----:B------:R-:W-:Y:S02]  /*7600*/  SHF.R.U64 R36, R36, 0x3, RZ ;  /* 0x0000000324247819 */ /* 0x000fe400000012ff */
[C---:B------:R-:W-:Y:S01]  /*7610*/  IADD3 R6, P0, R4.reuse, 0x4020, RZ ;  /* 0x0000402004067810 */ /* 0x040fe20007f1e0ff */
[----:B------:R-:W-:Y:S01]  /*7620*/  IMAD.X R53, RZ, RZ, R5, P6 ;  /* 0x000000ffff357224 */ /* 0x000fe200030e0605 */
[----:B------:R-:W-:-:S02]  /*7630*/  LOP3.LUT R29, R4, 0x380, RZ, 0xc0, !PT ;  /* 0x00000380041d7812 */ /* 0x000fc400078ec0ff */
[C---:B------:R-:W-:Y:S01]  /*7640*/  IADD3 R179, P4, R4.reuse, 0x60, RZ ;  /* 0x0000006004b37810 */ /* 0x040fe20007f9e0ff */
[--C-:B------:R-:W-:Y:S01]  /*7650*/  IMAD.X R107, RZ, RZ, R5.reuse, P0 ;  /* 0x000000ffff6b7224 */ /* 0x100fe200000e0605 */
[C---:B------:R-:W-:Y:S02]  /*7660*/  IADD3 R181, P3, R4.reuse, 0x2000, RZ ;  /* 0x0000200004b57810 */ /* 0x040fe40007f7e0ff */
[C---:B------:R-:W-:Y:S01]  /*7670*/  IADD3 R205, P5, R4.reuse, 0x2040, RZ ;  /* 0x0000204004cd7810 */ /* 0x040fe20007fbe0ff */
[--C-:B------:R-:W-:Y:S01]  /*7680*/  IMAD.X R45, RZ, RZ, R5.reuse, P4 ;  /* 0x000000ffff2d7224 */ /* 0x100fe200020e0605 */
[C---:B------:R-:W-:Y:S01]  /*7690*/  IADD3 R209, P1, R4.reuse, 0x4000, RZ ;  /* 0x0000400004d17810 */ /* 0x040fe20007f3e0ff */
[--C-:B------:R-:W-:Y:S01]  /*76a0*/  IMAD.X R49, RZ, RZ, R5.reuse, P3 ;  /* 0x000000ffff317224 */ /* 0x100fe200018e0605 */
[C---:B------:R-:W-:Y:S01]  /*76b0*/  IADD3 R7, P6, R4.reuse, 0x6000, RZ ;  /* 0x0000600004077810 */ /* 0x040fe20007fde0ff */
[--C-:B------:R-:W-:Y:S01]  /*76c0*/  IMAD.X R95, RZ, RZ, R5.reuse, P5 ;  /* 0x000000ffff5f7224 */ /* 0x100fe200028e0605 */
[----:B------:R-:W-:Y:S01]  /*76d0*/  IADD3 R207, P2, R4, 0x2060, RZ ;  /* 0x0000206004cf7810 */ /* 0x000fe20007f5e0ff */
[--C-:B------:R-:W-:Y:S01]  /*76e0*/  IMAD.X R103, RZ, RZ, R5.reuse, P1 ;  /* 0x000000ffff677224 */ /* 0x100fe200008e0605 */
[----:B------:R-:W-:Y:S01]  /*76f0*/  LOP3.LUT R36, R36, R173, RZ, 0x3c, !PT ;  /* 0x000000ad24247212 */ /* 0x000fe200078e3cff */
[----:B------:R-:W-:Y:S01]  /*7700*/  IMAD.X R119, RZ, RZ, R5, P6 ;  /* 0x000000ffff777224 */ /* 0x000fe200030e0605 */
[----:B------:R-:W-:-:S02]  /*7710*/  LOP3.LUT R173, R6, 0x380, RZ, 0xc0, !PT ;  /* 0x0000038006ad7812 */ /* 0x000fc400078ec0ff */
[----:B------:R-:W-:Y:S02]  /*7720*/  SHF.R.U64 R29, R29, 0x3, RZ ;  /* 0x000000031d1d7819 */ /* 0x000fe400000012ff */
[----:B------:R-:W-:Y:S02]  /*7730*/  LOP3.LUT R118, R7, 0x380, RZ, 0xc0, !PT ;  /* 0x0000038007767812 */ /* 0x000fe400078ec0ff */
[----:B------:R-:W-:Y:S02]  /*7740*/  IADD3.X R99, RZ, R5, RZ, P2, !PT ;  /* 0x00000005ff637210 */ /* 0x000fe400017fe4ff */
[C---:B------:R-:W-:Y:S02]  /*7750*/  IADD3 R110, P4, R4.reuse, 0x4040, RZ ;  /* 0x00004040046e7810 */ /* 0x040fe40007f9e0ff */
[C---:B------:R-:W-:Y:S02]  /*7760*/  IADD3 R114, P3, R4.reuse, 0x4060, RZ ;  /* 0x0000406004727810 */ /* 0x040fe40007f7e0ff */
[C---:B------:R-:W-:Y:S01]  /*7770*/  IADD3 R3, P5, R4.reuse, 0x6020, RZ ;  /* 0x0000602004037810 */ /* 0x040fe20007fbe0ff */
[--C-:B------:R-:W-:Y:S01]  /*7780*/  IMAD.X R111, RZ, RZ, R5.reuse, P4 ;  /* 0x000000ffff6f7224 */ /* 0x100fe200020e0605 */
[C---:B------:R-:W-:Y:S01]  /*7790*/  IADD3 R32, P2, R4.reuse, 0x6040, RZ ;  /* 0x0000604004207810 */ /* 0x040fe20007f5e0ff */
[--C-:B------:R-:W-:Y:S01]  /*77a0*/  IMAD.X R115, RZ, RZ, R5.reuse, P3 ;  /* 0x000000ffff737224 */ /* 0x100fe200018e0605 */
[----:B------:R-:W-:Y:S01]  /*77b0*/  IADD3 R151, P1, R4, 0x6060, RZ ;  /* 0x0000606004977810 */ /* 0x000fe20007f3e0ff */
[----:B------:R-:W-:Y:S01]  /*77c0*/  IMAD.X R123, RZ, RZ, R5, P5 ;  /* 0x000000ffff7b7224 */ /* 0x000fe200028e0605 */
[----:B------:R-:W-:-:S02]  /*77d0*/  SHF.R.U64 R173, R173, 0x3, RZ ;  /* 0x00000003adad7819 */ /* 0x000fc400000012ff */
[----:B------:R-:W-:Y:S01]  /*77e0*/  LOP3.LUT R4, R29, R4, RZ, 0x3c, !PT ;  /* 0x000000041d047212 */ /* 0x000fe200078e3cff */
[----:B------:R-:W-:Y:S01]  /*77f0*/  IMAD.X R33, RZ, RZ, R5, P1 ;  /* 0x000000ffff217224 */ /* 0x000fe200008e0605 */
[----:B------:R-:W-:Y:S02]  /*7800*/  LOP3.LUT R40, R177, 0x380, RZ, 0xc0, !PT ;  /* 0x00000380b1287812 */ /* 0x000fe400078ec0ff */
[----:B------:R-:W-:Y:S02]  /*7810*/  LOP3.LUT R44, R179, 0x380, RZ, 0xc0, !PT ;  /* 0x00000380b32c7812 */ /* 0x000fe400078ec0ff */
[----:B------:R-:W-:Y:S02]  /*7820*/  SHF.R.U64 R118, R118, 0x3, RZ ;  /* 0x0000000376767819 */ /* 0x000fe400000012ff */
[----:B------:R-:W-:Y:S02]  /*7830*/  LOP3.LUT R48, R181, 0x380, RZ, 0xc0, !PT ;  /* 0x00000380b5307812 */ /* 0x000fe400078ec0ff */
[----:B------:R-:W-:-:S02]  /*7840*/  LOP3.LUT R106, R173, R6, RZ, 0x3c, !PT ;  /* 0x00000006ad6a7212 */ /* 0x000fc400078e3cff */
[-C--:B------:R-:W-:Y:S02]  /*7850*/  IADD3.X R29, RZ, R5.reuse, RZ, P2, !PT ;  /* 0x00000005ff1d7210 */ /* 0x080fe400017fe4ff */
[----:B------:R-:W-:Y:S02]  /*7860*/  SHF.R.U64 R40, R40, 0x3, RZ ;  /* 0x0000000328287819 */ /* 0x000fe400000012ff */
[----:B------:R-:W-:Y:S02]  /*7870*/  LOP3.LUT R52, R183, 0x380, RZ, 0xc0, !PT ;  /* 0x00000380b7347812 */ /* 0x000fe400078ec0ff */
[----:B------:R-:W-:Y:S02]  /*7880*/  MOV R173, R4 ;  /* 0x0000000400ad7202 */ /* 0x000fe40000000f00 */
[----:B------:R-:W-:Y:S02]  /*7890*/  SHF.R.U64 R44, R44, 0x3, RZ ;  /* 0x000000032c2c7819 */ /* 0x000fe400000012ff */
[----:B------:R-:W-:-:S02]  /*78a0*/  LOP3.LUT R94, R205, 0x380, RZ, 0xc0, !PT ;  /* 0x00000380cd5e7812 */ /* 0x000fc400078ec0ff */
[----:B------:R-:W-:Y:S02]  /*78b0*/  LOP3.LUT R118, R118, R7, RZ, 0x3c, !PT ;  /* 0x0000000776767212 */ /* 0x000fe400078e3cff */
[----:B------:R-:W-:Y:S02]  /*78c0*/  F2FP.F16.F32.PACK_AB R5, R27, R26 ;  /* 0x0000001a1b05723e */ /* 0x000fe400000000ff */
[----:B------:R-:W-:Y:S02]  /*78d0*/  LOP3.LUT R98, R207, 0x380, RZ, 0xc0, !PT ;  /* 0x00000380cf627812 */ /* 0x000fe400078ec0ff */
[----:B------:R-:W-:Y:S02]  /*78e0*/  F2FP.F16.F32.PACK_AB R4, R170, R172 ;  /* 0x000000acaa04723e */ /* 0x000fe400000000ff */
[----:B------:R-:W-:Y:S02]  /*78f0*/  LOP3.LUT R26, R3, 0x380, RZ, 0xc0, !PT ;  /* 0x00000380031a7812 */ /* 0x000fe400078ec0ff */
[----:B------:R-:W-:-:S02]  /*7900*/  LOP3.LUT R27, R32, 0x380, RZ, 0xc0, !PT ;  /* 0x00000380201b7812 */ /* 0x000fc400078ec0ff */
[----:B------:R-:W-:Y:S02]  /*7910*/  F2FP.F16.F32.PACK_AB R6, R28, R171 ;  /* 0x000000ab1c06723e */ /* 0x000fe400000000ff */
[----:B------:R-:W-:Y:S02]  /*7920*/  F2FP.F16.F32.PACK_AB R7, R31, R30 ;  /* 0x0000001e1f07723e */ /* 0x000fe400000000ff */
[----:B------:R-:W-:Y:S02]  /*7930*/  SHF.R.U64 R48, R48, 0x3, RZ ;  /* 0x0000000330307819 */ /* 0x000fe400000012ff */
[----:B------:R-:W-:Y:S01]  /*7940*/  LOP3.LUT R102, R209, 0x380, RZ, 0xc0, !PT ;  /* 0x00000380d1667812 */ /* 0x000fe200078ec0ff */
[----:B------:R0:W-:Y:S01]  /*7950*/  STSM.16.M88.4 [R173], R4 ;  /* 0x00000004ad007844 */ /* 0x0001e20000000200 */
[----:B------:R-:W-:Y:S02]  /*7960*/  LOP3.LUT R40, R40, R177, RZ, 0x3c, !PT ;  /* 0x000000b128287212 */ /* 0x000fe400078e3cff */
[----:B------:R-:W-:-:S02]  /*7970*/  SHF.R.U64 R52, R52, 0x3, RZ ;  /* 0x0000000334347819 */ /* 0x000fc400000012ff */
[----:B------:R-:W-:Y:S02]  /*7980*/  LOP3.LUT R44, R44, R179, RZ, 0x3c, !PT ;  /* 0x000000b32c2c7212 */ /* 0x000fe400078e3cff */
[----:B------:R-:W-:Y:S02]  /*7990*/  SHF.R.U64 R94, R94, 0x3, RZ ;  /* 0x000000035e5e7819 */ /* 0x000fe400000012ff */
[----:B------:R-:W-:Y:S02]  /*79a0*/  LOP3.LUT R177, R110, 0x380, RZ, 0xc0, !PT ;  /* 0x000003806eb17812 */ /* 0x000fe400078ec0ff */
[----:B------:R-:W-:Y:S02]  /*79b0*/  SHF.R.U64 R98, R98, 0x3, RZ ;  /* 0x0000000362627819 */ /* 0x000fe400000012ff */
[----:B------:R-:W-:Y:S02]  /*79c0*/  LOP3.LUT R179, R114, 0x380, RZ, 0xc0, !PT ;  /* 0x0000038072b37812 */ /* 0x000fe400078ec0ff */
[----:B------:R-:W-:-:S02]  /*79d0*/  SHF.R.U64 R26, R26, 0x3, RZ ;  /* 0x000000031a1a7819 */ /* 0x000fc400000012ff */
[----:B------:R-:W-:Y:S02]  /*79e0*/  SHF.R.U64 R27, R27, 0x3, RZ ;  /* 0x000000031b1b7819 */ /* 0x000fe400000012ff */
[----:B------:R-:W-:Y:S02]  /*79f0*/  LOP3.LUT R48, R48, R181, RZ, 0x3c, !PT ;  /* 0x000000b530307212 */ /* 0x000fe400078e3cff */
[----:B------:R-:W-:Y:S02]  /*7a00*/  SHF.R.U64 R102, R102, 0x3, RZ ;  /* 0x0000000366667819 */ /* 0x000fe400000012ff */
[----:B------:R-:W-:Y:S02]  /*7a10*/  LOP3.LUT R52, R52, R183, RZ, 0x3c, !PT ;  /* 0x000000b734347212 */ /* 0x000fe400078e3cff */
[----:B------:R-:W-:Y:S02]  /*7a20*/  MOV R36, R36 ;  /* 0x0000002400247202 */ /* 0x000fe40000000f00 */
[----:B0-----:R-:W-:-:S02]  /*7a30*/  F2FP.F16.F32.PACK_AB R4, R166, R169 ;  /* 0x000000a9a604723e */ /* 0x001fc400000000ff */
[----:B------:R-:W-:Y:S02]  /*7a40*/  F2FP.F16.F32.PACK_AB R5, R35, R34 ;  /* 0x000000222305723e */ /* 0x000fe400000000ff */
[----:B------:R-:W-:Y:S02]  /*7a50*/  F2FP.F16.F32.PACK_AB R6, R8, R167 ;  /* 0x000000a70806723e */ /* 0x000fe400000000ff */
[----:B------:R-:W-:Y:S02]  /*7a60*/  F2FP.F16.F32.PACK_AB R7, R39, R38 ;  /* 0x000000262707723e */ /* 0x000fe400000000ff */
[----:B------:R-:W-:Y:S02]  /*7a70*/  LOP3.LUT R94, R94, R205, RZ, 0x3c, !PT ;  /* 0x000000cd5e5e7212 */ /* 0x000fe400078e3cff */
[----:B------:R-:W-:Y:S01]  /*7a80*/  SHF.R.U64 R177, R177, 0x3, RZ ;  /* 0x00000003b1b17819 */ /* 0x000fe200000012ff */
[----:B------:R0:W-:Y:S01]  /*7a90*/  STSM.16.M88.4 [R36], R4 ;  /* 0x0000000424007844 */ /* 0x0001e20000000200 */
[----:B------:R-:W-:-:S02]  /*7aa0*/  MOV R40, R40 ;  /* 0x0000002800287202 */ /* 0x000fc40000000f00 */
[----:B------:R-:W-:Y:S02]  /*7ab0*/  F2FP.F16.F32.PACK_AB R8, R164, R168 ;  /* 0x000000a8a408723e */ /* 0x000fe400000000ff */
[----:B------:R-:W-:Y:S02]  /*7ac0*/  LOP3.LUT R98, R98, R207, RZ, 0x3c, !PT ;  /* 0x000000cf62627212 */ /* 0x000fe400078e3cff */
[----:B------:R-:W-:Y:S01]  /*7ad0*/  SHF.R.U64 R179, R179, 0x3, RZ ;  /* 0x00000003b3b37819 */ /* 0x000fe200000012ff */
[----:B------:R1:W-:Y:S01]  /*7ae0*/  STSM.16.M88.4 [R40], R8 ;  /* 0x0000000828007844 */ /* 0x0003e20000000200 */
[----:B------:R-:W-:Y:S02]  /*7af0*/  LOP3.LUT R170, R151, 0x380, RZ, 0xc0, !PT ;  /* 0x0000038097aa7812 */ /* 0x000fe400078ec0ff */
[----:B------:R-:W-:Y:S02]  /*7b00*/  LOP3.LUT R122, R26, R3, RZ, 0x3c, !PT ;  /* 0x000000031a7a7212 */ /* 0x000fe400078e3cff */
[----:B------:R-:W-:-:S02]  /*7b10*/  LOP3.LUT R28, R27, R32, RZ, 0x3c, !PT ;  /* 0x000000201b1c7212 */ /* 0x000fc400078e3cff */
[----:B------:R-:W-:Y:S01]  /*7b20*/  MOV R44, R44 ;  /* 0x0000002c002c7202 */ /* 0x000fe20000000f00 */
[----:B0-----:R-:W-:Y:S01]  /*7b30*/  IMAD.U32 R4, RZ, RZ, UR8 ;  /* 0x00000008ff047e24 */ /* 0x001fe2000f8e00ff */
[----:B------:R-:W-:Y:S01]  /*7b40*/  LOP3.LUT R102, R102, R209, RZ, 0x3c, !PT ;  /* 0x000000d166667212 */ /* 0x000fe200078e3cff */
[----:B------:R-:W-:Y:S01]  /*7b50*/  IMAD.U32 R5, RZ, RZ, UR9 ;  /* 0x00000009ff057e24 */ /* 0x000fe2000f8e00ff */
[----:B------:R-:W-:Y:S01]  /*7b60*/  MOV R48, R48 ;  /* 0x0000003000307202 */ /* 0x000fe20000000f00 */
[----:B------:R0:W-:Y:S01]  /*7b70*/  STSM.16.M88.4 [R44], R12 ;  /* 0x0000000c2c007844 */ /* 0x0001e20000000200 */
[----:B------:R-:W-:Y:S01]  /*7b80*/  F2FP.F16.F32.PACK_AB R26, R61, R60 ;  /* 0x0000003c3d1a723e */ /* 0x000fe200000000ff */
[----:B------:R-:W-:Y:S01]  /*7b90*/  ULDC.64 UR8, c[0x0][0xc08] ;  /* 0x0003020000087ab9 */ /* 0x000fe20000000a00 */
[----:B------:R-:W-:Y:S02]  /*7ba0*/  F2FP.F16.F32.PACK_AB R27, R63, R62 ;  /* 0x0000003e3f1b723e */ /* 0x000fe400000000ff */
[----:B------:R-:W-:-:S02]  /*7bb0*/  MOV R52, R52 ;  /* 0x0000003400347202 */ /* 0x000fc40000000f00 */
[----:B------:R-:W-:Y:S01]  /*7bc0*/  LOP3.LUT R110, R177, R110, RZ, 0x3c, !PT ;  /* 0x0000006eb16e7212 */ /* 0x000fe200078e3cff */
[----:B------:R2:W-:Y:S01]  /*7bd0*/  STSM.16.M88.4 [R48], R24 ;  /* 0x0000001830007844 */ /* 0x0005e20000000200 */
[----:B------:R-:W-:Y:S02]  /*7be0*/  MOV R94, R94 ;  /* 0x0000005e005e7202 */ /* 0x000fe40000000f00 */
[----:B------:R-:W-:Y:S01]  /*7bf0*/  F2FP.F16.F32.PACK_AB R74, R77, R76 ;  /* 0x0000004c4d4a723e */ /* 0x000fe200000000ff */
[----:B------:R-:W-:Y:S01]  /*7c00*/  STSM.16.M88.4 [R52], R64 ;  /* 0x0000004034007844 */ /* 0x000fe20000000200 */
[----:B------:R-:W-:Y:S02]  /*7c10*/  F2FP.F16.F32.PACK_AB R75, R79, R78 ;  /* 0x0000004e4f4b723e */ /* 0x000fe400000000ff */
[----:B------:R-:W-:Y:S02]  /*7c20*/  F2FP.F16.F32.PACK_AB R81, R83, R82 ;  /* 0x000000525351723e */ /* 0x000fe400000000ff */
[----:B------:R-:W-:Y:S01]  /*7c30*/  F2FP.F16.F32.PACK_AB R88, R89, R88 ;  /* 0x000000585958723e */ /* 0x000fe200000000ff */
[----:B------:R-:W-:Y:S01]  /*7c40*/  STSM.16.M88.4 [R94], R72 ;  /* 0x000000485e007844 */ /* 0x000fe20000000200 */
[----:B------:R-:W-:-:S02]  /*7c50*/  LOP3.LUT R114, R179, R114, RZ, 0x3c, !PT ;  /* 0x00000072b3727212 */ /* 0x000fc400078e3cff */
[----:B------:R-:W-:Y:S02]  /*7c60*/  SHF.R.U64 R170, R170, 0x3, RZ ;  /* 0x00000003aaaa7819 */ /* 0x000fe400000012ff */
[----:B------:R-:W-:Y:S02]  /*7c70*/  MOV R31, R98 ;  /* 0x00000062001f7202 */ /* 0x000fe40000000f00 */
[----:B------:R-:W-:Y:S02]  /*7c80*/  F2FP.F16.F32.PACK_AB R82, R85, R84 ;  /* 0x000000545552723e */ /* 0x000fe400000000ff */
[----:B------:R-:W-:Y:S02]  /*7c90*/  F2FP.F16.F32.PACK_AB R83, R87, R86 ;  /* 0x000000565753723e */ /* 0x000fe400000000ff */
[----:B------:R-:W-:Y:S02]  /*7ca0*/  F2FP.F16.F32.PACK_AB R89, R91, R90 ;  /* 0x0000005a5b59723e */ /* 0x000fe400000000ff */
[----:B------:R-:W-:Y:S01]  /*7cb0*/  MOV R102, R102 ;  /* 0x0000006600667202 */ /* 0x000fe20000000f00 */
[----:B------:R-:W-:Y:S01]  /*7cc0*/  STSM.16.M88.4 [R31], R80 ;  /* 0x000000501f007844 */ /* 0x000fe20000000200 */
[----:B------:R-:W-:-:S02]  /*7cd0*/  F2FP.F16.F32.PACK_AB R90, R93, R92 ;  /* 0x0000005c5d5a723e */ /* 0x000fc400000000ff */
[----:B------:R-:W-:Y:S02]  /*7ce0*/  F2FP.F16.F32.PACK_AB R91, R46, R42 ;  /* 0x0000002a2e5b723e */ /* 0x000fe400000000ff */
[----:B------:R-:W-:Y:S02]  /*7cf0*/  F2FP.F16.F32.PACK_AB R96, R97, R96 ;  /* 0x000000606160723e */ /* 0x000fe400000000ff */
[----:B------:R-:W-:Y:S01]  /*7d00*/  MOV R30, R106 ;  /* 0x0000006a001e7202 */ /* 0x000fe20000000f00 */
[----:B------:R-:W-:Y:S01]  /*7d10*/  STSM.16.M88.4 [R102], R88 ;  /* 0x0000005866007844 */ /* 0x000fe20000000200 */
[----:B------:R-:W-:Y:S02]  /*7d20*/  F2FP.F16.F32.PACK_AB R97, R54, R50 ;  /* 0x000000323661723e */ /* 0x000fe400000000ff */
[----:B------:R-:W-:Y:S02]  /*7d30*/  F2FP.F16.F32.PACK_AB R98, R101, R100 ;  /* 0x000000646562723e */ /* 0x000fe400000000ff */
[----:B------:R-:W-:-:S02]  /*7d40*/  F2FP.F16.F32.PACK_AB R99, R58, R56 ;  /* 0x000000383a63723e */ /* 0x000fc400000000ff */
[----:B------:R-:W-:Y:S02]  /*7d50*/  F2FP.F16.F32.PACK_AB R104, R105, R104 ;  /* 0x000000686968723e */ /* 0x000fe400000000ff */
[----:B------:R-:W-:Y:S01]  /*7d60*/  MOV R110, R110 ;  /* 0x0000006e006e7202 */ /* 0x000fe20000000f00 */
[----:B------:R-:W-:Y:S01]  /*7d70*/  STSM.16.M88.4 [R30], R96 ;  /* 0x000000601e007844 */ /* 0x000fe20000000200 */
[----:B------:R-:W-:Y:S02]  /*7d80*/  F2FP.F16.F32.PACK_AB R105, R153, R152 ;  /* 0x000000989969723e */ /* 0x000fe400000000ff */
[----:B------:R-:W-:Y:S02]  /*7d90*/  F2FP.F16.F32.PACK_AB R106, R109, R108 ;  /* 0x0000006c6d6a723e */ /* 0x000fe400000000ff */
[----:B------:R-:W-:Y:S02]  /*7da0*/  F2FP.F16.F32.PACK_AB R107, R156, R154 ;  /* 0x0000009a9c6b723e */ /* 0x000fe400000000ff */
[----:B------:R-:W-:-:S02]  /*7db0*/  F2FP.F16.F32.PACK_AB R157, R158, R157 ;  /* 0x0000009d9e9d723e */ /* 0x000fc400000000ff */
[----:B------:R-:W-:Y:S01]  /*7dc0*/  LOP3.LUT R32, R170, R151, RZ, 0x3c, !PT ;  /* 0x00000097aa207212 */ /* 0x000fe200078e3cff */
[----:B------:R-:W-:Y:S01]  /*7dd0*/  STSM.16.M88.4 [R110], R104 ;  /* 0x000000686e007844 */ /* 0x000fe20000000200 */
[----:B------:R-:W-:Y:S02]  /*7de0*/  MOV R114, R114 ;  /* 0x0000007200727202 */ /* 0x000fe40000000f00 */
[----:B------:R-:W-:Y:S02]  /*7df0*/  MOV R3, R122 ;  /* 0x0000007a00037202 */ /* 0x000fe40000000f00 */
[----:B------:R-:W-:Y:S02]  /*7e00*/  F2FP.F16.F32.PACK_AB R156, R113, R112 ;  /* 0x00000070719c723e */ /* 0x000fe400000000ff */
[----:B------:R-:W-:Y:S02]  /*7e10*/  F2FP.F16.F32.PACK_AB R158, R117, R116 ;  /* 0x00000074759e723e */ /* 0x000fe400000000ff */
        /* <DEDUP_REMOVED lines=13> */
[----:B------:R-:W-:Y:S02]  /*7ef0*/  F2FP.F16.F32.PACK_AB R137, R139, R138 ;  /* 0x0000008a8b89723e */ /* 0x000fe400000000ff */
[----:B------:R-:W-:Y:S01]  /*7f00*/  F2FP.F16.F32.PACK_AB R144, R145, R144 ;  /* 0x000000909190723e */ /* 0x000fe200000000ff */
[----:B------:R-:W-:Y:S01]  /*7f10*/  STSM.16.M88.4 [R3], R128 ;  /* 0x0000008003007844 */ /* 0x000fe20000000200 */
[----:B------:R-:W-:-:S02]  /*7f20*/  MOV R28, R28 ;  /* 0x0000001c001c7202 */ /* 0x000fc40000000f00 */
[----:B------:R-:W-:Y:S02]  /*7f30*/  F2FP.F16.F32.PACK_AB R138, R141, R140 ;  /* 0x0000008c8d8a723e */ /* 0x000fe400000000ff */
[----:B------:R-:W-:Y:S02]  /*7f40*/  F2FP.F16.F32.PACK_AB R139, R143, R142 ;  /* 0x0000008e8f8b723e */ /* 0x000fe400000000ff */
[----:B------:R-:W-:Y:S02]  /*7f50*/  F2FP.F16.F32.PACK_AB R145, R147, R146 ;  /* 0x000000929391723e */ /* 0x000fe400000000ff */
[----:B------:R-:W-:Y:S01]  /*7f60*/  MOV R32, R32 ;  /* 0x0000002000207202 */ /* 0x000fe20000000f00 */
[----:B------:R3:W-:Y:S01]  /*7f70*/  STSM.16.M88.4 [R28], R136 ;  /* 0x000000881c007844 */ /* 0x0007e20000000200 */
[----:B------:R-:W-:Y:S02]  /*7f80*/  F2FP.F16.F32.PACK_AB R146, R149, R148 ;  /* 0x000000949592723e */ /* 0x000fe400000000ff */
[----:B------:R-:W-:Y:S01]  /*7f90*/  F2FP.F16.F32.PACK_AB R147, R0, R150 ;  /* 0x000000960093723e */ /* 0x000fe200000000ff */
[----:B------:R-:W-:Y:S01]  /*7fa0*/  UISETP.NE.U32.AND UP1, UPT, UR8, URZ, UPT ;  /* 0x0000003f0800728c */ /* 0x000fe2000bf25070 */
[----:B------:R-:W-:-:S03]  /*7fb0*/  PLOP3.LUT P0, PT, PT, PT, UP0, 0x80, 0x0 ;  /* 0x000000000000781c */ /* 0x000fc60003f0f008 */
[----:B------:R4:W-:Y:S01]  /*7fc0*/  STSM.16.M88.4 [R32], R144 ;  /* 0x0000009020007844 */ /* 0x0009e20000000200 */
[----:B------:R-:W-:Y:S01]  /*7fd0*/  BAR.SYNC.DEFER_BLOCKING 0x1, 0x100 ;  /* 0x0044000000007b1d */ /* 0x000fe20000010000 */
[----:B------:R-:W-:-:S06]  /*7fe0*/  UISETP.NE.AND.EX UP1, UPT, UR9, URZ, UPT, UP1 ;  /* 0x0000003f0900728c */ /* 0x000fcc000bf25310 */
[----:B------:R-:W-:-:S05]  /*7ff0*/  PLOP3.LUT P6, PT, PT, PT, UP1, 0x80, 0x0 ;  /* 0x000000000000781c */ /* 0x000fca0003fcf018 */
[----:B------:R-:W-:-:S04]  /*8000*/  @UP1 ULEA UR8, UP2, UR42, UR8, 0x2 ;  /* 0x000000082a081291 */ /* 0x000fc8000f84103f */
[----:B------:R-:W-:Y:S01]  /*8010*/  @UP1 ULEA.HI.X UR9, UR42, UR9, UR43, 0x2, UP2 ;  /* 0x000000092a091291 */ /* 0x000fe200090f142b */
[----:B------:R-:W-:Y:S01]  /*8020*/  ULDC UR4, c[0x0][0xa88] ;  /* 0x0002a20000047ab9 */ /* 0x000fe20000000800 */
[----:B-1----:R-:W-:Y:S02]  /*8030*/  IMAD.U32 R10, RZ, RZ, UR8 ;  /* 0x00000008ff0a7e24 */ /* 0x002fe4000f8e00ff */
[----:B------:R-:W-:Y:S02]  /*8040*/  IMAD.U32 R0, RZ, RZ, UR4 ;  /* 0x00000004ff007e24 */ /* 0x000fe4000f8e00ff */
[----:B------:R-:W-:Y:S01]  /*8050*/  MOV R11, UR9 ;  /* 0x00000009000b7c02 */ /* 0x000fe20008000f00 */
[----:B------:R-:W4:Y:S01]  /*8060*/  @P0 LDG.E R6, desc[UR50][R4.64] ;  /* 0x0000003204060981 */ /* 0x000f22000c1e1900 */
[----:B------:R-:W-:-:S03]  /*8070*/  IMAD R7, R191, 0x40, R2 ;  /* 0x00000040bf077824 */ /* 0x000fc600078e0202 */
[----:B------:R1:W5:Y:S01]  /*8080*/  @P6 LDG.E R0, desc[UR50][R10.64] ;  /* 0x000000320a006981 */ /* 0x000362000c1e1900 */
[----:B------:R-:W-:-:S03]  /*8090*/  IMAD.WIDE R174, R7, 0x2, R174 ;  /* 0x0000000207ae7825 */ /* 0x000fc600078e02ae */
[C---:B------:R-:W-:Y:S02]  /*80a0*/  IADD3 R9, P2, R174.reuse, 0x1000, RZ ;  /* 0x00001000ae097810 */ /* 0x040fe40007f5e0ff */
[C---:B0-----:R-:W-:Y:S02]  /*80b0*/  IADD3 R13, P1, R174.reuse, 0x2000, RZ ;  /* 0x00002000ae0d7810 */ /* 0x041fe40007f3e0ff */
[----:B------:R-:W-:Y:S02]  /*80c0*/  P2R R7, PR, RZ, 0x4 ;  /* 0x00000004ff077803 */ /* 0x000fe40000000000 */
[C---:B--2---:R-:W-:Y:S02]  /*80d0*/  IADD3 R25, P2, R174.reuse, 0x3000, RZ ;  /* 0x00003000ae197810 */ /* 0x044fe40007f5e0ff */
[C---:B------:R-:W-:Y:S02]  /*80e0*/  IADD3 R29, P3, R174.reuse, 0x4000, RZ ;  /* 0x00004000ae1d7810 */ /* 0x040fe40007f7e0ff */
[----:B------:R-:W-:-:S02]  /*80f0*/  IADD3 R33, P4, R174, 0x5000, RZ ;  /* 0x00005000ae217810 */ /* 0x000fc40007f9e0ff */
[----:B------:R-:W-:Y:S02]  /*8100*/  IADD3 R37, P5, R174, 0x6000, RZ ;  /* 0x00006000ae257810 */ /* 0x000fe40007fbe0ff */
[----:B------:R-:W-:Y:S02]  /*8110*/  LOP3.LUT R8, R9, 0x380, RZ, 0xc0, !PT ;  /* 0x0000038009087812 */ /* 0x000fe400078ec0ff */
[----:B------:R-:W-:Y:S02]  /*8120*/  LOP3.LUT R12, R13, 0x380, RZ, 0xc0, !PT ;  /* 0x000003800d0c7812 */ /* 0x000fe400078ec0ff */
[----:B------:R-:W-:Y:S02]  /*8130*/  LOP3.LUT R24, R25, 0x380, RZ, 0xc0, !PT ;  /* 0x0000038019187812 */ /* 0x000fe400078ec0ff */
[----:B---3--:R-:W-:Y:S02]  /*8140*/  LOP3.LUT R28, R29, 0x380, RZ, 0xc0, !PT ;  /* 0x000003801d1c7812 */ /* 0x008fe400078ec0ff */
[----:B----4-:R-:W-:-:S02]  /*8150*/  LOP3.LUT R32, R33, 0x380, RZ, 0xc0, !PT ;  /* 0x0000038021207812 */ /* 0x010fc400078ec0ff */
[----:B------:R-:W-:Y:S01]  /*8160*/  LOP3.LUT R36, R37, 0x380, RZ, 0xc0, !PT ;  /* 0x0000038025247812 */ /* 0x000fe200078ec0ff */
[----:B------:R-:W-:Y:S01]  /*8170*/  UMOV UR4, URZ ;  /* 0x0000003f00047c82 */ /* 0x000fe20008000000 */
[----:B------:R-:W-:Y:S02]  /*8180*/  SHF.R.U64 R8, R8, 0x3, RZ ;  /* 0x0000000308087819 */ /* 0x000fe400000012ff */
[----:B------:R-:W-:Y:S02]  /*8190*/  SHF.R.U64 R12, R12, 0x3, RZ ;  /* 0x000000030c0c7819 */ /* 0x000fe400000012ff */
[----:B------:R-:W-:Y:S02]  /*81a0*/  SHF.R.U64 R24, R24, 0x3, RZ ;  /* 0x0000000318187819 */ /* 0x000fe400000012ff */
[----:B------:R-:W-:Y:S02]  /*81b0*/  SHF.R.U64 R28, R28, 0x3, RZ ;  /* 0x000000031c1c7819 */ /* 0x000fe400000012ff */
[----:B------:R-:W-:-:S02]  /*81c0*/  SHF.R.U64 R32, R32, 0x3, RZ ;  /* 0x0000000320207819 */ /* 0x000fc400000012ff */
[----:B------:R-:W-:Y:S02]  /*81d0*/  SHF.R.U64 R36, R36, 0x3, RZ ;  /* 0x0000000324247819 */ /* 0x000fe400000012ff */
[----:B------:R-:W-:Y:S02]  /*81e0*/  LOP3.LUT R8, R8, R9, RZ, 0x3c, !PT ;  /* 0x0000000908087212 */ /* 0x000fe400078e3cff */
[----:B------:R-:W-:Y:S02]  /*81f0*/  LOP3.LUT R12, R12, R13, RZ, 0x3c, !PT ;  /* 0x0000000d0c0c7212 */ /* 0x000fe400078e3cff */
[----:B------:R-:W-:Y:S02]  /*8200*/  LOP3.LUT R24, R24, R25, RZ, 0x3c, !PT ;  /* 0x0000001918187212 */ /* 0x000fe400078e3cff */
[----:B------:R-:W-:Y:S02]  /*8210*/  LOP3.LUT R28, R28, R29, RZ, 0x3c, !PT ;  /* 0x0000001d1c1c7212 */ /* 0x000fe400078e3cff */
[----:B------:R-:W-:-:S02]  /*8220*/  LOP3.LUT R32, R32, R33, RZ, 0x3c, !PT ;  /* 0x0000002120207212 */ /* 0x000fc400078e3cff */
[----:B------:R-:W-:Y:S02]  /*8230*/  LOP3.LUT R36, R36, R37, RZ, 0x3c, !PT ;  /* 0x0000002524247212 */ /* 0x000fe400078e3cff */
[----:B------:R-:W-:Y:S01]  /*8240*/  @P0 R2UR UR4, R6 ;  /* 0x00000000060402ca */ /* 0x000fe200000e0000 */
[----:B-1----:R-:W-:-:S14]  /*8250*/  @P6 BRA `(.L_x_3615) ;  /* 0x0000000000106947 */ /* 0x002fdc0003800000 */
[----:B------:R-:W-:Y:S05]  /*8260*/  @!P0 BRA `(.L_x_3615) ;  /* 0x00000000000c8947 */ /* 0x000fea0003800000 */
[----:B------:R-:W2:Y:S04]  /*8270*/  LDG.E R3, desc[UR50][R4.64] ;  /* 0x0000003204037981 */ /* 0x000ea8000c1e1900 */
[----:B-----5:R-:W2:Y:S02]  /*8280*/  LDG.E R0, desc[UR50][R4.64+0x4] ;  /* 0x0000043204007981 */ /* 0x020ea4000c1e1900 */
[----:B--2---:R-:W-:-:S07]  /*8290*/  IMAD.IADD R0, R0, 0x1, -R3 ;  /* 0x0000000100007824 */ /* 0x004fce00078e0a03 */
.L_x_3615:
[----:B------:R-:W0:Y:S01]  /*82a0*/  SHFL.IDX PT, R3, R192, RZ, 0x1f ;  /* 0x00001fffc0037589 */ /* 0x000e2200000e0000 */
[----:B------:R-:W-:Y:S01]  /*82b0*/  ISETP.NE.AND P6, PT, R7, RZ, PT ;  /* 0x000000ff0700720c */ /* 0x000fe20003fc5270 */
[--C-:B------:R-:W-:Y:S01]  /*82c0*/  IMAD.X R13, RZ, RZ, R175.reuse, P1 ;  /* 0x000000ffff0d7224 */ /* 0x100fe200008e06af */
[C---:B------:R-:W-:Y:S01]  /*82d0*/  IADD3 R41, P0, R174.reuse, 0x7000, RZ ;  /* 0x00007000ae297810 */ /* 0x040fe20007f1e0ff */
[--C-:B------:R-:W-:Y:S01]  /*82e0*/  IMAD.X R25, RZ, RZ, R175.reuse, P2 ;  /* 0x000000ffff197224 */ /* 0x100fe200010e06af */
[C---:B------:R-:W-:Y:S01]  /*82f0*/  IADD3 R49, P1, R174.reuse, 0x9000, RZ ;  /* 0x00009000ae317810 */ /* 0x040fe20007f3e0ff */
[--C-:B------:R-:W-:Y:S01]  /*8300*/  IMAD.X R9, RZ, RZ, R175.reuse, P6 ;  /* 0x000000ffff097224 */ /* 0x100fe200030e06af */
[----:B------:R-:W-:Y:S01]  /*8310*/  IADD3 R45, P6, R174, 0x8000, RZ ;  /* 0x00008000ae2d7810 */ /* 0x000fe20007fde0ff */
[--C-:B------:R-:W-:Y:S01]  /*8320*/  IMAD.X R29, RZ, RZ, R175.reuse, P3 ;  /* 0x000000ffff1d7224 */ /* 0x100fe200018e06af */
[----:B------:R-:W-:Y:S01]  /*8330*/  LOP3.LUT R40, R41, 0x380, RZ, 0xc0, !PT ;  /* 0x0000038029287812 */ /* 0x000fe200078ec0ff */
[----:B------:R-:W-:Y:S01]  /*8340*/  IMAD.X R33, RZ, RZ, R175, P4 ;  /* 0x000000ffff217224 */ /* 0x000fe200020e06af */
[----:B------:R-:W-:Y:S01]  /*8350*/  LOP3.LUT R44, R45, 0x380, RZ, 0xc0, !PT ;  /* 0x000003802d2c7812 */ /* 0x000fe200078ec0ff */
[----:B------:R-:W-:Y:S01]  /*8360*/  USHF.R.S32.HI UR14, URZ, 0x1f, UR4 ;  /* 0x0000001f3f0e7899 */ /* 0x000fe20008011404 */
[----:B------:R-:W-:Y:S01]  /*8370*/  LOP3.LUT R48, R49, 0x380, RZ, 0xc0, !PT ;  /* 0x0000038031307812 */ /* 0x000fe200078ec0ff */
[----:B------:R-:W-:Y:S01]  /*8380*/  USHF.R.S32.HI UR15, URZ, 0x1f, UR45 ;  /* 0x0000001f3f0f7899 */ /* 0x000fe2000801142d */
[----:B------:R-:W-:Y:S01]  /*8390*/  SHF.R.U64 R44, R44, 0x3, RZ ;  /* 0x000000032c2c7819 */ /* 0x000fe200000012ff */
[----:B------:R-:W-:Y:S01]  /*83a0*/  USEL UR42, UR42, URZ, !UP0 ;  /* 0x0000003f2a2a7287 */ /* 0x000fe2000c000000 */
[----:B------:R-:W-:Y:S01]  /*83b0*/  SHF.R.U64 R40, R40, 0x3, RZ ;  /* 0x0000000328287819 */ /* 0x000fe200000012ff */
[----:B------:R-:W-:Y:S01]  /*83c0*/  USEL UR43, UR43, URZ, !UP0 ;  /* 0x0000003f2b2b7287 */ /* 0x000fe2000c000000 */
[----:B------:R-:W-:-:S02]  /*83d0*/  SHF.R.U64 R48, R48, 0x3, RZ ;  /* 0x0000000330307819 */ /* 0x000fc400000012ff */
[----:B------:R-:W-:Y:S01]  /*83e0*/  LOP3.LUT R44, R44, R45, RZ, 0x3c, !PT ;  /* 0x0000002d2c2c7212 */ /* 0x000fe200078e3cff */
[--C-:B------:R-:W-:Y:S01]  /*83f0*/  IMAD.X R45, RZ, RZ, R175.reuse, P6 ;  /* 0x000000ffff2d7224 */ /* 0x100fe200030e06af */
[----:B------:R-:W-:Y:S01]  /*8400*/  LOP3.LUT R40, R40, R41, RZ, 0x3c, !PT ;  /* 0x0000002928287212 */ /* 0x000fe200078e3cff */
[--C-:B------:R-:W-:Y:S01]  /*8410*/  IMAD.X R41, RZ, RZ, R175.reuse, P0 ;  /* 0x000000ffff297224 */ /* 0x100fe200000e06af */
[----:B0-----:R-:W-:Y:S02]  /*8420*/  ISETP.NE.AND P6, PT, R3, RZ, PT ;  /* 0x000000ff0300720c */ /* 0x001fe40003fc5270 */
[----:B------:R-:W-:Y:S01]  /*8430*/  LOP3.LUT R48, R48, R49, RZ, 0x3c, !PT ;  /* 0x0000003130307212 */ /* 0x000fe200078e3cff */
[----:B------:R-:W-:Y:S01]  /*8440*/  IMAD.X R49, RZ, RZ, R175, P1 ;  /* 0x000000ffff317224 */ /* 0x000fe200008e06af */
[----:B------:R-:W-:Y:S02]  /*8450*/  IADD3.X R37, RZ, R175, RZ, P5, !PT ;  /* 0x000000afff257210 */ /* 0x000fe40002ffe4ff */
[----:B------:R-:W-:-:S02]  /*8460*/  IADD3 R57, P2, R174, 0xa000, RZ ;  /* 0x0000a000ae397810 */ /* 0x000fc40007f5e0ff */
[C---:B------:R-:W-:Y:S02]  /*8470*/  IADD3 R53, P3, R174.reuse, 0xb000, RZ ;  /* 0x0000b000ae357810 */ /* 0x040fe40007f7e0ff */
[C---:B------:R-:W-:Y:S02]  /*8480*/  IADD3 R65, P4, R174.reuse, 0xc000, RZ ;  /* 0x0000c000ae417810 */ /* 0x040fe40007f9e0ff */
[C---:B------:R-:W-:Y:S02]  /*8490*/  IADD3 R61, P5, R174.reuse, 0xd000, RZ ;  /* 0x0000d000ae3d7810 */ /* 0x040fe40007fbe0ff */
[C---:B------:R-:W-:Y:S02]  /*84a0*/  IADD3 R73, P0, R174.reuse, 0xe000, RZ ;  /* 0x0000e000ae497810 */ /* 0x040fe40007f1e0ff */
[----:B------:R-:W-:Y:S02]  /*84b0*/  IADD3 R4, P1, R174, 0xf000, RZ ;  /* 0x0000f000ae047810 */ /* 0x000fe40007f3e0ff */
[----:B------:R-:W-:-:S02]  /*84c0*/  LOP3.LUT R56, R57, 0x380, RZ, 0xc0, !PT ;  /* 0x0000038039387812 */ /* 0x000fc400078ec0ff */
[----:B------:R-:W-:Y:S01]  /*84d0*/  LOP3.LUT R52, R53, 0x380, RZ, 0xc0, !PT ;  /* 0x0000038035347812 */ /* 0x000fe200078ec0ff */
[----:B------:R-:W-:Y:S01]  /*84e0*/  IMAD.X R69, RZ, RZ, R175, P1 ;  /* 0x000000ffff457224 */ /* 0x000fe200008e06af */
[----:B------:R-:W-:Y:S02]  /*84f0*/  LOP3.LUT R64, R65, 0x380, RZ, 0xc0, !PT ;  /* 0x0000038041407812 */ /* 0x000fe400078ec0ff */
[----:B------:R-:W-:Y:S02]  /*8500*/  LOP3.LUT R60, R61, 0x380, RZ, 0xc0, !PT ;  /* 0x000003803d3c7812 */ /* 0x000fe400078ec0ff */
[----:B------:R-:W-:Y:S02]  /*8510*/  LOP3.LUT R72, R73, 0x380, RZ, 0xc0, !PT ;  /* 0x0000038049487812 */ /* 0x000fe400078ec0ff */
[----:B------:R-:W-:Y:S02]  /*8520*/  LOP3.LUT R5, R174, 0x380, RZ, 0xc0, !PT ;  /* 0x00000380ae057812 */ /* 0x000fe400078ec0ff */
[----:B------:R-:W-:-:S02]  /*8530*/  LOP3.LUT R3, R4, 0x380, RZ, 0xc0, !PT ;  /* 0x0000038004037812 */ /* 0x000fc400078ec0ff */
[----:B------:R-:W-:Y:S02]  /*8540*/  SHF.R.U64 R56, R56, 0x3, RZ ;  /* 0x0000000338387819 */ /* 0x000fe400000012ff */
[----:B------:R-:W-:Y:S02]  /*8550*/  SHF.R.U64 R52, R52, 0x3, RZ ;  /* 0x0000000334347819 */ /* 0x000fe400000012ff */
[----:B------:R-:W-:Y:S02]  /*8560*/  SHF.R.U64 R64, R64, 0x3, RZ ;  /* 0x0000000340407819 */ /* 0x000fe400000012ff */
[----:B------:R-:W-:Y:S02]  /*8570*/  SHF.R.U64 R60, R60, 0x3, RZ ;  /* 0x000000033c3c7819 */ /* 0x000fe400000012ff */
[----:B------:R-:W-:Y:S02]  /*8580*/  SHF.R.U64 R72, R72, 0x3, RZ ;  /* 0x0000000348487819 */ /* 0x000fe400000012ff */
[----:B------:R-:W-:-:S02]  /*8590*/  SHF.R.U64 R5, R5, 0x3, RZ ;  /* 0x0000000305057819 */ /* 0x000fc400000012ff */
[----:B------:R-:W-:Y:S02]  /*85a0*/  SHF.R.U64 R3, R3, 0x3, RZ ;  /* 0x0000000303037819 */ /* 0x000fe400000012ff */
[----:B------:R-:W-:Y:S01]  /*85b0*/  LOP3.LUT R56, R56, R57, RZ, 0x3c, !PT ;  /* 0x0000003938387212 */ /* 0x000fe200078e3cff */
[--C-:B------:R-:W-:Y:S01]  /*85c0*/  IMAD.X R57, RZ, RZ, R175.reuse, P2 ;  /* 0x000000ffff397224 */ /* 0x100fe200010e06af */
[----:B------:R-:W-:Y:S01]  /*85d0*/  LOP3.LUT R52, R52, R53, RZ, 0x3c, !PT ;  /* 0x0000003534347212 */ /* 0x000fe200078e3cff */
[--C-:B------:R-:W-:Y:S01]  /*85e0*/  IMAD.X R53, RZ, RZ, R175.reuse, P3 ;  /* 0x000000ffff357224 */ /* 0x100fe200018e06af */
[----:B------:R-:W-:Y:S01]  /*85f0*/  LOP3.LUT R64, R64, R65, RZ, 0x3c, !PT ;  /* 0x0000004140407212 */ /* 0x000fe200078e3cff */
[--C-:B------:R-:W-:Y:S01]  /*8600*/  IMAD.X R65, RZ, RZ, R175.reuse, P4 ;  /* 0x000000ffff417224 */ /* 0x100fe200020e06af */
[----:B------:R-:W-:Y:S02]  /*8610*/  LOP3.LUT R60, R60, R61, RZ, 0x3c, !PT ;  /* 0x0000003d3c3c7212 */ /* 0x000fe400078e3cff */
[----:B------:R-:W-:Y:S01]  /*8620*/  LOP3.LUT R72, R72, R73, RZ, 0x3c, !PT ;  /* 0x0000004948487212 */ /* 0x000fe200078e3cff */
[----:B------:R-:W-:Y:S01]  /*8630*/  IMAD.X R73, RZ, RZ, R175, P0 ;  /* 0x000000ffff497224 */ /* 0x000fe200000e06af */
[----:B------:R-:W-:-:S02]  /*8640*/  IADD3.X R61, RZ, R175, RZ, P5, !PT ;  /* 0x000000afff3d7210 */ /* 0x000fc40002ffe4ff */
[----:B------:R-:W-:Y:S02]  /*8650*/  LOP3.LUT R174, R5, R174, RZ, 0x3c, !PT ;  /* 0x000000ae05ae7212 */ /* 0x000fe400078e3cff */
[----:B------:R-:W-:Y:S01]  /*8660*/  LOP3.LUT R68, R3, R4, RZ, 0x3c, !PT ;  /* 0x0000000403447212 */ /* 0x000fe200078e3cff */
[----:B------:R-:W-:Y:S06]  /*8670*/  @P6 BRA `(.L_x_3616) ;  /* 0x0000000000c46947 */ /* 0x000fec0003800000 */
[----:B------:R-:W0:Y:S01]  /*8680*/  LDC R11, c[0x0][0xbe8] ;  /* 0x0002fa00ff0b7b82 */ /* 0x000e220000000800 */
[----:B------:R-:W-:Y:S01]  /*8690*/  IMAD.U32 R10, RZ, RZ, UR44 ;  /* 0x0000002cff0a7e24 */ /* 0x000fe2000f8e00ff */
[----:B------:R-:W-:Y:S01]  /*86a0*/  ULDC.64 UR12, c[0x0][0xb90] ;  /* 0x0002e400000c7ab9 */ /* 0x000fe20000000a00 */
[----:B------:R-:W-:Y:S01]  /*86b0*/  UMOV UR8, UR4 ;  /* 0x0000000400087c82 */ /* 0x000fe20008000000 */
[----:B------:R-:W-:Y:S01]  /*86c0*/  UIMAD UR10, UR15, UR12, URZ ;  /* 0x0000000c0f0a72a4 */ /* 0x000fe2000f8e023f */
[----:B------:R-:W-:Y:S01]  /*86d0*/  IMAD R10, R10, 0x40, R195 ;  /* 0x000000400a0a7824 */ /* 0x000fe200078e02c3 */
[----:B------:R-:W-:Y:S01]  /*86e0*/  UMOV UR9, UR14 ;  /* 0x0000000e00097c82 */ /* 0x000fe20008000000 */
[----:B------:R-:W-:Y:S01]  /*86f0*/  IMAD.U32 R15, RZ, RZ, UR44 ;  /* 0x0000002cff0f7e24 */ /* 0x000fe2000f8e00ff */
[----:B------:R-:W-:Y:S01]  /*8700*/  UIMAD.WIDE.U32 UR8, UR45, UR12, UR8 ;  /* 0x0000000c2d0872a5 */ /* 0x000fe2000f8e0008 */
[----:B------:R-:W-:Y:S01]  /*8710*/  IMAD.MOV.U32 R4, RZ, RZ, R10 ;  /* 0x000000ffff047224 */ /* 0x000fe200078e000a */
[----:B------:R-:W-:Y:S01]  /*8720*/  UIMAD UR10, UR45, UR13, UR10 ;  /* 0x0000000d2d0a72a4 */ /* 0x000fe2000f8e020a */
[----:B------:R-:W-:-:S02]  /*8730*/  IMAD.MOV R30, RZ, RZ, -R18 ;  /* 0x000000ffff1e7224 */ /* 0x000fc400078e0a12 */
[----:B------:R-:W-:Y:S01]  /*8740*/  ULDC.64 UR12, c[0x0][0xb98] ;  /* 0x0002e600000c7ab9 */ /* 0x000fe20000000a00 */
[----:B------:R-:W-:Y:S01]  /*8750*/  UIADD3 UR9, UR9, UR10, URZ ;  /* 0x0000000a09097290 */ /* 0x000fe2000fffe03f */
[----:B------:R-:W-:Y:S01]  /*8760*/  IMAD R15, R15, 0x40, R16 ;  /* 0x000000400f0f7824 */ /* 0x000fe200078e0210 */
[----:B------:R-:W-:Y:S02]  /*8770*/  UIMAD UR11, UR43, UR12, URZ ;  /* 0x0000000c2b0b72a4 */ /* 0x000fe4000f8e023f */
[----:B------:R-:W-:Y:S02]  /*8780*/  UIMAD.WIDE.U32 UR8, UR42, UR12, UR8 ;  /* 0x0000000c2a0872a5 */ /* 0x000fe4000f8e0008 */
[----:B------:R-:W-:Y:S01]  /*8790*/  UIMAD UR11, UR42, UR13, UR11 ;  /* 0x0000000d2a0b72a4 */ /* 0x000fe2000f8e020b */
[----:B0-----:R-:W-:Y:S01]  /*87a0*/  ISETP.NE.AND P0, PT, R11, 0x1, PT ;  /* 0x000000010b00780c */ /* 0x001fe20003f05270 */
[----:B-----5:R-:W-:-:S12]  /*87b0*/  IMAD R26, R0, R11, RZ ;  /* 0x0000000b001a7224 */ /* 0x020fd800078e02ff */
[----:B------:R-:W0:Y:S08]  /*87c0*/  @P0 LDC R3, c[0x0][0xbec] ;  /* 0x0002fb00ff030b82 */ /* 0x000e300000000800 */
[----:B------:R-:W1:Y:S01]  /*87d0*/  @P0 LDC R6, c[0x0][0xbf0] ;  /* 0x0002fc00ff060b82 */ /* 0x000e620000000800 */
[----:B0-----:R-:W-:-:S05]  /*87e0*/  @P0 IMAD.HI.U32 R3, R10, R3, RZ ;  /* 0x000000030a030227 */ /* 0x001fca00078e00ff */
[----:B-1----:R-:W-:-:S04]  /*87f0*/  @P0 SHF.R.U32.HI R4, RZ, R6, R3 ;  /* 0x00000006ff040219 */ /* 0x002fc80000011603 */
[--C-:B------:R-:W-:Y:S01]  /*8800*/  SHF.R.S32.HI R5, RZ, 0x1f, R4.reuse ;  /* 0x0000001fff057819 */ /* 0x100fe20000011404 */
[----:B------:R-:W-:Y:S01]  /*8810*/  IMAD.MOV R6, RZ, RZ, -R4 ;  /* 0x000000ffff067224 */ /* 0x000fe200078e0a04 */
[----:B------:R-:W-:-:S03]  /*8820*/  IADD3 R4, P0, R4, UR8, RZ ;  /* 0x0000000804047c10 */ /* 0x000fc6000ff1e0ff */
[----:B------:R-:W-:Y:S01]  /*8830*/  IMAD R3, R11, R6, R10 ;  /* 0x000000060b037224 */ /* 0x000fe200078e020a */
[----:B------:R-:W-:-:S04]  /*8840*/  MOV R10, UR11 ;  /* 0x0000000b000a7c02 */ /* 0x000fc80008000f00 */
[----:B------:R-:W-:Y:S02]  /*8850*/  SHF.R.S32.HI R6, RZ, 0x1f, R3 ;  /* 0x0000001fff067819 */ /* 0x000fe40000011403 */
[----:B------:R-:W-:Y:S01]  /*8860*/  IADD3.X R5, R5, UR9, R10, P0, !PT ;  /* 0x0000000905057c10 */ /* 0x000fe200087fe40a */
[----:B------:R-:W-:Y:S02]  /*8870*/  ULDC.64 UR8, c[0x0][0xb88] ;  /* 0x0002e20000087ab9 */ /* 0x000fe40000000a00 */
[----:B------:R-:W-:Y:S02]  /*8880*/  IMAD R6, R6, UR8, RZ ;  /* 0x0000000806067c24 */ /* 0x000fe4000f8e02ff */
[----:B------:R-:W-:-:S04]  /*8890*/  IMAD.WIDE.U32 R4, R3, UR8, R4 ;  /* 0x0000000803047c25 */ /* 0x000fc8000f8e0004 */
[----:B------:R-:W-:Y:S01]  /*88a0*/  IMAD R3, R3, UR9, R6 ;  /* 0x0000000903037c24 */ /* 0x000fe2000f8e0206 */
[----:B------:R-:W-:Y:S02]  /*88b0*/  ULDC.64 UR8, c[0x0][0xb50] ;  /* 0x0002d40000087ab9 */ /* 0x000fe40000000a00 */
[----:B------:R-:W-:Y:S01]  /*88c0*/  LEA R10, P0, R4, UR8, 0x2 ;  /* 0x00000008040a7c11 */ /* 0x000fe2000f8010ff */
[----:B------:R-:W-:-:S04]  /*88d0*/  IMAD.IADD R3, R5, 0x1, R3 ;  /* 0x0000000105037824 */ /* 0x000fc800078e0203 */
[----:B------:R-:W-:Y:S01]  /*88e0*/  SHFL.IDX PT, R6, R10, 0x1, 0x1c1f ;  /* 0x003c1f000a067f89 */ /* 0x000fe200000e0000 */
[----:B------:R-:W-:Y:S01]  /*88f0*/  LEA.HI.X R14, R4, UR9, R3, 0x2, P0 ;  /* 0x00000009040e7c11 */ /* 0x000fe200080f1403 */
[----:B------:R-:W-:Y:S01]  /*8900*/  VIADD R3, R15, 0x8 ;  /* 0x000000080f037836 */ /* 0x000fe20000000000 */
        /* <DEDUP_REMOVED lines=8> */
.L_x_3616:
[----:B------:R-:W1:Y:S01]  /*8990*/  LDC R81, c[0x0][0xbe8] ;  /* 0x0002fa00ff517b82 */ /* 0x000e620000000800 */
[----:B------:R-:W-:Y:S01]  /*89a0*/  ULDC UR16, c[0x0][0xac8] ;  /* 0x0002b20000107ab9 */ /* 0x000fe20000000800 */
[----:B------:R-:W-:Y:S01]  /*89b0*/  ULDC.64 UR12, c[0x0][0xaa0] ;  /* 0x0002a800000c7ab9 */ /* 0x000fe20000000a00 */
[----:B------:R-:W-:Y:S01]  /*89c0*/  ISETP.GE.AND P0, PT, R189, UR16, PT ;  /* 0x00000010bd007c0c */ /* 0x000fe2000bf06270 */
[----:B0-----:R0:W5:Y:S01]  /*89d0*/  LD.E.128 R4, desc[UR50][R174.64] ;  /* 0x00000032ae047980 */ /* 0x001162000c101d00 */
[----:B------:R-:W-:Y:S02]  /*89e0*/  ISETP.GE.AND P1, PT, R2, UR16, PT ;  /* 0x0000001002007c0c */ /* 0x000fe4000bf26270 */
[----:B------:R-:W-:Y:S01]  /*89f0*/  SEL R20, RZ, 0xffffffff, P0 ;  /* 0xffffffffff147807 */ /* 0x000fe20000000000 */
[----:B------:R-:W5:Y:S04]  /*8a00*/  LD.E.128 R8, desc[UR50][R8.64] ;  /* 0x0000003208087980 */ /* 0x000f68000c101d00 */
[----:B------:R-:W5:Y:S04]  /*8a10*/  LD.E.128 R12, desc[UR50][R12.64] ;  /* 0x000000320c0c7980 */ /* 0x000f68000c101d00 */
[----:B------:R-:W5:Y:S04]  /*8a20*/  LD.E.128 R24, desc[UR50][R24.64] ;  /* 0x0000003218187980 */ /* 0x000f68000c101d00 */
[----:B------:R-:W5:Y:S01]  /*8a30*/  LD.E.128 R28, desc[UR50][R28.64] ;  /* 0x000000321c1c7980 */ /* 0x000f62000c101d00 */
[----:B-1----:R-:W-:-:S03]  /*8a40*/  ISETP.NE.AND P2, PT, R81, 0x1, PT ;  /* 0x000000015100780c */ /* 0x002fc60003f45270 */
[----:B------:R-:W5:Y:S01]  /*8a50*/  LD.E.128 R32, desc[UR50][R32.64] ;  /* 0x0000003220207980 */ /* 0x000f62000c101d00 */
[----:B------:R-:W-:Y:S01]  /*8a60*/  ISETP.GE.AND P0, PT, R188, UR16, PT ;  /* 0x00000010bc007c0c */ /* 0x000fe2000bf06270 */
[----:B------:R-:W-:Y:S01]  /*8a70*/  IMAD.SHL.U32 R76, R20, 0x2, RZ ;  /* 0x00000002144c7824 */ /* 0x000fe200078e00ff */
[----:B------:R-:W-:Y:S01]  /*8a80*/  SEL R3, RZ, 0x1, P1 ;  /* 0x00000001ff037807 */ /* 0x000fe20000800000 */
[----:B------:R-:W5:Y:S01]  /*8a90*/  LD.E.128 R36, desc[UR50][R36.64] ;  /* 0x0000003224247980 */ /* 0x000f62000c101d00 */
[----:B------:R-:W-:-:S03]  /*8aa0*/  SEL R20, RZ, 0xffffffff, P0 ;  /* 0xffffffffff147807 */ /* 0x000fc60000000000 */
[----:B------:R-:W5:Y:S02]  /*8ab0*/  LD.E.128 R40, desc[UR50][R40.64] ;  /* 0x0000003228287980 */ /* 0x000f64000c101d00 */
[----:B------:R-:W1:Y:S01]  /*8ac0*/  @P2 LDC R77, c[0x0][0xbec] ;  /* 0x0002fb00ff4d2b82 */ /* 0x000e620000000800 */
[----:B------:R-:W-:Y:S01]  /*8ad0*/  ISETP.GE.AND P0, PT, R187, UR16, PT ;  /* 0x00000010bb007c0c */ /* 0x000fe2000bf06270 */
[----:B------:R-:W-:Y:S01]  /*8ae0*/  UIMAD UR10, UR14, UR12, URZ ;  /* 0x0000000c0e0a72a4 */ /* 0x000fe2000f8e023f */
[----:B------:R-:W5:Y:S04]  /*8af0*/  LD.E.128 R44, desc[UR50][R44.64] ;  /* 0x000000322c2c7980 */ /* 0x000f68000c101d00 */
[----:B------:R-:W5:Y:S01]  /*8b00*/  LD.E.128 R48, desc[UR50][R48.64] ;  /* 0x0000003230307980 */ /* 0x000f62000c101d00 */
[----:B------:R-:W2:Y:S01]  /*8b10*/  @P2 LDC R79, c[0x0][0xbf0] ;  /* 0x0002fc00ff4f2b82 */ /* 0x000ea20000000800 */
[----:B------:R-:W-:-:S02]  /*8b20*/  LOP3.LUT R3, R76, 0x2, R3, 0xe2, !PT ;  /* 0x000000024c037812 */ /* 0x000fc400078ee203 */
[----:B------:R-:W-:Y:S01]  /*8b30*/  SHF.L.U32 R20, R20, 0x2, RZ ;  /* 0x0000000214147819 */ /* 0x000fe200000006ff */
[----:B------:R-:W5:Y:S01]  /*8b40*/  LD.E.128 R56, desc[UR50][R56.64] ;  /* 0x0000003238387980 */ /* 0x000f62000c101d00 */
[----:B------:R-:W-:Y:S01]  /*8b50*/  SEL R21, RZ, 0xffffffff, P0 ;  /* 0xffffffffff157807 */ /* 0x000fe20000000000 */
[----:B------:R-:W-:Y:S01]  /*8b60*/  UIMAD.WIDE.U32 UR8, UR4, UR12, URZ ;  /* 0x0000000c040872a5 */ /* 0x000fe2000f8e003f */
[----:B------:R-:W-:Y:S01]  /*8b70*/  LOP3.LUT R20, R20, 0x4, R3, 0xe2, !PT ;  /* 0x0000000414147812 */ /* 0x000fe200078ee203 */
[----:B------:R-:W-:Y:S01]  /*8b80*/  UIMAD UR10, UR4, UR13, UR10 ;  /* 0x0000000d040a72a4 */ /* 0x000fe2000f8e020a */
[----:B------:R-:W-:Y:S01]  /*8b90*/  IMAD R3, R190, 0x20, R191 ;  /* 0x00000020be037824 */ /* 0x000fe200078e02bf */
[----:B------:R-:W5:Y:S01]  /*8ba0*/  LD.E.128 R52, desc[UR50][R52.64] ;  /* 0x0000003234347980 */ /* 0x000f62000c101d00 */
[----:B------:R-:W-:Y:S01]  /*8bb0*/  IMAD.U32 R82, RZ, RZ, UR44 ;  /* 0x0000002cff527e24 */ /* 0x000fe2000f8e00ff */
[----:B------:R-:W-:Y:S01]  /*8bc0*/  ULDC.64 UR12, c[0x0][0xae8] ;  /* 0x0002ba00000c7ab9 */ /* 0x000fe20000000a00 */
[----:B------:R-:W-:Y:S01]  /*8bd0*/  IMAD.SHL.U32 R21, R21, 0x8, RZ ;  /* 0x0000000815157824 */ /* 0x000fe200078e00ff */
[----:B------:R-:W-:Y:S01]  /*8be0*/  ISETP.GE.AND P0, PT, R186, UR16, PT ;  /* 0x00000010ba007c0c */ /* 0x000fe2000bf06270 */
[----:B------:R-:W-:Y:S01]  /*8bf0*/  UIADD3 UR9, UR9, UR10, URZ ;  /* 0x0000000a09097290 */ /* 0x000fe2000fffe03f */
[----:B------:R-:W-:Y:S01]  /*8c00*/  IMAD R82, R82, 0x40, R3 ;  /* 0x0000004052527824 */ /* 0x000fe200078e0203 */
[----:B------:R-:W-:Y:S01]  /*8c10*/  UIMAD UR4, UR15, UR12, URZ ;  /* 0x0000000c0f0472a4 */ /* 0x000fe2000f8e023f */
[----:B------:R-:W-:Y:S01]  /*8c20*/  SEL R3, RZ, 0xffffffff, P0 ;  /* 0xffffffffff037807 */ /* 0x000fe20000000000 */
[----:B------:R-:W-:Y:S01]  /*8c30*/  UIMAD.WIDE.U32 UR8, UR45, UR12, UR8 ;  /* 0x0000000c2d0872a5 */ /* 0x000fe2000f8e0008 */
[----:B------:R-:W-:Y:S01]  /*8c40*/  LOP3.LUT R21, R21, 0x8, R20, 0xe2, !PT ;  /* 0x0000000815157812 */ /* 0x000fe200078ee214 */
[----:B------:R-:W-:Y:S01]  /*8c50*/  UIMAD UR4, UR45, UR13, UR4 ;  /* 0x0000000d2d0472a4 */ /* 0x000fe2000f8e0204 */
[----:B-1----:R-:W-:Y:S01]  /*8c60*/  @P2 IMAD.HI.U32 R20, R82, R77, RZ ;  /* 0x0000004d52142227 */ /* 0x002fe200078e00ff */
[----:B------:R-:W-:Y:S01]  /*8c70*/  ULDC.64 UR10, c[0x0][0xaf0] ;  /* 0x0002bc00000a7ab9 */ /* 0x000fe20000000a00 */
[----:B------:R-:W5:Y:S01]  /*8c80*/  LD.E.128 R64, desc[UR50][R64.64] ;  /* 0x0000003240407980 */ /* 0x000f62000c101d00 */
[----:B------:R-:W-:Y:S01]  /*8c90*/  UIMAD UR43, UR43, UR10, URZ ;  /* 0x0000000a2b2b72a4 */ /* 0x000fe2000f8e023f */
[----:B------:R-:W-:Y:S01]  /*8ca0*/  IMAD.SHL.U32 R76, R3, 0x10, RZ ;  /* 0x00000010034c7824 */ /* 0x000fe200078e00ff */
[----:B------:R-:W-:Y:S01]  /*8cb0*/  UIADD3 UR9, UR9, UR4, URZ ;  /* 0x0000000409097290 */ /* 0x000fe2000fffe03f */
[----:B------:R-:W-:Y:S01]  /*8cc0*/  IMAD.MOV.U32 R3, RZ, RZ, R82 ;  /* 0x000000ffff037224 */ /* 0x000fe200078e0052 */
[----:B--2---:R-:W-:Y:S01]  /*8cd0*/  @P2 SHF.R.U32.HI R3, RZ, R79, R20 ;  /* 0x0000004fff032219 */ /* 0x004fe20000011614 */
[----:B------:R-:W-:Y:S01]  /*8ce0*/  UIMAD UR4, UR42, UR11, UR43 ;  /* 0x0000000b2a0472a4 */ /* 0x000fe2000f8e022b */
[----:B------:R-:W5:Y:S01]  /*8cf0*/  LD.E.128 R60, desc[UR50][R60.64] ;  /* 0x000000323c3c7980 */ /* 0x000f62000c101d00 */
[----:B------:R-:W-:Y:S01]  /*8d00*/  UIMAD.WIDE.U32 UR42, UR42, UR10, UR8 ;  /* 0x0000000a2a2a72a5 */ /* 0x000fe2000f8e0008 */
[--C-:B------:R-:W-:Y:S01]  /*8d10*/  SHF.R.S32.HI R77, RZ, 0x1f, R3.reuse ;  /* 0x0000001fff4d7819 */ /* 0x100fe20000011403 */
[----:B------:R-:W-:Y:S01]  /*8d20*/  IMAD.MOV R79, RZ, RZ, -R3 ;  /* 0x000000ffff4f7224 */ /* 0x000fe200078e0a03 */
[----:B------:R-:W-:Y:S01]  /*8d30*/  ISETP.GE.AND P0, PT, R185, UR16, PT ;  /* 0x00000010b9007c0c */ /* 0x000fe2000bf06270 */
[----:B------:R-:W-:Y:S01]  /*8d40*/  UIADD3 UR4, UR43, UR4, URZ ;  /* 0x000000042b047290 */ /* 0x000fe2000fffe03f */
[----:B------:R-:W5:Y:S01]  /*8d50*/  LD.E.128 R72, desc[UR50][R72.64] ;  /* 0x0000003248487980 */ /* 0x000f62000c101d00 */
[----:B------:R-:W-:Y:S01]  /*8d60*/  ULDC.64 UR8, c[0x0][0xae0] ;  /* 0x0002b80000087ab9 */ /* 0x000fe20000000a00 */
[----:B------:R-:W-:Y:S01]  /*8d70*/  SEL R78, RZ, 0xffffffff, P0 ;  /* 0xffffffffff4e7807 */ /* 0x000fe20000000000 */
[----:B------:R-:W-:Y:S01]  /*8d80*/  IMAD R80, R77, UR8, RZ ;  /* 0x000000084d507c24 */ /* 0x000fe2000f8e02ff */
[----:B------:R-:W-:Y:S01]  /*8d90*/  LOP3.LUT R76, R76, 0x10, R21, 0xe2, !PT ;  /* 0x000000104c4c7812 */ /* 0x000fe200078ee215 */
[----:B------:R-:W-:Y:S01]  /*8da0*/  IMAD R77, R81, R79, R82 ;  /* 0x0000004f514d7224 */ /* 0x000fe200078e0252 */
[----:B------:R-:W-:Y:S01]  /*8db0*/  MOV R20, UR42 ;  /* 0x0000002a00147c02 */ /* 0x000fe20008000f00 */
[----:B------:R-:W-:Y:S01]  /*8dc0*/  IMAD.U32 R21, RZ, RZ, UR43 ;  /* 0x0000002bff157e24 */ /* 0x000fe2000f8e00ff */
[----:B------:R-:W5:Y:S01]  /*8dd0*/  LD.E.128 R68, desc[UR50][R68.64] ;  /* 0x0000003244447980 */ /* 0x000f62000c101d00 */
[----:B------:R-:W-:Y:S01]  /*8de0*/  IMAD.U32 R21, RZ, RZ, UR4 ;  /* 0x00000004ff157e24 */ /* 0x000fe2000f8e00ff */
[----:B------:R-:W-:Y:S01]  /*8df0*/  ISETP.GE.AND P0, PT, R194, UR16, PT ;  /* 0x00000010c2007c0c */ /* 0x000fe2000bf06270 */
[----:B------:R-:W-:Y:S01]  /*8e00*/  IMAD.SHL.U32 R83, R78, 0x20, RZ ;  /* 0x000000204e537824 */ /* 0x000fe200078e00ff */
[----:B------:R-:W-:Y:S01]  /*8e10*/  @!PT LDS RZ, [RZ] ;  /* 0x00000000fffff984 */ /* 0x000fe20000000800 */
[----:B------:R-:W-:Y:S01]  /*8e20*/  @!PT LDS RZ, [RZ] ;  /* 0x00000000fffff984 */ /* 0x000fe20000000800 */
[----:B------:R-:W-:Y:S01]  /*8e30*/  @!PT LDS RZ, [RZ] ;  /* 0x00000000fffff984 */ /* 0x000fe20000000800 */
[----:B------:R-:W-:Y:S01]  /*8e40*/  @!PT LDS RZ, [RZ] ;  /* 0x00000000fffff984 */ /* 0x000fe20000000800 */
[----:B------:R1:W-:Y:S06]  /*8e50*/  MEMBAR.ALL.CTA ;  /* 0x0000000000007992 */ /* 0x0003ec0000008000 */
[----:B-1----:R-:W1:Y:S01]  /*8e60*/  FENCE.VIEW.ASYNC.S ;  /* 0x00000000000073c6 */ /* 0x002e620000000000 */
[----:B------:R-:W-:Y:S01]  /*8e70*/  SHF.R.S32.HI R78, RZ, 0x1f, R77 ;  /* 0x0000001fff4e7819 */ /* 0x000fe2000001144d */
[C---:B------:R-:W-:Y:S01]  /*8e80*/  IMAD R79, R3.reuse, UR9, R80 ;  /* 0x00000009034f7c24 */ /* 0x040fe2000f8e0250 */
[----:B------:R-:W-:Y:S01]  /*8e90*/  UIADD3 UR4, UR41, 0x28c20, URZ ;  /* 0x00028c2029047890 */ /* 0x000fe2000fffe03f */
[----:B------:R-:W-:Y:S01]  /*8ea0*/  IMAD.WIDE.U32 R20, R3, UR8, R20 ;  /* 0x0000000803147c25 */ /* 0x000fe2000f8e0014 */
[----:B------:R-:W-:Y:S01]  /*8eb0*/  ULDC.64 UR8, c[0x0][0xad8] ;  /* 0x0002b60000087ab9 */ /* 0x000fe20000000a00 */
[----:B------:R-:W-:Y:S01]  /*8ec0*/  SEL R3, RZ, 0x40, P0 ;  /* 0x00000040ff037807 */ /* 0x000fe20000000000 */
[----:B------:R-:W-:Y:S01]  /*8ed0*/  UPRMT UR4, URZ, 0x654, UR4 ;  /* 0x000006543f047896 */ /* 0x000fe20008000004 */
[----:B------:R-:W-:Y:S01]  /*8ee0*/  IMAD.U32 R86, RZ, RZ, UR44 ;  /* 0x0000002cff567e24 */ /* 0x000fe2000f8e00ff */
[----:B------:R-:W-:Y:S01]  /*8ef0*/  ISETP.GE.AND P0, PT, R193, UR16, PT ;  /* 0x00000010c1007c0c */ /* 0x000fe2000bf06270 */
[----:B------:R-:W-:Y:S01]  /*8f00*/  IMAD.IADD R21, R21, 0x1, R79 ;  /* 0x0000000115157824 */ /* 0x000fe200078e024f */
[----:B------:R-:W-:Y:S01]  /*8f10*/  LOP3.LUT R76, R83, 0x20, R76, 0xe2, !PT ;  /* 0x00000020534c7812 */ /* 0x000fe200078ee24c */
[----:B------:R-:W-:Y:S01]  /*8f20*/  IMAD R78, R78, UR8, RZ ;  /* 0x000000084e4e7c24 */ /* 0x000fe2000f8e02ff */
[----:B------:R-:W-:Y:S01]  /*8f30*/  LEA R86, R86, R191, 0x6 ;  /* 0x000000bf56567211 */ /* 0x000fe200078e30ff */
[----:B-----5:R-:W-:Y:S01]  /*8f40*/  IMAD R87, R0, R81, RZ ;  /* 0x0000005100577224 */ /* 0x020fe200078e02ff */
[----:B------:R-:W-:Y:S01]  /*8f50*/  SEL R0, RZ, 0x80, P0 ;  /* 0x00000080ff007807 */ /* 0x000fe20000000000 */
[C---:B------:R-:W-:Y:S01]  /*8f60*/  IMAD R79, R77.reuse, UR9, R78 ;  /* 0x000000094d4f7c24 */ /* 0x040fe2000f8e024e */
[----:B------:R-:W-:Y:S01]  /*8f70*/  LOP3.LUT R3, R76, R3, RZ, 0xfc, !PT ;  /* 0x000000034c037212 */ /* 0x000fe200078efcff */
[----:B------:R-:W-:Y:S01]  /*8f80*/  IMAD.WIDE.U32 R20, R77, UR8, R20 ;  /* 0x000000084d147c25 */ /* 0x000fe2000f8e0014 */
[----:B------:R-:W-:Y:S01]  /*8f90*/  ISETP.GE.AND P0, PT, R86, R87, PT ;  /* 0x000000575600720c */ /* 0x000fe20003f06270 */
[----:B------:R-:W-:Y:S01]  /*8fa0*/  ULDC.64 UR8, c[0x0][0xa80] ;  /* 0x0002a00000087ab9 */ /* 0x000fe20000000a00 */
[----:B------:R-:W-:Y:S01]  /*8fb0*/  BSSY B1, `(.L_x_3617) ;  /* 0x0000028000017945 */ /* 0x000fe20003800000 */
[----:B------:R-:W-:Y:S01]  /*8fc0*/  IMAD.IADD R21, R21, 0x1, R79 ;  /* 0x0000000115157824 */ /* 0x000fe200078e024f */
[----:B------:R-:W-:Y:S01]  /*8fd0*/  LEA R84, P1, R20, UR8, 0x1 ;  /* 0x0000000814547c11 */ /* 0x000fe2000f8208ff */
[----:B-1----:R-:W-:Y:S01]  /*8fe0*/  SYNCS.ARRIVE.TRANS64.RED.A1T0 RZ, [UR4], RZ ;  /* 0x000000ffffff79a7 */ /* 0x002fe20008100404 */
[----:B------:R-:W-:-:S02]  /*8ff0*/  LOP3.LUT R0, R3, R0, RZ, 0xfc, !PT ;  /* 0x0000000003007212 */ /* 0x000fc400078efcff */
[----:B------:R-:W-:Y:S01]  /*9000*/  LEA.HI.X R85, R20, UR9, R21, 0x1, P1 ;  /* 0x0000000914557c11 */ /* 0x000fe200088f0c15 */
[----:B------:R0:W1:Y:S04]  /*9010*/  SHFL.IDX PT, R76, R84, RZ, 0x181f ;  /* 0x00181fff544c7589 */ /* 0x00006800000e0000 */
[----:B------:R0:W2:Y:S01]  /*9020*/  SHFL.IDX PT, R77, R85, RZ, 0x181f ;  /* 0x00181fff554d7589 */ /* 0x0000a200000e0000 */
[----:B------:R-:W-:Y:S05]  /*9030*/  @P0 BRA `(.L_x_3618) ;  /* 0x00000000007c0947 */ /* 0x000fea0003800000 */
        /* <DEDUP_REMOVED lines=8> */
[----:B------:R1:W-:Y:S01]  /*90c0*/  @!P0 ST.E.128 desc[UR50][R20.64], R4 ;  /* 0x0000000414008985 */ /* 0x0003e2000c101d32 */
        /* <DEDUP_REMOVED lines=11> */
[-C--:B------:R-:W-:Y:S02]  /*9180*/  @!P1 LEA R6, P6, R185, R76.reuse, 0x1 ;  /* 0x0000004cb9069211 */ /* 0x080fe400078c08ff */
[-C--:B--2---:R-:W-:Y:S02]  /*9190*/  @P0 LEA R12, P3, R194, R76.reuse, 0x1 ;  /* 0x0000004cc20c0211 */ /* 0x084fe400078608ff */
        /* <DEDUP_REMOVED lines=9> */
.L_x_3618:
[----:B------:R-:W-:Y:S05]  /*9230*/  BSYNC B1 ;  /* 0x0000000000017941 */ /* 0x000fea0003800000 */
.L_x_3617:
[----:B---3--:R-:W-:Y:S01]  /*9240*/  VIADD R4, R86, 0x20 ;  /* 0x0000002056047836 */ /* 0x008fe20000000000 */
[----:B------:R4:W3:Y:S04]  /*9250*/  SHFL.IDX PT, R7, R85, 0x1, 0x181f ;  /* 0x00381f0055077f89 */ /* 0x0008e800000e0000 */
[----:B------:R-:W-:Y:S01]  /*9260*/  ISETP.GE.AND P0, PT, R4, R87, PT ;  /* 0x000000570400720c */ /* 0x000fe20003f06270 */
[----:B------:R4:W0:-:S12]  /*9270*/  SHFL.IDX PT, R6, R84, 0x1, 0x181f ;  /* 0x00381f0054067f89 */ /* 0x00081800000e0000 */
[----:B----4-:R-:W-:Y:S05]  /*9280*/  @P0 BRA `(.L_x_3619) ;  /* 0x0000001000180947 */ /* 0x010fea0003800000 */
[----:B------:R-:W-:Y:S02]  /*9290*/  ISETP.GE.AND P0, PT, R2, UR16, PT ;  /* 0x0000001002007c0c */ /* 0x000fe4000bf06270 */
[----:B------:R-:W-:Y:S02]  /*92a0*/  ISETP.GE.AND P5, PT, R189, UR16, PT ;  /* 0x00000010bd007c0c */ /* 0x000fe4000bfa6270 */
[----:B------:R-:W-:Y:S02]  /*92b0*/  ISETP.GE.AND P3, PT, R188, UR16, PT ;  /* 0x00000010bc007c0c */ /* 0x000fe4000bf66270 */
[----:B------:R-:W-:Y:S02]  /*92c0*/  ISETP.GE.AND P2, PT, R187, UR16, PT ;  /* 0x00000010bb007c0c */ /* 0x000fe4000bf46270 */
[----:B------:R-:W-:-:S05]  /*92d0*/  ISETP.GE.AND P1, PT, R186, UR16, PT ;  /* 0x00000010ba007c0c */ /* 0x000fca000bf26270 */
[----:B0--3--:R-:W-:Y:S02]  /*92e0*/  @!P0 IMAD.WIDE R4, R2, 0x2, R6 ;  /* 0x0000000202048825 */ /* 0x009fe400078e0206 */
[-C--:B------:R-:W-:Y:S02]  /*92f0*/  @!P5 LEA R12, P4, R189, R6.reuse, 0x1 ;  /* 0x00000006bd0cd211 */ /* 0x080fe400078808ff */
[----:B------:R-:W-:Y:S01]  /*9300*/  @!P3 LEA R14, P6, R188, R6, 0x1 ;  /* 0x00000006bc0eb211 */ /* 0x000fe200078c08ff */
[----:B------:R0:W-:Y:S01]  /*9310*/  @!P0 ST.E.128 desc[UR50][R4.64], R8 ;  /* 0x0000000804008985 */ /* 0x0001e2000c101d32 */
[----:B------:R-:W-:Y:S02]  /*9320*/  ISETP.GE.AND P0, PT, R185, UR16, PT ;  /* 0x00000010b9007c0c */ /* 0x000fe4000bf06270 */
[----:B------:R-:W-:Y:S02]  /*9330*/  @!P5 LEA.HI.X R13, R189, R7, R204, 0x1, P4 ;  /* 0x00000007bd0dd211 */ /* 0x000fe400020f0ccc */
[----:B------:R-:W-:-:S02]  /*9340*/  LOP3.LUT P4, RZ, R3, 0x40, RZ, 0xc0, !PT ;  /* 0x0000004003ff7812 */ /* 0x000fc4000788c0ff */
[----:B------:R-:W-:Y:S01]  /*9350*/  @!P3 LEA.HI.X R15, R188, R7, R203, 0x1, P6 ;  /* 0x00000007bc0fb211 */ /* 0x000fe200030f0ccb */
[----:B------:R4:W-:Y:S01]  /*9360*/  @!P5 ST.E.128 desc[UR50][R12.64], R24 ;  /* 0x000000180c00d985 */ /* 0x0009e2000c101d32 */
[----:B------:R-:W-:-:S03]  /*9370*/  @!P2 LEA R20, P5, R187, R6, 0x1 ;  /* 0x00000006bb14a211 */ /* 0x000fc600078a08ff */
[----:B------:R4:W-:Y:S01]  /*9380*/  @!P3 ST.E.128 desc[UR50][R14.64], R32 ;  /* 0x000000200e00b985 */ /* 0x0009e2000c101d32 */
[----:B------:R-:W-:Y:S02]  /*9390*/  @!P2 LEA.HI.X R21, R187, R7, R202, 0x1, P5 ;  /* 0x00000007bb15a211 */ /* 0x000fe400028f0cca */
[----:B0-----:R-:W-:-:S03]  /*93a0*/  @!P1 LEA R4, P6, R186, R6, 0x1 ;  /* 0x00000006ba049211 */ /* 0x001fc600078c08ff */
[----:B------:R4:W-:Y:S01]  /*93b0*/  @!P2 ST.E.128 desc[UR50][R20.64], R40 ;  /* 0x000000281400a985 */ /* 0x0009e2000c101d32 */
[CC--:B------:R-:W-:Y:S02]  /*93c0*/  @!P0 LEA R8, P3, R185.reuse, R6.reuse, 0x1 ;  /* 0x00000006b9088211 */ /* 0x0c0fe400078608ff */
[----:B------:R-:W-:Y:S02]  /*93d0*/  @P4 LEA R10, P5, R194, R6, 0x1 ;  /* 0x00000006c20a4211 */ /* 0x000fe400078a08ff */
[-C--:B------:R-:W-:Y:S02]  /*93e0*/  @!P1 LEA.HI.X R5, R186, R7.reuse, R201, 0x1, P6 ;  /* 0x00000007ba059211 */ /* 0x080fe400030f0cc9 */
[-C--:B------:R-:W-:Y:S02]  /*93f0*/  @!P0 LEA.HI.X R9, R185, R7.reuse, R200, 0x1, P3 ;  /* 0x00000007b9098211 */ /* 0x080fe400018f0cc8 */
[----:B------:R-:W-:Y:S01]  /*9400*/  @P4 LEA.HI.X R11, R194, R7, R199, 0x1, P5 ;  /* 0x00000007c20b4211 */ /* 0x000fe200028f0cc7 */
[----:B------:R4:W-:Y:S04]  /*9410*/  @!P1 ST.E.128 desc[UR50][R4.64], R48 ;  /* 0x0000003004009985 */ /* 0x0009e8000c101d32 */
[----:B------:R4:W-:Y:S01]  /*9420*/  @!P0 ST.E.128 desc[UR50][R8.64], R52 ;  /* 0x0000003408008985 */ /* 0x0009e2000c101d32 */
[----:B------:R-:W-:-:S03]  /*9430*/  LOP3.LUT P0, RZ, R0, 0x80, RZ, 0xc0, !PT ;  /* 0x0000008000ff7812 */ /* 0x000fc6000780c0ff */
[----:B------:R4:W-:Y:S10]  /*9440*/  @P4 ST.E.128 desc[UR50][R10.64], R60 ;  /* 0x0000003c0a004985 */ /* 0x0009f4000c101d32 */
[----:B------:R-:W-:Y:S05]  /*9450*/  @!P0 BRA `(.L_x_3619) ;  /* 0x0000000c00a48947 */ /* 0x000fea0003800000 */
[----:B----4-:R-:W-:-:S04]  /*9460*/  LEA R4, P0, R193, R6, 0x1 ;  /* 0x00000006c1047211 */ /* 0x010fc800078008ff */
[----:B------:R-:W-:-:S05]  /*9470*/  LEA.HI.X R5, R193, R7, R198, 0x1, P0 ;  /* 0x00000007c1057211 */ /* 0x000fca00000f0cc6 */
[----:B------:R0:W-:Y:S01]  /*9480*/  ST.E.128 desc[UR50][R4.64], R68 ;  /* 0x0000004404007985 */ /* 0x0001e2000c101d32 */
[----:B------:R-:W-:Y:S05]  /*9490*/  BRA `(.L_x_3619) ;  /* 0x0000000c00947947 */ /* 0x000fea0003800000 */
.L_x_3614:
[----:B------:R-:W-:Y:S01]  /*94a0*/  ULDC.64 UR10, c[0x0][0xc00] ;  /* 0x00030000000a7ab9 */ /* 0x000fe20000000a00 */
[----:B------:R-:W-:Y:S01]  /*94b0*/  USHF.L.U32 UR9, UR42, 0x2, URZ ;  /* 0x000000022a097899 */ /* 0x000fe2000800063f */
[----:B------:R-:W0:Y:S01]  /*94c0*/  LDC R11, c[0x0][0xbe8] ;  /* 0x0002fa00ff0b7b82 */ /* 0x000e220000000800 */
[----:B------:R-:W-:Y:S02]  /*94d0*/  UISETP.NE.U32.AND UP0, UPT, UR10, URZ, UPT ;  /* 0x0000003f0a00728c */ /* 0x000fe4000bf05070 */
[----:B------:R-:W-:Y:S02]  /*94e0*/  USHF.L.U64.HI UR12, UR42, 0x2, UR43 ;  /* 0x000000022a0c7899 */ /* 0x000fe4000801022b */
[----:B------:R-:W-:Y:S02]  /*94f0*/  UISETP.NE.AND.EX UP0, UPT, UR11, URZ, UPT, UP0 ;  /* 0x0000003f0b00728c */ /* 0x000fe4000bf05300 */
[----:B------:R-:W-:-:S04]  /*9500*/  UIADD3 UR4, UP1, UR9, UR10, URZ ;  /* 0x0000000a09047290 */ /* 0x000fc8000ff3e03f */
[----:B------:R-:W-:Y:S01]  /*9510*/  PLOP3.LUT P1, PT, PT, PT, UP0, 0x80, 0x0 ;  /* 0x000000000000781c */ /* 0x000fe20003f2f008 */
[----:B------:R-:W-:Y:S01]  /*9520*/  UIADD3.X UR8, UR12, UR11, URZ, UP1, !UPT ;  /* 0x0000000b0c087290 */ /* 0x000fe20008ffe43f */
[----:B------:R-:W-:Y:S02]  /*9530*/  IMAD.U32 R4, RZ, RZ, UR4 ;  /* 0x00000004ff047e24 */ /* 0x000fe4000f8e00ff */
[----:B------:R-:W-:Y:S02]  /*9540*/  ULDC.64 UR10, c[0x0][0xc08] ;  /* 0x00030200000a7ab9 */ /* 0x000fe40000000a00 */
[----:B------:R-:W-:Y:S01]  /*9550*/  UISETP.NE.U32.AND UP1, UPT, UR10, URZ, UPT ;  /* 0x0000003f0a00728c */ /* 0x000fe2000bf25070 */
[----:B------:R-:W-:-:S03]  /*9560*/  IMAD.U32 R5, RZ, RZ, UR8 ;  /* 0x00000008ff057e24 */ /* 0x000fc6000f8e00ff */
[----:B------:R-:W-:-:S03]  /*9570*/  UISETP.NE.AND.EX UP1, UPT, UR11, URZ, UPT, UP1 ;  /* 0x0000003f0b00728c */ /* 0x000fc6000bf25310 */
[----:B------:R-:W2:Y:S01]  /*9580*/  @P1 LDG.E R3, desc[UR50][R4.64] ;  /* 0x0000003204031981 */ /* 0x000ea2000c1e1900 */
[----:B------:R-:W-:Y:S02]  /*9590*/  ULDC UR4, c[0x0][0xa88] ;  /* 0x0002a20000047ab9 */ /* 0x000fe40000000800 */
[----:B------:R-:W-:Y:S01]  /*95a0*/  PLOP3.LUT P2, PT, PT, PT, UP1, 0x80, 0x0 ;  /* 0x000000000000781c */ /* 0x000fe20003f4f018 */
[----:B------:R-:W-:-:S04]  /*95b0*/  IMAD.U32 R0, RZ, RZ, UR4 ;  /* 0x00000004ff007e24 */ /* 0x000fc8000f8e00ff */
[----:B------:R-:W-:-:S04]  /*95c0*/  @UP1 UIADD3 UR8, UP2, UR9, UR10, URZ ;  /* 0x0000000a09081290 */ /* 0x000fc8000ff5e03f */
[----:B------:R-:W-:Y:S02]  /*95d0*/  @UP1 UIADD3.X UR9, UR12, UR11, URZ, UP2, !UPT ;  /* 0x0000000b0c091290 */ /* 0x000fe400097fe43f */
[----:B------:R-:W-:-:S04]  /*95e0*/  IMAD.U32 R6, RZ, RZ, UR8 ;  /* 0x00000008ff067e24 */ /* 0x000fc8000f8e00ff */
[----:B------:R-:W-:-:S05]  /*95f0*/  MOV R7, UR9 ;  /* 0x0000000900077c02 */ /* 0x000fca0008000f00 */
[----:B------:R1:W5:Y:S01]  /*9600*/  @P2 LDG.E R0, desc[UR50][R6.64] ;  /* 0x0000003206002981 */ /* 0x000362000c1e1900 */
[----:B------:R-:W-:Y:S01]  /*9610*/  UMOV UR4, URZ ;  /* 0x0000003f00047c82 */ /* 0x000fe20008000000 */
[----:B------:R-:W-:Y:S01]  /*9620*/  USHF.R.S32.HI UR12, URZ, 0x1f, UR45 ;  /* 0x0000001f3f0c7899 */ /* 0x000fe2000801142d */
[----:B------:R-:W-:Y:S02]  /*9630*/  ISETP.GE.AND P0, PT, R197, 0x40, PT ;  /* 0x00000040c500780c */ /* 0x000fe40003f06270 */
[----:B--2---:R-:W-:-:S13]  /*9640*/  @P1 R2UR UR4, R3 ;  /* 0x00000000030412ca */ /* 0x004fda00000e0000 */
[----:B------:R-:W-:Y:S01]  /*9650*/  USHF.R.S32.HI UR11, URZ, 0x1f, UR4 ;  /* 0x0000001f3f0b7899 */ /* 0x000fe20008011404 */
[----:B01----:R-:W-:Y:S11]  /*9660*/  @P2 BRA `(.L_x_3620) ;  /* 0x0000000000102947 */ /* 0x003ff60003800000 */
[----:B------:R-:W-:Y:S05]  /*9670*/  @!P1 BRA `(.L_x_3620) ;  /* 0x00000000000c9947 */ /* 0x000fea0003800000 */
[----:B------:R-:W2:Y:S04]  /*9680*/  LDG.E R3, desc[UR50][R4.64] ;  /* 0x0000003204037981 */ /* 0x000ea8000c1e1900 */
[----:B-----5:R-:W2:Y:S02]  /*9690*/  LDG.E R0, desc[UR50][R4.64+0x4] ;  /* 0x0000043204007981 */ /* 0x020ea4000c1e1900 */
[----:B--2---:R-:W-:-:S07]  /*96a0*/  IMAD.IADD R0, R0, 0x1, -R3 ;  /* 0x0000000100007824 */ /* 0x004fce00078e0a03 */
.L_x_3620:
[----:B------:R-:W-:Y:S01]  /*96b0*/  USEL UR42, UR42, URZ, !UP0 ;  /* 0x0000003f2a2a7287 */ /* 0x000fe2000c000000 */
[----:B------:R-:W-:Y:S01]  /*96c0*/  BSSY B1, `(.L_x_3621) ;  /* 0x000002d000017945 */ /* 0x000fe20003800000 */
[----:B------:R-:W-:-:S03]  /*96d0*/  USEL UR43, UR43, URZ, !UP0 ;  /* 0x0000003f2b2b7287 */ /* 0x000fc6000c000000 */
[----:B------:R-:W-:Y:S09]  /*96e0*/  @P0 BRA `(.L_x_3622) ;  /* 0x0000000000a80947 */ /* 0x000ff20003800000 */
[----:B------:R-:W0:Y:S01]  /*96f0*/  S2R R4, SR_TID.X ;  /* 0x0000000000047919 */ /* 0x000e220000002100 */
[----:B------:R-:W1:Y:S01]  /*9700*/  LDC R6, c[0x0][0xbe8] ;  /* 0x0002fa00ff067b82 */ /* 0x000e620000000800 */
[----:B------:R-:W-:-:S04]  /*9710*/  IMAD.U32 R3, RZ, RZ, UR44 ;  /* 0x0000002cff037e24 */ /* 0x000fc8000f8e00ff */
[----:B0-----:R-:W-:Y:S02]  /*9720*/  IMAD R3, R3, 0x40, R4 ;  /* 0x0000004003037824 */ /* 0x001fe400078e0204 */
[----:B-1---5:R-:W-:Y:S02]  /*9730*/  IMAD R4, R0, R6, RZ ;  /* 0x0000000600047224 */ /* 0x022fe400078e02ff */
[----:B------:R-:W-:-:S05]  /*9740*/  VIADD R5, R3, 0xffffff80 ;  /* 0xffffff8003057836 */ /* 0x000fca0000000000 */
[----:B------:R-:W-:-:S13]  /*9750*/  ISETP.GE.AND P0, PT, R5, R4, PT ;  /* 0x000000040500720c */ /* 0x000fda0003f06270 */
[----:B------:R-:W-:Y:S05]  /*9760*/  @P0 BRA `(.L_x_3622) ;  /* 0x0000000000880947 */ /* 0x000fea0003800000 */
[----:B------:R-:W-:Y:S01]  /*9770*/  ISETP.NE.AND P0, PT, R6, 0x1, PT ;  /* 0x000000010600780c */ /* 0x000fe20003f05270 */
[----:B------:R-:W-:Y:S01]  /*9780*/  ULDC.64 UR14, c[0x0][0xb90] ;  /* 0x0002e400000e7ab9 */ /* 0x000fe20000000a00 */
[----:B------:R-:W-:Y:S01]  /*9790*/  UMOV UR8, UR4 ;  /* 0x0000000400087c82 */ /* 0x000fe20008000000 */
[----:B------:R-:W-:Y:S01]  /*97a0*/  UIMAD UR10, UR12, UR14, URZ ;  /* 0x0000000e0c0a72a4 */ /* 0x000fe2000f8e023f */
[----:B------:R-:W-:Y:S02]  /*97b0*/  UMOV UR9, UR11 ;  /* 0x0000000b00097c82 */ /* 0x000fe40008000000 */
[----:B------:R-:W-:Y:S02]  /*97c0*/  UIMAD.WIDE.U32 UR8, UR45, UR14, UR8 ;  /* 0x0000000e2d0872a5 */ /* 0x000fe4000f8e0008 */
[----:B------:R-:W-:-:S03]  /*97d0*/  UIMAD UR10, UR45, UR15, UR10 ;  /* 0x0000000f2d0a72a4 */ /* 0x000fc6000f8e020a */
[----:B------:R-:W-:Y:S02]  /*97e0*/  ULDC.64 UR14, c[0x0][0xb98] ;  /* 0x0002e600000e7ab9 */ /* 0x000fe40000000a00 */
[----:B------:R-:W0:Y:S01]  /*97f0*/  @P0 LDC R4, c[0x0][0xbec] ;  /* 0x0002fb00ff040b82 */ /* 0x000e220000000800 */
[----:B------:R-:W-:Y:S02]  /*9800*/  UIADD3 UR9, UR9, UR10, URZ ;  /* 0x0000000a09097290 */ /* 0x000fe4000fffe03f */
[----:B------:R-:W-:Y:S02]  /*9810*/  UIMAD UR10, UR43, UR14, URZ ;  /* 0x0000000e2b0a72a4 */ /* 0x000fe4000f8e023f */
[----:B------:R-:W-:Y:S02]  /*9820*/  UIMAD.WIDE.U32 UR8, UR42, UR14, UR8 ;  /* 0x0000000e2a0872a5 */ /* 0x000fe4000f8e0008 */
[----:B------:R-:W-:Y:S01]  /*9830*/  UIMAD UR10, UR42, UR15, UR10 ;  /* 0x0000000f2a0a72a4 */ /* 0x000fe2000f8e020a */
[----:B------:R-:W1:Y:S02]  /*9840*/  @P0 LDC R8, c[0x0][0xbf0] ;  /* 0x0002fc00ff080b82 */ /* 0x000e640000000800 */
[----:B------:R-:W-:Y:S01]  /*9850*/  ULDC.64 UR14, c[0x0][0xb88] ;  /* 0x0002e200000e7ab9 */ /* 0x000fe20000000a00 */
[----:B0-----:R-:W-:-:S04]  /*9860*/  @P0 IMAD.HI.U32 R3, R5, R4, RZ ;  /* 0x0000000405030227 */ /* 0x001fc800078e00ff */
[----:B------:R-:W-:Y:S01]  /*9870*/  IMAD.MOV.U32 R4, RZ, RZ, R5 ;  /* 0x000000ffff047224 */ /* 0x000fe200078e0005 */
[----:B-1----:R-:W-:Y:S02]  /*9880*/  @P0 SHF.R.U32.HI R4, RZ, R8, R3 ;  /* 0x00000008ff040219 */ /* 0x002fe40000011603 */
[----:B------:R-:W-:-:S03]  /*9890*/  MOV R8, UR10 ;  /* 0x0000000a00087c02 */ /* 0x000fc60008000f00 */
[----:B------:R-:W-:-:S04]  /*98a0*/  IMAD.MOV R3, RZ, RZ, -R4 ;  /* 0x000000ffff037224 */ /* 0x000fc800078e0a04 */
[----:B------:R-:W-:Y:S01]  /*98b0*/  IMAD R3, R6, R3, R5 ;  /* 0x0000000306037224 */ /* 0x000fe200078e0205 */
[----:B------:R-:W-:Y:S02]  /*98c0*/  SHF.R.S32.HI R5, RZ, 0x1f, R4 ;  /* 0x0000001fff057819 */ /* 0x000fe40000011404 */
[----:B------:R-:W-:Y:S02]  /*98d0*/  IADD3 R4, P0, R4, UR8, RZ ;  /* 0x0000000804047c10 */ /* 0x000fe4000ff1e0ff */
[----:B------:R-:W-:Y:S02]  /*98e0*/  SHF.R.S32.HI R6, RZ, 0x1f, R3 ;  /* 0x0000001fff067819 */ /* 0x000fe40000011403 */
[----:B------:R-:W-:Y:S01]  /*98f0*/  IADD3.X R5, R5, UR9, R8, P0, !PT ;  /* 0x0000000905057c10 */ /* 0x000fe200087fe408 */
[----:B------:R-:W-:Y:S02]  /*9900*/  ULDC.64 UR8, c[0x0][0xb50] ;  /* 0x0002d40000087ab9 */ /* 0x000fe40000000a00 */
[----:B------:R-:W-:-:S02]  /*9910*/  IMAD R6, R6, UR14, RZ ;  /* 0x0000000e06067c24 */ /* 0x000fc4000f8e02ff */
[----:B------:R-:W-:-:S04]  /*9920*/  IMAD.WIDE.U32 R4, R3, UR14, R4 ;  /* 0x0000000e03047c25 */ /* 0x000fc8000f8e0004 */
[----:B------:R-:W-:Y:S01]  /*9930*/  IMAD R7, R3, UR15, R6 ;  /* 0x0000000f03077c24 */ /* 0x000fe2000f8e0206 */
[----:B------:R-:W-:-:S03]  /*9940*/  LEA R6, P0, R4, UR8, 0x2 ;  /* 0x0000000804067c11 */ /* 0x000fc6000f8010ff */
[----:B------:R-:W-:-:S05]  /*9950*/  IMAD.IADD R3, R5, 0x1, R7 ;  /* 0x0000000105037824 */ /* 0x000fca00078e0207 */
[----:B------:R-:W-:Y:S01]  /*9960*/  LEA.HI.X R7, R4, UR9, R3, 0x2, P0 ;  /* 0x0000000904077c11 */ /* 0x000fe200080f1403 */
[----:B------:R-:W-:-:S05]  /*9970*/  IMAD.MOV.U32 R3, RZ, RZ, -0x800000 ;  /* 0xff800000ff037424 */ /* 0x000fca00078e00ff */
[----:B------:R0:W-:Y:S02]  /*9980*/  STG.E desc[UR50][R6.64], R3 ;  /* 0x0000000306007986 */ /* 0x0001e4000c101932 */
.L_x_3622:
[----:B------:R-:W-:Y:S05]  /*9990*/  BSYNC B1 ;  /* 0x0000000000017941 */ /* 0x000fea0003800000 */
.L_x_3621:
[----:B------:R-:W-:Y:S01]  /*99a0*/  ISETP.NE.AND P0, PT, R11, 0x1, PT ;  /* 0x000000010b00780c */ /* 0x000fe20003f05270 */
[----:B------:R-:W-:Y:S01]  /*99b0*/  ULDC UR13, c[0x0][0xac8] ;  /* 0x0002b200000d7ab9 */ /* 0x000fe20000000800 */
[----:B------:R-:W-:Y:S01]  /*99c0*/  ULDC.64 UR14, c[0x0][0xaa0] ;  /* 0x0002a800000e7ab9 */ /* 0x000fe20000000a00 */
[----:B------:R-:W-:Y:S01]  /*99d0*/  ISETP.GE.AND P1, PT, R189, UR13, PT ;  /* 0x0000000dbd007c0c */ /* 0x000fe2000bf26270 */
[----:B------:R-:W-:Y:S01]  /*99e0*/  UIMAD UR10, UR11, UR14, URZ ;  /* 0x0000000e0b0a72a4 */ /* 0x000fe2000f8e023f */
[----:B------:R-:W-:Y:S01]  /*99f0*/  ISETP.GE.AND P2, PT, R2, UR13, PT ;  /* 0x0000000d02007c0c */ /* 0x000fe2000bf46270 */
[----:B------:R-:W-:Y:S01]  /*9a00*/  UIMAD.WIDE.U32 UR8, UR4, UR14, URZ ;  /* 0x0000000e040872a5 */ /* 0x000fe2000f8e003f */
[----:B------:R-:W-:Y:S01]  /*9a10*/  SEL R4, RZ, 0xffffffff, P1 ;  /* 0xffffffffff047807 */ /* 0x000fe20000800000 */
[----:B------:R-:W-:Y:S01]  /*9a20*/  UIMAD UR10, UR4, UR15, UR10 ;  /* 0x0000000f040a72a4 */ /* 0x000fe2000f8e020a */
[----:B0-----:R-:W-:Y:S01]  /*9a30*/  SEL R3, RZ, 0x1, P2 ;  /* 0x00000001ff037807 */ /* 0x001fe20001000000 */
[----:B------:R-:W-:Y:S01]  /*9a40*/  IMAD.U32 R8, RZ, RZ, UR44 ;  /* 0x0000002cff087e24 */ /* 0x000fe2000f8e00ff */
[----:B------:R-:W-:Y:S01]  /*9a50*/  ULDC.64 UR14, c[0x0][0xae8] ;  /* 0x0002ba00000e7ab9 */ /* 0x000fe20000000a00 */
[----:B------:R-:W-:Y:S01]  /*9a60*/  IMAD.SHL.U32 R4, R4, 0x2, RZ ;  /* 0x0000000204047824 */ /* 0x000fe200078e00ff */
[----:B------:R-:W0:Y:S01]  /*9a70*/  @P0 LDC R5, c[0x0][0xbec] ;  /* 0x0002fb00ff050b82 */ /* 0x000e220000000800 */
[----:B------:R-:W-:Y:S01]  /*9a80*/  ISETP.GE.AND P2, PT, R188, UR13, PT ;  /* 0x0000000dbc007c0c */ /* 0x000fe2000bf46270 */
[----:B------:R-:W-:Y:S01]  /*9a90*/  UIADD3 UR9, UR9, UR10, URZ ;  /* 0x0000000a09097290 */ /* 0x000fe2000fffe03f */
[----:B------:R-:W-:Y:S01]  /*9aa0*/  ISETP.GE.AND P1, PT, R187, UR13, PT ;  /* 0x0000000dbb007c0c */ /* 0x000fe2000bf26270 */
[----:B------:R-:W-:Y:S01]  /*9ab0*/  UIMAD UR4, UR12, UR14, URZ ;  /* 0x0000000e0c0472a4 */ /* 0x000fe2000f8e023f */
[----:B------:R-:W-:Y:S01]  /*9ac0*/  LOP3.LUT R4, R4, 0x2, R3, 0xe2, !PT ;  /* 0x0000000204047812 */ /* 0x000fe200078ee203 */
[----:B------:R-:W-:Y:S01]  /*9ad0*/  IMAD R3, R190, 0x20, R191 ;  /* 0x00000020be037824 */ /* 0x000fe200078e02bf */
[----:B------:R-:W-:Y:S01]  /*9ae0*/  SEL R6, RZ, 0xffffffff, P2 ;  /* 0xffffffffff067807 */ /* 0x000fe20001000000 */
[----:B------:R-:W1:Y:S01]  /*9af0*/  @P0 LDC R7, c[0x0][0xbf0] ;  /* 0x0002fc00ff070b82 */ /* 0x000e620000000800 */
[----:B------:R-:W-:Y:S01]  /*9b00*/  UIMAD UR4, UR45, UR15, UR4 ;  /* 0x0000000f2d0472a4 */ /* 0x000fe2000f8e0204 */
[----:B------:R-:W-:Y:S01]  /*9b10*/  SEL R10, RZ, 0xffffffff, P1 ;  /* 0xffffffffff0a7807 */ /* 0x000fe20000800000 */
[----:B------:R-:W-:Y:S01]  /*9b20*/  UIMAD.WIDE.U32 UR8, UR45, UR14, UR8 ;  /* 0x0000000e2d0872a5 */ /* 0x000fe2000f8e0008 */
[----:B------:R-:W-:Y:S01]  /*9b30*/  LEA R8, R8, R3, 0x6 ;  /* 0x0000000308087211 */ /* 0x000fe200078e30ff */
[----:B------:R-:W-:Y:S01]  /*9b40*/  ULDC.64 UR10, c[0x0][0xaf0] ;  /* 0x0002bc00000a7ab9 */ /* 0x000fe20000000a00 */
[----:B------:R-:W-:Y:S01]  /*9b50*/  IMAD.SHL.U32 R9, R6, 0x4, RZ ;  /* 0x0000000406097824 */ /* 0x000fe200078e00ff */
[----:B------:R-:W-:Y:S01]  /*9b60*/  UIMAD UR43, UR43, UR10, URZ ;  /* 0x0000000a2b2b72a4 */ /* 0x000fe2000f8e023f */
[----:B------:R-:W-:Y:S01]  /*9b70*/  IMAD.SHL.U32 R10, R10, 0x8, RZ ;  /* 0x000000080a0a7824 */ /* 0x000fe200078e00ff */
[----:B------:R-:W-:Y:S01]  /*9b80*/  UIADD3 UR9, UR9, UR4, URZ ;  /* 0x0000000409097290 */ /* 0x000fe2000fffe03f */
[----:B------:R-:W-:Y:S01]  /*9b90*/  IMAD.MOV.U32 R3, RZ, RZ, R8 ;  /* 0x000000ffff037224 */ /* 0x000fe200078e0008 */
[----:B------:R-:W-:Y:S01]  /*9ba0*/  UIMAD UR4, UR42, UR11, UR43 ;  /* 0x0000000b2a0472a4 */ /* 0x000fe2000f8e022b */
[----:B------:R-:W-:Y:S01]  /*9bb0*/  LOP3.LUT R9, R9, 0x4, R4, 0xe2, !PT ;  /* 0x0000000409097812 */ /* 0x000fe200078ee204 */
[----:B------:R-:W-:Y:S01]  /*9bc0*/  UIMAD.WIDE.U32 UR42, UR42, UR10, UR8 ;  /* 0x0000000a2a2a72a5 */ /* 0x000fe2000f8e0008 */
[----:B------:R-:W-:Y:S01]  /*9bd0*/  IMAD.U32 R26, RZ, RZ, UR44 ;  /* 0x0000002cff1a7e24 */ /* 0x000fe2000f8e00ff */
[----:B------:R-:W-:Y:S01]  /*9be0*/  ISETP.GE.AND P2, PT, R193, UR13, PT ;  /* 0x0000000dc1007c0c */ /* 0x000fe2000bf46270 */
[----:B0-----:R-:W-:Y:S01]  /*9bf0*/  @P0 IMAD.HI.U32 R6, R8, R5, RZ ;  /* 0x0000000508060227 */ /* 0x001fe200078e00ff */
[----:B------:R-:W-:Y:S01]  /*9c00*/  UIADD3 UR4, UR43, UR4, URZ ;  /* 0x000000042b047290 */ /* 0x000fe2000fffe03f */
[----:B------:R-:W-:Y:S01]  /*9c10*/  LOP3.LUT R10, R10, 0x8, R9, 0xe2, !PT ;  /* 0x000000080a0a7812 */ /* 0x000fe200078ee209 */
[----:B------:R-:W-:Y:S01]  /*9c20*/  ULDC.64 UR8, c[0x0][0xae0] ;  /* 0x0002b80000087ab9 */ /* 0x000fe20000000a00 */
[----:B------:R-:W-:Y:S01]  /*9c30*/  IMAD.U32 R5, RZ, RZ, UR43 ;  /* 0x0000002bff057e24 */ /* 0x000fe2000f8e00ff */
[----:B------:R-:W-:Y:S01]  /*9c40*/  BSSY B1, `(.L_x_3623) ;  /* 0x0000046000017945 */ /* 0x000fe20003800000 */
[----:B------:R-:W-:Y:S01]  /*9c50*/  IMAD.U32 R4, RZ, RZ, UR42 ;  /* 0x0000002aff047e24 */ /* 0x000fe2000f8e00ff */
[----:B-1----:R-:W-:Y:S01]  /*9c60*/  @P0 SHF.R.U32.HI R3, RZ, R7, R6 ;  /* 0x00000007ff030219 */ /* 0x002fe20000011606 */
[----:B------:R-:W-:Y:S01]  /*9c70*/  IMAD.U32 R5, RZ, RZ, UR4 ;  /* 0x00000004ff057e24 */ /* 0x000fe2000f8e00ff */
[----:B------:R-:W-:Y:S01]  /*9c80*/  ISETP.GE.AND P0, PT, R186, UR13, PT ;  /* 0x0000000dba007c0c */ /* 0x000fe2000bf06270 */
[----:B-----5:R-:W-:Y:S01]  /*9c90*/  IMAD R25, R0, R11, RZ ;  /* 0x0000000b00197224 */ /* 0x020fe200078e02ff */
[--C-:B------:R-:W-:Y:S01]  /*9ca0*/  SHF.R.S32.HI R6, RZ, 0x1f, R3.reuse ;  /* 0x0000001fff067819 */ /* 0x100fe20000011403 */
[----:B------:R-:W-:Y:S01]  /*9cb0*/  IMAD.MOV R7, RZ, RZ, -R3 ;  /* 0x000000ffff077224 */ /* 0x000fe200078e0a03 */
[----:B------:R-:W-:Y:S01]  /*9cc0*/  SEL R9, RZ, 0xffffffff, P0 ;  /* 0xffffffffff097807 */ /* 0x000fe20000000000 */
[----:B------:R-:W-:Y:S01]  /*9cd0*/  IMAD.WIDE.U32 R4, R3, UR8, R4 ;  /* 0x0000000803047c25 */ /* 0x000fe2000f8e0004 */
[----:B------:R-:W-:-:S02]  /*9ce0*/  ISETP.GE.AND P0, PT, R185, UR13, PT ;  /* 0x0000000db9007c0c */ /* 0x000fc4000bf06270 */
[----:B------:R-:W-:Y:S01]  /*9cf0*/  SHF.L.U32 R13, R9, 0x4, RZ ;  /* 0x00000004090d7819 */ /* 0x000fe200000006ff */
[----:B------:R-:W-:Y:S02]  /*9d00*/  IMAD R6, R6, UR8, RZ ;  /* 0x0000000806067c24 */ /* 0x000fe4000f8e02ff */
[----:B------:R-:W-:Y:S01]  /*9d10*/  IMAD R7, R11, R7, R8 ;  /* 0x000000070b077224 */ /* 0x000fe200078e0208 */
[----:B------:R-:W-:Y:S01]  /*9d20*/  SEL R8, RZ, 0xffffffff, P0 ;  /* 0xffffffffff087807 */ /* 0x000fe20000000000 */
[----:B------:R-:W-:Y:S01]  /*9d30*/  IMAD R9, R3, UR9, R6 ;  /* 0x0000000903097c24 */ /* 0x000fe2000f8e0206 */
[----:B------:R-:W-:Y:S01]  /*9d40*/  ULDC.64 UR8, c[0x0][0xad8] ;  /* 0x0002b60000087ab9 */ /* 0x000fe20000000a00 */
[----:B------:R-:W-:Y:S01]  /*9d50*/  ISETP.GE.AND P0, PT, R194, UR13, PT ;  /* 0x0000000dc2007c0c */ /* 0x000fe2000bf06270 */
[----:B------:R-:W-:Y:S01]  /*9d60*/  IMAD R26, R26, 0x40, R191 ;  /* 0x000000401a1a7824 */ /* 0x000fe200078e02bf */
[----:B------:R-:W-:Y:S01]  /*9d70*/  SHF.R.S32.HI R3, RZ, 0x1f, R7 ;  /* 0x0000001fff037819 */ /* 0x000fe20000011407 */
[----:B------:R-:W-:Y:S01]  /*9d80*/  IMAD.IADD R5, R5, 0x1, R9 ;  /* 0x0000000105057824 */ /* 0x000fe200078e0209 */
[----:B------:R-:W-:Y:S01]  /*9d90*/  LOP3.LUT R10, R13, 0x10, R10, 0xe2, !PT ;  /* 0x000000100d0a7812 */ /* 0x000fe200078ee20a */
[----:B------:R-:W-:-:S02]  /*9da0*/  IMAD.SHL.U32 R13, R8, 0x20, RZ ;  /* 0x00000020080d7824 */ /* 0x000fc400078e00ff */
[----:B------:R-:W-:Y:S02]  /*9db0*/  IMAD R0, R3, UR8, RZ ;  /* 0x0000000803007c24 */ /* 0x000fe4000f8e02ff */
[----:B------:R-:W-:Y:S01]  /*9dc0*/  IMAD.WIDE.U32 R4, R7, UR8, R4 ;  /* 0x0000000807047c25 */ /* 0x000fe2000f8e0004 */
[----:B------:R-:W-:-:S03]  /*9dd0*/  LOP3.LUT R10, R13, 0x20, R10, 0xe2, !PT ;  /* 0x000000200d0a7812 */ /* 0x000fc600078ee20a */
[----:B------:R-:W-:Y:S01]  /*9de0*/  IMAD R3, R7, UR9, R0 ;  /* 0x0000000907037c24 */ /* 0x000fe2000f8e0200 */
[----:B------:R-:W-:Y:S01]  /*9df0*/  SEL R7, RZ, 0x40, P0 ;  /* 0x00000040ff077807 */ /* 0x000fe20000000000 */
[----:B------:R-:W-:Y:S01]  /*9e00*/  ULDC.64 UR8, c[0x0][0xa80] ;  /* 0x0002a00000087ab9 */ /* 0x000fe20000000a00 */
[----:B------:R-:W-:Y:S01]  /*9e10*/  ISETP.GE.AND P0, PT, R26, R25, PT ;  /* 0x000000191a00720c */ /* 0x000fe20003f06270 */
[----:B------:R-:W-:Y:S01]  /*9e20*/  IMAD.IADD R3, R5, 0x1, R3 ;  /* 0x0000000105037824 */ /* 0x000fe200078e0203 */
[----:B------:R-:W-:Y:S02]  /*9e30*/  LEA R20, P1, R4, UR8, 0x1 ;  /* 0x0000000804147c11 */ /* 0x000fe4000f8208ff */
[----:B------:R-:W-:Y:S02]  /*9e40*/  LOP3.LUT R21, R10, R7, RZ, 0xfc, !PT ;  /* 0x000000070a157212 */ /* 0x000fe400078efcff */
[----:B------:R-:W-:Y:S01]  /*9e50*/  LEA.HI.X R3, R4, UR9, R3, 0x1, P1 ;  /* 0x0000000904037c11 */ /* 0x000fe200088f0c03 */
[----:B------:R0:W1:Y:S01]  /*9e60*/  SHFL.IDX PT, R6, R20, RZ, 0x181f ;  /* 0x00181fff14067589 */ /* 0x00006200000e0000 */
[----:B------:R-:W-:-:S03]  /*9e70*/  SEL R0, RZ, 0x80, P2 ;  /* 0x00000080ff007807 */ /* 0x000fc60001000000 */
[----:B------:R0:W2:Y:S01]  /*9e80*/  SHFL.IDX PT, R7, R3, RZ, 0x181f ;  /* 0x00181fff03077589 */ /* 0x0000a200000e0000 */
        /* <DEDUP_REMOVED lines=9> */
[----:B------:R-:W-:Y:S01]  /*9f20*/  @!P5 LEA R10, P4, R188, R6, 0x1 ;  /* 0x00000006bc0ad211 */ /* 0x000fe200078808ff */
[----:B------:R-:W-:Y:S01]  /*9f30*/  @!P1 ST.E.128 desc[UR50][R4.64], RZ ;  /* 0x000000ff04009985 */ /* 0x000fe2000c101d32 */
[----:B------:R-:W-:Y:S02]  /*9f40*/  ISETP.GE.AND P1, PT, R185, UR13, PT ;  /* 0x0000000db9007c0c */ /* 0x000fe4000bf26270 */
[----:B------:R-:W-:Y:S01]  /*9f50*/  LOP3.LUT P0, RZ, R21, 0x40, RZ, 0xc0, !PT ;  /* 0x0000004015ff7812 */ /* 0x000fe2000780c0ff */
[----:B------:R1:W-:Y:S01]  /*9f60*/  @!P2 ST.E.128 desc[UR50][R8.64], RZ ;  /* 0x000000ff0800a985 */ /* 0x0003e2000c101d32 */
[----:B------:R-:W-:-:S02]  /*9f70*/  ISETP.GE.AND P2, PT, R186, UR13, PT ;  /* 0x0000000dba007c0c */ /* 0x000fc4000bf46270 */
[-C--:B------:R-:W-:Y:S02]  /*9f80*/  @!P5 LEA.HI.X R11, R188, R7.reuse, R203, 0x1, P4 ;  /* 0x00000007bc0bd211 */ /* 0x080fe400020f0ccb */
[----:B------:R-:W-:Y:S02]  /*9f90*/  LOP3.LUT P4, RZ, R24, 0x80, RZ, 0xc0, !PT ;  /* 0x0000008018ff7812 */ /* 0x000fe4000788c0ff */
[CC--:B------:R-:W-:Y:S01]  /*9fa0*/  @!P3 LEA R12, P6, R187.reuse, R6.reuse, 0x1 ;  /* 0x00000006bb0cb211 */ /* 0x0c0fe200078c08ff */
[----:B------:R3:W-:Y:S03]  /*9fb0*/  @!P5 ST.E.128 desc[UR50][R10.64], RZ ;  /* 0x000000ff0a00d985 */ /* 0x0007e6000c101d32 */
[----:B------:R-:W-:Y:S02]  /*9fc0*/  @!P3 LEA.HI.X R13, R187, R7, R202, 0x1, P6 ;  /* 0x00000007bb0db211 */ /* 0x000fe400030f0cca */
[----:B-1----:R-:W-:-:S02]  /*9fd0*/  @!P1 LEA R8, P6, R185, R6, 0x1 ;  /* 0x00000006b9089211 */ /* 0x002fc400078c08ff */
[-C--:B------:R-:W-:Y:S01]  /*9fe0*/  @!P2 LEA R4, P5, R186, R6.reuse, 0x1 ;  /* 0x00000006ba04a211 */ /* 0x080fe200078a08ff */
[----:B------:R3:W-:Y:S01]  /*9ff0*/  @!P3 ST.E.128 desc[UR50][R12.64], RZ ;  /* 0x000000ff0c00b985 */ /* 0x0007e2000c101d32 */
[-C--:B------:R-:W-:Y:S02]  /*a000*/  @P0 LEA R14, P3, R194, R6.reuse, 0x1 ;  /* 0x00000006c20e0211 */ /* 0x080fe400078608ff */
[-C--:B------:R-:W-:Y:S02]  /*a010*/  @!P2 LEA.HI.X R5, R186, R7.reuse, R201, 0x1, P5 ;  /* 0x00000007ba05a211 */ /* 0x080fe400028f0cc9 */
[----:B------:R-:W-:Y:S02]  /*a020*/  @P4 LEA R6, P5, R193, R6, 0x1 ;  /* 0x00000006c1064211 */ /* 0x000fe400078a08ff */
[-C--:B------:R-:W-:Y:S01]  /*a030*/  @!P1 LEA.HI.X R9, R185, R7.reuse, R200, 0x1, P6 ;  /* 0x00000007b9099211 */ /* 0x080fe200030f0cc8 */
[----:B------:R3:W-:Y:S01]  /*a040*/  @!P2 ST.E.128 desc[UR50][R4.64], RZ ;  /* 0x000000ff0400a985 */ /* 0x0007e2000c101d32 */
[----:B------:R-:W-:-:S02]  /*a050*/  @P0 LEA.HI.X R15, R194, R7, R199, 0x1, P3 ;  /* 0x00000007c20f0211 */ /* 0x000fc400018f0cc7 */
[----:B------:R-:W-:Y:S01]  /*a060*/  @P4 LEA.HI.X R7, R193, R7, R198, 0x1, P5 ;  /* 0x00000007c1074211 */ /* 0x000fe200028f0cc6 */
[----:B------:R3:W-:Y:S04]  /*a070*/  @!P1 ST.E.128 desc[UR50][R8.64], RZ ;  /* 0x000000ff08009985 */ /* 0x0007e8000c101d32 */
[----:B------:R3:W-:Y:S04]  /*a080*/  @P0 ST.E.128 desc[UR50][R14.64], RZ ;  /* 0x000000ff0e000985 */ /* 0x0007e8000c101d32 */
[----:B------:R3:W-:Y:S02]  /*a090*/  @P4 ST.E.128 desc[UR50][R6.64], RZ ;  /* 0x000000ff06004985 */ /* 0x0007e4000c101d32 */
.L_x_3624:
[----:B------:R-:W-:Y:S05]  /*a0a0*/  BSYNC B1 ;  /* 0x0000000000017941 */ /* 0x000fea0003800000 */
.L_x_3623:
[----:B------:R-:W-:Y:S01]  /*a0b0*/  VIADD R0, R26, 0x20 ;  /* 0x000000201a007836 */ /* 0x000fe20000000000 */
[----:B--23--:R2:W3:Y:S04]  /*a0c0*/  SHFL.IDX PT, R7, R3, 0x1, 0x181f ;  /* 0x00381f0003077f89 */ /* 0x00c4e800000e0000 */
        /* <DEDUP_REMOVED lines=12> */
[----:B------:R1:W-:Y:S01]  /*a190*/  @!P3 ST.E.128 desc[UR50][R4.64], RZ ;  /* 0x000000ff0400b985 */ /* 0x0003e2000c101d32 */
[----:B------:R-:W-:Y:S02]  /*a1a0*/  ISETP.GE.AND P3, PT, R186, UR13, PT ;  /* 0x0000000dba007c0c */ /* 0x000fe4000bf66270 */
[----:B------:R-:W-:Y:S01]  /*a1b0*/  @!P5 LEA.HI.X R11, R188, R7, R203, 0x1, P0 ;  /* 0x00000007bc0bd211 */ /* 0x000fe200000f0ccb */
[----:B------:R2:W-:Y:S01]  /*a1c0*/  @!P2 ST.E.128 desc[UR50][R8.64], RZ ;  /* 0x000000ff0800a985 */ /* 0x0005e2000c101d32 */
[----:B------:R-:W-:-:S02]  /*a1d0*/  ISETP.GE.AND P2, PT, R185, UR13, PT ;  /* 0x0000000db9007c0c */ /* 0x000fc4000bf46270 */
[----:B------:R-:W-:Y:S01]  /*a1e0*/  LOP3.LUT P0, RZ, R24, 0x80, RZ, 0xc0, !PT ;  /* 0x0000008018ff7812 */ /* 0x000fe2000780c0ff */
[----:B------:R2:W-:Y:S01]  /*a1f0*/  @!P5 ST.E.128 desc[UR50][R10.64], RZ ;  /* 0x000000ff0a00d985 */ /* 0x0005e2000c101d32 */
[----:B------:R-:W-:-:S04]  /*a200*/  @!P4 LEA R12, P6, R187, R6, 0x1 ;  /* 0x00000006bb0cc211 */ /* 0x000fc800078c08ff */
[----:B------:R-:W-:Y:S02]  /*a210*/  @!P4 LEA.HI.X R13, R187, R7, R202, 0x1, P6 ;  /* 0x00000007bb0dc211 */ /* 0x000fe400030f0cca */
[----:B------:R-:W-:-:S03]  /*a220*/  @!P3 LEA R14, P5, R186, R6, 0x1 ;  /* 0x00000006ba0eb211 */ /* 0x000fc600078a08ff */
[----:B------:R2:W-:Y:S01]  /*a230*/  @!P4 ST.E.128 desc[UR50][R12.64], RZ ;  /* 0x000000ff0c00c985 */ /* 0x0005e2000c101d32 */
[-C--:B-1----:R-:W-:Y:S02]  /*a240*/  @!P2 LEA R4, P6, R185, R6.reuse, 0x1 ;  /* 0x00000006b904a211 */ /* 0x082fe400078c08ff */
[-C--:B0-----:R-:W-:Y:S02]  /*a250*/  @P1 LEA R20, P4, R194, R6.reuse, 0x1 ;  /* 0x00000006c2141211 */ /* 0x081fe400078808ff */
        /* <DEDUP_REMOVED lines=9> */
.L_x_3619:
[----:B------:R-:W-:Y:S05]  /*a2f0*/  BSYNC B0 ;  /* 0x0000000000007941 */ /* 0x000fea0003800000 */
.L_x_3613:
[----:B------:R-:W-:Y:S02]  /*a300*/  ULDC UR4, c[0x0][0xc3c] ;  /* 0x00030f0000047ab9 */ /* 0x000fe40000000800 */
[----:B------:R-:W-:-:S06]  /*a310*/  UISETP.GE.AND UP0, UPT, UR7, UR4, UPT ;  /* 0x000000040700728c */ /* 0x000fcc000bf06270 */
[----:B------:R-:W-:-:S13]  /*a320*/  PLOP3.LUT P0, PT, PT, PT, UP0, 0x80, 0x0 ;  /* 0x000000000000781c */ /* 0x000fda0003f0f008 */
[----:B------:R-:W-:Y:S05]  /*a330*/  @!P0 BRA `(.L_x_3625) ;  /* 0xffffff6c00108947 */ /* 0x000fea000383ffff */
[----:B------:R-:W-:Y:S05]  /*a340*/  EXIT ;  /* 0x000000000000794d */ /* 0x000fea0003800000 */
.L_x_3574:
[----:B------:R-:W-:-:S08]  /*a350*/  NOP ;  /* 0x0000000000007918 */ /* 0x000fd00000000000 */
[----:B------:R-:W0:-:S00]  /*a360*/  USETMAXREG.DEALLOC.CTAPOOL 0x28 ;  /* 0x00000028000079c8 */ /* 0x000e0000080e0500 */
[----:B0-----:R-:W-:Y:S02]  /*a370*/  LOP3.LUT R0, R0, 0x3, RZ, 0xc0, !PT ;  /* 0x0000000300007812 */ /* 0x001fe400078ec0ff */
[----:B------:R-:W-:-:S04]  /*a380*/  LOP3.LUT R22, R22, 0xffffdfff, RZ, 0xc0, !PT ;  /* 0xffffdfff16167812 */ /* 0x000fc800078ec0ff */
[----:B------:R-:W0:Y:S02]  /*a390*/  SHFL.IDX PT, R0, R0, RZ, 0x1f ;  /* 0x00001fff00007589 */ /* 0x000e2400000e0000 */
[----:B0-----:R-:W-:Y:S02]  /*a3a0*/  ISETP.NE.AND P0, PT, R0, RZ, PT ;  /* 0x000000ff0000720c */ /* 0x001fe40003f05270 */
[----:B------:R-:W-:-:S11]  /*a3b0*/  MOV R0, RZ ;  /* 0x000000ff00007202 */ /* 0x000fd60000000f00 */
        /* <DEDUP_REMOVED lines=9> */
.L_x_3626:
        /* <DEDUP_REMOVED lines=34> */
[----:B-1----:R-:W-:Y:S02]  /*a670*/  ISETP.GT.AND P6, PT, R4, UR6, PT ;  /* 0x0000000604007c0c */ /* 0x002fe4000bfc4270 */
[----:B------:R-:W-:-:S11]  /*a680*/  MOV R3, R4 ;  /* 0x0000000400037202 */ /* 0x000fd60000000f00 */
[----:B------:R-:W-:Y:S05]  /*a690*/  @P6 BRA `(.L_x_3628) ;  /* 0x0000000000946947 */ /* 0x000fea0003800000 */
[----:B------:R-:W-:Y:S01]  /*a6a0*/  IMAD.MOV.U32 R4, RZ, RZ, R3 ;  /* 0x000000ffff047224 */ /* 0x000fe200078e0003 */
[----:B------:R-:W-:Y:S01]  /*a6b0*/  UMOV UR4, URZ ;  /* 0x0000003f00047c82 */ /* 0x000fe20008000000 */
[----:B------:R-:W-:-:S05]  /*a6c0*/  ULDC UR5, c[0x0][0xc38] ;  /* 0x00030e0000057ab9 */ /* 0x000fca0000000800 */
.L_x_3632:
        /* <DEDUP_REMOVED lines=12> */
.L_x_3631:
[----:B------:R-:W-:Y:S05]  /*a790*/  BSYNC B0 ;  /* 0x0000000000007941 */ /* 0x000fea0003800000 */
.L_x_3630:
        /* <DEDUP_REMOVED lines=20> */
[----:B------:R-:W-:-:S07]  /*a8e0*/  IMAD.MOV.U32 R7, RZ, RZ, R9 ;  /* 0x000000ffff077224 */ /* 0x000fce00078e0009 */
.L_x_3628:
        /* <DEDUP_REMOVED lines=13> */
[----:B------:R-:W-:-:S06]  /*a9c0*/  VIADD R16, R19, 0xffffffff ;  /* 0xffffffff13107836 */ /* 0x000fcc0000000000 */
[----:B------:R2:W3:Y:S02]  /*a9d0*/  SHFL.IDX PT, R16, R7, R16, 0x1f ;  /* 0x00001f1007107589 */ /* 0x0004e400000e0000 */
.L_x_3633:
[----:B---3--:R-:W-:Y:S01]  /*a9e0*/  IMAD R16, R16, UR5, R8 ;  /* 0x0000000510107c24 */ /* 0x008fe2000f8e0208 */
[----:B0-----:R-:W-:Y:S01]  /*a9f0*/  IABS R2, R10 ;  /* 0x0000000a00027213 */ /* 0x001fe20000000000 */
[----:B------:R-:W-:Y:S01]  /*aa00*/  VIADD R19, R19, UR4 ;  /* 0x0000000413137c36 */ /* 0x000fe20008000000 */
[----:B-1----:R-:W-:Y:S02]  /*aa10*/  IADD3 R0, RZ, -R3, RZ ;  /* 0x80000003ff007210 */ /* 0x002fe40007ffe0ff */
[----:B------:R-:W-:Y:S01]  /*aa20*/  IADD3 R11, -R16, UR6, RZ ;  /* 0x00000006100b7c10 */ /* 0x000fe2000fffe1ff */
[----:B------:R-:W-:Y:S02]  /*aa30*/  IMAD.MOV R4, RZ, RZ, -R2 ;  /* 0x000000ffff047224 */ /* 0x000fe400078e0a02 */
[----:B--2---:R-:W-:Y:S01]  /*aa40*/  IMAD R7, R0, R9, RZ ;  /* 0x0000000900077224 */ /* 0x004fe200078e02ff */
        /* <DEDUP_REMOVED lines=17> */
[--C-:B------:R-:W-:Y:S02]  /*ab60*/  IMAD.MOV R17, RZ, RZ, -R2.reuse ;  /* 0x000000ffff117224 */ /* 0x100fe400078e0a02 */
[----:B------:R-:W-:Y:S02]  /*ab70*/  IMAD.MOV.U32 R18, RZ, RZ, R2 ;  /* 0x000000ffff127224 */ /* 0x000fe400078e0002 */
[----:B------:R-:W-:Y:S01]  /*ab80*/  IMAD R17, R10, R17, R11 ;  /* 0x000000110a117224 */ /* 0x000fe200078e020b */
[----:B------:R-:W-:Y:S06]  /*ab90*/  BRA `(.L_x_3634) ;  /* 0x0000000000147947 */ /* 0x000fec0003800000 */
.L_x_3629:
[----:B------:R-:W-:Y:S01]  /*aba0*/  ULDC UR4, c[0x0][0xc3c] ;  /* 0x00030f0000047ab9 */ /* 0x000fe20000000800 */
[----:B------:R-:W-:Y:S01]  /*abb0*/  IMAD.MOV.U32 R17, RZ, RZ, RZ ;  /* 0x000000ffff117224 */ /* 0x000fe200078e00ff */
[----:B------:R-:W-:Y:S01]  /*abc0*/  MOV R18, RZ ;  /* 0x000000ff00127202 */ /* 0x000fe20000000f00 */
[----:B------:R-:W-:Y:S02]  /*abd0*/  IMAD.U32 R16, RZ, RZ, UR6 ;  /* 0x00000006ff107e24 */ /* 0x000fe4000f8e00ff */
[----:B------:R-:W-:-:S07]  /*abe0*/  IMAD.U32 R19, RZ, RZ, UR4 ;  /* 0x00000004ff137e24 */ /* 0x000fce000f8e00ff */
.L_x_3634:
[----:B------:R-:W-:-:S13]  /*abf0*/  ISETP.NE.AND P0, PT, R5, RZ, PT ;  /* 0x000000ff0500720c */ /* 0x000fda0003f05270 */
[----:B------:R-:W0:Y:S01]  /*ac00*/  @!P0 S2R R3, SR_CgaCtaId ;  /* 0x0000000000038919 */ /* 0x000e220000008800 */
[----:B------:R-:W-:-:S04]  /*ac10*/  @!P0 MOV R0, 0x400 ;  /* 0x0000040000008802 */ /* 0x000fc80000000f00 */
[----:B0-----:R-:W-:-:S05]  /*ac20*/  @!P0 LEA R0, R3, R0, 0x18 ;  /* 0x0000000003008211 */ /* 0x001fca00078ec0ff */
[----:B------:R1:W-:Y:S01]  /*ac30*/  @!P0 STS.128 [R0+0x28cd0], R16 ;  /* 0x028cd01000008388 */ /* 0x0003e20000000c00 */
[----:B------:R-:W-:Y:S06]  /*ac40*/  BAR.ARV 0x5, 0x180 ;  /* 0x0146000000007b1d */ /* 0x000fec0000002000 */
.L_x_3627:
        /* <DEDUP_REMOVED lines=12> */
[----:B------:R-:W-:Y:S01]  /*ad10*/  MOV R24, RZ ;  /* 0x000000ff00187202 */ /* 0x000fe20000000f00 */
[----:B------:R-:W-:Y:S01]  /*ad20*/  ULOP3.LUT UR36, UR39, 0x2, URZ, 0xfc, !UPT ;  /* 0x0000000227247892 */ /* 0x000fe2000f8efc3f */
[----:B------:R-:W-:Y:S01]  /*ad30*/  ULDC UR37, c[0x0][0xc] ;  /* 0x0000030000257ab9 */ /* 0x000fe20000000800 */
[----:B--2---:R-:W-:-:S06]  /*ad40*/  ULEA UR4, UR5, UR4, 0x18 ;  /* 0x0000000405047291 */ /* 0x004fcc000f8ec03f */
[----:B------:R-:W-:Y:S01]  /*ad50*/  IMAD.U32 R23, RZ, RZ, UR4 ;  /* 0x00000004ff177e24 */ /* 0x000fe2000f8e00ff */
[C---:B0-----:R-:W-:Y:S01]  /*ad60*/  LOP3.LUT R3, R4.reuse, 0x7f, RZ, 0xc0, !PT ;  /* 0x0000007f04037812 */ /* 0x041fe200078ec0ff */
[----:B-1----:R-:W-:-:S03]  /*ad70*/  IMAD.SHL.U32 R0, R4, 0x8, RZ ;  /* 0x0000000804007824 */ /* 0x002fc600078e00ff */
[----:B------:R-:W-:Y:S02]  /*ad80*/  SHF.R.U32.HI R37, RZ, 0x3, R3 ;  /* 0x00000003ff257819 */ /* 0x000fe40000011603 */
[C---:B------:R-:W-:Y:S02]  /*ad90*/  LOP3.LUT R2, R0.reuse, 0x1f8, RZ, 0xc0, !PT ;  /* 0x000001f800027812 */ /* 0x040fe400078ec0ff */
[----:B------:R-:W-:Y:S02]  /*ada0*/  LOP3.LUT R3, R0, 0x38, RZ, 0xc0, !PT ;  /* 0x0000003800037812 */ /* 0x000fe400078ec0ff */
[----:B------:R-:W-:Y:S01]  /*adb0*/  LOP3.LUT R33, R2, 0x38, R4, 0x78, !PT ;  /* 0x0000003802217812 */ /* 0x000fe200078e7804 */
[----:B------:R-:W-:Y:S01]  /*adc0*/  IMAD.SHL.U32 R2, R4, 0x10, RZ ;  /* 0x0000001004027824 */ /* 0x000fe200078e00ff */
[----:B------:R-:W-:Y:S02]  /*add0*/  LOP3.LUT R4, R3, 0x80, RZ, 0xfc, !PT ;  /* 0x0000008003047812 */ /* 0x000fe400078efcff */
[----:B------:R-:W-:-:S02]  /*ade0*/  LOP3.LUT R33, R33, 0x200, R0, 0xf8, !PT ;  /* 0x0000020021217812 */ /* 0x000fc400078ef800 */
[----:B------:R-:W-:Y:S02]  /*adf0*/  LOP3.LUT R0, R37, 0x70, R2, 0xf8, !PT ;  /* 0x0000007025007812 */ /* 0x000fe400078ef802 */
[C---:B------:R-:W-:Y:S02]  /*ae00*/  LOP3.LUT R0, R3.reuse, 0xc0, RZ, 0xfc, !PT ;  /* 0x000000c003007812 */ /* 0x040fe400078efcff */
[----:B------:R-:W-:Y:S01]  /*ae10*/  LOP3.LUT R0, R3, 0x140, RZ, 0xfc, !PT ;  /* 0x0000014003007812 */ /* 0x000fe200078efcff */
[----:B------:R-:W-:Y:S01]  /*ae20*/  IMAD R0, R33, 0x2, R23 ;  /* 0x0000000221007824 */ /* 0x000fe200078e0217 */
[C---:B------:R-:W-:Y:S02]  /*ae30*/  LOP3.LUT R2, R3.reuse, 0x40, RZ, 0xfc, !PT ;  /* 0x0000004003027812 */ /* 0x040fe400078efcff */
[C---:B------:R-:W-:Y:S02]  /*ae40*/  LOP3.LUT R2, R3.reuse, 0x100, RZ, 0xfc, !PT ;  /* 0x0000010003027812 */ /* 0x040fe400078efcff */
[----:B------:R3:W-:Y:S01]  /*ae50*/  STL [R1+0x2c], R0 ;  /* 0x00002c0001007387 */ /* 0x0007e20000100800 */
[----:B------:R-:W-:-:S02]  /*ae60*/  LOP3.LUT R4, R3, 0x180, RZ, 0xfc, !PT ;  /* 0x0000018003047812 */ /* 0x000fc400078efcff */
[----:B------:R-:W-:-:S07]  /*ae70*/  LOP3.LUT R2, R3, 0x1c0, RZ, 0xfc, !PT ;  /* 0x000001c003027812 */ /* 0x000fce00078efcff */
.L_x_3696:
[----:B------:R-:W0:Y:S02]  /*ae80*/  LDC.64 R30, c[0x0][0xc88] ;  /* 0x00032200ff1e7b82 */ /* 0x000e240000000a00 */
[----:B0-----:R-:W-:-:S06]  /*ae90*/  IMAD.WIDE R30, R19, 0x4, R30 ;  /* 0x00000004131e7825 */ /* 0x001fcc00078e021e */
[----:B---3--:R0:W3:Y:S01]  /*aea0*/  LDG.E R30, desc[UR50][R30.64] ;  /* 0x000000321e1e7981 */ /* 0x0080e2000c1e1900 */
[----:B------:R-:W-:Y:S05]  /*aeb0*/  YIELD ;  /* 0x0000000000007946 */ /* 0x000fea0003800000 */
[----:B------:R-:W-:Y:S01]  /*aec0*/  ULDC.64 UR4, c[0x0][0xa28] ;  /* 0x00028a0000047ab9 */ /* 0x000fe20000000a00 */
[----:B------:R-:W-:Y:S01]  /*aed0*/  ULDC.64 UR6, c[0x0][0xa18] ;  /* 0x0002860000067ab9 */ /* 0x000fe20000000a00 */
[----:B------:R-:W-:Y:S01]  /*aee0*/  ISETP.NE.U32.AND P0, PT, RZ, UR4, PT ;  /* 0x00000004ff007c0c */ /* 0x000fe2000bf05070 */
[----:B0-----:R-:W-:-:S03]  /*aef0*/  IMAD.MOV.U32 R31, RZ, RZ, RZ ;  /* 0x000000ffff1f7224 */ /* 0x001fc600078e00ff */
[----:B------:R-:W-:Y:S02]  /*af00*/  ISETP.NE.AND.EX P0, PT, RZ, UR5, PT, P0 ;  /* 0x00000005ff007c0c */ /* 0x000fe4000bf05300 */
[----:B---3--:R-:W-:-:S11]  /*af10*/  SHF.R.S32.HI R0, RZ, 0x1f, R30 ;  /* 0x0000001fff007819 */ /* 0x008fd6000001141e */
        /* <DEDUP_REMOVED lines=8> */
[----:B------:R-:W-:Y:S01]  /*afa0*/  LOP3.LUT R22, R22, 0xfffffeff, RZ, 0xc0, !PT ;  /* 0xfffffeff16167812 */ /* 0x000fe200078ec0ff */
[----:B0-----:R-:W-:Y:S01]  /*afb0*/  IMAD.MOV.U32 R0, RZ, RZ, RZ ;  /* 0x000000ffff007224 */ /* 0x001fe200078e00ff */
[----:B------:R-:W-:Y:S02]  /*afc0*/  ISETP.NE.AND.EX P2, PT, RZ, UR5, PT, P0 ;  /* 0x00000005ff007c0c */ /* 0x000fe4000bf45300 */
[----:B------:R-:W-:Y:S02]  /*afd0*/  ISETP.NE.U32.AND P0, PT, RZ, UR6, PT ;  /* 0x00000006ff007c0c */ /* 0x000fe4000bf05070 */
[----:B-1----:R-:W-:Y:S02]  /*afe0*/  IADD3 R2, P1, R26, UR4, RZ ;  /* 0x000000041a027c10 */ /* 0x002fe4000ff3e0ff */
[----:B------:R-:W-:-:S02]  /*aff0*/  ISETP.NE.AND.EX P0, PT, RZ, UR7, PT, P0 ;  /* 0x00000007ff007c0c */ /* 0x000fc4000bf05300 */
[----:B------:R-:W-:Y:S01]  /*b000*/  IADD3.X R3, R27, UR5, RZ, P1, !PT ;  /* 0x000000051b037c10 */ /* 0x000fe20008ffe4ff */
[----:B------:R-:W-:-:S04]  /*b010*/  ULDC.64 UR4, c[0x0][0x418] ;  /* 0x0001060000047ab9 */ /* 0x000fc80000000a00 */
[----:B------:R-:W-:Y:S01]  /*b020*/  @P2 LOP3.LUT R22, R22, 0x100, RZ, 0xfc, !PT ;  /* 0x0000010016162812 */ /* 0x000fe200078efcff */
[----:B--2---:R-:W2:Y:S05]  /*b030*/  @P2 LDG.E R0, desc[UR50][R2.64] ;  /* 0x0000003202002981 */ /* 0x004eaa000c1e1900 */
[----:B------:R-:W-:-:S04]  /*b040*/  @P0 IADD3 R4, P1, R26, UR6, RZ ;  /* 0x000000061a040c10 */ /* 0x000fc8000ff3e0ff */
[----:B------:R-:W-:Y:S01]  /*b050*/  @P0 IADD3.X R5, R27, UR7, RZ, P1, !PT ;  /* 0x000000071b050c10 */ /* 0x000fe20008ffe4ff */
[----:B--2---:R0:W-:Y:S04]  /*b060*/  STL [R1], R0 ;  /* 0x0000000001007387 */ /* 0x0041e80000100800 */
        /* <DEDUP_REMOVED lines=9> */
[----:B----4-:R-:W-:Y:S05]  /*b100*/  @P0 BRA `(.L_x_3636) ;  /* 0x0000000000200947 */ /* 0x010fea0003800000 */
[----:B------:R-:W-:Y:S02]  /*b110*/  ULDC UR4, c[0x0][0x288] ;  /* 0x0000a20000047ab9 */ /* 0x000fe40000000800 */
[----:B0-----:R-:W-:-:S05]  /*b120*/  MOV R0, UR4 ;  /* 0x0000000400007c02 */ /* 0x001fca0008000f00 */
[----:B------:R1:W-:Y:S01]  /*b130*/  STL [R1+0xc], R0 ;  /* 0x00000c0001007387 */ /* 0x0003e20000100800 */
[----:B------:R-:W-:Y:S05]  /*b140*/  @!P2 BRA `(.L_x_3636) ;  /* 0x000000000010a947 */ /* 0x000fea0003800000 */
[----:B------:R-:W2:Y:S04]  /*b150*/  LDG.E R5, desc[UR50][R2.64] ;  /* 0x0000003202057981 */ /* 0x000ea8000c1e1900 */
[----:B-1----:R-:W2:Y:S02]  /*b160*/  LDG.E R0, desc[UR50][R2.64+0x4] ;  /* 0x0000043202007981 */ /* 0x002ea4000c1e1900 */
[----:B--2---:R-:W-:-:S05]  /*b170*/  IMAD.IADD R0, R0, 0x1, -R5 ;  /* 0x0000000100007824 */ /* 0x004fca00078e0a05 */
[----:B------:R2:W-:Y:S02]  /*b180*/  STL [R1+0xc], R0 ;  /* 0x00000c0001007387 */ /* 0x0005e40000100800 */
.L_x_3636:
[----:B------:R-:W-:Y:S01]  /*b190*/  ULDC.64 UR4, c[0x0][0xa20] ;  /* 0x0002880000047ab9 */ /* 0x000fe20000000a00 */
[----:B------:R-:W-:Y:S01]  /*b1a0*/  IMAD.MOV.U32 R28, RZ, RZ, R30 ;  /* 0x000000ffff1c7224 */ /* 0x000fe200078e001e */
[----:B------:R-:W-:-:S04]  /*b1b0*/  ISETP.NE.U32.AND P0, PT, RZ, UR4, PT ;  /* 0x00000004ff007c0c */ /* 0x000fc8000bf05070 */
[----:B------:R-:W-:-:S13]  /*b1c0*/  ISETP.NE.AND.EX P0, PT, RZ, UR5, PT, P0 ;  /* 0x00000005ff007c0c */ /* 0x000fda000bf05300 */
[----:B------:R-:W-:Y:S05]  /*b1d0*/  @!P0 BRA `(.L_x_3637) ;  /* 0x0000000000108947 */ /* 0x000fea0003800000 */
[----:B------:R-:W-:-:S04]  /*b1e0*/  IADD3 R2, P0, R26, UR4, RZ ;  /* 0x000000041a027c10 */ /* 0x000fc8000ff1e0ff */
[----:B------:R-:W-:-:S05]  /*b1f0*/  IADD3.X R3, R27, UR5, RZ, P0, !PT ;  /* 0x000000051b037c10 */ /* 0x000fca00087fe4ff */
[----:B------:R3:W5:Y:S01]  /*b200*/  LDG.E R36, desc[UR50][R2.64] ;  /* 0x0000003202247981 */ /* 0x000762000c1e1900 */
[----:B------:R-:W-:Y:S05]  /*b210*/  BRA `(.L_x_3638) ;  /* 0x0000000000247947 */ /* 0x000fea0003800000 */
.L_x_3637:
[----:B------:R-:W-:Y:S02]  /*b220*/  ULDC.64 UR4, c[0x0][0xa08] ;  /* 0x0002820000047ab9 */ /* 0x000fe40000000a00 */
[----:B------:R-:W-:-:S04]  /*b230*/  ISETP.NE.U32.AND P0, PT, RZ, UR4, PT ;  /* 0x00000004ff007c0c */ /* 0x000fc8000bf05070 */
[----:B------:R-:W-:-:S13]  /*b240*/  ISETP.NE.AND.EX P0, PT, RZ, UR5, PT, P0 ;  /* 0x00000005ff007c0c */ /* 0x000fda000bf05300 */
[----:B------:R-:W-:Y:S05]  /*b250*/  @!P0 BRA `(.L_x_3638) ;  /* 0x0000000000148947 */ /* 0x000fea0003800000 */
[----:B------:R-:W3:Y:S02]  /*b260*/  LDC.64 R2, c[0x0][0xa08] ;  /* 0x00028200ff027b82 */ /* 0x000ee40000000a00 */
[----:B---3--:R-:W-:-:S05]  /*b270*/  IMAD.WIDE R2, R28, 0x4, R2 ;  /* 0x000000041c027825 */ /* 0x008fca00078e0202 */
[----:B------:R-:W3:Y:S04]  /*b280*/  LDG.E R36, desc[UR50][R2.64] ;  /* 0x0000003202247981 */ /* 0x000ee8000c1e1900 */
[----:B------:R-:W3:Y:S02]  /*b290*/  LDG.E R5, desc[UR50][R2.64+0x4] ;  /* 0x0000043202057981 */ /* 0x000ee4000c1e1900 */
[----:B---3--:R-:W-:-:S07]  /*b2a0*/  IMAD.IADD R36, R5, 0x1, -R36 ;  /* 0x0000000105247824 */ /* 0x008fce00078e0a24 */
.L_x_3638:
[----:B-----5:R-:W-:Y:S01]  /*b2b0*/  IMAD.IADD R36, R36, 0x1, -R31 ;  /* 0x0000000124247824 */ /* 0x020fe200078e0a1f */
[----:B------:R-:W-:Y:S03]  /*b2c0*/  BSSY B7, `(.L_x_3639) ;  /* 0x000036c000077945 */ /* 0x000fe60003800000 */
[C---:B012---:R-:W-:Y:S01]  /*b2d0*/  VIADD R0, R36.reuse, 0x3f ;  /* 0x0000003f24007836 */ /* 0x047fe20000000000 */
[----:B------:R-:W-:-:S04]  /*b2e0*/  ISETP.GT.AND P0, PT, R36, RZ, PT ;  /* 0x000000ff2400720c */ /* 0x000fc80003f04270 */
[----:B---3--:R-:W-:-:S04]  /*b2f0*/  SHF.R.S32.HI R3, RZ, 0x1f, R0 ;  /* 0x0000001fff037819 */ /* 0x008fc80000011400 */
[----:B------:R-:W-:-:S04]  /*b300*/  LEA.HI R3, R3, R0, RZ, 0x6 ;  /* 0x0000000003037211 */ /* 0x000fc800078f30ff */
[----:B------:R-:W-:-:S05]  /*b310*/  SHF.R.S32.HI R34, RZ, 0x6, R3 ;  /* 0x00000006ff227819 */ /* 0x000fca0000011403 */
        /* <DEDUP_REMOVED lines=19> */
.L_x_3640:
        /* <DEDUP_REMOVED lines=20> */
.L_x_3643:
[----:B------:R-:W-:Y:S05]  /*b590*/  BSYNC B6 ;  /* 0x0000000000067941 */ /* 0x000fea0003800000 */
.L_x_3642:
        /* <DEDUP_REMOVED lines=17> */
[----:B-1----:R-:W-:-:S07]  /*b6b0*/  IMAD.MOV.U32 R13, RZ, RZ, RZ ;  /* 0x000000ffff0d7224 */ /* 0x002fce00078e00ff */
[----:B------:R-:W-:-:S07]  /*b6c0*/  LEPC R20, `(.L_x_3646) ;  /* 0x000000001014794e */ /* 0x000fce0000000000 */
[----:B0-2---:R-:W-:Y:S05]  /*b6d0*/  CALL.ABS.NOINC R2 ;  /* 0x0000000002007343 */ /* 0x005fea0003c00000 */
.L_x_3646:
        /* <DEDUP_REMOVED lines=15> */
.L_x_3645:
[----:B------:R-:W-:Y:S05]  /*b7d0*/  BSYNC B6 ;  /* 0x0000000000067941 */ /* 0x000fea0003800000 */
.L_x_3644:
[----:B------:R-:W1:Y:S01]  /*b7e0*/  S2R R21, SR_TID.X ;  /* 0x0000000000157919 */ /* 0x000e620000002100 */
[----:B------:R-:W-:Y:S01]  /*b7f0*/  ULDC.64 UR4, c[0x0][0x9f8] ;  /* 0x00027e0000047ab9 */ /* 0x000fe20000000a00 */
[----:B------:R-:W2:Y:S01]  /*b800*/  LDC R20, c[0x0][0x430] ;  /* 0x00010c00ff147b82 */ /* 0x000ea20000000800 */
[----:B------:R-:W-:Y:S01]  /*b810*/  ISETP.NE.U32.AND P0, PT, RZ, UR4, PT ;  /* 0x00000004ff007c0c */ /* 0x000fe2000bf05070 */
[----:B------:R-:W3:Y:S03]  /*b820*/  S2R R2, SR_TID.X ;  /* 0x0000000000027919 */ /* 0x000ee60000002100 */
[----:B------:R-:W-:-:S13]  /*b830*/  ISETP.NE.AND.EX P0, PT, RZ, UR5, PT, P0 ;  /* 0x00000005ff007c0c */ /* 0x000fda000bf05300 */
[----:B------:R-:W-:Y:S01]  /*b840*/  @P0 IADD3 R26, P1, R26, UR4, RZ ;  /* 0x000000041a1a0c10 */ /* 0x000fe2000ff3e0ff */
[----:B------:R-:W-:-:S03]  /*b850*/  ULDC UR4, c[0x0][0x320] ;  /* 0x0000c80000047ab9 */ /* 0x000fc60000000800 */
[----:B------:R-:W-:-:S05]  /*b860*/  @P0 IADD3.X R27, R27, UR5, RZ, P1, !PT ;  /* 0x000000051b1b0c10 */ /* 0x000fca0008ffe4ff */
[----:B------:R4:W5:Y:S01]  /*b870*/  @P0 LDG.E R28, desc[UR50][R26.64] ;  /* 0x000000321a1c0981 */ /* 0x000962000c1e1900 */
[----:B------:R-:W-:Y:S01]  /*b880*/  LOP3.LUT R22, R22, 0xffffffbf, RZ, 0xc0, !PT ;  /* 0xffffffbf16167812 */ /* 0x000fe200078ec0ff */
[----:B------:R-:W-:Y:S01]  /*b890*/  UMOV UR5, 0xffffffff ;  /* 0xffffffff00057882 */ /* 0x000fe20000000000 */
[----:B-1----:R-:W-:-:S04]  /*b8a0*/  SHF.L.U32 R29, R21, 0x3, RZ ;  /* 0x00000003151d7819 */ /* 0x002fc800000006ff */
[----:B------:R-:W-:Y:S01]  /*b8b0*/  LOP3.LUT R29, R29, 0x38, RZ, 0xc0, !PT ;  /* 0x000000381d1d7812 */ /* 0x000fe200078ec0ff */
[C---:B---3--:R-:W-:Y:S02]  /*b8c0*/  IMAD.SHL.U32 R21, R2.reuse, 0x8, RZ ;  /* 0x0000000802157824 */ /* 0x048fe400078e00ff */
[----:B------:R-:W-:Y:S01]  /*b8d0*/  IMAD.SHL.U32 R9, R2, 0x10, RZ ;  /* 0x0000001002097824 */ /* 0x000fe200078e00ff */
[C---:B------:R-:W-:Y:S02]  /*b8e0*/  LOP3.LUT R35, R29.reuse, 0x40, RZ, 0xfc, !PT ;  /* 0x000000401d237812 */ /* 0x040fe400078efcff */
[----:B------:R-:W-:Y:S02]  /*b8f0*/  LOP3.LUT R32, R29, 0x180, RZ, 0xfc, !PT ;  /* 0x000001801d207812 */ /* 0x000fe400078efcff */
[----:B------:R-:W1:Y:S01]  /*b900*/  S2R R29, SR_TID.X ;  /* 0x00000000001d7919 */ /* 0x000e620000002100 */
[----:B------:R-:W-:Y:S02]  /*b910*/  ISETP.GE.AND P0, PT, R35, UR4, PT ;  /* 0x0000000423007c0c */ /* 0x000fe4000bf06270 */
[----:B------:R-:W-:-:S02]  /*b920*/  ISETP.GE.AND P1, PT, R32, UR4, PT ;  /* 0x0000000420007c0c */ /* 0x000fc4000bf26270 */
[----:B------:R-:W-:Y:S02]  /*b930*/  LOP3.LUT R21, R21, 0x38, RZ, 0xc0, !PT ;  /* 0x0000003815157812 */ /* 0x000fe400078ec0ff */
[----:B------:R-:W-:Y:S02]  /*b940*/  LOP3.LUT R9, R37, 0x70, R9, 0xf8, !PT ;  /* 0x0000007025097812 */ /* 0x000fe400078ef809 */
[C---:B------:R-:W-:Y:S02]  /*b950*/  ISETP.GE.AND P2, PT, R21.reuse, UR4, PT ;  /* 0x0000000415007c0c */ /* 0x040fe4000bf46270 */
[----:B------:R-:W-:Y:S02]  /*b960*/  LOP3.LUT R21, R21, 0x140, RZ, 0xfc, !PT ;  /* 0x0000014015157812 */ /* 0x000fe400078efcff */
[----:B------:R-:W-:Y:S02]  /*b970*/  SEL R0, RZ, 0x40, P1 ;  /* 0x00000040ff007807 */ /* 0x000fe40000800000 */
[----:B------:R-:W-:-:S04]  /*b980*/  @P0 LOP3.LUT R22, R22, 0x40, RZ, 0xfc, !PT ;  /* 0x0000004016160812 */ /* 0x000fc800078efcff */
[----:B------:R-:W-:-:S04]  /*b990*/  LOP3.LUT R22, R22, 0xffffff7f, RZ, 0xc0, !PT ;  /* 0xffffff7f16167812 */ /* 0x000fc800078ec0ff */
[----:B------:R-:W-:Y:S02]  /*b9a0*/  @P2 LOP3.LUT R22, R22, 0x80, RZ, 0xfc, !PT ;  /* 0x0000008016162812 */ /* 0x000fe400078efcff */
[----:B------:R-:W-:Y:S02]  /*b9b0*/  ISETP.GE.AND P2, PT, R21, UR4, PT ;  /* 0x0000000415007c0c */ /* 0x000fe4000bf46270 */
[----:B------:R-:W-:Y:S01]  /*b9c0*/  LOP3.LUT R22, R22, 0xffffffdf, RZ, 0xc0, !PT ;  /* 0xffffffdf16167812 */ /* 0x000fe200078ec0ff */
[C---:B-1----:R-:W-:Y:S02]  /*b9d0*/  IMAD.SHL.U32 R32, R29.reuse, 0x8, RZ ;  /* 0x000000081d207824 */ /* 0x042fe400078e00ff */
[----:B------:R-:W-:-:S03]  /*b9e0*/  IMAD.SHL.U32 R29, R29, 0x8, RZ ;  /* 0x000000081d1d7824 */ /* 0x000fc600078e00ff */
[----:B------:R-:W-:Y:S02]  /*b9f0*/  LOP3.LUT R32, R32, 0x38, RZ, 0xc0, !PT ;  /* 0x0000003820207812 */ /* 0x000fe400078ec0ff */
[----:B------:R-:W-:Y:S02]  /*ba00*/  LOP3.LUT R29, R29, 0x38, RZ, 0xc0, !PT ;  /* 0x000000381d1d7812 */ /* 0x000fe400078ec0ff */
[C---:B------:R-:W-:Y:S02]  /*ba10*/  LOP3.LUT R35, R32.reuse, 0x80, RZ, 0xfc, !PT ;  /* 0x0000008020237812 */ /* 0x040fe400078efcff */
[----:B------:R-:W-:Y:S02]  /*ba20*/  LOP3.LUT R32, R32, 0x1c0, RZ, 0xfc, !PT ;  /* 0x000001c020207812 */ /* 0x000fe400078efcff */
[----:B------:R-:W-:Y:S02]  /*ba30*/  ISETP.GE.AND P5, PT, R35, UR4, PT ;  /* 0x0000000423007c0c */ /* 0x000fe4000bfa6270 */
[----:B------:R-:W-:-:S02]  /*ba40*/  LOP3.LUT R29, R29, 0xc0, RZ, 0xfc, !PT ;  /* 0x000000c01d1d7812 */ /* 0x000fc400078efcff */
[----:B------:R-:W-:Y:S01]  /*ba50*/  ISETP.GE.AND P0, PT, R32, UR4, PT ;  /* 0x0000000420007c0c */ /* 0x000fe2000bf06270 */
[----:B------:R-:W-:Y:S01]  /*ba60*/  IMAD.SHL.U32 R32, R2, 0x8, RZ ;  /* 0x0000000802207824 */ /* 0x000fe200078e00ff */
[----:B------:R-:W-:Y:S02]  /*ba70*/  ISETP.GE.AND P4, PT, R29, UR4, PT ;  /* 0x000000041d007c0c */ /* 0x000fe4000bf86270 */
[----:B------:R-:W-:Y:S02]  /*ba80*/  LEA R29, R34, 0xffffffc0, 0x6 ;  /* 0xffffffc0221d7811 */ /* 0x000fe400078e30ff */
[----:B------:R-:W-:Y:S02]  /*ba90*/  LOP3.LUT R32, R32, 0x38, RZ, 0xc0, !PT ;  /* 0x0000003820207812 */ /* 0x000fe400078ec0ff */
[----:B------:R-:W-:Y:S01]  /*baa0*/  SEL R7, RZ, 0x80, P0 ;  /* 0x00000080ff077807 */ /* 0x000fe20000000000 */
[----:B------:R-:W-:Y:S01]  /*bab0*/  IMAD.IADD R35, R9, 0x1, R29 ;  /* 0x0000000109237824 */ /* 0x000fe200078e021d */
[----:B------:R-:W-:-:S02]  /*bac0*/  @P5 LOP3.LUT R22, R22, 0x20, RZ, 0xfc, !PT ;  /* 0x0000002016165812 */ /* 0x000fc400078efcff */
[----:B------:R-:W-:Y:S02]  /*bad0*/  LOP3.LUT R32, R32, 0x100, RZ, 0xfc, !PT ;  /* 0x0000010020207812 */ /* 0x000fe400078efcff */
[----:B------:R-:W-:Y:S02]  /*bae0*/  LOP3.LUT R22, R22, 0xffffffef, RZ, 0xc0, !PT ;  /* 0xffffffef16167812 */ /* 0x000fe400078ec0ff */
[----:B------:R-:W-:Y:S02]  /*baf0*/  ISETP.GE.AND P3, PT, R32, UR4, PT ;  /* 0x0000000420007c0c */ /* 0x000fe4000bf66270 */
[----:B------:R-:W-:-:S04]  /*bb00*/  @P4 LOP3.LUT R22, R22, 0x10, RZ, 0xfc, !PT ;  /* 0x0000001016164812 */ /* 0x000fc800078efcff */
[----:B------:R-:W-:-:S04]  /*bb10*/  LOP3.LUT R22, R22, 0xfffffffb, RZ, 0xc0, !PT ;  /* 0xfffffffb16167812 */ /* 0x000fc800078ec0ff */
[----:B------:R-:W-:-:S04]  /*bb20*/  LOP3.LUT R22, R22, 0xfffffff7, RZ, 0xc0, !PT ;  /* 0xfffffff716167812 */ /* 0x000fc800078ec0ff */
[----:B------:R-:W-:-:S04]  /*bb30*/  @P3 LOP3.LUT R22, R22, 0x8, RZ, 0xfc, !PT ;  /* 0x0000000816163812 */ /* 0x000fc800078efcff */
[----:B------:R-:W-:Y:S01]  /*bb40*/  @P2 LOP3.LUT R22, R22, 0x4, RZ, 0xfc, !PT ;  /* 0x0000000416162812 */ /* 0x000fe200078efcff */
[----:B--2-4-:R-:W-:Y:S06]  /*bb50*/  BRA.DIV UR5, `(.L_x_3647) ;  /* 0x0000003e05907947 */ /* 0x014fec000b800000 */
.L_x_3714:
[----:B------:R-:W-:Y:S01]  /*bb60*/  ISETP.NE.AND P1, PT, R20, 0x1, PT ;  /* 0x000000011400780c */ /* 0x000fe20003f25270 */
[----:B0-----:R-:W-:Y:S01]  /*bb70*/  IMAD.MOV.U32 R34, RZ, RZ, RZ ;  /* 0x000000ffff227224 */ /* 0x001fe200078e00ff */
[C---:B------:R-:W-:Y:S02]  /*bb80*/  ISETP.GE.AND P0, PT, R35.reuse, R36, PT ;  /* 0x000000242300720c */ /* 0x040fe40003f06270 */
[----:B------:R-:W-:Y:S02]  /*bb90*/  IADD3 R35, R35, R31, RZ ;  /* 0x0000001f23237210 */ /* 0x000fe40007ffe0ff */
[----:B------:R-:W-:Y:S02]  /*bba0*/  ISETP.GT.U32.OR P0, PT, R9, 0x3f, P0 ;  /* 0x0000003f0900780c */ /* 0x000fe40000704470 */
[----:B-----5:R-:W-:Y:S01]  /*bbb0*/  SHF.R.S32.HI R32, RZ, 0x1f, R28 ;  /* 0x0000001fff207819 */ /* 0x020fe2000001141c */
[----:B------:R-:W-:Y:S01]  /*bbc0*/  IMAD.MOV.U32 R6, RZ, RZ, R35 ;  /* 0x000000ffff067224 */ /* 0x000fe200078e0023 */
[----:B------:R-:W-:-:S02]  /*bbd0*/  LOP3.LUT P6, RZ, R22, 0x80, RZ, 0xc0, !PT ;  /* 0x0000008016ff7812 */ /* 0x000fc400078cc0ff */
[----:B------:R-:W-:Y:S01]  /*bbe0*/  LOP3.LUT R22, R22, 0xfffff7ff, RZ, 0xc0, !PT ;  /* 0xfffff7ff16167812 */ /* 0x000fe200078ec0ff */
[----:B------:R-:W0:Y:S03]  /*bbf0*/  @P1 LDC R3, c[0x0][0x434] ;  /* 0x00010d00ff031b82 */ /* 0x000e260000000800 */
[----:B------:R-:W-:-:S05]  /*bc00*/  @P1 LOP3.LUT R22, R22, 0x800, RZ, 0xfc, !PT ;  /* 0x0000080016161812 */ /* 0x000fca00078efcff */
[----:B------:R-:W1:Y:S08]  /*bc10*/  @P1 LDC R2, c[0x0][0x438] ;  /* 0x00010e00ff021b82 */ /* 0x000e700000000800 */
[----:B------:R-:W2:Y:S01]  /*bc20*/  @!P0 LDC.64 R4, c[0x0][0x428] ;  /* 0x00010a00ff048b82 */ /* 0x000ea20000000a00 */
[----:B0-----:R-:W-:-:S05]  /*bc30*/  @P1 IMAD.HI.U32 R3, R35, R3, RZ ;  /* 0x0000000323031227 */ /* 0x001fca00078e00ff */
[----:B-1----:R-:W-:-:S04]  /*bc40*/  @P1 SHF.R.U32.HI R6, RZ, R2, R3 ;  /* 0x00000002ff061219 */ /* 0x002fc80000011603 */
[--C-:B------:R-:W-:Y:S01]  /*bc50*/  @!P0 SHF.R.S32.HI R3, RZ, 0x1f, R6.reuse ;  /* 0x0000001fff038819 */ /* 0x100fe20000011406 */
[----:B------:R-:W-:Y:S02]  /*bc60*/  @!P0 IMAD.MOV.U32 R2, RZ, RZ, R6 ;  /* 0x000000ffff028224 */ /* 0x000fe400078e0006 */
[-C--:B--2---:R-:W-:Y:S02]  /*bc70*/  @!P0 IMAD R8, R32, R4.reuse, RZ ;  /* 0x0000000420088224 */ /* 0x084fe400078e02ff */
[----:B------:R-:W-:-:S04]  /*bc80*/  @!P0 IMAD.WIDE.U32 R2, R28, R4, R2 ;  /* 0x000000041c028225 */ /* 0x000fc800078e0002 */
[----:B------:R-:W-:Y:S02]  /*bc90*/  @!P0 IMAD R8, R28, R5, R8 ;  /* 0x000000051c088224 */ /* 0x000fe400078e0208 */
[----:B------:R-:W0:Y:S02]  /*bca0*/  @!P0 LDC.64 R4, c[0x0][0x418] ;  /* 0x00010600ff048b82 */ /* 0x000e240000000a00 */
[----:B------:R-:W-:Y:S01]  /*bcb0*/  @!P0 IMAD.IADD R8, R3, 0x1, R8 ;  /* 0x0000000103088824 */ /* 0x000fe200078e0208 */
[----:B------:R-:W-:Y:S02]  /*bcc0*/  SEL R3, RZ, 0x1, P6 ;  /* 0x00000001ff037807 */ /* 0x000fe40003000000 */
[----:B0-----:R-:W-:-:S04]  /*bcd0*/  @!P0 LEA R4, P1, R2, R4, 0x2 ;  /* 0x0000000402048211 */ /* 0x001fc800078210ff */
[----:B------:R-:W-:Y:S02]  /*bce0*/  @!P0 LEA.HI.X R5, R2, R5, R8, 0x2, P1 ;  /* 0x0000000502058211 */ /* 0x000fe400008f1408 */
[----:B------:R-:W-:-:S03]  /*bcf0*/  LOP3.LUT P1, RZ, R22, 0x40, RZ, 0xc0, !PT ;  /* 0x0000004016ff7812 */ /* 0x000fc6000782c0ff */
[----:B------:R0:W5:Y:S01]  /*bd00*/  @!P0 LDG.E R34, desc[UR50][R4.64] ;  /* 0x0000003204228981 */ /* 0x000162000c1e1900 */
[----:B------:R-:W-:Y:S02]  /*bd10*/  SEL R2, RZ, 0xffffffff, P1 ;  /* 0xffffffffff027807 */ /* 0x000fe40000800000 */
[----:B------:R-:W-:Y:S02]  /*bd20*/  ISETP.GT.U32.AND P1, PT, R9, 0x3f, PT ;  /* 0x0000003f0900780c */ /* 0x000fe40003f24070 */
[----:B------:R-:W-:Y:S01]  /*bd30*/  LOP3.LUT R22, R22, 0xfffffbff, RZ, 0xc0, !PT ;  /* 0xfffffbff16167812 */ /* 0x000fe200078ec0ff */
[----:B------:R-:W-:Y:S01]  /*bd40*/  IMAD.SHL.U32 R2, R2, 0x2, RZ ;  /* 0x0000000202027824 */ /* 0x000fe200078e00ff */
[----:B------:R-:W-:Y:S02]  /*bd50*/  SHF.R.S32.HI R26, RZ, 0x1f, R18 ;  /* 0x0000001fff1a7819 */ /* 0x000fe40000011412 */
[----:B0-----:R-:W-:Y:S02]  /*bd60*/  SEL R4, RZ, 0x8, P4 ;  /* 0x00000008ff047807 */ /* 0x001fe40002000000 */
[----:B------:R-:W-:-:S02]  /*bd70*/  LOP3.LUT R2, R2, 0x2, R3, 0xe2, !PT ;  /* 0x0000000202027812 */ /* 0x000fc400078ee203 */
[----:B------:R-:W-:-:S04]  /*bd80*/  SEL R3, RZ, 0x4, P5 ;  /* 0x00000004ff037807 */ /* 0x000fc80002800000 */
[----:B------:R-:W-:Y:S02]  /*bd90*/  LOP3.LUT R2, R4, R2, R3, 0xfe, !PT ;  /* 0x0000000204027212 */ /* 0x000fe400078efe03 */
[----:B------:R-:W-:Y:S02]  /*bda0*/  SEL R3, RZ, 0x10, P3 ;  /* 0x00000010ff037807 */ /* 0x000fe40001800000 */
[----:B------:R-:W-:-:S04]  /*bdb0*/  SEL R4, RZ, 0x20, P2 ;  /* 0x00000020ff047807 */ /* 0x000fc80001000000 */
[----:B------:R-:W-:-:S04]  /*bdc0*/  LOP3.LUT R2, R4, R2, R3, 0xfe, !PT ;  /* 0x0000000204027212 */ /* 0x000fc800078efe03 */
[----:B------:R-:W-:Y:S01]  /*bdd0*/  LOP3.LUT R10, R2, R0, RZ, 0xfc, !PT ;  /* 0x00000000020a7212 */ /* 0x000fe200078efcff */
[----:B------:R-:W-:Y:S01]  /*bde0*/  IMAD.MOV R0, RZ, RZ, -R6 ;  /* 0x000000ffff007224 */ /* 0x000fe200078e0a06 */
[----:B------:R-:W-:-:S03]  /*bdf0*/  MOV R2, UR36 ;  /* 0x0000002400027c02 */ /* 0x000fc60008000f00 */
[----:B------:R-:W-:Y:S01]  /*be00*/  IMAD R35, R20, R0, R35 ;  /* 0x0000000014237224 */ /* 0x000fe200078e0223 */
[----:B------:R-:W-:Y:S01]  /*be10*/  LOP3.LUT R0, R10, R7, RZ, 0xfc, !PT ;  /* 0x000000070a007212 */ /* 0x000fe200078efcff */
[----:B------:R0:W-:Y:S01]  /*be20*/  STL [R1+0x28], R10 ;  /* 0x0000280a01007387 */ /* 0x0001e20000100800 */
[----:B------:R-:W-:-:S03]  /*be30*/  ISETP.NE.AND P0, PT, R2, 0x3, PT ;  /* 0x000000030200780c */ /* 0x000fc60003f05270 */
[----:B------:R0:W-:Y:S10]  /*be40*/  STL [R1+0x4], R0 ;  /* 0x0000040001007387 */ /* 0x0001f40000100800 */
[----:B------:R-:W-:-:S04]  /*be50*/  @P0 LOP3.LUT R22, R22, 0x400, RZ, 0xfc, !PT ;  /* 0x0000040016160812 */ /* 0x000fc800078efcff */
[----:B------:R-:W-:-:S04]  /*be60*/  LOP3.LUT R22, R22, 0xfffffffe, RZ, 0xc0, !PT ;  /* 0xfffffffe16167812 */ /* 0x000fc800078ec0ff */
[----:B------:R-:W-:Y:S01]  /*be70*/  @P1 LOP3.LUT R22, R22, 0x1, RZ, 0xfc, !PT ;  /* 0x0000000116161812 */ /* 0x000fe200078efcff */
[----:B0-----:R-:W-:Y:S06]  /*be80*/  @!P0 BRA `(.L_x_3648) ;  /* 0x0000000000048947 */ /* 0x001fec0003800000 */
[----:B------:R-:W-:Y:S01]  /*be90*/  BPT.TRAP 0x1 ;  /* 0x000000040000795c */ /* 0x000fe20000300000 */
.L_x_3648:
[----:B------:R-:W-:Y:S01]  /*bea0*/  IMAD R27, R24, 0x8, R23 ;  /* 0x00000008181b7824 */ /* 0x000fe200078e0217 */
[----:B------:R-:W-:Y:S01]  /*beb0*/  SHF.L.U32 R0, R25, 0x1f, RZ ;  /* 0x0000001f19007819 */ /* 0x000fe200000006ff */
[----:B------:R-:W-:Y:S03]  /*bec0*/  BSSY B0, `(.L_x_3649) ;  /* 0x0000003000007945 */ /* 0x000fe60003800000 */
[----:B------:R-:W0:Y:S02]  /*bed0*/  SYNCS.PHASECHK.TRANS64.TRYWAIT P0, [R27+URZ+0x28c40], R0 ;  /* 0x028c40001b0075a7 */ /* 0x000e24000800017f */
[----:B0-----:R-:W-:Y:S05]  /*bee0*/  @!P0 BRA `(.L_x_3650) ;  /* 0x0000003800dc8947 */ /* 0x001fea0003800000 */
.L_x_3715:
[----:B------:R-:W-:Y:S05]  /*bef0*/  BSYNC B0 ;  /* 0x0000000000007941 */ /* 0x000fea0003800000 */
.L_x_3649:
[----:B0-----:R-:W-:Y:S01]  /*bf00*/  SHF.R.S32.HI R0, RZ, 0x1f, R35 ;  /* 0x0000001fff007819 */ /* 0x001fe20000011423 */
[----:B------:R-:W-:Y:S01]  /*bf10*/  ULDC.64 UR4, c[0x0][0x300] ;  /* 0x0000c00000047ab9 */ /* 0x000fe20000000a00 */
[----:B-----5:R-:W-:Y:S01]  /*bf20*/  SHF.R.S32.HI R4, RZ, 0x1f, R34 ;  /* 0x0000001fff047819 */ /* 0x020fe20000011422 */
[----:B------:R-:W-:Y:S01]  /*bf30*/  IMAD.WIDE.U32 R2, R35, UR4, RZ ;  /* 0x0000000423027c25 */ /* 0x000fe2000f8e00ff */
[----:B------:R-:W-:Y:S01]  /*bf40*/  IADD3 R29, -R37, R36, -R29 ;  /* 0x00000024251d7210 */ /* 0x000fe20007ffe91d */
[----:B------:R0:W-:Y:S01]  /*bf50*/  STL [R1+0x1c], R0 ;  /* 0x00001c0001007387 */ /* 0x0001e20000100800 */
[----:B------:R-:W-:-:S03]  /*bf60*/  LOP3.LUT R22, R22, 0xfffffffd, RZ, 0xc0, !PT ;  /* 0xfffffffd16167812 */ /* 0x000fc600078ec0ff */
[----:B------:R1:W-:Y:S01]  /*bf70*/  STL [R1+0x20], R4 ;  /* 0x0000200401007387 */ /* 0x0003e20000100800 */
[----:B0-----:R-:W-:-:S04]  /*bf80*/  IMAD R0, R0, UR4, RZ ;  /* 0x0000000400007c24 */ /* 0x001fc8000f8e02ff */
[----:B------:R-:W-:Y:S01]  /*bf90*/  IMAD R0, R35, UR5, R0 ;  /* 0x0000000523007c24 */ /* 0x000fe2000f8e0200 */
[----:B------:R-:W-:-:S03]  /*bfa0*/  ULDC.64 UR4, c[0x0][0x310] ;  /* 0x0000c40000047ab9 */ /* 0x000fc60000000a00 */
[----:B------:R-:W-:Y:S02]  /*bfb0*/  IMAD.IADD R3, R3, 0x1, R0 ;  /* 0x0000000103037824 */ /* 0x000fe400078e0200 */
[----:B------:R-:W-:Y:S02]  /*bfc0*/  IMAD R0, R4, UR4, RZ ;  /* 0x0000000404007c24 */ /* 0x000fe4000f8e02ff */
[----:B-1----:R-:W0:Y:S01]  /*bfd0*/  S2R R4, SR_TID.X ;  /* 0x0000000000047919 */ /* 0x002e220000002100 */
[----:B------:R-:W-:-:S04]  /*bfe0*/  IMAD.WIDE.U32 R2, R34, UR4, R2 ;  /* 0x0000000422027c25 */ /* 0x000fc8000f8e0002 */
[----:B------:R-:W-:Y:S01]  /*bff0*/  IMAD R0, R34, UR5, R0 ;  /* 0x0000000522007c24 */ /* 0x000fe2000f8e0200 */
[----:B------:R-:W-:-:S03]  /*c000*/  ULDC.64 UR4, c[0x0][0x308] ;  /* 0x0000c20000047ab9 */ /* 0x000fc60000000a00 */
[----:B------:R-:W-:Y:S02]  /*c010*/  IMAD.IADD R3, R3, 0x1, R0 ;  /* 0x0000000103037824 */ /* 0x000fe400078e0200 */
[----:B------:R-:W-:Y:S02]  /*c020*/  IMAD R0, R26, UR4, RZ ;  /* 0x000000041a007c24 */ /* 0x000fe4000f8e02ff */
[----:B------:R-:W-:-:S04]  /*c030*/  IMAD.WIDE.U32 R2, R18, UR4, R2 ;  /* 0x0000000412027c25 */ /* 0x000fc8000f8e0002 */
[----:B------:R-:W-:Y:S01]  /*c040*/  IMAD R0, R18, UR5, R0 ;  /* 0x0000000512007c24 */ /* 0x000fe2000f8e0200 */
[----:B------:R-:W-:-:S03]  /*c050*/  ULDC.64 UR4, c[0x0][0x2e8] ;  /* 0x0000ba0000047ab9 */ /* 0x000fc60000000a00 */
[----:B------:R-:W-:Y:S01]  /*c060*/  IMAD.IADD R5, R3, 0x1, R0 ;  /* 0x0000000103057824 */ /* 0x000fe200078e0200 */
[----:B------:R-:W-:Y:S01]  /*c070*/  LEA R0, P0, R2, UR4, 0x1 ;  /* 0x0000000402007c11 */ /* 0x000fe2000f8008ff */
[----:B------:R-:W-:-:S03]  /*c080*/  ULDC UR4, c[0x0][0x2f4] ;  /* 0x0000bd0000047ab9 */ /* 0x000fc60000000800 */
[----:B------:R-:W-:Y:S01]  /*c090*/  LEA.HI.X R5, R2, UR5, R5, 0x1, P0 ;  /* 0x0000000502057c11 */ /* 0x000fe200080f0c05 */
[----:B------:R-:W-:Y:S01]  /*c0a0*/  UMOV UR5, 0xffffffff ;  /* 0xffffffff00057882 */ /* 0x000fe20000000000 */
[----:B------:R-:W-:Y:S01]  /*c0b0*/  ISETP.GE.AND P0, PT, R29, 0x1, PT ;  /* 0x000000011d00780c */ /* 0x000fe20003f06270 */
[----:B0-----:R-:W-:Y:S02]  /*c0c0*/  IMAD.SHL.U32 R7, R4, 0x8, RZ ;  /* 0x0000000804077824 */ /* 0x001fe400078e00ff */
[----:B------:R-:W-:-:S03]  /*c0d0*/  IMAD R4, R24, 0x1000, R33 ;  /* 0x0000100018047824 */ /* 0x000fc600078e0221 */
[----:B------:R-:W-:-:S04]  /*c0e0*/  LOP3.LUT R7, R7, 0x38, RZ, 0xc0, !PT ;  /* 0x0000003807077812 */ /* 0x000fc800078ec0ff */
[----:B------:R-:W-:-:S13]  /*c0f0*/  ISETP.GE.AND P2, PT, R7, UR4, PT ;  /* 0x0000000407007c0c */ /* 0x000fda000bf46270 */
[----:B------:R-:W-:Y:S01]  /*c100*/  @P2 LOP3.LUT R22, R22, 0x2, RZ, 0xfc, !PT ;  /* 0x0000000216162812 */ /* 0x000fe200078efcff */
[----:B------:R-:W-:Y:S06]  /*c110*/  BRA.DIV UR5, `(.L_x_3651) ;  /* 0x0000003a05647947 */ /* 0x000fec000b800000 */
[----:B------:R-:W0:Y:S01]  /*c120*/  SHFL.IDX PT, R3, R0, RZ, 0x181f ;  /* 0x00181fff00037589 */ /* 0x000e2200000e0000 */
[----:B------:R-:W-:-:S03]  /*c130*/  @P0 IMAD R6, R4, 0x2, R23 ;  /* 0x0000000204060824 */ /* 0x000fc600078e0217 */
[----:B------:R-:W1:Y:S01]  /*c140*/  SHFL.IDX PT, R2, R5, RZ, 0x181f ;  /* 0x00181fff05027589 */ /* 0x000e6200000e0000 */
[----:B0-----:R-:W-:-:S04]  /*c150*/  @P0 LEA R3, P1, R7, R3, 0x1 ;  /* 0x0000000307030211 */ /* 0x001fc800078208ff */
[----:B-1----:R-:W-:-:S04]  /*c160*/  @P0 IADD3.X R2, RZ, R2, RZ, P1, !PT ;  /* 0x00000002ff020210 */ /* 0x002fc80000ffe4ff */
[----:B------:R-:W-:-:S04]  /*c170*/  @P0 LOP3.LUT R3, R3, R2, RZ, 0x3c, !PT ;  /* 0x0000000203030212 */ /* 0x000fc800078e3cff */
[----:B------:R-:W-:-:S04]  /*c180*/  @P0 LOP3.LUT R2, R3, R2, RZ, 0x3c, !PT ;  /* 0x0000000203020212 */ /* 0x000fc800078e3cff */
[----:B------:R-:W-:-:S05]  /*c190*/  @P0 LOP3.LUT R3, R3, R2, RZ, 0x3c, !PT ;  /* 0x0000000203030212 */ /* 0x000fca00078e3cff */
[----:B------:R-:W-:Y:S01]  /*c1a0*/  @!PT LDS RZ, [RZ] ;  /* 0x00000000fffff984 */ /* 0x000fe20000000800 */
        /* <DEDUP_REMOVED lines=10> */
[----:B------:R0:W-:Y:S01]  /*c250*/  @P0 LDGSTS.E.BYPASS.LTC128B.128 [R6+0x22c00], desc[UR50][R2.64], !P2 ;  /* 0x22c0000002060fae */ /* 0x0001e2000d101d72 */
[----:B------:R-:W-:-:S03]  /*c260*/  ISETP.GE.AND P0, PT, R29, 0x21, PT ;  /* 0x000000211d00780c */ /* 0x000fc60003f06270 */
[----:B0-----:R-:W0:Y:S10]  /*c270*/  SHFL.IDX PT, R3, R0, 0x2, 0x181f ;  /* 0x00581f0000037f89 */ /* 0x001e3400000e0000 */
[----:B------:R-:W-:Y:S01]  /*c280*/  @P0 IMAD R6, R4, 0x2, R23 ;  /* 0x0000000204060824 */ /* 0x000fe200078e0217 */
        /* <DEDUP_REMOVED lines=9> */
.L_x_3725:
[----:B------:R-:W-:-:S13]  /*c320*/  ISETP.GE.AND P0, PT, R29, 0x31, PT ;  /* 0x000000311d00780c */ /* 0x000fda0003f06270 */
[----:B01----:R-:W-:Y:S02]  /*c330*/  @P0 LEA R2, P1, R7, R0, 0x1 ;  /* 0x0000000007020211 */ /* 0x003fe400078208ff */
[----:B------:R-:W-:-:S03]  /*c340*/  @P0 LEA R4, R4, R23, 0x1 ;  /* 0x0000001704040211 */ /* 0x000fc600078e08ff */
[----:B------:R-:W-:-:S05]  /*c350*/  @P0 IMAD.X R3, RZ, RZ, R5, P1 ;  /* 0x000000ffff030224 */ /* 0x000fca00008e0605 */
[----:B------:R-:W-:Y:S01]  /*c360*/  @!PT LDS RZ, [RZ] ;  /* 0x00000000fffff984 */ /* 0x000fe20000000800 */
[----:B------:R-:W-:Y:S01]  /*c370*/  @!PT LDS RZ, [RZ] ;  /* 0x00000000fffff984 */ /* 0x000fe20000000800 */
[----:B------:R-:W-:Y:S01]  /*c380*/  @!PT LDS RZ, [RZ] ;  /* 0x00000000fffff984 */ /* 0x000fe20000000800 */
[----:B------:R0:W-:Y:S01]  /*c390*/  @P0 LDGSTS.E.BYPASS.LTC128B.128 [R4+0x23c00], desc[UR50][R2.64], !P2 ;  /* 0x23c0000002040fae */ /* 0x0001e2000d101d72 */
[----:B------:R-:W-:Y:S01]  /*c3a0*/  PLOP3.LUT P0, PT, PT, PT, PT, 0x80, 0x0 ;  /* 0x000000000000781c */ /* 0x000fe20003f0f070 */
[----:B------:R-:W-:-:S12]  /*c3b0*/  NOP ;  /* 0x0000000000007918 */ /* 0x000fd80000000000 */
.L_x_3652:
        /* <DEDUP_REMOVED lines=11> */
.L_x_3653:
[----:B------:R1:W5:Y:S01]  /*c470*/  LDL.LU R0, [R1+0x8] ;  /* 0x0000080001007983 */ /* 0x0003620000300800 */
[----:B------:R-:W-:Y:S01]  /*c480*/  LOP3.LUT P0, RZ, R22, 0x100, RZ, 0xc0, !PT ;  /* 0x0000010016ff7812 */ /* 0x000fe2000780c0ff */
[----:B------:R1:W-:Y:S02]  /*c490*/  SYNCS.ARRIVE.TRANS64.A1T0 RZ, [R27+URZ+0x28c30], RZ ;  /* 0x028c30ff1bff79a7 */ /* 0x0003e4000810003f */
[----:B0-----:R1:W5:Y:S04]  /*c4a0*/  LDL.LU R4, [R1] ;  /* 0x0000000001047983 */ /* 0x0013680000300800 */
[----:B------:R1:W5:Y:S01]  /*c4b0*/  LDL R3, [R1+0x4] ;  /* 0x0000040001037983 */ /* 0x0003620000100800 */
[----:B------:R-:W-:-:S07]  /*c4c0*/  SEL R2, R30, RZ, !P0 ;  /* 0x000000ff1e027207 */ /* 0x000fce0004000000 */
[----:B------:R-:W-:Y:S05]  /*c4d0*/  WARPSYNC.ALL ;  /* 0x0000000000007948 */ /* 0x000fea0003800000 */
[----:B------:R0:W-:Y:S01]  /*c4e0*/  STL [R1+0x18], R2 ;  /* 0x0000180201007387 */ /* 0x0001e20000100800 */
[----:B------:R-:W-:Y:S01]  /*c4f0*/  ULDC.64 UR4, c[0x0][0x298] ;  /* 0x0000a60000047ab9 */ /* 0x000fe20000000a00 */
[----:B------:R-:W-:Y:S01]  /*c500*/  BSSY B6, `(.L_x_3654) ;  /* 0x0000020000067945 */ /* 0x000fe20003800000 */
[----:B0-----:R-:W-:Y:S01]  /*c510*/  VIADD R2, R23, 0x20400 ;  /* 0x0002040017027836 */ /* 0x001fe20000000000 */
[----:B------:R-:W-:Y:S01]  /*c520*/  BAR.SYNC.DEFER_BLOCKING 0x8, 0x100 ;  /* 0x0204000000007b1d */ /* 0x000fe20000010000 */
[----:B-----5:R-:W-:-:S03]  /*c530*/  SEL R0, R0, RZ, !P0 ;  /* 0x000000ff00007207 */ /* 0x020fc60004000000 */
[----:B------:R-:W-:Y:S02]  /*c540*/  LOP3.LUT P0, RZ, R2, 0x3ff, RZ, 0xc0, !PT ;  /* 0x000003ff02ff7812 */ /* 0x000fe4000780c0ff */
[----:B------:R0:W-:Y:S01]  /*c550*/  STL [R1+0x8], R0 ;  /* 0x0000080001007387 */ /* 0x0001e20000100800 */
[----:B------:R-:W-:-:S04]  /*c560*/  PRMT R30, R3, 0x8880, RZ ;  /* 0x00008880031e7816 */ /* 0x000fc800000000ff */
[----:B------:R-:W-:Y:S02]  /*c570*/  PRMT R30, R30, 0x7710, RZ ;  /* 0x000077101e1e7816 */ /* 0x000fe400000000ff */
[----:B0-----:R-:W-:-:S05]  /*c580*/  SHF.R.S32.HI R0, RZ, 0x1f, R4 ;  /* 0x0000001fff007819 */ /* 0x001fca0000011404 */
[----:B------:R-:W-:-:S04]  /*c590*/  IMAD R0, R0, UR4, RZ ;  /* 0x0000000400007c24 */ /* 0x000fc8000f8e02ff */
[C---:B------:R-:W-:Y:S02]  /*c5a0*/  IMAD R0, R4.reuse, UR5, R0 ;  /* 0x0000000504007c24 */ /* 0x040fe4000f8e0200 */
[----:B------:R-:W-:-:S04]  /*c5b0*/  IMAD.WIDE.U32 R4, R4, UR4, RZ ;  /* 0x0000000404047c25 */ /* 0x000fc8000f8e00ff */
[----:B------:R-:W-:Y:S01]  /*c5c0*/  IMAD.IADD R0, R5, 0x1, R0 ;  /* 0x0000000105007824 */ /* 0x000fe200078e0200 */
[----:B------:R0:W-:Y:S04]  /*c5d0*/  STL.64 [R1+0x10], R4 ;  /* 0x0000100401007387 */ /* 0x0001e80000100a00 */
[----:B------:R0:W-:Y:S01]  /*c5e0*/  STL [R1], R0 ;  /* 0x0000000001007387 */ /* 0x0001e20000100800 */
        /* <DEDUP_REMOVED lines=17> */
.L_x_3655:
[----:B------:R-:W-:Y:S05]  /*c700*/  BSYNC B6 ;  /* 0x0000000000067941 */ /* 0x000fea0003800000 */
.L_x_3654:
[----:B0-----:R-:W2:Y:S01]  /*c710*/  LDL.LU R0, [R1] ;  /* 0x0000000001007983 */ /* 0x001ea20000300800 */
[----:B------:R-:W-:Y:S01]  /*c720*/  ULDC.64 UR4, c[0x0][0x2d8] ;  /* 0x0000b60000047ab9 */ /* 0x000fe20000000a00 */
[----:B------:R-:W0:Y:S02]  /*c730*/  LDC R7, c[0x0][0x448] ;  /* 0x00011200ff077b82 */ /* 0x000e240000000800 */
[----:B------:R-:W2:Y:S04]  /*c740*/  LDL.LU.64 R2, [R1+0x10] ;  /* 0x0000100001027983 */ /* 0x000ea80000300a00 */
[----:B------:R-:W3:Y:S04]  /*c750*/  LDL.LU R21, [R1+0x8] ;  /* 0x0000080001157983 */ /* 0x000ee80000300800 */
[----:B------:R-:W4:Y:S04]  /*c760*/  LDL.LU R20, [R1+0x18] ;  /* 0x0000180001147983 */ /* 0x000f280000300800 */
[----:B------:R0:W5:Y:S04]  /*c770*/  LDL R10, [R1+0xc] ;  /* 0x00000c00010a7983 */ /* 0x0001680000100800 */
[----:B------:R0:W5:Y:S02]  /*c780*/  LDL R8, [R1+0x2c] ;  /* 0x00002c0001087983 */ /* 0x0001640000100800 */
[----:B0-----:R-:W-:-:S13]  /*c790*/  ISETP.NE.AND P0, PT, R7, 0x1, PT ;  /* 0x000000010700780c */ /* 0x001fda0003f05270 */
[----:B------:R-:W0:Y:S01]  /*c7a0*/  @P0 LDC R6, c[0x0][0x44c] ;  /* 0x00011300ff060b82 */ /* 0x000e220000000800 */
[----:B------:R-:W1:Y:S02]  /*c7b0*/  S2R R9, SR_TID.X ;  /* 0x0000000000097919 */ /* 0x000e640000002100 */
[----:B-1----:R-:W-:-:S05]  /*c7c0*/  IMAD.SHL.U32 R9, R9, 0x8, RZ ;  /* 0x0000000809097824 */ /* 0x002fca00078e00ff */
[----:B------:R-:W-:Y:S02]  /*c7d0*/  LOP3.LUT R9, R9, 0x38, RZ, 0xc0, !PT ;  /* 0x0000003809097812 */ /* 0x000fe400078ec0ff */
[----:B--2---:R-:W-:Y:S01]  /*c7e0*/  MOV R3, R0 ;  /* 0x0000000000037202 */ /* 0x004fe20000000f00 */
[----:B------:R-:W-:Y:S02]  /*c7f0*/  IMAD R0, R26, UR4, RZ ;  /* 0x000000041a007c24 */ /* 0x000fe4000f8e02ff */
[----:B------:R-:W-:-:S04]  /*c800*/  IMAD.WIDE.U32 R2, R18, UR4, R2 ;  /* 0x0000000412027c25 */ /* 0x000fc8000f8e0002 */
[----:B------:R-:W-:Y:S01]  /*c810*/  IMAD R0, R18, UR5, R0 ;  /* 0x0000000512007c24 */ /* 0x000fe2000f8e0200 */
[----:B------:R-:W-:-:S03]  /*c820*/  ULDC.64 UR4, c[0x0][0x2e0] ;  /* 0x0000b80000047ab9 */ /* 0x000fc60000000a00 */
[----:B------:R-:W-:Y:S02]  /*c830*/  IMAD.IADD R3, R3, 0x1, R0 ;  /* 0x0000000103037824 */ /* 0x000fe400078e0200 */
[----:B---3--:R-:W-:Y:S02]  /*c840*/  IMAD R0, R21, UR4, RZ ;  /* 0x0000000415007c24 */ /* 0x008fe4000f8e02ff */
[----:B----4-:R-:W-:-:S04]  /*c850*/  IMAD.WIDE.U32 R2, R20, UR4, R2 ;  /* 0x0000000414027c25 */ /* 0x010fc8000f8e0002 */
[----:B------:R-:W-:Y:S01]  /*c860*/  IMAD R0, R20, UR5, R0 ;  /* 0x0000000514007c24 */ /* 0x000fe2000f8e0200 */
[----:B------:R-:W-:Y:S01]  /*c870*/  ULDC.64 UR4, c[0x0][0x2d0] ;  /* 0x0000b40000047ab9 */ /* 0x000fe20000000a00 */
[----:B------:R-:W1:Y:S02]  /*c880*/  S2R R20, SR_TID.X ;  /* 0x0000000000147919 */ /* 0x000e640000002100 */
[----:B------:R-:W-:Y:S02]  /*c890*/  IMAD.IADD R3, R3, 0x1, R0 ;  /* 0x0000000103037824 */ /* 0x000fe400078e0200 */
[----:B------:R-:W2:Y:S01]  /*c8a0*/  @P0 LDC R0, c[0x0][0x450] ;  /* 0x00011400ff000b82 */ /* 0x000ea20000000800 */
[----:B-1----:R-:W-:-:S05]  /*c8b0*/  IMAD.SHL.U32 R20, R20, 0x10, RZ ;  /* 0x0000001014147824 */ /* 0x002fca00078e00ff */
[----:B------:R-:W-:-:S05]  /*c8c0*/  LOP3.LUT R20, R37, 0x70, R20, 0xf8, !PT ;  /* 0x0000007025147812 */ /* 0x000fca00078ef814 */
[----:B------:R-:W-:-:S04]  /*c8d0*/  IMAD R5, R17, 0x40, R20 ;  /* 0x0000004011057824 */ /* 0x000fc800078e0214 */
[----:B0-----:R-:W-:-:S04]  /*c8e0*/  @P0 IMAD.HI.U32 R6, R5, R6, RZ ;  /* 0x0000000605060227 */ /* 0x001fc800078e00ff */
[----:B------:R-:W-:Y:S01]  /*c8f0*/  IMAD.MOV.U32 R4, RZ, RZ, R5 ;  /* 0x000000ffff047224 */ /* 0x000fe200078e0005 */
[----:B--2---:R-:W-:-:S04]  /*c900*/  @P0 SHF.R.U32.HI R4, RZ, R0, R6 ;  /* 0x00000000ff040219 */ /* 0x004fc80000011606 */
        /* <DEDUP_REMOVED lines=13> */
[----:B------:R-:W-:Y:S01]  /*c9e0*/  LEA R0, P0, R2, UR4, 0x1 ;  /* 0x0000000402007c11 */ /* 0x000fe2000f8008ff */
[----:B------:R-:W-:Y:S01]  /*c9f0*/  IMAD.IADD R4, R3, 0x1, R4 ;  /* 0x0000000103047824 */ /* 0x000fe200078e0204 */
[----:B------:R-:W-:-:S04]  /*ca00*/  ULDC UR4, c[0x0][0x2b8] ;  /* 0x0000ae0000047ab9 */ /* 0x000fc80000000800 */
[----:B------:R-:W-:Y:S01]  /*ca10*/  LEA.HI.X R4, R2, UR5, R4, 0x1, P0 ;  /* 0x0000000502047c11 */ /* 0x000fe200080f0c04 */
[----:B------:R-:W-:Y:S01]  /*ca20*/  UMOV UR5, 0xffffffff ;  /* 0xffffffff00057882 */ /* 0x000fe20000000000 */
[----:B------:R-:W-:Y:S02]  /*ca30*/  ISETP.GE.AND P1, PT, R9, UR4, PT ;  /* 0x0000000409007c0c */ /* 0x000fe4000bf26270 */
[----:B------:R-:W-:Y:S11]  /*ca40*/  BRA.DIV UR5, `(.L_x_3656) ;  /* 0x0000003605687947 */ /* 0x000ff6000b800000 */
[----:B------:R-:W0:Y:S01]  /*ca50*/  SHFL.IDX PT, R3, R0, RZ, 0x181f ;  /* 0x00181fff00037589 */ /* 0x000e2200000e0000 */
[----:B-----5:R-:W-:Y:S02]  /*ca60*/  IMAD R5, R10, R7, RZ ;  /* 0x000000070a057224 */ /* 0x020fe400078e02ff */
[----:B------:R-:W-:Y:S01]  /*ca70*/  IMAD R17, R17, 0x40, R37 ;  /* 0x0000004011117824 */ /* 0x000fe200078e0225 */
[----:B------:R-:W1:Y:S04]  /*ca80*/  SHFL.IDX PT, R2, R4, RZ, 0x181f ;  /* 0x00181fff04027589 */ /* 0x000e6800000e0000 */
[----:B------:R-:W-:-:S13]  /*ca90*/  ISETP.GE.AND P0, PT, R17, R5, PT ;  /* 0x000000051100720c */ /* 0x000fda0003f06270 */
[----:B0-----:R-:W-:-:S05]  /*caa0*/  @!P0 LEA R3, P2, R9, R3, 0x1 ;  /* 0x0000000309038211 */ /* 0x001fca00078408ff */
[----:B-1----:R-:W-:-:S05]  /*cab0*/  @!P0 IMAD.X R2, RZ, RZ, R2, P2 ;  /* 0x000000ffff028224 */ /* 0x002fca00010e0602 */
[----:B------:R-:W-:-:S04]  /*cac0*/  @!P0 LOP3.LUT R3, R3, R2, RZ, 0x3c, !PT ;  /* 0x0000000203038212 */ /* 0x000fc800078e3cff */
[----:B------:R-:W-:-:S04]  /*cad0*/  @!P0 LOP3.LUT R2, R3, R2, RZ, 0x3c, !PT ;  /* 0x0000000203028212 */ /* 0x000fc800078e3cff */
[----:B------:R-:W-:-:S05]  /*cae0*/  @!P0 LOP3.LUT R3, R3, R2, RZ, 0x3c, !PT ;  /* 0x0000000203038212 */ /* 0x000fca00078e3cff */
[----:B------:R-:W-:Y:S01]  /*caf0*/  @!PT LDS RZ, [RZ] ;  /* 0x00000000fffff984 */ /* 0x000fe20000000800 */
[----:B------:R0:W-:Y:S02]  /*cb00*/  @!P0 LDGSTS.E.BYPASS.LTC128B.128 [R8+0x20400], desc[UR50][R2.64], !P1 ;  /* 0x2040000002088fae */ /* 0x0001e4000c901d72 */
[----:B0-----:R-:W-:Y:S02]  /*cb10*/  IADD3 R2, R17, 0x10, RZ ;  /* 0x0000001011027810 */ /* 0x001fe40007ffe0ff */
[----:B------:R-:W0:Y:S02]  /*cb20*/  SHFL.IDX PT, R3, R0, 0x1, 0x181f ;  /* 0x00381f0000037f89 */ /* 0x000e2400000e0000 */
[----:B------:R-:W-:Y:S02]  /*cb30*/  ISETP.GE.AND P0, PT, R2, R5, PT ;  /* 0x000000050200720c */ /* 0x000fe40003f06270 */
[----:B------:R-:W1:Y:S11]  /*cb40*/  SHFL.IDX PT, R2, R4, 0x1, 0x181f ;  /* 0x00381f0004027f89 */ /* 0x000e7600000e0000 */
[----:B0-----:R-:W-:-:S05]  /*cb50*/  @!P0 LEA R3, P2, R9, R3, 0x1 ;  /* 0x0000000309038211 */ /* 0x001fca00078408ff */
[----:B-1----:R-:W-:-:S05]  /*cb60*/  @!P0 IMAD.X R2, RZ, RZ, R2, P2 ;  /* 0x000000ffff028224 */ /* 0x002fca00010e0602 */
[----:B------:R-:W-:-:S04]  /*cb70*/  @!P0 LOP3.LUT R3, R3, R2, RZ, 0x3c, !PT ;  /* 0x0000000203038212 */ /* 0x000fc800078e3cff */
[----:B------:R-:W-:-:S04]  /*cb80*/  @!P0 LOP3.LUT R2, R3, R2, RZ, 0x3c, !PT ;  /* 0x0000000203028212 */ /* 0x000fc800078e3cff */
[----:B------:R-:W-:-:S05]  /*cb90*/  @!P0 LOP3.LUT R3, R3, R2, RZ, 0x3c, !PT ;  /* 0x0000000203038212 */ /* 0x000fca00078e3cff */
[----:B------:R0:W-:Y:S02]  /*cba0*/  @!P0 LDGSTS.E.BYPASS.LTC128B.128 [R8+0x20c00], desc[UR50][R2.64], !P1 ;  /* 0x20c0000002088fae */ /* 0x0001e4000c901d72 */
[----:B0-----:R-:W-:Y:S02]  /*cbb0*/  VIADD R2, R17, 0x20 ;  /* 0x0000002011027836 */ /* 0x001fe40000000000 */
[----:B------:R-:W0:Y:S03]  /*cbc0*/  SHFL.IDX PT, R3, R0, 0x2, 0x181f ;  /* 0x00581f0000037f89 */ /* 0x000e2600000e0000 */
[----:B------:R-:W-:Y:S01]  /*cbd0*/  ISETP.GE.AND P0, PT, R2, R5, PT ;  /* 0x000000050200720c */ /* 0x000fe20003f06270 */
[----:B------:R-:W-:Y:S04]  /*cbe0*/  SHFL.IDX PT, R0, R0, 0x3, 0x181f ;  /* 0x00781f0000007f89 */ /* 0x000fe800000e0000 */
[----:B------:R-:W1:Y:S04]  /*cbf0*/  SHFL.IDX PT, R2, R4, 0x2, 0x181f ;  /* 0x00581f0004027f89 */ /* 0x000e6800000e0000 */
[----:B------:R-:W2:Y:S04]  /*cc00*/  SHFL.IDX PT, R4, R4, 0x3, 0x181f ;  /* 0x00781f0004047f89 */ /* 0x000ea800000e0000 */
[----:B0-----:R-:W-:-:S05]  /*cc10*/  @!P0 LEA R3, P2, R9, R3, 0x1 ;  /* 0x0000000309038211 */ /* 0x001fca00078408ff */
[----:B-1----:R-:W-:-:S05]  /*cc20*/  @!P0 IMAD.X R2, RZ, RZ, R2, P2 ;  /* 0x000000ffff028224 */ /* 0x002fca00010e0602 */
[----:B------:R-:W-:-:S04]  /*cc30*/  @!P0 LOP3.LUT R3, R3, R2, RZ, 0x3c, !PT ;  /* 0x0000000203038212 */ /* 0x000fc800078e3cff */
[----:B------:R-:W-:-:S04]  /*cc40*/  @!P0 LOP3.LUT R2, R3, R2, RZ, 0x3c, !PT ;  /* 0x0000000203028212 */ /* 0x000fc800078e3cff */
[----:B------:R-:W-:-:S05]  /*cc50*/  @!P0 LOP3.LUT R3, R3, R2, RZ, 0x3c, !PT ;  /* 0x0000000203038212 */ /* 0x000fca00078e3cff */
[----:B--2---:R0:W-:Y:S02]  /*cc60*/  @!P0 LDGSTS.E.BYPASS.LTC128B.128 [R8+0x21400], desc[UR50][R2.64], !P1 ;  /* 0x2140000002088fae */ /* 0x0041e4000c901d72 */
.L_x_3734:
[----:B------:R-:W-:-:S05]  /*cc70*/  VIADD R17, R17, 0x30 ;  /* 0x0000003011117836 */ /* 0x000fca0000000000 */
[----:B------:R-:W-:-:S13]  /*cc80*/  ISETP.GE.AND P0, PT, R17, R5, PT ;  /* 0x000000051100720c */ /* 0x000fda0003f06270 */
[----:B01----:R-:W-:-:S05]  /*cc90*/  @!P0 LEA R2, P2, R9, R0, 0x1 ;  /* 0x0000000009028211 */ /* 0x003fca00078408ff */
[----:B------:R-:W-:-:S05]  /*cca0*/  @!P0 IMAD.X R3, RZ, RZ, R4, P2 ;  /* 0x000000ffff038224 */ /* 0x000fca00010e0604 */
[----:B------:R-:W-:Y:S01]  /*ccb0*/  @!PT LDS RZ, [RZ] ;  /* 0x00000000fffff984 */ /* 0x000fe20000000800 */
[----:B------:R-:W-:Y:S01]  /*ccc0*/  @!PT LDS RZ, [RZ] ;  /* 0x00000000fffff984 */ /* 0x000fe20000000800 */
[----:B------:R-:W-:Y:S01]  /*ccd0*/  @!PT LDS RZ, [RZ] ;  /* 0x00000000fffff984 */ /* 0x000fe20000000800 */
[----:B------:R0:W-:Y:S01]  /*cce0*/  @!P0 LDGSTS.E.BYPASS.LTC128B.128 [R8+0x21c00], desc[UR50][R2.64], !P1 ;  /* 0x21c0000002088fae */ /* 0x0001e2000c901d72 */
[----:B------:R-:W-:Y:S01]  /*ccf0*/  PLOP3.LUT P0, PT, PT, PT, PT, 0x80, 0x0 ;  /* 0x000000000000781c */ /* 0x000fe20003f0f070 */
[----:B------:R-:W-:-:S12]  /*cd00*/  NOP ;  /* 0x0000000000007918 */ /* 0x000fd80000000000 */
.L_x_3657:
        /* <DEDUP_REMOVED lines=18> */
.L_x_3735:
[----:B------:R-:W-:Y:S05]  /*ce30*/  BSYNC B0 ;  /* 0x0000000000007941 */ /* 0x000fea0003800000 */
.L_x_3658:
[----:B------:R-:W-:-:S05]  /*ce40*/  IMAD.U32 R2, RZ, RZ, UR36 ;  /* 0x00000024ff027e24 */ /* 0x000fca000f8e00ff */
[----:B------:R-:W-:-:S13]  /*ce50*/  ISETP.NE.AND P0, PT, R2, 0x3, PT ;  /* 0x000000030200780c */ /* 0x000fda0003f05270 */
[----:B------:R-:W-:Y:S05]  /*ce60*/  @!P0 BRA `(.L_x_3660) ;  /* 0x0000000000048947 */ /* 0x000fea0003800000 */
[----:B------:R-:W-:Y:S01]  /*ce70*/  BPT.TRAP 0x1 ;  /* 0x000000040000795c */ /* 0x000fe20000300000 */
.L_x_3660:
[----:B0-----:R-:W-:Y:S01]  /*ce80*/  SHF.L.U32 R0, R25, 0x1f, RZ ;  /* 0x0000001f19007819 */ /* 0x001fe200000006ff */
[----:B------:R-:W-:Y:S03]  /*ce90*/  BSSY B0, `(.L_x_3661) ;  /* 0x0000003000007945 */ /* 0x000fe60003800000 */
[----:B------:R-:W0:Y:S02]  /*cea0*/  SYNCS.PHASECHK.TRANS64.TRYWAIT P0, [R27+URZ+0x28c60], R0 ;  /* 0x028c60001b0075a7 */ /* 0x000e24000800017f */
[----:B0-----:R-:W-:Y:S05]  /*ceb0*/  @!P0 BRA `(.L_x_3662) ;  /* 0x0000003400a48947 */ /* 0x001fea0003800000 */
.L_x_3736:
[----:B------:R-:W-:Y:S05]  /*cec0*/  BSYNC B0 ;  /* 0x0000000000007941 */ /* 0x000fea0003800000 */
.L_x_3661:
[----:B------:R-:W0:Y:S01]  /*ced0*/  LDL.LU R2, [R1+0x1c] ;  /* 0x00001c0001027983 */ /* 0x000e220000300800 */
[----:B------:R-:W-:-:S03]  /*cee0*/  ULDC.64 UR4, c[0x0][0x328] ;  /* 0x0000ca0000047ab9 */ /* 0x000fc60000000a00 */
[----:B------:R-:W2:Y:S01]  /*cef0*/  LDL.LU R4, [R1+0x20] ;  /* 0x0000200001047983 */ /* 0x000ea20000300800 */
[----:B------:R-:W-:Y:S01]  /*cf00*/  LEA R5, R24, R33, 0xf ;  /* 0x0000002118057211 */ /* 0x000fe200078e78ff */
[----:B0-----:R-:W-:Y:S02]  /*cf10*/  IMAD R0, R2, UR4, RZ ;  /* 0x0000000402007c24 */ /* 0x001fe4000f8e02ff */
[----:B------:R-:W-:-:S04]  /*cf20*/  IMAD.WIDE.U32 R2, R35, UR4, RZ ;  /* 0x0000000423027c25 */ /* 0x000fc8000f8e00ff */
[----:B------:R-:W-:Y:S01]  /*cf30*/  IMAD R0, R35, UR5, R0 ;  /* 0x0000000523007c24 */ /* 0x000fe2000f8e0200 */
[----:B------:R-:W-:-:S03]  /*cf40*/  ULDC.64 UR4, c[0x0][0x338] ;  /* 0x0000ce0000047ab9 */ /* 0x000fc60000000a00 */
[----:B------:R-:W-:Y:S02]  /*cf50*/  IMAD.IADD R3, R3, 0x1, R0 ;  /* 0x0000000103037824 */ /* 0x000fe400078e0200 */
[----:B--2---:R-:W-:Y:S02]  /*cf60*/  IMAD R0, R4, UR4, RZ ;  /* 0x0000000404007c24 */ /* 0x004fe4000f8e02ff */
        /* <DEDUP_REMOVED lines=13> */
[----:B------:R-:W2:Y:S01]  /*d040*/  LDL R3, [R1+0x4] ;  /* 0x0000040001037983 */ /* 0x000ea20000100800 */
[----:B------:R-:W-:Y:S01]  /*d050*/  IMAD R5, R5, 0x2, R23 ;  /* 0x0000000205057824 */ /* 0x000fe200078e0217 */
[C---:B------:R-:W-:Y:S01]  /*d060*/  LOP3.LUT P5, RZ, R30.reuse, 0x2, RZ, 0xc0, !PT ;  /* 0x000000021eff7812 */ /* 0x040fe200078ac0ff */
[----:B------:R-:W0:Y:S01]  /*d070*/  S2R R7, SR_TID.X ;  /* 0x0000000000077919 */ /* 0x000e220000002100 */
[C---:B------:R-:W-:Y:S02]  /*d080*/  LOP3.LUT P4, RZ, R30.reuse, 0x4, RZ, 0xc0, !PT ;  /* 0x000000041eff7812 */ /* 0x040fe4000788c0ff */
[----:B------:R-:W-:Y:S01]  /*d090*/  LOP3.LUT P3, RZ, R30, 0x8, RZ, 0xc0, !PT ;  /* 0x000000081eff7812 */ /* 0x000fe2000786c0ff */
[----:B------:R-:W1:Y:S01]  /*d0a0*/  SHFL.IDX PT, R2, R4, RZ, 0x181f ;  /* 0x00181fff04027589 */ /* 0x000e6200000e0000 */
[----:B------:R-:W-:Y:S02]  /*d0b0*/  LOP3.LUT R22, R22, 0xfffffeff, RZ, 0xc0, !PT ;  /* 0xfffffeff16167812 */ /* 0x000fe400078ec0ff */
[----:B------:R-:W-:Y:S01]  /*d0c0*/  LOP3.LUT P2, RZ, R30, 0x10, RZ, 0xc0, !PT ;  /* 0x000000101eff7812 */ /* 0x000fe2000784c0ff */
[----:B0-----:R-:W-:-:S05]  /*d0d0*/  IMAD.SHL.U32 R7, R7, 0x8, RZ ;  /* 0x0000000807077824 */ /* 0x001fca00078e00ff */
[----:B------:R-:W-:-:S05]  /*d0e0*/  LOP3.LUT R7, R7, 0x38, RZ, 0xc0, !PT ;  /* 0x0000003807077812 */ /* 0x000fca00078ec0ff */
[----:B------:R-:W-:Y:S01]  /*d0f0*/  IMAD.SHL.U32 R0, R7, 0x2, RZ ;  /* 0x0000000207007824 */ /* 0x000fe200078e00ff */
[----:B------:R-:W-:-:S04]  /*d100*/  LOP3.LUT R7, R30, 0x1, RZ, 0xc0, !PT ;  /* 0x000000011e077812 */ /* 0x000fc800078ec0ff */
[----:B-1----:R-:W-:Y:S02]  /*d110*/  IADD3 R2, P0, R2, R0, RZ ;  /* 0x0000000002027210 */ /* 0x002fe40007f1e0ff */
[----:B------:R-:W-:-:S13]  /*d120*/  ISETP.NE.U32.AND P1, PT, R7, 0x1, PT ;  /* 0x000000010700780c */ /* 0x000fda0003f25070 */
[----:B------:R-:W-:-:S04]  /*d130*/  @P1 LOP3.LUT R22, R22, 0x100, RZ, 0xfc, !PT ;  /* 0x0000010016161812 */ /* 0x000fc800078efcff */
[----:B------:R-:W-:Y:S01]  /*d140*/  LOP3.LUT R22, R22, 0xfffffdff, RZ, 0xc0, !PT ;  /* 0xfffffdff16167812 */ /* 0x000fe200078ec0ff */
[----:B--2---:R-:W-:Y:S02]  /*d150*/  IMAD.MOV.U32 R8, RZ, RZ, R3 ;  /* 0x000000ffff087224 */ /* 0x004fe400078e0003 */
[----:B------:R-:W0:Y:S03]  /*d160*/  SHFL.IDX PT, R3, R6, RZ, 0x181f ;  /* 0x00181fff06037589 */ /* 0x000e2600000e0000 */
[----:B------:R-:W-:Y:S01]  /*d170*/  PRMT R7, R8, 0x8880, RZ ;  /* 0x0000888008077816 */ /* 0x000fe200000000ff */
[----:B0-----:R-:W-:Y:S01]  /*d180*/  IMAD.X R3, RZ, RZ, R3, P0 ;  /* 0x000000ffff037224 */ /* 0x001fe200000e0603 */
[----:B------:R-:W-:Y:S02]  /*d190*/  ISETP.LT.OR P0, PT, R29, 0x1, P1 ;  /* 0x000000011d00780c */ /* 0x000fe40000f01670 */
[----:B------:R-:W-:-:S04]  /*d1a0*/  LOP3.LUT P1, RZ, R30, 0x20, RZ, 0xc0, !PT ;  /* 0x000000201eff7812 */ /* 0x000fc8000782c0ff */
[----:B------:R-:W-:-:S07]  /*d1b0*/  ISETP.LT.OR P6, PT, R29, 0x1, !P1 ;  /* 0x000000011d00780c */ /* 0x000fce0004fc1670 */
[----:B------:R-:W-:Y:S01]  /*d1c0*/  @!PT LDS RZ, [RZ] ;  /* 0x00000000fffff984 */ /* 0x000fe20000000800 */
[----:B------:R-:W-:Y:S01]  /*d1d0*/  LDGSTS.E.BYPASS.LTC128B.128 [R5+0x400], desc[UR50][R2.64], !P0 ;  /* 0x0040000002057fae */ /* 0x000fe2000c101d72 */
[----:B------:R-:W-:-:S13]  /*d1e0*/  ISETP.LT.OR P0, PT, R29, 0x1, !P5 ;  /* 0x000000011d00780c */ /* 0x000fda0006f01670 */
[----:B------:R-:W-:Y:S01]  /*d1f0*/  LDGSTS.E.BYPASS.LTC128B.128 [R5+0x2400], desc[UR50][R2.64+0x80], !P0 ;  /* 0x0240008002057fae */ /* 0x000fe2000c101d72 */
[----:B------:R-:W-:-:S13]  /*d200*/  ISETP.LT.OR P0, PT, R29, 0x1, !P4 ;  /* 0x000000011d00780c */ /* 0x000fda0006701670 */
[----:B------:R-:W-:Y:S01]  /*d210*/  LDGSTS.E.BYPASS.LTC128B.128 [R5+0x4400], desc[UR50][R2.64+0x100], !P0 ;  /* 0x0440010002057fae */ /* 0x000fe2000c101d72 */
[----:B------:R-:W-:-:S13]  /*d220*/  ISETP.LT.OR P0, PT, R29, 0x1, !P3 ;  /* 0x000000011d00780c */ /* 0x000fda0005f01670 */
[----:B------:R-:W-:Y:S01]  /*d230*/  LDGSTS.E.BYPASS.LTC128B.128 [R5+0x6400], desc[UR50][R2.64+0x180], !P0 ;  /* 0x0640018002057fae */ /* 0x000fe2000c101d72 */
[----:B------:R-:W-:-:S13]  /*d240*/  ISETP.LT.OR P0, PT, R29, 0x1, !P2 ;  /* 0x000000011d00780c */ /* 0x000fda0005701670 */
[----:B------:R-:W-:Y:S01]  /*d250*/  LDGSTS.E.BYPASS.LTC128B.128 [R5+0x8400], desc[UR50][R2.64+0x200], !P0 ;  /* 0x0840020002057fae */ /* 0x000fe2000c101d72 */
[----:B------:R-:W-:-:S03]  /*d260*/  LOP3.LUT P0, RZ, R30, 0x40, RZ, 0xc0, !PT ;  /* 0x000000401eff7812 */ /* 0x000fc6000780c0ff */
[----:B------:R-:W-:Y:S01]  /*d270*/  LDGSTS.E.BYPASS.LTC128B.128 [R5+0xa400], desc[UR50][R2.64+0x280], !P6 ;  /* 0x0a40028002057fae */ /* 0x000fe2000f101d72 */
[----:B------:R-:W-:-:S13]  /*d280*/  ISETP.LT.OR P6, PT, R29, 0x1, !P0 ;  /* 0x000000011d00780c */ /* 0x000fda00047c1670 */
[----:B------:R-:W-:Y:S01]  /*d290*/  LDGSTS.E.BYPASS.LTC128B.128 [R5+0xc400], desc[UR50][R2.64+0x300], !P6 ;  /* 0x0c40030002057fae */ /* 0x000fe2000f101d72 */
[----:B------:R-:W-:-:S03]  /*d2a0*/  ISETP.GT.AND P6, PT, R7, -0x1, PT ;  /* 0xffffffff0700780c */ /* 0x000fc60003fc4270 */
[----:B------:R-:W-:Y:S10]  /*d2b0*/  SHFL.IDX PT, R7, R6, 0x2, 0x181f ;  /* 0x00581f0006077f89 */ /* 0x000ff400000e0000 */
[----:B------:R-:W-:-:S02]  /*d2c0*/  @P6 LOP3.LUT R22, R22, 0x200, RZ, 0xfc, !PT ;  /* 0x0000020016166812 */ /* 0x000fc400078efcff */
[----:B------:R-:W-:-:S13]  /*d2d0*/  ISETP.LT.OR P6, PT, R29, 0x1, P6 ;  /* 0x000000011d00780c */ /* 0x000fda00037c1670 */
[----:B------:R0:W-:Y:S04]  /*d2e0*/  LDGSTS.E.BYPASS.LTC128B.128 [R5+0xe400], desc[UR50][R2.64+0x380], !P6 ;  /* 0x0e40038002057fae */ /* 0x0001e8000f101d72 */
[----:B0-----:R-:W0:Y:S04]  /*d2f0*/  SHFL.IDX PT, R2, R4, 0x1, 0x181f ;  /* 0x00381f0004027f89 */ /* 0x001e2800000e0000 */
[----:B------:R-:W1:Y:S04]  /*d300*/  SHFL.IDX PT, R3, R6, 0x1, 0x181f ;  /* 0x00381f0006037f89 */ /* 0x000e6800000e0000 */
[----:B------:R-:W-:Y:S01]  /*d310*/  SHFL.IDX PT, R6, R6, 0x3, 0x181f ;  /* 0x00781f0006067f89 */ /* 0x000fe200000e0000 */
[----:B0-----:R-:W-:-:S04]  /*d320*/  IADD3 R2, P6, R2, R0, RZ ;  /* 0x0000000002027210 */ /* 0x001fc80007fde0ff */
[----:B-1----:R-:W-:Y:S02]  /*d330*/  IADD3.X R3, RZ, R3, RZ, P6, !PT ;  /* 0x00000003ff037210 */ /* 0x002fe400037fe4ff */
[----:B------:R-:W-:-:S04]  /*d340*/  LOP3.LUT P6, RZ, R22, 0x100, RZ, 0xc0, !PT ;  /* 0x0000010016ff7812 */ /* 0x000fc800078cc0ff */
[----:B------:R-:W-:-:S13]  /*d350*/  ISETP.LT.OR P6, PT, R29, 0x11, P6 ;  /* 0x000000111d00780c */ /* 0x000fda00037c1670 */
        /* <DEDUP_REMOVED lines=13> */
[----:B------:R-:W-:-:S04]  /*d430*/  LOP3.LUT P6, RZ, R22, 0x200, RZ, 0xc0, !PT ;  /* 0x0000020016ff7812 */ /* 0x000fc800078cc0ff */
[----:B------:R-:W-:-:S13]  /*d440*/  ISETP.LT.OR P6, PT, R29, 0x11, P6 ;  /* 0x000000111d00780c */ /* 0x000fda00037c1670 */
[----:B------:R0:W-:Y:S04]  /*d450*/  LDGSTS.E.BYPASS.LTC128B.128 [R5+0xec00], desc[UR50][R2.64+0x380], !P6 ;  /* 0x0ec0038002057fae */ /* 0x0001e8000f101d72 */
[----:B0-----:R-:W0:Y:S02]  /*d460*/  SHFL.IDX PT, R2, R4, 0x2, 0x181f ;  /* 0x00581f0004027f89 */ /* 0x001e2400000e0000 */
[----:B0-----:R-:W-:-:S05]  /*d470*/  IADD3 R2, P6, R2, R0, RZ ;  /* 0x0000000002027210 */ /* 0x001fca0007fde0ff */
[----:B------:R-:W-:Y:S01]  /*d480*/  IMAD.X R3, RZ, RZ, R7, P6 ;  /* 0x000000ffff037224 */ /* 0x000fe200030e0607 */
        /* <DEDUP_REMOVED lines=18> */
[----:B0-----:R0:W1:Y:S02]  /*d5b0*/  SHFL.IDX PT, R2, R4, 0x3, 0x181f ;  /* 0x00781f0004027f89 */ /* 0x00106400000e0000 */
.L_x_3746:
[C---:B------:R-:W-:Y:S02]  /*d5c0*/  LOP3.LUT P6, RZ, R22.reuse, 0x100, RZ, 0xc0, !PT ;  /* 0x0000010016ff7812 */ /* 0x040fe400078cc0ff */
[----:B------:R-:W-:Y:S02]  /*d5d0*/  LOP3.LUT R22, R22, 0xffffefff, RZ, 0xc0, !PT ;  /* 0xffffefff16167812 */ /* 0x000fe400078ec0ff */
[C---:B------:R-:W-:Y:S02]  /*d5e0*/  ISETP.LT.OR P6, PT, R29.reuse, 0x31, P6 ;  /* 0x000000311d00780c */ /* 0x040fe400037c1670 */
[----:B------:R-:W-:-:S11]  /*d5f0*/  ISETP.LT.OR P5, PT, R29, 0x31, !P5 ;  /* 0x000000311d00780c */ /* 0x000fd60006fa1670 */
[----:B------:R-:W-:Y:S02]  /*d600*/  @P6 LOP3.LUT R22, R22, 0x1000, RZ, 0xfc, !PT ;  /* 0x0000100016166812 */ /* 0x000fe400078efcff */
[C---:B------:R-:W-:Y:S02]  /*d610*/  ISETP.LT.OR P6, PT, R29.reuse, 0x31, !P4 ;  /* 0x000000311d00780c */ /* 0x040fe400067c1670 */
[----:B------:R-:W-:Y:S02]  /*d620*/  LOP3.LUT R22, R22, 0xffffbfff, RZ, 0xc0, !PT ;  /* 0xffffbfff16167812 */ /* 0x000fe400078ec0ff */
[C---:B------:R-:W-:Y:S02]  /*d630*/  ISETP.LT.OR P4, PT, R29.reuse, 0x31, !P2 ;  /* 0x000000311d00780c */ /* 0x040fe40005781670 */
[----:B------:R-:W-:Y:S02]  /*d640*/  LOP3.LUT R22, R22, 0xfffffeff, RZ, 0xc0, !PT ;  /* 0xfffffeff16167812 */ /* 0x000fe400078ec0ff */
[----:B------:R-:W-:-:S02]  /*d650*/  ISETP.LT.OR P2, PT, R29, 0x31, !P0 ;  /* 0x000000311d00780c */ /* 0x000fc40004741670 */
[----:B------:R-:W-:Y:S02]  /*d660*/  @P5 LOP3.LUT R22, R22, 0x100, RZ, 0xfc, !PT ;  /* 0x0000010016165812 */ /* 0x000fe400078efcff */
[----:B-1----:R-:W-:Y:S02]  /*d670*/  IADD3 R2, P0, R2, R0, RZ ;  /* 0x0000000002027210 */ /* 0x002fe40007f1e0ff */
[----:B------:R-:W-:Y:S02]  /*d680*/  @P6 LOP3.LUT R22, R22, 0x4000, RZ, 0xfc, !PT ;  /* 0x0000400016166812 */ /* 0x000fe400078efcff */
[----:B------:R-:W-:Y:S01]  /*d690*/  ISETP.LT.OR P5, PT, R29, 0x31, !P3 ;  /* 0x000000311d00780c */ /* 0x000fe20005fa1670 */
[----:B------:R-:W-:Y:S01]  /*d6a0*/  IMAD.X R3, RZ, RZ, R6, P0 ;  /* 0x000000ffff037224 */ /* 0x000fe200000e0606 */
[C---:B------:R-:W-:Y:S02]  /*d6b0*/  LOP3.LUT P6, RZ, R22.reuse, 0x1000, RZ, 0xc0, !PT ;  /* 0x0000100016ff7812 */ /* 0x040fe400078cc0ff */
[----:B------:R-:W-:-:S02]  /*d6c0*/  LOP3.LUT P0, RZ, R22, 0x100, RZ, 0xc0, !PT ;  /* 0x0000010016ff7812 */ /* 0x000fc4000780c0ff */
[----:B------:R-:W-:Y:S02]  /*d6d0*/  ISETP.LT.OR P3, PT, R29, 0x31, !P1 ;  /* 0x000000311d00780c */ /* 0x000fe40004f61670 */
[----:B------:R-:W-:-:S04]  /*d6e0*/  LOP3.LUT P1, RZ, R22, 0x200, RZ, 0xc0, !PT ;  /* 0x0000020016ff7812 */ /* 0x000fc8000782c0ff */
[----:B------:R-:W-:-:S03]  /*d6f0*/  ISETP.LT.OR P1, PT, R29, 0x31, P1 ;  /* 0x000000311d00780c */ /* 0x000fc60000f21670 */
[----:B------:R-:W-:Y:S01]  /*d700*/  @!PT LDS RZ, [RZ] ;  /* 0x00000000fffff984 */ /* 0x000fe20000000800 */
[----:B------:R-:W-:Y:S01]  /*d710*/  @!PT LDS RZ, [RZ] ;  /* 0x00000000fffff984 */ /* 0x000fe20000000800 */
[----:B------:R-:W-:Y:S01]  /*d720*/  @!PT LDS RZ, [RZ] ;  /* 0x00000000fffff984 */ /* 0x000fe20000000800 */
[----:B------:R1:W-:Y:S01]  /*d730*/  LDGSTS.E.BYPASS.LTC128B.128 [R5+0x1c00], desc[UR50][R2.64], !P6 ;  /* 0x01c0000002057fae */ /* 0x0003e2000f101d72 */
[----:B------:R-:W-:-:S03]  /*d740*/  LOP3.LUT P6, RZ, R22, 0x4000, RZ, 0xc0, !PT ;  /* 0x0000400016ff7812 */ /* 0x000fc600078cc0ff */
        /* <DEDUP_REMOVED lines=9> */
.L_x_3664:
        /* <DEDUP_REMOVED lines=11> */
.L_x_3665:
[----:B------:R-:W-:Y:S01]  /*d890*/  ISETP.GE.AND P0, PT, R36, 0x41, PT ;  /* 0x000000412400780c */ /* 0x000fe20003f06270 */
[----:B------:R1:W-:Y:S01]  /*d8a0*/  SYNCS.ARRIVE.TRANS64.A1T0 RZ, [R27+URZ+0x28c50], RZ ;  /* 0x028c50ff1bff79a7 */ /* 0x0003e2000810003f */
[----:B------:R-:W-:Y:S11]  /*d8b0*/  BSSY B0, `(.L_x_3666) ;  /* 0x00000f5000007945 */ /* 0x000ff60003800000 */
[----:B-1----:R-:W-:Y:S05]  /*d8c0*/  @!P0 BRA `(.L_x_3667) ;  /* 0x0000000c00cc8947 */ /* 0x002fea0003800000 */
[----:B0-----:R-:W2:Y:S04]  /*d8d0*/  LDL.LU R4, [R1+0x28] ;  /* 0x0000280001047983 */ /* 0x001ea80000300800 */
[----:B------:R-:W3:Y:S04]  /*d8e0*/  LDL.LU R3, [R1+0x4] ;  /* 0x0000040001037983 */ /* 0x000ee80000300800 */
[----:B------:R-:W4:Y:S01]  /*d8f0*/  LDL.LU R2, [R1+0x30] ;  /* 0x0000300001027983 */ /* 0x000f220000300800 */
[----:B--2---:R-:W-:Y:S02]  /*d900*/  LOP3.LUT R30, R4, 0x40, RZ, 0xc0, !PT ;  /* 0x00000040041e7812 */ /* 0x004fe400078ec0ff */
[----:B---3--:R-:W-:-:S02]  /*d910*/  LOP3.LUT R29, R3, 0x80, RZ, 0xc0, !PT ;  /* 0x00000080031d7812 */ /* 0x008fc400078ec0ff */
[----:B------:R-:W-:Y:S01]  /*d920*/  SHF.R.U32.HI R30, RZ, 0x2, R30 ;  /* 0x00000002ff1e7819 */ /* 0x000fe2000001161e */
[----:B----4-:R-:W-:Y:S01]  /*d930*/  VIADD R7, R2, 0xfffffffe ;  /* 0xfffffffe02077836 */ /* 0x010fe20000000000 */
[----:B------:R-:W-:-:S07]  /*d940*/  SHF.R.U32.HI R29, RZ, 0x3, R29 ;  /* 0x00000003ff1d7819 */ /* 0x000fce000001161d */
.L_x_3680:
[----:B------:R-:W0:Y:S01]  /*d950*/  S2R R2, SR_TID.X ;  /* 0x0000000000027919 */ /* 0x000e220000002100 */
[----:B-1----:R-:W1:Y:S01]  /*d960*/  LDC R3, c[0x0][0x430] ;  /* 0x00010c00ff037b82 */ /* 0x002e620000000800 */
[----:B--23--:R-:W-:Y:S01]  /*d970*/  LEA R6, R7, R31, 0x6 ;  /* 0x0000001f07067211 */ /* 0x00cfe200078e30ff */
[----:B------:R-:W-:Y:S01]  /*d980*/  IMAD.U32 R11, RZ, RZ, UR36 ;  /* 0x00000024ff0b7e24 */ /* 0x000fe2000f8e00ff */
[----:B------:R-:W-:Y:S01]  /*d990*/  IADD3 R24, R24, 0x1, RZ ;  /* 0x0000000118187810 */ /* 0x000fe20007ffe0ff */
[----:B------:R-:W-:Y:S05]  /*d9a0*/  YIELD ;  /* 0x0000000000007946 */ /* 0x000fea0003800000 */
[----:B------:R-:W-:Y:S01]  /*d9b0*/  ULDC UR4, c[0x0][0x430] ;  /* 0x00010c0000047ab9 */ /* 0x000fe20000000800 */
[----:B-1----:R-:W-:Y:S01]  /*d9c0*/  ISETP.NE.AND P0, PT, R3, 0x1, PT ;  /* 0x000000010300780c */ /* 0x002fe20003f05270 */
[----:B0-----:R-:W-:-:S05]  /*d9d0*/  IMAD.SHL.U32 R4, R2, 0x10, RZ ;  /* 0x0000001002047824 */ /* 0x001fca00078e00ff */
[----:B------:R-:W-:-:S07]  /*d9e0*/  LOP3.LUT R4, R37, 0x70, R4, 0xf8, !PT ;  /* 0x0000007025047812 */ /* 0x000fce00078ef804 */
[----:B------:R-:W0:Y:S01]  /*d9f0*/  @P0 LDC R3, c[0x0][0x434] ;  /* 0x00010d00ff030b82 */ /* 0x000e220000000800 */
[C---:B------:R-:W-:Y:S01]  /*da00*/  ISETP.GT.U32.AND P1, PT, R4.reuse, 0x3f, PT ;  /* 0x0000003f0400780c */ /* 0x040fe20003f24070 */
[----:B------:R-:W-:-:S06]  /*da10*/  IMAD.IADD R6, R4, 0x1, R6 ;  /* 0x0000000104067824 */ /* 0x000fcc00078e0206 */
[----:B------:R-:W1:Y:S01]  /*da20*/  @P0 LDC R2, c[0x0][0x438] ;  /* 0x00010e00ff020b82 */ /* 0x000e620000000800 */
[----:B------:R-:W-:-:S07]  /*da30*/  IMAD.MOV.U32 R10, RZ, RZ, R6 ;  /* 0x000000ffff0a7224 */ /* 0x000fce00078e0006 */
[----:B------:R-:W2:Y:S01]  /*da40*/  @!P1 LDC.64 R4, c[0x0][0x428] ;  /* 0x00010a00ff049b82 */ /* 0x000ea20000000a00 */
[----:B0-----:R-:W-:-:S07]  /*da50*/  @P0 IMAD.HI.U32 R3, R6, R3, RZ ;  /* 0x0000000306030227 */ /* 0x001fce00078e00ff */
[----:B------:R-:W0:Y:S01]  /*da60*/  @!P1 LDC.64 R8, c[0x0][0x418] ;  /* 0x00010600ff089b82 */ /* 0x000e220000000a00 */
[----:B-1----:R-:W-:-:S04]  /*da70*/  @P0 SHF.R.U32.HI R10, RZ, R2, R3 ;  /* 0x00000002ff0a0219 */ /* 0x002fc80000011603 */
[--C-:B------:R-:W-:Y:S01]  /*da80*/  @!P1 SHF.R.S32.HI R3, RZ, 0x1f, R10.reuse ;  /* 0x0000001fff039819 */ /* 0x100fe2000001140a */
[----:B------:R-:W-:-:S04]  /*da90*/  @!P1 IMAD.MOV.U32 R2, RZ, RZ, R10 ;  /* 0x000000ffff029224 */ /* 0x000fc800078e000a */
[----:B--2---:R-:W-:-:S04]  /*daa0*/  @!P1 IMAD.WIDE.U32 R2, R28, R4, R2 ;  /* 0x000000041c029225 */ /* 0x004fc800078e0002 */
[----:B------:R-:W-:-:S04]  /*dab0*/  @!P1 IMAD R4, R32, R4, RZ ;  /* 0x0000000420049224 */ /* 0x000fc800078e02ff */
[----:B------:R-:W-:Y:S01]  /*dac0*/  @!P1 IMAD R5, R28, R5, R4 ;  /* 0x000000051c059224 */ /* 0x000fe200078e0204 */
[----:B0-----:R-:W-:Y:S01]  /*dad0*/  @!P1 LEA R8, P0, R2, R8, 0x2 ;  /* 0x0000000802089211 */ /* 0x001fe200078010ff */
[----:B------:R-:W-:Y:S02]  /*dae0*/  IMAD.MOV.U32 R4, RZ, RZ, RZ ;  /* 0x000000ffff047224 */ /* 0x000fe400078e00ff */
[----:B------:R-:W-:Y:S02]  /*daf0*/  @!P1 IMAD.IADD R3, R5, 0x1, R3 ;  /* 0x0000000105039824 */ /* 0x000fe400078e0203 */
[----:B------:R-:W-:-:S03]  /*db00*/  IMAD.MOV R5, RZ, RZ, -R10 ;  /* 0x000000ffff057224 */ /* 0x000fc600078e0a0a */
[----:B------:R-:W-:Y:S01]  /*db10*/  @!P1 LEA.HI.X R9, R2, R9, R3, 0x2, P0 ;  /* 0x0000000902099211 */ /* 0x000fe200000f1403 */
[----:B------:R-:W-:Y:S01]  /*db20*/  IMAD R5, R5, UR4, R6 ;  /* 0x0000000405057c24 */ /* 0x000fe2000f8e0206 */
[----:B------:R-:W-:-:S03]  /*db30*/  ISETP.NE.AND P0, PT, R24, 0x2, PT ;  /* 0x000000021800780c */ /* 0x000fc60003f05270 */
[----:B------:R0:W5:Y:S01]  /*db40*/  @!P1 LDG.E R4, desc[UR50][R8.64] ;  /* 0x0000003208049981 */ /* 0x000162000c1e1900 */
[----:B------:R-:W-:Y:S02]  /*db50*/  ISETP.NE.AND P1, PT, R11, 0x3, PT ;  /* 0x000000030b00780c */ /* 0x000fe40003f25270 */
[----:B------:R-:W-:Y:S02]  /*db60*/  SEL R2, RZ, 0x1, P0 ;  /* 0x00000001ff027807 */ /* 0x000fe40000000000 */
[----:B------:R-:W-:Y:S02]  /*db70*/  SEL R24, R24, RZ, P0 ;  /* 0x000000ff18187207 */ /* 0x000fe40000000000 */
[----:B------:R-:W-:Y:S01]  /*db80*/  LOP3.LUT R25, R25, R2, RZ, 0x3c, !PT ;  /* 0x0000000219197212 */ /* 0x000fe200078e3cff */
[----:B------:R-:W-:Y:S02]  /*db90*/  IMAD.MOV.U32 R2, RZ, RZ, R7 ;  /* 0x000000ffff027224 */ /* 0x000fe400078e0007 */
[----:B------:R-:W-:-:S03]  /*dba0*/  VIADD R7, R7, 0xffffffff ;  /* 0xffffffff07077836 */ /* 0x000fc60000000000 */
[----:B------:R-:W-:Y:S01]  /*dbb0*/  ISETP.GT.AND P3, PT, R2, RZ, PT ;  /* 0x000000ff0200720c */ /* 0x000fe20003f64270 */
[----:B0-----:R-:W-:-:S12]  /*dbc0*/  @!P1 BRA `(.L_x_3668) ;  /* 0x0000000000049947 */ /* 0x001fd80003800000 */
[----:B------:R-:W-:Y:S01]  /*dbd0*/  BPT.TRAP 0x1 ;  /* 0x000000040000795c */ /* 0x000fe20000300000 */
.L_x_3668:
[----:B------:R-:W-:Y:S01]  /*dbe0*/  IMAD R6, R24, 0x8, R23 ;  /* 0x0000000818067824 */ /* 0x000fe200078e0217 */
[----:B------:R-:W-:Y:S01]  /*dbf0*/  SHF.L.U32 R17, R25, 0x1f, RZ ;  /* 0x0000001f19117819 */ /* 0x000fe200000006ff */
[----:B------:R-:W-:Y:S01]  /*dc00*/  BSSY B1, `(.L_x_3669) ;  /* 0x0000004000017945 */ /* 0x000fe20003800000 */
[----:B------:R-:W-:Y:S02]  /*dc10*/  SHF.R.S32.HI R9, RZ, 0x1f, R5 ;  /* 0x0000001fff097819 */ /* 0x000fe40000011405 */
[----:B------:R-:W0:Y:S02]  /*dc20*/  SYNCS.PHASECHK.TRANS64.TRYWAIT P0, [R6+URZ+0x28c40], R17 ;  /* 0x028c4011060075a7 */ /* 0x000e24000800017f */
[----:B0-----:R-:W-:Y:S05]  /*dc30*/  @!P0 BRA `(.L_x_3670) ;  /* 0x0000003000848947 */ /* 0x001fea0003800000 */
.L_x_3747:
[----:B------:R-:W-:Y:S05]  /*dc40*/  BSYNC B1 ;  /* 0x0000000000017941 */ /* 0x000fea0003800000 */
.L_x_3669:
[----:B------:R-:W-:Y:S01]  /*dc50*/  ULDC.64 UR4, c[0x0][0x300] ;  /* 0x0000c00000047ab9 */ /* 0x000fe20000000a00 */
[----:B-----5:R-:W-:Y:S01]  /*dc60*/  SHF.R.S32.HI R10, RZ, 0x1f, R4 ;  /* 0x0000001fff0a7819 */ /* 0x020fe20000011404 */
[----:B------:R-:W-:Y:S01]  /*dc70*/  IMAD R8, R9, UR4, RZ ;  /* 0x0000000409087c24 */ /* 0x000fe2000f8e02ff */
[----:B------:R-:W-:Y:S01]  /*dc80*/  LOP3.LUT P1, RZ, R22, 0x2, RZ, 0xc0, !PT ;  /* 0x0000000216ff7812 */ /* 0x000fe2000782c0ff */
[----:B------:R-:W-:-:S04]  /*dc90*/  IMAD.WIDE.U32 R2, R5, UR4, RZ ;  /* 0x0000000405027c25 */ /* 0x000fc8000f8e00ff */
        /* <DEDUP_REMOVED lines=16> */
[----:B------:R-:W-:Y:S01]  /*dda0*/  IMAD R8, R24, 0x1000, R33 ;  /* 0x0000100018087824 */ /* 0x000fe200078e0221 */
[----:B------:R-:W-:Y:S06]  /*ddb0*/  BRA.DIV UR4, `(.L_x_3671) ;  /* 0x0000003204387947 */ /* 0x000fec000b800000 */
[----:B------:R-:W1:Y:S01]  /*ddc0*/  SHFL.IDX PT, R2, R20, RZ, 0x181f ;  /* 0x00181fff14027589 */ /* 0x000e6200000e0000 */
[----:B------:R-:W-:-:S03]  /*ddd0*/  IMAD R21, R8, 0x2, R23 ;  /* 0x0000000208157824 */ /* 0x000fc600078e0217 */
[----:B------:R-:W2:Y:S01]  /*dde0*/  SHFL.IDX PT, R3, R27, RZ, 0x181f ;  /* 0x00181fff1b037589 */ /* 0x000ea200000e0000 */
[----:B-1----:R-:W-:-:S05]  /*ddf0*/  IADD3 R2, P0, R2, R0, RZ ;  /* 0x0000000002027210 */ /* 0x002fca0007f1e0ff */
[----:B--2---:R-:W-:-:S05]  /*de00*/  IMAD.X R3, RZ, RZ, R3, P0 ;  /* 0x000000ffff037224 */ /* 0x004fca00000e0603 */
[----:B------:R-:W-:Y:S01]  /*de10*/  @!PT LDS RZ, [RZ] ;  /* 0x00000000fffff984 */ /* 0x000fe20000000800 */
[----:B------:R1:W-:Y:S04]  /*de20*/  LDGSTS.E.BYPASS.LTC128B.128 [R21+0x22400], desc[UR50][R2.64], !P1 ;  /* 0x2240000002157fae */ /* 0x0003e8000c901d72 */
[----:B-1----:R-:W1:Y:S04]  /*de30*/  SHFL.IDX PT, R2, R20, 0x1, 0x181f ;  /* 0x00381f0014027f89 */ /* 0x002e6800000e0000 */
[----:B------:R-:W2:Y:S01]  /*de40*/  SHFL.IDX PT, R3, R27, 0x1, 0x181f ;  /* 0x00381f001b037f89 */ /* 0x000ea200000e0000 */
[----:B-1----:R-:W-:-:S04]  /*de50*/  IADD3 R2, P0, R2, R0, RZ ;  /* 0x0000000002027210 */ /* 0x002fc80007f1e0ff */
[----:B--2---:R-:W-:-:S05]  /*de60*/  IADD3.X R3, RZ, R3, RZ, P0, !PT ;  /* 0x00000003ff037210 */ /* 0x004fca00007fe4ff */
[----:B------:R1:W-:Y:S04]  /*de70*/  LDGSTS.E.BYPASS.LTC128B.128 [R21+0x22c00], desc[UR50][R2.64], !P1 ;  /* 0x22c0000002157fae */ /* 0x0003e8000c901d72 */
[----:B-1----:R-:W1:Y:S04]  /*de80*/  SHFL.IDX PT, R2, R20, 0x2, 0x181f ;  /* 0x00581f0014027f89 */ /* 0x002e6800000e0000 */
[----:B------:R-:W2:Y:S04]  /*de90*/  SHFL.IDX PT, R3, R27, 0x2, 0x181f ;  /* 0x00581f001b037f89 */ /* 0x000ea800000e0000 */
[----:B------:R-:W3:Y:S01]  /*dea0*/  SHFL.IDX PT, R27, R27, 0x3, 0x181f ;  /* 0x00781f001b1b7f89 */ /* 0x000ee200000e0000 */
[----:B-1----:R-:W-:-:S05]  /*deb0*/  IADD3 R2, P0, R2, R0, RZ ;  /* 0x0000000002027210 */ /* 0x002fca0007f1e0ff */
[----:B--2---:R-:W-:-:S05]  /*dec0*/  IMAD.X R3, RZ, RZ, R3, P0 ;  /* 0x000000ffff037224 */ /* 0x004fca00000e0603 */
[----:B------:R1:W-:Y:S04]  /*ded0*/  LDGSTS.E.BYPASS.LTC128B.128 [R21+0x23400], desc[UR50][R2.64], !P1 ;  /* 0x2340000002157fae */ /* 0x0003e8000c901d72 */
[----:B-1-3--:R1:W2:Y:S02]  /*dee0*/  SHFL.IDX PT, R2, R20, 0x3, 0x181f ;  /* 0x00781f0014027f89 */ /* 0x00a2a400000e0000 */
.L_x_3757:
        /* <DEDUP_REMOVED lines=8> */
.L_x_3672:
[----:B------:R-:W-:Y:S02]  /*df70*/  PLOP3.LUT P1, PT, P1, P0, PT, 0xa2, 0x0 ;  /* 0x000000000000781c */ /* 0x000fe40000f21472 */
[----:B------:R-:W-:-:S08]  /*df80*/  @P0 R2UR P1, UR4, R6 ;  /* 0x00000000060402ca */ /* 0x000fd00000020000 */
[----:B------:R-:W-:-:S05]  /*df90*/  @P0 PLOP3.LUT P0, PT, P1, PT, PT, 0x80, 0x0 ;  /* 0x000000000000081c */ /* 0x000fca0000f0f070 */
[----:B------:R-:W-:Y:S01]  /*dfa0*/  @!P1 SYNCS.ARRIVE.TRANS64.RED.A0T1 RZ, [UR4+0x28c30], RZ ;  /* 0x028c30ffffff99a7 */ /* 0x000fe20008200404 */
[----:B------:R-:W-:Y:S07]  /*dfb0*/  @!P1 ARRIVES.LDGSTSBAR.64.TRANSCNT [UR4+0x28c30] ;  /* 0x028c3000ff0099b0 */ /* 0x000fee0008000a84 */
[----:B------:R-:W-:Y:S05]  /*dfc0*/  @P0 BRA.U.ANY `(.L_x_3672) ;  /* 0xfffffffd00e80947 */ /* 0x000fea000393ffff */
[----:B------:R-:W-:Y:S01]  /*dfd0*/  NOP ;  /* 0x0000000000007918 */ /* 0x000fe20000000000 */
[----:B--2---:R-:W-:-:S05]  /*dfe0*/  IMAD.U32 R2, RZ, RZ, UR36 ;  /* 0x00000024ff027e24 */ /* 0x004fca000f8e00ff */
[----:B------:R-:W-:-:S13]  /*dff0*/  ISETP.NE.AND P2, PT, R2, 0x3, PT ;  /* 0x000000030200780c */ /* 0x000fda0003f45270 */
[----:B------:R-:W-:Y:S05]  /*e000*/  @!P2 BRA `(.L_x_3673) ;  /* 0x000000000004a947 */ /* 0x000fea0003800000 */
[----:B------:R-:W-:Y:S01]  /*e010*/  BPT.TRAP 0x1 ;  /* 0x000000040000795c */ /* 0x000fe20000300000 */
.L_x_3673:
[----:B------:R2:W-:Y:S01]  /*e020*/  SYNCS.ARRIVE.TRANS64.A1T0 RZ, [R6+URZ+0x28c30], RZ ;  /* 0x028c30ff06ff79a7 */ /* 0x0005e2000810003f */
[----:B------:R-:W-:Y:S05]  /*e030*/  @!P2 BRA `(.L_x_3674) ;  /* 0x000000000004a947 */ /* 0x000fea0003800000 */
[----:B------:R-:W-:Y:S01]  /*e040*/  BPT.TRAP 0x1 ;  /* 0x000000040000795c */ /* 0x000fe20000300000 */
.L_x_3674:
[----:B------:R-:W3:Y:S01]  /*e050*/  SYNCS.PHASECHK.TRANS64.TRYWAIT P0, [R6+URZ+0x28c60], R17 ;  /* 0x028c6011060075a7 */ /* 0x000ee2000800017f */
[----:B------:R-:W-:Y:S04]  /*e060*/  BSSY B1, `(.L_x_3675) ;  /* 0x0000002000017945 */ /* 0x000fe80003800000 */
[----:B---3--:R-:W-:Y:S05]  /*e070*/  @!P0 BRA `(.L_x_3676) ;  /* 0x0000003000a48947 */ /* 0x008fea0003800000 */
.L_x_3758:
[----:B------:R-:W-:Y:S05]  /*e080*/  BSYNC B1 ;  /* 0x0000000000017941 */ /* 0x000fea0003800000 */
.L_x_3675:
[----:B------:R-:W-:Y:S01]  /*e090*/  ULDC.64 UR4, c[0x0][0x328] ;  /* 0x0000ca0000047ab9 */ /* 0x000fe20000000a00 */
[C---:B------:R-:W-:Y:S01]  /*e0a0*/  LOP3.LUT P5, RZ, R22.reuse, 0x8, RZ, 0xc0, !PT ;  /* 0x0000000816ff7812 */ /* 0x040fe200078ac0ff */
[----:B------:R-:W-:Y:S01]  /*e0b0*/  IMAD R9, R9, UR4, RZ ;  /* 0x0000000409097c24 */ /* 0x000fe2000f8e02ff */
[----:B------:R-:W-:Y:S01]  /*e0c0*/  LOP3.LUT P4, RZ, R22, 0x4, RZ, 0xc0, !PT ;  /* 0x0000000416ff7812 */ /* 0x000fe2000788c0ff */
[----:B------:R-:W-:-:S04]  /*e0d0*/  IMAD.WIDE.U32 R2, R5, UR4, RZ ;  /* 0x0000000405027c25 */ /* 0x000fc8000f8e00ff */
[----:B------:R-:W-:Y:S01]  /*e0e0*/  IMAD R9, R5, UR5, R9 ;  /* 0x0000000505097c24 */ /* 0x000fe2000f8e0209 */
[----:B------:R-:W-:Y:S01]  /*e0f0*/  ULDC.64 UR4, c[0x0][0x338] ;  /* 0x0000ce0000047ab9 */ /* 0x000fe20000000a00 */
[----:B0--3--:R-:W-:Y:S02]  /*e100*/  IMAD R17, R24, 0x7000, R8 ;  /* 0x0000700018117824 */ /* 0x009fe400078e0208 */
        /* <DEDUP_REMOVED lines=9> */
[----:B------:R-:W-:-:S04]  /*e1a0*/  ULDC.64 UR4, c[0x0][0x318] ;  /* 0x0000c60000047ab9 */ /* 0x000fc80000000a00 */
[----:B------:R-:W-:Y:S02]  /*e1b0*/  IADD3 R4, R4, R3, RZ ;  /* 0x0000000304047210 */ /* 0x000fe40007ffe0ff */
[----:B------:R-:W-:Y:S01]  /*e1c0*/  LEA R9, P0, R2, UR4, 0x1 ;  /* 0x0000000402097c11 */ /* 0x000fe2000f8008ff */
[----:B------:R-:W-:-:S03]  /*e1d0*/  UMOV UR4, 0xffffffff ;  /* 0xffffffff00047882 */ /* 0x000fc60000000000 */
[----:B------:R-:W-:Y:S01]  /*e1e0*/  LEA.HI.X R10, R2, UR5, R4, 0x1, P0 ;  /* 0x00000005020a7c11 */ /* 0x000fe200080f0c04 */
[----:B------:R-:W-:Y:S08]  /*e1f0*/  BRA.DIV UR4, `(.L_x_3677) ;  /* 0x0000003204587947 */ /* 0x000ff0000b800000 */
[----:B------:R-:W0:Y:S01]  /*e200*/  SHFL.IDX PT, R2, R9, RZ, 0x181f ;  /* 0x00181fff09027589 */ /* 0x000e2200000e0000 */
[C---:B------:R-:W-:Y:S01]  /*e210*/  LOP3.LUT P1, RZ, R22.reuse, 0x80, RZ, 0xc0, !PT ;  /* 0x0000008016ff7812 */ /* 0x040fe2000782c0ff */
[----:B------:R-:W-:Y:S01]  /*e220*/  IMAD R17, R17, 0x2, R23 ;  /* 0x0000000211117824 */ /* 0x000fe200078e0217 */
[C---:B------:R-:W-:Y:S01]  /*e230*/  LOP3.LUT P2, RZ, R22.reuse, 0x40, RZ, 0xc0, !PT ;  /* 0x0000004016ff7812 */ /* 0x040fe2000784c0ff */
[----:B------:R-:W3:Y:S01]  /*e240*/  SHFL.IDX PT, R3, R10, RZ, 0x181f ;  /* 0x00181fff0a037589 */ /* 0x000ee200000e0000 */
[----:B------:R-:W-:-:S03]  /*e250*/  LOP3.LUT R22, R22, 0xffffbfff, RZ, 0xc0, !PT ;  /* 0xffffbfff16167812 */ /* 0x000fc600078ec0ff */
[----:B------:R-:W4:Y:S01]  /*e260*/  SHFL.IDX PT, R14, R9, 0x1, 0x181f ;  /* 0x00381f00090e7f89 */ /* 0x000f2200000e0000 */
[----:B------:R-:W-:-:S03]  /*e270*/  @P3 LOP3.LUT R22, R22, 0x4000, RZ, 0xfc, !PT ;  /* 0x0000400016163812 */ /* 0x000fc600078efcff */
[----:B------:R-:W5:Y:S01]  /*e280*/  SHFL.IDX PT, R5, R10, 0x1, 0x181f ;  /* 0x00381f000a057f89 */ /* 0x000f6200000e0000 */
[C---:B------:R-:W-:Y:S02]  /*e290*/  LOP3.LUT P3, RZ, R22.reuse, 0x20, RZ, 0xc0, !PT ;  /* 0x0000002016ff7812 */ /* 0x040fe4000786c0ff */
[C---:B------:R-:W-:Y:S01]  /*e2a0*/  LOP3.LUT P6, RZ, R22.reuse, 0x10, RZ, 0xc0, !PT ;  /* 0x0000001016ff7812 */ /* 0x040fe200078cc0ff */
[----:B------:R-:W-:Y:S01]  /*e2b0*/  SHFL.IDX PT, R8, R10, 0x2, 0x181f ;  /* 0x00581f000a087f89 */ /* 0x000fe200000e0000 */
[----:B------:R-:W-:-:S03]  /*e2c0*/  LOP3.LUT R22, R22, 0xfffeffff, RZ, 0xc0, !PT ;  /* 0xfffeffff16167812 */ /* 0x000fc600078ec0ff */
[----:B------:R-:W-:Y:S01]  /*e2d0*/  SHFL.IDX PT, R10, R10, 0x3, 0x181f ;  /* 0x00781f000a0a7f89 */ /* 0x000fe200000e0000 */
[----:B0-----:R-:W-:-:S05]  /*e2e0*/  IADD3 R2, P0, R2, R0, RZ ;  /* 0x0000000002027210 */ /* 0x001fca0007f1e0ff */
[----:B------:R-:W-:Y:S01]  /*e2f0*/  @P3 LOP3.LUT R22, R22, 0x10000, RZ, 0xfc, !PT ;  /* 0x0001000016163812 */ /* 0x000fe200078efcff */
[----:B---3--:R-:W-:Y:S01]  /*e300*/  IMAD.X R3, RZ, RZ, R3, P0 ;  /* 0x000000ffff037224 */ /* 0x008fe200000e0603 */
[----:B------:R-:W-:-:S04]  /*e310*/  ISETP.NE.U32.AND P0, PT, R30, RZ, PT ;  /* 0x000000ff1e00720c */ /* 0x000fc80003f05070 */
[----:B------:R-:W-:Y:S01]  /*e320*/  LDGSTS.E.BYPASS.LTC128B.128 [R17+0x400], desc[UR50][R2.64], !P1 ;  /* 0x0040000002117fae */ /* 0x000fe2000c901d72 */
[----:B------:R-:W-:-:S03]  /*e330*/  ISETP.NE.U32.AND P1, PT, R29, RZ, PT ;  /* 0x000000ff1d00720c */ /* 0x000fc60003f25070 */
[----:B------:R-:W-:Y:S01]  /*e340*/  LDGSTS.E.BYPASS.LTC128B.128 [R17+0x2400], desc[UR50][R2.64+0x80], !P2 ;  /* 0x0240008002117fae */ /* 0x000fe2000d101d72 */
[----:B----4-:R-:W-:-:S03]  /*e350*/  IADD3 R4, P2, R14, R0, RZ ;  /* 0x000000000e047210 */ /* 0x010fc60007f5e0ff */
[----:B------:R-:W-:Y:S01]  /*e360*/  LDGSTS.E.BYPASS.LTC128B.128 [R17+0x4400], desc[UR50][R2.64+0x100], !P3 ;  /* 0x0440010002117fae */ /* 0x000fe2000d901d72 */
[C---:B------:R-:W-:Y:S01]  /*e370*/  LOP3.LUT P3, RZ, R22.reuse, 0x80, RZ, 0xc0, !PT ;  /* 0x0000008016ff7812 */ /* 0x040fe2000786c0ff */
[----:B-----5:R-:W-:Y:S01]  /*e380*/  IMAD.X R5, RZ, RZ, R5, P2 ;  /* 0x000000ffff057224 */ /* 0x020fe200010e0605 */
[C---:B------:R-:W-:Y:S01]  /*e390*/  LOP3.LUT P2, RZ, R22.reuse, 0x40, RZ, 0xc0, !PT ;  /* 0x0000004016ff7812 */ /* 0x040fe2000784c0ff */
[----:B------:R-:W-:Y:S04]  /*e3a0*/  LDGSTS.E.BYPASS.LTC128B.128 [R17+0x6400], desc[UR50][R2.64+0x180], !P6 ;  /* 0x0640018002117fae */ /* 0x000fe8000f101d72 */
[----:B------:R-:W-:Y:S04]  /*e3b0*/  LDGSTS.E.BYPASS.LTC128B.128 [R17+0x8400], desc[UR50][R2.64+0x200], !P5 ;  /* 0x0840020002117fae */ /* 0x000fe8000e901d72 */
[----:B------:R-:W-:Y:S04]  /*e3c0*/  LDGSTS.E.BYPASS.LTC128B.128 [R17+0xa400], desc[UR50][R2.64+0x280], !P4 ;  /* 0x0a40028002117fae */ /* 0x000fe8000e101d72 */
[----:B------:R-:W0:Y:S04]  /*e3d0*/  SHFL.IDX PT, R14, R9, 0x2, 0x181f ;  /* 0x00581f00090e7f89 */ /* 0x000e2800000e0000 */
[----:B------:R-:W-:Y:S04]  /*e3e0*/  LDGSTS.E.BYPASS.LTC128B.128 [R17+0xc400], desc[UR50][R2.64+0x300], P0 ;  /* 0x0c40030002117fae */ /* 0x000fe80008101d72 */
[----:B------:R0:W-:Y:S04]  /*e3f0*/  LDGSTS.E.BYPASS.LTC128B.128 [R17+0xe400], desc[UR50][R2.64+0x380], P1 ;  /* 0x0e40038002117fae */ /* 0x0001e80008901d72 */
[----:B------:R3:W-:Y:S01]  /*e400*/  LDGSTS.E.BYPASS.LTC128B.128 [R17+0xc00], desc[UR50][R4.64], !P3 ;  /* 0x00c0000004117fae */ /* 0x0007e2000d901d72 */
[----:B------:R-:W-:-:S02]  /*e410*/  LOP3.LUT P3, RZ, R22, 0x10000, RZ, 0xc0, !PT ;  /* 0x0001000016ff7812 */ /* 0x000fc4000786c0ff */
[----:B------:R-:W-:Y:S01]  /*e420*/  LOP3.LUT R22, R22, 0xffff7fff, RZ, 0xc0, !PT ;  /* 0xffff7fff16167812 */ /* 0x000fe200078ec0ff */
[----:B------:R3:W-:Y:S01]  /*e430*/  LDGSTS.E.BYPASS.LTC128B.128 [R17+0x2c00], desc[UR50][R4.64+0x80], !P2 ;  /* 0x02c0008004117fae */ /* 0x0007e2000d101d72 */
[----:B0-----:R-:W-:-:S09]  /*e440*/  IADD3 R2, P2, R14, R0, RZ ;  /* 0x000000000e027210 */ /* 0x001fd20007f5e0ff */
[----:B------:R-:W-:Y:S01]  /*e450*/  @P3 LOP3.LUT R22, R22, 0x8000, RZ, 0xfc, !PT ;  /* 0x0000800016163812 */ /* 0x000fe200078efcff */
[----:B------:R3:W-:Y:S01]  /*e460*/  LDGSTS.E.BYPASS.LTC128B.128 [R17+0x4c00], desc[UR50][R4.64+0x100], !P3 ;  /* 0x04c0010004117fae */ /* 0x0007e2000d901d72 */
[----:B------:R-:W-:Y:S02]  /*e470*/  IMAD.X R3, RZ, RZ, R8, P2 ;  /* 0x000000ffff037224 */ /* 0x000fe400010e0608 */
[C---:B------:R-:W-:Y:S01]  /*e480*/  LOP3.LUT P3, RZ, R22.reuse, 0x80, RZ, 0xc0, !PT ;  /* 0x0000008016ff7812 */ /* 0x040fe2000786c0ff */
[----:B------:R3:W-:Y:S01]  /*e490*/  LDGSTS.E.BYPASS.LTC128B.128 [R17+0x6c00], desc[UR50][R4.64+0x180], !P6 ;  /* 0x06c0018004117fae */ /* 0x0007e2000f101d72 */
[----:B------:R-:W-:-:S03]  /*e4a0*/  LOP3.LUT P2, RZ, R22, 0x40, RZ, 0xc0, !PT ;  /* 0x0000004016ff7812 */ /* 0x000fc6000784c0ff */
[----:B------:R3:W-:Y:S04]  /*e4b0*/  LDGSTS.E.BYPASS.LTC128B.128 [R17+0x8c00], desc[UR50][R4.64+0x200], !P5 ;  /* 0x08c0020004117fae */ /* 0x0007e8000e901d72 */
[----:B------:R3:W-:Y:S04]  /*e4c0*/  LDGSTS.E.BYPASS.LTC128B.128 [R17+0xac00], desc[UR50][R4.64+0x280], !P4 ;  /* 0x0ac0028004117fae */ /* 0x0007e8000e101d72 */
[----:B------:R3:W-:Y:S04]  /*e4d0*/  LDGSTS.E.BYPASS.LTC128B.128 [R17+0xcc00], desc[UR50][R4.64+0x300], P0 ;  /* 0x0cc0030004117fae */ /* 0x0007e80008101d72 */
[----:B------:R3:W-:Y:S04]  /*e4e0*/  LDGSTS.E.BYPASS.LTC128B.128 [R17+0xec00], desc[UR50][R4.64+0x380], P1 ;  /* 0x0ec0038004117fae */ /* 0x0007e80008901d72 */
[----:B------:R3:W-:Y:S01]  /*e4f0*/  LDGSTS.E.BYPASS.LTC128B.128 [R17+0x1400], desc[UR50][R2.64], !P3 ;  /* 0x0140000002117fae */ /* 0x0007e2000d901d72 */
[----:B------:R-:W-:-:S03]  /*e500*/  LOP3.LUT P3, RZ, R22, 0x8000, RZ, 0xc0, !PT ;  /* 0x0000800016ff7812 */ /* 0x000fc6000786c0ff */
[----:B------:R3:W-:Y:S04]  /*e510*/  LDGSTS.E.BYPASS.LTC128B.128 [R17+0x3400], desc[UR50][R2.64+0x80], !P2 ;  /* 0x0340008002117fae */ /* 0x0007e8000d101d72 */
[----:B------:R3:W0:Y:S06]  /*e520*/  SHFL.IDX PT, R14, R9, 0x3, 0x181f ;  /* 0x00781f00090e7f89 */ /* 0x00062c00000e0000 */
[----:B------:R3:W-:Y:S01]  /*e530*/  LDGSTS.E.BYPASS.LTC128B.128 [R17+0x5400], desc[UR50][R2.64+0x100], !P3 ;  /* 0x0540010002117fae */ /* 0x0007e2000d901d72 */
[----:B------:R-:W-:-:S03]  /*e540*/  LOP3.LUT P3, RZ, R22, 0x4000, RZ, 0xc0, !PT ;  /* 0x0000400016ff7812 */ /* 0x000fc6000786c0ff */
[----:B------:R3:W-:Y:S04]  /*e550*/  LDGSTS.E.BYPASS.LTC128B.128 [R17+0x7400], desc[UR50][R2.64+0x180], !P6 ;  /* 0x0740018002117fae */ /* 0x0007e8000f101d72 */
[----:B------:R3:W-:Y:S04]  /*e560*/  LDGSTS.E.BYPASS.LTC128B.128 [R17+0x9400], desc[UR50][R2.64+0x200], !P5 ;  /* 0x0940020002117fae */ /* 0x0007e8000e901d72 */
[----:B------:R3:W-:Y:S04]  /*e570*/  LDGSTS.E.BYPASS.LTC128B.128 [R17+0xb400], desc[UR50][R2.64+0x280], !P4 ;  /* 0x0b40028002117fae */ /* 0x0007e8000e101d72 */
[----:B------:R3:W-:Y:S04]  /*e580*/  LDGSTS.E.BYPASS.LTC128B.128 [R17+0xd400], desc[UR50][R2.64+0x300], P0 ;  /* 0x0d40030002117fae */ /* 0x0007e80008101d72 */
[----:B0-----:R3:W-:Y:S02]  /*e590*/  LDGSTS.E.BYPASS.LTC128B.128 [R17+0xf400], desc[UR50][R2.64+0x380], P1 ;  /* 0x0f40038002117fae */ /* 0x0017e40008901d72 */
.L_x_3768:
[----:B------:R-:W-:Y:S02]  /*e5a0*/  LOP3.LUT R22, R22, 0xffff7fff, RZ, 0xc0, !PT ;  /* 0xffff7fff16167812 */ /* 0x000fe400078ec0ff */
[----:B---3--:R-:W-:Y:S02]  /*e5b0*/  IADD3 R2, P2, R14, R0, RZ ;  /* 0x000000000e027210 */ /* 0x008fe40007f5e0ff */
[----:B------:R-:W-:-:S03]  /*e5c0*/  @P1 LOP3.LUT R22, R22, 0x8000, RZ, 0xfc, !PT ;  /* 0x0000800016161812 */ /* 0x000fc600078efcff */
[----:B------:R-:W-:Y:S01]  /*e5d0*/  IMAD.X R3, RZ, RZ, R10, P2 ;  /* 0x000000ffff037224 */ /* 0x000fe200010e060a */
[C---:B------:R-:W-:Y:S02]  /*e5e0*/  LOP3.LUT P1, RZ, R22.reuse, 0x80, RZ, 0xc0, !PT ;  /* 0x0000008016ff7812 */ /* 0x040fe4000782c0ff */
[----:B------:R-:W-:-:S04]  /*e5f0*/  LOP3.LUT R22, R22, 0xffffbfff, RZ, 0xc0, !PT ;  /* 0xffffbfff16167812 */ /* 0x000fc800078ec0ff */
[----:B------:R-:W-:-:S04]  /*e600*/  @P3 LOP3.LUT R22, R22, 0x4000, RZ, 0xfc, !PT ;  /* 0x0000400016163812 */ /* 0x000fc800078efcff */
[C---:B------:R-:W-:Y:S02]  /*e610*/  LOP3.LUT P3, RZ, R22.reuse, 0x40, RZ, 0xc0, !PT ;  /* 0x0000004016ff7812 */ /* 0x040fe4000786c0ff */
[C---:B------:R-:W-:Y:S01]  /*e620*/  LOP3.LUT P2, RZ, R22.reuse, 0x20, RZ, 0xc0, !PT ;  /* 0x0000002016ff7812 */ /* 0x040fe2000784c0ff */
[----:B------:R-:W-:Y:S01]  /*e630*/  @!PT LDS RZ, [RZ] ;  /* 0x00000000fffff984 */ /* 0x000fe20000000800 */
[----:B------:R-:W-:Y:S01]  /*e640*/  @!PT LDS RZ, [RZ] ;  /* 0x00000000fffff984 */ /* 0x000fe20000000800 */
[----:B------:R-:W-:Y:S01]  /*e650*/  @!PT LDS RZ, [RZ] ;  /* 0x00000000fffff984 */ /* 0x000fe20000000800 */
[----:B------:R0:W-:Y:S01]  /*e660*/  LDGSTS.E.BYPASS.LTC128B.128 [R17+0x1c00], desc[UR50][R2.64], !P1 ;  /* 0x01c0000002117fae */ /* 0x0001e2000c901d72 */
[C---:B------:R-:W-:Y:S02]  /*e670*/  LOP3.LUT P6, RZ, R22.reuse, 0x10, RZ, 0xc0, !PT ;  /* 0x0000001016ff7812 */ /* 0x040fe400078cc0ff */
[----:B------:R-:W-:-:S07]  /*e680*/  LOP3.LUT P1, RZ, R22, 0x8000, RZ, 0xc0, !PT ;  /* 0x0000800016ff7812 */ /* 0x000fce000782c0ff */
[----:B------:R0:W-:Y:S01]  /*e690*/  LDGSTS.E.BYPASS.LTC128B.128 [R17+0x3c00], desc[UR50][R2.64+0x80], !P3 ;  /* 0x03c0008002117fae */ /* 0x0001e2000d901d72 */
[----:B------:R-:W-:-:S03]  /*e6a0*/  LOP3.LUT P3, RZ, R22, 0x4000, RZ, 0xc0, !PT ;  /* 0x0000400016ff7812 */ /* 0x000fc6000786c0ff */
        /* <DEDUP_REMOVED lines=8> */
.L_x_3678:
[----:B------:R-:W-:Y:S02]  /*e730*/  PLOP3.LUT P1, PT, P1, P0, PT, 0xa2, 0x0 ;  /* 0x000000000000781c */ /* 0x000fe40000f21472 */
[----:B------:R-:W-:-:S08]  /*e740*/  @P0 R2UR P1, UR4, R6 ;  /* 0x00000000060402ca */ /* 0x000fd00000020000 */
[----:B------:R-:W-:-:S05]  /*e750*/  @P0 PLOP3.LUT P0, PT, P1, PT, PT, 0x80, 0x0 ;  /* 0x000000000000081c */ /* 0x000fca0000f0f070 */
[----:B------:R-:W-:Y:S01]  /*e760*/  @!P1 SYNCS.ARRIVE.TRANS64.RED.A0T1 RZ, [UR4+0x28c50], RZ ;  /* 0x028c50ffffff99a7 */ /* 0x000fe20008200404 */
[----:B------:R-:W-:Y:S07]  /*e770*/  @!P1 ARRIVES.LDGSTSBAR.64.TRANSCNT [UR4+0x28c50] ;  /* 0x028c5000ff0099b0 */ /* 0x000fee0008000a84 */
[----:B------:R-:W-:Y:S05]  /*e780*/  @P0 BRA.U.ANY `(.L_x_3678) ;  /* 0xfffffffd00e80947 */ /* 0x000fea000393ffff */
[----:B------:R-:W-:Y:S01]  /*e790*/  NOP ;  /* 0x0000000000007918 */ /* 0x000fe20000000000 */
[----:B0-----:R-:W-:-:S04]  /*e7a0*/  MOV R2, UR36 ;  /* 0x0000002400027c02 */ /* 0x001fc80008000f00 */
[----:B------:R-:W-:-:S13]  /*e7b0*/  ISETP.NE.AND P2, PT, R2, 0x3, PT ;  /* 0x000000030200780c */ /* 0x000fda0003f45270 */
[----:B------:R-:W-:Y:S05]  /*e7c0*/  @!P2 BRA `(.L_x_3679) ;  /* 0x000000000004a947 */ /* 0x000fea0003800000 */
[----:B------:R-:W-:Y:S01]  /*e7d0*/  BPT.TRAP 0x1 ;  /* 0x000000040000795c */ /* 0x000fe20000300000 */
.L_x_3679:
[----:B------:R3:W-:Y:S01]  /*e7e0*/  SYNCS.ARRIVE.TRANS64.A1T0 RZ, [R6+URZ+0x28c50], RZ ;  /* 0x028c50ff06ff79a7 */ /* 0x0007e2000810003f */
[----:B------:R-:W-:Y:S05]  /*e7f0*/  @P3 BRA `(.L_x_3680) ;  /* 0xfffffff000543947 */ /* 0x000fea000383ffff */
.L_x_3667:
[----:B------:R-:W-:Y:S05]  /*e800*/  BSYNC B0 ;  /* 0x0000000000007941 */ /* 0x000fea0003800000 */
.L_x_3666:
[----:B------:R-:W4:Y:S01]  /*e810*/  S2R R2, SR_TID.X ;  /* 0x0000000000027919 */ /* 0x000f220000002100 */
[----:B------:R-:W-:Y:S01]  /*e820*/  VIADD R24, R24, 0x1 ;  /* 0x0000000118187836 */ /* 0x000fe20000000000 */
[----:B------:R-:W-:Y:S04]  /*e830*/  BSSY B0, `(.L_x_3681) ;  /* 0x0000013000007945 */ /* 0x000fe80003800000 */
[----:B------:R-:W-:-:S04]  /*e840*/  ISETP.NE.AND P0, PT, R24, 0x2, PT ;  /* 0x000000021800780c */ /* 0x000fc80003f05270 */
[----:B------:R-:W-:-:S04]  /*e850*/  SEL R0, RZ, 0x1, P0 ;  /* 0x00000001ff007807 */ /* 0x000fc80000000000 */
[----:B------:R-:W-:Y:S02]  /*e860*/  LOP3.LUT R25, R25, R0, RZ, 0x3c, !PT ;  /* 0x0000000019197212 */ /* 0x000fe400078e3cff */
[----:B----4-:R-:W-:-:S04]  /*e870*/  LOP3.LUT R2, R2, 0x7f, RZ, 0xc0, !PT ;  /* 0x0000007f02027812 */ /* 0x010fc800078ec0ff */
[----:B------:R-:W-:-:S13]  /*e880*/  ISETP.NE.AND P1, PT, R2, RZ, PT ;  /* 0x000000ff0200720c */ /* 0x000fda0003f25270 */
[----:B------:R-:W-:Y:S05]  /*e890*/  @P1 BRA `(.L_x_3682) ;  /* 0x0000000000301947 */ /* 0x000fea0003800000 */
[----:B------:R-:W4:Y:S01]  /*e8a0*/  S2R R5, SR_LANEID ;  /* 0x0000000000057919 */ /* 0x000f220000000000 */
[----:B------:R-:W-:Y:S01]  /*e8b0*/  VOTEU.ANY UR4, UPT, PT ;  /* 0x0000000000047886 */ /* 0x000fe200038e0100 */
[----:B------:R-:W5:Y:S01]  /*e8c0*/  LDC.64 R2, c[0x0][0xc60] ;  /* 0x00031800ff027b82 */ /* 0x000f620000000a00 */
[----:B------:R-:W4:Y:S02]  /*e8d0*/  FLO.U32 R0, UR4 ;  /* 0x0000000400007d00 */ /* 0x000f2400080e0000 */
[----:B----4-:R-:W-:-:S06]  /*e8e0*/  ISETP.EQ.U32.AND P1, PT, R0, R5, PT ;  /* 0x000000050000720c */ /* 0x010fcc0003f22070 */
[----:B------:R-:W5:Y:S07]  /*e8f0*/  POPC R5, UR4 ;  /* 0x0000000400057d09 */ /* 0x000f6e0008000000 */
[----:B-----5:R-:W4:Y:S01]  /*e900*/  @P1 ATOMG.E.ADD.STRONG.GPU PT, R3, desc[UR50][R2.64], R5 ;  /* 0x00000005020319a8 */ /* 0x020f2200081ee1f2 */
[----:B0-----:R-:W0:Y:S02]  /*e910*/  S2R R4, SR_LTMASK ;  /* 0x0000000000047919 */ /* 0x001e240000003900 */
[----:B0-----:R-:W-:-:S04]  /*e920*/  LOP3.LUT R4, R4, UR4, RZ, 0xc0, !PT ;  /* 0x0000000404047c12 */ /* 0x001fc8000f8ec0ff */
[----:B------:R-:W0:Y:S01]  /*e930*/  POPC R7, R4 ;  /* 0x0000000400077309 */ /* 0x000e220000000000 */
[----:B----4-:R-:W0:Y:S02]  /*e940*/  SHFL.IDX PT, R0, R3, R0, 0x1f ;  /* 0x00001f0003007589 */ /* 0x010e2400000e0000 */
[----:B0-----:R-:W-:-:S07]  /*e950*/  IADD3 R16, R0, UR37, R7 ;  /* 0x0000002500107c10 */ /* 0x001fce000fffe007 */
.L_x_3682:
[----:B------:R-:W-:Y:S05]  /*e960*/  BSYNC B0 ;  /* 0x0000000000007941 */ /* 0x000fea0003800000 */
.L_x_3681:
[----:B------:R-:W-:-:S07]  /*e970*/  SEL R24, R24, RZ, P0 ;  /* 0x000000ff18187207 */ /* 0x000fce0000000000 */
.L_x_3641:
[----:B------:R-:W-:Y:S05]  /*e980*/  BSYNC B7 ;  /* 0x0000000000077941 */ /* 0x000fea0003800000 */
.L_x_3639:
[----:B------:R-:W-:-:S13]  /*e990*/  LOP3.LUT P0, RZ, R22, 0x2000, RZ, 0xc0, !PT ;  /* 0x0000200016ff7812 */ /* 0x000fda000780c0ff */
[----:B------:R-:W-:Y:S05]  /*e9a0*/  @!P0 BRA `(.L_x_3683) ;  /* 0x0000000000248947 */ /* 0x000fea0003800000 */
[----:B------:R-:W-:Y:S05]  /*e9b0*/  WARPSYNC.ALL ;  /* 0x0000000000007948 */ /* 0x000fea0003800000 */
[----:B------:R-:W4:Y:S08]  /*e9c0*/  S2UR UR5, SR_CgaCtaId ;  /* 0x00000000000579c3 */ /* 0x000f300000008800 */
[----:B------:R-:W-:Y:S06]  /*e9d0*/  BAR.SYNC.DEFER_BLOCKING 0x5, 0x180 ;  /* 0x0146000000007b1d */ /* 0x000fec0000010000 */
[----:B------:R-:W-:-:S02]  /*e9e0*/  UMOV UR4, 0x400 ;  /* 0x0000040000047882 */ /* 0x000fc40000000000 */
[----:B----4-:R-:W-:-:S06]  /*e9f0*/  ULEA UR4, UR5, UR4, 0x18 ;  /* 0x0000000405047291 */ /* 0x010fcc000f8ec03f */
[----:B------:R-:W-:-:S05]  /*ea00*/  IMAD.U32 R23, RZ, RZ, UR4 ;  /* 0x00000004ff177e24 */ /* 0x000fca000f8e00ff */
[----:B------:R4:W0:Y:S01]  /*ea10*/  LDS.128 R16, [R23+0x28cd0] ;  /* 0x028cd00017107984 */ /* 0x0008220000000c00 */
[----:B------:R-:W-:Y:S06]  /*ea20*/  BAR.ARV 0x4, 0x180 ;  /* 0x0106000000007b1d */ /* 0x000fec0000002000 */
[----:B------:R-:W-:Y:S05]  /*ea30*/  BRA `(.L_x_3684) ;  /* 0x0000000800407947 */ /* 0x000fea0003800000 */
.L_x_3683:
[----:B------:R-:W4:Y:S01]  /*ea40*/  S2R R0, SR_TID.X ;  /* 0x0000000000007919 */ /* 0x000f220000002100 */
[----:B------:R-:W-:Y:S01]  /*ea50*/  UMOV UR4, 0xffffffff ;  /* 0xffffffff00047882 */ /* 0x000fe20000000000 */
[----:B----4-:R-:W-:-:S04]  /*ea60*/  LOP3.LUT R8, R0, 0x1f, RZ, 0xc0, !PT ;  /* 0x0000001f00087812 */ /* 0x010fc800078ec0ff */
[----:B------:R-:W-:Y:S01]  /*ea70*/  ISETP.NE.AND P0, PT, R8, 0x1f, PT ;  /* 0x0000001f0800780c */ /* 0x000fe20003f05270 */
[----:B------:R-:W-:-:S12]  /*ea80*/  BRA.DIV UR4, `(.L_x_3685) ;  /* 0x0000003204107947 */ /* 0x000fd8000b800000 */
[----:B------:R-:W-:Y:S01]  /*ea90*/  IMAD.IADD R5, R19, 0x1, R8 ;  /* 0x0000000113057824 */ /* 0x000fe200078e0208 */
[----:B------:R-:W-:-:S04]  /*eaa0*/  ULDC UR4, c[0x0][0xc3c] ;  /* 0x00030f0000047ab9 */ /* 0x000fc80000000800 */
[----:B------:R-:W-:-:S13]  /*eab0*/  ISETP.GE.OR P1, PT, R5, UR4, !P0 ;  /* 0x0000000405007c0c */ /* 0x000fda000c726670 */
[----:B------:R-:W4:Y:S02]  /*eac0*/  @!P1 LDC.64 R2, c[0x0][0xc80] ;  /* 0x00032000ff029b82 */ /* 0x000f240000000a00 */
[----:B----4-:R-:W-:-:S06]  /*ead0*/  @!P1 IMAD.WIDE R2, R5, 0x4, R2 ;  /* 0x0000000405029825 */ /* 0x010fcc00078e0202 */
[----:B------:R-:W4:Y:S01]  /*eae0*/  @!P1 LDG.E R2, desc[UR50][R2.64] ;  /* 0x0000003202029981 */ /* 0x000f22000c1e1900 */
[----:B------:R-:W-:Y:S01]  /*eaf0*/  IMAD.MOV.U32 R5, RZ, RZ, RZ ;  /* 0x000000ffff057224 */ /* 0x000fe200078e00ff */
[C---:B------:R-:W-:Y:S02]  /*eb00*/  ISETP.GE.U32.AND P2, PT, R8.reuse, 0x2, PT ;  /* 0x000000020800780c */ /* 0x040fe40003f46070 */
[C---:B------:R-:W-:Y:S01]  /*eb10*/  ISETP.GE.U32.AND P3, PT, R8.reuse, 0x4, PT ;  /* 0x000000040800780c */ /* 0x040fe20003f66070 */
[----:B------:R-:W-:Y:S01]  /*eb20*/  SHFL.IDX PT, R0, R16, RZ, 0x1f ;  /* 0x00001fff10007589 */ /* 0x000fe200000e0000 */
[C---:B------:R-:W-:Y:S02]  /*eb30*/  ISETP.GE.U32.AND P4, PT, R8.reuse, 0x8, PT ;  /* 0x000000080800780c */ /* 0x040fe40003f86070 */
[C---:B------:R-:W-:Y:S01]  /*eb40*/  ISETP.GE.U32.AND P5, PT, R8.reuse, 0x10, PT ;  /* 0x000000100800780c */ /* 0x040fe20003fa6070 */
[----:B0-----:R-:W-:Y:S01]  /*eb50*/  SHFL.IDX PT, R4, R16, 0x1, 0x1f ;  /* 0x00201f0010047f89 */ /* 0x001fe200000e0000 */
[----:B----4-:R-:W-:Y:S01]  /*eb60*/  @!P1 IMAD.MOV.U32 R5, RZ, RZ, R2 ;  /* 0x000000ffff059224 */ /* 0x010fe200078e0002 */
[----:B------:R-:W-:-:S04]  /*eb70*/  ISETP.NE.AND P1, PT, R8, RZ, PT ;  /* 0x000000ff0800720c */ /* 0x000fc80003f25270 */
[----:B------:R-:W2:Y:S02]  /*eb80*/  SHFL.UP PT, R14, R5, 0x1, RZ ;  /* 0x04200000050e7989 */ /* 0x000ea400000e00ff */
[----:B--23--:R-:W-:-:S04]  /*eb90*/  SEL R6, R14, RZ, P1 ;  /* 0x000000ff0e067207 */ /* 0x00cfc80000800000 */
        /* <DEDUP_REMOVED lines=14> */
.L_x_3778:
[----:B------:R-:W-:Y:S02]  /*ec80*/  ULDC UR4, c[0x0][0xc38] ;  /* 0x00030e0000047ab9 */ /* 0x000fe40000000800 */
[----:B------:R-:W-:-:S04]  /*ec90*/  IMAD.U32 R7, RZ, RZ, UR4 ;  /* 0x00000004ff077e24 */ /* 0x000fc8000f8e00ff */
[----:B--2---:R-:W-:-:S05]  /*eca0*/  IMAD R14, R14, R7, RZ ;  /* 0x000000070e0e7224 */ /* 0x004fca00078e02ff */
[----:B------:R-:W-:-:S04]  /*ecb0*/  IADD3 R9, R4, R14, RZ ;  /* 0x0000000e04097210 */ /* 0x000fc80007ffe0ff */
[----:B------:R-:W-:-:S13]  /*ecc0*/  ISETP.GT.AND P6, PT, R9, R0, PT ;  /* 0x000000000900720c */ /* 0x000fda0003fc4270 */
[----:B------:R-:W-:Y:S05]  /*ecd0*/  @P6 BRA `(.L_x_3686) ;  /* 0x00000000009c6947 */ /* 0x000fea0003800000 */
.L_x_3691:
[----:B0-----:R-:W0:Y:S01]  /*ece0*/  LDC R2, c[0x0][0xc3c] ;  /* 0x00030f00ff027b82 */ /* 0x001e220000000800 */
[----:B------:R-:W-:-:S05]  /*ecf0*/  VIADD R19, R19, 0x1f ;  /* 0x0000001f13137836 */ /* 0x000fca0000000000 */
        /* <DEDUP_REMOVED lines=12> */
.L_x_3689:
[----:B------:R-:W-:Y:S05]  /*edc0*/  BSYNC B0 ;  /* 0x0000000000007941 */ /* 0x000fea0003800000 */
.L_x_3688:
[----:B------:R-:W-:-:S03]  /*edd0*/  UMOV UR4, 0xffffffff ;  /* 0xffffffff00047882 */ /* 0x000fc60000000000 */
[----:B------:R-:W-:Y:S05]  /*ede0*/  BRA.DIV UR4, `(.L_x_3690) ;  /* 0x00000032045c7947 */ /* 0x000fea000b800000 */
[----:B-----5:R-:W2:Y:S02]  /*edf0*/  SHFL.UP PT, R14, R5, 0x1, RZ ;  /* 0x04200000050e7989 */ /* 0x020ea400000e00ff */
[----:B--2---:R-:W-:-:S05]  /*ee00*/  SEL R14, R14, RZ, P1 ;  /* 0x000000ff0e0e7207 */ /* 0x004fca0000800000 */
        /* <DEDUP_REMOVED lines=13> */
[----:B------:R0:W2:Y:S02]  /*eee0*/  SHFL.IDX PT, R14, R2, 0x1f, 0x1f ;  /* 0x03e01f00020e7f89 */ /* 0x0000a400000e0000 */
.L_x_3786:
[----:B------:R-:W-:Y:S02]  /*eef0*/  ULDC UR4, c[0x0][0xc38] ;  /* 0x00030e0000047ab9 */ /* 0x000fe40000000800 */
[----:B------:R-:W-:-:S04]  /*ef00*/  IMAD.U32 R7, RZ, RZ, UR4 ;  /* 0x00000004ff077e24 */ /* 0x000fc8000f8e00ff */
[----:B--2---:R-:W-:-:S04]  /*ef10*/  IMAD R14, R14, R7, RZ ;  /* 0x000000070e0e7224 */ /* 0x004fc800078e02ff */
[----:B------:R-:W-:-:S05]  /*ef20*/  IMAD.IADD R9, R14, 0x1, R9 ;  /* 0x000000010e097824 */ /* 0x000fca00078e0209 */
[----:B------:R-:W-:-:S13]  /*ef30*/  ISETP.GT.AND P6, PT, R9, R0, PT ;  /* 0x000000000900720c */ /* 0x000fda0003fc4270 */
[----:B------:R-:W-:Y:S05]  /*ef40*/  @!P6 BRA `(.L_x_3691) ;  /* 0xfffffffc0064e947 */ /* 0x000fea000383ffff */
.L_x_3686:
        /* <DEDUP_REMOVED lines=8> */
.L_x_3790:
[----:B------:R-:W-:Y:S02]  /*efd0*/  ISETP.NE.AND P0, PT, R3, RZ, PT ;  /* 0x000000ff0300720c */ /* 0x000fe40003f05270 */
[----:B------:R-:W-:-:S11]  /*efe0*/  MOV R14, RZ ;  /* 0x000000ff000e7202 */ /* 0x000fd60000000f00 */
[----:B------:R-:W-:Y:S05]  /*eff0*/  @!P0 BRA `(.L_x_3693) ;  /* 0x0000000000108947 */ /* 0x000fea0003800000 */
[----:B------:R-:W-:Y:S01]  /*f000*/  UMOV UR4, 0xffffffff ;  /* 0xffffffff00047882 */ /* 0x000fe20000000000 */
[----:B------:R-:W-:Y:S02]  /*f010*/  VIADD R12, R4, 0xffffffff ;  /* 0xffffffff040c7836 */ /* 0x000fe40000000000 */
[----:B------:R-:W-:Y:S05]  /*f020*/  BRA.DIV UR4, `(.L_x_3694) ;  /* 0x0000003204d07947 */ /* 0x000fea000b800000 */
[----:B------:R4:W0:Y:S02]  /*f030*/  SHFL.IDX PT, R14, R2, R12, 0x1f ;  /* 0x00001f0c020e7589 */ /* 0x00082400000e0000 */
.L_x_3693:
[----:B---3--:R-:W-:Y:S01]  /*f040*/  IABS R6, R5 ;  /* 0x0000000500067213 */ /* 0x008fe20000000000 */
[----:B0-----:R-:W-:Y:S01]  /*f050*/  IMAD R16, R14, R7, R16 ;  /* 0x000000070e107224 */ /* 0x001fe200078e0210 */
[----:B------:R-:W-:Y:S02]  /*f060*/  IADD3 R19, R4, R19, RZ ;  /* 0x0000001304137210 */ /* 0x000fe40007ffe0ff */
[----:B------:R-:W0:Y:S01]  /*f070*/  I2F.RP R8, R6 ;  /* 0x0000000600087306 */ /* 0x000e220000209400 */
[----:B------:R-:W-:-:S05]  /*f080*/  IMAD.IADD R10, R0, 0x1, -R16 ;  /* 0x00000001000a7824 */ /* 0x000fca00078e0a10 */
[----:B------:R-:W-:Y:S02]  /*f090*/  IABS R0, R10 ;  /* 0x0000000a00007213 */ /* 0x000fe40000000000 */
[----:B0-----:R-:W4:Y:S02]  /*f0a0*/  MUFU.RCP R8, R8 ;  /* 0x0000000800087308 */ /* 0x001f240000001000 */
[----:B----4-:R-:W-:-:S06]  /*f0b0*/  VIADD R2, R8, 0xffffffe ;  /* 0x0ffffffe08027836 */ /* 0x010fcc0000000000 */
[----:B------:R0:W3:Y:S02]  /*f0c0*/  F2I.FTZ.U32.TRUNC.NTZ R3, R2 ;  /* 0x0000000200037305 */ /* 0x0000e4000021f000 */
[----:B0-----:R-:W-:Y:S02]  /*f0d0*/  IMAD.MOV.U32 R2, RZ, RZ, RZ ;  /* 0x000000ffff027224 */ /* 0x001fe400078e00ff */
[----:B---3--:R-:W-:-:S04]  /*f0e0*/  IMAD.MOV R7, RZ, RZ, -R3 ;  /* 0x000000ffff077224 */ /* 0x008fc800078e0a03 */
[----:B------:R-:W-:-:S04]  /*f0f0*/  IMAD R7, R7, R6, RZ ;  /* 0x0000000607077224 */ /* 0x000fc800078e02ff */
[----:B------:R-:W-:Y:S01]  /*f100*/  IMAD.HI.U32 R3, R3, R7, R2 ;  /* 0x0000000703037227 */ /* 0x000fe200078e0002 */
[----:B------:R-:W-:-:S04]  /*f110*/  IABS R7, R5 ;  /* 0x0000000500077213 */ /* 0x000fc80000000000 */
[----:B------:R-:W-:Y:S01]  /*f120*/  IADD3 R7, RZ, -R7, RZ ;  /* 0x80000007ff077210 */ /* 0x000fe20007ffe0ff */
        /* <DEDUP_REMOVED lines=12> */
[--C-:B------:R-:W-:Y:S02]  /*f1f0*/  IMAD.MOV R0, RZ, RZ, -R3.reuse ;  /* 0x000000ffff007224 */ /* 0x100fe400078e0a03 */
[----:B------:R-:W-:Y:S02]  /*f200*/  IMAD.MOV.U32 R18, RZ, RZ, R3 ;  /* 0x000000ffff127224 */ /* 0x000fe400078e0003 */
[----:B------:R-:W-:Y:S01]  /*f210*/  IMAD R17, R5, R0, R10 ;  /* 0x0000000005117224 */ /* 0x000fe200078e020a */
[----:B------:R-:W-:Y:S06]  /*f220*/  BRA `(.L_x_3695) ;  /* 0x00000000001c7947 */ /* 0x000fec0003800000 */
.L_x_3687:
[----:B------:R-:W-:Y:S01]  /*f230*/  UMOV UR4, URZ ;  /* 0x0000003f00047c82 */ /* 0x000fe20008000000 */
[----:B------:R-:W-:Y:S01]  /*f240*/  UMOV UR5, URZ ;  /* 0x0000003f00057c82 */ /* 0x000fe20008000000 */
[----:B------:R-:W-:Y:S01]  /*f250*/  ULDC UR6, c[0x0][0xc3c] ;  /* 0x00030f0000067ab9 */ /* 0x000fe20000000800 */
[----:B------:R-:W-:Y:S02]  /*f260*/  IMAD.MOV.U32 R16, RZ, RZ, R0 ;  /* 0x000000ffff107224 */ /* 0x000fe400078e0000 */
[----:B------:R-:W-:Y:S02]  /*f270*/  IMAD.U32 R17, RZ, RZ, UR4 ;  /* 0x00000004ff117e24 */ /* 0x000fe4000f8e00ff */
[----:B------:R-:W-:Y:S02]  /*f280*/  IMAD.U32 R18, RZ, RZ, UR5 ;  /* 0x00000005ff127e24 */ /* 0x000fe4000f8e00ff */
[----:B------:R-:W-:-:S07]  /*f290*/  IMAD.U32 R19, RZ, RZ, UR6 ;  /* 0x00000006ff137e24 */ /* 0x000fce000f8e00ff */
.L_x_3695:
        /* <DEDUP_REMOVED lines=10> */
.L_x_3684:
[----:B------:R-:W-:Y:S02]  /*f340*/  ULDC UR4, c[0x0][0xc3c] ;  /* 0x00030f0000047ab9 */ /* 0x000fe40000000800 */
[----:B0-----:R-:W-:-:S13]  /*f350*/  ISETP.GE.AND P0, PT, R19, UR4, PT ;  /* 0x0000000413007c0c */ /* 0x001fda000bf06270 */
[----:B------:R-:W-:Y:S05]  /*f360*/  @!P0 BRA `(.L_x_3696) ;  /* 0xffffffb800c48947 */ /* 0x000fea000383ffff */
[----:B------:R-:W-:Y:S05]  /*f370*/  BSYNC B8 ;  /* 0x0000000000087941 */ /* 0x000fea0003800000 */
.L_x_3635:
[----:B-1----:R-:W5:Y:S01]  /*f380*/  LDL.LU R0, [R1+0x24] ;  /* 0x0000240001007983 */ /* 0x002f620000300800 */
[----:B------:R-:W-:Y:S01]  /*f390*/  BSSY B0, `(.L_x_3697) ;  /* 0x000000b000007945 */ /* 0x000fe20003800000 */
[----:B------:R-:W0:Y:S01]  /*f3a0*/  S2R R5, SR_CgaCtaId ;  /* 0x0000000000057919 */ /* 0x000e220000008800 */
[----:B-----5:R-:W-:-:S04]  /*f3b0*/  IADD3 R0, R0, 0x1, RZ ;  /* 0x0000000100007810 */ /* 0x020fc80007ffe0ff */
[----:B------:R-:W-:-:S04]  /*f3c0*/  LEA.HI R2, R0, R0, RZ, 0x1 ;  /* 0x0000000000027211 */ /* 0x000fc800078f08ff */
[----:B------:R-:W-:Y:S02]  /*f3d0*/  LOP3.LUT R3, R2, 0xfffffffe, RZ, 0xc0, !PT ;  /* 0xfffffffe02037812 */ /* 0x000fe400078ec0ff */
[----:B------:R-:W-:-:S03]  /*f3e0*/  MOV R2, 0x400 ;  /* 0x0000040000027802 */ /* 0x000fc60000000f00 */
[----:B------:R-:W-:Y:S01]  /*f3f0*/  IMAD.IADD R0, R0, 0x1, -R3 ;  /* 0x0000000100007824 */ /* 0x000fe200078e0a03 */
[----:B0-----:R-:W-:-:S04]  /*f400*/  LEA R5, R5, R2, 0x18 ;  /* 0x0000000205057211 */ /* 0x001fc800078ec0ff */
[----:B------:R-:W-:-:S04]  /*f410*/  SHF.L.U32 R0, R0, 0x1f, RZ ;  /* 0x0000001f00007819 */ /* 0x000fc800000006ff */
[----:B------:R-:W0:Y:S02]  /*f420*/  SYNCS.PHASECHK.TRANS64.TRYWAIT P0, [R5+URZ+0x28c20], R0 ;  /* 0x028c2000050075a7 */ /* 0x000e24000800017f */
[----:B0-----:R-:W-:Y:S05]  /*f430*/  @!P0 BRA `(.L_x_3698) ;  /* 0x0000002c00f08947 */ /* 0x001fea0003800000 */
.L_x_3793:
[----:B------:R-:W-:Y:S05]  /*f440*/  BSYNC B0 ;  /* 0x0000000000007941 */ /* 0x000fea0003800000 */
.L_x_3697:
[----:B------:R-:W-:-:S03]  /*f450*/  UMOV UR4, 0xffffffff ;  /* 0xffffffff00047882 */ /* 0x000fc60000000000 */
[----:B------:R-:W-:Y:S05]  /*f460*/  BRA.DIV UR4, `(.L_x_3699) ;  /* 0x0000002e04f87947 */ /* 0x000fea000b800000 */
[----:B0-----:R-:W0:Y:S02]  /*f470*/  S2R R0, SR_TID.X ;  /* 0x0000000000007919 */ /* 0x001e240000002100 */
[----:B0-----:R-:W-:-:S04]  /*f480*/  SHF.R.U32.HI R0, RZ, 0x5, R0 ;  /* 0x00000005ff007819 */ /* 0x001fc80000011600 */
[----:B------:R-:W-:-:S05]  /*f490*/  LOP3.LUT R0, R0, 0x3, RZ, 0xc0, !PT ;  /* 0x0000000300007812 */ /* 0x000fca00078ec0ff */
[----:B------:R0:W1:Y:S02]  /*f4a0*/  SHFL.IDX PT, R14, R0, RZ, 0x1f ;  /* 0x00001fff000e7589 */ /* 0x00006400000e0000 */
.L_x_3796:
[----:B-1----:R-:W-:Y:S01]  /*f4b0*/  ISETP.NE.AND P0, PT, R14, RZ, PT ;  /* 0x000000ff0e00720c */ /* 0x002fe20003f05270 */
[----:B------:R-:W-:-:S12]  /*f4c0*/  BSSY B0, `(.L_x_3700) ;  /* 0x0000024000007945 */ /* 0x000fd80003800000 */
[----:B------:R-:W-:Y:S05]  /*f4d0*/  @P0 BRA `(.L_x_3701) ;  /* 0x0000000000880947 */ /* 0x000fea0003800000 */
[----:B------:R-:W-:-:S03]  /*f4e0*/  UMOV UR4, 0xffffffff ;  /* 0xffffffff00047882 */ /* 0x000fc60000000000 */
[----:B------:R-:W-:Y:S05]  /*f4f0*/  BRA.DIV UR4, `(.L_x_3702) ;  /* 0x0000003204087947 */ /* 0x000fea000b800000 */
[----:B------:R-:W-:-:S13]  /*f500*/  ELECT P6, URZ, PT ;  /* 0x00000000003f782f */ /* 0x000fda00038c0000 */
.L_x_3799:
[----:B------:R-:W-:Y:S05]  /*f510*/  @!P6 BRA `(.L_x_3701) ;  /* 0x000000000078e947 */ /* 0x000fea0003800000 */
[----:B------:R-:W-:-:S06]  /*f520*/  ULOP3.LUT UR4, UR39, 0x2, URZ, 0xfc, !UPT ;  /* 0x0000000227047892 */ /* 0x000fcc000f8efc3f */
[----:B0-----:R-:W-:-:S05]  /*f530*/  IMAD.U32 R0, RZ, RZ, UR4 ;  /* 0x00000004ff007e24 */ /* 0x001fca000f8e00ff */
[----:B------:R-:W-:-:S13]  /*f540*/  ISETP.NE.AND P0, PT, R0, 0x3, PT ;  /* 0x000000030000780c */ /* 0x000fda0003f05270 */
[----:B------:R-:W-:Y:S05]  /*f550*/  @!P0 BRA `(.L_x_3703) ;  /* 0x0000000000048947 */ /* 0x000fea0003800000 */
[----:B------:R-:W-:Y:S01]  /*f560*/  BPT.TRAP 0x1 ;  /* 0x000000040000795c */ /* 0x000fe20000300000 */
.L_x_3703:
[C---:B------:R-:W-:Y:S01]  /*f570*/  IMAD R3, R24.reuse, 0x8, R5 ;  /* 0x0000000818037824 */ /* 0x040fe200078e0205 */
[----:B------:R-:W-:Y:S01]  /*f580*/  SHF.L.U32 R2, R25, 0x1f, RZ ;  /* 0x0000001f19027819 */ /* 0x000fe200000006ff */
[----:B------:R-:W-:-:S03]  /*f590*/  VIADD R24, R24, 0x1 ;  /* 0x0000000118187836 */ /* 0x000fc60000000000 */
[----:B------:R-:W0:Y:S02]  /*f5a0*/  SYNCS.PHASECHK.TRANS64.TRYWAIT P1, [R3+URZ+0x28c40], R2 ;  /* 0x028c4002030075a7 */ /* 0x000e24000802017f */
[----:B------:R-:W-:-:S04]  /*f5b0*/  ISETP.NE.AND P2, PT, R24, 0x2, PT ;  /* 0x000000021800780c */ /* 0x000fc80003f45270 */
[----:B------:R-:W-:Y:S01]  /*f5c0*/  SEL R0, RZ, 0x1, P2 ;  /* 0x00000001ff007807 */ /* 0x000fe20001000000 */
[----:B0-----:R-:W-:Y:S08]  /*f5d0*/  @!P1 BRA `(.L_x_3704) ;  /* 0x0000002c00f09947 */ /* 0x001ff00003800000 */
.L_x_3800:
[----:B------:R-:W-:Y:S02]  /*f5e0*/  SEL R24, R24, RZ, P2 ;  /* 0x000000ff18187207 */ /* 0x000fe40001000000 */
[----:B------:R-:W-:Y:S01]  /*f5f0*/  LOP3.LUT R0, R25, R0, RZ, 0x3c, !PT ;  /* 0x0000000019007212 */ /* 0x000fe200078e3cff */
[----:B------:R-:W-:Y:S06]  /*f600*/  @!P0 BRA `(.L_x_3705) ;  /* 0x0000000000048947 */ /* 0x000fec0003800000 */
[----:B------:R-:W-:Y:S01]  /*f610*/  BPT.TRAP 0x1 ;  /* 0x000000040000795c */ /* 0x000fe20000300000 */
.L_x_3705:
[----:B------:R-:W-:Y:S01]  /*f620*/  IMAD R5, R24, 0x8, R5 ;  /* 0x0000000818057824 */ /* 0x000fe200078e0205 */
[----:B------:R-:W-:-:S04]  /*f630*/  SHF.L.U32 R0, R0, 0x1f, RZ ;  /* 0x0000001f00007819 */ /* 0x000fc800000006ff */
[----:B------:R-:W1:Y:S02]  /*f640*/  SYNCS.PHASECHK.TRANS64.TRYWAIT P1, [R5+URZ+0x28c40], R0 ;  /* 0x028c4000050075a7 */ /* 0x000e64000802017f */
[----:B-1----:R-:W-:Y:S05]  /*f650*/  @!P1 BRA `(.L_x_3706) ;  /* 0x0000002c00e49947 */ /* 0x002fea0003800000 */
.L_x_3801:
[----:B------:R-:W-:Y:S05]  /*f660*/  @!P0 BRA `(.L_x_3707) ;  /* 0x0000000000048947 */ /* 0x000fea0003800000 */
[----:B------:R-:W-:Y:S01]  /*f670*/  BPT.TRAP 0x1 ;  /* 0x000000040000795c */ /* 0x000fe20000300000 */
.L_x_3707:
[----:B------:R-:W5:Y:S02]  /*f680*/  SYNCS.PHASECHK.TRANS64.TRYWAIT P1, [R3+URZ+0x28c60], R2 ;  /* 0x028c6002030075a7 */ /* 0x000f64000802017f */
[----:B-----5:R-:W-:Y:S05]  /*f690*/  @!P1 BRA `(.L_x_3708) ;  /* 0x0000002c00e89947 */ /* 0x020fea0003800000 */
.L_x_3802:
[----:B------:R-:W-:Y:S05]  /*f6a0*/  @!P0 BRA `(.L_x_3709) ;  /* 0x0000000000048947 */ /* 0x000fea0003800000 */
[----:B------:R-:W-:Y:S01]  /*f6b0*/  BPT.TRAP 0x1 ;  /* 0x000000040000795c */ /* 0x000fe20000300000 */
.L_x_3709:
[----:B------:R0:W0:Y:S02]  /*f6c0*/  SYNCS.PHASECHK.TRANS64.TRYWAIT P0, [R5+URZ+0x28c60], R0 ;  /* 0x028c6000050075a7 */ /* 0x000024000800017f */
[----:B0-----:R-:W-:Y:S05]  /*f6d0*/  @!P0 NANOSLEEP.SYNCS 0x989680 ;  /* 0x009896800000895d */ /* 0x001fea0003900000 */
[----:B------:R-:W0:Y:S02]  /*f6e0*/  @!P0 SYNCS.PHASECHK.TRANS64 P0, [R5+URZ+0x28c60], R0 ;  /* 0x028c6000050085a7 */ /* 0x000e24000800007f */
[----:B0-----:R-:W-:Y:S05]  /*f6f0*/  @!P0 BRA `(.L_x_3709) ;  /* 0xfffffffc00f08947 */ /* 0x001fea000383ffff */
.L_x_3701:
[----:B------:R-:W-:Y:S05]  /*f700*/  BSYNC B0 ;  /* 0x0000000000007941 */ /* 0x000fea0003800000 */
.L_x_3700:
[----:B------:R-:W-:Y:S05]  /*f710*/  EXIT ;  /* 0x000000000000794d */ /* 0x000fea0003800000 */
.L_x_3580:
[----:B0-----:R-:W-:-:S04]  /*f720*/  MOV R3, UR16 ;  /* 0x0000001000037c02 */ /* 0x001fc80008000f00 */
[----:B------:R0:W1:Y:S03]  /*f730*/  SYNCS.PHASECHK.TRANS64.TRYWAIT P1, [R3+URZ+0x28c50], R0 ;  /* 0x028c5000030075a7 */ /* 0x000066000802017f */
[----:B-1----:R-:W-:Y:S05]  /*f740*/  @!P1 NANOSLEEP.SYNCS 0x989680 ;  /* 0x009896800000995d */ /* 0x002fea0003900000 */
[----:B------:R-:W1:Y:S02]  /*f750*/  @!P1 SYNCS.PHASECHK.TRANS64 P1, [R3+URZ+0x28c50], R0 ;  /* 0x028c5000030095a7 */ /* 0x000e64000802007f */
[----:B-1----:R-:W-:Y:S05]  /*f760*/  @!P1 BRA `(.L_x_3580) ;  /* 0xfffffffc00ec9947 */ /* 0x002fea000383ffff */
[----:B------:R-:W-:Y:S05]  /*f770*/  BRA `(.L_x_3710) ;  /* 0xffffff20005c7947 */ /* 0x000fea000383ffff */
.L_x_3586:
[----:B-1----:R-:W-:-:S04]  /*f780*/  IMAD.U32 R4, RZ, RZ, UR21 ;  /* 0x00000015ff047e24 */ /* 0x002fc8000f8e00ff */
[----:B------:R1:W2:Y:S03]  /*f790*/  SYNCS.PHASECHK.TRANS64.TRYWAIT P1, [R4+URZ+0x28c50], R3 ;  /* 0x028c5003040075a7 */ /* 0x0002a6000802017f */
[----:B--2---:R-:W-:Y:S05]  /*f7a0*/  @!P1 NANOSLEEP.SYNCS 0x989680 ;  /* 0x009896800000995d */ /* 0x004fea0003900000 */
[----:B------:R-:W2:Y:S02]  /*f7b0*/  @!P1 SYNCS.PHASECHK.TRANS64 P1, [R4+URZ+0x28c50], R3 ;  /* 0x028c5003040095a7 */ /* 0x000ea4000802007f */
[----:B--2---:R-:W-:Y:S05]  /*f7c0*/  @!P1 BRA `(.L_x_3586) ;  /* 0xfffffffc00ec9947 */ /* 0x004fea000383ffff */
[----:B------:R-:W-:Y:S05]  /*f7d0*/  BRA `(.L_x_3585) ;  /* 0xffffff2c00647947 */ /* 0x000fea000383ffff */
.L_x_3590:
[----:B0-----:R-:W-:-:S04]  /*f7e0*/  IMAD.U32 R3, RZ, RZ, UR41 ;  /* 0x00000029ff037e24 */ /* 0x001fc8000f8e00ff */
[----:B------:R0:W1:Y:S03]  /*f7f0*/  SYNCS.PHASECHK.TRANS64.TRYWAIT P1, [R3+URZ+0x28c00], R0 ;  /* 0x028c0000030075a7 */ /* 0x000066000802017f */
[----:B-1----:R-:W-:Y:S05]  /*f800*/  @!P1 NANOSLEEP.SYNCS 0x989680 ;  /* 0x009896800000995d */ /* 0x002fea0003900000 */
[----:B------:R-:W1:Y:S02]  /*f810*/  @!P1 SYNCS.PHASECHK.TRANS64 P1, [R3+URZ+0x28c00], R0 ;  /* 0x028c0000030095a7 */ /* 0x000e64000802007f */
[----:B-1----:R-:W-:Y:S05]  /*f820*/  @!P1 BRA `(.L_x_3590) ;  /* 0xfffffffc00ec9947 */ /* 0x002fea000383ffff */
[----:B------:R-:W-:Y:S05]  /*f830*/  BRA `(.L_x_3711) ;  /* 0xffffff3800bc7947 */ /* 0x000fea000383ffff */
.L_x_3594:
[----:B--2---:R2:W3:Y:S02]  /*f840*/  SYNCS.PHASECHK.TRANS64.TRYWAIT P1, [R7+URZ+0x28c30], R8 ;  /* 0x028c3008070075a7 */ /* 0x0044e4000802017f */
[----:B---3--:R-:W-:Y:S05]  /*f850*/  @!P1 NANOSLEEP.SYNCS 0x989680 ;  /* 0x009896800000995d */ /* 0x008fea0003900000 */
[----:B------:R-:W3:Y:S02]  /*f860*/  @!P1 SYNCS.PHASECHK.TRANS64 P1, [R7+URZ+0x28c30], R8 ;  /* 0x028c3008070095a7 */ /* 0x000ee4000802007f */
[----:B---3--:R-:W-:Y:S05]  /*f870*/  @!P1 BRA `(.L_x_3594) ;  /* 0xfffffffc00f09947 */ /* 0x008fea000383ffff */
[----:B------:R-:W-:Y:S05]  /*f880*/  BRA `(.L_x_3593) ;  /* 0xffffff3800d87947 */ /* 0x000fea000383ffff */
.L_x_3599:
[----:B---3--:R3:W0:Y:S02]  /*f890*/  SYNCS.PHASECHK.TRANS64.TRYWAIT P1, [R7+URZ+0x28c50], R8 ;  /* 0x028c5008070075a7 */ /* 0x008624000802017f */
[----:B0-----:R-:W-:Y:S05]  /*f8a0*/  @!P1 NANOSLEEP.SYNCS 0x989680 ;  /* 0x009896800000995d */ /* 0x001fea0003900000 */
[----:B------:R-:W0:Y:S02]  /*f8b0*/  @!P1 SYNCS.PHASECHK.TRANS64 P1, [R7+URZ+0x28c50], R8 ;  /* 0x028c5008070095a7 */ /* 0x000e24000802007f */
[----:B0-----:R-:W-:Y:S05]  /*f8c0*/  @!P1 BRA `(.L_x_3599) ;  /* 0xfffffffc00f09947 */ /* 0x001fea000383ffff */
[----:B------:R-:W-:Y:S05]  /*f8d0*/  BRA `(.L_x_3598) ;  /* 0xffffff4c00f07947 */ /* 0x000fea000383ffff */
.L_x_3605:
[----:B-1----:R-:W-:-:S04]  /*f8e0*/  IMAD.U32 R4, RZ, RZ, UR21 ;  /* 0x00000015ff047e24 */ /* 0x002fc8000f8e00ff */
[----:B------:R1:W2:Y:S03]  /*f8f0*/  SYNCS.PHASECHK.TRANS64.TRYWAIT P2, [R4+URZ+0x28c30], R7 ;  /* 0x028c3007040075a7 */ /* 0x0002a6000804017f */
[----:B--2---:R-:W-:Y:S05]  /*f900*/  @!P2 NANOSLEEP.SYNCS 0x989680 ;  /* 0x009896800000a95d */ /* 0x004fea0003900000 */
[----:B------:R-:W2:Y:S02]  /*f910*/  @!P2 SYNCS.PHASECHK.TRANS64 P2, [R4+URZ+0x28c30], R7 ;  /* 0x028c30070400a5a7 */ /* 0x000ea4000804007f */
[----:B--2---:R-:W-:Y:S05]  /*f920*/  @!P2 BRA `(.L_x_3605) ;  /* 0xfffffffc00eca947 */ /* 0x004fea000383ffff */
[----:B------:R-:W-:Y:S05]  /*f930*/  BRA `(.L_x_3604) ;  /* 0xffffff5000e07947 */ /* 0x000fea000383ffff */
.L_x_3610:
[----:B-1----:R-:W-:-:S04]  /*f940*/  IMAD.U32 R8, RZ, RZ, UR21 ;  /* 0x00000015ff087e24 */ /* 0x002fc8000f8e00ff */
[----:B------:R1:W2:Y:S03]  /*f950*/  SYNCS.PHASECHK.TRANS64.TRYWAIT P2, [R8+URZ+0x28c50], R7 ;  /* 0x028c5007080075a7 */ /* 0x0002a6000804017f */
[----:B--2---:R-:W-:Y:S05]  /*f960*/  @!P2 NANOSLEEP.SYNCS 0x989680 ;  /* 0x009896800000a95d */ /* 0x004fea0003900000 */
[----:B------:R-:W2:Y:S02]  /*f970*/  @!P2 SYNCS.PHASECHK.TRANS64 P2, [R8+URZ+0x28c50], R7 ;  /* 0x028c50070800a5a7 */ /* 0x000ea4000804007f */
[----:B--2---:R-:W-:Y:S05]  /*f980*/  @!P2 BRA `(.L_x_3610) ;  /* 0xfffffffc00eca947 */ /* 0x004fea000383ffff */
[----:B------:R-:W-:Y:S05]  /*f990*/  BRA `(.L_x_3609) ;  /* 0xffffff6c00147947 */ /* 0x000fea000383ffff */
.L_x_3647:
[----:B------:R-:W-:Y:S01]  /*f9a0*/  SHF.R.U32.HI R2, RZ, 0x5, R2 ;  /* 0x00000005ff027819 */ /* 0x000fe20000011602 */
[----:B------:R-:W-:Y:S01]  /*f9b0*/  BSSY B0, `(.L_x_3712) ;  /* 0x0000009000007945 */ /* 0x000fe20003800000 */
[----:B------:R-:W-:Y:S01]  /*f9c0*/  MOV R12, RZ ;  /* 0x000000ff000c7202 */ /* 0x000fe20000000f00 */
[----:B------:R-:W-:Y:S01]  /*f9d0*/  IMAD.MOV.U32 R11, RZ, RZ, 0x1f ;  /* 0x0000001fff0b7424 */ /* 0x000fe200078e00ff */
[----:B------:R-:W-:Y:S01]  /*f9e0*/  LOP3.LUT R2, R2, 0x3, RZ, 0xc0, !PT ;  /* 0x0000000302027812 */ /* 0x000fe200078ec0ff */
[----:B------:R-:W-:-:S04]  /*f9f0*/  IMAD.MOV.U32 R15, RZ, RZ, -0x1 ;  /* 0xffffffffff0f7424 */ /* 0x000fc800078e00ff */
[----:B------:R-:W-:-:S07]  /*fa00*/  IMAD.MOV.U32 R13, RZ, RZ, R2 ;  /* 0x000000ffff0d7224 */ /* 0x000fce00078e0002 */
[----:B0----5:R-:W-:Y:S05]  /*fa10*/  WARPSYNC.COLLECTIVE R15, `(.L_x_3713) ;  /* 0x000000000f087348 */ /* 0x021fea0003c00000 */
[----:B------:R1:W2:Y:S02]  /*fa20*/  SHFL.IDX P6, R14, R13, R12, R11 ;  /* 0x0000000c0d0e7389 */ /* 0x0002a400000c000b */
[----:B012--5:R-:W-:Y:S01]  /*fa30*/  ENDCOLLECTIVE ;  /* 0x000000000000791b */ /* 0x027fe20003800000 */
.L_x_3713:
[----:B------:R-:W-:Y:S05]  /*fa40*/  BSYNC B0 ;  /* 0x0000000000007941 */ /* 0x000fea0003800000 */
.L_x_3712:
[----:B------:R-:W-:Y:S05]  /*fa50*/  BRA `(.L_x_3714) ;  /* 0xffffffc000407947 */ /* 0x000fea000383ffff */
.L_x_3650:
[----:B0-----:R0:W1:Y:S02]  /*fa60*/  SYNCS.PHASECHK.TRANS64.TRYWAIT P0, [R27+URZ+0x28c40], R0 ;  /* 0x028c40001b0075a7 */ /* 0x001064000800017f */
[----:B-1----:R-:W-:Y:S05]  /*fa70*/  @!P0 NANOSLEEP.SYNCS 0x989680 ;  /* 0x009896800000895d */ /* 0x002fea0003900000 */
[----:B------:R-:W1:Y:S02]  /*fa80*/  @!P0 SYNCS.PHASECHK.TRANS64 P0, [R27+URZ+0x28c40], R0 ;  /* 0x028c40001b0085a7 */ /* 0x000e64000800007f */
[----:B-1----:R-:W-:Y:S05]  /*fa90*/  @!P0 BRA `(.L_x_3650) ;  /* 0xfffffffc00f08947 */ /* 0x002fea000383ffff */
[----:B------:R-:W-:Y:S05]  /*faa0*/  BRA `(.L_x_3715) ;  /* 0xffffffc400107947 */ /* 0x000fea000383ffff */
.L_x_3651:
        /* <DEDUP_REMOVED lines=8> */
.L_x_3717:
[----:B------:R-:W-:Y:S05]  /*fb30*/  BSYNC B0 ;  /* 0x0000000000007941 */ /* 0x000fea0003800000 */
.L_x_3716:
        /* <DEDUP_REMOVED lines=9> */
.L_x_3718:
[----:B------:R-:W-:Y:S02]  /*fbd0*/  IMAD.MOV.U32 R13, RZ, RZ, R5 ;  /* 0x000000ffff0d7224 */ /* 0x000fe400078e0005 */
[----:B------:R-:W-:Y:S01]  /*fbe0*/  IMAD.MOV.U32 R12, RZ, RZ, 0x1 ;  /* 0x00000001ff0c7424 */ /* 0x000fe200078e00ff */
[----:B------:R-:W-:-:S07]  /*fbf0*/  MOV R3, R14 ;  /* 0x0000000e00037202 */ /* 0x000fce0000000f00 */
[----:B------:R-:W-:Y:S05]  /*fc00*/  WARPSYNC.COLLECTIVE R15, `(.L_x_3719) ;  /* 0x000000000f087348 */ /* 0x000fea0003c00000 */
[----:B------:R0:W1:Y:S02]  /*fc10*/  SHFL.IDX P6, R14, R13, R12, R11 ;  /* 0x0000000c0d0e7389 */ /* 0x00006400000c000b */
[----:B01----:R-:W-:Y:S01]  /*fc20*/  ENDCOLLECTIVE ;  /* 0x000000000000791b */ /* 0x003fe20003800000 */
.L_x_3719:
        /* <DEDUP_REMOVED lines=15> */
.L_x_3720:
[----:B------:R-:W-:Y:S02]  /*fd20*/  @P0 IMAD R6, R4, 0x2, R23 ;  /* 0x0000000204060824 */ /* 0x000fe400078e0217 */
[----:B------:R-:W-:Y:S02]  /*fd30*/  IMAD.MOV.U32 R13, RZ, RZ, R5 ;  /* 0x000000ffff0d7224 */ /* 0x000fe400078e0005 */
[----:B------:R-:W-:Y:S02]  /*fd40*/  IMAD.MOV.U32 R12, RZ, RZ, 0x2 ;  /* 0x00000002ff0c7424 */ /* 0x000fe400078e00ff */
[----:B------:R-:W-:-:S07]  /*fd50*/  IMAD.MOV.U32 R3, RZ, RZ, R14 ;  /* 0x000000ffff037224 */ /* 0x000fce00078e000e */
[----:B------:R-:W-:Y:S05]  /*fd60*/  WARPSYNC.COLLECTIVE R15, `(.L_x_3721) ;  /* 0x000000000f087348 */ /* 0x000fea0003c00000 */
[----:B------:R0:W1:Y:S02]  /*fd70*/  SHFL.IDX P6, R14, R13, R12, R11 ;  /* 0x0000000c0d0e7389 */ /* 0x00006400000c000b */
[----:B01----:R-:W-:Y:S01]  /*fd80*/  ENDCOLLECTIVE ;  /* 0x000000000000791b */ /* 0x003fe20003800000 */
.L_x_3721:
        /* <DEDUP_REMOVED lines=10> */
[----:B------:R-:W-:Y:S02]  /*fe30*/  ISETP.GE.AND P0, PT, R29, 0x21, PT ;  /* 0x000000211d00780c */ /* 0x000fe40003f06270 */
[----:B0-----:R-:W-:-:S11]  /*fe40*/  MOV R2, R14 ;  /* 0x0000000e00027202 */ /* 0x001fd60000000f00 */
[----:B------:R-:W-:Y:S05]  /*fe50*/  WARPSYNC.COLLECTIVE R15, `(.L_x_3722) ;  /* 0x000000000f087348 */ /* 0x000fea0003c00000 */
[----:B------:R0:W1:Y:S02]  /*fe60*/  SHFL.IDX P6, R14, R13, R12, R11 ;  /* 0x0000000c0d0e7389 */ /* 0x00006400000c000b */
[----:B01----:R-:W-:Y:S01]  /*fe70*/  ENDCOLLECTIVE ;  /* 0x000000000000791b */ /* 0x003fe20003800000 */
.L_x_3722:
[----:B------:R-:W-:Y:S02]  /*fe80*/  @P0 IMAD R6, R4, 0x2, R23 ;  /* 0x0000000204060824 */ /* 0x000fe400078e0217 */
[----:B------:R-:W-:Y:S01]  /*fe90*/  IMAD.MOV.U32 R13, RZ, RZ, R5 ;  /* 0x000000ffff0d7224 */ /* 0x000fe200078e0005 */
[----:B------:R-:W-:Y:S01]  /*fea0*/  MOV R12, 0x3 ;  /* 0x00000003000c7802 */ /* 0x000fe20000000f00 */
[----:B------:R-:W-:-:S07]  /*feb0*/  IMAD.MOV.U32 R3, RZ, RZ, R14 ;  /* 0x000000ffff037224 */ /* 0x000fce00078e000e */
[----:B------:R-:W-:Y:S05]  /*fec0*/  WARPSYNC.COLLECTIVE R15, `(.L_x_3723) ;  /* 0x000000000f087348 */ /* 0x000fea0003c00000 */
[----:B------:R0:W1:Y:S02]  /*fed0*/  SHFL.IDX P6, R14, R13, R12, R11 ;  /* 0x0000000c0d0e7389 */ /* 0x00006400000c000b */
[----:B01----:R-:W-:Y:S01]  /*fee0*/  ENDCOLLECTIVE ;  /* 0x000000000000791b */ /* 0x003fe20003800000 */
.L_x_3723:
        /* <DEDUP_REMOVED lines=10> */
.L_x_3724:
[----:B------:R-:W-:Y:S01]  /*ff90*/  @!PT LDS RZ, [RZ] ;  /* 0x00000000fffff984 */ /* 0x000fe20000000800 */
[----:B------:R-:W-:Y:S01]  /*ffa0*/  @!PT LDS RZ, [RZ] ;  /* 0x00000000fffff984 */ /* 0x000fe20000000800 */
[----:B------:R-:W-:Y:S01]  /*ffb0*/  @!PT LDS RZ, [RZ] ;  /* 0x00000000fffff984 */ /* 0x000fe20000000800 */
[----:B------:R0:W-:Y:S01]  /*ffc0*/  @P0 LDGSTS.E.BYPASS.LTC128B.128 [R6+0x23400], desc[UR50][R2.64], !P2 ;  /* 0x2340000002060fae */ /* 0x0001e2000d101d72 */
[----:B------:R-:W-:Y:S01]  /*ffd0*/  IMAD.MOV.U32 R0, RZ, RZ, R14 ;  /* 0x000000ffff007224 */ /* 0x000fe200078e000e */
[----:B------:R-:W-:Y:S06]  /*ffe0*/  BRA `(.L_x_3725) ;  /* 0xffffffc000cc7947 */ /* 0x000fec000383ffff */
.L_x_3656:
[----:B------:R-:W-:Y:S01]  /*fff0*/  IMAD.MOV.U32 R13, RZ, RZ, R4 ;  /* 0x000000ffff0d7224 */ /* 0x000fe200078e0004 */
[----:B------:R-:W-:Y:S01]  /*10000*/  MOV R11, 0x181f ;  /* 0x0000181f000b7802 */ /* 0x000fe20000000f00 */
[----:B------:R-:W-:Y:S02]  /*10010*/  IMAD.MOV.U32 R12, RZ, RZ, RZ ;  /* 0x000000ffff0c7224 */ /* 0x000fe400078e00ff */
[----:B------:R-:W-:Y:S02]  /*10020*/  IMAD.MOV.U32 R15, RZ, RZ, -0x1 ;  /* 0xffffffffff0f7424 */ /* 0x000fe400078e00ff */
[----:B-----5:R-:W-:Y:S02]  /*10030*/  IMAD R5, R10, R7, RZ ;  /* 0x000000070a057224 */ /* 0x020fe400078e02ff */
[----:B------:R-:W-:-:S07]  /*10040*/  IMAD R17, R17, 0x40, R37 ;  /* 0x0000004011117824 */ /* 0x000fce00078e0225 */
[----:B------:R-:W-:Y:S05]  /*10050*/  WARPSYNC.COLLECTIVE R15, `(.L_x_3726) ;  /* 0x000000000f087348 */ /* 0x000fea0003c00000 */
[----:B------:R0:W1:Y:S02]  /*10060*/  SHFL.IDX P6, R14, R13, R12, R11 ;  /* 0x0000000c0d0e7389 */ /* 0x00006400000c000b */
[----:B01----:R-:W-:Y:S01]  /*10070*/  ENDCOLLECTIVE ;  /* 0x000000000000791b */ /* 0x003fe20003800000 */
.L_x_3726:
[C---:B------:R-:W-:Y:S01]  /*10080*/  VIADD R6, R17.reuse, 0x10 ;  /* 0x0000001011067836 */ /* 0x040fe20000000000 */
[----:B------:R-:W-:Y:S01]  /*10090*/  ISETP.GE.AND P0, PT, R17, R5, PT ;  /* 0x000000051100720c */ /* 0x000fe20003f06270 */
[----:B------:R-:W-:Y:S02]  /*100a0*/  IMAD.MOV.U32 R13, RZ, RZ, R0 ;  /* 0x000000ffff0d7224 */ /* 0x000fe400078e0000 */
[----:B------:R-:W-:-:S10]  /*100b0*/  IMAD.MOV.U32 R2, RZ, RZ, R14 ;  /* 0x000000ffff027224 */ /* 0x000fd400078e000e */
[----:B------:R-:W-:Y:S05]  /*100c0*/  WARPSYNC.COLLECTIVE R15, `(.L_x_3727) ;  /* 0x000000000f087348 */ /* 0x000fea0003c00000 */
[----:B------:R0:W1:Y:S02]  /*100d0*/  SHFL.IDX P6, R14, R13, R12, R11 ;  /* 0x0000000c0d0e7389 */ /* 0x00006400000c000b */
[----:B01----:R-:W-:Y:S01]  /*100e0*/  ENDCOLLECTIVE ;  /* 0x000000000000791b */ /* 0x003fe20003800000 */
.L_x_3727:
[----:B------:R-:W-:Y:S02]  /*100f0*/  IMAD.MOV.U32 R13, RZ, RZ, R4 ;  /* 0x000000ffff0d7224 */ /* 0x000fe400078e0004 */
[----:B------:R-:W-:Y:S02]  /*10100*/  IMAD.MOV.U32 R12, RZ, RZ, 0x1 ;  /* 0x00000001ff0c7424 */ /* 0x000fe400078e00ff */
[----:B------:R-:W-:-:S07]  /*10110*/  IMAD.MOV.U32 R3, RZ, RZ, R14 ;  /* 0x000000ffff037224 */ /* 0x000fce00078e000e */
[----:B------:R-:W-:Y:S05]  /*10120*/  WARPSYNC.COLLECTIVE R15, `(.L_x_3728) ;  /* 0x000000000f087348 */ /* 0x000fea0003c00000 */
[----:B------:R0:W1:Y:S02]  /*10130*/  SHFL.IDX P6, R14, R13, R12, R11 ;  /* 0x0000000c0d0e7389 */ /* 0x00006400000c000b */
[----:B01----:R-:W-:Y:S01]  /*10140*/  ENDCOLLECTIVE ;  /* 0x000000000000791b */ /* 0x003fe20003800000 */
.L_x_3728:
        /* <DEDUP_REMOVED lines=9> */
[----:B------:R0:W-:Y:S01]  /*101e0*/  @!P0 LDGSTS.E.BYPASS.LTC128B.128 [R8+0x20400], desc[UR50][R2.64], !P1 ;  /* 0x2040000002088fae */ /* 0x0001e2000c901d72 */
[----:B------:R-:W-:Y:S01]  /*101f0*/  ISETP.GE.AND P0, PT, R6, R5, PT ;  /* 0x000000050600720c */ /* 0x000fe20003f06270 */
[----:B0-----:R-:W-:-:S12]  /*10200*/  IMAD.MOV.U32 R2, RZ, RZ, R14 ;  /* 0x000000ffff027224 */ /* 0x001fd800078e000e */
[----:B------:R-:W-:Y:S05]  /*10210*/  WARPSYNC.COLLECTIVE R15, `(.L_x_3729) ;  /* 0x000000000f087348 */ /* 0x000fea0003c00000 */
[----:B------:R0:W1:Y:S02]  /*10220*/  SHFL.IDX P6, R14, R13, R12, R11 ;  /* 0x0000000c0d0e7389 */ /* 0x00006400000c000b */
[----:B01----:R-:W-:Y:S01]  /*10230*/  ENDCOLLECTIVE ;  /* 0x000000000000791b */ /* 0x003fe20003800000 */
.L_x_3729:
[----:B------:R-:W-:Y:S02]  /*10240*/  IMAD.MOV.U32 R13, RZ, RZ, R4 ;  /* 0x000000ffff0d7224 */ /* 0x000fe400078e0004 */
[----:B------:R-:W-:Y:S01]  /*10250*/  IMAD.MOV.U32 R12, RZ, RZ, 0x2 ;  /* 0x00000002ff0c7424 */ /* 0x000fe200078e00ff */
[----:B------:R-:W-:-:S07]  /*10260*/  MOV R3, R14 ;  /* 0x0000000e00037202 */ /* 0x000fce0000000f00 */
[----:B------:R-:W-:Y:S05]  /*10270*/  WARPSYNC.COLLECTIVE R15, `(.L_x_3730) ;  /* 0x000000000f087348 */ /* 0x000fea0003c00000 */
[----:B------:R0:W1:Y:S02]  /*10280*/  SHFL.IDX P6, R14, R13, R12, R11 ;  /* 0x0000000c0d0e7389 */ /* 0x00006400000c000b */
[----:B01----:R-:W-:Y:S01]  /*10290*/  ENDCOLLECTIVE ;  /* 0x000000000000791b */ /* 0x003fe20003800000 */
.L_x_3730:
        /* <DEDUP_REMOVED lines=9> */
[----:B------:R0:W-:Y:S02]  /*10330*/  @!P0 LDGSTS.E.BYPASS.LTC128B.128 [R8+0x20c00], desc[UR50][R2.64], !P1 ;  /* 0x20c0000002088fae */ /* 0x0001e4000c901d72 */
[----:B0-----:R-:W-:-:S05]  /*10340*/  VIADD R2, R17, 0x20 ;  /* 0x0000002011027836 */ /* 0x001fca0000000000 */
[----:B------:R-:W-:Y:S01]  /*10350*/  ISETP.GE.AND P0, PT, R2, R5, PT ;  /* 0x000000050200720c */ /* 0x000fe20003f06270 */
[----:B------:R-:W-:-:S12]  /*10360*/  IMAD.MOV.U32 R2, RZ, RZ, R14 ;  /* 0x000000ffff027224 */ /* 0x000fd800078e000e */
[----:B------:R-:W-:Y:S05]  /*10370*/  WARPSYNC.COLLECTIVE R15, `(.L_x_3731) ;  /* 0x000000000f087348 */ /* 0x000fea0003c00000 */
[----:B------:R0:W1:Y:S02]  /*10380*/  SHFL.IDX P6, R14, R13, R12, R11 ;  /* 0x0000000c0d0e7389 */ /* 0x00006400000c000b */
[----:B01----:R-:W-:Y:S01]  /*10390*/  ENDCOLLECTIVE ;  /* 0x000000000000791b */ /* 0x003fe20003800000 */
.L_x_3731:
[----:B------:R-:W-:Y:S02]  /*103a0*/  IMAD.MOV.U32 R13, RZ, RZ, R4 ;  /* 0x000000ffff0d7224 */ /* 0x000fe400078e0004 */
[----:B------:R-:W-:Y:S02]  /*103b0*/  IMAD.MOV.U32 R12, RZ, RZ, 0x3 ;  /* 0x00000003ff0c7424 */ /* 0x000fe400078e00ff */
[----:B------:R-:W-:-:S07]  /*103c0*/  IMAD.MOV.U32 R3, RZ, RZ, R14 ;  /* 0x000000ffff037224 */ /* 0x000fce00078e000e */
[----:B------:R-:W-:Y:S05]  /*103d0*/  WARPSYNC.COLLECTIVE R15, `(.L_x_3732) ;  /* 0x000000000f087348 */ /* 0x000fea0003c00000 */
[----:B------:R0:W1:Y:S02]  /*103e0*/  SHFL.IDX P6, R14, R13, R12, R11 ;  /* 0x0000000c0d0e7389 */ /* 0x00006400000c000b */
[----:B01----:R-:W-:Y:S01]  /*103f0*/  ENDCOLLECTIVE ;  /* 0x000000000000791b */ /* 0x003fe20003800000 */
.L_x_3732:
[----:B------:R-:W-:-:S05]  /*10400*/  @!P0 LEA R3, P2, R9, R3, 0x1 ;  /* 0x0000000309038211 */ /* 0x000fca00078408ff */
[----:B------:R-:W-:-:S05]  /*10410*/  @!P0 IMAD.X R2, RZ, RZ, R2, P2 ;  /* 0x000000ffff028224 */ /* 0x000fca00010e0602 */
[----:B------:R-:W-:Y:S02]  /*10420*/  @!P0 LOP3.LUT R3, R3, R2, RZ, 0x3c, !PT ;  /* 0x0000000203038212 */ /* 0x000fe400078e3cff */
[----:B------:R-:W-:Y:S02]  /*10430*/  MOV R13, R0 ;  /* 0x00000000000d7202 */ /* 0x000fe40000000f00 */
[----:B------:R-:W-:-:S04]  /*10440*/  @!P0 LOP3.LUT R2, R3, R2, RZ, 0x3c, !PT ;  /* 0x0000000203028212 */ /* 0x000fc800078e3cff */
[----:B------:R-:W-:Y:S01]  /*10450*/  @!P0 LOP3.LUT R3, R3, R2, RZ, 0x3c, !PT ;  /* 0x0000000203038212 */ /* 0x000fe200078e3cff */
[----:B------:R-:W-:-:S07]  /*10460*/  IMAD.MOV.U32 R4, RZ, RZ, R14 ;  /* 0x000000ffff047224 */ /* 0x000fce00078e000e */
[----:B------:R-:W-:Y:S05]  /*10470*/  WARPSYNC.COLLECTIVE R15, `(.L_x_3733) ;  /* 0x000000000f087348 */ /* 0x000fea0003c00000 */
[----:B------:R0:W1:Y:S02]  /*10480*/  SHFL.IDX P6, R14, R13, R12, R11 ;  /* 0x0000000c0d0e7389 */ /* 0x00006400000c000b */
[----:B01----:R-:W-:Y:S01]  /*10490*/  ENDCOLLECTIVE ;  /* 0x000000000000791b */ /* 0x003fe20003800000 */
.L_x_3733:
[----:B------:R-:W-:Y:S01]  /*104a0*/  @!PT LDS RZ, [RZ] ;  /* 0x00000000fffff984 */ /* 0x000fe20000000800 */
[----:B------:R-:W-:Y:S01]  /*104b0*/  @!PT LDS RZ, [RZ] ;  /* 0x00000000fffff984 */ /* 0x000fe20000000800 */
[----:B------:R-:W-:Y:S01]  /*104c0*/  @!PT LDS RZ, [RZ] ;  /* 0x00000000fffff984 */ /* 0x000fe20000000800 */
[----:B------:R1:W-:Y:S01]  /*104d0*/  @!P0 LDGSTS.E.BYPASS.LTC128B.128 [R8+0x21400], desc[UR50][R2.64], !P1 ;  /* 0x2140000002088fae */ /* 0x0003e2000c901d72 */
[----:B------:R-:W-:Y:S01]  /*104e0*/  IMAD.MOV.U32 R0, RZ, RZ, R14 ;  /* 0x000000ffff007224 */ /* 0x000fe200078e000e */
[----:B------:R-:W-:Y:S06]  /*104f0*/  BRA `(.L_x_3734) ;  /* 0xffffffc400dc7947 */ /* 0x000fec000383ffff */
.L_x_3659:
[----:B0-----:R0:W1:Y:S02]  /*10500*/  SYNCS.PHASECHK.TRANS64.TRYWAIT P0, [R23+URZ+0x28c20], R0 ;  /* 0x028c2000170075a7 */ /* 0x001064000800017f */
[----:B-1----:R-:W-:Y:S05]  /*10510*/  @!P0 NANOSLEEP.SYNCS 0x989680 ;  /* 0x009896800000895d */ /* 0x002fea0003900000 */
[----:B------:R-:W1:Y:S02]  /*10520*/  @!P0 SYNCS.PHASECHK.TRANS64 P0, [R23+URZ+0x28c20], R0 ;  /* 0x028c2000170085a7 */ /* 0x000e64000800007f */
[----:B-1----:R-:W-:Y:S05]  /*10530*/  @!P0 BRA `(.L_x_3659) ;  /* 0xfffffffc00f08947 */ /* 0x002fea000383ffff */
[----:B------:R-:W-:Y:S05]  /*10540*/  BRA `(.L_x_3735) ;  /* 0xffffffc800387947 */ /* 0x000fea000383ffff */
.L_x_3662:
[----:B0-----:R0:W1:Y:S02]  /*10550*/  SYNCS.PHASECHK.TRANS64.TRYWAIT P0, [R27+URZ+0x28c60], R0 ;  /* 0x028c60001b0075a7 */ /* 0x001064000800017f */
[----:B-1----:R-:W-:Y:S05]  /*10560*/  @!P0 NANOSLEEP.SYNCS 0x989680 ;  /* 0x009896800000895d */ /* 0x002fea0003900000 */
[----:B------:R-:W1:Y:S02]  /*10570*/  @!P0 SYNCS.PHASECHK.TRANS64 P0, [R27+URZ+0x28c60], R0 ;  /* 0x028c60001b0085a7 */ /* 0x000e64000800007f */
[----:B-1----:R-:W-:Y:S05]  /*10580*/  @!P0 BRA `(.L_x_3662) ;  /* 0xfffffffc00f08947 */ /* 0x002fea000383ffff */
[----:B------:R-:W-:Y:S05]  /*10590*/  BRA `(.L_x_3736) ;  /* 0xffffffc800487947 */ /* 0x000fea000383ffff */
.L_x_3663:
        /* <DEDUP_REMOVED lines=8> */
.L_x_3738:
[----:B------:R-:W-:Y:S05]  /*10620*/  BSYNC B0 ;  /* 0x0000000000007941 */ /* 0x000fea0003800000 */
.L_x_3737:
[----:B------:R0:W5:Y:S01]  /*10630*/  LDL R8, [R1+0x4] ;  /* 0x0000040001087983 */ /* 0x0001620000100800 */
[----:B------:R-:W-:Y:S01]  /*10640*/  IMAD.MOV.U32 R13, RZ, RZ, R4 ;  /* 0x000000ffff0d7224 */ /* 0x000fe200078e0004 */
[----:B------:R-:W-:Y:S01]  /*10650*/  MOV R3, R14 ;  /* 0x0000000e00037202 */ /* 0x000fe20000000f00 */
[----:B------:R-:W-:Y:S01]  /*10660*/  IMAD.MOV.U32 R12, RZ, RZ, RZ ;  /* 0x000000ffff0c7224 */ /* 0x000fe200078e00ff */
[----:B------:R-:W1:Y:S01]  /*10670*/  S2R R7, SR_TID.X ;  /* 0x0000000000077919 */ /* 0x000e620000002100 */
[----:B------:R-:W-:Y:S01]  /*10680*/  IMAD.MOV.U32 R11, RZ, RZ, 0x181f ;  /* 0x0000181fff0b7424 */ /* 0x000fe200078e00ff */
[C---:B------:R-:W-:Y:S01]  /*10690*/  LOP3.LUT P5, RZ, R30.reuse, 0x2, RZ, 0xc0, !PT ;  /* 0x000000021eff7812 */ /* 0x040fe200078ac0ff */
[----:B------:R-:W-:Y:S01]  /*106a0*/  IMAD.MOV.U32 R15, RZ, RZ, -0x1 ;  /* 0xffffffffff0f7424 */ /* 0x000fe200078e00ff */
[C---:B------:R-:W-:Y:S01]  /*106b0*/  LOP3.LUT P4, RZ, R30.reuse, 0x4, RZ, 0xc0, !PT ;  /* 0x000000041eff7812 */ /* 0x040fe2000788c0ff */
[----:B------:R-:W-:Y:S01]  /*106c0*/  IMAD R5, R5, 0x2, R23 ;  /* 0x0000000205057824 */ /* 0x000fe200078e0217 */
[----:B0-----:R-:W-:-:S13]  /*106d0*/  LOP3.LUT P3, RZ, R30, 0x8, RZ, 0xc0, !PT ;  /* 0x000000081eff7812 */ /* 0x001fda000786c0ff */
[----:B-1---5:R-:W-:Y:S05]  /*106e0*/  WARPSYNC.COLLECTIVE R15, `(.L_x_3739) ;  /* 0x000000000f087348 */ /* 0x022fea0003c00000 */
[----:B------:R0:W2:Y:S02]  /*106f0*/  SHFL.IDX P6, R14, R13, R12, R11 ;  /* 0x0000000c0d0e7389 */ /* 0x0000a400000c000b */
[----:B012--5:R-:W-:Y:S01]  /*10700*/  ENDCOLLECTIVE ;  /* 0x000000000000791b */ /* 0x027fe20003800000 */
.L_x_3739:
[----:B------:R-:W-:Y:S02]  /*10710*/  LOP3.LUT R22, R22, 0xfffffeff, RZ, 0xc0, !PT ;  /* 0xfffffeff16167812 */ /* 0x000fe400078ec0ff */
[----:B------:R-:W-:Y:S01]  /*10720*/  LOP3.LUT P2, RZ, R30, 0x10, RZ, 0xc0, !PT ;  /* 0x000000101eff7812 */ /* 0x000fe2000784c0ff */
[----:B------:R-:W-:Y:S02]  /*10730*/  IMAD.MOV.U32 R13, RZ, RZ, R6 ;  /* 0x000000ffff0d7224 */ /* 0x000fe400078e0006 */
[----:B------:R-:W-:Y:S02]  /*10740*/  IMAD.MOV.U32 R12, RZ, RZ, 0x1 ;  /* 0x00000001ff0c7424 */ /* 0x000fe400078e00ff */
[----:B------:R-:W-:Y:S01]  /*10750*/  IMAD.SHL.U32 R7, R7, 0x8, RZ ;  /* 0x0000000807077824 */ /* 0x000fe200078e00ff */
[----:B------:R-:W-:-:S04]  /*10760*/  MOV R2, R14 ;  /* 0x0000000e00027202 */ /* 0x000fc80000000f00 */
[----:B------:R-:W-:-:S05]  /*10770*/  LOP3.LUT R7, R7, 0x38, RZ, 0xc0, !PT ;  /* 0x0000003807077812 */ /* 0x000fca00078ec0ff */
[----:B------:R-:W-:Y:S01]  /*10780*/  IMAD.SHL.U32 R0, R7, 0x2, RZ ;  /* 0x0000000207007824 */ /* 0x000fe200078e00ff */
[----:B------:R-:W-:-:S04]  /*10790*/  LOP3.LUT R7, R30, 0x1, RZ, 0xc0, !PT ;  /* 0x000000011e077812 */ /* 0x000fc800078ec0ff */
[----:B------:R-:W-:Y:S02]  /*107a0*/  IADD3 R2, P0, R2, R0, RZ ;  /* 0x0000000002027210 */ /* 0x000fe40007f1e0ff */
[----:B------:R-:W-:-:S03]  /*107b0*/  ISETP.NE.U32.AND P1, PT, R7, 0x1, PT ;  /* 0x000000010700780c */ /* 0x000fc60003f25070 */
[----:B------:R-:W-:Y:S01]  /*107c0*/  IMAD.X R3, RZ, RZ, R3, P0 ;  /* 0x000000ffff037224 */ /* 0x000fe200000e0603 */
[----:B------:R-:W-:-:S09]  /*107d0*/  ISETP.LT.OR P0, PT, R29, 0x1, P1 ;  /* 0x000000011d00780c */ /* 0x000fd20000f01670 */
[----:B------:R-:W-:Y:S02]  /*107e0*/  @P1 LOP3.LUT R22, R22, 0x100, RZ, 0xfc, !PT ;  /* 0x0000010016161812 */ /* 0x000fe400078efcff */
[----:B------:R-:W-:Y:S02]  /*107f0*/  LOP3.LUT P1, RZ, R30, 0x20, RZ, 0xc0, !PT ;  /* 0x000000201eff7812 */ /* 0x000fe4000782c0ff */
[----:B------:R-:W-:Y:S01]  /*10800*/  @!PT LDS RZ, [RZ] ;  /* 0x00000000fffff984 */ /* 0x000fe20000000800 */
[----:B------:R-:W-:Y:S01]  /*10810*/  @!PT LDS RZ, [RZ] ;  /* 0x00000000fffff984 */ /* 0x000fe20000000800 */
[----:B------:R-:W-:Y:S01]  /*10820*/  @!PT LDS RZ, [RZ] ;  /* 0x00000000fffff984 */ /* 0x000fe20000000800 */
[----:B------:R0:W-:Y:S01]  /*10830*/  LDGSTS.E.BYPASS.LTC128B.128 [R5+0x400], desc[UR50][R2.64], !P0 ;  /* 0x0040000002057fae */ /* 0x0001e2000c101d72 */
[C---:B------:R-:W-:Y:S02]  /*10840*/  ISETP.LT.OR P0, PT, R29.reuse, 0x1, !P5 ;  /* 0x000000011d00780c */ /* 0x040fe40006f01670 */
[----:B------:R-:W-:Y:S02]  /*10850*/  ISETP.LT.OR P6, PT, R29, 0x1, !P1 ;  /* 0x000000011d00780c */ /* 0x000fe40004fc1670 */
[----:B------:R-:W-:-:S09]  /*10860*/  LOP3.LUT R22, R22, 0xfffffdff, RZ, 0xc0, !PT ;  /* 0xfffffdff16167812 */ /* 0x000fd200078ec0ff */
[----:B------:R0:W-:Y:S01]  /*10870*/  LDGSTS.E.BYPASS.LTC128B.128 [R5+0x2400], desc[UR50][R2.64+0x80], !P0 ;  /* 0x0240008002057fae */ /* 0x0001e2000c101d72 */
[----:B------:R-:W-:-:S13]  /*10880*/  ISETP.LT.OR P0, PT, R29, 0x1, !P4 ;  /* 0x000000011d00780c */ /* 0x000fda0006701670 */
[----:B------:R0:W-:Y:S01]  /*10890*/  LDGSTS.E.BYPASS.LTC128B.128 [R5+0x4400], desc[UR50][R2.64+0x100], !P0 ;  /* 0x0440010002057fae */ /* 0x0001e2000c101d72 */
[----:B------:R-:W-:-:S13]  /*108a0*/  ISETP.LT.OR P0, PT, R29, 0x1, !P3 ;  /* 0x000000011d00780c */ /* 0x000fda0005f01670 */
[----:B------:R0:W-:Y:S01]  /*108b0*/  LDGSTS.E.BYPASS.LTC128B.128 [R5+0x6400], desc[UR50][R2.64+0x180], !P0 ;  /* 0x0640018002057fae */ /* 0x0001e2000c101d72 */
[----:B------:R-:W-:-:S13]  /*108c0*/  ISETP.LT.OR P0, PT, R29, 0x1, !P2 ;  /* 0x000000011d00780c */ /* 0x000fda0005701670 */
[----:B------:R0:W-:Y:S01]  /*108d0*/  LDGSTS.E.BYPASS.LTC128B.128 [R5+0x8400], desc[UR50][R2.64+0x200], !P0 ;  /* 0x0840020002057fae */ /* 0x0001e2000c101d72 */
[----:B------:R-:W-:-:S03]  /*108e0*/  LOP3.LUT P0, RZ, R30, 0x40, RZ, 0xc0, !PT ;  /* 0x000000401eff7812 */ /* 0x000fc6000780c0ff */
[----:B------:R0:W-:Y:S01]  /*108f0*/  LDGSTS.E.BYPASS.LTC128B.128 [R5+0xa400], desc[UR50][R2.64+0x280], !P6 ;  /* 0x0a40028002057fae */ /* 0x0001e2000f101d72 */
[----:B------:R-:W-:-:S13]  /*10900*/  ISETP.LT.OR P6, PT, R29, 0x1, !P0 ;  /* 0x000000011d00780c */ /* 0x000fda00047c1670 */
[----:B------:R0:W-:Y:S01]  /*10910*/  LDGSTS.E.BYPASS.LTC128B.128 [R5+0xc400], desc[UR50][R2.64+0x300], !P6 ;  /* 0x0c40030002057fae */ /* 0x0001e2000f101d72 */
[----:B------:R-:W-:-:S04]  /*10920*/  PRMT R7, R8, 0x8880, RZ ;  /* 0x0000888008077816 */ /* 0x000fc800000000ff */
[----:B------:R-:W-:-:S13]  /*10930*/  ISETP.GT.AND P6, PT, R7, -0x1, PT ;  /* 0xffffffff0700780c */ /* 0x000fda0003fc4270 */
[----:B------:R-:W-:Y:S02]  /*10940*/  @P6 LOP3.LUT R22, R22, 0x200, RZ, 0xfc, !PT ;  /* 0x0000020016166812 */ /* 0x000fe400078efcff */
[----:B------:R-:W-:-:S13]  /*10950*/  ISETP.LT.OR P6, PT, R29, 0x1, P6 ;  /* 0x000000011d00780c */ /* 0x000fda00037c1670 */
[----:B------:R0:W-:Y:S02]  /*10960*/  LDGSTS.E.BYPASS.LTC128B.128 [R5+0xe400], desc[UR50][R2.64+0x380], !P6 ;  /* 0x0e40038002057fae */ /* 0x0001e4000f101d72 */
[----:B0-----:R-:W-:Y:S05]  /*10970*/  WARPSYNC.COLLECTIVE R15, `(.L_x_3740) ;  /* 0x000000000f087348 */ /* 0x001fea0003c00000 */
[----:B------:R1:W2:Y:S02]  /*10980*/  SHFL.IDX P6, R14, R13, R12, R11 ;  /* 0x0000000c0d0e7389 */ /* 0x0002a400000c000b */
[----:B012---:R-:W-:Y:S01]  /*10990*/  ENDCOLLECTIVE ;  /* 0x000000000000791b */ /* 0x007fe20003800000 */
.L_x_3740:
[----:B------:R-:W-:Y:S01]  /*109a0*/  IMAD.MOV.U32 R13, RZ, RZ, R4 ;  /* 0x000000ffff0d7224 */ /* 0x000fe200078e0004 */
[----:B------:R-:W-:-:S07]  /*109b0*/  MOV R3, R14 ;  /* 0x0000000e00037202 */ /* 0x000fce0000000f00 */
[----:B------:R-:W-:Y:S05]  /*109c0*/  WARPSYNC.COLLECTIVE R15, `(.L_x_3741) ;  /* 0x000000000f087348 */ /* 0x000fea0003c00000 */
[----:B------:R0:W1:Y:S02]  /*109d0*/  SHFL.IDX P6, R14, R13, R12, R11 ;  /* 0x0000000c0d0e7389 */ /* 0x00006400000c000b */
[----:B01----:R-:W-:Y:S01]  /*109e0*/  ENDCOLLECTIVE ;  /* 0x000000000000791b */ /* 0x003fe20003800000 */
.L_x_3741:
[----:B------:R-:W-:Y:S02]  /*109f0*/  IMAD.MOV.U32 R13, RZ, RZ, R6 ;  /* 0x000000ffff0d7224 */ /* 0x000fe400078e0006 */
[----:B------:R-:W-:Y:S02]  /*10a00*/  IMAD.MOV.U32 R12, RZ, RZ, 0x2 ;  /* 0x00000002ff0c7424 */ /* 0x000fe400078e00ff */
[----:B------:R-:W-:-:S05]  /*10a10*/  IMAD.MOV.U32 R2, RZ, RZ, R14 ;  /* 0x000000ffff027224 */ /* 0x000fca00078e000e */
[----:B------:R-:W-:-:S05]  /*10a20*/  IADD3 R2, P6, R2, R0, RZ ;  /* 0x0000000002027210 */ /* 0x000fca0007fde0ff */
[----:B------:R-:W-:Y:S01]  /*10a30*/  IMAD.X R3, RZ, RZ, R3, P6 ;  /* 0x000000ffff037224 */ /* 0x000fe200030e0603 */
[----:B------:R-:W-:-:S04]  /*10a40*/  LOP3.LUT P6, RZ, R22, 0x100, RZ, 0xc0, !PT ;  /* 0x0000010016ff7812 */ /* 0x000fc800078cc0ff */
[----:B------:R-:W-:-:S13]  /*10a50*/  ISETP.LT.OR P6, PT, R29, 0x11, P6 ;  /* 0x000000111d00780c */ /* 0x000fda00037c1670 */
[----:B------:R-:W-:Y:S01]  /*10a60*/  @!PT LDS RZ, [RZ] ;  /* 0x00000000fffff984 */ /* 0x000fe20000000800 */
[----:B------:R-:W-:Y:S01]  /*10a70*/  @!PT LDS RZ, [RZ] ;  /* 0x00000000fffff984 */ /* 0x000fe20000000800 */
[----:B------:R-:W-:Y:S01]  /*10a80*/  @!PT LDS RZ, [RZ] ;  /* 0x00000000fffff984 */ /* 0x000fe20000000800 */
[----:B------:R0:W-:Y:S01]  /*10a90*/  LDGSTS.E.BYPASS.LTC128B.128 [R5+0xc00], desc[UR50][R2.64], !P6 ;  /* 0x00c0000002057fae */ /* 0x0001e2000f101d72 */
[----:B------:R-:W-:-:S13]  /*10aa0*/  ISETP.LT.OR P6, PT, R29, 0x11, !P5 ;  /* 0x000000111d00780c */ /* 0x000fda0006fc1670 */
        /* <DEDUP_REMOVED lines=11> */
[----:B------:R-:W-:-:S04]  /*10b60*/  LOP3.LUT P6, RZ, R22, 0x200, RZ, 0xc0, !PT ;  /* 0x0000020016ff7812 */ /* 0x000fc800078cc0ff */
[----:B------:R-:W-:-:S13]  /*10b70*/  ISETP.LT.OR P6, PT, R29, 0x11, P6 ;  /* 0x000000111d00780c */ /* 0x000fda00037c1670 */
[----:B------:R0:W-:Y:S02]  /*10b80*/  LDGSTS.E.BYPASS.LTC128B.128 [R5+0xec00], desc[UR50][R2.64+0x380], !P6 ;  /* 0x0ec0038002057fae */ /* 0x0001e4000f101d72 */
[----:B0-----:R-:W-:Y:S05]  /*10b90*/  WARPSYNC.COLLECTIVE R15, `(.L_x_3742) ;  /* 0x000000000f087348 */ /* 0x001fea0003c00000 */
[----:B------:R1:W2:Y:S02]  /*10ba0*/  SHFL.IDX P6, R14, R13, R12, R11 ;  /* 0x0000000c0d0e7389 */ /* 0x0002a400000c000b */
[----:B012---:R-:W-:Y:S01]  /*10bb0*/  ENDCOLLECTIVE ;  /* 0x000000000000791b */ /* 0x007fe20003800000 */
.L_x_3742:
[----:B------:R-:W-:Y:S01]  /*10bc0*/  IMAD.MOV.U32 R13, RZ, RZ, R4 ;  /* 0x000000ffff0d7224 */ /* 0x000fe200078e0004 */
[----:B------:R-:W-:-:S07]  /*10bd0*/  MOV R7, R14 ;  /* 0x0000000e00077202 */ /* 0x000fce0000000f00 */
[----:B------:R-:W-:Y:S05]  /*10be0*/  WARPSYNC.COLLECTIVE R15, `(.L_x_3743) ;  /* 0x000000000f087348 */ /* 0x000fea0003c00000 */
[----:B------:R0:W1:Y:S02]  /*10bf0*/  SHFL.IDX P6, R14, R13, R12, R11 ;  /* 0x0000000c0d0e7389 */ /* 0x00006400000c000b */
[----:B01----:R-:W-:Y:S01]  /*10c00*/  ENDCOLLECTIVE ;  /* 0x000000000000791b */ /* 0x003fe20003800000 */
.L_x_3743:
        /* <DEDUP_REMOVED lines=29> */
.L_x_3744:
[----:B------:R-:W-:Y:S01]  /*10de0*/  IMAD.MOV.U32 R13, RZ, RZ, R4 ;  /* 0x000000ffff0d7224 */ /* 0x000fe200078e0004 */
[----:B------:R-:W-:-:S07]  /*10df0*/  MOV R6, R14 ;  /* 0x0000000e00067202 */ /* 0x000fce0000000f00 */
[----:B------:R-:W-:Y:S05]  /*10e00*/  WARPSYNC.COLLECTIVE R15, `(.L_x_3745) ;  /* 0x000000000f087348 */ /* 0x000fea0003c00000 */
[----:B------:R0:W1:Y:S02]  /*10e10*/  SHFL.IDX P6, R14, R13, R12, R11 ;  /* 0x0000000c0d0e7389 */ /* 0x00006400000c000b */
[----:B01----:R-:W-:Y:S01]  /*10e20*/  ENDCOLLECTIVE ;  /* 0x000000000000791b */ /* 0x003fe20003800000 */
.L_x_3745:
[----:B------:R-:W-:Y:S01]  /*10e30*/  IMAD.MOV.U32 R2, RZ, RZ, R14 ;  /* 0x000000ffff027224 */ /* 0x000fe200078e000e */
[----:B------:R-:W-:Y:S06]  /*10e40*/  BRA `(.L_x_3746) ;  /* 0xffffffc400dc7947 */ /* 0x000fec000383ffff */
.L_x_3670:
[----:B0-----:R0:W1:Y:S02]  /*10e50*/  SYNCS.PHASECHK.TRANS64.TRYWAIT P0, [R6+URZ+0x28c40], R17 ;  /* 0x028c4011060075a7 */ /* 0x001064000800017f */
[----:B-1----:R-:W-:Y:S05]  /*10e60*/  @!P0 NANOSLEEP.SYNCS 0x989680 ;  /* 0x009896800000895d */ /* 0x002fea0003900000 */
[----:B------:R-:W1:Y:S02]  /*10e70*/  @!P0 SYNCS.PHASECHK.TRANS64 P0, [R6+URZ+0x28c40], R17 ;  /* 0x028c4011060085a7 */ /* 0x000e64000800007f */
[----:B-1----:R-:W-:Y:S05]  /*10e80*/  @!P0 BRA `(.L_x_3670) ;  /* 0xfffffffc00f08947 */ /* 0x002fea000383ffff */
[----:B------:R-:W-:Y:S05]  /*10e90*/  BRA `(.L_x_3747) ;  /* 0xffffffcc00687947 */ /* 0x000fea000383ffff */
.L_x_3671:
        /* <DEDUP_REMOVED lines=8> */
.L_x_3749:
[----:B------:R-:W-:Y:S05]  /*10f20*/  BSYNC B1 ;  /* 0x0000000000017941 */ /* 0x000fea0003800000 */
.L_x_3748:
        /* <DEDUP_REMOVED lines=9> */
.L_x_3750:
[----:B------:R-:W-:Y:S02]  /*10fc0*/  IMAD.MOV.U32 R13, RZ, RZ, R27 ;  /* 0x000000ffff0d7224 */ /* 0x000fe400078e001b */
[----:B------:R-:W-:Y:S01]  /*10fd0*/  IMAD.MOV.U32 R12, RZ, RZ, 0x1 ;  /* 0x00000001ff0c7424 */ /* 0x000fe200078e00ff */
[----:B------:R-:W-:-:S07]  /*10fe0*/  MOV R2, R14 ;  /* 0x0000000e00027202 */ /* 0x000fce0000000f00 */
[----:B------:R-:W-:Y:S05]  /*10ff0*/  WARPSYNC.COLLECTIVE R15, `(.L_x_3751) ;  /* 0x000000000f087348 */ /* 0x000fea0003c00000 */
[----:B------:R0:W1:Y:S02]  /*11000*/  SHFL.IDX P6, R14, R13, R12, R11 ;  /* 0x0000000c0d0e7389 */ /* 0x00006400000c000b */
[----:B01----:R-:W-:Y:S01]  /*11010*/  ENDCOLLECTIVE ;  /* 0x000000000000791b */ /* 0x003fe20003800000 */
.L_x_3751:
[----:B------:R-:W-:-:S05]  /*11020*/  IADD3 R2, P0, R2, R0, RZ ;  /* 0x0000000002027210 */ /* 0x000fca0007f1e0ff */
[----:B------:R-:W-:-:S05]  /*11030*/  IMAD.X R3, RZ, RZ, R3, P0 ;  /* 0x000000ffff037224 */ /* 0x000fca00000e0603 */
[----:B------:R-:W-:Y:S01]  /*11040*/  @!PT LDS RZ, [RZ] ;  /* 0x00000000fffff984 */ /* 0x000fe20000000800 */
[----:B------:R-:W-:Y:S01]  /*11050*/  @!PT LDS RZ, [RZ] ;  /* 0x00000000fffff984 */ /* 0x000fe20000000800 */
[----:B------:R-:W-:Y:S01]  /*11060*/  @!PT LDS RZ, [RZ] ;  /* 0x00000000fffff984 */ /* 0x000fe20000000800 */
[----:B------:R0:W-:Y:S01]  /*11070*/  LDGSTS.E.BYPASS.LTC128B.128 [R21+0x22400], desc[UR50][R2.64], !P1 ;  /* 0x2240000002157fae */ /* 0x0001e2000c901d72 */
[----:B------:R-:W-:Y:S01]  /*11080*/  MOV R13, R20 ;  /* 0x00000014000d7202 */ /* 0x000fe20000000f00 */
[----:B0-----:R-:W-:-:S07]  /*11090*/  IMAD.MOV.U32 R3, RZ, RZ, R14 ;  /* 0x000000ffff037224 */ /* 0x001fce00078e000e */
[----:B------:R-:W-:Y:S05]  /*110a0*/  WARPSYNC.COLLECTIVE R15, `(.L_x_3752) ;  /* 0x000000000f087348 */ /* 0x000fea0003c00000 */
[----:B------:R0:W1:Y:S02]  /*110b0*/  SHFL.IDX P6, R14, R13, R12, R11 ;  /* 0x0000000c0d0e7389 */ /* 0x00006400000c000b */
[----:B01----:R-:W-:Y:S01]  /*110c0*/  ENDCOLLECTIVE ;  /* 0x000000000000791b */ /* 0x003fe20003800000 */
.L_x_3752:
[----:B------:R-:W-:Y:S02]  /*110d0*/  IMAD.MOV.U32 R13, RZ, RZ, R27 ;  /* 0x000000ffff0d7224 */ /* 0x000fe400078e001b */
[----:B------:R-:W-:Y:S02]  /*110e0*/  IMAD.MOV.U32 R12, RZ, RZ, 0x2 ;  /* 0x00000002ff0c7424 */ /* 0x000fe400078e00ff */
[----:B------:R-:W-:-:S07]  /*110f0*/  IMAD.MOV.U32 R2, RZ, RZ, R14 ;  /* 0x000000ffff027224 */ /* 0x000fce00078e000e */
[----:B------:R-:W-:Y:S05]  /*11100*/  WARPSYNC.COLLECTIVE R15, `(.L_x_3753) ;  /* 0x000000000f087348 */ /* 0x000fea0003c00000 */
[----:B------:R0:W1:Y:S02]  /*11110*/  SHFL.IDX P6, R14, R13, R12, R11 ;  /* 0x0000000c0d0e7389 */ /* 0x00006400000c000b */
[----:B01----:R-:W-:Y:S01]  /*11120*/  ENDCOLLECTIVE ;  /* 0x000000000000791b */ /* 0x003fe20003800000 */
.L_x_3753:
        /* <DEDUP_REMOVED lines=11> */
.L_x_3754:
[----:B------:R-:W-:Y:S02]  /*111e0*/  IMAD.MOV.U32 R13, RZ, RZ, R27 ;  /* 0x000000ffff0d7224 */ /* 0x000fe400078e001b */
[----:B------:R-:W-:Y:S02]  /*111f0*/  IMAD.MOV.U32 R12, RZ, RZ, 0x3 ;  /* 0x00000003ff0c7424 */ /* 0x000fe400078e00ff */
[----:B------:R-:W-:-:S07]  /*11200*/  IMAD.MOV.U32 R2, RZ, RZ, R14 ;  /* 0x000000ffff027224 */ /* 0x000fce00078e000e */
[----:B------:R-:W-:Y:S05]  /*11210*/  WARPSYNC.COLLECTIVE R15, `(.L_x_3755) ;  /* 0x000000000f087348 */ /* 0x000fea0003c00000 */
[----:B------:R0:W1:Y:S02]  /*11220*/  SHFL.IDX P6, R14, R13, R12, R11 ;  /* 0x0000000c0d0e7389 */ /* 0x00006400000c000b */
[----:B01----:R-:W-:Y:S01]  /*11230*/  ENDCOLLECTIVE ;  /* 0x000000000000791b */ /* 0x003fe20003800000 */
.L_x_3755:
        /* <DEDUP_REMOVED lines=11> */
.L_x_3756:
[----:B------:R-:W-:Y:S01]  /*112f0*/  IMAD.MOV.U32 R2, RZ, RZ, R14 ;  /* 0x000000ffff027224 */ /* 0x000fe200078e000e */
[----:B------:R-:W-:Y:S06]  /*11300*/  BRA `(.L_x_3757) ;  /* 0xffffffc800f87947 */ /* 0x000fec000383ffff */
.L_x_3676:
[----:B---3--:R3:W4:Y:S02]  /*11310*/  SYNCS.PHASECHK.TRANS64.TRYWAIT P0, [R6+URZ+0x28c60], R17 ;  /* 0x028c6011060075a7 */ /* 0x008724000800017f */
[----:B----4-:R-:W-:Y:S05]  /*11320*/  @!P0 NANOSLEEP.SYNCS 0x989680 ;  /* 0x009896800000895d */ /* 0x010fea0003900000 */
[----:B------:R-:W4:Y:S02]  /*11330*/  @!P0 SYNCS.PHASECHK.TRANS64 P0, [R6+URZ+0x28c60], R17 ;  /* 0x028c6011060085a7 */ /* 0x000f24000800007f */
[----:B----4-:R-:W-:Y:S05]  /*11340*/  @!P0 BRA `(.L_x_3676) ;  /* 0xfffffffc00f08947 */ /* 0x010fea000383ffff */
[----:B------:R-:W-:Y:S05]  /*11350*/  BRA `(.L_x_3758) ;  /* 0xffffffcc00487947 */ /* 0x000fea000383ffff */
.L_x_3677:
[----:B------:R-:W-:Y:S01]  /*11360*/  BSSY B1, `(.L_x_3759) ;  /* 0x0000008000017945 */ /* 0x000fe20003800000 */
[----:B------:R-:W-:Y:S02]  /*11370*/  IMAD.MOV.U32 R13, RZ, RZ, R10 ;  /* 0x000000ffff0d7224 */ /* 0x000fe400078e000a */
[----:B------:R-:W-:Y:S02]  /*11380*/  IMAD.MOV.U32 R12, RZ, RZ, RZ ;  /* 0x000000ffff0c7224 */ /* 0x000fe400078e00ff */
[----:B------:R-:W-:Y:S02]  /*11390*/  IMAD.MOV.U32 R11, RZ, RZ, 0x181f ;  /* 0x0000181fff0b7424 */ /* 0x000fe400078e00ff */
[----:B------:R-:W-:-:S07]  /*113a0*/  IMAD.MOV.U32 R15, RZ, RZ, -0x1 ;  /* 0xffffffffff0f7424 */ /* 0x000fce00078e00ff */
[----:B-12---:R-:W-:Y:S05]  /*113b0*/  WARPSYNC.COLLECTIVE R15, `(.L_x_3760) ;  /* 0x000000000f087348 */ /* 0x006fea0003c00000 */
[----:B------:R0:W3:Y:S02]  /*113c0*/  SHFL.IDX P6, R14, R13, R12, R11 ;  /* 0x0000000c0d0e7389 */ /* 0x0000e400000c000b */
[----:B0123--:R-:W-:Y:S01]  /*113d0*/  ENDCOLLECTIVE ;  /* 0x000000000000791b */ /* 0x00ffe20003800000 */
.L_x_3760:
[----:B------:R-:W-:Y:S05]  /*113e0*/  BSYNC B1 ;  /* 0x0000000000017941 */ /* 0x000fea0003800000 */
.L_x_3759:
[----:B------:R-:W-:Y:S01]  /*113f0*/  IMAD.MOV.U32 R13, RZ, RZ, R9 ;  /* 0x000000ffff0d7224 */ /* 0x000fe200078e0009 */
[----:B------:R-:W-:Y:S01]  /*11400*/  MOV R3, R14 ;  /* 0x0000000e00037202 */ /* 0x000fe20000000f00 */
[----:B------:R-:W-:Y:S01]  /*11410*/  IMAD.MOV.U32 R12, RZ, RZ, RZ ;  /* 0x000000ffff0c7224 */ /* 0x000fe200078e00ff */
[C---:B------:R-:W-:Y:S01]  /*11420*/  LOP3.LUT P2, RZ, R22.reuse, 0x40, RZ, 0xc0, !PT ;  /* 0x0000004016ff7812 */ /* 0x040fe2000784c0ff */
[----:B------:R-:W-:Y:S01]  /*11430*/  IMAD.MOV.U32 R11, RZ, RZ, 0x181f ;  /* 0x0000181fff0b7424 */ /* 0x000fe200078e00ff */
[C---:B------:R-:W-:Y:S01]  /*11440*/  LOP3.LUT P1, RZ, R22.reuse, 0x20, RZ, 0xc0, !PT ;  /* 0x0000002016ff7812 */ /* 0x040fe2000782c0ff */
[----:B------:R-:W-:Y:S01]  /*11450*/  IMAD.MOV.U32 R15, RZ, RZ, -0x1 ;  /* 0xffffffffff0f7424 */ /* 0x000fe200078e00ff */
[----:B------:R-:W-:Y:S01]  /*11460*/  LOP3.LUT R22, R22, 0xffffbfff, RZ, 0xc0, !PT ;  /* 0xffffbfff16167812 */ /* 0x000fe200078ec0ff */
[----:B------:R-:W-:-:S10]  /*11470*/  IMAD R17, R17, 0x2, R23 ;  /* 0x0000000211117824 */ /* 0x000fd400078e0217 */
[----:B------:R-:W-:Y:S05]  /*11480*/  WARPSYNC.COLLECTIVE R15, `(.L_x_3761) ;  /* 0x000000000f087348 */ /* 0x000fea0003c00000 */
[----:B------:R0:W1:Y:S02]  /*11490*/  SHFL.IDX P6, R14, R13, R12, R11 ;  /* 0x0000000c0d0e7389 */ /* 0x00006400000c000b */
[----:B01----:R-:W-:Y:S01]  /*114a0*/  ENDCOLLECTIVE ;  /* 0x000000000000791b */ /* 0x003fe20003800000 */
.L_x_3761:
[----:B------:R-:W-:-:S04]  /*114b0*/  @P3 LOP3.LUT R22, R22, 0x4000, RZ, 0xfc, !PT ;  /* 0x0000400016163812 */ /* 0x000fc800078efcff */
[C---:B------:R-:W-:Y:S01]  /*114c0*/  LOP3.LUT P3, RZ, R22.reuse, 0x10, RZ, 0xc0, !PT ;  /* 0x0000001016ff7812 */ /* 0x040fe2000786c0ff */
[----:B------:R-:W-:Y:S02]  /*114d0*/  IMAD.MOV.U32 R13, RZ, RZ, R10 ;  /* 0x000000ffff0d7224 */ /* 0x000fe400078e000a */
[----:B------:R-:W-:Y:S02]  /*114e0*/  IMAD.MOV.U32 R12, RZ, RZ, 0x1 ;  /* 0x00000001ff0c7424 */ /* 0x000fe400078e00ff */
[----:B------:R-:W-:Y:S01]  /*114f0*/  IMAD.MOV.U32 R2, RZ, RZ, R14 ;  /* 0x000000ffff027224 */ /* 0x000fe200078e000e */
[C---:B------:R-:W-:Y:S02]  /*11500*/  LOP3.LUT P6, RZ, R22.reuse, 0x80, RZ, 0xc0, !PT ;  /* 0x0000008016ff7812 */ /* 0x040fe400078cc0ff */
[----:B------:R-:W-:Y:S02]  /*11510*/  LOP3.LUT R22, R22, 0xfffeffff, RZ, 0xc0, !PT ;  /* 0xfffeffff16167812 */ /* 0x000fe400078ec0ff */
[----:B------:R-:W-:-:S03]  /*11520*/  IADD3 R2, P0, R2, R0, RZ ;  /* 0x0000000002027210 */ /* 0x000fc60007f1e0ff */
[----:B------:R-:W-:Y:S02]  /*11530*/  @P3 LOP3.LUT R22, R22, 0x10000, RZ, 0xfc, !PT ;  /* 0x0001000016163812 */ /* 0x000fe400078efcff */
[----:B------:R-:W-:Y:S02]  /*11540*/  IADD3.X R3, RZ, R3, RZ, P0, !PT ;  /* 0x00000003ff037210 */ /* 0x000fe400007fe4ff */
[----:B------:R-:W-:-:S03]  /*11550*/  ISETP.NE.U32.AND P0, PT, R30, RZ, PT ;  /* 0x000000ff1e00720c */ /* 0x000fc60003f05070 */
[----:B------:R-:W-:Y:S01]  /*11560*/  @!PT LDS RZ, [RZ] ;  /* 0x00000000fffff984 */ /* 0x000fe20000000800 */
[----:B------:R-:W-:Y:S01]  /*11570*/  @!PT LDS RZ, [RZ] ;  /* 0x00000000fffff984 */ /* 0x000fe20000000800 */
[----:B------:R-:W-:Y:S01]  /*11580*/  @!PT LDS RZ, [RZ] ;  /* 0x00000000fffff984 */ /* 0x000fe20000000800 */
[----:B------:R0:W-:Y:S10]  /*11590*/  LDGSTS.E.BYPASS.LTC128B.128 [R17+0x400], desc[UR50][R2.64], !P6 ;  /* 0x0040000002117fae */ /* 0x0001f4000f101d72 */
[----:B0-----:R-:W-:Y:S05]  /*115a0*/  WARPSYNC.COLLECTIVE R15, `(.L_x_3762) ;  /* 0x000000000f087348 */ /* 0x001fea0003c00000 */
[----:B------:R1:W2:Y:S02]  /*115b0*/  SHFL.IDX P6, R14, R13, R12, R11 ;  /* 0x0000000c0d0e7389 */ /* 0x0002a400000c000b */
[----:B012---:R-:W-:Y:S01]  /*115c0*/  ENDCOLLECTIVE ;  /* 0x000000000000791b */ /* 0x007fe20003800000 */
.L_x_3762:
[----:B------:R-:W-:Y:S01]  /*115d0*/  @!PT LDS RZ, [RZ] ;  /* 0x00000000fffff984 */ /* 0x000fe20000000800 */
[----:B------:R-:W-:Y:S01]  /*115e0*/  @!PT LDS RZ, [RZ] ;  /* 0x00000000fffff984 */ /* 0x000fe20000000800 */
[----:B------:R-:W-:Y:S01]  /*115f0*/  @!PT LDS RZ, [RZ] ;  /* 0x00000000fffff984 */ /* 0x000fe20000000800 */
[----:B------:R0:W-:Y:S04]  /*11600*/  LDGSTS.E.BYPASS.LTC128B.128 [R17+0x2400], desc[UR50][R2.64+0x80], !P2 ;  /* 0x0240008002117fae */ /* 0x0001e8000d101d72 */
[----:B------:R0:W-:Y:S01]  /*11610*/  LDGSTS.E.BYPASS.LTC128B.128 [R17+0x4400], desc[UR50][R2.64+0x100], !P1 ;  /* 0x0440010002117fae */ /* 0x0001e2000c901d72 */
[----:B------:R-:W-:-:S03]  /*11620*/  ISETP.NE.U32.AND P1, PT, R29, RZ, PT ;  /* 0x000000ff1d00720c */ /* 0x000fc60003f25070 */
[----:B------:R0:W-:Y:S01]  /*11630*/  LDGSTS.E.BYPASS.LTC128B.128 [R17+0x6400], desc[UR50][R2.64+0x180], !P3 ;  /* 0x0640018002117fae */ /* 0x0001e2000d901d72 */
[----:B------:R-:W-:Y:S01]  /*11640*/  LOP3.LUT P3, RZ, R22, 0x80, RZ, 0xc0, !PT ;  /* 0x0000008016ff7812 */ /* 0x000fe2000786c0ff */
[----:B------:R-:W-:Y:S02]  /*11650*/  IMAD.MOV.U32 R13, RZ, RZ, R9 ;  /* 0x000000ffff0d7224 */ /* 0x000fe400078e0009 */
[----:B------:R0:W-:Y:S04]  /*11660*/  LDGSTS.E.BYPASS.LTC128B.128 [R17+0x8400], desc[UR50][R2.64+0x200], !P5 ;  /* 0x0840020002117fae */ /* 0x0001e8000e901d72 */
[----:B------:R0:W-:Y:S01]  /*11670*/  LDGSTS.E.BYPASS.LTC128B.128 [R17+0xa400], desc[UR50][R2.64+0x280], !P4 ;  /* 0x0a40028002117fae */ /* 0x0001e2000e101d72 */
[----:B------:R-:W-:-:S03]  /*11680*/  IMAD.MOV.U32 R5, RZ, RZ, R14 ;  /* 0x000000ffff057224 */ /* 0x000fc600078e000e */
[----:B------:R0:W-:Y:S04]  /*11690*/  LDGSTS.E.BYPASS.LTC128B.128 [R17+0xc400], desc[UR50][R2.64+0x300], P0 ;  /* 0x0c40030002117fae */ /* 0x0001e80008101d72 */
[----:B0-----:R-:W-:Y:S05]  /*116a0*/  WARPSYNC.COLLECTIVE R15, `(.L_x_3763) ;  /* 0x000000000f087348 */ /* 0x001fea0003c00000 */
[----:B------:R1:W2:Y:S02]  /*116b0*/  SHFL.IDX P6, R14, R13, R12, R11 ;  /* 0x0000000c0d0e7389 */ /* 0x0002a400000c000b */
[----:B012---:R-:W-:Y:S01]  /*116c0*/  ENDCOLLECTIVE ;  /* 0x000000000000791b */ /* 0x007fe20003800000 */
.L_x_3763:
[----:B------:R-:W-:Y:S01]  /*116d0*/  @!PT LDS RZ, [RZ] ;  /* 0x00000000fffff984 */ /* 0x000fe20000000800 */
[----:B------:R-:W-:Y:S01]  /*116e0*/  @!PT LDS RZ, [RZ] ;  /* 0x00000000fffff984 */ /* 0x000fe20000000800 */
[----:B------:R-:W-:Y:S01]  /*116f0*/  @!PT LDS RZ, [RZ] ;  /* 0x00000000fffff984 */ /* 0x000fe20000000800 */
[----:B------:R0:W-:Y:S01]  /*11700*/  LDGSTS.E.BYPASS.LTC128B.128 [R17+0xe400], desc[UR50][R2.64+0x380], P1 ;  /* 0x0e40038002117fae */ /* 0x0001e20008901d72 */
[----:B------:R-:W-:Y:S02]  /*11710*/  IMAD.MOV.U32 R13, RZ, RZ, R10 ;  /* 0x000000ffff0d7224 */ /* 0x000fe400078e000a */
[----:B------:R-:W-:Y:S01]  /*11720*/  IMAD.MOV.U32 R12, RZ, RZ, 0x2 ;  /* 0x00000002ff0c7424 */ /* 0x000fe200078e00ff */
[----:B0-----:R-:W-:Y:S02]  /*11730*/  IADD3 R2, P2, R14, R0, RZ ;  /* 0x000000000e027210 */ /* 0x001fe40007f5e0ff */
[C---:B------:R-:W-:Y:S02]  /*11740*/  LOP3.LUT P6, RZ, R22.reuse, 0x20, RZ, 0xc0, !PT ;  /* 0x0000002016ff7812 */ /* 0x040fe400078cc0ff */
[----:B------:R-:W-:Y:S02]  /*11750*/  IADD3.X R3, RZ, R5, RZ, P2, !PT ;  /* 0x00000005ff037210 */ /* 0x000fe400017fe4ff */
[----:B------:R-:W-:-:S03]  /*11760*/  LOP3.LUT P2, RZ, R22, 0x40, RZ, 0xc0, !PT ;  /* 0x0000004016ff7812 */ /* 0x000fc6000784c0ff */
[----:B------:R0:W-:Y:S01]  /*11770*/  LDGSTS.E.BYPASS.LTC128B.128 [R17+0xc00], desc[UR50][R2.64], !P3 ;  /* 0x00c0000002117fae */ /* 0x0001e2000d901d72 */
[C---:B------:R-:W-:Y:S02]  /*11780*/  LOP3.LUT P3, RZ, R22.reuse, 0x10000, RZ, 0xc0, !PT ;  /* 0x0001000016ff7812 */ /* 0x040fe4000786c0ff */
[----:B------:R-:W-:-:S07]  /*11790*/  LOP3.LUT R22, R22, 0xffff7fff, RZ, 0xc0, !PT ;  /* 0xffff7fff16167812 */ /* 0x000fce00078ec0ff */
[----:B------:R0:W-:Y:S04]  /*117a0*/  LDGSTS.E.BYPASS.LTC128B.128 [R17+0x2c00], desc[UR50][R2.64+0x80], !P2 ;  /* 0x02c0008002117fae */ /* 0x0001e8000d101d72 */
[----:B------:R0:W-:Y:S01]  /*117b0*/  LDGSTS.E.BYPASS.LTC128B.128 [R17+0x4c00], desc[UR50][R2.64+0x100], !P6 ;  /* 0x04c0010002117fae */ /* 0x0001e2000f101d72 */
[----:B------:R-:W-:-:S07]  /*117c0*/  @P3 LOP3.LUT R22, R22, 0x8000, RZ, 0xfc, !PT ;  /* 0x0000800016163812 */ /* 0x000fce00078efcff */
[----:B0-----:R-:W-:Y:S05]  /*117d0*/  WARPSYNC.COLLECTIVE R15, `(.L_x_3764) ;  /* 0x000000000f087348 */ /* 0x001fea0003c00000 */
[----:B------:R1:W2:Y:S02]  /*117e0*/  SHFL.IDX P6, R14, R13, R12, R11 ;  /* 0x0000000c0d0e7389 */ /* 0x0002a400000c000b */
[----:B012---:R-:W-:Y:S01]  /*117f0*/  ENDCOLLECTIVE ;  /* 0x000000000000791b */ /* 0x007fe20003800000 */
.L_x_3764:
[----:B------:R-:W-:Y:S01]  /*11800*/  @!PT LDS RZ, [RZ] ;  /* 0x00000000fffff984 */ /* 0x000fe20000000800 */
[----:B------:R-:W-:Y:S01]  /*11810*/  @!PT LDS RZ, [RZ] ;  /* 0x00000000fffff984 */ /* 0x000fe20000000800 */
[----:B------:R-:W-:Y:S01]  /*11820*/  @!PT LDS RZ, [RZ] ;  /* 0x00000000fffff984 */ /* 0x000fe20000000800 */
[----:B------:R0:W-:Y:S01]  /*11830*/  LDGSTS.E.BYPASS.LTC128B.128 [R17+0x6c00], desc[UR50][R2.64+0x180], !P3 ;  /* 0x06c0018002117fae */ /* 0x0001e2000d901d72 */
[----:B------:R-:W-:-:S03]  /*11840*/  LOP3.LUT P3, RZ, R22, 0x80, RZ, 0xc0, !PT ;  /* 0x0000008016ff7812 */ /* 0x000fc6000786c0ff */
        /* <DEDUP_REMOVED lines=9> */
.L_x_3765:
[----:B------:R-:W-:Y:S01]  /*118e0*/  MOV R13, R10 ;  /* 0x0000000a000d7202 */ /* 0x000fe20000000f00 */
        /* <DEDUP_REMOVED lines=9> */
[----:B------:R-:W-:-:S08]  /*11980*/  LOP3.LUT P3, RZ, R22, 0x8000, RZ, 0xc0, !PT ;  /* 0x0000800016ff7812 */ /* 0x000fd0000786c0ff */
[----:B------:R0:W-:Y:S04]  /*11990*/  LDGSTS.E.BYPASS.LTC128B.128 [R17+0x3400], desc[UR50][R2.64+0x80], !P2 ;  /* 0x0340008002117fae */ /* 0x0001e8000d101d72 */
[----:B------:R0:W-:Y:S02]  /*119a0*/  LDGSTS.E.BYPASS.LTC128B.128 [R17+0x5400], desc[UR50][R2.64+0x100], !P6 ;  /* 0x0540010002117fae */ /* 0x0001e4000f101d72 */
[----:B0-----:R-:W-:Y:S05]  /*119b0*/  WARPSYNC.COLLECTIVE R15, `(.L_x_3766) ;  /* 0x000000000f087348 */ /* 0x001fea0003c00000 */
[----:B------:R1:W2:Y:S02]  /*119c0*/  SHFL.IDX P6, R14, R13, R12, R11 ;  /* 0x0000000c0d0e7389 */ /* 0x0002a400000c000b */
[----:B012---:R-:W-:Y:S01]  /*119d0*/  ENDCOLLECTIVE ;  /* 0x000000000000791b */ /* 0x007fe20003800000 */
.L_x_3766:
        /* <DEDUP_REMOVED lines=14> */
.L_x_3767:
[----:B------:R-:W-:Y:S05]  /*11ac0*/  BRA `(.L_x_3768) ;  /* 0xffffffc800b47947 */ /* 0x000fea000383ffff */
.L_x_3685:
[----:B------:R-:W-:Y:S01]  /*11ad0*/  BSSY B0, `(.L_x_3769) ;  /* 0x0000008000007945 */ /* 0x000fe20003800000 */
[----:B------:R-:W-:Y:S01]  /*11ae0*/  IMAD.MOV.U32 R13, RZ, RZ, R16 ;  /* 0x000000ffff0d7224 */ /* 0x000fe200078e0010 */
[----:B------:R-:W-:Y:S01]  /*11af0*/  MOV R11, 0x1f ;  /* 0x0000001f000b7802 */ /* 0x000fe20000000f00 */
[----:B------:R-:W-:Y:S02]  /*11b00*/  IMAD.MOV.U32 R12, RZ, RZ, RZ ;  /* 0x000000ffff0c7224 */ /* 0x000fe400078e00ff */
[----:B------:R-:W-:-:S07]  /*11b10*/  IMAD.MOV.U32 R15, RZ, RZ, -0x1 ;  /* 0xffffffffff0f7424 */ /* 0x000fce00078e00ff */
[----:B0123--:R-:W-:Y:S05]  /*11b20*/  WARPSYNC.COLLECTIVE R15, `(.L_x_3770) ;  /* 0x000000000f087348 */ /* 0x00ffea0003c00000 */
[----:B------:R4:W0:Y:S02]  /*11b30*/  SHFL.IDX P6, R14, R13, R12, R11 ;  /* 0x0000000c0d0e7389 */ /* 0x00082400000c000b */
[----:B01234-:R-:W-:Y:S01]  /*11b40*/  ENDCOLLECTIVE ;  /* 0x000000000000791b */ /* 0x01ffe20003800000 */
.L_x_3770:
[----:B------:R-:W-:Y:S05]  /*11b50*/  BSYNC B0 ;  /* 0x0000000000007941 */ /* 0x000fea0003800000 */
.L_x_3769:
[----:B------:R-:W-:Y:S01]  /*11b60*/  IMAD.MOV.U32 R13, RZ, RZ, R16 ;  /* 0x000000ffff0d7224 */ /* 0x000fe200078e0010 */
[----:B------:R-:W-:Y:S01]  /*11b70*/  MOV R15, 0xffffffff ;  /* 0xffffffff000f7802 */ /* 0x000fe20000000f00 */
[----:B------:R-:W-:Y:S02]  /*11b80*/  IMAD.MOV.U32 R12, RZ, RZ, 0x1 ;  /* 0x00000001ff0c7424 */ /* 0x000fe400078e00ff */
[----:B------:R-:W-:Y:S02]  /*11b90*/  IMAD.MOV.U32 R11, RZ, RZ, 0x1f ;  /* 0x0000001fff0b7424 */ /* 0x000fe400078e00ff */
[----:B------:R-:W-:Y:S02]  /*11ba0*/  IMAD.IADD R5, R19, 0x1, R8 ;  /* 0x0000000113057824 */ /* 0x000fe400078e0208 */
[----:B------:R-:W-:-:S07]  /*11bb0*/  IMAD.MOV.U32 R0, RZ, RZ, R14 ;  /* 0x000000ffff007224 */ /* 0x000fce00078e000e */
[----:B------:R-:W-:Y:S05]  /*11bc0*/  WARPSYNC.COLLECTIVE R15, `(.L_x_3771) ;  /* 0x000000000f087348 */ /* 0x000fea0003c00000 */
[----:B------:R0:W1:Y:S02]  /*11bd0*/  SHFL.IDX P6, R14, R13, R12, R11 ;  /* 0x0000000c0d0e7389 */ /* 0x00006400000c000b */
[----:B01----:R-:W-:Y:S01]  /*11be0*/  ENDCOLLECTIVE ;  /* 0x000000000000791b */ /* 0x003fe20003800000 */
.L_x_3771:
        /* <DEDUP_REMOVED lines=18> */
.L_x_3772:
[----:B------:R-:W-:Y:S01]  /*11d10*/  IMAD.MOV.U32 R12, RZ, RZ, 0x2 ;  /* 0x00000002ff0c7424 */ /* 0x000fe200078e00ff */
[----:B------:R-:W-:-:S05]  /*11d20*/  SEL R6, R14, RZ, P1 ;  /* 0x000000ff0e067207 */ /* 0x000fca0000800000 */
[----:B------:R-:W-:-:S04]  /*11d30*/  IMAD.IADD R6, R5, 0x1, R6 ;  /* 0x0000000105067824 */ /* 0x000fc800078e0206 */
[----:B------:R-:W-:-:S07]  /*11d40*/  IMAD.MOV.U32 R13, RZ, RZ, R6 ;  /* 0x000000ffff0d7224 */ /* 0x000fce00078e0006 */
[----:B------:R-:W-:Y:S05]  /*11d50*/  WARPSYNC.COLLECTIVE R15, `(.L_x_3773) ;  /* 0x000000000f087348 */ /* 0x000fea0003c00000 */
[----:B------:R0:W1:Y:S02]  /*11d60*/  SHFL.UP P6, R14, R13, R12, R11 ;  /* 0x0400000c0d0e7389 */ /* 0x00006400000c000b */
[----:B01----:R-:W-:Y:S01]  /*11d70*/  ENDCOLLECTIVE ;  /* 0x000000000000791b */ /* 0x003fe20003800000 */
.L_x_3773:
[----:B------:R-:W-:Y:S02]  /*11d80*/  MOV R12, 0x4 ;  /* 0x00000004000c7802 */ /* 0x000fe40000000f00 */
[----:B------:R-:W-:-:S05]  /*11d90*/  SEL R7, R14, RZ, P2 ;  /* 0x000000ff0e077207 */ /* 0x000fca0001000000 */
[----:B------:R-:W-:-:S04]  /*11da0*/  IMAD.IADD R7, R6, 0x1, R7 ;  /* 0x0000000106077824 */ /* 0x000fc800078e0207 */
[----:B------:R-:W-:-:S07]  /*11db0*/  IMAD.MOV.U32 R13, RZ, RZ, R7 ;  /* 0x000000ffff0d7224 */ /* 0x000fce00078e0007 */
[----:B------:R-:W-:Y:S05]  /*11dc0*/  WARPSYNC.COLLECTIVE R15, `(.L_x_3774) ;  /* 0x000000000f087348 */ /* 0x000fea0003c00000 */
[----:B------:R0:W1:Y:S02]  /*11dd0*/  SHFL.UP P6, R14, R13, R12, R11 ;  /* 0x0400000c0d0e7389 */ /* 0x00006400000c000b */
[----:B01----:R-:W-:Y:S01]  /*11de0*/  ENDCOLLECTIVE ;  /* 0x000000000000791b */ /* 0x003fe20003800000 */
.L_x_3774:
[----:B------:R-:W-:Y:S01]  /*11df0*/  IMAD.MOV.U32 R12, RZ, RZ, 0x8 ;  /* 0x00000008ff0c7424 */ /* 0x000fe200078e00ff */
[----:B------:R-:W-:-:S05]  /*11e00*/  SEL R2, R14, RZ, P3 ;  /* 0x000000ff0e027207 */ /* 0x000fca0001800000 */
[----:B------:R-:W-:-:S04]  /*11e10*/  IMAD.IADD R2, R7, 0x1, R2 ;  /* 0x0000000107027824 */ /* 0x000fc800078e0202 */
[----:B------:R-:W-:-:S07]  /*11e20*/  IMAD.MOV.U32 R13, RZ, RZ, R2 ;  /* 0x000000ffff0d7224 */ /* 0x000fce00078e0002 */
[----:B------:R-:W-:Y:S05]  /*11e30*/  WARPSYNC.COLLECTIVE R15, `(.L_x_3775) ;  /* 0x000000000f087348 */ /* 0x000fea0003c00000 */
[----:B------:R0:W1:Y:S02]  /*11e40*/  SHFL.UP P6, R14, R13, R12, R11 ;  /* 0x0400000c0d0e7389 */ /* 0x00006400000c000b */
[----:B01----:R-:W-:Y:S01]  /*11e50*/  ENDCOLLECTIVE ;  /* 0x000000000000791b */ /* 0x003fe20003800000 */
.L_x_3775:
[----:B------:R-:W-:Y:S02]  /*11e60*/  MOV R12, 0x10 ;  /* 0x00000010000c7802 */ /* 0x000fe40000000f00 */
[----:B------:R-:W-:-:S05]  /*11e70*/  SEL R3, R14, RZ, P4 ;  /* 0x000000ff0e037207 */ /* 0x000fca0002000000 */
[----:B------:R-:W-:-:S04]  /*11e80*/  IMAD.IADD R3, R2, 0x1, R3 ;  /* 0x0000000102037824 */ /* 0x000fc800078e0203 */
[----:B------:R-:W-:-:S07]  /*11e90*/  IMAD.MOV.U32 R13, RZ, RZ, R3 ;  /* 0x000000ffff0d7224 */ /* 0x000fce00078e0003 */
[----:B------:R-:W-:Y:S05]  /*11ea0*/  WARPSYNC.COLLECTIVE R15, `(.L_x_3776) ;  /* 0x000000000f087348 */ /* 0x000fea0003c00000 */
[----:B------:R0:W1:Y:S02]  /*11eb0*/  SHFL.UP P6, R14, R13, R12, R11 ;  /* 0x0400000c0d0e7389 */ /* 0x00006400000c000b */
[----:B01----:R-:W-:Y:S01]  /*11ec0*/  ENDCOLLECTIVE ;  /* 0x000000000000791b */ /* 0x003fe20003800000 */
.L_x_3776:
        /* <DEDUP_REMOVED lines=8> */
.L_x_3777:
[----:B------:R-:W-:Y:S05]  /*11f50*/  BRA `(.L_x_3778) ;  /* 0xffffffcc00487947 */ /* 0x000fea000383ffff */
.L_x_3690:
        /* <DEDUP_REMOVED lines=8> */
.L_x_3780:
[----:B------:R-:W-:Y:S05]  /*11fe0*/  BSYNC B0 ;  /* 0x0000000000007941 */ /* 0x000fea0003800000 */
.L_x_3779:
[----:B------:R-:W-:Y:S01]  /*11ff0*/  SEL R14, R14, RZ, P1 ;  /* 0x000000ff0e0e7207 */ /* 0x000fe20000800000 */
[----:B------:R-:W-:Y:S01]  /*12000*/  IMAD.MOV.U32 R12, RZ, RZ, 0x2 ;  /* 0x00000002ff0c7424 */ /* 0x000fe200078e00ff */
[----:B------:R-:W-:Y:S01]  /*12010*/  MOV R15, 0xffffffff ;  /* 0xffffffff000f7802 */ /* 0x000fe20000000f00 */
[----:B------:R-:W-:Y:S02]  /*12020*/  IMAD.MOV.U32 R11, RZ, RZ, RZ ;  /* 0x000000ffff0b7224 */ /* 0x000fe400078e00ff */
[----:B------:R-:W-:-:S07]  /*12030*/  IMAD.IADD R13, R5, 0x1, R14 ;  /* 0x00000001050d7824 */ /* 0x000fce00078e020e */
[----:B------:R-:W-:Y:S05]  /*12040*/  WARPSYNC.COLLECTIVE R15, `(.L_x_3781) ;  /* 0x000000000f087348 */ /* 0x000fea0003c00000 */
[----:B------:R0:W1:Y:S02]  /*12050*/  SHFL.UP P6, R14, R13, R12, R11 ;  /* 0x0400000c0d0e7389 */ /* 0x00006400000c000b */
[----:B01----:R-:W-:Y:S01]  /*12060*/  ENDCOLLECTIVE ;  /* 0x000000000000791b */ /* 0x003fe20003800000 */
.L_x_3781:
[----:B------:R-:W-:Y:S01]  /*12070*/  IMAD.MOV.U32 R12, RZ, RZ, 0x4 ;  /* 0x00000004ff0c7424 */ /* 0x000fe200078e00ff */
[----:B------:R-:W-:-:S05]  /*12080*/  SEL R2, R14, RZ, P2 ;  /* 0x000000ff0e027207 */ /* 0x000fca0001000000 */
[----:B------:R-:W-:-:S04]  /*12090*/  IMAD.IADD R2, R13, 0x1, R2 ;  /* 0x000000010d027824 */ /* 0x000fc800078e0202 */
[----:B------:R-:W-:-:S07]  /*120a0*/  IMAD.MOV.U32 R13, RZ, RZ, R2 ;  /* 0x000000ffff0d7224 */ /* 0x000fce00078e0002 */
[----:B------:R-:W-:Y:S05]  /*120b0*/  WARPSYNC.COLLECTIVE R15, `(.L_x_3782) ;  /* 0x000000000f087348 */ /* 0x000fea0003c00000 */
[----:B------:R0:W1:Y:S02]  /*120c0*/  SHFL.UP P6, R14, R13, R12, R11 ;  /* 0x0400000c0d0e7389 */ /* 0x00006400000c000b */
[----:B01----:R-:W-:Y:S01]  /*120d0*/  ENDCOLLECTIVE ;  /* 0x000000000000791b */ /* 0x003fe20003800000 */
.L_x_3782:
[----:B------:R-:W-:Y:S02]  /*120e0*/  MOV R12, 0x8 ;  /* 0x00000008000c7802 */ /* 0x000fe40000000f00 */
[----:B------:R-:W-:-:S05]  /*120f0*/  SEL R3, R14, RZ, P3 ;  /* 0x000000ff0e037207 */ /* 0x000fca0001800000 */
[----:B------:R-:W-:-:S04]  /*12100*/  IMAD.IADD R3, R2, 0x1, R3 ;  /* 0x0000000102037824 */ /* 0x000fc800078e0203 */
[----:B------:R-:W-:-:S07]  /*12110*/  IMAD.MOV.U32 R13, RZ, RZ, R3 ;  /* 0x000000ffff0d7224 */ /* 0x000fce00078e0003 */
[----:B------:R-:W-:Y:S05]  /*12120*/  WARPSYNC.COLLECTIVE R15, `(.L_x_3783) ;  /* 0x000000000f087348 */ /* 0x000fea0003c00000 */
[----:B------:R0:W1:Y:S02]  /*12130*/  SHFL.UP P6, R14, R13, R12, R11 ;  /* 0x0400000c0d0e7389 */ /* 0x00006400000c000b */
[----:B01----:R-:W-:Y:S01]  /*12140*/  ENDCOLLECTIVE ;  /* 0x000000000000791b */ /* 0x003fe20003800000 */
.L_x_3783:
[----:B------:R-:W-:Y:S01]  /*12150*/  IMAD.MOV.U32 R12, RZ, RZ, 0x10 ;  /* 0x00000010ff0c7424 */ /* 0x000fe200078e00ff */
[----:B------:R-:W-:-:S05]  /*12160*/  SEL R4, R14, RZ, P4 ;  /* 0x000000ff0e047207 */ /* 0x000fca0002000000 */
[----:B------:R-:W-:-:S04]  /*12170*/  IMAD.IADD R4, R3, 0x1, R4 ;  /* 0x0000000103047824 */ /* 0x000fc800078e0204 */
[----:B------:R-:W-:-:S07]  /*12180*/  IMAD.MOV.U32 R13, RZ, RZ, R4 ;  /* 0x000000ffff0d7224 */ /* 0x000fce00078e0004 */
[----:B------:R-:W-:Y:S05]  /*12190*/  WARPSYNC.COLLECTIVE R15, `(.L_x_3784) ;  /* 0x000000000f087348 */ /* 0x000fea0003c00000 */
[----:B------:R0:W1:Y:S02]  /*121a0*/  SHFL.UP P6, R14, R13, R12, R11 ;  /* 0x0400000c0d0e7389 */ /* 0x00006400000c000b */
[----:B01----:R-:W-:Y:S01]  /*121b0*/  ENDCOLLECTIVE ;  /* 0x000000000000791b */ /* 0x003fe20003800000 */
.L_x_3784:
[----:B------:R-:W-:Y:S01]  /*121c0*/  MOV R12, 0x1f ;  /* 0x0000001f000c7802 */ /* 0x000fe20000000f00 */
[----:B------:R-:W-:Y:S01]  /*121d0*/  IMAD.MOV.U32 R11, RZ, RZ, 0x1f ;  /* 0x0000001fff0b7424 */ /* 0x000fe200078e00ff */
[----:B------:R-:W-:-:S05]  /*121e0*/  SEL R3, R14, RZ, P5 ;  /* 0x000000ff0e037207 */ /* 0x000fca0002800000 */
[----:B------:R-:W-:-:S04]  /*121f0*/  IMAD.IADD R2, R4, 0x1, R3 ;  /* 0x0000000104027824 */ /* 0x000fc800078e0203 */
[----:B------:R-:W-:-:S07]  /*12200*/  IMAD.MOV.U32 R13, RZ, RZ, R2 ;  /* 0x000000ffff0d7224 */ /* 0x000fce00078e0002 */
[----:B------:R-:W-:Y:S05]  /*12210*/  WARPSYNC.COLLECTIVE R15, `(.L_x_3785) ;  /* 0x000000000f087348 */ /* 0x000fea0003c00000 */
[----:B------:R0:W1:Y:S02]  /*12220*/  SHFL.IDX P6, R14, R13, R12, R11 ;  /* 0x0000000c0d0e7389 */ /* 0x00006400000c000b */
[----:B01----:R-:W-:Y:S01]  /*12230*/  ENDCOLLECTIVE ;  /* 0x000000000000791b */ /* 0x003fe20003800000 */
.L_x_3785:
[----:B------:R-:W-:Y:S05]  /*12240*/  BRA `(.L_x_3786) ;  /* 0xffffffcc00287947 */ /* 0x000fea000383ffff */
.L_x_3692:
[----:B------:R-:W-:Y:S01]  /*12250*/  BSSY B0, `(.L_x_3787) ;  /* 0x0000006000007945 */ /* 0x000fe20003800000 */
[----:B------:R-:W-:Y:S01]  /*12260*/  PLOP3.LUT P6, PT, P6, PT, PT, 0x8, 0x0 ;  /* 0x000000000000781c */ /* 0x000fe200037ce170 */
[----:B------:R-:W-:-:S12]  /*12270*/  IMAD.MOV.U32 R15, RZ, RZ, -0x1 ;  /* 0xffffffffff0f7424 */ /* 0x000fd800078e00ff */
[----:B01----:R-:W-:Y:S05]  /*12280*/  WARPSYNC.COLLECTIVE R15, `(.L_x_3788) ;  /* 0x000000000f087348 */ /* 0x003fea0003c00000 */
[----:B------:R-:W-:Y:S01]  /*12290*/  VOTE.ANY R14, PT, P6 ;  /* 0x00000000000e7806 */ /* 0x000fe200030e0100 */
[----:B01----:R-:W-:Y:S06]  /*122a0*/  ENDCOLLECTIVE ;  /* 0x000000000000791b */ /* 0x003fec0003800000 */
.L_x_3788:
[----:B------:R-:W-:Y:S05]  /*122b0*/  BSYNC B0 ;  /* 0x0000000000007941 */ /* 0x000fea0003800000 */
.L_x_3787:
        /* <DEDUP_REMOVED lines=9> */
.L_x_3789:
[----:B------:R-:W-:Y:S01]  /*12350*/  IMAD.MOV.U32 R5, RZ, RZ, R14 ;  /* 0x000000ffff057224 */ /* 0x000fe200078e000e */
[----:B------:R-:W-:Y:S06]  /*12360*/  BRA `(.L_x_3790) ;  /* 0xffffffcc00187947 */ /* 0x000fec000383ffff */
.L_x_3694:
[----:B------:R-:W-:Y:S01]  /*12370*/  BSSY B0, `(.L_x_3791) ;  /* 0x0000007000007945 */ /* 0x000fe20003800000 */
[----:B------:R-:W-:Y:S02]  /*12380*/  IMAD.MOV.U32 R13, RZ, RZ, R2 ;  /* 0x000000ffff0d7224 */ /* 0x000fe400078e0002 */
[----:B------:R-:W-:Y:S02]  /*12390*/  IMAD.MOV.U32 R11, RZ, RZ, 0x1f ;  /* 0x0000001fff0b7424 */ /* 0x000fe400078e00ff */
[----:B------:R-:W-:-:S07]  /*123a0*/  IMAD.MOV.U32 R15, RZ, RZ, -0x1 ;  /* 0xffffffffff0f7424 */ /* 0x000fce00078e00ff */
[----:B0123--:R-:W-:Y:S05]  /*123b0*/  WARPSYNC.COLLECTIVE R15, `(.L_x_3792) ;  /* 0x000000000f087348 */ /* 0x00ffea0003c00000 */
[----:B------:R4:W0:Y:S02]  /*123c0*/  SHFL.IDX P6, R14, R13, R12, R11 ;  /* 0x0000000c0d0e7389 */ /* 0x00082400000c000b */
[----:B01234-:R-:W-:Y:S01]  /*123d0*/  ENDCOLLECTIVE ;  /* 0x000000000000791b */ /* 0x01ffe20003800000 */
.L_x_3792:
[----:B------:R-:W-:Y:S05]  /*123e0*/  BSYNC B0 ;  /* 0x0000000000007941 */ /* 0x000fea0003800000 */
.L_x_3791:
[----:B------:R-:W-:Y:S05]  /*123f0*/  BRA `(.L_x_3693) ;  /* 0xffffffcc00107947 */ /* 0x000fea000383ffff */
.L_x_3698:
[----:B0-----:R0:W1:Y:S02]  /*12400*/  SYNCS.PHASECHK.TRANS64.TRYWAIT P0, [R5+URZ+0x28c20], R0 ;  /* 0x028c2000050075a7 */ /* 0x001064000800017f */
[----:B-1----:R-:W-:Y:S05]  /*12410*/  @!P0 NANOSLEEP.SYNCS 0x989680 ;  /* 0x009896800000895d */ /* 0x002fea0003900000 */
[----:B------:R-:W1:Y:S02]  /*12420*/  @!P0 SYNCS.PHASECHK.TRANS64 P0, [R5+URZ+0x28c20], R0 ;  /* 0x028c2000050085a7 */ /* 0x000e64000800007f */
[----:B-1----:R-:W-:Y:S05]  /*12430*/  @!P0 BRA `(.L_x_3698) ;  /* 0xfffffffc00f08947 */ /* 0x002fea000383ffff */
[----:B------:R-:W-:Y:S05]  /*12440*/  BRA `(.L_x_3793) ;  /* 0xffffffcc00fc7947 */ /* 0x000fea000383ffff */
.L_x_3699:
[----:B------:R-:W1:Y:S01]  /*12450*/  S2R R2, SR_TID.X ;  /* 0x0000000000027919 */ /* 0x000e620000002100 */
[----:B------:R-:W-:Y:S01]  /*12460*/  BSSY B0, `(.L_x_3794) ;  /* 0x000000a000007945 */ /* 0x000fe20003800000 */
[----:B------:R-:W-:Y:S02]  /*12470*/  IMAD.MOV.U32 R12, RZ, RZ, RZ ;  /* 0x000000ffff0c7224 */ /* 0x000fe400078e00ff */
[----:B------:R-:W-:Y:S02]  /*12480*/  IMAD.MOV.U32 R11, RZ, RZ, 0x1f ;  /* 0x0000001fff0b7424 */ /* 0x000fe400078e00ff */
[----:B------:R-:W-:Y:S01]  /*12490*/  IMAD.MOV.U32 R15, RZ, RZ, -0x1 ;  /* 0xffffffffff0f7424 */ /* 0x000fe200078e00ff */
[----:B-1----:R-:W-:-:S04]  /*124a0*/  SHF.R.U32.HI R2, RZ, 0x5, R2 ;  /* 0x00000005ff027819 */ /* 0x002fc80000011602 */
[----:B------:R-:W-:-:S04]  /*124b0*/  LOP3.LUT R2, R2, 0x3, RZ, 0xc0, !PT ;  /* 0x0000000302027812 */ /* 0x000fc800078ec0ff */
[----:B------:R-:W-:-:S07]  /*124c0*/  MOV R13, R2 ;  /* 0x00000002000d7202 */ /* 0x000fce0000000f00 */
[----:B0-234-:R-:W-:Y:S05]  /*124d0*/  WARPSYNC.COLLECTIVE R15, `(.L_x_3795) ;  /* 0x000000000f087348 */ /* 0x01dfea0003c00000 */
[----:B------:R1:W0:Y:S02]  /*124e0*/  SHFL.IDX P6, R14, R13, R12, R11 ;  /* 0x0000000c0d0e7389 */ /* 0x00022400000c000b */
[----:B01234-:R-:W-:Y:S01]  /*124f0*/  ENDCOLLECTIVE ;  /* 0x000000000000791b */ /* 0x01ffe20003800000 */
.L_x_3795:
[----:B------:R-:W-:Y:S05]  /*12500*/  BSYNC B0 ;  /* 0x0000000000007941 */ /* 0x000fea0003800000 */
.L_x_3794:
[----:B------:R-:W-:Y:S05]  /*12510*/  BRA `(.L_x_3796) ;  /* 0xffffffcc00e47947 */ /* 0x000fea000383ffff */
.L_x_3702:
[----:B------:R-:W-:Y:S01]  /*12520*/  BSSY B1, `(.L_x_3797) ;  /* 0x0000006000017945 */ /* 0x000fe20003800000 */
[----:B------:R-:W-:-:S07]  /*12530*/  IMAD.MOV.U32 R15, RZ, RZ, -0x1 ;  /* 0xffffffffff0f7424 */ /* 0x000fce00078e00ff */
[----:B0-234-:R-:W-:Y:S05]  /*12540*/  WARPSYNC.COLLECTIVE R15, `(.L_x_3798) ;  /* 0x000000000f0c7348 */ /* 0x01dfea0003c00000 */
[----:B------:R-:W-:Y:S02]  /*12550*/  ELECT P6, UR62, PT ;  /* 0x00000000003e782f */ /* 0x000fe400038c0000 */
[----:B------:R-:W-:Y:S01]  /*12560*/  MOV R14, UR62 ;  /* 0x0000003e000e7c02 */ /* 0x000fe20008000f00 */
[----:B0-234-:R-:W-:Y:S10]  /*12570*/  ENDCOLLECTIVE ;  /* 0x000000000000791b */ /* 0x01dff40003800000 */
.L_x_3798:
[----:B------:R-:W-:Y:S05]  /*12580*/  BSYNC B1 ;  /* 0x0000000000017941 */ /* 0x000fea0003800000 */
.L_x_3797:
[----:B------:R-:W-:Y:S05]  /*12590*/  BRA `(.L_x_3799) ;  /* 0xffffffcc00dc7947 */ /* 0x000fea000383ffff */
.L_x_3704:
[----:B0-----:R0:W1:Y:S02]  /*125a0*/  SYNCS.PHASECHK.TRANS64.TRYWAIT P1, [R3+URZ+0x28c40], R2 ;  /* 0x028c4002030075a7 */ /* 0x001064000802017f */
[----:B-1----:R-:W-:Y:S05]  /*125b0*/  @!P1 NANOSLEEP.SYNCS 0x989680 ;  /* 0x009896800000995d */ /* 0x002fea0003900000 */
[----:B------:R-:W1:Y:S02]  /*125c0*/  @!P1 SYNCS.PHASECHK.TRANS64 P1, [R3+URZ+0x28c40], R2 ;  /* 0x028c4002030095a7 */ /* 0x000e64000802007f */
[----:B-1----:R-:W-:Y:S05]  /*125d0*/  @!P1 BRA `(.L_x_3704) ;  /* 0xfffffffc00f09947 */ /* 0x002fea000383ffff */
[----:B------:R-:W-:Y:S05]  /*125e0*/  BRA `(.L_x_3800) ;  /* 0xffffffcc00fc7947 */ /* 0x000fea000383ffff */
.L_x_3706:
[----:B-1----:R1:W0:Y:S02]  /*125f0*/  SYNCS.PHASECHK.TRANS64.TRYWAIT P1, [R5+URZ+0x28c40], R0 ;  /* 0x028c4000050075a7 */ /* 0x002224000802017f */
[----:B0-----:R-:W-:Y:S05]  /*12600*/  @!P1 NANOSLEEP.SYNCS 0x989680 ;  /* 0x009896800000995d */ /* 0x001fea0003900000 */
[----:B------:R-:W0:Y:S02]  /*12610*/  @!P1 SYNCS.PHASECHK.TRANS64 P1, [R5+URZ+0x28c40], R0 ;  /* 0x028c4000050095a7 */ /* 0x000e24000802007f */
[----:B0-----:R-:W-:Y:S05]  /*12620*/  @!P1 BRA `(.L_x_3706) ;  /* 0xfffffffc00f09947 */ /* 0x001fea000383ffff */
[----:B------:R-:W-:Y:S05]  /*12630*/  BRA `(.L_x_3801) ;  /* 0xffffffd000087947 */ /* 0x000fea000383ffff */
.L_x_3708:
[----:B------:R0:W0:Y:S02]  /*12640*/  SYNCS.PHASECHK.TRANS64.TRYWAIT P1, [R3+URZ+0x28c60], R2 ;  /* 0x028c6002030075a7 */ /* 0x000024000802017f */
[----:B0-----:R-:W-:Y:S05]  /*12650*/  @!P1 NANOSLEEP.SYNCS 0x989680 ;  /* 0x009896800000995d */ /* 0x001fea0003900000 */
[----:B------:R-:W0:Y:S02]  /*12660*/  @!P1 SYNCS.PHASECHK.TRANS64 P1, [R3+URZ+0x28c60], R2 ;  /* 0x028c6002030095a7 */ /* 0x000e24000802007f */
[----:B0-----:R-:W-:Y:S05]  /*12670*/  @!P1 BRA `(.L_x_3708) ;  /* 0xfffffffc00f09947 */ /* 0x001fea000383ffff */
[----:B------:R-:W-:Y:S05]  /*12680*/  BRA `(.L_x_3802) ;  /* 0xffffffd000047947 */ /* 0x000fea000383ffff */
.L_x_3803:
        /* <DEDUP_REMOVED lines=15> */
.L_x_15643:


//--------------------- .text._ZN7cutlass13device_kernelIN5flash11enable_sm90INS1_16FlashAttnFwdSm90INS1_25CollectiveMainloopFwdSm90ILi2EN4cute5tupleIJNS5_1CILi1EEES8_S8_EEENS6_IJNS7_ILi64EEESA_SA_EEELi512ENS_6half_tEfNS_4arch4Sm90ELb0ELb0ELb1ELb1ELb1ELb1ELb0ELb0ELb0ELb1ELb0ELb0EEENS1_21CollectiveEpilogueFwdINS6_IJSA_NS7_ILi512EEESA_EEES9_SC_SE_Li256ELb1ELb1ELb0ELb0EEENS1_36VarlenDynamicPersistentTileSchedulerILi64ELi64ELi256ELi128ELb0ELb1ELb1ELb0ELb1ELb1EEEEEEEEEvNT_6ParamsE --------------------------
	.section	.text._ZN7cutlass13device_kernelIN5flash11enable_sm90INS1_16FlashAttnFwdSm90INS1_25CollectiveMainloopFwdSm90ILi2EN4cute5tupleIJNS5_1CILi1EEES8_S8_EEENS6_IJNS7_ILi64EEESA_SA_EEELi512ENS_6half_tEfNS_4arch4Sm90ELb0ELb0ELb1ELb1ELb1ELb1ELb0ELb0ELb0ELb1ELb0ELb0EEENS1_21CollectiveEpilogueFwdINS6_IJSA_NS7_ILi512EEESA_EEES9_SC_SE_Li256ELb1ELb1ELb0ELb0EEENS1_36VarlenDynamicPersistentTileSchedulerILi64ELi64ELi256ELi128ELb0ELb1ELb1ELb0ELb1ELb1EEEEEEEEEvNT_6ParamsE,"ax",@progbits
	.align	128
.text._ZN7cutlass13device_kernelIN5flash11enable_sm90INS1_16FlashAttnFwdSm90INS1_25CollectiveMainloopFwdSm90ILi2EN4cute5tupleIJNS5_1CILi1EEES8_S8_EEENS6_IJNS7_ILi64EEESA_SA_EEELi512ENS_6half_tEfNS_4arch4Sm90ELb0ELb0ELb1ELb1ELb1ELb1ELb0ELb0ELb0ELb1ELb0ELb0EEENS1_21CollectiveEpilogueFwdINS6_IJSA_NS7_ILi512EEESA_EEES9_SC_SE_Li256ELb1ELb1ELb0ELb0EEENS1_36VarlenDynamicPersistentTileSchedulerILi64ELi64ELi256ELi128ELb0ELb1ELb1ELb0ELb1ELb1EEEEEEEEEvNT_6ParamsE:
        .type           _ZN7cutlass13device_kernelIN5flash11enable_sm90INS1_16FlashAttnFwdSm90INS1_25CollectiveMainloopFwdSm90ILi2EN4cute5tupleIJNS5_1CILi1EEES8_S8_EEENS6_IJNS7_ILi64EEESA_SA_EEELi512ENS_6half_tEfNS_4arch4Sm90ELb0ELb0ELb1ELb1ELb1ELb1ELb0ELb0ELb0ELb1ELb0ELb0EEENS1_21CollectiveEpilogueFwdINS6_IJSA_NS7_ILi512EEESA_EEES9_SC_SE_Li256ELb1ELb1ELb0ELb0EEENS1_36VarlenDynamicPersistentTileSchedulerILi64ELi64ELi256ELi128ELb0ELb1ELb1ELb0ELb1ELb1EEEEEEEEEvNT_6ParamsE,@function
        .size           _ZN7cutlass13device_kernelIN5flash11enable_sm90INS1_16FlashAttnFwdSm90INS1_25CollectiveMainloopFwdSm90ILi2EN4cute5tupleIJNS5_1CILi1EEES8_S8_EEENS6_IJNS7_ILi64EEESA_SA_EEELi512ENS_6half_tEfNS_4arch4Sm90ELb0ELb0ELb1ELb1ELb1ELb1ELb0ELb0ELb0ELb1ELb0ELb0EEENS1_21CollectiveEpilogueFwdINS6_IJSA_NS7_ILi512EEESA_EEES9_SC_SE_Li256ELb1ELb1ELb0ELb0EEENS1_36VarlenDynamicPersistentTileSchedulerILi64ELi64ELi256ELi128ELb0ELb1ELb1ELb0ELb1ELb1EEEEEEEEEvNT_6ParamsE,(.L_x_15644 - _ZN7cutlass13device_kernelIN5flash11enable_sm90INS1_16FlashAttnFwdSm90INS1_25CollectiveMainloopFwdSm90ILi2EN4cute5tupleIJNS5_1CILi1EEES8_S8_EEENS6_IJNS7_ILi64EEESA_SA_EEELi512ENS_6half_tEfNS_4arch4Sm90ELb0ELb0ELb1ELb1ELb1ELb1ELb0ELb0ELb0ELb1ELb0ELb0EEENS1_21CollectiveEpilogueFwdINS6_IJSA_NS7_ILi512EEESA_EEES9_SC_SE_Li256ELb1ELb1ELb0ELb0EEENS1_36VarlenDynamicPersistentTileSchedulerILi64ELi64ELi256ELi128ELb0ELb1ELb1ELb0ELb1ELb1EEEEEEEEEvNT_6ParamsE)
        .other          _ZN7cutlass13device_kernelIN5flash11enable_sm90INS1_16FlashAttnFwdSm90INS1_25CollectiveMainloopFwdSm90ILi2EN4cute5tupleIJNS5_1CILi1EEES8_S8_EEENS6_IJNS7_ILi64EEESA_SA_EEELi512ENS_6half_tEfNS_4arch4Sm90ELb0ELb0ELb1ELb1ELb1ELb1ELb0ELb0ELb0ELb1ELb0ELb0EEENS1_21CollectiveEpilogueFwdINS6_IJSA_NS7_ILi512EEESA_EEES9_SC_SE_Li256ELb1ELb1ELb0ELb0EEENS1_36VarlenDynamicPersistentTileSchedulerILi64ELi64ELi256ELi128ELb0ELb1ELb1ELb0ELb1ELb1EEEEEEEEEvNT_6ParamsE,@"STO_CUDA_ENTRY STV_DEFAULT"
_ZN7cutlass13device_kernelIN5flash11enable_sm90INS1_16FlashAttnFwdSm90INS1_25CollectiveMainloopFwdSm90ILi2EN4cute5tupleIJNS5_1CILi1EEES8_S8_EEENS6_IJNS7_ILi64EEESA_SA_EEELi512ENS_6half_tEfNS_4arch4Sm90ELb0ELb0ELb1ELb1ELb1ELb1ELb0ELb0ELb0ELb1ELb0ELb0EEENS1_21CollectiveEpilogueFwdINS6_IJSA_NS7_ILi512EEESA_EEES9_SC_SE_Li256ELb1ELb1ELb0ELb0EEENS1_36VarlenDynamicPersistentTileSchedulerILi64ELi64ELi256ELi128ELb0ELb1ELb1ELb0ELb1ELb1EEEEEEEEEvNT_6ParamsE:
[----:B------:R-:W0:Y:S02]  /*0000*/  LDC R1, c[0x0][0x28] ;  /* 0x00000a00ff017b82 */ /* 0x000e240000000800 */
[----:B0-----:R-:W-:Y:S01]  /*0010*/  VIADD R1, R1, 0xffffffa0 ;  /* 0xffffffa001017836 */ /* 0x001fe20000000000 */
[----:B------:R-:W0:Y:S01]  /*0020*/  S2R R0, SR_TID.X ;  /* 0x0000000000007919 */ /* 0x000e220000002100 */
[----:B------:R-:W-:Y:S01]  /*0030*/  ELECT P0, URZ, PT ;  /* 0x00000000003f782f */ /* 0x000fe20003800000 */
[----:B------:R-:W-:Y:S01]  /*0040*/  BSSY B0, `(.L_x_3804) ;  /* 0x000000d000007945 */ /* 0x000fe20003800000 */
[----:B0-----:R-:W-:-:S05]  /*0050*/  SHF.R.U32.HI R2, RZ, 0x5, R0 ;  /* 0x00000005ff027819 */ /* 0x001fca0000011600 */
[----:B------:R-:W0:Y:S02]  /*0060*/  SHFL.IDX PT, R3, R2, RZ, 0x1f ;  /* 0x00001fff02037589 */ /* 0x000e2400000e0000 */
[----:B0-----:R-:W-:-:S13]  /*0070*/  ISETP.EQ.AND P0, PT, R3, RZ, P0 ;  /* 0x000000ff0300720c */ /* 0x001fda0000702270 */
        /* <DEDUP_REMOVED lines=9> */
.L_x_3805:
[----:B------:R-:W-:Y:S05]  /*0110*/  BSYNC B0 ;  /* 0x0000000000007941 */ /* 0x000fea0003800000 */
.L_x_3804:
[----:B------:R-:W-:Y:S01]  /*0120*/  SHF.R.U32.HI R4, RZ, 0x7, R0 ;  /* 0x00000007ff047819 */ /* 0x000fe20000011600 */
[----:B------:R-:W-:Y:S01]  /*0130*/  VOTEU.ANY UP0, P0 ;  /* 0x00000000003f7886 */ /* 0x000fe20000000100 */
[----:B------:R-:W0:Y:S01]  /*0140*/  SHFL.IDX PT, R3, R2, RZ, 0x1f ;  /* 0x00001fff02037589 */ /* 0x000e2200000e0000 */
[----:B------:R-:W-:Y:S01]  /*0150*/  UMOV UR4, 0x80 ;  /* 0x0000008000047882 */ /* 0x000fe20000000000 */
[----:B------:R-:W-:Y:S01]  /*0160*/  UMOV UR7, 0x100 ;  /* 0x0000010000077882 */ /* 0x000fe20000000000 */
[----:B------:R-:W-:Y:S01]  /*0170*/  VOTEU.ANY UP1, P0 ;  /* 0x00000000003f7886 */ /* 0x000fe20000020100 */
[----:B------:R-:W1:Y:S01]  /*0180*/  SHFL.IDX PT, R4, R4, RZ, 0x1f ;  /* 0x00001fff04047589 */ /* 0x000e6200000e0000 */
[----:B------:R-:W2:Y:S01]  /*0190*/  @UP0 S2UR UR8, SR_CgaCtaId ;  /* 0x00000000000809c3 */ /* 0x000ea20000008800 */
[----:B------:R-:W-:Y:S01]  /*01a0*/  @UP0 UMOV UR6, 0x400 ;  /* 0x0000040000060882 */ /* 0x000fe20000000000 */
[----:B------:R-:W-:-:S04]  /*01b0*/  @UP0 UIADD3 UR4, -UR4, 0x100000, URZ ;  /* 0x0010000004040890 */ /* 0x000fc8000fffe13f */
[----:B------:R-:W-:Y:S02]  /*01c0*/  @UP0 USHF.L.U32 UR5, UR4, 0xb, URZ ;  /* 0x0000000b04050899 */ /* 0x000fe4000800063f */
[----:B------:R-:W-:Y:S01]  /*01d0*/  @UP0 USHF.L.U32 UR4, UR4, 0x1, URZ ;  /* 0x0000000104040899 */ /* 0x000fe2000800063f */
[----:B0-----:R-:W-:Y:S01]  /*01e0*/  ISETP.NE.AND P1, PT, R3, RZ, PT ;  /* 0x000000ff0300720c */ /* 0x001fe20003f25270 */
[----:B-1----:R0:W-:Y:S01]  /*01f0*/  STL [R1+0x50], R4 ;  /* 0x0000500401007387 */ /* 0x0021e20000100800 */
[----:B--2---:R-:W-:Y:S02]  /*0200*/  @UP0 ULEA UR8, UR8, UR6, 0x18 ;  /* 0x0000000608080291 */ /* 0x004fe4000f8ec03f */
[----:B------:R-:W-:-:S04]  /*0210*/  @UP0 UIADD3 UR6, -UR7, 0x100000, URZ ;  /* 0x0010000007060890 */ /* 0x000fc8000fffe13f */
[----:B------:R-:W-:Y:S02]  /*0220*/  @UP0 USHF.L.U32 UR7, UR6, 0xb, URZ ;  /* 0x0000000b06070899 */ /* 0x000fe4000800063f */
[----:B------:R-:W-:Y:S01]  /*0230*/  @UP0 USHF.L.U32 UR6, UR6, 0x1, URZ ;  /* 0x0000000106060899 */ /* 0x000fe2000800063f */
[----:B------:R-:W-:Y:S01]  /*0240*/  VOTEU.ANY UP0, P0 ;  /* 0x00000000003f7886 */ /* 0x000fe20000000100 */
[----:B------:R-:W1:Y:S04]  /*0250*/  FENCE.VIEW.ASYNC.S ;  /* 0x00000000000073c6 */ /* 0x000e680000000000 */
[----:B-1----:R0:W1:Y:S06]  /*0260*/  @UP0 SYNCS.EXCH.64 URZ, [UR8+0x28c00], UR4 ;  /* 0x028c0004083f05b2 */ /* 0x00206c0008000100 */
[----:B------:R0:W2:Y:S02]  /*0270*/  @UP1 SYNCS.EXCH.64 URZ, [UR8+0x28c20], UR6 ;  /* 0x028c2006083f15b2 */ /* 0x0000a40008000100 */
        /* <DEDUP_REMOVED lines=10> */
[----:B0-----:R0:W3:Y:S01]  /*0320*/  SYNCS.EXCH.64 URZ, [UR6+0x28c30], UR4 ;  /* 0x028c3004063f75b2 */ /* 0x0010e20008000100 */
[----:B------:R0:W4:Y:S01]  /*0330*/  SYNCS.EXCH.64 URZ, [UR6+0x28c40], UR4 ;  /* 0x028c4004063f75b2 */ /* 0x0001220008000100 */
[----:B------:R0:W0:Y:S01]  /*0340*/  SYNCS.EXCH.64 URZ, [UR6+0x28c38], UR4 ;  /* 0x028c3804063f75b2 */ /* 0x0000220008000100 */
[----:B------:R0:W0:Y:S01]  /*0350*/  SYNCS.EXCH.64 URZ, [UR6+0x28c48], UR4 ;  /* 0x028c4804063f75b2 */ /* 0x0000220008000100 */
[----:B------:R-:W-:Y:S01]  /*0360*/  NOP ;  /* 0x0000000000007918 */ /* 0x000fe20000000000 */
.L_x_3806:
        /* <DEDUP_REMOVED lines=22> */
.L_x_3807:
        /* <DEDUP_REMOVED lines=18> */
.L_x_3808:
        /* <DEDUP_REMOVED lines=22> */
.L_x_3809:
        /* <DEDUP_REMOVED lines=22> */
.L_x_3810:
[----:B------:R-:W-:Y:S01]  /*08b0*/  ISETP.NE.AND P0, PT, R4, RZ, PT ;  /* 0x000000ff0400720c */ /* 0x000fe20003f05270 */
[----:B------:R-:W-:Y:S01]  /*08c0*/  IMAD.MOV.U32 R37, RZ, RZ, 0x1 ;  /* 0x00000001ff257424 */ /* 0x000fe200078e00ff */
[----:B------:R-:W-:Y:S01]  /*08d0*/  NOP ;  /* 0x0000000000007918 */ /* 0x000fe20000000000 */
[----:B------:R-:W-:Y:S01]  /*08e0*/  ULDC.64 UR40, c[0x0][0x208] ;  /* 0x0000820000287ab9 */ /* 0x000fe20000000a00 */
[----:B------:R-:W-:Y:S02]  /*08f0*/  BSSY B9, `(.L_x_3811) ;  /* 0x00016c0000097945 */ /* 0x000fe40003800000 */
[----:B------:R-:W-:Y:S01]  /*0900*/  SEL R37, R37, 0x2, !P0 ;  /* 0x0000000225257807 */ /* 0x000fe20004000000 */
[----:B01234-:R-:W-:Y:S06]  /*0910*/  BAR.SYNC.DEFER_BLOCKING 0x0 ;  /* 0x0000000000007b1d */ /* 0x01ffec0000010000 */
[----:B------:R-:W-:Y:S05]  /*0920*/  @!P0 BRA `(.L_x_3812) ;  /* 0x000000f800e08947 */ /* 0x000fea0003800000 */
.L_x_3813:
[----:B------:R-:W-:-:S08]  /*0930*/  NOP ;  /* 0x0000000000007918 */ /* 0x000fd00000000000 */
[----:B------:R-:W0:Y:S02]  /*0940*/  USETMAXREG.TRY_ALLOC.CTAPOOL UP0, 0xe8 ;  /* 0x000000e8000079c8 */ /* 0x000e240008000600 */
[----:B0-----:R-:W-:-:S13]  /*0950*/  PLOP3.LUT P0, PT, PT, PT, UP0, 0x80, 0x0 ;  /* 0x000000000000781c */ /* 0x001fda0003f0f008 */
[----:B------:R-:W-:Y:S05]  /*0960*/  @!P0 BRA `(.L_x_3813) ;  /* 0xfffffffc00f08947 */ /* 0x000fea000383ffff */
[----:B------:R-:W-:Y:S01]  /*0970*/  SHF.R.U32.HI R2, RZ, 0x7, R0 ;  /* 0x00000007ff027819 */ /* 0x000fe20000011600 */
[----:B------:R-:W0:Y:S03]  /*0980*/  S2UR UR4, SR_CgaCtaId ;  /* 0x00000000000479c3 */ /* 0x000e260000008800 */
[----:B------:R-:W-:Y:S02]  /*0990*/  ISETP.NE.AND P0, PT, R2, 0x1, PT ;  /* 0x000000010200780c */ /* 0x000fe40003f05270 */
[----:B------:R-:W-:-:S11]  /*09a0*/  MOV R2, 0x400 ;  /* 0x0000040000027802 */ /* 0x000fd60000000f00 */
[----:B------:R-:W-:Y:S06]  /*09b0*/  @!P0 BAR.ARV 0x8, 0x100 ;  /* 0x0204000000008b1d */ /* 0x000fec0000002000 */
[----:B------:R-:W-:Y:S01]  /*09c0*/  ISETP.GE.U32.AND P0, PT, R0, 0x100, PT ;  /* 0x000001000000780c */ /* 0x000fe20003f06070 */
[----:B0-----:R-:W-:Y:S01]  /*09d0*/  IMAD.U32 R189, RZ, RZ, UR4 ;  /* 0x00000004ffbd7e24 */ /* 0x001fe2000f8e00ff */
[----:B------:R-:W-:-:S04]  /*09e0*/  ULDC UR4, c[0x0][0xc3c] ;  /* 0x00030f0000047ab9 */ /* 0x000fc80000000800 */
[----:B------:R-:W-:-:S07]  /*09f0*/  LEA R2, R189, R2, 0x18 ;  /* 0x00000002bd027211 */ /* 0x000fce00078ec0ff */
[----:B------:R-:W-:Y:S08]  /*0a00*/  @P0 BAR.ARV 0xf, 0x100 ;  /* 0x03c4000000000b1d */ /* 0x000ff00000002000 */
[----:B------:R-:W-:Y:S06]  /*0a10*/  BAR.SYNC.DEFER_BLOCKING 0x5, 0x180 ;  /* 0x0146000000007b1d */ /* 0x000fec0000010000 */
[----:B------:R-:W0:Y:S02]  /*0a20*/  LDS.128 R24, [R2+0x28cd0] ;  /* 0x028cd00002187984 */ /* 0x000e240000000c00 */
[----:B------:R-:W-:Y:S06]  /*0a30*/  BAR.ARV 0x4, 0x180 ;  /* 0x0106000000007b1d */ /* 0x000fec0000002000 */
[----:B0-----:R-:W-:-:S13]  /*0a40*/  ISETP.GE.AND P0, PT, R27, UR4, PT ;  /* 0x000000041b007c0c */ /* 0x001fda000bf06270 */
[----:B------:R-:W-:Y:S05]  /*0a50*/  @P0 BRA `(.L_x_3814) ;  /* 0x0000016800a40947 */ /* 0x000fea0003800000 */
[----:B------:R-:W-:Y:S01]  /*0a60*/  VIADD R19, R0, 0xffffff80 ;  /* 0xffffff8000137836 */ /* 0x000fe20000000000 */
[----:B------:R-:W-:Y:S01]  /*0a70*/  LOP3.LUT R186, R37, 0x1, RZ, 0xfc, !PT ;  /* 0x0000000125ba7812 */ /* 0x000fe200078efcff */
[----:B------:R-:W-:Y:S01]  /*0a80*/  IMAD.MOV.U32 R214, RZ, RZ, 0x20 ;  /* 0x00000020ffd67424 */ /* 0x000fe200078e00ff */
[----:B------:R-:W-:Y:S01]  /*0a90*/  CS2R R22, SRZ ;  /* 0x0000000000167805 */ /* 0x000fe2000001ff00 */
[----:B------:R-:W-:Y:S01]  /*0aa0*/  IMAD.MOV.U32 R187, RZ, RZ, RZ ;  /* 0x000000ffffbb7224 */ /* 0x000fe200078e00ff */
[----:B------:R-:W-:Y:S01]  /*0ab0*/  SHF.R.S32.HI R0, RZ, 0x1f, R19 ;  /* 0x0000001fff007819 */ /* 0x000fe20000011413 */
[----:B------:R-:W-:-:S03]  /*0ac0*/  IMAD.MOV.U32 R18, RZ, RZ, RZ ;  /* 0x000000ffff127224 */ /* 0x000fc600078e00ff */
[CC--:B------:R-:W-:Y:S02]  /*0ad0*/  LEA.HI R3, R0.reuse, R19.reuse, RZ, 0x7 ;  /* 0x0000001300037211 */ /* 0x0c0fe400078f38ff */
[-C--:B------:R-:W-:Y:S02]  /*0ae0*/  LEA.HI R6, R0, R19.reuse, RZ, 0x4 ;  /* 0x0000001300067211 */ /* 0x080fe400078f20ff */
[----:B------:R-:W-:Y:S02]  /*0af0*/  LOP3.LUT R4, R3, 0xffffff80, RZ, 0xc0, !PT ;  /* 0xffffff8003047812 */ /* 0x000fe400078ec0ff */
[----:B------:R-:W-:Y:S02]  /*0b00*/  LOP3.LUT R5, R6, 0xfffffff0, RZ, 0xc0, !PT ;  /* 0xfffffff006057812 */ /* 0x000fe400078ec0ff */
[----:B------:R-:W-:Y:S01]  /*0b10*/  LEA.HI R7, R0, R19, RZ, 0x5 ;  /* 0x0000001300077211 */ /* 0x000fe200078f28ff */
[C---:B------:R-:W-:Y:S01]  /*0b20*/  IMAD.IADD R4, R19.reuse, 0x1, -R4 ;  /* 0x0000000113047824 */ /* 0x040fe200078e0a04 */
[----:B------:R-:W-:Y:S01]  /*0b30*/  SHF.R.S32.HI R11, RZ, 0x4, R6 ;  /* 0x00000004ff0b7819 */ /* 0x000fe20000011406 */
[----:B------:R-:W-:Y:S01]  /*0b40*/  IMAD.IADD R9, R19, 0x1, -R5 ;  /* 0x0000000113097824 */ /* 0x000fe200078e0a05 */
[----:B------:R-:W-:-:S02]  /*0b50*/  SHF.R.S32.HI R209, RZ, 0x5, R7 ;  /* 0x00000005ffd17819 */ /* 0x000fc40000011407 */
[----:B------:R-:W-:Y:S02]  /*0b60*/  SHF.R.S32.HI R12, RZ, 0x1f, R7 ;  /* 0x0000001fff0c7819 */ /* 0x000fe40000011407 */
[----:B------:R-:W-:Y:S02]  /*0b70*/  SHF.R.S32.HI R5, RZ, 0x1f, R4 ;  /* 0x0000001fff057819 */ /* 0x000fe40000011404 */
[----:B------:R-:W-:Y:S02]  /*0b80*/  SHF.R.S32.HI R8, RZ, 0x1f, R9 ;  /* 0x0000001fff087819 */ /* 0x000fe40000011409 */
[----:B------:R-:W-:Y:S02]  /*0b90*/  LEA.HI R7, R6, R11, RZ, 0x1 ;  /* 0x0000000b06077211 */ /* 0x000fe400078f08ff */
[----:B------:R-:W-:Y:S02]  /*0ba0*/  LEA.HI R6, R5, R4, RZ, 0x2 ;  /* 0x0000000405067211 */ /* 0x000fe400078f10ff */
[----:B------:R-:W-:-:S02]  /*0bb0*/  LEA.HI R13, R12, R209, RZ, 0x2 ;  /* 0x000000d10c0d7211 */ /* 0x000fc400078f10ff */
[-C--:B------:R-:W-:Y:S02]  /*0bc0*/  LEA.HI R10, R8, R9.reuse, RZ, 0x3 ;  /* 0x00000009080a7211 */ /* 0x080fe400078f18ff */
[----:B------:R-:W-:Y:S02]  /*0bd0*/  LOP3.LUT R14, R7, 0x1ffffffe, RZ, 0xc0, !PT ;  /* 0x1ffffffe070e7812 */ /* 0x000fe400078ec0ff */
[----:B------:R-:W-:Y:S02]  /*0be0*/  SHF.R.S32.HI R15, RZ, 0x7, R3 ;  /* 0x00000007ff0f7819 */ /* 0x000fe40000011403 */
[----:B------:R-:W-:Y:S01]  /*0bf0*/  SHF.R.S32.HI R7, RZ, 0x2, R6 ;  /* 0x00000002ff077819 */ /* 0x000fe20000011406 */
[----:B------:R-:W-:Y:S01]  /*0c00*/  IMAD.IADD R14, R11, 0x1, -R14 ;  /* 0x000000010b0e7824 */ /* 0x000fe200078e0a0e */
[----:B------:R-:W-:Y:S02]  /*0c10*/  SHF.R.S32.HI R8, RZ, 0x1f, R6 ;  /* 0x0000001fff087819 */ /* 0x000fe40000011406 */
[----:B------:R-:W-:Y:S01]  /*0c20*/  LOP3.LUT R16, R13, 0x3ffffc, RZ, 0xc0, !PT ;  /* 0x003ffffc0d107812 */ /* 0x000fe200078ec0ff */
[----:B------:R-:W-:Y:S01]  /*0c30*/  IMAD.SHL.U32 R14, R14, 0x8, RZ ;  /* 0x000000080e0e7824 */ /* 0x000fe200078e00ff */
[----:B------:R-:W-:-:S02]  /*0c40*/  LEA R13, R15, R9, 0x8 ;  /* 0x000000090f0d7211 */ /* 0x000fc400078e40ff */
[----:B------:R-:W-:Y:S01]  /*0c50*/  LEA.HI R8, R8, R7, RZ, 0x3 ;  /* 0x0000000708087211 */ /* 0x000fe200078f18ff */
[----:B------:R-:W-:Y:S01]  /*0c60*/  IMAD.IADD R16, R209, 0x1, -R16 ;  /* 0x00000001d1107824 */ /* 0x000fe200078e0a10 */
[C---:B------:R-:W-:Y:S01]  /*0c70*/  LOP3.LUT R12, R10.reuse, 0xfffffff8, RZ, 0xc0, !PT ;  /* 0xfffffff80a0c7812 */ /* 0x040fe200078ec0ff */
[----:B------:R-:W-:Y:S01]  /*0c80*/  IMAD.SHL.U32 R10, R10, 0x40, RZ ;  /* 0x000000400a0a7824 */ /* 0x000fe200078e00ff */
[----:B------:R-:W-:Y:S01]  /*0c90*/  LOP3.LUT R8, R8, 0xfffffff8, RZ, 0xc0, !PT ;  /* 0xfffffff808087812 */ /* 0x000fe200078ec0ff */
[----:B------:R-:W-:Y:S01]  /*0ca0*/  IMAD R13, R16, 0x10, R13 ;  /* 0x00000010100d7824 */ /* 0x000fe200078e020d */
[----:B------:R-:W-:Y:S01]  /*0cb0*/  LEA.HI R5, R5, R4, RZ, 0x5 ;  /* 0x0000000405057211 */ /* 0x000fe200078f28ff */
[----:B------:R-:W-:Y:S01]  /*0cc0*/  IMAD.IADD R12, R9, 0x1, -R12 ;  /* 0x00000001090c7824 */ /* 0x000fe200078e0a0c */
[----:B------:R-:W-:Y:S01]  /*0cd0*/  LOP3.LUT R10, R10, 0x7ffffe00, RZ, 0xc0, !PT ;  /* 0x7ffffe000a0a7812 */ /* 0x000fe200078ec0ff */
[----:B------:R-:W-:Y:S01]  /*0ce0*/  IMAD.IADD R8, R7, 0x1, -R8 ;  /* 0x0000000107087824 */ /* 0x000fe200078e0a08 */
[----:B------:R-:W-:Y:S01]  /*0cf0*/  LEA R7, R13, R14, 0x6 ;  /* 0x0000000e0d077211 */ /* 0x000fe200078e30ff */
[----:B------:R-:W-:Y:S01]  /*0d00*/  IMAD.SHL.U32 R9, R12, 0x40, RZ ;  /* 0x000000400c097824 */ /* 0x000fe200078e00ff */
[----:B------:R-:W-:Y:S01]  /*0d10*/  SHF.R.S32.HI R5, RZ, 0x5, R5 ;  /* 0x00000005ff057819 */ /* 0x000fe20000011405 */
[----:B------:R-:W-:Y:S01]  /*0d20*/  IMAD R10, R209, 0x400, R10 ;  /* 0x00000400d10a7824 */ /* 0x000fe200078e020a */
[----:B------:R-:W-:Y:S01]  /*0d30*/  LEA.HI R3, R3, R15, RZ, 0x1 ;  /* 0x0000000f03037211 */ /* 0x000fe200078f08ff */
[----:B------:R0:W-:Y:S01]  /*0d40*/  STL [R1+0x5c], R7 ;  /* 0x00005c0701007387 */ /* 0x0001e20000100800 */
[----:B------:R-:W-:Y:S01]  /*0d50*/  LOP3.LUT R9, R9, 0x1c0, RZ, 0xc0, !PT ;  /* 0x000001c009097812 */ /* 0x000fe200078ec0ff */
[----:B------:R-:W-:Y:S01]  /*0d60*/  IMAD R194, R5, 0x10, R8 ;  /* 0x0000001005c27824 */ /* 0x000fe200078e0208 */
[----:B------:R-:W-:Y:S01]  /*0d70*/  LOP3.LUT R3, R3, 0xfffffe, RZ, 0xc0, !PT ;  /* 0x00fffffe03037812 */ /* 0x000fe200078ec0ff */
[----:B------:R-:W-:Y:S01]  /*0d80*/  STL [R1+0x34], RZ ;  /* 0x000034ff01007387 */ /* 0x000fe20000100800 */
[----:B------:R-:W-:-:S02]  /*0d90*/  LOP3.LUT R14, R9, 0x8, R14, 0xf8, !PT ;  /* 0x00000008090e7812 */ /* 0x000fc400078ef80e */
[----:B------:R-:W-:Y:S01]  /*0da0*/  SHF.R.U32.HI R9, RZ, 0x3, R9 ;  /* 0x00000003ff097819 */ /* 0x000fe20000011609 */
[----:B------:R-:W-:Y:S01]  /*0db0*/  IMAD.IADD R3, R15, 0x1, -R3 ;  /* 0x000000010f037824 */ /* 0x000fe200078e0a03 */
[----:B------:R-:W-:Y:S02]  /*0dc0*/  R2P PR, R12, 0x6 ;  /* 0x000000060c007804 */ /* 0x000fe40000000000 */
[----:B0-----:R-:W-:Y:S02]  /*0dd0*/  LOP3.LUT R7, R6, 0x7ffffffc, RZ, 0xc0, !PT ;  /* 0x7ffffffc06077812 */ /* 0x001fe400078ec0ff */
[----:B------:R-:W-:Y:S02]  /*0de0*/  LOP3.LUT R9, R14, R9, RZ, 0x3c, !PT ;  /* 0x000000090e097212 */ /* 0x000fe400078e3cff */
[----:B------:R-:W-:Y:S01]  /*0df0*/  SHF.L.U32 R211, R3, 0x8, RZ ;  /* 0x0000000803d37819 */ /* 0x000fe200000006ff */
[----:B------:R-:W-:Y:S01]  /*0e00*/  IMAD.IADD R7, R4, 0x1, -R7 ;  /* 0x0000000104077824 */ /* 0x000fe200078e0a07 */
[-C--:B------:R-:W-:Y:S01]  /*0e10*/  LEA.HI R4, R0, R19.reuse, RZ, 0x3 ;  /* 0x0000001300047211 */ /* 0x080fe200078f18ff */
[----:B------:R-:W-:Y:S01]  /*0e20*/  IMAD.IADD R9, R10, 0x1, R9 ;  /* 0x000000010a097824 */ /* 0x000fe200078e0209 */
[----:B------:R-:W-:Y:S01]  /*0e30*/  LEA.HI R0, R0, R19, RZ, 0x2 ;  /* 0x0000001300007211 */ /* 0x000fe200078f10ff */
[----:B------:R-:W-:Y:S01]  /*0e40*/  IMAD.SHL.U32 R210, R7, 0x2, RZ ;  /* 0x0000000207d27824 */ /* 0x000fe200078e00ff */
[----:B------:R-:W-:Y:S01]  /*0e50*/  SHF.R.S32.HI R5, RZ, 0x3, R4 ;  /* 0x00000003ff057819 */ /* 0x000fe20000011404 */
[----:B------:R-:W-:Y:S01]  /*0e60*/  IMAD R212, R9, 0x2, R2 ;  /* 0x0000000209d47824 */ /* 0x000fe200078e0202 */
[----:B------:R-:W-:-:S02]  /*0e70*/  LOP3.LUT R4, R4, 0xfffffff8, RZ, 0xc0, !PT ;  /* 0xfffffff804047812 */ /* 0x000fc400078ec0ff */
[--C-:B------:R-:W-:Y:S01]  /*0e80*/  SHF.R.S32.HI R188, RZ, 0x2, R0.reuse ;  /* 0x00000002ffbc7819 */ /* 0x100fe20000011400 */
[C---:B------:R-:W-:Y:S01]  /*0e90*/  VIADD R215, R212.reuse, 0x26800 ;  /* 0x00026800d4d77836 */ /* 0x040fe20000000000 */
[----:B------:R-:W-:Y:S01]  /*0ea0*/  IADD3 R11, R19, -R4, RZ ;  /* 0x80000004130b7210 */ /* 0x000fe20007ffe0ff */
[----:B------:R-:W-:Y:S01]  /*0eb0*/  VIADD R213, R212, 0x26840 ;  /* 0x00026840d4d57836 */ /* 0x000fe20000000000 */
[----:B------:R-:W-:Y:S01]  /*0ec0*/  SHF.R.S32.HI R5, RZ, 0x1f, R0 ;  /* 0x0000001fff057819 */ /* 0x000fe20000011400 */
[----:B------:R-:W-:Y:S01]  /*0ed0*/  VIADD R10, R188, 0x20 ;  /* 0x00000020bc0a7836 */ /* 0x000fe20000000000 */
[----:B------:R-:W-:Y:S01]  /*0ee0*/  LOP3.LUT R0, R0, 0xfffffffc, RZ, 0xc0, !PT ;  /* 0xfffffffc00007812 */ /* 0x000fe200078ec0ff */
[----:B------:R-:W-:Y:S01]  /*0ef0*/  IMAD.SHL.U32 R192, R11, 0x8, RZ ;  /* 0x000000080bc07824 */ /* 0x000fe200078e00ff */
[----:B------:R-:W-:Y:S01]  /*0f00*/  LEA.HI R5, R5, R188, RZ, 0x3 ;  /* 0x000000bc05057211 */ /* 0x000fe200078f18ff */
[----:B------:R-:W-:Y:S01]  /*0f10*/  IMAD.SHL.U32 R4, R10, 0x40, RZ ;  /* 0x000000400a047824 */ /* 0x000fe200078e00ff */
[----:B------:R-:W-:Y:S01]  /*0f20*/  SHF.R.S32.HI R6, RZ, 0x1f, R10 ;  /* 0x0000001fff067819 */ /* 0x000fe2000001140a */
[----:B------:R-:W-:Y:S01]  /*0f30*/  IMAD.IADD R8, R19, 0x1, -R0 ;  /* 0x0000000113087824 */ /* 0x000fe200078e0a00 */
[----:B------:R-:W-:Y:S01]  /*0f40*/  LOP3.LUT R5, R5, 0xfffffff8, RZ, 0xc0, !PT ;  /* 0xfffffff805057812 */ /* 0x000fe200078ec0ff */
[----:B------:R-:W-:Y:S01]  /*0f50*/  VIADD R30, R192, 0x40 ;  /* 0x00000040c01e7836 */ /* 0x000fe20000000000 */
[----:B------:R-:W-:Y:S01]  /*0f60*/  LEA.HI R6, R6, R10, RZ, 0x3 ;  /* 0x0000000a06067211 */ /* 0x000fe200078f18ff */
[----:B------:R-:W-:Y:S01]  /*0f70*/  VIADD R29, R192, 0x80 ;  /* 0x00000080c01d7836 */ /* 0x000fe20000000000 */
[----:B------:R-:W-:Y:S01]  /*0f80*/  LEA.HI R0, R8, R8, RZ, 0x1 ;  /* 0x0000000808007211 */ /* 0x000fe200078f08ff */
[C---:B------:R-:W-:Y:S01]  /*0f90*/  VIADD R28, R192.reuse, 0xc0 ;  /* 0x000000c0c01c7836 */ /* 0x040fe20000000000 */
[----:B------:R-:W-:Y:S01]  /*0fa0*/  SHF.R.S32.HI R31, RZ, 0x1f, R30 ;  /* 0x0000001fff1f7819 */ /* 0x000fe2000001141e */
[----:B------:R-:W-:Y:S01]  /*0fb0*/  VIADD R24, R192, 0x100 ;  /* 0x00000100c0187836 */ /* 0x000fe20000000000 */
[----:B------:R-:W-:Y:S01]  /*0fc0*/  SHF.R.S32.HI R30, RZ, 0x1f, R29 ;  /* 0x0000001fff1e7819 */ /* 0x000fe2000001141d */
[----:B------:R-:W-:Y:S01]  /*0fd0*/  IMAD.SHL.U32 R184, R8, 0x4, RZ ;  /* 0x0000000408b87824 */ /* 0x000fe200078e00ff */
[----:B------:R-:W-:Y:S01]  /*0fe0*/  LOP3.LUT R0, R0, 0x1ffffffe, RZ, 0xc0, !PT ;  /* 0x1ffffffe00007812 */ /* 0x000fe200078ec0ff */
[----:B------:R-:W-:Y:S01]  /*0ff0*/  VIADD R21, R192, 0x140 ;  /* 0x00000140c0157836 */ /* 0x000fe20000000000 */
[----:B------:R-:W-:Y:S01]  /*1000*/  SHF.R.S32.HI R29, RZ, 0x1f, R28 ;  /* 0x0000001fff1d7819 */ /* 0x000fe2000001141c */
[----:B------:R-:W-:Y:S01]  /*1010*/  IMAD.SHL.U32 R16, R8, 0x8, RZ ;  /* 0x0000000808107824 */ /* 0x000fe200078e00ff */
[----:B------:R-:W-:Y:S01]  /*1020*/  SHF.R.S32.HI R28, RZ, 0x1f, R24 ;  /* 0x0000001fff1c7819 */ /* 0x000fe20000011418 */
[----:B------:R-:W-:Y:S01]  /*1030*/  VIADD R20, R192, 0x180 ;  /* 0x00000180c0147836 */ /* 0x000fe20000000000 */
[----:B------:R-:W-:Y:S01]  /*1040*/  LOP3.LUT R4, R4, 0x1c0, RZ, 0xc0, !PT ;  /* 0x000001c004047812 */ /* 0x000fe200078ec0ff */
[----:B------:R-:W-:Y:S01]  /*1050*/  VIADD R15, R192, 0x1c0 ;  /* 0x000001c0c00f7836 */ /* 0x000fe20000000000 */
[----:B------:R-:W-:Y:S01]  /*1060*/  SHF.R.S32.HI R24, RZ, 0x1f, R21 ;  /* 0x0000001fff187819 */ /* 0x000fe20000011415 */
[----:B------:R-:W-:Y:S01]  /*1070*/  VIADD R193, R184, 0x10 ;  /* 0x00000010b8c17836 */ /* 0x000fe20000000000 */
[----:B------:R-:W-:Y:S01]  /*1080*/  SHF.R.S32.HI R21, RZ, 0x1f, R20 ;  /* 0x0000001fff157819 */ /* 0x000fe20000011414 */
[C---:B------:R-:W-:Y:S01]  /*1090*/  VIADD R204, R16.reuse, 0x80 ;  /* 0x0000008010cc7836 */ /* 0x040fe20000000000 */
[----:B------:R-:W-:Y:S01]  /*10a0*/  SHF.R.S32.HI R20, RZ, 0x1f, R15 ;  /* 0x0000001fff147819 */ /* 0x000fe2000001140f */
[----:B------:R-:W-:Y:S01]  /*10b0*/  VIADD R197, R16, 0x160 ;  /* 0x0000016010c57836 */ /* 0x000fe20000000000 */
[----:B------:R-:W-:Y:S01]  /*10c0*/  IADD3 R190, R188, -R5, RZ ;  /* 0x80000005bcbe7210 */ /* 0x000fe20007ffe0ff */
[----:B------:R-:W-:Y:S01]  /*10d0*/  VIADD R196, R16, 0x180 ;  /* 0x0000018010c47836 */ /* 0x000fe20000000000 */
[----:B------:R-:W-:Y:S01]  /*10e0*/  SHF.R.U32.HI R14, RZ, 0x3, R4 ;  /* 0x00000003ff0e7819 */ /* 0x000fe20000011604 */
[----:B------:R-:W-:Y:S01]  /*10f0*/  IMAD.IADD R3, R8, 0x1, -R0 ;  /* 0x0000000108037824 */ /* 0x000fe200078e0a00 */
[----:B------:R-:W-:Y:S01]  /*1100*/  LOP3.LUT R0, R4, 0x38, R16, 0xf8, !PT ;  /* 0x0000003804007812 */ /* 0x000fe200078ef810 */
[----:B------:R-:W-:Y:S01]  /*1110*/  IMAD.SHL.U32 R6, R6, 0x40, RZ ;  /* 0x0000004006067824 */ /* 0x000fe200078e00ff */
[----:B------:R-:W-:Y:S01]  /*1120*/  SHF.R.S32.HI R5, RZ, 0x1f, R204 ;  /* 0x0000001fff057819 */ /* 0x000fe200000114cc */
[----:B------:R-:W-:Y:S01]  /*1130*/  IMAD.SHL.U32 R15, R193, 0x2, RZ ;  /* 0x00000002c10f7824 */ /* 0x000fe200078e00ff */
[----:B------:R-:W-:Y:S01]  /*1140*/  SHF.R.S32.HI R4, RZ, 0x1f, R197 ;  /* 0x0000001fff047819 */ /* 0x000fe200000114c5 */
[C---:B------:R-:W-:Y:S01]  /*1150*/  VIADD R195, R16.reuse, 0x1a0 ;  /* 0x000001a010c37836 */ /* 0x040fe20000000000 */
[----:B------:R-:W-:Y:S01]  /*1160*/  SHF.R.S32.HI R11, RZ, 0x1f, R196 ;  /* 0x0000001fff0b7819 */ /* 0x000fe200000114c4 */
[----:B------:R-:W-:Y:S01]  /*1170*/  VIADD R208, R16, 0x1c0 ;  /* 0x000001c010d07836 */ /* 0x000fe20000000000 */
[----:B------:R-:W-:Y:S01]  /*1180*/  LOP3.LUT R6, R6, 0xfffffe00, RZ, 0xc0, !PT ;  /* 0xfffffe0006067812 */ /* 0x000fe200078ec0ff */
[----:B------:R-:W-:Y:S01]  /*1190*/  VIADD R207, R16, 0x1e0 ;  /* 0x000001e010cf7836 */ /* 0x000fe20000000000 */
[----:B------:R0:W-:Y:S01]  /*11a0*/  STL [R1+0x48], R15 ;  /* 0x0000480f01007387 */ /* 0x0001e20000100800 */
[----:B------:R-:W-:Y:S01]  /*11b0*/  SHF.L.U64.HI R220, R204, 0x1, R5 ;  /* 0x00000001ccdc7819 */ /* 0x000fe20000010205 */
[----:B------:R-:W-:Y:S01]  /*11c0*/  VIADD R206, R16, 0x40 ;  /* 0x0000004010ce7836 */ /* 0x000fe20000000000 */
[----:B------:R-:W-:Y:S01]  /*11d0*/  SHF.R.S32.HI R8, RZ, 0x1f, R195 ;  /* 0x0000001fff087819 */ /* 0x000fe200000114c3 */
[----:B------:R-:W-:Y:S01]  /*11e0*/  STL [R1+0x54], R6 ;  /* 0x0000540601007387 */ /* 0x000fe20000100800 */
[----:B------:R-:W-:Y:S01]  /*11f0*/  SHF.L.U64.HI R5, R196, 0x1, R11 ;  /* 0x00000001c4057819 */ /* 0x000fe2000001020b */
[C---:B------:R-:W-:Y:S01]  /*1200*/  VIADD R205, R16.reuse, 0x60 ;  /* 0x0000006010cd7836 */ /* 0x040fe20000000000 */
[----:B------:R-:W-:Y:S01]  /*1210*/  SHF.R.S32.HI R13, RZ, 0x1f, R208 ;  /* 0x0000001fff0d7819 */ /* 0x000fe200000114d0 */
[C---:B------:R-:W-:Y:S01]  /*1220*/  VIADD R203, R16.reuse, 0xa0 ;  /* 0x000000a010cb7836 */ /* 0x040fe20000000000 */
[----:B------:R-:W-:Y:S01]  /*1230*/  SHF.R.S32.HI R10, RZ, 0x1f, R207 ;  /* 0x0000001fff0a7819 */ /* 0x000fe200000114cf */
[C---:B------:R-:W-:Y:S01]  /*1240*/  VIADD R202, R16.reuse, 0xc0 ;  /* 0x000000c010ca7836 */ /* 0x040fe20000000000 */
[----:B0-----:R-:W-:Y:S01]  /*1250*/  SHF.L.U64.HI R15, R197, 0x1, R4 ;  /* 0x00000001c50f7819 */ /* 0x001fe20000010204 */
[C---:B------:R-:W-:Y:S01]  /*1260*/  VIADD R201, R16.reuse, 0xe0 ;  /* 0x000000e010c97836 */ /* 0x040fe20000000000 */
[----:B------:R-:W-:Y:S01]  /*1270*/  SHF.L.U64.HI R4, R195, 0x1, R8 ;  /* 0x00000001c3047819 */ /* 0x000fe20000010208 */
[----:B------:R-:W-:Y:S01]  /*1280*/  VIADD R200, R16, 0x100 ;  /* 0x0000010010c87836 */ /* 0x000fe20000000000 */
[----:B------:R-:W-:Y:S01]  /*1290*/  SHF.L.U64.HI R8, R208, 0x1, R13 ;  /* 0x00000001d0087819 */ /* 0x000fe2000001020d */
[----:B------:R-:W-:Y:S01]  /*12a0*/  STL [R1], R15 ;  /* 0x0000000f01007387 */ /* 0x000fe20000100800 */
[----:B------:R-:W-:Y:S01]  /*12b0*/  SHF.R.S32.HI R12, RZ, 0x1f, R193 ;  /* 0x0000001fff0c7819 */ /* 0x000fe200000114c1 */
[C---:B------:R-:W-:Y:S01]  /*12c0*/  VIADD R198, R16.reuse, 0x140 ;  /* 0x0000014010c67836 */ /* 0x040fe20000000000 */
[----:B------:R-:W-:Y:S01]  /*12d0*/  IADD3 R199, R16, 0x120, RZ ;  /* 0x0000012010c77810 */ /* 0x000fe20007ffe0ff */
[----:B------:R0:W-:Y:S01]  /*12e0*/  STL [R1+0x4], R5 ;  /* 0x0000040501007387 */ /* 0x0001e20000100800 */
[----:B------:R-:W-:-:S02]  /*12f0*/  SEL R214, R214, 0xffffffe0, !P1 ;  /* 0xffffffe0d6d67807 */ /* 0x000fc40004800000 */
[C---:B------:R-:W-:Y:S01]  /*1300*/  @P2 IADD3 R213, R215.reuse, -0x40, RZ ;  /* 0xffffffc0d7d52810 */ /* 0x040fe20007ffe0ff */
[----:B------:R1:W-:Y:S01]  /*1310*/  STL [R1+0x8], R4 ;  /* 0x0000080401007387 */ /* 0x0003e20000100800 */
[----:B------:R-:W-:Y:S01]  /*1320*/  IADD3 R19, R16, 0x20, RZ ;  /* 0x0000002010137810 */ /* 0x000fe20007ffe0ff */
[----:B------:R-:W-:Y:S01]  /*1330*/  IMAD.IADD R215, R215, 0x1, R214 ;  /* 0x00000001d7d77824 */ /* 0x000fe200078e02d6 */
[----:B------:R-:W-:Y:S01]  /*1340*/  SHF.R.S32.HI R217, RZ, 0x1f, R206 ;  /* 0x0000001fffd97819 */ /* 0x000fe200000114ce */
[----:B------:R-:W-:Y:S01]  /*1350*/  STL [R1+0xc], R8 ;  /* 0x00000c0801007387 */ /* 0x000fe20000100800 */
[----:B------:R-:W-:Y:S01]  /*1360*/  SHF.R.S32.HI R218, RZ, 0x1f, R205 ;  /* 0x0000001fffda7819 */ /* 0x000fe200000114cd */
[----:B------:R-:W-:Y:S01]  /*1370*/  IMAD.IADD R214, R214, 0x1, R213 ;  /* 0x00000001d6d67824 */ /* 0x000fe200078e02d5 */
[----:B0-----:R-:W-:Y:S02]  /*1380*/  SHF.L.U64.HI R5, R207, 0x1, R10 ;  /* 0x00000001cf057819 */ /* 0x001fe4000001020a */
[----:B------:R-:W-:-:S02]  /*1390*/  SHF.R.S32.HI R224, RZ, 0x1f, R203 ;  /* 0x0000001fffe07819 */ /* 0x000fc400000114cb */
[----:B-1----:R-:W-:Y:S01]  /*13a0*/  SHF.L.U64.HI R4, R193, 0x1, R12 ;  /* 0x00000001c1047819 */ /* 0x002fe2000001020c */
[----:B------:R0:W-:Y:S01]  /*13b0*/  STL [R1+0x10], R5 ;  /* 0x0000100501007387 */ /* 0x0001e20000100800 */
[----:B------:R-:W-:Y:S02]  /*13c0*/  SHF.R.S32.HI R225, RZ, 0x1f, R202 ;  /* 0x0000001fffe17819 */ /* 0x000fe400000114ca */
[----:B------:R-:W-:Y:S01]  /*13d0*/  SHF.R.S32.HI R226, RZ, 0x1f, R201 ;  /* 0x0000001fffe27819 */ /* 0x000fe200000114c9 */
[----:B------:R1:W-:Y:S01]  /*13e0*/  STL [R1+0x44], R4 ;  /* 0x0000440401007387 */ /* 0x0003e20000100800 */
[----:B------:R-:W-:Y:S02]  /*13f0*/  SHF.R.S32.HI R227, RZ, 0x1f, R200 ;  /* 0x0000001fffe37819 */ /* 0x000fe400000114c8 */
[----:B------:R-:W-:Y:S02]  /*1400*/  SHF.R.S32.HI R228, RZ, 0x1f, R199 ;  /* 0x0000001fffe47819 */ /* 0x000fe400000114c7 */
[----:B------:R-:W-:-:S02]  /*1410*/  SHF.R.S32.HI R229, RZ, 0x1f, R198 ;  /* 0x0000001fffe57819 */ /* 0x000fc400000114c6 */
[----:B0-----:R-:W-:Y:S01]  /*1420*/  LOP3.LUT R5, R6, R0, R14, 0xf6, !PT ;  /* 0x0000000006057212 */ /* 0x001fe200078ef60e */
[----:B------:R-:W-:Y:S01]  /*1430*/  IMAD R0, R3, 0x8, R194 ;  /* 0x0000000803007824 */ /* 0x000fe200078e02c2 */
[----:B------:R-:W-:Y:S02]  /*1440*/  SHF.R.S32.HI R17, RZ, 0x1f, R16 ;  /* 0x0000001fff117819 */ /* 0x000fe40000011410 */
[----:B------:R-:W-:Y:S01]  /*1450*/  SHF.R.S32.HI R191, RZ, 0x1f, R19 ;  /* 0x0000001fffbf7819 */ /* 0x000fe20000011413 */
[----:B-1----:R-:W-:Y:S01]  /*1460*/  IMAD R4, R5, 0x2, R2 ;  /* 0x0000000205047824 */ /* 0x002fe200078e0202 */
[----:B------:R-:W-:Y:S02]  /*1470*/  SHF.L.U64.HI R217, R206, 0x1, R217 ;  /* 0x00000001ced97819 */ /* 0x000fe400000102d9 */
[----:B------:R-:W-:Y:S02]  /*1480*/  SHF.L.U64.HI R218, R205, 0x1, R218 ;  /* 0x00000001cdda7819 */ /* 0x000fe400000102da */
[----:B------:R0:W-:Y:S01]  /*1490*/  STL [R1+0x4c], R4 ;  /* 0x00004c0401007387 */ /* 0x0001e20000100800 */
[----:B------:R-:W-:-:S02]  /*14a0*/  SHF.L.U64.HI R224, R203, 0x1, R224 ;  /* 0x00000001cbe07819 */ /* 0x000fc400000102e0 */
[----:B------:R-:W-:Y:S01]  /*14b0*/  SHF.L.U64.HI R225, R202, 0x1, R225 ;  /* 0x00000001cae17819 */ /* 0x000fe200000102e1 */
[----:B------:R0:W-:Y:S01]  /*14c0*/  STL [R1+0x58], R0 ;  /* 0x0000580001007387 */ /* 0x0001e20000100800 */
[----:B------:R-:W-:Y:S02]  /*14d0*/  SHF.L.U64.HI R226, R201, 0x1, R226 ;  /* 0x00000001c9e27819 */ /* 0x000fe400000102e2 */
[----:B------:R-:W-:Y:S02]  /*14e0*/  SHF.L.U64.HI R227, R200, 0x1, R227 ;  /* 0x00000001c8e37819 */ /* 0x000fe400000102e3 */
[----:B------:R-:W-:Y:S02]  /*14f0*/  SHF.L.U64.HI R228, R199, 0x1, R228 ;  /* 0x00000001c7e47819 */ /* 0x000fe400000102e4 */
[----:B------:R-:W-:-:S07]  /*1500*/  SHF.L.U64.HI R229, R198, 0x1, R229 ;  /* 0x00000001c6e57819 */ /* 0x000fce00000102e5 */
.L_x_3942:
[----:B0-2-4-:R-:W0:Y:S01]  /*1510*/  LDC.64 R4, c[0x0][0xc88] ;  /* 0x00032200ff047b82 */ /* 0x015e220000000a00 */
[----:B------:R-:W-:Y:S01]  /*1520*/  ULDC.64 UR4, c[0x0][0xa28] ;  /* 0x00028a0000047ab9 */ /* 0x000fe20000000a00 */
[----:B------:R-:W-:Y:S01]  /*1530*/  ULDC.64 UR8, c[0x0][0xa18] ;  /* 0x0002860000087ab9 */ /* 0x000fe20000000a00 */
[----:B------:R-:W-:Y:S01]  /*1540*/  ULDC.64 UR6, c[0x0][0xa08] ;  /* 0x0002820000067ab9 */ /* 0x000fe20000000a00 */
[----:B0-----:R-:W-:-:S05]  /*1550*/  IMAD.WIDE R4, R27, 0x4, R4 ;  /* 0x000000041b047825 */ /* 0x001fca00078e0204 */
[----:B------:R-:W2:Y:S01]  /*1560*/  LDG.E R0, desc[UR40][R4.64] ;  /* 0x0000002804007981 */ /* 0x000ea2000c1e1900 */
[----:B------:R-:W-:Y:S01]  /*1570*/  ISETP.NE.U32.AND P2, PT, RZ, UR4, PT ;  /* 0x00000004ff007c0c */ /* 0x000fe2000bf45070 */
[----:B------:R-:W-:Y:S01]  /*1580*/  IMAD.MOV.U32 R29, RZ, RZ, RZ ;  /* 0x000000ffff1d7224 */ /* 0x000fe200078e00ff */
[----:B------:R-:W-:Y:S02]  /*1590*/  ISETP.NE.U32.AND P1, PT, RZ, UR8, PT ;  /* 0x00000008ff007c0c */ /* 0x000fe4000bf25070 */
[----:B------:R-:W-:Y:S02]  /*15a0*/  ISETP.NE.AND.EX P2, PT, RZ, UR5, PT, P2 ;  /* 0x00000005ff007c0c */ /* 0x000fe4000bf45320 */
[----:B------:R-:W-:Y:S02]  /*15b0*/  ISETP.NE.AND.EX P1, PT, RZ, UR9, PT, P1 ;  /* 0x00000009ff007c0c */ /* 0x000fe4000bf25310 */
[----:B------:R-:W-:-:S04]  /*15c0*/  ISETP.NE.U32.AND P0, PT, RZ, UR6, PT ;  /* 0x00000006ff007c0c */ /* 0x000fc8000bf05070 */
[----:B------:R-:W-:Y:S02]  /*15d0*/  ISETP.NE.AND.EX P0, PT, RZ, UR7, PT, P0 ;  /* 0x00000007ff007c0c */ /* 0x000fe4000bf05300 */
[----:B--2---:R-:W-:Y:S01]  /*15e0*/  SHF.R.S32.HI R3, RZ, 0x1f, R0 ;  /* 0x0000001fff037819 */ /* 0x004fe20000011400 */
[----:B------:R-:W-:Y:S02]  /*15f0*/  STL [R1+0x20], R0 ;  /* 0x0000200001007387 */ /* 0x000fe40000100800 */
[C---:B------:R-:W-:Y:S01]  /*1600*/  @P2 LEA R4, P3, R0.reuse, UR4, 0x2 ;  /* 0x0000000400042c11 */ /* 0x040fe2000f8610ff */
[C---:B------:R-:W-:Y:S01]  /*1610*/  IMAD.SHL.U32 R31, R0.reuse, 0x4, RZ ;  /* 0x00000004001f7824 */ /* 0x040fe200078e00ff */
[C-C-:B------:R-:W-:Y:S01]  /*1620*/  SHF.L.U64.HI R30, R0.reuse, 0x2, R3.reuse ;  /* 0x00000002001e7819 */ /* 0x140fe20000010203 */
[----:B------:R0:W-:Y:S01]  /*1630*/  STL [R1+0x40], R3 ;  /* 0x0000400301007387 */ /* 0x0001e20000100800 */
[----:B------:R-:W-:Y:S01]  /*1640*/  @P2 LEA.HI.X R5, R0, UR5, R3, 0x2, P3 ;  /* 0x0000000500052c11 */ /* 0x000fe200098f1403 */
[----:B------:R-:W-:Y:S01]  /*1650*/  ULDC UR4, c[0x0][0x288] ;  /* 0x0000a20000047ab9 */ /* 0x000fe20000000800 */
[----:B------:R-:W-:Y:S01]  /*1660*/  IADD3 R8, P4, R31, UR6, RZ ;  /* 0x000000061f087c10 */ /* 0x000fe2000ff9e0ff */
[----:B-1----:R1:W-:Y:S01]  /*1670*/  STL [R1+0x18], R31 ;  /* 0x0000181f01007387 */ /* 0x0023e20000100800 */
[----:B0-----:R-:W-:Y:S01]  /*1680*/  IMAD.MOV.U32 R3, RZ, RZ, RZ ;  /* 0x000000ffff037224 */ /* 0x001fe200078e00ff */
[----:B------:R-:W-:-:S02]  /*1690*/  MOV R24, UR4 ;  /* 0x0000000400187c02 */ /* 0x000fc40008000f00 */
[----:B------:R1:W-:Y:S01]  /*16a0*/  STL [R1+0x1c], R30 ;  /* 0x00001c1e01007387 */ /* 0x0003e20000100800 */
[----:B------:R-:W-:Y:S01]  /*16b0*/  IADD3.X R9, R30, UR7, RZ, P4, !PT ;  /* 0x000000071e097c10 */ /* 0x000fe2000a7fe4ff */
[----:B------:R-:W-:Y:S02]  /*16c0*/  ULDC.64 UR4, c[0x0][0x418] ;  /* 0x0001060000047ab9 */ /* 0x000fe40000000a00 */
[----:B------:R1:W5:Y:S01]  /*16d0*/  @P2 LDG.E R3, desc[UR40][R4.64] ;  /* 0x0000002804032981 */ /* 0x000362000c1e1900 */
[----:B------:R-:W-:-:S03]  /*16e0*/  @P1 IADD3 R6, P2, R31, UR8, RZ ;  /* 0x000000081f061c10 */ /* 0x000fc6000ff5e0ff */
[----:B------:R1:W5:Y:S01]  /*16f0*/  @P0 LDG.E R29, desc[UR40][R8.64] ;  /* 0x00000028081d0981 */ /* 0x000362000c1e1900 */
[----:B---3--:R-:W-:-:S03]  /*1700*/  @P1 IADD3.X R7, R30, UR9, RZ, P2, !PT ;  /* 0x000000091e071c10 */ /* 0x008fc600097fe4ff */
[----:B------:R1:W-:Y:S01]  /*1710*/  STL [R1+0x38], R25 ;  /* 0x0000381901007387 */ /* 0x0003e20000100800 */
[----:B------:R-:W-:Y:S01]  /*1720*/  UISETP.NE.U32.AND UP0, UPT, UR4, URZ, UPT ;  /* 0x0000003f0400728c */ /* 0x000fe2000bf05070 */
[----:B------:R-:W-:Y:S02]  /*1730*/  ULDC.64 UR8, c[0x0][0xa20] ;  /* 0x0002880000087ab9 */ /* 0x000fe40000000a00 */
[----:B------:R1:W5:Y:S01]  /*1740*/  @P1 LDG.E R24, desc[UR40][R6.64] ;  /* 0x0000002806181981 */ /* 0x000362000c1e1900 */
[----:B------:R-:W-:Y:S01]  /*1750*/  UISETP.NE.AND.EX UP0, UPT, UR5, URZ, UPT, UP0 ;  /* 0x0000003f0500728c */ /* 0x000fe2000bf05300 */
[----:B------:R-:W-:Y:S01]  /*1760*/  ISETP.NE.U32.AND P2, PT, RZ, UR8, PT ;  /* 0x00000008ff007c0c */ /* 0x000fe2000bf45070 */
[----:B------:R-:W-:Y:S01]  /*1770*/  ULDC UR4, c[0x0][0x424] ;  /* 0x0001090000047ab9 */ /* 0x000fe20000000800 */
[----:B------:R1:W-:Y:S01]  /*1780*/  STL [R1+0x14], R26 ;  /* 0x0000141a01007387 */ /* 0x0003e20000100800 */
[----:B------:R-:W-:Y:S01]  /*1790*/  USEL UR4, UR4, 0x1, UP0 ;  /* 0x0000000104047887 */ /* 0x000fe20008000000 */
[----:B------:R-:W-:Y:S01]  /*17a0*/  ISETP.NE.AND.EX P2, PT, RZ, UR9, PT, P2 ;  /* 0x00000009ff007c0c */ /* 0x000fe2000bf45320 */
[----:B------:R-:W-:Y:S01]  /*17b0*/  ULDC UR5, c[0x0][0x2f0] ;  /* 0x0000bc0000057ab9 */ /* 0x000fe20000000800 */
[----:B------:R-:W-:Y:S01]  /*17c0*/  IMAD.MOV.U32 R41, RZ, RZ, R0 ;  /* 0x000000ffff297224 */ /* 0x000fe200078e0000 */
[----:B------:R-:W-:-:S03]  /*17d0*/  UIMAD UR4, UR4, UR5, URZ ;  /* 0x00000005040472a4 */ /* 0x000fc6000f8e023f */
[----:B------:R-:W-:Y:S01]  /*17e0*/  ULDC UR5, c[0x0][0x348] ;  /* 0x0000d20000057ab9 */ /* 0x000fe20000000800 */
[----:B------:R-:W-:Y:S08]  /*17f0*/  @P1 BRA `(.L_x_3815) ;  /* 0x0000000000241947 */ /* 0x000ff00003800000 */
[----:B------:R-:W-:Y:S02]  /*1800*/  ULDC.64 UR6, c[0x0][0xa00] ;  /* 0x0002800000067ab9 */ /* 0x000fe40000000a00 */
[----:B------:R-:W-:-:S04]  /*1810*/  ISETP.NE.U32.AND P1, PT, RZ, UR6, PT ;  /* 0x00000006ff007c0c */ /* 0x000fc8000bf25070 */
[----:B------:R-:W-:-:S13]  /*1820*/  ISETP.NE.AND.EX P1, PT, RZ, UR7, PT, P1 ;  /* 0x00000007ff007c0c */ /* 0x000fda000bf25310 */
[----:B------:R-:W-:Y:S05]  /*1830*/  @!P1 BRA `(.L_x_3815) ;  /* 0x0000000000149947 */ /* 0x000fea0003800000 */
[----:B-1----:R-:W0:Y:S02]  /*1840*/  LDC.64 R4, c[0x0][0xa00] ;  /* 0x00028000ff047b82 */ /* 0x002e240000000a00 */
[----:B0-----:R-:W-:-:S05]  /*1850*/  IMAD.WIDE R4, R41, 0x4, R4 ;  /* 0x0000000429047825 */ /* 0x001fca00078e0204 */
[----:B-----5:R-:W2:Y:S04]  /*1860*/  LDG.E R24, desc[UR40][R4.64] ;  /* 0x0000002804187981 */ /* 0x020ea8000c1e1900 */
[----:B------:R-:W2:Y:S02]  /*1870*/  LDG.E R7, desc[UR40][R4.64+0x4] ;  /* 0x0000042804077981 */ /* 0x000ea4000c1e1900 */
[----:B--2---:R-:W-:-:S07]  /*1880*/  IMAD.IADD R24, R7, 0x1, -R24 ;  /* 0x0000000107187824 */ /* 0x004fce00078e0a18 */
.L_x_3815:
[----:B------:R-:W-:Y:S02]  /*1890*/  IMAD.U32 R40, RZ, RZ, UR5 ;  /* 0x00000005ff287e24 */ /* 0x000fe4000f8e00ff */
[----:B------:R-:W-:Y:S01]  /*18a0*/  IMAD.U32 R28, RZ, RZ, UR4 ;  /* 0x00000004ff1c7e24 */ /* 0x000fe2000f8e00ff */
[----:B------:R-:W-:Y:S06]  /*18b0*/  @!P2 BRA `(.L_x_3816) ;  /* 0x000000000010a947 */ /* 0x000fec0003800000 */
[----:B-1----:R-:W-:-:S04]  /*18c0*/  IADD3 R4, P0, R31, UR8, RZ ;  /* 0x000000081f047c10 */ /* 0x002fc8000ff1e0ff */
[----:B------:R-:W-:-:S05]  /*18d0*/  IADD3.X R5, R30, UR9, RZ, P0, !PT ;  /* 0x000000091e057c10 */ /* 0x000fca00087fe4ff */
[----:B------:R0:W5:Y:S01]  /*18e0*/  LDG.E R28, desc[UR40][R4.64] ;  /* 0x00000028041c7981 */ /* 0x000162000c1e1900 */
[----:B------:R-:W-:Y:S05]  /*18f0*/  BRA `(.L_x_3817) ;  /* 0x0000000000107947 */ /* 0x000fea0003800000 */
.L_x_3816:
[----:B------:R-:W-:Y:S05]  /*1900*/  @!P0 BRA `(.L_x_3817) ;  /* 0x00000000000c8947 */ /* 0x000fea0003800000 */
[----:B-1----:R-:W2:Y:S04]  /*1910*/  LDG.E R5, desc[UR40][R8.64] ;  /* 0x0000002808057981 */ /* 0x002ea8000c1e1900 */
[----:B------:R-:W2:Y:S02]  /*1920*/  LDG.E R28, desc[UR40][R8.64+0x4] ;  /* 0x00000428081c7981 */ /* 0x000ea4000c1e1900 */
[----:B--2---:R-:W-:-:S07]  /*1930*/  IMAD.IADD R28, R28, 0x1, -R5 ;  /* 0x000000011c1c7824 */ /* 0x004fce00078e0a05 */
.L_x_3817:
[----:B------:R-:W-:Y:S02]  /*1940*/  ULDC.64 UR4, c[0x0][0xa10] ;  /* 0x0002840000047ab9 */ /* 0x000fe40000000a00 */
[----:B------:R-:W-:-:S04]  /*1950*/  ISETP.NE.U32.AND P0, PT, RZ, UR4, PT ;  /* 0x00000004ff007c0c */ /* 0x000fc8000bf05070 */
[----:B------:R-:W-:Y:S01]  /*1960*/  ISETP.NE.AND.EX P0, PT, RZ, UR5, PT, P0 ;  /* 0x00000005ff007c0c */ /* 0x000fe2000bf05300 */
[----:B------:R-:W-:-:S12]  /*1970*/  ULDC.64 UR4, c[0x0][0xa30] ;  /* 0x00028c0000047ab9 */ /* 0x000fd80000000a00 */
[----:B01----:R-:W0:Y:S02]  /*1980*/  @P0 LDC.64 R4, c[0x0][0xa10] ;  /* 0x00028400ff040b82 */ /* 0x003e240000000a00 */
[----:B0-----:R-:W-:-:S05]  /*1990*/  @P0 IMAD.WIDE R4, R41, 0x4, R4 ;  /* 0x0000000429040825 */ /* 0x001fca00078e0204 */
[----:B------:R-:W2:Y:S04]  /*19a0*/  @P0 LDG.E R0, desc[UR40][R4.64] ;  /* 0x0000002804000981 */ /* 0x000ea8000c1e1900 */
[----:B------:R-:W2:Y:S01]  /*19b0*/  @P0 LDG.E R9, desc[UR40][R4.64+0x4] ;  /* 0x0000042804090981 */ /* 0x000ea2000c1e1900 */
[----:B------:R-:W-:Y:S01]  /*19c0*/  ISETP.NE.U32.AND P1, PT, RZ, UR4, PT ;  /* 0x00000004ff007c0c */ /* 0x000fe2000bf25070 */
[----:B-----5:R-:W-:-:S03]  /*19d0*/  IMAD.MOV.U32 R27, RZ, RZ, R28 ;  /* 0x000000ffff1b7224 */ /* 0x020fc600078e001c */
[----:B------:R-:W-:-:S13]  /*19e0*/  ISETP.NE.AND.EX P1, PT, RZ, UR5, PT, P1 ;  /* 0x00000005ff007c0c */ /* 0x000fda000bf25310 */
[----:B------:R-:W-:-:S04]  /*19f0*/  @P1 IADD3 R6, P2, R31, UR4, RZ ;  /* 0x000000041f061c10 */ /* 0x000fc8000ff5e0ff */
[----:B------:R-:W-:-:S05]  /*1a00*/  @P1 IADD3.X R7, R30, UR5, RZ, P2, !PT ;  /* 0x000000051e071c10 */ /* 0x000fca00097fe4ff */
[----:B------:R0:W5:Y:S01]  /*1a10*/  @P1 LDG.E R27, desc[UR40][R6.64] ;  /* 0x00000028061b1981 */ /* 0x000162000c1e1900 */
[----:B------:R-:W-:Y:S01]  /*1a20*/  IMAD.IADD R11, R28, 0x1, -R3 ;  /* 0x000000011c0b7824 */ /* 0x000fe200078e0a03 */
[----:B------:R-:W-:-:S03]  /*1a30*/  PLOP3.LUT P3, PT, PT, PT, PT, 0x80, 0x0 ;  /* 0x000000000000781c */ /* 0x000fc60003f6f070 */
[----:B------:R-:W-:-:S05]  /*1a40*/  IMAD.MOV R39, RZ, RZ, -R11 ;  /* 0x000000ffff277224 */ /* 0x000fca00078e0a0b */
[----:B------:R-:W-:Y:S02]  /*1a50*/  VIMNMX R39, RZ, R39, !PT ;  /* 0x00000027ff277248 */ /* 0x000fe40007fe0100 */
[----:B--2---:R-:W-:-:S05]  /*1a60*/  @P0 IADD3 R40, -R0, R9, RZ ;  /* 0x0000000900280210 */ /* 0x004fca0007ffe1ff */
[----:B------:R-:W-:-:S04]  /*1a70*/  IMAD.IADD R171, R11, 0x1, R40 ;  /* 0x000000010bab7824 */ /* 0x000fc800078e0228 */
[----:B------:R-:W-:-:S05]  /*1a80*/  VIADD R0, R171, 0x3f ;  /* 0x0000003fab007836 */ /* 0x000fca0000000000 */
[----:B------:R-:W-:-:S04]  /*1a90*/  SHF.R.S32.HI R3, RZ, 0x1f, R0 ;  /* 0x0000001fff037819 */ /* 0x000fc80000011400 */
[----:B------:R-:W-:-:S04]  /*1aa0*/  LEA.HI R3, R3, R0, RZ, 0x6 ;  /* 0x0000000003037211 */ /* 0x000fc800078f30ff */
[----:B------:R-:W-:Y:S02]  /*1ab0*/  LOP3.LUT R5, R3, 0xffffffc0, RZ, 0xc0, !PT ;  /* 0xffffffc003057812 */ /* 0x000fe400078ec0ff */
[----:B------:R-:W-:Y:S02]  /*1ac0*/  SHF.R.S32.HI R172, RZ, 0x6, R3 ;  /* 0x00000006ffac7819 */ /* 0x000fe40000011403 */
[----:B------:R-:W-:-:S04]  /*1ad0*/  VIADDMNMX R0, R5, -R11, R40, PT ;  /* 0x8000000b05007246 */ /* 0x000fc80003800128 */
[----:B------:R-:W-:Y:S02]  /*1ae0*/  ISETP.GT.AND P0, PT, R0, R39, PT ;  /* 0x000000270000720c */ /* 0x000fe40003f04270 */
[----:B------:R-:W-:-:S05]  /*1af0*/  SHF.R.U32.HI R39, RZ, 0x6, R39 ;  /* 0x00000006ff277819 */ /* 0x000fca0000011627 */
[----:B------:R-:W-:-:S06]  /*1b00*/  IMAD.MOV.U32 R38, RZ, RZ, R39 ;  /* 0x000000ffff267224 */ /* 0x000fcc00078e0027 */
[----:B------:R-:W-:-:S05]  /*1b10*/  @P0 VIADD R0, R0, 0x3f ;  /* 0x0000003f00000836 */ /* 0x000fca0000000000 */
[----:B------:R-:W-:-:S04]  /*1b20*/  @P0 SHF.R.S32.HI R5, RZ, 0x1f, R0 ;  /* 0x0000001fff050819 */ /* 0x000fc80000011400 */
[----:B------:R-:W-:-:S04]  /*1b30*/  @P0 LEA.HI R5, R5, R0, RZ, 0x6 ;  /* 0x0000000005050211 */ /* 0x000fc800078f30ff */
[----:B------:R-:W-:-:S04]  /*1b40*/  @P0 SHF.R.S32.HI R38, RZ, 0x6, R5 ;  /* 0x00000006ff260819 */ /* 0x000fc80000011405 */
        /* <DEDUP_REMOVED lines=22> */
.L_x_3820:
[----:B------:R-:W-:Y:S05]  /*1cb0*/  BSYNC B6 ;  /* 0x0000000000067941 */ /* 0x000fea0003800000 */
.L_x_3819:
        /* <DEDUP_REMOVED lines=20> */
.L_x_3822:
[----:B------:R-:W-:Y:S05]  /*1e00*/  BSYNC B6 ;  /* 0x0000000000067941 */ /* 0x000fea0003800000 */
.L_x_3821:
[----:B------:R-:W-:Y:S01]  /*1e10*/  ULDC.64 UR4, c[0x0][0x9f8] ;  /* 0x00027e0000047ab9 */ /* 0x000fe20000000a00 */
[----:B------:R-:W0:Y:S01]  /*1e20*/  LDC.64 R4, c[0x0][0x3f8] ;  /* 0x0000fe00ff047b82 */ /* 0x000e220000000a00 */
[----:B------:R-:W-:-:S04]  /*1e30*/  ISETP.NE.U32.AND P0, PT, RZ, UR4, PT ;  /* 0x00000004ff007c0c */ /* 0x000fc8000bf05070 */
[----:B------:R-:W-:-:S03]  /*1e40*/  ISETP.NE.AND.EX P0, PT, RZ, UR5, PT, P0 ;  /* 0x00000005ff007c0c */ /* 0x000fc6000bf05300 */
[----:B------:R-:W1:Y:S08]  /*1e50*/  LDC.64 R46, c[0x0][0x408] ;  /* 0x00010200ff2e7b82 */ /* 0x000e700000000a00 */
[----:B------:R-:W2:Y:S02]  /*1e60*/  LDC R51, c[0x0][0x3f4] ;  /* 0x0000fd00ff337b82 */ /* 0x000ea40000000800 */
[----:B------:R-:W-:-:S02]  /*1e70*/  @P0 IADD3 R6, P1, R31, UR4, RZ ;  /* 0x000000041f060c10 */ /* 0x000fc4000ff3e0ff */
[----:B------:R-:W-:Y:S01]  /*1e80*/  SHF.R.S32.HI R3, RZ, 0x1f, R188 ;  /* 0x0000001fff037819 */ /* 0x000fe200000114bc */
[----:B------:R-:W3:Y:S01]  /*1e90*/  S2R R12, SR_TID.X ;  /* 0x00000000000c7919 */ /* 0x000ee20000002100 */
[----:B------:R-:W-:Y:S01]  /*1ea0*/  @P0 IADD3.X R7, R30, UR5, RZ, P1, !PT ;  /* 0x000000051e070c10 */ /* 0x000fe20008ffe4ff */
[----:B------:R-:W-:-:S04]  /*1eb0*/  ULDC UR4, c[0x0][0x2f4] ;  /* 0x0000bd0000047ab9 */ /* 0x000fc80000000800 */
[----:B------:R4:W3:Y:S01]  /*1ec0*/  @P0 LDG.E R41, desc[UR40][R6.64] ;  /* 0x0000002806290981 */ /* 0x0008e2000c1e1900 */
[CC--:B0-----:R-:W-:Y:S01]  /*1ed0*/  IMAD R0, R3.reuse, R4.reuse, RZ ;  /* 0x0000000403007224 */ /* 0x0c1fe200078e02ff */
[----:B------:R-:W-:Y:S01]  /*1ee0*/  SHF.R.S32.HI R185, RZ, 0x1f, R184 ;  /* 0x0000001fffb97819 */ /* 0x000fe200000114b8 */
[----:B------:R-:W-:Y:S01]  /*1ef0*/  IMAD.WIDE.U32 R32, R188, R4, R16 ;  /* 0x00000004bc207225 */ /* 0x000fe200078e0010 */
[----:B------:R-:W0:Y:S01]  /*1f00*/  S2R R30, SR_TID.X ;  /* 0x00000000001e7919 */ /* 0x000e220000002100 */
[----:B------:R-:W-:Y:S02]  /*1f10*/  SHF.L.U32 R44, R190, 0x6, RZ ;  /* 0x00000006be2c7819 */ /* 0x000fe400000006ff */
[----:B-1----:R-:W-:Y:S01]  /*1f20*/  IMAD R3, R3, R46, RZ ;  /* 0x0000002e03037224 */ /* 0x002fe200078e02ff */
[----:B------:R-:W-:Y:S01]  /*1f30*/  SHF.L.U64.HI R42, R4, 0x6, R5 ;  /* 0x00000006042a7819 */ /* 0x000fe20000010205 */
[C---:B------:R-:W-:Y:S01]  /*1f40*/  IMAD R9, R188.reuse, R5, R0 ;  /* 0x00000005bc097224 */ /* 0x040fe200078e0200 */
[----:B----45:R-:W-:Y:S01]  /*1f50*/  SHF.R.S32.HI R7, RZ, 0x1f, R27 ;  /* 0x0000001fff077819 */ /* 0x030fe2000001141b */
[----:B------:R-:W-:Y:S01]  /*1f60*/  IMAD R11, R188, R47, R3 ;  /* 0x0000002fbc0b7224 */ /* 0x000fe200078e0203 */
[----:B------:R-:W-:Y:S01]  /*1f70*/  LOP3.LUT R44, R44, 0x1c0, RZ, 0xc0, !PT ;  /* 0x000001c02c2c7812 */ /* 0x000fe200078ec0ff */
[----:B------:R-:W-:Y:S01]  /*1f80*/  IMAD.WIDE.U32 R20, R188, R4, R184 ;  /* 0x00000004bc147225 */ /* 0x000fe200078e00b8 */
[----:B--2---:R-:W-:-:S02]  /*1f90*/  ISETP.GE.AND P0, PT, R16, R51, PT ;  /* 0x000000331000720c */ /* 0x004fc40003f06270 */
[----:B------:R-:W-:Y:S01]  /*1fa0*/  SHF.L.U64.HI R45, R46, 0x6, R47 ;  /* 0x000000062e2d7819 */ /* 0x000fe2000001022f */
[----:B------:R-:W-:Y:S01]  /*1fb0*/  IMAD.IADD R21, R21, 0x1, R9 ;  /* 0x0000000115157824 */ /* 0x000fe200078e0209 */
[----:B------:R-:W-:Y:S01]  /*1fc0*/  SEL R3, R51, RZ, P0 ;  /* 0x000000ff33037207 */ /* 0x000fe20000000000 */
[----:B------:R-:W-:Y:S01]  /*1fd0*/  IMAD.IADD R33, R9, 0x1, R33 ;  /* 0x0000000109217824 */ /* 0x000fe200078e0221 */
[C---:B------:R-:W-:Y:S01]  /*1fe0*/  ISETP.GE.AND P2, PT, R16.reuse, UR4, PT ;  /* 0x0000000410007c0c */ /* 0x040fe2000bf46270 */
[-C--:B------:R-:W-:Y:S01]  /*1ff0*/  IMAD R8, R7, R4.reuse, RZ ;  /* 0x0000000407087224 */ /* 0x080fe200078e02ff */
[----:B------:R-:W-:Y:S01]  /*2000*/  SHF.R.S32.HI R48, RZ, 0x1f, R26 ;  /* 0x0000001fff307819 */ /* 0x000fe2000001141a */
[----:B------:R-:W-:Y:S01]  /*2010*/  IMAD.IADD R3, R16, 0x1, R3 ;  /* 0x0000000110037824 */ /* 0x000fe200078e0203 */
[----:B------:R-:W-:Y:S01]  /*2020*/  ISETP.GE.AND P1, PT, R19, UR4, PT ;  /* 0x0000000413007c0c */ /* 0x000fe2000bf26270 */
[----:B------:R-:W-:Y:S01]  /*2030*/  IMAD.WIDE.U32 R20, R27, R4, R20 ;  /* 0x000000041b147225 */ /* 0x000fe200078e0014 */
[----:B---3--:R-:W-:-:S02]  /*2040*/  SHF.R.U32.HI R12, RZ, 0x7, R12 ;  /* 0x00000007ff0c7819 */ /* 0x008fc4000001160c */
[----:B------:R-:W-:Y:S01]  /*2050*/  SHF.R.S32.HI R6, RZ, 0x1f, R3 ;  /* 0x0000001fff067819 */ /* 0x000fe20000011403 */
[----:B------:R-:W-:Y:S01]  /*2060*/  IMAD.WIDE.U32 R32, R27, R4, R32 ;  /* 0x000000041b207225 */ /* 0x000fe200078e0020 */
[----:B------:R-:W-:Y:S02]  /*2070*/  P2R R63, PR, RZ, 0x4 ;  /* 0x00000004ff3f7803 */ /* 0x000fe40000000000 */
[----:B------:R-:W-:Y:S01]  /*2080*/  LEA.HI R3, R6, R3, RZ, 0x3 ;  /* 0x0000000306037211 */ /* 0x000fe200078f18ff */
[-C--:B------:R-:W-:Y:S02]  /*2090*/  IMAD R6, R7, R46.reuse, RZ ;  /* 0x0000002e07067224 */ /* 0x080fe400078e02ff */
[----:B------:R-:W-:Y:S01]  /*20a0*/  IMAD.SHL.U32 R43, R4, 0x40, RZ ;  /* 0x00000040042b7824 */ /* 0x000fe200078e00ff */
[----:B------:R-:W-:Y:S01]  /*20b0*/  LOP3.LUT R4, R44, 0x18, R16, 0xf8, !PT ;  /* 0x000000182c047812 */ /* 0x000fe200078ef810 */
[----:B0-----:R-:W-:Y:S01]  /*20c0*/  VIADD R30, R30, 0xffffff80 ;  /* 0xffffff801e1e7836 */ /* 0x001fe20000000000 */
[----:B------:R-:W-:Y:S01]  /*20d0*/  LOP3.LUT R56, R3, 0xfffffff8, RZ, 0xc0, !PT ;  /* 0xfffffff803387812 */ /* 0x000fe200078ec0ff */
[----:B------:R-:W-:Y:S01]  /*20e0*/  IMAD R57, R27, R47, R6 ;  /* 0x0000002f1b397224 */ /* 0x000fe200078e0206 */
[----:B------:R-:W-:Y:S01]  /*20f0*/  SHF.R.U32.HI R47, RZ, 0x3, R44 ;  /* 0x00000003ff2f7819 */ /* 0x000fe2000001162c */
[----:B------:R-:W-:Y:S01]  /*2100*/  IMAD.WIDE.U32 R34, R188, R46, R184 ;  /* 0x0000002ebc227225 */ /* 0x000fe200078e00b8 */
[----:B------:R-:W-:-:S02]  /*2110*/  SHF.R.S32.HI R10, RZ, 0x1f, R30 ;  /* 0x0000001fff0a7819 */ /* 0x000fc4000001141e */
[----:B------:R-:W-:Y:S01]  /*2120*/  LOP3.LUT R4, R4, R47, RZ, 0x3c, !PT ;  /* 0x0000002f04047212 */ /* 0x000fe200078e3cff */
[----:B------:R-:W-:Y:S01]  /*2130*/  IMAD.WIDE.U32 R36, R188, R46, R16 ;  /* 0x0000002ebc247225 */ /* 0x000fe200078e0010 */
[----:B------:R-:W-:Y:S02]  /*2140*/  LEA.HI R10, R10, R30, RZ, 0x2 ;  /* 0x0000001e0a0a7211 */ /* 0x000fe400078f10ff */
[----:B------:R-:W-:Y:S01]  /*2150*/  LEA R52, R209, R4, 0x9 ;  /* 0x00000004d1347211 */ /* 0x000fe200078e48ff */
[----:B------:R-:W-:Y:S01]  /*2160*/  IMAD.IADD R35, R35, 0x1, R11 ;  /* 0x0000000123237824 */ /* 0x000fe200078e020b */
[----:B------:R-:W-:Y:S01]  /*2170*/  LOP3.LUT R10, R10, 0xfffffffc, RZ, 0xc0, !PT ;  /* 0xfffffffc0a0a7812 */ /* 0x000fe200078ec0ff */
[----:B------:R-:W-:Y:S01]  /*2180*/  IMAD.IADD R37, R11, 0x1, R37 ;  /* 0x000000010b257824 */ /* 0x000fe200078e0225 */
[----:B------:R-:W-:Y:S01]  /*2190*/  LOP3.LUT R4, R44, 0x38, R3, 0xf8, !PT ;  /* 0x000000382c047812 */ /* 0x000fe200078ef803 */
[----:B------:R-:W-:Y:S01]  /*21a0*/  IMAD.WIDE.U32 R34, R27, R46, R34 ;  /* 0x0000002e1b227225 */ /* 0x000fe200078e0022 */
[----:B------:R-:W-:-:S02]  /*21b0*/  SHF.R.S32.HI R61, RZ, 0x1f, R56 ;  /* 0x0000001fff3d7819 */ /* 0x000fc40000011438 */
[----:B------:R-:W-:Y:S01]  /*21c0*/  LOP3.LUT R4, R4, R47, RZ, 0x3c, !PT ;  /* 0x0000002f04047212 */ /* 0x000fe200078e3cff */
[C---:B------:R-:W-:Y:S02]  /*21d0*/  IMAD R9, R27.reuse, R5, R8 ;  /* 0x000000051b097224 */ /* 0x040fe400078e0208 */
[----:B------:R-:W-:-:S04]  /*21e0*/  IMAD.WIDE.U32 R36, R27, R46, R36 ;  /* 0x0000002e1b247225 */ /* 0x000fc800078e0024 */
[----:B------:R-:W-:Y:S02]  /*21f0*/  IMAD.IADD R10, R30, 0x1, -R10 ;  /* 0x000000011e0a7824 */ /* 0x000fe400078e0a0a */
[----:B------:R-:W-:Y:S02]  /*2200*/  IMAD.IADD R55, R35, 0x1, R57 ;  /* 0x0000000123377824 */ /* 0x000fe400078e0239 */
[----:B------:R-:W-:Y:S02]  /*2210*/  IMAD.IADD R0, R29, 0x1, R28 ;  /* 0x000000011d007824 */ /* 0x000fe400078e021c */
[----:B------:R-:W-:Y:S02]  /*2220*/  IMAD.SHL.U32 R46, R46, 0x40, RZ ;  /* 0x000000402e2e7824 */ /* 0x000fe400078e00ff */
[----:B------:R-:W-:Y:S02]  /*2230*/  VIADD R49, R12, 0x8 ;  /* 0x000000080c317836 */ /* 0x000fe40000000000 */
[----:B------:R-:W-:-:S02]  /*2240*/  IMAD R50, R10, 0x40, R188 ;  /* 0x000000400a327824 */ /* 0x000fc400078e02bc */
[----:B------:R-:W-:Y:S02]  /*2250*/  IMAD.SHL.U32 R51, R51, 0x2, RZ ;  /* 0x0000000233337824 */ /* 0x000fe400078e00ff */
[----:B------:R-:W-:Y:S02]  /*2260*/  IMAD.IADD R53, R21, 0x1, R9 ;  /* 0x0000000115357824 */ /* 0x000fe400078e0209 */
[----:B------:R-:W-:Y:S02]  /*2270*/  IMAD.IADD R54, R9, 0x1, R33 ;  /* 0x0000000109367824 */ /* 0x000fe400078e0221 */
[----:B------:R-:W-:Y:S02]  /*2280*/  IMAD.IADD R57, R57, 0x1, R37 ;  /* 0x0000000139397824 */ /* 0x000fe400078e0225 */
[----:B------:R-:W-:Y:S01]  /*2290*/  IMAD R62, R209, 0x200, R4 ;  /* 0x00000200d13e7824 */ /* 0x000fe200078e0204 */
[----:B------:R-:W-:-:S07]  /*22a0*/  SHF.R.S32.HI R60, RZ, 0x1f, R41 ;  /* 0x0000001fff3c7819 */ /* 0x000fce0000011429 */
.L_x_3855:
[----:B0-----:R-:W0:Y:S01]  /*22b0*/  LDC R66, c[0x0][0x430] ;  /* 0x00010c00ff427b82 */ /* 0x001e220000000800 */
[----:B------:R-:W-:Y:S02]  /*22c0*/  VIADD R38, R38, 0xffffffff ;  /* 0xffffffff26267836 */ /* 0x000fe40000000000 */
[----:B------:R-:W-:Y:S02]  /*22d0*/  IMAD.MOV.U32 R65, RZ, RZ, RZ ;  /* 0x000000ffff417224 */ /* 0x000fe400078e00ff */
        /* <DEDUP_REMOVED lines=8> */
[----:B--2---:R-:W2:Y:S08]  /*2360*/  @!P2 LDC.64 R4, c[0x0][0x418] ;  /* 0x00010600ff04ab82 */ /* 0x004eb00000000a00 */
[----:B------:R-:W3:Y:S08]  /*2370*/  @P3 LDC R9, c[0x0][0x434] ;  /* 0x00010d00ff093b82 */ /* 0x000ef00000000800 */
[----:B------:R-:W4:Y:S01]  /*2380*/  @P3 LDC R10, c[0x0][0x438] ;  /* 0x00010e00ff0a3b82 */ /* 0x000f220000000800 */
[----:B---3--:R-:W-:-:S05]  /*2390*/  @P3 IMAD.HI.U32 R9, R12, R9, RZ ;  /* 0x000000090c093227 */ /* 0x008fca00078e00ff */
[----:B----4-:R-:W-:Y:S01]  /*23a0*/  @P3 SHF.R.U32.HI R8, RZ, R10, R9 ;  /* 0x0000000aff083219 */ /* 0x010fe20000011609 */
[----:B0-----:R-:W-:-:S03]  /*23b0*/  @!P2 IMAD R10, R60, R6, RZ ;  /* 0x000000063c0aa224 */ /* 0x001fc600078e02ff */
[----:B------:R-:W-:Y:S01]  /*23c0*/  @!P2 SHF.R.S32.HI R9, RZ, 0x1f, R8 ;  /* 0x0000001fff09a819 */ /* 0x000fe20000011408 */
[C---:B------:R-:W-:Y:S02]  /*23d0*/  @!P2 IMAD R11, R41.reuse, R7, R10 ;  /* 0x00000007290ba224 */ /* 0x040fe400078e020a */
[----:B------:R-:W-:-:S04]  /*23e0*/  @!P2 IMAD.WIDE.U32 R6, R41, R6, R8 ;  /* 0x000000062906a225 */ /* 0x000fc800078e0008 */
[----:B------:R-:W-:Y:S01]  /*23f0*/  @!P2 IMAD.IADD R7, R7, 0x1, R11 ;  /* 0x000000010707a824 */ /* 0x000fe200078e020b */
[----:B--2---:R-:W-:-:S04]  /*2400*/  @!P2 LEA R4, P3, R6, R4, 0x2 ;  /* 0x000000040604a211 */ /* 0x004fc800078610ff */
[----:B------:R-:W-:Y:S02]  /*2410*/  @!P2 LEA.HI.X R5, R6, R5, R7, 0x2, P3 ;  /* 0x000000050605a211 */ /* 0x000fe400018f1407 */
[----:B-1----:R-:W-:Y:S01]  /*2420*/  ISETP.GE.AND P3, PT, R77, 0x1, PT ;  /* 0x000000014d00780c */ /* 0x002fe20003f66270 */
[----:B------:R-:W-:Y:S02]  /*2430*/  IMAD.MOV R7, RZ, RZ, -R8 ;  /* 0x000000ffff077224 */ /* 0x000fe400078e0a08 */
[----:B------:R-:W-:Y:S01]  /*2440*/  IMAD.SHL.U32 R73, R22, 0x1000, RZ ;  /* 0x0000100016497824 */ /* 0x000fe200078e00ff */
[----:B------:R-:W-:Y:S05]  /*2450*/  YIELD ;  /* 0x0000000000007946 */ /* 0x000fea0003800000 */
[----:B------:R-:W-:Y:S01]  /*2460*/  IMAD R66, R66, R7, R12 ;  /* 0x0000000742427224 */ /* 0x000fe200078e020c */
[----:B------:R-:W-:Y:S01]  /*2470*/  BSSY B0, `(.L_x_3823) ;  /* 0x00001a7000007945 */ /* 0x000fe20003800000 */
[----:B------:R-:W-:Y:S01]  /*2480*/  IMAD.IADD R7, R52, 0x1, R73 ;  /* 0x0000000134077824 */ /* 0x000fe200078e0249 */
[----:B------:R0:W5:Y:S01]  /*2490*/  @!P2 LDG.E R65, desc[UR40][R4.64] ;  /* 0x000000280441a981 */ /* 0x000162000c1e1900 */
[----:B------:R-:W-:-:S02]  /*24a0*/  ISETP.GT.AND P2, PT, R38, R39, PT ;  /* 0x000000272600720c */ /* 0x000fc40003f44270 */
[----:B------:R-:W-:Y:S01]  /*24b0*/  IMAD R72, R7, 0x2, R2 ;  /* 0x0000000207487824 */ /* 0x000fe200078e0202 */
[----:B------:R-:W-:Y:S10]  /*24c0*/  @!P3 BRA `(.L_x_3824) ;  /* 0x0000001400acb947 */ /* 0x000ff40003800000 */
[----:B------:R-:W-:Y:S01]  /*24d0*/  SHF.R.S32.HI R68, RZ, 0x1f, R66 ;  /* 0x0000001fff447819 */ /* 0x000fe20000011442 */
[----:B------:R-:W-:Y:S01]  /*24e0*/  ULDC.64 UR4, c[0x0][0x300] ;  /* 0x0000c00000047ab9 */ /* 0x000fe20000000a00 */
[----:B-----5:R-:W-:Y:S01]  /*24f0*/  SHF.R.S32.HI R67, RZ, 0x1f, R65 ;  /* 0x0000001fff437819 */ /* 0x020fe20000011441 */
[----:B0-----:R-:W-:Y:S01]  /*2500*/  IMAD.WIDE.U32 R4, R66, UR4, RZ ;  /* 0x0000000442047c25 */ /* 0x001fe2000f8e00ff */
[----:B------:R-:W-:Y:S01]  /*2510*/  ULDC.U8 UR6, c[0x0][0x410] ;  /* 0x0001040000067ab9 */ /* 0x000fe20000000000 */
[----:B------:R-:W-:Y:S02]  /*2520*/  SHF.R.S32.HI R15, RZ, 0x1f, R38 ;  /* 0x0000001fff0f7819 */ /* 0x000fe40000011426 */
[----:B------:R-:W-:Y:S01]  /*2530*/  IMAD R7, R68, UR4, RZ ;  /* 0x0000000444077c24 */ /* 0x000fe2000f8e02ff */
[----:B------:R-:W-:Y:S01]  /*2540*/  ISETP.NE.AND P3, PT, RZ, UR6, PT ;  /* 0x00000006ff007c0c */ /* 0x000fe2000bf65270 */
[----:B------:R-:W-:Y:S02]  /*2550*/  IMAD R8, R42, R38, RZ ;  /* 0x000000262a087224 */ /* 0x000fe400078e02ff */
[----:B------:R-:W-:Y:S01]  /*2560*/  IMAD R7, R66, UR5, R7 ;  /* 0x0000000542077c24 */ /* 0x000fe2000f8e0207 */
[----:B------:R-:W-:Y:S01]  /*2570*/  ULDC.64 UR4, c[0x0][0x310] ;  /* 0x0000c40000047ab9 */ /* 0x000fe20000000a00 */
[----:B------:R-:W-:-:S02]  /*2580*/  IMAD R11, R15, R43, R8 ;  /* 0x0000002b0f0b7224 */ /* 0x000fc400078e0208 */
[----:B------:R-:W-:Y:S01]  /*2590*/  IMAD R6, R67, UR4, RZ ;  /* 0x0000000443067c24 */ /* 0x000fe2000f8e02ff */
[----:B------:R-:W-:-:S03]  /*25a0*/  IADD3 R5, R5, R7, RZ ;  /* 0x0000000705057210 */ /* 0x000fc60007ffe0ff */
        /* <DEDUP_REMOVED lines=10> */
[----:B------:R-:W-:-:S03]  /*2650*/  IMAD.WIDE.U32 R4, R43, R38, RZ ;  /* 0x000000262b047225 */ /* 0x000fc600078e00ff */
[----:B------:R-:W-:Y:S01]  /*2660*/  LEA.HI.X R70, R6, UR5, R7, 0x1, P4 ;  /* 0x0000000506467c11 */ /* 0x000fe2000a0f0c07 */
[----:B------:R-:W-:Y:S01]  /*2670*/  IMAD.IADD R11, R5, 0x1, R11 ;  /* 0x00000001050b7824 */ /* 0x000fe200078e020b */
[----:B------:R-:W-:Y:S07]  /*2680*/  @!P3 BRA `(.L_x_3825) ;  /* 0x00000008009cb947 */ /* 0x000fee0003800000 */
[----:B------:R-:W-:Y:S01]  /*2690*/  IMAD R69, R38, -0x40, R40 ;  /* 0xffffffc026457824 */ /* 0x000fe200078e0228 */
[----:B------:R-:W-:Y:S01]  /*26a0*/  BSSY B1, `(.L_x_3826) ;  /* 0x000001e000017945 */ /* 0x000fe20003800000 */
[----:B------:R-:W-:Y:S02]  /*26b0*/  CS2R R8, SRZ ;  /* 0x0000000000087805 */ /* 0x000fe4000001ff00 */
[----:B------:R-:W-:Y:S02]  /*26c0*/  CS2R R30, SRZ ;  /* 0x00000000001e7805 */ /* 0x000fe4000001ff00 */
[----:B------:R-:W-:Y:S02]  /*26d0*/  CS2R R28, SRZ ;  /* 0x00000000001c7805 */ /* 0x000fe4000001ff00 */
[----:B------:R-:W-:Y:S02]  /*26e0*/  VIMNMX R69, R69, 0x40, PT ;  /* 0x0000004045457848 */ /* 0x000fe40003fe0100 */
[----:B------:R-:W-:-:S02]  /*26f0*/  CS2R R58, SRZ ;  /* 0x00000000003a7805 */ /* 0x000fc4000001ff00 */
[----:B------:R-:W-:-:S13]  /*2700*/  ISETP.GE.AND P4, PT, R188, R69, PT ;  /* 0x00000045bc00720c */ /* 0x000fda0003f86270 */
[----:B------:R-:W-:Y:S05]  /*2710*/  @P4 BRA `(.L_x_3827) ;  /* 0x0000000000584947 */ /* 0x000fea0003800000 */
[----:B------:R-:W-:Y:S01]  /*2720*/  IMAD.MOV.U32 R6, RZ, RZ, R34 ;  /* 0x000000ffff067224 */ /* 0x000fe200078e0022 */
[----:B------:R-:W-:Y:S01]  /*2730*/  ULDC.64 UR4, c[0x0][0x3e8] ;  /* 0x0000fa0000047ab9 */ /* 0x000fe20000000a00 */
[----:B------:R-:W-:Y:S01]  /*2740*/  IMAD.MOV.U32 R7, RZ, RZ, R55 ;  /* 0x000000ffff077224 */ /* 0x000fe200078e0037 */
[----:B------:R-:W-:Y:S01]  /*2750*/  ULDC.64 UR6, c[0x0][0x400] ;  /* 0x0001000000067ab9 */ /* 0x000fe20000000a00 */
[----:B------:R-:W-:Y:S01]  /*2760*/  IMAD R5, R45, R38, RZ ;  /* 0x000000262d057224 */ /* 0x000fe200078e02ff */
[----:B------:R-:W-:Y:S01]  /*2770*/  CS2R R28, SRZ ;  /* 0x00000000001c7805 */ /* 0x000fe2000001ff00 */
[----:B------:R-:W-:Y:S01]  /*2780*/  IMAD.WIDE.U32 R8, R38, R46, R6 ;  /* 0x0000002e26087225 */ /* 0x000fe200078e0006 */
[----:B------:R-:W-:-:S03]  /*2790*/  IADD3 R7, P3, R20, R4, RZ ;  /* 0x0000000414077210 */ /* 0x000fc60007f7e0ff */
[----:B------:R-:W-:Y:S01]  /*27a0*/  IMAD R5, R15, R46, R5 ;  /* 0x0000002e0f057224 */ /* 0x000fe200078e0205 */
[----:B------:R-:W-:Y:S01]  /*27b0*/  LEA R4, P5, R8, UR6, 0x1 ;  /* 0x0000000608047c11 */ /* 0x000fe2000f8a08ff */
[----:B------:R-:W-:Y:S01]  /*27c0*/  IMAD.X R10, R11, 0x1, R53, P3 ;  /* 0x000000010b0a7824 */ /* 0x000fe200018e0635 */
[----:B------:R-:W-:Y:S01]  /*27d0*/  LEA R6, P3, R7, UR4, 0x1 ;  /* 0x0000000407067c11 */ /* 0x000fe2000f8608ff */
[----:B------:R-:W-:-:S03]  /*27e0*/  IMAD.IADD R5, R9, 0x1, R5 ;  /* 0x0000000109057824 */ /* 0x000fc600078e0205 */
[----:B------:R-:W-:Y:S02]  /*27f0*/  LEA.HI.X R7, R7, UR5, R10, 0x1, P3 ;  /* 0x0000000507077c11 */ /* 0x000fe400098f0c0a */
[----:B------:R-:W-:Y:S02]  /*2800*/  LEA.HI.X R5, R8, UR7, R5, 0x1, P5 ;  /* 0x0000000708057c11 */ /* 0x000fe4000a8f0c05 */
[----:B------:R-:W-:Y:S02]  /*2810*/  CS2R R8, SRZ ;  /* 0x0000000000087805 */ /* 0x000fe4000001ff00 */
[-C--:B------:R-:W-:Y:S02]  /*2820*/  ISETP.GE.AND P5, PT, R184, R77.reuse, PT ;  /* 0x0000004db800720c */ /* 0x080fe40003fa6270 */
[----:B------:R-:W-:-:S11]  /*2830*/  ISETP.GE.AND P3, PT, R193, R77, PT ;  /* 0x0000004dc100720c */ /* 0x000fd60003f66270 */
[----:B------:R0:W5:Y:S04]  /*2840*/  @!P5 LDG.E.64 R30, desc[UR40][R6.64] ;  /* 0x00000028061ed981 */ /* 0x000168000c1e1b00 */
[----:B------:R0:W5:Y:S04]  /*2850*/  @!P3 LDG.E.64 R8, desc[UR40][R6.64+0x20] ;  /* 0x000020280608b981 */ /* 0x000168000c1e1b00 */
[----:B------:R0:W5:Y:S04]  /*2860*/  @!P5 LDG.E.64 R58, desc[UR40][R4.64] ;  /* 0x00000028043ad981 */ /* 0x000168000c1e1b00 */
[----:B------:R0:W5:Y:S02]  /*2870*/  @!P3 LDG.E.64 R28, desc[UR40][R4.64+0x20] ;  /* 0x00002028041cb981 */ /* 0x000164000c1e1b00 */
.L_x_3827:
[----:B------:R-:W-:Y:S05]  /*2880*/  BSYNC B1 ;  /* 0x0000000000017941 */ /* 0x000fea0003800000 */
.L_x_3826:
[----:B------:R-:W-:Y:S01]  /*2890*/  ISETP.NE.AND P3, PT, R186, 0x3, PT ;  /* 0x00000003ba00780c */ /* 0x000fe20003f65270 */
[----:B0----5:R-:W-:Y:S01]  /*28a0*/  IMAD.MOV.U32 R5, RZ, RZ, R9 ;  /* 0x000000ffff057224 */ /* 0x021fe200078e0009 */
[----:B------:R-:W-:Y:S01]  /*28b0*/  MOV R4, R8 ;  /* 0x0000000800047202 */ /* 0x000fe20000000f00 */
[----:B------:R-:W-:Y:S02]  /*28c0*/  IMAD.MOV.U32 R6, RZ, RZ, R30 ;  /* 0x000000ffff067224 */ /* 0x000fe400078e001e */
[----:B------:R-:W-:Y:S01]  /*28d0*/  IMAD.MOV.U32 R7, RZ, RZ, R31 ;  /* 0x000000ffff077224 */ /* 0x000fe200078e001f */
[----:B------:R-:W-:Y:S01]  /*28e0*/  PRMT R76, R4, 0x5410, R5 ;  /* 0x00005410044c7816 */ /* 0x000fe20000000005 */
[----:B------:R-:W-:Y:S02]  /*28f0*/  IMAD.MOV.U32 R4, RZ, RZ, R28 ;  /* 0x000000ffff047224 */ /* 0x000fe400078e001c */
[----:B------:R-:W-:Y:S01]  /*2900*/  IMAD.MOV.U32 R5, RZ, RZ, R29 ;  /* 0x000000ffff057224 */ /* 0x000fe200078e001d */
[----:B------:R-:W-:Y:S01]  /*2910*/  PRMT R78, R6, 0x5410, R7 ;  /* 0x00005410064e7816 */ /* 0x000fe20000000007 */
[----:B------:R-:W-:-:S02]  /*2920*/  IMAD.MOV.U32 R6, RZ, RZ, R58 ;  /* 0x000000ffff067224 */ /* 0x000fc400078e003a */
[----:B------:R-:W-:Y:S01]  /*2930*/  IMAD.MOV.U32 R7, RZ, RZ, R59 ;  /* 0x000000ffff077224 */ /* 0x000fe200078e003b */
[----:B------:R-:W-:-:S04]  /*2940*/  PRMT R80, R4, 0x5410, R5 ;  /* 0x0000541004507816 */ /* 0x000fc80000000005 */
[----:B------:R-:W-:Y:S01]  /*2950*/  PRMT R81, R6, 0x5410, R7 ;  /* 0x0000541006517816 */ /* 0x000fe20000000007 */
[----:B------:R-:W-:Y:S06]  /*2960*/  @!P3 BRA `(.L_x_3828) ;  /* 0x000000000004b947 */ /* 0x000fec0003800000 */
[----:B------:R-:W-:Y:S01]  /*2970*/  BPT.TRAP 0x1 ;  /* 0x000000040000795c */ /* 0x000fe20000300000 */
.L_x_3828:
[----:B------:R-:W-:Y:S01]  /*2980*/  LEA R64, R22, R2, 0x3 ;  /* 0x0000000216407211 */ /* 0x000fe200078e18ff */
[----:B------:R-:W-:Y:S01]  /*2990*/  BSSY B1, `(.L_x_3829) ;  /* 0x0000004000017945 */ /* 0x000fe20003800000 */
[----:B------:R-:W-:-:S04]  /*29a0*/  SHF.L.U32 R75, R187, 0x1f, RZ ;  /* 0x0000001fbb4b7819 */ /* 0x000fc800000006ff */
[----:B------:R-:W0:Y:S02]  /*29b0*/  SYNCS.PHASECHK.TRANS64.TRYWAIT P5, [R64+URZ+0x28c90], R75 ;  /* 0x028c904b400075a7 */ /* 0x000e2400080a017f */
[----:B0-----:R-:W-:Y:S05]  /*29c0*/  @!P5 BRA `(.L_x_3830) ;  /* 0x0000014800d0d947 */ /* 0x001fea0003800000 */
.L_x_4071:
[----:B------:R-:W-:Y:S05]  /*29d0*/  BSYNC B1 ;  /* 0x0000000000017941 */ /* 0x000fea0003800000 */
.L_x_3829:
[----:B------:R-:W-:-:S03]  /*29e0*/  UMOV UR4, 0xffffffff ;  /* 0xffffffff00047882 */ /* 0x000fc60000000000 */
[----:B------:R-:W-:Y:S05]  /*29f0*/  BRA.DIV UR4, `(.L_x_3831) ;  /* 0x0000014a04d87947 */ /* 0x000fea000b800000 */
[----:B------:R-:W1:Y:S04]  /*2a00*/  SHFL.IDX PT, R70, R70, RZ, 0x1c1f ;  /* 0x001c1fff46467589 */ /* 0x000e6800000e0000 */
[----:B------:R2:W3:Y:S02]  /*2a10*/  SHFL.IDX PT, R14, R71, RZ, 0x1c1f ;  /* 0x001c1fff470e7589 */ /* 0x0004e400000e0000 */
.L_x_4075:
[----:B------:R-:W-:Y:S05]  /*2a20*/  @P4 BRA `(.L_x_3832) ;  /* 0x00000014002c4947 */ /* 0x000fea0003800000 */
[----:B------:R-:W-:Y:S01]  /*2a30*/  ISETP.NE.AND P5, PT, R63, RZ, PT ;  /* 0x000000ff3f00720c */ /* 0x000fe20003fa5270 */
[----:B------:R-:W-:-:S12]  /*2a40*/  BSSY B1, `(.L_x_3833) ;  /* 0x0000033000017945 */ /* 0x000fd80003800000 */
[----:B------:R-:W-:Y:S05]  /*2a50*/  @P5 BRA `(.L_x_3834) ;  /* 0x0000000000c45947 */ /* 0x000fea0003800000 */
[----:B------:R4:W0:Y:S01]  /*2a60*/  LDS.128 R4, [R72+0x22400] ;  /* 0x0224000048047984 */ /* 0x0008220000000c00 */
[----:B------:R-:W-:Y:S01]  /*2a70*/  ISETP.GE.AND P5, PT, R184, R77, PT ;  /* 0x0000004db800720c */ /* 0x000fe20003fa6270 */
[----:B------:R-:W-:Y:S01]  /*2a80*/  BSSY B2, `(.L_x_3835) ;  /* 0x000002d000027945 */ /* 0x000fe20003800000 */
[----:B---3--:R-:W-:-:S04]  /*2a90*/  LEA R10, P4, R16, R14, 0x1 ;  /* 0x0000000e100a7211 */ /* 0x008fc800078808ff */
[----:B-1----:R-:W-:-:S07]  /*2aa0*/  LEA.HI.X R11, R16, R70, R17, 0x1, P4 ;  /* 0x00000046100b7211 */ /* 0x002fce00020f0c11 */
[----:B----4-:R-:W-:Y:S05]  /*2ab0*/  @P5 BRA `(.L_x_3836) ;  /* 0x0000000000a45947 */ /* 0x010fea0003800000 */
[--C-:B------:R-:W-:Y:S01]  /*2ac0*/  SHF.R.U64 R15, R30, 0x10, R31.reuse ;  /* 0x000000101e0f7819 */ /* 0x100fe2000000121f */
[----:B0-----:R-:W-:Y:S01]  /*2ad0*/  IMAD.MOV.U32 R12, RZ, RZ, R6 ;  /* 0x000000ffff0c7224 */ /* 0x001fe200078e0006 */
[----:B------:R-:W-:Y:S01]  /*2ae0*/  SHF.R.U32.HI R30, RZ, 0x10, R31 ;  /* 0x00000010ff1e7819 */ /* 0x000fe2000001161f */
[--C-:B------:R-:W-:Y:S01]  /*2af0*/  HADD2.F32 R6, -RZ, R5.reuse.H1_H1 ;  /* 0x30000005ff067230 */ /* 0x100fe20000004100 */
[--C-:B------:R-:W-:Y:S01]  /*2b00*/  SHF.R.U64 R31, R58, 0x10, R59.reuse ;  /* 0x000000103a1f7819 */ /* 0x100fe2000000123b */
[----:B------:R-:W-:Y:S01]  /*2b10*/  HADD2.F32 R5, -RZ, R5.H0_H0 ;  /* 0x20000005ff057230 */ /* 0x000fe20000004100 */
[----:B------:R-:W-:Y:S01]  /*2b20*/  SHF.R.U32.HI R58, RZ, 0x10, R59 ;  /* 0x00000010ff3a7819 */ /* 0x000fe2000001163b */
[----:B------:R-:W-:Y:S02]  /*2b30*/  HADD2.F32 R15, -RZ, R15.H0_H0 ;  /* 0x2000000fff0f7230 */ /* 0x000fe40000004100 */
[----:B------:R-:W-:Y:S02]  /*2b40*/  HADD2.F32 R31, -RZ, R31.H0_H0 ;  /* 0x2000001fff1f7230 */ /* 0x000fe40000004100 */
[----:B------:R-:W-:-:S02]  /*2b50*/  HADD2.F32 R58, -RZ, R58.H0_H0 ;  /* 0x2000003aff3a7230 */ /* 0x000fc40000004100 */
[--C-:B------:R-:W-:Y:S02]  /*2b60*/  HADD2.F32 R13, -RZ, R7.reuse.H1_H1 ;  /* 0x30000007ff0d7230 */ /* 0x100fe40000004100 */
[CC--:B------:R-:W-:Y:S01]  /*2b70*/  FMUL.FTZ R72, R6.reuse, R31.reuse ;  /* 0x0000001f06487220 */ /* 0x0c0fe20000410000 */
[----:B------:R-:W-:Y:S02]  /*2b80*/  HADD2.F32 R7, -RZ, R7.H0_H0 ;  /* 0x20000007ff077230 */ /* 0x000fe40000004100 */
[C---:B------:R-:W-:Y:S01]  /*2b90*/  FMUL.FTZ R31, R5.reuse, R31 ;  /* 0x0000001f051f7220 */ /* 0x040fe20000410000 */
[----:B------:R-:W-:Y:S02]  /*2ba0*/  HADD2.F32 R30, -RZ, R30.H0_H0 ;  /* 0x2000001eff1e7230 */ /* 0x000fe40000004100 */
[-C--:B------:R-:W-:Y:S01]  /*2bb0*/  FFMA.FTZ R72, R5, R15.reuse, -R72 ;  /* 0x0000000f05487223 */ /* 0x080fe20000010848 */
[----:B------:R-:W-:Y:S01]  /*2bc0*/  FMUL.FTZ R74, R13, R58 ;  /* 0x0000003a0d4a7220 */ /* 0x000fe20000410000 */
[----:B--2---:R-:W-:Y:S01]  /*2bd0*/  FFMA.FTZ R71, R6, R15, R31 ;  /* 0x0000000f06477223 */ /* 0x004fe2000001001f */
[----:B------:R-:W-:-:S02]  /*2be0*/  HADD2.F32 R5, -RZ, R4.H1_H1 ;  /* 0x30000004ff057230 */ /* 0x000fc40000004100 */
[C---:B------:R-:W-:Y:S01]  /*2bf0*/  FMUL.FTZ R58, R7.reuse, R58 ;  /* 0x0000003a073a7220 */ /* 0x040fe20000410000 */
[--C-:B------:R-:W-:Y:S02]  /*2c00*/  HADD2.F32 R15, -RZ, R81.reuse.H0_H0 ;  /* 0x20000051ff0f7230 */ /* 0x100fe40000004100 */
[-C--:B------:R-:W-:Y:S01]  /*2c10*/  FFMA.FTZ R74, R7, R30.reuse, -R74 ;  /* 0x0000001e074a7223 */ /* 0x080fe2000001084a */
[----:B------:R-:W-:Y:S02]  /*2c20*/  HADD2.F32 R4, -RZ, R4.H0_H0 ;  /* 0x20000004ff047230 */ /* 0x000fe40000004100 */
[----:B------:R-:W-:Y:S01]  /*2c30*/  FFMA.FTZ R79, R13, R30, R58 ;  /* 0x0000001e0d4f7223 */ /* 0x000fe2000001003a */
[----:B------:R-:W-:Y:S02]  /*2c40*/  HADD2.F32 R31, -RZ, R81.H1_H1 ;  /* 0x30000051ff1f7230 */ /* 0x000fe40000004100 */
[----:B------:R-:W-:Y:S01]  /*2c50*/  FMUL.FTZ R59, R5, R15 ;  /* 0x0000000f053b7220 */ /* 0x000fe20000410000 */
[----:B------:R-:W-:-:S02]  /*2c60*/  HADD2.F32 R6, -RZ, R12.H1_H1 ;  /* 0x3000000cff067230 */ /* 0x000fc40000004100 */
        /* <DEDUP_REMOVED lines=14> */
.L_x_3836:
[----:B------:R-:W-:Y:S05]  /*2d50*/  BSYNC B2 ;  /* 0x0000000000027941 */ /* 0x000fea0003800000 */
.L_x_3835:
[----:B0-----:R4:W-:Y:S02]  /*2d60*/  ST.E.128 desc[UR40][R10.64], R4 ;  /* 0x000000040a007985 */ /* 0x0019e4000c101d28 */
.L_x_3834:
[----:B------:R-:W-:Y:S05]  /*2d70*/  BSYNC B1 ;  /* 0x0000000000017941 */ /* 0x000fea0003800000 */
.L_x_3833:
[----:B------:R-:W-:Y:S05]  /*2d80*/  @P1 BRA `(.L_x_3832) ;  /* 0x0000001000541947 */ /* 0x000fea0003800000 */
[----:B----4-:R-:W-:Y:S01]  /*2d90*/  IMAD.MOV.U32 R4, RZ, RZ, 0x20 ;  /* 0x00000020ff047424 */ /* 0x010fe200078e00ff */
[----:B------:R-:W-:Y:S01]  /*2da0*/  LOP3.LUT P4, RZ, R190, 0x4, RZ, 0xc0, !PT ;  /* 0x00000004beff7812 */ /* 0x000fe2000788c0ff */
[----:B------:R-:W-:Y:S01]  /*2db0*/  BSSY B1, `(.L_x_3837) ;  /* 0x0000032000017945 */ /* 0x000fe20003800000 */
[----:B------:R-:W-:Y:S02]  /*2dc0*/  ISETP.GE.AND P5, PT, R193, R77, PT ;  /* 0x0000004dc100720c */ /* 0x000fe40003fa6270 */
[----:B------:R-:W-:Y:S02]  /*2dd0*/  SEL R4, R4, 0xffffffe0, !P4 ;  /* 0xffffffe004047807 */ /* 0x000fe40006000000 */
[C---:B---3--:R-:W-:Y:S02]  /*2de0*/  LEA R10, P4, R19.reuse, R14, 0x1 ;  /* 0x0000000e130a7211 */ /* 0x048fe400078808ff */
[----:B------:R-:W-:Y:S02]  /*2df0*/  IADD3 R73, R4, R52, R73 ;  /* 0x0000003404497210 */ /* 0x000fe40007ffe049 */
[----:B-1----:R-:W-:-:S03]  /*2e00*/  LEA.HI.X R11, R19, R70, R191, 0x1, P4 ;  /* 0x00000046130b7211 */ /* 0x002fc600020f0cbf */
[----:B------:R-:W-:-:S06]  /*2e10*/  IMAD R4, R73, 0x2, R2 ;  /* 0x0000000249047824 */ /* 0x000fcc00078e0202 */
[----:B------:R-:W1:Y:S01]  /*2e20*/  LDS.128 R4, [R4+0x22400] ;  /* 0x0224000004047984 */ /* 0x000e620000000c00 */
[----:B------:R-:W-:Y:S05]  /*2e30*/  @P5 BRA `(.L_x_3838) ;  /* 0x0000000000a45947 */ /* 0x000fea0003800000 */
[----:B------:R-:W-:Y:S02]  /*2e40*/  SHF.R.U64 R13, R28, 0x10, R29 ;  /* 0x000000101c0d7819 */ /* 0x000fe4000000121d */
[----:B------:R-:W-:Y:S01]  /*2e50*/  SHF.R.U64 R12, R8, 0x10, R9 ;  /* 0x00000010080c7819 */ /* 0x000fe20000001209 */
[----:B-1----:R-:W-:Y:S01]  /*2e60*/  IMAD.MOV.U32 R8, RZ, RZ, R6 ;  /* 0x000000ffff087224 */ /* 0x002fe200078e0006 */
[----:B------:R-:W-:Y:S01]  /*2e70*/  SHF.R.U32.HI R28, RZ, 0x10, R29 ;  /* 0x00000010ff1c7819 */ /* 0x000fe2000001161d */
        /* <DEDUP_REMOVED lines=8> */
[--C-:B------:R-:W-:Y:S02]  /*2f00*/  HADD2.F32 R9, -RZ, R7.reuse.H1_H1 ;  /* 0x30000007ff097230 */ /* 0x100fe40000004100 */
[-C--:B------:R-:W-:Y:S01]  /*2f10*/  FFMA.FTZ R30, R5, R12.reuse, -R30 ;  /* 0x0000000c051e7223 */ /* 0x080fe2000001081e */
[----:B------:R-:W-:Y:S02]  /*2f20*/  HADD2.F32 R7, -RZ, R7.H0_H0 ;  /* 0x20000007ff077230 */ /* 0x000fe40000004100 */
[----:B------:R-:W-:Y:S01]  /*2f30*/  FFMA.FTZ R29, R6, R12, R13 ;  /* 0x0000000c061d7223 */ /* 0x000fe2000001000d */
[----:B------:R-:W-:-:S02]  /*2f40*/  HADD2.F32 R14, -RZ, R14.H0_H0 ;  /* 0x2000000eff0e7230 */ /* 0x000fc40000004100 */
[-C--:B------:R-:W-:Y:S01]  /*2f50*/  FMUL.FTZ R58, R9, R28.reuse ;  /* 0x0000001c093a7220 */ /* 0x080fe20000410000 */
[--C-:B------:R-:W-:Y:S02]  /*2f60*/  HADD2.F32 R12, -RZ, R80.reuse.H0_H0 ;  /* 0x20000050ff0c7230 */ /* 0x100fe40000004100 */
[C---:B------:R-:W-:Y:S01]  /*2f70*/  FMUL.FTZ R28, R7.reuse, R28 ;  /* 0x0000001c071c7220 */ /* 0x040fe20000410000 */
[----:B------:R-:W-:Y:S02]  /*2f80*/  HADD2.F32 R13, -RZ, R80.H1_H1 ;  /* 0x30000050ff0d7230 */ /* 0x000fe40000004100 */
[-C--:B------:R-:W-:Y:S01]  /*2f90*/  FFMA.FTZ R58, R7, R14.reuse, -R58 ;  /* 0x0000000e073a7223 */ /* 0x080fe2000001083a */
[----:B------:R-:W-:Y:S02]  /*2fa0*/  HADD2.F32 R5, -RZ, R4.H1_H1 ;  /* 0x30000004ff057230 */ /* 0x000fe40000004100 */
[----:B------:R-:W-:Y:S01]  /*2fb0*/  FFMA.FTZ R59, R9, R14, R28 ;  /* 0x0000000e093b7223 */ /* 0x000fe2000001001c */
[----:B------:R-:W-:-:S02]  /*2fc0*/  HADD2.F32 R6, -RZ, R8.H1_H1 ;  /* 0x30000008ff067230 */ /* 0x000fc40000004100 */
[----:B------:R-:W-:Y:S02]  /*2fd0*/  HADD2.F32 R4, -RZ, R4.H0_H0 ;  /* 0x20000004ff047230 */ /* 0x000fe40000004100 */
[CC--:B------:R-:W-:Y:S01]  /*2fe0*/  FMUL.FTZ R15, R5.reuse, R12.reuse ;  /* 0x0000000c050f7220 */ /* 0x0c0fe20000410000 */
[----:B------:R-:W-:Y:S02]  /*2ff0*/  HADD2.F32 R8, -RZ, R8.H0_H0 ;  /* 0x20000008ff087230 */ /* 0x000fe40000004100 */
        /* <DEDUP_REMOVED lines=13> */
.L_x_3838:
[----:B------:R-:W-:Y:S05]  /*30d0*/  BSYNC B1 ;  /* 0x0000000000017941 */ /* 0x000fea0003800000 */
.L_x_3837:
[----:B-1----:R1:W-:Y:S01]  /*30e0*/  ST.E.128 desc[UR40][R10.64], R4 ;  /* 0x000000040a007985 */ /* 0x0023e2000c101d28 */
[----:B------:R-:W-:Y:S05]  /*30f0*/  BRA `(.L_x_3832) ;  /* 0x0000000c00787947 */ /* 0x000fea0003800000 */
.L_x_3825:
[----:B------:R-:W-:-:S05]  /*3100*/  IMAD R69, R38, -0x40, R40 ;  /* 0xffffffc026457824 */ /* 0x000fca00078e0228 */
[----:B------:R-:W-:-:S04]  /*3110*/  VIMNMX R69, R69, 0x40, PT ;  /* 0x0000004045457848 */ /* 0x000fc80003fe0100 */
[----:B------:R-:W-:-:S04]  /*3120*/  ISETP.GE.AND P4, PT, R188, R69, PT ;  /* 0x00000045bc00720c */ /* 0x000fc80003f86270 */
[----:B------:R-:W-:-:S13]  /*3130*/  ISETP.GE.OR P3, PT, R16, R77, P4 ;  /* 0x0000004d1000720c */ /* 0x000fda0002766670 */
[----:B------:R-:W0:Y:S01]  /*3140*/  @!P3 LDC.64 R12, c[0x0][0x3e8] ;  /* 0x0000fa00ff0cbb82 */ /* 0x000e220000000a00 */
[----:B------:R-:W-:Y:S01]  /*3150*/  @!P3 IADD3 R6, P5, R32, R4, RZ ;  /* 0x000000042006b210 */ /* 0x000fe20007fbe0ff */
[----:B------:R-:W-:Y:S02]  /*3160*/  @!P3 IMAD R4, R45, R38, RZ ;  /* 0x000000262d04b224 */ /* 0x000fe400078e02ff */
[----:B------:R-:W-:Y:S02]  /*3170*/  @!P3 IMAD.MOV.U32 R5, RZ, RZ, R57 ;  /* 0x000000ffff05b224 */ /* 0x000fe400078e0039 */
[----:B------:R-:W-:Y:S02]  /*3180*/  @!P3 IMAD R15, R15, R46, R4 ;  /* 0x0000002e0f0fb224 */ /* 0x000fe400078e0204 */
[----:B------:R-:W1:Y:S01]  /*3190*/  @!P3 LDC.64 R8, c[0x0][0x400] ;  /* 0x00010000ff08bb82 */ /* 0x000e620000000a00 */
[----:B------:R-:W-:Y:S02]  /*31a0*/  @!P3 IMAD.X R7, R11, 0x1, R54, P5 ;  /* 0x000000010b07b824 */ /* 0x000fe400028e0636 */
[----:B------:R-:W-:-:S04]  /*31b0*/  @!P3 IMAD.MOV.U32 R4, RZ, RZ, R36 ;  /* 0x000000ffff04b224 */ /* 0x000fc800078e0024 */
[----:B------:R-:W-:Y:S01]  /*31c0*/  @!P3 IMAD.WIDE.U32 R10, R38, R46, R4 ;  /* 0x0000002e260ab225 */ /* 0x000fe200078e0004 */
[----:B------:R-:W-:Y:S02]  /*31d0*/  CS2R R4, SRZ ;  /* 0x0000000000047805 */ /* 0x000fe4000001ff00 */
[----:B------:R-:W-:Y:S02]  /*31e0*/  CS2R R30, SRZ ;  /* 0x00000000001e7805 */ /* 0x000fe4000001ff00 */
[----:B------:R-:W-:Y:S02]  /*31f0*/  @!P3 IADD3 R11, R15, R11, RZ ;  /* 0x0000000b0f0bb210 */ /* 0x000fe40007ffe0ff */
[----:B0-----:R-:W-:-:S04]  /*3200*/  @!P3 LEA R12, P5, R6, R12, 0x1 ;  /* 0x0000000c060cb211 */ /* 0x001fc800078a08ff */
[----:B------:R-:W-:Y:S02]  /*3210*/  @!P3 LEA.HI.X R13, R6, R13, R7, 0x1, P5 ;  /* 0x0000000d060db211 */ /* 0x000fe400028f0c07 */
[----:B------:R-:W-:Y:S02]  /*3220*/  CS2R R6, SRZ ;  /* 0x0000000000067805 */ /* 0x000fe4000001ff00 */
[C---:B-1----:R-:W-:Y:S02]  /*3230*/  @!P3 LEA R8, P5, R10.reuse, R8, 0x1 ;  /* 0x000000080a08b211 */ /* 0x042fe400078a08ff */
[----:B------:R-:W-:Y:S02]  /*3240*/  CS2R R28, SRZ ;  /* 0x00000000001c7805 */ /* 0x000fe4000001ff00 */
[----:B------:R-:W2:Y:S01]  /*3250*/  @!P3 LDG.E.128 R4, desc[UR40][R12.64] ;  /* 0x000000280c04b981 */ /* 0x000ea2000c1e1d00 */
[----:B------:R-:W-:-:S05]  /*3260*/  @!P3 LEA.HI.X R9, R10, R9, R11, 0x1, P5 ;  /* 0x000000090a09b211 */ /* 0x000fca00028f0c0b */
[----:B------:R-:W3:Y:S01]  /*3270*/  @!P3 LDG.E.128 R28, desc[UR40][R8.64] ;  /* 0x00000028081cb981 */ /* 0x000ee2000c1e1d00 */
[----:B------:R-:W-:Y:S02]  /*3280*/  ISETP.NE.AND P3, PT, R186, 0x3, PT ;  /* 0x00000003ba00780c */ /* 0x000fe40003f65270 */
[----:B------:R-:W-:Y:S01]  /*3290*/  ISETP.GE.AND P5, PT, R16, R77, PT ;  /* 0x0000004d1000720c */ /* 0x000fe20003fa6270 */
[----:B--2---:R-:W-:Y:S02]  /*32a0*/  IMAD.MOV.U32 R10, RZ, RZ, R4 ;  /* 0x000000ffff0a7224 */ /* 0x004fe400078e0004 */
[----:B------:R-:W-:Y:S02]  /*32b0*/  IMAD.MOV.U32 R11, RZ, RZ, R5 ;  /* 0x000000ffff0b7224 */ /* 0x000fe400078e0005 */
[----:B------:R-:W-:Y:S01]  /*32c0*/  IMAD.MOV.U32 R14, RZ, RZ, R6 ;  /* 0x000000ffff0e7224 */ /* 0x000fe200078e0006 */
[----:B------:R-:W-:Y:S01]  /*32d0*/  PRMT R86, R10, 0x7610, R86 ;  /* 0x000076100a567816 */ /* 0x000fe20000000056 */
[----:B------:R-:W-:Y:S01]  /*32e0*/  IMAD.MOV.U32 R15, RZ, RZ, R7 ;  /* 0x000000ffff0f7224 */ /* 0x000fe200078e0007 */
[----:B------:R-:W-:Y:S01]  /*32f0*/  PRMT R74, R11, 0x7610, R74 ;  /* 0x000076100b4a7816 */ /* 0x000fe2000000004a */
[----:B---3--:R-:W-:Y:S01]  /*3300*/  IMAD.MOV.U32 R8, RZ, RZ, R30 ;  /* 0x000000ffff087224 */ /* 0x008fe200078e001e */
[----:B------:R-:W-:Y:S01]  /*3310*/  PRMT R87, R87, 0x5410, R14 ;  /* 0x0000541057577816 */ /* 0x000fe2000000000e */
[----:B------:R-:W-:Y:S01]  /*3320*/  IMAD.MOV.U32 R9, RZ, RZ, R31 ;  /* 0x000000ffff097224 */ /* 0x000fe200078e001f */
[----:B------:R-:W-:Y:S01]  /*3330*/  PRMT R81, R81, 0x5410, R15 ;  /* 0x0000541051517816 */ /* 0x000fe2000000000f */
[----:B------:R-:W-:Y:S01]  /*3340*/  IMAD.MOV.U32 R10, RZ, RZ, R28 ;  /* 0x000000ffff0a7224 */ /* 0x000fe200078e001c */
[----:B------:R-:W-:-:S02]  /*3350*/  MOV R11, R29 ;  /* 0x0000001d000b7202 */ /* 0x000fc40000000f00 */
[----:B------:R-:W-:Y:S02]  /*3360*/  PRMT R86, R86, 0x5410, R8 ;  /* 0x0000541056567816 */ /* 0x000fe40000000008 */
[----:B------:R-:W-:Y:S02]  /*3370*/  PRMT R81, R9, 0x7610, R81 ;  /* 0x0000761009517816 */ /* 0x000fe40000000051 */
[----:B------:R-:W-:Y:S02]  /*3380*/  PRMT R87, R10, 0x7610, R87 ;  /* 0x000076100a577816 */ /* 0x000fe40000000057 */
[----:B------:R-:W-:Y:S01]  /*3390*/  PRMT R74, R74, 0x5410, R11 ;  /* 0x000054104a4a7816 */ /* 0x000fe2000000000b */
[----:B------:R-:W-:Y:S06]  /*33a0*/  @!P3 BRA `(.L_x_3839) ;  /* 0x000000000004b947 */ /* 0x000fec0003800000 */
[----:B------:R-:W-:Y:S01]  /*33b0*/  BPT.TRAP 0x1 ;  /* 0x000000040000795c */ /* 0x000fe20000300000 */
.L_x_3839:
[----:B------:R-:W-:Y:S01]  /*33c0*/  IMAD R64, R22, 0x8, R2 ;  /* 0x0000000816407824 */ /* 0x000fe200078e0202 */
[----:B------:R-:W-:Y:S01]  /*33d0*/  SHF.L.U32 R75, R187, 0x1f, RZ ;  /* 0x0000001fbb4b7819 */ /* 0x000fe200000006ff */
[----:B------:R-:W-:Y:S03]  /*33e0*/  BSSY B1, `(.L_x_3840) ;  /* 0x0000003000017945 */ /* 0x000fe60003800000 */
[----:B------:R-:W0:Y:S02]  /*33f0*/  SYNCS.PHASECHK.TRANS64.TRYWAIT P6, [R64+URZ+0x28c90], R75 ;  /* 0x028c904b400075a7 */ /* 0x000e2400080c017f */
[----:B0-----:R-:W-:Y:S05]  /*3400*/  @!P6 BRA `(.L_x_3841) ;  /* 0x00000140009ce947 */ /* 0x001fea0003800000 */
.L_x_4076:
[----:B------:R-:W-:Y:S05]  /*3410*/  BSYNC B1 ;  /* 0x0000000000017941 */ /* 0x000fea0003800000 */
.L_x_3840:
[----:B------:R-:W-:-:S03]  /*3420*/  UMOV UR4, 0xffffffff ;  /* 0xffffffff00047882 */ /* 0x000fc60000000000 */
[----:B------:R-:W-:Y:S05]  /*3430*/  BRA.DIV UR4, `(.L_x_3842) ;  /* 0x0000014204a47947 */ /* 0x000fea000b800000 */
[----:B------:R-:W1:Y:S04]  /*3440*/  SHFL.IDX PT, R70, R70, RZ, 0x1c1f ;  /* 0x001c1fff46467589 */ /* 0x000e6800000e0000 */
[----:B------:R-:W2:Y:S02]  /*3450*/  SHFL.IDX PT, R71, R71, RZ, 0x1c1f ;  /* 0x001c1fff47477589 */ /* 0x000ea400000e0000 */
.L_x_4080:
[----:B------:R-:W3:Y:S02]  /*3460*/  LDC R72, c[0x0][0x2f4] ;  /* 0x0000bd00ff487b82 */ /* 0x000ee40000000800 */
[----:B---3--:R-:W-:-:S13]  /*3470*/  ISETP.GE.OR P4, PT, R16, R72, P4 ;  /* 0x000000481000720c */ /* 0x008fda0002786670 */
[----:B------:R-:W-:Y:S05]  /*3480*/  @P4 BRA `(.L_x_3832) ;  /* 0x0000000800944947 */ /* 0x000fea0003800000 */
[----:B------:R-:W-:Y:S01]  /*3490*/  IMAD.IADD R8, R72, 0x1, -R51 ;  /* 0x0000000148087824 */ /* 0x000fe200078e0a33 */
[C---:B--2---:R-:W-:Y:S01]  /*34a0*/  LEA R58, P4, R56.reuse, R71, 0x1 ;  /* 0x00000047383a7211 */ /* 0x044fe200078808ff */
[----:B------:R-:W-:Y:S03]  /*34b0*/  BSSY B1, `(.L_x_3843) ;  /* 0x0000064000017945 */ /* 0x000fe60003800000 */
[----:B------:R-:W-:Y:S02]  /*34c0*/  SEL R8, R51, R8, !P0 ;  /* 0x0000000833087207 */ /* 0x000fe40004000000 */
[----:B-1----:R-:W-:Y:S02]  /*34d0*/  LEA.HI.X R59, R56, R70, R61, 0x1, P4 ;  /* 0x00000046383b7211 */ /* 0x002fe400020f0c3d */
[----:B------:R-:W-:-:S04]  /*34e0*/  SHF.R.S32.HI R9, RZ, 0x1f, R8 ;  /* 0x0000001fff097819 */ /* 0x000fc80000011408 */
[----:B------:R-:W-:-:S04]  /*34f0*/  LEA.HI R9, R9, R8, RZ, 0x4 ;  /* 0x0000000809097211 */ /* 0x000fc800078f20ff */
[----:B------:R-:W-:Y:S01]  /*3500*/  SHF.R.S32.HI R8, RZ, 0x4, R9 ;  /* 0x00000004ff087819 */ /* 0x000fe20000011409 */
[----:B------:R-:W-:-:S03]  /*3510*/  IMAD.IADD R9, R62, 0x1, R73 ;  /* 0x000000013e097824 */ /* 0x000fc600078e0249 */
[----:B------:R-:W-:Y:S01]  /*3520*/  LEA.HI.SX32 R8, R3, R8, 0x1d ;  /* 0x0000000803087211 */ /* 0x000fe200078feaff */
[----:B------:R-:W-:-:S04]  /*3530*/  IMAD R9, R9, 0x2, R2 ;  /* 0x0000000209097824 */ /* 0x000fc800078e0202 */
[----:B------:R-:W-:-:S05]  /*3540*/  IMAD.SHL.U32 R77, R8, 0x8, RZ ;  /* 0x00000008084d7824 */ /* 0x000fca00078e00ff */
[----:B------:R-:W-:-:S04]  /*3550*/  LOP3.LUT R8, R44, 0x38, R77, 0xf8, !PT ;  /* 0x000000382c087812 */ /* 0x000fc800078ef84d */
[----:B------:R-:W-:-:S05]  /*3560*/  LOP3.LUT R8, R8, R47, RZ, 0x3c, !PT ;  /* 0x0000002f08087212 */ /* 0x000fca00078e3cff */
[----:B------:R-:W-:-:S04]  /*3570*/  IMAD R8, R209, 0x200, R8 ;  /* 0x00000200d1087824 */ /* 0x000fc800078e0208 */
[----:B------:R-:W-:Y:S02]  /*3580*/  IMAD.IADD R73, R73, 0x1, R8 ;  /* 0x0000000149497824 */ /* 0x000fe400078e0208 */
[----:B------:R-:W1:Y:S03]  /*3590*/  LDS.128 R8, [R9+0x22400] ;  /* 0x0224000009087984 */ /* 0x000e660000000c00 */
[----:B------:R-:W-:-:S05]  /*35a0*/  LEA R73, R73, R2, 0x1 ;  /* 0x0000000249497211 */ /* 0x000fca00078e08ff */
[----:B------:R2:W3:Y:S01]  /*35b0*/  LDS.128 R12, [R73+0x22400] ;  /* 0x02240000490c7984 */ /* 0x0004e20000000c00 */
[----:B------:R-:W-:Y:S05]  /*35c0*/  @P5 BRA `(.L_x_3844) ;  /* 0x0000000400485947 */ /* 0x000fea0003800000 */
[--C-:B------:R-:W-:Y:S02]  /*35d0*/  SHF.R.U64 R84, R28, 0x10, R29.reuse ;  /* 0x000000101c547819 */ /* 0x100fe4000000121d */
[----:B------:R-:W-:Y:S01]  /*35e0*/  SHF.R.U32.HI R28, RZ, 0x10, R29 ;  /* 0x00000010ff1c7819 */ /* 0x000fe2000001161d */
[----:B------:R-:W-:Y:S01]  /*35f0*/  HADD2.F32 R29, -RZ, R74.H1_H1 ;  /* 0x3000004aff1d7230 */ /* 0x000fe20000004100 */
[----:B------:R-:W-:Y:S02]  /*3600*/  SHF.R.U64 R85, R4, 0x10, R5 ;  /* 0x0000001004557819 */ /* 0x000fe40000001205 */
[----:B------:R-:W-:Y:S01]  /*3610*/  SHF.R.U64 R4, R6, 0x10, R7 ;  /* 0x0000001006047819 */ /* 0x000fe20000001207 */
[--C-:B---3--:R-:W-:Y:S01]  /*3620*/  HADD2.F32 R6, -RZ, R13.reuse.H0_H0 ;  /* 0x2000000dff067230 */ /* 0x108fe20000004100 */
[----:B--2---:R-:W-:Y:S01]  /*3630*/  SHF.R.U32.HI R73, RZ, 0x10, R5 ;  /* 0x00000010ff497819 */ /* 0x004fe20000011605 */
[----:B------:R-:W-:Y:S01]  /*3640*/  HADD2.F32 R13, -RZ, R13.H1_H1 ;  /* 0x3000000dff0d7230 */ /* 0x000fe20000004100 */
[----:B------:R-:W-:Y:S01]  /*3650*/  SHF.R.U64 R79, R30, 0x10, R31 ;  /* 0x000000101e4f7819 */ /* 0x000fe2000000121f */
[--C-:B-1----:R-:W-:Y:S01]  /*3660*/  HADD2.F32 R5, -RZ, R9.reuse.H0_H0 ;  /* 0x20000009ff057230 */ /* 0x102fe20000004100 */
[----:B------:R-:W-:Y:S01]  /*3670*/  SHF.R.U32.HI R80, RZ, 0x10, R7 ;  /* 0x00000010ff507819 */ /* 0x000fe20000011607 */
[----:B------:R-:W-:Y:S01]  /*3680*/  HADD2.F32 R30, -RZ, R28.H0_H0 ;  /* 0x2000001cff1e7230 */ /* 0x000fe20000004100 */
[----:B------:R-:W-:Y:S01]  /*3690*/  SHF.R.U32.HI R78, RZ, 0x10, R31 ;  /* 0x00000010ff4e7819 */ /* 0x000fe2000001161f */
[----:B------:R-:W-:-:S02]  /*36a0*/  HADD2.F32 R9, -RZ, R9.H1_H1 ;  /* 0x30000009ff097230 */ /* 0x000fc40000004100 */
[----:B------:R-:W-:Y:S02]  /*36b0*/  HADD2.F32 R7, -RZ, R74.H0_H0 ;  /* 0x2000004aff077230 */ /* 0x000fe40000004100 */
[CC--:B------:R-:W-:Y:S01]  /*36c0*/  FMUL.FTZ R74, R6.reuse, R29.reuse ;  /* 0x0000001d064a7220 */ /* 0x0c0fe20000410000 */
[----:B------:R-:W-:Y:S02]  /*36d0*/  HADD2.F32 R28, -RZ, R73.H0_H0 ;  /* 0x20000049ff1c7230 */ /* 0x000fe40000004100 */
[----:B------:R-:W-:Y:S01]  /*36e0*/  FMUL.FTZ R29, R5, R29 ;  /* 0x0000001d051d7220 */ /* 0x000fe20000410000 */
[-C--:B------:R-:W-:Y:S01]  /*36f0*/  FMUL.FTZ R76, R13, R30.reuse ;  /* 0x0000001e0d4c7220 */ /* 0x080fe20000410000 */
[----:B------:R-:W-:Y:S01]  /*3700*/  FMUL.FTZ R30, R9, R30 ;  /* 0x0000001e091e7220 */ /* 0x000fe20000410000 */
[-C--:B------:R-:W-:Y:S01]  /*3710*/  FFMA.FTZ R74, R5, R7.reuse, -R74 ;  /* 0x00000007054a7223 */ /* 0x080fe2000001084a */
[----:B------:R-:W-:Y:S01]  /*3720*/  FFMA.FTZ R31, R6, R7, R29 ;  /* 0x00000007061f7223 */ /* 0x000fe2000001001d */
[-C--:B------:R-:W-:Y:S01]  /*3730*/  FFMA.FTZ R73, R9, R28.reuse, -R76 ;  /* 0x0000001c09497223 */ /* 0x080fe2000001084c */
[----:B------:R-:W-:Y:S01]  /*3740*/  FFMA.FTZ R76, R13, R28, R30 ;  /* 0x0000001c0d4c7223 */ /* 0x000fe2000001001e */
[----:B------:R-:W-:-:S02]  /*3750*/  HADD2.F32 R9, -RZ, R81.H0_H0 ;  /* 0x20000051ff097230 */ /* 0x000fc40000004100 */
[--C-:B------:R-:W-:Y:S02]  /*3760*/  HADD2.F32 R6, -RZ, R15.reuse.H0_H0 ;  /* 0x2000000fff067230 */ /* 0x100fe40000004100 */
[----:B------:R-:W-:Y:S01]  /*3770*/  HADD2.F32 R15, -RZ, R15.H1_H1 ;  /* 0x3000000fff0f7230 */ /* 0x000fe20000004100 */
[----:B------:R-:W-:Y:S01]  /*3780*/  F2FP.F16.F32.PACK_AB R31, R76, R31 ;  /* 0x0000001f4c1f723e */ /* 0x000fe200000000ff */
[--C-:B------:R-:W-:Y:S02]  /*3790*/  HADD2.F32 R5, -RZ, R11.reuse.H0_H0 ;  /* 0x2000000bff057230 */ /* 0x100fe40000004100 */
[----:B------:R-:W-:Y:S02]  /*37a0*/  HADD2.F32 R30, -RZ, R78.H0_H0 ;  /* 0x2000004eff1e7230 */ /* 0x000fe40000004100 */
[-C--:B------:R-:W-:Y:S01]  /*37b0*/  FMUL.FTZ R78, R6, R9.reuse ;  /* 0x00000009064e7220 */ /* 0x080fe20000410000 */
[----:B------:R-:W-:Y:S02]  /*37c0*/  HADD2.F32 R11, -RZ, R11.H1_H1 ;  /* 0x3000000bff0b7230 */ /* 0x000fe40000004100 */
[----:B------:R-:W-:Y:S01]  /*37d0*/  FMUL.FTZ R9, R5, R9 ;  /* 0x0000000905097220 */ /* 0x000fe20000410000 */
[----:B------:R-:W-:-:S02]  /*37e0*/  HADD2.F32 R7, -RZ, R81.H1_H1 ;  /* 0x30000051ff077230 */ /* 0x000fc40000004100 */
[----:B------:R-:W-:Y:S02]  /*37f0*/  HADD2.F32 R28, -RZ, R80.H0_H0 ;  /* 0x20000050ff1c7230 */ /* 0x000fe40000004100 */
[-C--:B------:R-:W-:Y:S01]  /*3800*/  FMUL.FTZ R80, R15, R30.reuse ;  /* 0x0000001e0f507220 */ /* 0x080fe20000410000 */
[----:B------:R-:W-:Y:S01]  /*3810*/  FMUL.FTZ R82, R11, R30 ;  /* 0x0000001e0b527220 */ /* 0x000fe20000410000 */
[-C--:B------:R-:W-:Y:S01]  /*3820*/  FFMA.FTZ R30, R6, R7.reuse, R9 ;  /* 0x00000007061e7223 */ /* 0x080fe20000010009 */
[----:B------:R-:W-:Y:S01]  /*3830*/  FFMA.FTZ R78, R5, R7, -R78 ;  /* 0x00000007054e7223 */ /* 0x000fe2000001084e */
[-C--:B------:R-:W-:Y:S01]  /*3840*/  FFMA.FTZ R81, R11, R28.reuse, -R80 ;  /* 0x0000001c0b517223 */ /* 0x080fe20000010850 */
[----:B------:R-:W-:Y:S02]  /*3850*/  HADD2.F32 R11, -RZ, R87.H0_H0 ;  /* 0x20000057ff0b7230 */ /* 0x000fe40000004100 */
[----:B------:R-:W-:Y:S01]  /*3860*/  FFMA.FTZ R83, R15, R28, R82 ;  /* 0x0000001c0f537223 */ /* 0x000fe20000010052 */
[----:B------:R-:W-:-:S02]  /*3870*/  HADD2.F32 R6, -RZ, R12.H0_H0 ;  /* 0x2000000cff067230 */ /* 0x000fc40000004100 */
[----:B------:R-:W-:Y:S02]  /*3880*/  HADD2.F32 R5, -RZ, R8.H0_H0 ;  /* 0x20000008ff057230 */ /* 0x000fe40000004100 */
        /* <DEDUP_REMOVED lines=9> */
[----:B------:R-:W-:Y:S01]  /*3920*/  FMUL.FTZ R29, R8, R13 ;  /* 0x0000000d081d7220 */ /* 0x000fe20000410000 */
[-C--:B------:R-:W-:Y:S01]  /*3930*/  FFMA.FTZ R13, R6, R7.reuse, R11 ;  /* 0x00000007060d7223 */ /* 0x080fe2000001000b */
[----:B------:R-:W-:Y:S01]  /*3940*/  FFMA.FTZ R28, R5, R7, -R28 ;  /* 0x00000007051c7223 */ /* 0x000fe2000001081c */
[----:B------:R-:W-:Y:S02]  /*3950*/  HADD2.F32 R6, -RZ, R14.H0_H0 ;  /* 0x2000000eff067230 */ /* 0x000fe40000004100 */
[-C--:B------:R-:W-:Y:S01]  /*3960*/  FFMA.FTZ R15, R8, R9.reuse, -R15 ;  /* 0x00000009080f7223 */ /* 0x080fe2000001080f */
[----:B------:R-:W-:Y:S02]  /*3970*/  HADD2.F32 R11, -RZ, R79.H0_H0 ;  /* 0x2000004fff0b7230 */ /* 0x000fe40000004100 */
[----:B------:R-:W-:Y:S01]  /*3980*/  FFMA.FTZ R12, R12, R9, R29 ;  /* 0x000000090c0c7223 */ /* 0x000fe2000001001d */
[----:B------:R-:W-:-:S02]  /*3990*/  HADD2.F32 R5, -RZ, R10.H0_H0 ;  /* 0x2000000aff057230 */ /* 0x000fc40000004100 */
[----:B------:R-:W-:Y:S02]  /*39a0*/  HADD2.F32 R14, -RZ, R14.H1_H1 ;  /* 0x3000000eff0e7230 */ /* 0x000fe40000004100 */
[----:B------:R-:W-:Y:S01]  /*39b0*/  HADD2.F32 R8, -RZ, R86.H1_H1 ;  /* 0x30000056ff087230 */ /* 0x000fe20000004100 */
[----:B------:R-:W-:Y:S01]  /*39c0*/  F2FP.F16.F32.PACK_AB R12, R12, R13 ;  /* 0x0000000d0c0c723e */ /* 0x000fe200000000ff */
[----:B------:R-:W-:Y:S02]  /*39d0*/  HADD2.F32 R10, -RZ, R10.H1_H1 ;  /* 0x3000000aff0a7230 */ /* 0x000fe40000004100 */
[----:B------:R-:W-:Y:S01]  /*39e0*/  FMUL.FTZ R79, R14, R11 ;  /* 0x0000000b0e4f7220 */ /* 0x000fe20000410000 */
[----:B------:R-:W-:Y:S02]  /*39f0*/  HADD2.F32 R7, -RZ, R87.H1_H1 ;  /* 0x30000057ff077230 */ /* 0x000fe40000004100 */
[----:B------:R-:W-:Y:S01]  /*3a00*/  FMUL.FTZ R29, R5, R8 ;  /* 0x00000008051d7220 */ /* 0x000fe20000410000 */
[----:B------:R-:W-:-:S02]  /*3a10*/  HADD2.F32 R9, -RZ, R4.H0_H0 ;  /* 0x20000004ff097230 */ /* 0x000fc40000004100 */
[----:B------:R-:W-:Y:S01]  /*3a20*/  FMUL.FTZ R4, R6, R8 ;  /* 0x0000000806047220 */ /* 0x000fe20000410000 */
[----:B------:R-:W-:Y:S01]  /*3a30*/  FMUL.FTZ R11, R10, R11 ;  /* 0x0000000b0a0b7220 */ /* 0x000fe20000410000 */
[-C--:B------:R-:W-:Y:S01]  /*3a40*/  FFMA.FTZ R29, R6, R7.reuse, R29 ;  /* 0x00000007061d7223 */ /* 0x080fe2000001001d */
[----:B------:R-:W-:Y:S01]  /*3a50*/  F2FP.F16.F32.PACK_AB R8, R15, R28 ;  /* 0x0000001c0f08723e */ /* 0x000fe200000000ff */
[----:B------:R-:W-:Y:S01]  /*3a60*/  FFMA.FTZ R4, R5, R7, -R4 ;  /* 0x0000000705047223 */ /* 0x000fe20000010804 */
[-C--:B------:R-:W-:Y:S01]  /*3a70*/  FFMA.FTZ R79, R10, R9.reuse, -R79 ;  /* 0x000000090a4f7223 */ /* 0x080fe2000001084f */
[----:B------:R-:W-:Y:S01]  /*3a80*/  FFMA.FTZ R14, R14, R9, R11 ;  /* 0x000000090e0e7223 */ /* 0x000fe2000001000b */
[----:B------:R-:W-:Y:S01]  /*3a90*/  F2FP.F16.F32.PACK_AB R9, R73, R74 ;  /* 0x0000004a4909723e */ /* 0x000fe200000000ff */
[----:B------:R-:W-:Y:S01]  /*3aa0*/  IMAD.MOV.U32 R13, RZ, RZ, R31 ;  /* 0x000000ffff0d7224 */ /* 0x000fe200078e001f */
[----:B------:R-:W-:Y:S01]  /*3ab0*/  F2FP.F16.F32.PACK_AB R11, R81, R78 ;  /* 0x0000004e510b723e */ /* 0x000fe200000000ff */
[----:B------:R-:W-:Y:S01]  /*3ac0*/  IMAD.MOV.U32 R15, RZ, RZ, R30 ;  /* 0x000000ffff0f7224 */ /* 0x000fe200078e001e */
[----:B------:R-:W-:-:S02]  /*3ad0*/  F2FP.F16.F32.PACK_AB R10, R79, R4 ;  /* 0x000000044f0a723e */ /* 0x000fc400000000ff */
[----:B------:R-:W-:-:S07]  /*3ae0*/  F2FP.F16.F32.PACK_AB R14, R14, R29 ;  /* 0x0000001d0e0e723e */ /* 0x000fce00000000ff */
.L_x_3844:
[----:B------:R-:W-:Y:S05]  /*3af0*/  BSYNC B1 ;  /* 0x0000000000017941 */ /* 0x000fea0003800000 */
.L_x_3843:
[----:B-1----:R1:W-:Y:S01]  /*3b00*/  ST.E.128 desc[UR40][R58.64], R8 ;  /* 0x000000083a007985 */ /* 0x0023e2000c101d28 */
[----:B------:R-:W-:Y:S01]  /*3b10*/  ISETP.GE.AND P4, PT, R77, R72, PT ;  /* 0x000000484d00720c */ /* 0x000fe20003f86270 */
[----:B------:R-:W-:Y:S02]  /*3b20*/  IMAD.MOV.U32 R4, RZ, RZ, R71 ;  /* 0x000000ffff047224 */ /* 0x000fe400078e0047 */
[----:B------:R-:W-:-:S10]  /*3b30*/  IMAD.MOV.U32 R5, RZ, RZ, R70 ;  /* 0x000000ffff057224 */ /* 0x000fd400078e0046 */
[----:B------:R-:W-:Y:S05]  /*3b40*/  @P4 BRA `(.L_x_3832) ;  /* 0x0000000000e44947 */ /* 0x000fea0003800000 */
[----:B------:R-:W-:-:S05]  /*3b50*/  IMAD.WIDE R4, R77, 0x2, R4 ;  /* 0x000000024d047825 */ /* 0x000fca00078e0204 */
[----:B---3--:R3:W-:Y:S01]  /*3b60*/  ST.E.128 desc[UR40][R4.64], R12 ;  /* 0x0000000c04007985 */ /* 0x0087e2000c101d28 */
[----:B------:R-:W-:Y:S05]  /*3b70*/  BRA `(.L_x_3832) ;  /* 0x0000000000d87947 */ /* 0x000fea0003800000 */
.L_x_3824:
[----:B------:R-:W-:-:S13]  /*3b80*/  ISETP.NE.AND P3, PT, R186, 0x3, PT ;  /* 0x00000003ba00780c */ /* 0x000fda0003f65270 */
[----:B------:R-:W-:Y:S05]  /*3b90*/  @!P3 BRA `(.L_x_3845) ;  /* 0x000000000004b947 */ /* 0x000fea0003800000 */
[----:B------:R-:W-:Y:S01]  /*3ba0*/  BPT.TRAP 0x1 ;  /* 0x000000040000795c */ /* 0x000fe20000300000 */
.L_x_3845:
[----:B------:R-:W-:Y:S01]  /*3bb0*/  IMAD R64, R22, 0x8, R2 ;  /* 0x0000000816407824 */ /* 0x000fe200078e0202 */
[----:B------:R-:W-:Y:S01]  /*3bc0*/  SHF.L.U32 R75, R187, 0x1f, RZ ;  /* 0x0000001fbb4b7819 */ /* 0x000fe200000006ff */
[----:B------:R-:W-:Y:S01]  /*3bd0*/  BSSY B1, `(.L_x_3846) ;  /* 0x0000004000017945 */ /* 0x000fe20003800000 */
[----:B------:R-:W-:Y:S02]  /*3be0*/  SHF.R.S32.HI R68, RZ, 0x1f, R66 ;  /* 0x0000001fff447819 */ /* 0x000fe40000011442 */
[----:B------:R-:W1:Y:S02]  /*3bf0*/  SYNCS.PHASECHK.TRANS64.TRYWAIT P4, [R64+URZ+0x28c90], R75 ;  /* 0x028c904b400075a7 */ /* 0x000e64000808017f */
[----:B-1----:R-:W-:Y:S05]  /*3c00*/  @!P4 BRA `(.L_x_3847) ;  /* 0x0000013800fcc947 */ /* 0x002fea0003800000 */
.L_x_4081:
[----:B------:R-:W-:Y:S05]  /*3c10*/  BSYNC B1 ;  /* 0x0000000000017941 */ /* 0x000fea0003800000 */
.L_x_3846:
[----:B------:R-:W-:Y:S01]  /*3c20*/  ULDC.64 UR4, c[0x0][0x300] ;  /* 0x0000c00000047ab9 */ /* 0x000fe20000000a00 */
[----:B-----5:R-:W-:Y:S01]  /*3c30*/  SHF.R.S32.HI R67, RZ, 0x1f, R65 ;  /* 0x0000001fff437819 */ /* 0x020fe20000011441 */
[----:B------:R-:W-:Y:S02]  /*3c40*/  IMAD R7, R68, UR4, RZ ;  /* 0x0000000444077c24 */ /* 0x000fe4000f8e02ff */
[----:B0-----:R-:W-:-:S04]  /*3c50*/  IMAD.WIDE.U32 R4, R66, UR4, RZ ;  /* 0x0000000442047c25 */ /* 0x001fc8000f8e00ff */
        /* <DEDUP_REMOVED lines=9> */
[----:B------:R-:W-:-:S02]  /*3cf0*/  ISETP.GT.AND P4, PT, R69, R188, PT ;  /* 0x000000bc4500720c */ /* 0x000fc40003f84270 */
        /* <DEDUP_REMOVED lines=10> */
[----:B------:R0:W2:Y:S04]  /*3da0*/  SHFL.IDX PT, R10, R13, RZ, 0x1c1f ;  /* 0x001c1fff0d0a7589 */ /* 0x0000a800000e0000 */
[----:B------:R0:W3:Y:S02]  /*3db0*/  SHFL.IDX PT, R14, R6, RZ, 0x1c1f ;  /* 0x001c1fff060e7589 */ /* 0x0000e400000e0000 */
.L_x_4085:
[----:B------:R-:W-:Y:S05]  /*3dc0*/  @!P4 BRA `(.L_x_3832) ;  /* 0x000000000044c947 */ /* 0x000fea0003800000 */
[----:B------:R-:W-:Y:S02]  /*3dd0*/  ULDC UR4, c[0x0][0x2f4] ;  /* 0x0000bd0000047ab9 */ /* 0x000fe40000000800 */
[----:B------:R-:W-:-:S13]  /*3de0*/  ISETP.GE.AND P4, PT, R16, UR4, PT ;  /* 0x0000000410007c0c */ /* 0x000fda000bf86270 */
[----:B0-----:R-:W0:Y:S01]  /*3df0*/  @!P4 LDS.128 R4, [R72+0x22400] ;  /* 0x022400004804c984 */ /* 0x001e220000000c00 */
[----:B---3--:R-:W-:-:S04]  /*3e00*/  @!P4 LEA R8, P5, R16, R14, 0x1 ;  /* 0x0000000e1008c211 */ /* 0x008fc800078a08ff */
[----:B--2---:R-:W-:-:S05]  /*3e10*/  @!P4 LEA.HI.X R9, R16, R10, R17, 0x1, P5 ;  /* 0x0000000a1009c211 */ /* 0x004fca00028f0c11 */
[----:B0-----:R4:W-:Y:S01]  /*3e20*/  @!P4 ST.E.128 desc[UR40][R8.64], R4 ;  /* 0x000000040800c985 */ /* 0x0019e2000c101d28 */
[----:B------:R-:W-:-:S13]  /*3e30*/  ISETP.GE.AND P4, PT, R19, UR4, PT ;  /* 0x0000000413007c0c */ /* 0x000fda000bf86270 */
[----:B------:R-:W-:Y:S05]  /*3e40*/  @P4 BRA `(.L_x_3832) ;  /* 0x0000000000244947 */ /* 0x000fea0003800000 */
[----:B------:R-:W-:Y:S01]  /*3e50*/  LOP3.LUT P4, RZ, R190, 0x4, RZ, 0xc0, !PT ;  /* 0x00000004beff7812 */ /* 0x000fe2000788c0ff */
[----:B----4-:R-:W-:-:S12]  /*3e60*/  VIADD R4, R52, 0x20 ;  /* 0x0000002034047836 */ /* 0x010fd80000000000 */
[----:B------:R-:W-:Y:S01]  /*3e70*/  @P4 VIADD R4, R52, 0xffffffe0 ;  /* 0xffffffe034044836 */ /* 0x000fe20000000000 */
[----:B------:R-:W-:-:S03]  /*3e80*/  LEA R8, P4, R19, R14, 0x1 ;  /* 0x0000000e13087211 */ /* 0x000fc600078808ff */
[----:B------:R-:W-:Y:S01]  /*3e90*/  IMAD.IADD R73, R73, 0x1, R4 ;  /* 0x0000000149497824 */ /* 0x000fe200078e0204 */
[----:B------:R-:W-:-:S03]  /*3ea0*/  LEA.HI.X R9, R19, R10, R191, 0x1, P4 ;  /* 0x0000000a13097211 */ /* 0x000fc600020f0cbf */
[----:B------:R-:W-:-:S06]  /*3eb0*/  IMAD R4, R73, 0x2, R2 ;  /* 0x0000000249047824 */ /* 0x000fcc00078e0202 */
[----:B------:R-:W0:Y:S04]  /*3ec0*/  LDS.128 R4, [R4+0x22400] ;  /* 0x0224000004047984 */ /* 0x000e280000000c00 */
[----:B0-----:R0:W-:Y:S02]  /*3ed0*/  ST.E.128 desc[UR40][R8.64], R4 ;  /* 0x0000000408007985 */ /* 0x0011e4000c101d28 */
.L_x_3832:
[----:B------:R-:W-:Y:S05]  /*3ee0*/  BSYNC B0 ;  /* 0x0000000000007941 */ /* 0x000fea0003800000 */
.L_x_3823:
[----:B01-34-:R-:W0:Y:S01]  /*3ef0*/  S2R R4, SR_TID.X ;  /* 0x0000000000047919 */ /* 0x01be220000002100 */
[----:B------:R-:W-:Y:S01]  /*3f00*/  @!PT LDS RZ, [RZ] ;  /* 0x00000000fffff984 */ /* 0x000fe20000000800 */
[----:B------:R-:W-:Y:S01]  /*3f10*/  @!PT LDS RZ, [RZ] ;  /* 0x00000000fffff984 */ /* 0x000fe20000000800 */
[----:B------:R-:W-:Y:S01]  /*3f20*/  @!PT LDS RZ, [RZ] ;  /* 0x00000000fffff984 */ /* 0x000fe20000000800 */
[----:B------:R-:W-:Y:S01]  /*3f30*/  @!PT LDS RZ, [RZ] ;  /* 0x00000000fffff984 */ /* 0x000fe20000000800 */
[----:B------:R1:W-:Y:S06]  /*3f40*/  MEMBAR.ALL.CTA ;  /* 0x0000000000007992 */ /* 0x0003ec0000008000 */
[----:B-1----:R-:W1:Y:S01]  /*3f50*/  FENCE.VIEW.ASYNC.S ;  /* 0x00000000000073c6 */ /* 0x002e620000000000 */
[----:B------:R-:W-:Y:S05]  /*3f60*/  WARPSYNC.ALL ;  /* 0x0000000000007948 */ /* 0x000fea0003800000 */
[----:B------:R-:W-:Y:S01]  /*3f70*/  BSSY B0, `(.L_x_3849) ;  /* 0x0000009000007945 */ /* 0x000fe20003800000 */
[----:B0-----:R-:W-:Y:S01]  /*3f80*/  LOP3.LUT R4, R4, 0x7f, RZ, 0xc0, !PT ;  /* 0x0000007f04047812 */ /* 0x001fe200078ec0ff */
[----:B-1----:R0:W-:Y:S03]  /*3f90*/  BAR.SYNC.DEFER_BLOCKING R49, 0x80 ;  /* 0x000200310000751d */ /* 0x0021e60000010000 */
[----:B------:R-:W-:-:S13]  /*3fa0*/  ISETP.NE.AND P4, PT, R4, RZ, PT ;  /* 0x000000ff0400720c */ /* 0x000fda0003f85270 */
[----:B------:R-:W-:-:S05]  /*3fb0*/  @!P4 VIADD R4, R64, 0x28ca0 ;  /* 0x00028ca04004c836 */ /* 0x000fca0000000000 */
[----:B------:R-:W-:-:S04]  /*3fc0*/  @!P4 PRMT R4, RZ, 0x654, R4 ;  /* 0x00000654ff04c816 */ /* 0x000fc80000000004 */
[----:B------:R0:W-:Y:S01]  /*3fd0*/  @!P4 SYNCS.ARRIVE.TRANS64.RED.A1T0 RZ, [R4+URZ], RZ ;  /* 0x000000ff04ffc9a7 */ /* 0x0001e2000810043f */
[----:B------:R-:W-:Y:S05]  /*3fe0*/  @!P3 BRA `(.L_x_3850) ;  /* 0x000000000004b947 */ /* 0x000fea0003800000 */
[----:B------:R-:W-:Y:S01]  /*3ff0*/  BPT.TRAP 0x1 ;  /* 0x000000040000795c */ /* 0x000fe20000300000 */
.L_x_3850:
[----:B------:R-:W-:Y:S05]  /*4000*/  BSYNC B0 ;  /* 0x0000000000007941 */ /* 0x000fea0003800000 */
.L_x_3849:
[----:B------:R-:W1:Y:S01]  /*4010*/  SYNCS.PHASECHK.TRANS64.TRYWAIT P3, [R64+URZ+0x28cb0], R75 ;  /* 0x028cb04b400075a7 */ /* 0x000e62000806017f */
[----:B------:R-:W-:Y:S04]  /*4020*/  BSSY B0, `(.L_x_3851) ;  /* 0x0000002000007945 */ /* 0x000fe80003800000 */
[----:B-1----:R-:W-:Y:S05]  /*4030*/  @!P3 BRA `(.L_x_3852) ;  /* 0x000001380048b947 */ /* 0x002fea0003800000 */
.L_x_4086:
[----:B------:R-:W-:Y:S05]  /*4040*/  BSYNC B0 ;  /* 0x0000000000007941 */ /* 0x000fea0003800000 */
.L_x_3851:
[----:B------:R-:W-:Y:S01]  /*4050*/  ULDC.64 UR4, c[0x0][0x328] ;  /* 0x0000ca0000047ab9 */ /* 0x000fe20000000a00 */
[----:B------:R-:W-:Y:S01]  /*4060*/  BSSY B0, `(.L_x_3853) ;  /* 0x0000072000007945 */ /* 0x000fe20003800000 */
[----:B------:R-:W-:Y:S02]  /*4070*/  IMAD R7, R68, UR4, RZ ;  /* 0x0000000444077c24 */ /* 0x000fe4000f8e02ff */
[----:B0-----:R-:W-:-:S04]  /*4080*/  IMAD.WIDE.U32 R4, R66, UR4, RZ ;  /* 0x0000000442047c25 */ /* 0x001fc8000f8e00ff */
[----:B------:R-:W-:Y:S01]  /*4090*/  IMAD R7, R66, UR5, R7 ;  /* 0x0000000542077c24 */ /* 0x000fe2000f8e0207 */
[----:B------:R-:W-:Y:S02]  /*40a0*/  ULDC.64 UR4, c[0x0][0x338] ;  /* 0x0000ce0000047ab9 */ /* 0x000fe40000000a00 */
[----:B------:R-:W-:Y:S02]  /*40b0*/  IMAD R6, R67, UR4, RZ ;  /* 0x0000000443067c24 */ /* 0x000fe4000f8e02ff */
[----:B------:R-:W-:Y:S02]  /*40c0*/  IMAD.IADD R5, R5, 0x1, R7 ;  /* 0x0000000105057824 */ /* 0x000fe400078e0207 */
[C---:B------:R-:W-:Y:S02]  /*40d0*/  IMAD R7, R65.reuse, UR5, R6 ;  /* 0x0000000541077c24 */ /* 0x040fe4000f8e0206 */
[----:B------:R-:W-:Y:S01]  /*40e0*/  IMAD.WIDE.U32 R4, R65, UR4, R4 ;  /* 0x0000000441047c25 */ /* 0x000fe2000f8e0004 */
[----:B------:R-:W-:-:S03]  /*40f0*/  ULDC.64 UR4, c[0x0][0x330] ;  /* 0x0000cc0000047ab9 */ /* 0x000fc60000000a00 */
[----:B------:R-:W-:Y:S01]  /*4100*/  IMAD R9, R48, UR4, RZ ;  /* 0x0000000430097c24 */ /* 0x000fe2000f8e02ff */
[----:B------:R-:W-:-:S03]  /*4110*/  IADD3 R5, R5, R7, RZ ;  /* 0x0000000705057210 */ /* 0x000fc60007ffe0ff */
[C---:B------:R-:W-:Y:S02]  /*4120*/  IMAD R9, R26.reuse, UR5, R9 ;  /* 0x000000051a097c24 */ /* 0x040fe4000f8e0209 */
[----:B------:R-:W-:Y:S01]  /*4130*/  IMAD.WIDE.U32 R4, R26, UR4, R4 ;  /* 0x000000041a047c25 */ /* 0x000fe2000f8e0004 */
[----:B------:R-:W-:-:S03]  /*4140*/  ULDC.64 UR4, c[0x0][0x318] ;  /* 0x0000c60000047ab9 */ /* 0x000fc60000000a00 */
[----:B------:R-:W-:Y:S01]  /*4150*/  IMAD.IADD R5, R5, 0x1, R9 ;  /* 0x0000000105057824 */ /* 0x000fe200078e0209 */
[----:B------:R-:W-:-:S04]  /*4160*/  LEA R11, P3, R4, UR4, 0x1 ;  /* 0x00000004040b7c11 */ /* 0x000fc8000f8608ff */
[----:B--2---:R-:W-:Y:S02]  /*4170*/  LEA.HI.X R10, R4, UR5, R5, 0x1, P3 ;  /* 0x00000005040a7c11 */ /* 0x004fe400098f0c05 */
[----:B------:R-:W-:Y:S01]  /*4180*/  ISETP.GT.AND P3, PT, R69, R188, PT ;  /* 0x000000bc4500720c */ /* 0x000fe20003f64270 */
[----:B------:R-:W0:Y:S04]  /*4190*/  SHFL.IDX PT, R11, R11, RZ, 0x1c1f ;  /* 0x001c1fff0b0b7589 */ /* 0x000e2800000e0000 */
[----:B------:R-:W2:Y:S08]  /*41a0*/  SHFL.IDX PT, R10, R10, RZ, 0x1c1f ;  /* 0x001c1fff0a0a7589 */ /* 0x000eb000000e0000 */
[----:B------:R-:W-:Y:S05]  /*41b0*/  @!P3 BRA `(.L_x_3854) ;  /* 0x000000040070b947 */ /* 0x000fea0003800000 */
[----:B------:R-:W-:Y:S01]  /*41c0*/  ULDC UR4, c[0x0][0x320] ;  /* 0x0000c80000047ab9 */ /* 0x000fe20000000800 */
[----:B------:R-:W3:Y:S01]  /*41d0*/  LDL R30, [R1] ;  /* 0x00000000011e7983 */ /* 0x000ee20000100800 */
[----:B------:R-:W-:Y:S01]  /*41e0*/  ISETP.GE.AND P5, PT, R16, UR4, PT ;  /* 0x0000000410007c0c */ /* 0x000fe2000bfa6270 */
[----:B------:R-:W-:Y:S02]  /*41f0*/  IMAD R9, R22, 0x8000, R52 ;  /* 0x0000800016097824 */ /* 0x000fe400078e0234 */
[----:B------:R-:W4:Y:S02]  /*4200*/  LDL R29, [R1+0x4] ;  /* 0x00000400011d7983 */ /* 0x000f240000100800 */
[C---:B------:R-:W-:Y:S02]  /*4210*/  IMAD R12, R9.reuse, 0x2, R2 ;  /* 0x00000002090c7824 */ /* 0x040fe400078e0202 */
[----:B------:R-:W5:Y:S04]  /*4220*/  LDL R28, [R1+0x8] ;  /* 0x00000800011c7983 */ /* 0x000f680000100800 */
[----:B------:R-:W5:Y:S04]  /*4230*/  LDL R15, [R1+0xc] ;  /* 0x00000c00010f7983 */ /* 0x000f680000100800 */
[----:B------:R-:W1:Y:S01]  /*4240*/  @!P5 LDS.128 R4, [R12+0x400] ;  /* 0x000400000c04d984 */ /* 0x000e620000000c00 */
[----:B------:R-:W-:Y:S01]  /*4250*/  LOP3.LUT P3, RZ, R190, 0x4, RZ, 0xc0, !PT ;  /* 0x00000004beff7812 */ /* 0x000fe2000786c0ff */
[----:B------:R-:W-:-:S02]  /*4260*/  VIADD R13, R9, 0x20 ;  /* 0x00000020090d7836 */ /* 0x000fc40000000000 */
[----:B------:R-:W5:Y:S10]  /*4270*/  LDL R14, [R1+0x10] ;  /* 0x00001000010e7983 */ /* 0x000f740000100800 */
[----:B------:R-:W-:Y:S01]  /*4280*/  @P3 VIADD R13, R9, 0xffffffe0 ;  /* 0xffffffe0090d3836 */ /* 0x000fe20000000000 */
[----:B0-----:R-:W-:-:S03]  /*4290*/  @!P5 LEA R8, P3, R16, R11, 0x1 ;  /* 0x0000000b1008d211 */ /* 0x001fc600078608ff */
[----:B------:R-:W-:Y:S01]  /*42a0*/  IMAD R13, R13, 0x2, R2 ;  /* 0x000000020d0d7824 */ /* 0x000fe200078e0202 */
[----:B--2---:R-:W-:Y:S02]  /*42b0*/  @!P5 LEA.HI.X R9, R16, R10, R17, 0x1, P3 ;  /* 0x0000000a1009d211 */ /* 0x004fe400018f0c11 */
[----:B------:R-:W-:-:S03]  /*42c0*/  ISETP.GE.AND P3, PT, R19, UR4, PT ;  /* 0x0000000413007c0c */ /* 0x000fc6000bf66270 */
[----:B-1----:R0:W-:Y:S10]  /*42d0*/  @!P5 ST.E.128 desc[UR40][R8.64], R4 ;  /* 0x000000040800d985 */ /* 0x0021f4000c101d28 */
[----:B------:R-:W1:Y:S01]  /*42e0*/  @!P3 LDS.128 R4, [R13+0x400] ;  /* 0x000400000d04b984 */ /* 0x000e620000000c00 */
[----:B0-----:R-:W-:-:S04]  /*42f0*/  @!P3 LEA R8, P5, R19, R11, 0x1 ;  /* 0x0000000b1308b211 */ /* 0x001fc800078a08ff */
[----:B------:R-:W-:Y:S02]  /*4300*/  @!P3 LEA.HI.X R9, R19, R10, R191, 0x1, P5 ;  /* 0x0000000a1309b211 */ /* 0x000fe400028f0cbf */
[----:B------:R-:W-:-:S03]  /*4310*/  ISETP.GE.AND P5, PT, R206, UR4, PT ;  /* 0x00000004ce007c0c */ /* 0x000fc6000bfa6270 */
[----:B-1----:R0:W-:Y:S10]  /*4320*/  @!P3 ST.E.128 desc[UR40][R8.64], R4 ;  /* 0x000000040800b985 */ /* 0x0021f4000c101d28 */
[----:B------:R-:W1:Y:S01]  /*4330*/  @!P5 LDS.128 R4, [R12+0x2400] ;  /* 0x002400000c04d984 */ /* 0x000e620000000c00 */
[----:B0-----:R-:W-:-:S04]  /*4340*/  @!P5 LEA R8, P3, R206, R11, 0x1 ;  /* 0x0000000bce08d211 */ /* 0x001fc800078608ff */
[----:B------:R-:W-:Y:S02]  /*4350*/  @!P5 IADD3.X R9, R10, R217, RZ, P3, !PT ;  /* 0x000000d90a09d210 */ /* 0x000fe40001ffe4ff */
[----:B------:R-:W-:-:S03]  /*4360*/  ISETP.GE.AND P3, PT, R205, UR4, PT ;  /* 0x00000004cd007c0c */ /* 0x000fc6000bf66270 */
[----:B-1----:R0:W-:Y:S10]  /*4370*/  @!P5 ST.E.128 desc[UR40][R8.64], R4 ;  /* 0x000000040800d985 */ /* 0x0021f4000c101d28 */
[----:B------:R-:W1:Y:S01]  /*4380*/  @!P3 LDS.128 R4, [R13+0x2400] ;  /* 0x002400000d04b984 */ /* 0x000e620000000c00 */
[----:B0-----:R-:W-:-:S05]  /*4390*/  @!P3 LEA R8, P5, R205, R11, 0x1 ;  /* 0x0000000bcd08b211 */ /* 0x001fca00078a08ff */
[----:B------:R-:W-:Y:S01]  /*43a0*/  @!P3 IMAD.X R9, R10, 0x1, R218, P5 ;  /* 0x000000010a09b824 */ /* 0x000fe200028e06da */
[----:B------:R-:W-:-:S04]  /*43b0*/  ISETP.GE.AND P5, PT, R204, UR4, PT ;  /* 0x00000004cc007c0c */ /* 0x000fc8000bfa6270 */
[----:B-1----:R0:W-:Y:S09]  /*43c0*/  @!P3 ST.E.128 desc[UR40][R8.64], R4 ;  /* 0x000000040800b985 */ /* 0x0021f2000c101d28 */
        /* <DEDUP_REMOVED lines=37> */
[----:B---3--:R-:W-:Y:S01]  /*4620*/  @!P3 IMAD.X R9, R10, 0x1, R30, P5 ;  /* 0x000000010a09b824 */ /* 0x008fe200028e061e */
[----:B------:R-:W-:-:S04]  /*4630*/  ISETP.GE.AND P5, PT, R196, UR4, PT ;  /* 0x00000004c4007c0c */ /* 0x000fc8000bfa6270 */
[----:B-1----:R0:W-:Y:S09]  /*4640*/  @!P3 ST.E.128 desc[UR40][R8.64], R4 ;  /* 0x000000040800b985 */ /* 0x0021f2000c101d28 */
[----:B------:R-:W1:Y:S01]  /*4650*/  @!P5 LDS.128 R4, [R12+0xc400] ;  /* 0x00c400000c04d984 */ /* 0x000e620000000c00 */
[----:B0-----:R-:W-:-:S05]  /*4660*/  @!P5 LEA R8, P3, R196, R11, 0x1 ;  /* 0x0000000bc408d211 */ /* 0x001fca00078608ff */
[----:B----4-:R-:W-:Y:S01]  /*4670*/  @!P5 IMAD.X R9, R10, 0x1, R29, P3 ;  /* 0x000000010a09d824 */ /* 0x010fe200018e061d */
[----:B------:R-:W-:-:S04]  /*4680*/  ISETP.GE.AND P3, PT, R195, UR4, PT ;  /* 0x00000004c3007c0c */ /* 0x000fc8000bf66270 */
[----:B-1----:R0:W-:Y:S09]  /*4690*/  @!P5 ST.E.128 desc[UR40][R8.64], R4 ;  /* 0x000000040800d985 */ /* 0x0021f2000c101d28 */
[----:B------:R-:W1:Y:S01]  /*46a0*/  @!P3 LDS.128 R4, [R13+0xc400] ;  /* 0x00c400000d04b984 */ /* 0x000e620000000c00 */
[----:B0-----:R-:W-:-:S05]  /*46b0*/  @!P3 LEA R8, P5, R195, R11, 0x1 ;  /* 0x0000000bc308b211 */ /* 0x001fca00078a08ff */
[----:B-----5:R-:W-:Y:S01]  /*46c0*/  @!P3 IMAD.X R9, R10, 0x1, R28, P5 ;  /* 0x000000010a09b824 */ /* 0x020fe200028e061c */
        /* <DEDUP_REMOVED lines=9> */
[----:B------:R-:W-:-:S05]  /*4760*/  @!P3 IMAD.X R9, R10, 0x1, R14, P5 ;  /* 0x000000010a09b824 */ /* 0x000fca00028e060e */
[----:B-1----:R3:W-:Y:S03]  /*4770*/  @!P3 ST.E.128 desc[UR40][R8.64], R4 ;  /* 0x000000040800b985 */ /* 0x0027e6000c101d28 */
.L_x_3854:
[----:B------:R-:W-:Y:S05]  /*4780*/  BSYNC B0 ;  /* 0x0000000000007941 */ /* 0x000fea0003800000 */
.L_x_3853:
[----:B------:R-:W-:Y:S01]  /*4790*/  @!PT LDS RZ, [RZ] ;  /* 0x00000000fffff984 */ /* 0x000fe20000000800 */
[----:B------:R-:W-:Y:S01]  /*47a0*/  @!PT LDS RZ, [RZ] ;  /* 0x00000000fffff984 */ /* 0x000fe20000000800 */
[----:B------:R-:W-:Y:S01]  /*47b0*/  @!PT LDS RZ, [RZ] ;  /* 0x00000000fffff984 */ /* 0x000fe20000000800 */
[----:B------:R-:W-:Y:S01]  /*47c0*/  @!PT LDS RZ, [RZ] ;  /* 0x00000000fffff984 */ /* 0x000fe20000000800 */
[----:B------:R4:W-:Y:S06]  /*47d0*/  MEMBAR.ALL.CTA ;  /* 0x0000000000007992 */ /* 0x0009ec0000008000 */
[----:B----4-:R-:W4:Y:S01]  /*47e0*/  FENCE.VIEW.ASYNC.S ;  /* 0x00000000000073c6 */ /* 0x010f220000000000 */
[----:B-1----:R-:W-:Y:S01]  /*47f0*/  @!P4 IADD3 R64, R64, 0x28cc0, RZ ;  /* 0x00028cc04040c810 */ /* 0x002fe20007ffe0ff */
[----:B------:R-:W-:Y:S01]  /*4800*/  VIADD R22, R22, 0x1 ;  /* 0x0000000116167836 */ /* 0x000fe20000000000 */
[----:B----4-:R1:W-:Y:S02]  /*4810*/  BAR.SYNC.DEFER_BLOCKING R49, 0x80 ;  /* 0x000200310000751d */ /* 0x0103e40000010000 */
[----:B------:R-:W-:-:S02]  /*4820*/  @!P4 PRMT R64, RZ, 0x654, R64 ;  /* 0x00000654ff40c816 */ /* 0x000fc40000000040 */
[----:B------:R-:W-:Y:S02]  /*4830*/  PLOP3.LUT P3, PT, PT, PT, PT, 0x8, 0x0 ;  /* 0x000000000000781c */ /* 0x000fe40003f6e170 */
[----:B------:R1:W-:Y:S01]  /*4840*/  @!P4 SYNCS.ARRIVE.TRANS64.RED.A1T0 RZ, [R64+URZ], RZ ;  /* 0x000000ff40ffc9a7 */ /* 0x0003e2000810043f */
[----:B------:R-:W-:-:S04]  /*4850*/  ISETP.NE.AND P4, PT, R22, 0x2, PT ;  /* 0x000000021600780c */ /* 0x000fc80003f85270 */
[----:B---3--:R-:W-:Y:S02]  /*4860*/  SEL R4, RZ, 0x1, P4 ;  /* 0x00000001ff047807 */ /* 0x008fe40002000000 */
[----:B------:R-:W-:Y:S02]  /*4870*/  SEL R22, R22, RZ, P4 ;  /* 0x000000ff16167207 */ /* 0x000fe40002000000 */
[----:B------:R-:W-:Y:S01]  /*4880*/  LOP3.LUT R187, R187, R4, RZ, 0x3c, !PT ;  /* 0x00000004bbbb7212 */ /* 0x000fe200078e3cff */
[----:B-1----:R-:W-:Y:S06]  /*4890*/  @P2 BRA `(.L_x_3855) ;  /* 0xffffffd800842947 */ /* 0x002fec000383ffff */
.L_x_3818:
[----:B------:R-:W3:Y:S01]  /*48a0*/  LDL R4, [R1+0x50] ;  /* 0x0000500001047983 */ /* 0x000ee20000100800 */
[----:B------:R-:W-:Y:S01]  /*48b0*/  BSSY B0, `(.L_x_3856) ;  /* 0x0000047000007945 */ /* 0x000fe20003800000 */
[----:B------:R-:W-:Y:S01]  /*48c0*/  IMAD.MOV.U32 R0, RZ, RZ, RZ ;  /* 0x000000ffff007224 */ /* 0x000fe200078e00ff */
        /* <DEDUP_REMOVED lines=31> */
[----:B------:R-:W-:Y:S01]  /*4ac0*/  CS2R R92, SRZ ;  /* 0x00000000005c7805 */ /* 0x000fe2000001ff00 */
[----:B------:R-:W-:Y:S01]  /*4ad0*/  IMAD.MOV.U32 R91, RZ, RZ, RZ ;  /* 0x000000ffff5b7224 */ /* 0x000fe200078e00ff */
[----:B------:R-:W-:-:S02]  /*4ae0*/  CS2R R36, SRZ ;  /* 0x0000000000247805 */ /* 0x000fc4000001ff00 */
[----:B------:R-:W-:Y:S02]  /*4af0*/  CS2R R88, SRZ ;  /* 0x0000000000587805 */ /* 0x000fe4000001ff00 */
[----:B------:R-:W-:Y:S02]  /*4b00*/  CS2R R86, SRZ ;  /* 0x0000000000567805 */ /* 0x000fe4000001ff00 */
[----:B------:R-:W-:Y:S02]  /*4b10*/  CS2R R84, SRZ ;  /* 0x0000000000547805 */ /* 0x000fe4000001ff00 */
[----:B------:R-:W-:Y:S02]  /*4b20*/  MOV R83, RZ ;  /* 0x000000ff00537202 */ /* 0x000fe40000000f00 */
[----:B------:R-:W-:Y:S02]  /*4b30*/  CS2R R32, SRZ ;  /* 0x0000000000207805 */ /* 0x000fe4000001ff00 */
[----:B------:R-:W-:-:S02]  /*4b40*/  CS2R R80, SRZ ;  /* 0x0000000000507805 */ /* 0x000fc4000001ff00 */
[----:B------:R-:W-:Y:S02]  /*4b50*/  CS2R R78, SRZ ;  /* 0x00000000004e7805 */ /* 0x000fe4000001ff00 */
[----:B------:R-:W-:Y:S01]  /*4b60*/  CS2R R76, SRZ ;  /* 0x00000000004c7805 */ /* 0x000fe2000001ff00 */
[----:B------:R-:W-:Y:S01]  /*4b70*/  IMAD.MOV.U32 R75, RZ, RZ, RZ ;  /* 0x000000ffff4b7224 */ /* 0x000fe200078e00ff */
        /* <DEDUP_REMOVED lines=16> */
[----:B------:R-:W-:Y:S02]  /*4c80*/  MOV R162, RZ ;  /* 0x000000ff00a27202 */ /* 0x000fe40000000f00 */
[----:B------:R-:W-:Y:S02]  /*4c90*/  CS2R R46, SRZ ;  /* 0x00000000002e7805 */ /* 0x000fe4000001ff00 */
[----:B------:R-:W-:Y:S01]  /*4ca0*/  CS2R R42, SRZ ;  /* 0x00000000002a7805 */ /* 0x000fe2000001ff00 */
[----:B------:R-:W-:Y:S02]  /*4cb0*/  IMAD.MOV.U32 R155, RZ, RZ, RZ ;  /* 0x000000ffff9b7224 */ /* 0x000fe400078e00ff */
[----:B------:R-:W-:Y:S02]  /*4cc0*/  IMAD.MOV.U32 R39, RZ, RZ, RZ ;  /* 0x000000ffff277224 */ /* 0x000fe400078e00ff */
[----:B0-----:R-:W-:Y:S01]  /*4cd0*/  IMAD.MOV.U32 R11, RZ, RZ, RZ ;  /* 0x000000ffff0b7224 */ /* 0x001fe200078e00ff */
[----:B---3--:R-:W-:Y:S01]  /*4ce0*/  ISETP.NE.AND P0, PT, R4, 0x1, PT ;  /* 0x000000010400780c */ /* 0x008fe20003f05270 */
[----:B------:R-:W-:-:S12]  /*4cf0*/  @P3 BRA `(.L_x_3857) ;  /* 0x0000000000083947 */ /* 0x000fd80003800000 */
[----:B------:R-:W0:Y:S02]  /*4d00*/  FENCE.VIEW.ASYNC.G ;  /* 0x00000000000073c6 */ /* 0x000e240000000100 */
[----:B0-----:R-:W-:Y:S06]  /*4d10*/  BAR.ARV 0xc, 0x180 ;  /* 0x0306000000007b1d */ /* 0x001fec0000002000 */
.L_x_3857:
[----:B------:R-:W-:Y:S05]  /*4d20*/  BSYNC B0 ;  /* 0x0000000000007941 */ /* 0x000fea0003800000 */
.L_x_3856:
[----:B------:R-:W-:Y:S01]  /*4d30*/  BSSY B7, `(.L_x_3858) ;  /* 0x0000848000077945 */ /* 0x000fe20003800000 */
[----:B------:R-:W-:Y:S01]  /*4d40*/  IMAD.MOV.U32 R28, RZ, RZ, RZ ;  /* 0x000000ffff1c7224 */ /* 0x000fe200078e00ff */
[----:B------:R-:W-:Y:S01]  /*4d50*/  CS2R R8, SRZ ;  /* 0x0000000000087805 */ /* 0x000fe2000001ff00 */
[----:B------:R-:W-:Y:S01]  /*4d60*/  IMAD.MOV.U32 R154, RZ, RZ, RZ ;  /* 0x000000ffff9a7224 */ /* 0x000fe200078e00ff */
[----:B------:R-:W-:Y:S01]  /*4d70*/  MOV R14, RZ ;  /* 0x000000ff000e7202 */ /* 0x000fe20000000f00 */
[----:B------:R-:W-:Y:S01]  /*4d80*/  IMAD.MOV.U32 R35, RZ, RZ, RZ ;  /* 0x000000ffff237224 */ /* 0x000fe200078e00ff */
[----:B------:R-:W-:Y:S01]  /*4d90*/  CS2R R152, SRZ ;  /* 0x0000000000987805 */ /* 0x000fe2000001ff00 */
[----:B------:R-:W-:Y:S01]  /*4da0*/  IMAD.MOV.U32 R31, RZ, RZ, RZ ;  /* 0x000000ffff1f7224 */ /* 0x000fe200078e00ff */
[----:B------:R-:W-:Y:S01]  /*4db0*/  CS2R R6, SRZ ;  /* 0x0000000000067805 */ /* 0x000fe2000001ff00 */
[----:B------:R-:W-:Y:S02]  /*4dc0*/  IMAD.MOV.U32 R156, RZ, RZ, RZ ;  /* 0x000000ffff9c7224 */ /* 0x000fe400078e00ff */
[----:B------:R-:W-:-:S02]  /*4dd0*/  IMAD.MOV.U32 R5, RZ, RZ, RZ ;  /* 0x000000ffff057224 */ /* 0x000fc400078e00ff */
[----:B--2---:R-:W-:Y:S01]  /*4de0*/  IMAD.MOV.U32 R10, RZ, RZ, RZ ;  /* 0x000000ffff0a7224 */ /* 0x004fe200078e00ff */
[----:B------:R-:W-:Y:S06]  /*4df0*/  @!P0 BRA `(.L_x_3859) ;  /* 0x0000001800b88947 */ /* 0x000fec0003800000 */
[----:B------:R-:W-:Y:S02]  /*4e00*/  ISETP.GE.AND P1, PT, R171, 0x1, PT ;  /* 0x00000001ab00780c */ /* 0x000fe40003f26270 */
[----:B------:R-:W-:-:S11]  /*4e10*/  PLOP3.LUT P0, PT, PT, PT, PT, 0x80, 0x0 ;  /* 0x000000000000781c */ /* 0x000fd60003f0f070 */
[----:B------:R-:W-:Y:S05]  /*4e20*/  @!P1 BRA `(.L_x_3860) ;  /* 0x0000008000e09947 */ /* 0x000fea0003800000 */
[----:B------:R-:W0:Y:S01]  /*4e30*/  S2R R20, SR_TID.X ;  /* 0x0000000000147919 */ /* 0x000e220000002100 */
[----:B------:R-:W-:Y:S01]  /*4e40*/  ISETP.NE.AND P0, PT, R186, 0x3, PT ;  /* 0x00000003ba00780c */ /* 0x000fe20003f05270 */
[----:B0-----:R-:W-:-:S05]  /*4e50*/  VIADD R20, R20, 0xffffff80 ;  /* 0xffffff8014147836 */ /* 0x001fca0000000000 */
[----:B------:R-:W-:-:S04]  /*4e60*/  SHF.R.S32.HI R4, RZ, 0x1f, R20 ;  /* 0x0000001fff047819 */ /* 0x000fc80000011414 */
[----:B------:R-:W-:-:S04]  /*4e70*/  LEA.HI R4, R4, R20, RZ, 0x7 ;  /* 0x0000001404047211 */ /* 0x000fc800078f38ff */
[----:B------:R-:W-:-:S05]  /*4e80*/  SHF.R.S32.HI R4, RZ, 0x7, R4 ;  /* 0x00000007ff047819 */ /* 0x000fca0000011404 */
[----:B------:R-:W0:Y:S02]  /*4e90*/  SHFL.IDX PT, R0, R4, RZ, 0x1f ;  /* 0x00001fff04007589 */ /* 0x000e2400000e0000 */
[----:B0-----:R-:W-:-:S04]  /*4ea0*/  LEA.HI R3, R0, R0, RZ, 0x1 ;  /* 0x0000000000037211 */ /* 0x001fc800078f08ff */
[----:B------:R-:W-:-:S05]  /*4eb0*/  LOP3.LUT R3, R3, 0x1fffe, RZ, 0xc0, !PT ;  /* 0x0001fffe03037812 */ /* 0x000fca00078ec0ff */
[----:B------:R-:W-:-:S05]  /*4ec0*/  IMAD.IADD R3, R0, 0x1, -R3 ;  /* 0x0000000100037824 */ /* 0x000fca00078e0a03 */
[----:B------:R-:W-:-:S05]  /*4ed0*/  LEA R3, R3, R2, 0xf ;  /* 0x0000000203037211 */ /* 0x000fca00078e78ff */
[----:B------:R-:W-:-:S05]  /*4ee0*/  VIADD R3, R3, 0x400 ;  /* 0x0000040003037836 */ /* 0x000fca0000000000 */
[----:B------:R-:W-:-:S04]  /*4ef0*/  SHF.R.U32.HI R3, RZ, 0x4, R3 ;  /* 0x00000004ff037819 */ /* 0x000fc80000011603 */
[----:B------:R-:W-:-:S04]  /*4f00*/  LOP3.LUT R0, R3, 0x3fff, RZ, 0xc0, !PT ;  /* 0x00003fff03007812 */ /* 0x000fc800078ec0ff */
[----:B------:R-:W-:Y:S01]  /*4f10*/  LOP3.LUT R0, R0, 0x2000000, RZ, 0xfc, !PT ;  /* 0x0200000000007812 */ /* 0x000fe200078efcff */
[----:B------:R-:W-:Y:S06]  /*4f20*/  @!P0 BRA `(.L_x_3861) ;  /* 0x0000000000048947 */ /* 0x000fec0003800000 */
[----:B------:R-:W-:Y:S01]  /*4f30*/  BPT.TRAP 0x1 ;  /* 0x000000040000795c */ /* 0x000fe20000300000 */
.L_x_3861:
[----:B------:R-:W-:Y:S01]  /*4f40*/  IMAD R3, R18, 0x8, R2 ;  /* 0x0000000812037824 */ /* 0x000fe200078e0202 */
[----:B------:R-:W-:Y:S01]  /*4f50*/  SHF.L.U32 R6, R23, 0x1f, RZ ;  /* 0x0000001f17067819 */ /* 0x000fe200000006ff */
[----:B------:R-:W-:Y:S01]  /*4f60*/  VIADD R4, R2, 0x26800 ;  /* 0x0002680002047836 */ /* 0x000fe20000000000 */
[----:B------:R-:W-:Y:S02]  /*4f70*/  BSSY B0, `(.L_x_3862) ;  /* 0x0000008000007945 */ /* 0x000fe40003800000 */
[----:B------:R-:W0:Y:S02]  /*4f80*/  SYNCS.PHASECHK.TRANS64.TRYWAIT P1, [R3+URZ+0x28c50], R6 ;  /* 0x028c5006030075a7 */ /* 0x000e24000802017f */
[----:B------:R-:W-:Y:S01]  /*4f90*/  SHF.R.U32.HI R5, RZ, 0x4, R4 ;  /* 0x00000004ff057819 */ /* 0x000fe20000011604 */
[----:B------:R-:W-:-:S03]  /*4fa0*/  IMAD R4, R18, 0x1000, R0 ;  /* 0x0000100012047824 */ /* 0x000fc600078e0200 */
[----:B------:R-:W-:-:S04]  /*4fb0*/  LOP3.LUT R5, R5, 0x3fff, RZ, 0xc0, !PT ;  /* 0x00003fff05057812 */ /* 0x000fc800078ec0ff */
[----:B------:R-:W-:Y:S01]  /*4fc0*/  LOP3.LUT R10, R5, 0x10000, RZ, 0xfc, !PT ;  /* 0x00010000050a7812 */ /* 0x000fe200078efcff */
[----:B------:R-:W-:Y:S01]  /*4fd0*/  IMAD.MOV.U32 R5, RZ, RZ, 0x40000040 ;  /* 0x40000040ff057424 */ /* 0x000fe200078e00ff */
[----:B0-----:R-:W-:Y:S06]  /*4fe0*/  @!P1 BRA `(.L_x_3863) ;  /* 0x0000012800709947 */ /* 0x001fec0003800000 */
.L_x_4087:
[----:B------:R-:W-:Y:S05]  /*4ff0*/  BSYNC B0 ;  /* 0x0000000000007941 */ /* 0x000fea0003800000 */
.L_x_3862:
[----:B------:R-:W-:Y:S01]  /*5000*/  BAR.SYNC.DEFER_BLOCKING 0xe, 0x100 ;  /* 0x0384000000007b1d */ /* 0x000fe20000010000 */
[----:B------:R-:W-:Y:S01]  /*5010*/  IMAD.MOV.U32 R11, RZ, RZ, 0x40000040 ;  /* 0x40000040ff0b7424 */ /* 0x000fe200078e00ff */
[----:B------:R-:W-:Y:S01]  /*5020*/  R2UR UR6, R4 ;  /* 0x00000000040672ca */ /* 0x000fe200000e0000 */
[----:B------:R-:W-:Y:S01]  /*5030*/  IMAD.MOV.U32 R7, RZ, RZ, 0x40000040 ;  /* 0x40000040ff077424 */ /* 0x000fe200078e00ff */
[----:B------:R-:W-:Y:S01]  /*5040*/  R2UR UR7, R5 ;  /* 0x00000000050772ca */ /* 0x000fe200000e0000 */
[C---:B------:R-:W-:Y:S01]  /*5050*/  VIADD R8, R10.reuse, 0x2 ;  /* 0x000000020a087836 */ /* 0x040fe20000000000 */
[----:B------:R-:W-:Y:S01]  /*5060*/  R2UR UR4, R10 ;  /* 0x000000000a0472ca */ /* 0x000fe200000e0000 */
[----:B------:R-:W-:Y:S01]  /*5070*/  IMAD.MOV.U32 R5, RZ, RZ, 0x40000040 ;  /* 0x40000040ff057424 */ /* 0x000fe200078e00ff */
[----:B------:R-:W-:Y:S02]  /*5080*/  R2UR UR5, R11 ;  /* 0x000000000b0572ca */ /* 0x000fe400000e0000 */
[----:B0-----:R-:W-:-:S02]  /*5090*/  IADD3 R6, R4, 0x80, RZ ;  /* 0x0000008004067810 */ /* 0x001fc40007ffe0ff */
[----:B------:R-:W-:Y:S02]  /*50a0*/  MOV R9, 0x40000040 ;  /* 0x4000004000097802 */ /* 0x000fe40000000f00 */
[----:B------:R-:W-:Y:S01]  /*50b0*/  R2UR UR15, R5 ;  /* 0x00000000050f72ca */ /* 0x000fe200000e0000 */
[----:B------:R-:W-:-:S05]  /*50c0*/  IMAD.MOV.U32 R5, RZ, RZ, 0x40000040 ;  /* 0x40000040ff057424 */ /* 0x000fca00078e00ff */
[----:B------:R-:W-:Y:S01]  /*50d0*/  R2UR UR13, R5 ;  /* 0x00000000050d72ca */ /* 0x000fe200000e0000 */
[----:B-----5:R-:W-:-:S06]  /*50e0*/  WARPGROUP.ARRIVE ;  /* 0x00000000000079c5 */ /* 0x020fcc0000000000 */
[----:B------:R-:W-:Y:S01]  /*50f0*/  HGMMA.64x256x16.F32 R24, gdesc[UR4].tnspB, RZ, !UPT, gsb0 ;  /* 0x43e00000041879f0 */ /* 0x000fe2000c0008ff */
[----:B------:R-:W-:Y:S01]  /*5100*/  R2UR UR6, R6 ;  /* 0x00000000060672ca */ /* 0x000fe200000e0000 */
[----:B------:R-:W-:Y:S01]  /*5110*/  VIADD R6, R4, 0x100 ;  /* 0x0000010004067836 */ /* 0x000fe20000000000 */
[----:B------:R-:W-:Y:S01]  /*5120*/  R2UR UR7, R7 ;  /* 0x00000000070772ca */ /* 0x000fe200000e0000 */
[----:B------:R-:W-:Y:S01]  /*5130*/  IMAD.MOV.U32 R7, RZ, RZ, 0x40000040 ;  /* 0x40000040ff077424 */ /* 0x000fe200078e00ff */
[----:B------:R-:W-:Y:S01]  /*5140*/  R2UR UR4, R8 ;  /* 0x00000000080472ca */ /* 0x000fe200000e0000 */
[----:B------:R-:W-:Y:S01]  /*5150*/  VIADD R4, R4, 0x180 ;  /* 0x0000018004047836 */ /* 0x000fe20000000000 */
[----:B------:R-:W-:Y:S02]  /*5160*/  R2UR UR5, R9 ;  /* 0x00000000090572ca */ /* 0x000fe400000e0000 */
[----:B------:R-:W-:Y:S01]  /*5170*/  R2UR UR10, R6 ;  /* 0x00000000060a72ca */ /* 0x000fe200000e0000 */
[----:B------:R-:W-:Y:S01]  /*5180*/  VIADD R6, R10, 0x4 ;  /* 0x000000040a067836 */ /* 0x000fe20000000000 */
[----:B------:R-:W-:Y:S01]  /*5190*/  R2UR UR11, R7 ;  /* 0x00000000070b72ca */ /* 0x000fe200000e0000 */
[----:B------:R-:W-:Y:S01]  /*51a0*/  IMAD.MOV.U32 R7, RZ, RZ, 0x40000040 ;  /* 0x40000040ff077424 */ /* 0x000fe200078e00ff */
[----:B------:R-:W-:Y:S01]  /*51b0*/  R2UR UR14, R4 ;  /* 0x00000000040e72ca */ /* 0x000fe200000e0000 */
[----:B------:R-:W-:Y:S01]  /*51c0*/  VIADD R4, R10, 0x6 ;  /* 0x000000060a047836 */ /* 0x000fe20000000000 */
[----:B------:R-:W-:-:S02]  /*51d0*/  R2UR UR8, R6 ;  /* 0x00000000060872ca */ /* 0x000fc400000e0000 */
[----:B------:R-:W-:Y:S02]  /*51e0*/  R2UR UR9, R7 ;  /* 0x00000000070972ca */ /* 0x000fe400000e0000 */
[----:B------:R-:W-:Y:S01]  /*51f0*/  R2UR UR12, R4 ;  /* 0x00000000040c72ca */ /* 0x000fe200000e0000 */
[----:B------:R-:W-:Y:S02]  /*5200*/  WARPGROUP.DEPBAR.LE gsb0, 0x0 ;  /* 0x00008000000079c5 */ /* 0x000fe40000010000 */
        /* <DEDUP_REMOVED lines=14> */
.L_x_3864:
[----:B------:R-:W-:Y:S01]  /*52f0*/  ISETP.GE.AND P1, PT, R171, 0x41, PT ;  /* 0x00000041ab00780c */ /* 0x000fe20003f26270 */
[----:B------:R-:W-:Y:S01]  /*5300*/  VIADD R10, R3, 0x28c60 ;  /* 0x00028c60030a7836 */ /* 0x000fe20000000000 */
[----:B------:R-:W-:Y:S04]  /*5310*/  BSSY B0, `(.L_x_3865) ;  /* 0x00000cd000007945 */ /* 0x000fe80003800000 */
[----:B------:R-:W-:-:S04]  /*5320*/  PRMT R10, R189, 0x654, R10 ;  /* 0x00000654bd0a7816 */ /* 0x000fc8000000000a */
[----:B------:R0:W-:Y:S03]  /*5330*/  SYNCS.ARRIVE.TRANS64.RED.A1T0 RZ, [R10+URZ], RZ ;  /* 0x000000ff0aff79a7 */ /* 0x0001e6000810043f */
[----:B------:R-:W-:Y:S05]  /*5340*/  @!P1 BRA `(.L_x_3866) ;  /* 0x0000000c00249947 */ /* 0x000fea0003800000 */
[----:B------:R-:W-:-:S07]  /*5350*/  VIADD R172, R172, 0xfffffffe ;  /* 0xfffffffeacac7836 */ /* 0x000fce0000000000 */
.L_x_3873:
[----:B------:R-:W-:Y:S01]  /*5360*/  BAR.SYNC.DEFER_BLOCKING 0xe, 0x100 ;  /* 0x0384000000007b1d */ /* 0x000fe20000010000 */
[C---:B------:R-:W-:Y:S01]  /*5370*/  LEA R3, R18.reuse, R194, 0x6 ;  /* 0x000000c212037211 */ /* 0x040fe200078e30ff */
[----:B------:R-:W-:Y:S01]  /*5380*/  VIADD R18, R18, 0x1 ;  /* 0x0000000112127836 */ /* 0x000fe20000000000 */
[C---:B------:R-:W-:Y:S01]  /*5390*/  ISETP.GT.AND P2, PT, R172.reuse, RZ, PT ;  /* 0x000000ffac00720c */ /* 0x040fe20003f44270 */
[----:B------:R-:W-:Y:S02]  /*53a0*/  VIADD R172, R172, 0xffffffff ;  /* 0xffffffffacac7836 */ /* 0x000fe40000000000 */
[----:B------:R-:W-:Y:S01]  /*53b0*/  IMAD R3, R3, 0x4, R2 ;  /* 0x0000000403037824 */ /* 0x000fe200078e0202 */
[----:B------:R-:W-:-:S04]  /*53c0*/  ISETP.NE.AND P1, PT, R18, 0x2, PT ;  /* 0x000000021200780c */ /* 0x000fc80003f25270 */
[----:B------:R-:W-:Y:S01]  /*53d0*/  SEL R18, R18, RZ, P1 ;  /* 0x000000ff12127207 */ /* 0x000fe20000800000 */
[----:B01----:R-:W0:Y:S04]  /*53e0*/  LDS R10, [R3+0x28800] ;  /* 0x02880000030a7984 */ /* 0x003e280000000800 */
        /* <DEDUP_REMOVED lines=65> */
[----:B------:R-:W-:Y:S01]  /*5800*/  SEL R10, RZ, 0x1, P1 ;  /* 0x00000001ff0a7807 */ /* 0x000fe20000800000 */
        /* <DEDUP_REMOVED lines=65> */
[----:B------:R-:W-:Y:S06]  /*5c20*/  @!P0 BRA `(.L_x_3867) ;  /* 0x0000000000048947 */ /* 0x000fec0003800000 */
[----:B------:R-:W-:Y:S01]  /*5c30*/  BPT.TRAP 0x1 ;  /* 0x000000040000795c */ /* 0x000fe20000300000 */
.L_x_3867:
[----:B------:R-:W-:Y:S01]  /*5c40*/  IMAD R3, R18, 0x8, R2 ;  /* 0x0000000812037824 */ /* 0x000fe200078e0202 */
[----:B------:R-:W-:-:S04]  /*5c50*/  SHF.L.U32 R10, R23, 0x1f, RZ ;  /* 0x0000001f170a7819 */ /* 0x000fc800000006ff */
[----:B------:R0:W1:Y:S01]  /*5c60*/  SYNCS.PHASECHK.TRANS64.TRYWAIT P1, [R3+URZ+0x28c50], R10 ;  /* 0x028c500a030075a7 */ /* 0x000062000802017f */
[----:B------:R-:W-:Y:S05]  /*5c70*/  @!P0 BRA `(.L_x_3868) ;  /* 0x0000000000048947 */ /* 0x000fea0003800000 */
[----:B------:R-:W-:Y:S01]  /*5c80*/  BPT.TRAP 0x1 ;  /* 0x000000040000795c */ /* 0x000fe20000300000 */
.L_x_3868:
[----:B------:R-:W-:Y:S04]  /*5c90*/  BSSY B1, `(.L_x_3869) ;  /* 0x0000004000017945 */ /* 0x000fe80003800000 */
[----:B-1----:R-:W-:Y:S05]  /*5ca0*/  @P1 BRA `(.L_x_3870) ;  /* 0x0000000000081947 */ /* 0x002fea0003800000 */
[----:B------:R-:W1:Y:S02]  /*5cb0*/  SYNCS.PHASECHK.TRANS64.TRYWAIT P1, [R3+URZ+0x28c50], R10 ;  /* 0x028c500a030075a7 */ /* 0x000e64000802017f */
[----:B-1----:R-:W-:Y:S05]  /*5cc0*/  @!P1 BRA `(.L_x_3871) ;  /* 0x0000011c004c9947 */ /* 0x002fea0003800000 */
.L_x_3870:
[----:B------:R-:W-:Y:S05]  /*5cd0*/  BSYNC B1 ;  /* 0x0000000000017941 */ /* 0x000fea0003800000 */
.L_x_3869:
[----:B01----:R-:W-:Y:S01]  /*5ce0*/  IMAD R10, R18, 0x1000, R0 ;  /* 0x00001000120a7824 */ /* 0x003fe200078e0200 */
[----:B------:R-:W-:Y:S01]  /*5cf0*/  WARPGROUP.ARRIVE ;  /* 0x00000000000079c5 */ /* 0x000fe20000000000 */
[----:B------:R-:W-:Y:S01]  /*5d00*/  IMAD.MOV.U32 R11, RZ, RZ, 0x40000040 ;  /* 0x40000040ff0b7424 */ /* 0x000fe200078e00ff */
[----:B------:R-:W-:Y:S01]  /*5d10*/  R2UR UR8, R8 ;  /* 0x00000000080872ca */ /* 0x000fe200000e0000 */
[----:B------:R-:W-:Y:S01]  /*5d20*/  IMAD.MOV.U32 R13, RZ, RZ, 0x40000040 ;  /* 0x40000040ff0d7424 */ /* 0x000fe200078e00ff */
[C---:B------:R-:W-:Y:S02]  /*5d30*/  IADD3 R12, R10.reuse, 0x80, RZ ;  /* 0x000000800a0c7810 */ /* 0x040fe40007ffe0ff */
[----:B------:R-:W-:Y:S02]  /*5d40*/  R2UR UR6, R10 ;  /* 0x000000000a0672ca */ /* 0x000fe400000e0000 */
[----:B------:R-:W-:Y:S01]  /*5d50*/  R2UR UR10, R12 ;  /* 0x000000000c0a72ca */ /* 0x000fe200000e0000 */
[C---:B------:R-:W-:Y:S01]  /*5d60*/  VIADD R12, R10.reuse, 0x100 ;  /* 0x000001000a0c7836 */ /* 0x040fe20000000000 */
[C---:B------:R-:W-:Y:S01]  /*5d70*/  R2UR UR7, R11.reuse ;  /* 0x000000000b0772ca */ /* 0x040fe200000e0000 */
[----:B------:R-:W-:Y:S01]  /*5d80*/  VIADD R10, R10, 0x180 ;  /* 0x000001800a0a7836 */ /* 0x000fe20000000000 */
[----:B------:R-:W-:-:S02]  /*5d90*/  R2UR UR5, R11 ;  /* 0x000000000b0572ca */ /* 0x000fc400000e0000 */
[----:B------:R-:W-:Y:S02]  /*5da0*/  R2UR UR11, R13 ;  /* 0x000000000d0b72ca */ /* 0x000fe400000e0000 */
[----:B------:R-:W-:Y:S01]  /*5db0*/  R2UR UR18, R10 ;  /* 0x000000000a1272ca */ /* 0x000fe200000e0000 */
[----:B------:R-:W-:Y:S01]  /*5dc0*/  VIADD R10, R2, 0x26800 ;  /* 0x00026800020a7836 */ /* 0x000fe20000000000 */
[----:B------:R-:W-:Y:S02]  /*5dd0*/  R2UR UR9, R9 ;  /* 0x00000000090972ca */ /* 0x000fe400000e0000 */
[----:B------:R-:W-:Y:S02]  /*5de0*/  R2UR UR14, R12 ;  /* 0x000000000c0e72ca */ /* 0x000fe400000e0000 */
[----:B------:R-:W-:Y:S02]  /*5df0*/  SHF.R.U32.HI R10, RZ, 0x4, R10 ;  /* 0x00000004ff0a7819 */ /* 0x000fe4000001160a */
[----:B------:R-:W-:-:S02]  /*5e00*/  R2UR UR15, R13 ;  /* 0x000000000d0f72ca */ /* 0x000fc400000e0000 */
[----:B------:R-:W-:Y:S02]  /*5e10*/  LOP3.LUT R10, R10, 0x3fff, RZ, 0xc0, !PT ;  /* 0x00003fff0a0a7812 */ /* 0x000fe400078ec0ff */
[----:B------:R-:W-:Y:S02]  /*5e20*/  R2UR UR12, R6 ;  /* 0x00000000060c72ca */ /* 0x000fe400000e0000 */
[----:B------:R-:W-:Y:S02]  /*5e30*/  LOP3.LUT R10, R10, 0x10000, RZ, 0xfc, !PT ;  /* 0x000100000a0a7812 */ /* 0x000fe400078efcff */
[----:B------:R-:W-:Y:S02]  /*5e40*/  R2UR UR13, R7 ;  /* 0x00000000070d72ca */ /* 0x000fe400000e0000 */
[----:B------:R-:W-:Y:S02]  /*5e50*/  R2UR UR4, R10 ;  /* 0x000000000a0472ca */ /* 0x000fe400000e0000 */
[----:B------:R-:W-:-:S02]  /*5e60*/  R2UR UR19, R11 ;  /* 0x000000000b1372ca */ /* 0x000fc400000e0000 */
[----:B------:R-:W-:Y:S02]  /*5e70*/  R2UR UR16, R4 ;  /* 0x00000000041072ca */ /* 0x000fe400000e0000 */
[----:B------:R-:W-:-:S07]  /*5e80*/  R2UR UR17, R5 ;  /* 0x00000000051172ca */ /* 0x000fce00000e0000 */
        /* <DEDUP_REMOVED lines=17> */
.L_x_3872:
[----:B------:R-:W-:-:S05]  /*5fa0*/  VIADD R10, R3, 0x28c60 ;  /* 0x00028c60030a7836 */ /* 0x000fca0000000000 */
[----:B------:R-:W-:-:S04]  /*5fb0*/  PRMT R10, R189, 0x654, R10 ;  /* 0x00000654bd0a7816 */ /* 0x000fc8000000000a */
[----:B------:R1:W-:Y:S01]  /*5fc0*/  SYNCS.ARRIVE.TRANS64.RED.A1T0 RZ, [R10+URZ], RZ ;  /* 0x000000ff0aff79a7 */ /* 0x0003e2000810043f */
[----:B------:R-:W-:Y:S05]  /*5fd0*/  @P2 BRA `(.L_x_3873) ;  /* 0xfffffff000e02947 */ /* 0x000fea000383ffff */
.L_x_3866:
[----:B------:R-:W-:Y:S05]  /*5fe0*/  BSYNC B0 ;  /* 0x0000000000007941 */ /* 0x000fea0003800000 */
.L_x_3865:
[----:B------:R-:W-:Y:S01]  /*5ff0*/  BAR.SYNC.DEFER_BLOCKING 0xe, 0x100 ;  /* 0x0384000000007b1d */ /* 0x000fe20000010000 */
[C---:B------:R-:W-:Y:S01]  /*6000*/  IMAD R3, R18.reuse, 0x40, R194 ;  /* 0x0000004012037824 */ /* 0x040fe200078e02c2 */
[----:B------:R-:W-:Y:S01]  /*6010*/  PLOP3.LUT P0, PT, PT, PT, PT, 0x8, 0x0 ;  /* 0x000000000000781c */ /* 0x000fe20003f0e170 */
[----:B------:R-:W-:-:S03]  /*6020*/  VIADD R18, R18, 0x1 ;  /* 0x0000000112127836 */ /* 0x000fc60000000000 */
[----:B------:R-:W-:Y:S02]  /*6030*/  LEA R3, R3, R2, 0x2 ;  /* 0x0000000203037211 */ /* 0x000fe400078e10ff */
[----:B------:R-:W-:-:S04]  /*6040*/  ISETP.NE.AND P1, PT, R18, 0x2, PT ;  /* 0x000000021200780c */ /* 0x000fc80003f25270 */
[----:B------:R-:W-:Y:S01]  /*6050*/  SEL R18, R18, RZ, P1 ;  /* 0x000000ff12127207 */ /* 0x000fe20000800000 */
[----:B------:R-:W2:Y:S04]  /*6060*/  LDS R2, [R3+0x28800] ;  /* 0x0288000003027984 */ /* 0x000ea80000000800 */
[----:B------:R3:W4:Y:S02]  /*6070*/  LDS R0, [R3+0x28820] ;  /* 0x0288200003007984 */ /* 0x0007240000000800 */
[----:B---3--:R-:W-:Y:S02]  /*6080*/  IMAD.MOV.U32 R3, RZ, RZ, RZ ;  /* 0x000000ffff037224 */ /* 0x008fe400078e00ff */
[-C--:B--2---:R-:W-:Y:S01]  /*6090*/  FMUL.FTZ R156, R28, R2.reuse ;  /* 0x000000021c9c7220 */ /* 0x084fe20000410000 */
[-C--:B------:R-:W-:Y:S01]  /*60a0*/  FMUL.FTZ R153, R32, R2.reuse ;  /* 0x0000000220997220 */ /* 0x080fe20000410000 */
[-C--:B------:R-:W-:Y:S01]  /*60b0*/  FMUL.FTZ R152, R29, R2.reuse ;  /* 0x000000021d987220 */ /* 0x080fe20000410000 */
[-C--:B------:R-:W-:Y:S01]  /*60c0*/  FMUL.FTZ R14, R33, R2.reuse ;  /* 0x00000002210e7220 */ /* 0x080fe20000410000 */
[-C--:B------:R-:W-:Y:S01]  /*60d0*/  FMUL.FTZ R28, R37, R2.reuse ;  /* 0x00000002251c7220 */ /* 0x080fe20000410000 */
[----:B------:R-:W-:Y:S01]  /*60e0*/  FMUL.FTZ R32, R41, R2 ;  /* 0x0000000229207220 */ /* 0x000fe20000410000 */
[-C--:B----4-:R-:W-:Y:S01]  /*60f0*/  FMUL.FTZ R5, R26, R0.reuse ;  /* 0x000000001a057220 */ /* 0x090fe20000410000 */
        /* <DEDUP_REMOVED lines=64> */
[-C--:B------:R-:W-:Y:S01]  /*6500*/  FMUL.FTZ R154, R36, R2.reuse ;  /* 0x00000002249a7220 */ /* 0x080fe20000410000 */
[-C--:B------:R-:W-:Y:S01]  /*6510*/  FMUL.FTZ R155, R40, R2.reuse ;  /* 0x00000002289b7220 */ /* 0x080fe20000410000 */
[----:B01----:R-:W-:Y:S01]  /*6520*/  FMUL.FTZ R10, R24, R2 ;  /* 0x00000002180a7220 */ /* 0x003fe20000410000 */
[----:B------:R-:W-:Y:S01]  /*6530*/  LOP3.LUT R23, R23, R0, RZ, 0x3c, !PT ;  /* 0x0000000017177212 */ /* 0x000fe200078e3cff */
        /* <DEDUP_REMOVED lines=58> */
.L_x_3859:
[----:B------:R-:W-:Y:S02]  /*68e0*/  ISETP.GE.AND P1, PT, R171, 0x1, PT ;  /* 0x00000001ab00780c */ /* 0x000fe40003f26270 */
[----:B------:R-:W-:-:S11]  /*68f0*/  PLOP3.LUT P0, PT, PT, PT, PT, 0x80, 0x0 ;  /* 0x000000000000781c */ /* 0x000fd60003f0f070 */
[----:B------:R-:W-:Y:S05]  /*6900*/  @!P1 BRA `(.L_x_3860) ;  /* 0x0000006800289947 */ /* 0x000fea0003800000 */
[----:B------:R-:W0:Y:S01]  /*6910*/  S2R R20, SR_TID.X ;  /* 0x0000000000147919 */ /* 0x000e220000002100 */
[----:B------:R-:W-:Y:S01]  /*6920*/  BSSY B6, `(.L_x_3874) ;  /* 0x0000020000067945 */ /* 0x000fe20003800000 */
[----:B0-----:R-:W-:-:S05]  /*6930*/  VIADD R20, R20, 0xffffff80 ;  /* 0xffffff8014147836 */ /* 0x001fca0000000000 */
[----:B------:R-:W-:-:S04]  /*6940*/  SHF.R.S32.HI R4, RZ, 0x1f, R20 ;  /* 0x0000001fff047819 */ /* 0x000fc80000011414 */
[----:B------:R-:W-:-:S04]  /*6950*/  LEA.HI R4, R4, R20, RZ, 0x7 ;  /* 0x0000001404047211 */ /* 0x000fc800078f38ff */
[----:B------:R-:W-:-:S05]  /*6960*/  SHF.R.S32.HI R4, RZ, 0x7, R4 ;  /* 0x00000007ff047819 */ /* 0x000fca0000011404 */
[----:B------:R-:W0:Y:S02]  /*6970*/  SHFL.IDX PT, R0, R4, RZ, 0x1f ;  /* 0x00001fff04007589 */ /* 0x000e2400000e0000 */
[----:B0-----:R-:W-:-:S04]  /*6980*/  LEA.HI R3, R0, R0, RZ, 0x1 ;  /* 0x0000000000037211 */ /* 0x001fc800078f08ff */
[----:B------:R-:W-:-:S05]  /*6990*/  LOP3.LUT R3, R3, 0x1fffe, RZ, 0xc0, !PT ;  /* 0x0001fffe03037812 */ /* 0x000fca00078ec0ff */
[----:B------:R-:W-:Y:S01]  /*69a0*/  IMAD.IADD R3, R0, 0x1, -R3 ;  /* 0x0000000100037824 */ /* 0x000fe200078e0a03 */
[----:B------:R-:W-:-:S03]  /*69b0*/  IADD3 R0, R2, 0x26800, RZ ;  /* 0x0002680002007810 */ /* 0x000fc60007ffe0ff */
[----:B------:R-:W-:Y:S01]  /*69c0*/  IMAD R3, R3, 0x8000, R2 ;  /* 0x0000800003037824 */ /* 0x000fe200078e0202 */
[----:B------:R-:W-:-:S03]  /*69d0*/  LOP3.LUT P0, RZ, R0, 0x3ff, RZ, 0xc0, !PT ;  /* 0x000003ff00ff7812 */ /* 0x000fc6000780c0ff */
[----:B------:R-:W-:-:S05]  /*69e0*/  VIADD R3, R3, 0x400 ;  /* 0x0000040003037836 */ /* 0x000fca0000000000 */
[----:B------:R-:W-:-:S04]  /*69f0*/  SHF.R.U32.HI R3, RZ, 0x4, R3 ;  /* 0x00000004ff037819 */ /* 0x000fc80000011603 */
[----:B------:R-:W-:Y:S01]  /*6a00*/  LOP3.LUT R56, R3, 0x3fff, RZ, 0xc0, !PT ;  /* 0x00003fff03387812 */ /* 0x000fe200078ec0ff */
[----:B------:R-:W-:Y:S06]  /*6a10*/  @!P0 BRA `(.L_x_3875) ;  /* 0x0000000000408947 */ /* 0x000fec0003800000 */
        /* <DEDUP_REMOVED lines=16> */
.L_x_3875:
[----:B------:R-:W-:Y:S05]  /*6b20*/  BSYNC B6 ;  /* 0x0000000000067941 */ /* 0x000fea0003800000 */
.L_x_3874:
[----:B------:R-:W-:Y:S02]  /*6b30*/  ULDC UR4, c[0x0][0x3f4] ;  /* 0x0000fd0000047ab9 */ /* 0x000fe40000000800 */
[----:B------:R-:W-:-:S13]  /*6b40*/  ISETP.LT.AND P0, PT, RZ, UR4, PT ;  /* 0x00000004ff007c0c */ /* 0x000fda000bf01270 */
[----:B------:R-:W-:Y:S05]  /*6b50*/  @P0 BRA `(.L_x_3876) ;  /* 0x0000000000400947 */ /* 0x000fea0003800000 */
[----:B------:R-:W2:Y:S02]  /*6b60*/  LDL R20, [R1+0x34] ;  /* 0x0000340001147983 */ /* 0x000ea40000100800 */
[----:B--2---:R-:W-:-:S04]  /*6b70*/  LEA.HI R0, R20, R20, RZ, 0x1 ;  /* 0x0000001414007211 */ /* 0x004fc800078f08ff */
[----:B------:R-:W-:-:S05]  /*6b80*/  LOP3.LUT R0, R0, 0xfffffffe, RZ, 0xc0, !PT ;  /* 0xfffffffe00007812 */ /* 0x000fca00078ec0ff */
[----:B------:R-:W-:-:S05]  /*6b90*/  IMAD.IADD R0, R20, 0x1, -R0 ;  /* 0x0000000114007824 */ /* 0x000fca00078e0a00 */
[----:B------:R-:W-:-:S04]  /*6ba0*/  SHF.L.U32 R3, R0, 0x1f, RZ ;  /* 0x0000001f00037819 */ /* 0x000fc800000006ff */
[----:B------:R0:W1:Y:S03]  /*6bb0*/  SYNCS.PHASECHK.TRANS64.TRYWAIT P0, [R2+URZ+0x28c00], R3 ;  /* 0x028c0003020075a7 */ /* 0x000066000800017f */
[----:B-1----:R-:W-:Y:S05]  /*6bc0*/  @!P0 NANOSLEEP.SYNCS 0x989680 ;  /* 0x009896800000895d */ /* 0x002fea0003900000 */
[----:B------:R-:W1:Y:S01]  /*6bd0*/  @!P0 SYNCS.PHASECHK.TRANS64 P0, [R2+URZ+0x28c00], R3 ;  /* 0x028c0003020085a7 */ /* 0x000e62000800007f */
[----:B------:R-:W-:Y:S04]  /*6be0*/  BSSY B0, `(.L_x_3877) ;  /* 0x0000006000007945 */ /* 0x000fe80003800000 */
[----:B-1----:R-:W-:Y:S05]  /*6bf0*/  @P0 BRA `(.L_x_3878) ;  /* 0x0000000000100947 */ /* 0x002fea0003800000 */
.L_x_3879:
[----:B-1----:R1:W2:Y:S02]  /*6c00*/  SYNCS.PHASECHK.TRANS64.TRYWAIT P0, [R2+URZ+0x28c00], R3 ;  /* 0x028c0003020075a7 */ /* 0x0022a4000800017f */
[----:B--2---:R-:W-:Y:S05]  /*6c10*/  @!P0 NANOSLEEP.SYNCS 0x989680 ;  /* 0x009896800000895d */ /* 0x004fea0003900000 */
[----:B------:R-:W2:Y:S02]  /*6c20*/  @!P0 SYNCS.PHASECHK.TRANS64 P0, [R2+URZ+0x28c00], R3 ;  /* 0x028c0003020085a7 */ /* 0x000ea4000800007f */
[----:B--2---:R-:W-:Y:S05]  /*6c30*/  @!P0 BRA `(.L_x_3879) ;  /* 0xfffffffc00f08947 */ /* 0x004fea000383ffff */
.L_x_3878:
[----:B------:R-:W-:Y:S05]  /*6c40*/  BSYNC B0 ;  /* 0x0000000000007941 */ /* 0x000fea0003800000 */
.L_x_3877:
[----:B------:R-:W-:Y:S05]  /*6c50*/  BRA `(.L_x_3880) ;  /* 0x0000002000b07947 */ /* 0x000fea0003800000 */
.L_x_3876:
[----:B-----5:R-:W-:Y:S01]  /*6c60*/  SHF.R.S32.HI R0, RZ, 0x1f, R27 ;  /* 0x0000001fff007819 */ /* 0x020fe2000001141b */
[----:B------:R-:W-:Y:S01]  /*6c70*/  VIADD R3, R2, 0x20400 ;  /* 0x0002040002037836 */ /* 0x000fe20000000000 */
[----:B------:R-:W-:Y:S01]  /*6c80*/  ULDC.64 UR4, c[0x0][0x3f8] ;  /* 0x0000fe0000047ab9 */ /* 0x000fe20000000a00 */
[----:B------:R-:W-:Y:S01]  /*6c90*/  ULDC.64 UR6, c[0x0][0x408] ;  /* 0x0001020000067ab9 */ /* 0x000fe20000000a00 */
[----:B------:R-:W-:Y:S01]  /*6ca0*/  IMAD.WIDE.U32 R4, R27, UR4, RZ ;  /* 0x000000041b047c25 */ /* 0x000fe2000f8e00ff */
[----:B------:R-:W-:Y:S01]  /*6cb0*/  BSSY B6, `(.L_x_3881) ;  /* 0x0000020000067945 */ /* 0x000fe20003800000 */
[----:B------:R-:W-:Y:S02]  /*6cc0*/  LOP3.LUT P0, RZ, R3, 0x3ff, RZ, 0xc0, !PT ;  /* 0x000003ff03ff7812 */ /* 0x000fe4000780c0ff */
[C---:B------:R-:W-:Y:S02]  /*6cd0*/  IMAD R6, R0.reuse, UR4, RZ ;  /* 0x0000000400067c24 */ /* 0x040fe4000f8e02ff */
[----:B------:R-:W-:-:S02]  /*6ce0*/  IMAD R0, R0, UR6, RZ ;  /* 0x0000000600007c24 */ /* 0x000fc4000f8e02ff */
[C---:B------:R-:W-:Y:S01]  /*6cf0*/  IMAD R3, R27.reuse, UR5, R6 ;  /* 0x000000051b037c24 */ /* 0x040fe2000f8e0206 */
[----:B------:R-:W-:Y:S01]  /*6d00*/  ULDC.64 UR4, c[0x0][0x3e8] ;  /* 0x0000fa0000047ab9 */ /* 0x000fe20000000a00 */
[----:B------:R-:W-:Y:S01]  /*6d10*/  IMAD.WIDE.U32 R6, R27, UR6, RZ ;  /* 0x000000061b067c25 */ /* 0x000fe2000f8e00ff */
[----:B------:R-:W-:-:S03]  /*6d20*/  LEA R26, P1, R4, UR4, 0x1 ;  /* 0x00000004041a7c11 */ /* 0x000fc6000f8208ff */
[----:B------:R-:W-:Y:S01]  /*6d30*/  IMAD R29, R27, UR7, R0 ;  /* 0x000000071b1d7c24 */ /* 0x000fe2000f8e0200 */
[----:B------:R-:W-:Y:S01]  /*6d40*/  ULDC.64 UR6, c[0x0][0x400] ;  /* 0x0001000000067ab9 */ /* 0x000fe20000000a00 */
[----:B------:R-:W-:Y:S01]  /*6d50*/  IMAD.IADD R27, R3, 0x1, R5 ;  /* 0x00000001031b7824 */ /* 0x000fe200078e0205 */
[----:B------:R-:W-:Y:S02]  /*6d60*/  LEA R28, P2, R6, UR6, 0x1 ;  /* 0x00000006061c7c11 */ /* 0x000fe4000f8408ff */
[----:B------:R-:W-:Y:S02]  /*6d70*/  IADD3 R29, R29, R7, RZ ;  /* 0x000000071d1d7210 */ /* 0x000fe40007ffe0ff */
[----:B------:R-:W-:Y:S02]  /*6d80*/  LEA.HI.X R27, R4, UR5, R27, 0x1, P1 ;  /* 0x00000005041b7c11 */ /* 0x000fe400088f0c1b */
[----:B------:R-:W-:Y:S01]  /*6d90*/  LEA.HI.X R29, R6, UR7, R29, 0x1, P2 ;  /* 0x00000007061d7c11 */ /* 0x000fe200090f0c1d */
        /* <DEDUP_REMOVED lines=17> */
.L_x_3882:
[----:B------:R-:W-:Y:S05]  /*6eb0*/  BSYNC B6 ;  /* 0x0000000000067941 */ /* 0x000fea0003800000 */
.L_x_3881:
[----:B------:R-:W-:Y:S01]  /*6ec0*/  ULDC.U8 UR4, c[0x0][0x410] ;  /* 0x0001040000047ab9 */ /* 0x000fe20000000000 */
[----:B------:R-:W-:Y:S01]  /*6ed0*/  BSSY B0, `(.L_x_3883) ;  /* 0x00001fc000007945 */ /* 0x000fe20003800000 */
[----:B------:R-:W-:Y:S01]  /*6ee0*/  ISETP.NE.AND P0, PT, RZ, UR4, PT ;  /* 0x00000004ff007c0c */ /* 0x000fe2000bf05270 */
[----:B------:R-:W-:-:S12]  /*6ef0*/  IMAD R4, R25, 0x40, R188 ;  /* 0x0000004019047824 */ /* 0x000fd800078e02bc */
[----:B------:R-:W-:Y:S05]  /*6f00*/  @!P0 BRA `(.L_x_3884) ;  /* 0x0000001000008947 */ /* 0x000fea0003800000 */
[----:B------:R-:W-:-:S03]  /*6f10*/  UMOV UR4, 0xffffffff ;  /* 0xffffffff00047882 */ /* 0x000fc60000000000 */
[----:B------:R-:W-:Y:S05]  /*6f20*/  BRA.DIV UR4, `(.L_x_3885) ;  /* 0x0000010a04c87947 */ /* 0x000fea000b800000 */
[----:B------:R0:W1:Y:S04]  /*6f30*/  SHFL.IDX PT, R3, R27, RZ, 0x1c1f ;  /* 0x001c1fff1b037589 */ /* 0x00006800000e0000 */
[----:B------:R0:W2:Y:S04]  /*6f40*/  SHFL.IDX PT, R0, R26, RZ, 0x1c1f ;  /* 0x001c1fff1a007589 */ /* 0x0000a800000e0000 */
[----:B------:R0:W3:Y:S04]  /*6f50*/  SHFL.IDX PT, R5, R29, RZ, 0x1c1f ;  /* 0x001c1fff1d057589 */ /* 0x0000e800000e0000 */
[----:B------:R0:W4:Y:S02]  /*6f60*/  SHFL.IDX PT, R14, R28, RZ, 0x1c1f ;  /* 0x001c1fff1c0e7589 */ /* 0x00012400000e0000 */
.L_x_4093:
[----:B------:R-:W5:Y:S01]  /*6f70*/  LDL R9, [R1+0x34] ;  /* 0x0000340001097983 */ /* 0x000f620000100800 */
[----:B------:R-:W-:Y:S01]  /*6f80*/  ULDC UR4, c[0x0][0x448] ;  /* 0x0001120000047ab9 */ /* 0x000fe20000000800 */
[----:B------:R-:W-:Y:S01]  /*6f90*/  IMAD.SHL.U32 R6, R190, 0x40, RZ ;  /* 0x00000040be067824 */ /* 0x000fe200078e00ff */
[----:B------:R-:W-:Y:S01]  /*6fa0*/  BSSY B1, `(.L_x_3886) ;  /* 0x0000024000017945 */ /* 0x000fe20003800000 */
[----:B------:R-:W-:Y:S01]  /*6fb0*/  IMAD R24, R24, UR4, RZ ;  /* 0x0000000418187c24 */ /* 0x000fe2000f8e02ff */
[----:B------:R-:W-:Y:S02]  /*6fc0*/  CS2R R10, SRZ ;  /* 0x00000000000a7805 */ /* 0x000fe4000001ff00 */
[----:B------:R-:W-:Y:S02]  /*6fd0*/  CS2R R12, SRZ ;  /* 0x00000000000c7805 */ /* 0x000fe4000001ff00 */
[----:B------:R-:W-:Y:S01]  /*6fe0*/  LOP3.LUT R7, R6, 0x1c0, RZ, 0xc0, !PT ;  /* 0x000001c006077812 */ /* 0x000fe200078ec0ff */
[----:B0-----:R-:W-:Y:S01]  /*6ff0*/  IMAD R26, R25, -0x40, R24 ;  /* 0xffffffc0191a7824 */ /* 0x001fe200078e0218 */
[----:B------:R-:W-:-:S02]  /*7000*/  ISETP.GE.AND P0, PT, R4, R24, PT ;  /* 0x000000180400720c */ /* 0x000fc40003f06270 */
[----:B------:R-:W-:Y:S02]  /*7010*/  LOP3.LUT R8, R7, 0x18, R16, 0xf8, !PT ;  /* 0x0000001807087812 */ /* 0x000fe400078ef810 */
[----:B------:R-:W-:-:S04]  /*7020*/  SHF.R.U32.HI R7, RZ, 0x3, R7 ;  /* 0x00000003ff077819 */ /* 0x000fc80000011607 */
[----:B------:R-:W-:Y:S02]  /*7030*/  LOP3.LUT R28, R8, R7, RZ, 0x3c, !PT ;  /* 0x00000007081c7212 */ /* 0x000fe400078e3cff */
[----:B-----5:R-:W-:-:S04]  /*7040*/  LEA.HI R6, R9, R9, RZ, 0x1 ;  /* 0x0000000909067211 */ /* 0x020fc800078f08ff */
[----:B------:R-:W-:Y:S02]  /*7050*/  LOP3.LUT R4, R6, 0xfffffffe, RZ, 0xc0, !PT ;  /* 0xfffffffe06047812 */ /* 0x000fe400078ec0ff */
[----:B------:R-:W-:-:S03]  /*7060*/  CS2R R6, SRZ ;  /* 0x0000000000067805 */ /* 0x000fc6000001ff00 */
[----:B------:R-:W-:Y:S01]  /*7070*/  IMAD.IADD R27, R9, 0x1, -R4 ;  /* 0x00000001091b7824 */ /* 0x000fe200078e0a04 */
[----:B------:R-:W-:Y:S01]  /*7080*/  CS2R R8, SRZ ;  /* 0x0000000000087805 */ /* 0x000fe2000001ff00 */
[----:B------:R-:W-:Y:S06]  /*7090*/  @P0 BRA `(.L_x_3887) ;  /* 0x0000000000500947 */ /* 0x000fec0003800000 */
[----:B------:R-:W4:Y:S01]  /*70a0*/  LDL R30, [R1+0x48] ;  /* 0x00004800011e7983 */ /* 0x000f220000100800 */
[----:B------:R-:W-:-:S03]  /*70b0*/  ULDC UR4, c[0x0][0x3f4] ;  /* 0x0000fd0000047ab9 */ /* 0x000fc60000000800 */
[----:B------:R-:W4:Y:S01]  /*70c0*/  LDL R29, [R1+0x44] ;  /* 0x00004400011d7983 */ /* 0x000f220000100800 */
[----:B------:R-:W-:Y:S01]  /*70d0*/  ISETP.GE.AND P3, PT, R193, UR4, PT ;  /* 0x00000004c1007c0c */ /* 0x000fe2000bf66270 */
[----:B--2---:R-:W-:Y:S01]  /*70e0*/  IMAD.MOV.U32 R6, RZ, RZ, R0 ;  /* 0x000000ffff067224 */ /* 0x004fe200078e0000 */
[----:B------:R-:W-:Y:S01]  /*70f0*/  ISETP.GE.AND P2, PT, R184, UR4, PT ;  /* 0x00000004b8007c0c */ /* 0x000fe2000bf46270 */
[----:B---3--:R-:W-:Y:S01]  /*7100*/  IMAD.MOV.U32 R15, RZ, RZ, R5 ;  /* 0x000000ffff0f7224 */ /* 0x008fe200078e0005 */
[----:B-1----:R-:W-:Y:S02]  /*7110*/  MOV R7, R3 ;  /* 0x0000000300077202 */ /* 0x002fe40000000f00 */
[----:B------:R-:W-:-:S09]  /*7120*/  CS2R R10, SRZ ;  /* 0x00000000000a7805 */ /* 0x000fd2000001ff00 */
[----:B------:R-:W-:Y:S01]  /*7130*/  @!P2 IMAD.WIDE R20, R184, 0x2, R6 ;  /* 0x00000002b814a825 */ /* 0x000fe200078e0206 */
[----:B------:R-:W-:-:S04]  /*7140*/  CS2R R6, SRZ ;  /* 0x0000000000067805 */ /* 0x000fc8000001ff00 */
[----:B------:R0:W5:Y:S01]  /*7150*/  @!P2 LD.E.64 R12, desc[UR40][R20.64] ;  /* 0x00000028140ca980 */ /* 0x000162000c101b00 */
[-C--:B----4-:R-:W-:Y:S02]  /*7160*/  @!P3 IADD3 R24, P0, R0, R30.reuse, RZ ;  /* 0x0000001e0018b210 */ /* 0x090fe40007f1e0ff */
[----:B------:R-:W-:Y:S01]  /*7170*/  @!P3 IADD3 R4, P1, R14, R30, RZ ;  /* 0x0000001e0e04b210 */ /* 0x000fe20007f3e0ff */
[----:B------:R-:W-:-:S04]  /*7180*/  @!P2 IMAD.WIDE R14, R184, 0x2, R14 ;  /* 0x00000002b80ea825 */ /* 0x000fc800078e020e */
[--C-:B------:R-:W-:Y:S01]  /*7190*/  @!P3 IMAD.X R25, R3, 0x1, R29.reuse, P0 ;  /* 0x000000010319b824 */ /* 0x100fe200000e061d */
[----:B------:R0:W5:Y:S01]  /*71a0*/  @!P2 LD.E.64 R8, desc[UR40][R14.64] ;  /* 0x000000280e08a980 */ /* 0x000162000c101b00 */
[----:B------:R-:W-:-:S03]  /*71b0*/  @!P3 IMAD.X R5, R5, 0x1, R29, P1 ;  /* 0x000000010505b824 */ /* 0x000fc600008e061d */
[----:B------:R0:W5:Y:S04]  /*71c0*/  @!P3 LD.E.64 R10, desc[UR40][R24.64] ;  /* 0x00000028180ab980 */ /* 0x000168000c101b00 */
[----:B------:R0:W5:Y:S02]  /*71d0*/  @!P3 LD.E.64 R6, desc[UR40][R4.64] ;  /* 0x000000280406b980 */ /* 0x000164000c101b00 */
.L_x_3887:
[----:B------:R-:W-:Y:S05]  /*71e0*/  BSYNC B1 ;  /* 0x0000000000017941 */ /* 0x000fea0003800000 */
.L_x_3886:
[----:B0--3--:R-:W-:Y:S01]  /*71f0*/  SHF.L.U32 R5, R27, 0x1f, RZ ;  /* 0x0000001f1b057819 */ /* 0x009fe200000006ff */
[----:B-1----:R-:W-:Y:S01]  /*7200*/  IMAD R3, R209, 0x200, R28 ;  /* 0x00000200d1037824 */ /* 0x002fe200078e021c */
[----:B------:R-:W-:Y:S01]  /*7210*/  LOP3.LUT P1, RZ, R190, 0x4, RZ, 0xc0, !PT ;  /* 0x00000004beff7812 */ /* 0x000fe2000782c0ff */
[----:B-----5:R-:W-:Y:S01]  /*7220*/  IMAD.MOV.U32 R29, RZ, RZ, R12 ;  /* 0x000000ffff1d7224 */ /* 0x020fe200078e000c */
[----:B------:R-:W0:Y:S01]  /*7230*/  SYNCS.PHASECHK.TRANS64.TRYWAIT P0, [R2+URZ+0x28c00], R5 ;  /* 0x028c0005020075a7 */ /* 0x000e22000800017f */
[----:B------:R-:W-:Y:S01]  /*7240*/  IMAD R3, R3, 0x2, R2 ;  /* 0x0000000203037824 */ /* 0x000fe200078e0202 */
[--C-:B------:R-:W-:Y:S01]  /*7250*/  SHF.R.U64 R32, R12, 0x10, R13.reuse ;  /* 0x000000100c207819 */ /* 0x100fe2000000120d */
[----:B------:R-:W-:Y:S01]  /*7260*/  IMAD.MOV.U32 R31, RZ, RZ, R8 ;  /* 0x000000ffff1f7224 */ /* 0x000fe200078e0008 */
[----:B------:R-:W-:Y:S01]  /*7270*/  MOV R28, R10 ;  /* 0x0000000a001c7202 */ /* 0x000fe20000000f00 */
[----:B----4-:R-:W-:Y:S01]  /*7280*/  IMAD.MOV.U32 R14, RZ, RZ, R13 ;  /* 0x000000ffff0e7224 */ /* 0x010fe200078e000d */
[--C-:B------:R-:W-:Y:S01]  /*7290*/  SHF.R.U64 R33, R10, 0x10, R11.reuse ;  /* 0x000000100a217819 */ /* 0x100fe2000000120b */
[----:B------:R-:W-:Y:S01]  /*72a0*/  IMAD.MOV.U32 R12, RZ, RZ, R11 ;  /* 0x000000ffff0c7224 */ /* 0x000fe200078e000b */
[--C-:B------:R-:W-:Y:S01]  /*72b0*/  SHF.R.U64 R34, R8, 0x10, R9.reuse ;  /* 0x0000001008227819 */ /* 0x100fe20000001209 */
[----:B------:R-:W-:Y:S01]  /*72c0*/  IMAD.MOV.U32 R10, RZ, RZ, R9 ;  /* 0x000000ffff0a7224 */ /* 0x000fe200078e0009 */
[----:B------:R-:W-:Y:S01]  /*72d0*/  SHF.R.U32.HI R13, RZ, 0x10, R13 ;  /* 0x00000010ff0d7819 */ /* 0x000fe2000001160d */
[----:B------:R-:W-:Y:S01]  /*72e0*/  IMAD.MOV.U32 R30, RZ, RZ, R6 ;  /* 0x000000ffff1e7224 */ /* 0x000fe200078e0006 */
[----:B------:R-:W-:Y:S01]  /*72f0*/  SHF.R.U32.HI R11, RZ, 0x10, R11 ;  /* 0x00000010ff0b7819 */ /* 0x000fe2000001160b */
[C---:B------:R-:W-:Y:S01]  /*7300*/  VIADD R4, R3.reuse, 0x20400 ;  /* 0x0002040003047836 */ /* 0x040fe20000000000 */
[----:B------:R-:W-:Y:S01]  /*7310*/  SHF.R.U32.HI R9, RZ, 0x10, R9 ;  /* 0x00000010ff097819 */ /* 0x000fe20000011609 */
[--C-:B------:R-:W-:Y:S01]  /*7320*/  IMAD.MOV.U32 R8, RZ, RZ, R7.reuse ;  /* 0x000000ffff087224 */ /* 0x100fe200078e0007 */
[----:B------:R-:W-:Y:S01]  /*7330*/  VIMNMX R27, R26, 0x40, PT ;  /* 0x000000401a1b7848 */ /* 0x000fe20003fe0100 */
[----:B------:R-:W-:Y:S01]  /*7340*/  BSSY B1, `(.L_x_3888) ;  /* 0x000000e000017945 */ /* 0x000fe20003800000 */
[----:B--2---:R-:W-:Y:S01]  /*7350*/  IADD3 R0, R3, 0x20440, RZ ;  /* 0x0002044003007810 */ /* 0x004fe20007ffe0ff */
[----:B------:R-:W-:Y:S01]  /*7360*/  @P1 VIADD R0, R4, 0xffffffc0 ;  /* 0xffffffc004001836 */ /* 0x000fe20000000000 */
[----:B------:R-:W-:-:S02]  /*7370*/  SHF.R.U64 R35, R6, 0x10, R7 ;  /* 0x0000001006237819 */ /* 0x000fc40000001207 */
[----:B------:R-:W-:Y:S02]  /*7380*/  SHF.R.U32.HI R6, RZ, 0x10, R7 ;  /* 0x00000010ff067819 */ /* 0x000fe40000011607 */
[----:B------:R-:W-:Y:S02]  /*7390*/  PRMT R29, R29, 0x5410, R14 ;  /* 0x000054101d1d7816 */ /* 0x000fe4000000000e */
[----:B------:R-:W-:Y:S02]  /*73a0*/  PRMT R32, R32, 0x5410, R13 ;  /* 0x0000541020207816 */ /* 0x000fe4000000000d */
[----:B------:R-:W-:Y:S02]  /*73b0*/  PRMT R28, R28, 0x5410, R12 ;  /* 0x000054101c1c7816 */ /* 0x000fe4000000000c */
[----:B------:R-:W-:Y:S02]  /*73c0*/  PRMT R33, R33, 0x5410, R11 ;  /* 0x0000541021217816 */ /* 0x000fe4000000000b */
[----:B------:R-:W-:-:S02]  /*73d0*/  ISETP.GE.AND P1, PT, R188, R27, PT ;  /* 0x0000001bbc00720c */ /* 0x000fc40003f26270 */
[----:B------:R-:W-:Y:S02]  /*73e0*/  PRMT R31, R31, 0x5410, R10 ;  /* 0x000054101f1f7816 */ /* 0x000fe4000000000a */
[----:B------:R-:W-:Y:S02]  /*73f0*/  PRMT R34, R34, 0x5410, R9 ;  /* 0x0000541022227816 */ /* 0x000fe40000000009 */
[----:B------:R-:W-:Y:S01]  /*7400*/  PRMT R30, R30, 0x5410, R8 ;  /* 0x000054101e1e7816 */ /* 0x000fe20000000008 */
[----:B0-----:R-:W-:Y:S06]  /*7410*/  @!P0 BRA `(.L_x_3889) ;  /* 0x0000010400fc8947 */ /* 0x001fec0003800000 */
.L_x_4094:
[----:B------:R-:W-:Y:S05]  /*7420*/  BSYNC B1 ;  /* 0x0000000000017941 */ /* 0x000fea0003800000 */
.L_x_3888:
[----:B------:R-:W-:Y:S01]  /*7430*/  BSSY B1, `(.L_x_3890) ;  /* 0x0000056000017945 */ /* 0x000fe20003800000 */
[----:B------:R-:W-:-:S03]  /*7440*/  PRMT R35, R35, 0x5410, R6 ;  /* 0x0000541023237816 */ /* 0x000fc60000000006 */
[----:B------:R-:W-:Y:S05]  /*7450*/  @P1 BRA `(.L_x_3891) ;  /* 0x00000004004c1947 */ /* 0x000fea0003800000 */
[----:B------:R-:W1:Y:S01]  /*7460*/  LDC R4, c[0x0][0x3f4] ;  /* 0x0000fd00ff047b82 */ /* 0x000e620000000800 */
[----:B------:R-:W-:Y:S01]  /*7470*/  BSSY B2, `(.L_x_3892) ;  /* 0x000002a000027945 */ /* 0x000fe20003800000 */
[-C--:B-1----:R-:W-:Y:S02]  /*7480*/  ISETP.GE.AND P0, PT, R184, R4.reuse, PT ;  /* 0x00000004b800720c */ /* 0x082fe40003f06270 */
[----:B------:R-:W-:-:S11]  /*7490*/  ISETP.GE.AND P1, PT, R193, R4, PT ;  /* 0x00000004c100720c */ /* 0x000fd60003f26270 */
        /* <DEDUP_REMOVED lines=39> */
.L_x_3893:
[----:B------:R-:W-:Y:S05]  /*7710*/  BSYNC B2 ;  /* 0x0000000000027941 */ /* 0x000fea0003800000 */
.L_x_3892:
        /* <DEDUP_REMOVED lines=39> */
.L_x_3891:
[----:B------:R-:W-:Y:S05]  /*7990*/  BSYNC B1 ;  /* 0x0000000000017941 */ /* 0x000fea0003800000 */
.L_x_3890:
[----:B-12---:R-:W-:-:S05]  /*79a0*/  VIADD R4, R188, 0x20 ;  /* 0x00000020bc047836 */ /* 0x006fca0000000000 */
[----:B------:R-:W-:-:S13]  /*79b0*/  ISETP.GE.AND P0, PT, R4, R27, PT ;  /* 0x0000001b0400720c */ /* 0x000fda0003f06270 */
        /* <DEDUP_REMOVED lines=8> */
[--C-:B------:R-:W-:Y:S02]  /*7a40*/  HADD2.F32 R20, -RZ, R31.reuse.H0_H0 ;  /* 0x2000001fff147230 */ /* 0x100fe40000004100 */
[----:B------:R-:W-:Y:S02]  /*7a50*/  HADD2.F32 R25, -RZ, R34.H0_H0 ;  /* 0x20000022ff197230 */ /* 0x000fe40000004100 */
[----:B------:R-:W-:Y:S02]  /*7a60*/  HADD2.F32 R21, -RZ, R32.H0_H0 ;  /* 0x20000020ff157230 */ /* 0x000fe40000004100 */
[----:B------:R-:W-:Y:S02]  /*7a70*/  HADD2.F32 R24, -RZ, R31.H1_H1 ;  /* 0x3000001fff187230 */ /* 0x000fe40000004100 */
[----:B------:R-:W-:-:S02]  /*7a80*/  HADD2.F32 R27, -RZ, R34.H1_H1 ;  /* 0x30000022ff1b7230 */ /* 0x000fc40000004100 */
[--C-:B0-----:R-:W-:Y:S02]  /*7a90*/  HADD2.F32 R8, -RZ, R4.reuse.H0_H0 ;  /* 0x20000004ff087230 */ /* 0x101fe40000004100 */
[----:B------:R-:W-:Y:S02]  /*7aa0*/  HADD2.F32 R4, -RZ, R4.H1_H1 ;  /* 0x30000004ff047230 */ /* 0x000fe40000004100 */
[--C-:B------:R-:W-:Y:S02]  /*7ab0*/  HADD2.F32 R9, -RZ, R5.reuse.H0_H0 ;  /* 0x20000005ff097230 */ /* 0x100fe40000004100 */
[----:B------:R-:W-:Y:S02]  /*7ac0*/  HADD2.F32 R5, -RZ, R5.H1_H1 ;  /* 0x30000005ff057230 */ /* 0x000fe40000004100 */
[-C--:B------:R-:W-:Y:S01]  /*7ad0*/  FMUL.FTZ R13, R20, R4.reuse ;  /* 0x00000004140d7220 */ /* 0x080fe20000410000 */
[----:B------:R-:W-:Y:S01]  /*7ae0*/  FMUL.FTZ R15, R14, R4 ;  /* 0x000000040e0f7220 */ /* 0x000fe20000410000 */
[----:B------:R-:W-:-:S02]  /*7af0*/  HADD2.F32 R10, -RZ, R6.H0_H0 ;  /* 0x20000006ff0a7230 */ /* 0x000fc40000004100 */
[-C--:B------:R-:W-:Y:S01]  /*7b00*/  FMUL.FTZ R12, R25, R5.reuse ;  /* 0x00000005190c7220 */ /* 0x080fe20000410000 */
[-C--:B------:R-:W-:Y:S01]  /*7b10*/  FFMA.FTZ R4, R14, R8.reuse, -R13 ;  /* 0x000000080e047223 */ /* 0x080fe2000001080d */
[----:B------:R-:W-:Y:S01]  /*7b20*/  FFMA.FTZ R15, R20, R8, R15 ;  /* 0x00000008140f7223 */ /* 0x000fe2000001000f */
[C---:B------:R-:W-:Y:S01]  /*7b30*/  FMUL.FTZ R8, R21.reuse, R5 ;  /* 0x0000000515087220 */ /* 0x040fe20000410000 */
[--C-:B------:R-:W-:Y:S02]  /*7b40*/  HADD2.F32 R11, -RZ, R7.reuse.H0_H0 ;  /* 0x20000007ff0b7230 */ /* 0x100fe40000004100 */
[-C--:B------:R-:W-:Y:S01]  /*7b50*/  FFMA.FTZ R5, R21, R9.reuse, -R12 ;  /* 0x0000000915057223 */ /* 0x080fe2000001080c */
[----:B------:R-:W-:Y:S02]  /*7b60*/  HADD2.F32 R6, -RZ, R6.H1_H1 ;  /* 0x30000006ff067230 */ /* 0x000fe40000004100 */
[----:B------:R-:W-:Y:S01]  /*7b70*/  FFMA.FTZ R8, R25, R9, R8 ;  /* 0x0000000919087223 */ /* 0x000fe20000010008 */
[----:B------:R-:W-:Y:S01]  /*7b80*/  HADD2.F32 R7, -RZ, R7.H1_H1 ;  /* 0x30000007ff077230 */ /* 0x000fe20000004100 */
[----:B------:R-:W-:Y:S01]  /*7b90*/  F2FP.F16.F32.PACK_AB R4, R15, R4 ;  /* 0x000000040f04723e */ /* 0x000fe200000000ff */
[----:B------:R-:W-:-:S02]  /*7ba0*/  HADD2.F32 R20, -RZ, R29.H1_H1 ;  /* 0x3000001dff147230 */ /* 0x000fc40000004100 */
[-C--:B------:R-:W-:Y:S01]  /*7bb0*/  FMUL.FTZ R9, R24, R6.reuse ;  /* 0x0000000618097220 */ /* 0x080fe20000410000 */
[----:B------:R-:W-:Y:S02]  /*7bc0*/  HADD2.F32 R21, -RZ, R32.H1_H1 ;  /* 0x30000020ff157230 */ /* 0x000fe40000004100 */
[----:B------:R-:W-:Y:S01]  /*7bd0*/  FMUL.FTZ R12, R27, R7 ;  /* 0x000000071b0c7220 */ /* 0x000fe20000410000 */
[----:B------:R-:W-:Y:S01]  /*7be0*/  F2FP.F16.F32.PACK_AB R5, R8, R5 ;  /* 0x000000050805723e */ /* 0x000fe200000000ff */
[C---:B------:R-:W-:Y:S01]  /*7bf0*/  FMUL.FTZ R13, R20.reuse, R6 ;  /* 0x00000006140d7220 */ /* 0x040fe20000410000 */
[-C--:B------:R-:W-:Y:S01]  /*7c00*/  FFMA.FTZ R6, R20, R10.reuse, -R9 ;  /* 0x0000000a14067223 */ /* 0x080fe20000010809 */
[C---:B------:R-:W-:Y:S01]  /*7c10*/  FMUL.FTZ R14, R21.reuse, R7 ;  /* 0x00000007150e7220 */ /* 0x040fe20000410000 */
[-C--:B------:R-:W-:Y:S01]  /*7c20*/  FFMA.FTZ R7, R21, R11.reuse, -R12 ;  /* 0x0000000b15077223 */ /* 0x080fe2000001080c */
[----:B------:R-:W-:Y:S02]  /*7c30*/  FFMA.FTZ R13, R24, R10, R13 ;  /* 0x0000000a180d7223 */ /* 0x000fe4000001000d */
[----:B------:R-:W-:-:S03]  /*7c40*/  FFMA.FTZ R14, R27, R11, R14 ;  /* 0x0000000b1b0e7223 */ /* 0x000fc6000001000e */
[----:B------:R-:W-:Y:S02]  /*7c50*/  F2FP.F16.F32.PACK_AB R6, R13, R6 ;  /* 0x000000060d06723e */ /* 0x000fe400000000ff */
[----:B------:R-:W-:-:S05]  /*7c60*/  F2FP.F16.F32.PACK_AB R7, R14, R7 ;  /* 0x000000070e07723e */ /* 0x000fca00000000ff */
[----:B------:R1:W-:Y:S02]  /*7c70*/  STS.128 [R3+0x21400], R4 ;  /* 0x0214000403007388 */ /* 0x0003e40000000c00 */
.L_x_3896:
[----:B------:R-:W-:Y:S05]  /*7c80*/  BSYNC B1 ;  /* 0x0000000000017941 */ /* 0x000fea0003800000 */
.L_x_3895:
[----:B------:R-:W-:Y:S05]  /*7c90*/  @P1 BRA `(.L_x_3894) ;  /* 0x00000010007c1947 */ /* 0x000fea0003800000 */
[----:B01----:R-:W0:Y:S01]  /*7ca0*/  LDS.128 R4, [R0+0x1000] ;  /* 0x0010000000047984 */ /* 0x003e220000000c00 */
[----:B------:R-:W-:Y:S02]  /*7cb0*/  HADD2.F32 R15, -RZ, R30.H0_H0 ;  /* 0x2000001eff0f7230 */ /* 0x000fe40000004100 */
[----:B------:R-:W-:Y:S02]  /*7cc0*/  HADD2.F32 R13, -RZ, R28.H0_H0 ;  /* 0x2000001cff0d7230 */ /* 0x000fe40000004100 */
        /* <DEDUP_REMOVED lines=11> */
[----:B------:R-:W-:Y:S01]  /*7d80*/  FMUL.FTZ R11, R24, R5 ;  /* 0x00000005180b7220 */ /* 0x000fe20000410000 */
[----:B------:R-:W-:Y:S01]  /*7d90*/  FFMA.FTZ R4, R13, R3, -R12 ;  /* 0x000000030d047223 */ /* 0x000fe2000001080c */
[--C-:B------:R-:W-:Y:S02]  /*7da0*/  HADD2.F32 R10, -RZ, R7.reuse.H0_H0 ;  /* 0x20000007ff0a7230 */ /* 0x100fe40000004100 */
[C---:B------:R-:W-:Y:S01]  /*7db0*/  FMUL.FTZ R13, R20.reuse, R5 ;  /* 0x00000005140d7220 */ /* 0x040fe20000410000 */
[----:B------:R-:W-:Y:S02]  /*7dc0*/  HADD2.F32 R6, -RZ, R6.H1_H1 ;  /* 0x30000006ff067230 */ /* 0x000fe40000004100 */
[----:B------:R-:W-:Y:S01]  /*7dd0*/  FFMA.FTZ R3, R15, R3, R14 ;  /* 0x000000030f037223 */ /* 0x000fe2000001000e */
[----:B------:R-:W-:Y:S02]  /*7de0*/  HADD2.F32 R7, -RZ, R7.H1_H1 ;  /* 0x30000007ff077230 */ /* 0x000fe40000004100 */
[----:B------:R-:W-:Y:S01]  /*7df0*/  FFMA.FTZ R5, R20, R8, -R11 ;  /* 0x0000000814057223 */ /* 0x000fe2000001080b */
[----:B------:R-:W-:-:S02]  /*7e00*/  HADD2.F32 R15, -RZ, R28.H1_H1 ;  /* 0x3000001cff0f7230 */ /* 0x000fc40000004100 */
[----:B------:R-:W-:Y:S01]  /*7e10*/  FFMA.FTZ R8, R24, R8, R13 ;  /* 0x0000000818087223 */ /* 0x000fe2000001000d */
[----:B------:R-:W-:Y:S02]  /*7e20*/  HADD2.F32 R20, -RZ, R33.H1_H1 ;  /* 0x30000021ff147230 */ /* 0x000fe40000004100 */
[-C--:B------:R-:W-:Y:S01]  /*7e30*/  FMUL.FTZ R12, R21, R6.reuse ;  /* 0x00000006150c7220 */ /* 0x080fe20000410000 */
[-C--:B------:R-:W-:Y:S01]  /*7e40*/  FMUL.FTZ R11, R26, R7.reuse ;  /* 0x000000071a0b7220 */ /* 0x080fe20000410000 */
[----:B------:R-:W-:Y:S01]  /*7e50*/  FMUL.FTZ R14, R15, R6 ;  /* 0x000000060f0e7220 */ /* 0x000fe20000410000 */
[----:B------:R-:W-:Y:S01]  /*7e60*/  F2FP.F16.F32.PACK_AB R4, R3, R4 ;  /* 0x000000040304723e */ /* 0x000fe200000000ff */
[C---:B------:R-:W-:Y:S01]  /*7e70*/  FMUL.FTZ R13, R20.reuse, R7 ;  /* 0x00000007140d7220 */ /* 0x040fe20000410000 */
[-C--:B------:R-:W-:Y:S01]  /*7e80*/  FFMA.FTZ R6, R15, R9.reuse, -R12 ;  /* 0x000000090f067223 */ /* 0x080fe2000001080c */
[-C--:B------:R-:W-:Y:S01]  /*7e90*/  FFMA.FTZ R7, R20, R10.reuse, -R11 ;  /* 0x0000000a14077223 */ /* 0x080fe2000001080b */
[----:B------:R-:W-:Y:S01]  /*7ea0*/  FFMA.FTZ R9, R21, R9, R14 ;  /* 0x0000000915097223 */ /* 0x000fe2000001000e */
[----:B------:R-:W-:Y:S01]  /*7eb0*/  FFMA.FTZ R10, R26, R10, R13 ;  /* 0x0000000a1a0a7223 */ /* 0x000fe2000001000d */
[----:B------:R-:W-:-:S03]  /*7ec0*/  F2FP.F16.F32.PACK_AB R5, R8, R5 ;  /* 0x000000050805723e */ /* 0x000fc600000000ff */
[----:B------:R-:W-:Y:S02]  /*7ed0*/  F2FP.F16.F32.PACK_AB R6, R9, R6 ;  /* 0x000000060906723e */ /* 0x000fe400000000ff */
[----:B------:R-:W-:-:S05]  /*7ee0*/  F2FP.F16.F32.PACK_AB R7, R10, R7 ;  /* 0x000000070a07723e */ /* 0x000fca00000000ff */
[----:B------:R4:W-:Y:S01]  /*7ef0*/  STS.128 [R0+0x1000], R4 ;  /* 0x0010000400007388 */ /* 0x0009e20000000c00 */
[----:B------:R-:W-:Y:S05]  /*7f00*/  BRA `(.L_x_3894) ;  /* 0x0000000c00e07947 */ /* 0x000fea0003800000 */
.L_x_3884:
[----:B------:R-:W-:-:S03]  /*7f10*/  UMOV UR4, 0xffffffff ;  /* 0xffffffff00047882 */ /* 0x000fc60000000000 */
[----:B------:R-:W-:Y:S05]  /*7f20*/  BRA.DIV UR4, `(.L_x_3897) ;  /* 0x000000fe044c7947 */ /* 0x000fea000b800000 */
[----:B------:R0:W1:Y:S04]  /*7f30*/  SHFL.IDX PT, R0, R27, RZ, 0x1c1f ;  /* 0x001c1fff1b007589 */ /* 0x00006800000e0000 */
[----:B------:R0:W2:Y:S04]  /*7f40*/  SHFL.IDX PT, R3, R26, RZ, 0x1c1f ;  /* 0x001c1fff1a037589 */ /* 0x0000a800000e0000 */
[----:B------:R0:W3:Y:S04]  /*7f50*/  SHFL.IDX PT, R20, R29, RZ, 0x1c1f ;  /* 0x001c1fff1d147589 */ /* 0x0000e800000e0000 */
[----:B------:R0:W4:Y:S02]  /*7f60*/  SHFL.IDX PT, R14, R28, RZ, 0x1c1f ;  /* 0x001c1fff1c0e7589 */ /* 0x00012400000e0000 */
.L_x_4100:
[----:B------:R-:W5:Y:S01]  /*7f70*/  LDL R6, [R1+0x34] ;  /* 0x0000340001067983 */ /* 0x000f620000100800 */
[----:B------:R-:W-:Y:S01]  /*7f80*/  ULDC UR4, c[0x0][0x448] ;  /* 0x0001120000047ab9 */ /* 0x000fe20000000800 */
[----:B------:R-:W-:Y:S01]  /*7f90*/  BSSY B1, `(.L_x_3898) ;  /* 0x0000019000017945 */ /* 0x000fe20003800000 */
[----:B------:R-:W-:Y:S01]  /*7fa0*/  IMAD R21, R24, UR4, RZ ;  /* 0x0000000418157c24 */ /* 0x000fe2000f8e02ff */
[----:B------:R-:W-:Y:S02]  /*7fb0*/  CS2R R8, SRZ ;  /* 0x0000000000087805 */ /* 0x000fe4000001ff00 */
[----:B------:R-:W-:Y:S02]  /*7fc0*/  CS2R R10, SRZ ;  /* 0x00000000000a7805 */ /* 0x000fe4000001ff00 */
[----:B------:R-:W-:Y:S01]  /*7fd0*/  ISETP.GE.AND P0, PT, R4, R21, PT ;  /* 0x000000150400720c */ /* 0x000fe20003f06270 */
[----:B------:R-:W-:Y:S01]  /*7fe0*/  IMAD R21, R25, -0x40, R21 ;  /* 0xffffffc019157824 */ /* 0x000fe200078e0215 */
[----:B-----5:R-:W-:-:S04]  /*7ff0*/  LEA.HI R5, R6, R6, RZ, 0x1 ;  /* 0x0000000606057211 */ /* 0x020fc800078f08ff */
[----:B------:R-:W-:-:S05]  /*8000*/  LOP3.LUT R5, R5, 0xfffffffe, RZ, 0xc0, !PT ;  /* 0xfffffffe05057812 */ /* 0x000fca00078ec0ff */
[----:B------:R-:W-:Y:S01]  /*8010*/  IMAD.IADD R25, R6, 0x1, -R5 ;  /* 0x0000000106197824 */ /* 0x000fe200078e0a05 */
[----:B------:R-:W-:Y:S02]  /*8020*/  CS2R R4, SRZ ;  /* 0x0000000000047805 */ /* 0x000fe4000001ff00 */
[----:B------:R-:W-:Y:S02]  /*8030*/  CS2R R6, SRZ ;  /* 0x0000000000067805 */ /* 0x000fe4000001ff00 */
[----:B------:R-:W-:Y:S01]  /*8040*/  SHF.L.U32 R25, R25, 0x1f, RZ ;  /* 0x0000001f19197819 */ /* 0x000fe200000006ff */
[----:B------:R-:W-:Y:S06]  /*8050*/  @P0 BRA `(.L_x_3899) ;  /* 0x0000000000300947 */ /* 0x000fec0003800000 */
[----:B------:R-:W-:Y:S01]  /*8060*/  ULDC UR4, c[0x0][0x3f4] ;  /* 0x0000fd0000047ab9 */ /* 0x000fe20000000800 */
[C---:B------:R-:W-:Y:S01]  /*8070*/  IMAD.SHL.U32 R15, R16.reuse, 0x2, RZ ;  /* 0x00000002100f7824 */ /* 0x040fe200078e00ff */
[C---:B------:R-:W-:Y:S02]  /*8080*/  ISETP.GE.AND P2, PT, R16.reuse, UR4, PT ;  /* 0x0000000410007c0c */ /* 0x040fe4000bf46270 */
[----:B------:R-:W-:Y:S02]  /*8090*/  SHF.L.U64.HI R5, R16, 0x1, R17 ;  /* 0x0000000110057819 */ /* 0x000fe40000010211 */
[-C--:B--2---:R-:W-:Y:S02]  /*80a0*/  IADD3 R12, P0, R3, R15.reuse, RZ ;  /* 0x0000000f030c7210 */ /* 0x084fe40007f1e0ff */
[----:B----4-:R-:W-:-:S03]  /*80b0*/  IADD3 R14, P1, R14, R15, RZ ;  /* 0x0000000f0e0e7210 */ /* 0x010fc60007f3e0ff */
[----:B-1----:R-:W-:Y:S01]  /*80c0*/  IMAD.X R13, R0, 0x1, R5, P0 ;  /* 0x00000001000d7824 */ /* 0x002fe200000e0605 */
[----:B---3--:R-:W-:Y:S02]  /*80d0*/  IADD3.X R15, R20, R5, RZ, P1, !PT ;  /* 0x00000005140f7210 */ /* 0x008fe40000ffe4ff */
[----:B------:R-:W-:Y:S01]  /*80e0*/  CS2R R4, SRZ ;  /* 0x0000000000047805 */ /* 0x000fe2000001ff00 */
[----:B------:R-:W-:Y:S06]  /*80f0*/  @P2 BRA `(.L_x_3899) ;  /* 0x0000000000082947 */ /* 0x000fec0003800000 */
[----:B------:R1:W5:Y:S04]  /*8100*/  LD.E.128 R4, desc[UR40][R12.64] ;  /* 0x000000280c047980 */ /* 0x000368000c101d00 */
[----:B------:R1:W5:Y:S02]  /*8110*/  LD.E.128 R8, desc[UR40][R14.64] ;  /* 0x000000280e087980 */ /* 0x000364000c101d00 */
.L_x_3899:
[----:B------:R-:W-:Y:S05]  /*8120*/  BSYNC B1 ;  /* 0x0000000000017941 */ /* 0x000fea0003800000 */
.L_x_3898:
[----:B------:R-:W0:Y:S01]  /*8130*/  SYNCS.PHASECHK.TRANS64.TRYWAIT P1, [R2+URZ+0x28c00], R25 ;  /* 0x028c0019020075a7 */ /* 0x000e22000802017f */
[----:B-----5:R-:W-:Y:S01]  /*8140*/  IMAD.MOV.U32 R38, RZ, RZ, R4 ;  /* 0x000000ffff267224 */ /* 0x020fe200078e0004 */
[--C-:B-1----:R-:W-:Y:S01]  /*8150*/  SHF.R.U64 R12, R4, 0x10, R5.reuse ;  /* 0x00000010040c7819 */ /* 0x102fe20000001205 */
[--C-:B------:R-:W-:Y:S01]  /*8160*/  IMAD.MOV.U32 R0, RZ, RZ, R5.reuse ;  /* 0x000000ffff007224 */ /* 0x100fe200078e0005 */
[----:B------:R-:W-:Y:S01]  /*8170*/  SHF.R.U32.HI R42, RZ, 0x10, R5 ;  /* 0x00000010ff2a7819 */ /* 0x000fe20000011605 */
[----:B------:R-:W-:Y:S01]  /*8180*/  IMAD.MOV.U32 R39, RZ, RZ, R8 ;  /* 0x000000ffff277224 */ /* 0x000fe200078e0008 */
[----:B------:R-:W-:Y:S01]  /*8190*/  SHF.R.U64 R43, R8, 0x10, R9 ;  /* 0x00000010082b7819 */ /* 0x000fe20000001209 */
[----:B------:R-:W-:Y:S01]  /*81a0*/  IMAD.MOV.U32 R40, RZ, RZ, R6 ;  /* 0x000000ffff287224 */ /* 0x000fe200078e0006 */
[--C-:B------:R-:W-:Y:S01]  /*81b0*/  SHF.R.U64 R13, R6, 0x10, R7.reuse ;  /* 0x00000010060d7819 */ /* 0x100fe20000001207 */
[----:B------:R-:W-:Y:S01]  /*81c0*/  IMAD.MOV.U32 R4, RZ, RZ, R7 ;  /* 0x000000ffff047224 */ /* 0x000fe200078e0007 */
[--C-:B------:R-:W-:Y:S01]  /*81d0*/  SHF.R.U32.HI R8, RZ, 0x10, R9.reuse ;  /* 0x00000010ff087819 */ /* 0x100fe20000011609 */
[----:B------:R-:W-:Y:S01]  /*81e0*/  IMAD.MOV.U32 R5, RZ, RZ, R9 ;  /* 0x000000ffff057224 */ /* 0x000fe200078e0009 */
[----:B------:R-:W-:Y:S01]  /*81f0*/  VIMNMX R21, R21, 0x40, PT ;  /* 0x0000004015157848 */ /* 0x000fe20003fe0100 */
[----:B------:R-:W-:Y:S01]  /*8200*/  IMAD.MOV.U32 R41, RZ, RZ, R11 ;  /* 0x000000ffff297224 */ /* 0x000fe200078e000b */
[----:B------:R-:W-:Y:S01]  /*8210*/  SHF.R.U32.HI R7, RZ, 0x10, R7 ;  /* 0x00000010ff077819 */ /* 0x000fe20000011607 */
[----:B----4-:R-:W-:Y:S01]  /*8220*/  VIADD R14, R188, 0x20 ;  /* 0x00000020bc0e7836 */ /* 0x010fe20000000000 */
[----:B--2---:R-:W1:Y:S01]  /*8230*/  LDC R3, c[0x0][0x3f4] ;  /* 0x0000fd00ff037b82 */ /* 0x004e620000000800 */
[----:B------:R-:W-:Y:S01]  /*8240*/  MOV R6, R10 ;  /* 0x0000000a00067202 */ /* 0x000fe20000000f00 */
[----:B------:R-:W-:Y:S01]  /*8250*/  BSSY B1, `(.L_x_3900) ;  /* 0x0000010000017945 */ /* 0x000fe20003800000 */
[----:B------:R-:W-:-:S02]  /*8260*/  SHF.R.U64 R44, R10, 0x10, R11 ;  /* 0x000000100a2c7819 */ /* 0x000fc4000000120b */
[----:B------:R-:W-:Y:S02]  /*8270*/  SHF.R.U32.HI R9, RZ, 0x10, R11 ;  /* 0x00000010ff097819 */ /* 0x000fe4000001160b */
        /* <DEDUP_REMOVED lines=8> */
[C---:B-1----:R-:W-:Y:S01]  /*8300*/  ISETP.GE.AND P0, PT, R16.reuse, R3, PT ;  /* 0x000000031000720c */ /* 0x042fe20003f06270 */
[----:B------:R-:W-:-:S03]  /*8310*/  IMAD.IADD R3, R16, 0x1, R3 ;  /* 0x0000000110037824 */ /* 0x000fc600078e0203 */
[-C--:B------:R-:W-:Y:S02]  /*8320*/  ISETP.GE.OR P2, PT, R188, R21.reuse, P0 ;  /* 0x00000015bc00720c */ /* 0x080fe40000746670 */
[----:B------:R-:W-:Y:S01]  /*8330*/  ISETP.GE.OR P0, PT, R14, R21, P0 ;  /* 0x000000150e00720c */ /* 0x000fe20000706670 */
[----:B0-----:R-:W-:-:S12]  /*8340*/  @!P1 BRA `(.L_x_3901) ;  /* 0x000000f800b49947 */ /* 0x001fd80003800000 */
.L_x_4101:
[----:B------:R-:W-:Y:S05]  /*8350*/  BSYNC B1 ;  /* 0x0000000000017941 */ /* 0x000fea0003800000 */
.L_x_3900:
[----:B------:R-:W-:Y:S01]  /*8360*/  BSSY B1, `(.L_x_3902) ;  /* 0x0000059000017945 */ /* 0x000fe20003800000 */
[----:B------:R-:W-:-:S03]  /*8370*/  LOP3.LUT R3, R3, 0x38, RZ, 0xc0, !PT ;  /* 0x0000003803037812 */ /* 0x000fc600078ec0ff */
[----:B------:R-:W-:Y:S05]  /*8380*/  @P2 BRA `(.L_x_3903) ;  /* 0x0000000400582947 */ /* 0x000fea0003800000 */
[----:B------:R-:W-:Y:S02]  /*8390*/  IMAD.SHL.U32 R4, R190, 0x40, RZ ;  /* 0x00000040be047824 */ /* 0x000fe400078e00ff */
[----:B------:R-:W-:Y:S02]  /*83a0*/  HADD2.F32 R29, -RZ, R39.H0_H0 ;  /* 0x20000027ff1d7230 */ /* 0x000fe40000004100 */
[----:B------:R-:W-:Y:S01]  /*83b0*/  HADD2.F32 R27, -RZ, R38.H0_H0 ;  /* 0x20000026ff1b7230 */ /* 0x000fe20000004100 */
[----:B------:R-:W-:Y:S01]  /*83c0*/  LOP3.LUT R8, R4, 0x1c0, RZ, 0xc0, !PT ;  /* 0x000001c004087812 */ /* 0x000fe200078ec0ff */
[----:B------:R-:W-:-:S03]  /*83d0*/  HADD2.F32 R31, -RZ, R43.H0_H0 ;  /* 0x2000002bff1f7230 */ /* 0x000fc60000004100 */
[----:B------:R-:W-:Y:S02]  /*83e0*/  SHF.R.U32.HI R7, RZ, 0x3, R8 ;  /* 0x00000003ff077819 */ /* 0x000fe40000011608 */
[----:B------:R-:W-:Y:S02]  /*83f0*/  LOP3.LUT R4, R8, 0x38, R16, 0xf8, !PT ;  /* 0x0000003808047812 */ /* 0x000fe400078ef810 */
[----:B------:R-:W-:Y:S02]  /*8400*/  LOP3.LUT R8, R7, R3, R8, 0x1e, !PT ;  /* 0x0000000307087212 */ /* 0x000fe400078e1e08 */
[----:B------:R-:W-:Y:S02]  /*8410*/  LOP3.LUT R4, R4, R7, RZ, 0x3c, !PT ;  /* 0x0000000704047212 */ /* 0x000fe400078e3cff */
[----:B------:R-:W-:-:S03]  /*8420*/  LEA R9, R209, R8, 0x9 ;  /* 0x00000008d1097211 */ /* 0x000fc600078e48ff */
[----:B------:R-:W-:Y:S02]  /*8430*/  IMAD R5, R209, 0x200, R4 ;  /* 0x00000200d1057824 */ /* 0x000fe400078e0204 */
[--C-:B------:R-:W-:Y:S02]  /*8440*/  IMAD R36, R9, 0x2, R2.reuse ;  /* 0x0000000209247824 */ /* 0x100fe400078e0202 */
[----:B------:R-:W-:-:S03]  /*8450*/  IMAD R34, R5, 0x2, R2 ;  /* 0x0000000205227824 */ /* 0x000fc600078e0202 */
[----:B------:R-:W3:Y:S04]  /*8460*/  LDS.128 R8, [R36+0x20400] ;  /* 0x0204000024087984 */ /* 0x000ee80000000c00 */
[----:B------:R-:W1:Y:S01]  /*8470*/  LDS.128 R4, [R34+0x20400] ;  /* 0x0204000022047984 */ /* 0x000e620000000c00 */
[--C-:B---3--:R-:W-:Y:S02]  /*8480*/  HADD2.F32 R20, -RZ, R8.reuse.H0_H0 ;  /* 0x20000008ff147230 */ /* 0x108fe40000004100 */
[----:B------:R-:W-:Y:S02]  /*8490*/  HADD2.F32 R8, -RZ, R8.H1_H1 ;  /* 0x30000008ff087230 */ /* 0x000fe40000004100 */
[----:B-1----:R-:W-:Y:S02]  /*84a0*/  HADD2.F32 R12, -RZ, R4.H0_H0 ;  /* 0x20000004ff0c7230 */ /* 0x002fe40000004100 */
[C---:B------:R-:W-:Y:S01]  /*84b0*/  FMUL.FTZ R33, R20.reuse, R29 ;  /* 0x0000001d14217220 */ /* 0x040fe20000410000 */
[----:B------:R-:W-:Y:S01]  /*84c0*/  FMUL.FTZ R35, R20, R27 ;  /* 0x0000001b14237220 */ /* 0x000fe20000410000 */
[----:B------:R-:W-:-:S02]  /*84d0*/  HADD2.F32 R21, -RZ, R9.H0_H0 ;  /* 0x20000009ff157230 */ /* 0x000fc40000004100 */
[----:B------:R-:W-:Y:S01]  /*84e0*/  FMUL.FTZ R37, R8, R31 ;  /* 0x0000001f08257220 */ /* 0x000fe20000410000 */
[C---:B------:R-:W-:Y:S01]  /*84f0*/  FFMA.FTZ R33, R12.reuse, R27, -R33 ;  /* 0x0000001b0c217223 */ /* 0x040fe20000010821 */
[----:B------:R-:W-:Y:S02]  /*8500*/  HADD2.F32 R27, -RZ, R41.H1_H1 ;  /* 0x30000029ff1b7230 */ /* 0x000fe40000004100 */
[----:B------:R-:W-:Y:S01]  /*8510*/  FFMA.FTZ R35, R12, R29, R35 ;  /* 0x0000001d0c237223 */ /* 0x000fe20000010023 */
[----:B------:R-:W-:Y:S02]  /*8520*/  HADD2.F32 R20, -RZ, R39.H1_H1 ;  /* 0x30000027ff147230 */ /* 0x000fe40000004100 */
[----:B------:R-:W-:Y:S02]  /*8530*/  HADD2.F32 R12, -RZ, R38.H1_H1 ;  /* 0x30000026ff0c7230 */ /* 0x000fe40000004100 */
[----:B------:R-:W-:Y:S01]  /*8540*/  FMUL.FTZ R29, R8, R27 ;  /* 0x0000001b081d7220 */ /* 0x000fe20000410000 */
[----:B------:R-:W-:-:S02]  /*8550*/  HADD2.F32 R4, -RZ, R4.H1_H1 ;  /* 0x30000004ff047230 */ /* 0x000fc40000004100 */
[C---:B------:R-:W-:Y:S01]  /*8560*/  FMUL.FTZ R30, R21.reuse, R20 ;  /* 0x00000014151e7220 */ /* 0x040fe20000410000 */
[----:B------:R-:W-:Y:S02]  /*8570*/  HADD2.F32 R13, -RZ, R5.H0_H0 ;  /* 0x20000005ff0d7230 */ /* 0x000fe40000004100 */
[----:B------:R-:W-:Y:S01]  /*8580*/  FMUL.FTZ R21, R21, R12 ;  /* 0x0000000c15157220 */ /* 0x000fe20000410000 */
[----:B------:R-:W-:Y:S02]  /*8590*/  HADD2.F32 R9, -RZ, R9.H1_H1 ;  /* 0x30000009ff097230 */ /* 0x000fe40000004100 */
[C---:B------:R-:W-:Y:S01]  /*85a0*/  FFMA.FTZ R26, R4.reuse, R27, -R37 ;  /* 0x0000001b041a7223 */ /* 0x040fe20000010825 */
[----:B------:R-:W-:Y:S01]  /*85b0*/  FFMA.FTZ R28, R4, R31, R29 ;  /* 0x0000001f041c7223 */ /* 0x000fe2000001001d */
[----:B------:R-:W-:Y:S02]  /*85c0*/  HADD2.F32 R8, -RZ, R43.H1_H1 ;  /* 0x3000002bff087230 */ /* 0x000fe40000004100 */
[----:B------:R-:W-:Y:S01]  /*85d0*/  FFMA.FTZ R20, R13, R20, R21 ;  /* 0x000000140d147223 */ /* 0x000fe20000010015 */
[----:B------:R-:W-:-:S02]  /*85e0*/  HADD2.F32 R4, -RZ, R42.H0_H0 ;  /* 0x2000002aff047230 */ /* 0x000fc40000004100 */
[----:B------:R-:W-:Y:S01]  /*85f0*/  FFMA.FTZ R30, R13, R12, -R30 ;  /* 0x0000000c0d1e7223 */ /* 0x000fe2000001081e */
[----:B------:R-:W-:Y:S02]  /*8600*/  HADD2.F32 R24, -RZ, R10.H0_H0 ;  /* 0x2000000aff187230 */ /* 0x000fe40000004100 */
[C---:B------:R-:W-:Y:S01]  /*8610*/  FMUL.FTZ R12, R9.reuse, R8 ;  /* 0x00000008090c7220 */ /* 0x040fe20000410000 */
[----:B------:R-:W-:Y:S02]  /*8620*/  HADD2.F32 R21, -RZ, R40.H1_H1 ;  /* 0x30000028ff157230 */ /* 0x000fe40000004100 */
[----:B------:R-:W-:Y:S01]  /*8630*/  FMUL.FTZ R32, R9, R4 ;  /* 0x0000000409207220 */ /* 0x000fe20000410000 */
[----:B------:R-:W-:Y:S02]  /*8640*/  HADD2.F32 R5, -RZ, R5.H1_H1 ;  /* 0x30000005ff057230 */ /* 0x000fe40000004100 */
[----:B------:R-:W-:Y:S02]  /*8650*/  HADD2.F32 R14, -RZ, R6.H0_H0 ;  /* 0x20000006ff0e7230 */ /* 0x000fe40000004100 */
[----:B------:R-:W-:Y:S01]  /*8660*/  FMUL.FTZ R37, R24, R21 ;  /* 0x0000001518257220 */ /* 0x000fe20000410000 */
[----:B------:R-:W-:-:S02]  /*8670*/  HADD2.F32 R13, -RZ, R40.H0_H0 ;  /* 0x20000028ff0d7230 */ /* 0x000fc40000004100 */
[C---:B------:R-:W-:Y:S01]  /*8680*/  FFMA.FTZ R29, R5.reuse, R4, -R12 ;  /* 0x00000004051d7223 */ /* 0x040fe2000001080c */
[----:B------:R-:W-:Y:S02]  /*8690*/  HADD2.F32 R10, -RZ, R10.H1_H1 ;  /* 0x3000000aff0a7230 */ /* 0x000fe40000004100 */
[----:B------:R-:W-:Y:S01]  /*86a0*/  FFMA.FTZ R31, R5, R8, R32 ;  /* 0x00000008051f7223 */ /* 0x000fe20000010020 */
[----:B------:R-:W-:Y:S02]  /*86b0*/  HADD2.F32 R27, -RZ, R44.H0_H0 ;  /* 0x2000002cff1b7230 */ /* 0x000fe40000004100 */
[-C--:B------:R-:W-:Y:S01]  /*86c0*/  FMUL.FTZ R24, R24, R13.reuse ;  /* 0x0000000d18187220 */ /* 0x080fe20000410000 */
[----:B------:R-:W-:Y:S02]  /*86d0*/  HADD2.F32 R9, -RZ, R42.H1_H1 ;  /* 0x3000002aff097230 */ /* 0x000fe40000004100 */
[----:B------:R-:W-:Y:S01]  /*86e0*/  FFMA.FTZ R37, R14, R13, -R37 ;  /* 0x0000000d0e257223 */ /* 0x000fe20000010825 */
[----:B------:R-:W-:-:S02]  /*86f0*/  HADD2.F32 R6, -RZ, R6.H1_H1 ;  /* 0x30000006ff067230 */ /* 0x000fc40000004100 */
[C---:B------:R-:W-:Y:S01]  /*8700*/  FMUL.FTZ R5, R10.reuse, R27 ;  /* 0x0000001b0a057220 */ /* 0x040fe20000410000 */
[--C-:B0-----:R-:W-:Y:S02]  /*8710*/  HADD2.F32 R25, -RZ, R11.reuse.H0_H0 ;  /* 0x2000000bff197230 */ /* 0x101fe40000004100 */
[----:B------:R-:W-:Y:S01]  /*8720*/  FMUL.FTZ R13, R10, R9 ;  /* 0x000000090a0d7220 */ /* 0x000fe20000410000 */
[----:B------:R-:W-:Y:S02]  /*8730*/  HADD2.F32 R11, -RZ, R11.H1_H1 ;  /* 0x3000000bff0b7230 */ /* 0x000fe40000004100 */
[----:B------:R-:W-:Y:S01]  /*8740*/  FFMA.FTZ R24, R14, R21, R24 ;  /* 0x000000150e187223 */ /* 0x000fe20000010018 */
[----:B------:R-:W-:Y:S02]  /*8750*/  HADD2.F32 R10, -RZ, R41.H0_H0 ;  /* 0x20000029ff0a7230 */ /* 0x000fe40000004100 */
[----:B------:R-:W-:Y:S01]  /*8760*/  FFMA.FTZ R14, R6, R9, -R5 ;  /* 0x00000009060e7223 */ /* 0x000fe20000010805 */
[----:B------:R-:W-:-:S02]  /*8770*/  HADD2.F32 R12, -RZ, R44.H1_H1 ;  /* 0x3000002cff0c7230 */ /* 0x000fc40000004100 */
[----:B------:R-:W-:Y:S01]  /*8780*/  FFMA.FTZ R13, R6, R27, R13 ;  /* 0x0000001b060d7223 */ /* 0x000fe2000001000d */
[--C-:B------:R-:W-:Y:S02]  /*8790*/  HADD2.F32 R4, -RZ, R0.reuse.H1_H1 ;  /* 0x30000000ff047230 */ /* 0x100fe40000004100 */
[----:B------:R-:W-:Y:S01]  /*87a0*/  FMUL.FTZ R6, R25, R10 ;  /* 0x0000000a19067220 */ /* 0x000fe20000410000 */
[----:B------:R-:W-:Y:S02]  /*87b0*/  HADD2.F32 R8, -RZ, R0.H0_H0 ;  /* 0x20000000ff087230 */ /* 0x000fe40000004100 */
[----:B------:R-:W-:Y:S01]  /*87c0*/  FMUL.FTZ R32, R11, R12 ;  /* 0x0000000c0b207220 */ /* 0x000fe20000410000 */
[--C-:B------:R-:W-:Y:S02]  /*87d0*/  HADD2.F32 R15, -RZ, R7.reuse.H0_H0 ;  /* 0x20000007ff0f7230 */ /* 0x100fe40000004100 */
[----:B------:R-:W-:Y:S01]  /*87e0*/  FMUL.FTZ R25, R25, R4 ;  /* 0x0000000419197220 */ /* 0x000fe20000410000 */
[----:B------:R-:W-:-:S02]  /*87f0*/  HADD2.F32 R7, -RZ, R7.H1_H1 ;  /* 0x30000007ff077230 */ /* 0x000fc40000004100 */
[----:B------:R-:W-:Y:S01]  /*8800*/  FMUL.FTZ R5, R11, R8 ;  /* 0x000000080b057220 */ /* 0x000fe20000410000 */
[----:B------:R-:W-:Y:S01]  /*8810*/  F2FP.F16.F32.PACK_AB R9, R31, R20 ;  /* 0x000000141f09723e */ /* 0x000fe200000000ff */
[C---:B------:R-:W-:Y:S01]  /*8820*/  FFMA.FTZ R11, R15.reuse, R4, -R6 ;  /* 0x000000040f0b7223 */ /* 0x040fe20000010806 */
[----:B------:R-:W-:Y:S01]  /*8830*/  FFMA.FTZ R25, R15, R10, R25 ;  /* 0x0000000a0f197223 */ /* 0x000fe20000010019 */
[C---:B------:R-:W-:Y:S01]  /*8840*/  FFMA.FTZ R32, R7.reuse, R8, -R32 ;  /* 0x0000000807207223 */ /* 0x040fe20000010820 */
[----:B------:R-:W-:Y:S01]  /*8850*/  FFMA.FTZ R12, R7, R12, R5 ;  /* 0x0000000c070c7223 */ /* 0x000fe20000010005 */
[----:B------:R-:W-:Y:S02]  /*8860*/  F2FP.F16.F32.PACK_AB R4, R26, R33 ;  /* 0x000000211a04723e */ /* 0x000fe400000000ff */
[----:B------:R-:W-:Y:S02]  /*8870*/  F2FP.F16.F32.PACK_AB R5, R29, R30 ;  /* 0x0000001e1d05723e */ /* 0x000fe400000000ff */
[----:B------:R-:W-:-:S02]  /*8880*/  F2FP.F16.F32.PACK_AB R6, R14, R37 ;  /* 0x000000250e06723e */ /* 0x000fc400000000ff */
[----:B------:R-:W-:Y:S02]  /*8890*/  F2FP.F16.F32.PACK_AB R7, R32, R11 ;  /* 0x0000000b2007723e */ /* 0x000fe400000000ff */
[----:B------:R-:W-:Y:S02]  /*88a0*/  F2FP.F16.F32.PACK_AB R8, R28, R35 ;  /* 0x000000231c08723e */ /* 0x000fe400000000ff */
[----:B------:R-:W-:Y:S01]  /*88b0*/  F2FP.F16.F32.PACK_AB R10, R13, R24 ;  /* 0x000000180d0a723e */ /* 0x000fe200000000ff */
[----:B------:R1:W-:Y:S01]  /*88c0*/  STS.128 [R34+0x20400], R4 ;  /* 0x0204000422007388 */ /* 0x0003e20000000c00 */
[----:B------:R-:W-:-:S05]  /*88d0*/  F2FP.F16.F32.PACK_AB R11, R12, R25 ;  /* 0x000000190c0b723e */ /* 0x000fca00000000ff */
[----:B------:R1:W-:Y:S02]  /*88e0*/  STS.128 [R36+0x20400], R8 ;  /* 0x0204000824007388 */ /* 0x0003e40000000c00 */
.L_x_3903:
[----:B------:R-:W-:Y:S05]  /*88f0*/  BSYNC B1 ;  /* 0x0000000000017941 */ /* 0x000fea0003800000 */
.L_x_3902:
[----:B------:R-:W-:Y:S05]  /*8900*/  @P0 BRA `(.L_x_3894) ;  /* 0x0000000400600947 */ /* 0x000fea0003800000 */
[----:B-1----:R-:W2:Y:S01]  /*8910*/  LDL R8, [R1+0x54] ;  /* 0x0000540001087983 */ /* 0x002ea20000100800 */
[C---:B------:R-:W-:Y:S02]  /*8920*/  VIADD R4, R188.reuse, 0x20 ;  /* 0x00000020bc047836 */ /* 0x040fe40000000000 */
[----:B------:R-:W-:Y:S01]  /*8930*/  VIADD R5, R188, 0x20 ;  /* 0x00000020bc057836 */ /* 0x000fe20000000000 */
[----:B------:R-:W4:Y:S01]  /*8940*/  LDL R36, [R1+0x4c] ;  /* 0x00004c0001247983 */ /* 0x000f220000100800 */
[----:B------:R-:W-:Y:S02]  /*8950*/  IMAD.SHL.U32 R4, R4, 0x40, RZ ;  /* 0x0000004004047824 */ /* 0x000fe400078e00ff */
[----:B------:R-:W-:-:S03]  /*8960*/  IMAD.SHL.U32 R5, R5, 0x40, RZ ;  /* 0x0000004005057824 */ /* 0x000fc600078e00ff */
[----:B------:R-:W-:Y:S02]  /*8970*/  LOP3.LUT R4, R4, 0x1c0, RZ, 0xc0, !PT ;  /* 0x000001c004047812 */ /* 0x000fe400078ec0ff */
[----:B------:R-:W-:Y:S02]  /*8980*/  LOP3.LUT R5, R5, 0x1c0, RZ, 0xc0, !PT ;  /* 0x000001c005057812 */ /* 0x000fe400078ec0ff */
[----:B------:R-:W-:-:S04]  /*8990*/  SHF.R.U32.HI R4, RZ, 0x3, R4 ;  /* 0x00000003ff047819 */ /* 0x000fc80000011604 */
[----:B------:R-:W-:Y:S01]  /*89a0*/  LOP3.LUT R3, R4, R3, R5, 0x1e, !PT ;  /* 0x0000000304037212 */ /* 0x000fe200078e1e05 */
[--C-:B------:R-:W-:Y:S02]  /*89b0*/  HADD2.F32 R26, -RZ, R38.reuse.H0_H0 ;  /* 0x20000026ff1a7230 */ /* 0x100fe40000004100 */
[----:B------:R-:W-:Y:S02]  /*89c0*/  HADD2.F32 R28, -RZ, R39.H0_H0 ;  /* 0x20000027ff1c7230 */ /* 0x000fe40000004100 */
[----:B------:R-:W-:Y:S02]  /*89d0*/  HADD2.F32 R30, -RZ, R43.H0_H0 ;  /* 0x2000002bff1e7230 */ /* 0x000fe40000004100 */
[----:B------:R-:W-:Y:S02]  /*89e0*/  HADD2.F32 R37, -RZ, R39.H1_H1 ;  /* 0x30000027ff257230 */ /* 0x000fe40000004100 */
[----:B------:R-:W-:Y:S02]  /*89f0*/  HADD2.F32 R35, -RZ, R38.H1_H1 ;  /* 0x30000026ff237230 */ /* 0x000fe40000004100 */
[----:B------:R-:W-:-:S02]  /*8a00*/  HADD2.F32 R39, -RZ, R43.H1_H1 ;  /* 0x3000002bff277230 */ /* 0x000fc40000004100 */
[----:B------:R-:W-:Y:S02]  /*8a10*/  HADD2.F32 R34, -RZ, R44.H0_H0 ;  /* 0x2000002cff227230 */ /* 0x000fe40000004100 */
[----:B------:R-:W-:Y:S02]  /*8a20*/  HADD2.F32 R32, -RZ, R40.H1_H1 ;  /* 0x30000028ff207230 */ /* 0x000fe40000004100 */
[----:B--2---:R-:W-:Y:S01]  /*8a30*/  IMAD.IADD R3, R8, 0x1, R3 ;  /* 0x0000000108037824 */ /* 0x004fe200078e0203 */
[----:B----4-:R-:W1:Y:S04]  /*8a40*/  LDS.128 R4, [R36+0x20400] ;  /* 0x0204000024047984 */ /* 0x010e680000000c00 */
[----:B------:R-:W-:-:S05]  /*8a50*/  LEA R3, R3, R2, 0x1 ;  /* 0x0000000203037211 */ /* 0x000fca00078e08ff */
[----:B------:R-:W3:Y:S01]  /*8a60*/  LDS.128 R8, [R3+0x20400] ;  /* 0x0204000003087984 */ /* 0x000ee20000000c00 */
[----:B-1----:R-:W-:Y:S02]  /*8a70*/  HADD2.F32 R12, -RZ, R4.H0_H0 ;  /* 0x20000004ff0c7230 */ /* 0x002fe40000004100 */
[--C-:B---3--:R-:W-:Y:S02]  /*8a80*/  HADD2.F32 R20, -RZ, R8.reuse.H0_H0 ;  /* 0x20000008ff147230 */ /* 0x108fe40000004100 */
[----:B------:R-:W-:-:S03]  /*8a90*/  HADD2.F32 R8, -RZ, R8.H1_H1 ;  /* 0x30000008ff087230 */ /* 0x000fc60000004100 */
[-C--:B------:R-:W-:Y:S01]  /*8aa0*/  FMUL.FTZ R27, R28, R20.reuse ;  /* 0x000000141c1b7220 */ /* 0x080fe20000410000 */
[----:B------:R-:W-:Y:S01]  /*8ab0*/  FMUL.FTZ R29, R26, R20 ;  /* 0x000000141a1d7220 */ /* 0x000fe20000410000 */
[----:B------:R-:W-:Y:S02]  /*8ac0*/  HADD2.F32 R20, -RZ, R41.H1_H1 ;  /* 0x30000029ff147230 */ /* 0x000fe40000004100 */
[-C--:B------:R-:W-:Y:S01]  /*8ad0*/  FMUL.FTZ R31, R30, R8.reuse ;  /* 0x000000081e1f7220 */ /* 0x080fe20000410000 */
[----:B------:R-:W-:Y:S02]  /*8ae0*/  HADD2.F32 R4, -RZ, R4.H1_H1 ;  /* 0x30000004ff047230 */ /* 0x000fe40000004100 */
[--C-:B------:R-:W-:Y:S02]  /*8af0*/  HADD2.F32 R21, -RZ, R9.reuse.H0_H0 ;  /* 0x20000009ff157230 */ /* 0x100fe40000004100 */
[----:B------:R-:W-:Y:S01]  /*8b00*/  FMUL.FTZ R33, R20, R8 ;  /* 0x0000000814217220 */ /* 0x000fe20000410000 */
[----:B------:R-:W-:-:S02]  /*8b10*/  HADD2.F32 R9, -RZ, R9.H1_H1 ;  /* 0x30000009ff097230 */ /* 0x000fc40000004100 */
[----:B------:R-:W-:Y:S01]  /*8b20*/  FFMA.FTZ R27, R26, R12, -R27 ;  /* 0x0000000c1a1b7223 */ /* 0x000fe2000001081b */
[----:B------:R-:W-:Y:S01]  /*8b30*/  FFMA.FTZ R8, R20, R4, -R31 ;  /* 0x0000000414087223 */ /* 0x000fe2000001081f */
[-C--:B------:R-:W-:Y:S01]  /*8b40*/  FMUL.FTZ R20, R37, R21.reuse ;  /* 0x0000001525147220 */ /* 0x080fe20000410000 */
[----:B------:R-:W-:Y:S01]  /*8b50*/  FMUL.FTZ R26, R35, R21 ;  /* 0x00000015231a7220 */ /* 0x000fe20000410000 */
[----:B------:R-:W-:Y:S02]  /*8b60*/  HADD2.F32 R21, -RZ, R42.H0_H0 ;  /* 0x2000002aff157230 */ /* 0x000fe40000004100 */
[----:B------:R-:W-:Y:S01]  /*8b70*/  FFMA.FTZ R29, R28, R12, R29 ;  /* 0x0000000c1c1d7223 */ /* 0x000fe2000001001d */
[--C-:B------:R-:W-:Y:S02]  /*8b80*/  HADD2.F32 R13, -RZ, R5.reuse.H0_H0 ;  /* 0x20000005ff0d7230 */ /* 0x100fe40000004100 */
[----:B------:R-:W-:Y:S01]  /*8b90*/  FFMA.FTZ R12, R30, R4, R33 ;  /* 0x000000041e0c7223 */ /* 0x000fe20000010021 */
[----:B------:R-:W-:-:S02]  /*8ba0*/  HADD2.F32 R5, -RZ, R5.H1_H1 ;  /* 0x30000005ff057230 */ /* 0x000fc40000004100 */
[-C--:B------:R-:W-:Y:S01]  /*8bb0*/  FMUL.FTZ R4, R39, R9.reuse ;  /* 0x0000000927047220 */ /* 0x080fe20000410000 */
[--C-:B------:R-:W-:Y:S02]  /*8bc0*/  HADD2.F32 R24, -RZ, R10.reuse.H0_H0 ;  /* 0x2000000aff187230 */ /* 0x100fe40000004100 */
[C---:B------:R-:W-:Y:S01]  /*8bd0*/  FMUL.FTZ R28, R21.reuse, R9 ;  /* 0x00000009151c7220 */ /* 0x040fe20000410000 */
[----:B------:R-:W-:Y:S02]  /*8be0*/  HADD2.F32 R10, -RZ, R10.H1_H1 ;  /* 0x3000000aff0a7230 */ /* 0x000fe40000004100 */
[----:B------:R-:W-:Y:S01]  /*8bf0*/  FFMA.FTZ R9, R21, R5, -R4 ;  /* 0x0000000515097223 */ /* 0x000fe20000010804 */
[----:B------:R-:W-:Y:S02]  /*8c00*/  HADD2.F32 R14, -RZ, R6.H0_H0 ;  /* 0x20000006ff0e7230 */ /* 0x000fe40000004100 */
[-C--:B------:R-:W-:Y:S01]  /*8c10*/  FFMA.FTZ R20, R35, R13.reuse, -R20 ;  /* 0x0000000d23147223 */ /* 0x080fe20000010814 */
[----:B------:R-:W-:Y:S01]  /*8c20*/  FFMA.FTZ R26, R37, R13, R26 ;  /* 0x0000000d251a7223 */ /* 0x000fe2000001001a */
[----:B------:R-:W-:-:S02]  /*8c30*/  HADD2.F32 R4, -RZ, R42.H1_H1 ;  /* 0x3000002aff047230 */ /* 0x000fc40000004100 */
[----:B------:R-:W-:Y:S01]  /*8c40*/  FFMA.FTZ R13, R39, R5, R28 ;  /* 0x00000005270d7223 */ /* 0x000fe2000001001c */
[----:B------:R-:W-:Y:S02]  /*8c50*/  HADD2.F32 R6, -RZ, R6.H1_H1 ;  /* 0x30000006ff067230 */ /* 0x000fe40000004100 */
[-C--:B------:R-:W-:Y:S01]  /*8c60*/  FMUL.FTZ R5, R34, R10.reuse ;  /* 0x0000000a22057220 */ /* 0x080fe20000410000 */
[----:B------:R-:W-:Y:S02]  /*8c70*/  HADD2.F32 R30, -RZ, R40.H0_H0 ;  /* 0x20000028ff1e7230 */ /* 0x000fe40000004100 */
[----:B------:R-:W-:Y:S01]  /*8c80*/  FMUL.FTZ R33, R4, R10 ;  /* 0x0000000a04217220 */ /* 0x000fe20000410000 */
[--C-:B0-----:R-:W-:Y:S02]  /*8c90*/  HADD2.F32 R25, -RZ, R11.reuse.H0_H0 ;  /* 0x2000000bff197230 */ /* 0x101fe40000004100 */
[----:B------:R-:W-:Y:S01]  /*8ca0*/  FMUL.FTZ R21, R32, R24 ;  /* 0x0000001820157220 */ /* 0x000fe20000410000 */
[----:B------:R-:W-:-:S02]  /*8cb0*/  HADD2.F32 R11, -RZ, R11.H1_H1 ;  /* 0x3000000bff0b7230 */ /* 0x000fc40000004100 */
[----:B------:R-:W-:Y:S01]  /*8cc0*/  FMUL.FTZ R31, R30, R24 ;  /* 0x000000181e1f7220 */ /* 0x000fe20000410000 */
[----:B------:R-:W-:Y:S01]  /*8cd0*/  FFMA.FTZ R10, R4, R6, -R5 ;  /* 0x00000006040a7223 */ /* 0x000fe20000010805 */
[----:B------:R-:W-:Y:S02]  /*8ce0*/  HADD2.F32 R37, -RZ, R41.H0_H0 ;  /* 0x20000029ff257230 */ /* 0x000fe40000004100 */
[----:B------:R-:W-:Y:S02]  /*8cf0*/  HADD2.F32 R39, -RZ, R44.H1_H1 ;  /* 0x3000002cff277230 */ /* 0x000fe40000004100 */
[--C-:B------:R-:W-:Y:S02]  /*8d00*/  HADD2.F32 R5, -RZ, R0.reuse.H1_H1 ;  /* 0x30000000ff057230 */ /* 0x100fe40000004100 */
[----:B------:R-:W-:Y:S02]  /*8d10*/  HADD2.F32 R35, -RZ, R0.H0_H0 ;  /* 0x20000000ff237230 */ /* 0x000fe40000004100 */
[----:B------:R-:W-:Y:S01]  /*8d20*/  FFMA.FTZ R21, R30, R14, -R21 ;  /* 0x0000000e1e157223 */ /* 0x000fe20000010815 */
[----:B------:R-:W-:-:S02]  /*8d30*/  HADD2.F32 R15, -RZ, R7.H0_H0 ;  /* 0x20000007ff0f7230 */ /* 0x000fc40000004100 */
[----:B------:R-:W-:Y:S01]  /*8d40*/  FFMA.FTZ R31, R32, R14, R31 ;  /* 0x0000000e201f7223 */ /* 0x000fe2000001001f */
        /* <DEDUP_REMOVED lines=18> */
[----:B------:R2:W-:Y:S04]  /*8e70*/  STS.128 [R36+0x20400], R4 ;  /* 0x0204000424007388 */ /* 0x0005e80000000c00 */
[----:B------:R2:W-:Y:S02]  /*8e80*/  STS.128 [R3+0x20400], R8 ;  /* 0x0204000803007388 */ /* 0x0005e40000000c00 */
.L_x_3894:
[----:B------:R-:W-:Y:S05]  /*8e90*/  BSYNC B0 ;  /* 0x0000000000007941 */ /* 0x000fea0003800000 */
.L_x_3883:
        /* <DEDUP_REMOVED lines=8> */
.L_x_3880:
[----:B------:R-:W-:-:S13]  /*8f20*/  ISETP.NE.AND P0, PT, R186, 0x3, PT ;  /* 0x00000003ba00780c */ /* 0x000fda0003f05270 */
[----:B------:R-:W-:Y:S05]  /*8f30*/  @!P0 BRA `(.L_x_3904) ;  /* 0x0000000000048947 */ /* 0x000fea0003800000 */
[----:B------:R-:W-:Y:S01]  /*8f40*/  BPT.TRAP 0x1 ;  /* 0x000000040000795c */ /* 0x000fe20000300000 */
.L_x_3904:
[----:B------:R-:W-:Y:S01]  /*8f50*/  IMAD R12, R18, 0x8, R2 ;  /* 0x00000008120c7824 */ /* 0x000fe200078e0202 */
[----:B------:R-:W-:-:S04]  /*8f60*/  SHF.L.U32 R13, R23, 0x1f, RZ ;  /* 0x0000001f170d7819 */ /* 0x000fc800000006ff */
[----:B------:R0:W0:Y:S01]  /*8f70*/  SYNCS.PHASECHK.TRANS64.TRYWAIT P1, [R12+URZ+0x28c30], R13 ;  /* 0x028c300d0c0075a7 */ /* 0x000022000802017f */
[----:B------:R-:W-:Y:S05]  /*8f80*/  @!P0 BRA `(.L_x_3905) ;  /* 0x0000000000048947 */ /* 0x000fea0003800000 */
[----:B------:R-:W-:Y:S01]  /*8f90*/  BPT.TRAP 0x1 ;  /* 0x000000040000795c */ /* 0x000fe20000300000 */
.L_x_3905:
[C---:B----4-:R-:W-:Y:S02]  /*8fa0*/  VIADD R0, R2.reuse, 0x22400 ;  /* 0x0002240002007836 */ /* 0x050fe40000000000 */
[----:B012---:R-:W-:-:S03]  /*8fb0*/  VIADD R3, R2, 0x20400 ;  /* 0x0002040002037836 */ /* 0x007fc60000000000 */
[----:B------:R-:W-:Y:S02]  /*8fc0*/  SHF.R.U32.HI R0, RZ, 0x4, R0 ;  /* 0x00000004ff007819 */ /* 0x000fe40000011600 */
[----:B------:R-:W-:Y:S02]  /*8fd0*/  SHF.R.U32.HI R3, RZ, 0x4, R3 ;  /* 0x00000004ff037819 */ /* 0x000fe40000011603 */
[----:B------:R-:W-:Y:S02]  /*8fe0*/  LOP3.LUT R0, R0, 0x3fff, RZ, 0xc0, !PT ;  /* 0x00003fff00007812 */ /* 0x000fe400078ec0ff */
[----:B------:R-:W-:Y:S02]  /*8ff0*/  LOP3.LUT R3, R3, 0x3fff, RZ, 0xc0, !PT ;  /* 0x00003fff03037812 */ /* 0x000fe400078ec0ff */
[----:B------:R-:W-:Y:S01]  /*9000*/  LOP3.LUT R11, R0, 0x10000, RZ, 0xfc, !PT ;  /* 0x00010000000b7812 */ /* 0x000fe200078efcff */
[----:B------:R-:W-:Y:S06]  /*9010*/  @P1 BRA `(.L_x_3906) ;  /* 0x0000000000081947 */ /* 0x000fec0003800000 */
[----:B------:R-:W0:Y:S02]  /*9020*/  SYNCS.PHASECHK.TRANS64.TRYWAIT P1, [R12+URZ+0x28c30], R13 ;  /* 0x028c300d0c0075a7 */ /* 0x000e24000802017f */
[----:B0-----:R-:W-:Y:S05]  /*9030*/  @!P1 BRA `(.L_x_3907) ;  /* 0x000000ec008c9947 */ /* 0x001fea0003800000 */
.L_x_3906:
[----:B------:R-:W-:Y:S01]  /*9040*/  IMAD R14, R18, 0x200, R11 ;  /* 0x00000200120e7824 */ /* 0x000fe200078e020b */
[----:B------:R-:W-:Y:S01]  /*9050*/  LOP3.LUT R4, R3, 0x10000, RZ, 0xfc, !PT ;  /* 0x0001000003047812 */ /* 0x000fe200078efcff */
[----:B------:R-:W-:Y:S01]  /*9060*/  IMAD.MOV.U32 R5, RZ, RZ, 0x40000040 ;  /* 0x40000040ff057424 */ /* 0x000fe200078e00ff */
[----:B------:R-:W-:Y:S05]  /*9070*/  WARPSYNC.ALL ;  /* 0x0000000000007948 */ /* 0x000fea0003800000 */
[----:B------:R-:W-:Y:S01]  /*9080*/  IMAD.MOV.U32 R15, RZ, RZ, 0x40000040 ;  /* 0x40000040ff0f7424 */ /* 0x000fe200078e00ff */
[----:B------:R-:W-:Y:S01]  /*9090*/  R2UR UR4, R4 ;  /* 0x00000000040472ca */ /* 0x000fe200000e0000 */
[----:B-----5:R-:W-:Y:S01]  /*90a0*/  WARPGROUP.ARRIVE ;  /* 0x00000000000079c5 */ /* 0x020fe20000000000 */
[----:B------:R-:W-:Y:S01]  /*90b0*/  R2UR UR5, R5 ;  /* 0x00000000050572ca */ /* 0x000fe200000e0000 */
[C---:B------:R-:W-:Y:S01]  /*90c0*/  VIADD R6, R14.reuse, 0x2 ;  /* 0x000000020e067836 */ /* 0x040fe20000000000 */
[----:B------:R-:W-:Y:S01]  /*90d0*/  R2UR UR6, R14 ;  /* 0x000000000e0672ca */ /* 0x000fe200000e0000 */
[----:B------:R-:W-:Y:S01]  /*90e0*/  IMAD.MOV.U32 R9, RZ, RZ, 0x40000040 ;  /* 0x40000040ff097424 */ /* 0x000fe200078e00ff */
[----:B------:R-:W-:Y:S01]  /*90f0*/  R2UR UR7, R15 ;  /* 0x000000000f0772ca */ /* 0x000fe200000e0000 */
[----:B------:R-:W-:Y:S01]  /*9100*/  IMAD.MOV.U32 R7, RZ, RZ, 0x40000040 ;  /* 0x40000040ff077424 */ /* 0x000fe200078e00ff */
[----:B------:R-:W-:Y:S01]  /*9110*/  IADD3 R8, R4, 0x2, RZ ;  /* 0x0000000204087810 */ /* 0x000fe20007ffe0ff */
[C---:B---3--:R-:W-:Y:S01]  /*9120*/  VIADD R20, R14.reuse, 0x4 ;  /* 0x000000040e147836 */ /* 0x048fe20000000000 */
[----:B------:R-:W-:Y:S01]  /*9130*/  MOV R21, 0x40000040 ;  /* 0x4000004000157802 */ /* 0x000fe20000000f00 */
[----:B------:R-:W-:-:S02]  /*9140*/  VIADD R14, R14, 0x6 ;  /* 0x000000060e0e7836 */ /* 0x000fc40000000000 */
[----:B------:R-:W-:Y:S02]  /*9150*/  IMAD.MOV.U32 R5, RZ, RZ, 0x40000040 ;  /* 0x40000040ff057424 */ /* 0x000fe400078e00ff */
[----:B------:R-:W-:-:S04]  /*9160*/  IMAD.MOV.U32 R15, RZ, RZ, 0x40000040 ;  /* 0x40000040ff0f7424 */ /* 0x000fc800078e00ff */
[----:B------:R-:W-:Y:S01]  /*9170*/  HGMMA.64x64x16.F32 R24, gdesc[UR4], RZ, !UPT, gsb0 ;  /* 0x00e00000041879f0 */ /* 0x000fe2000c0008ff */
[----:B------:R-:W-:Y:S02]  /*9180*/  R2UR UR4, R8 ;  /* 0x00000000080472ca */ /* 0x000fe400000e0000 */
[----:B------:R-:W-:Y:S02]  /*9190*/  R2UR UR5, R9 ;  /* 0x00000000090572ca */ /* 0x000fe400000e0000 */
[----:B------:R-:W-:Y:S01]  /*91a0*/  R2UR UR6, R6 ;  /* 0x00000000060672ca */ /* 0x000fe200000e0000 */
[C---:B------:R-:W-:Y:S01]  /*91b0*/  VIADD R6, R4.reuse, 0x4 ;  /* 0x0000000404067836 */ /* 0x040fe20000000000 */
[----:B------:R-:W-:Y:S01]  /*91c0*/  R2UR UR7, R7 ;  /* 0x00000000070772ca */ /* 0x000fe200000e0000 */
[----:B------:R-:W-:Y:S02]  /*91d0*/  IMAD.MOV.U32 R7, RZ, RZ, 0x40000040 ;  /* 0x40000040ff077424 */ /* 0x000fe400078e00ff */
[----:B------:R-:W-:Y:S01]  /*91e0*/  VIADD R4, R4, 0x6 ;  /* 0x0000000604047836 */ /* 0x000fe20000000000 */
[----:B------:R-:W-:-:S02]  /*91f0*/  WARPGROUP.DEPBAR.LE gsb0, 0x0 ;  /* 0x00008000000079c5 */ /* 0x000fc40000010000 */
[----:B------:R-:W-:-:S07]  /*9200*/  WARPGROUP.ARRIVE ;  /* 0x00000000000079c5 */ /* 0x000fce0000000000 */
[----:B------:R-:W-:Y:S01]  /*9210*/  HGMMA.64x64x16.F32 R24, gdesc[UR4], R24, gsb0 ;  /* 0x00e00000041879f0 */ /* 0x000fe20008000818 */
[----:B------:R-:W-:Y:S02]  /*9220*/  R2UR UR4, R6 ;  /* 0x00000000060472ca */ /* 0x000fe400000e0000 */
[----:B------:R-:W-:Y:S02]  /*9230*/  R2UR UR5, R7 ;  /* 0x00000000070572ca */ /* 0x000fe400000e0000 */
[----:B------:R-:W-:Y:S02]  /*9240*/  R2UR UR6, R20 ;  /* 0x00000000140672ca */ /* 0x000fe400000e0000 */
[----:B------:R-:W-:Y:S01]  /*9250*/  R2UR UR7, R21 ;  /* 0x00000000150772ca */ /* 0x000fe200000e0000 */
[----:B------:R-:W-:Y:S02]  /*9260*/  WARPGROUP.DEPBAR.LE gsb0, 0x0 ;  /* 0x00008000000079c5 */ /* 0x000fe40000010000 */
[----:B------:R-:W-:-:S10]  /*9270*/  WARPGROUP.ARRIVE ;  /* 0x00000000000079c5 */ /* 0x000fd40000000000 */
[----:B------:R-:W-:Y:S01]  /*9280*/  HGMMA.64x64x16.F32 R24, gdesc[UR4], R24, gsb0 ;  /* 0x00e00000041879f0 */ /* 0x000fe20008000818 */
[----:B------:R-:W-:Y:S02]  /*9290*/  R2UR UR4, R4 ;  /* 0x00000000040472ca */ /* 0x000fe400000e0000 */
[----:B------:R-:W-:Y:S02]  /*92a0*/  R2UR UR5, R5 ;  /* 0x00000000050572ca */ /* 0x000fe400000e0000 */
[----:B------:R-:W-:Y:S02]  /*92b0*/  R2UR UR6, R14 ;  /* 0x000000000e0672ca */ /* 0x000fe400000e0000 */
[----:B------:R-:W-:Y:S01]  /*92c0*/  R2UR UR7, R15 ;  /* 0x000000000f0772ca */ /* 0x000fe200000e0000 */
[----:B------:R-:W-:Y:S02]  /*92d0*/  WARPGROUP.DEPBAR.LE gsb0, 0x0 ;  /* 0x00008000000079c5 */ /* 0x000fe40000010000 */
[----:B------:R-:W-:-:S10]  /*92e0*/  WARPGROUP.ARRIVE ;  /* 0x00000000000079c5 */ /* 0x000fd40000000000 */
[----:B------:R-:W-:Y:S03]  /*92f0*/  HGMMA.64x64x16.F32 R24, gdesc[UR4], R24, gsb0 ;  /* 0x00e00000041879f0 */ /* 0x000fe60008000818 */
[----:B------:R-:W-:Y:S02]  /*9300*/  WARPGROUP.DEPBAR.LE gsb0, 0x0 ;  /* 0x00008000000079c5 */ /* 0x000fe40000010000 */
[----:B------:R-:W-:Y:S05]  /*9310*/  @!P0 BRA `(.L_x_3908) ;  /* 0x0000000000048947 */ /* 0x000fea0003800000 */
[----:B------:R-:W-:Y:S01]  /*9320*/  BPT.TRAP 0x1 ;  /* 0x000000040000795c */ /* 0x000fe20000300000 */
.L_x_3908:
[----:B------:R-:W-:Y:S01]  /*9330*/  ULDC UR4, c[0x0][0x9d8] ;  /* 0x0002760000047ab9 */ /* 0x000fe20000000800 */
[----:B------:R-:W-:Y:S02]  /*9340*/  IMAD R15, R172, -0x40, R171 ;  /* 0xffffffc0ac0f7824 */ /* 0x000fe400078e02ab */
[----:B------:R-:W-:Y:S01]  /*9350*/  FMUL.FTZ R24, R24, UR4 ;  /* 0x0000000418187c20 */ /* 0x000fe20008410000 */
[----:B------:R-:W-:Y:S01]  /*9360*/  FMUL.FTZ R25, R25, UR4 ;  /* 0x0000000419197c20 */ /* 0x000fe20008410000 */
[----:B------:R-:W-:Y:S01]  /*9370*/  FMUL.FTZ R28, R28, UR4 ;  /* 0x000000041c1c7c20 */ /* 0x000fe20008410000 */
[----:B------:R-:W-:Y:S01]  /*9380*/  FMUL.FTZ R29, R29, UR4 ;  /* 0x000000041d1d7c20 */ /* 0x000fe20008410000 */
[----:B------:R-:W-:Y:S01]  /*9390*/  FMUL.FTZ R32, R32, UR4 ;  /* 0x0000000420207c20 */ /* 0x000fe20008410000 */
[----:B------:R-:W-:Y:S01]  /*93a0*/  IADD3 R15, -R210, 0x40, R15 ;  /* 0x00000040d20f7810 */ /* 0x000fe20007ffe10f */
[----:B------:R-:W-:Y:S01]  /*93b0*/  MUFU.TANH R24, R24 ;  /* 0x0000001800187308 */ /* 0x000fe20000002400 */
[----:B------:R-:W-:Y:S01]  /*93c0*/  FMUL.FTZ R33, R33, UR4 ;  /* 0x0000000421217c20 */ /* 0x000fe20008410000 */
[----:B------:R-:W-:Y:S01]  /*93d0*/  FMUL.FTZ R26, R26, UR4 ;  /* 0x000000041a1a7c20 */ /* 0x000fe20008410000 */
[----:B------:R-:W-:Y:S01]  /*93e0*/  FMUL.FTZ R34, R34, UR4 ;  /* 0x0000000422227c20 */ /* 0x000fe20008410000 */
[C---:B------:R-:W-:Y:S01]  /*93f0*/  ISETP.GT.AND P5, PT, R15.reuse, RZ, PT ;  /* 0x000000ff0f00720c */ /* 0x040fe20003fa4270 */
[----:B------:R-:W-:Y:S01]  /*9400*/  FMUL.FTZ R36, R36, UR4 ;  /* 0x0000000424247c20 */ /* 0x000fe20008410000 */
[----:B------:R-:W-:Y:S01]  /*9410*/  ISETP.GT.AND P4, PT, R15, 0x1, PT ;  /* 0x000000010f00780c */ /* 0x000fe20003f84270 */
[----:B------:R-:W-:Y:S01]  /*9420*/  FMUL.FTZ R27, R27, UR4 ;  /* 0x000000041b1b7c20 */ /* 0x000fe20008410000 */
[----:B------:R-:W1:Y:S01]  /*9430*/  MUFU.TANH R25, R25 ;  /* 0x0000001900197308 */ /* 0x000e620000002400 */
[----:B------:R-:W-:Y:S01]  /*9440*/  FMUL.FTZ R38, R38, UR4 ;  /* 0x0000000426267c20 */ /* 0x000fe20008410000 */
[----:B------:R-:W-:Y:S01]  /*9450*/  ISETP.GT.AND P3, PT, R15, 0x8, PT ;  /* 0x000000080f00780c */ /* 0x000fe20003f64270 */
[----:B------:R-:W-:Y:S01]  /*9460*/  FMUL.FTZ R30, R30, UR4 ;  /* 0x000000041e1e7c20 */ /* 0x000fe20008410000 */
[----:B------:R-:W-:Y:S01]  /*9470*/  FMUL.FTZ R37, R37, UR4 ;  /* 0x0000000425257c20 */ /* 0x000fe20008410000 */
[----:B------:R-:W-:Y:S01]  /*9480*/  FMUL.FTZ R42, R42, UR4 ;  /* 0x000000042a2a7c20 */ /* 0x000fe20008410000 */
[----:B------:R-:W-:Y:S01]  /*9490*/  ISETP.GT.AND P2, PT, R15, 0x9, PT ;  /* 0x000000090f00780c */ /* 0x000fe20003f44270 */
[----:B------:R-:W-:Y:S01]  /*94a0*/  FMUL.FTZ R40, R40, UR4 ;  /* 0x0000000428287c20 */ /* 0x000fe20008410000 */
[----:B------:R-:W-:Y:S01]  /*94b0*/  MUFU.TANH R28, R28 ;  /* 0x0000001c001c7308 */ /* 0x000fe20000002400 */
[----:B------:R-:W-:Y:S01]  /*94c0*/  FMUL.FTZ R31, R31, UR4 ;  /* 0x000000041f1f7c20 */ /* 0x000fe20008410000 */
[----:B------:R-:W-:Y:S01]  /*94d0*/  ISETP.GT.AND P1, PT, R15, 0x10, PT ;  /* 0x000000100f00780c */ /* 0x000fe20003f24270 */
[----:B------:R-:W-:Y:S01]  /*94e0*/  FMUL.FTZ R41, R41, UR4 ;  /* 0x0000000429297c20 */ /* 0x000fe20008410000 */
[----:B------:R-:W-:Y:S01]  /*94f0*/  FMUL.FTZ R35, R35, UR4 ;  /* 0x0000000423237c20 */ /* 0x000fe20008410000 */
[----:B------:R-:W-:Y:S01]  /*9500*/  ISETP.GT.AND P6, PT, R15, 0x11, PT ;  /* 0x000000110f00780c */ /* 0x000fe20003fc4270 */
[----:B------:R-:W-:Y:S01]  /*9510*/  FMUL.FTZ R44, R44, UR4 ;  /* 0x000000042c2c7c20 */ /* 0x000fe20008410000 */
[----:B------:R-:W-:Y:S01]  /*9520*/  FMUL.FTZ R45, R45, UR4 ;  /* 0x000000042d2d7c20 */ /* 0x000fe20008410000 */
[----:B------:R-:W-:Y:S01]  /*9530*/  MUFU.TANH R29, R29 ;  /* 0x0000001d001d7308 */ /* 0x000fe20000002400 */
[----:B-1----:R-:W-:Y:S01]  /*9540*/  FSEL R25, R25, -INF , P4 ;  /* 0xff80000019197808 */ /* 0x002fe20002000000 */
        /* <DEDUP_REMOVED lines=12> */
[----:B------:R-:W-:Y:S01]  /*9610*/  ULDC UR5, c[0x0][0x988] ;  /* 0x0002620000057ab9 */ /* 0x000fe20000000800 */
[----:B------:R-:W-:Y:S01]  /*9620*/  FMUL.FTZ R55, R55, UR4 ;  /* 0x0000000437377c20 */ /* 0x000fe20008410000 */
[----:B------:R-:W2:Y:S01]  /*9630*/  MUFU.TANH R0, R26 ;  /* 0x0000001a00007308 */ /* 0x000ea20000002400 */
[----:B------:R-:W-:-:S07]  /*9640*/  IMAD.U32 R169, RZ, RZ, UR5 ;  /* 0x00000005ffa97e24 */ /* 0x000fce000f8e00ff */
[----:B------:R-:W3:Y:S01]  /*9650*/  MUFU.TANH R33, R33 ;  /* 0x0000002100217308 */ /* 0x000ee20000002400 */
[----:B-1----:R-:W-:-:S07]  /*9660*/  FSEL R58, R32, -INF , P1 ;  /* 0xff800000203a7808 */ /* 0x002fce0000800000 */
[----:B------:R1:W4:Y:S01]  /*9670*/  MUFU.TANH R20, R34 ;  /* 0x0000002200147308 */ /* 0x0003220000002400 */
[----:B--2---:R-:W-:-:S07]  /*9680*/  FSEL R0, R0, -INF , P5 ;  /* 0xff80000000007808 */ /* 0x004fce0002800000 */
[----:B------:R-:W2:Y:S01]  /*9690*/  MUFU.TANH R3, R27 ;  /* 0x0000001b00037308 */ /* 0x000ea20000002400 */
[----:B-1----:R-:W-:Y:S02]  /*96a0*/  FSEL R34, R24, -INF , P5 ;  /* 0xff80000018227808 */ /* 0x002fe40002800000 */
[----:B------:R-:W-:Y:S02]  /*96b0*/  ISETP.GT.AND P5, PT, R15, 0x18, PT ;  /* 0x000000180f00780c */ /* 0x000fe40003fa4270 */
[----:B------:R-:W-:Y:S02]  /*96c0*/  FMNMX.FTZ R21, R34, R25, !PT ;  /* 0x0000001922157209 */ /* 0x000fe40007810000 */
[----:B---3--:R-:W-:Y:S01]  /*96d0*/  FSEL R60, R33, -INF , P6 ;  /* 0xff800000213c7808 */ /* 0x008fe20003000000 */
[----:B------:R-:W1:Y:S01]  /*96e0*/  MUFU.TANH R36, R36 ;  /* 0x0000002400247308 */ /* 0x000e620000002400 */
[----:B----4-:R-:W-:Y:S02]  /*96f0*/  FSEL R20, R20, -INF , P1 ;  /* 0xff80000014147808 */ /* 0x010fe40000800000 */
[----:B------:R-:W-:-:S05]  /*9700*/  ISETP.GT.AND P1, PT, R15, 0x28, PT ;  /* 0x000000280f00780c */ /* 0x000fca0003f24270 */
[----:B------:R3:W4:Y:S01]  /*9710*/  MUFU.TANH R26, R38 ;  /* 0x00000026001a7308 */ /* 0x0007220000002400 */
[----:B--2---:R-:W-:Y:S02]  /*9720*/  FSEL R3, R3, -INF , P4 ;  /* 0xff80000003037808 */ /* 0x004fe40002000000 */
[----:B------:R-:W-:-:S05]  /*9730*/  ISETP.GT.AND P4, PT, R15, 0x19, PT ;  /* 0x000000190f00780c */ /* 0x000fca0003f84270 */
[----:B------:R-:W2:Y:S01]  /*9740*/  MUFU.TANH R10, R30 ;  /* 0x0000001e000a7308 */ /* 0x000ea20000002400 */
[----:B---3--:R-:W-:Y:S02]  /*9750*/  FSEL R38, R28, -INF , P3 ;  /* 0xff8000001c267808 */ /* 0x008fe40001800000 */
[----:B-1----:R-:W-:Y:S02]  /*9760*/  FSEL R36, R36, -INF , P5 ;  /* 0xff80000024247808 */ /* 0x002fe40002800000 */
[----:B------:R-:W-:-:S03]  /*9770*/  FMNMX.FTZ R21, R38, R21, !PT ;  /* 0x0000001526157209 */ /* 0x000fc60007810000 */
        /* <DEDUP_REMOVED lines=11> */
[----:B------:R-:W-:Y:S02]  /*9830*/  FMNMX.FTZ R21, R58, R21, !PT ;  /* 0x000000153a157209 */ /* 0x000fe40007810000 */
[----:B----4-:R-:W-:Y:S02]  /*9840*/  FSEL R30, R30, -INF , P3 ;  /* 0xff8000001e1e7808 */ /* 0x010fe40001800000 */
[----:B------:R-:W-:-:S03]  /*9850*/  FMNMX.FTZ R21, R60, R21, !PT ;  /* 0x000000153c157209 */ /* 0x000fc60007810000 */
[----:B------:R-:W3:Y:S01]  /*9860*/  MUFU.TANH R41, R41 ;  /* 0x0000002900297308 */ /* 0x000ee20000002400 */
[----:B------:R-:W-:Y:S02]  /*9870*/  FMNMX.FTZ R21, R36, R21, !PT ;  /* 0x0000001524157209 */ /* 0x000fe40007810000 */
[----:B--2---:R-:W-:Y:S02]  /*9880*/  FSEL R14, R14, -INF , P2 ;  /* 0xff8000000e0e7808 */ /* 0x004fe40001000000 */
[C---:B------:R-:W-:Y:S02]  /*9890*/  ISETP.GT.AND P2, PT, R15.reuse, 0x21, PT ;  /* 0x000000210f00780c */ /* 0x040fe40003f44270 */
[----:B------:R-:W-:Y:S01]  /*98a0*/  FMNMX.FTZ R21, R62, R21, !PT ;  /* 0x000000153e157209 */ /* 0x000fe20007810000 */
[----:B------:R-:W2:Y:S01]  /*98b0*/  MUFU.TANH R35, R35 ;  /* 0x0000002300237308 */ /* 0x000ea20000002400 */
[----:B-1----:R-:W-:Y:S02]  /*98c0*/  FSEL R40, R40, -INF , P3 ;  /* 0xff80000028287808 */ /* 0x002fe40001800000 */
[----:B------:R-:W-:-:S02]  /*98d0*/  ISETP.GT.AND P3, PT, R15, 0x38, PT ;  /* 0x000000380f00780c */ /* 0x000fc40003f64270 */
[----:B------:R-:W-:-:S03]  /*98e0*/  FMNMX.FTZ R21, R40, R21, !PT ;  /* 0x0000001528157209 */ /* 0x000fc60007810000 */
[----:B------:R-:W1:Y:S01]  /*98f0*/  MUFU.TANH R44, R44 ;  /* 0x0000002c002c7308 */ /* 0x000e620000002400 */
[----:B---3--:R-:W-:-:S04]  /*9900*/  FSEL R64, R41, -INF , P2 ;  /* 0xff80000029407808 */ /* 0x008fc80001000000 */
[----:B------:R-:W-:-:S03]  /*9910*/  FMNMX.FTZ R21, R64, R21, !PT ;  /* 0x0000001540157209 */ /* 0x000fc60007810000 */
[----:B------:R-:W3:Y:S01]  /*9920*/  MUFU.TANH R45, R45 ;  /* 0x0000002d002d7308 */ /* 0x000ee20000002400 */
[----:B--2---:R-:W-:Y:S02]  /*9930*/  FSEL R24, R35, -INF , P6 ;  /* 0xff80000023187808 */ /* 0x004fe40003000000 */
[----:B------:R-:W-:-:S05]  /*9940*/  ISETP.GT.AND P6, PT, R15, 0x29, PT ;  /* 0x000000290f00780c */ /* 0x000fca0003fc4270 */
[----:B------:R-:W2:Y:S01]  /*9950*/  MUFU.TANH R39, R39 ;  /* 0x0000002700277308 */ /* 0x000ea20000002400 */
[----:B-1----:R-:W-:-:S04]  /*9960*/  FSEL R44, R44, -INF , P1 ;  /* 0xff8000002c2c7808 */ /* 0x002fc80000800000 */
        /* <DEDUP_REMOVED lines=15> */
[----:B------:R-:W-:Y:S02]  /*9a60*/  ISETP.GT.AND P2, PT, R15, 0x39, PT ;  /* 0x000000390f00780c */ /* 0x000fe40003f44270 */
[----:B------:R-:W-:-:S03]  /*9a70*/  FMNMX.FTZ R15, R0, R3, !PT ;  /* 0x00000003000f7209 */ /* 0x000fc60007810000 */
[----:B------:R-:W2:Y:S01]  /*9a80*/  MUFU.TANH R46, R46 ;  /* 0x0000002e002e7308 */ /* 0x000ea20000002400 */
[----:B-1----:R-:W-:Y:S02]  /*9a90*/  FSEL R52, R52, -INF , P3 ;  /* 0xff80000034347808 */ /* 0x002fe40001800000 */
[----:B------:R-:W-:Y:S02]  /*9aa0*/  FMNMX.FTZ R15, R10, R15, !PT ;  /* 0x0000000f0a0f7209 */ /* 0x000fe40007810000 */
[----:B------:R-:W-:Y:S02]  /*9ab0*/  FMNMX.FTZ R21, R52, R21, !PT ;  /* 0x0000001534157209 */ /* 0x000fe40007810000 */
[----:B------:R-:W-:Y:S01]  /*9ac0*/  FMNMX.FTZ R15, R14, R15, !PT ;  /* 0x0000000f0e0f7209 */ /* 0x000fe20007810000 */
[----:B------:R-:W-:Y:S01]  /*9ad0*/  MUFU.TANH R47, R47 ;  /* 0x0000002f002f7308 */ /* 0x000fe20000002400 */
[----:B---3--:R-:W-:Y:S02]  /*9ae0*/  FSEL R74, R53, -INF , P2 ;  /* 0xff800000354a7808 */ /* 0x008fe40001000000 */
[----:B------:R-:W-:-:S02]  /*9af0*/  FMNMX.FTZ R15, R20, R15, !PT ;  /* 0x0000000f140f7209 */ /* 0x000fc40007810000 */
[----:B------:R-:W-:Y:S02]  /*9b00*/  FMNMX.FTZ R21, R74, R21, !PT ;  /* 0x000000154a157209 */ /* 0x000fe40007810000 */
[----:B------:R-:W-:Y:S01]  /*9b10*/  FMNMX.FTZ R15, R24, R15, !PT ;  /* 0x0000000f180f7209 */ /* 0x000fe20007810000 */
[----:B------:R-:W1:Y:S01]  /*9b20*/  MUFU.TANH R50, R50 ;  /* 0x0000003200327308 */ /* 0x000e620000002400 */
[----:B--2---:R-:W-:Y:S01]  /*9b30*/  FSEL R46, R46, -INF , P1 ;  /* 0xff8000002e2e7808 */ /* 0x004fe20000800000 */
[----:B------:R-:W2:Y:S01]  /*9b40*/  SHFL.BFLY PT, R48, R21, 0x2, 0x1f ;  /* 0x0c401f0015307f89 */ /* 0x000ea200000e0000 */
[----:B------:R-:W-:-:S04]  /*9b50*/  FMNMX.FTZ R15, R26, R15, !PT ;  /* 0x0000000f1a0f7209 */ /* 0x000fc80007810000 */
[----:B------:R-:W-:Y:S01]  /*9b60*/  FMNMX.FTZ R15, R28, R15, !PT ;  /* 0x0000000f1c0f7209 */ /* 0x000fe20007810000 */
[----:B------:R-:W-:Y:S03]  /*9b70*/  MUFU.TANH R51, R51 ;  /* 0x0000003300337308 */ /* 0x000fe60000002400 */
[----:B------:R-:W-:-:S04]  /*9b80*/  FMNMX.FTZ R15, R30, R15, !PT ;  /* 0x0000000f1e0f7209 */ /* 0x000fc80007810000 */
[----:B------:R-:W-:Y:S01]  /*9b90*/  FMNMX.FTZ R15, R32, R15, !PT ;  /* 0x0000000f200f7209 */ /* 0x000fe20007810000 */
[----:B------:R-:W3:Y:S01]  /*9ba0*/  MUFU.TANH R54, R54 ;  /* 0x0000003600367308 */ /* 0x000ee20000002400 */
[----:B-1----:R-:W-:Y:S02]  /*9bb0*/  FSEL R50, R50, -INF , P5 ;  /* 0xff80000032327808 */ /* 0x002fe40002800000 */
[----:B------:R-:W-:-:S05]  /*9bc0*/  FMNMX.FTZ R15, R46, R15, !PT ;  /* 0x0000000f2e0f7209 */ /* 0x000fca0007810000 */
[----:B------:R-:W1:Y:S01]  /*9bd0*/  MUFU.TANH R55, R55 ;  /* 0x0000003700377308 */ /* 0x000e620000002400 */
[----:B--2---:R-:W-:-:S05]  /*9be0*/  FMNMX.FTZ R48, R21, R48, !PT ;  /* 0x0000003015307209 */ /* 0x004fca0007810000 */
[----:B------:R-:W2:Y:S01]  /*9bf0*/  SHFL.BFLY PT, R27, R48, 0x1, 0x1f ;  /* 0x0c201f00301b7f89 */ /* 0x000ea200000e0000 */
[----:B---3--:R-:W-:Y:S02]  /*9c00*/  FSEL R54, R54, -INF , P3 ;  /* 0xff80000036367808 */ /* 0x008fe40001800000 */
[----:B-1----:R-:W-:Y:S02]  /*9c10*/  FSEL R72, R55, -INF , P2 ;  /* 0xff80000037487808 */ /* 0x002fe40001000000 */
[----:B--2---:R-:W-:Y:S02]  /*9c20*/  FMNMX.FTZ R168, R48, R27, !PT ;  /* 0x0000001b30a87209 */ /* 0x004fe40007810000 */
[----:B------:R-:W-:Y:S02]  /*9c30*/  FSEL R48, R47, -INF , P6 ;  /* 0xff8000002f307808 */ /* 0x000fe40003000000 */
[C---:B------:R-:W-:Y:S01]  /*9c40*/  FSETP.NEU.FTZ.AND P1, PT, R168.reuse, -INF , PT ;  /* 0xff800000a800780b */ /* 0x040fe20003f3d000 */
[----:B------:R-:W-:Y:S01]  /*9c50*/  FMUL.FTZ R21, R168, R169 ;  /* 0x000000a9a8157220 */ /* 0x000fe20000410000 */
[----:B------:R-:W-:-:S04]  /*9c60*/  FMNMX.FTZ R15, R48, R15, !PT ;  /* 0x0000000f300f7209 */ /* 0x000fc80007810000 */
[----:B------:R-:W-:Y:S02]  /*9c70*/  FSEL R21, R21, RZ, P1 ;  /* 0x000000ff15157208 */ /* 0x000fe40000800000 */
[----:B------:R-:W-:-:S03]  /*9c80*/  FMNMX.FTZ R15, R50, R15, !PT ;  /* 0x0000000f320f7209 */ /* 0x000fc60007810000 */
[-CC-:B------:R-:W-:Y:S01]  /*9c90*/  FFMA.FTZ R27, R34, R169.reuse, -R21.reuse ;  /* 0x000000a9221b7223 */ /* 0x180fe20000010815 */
[----:B------:R-:W-:Y:S01]  /*9ca0*/  FSEL R34, R51, -INF , P4 ;  /* 0xff80000033227808 */ /* 0x000fe20002000000 */
[-CC-:B------:R-:W-:Y:S01]  /*9cb0*/  FFMA.FTZ R29, R38, R169.reuse, -R21.reuse ;  /* 0x000000a9261d7223 */ /* 0x180fe20000010815 */
[-CC-:B------:R-:W-:Y:S01]  /*9cc0*/  FFMA.FTZ R25, R25, R169.reuse, -R21.reuse ;  /* 0x000000a919197223 */ /* 0x180fe20000010815 */
        /* <DEDUP_REMOVED lines=8> */
[--C-:B------:R-:W-:Y:S01]  /*9d50*/  FFMA.FTZ R40, R40, R169, -R21.reuse ;  /* 0x000000a928287223 */ /* 0x100fe20000010815 */
[----:B------:R-:W-:Y:S01]  /*9d60*/  FMNMX.FTZ R15, R72, R15, !PT ;  /* 0x0000000f480f7209 */ /* 0x000fe20007810000 */
[----:B------:R-:W-:Y:S01]  /*9d70*/  MUFU.EX2 R152, R25 ;  /* 0x0000001900987308 */ /* 0x000fe20000000800 */
[-CC-:B------:R-:W-:Y:S01]  /*9d80*/  FFMA.FTZ R64, R64, R169.reuse, -R21.reuse ;  /* 0x000000a940407223 */ /* 0x180fe20000010815 */
[-CC-:B------:R-:W-:Y:S01]  /*9d90*/  FFMA.FTZ R44, R44, R169.reuse, -R21.reuse ;  /* 0x000000a92c2c7223 */ /* 0x180fe20000010815 */
[-CC-:B------:R-:W-:Y:S01]  /*9da0*/  FFMA.FTZ R66, R66, R169.reuse, -R21.reuse ;  /* 0x000000a942427223 */ /* 0x180fe20000010815 */
[----:B------:R-:W1:Y:S01]  /*9db0*/  SHFL.BFLY PT, R38, R15, 0x2, 0x1f ;  /* 0x0c401f000f267f89 */ /* 0x000e6200000e0000 */
[-CC-:B------:R-:W-:Y:S01]  /*9dc0*/  FFMA.FTZ R68, R68, R169.reuse, -R21.reuse ;  /* 0x000000a944447223 */ /* 0x180fe20000010815 */
[-CC-:B------:R-:W-:Y:S01]  /*9dd0*/  FFMA.FTZ R70, R70, R169.reuse, -R21.reuse ;  /* 0x000000a946467223 */ /* 0x180fe20000010815 */
[-CC-:B------:R-:W-:Y:S01]  /*9de0*/  FFMA.FTZ R52, R52, R169.reuse, -R21.reuse ;  /* 0x000000a934347223 */ /* 0x180fe20000010815 */
[----:B------:R-:W-:Y:S01]  /*9df0*/  MUFU.EX2 R29, R29 ;  /* 0x0000001d001d7308 */ /* 0x000fe20000000800 */
[----:B------:R-:W-:-:S07]  /*9e00*/  FFMA.FTZ R21, R74, R169, -R21 ;  /* 0x000000a94a157223 */ /* 0x000fce0000010815 */
[----:B------:R-:W2:Y:S08]  /*9e10*/  MUFU.EX2 R42, R42 ;  /* 0x0000002a002a7308 */ /* 0x000eb00000000800 */
[----:B------:R-:W-:Y:S01]  /*9e20*/  MUFU.EX2 R58, R58 ;  /* 0x0000003a003a7308 */ /* 0x000fe20000000800 */
[----:B-1----:R-:W-:-:S07]  /*9e30*/  FMNMX.FTZ R38, R15, R38, !PT ;  /* 0x000000260f267209 */ /* 0x002fce0007810000 */
[----:B------:R-:W1:Y:S01]  /*9e40*/  MUFU.EX2 R25, R60 ;  /* 0x0000003c00197308 */ /* 0x000e620000000800 */
[----:B------:R-:W3:Y:S01]  /*9e50*/  SHFL.BFLY PT, R15, R38, 0x1, 0x1f ;  /* 0x0c201f00260f7f89 */ /* 0x000ee200000e0000 */
[----:B--2---:R-:W-:-:S06]  /*9e60*/  F2FP.F16.F32.PACK_AB R154, R42, R29 ;  /* 0x0000001d2a9a723e */ /* 0x004fcc00000000ff */
[----:B------:R-:W-:Y:S08]  /*9e70*/  MUFU.EX2 R36, R36 ;  /* 0x0000002400247308 */ /* 0x000ff00000000800 */
[----:B------:R-:W2:Y:S01]  /*9e80*/  MUFU.EX2 R31, R62 ;  /* 0x0000003e001f7308 */ /* 0x000ea20000000800 */
[----:B-1----:R-:W-:-:S07]  /*9e90*/  F2FP.F16.F32.PACK_AB R156, R25, R58 ;  /* 0x0000003a199c723e */ /* 0x002fce00000000ff */
[----:B------:R-:W-:Y:S01]  /*9ea0*/  MUFU.EX2 R40, R40 ;  /* 0x0000002800287308 */ /* 0x000fe20000000800 */
[----:B---3--:R-:W-:-:S04]  /*9eb0*/  FMNMX.FTZ R170, R38, R15, !PT ;  /* 0x0000000f26aa7209 */ /* 0x008fc80007810000 */
[C---:B------:R-:W-:Y:S01]  /*9ec0*/  FSETP.NEU.FTZ.AND P1, PT, R170.reuse, -INF , PT ;  /* 0xff800000aa00780b */ /* 0x040fe20003f3d000 */
[----:B------:R-:W-:Y:S02]  /*9ed0*/  FMUL.FTZ R37, R170, R169 ;  /* 0x000000a9aa257220 */ /* 0x000fe40000410000 */
[----:B------:R-:W1:Y:S01]  /*9ee0*/  MUFU.EX2 R33, R64 ;  /* 0x0000004000217308 */ /* 0x000e620000000800 */
[----:B--2---:R-:W-:Y:S02]  /*9ef0*/  F2FP.F16.F32.PACK_AB R158, R31, R36 ;  /* 0x000000241f9e723e */ /* 0x004fe400000000ff */
[----:B------:R-:W-:-:S05]  /*9f00*/  FSEL R37, R37, RZ, P1 ;  /* 0x000000ff25257208 */ /* 0x000fca0000800000 */
        /* <DEDUP_REMOVED lines=11> */
[--C-:B------:R-:W-:Y:S01]  /*9fc0*/  FFMA.FTZ R46, R46, R169, -R37.reuse ;  /* 0x000000a92e2e7223 */ /* 0x100fe20000010825 */
[----:B------:R-:W3:Y:S01]  /*9fd0*/  MUFU.EX2 R38, R3 ;  /* 0x0000000300267308 */ /* 0x000ee20000000800 */
[----:B--2---:R-:W-:Y:S01]  /*9fe0*/  FADD.FTZ R0, R27, R152 ;  /* 0x000000981b007221 */ /* 0x004fe20000010000 */
[----:B------:R-:W-:Y:S01]  /*9ff0*/  F2FP.F16.F32.PACK_AB R152, R152, R27 ;  /* 0x0000001b9898723e */ /* 0x000fe200000000ff */
[-CC-:B------:R-:W-:Y:S01]  /*a000*/  FFMA.FTZ R48, R48, R169.reuse, -R37.reuse ;  /* 0x000000a930307223 */ /* 0x180fe20000010825 */
[----:B------:R-:W-:Y:S01]  /*a010*/  FFMA.FTZ R50, R50, R169, -R37 ;  /* 0x000000a932327223 */ /* 0x000fe20000010825 */
[----:B------:R-:W-:Y:S01]  /*a020*/  FADD.FTZ R41, R29, R0 ;  /* 0x000000001d297221 */ /* 0x000fe20000010000 */
[----:B------:R-:W-:-:S02]  /*a030*/  VIADD R0, R12, 0x28c40 ;  /* 0x00028c400c007836 */ /* 0x000fc40000000000 */
[-C--:B------:R-:W-:Y:S01]  /*a040*/  FFMA.FTZ R34, R34, R169.reuse, -R37 ;  /* 0x000000a922227223 */ /* 0x080fe20000010825 */
[----:B------:R-:W2:Y:S01]  /*a050*/  MUFU.EX2 R10, R10 ;  /* 0x0000000a000a7308 */ /* 0x000ea20000000800 */
[----:B------:R-:W-:Y:S01]  /*a060*/  FADD.FTZ R41, R42, R41 ;  /* 0x000000292a297221 */ /* 0x000fe20000010000 */
[-CC-:B------:R-:W-:Y:S01]  /*a070*/  FFMA.FTZ R54, R54, R169.reuse, -R37.reuse ;  /* 0x000000a936367223 */ /* 0x180fe20000010825 */
[----:B------:R-:W-:Y:S01]  /*a080*/  PRMT R0, R189, 0x654, R0 ;  /* 0x00000654bd007816 */ /* 0x000fe20000000000 */
[----:B------:R-:W-:Y:S01]  /*a090*/  FFMA.FTZ R37, R72, R169, -R37 ;  /* 0x000000a948257223 */ /* 0x000fe20000010825 */
[----:B-1----:R-:W-:Y:S02]  /*a0a0*/  F2FP.F16.F32.PACK_AB R160, R33, R40 ;  /* 0x0000002821a0723e */ /* 0x002fe400000000ff */
[----:B------:R1:W-:Y:S01]  /*a0b0*/  SYNCS.ARRIVE.TRANS64.RED.A1T0 RZ, [R0+URZ], RZ ;  /* 0x000000ff00ff79a7 */ /* 0x0003e2000810043f */
[----:B------:R2:W4:Y:S01]  /*a0c0*/  MUFU.EX2 R155, R14 ;  /* 0x0000000e009b7308 */ /* 0x0005220000000800 */
[----:B---3--:R-:W-:Y:S01]  /*a0d0*/  FADD.FTZ R39, R153, R38 ;  /* 0x0000002699277221 */ /* 0x008fe20000010000 */
[----:B------:R-:W-:-:S06]  /*a0e0*/  F2FP.F16.F32.PACK_AB R153, R38, R153 ;  /* 0x000000992699723e */ /* 0x000fcc00000000ff */
[----:B------:R-:W1:Y:S01]  /*a0f0*/  MUFU.EX2 R20, R20 ;  /* 0x0000001400147308 */ /* 0x000e620000000800 */
[----:B--2---:R-:W-:-:S07]  /*a100*/  FADD.FTZ R14, R10, R39 ;  /* 0x000000270a0e7221 */ /* 0x004fce0000010000 */
[----:B------:R2:W3:Y:S08]  /*a110*/  MUFU.EX2 R157, R24 ;  /* 0x00000018009d7308 */ /* 0x0004f00000000800 */
[----:B------:R-:W5:Y:S01]  /*a120*/  MUFU.EX2 R26, R26 ;  /* 0x0000001a001a7308 */ /* 0x000f620000000800 */
[----:B--2---:R-:W-:Y:S01]  /*a130*/  FADD.FTZ R24, R58, R41 ;  /* 0x000000293a187221 */ /* 0x004fe20000010000 */
[C---:B----4-:R-:W-:Y:S01]  /*a140*/  FADD.FTZ R41, R155.reuse, R14 ;  /* 0x0000000e9b297221 */ /* 0x050fe20000010000 */
[----:B------:R-:W-:Y:S01]  /*a150*/  F2FP.F16.F32.PACK_AB R155, R155, R10 ;  /* 0x0000000a9b9b723e */ /* 0x000fe200000000ff */
[----:B------:R-:W-:Y:S01]  /*a160*/  BAR.SYNC.DEFER_BLOCKING 0xf, 0x100 ;  /* 0x03c4000000007b1d */ /* 0x000fe20000010000 */
[----:B------:R-:W-:Y:S01]  /*a170*/  FADD.FTZ R43, R25, R24 ;  /* 0x00000018192b7221 */ /* 0x000fe20000010000 */
[----:B-1----:R-:W-:-:S03]  /*a180*/  FADD.FTZ R0, R20, R41 ;  /* 0x0000002914007221 */ /* 0x002fc60000010000 */
[----:B------:R-:W-:Y:S01]  /*a190*/  FADD.FTZ R14, R36, R43 ;  /* 0x0000002b240e7221 */ /* 0x000fe20000010000 */
[----:B------:R-:W1:Y:S01]  /*a1a0*/  MUFU.EX2 R159, R28 ;  /* 0x0000001c009f7308 */ /* 0x000e620000000800 */
[C---:B---3--:R-:W-:Y:S01]  /*a1b0*/  FADD.FTZ R27, R157.reuse, R0 ;  /* 0x000000009d1b7221 */ /* 0x048fe20000010000 */
[----:B------:R-:W-:Y:S01]  /*a1c0*/  F2FP.F16.F32.PACK_AB R157, R157, R20 ;  /* 0x000000149d9d723e */ /* 0x000fe200000000ff */
[----:B------:R-:W-:Y:S02]  /*a1d0*/  FADD.FTZ R41, R31, R14 ;  /* 0x0000000e1f297221 */ /* 0x000fe40000010000 */
[----:B-----5:R-:W-:-:S03]  /*a1e0*/  FADD.FTZ R0, R26, R27 ;  /* 0x0000001b1a007221 */ /* 0x020fc60000010000 */
[----:B------:R-:W2:Y:S01]  /*a1f0*/  MUFU.EX2 R30, R30 ;  /* 0x0000001e001e7308 */ /* 0x000ea20000000800 */
[----:B------:R-:W-:-:S04]  /*a200*/  FADD.FTZ R14, R40, R41 ;  /* 0x00000029280e7221 */ /* 0x000fc80000010000 */
[----:B------:R-:W-:-:S03]  /*a210*/  FADD.FTZ R27, R33, R14 ;  /* 0x0000000e211b7221 */ /* 0x000fc60000010000 */
[----:B------:R-:W3:Y:S01]  /*a220*/  MUFU.EX2 R161, R32 ;  /* 0x0000002000a17308 */ /* 0x000ee20000000800 */
[C---:B-1----:R-:W-:Y:S01]  /*a230*/  FADD.FTZ R25, R159.reuse, R0 ;  /* 0x000000009f197221 */ /* 0x042fe20000010000 */
[----:B------:R-:W-:Y:S01]  /*a240*/  F2FP.F16.F32.PACK_AB R159, R159, R26 ;  /* 0x0000001a9f9f723e */ /* 0x000fe200000000ff */
[----:B------:R1:W-:Y:S04]  /*a250*/  STSM.16.M88.4 [R212+0x26800], R152 ;  /* 0x02680098d4007844 */ /* 0x0003e80000000200 */
[----:B------:R1:W-:Y:S01]  /*a260*/  STSM.16.M88.4 [R215], R156 ;  /* 0x0000009cd7007844 */ /* 0x0003e20000000200 */
[----:B------:R-:W4:Y:S01]  /*a270*/  MUFU.EX2 R44, R44 ;  /* 0x0000002c002c7308 */ /* 0x000f220000000800 */
[----:B--2---:R-:W-:-:S07]  /*a280*/  FADD.FTZ R0, R30, R25 ;  /* 0x000000191e007221 */ /* 0x004fce0000010000 */
[----:B------:R-:W2:Y:S01]  /*a290*/  MUFU.EX2 R46, R46 ;  /* 0x0000002e002e7308 */ /* 0x000ea20000000800 */
[C---:B---3--:R-:W-:Y:S01]  /*a2a0*/  FADD.FTZ R25, R161.reuse, R0 ;  /* 0x00000000a1197221 */ /* 0x048fe20000010000 */
[----:B------:R-:W-:-:S06]  /*a2b0*/  F2FP.F16.F32.PACK_AB R161, R161, R30 ;  /* 0x0000001ea1a1723e */ /* 0x000fcc00000000ff */
[----:B------:R-:W3:Y:S01]  /*a2c0*/  MUFU.EX2 R35, R66 ;  /* 0x0000004200237308 */ /* 0x000ee20000000800 */
[----:B----4-:R-:W-:-:S07]  /*a2d0*/  FADD.FTZ R0, R44, R27 ;  /* 0x0000001b2c007221 */ /* 0x010fce0000010000 */
[----:B------:R-:W4:Y:S01]  /*a2e0*/  MUFU.EX2 R3, R48 ;  /* 0x0000003000037308 */ /* 0x000f220000000800 */
[----:B--2---:R-:W-:-:S07]  /*a2f0*/  FADD.FTZ R10, R46, R25 ;  /* 0x000000192e0a7221 */ /* 0x004fce0000010000 */
[----:B------:R-:W-:Y:S01]  /*a300*/  MUFU.EX2 R68, R68 ;  /* 0x0000004400447308 */ /* 0x000fe20000000800 */
[C---:B---3--:R-:W-:Y:S01]  /*a310*/  F2FP.F16.F32.PACK_AB R162, R35.reuse, R44 ;  /* 0x0000002c23a2723e */ /* 0x048fe200000000ff */
[----:B------:R-:W-:-:S06]  /*a320*/  FADD.FTZ R35, R35, R0 ;  /* 0x0000000023237221 */ /* 0x000fcc0000010000 */
[----:B------:R-:W2:Y:S01]  /*a330*/  MUFU.EX2 R15, R70 ;  /* 0x00000046000f7308 */ /* 0x000ea20000000800 */
[C---:B----4-:R-:W-:Y:S01]  /*a340*/  F2FP.F16.F32.PACK_AB R163, R3.reuse, R46 ;  /* 0x0000002e03a3723e */ /* 0x050fe200000000ff */
[----:B------:R-:W-:-:S04]  /*a350*/  FADD.FTZ R3, R3, R10 ;  /* 0x0000000a03037221 */ /* 0x000fc80000010000 */
[----:B------:R1:W-:Y:S02]  /*a360*/  STSM.16.M88.4 [R213], R160 ;  /* 0x000000a0d5007844 */ /* 0x0003e40000000200 */
[----:B------:R-:W-:Y:S08]  /*a370*/  MUFU.EX2 R50, R50 ;  /* 0x0000003200327308 */ /* 0x000ff00000000800 */
[----:B------:R-:W3:Y:S01]  /*a380*/  MUFU.EX2 R39, R34 ;  /* 0x0000002200277308 */ /* 0x000ee20000000800 */
[----:B--2---:R-:W-:Y:S01]  /*a390*/  F2FP.F16.F32.PACK_AB R164, R15, R68 ;  /* 0x000000440fa4723e */ /* 0x004fe200000000ff */
[----:B------:R-:W-:-:S04]  /*a3a0*/  FADD.FTZ R68, R68, R35 ;  /* 0x0000002344447221 */ /* 0x000fc80000010000 */
[----:B------:R-:W-:Y:S02]  /*a3b0*/  FADD.FTZ R15, R15, R68 ;  /* 0x000000440f0f7221 */ /* 0x000fe40000010000 */
[----:B------:R-:W2:Y:S08]  /*a3c0*/  MUFU.EX2 R52, R52 ;  /* 0x0000003400347308 */ /* 0x000eb00000000800 */
[----:B------:R-:W4:Y:S01]  /*a3d0*/  MUFU.EX2 R21, R21 ;  /* 0x0000001500157308 */ /* 0x000f220000000800 */
[----:B---3--:R-:W-:Y:S01]  /*a3e0*/  F2FP.F16.F32.PACK_AB R165, R39, R50 ;  /* 0x0000003227a5723e */ /* 0x008fe200000000ff */
[----:B------:R-:W-:-:S04]  /*a3f0*/  FADD.FTZ R50, R50, R3 ;  /* 0x0000000332327221 */ /* 0x000fc80000010000 */
[----:B------:R-:W-:Y:S02]  /*a400*/  FADD.FTZ R39, R39, R50 ;  /* 0x0000003227277221 */ /* 0x000fe40000010000 */
[----:B------:R-:W-:Y:S01]  /*a410*/  MUFU.EX2 R54, R54 ;  /* 0x0000003600367308 */ /* 0x000fe20000000800 */
[----:B--2---:R-:W-:-:S07]  /*a420*/  FADD.FTZ R0, R52, R15 ;  /* 0x0000000f34007221 */ /* 0x004fce0000010000 */
[----:B------:R-:W2:Y:S01]  /*a430*/  MUFU.EX2 R37, R37 ;  /* 0x0000002500257308 */ /* 0x000ea20000000800 */
[C---:B----4-:R-:W-:Y:S01]  /*a440*/  F2FP.F16.F32.PACK_AB R166, R21.reuse, R52 ;  /* 0x0000003415a6723e */ /* 0x050fe200000000ff */
[----:B------:R-:W-:Y:S01]  /*a450*/  FADD.FTZ R0, R21, R0 ;  /* 0x0000000015007221 */ /* 0x000fe20000010000 */
[----:B--2---:R-:W-:Y:S01]  /*a460*/  F2FP.F16.F32.PACK_AB R167, R37, R54 ;  /* 0x0000003625a7723e */ /* 0x004fe200000000ff */
[----:B------:R-:W-:-:S04]  /*a470*/  FADD.FTZ R54, R54, R39 ;  /* 0x0000002736367221 */ /* 0x000fc80000010000 */
[----:B------:R1:W-:Y:S01]  /*a480*/  STSM.16.M88.4 [R214], R164 ;  /* 0x000000a4d6007844 */ /* 0x0003e20000000200 */
[----:B------:R-:W-:Y:S01]  /*a490*/  FADD.FTZ R3, R37, R54 ;  /* 0x0000003625037221 */ /* 0x000fe20000010000 */
[----:B------:R-:W-:Y:S06]  /*a4a0*/  @!P0 BRA `(.L_x_3909) ;  /* 0x0000000000048947 */ /* 0x000fec0003800000 */
[----:B------:R-:W-:Y:S01]  /*a4b0*/  BPT.TRAP 0x1 ;  /* 0x000000040000795c */ /* 0x000fe20000300000 */
.L_x_3909:
[----:B------:R2:W3:Y:S01]  /*a4c0*/  SYNCS.PHASECHK.TRANS64.TRYWAIT P1, [R12+URZ+0x28c50], R13 ;  /* 0x028c500d0c0075a7 */ /* 0x0004e2000802017f */
[----:B------:R-:W-:Y:S05]  /*a4d0*/  @!P0 BRA `(.L_x_3910) ;  /* 0x0000000000048947 */ /* 0x000fea0003800000 */
[----:B------:R-:W-:Y:S01]  /*a4e0*/  BPT.TRAP 0x1 ;  /* 0x000000040000795c */ /* 0x000fe20000300000 */
.L_x_3910:
[----:B------:R-:W-:Y:S01]  /*a4f0*/  LOP3.LUT R10, R56, 0x2000000, RZ, 0xfc, !PT ;  /* 0x02000000380a7812 */ /* 0x000fe200078efcff */
[----:B------:R-:W-:Y:S01]  /*a500*/  ULDC UR37, c[0x0][0x9d8] ;  /* 0x0002760000257ab9 */ /* 0x000fe20000000800 */
[----:B------:R-:W-:Y:S01]  /*a510*/  ULDC UR36, c[0x0][0x988] ;  /* 0x0002620000247ab9 */ /* 0x000fe20000000800 */
[----:B------:R-:W-:Y:S01]  /*a520*/  BSSY B0, `(.L_x_3911) ;  /* 0x0000006000007945 */ /* 0x000fe20003800000 */
[----:B------:R-:W-:Y:S01]  /*a530*/  LEA R14, R18, R10, 0xc ;  /* 0x0000000a120e7211 */ /* 0x000fe200078e60ff */
[----:B------:R-:W-:Y:S02]  /*a540*/  IMAD.MOV.U32 R15, RZ, RZ, 0x40000040 ;  /* 0x40000040ff0f7424 */ /* 0x000fe400078e00ff */
[----:B---3--:R-:W-:Y:S05]  /*a550*/  @P1 BRA `(.L_x_3912) ;  /* 0x0000000000081947 */ /* 0x008fea0003800000 */
[----:B------:R-:W3:Y:S02]  /*a560*/  SYNCS.PHASECHK.TRANS64.TRYWAIT P1, [R12+URZ+0x28c50], R13 ;  /* 0x028c500d0c0075a7 */ /* 0x000ee4000802017f */
[----:B---3--:R-:W-:Y:S05]  /*a570*/  @!P1 BRA `(.L_x_3913) ;  /* 0x000000d800509947 */ /* 0x008fea0003800000 */
.L_x_3912:
[----:B------:R-:W-:Y:S05]  /*a580*/  BSYNC B0 ;  /* 0x0000000000007941 */ /* 0x000fea0003800000 */
.L_x_3911:
[C---:B------:R-:W-:Y:S01]  /*a590*/  R2UR UR6, R14.reuse ;  /* 0x000000000e0672ca */ /* 0x040fe200000e0000 */
[C---:B------:R-:W-:Y:S01]  /*a5a0*/  VIADD R24, R14.reuse, 0x100 ;  /* 0x000001000e187836 */ /* 0x040fe20000000000 */
[----:B------:R-:W-:Y:S01]  /*a5b0*/  R2UR UR7, R15 ;  /* 0x000000000f0772ca */ /* 0x000fe200000e0000 */
[----:B------:R-:W-:Y:S01]  /*a5c0*/  IMAD.MOV.U32 R25, RZ, RZ, 0x40000040 ;  /* 0x40000040ff197424 */ /* 0x000fe200078e00ff */
[----:B------:R-:W-:Y:S01]  /*a5d0*/  MOV R15, 0x40000040 ;  /* 0x40000040000f7802 */ /* 0x000fe20000000f00 */
[----:B------:R-:W-:Y:S01]  /*a5e0*/  VIADD R20, R14, 0x80 ;  /* 0x000000800e147836 */ /* 0x000fe20000000000 */
[----:B------:R-:W-:Y:S01]  /*a5f0*/  R2UR UR14, R24 ;  /* 0x00000000180e72ca */ /* 0x000fe200000e0000 */
[----:B------:R-:W-:Y:S01]  /*a600*/  IMAD.MOV.U32 R21, RZ, RZ, 0x40000040 ;  /* 0x40000040ff157424 */ /* 0x000fe200078e00ff */
[----:B------:R-:W-:Y:S01]  /*a610*/  R2UR UR15, R25 ;  /* 0x00000000190f72ca */ /* 0x000fe200000e0000 */
[----:B------:R-:W-:Y:S01]  /*a620*/  VIADD R14, R14, 0x180 ;  /* 0x000001800e0e7836 */ /* 0x000fe20000000000 */
[----:B------:R-:W-:Y:S01]  /*a630*/  WARPGROUP.ARRIVE ;  /* 0x00000000000079c5 */ /* 0x000fe20000000000 */
[----:B------:R-:W-:-:S02]  /*a640*/  R2UR UR10, R20 ;  /* 0x00000000140a72ca */ /* 0x000fc400000e0000 */
[----:B------:R-:W-:Y:S02]  /*a650*/  R2UR UR11, R21 ;  /* 0x00000000150b72ca */ /* 0x000fe400000e0000 */
[----:B------:R-:W-:Y:S01]  /*a660*/  R2UR UR18, R14 ;  /* 0x000000000e1272ca */ /* 0x000fe200000e0000 */
[----:B------:R-:W-:Y:S01]  /*a670*/  HGMMA.64x256x16.F32 R24, R152, gdesc[UR4].tnspB, RZ, !UPT, gsb0 ;  /* 0x43e0000498187df0 */ /* 0x000fe2000c0008ff */
[----:B------:R-:W-:Y:S02]  /*a680*/  R2UR UR19, R15 ;  /* 0x000000000f1372ca */ /* 0x000fe400000e0000 */
[----:B------:R-:W-:Y:S02]  /*a690*/  WARPGROUP.DEPBAR.LE gsb0, 0x0 ;  /* 0x00008000000079c5 */ /* 0x000fe40000010000 */
[----:B------:R-:W-:-:S15]  /*a6a0*/  WARPGROUP.ARRIVE ;  /* 0x00000000000079c5 */ /* 0x000fde0000000000 */
[----:B------:R-:W-:-:S08]  /*a6b0*/  NOP ;  /* 0x0000000000007918 */ /* 0x000fd00000000000 */
[----:B------:R-:W-:Y:S03]  /*a6c0*/  HGMMA.64x256x16.F32 R24, R156, gdesc[UR8].tnspB, R24, gsb0 ;  /* 0x43e000089c187df0 */ /* 0x000fe60008000818 */
        /* <DEDUP_REMOVED lines=19> */
.L_x_3914:
[----:B------:R-:W-:Y:S01]  /*a800*/  ISETP.GE.AND P1, PT, R171, 0x41, PT ;  /* 0x00000041ab00780c */ /* 0x000fe20003f26270 */
[----:B0-23--:R-:W-:Y:S01]  /*a810*/  VIADD R12, R12, 0x28c60 ;  /* 0x00028c600c0c7836 */ /* 0x00dfe20000000000 */
[----:B------:R-:W-:Y:S04]  /*a820*/  BSSY B0, `(.L_x_3915) ;  /* 0x00001ef000007945 */ /* 0x000fe80003800000 */
[----:B------:R-:W-:-:S04]  /*a830*/  PRMT R12, R189, 0x654, R12 ;  /* 0x00000654bd0c7816 */ /* 0x000fc8000000000c */
[----:B------:R0:W-:Y:S03]  /*a840*/  SYNCS.ARRIVE.TRANS64.RED.A1T0 RZ, [R12+URZ], RZ ;  /* 0x000000ff0cff79a7 */ /* 0x0001e6000810043f */
[----:B------:R-:W-:Y:S05]  /*a850*/  @!P1 BRA `(.L_x_3916) ;  /* 0x0000001c00ac9947 */ /* 0x000fea0003800000 */
[----:B------:R-:W-:Y:S02]  /*a860*/  VIADD R13, R172, 0xfffffffe ;  /* 0xfffffffeac0d7836 */ /* 0x000fe40000000000 */
[----:B------:R-:W-:Y:S02]  /*a870*/  IMAD.MOV.U32 R15, RZ, RZ, R170 ;  /* 0x000000ffff0f7224 */ /* 0x000fe400078e00aa */
[----:B------:R-:W-:Y:S02]  /*a880*/  IMAD.MOV.U32 R219, RZ, RZ, R168 ;  /* 0x000000ffffdb7224 */ /* 0x000fe400078e00a8 */
[----:B------:R-:W-:-:S07]  /*a890*/  IMAD.MOV.U32 R216, RZ, RZ, R18 ;  /* 0x000000ffffd87224 */ /* 0x000fce00078e0012 */
.L_x_3929:
[----:B------:R-:W-:Y:S01]  /*a8a0*/  IADD3 R18, R216, 0x1, RZ ;  /* 0x00000001d8127810 */ /* 0x000fe20007ffe0ff */
[----:B0-2---:R-:W-:Y:S02]  /*a8b0*/  IMAD.MOV.U32 R12, RZ, RZ, R13 ;  /* 0x000000ffff0c7224 */ /* 0x005fe400078e000d */
[----:B------:R-:W-:Y:S01]  /*a8c0*/  VIADD R13, R13, 0xffffffff ;  /* 0xffffffff0d0d7836 */ /* 0x000fe20000000000 */
[----:B------:R-:W-:Y:S02]  /*a8d0*/  ISETP.NE.AND P2, PT, R18, 0x2, PT ;  /* 0x000000021200780c */ /* 0x000fe40003f45270 */
[----:B------:R-:W-:Y:S02]  /*a8e0*/  ISETP.GT.AND P1, PT, R12, RZ, PT ;  /* 0x000000ff0c00720c */ /* 0x000fe40003f24270 */
[----:B------:R-:W-:Y:S02]  /*a8f0*/  SEL R12, RZ, 0x1, P2 ;  /* 0x00000001ff0c7807 */ /* 0x000fe40001000000 */
[----:B------:R-:W-:-:S02]  /*a900*/  SEL R18, R18, RZ, P2 ;  /* 0x000000ff12127207 */ /* 0x000fc40001000000 */
[----:B------:R-:W-:Y:S01]  /*a910*/  LOP3.LUT R23, R23, R12, RZ, 0x3c, !PT ;  /* 0x0000000c17177212 */ /* 0x000fe200078e3cff */
[----:B------:R-:W-:Y:S06]  /*a920*/  @!P0 BRA `(.L_x_3917) ;  /* 0x0000000000048947 */ /* 0x000fec0003800000 */
[----:B------:R-:W-:Y:S01]  /*a930*/  BPT.TRAP 0x1 ;  /* 0x000000040000795c */ /* 0x000fe20000300000 */
.L_x_3917:
[----:B------:R-:W-:Y:S01]  /*a940*/  IMAD R12, R18, 0x8, R2 ;  /* 0x00000008120c7824 */ /* 0x000fe200078e0202 */
[----:B------:R-:W-:-:S04]  /*a950*/  SHF.L.U32 R14, R23, 0x1f, RZ ;  /* 0x0000001f170e7819 */ /* 0x000fc800000006ff */
[----:B------:R0:W2:Y:S01]  /*a960*/  SYNCS.PHASECHK.TRANS64.TRYWAIT P2, [R12+URZ+0x28c30], R14 ;  /* 0x028c300e0c0075a7 */ /* 0x0000a2000804017f */
[----:B------:R-:W-:Y:S05]  /*a970*/  @!P0 BRA `(.L_x_3918) ;  /* 0x0000000000048947 */ /* 0x000fea0003800000 */
[----:B------:R-:W-:Y:S01]  /*a980*/  BPT.TRAP 0x1 ;  /* 0x000000040000795c */ /* 0x000fe20000300000 */
.L_x_3918:
[----:B------:R-:W-:Y:S01]  /*a990*/  VIADD R20, R2, 0x20400 ;  /* 0x0002040002147836 */ /* 0x000fe20000000000 */
[----:B------:R-:W-:Y:S01]  /*a9a0*/  BSSY B1, `(.L_x_3919) ;  /* 0x0000009000017945 */ /* 0x000fe20003800000 */
[----:B-1----:R-:W-:Y:S02]  /*a9b0*/  IMAD R154, R18, 0x200, R11 ;  /* 0x00000200129a7824 */ /* 0x002fe400078e020b */
[----:B------:R-:W-:Y:S01]  /*a9c0*/  IMAD.MOV.U32 R155, RZ, RZ, 0x40000040 ;  /* 0x40000040ff9b7424 */ /* 0x000fe200078e00ff */
[----:B------:R-:W-:-:S04]  /*a9d0*/  SHF.R.U32.HI R20, RZ, 0x4, R20 ;  /* 0x00000004ff147819 */ /* 0x000fc80000011614 */
[----:B------:R-:W-:-:S04]  /*a9e0*/  LOP3.LUT R20, R20, 0x3fff, RZ, 0xc0, !PT ;  /* 0x00003fff14147812 */ /* 0x000fc800078ec0ff */
[----:B------:R-:W-:Y:S01]  /*a9f0*/  LOP3.LUT R20, R20, 0x10000, RZ, 0xfc, !PT ;  /* 0x0001000014147812 */ /* 0x000fe200078efcff */
[----:B--2---:R-:W-:Y:S06]  /*aa00*/  @P2 BRA `(.L_x_3920) ;  /* 0x0000000000082947 */ /* 0x004fec0003800000 */
[----:B------:R-:W1:Y:S02]  /*aa10*/  SYNCS.PHASECHK.TRANS64.TRYWAIT P2, [R12+URZ+0x28c30], R14 ;  /* 0x028c300e0c0075a7 */ /* 0x000e64000804017f */
[----:B-1----:R-:W-:Y:S05]  /*aa20*/  @!P2 BRA `(.L_x_3921) ;  /* 0x000000d40038a947 */ /* 0x002fea0003800000 */
.L_x_3920:
[----:B------:R-:W-:Y:S05]  /*aa30*/  BSYNC B1 ;  /* 0x0000000000017941 */ /* 0x000fea0003800000 */
.L_x_3919:
[----:B------:R-:W-:Y:S01]  /*aa40*/  IMAD.MOV.U32 R21, RZ, RZ, 0x40000040 ;  /* 0x40000040ff157424 */ /* 0x000fe200078e00ff */
[----:B------:R-:W-:Y:S01]  /*aa50*/  R2UR UR4, R20 ;  /* 0x00000000140472ca */ /* 0x000fe200000e0000 */
[C---:B------:R-:W-:Y:S01]  /*aa60*/  VIADD R20, R154.reuse, 0x4 ;  /* 0x000000049a147836 */ /* 0x040fe20000000000 */
[C---:B------:R-:W-:Y:S01]  /*aa70*/  R2UR UR6, R154.reuse ;  /* 0x000000009a0672ca */ /* 0x040fe200000e0000 */
[----:B------:R-:W-:Y:S01]  /*aa80*/  IMAD.MOV.U32 R153, RZ, RZ, 0x40000040 ;  /* 0x40000040ff997424 */ /* 0x000fe200078e00ff */
[----:B------:R-:W-:Y:S01]  /*aa90*/  R2UR UR7, R155 ;  /* 0x000000009b0772ca */ /* 0x000fe200000e0000 */
[----:B------:R-:W-:Y:S01]  /*aaa0*/  IMAD.MOV.U32 R155, RZ, RZ, 0x40000040 ;  /* 0x40000040ff9b7424 */ /* 0x000fe200078e00ff */
[----:B------:R-:W-:Y:S02]  /*aab0*/  R2UR UR5, R21 ;  /* 0x00000000150572ca */ /* 0x000fe400000e0000 */
[C---:B------:R-:W-:Y:S01]  /*aac0*/  IADD3 R152, R154.reuse, 0x2, RZ ;  /* 0x000000029a987810 */ /* 0x040fe20007ffe0ff */
[----:B------:R-:W-:Y:S01]  /*aad0*/  VIADD R154, R154, 0x6 ;  /* 0x000000069a9a7836 */ /* 0x000fe20000000000 */
[----:B------:R-:W-:-:S02]  /*aae0*/  R2UR UR11, R153 ;  /* 0x00000000990b72ca */ /* 0x000fc400000e0000 */
[----:B------:R-:W-:Y:S02]  /*aaf0*/  R2UR UR10, R152 ;  /* 0x00000000980a72ca */ /* 0x000fe400000e0000 */
[----:B------:R-:W-:Y:S02]  /*ab00*/  R2UR UR18, R154 ;  /* 0x000000009a1272ca */ /* 0x000fe400000e0000 */
[----:B------:R-:W-:Y:S02]  /*ab10*/  R2UR UR19, R155 ;  /* 0x000000009b1372ca */ /* 0x000fe400000e0000 */
[----:B------:R-:W-:Y:S01]  /*ab20*/  WARPGROUP.ARRIVE ;  /* 0x00000000000079c5 */ /* 0x000fe20000000000 */
[----:B------:R-:W-:Y:S02]  /*ab30*/  R2UR UR8, R8 ;  /* 0x00000000080872ca */ /* 0x000fe400000e0000 */
[----:B------:R-:W-:Y:S02]  /*ab40*/  R2UR UR9, R9 ;  /* 0x00000000090972ca */ /* 0x000fe400000e0000 */
[----:B------:R-:W-:Y:S01]  /*ab50*/  R2UR UR14, R20 ;  /* 0x00000000140e72ca */ /* 0x000fe200000e0000 */
[----:B------:R-:W-:Y:S01]  /*ab60*/  HGMMA.64x64x16.F32 R152, gdesc[UR4], RZ, !UPT, gsb0 ;  /* 0x00e00000049879f0 */ /* 0x000fe2000c0008ff */
[----:B------:R-:W-:-:S02]  /*ab70*/  R2UR UR15, R21 ;  /* 0x00000000150f72ca */ /* 0x000fc400000e0000 */
[----:B------:R-:W-:Y:S02]  /*ab80*/  R2UR UR12, R6 ;  /* 0x00000000060c72ca */ /* 0x000fe400000e0000 */
[----:B------:R-:W-:Y:S02]  /*ab90*/  R2UR UR13, R7 ;  /* 0x00000000070d72ca */ /* 0x000fe400000e0000 */
[----:B------:R-:W-:Y:S02]  /*aba0*/  R2UR UR16, R4 ;  /* 0x00000000041072ca */ /* 0x000fe400000e0000 */
[----:B------:R-:W-:Y:S01]  /*abb0*/  R2UR UR17, R5 ;  /* 0x00000000051172ca */ /* 0x000fe200000e0000 */
        /* <DEDUP_REMOVED lines=12> */
.L_x_3922:
        /* <DEDUP_REMOVED lines=23> */
[----:B--2---:R-:W-:Y:S01]  /*adf0*/  FMNMX.FTZ R168, R20, R219, !PT ;  /* 0x000000db14a87209 */ /* 0x004fe20007810000 */
[----:B------:R-:W-:Y:S01]  /*ae00*/  FMUL.FTZ R162, R162, UR37 ;  /* 0x00000025a2a27c20 */ /* 0x000fe20008410000 */
[----:B------:R-:W-:-:S05]  /*ae10*/  FMUL.FTZ R170, R170, UR37 ;  /* 0x00000025aaaa7c20 */ /* 0x000fca0008410000 */
[----:B------:R-:W2:Y:S01]  /*ae20*/  MUFU.TANH R153, R153 ;  /* 0x0000009900997308 */ /* 0x000ea20000002400 */
[----:B---3--:R-:W-:-:S07]  /*ae30*/  FMNMX.FTZ R168, R21, R168, !PT ;  /* 0x000000a815a87209 */ /* 0x008fce0007810000 */
[----:B------:R-:W3:Y:S01]  /*ae40*/  MUFU.TANH R156, R156 ;  /* 0x0000009c009c7308 */ /* 0x000ee20000002400 */
[----:B----4-:R-:W-:-:S07]  /*ae50*/  FMNMX.FTZ R168, R152, R168, !PT ;  /* 0x000000a898a87209 */ /* 0x010fce0007810000 */
[----:B------:R-:W4:Y:S01]  /*ae60*/  MUFU.TANH R157, R157 ;  /* 0x0000009d009d7308 */ /* 0x000f220000002400 */
[----:B--2---:R-:W-:-:S07]  /*ae70*/  FMNMX.FTZ R168, R153, R168, !PT ;  /* 0x000000a899a87209 */ /* 0x004fce0007810000 */
        /* <DEDUP_REMOVED lines=20> */
[----:B------:R-:W-:Y:S01]  /*afc0*/  MUFU.TANH R177, R177 ;  /* 0x000000b100b17308 */ /* 0x000fe20000002400 */
[----:B----4-:R-:W-:-:S07]  /*afd0*/  FMNMX.FTZ R168, R180, R168, !PT ;  /* 0x000000a8b4a87209 */ /* 0x010fce0007810000 */
[----:B------:R-:W-:Y:S01]  /*afe0*/  MUFU.TANH R155, R155 ;  /* 0x0000009b009b7308 */ /* 0x000fe20000002400 */
[----:B--2---:R-:W-:-:S05]  /*aff0*/  FMNMX.FTZ R168, R181, R168, !PT ;  /* 0x000000a8b5a87209 */ /* 0x004fca0007810000 */
[----:B------:R-:W2:Y:S02]  /*b000*/  SHFL.BFLY PT, R169, R168, 0x2, 0x1f ;  /* 0x0c401f00a8a97f89 */ /* 0x000ea400000e0000 */
[----:B------:R-:W-:Y:S08]  /*b010*/  MUFU.TANH R158, R158 ;  /* 0x0000009e009e7308 */ /* 0x000ff00000002400 */
[----:B------:R-:W-:Y:S08]  /*b020*/  MUFU.TANH R159, R159 ;  /* 0x0000009f009f7308 */ /* 0x000ff00000002400 */
[----:B------:R-:W-:Y:S01]  /*b030*/  MUFU.TANH R162, R162 ;  /* 0x000000a200a27308 */ /* 0x000fe20000002400 */
[----:B--2---:R-:W-:-:S05]  /*b040*/  FMNMX.FTZ R168, R168, R169, !PT ;  /* 0x000000a9a8a87209 */ /* 0x004fca0007810000 */
[----:B------:R-:W2:Y:S02]  /*b050*/  SHFL.BFLY PT, R169, R168, 0x1, 0x1f ;  /* 0x0c201f00a8a97f89 */ /* 0x000ea400000e0000 */
[----:B--2---:R-:W-:Y:S01]  /*b060*/  FMNMX.FTZ R168, R168, R169, !PT ;  /* 0x000000a9a8a87209 */ /* 0x004fe20007810000 */
[----:B------:R-:W-:-:S04]  /*b070*/  IMAD.U32 R169, RZ, RZ, UR36 ;  /* 0x00000024ffa97e24 */ /* 0x000fc8000f8e00ff */
[C---:B------:R-:W-:Y:S01]  /*b080*/  FADD.FTZ R222, -R168.reuse, R219 ;  /* 0x000000dba8de7221 */ /* 0x040fe20000010100 */
[----:B------:R-:W-:-:S03]  /*b090*/  FMUL.FTZ R154, R168, R169 ;  /* 0x000000a9a89a7220 */ /* 0x000fc60000410000 */
[-C--:B------:R-:W-:Y:S01]  /*b0a0*/  FMUL.FTZ R222, R222, R169.reuse ;  /* 0x000000a9dede7220 */ /* 0x080fe20000410000 */
        /* <DEDUP_REMOVED lines=11> */
[----:B------:R-:W3:Y:S01]  /*b160*/  MUFU.EX2 R152, R219 ;  /* 0x000000db00987308 */ /* 0x000ee20000000800 */
[-CC-:B------:R-:W-:Y:S01]  /*b170*/  FFMA.FTZ R172, R172, R169.reuse, -R154.reuse ;  /* 0x000000a9acac7223 */ /* 0x180fe2000001089a */
[-CC-:B------:R-:W-:Y:S01]  /*b180*/  FFMA.FTZ R173, R173, R169.reuse, -R154.reuse ;  /* 0x000000a9adad7223 */ /* 0x180fe2000001089a */
[-CC-:B------:R-:W-:Y:S01]  /*b190*/  FFMA.FTZ R176, R176, R169.reuse, -R154.reuse ;  /* 0x000000a9b0b07223 */ /* 0x180fe2000001089a */
[-CC-:B------:R-:W-:Y:S01]  /*b1a0*/  FFMA.FTZ R221, R221, R169.reuse, -R154.reuse ;  /* 0x000000a9dddd7223 */ /* 0x180fe2000001089a */
[-CC-:B------:R-:W-:Y:S01]  /*b1b0*/  FFMA.FTZ R180, R180, R169.reuse, -R154.reuse ;  /* 0x000000a9b4b47223 */ /* 0x180fe2000001089a */
[----:B------:R-:W-:-:S02]  /*b1c0*/  FFMA.FTZ R181, R181, R169, -R154 ;  /* 0x000000a9b5b57223 */ /* 0x000fc4000001089a */
[----:B------:R-:W4:Y:S01]  /*b1d0*/  MUFU.EX2 R223, R223 ;  /* 0x000000df00df7308 */ /* 0x000f220000000800 */
[-C--:B--2---:R-:W-:Y:S01]  /*b1e0*/  FMUL.FTZ R24, R24, R20.reuse ;  /* 0x0000001418187220 */ /* 0x084fe20000410000 */
[-C--:B------:R-:W-:Y:S01]  /*b1f0*/  FMUL.FTZ R25, R25, R20.reuse ;  /* 0x0000001419197220 */ /* 0x080fe20000410000 */
[-C--:B------:R-:W-:Y:S01]  /*b200*/  FMUL.FTZ R28, R28, R20.reuse ;  /* 0x000000141c1c7220 */ /* 0x080fe20000410000 */
[-C--:B------:R-:W-:Y:S01]  /*b210*/  FMUL.FTZ R29, R29, R20.reuse ;  /* 0x000000141d1d7220 */ /* 0x080fe20000410000 */
[-C--:B------:R-:W-:Y:S01]  /*b220*/  FMUL.FTZ R32, R32, R20.reuse ;  /* 0x0000001420207220 */ /* 0x080fe20000410000 */
[-C--:B------:R-:W-:Y:S01]  /*b230*/  FMUL.FTZ R33, R33, R20.reuse ;  /* 0x0000001421217220 */ /* 0x080fe20000410000 */
[----:B------:R-:W-:Y:S01]  /*b240*/  FMUL.FTZ R36, R36, R20 ;  /* 0x0000001424247220 */ /* 0x000fe20000410000 */
[----:B------:R2:W5:Y:S01]  /*b250*/  MUFU.EX2 R219, R21 ;  /* 0x0000001500db7308 */ /* 0x0005620000000800 */
[----:B---3--:R-:W-:Y:S01]  /*b260*/  FFMA.FTZ R154, R20, R0, R152 ;  /* 0x00000000149a7223 */ /* 0x008fe20000010098 */
[----:B------:R-:W-:Y:S01]  /*b270*/  FMUL.FTZ R0, R163, UR37 ;  /* 0x00000025a3007c20 */ /* 0x000fe20008410000 */
[-C--:B------:R-:W-:Y:S01]  /*b280*/  FMUL.FTZ R37, R37, R20.reuse ;  /* 0x0000001425257220 */ /* 0x080fe20000410000 */
[-C--:B------:R-:W-:Y:S01]  /*b290*/  FMUL.FTZ R40, R40, R20.reuse ;  /* 0x0000001428287220 */ /* 0x080fe20000410000 */
[-C--:B------:R-:W-:Y:S01]  /*b2a0*/  FMUL.FTZ R41, R41, R20.reuse ;  /* 0x0000001429297220 */ /* 0x080fe20000410000 */
[-C--:B------:R-:W-:Y:S01]  /*b2b0*/  FMUL.FTZ R44, R44, R20.reuse ;  /* 0x000000142c2c7220 */ /* 0x080fe20000410000 */
[----:B------:R-:W-:Y:S01]  /*b2c0*/  FMUL.FTZ R45, R45, R20 ;  /* 0x000000142d2d7220 */ /* 0x000fe20000410000 */
[----:B------:R-:W3:Y:S01]  /*b2d0*/  MUFU.EX2 R153, R153 ;  /* 0x0000009900997308 */ /* 0x000ee20000000800 */
[C---:B----4-:R-:W-:Y:S01]  /*b2e0*/  FADD.FTZ R154, R223.reuse, R154 ;  /* 0x0000009adf9a7221 */ /* 0x050fe20000010000 */
[----:B--2---:R-:W-:Y:S01]  /*b2f0*/  FMUL.FTZ R21, R166, UR37 ;  /* 0x00000025a6157c20 */ /* 0x004fe20008410000 */
[----:B------:R-:W-:Y:S01]  /*b300*/  F2FP.F16.F32.PACK_AB R152, R223, R152 ;  /* 0x00000098df98723e */ /* 0x000fe200000000ff */
[-C--:B------:R-:W-:Y:S01]  /*b310*/  FMUL.FTZ R48, R48, R20.reuse ;  /* 0x0000001430307220 */ /* 0x080fe20000410000 */
[-C--:B------:R-:W-:Y:S01]  /*b320*/  FMUL.FTZ R49, R49, R20.reuse ;  /* 0x0000001431317220 */ /* 0x080fe20000410000 */
[-C--:B------:R-:W-:Y:S01]  /*b330*/  FMUL.FTZ R52, R52, R20.reuse ;  /* 0x0000001434347220 */ /* 0x080fe20000410000 */
[-C--:B------:R-:W-:Y:S01]  /*b340*/  FMUL.FTZ R53, R53, R20.reuse ;  /* 0x0000001435357220 */ /* 0x080fe20000410000 */
[----:B------:R-:W2:Y:S01]  /*b350*/  MUFU.TANH R0, R0 ;  /* 0x0000000000007308 */ /* 0x000ea20000002400 */
[----:B-----5:R-:W-:Y:S01]  /*b360*/  FADD.FTZ R154, R219, R154 ;  /* 0x0000009adb9a7221 */ /* 0x020fe20000010000 */
[-C--:B------:R-:W-:Y:S01]  /*b370*/  FMUL.FTZ R56, R56, R20.reuse ;  /* 0x0000001438387220 */ /* 0x080fe20000410000 */
[-C--:B------:R-:W-:Y:S01]  /*b380*/  FMUL.FTZ R57, R57, R20.reuse ;  /* 0x0000001439397220 */ /* 0x080fe20000410000 */
[-C--:B------:R-:W-:Y:S01]  /*b390*/  FMUL.FTZ R60, R60, R20.reuse ;  /* 0x000000143c3c7220 */ /* 0x080fe20000410000 */
[-C--:B------:R-:W-:Y:S01]  /*b3a0*/  FMUL.FTZ R61, R61, R20.reuse ;  /* 0x000000143d3d7220 */ /* 0x080fe20000410000 */
[-C--:B------:R-:W-:Y:S01]  /*b3b0*/  FMUL.FTZ R64, R64, R20.reuse ;  /* 0x0000001440407220 */ /* 0x080fe20000410000 */
[-C--:B------:R-:W-:Y:S01]  /*b3c0*/  FMUL.FTZ R65, R65, R20.reuse ;  /* 0x0000001441417220 */ /* 0x080fe20000410000 */
[----:B------:R-:W4:Y:S01]  /*b3d0*/  MUFU.TANH R21, R21 ;  /* 0x0000001500157308 */ /* 0x000f220000002400 */
[C---:B---3--:R-:W-:Y:S01]  /*b3e0*/  FADD.FTZ R163, R153.reuse, R154 ;  /* 0x0000009a99a37221 */ /* 0x048fe20000010000 */
[----:B------:R-:W-:Y:S01]  /*b3f0*/  F2FP.F16.F32.PACK_AB R154, R153, R219 ;  /* 0x000000db999a723e */ /* 0x000fe200000000ff */
[----:B------:R-:W-:Y:S01]  /*b400*/  FMUL.FTZ R153, R167, UR37 ;  /* 0x00000025a7997c20 */ /* 0x000fe20008410000 */
[----:B------:R-:W-:Y:S01]  /*b410*/  FMUL.FTZ R167, R174, UR37 ;  /* 0x00000025aea77c20 */ /* 0x000fe20008410000 */
[----:B------:R-:W-:Y:S01]  /*b420*/  FMUL.FTZ R174, R178, UR37 ;  /* 0x00000025b2ae7c20 */ /* 0x000fe20008410000 */
        /* <DEDUP_REMOVED lines=10> */
[----:B------:R-:W5:Y:S01]  /*b4d0*/  MUFU.TANH R153, R153 ;  /* 0x0000009900997308 */ /* 0x000f620000002400 */
[----:B---3--:R-:W-:-:S02]  /*b4e0*/  IMAD.MOV R157, RZ, RZ, -R211 ;  /* 0x000000ffff9d7224 */ /* 0x008fc400078e0ad3 */
[-C--:B------:R-:W-:Y:S01]  /*b4f0*/  FMUL.FTZ R85, R85, R20.reuse ;  /* 0x0000001455557220 */ /* 0x080fe20000410000 */
[-C--:B------:R-:W-:Y:S01]  /*b500*/  FMUL.FTZ R88, R88, R20.reuse ;  /* 0x0000001458587220 */ /* 0x080fe20000410000 */
[-C--:B------:R-:W-:Y:S01]  /*b510*/  FMUL.FTZ R89, R89, R20.reuse ;  /* 0x0000001459597220 */ /* 0x080fe20000410000 */
[-C--:B------:R-:W-:Y:S01]  /*b520*/  FMUL.FTZ R92, R92, R20.reuse ;  /* 0x000000145c5c7220 */ /* 0x080fe20000410000 */
[----:B------:R-:W-:Y:S01]  /*b530*/  ISETP.NE.AND P2, PT, R210, R157, PT ;  /* 0x0000009dd200720c */ /* 0x000fe20003f45270 */
[-C--:B------:R-:W-:Y:S01]  /*b540*/  FMUL.FTZ R93, R93, R20.reuse ;  /* 0x000000145d5d7220 */ /* 0x080fe20000410000 */
[----:B------:R-:W-:Y:S01]  /*b550*/  IADD3 R157, R12, 0x28c40, RZ ;  /* 0x00028c400c9d7810 */ /* 0x000fe20007ffe0ff */
[----:B------:R-:W-:Y:S01]  /*b560*/  MUFU.TANH R167, R167 ;  /* 0x000000a700a77308 */ /* 0x000fe20000002400 */
[-C--:B------:R-:W-:Y:S01]  /*b570*/  FMUL.FTZ R96, R96, R20.reuse ;  /* 0x0000001460607220 */ /* 0x080fe20000410000 */
[-C--:B------:R-:W-:Y:S01]  /*b580*/  FMUL.FTZ R97, R97, R20.reuse ;  /* 0x0000001461617220 */ /* 0x080fe20000410000 */
[----:B------:R-:W-:Y:S01]  /*b590*/  PRMT R166, R189, 0x654, R157 ;  /* 0x00000654bda67816 */ /* 0x000fe2000000009d */
[-C--:B------:R-:W-:Y:S01]  /*b5a0*/  FMUL.FTZ R100, R100, R20.reuse ;  /* 0x0000001464647220 */ /* 0x080fe20000410000 */
[-C--:B------:R-:W-:Y:S01]  /*b5b0*/  FMUL.FTZ R101, R101, R20.reuse ;  /* 0x0000001465657220 */ /* 0x080fe20000410000 */
[-C--:B------:R-:W-:Y:S01]  /*b5c0*/  FMUL.FTZ R104, R104, R20.reuse ;  /* 0x0000001468687220 */ /* 0x080fe20000410000 */
[----:B------:R3:W-:Y:S01]  /*b5d0*/  SYNCS.ARRIVE.TRANS64.RED.A1T0 RZ, [R166+URZ], RZ ;  /* 0x000000ffa6ff79a7 */ /* 0x0007e2000810043f */
[----:B------:R0:W1:Y:S01]  /*b5e0*/  MUFU.TANH R157, R170 ;  /* 0x000000aa009d7308 */ /* 0x0000620000002400 */
[-C--:B------:R-:W-:Y:S01]  /*b5f0*/  FMUL.FTZ R105, R105, R20.reuse ;  /* 0x0000001469697220 */ /* 0x080fe20000410000 */
[-C--:B------:R-:W-:Y:S01]  /*b600*/  FMUL.FTZ R108, R108, R20.reuse ;  /* 0x000000146c6c7220 */ /* 0x080fe20000410000 */
[-C--:B------:R-:W-:Y:S01]  /*b610*/  FMUL.FTZ R109, R109, R20.reuse ;  /* 0x000000146d6d7220 */ /* 0x080fe20000410000 */
[-C--:B------:R-:W-:Y:S01]  /*b620*/  FMUL.FTZ R112, R112, R20.reuse ;  /* 0x0000001470707220 */ /* 0x080fe20000410000 */
[-C--:B------:R-:W-:Y:S01]  /*b630*/  FMUL.FTZ R113, R113, R20.reuse ;  /* 0x0000001471717220 */ /* 0x080fe20000410000 */
[----:B------:R-:W-:Y:S01]  /*b640*/  FMUL.FTZ R116, R116, R20 ;  /* 0x0000001474747220 */ /* 0x000fe20000410000 */
[----:B---3--:R-:W-:Y:S01]  /*b650*/  FMUL.FTZ R166, R171, UR37 ;  /* 0x00000025aba67c20 */ /* 0x008fe20008410000 */
[----:B------:R-:W-:Y:S01]  /*b660*/  FMUL.FTZ R171, R175, UR37 ;  /* 0x00000025afab7c20 */ /* 0x000fe20008410000 */
[----:B0-----:R-:W-:Y:S01]  /*b670*/  FMNMX.FTZ R170, R177, R15, !PT ;  /* 0x0000000fb1aa7209 */ /* 0x001fe20007810000 */
[----:B------:R-:W-:Y:S01]  /*b680*/  FMUL.FTZ R175, R179, UR37 ;  /* 0x00000025b3af7c20 */ /* 0x000fe20008410000 */
[----:B------:R-:W-:Y:S01]  /*b690*/  MUFU.TANH R174, R174 ;  /* 0x000000ae00ae7308 */ /* 0x000fe20000002400 */
[----:B------:R-:W-:Y:S01]  /*b6a0*/  FMUL.FTZ R179, R182, UR37 ;  /* 0x00000025b6b37c20 */ /* 0x000fe20008410000 */
[----:B------:R-:W-:Y:S01]  /*b6b0*/  FMNMX.FTZ R170, R155, R170, !PT ;  /* 0x000000aa9baa7209 */ /* 0x000fe20007810000 */
[----:B------:R-:W-:Y:S01]  /*b6c0*/  FMUL.FTZ R182, R183, UR37 ;  /* 0x00000025b7b67c20 */ /* 0x000fe20008410000 */
[-C--:B------:R-:W-:Y:S01]  /*b6d0*/  FMUL.FTZ R117, R117, R20.reuse ;  /* 0x0000001475757220 */ /* 0x080fe20000410000 */
[----:B------:R-:W-:Y:S01]  /*b6e0*/  FMUL.FTZ R120, R120, R20 ;  /* 0x0000001478787220 */ /* 0x000fe20000410000 */
[----:B------:R-:W-:Y:S01]  /*b6f0*/  FMNMX.FTZ R170, R158, R170, !PT ;  /* 0x000000aa9eaa7209 */ /* 0x000fe20007810000 */
[-C--:B------:R-:W-:Y:S01]  /*b700*/  FMUL.FTZ R121, R121, R20.reuse ;  /* 0x0000001479797220 */ /* 0x080fe20000410000 */
[----:B------:R-:W0:Y:S01]  /*b710*/  MUFU.TANH R166, R166 ;  /* 0x000000a600a67308 */ /* 0x000e220000002400 */
[----:B------:R-:W-:Y:S01]  /*b720*/  FMUL.FTZ R124, R124, R20 ;  /* 0x000000147c7c7220 */ /* 0x000fe20000410000 */
[----:B------:R-:W-:Y:S01]  /*b730*/  FMNMX.FTZ R170, R159, R170, !PT ;  /* 0x000000aa9faa7209 */ /* 0x000fe20007810000 */
[-C--:B------:R-:W-:Y:S01]  /*b740*/  FMUL.FTZ R125, R125, R20.reuse ;  /* 0x000000147d7d7220 */ /* 0x080fe20000410000 */
[-C--:B------:R-:W-:Y:S01]  /*b750*/  FMUL.FTZ R128, R128, R20.reuse ;  /* 0x0000001480807220 */ /* 0x080fe20000410000 */
[----:B------:R-:W-:Y:S01]  /*b760*/  FMUL.FTZ R129, R129, R20 ;  /* 0x0000001481817220 */ /* 0x000fe20000410000 */
[----:B------:R-:W-:Y:S01]  /*b770*/  FMNMX.FTZ R170, R162, R170, !PT ;  /* 0x000000aaa2aa7209 */ /* 0x000fe20007810000 */
[-C--:B------:R-:W-:Y:S01]  /*b780*/  FMUL.FTZ R132, R132, R20.reuse ;  /* 0x0000001484847220 */ /* 0x080fe20000410000 */
[----:B------:R-:W3:Y:S01]  /*b790*/  MUFU.TANH R171, R171 ;  /* 0x000000ab00ab7308 */ /* 0x000ee20000002400 */
[----:B------:R-:W-:Y:S01]  /*b7a0*/  FMUL.FTZ R133, R133, R20 ;  /* 0x0000001485857220 */ /* 0x000fe20000410000 */
[----:B--2---:R-:W-:Y:S01]  /*b7b0*/  FMNMX.FTZ R170, R0, R170, !PT ;  /* 0x000000aa00aa7209 */ /* 0x004fe20007810000 */
[-C--:B------:R-:W-:Y:S01]  /*b7c0*/  FMUL.FTZ R136, R136, R20.reuse ;  /* 0x0000001488887220 */ /* 0x080fe20000410000 */
[-C--:B------:R-:W-:Y:S01]  /*b7d0*/  FMUL.FTZ R137, R137, R20.reuse ;  /* 0x0000001489897220 */ /* 0x080fe20000410000 */
[----:B------:R-:W-:Y:S01]  /*b7e0*/  FMUL.FTZ R140, R140, R20 ;  /* 0x000000148c8c7220 */ /* 0x000fe20000410000 */
[----:B----4-:R-:W-:Y:S01]  /*b7f0*/  FMNMX.FTZ R170, R21, R170, !PT ;  /* 0x000000aa15aa7209 */ /* 0x010fe20007810000 */
[-C--:B------:R-:W-:Y:S01]  /*b800*/  FMUL.FTZ R141, R141, R20.reuse ;  /* 0x000000148d8d7220 */ /* 0x080fe20000410000 */
[----:B------:R-:W2:Y:S01]  /*b810*/  MUFU.TANH R175, R175 ;  /* 0x000000af00af7308 */ /* 0x000ea20000002400 */
[----:B------:R-:W-:Y:S01]  /*b820*/  FMUL.FTZ R144, R144, R20 ;  /* 0x0000001490907220 */ /* 0x000fe20000410000 */
[----:B-----5:R-:W-:Y:S01]  /*b830*/  FMNMX.FTZ R170, R153, R170, !PT ;  /* 0x000000aa99aa7209 */ /* 0x020fe20007810000 */
[-C--:B------:R-:W-:Y:S01]  /*b840*/  FMUL.FTZ R145, R145, R20.reuse ;  /* 0x0000001491917220 */ /* 0x080fe20000410000 */
[-C--:B------:R-:W-:Y:S01]  /*b850*/  FMUL.FTZ R148, R148, R20.reuse ;  /* 0x0000001494947220 */ /* 0x080fe20000410000 */
[----:B------:R-:W-:Y:S01]  /*b860*/  FMUL.FTZ R149, R149, R20 ;  /* 0x0000001495957220 */ /* 0x000fe20000410000 */
[----:B-1----:R-:W-:-:S02]  /*b870*/  FMNMX.FTZ R170, R157, R170, !PT ;  /* 0x000000aa9daa7209 */ /* 0x002fc40007810000 */
[----:B------:R-:W1:Y:S02]  /*b880*/  MUFU.TANH R179, R179 ;  /* 0x000000b300b37308 */ /* 0x000e640000002400 */
[----:B0-----:R-:W-:-:S04]  /*b890*/  FMNMX.FTZ R170, R166, R170, !PT ;  /* 0x000000aaa6aa7209 */ /* 0x001fc80007810000 */
[----:B------:R-:W-:Y:S02]  /*b8a0*/  FMNMX.FTZ R170, R167, R170, !PT ;  /* 0x000000aaa7aa7209 */ /* 0x000fe40007810000 */
[----:B------:R-:W0:Y:S02]  /*b8b0*/  MUFU.TANH R182, R182 ;  /* 0x000000b600b67308 */ /* 0x000e240000002400 */
[----:B---3--:R-:W-:-:S04]  /*b8c0*/  FMNMX.FTZ R170, R171, R170, !PT ;  /* 0x000000aaabaa7209 */ /* 0x008fc80007810000 */
[----:B------:R-:W-:Y:S02]  /*b8d0*/  FMNMX.FTZ R170, R174, R170, !PT ;  /* 0x000000aaaeaa7209 */ /* 0x000fe40007810000 */
[----:B------:R-:W3:Y:S02]  /*b8e0*/  MUFU.EX2 R156, R156 ;  /* 0x0000009c009c7308 */ /* 0x000ee40000000800 */
[----:B--2---:R-:W-:-:S04]  /*b8f0*/  FMNMX.FTZ R170, R175, R170, !PT ;  /* 0x000000aaafaa7209 */ /* 0x004fc80007810000 */
[----:B-1----:R-:W-:Y:S02]  /*b900*/  FMNMX.FTZ R170, R179, R170, !PT ;  /* 0x000000aab3aa7209 */ /* 0x002fe40007810000 */
[----:B------:R-:W-:Y:S02]  /*b910*/  MUFU.EX2 R161, R161 ;  /* 0x000000a100a17308 */ /* 0x000fe40000000800 */
[----:B0-----:R-:W-:-:S05]  /*b920*/  FMNMX.FTZ R170, R182, R170, !PT ;  /* 0x000000aab6aa7209 */ /* 0x001fca0007810000 */
[----:B------:R-:W0:Y:S01]  /*b930*/  SHFL.BFLY PT, R178, R170, 0x2, 0x1f ;  /* 0x0c401f00aab27f89 */ /* 0x000e2200000e0000 */
[----:B------:R-:W-:Y:S01]  /*b940*/  MUFU.EX2 R165, R165 ;  /* 0x000000a500a57308 */ /* 0x000fe20000000800 */
[----:B---3--:R-:W-:Y:S01]  /*b950*/  FADD.FTZ R163, R156, R163 ;  /* 0x000000a39ca37221 */ /* 0x008fe20000010000 */
[----:B------:R-:W-:-:S03]  /*b960*/  F2FP.F16.F32.PACK_AB R156, R219, R156 ;  /* 0x0000009cdb9c723e */ /* 0x000fc600000000ff */
[----:B------:R-:W-:-:S03]  /*b970*/  FADD.FTZ R163, R219, R163 ;  /* 0x000000a3dba37221 */ /* 0x000fc60000010000 */
[----:B------:R-:W-:Y:S08]  /*b980*/  MUFU.EX2 R172, R172 ;  /* 0x000000ac00ac7308 */ /* 0x000ff00000000800 */
[----:B------:R-:W-:Y:S01]  /*b990*/  MUFU.EX2 R173, R173 ;  /* 0x000000ad00ad7308 */ /* 0x000fe20000000800 */
[----:B0-----:R-:W-:-:S07]  /*b9a0*/  FMNMX.FTZ R170, R170, R178, !PT ;  /* 0x000000b2aaaa7209 */ /* 0x001fce0007810000 */
[----:B------:R-:W-:Y:S01]  /*b9b0*/  MUFU.EX2 R221, R221 ;  /* 0x000000dd00dd7308 */ /* 0x000fe20000000800 */
[----:B------:R-:W0:Y:S07]  /*b9c0*/  SHFL.BFLY PT, R183, R170, 0x1, 0x1f ;  /* 0x0c201f00aab77f89 */ /* 0x000e2e00000e0000 */
[----:B------:R-:W-:Y:S08]  /*b9d0*/  MUFU.EX2 R178, R160 ;  /* 0x000000a000b27308 */ /* 0x000ff00000000800 */
[----:B------:R-:W-:Y:S08]  /*b9e0*/  MUFU.EX2 R160, R164 ;  /* 0x000000a400a07308 */ /* 0x000ff00000000800 */
[----:B------:R1:W-:Y:S01]  /*b9f0*/  MUFU.EX2 R164, R176 ;  /* 0x000000b000a47308 */ /* 0x0003e20000000800 */
[----:B0-----:R-:W-:-:S07]  /*ba00*/  FMNMX.FTZ R170, R170, R183, !PT ;  /* 0x000000b7aaaa7209 */ /* 0x001fce0007810000 */
[----:B------:R-:W-:Y:S01]  /*ba10*/  MUFU.EX2 R180, R180 ;  /* 0x000000b400b47308 */ /* 0x000fe20000000800 */
[----:B------:R-:W-:Y:S01]  /*ba20*/  FADD.FTZ R15, -R170, R15 ;  /* 0x0000000faa0f7221 */ /* 0x000fe20000010100 */
[----:B-1----:R-:W-:-:S03]  /*ba30*/  @!P2 IMAD R176, R216, 0x40, R194 ;  /* 0x00000040d8b0a824 */ /* 0x002fc600078e02c2 */
[----:B------:R-:W-:Y:S01]  /*ba40*/  FMUL.FTZ R15, R15, R169 ;  /* 0x000000a90f0f7220 */ /* 0x000fe20000410000 */
[----:B------:R-:W-:Y:S02]  /*ba50*/  @!P2 IMAD R176, R176, 0x4, R2 ;  /* 0x00000004b0b0a824 */ /* 0x000fe400078e0202 */
[----:B------:R-:W-:Y:S03]  /*ba60*/  MUFU.EX2 R181, R181 ;  /* 0x000000b500b57308 */ /* 0x000fe60000000800 */
[----:B------:R-:W-:Y:S05]  /*ba70*/  @!P2 STS [R176+0x28800], R20 ;  /* 0x02880014b000a388 */ /* 0x000fea0000000800 */
[----:B------:R-:W0:Y:S02]  /*ba80*/  MUFU.EX2 R15, R15 ;  /* 0x0000000f000f7308 */ /* 0x000e240000000800 */
[----:B0-----:R0:W-:Y:S01]  /*ba90*/  @!P2 STS [R176+0x28820], R15 ;  /* 0x0288200fb000a388 */ /* 0x0011e20000000800 */
        /* <DEDUP_REMOVED lines=9> */
[----:B0-----:R-:W-:Y:S01]  /*bb30*/  FMUL.FTZ R176, R170, R169 ;  /* 0x000000a9aab07220 */ /* 0x001fe20000410000 */
[-C--:B------:R-:W-:Y:S01]  /*bb40*/  FMUL.FTZ R43, R43, R15.reuse ;  /* 0x0000000f2b2b7220 */ /* 0x080fe20000410000 */
[-C--:B------:R-:W-:Y:S01]  /*bb50*/  FMUL.FTZ R46, R46, R15.reuse ;  /* 0x0000000f2e2e7220 */ /* 0x080fe20000410000 */
[----:B------:R-:W-:Y:S01]  /*bb60*/  FMUL.FTZ R47, R47, R15 ;  /* 0x0000000f2f2f7220 */ /* 0x000fe20000410000 */
        /* <DEDUP_REMOVED lines=17> */
[----:B------:R-:W-:Y:S01]  /*bc80*/  FFMA.FTZ R176, R182, R169, -R176 ;  /* 0x000000a9b6b07223 */ /* 0x000fe200000108b0 */
        /* <DEDUP_REMOVED lines=13> */
[----:B-1----:R-:W-:Y:S01]  /*bd60*/  FADD.FTZ R153, R155, R3 ;  /* 0x000000039b997221 */ /* 0x002fe20000010000 */
[-C--:B------:R-:W-:Y:S01]  /*bd70*/  FMUL.FTZ R70, R70, R15.reuse ;  /* 0x0000000f46467220 */ /* 0x080fe20000410000 */
[-C--:B------:R-:W-:Y:S01]  /*bd80*/  FMUL.FTZ R71, R71, R15.reuse ;  /* 0x0000000f47477220 */ /* 0x080fe20000410000 */
[-C--:B------:R-:W-:Y:S01]  /*bd90*/  FMUL.FTZ R74, R74, R15.reuse ;  /* 0x0000000f4a4a7220 */ /* 0x080fe20000410000 */
[-C--:B------:R-:W-:Y:S01]  /*bda0*/  FMUL.FTZ R75, R75, R15.reuse ;  /* 0x0000000f4b4b7220 */ /* 0x080fe20000410000 */
[-C--:B------:R-:W-:Y:S01]  /*bdb0*/  FMUL.FTZ R78, R78, R15.reuse ;  /* 0x0000000f4e4e7220 */ /* 0x080fe20000410000 */
[----:B------:R-:W-:Y:S01]  /*bdc0*/  FMUL.FTZ R79, R79, R15 ;  /* 0x0000000f4f4f7220 */ /* 0x000fe20000410000 */
[----:B------:R-:W1:Y:S01]  /*bdd0*/  MUFU.EX2 R162, R162 ;  /* 0x000000a200a27308 */ /* 0x000e620000000800 */
[----:B--2---:R-:W-:Y:S01]  /*bde0*/  FADD.FTZ R157, R158, R153 ;  /* 0x000000999e9d7221 */ /* 0x004fe20000010000 */
[----:B------:R-:W-:Y:S01]  /*bdf0*/  F2FP.F16.F32.PACK_AB R153, R155, R177 ;  /* 0x000000b19b99723e */ /* 0x000fe200000000ff */
[-C--:B------:R-:W-:Y:S01]  /*be00*/  FMUL.FTZ R82, R82, R15.reuse ;  /* 0x0000000f52527220 */ /* 0x080fe20000410000 */
[-C--:B------:R-:W-:Y:S01]  /*be10*/  FMUL.FTZ R83, R83, R15.reuse ;  /* 0x0000000f53537220 */ /* 0x080fe20000410000 */
[-C--:B------:R-:W-:Y:S01]  /*be20*/  FMUL.FTZ R86, R86, R15.reuse ;  /* 0x0000000f56567220 */ /* 0x080fe20000410000 */
[-C--:B------:R-:W-:Y:S01]  /*be30*/  FMUL.FTZ R87, R87, R15.reuse ;  /* 0x0000000f57577220 */ /* 0x080fe20000410000 */
[-C--:B------:R-:W-:Y:S01]  /*be40*/  FMUL.FTZ R90, R90, R15.reuse ;  /* 0x0000000f5a5a7220 */ /* 0x080fe20000410000 */
[----:B------:R-:W2:Y:S01]  /*be50*/  MUFU.EX2 R183, R183 ;  /* 0x000000b700b77308 */ /* 0x000ea20000000800 */
[C---:B0-----:R-:W-:Y:S01]  /*be60*/  FADD.FTZ R157, R159.reuse, R157 ;  /* 0x0000009d9f9d7221 */ /* 0x041fe20000010000 */
[----:B------:R-:W-:Y:S01]  /*be70*/  F2FP.F16.F32.PACK_AB R155, R159, R158 ;  /* 0x0000009e9f9b723e */ /* 0x000fe200000000ff */
[----:B------:R-:W-:Y:S01]  /*be80*/  BAR.SYNC.DEFER_BLOCKING 0xf, 0x100 ;  /* 0x03c4000000007b1d */ /* 0x000fe20000010000 */
        /* <DEDUP_REMOVED lines=12> */
[-C--:B------:R-:W-:Y:S01]  /*bf50*/  FMUL.FTZ R111, R111, R15.reuse ;  /* 0x0000000f6f6f7220 */ /* 0x080fe20000410000 */
[----:B------:R-:W1:Y:S01]  /*bf60*/  MUFU.EX2 R216, R216 ;  /* 0x000000d800d87308 */ /* 0x000e620000000800 */
[C---:B--2---:R-:W-:Y:S01]  /*bf70*/  FADD.FTZ R158, R183.reuse, R157 ;  /* 0x0000009db79e7221 */ /* 0x044fe20000010000 */
[----:B------:R-:W-:Y:S01]  /*bf80*/  F2FP.F16.F32.PACK_AB R157, R183, R162 ;  /* 0x000000a2b79d723e */ /* 0x000fe200000000ff */
[----:B------:R-:W-:Y:S01]  /*bf90*/  FADD.FTZ R162, R178, R163 ;  /* 0x000000a3b2a27221 */ /* 0x000fe20000010000 */
[-C--:B------:R-:W-:Y:S01]  /*bfa0*/  FMUL.FTZ R114, R114, R15.reuse ;  /* 0x0000000f72727220 */ /* 0x080fe20000410000 */
[-C--:B------:R-:W-:Y:S01]  /*bfb0*/  FMUL.FTZ R115, R115, R15.reuse ;  /* 0x0000000f73737220 */ /* 0x080fe20000410000 */
[-C--:B------:R-:W-:Y:S01]  /*bfc0*/  FMUL.FTZ R118, R118, R15.reuse ;  /* 0x0000000f76767220 */ /* 0x080fe20000410000 */
[C---:B------:R-:W-:Y:S01]  /*bfd0*/  FADD.FTZ R162, R161.reuse, R162 ;  /* 0x000000a2a1a27221 */ /* 0x040fe20000010000 */
[----:B------:R-:W2:Y:S01]  /*bfe0*/  MUFU.EX2 R21, R21 ;  /* 0x0000001500157308 */ /* 0x000ea20000000800 */
[----:B0-----:R-:W-:Y:S01]  /*bff0*/  FADD.FTZ R159, R0, R158 ;  /* 0x0000009e009f7221 */ /* 0x001fe20000010000 */
[----:B------:R-:W-:Y:S01]  /*c000*/  F2FP.F16.F32.PACK_AB R158, R161, R178 ;  /* 0x000000b2a19e723e */ /* 0x000fe200000000ff */
[----:B------:R0:W-:Y:S01]  /*c010*/  STSM.16.M88.4 [R212+0x26800], R152 ;  /* 0x02680098d4007844 */ /* 0x0001e20000000200 */
[-C--:B------:R-:W-:Y:S01]  /*c020*/  FMUL.FTZ R119, R119, R15.reuse ;  /* 0x0000000f77777220 */ /* 0x080fe20000410000 */
[-C--:B------:R-:W-:Y:S01]  /*c030*/  FMUL.FTZ R122, R122, R15.reuse ;  /* 0x0000000f7a7a7220 */ /* 0x080fe20000410000 */
[-C--:B------:R-:W-:Y:S01]  /*c040*/  FMUL.FTZ R123, R123, R15.reuse ;  /* 0x0000000f7b7b7220 */ /* 0x080fe20000410000 */
[-C--:B------:R-:W-:Y:S01]  /*c050*/  FMUL.FTZ R126, R126, R15.reuse ;  /* 0x0000000f7e7e7220 */ /* 0x080fe20000410000 */
[----:B------:R-:W3:Y:S01]  /*c060*/  MUFU.EX2 R166, R166 ;  /* 0x000000a600a67308 */ /* 0x000ee20000000800 */
[C---:B-1----:R-:W-:Y:S01]  /*c070*/  FADD.FTZ R161, R216.reuse, R159 ;  /* 0x0000009fd8a17221 */ /* 0x042fe20000010000 */
[----:B------:R-:W-:Y:S01]  /*c080*/  F2FP.F16.F32.PACK_AB R159, R216, R0 ;  /* 0x00000000d89f723e */ /* 0x000fe200000000ff */
[----:B------:R-:W-:Y:S01]  /*c090*/  FADD.FTZ R0, R160, R162 ;  /* 0x000000a2a0007221 */ /* 0x000fe20000010000 */
[----:B------:R-:W-:Y:S01]  /*c0a0*/  F2FP.F16.F32.PACK_AB R160, R165, R160 ;  /* 0x000000a0a5a0723e */ /* 0x000fe200000000ff */
[-C--:B------:R-:W-:Y:S01]  /*c0b0*/  FMUL.FTZ R127, R127, R15.reuse ;  /* 0x0000000f7f7f7220 */ /* 0x080fe20000410000 */
[-C--:B------:R-:W-:Y:S01]  /*c0c0*/  FMUL.FTZ R130, R130, R15.reuse ;  /* 0x0000000f82827220 */ /* 0x080fe20000410000 */
[----:B------:R-:W-:Y:S01]  /*c0d0*/  FADD.FTZ R0, R165, R0 ;  /* 0x00000000a5007221 */ /* 0x000fe20000010000 */
[----:B------:R-:W1:Y:S01]  /*c0e0*/  MUFU.EX2 R3, R167 ;  /* 0x000000a700037308 */ /* 0x000e620000000800 */
[----:B--2---:R-:W-:Y:S01]  /*c0f0*/  FADD.FTZ R161, R21, R161 ;  /* 0x000000a115a17221 */ /* 0x004fe20000010000 */
[----:B------:R0:W-:Y:S01]  /*c100*/  STSM.16.M88.4 [R215], R156 ;  /* 0x0000009cd7007844 */ /* 0x0001e20000000200 */
[----:B------:R-:W-:Y:S01]  /*c110*/  FADD.FTZ R0, R172, R0 ;  /* 0x00000000ac007221 */ /* 0x000fe20000010000 */
[-C--:B------:R-:W-:Y:S01]  /*c120*/  FMUL.FTZ R131, R131, R15.reuse ;  /* 0x0000000f83837220 */ /* 0x080fe20000410000 */
[-C--:B------:R-:W-:Y:S01]  /*c130*/  FMUL.FTZ R134, R134, R15.reuse ;  /* 0x0000000f86867220 */ /* 0x080fe20000410000 */
[----:B------:R-:W-:Y:S01]  /*c140*/  FMUL.FTZ R135, R135, R15 ;  /* 0x0000000f87877220 */ /* 0x000fe20000410000 */
[----:B------:R-:W-:Y:S01]  /*c150*/  FADD.FTZ R0, R173, R0 ;  /* 0x00000000ad007221 */ /* 0x000fe20000010000 */
[----:B------:R-:W2:Y:S01]  /*c160*/  MUFU.EX2 R171, R171 ;  /* 0x000000ab00ab7308 */ /* 0x000ea20000000800 */
[C---:B---3--:R-:W-:Y:S01]  /*c170*/  FADD.FTZ R162, R166.reuse, R161 ;  /* 0x000000a1a6a27221 */ /* 0x048fe20000010000 */
[----:B------:R-:W-:Y:S01]  /*c180*/  F2FP.F16.F32.PACK_AB R161, R166, R21 ;  /* 0x00000015a6a1723e */ /* 0x000fe200000000ff */
[----:B------:R-:W-:Y:S01]  /*c190*/  FADD.FTZ R0, R164, R0 ;  /* 0x00000000a4007221 */ /* 0x000fe20000010000 */
[----:B------:R-:W-:Y:S01]  /*c1a0*/  F2FP.F16.F32.PACK_AB R164, R221, R164 ;  /* 0x000000a4dda4723e */ /* 0x000fe200000000ff */
[-C--:B------:R-:W-:Y:S01]  /*c1b0*/  FMUL.FTZ R138, R138, R15.reuse ;  /* 0x0000000f8a8a7220 */ /* 0x080fe20000410000 */
[----:B------:R-:W-:Y:S01]  /*c1c0*/  F2FP.F16.F32.PACK_AB R166, R181, R180 ;  /* 0x000000b4b5a6723e */ /* 0x000fe200000000ff */
[----:B------:R-:W-:Y:S01]  /*c1d0*/  FADD.FTZ R0, R221, R0 ;  /* 0x00000000dd007221 */ /* 0x000fe20000010000 */
[----:B------:R-:W3:Y:S01]  /*c1e0*/  MUFU.EX2 R174, R174 ;  /* 0x000000ae00ae7308 */ /* 0x000ee20000000800 */
[----:B-1----:R-:W-:Y:S01]  /*c1f0*/  FADD.FTZ R21, R3, R162 ;  /* 0x000000a203157221 */ /* 0x002fe20000010000 */
[----:B------:R-:W-:Y:S01]  /*c200*/  F2FP.F16.F32.PACK_AB R162, R173, R172 ;  /* 0x000000acada2723e */ /* 0x000fe200000000ff */
[----:B------:R-:W-:Y:S01]  /*c210*/  FADD.FTZ R0, R180, R0 ;  /* 0x00000000b4007221 */ /* 0x000fe20000010000 */
[-C--:B------:R-:W-:Y:S01]  /*c220*/  FMUL.FTZ R139, R139, R15.reuse ;  /* 0x0000000f8b8b7220 */ /* 0x080fe20000410000 */
[-C--:B------:R-:W-:Y:S01]  /*c230*/  FMUL.FTZ R142, R142, R15.reuse ;  /* 0x0000000f8e8e7220 */ /* 0x080fe20000410000 */
[----:B------:R-:W-:Y:S01]  /*c240*/  FMUL.FTZ R143, R143, R15 ;  /* 0x0000000f8f8f7220 */ /* 0x000fe20000410000 */
[----:B------:R-:W-:Y:S01]  /*c250*/  FADD.FTZ R0, R181, R0 ;  /* 0x00000000b5007221 */ /* 0x000fe20000010000 */
[----:B------:R-:W1:Y:S01]  /*c260*/  MUFU.EX2 R175, R175 ;  /* 0x000000af00af7308 */ /* 0x000e620000000800 */
[C---:B--2---:R-:W-:Y:S01]  /*c270*/  FADD.FTZ R21, R171.reuse, R21 ;  /* 0x00000015ab157221 */ /* 0x044fe20000010000 */
[----:B------:R-:W-:Y:S01]  /*c280*/  F2FP.F16.F32.PACK_AB R163, R171, R3 ;  /* 0x00000003aba3723e */ /* 0x000fe200000000ff */
[-C--:B------:R-:W-:Y:S01]  /*c290*/  FMUL.FTZ R146, R146, R15.reuse ;  /* 0x0000000f92927220 */ /* 0x080fe20000410000 */
[-C--:B------:R-:W-:Y:S01]  /*c2a0*/  FMUL.FTZ R147, R147, R15.reuse ;  /* 0x0000000f93937220 */ /* 0x080fe20000410000 */
[-C--:B------:R-:W-:Y:S01]  /*c2b0*/  FMUL.FTZ R150, R150, R15.reuse ;  /* 0x0000000f96967220 */ /* 0x080fe20000410000 */
[----:B------:R-:W-:Y:S01]  /*c2c0*/  FMUL.FTZ R151, R151, R15 ;  /* 0x0000000f97977220 */ /* 0x000fe20000410000 */
[----:B------:R0:W-:Y:S01]  /*c2d0*/  STSM.16.M88.4 [R213], R160 ;  /* 0x000000a0d5007844 */ /* 0x0001e20000000200 */
[----:B------:R-:W2:Y:S01]  /*c2e0*/  MUFU.EX2 R167, R179 ;  /* 0x000000b300a77308 */ /* 0x000ea20000000800 */
[----:B---3--:R-:W-:-:S07]  /*c2f0*/  FADD.FTZ R21, R174, R21 ;  /* 0x00000015ae157221 */ /* 0x008fce0000010000 */
[----:B------:R-:W3:Y:S01]  /*c300*/  MUFU.EX2 R176, R176 ;  /* 0x000000b000b07308 */ /* 0x000ee20000000800 */
[C---:B-1----:R-:W-:Y:S01]  /*c310*/  FADD.FTZ R21, R175.reuse, R21 ;  /* 0x00000015af157221 */ /* 0x042fe20000010000 */
[----:B------:R-:W-:-:S03]  /*c320*/  F2FP.F16.F32.PACK_AB R165, R175, R174 ;  /* 0x000000aeafa5723e */ /* 0x000fc600000000ff */
[----:B--2---:R-:W-:Y:S01]  /*c330*/  FADD.FTZ R21, R167, R21 ;  /* 0x00000015a7157221 */ /* 0x004fe20000010000 */
[----:B---3--:R-:W-:-:S03]  /*c340*/  F2FP.F16.F32.PACK_AB R167, R176, R167 ;  /* 0x000000a7b0a7723e */ /* 0x008fc600000000ff */
[----:B------:R-:W-:Y:S02]  /*c350*/  FADD.FTZ R3, R176, R21 ;  /* 0x00000015b0037221 */ /* 0x000fe40000010000 */
[----:B------:R0:W-:Y:S01]  /*c360*/  STSM.16.M88.4 [R214], R164 ;  /* 0x000000a4d6007844 */ /* 0x0001e20000000200 */
[----:B------:R-:W-:Y:S05]  /*c370*/  @!P0 BRA `(.L_x_3923) ;  /* 0x0000000000048947 */ /* 0x000fea0003800000 */
[----:B------:R-:W-:Y:S01]  /*c380*/  BPT.TRAP 0x1 ;  /* 0x000000040000795c */ /* 0x000fe20000300000 */
.L_x_3923:
[----:B------:R1:W2:Y:S01]  /*c390*/  SYNCS.PHASECHK.TRANS64.TRYWAIT P2, [R12+URZ+0x28c50], R14 ;  /* 0x028c500e0c0075a7 */ /* 0x0002a2000804017f */
[----:B------:R-:W-:Y:S05]  /*c3a0*/  @!P0 BRA `(.L_x_3924) ;  /* 0x0000000000048947 */ /* 0x000fea0003800000 */
[----:B------:R-:W-:Y:S01]  /*c3b0*/  BPT.TRAP 0x1 ;  /* 0x000000040000795c */ /* 0x000fe20000300000 */
.L_x_3924:
[----:B------:R-:W-:Y:S04]  /*c3c0*/  BSSY B1, `(.L_x_3925) ;  /* 0x0000004000017945 */ /* 0x000fe80003800000 */
[----:B--2---:R-:W-:Y:S05]  /*c3d0*/  @P2 BRA `(.L_x_3926) ;  /* 0x0000000000082947 */ /* 0x004fea0003800000 */
[----:B------:R-:W2:Y:S02]  /*c3e0*/  SYNCS.PHASECHK.TRANS64.TRYWAIT P2, [R12+URZ+0x28c50], R14 ;  /* 0x028c500e0c0075a7 */ /* 0x000ea4000804017f */
[----:B--2---:R-:W-:Y:S05]  /*c3f0*/  @!P2 BRA `(.L_x_3927) ;  /* 0x000000b800d8a947 */ /* 0x004fea0003800000 */
.L_x_3926:
[----:B------:R-:W-:Y:S05]  /*c400*/  BSYNC B1 ;  /* 0x0000000000017941 */ /* 0x000fea0003800000 */
.L_x_3925:
[----:B-12---:R-:W-:Y:S01]  /*c410*/  IMAD R14, R18, 0x1000, R10 ;  /* 0x00001000120e7824 */ /* 0x006fe200078e020a */
[----:B------:R-:W-:Y:S01]  /*c420*/  WARPGROUP.ARRIVE ;  /* 0x00000000000079c5 */ /* 0x000fe20000000000 */
[----:B------:R-:W-:Y:S02]  /*c430*/  IMAD.MOV.U32 R15, RZ, RZ, 0x40000040 ;  /* 0x40000040ff0f7424 */ /* 0x000fe400078e00ff */
[C---:B------:R-:W-:Y:S01]  /*c440*/  VIADD R20, R14.reuse, 0x80 ;  /* 0x000000800e147836 */ /* 0x040fe20000000000 */
[----:B------:R-:W-:Y:S01]  /*c450*/  R2UR UR6, R14 ;  /* 0x000000000e0672ca */ /* 0x000fe200000e0000 */
[----:B------:R-:W-:Y:S01]  /*c460*/  IMAD.MOV.U32 R21, RZ, RZ, 0x40000040 ;  /* 0x40000040ff157424 */ /* 0x000fe200078e00ff */
[----:B------:R-:W-:Y:S01]  /*c470*/  R2UR UR7, R15 ;  /* 0x000000000f0772ca */ /* 0x000fe200000e0000 */
[----:B------:R-:W-:-:S12]  /*c480*/  IMAD.MOV.U32 R15, RZ, RZ, 0x40000040 ;  /* 0x40000040ff0f7424 */ /* 0x000fd800078e00ff */
[----:B------:R-:W-:Y:S01]  /*c490*/  HGMMA.64x256x16.F32 R24, R152, gdesc[UR4].tnspB, R24, gsb0 ;  /* 0x43e0000498187df0 */ /* 0x000fe20008000818 */
[----:B------:R-:W-:Y:S02]  /*c4a0*/  R2UR UR6, R20 ;  /* 0x00000000140672ca */ /* 0x000fe400000e0000 */
[----:B------:R-:W-:Y:S01]  /*c4b0*/  R2UR UR7, R21 ;  /* 0x00000000150772ca */ /* 0x000fe200000e0000 */
[----:B------:R-:W-:Y:S01]  /*c4c0*/  IMAD.MOV.U32 R21, RZ, RZ, 0x40000040 ;  /* 0x40000040ff157424 */ /* 0x000fe200078e00ff */
[C---:B------:R-:W-:Y:S01]  /*c4d0*/  IADD3 R20, R14.reuse, 0x100, RZ ;  /* 0x000001000e147810 */ /* 0x040fe20007ffe0ff */
[----:B------:R-:W-:Y:S01]  /*c4e0*/  VIADD R14, R14, 0x180 ;  /* 0x000001800e0e7836 */ /* 0x000fe20000000000 */
[----:B------:R-:W-:Y:S02]  /*c4f0*/  WARPGROUP.DEPBAR.LE gsb0, 0x0 ;  /* 0x00008000000079c5 */ /* 0x000fe40000010000 */
[----:B------:R-:W-:-:S15]  /*c500*/  WARPGROUP.ARRIVE ;  /* 0x00000000000079c5 */ /* 0x000fde0000000000 */
[----:B------:R-:W-:-:S04]  /*c510*/  NOP ;  /* 0x0000000000007918 */ /* 0x000fc80000000000 */
[----:B------:R-:W-:Y:S01]  /*c520*/  HGMMA.64x256x16.F32 R24, R156, gdesc[UR4].tnspB, R24, gsb0 ;  /* 0x43e000049c187df0 */ /* 0x000fe20008000818 */
[----:B------:R-:W-:Y:S02]  /*c530*/  R2UR UR6, R20 ;  /* 0x00000000140672ca */ /* 0x000fe400000e0000 */
[----:B------:R-:W-:Y:S01]  /*c540*/  R2UR UR7, R21 ;  /* 0x00000000150772ca */ /* 0x000fe200000e0000 */
[----:B------:R-:W-:Y:S02]  /*c550*/  WARPGROUP.DEPBAR.LE gsb0, 0x0 ;  /* 0x00008000000079c5 */ /* 0x000fe40000010000 */
[----:B------:R-:W-:-:S15]  /*c560*/  WARPGROUP.ARRIVE ;  /* 0x00000000000079c5 */ /* 0x000fde0000000000 */
[----:B------:R-:W-:-:S07]  /*c570*/  NOP ;  /* 0x0000000000007918 */ /* 0x000fce0000000000 */
[----:B------:R-:W-:Y:S01]  /*c580*/  HGMMA.64x256x16.F32 R24, R160, gdesc[UR4].tnspB, R24, gsb0 ;  /* 0x43e00004a0187df0 */ /* 0x000fe20008000818 */
[----:B------:R-:W-:Y:S02]  /*c590*/  R2UR UR6, R14 ;  /* 0x000000000e0672ca */ /* 0x000fe400000e0000 */
[----:B------:R-:W-:Y:S01]  /*c5a0*/  R2UR UR7, R15 ;  /* 0x000000000f0772ca */ /* 0x000fe200000e0000 */
[----:B------:R-:W-:Y:S02]  /*c5b0*/  WARPGROUP.DEPBAR.LE gsb0, 0x0 ;  /* 0x00008000000079c5 */ /* 0x000fe40000010000 */
[----:B------:R-:W-:-:S15]  /*c5c0*/  WARPGROUP.ARRIVE ;  /* 0x00000000000079c5 */ /* 0x000fde0000000000 */
[----:B------:R-:W-:-:S07]  /*c5d0*/  NOP ;  /* 0x0000000000007918 */ /* 0x000fce0000000000 */
        /* <DEDUP_REMOVED lines=10> */
[----:B------:R-:W-:Y:S05]  /*c680*/  @!P0 BRA `(.L_x_3928) ;  /* 0x0000000000048947 */ /* 0x000fea0003800000 */
[----:B------:R-:W-:Y:S01]  /*c690*/  BPT.TRAP 0x1 ;  /* 0x000000040000795c */ /* 0x000fe20000300000 */
.L_x_3928:
[----:B------:R-:W-:Y:S01]  /*c6a0*/  VIADD R12, R12, 0x28c60 ;  /* 0x00028c600c0c7836 */ /* 0x000fe20000000000 */
[----:B------:R-:W-:Y:S01]  /*c6b0*/  MOV R216, R18 ;  /* 0x0000001200d87202 */ /* 0x000fe20000000f00 */
[----:B------:R-:W-:Y:S02]  /*c6c0*/  IMAD.MOV.U32 R15, RZ, RZ, R170 ;  /* 0x000000ffff0f7224 */ /* 0x000fe400078e00aa */
[----:B------:R-:W-:Y:S01]  /*c6d0*/  IMAD.MOV.U32 R219, RZ, RZ, R168 ;  /* 0x000000ffffdb7224 */ /* 0x000fe200078e00a8 */
[----:B------:R-:W-:-:S04]  /*c6e0*/  PRMT R12, R189, 0x654, R12 ;  /* 0x00000654bd0c7816 */ /* 0x000fc8000000000c */
[----:B------:R2:W-:Y:S01]  /*c6f0*/  SYNCS.ARRIVE.TRANS64.RED.A1T0 RZ, [R12+URZ], RZ ;  /* 0x000000ff0cff79a7 */ /* 0x0005e2000810043f */
[----:B------:R-:W-:Y:S05]  /*c700*/  @P1 BRA `(.L_x_3929) ;  /* 0xffffffe000641947 */ /* 0x000fea000383ffff */
.L_x_3916:
[----:B------:R-:W-:Y:S05]  /*c710*/  BSYNC B0 ;  /* 0x0000000000007941 */ /* 0x000fea0003800000 */
.L_x_3915:
[----:B------:R-:W3:Y:S04]  /*c720*/  LDL.LU R20, [R1+0x34] ;  /* 0x0000340001147983 */ /* 0x000ee80000300800 */
[----:B------:R-:W4:Y:S04]  /*c730*/  SHFL.BFLY PT, R4, R3, 0x2, 0x1f ;  /* 0x0c401f0003047f89 */ /* 0x000f2800000e0000 */
[----:B------:R-:W5:Y:S01]  /*c740*/  SHFL.BFLY PT, R5, R0, 0x2, 0x1f ;  /* 0x0c401f0000057f89 */ /* 0x000f6200000e0000 */
[----:B----4-:R-:W-:Y:S01]  /*c750*/  FADD.FTZ R4, R4, R3 ;  /* 0x0000000304047221 */ /* 0x010fe20000010000 */
[----:B------:R-:W-:-:S02]  /*c760*/  IMAD.MOV.U32 R3, RZ, RZ, -0x800000 ;  /* 0xff800000ff037424 */ /* 0x000fc400078e00ff */
[----:B-----5:R-:W-:Y:S02]  /*c770*/  FADD.FTZ R5, R5, R0 ;  /* 0x0000000005057221 */ /* 0x020fe40000010000 */
[----:B------:R-:W4:Y:S04]  /*c780*/  SHFL.BFLY PT, R7, R4, 0x1, 0x1f ;  /* 0x0c201f0004077f89 */ /* 0x000f2800000e0000 */
[----:B------:R-:W5:Y:S01]  /*c790*/  SHFL.BFLY PT, R6, R5, 0x1, 0x1f ;  /* 0x0c201f0005067f89 */ /* 0x000f6200000e0000 */
[----:B----4-:R-:W-:Y:S01]  /*c7a0*/  FADD.FTZ R7, R4, R7 ;  /* 0x0000000704077221 */ /* 0x010fe20000010000 */
[----:B-----5:R-:W-:Y:S01]  /*c7b0*/  FADD.FTZ R6, R5, R6 ;  /* 0x0000000605067221 */ /* 0x020fe20000010000 */
[----:B------:R-:W-:Y:S08]  /*c7c0*/  BAR.ARV 0x8, 0x100 ;  /* 0x0204000000007b1d */ /* 0x000ff00000002000 */
[----:B------:R-:W-:Y:S01]  /*c7d0*/  BAR.SYNC.DEFER_BLOCKING 0xf, 0x100 ;  /* 0x03c4000000007b1d */ /* 0x000fe20000010000 */
[----:B------:R-:W-:-:S02]  /*c7e0*/  FSETP.NE.FTZ.AND P1, PT, R7, RZ, PT ;  /* 0x000000ff0700720b */ /* 0x000fc40003f35000 */
[----:B------:R-:W-:-:S11]  /*c7f0*/  FSETP.NE.FTZ.AND P0, PT, R6, RZ, PT ;  /* 0x000000ff0600720b */ /* 0x000fd60003f15000 */
[----:B------:R-:W4:Y:S01]  /*c800*/  @P1 MUFU.LG2 R0, R7 ;  /* 0x0000000700001308 */ /* 0x000f220000000c00 */
[C---:B------:R-:W-:Y:S01]  /*c810*/  @P1 FMUL.FTZ R4, R169.reuse, 0.69314718246459960938 ;  /* 0x3f317218a9041820 */ /* 0x040fe20000410000 */
[----:B------:R-:W-:-:S06]  /*c820*/  @P0 FMUL.FTZ R9, R169, 0.69314718246459960938 ;  /* 0x3f317218a9090820 */ /* 0x000fcc0000410000 */
[----:B------:R-:W5:Y:S01]  /*c830*/  @P0 MUFU.LG2 R8, R6 ;  /* 0x0000000600080308 */ /* 0x000f620000000c00 */
[----:B----4-:R-:W-:Y:S01]  /*c840*/  @P1 FMUL.FTZ R5, R0, 0.69314718246459960938 ;  /* 0x3f31721800051820 */ /* 0x010fe20000410000 */
[----:B------:R-:W-:-:S03]  /*c850*/  IMAD.MOV.U32 R0, RZ, RZ, -0x800000 ;  /* 0xff800000ff007424 */ /* 0x000fc600078e00ff */
[----:B------:R-:W-:Y:S01]  /*c860*/  @P1 FFMA.FTZ R0, R4, R170, R5 ;  /* 0x000000aa04001223 */ /* 0x000fe20000010005 */
[----:B------:R-:W-:Y:S02]  /*c870*/  IMAD.MOV R5, RZ, RZ, -R211 ;  /* 0x000000ffff057224 */ /* 0x000fe400078e0ad3 */
[----:B-----5:R-:W-:-:S03]  /*c880*/  @P0 FMUL.FTZ R8, R8, 0.69314718246459960938 ;  /* 0x3f31721808080820 */ /* 0x020fc60000410000 */
[----:B------:R-:W-:Y:S02]  /*c890*/  ISETP.NE.AND P2, PT, R210, R5, PT ;  /* 0x00000005d200720c */ /* 0x000fe40003f45270 */
[----:B------:R-:W-:Y:S01]  /*c8a0*/  CS2R R4, SRZ ;  /* 0x0000000000047805 */ /* 0x000fe2000001ff00 */
[----:B------:R-:W-:-:S05]  /*c8b0*/  @P0 FFMA.FTZ R3, R9, R168, R8 ;  /* 0x000000a809030223 */ /* 0x000fca0000010008 */
[----:B------:R-:W4:Y:S01]  /*c8c0*/  @P0 MUFU.RCP R5, R6 ;  /* 0x0000000600050308 */ /* 0x000f220000001000 */
[----:B------:R-:W-:-:S04]  /*c8d0*/  PLOP3.LUT P0, PT, PT, PT, PT, 0x8, 0x0 ;  /* 0x000000000000781c */ /* 0x000fc80003f0e170 */
[----:B------:R-:W-:-:S03]  /*c8e0*/  @!P2 IMAD R9, R18, 0x40, R194 ;  /* 0x000000401209a824 */ /* 0x000fc600078e02c2 */
[----:B------:R-:W5:Y:S01]  /*c8f0*/  @P1 MUFU.RCP R4, R7 ;  /* 0x0000000700041308 */ /* 0x000f620000001000 */
[----:B------:R-:W-:Y:S02]  /*c900*/  VIADD R18, R18, 0x1 ;  /* 0x0000000112127836 */ /* 0x000fe40000000000 */
[----:B------:R-:W-:-:S03]  /*c910*/  @!P2 IMAD R9, R9, 0x4, R2 ;  /* 0x000000040909a824 */ /* 0x000fc600078e0202 */
[----:B------:R-:W-:Y:S02]  /*c920*/  ISETP.NE.AND P1, PT, R18, 0x2, PT ;  /* 0x000000021200780c */ /* 0x000fe40003f25270 */
[----:B----4-:R4:W-:Y:S02]  /*c930*/  @!P2 STS [R9+0x28800], R5 ;  /* 0x028800050900a388 */ /* 0x0109e40000000800 */
[----:B------:R-:W-:Y:S01]  /*c940*/  SEL R2, RZ, 0x1, P1 ;  /* 0x00000001ff027807 */ /* 0x000fe20000800000 */
[-C--:B01----:R-:W-:Y:S01]  /*c950*/  FMUL.FTZ R156, R28, R5.reuse ;  /* 0x000000051c9c7220 */ /* 0x083fe20000410000 */
[-C--:B------:R-:W-:Y:S01]  /*c960*/  FMUL.FTZ R153, R32, R5.reuse ;  /* 0x0000000520997220 */ /* 0x080fe20000410000 */
[-C--:B------:R-:W-:Y:S01]  /*c970*/  FMUL.FTZ R154, R36, R5.reuse ;  /* 0x00000005249a7220 */ /* 0x080fe20000410000 */
[-C--:B------:R-:W-:Y:S01]  /*c980*/  FMUL.FTZ R155, R40, R5.reuse ;  /* 0x00000005289b7220 */ /* 0x080fe20000410000 */
[-C--:B------:R-:W-:Y:S01]  /*c990*/  FMUL.FTZ R10, R24, R5.reuse ;  /* 0x00000005180a7220 */ /* 0x080fe20000410000 */
[-C--:B------:R-:W-:Y:S01]  /*c9a0*/  FMUL.FTZ R8, R25, R5.reuse ;  /* 0x0000000519087220 */ /* 0x080fe20000410000 */
[----:B-----5:R0:W-:Y:S01]  /*c9b0*/  @!P2 STS [R9+0x28820], R4 ;  /* 0x028820040900a388 */ /* 0x0201e20000000800 */
[-C--:B------:R-:W-:Y:S01]  /*c9c0*/  FMUL.FTZ R152, R29, R5.reuse ;  /* 0x000000051d987220 */ /* 0x080fe20000410000 */
[-C--:B------:R-:W-:Y:S01]  /*c9d0*/  FMUL.FTZ R14, R33, R5.reuse ;  /* 0x00000005210e7220 */ /* 0x080fe20000410000 */
[-C--:B------:R-:W-:Y:S01]  /*c9e0*/  FMUL.FTZ R28, R37, R5.reuse ;  /* 0x00000005251c7220 */ /* 0x080fe20000410000 */
[-C--:B------:R-:W-:Y:S01]  /*c9f0*/  FMUL.FTZ R32, R41, R5.reuse ;  /* 0x0000000529207220 */ /* 0x080fe20000410000 */
[-C--:B------:R-:W-:Y:S01]  /*ca00*/  FMUL.FTZ R36, R44, R5.reuse ;  /* 0x000000052c247220 */ /* 0x080fe20000410000 */
        /* <DEDUP_REMOVED lines=117> */
[----:B------:R-:W-:-:S02]  /*d160*/  LOP3.LUT R23, R23, R2, RZ, 0x3c, !PT ;  /* 0x0000000217177212 */ /* 0x000fc400078e3cff */
[----:B------:R-:W-:Y:S02]  /*d170*/  SEL R18, R18, RZ, P1 ;  /* 0x000000ff12127207 */ /* 0x000fe40000800000 */
[----:B---3--:R-:W-:-:S05]  /*d180*/  IADD3 R20, R20, 0x1, RZ ;  /* 0x0000000114147810 */ /* 0x008fca0007ffe0ff */
[----:B------:R0:W-:Y:S01]  /*d190*/  STL [R1+0x34], R20 ;  /* 0x0000341401007387 */ /* 0x0001e20000100800 */
[----:B------:R-:W-:Y:S06]  /*d1a0*/  BAR.ARV 0xe, 0x100 ;  /* 0x0384000000007b1d */ /* 0x000fec0000002000 */
.L_x_3860:
[----:B------:R-:W-:Y:S05]  /*d1b0*/  BSYNC B7 ;  /* 0x0000000000077941 */ /* 0x000fea0003800000 */
.L_x_3858:
[----:B------:R-:W1:Y:S08]  /*d1c0*/  S2UR UR4, SR_CgaCtaId ;  /* 0x00000000000479c3 */ /* 0x000e700000008800 */
[----:B------:R-:W-:Y:S01]  /*d1d0*/  BAR.SYNC.DEFER_BLOCKING 0x5, 0x180 ;  /* 0x0146000000007b1d */ /* 0x000fe20000010000 */
[----:B------:R-:W-:-:S05]  /*d1e0*/  MOV R2, 0x400 ;  /* 0x0000040000027802 */ /* 0x000fca0000000f00 */
[----:B------:R-:W-:Y:S01]  /*d1f0*/  BSSY B0, `(.L_x_3930) ;  /* 0x0000327000007945 */ /* 0x000fe20003800000 */
[----:B-1----:R-:W-:-:S05]  /*d200*/  IMAD.U32 R189, RZ, RZ, UR4 ;  /* 0x00000004ffbd7e24 */ /* 0x002fca000f8e00ff */
[----:B------:R-:W-:-:S05]  /*d210*/  LEA R2, R189, R2, 0x18 ;  /* 0x00000002bd027211 */ /* 0x000fca00078ec0ff */
[----:B-----5:R1:W2:Y:S01]  /*d220*/  LDS.128 R24, [R2+0x28cd0] ;  /* 0x028cd00002187984 */ /* 0x0202a20000000c00 */
[----:B------:R-:W-:Y:S06]  /*d230*/  BAR.ARV 0x4, 0x180 ;  /* 0x0106000000007b1d */ /* 0x000fec0000002000 */
[----:B------:R-:W-:Y:S05]  /*d240*/  @P0 BRA `(.L_x_3931) ;  /* 0x0000002000a00947 */ /* 0x000fea0003800000 */
[----:B------:R-:W3:Y:S01]  /*d250*/  LDL R30, [R1+0x5c] ;  /* 0x00005c00011e7983 */ /* 0x000ee20000100800 */
[----:B------:R-:W4:Y:S01]  /*d260*/  S2R R45, SR_SWINHI ;  /* 0x00000000002d7919 */ /* 0x000f220000002f00 */
[----:B------:R-:W-:Y:S01]  /*d270*/  F2FP.F16.F32.PACK_AB R7, R31, R7 ;  /* 0x000000071f07723e */ /* 0x000fe200000000ff */
[----:B------:R-:W-:Y:S01]  /*d280*/  ULDC.64 UR4, c[0x0][0xc00] ;  /* 0x0003000000047ab9 */ /* 0x000fe20000000a00 */
[----:B------:R-:W-:Y:S01]  /*d290*/  F2FP.F16.F32.PACK_AB R5, R6, R5 ;  /* 0x000000050605723e */ /* 0x000fe200000000ff */
[----:B------:R-:W2:Y:S01]  /*d2a0*/  LDL.LU R70, [R1+0x18] ;  /* 0x0000180001467983 */ /* 0x000ea20000300800 */
[----:B------:R-:W-:-:S03]  /*d2b0*/  F2FP.F16.F32.PACK_AB R4, R8, R10 ;  /* 0x0000000a0804723e */ /* 0x000fc600000000ff */
[----:B------:R-:W2:Y:S01]  /*d2c0*/  LDL.LU R66, [R1+0x1c] ;  /* 0x00001c0001427983 */ /* 0x000ea20000300800 */
[----:B------:R-:W-:Y:S02]  /*d2d0*/  F2FP.F16.F32.PACK_AB R6, R152, R156 ;  /* 0x0000009c9806723e */ /* 0x000fe400000000ff */
[----:B0-----:R-:W-:Y:S02]  /*d2e0*/  MOV R20, R2 ;  /* 0x0000000200147202 */ /* 0x001fe40000000f00 */
[----:B----4-:R-:W-:Y:S02]  /*d2f0*/  MOV R21, R45 ;  /* 0x0000002d00157202 */ /* 0x010fe40000000f00 */
        /* <DEDUP_REMOVED lines=10> */
[----:B------:R-:W-:Y:S01]  /*d3a0*/  BAR.SYNC.DEFER_BLOCKING 0x1, 0x100 ;  /* 0x0044000000007b1d */ /* 0x000fe20000010000 */
[----:B---3--:R-:W-:-:S03]  /*d3b0*/  IMAD.WIDE R44, R30, 0x2, R20 ;  /* 0x000000021e2c7825 */ /* 0x008fc600078e0214 */
[----:B------:R-:W-:Y:S01]  /*d3c0*/  LOP3.LUT R49, R44, 0x380, RZ, 0xc0, !PT ;  /* 0x000003802c317812 */ /* 0x000fe200078ec0ff */
[----:B------:R-:W-:-:S03]  /*d3d0*/  IMAD.MOV.U32 R31, RZ, RZ, R45 ;  /* 0x000000ffff1f7224 */ /* 0x000fc600078e002d */
[----:B------:R-:W-:-:S04]  /*d3e0*/  SHF.R.U64 R49, R49, 0x3, RZ ;  /* 0x0000000331317819 */ /* 0x000fc800000012ff */
[----:B------:R-:W-:-:S04]  /*d3f0*/  LOP3.LUT R30, R49, R44, RZ, 0x3c, !PT ;  /* 0x0000002c311e7212 */ /* 0x000fc800078e3cff */
[----:B------:R-:W-:Y:S02]  /*d400*/  MOV R30, R30 ;  /* 0x0000001e001e7202 */ /* 0x000fe40000000f00 */
[----:B------:R-:W-:-:S03]  /*d410*/  IADD3 R31, P0, R44, 0x20, RZ ;  /* 0x000000202c1f7810 */ /* 0x000fc60007f1e0ff */
[----:B------:R0:W-:Y:S01]  /*d420*/  STSM.16.M88.4 [R30], R4 ;  /* 0x000000041e007844 */ /* 0x0001e20000000200 */
[----:B------:R-:W-:Y:S02]  /*d430*/  LOP3.LUT R10, R31, 0x380, RZ, 0xc0, !PT ;  /* 0x000003801f0a7812 */ /* 0x000fe400078ec0ff */
[C---:B------:R-:W-:Y:S01]  /*d440*/  IADD3 R49, P6, R44.reuse, 0x2040, RZ ;  /* 0x000020402c317810 */ /* 0x040fe20007fde0ff */
[----:B0-----:R-:W-:Y:S01]  /*d450*/  IMAD.X R5, RZ, RZ, R45, P0 ;  /* 0x000000ffff057224 */ /* 0x001fe200000e062d */
[----:B------:R-:W-:-:S04]  /*d460*/  IADD3 R7, P0, R44, 0x40, RZ ;  /* 0x000000402c077810 */ /* 0x000fc80007f1e0ff */
[----:B------:R-:W-:-:S04]  /*d470*/  LOP3.LUT R6, R7, 0x380, RZ, 0xc0, !PT ;  /* 0x0000038007067812 */ /* 0x000fc800078ec0ff */
[----:B------:R-:W-:Y:S02]  /*d480*/  SHF.R.U64 R6, R6, 0x3, RZ ;  /* 0x0000000306067819 */ /* 0x000fe400000012ff */
[----:B------:R-:W-:Y:S02]  /*d490*/  SHF.R.U64 R10, R10, 0x3, RZ ;  /* 0x000000030a0a7819 */ /* 0x000fe400000012ff */
[----:B------:R-:W-:Y:S01]  /*d4a0*/  LOP3.LUT R6, R6, R7, RZ, 0x3c, !PT ;  /* 0x0000000706067212 */ /* 0x000fe200078e3cff */
[----:B------:R-:W-:Y:S01]  /*d4b0*/  IMAD.X R7, RZ, RZ, R45, P0 ;  /* 0x000000ffff077224 */ /* 0x000fe200000e062d */
[----:B------:R-:W-:Y:S02]  /*d4c0*/  LOP3.LUT R4, R10, R31, RZ, 0x3c, !PT ;  /* 0x0000001f0a047212 */ /* 0x000fe400078e3cff */
[----:B------:R-:W-:Y:S02]  /*d4d0*/  LOP3.LUT R48, R49, 0x380, RZ, 0xc0, !PT ;  /* 0x0000038031307812 */ /* 0x000fe400078ec0ff */
[----:B------:R-:W-:-:S02]  /*d4e0*/  MOV R14, R6 ;  /* 0x00000006000e7202 */ /* 0x000fc40000000f00 */
[----:B--2---:R-:W-:Y:S02]  /*d4f0*/  MOV R24, R4 ;  /* 0x0000000400187202 */ /* 0x004fe40000000f00 */
[----:B------:R-:W-:Y:S02]  /*d500*/  F2FP.F16.F32.PACK_AB R10, R28, R154 ;  /* 0x0000009a1c0a723e */ /* 0x000fe400000000ff */
[----:B------:R-:W-:Y:S02]  /*d510*/  F2FP.F16.F32.PACK_AB R7, R47, R46 ;  /* 0x0000002e2f07723e */ /* 0x000fe400000000ff */
[----:B------:R-:W-:Y:S02]  /*d520*/  F2FP.F16.F32.PACK_AB R4, R32, R155 ;  /* 0x0000009b2004723e */ /* 0x000fe400000000ff */
[----:B------:R-:W-:Y:S02]  /*d530*/  F2FP.F16.F32.PACK_AB R5, R43, R42 ;  /* 0x0000002a2b05723e */ /* 0x000fe400000000ff */
[----:B------:R-:W-:-:S02]  /*d540*/  IADD3 R57, P4, R44, 0x60, RZ ;  /* 0x000000602c397810 */ /* 0x000fc40007f9e0ff */
[----:B------:R-:W-:Y:S02]  /*d550*/  F2FP.F16.F32.PACK_AB R6, R12, R36 ;  /* 0x000000240c06723e */ /* 0x000fe400000000ff */
[C---:B------:R-:W-:Y:S02]  /*d560*/  IADD3 R39, P3, R44.reuse, 0x2000, RZ ;  /* 0x000020002c277810 */ /* 0x040fe40007f7e0ff */
[C---:B------:R-:W-:Y:S02]  /*d570*/  IADD3 R53, P2, R44.reuse, 0x2020, RZ ;  /* 0x000020202c357810 */ /* 0x040fe40007f5e0ff */
[----:B------:R-:W-:Y:S02]  /*d580*/  IADD3 R47, P5, R44, 0x2060, RZ ;  /* 0x000020602c2f7810 */ /* 0x000fe40007fbe0ff */
[----:B------:R-:W-:Y:S02]  /*d590*/  SHF.R.U64 R48, R48, 0x3, RZ ;  /* 0x0000000330307819 */ /* 0x000fe400000012ff */
[----:B------:R-:W-:Y:S01]  /*d5a0*/  IADD3 R43, P1, R44, 0x4000, RZ ;  /* 0x000040002c2b7810 */ /* 0x000fe20007f3e0ff */
[----:B------:R-:W-:Y:S01]  /*d5b0*/  STSM.16.M88.4 [R24], R8 ;  /* 0x0000000818007844 */ /* 0x000fe20000000200 */
[----:B------:R-:W-:-:S02]  /*d5c0*/  LOP3.LUT R56, R57, 0x380, RZ, 0xc0, !PT ;  /* 0x0000038039387812 */ /* 0x000fc400078ec0ff */
[----:B------:R-:W-:Y:S01]  /*d5d0*/  LOP3.LUT R38, R39, 0x380, RZ, 0xc0, !PT ;  /* 0x0000038027267812 */ /* 0x000fe200078ec0ff */
[----:B------:R0:W-:Y:S01]  /*d5e0*/  STSM.16.M88.4 [R14], R4 ;  /* 0x000000040e007844 */ /* 0x0001e20000000200 */
[----:B------:R-:W-:Y:S02]  /*d5f0*/  LOP3.LUT R52, R53, 0x380, RZ, 0xc0, !PT ;  /* 0x0000038035347812 */ /* 0x000fe400078ec0ff */
[----:B------:R-:W-:Y:S02]  /*d600*/  LOP3.LUT R46, R47, 0x380, RZ, 0xc0, !PT ;  /* 0x000003802f2e7812 */ /* 0x000fe400078ec0ff */
[----:B------:R-:W-:Y:S01]  /*d610*/  LOP3.LUT R48, R48, R49, RZ, 0x3c, !PT ;  /* 0x0000003130307212 */ /* 0x000fe200078e3cff */
[----:B------:R-:W-:Y:S01]  /*d620*/  IMAD.X R49, RZ, RZ, R45, P6 ;  /* 0x000000ffff317224 */ /* 0x000fe200030e062d */
[----:B------:R-:W-:Y:S02]  /*d630*/  LOP3.LUT R42, R43, 0x380, RZ, 0xc0, !PT ;  /* 0x000003802b2a7812 */ /* 0x000fe400078ec0ff */
[----:B------:R-:W-:-:S02]  /*d640*/  SHF.R.U64 R56, R56, 0x3, RZ ;  /* 0x0000000338387819 */ /* 0x000fc400000012ff */
[----:B------:R-:W-:Y:S02]  /*d650*/  SHF.R.U64 R38, R38, 0x3, RZ ;  /* 0x0000000326267819 */ /* 0x000fe400000012ff */
[----:B------:R-:W-:Y:S02]  /*d660*/  SHF.R.U64 R52, R52, 0x3, RZ ;  /* 0x0000000334347819 */ /* 0x000fe400000012ff */
[----:B0-----:R-:W-:Y:S02]  /*d670*/  IADD3 R6, P6, R44, 0x6020, RZ ;  /* 0x000060202c067810 */ /* 0x001fe40007fde0ff */
[----:B------:R-:W-:Y:S02]  /*d680*/  SHF.R.U64 R46, R46, 0x3, RZ ;  /* 0x000000032e2e7819 */ /* 0x000fe400000012ff */
[----:B------:R-:W-:Y:S02]  /*d690*/  SHF.R.U64 R42, R42, 0x3, RZ ;  /* 0x000000032a2a7819 */ /* 0x000fe400000012ff */
[----:B------:R-:W-:-:S02]  /*d6a0*/  LOP3.LUT R7, R6, 0x380, RZ, 0xc0, !PT ;  /* 0x0000038006077812 */ /* 0x000fc400078ec0ff */
[----:B------:R-:W-:Y:S01]  /*d6b0*/  LOP3.LUT R56, R56, R57, RZ, 0x3c, !PT ;  /* 0x0000003938387212 */ /* 0x000fe200078e3cff */
[--C-:B------:R-:W-:Y:S01]  /*d6c0*/  IMAD.X R57, RZ, RZ, R45.reuse, P4 ;  /* 0x000000ffff397224 */ /* 0x100fe200020e062d */
[----:B------:R-:W-:Y:S01]  /*d6d0*/  LOP3.LUT R38, R38, R39, RZ, 0x3c, !PT ;  /* 0x0000002726267212 */ /* 0x000fe200078e3cff */
[--C-:B------:R-:W-:Y:S01]  /*d6e0*/  IMAD.X R39, RZ, RZ, R45.reuse, P3 ;  /* 0x000000ffff277224 */ /* 0x100fe200018e062d */
[----:B------:R-:W-:Y:S02]  /*d6f0*/  LOP3.LUT R52, R52, R53, RZ, 0x3c, !PT ;  /* 0x0000003534347212 */ /* 0x000fe400078e3cff */
        /* <DEDUP_REMOVED lines=9> */
[----:B------:R-:W-:Y:S02]  /*d790*/  SHF.R.U64 R7, R7, 0x3, RZ ;  /* 0x0000000307077819 */ /* 0x000fe400000012ff */
[----:B------:R-:W-:-:S02]  /*d7a0*/  IADD3 R4, P5, R44, 0x6040, RZ ;  /* 0x000060402c047810 */ /* 0x000fc40007fbe0ff */
[----:B------:R-:W-:Y:S02]  /*d7b0*/  IADD3 R44, P1, R44, 0x6060, RZ ;  /* 0x000060602c2c7810 */ /* 0x000fe40007f3e0ff */
[----:B------:R-:W-:Y:S02]  /*d7c0*/  LOP3.LUT R6, R7, R6, RZ, 0x3c, !PT ;  /* 0x0000000607067212 */ /* 0x000fe400078e3cff */
[----:B------:R-:W-:Y:S02]  /*d7d0*/  LOP3.LUT R7, R4, 0x380, RZ, 0xc0, !PT ;  /* 0x0000038004077812 */ /* 0x000fe400078ec0ff */
[----:B------:R-:W-:Y:S02]  /*d7e0*/  LOP3.LUT R5, R44, 0x380, RZ, 0xc0, !PT ;  /* 0x000003802c057812 */ /* 0x000fe400078ec0ff */
[----:B------:R-:W-:Y:S02]  /*d7f0*/  LOP3.LUT R8, R9, 0x380, RZ, 0xc0, !PT ;  /* 0x0000038009087812 */ /* 0x000fe400078ec0ff */
[----:B------:R-:W-:-:S02]  /*d800*/  LOP3.LUT R10, R11, 0x380, RZ, 0xc0, !PT ;  /* 0x000003800b0a7812 */ /* 0x000fc400078ec0ff */
[----:B------:R-:W-:Y:S02]  /*d810*/  LOP3.LUT R30, R31, 0x380, RZ, 0xc0, !PT ;  /* 0x000003801f1e7812 */ /* 0x000fe400078ec0ff */
[----:B------:R-:W-:Y:S02]  /*d820*/  SHF.R.U64 R7, R7, 0x3, RZ ;  /* 0x0000000307077819 */ /* 0x000fe400000012ff */
[----:B------:R-:W-:Y:S02]  /*d830*/  SHF.R.U64 R5, R5, 0x3, RZ ;  /* 0x0000000305057819 */ /* 0x000fe400000012ff */
[----:B------:R-:W-:Y:S02]  /*d840*/  SHF.R.U64 R8, R8, 0x3, RZ ;  /* 0x0000000308087819 */ /* 0x000fe400000012ff */
[----:B------:R-:W-:Y:S02]  /*d850*/  SHF.R.U64 R10, R10, 0x3, RZ ;  /* 0x000000030a0a7819 */ /* 0x000fe400000012ff */
[----:B------:R-:W-:-:S02]  /*d860*/  SHF.R.U64 R30, R30, 0x3, RZ ;  /* 0x000000031e1e7819 */ /* 0x000fc400000012ff */
[----:B------:R-:W-:Y:S02]  /*d870*/  LOP3.LUT R34, R35, 0x380, RZ, 0xc0, !PT ;  /* 0x0000038023227812 */ /* 0x000fe400078ec0ff */
        /* <DEDUP_REMOVED lines=10> */
[----:B------:R-:W-:Y:S02]  /*d920*/  SHF.R.U64 R34, R34, 0x3, RZ ;  /* 0x0000000322227819 */ /* 0x000fe400000012ff */
[----:B------:R-:W-:Y:S02]  /*d930*/  MOV R56, R56 ;  /* 0x0000003800387202 */ /* 0x000fe40000000f00 */
[----:B------:R-:W-:Y:S02]  /*d940*/  MOV R38, R38 ;  /* 0x0000002600267202 */ /* 0x000fe40000000f00 */
[----:B------:R-:W-:Y:S02]  /*d950*/  MOV R39, R48 ;  /* 0x0000003000277202 */ /* 0x000fe40000000f00 */
[----:B------:R-:W-:Y:S02]  /*d960*/  MOV R57, R46 ;  /* 0x0000002e00397202 */ /* 0x000fe40000000f00 */
[----:B------:R-:W-:-:S02]  /*d970*/  MOV R36, R52 ;  /* 0x0000003400247202 */ /* 0x000fc40000000f00 */
[----:B------:R-:W-:Y:S02]  /*d980*/  MOV R46, R6 ;  /* 0x00000006002e7202 */ /* 0x000fe40000000f00 */
[----:B------:R-:W-:Y:S02]  /*d990*/  MOV R48, R4 ;  /* 0x0000000400307202 */ /* 0x000fe40000000f00 */
[----:B------:R-:W-:Y:S02]  /*d9a0*/  MOV R47, R8 ;  /* 0x00000008002f7202 */ /* 0x000fe40000000f00 */
[----:B------:R-:W-:Y:S02]  /*d9b0*/  MOV R53, R10 ;  /* 0x0000000a00357202 */ /* 0x000fe40000000f00 */
[----:B------:R-:W-:Y:S02]  /*d9c0*/  F2FP.F16.F32.PACK_AB R4, R160, R162 ;  /* 0x000000a2a004723e */ /* 0x000fe400000000ff */
[----:B------:R-:W-:-:S02]  /*d9d0*/  F2FP.F16.F32.PACK_AB R5, R51, R50 ;  /* 0x000000323305723e */ /* 0x000fc400000000ff */
[----:B------:R-:W-:Y:S02]  /*d9e0*/  F2FP.F16.F32.PACK_AB R6, R158, R161 ;  /* 0x000000a19e06723e */ /* 0x000fe400000000ff */
[----:B------:R-:W-:Y:S02]  /*d9f0*/  F2FP.F16.F32.PACK_AB R7, R55, R54 ;  /* 0x000000363707723e */ /* 0x000fe400000000ff */
[----:B------:R-:W-:Y:S01]  /*da00*/  LOP3.LUT R34, R34, R35, RZ, 0x3c, !PT ;  /* 0x0000002322227212 */ /* 0x000fe200078e3cff */
[----:B------:R-:W-:Y:S01]  /*da10*/  IMAD.X R35, RZ, RZ, R45, P4 ;  /* 0x000000ffff237224 */ /* 0x000fe200020e062d */
[----:B------:R-:W-:Y:S02]  /*da20*/  F2FP.F16.F32.PACK_AB R8, R157, R159 ;  /* 0x0000009f9d08723e */ /* 0x000fe400000000ff */
[----:B------:R-:W-:Y:S02]  /*da30*/  F2FP.F16.F32.PACK_AB R9, R59, R58 ;  /* 0x0000003a3b09723e */ /* 0x000fe400000000ff */
[----:B------:R-:W-:-:S02]  /*da40*/  F2FP.F16.F32.PACK_AB R10, R61, R60 ;  /* 0x0000003c3d0a723e */ /* 0x000fc400000000ff */
[----:B------:R-:W-:Y:S02]  /*da50*/  F2FP.F16.F32.PACK_AB R11, R63, R62 ;  /* 0x0000003e3f0b723e */ /* 0x000fe400000000ff */
[----:B------:R-:W-:Y:S02]  /*da60*/  MOV R52, R30 ;  /* 0x0000001e00347202 */ /* 0x000fe40000000f00 */
[----:B------:R-:W-:Y:S02]  /*da70*/  F2FP.F16.F32.PACK_AB R12, R65, R64 ;  /* 0x00000040410c723e */ /* 0x000fe400000000ff */
[----:B------:R-:W-:Y:S02]  /*da80*/  F2FP.F16.F32.PACK_AB R14, R69, R68 ;  /* 0x00000044450e723e */ /* 0x000fe400000000ff */
[----:B------:R-:W-:Y:S02]  /*da90*/  F2FP.F16.F32.PACK_AB R28, R73, R72 ;  /* 0x00000048491c723e */ /* 0x000fe400000000ff */
[----:B------:R-:W-:-:S02]  /*daa0*/  F2FP.F16.F32.PACK_AB R30, R77, R76 ;  /* 0x0000004c4d1e723e */ /* 0x000fc400000000ff */
[----:B------:R-:W-:Y:S01]  /*dab0*/  F2FP.F16.F32.PACK_AB R31, R79, R78 ;  /* 0x0000004e4f1f723e */ /* 0x000fe200000000ff */
[----:B------:R0:W-:Y:S01]  /*dac0*/  STSM.16.M88.4 [R56], R4 ;  /* 0x0000000438007844 */ /* 0x0001e20000000200 */
[----:B------:R-:W-:-:S03]  /*dad0*/  MOV R49, R34 ;  /* 0x0000002200317202 */ /* 0x000fc60000000f00 */
[----:B------:R2:W-:Y:S01]  /*dae0*/  STSM.16.M88.4 [R38], R8 ;  /* 0x0000000826007844 */ /* 0x0005e20000000200 */
[----:B------:R-:W-:Y:S02]  /*daf0*/  F2FP.F16.F32.PACK_AB R32, R81, R80 ;  /* 0x000000505120723e */ /* 0x000fe400000000ff */
[----:B------:R-:W-:Y:S01]  /*db00*/  F2FP.F16.F32.PACK_AB R34, R85, R84 ;  /* 0x000000545522723e */ /* 0x000fe200000000ff */
[----:B------:R3:W-:Y:S01]  /*db10*/  STSM.16.M88.4 [R36], R12 ;  /* 0x0000000c24007844 */ /* 0x0007e20000000200 */
[----:B------:R-:W-:Y:S02]  /*db20*/  F2FP.F16.F32.PACK_AB R35, R87, R86 ;  /* 0x000000565723723e */ /* 0x000fe400000000ff */
[----:B------:R-:W-:Y:S01]  /*db30*/  MOV R24, R42 ;  /* 0x0000002a00187202 */ /* 0x000fe20000000f00 */
[----:B------:R4:W-:Y:S01]  /*db40*/  STSM.16.M88.4 [R39], R28 ;  /* 0x0000001c27007844 */ /* 0x0009e20000000200 */
[----:B------:R-:W-:Y:S02]  /*db50*/  F2FP.F16.F32.PACK_AB R42, R101, R100 ;  /* 0x00000064652a723e */ /* 0x000fe400000000ff */
[----:B------:R-:W-:-:S02]  /*db60*/  F2FP.F16.F32.PACK_AB R43, R103, R102 ;  /* 0x00000066672b723e */ /* 0x000fc400000000ff */
[----:B0-----:R-:W-:Y:S02]  /*db70*/  F2FP.F16.F32.PACK_AB R4, R105, R104 ;  /* 0x000000686904723e */ /* 0x001fe400000000ff */
[----:B--2---:R-:W-:Y:S02]  /*db80*/  F2FP.F16.F32.PACK_AB R38, R93, R92 ;  /* 0x0000005c5d26723e */ /* 0x004fe400000000ff */
[----:B------:R-:W-:Y:S02]  /*db90*/  F2FP.F16.F32.PACK_AB R5, R107, R106 ;  /* 0x0000006a6b05723e */ /* 0x000fe400000000ff */
[----:B---3--:R-:W-:Y:S02]  /*dba0*/  F2FP.F16.F32.PACK_AB R36, R89, R88 ;  /* 0x000000585924723e */ /* 0x008fe400000000ff */
[----:B------:R-:W-:Y:S02]  /*dbb0*/  F2FP.F16.F32.PACK_AB R6, R109, R108 ;  /* 0x0000006c6d06723e */ /* 0x000fe400000000ff */
[----:B----4-:R-:W-:-:S02]  /*dbc0*/  F2FP.F16.F32.PACK_AB R39, R95, R94 ;  /* 0x0000005e5f27723e */ /* 0x010fc400000000ff */
[----:B------:R-:W-:Y:S01]  /*dbd0*/  F2FP.F16.F32.PACK_AB R7, R111, R110 ;  /* 0x0000006e6f07723e */ /* 0x000fe200000000ff */
[----:B------:R0:W-:Y:S01]  /*dbe0*/  STSM.16.M88.4 [R57], R32 ;  /* 0x0000002039007844 */ /* 0x0001e20000000200 */
[----:B------:R-:W-:Y:S02]  /*dbf0*/  F2FP.F16.F32.PACK_AB R8, R113, R112 ;  /* 0x000000707108723e */ /* 0x000fe400000000ff */
[----:B------:R-:W-:Y:S02]  /*dc00*/  F2FP.F16.F32.PACK_AB R9, R115, R114 ;  /* 0x000000727309723e */ /* 0x000fe400000000ff */
[----:B------:R-:W-:Y:S02]  /*dc10*/  F2FP.F16.F32.PACK_AB R10, R117, R116 ;  /* 0x00000074750a723e */ /* 0x000fe400000000ff */
[----:B------:R-:W-:Y:S01]  /*dc20*/  F2FP.F16.F32.PACK_AB R11, R119, R118 ;  /* 0x00000076770b723e */ /* 0x000fe200000000ff */
[----:B------:R-:W-:Y:S01]  /*dc30*/  STSM.16.M88.4 [R24], R36 ;  /* 0x0000002418007844 */ /* 0x000fe20000000200 */
[----:B------:R-:W-:-:S03]  /*dc40*/  IMAD.X R45, RZ, RZ, R45, P1 ;  /* 0x000000ffff2d7224 */ /* 0x000fc600008e062d */
[----:B------:R-:W-:Y:S01]  /*dc50*/  STSM.16.M88.4 [R47], R40 ;  /* 0x000000282f007844 */ /* 0x000fe20000000200 */
[----:B------:R-:W-:-:S03]  /*dc60*/  F2FP.F16.F32.PACK_AB R12, R121, R120 ;  /* 0x00000078790c723e */ /* 0x000fc600000000ff */
[----:B------:R-:W-:Y:S01]  /*dc70*/  STSM.16.M88.4 [R49], R4 ;  /* 0x0000000431007844 */ /* 0x000fe20000000200 */
[----:B------:R-:W-:Y:S02]  /*dc80*/  F2FP.F16.F32.PACK_AB R13, R123, R122 ;  /* 0x0000007a7b0d723e */ /* 0x000fe400000000ff */
[----:B------:R-:W-:Y:S01]  /*dc90*/  F2FP.F16.F32.PACK_AB R14, R125, R124 ;  /* 0x0000007c7d0e723e */ /* 0x000fe200000000ff */
[----:B------:R2:W-:Y:S01]  /*dca0*/  STSM.16.M88.4 [R52], R8 ;  /* 0x0000000834007844 */ /* 0x0005e20000000200 */
[----:B------:R-:W-:Y:S02]  /*dcb0*/  F2FP.F16.F32.PACK_AB R15, R127, R126 ;  /* 0x0000007e7f0f723e */ /* 0x000fe400000000ff */
[----:B------:R-:W-:Y:S02]  /*dcc0*/  ISETP.NE.U32.AND P0, PT, RZ, UR4, PT ;  /* 0x00000004ff007c0c */ /* 0x000fe4000bf05070 */
[----:B------:R-:W-:Y:S02]  /*dcd0*/  F2FP.F16.F32.PACK_AB R28, R129, R128 ;  /* 0x00000080811c723e */ /* 0x000fe400000000ff */
[----:B------:R-:W-:-:S02]  /*dce0*/  F2FP.F16.F32.PACK_AB R29, R131, R130 ;  /* 0x00000082831d723e */ /* 0x000fc400000000ff */
[----:B------:R-:W-:Y:S02]  /*dcf0*/  F2FP.F16.F32.PACK_AB R30, R133, R132 ;  /* 0x00000084851e723e */ /* 0x000fe400000000ff */
[----:B------:R-:W-:Y:S02]  /*dd00*/  F2FP.F16.F32.PACK_AB R31, R135, R134 ;  /* 0x00000086871f723e */ /* 0x000fe400000000ff */
[----:B0-----:R-:W-:Y:S02]  /*dd10*/  F2FP.F16.F32.PACK_AB R32, R137, R136 ;  /* 0x000000888920723e */ /* 0x001fe400000000ff */
[----:B--2---:R-:W-:Y:S02]  /*dd20*/  IADD3 R8, P1, R70, UR4, RZ ;  /* 0x0000000446087c10 */ /* 0x004fe4000ff3e0ff */
[----:B------:R-:W-:Y:S02]  /*dd30*/  F2FP.F16.F32.PACK_AB R33, R139, R138 ;  /* 0x0000008a8b21723e */ /* 0x000fe400000000ff */
[----:B------:R-:W-:-:S02]  /*dd40*/  F2FP.F16.F32.PACK_AB R34, R141, R140 ;  /* 0x0000008c8d22723e */ /* 0x000fc400000000ff */
[----:B------:R-:W-:Y:S02]  /*dd50*/  F2FP.F16.F32.PACK_AB R35, R143, R142 ;  /* 0x0000008e8f23723e */ /* 0x000fe400000000ff */
[----:B------:R-:W-:Y:S02]  /*dd60*/  MOV R44, R44 ;  /* 0x0000002c002c7202 */ /* 0x000fe40000000f00 */
[----:B------:R-:W-:Y:S02]  /*dd70*/  F2FP.F16.F32.PACK_AB R4, R145, R144 ;  /* 0x000000909104723e */ /* 0x000fe400000000ff */
[----:B------:R-:W-:Y:S02]  /*dd80*/  F2FP.F16.F32.PACK_AB R5, R147, R146 ;  /* 0x000000929305723e */ /* 0x000fe400000000ff */
[----:B------:R-:W-:Y:S02]  /*dd90*/  F2FP.F16.F32.PACK_AB R6, R149, R148 ;  /* 0x000000949506723e */ /* 0x000fe400000000ff */
[----:B------:R-:W-:Y:S01]  /*dda0*/  F2FP.F16.F32.PACK_AB R7, R151, R150 ;  /* 0x000000969707723e */ /* 0x000fe200000000ff */
[----:B------:R-:W-:Y:S01]  /*ddb0*/  STSM.16.M88.4 [R53], R12 ;  /* 0x0000000c35007844 */ /* 0x000fe20000000200 */
[----:B------:R-:W-:-:S02]  /*ddc0*/  ISETP.NE.AND.EX P0, PT, RZ, UR5, PT, P0 ;  /* 0x00000005ff007c0c */ /* 0x000fc4000bf05300 */
[----:B------:R-:W-:Y:S01]  /*ddd0*/  IADD3.X R9, R66, UR5, RZ, P1, !PT ;  /* 0x0000000542097c10 */ /* 0x000fe20008ffe4ff */
[----:B------:R-:W-:Y:S01]  /*dde0*/  ULDC.64 UR4, c[0x0][0xc08] ;  /* 0x0003020000047ab9 */ /* 0x000fe20000000a00 */
[----:B------:R-:W-:Y:S01]  /*ddf0*/  STSM.16.M88.4 [R46], R28 ;  /* 0x0000001c2e007844 */ /* 0x000fe20000000200 */
[----:B------:R-:W-:-:S03]  /*de00*/  ISETP.NE.U32.AND P6, PT, RZ, UR4, PT ;  /* 0x00000004ff007c0c */ /* 0x000fc6000bfc5070 */
[----:B------:R-:W-:Y:S01]  /*de10*/  STSM.16.M88.4 [R48], R32 ;  /* 0x0000002030007844 */ /* 0x000fe20000000200 */
[----:B------:R-:W-:-:S03]  /*de20*/  ISETP.NE.AND.EX P6, PT, RZ, UR5, PT, P6 ;  /* 0x00000005ff007c0c */ /* 0x000fc6000bfc5360 */
[----:B------:R0:W-:Y:S01]  /*de30*/  STSM.16.M88.4 [R44], R4 ;  /* 0x000000042c007844 */ /* 0x0001e20000000200 */
[----:B------:R-:W-:Y:S01]  /*de40*/  IMAD.MOV.U32 R80, RZ, RZ, RZ ;  /* 0x000000ffff507224 */ /* 0x000fe200078e00ff */
[----:B------:R-:W-:Y:S08]  /*de50*/  BAR.SYNC.DEFER_BLOCKING 0x1, 0x100 ;  /* 0x0044000000007b1d */ /* 0x000ff00000010000 */
[----:B0-----:R-:W-:Y:S01]  /*de60*/  @P6 IADD3 R4, P4, R70, UR4, RZ ;  /* 0x0000000446046c10 */ /* 0x001fe2000ff9e0ff */
[----:B------:R-:W-:-:S02]  /*de70*/  ULDC UR4, c[0x0][0xa88] ;  /* 0x0002a20000047ab9 */ /* 0x000fc40000000800 */
[----:B------:R-:W-:Y:S01]  /*de80*/  IMAD.U32 R24, RZ, RZ, UR4 ;  /* 0x00000004ff187e24 */ /* 0x000fe2000f8e00ff */
[----:B------:R-:W-:Y:S01]  /*de90*/  @P6 IADD3.X R5, R66, UR5, RZ, P4, !PT ;  /* 0x0000000542056c10 */ /* 0x000fe2000a7fe4ff */
[----:B------:R0:W5:Y:S04]  /*dea0*/  @P0 LDG.E R80, desc[UR40][R8.64] ;  /* 0x0000002808500981 */ /* 0x000168000c1e1900 */
[----:B------:R0:W5:Y:S01]  /*deb0*/  @P6 LDG.E R24, desc[UR40][R4.64] ;  /* 0x0000002804186981 */ /* 0x000162000c1e1900 */
[----:B------:R-:W2:Y:S02]  /*dec0*/  S2R R90, SR_TID.X ;  /* 0x00000000005a7919 */ /* 0x000ea40000002100 */
[----:B--2---:R-:W-:-:S05]  /*ded0*/  VIADD R90, R90, 0xffffff80 ;  /* 0xffffff805a5a7836 */ /* 0x004fca0000000000 */
[----:B------:R-:W-:-:S04]  /*dee0*/  SHF.R.S32.HI R97, RZ, 0x1f, R90 ;  /* 0x0000001fff617819 */ /* 0x000fc8000001145a */
[----:B------:R-:W-:-:S04]  /*def0*/  LEA.HI R97, R97, R90, RZ, 0x3 ;  /* 0x0000005a61617211 */ /* 0x000fc800078f18ff */
[----:B------:R-:W-:-:S05]  /*df00*/  SHF.R.S32.HI R97, RZ, 0x3, R97 ;  /* 0x00000003ff617819 */ /* 0x000fca0000011461 */
[----:B------:R-:W-:-:S04]  /*df10*/  IMAD R11, R97, 0x40, R192 ;  /* 0x00000040610b7824 */ /* 0x000fc800078e02c0 */
[----:B------:R-:W-:-:S03]  /*df20*/  IMAD.WIDE R20, R11, 0x2, R20 ;  /* 0x000000020b147825 */ /* 0x000fc600078e0214 */
[C---:B------:R-:W-:Y:S02]  /*df30*/  IADD3 R11, P1, R20.reuse, 0x1000, RZ ;  /* 0x00001000140b7810 */ /* 0x040fe40007f3e0ff */
[C---:B------:R-:W-:Y:S02]  /*df40*/  IADD3 R13, P2, R20.reuse, 0x2000, RZ ;  /* 0x00002000140d7810 */ /* 0x040fe40007f5e0ff */
[C---:B------:R-:W-:Y:S02]  /*df50*/  IADD3 R29, P3, R20.reuse, 0x3000, RZ ;  /* 0x00003000141d7810 */ /* 0x040fe40007f7e0ff */
[----:B------:R-:W-:Y:S02]  /*df60*/  IADD3 R33, P4, R20, 0x4000, RZ ;  /* 0x0000400014217810 */ /* 0x000fe40007f9e0ff */
[----:B------:R-:W-:Y:S02]  /*df70*/  LOP3.LUT R10, R11, 0x380, RZ, 0xc0, !PT ;  /* 0x000003800b0a7812 */ /* 0x000fe400078ec0ff */
[----:B------:R-:W-:-:S02]  /*df80*/  LOP3.LUT R12, R13, 0x380, RZ, 0xc0, !PT ;  /* 0x000003800d0c7812 */ /* 0x000fc400078ec0ff */
[----:B------:R-:W-:Y:S02]  /*df90*/  LOP3.LUT R28, R29, 0x380, RZ, 0xc0, !PT ;  /* 0x000003801d1c7812 */ /* 0x000fe400078ec0ff */
[----:B------:R-:W-:Y:S02]  /*dfa0*/  LOP3.LUT R32, R33, 0x380, RZ, 0xc0, !PT ;  /* 0x0000038021207812 */ /* 0x000fe400078ec0ff */
[----:B------:R-:W-:Y:S02]  /*dfb0*/  SHF.R.U64 R10, R10, 0x3, RZ ;  /* 0x000000030a0a7819 */ /* 0x000fe400000012ff */
[----:B------:R-:W-:Y:S02]  /*dfc0*/  SHF.R.U64 R12, R12, 0x3, RZ ;  /* 0x000000030c0c7819 */ /* 0x000fe400000012ff */
[----:B------:R-:W-:Y:S02]  /*dfd0*/  SHF.R.U64 R28, R28, 0x3, RZ ;  /* 0x000000031c1c7819 */ /* 0x000fe400000012ff */
[----:B------:R-:W-:-:S02]  /*dfe0*/  SHF.R.U64 R32, R32, 0x3, RZ ;  /* 0x0000000320207819 */ /* 0x000fc400000012ff */
[----:B------:R-:W-:Y:S02]  /*dff0*/  IADD3 R37, P5, R20, 0x5000, RZ ;  /* 0x0000500014257810 */ /* 0x000fe40007fbe0ff */
[----:B------:R-:W-:Y:S02]  /*e000*/  LOP3.LUT R10, R10, R11, RZ, 0x3c, !PT ;  /* 0x0000000b0a0a7212 */ /* 0x000fe400078e3cff */
[----:B------:R-:W-:Y:S01]  /*e010*/  LOP3.LUT R12, R12, R13, RZ, 0x3c, !PT ;  /* 0x0000000d0c0c7212 */ /* 0x000fe200078e3cff */
[--C-:B------:R-:W-:Y:S01]  /*e020*/  IMAD.X R13, RZ, RZ, R21.reuse, P2 ;  /* 0x000000ffff0d7224 */ /* 0x100fe200010e0615 */
[----:B------:R-:W-:Y:S01]  /*e030*/  LOP3.LUT R28, R28, R29, RZ, 0x3c, !PT ;  /* 0x0000001d1c1c7212 */ /* 0x000fe200078e3cff */
[--C-:B------:R-:W-:Y:S01]  /*e040*/  IMAD.X R29, RZ, RZ, R21.reuse, P3 ;  /* 0x000000ffff1d7224 */ /* 0x100fe200018e0615 */
[----:B------:R-:W-:Y:S01]  /*e050*/  LOP3.LUT R32, R32, R33, RZ, 0x3c, !PT ;  /* 0x0000002120207212 */ /* 0x000fe200078e3cff */
[----:B------:R-:W-:Y:S01]  /*e060*/  IMAD.X R33, RZ, RZ, R21, P4 ;  /* 0x000000ffff217224 */ /* 0x000fe200020e0615 */
[----:B------:R-:W-:-:S02]  /*e070*/  P2R R6, PR, RZ, 0x20 ;  /* 0x00000020ff067803 */ /* 0x000fc40000000000 */
[----:B------:R-:W-:Y:S02]  /*e080*/  IADD3.X R11, RZ, R21, RZ, P1, !PT ;  /* 0x00000015ff0b7210 */ /* 0x000fe40000ffe4ff */
[C---:B------:R-:W-:Y:S02]  /*e090*/  IADD3 R41, P1, R20.reuse, 0x6000, RZ ;  /* 0x0000600014297810 */ /* 0x040fe40007f3e0ff */
[C---:B------:R-:W-:Y:S02]  /*e0a0*/  IADD3 R45, P2, R20.reuse, 0x7000, RZ ;  /* 0x00007000142d7810 */ /* 0x040fe40007f5e0ff */
[C---:B------:R-:W-:Y:S02]  /*e0b0*/  IADD3 R49, P3, R20.reuse, 0x8000, RZ ;  /* 0x0000800014317810 */ /* 0x040fe40007f7e0ff */
[C---:B------:R-:W-:Y:S02]  /*e0c0*/  IADD3 R53, P4, R20.reuse, 0x9000, RZ ;  /* 0x0000900014357810 */ /* 0x040fe40007f9e0ff */
[----:B------:R-:W-:-:S02]  /*e0d0*/  IADD3 R57, P5, R20, 0xa000, RZ ;  /* 0x0000a00014397810 */ /* 0x000fc40007fbe0ff */
[----:B------:R-:W-:Y:S02]  /*e0e0*/  LOP3.LUT R36, R37, 0x380, RZ, 0xc0, !PT ;  /* 0x0000038025247812 */ /* 0x000fe400078ec0ff */
        /* <DEDUP_REMOVED lines=11> */
[----:B------:R-:W-:Y:S02]  /*e1a0*/  LOP3.LUT R36, R36, R37, RZ, 0x3c, !PT ;  /* 0x0000002524247212 */ /* 0x000fe400078e3cff */
[----:B------:R-:W-:Y:S02]  /*e1b0*/  LOP3.LUT R40, R40, R41, RZ, 0x3c, !PT ;  /* 0x0000002928287212 */ /* 0x000fe400078e3cff */
[----:B------:R-:W-:Y:S02]  /*e1c0*/  LOP3.LUT R44, R44, R45, RZ, 0x3c, !PT ;  /* 0x0000002d2c2c7212 */ /* 0x000fe400078e3cff */
[----:B------:R-:W-:Y:S02]  /*e1d0*/  LOP3.LUT R48, R48, R49, RZ, 0x3c, !PT ;  /* 0x0000003130307212 */ /* 0x000fe400078e3cff */
[----:B------:R-:W-:Y:S02]  /*e1e0*/  LOP3.LUT R52, R52, R53, RZ, 0x3c, !PT ;  /* 0x0000003534347212 */ /* 0x000fe400078e3cff */
[----:B------:R-:W-:Y:S01]  /*e1f0*/  LOP3.LUT R56, R56, R57, RZ, 0x3c, !PT ;  /* 0x0000003938387212 */ /* 0x000fe200078e3cff */
[----:B0-----:R-:W-:Y:S06]  /*e200*/  @P6 BRA `(.L_x_3932) ;  /* 0x0000000000106947 */ /* 0x001fec0003800000 */
[----:B------:R-:W-:Y:S05]  /*e210*/  @!P0 BRA `(.L_x_3932) ;  /* 0x00000000000c8947 */ /* 0x000fea0003800000 */
[----:B------:R-:W2:Y:S04]  /*e220*/  LDG.E R5, desc[UR40][R8.64] ;  /* 0x0000002808057981 */ /* 0x000ea8000c1e1900 */
[----:B-----5:R-:W2:Y:S02]  /*e230*/  LDG.E R24, desc[UR40][R8.64+0x4] ;  /* 0x0000042808187981 */ /* 0x020ea4000c1e1900 */
[----:B--2---:R-:W-:-:S07]  /*e240*/  IMAD.IADD R24, R24, 0x1, -R5 ;  /* 0x0000000118187824 */ /* 0x004fce00078e0a05 */
.L_x_3932:
[----:B------:R-:W2:Y:S01]  /*e250*/  LDL.LU R9, [R1+0x20] ;  /* 0x0000200001097983 */ /* 0x000ea20000300800 */
[----:B------:R-:W-:-:S03]  /*e260*/  ISETP.NE.AND P6, PT, R6, RZ, PT ;  /* 0x000000ff0600720c */ /* 0x000fc60003fc5270 */
[----:B------:R-:W3:Y:S01]  /*e270*/  LDL.LU R8, [R1+0x40] ;  /* 0x0000400001087983 */ /* 0x000ee20000300800 */
[----:B------:R-:W0:Y:S01]  /*e280*/  S2R R5, SR_TID.X ;  /* 0x0000000000057919 */ /* 0x000e220000002100 */
[----:B------:R-:W-:Y:S01]  /*e290*/  IMAD.X R57, RZ, RZ, R21, P5 ;  /* 0x000000ffff397224 */ /* 0x000fe200028e0615 */
[----:B------:R-:W-:Y:S01]  /*e2a0*/  IADD3.X R37, RZ, R21, RZ, P6, !PT ;  /* 0x00000015ff257210 */ /* 0x000fe200037fe4ff */
[----:B------:R-:W4:Y:S04]  /*e2b0*/  LDL R86, [R1+0x14] ;  /* 0x0000140001567983 */ /* 0x000f280000100800 */
[----:B------:R0:W5:Y:S02]  /*e2c0*/  LDL R84, [R1+0x38] ;  /* 0x0000380001547983 */ /* 0x0001640000100800 */
[----:B0-----:R-:W-:-:S05]  /*e2d0*/  VIADD R5, R5, 0xffffff80 ;  /* 0xffffff8005057836 */ /* 0x001fca0000000000 */
[----:B------:R-:W-:-:S04]  /*e2e0*/  SHF.R.S32.HI R4, RZ, 0x1f, R5 ;  /* 0x0000001fff047819 */ /* 0x000fc80000011405 */
[----:B------:R-:W-:-:S04]  /*e2f0*/  LEA.HI R4, R4, R5, RZ, 0x7 ;  /* 0x0000000504047211 */ /* 0x000fc800078f38ff */
[----:B------:R-:W-:-:S06]  /*e300*/  SHF.R.S32.HI R4, RZ, 0x7, R4 ;  /* 0x00000007ff047819 */ /* 0x000fcc0000011404 */
[----:B------:R-:W0:Y:S01]  /*e310*/  SHFL.IDX PT, R4, R4, RZ, 0x1f ;  /* 0x00001fff04047589 */ /* 0x000e2200000e0000 */
[--C-:B------:R-:W-:Y:S01]  /*e320*/  IMAD.X R41, RZ, RZ, R21.reuse, P1 ;  /* 0x000000ffff297224 */ /* 0x100fe200008e0615 */
[C---:B------:R-:W-:Y:S01]  /*e330*/  IADD3 R61, P6, R20.reuse, 0xb000, RZ ;  /* 0x0000b000143d7810 */ /* 0x040fe20007fde0ff */
[--C-:B------:R-:W-:Y:S01]  /*e340*/  IMAD.X R45, RZ, RZ, R21.reuse, P2 ;  /* 0x000000ffff2d7224 */ /* 0x100fe200010e0615 */
[C---:B------:R-:W-:Y:S01]  /*e350*/  IADD3 R65, P1, R20.reuse, 0xc000, RZ ;  /* 0x0000c00014417810 */ /* 0x040fe20007f3e0ff */
[--C-:B------:R-:W-:Y:S01]  /*e360*/  IMAD.X R49, RZ, RZ, R21.reuse, P3 ;  /* 0x000000ffff317224 */ /* 0x100fe200018e0615 */
[C---:B------:R-:W-:Y:S01]  /*e370*/  IADD3 R69, P2, R20.reuse, 0xd000, RZ ;  /* 0x0000d00014457810 */ /* 0x040fe20007f5e0ff */
[----:B------:R-:W-:Y:S01]  /*e380*/  IMAD.X R53, RZ, RZ, R21, P4 ;  /* 0x000000ffff357224 */ /* 0x000fe200020e0615 */
[C---:B------:R-:W-:Y:S02]  /*e390*/  IADD3 R73, P3, R20.reuse, 0xe000, RZ ;  /* 0x0000e00014497810 */ /* 0x040fe40007f7e0ff */
[----:B------:R-:W-:-:S02]  /*e3a0*/  IADD3 R7, P4, R20, 0xf000, RZ ;  /* 0x0000f00014077810 */ /* 0x000fc40007f9e0ff */
[----:B------:R-:W-:Y:S02]  /*e3b0*/  LOP3.LUT R60, R61, 0x380, RZ, 0xc0, !PT ;  /* 0x000003803d3c7812 */ /* 0x000fe400078ec0ff */
[----:B------:R-:W-:Y:S02]  /*e3c0*/  LOP3.LUT R64, R65, 0x380, RZ, 0xc0, !PT ;  /* 0x0000038041407812 */ /* 0x000fe400078ec0ff */
[----:B------:R-:W-:Y:S02]  /*e3d0*/  LOP3.LUT R68, R69, 0x380, RZ, 0xc0, !PT ;  /* 0x0000038045447812 */ /* 0x000fe400078ec0ff */
[----:B------:R-:W-:Y:S02]  /*e3e0*/  LOP3.LUT R72, R73, 0x380, RZ, 0xc0, !PT ;  /* 0x0000038049487812 */ /* 0x000fe400078ec0ff */
[----:B0-----:R-:W-:Y:S02]  /*e3f0*/  ISETP.NE.AND P5, PT, R4, RZ, PT ;  /* 0x000000ff0400720c */ /* 0x001fe40003fa5270 */
[----:B------:R-:W-:-:S02]  /*e400*/  LOP3.LUT R5, R20, 0x380, RZ, 0xc0, !PT ;  /* 0x0000038014057812 */ /* 0x000fc400078ec0ff */
[----:B------:R-:W-:Y:S02]  /*e410*/  LOP3.LUT R6, R7, 0x380, RZ, 0xc0, !PT ;  /* 0x0000038007067812 */ /* 0x000fe400078ec0ff */
[----:B------:R-:W-:Y:S02]  /*e420*/  SHF.R.U64 R60, R60, 0x3, RZ ;  /* 0x000000033c3c7819 */ /* 0x000fe400000012ff */
[----:B------:R-:W-:Y:S02]  /*e430*/  SHF.R.U64 R64, R64, 0x3, RZ ;  /* 0x0000000340407819 */ /* 0x000fe400000012ff */
[----:B------:R-:W-:Y:S02]  /*e440*/  SHF.R.U64 R68, R68, 0x3, RZ ;  /* 0x0000000344447819 */ /* 0x000fe400000012ff */
[----:B------:R-:W-:Y:S02]  /*e450*/  SHF.R.U64 R72, R72, 0x3, RZ ;  /* 0x0000000348487819 */ /* 0x000fe400000012ff */
[----:B------:R-:W-:-:S02]  /*e460*/  SHF.R.U64 R5, R5, 0x3, RZ ;  /* 0x0000000305057819 */ /* 0x000fc400000012ff */
[----:B------:R-:W-:Y:S01]  /*e470*/  SHF.R.U64 R6, R6, 0x3, RZ ;  /* 0x0000000306067819 */ /* 0x000fe200000012ff */
[--C-:B------:R-:W-:Y:S01]  /*e480*/  IMAD.X R77, RZ, RZ, R21.reuse, P4 ;  /* 0x000000ffff4d7224 */ /* 0x100fe200020e0615 */
[----:B------:R-:W-:Y:S01]  /*e490*/  LOP3.LUT R60, R60, R61, RZ, 0x3c, !PT ;  /* 0x0000003d3c3c7212 */ /* 0x000fe200078e3cff */
[--C-:B------:R-:W-:Y:S01]  /*e4a0*/  IMAD.X R61, RZ, RZ, R21.reuse, P6 ;  /* 0x000000ffff3d7224 */ /* 0x100fe200030e0615 */
[----:B------:R-:W-:Y:S02]  /*e4b0*/  LOP3.LUT R64, R64, R65, RZ, 0x3c, !PT ;  /* 0x0000004140407212 */ /* 0x000fe400078e3cff */
[----:B------:R-:W-:Y:S01]  /*e4c0*/  LOP3.LUT R68, R68, R69, RZ, 0x3c, !PT ;  /* 0x0000004544447212 */ /* 0x000fe200078e3cff */
[--C-:B------:R-:W-:Y:S01]  /*e4d0*/  IMAD.X R69, RZ, RZ, R21.reuse, P2 ;  /* 0x000000ffff457224 */ /* 0x100fe200010e0615 */
[----:B------:R-:W-:Y:S01]  /*e4e0*/  LOP3.LUT R72, R72, R73, RZ, 0x3c, !PT ;  /* 0x0000004948487212 */ /* 0x000fe200078e3cff */
[--C-:B------:R-:W-:Y:S01]  /*e4f0*/  IMAD.X R73, RZ, RZ, R21.reuse, P3 ;  /* 0x000000ffff497224 */ /* 0x100fe200018e0615 */
[----:B------:R-:W-:Y:S01]  /*e500*/  LOP3.LUT R4, R5, R20, RZ, 0x3c, !PT ;  /* 0x0000001405047212 */ /* 0x000fe200078e3cff */
[----:B------:R-:W-:Y:S01]  /*e510*/  IMAD.MOV.U32 R5, RZ, RZ, R21 ;  /* 0x000000ffff057224 */ /* 0x000fe200078e0015 */
[----:B------:R-:W-:-:S02]  /*e520*/  IADD3.X R65, RZ, R21, RZ, P1, !PT ;  /* 0x00000015ff417210 */ /* 0x000fc40000ffe4ff */
[----:B------:R-:W-:Y:S02]  /*e530*/  LOP3.LUT R76, R6, R7, RZ, 0x3c, !PT ;  /* 0x00000007064c7212 */ /* 0x000fe400078e3cff */
[----:B-----5:R-:W-:Y:S02]  /*e540*/  SHF.R.S32.HI R21, RZ, 0x1f, R80 ;  /* 0x0000001fff157819 */ /* 0x020fe40000011450 */
[----:B--2---:R-:W-:Y:S02]  /*e550*/  SEL R81, R9, RZ, !P0 ;  /* 0x000000ff09517207 */ /* 0x004fe40004000000 */
[----:B---3--:R-:W-:Y:S02]  /*e560*/  SEL R82, R8, RZ, !P0 ;  /* 0x000000ff08527207 */ /* 0x008fe40004000000 */
[----:B----4-:R-:W-:Y:S01]  /*e570*/  SHF.R.S32.HI R83, RZ, 0x1f, R86 ;  /* 0x0000001fff537819 */ /* 0x010fe20000011456 */
[----:B------:R-:W-:Y:S06]  /*e580*/  @P5 BRA `(.L_x_3933) ;  /* 0x0000000000bc5947 */ /* 0x000fec0003800000 */
[----:B------:R-:W2:Y:S01]  /*e590*/  LDL R8, [R1+0x58] ;  /* 0x0000580001087983 */ /* 0x000ea20000100800 */
[----:B------:R-:W0:Y:S01]  /*e5a0*/  LDC R35, c[0x0][0xbe8] ;  /* 0x0002fa00ff237b82 */ /* 0x000e220000000800 */
[----:B------:R-:W-:Y:S01]  /*e5b0*/  ULDC.64 UR4, c[0x0][0xb90] ;  /* 0x0002e40000047ab9 */ /* 0x000fe20000000a00 */
[----:B------:R-:W-:Y:S01]  /*e5c0*/  MOV R7, R21 ;  /* 0x0000001500077202 */ /* 0x000fe20000000f00 */
[----:B------:R-:W-:Y:S02]  /*e5d0*/  IMAD.MOV.U32 R6, RZ, RZ, R80 ;  /* 0x000000ffff067224 */ /* 0x000fe400078e0050 */
[----:B------:R-:W-:Y:S02]  /*e5e0*/  IMAD R30, R84, 0x40, R194 ;  /* 0x00000040541e7824 */ /* 0x000fe400078e02c2 */
[----:B------:R-:W-:Y:S01]  /*e5f0*/  IMAD.WIDE.U32 R6, R86, UR4, R6 ;  /* 0x0000000456067c25 */ /* 0x000fe2000f8e0006 */
[----:B0-----:R-:W-:-:S13]  /*e600*/  ISETP.NE.AND P0, PT, R35, 0x1, PT ;  /* 0x000000012300780c */ /* 0x001fda0003f05270 */
[----:B------:R-:W0:Y:S08]  /*e610*/  @P0 LDC R9, c[0x0][0xbec] ;  /* 0x0002fb00ff090b82 */ /* 0x000e300000000800 */
[----:B------:R-:W3:Y:S01]  /*e620*/  @P0 LDC R31, c[0x0][0xbf0] ;  /* 0x0002fc00ff1f0b82 */ /* 0x000ee20000000800 */
[----:B--2---:R-:W-:Y:S02]  /*e630*/  IMAD R20, R84, 0x40, R8 ;  /* 0x0000004054147824 */ /* 0x004fe400078e0208 */
[----:B------:R-:W-:-:S04]  /*e640*/  IMAD R8, R83, UR4, RZ ;  /* 0x0000000453087c24 */ /* 0x000fc8000f8e02ff */
[----:B------:R-:W-:Y:S01]  /*e650*/  IMAD R15, R86, UR5, R8 ;  /* 0x00000005560f7c24 */ /* 0x000fe2000f8e0208 */
[----:B------:R-:W-:Y:S01]  /*e660*/  ULDC.64 UR4, c[0x0][0xb98] ;  /* 0x0002e60000047ab9 */ /* 0x000fe20000000a00 */
[----:B0-----:R-:W-:-:S04]  /*e670*/  @P0 IMAD.HI.U32 R8, R20, R9, RZ ;  /* 0x0000000914080227 */ /* 0x001fc800078e00ff */
[----:B------:R-:W-:Y:S01]  /*e680*/  IMAD.MOV.U32 R9, RZ, RZ, R20 ;  /* 0x000000ffff097224 */ /* 0x000fe200078e0014 */
[----:B---3--:R-:W-:Y:S01]  /*e690*/  @P0 SHF.R.U32.HI R9, RZ, R31, R8 ;  /* 0x0000001fff090219 */ /* 0x008fe20000011608 */
[----:B------:R-:W-:Y:S02]  /*e6a0*/  IMAD.IADD R7, R7, 0x1, R15 ;  /* 0x0000000107077824 */ /* 0x000fe400078e020f */
[----:B------:R-:W-:Y:S01]  /*e6b0*/  IMAD R8, R82, UR4, RZ ;  /* 0x0000000452087c24 */ /* 0x000fe2000f8e02ff */
[--C-:B------:R-:W-:Y:S01]  /*e6c0*/  SHF.R.S32.HI R31, RZ, 0x1f, R9.reuse ;  /* 0x0000001fff1f7819 */ /* 0x100fe20000011409 */
[----:B------:R-:W-:Y:S02]  /*e6d0*/  IMAD.MOV R14, RZ, RZ, -R9 ;  /* 0x000000ffff0e7224 */ /* 0x000fe400078e0a09 */
[----:B------:R-:W-:-:S04]  /*e6e0*/  IMAD.WIDE.U32 R6, R81, UR4, R6 ;  /* 0x0000000451067c25 */ /* 0x000fc8000f8e0006 */
[----:B------:R-:W-:Y:S01]  /*e6f0*/  IMAD R15, R35, R14, R20 ;  /* 0x0000000e230f7224 */ /* 0x000fe200078e0214 */
[----:B------:R-:W-:Y:S01]  /*e700*/  IADD3 R6, P0, R9, R6, RZ ;  /* 0x0000000609067210 */ /* 0x000fe20007f1e0ff */
[----:B------:R-:W-:Y:S01]  /*e710*/  IMAD R14, R81, UR5, R8 ;  /* 0x00000005510e7c24 */ /* 0x000fe2000f8e0208 */
[----:B------:R-:W-:Y:S01]  /*e720*/  ULDC.64 UR4, c[0x0][0xb88] ;  /* 0x0002e20000047ab9 */ /* 0x000fe20000000a00 */
[----:B------:R-:W-:Y:S01]  /*e730*/  IMAD R35, R24, R35, RZ ;  /* 0x0000002318237224 */ /* 0x000fe200078e02ff */
[----:B------:R-:W-:Y:S02]  /*e740*/  SHF.R.S32.HI R8, RZ, 0x1f, R15 ;  /* 0x0000001fff087819 */ /* 0x000fe4000001140f */
[----:B------:R-:W-:Y:S01]  /*e750*/  IADD3.X R7, R31, R7, R14, P0, !PT ;  /* 0x000000071f077210 */ /* 0x000fe200007fe40e */
[----:B------:R-:W-:Y:S01]  /*e760*/  IMAD.MOV R31, RZ, RZ, -R211 ;  /* 0x000000ffff1f7224 */ /* 0x000fe200078e0ad3 */
[----:B------:R-:W-:Y:S01]  /*e770*/  IADD3 R14, R30, 0x8, RZ ;  /* 0x000000081e0e7810 */ /* 0x000fe20007ffe0ff */
[----:B------:R-:W-:-:S02]  /*e780*/  IMAD R8, R8, UR4, RZ ;  /* 0x0000000408087c24 */ /* 0x000fc4000f8e02ff */
[----:B------:R-:W-:-:S04]  /*e790*/  IMAD.WIDE.U32 R6, R15, UR4, R6 ;  /* 0x000000040f067c25 */ /* 0x000fc8000f8e0006 */
[----:B------:R-:W-:Y:S01]  /*e7a0*/  IMAD R15, R15, UR5, R8 ;  /* 0x000000050f0f7c24 */ /* 0x000fe2000f8e0208 */
[----:B------:R-:W-:-:S03]  /*e7b0*/  ULDC.64 UR4, c[0x0][0xb50] ;  /* 0x0002d40000047ab9 */ /* 0x000fc60000000a00 */
[----:B------:R-:W-:Y:S01]  /*e7c0*/  IMAD.IADD R7, R7, 0x1, R15 ;  /* 0x0000000107077824 */ /* 0x000fe200078e020f */
[----:B------:R-:W-:-:S04]  /*e7d0*/  LEA R15, P0, R6, UR4, 0x2 ;  /* 0x00000004060f7c11 */ /* 0x000fc8000f8010ff */
[----:B------:R-:W-:Y:S01]  /*e7e0*/  LEA.HI.X R20, R6, UR5, R7, 0x2, P0 ;  /* 0x0000000506147c11 */ /* 0x000fe200080f1407 */
[----:B------:R-:W-:Y:S01]  /*e7f0*/  SHFL.IDX PT, R8, R15, 0x1, 0x1c1f ;  /* 0x003c1f000f087f89 */ /* 0x000fe200000e0000 */
[----:B------:R-:W-:-:S03]  /*e800*/  ISETP.NE.AND P0, PT, R210, R31, PT ;  /* 0x0000001fd200720c */ /* 0x000fc60003f05270 */
[----:B------:R-:W-:Y:S01]  /*e810*/  SHFL.IDX PT, R6, R15, RZ, 0x1c1f ;  /* 0x001c1fff0f067589 */ /* 0x000fe200000e0000 */
[-C--:B------:R-:W-:Y:S02]  /*e820*/  ISETP.GE.OR P1, PT, R30, R35.reuse, P0 ;  /* 0x000000231e00720c */ /* 0x080fe40000726670 */
[----:B------:R-:W-:Y:S01]  /*e830*/  ISETP.GE.OR P0, PT, R14, R35, P0 ;  /* 0x000000230e00720c */ /* 0x000fe20000706670 */
[----:B------:R-:W0:Y:S04]  /*e840*/  SHFL.IDX PT, R7, R20, RZ, 0x1c1f ;  /* 0x001c1fff14077589 */ /* 0x000e2800000e0000 */
[----:B------:R-:W2:Y:S06]  /*e850*/  SHFL.IDX PT, R9, R20, 0x1, 0x1c1f ;  /* 0x003c1f0014097f89 */ /* 0x000eac00000e0000 */
[----:B0-----:R0:W-:Y:S04]  /*e860*/  @!P1 ST.E desc[UR40][R6.64], R3 ;  /* 0x0000000306009985 */ /* 0x0011e8000c101928 */
[----:B--2---:R0:W-:Y:S02]  /*e870*/  @!P0 ST.E desc[UR40][R8.64], R0 ;  /* 0x0000000008008985 */ /* 0x0041e4000c101928 */
.L_x_3933:
[----:B------:R-:W2:Y:S01]  /*e880*/  LDC R87, c[0x0][0xbe8] ;  /* 0x0002fa00ff577b82 */ /* 0x000ea20000000800 */
[----:B------:R-:W-:Y:S01]  /*e890*/  ULDC.64 UR4, c[0x0][0xaa0] ;  /* 0x0002a80000047ab9 */ /* 0x000fe20000000a00 */
[----:B0-----:R-:W5:Y:S01]  /*e8a0*/  LD.E.128 R4, desc[UR40][R4.64] ;  /* 0x0000002804047980 */ /* 0x001f62000c101d00 */
[----:B------:R-:W-:-:S03]  /*e8b0*/  IMAD R21, R21, UR4, RZ ;  /* 0x0000000415157c24 */ /* 0x000fc6000f8e02ff */
[----:B------:R-:W5:Y:S01]  /*e8c0*/  LD.E.128 R8, desc[UR40][R10.64] ;  /* 0x000000280a087980 */ /* 0x000f62000c101d00 */
[C---:B------:R-:W-:Y:S02]  /*e8d0*/  IMAD R3, R80.reuse, UR5, R21 ;  /* 0x0000000550037c24 */ /* 0x040fe4000f8e0215 */
[----:B------:R-:W-:Y:S01]  /*e8e0*/  IMAD.WIDE.U32 R20, R80, UR4, RZ ;  /* 0x0000000450147c25 */ /* 0x000fe2000f8e00ff */
[----:B------:R-:W-:Y:S01]  /*e8f0*/  SHF.R.S32.HI R0, RZ, 0x1f, R90 ;  /* 0x0000001fff007819 */ /* 0x000fe2000001145a */
[----:B------:R-:W-:Y:S01]  /*e900*/  ULDC.64 UR4, c[0x0][0xae8] ;  /* 0x0002ba0000047ab9 */ /* 0x000fe20000000a00 */
[----:B------:R-:W5:Y:S04]  /*e910*/  LD.E.128 R12, desc[UR40][R12.64] ;  /* 0x000000280c0c7980 */ /* 0x000f68000c101d00 */
[----:B------:R-:W5:Y:S04]  /*e920*/  LD.E.128 R28, desc[UR40][R28.64] ;  /* 0x000000281c1c7980 */ /* 0x000f68000c101d00 */
[----:B------:R-:W5:Y:S01]  /*e930*/  LD.E.128 R32, desc[UR40][R32.64] ;  /* 0x0000002820207980 */ /* 0x000f62000c101d00 */
[----:B--2---:R-:W-:Y:S01]  /*e940*/  ISETP.NE.AND P1, PT, R87, 0x1, PT ;  /* 0x000000015700780c */ /* 0x004fe20003f25270 */
[----:B------:R-:W-:-:S02]  /*e950*/  IMAD.IADD R21, R21, 0x1, R3 ;  /* 0x0000000115157824 */ /* 0x000fc400078e0203 */
[----:B------:R-:W5:Y:S01]  /*e960*/  LD.E.128 R36, desc[UR40][R36.64] ;  /* 0x0000002824247980 */ /* 0x000f62000c101d00 */
[----:B------:R-:W0:Y:S01]  /*e970*/  LDC R3, c[0x0][0xac8] ;  /* 0x0002b200ff037b82 */ /* 0x000e220000000800 */
[----:B------:R-:W-:Y:S01]  /*e980*/  LEA.HI R0, R0, R90, RZ, 0x3 ;  /* 0x0000005a00007211 */ /* 0x000fe200078f18ff */
[----:B------:R-:W-:Y:S01]  /*e990*/  IMAD R83, R83, UR4, RZ ;  /* 0x0000000453537c24 */ /* 0x000fe2000f8e02ff */
[----:B------:R-:W5:Y:S04]  /*e9a0*/  LD.E.128 R40, desc[UR40][R40.64] ;  /* 0x0000002828287980 */ /* 0x000f68000c101d00 */
[----:B------:R-:W5:Y:S02]  /*e9b0*/  LD.E.128 R44, desc[UR40][R44.64] ;  /* 0x000000282c2c7980 */ /* 0x000f64000c101d00 */
[----:B------:R-:W2:Y:S01]  /*e9c0*/  @P1 LDC R85, c[0x0][0xbec] ;  /* 0x0002fb00ff551b82 */ /* 0x000ea20000000800 */
[----:B------:R-:W-:Y:S01]  /*e9d0*/  LOP3.LUT R0, R0, 0xfffffff8, RZ, 0xc0, !PT ;  /* 0xfffffff800007812 */ /* 0x000fe200078ec0ff */
[----:B------:R-:W5:Y:S04]  /*e9e0*/  LD.E.128 R48, desc[UR40][R48.64] ;  /* 0x0000002830307980 */ /* 0x000f68000c101d00 */
[----:B------:R-:W5:Y:S02]  /*e9f0*/  LD.E.128 R52, desc[UR40][R52.64] ;  /* 0x0000002834347980 */ /* 0x000f64000c101d00 */
[----:B------:R-:W3:Y:S01]  /*ea00*/  @P1 LDC R89, c[0x0][0xbf0] ;  /* 0x0002fc00ff591b82 */ /* 0x000ee20000000800 */
[C---:B------:R-:W-:Y:S01]  /*ea10*/  IMAD R83, R86.reuse, UR5, R83 ;  /* 0x0000000556537c24 */ /* 0x040fe2000f8e0253 */
[----:B------:R-:W5:Y:S01]  /*ea20*/  LD.E.128 R56, desc[UR40][R56.64] ;  /* 0x0000002838387980 */ /* 0x000f62000c101d00 */
[----:B------:R-:W-:Y:S01]  /*ea30*/  IMAD.WIDE.U32 R20, R86, UR4, R20 ;  /* 0x0000000456147c25 */ /* 0x000fe2000f8e0014 */
[----:B------:R-:W-:-:S02]  /*ea40*/  ULDC.64 UR4, c[0x0][0xaf0] ;  /* 0x0002bc0000047ab9 */ /* 0x000fc40000000a00 */
[----:B------:R-:W5:Y:S01]  /*ea50*/  LD.E.128 R60, desc[UR40][R60.64] ;  /* 0x000000283c3c7980 */ /* 0x000f62000c101d00 */
[----:B------:R-:W-:Y:S02]  /*ea60*/  IMAD.IADD R0, R90, 0x1, -R0 ;  /* 0x000000015a007824 */ /* 0x000fe400078e0a00 */
[----:B------:R-:W-:Y:S01]  /*ea70*/  IMAD R82, R82, UR4, RZ ;  /* 0x0000000452527c24 */ /* 0x000fe2000f8e02ff */
[----:B------:R-:W5:Y:S01]  /*ea80*/  LD.E.128 R64, desc[UR40][R64.64] ;  /* 0x0000002840407980 */ /* 0x000f62000c101d00 */
[----:B------:R-:W-:Y:S02]  /*ea90*/  IMAD R0, R0, 0x20, R97 ;  /* 0x0000002000007824 */ /* 0x000fe400078e0261 */
[----:B------:R-:W-:Y:S01]  /*eaa0*/  IMAD.IADD R21, R21, 0x1, R83 ;  /* 0x0000000115157824 */ /* 0x000fe200078e0253 */
[----:B------:R-:W5:Y:S01]  /*eab0*/  LD.E.128 R68, desc[UR40][R68.64] ;  /* 0x0000002844447980 */ /* 0x000f62000c101d00 */
[----:B------:R-:W-:Y:S02]  /*eac0*/  IMAD R83, R81, UR5, R82 ;  /* 0x0000000551537c24 */ /* 0x000fe4000f8e0252 */
[----:B------:R-:W-:Y:S01]  /*ead0*/  VIADD R100, R192, 0x40 ;  /* 0x00000040c0647836 */ /* 0x000fe20000000000 */
[----:B------:R-:W5:Y:S01]  /*eae0*/  LD.E.128 R72, desc[UR40][R72.64] ;  /* 0x0000002848487980 */ /* 0x000f62000c101d00 */
[----:B------:R-:W-:-:S03]  /*eaf0*/  IMAD R82, R84, 0x40, R0 ;  /* 0x0000004054527824 */ /* 0x000fc600078e0200 */
[----:B0-----:R-:W-:Y:S01]  /*eb00*/  ISETP.GE.AND P0, PT, R100, R3, PT ;  /* 0x000000036400720c */ /* 0x001fe20003f06270 */
[----:B--2---:R-:W-:Y:S01]  /*eb10*/  @P1 IMAD.HI.U32 R0, R82, R85, RZ ;  /* 0x0000005552001227 */ /* 0x004fe200078e00ff */
[----:B------:R-:W5:Y:S01]  /*eb20*/  LD.E.128 R76, desc[UR40][R76.64] ;  /* 0x000000284c4c7980 */ /* 0x000f62000c101d00 */
[C---:B------:R-:W-:Y:S01]  /*eb30*/  IADD3 R88, R192.reuse, 0x1c0, RZ ;  /* 0x000001c0c0587810 */ /* 0x040fe20007ffe0ff */
[----:B------:R-:W-:Y:S01]  /*eb40*/  BSSY B1, `(.L_x_3934) ;  /* 0x0000072000017945 */ /* 0x000fe20003800000 */
[----:B------:R-:W-:Y:S01]  /*eb50*/  VIADD R98, R192, 0x80 ;  /* 0x00000080c0627836 */ /* 0x000fe20000000000 */
[----:B------:R-:W-:Y:S01]  /*eb60*/  SEL R80, RZ, 0xffffffff, P0 ;  /* 0xffffffffff507807 */ /* 0x000fe20000000000 */
[----:B------:R-:W-:Y:S01]  /*eb70*/  IMAD.WIDE.U32 R20, R81, UR4, R20 ;  /* 0x0000000451147c25 */ /* 0x000fe2000f8e0014 */
[----:B------:R-:W-:Y:S01]  /*eb80*/  ULDC.64 UR4, c[0x0][0xae0] ;  /* 0x0002b80000047ab9 */ /* 0x000fe20000000a00 */
[----:B------:R-:W-:Y:S01]  /*eb90*/  @!PT LDS RZ, [RZ] ;  /* 0x00000000fffff984 */ /* 0x000fe20000000800 */
[----:B------:R-:W-:Y:S01]  /*eba0*/  @!PT LDS RZ, [RZ] ;  /* 0x00000000fffff984 */ /* 0x000fe20000000800 */
[----:B------:R-:W-:Y:S01]  /*ebb0*/  @!PT LDS RZ, [RZ] ;  /* 0x00000000fffff984 */ /* 0x000fe20000000800 */
[----:B------:R-:W-:Y:S01]  /*ebc0*/  @!PT LDS RZ, [RZ] ;  /* 0x00000000fffff984 */ /* 0x000fe20000000800 */
[----:B------:R0:W-:Y:S06]  /*ebd0*/  MEMBAR.ALL.CTA ;  /* 0x0000000000007992 */ /* 0x0001ec0000008000 */
[----:B0-----:R-:W0:Y:S01]  /*ebe0*/  FENCE.VIEW.ASYNC.S ;  /* 0x00000000000073c6 */ /* 0x001e220000000000 */
[----:B------:R-:W-:Y:S01]  /*ebf0*/  ISETP.GE.AND P0, PT, R98, R3, PT ;  /* 0x000000036200720c */ /* 0x000fe20003f06270 */
[----:B------:R-:W-:Y:S01]  /*ec00*/  IMAD.MOV.U32 R81, RZ, RZ, R82 ;  /* 0x000000ffff517224 */ /* 0x000fe200078e0052 */
[----:B---3--:R-:W-:Y:S01]  /*ec10*/  @P1 SHF.R.U32.HI R81, RZ, R89, R0 ;  /* 0x00000059ff511219 */ /* 0x008fe20000011600 */
[C---:B------:R-:W-:Y:S01]  /*ec20*/  VIADD R96, R192.reuse, 0xc0 ;  /* 0x000000c0c0607836 */ /* 0x040fe20000000000 */
[-C--:B------:R-:W-:Y:S01]  /*ec30*/  ISETP.GE.AND P1, PT, R192, R3.reuse, PT ;  /* 0x00000003c000720c */ /* 0x080fe20003f26270 */
[----:B------:R-:W-:Y:S01]  /*ec40*/  IMAD.SHL.U32 R85, R80, 0x2, RZ ;  /* 0x0000000250557824 */ /* 0x000fe200078e00ff */
[----:B------:R-:W-:Y:S01]  /*ec50*/  SEL R80, RZ, 0xffffffff, P0 ;  /* 0xffffffffff507807 */ /* 0x000fe20000000000 */
[C---:B------:R-:W-:Y:S01]  /*ec60*/  VIADD R94, R192.reuse, 0x100 ;  /* 0x00000100c05e7836 */ /* 0x040fe20000000000 */
[----:B------:R-:W-:Y:S01]  /*ec70*/  SEL R0, RZ, 0x1, P1 ;  /* 0x00000001ff007807 */ /* 0x000fe20000800000 */
[----:B------:R-:W-:Y:S01]  /*ec80*/  VIADD R92, R192, 0x140 ;  /* 0x00000140c05c7836 */ /* 0x000fe20000000000 */
[----:B------:R-:W-:Y:S01]  /*ec90*/  ISETP.GE.AND P0, PT, R96, R3, PT ;  /* 0x000000036000720c */ /* 0x000fe20003f06270 */
[----:B------:R-:W-:Y:S01]  /*eca0*/  VIADD R90, R192, 0x180 ;  /* 0x00000180c05a7836 */ /* 0x000fe20000000000 */
[----:B------:R-:W-:Y:S01]  /*ecb0*/  LOP3.LUT R0, R85, 0x2, R0, 0xe2, !PT ;  /* 0x0000000255007812 */ /* 0x000fe200078ee200 */
[----:B------:R-:W-:Y:S01]  /*ecc0*/  IMAD R86, R84, 0x40, R97 ;  /* 0x0000004054567824 */ /* 0x000fe200078e0261 */
[----:B------:R-:W-:Y:S01]  /*ecd0*/  IADD3 R21, R21, R83, RZ ;  /* 0x0000005315157210 */ /* 0x000fe20007ffe0ff */
[----:B------:R-:W-:Y:S01]  /*ece0*/  IMAD.MOV R83, RZ, RZ, -R81 ;  /* 0x000000ffff537224 */ /* 0x000fe200078e0a51 */
[----:B------:R-:W-:Y:S01]  /*ecf0*/  SHF.L.U32 R85, R80, 0x2, RZ ;  /* 0x0000000250557819 */ /* 0x000fe200000006ff */
[----:B------:R-:W-:Y:S01]  /*ed00*/  VIADD R91, R192, 0x180 ;  /* 0x00000180c05b7836 */ /* 0x000fe20000000000 */
[----:B------:R-:W-:Y:S01]  /*ed10*/  SEL R80, RZ, 0xffffffff, P0 ;  /* 0xffffffffff507807 */ /* 0x000fe20000000000 */
[----:B------:R-:W-:Y:S01]  /*ed20*/  IMAD R83, R87, R83, R82 ;  /* 0x0000005357537224 */ /* 0x000fe200078e0252 */
[----:B------:R-:W-:Y:S01]  /*ed30*/  ISETP.GE.AND P0, PT, R94, R3, PT ;  /* 0x000000035e00720c */ /* 0x000fe20003f06270 */
[----:B------:R-:W-:Y:S01]  /*ed40*/  IMAD.WIDE.U32 R20, R81, UR4, R20 ;  /* 0x0000000451147c25 */ /* 0x000fe2000f8e0014 */
[----:B------:R-:W-:-:S02]  /*ed50*/  LOP3.LUT R0, R85, 0x4, R0, 0xe2, !PT ;  /* 0x0000000455007812 */ /* 0x000fc400078ee200 */
[----:B------:R-:W-:Y:S01]  /*ed60*/  SHF.R.S32.HI R82, RZ, 0x1f, R81 ;  /* 0x0000001fff527819 */ /* 0x000fe20000011451 */
[----:B------:R-:W-:Y:S01]  /*ed70*/  IMAD.SHL.U32 R85, R80, 0x8, RZ ;  /* 0x0000000850557824 */ /* 0x000fe200078e00ff */
[----:B------:R-:W-:Y:S01]  /*ed80*/  SEL R80, RZ, 0xffffffff, P0 ;  /* 0xffffffffff507807 */ /* 0x000fe20000000000 */
[----:B------:R-:W-:Y:S01]  /*ed90*/  IMAD R87, R24, R87, RZ ;  /* 0x0000005718577224 */ /* 0x000fe200078e02ff */
[-C--:B------:R-:W-:Y:S01]  /*eda0*/  ISETP.GE.AND P0, PT, R92, R3.reuse, PT ;  /* 0x000000035c00720c */ /* 0x080fe20003f06270 */
[----:B------:R-:W-:Y:S01]  /*edb0*/  IMAD R82, R82, UR4, RZ ;  /* 0x0000000452527c24 */ /* 0x000fe2000f8e02ff */
[----:B------:R-:W-:Y:S01]  /*edc0*/  LOP3.LUT R0, R85, 0x8, R0, 0xe2, !PT ;  /* 0x0000000855007812 */ /* 0x000fe200078ee200 */
[----:B------:R-:W-:Y:S01]  /*edd0*/  IMAD.SHL.U32 R89, R80, 0x10, RZ ;  /* 0x0000001050597824 */ /* 0x000fe200078e00ff */
[----:B------:R-:W-:Y:S01]  /*ede0*/  SEL R80, RZ, 0xffffffff, P0 ;  /* 0xffffffffff507807 */ /* 0x000fe20000000000 */
[----:B------:R-:W-:Y:S01]  /*edf0*/  IMAD R85, R81, UR5, R82 ;  /* 0x0000000551557c24 */ /* 0x000fe2000f8e0252 */
[----:B------:R-:W-:Y:S01]  /*ee00*/  SHF.R.S32.HI R81, RZ, 0x1f, R83 ;  /* 0x0000001fff517819 */ /* 0x000fe20000011453 */
[----:B------:R-:W-:Y:S01]  /*ee10*/  ULDC.64 UR4, c[0x0][0xad8] ;  /* 0x0002b60000047ab9 */ /* 0x000fe20000000a00 */
[----:B------:R-:W-:Y:S01]  /*ee20*/  LOP3.LUT R0, R89, 0x10, R0, 0xe2, !PT ;  /* 0x0000001059007812 */ /* 0x000fe200078ee200 */
[----:B------:R-:W-:Y:S01]  /*ee30*/  IMAD.SHL.U32 R89, R80, 0x20, RZ ;  /* 0x0000002050597824 */ /* 0x000fe200078e00ff */
[----:B------:R-:W-:Y:S01]  /*ee40*/  ISETP.GE.AND P0, PT, R90, R3, PT ;  /* 0x000000035a00720c */ /* 0x000fe20003f06270 */
[----:B------:R-:W-:Y:S01]  /*ee50*/  IMAD.IADD R21, R21, 0x1, R85 ;  /* 0x0000000115157824 */ /* 0x000fe200078e0255 */
[----:B------:R-:W-:Y:S01]  /*ee60*/  ISETP.GE.AND P1, PT, R86, R87, PT ;  /* 0x000000575600720c */ /* 0x000fe20003f26270 */
[----:B------:R-:W-:Y:S01]  /*ee70*/  IMAD R24, R81, UR4, RZ ;  /* 0x0000000451187c24 */ /* 0x000fe2000f8e02ff */
[----:B------:R-:W-:Y:S01]  /*ee80*/  LOP3.LUT R0, R89, 0x20, R0, 0xe2, !PT ;  /* 0x0000002059007812 */ /* 0x000fe200078ee200 */
[----:B------:R-:W-:Y:S01]  /*ee90*/  IMAD.WIDE.U32 R20, R83, UR4, R20 ;  /* 0x0000000453147c25 */ /* 0x000fe2000f8e0014 */
[----:B------:R-:W-:-:S02]  /*eea0*/  SEL R81, RZ, 0x40, P0 ;  /* 0x00000040ff517807 */ /* 0x000fc40000000000 */
[----:B------:R-:W-:Y:S01]  /*eeb0*/  ISETP.GE.AND P0, PT, R88, R3, PT ;  /* 0x000000035800720c */ /* 0x000fe20003f06270 */
[----:B------:R-:W-:Y:S01]  /*eec0*/  IMAD R85, R83, UR5, R24 ;  /* 0x0000000553557c24 */ /* 0x000fe2000f8e0218 */
[----:B------:R-:W-:Y:S01]  /*eed0*/  LOP3.LUT R24, R0, R81, RZ, 0xfc, !PT ;  /* 0x0000005100187212 */ /* 0x000fe200078efcff */
[----:B------:R-:W-:Y:S01]  /*eee0*/  VIADD R0, R2, 0x28c20 ;  /* 0x00028c2002007836 */ /* 0x000fe20000000000 */
[----:B------:R-:W-:Y:S01]  /*eef0*/  ULDC.64 UR4, c[0x0][0xa80] ;  /* 0x0002a00000047ab9 */ /* 0x000fe20000000a00 */
[----:B------:R-:W-:Y:S01]  /*ef00*/  IMAD.IADD R81, R21, 0x1, R85 ;  /* 0x0000000115517824 */ /* 0x000fe200078e0255 */
[----:B------:R-:W-:Y:S01]  /*ef10*/  LEA R84, P2, R20, UR4, 0x1 ;  /* 0x0000000414547c11 */ /* 0x000fe2000f8408ff */
[C---:B------:R-:W-:Y:S01]  /*ef20*/  VIADD R89, R192.reuse, 0x1c0 ;  /* 0x000001c0c0597836 */ /* 0x040fe20000000000 */
[----:B------:R-:W-:Y:S01]  /*ef30*/  PRMT R0, RZ, 0x654, R0 ;  /* 0x00000654ff007816 */ /* 0x000fe20000000000 */
[C---:B------:R-:W-:Y:S01]  /*ef40*/  VIADD R93, R192.reuse, 0x140 ;  /* 0x00000140c05d7836 */ /* 0x040fe20000000000 */
[----:B------:R-:W-:Y:S01]  /*ef50*/  SEL R21, RZ, 0x80, P0 ;  /* 0x00000080ff157807 */ /* 0x000fe20000000000 */
[----:B------:R-:W-:Y:S01]  /*ef60*/  VIADD R97, R192, 0xc0 ;  /* 0x000000c0c0617836 */ /* 0x000fe20000000000 */
[----:B------:R-:W-:Y:S01]  /*ef70*/  LEA.HI.X R85, R20, UR5, R81, 0x1, P2 ;  /* 0x0000000514557c11 */ /* 0x000fe200090f0c51 */
[----:B0-----:R0:W-:Y:S01]  /*ef80*/  SYNCS.ARRIVE.TRANS64.RED.A1T0 RZ, [R0+URZ], RZ ;  /* 0x000000ff00ff79a7 */ /* 0x0011e2000810043f */
[C---:B------:R-:W-:Y:S01]  /*ef90*/  VIADD R99, R192.reuse, 0x80 ;  /* 0x00000080c0637836 */ /* 0x040fe20000000000 */
[C---:B------:R-:W-:Y:S01]  /*efa0*/  IADD3 R95, R192.reuse, 0x100, RZ ;  /* 0x00000100c05f7810 */ /* 0x040fe20007ffe0ff */
[----:B------:R-:W-:Y:S01]  /*efb0*/  VIADD R101, R192, 0x40 ;  /* 0x00000040c0657836 */ /* 0x000fe20000000000 */
[----:B------:R2:W3:Y:S01]  /*efc0*/  SHFL.IDX PT, R20, R84, RZ, 0x181f ;  /* 0x00181fff54147589 */ /* 0x0004e200000e0000 */
[----:B------:R-:W-:-:S02]  /*efd0*/  SHF.R.S32.HI R89, RZ, 0x1f, R89 ;  /* 0x0000001fff597819 */ /* 0x000fc40000011459 */
[----:B------:R-:W-:Y:S02]  /*efe0*/  SHF.R.S32.HI R91, RZ, 0x1f, R91 ;  /* 0x0000001fff5b7819 */ /* 0x000fe4000001145b */
[----:B0-----:R-:W-:Y:S02]  /*eff0*/  LOP3.LUT R0, R24, R21, RZ, 0xfc, !PT ;  /* 0x0000001518007212 */ /* 0x001fe400078efcff */
[----:B------:R2:W0:Y:S01]  /*f000*/  SHFL.IDX PT, R21, R85, RZ, 0x181f ;  /* 0x00181fff55157589 */ /* 0x00042200000e0000 */
[----:B------:R-:W-:Y:S02]  /*f010*/  SHF.R.S32.HI R93, RZ, 0x1f, R93 ;  /* 0x0000001fff5d7819 */ /* 0x000fe4000001145d */
[----:B------:R-:W-:Y:S02]  /*f020*/  SHF.R.S32.HI R95, RZ, 0x1f, R95 ;  /* 0x0000001fff5f7819 */ /* 0x000fe4000001145f */
[----:B------:R-:W-:Y:S02]  /*f030*/  SHF.R.S32.HI R97, RZ, 0x1f, R97 ;  /* 0x0000001fff617819 */ /* 0x000fe40000011461 */
[----:B------:R-:W-:-:S02]  /*f040*/  SHF.R.S32.HI R99, RZ, 0x1f, R99 ;  /* 0x0000001fff637819 */ /* 0x000fc40000011463 */
[----:B------:R-:W-:Y:S01]  /*f050*/  SHF.R.S32.HI R101, RZ, 0x1f, R101 ;  /* 0x0000001fff657819 */ /* 0x000fe20000011465 */
[----:B--2---:R-:W-:Y:S06]  /*f060*/  @P1 BRA `(.L_x_3935) ;  /* 0x00000000007c1947 */ /* 0x004fec0003800000 */
[-C--:B------:R-:W-:Y:S02]  /*f070*/  ISETP.GE.AND P1, PT, R100, R3.reuse, PT ;  /* 0x000000036400720c */ /* 0x080fe40003f26270 */
[-C--:B------:R-:W-:Y:S02]  /*f080*/  ISETP.GE.AND P0, PT, R192, R3.reuse, PT ;  /* 0x00000003c000720c */ /* 0x080fe40003f06270 */
[-C--:B------:R-:W-:Y:S02]  /*f090*/  ISETP.GE.AND P5, PT, R98, R3.reuse, PT ;  /* 0x000000036200720c */ /* 0x080fe40003fa6270 */
[----:B------:R-:W-:-:S07]  /*f0a0*/  ISETP.GE.AND P3, PT, R96, R3, PT ;  /* 0x000000036000720c */ /* 0x000fce0003f66270 */
[----:B---3--:R-:W-:Y:S02]  /*f0b0*/  @!P1 LEA R80, P2, R100, R20, 0x1 ;  /* 0x0000001464509211 */ /* 0x008fe400078408ff */
[----:B0-----:R-:W-:Y:S02]  /*f0c0*/  @!P0 IMAD.WIDE R82, R192, 0x2, R20 ;  /* 0x00000002c0528825 */ /* 0x001fe400078e0214 */
[----:B------:R-:W-:Y:S02]  /*f0d0*/  @!P1 LEA.HI.X R81, R100, R21, R101, 0x1, P2 ;  /* 0x0000001564519211 */ /* 0x000fe400010f0c65 */
[----:B------:R-:W-:Y:S01]  /*f0e0*/  ISETP.GE.AND P2, PT, R94, R3, PT ;  /* 0x000000035e00720c */ /* 0x000fe20003f46270 */
[----:B-----5:R0:W-:Y:S01]  /*f0f0*/  @!P0 ST.E.128 desc[UR40][R82.64], R4 ;  /* 0x0000000452008985 */ /* 0x0201e2000c101d28 */
[----:B------:R-:W-:-:S03]  /*f100*/  LOP3.LUT P0, RZ, R24, 0x40, RZ, 0xc0, !PT ;  /* 0x0000004018ff7812 */ /* 0x000fc6000780c0ff */
[----:B------:R2:W-:Y:S01]  /*f110*/  @!P1 ST.E.128 desc[UR40][R80.64], R12 ;  /* 0x0000000c50009985 */ /* 0x0005e2000c101d28 */
[----:B------:R-:W-:Y:S02]  /*f120*/  ISETP.GE.AND P1, PT, R92, R3, PT ;  /* 0x000000035c00720c */ /* 0x000fe40003f26270 */
[-C--:B0-----:R-:W-:Y:S02]  /*f130*/  @!P5 LEA R4, P4, R98, R20.reuse, 0x1 ;  /* 0x000000146204d211 */ /* 0x081fe400078808ff */
[-C--:B------:R-:W-:Y:S02]  /*f140*/  @!P3 LEA R6, P6, R96, R20.reuse, 0x1 ;  /* 0x000000146006b211 */ /* 0x080fe400078c08ff */
[-C--:B------:R-:W-:Y:S02]  /*f150*/  @!P5 LEA.HI.X R5, R98, R21.reuse, R99, 0x1, P4 ;  /* 0x000000156205d211 */ /* 0x080fe400020f0c63 */
[----:B------:R-:W-:Y:S02]  /*f160*/  LOP3.LUT P4, RZ, R0, 0x80, RZ, 0xc0, !PT ;  /* 0x0000008000ff7812 */ /* 0x000fe4000788c0ff */
[----:B------:R-:W-:Y:S01]  /*f170*/  @!P3 LEA.HI.X R7, R96, R21, R97, 0x1, P6 ;  /* 0x000000156007b211 */ /* 0x000fe200030f0c61 */
[----:B------:R4:W-:Y:S01]  /*f180*/  @!P5 ST.E.128 desc[UR40][R4.64], R32 ;  /* 0x000000200400d985 */ /* 0x0009e2000c101d28 */
[----:B------:R-:W-:-:S02]  /*f190*/  @!P2 LEA R82, P5, R94, R20, 0x1 ;  /* 0x000000145e52a211 */ /* 0x000fc400078a08ff */
[-C--:B--2---:R-:W-:Y:S01]  /*f1a0*/  @!P1 LEA R12, P6, R92, R20.reuse, 0x1 ;  /* 0x000000145c0c9211 */ /* 0x084fe200078c08ff */
[----:B------:R4:W-:Y:S01]  /*f1b0*/  @!P3 ST.E.128 desc[UR40][R6.64], R40 ;  /* 0x000000280600b985 */ /* 0x0009e2000c101d28 */
[-C--:B------:R-:W-:Y:S02]  /*f1c0*/  @P0 LEA R14, P3, R90, R20.reuse, 0x1 ;  /* 0x000000145a0e0211 */ /* 0x080fe400078608ff */
[-C--:B------:R-:W-:Y:S02]  /*f1d0*/  @!P2 LEA.HI.X R83, R94, R21.reuse, R95, 0x1, P5 ;  /* 0x000000155e53a211 */ /* 0x080fe400028f0c5f */
[-C--:B------:R-:W-:Y:S02]  /*f1e0*/  @!P1 LEA.HI.X R13, R92, R21.reuse, R93, 0x1, P6 ;  /* 0x000000155c0d9211 */ /* 0x080fe400030f0c5d */
[----:B------:R-:W-:Y:S01]  /*f1f0*/  @P4 LEA R20, P5, R88, R20, 0x1 ;  /* 0x0000001458144211 */ /* 0x000fe200078a08ff */
[----:B------:R4:W-:Y:S01]  /*f200*/  @!P2 ST.E.128 desc[UR40][R82.64], R48 ;  /* 0x000000305200a985 */ /* 0x0009e2000c101d28 */
[----:B------:R-:W-:-:S02]  /*f210*/  @P0 LEA.HI.X R15, R90, R21, R91, 0x1, P3 ;  /* 0x000000155a0f0211 */ /* 0x000fc400018f0c5b */
[----:B------:R-:W-:Y:S01]  /*f220*/  @P4 LEA.HI.X R21, R88, R21, R89, 0x1, P5 ;  /* 0x0000001558154211 */ /* 0x000fe200028f0c59 */
[----:B------:R4:W-:Y:S04]  /*f230*/  @!P1 ST.E.128 desc[UR40][R12.64], R56 ;  /* 0x000000380c009985 */ /* 0x0009e8000c101d28 */
[----:B------:R4:W-:Y:S04]  /*f240*/  @P0 ST.E.128 desc[UR40][R14.64], R64 ;  /* 0x000000400e000985 */ /* 0x0009e8000c101d28 */
[----:B------:R4:W-:Y:S02]  /*f250*/  @P4 ST.E.128 desc[UR40][R20.64], R72 ;  /* 0x0000004814004985 */ /* 0x0009e4000c101d28 */
.L_x_3935:
[----:B------:R-:W-:Y:S05]  /*f260*/  BSYNC B1 ;  /* 0x0000000000017941 */ /* 0x000fea0003800000 */
.L_x_3934:
[----:B----45:R-:W-:Y:S01]  /*f270*/  VIADD R6, R86, 0x20 ;  /* 0x0000002056067836 */ /* 0x030fe20000000000 */
[----:B------:R2:W4:Y:S04]  /*f280*/  SHFL.IDX PT, R5, R85, 0x1, 0x181f ;  /* 0x00381f0055057f89 */ /* 0x00052800000e0000 */
[----:B------:R-:W-:Y:S01]  /*f290*/  ISETP.GE.AND P0, PT, R6, R87, PT ;  /* 0x000000570600720c */ /* 0x000fe20003f06270 */
[----:B------:R2:W0:-:S12]  /*f2a0*/  SHFL.IDX PT, R4, R84, 0x1, 0x181f ;  /* 0x00381f0054047f89 */ /* 0x00041800000e0000 */
[----:B--2---:R-:W-:Y:S05]  /*f2b0*/  @P0 BRA `(.L_x_3936) ;  /* 0x0000001000680947 */ /* 0x004fea0003800000 */
[-C--:B------:R-:W-:Y:S02]  /*f2c0*/  ISETP.GE.AND P5, PT, R100, R3.reuse, PT ;  /* 0x000000036400720c */ /* 0x080fe40003fa6270 */
[-C--:B------:R-:W-:Y:S02]  /*f2d0*/  ISETP.GE.AND P6, PT, R192, R3.reuse, PT ;  /* 0x00000003c000720c */ /* 0x080fe40003fc6270 */
[-C--:B------:R-:W-:Y:S02]  /*f2e0*/  ISETP.GE.AND P3, PT, R98, R3.reuse, PT ;  /* 0x000000036200720c */ /* 0x080fe40003f66270 */
[-C--:B------:R-:W-:Y:S02]  /*f2f0*/  ISETP.GE.AND P2, PT, R96, R3.reuse, PT ;  /* 0x000000036000720c */ /* 0x080fe40003f46270 */
[-C--:B------:R-:W-:Y:S02]  /*f300*/  ISETP.GE.AND P1, PT, R94, R3.reuse, PT ;  /* 0x000000035e00720c */ /* 0x080fe40003f26270 */
[----:B------:R-:W-:-:S03]  /*f310*/  ISETP.GE.AND P0, PT, R92, R3, PT ;  /* 0x000000035c00720c */ /* 0x000fc60003f06270 */
[-C--:B0-----:R-:W-:Y:S02]  /*f320*/  @!P5 LEA R12, P4, R100, R4.reuse, 0x1 ;  /* 0x00000004640cd211 */ /* 0x081fe400078808ff */
[----:B----4-:R-:W-:Y:S02]  /*f330*/  @!P6 IMAD.WIDE R6, R192, 0x2, R4 ;  /* 0x00000002c006e825 */ /* 0x010fe400078e0204 */
[----:B------:R-:W-:Y:S02]  /*f340*/  @!P5 LEA.HI.X R13, R100, R5, R101, 0x1, P4 ;  /* 0x00000005640dd211 */ /* 0x000fe400020f0c65 */
[----:B------:R-:W-:Y:S01]  /*f350*/  LOP3.LUT P4, RZ, R24, 0x40, RZ, 0xc0, !PT ;  /* 0x0000004018ff7812 */ /* 0x000fe2000788c0ff */
[----:B------:R0:W-:Y:S01]  /*f360*/  @!P6 ST.E.128 desc[UR40][R6.64], R8 ;  /* 0x000000080600e985 */ /* 0x0001e2000c101d28 */
[----:B------:R-:W-:-:S03]  /*f370*/  @!P3 LEA R14, P6, R98, R4, 0x1 ;  /* 0x00000004620eb211 */ /* 0x000fc600078c08ff */
[----:B------:R2:W-:Y:S01]  /*f380*/  @!P5 ST.E.128 desc[UR40][R12.64], R28 ;  /* 0x0000001c0c00d985 */ /* 0x0005e2000c101d28 */
[-C--:B------:R-:W-:Y:S02]  /*f390*/  @!P3 LEA.HI.X R15, R98, R5.reuse, R99, 0x1, P6 ;  /* 0x00000005620fb211 */ /* 0x080fe400030f0c63 */
[-C--:B---3--:R-:W-:Y:S02]  /*f3a0*/  @!P2 LEA R20, P5, R96, R4.reuse, 0x1 ;  /* 0x000000046014a211 */ /* 0x088fe400078a08ff */
[-C--:B------:R-:W-:Y:S01]  /*f3b0*/  @!P1 LEA R32, P6, R94, R4.reuse, 0x1 ;  /* 0x000000045e209211 */ /* 0x080fe200078c08ff */
[----:B------:R2:W-:Y:S01]  /*f3c0*/  @!P3 ST.E.128 desc[UR40][R14.64], R36 ;  /* 0x000000240e00b985 */ /* 0x0005e2000c101d28 */
[----:B------:R-:W-:Y:S02]  /*f3d0*/  @!P0 LEA R34, P3, R92, R4, 0x1 ;  /* 0x000000045c228211 */ /* 0x000fe400078608ff */
[-C--:B------:R-:W-:Y:S02]  /*f3e0*/  @!P2 LEA.HI.X R21, R96, R5.reuse, R97, 0x1, P5 ;  /* 0x000000056015a211 */ /* 0x080fe400028f0c61 */
[----:B------:R-:W-:-:S02]  /*f3f0*/  @!P1 LEA.HI.X R33, R94, R5, R95, 0x1, P6 ;  /* 0x000000055e219211 */ /* 0x000fc400030f0c5f */
[----:B------:R-:W-:Y:S01]  /*f400*/  @!P0 LEA.HI.X R35, R92, R5, R93, 0x1, P3 ;  /* 0x000000055c238211 */ /* 0x000fe200018f0c5d */
[----:B------:R2:W-:Y:S01]  /*f410*/  @!P2 ST.E.128 desc[UR40][R20.64], R44 ;  /* 0x0000002c1400a985 */ /* 0x0005e2000c101d28 */
[----:B0-----:R-:W-:-:S03]  /*f420*/  @P4 LEA R6, P5, R90, R4, 0x1 ;  /* 0x000000045a064211 */ /* 0x001fc600078a08ff */
[----:B------:R2:W-:Y:S01]  /*f430*/  @!P1 ST.E.128 desc[UR40][R32.64], R52 ;  /* 0x0000003420009985 */ /* 0x0005e2000c101d28 */
[----:B------:R-:W-:-:S03]  /*f440*/  @P4 LEA.HI.X R7, R90, R5, R91, 0x1, P5 ;  /* 0x000000055a074211 */ /* 0x000fc600028f0c5b */
[----:B------:R2:W-:Y:S01]  /*f450*/  @!P0 ST.E.128 desc[UR40][R34.64], R60 ;  /* 0x0000003c22008985 */ /* 0x0005e2000c101d28 */
[----:B------:R-:W-:-:S03]  /*f460*/  LOP3.LUT P0, RZ, R0, 0x80, RZ, 0xc0, !PT ;  /* 0x0000008000ff7812 */ /* 0x000fc6000780c0ff */
[----:B------:R2:W-:Y:S10]  /*f470*/  @P4 ST.E.128 desc[UR40][R6.64], R68 ;  /* 0x0000004406004985 */ /* 0x0005f4000c101d28 */
[----:B------:R-:W-:Y:S05]  /*f480*/  @!P0 BRA `(.L_x_3936) ;  /* 0x0000000c00f48947 */ /* 0x000fea0003800000 */
[----:B------:R-:W-:-:S04]  /*f490*/  LEA R4, P0, R88, R4, 0x1 ;  /* 0x0000000458047211 */ /* 0x000fc800078008ff */
[----:B------:R-:W-:-:S05]  /*f4a0*/  LEA.HI.X R5, R88, R5, R89, 0x1, P0 ;  /* 0x0000000558057211 */ /* 0x000fca00000f0c59 */
[----:B------:R0:W-:Y:S01]  /*f4b0*/  ST.E.128 desc[UR40][R4.64], R76 ;  /* 0x0000004c04007985 */ /* 0x0001e2000c101d28 */
[----:B------:R-:W-:Y:S05]  /*f4c0*/  BRA `(.L_x_3936) ;  /* 0x0000000c00e47947 */ /* 0x000fea0003800000 */
.L_x_3931:
[----:B------:R-:W3:Y:S01]  /*f4d0*/  LDL.LU R6, [R1+0x18] ;  /* 0x0000180001067983 */ /* 0x000ee20000300800 */
[----:B------:R-:W-:Y:S01]  /*f4e0*/  ULDC.64 UR4, c[0x0][0xc00] ;  /* 0x0003000000047ab9 */ /* 0x000fe20000000a00 */
[----:B------:R-:W-:Y:S01]  /*f4f0*/  IMAD.MOV.U32 R3, RZ, RZ, RZ ;  /* 0x000000ffff037224 */ /* 0x000fe200078e00ff */
[----:B------:R-:W4:Y:S01]  /*f500*/  LDC R29, c[0x0][0xbe8] ;  /* 0x0002fa00ff1d7b82 */ /* 0x000f220000000800 */
[----:B------:R-:W2:Y:S01]  /*f510*/  LDL.LU R0, [R1+0x1c] ;  /* 0x00001c0001007983 */ /* 0x000ea20000300800 */
[----:B------:R-:W-:-:S04]  /*f520*/  ISETP.NE.U32.AND P0, PT, RZ, UR4, PT ;  /* 0x00000004ff007c0c */ /* 0x000fc8000bf05070 */
[----:B------:R-:W-:Y:S02]  /*f530*/  ISETP.NE.AND.EX P0, PT, RZ, UR5, PT, P0 ;  /* 0x00000005ff007c0c */ /* 0x000fe4000bf05300 */
[----:B---3--:R-:W-:-:S04]  /*f540*/  IADD3 R4, P1, R6, UR4, RZ ;  /* 0x0000000406047c10 */ /* 0x008fc8000ff3e0ff */
[----:B--2---:R-:W-:Y:S01]  /*f550*/  IADD3.X R5, R0, UR5, RZ, P1, !PT ;  /* 0x0000000500057c10 */ /* 0x004fe20008ffe4ff */
[----:B------:R-:W-:Y:S02]  /*f560*/  ULDC.64 UR4, c[0x0][0xc08] ;  /* 0x0003020000047ab9 */ /* 0x000fe40000000a00 */
[----:B------:R-:W-:-:S04]  /*f570*/  ISETP.NE.U32.AND P1, PT, RZ, UR4, PT ;  /* 0x00000004ff007c0c */ /* 0x000fc8000bf25070 */
[----:B------:R2:W5:Y:S01]  /*f580*/  @P0 LDG.E R3, desc[UR40][R4.64] ;  /* 0x0000002804030981 */ /* 0x000562000c1e1900 */
[----:B------:R-:W-:Y:S01]  /*f590*/  ISETP.NE.AND.EX P1, PT, RZ, UR5, PT, P1 ;  /* 0x00000005ff007c0c */ /* 0x000fe2000bf25310 */
[----:B------:R-:W3:-:S12]  /*f5a0*/  S2R R24, SR_TID.X ;  /* 0x0000000000187919 */ /* 0x000ed80000002100 */
[----:B------:R-:W-:Y:S01]  /*f5b0*/  @P1 IADD3 R6, P2, R6, UR4, RZ ;  /* 0x0000000406061c10 */ /* 0x000fe2000ff5e0ff */
[----:B------:R-:W-:-:S03]  /*f5c0*/  ULDC UR4, c[0x0][0xa88] ;  /* 0x0002a20000047ab9 */ /* 0x000fc60000000800 */
[----:B------:R-:W-:Y:S02]  /*f5d0*/  @P1 IADD3.X R7, R0, UR5, RZ, P2, !PT ;  /* 0x0000000500071c10 */ /* 0x000fe400097fe4ff */
[----:B------:R-:W-:-:S06]  /*f5e0*/  MOV R0, UR4 ;  /* 0x0000000400007c02 */ /* 0x000fcc0008000f00 */
[----:B------:R2:W5:Y:S01]  /*f5f0*/  @P1 LDG.E R0, desc[UR40][R6.64] ;  /* 0x0000002806001981 */ /* 0x000562000c1e1900 */
[----:B---3--:R-:W-:-:S05]  /*f600*/  VIADD R24, R24, 0xffffff80 ;  /* 0xffffff8018187836 */ /* 0x008fca0000000000 */
[----:B------:R-:W-:Y:S01]  /*f610*/  ISETP.GE.AND P2, PT, R24, 0x40, PT ;  /* 0x000000401800780c */ /* 0x000fe20003f46270 */
[----:B--2-4-:R-:W-:-:S12]  /*f620*/  @P1 BRA `(.L_x_3937) ;  /* 0x0000000000101947 */ /* 0x014fd80003800000 */
[----:B------:R-:W-:Y:S05]  /*f630*/  @!P0 BRA `(.L_x_3937) ;  /* 0x00000000000c8947 */ /* 0x000fea0003800000 */
[----:B------:R-:W2:Y:S04]  /*f640*/  LDG.E R7, desc[UR40][R4.64] ;  /* 0x0000002804077981 */ /* 0x000ea8000c1e1900 */
[----:B-----5:R-:W2:Y:S02]  /*f650*/  LDG.E R0, desc[UR40][R4.64+0x4] ;  /* 0x0000042804007981 */ /* 0x020ea4000c1e1900 */
[----:B--2---:R-:W-:-:S07]  /*f660*/  IMAD.IADD R0, R0, 0x1, -R7 ;  /* 0x0000000100007824 */ /* 0x004fce00078e0a07 */
.L_x_3937:
[----:B------:R-:W2:Y:S04]  /*f670*/  LDL.LU R5, [R1+0x20] ;  /* 0x0000200001057983 */ /* 0x000ea80000300800 */
[----:B------:R-:W3:Y:S04]  /*f680*/  LDL.LU R4, [R1+0x40] ;  /* 0x0000400001047983 */ /* 0x000ee80000300800 */
[----:B------:R-:W4:Y:S04]  /*f690*/  LDL R28, [R1+0x14] ;  /* 0x00001400011c7983 */ /* 0x000f280000100800 */
[----:B0-----:R0:W5:Y:S01]  /*f6a0*/  LDL R20, [R1+0x38] ;  /* 0x0000380001147983 */ /* 0x0011620000100800 */
[----:B------:R-:W-:Y:S01]  /*f6b0*/  BSSY B1, `(.L_x_3938) ;  /* 0x000002e000017945 */ /* 0x000fe20003800000 */
[----:B-----5:R-:W-:-:S02]  /*f6c0*/  SHF.R.S32.HI R10, RZ, 0x1f, R3 ;  /* 0x0000001fff0a7819 */ /* 0x020fc40000011403 */
[----:B--2---:R-:W-:Y:S02]  /*f6d0*/  SEL R15, R5, RZ, !P0 ;  /* 0x000000ff050f7207 */ /* 0x004fe40004000000 */
[----:B---3--:R-:W-:Y:S02]  /*f6e0*/  SEL R14, R4, RZ, !P0 ;  /* 0x000000ff040e7207 */ /* 0x008fe40004000000 */
[----:B----4-:R-:W-:Y:S01]  /*f6f0*/  SHF.R.S32.HI R13, RZ, 0x1f, R28 ;  /* 0x0000001fff0d7819 */ /* 0x010fe2000001141c */
[----:B0-----:R-:W-:Y:S06]  /*f700*/  @P2 BRA `(.L_x_3939) ;  /* 0x0000000000a02947 */ /* 0x001fec0003800000 */
[----:B------:R-:W0:Y:S01]  /*f710*/  S2R R4, SR_TID.X ;  /* 0x0000000000047919 */ /* 0x000e220000002100 */
[----:B------:R-:W2:Y:S02]  /*f720*/  LDC R11, c[0x0][0xbe8] ;  /* 0x0002fa00ff0b7b82 */ /* 0x000ea40000000800 */
[----:B--2---:R-:W-:Y:S02]  /*f730*/  IMAD R5, R0, R11, RZ ;  /* 0x0000000b00057224 */ /* 0x004fe400078e02ff */
[----:B0-----:R-:W-:-:S04]  /*f740*/  IMAD R4, R20, 0x40, R4 ;  /* 0x0000004014047824 */ /* 0x001fc800078e0204 */
[----:B------:R-:W-:-:S05]  /*f750*/  VIADD R12, R4, 0xffffff80 ;  /* 0xffffff80040c7836 */ /* 0x000fca0000000000 */
        /* <DEDUP_REMOVED lines=9> */
[----:B------:R-:W0:Y:S08]  /*f7f0*/  @P0 LDC R9, c[0x0][0xbec] ;  /* 0x0002fb00ff090b82 */ /* 0x000e300000000800 */
[----:B------:R-:W2:Y:S01]  /*f800*/  @P0 LDC R21, c[0x0][0xbf0] ;  /* 0x0002fc00ff150b82 */ /* 0x000ea20000000800 */
[----:B0-----:R-:W-:-:S04]  /*f810*/  @P0 IMAD.HI.U32 R6, R12, R9, RZ ;  /* 0x000000090c060227 */ /* 0x001fc800078e00ff */
[----:B------:R-:W-:Y:S01]  /*f820*/  IMAD R9, R28, UR5, R8 ;  /* 0x000000051c097c24 */ /* 0x000fe2000f8e0208 */
[----:B------:R-:W-:Y:S01]  /*f830*/  ULDC.64 UR4, c[0x0][0xb98] ;  /* 0x0002e60000047ab9 */ /* 0x000fe20000000a00 */
[----:B--2---:R-:W-:Y:S01]  /*f840*/  @P0 SHF.R.U32.HI R7, RZ, R21, R6 ;  /* 0x00000015ff070219 */ /* 0x004fe20000011606 */
        /* <DEDUP_REMOVED lines=20> */
.L_x_3939:
[----:B------:R-:W-:Y:S05]  /*f990*/  BSYNC B1 ;  /* 0x0000000000017941 */ /* 0x000fea0003800000 */
.L_x_3938:
[----:B------:R-:W-:Y:S01]  /*f9a0*/  ISETP.NE.AND P0, PT, R29, 0x1, PT ;  /* 0x000000011d00780c */ /* 0x000fe20003f05270 */
[----:B------:R-:W2:Y:S01]  /*f9b0*/  LDC R21, c[0x0][0xac8] ;  /* 0x0002b200ff157b82 */ /* 0x000ea20000000800 */
[----:B------:R-:W-:Y:S01]  /*f9c0*/  ULDC.64 UR4, c[0x0][0xaa0] ;  /* 0x0002a80000047ab9 */ /* 0x000fe20000000a00 */
[--C-:B------:R-:W-:Y:S01]  /*f9d0*/  SHF.R.S32.HI R8, RZ, 0x1f, R24.reuse ;  /* 0x0000001fff087819 */ /* 0x100fe20000011418 */
[----:B0-----:R-:W-:Y:S01]  /*f9e0*/  IMAD R6, R10, UR4, RZ ;  /* 0x000000040a067c24 */ /* 0x001fe2000f8e02ff */
[----:B------:R-:W-:Y:S01]  /*f9f0*/  SHF.R.S32.HI R12, RZ, 0x1f, R24 ;  /* 0x0000001fff0c7819 */ /* 0x000fe20000011418 */
[C---:B------:R-:W-:Y:S01]  /*fa00*/  IMAD.WIDE.U32 R4, R3.reuse, UR4, RZ ;  /* 0x0000000403047c25 */ /* 0x040fe2000f8e00ff */
[-C--:B------:R-:W-:Y:S01]  /*fa10*/  LEA.HI R8, R8, R24.reuse, RZ, 0x3 ;  /* 0x0000001808087211 */ /* 0x080fe200078f18ff */
[----:B------:R-:W-:Y:S01]  /*fa20*/  BSSY B1, `(.L_x_3940) ;  /* 0x000007f000017945 */ /* 0x000fe20003800000 */
[----:B------:R-:W-:Y:S01]  /*fa30*/  LEA.HI R12, R12, R24, RZ, 0x3 ;  /* 0x000000180c0c7211 */ /* 0x000fe200078f18ff */
[----:B------:R-:W-:Y:S01]  /*fa40*/  IMAD R3, R3, UR5, R6 ;  /* 0x0000000503037c24 */ /* 0x000fe2000f8e0206 */
[----:B------:R-:W-:Y:S01]  /*fa50*/  LOP3.LUT R8, R8, 0xfffffff8, RZ, 0xc0, !PT ;  /* 0xfffffff808087812 */ /* 0x000fe200078ec0ff */
[----:B------:R-:W-:Y:S01]  /*fa60*/  ULDC.64 UR4, c[0x0][0xae8] ;  /* 0x0002ba0000047ab9 */ /* 0x000fe20000000a00 */
[----:B------:R-:W0:Y:S01]  /*fa70*/  @P0 LDC R7, c[0x0][0xbec] ;  /* 0x0002fb00ff070b82 */ /* 0x000e220000000800 */
[----:B------:R-:W-:Y:S01]  /*fa80*/  IMAD.IADD R5, R5, 0x1, R3 ;  /* 0x0000000105057824 */ /* 0x000fe200078e0203 */
[----:B------:R-:W-:Y:S01]  /*fa90*/  SHF.R.S32.HI R12, RZ, 0x3, R12 ;  /* 0x00000003ff0c7819 */ /* 0x000fe2000001140c */
[----:B------:R-:W-:Y:S01]  /*faa0*/  IMAD R3, R13, UR4, RZ ;  /* 0x000000040d037c24 */ /* 0x000fe2000f8e02ff */
[----:B------:R-:W-:Y:S01]  /*fab0*/  IADD3 R43, R192, 0x40, RZ ;  /* 0x00000040c02b7810 */ /* 0x000fe20007ffe0ff */
[----:B------:R-:W-:Y:S01]  /*fac0*/  IMAD.IADD R8, R24, 0x1, -R8 ;  /* 0x0000000118087824 */ /* 0x000fe200078e0a08 */
[----:B------:R-:W-:Y:S01]  /*fad0*/  IADD3 R34, R192, 0x180, RZ ;  /* 0x00000180c0227810 */ /* 0x000fe20007ffe0ff */
[C---:B------:R-:W-:Y:S01]  /*fae0*/  IMAD R3, R28.reuse, UR5, R3 ;  /* 0x000000051c037c24 */ /* 0x040fe2000f8e0203 */
[----:B------:R-:W3:Y:S01]  /*faf0*/  @P0 LDC R9, c[0x0][0xbf0] ;  /* 0x0002fc00ff090b82 */ /* 0x000ee20000000800 */
[----:B------:R-:W-:Y:S01]  /*fb00*/  IMAD.WIDE.U32 R4, R28, UR4, R4 ;  /* 0x000000041c047c25 */ /* 0x000fe2000f8e0004 */
[----:B------:R-:W-:Y:S01]  /*fb10*/  ULDC.64 UR4, c[0x0][0xaf0] ;  /* 0x0002bc0000047ab9 */ /* 0x000fe20000000a00 */
[----:B------:R-:W-:-:S02]  /*fb20*/  SHF.R.S32.HI R34, RZ, 0x1f, R34 ;  /* 0x0000001fff227819 */ /* 0x000fc40000011422 */
[----:B------:R-:W-:Y:S01]  /*fb30*/  IMAD R6, R8, 0x20, R12 ;  /* 0x0000002008067824 */ /* 0x000fe200078e020c */
[-C--:B--2---:R-:W-:Y:S01]  /*fb40*/  ISETP.GE.AND P1, PT, R43, R21.reuse, PT ;  /* 0x000000152b00720c */ /* 0x084fe20003f26270 */
[----:B------:R-:W-:Y:S01]  /*fb50*/  IMAD.IADD R5, R5, 0x1, R3 ;  /* 0x0000000105057824 */ /* 0x000fe200078e0203 */
[----:B------:R-:W-:Y:S01]  /*fb60*/  ISETP.GE.AND P2, PT, R192, R21, PT ;  /* 0x00000015c000720c */ /* 0x000fe20003f46270 */
[----:B------:R-:W-:Y:S01]  /*fb70*/  IMAD R3, R14, UR4, RZ ;  /* 0x000000040e037c24 */ /* 0x000fe2000f8e02ff */
[----:B------:R-:W-:Y:S01]  /*fb80*/  SEL R10, RZ, 0xffffffff, P1 ;  /* 0xffffffffff0a7807 */ /* 0x000fe20000800000 */
[----:B------:R-:W-:Y:S02]  /*fb90*/  IMAD R8, R20, 0x40, R6 ;  /* 0x0000004014087824 */ /* 0x000fe400078e0206 */
[----:B------:R-:W-:Y:S01]  /*fba0*/  VIADD R41, R192, 0x80 ;  /* 0x00000080c0297836 */ /* 0x000fe20000000000 */
[----:B------:R-:W-:Y:S01]  /*fbb0*/  SHF.L.U32 R10, R10, 0x1, RZ ;  /* 0x000000010a0a7819 */ /* 0x000fe200000006ff */
[----:B------:R-:W-:-:S02]  /*fbc0*/  IMAD R3, R15, UR5, R3 ;  /* 0x000000050f037c24 */ /* 0x000fc4000f8e0203 */
[----:B------:R-:W-:Y:S01]  /*fbd0*/  IMAD.WIDE.U32 R4, R15, UR4, R4 ;  /* 0x000000040f047c25 */ /* 0x000fe2000f8e0004 */
[----:B------:R-:W-:-:S03]  /*fbe0*/  ULDC.64 UR4, c[0x0][0xae0] ;  /* 0x0002b80000047ab9 */ /* 0x000fc60000000a00 */
[----:B0-----:R-:W-:Y:S01]  /*fbf0*/  @P0 IMAD.HI.U32 R6, R8, R7, RZ ;  /* 0x0000000708060227 */ /* 0x001fe200078e00ff */
[----:B------:R-:W-:Y:S02]  /*fc00*/  SEL R7, RZ, 0x1, P2 ;  /* 0x00000001ff077807 */ /* 0x000fe40001000000 */
[----:B------:R-:W-:Y:S01]  /*fc10*/  ISETP.GE.AND P2, PT, R41, R21, PT ;  /* 0x000000152900720c */ /* 0x000fe20003f46270 */
[C---:B------:R-:W-:Y:S02]  /*fc20*/  VIADD R39, R192.reuse, 0xc0 ;  /* 0x000000c0c0277836 */ /* 0x040fe40000000000 */
[----:B------:R-:W-:Y:S02]  /*fc30*/  IMAD.IADD R5, R5, 0x1, R3 ;  /* 0x0000000105057824 */ /* 0x000fe400078e0203 */
[----:B------:R-:W-:Y:S01]  /*fc40*/  IMAD.MOV.U32 R3, RZ, RZ, R8 ;  /* 0x000000ffff037224 */ /* 0x000fe200078e0008 */
[----:B---3--:R-:W-:Y:S01]  /*fc50*/  @P0 SHF.R.U32.HI R3, RZ, R9, R6 ;  /* 0x00000009ff030219 */ /* 0x008fe20000011606 */
[----:B------:R-:W-:Y:S01]  /*fc60*/  VIADD R37, R192, 0x100 ;  /* 0x00000100c0257836 */ /* 0x000fe20000000000 */
[----:B------:R-:W-:Y:S01]  /*fc70*/  LOP3.LUT R9, R10, 0x2, R7, 0xe2, !PT ;  /* 0x000000020a097812 */ /* 0x000fe200078ee207 */
[----:B------:R-:W-:Y:S01]  /*fc80*/  IMAD R31, R0, R29, RZ ;  /* 0x0000001d001f7224 */ /* 0x000fe200078e02ff */
[----:B------:R-:W-:Y:S01]  /*fc90*/  ISETP.GE.AND P1, PT, R39, R21, PT ;  /* 0x000000152700720c */ /* 0x000fe20003f26270 */
[----:B------:R-:W-:Y:S01]  /*fca0*/  IMAD.MOV R7, RZ, RZ, -R3 ;  /* 0x000000ffff077224 */ /* 0x000fe200078e0a03 */
[----:B------:R-:W-:Y:S01]  /*fcb0*/  SEL R10, RZ, 0xffffffff, P2 ;  /* 0xffffffffff0a7807 */ /* 0x000fe20001000000 */
[----:B------:R-:W-:Y:S01]  /*fcc0*/  IMAD.WIDE.U32 R4, R3, UR4, R4 ;  /* 0x0000000403047c25 */ /* 0x000fe2000f8e0004 */
[----:B------:R-:W-:-:S02]  /*fcd0*/  SEL R11, RZ, 0xffffffff, P1 ;  /* 0xffffffffff0b7807 */ /* 0x000fc40000800000 */
[----:B------:R-:W-:Y:S01]  /*fce0*/  SHF.R.S32.HI R6, RZ, 0x1f, R3 ;  /* 0x0000001fff067819 */ /* 0x000fe20000011403 */
[----:B------:R-:W-:Y:S01]  /*fcf0*/  IMAD.SHL.U32 R10, R10, 0x4, RZ ;  /* 0x000000040a0a7824 */ /* 0x000fe200078e00ff */
[----:B------:R-:W-:Y:S01]  /*fd00*/  ISETP.GE.AND P0, PT, R37, R21, PT ;  /* 0x000000152500720c */ /* 0x000fe20003f06270 */
[----:B------:R-:W-:Y:S02]  /*fd10*/  IMAD.SHL.U32 R11, R11, 0x8, RZ ;  /* 0x000000080b0b7824 */ /* 0x000fe400078e00ff */
[----:B------:R-:W-:Y:S01]  /*fd20*/  IMAD R6, R6, UR4, RZ ;  /* 0x0000000406067c24 */ /* 0x000fe2000f8e02ff */
[----:B------:R-:W-:Y:S01]  /*fd30*/  LOP3.LUT R0, R10, 0x4, R9, 0xe2, !PT ;  /* 0x000000040a007812 */ /* 0x000fe200078ee209 */
[----:B------:R-:W-:Y:S02]  /*fd40*/  IMAD R7, R29, R7, R8 ;  /* 0x000000071d077224 */ /* 0x000fe400078e0208 */
[----:B------:R-:W-:Y:S01]  /*fd50*/  IMAD R9, R3, UR5, R6 ;  /* 0x0000000503097c24 */ /* 0x000fe2000f8e0206 */
[----:B------:R-:W-:Y:S01]  /*fd60*/  LOP3.LUT R3, R11, 0x8, R0, 0xe2, !PT ;  /* 0x000000080b037812 */ /* 0x000fe200078ee200 */
[C---:B------:R-:W-:Y:S01]  /*fd70*/  VIADD R35, R192.reuse, 0x140 ;  /* 0x00000140c0237836 */ /* 0x040fe20000000000 */
[----:B------:R-:W-:Y:S01]  /*fd80*/  SEL R6, RZ, 0xffffffff, P0 ;  /* 0xffffffffff067807 */ /* 0x000fe20000000000 */
[----:B------:R-:W-:Y:S01]  /*fd90*/  ULDC.64 UR4, c[0x0][0xad8] ;  /* 0x0002b60000047ab9 */ /* 0x000fe20000000a00 */
[----:B------:R-:W-:Y:S01]  /*fda0*/  SHF.R.S32.HI R0, RZ, 0x1f, R7 ;  /* 0x0000001fff007819 */ /* 0x000fe20000011407 */
[----:B------:R-:W-:Y:S01]  /*fdb0*/  VIADD R33, R192, 0x180 ;  /* 0x00000180c0217836 */ /* 0x000fe20000000000 */
[----:B------:R-:W-:Y:S01]  /*fdc0*/  SHF.L.U32 R6, R6, 0x4, RZ ;  /* 0x0000000406067819 */ /* 0x000fe200000006ff */
        /* <DEDUP_REMOVED lines=8> */
[----:B------:R-:W-:Y:S01]  /*fe50*/  ULDC.64 UR4, c[0x0][0xa80] ;  /* 0x0002a00000047ab9 */ /* 0x000fe20000000a00 */
[----:B------:R-:W-:Y:S01]  /*fe60*/  IMAD R0, R20, 0x40, R12 ;  /* 0x0000004014007824 */ /* 0x000fe200078e020c */
[----:B------:R-:W-:Y:S01]  /*fe70*/  SEL R7, RZ, 0x40, P0 ;  /* 0x00000040ff077807 */ /* 0x000fe20000000000 */
[----:B------:R-:W-:Y:S01]  /*fe80*/  IMAD.SHL.U32 R9, R8, 0x20, RZ ;  /* 0x0000002008097824 */ /* 0x000fe200078e00ff */
[----:B------:R-:W-:Y:S01]  /*fe90*/  LEA R20, P1, R4, UR4, 0x1 ;  /* 0x0000000404147c11 */ /* 0x000fe2000f8208ff */
[----:B------:R-:W-:Y:S01]  /*fea0*/  VIADD R30, R192, 0x1c0 ;  /* 0x000001c0c01e7836 */ /* 0x000fe20000000000 */
[----:B------:R-:W-:Y:S01]  /*feb0*/  ISETP.GE.AND P0, PT, R0, R31, PT ;  /* 0x0000001f0000720c */ /* 0x000fe20003f06270 */
[----:B------:R-:W-:Y:S01]  /*fec0*/  IMAD.IADD R3, R5, 0x1, R3 ;  /* 0x0000000105037824 */ /* 0x000fe200078e0203 */
[----:B------:R-:W-:Y:S01]  /*fed0*/  LOP3.LUT R6, R9, 0x20, R6, 0xe2, !PT ;  /* 0x0000002009067812 */ /* 0x000fe200078ee206 */
[----:B------:R-:W-:Y:S01]  /*fee0*/  VIADD R32, R192, 0x1c0 ;  /* 0x000001c0c0207836 */ /* 0x000fe20000000000 */
[----:B------:R-:W-:Y:S01]  /*fef0*/  ISETP.GE.AND P2, PT, R30, R21, PT ;  /* 0x000000151e00720c */ /* 0x000fe20003f46270 */
[----:B------:R-:W-:Y:S01]  /*ff00*/  VIADD R36, R192, 0x140 ;  /* 0x00000140c0247836 */ /* 0x000fe20000000000 */
[----:B------:R-:W-:Y:S01]  /*ff10*/  LEA.HI.X R3, R4, UR5, R3, 0x1, P1 ;  /* 0x0000000504037c11 */ /* 0x000fe200088f0c03 */
[----:B------:R-:W-:Y:S01]  /*ff20*/  VIADD R38, R192, 0x100 ;  /* 0x00000100c0267836 */ /* 0x000fe20000000000 */
[----:B------:R-:W-:Y:S01]  /*ff30*/  LOP3.LUT R24, R6, R7, RZ, 0xfc, !PT ;  /* 0x0000000706187212 */ /* 0x000fe200078efcff */
[C---:B------:R-:W-:Y:S01]  /*ff40*/  VIADD R40, R192.reuse, 0xc0 ;  /* 0x000000c0c0287836 */ /* 0x040fe20000000000 */
[----:B------:R-:W-:Y:S01]  /*ff50*/  SEL R5, RZ, 0x80, P2 ;  /* 0x00000080ff057807 */ /* 0x000fe20001000000 */
[C---:B------:R-:W-:Y:S01]  /*ff60*/  VIADD R42, R192.reuse, 0x80 ;  /* 0x00000080c02a7836 */ /* 0x040fe20000000000 */
[----:B------:R0:W2:Y:S01]  /*ff70*/  SHFL.IDX PT, R6, R20, RZ, 0x181f ;  /* 0x00181fff14067589 */ /* 0x0000a200000e0000 */
[----:B------:R-:W-:Y:S01]  /*ff80*/  VIADD R44, R192, 0x40 ;  /* 0x00000040c02c7836 */ /* 0x000fe20000000000 */
[----:B------:R-:W-:-:S02]  /*ff90*/  LOP3.LUT R28, R24, R5, RZ, 0xfc, !PT ;  /* 0x00000005181c7212 */ /* 0x000fc400078efcff */
[----:B------:R0:W3:Y:S01]  /*ffa0*/  SHFL.IDX PT, R7, R3, RZ, 0x181f ;  /* 0x00181fff03077589 */ /* 0x0000e200000e0000 */
[----:B------:R-:W-:Y:S02]  /*ffb0*/  SHF.R.S32.HI R32, RZ, 0x1f, R32 ;  /* 0x0000001fff207819 */ /* 0x000fe40000011420 */
[----:B------:R-:W-:Y:S02]  /*ffc0*/  SHF.R.S32.HI R36, RZ, 0x1f, R36 ;  /* 0x0000001fff247819 */ /* 0x000fe40000011424 */
[----:B------:R-:W-:Y:S02]  /*ffd0*/  SHF.R.S32.HI R38, RZ, 0x1f, R38 ;  /* 0x0000001fff267819 */ /* 0x000fe40000011426 */
[----:B------:R-:W-:Y:S02]  /*ffe0*/  SHF.R.S32.HI R40, RZ, 0x1f, R40 ;  /* 0x0000001fff287819 */ /* 0x000fe40000011428 */
[----:B------:R-:W-:Y:S02]  /*fff0*/  SHF.R.S32.HI R42, RZ, 0x1f, R42 ;  /* 0x0000001fff2a7819 */ /* 0x000fe4000001142a */
[----:B------:R-:W-:Y:S01]  /*10000*/  SHF.R.S32.HI R44, RZ, 0x1f, R44 ;  /* 0x0000001fff2c7819 */ /* 0x000fe2000001142c */
[----:B0-----:R-:W-:Y:S06]  /*10010*/  @P0 BRA `(.L_x_3941) ;  /* 0x00000000007c0947 */ /* 0x001fec0003800000 */
[-C--:B------:R-:W-:Y:S02]  /*10020*/  ISETP.GE.AND P2, PT, R43, R21.reuse, PT ;  /* 0x000000152b00720c */ /* 0x080fe40003f46270 */
[-C--:B------:R-:W-:Y:S02]  /*10030*/  ISETP.GE.AND P1, PT, R192, R21.reuse, PT ;  /* 0x00000015c000720c */ /* 0x080fe40003f26270 */
[-C--:B------:R-:W-:Y:S02]  /*10040*/  ISETP.GE.AND P5, PT, R41, R21.reuse, PT ;  /* 0x000000152900720c */ /* 0x080fe40003fa6270 */
[----:B------:R-:W-:-:S07]  /*10050*/  ISETP.GE.AND P3, PT, R39, R21, PT ;  /* 0x000000152700720c */ /* 0x000fce0003f66270 */
[CC--:B--2---:R-:W-:Y:S02]  /*10060*/  @!P2 LEA R8, P0, R43.reuse, R6.reuse, 0x1 ;  /* 0x000000062b08a211 */ /* 0x0c4fe400078008ff */
[----:B---3--:R-:W-:Y:S02]  /*10070*/  @!P1 IMAD.WIDE R4, R192, 0x2, R6 ;  /* 0x00000002c0049825 */ /* 0x008fe400078e0206 */
[----:B------:R-:W-:Y:S02]  /*10080*/  @!P2 LEA.HI.X R9, R43, R7, R44, 0x1, P0 ;  /* 0x000000072b09a211 */ /* 0x000fe400000f0c2c */
[----:B------:R-:W-:Y:S01]  /*10090*/  @!P5 LEA R10, P4, R41, R6, 0x1 ;  /* 0x00000006290ad211 */ /* 0x000fe200078808ff */
[----:B------:R-:W-:Y:S01]  /*100a0*/  @!P1 ST.E.128 desc[UR40][R4.64], RZ ;  /* 0x000000ff04009985 */ /* 0x000fe2000c101d28 */
[-C--:B------:R-:W-:Y:S02]  /*100b0*/  ISETP.GE.AND P1, PT, R35, R21.reuse, PT ;  /* 0x000000152300720c */ /* 0x080fe40003f26270 */
[----:B------:R-:W-:Y:S01]  /*100c0*/  LOP3.LUT P0, RZ, R24, 0x40, RZ, 0xc0, !PT ;  /* 0x0000004018ff7812 */ /* 0x000fe2000780c0ff */
[----:B------:R0:W-:Y:S01]  /*100d0*/  @!P2 ST.E.128 desc[UR40][R8.64], RZ ;  /* 0x000000ff0800a985 */ /* 0x0001e2000c101d28 */
[----:B------:R-:W-:-:S02]  /*100e0*/  ISETP.GE.AND P2, PT, R37, R21, PT ;  /* 0x000000152500720c */ /* 0x000fc40003f46270 */
[-C--:B------:R-:W-:Y:S02]  /*100f0*/  @!P5 LEA.HI.X R11, R41, R7.reuse, R42, 0x1, P4 ;  /* 0x00000007290bd211 */ /* 0x080fe400020f0c2a */
[----:B------:R-:W-:Y:S02]  /*10100*/  LOP3.LUT P4, RZ, R28, 0x80, RZ, 0xc0, !PT ;  /* 0x000000801cff7812 */ /* 0x000fe4000788c0ff */
[CC--:B------:R-:W-:Y:S01]  /*10110*/  @!P3 LEA R12, P6, R39.reuse, R6.reuse, 0x1 ;  /* 0x00000006270cb211 */ /* 0x0c0fe200078c08ff */
[----:B------:R4:W-:Y:S03]  /*10120*/  @!P5 ST.E.128 desc[UR40][R10.64], RZ ;  /* 0x000000ff0a00d985 */ /* 0x0009e6000c101d28 */
[----:B------:R-:W-:Y:S02]  /*10130*/  @!P3 LEA.HI.X R13, R39, R7, R40, 0x1, P6 ;  /* 0x00000007270db211 */ /* 0x000fe400030f0c28 */
[----:B0-----:R-:W-:-:S02]  /*10140*/  @!P1 LEA R8, P6, R35, R6, 0x1 ;  /* 0x0000000623089211 */ /* 0x001fc400078c08ff */
        /* <DEDUP_REMOVED lines=12> */
.L_x_3941:
[----:B------:R-:W-:Y:S05]  /*10210*/  BSYNC B1 ;  /* 0x0000000000017941 */ /* 0x000fea0003800000 */
.L_x_3940:
[----:B------:R-:W-:Y:S01]  /*10220*/  VIADD R0, R0, 0x20 ;  /* 0x0000002000007836 */ /* 0x000fe20000000000 */
[----:B---34-:R0:W3:Y:S04]  /*10230*/  SHFL.IDX PT, R7, R3, 0x1, 0x181f ;  /* 0x00381f0003077f89 */ /* 0x0180e800000e0000 */
[----:B------:R-:W-:Y:S01]  /*10240*/  ISETP.GE.AND P0, PT, R0, R31, PT ;  /* 0x0000001f0000720c */ /* 0x000fe20003f06270 */
[----:B--2---:R0:W2:-:S12]  /*10250*/  SHFL.IDX PT, R6, R20, 0x1, 0x181f ;  /* 0x00381f0014067f89 */ /* 0x00409800000e0000 */
[----:B0-----:R-:W-:Y:S05]  /*10260*/  @P0 BRA `(.L_x_3936) ;  /* 0x00000000007c0947 */ /* 0x001fea0003800000 */
[-C--:B------:R-:W-:Y:S02]  /*10270*/  ISETP.GE.AND P6, PT, R192, R21.reuse, PT ;  /* 0x00000015c000720c */ /* 0x080fe40003fc6270 */
[-C--:B------:R-:W-:Y:S02]  /*10280*/  ISETP.GE.AND P5, PT, R43, R21.reuse, PT ;  /* 0x000000152b00720c */ /* 0x080fe40003fa6270 */
[-C--:B------:R-:W-:Y:S02]  /*10290*/  ISETP.GE.AND P4, PT, R41, R21.reuse, PT ;  /* 0x000000152900720c */ /* 0x080fe40003f86270 */
[-C--:B------:R-:W-:Y:S02]  /*102a0*/  ISETP.GE.AND P3, PT, R39, R21.reuse, PT ;  /* 0x000000152700720c */ /* 0x080fe40003f66270 */
[-C--:B------:R-:W-:Y:S02]  /*102b0*/  ISETP.GE.AND P2, PT, R37, R21.reuse, PT ;  /* 0x000000152500720c */ /* 0x080fe40003f46270 */
[----:B------:R-:W-:-:S03]  /*102c0*/  ISETP.GE.AND P1, PT, R35, R21, PT ;  /* 0x000000152300720c */ /* 0x000fc60003f26270 */
[----:B--23--:R-:W-:Y:S02]  /*102d0*/  @!P6 IMAD.WIDE R4, R192, 0x2, R6 ;  /* 0x00000002c004e825 */ /* 0x00cfe400078e0206 */
[----:B------:R-:W-:-:S03]  /*102e0*/  @!P5 LEA R8, P0, R43, R6, 0x1 ;  /* 0x000000062b08d211 */ /* 0x000fc600078008ff */
[----:B------:R0:W-:Y:S01]  /*102f0*/  @!P6 ST.E.128 desc[UR40][R4.64], RZ ;  /* 0x000000ff0400e985 */ /* 0x0001e2000c101d28 */
[-C--:B------:R-:W-:Y:S02]  /*10300*/  @!P4 LEA R10, P6, R41, R6.reuse, 0x1 ;  /* 0x00000006290ac211 */ /* 0x080fe400078c08ff */
[-C--:B------:R-:W-:Y:S02]  /*10310*/  @!P5 LEA.HI.X R9, R43, R7.reuse, R44, 0x1, P0 ;  /* 0x000000072b09d211 */ /* 0x080fe400000f0c2c */
[----:B------:R-:W-:Y:S02]  /*10320*/  LOP3.LUT P0, RZ, R24, 0x40, RZ, 0xc0, !PT ;  /* 0x0000004018ff7812 */ /* 0x000fe4000780c0ff */
[----:B------:R-:W-:Y:S01]  /*10330*/  @!P4 LEA.HI.X R11, R41, R7, R42, 0x1, P6 ;  /* 0x00000007290bc211 */ /* 0x000fe200030f0c2a */
[----:B------:R2:W-:Y:S01]  /*10340*/  @!P5 ST.E.128 desc[UR40][R8.64], RZ ;  /* 0x000000ff0800d985 */ /* 0x0005e2000c101d28 */
[----:B------:R-:W-:Y:S02]  /*10350*/  LOP3.LUT P6, RZ, R28, 0x80, RZ, 0xc0, !PT ;  /* 0x000000801cff7812 */ /* 0x000fe400078cc0ff */
[-C--:B------:R-:W-:Y:S01]  /*10360*/  @!P3 LEA R12, P5, R39, R6.reuse, 0x1 ;  /* 0x00000006270cb211 */ /* 0x080fe200078a08ff */
[----:B------:R2:W-:Y:S01]  /*10370*/  @!P4 ST.E.128 desc[UR40][R10.64], RZ ;  /* 0x000000ff0a00c985 */ /* 0x0005e2000c101d28 */
[----:B------:R-:W-:-:S02]  /*10380*/  @!P2 LEA R14, P4, R37, R6, 0x1 ;  /* 0x00000006250ea211 */ /* 0x000fc400078808ff */
[-C--:B------:R-:W-:Y:S02]  /*10390*/  @!P3 LEA.HI.X R13, R39, R7.reuse, R40, 0x1, P5 ;  /* 0x00000007270db211 */ /* 0x080fe400028f0c28 */
[-C--:B0-----:R-:W-:Y:S02]  /*103a0*/  @!P1 LEA R4, P5, R35, R6.reuse, 0x1 ;  /* 0x0000000623049211 */ /* 0x081fe400078a08ff */
[-C--:B------:R-:W-:Y:S01]  /*103b0*/  @!P2 LEA.HI.X R15, R37, R7.reuse, R38, 0x1, P4 ;  /* 0x00000007250fa211 */ /* 0x080fe200020f0c26 */
[----:B------:R2:W-:Y:S01]  /*103c0*/  @!P3 ST.E.128 desc[UR40][R12.64], RZ ;  /* 0x000000ff0c00b985 */ /* 0x0005e2000c101d28 */
[-C--:B------:R-:W-:Y:S02]  /*103d0*/  @P0 LEA R20, P3, R33, R6.reuse, 0x1 ;  /* 0x0000000621140211 */ /* 0x080fe400078608ff */
[----:B------:R-:W-:Y:S01]  /*103e0*/  @P6 LEA R6, P4, R30, R6, 0x1 ;  /* 0x000000061e066211 */ /* 0x000fe200078808ff */
[----:B------:R2:W-:Y:S01]  /*103f0*/  @!P2 ST.E.128 desc[UR40][R14.64], RZ ;  /* 0x000000ff0e00a985 */ /* 0x0005e2000c101d28 */
[----:B------:R-:W-:-:S02]  /*10400*/  @!P1 LEA.HI.X R5, R35, R7, R36, 0x1, P5 ;  /* 0x0000000723059211 */ /* 0x000fc400028f0c24 */
[-C--:B------:R-:W-:Y:S02]  /*10410*/  @P0 LEA.HI.X R21, R33, R7.reuse, R34, 0x1, P3 ;  /* 0x0000000721150211 */ /* 0x080fe400018f0c22 */
[----:B------:R-:W-:Y:S01]  /*10420*/  @P6 LEA.HI.X R7, R30, R7, R32, 0x1, P4 ;  /* 0x000000071e076211 */ /* 0x000fe200020f0c20 */
[----:B------:R2:W-:Y:S04]  /*10430*/  @!P1 ST.E.128 desc[UR40][R4.64], RZ ;  /* 0x000000ff04009985 */ /* 0x0005e8000c101d28 */
[----:B------:R2:W-:Y:S04]  /*10440*/  @P0 ST.E.128 desc[UR40][R20.64], RZ ;  /* 0x000000ff14000985 */ /* 0x0005e8000c101d28 */
[----:B------:R2:W-:Y:S02]  /*10450*/  @P6 ST.E.128 desc[UR40][R6.64], RZ ;  /* 0x000000ff06006985 */ /* 0x0005e4000c101d28 */
.L_x_3936:
[----:B------:R-:W-:Y:S05]  /*10460*/  BSYNC B0 ;  /* 0x0000000000007941 */ /* 0x000fea0003800000 */
.L_x_3930:
[----:B------:R-:W-:Y:S02]  /*10470*/  ULDC UR4, c[0x0][0xc3c] ;  /* 0x00030f0000047ab9 */ /* 0x000fe40000000800 */
[----:B------:R-:W-:-:S13]  /*10480*/  ISETP.GE.AND P0, PT, R27, UR4, PT ;  /* 0x000000041b007c0c */ /* 0x000fda000bf06270 */
[----:B------:R-:W-:Y:S05]  /*10490*/  @!P0 BRA `(.L_x_3942) ;  /* 0xffffff10001c8947 */ /* 0x000fea000383ffff */
[----:B------:R-:W-:Y:S05]  /*104a0*/  BRA `(.L_x_3814) ;  /* 0x0000007000107947 */ /* 0x000fea0003800000 */
.L_x_3812:
[----:B------:R-:W-:-:S08]  /*104b0*/  NOP ;  /* 0x0000000000007918 */ /* 0x000fd00000000000 */
[----:B------:R-:W0:-:S00]  /*104c0*/  USETMAXREG.DEALLOC.CTAPOOL 0x28 ;  /* 0x00000028000079c8 */ /* 0x000e0000080e0500 */
[----:B0-----:R-:W-:Y:S02]  /*104d0*/  LOP3.LUT R2, R2, 0x3, RZ, 0xc0, !PT ;  /* 0x0000000302027812 */ /* 0x001fe400078ec0ff */
[----:B------:R-:W-:Y:S02]  /*104e0*/  LOP3.LUT R22, R22, 0xffffefff, RZ, 0xc0, !PT ;  /* 0xffffefff16167812 */ /* 0x000fe400078ec0ff */
[----:B------:R-:W-:Y:S02]  /*104f0*/  MOV R4, RZ ;  /* 0x000000ff00047202 */ /* 0x000fe40000000f00 */
        /* <DEDUP_REMOVED lines=11> */
.L_x_3943:
        /* <DEDUP_REMOVED lines=41> */
.L_x_3949:
[----:B------:R-:W-:Y:S01]  /*10840*/  UIADD3 UR4, UR4, 0x1f, URZ ;  /* 0x0000001f04047890 */ /* 0x000fe2000fffe03f */
[----:B------:R-:W-:-:S05]  /*10850*/  IMAD.U32 R19, RZ, RZ, UR7 ;  /* 0x00000007ff137e24 */ /* 0x000fca000f8e00ff */
        /* <DEDUP_REMOVED lines=10> */
.L_x_3948:
[----:B------:R-:W-:Y:S05]  /*10900*/  BSYNC B0 ;  /* 0x0000000000007941 */ /* 0x000fea0003800000 */
.L_x_3947:
        /* <DEDUP_REMOVED lines=21> */
.L_x_3945:
        /* <DEDUP_REMOVED lines=15> */
.L_x_3950:
[----:B---3--:R-:W-:Y:S01]  /*10b50*/  IMAD R16, R16, UR5, R9 ;  /* 0x0000000510107c24 */ /* 0x008fe2000f8e0209 */
[----:B0-----:R-:W-:Y:S01]  /*10b60*/  IABS R2, R4 ;  /* 0x0000000400027213 */ /* 0x001fe20000000000 */
[----:B-12---:R-:W-:Y:S02]  /*10b70*/  IMAD.MOV R7, RZ, RZ, -R3 ;  /* 0x000000ffff077224 */ /* 0x006fe400078e0a03 */
[----:B------:R-:W-:Y:S01]  /*10b80*/  VIADD R19, R19, UR4 ;  /* 0x0000000413137c36 */ /* 0x000fe20008000000 */
        /* <DEDUP_REMOVED lines=20> */
[--C-:B------:R-:W-:Y:S02]  /*10cd0*/  IMAD.MOV R17, RZ, RZ, -R2.reuse ;  /* 0x000000ffff117224 */ /* 0x100fe400078e0a02 */
[----:B------:R-:W-:Y:S02]  /*10ce0*/  IMAD.MOV.U32 R18, RZ, RZ, R2 ;  /* 0x000000ffff127224 */ /* 0x000fe400078e0002 */
[----:B------:R-:W-:Y:S01]  /*10cf0*/  IMAD R17, R4, R17, R9 ;  /* 0x0000001104117224 */ /* 0x000fe200078e0209 */
[----:B------:R-:W-:Y:S06]  /*10d00*/  BRA `(.L_x_3951) ;  /* 0x00000000000c7947 */ /* 0x000fec0003800000 */
.L_x_3946:
[----:B------:R-:W-:Y:S01]  /*10d10*/  IMAD.MOV.U32 R17, RZ, RZ, RZ ;  /* 0x000000ffff117224 */ /* 0x000fe200078e00ff */
[----:B------:R-:W-:Y:S01]  /*10d20*/  MOV R16, UR6 ;  /* 0x0000000600107c02 */ /* 0x000fe20008000f00 */
[----:B------:R-:W-:-:S07]  /*10d30*/  IMAD.MOV.U32 R18, RZ, RZ, RZ ;  /* 0x000000ffff127224 */ /* 0x000fce00078e00ff */
.L_x_3951:
[----:B------:R-:W-:-:S13]  /*10d40*/  ISETP.NE.AND P0, PT, R5, RZ, PT ;  /* 0x000000ff0500720c */ /* 0x000fda0003f05270 */
[----:B------:R-:W0:Y:S01]  /*10d50*/  @!P0 S2R R3, SR_CgaCtaId ;  /* 0x0000000000038919 */ /* 0x000e220000008800 */
[----:B------:R-:W-:-:S04]  /*10d60*/  @!P0 MOV R2, 0x400 ;  /* 0x0000040000028802 */ /* 0x000fc80000000f00 */
[----:B0-----:R-:W-:-:S05]  /*10d70*/  @!P0 LEA R2, R3, R2, 0x18 ;  /* 0x0000000203028211 */ /* 0x001fca00078ec0ff */
[----:B------:R1:W-:Y:S01]  /*10d80*/  @!P0 STS.128 [R2+0x28cd0], R16 ;  /* 0x028cd01002008388 */ /* 0x0003e20000000c00 */
[----:B------:R-:W-:Y:S06]  /*10d90*/  BAR.ARV 0x5, 0x180 ;  /* 0x0146000000007b1d */ /* 0x000fec0000002000 */
.L_x_3944:
[----:B------:R2:W-:Y:S01]  /*10da0*/  STL [R1+0x1c], RZ ;  /* 0x00001cff01007387 */ /* 0x0005e20000100800 */
[----:B------:R-:W-:Y:S01]  /*10db0*/  ULDC UR4, c[0x0][0xc3c] ;  /* 0x00030f0000047ab9 */ /* 0x000fe20000000800 */
[----:B------:R-:W-:Y:S01]  /*10dc0*/  IMAD.MOV.U32 R26, RZ, RZ, 0x1 ;  /* 0x00000001ff1a7424 */ /* 0x000fe200078e00ff */
[----:B0-----:R-:W-:Y:S01]  /*10dd0*/  ISETP.GE.AND P0, PT, R19, UR4, PT ;  /* 0x0000000413007c0c */ /* 0x001fe2000bf06270 */
[----:B------:R-:W-:-:S12]  /*10de0*/  IMAD.MOV.U32 R25, RZ, RZ, RZ ;  /* 0x000000ffff197224 */ /* 0x000fd800078e00ff */
[----:B--2---:R-:W-:Y:S05]  /*10df0*/  @P0 BRA `(.L_x_3952) ;  /* 0x0000006000e40947 */ /* 0x004fea0003800000 */
[----:B------:R-:W0:Y:S01]  /*10e00*/  S2UR UR5, SR_CgaCtaId ;  /* 0x00000000000579c3 */ /* 0x000e220000008800 */
[C---:B-1----:R-:W-:Y:S01]  /*10e10*/  IMAD.SHL.U32 R2, R0.reuse, 0x8, RZ ;  /* 0x0000000800027824 */ /* 0x042fe200078e00ff */
[----:B------:R-:W-:Y:S01]  /*10e20*/  LOP3.LUT R5, R0, 0x7f, RZ, 0xc0, !PT ;  /* 0x0000007f00057812 */ /* 0x000fe200078ec0ff */
[----:B------:R-:W-:Y:S01]  /*10e30*/  UMOV UR4, 0x400 ;  /* 0x0000040000047882 */ /* 0x000fe20000000000 */
[----:B------:R1:W-:Y:S01]  /*10e40*/  STL [R1+0x1c], RZ ;  /* 0x00001cff01007387 */ /* 0x0003e20000100800 */
[----:B------:R-:W-:Y:S01]  /*10e50*/  BSSY B8, `(.L_x_3952) ;  /* 0x0000633000087945 */ /* 0x000fe20003800000 */
[C---:B------:R-:W-:Y:S01]  /*10e60*/  LOP3.LUT R3, R2.reuse, 0x1f8, RZ, 0xc0, !PT ;  /* 0x000001f802037812 */ /* 0x040fe200078ec0ff */
[----:B------:R-:W-:Y:S01]  /*10e70*/  IMAD.SHL.U32 R35, R5, 0x8, RZ ;  /* 0x0000000805237824 */ /* 0x000fe200078e00ff */
[----:B------:R-:W-:Y:S02]  /*10e80*/  LOP3.LUT R2, R2, 0x38, RZ, 0xc0, !PT ;  /* 0x0000003802027812 */ /* 0x000fe400078ec0ff */
[----:B------:R-:W-:-:S02]  /*10e90*/  CS2R R24, SRZ ;  /* 0x0000000000187805 */ /* 0x000fc4000001ff00 */
[----:B------:R-:W-:Y:S01]  /*10ea0*/  LOP3.LUT R4, R3, 0x38, R0, 0x78, !PT ;  /* 0x0000003803047812 */ /* 0x000fe200078e7800 */
[----:B------:R-:W-:Y:S01]  /*10eb0*/  IMAD.SHL.U32 R0, R0, 0x10, RZ ;  /* 0x0000001000007824 */ /* 0x000fe200078e00ff */
[----:B------:R-:W-:Y:S01]  /*10ec0*/  SHF.R.U32.HI R3, RZ, 0x3, R5 ;  /* 0x00000003ff037819 */ /* 0x000fe20000011605 */
[----:B------:R-:W-:Y:S01]  /*10ed0*/  IMAD.MOV.U32 R26, RZ, RZ, 0x1 ;  /* 0x00000001ff1a7424 */ /* 0x000fe200078e00ff */
[----:B------:R-:W-:Y:S01]  /*10ee0*/  LOP3.LUT R35, R4, 0x200, R35, 0xf8, !PT ;  /* 0x0000020004237812 */ /* 0x000fe200078ef823 */
[----:B------:R-:W-:Y:S01]  /*10ef0*/  ULDC.64 UR38, c[0x0][0x198] ;  /* 0x0000660000267ab9 */ /* 0x000fe20000000a00 */
[----:B------:R-:W-:Y:S01]  /*10f00*/  LOP3.LUT R0, R3, 0x70, R0, 0xf8, !PT ;  /* 0x0000007003007812 */ /* 0x000fe200078ef800 */
[----:B------:R-:W-:Y:S01]  /*10f10*/  ULDC UR36, c[0x0][0xc] ;  /* 0x0000030000247ab9 */ /* 0x000fe20000000800 */
[C---:B------:R-:W-:Y:S02]  /*10f20*/  LOP3.LUT R0, R2.reuse, 0xc0, RZ, 0xfc, !PT ;  /* 0x000000c002007812 */ /* 0x040fe400078efcff */
[----:B------:R-:W-:-:S02]  /*10f30*/  LOP3.LUT R0, R2, 0x140, RZ, 0xfc, !PT ;  /* 0x0000014002007812 */ /* 0x000fc400078efcff */
[C---:B------:R-:W-:Y:S01]  /*10f40*/  LOP3.LUT R3, R2.reuse, 0x40, RZ, 0xfc, !PT ;  /* 0x0000004002037812 */ /* 0x040fe200078efcff */
[----:B0-----:R-:W-:Y:S01]  /*10f50*/  ULEA UR4, UR5, UR4, 0x18 ;  /* 0x0000000405047291 */ /* 0x001fe2000f8ec03f */
[----:B------:R-:W-:Y:S02]  /*10f60*/  LOP3.LUT R4, R37, 0x2, RZ, 0xfc, !PT ;  /* 0x0000000225047812 */ /* 0x000fe400078efcff */
[C---:B------:R-:W-:Y:S02]  /*10f70*/  LOP3.LUT R3, R2.reuse, 0x100, RZ, 0xfc, !PT ;  /* 0x0000010002037812 */ /* 0x040fe400078efcff */
[C---:B------:R-:W-:Y:S01]  /*10f80*/  LOP3.LUT R4, R2.reuse, 0x80, RZ, 0xfc, !PT ;  /* 0x0000008002047812 */ /* 0x040fe200078efcff */
[----:B------:R-:W-:Y:S01]  /*10f90*/  IMAD.U32 R23, RZ, RZ, UR4 ;  /* 0x00000004ff177e24 */ /* 0x000fe2000f8e00ff */
[C---:B------:R-:W-:Y:S02]  /*10fa0*/  LOP3.LUT R3, R2.reuse, 0x180, RZ, 0xfc, !PT ;  /* 0x0000018002037812 */ /* 0x040fe400078efcff */
[----:B------:R-:W-:Y:S01]  /*10fb0*/  MOV R28, 0x1 ;  /* 0x00000001001c7802 */ /* 0x000fe20000000f00 */
[----:B------:R-:W-:Y:S01]  /*10fc0*/  IMAD R0, R35, 0x2, R23 ;  /* 0x0000000223007824 */ /* 0x000fe200078e0217 */
[----:B------:R-:W-:-:S04]  /*10fd0*/  LOP3.LUT R2, R2, 0x1c0, RZ, 0xfc, !PT ;  /* 0x000001c002027812 */ /* 0x000fc800078efcff */
[----:B------:R1:W-:Y:S03]  /*10fe0*/  STL [R1+0x34], R0 ;  /* 0x0000340001007387 */ /* 0x0003e60000100800 */
.L_x_4059:
[----:B0-----:R-:W0:Y:S02]  /*10ff0*/  LDC.64 R32, c[0x0][0xc88] ;  /* 0x00032200ff207b82 */ /* 0x001e240000000a00 */
[----:B0-----:R-:W-:-:S06]  /*11000*/  IMAD.WIDE R32, R19, 0x4, R32 ;  /* 0x0000000413207825 */ /* 0x001fcc00078e0220 */
[----:B-1----:R0:W1:Y:S01]  /*11010*/  LDG.E R32, desc[UR40][R32.64] ;  /* 0x0000002820207981 */ /* 0x002062000c1e1900 */
[----:B------:R-:W-:Y:S05]  /*11020*/  YIELD ;  /* 0x0000000000007946 */ /* 0x000fea0003800000 */
[----:B------:R-:W-:Y:S01]  /*11030*/  ULDC.64 UR4, c[0x0][0xa28] ;  /* 0x00028a0000047ab9 */ /* 0x000fe20000000a00 */
[----:B--23--:R-:W-:Y:S01]  /*11040*/  IMAD.MOV.U32 R6, RZ, RZ, RZ ;  /* 0x000000ffff067224 */ /* 0x00cfe200078e00ff */
[----:B------:R-:W-:Y:S01]  /*11050*/  ISETP.NE.U32.AND P0, PT, RZ, UR4, PT ;  /* 0x00000004ff007c0c */ /* 0x000fe2000bf05070 */
[----:B------:R-:W-:Y:S01]  /*11060*/  ULDC.64 UR8, c[0x0][0xa18] ;  /* 0x0002860000087ab9 */ /* 0x000fe20000000a00 */
[----:B0-----:R-:W-:Y:S01]  /*11070*/  IMAD.MOV.U32 R33, RZ, RZ, RZ ;  /* 0x000000ffff217224 */ /* 0x001fe200078e00ff */
[----:B------:R-:W-:Y:S01]  /*11080*/  ULDC.64 UR6, c[0x0][0xa10] ;  /* 0x0002840000067ab9 */ /* 0x000fe20000000a00 */
[----:B------:R-:W-:-:S02]  /*11090*/  ISETP.NE.AND.EX P0, PT, RZ, UR5, PT, P0 ;  /* 0x00000005ff007c0c */ /* 0x000fc4000bf05300 */
[----:B-1----:R-:W-:-:S11]  /*110a0*/  SHF.R.S32.HI R0, RZ, 0x1f, R32 ;  /* 0x0000001fff007819 */ /* 0x002fd60000011420 */
        /* <DEDUP_REMOVED lines=8> */
[----:B------:R-:W-:Y:S02]  /*11130*/  ISETP.NE.U32.AND P2, PT, RZ, UR8, PT ;  /* 0x00000008ff007c0c */ /* 0x000fe4000bf45070 */
[----:B------:R-:W-:Y:S02]  /*11140*/  ISETP.NE.AND.EX P0, PT, RZ, UR5, PT, P0 ;  /* 0x00000005ff007c0c */ /* 0x000fe4000bf05300 */
[----:B------:R-:W-:Y:S02]  /*11150*/  ISETP.NE.AND.EX P2, PT, RZ, UR9, PT, P2 ;  /* 0x00000009ff007c0c */ /* 0x000fe4000bf45320 */
[----:B------:R-:W-:Y:S02]  /*11160*/  ISETP.NE.U32.AND P1, PT, RZ, UR6, PT ;  /* 0x00000006ff007c0c */ /* 0x000fe4000bf25070 */
[----:B-1----:R-:W-:-:S02]  /*11170*/  IADD3 R2, P3, R27, UR4, RZ ;  /* 0x000000041b027c10 */ /* 0x002fc4000ff7e0ff */
[----:B------:R-:W-:Y:S02]  /*11180*/  ISETP.NE.AND.EX P1, PT, RZ, UR7, PT, P1 ;  /* 0x00000007ff007c0c */ /* 0x000fe4000bf25310 */
[----:B------:R-:W-:Y:S02]  /*11190*/  IADD3.X R3, R29, UR5, RZ, P3, !PT ;  /* 0x000000051d037c10 */ /* 0x000fe40009ffe4ff */
[----:B------:R-:W-:Y:S02]  /*111a0*/  IADD3 R4, P4, R27, UR6, RZ ;  /* 0x000000061b047c10 */ /* 0x000fe4000ff9e0ff */
[----:B0-----:R-:W-:Y:S01]  /*111b0*/  MOV R0, RZ ;  /* 0x000000ff00007202 */ /* 0x001fe20000000f00 */
[----:B------:R-:W2:Y:S01]  /*111c0*/  @P0 LDG.E R6, desc[UR40][R2.64] ;  /* 0x0000002802060981 */ /* 0x000ea2000c1e1900 */
[----:B------:R-:W-:Y:S01]  /*111d0*/  ULDC UR4, c[0x0][0x288] ;  /* 0x0000a20000047ab9 */ /* 0x000fe20000000800 */
[----:B------:R-:W-:Y:S01]  /*111e0*/  IADD3.X R5, R29, UR7, RZ, P4, !PT ;  /* 0x000000071d057c10 */ /* 0x000fe2000a7fe4ff */
[----:B------:R-:W-:Y:S01]  /*111f0*/  IMAD.U32 R8, RZ, RZ, UR4 ;  /* 0x00000004ff087e24 */ /* 0x000fe2000f8e00ff */
[----:B------:R-:W-:-:S03]  /*11200*/  ULDC.64 UR4, c[0x0][0x418] ;  /* 0x0001060000047ab9 */ /* 0x000fc60000000a00 */
[----:B------:R-:W5:Y:S04]  /*11210*/  @P1 LDG.E R0, desc[UR40][R4.64] ;  /* 0x0000002804001981 */ /* 0x000f68000c1e1900 */
[----:B--2---:R0:W-:Y:S02]  /*11220*/  STL [R1+0xc], R6 ;  /* 0x00000c0601007387 */ /* 0x0041e40000100800 */
[----:B0-----:R-:W-:-:S04]  /*11230*/  @P2 IADD3 R6, P3, R27, UR8, RZ ;  /* 0x000000081b062c10 */ /* 0x001fc8000ff7e0ff */
[----:B------:R-:W-:-:S05]  /*11240*/  @P2 IADD3.X R7, R29, UR9, RZ, P3, !PT ;  /* 0x000000091d072c10 */ /* 0x000fca0009ffe4ff */
[----:B------:R0:W2:Y:S01]  /*11250*/  @P2 LDG.E R8, desc[UR40][R6.64] ;  /* 0x0000002806082981 */ /* 0x0000a2000c1e1900 */
[----:B------:R-:W-:-:S03]  /*11260*/  UISETP.NE.U32.AND UP0, UPT, UR4, URZ, UPT ;  /* 0x0000003f0400728c */ /* 0x000fc6000bf05070 */
[----:B------:R-:W-:Y:S01]  /*11270*/  ULDC UR4, c[0x0][0x424] ;  /* 0x0001090000047ab9 */ /* 0x000fe20000000800 */
[----:B------:R-:W-:-:S03]  /*11280*/  UISETP.NE.AND.EX UP0, UPT, UR5, URZ, UPT, UP0 ;  /* 0x0000003f0500728c */ /* 0x000fc6000bf05300 */
[----:B------:R-:W-:Y:S01]  /*11290*/  ULDC UR5, c[0x0][0x2f0] ;  /* 0x0000bc0000057ab9 */ /* 0x000fe20000000800 */
[----:B------:R-:W-:-:S04]  /*112a0*/  USEL UR4, UR4, 0x1, UP0 ;  /* 0x0000000104047887 */ /* 0x000fc80008000000 */
[----:B------:R-:W-:-:S03]  /*112b0*/  UIMAD UR4, UR4, UR5, URZ ;  /* 0x00000005040472a4 */ /* 0x000fc6000f8e023f */
[----:B------:R-:W-:Y:S02]  /*112c0*/  ULDC UR5, c[0x0][0x348] ;  /* 0x0000d20000057ab9 */ /* 0x000fe40000000800 */
[----:B0-----:R-:W-:Y:S02]  /*112d0*/  IMAD.U32 R6, RZ, RZ, UR5 ;  /* 0x00000005ff067e24 */ /* 0x001fe4000f8e00ff */
[----:B------:R-:W-:Y:S01]  /*112e0*/  IMAD.U32 R7, RZ, RZ, UR4 ;  /* 0x00000004ff077e24 */ /* 0x000fe2000f8e00ff */
[----:B--2---:R0:W-:Y:S01]  /*112f0*/  STL [R1+0x18], R8 ;  /* 0x0000180801007387 */ /* 0x0041e20000100800 */
[----:B------:R-:W-:Y:S05]  /*11300*/  @P2 BRA `(.L_x_3953) ;  /* 0x0000000000142947 */ /* 0x000fea0003800000 */
[----:B------:R-:W-:Y:S05]  /*11310*/  @!P0 BRA `(.L_x_3953) ;  /* 0x0000000000108947 */ /* 0x000fea0003800000 */
[----:B0-----:R-:W2:Y:S04]  /*11320*/  LDG.E R8, desc[UR40][R2.64] ;  /* 0x0000002802087981 */ /* 0x001ea8000c1e1900 */
[----:B------:R-:W2:Y:S02]  /*11330*/  LDG.E R2, desc[UR40][R2.64+0x4] ;  /* 0x0000042802027981 */ /* 0x000ea4000c1e1900 */
[----:B--2---:R-:W-:-:S05]  /*11340*/  IMAD.IADD R2, R2, 0x1, -R8 ;  /* 0x0000000102027824 */ /* 0x004fca00078e0a08 */
[----:B------:R1:W-:Y:S02]  /*11350*/  STL [R1+0x18], R2 ;  /* 0x0000180201007387 */ /* 0x0003e40000100800 */
.L_x_3953:
        /* <DEDUP_REMOVED lines=9> */
.L_x_3954:
[----:B------:R-:W-:Y:S02]  /*113f0*/  ULDC.64 UR4, c[0x0][0xa08] ;  /* 0x0002820000047ab9 */ /* 0x000fe40000000a00 */
[----:B------:R-:W-:-:S04]  /*11400*/  ISETP.NE.U32.AND P0, PT, RZ, UR4, PT ;  /* 0x00000004ff007c0c */ /* 0x000fc8000bf05070 */
[----:B------:R-:W-:-:S13]  /*11410*/  ISETP.NE.AND.EX P0, PT, RZ, UR5, PT, P0 ;  /* 0x00000005ff007c0c */ /* 0x000fda000bf05300 */
[----:B------:R-:W-:Y:S05]  /*11420*/  @!P0 BRA `(.L_x_3955) ;  /* 0x0000000000148947 */ /* 0x000fea0003800000 */
[----:B-1----:R-:W1:Y:S02]  /*11430*/  LDC.64 R2, c[0x0][0xa08] ;  /* 0x00028200ff027b82 */ /* 0x002e640000000a00 */
[----:B-1----:R-:W-:-:S05]  /*11440*/  IMAD.WIDE R2, R30, 0x4, R2 ;  /* 0x000000041e027825 */ /* 0x002fca00078e0202 */
[----:B------:R-:W2:Y:S04]  /*11450*/  LDG.E R7, desc[UR40][R2.64] ;  /* 0x0000002802077981 */ /* 0x000ea8000c1e1900 */
[----:B------:R-:W2:Y:S02]  /*11460*/  LDG.E R2, desc[UR40][R2.64+0x4] ;  /* 0x0000042802027981 */ /* 0x000ea4000c1e1900 */
[----:B--2---:R-:W-:-:S07]  /*11470*/  IMAD.IADD R7, R2, 0x1, -R7 ;  /* 0x0000000102077824 */ /* 0x004fce00078e0a07 */
.L_x_3955:
[----:B-1----:R-:W2:Y:S04]  /*11480*/  @P1 LDG.E R2, desc[UR40][R4.64] ;  /* 0x0000002804021981 */ /* 0x002ea8000c1e1900 */
[----:B------:R-:W2:Y:S01]  /*11490*/  @P1 LDG.E R4, desc[UR40][R4.64+0x4] ;  /* 0x0000042804041981 */ /* 0x000ea2000c1e1900 */
[----:B-----5:R-:W-:Y:S01]  /*114a0*/  IMAD.IADD R7, R7, 0x1, -R33 ;  /* 0x0000000107077824 */ /* 0x020fe200078e0a21 */
[----:B------:R-:W-:Y:S01]  /*114b0*/  BSSY B0, `(.L_x_3956) ;  /* 0x00001ae000007945 */ /* 0x000fe20003800000 */
[----:B--2---:R-:W-:-:S05]  /*114c0*/  @P1 IADD3 R6, -R2, R4, RZ ;  /* 0x0000000402061210 */ /* 0x004fca0007ffe1ff */
[----:B------:R-:W-:-:S04]  /*114d0*/  IMAD.IADD R3, R7, 0x1, R6 ;  /* 0x0000000107037824 */ /* 0x000fc800078e0206 */
[----:B------:R-:W-:Y:S01]  /*114e0*/  VIADD R2, R3, 0x3f ;  /* 0x0000003f03027836 */ /* 0x000fe20000000000 */
[----:B------:R1:W-:Y:S04]  /*114f0*/  STL [R1+0x4], R3 ;  /* 0x0000040301007387 */ /* 0x0003e80000100800 */
[----:B-1----:R-:W-:-:S04]  /*11500*/  SHF.R.S32.HI R3, RZ, 0x1f, R2 ;  /* 0x0000001fff037819 */ /* 0x002fc80000011402 */
[----:B------:R-:W-:Y:S01]  /*11510*/  LEA.HI R4, R3, R2, RZ, 0x6 ;  /* 0x0000000203047211 */ /* 0x000fe200078f30ff */
[----:B------:R-:W-:-:S03]  /*11520*/  IMAD.MOV R2, RZ, RZ, -R7 ;  /* 0x000000ffff027224 */ /* 0x000fc600078e0a07 */
[----:B------:R-:W-:Y:S01]  /*11530*/  LOP3.LUT R31, R4, 0xffffffc0, RZ, 0xc0, !PT ;  /* 0xffffffc0041f7812 */ /* 0x000fe200078ec0ff */
[----:B------:R1:W-:Y:S01]  /*11540*/  STL [R1+0x3c], R4 ;  /* 0x00003c0401007387 */ /* 0x0003e20000100800 */
[----:B------:R-:W-:Y:S02]  /*11550*/  VIMNMX R5, RZ, R2, !PT ;  /* 0x00000002ff057248 */ /* 0x000fe40007fe0100 */
[----:B------:R-:W-:-:S04]  /*11560*/  VIADDMNMX R6, R31, -R7, R6, PT ;  /* 0x800000071f067246 */ /* 0x000fc80003800106 */
[----:B------:R-:W-:Y:S02]  /*11570*/  ISETP.GT.AND P0, PT, R6, R5, PT ;  /* 0x000000050600720c */ /* 0x000fe40003f04270 */
[----:B------:R-:W-:-:S11]  /*11580*/  SHF.R.U32.HI R5, RZ, 0x6, R5 ;  /* 0x00000006ff057819 */ /* 0x000fd60000011605 */
[----:B------:R-:W-:-:S05]  /*11590*/  @P0 VIADD R2, R6, 0x3f ;  /* 0x0000003f06020836 */ /* 0x000fca0000000000 */
[----:B------:R-:W-:-:S04]  /*115a0*/  @P0 SHF.R.S32.HI R3, RZ, 0x1f, R2 ;  /* 0x0000001fff030819 */ /* 0x000fc80000011402 */
[----:B------:R-:W-:Y:S01]  /*115b0*/  @P0 LEA.HI R3, R3, R2, RZ, 0x6 ;  /* 0x0000000203030211 */ /* 0x000fe200078f30ff */
[----:B------:R-:W-:-:S03]  /*115c0*/  IMAD.MOV.U32 R2, RZ, RZ, R5 ;  /* 0x000000ffff027224 */ /* 0x000fc600078e0005 */
[----:B------:R-:W-:Y:S02]  /*115d0*/  @P0 SHF.R.S32.HI R2, RZ, 0x6, R3 ;  /* 0x00000006ff020819 */ /* 0x000fe40000011403 */
[----:B------:R-:W-:Y:S02]  /*115e0*/  PLOP3.LUT P0, PT, PT, PT, PT, 0x80, 0x0 ;  /* 0x000000000000781c */ /* 0x000fe40003f0f070 */
[----:B------:R-:W-:-:S13]  /*115f0*/  ISETP.GT.AND P2, PT, R2, R5, PT ;  /* 0x000000050200720c */ /* 0x000fda0003f44270 */
[----:B-1----:R-:W-:Y:S05]  /*11600*/  @!P2 BRA `(.L_x_3957) ;  /* 0x000000180060a947 */ /* 0x002fea0003800000 */
[----:B------:R-:W-:Y:S01]  /*11610*/  UMOV UR4, 0xffffffff ;  /* 0xffffffff00047882 */ /* 0x000fe20000000000 */
[----:B------:R-:W-:Y:S02]  /*11620*/  SEL R4, R30, RZ, !P1 ;  /* 0x000000ff1e047207 */ /* 0x000fe40004800000 */
[----:B------:R-:W-:Y:S05]  /*11630*/  BRA.DIV UR4, `(.L_x_3958) ;  /* 0x0000006a045c7947 */ /* 0x000fea000b800000 */
[----:B------:R-:W1:Y:S02]  /*11640*/  S2R R3, SR_TID.X ;  /* 0x0000000000037919 */ /* 0x000e640000002100 */
[----:B-1----:R-:W-:-:S04]  /*11650*/  SHF.R.U32.HI R3, RZ, 0x5, R3 ;  /* 0x00000005ff037819 */ /* 0x002fc80000011603 */
[----:B------:R-:W-:-:S05]  /*11660*/  LOP3.LUT R3, R3, 0x3, RZ, 0xc0, !PT ;  /* 0x0000000303037812 */ /* 0x000fca00078ec0ff */
[----:B------:R1:W2:Y:S02]  /*11670*/  SHFL.IDX PT, R14, R3, RZ, 0x1f ;  /* 0x00001fff030e7589 */ /* 0x0002a400000e0000 */
.L_x_4104:
[----:B--2---:R-:W-:Y:S02]  /*11680*/  ISETP.NE.AND P0, PT, R14, RZ, PT ;  /* 0x000000ff0e00720c */ /* 0x004fe40003f05270 */
[----:B------:R-:W-:-:S11]  /*11690*/  PLOP3.LUT P6, PT, PT, PT, PT, 0x8, 0x0 ;  /* 0x000000000000781c */ /* 0x000fd60003fce170 */
[----:B------:R-:W-:Y:S05]  /*116a0*/  @P0 BRA `(.L_x_3959) ;  /* 0x00000000000c0947 */ /* 0x000fea0003800000 */
[----:B------:R-:W-:-:S03]  /*116b0*/  UMOV UR4, 0xffffffff ;  /* 0xffffffff00047882 */ /* 0x000fc60000000000 */
[----:B------:R-:W-:Y:S05]  /*116c0*/  BRA.DIV UR4, `(.L_x_3960) ;  /* 0x0000006a046c7947 */ /* 0x000fea000b800000 */
[----:B------:R-:W-:-:S13]  /*116d0*/  ELECT P6, URZ, PT ;  /* 0x00000000003f782f */ /* 0x000fda00038c0000 */
.L_x_3959:
[----:B-1----:R-:W2:Y:S01]  /*116e0*/  LDL R3, [R1+0x1c] ;  /* 0x00001c0001037983 */ /* 0x002ea20000100800 */
[----:B------:R-:W-:Y:S01]  /*116f0*/  BSSY B1, `(.L_x_3961) ;  /* 0x0000008000017945 */ /* 0x000fe20003800000 */
[----:B--2---:R-:W-:-:S04]  /*11700*/  IADD3 R3, R3, 0x1, RZ ;  /* 0x0000000103037810 */ /* 0x004fc80007ffe0ff */
[----:B------:R-:W-:-:S04]  /*11710*/  LEA.HI R6, R3, R3, RZ, 0x1 ;  /* 0x0000000303067211 */ /* 0x000fc800078f08ff */
[----:B------:R-:W-:-:S05]  /*11720*/  LOP3.LUT R6, R6, 0xfffffffe, RZ, 0xc0, !PT ;  /* 0xfffffffe06067812 */ /* 0x000fca00078ec0ff */
[----:B------:R-:W-:-:S05]  /*11730*/  IMAD.IADD R3, R3, 0x1, -R6 ;  /* 0x0000000103037824 */ /* 0x000fca00078e0a06 */
[----:B------:R-:W-:-:S04]  /*11740*/  SHF.L.U32 R3, R3, 0x1f, RZ ;  /* 0x0000001f03037819 */ /* 0x000fc800000006ff */
[----:B------:R-:W1:Y:S02]  /*11750*/  SYNCS.PHASECHK.TRANS64.TRYWAIT P0, [R23+URZ+0x28c20], R3 ;  /* 0x028c2003170075a7 */ /* 0x000e64000800017f */
[----:B-1----:R-:W-:Y:S05]  /*11760*/  @!P0 BRA `(.L_x_3962) ;  /* 0x0000006800648947 */ /* 0x002fea0003800000 */
.L_x_4107:
[----:B------:R-:W-:Y:S05]  /*11770*/  BSYNC B1 ;  /* 0x0000000000017941 */ /* 0x000fea0003800000 */
.L_x_3961:
        /* <DEDUP_REMOVED lines=10> */
.L_x_4108:
[----:B------:R-:W-:Y:S05]  /*11820*/  BSYNC B2 ;  /* 0x0000000000027941 */ /* 0x000fea0003800000 */
.L_x_3965:
        /* <DEDUP_REMOVED lines=9> */
.L_x_3968:
[----:B------:R-:W-:Y:S05]  /*118c0*/  BSYNC B2 ;  /* 0x0000000000027941 */ /* 0x000fea0003800000 */
.L_x_3967:
[----:B------:R-:W-:Y:S01]  /*118d0*/  IMAD.MOV.U32 R12, RZ, RZ, RZ ;  /* 0x000000ffff0c7224 */ /* 0x000fe200078e00ff */
[----:B------:R-:W-:Y:S01]  /*118e0*/  UIADD3 UR4, UP0, UR38, 0x570, URZ ;  /* 0x0000057026047890 */ /* 0x000fe2000ff1e03f */
[----:B------:R-:W-:Y:S01]  /*118f0*/  IMAD R7, R2, 0x40, R0 ;  /* 0x0000004002077824 */ /* 0x000fe200078e0200 */
[----:B------:R-:W-:Y:S01]  /*11900*/  PLOP3.LUT P0, PT, PT, PT, PT, 0x80, 0x0 ;  /* 0x000000000000781c */ /* 0x000fe20003f0f070 */
[----:B0-----:R-:W-:Y:S01]  /*11910*/  IMAD R8, R24, 0x2000, R23 ;  /* 0x0000200018087824 */ /* 0x001fe200078e0217 */
[----:B------:R-:W-:Y:S01]  /*11920*/  R2UR UR10, R12 ;  /* 0x000000000c0a72ca */ /* 0x000fe200000e0000 */
[----:B------:R-:W-:Y:S01]  /*11930*/  VIADD R9, R3, 0x28c90 ;  /* 0x00028c9003097836 */ /* 0x000fe20000000000 */
[----:B------:R-:W-:Y:S01]  /*11940*/  IADD3 R7, R7, -0x40, RZ ;  /* 0xffffffc007077810 */ /* 0x000fe20007ffe0ff */
[----:B------:R-:W-:Y:S01]  /*11950*/  VIADD R8, R8, 0x22400 ;  /* 0x0002240008087836 */ /* 0x000fe20000000000 */
[----:B------:R-:W-:Y:S01]  /*11960*/  UIADD3.X UR5, URZ, UR39, URZ, UP0, !UPT ;  /* 0x000000273f057290 */ /* 0x000fe200087fe43f */
[----:B------:R-:W-:Y:S01]  /*11970*/  UMOV UR6, 0x0 ;  /* 0x0000000000067882 */ /* 0x000fe20000000000 */
[----:B------:R-:W-:-:S10]  /*11980*/  UMOV UR7, 0x12f00000 ;  /* 0x12f0000000077882 */ /* 0x000fd40000000000 */
.L_x_3969:
        /* <DEDUP_REMOVED lines=13> */
.L_x_4109:
[----:B------:R-:W-:Y:S05]  /*11a60*/  BSYNC B2 ;  /* 0x0000000000027941 */ /* 0x000fea0003800000 */
.L_x_3970:
        /* <DEDUP_REMOVED lines=11> */
.L_x_3973:
[----:B------:R-:W-:Y:S05]  /*11b20*/  BSYNC B2 ;  /* 0x0000000000027941 */ /* 0x000fea0003800000 */
.L_x_3972:
        /* <DEDUP_REMOVED lines=9> */
.L_x_3974:
        /* <DEDUP_REMOVED lines=12> */
[----:B------:R-:W-:Y:S01]  /*11c80*/  R2UR UR7, R11 ;  /* 0x000000000b0772ca */ /* 0x000fe200000e0000 */
[----:B------:R-:W-:Y:S01]  /*11c90*/  UMOV UR10, 0x40 ;  /* 0x00000040000a7882 */ /* 0x000fe20000000000 */
[----:B------:R-:W-:-:S13]  /*11ca0*/  PLOP3.LUT P0, PT, PT, PT, PT, 0x80, 0x0 ;  /* 0x000000000000781c */ /* 0x000fda0003f0f070 */
.L_x_3975:
        /* <DEDUP_REMOVED lines=15> */
.L_x_3976:
        /* <DEDUP_REMOVED lines=15> */
.L_x_3977:
        /* <DEDUP_REMOVED lines=15> */
.L_x_3978:
        /* <DEDUP_REMOVED lines=15> */
.L_x_3979:
        /* <DEDUP_REMOVED lines=11> */
[----:B------:R-:W-:Y:S01]  /*12120*/  UMOV UR10, 0x180 ;  /* 0x00000180000a7882 */ /* 0x000fe20000000000 */
[----:B------:R-:W-:Y:S02]  /*12130*/  R2UR UR7, R11 ;  /* 0x000000000b0772ca */ /* 0x000fe400000e0000 */
[----:B------:R-:W-:Y:S02]  /*12140*/  PLOP3.LUT P0, PT, PT, PT, PT, 0x80, 0x0 ;  /* 0x000000000000781c */ /* 0x000fe40003f0f070 */
[----:B------:R-:W-:-:S11]  /*12150*/  IADD3 R8, R6, 0xc400, RZ ;  /* 0x0000c40006087810 */ /* 0x000fd60007ffe0ff */
.L_x_3980:
        /* <DEDUP_REMOVED lines=15> */
.L_x_3981:
        /* <DEDUP_REMOVED lines=10> */
.L_x_3964:
[----:B------:R-:W-:Y:S05]  /*122f0*/  BSYNC B1 ;  /* 0x0000000000017941 */ /* 0x000fea0003800000 */
.L_x_3963:
[----:B------:R-:W-:Y:S01]  /*12300*/  VIADD R9, R2, 0xfffffffe ;  /* 0xfffffffe02097836 */ /* 0x000fe20000000000 */
[----:B------:R-:W-:Y:S01]  /*12310*/  PLOP3.LUT P0, PT, PT, PT, PT, 0x8, 0x0 ;  /* 0x000000000000781c */ /* 0x000fe20003f0e170 */
[----:B------:R-:W-:-:S03]  /*12320*/  VIADD R24, R24, 0x1 ;  /* 0x0000000118187836 */ /* 0x000fc60000000000 */
[----:B------:R-:W-:Y:S02]  /*12330*/  ISETP.GE.AND P2, PT, R9, R5, PT ;  /* 0x000000050900720c */ /* 0x000fe40003f46270 */
[----:B------:R-:W-:-:S04]  /*12340*/  ISETP.NE.AND P1, PT, R24, 0x2, PT ;  /* 0x000000021800780c */ /* 0x000fc80003f25270 */
[----:B------:R-:W-:Y:S02]  /*12350*/  SEL R2, RZ, 0x1, P1 ;  /* 0x00000001ff027807 */ /* 0x000fe40000800000 */
[----:B------:R-:W-:Y:S02]  /*12360*/  SEL R24, R24, RZ, P1 ;  /* 0x000000ff18187207 */ /* 0x000fe40000800000 */
[----:B------:R-:W-:-:S03]  /*12370*/  LOP3.LUT R28, R28, R2, RZ, 0x3c, !PT ;  /* 0x000000021c1c7212 */ /* 0x000fc600078e3cff */
[----:B------:R-:W-:Y:S05]  /*12380*/  @!P2 BRA `(.L_x_3957) ;  /* 0x0000000c0000a947 */ /* 0x000fea0003800000 */
.L_x_4001:
[----:B------:R-:W-:Y:S05]  /*12390*/  YIELD ;  /* 0x0000000000007946 */ /* 0x000fea0003800000 */
[----:B------:R-:W-:Y:S04]  /*123a0*/  BSSY B1, `(.L_x_3982) ;  /* 0x00000b6000017945 */ /* 0x000fe80003800000 */
[----:B------:R-:W-:Y:S05]  /*123b0*/  @!P6 BRA `(.L_x_3983) ;  /* 0x0000000800d0e947 */ /* 0x000fea0003800000 */
[----:B------:R-:W-:Y:S01]  /*123c0*/  IMAD R6, R24, 0x8, R23 ;  /* 0x0000000818067824 */ /* 0x000fe200078e0217 */
[----:B------:R-:W-:Y:S01]  /*123d0*/  SHF.L.U32 R2, R28, 0x1f, RZ ;  /* 0x0000001f1c027819 */ /* 0x000fe200000006ff */
[----:B-1----:R-:W1:Y:S01]  /*123e0*/  S2R R3, SR_TID.X ;  /* 0x0000000000037919 */ /* 0x002e620000002100 */
[----:B------:R-:W-:Y:S02]  /*123f0*/  BSSY B2, `(.L_x_3984) ;  /* 0x0000005000027945 */ /* 0x000fe40003800000 */
[----:B------:R-:W2:Y:S01]  /*12400*/  SYNCS.PHASECHK.TRANS64.TRYWAIT P1, [R6+URZ+0x28ca0], R2 ;  /* 0x028ca002060075a7 */ /* 0x000ea2000802017f */
[----:B-1----:R-:W-:-:S04]  /*12410*/  LOP3.LUT R3, R3, 0x7f, RZ, 0xc0, !PT ;  /* 0x0000007f03037812 */ /* 0x002fc800078ec0ff */
[----:B------:R-:W-:Y:S01]  /*12420*/  ISETP.NE.AND P2, PT, R3, RZ, PT ;  /* 0x000000ff0300720c */ /* 0x000fe20003f45270 */
[----:B--2---:R-:W-:-:S12]  /*12430*/  @!P1 BRA `(.L_x_3985) ;  /* 0x0000005c006c9947 */ /* 0x004fd80003800000 */
.L_x_4110:
[----:B------:R-:W-:Y:S05]  /*12440*/  BSYNC B2 ;  /* 0x0000000000027941 */ /* 0x000fea0003800000 */
.L_x_3984:
[----:B------:R-:W-:Y:S04]  /*12450*/  BSSY B2, `(.L_x_3986) ;  /* 0x0000009000027945 */ /* 0x000fe80003800000 */
        /* <DEDUP_REMOVED lines=8> */
.L_x_3987:
[----:B------:R-:W-:Y:S05]  /*124e0*/  BSYNC B2 ;  /* 0x0000000000027941 */ /* 0x000fea0003800000 */
.L_x_3986:
[----:B------:R-:W-:Y:S01]  /*124f0*/  IMAD.MOV.U32 R10, RZ, RZ, RZ ;  /* 0x000000ffff0a7224 */ /* 0x000fe200078e00ff */
[----:B------:R-:W-:Y:S01]  /*12500*/  LEA R3, R24, R23, 0xd ;  /* 0x0000001718037211 */ /* 0x000fe200078e68ff */
        /* <DEDUP_REMOVED lines=9> */
.L_x_3988:
        /* <DEDUP_REMOVED lines=13> */
.L_x_4111:
[----:B------:R-:W-:Y:S05]  /*12670*/  BSYNC B2 ;  /* 0x0000000000027941 */ /* 0x000fea0003800000 */
.L_x_3989:
        /* <DEDUP_REMOVED lines=11> */
.L_x_3992:
[----:B------:R-:W-:Y:S05]  /*12730*/  BSYNC B2 ;  /* 0x0000000000027941 */ /* 0x000fea0003800000 */
.L_x_3991:
[----:B------:R-:W-:Y:S01]  /*12740*/  R2UR UR6, R2 ;  /* 0x00000000020672ca */ /* 0x000fe200000e0000 */
[----:B------:R-:W-:Y:S01]  /*12750*/  UIADD3 UR4, UP0, UR38, 0x670, URZ ;  /* 0x0000067026047890 */ /* 0x000fe2000ff1e03f */
[----:B------:R-:W-:Y:S01]  /*12760*/  R2UR UR7, R3 ;  /* 0x00000000030772ca */ /* 0x000fe200000e0000 */
[----:B------:R-:W-:Y:S01]  /*12770*/  VIADD R6, R6, 0x28cb0 ;  /* 0x00028cb006067836 */ /* 0x000fe20000000000 */
[----:B------:R-:W-:Y:S01]  /*12780*/  LEA R7, R24, R23, 0x10 ;  /* 0x0000001718077211 */ /* 0x000fe200078e80ff */
[----:B------:R-:W-:Y:S01]  /*12790*/  UIADD3.X UR5, URZ, UR39, URZ, UP0, !UPT ;  /* 0x000000273f057290 */ /* 0x000fe200087fe43f */
[----:B------:R-:W-:Y:S02]  /*127a0*/  R2UR UR10, R10 ;  /* 0x000000000a0a72ca */ /* 0x000fe400000e0000 */
[----:B------:R-:W-:Y:S01]  /*127b0*/  PLOP3.LUT P1, PT, PT, PT, PT, 0x80, 0x0 ;  /* 0x000000000000781c */ /* 0x000fe20003f2f070 */
[----:B------:R-:W-:-:S12]  /*127c0*/  VIADD R10, R7, 0x400 ;  /* 0x00000400070a7836 */ /* 0x000fd80000000000 */
.L_x_3993:
        /* <DEDUP_REMOVED lines=15> */
.L_x_3994:
        /* <DEDUP_REMOVED lines=15> */
.L_x_3995:
        /* <DEDUP_REMOVED lines=15> */
.L_x_3996:
        /* <DEDUP_REMOVED lines=15> */
.L_x_3997:
        /* <DEDUP_REMOVED lines=15> */
.L_x_3998:
        /* <DEDUP_REMOVED lines=15> */
.L_x_3999:
        /* <DEDUP_REMOVED lines=15> */
.L_x_4000:
        /* <DEDUP_REMOVED lines=10> */
.L_x_3983:
[----:B------:R-:W-:Y:S05]  /*12f00*/  BSYNC B1 ;  /* 0x0000000000017941 */ /* 0x000fea0003800000 */
.L_x_3982:
[C---:B------:R-:W-:Y:S01]  /*12f10*/  ISETP.GT.AND P2, PT, R9.reuse, R5, PT ;  /* 0x000000050900720c */ /* 0x040fe20003f44270 */
[----:B------:R-:W-:Y:S02]  /*12f20*/  VIADD R24, R24, 0x1 ;  /* 0x0000000118187836 */ /* 0x000fe40000000000 */
[----:B------:R-:W-:-:S03]  /*12f30*/  VIADD R9, R9, 0xffffffff ;  /* 0xffffffff09097836 */ /* 0x000fc60000000000 */
[----:B------:R-:W-:-:S04]  /*12f40*/  ISETP.NE.AND P1, PT, R24, 0x2, PT ;  /* 0x000000021800780c */ /* 0x000fc80003f25270 */
[----:B------:R-:W-:Y:S02]  /*12f50*/  SEL R2, RZ, 0x1, P1 ;  /* 0x00000001ff027807 */ /* 0x000fe40000800000 */
[----:B------:R-:W-:Y:S02]  /*12f60*/  SEL R24, R24, RZ, P1 ;  /* 0x000000ff18187207 */ /* 0x000fe40000800000 */
[----:B------:R-:W-:Y:S01]  /*12f70*/  LOP3.LUT R28, R28, R2, RZ, 0x3c, !PT ;  /* 0x000000021c1c7212 */ /* 0x000fe200078e3cff */
[----:B------:R-:W-:Y:S06]  /*12f80*/  @P2 BRA `(.L_x_4001) ;  /* 0xfffffff400002947 */ /* 0x000fec000383ffff */
.L_x_3957:
[----:B------:R-:W-:Y:S05]  /*12f90*/  BSYNC B0 ;  /* 0x0000000000007941 */ /* 0x000fea0003800000 */
.L_x_3956:
[----:B------:R-:W2:Y:S01]  /*12fa0*/  LDL R2, [R1+0x4] ;  /* 0x0000040001027983 */ /* 0x000ea20000100800 */
[----:B------:R-:W-:Y:S05]  /*12fb0*/  @!P0 WARPSYNC.ALL ;  /* 0x0000000000008948 */ /* 0x000fea0003800000 */
[----:B------:R-:W-:Y:S06]  /*12fc0*/  @!P0 BAR.SYNC.DEFER_BLOCKING 0xc, 0x180 ;  /* 0x0306000000008b1d */ /* 0x000fec0000010000 */
[----:B------:R-:W-:Y:S01]  /*12fd0*/  BSSY B7, `(.L_x_4002) ;  /* 0x000037c000077945 */ /* 0x000fe20003800000 */
[----:B--2---:R-:W-:-:S13]  /*12fe0*/  ISETP.GT.AND P0, PT, R2, RZ, PT ;  /* 0x000000ff0200720c */ /* 0x004fda0003f04270 */
[----:B------:R-:W-:Y:S05]  /*12ff0*/  @P0 BRA `(.L_x_4003) ;  /* 0x0000000000440947 */ /* 0x000fea0003800000 */
[----:B------:R-:W2:Y:S02]  /*13000*/  S2R R2, SR_TID.X ;  /* 0x0000000000027919 */ /* 0x000ea40000002100 */
[----:B--2---:R-:W-:-:S04]  /*13010*/  LOP3.LUT R2, R2, 0x7f, RZ, 0xc0, !PT ;  /* 0x0000007f02027812 */ /* 0x004fc800078ec0ff */
[----:B------:R-:W-:-:S13]  /*13020*/  ISETP.NE.AND P0, PT, R2, RZ, PT ;  /* 0x000000ff0200720c */ /* 0x000fda0003f05270 */
[----:B------:R-:W-:Y:S05]  /*13030*/  @P0 BRA `(.L_x_4004) ;  /* 0x0000003400d40947 */ /* 0x000fea0003800000 */
[----:B------:R-:W2:Y:S01]  /*13040*/  S2R R5, SR_LANEID ;  /* 0x0000000000057919 */ /* 0x000ea20000000000 */
[----:B------:R-:W-:Y:S01]  /*13050*/  VOTEU.ANY UR4, UPT, PT ;  /* 0x0000000000047886 */ /* 0x000fe200038e0100 */
[----:B-1----:R-:W1:Y:S01]  /*13060*/  LDC.64 R2, c[0x0][0xc60] ;  /* 0x00031800ff027b82 */ /* 0x002e620000000a00 */
[----:B------:R-:W2:Y:S02]  /*13070*/  FLO.U32 R0, UR4 ;  /* 0x0000000400007d00 */ /* 0x000ea400080e0000 */
[----:B--2---:R-:W-:-:S06]  /*13080*/  ISETP.EQ.U32.AND P0, PT, R0, R5, PT ;  /* 0x000000050000720c */ /* 0x004fcc0003f02070 */
[----:B------:R-:W1:Y:S07]  /*13090*/  POPC R5, UR4 ;  /* 0x0000000400057d09 */ /* 0x000e6e0008000000 */
[----:B-1----:R-:W2:Y:S01]  /*130a0*/  @P0 ATOMG.E.ADD.STRONG.GPU PT, R3, desc[UR40][R2.64], R5 ;  /* 0x00000005020309a8 */ /* 0x002ea200081ee1e8 */
[----:B------:R-:W1:Y:S02]  /*130b0*/  S2R R4, SR_LTMASK ;  /* 0x0000000000047919 */ /* 0x000e640000003900 */
[----:B-1----:R-:W-:-:S04]  /*130c0*/  LOP3.LUT R4, R4, UR4, RZ, 0xc0, !PT ;  /* 0x0000000404047c12 */ /* 0x002fc8000f8ec0ff */
[----:B------:R-:W1:Y:S01]  /*130d0*/  POPC R7, R4 ;  /* 0x0000000400077309 */ /* 0x000e620000000000 */
[----:B--2---:R-:W1:Y:S02]  /*130e0*/  SHFL.IDX PT, R0, R3, R0, 0x1f ;  /* 0x00001f0003007589 */ /* 0x004e6400000e0000 */
[----:B-1----:R-:W-:Y:S01]  /*130f0*/  IADD3 R16, R0, UR36, R7 ;  /* 0x0000002400107c10 */ /* 0x002fe2000fffe007 */
[----:B------:R-:W-:Y:S06]  /*13100*/  BRA `(.L_x_4004) ;  /* 0x0000003400a07947 */ /* 0x000fec0003800000 */
.L_x_4003:
        /* <DEDUP_REMOVED lines=10> */
[----:B-1----:R-:W1:Y:S01]  /*131b0*/  LDC.64 R2, c[0x4][R2] ;  /* 0x0100000002027b82 */ /* 0x002e620000000a00 */
[----:B------:R-:W-:Y:S01]  /*131c0*/  IMAD.U32 R6, RZ, RZ, UR8 ;  /* 0x00000008ff067e24 */ /* 0x000fe2000f8e00ff */
[----:B------:R-:W-:Y:S01]  /*131d0*/  MOV R13, RZ ;  /* 0x000000ff000d7202 */ /* 0x000fe20000000f00 */
[----:B------:R-:W-:Y:S02]  /*131e0*/  IMAD.U32 R7, RZ, RZ, UR9 ;  /* 0x00000009ff077e24 */ /* 0x000fe4000f8e00ff */
[----:B------:R-:W-:-:S02]  /*131f0*/  IMAD.U32 R10, RZ, RZ, UR4 ;  /* 0x00000004ff0a7e24 */ /* 0x000fc4000f8e00ff */
[----:B------:R-:W-:Y:S02]  /*13200*/  IMAD.U32 R11, RZ, RZ, UR5 ;  /* 0x00000005ff0b7e24 */ /* 0x000fe4000f8e00ff */
[----:B0-----:R-:W-:Y:S02]  /*13210*/  IMAD.MOV.U32 R8, RZ, RZ, 0x70 ;  /* 0x00000070ff087424 */ /* 0x001fe400078e00ff */
[----:B------:R-:W-:-:S07]  /*13220*/  IMAD.MOV.U32 R12, RZ, RZ, 0x1 ;  /* 0x00000001ff0c7424 */ /* 0x000fce00078e00ff */
[----:B------:R-:W-:-:S07]  /*13230*/  LEPC R20, `(.L_x_4006) ;  /* 0x000000001014794e */ /* 0x000fce0000000000 */
[----:B-1----:R-:W-:Y:S05]  /*13240*/  CALL.ABS.NOINC R2 ;  /* 0x0000000002007343 */ /* 0x002fea0003c00000 */
.L_x_4006:
[----:B------:R-:W-:Y:S05]  /*13250*/  BSYNC B6 ;  /* 0x0000000000067941 */ /* 0x000fea0003800000 */
.L_x_4005:
        /* <DEDUP_REMOVED lines=8> */
[----:B-1----:R1:W2:Y:S01]  /*132e0*/  LDC.64 R2, c[0x4][R34] ;  /* 0x0100000022027b82 */ /* 0x0022a20000000a00 */
[----:B------:R-:W-:Y:S01]  /*132f0*/  IMAD.U32 R4, RZ, RZ, UR6 ;  /* 0x00000006ff047e24 */ /* 0x000fe2000f8e00ff */
[----:B------:R-:W-:Y:S01]  /*13300*/  MOV R11, UR5 ;  /* 0x00000005000b7c02 */ /* 0x000fe20008000f00 */
[----:B------:R-:W-:Y:S02]  /*13310*/  IMAD.U32 R5, RZ, RZ, UR7 ;  /* 0x00000007ff057e24 */ /* 0x000fe4000f8e00ff */
[----:B------:R-:W-:Y:S02]  /*13320*/  IMAD.U32 R6, RZ, RZ, UR8 ;  /* 0x00000008ff067e24 */ /* 0x000fe4000f8e00ff */
[----:B------:R-:W-:-:S02]  /*13330*/  IMAD.U32 R7, RZ, RZ, UR9 ;  /* 0x00000009ff077e24 */ /* 0x000fc4000f8e00ff */
[----:B------:R-:W-:Y:S02]  /*13340*/  IMAD.U32 R10, RZ, RZ, UR4 ;  /* 0x00000004ff0a7e24 */ /* 0x000fe4000f8e00ff */
[----:B0-----:R-:W-:Y:S02]  /*13350*/  IMAD.MOV.U32 R8, RZ, RZ, 0x70 ;  /* 0x00000070ff087424 */ /* 0x001fe400078e00ff */
[----:B------:R-:W-:Y:S02]  /*13360*/  IMAD.MOV.U32 R12, RZ, RZ, 0x1 ;  /* 0x00000001ff0c7424 */ /* 0x000fe400078e00ff */
[----:B-1----:R-:W-:-:S07]  /*13370*/  IMAD.MOV.U32 R13, RZ, RZ, RZ ;  /* 0x000000ffff0d7224 */ /* 0x002fce00078e00ff */
[----:B------:R-:W-:-:S07]  /*13380*/  LEPC R20, `(.L_x_4009) ;  /* 0x000000001014794e */ /* 0x000fce0000000000 */
[----:B--2---:R-:W-:Y:S05]  /*13390*/  CALL.ABS.NOINC R2 ;  /* 0x0000000002007343 */ /* 0x004fea0003c00000 */
.L_x_4009:
        /* <DEDUP_REMOVED lines=15> */
.L_x_4008:
[----:B------:R-:W-:Y:S05]  /*13490*/  BSYNC B6 ;  /* 0x0000000000067941 */ /* 0x000fea0003800000 */
.L_x_4007:
[----:B------:R-:W2:Y:S01]  /*134a0*/  LDL R34, [R1+0x4] ;  /* 0x0000040001227983 */ /* 0x000ea20000100800 */
[----:B------:R-:W-:Y:S01]  /*134b0*/  ULDC.64 UR4, c[0x0][0x9f8] ;  /* 0x00027e0000047ab9 */ /* 0x000fe20000000a00 */
[----:B------:R-:W3:Y:S01]  /*134c0*/  LDC R10, c[0x0][0x430] ;  /* 0x00010c00ff0a7b82 */ /* 0x000ee20000000800 */
[----:B------:R-:W-:Y:S01]  /*134d0*/  ISETP.NE.U32.AND P0, PT, RZ, UR4, PT ;  /* 0x00000004ff007c0c */ /* 0x000fe2000bf05070 */
[----:B------:R-:W4:Y:S03]  /*134e0*/  S2R R20, SR_TID.X ;  /* 0x0000000000147919 */ /* 0x000f260000002100 */
[----:B------:R-:W-:-:S13]  /*134f0*/  ISETP.NE.AND.EX P0, PT, RZ, UR5, PT, P0 ;  /* 0x00000005ff007c0c */ /* 0x000fda000bf05300 */
[----:B------:R-:W-:Y:S01]  /*13500*/  @P0 IADD3 R2, P1, R27, UR4, RZ ;  /* 0x000000041b020c10 */ /* 0x000fe2000ff3e0ff */
[----:B------:R-:W0:Y:S01]  /*13510*/  S2R R11, SR_TID.X ;  /* 0x00000000000b7919 */ /* 0x000e220000002100 */
[----:B------:R-:W-:Y:S02]  /*13520*/  ULDC UR4, c[0x0][0x320] ;  /* 0x0000c80000047ab9 */ /* 0x000fe40000000800 */
[----:B-1----:R-:W-:-:S05]  /*13530*/  @P0 IADD3.X R3, R29, UR5, RZ, P1, !PT ;  /* 0x000000051d030c10 */ /* 0x002fca0008ffe4ff */
[----:B------:R1:W2:Y:S01]  /*13540*/  @P0 LDG.E R30, desc[UR40][R2.64] ;  /* 0x00000028021e0981 */ /* 0x0002a2000c1e1900 */
[----:B----4-:R-:W-:-:S04]  /*13550*/  LOP3.LUT R20, R20, 0x7f, RZ, 0xc0, !PT ;  /* 0x0000007f14147812 */ /* 0x010fc800078ec0ff */
[----:B------:R-:W-:Y:S02]  /*13560*/  SHF.R.U32.HI R21, RZ, 0x3, R20 ;  /* 0x00000003ff157819 */ /* 0x000fe40000011614 */
[----:B------:R-:W4:Y:S02]  /*13570*/  S2R R20, SR_TID.X ;  /* 0x0000000000147919 */ /* 0x000f240000002100 */
[----:B----4-:R-:W-:-:S05]  /*13580*/  IMAD.SHL.U32 R20, R20, 0x10, RZ ;  /* 0x0000001014147824 */ /* 0x010fca00078e00ff */
[----:B------:R-:W-:Y:S02]  /*13590*/  LOP3.LUT R20, R21, 0x70, R20, 0xf8, !PT ;  /* 0x0000007015147812 */ /* 0x000fe400078ef814 */
[----:B------:R-:W4:Y:S01]  /*135a0*/  S2R R21, SR_TID.X ;  /* 0x0000000000157919 */ /* 0x000f220000002100 */
[----:B---3--:R-:W-:Y:S02]  /*135b0*/  ISETP.NE.AND P1, PT, R10, 0x1, PT ;  /* 0x000000010a00780c */ /* 0x008fe40003f25270 */
[----:B------:R-:W-:-:S11]  /*135c0*/  IADD3 R31, R31, -0x40, RZ ;  /* 0xffffffc01f1f7810 */ /* 0x000fd60007ffe0ff */
[----:B------:R-:W3:Y:S08]  /*135d0*/  @P1 LDC R0, c[0x0][0x434] ;  /* 0x00010d00ff001b82 */ /* 0x000ef00000000800 */
[----:B-1----:R-:W1:Y:S01]  /*135e0*/  @P1 LDC R2, c[0x0][0x438] ;  /* 0x00010e00ff021b82 */ /* 0x002e620000000800 */
[----:B----4-:R-:W-:-:S05]  /*135f0*/  IMAD.SHL.U32 R21, R21, 0x8, RZ ;  /* 0x0000000815157824 */ /* 0x010fca00078e00ff */
[----:B------:R-:W-:-:S04]  /*13600*/  LOP3.LUT R21, R21, 0x38, RZ, 0xc0, !PT ;  /* 0x0000003815157812 */ /* 0x000fc800078ec0ff */
[----:B------:R-:W-:-:S04]  /*13610*/  LOP3.LUT R21, R21, 0x40, RZ, 0xfc, !PT ;  /* 0x0000004015157812 */ /* 0x000fc800078efcff */
[----:B------:R-:W-:Y:S02]  /*13620*/  ISETP.GE.AND P2, PT, R21, UR4, PT ;  /* 0x0000000415007c0c */ /* 0x000fe4000bf46270 */
[----:B------:R-:W4:Y:S01]  /*13630*/  S2R R21, SR_TID.X ;  /* 0x0000000000157919 */ /* 0x000f220000002100 */
[----:B------:R-:W-:Y:S02]  /*13640*/  IMAD.IADD R3, R20, 0x1, R31 ;  /* 0x0000000114037824 */ /* 0x000fe400078e021f */
[----:B0-----:R-:W-:Y:S02]  /*13650*/  IMAD.SHL.U32 R11, R11, 0x8, RZ ;  /* 0x000000080b0b7824 */ /* 0x001fe400078e00ff */
[----:B------:R-:W-:-:S03]  /*13660*/  IMAD.IADD R8, R3, 0x1, R33 ;  /* 0x0000000103087824 */ /* 0x000fc600078e0221 */
[----:B------:R-:W-:Y:S02]  /*13670*/  LOP3.LUT R11, R11, 0x38, RZ, 0xc0, !PT ;  /* 0x000000380b0b7812 */ /* 0x000fe400078ec0ff */
[----:B------:R-:W-:-:S04]  /*13680*/  LOP3.LUT R22, R22, 0xffffffbf, RZ, 0xc0, !PT ;  /* 0xffffffbf16167812 */ /* 0x000fc800078ec0ff */
[----:B------:R-:W-:Y:S01]  /*13690*/  @P2 LOP3.LUT R22, R22, 0x40, RZ, 0xfc, !PT ;  /* 0x0000004016162812 */ /* 0x000fe200078efcff */
[----:B------:R-:W0:Y:S01]  /*136a0*/  S2R R12, SR_TID.X ;  /* 0x00000000000c7919 */ /* 0x000e220000002100 */
[----:B------:R-:W-:Y:S02]  /*136b0*/  SEL R9, RZ, 0xffffffff, P2 ;  /* 0xffffffffff097807 */ /* 0x000fe40001000000 */
[----:B------:R-:W-:Y:S02]  /*136c0*/  LOP3.LUT R22, R22, 0xffffff7f, RZ, 0xc0, !PT ;  /* 0xffffff7f16167812 */ /* 0x000fe400078ec0ff */
[----:B----4-:R-:W-:-:S04]  /*136d0*/  SHF.L.U32 R21, R21, 0x3, RZ ;  /* 0x0000000315157819 */ /* 0x010fc800000006ff */
[----:B------:R-:W-:Y:S01]  /*136e0*/  LOP3.LUT R21, R21, 0x38, RZ, 0xc0, !PT ;  /* 0x0000003815157812 */ /* 0x000fe200078ec0ff */
[----:B------:R-:W-:Y:S02]  /*136f0*/  IMAD.SHL.U32 R9, R9, 0x2, RZ ;  /* 0x0000000209097824 */ /* 0x000fe400078e00ff */
[----:B------:R-:W-:Y:S02]  /*13700*/  IMAD.MOV.U32 R36, RZ, RZ, RZ ;  /* 0x000000ffff247224 */ /* 0x000fe400078e00ff */
[----:B0-----:R-:W-:-:S05]  /*13710*/  IMAD.SHL.U32 R12, R12, 0x8, RZ ;  /* 0x000000080c0c7824 */ /* 0x001fca00078e00ff */
[----:B------:R-:W-:-:S04]  /*13720*/  LOP3.LUT R12, R12, 0x38, RZ, 0xc0, !PT ;  /* 0x000000380c0c7812 */ /* 0x000fc800078ec0ff */
[----:B------:R-:W-:Y:S01]  /*13730*/  LOP3.LUT R12, R12, 0x180, RZ, 0xfc, !PT ;  /* 0x000001800c0c7812 */ /* 0x000fe200078efcff */
[----:B------:R-:W-:Y:S01]  /*13740*/  UMOV UR5, 0xffffffff ;  /* 0xffffffff00057882 */ /* 0x000fe20000000000 */
[----:B--2---:R-:W-:Y:S01]  /*13750*/  ISETP.GE.AND P0, PT, R3, R34, PT ;  /* 0x000000220300720c */ /* 0x004fe20003f06270 */
[----:B---3--:R-:W-:-:S03]  /*13760*/  @P1 IMAD.HI.U32 R3, R8, R0, RZ ;  /* 0x0000000008031227 */ /* 0x008fc600078e00ff */
[----:B------:R-:W-:Y:S01]  /*13770*/  ISETP.GT.U32.OR P0, PT, R20, 0x3f, P0 ;  /* 0x0000003f1400780c */ /* 0x000fe20000704470 */
[----:B------:R-:W-:Y:S01]  /*13780*/  IMAD.MOV.U32 R0, RZ, RZ, R8 ;  /* 0x000000ffff007224 */ /* 0x000fe200078e0008 */
[----:B-1----:R-:W-:Y:S02]  /*13790*/  @P1 SHF.R.U32.HI R0, RZ, R2, R3 ;  /* 0x00000002ff001219 */ /* 0x002fe40000011603 */
[----:B------:R-:W-:Y:S02]  /*137a0*/  ISETP.GE.AND P1, PT, R11, UR4, PT ;  /* 0x000000040b007c0c */ /* 0x000fe4000bf26270 */
[C---:B------:R-:W-:Y:S02]  /*137b0*/  LOP3.LUT R34, R21.reuse, 0x80, RZ, 0xfc, !PT ;  /* 0x0000008015227812 */ /* 0x040fe400078efcff */
[----:B------:R-:W-:Y:S02]  /*137c0*/  LOP3.LUT R21, R21, 0xc0, RZ, 0xfc, !PT ;  /* 0x000000c015157812 */ /* 0x000fe400078efcff */
[----:B------:R-:W-:-:S03]  /*137d0*/  SEL R4, RZ, 0x1, P1 ;  /* 0x00000001ff047807 */ /* 0x000fc60000800000 */
[----:B------:R-:W0:Y:S04]  /*137e0*/  @!P0 LDC.64 R2, c[0x0][0x428] ;  /* 0x00010a00ff028b82 */ /* 0x000e280000000a00 */
[----:B------:R-:W-:Y:S02]  /*137f0*/  @P1 LOP3.LUT R22, R22, 0x80, RZ, 0xfc, !PT ;  /* 0x0000008016161812 */ /* 0x000fe400078efcff */
[----:B------:R-:W-:Y:S02]  /*13800*/  ISETP.GE.AND P1, PT, R21, UR4, PT ;  /* 0x0000000415007c0c */ /* 0x000fe4000bf26270 */
[----:B------:R-:W1:Y:S01]  /*13810*/  S2R R21, SR_TID.X ;  /* 0x0000000000157919 */ /* 0x000e620000002100 */
[----:B------:R-:W-:Y:S02]  /*13820*/  LOP3.LUT R9, R9, 0x2, R4, 0xe2, !PT ;  /* 0x0000000209097812 */ /* 0x000fe400078ee204 */
[----:B------:R-:W-:Y:S01]  /*13830*/  ISETP.GE.AND P2, PT, R34, UR4, PT ;  /* 0x0000000422007c0c */ /* 0x000fe2000bf46270 */
[----:B------:R-:W2:Y:S01]  /*13840*/  @!P0 LDC.64 R4, c[0x0][0x418] ;  /* 0x00010600ff048b82 */ /* 0x000ea20000000a00 */
[----:B------:R-:W-:-:S02]  /*13850*/  SEL R7, RZ, 0x8, P1 ;  /* 0x00000008ff077807 */ /* 0x000fc40000800000 */
[----:B------:R-:W-:Y:S02]  /*13860*/  SEL R6, RZ, 0x4, P2 ;  /* 0x00000004ff067807 */ /* 0x000fe40001000000 */
[----:B------:R-:W-:Y:S02]  /*13870*/  SHF.R.S32.HI R34, RZ, 0x1f, R30 ;  /* 0x0000001fff227819 */ /* 0x000fe4000001141e */
[----:B------:R-:W-:Y:S01]  /*13880*/  LOP3.LUT R9, R7, R9, R6, 0xfe, !PT ;  /* 0x0000000907097212 */ /* 0x000fe200078efe06 */
[--C-:B------:R-:W-:Y:S01]  /*13890*/  @!P0 IMAD.MOV.U32 R6, RZ, RZ, R0.reuse ;  /* 0x000000ffff068224 */ /* 0x100fe200078e0000 */
[----:B------:R-:W-:Y:S02]  /*138a0*/  @!P0 SHF.R.S32.HI R7, RZ, 0x1f, R0 ;  /* 0x0000001fff078819 */ /* 0x000fe40000011400 */
[----:B------:R-:W-:Y:S01]  /*138b0*/  LOP3.LUT R22, R22, 0xffffffdf, RZ, 0xc0, !PT ;  /* 0xffffffdf16167812 */ /* 0x000fe200078ec0ff */
[----:B0-----:R-:W-:-:S03]  /*138c0*/  @!P0 IMAD.WIDE.U32 R6, R30, R2, R6 ;  /* 0x000000021e068225 */ /* 0x001fc600078e0006 */
[----:B------:R-:W-:Y:S01]  /*138d0*/  @P2 LOP3.LUT R22, R22, 0x20, RZ, 0xfc, !PT ;  /* 0x0000002016162812 */ /* 0x000fe200078efcff */
[----:B------:R-:W-:-:S03]  /*138e0*/  @!P0 IMAD R2, R34, R2, RZ ;  /* 0x0000000222028224 */ /* 0x000fc600078e02ff */
[----:B------:R-:W-:Y:S01]  /*138f0*/  LOP3.LUT R22, R22, 0xffffffef, RZ, 0xc0, !PT ;  /* 0xffffffef16167812 */ /* 0x000fe200078ec0ff */
[----:B------:R-:W-:-:S03]  /*13900*/  @!P0 IMAD R3, R30, R3, R2 ;  /* 0x000000031e038224 */ /* 0x000fc600078e0202 */
[----:B------:R-:W-:Y:S02]  /*13910*/  @P1 LOP3.LUT R22, R22, 0x10, RZ, 0xfc, !PT ;  /* 0x0000001016161812 */ /* 0x000fe400078efcff */
[----:B--2---:R-:W-:Y:S01]  /*13920*/  @!P0 LEA R4, P1, R6, R4, 0x2 ;  /* 0x0000000406048211 */ /* 0x004fe200078210ff */
[----:B------:R-:W-:Y:S02]  /*13930*/  @!P0 IMAD.IADD R3, R7, 0x1, R3 ;  /* 0x0000000107038824 */ /* 0x000fe400078e0203 */
[----:B-1----:R-:W-:-:S03]  /*13940*/  IMAD.SHL.U32 R21, R21, 0x8, RZ ;  /* 0x0000000815157824 */ /* 0x002fc600078e00ff */
[----:B------:R-:W-:Y:S02]  /*13950*/  @!P0 LEA.HI.X R5, R6, R5, R3, 0x2, P1 ;  /* 0x0000000506058211 */ /* 0x000fe400008f1403 */
[----:B------:R-:W-:-:S03]  /*13960*/  LOP3.LUT R21, R21, 0x38, RZ, 0xc0, !PT ;  /* 0x0000003815157812 */ /* 0x000fc600078ec0ff */
[----:B------:R0:W5:Y:S01]  /*13970*/  @!P0 LDG.E R36, desc[UR40][R4.64] ;  /* 0x0000002804248981 */ /* 0x000162000c1e1900 */
[----:B------:R-:W-:Y:S02]  /*13980*/  ISETP.GE.AND P0, PT, R12, UR4, PT ;  /* 0x000000040c007c0c */ /* 0x000fe4000bf06270 */
[C---:B------:R-:W-:Y:S02]  /*13990*/  LOP3.LUT R13, R21.reuse, 0x100, RZ, 0xfc, !PT ;  /* 0x00000100150d7812 */ /* 0x040fe400078efcff */
[----:B------:R-:W-:Y:S02]  /*139a0*/  LOP3.LUT R12, R21, 0x140, RZ, 0xfc, !PT ;  /* 0x00000140150c7812 */ /* 0x000fe400078efcff */
[----:B------:R-:W-:Y:S02]  /*139b0*/  ISETP.GE.AND P3, PT, R13, UR4, PT ;  /* 0x000000040d007c0c */ /* 0x000fe4000bf66270 */
[----:B------:R-:W-:Y:S02]  /*139c0*/  ISETP.GE.AND P2, PT, R12, UR4, PT ;  /* 0x000000040c007c0c */ /* 0x000fe4000bf46270 */
[----:B0-----:R-:W-:-:S02]  /*139d0*/  SEL R4, RZ, 0x10, P3 ;  /* 0x00000010ff047807 */ /* 0x001fc40001800000 */
[----:B------:R-:W-:Y:S01]  /*139e0*/  SEL R5, RZ, 0x20, P2 ;  /* 0x00000020ff057807 */ /* 0x000fe20001000000 */
[----:B------:R-:W-:Y:S01]  /*139f0*/  IMAD.MOV R0, RZ, RZ, -R0 ;  /* 0x000000ffff007224 */ /* 0x000fe200078e0a00 */
[----:B------:R-:W-:Y:S02]  /*13a00*/  SEL R3, RZ, 0x40, P0 ;  /* 0x00000040ff037807 */ /* 0x000fe40000000000 */
[----:B------:R-:W-:Y:S01]  /*13a10*/  LOP3.LUT R4, R5, R9, R4, 0xfe, !PT ;  /* 0x0000000905047212 */ /* 0x000fe200078efe04 */
[----:B------:R-:W-:-:S03]  /*13a20*/  IMAD R0, R10, R0, R8 ;  /* 0x000000000a007224 */ /* 0x000fc600078e0208 */
[----:B------:R-:W-:Y:S02]  /*13a30*/  LOP3.LUT R3, R4, R3, RZ, 0xfc, !PT ;  /* 0x0000000304037212 */ /* 0x000fe400078efcff */
[----:B------:R-:W-:Y:S02]  /*13a40*/  LOP3.LUT R14, R21, 0x1c0, RZ, 0xfc, !PT ;  /* 0x000001c0150e7812 */ /* 0x000fe400078efcff */
[----:B------:R-:W-:Y:S01]  /*13a50*/  LOP3.LUT R22, R22, 0xfffffff7, RZ, 0xc0, !PT ;  /* 0xfffffff716167812 */ /* 0x000fe200078ec0ff */
[----:B------:R0:W-:Y:S01]  /*13a60*/  STL [R1+0x38], R3 ;  /* 0x0000380301007387 */ /* 0x0001e20000100800 */
[----:B------:R-:W-:Y:S01]  /*13a70*/  ISETP.GE.AND P0, PT, R14, UR4, PT ;  /* 0x000000040e007c0c */ /* 0x000fe2000bf06270 */
[----:B------:R-:W-:Y:S02]  /*13a80*/  ULDC UR4, c[0x0][0x2f4] ;  /* 0x0000bd0000047ab9 */ /* 0x000fe40000000800 */
[----:B------:R0:W-:Y:S01]  /*13a90*/  STL [R1], R0 ;  /* 0x0000000001007387 */ /* 0x0001e20000100800 */
[----:B------:R-:W-:-:S02]  /*13aa0*/  @P3 LOP3.LUT R22, R22, 0x8, RZ, 0xfc, !PT ;  /* 0x0000000816163812 */ /* 0x000fc400078efcff */
[----:B------:R-:W-:Y:S02]  /*13ab0*/  SEL R2, RZ, 0x80, P0 ;  /* 0x00000080ff027807 */ /* 0x000fe40000000000 */
[----:B------:R-:W-:Y:S02]  /*13ac0*/  ISETP.GE.AND P0, PT, R11, UR4, PT ;  /* 0x000000040b007c0c */ /* 0x000fe4000bf06270 */
[----:B------:R-:W-:-:S04]  /*13ad0*/  LOP3.LUT R22, R22, 0xfffffffb, RZ, 0xc0, !PT ;  /* 0xfffffffb16167812 */ /* 0x000fc800078ec0ff */
[----:B------:R-:W-:-:S04]  /*13ae0*/  @P2 LOP3.LUT R22, R22, 0x4, RZ, 0xfc, !PT ;  /* 0x0000000416162812 */ /* 0x000fc800078efcff */
[----:B------:R-:W-:-:S04]  /*13af0*/  LOP3.LUT R22, R22, 0xfffffffd, RZ, 0xc0, !PT ;  /* 0xfffffffd16167812 */ /* 0x000fc800078ec0ff */
[----:B------:R-:W-:Y:S01]  /*13b00*/  @P0 LOP3.LUT R22, R22, 0x2, RZ, 0xfc, !PT ;  /* 0x0000000216160812 */ /* 0x000fe200078efcff */
[----:B0-----:R-:W-:Y:S06]  /*13b10*/  BRA.DIV UR5, `(.L_x_4010) ;  /* 0x0000004605dc7947 */ /* 0x001fec000b800000 */
.L_x_4114:
[----:B------:R-:W-:Y:S02]  /*13b20*/  LOP3.LUT R2, R3, R2, RZ, 0xfc, !PT ;  /* 0x0000000203027212 */ /* 0x000fe400078efcff */
[----:B------:R-:W-:Y:S02]  /*13b30*/  LOP3.LUT R0, R37, 0x2, RZ, 0xfc, !PT ;  /* 0x0000000225007812 */ /* 0x000fe400078efcff */
[----:B------:R-:W-:Y:S01]  /*13b40*/  ISETP.GT.U32.AND P1, PT, R20, 0x3f, PT ;  /* 0x0000003f1400780c */ /* 0x000fe20003f24070 */
[----:B------:R0:W-:Y:S01]  /*13b50*/  STL [R1+0x10], R2 ;  /* 0x0000100201007387 */ /* 0x0001e20000100800 */
[----:B------:R-:W-:Y:S02]  /*13b60*/  ISETP.NE.AND P0, PT, R0, 0x3, PT ;  /* 0x000000030000780c */ /* 0x000fe40003f05270 */
[----:B------:R-:W-:Y:S02]  /*13b70*/  LOP3.LUT R22, R22, 0xfffffeff, RZ, 0xc0, !PT ;  /* 0xfffffeff16167812 */ /* 0x000fe400078ec0ff */
[----:B------:R-:W-:-:S02]  /*13b80*/  SHF.R.S32.HI R29, RZ, 0x1f, R18 ;  /* 0x0000001fff1d7819 */ /* 0x000fc40000011412 */
[----:B------:R-:W-:-:S05]  /*13b90*/  LOP3.LUT R22, R22, 0xfffffffe, RZ, 0xc0, !PT ;  /* 0xfffffffe16167812 */ /* 0x000fca00078ec0ff */
[----:B------:R-:W-:-:S04]  /*13ba0*/  @P1 LOP3.LUT R22, R22, 0x1, RZ, 0xfc, !PT ;  /* 0x0000000116161812 */ /* 0x000fc800078efcff */
[----:B------:R-:W-:Y:S01]  /*13bb0*/  @P0 LOP3.LUT R22, R22, 0x100, RZ, 0xfc, !PT ;  /* 0x0000010016160812 */ /* 0x000fe200078efcff */
[----:B0-----:R-:W-:Y:S06]  /*13bc0*/  @!P0 BRA `(.L_x_4011) ;  /* 0x0000000000048947 */ /* 0x001fec0003800000 */
[----:B------:R-:W-:Y:S01]  /*13bd0*/  BPT.TRAP 0x1 ;  /* 0x000000040000795c */ /* 0x000fe20000300000 */
.L_x_4011:
[----:B------:R-:W-:Y:S01]  /*13be0*/  LEA R27, R25, R23, 0x3 ;  /* 0x00000017191b7211 */ /* 0x000fe200078e18ff */
[----:B------:R-:W-:Y:S01]  /*13bf0*/  BSSY B0, `(.L_x_4012) ;  /* 0x0000004000007945 */ /* 0x000fe20003800000 */
[----:B------:R-:W-:-:S04]  /*13c00*/  SHF.L.U32 R0, R26, 0x1f, RZ ;  /* 0x0000001f1a007819 */ /* 0x000fc800000006ff */
[----:B------:R-:W0:Y:S02]  /*13c10*/  SYNCS.PHASECHK.TRANS64.TRYWAIT P0, [R27+URZ+0x28c40], R0 ;  /* 0x028c40001b0075a7 */ /* 0x000e24000800017f */
[----:B0-----:R-:W-:Y:S05]  /*13c20*/  @!P0 BRA `(.L_x_4013) ;  /* 0x0000004400cc8947 */ /* 0x001fea0003800000 */
.L_x_4115:
[----:B------:R-:W-:Y:S05]  /*13c30*/  BSYNC B0 ;  /* 0x0000000000007941 */ /* 0x000fea0003800000 */
.L_x_4012:
[----:B------:R-:W0:Y:S01]  /*13c40*/  LDL R2, [R1] ;  /* 0x0000000001027983 */ /* 0x000e220000100800 */
[----:B------:R-:W-:-:S03]  /*13c50*/  ULDC.64 UR4, c[0x0][0x300] ;  /* 0x0000c00000047ab9 */ /* 0x000fc60000000a00 */
[----:B------:R-:W2:Y:S01]  /*13c60*/  LDL R6, [R1+0x4] ;  /* 0x0000040001067983 */ /* 0x000ea20000100800 */
[----:B-----5:R-:W-:Y:S02]  /*13c70*/  SHF.R.S32.HI R4, RZ, 0x1f, R36 ;  /* 0x0000001fff047819 */ /* 0x020fe40000011424 */
[----:B------:R-:W-:Y:S01]  /*13c80*/  LOP3.LUT P2, RZ, R22, 0x2, RZ, 0xc0, !PT ;  /* 0x0000000216ff7812 */ /* 0x000fe2000784c0ff */
[----:B------:R-:W1:Y:S02]  /*13c90*/  S2R R7, SR_TID.X ;  /* 0x0000000000077919 */ /* 0x000e640000002100 */
        /* <DEDUP_REMOVED lines=20> */
[----:B0-----:R-:W-:-:S04]  /*13de0*/  LOP3.LUT R4, R4, 0x7f, RZ, 0xc0, !PT ;  /* 0x0000007f04047812 */ /* 0x001fc800078ec0ff */
[----:B------:R-:W-:Y:S01]  /*13df0*/  SHF.R.U32.HI R5, RZ, 0x3, R4 ;  /* 0x00000003ff057819 */ /* 0x000fe20000011604 */
[----:B------:R-:W-:Y:S01]  /*13e00*/  IMAD.IADD R4, R3, 0x1, R0 ;  /* 0x0000000103047824 */ /* 0x000fe200078e0200 */
[C---:B------:R-:W-:Y:S01]  /*13e10*/  LEA R0, P0, R2.reuse, UR4, 0x1 ;  /* 0x0000000402007c11 */ /* 0x040fe2000f8008ff */
[----:B------:R-:W-:Y:S01]  /*13e20*/  UMOV UR4, 0xffffffff ;  /* 0xffffffff00047882 */ /* 0x000fe20000000000 */
[----:B--2---:R-:W-:Y:S01]  /*13e30*/  IADD3 R31, -R5, R6, -R31 ;  /* 0x00000006051f7210 */ /* 0x004fe20007ffe91f */
[----:B------:R-:W-:Y:S01]  /*13e40*/  IMAD R5, R25, 0x1000, R35 ;  /* 0x0000100019057824 */ /* 0x000fe200078e0223 */
[----:B------:R-:W-:Y:S02]  /*13e50*/  LEA.HI.X R4, R2, UR5, R4, 0x1, P0 ;  /* 0x0000000502047c11 */ /* 0x000fe400080f0c04 */
[----:B------:R-:W-:Y:S01]  /*13e60*/  ISETP.GE.AND P0, PT, R31, 0x1, PT ;  /* 0x000000011f00780c */ /* 0x000fe20003f06270 */
[----:B------:R-:W-:-:S12]  /*13e70*/  BRA.DIV UR4, `(.L_x_4014) ;  /* 0x00000046044c7947 */ /* 0x000fd8000b800000 */
[----:B------:R-:W0:Y:S01]  /*13e80*/  SHFL.IDX PT, R3, R0, RZ, 0x181f ;  /* 0x00181fff00037589 */ /* 0x000e2200000e0000 */
[----:B------:R-:W-:-:S03]  /*13e90*/  @P0 LEA R6, R5, R23, 0x1 ;  /* 0x0000001705060211 */ /* 0x000fc600078e08ff */
[----:B------:R-:W1:Y:S01]  /*13ea0*/  SHFL.IDX PT, R2, R4, RZ, 0x181f ;  /* 0x00181fff04027589 */ /* 0x000e6200000e0000 */
        /* <DEDUP_REMOVED lines=29> */
.L_x_4125:
[----:B------:R-:W-:-:S13]  /*14080*/  ISETP.GE.AND P0, PT, R31, 0x31, PT ;  /* 0x000000311f00780c */ /* 0x000fda0003f06270 */
[----:B0-----:R-:W-:Y:S01]  /*14090*/  @P0 LEA R2, P1, R7, R0, 0x1 ;  /* 0x0000000007020211 */ /* 0x001fe200078208ff */
[----:B------:R-:W-:-:S04]  /*140a0*/  @P0 IMAD R5, R5, 0x2, R23 ;  /* 0x0000000205050824 */ /* 0x000fc800078e0217 */
[----:B------:R-:W-:-:S05]  /*140b0*/  @P0 IMAD.X R3, RZ, RZ, R4, P1 ;  /* 0x000000ffff030224 */ /* 0x000fca00008e0604 */
[----:B------:R-:W-:Y:S01]  /*140c0*/  @!PT LDS RZ, [RZ] ;  /* 0x00000000fffff984 */ /* 0x000fe20000000800 */
[----:B------:R-:W-:Y:S01]  /*140d0*/  @!PT LDS RZ, [RZ] ;  /* 0x00000000fffff984 */ /* 0x000fe20000000800 */
[----:B------:R-:W-:Y:S01]  /*140e0*/  @!PT LDS RZ, [RZ] ;  /* 0x00000000fffff984 */ /* 0x000fe20000000800 */
[----:B------:R0:W-:Y:S01]  /*140f0*/  @P0 LDGSTS.E.BYPASS.LTC128B.128 [R5+0x23c00], desc[UR40][R2.64], !P2 ;  /* 0x23c0000002050fae */ /* 0x0001e2000d101d68 */
[----:B------:R-:W-:Y:S01]  /*14100*/  PLOP3.LUT P0, PT, PT, PT, PT, 0x80, 0x0 ;  /* 0x000000000000781c */ /* 0x000fe20003f0f070 */
[----:B------:R-:W-:-:S12]  /*14110*/  NOP ;  /* 0x0000000000007918 */ /* 0x000fd80000000000 */
.L_x_4015:
        /* <DEDUP_REMOVED lines=11> */
.L_x_4016:
[----:B------:R1:W5:Y:S01]  /*141d0*/  LDL.LU R0, [R1+0x14] ;  /* 0x0000140001007983 */ /* 0x0003620000300800 */
[----:B------:R1:W-:Y:S03]  /*141e0*/  SYNCS.ARRIVE.TRANS64.A1T0 RZ, [R27+URZ+0x28c30], RZ ;  /* 0x028c30ff1bff79a7 */ /* 0x0003e6000810003f */
[----:B------:R1:W5:Y:S04]  /*141f0*/  LDL.LU R4, [R1+0xc] ;  /* 0x00000c0001047983 */ /* 0x0003680000300800 */
[----:B0-----:R1:W5:Y:S02]  /*14200*/  LDL R3, [R1+0x10] ;  /* 0x0000100001037983 */ /* 0x0013640000100800 */
[----:B------:R-:W-:Y:S05]  /*14210*/  WARPSYNC.ALL ;  /* 0x0000000000007948 */ /* 0x000fea0003800000 */
[----:B------:R-:W-:Y:S01]  /*14220*/  ULDC.64 UR4, c[0x0][0xa00] ;  /* 0x0002800000047ab9 */ /* 0x000fe20000000a00 */
[----:B------:R-:W-:Y:S01]  /*14230*/  BSSY B6, `(.L_x_4017) ;  /* 0x0000025000067945 */ /* 0x000fe20003800000 */
[----:B------:R-:W-:Y:S01]  /*14240*/  BAR.SYNC.DEFER_BLOCKING 0x8, 0x100 ;  /* 0x0204000000007b1d */ /* 0x000fe20000010000 */
[----:B------:R-:W-:-:S04]  /*14250*/  ISETP.NE.U32.AND P0, PT, RZ, UR4, PT ;  /* 0x00000004ff007c0c */ /* 0x000fc8000bf05070 */
[----:B------:R-:W-:Y:S01]  /*14260*/  ISETP.NE.AND.EX P0, PT, RZ, UR5, PT, P0 ;  /* 0x00000005ff007c0c */ /* 0x000fe2000bf05300 */
[----:B------:R-:W-:-:S03]  /*14270*/  ULDC.64 UR4, c[0x0][0x298] ;  /* 0x0000a60000047ab9 */ /* 0x000fc60000000a00 */
[----:B------:R-:W-:-:S05]  /*14280*/  SEL R5, R32, RZ, !P0 ;  /* 0x000000ff20057207 */ /* 0x000fca0004000000 */
[----:B------:R0:W-:Y:S01]  /*14290*/  STL [R1+0x28], R5 ;  /* 0x0000280501007387 */ /* 0x0001e20000100800 */
[----:B-----5:R-:W-:Y:S02]  /*142a0*/  SEL R2, R0, RZ, !P0 ;  /* 0x000000ff00027207 */ /* 0x020fe40004000000 */
[----:B------:R-:W-:-:S03]  /*142b0*/  SHF.R.S32.HI R0, RZ, 0x1f, R4 ;  /* 0x0000001fff007819 */ /* 0x000fc60000011404 */
[----:B------:R2:W-:Y:S01]  /*142c0*/  STL [R1+0x14], R2 ;  /* 0x0000140201007387 */ /* 0x0005e20000100800 */
[----:B------:R-:W-:Y:S01]  /*142d0*/  PRMT R32, R3, 0x8880, RZ ;  /* 0x0000888003207816 */ /* 0x000fe200000000ff */
[----:B------:R-:W-:-:S03]  /*142e0*/  IMAD R0, R0, UR4, RZ ;  /* 0x0000000400007c24 */ /* 0x000fc6000f8e02ff */
[----:B------:R-:W-:Y:S01]  /*142f0*/  PRMT R32, R32, 0x7710, RZ ;  /* 0x0000771020207816 */ /* 0x000fe200000000ff */
[C---:B------:R-:W-:Y:S02]  /*14300*/  IMAD R0, R4.reuse, UR5, R0 ;  /* 0x0000000504007c24 */ /* 0x040fe4000f8e0200 */
[----:B0-----:R-:W-:Y:S01]  /*14310*/  IMAD.WIDE.U32 R4, R4, UR4, RZ ;  /* 0x0000000404047c25 */ /* 0x001fe2000f8e00ff */
[----:B--2---:R-:W-:-:S03]  /*14320*/  IADD3 R2, R23, 0x20400, RZ ;  /* 0x0002040017027810 */ /* 0x004fc60007ffe0ff */
[----:B------:R-:W-:Y:S01]  /*14330*/  IMAD.IADD R0, R5, 0x1, R0 ;  /* 0x0000000105007824 */ /* 0x000fe200078e0200 */
[----:B------:R0:W-:Y:S01]  /*14340*/  STL.64 [R1+0x20], R4 ;  /* 0x0000200401007387 */ /* 0x0001e20000100a00 */
[----:B------:R-:W-:-:S03]  /*14350*/  LOP3.LUT P0, RZ, R2, 0x3ff, RZ, 0xc0, !PT ;  /* 0x000003ff02ff7812 */ /* 0x000fc6000780c0ff */
[----:B------:R0:W-:Y:S10]  /*14360*/  STL [R1+0xc], R0 ;  /* 0x00000c0001007387 */ /* 0x0001f40000100800 */
[----:B0-----:R-:W-:Y:S05]  /*14370*/  @!P0 BRA `(.L_x_4018) ;  /* 0x0000000000408947 */ /* 0x001fea0003800000 */
        /* <DEDUP_REMOVED lines=16> */
.L_x_4018:
[----:B------:R-:W-:Y:S05]  /*14480*/  BSYNC B6 ;  /* 0x0000000000067941 */ /* 0x000fea0003800000 */
.L_x_4017:
[----:B------:R-:W2:Y:S01]  /*14490*/  LDL.LU R0, [R1+0xc] ;  /* 0x00000c0001007983 */ /* 0x000ea20000300800 */
[----:B------:R-:W-:Y:S01]  /*144a0*/  ULDC.64 UR4, c[0x0][0x2d8] ;  /* 0x0000b60000047ab9 */ /* 0x000fe20000000a00 */
[----:B------:R-:W0:Y:S02]  /*144b0*/  LDC R7, c[0x0][0x448] ;  /* 0x00011200ff077b82 */ /* 0x000e240000000800 */
[----:B------:R-:W2:Y:S04]  /*144c0*/  LDL.LU.64 R2, [R1+0x20] ;  /* 0x0000200001027983 */ /* 0x000ea80000300a00 */
[----:B------:R-:W3:Y:S04]  /*144d0*/  LDL.LU R20, [R1+0x14] ;  /* 0x0000140001147983 */ /* 0x000ee80000300800 */
[----:B------:R-:W4:Y:S04]  /*144e0*/  LDL.LU R21, [R1+0x28] ;  /* 0x0000280001157983 */ /* 0x000f280000300800 */
[----:B------:R0:W5:Y:S02]  /*144f0*/  LDL R8, [R1+0x34] ;  /* 0x0000340001087983 */ /* 0x0001640000100800 */
[----:B0-----:R-:W-:-:S13]  /*14500*/  ISETP.NE.AND P0, PT, R7, 0x1, PT ;  /* 0x000000010700780c */ /* 0x001fda0003f05270 */
[----:B------:R-:W0:Y:S08]  /*14510*/  @P0 LDC R5, c[0x0][0x44c] ;  /* 0x00011300ff050b82 */ /* 0x000e300000000800 */
[----:B------:R-:W1:Y:S01]  /*14520*/  @P0 LDC R6, c[0x0][0x450] ;  /* 0x00011400ff060b82 */ /* 0x000e620000000800 */
[----:B--2---:R-:W-:Y:S02]  /*14530*/  IMAD.MOV.U32 R3, RZ, RZ, R0 ;  /* 0x000000ffff037224 */ /* 0x004fe400078e0000 */
[----:B------:R-:W-:-:S02]  /*14540*/  IMAD R0, R29, UR4, RZ ;  /* 0x000000041d007c24 */ /* 0x000fc4000f8e02ff */
[----:B------:R-:W-:-:S04]  /*14550*/  IMAD.WIDE.U32 R2, R18, UR4, R2 ;  /* 0x0000000412027c25 */ /* 0x000fc8000f8e0002 */
[----:B------:R-:W-:Y:S01]  /*14560*/  IMAD R0, R18, UR5, R0 ;  /* 0x0000000512007c24 */ /* 0x000fe2000f8e0200 */
[----:B------:R-:W-:-:S03]  /*14570*/  ULDC.64 UR4, c[0x0][0x2e0] ;  /* 0x0000b80000047ab9 */ /* 0x000fc60000000a00 */
[----:B------:R-:W-:Y:S02]  /*14580*/  IMAD.IADD R3, R3, 0x1, R0 ;  /* 0x0000000103037824 */ /* 0x000fe400078e0200 */
[----:B---3--:R-:W-:Y:S02]  /*14590*/  IMAD R0, R20, UR4, RZ ;  /* 0x0000000414007c24 */ /* 0x008fe4000f8e02ff */
[----:B------:R-:W2:Y:S01]  /*145a0*/  S2R R20, SR_TID.X ;  /* 0x0000000000147919 */ /* 0x000ea20000002100 */
[----:B----4-:R-:W-:-:S04]  /*145b0*/  IMAD.WIDE.U32 R2, R21, UR4, R2 ;  /* 0x0000000415027c25 */ /* 0x010fc8000f8e0002 */
[----:B------:R-:W-:Y:S01]  /*145c0*/  IMAD R0, R21, UR5, R0 ;  /* 0x0000000515007c24 */ /* 0x000fe2000f8e0200 */
[----:B------:R-:W3:Y:S01]  /*145d0*/  S2R R9, SR_TID.X ;  /* 0x0000000000097919 */ /* 0x000ee20000002100 */
[----:B------:R-:W-:Y:S02]  /*145e0*/  ULDC.64 UR4, c[0x0][0x2d0] ;  /* 0x0000b40000047ab9 */ /* 0x000fe40000000a00 */
[----:B------:R-:W-:Y:S01]  /*145f0*/  IMAD.IADD R3, R3, 0x1, R0 ;  /* 0x0000000103037824 */ /* 0x000fe200078e0200 */
[----:B--2---:R-:W-:-:S04]  /*14600*/  LOP3.LUT R20, R20, 0x7f, RZ, 0xc0, !PT ;  /* 0x0000007f14147812 */ /* 0x004fc800078ec0ff */
[----:B------:R-:W-:Y:S02]  /*14610*/  SHF.R.U32.HI R21, RZ, 0x3, R20 ;  /* 0x00000003ff157819 */ /* 0x000fe40000011614 */
[----:B------:R-:W2:Y:S02]  /*14620*/  S2R R20, SR_TID.X ;  /* 0x0000000000147919 */ /* 0x000ea40000002100 */
[----:B--2---:R-:W-:-:S04]  /*14630*/  SHF.L.U32 R20, R20, 0x4, RZ ;  /* 0x0000000414147819 */ /* 0x004fc800000006ff */
[----:B------:R-:W-:-:S05]  /*14640*/  LOP3.LUT R20, R21, 0x70, R20, 0xf8, !PT ;  /* 0x0000007015147812 */ /* 0x000fca00078ef814 */
[----:B------:R-:W-:Y:S02]  /*14650*/  IMAD R0, R17, 0x40, R20 ;  /* 0x0000004011007824 */ /* 0x000fe400078e0214 */
[----:B------:R2:W5:Y:S02]  /*14660*/  LDL R20, [R1+0x18] ;  /* 0x0000180001147983 */ /* 0x0005640000100800 */
[----:B0-----:R-:W-:-:S04]  /*14670*/  @P0 IMAD.HI.U32 R5, R0, R5, RZ ;  /* 0x0000000500050227 */ /* 0x001fc800078e00ff */
[----:B------:R-:W-:Y:S01]  /*14680*/  IMAD.MOV.U32 R4, RZ, RZ, R0 ;  /* 0x000000ffff047224 */ /* 0x000fe200078e0000 */
[----:B-1----:R-:W-:Y:S01]  /*14690*/  @P0 SHF.R.U32.HI R4, RZ, R6, R5 ;  /* 0x00000006ff040219 */ /* 0x002fe20000011605 */
[----:B------:R-:W0:Y:S04]  /*146a0*/  S2R R21, SR_TID.X ;  /* 0x0000000000157919 */ /* 0x000e280000002100 */
[----:B------:R-:W-:-:S04]  /*146b0*/  IMAD.MOV R5, RZ, RZ, -R4 ;  /* 0x000000ffff057224 */ /* 0x000fc800078e0a04 */
        /* <DEDUP_REMOVED lines=12> */
[----:B---3--:R-:W-:Y:S01]  /*14780*/  IMAD.SHL.U32 R9, R9, 0x8, RZ ;  /* 0x0000000809097824 */ /* 0x008fe200078e00ff */
[C---:B------:R-:W-:Y:S01]  /*14790*/  LEA R0, P0, R2.reuse, UR4, 0x1 ;  /* 0x0000000402007c11 */ /* 0x040fe2000f8008ff */
[----:B------:R-:W-:Y:S01]  /*147a0*/  IMAD.IADD R3, R3, 0x1, R4 ;  /* 0x0000000103037824 */ /* 0x000fe200078e0204 */
[----:B------:R-:W-:Y:S02]  /*147b0*/  ULDC UR4, c[0x0][0x2b8] ;  /* 0x0000ae0000047ab9 */ /* 0x000fe40000000800 */
[----:B------:R-:W-:Y:S02]  /*147c0*/  LOP3.LUT R9, R9, 0x38, RZ, 0xc0, !PT ;  /* 0x0000003809097812 */ /* 0x000fe400078ec0ff */
[----:B------:R-:W-:Y:S01]  /*147d0*/  LEA.HI.X R2, R2, UR5, R3, 0x1, P0 ;  /* 0x0000000502027c11 */ /* 0x000fe200080f0c03 */
[----:B------:R-:W-:Y:S01]  /*147e0*/  UMOV UR5, 0xffffffff ;  /* 0xffffffff00057882 */ /* 0x000fe20000000000 */
[----:B0-----:R-:W-:-:S02]  /*147f0*/  LOP3.LUT R21, R21, 0x7f, RZ, 0xc0, !PT ;  /* 0x0000007f15157812 */ /* 0x001fc400078ec0ff */
[----:B------:R-:W-:Y:S02]  /*14800*/  ISETP.GE.AND P1, PT, R9, UR4, PT ;  /* 0x0000000409007c0c */ /* 0x000fe4000bf26270 */
[----:B------:R-:W-:Y:S01]  /*14810*/  SHF.R.U32.HI R10, RZ, 0x3, R21 ;  /* 0x00000003ff0a7819 */ /* 0x000fe20000011615 */
[----:B--2---:R-:W-:Y:S10]  /*14820*/  BRA.DIV UR5, `(.L_x_4019) ;  /* 0x0000004205307947 */ /* 0x004ff4000b800000 */
[----:B------:R-:W0:Y:S01]  /*14830*/  SHFL.IDX PT, R5, R0, RZ, 0x181f ;  /* 0x00181fff00057589 */ /* 0x000e2200000e0000 */
[----:B-----5:R-:W-:Y:S01]  /*14840*/  IMAD R3, R20, R7, RZ ;  /* 0x0000000714037224 */ /* 0x020fe200078e02ff */
[----:B------:R-:W-:Y:S02]  /*14850*/  LEA R17, R17, R10, 0x6 ;  /* 0x0000000a11117211 */ /* 0x000fe400078e30ff */
[----:B------:R-:W1:Y:S02]  /*14860*/  SHFL.IDX PT, R4, R2, RZ, 0x181f ;  /* 0x00181fff02047589 */ /* 0x000e6400000e0000 */
        /* <DEDUP_REMOVED lines=8> */
[----:B0-----:R-:W-:Y:S02]  /*148f0*/  VIADD R4, R17, 0x10 ;  /* 0x0000001011047836 */ /* 0x001fe40000000000 */
[----:B------:R-:W0:Y:S03]  /*14900*/  SHFL.IDX PT, R5, R0, 0x1, 0x181f ;  /* 0x00381f0000057f89 */ /* 0x000e2600000e0000 */
        /* <DEDUP_REMOVED lines=12> */
[----:B------:R-:W1:Y:S08]  /*149d0*/  SHFL.IDX PT, R4, R2, 0x2, 0x181f ;  /* 0x00581f0002047f89 */ /* 0x000e7000000e0000 */
[----:B0-----:R-:W-:-:S05]  /*149e0*/  @!P0 LEA R5, P2, R9, R5, 0x1 ;  /* 0x0000000509058211 */ /* 0x001fca00078408ff */
[----:B-1----:R-:W-:-:S05]  /*149f0*/  @!P0 IMAD.X R4, RZ, RZ, R4, P2 ;  /* 0x000000ffff048224 */ /* 0x002fca00010e0604 */
[----:B------:R-:W-:-:S04]  /*14a00*/  @!P0 LOP3.LUT R5, R5, R4, RZ, 0x3c, !PT ;  /* 0x0000000405058212 */ /* 0x000fc800078e3cff */
[----:B------:R-:W-:-:S04]  /*14a10*/  @!P0 LOP3.LUT R4, R5, R4, RZ, 0x3c, !PT ;  /* 0x0000000405048212 */ /* 0x000fc800078e3cff */
[----:B------:R-:W-:-:S05]  /*14a20*/  @!P0 LOP3.LUT R5, R5, R4, RZ, 0x3c, !PT ;  /* 0x0000000405058212 */ /* 0x000fca00078e3cff */
[----:B------:R0:W-:Y:S04]  /*14a30*/  @!P0 LDGSTS.E.BYPASS.LTC128B.128 [R8+0x21400], desc[UR40][R4.64], !P1 ;  /* 0x2140000004088fae */ /* 0x0001e8000c901d68 */
[----:B0-----:R0:W1:Y:S02]  /*14a40*/  SHFL.IDX PT, R4, R2, 0x3, 0x181f ;  /* 0x00781f0002047f89 */ /* 0x00106400000e0000 */
.L_x_4134:
[----:B------:R-:W-:-:S05]  /*14a50*/  VIADD R17, R17, 0x30 ;  /* 0x0000003011117836 */ /* 0x000fca0000000000 */
[----:B------:R-:W-:-:S13]  /*14a60*/  ISETP.GE.AND P0, PT, R17, R3, PT ;  /* 0x000000031100720c */ /* 0x000fda0003f06270 */
[----:B0-----:R-:W-:-:S04]  /*14a70*/  @!P0 LEA R2, P2, R9, R0, 0x1 ;  /* 0x0000000009028211 */ /* 0x001fc800078408ff */
[----:B-1----:R-:W-:-:S05]  /*14a80*/  @!P0 IADD3.X R3, RZ, R4, RZ, P2, !PT ;  /* 0x00000004ff038210 */ /* 0x002fca00017fe4ff */
[----:B------:R-:W-:Y:S01]  /*14a90*/  @!PT LDS RZ, [RZ] ;  /* 0x00000000fffff984 */ /* 0x000fe20000000800 */
[----:B------:R-:W-:Y:S01]  /*14aa0*/  @!PT LDS RZ, [RZ] ;  /* 0x00000000fffff984 */ /* 0x000fe20000000800 */
[----:B------:R-:W-:Y:S01]  /*14ab0*/  @!PT LDS RZ, [RZ] ;  /* 0x00000000fffff984 */ /* 0x000fe20000000800 */
[----:B------:R0:W-:Y:S01]  /*14ac0*/  @!P0 LDGSTS.E.BYPASS.LTC128B.128 [R8+0x21c00], desc[UR40][R2.64], !P1 ;  /* 0x21c0000002088fae */ /* 0x0001e2000c901d68 */
[----:B------:R-:W-:Y:S01]  /*14ad0*/  PLOP3.LUT P0, PT, PT, PT, PT, 0x80, 0x0 ;  /* 0x000000000000781c */ /* 0x000fe20003f0f070 */
[----:B------:R-:W-:-:S12]  /*14ae0*/  NOP ;  /* 0x0000000000007918 */ /* 0x000fd80000000000 */
.L_x_4020:
        /* <DEDUP_REMOVED lines=18> */
.L_x_4135:
[----:B------:R-:W-:Y:S05]  /*14c10*/  BSYNC B0 ;  /* 0x0000000000007941 */ /* 0x000fea0003800000 */
.L_x_4021:
[----:B------:R-:W-:-:S04]  /*14c20*/  LOP3.LUT R2, R37, 0x2, RZ, 0xfc, !PT ;  /* 0x0000000225027812 */ /* 0x000fc800078efcff */
[----:B------:R-:W-:-:S13]  /*14c30*/  ISETP.NE.AND P0, PT, R2, 0x3, PT ;  /* 0x000000030200780c */ /* 0x000fda0003f05270 */
[----:B------:R-:W-:Y:S05]  /*14c40*/  @!P0 BRA `(.L_x_4023) ;  /* 0x0000000000048947 */ /* 0x000fea0003800000 */
[----:B------:R-:W-:Y:S01]  /*14c50*/  BPT.TRAP 0x1 ;  /* 0x000000040000795c */ /* 0x000fe20000300000 */
.L_x_4023:
[----:B0-----:R-:W-:Y:S01]  /*14c60*/  SHF.L.U32 R0, R26, 0x1f, RZ ;  /* 0x0000001f1a007819 */ /* 0x001fe200000006ff */
[----:B------:R-:W-:Y:S03]  /*14c70*/  BSSY B0, `(.L_x_4024) ;  /* 0x0000003000007945 */ /* 0x000fe60003800000 */
[----:B------:R-:W0:Y:S02]  /*14c80*/  SYNCS.PHASECHK.TRANS64.TRYWAIT P0, [R27+URZ+0x28c60], R0 ;  /* 0x028c60001b0075a7 */ /* 0x000e24000800017f */
[----:B0-----:R-:W-:Y:S05]  /*14c90*/  @!P0 BRA `(.L_x_4025) ;  /* 0x00000040006c8947 */ /* 0x001fea0003800000 */
.L_x_4136:
[----:B------:R-:W-:Y:S05]  /*14ca0*/  BSYNC B0 ;  /* 0x0000000000007941 */ /* 0x000fea0003800000 */
.L_x_4024:
[----:B------:R-:W0:Y:S01]  /*14cb0*/  LDL.LU R3, [R1+0x2c] ;  /* 0x00002c0001037983 */ /* 0x000e220000300800 */
[----:B------:R-:W-:-:S03]  /*14cc0*/  ULDC.64 UR4, c[0x0][0x328] ;  /* 0x0000ca0000047ab9 */ /* 0x000fc60000000a00 */
[----:B------:R-:W2:Y:S04]  /*14cd0*/  LDL.LU R2, [R1] ;  /* 0x0000000001027983 */ /* 0x000ea80000300800 */
[----:B------:R-:W3:Y:S01]  /*14ce0*/  LDL.LU R4, [R1+0x30] ;  /* 0x0000300001047983 */ /* 0x000ee20000300800 */
        /* <DEDUP_REMOVED lines=28> */
[----:B------:R-:W-:-:S02]  /*14eb0*/  LOP3.LUT P2, RZ, R32, 0x10, RZ, 0xc0, !PT ;  /* 0x0000001020ff7812 */ /* 0x000fc4000784c0ff */
[----:B0-----:R-:W-:-:S04]  /*14ec0*/  SHF.L.U32 R7, R7, 0x3, RZ ;  /* 0x0000000307077819 */ /* 0x001fc800000006ff */
        /* <DEDUP_REMOVED lines=36> */
[----:B0-----:R-:W-:-:S05]  /*15110*/  IADD3 R2, P6, R2, R0, RZ ;  /* 0x0000000002027210 */ /* 0x001fca0007fde0ff */
[----:B-1----:R-:W-:Y:S01]  /*15120*/  IMAD.X R3, RZ, RZ, R3, P6 ;  /* 0x000000ffff037224 */ /* 0x002fe200030e0603 */
        /* <DEDUP_REMOVED lines=40> */
.L_x_4146:
        /* <DEDUP_REMOVED lines=13> */
[----:B------:R-:W-:Y:S02]  /*15480*/  IADD3.X R3, RZ, R6, RZ, P0, !PT ;  /* 0x00000006ff037210 */ /* 0x000fe400007fe4ff */
[----:B------:R-:W-:Y:S02]  /*15490*/  LOP3.LUT P6, RZ, R22, 0x800, RZ, 0xc0, !PT ;  /* 0x0000080016ff7812 */ /* 0x000fe400078cc0ff */
[----:B------:R-:W-:-:S02]  /*154a0*/  ISETP.LT.OR P5, PT, R31, 0x31, !P3 ;  /* 0x000000311f00780c */ /* 0x000fc40005fa1670 */
[C---:B------:R-:W-:Y:S02]  /*154b0*/  LOP3.LUT P0, RZ, R22.reuse, 0x200, RZ, 0xc0, !PT ;  /* 0x0000020016ff7812 */ /* 0x040fe4000780c0ff */
[----:B------:R-:W-:Y:S02]  /*154c0*/  ISETP.LT.OR P3, PT, R31, 0x31, !P1 ;  /* 0x000000311f00780c */ /* 0x000fe40004f61670 */
[----:B------:R-:W-:-:S04]  /*154d0*/  LOP3.LUT P1, RZ, R22, 0x400, RZ, 0xc0, !PT ;  /* 0x0000040016ff7812 */ /* 0x000fc8000782c0ff */
[----:B------:R-:W-:Y:S01]  /*154e0*/  ISETP.LT.OR P1, PT, R31, 0x31, P1 ;  /* 0x000000311f00780c */ /* 0x000fe20000f21670 */
        /* <DEDUP_REMOVED lines=14> */
.L_x_4027:
        /* <DEDUP_REMOVED lines=11> */
.L_x_4028:
[----:B------:R-:W2:Y:S01]  /*15680*/  LDL.LU R2, [R1+0x4] ;  /* 0x0000040001027983 */ /* 0x000ea20000300800 */
[----:B------:R1:W-:Y:S01]  /*15690*/  SYNCS.ARRIVE.TRANS64.A1T0 RZ, [R27+URZ+0x28c50], RZ ;  /* 0x028c50ff1bff79a7 */ /* 0x0003e2000810003f */
[----:B------:R-:W-:Y:S01]  /*156a0*/  BSSY B0, `(.L_x_4029) ;  /* 0x00000f7000007945 */ /* 0x000fe20003800000 */
[----:B--2---:R-:W-:-:S13]  /*156b0*/  ISETP.GE.AND P0, PT, R2, 0x41, PT ;  /* 0x000000410200780c */ /* 0x004fda0003f06270 */
[----:B-1----:R-:W-:Y:S05]  /*156c0*/  @!P0 BRA `(.L_x_4030) ;  /* 0x0000000c00d08947 */ /* 0x002fea0003800000 */
[----:B------:R-:W2:Y:S04]  /*156d0*/  LDL.LU R4, [R1+0x38] ;  /* 0x0000380001047983 */ /* 0x000ea80000300800 */
[----:B------:R-:W3:Y:S04]  /*156e0*/  LDL.LU R3, [R1+0x10] ;  /* 0x0000100001037983 */ /* 0x000ee80000300800 */
[----:B------:R-:W4:Y:S01]  /*156f0*/  LDL.LU R2, [R1+0x3c] ;  /* 0x00003c0001027983 */ /* 0x000f220000300800 */
[----:B--2---:R-:W-:Y:S02]  /*15700*/  LOP3.LUT R32, R4, 0x40, RZ, 0xc0, !PT ;  /* 0x0000004004207812 */ /* 0x004fe400078ec0ff */
[----:B---3--:R-:W-:-:S02]  /*15710*/  LOP3.LUT R31, R3, 0x80, RZ, 0xc0, !PT ;  /* 0x00000080031f7812 */ /* 0x008fc400078ec0ff */
[----:B------:R-:W-:Y:S02]  /*15720*/  SHF.R.U32.HI R32, RZ, 0x2, R32 ;  /* 0x00000002ff207819 */ /* 0x000fe40000011620 */
[----:B----4-:R-:W-:Y:S02]  /*15730*/  LEA.HI.SX32 R7, R2, 0xfffffffe, 0x1a ;  /* 0xfffffffe02077811 */ /* 0x010fe400078fd2ff */
[----:B------:R-:W-:-:S07]  /*15740*/  SHF.R.U32.HI R31, RZ, 0x3, R31 ;  /* 0x00000003ff1f7819 */ /* 0x000fce000001161f */
.L_x_4043:
[----:B-1----:R-:W1:Y:S01]  /*15750*/  S2R R2, SR_TID.X ;  /* 0x0000000000027919 */ /* 0x002e620000002100 */
[----:B0-----:R-:W0:Y:S01]  /*15760*/  LDC R5, c[0x0][0x430] ;  /* 0x00010c00ff057b82 */ /* 0x001e220000000800 */
[----:B------:R-:W-:Y:S01]  /*15770*/  IMAD R4, R7, 0x40, R33 ;  /* 0x0000004007047824 */ /* 0x000fe200078e0221 */
[----:B------:R-:W-:Y:S01]  /*15780*/  LOP3.LUT R10, R37, 0x2, RZ, 0xfc, !PT ;  /* 0x00000002250a7812 */ /* 0x000fe200078efcff */
[----:B--2---:R-:W2:Y:S01]  /*15790*/  S2R R8, SR_TID.X ;  /* 0x0000000000087919 */ /* 0x004ea20000002100 */
[----:B------:R-:W-:Y:S02]  /*157a0*/  IADD3 R25, R25, 0x1, RZ ;  /* 0x0000000119197810 */ /* 0x000fe40007ffe0ff */
[----:B0-----:R-:W-:Y:S02]  /*157b0*/  ISETP.NE.AND P0, PT, R5, 0x1, PT ;  /* 0x000000010500780c */ /* 0x001fe40003f05270 */
[----:B-1----:R-:W-:Y:S01]  /*157c0*/  LOP3.LUT R2, R2, 0x7f, RZ, 0xc0, !PT ;  /* 0x0000007f02027812 */ /* 0x002fe200078ec0ff */
[----:B--2---:R-:W-:-:S03]  /*157d0*/  IMAD.SHL.U32 R8, R8, 0x10, RZ ;  /* 0x0000001008087824 */ /* 0x004fc600078e00ff */
[----:B------:R-:W-:-:S07]  /*157e0*/  SHF.R.U32.HI R2, RZ, 0x3, R2 ;  /* 0x00000003ff027819 */ /* 0x000fce0000011602 */
[----:B---3--:R-:W0:Y:S01]  /*157f0*/  @P0 LDC R6, c[0x0][0x434] ;  /* 0x00010d00ff060b82 */ /* 0x008e220000000800 */
[----:B------:R-:W-:-:S04]  /*15800*/  LOP3.LUT R8, R2, 0x70, R8, 0xf8, !PT ;  /* 0x0000007002087812 */ /* 0x000fc800078ef808 */
[----:B------:R-:W-:-:S03]  /*15810*/  ISETP.GT.U32.AND P1, PT, R8, 0x3f, PT ;  /* 0x0000003f0800780c */ /* 0x000fc60003f24070 */
[----:B------:R-:W1:Y:S01]  /*15820*/  @P0 LDC R3, c[0x0][0x438] ;  /* 0x00010e00ff030b82 */ /* 0x000e620000000800 */
[----:B------:R-:W-:-:S04]  /*15830*/  IMAD.IADD R4, R8, 0x1, R4 ;  /* 0x0000000108047824 */ /* 0x000fc800078e0204 */
[----:B------:R-:W-:-:S05]  /*15840*/  IMAD.MOV.U32 R2, RZ, RZ, R4 ;  /* 0x000000ffff027224 */ /* 0x000fca00078e0004 */
[----:B------:R-:W2:Y:S01]  /*15850*/  @!P1 LDC.64 R8, c[0x0][0x428] ;  /* 0x00010a00ff089b82 */ /* 0x000ea20000000a00 */
[----:B0-----:R-:W-:-:S05]  /*15860*/  @P0 IMAD.HI.U32 R6, R4, R6, RZ ;  /* 0x0000000604060227 */ /* 0x001fca00078e00ff */
[----:B-1----:R-:W-:-:S05]  /*15870*/  @P0 SHF.R.U32.HI R2, RZ, R3, R6 ;  /* 0x00000003ff020219 */ /* 0x002fca0000011606 */
[----:B------:R-:W-:-:S04]  /*15880*/  IMAD.MOV R3, RZ, RZ, -R2 ;  /* 0x000000ffff037224 */ /* 0x000fc800078e0a02 */
[----:B------:R-:W-:Y:S01]  /*15890*/  IMAD R5, R5, R3, R4 ;  /* 0x0000000305057224 */ /* 0x000fe200078e0204 */
[--C-:B------:R-:W-:Y:S01]  /*158a0*/  @!P1 SHF.R.S32.HI R3, RZ, 0x1f, R2.reuse ;  /* 0x0000001fff039819 */ /* 0x100fe20000011402 */
[-C--:B--2---:R-:W-:Y:S02]  /*158b0*/  @!P1 IMAD R4, R34, R8.reuse, RZ ;  /* 0x0000000822049224 */ /* 0x084fe400078e02ff */
[----:B------:R-:W-:-:S04]  /*158c0*/  @!P1 IMAD.WIDE.U32 R2, R30, R8, R2 ;  /* 0x000000081e029225 */ /* 0x000fc800078e0002 */
[----:B------:R-:W-:Y:S02]  /*158d0*/  @!P1 IMAD R4, R30, R9, R4 ;  /* 0x000000091e049224 */ /* 0x000fe400078e0204 */
[----:B------:R-:W0:Y:S02]  /*158e0*/  @!P1 LDC.64 R8, c[0x0][0x418] ;  /* 0x00010600ff089b82 */ /* 0x000e240000000a00 */
[----:B------:R-:W-:Y:S02]  /*158f0*/  @!P1 IMAD.IADD R3, R4, 0x1, R3 ;  /* 0x0000000104039824 */ /* 0x000fe400078e0203 */
[----:B------:R-:W-:Y:S01]  /*15900*/  IMAD.MOV.U32 R4, RZ, RZ, RZ ;  /* 0x000000ffff047224 */ /* 0x000fe200078e00ff */
[----:B0-----:R-:W-:-:S04]  /*15910*/  @!P1 LEA R8, P0, R2, R8, 0x2 ;  /* 0x0000000802089211 */ /* 0x001fc800078010ff */
[----:B------:R-:W-:Y:S02]  /*15920*/  @!P1 LEA.HI.X R9, R2, R9, R3, 0x2, P0 ;  /* 0x0000000902099211 */ /* 0x000fe400000f1403 */
[----:B------:R-:W-:-:S03]  /*15930*/  ISETP.NE.AND P0, PT, R25, 0x2, PT ;  /* 0x000000021900780c */ /* 0x000fc60003f05270 */
[----:B------:R0:W5:Y:S01]  /*15940*/  @!P1 LDG.E R4, desc[UR40][R8.64] ;  /* 0x0000002808049981 */ /* 0x000162000c1e1900 */
[----:B------:R-:W-:Y:S02]  /*15950*/  ISETP.NE.AND P1, PT, R10, 0x3, PT ;  /* 0x000000030a00780c */ /* 0x000fe40003f25270 */
[----:B------:R-:W-:Y:S01]  /*15960*/  SEL R2, RZ, 0x1, P0 ;  /* 0x00000001ff027807 */ /* 0x000fe20000000000 */
[----:B------:R-:W-:Y:S05]  /*15970*/  YIELD ;  /* 0x0000000000007946 */ /* 0x000fea0003800000 */
[----:B------:R-:W-:Y:S01]  /*15980*/  LOP3.LUT R26, R26, R2, RZ, 0x3c, !PT ;  /* 0x000000021a1a7212 */ /* 0x000fe200078e3cff */
[----:B------:R-:W-:Y:S01]  /*15990*/  IMAD.MOV.U32 R2, RZ, RZ, R7 ;  /* 0x000000ffff027224 */ /* 0x000fe200078e0007 */
[----:B------:R-:W-:Y:S01]  /*159a0*/  SEL R25, R25, RZ, P0 ;  /* 0x000000ff19197207 */ /* 0x000fe20000000000 */
[----:B------:R-:W-:-:S03]  /*159b0*/  VIADD R7, R7, 0xffffffff ;  /* 0xffffffff07077836 */ /* 0x000fc60000000000 */
[----:B------:R-:W-:Y:S01]  /*159c0*/  ISETP.GT.AND P3, PT, R2, RZ, PT ;  /* 0x000000ff0200720c */ /* 0x000fe20003f64270 */
[----:B0-----:R-:W-:-:S12]  /*159d0*/  @!P1 BRA `(.L_x_4031) ;  /* 0x0000000000049947 */ /* 0x001fd80003800000 */
[----:B------:R-:W-:Y:S01]  /*159e0*/  BPT.TRAP 0x1 ;  /* 0x000000040000795c */ /* 0x000fe20000300000 */
.L_x_4031:
[----:B------:R-:W-:Y:S01]  /*159f0*/  IMAD R6, R25, 0x8, R23 ;  /* 0x0000000819067824 */ /* 0x000fe200078e0217 */
[----:B------:R-:W-:Y:S01]  /*15a00*/  SHF.L.U32 R17, R26, 0x1f, RZ ;  /* 0x0000001f1a117819 */ /* 0x000fe200000006ff */
[----:B------:R-:W-:Y:S01]  /*15a10*/  BSSY B1, `(.L_x_4032) ;  /* 0x0000004000017945 */ /* 0x000fe20003800000 */
[----:B------:R-:W-:Y:S02]  /*15a20*/  SHF.R.S32.HI R9, RZ, 0x1f, R5 ;  /* 0x0000001fff097819 */ /* 0x000fe40000011405 */
[----:B------:R-:W0:Y:S02]  /*15a30*/  SYNCS.PHASECHK.TRANS64.TRYWAIT P0, [R6+URZ+0x28c40], R17 ;  /* 0x028c4011060075a7 */ /* 0x000e24000800017f */
[----:B0-----:R-:W-:Y:S05]  /*15a40*/  @!P0 BRA `(.L_x_4033) ;  /* 0x0000003c00408947 */ /* 0x001fea0003800000 */
.L_x_4147:
[----:B------:R-:W-:Y:S05]  /*15a50*/  BSYNC B1 ;  /* 0x0000000000017941 */ /* 0x000fea0003800000 */
.L_x_4032:
        /* <DEDUP_REMOVED lines=32> */
[----:B-1----:R-:W-:-:S05]  /*15c60*/  IADD3 R2, P0, R2, R0, RZ ;  /* 0x0000000002027210 */ /* 0x002fca0007f1e0ff */
[----:B--2---:R-:W-:-:S05]  /*15c70*/  IMAD.X R3, RZ, RZ, R3, P0 ;  /* 0x000000ffff037224 */ /* 0x004fca00000e0603 */
        /* <DEDUP_REMOVED lines=8> */
.L_x_4157:
        /* <DEDUP_REMOVED lines=8> */
.L_x_4035:
[----:B------:R-:W-:Y:S02]  /*15d80*/  PLOP3.LUT P1, PT, P1, P0, PT, 0xa2, 0x0 ;  /* 0x000000000000781c */ /* 0x000fe40000f21472 */
[----:B------:R-:W-:-:S08]  /*15d90*/  @P0 R2UR P1, UR4, R6 ;  /* 0x00000000060402ca */ /* 0x000fd00000020000 */
[----:B------:R-:W-:-:S05]  /*15da0*/  @P0 PLOP3.LUT P0, PT, P1, PT, PT, 0x80, 0x0 ;  /* 0x000000000000081c */ /* 0x000fca0000f0f070 */
[----:B------:R-:W-:Y:S01]  /*15db0*/  @!P1 SYNCS.ARRIVE.TRANS64.RED.A0T1 RZ, [UR4+0x28c30], RZ ;  /* 0x028c30ffffff99a7 */ /* 0x000fe20008200404 */
[----:B------:R-:W-:Y:S07]  /*15dc0*/  @!P1 ARRIVES.LDGSTSBAR.64.TRANSCNT [UR4+0x28c30] ;  /* 0x028c3000ff0099b0 */ /* 0x000fee0008000a84 */
[----:B------:R-:W-:Y:S05]  /*15dd0*/  @P0 BRA.U.ANY `(.L_x_4035) ;  /* 0xfffffffd00e80947 */ /* 0x000fea000393ffff */
[----:B------:R-:W-:Y:S01]  /*15de0*/  NOP ;  /* 0x0000000000007918 */ /* 0x000fe20000000000 */
[----:B--2---:R-:W-:-:S04]  /*15df0*/  LOP3.LUT R2, R37, 0x2, RZ, 0xfc, !PT ;  /* 0x0000000225027812 */ /* 0x004fc800078efcff */
[----:B------:R-:W-:-:S13]  /*15e00*/  ISETP.NE.AND P2, PT, R2, 0x3, PT ;  /* 0x000000030200780c */ /* 0x000fda0003f45270 */
[----:B------:R-:W-:Y:S05]  /*15e10*/  @!P2 BRA `(.L_x_4036) ;  /* 0x000000000004a947 */ /* 0x000fea0003800000 */
[----:B------:R-:W-:Y:S01]  /*15e20*/  BPT.TRAP 0x1 ;  /* 0x000000040000795c */ /* 0x000fe20000300000 */
.L_x_4036:
[----:B------:R2:W-:Y:S01]  /*15e30*/  SYNCS.ARRIVE.TRANS64.A1T0 RZ, [R6+URZ+0x28c30], RZ ;  /* 0x028c30ff06ff79a7 */ /* 0x0005e2000810003f */
[----:B------:R-:W-:Y:S05]  /*15e40*/  @!P2 BRA `(.L_x_4037) ;  /* 0x000000000004a947 */ /* 0x000fea0003800000 */
[----:B------:R-:W-:Y:S01]  /*15e50*/  BPT.TRAP 0x1 ;  /* 0x000000040000795c */ /* 0x000fe20000300000 */
.L_x_4037:
[----:B------:R-:W3:Y:S01]  /*15e60*/  SYNCS.PHASECHK.TRANS64.TRYWAIT P0, [R6+URZ+0x28c60], R17 ;  /* 0x028c6011060075a7 */ /* 0x000ee2000800017f */
[----:B------:R-:W-:Y:S04]  /*15e70*/  BSSY B1, `(.L_x_4038) ;  /* 0x0000002000017945 */ /* 0x000fe80003800000 */
[----:B---3--:R-:W-:Y:S05]  /*15e80*/  @!P0 BRA `(.L_x_4039) ;  /* 0x0000003c00608947 */ /* 0x008fea0003800000 */
.L_x_4158:
[----:B------:R-:W-:Y:S05]  /*15e90*/  BSYNC B1 ;  /* 0x0000000000017941 */ /* 0x000fea0003800000 */
.L_x_4038:
        /* <DEDUP_REMOVED lines=81> */
.L_x_4168:
[----:B------:R-:W-:Y:S02]  /*163b0*/  LOP3.LUT R22, R22, 0xffffbfff, RZ, 0xc0, !PT ;  /* 0xffffbfff16167812 */ /* 0x000fe400078ec0ff */
[----:B---3--:R-:W-:Y:S02]  /*163c0*/  IADD3 R2, P2, R14, R0, RZ ;  /* 0x000000000e027210 */ /* 0x008fe40007f5e0ff */
[----:B------:R-:W-:Y:S02]  /*163d0*/  @P1 LOP3.LUT R22, R22, 0x4000, RZ, 0xfc, !PT ;  /* 0x0000400016161812 */ /* 0x000fe400078efcff */
[----:B------:R-:W-:Y:S02]  /*163e0*/  IADD3.X R3, RZ, R10, RZ, P2, !PT ;  /* 0x0000000aff037210 */ /* 0x000fe400017fe4ff */
        /* <DEDUP_REMOVED lines=21> */
.L_x_4041:
        /* <DEDUP_REMOVED lines=11> */
.L_x_4042:
[----:B------:R3:W-:Y:S01]  /*165f0*/  SYNCS.ARRIVE.TRANS64.A1T0 RZ, [R6+URZ+0x28c50], RZ ;  /* 0x028c50ff06ff79a7 */ /* 0x0007e2000810003f */
[----:B------:R-:W-:Y:S05]  /*16600*/  @P3 BRA `(.L_x_4043) ;  /* 0xfffffff000503947 */ /* 0x000fea000383ffff */
.L_x_4030:
[----:B------:R-:W-:Y:S05]  /*16610*/  BSYNC B0 ;  /* 0x0000000000007941 */ /* 0x000fea0003800000 */
.L_x_4029:
        /* <DEDUP_REMOVED lines=9> */
[----:B0-----:R-:W0:Y:S01]  /*166b0*/  S2R R5, SR_LANEID ;  /* 0x0000000000057919 */ /* 0x001e220000000000 */
[----:B------:R-:W-:Y:S01]  /*166c0*/  VOTEU.ANY UR4, UPT, PT ;  /* 0x0000000000047886 */ /* 0x000fe200038e0100 */
[----:B------:R-:W4:Y:S01]  /*166d0*/  LDC.64 R2, c[0x0][0xc60] ;  /* 0x00031800ff027b82 */ /* 0x000f220000000a00 */
[----:B------:R-:W0:Y:S02]  /*166e0*/  FLO.U32 R0, UR4 ;  /* 0x0000000400007d00 */ /* 0x000e2400080e0000 */
[----:B0-----:R-:W-:-:S06]  /*166f0*/  ISETP.EQ.U32.AND P1, PT, R0, R5, PT ;  /* 0x000000050000720c */ /* 0x001fcc0003f22070 */
[----:B------:R-:W4:Y:S07]  /*16700*/  POPC R5, UR4 ;  /* 0x0000000400057d09 */ /* 0x000f2e0008000000 */
[----:B----4-:R-:W4:Y:S01]  /*16710*/  @P1 ATOMG.E.ADD.STRONG.GPU PT, R3, desc[UR40][R2.64], R5 ;  /* 0x00000005020319a8 */ /* 0x010f2200081ee1e8 */
[----:B------:R-:W0:Y:S02]  /*16720*/  S2R R4, SR_LTMASK ;  /* 0x0000000000047919 */ /* 0x000e240000003900 */
[----:B0-----:R-:W-:-:S04]  /*16730*/  LOP3.LUT R4, R4, UR4, RZ, 0xc0, !PT ;  /* 0x0000000404047c12 */ /* 0x001fc8000f8ec0ff */
[----:B------:R-:W0:Y:S01]  /*16740*/  POPC R7, R4 ;  /* 0x0000000400077309 */ /* 0x000e220000000000 */
[----:B----4-:R-:W0:Y:S02]  /*16750*/  SHFL.IDX PT, R0, R3, R0, 0x1f ;  /* 0x00001f0003007589 */ /* 0x010e2400000e0000 */
[----:B0-----:R-:W-:-:S07]  /*16760*/  IADD3 R16, R0, UR36, R7 ;  /* 0x0000002400107c10 */ /* 0x001fce000fffe007 */
.L_x_4045:
[----:B------:R-:W-:Y:S05]  /*16770*/  BSYNC B0 ;  /* 0x0000000000007941 */ /* 0x000fea0003800000 */
.L_x_4044:
[----:B------:R-:W-:-:S07]  /*16780*/  SEL R25, R25, RZ, P0 ;  /* 0x000000ff19197207 */ /* 0x000fce0000000000 */
.L_x_4004:
[----:B------:R-:W-:Y:S05]  /*16790*/  BSYNC B7 ;  /* 0x0000000000077941 */ /* 0x000fea0003800000 */
.L_x_4002:
[----:B------:R-:W-:-:S13]  /*167a0*/  LOP3.LUT P0, RZ, R22, 0x1000, RZ, 0xc0, !PT ;  /* 0x0000100016ff7812 */ /* 0x000fda000780c0ff */
[----:B------:R-:W-:Y:S05]  /*167b0*/  @!P0 BRA `(.L_x_4046) ;  /* 0x0000000000248947 */ /* 0x000fea0003800000 */
[----:B------:R-:W-:Y:S05]  /*167c0*/  WARPSYNC.ALL ;  /* 0x0000000000007948 */ /* 0x000fea0003800000 */
[----:B------:R-:W4:Y:S08]  /*167d0*/  S2UR UR5, SR_CgaCtaId ;  /* 0x00000000000579c3 */ /* 0x000f300000008800 */
[----:B------:R-:W-:Y:S06]  /*167e0*/  BAR.SYNC.DEFER_BLOCKING 0x5, 0x180 ;  /* 0x0146000000007b1d */ /* 0x000fec0000010000 */
[----:B------:R-:W-:-:S02]  /*167f0*/  UMOV UR4, 0x400 ;  /* 0x0000040000047882 */ /* 0x000fc40000000000 */
[----:B----4-:R-:W-:-:S06]  /*16800*/  ULEA UR4, UR5, UR4, 0x18 ;  /* 0x0000000405047291 */ /* 0x010fcc000f8ec03f */
[----:B-1----:R-:W-:-:S05]  /*16810*/  IMAD.U32 R23, RZ, RZ, UR4 ;  /* 0x00000004ff177e24 */ /* 0x002fca000f8e00ff */
[----:B------:R1:W4:Y:S01]  /*16820*/  LDS.128 R16, [R23+0x28cd0] ;  /* 0x028cd00017107984 */ /* 0x0003220000000c00 */
[----:B------:R-:W-:Y:S06]  /*16830*/  BAR.ARV 0x4, 0x180 ;  /* 0x0106000000007b1d */ /* 0x000fec0000002000 */
[----:B------:R-:W-:Y:S05]  /*16840*/  BRA `(.L_x_4047) ;  /* 0x0000000800407947 */ /* 0x000fea0003800000 */
.L_x_4046:
[----:B0-----:R-:W0:Y:S01]  /*16850*/  S2R R8, SR_TID.X ;  /* 0x0000000000087919 */ /* 0x001e220000002100 */
[----:B------:R-:W-:Y:S01]  /*16860*/  UMOV UR4, 0xffffffff ;  /* 0xffffffff00047882 */ /* 0x000fe20000000000 */
[----:B0-----:R-:W-:-:S04]  /*16870*/  LOP3.LUT R8, R8, 0x1f, RZ, 0xc0, !PT ;  /* 0x0000001f08087812 */ /* 0x001fc800078ec0ff */
[----:B------:R-:W-:Y:S01]  /*16880*/  ISETP.NE.AND P0, PT, R8, 0x1f, PT ;  /* 0x0000001f0800780c */ /* 0x000fe20003f05270 */
[----:B------:R-:W-:-:S12]  /*16890*/  BRA.DIV UR4, `(.L_x_4048) ;  /* 0x0000003a04cc7947 */ /* 0x000fd8000b800000 */
[----:B------:R-:W-:Y:S01]  /*168a0*/  IMAD.IADD R5, R19, 0x1, R8 ;  /* 0x0000000113057824 */ /* 0x000fe200078e0208 */
[----:B------:R-:W-:-:S04]  /*168b0*/  ULDC UR4, c[0x0][0xc3c] ;  /* 0x00030f0000047ab9 */ /* 0x000fc80000000800 */
[----:B------:R-:W-:-:S13]  /*168c0*/  ISETP.GE.OR P1, PT, R5, UR4, !P0 ;  /* 0x0000000405007c0c */ /* 0x000fda000c726670 */
[----:B-1----:R-:W0:Y:S02]  /*168d0*/  @!P1 LDC.64 R2, c[0x0][0xc80] ;  /* 0x00032000ff029b82 */ /* 0x002e240000000a00 */
[----:B0-----:R-:W-:-:S06]  /*168e0*/  @!P1 IMAD.WIDE R2, R5, 0x4, R2 ;  /* 0x0000000405029825 */ /* 0x001fcc00078e0202 */
[----:B------:R0:W4:Y:S01]  /*168f0*/  @!P1 LDG.E R3, desc[UR40][R2.64] ;  /* 0x0000002802039981 */ /* 0x000122000c1e1900 */
[C---:B------:R-:W-:Y:S02]  /*16900*/  ISETP.GE.U32.AND P2, PT, R8.reuse, 0x2, PT ;  /* 0x000000020800780c */ /* 0x040fe40003f46070 */
[C---:B------:R-:W-:Y:S01]  /*16910*/  ISETP.GE.U32.AND P3, PT, R8.reuse, 0x4, PT ;  /* 0x000000040800780c */ /* 0x040fe20003f66070 */
[----:B------:R-:W-:Y:S01]  /*16920*/  SHFL.IDX PT, R0, R16, RZ, 0x1f ;  /* 0x00001fff10007589 */ /* 0x000fe200000e0000 */
[C---:B------:R-:W-:Y:S02]  /*16930*/  ISETP.GE.U32.AND P4, PT, R8.reuse, 0x8, PT ;  /* 0x000000080800780c */ /* 0x040fe40003f86070 */
[C---:B------:R-:W-:Y:S01]  /*16940*/  ISETP.GE.U32.AND P5, PT, R8.reuse, 0x10, PT ;  /* 0x000000100800780c */ /* 0x040fe20003fa6070 */
[----:B------:R-:W-:Y:S01]  /*16950*/  SHFL.IDX PT, R4, R16, 0x1, 0x1f ;  /* 0x00201f0010047f89 */ /* 0x000fe200000e0000 */
[----:B0-----:R-:W-:Y:S02]  /*16960*/  IMAD.MOV.U32 R2, RZ, RZ, RZ ;  /* 0x000000ffff027224 */ /* 0x001fe400078e00ff */
[----:B----4-:R-:W-:Y:S01]  /*16970*/  @!P1 IMAD.MOV.U32 R2, RZ, RZ, R3 ;  /* 0x000000ffff029224 */ /* 0x010fe200078e0003 */
[----:B------:R-:W-:-:S04]  /*16980*/  ISETP.NE.AND P1, PT, R8, RZ, PT ;  /* 0x000000ff0800720c */ /* 0x000fc80003f25270 */
[----:B------:R-:W0:Y:S02]  /*16990*/  SHFL.UP PT, R14, R2, 0x1, RZ ;  /* 0x04200000020e7989 */ /* 0x000e2400000e00ff */
[----:B0-----:R-:W-:-:S05]  /*169a0*/  SEL R5, R14, RZ, P1 ;  /* 0x000000ff0e057207 */ /* 0x001fca0000800000 */
[----:B------:R-:W-:-:S05]  /*169b0*/  IMAD.IADD R5, R2, 0x1, R5 ;  /* 0x0000000102057824 */ /* 0x000fca00078e0205 */
        /* <DEDUP_REMOVED lines=12> */
[----:B------:R0:W1:Y:S02]  /*16a80*/  SHFL.IDX PT, R14, R3, 0x1f, 0x1f ;  /* 0x03e01f00030e7f89 */ /* 0x00006400000e0000 */
.L_x_4178:
[----:B------:R-:W-:Y:S02]  /*16a90*/  ULDC UR4, c[0x0][0xc38] ;  /* 0x00030e0000047ab9 */ /* 0x000fe40000000800 */
[----:B------:R-:W-:-:S04]  /*16aa0*/  IMAD.U32 R16, RZ, RZ, UR4 ;  /* 0x00000004ff107e24 */ /* 0x000fc8000f8e00ff */
[----:B-1----:R-:W-:-:S04]  /*16ab0*/  IMAD R5, R14, R16, RZ ;  /* 0x000000100e057224 */ /* 0x002fc800078e02ff */
[----:B------:R-:W-:-:S05]  /*16ac0*/  IMAD.IADD R4, R4, 0x1, R5 ;  /* 0x0000000104047824 */ /* 0x000fca00078e0205 */
[----:B------:R-:W-:-:S13]  /*16ad0*/  ISETP.GT.AND P6, PT, R4, R0, PT ;  /* 0x000000000400720c */ /* 0x000fda0003fc4270 */
[----:B------:R-:W-:Y:S05]  /*16ae0*/  @P6 BRA `(.L_x_4049) ;  /* 0x00000000009c6947 */ /* 0x000fea0003800000 */
.L_x_4054:
[----:B------:R-:W1:Y:S01]  /*16af0*/  LDC R6, c[0x0][0xc3c] ;  /* 0x00030f00ff067b82 */ /* 0x000e620000000800 */
[----:B------:R-:W-:-:S05]  /*16b00*/  VIADD R19, R19, 0x1f ;  /* 0x0000001f13137836 */ /* 0x000fca0000000000 */
[----:B-1----:R-:W-:-:S13]  /*16b10*/  ISETP.GE.AND P6, PT, R19, R6, PT ;  /* 0x000000061300720c */ /* 0x002fda0003fc6270 */
[----:B------:R-:W-:Y:S05]  /*16b20*/  @P6 BRA `(.L_x_4050) ;  /* 0x0000000400446947 */ /* 0x000fea0003800000 */
[----:B------:R-:W1:Y:S01]  /*16b30*/  S2R R2, SR_TID.X ;  /* 0x0000000000027919 */ /* 0x000e620000002100 */
[----:B------:R-:W-:Y:S01]  /*16b40*/  BSSY B0, `(.L_x_4051) ;  /* 0x0000009000007945 */ /* 0x000fe20003800000 */
[----:B-1----:R-:W-:-:S04]  /*16b50*/  LOP3.LUT R2, R2, 0x1f, RZ, 0xc0, !PT ;  /* 0x0000001f02027812 */ /* 0x002fc800078ec0ff */
[----:B------:R-:W-:Y:S01]  /*16b60*/  IADD3 R5, R19, R2, RZ ;  /* 0x0000000213057210 */ /* 0x000fe20007ffe0ff */
[----:B------:R-:W-:-:S03]  /*16b70*/  IMAD.MOV.U32 R2, RZ, RZ, RZ ;  /* 0x000000ffff027224 */ /* 0x000fc600078e00ff */
[----:B------:R-:W-:-:S13]  /*16b80*/  ISETP.GE.OR P6, PT, R5, R6, !P0 ;  /* 0x000000060500720c */ /* 0x000fda00047c6670 */
[----:B------:R-:W-:Y:S05]  /*16b90*/  @P6 BRA `(.L_x_4052) ;  /* 0x00000000000c6947 */ /* 0x000fea0003800000 */
[----:B0-----:R-:W0:Y:S02]  /*16ba0*/  LDC.64 R2, c[0x0][0xc80] ;  /* 0x00032000ff027b82 */ /* 0x001e240000000a00 */
[----:B0-----:R-:W-:-:S06]  /*16bb0*/  IMAD.WIDE R2, R5, 0x4, R2 ;  /* 0x0000000405027825 */ /* 0x001fcc00078e0202 */
[----:B------:R1:W5:Y:S02]  /*16bc0*/  LDG.E R2, desc[UR40][R2.64] ;  /* 0x0000002802027981 */ /* 0x000364000c1e1900 */
.L_x_4052:
[----:B------:R-:W-:Y:S05]  /*16bd0*/  BSYNC B0 ;  /* 0x0000000000007941 */ /* 0x000fea0003800000 */
.L_x_4051:
[----:B------:R-:W-:-:S03]  /*16be0*/  UMOV UR4, 0xffffffff ;  /* 0xffffffff00047882 */ /* 0x000fc60000000000 */
[----:B------:R-:W-:Y:S05]  /*16bf0*/  BRA.DIV UR4, `(.L_x_4053) ;  /* 0x0000003e04187947 */ /* 0x000fea000b800000 */
[----:B-----5:R-:W2:Y:S02]  /*16c00*/  SHFL.UP PT, R14, R2, 0x1, RZ ;  /* 0x04200000020e7989 */ /* 0x020ea400000e00ff */
[----:B--2---:R-:W-:-:S05]  /*16c10*/  SEL R13, R14, RZ, P1 ;  /* 0x000000ff0e0d7207 */ /* 0x004fca0000800000 */
[----:B------:R-:W-:-:S05]  /*16c20*/  IMAD.IADD R13, R2, 0x1, R13 ;  /* 0x00000001020d7824 */ /* 0x000fca00078e020d */
[----:B------:R-:W2:Y:S02]  /*16c30*/  SHFL.UP PT, R14, R13, 0x2, RZ ;  /* 0x044000000d0e7989 */ /* 0x000ea400000e00ff */
[----:B--2---:R-:W-:-:S05]  /*16c40*/  SEL R14, R14, RZ, P2 ;  /* 0x000000ff0e0e7207 */ /* 0x004fca0001000000 */
[----:B01----:R-:W-:-:S05]  /*16c50*/  IMAD.IADD R3, R13, 0x1, R14 ;  /* 0x000000010d037824 */ /* 0x003fca00078e020e */
        /* <DEDUP_REMOVED lines=10> */
.L_x_4186:
[----:B------:R-:W-:Y:S02]  /*16d00*/  ULDC UR4, c[0x0][0xc38] ;  /* 0x00030e0000047ab9 */ /* 0x000fe40000000800 */
[----:B------:R-:W-:-:S05]  /*16d10*/  MOV R16, UR4 ;  /* 0x0000000400107c02 */ /* 0x000fca0008000f00 */
[----:B-1----:R-:W-:-:S04]  /*16d20*/  IMAD R5, R14, R16, RZ ;  /* 0x000000100e057224 */ /* 0x002fc800078e02ff */
[----:B------:R-:W-:-:S05]  /*16d30*/  IMAD.IADD R4, R5, 0x1, R4 ;  /* 0x0000000105047824 */ /* 0x000fca00078e0204 */
[----:B------:R-:W-:-:S13]  /*16d40*/  ISETP.GT.AND P6, PT, R4, R0, PT ;  /* 0x000000000400720c */ /* 0x000fda0003fc4270 */
[----:B------:R-:W-:Y:S05]  /*16d50*/  @!P6 BRA `(.L_x_4054) ;  /* 0xfffffffc0064e947 */ /* 0x000fea000383ffff */
.L_x_4049:
        /* <DEDUP_REMOVED lines=8> */
.L_x_4190:
[----:B------:R-:W-:Y:S01]  /*16de0*/  ISETP.NE.AND P0, PT, R6, RZ, PT ;  /* 0x000000ff0600720c */ /* 0x000fe20003f05270 */
[----:B------:R-:W-:-:S12]  /*16df0*/  IMAD.MOV.U32 R14, RZ, RZ, RZ ;  /* 0x000000ffff0e7224 */ /* 0x000fd800078e00ff */
[----:B------:R-:W-:Y:S05]  /*16e00*/  @!P0 BRA `(.L_x_4056) ;  /* 0x0000000000108947 */ /* 0x000fea0003800000 */
[----:B------:R-:W-:Y:S01]  /*16e10*/  UMOV UR4, 0xffffffff ;  /* 0xffffffff00047882 */ /* 0x000fe20000000000 */
[----:B------:R-:W-:Y:S02]  /*16e20*/  VIADD R12, R4, 0xffffffff ;  /* 0xffffffff040c7836 */ /* 0x000fe40000000000 */
[----:B------:R-:W-:Y:S05]  /*16e30*/  BRA.DIV UR4, `(.L_x_4057) ;  /* 0x0000003e048c7947 */ /* 0x000fea000b800000 */
[----:B------:R3:W4:Y:S02]  /*16e40*/  SHFL.IDX PT, R14, R3, R12, 0x1f ;  /* 0x00001f0c030e7589 */ /* 0x00072400000e0000 */
.L_x_4056:
[----:B--2---:R-:W-:Y:S01]  /*16e50*/  IABS R6, R17 ;  /* 0x0000001100067213 */ /* 0x004fe20000000000 */
[----:B----4-:R-:W-:Y:S02]  /*16e60*/  IMAD R16, R14, R16, R5 ;  /* 0x000000100e107224 */ /* 0x010fe400078e0205 */
[----:B------:R-:W-:Y:S01]  /*16e70*/  IMAD.IADD R19, R4, 0x1, R19 ;  /* 0x0000000104137824 */ /* 0x000fe200078e0213 */
[----:B------:R-:W2:Y:S01]  /*16e80*/  I2F.RP R7, R6 ;  /* 0x0000000600077306 */ /* 0x000ea20000209400 */
[----:B------:R-:W-:-:S07]  /*16e90*/  IMAD.IADD R0, R0, 0x1, -R16 ;  /* 0x0000000100007824 */ /* 0x000fce00078e0a10 */
[----:B--2---:R-:W1:Y:S02]  /*16ea0*/  MUFU.RCP R7, R7 ;  /* 0x0000000700077308 */ /* 0x004e640000001000 */
[----:B-1----:R-:W-:-:S06]  /*16eb0*/  VIADD R2, R7, 0xffffffe ;  /* 0x0ffffffe07027836 */ /* 0x002fcc0000000000 */
[----:B0--3--:R0:W1:Y:S02]  /*16ec0*/  F2I.FTZ.U32.TRUNC.NTZ R3, R2 ;  /* 0x0000000200037305 */ /* 0x009064000021f000 */
[----:B0-----:R-:W-:Y:S01]  /*16ed0*/  MOV R2, RZ ;  /* 0x000000ff00027202 */ /* 0x001fe20000000f00 */
[----:B-1----:R-:W-:-:S04]  /*16ee0*/  IMAD.MOV R5, RZ, RZ, -R3 ;  /* 0x000000ffff057224 */ /* 0x002fc800078e0a03 */
[----:B------:R-:W-:-:S04]  /*16ef0*/  IMAD R5, R5, R6, RZ ;  /* 0x0000000605057224 */ /* 0x000fc800078e02ff */
[----:B------:R-:W-:Y:S01]  /*16f00*/  IMAD.HI.U32 R3, R3, R5, R2 ;  /* 0x0000000503037227 */ /* 0x000fe200078e0002 */
        /* <DEDUP_REMOVED lines=19> */
.L_x_4050:
[----:B------:R-:W-:Y:S01]  /*17040*/  UMOV UR4, URZ ;  /* 0x0000003f00047c82 */ /* 0x000fe20008000000 */
[----:B------:R-:W-:Y:S01]  /*17050*/  UMOV UR5, URZ ;  /* 0x0000003f00057c82 */ /* 0x000fe20008000000 */
[----:B------:R-:W-:Y:S01]  /*17060*/  ULDC UR6, c[0x0][0xc3c] ;  /* 0x00030f0000067ab9 */ /* 0x000fe20000000800 */
[----:B------:R-:W-:Y:S02]  /*17070*/  IMAD.MOV.U32 R16, RZ, RZ, R0 ;  /* 0x000000ffff107224 */ /* 0x000fe400078e0000 */
[----:B------:R-:W-:Y:S02]  /*17080*/  IMAD.U32 R17, RZ, RZ, UR4 ;  /* 0x00000004ff117e24 */ /* 0x000fe4000f8e00ff */
[----:B------:R-:W-:Y:S02]  /*17090*/  IMAD.U32 R18, RZ, RZ, UR5 ;  /* 0x00000005ff127e24 */ /* 0x000fe4000f8e00ff */
[----:B------:R-:W-:-:S07]  /*170a0*/  IMAD.U32 R19, RZ, RZ, UR6 ;  /* 0x00000006ff137e24 */ /* 0x000fce000f8e00ff */
.L_x_4058:
[----:B------:R-:W1:Y:S01]  /*170b0*/  S2R R0, SR_TID.X ;  /* 0x0000000000007919 */ /* 0x000e620000002100 */
[----:B------:R-:W-:Y:S05]  /*170c0*/  WARPSYNC.ALL ;  /* 0x0000000000007948 */ /* 0x000fea0003800000 */
[----:B------:R-:W-:Y:S01]  /*170d0*/  BAR.SYNC.DEFER_BLOCKING 0x4, 0x180 ;  /* 0x0106000000007b1d */ /* 0x000fe20000010000 */
[----:B-1----:R-:W-:-:S04]  /*170e0*/  LOP3.LUT R0, R0, 0x1f, RZ, 0xc0, !PT ;  /* 0x0000001f00007812 */ /* 0x002fc800078ec0ff */
[----:B------:R-:W-:-:S13]  /*170f0*/  ISETP.NE.AND P0, PT, R0, RZ, PT ;  /* 0x000000ff0000720c */ /* 0x000fda0003f05270 */
[----:B0-----:R-:W0:Y:S01]  /*17100*/  @!P0 S2R R3, SR_CgaCtaId ;  /* 0x0000000000038919 */ /* 0x001e220000008800 */
[----:B------:R-:W-:-:S04]  /*17110*/  @!P0 MOV R0, 0x400 ;  /* 0x0000040000008802 */ /* 0x000fc80000000f00 */
[----:B0-----:R-:W-:-:S05]  /*17120*/  @!P0 LEA R23, R3, R0, 0x18 ;  /* 0x0000000003178211 */ /* 0x001fca00078ec0ff */
[----:B------:R0:W-:Y:S01]  /*17130*/  @!P0 STS.128 [R23+0x28cd0], R16 ;  /* 0x028cd01017008388 */ /* 0x0001e20000000c00 */
[----:B------:R-:W-:Y:S06]  /*17140*/  BAR.ARV 0x5, 0x180 ;  /* 0x0146000000007b1d */ /* 0x000fec0000002000 */
.L_x_4047:
[----:B------:R-:W-:Y:S02]  /*17150*/  ULDC UR4, c[0x0][0xc3c] ;  /* 0x00030f0000047ab9 */ /* 0x000fe40000000800 */
[----:B----4-:R-:W-:-:S13]  /*17160*/  ISETP.GE.AND P0, PT, R19, UR4, PT ;  /* 0x0000000413007c0c */ /* 0x010fda000bf06270 */
[----:B------:R-:W-:Y:S05]  /*17170*/  @!P0 BRA `(.L_x_4059) ;  /* 0xffffff9c009c8947 */ /* 0x000fea000383ffff */
[----:B------:R-:W-:Y:S05]  /*17180*/  BSYNC B8 ;  /* 0x0000000000087941 */ /* 0x000fea0003800000 */
.L_x_3952:
[----:B------:R-:W4:Y:S01]  /*17190*/  LDL.LU R0, [R1+0x1c] ;  /* 0x00001c0001007983 */ /* 0x000f220000300800 */
[----:B------:R-:W-:Y:S01]  /*171a0*/  BSSY B0, `(.L_x_4060) ;  /* 0x000000b000007945 */ /* 0x000fe20003800000 */
[----:B0-----:R-:W0:Y:S01]  /*171b0*/  S2R R5, SR_CgaCtaId ;  /* 0x0000000000057919 */ /* 0x001e220000008800 */
[----:B----4-:R-:W-:-:S04]  /*171c0*/  IADD3 R0, R0, 0x1, RZ ;  /* 0x0000000100007810 */ /* 0x010fc80007ffe0ff */
[----:B-1----:R-:W-:-:S04]  /*171d0*/  LEA.HI R2, R0, R0, RZ, 0x1 ;  /* 0x0000000000027211 */ /* 0x002fc800078f08ff */
[----:B------:R-:W-:Y:S02]  /*171e0*/  LOP3.LUT R3, R2, 0xfffffffe, RZ, 0xc0, !PT ;  /* 0xfffffffe02037812 */ /* 0x000fe400078ec0ff */
[----:B------:R-:W-:-:S03]  /*171f0*/  MOV R2, 0x400 ;  /* 0x0000040000027802 */ /* 0x000fc60000000f00 */
[----:B------:R-:W-:Y:S01]  /*17200*/  IMAD.IADD R0, R0, 0x1, -R3 ;  /* 0x0000000100007824 */ /* 0x000fe200078e0a03 */
[----:B0-----:R-:W-:-:S04]  /*17210*/  LEA R4, R5, R2, 0x18 ;  /* 0x0000000205047211 */ /* 0x001fc800078ec0ff */
[----:B------:R-:W-:-:S04]  /*17220*/  SHF.L.U32 R0, R0, 0x1f, RZ ;  /* 0x0000001f00007819 */ /* 0x000fc800000006ff */
[----:B------:R-:W0:Y:S02]  /*17230*/  SYNCS.PHASECHK.TRANS64.TRYWAIT P0, [R4+URZ+0x28c20], R0 ;  /* 0x028c2000040075a7 */ /* 0x000e24000800017f */
[----:B0-----:R-:W-:Y:S05]  /*17240*/  @!P0 BRA `(.L_x_4061) ;  /* 0x0000003800ac8947 */ /* 0x001fea0003800000 */
.L_x_4193:
[----:B------:R-:W-:Y:S05]  /*17250*/  BSYNC B0 ;  /* 0x0000000000007941 */ /* 0x000fea0003800000 */
.L_x_4060:
[----:B------:R-:W-:-:S03]  /*17260*/  UMOV UR4, 0xffffffff ;  /* 0xffffffff00047882 */ /* 0x000fc60000000000 */
[----:B------:R-:W-:Y:S05]  /*17270*/  BRA.DIV UR4, `(.L_x_4062) ;  /* 0x0000003a04b47947 */ /* 0x000fea000b800000 */
[----:B0-----:R-:W0:Y:S02]  /*17280*/  S2R R0, SR_TID.X ;  /* 0x0000000000007919 */ /* 0x001e240000002100 */
[----:B0-----:R-:W-:-:S04]  /*17290*/  SHF.R.U32.HI R0, RZ, 0x5, R0 ;  /* 0x00000005ff007819 */ /* 0x001fc80000011600 */
[----:B------:R-:W-:-:S05]  /*172a0*/  LOP3.LUT R0, R0, 0x3, RZ, 0xc0, !PT ;  /* 0x0000000300007812 */ /* 0x000fca00078ec0ff */
[----:B------:R0:W1:Y:S02]  /*172b0*/  SHFL.IDX PT, R14, R0, RZ, 0x1f ;  /* 0x00001fff000e7589 */ /* 0x00006400000e0000 */
.L_x_4196:
[----:B-1----:R-:W-:-:S13]  /*172c0*/  ISETP.NE.AND P0, PT, R14, RZ, PT ;  /* 0x000000ff0e00720c */ /* 0x002fda0003f05270 */
[----:B------:R-:W-:Y:S05]  /*172d0*/  @P0 BRA `(.L_x_3814) ;  /* 0x0000000000840947 */ /* 0x000fea0003800000 */
[----:B------:R-:W-:-:S03]  /*172e0*/  UMOV UR4, 0xffffffff ;  /* 0xffffffff00047882 */ /* 0x000fc60000000000 */
[----:B------:R-:W-:Y:S05]  /*172f0*/  BRA.DIV UR4, `(.L_x_4063) ;  /* 0x0000003a04c87947 */ /* 0x000fea000b800000 */
[----:B------:R-:W-:-:S13]  /*17300*/  ELECT P6, URZ, PT ;  /* 0x00000000003f782f */ /* 0x000fda00038c0000 */
.L_x_4199:
[----:B------:R-:W-:Y:S05]  /*17310*/  @!P6 BRA `(.L_x_3814) ;  /* 0x000000000074e947 */ /* 0x000fea0003800000 */
[----:B------:R-:W-:-:S04]  /*17320*/  LOP3.LUT R37, R37, 0x2, RZ, 0xfc, !PT ;  /* 0x0000000225257812 */ /* 0x000fc800078efcff */
[----:B------:R-:W-:-:S13]  /*17330*/  ISETP.NE.AND P0, PT, R37, 0x3, PT ;  /* 0x000000032500780c */ /* 0x000fda0003f05270 */
[----:B------:R-:W-:Y:S05]  /*17340*/  @!P0 BRA `(.L_x_4064) ;  /* 0x0000000000048947 */ /* 0x000fea0003800000 */
[----:B------:R-:W-:Y:S01]  /*17350*/  BPT.TRAP 0x1 ;  /* 0x000000040000795c */ /* 0x000fe20000300000 */
.L_x_4064:
[C---:B------:R-:W-:Y:S01]  /*17360*/  IMAD R5, R25.reuse, 0x8, R4 ;  /* 0x0000000819057824 */ /* 0x040fe200078e0204 */
[----:B0-----:R-:W-:Y:S01]  /*17370*/  SHF.L.U32 R0, R26, 0x1f, RZ ;  /* 0x0000001f1a007819 */ /* 0x001fe200000006ff */
[----:B------:R-:W-:-:S03]  /*17380*/  VIADD R25, R25, 0x1 ;  /* 0x0000000119197836 */ /* 0x000fc60000000000 */
[----:B------:R-:W0:Y:S02]  /*17390*/  SYNCS.PHASECHK.TRANS64.TRYWAIT P1, [R5+URZ+0x28c40], R0 ;  /* 0x028c4000050075a7 */ /* 0x000e24000802017f */
[----:B------:R-:W-:-:S04]  /*173a0*/  ISETP.NE.AND P2, PT, R25, 0x2, PT ;  /* 0x000000021900780c */ /* 0x000fc80003f45270 */
[----:B------:R-:W-:Y:S01]  /*173b0*/  SEL R3, RZ, 0x1, P2 ;  /* 0x00000001ff037807 */ /* 0x000fe20001000000 */
[----:B0-----:R-:W-:Y:S08]  /*173c0*/  @!P1 BRA `(.L_x_4065) ;  /* 0x0000003800b49947 */ /* 0x001ff00003800000 */
.L_x_4200:
[----:B------:R-:W-:Y:S02]  /*173d0*/  SEL R25, R25, RZ, P2 ;  /* 0x000000ff19197207 */ /* 0x000fe40001000000 */
[----:B------:R-:W-:Y:S01]  /*173e0*/  LOP3.LUT R2, R26, R3, RZ, 0x3c, !PT ;  /* 0x000000031a027212 */ /* 0x000fe200078e3cff */
[----:B------:R-:W-:Y:S06]  /*173f0*/  @!P0 BRA `(.L_x_4066) ;  /* 0x0000000000048947 */ /* 0x000fec0003800000 */
[----:B------:R-:W-:Y:S01]  /*17400*/  BPT.TRAP 0x1 ;  /* 0x000000040000795c */ /* 0x000fe20000300000 */
.L_x_4066:
[----:B------:R-:W-:Y:S01]  /*17410*/  IMAD R25, R25, 0x8, R4 ;  /* 0x0000000819197824 */ /* 0x000fe200078e0204 */
[----:B------:R-:W-:-:S04]  /*17420*/  SHF.L.U32 R2, R2, 0x1f, RZ ;  /* 0x0000001f02027819 */ /* 0x000fc800000006ff */
[----:B------:R-:W1:Y:S02]  /*17430*/  SYNCS.PHASECHK.TRANS64.TRYWAIT P1, [R25+URZ+0x28c40], R2 ;  /* 0x028c4002190075a7 */ /* 0x000e64000802017f */
[----:B-1----:R-:W-:Y:S05]  /*17440*/  @!P1 BRA `(.L_x_4067) ;  /* 0x0000003800a89947 */ /* 0x002fea0003800000 */
.L_x_4201:
[----:B------:R-:W-:Y:S05]  /*17450*/  @!P0 BRA `(.L_x_4068) ;  /* 0x0000000000048947 */ /* 0x000fea0003800000 */
[----:B------:R-:W-:Y:S01]  /*17460*/  BPT.TRAP 0x1 ;  /* 0x000000040000795c */ /* 0x000fe20000300000 */
.L_x_4068:
[----:B------:R-:W4:Y:S02]  /*17470*/  SYNCS.PHASECHK.TRANS64.TRYWAIT P1, [R5+URZ+0x28c60], R0 ;  /* 0x028c6000050075a7 */ /* 0x000f24000802017f */
[----:B----4-:R-:W-:Y:S05]  /*17480*/  @!P1 BRA `(.L_x_4069) ;  /* 0x0000003800ac9947 */ /* 0x010fea0003800000 */
.L_x_4202:
[----:B------:R-:W-:Y:S05]  /*17490*/  @!P0 BRA `(.L_x_4070) ;  /* 0x0000000000048947 */ /* 0x000fea0003800000 */
[----:B------:R-:W-:Y:S01]  /*174a0*/  BPT.TRAP 0x1 ;  /* 0x000000040000795c */ /* 0x000fe20000300000 */
.L_x_4070:
[----:B------:R0:W0:Y:S02]  /*174b0*/  SYNCS.PHASECHK.TRANS64.TRYWAIT P0, [R25+URZ+0x28c60], R2 ;  /* 0x028c6002190075a7 */ /* 0x000024000800017f */
[----:B0-----:R-:W-:Y:S05]  /*174c0*/  @!P0 NANOSLEEP.SYNCS 0x989680 ;  /* 0x009896800000895d */ /* 0x001fea0003900000 */
[----:B------:R-:W0:Y:S02]  /*174d0*/  @!P0 SYNCS.PHASECHK.TRANS64 P0, [R25+URZ+0x28c60], R2 ;  /* 0x028c6002190085a7 */ /* 0x000e24000800007f */
[----:B0-----:R-:W-:Y:S05]  /*174e0*/  @!P0 BRA `(.L_x_4070) ;  /* 0xfffffffc00f08947 */ /* 0x001fea000383ffff */
.L_x_3814:
[----:B------:R-:W-:Y:S05]  /*174f0*/  BSYNC B9 ;  /* 0x0000000000097941 */ /* 0x000fea0003800000 */
.L_x_3811:
[----:B------:R-:W-:Y:S05]  /*17500*/  EXIT ;  /* 0x000000000000794d */ /* 0x000fea0003800000 */
.L_x_3830:
[----:B0-----:R0:W1:Y:S02]  /*17510*/  SYNCS.PHASECHK.TRANS64.TRYWAIT P5, [R64+URZ+0x28c90], R75 ;  /* 0x028c904b400075a7 */ /* 0x00106400080a017f */
[----:B-1----:R-:W-:Y:S05]  /*17520*/  @!P5 NANOSLEEP.SYNCS 0x989680 ;  /* 0x009896800000d95d */ /* 0x002fea0003900000 */
[----:B------:R-:W1:Y:S02]  /*17530*/  @!P5 SYNCS.PHASECHK.TRANS64 P5, [R64+URZ+0x28c90], R75 ;  /* 0x028c904b4000d5a7 */ /* 0x000e6400080a007f */
[----:B-1----:R-:W-:Y:S05]  /*17540*/  @!P5 BRA `(.L_x_3830) ;  /* 0xfffffffc00f0d947 */ /* 0x002fea000383ffff */
[----:B------:R-:W-:Y:S05]  /*17550*/  BRA `(.L_x_4071) ;  /* 0xfffffeb4001c7947 */ /* 0x000fea000383ffff */
.L_x_3831:
        /* <DEDUP_REMOVED lines=8> */
.L_x_4073:
[----:B------:R-:W-:Y:S05]  /*175e0*/  BSYNC B1 ;  /* 0x0000000000017941 */ /* 0x000fea0003800000 */
.L_x_4072:
[----:B------:R-:W-:Y:S02]  /*175f0*/  IMAD.MOV.U32 R13, RZ, RZ, R71 ;  /* 0x000000ffff0d7224 */ /* 0x000fe400078e0047 */
[----:B------:R-:W-:Y:S02]  /*17600*/  IMAD.MOV.U32 R12, RZ, RZ, RZ ;  /* 0x000000ffff0c7224 */ /* 0x000fe400078e00ff */
[----:B------:R-:W-:Y:S02]  /*17610*/  IMAD.MOV.U32 R11, RZ, RZ, 0x1c1f ;  /* 0x00001c1fff0b7424 */ /* 0x000fe400078e00ff */
[----:B------:R-:W-:Y:S02]  /*17620*/  IMAD.MOV.U32 R15, RZ, RZ, -0x1 ;  /* 0xffffffffff0f7424 */ /* 0x000fe400078e00ff */
[----:B------:R-:W-:-:S07]  /*17630*/  IMAD.MOV.U32 R70, RZ, RZ, R14 ;  /* 0x000000ffff467224 */ /* 0x000fce00078e000e */
[----:B------:R-:W-:Y:S05]  /*17640*/  WARPSYNC.COLLECTIVE R15, `(.L_x_4074) ;  /* 0x000000000f087348 */ /* 0x000fea0003c00000 */
[----:B------:R0:W1:Y:S02]  /*17650*/  SHFL.IDX P6, R14, R13, R12, R11 ;  /* 0x0000000c0d0e7389 */ /* 0x00006400000c000b */
[----:B01----:R-:W-:Y:S01]  /*17660*/  ENDCOLLECTIVE ;  /* 0x000000000000791b */ /* 0x003fe20003800000 */
.L_x_4074:
[----:B------:R-:W-:Y:S05]  /*17670*/  BRA `(.L_x_4075) ;  /* 0xfffffeb000e87947 */ /* 0x000fea000383ffff */
.L_x_3841:
[----:B0-----:R0:W1:Y:S02]  /*17680*/  SYNCS.PHASECHK.TRANS64.TRYWAIT P6, [R64+URZ+0x28c90], R75 ;  /* 0x028c904b400075a7 */ /* 0x00106400080c017f */
[----:B-1----:R-:W-:Y:S05]  /*17690*/  @!P6 NANOSLEEP.SYNCS 0x989680 ;  /* 0x009896800000e95d */ /* 0x002fea0003900000 */
[----:B------:R-:W1:Y:S02]  /*176a0*/  @!P6 SYNCS.PHASECHK.TRANS64 P6, [R64+URZ+0x28c90], R75 ;  /* 0x028c904b4000e5a7 */ /* 0x000e6400080c007f */
[----:B-1----:R-:W-:Y:S05]  /*176b0*/  @!P6 BRA `(.L_x_3841) ;  /* 0xfffffffc00f0e947 */ /* 0x002fea000383ffff */
[----:B------:R-:W-:Y:S05]  /*176c0*/  BRA `(.L_x_4076) ;  /* 0xfffffebc00507947 */ /* 0x000fea000383ffff */
.L_x_3842:
        /* <DEDUP_REMOVED lines=8> */
.L_x_4078:
[----:B------:R-:W-:Y:S05]  /*17750*/  BSYNC B1 ;  /* 0x0000000000017941 */ /* 0x000fea0003800000 */
.L_x_4077:
        /* <DEDUP_REMOVED lines=8> */
.L_x_4079:
[----:B------:R-:W-:Y:S01]  /*177e0*/  IMAD.MOV.U32 R71, RZ, RZ, R14 ;  /* 0x000000ffff477224 */ /* 0x000fe200078e000e */
[----:B------:R-:W-:Y:S06]  /*177f0*/  BRA `(.L_x_4080) ;  /* 0xfffffebc00187947 */ /* 0x000fec000383ffff */
.L_x_3847:
[----:B-1----:R1:W2:Y:S02]  /*17800*/  SYNCS.PHASECHK.TRANS64.TRYWAIT P4, [R64+URZ+0x28c90], R75 ;  /* 0x028c904b400075a7 */ /* 0x0022a4000808017f */
[----:B--2---:R-:W-:Y:S05]  /*17810*/  @!P4 NANOSLEEP.SYNCS 0x989680 ;  /* 0x009896800000c95d */ /* 0x004fea0003900000 */
[----:B------:R-:W2:Y:S02]  /*17820*/  @!P4 SYNCS.PHASECHK.TRANS64 P4, [R64+URZ+0x28c90], R75 ;  /* 0x028c904b4000c5a7 */ /* 0x000ea4000808007f */
[----:B--2---:R-:W-:Y:S05]  /*17830*/  @!P4 BRA `(.L_x_3847) ;  /* 0xfffffffc00f0c947 */ /* 0x004fea000383ffff */
[----:B------:R-:W-:Y:S05]  /*17840*/  BRA `(.L_x_4081) ;  /* 0xfffffec000f07947 */ /* 0x000fea000383ffff */
.L_x_3848:
[----:B------:R-:W-:Y:S01]  /*17850*/  BSSY B1, `(.L_x_4082) ;  /* 0x0000007000017945 */ /* 0x000fe20003800000 */
[----:B------:R-:W-:Y:S02]  /*17860*/  IMAD.MOV.U32 R12, RZ, RZ, RZ ;  /* 0x000000ffff0c7224 */ /* 0x000fe400078e00ff */
[----:B------:R-:W-:Y:S02]  /*17870*/  IMAD.MOV.U32 R11, RZ, RZ, 0x1c1f ;  /* 0x00001c1fff0b7424 */ /* 0x000fe400078e00ff */
[----:B------:R-:W-:-:S07]  /*17880*/  IMAD.MOV.U32 R15, RZ, RZ, -0x1 ;  /* 0xffffffffff0f7424 */ /* 0x000fce00078e00ff */
[----:B-1----:R-:W-:Y:S05]  /*17890*/  WARPSYNC.COLLECTIVE R15, `(.L_x_4083) ;  /* 0x000000000f087348 */ /* 0x002fea0003c00000 */
[----:B------:R0:W2:Y:S02]  /*178a0*/  SHFL.IDX P6, R14, R13, R12, R11 ;  /* 0x0000000c0d0e7389 */ /* 0x0000a400000c000b */
[----:B012---:R-:W-:Y:S01]  /*178b0*/  ENDCOLLECTIVE ;  /* 0x000000000000791b */ /* 0x007fe20003800000 */
.L_x_4083:
[----:B------:R-:W-:Y:S05]  /*178c0*/  BSYNC B1 ;  /* 0x0000000000017941 */ /* 0x000fea0003800000 */
.L_x_4082:
[----:B------:R-:W-:Y:S01]  /*178d0*/  MOV R13, R6 ;  /* 0x00000006000d7202 */ /* 0x000fe20000000f00 */
[----:B------:R-:W-:Y:S02]  /*178e0*/  IMAD.MOV.U32 R12, RZ, RZ, RZ ;  /* 0x000000ffff0c7224 */ /* 0x000fe400078e00ff */
[----:B------:R-:W-:Y:S02]  /*178f0*/  IMAD.MOV.U32 R11, RZ, RZ, 0x1c1f ;  /* 0x00001c1fff0b7424 */ /* 0x000fe400078e00ff */
[----:B------:R-:W-:Y:S02]  /*17900*/  IMAD.MOV.U32 R15, RZ, RZ, -0x1 ;  /* 0xffffffffff0f7424 */ /* 0x000fe400078e00ff */
[----:B------:R-:W-:-:S07]  /*17910*/  IMAD.MOV.U32 R10, RZ, RZ, R14 ;  /* 0x000000ffff0a7224 */ /* 0x000fce00078e000e */
[----:B------:R-:W-:Y:S05]  /*17920*/  WARPSYNC.COLLECTIVE R15, `(.L_x_4084) ;  /* 0x000000000f087348 */ /* 0x000fea0003c00000 */
[----:B------:R0:W1:Y:S02]  /*17930*/  SHFL.IDX P6, R14, R13, R12, R11 ;  /* 0x0000000c0d0e7389 */ /* 0x00006400000c000b */
[----:B01----:R-:W-:Y:S01]  /*17940*/  ENDCOLLECTIVE ;  /* 0x000000000000791b */ /* 0x003fe20003800000 */
.L_x_4084:
[----:B------:R-:W-:Y:S05]  /*17950*/  BRA `(.L_x_4085) ;  /* 0xfffffec400187947 */ /* 0x000fea000383ffff */
.L_x_3852:
[----:B-1----:R1:W3:Y:S02]  /*17960*/  SYNCS.PHASECHK.TRANS64.TRYWAIT P3, [R64+URZ+0x28cb0], R75 ;  /* 0x028cb04b400075a7 */ /* 0x0022e4000806017f */
[----:B---3--:R-:W-:Y:S05]  /*17970*/  @!P3 NANOSLEEP.SYNCS 0x989680 ;  /* 0x009896800000b95d */ /* 0x008fea0003900000 */
[----:B------:R-:W3:Y:S02]  /*17980*/  @!P3 SYNCS.PHASECHK.TRANS64 P3, [R64+URZ+0x28cb0], R75 ;  /* 0x028cb04b4000b5a7 */ /* 0x000ee4000806007f */
[----:B---3--:R-:W-:Y:S05]  /*17990*/  @!P3 BRA `(.L_x_3852) ;  /* 0xfffffffc00f0b947 */ /* 0x008fea000383ffff */
[----:B------:R-:W-:Y:S05]  /*179a0*/  BRA `(.L_x_4086) ;  /* 0xfffffec400a47947 */ /* 0x000fea000383ffff */
.L_x_3863:
[----:B0-----:R0:W1:Y:S02]  /*179b0*/  SYNCS.PHASECHK.TRANS64.TRYWAIT P1, [R3+URZ+0x28c50], R6 ;  /* 0x028c5006030075a7 */ /* 0x001064000802017f */
[----:B-1----:R-:W-:Y:S05]  /*179c0*/  @!P1 NANOSLEEP.SYNCS 0x989680 ;  /* 0x009896800000995d */ /* 0x002fea0003900000 */
[----:B------:R-:W1:Y:S02]  /*179d0*/  @!P1 SYNCS.PHASECHK.TRANS64 P1, [R3+URZ+0x28c50], R6 ;  /* 0x028c5006030095a7 */ /* 0x000e64000802007f */
[----:B-1----:R-:W-:Y:S05]  /*179e0*/  @!P1 BRA `(.L_x_3863) ;  /* 0xfffffffc00f09947 */ /* 0x002fea000383ffff */
[----:B------:R-:W-:Y:S05]  /*179f0*/  BRA `(.L_x_4087) ;  /* 0xfffffed4007c7947 */ /* 0x000fea000383ffff */
.L_x_3871:
[----:B-1----:R1:W2:Y:S02]  /*17a00*/  SYNCS.PHASECHK.TRANS64.TRYWAIT P1, [R3+URZ+0x28c50], R10 ;  /* 0x028c500a030075a7 */ /* 0x0022a4000802017f */
[----:B--2---:R-:W-:Y:S05]  /*17a10*/  @!P1 NANOSLEEP.SYNCS 0x989680 ;  /* 0x009896800000995d */ /* 0x004fea0003900000 */
[----:B------:R-:W2:Y:S02]  /*17a20*/  @!P1 SYNCS.PHASECHK.TRANS64 P1, [R3+URZ+0x28c50], R10 ;  /* 0x028c500a030095a7 */ /* 0x000ea4000802007f */
[----:B--2---:R-:W-:Y:S05]  /*17a30*/  @!P1 BRA `(.L_x_3871) ;  /* 0xfffffffc00f09947 */ /* 0x004fea000383ffff */
[----:B------:R-:W-:Y:S05]  /*17a40*/  BRA `(.L_x_3870) ;  /* 0xfffffee000a07947 */ /* 0x000fea000383ffff */
.L_x_3885:
        /* <DEDUP_REMOVED lines=8> */
.L_x_4089:
[----:B------:R-:W-:Y:S05]  /*17ad0*/  BSYNC B1 ;  /* 0x0000000000017941 */ /* 0x000fea0003800000 */
.L_x_4088:
        /* <DEDUP_REMOVED lines=8> */
.L_x_4090:
[----:B------:R-:W-:Y:S01]  /*17b60*/  MOV R13, R29 ;  /* 0x0000001d000d7202 */ /* 0x000fe20000000f00 */
[----:B------:R-:W-:-:S07]  /*17b70*/  IMAD.MOV.U32 R0, RZ, RZ, R14 ;  /* 0x000000ffff007224 */ /* 0x000fce00078e000e */
[----:B------:R-:W-:Y:S05]  /*17b80*/  WARPSYNC.COLLECTIVE R15, `(.L_x_4091) ;  /* 0x000000000f087348 */ /* 0x000fea0003c00000 */
[----:B------:R0:W1:Y:S02]  /*17b90*/  SHFL.IDX P6, R14, R13, R12, R11 ;  /* 0x0000000c0d0e7389 */ /* 0x00006400000c000b */
[----:B01----:R-:W-:Y:S01]  /*17ba0*/  ENDCOLLECTIVE ;  /* 0x000000000000791b */ /* 0x003fe20003800000 */
.L_x_4091:
[----:B------:R-:W-:Y:S02]  /*17bb0*/  IMAD.MOV.U32 R13, RZ, RZ, R28 ;  /* 0x000000ffff0d7224 */ /* 0x000fe400078e001c */
[----:B------:R-:W-:-:S07]  /*17bc0*/  IMAD.MOV.U32 R5, RZ, RZ, R14 ;  /* 0x000000ffff057224 */ /* 0x000fce00078e000e */
[----:B------:R-:W-:Y:S05]  /*17bd0*/  WARPSYNC.COLLECTIVE R15, `(.L_x_4092) ;  /* 0x000000000f087348 */ /* 0x000fea0003c00000 */
[----:B------:R0:W1:Y:S02]  /*17be0*/  SHFL.IDX P6, R14, R13, R12, R11 ;  /* 0x0000000c0d0e7389 */ /* 0x00006400000c000b */
[----:B01----:R-:W-:Y:S01]  /*17bf0*/  ENDCOLLECTIVE ;  /* 0x000000000000791b */ /* 0x003fe20003800000 */
.L_x_4092:
[----:B------:R-:W-:Y:S05]  /*17c00*/  BRA `(.L_x_4093) ;  /* 0xfffffef000d87947 */ /* 0x000fea000383ffff */
.L_x_3889:
[----:B0-----:R0:W1:Y:S02]  /*17c10*/  SYNCS.PHASECHK.TRANS64.TRYWAIT P0, [R2+URZ+0x28c00], R5 ;  /* 0x028c0005020075a7 */ /* 0x001064000800017f */
[----:B-1----:R-:W-:Y:S05]  /*17c20*/  @!P0 NANOSLEEP.SYNCS 0x989680 ;  /* 0x009896800000895d */ /* 0x002fea0003900000 */
[----:B------:R-:W1:Y:S02]  /*17c30*/  @!P0 SYNCS.PHASECHK.TRANS64 P0, [R2+URZ+0x28c00], R5 ;  /* 0x028c0005020085a7 */ /* 0x000e64000800007f */
[----:B-1----:R-:W-:Y:S05]  /*17c40*/  @!P0 BRA `(.L_x_3889) ;  /* 0xfffffffc00f08947 */ /* 0x002fea000383ffff */
[----:B------:R-:W-:Y:S05]  /*17c50*/  BRA `(.L_x_4094) ;  /* 0xfffffef400f07947 */ /* 0x000fea000383ffff */
.L_x_3897:
        /* <DEDUP_REMOVED lines=8> */
.L_x_4096:
[----:B------:R-:W-:Y:S05]  /*17ce0*/  BSYNC B1 ;  /* 0x0000000000017941 */ /* 0x000fea0003800000 */
.L_x_4095:
[----:B------:R-:W-:Y:S01]  /*17cf0*/  IMAD.MOV.U32 R13, RZ, RZ, R26 ;  /* 0x000000ffff0d7224 */ /* 0x000fe200078e001a */
[----:B------:R-:W-:Y:S01]  /*17d00*/  MOV R0, R14 ;  /* 0x0000000e00007202 */ /* 0x000fe20000000f00 */
[----:B------:R-:W-:Y:S02]  /*17d10*/  IMAD.MOV.U32 R12, RZ, RZ, RZ ;  /* 0x000000ffff0c7224 */ /* 0x000fe400078e00ff */
[----:B------:R-:W-:Y:S02]  /*17d20*/  IMAD.MOV.U32 R11, RZ, RZ, 0x1c1f ;  /* 0x00001c1fff0b7424 */ /* 0x000fe400078e00ff */
[----:B------:R-:W-:-:S07]  /*17d30*/  IMAD.MOV.U32 R15, RZ, RZ, -0x1 ;  /* 0xffffffffff0f7424 */ /* 0x000fce00078e00ff */
[----:B------:R-:W-:Y:S05]  /*17d40*/  WARPSYNC.COLLECTIVE R15, `(.L_x_4097) ;  /* 0x000000000f087348 */ /* 0x000fea0003c00000 */
[----:B------:R0:W1:Y:S02]  /*17d50*/  SHFL.IDX P6, R14, R13, R12, R11 ;  /* 0x0000000c0d0e7389 */ /* 0x00006400000c000b */
[----:B01----:R-:W-:Y:S01]  /*17d60*/  ENDCOLLECTIVE ;  /* 0x000000000000791b */ /* 0x003fe20003800000 */
.L_x_4097:
[----:B------:R-:W-:Y:S02]  /*17d70*/  IMAD.MOV.U32 R13, RZ, RZ, R29 ;  /* 0x000000ffff0d7224 */ /* 0x000fe400078e001d */
[----:B------:R-:W-:-:S07]  /*17d80*/  IMAD.MOV.U32 R3, RZ, RZ, R14 ;  /* 0x000000ffff037224 */ /* 0x000fce00078e000e */
[----:B------:R-:W-:Y:S05]  /*17d90*/  WARPSYNC.COLLECTIVE R15, `(.L_x_4098) ;  /* 0x000000000f087348 */ /* 0x000fea0003c00000 */
[----:B------:R0:W1:Y:S02]  /*17da0*/  SHFL.IDX P6, R14, R13, R12, R11 ;  /* 0x0000000c0d0e7389 */ /* 0x00006400000c000b */
[----:B01----:R-:W-:Y:S01]  /*17db0*/  ENDCOLLECTIVE ;  /* 0x000000000000791b */ /* 0x003fe20003800000 */
.L_x_4098:
[----:B------:R-:W-:Y:S01]  /*17dc0*/  IMAD.MOV.U32 R13, RZ, RZ, R28 ;  /* 0x000000ffff0d7224 */ /* 0x000fe200078e001c */
[----:B------:R-:W-:-:S07]  /*17dd0*/  MOV R20, R14 ;  /* 0x0000000e00147202 */ /* 0x000fce0000000f00 */
[----:B------:R-:W-:Y:S05]  /*17de0*/  WARPSYNC.COLLECTIVE R15, `(.L_x_4099) ;  /* 0x000000000f087348 */ /* 0x000fea0003c00000 */
[----:B------:R0:W1:Y:S02]  /*17df0*/  SHFL.IDX P6, R14, R13, R12, R11 ;  /* 0x0000000c0d0e7389 */ /* 0x00006400000c000b */
[----:B01----:R-:W-:Y:S01]  /*17e00*/  ENDCOLLECTIVE ;  /* 0x000000000000791b */ /* 0x003fe20003800000 */
.L_x_4099:
[----:B------:R-:W-:Y:S05]  /*17e10*/  BRA `(.L_x_4100) ;  /* 0xffffff0000547947 */ /* 0x000fea000383ffff */
.L_x_3901:
[----:B0-----:R0:W1:Y:S02]  /*17e20*/  SYNCS.PHASECHK.TRANS64.TRYWAIT P1, [R2+URZ+0x28c00], R25 ;  /* 0x028c0019020075a7 */ /* 0x001064000802017f */
[----:B-1----:R-:W-:Y:S05]  /*17e30*/  @!P1 NANOSLEEP.SYNCS 0x989680 ;  /* 0x009896800000995d */ /* 0x002fea0003900000 */
[----:B------:R-:W1:Y:S02]  /*17e40*/  @!P1 SYNCS.PHASECHK.TRANS64 P1, [R2+URZ+0x28c00], R25 ;  /* 0x028c0019020095a7 */ /* 0x000e64000802007f */
[----:B-1----:R-:W-:Y:S05]  /*17e50*/  @!P1 BRA `(.L_x_3901) ;  /* 0xfffffffc00f09947 */ /* 0x002fea000383ffff */
[----:B------:R-:W-:Y:S05]  /*17e60*/  BRA `(.L_x_4101) ;  /* 0xffffff0400387947 */ /* 0x000fea000383ffff */
.L_x_3907:
[----:B0-----:R0:W1:Y:S02]  /*17e70*/  SYNCS.PHASECHK.TRANS64.TRYWAIT P1, [R12+URZ+0x28c30], R13 ;  /* 0x028c300d0c0075a7 */ /* 0x001064000802017f */
[----:B-1----:R-:W-:Y:S05]  /*17e80*/  @!P1 NANOSLEEP.SYNCS 0x989680 ;  /* 0x009896800000995d */ /* 0x002fea0003900000 */
[----:B------:R-:W1:Y:S02]  /*17e90*/  @!P1 SYNCS.PHASECHK.TRANS64 P1, [R12+URZ+0x28c30], R13 ;  /* 0x028c300d0c0095a7 */ /* 0x000e64000802007f */
[----:B-1----:R-:W-:Y:S05]  /*17ea0*/  @!P1 BRA `(.L_x_3907) ;  /* 0xfffffffc00f09947 */ /* 0x002fea000383ffff */
[----:B------:R-:W-:Y:S05]  /*17eb0*/  BRA `(.L_x_3906) ;  /* 0xffffff1000607947 */ /* 0x000fea000383ffff */
.L_x_3913:
[----:B---3--:R3:W4:Y:S02]  /*17ec0*/  SYNCS.PHASECHK.TRANS64.TRYWAIT P1, [R12+URZ+0x28c50], R13 ;  /* 0x028c500d0c0075a7 */ /* 0x008724000802017f */
[----:B----4-:R-:W-:Y:S05]  /*17ed0*/  @!P1 NANOSLEEP.SYNCS 0x989680 ;  /* 0x009896800000995d */ /* 0x010fea0003900000 */
[----:B------:R-:W4:Y:S02]  /*17ee0*/  @!P1 SYNCS.PHASECHK.TRANS64 P1, [R12+URZ+0x28c50], R13 ;  /* 0x028c500d0c0095a7 */ /* 0x000f24000802007f */
[----:B----4-:R-:W-:Y:S05]  /*17ef0*/  @!P1 BRA `(.L_x_3913) ;  /* 0xfffffffc00f09947 */ /* 0x010fea000383ffff */
[----:B------:R-:W-:Y:S05]  /*17f00*/  BRA `(.L_x_3912) ;  /* 0xffffff24009c7947 */ /* 0x000fea000383ffff */
.L_x_3921:
[----:B-1----:R1:W2:Y:S02]  /*17f10*/  SYNCS.PHASECHK.TRANS64.TRYWAIT P2, [R12+URZ+0x28c30], R14 ;  /* 0x028c300e0c0075a7 */ /* 0x0022a4000804017f */
[----:B--2---:R-:W-:Y:S05]  /*17f20*/  @!P2 NANOSLEEP.SYNCS 0x989680 ;  /* 0x009896800000a95d */ /* 0x004fea0003900000 */
[----:B------:R-:W2:Y:S02]  /*17f30*/  @!P2 SYNCS.PHASECHK.TRANS64 P2, [R12+URZ+0x28c30], R14 ;  /* 0x028c300e0c00a5a7 */ /* 0x000ea4000804007f */
[----:B--2---:R-:W-:Y:S05]  /*17f40*/  @!P2 BRA `(.L_x_3921) ;  /* 0xfffffffc00f0a947 */ /* 0x004fea000383ffff */
[----:B------:R-:W-:Y:S05]  /*17f50*/  BRA `(.L_x_3920) ;  /* 0xffffff2800b47947 */ /* 0x000fea000383ffff */
.L_x_3927:
[----:B--2---:R2:W3:Y:S02]  /*17f60*/  SYNCS.PHASECHK.TRANS64.TRYWAIT P2, [R12+URZ+0x28c50], R14 ;  /* 0x028c500e0c0075a7 */ /* 0x0044e4000804017f */
[----:B---3--:R-:W-:Y:S05]  /*17f70*/  @!P2 NANOSLEEP.SYNCS 0x989680 ;  /* 0x009896800000a95d */ /* 0x008fea0003900000 */
[----:B------:R-:W3:Y:S02]  /*17f80*/  @!P2 SYNCS.PHASECHK.TRANS64 P2, [R12+URZ+0x28c50], R14 ;  /* 0x028c500e0c00a5a7 */ /* 0x000ee4000804007f */
[----:B---3--:R-:W-:Y:S05]  /*17f90*/  @!P2 BRA `(.L_x_3927) ;  /* 0xfffffffc00f0a947 */ /* 0x008fea000383ffff */
[----:B------:R-:W-:Y:S05]  /*17fa0*/  BRA `(.L_x_3926) ;  /* 0xffffff4400147947 */ /* 0x000fea000383ffff */
.L_x_3958:
[----:B0-----:R-:W0:Y:S01]  /*17fb0*/  S2R R8, SR_TID.X ;  /* 0x0000000000087919 */ /* 0x001e220000002100 */
[----:B------:R-:W-:Y:S01]  /*17fc0*/  BSSY B1, `(.L_x_4102) ;  /* 0x000000a000017945 */ /* 0x000fe20003800000 */
[----:B------:R-:W-:Y:S02]  /*17fd0*/  IMAD.MOV.U32 R12, RZ, RZ, RZ ;  /* 0x000000ffff0c7224 */ /* 0x000fe400078e00ff */
[----:B------:R-:W-:Y:S02]  /*17fe0*/  IMAD.MOV.U32 R11, RZ, RZ, 0x1f ;  /* 0x0000001fff0b7424 */ /* 0x000fe400078e00ff */
[----:B------:R-:W-:Y:S01]  /*17ff0*/  IMAD.MOV.U32 R15, RZ, RZ, -0x1 ;  /* 0xffffffffff0f7424 */ /* 0x000fe200078e00ff */
[----:B0-----:R-:W-:-:S04]  /*18000*/  SHF.R.U32.HI R8, RZ, 0x5, R8 ;  /* 0x00000005ff087819 */ /* 0x001fc80000011608 */
[----:B------:R-:W-:-:S05]  /*18010*/  LOP3.LUT R8, R8, 0x3, RZ, 0xc0, !PT ;  /* 0x0000000308087812 */ /* 0x000fca00078ec0ff */
[----:B------:R-:W-:-:S07]  /*18020*/  IMAD.MOV.U32 R13, RZ, RZ, R8 ;  /* 0x000000ffff0d7224 */ /* 0x000fce00078e0008 */
[----:B------:R-:W-:Y:S05]  /*18030*/  WARPSYNC.COLLECTIVE R15, `(.L_x_4103) ;  /* 0x000000000f087348 */ /* 0x000fea0003c00000 */
[----:B------:R0:W1:Y:S02]  /*18040*/  SHFL.IDX P6, R14, R13, R12, R11 ;  /* 0x0000000c0d0e7389 */ /* 0x00006400000c000b */
[----:B01----:R-:W-:Y:S01]  /*18050*/  ENDCOLLECTIVE ;  /* 0x000000000000791b */ /* 0x003fe20003800000 */
.L_x_4103:
[----:B------:R-:W-:Y:S05]  /*18060*/  BSYNC B1 ;  /* 0x0000000000017941 */ /* 0x000fea0003800000 */
.L_x_4102:
[----:B------:R-:W-:Y:S05]  /*18070*/  BRA `(.L_x_4104) ;  /* 0xffffff9400807947 */ /* 0x000fea000383ffff */
.L_x_3960:
[----:B------:R-:W-:Y:S01]  /*18080*/  BSSY B1, `(.L_x_4105) ;  /* 0x0000006000017945 */ /* 0x000fe20003800000 */
[----:B------:R-:W-:-:S07]  /*18090*/  IMAD.MOV.U32 R15, RZ, RZ, -0x1 ;  /* 0xffffffffff0f7424 */ /* 0x000fce00078e00ff */
[----:B01----:R-:W-:Y:S05]  /*180a0*/  WARPSYNC.COLLECTIVE R15, `(.L_x_4106) ;  /* 0x000000000f0c7348 */ /* 0x003fea0003c00000 */
[----:B------:R-:W-:Y:S02]  /*180b0*/  ELECT P6, UR62, PT ;  /* 0x00000000003e782f */ /* 0x000fe400038c0000 */
[----:B------:R-:W-:Y:S01]  /*180c0*/  MOV R14, UR62 ;  /* 0x0000003e000e7c02 */ /* 0x000fe20008000f00 */
[----:B01----:R-:W-:Y:S10]  /*180d0*/  ENDCOLLECTIVE ;  /* 0x000000000000791b */ /* 0x003ff40003800000 */
.L_x_4106:
[----:B------:R-:W-:Y:S05]  /*180e0*/  BSYNC B1 ;  /* 0x0000000000017941 */ /* 0x000fea0003800000 */
.L_x_4105:
[----:B------:R-:W-:Y:S05]  /*180f0*/  BRA `(.L_x_3959) ;  /* 0xffffff9400787947 */ /* 0x000fea000383ffff */
.L_x_3962:
[----:B-1----:R1:W2:Y:S02]  /*18100*/  SYNCS.PHASECHK.TRANS64.TRYWAIT P0, [R23+URZ+0x28c20], R3 ;  /* 0x028c2003170075a7 */ /* 0x0022a4000800017f */
[----:B--2---:R-:W-:Y:S05]  /*18110*/  @!P0 NANOSLEEP.SYNCS 0x989680 ;  /* 0x009896800000895d */ /* 0x004fea0003900000 */
[----:B------:R-:W2:Y:S02]  /*18120*/  @!P0 SYNCS.PHASECHK.TRANS64 P0, [R23+URZ+0x28c20], R3 ;  /* 0x028c2003170085a7 */ /* 0x000ea4000800007f */
[----:B--2---:R-:W-:Y:S05]  /*18130*/  @!P0 BRA `(.L_x_3962) ;  /* 0xfffffffc00f08947 */ /* 0x004fea000383ffff */
[----:B------:R-:W-:Y:S05]  /*18140*/  BRA `(.L_x_4107) ;  /* 0xffffff9400887947 */ /* 0x000fea000383ffff */
.L_x_3966:
[----:B-1----:R1:W2:Y:S02]  /*18150*/  SYNCS.PHASECHK.TRANS64.TRYWAIT P0, [R3+URZ+0x28ca0], R6 ;  /* 0x028ca006030075a7 */ /* 0x0022a4000800017f */
[----:B--2---:R-:W-:Y:S05]  /*18160*/  @!P0 NANOSLEEP.SYNCS 0x989680 ;  /* 0x009896800000895d */ /* 0x004fea0003900000 */
[----:B------:R-:W2:Y:S02]  /*18170*/  @!P0 SYNCS.PHASECHK.TRANS64 P0, [R3+URZ+0x28ca0], R6 ;  /* 0x028ca006030085a7 */ /* 0x000ea4000800007f */
[----:B--2---:R-:W-:Y:S05]  /*18180*/  @!P0 BRA `(.L_x_3966) ;  /* 0xfffffffc00f08947 */ /* 0x004fea000383ffff */
[----:B------:R-:W-:Y:S05]  /*18190*/  BRA `(.L_x_4108) ;  /* 0xffffff9400a07947 */ /* 0x000fea000383ffff */
.L_x_3971:
[----:B0-----:R0:W2:Y:S02]  /*181a0*/  SYNCS.PHASECHK.TRANS64.TRYWAIT P0, [R3+URZ+0x28cc0], R6 ;  /* 0x028cc006030075a7 */ /* 0x0010a4000800017f */
[----:B--2---:R-:W-:Y:S05]  /*181b0*/  @!P0 NANOSLEEP.SYNCS 0x989680 ;  /* 0x009896800000895d */ /* 0x004fea0003900000 */
[----:B------:R-:W2:Y:S02]  /*181c0*/  @!P0 SYNCS.PHASECHK.TRANS64 P0, [R3+URZ+0x28cc0], R6 ;  /* 0x028cc006030085a7 */ /* 0x000ea4000800007f */
[----:B--2---:R-:W-:Y:S05]  /*181d0*/  @!P0 BRA `(.L_x_3971) ;  /* 0xfffffffc00f08947 */ /* 0x004fea000383ffff */
[----:B------:R-:W-:Y:S05]  /*181e0*/  BRA `(.L_x_4109) ;  /* 0xffffff98001c7947 */ /* 0x000fea000383ffff */
.L_x_3985:
[----:B-1----:R1:W2:Y:S02]  /*181f0*/  SYNCS.PHASECHK.TRANS64.TRYWAIT P1, [R6+URZ+0x28ca0], R2 ;  /* 0x028ca002060075a7 */ /* 0x0022a4000802017f */
[----:B--2---:R-:W-:Y:S05]  /*18200*/  @!P1 NANOSLEEP.SYNCS 0x989680 ;  /* 0x009896800000995d */ /* 0x004fea0003900000 */
[----:B------:R-:W2:Y:S02]  /*18210*/  @!P1 SYNCS.PHASECHK.TRANS64 P1, [R6+URZ+0x28ca0], R2 ;  /* 0x028ca002060095a7 */ /* 0x000ea4000802007f */
[----:B--2---:R-:W-:Y:S05]  /*18220*/  @!P1 BRA `(.L_x_3985) ;  /* 0xfffffffc00f09947 */ /* 0x004fea000383ffff */
[----:B------:R-:W-:Y:S05]  /*18230*/  BRA `(.L_x_4110) ;  /* 0xffffffa000807947 */ /* 0x000fea000383ffff */
.L_x_3990:
[----:B0-----:R0:W2:Y:S02]  /*18240*/  SYNCS.PHASECHK.TRANS64.TRYWAIT P1, [R6+URZ+0x28cc0], R2 ;  /* 0x028cc002060075a7 */ /* 0x0010a4000802017f */
[----:B--2---:R-:W-:Y:S05]  /*18250*/  @!P1 NANOSLEEP.SYNCS 0x989680 ;  /* 0x009896800000995d */ /* 0x004fea0003900000 */
[----:B------:R-:W2:Y:S02]  /*18260*/  @!P1 SYNCS.PHASECHK.TRANS64 P1, [R6+URZ+0x28cc0], R2 ;  /* 0x028cc002060095a7 */ /* 0x000ea4000802007f */
[----:B--2---:R-:W-:Y:S05]  /*18270*/  @!P1 BRA `(.L_x_3990) ;  /* 0xfffffffc00f09947 */ /* 0x004fea000383ffff */
[----:B------:R-:W-:Y:S05]  /*18280*/  BRA `(.L_x_4111) ;  /* 0xffffffa000f87947 */ /* 0x000fea000383ffff */
.L_x_4010:
[----:B------:R-:W0:Y:S01]  /*18290*/  S2R R11, SR_TID.X ;  /* 0x00000000000b7919 */ /* 0x000e220000002100 */
[----:B------:R-:W-:Y:S01]  /*182a0*/  BSSY B0, `(.L_x_4112) ;  /* 0x000000a000007945 */ /* 0x000fe20003800000 */
[----:B------:R-:W-:Y:S02]  /*182b0*/  IMAD.MOV.U32 R12, RZ, RZ, RZ ;  /* 0x000000ffff0c7224 */ /* 0x000fe400078e00ff */
[----:B------:R-:W-:Y:S01]  /*182c0*/  IMAD.MOV.U32 R15, RZ, RZ, -0x1 ;  /* 0xffffffffff0f7424 */ /* 0x000fe200078e00ff */
[----:B0-----:R-:W-:-:S04]  /*182d0*/  SHF.R.U32.HI R11, RZ, 0x5, R11 ;  /* 0x00000005ff0b7819 */ /* 0x001fc8000001160b */
[----:B------:R-:W-:-:S04]  /*182e0*/  LOP3.LUT R11, R11, 0x3, RZ, 0xc0, !PT ;  /* 0x000000030b0b7812 */ /* 0x000fc800078ec0ff */
[----:B------:R-:W-:Y:S01]  /*182f0*/  MOV R13, R11 ;  /* 0x0000000b000d7202 */ /* 0x000fe20000000f00 */
[----:B------:R-:W-:-:S07]  /*18300*/  IMAD.MOV.U32 R11, RZ, RZ, 0x1f ;  /* 0x0000001fff0b7424 */ /* 0x000fce00078e00ff */
[----:B-----5:R-:W-:Y:S05]  /*18310*/  WARPSYNC.COLLECTIVE R15, `(.L_x_4113) ;  /* 0x000000000f087348 */ /* 0x020fea0003c00000 */
[----:B------:R0:W1:Y:S02]  /*18320*/  SHFL.IDX P6, R14, R13, R12, R11 ;  /* 0x0000000c0d0e7389 */ /* 0x00006400000c000b */
[----:B01---5:R-:W-:Y:S01]  /*18330*/  ENDCOLLECTIVE ;  /* 0x000000000000791b */ /* 0x023fe20003800000 */
.L_x_4113:
[----:B------:R-:W-:Y:S05]  /*18340*/  BSYNC B0 ;  /* 0x0000000000007941 */ /* 0x000fea0003800000 */
.L_x_4112:
[----:B------:R-:W-:Y:S05]  /*18350*/  BRA `(.L_x_4114) ;  /* 0xffffffb400f07947 */ /* 0x000fea000383ffff */
.L_x_4013:
[----:B0-----:R0:W1:Y:S02]  /*18360*/  SYNCS.PHASECHK.TRANS64.TRYWAIT P0, [R27+URZ+0x28c40], R0 ;  /* 0x028c40001b0075a7 */ /* 0x001064000800017f */
[----:B-1----:R-:W-:Y:S05]  /*18370*/  @!P0 NANOSLEEP.SYNCS 0x989680 ;  /* 0x009896800000895d */ /* 0x002fea0003900000 */
[----:B------:R-:W1:Y:S02]  /*18380*/  @!P0 SYNCS.PHASECHK.TRANS64 P0, [R27+URZ+0x28c40], R0 ;  /* 0x028c40001b0085a7 */ /* 0x000e64000800007f */
[----:B-1----:R-:W-:Y:S05]  /*18390*/  @!P0 BRA `(.L_x_4013) ;  /* 0xfffffffc00f08947 */ /* 0x002fea000383ffff */
[----:B------:R-:W-:Y:S05]  /*183a0*/  BRA `(.L_x_4115) ;  /* 0xffffffb800207947 */ /* 0x000fea000383ffff */
.L_x_4014:
        /* <DEDUP_REMOVED lines=8> */
.L_x_4117:
[----:B------:R-:W-:Y:S05]  /*18430*/  BSYNC B0 ;  /* 0x0000000000007941 */ /* 0x000fea0003800000 */
.L_x_4116:
        /* <DEDUP_REMOVED lines=9> */
.L_x_4118:
[----:B------:R-:W-:Y:S02]  /*184d0*/  IMAD.MOV.U32 R13, RZ, RZ, R4 ;  /* 0x000000ffff0d7224 */ /* 0x000fe400078e0004 */
[----:B------:R-:W-:Y:S02]  /*184e0*/  IMAD.MOV.U32 R12, RZ, RZ, 0x1 ;  /* 0x00000001ff0c7424 */ /* 0x000fe400078e00ff */
[----:B------:R-:W-:-:S07]  /*184f0*/  IMAD.MOV.U32 R3, RZ, RZ, R14 ;  /* 0x000000ffff037224 */ /* 0x000fce00078e000e */
[----:B------:R-:W-:Y:S05]  /*18500*/  WARPSYNC.COLLECTIVE R15, `(.L_x_4119) ;  /* 0x000000000f087348 */ /* 0x000fea0003c00000 */
[----:B------:R0:W1:Y:S02]  /*18510*/  SHFL.IDX P6, R14, R13, R12, R11 ;  /* 0x0000000c0d0e7389 */ /* 0x00006400000c000b */
[----:B01----:R-:W-:Y:S01]  /*18520*/  ENDCOLLECTIVE ;  /* 0x000000000000791b */ /* 0x003fe20003800000 */
.L_x_4119:
        /* <DEDUP_REMOVED lines=15> */
.L_x_4120:
[----:B------:R-:W-:Y:S02]  /*18620*/  @P0 IMAD R6, R5, 0x2, R23 ;  /* 0x0000000205060824 */ /* 0x000fe400078e0217 */
[----:B------:R-:W-:Y:S02]  /*18630*/  IMAD.MOV.U32 R13, RZ, RZ, R4 ;  /* 0x000000ffff0d7224 */ /* 0x000fe400078e0004 */
[----:B------:R-:W-:Y:S02]  /*18640*/  IMAD.MOV.U32 R12, RZ, RZ, 0x2 ;  /* 0x00000002ff0c7424 */ /* 0x000fe400078e00ff */
[----:B------:R-:W-:-:S07]  /*18650*/  IMAD.MOV.U32 R3, RZ, RZ, R14 ;  /* 0x000000ffff037224 */ /* 0x000fce00078e000e */
[----:B------:R-:W-:Y:S05]  /*18660*/  WARPSYNC.COLLECTIVE R15, `(.L_x_4121) ;  /* 0x000000000f087348 */ /* 0x000fea0003c00000 */
[----:B------:R0:W1:Y:S02]  /*18670*/  SHFL.IDX P6, R14, R13, R12, R11 ;  /* 0x0000000c0d0e7389 */ /* 0x00006400000c000b */
[----:B01----:R-:W-:Y:S01]  /*18680*/  ENDCOLLECTIVE ;  /* 0x000000000000791b */ /* 0x003fe20003800000 */
.L_x_4121:
        /* <DEDUP_REMOVED lines=15> */
.L_x_4122:
[----:B------:R-:W-:Y:S02]  /*18780*/  @P0 IMAD R6, R5, 0x2, R23 ;  /* 0x0000000205060824 */ /* 0x000fe400078e0217 */
[----:B------:R-:W-:Y:S02]  /*18790*/  IMAD.MOV.U32 R13, RZ, RZ, R4 ;  /* 0x000000ffff0d7224 */ /* 0x000fe400078e0004 */
[----:B------:R-:W-:Y:S02]  /*187a0*/  IMAD.MOV.U32 R12, RZ, RZ, 0x3 ;  /* 0x00000003ff0c7424 */ /* 0x000fe400078e00ff */
[----:B------:R-:W-:-:S07]  /*187b0*/  IMAD.MOV.U32 R3, RZ, RZ, R14 ;  /* 0x000000ffff037224 */ /* 0x000fce00078e000e */
[----:B------:R-:W-:Y:S05]  /*187c0*/  WARPSYNC.COLLECTIVE R15, `(.L_x_4123) ;  /* 0x000000000f087348 */ /* 0x000fea0003c00000 */
[----:B------:R0:W1:Y:S02]  /*187d0*/  SHFL.IDX P6, R14, R13, R12, R11 ;  /* 0x0000000c0d0e7389 */ /* 0x00006400000c000b */
[----:B01----:R-:W-:Y:S01]  /*187e0*/  ENDCOLLECTIVE ;  /* 0x000000000000791b */ /* 0x003fe20003800000 */
.L_x_4123:
[----:B------:R-:W-:-:S04]  /*187f0*/  @P0 LEA R3, P1, R7, R3, 0x1 ;  /* 0x0000000307030211 */ /* 0x000fc800078208ff */
[----:B------:R-:W-:-:S04]  /*18800*/  @P0 IADD3.X R2, RZ, R2, RZ, P1, !PT ;  /* 0x00000002ff020210 */ /* 0x000fc80000ffe4ff */
[----:B------:R-:W-:Y:S01]  /*18810*/  @P0 LOP3.LUT R3, R3, R2, RZ, 0x3c, !PT ;  /* 0x0000000203030212 */ /* 0x000fe200078e3cff */
[----:B------:R-:W-:-:S03]  /*18820*/  IMAD.MOV.U32 R13, RZ, RZ, R0 ;  /* 0x000000ffff0d7224 */ /* 0x000fc600078e0000 */
[----:B------:R-:W-:-:S04]  /*18830*/  @P0 LOP3.LUT R2, R3, R2, RZ, 0x3c, !PT ;  /* 0x0000000203020212 */ /* 0x000fc800078e3cff */
[----:B------:R-:W-:Y:S01]  /*18840*/  @P0 LOP3.LUT R3, R3, R2, RZ, 0x3c, !PT ;  /* 0x0000000203030212 */ /* 0x000fe200078e3cff */
[----:B------:R-:W-:-:S04]  /*18850*/  IMAD.MOV.U32 R4, RZ, RZ, R14 ;  /* 0x000000ffff047224 */ /* 0x000fc800078e000e */
[----:B------:R-:W-:Y:S01]  /*18860*/  @!PT LDS RZ, [RZ] ;  /* 0x00000000fffff984 */ /* 0x000fe20000000800 */
[----:B------:R-:W-:Y:S01]  /*18870*/  @!PT LDS RZ, [RZ] ;  /* 0x00000000fffff984 */ /* 0x000fe20000000800 */
[----:B------:R-:W-:Y:S01]  /*18880*/  @!PT LDS RZ, [RZ] ;  /* 0x00000000fffff984 */ /* 0x000fe20000000800 */
[----:B------:R0:W-:Y:S03]  /*18890*/  @P0 LDGSTS.E.BYPASS.LTC128B.128 [R6+0x23400], desc[UR40][R2.64], !P2 ;  /* 0x2340000002060fae */ /* 0x0001e6000d101d68 */
[----:B0-----:R-:W-:Y:S05]  /*188a0*/  WARPSYNC.COLLECTIVE R15, `(.L_x_4124) ;  /* 0x000000000f087348 */ /* 0x001fea0003c00000 */
[----:B------:R1:W2:Y:S02]  /*188b0*/  SHFL.IDX P6, R14, R13, R12, R11 ;  /* 0x0000000c0d0e7389 */ /* 0x0002a400000c000b */
[----:B012---:R-:W-:Y:S01]  /*188c0*/  ENDCOLLECTIVE ;  /* 0x000000000000791b */ /* 0x007fe20003800000 */
.L_x_4124:
[----:B------:R-:W-:Y:S01]  /*188d0*/  IMAD.MOV.U32 R0, RZ, RZ, R14 ;  /* 0x000000ffff007224 */ /* 0x000fe200078e000e */
[----:B------:R-:W-:Y:S06]  /*188e0*/  BRA `(.L_x_4125) ;  /* 0xffffffb400e47947 */ /* 0x000fec000383ffff */
.L_x_4019:
[----:B------:R-:W-:Y:S01]  /*188f0*/  MOV R13, R2 ;  /* 0x00000002000d7202 */ /* 0x000fe20000000f00 */
[----:B------:R-:W-:Y:S01]  /*18900*/  IMAD.MOV.U32 R12, RZ, RZ, RZ ;  /* 0x000000ffff0c7224 */ /* 0x000fe200078e00ff */
[----:B------:R-:W-:Y:S01]  /*18910*/  LEA R17, R17, R10, 0x6 ;  /* 0x0000000a11117211 */ /* 0x000fe200078e30ff */
[----:B------:R-:W-:Y:S02]  /*18920*/  IMAD.MOV.U32 R11, RZ, RZ, 0x181f ;  /* 0x0000181fff0b7424 */ /* 0x000fe400078e00ff */
[----:B------:R-:W-:Y:S02]  /*18930*/  IMAD.MOV.U32 R15, RZ, RZ, -0x1 ;  /* 0xffffffffff0f7424 */ /* 0x000fe400078e00ff */
[----:B-----5:R-:W-:Y:S02]  /*18940*/  IMAD R3, R20, R7, RZ ;  /* 0x0000000714037224 */ /* 0x020fe400078e02ff */
[----:B------:R-:W-:-:S07]  /*18950*/  VIADD R6, R17, 0x10 ;  /* 0x0000001011067836 */ /* 0x000fce0000000000 */
[----:B------:R-:W-:Y:S05]  /*18960*/  WARPSYNC.COLLECTIVE R15, `(.L_x_4126) ;  /* 0x000000000f087348 */ /* 0x000fea0003c00000 */
[----:B------:R0:W1:Y:S02]  /*18970*/  SHFL.IDX P6, R14, R13, R12, R11 ;  /* 0x0000000c0d0e7389 */ /* 0x00006400000c000b */
[----:B01----:R-:W-:Y:S01]  /*18980*/  ENDCOLLECTIVE ;  /* 0x000000000000791b */ /* 0x003fe20003800000 */
.L_x_4126:
[----:B------:R-:W-:Y:S01]  /*18990*/  ISETP.GE.AND P0, PT, R17, R3, PT ;  /* 0x000000031100720c */ /* 0x000fe20003f06270 */
[----:B------:R-:W-:Y:S02]  /*189a0*/  IMAD.MOV.U32 R13, RZ, RZ, R0 ;  /* 0x000000ffff0d7224 */ /* 0x000fe400078e0000 */
[----:B------:R-:W-:-:S10]  /*189b0*/  IMAD.MOV.U32 R4, RZ, RZ, R14 ;  /* 0x000000ffff047224 */ /* 0x000fd400078e000e */
[----:B------:R-:W-:Y:S05]  /*189c0*/  WARPSYNC.COLLECTIVE R15, `(.L_x_4127) ;  /* 0x000000000f087348 */ /* 0x000fea0003c00000 */
[----:B------:R0:W1:Y:S02]  /*189d0*/  SHFL.IDX P6, R14, R13, R12, R11 ;  /* 0x0000000c0d0e7389 */ /* 0x00006400000c000b */
[----:B01----:R-:W-:Y:S01]  /*189e0*/  ENDCOLLECTIVE ;  /* 0x000000000000791b */ /* 0x003fe20003800000 */
.L_x_4127:
[----:B------:R-:W-:Y:S02]  /*189f0*/  IMAD.MOV.U32 R13, RZ, RZ, R2 ;  /* 0x000000ffff0d7224 */ /* 0x000fe400078e0002 */
[----:B------:R-:W-:Y:S02]  /*18a00*/  IMAD.MOV.U32 R12, RZ, RZ, 0x1 ;  /* 0x00000001ff0c7424 */ /* 0x000fe400078e00ff */
[----:B------:R-:W-:-:S07]  /*18a10*/  IMAD.MOV.U32 R5, RZ, RZ, R14 ;  /* 0x000000ffff057224 */ /* 0x000fce00078e000e */
[----:B------:R-:W-:Y:S05]  /*18a20*/  WARPSYNC.COLLECTIVE R15, `(.L_x_4128) ;  /* 0x000000000f087348 */ /* 0x000fea0003c00000 */
[----:B------:R0:W1:Y:S02]  /*18a30*/  SHFL.IDX P6, R14, R13, R12, R11 ;  /* 0x0000000c0d0e7389 */ /* 0x00006400000c000b */
[----:B01----:R-:W-:Y:S01]  /*18a40*/  ENDCOLLECTIVE ;  /* 0x000000000000791b */ /* 0x003fe20003800000 */
.L_x_4128:
        /* <DEDUP_REMOVED lines=15> */
.L_x_4129:
[----:B------:R-:W-:Y:S02]  /*18b40*/  IMAD.MOV.U32 R13, RZ, RZ, R2 ;  /* 0x000000ffff0d7224 */ /* 0x000fe400078e0002 */
[----:B------:R-:W-:Y:S01]  /*18b50*/  IMAD.MOV.U32 R12, RZ, RZ, 0x2 ;  /* 0x00000002ff0c7424 */ /* 0x000fe200078e00ff */
[----:B------:R-:W-:-:S07]  /*18b60*/  MOV R5, R14 ;  /* 0x0000000e00057202 */ /* 0x000fce0000000f00 */
[----:B------:R-:W-:Y:S05]  /*18b70*/  WARPSYNC.COLLECTIVE R15, `(.L_x_4130) ;  /* 0x000000000f087348 */ /* 0x000fea0003c00000 */
[----:B------:R0:W1:Y:S02]  /*18b80*/  SHFL.IDX P6, R14, R13, R12, R11 ;  /* 0x0000000c0d0e7389 */ /* 0x00006400000c000b */
[----:B01----:R-:W-:Y:S01]  /*18b90*/  ENDCOLLECTIVE ;  /* 0x000000000000791b */ /* 0x003fe20003800000 */
.L_x_4130:
        /* <DEDUP_REMOVED lines=16> */
.L_x_4131:
[----:B------:R-:W-:Y:S02]  /*18ca0*/  IMAD.MOV.U32 R13, RZ, RZ, R2 ;  /* 0x000000ffff0d7224 */ /* 0x000fe400078e0002 */
[----:B------:R-:W-:Y:S01]  /*18cb0*/  IMAD.MOV.U32 R12, RZ, RZ, 0x3 ;  /* 0x00000003ff0c7424 */ /* 0x000fe200078e00ff */
[----:B------:R-:W-:-:S07]  /*18cc0*/  MOV R5, R14 ;  /* 0x0000000e00057202 */ /* 0x000fce0000000f00 */
[----:B------:R-:W-:Y:S05]  /*18cd0*/  WARPSYNC.COLLECTIVE R15, `(.L_x_4132) ;  /* 0x000000000f087348 */ /* 0x000fea0003c00000 */
[----:B------:R0:W1:Y:S02]  /*18ce0*/  SHFL.IDX P6, R14, R13, R12, R11 ;  /* 0x0000000c0d0e7389 */ /* 0x00006400000c000b */
[----:B01----:R-:W-:Y:S01]  /*18cf0*/  ENDCOLLECTIVE ;  /* 0x000000000000791b */ /* 0x003fe20003800000 */
.L_x_4132:
        /* <DEDUP_REMOVED lines=10> */
[----:B0-----:R-:W-:-:S07]  /*18da0*/  IMAD.MOV.U32 R4, RZ, RZ, R14 ;  /* 0x000000ffff047224 */ /* 0x001fce00078e000e */
[----:B------:R-:W-:Y:S05]  /*18db0*/  WARPSYNC.COLLECTIVE R15, `(.L_x_4133) ;  /* 0x000000000f087348 */ /* 0x000fea0003c00000 */
[----:B------:R0:W1:Y:S02]  /*18dc0*/  SHFL.IDX P6, R14, R13, R12, R11 ;  /* 0x0000000c0d0e7389 */ /* 0x00006400000c000b */
[----:B01----:R-:W-:Y:S01]  /*18dd0*/  ENDCOLLECTIVE ;  /* 0x000000000000791b */ /* 0x003fe20003800000 */
.L_x_4133:
[----:B------:R-:W-:Y:S01]  /*18de0*/  IMAD.MOV.U32 R0, RZ, RZ, R14 ;  /* 0x000000ffff007224 */ /* 0x000fe200078e000e */
[----:B------:R-:W-:Y:S06]  /*18df0*/  BRA `(.L_x_4134) ;  /* 0xffffffbc00147947 */ /* 0x000fec000383ffff */
.L_x_4022:
[----:B0-----:R0:W1:Y:S02]  /*18e00*/  SYNCS.PHASECHK.TRANS64.TRYWAIT P0, [R23+URZ+0x28c20], R0 ;  /* 0x028c2000170075a7 */ /* 0x001064000800017f */
[----:B-1----:R-:W-:Y:S05]  /*18e10*/  @!P0 NANOSLEEP.SYNCS 0x989680 ;  /* 0x009896800000895d */ /* 0x002fea0003900000 */
[----:B------:R-:W1:Y:S02]  /*18e20*/  @!P0 SYNCS.PHASECHK.TRANS64 P0, [R23+URZ+0x28c20], R0 ;  /* 0x028c2000170085a7 */ /* 0x000e64000800007f */
[----:B-1----:R-:W-:Y:S05]  /*18e30*/  @!P0 BRA `(.L_x_4022) ;  /* 0xfffffffc00f08947 */ /* 0x002fea000383ffff */
[----:B------:R-:W-:Y:S05]  /*18e40*/  BRA `(.L_x_4135) ;  /* 0xffffffbc00707947 */ /* 0x000fea000383ffff */
.L_x_4025:
[----:B0-----:R0:W1:Y:S02]  /*18e50*/  SYNCS.PHASECHK.TRANS64.TRYWAIT P0, [R27+URZ+0x28c60], R0 ;  /* 0x028c60001b0075a7 */ /* 0x001064000800017f */
[----:B-1----:R-:W-:Y:S05]  /*18e60*/  @!P0 NANOSLEEP.SYNCS 0x989680 ;  /* 0x009896800000895d */ /* 0x002fea0003900000 */
[----:B------:R-:W1:Y:S02]  /*18e70*/  @!P0 SYNCS.PHASECHK.TRANS64 P0, [R27+URZ+0x28c60], R0 ;  /* 0x028c60001b0085a7 */ /* 0x000e64000800007f */
[----:B-1----:R-:W-:Y:S05]  /*18e80*/  @!P0 BRA `(.L_x_4025) ;  /* 0xfffffffc00f08947 */ /* 0x002fea000383ffff */
[----:B------:R-:W-:Y:S05]  /*18e90*/  BRA `(.L_x_4136) ;  /* 0xffffffbc00807947 */ /* 0x000fea000383ffff */
.L_x_4026:
        /* <DEDUP_REMOVED lines=8> */
.L_x_4138:
[----:B------:R-:W-:Y:S05]  /*18f20*/  BSYNC B0 ;  /* 0x0000000000007941 */ /* 0x000fea0003800000 */
.L_x_4137:
[----:B------:R0:W5:Y:S01]  /*18f30*/  LDL R8, [R1+0x10] ;  /* 0x0000100001087983 */ /* 0x0001620000100800 */
[----:B------:R-:W-:Y:S01]  /*18f40*/  IMAD.MOV.U32 R13, RZ, RZ, R5 ;  /* 0x000000ffff0d7224 */ /* 0x000fe200078e0005 */
[----:B------:R-:W-:Y:S01]  /*18f50*/  MOV R11, 0x181f ;  /* 0x0000181f000b7802 */ /* 0x000fe20000000f00 */
[----:B------:R-:W-:Y:S01]  /*18f60*/  IMAD.MOV.U32 R12, RZ, RZ, RZ ;  /* 0x000000ffff0c7224 */ /* 0x000fe200078e00ff */
[----:B------:R-:W1:Y:S01]  /*18f70*/  S2R R7, SR_TID.X ;  /* 0x0000000000077919 */ /* 0x000e620000002100 */
[----:B------:R-:W-:Y:S01]  /*18f80*/  IMAD.MOV.U32 R15, RZ, RZ, -0x1 ;  /* 0xffffffffff0f7424 */ /* 0x000fe200078e00ff */
[C---:B------:R-:W-:Y:S01]  /*18f90*/  LOP3.LUT P5, RZ, R32.reuse, 0x2, RZ, 0xc0, !PT ;  /* 0x0000000220ff7812 */ /* 0x040fe200078ac0ff */
[----:B------:R-:W-:Y:S01]  /*18fa0*/  IMAD.MOV.U32 R3, RZ, RZ, R14 ;  /* 0x000000ffff037224 */ /* 0x000fe200078e000e */
[----:B------:R-:W-:Y:S01]  /*18fb0*/  LOP3.LUT P4, RZ, R32, 0x4, RZ, 0xc0, !PT ;  /* 0x0000000420ff7812 */ /* 0x000fe2000788c0ff */
[----:B0-----:R-:W-:-:S12]  /*18fc0*/  IMAD R4, R4, 0x2, R23 ;  /* 0x0000000204047824 */ /* 0x001fd800078e0217 */
[----:B-1---5:R-:W-:Y:S05]  /*18fd0*/  WARPSYNC.COLLECTIVE R15, `(.L_x_4139) ;  /* 0x000000000f087348 */ /* 0x022fea0003c00000 */
[----:B------:R0:W2:Y:S02]  /*18fe0*/  SHFL.IDX P6, R14, R13, R12, R11 ;  /* 0x0000000c0d0e7389 */ /* 0x0000a400000c000b */
[----:B012--5:R-:W-:Y:S01]  /*18ff0*/  ENDCOLLECTIVE ;  /* 0x000000000000791b */ /* 0x027fe20003800000 */
.L_x_4139:
[----:B------:R-:W-:Y:S02]  /*19000*/  LOP3.LUT P3, RZ, R32, 0x8, RZ, 0xc0, !PT ;  /* 0x0000000820ff7812 */ /* 0x000fe4000786c0ff */
[----:B------:R-:W-:Y:S02]  /*19010*/  LOP3.LUT R22, R22, 0xfffffdff, RZ, 0xc0, !PT ;  /* 0xfffffdff16167812 */ /* 0x000fe400078ec0ff */
[----:B------:R-:W-:Y:S02]  /*19020*/  LOP3.LUT P2, RZ, R32, 0x10, RZ, 0xc0, !PT ;  /* 0x0000001020ff7812 */ /* 0x000fe4000784c0ff */
[----:B------:R-:W-:Y:S01]  /*19030*/  MOV R13, R6 ;  /* 0x00000006000d7202 */ /* 0x000fe20000000f00 */
[----:B------:R-:W-:Y:S02]  /*19040*/  IMAD.MOV.U32 R12, RZ, RZ, 0x1 ;  /* 0x00000001ff0c7424 */ /* 0x000fe400078e00ff */
[----:B------:R-:W-:Y:S02]  /*19050*/  IMAD.MOV.U32 R2, RZ, RZ, R14 ;  /* 0x000000ffff027224 */ /* 0x000fe400078e000e */
[----:B------:R-:W-:-:S05]  /*19060*/  IMAD.SHL.U32 R7, R7, 0x8, RZ ;  /* 0x0000000807077824 */ /* 0x000fca00078e00ff */
        /* <DEDUP_REMOVED lines=35> */
.L_x_4140:
[----:B------:R-:W-:Y:S02]  /*192a0*/  IMAD.MOV.U32 R13, RZ, RZ, R5 ;  /* 0x000000ffff0d7224 */ /* 0x000fe400078e0005 */
[----:B------:R-:W-:-:S07]  /*192b0*/  IMAD.MOV.U32 R3, RZ, RZ, R14 ;  /* 0x000000ffff037224 */ /* 0x000fce00078e000e */
[----:B------:R-:W-:Y:S05]  /*192c0*/  WARPSYNC.COLLECTIVE R15, `(.L_x_4141) ;  /* 0x000000000f087348 */ /* 0x000fea0003c00000 */
[----:B------:R0:W1:Y:S02]  /*192d0*/  SHFL.IDX P6, R14, R13, R12, R11 ;  /* 0x0000000c0d0e7389 */ /* 0x00006400000c000b */
[----:B01----:R-:W-:Y:S01]  /*192e0*/  ENDCOLLECTIVE ;  /* 0x000000000000791b */ /* 0x003fe20003800000 */
.L_x_4141:
[----:B------:R-:W-:Y:S01]  /*192f0*/  IMAD.MOV.U32 R13, RZ, RZ, R6 ;  /* 0x000000ffff0d7224 */ /* 0x000fe200078e0006 */
[----:B------:R-:W-:Y:S01]  /*19300*/  MOV R12, 0x2 ;  /* 0x00000002000c7802 */ /* 0x000fe20000000f00 */
        /* <DEDUP_REMOVED lines=27> */
.L_x_4142:
[----:B------:R-:W-:Y:S02]  /*194c0*/  IMAD.MOV.U32 R13, RZ, RZ, R5 ;  /* 0x000000ffff0d7224 */ /* 0x000fe400078e0005 */
[----:B------:R-:W-:-:S07]  /*194d0*/  IMAD.MOV.U32 R7, RZ, RZ, R14 ;  /* 0x000000ffff077224 */ /* 0x000fce00078e000e */
[----:B------:R-:W-:Y:S05]  /*194e0*/  WARPSYNC.COLLECTIVE R15, `(.L_x_4143) ;  /* 0x000000000f087348 */ /* 0x000fea0003c00000 */
[----:B------:R0:W1:Y:S02]  /*194f0*/  SHFL.IDX P6, R14, R13, R12, R11 ;  /* 0x0000000c0d0e7389 */ /* 0x00006400000c000b */
[----:B01----:R-:W-:Y:S01]  /*19500*/  ENDCOLLECTIVE ;  /* 0x000000000000791b */ /* 0x003fe20003800000 */
.L_x_4143:
        /* <DEDUP_REMOVED lines=29> */
.L_x_4144:
[----:B------:R-:W-:Y:S01]  /*196e0*/  IMAD.MOV.U32 R13, RZ, RZ, R5 ;  /* 0x000000ffff0d7224 */ /* 0x000fe200078e0005 */
[----:B------:R-:W-:-:S07]  /*196f0*/  MOV R6, R14 ;  /* 0x0000000e00067202 */ /* 0x000fce0000000f00 */
[----:B------:R-:W-:Y:S05]  /*19700*/  WARPSYNC.COLLECTIVE R15, `(.L_x_4145) ;  /* 0x000000000f087348 */ /* 0x000fea0003c00000 */
[----:B------:R0:W1:Y:S02]  /*19710*/  SHFL.IDX P6, R14, R13, R12, R11 ;  /* 0x0000000c0d0e7389 */ /* 0x00006400000c000b */
[----:B01----:R-:W-:Y:S01]  /*19720*/  ENDCOLLECTIVE ;  /* 0x000000000000791b */ /* 0x003fe20003800000 */
.L_x_4145:
[----:B------:R-:W-:Y:S01]  /*19730*/  IMAD.MOV.U32 R2, RZ, RZ, R14 ;  /* 0x000000ffff027224 */ /* 0x000fe200078e000e */
[----:B------:R-:W-:Y:S06]  /*19740*/  BRA `(.L_x_4146) ;  /* 0xffffffbc00187947 */ /* 0x000fec000383ffff */
.L_x_4033:
[----:B0-----:R0:W1:Y:S02]  /*19750*/  SYNCS.PHASECHK.TRANS64.TRYWAIT P0, [R6+URZ+0x28c40], R17 ;  /* 0x028c4011060075a7 */ /* 0x001064000800017f */
[----:B-1----:R-:W-:Y:S05]  /*19760*/  @!P0 NANOSLEEP.SYNCS 0x989680 ;  /* 0x009896800000895d */ /* 0x002fea0003900000 */
[----:B------:R-:W1:Y:S02]  /*19770*/  @!P0 SYNCS.PHASECHK.TRANS64 P0, [R6+URZ+0x28c40], R17 ;  /* 0x028c4011060085a7 */ /* 0x000e64000800007f */
[----:B-1----:R-:W-:Y:S05]  /*19780*/  @!P0 BRA `(.L_x_4033) ;  /* 0xfffffffc00f08947 */ /* 0x002fea000383ffff */
[----:B------:R-:W-:Y:S05]  /*19790*/  BRA `(.L_x_4147) ;  /* 0xffffffc000ac7947 */ /* 0x000fea000383ffff */
.L_x_4034:
        /* <DEDUP_REMOVED lines=8> */
.L_x_4149:
[----:B------:R-:W-:Y:S05]  /*19820*/  BSYNC B1 ;  /* 0x0000000000017941 */ /* 0x000fea0003800000 */
.L_x_4148:
[----:B------:R-:W-:Y:S01]  /*19830*/  IMAD.MOV.U32 R13, RZ, RZ, R20 ;  /* 0x000000ffff0d7224 */ /* 0x000fe200078e0014 */
[----:B------:R-:W-:Y:S01]  /*19840*/  MOV R3, R14 ;  /* 0x0000000e00037202 */ /* 0x000fe20000000f00 */
[----:B------:R-:W-:Y:S01]  /*19850*/  IMAD.MOV.U32 R12, RZ, RZ, RZ ;  /* 0x000000ffff0c7224 */ /* 0x000fe200078e00ff */
[----:B------:R-:W-:Y:S01]  /*19860*/  LEA R21, R8, R23, 0x1 ;  /* 0x0000001708157211 */ /* 0x000fe200078e08ff */
[----:B------:R-:W-:Y:S02]  /*19870*/  IMAD.MOV.U32 R11, RZ, RZ, 0x181f ;  /* 0x0000181fff0b7424 */ /* 0x000fe400078e00ff */
[----:B------:R-:W-:-:S07]  /*19880*/  IMAD.MOV.U32 R15, RZ, RZ, -0x1 ;  /* 0xffffffffff0f7424 */ /* 0x000fce00078e00ff */
[----:B------:R-:W-:Y:S05]  /*19890*/  WARPSYNC.COLLECTIVE R15, `(.L_x_4150) ;  /* 0x000000000f087348 */ /* 0x000fea0003c00000 */
[----:B------:R0:W1:Y:S02]  /*198a0*/  SHFL.IDX P6, R14, R13, R12, R11 ;  /* 0x0000000c0d0e7389 */ /* 0x00006400000c000b */
[----:B01----:R-:W-:Y:S01]  /*198b0*/  ENDCOLLECTIVE ;  /* 0x000000000000791b */ /* 0x003fe20003800000 */
.L_x_4150:
[----:B------:R-:W-:Y:S02]  /*198c0*/  IMAD.MOV.U32 R13, RZ, RZ, R27 ;  /* 0x000000ffff0d7224 */ /* 0x000fe400078e001b */
[----:B------:R-:W-:Y:S02]  /*198d0*/  IMAD.MOV.U32 R12, RZ, RZ, 0x1 ;  /* 0x00000001ff0c7424 */ /* 0x000fe400078e00ff */
[----:B------:R-:W-:-:S07]  /*198e0*/  IMAD.MOV.U32 R2, RZ, RZ, R14 ;  /* 0x000000ffff027224 */ /* 0x000fce00078e000e */
[----:B------:R-:W-:Y:S05]  /*198f0*/  WARPSYNC.COLLECTIVE R15, `(.L_x_4151) ;  /* 0x000000000f087348 */ /* 0x000fea0003c00000 */
[----:B------:R0:W1:Y:S02]  /*19900*/  SHFL.IDX P6, R14, R13, R12, R11 ;  /* 0x0000000c0d0e7389 */ /* 0x00006400000c000b */
[----:B01----:R-:W-:Y:S01]  /*19910*/  ENDCOLLECTIVE ;  /* 0x000000000000791b */ /* 0x003fe20003800000 */
.L_x_4151:
        /* <DEDUP_REMOVED lines=11> */
.L_x_4152:
[----:B------:R-:W-:Y:S01]  /*199d0*/  MOV R13, R27 ;  /* 0x0000001b000d7202 */ /* 0x000fe20000000f00 */
[----:B------:R-:W-:Y:S02]  /*199e0*/  IMAD.MOV.U32 R12, RZ, RZ, 0x2 ;  /* 0x00000002ff0c7424 */ /* 0x000fe400078e00ff */
[----:B------:R-:W-:-:S07]  /*199f0*/  IMAD.MOV.U32 R2, RZ, RZ, R14 ;  /* 0x000000ffff027224 */ /* 0x000fce00078e000e */
[----:B------:R-:W-:Y:S05]  /*19a00*/  WARPSYNC.COLLECTIVE R15, `(.L_x_4153) ;  /* 0x000000000f087348 */ /* 0x000fea0003c00000 */
[----:B------:R0:W1:Y:S02]  /*19a10*/  SHFL.IDX P6, R14, R13, R12, R11 ;  /* 0x0000000c0d0e7389 */ /* 0x00006400000c000b */
[----:B01----:R-:W-:Y:S01]  /*19a20*/  ENDCOLLECTIVE ;  /* 0x000000000000791b */ /* 0x003fe20003800000 */
.L_x_4153:
        /* <DEDUP_REMOVED lines=11> */
.L_x_4154:
[----:B------:R-:W-:Y:S01]  /*19ae0*/  IMAD.MOV.U32 R13, RZ, RZ, R27 ;  /* 0x000000ffff0d7224 */ /* 0x000fe200078e001b */
[----:B------:R-:W-:Y:S01]  /*19af0*/  MOV R12, 0x3 ;  /* 0x00000003000c7802 */ /* 0x000fe20000000f00 */
[----:B------:R-:W-:-:S07]  /*19b00*/  IMAD.MOV.U32 R2, RZ, RZ, R14 ;  /* 0x000000ffff027224 */ /* 0x000fce00078e000e */
[----:B------:R-:W-:Y:S05]  /*19b10*/  WARPSYNC.COLLECTIVE R15, `(.L_x_4155) ;  /* 0x000000000f087348 */ /* 0x000fea0003c00000 */
[----:B------:R0:W1:Y:S02]  /*19b20*/  SHFL.IDX P6, R14, R13, R12, R11 ;  /* 0x0000000c0d0e7389 */ /* 0x00006400000c000b */
[----:B01----:R-:W-:Y:S01]  /*19b30*/  ENDCOLLECTIVE ;  /* 0x000000000000791b */ /* 0x003fe20003800000 */
.L_x_4155:
[----:B------:R-:W-:-:S05]  /*19b40*/  IADD3 R2, P0, R2, R0, RZ ;  /* 0x0000000002027210 */ /* 0x000fca0007f1e0ff */
[----:B------:R-:W-:-:S05]  /*19b50*/  IMAD.X R3, RZ, RZ, R3, P0 ;  /* 0x000000ffff037224 */ /* 0x000fca00000e0603 */
[----:B------:R-:W-:Y:S01]  /*19b60*/  @!PT LDS RZ, [RZ] ;  /* 0x00000000fffff984 */ /* 0x000fe20000000800 */
[----:B------:R-:W-:Y:S01]  /*19b70*/  @!PT LDS RZ, [RZ] ;  /* 0x00000000fffff984 */ /* 0x000fe20000000800 */
[----:B------:R-:W-:Y:S01]  /*19b80*/  @!PT LDS RZ, [RZ] ;  /* 0x00000000fffff984 */ /* 0x000fe20000000800 */
[----:B------:R0:W-:Y:S01]  /*19b90*/  LDGSTS.E.BYPASS.LTC128B.128 [R21+0x23400], desc[UR40][R2.64], !P1 ;  /* 0x2340000002157fae */ /* 0x0001e2000c901d68 */
[----:B------:R-:W-:Y:S02]  /*19ba0*/  IMAD.MOV.U32 R13, RZ, RZ, R20 ;  /* 0x000000ffff0d7224 */ /* 0x000fe400078e0014 */
[----:B------:R-:W-:-:S07]  /*19bb0*/  IMAD.MOV.U32 R27, RZ, RZ, R14 ;  /* 0x000000ffff1b7224 */ /* 0x000fce00078e000e */
[----:B0-----:R-:W-:Y:S05]  /*19bc0*/  WARPSYNC.COLLECTIVE R15, `(.L_x_4156) ;  /* 0x000000000f087348 */ /* 0x001fea0003c00000 */
[----:B------:R1:W2:Y:S02]  /*19bd0*/  SHFL.IDX P6, R14, R13, R12, R11 ;  /* 0x0000000c0d0e7389 */ /* 0x0002a400000c000b */
[----:B012---:R-:W-:Y:S01]  /*19be0*/  ENDCOLLECTIVE ;  /* 0x000000000000791b */ /* 0x007fe20003800000 */
.L_x_4156:
[----:B------:R-:W-:Y:S01]  /*19bf0*/  IMAD.MOV.U32 R2, RZ, RZ, R14 ;  /* 0x000000ffff027224 */ /* 0x000fe200078e000e */
[----:B------:R-:W-:Y:S06]  /*19c00*/  BRA `(.L_x_4157) ;  /* 0xffffffc0003c7947 */ /* 0x000fec000383ffff */
.L_x_4039:
[----:B---3--:R3:W4:Y:S02]  /*19c10*/  SYNCS.PHASECHK.TRANS64.TRYWAIT P0, [R6+URZ+0x28c60], R17 ;  /* 0x028c6011060075a7 */ /* 0x008724000800017f */
[----:B----4-:R-:W-:Y:S05]  /*19c20*/  @!P0 NANOSLEEP.SYNCS 0x989680 ;  /* 0x009896800000895d */ /* 0x010fea0003900000 */
[----:B------:R-:W4:Y:S02]  /*19c30*/  @!P0 SYNCS.PHASECHK.TRANS64 P0, [R6+URZ+0x28c60], R17 ;  /* 0x028c6011060085a7 */ /* 0x000f24000800007f */
[----:B----4-:R-:W-:Y:S05]  /*19c40*/  @!P0 BRA `(.L_x_4039) ;  /* 0xfffffffc00f08947 */ /* 0x010fea000383ffff */
[----:B------:R-:W-:Y:S05]  /*19c50*/  BRA `(.L_x_4158) ;  /* 0xffffffc0008c7947 */ /* 0x000fea000383ffff */
.L_x_4040:
[----:B------:R-:W-:Y:S01]  /*19c60*/  BSSY B1, `(.L_x_4159) ;  /* 0x0000008000017945 */ /* 0x000fe20003800000 */
[----:B------:R-:W-:Y:S01]  /*19c70*/  IMAD.MOV.U32 R13, RZ, RZ, R10 ;  /* 0x000000ffff0d7224 */ /* 0x000fe200078e000a */
[----:B------:R-:W-:Y:S01]  /*19c80*/  MOV R15, 0xffffffff ;  /* 0xffffffff000f7802 */ /* 0x000fe20000000f00 */
[----:B------:R-:W-:Y:S02]  /*19c90*/  IMAD.MOV.U32 R12, RZ, RZ, RZ ;  /* 0x000000ffff0c7224 */ /* 0x000fe400078e00ff */
[----:B------:R-:W-:-:S07]  /*19ca0*/  IMAD.MOV.U32 R11, RZ, RZ, 0x181f ;  /* 0x0000181fff0b7424 */ /* 0x000fce00078e00ff */
[----:B-12---:R-:W-:Y:S05]  /*19cb0*/  WARPSYNC.COLLECTIVE R15, `(.L_x_4160) ;  /* 0x000000000f087348 */ /* 0x006fea0003c00000 */
[----:B------:R0:W3:Y:S02]  /*19cc0*/  SHFL.IDX P6, R14, R13, R12, R11 ;  /* 0x0000000c0d0e7389 */ /* 0x0000e400000c000b */
[----:B0123--:R-:W-:Y:S01]  /*19cd0*/  ENDCOLLECTIVE ;  /* 0x000000000000791b */ /* 0x00ffe20003800000 */
.L_x_4160:
[----:B------:R-:W-:Y:S05]  /*19ce0*/  BSYNC B1 ;  /* 0x0000000000017941 */ /* 0x000fea0003800000 */
.L_x_4159:
[----:B------:R-:W-:Y:S01]  /*19cf0*/  IMAD.MOV.U32 R13, RZ, RZ, R9 ;  /* 0x000000ffff0d7224 */ /* 0x000fe200078e0009 */
[C---:B------:R-:W-:Y:S01]  /*19d00*/  LOP3.LUT P2, RZ, R22.reuse, 0x40, RZ, 0xc0, !PT ;  /* 0x0000004016ff7812 */ /* 0x040fe2000784c0ff */
[----:B------:R-:W-:Y:S01]  /*19d10*/  IMAD.MOV.U32 R12, RZ, RZ, RZ ;  /* 0x000000ffff0c7224 */ /* 0x000fe200078e00ff */
[C---:B------:R-:W-:Y:S01]  /*19d20*/  LOP3.LUT P1, RZ, R22.reuse, 0x20, RZ, 0xc0, !PT ;  /* 0x0000002016ff7812 */ /* 0x040fe2000782c0ff */
[----:B------:R-:W-:Y:S01]  /*19d30*/  IMAD.MOV.U32 R11, RZ, RZ, 0x181f ;  /* 0x0000181fff0b7424 */ /* 0x000fe200078e00ff */
[----:B------:R-:W-:Y:S01]  /*19d40*/  LOP3.LUT R22, R22, 0xffffdfff, RZ, 0xc0, !PT ;  /* 0xffffdfff16167812 */ /* 0x000fe200078ec0ff */
[----:B------:R-:W-:Y:S02]  /*19d50*/  IMAD.MOV.U32 R15, RZ, RZ, -0x1 ;  /* 0xffffffffff0f7424 */ /* 0x000fe400078e00ff */
[----:B------:R-:W-:Y:S01]  /*19d60*/  IMAD.MOV.U32 R3, RZ, RZ, R14 ;  /* 0x000000ffff037224 */ /* 0x000fe200078e000e */
[----:B------:R-:W-:Y:S01]  /*19d70*/  @P3 LOP3.LUT R22, R22, 0x2000, RZ, 0xfc, !PT ;  /* 0x0000200016163812 */ /* 0x000fe200078efcff */
[----:B------:R-:W-:-:S07]  /*19d80*/  IMAD R17, R17, 0x2, R23 ;  /* 0x0000000211117824 */ /* 0x000fce00078e0217 */
[----:B------:R-:W-:Y:S05]  /*19d90*/  WARPSYNC.COLLECTIVE R15, `(.L_x_4161) ;  /* 0x000000000f087348 */ /* 0x000fea0003c00000 */
[----:B------:R0:W1:Y:S02]  /*19da0*/  SHFL.IDX P6, R14, R13, R12, R11 ;  /* 0x0000000c0d0e7389 */ /* 0x00006400000c000b */
[----:B01----:R-:W-:Y:S01]  /*19db0*/  ENDCOLLECTIVE ;  /* 0x000000000000791b */ /* 0x003fe20003800000 */
.L_x_4161:
        /* <DEDUP_REMOVED lines=17> */
.L_x_4162:
        /* <DEDUP_REMOVED lines=16> */
.L_x_4163:
[----:B------:R-:W-:Y:S01]  /*19fd0*/  @!PT LDS RZ, [RZ] ;  /* 0x00000000fffff984 */ /* 0x000fe20000000800 */
[----:B------:R-:W-:Y:S01]  /*19fe0*/  @!PT LDS RZ, [RZ] ;  /* 0x00000000fffff984 */ /* 0x000fe20000000800 */
[----:B------:R-:W-:Y:S01]  /*19ff0*/  @!PT LDS RZ, [RZ] ;  /* 0x00000000fffff984 */ /* 0x000fe20000000800 */
[----:B------:R0:W-:Y:S01]  /*1a000*/  LDGSTS.E.BYPASS.LTC128B.128 [R17+0xe400], desc[UR40][R2.64+0x380], P1 ;  /* 0x0e40038002117fae */ /* 0x0001e20008901d68 */
[----:B------:R-:W-:Y:S01]  /*1a010*/  MOV R13, R10 ;  /* 0x0000000a000d7202 */ /* 0x000fe20000000f00 */
[----:B------:R-:W-:Y:S01]  /*1a020*/  IMAD.MOV.U32 R12, RZ, RZ, 0x2 ;  /* 0x00000002ff0c7424 */ /* 0x000fe200078e00ff */
[----:B0-----:R-:W-:Y:S02]  /*1a030*/  IADD3 R2, P2, R14, R0, RZ ;  /* 0x000000000e027210 */ /* 0x001fe40007f5e0ff */
[----:B------:R-:W-:-:S03]  /*1a040*/  LOP3.LUT P6, RZ, R22, 0x20, RZ, 0xc0, !PT ;  /* 0x0000002016ff7812 */ /* 0x000fc600078cc0ff */
[----:B------:R-:W-:Y:S01]  /*1a050*/  IMAD.X R3, RZ, RZ, R5, P2 ;  /* 0x000000ffff037224 */ /* 0x000fe200010e0605 */
[----:B------:R-:W-:-:S04]  /*1a060*/  LOP3.LUT P2, RZ, R22, 0x40, RZ, 0xc0, !PT ;  /* 0x0000004016ff7812 */ /* 0x000fc8000784c0ff */
[----:B------:R0:W-:Y:S01]  /*1a070*/  LDGSTS.E.BYPASS.LTC128B.128 [R17+0xc00], desc[UR40][R2.64], !P3 ;  /* 0x00c0000002117fae */ /* 0x0001e2000d901d68 */
[C---:B------:R-:W-:Y:S02]  /*1a080*/  LOP3.LUT P3, RZ, R22.reuse, 0x8000, RZ, 0xc0, !PT ;  /* 0x0000800016ff7812 */ /* 0x040fe4000786c0ff */
[----:B------:R-:W-:-:S06]  /*1a090*/  LOP3.LUT R22, R22, 0xffffbfff, RZ, 0xc0, !PT ;  /* 0xffffbfff16167812 */ /* 0x000fcc00078ec0ff */
[----:B------:R0:W-:Y:S04]  /*1a0a0*/  LDGSTS.E.BYPASS.LTC128B.128 [R17+0x2c00], desc[UR40][R2.64+0x80], !P2 ;  /* 0x02c0008002117fae */ /* 0x0001e8000d101d68 */
[----:B------:R0:W-:Y:S01]  /*1a0b0*/  LDGSTS.E.BYPASS.LTC128B.128 [R17+0x4c00], desc[UR40][R2.64+0x100], !P6 ;  /* 0x04c0010002117fae */ /* 0x0001e2000f101d68 */
[----:B------:R-:W-:-:S07]  /*1a0c0*/  @P3 LOP3.LUT R22, R22, 0x4000, RZ, 0xfc, !PT ;  /* 0x0000400016163812 */ /* 0x000fce00078efcff */
[----:B0-----:R-:W-:Y:S05]  /*1a0d0*/  WARPSYNC.COLLECTIVE R15, `(.L_x_4164) ;  /* 0x000000000f087348 */ /* 0x001fea0003c00000 */
[----:B------:R1:W2:Y:S02]  /*1a0e0*/  SHFL.IDX P6, R14, R13, R12, R11 ;  /* 0x0000000c0d0e7389 */ /* 0x0002a400000c000b */
[----:B012---:R-:W-:Y:S01]  /*1a0f0*/  ENDCOLLECTIVE ;  /* 0x000000000000791b */ /* 0x007fe20003800000 */
.L_x_4164:
        /* <DEDUP_REMOVED lines=14> */
.L_x_4165:
        /* <DEDUP_REMOVED lines=16> */
.L_x_4166:
        /* <DEDUP_REMOVED lines=14> */
.L_x_4167:
[----:B------:R-:W-:Y:S05]  /*1a3c0*/  BRA `(.L_x_4168) ;  /* 0xffffffbc00f87947 */ /* 0x000fea000383ffff */
.L_x_4048:
[----:B------:R-:W-:Y:S01]  /*1a3d0*/  BSSY B0, `(.L_x_4169) ;  /* 0x0000008000007945 */ /* 0x000fe20003800000 */
[----:B------:R-:W-:Y:S02]  /*1a3e0*/  IMAD.MOV.U32 R13, RZ, RZ, R16 ;  /* 0x000000ffff0d7224 */ /* 0x000fe400078e0010 */
[----:B------:R-:W-:Y:S02]  /*1a3f0*/  IMAD.MOV.U32 R12, RZ, RZ, RZ ;  /* 0x000000ffff0c7224 */ /* 0x000fe400078e00ff */
[----:B------:R-:W-:Y:S02]  /*1a400*/  IMAD.MOV.U32 R11, RZ, RZ, 0x1f ;  /* 0x0000001fff0b7424 */ /* 0x000fe400078e00ff */
[----:B------:R-:W-:-:S07]  /*1a410*/  IMAD.MOV.U32 R15, RZ, RZ, -0x1 ;  /* 0xffffffffff0f7424 */ /* 0x000fce00078e00ff */
[----:B-123--:R-:W-:Y:S05]  /*1a420*/  WARPSYNC.COLLECTIVE R15, `(.L_x_4170) ;  /* 0x000000000f087348 */ /* 0x00efea0003c00000 */
[----:B------:R0:W4:Y:S02]  /*1a430*/  SHFL.IDX P6, R14, R13, R12, R11 ;  /* 0x0000000c0d0e7389 */ /* 0x00012400000c000b */
[----:B01234-:R-:W-:Y:S01]  /*1a440*/  ENDCOLLECTIVE ;  /* 0x000000000000791b */ /* 0x01ffe20003800000 */
.L_x_4170:
[----:B------:R-:W-:Y:S05]  /*1a450*/  BSYNC B0 ;  /* 0x0000000000007941 */ /* 0x000fea0003800000 */
.L_x_4169:
[----:B------:R-:W-:Y:S01]  /*1a460*/  MOV R13, R16 ;  /* 0x00000010000d7202 */ /* 0x000fe20000000f00 */
        /* <DEDUP_REMOVED lines=8> */
.L_x_4171:
[----:B------:R-:W-:Y:S02]  /*1a4f0*/  ULDC UR4, c[0x0][0xc3c] ;  /* 0x00030f0000047ab9 */ /* 0x000fe40000000800 */
[----:B------:R-:W-:-:S13]  /*1a500*/  ISETP.GE.OR P1, PT, R5, UR4, !P0 ;  /* 0x0000000405007c0c */ /* 0x000fda000c726670 */
[----:B------:R-:W0:Y:S01]  /*1a510*/  @!P1 LDC.64 R2, c[0x0][0xc80] ;  /* 0x00032000ff029b82 */ /* 0x000e220000000a00 */
[----:B------:R-:W-:Y:S02]  /*1a520*/  IMAD.MOV.U32 R11, RZ, RZ, RZ ;  /* 0x000000ffff0b7224 */ /* 0x000fe400078e00ff */
[----:B------:R-:W-:Y:S02]  /*1a530*/  IMAD.MOV.U32 R4, RZ, RZ, R14 ;  /* 0x000000ffff047224 */ /* 0x000fe400078e000e */
[----:B0-----:R-:W-:-:S06]  /*1a540*/  @!P1 IMAD.WIDE R2, R5, 0x4, R2 ;  /* 0x0000000405029825 */ /* 0x001fcc00078e0202 */
[----:B------:R0:W2:Y:S01]  /*1a550*/  @!P1 LDG.E R3, desc[UR40][R2.64] ;  /* 0x0000002802039981 */ /* 0x0000a2000c1e1900 */
[C---:B------:R-:W-:Y:S02]  /*1a560*/  ISETP.GE.U32.AND P2, PT, R8.reuse, 0x2, PT ;  /* 0x000000020800780c */ /* 0x040fe40003f46070 */
[C---:B------:R-:W-:Y:S02]  /*1a570*/  ISETP.GE.U32.AND P3, PT, R8.reuse, 0x4, PT ;  /* 0x000000040800780c */ /* 0x040fe40003f66070 */
[C---:B------:R-:W-:Y:S02]  /*1a580*/  ISETP.GE.U32.AND P4, PT, R8.reuse, 0x8, PT ;  /* 0x000000080800780c */ /* 0x040fe40003f86070 */
[C---:B------:R-:W-:Y:S01]  /*1a590*/  ISETP.GE.U32.AND P5, PT, R8.reuse, 0x10, PT ;  /* 0x000000100800780c */ /* 0x040fe20003fa6070 */
[----:B0-----:R-:W-:Y:S01]  /*1a5a0*/  IMAD.MOV.U32 R2, RZ, RZ, RZ ;  /* 0x000000ffff027224 */ /* 0x001fe200078e00ff */
[----:B--2---:R-:W-:Y:S02]  /*1a5b0*/  @!P1 MOV R2, R3 ;  /* 0x0000000300029202 */ /* 0x004fe40000000f00 */
[----:B------:R-:W-:-:S03]  /*1a5c0*/  ISETP.NE.AND P1, PT, R8, RZ, PT ;  /* 0x000000ff0800720c */ /* 0x000fc60003f25270 */
[----:B------:R-:W-:-:S10]  /*1a5d0*/  IMAD.MOV.U32 R13, RZ, RZ, R2 ;  /* 0x000000ffff0d7224 */ /* 0x000fd400078e0002 */
[----:B------:R-:W-:Y:S05]  /*1a5e0*/  WARPSYNC.COLLECTIVE R15, `(.L_x_4172) ;  /* 0x000000000f087348 */ /* 0x000fea0003c00000 */
[----:B------:R0:W1:Y:S02]  /*1a5f0*/  SHFL.UP P6, R14, R13, R12, R11 ;  /* 0x0400000c0d0e7389 */ /* 0x00006400000c000b */
[----:B01----:R-:W-:Y:S01]  /*1a600*/  ENDCOLLECTIVE ;  /* 0x000000000000791b */ /* 0x003fe20003800000 */
.L_x_4172:
[----:B------:R-:W-:Y:S01]  /*1a610*/  IMAD.MOV.U32 R12, RZ, RZ, 0x2 ;  /* 0x00000002ff0c7424 */ /* 0x000fe200078e00ff */
[----:B------:R-:W-:-:S05]  /*1a620*/  SEL R5, R14, RZ, P1 ;  /* 0x000000ff0e057207 */ /* 0x000fca0000800000 */
[----:B------:R-:W-:-:S04]  /*1a630*/  IMAD.IADD R5, R2, 0x1, R5 ;  /* 0x0000000102057824 */ /* 0x000fc800078e0205 */
[----:B------:R-:W-:-:S07]  /*1a640*/  IMAD.MOV.U32 R13, RZ, RZ, R5 ;  /* 0x000000ffff0d7224 */ /* 0x000fce00078e0005 */
[----:B------:R-:W-:Y:S05]  /*1a650*/  WARPSYNC.COLLECTIVE R15, `(.L_x_4173) ;  /* 0x000000000f087348 */ /* 0x000fea0003c00000 */
[----:B------:R0:W1:Y:S02]  /*1a660*/  SHFL.UP P6, R14, R13, R12, R11 ;  /* 0x0400000c0d0e7389 */ /* 0x00006400000c000b */
[----:B01----:R-:W-:Y:S01]  /*1a670*/  ENDCOLLECTIVE ;  /* 0x000000000000791b */ /* 0x003fe20003800000 */
.L_x_4173:
[----:B------:R-:W-:Y:S01]  /*1a680*/  IMAD.MOV.U32 R12, RZ, RZ, 0x4 ;  /* 0x00000004ff0c7424 */ /* 0x000fe200078e00ff */
[----:B------:R-:W-:-:S05]  /*1a690*/  SEL R6, R14, RZ, P2 ;  /* 0x000000ff0e067207 */ /* 0x000fca0001000000 */
[----:B------:R-:W-:-:S05]  /*1a6a0*/  IMAD.IADD R6, R5, 0x1, R6 ;  /* 0x0000000105067824 */ /* 0x000fca00078e0206 */
[----:B------:R-:W-:-:S07]  /*1a6b0*/  MOV R13, R6 ;  /* 0x00000006000d7202 */ /* 0x000fce0000000f00 */
[----:B------:R-:W-:Y:S05]  /*1a6c0*/  WARPSYNC.COLLECTIVE R15, `(.L_x_4174) ;  /* 0x000000000f087348 */ /* 0x000fea0003c00000 */
[----:B------:R0:W1:Y:S02]  /*1a6d0*/  SHFL.UP P6, R14, R13, R12, R11 ;  /* 0x0400000c0d0e7389 */ /* 0x00006400000c000b */
[----:B01----:R-:W-:Y:S01]  /*1a6e0*/  ENDCOLLECTIVE ;  /* 0x000000000000791b */ /* 0x003fe20003800000 */
.L_x_4174:
[----:B------:R-:W-:Y:S01]  /*1a6f0*/  IMAD.MOV.U32 R12, RZ, RZ, 0x8 ;  /* 0x00000008ff0c7424 */ /* 0x000fe200078e00ff */
[----:B------:R-:W-:-:S05]  /*1a700*/  SEL R7, R14, RZ, P3 ;  /* 0x000000ff0e077207 */ /* 0x000fca0001800000 */
[----:B------:R-:W-:-:S04]  /*1a710*/  IMAD.IADD R7, R6, 0x1, R7 ;  /* 0x0000000106077824 */ /* 0x000fc800078e0207 */
[----:B------:R-:W-:-:S07]  /*1a720*/  IMAD.MOV.U32 R13, RZ, RZ, R7 ;  /* 0x000000ffff0d7224 */ /* 0x000fce00078e0007 */
[----:B------:R-:W-:Y:S05]  /*1a730*/  WARPSYNC.COLLECTIVE R15, `(.L_x_4175) ;  /* 0x000000000f087348 */ /* 0x000fea0003c00000 */
[----:B------:R0:W1:Y:S02]  /*1a740*/  SHFL.UP P6, R14, R13, R12, R11 ;  /* 0x0400000c0d0e7389 */ /* 0x00006400000c000b */
[----:B01----:R-:W-:Y:S01]  /*1a750*/  ENDCOLLECTIVE ;  /* 0x000000000000791b */ /* 0x003fe20003800000 */
.L_x_4175:
[----:B------:R-:W-:Y:S02]  /*1a760*/  MOV R12, 0x10 ;  /* 0x00000010000c7802 */ /* 0x000fe40000000f00 */
[----:B------:R-:W-:-:S05]  /*1a770*/  SEL R14, R14, RZ, P4 ;  /* 0x000000ff0e0e7207 */ /* 0x000fca0002000000 */
[----:B------:R-:W-:-:S04]  /*1a780*/  IMAD.IADD R5, R7, 0x1, R14 ;  /* 0x0000000107057824 */ /* 0x000fc800078e020e */
[----:B------:R-:W-:-:S07]  /*1a790*/  IMAD.MOV.U32 R13, RZ, RZ, R5 ;  /* 0x000000ffff0d7224 */ /* 0x000fce00078e0005 */
[----:B------:R-:W-:Y:S05]  /*1a7a0*/  WARPSYNC.COLLECTIVE R15, `(.L_x_4176) ;  /* 0x000000000f087348 */ /* 0x000fea0003c00000 */
[----:B------:R0:W1:Y:S02]  /*1a7b0*/  SHFL.UP P6, R14, R13, R12, R11 ;  /* 0x0400000c0d0e7389 */ /* 0x00006400000c000b */
[----:B01----:R-:W-:Y:S01]  /*1a7c0*/  ENDCOLLECTIVE ;  /* 0x000000000000791b */ /* 0x003fe20003800000 */
.L_x_4176:
        /* <DEDUP_REMOVED lines=8> */
.L_x_4177:
[----:B------:R-:W-:Y:S05]  /*1a850*/  BRA `(.L_x_4178) ;  /* 0xffffffc0008c7947 */ /* 0x000fea000383ffff */
.L_x_4053:
[----:B------:R-:W-:Y:S01]  /*1a860*/  BSSY B0, `(.L_x_4179) ;  /* 0x0000008000007945 */ /* 0x000fe20003800000 */
[----:B-----5:R-:W-:Y:S01]  /*1a870*/  IMAD.MOV.U32 R13, RZ, RZ, R2 ;  /* 0x000000ffff0d7224 */ /* 0x020fe200078e0002 */
[----:B------:R-:W-:Y:S01]  /*1a880*/  MOV R11, RZ ;  /* 0x000000ff000b7202 */ /* 0x000fe20000000f00 */
[----:B------:R-:W-:Y:S02]  /*1a890*/  IMAD.MOV.U32 R12, RZ, RZ, 0x1 ;  /* 0x00000001ff0c7424 */ /* 0x000fe400078e00ff */
[----:B------:R-:W-:-:S07]  /*1a8a0*/  IMAD.MOV.U32 R15, RZ, RZ, -0x1 ;  /* 0xffffffffff0f7424 */ /* 0x000fce00078e00ff */
[----:B01----:R-:W-:Y:S05]  /*1a8b0*/  WARPSYNC.COLLECTIVE R15, `(.L_x_4180) ;  /* 0x000000000f087348 */ /* 0x003fea0003c00000 */
[----:B------:R2:W3:Y:S02]  /*1a8c0*/  SHFL.UP P6, R14, R13, R12, R11 ;  /* 0x0400000c0d0e7389 */ /* 0x0004e400000c000b */
[----:B0123--:R-:W-:Y:S01]  /*1a8d0*/  ENDCOLLECTIVE ;  /* 0x000000000000791b */ /* 0x00ffe20003800000 */
.L_x_4180:
[----:B------:R-:W-:Y:S05]  /*1a8e0*/  BSYNC B0 ;  /* 0x0000000000007941 */ /* 0x000fea0003800000 */
.L_x_4179:
        /* <DEDUP_REMOVED lines=8> */
.L_x_4181:
[----:B------:R-:W-:Y:S01]  /*1a970*/  IMAD.MOV.U32 R12, RZ, RZ, 0x4 ;  /* 0x00000004ff0c7424 */ /* 0x000fe200078e00ff */
[----:B------:R-:W-:-:S05]  /*1a980*/  SEL R14, R14, RZ, P2 ;  /* 0x000000ff0e0e7207 */ /* 0x000fca0001000000 */
[----:B------:R-:W-:-:S05]  /*1a990*/  IMAD.IADD R3, R13, 0x1, R14 ;  /* 0x000000010d037824 */ /* 0x000fca00078e020e */
[----:B------:R-:W-:-:S07]  /*1a9a0*/  MOV R13, R3 ;  /* 0x00000003000d7202 */ /* 0x000fce0000000f00 */
[----:B------:R-:W-:Y:S05]  /*1a9b0*/  WARPSYNC.COLLECTIVE R15, `(.L_x_4182) ;  /* 0x000000000f087348 */ /* 0x000fea0003c00000 */
[----:B------:R0:W1:Y:S02]  /*1a9c0*/  SHFL.UP P6, R14, R13, R12, R11 ;  /* 0x0400000c0d0e7389 */ /* 0x00006400000c000b */
[----:B01----:R-:W-:Y:S01]  /*1a9d0*/  ENDCOLLECTIVE ;  /* 0x000000000000791b */ /* 0x003fe20003800000 */
.L_x_4182:
[----:B------:R-:W-:Y:S01]  /*1a9e0*/  IMAD.MOV.U32 R12, RZ, RZ, 0x8 ;  /* 0x00000008ff0c7424 */ /* 0x000fe200078e00ff */
[----:B------:R-:W-:-:S05]  /*1a9f0*/  SEL R14, R14, RZ, P3 ;  /* 0x000000ff0e0e7207 */ /* 0x000fca0001800000 */
[----:B------:R-:W-:-:S04]  /*1aa00*/  IMAD.IADD R5, R3, 0x1, R14 ;  /* 0x0000000103057824 */ /* 0x000fc800078e020e */
[----:B------:R-:W-:-:S07]  /*1aa10*/  IMAD.MOV.U32 R13, RZ, RZ, R5 ;  /* 0x000000ffff0d7224 */ /* 0x000fce00078e0005 */
[----:B------:R-:W-:Y:S05]  /*1aa20*/  WARPSYNC.COLLECTIVE R15, `(.L_x_4183) ;  /* 0x000000000f087348 */ /* 0x000fea0003c00000 */
[----:B------:R0:W1:Y:S02]  /*1aa30*/  SHFL.UP P6, R14, R13, R12, R11 ;  /* 0x0400000c0d0e7389 */ /* 0x00006400000c000b */
[----:B01----:R-:W-:Y:S01]  /*1aa40*/  ENDCOLLECTIVE ;  /* 0x000000000000791b */ /* 0x003fe20003800000 */
.L_x_4183:
[----:B------:R-:W-:Y:S02]  /*1aa50*/  MOV R12, 0x10 ;  /* 0x00000010000c7802 */ /* 0x000fe40000000f00 */
[----:B------:R-:W-:-:S05]  /*1aa60*/  SEL R6, R14, RZ, P4 ;  /* 0x000000ff0e067207 */ /* 0x000fca0002000000 */
[----:B------:R-:W-:-:S04]  /*1aa70*/  IMAD.IADD R6, R5, 0x1, R6 ;  /* 0x0000000105067824 */ /* 0x000fc800078e0206 */
[----:B------:R-:W-:-:S07]  /*1aa80*/  IMAD.MOV.U32 R13, RZ, RZ, R6 ;  /* 0x000000ffff0d7224 */ /* 0x000fce00078e0006 */
[----:B------:R-:W-:Y:S05]  /*1aa90*/  WARPSYNC.COLLECTIVE R15, `(.L_x_4184) ;  /* 0x000000000f087348 */ /* 0x000fea0003c00000 */
[----:B------:R0:W1:Y:S02]  /*1aaa0*/  SHFL.UP P6, R14, R13, R12, R11 ;  /* 0x0400000c0d0e7389 */ /* 0x00006400000c000b */
[----:B01----:R-:W-:Y:S01]  /*1aab0*/  ENDCOLLECTIVE ;  /* 0x000000000000791b */ /* 0x003fe20003800000 */
.L_x_4184:
        /* <DEDUP_REMOVED lines=8> */
.L_x_4185:
[----:B------:R-:W-:Y:S05]  /*1ab40*/  BRA `(.L_x_4186) ;  /* 0xffffffc0006c7947 */ /* 0x000fea000383ffff */
.L_x_4055:
[----:B------:R-:W-:Y:S01]  /*1ab50*/  BSSY B0, `(.L_x_4187) ;  /* 0x0000006000007945 */ /* 0x000fe20003800000 */
[----:B------:R-:W-:Y:S01]  /*1ab60*/  PLOP3.LUT P6, PT, P6, PT, PT, 0x8, 0x0 ;  /* 0x000000000000781c */ /* 0x000fe200037ce170 */
[----:B------:R-:W-:-:S12]  /*1ab70*/  IMAD.MOV.U32 R15, RZ, RZ, -0x1 ;  /* 0xffffffffff0f7424 */ /* 0x000fd800078e00ff */
[----:B0-----:R-:W-:Y:S05]  /*1ab80*/  WARPSYNC.COLLECTIVE R15, `(.L_x_4188) ;  /* 0x000000000f087348 */ /* 0x001fea0003c00000 */
[----:B------:R-:W-:Y:S01]  /*1ab90*/  VOTE.ANY R14, PT, P6 ;  /* 0x00000000000e7806 */ /* 0x000fe200030e0100 */
[----:B0-----:R-:W-:Y:S06]  /*1aba0*/  ENDCOLLECTIVE ;  /* 0x000000000000791b */ /* 0x001fec0003800000 */
.L_x_4188:
[----:B------:R-:W-:Y:S05]  /*1abb0*/  BSYNC B0 ;  /* 0x0000000000007941 */ /* 0x000fea0003800000 */
.L_x_4187:
[----:B------:R-:W-:Y:S01]  /*1abc0*/  IMAD.MOV.U32 R6, RZ, RZ, R14 ;  /* 0x000000ffff067224 */ /* 0x000fe200078e000e */
[----:B------:R-:W-:Y:S01]  /*1abd0*/  MOV R13, R2 ;  /* 0x00000002000d7202 */ /* 0x000fe20000000f00 */
[----:B------:R-:W-:Y:S02]  /*1abe0*/  IMAD.MOV.U32 R11, RZ, RZ, 0x1f ;  /* 0x0000001fff0b7424 */ /* 0x000fe400078e00ff */
[----:B------:R-:W0:Y:S01]  /*1abf0*/  POPC R4, R6 ;  /* 0x0000000600047309 */ /* 0x000e220000000000 */
[----:B------:R-:W-:Y:S02]  /*1ac00*/  IMAD.MOV.U32 R15, RZ, RZ, -0x1 ;  /* 0xffffffffff0f7424 */ /* 0x000fe400078e00ff */
[----:B0-----:R-:W-:-:S07]  /*1ac10*/  IMAD.MOV.U32 R12, RZ, RZ, R4 ;  /* 0x000000ffff0c7224 */ /* 0x001fce00078e0004 */
[----:B------:R-:W-:Y:S05]  /*1ac20*/  WARPSYNC.COLLECTIVE R15, `(.L_x_4189) ;  /* 0x000000000f087348 */ /* 0x000fea0003c00000 */
[----:B------:R0:W1:Y:S02]  /*1ac30*/  SHFL.IDX P6, R14, R13, R12, R11 ;  /* 0x0000000c0d0e7389 */ /* 0x00006400000c000b */
[----:B01----:R-:W-:Y:S01]  /*1ac40*/  ENDCOLLECTIVE ;  /* 0x000000000000791b */ /* 0x003fe20003800000 */
.L_x_4189:
[----:B------:R-:W-:Y:S01]  /*1ac50*/  IMAD.MOV.U32 R17, RZ, RZ, R14 ;  /* 0x000000ffff117224 */ /* 0x000fe200078e000e */
[----:B------:R-:W-:Y:S06]  /*1ac60*/  BRA `(.L_x_4190) ;  /* 0xffffffc0005c7947 */ /* 0x000fec000383ffff */
.L_x_4057:
[----:B------:R-:W-:Y:S01]  /*1ac70*/  BSSY B0, `(.L_x_4191) ;  /* 0x0000007000007945 */ /* 0x000fe20003800000 */
[----:B------:R-:W-:Y:S01]  /*1ac80*/  IMAD.MOV.U32 R13, RZ, RZ, R3 ;  /* 0x000000ffff0d7224 */ /* 0x000fe200078e0003 */
[----:B------:R-:W-:Y:S01]  /*1ac90*/  MOV R15, 0xffffffff ;  /* 0xffffffff000f7802 */ /* 0x000fe20000000f00 */
[----:B------:R-:W-:-:S07]  /*1aca0*/  IMAD.MOV.U32 R11, RZ, RZ, 0x1f ;  /* 0x0000001fff0b7424 */ /* 0x000fce00078e00ff */
[----:B012---:R-:W-:Y:S05]  /*1acb0*/  WARPSYNC.COLLECTIVE R15, `(.L_x_4192) ;  /* 0x000000000f087348 */ /* 0x007fea0003c00000 */
[----:B------:R3:W4:Y:S02]  /*1acc0*/  SHFL.IDX P6, R14, R13, R12, R11 ;  /* 0x0000000c0d0e7389 */ /* 0x00072400000c000b */
[----:B01234-:R-:W-:Y:S01]  /*1acd0*/  ENDCOLLECTIVE ;  /* 0x000000000000791b */ /* 0x01ffe20003800000 */
.L_x_4192:
[----:B------:R-:W-:Y:S05]  /*1ace0*/  BSYNC B0 ;  /* 0x0000000000007941 */ /* 0x000fea0003800000 */
.L_x_4191:
[----:B------:R-:W-:Y:S05]  /*1acf0*/  BRA `(.L_x_4056) ;  /* 0xffffffc000547947 */ /* 0x000fea000383ffff */
.L_x_4061:
[----:B0-----:R0:W1:Y:S02]  /*1ad00*/  SYNCS.PHASECHK.TRANS64.TRYWAIT P0, [R4+URZ+0x28c20], R0 ;  /* 0x028c2000040075a7 */ /* 0x001064000800017f */
[----:B-1----:R-:W-:Y:S05]  /*1ad10*/  @!P0 NANOSLEEP.SYNCS 0x989680 ;  /* 0x009896800000895d */ /* 0x002fea0003900000 */
[----:B------:R-:W1:Y:S02]  /*1ad20*/  @!P0 SYNCS.PHASECHK.TRANS64 P0, [R4+URZ+0x28c20], R0 ;  /* 0x028c2000040085a7 */ /* 0x000e64000800007f */
[----:B-1----:R-:W-:Y:S05]  /*1ad30*/  @!P0 BRA `(.L_x_4061) ;  /* 0xfffffffc00f08947 */ /* 0x002fea000383ffff */
[----:B------:R-:W-:Y:S05]  /*1ad40*/  BRA `(.L_x_4193) ;  /* 0xffffffc400407947 */ /* 0x000fea000383ffff */
.L_x_4062:
[----:B------:R-:W1:Y:S01]  /*1ad50*/  S2R R2, SR_TID.X ;  /* 0x0000000000027919 */ /* 0x000e620000002100 */
[----:B------:R-:W-:Y:S01]  /*1ad60*/  BSSY B0, `(.L_x_4194) ;  /* 0x000000a000007945 */ /* 0x000fe20003800000 */
[----:B------:R-:W-:Y:S02]  /*1ad70*/  IMAD.MOV.U32 R12, RZ, RZ, RZ ;  /* 0x000000ffff0c7224 */ /* 0x000fe400078e00ff */
[----:B------:R-:W-:Y:S02]  /*1ad80*/  IMAD.MOV.U32 R11, RZ, RZ, 0x1f ;  /* 0x0000001fff0b7424 */ /* 0x000fe400078e00ff */
[----:B------:R-:W-:Y:S01]  /*1ad90*/  IMAD.MOV.U32 R15, RZ, RZ, -0x1 ;  /* 0xffffffffff0f7424 */ /* 0x000fe200078e00ff */
[----:B-1----:R-:W-:-:S04]  /*1ada0*/  SHF.R.U32.HI R2, RZ, 0x5, R2 ;  /* 0x00000005ff027819 */ /* 0x002fc80000011602 */
[----:B------:R-:W-:-:S05]  /*1adb0*/  LOP3.LUT R2, R2, 0x3, RZ, 0xc0, !PT ;  /* 0x0000000302027812 */ /* 0x000fca00078ec0ff */
[----:B------:R-:W-:-:S07]  /*1adc0*/  IMAD.MOV.U32 R13, RZ, RZ, R2 ;  /* 0x000000ffff0d7224 */ /* 0x000fce00078e0002 */
[----:B0-23--:R-:W-:Y:S05]  /*1add0*/  WARPSYNC.COLLECTIVE R15, `(.L_x_4195) ;  /* 0x000000000f087348 */ /* 0x00dfea0003c00000 */
[----:B------:R1:W4:Y:S02]  /*1ade0*/  SHFL.IDX P6, R14, R13, R12, R11 ;  /* 0x0000000c0d0e7389 */ /* 0x00032400000c000b */
[----:B01234-:R-:W-:Y:S01]  /*1adf0*/  ENDCOLLECTIVE ;  /* 0x000000000000791b */ /* 0x01ffe20003800000 */
.L_x_4195:
[----:B------:R-:W-:Y:S05]  /*1ae00*/  BSYNC B0 ;  /* 0x0000000000007941 */ /* 0x000fea0003800000 */
.L_x_4194:
[----:B------:R-:W-:Y:S05]  /*1ae10*/  BRA `(.L_x_4196) ;  /* 0xffffffc400287947 */ /* 0x000fea000383ffff */
.L_x_4063:
[----:B------:R-:W-:Y:S01]  /*1ae20*/  BSSY B0, `(.L_x_4197) ;  /* 0x0000006000007945 */ /* 0x000fe20003800000 */
[----:B------:R-:W-:-:S07]  /*1ae30*/  IMAD.MOV.U32 R15, RZ, RZ, -0x1 ;  /* 0xffffffffff0f7424 */ /* 0x000fce00078e00ff */
[----:B0-23--:R-:W-:Y:S05]  /*1ae40*/  WARPSYNC.COLLECTIVE R15, `(.L_x_4198) ;  /* 0x000000000f0c7348 */ /* 0x00dfea0003c00000 */
[----:B------:R-:W-:Y:S02]  /*1ae50*/  ELECT P6, UR62, PT ;  /* 0x00000000003e782f */ /* 0x000fe400038c0000 */
[----:B------:R-:W-:Y:S01]  /*1ae60*/  MOV R14, UR62 ;  /* 0x0000003e000e7c02 */ /* 0x000fe20008000f00 */
[----:B0-23--:R-:W-:Y:S10]  /*1ae70*/  ENDCOLLECTIVE ;  /* 0x000000000000791b */ /* 0x00dff40003800000 */
.L_x_4198:
[----:B------:R-:W-:Y:S05]  /*1ae80*/  BSYNC B0 ;  /* 0x0000000000007941 */ /* 0x000fea0003800000 */
.L_x_4197:
[----:B------:R-:W-:Y:S05]  /*1ae90*/  BRA `(.L_x_4199) ;  /* 0xffffffc4001c7947 */ /* 0x000fea000383ffff */
.L_x_4065:
[----:B0-----:R0:W1:Y:S02]  /*1aea0*/  SYNCS.PHASECHK.TRANS64.TRYWAIT P1, [R5+URZ+0x28c40], R0 ;  /* 0x028c4000050075a7 */ /* 0x001064000802017f */
[----:B-1----:R-:W-:Y:S05]  /*1aeb0*/  @!P1 NANOSLEEP.SYNCS 0x989680 ;  /* 0x009896800000995d */ /* 0x002fea0003900000 */
[----:B------:R-:W1:Y:S02]  /*1aec0*/  @!P1 SYNCS.PHASECHK.TRANS64 P1, [R5+URZ+0x28c40], R0 ;  /* 0x028c4000050095a7 */ /* 0x000e64000802007f */
[----:B-1----:R-:W-:Y:S05]  /*1aed0*/  @!P1 BRA `(.L_x_4065) ;  /* 0xfffffffc00f09947 */ /* 0x002fea000383ffff */
[----:B------:R-:W-:Y:S05]  /*1aee0*/  BRA `(.L_x_4200) ;  /* 0xffffffc400387947 */ /* 0x000fea000383ffff */
.L_x_4067:
[----:B-1----:R1:W4:Y:S02]  /*1aef0*/  SYNCS.PHASECHK.TRANS64.TRYWAIT P1, [R25+URZ+0x28c40], R2 ;  /* 0x028c4002190075a7 */ /* 0x002324000802017f */
[----:B----4-:R-:W-:Y:S05]  /*1af00*/  @!P1 NANOSLEEP.SYNCS 0x989680 ;  /* 0x009896800000995d */ /* 0x010fea0003900000 */
[----:B------:R-:W4:Y:S02]  /*1af10*/  @!P1 SYNCS.PHASECHK.TRANS64 P1, [R25+URZ+0x28c40], R2 ;  /* 0x028c4002190095a7 */ /* 0x000f24000802007f */
[----:B----4-:R-:W-:Y:S05]  /*1af20*/  @!P1 BRA `(.L_x_4067) ;  /* 0xfffffffc00f09947 */ /* 0x010fea000383ffff */
[----:B------:R-:W-:Y:S05]  /*1af30*/  BRA `(.L_x_4201) ;  /* 0xffffffc400447947 */ /* 0x000fea000383ffff */
.L_x_4069:
[----:B----4-:R4:W0:Y:S02]  /*1af40*/  SYNCS.PHASECHK.TRANS64.TRYWAIT P1, [R5+URZ+0x28c60], R0 ;  /* 0x028c6000050075a7 */ /* 0x010824000802017f */
[----:B0-----:R-:W-:Y:S05]  /*1af50*/  @!P1 NANOSLEEP.SYNCS 0x989680 ;  /* 0x009896800000995d */ /* 0x001fea0003900000 */
[----:B------:R-:W0:Y:S02]  /*1af60*/  @!P1 SYNCS.PHASECHK.TRANS64 P1, [R5+URZ+0x28c60], R0 ;  /* 0x028c6000050095a7 */ /* 0x000e24000802007f */
[----:B0-----:R-:W-:Y:S05]  /*1af70*/  @!P1 BRA `(.L_x_4069) ;  /* 0xfffffffc00f09947 */ /* 0x001fea000383ffff */
[----:B------:R-:W-:Y:S05]  /*1af80*/  BRA `(.L_x_4202) ;  /* 0xffffffc400407947 */ /* 0x000fea000383ffff */
.L_x_4203:
        /* <DEDUP_REMOVED lines=15> */
.L_x_15644:


//--------------------- .text._ZN7cutlass13device_kernelIN5flash11enable_sm90INS1_16FlashAttnFwdSm90INS1_25CollectiveMainloopFwdSm90ILi2EN4cute5tupleIJNS5_1CILi1EEES8_S8_EEENS6_IJNS7_ILi64EEESA_SA_EEELi512ENS_6half_tEfNS_4arch4Sm90ELb0ELb0ELb1ELb1ELb1ELb0ELb1ELb0ELb0ELb1ELb0ELb0EEENS1_21CollectiveEpilogueFwdINS6_IJSA_NS7_ILi512EEESA_EEES9_SC_SE_Li256ELb1ELb1ELb0ELb0EEENS1_36VarlenDynamicPersistentTileSchedulerILi64ELi64ELi256ELi128ELb0ELb1ELb1ELb0ELb1ELb1EEEEEEEEEvNT_6ParamsE --------------------------
	.section	.text._ZN7cutlass13device_kernelIN5flash11enable_sm90INS1_16FlashAttnFwdSm90INS1_25CollectiveMainloopFwdSm90ILi2EN4cute5tupleIJNS5_1CILi1EEES8_S8_EEENS6_IJNS7_ILi64EEESA_SA_EEELi512ENS_6half_tEfNS_4arch4Sm90ELb0ELb0ELb1ELb1ELb1ELb0ELb1ELb0ELb0ELb1ELb0ELb0EEENS1_21CollectiveEpilogueFwdINS6_IJSA_NS7_ILi512EEESA_EEES9_SC_SE_Li256ELb1ELb1ELb0ELb0EEENS1_36VarlenDynamicPersistentTileSchedulerILi64ELi64ELi256ELi128ELb0ELb1ELb1ELb0ELb1ELb1EEEEEEEEEvNT_6ParamsE,"ax",@progbits
	.align	128
.text._ZN7cutlass13device_kernelIN5flash11enable_sm90INS1_16FlashAttnFwdSm90INS1_25CollectiveMainloopFwdSm90ILi2EN4cute5tupleIJNS5_1CILi1EEES8_S8_EEENS6_IJNS7_ILi64EEESA_SA_EEELi512ENS_6half_tEfNS_4arch4Sm90ELb0ELb0ELb1ELb1ELb1ELb0ELb1ELb0ELb0ELb1ELb0ELb0EEENS1_21CollectiveEpilogueFwdINS6_IJSA_NS7_ILi512EEESA_EEES9_SC_SE_Li256ELb1ELb1ELb0ELb0EEENS1_36VarlenDynamicPersistentTileSchedulerILi64ELi64ELi256ELi128ELb0ELb1ELb1ELb0ELb1ELb1EEEEEEEEEvNT_6ParamsE:
        .type           _ZN7cutlass13device_kernelIN5flash11enable_sm90INS1_16FlashAttnFwdSm90INS1_25CollectiveMainloopFwdSm90ILi2EN4cute5tupleIJNS5_1CILi1EEES8_S8_EEENS6_IJNS7_ILi64EEESA_SA_EEELi512ENS_6half_tEfNS_4arch4Sm90ELb0ELb0ELb1ELb1ELb1ELb0ELb1ELb0ELb0ELb1ELb0ELb0EEENS1_21CollectiveEpilogueFwdINS6_IJSA_NS7_ILi512EEESA_EEES9_SC_SE_Li256ELb1ELb1ELb0ELb0EEENS1_36VarlenDynamicPersistentTileSchedulerILi64ELi64ELi256ELi128ELb0ELb1ELb1ELb0ELb1ELb1EEEEEEEEEvNT_6ParamsE,@function
        .size           _ZN7cutlass13device_kernelIN5flash11enable_sm90INS1_16FlashAttnFwdSm90INS1_25CollectiveMainloopFwdSm90ILi2EN4cute5tupleIJNS5_1CILi1EEES8_S8_EEENS6_IJNS7_ILi64EEESA_SA_EEELi512ENS_6half_tEfNS_4arch4Sm90ELb0ELb0ELb1ELb1ELb1ELb0ELb1ELb0ELb0ELb1ELb0ELb0EEENS1_21CollectiveEpilogueFwdINS6_IJSA_NS7_ILi512EEESA_EEES9_SC_SE_Li256ELb1ELb1ELb0ELb0EEENS1_36VarlenDynamicPersistentTileSchedulerILi64ELi64ELi256ELi128ELb0ELb1ELb1ELb0ELb1ELb1EEEEEEEEEvNT_6ParamsE,(.L_x_15645 - _ZN7cutlass13device_kernelIN5flash11enable_sm90INS1_16FlashAttnFwdSm90INS1_25CollectiveMainloopFwdSm90ILi2EN4cute5tupleIJNS5_1CILi1EEES8_S8_EEENS6_IJNS7_ILi64EEESA_SA_EEELi512ENS_6half_tEfNS_4arch4Sm90ELb0ELb0ELb1ELb1ELb1ELb0ELb1ELb0ELb0ELb1ELb0ELb0EEENS1_21CollectiveEpilogueFwdINS6_IJSA_NS7_ILi512EEESA_EEES9_SC_SE_Li256ELb1ELb1ELb0ELb0EEENS1_36VarlenDynamicPersistentTileSchedulerILi64ELi64ELi256ELi128ELb0ELb1ELb1ELb0ELb1ELb1EEEEEEEEEvNT_6ParamsE)
        .other          _ZN7cutlass13device_kernelIN5flash11enable_sm90INS1_16FlashAttnFwdSm90INS1_25CollectiveMainloopFwdSm90ILi2EN4cute5tupleIJNS5_1CILi1EEES8_S8_EEENS6_IJNS7_ILi64EEESA_SA_EEELi512ENS_6half_tEfNS_4arch4Sm90ELb0ELb0ELb1ELb1ELb1ELb0ELb1ELb0ELb0ELb1ELb0ELb0EEENS1_21CollectiveEpilogueFwdINS6_IJSA_NS7_ILi512EEESA_EEES9_SC_SE_Li256ELb1ELb1ELb0ELb0EEENS1_36VarlenDynamicPersistentTileSchedulerILi64ELi64ELi256ELi128ELb0ELb1ELb1ELb0ELb1ELb1EEEEEEEEEvNT_6ParamsE,@"STO_CUDA_ENTRY STV_DEFAULT"
_ZN7cutlass13device_kernelIN5flash11enable_sm90INS1_16FlashAttnFwdSm90INS1_25CollectiveMainloopFwdSm90ILi2EN4cute5tupleIJNS5_1CILi1EEES8_S8_EEENS6_IJNS7_ILi64EEESA_SA_EEELi512ENS_6half_tEfNS_4arch4Sm90ELb0ELb0ELb1ELb1ELb1ELb0ELb1ELb0ELb0ELb1ELb0ELb0EEENS1_21CollectiveEpilogueFwdINS6_IJSA_NS7_ILi512EEESA_EEES9_SC_SE_Li256ELb1ELb1ELb0ELb0EEENS1_36VarlenDynamicPersistentTileSchedulerILi64ELi64ELi256ELi128ELb0ELb1ELb1ELb0ELb1ELb1EEEEEEEEEvNT_6ParamsE:
        /* <DEDUP_REMOVED lines=11> */
[----:B------:R-:W-:-:S11]  /*00b0*/  ISETP.NE.AND P1, PT, R2, RZ, PT ;  /* 0x000000ff0200720c */ /* 0x000fd60003f25270 */
[----:B------:R-:W-:Y:S01]  /*00c0*/  VOTEU.ALL UP0, P0 ;  /* 0x00000000003f7886 */ /* 0x000fe20000000000 */
[----:B------:R-:W-:Y:S01]  /*00d0*/  VOTEU.ALL UP1, P0 ;  /* 0x00000000003f7886 */ /* 0x000fe20000020000 */
[----:B------:R-:W-:-:S03]  /*00e0*/  VOTEU.ALL UP2, P0 ;  /* 0x00000000003f7886 */ /* 0x000fc60000040000 */
[----:B------:R-:W0:Y:S01]  /*00f0*/  @!UP0 S2UR UR8, SR_CgaCtaId ;  /* 0x00000000000889c3 */ /* 0x000e220000008800 */
[----:B------:R-:W-:Y:S01]  /*0100*/  @!UP0 UMOV UR6, 0x400 ;  /* 0x0000040000068882 */ /* 0x000fe20000000000 */
[----:B------:R-:W-:-:S04]  /*0110*/  @!UP0 UIADD3 UR4, -UR4, 0x100000, URZ ;  /* 0x0010000004048890 */ /* 0x000fc8000fffe13f */
[----:B------:R-:W-:Y:S02]  /*0120*/  @!UP0 USHF.L.U32 UR5, UR4, 0xb, URZ ;  /* 0x0000000b04058899 */ /* 0x000fe4000800063f */
[----:B------:R-:W-:Y:S02]  /*0130*/  @!UP0 USHF.L.U32 UR4, UR4, 0x1, URZ ;  /* 0x0000000104048899 */ /* 0x000fe4000800063f */
[----:B0-----:R-:W-:Y:S02]  /*0140*/  @!UP0 ULEA UR8, UR8, UR6, 0x18 ;  /* 0x0000000608088291 */ /* 0x001fe4000f8ec03f */
[----:B------:R-:W-:-:S04]  /*0150*/  @!UP0 UIADD3 UR6, -UR7, 0x100000, URZ ;  /* 0x0010000007068890 */ /* 0x000fc8000fffe13f */
[----:B------:R-:W-:Y:S02]  /*0160*/  @!UP0 USHF.L.U32 UR7, UR6, 0xb, URZ ;  /* 0x0000000b06078899 */ /* 0x000fe4000800063f */
[----:B------:R-:W-:Y:S01]  /*0170*/  @!UP0 USHF.L.U32 UR6, UR6, 0x1, URZ ;  /* 0x0000000106068899 */ /* 0x000fe2000800063f */
[----:B------:R-:W-:-:S05]  /*0180*/  VOTEU.ALL UP0, P0 ;  /* 0x00000000003f7886 */ /* 0x000fca0000000000 */
[----:B------:R0:W2:Y:S01]  /*0190*/  @!UP0 SYNCS.EXCH.64 URZ, [UR8+0x38800], UR4 ;  /* 0x03880004083f85b2 */ /* 0x0000a20008000100 */
[----:B------:R0:W3:Y:S05]  /*01a0*/  @!UP1 SYNCS.EXCH.64 URZ, [UR8+0x38810], UR4 ;  /* 0x03881004083f95b2 */ /* 0x0000ea0008000100 */
[----:B------:R0:W4:Y:S02]  /*01b0*/  @!UP2 SYNCS.EXCH.64 URZ, [UR8+0x38820], UR6 ;  /* 0x03882006083fa5b2 */ /* 0x0001240008000100 */
        /* <DEDUP_REMOVED lines=11> */
[----:B------:R0:W0:Y:S01]  /*0270*/  SYNCS.EXCH.64 URZ, [UR6+0x38840], UR4 ;  /* 0x03884004063f75b2 */ /* 0x0000220008000100 */
[----:B------:R0:W0:Y:S01]  /*0280*/  SYNCS.EXCH.64 URZ, [UR6+0x38838], UR4 ;  /* 0x03883804063f75b2 */ /* 0x0000220008000100 */
[----:B------:R0:W0:Y:S01]  /*0290*/  SYNCS.EXCH.64 URZ, [UR6+0x38848], UR4 ;  /* 0x03884804063f75b2 */ /* 0x0000220008000100 */
[----:B------:R-:W-:Y:S01]  /*02a0*/  NOP ;  /* 0x0000000000007918 */ /* 0x000fe20000000000 */
.L_x_4204:
        /* <DEDUP_REMOVED lines=22> */
.L_x_4205:
        /* <DEDUP_REMOVED lines=18> */
.L_x_4206:
        /* <DEDUP_REMOVED lines=22> */
.L_x_4207:
        /* <DEDUP_REMOVED lines=23> */
.L_x_4208:
        /* <DEDUP_REMOVED lines=8> */
.L_x_4210:
        /* <DEDUP_REMOVED lines=22> */
[----:B------:R-:W-:Y:S01]  /*09e0*/  ULOP3.LUT UR41, UR38, 0x1, URZ, 0xfc, !UPT ;  /* 0x0000000126297892 */ /* 0x000fe2000f8efc3f */
[----:B------:R-:W-:Y:S01]  /*09f0*/  IMAD.MOV.U32 R196, RZ, RZ, RZ ;  /* 0x000000ffffc47224 */ /* 0x000fe200078e00ff */
[----:B------:R-:W-:Y:S01]  /*0a00*/  SHF.R.S32.HI R3, RZ, 0x1f, R202 ;  /* 0x0000001fff037819 */ /* 0x000fe200000114ca */
[----:B------:R-:W-:-:S03]  /*0a10*/  UMOV UR36, URZ ;  /* 0x0000003f00247c82 */ /* 0x000fc60008000000 */
[CC--:B------:R-:W-:Y:S02]  /*0a20*/  LEA.HI R2, R3.reuse, R202.reuse, RZ, 0x4 ;  /* 0x000000ca03027211 */ /* 0x0c0fe400078f20ff */
[----:B------:R-:W-:Y:S02]  /*0a30*/  LEA.HI R4, R3, R202, RZ, 0x5 ;  /* 0x000000ca03047211 */ /* 0x000fe400078f28ff */
[----:B------:R-:W-:Y:S02]  /*0a40*/  SHF.R.S32.HI R5, RZ, 0x4, R2 ;  /* 0x00000004ff057819 */ /* 0x000fe40000011402 */
[C---:B------:R-:W-:Y:S02]  /*0a50*/  LOP3.LUT R7, R2.reuse, 0xfffffff0, RZ, 0xc0, !PT ;  /* 0xfffffff002077812 */ /* 0x040fe400078ec0ff */
[----:B------:R-:W-:Y:S02]  /*0a60*/  LEA.HI R0, R2, R5, RZ, 0x1 ;  /* 0x0000000502007211 */ /* 0x000fe400078f08ff */
[----:B------:R-:W-:Y:S01]  /*0a70*/  SHF.R.S32.HI R11, RZ, 0x5, R4 ;  /* 0x00000005ff0b7819 */ /* 0x000fe20000011404 */
[----:B------:R-:W-:Y:S01]  /*0a80*/  IMAD.IADD R6, R202, 0x1, -R7 ;  /* 0x00000001ca067824 */ /* 0x000fe200078e0a07 */
[----:B------:R-:W-:-:S02]  /*0a90*/  LOP3.LUT R0, R0, 0x1ffffffe, RZ, 0xc0, !PT ;  /* 0x1ffffffe00007812 */ /* 0x000fc400078ec0ff */
[----:B------:R-:W-:Y:S02]  /*0aa0*/  SHF.R.S32.HI R4, RZ, 0x1f, R4 ;  /* 0x0000001fff047819 */ /* 0x000fe40000011404 */
[----:B------:R-:W-:Y:S01]  /*0ab0*/  SHF.R.S32.HI R7, RZ, 0x1f, R6 ;  /* 0x0000001fff077819 */ /* 0x000fe20000011406 */
[----:B------:R-:W-:Y:S01]  /*0ac0*/  IMAD.IADD R8, R5, 0x1, -R0 ;  /* 0x0000000105087824 */ /* 0x000fe200078e0a00 */
[CC--:B------:R-:W-:Y:S02]  /*0ad0*/  LEA.HI R5, R3.reuse, R202.reuse, RZ, 0x2 ;  /* 0x000000ca03057211 */ /* 0x0c0fe400078f10ff */
[----:B------:R-:W-:Y:S02]  /*0ae0*/  LEA.HI R0, R3, R202, RZ, 0x7 ;  /* 0x000000ca03007211 */ /* 0x000fe400078f38ff */
[----:B------:R-:W-:Y:S02]  /*0af0*/  LOP3.LUT R9, R5, 0xfffffffc, RZ, 0xc0, !PT ;  /* 0xfffffffc05097812 */ /* 0x000fe400078ec0ff */
[----:B------:R-:W-:-:S02]  /*0b00*/  LOP3.LUT R5, R0, 0xffffff80, RZ, 0xc0, !PT ;  /* 0xffffff8000057812 */ /* 0x000fc400078ec0ff */
[----:B------:R-:W-:Y:S01]  /*0b10*/  LEA.HI R4, R4, R11, RZ, 0x2 ;  /* 0x0000000b04047211 */ /* 0x000fe200078f10ff */
[C---:B------:R-:W-:Y:S01]  /*0b20*/  IMAD.IADD R12, R202.reuse, 0x1, -R9 ;  /* 0x00000001ca0c7824 */ /* 0x040fe200078e0a09 */
[----:B------:R-:W-:Y:S01]  /*0b30*/  SHF.R.S32.HI R197, RZ, 0x7, R0 ;  /* 0x00000007ffc57819 */ /* 0x000fe20000011400 */
[----:B------:R-:W-:Y:S01]  /*0b40*/  IMAD.IADD R5, R202, 0x1, -R5 ;  /* 0x00000001ca057824 */ /* 0x000fe200078e0a05 */
[----:B------:R-:W-:Y:S02]  /*0b50*/  LOP3.LUT R4, R4, 0x3ffffc, RZ, 0xc0, !PT ;  /* 0x003ffffc04047812 */ /* 0x000fe400078ec0ff */
[----:B------:R-:W-:Y:S01]  /*0b60*/  LEA.HI R9, R12, R12, RZ, 0x1 ;  /* 0x0000000c0c097211 */ /* 0x000fe200078f08ff */
[----:B------:R-:W-:Y:S01]  /*0b70*/  IMAD R17, R197, 0x100, R6 ;  /* 0x00000100c5117824 */ /* 0x000fe200078e0206 */
[----:B------:R-:W-:Y:S01]  /*0b80*/  SHF.R.S32.HI R2, RZ, 0x1f, R5 ;  /* 0x0000001fff027819 */ /* 0x000fe20000011405 */
[----:B------:R-:W-:Y:S01]  /*0b90*/  IMAD.IADD R10, R11, 0x1, -R4 ;  /* 0x000000010b0a7824 */ /* 0x000fe200078e0a04 */
[----:B------:R-:W-:-:S02]  /*0ba0*/  LEA.HI R7, R7, R6, RZ, 0x3 ;  /* 0x0000000607077211 */ /* 0x000fc400078f18ff */
[-C--:B------:R-:W-:Y:S01]  /*0bb0*/  LEA.HI R4, R2, R5.reuse, RZ, 0x2 ;  /* 0x0000000502047211 */ /* 0x080fe200078f10ff */
[----:B------:R-:W-:Y:S01]  /*0bc0*/  IMAD R16, R10, 0x10, R17 ;  /* 0x000000100a107824 */ /* 0x000fe200078e0211 */
[----:B------:R-:W-:Y:S02]  /*0bd0*/  LOP3.LUT R13, R9, 0x1ffffffe, RZ, 0xc0, !PT ;  /* 0x1ffffffe090d7812 */ /* 0x000fe400078ec0ff */
[----:B------:R-:W-:Y:S02]  /*0be0*/  LOP3.LUT R9, R7, 0xfffffff8, RZ, 0xc0, !PT ;  /* 0xfffffff807097812 */ /* 0x000fe400078ec0ff */
[----:B------:R-:W-:Y:S01]  /*0bf0*/  LOP3.LUT R10, R4, 0x7ffffffc, RZ, 0xc0, !PT ;  /* 0x7ffffffc040a7812 */ /* 0x000fe200078ec0ff */
[----:B------:R-:W-:Y:S01]  /*0c00*/  IMAD.IADD R200, R12, 0x1, -R13 ;  /* 0x000000010cc87824 */ /* 0x000fe200078e0a0d */
[----:B------:R-:W-:Y:S01]  /*0c10*/  LEA.HI R3, R3, R202, RZ, 0x3 ;  /* 0x000000ca03037211 */ /* 0x000fe200078f18ff */
[----:B------:R-:W-:Y:S01]  /*0c20*/  IMAD.IADD R9, R6, 0x1, -R9 ;  /* 0x0000000106097824 */ /* 0x000fe200078e0a09 */
[----:B------:R-:W-:Y:S01]  /*0c30*/  LEA.HI R6, R2, R5, RZ, 0x5 ;  /* 0x0000000502067211 */ /* 0x000fe200078f28ff */
[----:B------:R-:W-:Y:S01]  /*0c40*/  IMAD.IADD R18, R5, 0x1, -R10 ;  /* 0x0000000105127824 */ /* 0x000fe200078e0a0a */
[--C-:B------:R-:W-:Y:S01]  /*0c50*/  SHF.R.S32.HI R2, RZ, 0x2, R4.reuse ;  /* 0x00000002ff027819 */ /* 0x100fe20000011404 */
[----:B------:R-:W-:Y:S01]  /*0c60*/  IMAD.SHL.U32 R10, R7, 0x40, RZ ;  /* 0x00000040070a7824 */ /* 0x000fe200078e00ff */
[----:B------:R-:W-:Y:S01]  /*0c70*/  SHF.R.S32.HI R5, RZ, 0x1f, R4 ;  /* 0x0000001fff057819 */ /* 0x000fe20000011404 */
[----:B------:R-:W-:Y:S01]  /*0c80*/  IMAD.SHL.U32 R4, R9, 0x40, RZ ;  /* 0x0000004009047824 */ /* 0x000fe200078e00ff */
[----:B------:R-:W-:Y:S01]  /*0c90*/  SHF.R.S32.HI R6, RZ, 0x5, R6 ;  /* 0x00000005ff067819 */ /* 0x000fe20000011406 */
[----:B------:R-:W-:Y:S01]  /*0ca0*/  IMAD.SHL.U32 R7, R8, 0x8, RZ ;  /* 0x0000000808077824 */ /* 0x000fe200078e00ff */
[----:B------:R-:W-:Y:S01]  /*0cb0*/  LEA.HI R5, R5, R2, RZ, 0x3 ;  /* 0x0000000205057211 */ /* 0x000fe200078f18ff */
[----:B------:R-:W-:Y:S01]  /*0cc0*/  IMAD.SHL.U32 R18, R18, 0x2, RZ ;  /* 0x0000000212127824 */ /* 0x000fe200078e00ff */
[----:B------:R-:W-:Y:S01]  /*0cd0*/  LOP3.LUT R4, R4, 0x1c0, RZ, 0xc0, !PT ;  /* 0x000001c004047812 */ /* 0x000fe200078ec0ff */
[----:B------:R-:W-:Y:S01]  /*0ce0*/  IMAD.U32 R201, R16, 0x40, R7 ;  /* 0x0000004010c97824 */ /* 0x000fe200078e0007 */
[----:B------:R-:W-:-:S02]  /*0cf0*/  LOP3.LUT R10, R10, 0x7ffffe00, RZ, 0xc0, !PT ;  /* 0x7ffffe000a0a7812 */ /* 0x000fc400078ec0ff */
[----:B------:R-:W-:Y:S02]  /*0d00*/  LOP3.LUT R5, R5, 0xfffffff8, RZ, 0xc0, !PT ;  /* 0xfffffff805057812 */ /* 0x000fe400078ec0ff */
[----:B------:R-:W-:Y:S01]  /*0d10*/  LOP3.LUT R7, R4, 0x8, R7, 0xf8, !PT ;  /* 0x0000000804077812 */ /* 0x000fe200078ef807 */
[----:B------:R-:W-:Y:S01]  /*0d20*/  IMAD R10, R11, 0x400, R10 ;  /* 0x000004000b0a7824 */ /* 0x000fe200078e020a */
[----:B------:R-:W-:Y:S01]  /*0d30*/  SHF.R.U32.HI R4, RZ, 0x3, R4 ;  /* 0x00000003ff047819 */ /* 0x000fe20000011604 */
[----:B------:R-:W-:Y:S01]  /*0d40*/  IMAD.IADD R5, R2, 0x1, -R5 ;  /* 0x0000000102057824 */ /* 0x000fe200078e0a05 */
[----:B------:R-:W-:Y:S01]  /*0d50*/  R2P PR, R9, 0x6 ;  /* 0x0000000609007804 */ /* 0x000fe20000000000 */
[----:B------:R-:W-:Y:S01]  /*0d60*/  IMAD.MOV.U32 R2, RZ, RZ, RZ ;  /* 0x000000ffff027224 */ /* 0x000fe200078e00ff */
[----:B------:R-:W-:Y:S01]  /*0d70*/  LOP3.LUT R7, R7, R4, RZ, 0x3c, !PT ;  /* 0x0000000407077212 */ /* 0x000fe200078e3cff */
[----:B------:R-:W-:Y:S01]  /*0d80*/  IMAD R17, R6, 0x10, R5 ;  /* 0x0000001006117824 */ /* 0x000fe200078e0205 */
[----:B------:R-:W-:Y:S01]  /*0d90*/  LOP3.LUT R5, R3, 0xfffffff8, RZ, 0xc0, !PT ;  /* 0xfffffff803057812 */ /* 0x000fe200078ec0ff */
[----:B------:R-:W-:Y:S01]  /*0da0*/  IMAD.MOV.U32 R6, RZ, RZ, R14 ;  /* 0x000000ffff067224 */ /* 0x000fe200078e000e */
[----:B------:R-:W-:Y:S01]  /*0db0*/  IADD3 R10, R10, R7, RZ ;  /* 0x000000070a0a7210 */ /* 0x000fe20007ffe0ff */
[----:B------:R-:W-:Y:S01]  /*0dc0*/  IMAD.MOV.U32 R7, RZ, RZ, R15 ;  /* 0x000000ffff077224 */ /* 0x000fe200078e000f */
[----:B------:R-:W-:Y:S01]  /*0dd0*/  LEA.HI R0, R0, R197, RZ, 0x1 ;  /* 0x000000c500007211 */ /* 0x000fe200078f08ff */
[----:B------:R-:W-:Y:S01]  /*0de0*/  IMAD.IADD R194, R202, 0x1, -R5 ;  /* 0x00000001cac27824 */ /* 0x000fe200078e0a05 */
[----:B------:R-:W-:Y:S01]  /*0df0*/  LEA R22, R10, UR40, 0x1 ;  /* 0x000000280a167c11 */ /* 0x000fe2000f8e08ff */
[----:B------:R-:W-:Y:S01]  /*0e00*/  IMAD R200, R200, 0x8, R17 ;  /* 0x00000008c8c87824 */ /* 0x000fe200078e0211 */
[----:B------:R-:W-:Y:S01]  /*0e10*/  LOP3.LUT R0, R0, 0xfffffe, RZ, 0xc0, !PT ;  /* 0x00fffffe00007812 */ /* 0x000fe200078ec0ff */
[----:B------:R-:W-:Y:S01]  /*0e20*/  IMAD.SHL.U32 R16, R194, 0x8, RZ ;  /* 0x00000008c2107824 */ /* 0x000fe200078e00ff */
[----:B------:R-:W-:Y:S01]  /*0e30*/  SEL R184, R184, 0xffffffe0, !P1 ;  /* 0xffffffe0b8b87807 */ /* 0x000fe20004800000 */
[C---:B------:R-:W-:Y:S01]  /*0e40*/  VIADD R185, R22.reuse, 0x36400 ;  /* 0x0003640016b97836 */ /* 0x040fe20000000000 */
[----:B------:R-:W-:Y:S01]  /*0e50*/  SHF.R.S32.HI R195, RZ, 0x3, R3 ;  /* 0x00000003ffc37819 */ /* 0x000fe20000011403 */
[----:B------:R-:W-:-:S02]  /*0e60*/  VIADD R23, R22, 0x36440 ;  /* 0x0003644016177836 */ /* 0x000fc40000000000 */
[C---:B------:R-:W-:Y:S01]  /*0e70*/  VIADD R192, R16.reuse, 0x40 ;  /* 0x0000004010c07836 */ /* 0x040fe20000000000 */
[----:B------:R-:W-:Y:S01]  /*0e80*/  @P2 IADD3 R23, R185, -0x40, RZ ;  /* 0xffffffc0b9172810 */ /* 0x000fe20007ffe0ff */
[C---:B------:R-:W-:Y:S02]  /*0e90*/  VIADD R191, R16.reuse, 0x80 ;  /* 0x0000008010bf7836 */ /* 0x040fe40000000000 */
[C---:B------:R-:W-:Y:S01]  /*0ea0*/  VIADD R190, R16.reuse, 0xc0 ;  /* 0x000000c010be7836 */ /* 0x040fe20000000000 */
[----:B------:R-:W-:Y:S01]  /*0eb0*/  SHF.R.S32.HI R209, RZ, 0x1f, R192 ;  /* 0x0000001fffd17819 */ /* 0x000fe200000114c0 */
        /* <DEDUP_REMOVED lines=8> */
[----:B------:R-:W-:Y:S01]  /*0f40*/  IMAD.IADD R0, R197, 0x1, -R0 ;  /* 0x00000001c5007824 */ /* 0x000fe200078e0a00 */
[----:B------:R-:W-:Y:S01]  /*0f50*/  SHF.R.S32.HI R204, RZ, 0x1f, R199 ;  /* 0x0000001fffcc7819 */ /* 0x000fe200000114c7 */
[----:B------:R-:W-:Y:S01]  /*0f60*/  IMAD.IADD R185, R185, 0x1, R184 ;  /* 0x00000001b9b97824 */ /* 0x000fe200078e02b8 */
[----:B------:R-:W-:Y:S01]  /*0f70*/  SHF.R.S32.HI R203, RZ, 0x1f, R198 ;  /* 0x0000001fffcb7819 */ /* 0x000fe200000114c6 */
[----:B------:R-:W-:-:S02]  /*0f80*/  IMAD.SHL.U32 R19, R0, 0x100, RZ ;  /* 0x0000010000137824 */ /* 0x000fc400078e00ff */
[----:B------:R-:W-:-:S07]  /*0f90*/  IMAD.IADD R184, R184, 0x1, R23 ;  /* 0x00000001b8b87824 */ /* 0x000fce00078e0217 */
.L_x_4255:
[----:B0-----:R-:W0:Y:S01]  /*0fa0*/  LDC.64 R186, c[0x0][0xd88] ;  /* 0x00036200ffba7b82 */ /* 0x001e220000000a00 */
[----:B------:R-:W-:Y:S01]  /*0fb0*/  ULDC.64 UR6, c[0x0][0xb20] ;  /* 0x0002c80000067ab9 */ /* 0x000fe20000000a00 */
[----:B------:R-:W-:Y:S01]  /*0fc0*/  IMAD.MOV.U32 R3, RZ, RZ, RZ ;  /* 0x000000ffff037224 */ /* 0x000fe200078e00ff */
[----:B------:R-:W-:Y:S01]  /*0fd0*/  ULDC.64 UR8, c[0x0][0xb18] ;  /* 0x0002c60000087ab9 */ /* 0x000fe20000000a00 */
[----:B------:R-:W-:Y:S01]  /*0fe0*/  ULDC UR5, c[0x0][0x424] ;  /* 0x0001090000057ab9 */ /* 0x000fe20000000800 */
[----:B0-----:R-:W-:-:S06]  /*0ff0*/  IMAD.WIDE R186, R7, 0x4, R186 ;  /* 0x0000000407ba7825 */ /* 0x001fcc00078e02ba */
[----:B--2---:R-:W2:Y:S01]  /*1000*/  LDG.E R186, desc[UR44][R186.64] ;  /* 0x0000002cbaba7981 */ /* 0x004ea2000c1e1900 */
[----:B------:R-:W-:-:S04]  /*1010*/  ISETP.NE.U32.AND P0, PT, RZ, UR6, PT ;  /* 0x00000006ff007c0c */ /* 0x000fc8000bf05070 */
[----:B------:R-:W-:Y:S02]  /*1020*/  ISETP.NE.AND.EX P0, PT, RZ, UR7, PT, P0 ;  /* 0x00000007ff007c0c */ /* 0x000fe4000bf05300 */
[----:B--2---:R-:W-:-:S11]  /*1030*/  SHF.R.S32.HI R193, RZ, 0x1f, R186 ;  /* 0x0000001fffc17819 */ /* 0x004fd600000114ba */
[----:B----4-:R-:W-:-:S04]  /*1040*/  @P0 LEA R4, P1, R186, UR6, 0x2 ;  /* 0x00000006ba040c11 */ /* 0x010fc8000f8210ff */
[----:B------:R-:W-:Y:S01]  /*1050*/  @P0 LEA.HI.X R5, R186, UR7, R193, 0x2, P1 ;  /* 0x00000007ba050c11 */ /* 0x000fe200088f14c1 */
[----:B------:R-:W-:-:S04]  /*1060*/  ULDC.64 UR6, c[0x0][0x418] ;  /* 0x0001060000067ab9 */ /* 0x000fc80000000a00 */
[----:B------:R0:W5:Y:S01]  /*1070*/  @P0 LDG.E R3, desc[UR44][R4.64] ;  /* 0x0000002c04030981 */ /* 0x000162000c1e1900 */
[----:B------:R-:W-:Y:S01]  /*1080*/  ISETP.NE.U32.AND P0, PT, RZ, UR8, PT ;  /* 0x00000008ff007c0c */ /* 0x000fe2000bf05070 */
[----:B------:R-:W-:-:S03]  /*1090*/  UISETP.NE.U32.AND UP0, UPT, UR6, URZ, UPT ;  /* 0x0000003f0600728c */ /* 0x000fc6000bf05070 */
[----:B------:R-:W-:Y:S01]  /*10a0*/  ISETP.NE.AND.EX P0, PT, RZ, UR9, PT, P0 ;  /* 0x00000009ff007c0c */ /* 0x000fe2000bf05300 */
[----:B------:R-:W-:Y:S01]  /*10b0*/  UISETP.NE.AND.EX UP0, UPT, UR7, URZ, UPT, UP0 ;  /* 0x0000003f0700728c */ /* 0x000fe2000bf05300 */
[----:B------:R-:W-:-:S03]  /*10c0*/  ULDC UR6, c[0x0][0x2f0] ;  /* 0x0000bc0000067ab9 */ /* 0x000fc60000000800 */
[----:B------:R-:W-:-:S04]  /*10d0*/  USEL UR5, UR5, 0x1, UP0 ;  /* 0x0000000105057887 */ /* 0x000fc80008000000 */
[----:B------:R-:W-:-:S04]  /*10e0*/  UIMAD UR5, UR5, UR6, URZ ;  /* 0x00000006050572a4 */ /* 0x000fc8000f8e023f */
[C---:B0-----:R-:W-:Y:S02]  /*10f0*/  @P0 LEA R4, P1, R186.reuse, UR8, 0x2 ;  /* 0x00000008ba040c11 */ /* 0x041fe4000f8210ff */
[----:B------:R-:W-:Y:S02]  /*1100*/  IMAD.U32 R168, RZ, RZ, UR5 ;  /* 0x00000005ffa87e24 */ /* 0x000fe4000f8e00ff */
[----:B------:R-:W-:-:S05]  /*1110*/  @P0 LEA.HI.X R5, R186, UR9, R193, 0x2, P1 ;  /* 0x00000009ba050c11 */ /* 0x000fca00088f14c1 */
[----:B------:R0:W5:Y:S01]  /*1120*/  @P0 LDG.E R168, desc[UR44][R4.64] ;  /* 0x0000002c04a80981 */ /* 0x000162000c1e1900 */
[----:B------:R-:W-:Y:S01]  /*1130*/  UMOV UR42, UR4 ;  /* 0x00000004002a7c82 */ /* 0x000fe20008000000 */
[----:B-1-3--:R-:W-:Y:S05]  /*1140*/  @P0 BRA `(.L_x_4211) ;  /* 0x0000000000240947 */ /* 0x00afea0003800000 */
        /* <DEDUP_REMOVED lines=8> */
[----:B--2---:R-:W-:-:S07]  /*11d0*/  IMAD.IADD R168, R7, 0x1, -R168 ;  /* 0x0000000107a87824 */ /* 0x004fce00078e0aa8 */
.L_x_4211:
[----:B------:R-:W-:Y:S01]  /*11e0*/  UISETP.NE.AND UP0, UPT, UR37, 0x1, UPT ;  /* 0x000000012500788c */ /* 0x000fe2000bf05270 */
[----:B-----5:R-:W-:Y:S01]  /*11f0*/  IMAD.IADD R168, R168, 0x1, -R3 ;  /* 0x00000001a8a87824 */ /* 0x020fe200078e0a03 */
[----:B------:R-:W-:Y:S01]  /*1200*/  CS2R R164, SRZ ;  /* 0x0000000000a47805 */ /* 0x000fe2000001ff00 */
[----:B------:R-:W-:Y:S01]  /*1210*/  IMAD.MOV.U32 R187, RZ, RZ, R6 ;  /* 0x000000ffffbb7224 */ /* 0x000fe200078e0006 */
[----:B------:R-:W-:Y:S01]  /*1220*/  CS2R R150, SRZ ;  /* 0x0000000000967805 */ /* 0x000fe2000001ff00 */
[----:B------:R-:W-:Y:S01]  /*1230*/  VIADD R0, R168, 0x3f ;  /* 0x0000003fa8007836 */ /* 0x000fe20000000000 */
[----:B------:R-:W-:Y:S02]  /*1240*/  PLOP3.LUT P0, PT, PT, PT, UP0, 0x80, 0x0 ;  /* 0x000000000000781c */ /* 0x000fe40003f0f008 */
[----:B------:R-:W-:Y:S02]  /*1250*/  CS2R R148, SRZ ;  /* 0x0000000000947805 */ /* 0x000fe4000001ff00 */
[----:B------:R-:W-:-:S02]  /*1260*/  CS2R R146, SRZ ;  /* 0x0000000000927805 */ /* 0x000fc4000001ff00 */
[----:B------:R-:W-:Y:S02]  /*1270*/  CS2R R144, SRZ ;  /* 0x0000000000907805 */ /* 0x000fe4000001ff00 */
[----:B------:R-:W-:Y:S02]  /*1280*/  SHF.R.S32.HI R3, RZ, 0x1f, R0 ;  /* 0x0000001fff037819 */ /* 0x000fe40000011400 */
[----:B------:R-:W-:Y:S02]  /*1290*/  CS2R R142, SRZ ;  /* 0x00000000008e7805 */ /* 0x000fe4000001ff00 */
[----:B------:R-:W-:Y:S02]  /*12a0*/  CS2R R140, SRZ ;  /* 0x00000000008c7805 */ /* 0x000fe4000001ff00 */
[----:B------:R-:W-:Y:S02]  /*12b0*/  CS2R R138, SRZ ;  /* 0x00000000008a7805 */ /* 0x000fe4000001ff00 */
[----:B------:R-:W-:Y:S01]  /*12c0*/  LEA.HI R3, R3, R0, RZ, 0x6 ;  /* 0x0000000003037211 */ /* 0x000fe200078f30ff */
[----:B------:R-:W-:Y:S01]  /*12d0*/  IMAD.MOV.U32 R0, RZ, RZ, RZ ;  /* 0x000000ffff007224 */ /* 0x000fe200078e00ff */
        /* <DEDUP_REMOVED lines=52> */
[----:B------:R-:W-:Y:S01]  /*1620*/  CS2R R34, SRZ ;  /* 0x0000000000227805 */ /* 0x000fe2000001ff00 */
[----:B------:R-:W-:Y:S01]  /*1630*/  IMAD.MOV.U32 R31, RZ, RZ, RZ ;  /* 0x000000ffff1f7224 */ /* 0x000fe200078e00ff */
[----:B------:R-:W-:Y:S02]  /*1640*/  CS2R R10, SRZ ;  /* 0x00000000000a7805 */ /* 0x000fe4000001ff00 */
[----:B------:R-:W-:Y:S01]  /*1650*/  CS2R R174, SRZ ;  /* 0x0000000000ae7805 */ /* 0x000fe2000001ff00 */
[----:B------:R-:W-:Y:S01]  /*1660*/  IMAD.MOV.U32 R27, RZ, RZ, RZ ;  /* 0x000000ffff1b7224 */ /* 0x000fe200078e00ff */
[----:B------:R-:W-:-:S02]  /*1670*/  CS2R R8, SRZ ;  /* 0x0000000000087805 */ /* 0x000fc4000001ff00 */
[----:B------:R-:W-:Y:S01]  /*1680*/  SHF.R.S32.HI R176, RZ, 0x6, R3 ;  /* 0x00000006ffb07819 */ /* 0x000fe20000011403 */
[----:B------:R-:W-:Y:S06]  /*1690*/  @!P0 BRA `(.L_x_4212) ;  /* 0x0000001400d88947 */ /* 0x000fec0003800000 */
[----:B------:R-:W-:Y:S02]  /*16a0*/  ISETP.GE.AND P1, PT, R168, 0x1, PT ;  /* 0x00000001a800780c */ /* 0x000fe40003f26270 */
[----:B------:R-:W-:-:S11]  /*16b0*/  PLOP3.LUT P0, PT, PT, PT, PT, 0x80, 0x0 ;  /* 0x000000000000781c */ /* 0x000fd60003f0f070 */
[----:B------:R-:W-:Y:S05]  /*16c0*/  @!P1 BRA `(.L_x_4213) ;  /* 0x0000007800f09947 */ /* 0x000fea0003800000 */
[----:B------:R-:W1:Y:S01]  /*16d0*/  SHFL.IDX PT, R3, R197, RZ, 0x1f ;  /* 0x00001fffc5037589 */ /* 0x000e6200000e0000 */
[----:B------:R-:W-:Y:S01]  /*16e0*/  UMOV UR7, 0x40000040 ;  /* 0x4000004000077882 */ /* 0x000fe20000000000 */
[----:B------:R-:W-:Y:S01]  /*16f0*/  UMOV UR13, 0x40000040 ;  /* 0x40000040000d7882 */ /* 0x000fe20000000000 */
[----:B------:R-:W-:Y:S01]  /*1700*/  UMOV UR15, 0x40000040 ;  /* 0x40000040000f7882 */ /* 0x000fe20000000000 */
[----:B------:R-:W-:Y:S01]  /*1710*/  BAR.SYNC.DEFER_BLOCKING 0xe, 0x100 ;  /* 0x0384000000007b1d */ /* 0x000fe20000010000 */
[----:B------:R-:W-:-:S05]  /*1720*/  UISETP.NE.AND UP0, UPT, UR41, 0x3, UPT ;  /* 0x000000032900788c */ /* 0x000fca000bf05270 */
[----:B------:R-:W-:Y:S01]  /*1730*/  UMOV UR17, 0x40000040 ;  /* 0x4000004000117882 */ /* 0x000fe20000000000 */
[----:B------:R-:W-:Y:S01]  /*1740*/  UMOV UR19, 0x40000040 ;  /* 0x4000004000137882 */ /* 0x000fe20000000000 */
[----:B------:R-:W-:Y:S01]  /*1750*/  UMOV UR9, 0x40000040 ;  /* 0x4000004000097882 */ /* 0x000fe20000000000 */
[----:B------:R-:W-:Y:S01]  /*1760*/  UMOV UR11, 0x40000040 ;  /* 0x40000040000b7882 */ /* 0x000fe20000000000 */
[----:B------:R-:W-:Y:S02]  /*1770*/  PLOP3.LUT P1, PT, PT, PT, UP0, 0x80, 0x0 ;  /* 0x000000000000781c */ /* 0x000fe40003f2f008 */
[----:B-1----:R-:W-:Y:S01]  /*1780*/  R2UR UR4, R3 ;  /* 0x00000000030472ca */ /* 0x002fe200000e0000 */
        /* <DEDUP_REMOVED lines=15> */
[----:B------:R-:W-:Y:S01]  /*1880*/  ULEA UR6, UR36, UR20, 0xc ;  /* 0x0000001424067291 */ /* 0x000fe2000f8e603f */
[----:B------:R-:W-:Y:S01]  /*1890*/  UMOV UR5, 0x40000040 ;  /* 0x4000004000057882 */ /* 0x000fe20000000000 */
[----:B------:R-:W-:Y:S02]  /*18a0*/  UIADD3 UR8, UR4, 0x6, URZ ;  /* 0x0000000604087890 */ /* 0x000fe4000fffe03f */
[----:B------:R-:W-:Y:S02]  /*18b0*/  UIADD3 UR14, UR6, 0x80, URZ ;  /* 0x00000080060e7890 */ /* 0x000fe4000fffe03f */
[----:B------:R-:W-:-:S03]  /*18c0*/  UIADD3 UR18, UR6, 0x100, URZ ;  /* 0x0000010006127890 */ /* 0x000fc6000fffe03f */
[----:B------:R-:W-:Y:S01]  /*18d0*/  HGMMA.64x256x16.F32 R24, gdesc[UR4].tnspB, RZ, !UPT, gsb0 ;  /* 0x43e00000041879f0 */ /* 0x000fe2000c0008ff */
[----:B------:R-:W-:Y:S02]  /*18e0*/  UIADD3 UR10, UR6, 0x180, URZ ;  /* 0x00000180060a7890 */ /* 0x000fe4000fffe03f */
        /* <DEDUP_REMOVED lines=16> */
.L_x_4214:
[----:B------:R-:W-:Y:S01]  /*19f0*/  ULEA UR6, UR36, UR40, 0x3 ;  /* 0x0000002824067291 */ /* 0x000fe2000f8e183f */
[----:B------:R-:W-:-:S03]  /*1a00*/  ISETP.GE.AND P0, PT, R168, 0x41, PT ;  /* 0x00000041a800780c */ /* 0x000fc60003f06270 */
[----:B------:R-:W-:-:S04]  /*1a10*/  UIADD3 UR6, UR6, 0x38860, URZ ;  /* 0x0003886006067890 */ /* 0x000fc8000fffe03f */
[----:B------:R-:W-:-:S09]  /*1a20*/  UPRMT UR6, UR39, 0x654, UR6 ;  /* 0x0000065427067896 */ /* 0x000fd20008000006 */
[----:B------:R-:W-:Y:S01]  /*1a30*/  SYNCS.ARRIVE.TRANS64.RED.A1T0 RZ, [UR6], RZ ;  /* 0x000000ffffff79a7 */ /* 0x000fe20008100406 */
[----:B------:R-:W-:Y:S05]  /*1a40*/  @!P0 BRA `(.L_x_4215) ;  /* 0x0000000800b48947 */ /* 0x000fea0003800000 */
[----:B------:R-:W-:-:S07]  /*1a50*/  VIADD R176, R176, 0xfffffffe ;  /* 0xfffffffeb0b07836 */ /* 0x000fce0000000000 */
.L_x_4217:
[----:B------:R-:W-:Y:S01]  /*1a60*/  BAR.SYNC.DEFER_BLOCKING 0xe, 0x100 ;  /* 0x0384000000007b1d */ /* 0x000fe20000010000 */
[----:B0-----:R-:W-:Y:S01]  /*1a70*/  IMAD.U32 R4, RZ, RZ, UR36 ;  /* 0x00000024ff047e24 */ /* 0x001fe2000f8e00ff */
        /* <DEDUP_REMOVED lines=146> */
[----:B------:R-:W-:Y:S01]  /*23a0*/  HGMMA.64x256x16.F32 R24, gdesc[UR4].tnspB, R24, gsb0 ;  /* 0x43e00000041879f0 */ /* 0x000fe20008000818 */
[----:B------:R-:W-:-:S06]  /*23b0*/  USEL UR6, URZ, 0x1, UP0 ;  /* 0x000000013f067887 */ /* 0x000fcc0008000000 */
[----:B------:R-:W-:Y:S01]  /*23c0*/  LOP3.LUT R2, R2, UR6, RZ, 0x3c, !PT ;  /* 0x0000000602027c12 */ /* 0x000fe2000f8e3cff */
[----:B------:R-:W-:Y:S02]  /*23d0*/  WARPGROUP.DEPBAR.LE gsb0, 0x0 ;  /* 0x00008000000079c5 */ /* 0x000fe40000010000 */
[----:B------:R-:W-:-:S15]  /*23e0*/  WARPGROUP.ARRIVE ;  /* 0x00000000000079c5 */ /* 0x000fde0000000000 */
[----:B------:R-:W-:-:S03]  /*23f0*/  NOP ;  /* 0x0000000000007918 */ /* 0x000fc60000000000 */
        /* <DEDUP_REMOVED lines=13> */
.L_x_4216:
[----:B------:R-:W-:-:S04]  /*24d0*/  ULEA UR6, UR36, UR40, 0x3 ;  /* 0x0000002824067291 */ /* 0x000fc8000f8e183f */
[----:B------:R-:W-:-:S04]  /*24e0*/  UIADD3 UR6, UR6, 0x38860, URZ ;  /* 0x0003886006067890 */ /* 0x000fc8000fffe03f */
[----:B------:R-:W-:-:S09]  /*24f0*/  UPRMT UR6, UR39, 0x654, UR6 ;  /* 0x0000065427067896 */ /* 0x000fd20008000006 */
[----:B------:R-:W-:Y:S01]  /*2500*/  SYNCS.ARRIVE.TRANS64.RED.A1T0 RZ, [UR6], RZ ;  /* 0x000000ffffff79a7 */ /* 0x000fe20008100406 */
[----:B------:R-:W-:Y:S05]  /*2510*/  @P0 BRA `(.L_x_4217) ;  /* 0xfffffff400500947 */ /* 0x000fea000383ffff */
.L_x_4215:
[----:B------:R-:W-:Y:S01]  /*2520*/  BAR.SYNC.DEFER_BLOCKING 0xe, 0x100 ;  /* 0x0384000000007b1d */ /* 0x000fe20000010000 */
[----:B0-----:R-:W-:Y:S01]  /*2530*/  MOV R4, UR36 ;  /* 0x0000002400047c02 */ /* 0x001fe20008000f00 */
[----:B------:R-:W-:Y:S01]  /*2540*/  UIADD3 UR36, UR36, 0x1, URZ ;  /* 0x0000000124247890 */ /* 0x000fe2000fffe03f */
[----:B------:R-:W-:-:S03]  /*2550*/  PLOP3.LUT P0, PT, PT, PT, PT, 0x8, 0x0 ;  /* 0x000000000000781c */ /* 0x000fc60003f0e170 */
        /* <DEDUP_REMOVED lines=136> */
[----:B------:R-:W-:Y:S06]  /*2de0*/  BAR.ARV 0xf, 0x100 ;  /* 0x03c4000000007b1d */ /* 0x000fec0000002000 */
[----:B------:R-:W-:Y:S05]  /*2df0*/  BRA `(.L_x_4213) ;  /* 0x0000006400247947 */ /* 0x000fea0003800000 */
.L_x_4212:
[----:B------:R-:W-:Y:S02]  /*2e00*/  ISETP.GE.AND P1, PT, R168, 0x1, PT ;  /* 0x00000001a800780c */ /* 0x000fe40003f26270 */
[----:B------:R-:W-:-:S11]  /*2e10*/  PLOP3.LUT P0, PT, PT, PT, PT, 0x80, 0x0 ;  /* 0x000000000000781c */ /* 0x000fd60003f0f070 */
[----:B------:R-:W-:Y:S05]  /*2e20*/  @!P1 BRA `(.L_x_4213) ;  /* 0x0000006400189947 */ /* 0x000fea0003800000 */
[----:B------:R-:W1:Y:S02]  /*2e30*/  SHFL.IDX PT, R0, R197, RZ, 0x1f ;  /* 0x00001fffc5007589 */ /* 0x000e6400000e0000 */
[----:B-1----:R-:W-:-:S13]  /*2e40*/  R2UR UR4, R0 ;  /* 0x00000000000472ca */ /* 0x002fda00000e0000 */
        /* <DEDUP_REMOVED lines=14> */
[----:B0-----:R-:W-:Y:S01]  /*2f30*/  IMAD.U32 R4, RZ, RZ, UR4 ;  /* 0x00000004ff047e24 */ /* 0x001fe2000f8e00ff */
        /* <DEDUP_REMOVED lines=12> */
.L_x_4218:
[----:B------:R-:W-:-:S04]  /*3000*/  LEA.HI R0, R196, R196, RZ, 0x1 ;  /* 0x000000c4c4007211 */ /* 0x000fc800078f08ff */
[----:B------:R-:W-:Y:S01]  /*3010*/  LOP3.LUT R3, R0, 0xfffffffe, RZ, 0xc0, !PT ;  /* 0xfffffffe00037812 */ /* 0x000fe200078ec0ff */
[----:B------:R-:W-:-:S04]  /*3020*/  IMAD.U32 R0, RZ, RZ, UR41 ;  /* 0x00000029ff007e24 */ /* 0x000fc8000f8e00ff */
[----:B------:R-:W-:Y:S01]  /*3030*/  IMAD.IADD R3, R196, 0x1, -R3 ;  /* 0x00000001c4037824 */ /* 0x000fe200078e0a03 */
[----:B------:R-:W-:-:S04]  /*3040*/  ISETP.NE.AND P0, PT, R0, 0x3, PT ;  /* 0x000000030000780c */ /* 0x000fc80003f05270 */
[----:B------:R-:W-:-:S04]  /*3050*/  SHF.L.U32 R3, R3, 0x1f, RZ ;  /* 0x0000001f03037819 */ /* 0x000fc800000006ff */
[----:B------:R-:W1:Y:S02]  /*3060*/  SYNCS.PHASECHK.TRANS64.TRYWAIT P1, [UR40+0x38800], R3 ;  /* 0x03880003ff0075a7 */ /* 0x000e640008020168 */
[----:B-1----:R-:W-:Y:S05]  /*3070*/  @!P1 BRA `(.L_x_4219) ;  /* 0x000000f000c89947 */ /* 0x002fea0003800000 */
.L_x_4346:
[----:B------:R-:W-:Y:S05]  /*3080*/  @!P0 BRA `(.L_x_4220) ;  /* 0x0000000000048947 */ /* 0x000fea0003800000 */
[----:B------:R-:W-:Y:S01]  /*3090*/  BPT.TRAP 0x1 ;  /* 0x000000040000795c */ /* 0x000fe20000300000 */
.L_x_4220:
[----:B------:R-:W-:Y:S01]  /*30a0*/  IMAD.U32 R7, RZ, RZ, UR36 ;  /* 0x00000024ff077e24 */ /* 0x000fe2000f8e00ff */
[----:B0-----:R-:W-:-:S04]  /*30b0*/  SHF.L.U32 R4, R2, 0x1f, RZ ;  /* 0x0000001f02047819 */ /* 0x001fc800000006ff */
[----:B------:R-:W-:-:S04]  /*30c0*/  LEA R7, R7, UR40, 0x3 ;  /* 0x0000002807077c11 */ /* 0x000fc8000f8e18ff */
[----:B------:R0:W2:Y:S01]  /*30d0*/  SYNCS.PHASECHK.TRANS64.TRYWAIT P1, [R7+URZ+0x38830], R4 ;  /* 0x03883004070075a7 */ /* 0x0000a2000802017f */
[----:B------:R-:W-:Y:S05]  /*30e0*/  @!P0 BRA `(.L_x_4221) ;  /* 0x0000000000048947 */ /* 0x000fea0003800000 */
[----:B------:R-:W-:Y:S01]  /*30f0*/  BPT.TRAP 0x1 ;  /* 0x000000040000795c */ /* 0x000fe20000300000 */
.L_x_4221:
[----:B--2---:R-:W-:Y:S05]  /*3100*/  @P1 BRA `(.L_x_4222) ;  /* 0x0000000000081947 */ /* 0x004fea0003800000 */
[----:B------:R-:W2:Y:S02]  /*3110*/  SYNCS.PHASECHK.TRANS64.TRYWAIT P1, [R7+URZ+0x38830], R4 ;  /* 0x03883004070075a7 */ /* 0x000ea4000802017f */
[----:B--2---:R-:W-:Y:S05]  /*3120*/  @!P1 BRA `(.L_x_4223) ;  /* 0x000000f000b49947 */ /* 0x004fea0003800000 */
.L_x_4222:
[----:B------:R-:W-:-:S04]  /*3130*/  UIADD3 UR4, UR40, 0x22400, URZ ;  /* 0x0002240028047890 */ /* 0x000fc8000fffe03f */
[----:B------:R-:W-:-:S04]  /*3140*/  USHF.R.U32.HI UR4, URZ, 0x4, UR4 ;  /* 0x000000043f047899 */ /* 0x000fc80008011604 */
[----:B------:R-:W-:-:S06]  /*3150*/  ULOP3.LUT UR4, UR4, 0x3fff, URZ, 0xc0, !UPT ;  /* 0x00003fff04047892 */ /* 0x000fcc000f8ec03f */
[----:B-1----:R-:W-:Y:S01]  /*3160*/  IMAD.U32 R0, RZ, RZ, UR4 ;  /* 0x00000004ff007e24 */ /* 0x002fe2000f8e00ff */
        /* <DEDUP_REMOVED lines=34> */
[----:B------:R-:W1:Y:S02]  /*3390*/  SYNCS.PHASECHK.TRANS64.TRYWAIT P1, [UR40+0x38810], R3 ;  /* 0x03881003ff0075a7 */ /* 0x000e640008020168 */
[----:B-1----:R-:W-:Y:S05]  /*33a0*/  @!P1 BRA `(.L_x_4224) ;  /* 0x000000f000289947 */ /* 0x002fea0003800000 */
.L_x_4347:
[----:B------:R-:W-:Y:S05]  /*33b0*/  @!P0 BRA `(.L_x_4225) ;  /* 0x0000000000048947 */ /* 0x000fea0003800000 */
[----:B------:R-:W-:Y:S01]  /*33c0*/  BPT.TRAP 0x1 ;  /* 0x000000040000795c */ /* 0x000fe20000300000 */
.L_x_4225:
[----:B------:R3:W4:Y:S01]  /*33d0*/  SYNCS.PHASECHK.TRANS64.TRYWAIT P1, [R7+URZ+0x38850], R4 ;  /* 0x03885004070075a7 */ /* 0x000722000802017f */
[----:B------:R-:W-:Y:S05]  /*33e0*/  @!P0 BRA `(.L_x_4226) ;  /* 0x0000000000048947 */ /* 0x000fea0003800000 */
[----:B------:R-:W-:Y:S01]  /*33f0*/  BPT.TRAP 0x1 ;  /* 0x000000040000795c */ /* 0x000fe20000300000 */
.L_x_4226:
[----:B----4-:R-:W-:Y:S05]  /*3400*/  @P1 BRA `(.L_x_4227) ;  /* 0x0000000000081947 */ /* 0x010fea0003800000 */
[----:B------:R-:W4:Y:S02]  /*3410*/  SYNCS.PHASECHK.TRANS64.TRYWAIT P1, [R7+URZ+0x38850], R4 ;  /* 0x03885004070075a7 */ /* 0x000f24000802017f */
[----:B----4-:R-:W-:Y:S05]  /*3420*/  @!P1 BRA `(.L_x_4228) ;  /* 0x000000f000209947 */ /* 0x010fea0003800000 */
.L_x_4227:
[----:B------:R-:W-:Y:S01]  /*3430*/  UIADD3 UR4, UR40, 0x400, URZ ;  /* 0x0000040028047890 */ /* 0x000fe2000fffe03f */
[----:B------:R-:W-:Y:S01]  /*3440*/  WARPGROUP.ARRIVE ;  /* 0x00000000000079c5 */ /* 0x000fe20000000000 */
[----:B------:R-:W-:-:S05]  /*3450*/  UIADD3 UR5, UR40, 0x26400, URZ ;  /* 0x0002640028057890 */ /* 0x000fca000fffe03f */
[----:B-1----:R-:W1:Y:S01]  /*3460*/  S2R R3, SR_TID.X ;  /* 0x0000000000037919 */ /* 0x002e620000002100 */
        /* <DEDUP_REMOVED lines=18> */
[----:B-1----:R-:W-:-:S06]  /*3590*/  SHF.R.U32.HI R3, RZ, 0x7, R3 ;  /* 0x00000007ff037819 */ /* 0x002fcc0000011603 */
[----:B------:R-:W1:Y:S02]  /*35a0*/  SHFL.IDX PT, R3, R3, RZ, 0x1f ;  /* 0x00001fff03037589 */ /* 0x000e6400000e0000 */
[----:B-1----:R-:W-:-:S13]  /*35b0*/  R2UR UR7, R3 ;  /* 0x00000000030772ca */ /* 0x002fda00000e0000 */
        /* <DEDUP_REMOVED lines=251> */
.L_x_4229:
        /* <DEDUP_REMOVED lines=8> */
[----:B------:R-:W1:Y:S01]  /*45f0*/  MUFU.TANH R24, R24 ;  /* 0x0000001800187308 */ /* 0x000e620000002400 */
[----:B------:R-:W-:Y:S01]  /*4600*/  IADD3 R3, -R18, 0x40, R3 ;  /* 0x0000004012037810 */ /* 0x000fe20007ffe103 */
[----:B------:R-:W-:Y:S01]  /*4610*/  FMUL.FTZ R33, R33, UR5 ;  /* 0x0000000521217c20 */ /* 0x000fe20008410000 */
[----:B------:R-:W-:Y:S01]  /*4620*/  FMUL.FTZ R27, R27, UR5 ;  /* 0x000000051b1b7c20 */ /* 0x000fe20008410000 */
[----:B------:R-:W-:Y:S01]  /*4630*/  FMUL.FTZ R36, R36, UR5 ;  /* 0x0000000524247c20 */ /* 0x000fe20008410000 */
[C---:B------:R-:W-:Y:S01]  /*4640*/  ISETP.GT.AND P5, PT, R3.reuse, RZ, PT ;  /* 0x000000ff0300720c */ /* 0x040fe20003fa4270 */
[----:B------:R-:W-:Y:S01]  /*4650*/  FMUL.FTZ R30, R30, UR5 ;  /* 0x000000051e1e7c20 */ /* 0x000fe20008410000 */
[C---:B------:R-:W-:Y:S01]  /*4660*/  ISETP.GT.AND P4, PT, R3.reuse, 0x1, PT ;  /* 0x000000010300780c */ /* 0x040fe20003f84270 */
[----:B------:R-:W5:Y:S01]  /*4670*/  MUFU.TANH R25, R25 ;  /* 0x0000001900197308 */ /* 0x000f620000002400 */
[----:B------:R-:W-:Y:S01]  /*4680*/  ISETP.GT.AND P3, PT, R3, 0x8, PT ;  /* 0x000000080300780c */ /* 0x000fe20003f64270 */
[----:B------:R-:W-:Y:S01]  /*4690*/  FMUL.FTZ R37, R37, UR5 ;  /* 0x0000000525257c20 */ /* 0x000fe20008410000 */
[----:B------:R-:W-:Y:S01]  /*46a0*/  FMUL.FTZ R31, R31, UR5 ;  /* 0x000000051f1f7c20 */ /* 0x000fe20008410000 */
[C---:B------:R-:W-:Y:S01]  /*46b0*/  ISETP.GT.AND P2, PT, R3.reuse, 0x9, PT ;  /* 0x000000090300780c */ /* 0x040fe20003f44270 */
[----:B------:R-:W-:Y:S01]  /*46c0*/  FMUL.FTZ R40, R40, UR5 ;  /* 0x0000000528287c20 */ /* 0x000fe20008410000 */
[----:B------:R-:W-:Y:S01]  /*46d0*/  FMUL.FTZ R34, R34, UR5 ;  /* 0x0000000522227c20 */ /* 0x000fe20008410000 */
[----:B------:R-:W-:Y:S01]  /*46e0*/  ISETP.GT.AND P1, PT, R3, 0x10, PT ;  /* 0x000000100300780c */ /* 0x000fe20003f24270 */
[----:B------:R-:W0:Y:S01]  /*46f0*/  MUFU.TANH R28, R28 ;  /* 0x0000001c001c7308 */ /* 0x000e220000002400 */
[----:B-1----:R-:W-:Y:S01]  /*4700*/  FSEL R24, R24, -INF , P5 ;  /* 0xff80000018187808 */ /* 0x002fe20002800000 */
[----:B------:R-:W-:Y:S01]  /*4710*/  FMUL.FTZ R41, R41, UR5 ;  /* 0x0000000529297c20 */ /* 0x000fe20008410000 */
[----:B------:R-:W-:Y:S01]  /*4720*/  FMUL.FTZ R35, R35, UR5 ;  /* 0x0000000523237c20 */ /* 0x000fe20008410000 */
[----:B------:R-:W-:Y:S01]  /*4730*/  ISETP.GT.AND P6, PT, R3, 0x11, PT ;  /* 0x000000110300780c */ /* 0x000fe20003fc4270 */
[----:B------:R-:W-:Y:S01]  /*4740*/  FMUL.FTZ R44, R44, UR5 ;  /* 0x000000052c2c7c20 */ /* 0x000fe20008410000 */
[----:B------:R-:W-:Y:S01]  /*4750*/  FMUL.FTZ R38, R38, UR5 ;  /* 0x0000000526267c20 */ /* 0x000fe20008410000 */
[----:B------:R-:W-:Y:S01]  /*4760*/  FMUL.FTZ R45, R45, UR5 ;  /* 0x000000052d2d7c20 */ /* 0x000fe20008410000 */
[----:B------:R-:W1:Y:S01]  /*4770*/  MUFU.TANH R29, R29 ;  /* 0x0000001d001d7308 */ /* 0x000e620000002400 */
        /* <DEDUP_REMOVED lines=12> */
[----:B--234-:R-:W-:Y:S01]  /*4840*/  FMNMX.FTZ R4, R28, R5, !PT ;  /* 0x000000051c047209 */ /* 0x01cfe20007810000 */
[----:B------:R-:W-:Y:S01]  /*4850*/  FMUL.FTZ R47, R47, UR5 ;  /* 0x000000052f2f7c20 */ /* 0x000fe20008410000 */
[----:B------:R-:W-:Y:S01]  /*4860*/  FMUL.FTZ R50, R50, UR5 ;  /* 0x0000000532327c20 */ /* 0x000fe20008410000 */
[----:B------:R-:W0:Y:S01]  /*4870*/  MUFU.TANH R26, R26 ;  /* 0x0000001a001a7308 */ /* 0x000e220000002400 */
[----:B-1----:R-:W-:Y:S01]  /*4880*/  FSEL R29, R29, -INF , P2 ;  /* 0xff8000001d1d7808 */ /* 0x002fe20001000000 */
[----:B------:R-:W-:Y:S01]  /*4890*/  FMUL.FTZ R51, R51, UR5 ;  /* 0x0000000533337c20 */ /* 0x000fe20008410000 */
[----:B------:R-:W-:Y:S01]  /*48a0*/  FMUL.FTZ R54, R54, UR5 ;  /* 0x0000000536367c20 */ /* 0x000fe20008410000 */
[----:B------:R-:W-:Y:S01]  /*48b0*/  FMUL.FTZ R55, R55, UR5 ;  /* 0x0000000537377c20 */ /* 0x000fe20008410000 */
[----:B------:R-:W-:Y:S01]  /*48c0*/  FMNMX.FTZ R5, R29, R4, !PT ;  /* 0x000000041d057209 */ /* 0x000fe20007810000 */
[----:B------:R-:W-:Y:S01]  /*48d0*/  ULDC UR11, c[0x0][0xa80] ;  /* 0x0002a000000b7ab9 */ /* 0x000fe20000000800 */
[----:B------:R-:W-:Y:S01]  /*48e0*/  R2UR UR6, R7 ;  /* 0x00000000070672ca */ /* 0x000fe200000e0000 */
[----:B------:R-:W1:Y:S01]  /*48f0*/  MUFU.TANH R33, R33 ;  /* 0x0000002100217308 */ /* 0x000e620000002400 */
[----:B-----5:R-:W-:Y:S01]  /*4900*/  FSEL R32, R32, -INF , P1 ;  /* 0xff80000020207808 */ /* 0x020fe20000800000 */
[----:B------:R-:W-:Y:S01]  /*4910*/  ULOP3.LUT UR5, UR43, 0x2000000, URZ, 0xfc, !UPT ;  /* 0x020000002b057892 */ /* 0x000fe2000f8efc3f */
[----:B------:R-:W-:-:S02]  /*4920*/  UMOV UR15, 0x40000040 ;  /* 0x40000040000f7882 */ /* 0x000fc40000000000 */
[----:B------:R-:W-:Y:S01]  /*4930*/  FMNMX.FTZ R4, R32, R5, !PT ;  /* 0x0000000520047209 */ /* 0x000fe20007810000 */
[----:B------:R-:W-:Y:S02]  /*4940*/  ULEA UR10, UR36, UR5, 0xc ;  /* 0x00000005240a7291 */ /* 0x000fe4000f8e603f */
[----:B------:R-:W2:Y:S01]  /*4950*/  MUFU.TANH R27, R27 ;  /* 0x0000001b001b7308 */ /* 0x000ea20000002400 */
[----:B0-----:R-:W-:Y:S01]  /*4960*/  FSEL R26, R26, -INF , P5 ;  /* 0xff8000001a1a7808 */ /* 0x001fe20002800000 */
[----:B------:R-:W-:Y:S01]  /*4970*/  UMOV UR7, 0x40000040 ;  /* 0x4000004000077882 */ /* 0x000fe20000000000 */
[----:B------:R-:W-:Y:S01]  /*4980*/  ISETP.GT.AND P5, PT, R3, 0x18, PT ;  /* 0x000000180300780c */ /* 0x000fe20003fa4270 */
[----:B------:R-:W-:Y:S01]  /*4990*/  UIADD3 UR6, UR6, 0x38840, URZ ;  /* 0x0003884006067890 */ /* 0x000fe2000fffe03f */
[----:B------:R-:W-:-:S03]  /*49a0*/  UMOV UR14, UR10 ;  /* 0x0000000a000e7c82 */ /* 0x000fc60008000000 */
[----:B------:R-:W0:Y:S01]  /*49b0*/  MUFU.TANH R36, R36 ;  /* 0x0000002400247308 */ /* 0x000e220000002400 */
[----:B-1----:R-:W-:Y:S01]  /*49c0*/  FSEL R33, R33, -INF , P6 ;  /* 0xff80000021217808 */ /* 0x002fe20003000000 */
[----:B------:R-:W-:-:S03]  /*49d0*/  UPRMT UR6, UR39, 0x654, UR6 ;  /* 0x0000065427067896 */ /* 0x000fc60008000006 */
[----:B------:R-:W-:-:S03]  /*49e0*/  FMNMX.FTZ R5, R33, R4, !PT ;  /* 0x0000000421057209 */ /* 0x000fc60007810000 */
[----:B------:R-:W1:Y:S01]  /*49f0*/  MUFU.TANH R30, R30 ;  /* 0x0000001e001e7308 */ /* 0x000e620000002400 */
[----:B--2---:R-:W-:Y:S02]  /*4a00*/  FSEL R27, R27, -INF , P4 ;  /* 0xff8000001b1b7808 */ /* 0x004fe40002000000 */
[----:B------:R-:W-:Y:S01]  /*4a10*/  ISETP.GT.AND P4, PT, R3, 0x19, PT ;  /* 0x000000190300780c */ /* 0x000fe20003f84270 */
[----:B------:R-:W-:Y:S01]  /*4a20*/  SYNCS.ARRIVE.TRANS64.RED.A1T0 RZ, [UR6], RZ ;  /* 0x000000ffffff79a7 */ /* 0x000fe20008100406 */
[----:B------:R-:W-:-:S03]  /*4a30*/  UIADD3 UR6, UR10, 0x80, URZ ;  /* 0x000000800a067890 */ /* 0x000fc6000fffe03f */
[----:B------:R-:W2:Y:S01]  /*4a40*/  MUFU.TANH R37, R37 ;  /* 0x0000002500257308 */ /* 0x000ea20000002400 */
[----:B0-----:R-:W-:-:S04]  /*4a50*/  FSEL R36, R36, -INF , P5 ;  /* 0xff80000024247808 */ /* 0x001fc80002800000 */
        /* <DEDUP_REMOVED lines=41> */
[----:B--2---:R-:W-:-:S07]  /*4cf0*/  FSEL R49, R49, -INF , P4 ;  /* 0xff80000031317808 */ /* 0x004fce0002000000 */
[----:B------:R-:W2:Y:S01]  /*4d00*/  MUFU.TANH R53, R53 ;  /* 0x0000003500357308 */ /* 0x000ea20000002400 */
[----:B0-----:R-:W-:Y:S02]  /*4d10*/  FSEL R43, R43, -INF , P2 ;  /* 0xff8000002b2b7808 */ /* 0x001fe40001000000 */
[----:B------:R-:W-:Y:S02]  /*4d20*/  ISETP.GT.AND P2, PT, R3, 0x39, PT ;  /* 0x000000390300780c */ /* 0x000fe40003f44270 */
[----:B------:R-:W-:-:S03]  /*4d30*/  FMNMX.FTZ R3, R49, R4, !PT ;  /* 0x0000000431037209 */ /* 0x000fc60007810000 */
[----:B------:R-:W0:Y:S01]  /*4d40*/  MUFU.TANH R46, R46 ;  /* 0x0000002e002e7308 */ /* 0x000e220000002400 */
[----:B-1----:R-:W-:-:S04]  /*4d50*/  FSEL R52, R52, -INF , P3 ;  /* 0xff80000034347808 */ /* 0x002fc80001800000 */
[----:B------:R-:W-:Y:S02]  /*4d60*/  FMNMX.FTZ R4, R52, R3, !PT ;  /* 0x0000000334047209 */ /* 0x000fe40007810000 */
[----:B------:R-:W-:Y:S01]  /*4d70*/  FMNMX.FTZ R3, R26, R27, !PT ;  /* 0x0000001b1a037209 */ /* 0x000fe20007810000 */
[----:B------:R-:W1:Y:S01]  /*4d80*/  MUFU.TANH R47, R47 ;  /* 0x0000002f002f7308 */ /* 0x000e620000002400 */
[----:B--2---:R-:W-:-:S04]  /*4d90*/  FSEL R53, R53, -INF , P2 ;  /* 0xff80000035357808 */ /* 0x004fc80001000000 */
[----:B------:R-:W-:-:S03]  /*4da0*/  FMNMX.FTZ R5, R53, R4, !PT ;  /* 0x0000000435057209 */ /* 0x000fc60007810000 */
[----:B------:R-:W2:Y:S01]  /*4db0*/  MUFU.TANH R50, R50 ;  /* 0x0000003200327308 */ /* 0x000ea20000002400 */
[----:B0-----:R-:W-:Y:S01]  /*4dc0*/  FSEL R46, R46, -INF , P1 ;  /* 0xff8000002e2e7808 */ /* 0x001fe20000800000 */
[----:B------:R-:W0:Y:S06]  /*4dd0*/  SHFL.BFLY PT, R4, R5, 0x2, 0x1f ;  /* 0x0c401f0005047f89 */ /* 0x000e2c00000e0000 */
[----:B------:R-:W3:Y:S01]  /*4de0*/  MUFU.TANH R51, R51 ;  /* 0x0000003300337308 */ /* 0x000ee20000002400 */
[----:B-1----:R-:W-:-:S07]  /*4df0*/  FSEL R47, R47, -INF , P6 ;  /* 0xff8000002f2f7808 */ /* 0x002fce0003000000 */
[----:B------:R-:W1:Y:S01]  /*4e00*/  MUFU.TANH R54, R54 ;  /* 0x0000003600367308 */ /* 0x000e620000002400 */
[----:B--2---:R-:W-:-:S07]  /*4e10*/  FSEL R50, R50, -INF , P5 ;  /* 0xff80000032327808 */ /* 0x004fce0002800000 */
[----:B------:R-:W2:Y:S01]  /*4e20*/  MUFU.TANH R55, R55 ;  /* 0x0000003700377308 */ /* 0x000ea20000002400 */
[----:B---3--:R-:W-:Y:S02]  /*4e30*/  FSEL R51, R51, -INF , P4 ;  /* 0xff80000033337808 */ /* 0x008fe40002000000 */
[----:B0-----:R-:W-:Y:S02]  /*4e40*/  FMNMX.FTZ R6, R5, R4, !PT ;  /* 0x0000000405067209 */ /* 0x001fe40007810000 */
[----:B------:R-:W-:-:S03]  /*4e50*/  FMNMX.FTZ R4, R30, R3, !PT ;  /* 0x000000031e047209 */ /* 0x000fc60007810000 */
[----:B------:R-:W0:Y:S01]  /*4e60*/  SHFL.BFLY PT, R9, R6, 0x1, 0x1f ;  /* 0x0c201f0006097f89 */ /* 0x000e2200000e0000 */
[----:B------:R-:W-:Y:S02]  /*4e70*/  FMNMX.FTZ R3, R31, R4, !PT ;  /* 0x000000041f037209 */ /* 0x000fe40007810000 */
[----:B-1----:R-:W-:Y:S02]  /*4e80*/  FSEL R54, R54, -INF , P3 ;  /* 0xff80000036367808 */ /* 0x002fe40001800000 */
[----:B------:R-:W-:-:S04]  /*4e90*/  FMNMX.FTZ R4, R34, R3, !PT ;  /* 0x0000000322047209 */ /* 0x000fc80007810000 */
[----:B------:R-:W-:Y:S02]  /*4ea0*/  FMNMX.FTZ R3, R35, R4, !PT ;  /* 0x0000000423037209 */ /* 0x000fe40007810000 */
[----:B--2---:R-:W-:Y:S02]  /*4eb0*/  FSEL R55, R55, -INF , P2 ;  /* 0xff80000037377808 */ /* 0x004fe40001000000 */
[----:B------:R-:W-:-:S04]  /*4ec0*/  FMNMX.FTZ R4, R38, R3, !PT ;  /* 0x0000000326047209 */ /* 0x000fc80007810000 */
[----:B------:R-:W-:-:S04]  /*4ed0*/  FMNMX.FTZ R5, R39, R4, !PT ;  /* 0x0000000427057209 */ /* 0x000fc80007810000 */
[----:B------:R-:W-:Y:S02]  /*4ee0*/  FMNMX.FTZ R4, R42, R5, !PT ;  /* 0x000000052a047209 */ /* 0x000fe40007810000 */
[----:B0-----:R-:W-:Y:S02]  /*4ef0*/  FMNMX.FTZ R3, R6, R9, !PT ;  /* 0x0000000906037209 */ /* 0x001fe40007810000 */
        /* <DEDUP_REMOVED lines=23> */
[--C-:B------:R-:W-:Y:S01]  /*5070*/  FFMA.FTZ R169, R48, UR11, -R56.reuse ;  /* 0x0000000b30a97c23 */ /* 0x100fe20008010838 */
[--C-:B------:R-:W-:Y:S01]  /*5080*/  FFMA.FTZ R170, R49, UR11, -R56.reuse ;  /* 0x0000000b31aa7c23 */ /* 0x100fe20008010838 */
[--C-:B------:R-:W-:Y:S01]  /*5090*/  FFMA.FTZ R171, R52, UR11, -R56.reuse ;  /* 0x0000000b34ab7c23 */ /* 0x100fe20008010838 */
[--C-:B------:R-:W-:Y:S01]  /*50a0*/  FFMA.FTZ R172, R53, UR11, -R56.reuse ;  /* 0x0000000b35ac7c23 */ /* 0x100fe20008010838 */
[----:B------:R-:W-:Y:S08]  /*50b0*/  MUFU.EX2 R5, R5 ;  /* 0x0000000500057308 */ /* 0x000ff00000000800 */
[----:B------:R-:W1:Y:S08]  /*50c0*/  MUFU.EX2 R6, R6 ;  /* 0x0000000600067308 */ /* 0x000e700000000800 */
[----:B------:R-:W-:Y:S01]  /*50d0*/  MUFU.EX2 R8, R8 ;  /* 0x0000000800087308 */ /* 0x000fe20000000800 */
[----:B0-----:R-:W-:Y:S01]  /*50e0*/  FMNMX.FTZ R24, R4, R15, !PT ;  /* 0x0000000f04187209 */ /* 0x001fe20007810000 */
[----:B------:R-:W-:-:S04]  /*50f0*/  FFMA.FTZ R15, R41, UR11, -R56 ;  /* 0x0000000b290f7c23 */ /* 0x000fc80008010838 */
        /* <DEDUP_REMOVED lines=12> */
[----:B------:R-:W-:-:S04]  /*51c0*/  FMUL.FTZ R24, R4, UR11 ;  /* 0x0000000b04187c20 */ /* 0x000fc80008410000 */
[----:B------:R-:W0:Y:S01]  /*51d0*/  MUFU.EX2 R13, R13 ;  /* 0x0000000d000d7308 */ /* 0x000e220000000800 */
[----:B------:R-:W-:Y:S02]  /*51e0*/  FSEL R24, R24, RZ, P1 ;  /* 0x000000ff18187208 */ /* 0x000fe40000800000 */
[----:B-1----:R-:W-:Y:S01]  /*51f0*/  F2FP.F16.F32.PACK_AB R156, R11, R10 ;  /* 0x0000000a0b9c723e */ /* 0x002fe200000000ff */
[----:B------:R-:W-:Y:S02]  /*5200*/  FADD.FTZ R10, R10, R9 ;  /* 0x000000090a0a7221 */ /* 0x000fe40000010000 */
[--C-:B------:R-:W-:Y:S01]  /*5210*/  FFMA.FTZ R173, R26, UR11, -R24.reuse ;  /* 0x0000000b1aad7c23 */ /* 0x100fe20008010818 */
        /* <DEDUP_REMOVED lines=28> */
[----:B------:R-:W-:-:S04]  /*53e0*/  FADD.FTZ R175, R175, R174 ;  /* 0x000000aeafaf7221 */ /* 0x000fc80000010000 */
[----:B------:R1:W-:Y:S01]  /*53f0*/  STSM.16.M88.4 [R22+0x36400], R152 ;  /* 0x0364009816007844 */ /* 0x0003e20000000200 */
[----:B------:R-:W-:Y:S01]  /*5400*/  FADD.FTZ R178, R178, R175 ;  /* 0x000000afb2b27221 */ /* 0x000fe20000010000 */
[----:B------:R-:W-:Y:S08]  /*5410*/  MUFU.EX2 R179, R179 ;  /* 0x000000b300b37308 */ /* 0x000ff00000000800 */
[----:B------:R-:W2:Y:S01]  /*5420*/  MUFU.EX2 R182, R182 ;  /* 0x000000b600b67308 */ /* 0x000ea20000000800 */
[----:B0-----:R-:W-:Y:S01]  /*5430*/  F2FP.F16.F32.PACK_AB R157, R180, R177 ;  /* 0x000000b1b49d723e */ /* 0x001fe200000000ff */
[----:B------:R-:W-:-:S04]  /*5440*/  FADD.FTZ R177, R177, R178 ;  /* 0x000000b2b1b17221 */ /* 0x000fc80000010000 */
[----:B------:R-:W-:Y:S02]  /*5450*/  FADD.FTZ R180, R180, R177 ;  /* 0x000000b1b4b47221 */ /* 0x000fe40000010000 */
[----:B------:R-:W-:Y:S08]  /*5460*/  MUFU.EX2 R14, R14 ;  /* 0x0000000e000e7308 */ /* 0x000ff00000000800 */
[----:B------:R-:W0:Y:S01]  /*5470*/  MUFU.EX2 R15, R15 ;  /* 0x0000000f000f7308 */ /* 0x000e220000000800 */
[----:B--2---:R-:W-:Y:S01]  /*5480*/  F2FP.F16.F32.PACK_AB R159, R182, R179 ;  /* 0x000000b3b69f723e */ /* 0x004fe200000000ff */
[----:B------:R-:W-:-:S04]  /*5490*/  FADD.FTZ R179, R179, R180 ;  /* 0x000000b4b3b37221 */ /* 0x000fc80000010000 */
[----:B------:R1:W-:Y:S01]  /*54a0*/  STSM.16.M88.4 [R185], R156 ;  /* 0x0000009cb9007844 */ /* 0x0003e20000000200 */
        /* <DEDUP_REMOVED lines=10> */
[----:B------:R-:W-:Y:S02]  /*5550*/  FADD.FTZ R20, R21, R20 ;  /* 0x0000001415147221 */ /* 0x000fe40000010000 */
        /* <DEDUP_REMOVED lines=11> */
[----:B------:R-:W2:Y:S08]  /*5610*/  MUFU.EX2 R171, R171 ;  /* 0x000000ab00ab7308 */ /* 0x000eb00000000800 */
[----:B------:R-:W3:Y:S01]  /*5620*/  MUFU.EX2 R172, R172 ;  /* 0x000000ac00ac7308 */ /* 0x000ee20000000800 */
[----:B0-----:R-:W-:Y:S01]  /*5630*/  F2FP.F16.F32.PACK_AB R164, R170, R169 ;  /* 0x000000a9aaa4723e */ /* 0x001fe200000000ff */
[----:B------:R-:W-:-:S04]  /*5640*/  FADD.FTZ R169, R169, R20 ;  /* 0x00000014a9a97221 */ /* 0x000fc80000010000 */
[----:B------:R-:W-:Y:S02]  /*5650*/  FADD.FTZ R170, R170, R169 ;  /* 0x000000a9aaaa7221 */ /* 0x000fe40000010000 */
[----:B------:R-:W-:Y:S02]  /*5660*/  MUFU.EX2 R211, R211 ;  /* 0x000000d300d37308 */ /* 0x000fe40000000800 */
[----:B--2---:R-:W-:-:S06]  /*5670*/  FADD.FTZ R5, R171, R170 ;  /* 0x000000aaab057221 */ /* 0x004fcc0000010000 */
[----:B------:R-:W0:Y:S01]  /*5680*/  MUFU.EX2 R214, R214 ;  /* 0x000000d600d67308 */ /* 0x000e220000000800 */
[C---:B---3--:R-:W-:Y:S01]  /*5690*/  F2FP.F16.F32.PACK_AB R166, R172.reuse, R171 ;  /* 0x000000abaca6723e */ /* 0x048fe200000000ff */
[----:B------:R-:W-:-:S06]  /*56a0*/  FADD.FTZ R5, R172, R5 ;  /* 0x00000005ac057221 */ /* 0x000fcc0000010000 */
[----:B------:R-:W-:Y:S08]  /*56b0*/  MUFU.EX2 R213, R213 ;  /* 0x000000d500d57308 */ /* 0x000ff00000000800 */
[----:B------:R-:W2:Y:S01]  /*56c0*/  MUFU.EX2 R216, R216 ;  /* 0x000000d800d87308 */ /* 0x000ea20000000800 */
[----:B0-----:R-:W-:Y:S01]  /*56d0*/  F2FP.F16.F32.PACK_AB R165, R214, R211 ;  /* 0x000000d3d6a5723e */ /* 0x001fe200000000ff */
[----:B------:R-:W-:-:S04]  /*56e0*/  FADD.FTZ R211, R211, R212 ;  /* 0x000000d4d3d37221 */ /* 0x000fc80000010000 */
[----:B------:R-:W-:Y:S01]  /*56f0*/  FADD.FTZ R214, R214, R211 ;  /* 0x000000d3d6d67221 */ /* 0x000fe20000010000 */
[----:B--2---:R-:W-:-:S03]  /*5700*/  F2FP.F16.F32.PACK_AB R167, R216, R213 ;  /* 0x000000d5d8a7723e */ /* 0x004fc600000000ff */
[----:B------:R-:W-:Y:S02]  /*5710*/  FADD.FTZ R213, R213, R214 ;  /* 0x000000d6d5d57221 */ /* 0x000fe40000010000 */
[----:B------:R1:W-:Y:S01]  /*5720*/  STSM.16.M88.4 [R184], R164 ;  /* 0x000000a4b8007844 */ /* 0x0003e20000000200 */
[----:B------:R-:W-:Y:S01]  /*5730*/  WARPGROUP.ARRIVE ;  /* 0x00000000000079c5 */ /* 0x000fe20000000000 */
[----:B------:R-:W-:-:S05]  /*5740*/  FADD.FTZ R6, R216, R213 ;  /* 0x000000d5d8067221 */ /* 0x000fca0000010000 */
[----:B------:R-:W-:Y:S03]  /*5750*/  HGMMA.64x256x16.F32 R24, R152, gdesc[UR12].tnspB, RZ, !UPT, gsb0 ;  /* 0x43e0000c98187df0 */ /* 0x000fe6000c0008ff */
        /* <DEDUP_REMOVED lines=10> */
[----:B------:R-:W-:Y:S01]  /*5800*/  HGMMA.64x256x16.F32 R24, R160, gdesc[UR4].tnspB, R24, gsb0 ;  /* 0x43e00004a0187df0 */ /* 0x000fe20008000818 */
[----:B------:R-:W-:Y:S01]  /*5810*/  UMOV UR6, UR10 ;  /* 0x0000000a00067c82 */ /* 0x000fe20008000000 */
        /* <DEDUP_REMOVED lines=14> */
.L_x_4230:
        /* <DEDUP_REMOVED lines=10> */
.L_x_4242:
        /* <DEDUP_REMOVED lines=9> */
.L_x_4232:
[----:B------:R-:W-:Y:S01]  /*5a30*/  ULEA UR6, UR36, UR40, 0x3 ;  /* 0x0000002824067291 */ /* 0x000fe2000f8e183f */
[----:B------:R-:W-:-:S08]  /*5a40*/  SHF.L.U32 R3, R2, 0x1f, RZ ;  /* 0x0000001f02037819 */ /* 0x000fd000000006ff */
[----:B------:R0:W1:Y:S01]  /*5a50*/  SYNCS.PHASECHK.TRANS64.TRYWAIT P2, [UR6+0x38830], R3 ;  /* 0x03883003ff0075a7 */ /* 0x0000620008040146 */
[----:B------:R-:W-:Y:S05]  /*5a60*/  @!P0 BRA `(.L_x_4233) ;  /* 0x0000000000048947 */ /* 0x000fea0003800000 */
[----:B------:R-:W-:Y:S01]  /*5a70*/  BPT.TRAP 0x1 ;  /* 0x000000040000795c */ /* 0x000fe20000300000 */
.L_x_4233:
[----:B-1----:R-:W-:Y:S05]  /*5a80*/  @P2 BRA `(.L_x_4234) ;  /* 0x0000000000082947 */ /* 0x002fea0003800000 */
[----:B------:R-:W1:Y:S02]  /*5a90*/  SYNCS.PHASECHK.TRANS64.TRYWAIT P2, [UR6+0x38830], R3 ;  /* 0x03883003ff0075a7 */ /* 0x000e640008040146 */
[----:B-1----:R-:W-:Y:S05]  /*5aa0*/  @!P2 BRA `(.L_x_4235) ;  /* 0x000000c80094a947 */ /* 0x002fea0003800000 */
.L_x_4234:
        /* <DEDUP_REMOVED lines=28> */
.L_x_4236:
[----:B------:R2:W3:Y:S01]  /*5c70*/  SYNCS.PHASECHK.TRANS64.TRYWAIT P2, [UR6+0x38850], R3 ;  /* 0x03885003ff0075a7 */ /* 0x0004e20008040146 */
[----:B------:R-:W-:Y:S05]  /*5c80*/  @!P0 BRA `(.L_x_4237) ;  /* 0x0000000000048947 */ /* 0x000fea0003800000 */
[----:B------:R-:W-:Y:S01]  /*5c90*/  BPT.TRAP 0x1 ;  /* 0x000000040000795c */ /* 0x000fe20000300000 */
.L_x_4237:
[----:B---3--:R-:W-:Y:S05]  /*5ca0*/  @P2 BRA `(.L_x_4238) ;  /* 0x0000000000082947 */ /* 0x008fea0003800000 */
[----:B------:R-:W3:Y:S02]  /*5cb0*/  SYNCS.PHASECHK.TRANS64.TRYWAIT P2, [UR6+0x38850], R3 ;  /* 0x03885003ff0075a7 */ /* 0x000ee40008040146 */
[----:B---3--:R-:W-:Y:S05]  /*5cc0*/  @!P2 BRA `(.L_x_4239) ;  /* 0x000000c80024a947 */ /* 0x008fea0003800000 */
.L_x_4238:
[----:B------:R-:W-:Y:S01]  /*5cd0*/  UIADD3 UR10, UR40, 0x26400, URZ ;  /* 0x00026400280a7890 */ /* 0x000fe2000fffe03f */
[----:B------:R-:W-:Y:S01]  /*5ce0*/  WARPGROUP.ARRIVE ;  /* 0x00000000000079c5 */ /* 0x000fe20000000000 */
[----:B------:R-:W-:-:S05]  /*5cf0*/  ULEA UR11, UR36, UR4, 0xc ;  /* 0x00000004240b7291 */ /* 0x000fca000f8e603f */
[----:B-1----:R-:W1:Y:S01]  /*5d00*/  S2R R4, SR_TID.X ;  /* 0x0000000000047919 */ /* 0x002e620000002100 */
[----:B------:R-:W-:Y:S01]  /*5d10*/  USHF.R.U32.HI UR10, URZ, 0x4, UR10 ;  /* 0x000000043f0a7899 */ /* 0x000fe2000801160a */
[----:B------:R-:W-:Y:S01]  /*5d20*/  UMOV UR23, 0x40000040 ;  /* 0x4000004000177882 */ /* 0x000fe20000000000 */
[----:B------:R-:W-:Y:S02]  /*5d30*/  UMOV UR21, 0x40000040 ;  /* 0x4000004000157882 */ /* 0x000fe40000000000 */
[----:B------:R-:W-:Y:S01]  /*5d40*/  ULOP3.LUT UR10, UR10, 0x3fff, URZ, 0xc0, !UPT ;  /* 0x00003fff0a0a7892 */ /* 0x000fe2000f8ec03f */
[----:B------:R-:W-:Y:S01]  /*5d50*/  UMOV UR22, UR11 ;  /* 0x0000000b00167c82 */ /* 0x000fe20008000000 */
[----:B------:R-:W-:Y:S02]  /*5d60*/  UIADD3 UR19, UR11, 0x800, URZ ;  /* 0x000008000b137890 */ /* 0x000fe4000fffe03f */
[----:B------:R-:W-:-:S04]  /*5d70*/  ULOP3.LUT UR10, UR10, 0x10000, URZ, 0xfc, !UPT ;  /* 0x000100000a0a7892 */ /* 0x000fc8000f8efc3f */
[----:B------:R-:W-:-:S03]  /*5d80*/  UIADD3 UR24, UR10, 0x800, URZ ;  /* 0x000008000a187890 */ /* 0x000fc6000fffe03f */
[----:B------:R-:W-:Y:S02]  /*5d90*/  UMOV UR20, UR10 ;  /* 0x0000000a00147c82 */ /* 0x000fe40008000000 */
[----:B------:R-:W-:Y:S01]  /*5da0*/  HGMMA.64x64x16.F32 R152, gdesc[UR20], R152, gsb0 ;  /* 0x00e00000149879f0 */ /* 0x000fe20008000898 */
[----:B------:R-:W-:Y:S02]  /*5db0*/  UIADD3 UR22, UR11, 0x2, URZ ;  /* 0x000000020b167890 */ /* 0x000fe4000fffe03f */
[----:B------:R-:W-:Y:S01]  /*5dc0*/  UIADD3 UR20, UR10, 0x2, URZ ;  /* 0x000000020a147890 */ /* 0x000fe2000fffe03f */
[----:B------:R-:W-:Y:S01]  /*5dd0*/  UMOV UR23, 0x40000040 ;  /* 0x4000004000177882 */ /* 0x000fe20000000000 */
[----:B------:R-:W-:Y:S01]  /*5de0*/  UMOV UR21, 0x40000040 ;  /* 0x4000004000157882 */ /* 0x000fe20000000000 */
[----:B-1----:R-:W-:-:S05]  /*5df0*/  SHF.R.U32.HI R4, RZ, 0x7, R4 ;  /* 0x00000007ff047819 */ /* 0x002fca0000011604 */
[----:B0-2---:R-:W0:Y:S02]  /*5e00*/  SHFL.IDX PT, R3, R4, RZ, 0x1f ;  /* 0x00001fff04037589 */ /* 0x005e2400000e0000 */
        /* <DEDUP_REMOVED lines=258> */
.L_x_4240:
[----:B------:R-:W-:Y:S01]  /*6e30*/  ULDC UR10, c[0x0][0xad0] ;  /* 0x0002b400000a7ab9 */ /* 0x000fe20000000800 */
[----:B------:R-:W-:Y:S01]  /*6e40*/  ULDC UR11, c[0x0][0xa80] ;  /* 0x0002a000000b7ab9 */ /* 0x000fe20000000800 */
        /* <DEDUP_REMOVED lines=37> */
[----:B------:R-:W-:Y:S01]  /*70a0*/  ULEA UR14, UR36, UR5, 0xc ;  /* 0x00000005240e7291 */ /* 0x000fe2000f8e603f */
[----:B------:R-:W1:Y:S01]  /*70b0*/  MUFU.TANH R153, R153 ;  /* 0x0000009900997308 */ /* 0x000e620000002400 */
[----:B--2---:R-:W-:Y:S01]  /*70c0*/  FMNMX.FTZ R3, R15, R152, !PT ;  /* 0x000000980f037209 */ /* 0x004fe20007810000 */
[----:B------:R-:W-:Y:S01]  /*70d0*/  UMOV UR15, 0x40000040 ;  /* 0x40000040000f7882 */ /* 0x000fe20000000000 */
[----:B------:R-:W-:-:S05]  /*70e0*/  UMOV UR19, 0x40000040 ;  /* 0x4000004000137882 */ /* 0x000fca0000000000 */
        /* <DEDUP_REMOVED lines=12> */
[----:B------:R-:W-:Y:S01]  /*71b0*/  FMUL.FTZ R152, R181, UR10 ;  /* 0x0000000ab5987c20 */ /* 0x000fe20008410000 */
[----:B------:R-:W-:-:S04]  /*71c0*/  UIADD3 UR10, UR6, 0x38840, URZ ;  /* 0x00038840060a7890 */ /* 0x000fc8000fffe03f */
[----:B------:R-:W-:Y:S01]  /*71d0*/  UPRMT UR10, UR39, 0x654, UR10 ;  /* 0x00000654270a7896 */ /* 0x000fe2000800000a */
[----:B------:R-:W2:Y:S01]  /*71e0*/  MUFU.TANH R159, R159 ;  /* 0x0000009f009f7308 */ /* 0x000ea20000002400 */
[----:B0-----:R-:W-:-:S07]  /*71f0*/  FMNMX.FTZ R168, R158, R3, !PT ;  /* 0x000000039ea87209 */ /* 0x001fce0007810000 */
[----:B------:R-:W0:Y:S01]  /*7200*/  MUFU.TANH R160, R160 ;  /* 0x000000a000a07308 */ /* 0x000e220000002400 */
[----:B-1----:R-:W-:Y:S01]  /*7210*/  FMNMX.FTZ R168, R21, R168, !PT ;  /* 0x000000a815a87209 */ /* 0x002fe20007810000 */
[----:B------:R-:W-:Y:S01]  /*7220*/  SYNCS.ARRIVE.TRANS64.RED.A1T0 RZ, [UR10], RZ ;  /* 0x000000ffffff79a7 */ /* 0x000fe2000810040a */
[----:B------:R-:W-:-:S05]  /*7230*/  UIADD3 UR10, UR14, 0x80, URZ ;  /* 0x000000800e0a7890 */ /* 0x000fca000fffe03f */
[----:B------:R-:W1:Y:S01]  /*7240*/  MUFU.TANH R161, R161 ;  /* 0x000000a100a17308 */ /* 0x000e620000002400 */
[----:B--2---:R-:W-:Y:S01]  /*7250*/  FMNMX.FTZ R3, R159, R168, !PT ;  /* 0x000000a89f037209 */ /* 0x004fe20007810000 */
[----:B------:R-:W-:Y:S01]  /*7260*/  UMOV UR18, UR10 ;  /* 0x0000000a00127c82 */ /* 0x000fe20008000000 */
[----:B------:R-:W-:-:S05]  /*7270*/  UIADD3 UR10, UR14, 0x100, URZ ;  /* 0x000001000e0a7890 */ /* 0x000fca000fffe03f */
        /* <DEDUP_REMOVED lines=9> */
[----:B------:R-:W3:Y:S08]  /*7310*/  MUFU.TANH R11, R11 ;  /* 0x0000000b000b7308 */ /* 0x000ef00000002400 */
[----:B------:R-:W4:Y:S08]  /*7320*/  MUFU.TANH R12, R12 ;  /* 0x0000000c000c7308 */ /* 0x000f300000002400 */
[----:B------:R-:W5:Y:S01]  /*7330*/  MUFU.TANH R162, R162 ;  /* 0x000000a200a27308 */ /* 0x000f620000002400 */
[----:B0-----:R-:W-:-:S02]  /*7340*/  FMNMX.FTZ R169, R3, R168, !PT ;  /* 0x000000a803a97209 */ /* 0x001fc40007810000 */
[----:B-1----:R-:W-:-:S05]  /*7350*/  FMNMX.FTZ R3, R8, R9, !PT ;  /* 0x0000000908037209 */ /* 0x002fca0007810000 */
[----:B------:R-:W0:Y:S01]  /*7360*/  MUFU.TANH R163, R163 ;  /* 0x000000a300a37308 */ /* 0x000e220000002400 */
[----:B------:R-:W1:Y:S01]  /*7370*/  SHFL.BFLY PT, R170, R169, 0x1, 0x1f ;  /* 0x0c201f00a9aa7f89 */ /* 0x000e6200000e0000 */
[----:B--2---:R-:W-:-:S04]  /*7380*/  FMNMX.FTZ R168, R10, R3, !PT ;  /* 0x000000030aa87209 */ /* 0x004fc80007810000 */
[----:B---3--:R-:W-:Y:S02]  /*7390*/  FMNMX.FTZ R3, R11, R168, !PT ;  /* 0x000000a80b037209 */ /* 0x008fe40007810000 */
[----:B------:R-:W2:Y:S02]  /*73a0*/  MUFU.TANH R165, R165 ;  /* 0x000000a500a57308 */ /* 0x000ea40000002400 */
[----:B----4-:R-:W-:-:S04]  /*73b0*/  FMNMX.FTZ R3, R12, R3, !PT ;  /* 0x000000030c037209 */ /* 0x010fc80007810000 */
[----:B-----5:R-:W-:Y:S02]  /*73c0*/  FMNMX.FTZ R168, R162, R3, !PT ;  /* 0x00000003a2a87209 */ /* 0x020fe40007810000 */
[----:B------:R-:W3:Y:S02]  /*73d0*/  MUFU.TANH R166, R166 ;  /* 0x000000a600a67308 */ /* 0x000ee40000002400 */
[----:B0-----:R-:W-:-:S06]  /*73e0*/  FMNMX.FTZ R168, R163, R168, !PT ;  /* 0x000000a8a3a87209 */ /* 0x001fcc0007810000 */
[----:B------:R-:W0:Y:S01]  /*73f0*/  MUFU.TANH R167, R167 ;  /* 0x000000a700a77308 */ /* 0x000e220000002400 */
[----:B-1----:R-:W-:Y:S02]  /*7400*/  FMNMX.FTZ R3, R169, R170, !PT ;  /* 0x000000aaa9037209 */ /* 0x002fe40007810000 */
[----:B--2---:R-:W-:-:S03]  /*7410*/  FMNMX.FTZ R169, R165, R168, !PT ;  /* 0x000000a8a5a97209 */ /* 0x004fc60007810000 */
[C---:B------:R-:W-:Y:S02]  /*7420*/  FMUL.FTZ R212, R3.reuse, UR11 ;  /* 0x0000000b03d47c20 */ /* 0x040fe40008410000 */
[----:B------:R-:W1:Y:S01]  /*7430*/  MUFU.TANH R176, R176 ;  /* 0x000000b000b07308 */ /* 0x000e620000002400 */
[----:B---3--:R-:W-:Y:S01]  /*7440*/  FMNMX.FTZ R168, R166, R169, !PT ;  /* 0x000000a9a6a87209 */ /* 0x008fe20007810000 */
[----:B------:R-:W-:Y:S01]  /*7450*/  FADD.FTZ R14, -R3, R14 ;  /* 0x0000000e030e7221 */ /* 0x000fe20000010100 */
[--C-:B------:R-:W-:Y:S01]  /*7460*/  FFMA.FTZ R170, R4, UR11, -R212.reuse ;  /* 0x0000000b04aa7c23 */ /* 0x100fe200080108d4 */
[--C-:B------:R-:W-:Y:S01]  /*7470*/  FFMA.FTZ R13, R13, UR11, -R212.reuse ;  /* 0x0000000b0d0d7c23 */ /* 0x100fe200080108d4 */
[--C-:B------:R-:W-:Y:S01]  /*7480*/  FFMA.FTZ R15, R15, UR11, -R212.reuse ;  /* 0x0000000b0f0f7c23 */ /* 0x100fe200080108d4 */
[----:B------:R-:W-:Y:S01]  /*7490*/  FMUL.FTZ R14, R14, UR11 ;  /* 0x0000000b0e0e7c20 */ /* 0x000fe20008410000 */
[--C-:B------:R-:W-:Y:S01]  /*74a0*/  FFMA.FTZ R20, R20, UR11, -R212.reuse ;  /* 0x0000000b14147c23 */ /* 0x100fe200080108d4 */
[----:B------:R-:W2:Y:S01]  /*74b0*/  MUFU.TANH R177, R177 ;  /* 0x000000b100b17308 */ /* 0x000ea20000002400 */
[----:B0-----:R-:W-:Y:S01]  /*74c0*/  FMNMX.FTZ R169, R167, R168, !PT ;  /* 0x000000a8a7a97209 */ /* 0x001fe20007810000 */
[--C-:B------:R-:W-:Y:S01]  /*74d0*/  FFMA.FTZ R171, R155, UR11, -R212.reuse ;  /* 0x0000000b9bab7c23 */ /* 0x100fe200080108d4 */
[--C-:B------:R-:W-:Y:S01]  /*74e0*/  FFMA.FTZ R172, R156, UR11, -R212.reuse ;  /* 0x0000000b9cac7c23 */ /* 0x100fe200080108d4 */
[--C-:B------:R-:W-:Y:S01]  /*74f0*/  FFMA.FTZ R173, R157, UR11, -R212.reuse ;  /* 0x0000000b9dad7c23 */ /* 0x100fe200080108d4 */
[--C-:B------:R-:W-:Y:S01]  /*7500*/  FFMA.FTZ R174, R158, UR11, -R212.reuse ;  /* 0x0000000b9eae7c23 */ /* 0x100fe200080108d4 */
[--C-:B------:R-:W-:Y:S01]  /*7510*/  FFMA.FTZ R21, R21, UR11, -R212.reuse ;  /* 0x0000000b15157c23 */ /* 0x100fe200080108d4 */
[--C-:B------:R-:W-:Y:S01]  /*7520*/  FFMA.FTZ R178, R159, UR11, -R212.reuse ;  /* 0x0000000b9fb27c23 */ /* 0x100fe200080108d4 */
[----:B------:R-:W0:Y:S01]  /*7530*/  MUFU.TANH R175, R175 ;  /* 0x000000af00af7308 */ /* 0x000e220000002400 */
[----:B-1----:R-:W-:Y:S01]  /*7540*/  FMNMX.FTZ R168, R176, R169, !PT ;  /* 0x000000a9b0a87209 */ /* 0x002fe20007810000 */
[--C-:B------:R-:W-:Y:S01]  /*7550*/  FFMA.FTZ R181, R160, UR11, -R212.reuse ;  /* 0x0000000ba0b57c23 */ /* 0x100fe200080108d4 */
[--C-:B------:R-:W-:Y:S01]  /*7560*/  FFMA.FTZ R182, R161, UR11, -R212.reuse ;  /* 0x0000000ba1b67c23 */ /* 0x100fe200080108d4 */
[----:B------:R-:W-:-:S04]  /*7570*/  FFMA.FTZ R211, R164, UR11, -R212 ;  /* 0x0000000ba4d37c23 */ /* 0x000fc800080108d4 */
        /* <DEDUP_REMOVED lines=8> */
[----:B------:R-:W2:Y:S01]  /*7600*/  MUFU.EX2 R14, R14 ;  /* 0x0000000e000e7308 */ /* 0x000ea20000000800 */
[----:B0-----:R-:W-:Y:S01]  /*7610*/  FMNMX.FTZ R4, R210, R169, !PT ;  /* 0x000000a9d2047209 */ /* 0x001fe20007810000 */
[----:B------:R-:W-:-:S06]  /*7620*/  FFMA.FTZ R169, R153, UR11, -R212 ;  /* 0x0000000b99a97c23 */ /* 0x000fcc00080108d4 */
[----:B------:R0:W-:Y:S01]  /*7630*/  MUFU.EX2 R168, R170 ;  /* 0x000000aa00a87308 */ /* 0x0001e20000000800 */
[----:B-1----:R-:W-:-:S05]  /*7640*/  FMNMX.FTZ R4, R183, R4, !PT ;  /* 0x00000004b7047209 */ /* 0x002fca0007810000 */
[----:B------:R-:W1:Y:S02]  /*7650*/  SHFL.BFLY PT, R153, R4, 0x2, 0x1f ;  /* 0x0c401f0004997f89 */ /* 0x000e6400000e0000 */
[----:B------:R-:W-:Y:S01]  /*7660*/  MUFU.EX2 R13, R13 ;  /* 0x0000000d000d7308 */ /* 0x000fe20000000800 */
[--C-:B0-----:R-:W-:Y:S01]  /*7670*/  FFMA.FTZ R170, R154, UR11, -R212.reuse ;  /* 0x0000000b9aaa7c23 */ /* 0x101fe200080108d4 */
[----:B------:R-:W-:Y:S02]  /*7680*/  IMAD.U32 R154, RZ, RZ, UR7 ;  /* 0x00000007ff9a7e24 */ /* 0x000fe4000f8e00ff */
[----:B------:R-:W-:Y:S01]  /*7690*/  FFMA.FTZ R212, R152, UR11, -R212 ;  /* 0x0000000b98d47c23 */ /* 0x000fe200080108d4 */
[-C--:B--2---:R-:W-:Y:S01]  /*76a0*/  FMUL.FTZ R24, R24, R14.reuse ;  /* 0x0000000e18187220 */ /* 0x084fe20000410000 */
        /* <DEDUP_REMOVED lines=44> */
[----:B-1----:R-:W-:Y:S01]  /*7970*/  F2FP.F16.F32.PACK_AB R156, R170, R169 ;  /* 0x000000a9aa9c723e */ /* 0x002fe200000000ff */
[----:B------:R-:W-:Y:S01]  /*7980*/  FMUL.FTZ R97, R97, R14 ;  /* 0x0000000e61617220 */ /* 0x000fe20000410000 */
[----:B0-----:R-:W-:Y:S01]  /*7990*/  FMNMX.FTZ R4, R153, R4, !PT ;  /* 0x0000000499047209 */ /* 0x001fe20007810000 */
[-C--:B------:R-:W-:Y:S01]  /*79a0*/  FMUL.FTZ R100, R100, R14.reuse ;  /* 0x0000000e64647220 */ /* 0x080fe20000410000 */
[----:B------:R-:W-:Y:S01]  /*79b0*/  IADD3 R153, -R19, RZ, RZ ;  /* 0x000000ff13997210 */ /* 0x000fe20007ffe1ff */
[-C--:B------:R-:W-:Y:S01]  /*79c0*/  FMUL.FTZ R101, R101, R14.reuse ;  /* 0x0000000e65657220 */ /* 0x080fe20000410000 */
[-C--:B------:R-:W-:Y:S01]  /*79d0*/  FMUL.FTZ R104, R104, R14.reuse ;  /* 0x0000000e68687220 */ /* 0x080fe20000410000 */
[----:B------:R-:W-:Y:S01]  /*79e0*/  FADD.FTZ R9, -R4, R9 ;  /* 0x0000000904097221 */ /* 0x000fe20000010100 */
[----:B------:R-:W-:Y:S01]  /*79f0*/  ISETP.NE.AND P2, PT, R18, R153, PT ;  /* 0x000000991200720c */ /* 0x000fe20003f45270 */
[----:B------:R-:W-:Y:S01]  /*7a00*/  FMUL.FTZ R152, R4, UR11 ;  /* 0x0000000b04987c20 */ /* 0x000fe20008410000 */
[----:B------:R-:W-:Y:S01]  /*7a10*/  MUFU.EX2 R173, R173 ;  /* 0x000000ad00ad7308 */ /* 0x000fe20000000800 */
[----:B------:R-:W-:Y:S01]  /*7a20*/  FMUL.FTZ R9, R9, UR11 ;  /* 0x0000000b09097c20 */ /* 0x000fe20008410000 */
[----:B------:R-:W-:Y:S01]  /*7a30*/  FMUL.FTZ R105, R105, R14 ;  /* 0x0000000e69697220 */ /* 0x000fe20000410000 */
[--C-:B------:R-:W-:Y:S01]  /*7a40*/  FFMA.FTZ R213, R10, UR11, -R152.reuse ;  /* 0x0000000b0ad57c23 */ /* 0x100fe20008010898 */
[--C-:B------:R-:W-:Y:S01]  /*7a50*/  FFMA.FTZ R219, R176, UR11, -R152.reuse ;  /* 0x0000000bb0db7c23 */ /* 0x100fe20008010898 */
[--C-:B------:R-:W-:Y:S01]  /*7a60*/  FFMA.FTZ R10, R11, UR11, -R152.reuse ;  /* 0x0000000b0b0a7c23 */ /* 0x100fe20008010898 */
[--C-:B------:R-:W-:Y:S01]  /*7a70*/  FFMA.FTZ R176, R177, UR11, -R152.reuse ;  /* 0x0000000bb1b07c23 */ /* 0x100fe20008010898 */
[--C-:B------:R-:W-:Y:S01]  /*7a80*/  FFMA.FTZ R8, R8, UR11, -R152.reuse ;  /* 0x0000000b08087c23 */ /* 0x100fe20008010898 */
[----:B------:R-:W0:Y:S01]  /*7a90*/  MUFU.EX2 R9, R9 ;  /* 0x0000000900097308 */ /* 0x000e220000000800 */
[--C-:B------:R-:W-:Y:S01]  /*7aa0*/  FFMA.FTZ R11, R12, UR11, -R152.reuse ;  /* 0x0000000b0c0b7c23 */ /* 0x100fe20008010898 */
[----:B------:R-:W-:Y:S01]  /*7ab0*/  FFMA.FTZ R177, R180, UR11, -R152 ;  /* 0x0000000bb4b17c23 */ /* 0x000fe20008010898 */
[----:B------:R-:W-:-:S02]  /*7ac0*/  @!P2 IMAD R153, R154, 0x40, R17 ;  /* 0x000000409a99a824 */ /* 0x000fc400078e0211 */
[--C-:B------:R-:W-:Y:S01]  /*7ad0*/  FFMA.FTZ R12, R162, UR11, -R152.reuse ;  /* 0x0000000ba20c7c23 */ /* 0x100fe20008010898 */
[--C-:B------:R-:W-:Y:S01]  /*7ae0*/  FFMA.FTZ R215, R163, UR11, -R152.reuse ;  /* 0x0000000ba3d77c23 */ /* 0x100fe20008010898 */
[--C-:B------:R-:W-:Y:S01]  /*7af0*/  FFMA.FTZ R214, R165, UR11, -R152.reuse ;  /* 0x0000000ba5d67c23 */ /* 0x100fe20008010898 */
[--C-:B------:R-:W-:Y:S01]  /*7b00*/  FFMA.FTZ R217, R166, UR11, -R152.reuse ;  /* 0x0000000ba6d97c23 */ /* 0x100fe20008010898 */
[----:B------:R-:W-:Y:S01]  /*7b10*/  @!P2 LEA R153, R153, UR40, 0x2 ;  /* 0x000000289999ac11 */ /* 0x000fe2000f8e10ff */
[--C-:B------:R-:W-:Y:S01]  /*7b20*/  FFMA.FTZ R180, R179, UR11, -R152.reuse ;  /* 0x0000000bb3b47c23 */ /* 0x100fe20008010898 */
[--C-:B------:R-:W-:Y:S01]  /*7b30*/  FFMA.FTZ R216, R167, UR11, -R152.reuse ;  /* 0x0000000ba7d87c23 */ /* 0x100fe20008010898 */
[--C-:B------:R-:W-:Y:S01]  /*7b40*/  FFMA.FTZ R175, R175, UR11, -R152.reuse ;  /* 0x0000000bafaf7c23 */ /* 0x100fe20008010898 */
[--C-:B------:R-:W-:Y:S01]  /*7b50*/  FFMA.FTZ R179, R210, UR11, -R152.reuse ;  /* 0x0000000bd2b37c23 */ /* 0x100fe20008010898 */
[----:B------:R-:W-:Y:S01]  /*7b60*/  FFMA.FTZ R210, R183, UR11, -R152 ;  /* 0x0000000bb7d27c23 */ /* 0x000fe20008010898 */
[----:B------:R-:W-:Y:S01]  /*7b70*/  @!P2 STS [R153+0x38400], R14 ;  /* 0x0384000e9900a388 */ /* 0x000fe20000000800 */
[----:B------:R-:W-:Y:S01]  /*7b80*/  MUFU.EX2 R8, R8 ;  /* 0x0000000800087308 */ /* 0x000fe20000000800 */
[----:B------:R-:W-:Y:S01]  /*7b90*/  F2FP.F16.F32.PACK_AB R152, R168, R13 ;  /* 0x0000000da898723e */ /* 0x000fe200000000ff */
[----:B0-----:R-:W-:Y:S01]  /*7ba0*/  FMUL.FTZ R26, R26, R9 ;  /* 0x000000091a1a7220 */ /* 0x001fe20000410000 */
[----:B------:R0:W-:Y:S01]  /*7bb0*/  @!P2 STS [R153+0x38420], R9 ;  /* 0x038420099900a388 */ /* 0x0001e20000000800 */
[----:B------:R-:W-:Y:S01]  /*7bc0*/  F2FP.F16.F32.PACK_AB R154, R20, R15 ;  /* 0x0000000f149a723e */ /* 0x000fe200000000ff */
[----:B------:R-:W-:Y:S01]  /*7bd0*/  FMUL.FTZ R27, R27, R9 ;  /* 0x000000091b1b7220 */ /* 0x000fe20000410000 */
[----:B------:R-:W-:Y:S01]  /*7be0*/  F2FP.F16.F32.PACK_AB R158, R172, R171 ;  /* 0x000000abac9e723e */ /* 0x000fe200000000ff */
        /* <DEDUP_REMOVED lines=66> */
[----:B-1----:R-:W-:Y:S01]  /*8010*/  F2FP.F16.F32.PACK_AB R159, R217, R214 ;  /* 0x000000d6d99f723e */ /* 0x002fe200000000ff */
[-C--:B------:R-:W-:Y:S01]  /*8020*/  FMUL.FTZ R121, R121, R14.reuse ;  /* 0x0000000e79797220 */ /* 0x080fe20000410000 */
[-C--:B------:R-:W-:Y:S01]  /*8030*/  FMUL.FTZ R122, R122, R9.reuse ;  /* 0x000000097a7a7220 */ /* 0x080fe20000410000 */
[-C--:B------:R-:W-:Y:S01]  /*8040*/  FMUL.FTZ R123, R123, R9.reuse ;  /* 0x000000097b7b7220 */ /* 0x080fe20000410000 */
[-C--:B------:R-:W-:Y:S01]  /*8050*/  FMUL.FTZ R124, R124, R14.reuse ;  /* 0x0000000e7c7c7220 */ /* 0x080fe20000410000 */
[-C--:B------:R-:W-:Y:S01]  /*8060*/  FMUL.FTZ R125, R125, R14.reuse ;  /* 0x0000000e7d7d7220 */ /* 0x080fe20000410000 */
[----:B------:R-:W-:Y:S01]  /*8070*/  FMUL.FTZ R126, R126, R9 ;  /* 0x000000097e7e7220 */ /* 0x000fe20000410000 */
        /* <DEDUP_REMOVED lines=16> */
[----:B------:R-:W0:Y:S01]  /*8180*/  MUFU.EX2 R219, R219 ;  /* 0x000000db00db7308 */ /* 0x000e220000000800 */
[----:B-1----:R-:W-:Y:S01]  /*8190*/  F2FP.F16.F32.PACK_AB R162, R178, R21 ;  /* 0x00000015b2a2723e */ /* 0x002fe200000000ff */
        /* <DEDUP_REMOVED lines=17> */
[----:B------:R1:W-:Y:S01]  /*82b0*/  STSM.16.M88.4 [R185], R156 ;  /* 0x0000009cb9007844 */ /* 0x0003e20000000200 */
[----:B------:R-:W-:-:S02]  /*82c0*/  FFMA.FTZ R6, R9, R6, R8 ;  /* 0x0000000609067223 */ /* 0x000fc40000010008 */
[----:B------:R-:W-:Y:S02]  /*82d0*/  FADD.FTZ R168, R168, R5 ;  /* 0x00000005a8a87221 */ /* 0x000fe40000010000 */
[----:B------:R-:W-:Y:S01]  /*82e0*/  MUFU.EX2 R181, R181 ;  /* 0x000000b500b57308 */ /* 0x000fe20000000800 */
[----:B------:R-:W-:Y:S01]  /*82f0*/  FADD.FTZ R213, R213, R6 ;  /* 0x00000006d5d57221 */ /* 0x000fe20000010000 */
[----:B------:R-:W-:-:S03]  /*8300*/  FADD.FTZ R15, R15, R168 ;  /* 0x000000a80f0f7221 */ /* 0x000fc60000010000 */
[----:B------:R-:W-:Y:S01]  /*8310*/  FADD.FTZ R10, R10, R213 ;  /* 0x000000d50a0a7221 */ /* 0x000fe20000010000 */
[----:B------:R-:W-:Y:S02]  /*8320*/  FADD.FTZ R20, R20, R15 ;  /* 0x0000000f14147221 */ /* 0x000fe40000010000 */
[----:B------:R-:W0:Y:S01]  /*8330*/  MUFU.EX2 R182, R182 ;  /* 0x000000b600b67308 */ /* 0x000e220000000800 */
[----:B--2---:R-:W-:Y:S01]  /*8340*/  F2FP.F16.F32.PACK_AB R163, R175, R176 ;  /* 0x000000b0afa3723e */ /* 0x004fe200000000ff */
[----:B------:R-:W-:Y:S01]  /*8350*/  FADD.FTZ R11, R11, R10 ;  /* 0x0000000a0b0b7221 */ /* 0x000fe20000010000 */
[----:B------:R-:W-:-:S03]  /*8360*/  FADD.FTZ R169, R169, R20 ;  /* 0x00000014a9a97221 */ /* 0x000fc60000010000 */
[----:B------:R1:W-:Y:S01]  /*8370*/  STSM.16.M88.4 [R23], R160 ;  /* 0x000000a017007844 */ /* 0x0003e20000000200 */
[----:B------:R-:W-:Y:S01]  /*8380*/  FADD.FTZ R12, R12, R11 ;  /* 0x0000000b0c0c7221 */ /* 0x000fe20000010000 */
[----:B------:R-:W-:Y:S01]  /*8390*/  MUFU.EX2 R211, R211 ;  /* 0x000000d300d37308 */ /* 0x000fe20000000800 */
[----:B------:R-:W-:Y:S02]  /*83a0*/  FADD.FTZ R170, R170, R169 ;  /* 0x000000a9aaaa7221 */ /* 0x000fe40000010000 */
[----:B------:R-:W-:Y:S02]  /*83b0*/  FADD.FTZ R215, R215, R12 ;  /* 0x0000000cd7d77221 */ /* 0x000fe40000010000 */
[----:B------:R-:W-:Y:S02]  /*83c0*/  FADD.FTZ R171, R171, R170 ;  /* 0x000000aaabab7221 */ /* 0x000fe40000010000 */
[----:B------:R-:W-:Y:S01]  /*83d0*/  FADD.FTZ R214, R214, R215 ;  /* 0x000000d7d6d67221 */ /* 0x000fe20000010000 */
[----:B------:R-:W2:Y:S01]  /*83e0*/  MUFU.EX2 R212, R212 ;  /* 0x000000d400d47308 */ /* 0x000ea20000000800 */
[----:B0-----:R-:W-:Y:S01]  /*83f0*/  F2FP.F16.F32.PACK_AB R164, R182, R181 ;  /* 0x000000b5b6a4723e */ /* 0x001fe200000000ff */
[----:B------:R-:W-:Y:S01]  /*8400*/  FADD.FTZ R172, R172, R171 ;  /* 0x000000abacac7221 */ /* 0x000fe20000010000 */
[----:B------:R-:W-:-:S03]  /*8410*/  FADD.FTZ R217, R217, R214 ;  /* 0x000000d6d9d97221 */ /* 0x000fc60000010000 */
        /* <DEDUP_REMOVED lines=11> */
[----:B------:R-:W-:Y:S02]  /*84d0*/  FADD.FTZ R181, R181, R178 ;  /* 0x000000b2b5b57221 */ /* 0x000fe40000010000 */
[----:B------:R-:W-:Y:S02]  /*84e0*/  MUFU.EX2 R179, R179 ;  /* 0x000000b300b37308 */ /* 0x000fe40000000800 */
[----:B------:R-:W-:-:S04]  /*84f0*/  FADD.FTZ R182, R182, R181 ;  /* 0x000000b5b6b67221 */ /* 0x000fc80000010000 */
[----:B------:R-:W-:Y:S02]  /*8500*/  FADD.FTZ R5, R211, R182 ;  /* 0x000000b6d3057221 */ /* 0x000fe40000010000 */
[----:B------:R-:W2:Y:S01]  /*8510*/  MUFU.EX2 R210, R210 ;  /* 0x000000d200d27308 */ /* 0x000ea20000000800 */
[----:B0-----:R-:W-:Y:S01]  /*8520*/  F2FP.F16.F32.PACK_AB R165, R180, R177 ;  /* 0x000000b1b4a5723e */ /* 0x001fe200000000ff */
[----:B------:R-:W-:Y:S01]  /*8530*/  FADD.FTZ R177, R177, R176 ;  /* 0x000000b0b1b17221 */ /* 0x000fe20000010000 */
[----:B------:R-:W-:-:S03]  /*8540*/  FADD.FTZ R5, R212, R5 ;  /* 0x00000005d4057221 */ /* 0x000fc60000010000 */
[----:B------:R-:W-:Y:S01]  /*8550*/  FADD.FTZ R180, R180, R177 ;  /* 0x000000b1b4b47221 */ /* 0x000fe20000010000 */
[----:B--2---:R-:W-:-:S03]  /*8560*/  F2FP.F16.F32.PACK_AB R167, R210, R179 ;  /* 0x000000b3d2a7723e */ /* 0x004fc600000000ff */
[----:B------:R-:W-:Y:S02]  /*8570*/  FADD.FTZ R179, R179, R180 ;  /* 0x000000b4b3b37221 */ /* 0x000fe40000010000 */
[----:B------:R1:W-:Y:S01]  /*8580*/  STSM.16.M88.4 [R184], R164 ;  /* 0x000000a4b8007844 */ /* 0x0003e20000000200 */
[----:B------:R-:W-:Y:S01]  /*8590*/  WARPGROUP.ARRIVE ;  /* 0x00000000000079c5 */ /* 0x000fe20000000000 */
[----:B------:R-:W-:-:S05]  /*85a0*/  FADD.FTZ R6, R210, R179 ;  /* 0x000000b3d2067221 */ /* 0x000fca0000010000 */
[----:B------:R-:W-:Y:S01]  /*85b0*/  HGMMA.64x256x16.F32 R24, R152, gdesc[UR12].tnspB, R24, gsb0 ;  /* 0x43e0000c98187df0 */ /* 0x000fe20008000818 */
[----:B------:R-:W-:Y:S01]  /*85c0*/  UIADD3 UR14, UR14, 0x180, URZ ;  /* 0x000001800e0e7890 */ /* 0x000fe2000fffe03f */
[----:B------:R-:W-:Y:S01]  /*85d0*/  UMOV UR15, 0x40000040 ;  /* 0x40000040000f7882 */ /* 0x000fe20000000000 */
[----:B------:R-:W-:Y:S02]  /*85e0*/  WARPGROUP.DEPBAR.LE gsb0, 0x0 ;  /* 0x00008000000079c5 */ /* 0x000fe40000010000 */
[----:B------:R-:W-:-:S15]  /*85f0*/  WARPGROUP.ARRIVE ;  /* 0x00000000000079c5 */ /* 0x000fde0000000000 */
[----:B------:R-:W-:-:S08]  /*8600*/  NOP ;  /* 0x0000000000007918 */ /* 0x000fd00000000000 */
        /* <DEDUP_REMOVED lines=22> */
.L_x_4241:
[----:B------:R-:W-:Y:S01]  /*8770*/  UIADD3 UR6, UR6, 0x38860, URZ ;  /* 0x0003886006067890 */ /* 0x000fe2000fffe03f */
[----:B------:R-:W-:Y:S01]  /*8780*/  IMAD.MOV.U32 R9, RZ, RZ, R4 ;  /* 0x000000ffff097224 */ /* 0x000fe200078e0004 */
[----:B------:R-:W-:Y:S01]  /*8790*/  UMOV UR7, UR36 ;  /* 0x0000002400077c82 */ /* 0x000fe20008000000 */
[----:B------:R-:W-:Y:S01]  /*87a0*/  IMAD.MOV.U32 R14, RZ, RZ, R3 ;  /* 0x000000ffff0e7224 */ /* 0x000fe200078e0003 */
[----:B------:R-:W-:-:S09]  /*87b0*/  UPRMT UR6, UR39, 0x654, UR6 ;  /* 0x0000065427067896 */ /* 0x000fd20008000006 */
[----:B------:R-:W-:Y:S01]  /*87c0*/  SYNCS.ARRIVE.TRANS64.RED.A1T0 RZ, [UR6], RZ ;  /* 0x000000ffffff79a7 */ /* 0x000fe20008100406 */
[----:B------:R-:W-:Y:S05]  /*87d0*/  @P1 BRA `(.L_x_4242) ;  /* 0xffffffd000701947 */ /* 0x000fea000383ffff */
.L_x_4231:
[----:B------:R-:W0:Y:S01]  /*87e0*/  SHFL.BFLY PT, R0, R5, 0x2, 0x1f ;  /* 0x0c401f0005007f89 */ /* 0x000e2200000e0000 */
[----:B------:R-:W-:Y:S02]  /*87f0*/  IMAD.U32 R11, RZ, RZ, UR11 ;  /* 0x0000000bff0b7e24 */ /* 0x000fe4000f8e00ff */
[----:B------:R-:W-:Y:S01]  /*8800*/  IMAD.MOV.U32 R165, RZ, RZ, -0x800000 ;  /* 0xff800000ffa57424 */ /* 0x000fe200078e00ff */
[----:B------:R-:W1:Y:S01]  /*8810*/  SHFL.BFLY PT, R9, R6, 0x2, 0x1f ;  /* 0x0c401f0006097f89 */ /* 0x000e6200000e0000 */
[----:B------:R-:W-:Y:S01]  /*8820*/  VIADD R196, R196, 0x1 ;  /* 0x00000001c4c47836 */ /* 0x000fe20000000000 */
[----:B------:R-:W-:Y:S08]  /*8830*/  BAR.ARV 0x8, 0x100 ;  /* 0x0204000000007b1d */ /* 0x000ff00000002000 */
[----:B------:R-:W-:Y:S01]  /*8840*/  BAR.SYNC.DEFER_BLOCKING 0xf, 0x100 ;  /* 0x03c4000000007b1d */ /* 0x000fe20000010000 */
[----:B0-----:R-:W-:Y:S01]  /*8850*/  FADD.FTZ R8, R0, R5 ;  /* 0x0000000500087221 */ /* 0x001fe20000010000 */
[----:B------:R-:W-:-:S02]  /*8860*/  IMAD.MOV.U32 R0, RZ, RZ, RZ ;  /* 0x000000ffff007224 */ /* 0x000fc400078e00ff */
[----:B------:R-:W-:Y:S02]  /*8870*/  IMAD.MOV.U32 R5, RZ, RZ, RZ ;  /* 0x000000ffff057224 */ /* 0x000fe400078e00ff */
[----:B-1----:R-:W-:Y:S01]  /*8880*/  FADD.FTZ R9, R9, R6 ;  /* 0x0000000609097221 */ /* 0x002fe20000010000 */
[----:B------:R-:W0:Y:S01]  /*8890*/  SHFL.BFLY PT, R7, R8, 0x1, 0x1f ;  /* 0x0c201f0008077f89 */ /* 0x000e2200000e0000 */
[----:B------:R-:W-:Y:S01]  /*88a0*/  IMAD.U32 R6, RZ, RZ, UR36 ;  /* 0x00000024ff067e24 */ /* 0x000fe2000f8e00ff */
[----:B------:R-:W-:Y:S02]  /*88b0*/  UIADD3 UR36, UR36, 0x1, URZ ;  /* 0x0000000124247890 */ /* 0x000fe4000fffe03f */
[----:B------:R-:W1:Y:S02]  /*88c0*/  SHFL.BFLY PT, R10, R9, 0x1, 0x1f ;  /* 0x0c201f00090a7f89 */ /* 0x000e6400000e0000 */
[----:B------:R-:W-:-:S04]  /*88d0*/  UISETP.NE.AND UP0, UPT, UR36, 0x2, UPT ;  /* 0x000000022400788c */ /* 0x000fc8000bf05270 */
[----:B------:R-:W-:Y:S02]  /*88e0*/  USEL UR4, URZ, 0x1, UP0 ;  /* 0x000000013f047887 */ /* 0x000fe40008000000 */
[----:B------:R-:W-:-:S04]  /*88f0*/  USEL UR36, UR36, URZ, UP0 ;  /* 0x0000003f24247287 */ /* 0x000fc80008000000 */
[----:B------:R-:W-:Y:S01]  /*8900*/  LOP3.LUT R2, R2, UR4, RZ, 0x3c, !PT ;  /* 0x0000000402027c12 */ /* 0x000fe2000f8e3cff */
[----:B0-----:R-:W-:Y:S01]  /*8910*/  FADD.FTZ R20, R8, R7 ;  /* 0x0000000708147221 */ /* 0x001fe20000010000 */
[----:B------:R-:W-:-:S04]  /*8920*/  IMAD.MOV R7, RZ, RZ, -R19 ;  /* 0x000000ffff077224 */ /* 0x000fc800078e0a13 */
[----:B------:R-:W-:Y:S02]  /*8930*/  FSETP.NE.FTZ.AND P1, PT, R20, RZ, PT ;  /* 0x000000ff1400720b */ /* 0x000fe40003f35000 */
[----:B------:R-:W-:Y:S01]  /*8940*/  ISETP.NE.AND P0, PT, R18, R7, PT ;  /* 0x000000071200720c */ /* 0x000fe20003f05270 */
[----:B-1----:R-:W-:Y:S01]  /*8950*/  FADD.FTZ R7, R9, R10 ;  /* 0x0000000a09077221 */ /* 0x002fe20000010000 */
[----:B------:R-:W-:-:S04]  /*8960*/  IMAD.U32 R9, RZ, RZ, UR11 ;  /* 0x0000000bff097e24 */ /* 0x000fc8000f8e00ff */
[----:B------:R-:W-:-:S05]  /*8970*/  FSETP.NE.FTZ.AND P2, PT, R7, RZ, PT ;  /* 0x000000ff0700720b */ /* 0x000fca0003f55000 */
[----:B------:R-:W0:Y:S02]  /*8980*/  @P1 MUFU.RCP R0, R20 ;  /* 0x0000001400001308 */ /* 0x000e240000001000 */
[----:B------:R-:W-:-:S05]  /*8990*/  @!P0 IMAD R6, R6, 0x40, R17 ;  /* 0x0000004006068824 */ /* 0x000fca00078e0211 */
[----:B------:R-:W-:Y:S01]  /*89a0*/  @!P0 LEA R6, R6, UR40, 0x2 ;  /* 0x0000002806068c11 */ /* 0x000fe2000f8e10ff */
[----:B------:R-:W1:Y:S08]  /*89b0*/  @P2 MUFU.RCP R5, R7 ;  /* 0x0000000700052308 */ /* 0x000e700000001000 */
[----:B------:R-:W2:Y:S01]  /*89c0*/  @P1 MUFU.LG2 R20, R20 ;  /* 0x0000001400141308 */ /* 0x000ea20000000c00 */
[----:B0-----:R-:W-:Y:S01]  /*89d0*/  @!P0 STS [R6+0x38400], R0 ;  /* 0x0384000006008388 */ /* 0x001fe20000000800 */
[-C--:B------:R-:W-:Y:S01]  /*89e0*/  FMUL.FTZ R169, R37, R0.reuse ;  /* 0x0000000025a97220 */ /* 0x080fe20000410000 */
[-C--:B------:R-:W-:Y:S01]  /*89f0*/  FMUL.FTZ R175, R24, R0.reuse ;  /* 0x0000000018af7220 */ /* 0x080fe20000410000 */
[-C--:B------:R-:W-:Y:S01]  /*8a00*/  FMUL.FTZ R174, R28, R0.reuse ;  /* 0x000000001cae7220 */ /* 0x080fe20000410000 */
[-C--:B------:R-:W-:Y:S01]  /*8a10*/  FMUL.FTZ R173, R32, R0.reuse ;  /* 0x0000000020ad7220 */ /* 0x080fe20000410000 */
[-C--:B------:R-:W-:Y:S01]  /*8a20*/  FMUL.FTZ R8, R25, R0.reuse ;  /* 0x0000000019087220 */ /* 0x080fe20000410000 */
[-C--:B------:R-:W-:Y:S01]  /*8a30*/  FMUL.FTZ R10, R29, R0.reuse ;  /* 0x000000001d0a7220 */ /* 0x080fe20000410000 */
[----:B------:R0:W3:Y:S01]  /*8a40*/  @P2 MUFU.LG2 R21, R7 ;  /* 0x0000000700152308 */ /* 0x0000e20000000c00 */
        /* <DEDUP_REMOVED lines=9> */
[----:B0-----:R-:W-:Y:S01]  /*8ae0*/  @P2 FMUL.FTZ R7, R11, 0.69314718246459960938 ;  /* 0x3f3172180b072820 */ /* 0x001fe20000410000 */
[----:B-1----:R-:W-:Y:S01]  /*8af0*/  @P1 FMUL.FTZ R6, R9, 0.69314718246459960938 ;  /* 0x3f31721809061820 */ /* 0x002fe20000410000 */
        /* <DEDUP_REMOVED lines=52> */
[----:B------:R-:W-:-:S02]  /*8e40*/  IMAD.MOV.U32 R0, RZ, RZ, -0x800000 ;  /* 0xff800000ff007424 */ /* 0x000fc400078e00ff */
        /* <DEDUP_REMOVED lines=68> */
.L_x_4213:
[----:B------:R-:W1:Y:S08]  /*9290*/  S2UR UR39, SR_CgaCtaId ;  /* 0x00000000002779c3 */ /* 0x000e700000008800 */
[----:B------:R-:W-:Y:S06]  /*92a0*/  BAR.SYNC.DEFER_BLOCKING 0x5, 0x180 ;  /* 0x0146000000007b1d */ /* 0x000fec0000010000 */
[----:B------:R-:W-:Y:S01]  /*92b0*/  UMOV UR40, 0x400 ;  /* 0x0000040000287882 */ /* 0x000fe20000000000 */
[----:B------:R-:W-:Y:S01]  /*92c0*/  BSSY B0, `(.L_x_4243) ;  /* 0x00002e0000007945 */ /* 0x000fe20003800000 */
[----:B-1----:R-:W-:-:S09]  /*92d0*/  ULEA UR40, UR39, UR40, 0x18 ;  /* 0x0000002827287291 */ /* 0x002fd2000f8ec03f */
[----:B0-----:R-:W0:Y:S02]  /*92e0*/  LDS.128 R4, [UR40+0x388d0] ;  /* 0x0388d028ff047984 */ /* 0x001e240008000c00 */
[----:B0-----:R-:W-:Y:S01]  /*92f0*/  R2UR UR4, R5 ;  /* 0x00000000050472ca */ /* 0x001fe200000e0000 */
        /* <DEDUP_REMOVED lines=22> */
[----:B------:R-:W-:Y:S01]  /*9460*/  ULDC.64 UR6, c[0x0][0xd08] ;  /* 0x0003420000067ab9 */ /* 0x000fe20000000a00 */
[----:B------:R-:W-:Y:S01]  /*9470*/  F2FP.F16.F32.PACK_AB R33, R67, R33 ;  /* 0x000000214321723e */ /* 0x000fe200000000ff */
[----:B------:R-:W-:Y:S01]  /*9480*/  IMAD.WIDE R122, R201, 0x2, R176 ;  /* 0x00000002c97a7825 */ /* 0x000fe200078e02b0 */
[----:B------:R-:W-:-:S02]  /*9490*/  F2FP.F16.F32.PACK_AB R73, R75, R74 ;  /* 0x0000004a4b49723e */ /* 0x000fc400000000ff */
[----:B------:R-:W-:Y:S02]  /*94a0*/  F2FP.F16.F32.PACK_AB R80, R81, R80 ;  /* 0x000000505150723e */ /* 0x000fe400000000ff */
[C---:B------:R-:W-:Y:S02]  /*94b0*/  IADD3 R179, P1, R122.reuse, 0x20, RZ ;  /* 0x000000207ab37810 */ /* 0x040fe40007f3e0ff */
[C---:B------:R-:W-:Y:S02]  /*94c0*/  IADD3 R48, P6, R122.reuse, 0x2020, RZ ;  /* 0x000020207a307810 */ /* 0x040fe40007fde0ff */
[----:B------:R-:W-:Y:S01]  /*94d0*/  LOP3.LUT R20, R179, 0x380, RZ, 0xc0, !PT ;  /* 0x00000380b3147812 */ /* 0x000fe200078ec0ff */
[--C-:B------:R-:W-:Y:S01]  /*94e0*/  IMAD.X R21, RZ, RZ, R123.reuse, P1 ;  /* 0x000000ffff157224 */ /* 0x100fe200008e067b */
[----:B------:R-:W-:Y:S01]  /*94f0*/  IADD3 R183, P4, R122, 0x60, RZ ;  /* 0x000000607ab77810 */ /* 0x000fe20007f9e0ff */
[----:B------:R-:W-:Y:S01]  /*9500*/  IMAD.X R49, RZ, RZ, R123, P6 ;  /* 0x000000ffff317224 */ /* 0x000fe200030e067b */
[----:B------:R-:W-:-:S02]  /*9510*/  SHF.R.U64 R20, R20, 0x3, RZ ;  /* 0x0000000314147819 */ /* 0x000fc400000012ff */
[----:B------:R-:W-:Y:S02]  /*9520*/  IADD3 R181, P0, R122, 0x40, RZ ;  /* 0x000000407ab57810 */ /* 0x000fe40007f1e0ff */
[----:B------:R-:W-:Y:S02]  /*9530*/  LOP3.LUT R20, R20, R179, RZ, 0x3c, !PT ;  /* 0x000000b314147212 */ /* 0x000fe400078e3cff */
[----:B------:R-:W-:Y:S01]  /*9540*/  LOP3.LUT R179, R48, 0x380, RZ, 0xc0, !PT ;  /* 0x0000038030b37812 */ /* 0x000fe200078ec0ff */
[--C-:B------:R-:W-:Y:S01]  /*9550*/  IMAD.X R37, RZ, RZ, R123.reuse, P0 ;  /* 0x000000ffff257224 */ /* 0x100fe200000e067b */
[C---:B------:R-:W-:Y:S02]  /*9560*/  IADD3 R211, P3, R122.reuse, 0x2000, RZ ;  /* 0x000020007ad37810 */ /* 0x040fe40007f7e0ff */
[C---:B------:R-:W-:Y:S02]  /*9570*/  IADD3 R56, P2, R122.reuse, 0x2060, RZ ;  /* 0x000020607a387810 */ /* 0x040fe40007f5e0ff */
[----:B------:R-:W-:Y:S01]  /*9580*/  LOP3.LUT R40, R183, 0x380, RZ, 0xc0, !PT ;  /* 0x00000380b7287812 */ /* 0x000fe200078ec0ff */
[--C-:B------:R-:W-:Y:S01]  /*9590*/  IMAD.X R45, RZ, RZ, R123.reuse, P3 ;  /* 0x000000ffff2d7224 */ /* 0x100fe200018e067b */
[----:B------:R-:W-:Y:S01]  /*95a0*/  IADD3 R60, P1, R122, 0x4000, RZ ;  /* 0x000040007a3c7810 */ /* 0x000fe20007f3e0ff */
[----:B------:R-:W-:Y:S01]  /*95b0*/  IMAD.X R57, RZ, RZ, R123, P2 ;  /* 0x000000ffff397224 */ /* 0x000fe200010e067b */
[----:B------:R-:W-:-:S02]  /*95c0*/  LOP3.LUT R36, R181, 0x380, RZ, 0xc0, !PT ;  /* 0x00000380b5247812 */ /* 0x000fc400078ec0ff */
[----:B------:R-:W-:Y:S01]  /*95d0*/  SHF.R.U64 R179, R179, 0x3, RZ ;  /* 0x00000003b3b37819 */ /* 0x000fe200000012ff */
[--C-:B------:R-:W-:Y:S01]  /*95e0*/  IMAD.X R61, RZ, RZ, R123.reuse, P1 ;  /* 0x000000ffff3d7224 */ /* 0x100fe200008e067b */
[C---:B------:R-:W-:Y:S02]  /*95f0*/  IADD3 R30, P0, R122.reuse, 0x4020, RZ ;  /* 0x000040207a1e7810 */ /* 0x040fe40007f1e0ff */
[----:B------:R-:W-:Y:S02]  /*9600*/  LOP3.LUT R44, R211, 0x380, RZ, 0xc0, !PT ;  /* 0x00000380d32c7812 */ /* 0x000fe400078ec0ff */
[C---:B------:R-:W-:Y:S01]  /*9610*/  LOP3.LUT R5, R122.reuse, 0x380, RZ, 0xc0, !PT ;  /* 0x000003807a057812 */ /* 0x040fe200078ec0ff */
[----:B------:R-:W-:Y:S01]  /*9620*/  IMAD.X R99, RZ, RZ, R123, P0 ;  /* 0x000000ffff637224 */ /* 0x000fe200000e067b */
[----:B------:R-:W-:Y:S02]  /*9630*/  IADD3 R52, P5, R122, 0x2040, RZ ;  /* 0x000020407a347810 */ /* 0x000fe40007fbe0ff */
[----:B------:R-:W-:-:S02]  /*9640*/  SHF.R.U64 R40, R40, 0x3, RZ ;  /* 0x0000000328287819 */ /* 0x000fc400000012ff */
[----:B------:R-:W-:Y:S01]  /*9650*/  SHF.R.U64 R36, R36, 0x3, RZ ;  /* 0x0000000324247819 */ /* 0x000fe200000012ff */
[--C-:B------:R-:W-:Y:S01]  /*9660*/  IMAD.X R53, RZ, RZ, R123.reuse, P5 ;  /* 0x000000ffff357224 */ /* 0x100fe200028e067b */
[C---:B------:R-:W-:Y:S02]  /*9670*/  IADD3 R4, P2, R122.reuse, 0x6040, RZ ;  /* 0x000060407a047810 */ /* 0x040fe40007f5e0ff */
[----:B------:R-:W-:Y:S02]  /*9680*/  LOP3.LUT R48, R179, R48, RZ, 0x3c, !PT ;  /* 0x00000030b3307212 */ /* 0x000fe400078e3cff */
[----:B------:R-:W-:Y:S01]  /*9690*/  IADD3 R26, P1, R122, 0x6060, RZ ;  /* 0x000060607a1a7810 */ /* 0x000fe20007f3e0ff */
[----:B------:R-:W-:Y:S01]  /*96a0*/  IMAD.X R119, RZ, RZ, R123, P2 ;  /* 0x000000ffff777224 */ /* 0x000fe200010e067b */
[----:B------:R-:W-:Y:S02]  /*96b0*/  SHF.R.U64 R44, R44, 0x3, RZ ;  /* 0x000000032c2c7819 */ /* 0x000fe400000012ff */
[----:B------:R-:W-:-:S02]  /*96c0*/  LOP3.LUT R179, R30, 0x380, RZ, 0xc0, !PT ;  /* 0x000003801eb37812 */ /* 0x000fc400078ec0ff */
[----:B------:R-:W-:Y:S02]  /*96d0*/  SHF.R.U64 R5, R5, 0x3, RZ ;  /* 0x0000000305057819 */ /* 0x000fe400000012ff */
[----:B------:R-:W-:Y:S02]  /*96e0*/  LOP3.LUT R40, R40, R183, RZ, 0x3c, !PT ;  /* 0x000000b728287212 */ /* 0x000fe400078e3cff */
[----:B------:R-:W-:Y:S02]  /*96f0*/  IADD3.X R41, RZ, R123, RZ, P4, !PT ;  /* 0x0000007bff297210 */ /* 0x000fe400027fe4ff */
[----:B------:R-:W-:Y:S02]  /*9700*/  LOP3.LUT R36, R36, R181, RZ, 0x3c, !PT ;  /* 0x000000b524247212 */ /* 0x000fe400078e3cff */
[----:B------:R-:W-:Y:S02]  /*9710*/  LOP3.LUT R183, R56, 0x380, RZ, 0xc0, !PT ;  /* 0x0000038038b77812 */ /* 0x000fe400078ec0ff */
[----:B------:R-:W-:-:S02]  /*9720*/  IADD3 R102, P4, R122, 0x4040, RZ ;  /* 0x000040407a667810 */ /* 0x000fc40007f9e0ff */
[C---:B------:R-:W-:Y:S02]  /*9730*/  IADD3 R106, P3, R122.reuse, 0x4060, RZ ;  /* 0x000040607a6a7810 */ /* 0x040fe40007f7e0ff */
[C---:B------:R-:W-:Y:S01]  /*9740*/  IADD3 R110, P6, R122.reuse, 0x6000, RZ ;  /* 0x000060007a6e7810 */ /* 0x040fe20007fde0ff */
[--C-:B------:R-:W-:Y:S01]  /*9750*/  IMAD.X R103, RZ, RZ, R123.reuse, P4 ;  /* 0x000000ffff677224 */ /* 0x100fe200020e067b */
[----:B------:R-:W-:Y:S01]  /*9760*/  IADD3 R3, P5, R122, 0x6020, RZ ;  /* 0x000060207a037810 */ /* 0x000fe20007fbe0ff */
[--C-:B------:R-:W-:Y:S01]  /*9770*/  IMAD.X R107, RZ, RZ, R123.reuse, P3 ;  /* 0x000000ffff6b7224 */ /* 0x100fe200018e067b */
[----:B------:R-:W-:Y:S01]  /*9780*/  LOP3.LUT R181, R52, 0x380, RZ, 0xc0, !PT ;  /* 0x0000038034b57812 */ /* 0x000fe200078ec0ff */
[--C-:B------:R-:W-:Y:S01]  /*9790*/  IMAD.X R111, RZ, RZ, R123.reuse, P6 ;  /* 0x000000ffff6f7224 */ /* 0x100fe200030e067b */
[----:B------:R-:W-:Y:S01]  /*97a0*/  LOP3.LUT R27, R4, 0x380, RZ, 0xc0, !PT ;  /* 0x00000380041b7812 */ /* 0x000fe200078ec0ff */
[----:B------:R-:W-:Y:S01]  /*97b0*/  IMAD.X R115, RZ, RZ, R123, P5 ;  /* 0x000000ffff737224 */ /* 0x000fe200028e067b */
[----:B------:R-:W-:-:S02]  /*97c0*/  LOP3.LUT R44, R44, R211, RZ, 0x3c, !PT ;  /* 0x000000d32c2c7212 */ /* 0x000fc400078e3cff */
[----:B------:R-:W-:Y:S02]  /*97d0*/  SHF.R.U64 R179, R179, 0x3, RZ ;  /* 0x00000003b3b37819 */ /* 0x000fe400000012ff */
[----:B------:R-:W-:Y:S02]  /*97e0*/  LOP3.LUT R175, R26, 0x380, RZ, 0xc0, !PT ;  /* 0x000003801aaf7812 */ /* 0x000fe400078ec0ff */
[----:B------:R-:W-:Y:S01]  /*97f0*/  LOP3.LUT R122, R5, R122, RZ, 0x3c, !PT ;  /* 0x0000007a057a7212 */ /* 0x000fe200078e3cff */
[----:B------:R-:W-:Y:S01]  /*9800*/  IMAD.X R5, RZ, RZ, R123, P1 ;  /* 0x000000ffff057224 */ /* 0x000fe200008e067b */
[----:B------:R-:W-:Y:S02]  /*9810*/  LOP3.LUT R211, R60, 0x380, RZ, 0xc0, !PT ;  /* 0x000003803cd37812 */ /* 0x000fe400078ec0ff */
[----:B------:R-:W-:Y:S02]  /*9820*/  SHF.R.U64 R183, R183, 0x3, RZ ;  /* 0x00000003b7b77819 */ /* 0x000fe400000012ff */
[----:B------:R-:W-:-:S02]  /*9830*/  SHF.R.U64 R181, R181, 0x3, RZ ;  /* 0x00000003b5b57819 */ /* 0x000fc400000012ff */
[----:B------:R-:W-:Y:S02]  /*9840*/  SHF.R.U64 R27, R27, 0x3, RZ ;  /* 0x000000031b1b7819 */ /* 0x000fe400000012ff */
[----:B------:R-:W-:Y:S02]  /*9850*/  LOP3.LUT R98, R179, R30, RZ, 0x3c, !PT ;  /* 0x0000001eb3627212 */ /* 0x000fe400078e3cff */
[----:B------:R-:W-:Y:S02]  /*9860*/  SHF.R.U64 R175, R175, 0x3, RZ ;  /* 0x00000003afaf7819 */ /* 0x000fe400000012ff */
[----:B------:R-:W-:Y:S02]  /*9870*/  SHF.R.U64 R211, R211, 0x3, RZ ;  /* 0x00000003d3d37819 */ /* 0x000fe400000012ff */
[----:B------:R-:W-:Y:S02]  /*9880*/  MOV R123, R122 ;  /* 0x0000007a007b7202 */ /* 0x000fe40000000f00 */
[----:B------:R-:W-:-:S02]  /*9890*/  LOP3.LUT R30, R3, 0x380, RZ, 0xc0, !PT ;  /* 0x00000380031e7812 */ /* 0x000fc400078ec0ff */
[----:B------:R-:W-:Y:S01]  /*98a0*/  LOP3.LUT R56, R183, R56, RZ, 0x3c, !PT ;  /* 0x00000038b7387212 */ /* 0x000fe200078e3cff */
[----:B------:R0:W-:Y:S01]  /*98b0*/  STSM.16.M88.4 [R123], R8 ;  /* 0x000000087b007844 */ /* 0x0001e20000000200 */
[----:B------:R-:W-:Y:S02]  /*98c0*/  LOP3.LUT R52, R181, R52, RZ, 0x3c, !PT ;  /* 0x00000034b5347212 */ /* 0x000fe400078e3cff */
[----:B------:R-:W-:Y:S02]  /*98d0*/  LOP3.LUT R183, R106, 0x380, RZ, 0xc0, !PT ;  /* 0x000003806ab77812 */ /* 0x000fe400078ec0ff */
[----:B------:R-:W-:Y:S02]  /*98e0*/  LOP3.LUT R118, R27, R4, RZ, 0x3c, !PT ;  /* 0x000000041b767212 */ /* 0x000fe400078e3cff */
[----:B------:R-:W-:Y:S02]  /*98f0*/  LOP3.LUT R181, R102, 0x380, RZ, 0xc0, !PT ;  /* 0x0000038066b57812 */ /* 0x000fe400078ec0ff */
[----:B------:R-:W-:-:S02]  /*9900*/  LOP3.LUT R4, R175, R26, RZ, 0x3c, !PT ;  /* 0x0000001aaf047212 */ /* 0x000fc400078e3cff */
[----:B------:R-:W-:Y:S02]  /*9910*/  LOP3.LUT R60, R211, R60, RZ, 0x3c, !PT ;  /* 0x0000003cd33c7212 */ /* 0x000fe400078e3cff */
[----:B------:R-:W-:Y:S02]  /*9920*/  SHF.R.U64 R30, R30, 0x3, RZ ;  /* 0x000000031e1e7819 */ /* 0x000fe400000012ff */
[----:B------:R-:W-:Y:S02]  /*9930*/  LOP3.LUT R211, R110, 0x380, RZ, 0xc0, !PT ;  /* 0x000003806ed37812 */ /* 0x000fe400078ec0ff */
[----:B------:R-:W-:Y:S02]  /*9940*/  SHF.R.U64 R183, R183, 0x3, RZ ;  /* 0x00000003b7b77819 */ /* 0x000fe400000012ff */
[----:B------:R-:W-:Y:S02]  /*9950*/  MOV R122, R20 ;  /* 0x00000014007a7202 */ /* 0x000fe40000000f00 */
[----:B0-----:R-:W-:-:S02]  /*9960*/  F2FP.F16.F32.PACK_AB R8, R171, R173 ;  /* 0x000000adab08723e */ /* 0x001fc400000000ff */
[----:B------:R-:W-:Y:S02]  /*9970*/  F2FP.F16.F32.PACK_AB R9, R35, R34 ;  /* 0x000000222309723e */ /* 0x000fe400000000ff */
[----:B------:R-:W-:Y:S02]  /*9980*/  F2FP.F16.F32.PACK_AB R10, R169, R172 ;  /* 0x000000aca90a723e */ /* 0x000fe400000000ff */
[----:B------:R-:W-:Y:S02]  /*9990*/  F2FP.F16.F32.PACK_AB R11, R39, R38 ;  /* 0x00000026270b723e */ /* 0x000fe400000000ff */
[----:B------:R-:W-:Y:S02]  /*99a0*/  SHF.R.U64 R181, R181, 0x3, RZ ;  /* 0x00000003b5b57819 */ /* 0x000fe400000012ff */
[----:B------:R-:W-:Y:S01]  /*99b0*/  MOV R37, R36 ;  /* 0x0000002400257202 */ /* 0x000fe20000000f00 */
[----:B------:R0:W-:Y:S01]  /*99c0*/  STSM.16.M88.4 [R122], R8 ;  /* 0x000000087a007844 */ /* 0x0001e20000000200 */
[----:B------:R-:W-:-:S02]  /*99d0*/  LOP3.LUT R114, R30, R3, RZ, 0x3c, !PT ;  /* 0x000000031e727212 */ /* 0x000fc400078e3cff */
[----:B------:R-:W-:Y:S01]  /*99e0*/  MOV R40, R40 ;  /* 0x0000002800287202 */ /* 0x000fe20000000f00 */
[----:B------:R-:W-:Y:S01]  /*99f0*/  STSM.16.M88.4 [R37], R12 ;  /* 0x0000000c25007844 */ /* 0x000fe20000000200 */
[----:B------:R-:W-:Y:S02]  /*9a00*/  F2FP.F16.F32.PACK_AB R26, R160, R164 ;  /* 0x000000a4a01a723e */ /* 0x000fe400000000ff */
[----:B------:R-:W-:Y:S02]  /*9a10*/  F2FP.F16.F32.PACK_AB R27, R55, R54 ;  /* 0x00000036371b723e */ /* 0x000fe400000000ff */
[----:B------:R-:W-:Y:S02]  /*9a20*/  MOV R36, R4 ;  /* 0x0000000400247202 */ /* 0x000fe40000000f00 */
[----:B------:R-:W-:Y:S01]  /*9a30*/  SHF.R.U64 R211, R211, 0x3, RZ ;  /* 0x00000003d3d37819 */ /* 0x000fe200000012ff */
[----:B------:R-:W1:Y:S01]  /*9a40*/  LDC.64 R4, c[0x0][0xd00] ;  /* 0x00034000ff047b82 */ /* 0x000e620000000a00 */
[----:B------:R-:W-:Y:S01]  /*9a50*/  MOV R44, R44 ;  /* 0x0000002c002c7202 */ /* 0x000fe20000000f00 */
[----:B------:R-:W-:Y:S01]  /*9a60*/  STSM.16.M88.4 [R40], R24 ;  /* 0x0000001828007844 */ /* 0x000fe20000000200 */
[----:B------:R-:W-:-:S02]  /*9a70*/  F2FP.F16.F32.PACK_AB R30, R32, R158 ;  /* 0x0000009e201e723e */ /* 0x000fc400000000ff */
[----:B------:R-:W-:Y:S02]  /*9a80*/  LOP3.LUT R106, R183, R106, RZ, 0x3c, !PT ;  /* 0x0000006ab76a7212 */ /* 0x000fe400078e3cff */
[----:B------:R-:W-:Y:S01]  /*9a90*/  MOV R48, R48 ;  /* 0x0000003000307202 */ /* 0x000fe20000000f00 */
[----:B------:R-:W-:Y:S01]  /*9aa0*/  STSM.16.M88.4 [R44], R28 ;  /* 0x0000001c2c007844 */ /* 0x000fe20000000200 */
[----:B------:R-:W-:Y:S01]  /*9ab0*/  F2FP.F16.F32.PACK_AB R32, R65, R152 ;  /* 0x000000984120723e */ /* 0x000fe200000000ff */
[----:B0-----:R-:W0:Y:S01]  /*9ac0*/  LDC.64 R8, c[0x0][0xd00] ;  /* 0x00034000ff087b82 */ /* 0x001e220000000a00 */
[----:B------:R-:W-:Y:S02]  /*9ad0*/  F2FP.F16.F32.PACK_AB R34, R69, R68 ;  /* 0x000000444522723e */ /* 0x000fe400000000ff */
[----:B------:R-:W-:Y:S02]  /*9ae0*/  F2FP.F16.F32.PACK_AB R35, R71, R70 ;  /* 0x000000464723723e */ /* 0x000fe400000000ff */
[----:B------:R-:W-:-:S02]  /*9af0*/  LOP3.LUT R102, R181, R102, RZ, 0x3c, !PT ;  /* 0x00000066b5667212 */ /* 0x000fc400078e3cff */
[----:B------:R-:W-:Y:S01]  /*9b00*/  MOV R52, R52 ;  /* 0x0000003400347202 */ /* 0x000fe20000000f00 */
        /* <DEDUP_REMOVED lines=10> */
[----:B------:R-:W-:Y:S01]  /*9bb0*/  F2FP.F16.F32.PACK_AB R96, R97, R96 ;  /* 0x000000606160723e */ /* 0x000fe200000000ff */
[----:B------:R-:W-:Y:S01]  /*9bc0*/  STSM.16.M88.4 [R56], R80 ;  /* 0x0000005038007844 */ /* 0x000fe20000000200 */
[----:B------:R-:W-:Y:S02]  /*9bd0*/  LOP3.LUT R110, R211, R110, RZ, 0x3c, !PT ;  /* 0x0000006ed36e7212 */ /* 0x000fe400078e3cff */
[----:B------:R-:W-:-:S02]  /*9be0*/  F2FP.F16.F32.PACK_AB R104, R105, R104 ;  /* 0x000000686968723e */ /* 0x000fc400000000ff */
[----:B------:R-:W-:Y:S02]  /*9bf0*/  F2FP.F16.F32.PACK_AB R112, R113, R112 ;  /* 0x000000707170723e */ /* 0x000fe400000000ff */
[----:B------:R-:W-:Y:S02]  /*9c00*/  F2FP.F16.F32.PACK_AB R120, R121, R120 ;  /* 0x000000787978723e */ /* 0x000fe400000000ff */
[----:B------:R-:W-:Y:S02]  /*9c10*/  F2FP.F16.F32.PACK_AB R128, R129, R128 ;  /* 0x000000808180723e */ /* 0x000fe400000000ff */
[----:B------:R-:W-:Y:S02]  /*9c20*/  F2FP.F16.F32.PACK_AB R136, R137, R136 ;  /* 0x000000888988723e */ /* 0x000fe400000000ff */
[----:B------:R-:W-:Y:S01]  /*9c30*/  F2FP.F16.F32.PACK_AB R144, R145, R144 ;  /* 0x000000909190723e */ /* 0x000fe200000000ff */
[----:B------:R-:W-:Y:S01]  /*9c40*/  ULDC UR5, c[0x0][0xb88] ;  /* 0x0002e20000057ab9 */ /* 0x000fe20000000800 */
[----:B------:R-:W-:Y:S01]  /*9c50*/  MOV R60, R60 ;  /* 0x0000003c003c7202 */ /* 0x000fe20000000f00 */
[----:B0-----:R-:W-:Y:S01]  /*9c60*/  IMAD.WIDE R8, R186, 0x4, R8 ;  /* 0x00000004ba087825 */ /* 0x001fe200078e0208 */
[----:B------:R-:W-:-:S02]  /*9c70*/  MOV R3, R98 ;  /* 0x0000006200037202 */ /* 0x000fc40000000f00 */
[----:B------:R-:W-:Y:S02]  /*9c80*/  F2FP.F16.F32.PACK_AB R90, R93, R92 ;  /* 0x0000005c5d5a723e */ /* 0x000fe400000000ff */
[----:B------:R-:W-:Y:S02]  /*9c90*/  F2FP.F16.F32.PACK_AB R91, R95, R94 ;  /* 0x0000005e5f5b723e */ /* 0x000fe400000000ff */
[----:B------:R-:W-:Y:S02]  /*9ca0*/  MOV R21, R106 ;  /* 0x0000006a00157202 */ /* 0x000fe40000000f00 */
[----:B------:R-:W-:Y:S01]  /*9cb0*/  F2FP.F16.F32.PACK_AB R97, R46, R42 ;  /* 0x0000002a2e61723e */ /* 0x000fe200000000ff */
[----:B------:R-:W-:Y:S01]  /*9cc0*/  STSM.16.M88.4 [R60], R88 ;  /* 0x000000583c007844 */ /* 0x000fe20000000200 */
[----:B------:R-:W-:Y:S02]  /*9cd0*/  F2FP.F16.F32.PACK_AB R98, R101, R100 ;  /* 0x000000646562723e */ /* 0x000fe400000000ff */
[----:B------:R-:W-:-:S02]  /*9ce0*/  F2FP.F16.F32.PACK_AB R99, R58, R50 ;  /* 0x000000323a63723e */ /* 0x000fc400000000ff */
[----:B------:R-:W-:Y:S02]  /*9cf0*/  MOV R102, R102 ;  /* 0x0000006600667202 */ /* 0x000fe40000000f00 */
[----:B------:R-:W-:Y:S01]  /*9d00*/  MOV R20, R114 ;  /* 0x0000007200147202 */ /* 0x000fe20000000f00 */
[----:B------:R0:W-:Y:S01]  /*9d10*/  STSM.16.M88.4 [R3], R96 ;  /* 0x0000006003007844 */ /* 0x0001e20000000200 */
[----:B------:R-:W-:Y:S02]  /*9d20*/  F2FP.F16.F32.PACK_AB R105, R66, R64 ;  /* 0x000000404269723e */ /* 0x000fe400000000ff */
[----:B------:R-:W-:Y:S02]  /*9d30*/  F2FP.F16.F32.PACK_AB R106, R109, R108 ;  /* 0x0000006c6d6a723e */ /* 0x000fe400000000ff */
[----:B------:R-:W-:Y:S02]  /*9d40*/  F2FP.F16.F32.PACK_AB R107, R154, R153 ;  /* 0x000000999a6b723e */ /* 0x000fe400000000ff */
[----:B------:R-:W-:-:S02]  /*9d50*/  F2FP.F16.F32.PACK_AB R113, R156, R155 ;  /* 0x0000009b9c71723e */ /* 0x000fc400000000ff */
[----:B------:R-:W-:Y:S01]  /*9d60*/  F2FP.F16.F32.PACK_AB R114, R117, R116 ;  /* 0x000000747572723e */ /* 0x000fe200000000ff */
[----:B------:R-:W-:Y:S01]  /*9d70*/  STSM.16.M88.4 [R102], R104 ;  /* 0x0000006866007844 */ /* 0x000fe20000000200 */
[----:B------:R-:W-:Y:S02]  /*9d80*/  F2FP.F16.F32.PACK_AB R115, R159, R157 ;  /* 0x0000009d9f73723e */ /* 0x000fe400000000ff */
[----:B------:R-:W-:Y:S02]  /*9d90*/  MOV R110, R110 ;  /* 0x0000006e006e7202 */ /* 0x000fe40000000f00 */
[----:B------:R-:W-:Y:S01]  /*9da0*/  F2FP.F16.F32.PACK_AB R121, R162, R161 ;  /* 0x000000a1a279723e */ /* 0x000fe200000000ff */
[----:B------:R-:W-:Y:S01]  /*9db0*/  STSM.16.M88.4 [R21], R112 ;  /* 0x0000007015007844 */ /* 0x000fe20000000200 */
[----:B------:R-:W-:Y:S02]  /*9dc0*/  F2FP.F16.F32.PACK_AB R122, R125, R124 ;  /* 0x0000007c7d7a723e */ /* 0x000fe400000000ff */
[----:B------:R-:W-:-:S02]  /*9dd0*/  F2FP.F16.F32.PACK_AB R123, R127, R126 ;  /* 0x0000007e7f7b723e */ /* 0x000fc400000000ff */
[----:B------:R-:W-:Y:S02]  /*9de0*/  F2FP.F16.F32.PACK_AB R129, R131, R130 ;  /* 0x000000828381723e */ /* 0x000fe400000000ff */
[----:B------:R-:W-:Y:S01]  /*9df0*/  F2FP.F16.F32.PACK_AB R130, R133, R132 ;  /* 0x000000848582723e */ /* 0x000fe200000000ff */
[----:B------:R-:W-:Y:S01]  /*9e00*/  STSM.16.M88.4 [R110], R120 ;  /* 0x000000786e007844 */ /* 0x000fe20000000200 */
[----:B------:R-:W-:Y:S02]  /*9e10*/  F2FP.F16.F32.PACK_AB R131, R135, R134 ;  /* 0x000000868783723e */ /* 0x000fe400000000ff */
[----:B------:R-:W-:Y:S02]  /*9e20*/  F2FP.F16.F32.PACK_AB R137, R139, R138 ;  /* 0x0000008a8b89723e */ /* 0x000fe400000000ff */
[----:B------:R-:W-:Y:S01]  /*9e30*/  MOV R118, R118 ;  /* 0x0000007600767202 */ /* 0x000fe20000000f00 */
[----:B------:R-:W-:Y:S01]  /*9e40*/  STSM.16.M88.4 [R20], R128 ;  /* 0x0000008014007844 */ /* 0x000fe20000000200 */
[----:B------:R-:W-:-:S02]  /*9e50*/  F2FP.F16.F32.PACK_AB R138, R141, R140 ;  /* 0x0000008c8d8a723e */ /* 0x000fc400000000ff */
[----:B------:R-:W-:Y:S02]  /*9e60*/  F2FP.F16.F32.PACK_AB R139, R143, R142 ;  /* 0x0000008e8f8b723e */ /* 0x000fe400000000ff */
[----:B------:R-:W-:Y:S02]  /*9e70*/  F2FP.F16.F32.PACK_AB R145, R147, R146 ;  /* 0x000000929391723e */ /* 0x000fe400000000ff */
[----:B------:R-:W-:Y:S01]  /*9e80*/  F2FP.F16.F32.PACK_AB R146, R149, R148 ;  /* 0x000000949592723e */ /* 0x000fe200000000ff */
[----:B------:R-:W-:Y:S01]  /*9e90*/  STSM.16.M88.4 [R118], R136 ;  /* 0x0000008876007844 */ /* 0x000fe20000000200 */
[----:B------:R-:W-:Y:S02]  /*9ea0*/  F2FP.F16.F32.PACK_AB R147, R151, R150 ;  /* 0x000000969793723e */ /* 0x000fe400000000ff */
[----:B------:R-:W-:Y:S02]  /*9eb0*/  ISETP.NE.U32.AND P6, PT, RZ, UR6, PT ;  /* 0x00000006ff007c0c */ /* 0x000fe4000bfc5070 */
[----:B-1----:R-:W-:Y:S01]  /*9ec0*/  ISETP.NE.U32.AND P0, PT, R4, RZ, PT ;  /* 0x000000ff0400720c */ /* 0x002fe20003f05070 */
[----:B------:R1:W-:Y:S01]  /*9ed0*/  STSM.16.M88.4 [R36], R144 ;  /* 0x0000009024007844 */ /* 0x0003e20000000200 */
[----:B------:R-:W-:Y:S01]  /*9ee0*/  BAR.SYNC.DEFER_BLOCKING 0x1, 0x100 ;  /* 0x0044000000007b1d */ /* 0x000fe20000010000 */
[----:B------:R-:W-:Y:S01]  /*9ef0*/  ISETP.NE.AND.EX P6, PT, RZ, UR7, PT, P6 ;  /* 0x00000007ff007c0c */ /* 0x000fe2000bfc5360 */
[----:B0-----:R-:W-:Y:S01]  /*9f00*/  IMAD R3, R195, 0x40, R16 ;  /* 0x00000040c3037824 */ /* 0x001fe200078e0210 */
[----:B------:R-:W-:Y:S01]  /*9f10*/  ISETP.NE.AND.EX P0, PT, R5, RZ, PT, P0 ;  /* 0x000000ff0500720c */ /* 0x000fe20003f05300 */
[----:B------:R-:W-:-:S02]  /*9f20*/  IMAD.MOV.U32 R4, RZ, RZ, RZ ;  /* 0x000000ffff047224 */ /* 0x000fc400078e00ff */
[----:B------:R-:W-:Y:S01]  /*9f30*/  IMAD.WIDE R176, R3, 0x2, R176 ;  /* 0x0000000203b07825 */ /* 0x000fe200078e02b0 */
[----:B------:R-:W-:-:S07]  /*9f40*/  MOV R3, UR5 ;  /* 0x0000000500037c02 */ /* 0x000fce0008000f00 */
[----:B------:R-:W-:-:S04]  /*9f50*/  @P6 LEA R10, P4, R186, UR6, 0x2 ;  /* 0x00000006ba0a6c11 */ /* 0x000fc8000f8810ff */
[----:B------:R-:W-:Y:S01]  /*9f60*/  @P6 LEA.HI.X R11, R186, UR7, R193, 0x2, P4 ;  /* 0x00000007ba0b6c11 */ /* 0x000fe2000a0f14c1 */
[----:B------:R0:W5:Y:S01]  /*9f70*/  @P0 LDG.E R4, desc[UR44][R8.64] ;  /* 0x0000002c08040981 */ /* 0x000162000c1e1900 */
[C---:B------:R-:W-:Y:S02]  /*9f80*/  IADD3 R13, P1, R176.reuse, 0x1000, RZ ;  /* 0x00001000b00d7810 */ /* 0x040fe40007f3e0ff */
[C---:B------:R-:W-:Y:S01]  /*9f90*/  IADD3 R25, P2, R176.reuse, 0x2000, RZ ;  /* 0x00002000b0197810 */ /* 0x040fe20007f5e0ff */
[----:B------:R0:W5:Y:S01]  /*9fa0*/  @P6 LDG.E R3, desc[UR44][R10.64] ;  /* 0x0000002c0a036981 */ /* 0x000162000c1e1900 */
[C---:B------:R-:W-:Y:S02]  /*9fb0*/  IADD3 R29, P3, R176.reuse, 0x3000, RZ ;  /* 0x00003000b01d7810 */ /* 0x040fe40007f7e0ff */
[----:B------:R-:W-:Y:S02]  /*9fc0*/  IADD3 R33, P4, R176, 0x4000, RZ ;  /* 0x00004000b0217810 */ /* 0x000fe40007f9e0ff */
        /* <DEDUP_REMOVED lines=8> */
[----:B------:R-:W-:Y:S02]  /*a050*/  IADD3 R37, P5, R176, 0x5000, RZ ;  /* 0x00005000b0257810 */ /* 0x000fe40007fbe0ff */
        /* <DEDUP_REMOVED lines=8> */
[----:B------:R-:W-:-:S02]  /*a0e0*/  P2R R5, PR, RZ, 0x20 ;  /* 0x00000020ff057803 */ /* 0x000fc40000000000 */
[C---:B------:R-:W-:Y:S02]  /*a0f0*/  IADD3 R41, P1, R176.reuse, 0x6000, RZ ;  /* 0x00006000b0297810 */ /* 0x040fe40007f3e0ff */
[C---:B------:R-:W-:Y:S02]  /*a100*/  IADD3 R45, P2, R176.reuse, 0x7000, RZ ;  /* 0x00007000b02d7810 */ /* 0x040fe40007f5e0ff */
[C---:B------:R-:W-:Y:S02]  /*a110*/  IADD3 R49, P3, R176.reuse, 0x8000, RZ ;  /* 0x00008000b0317810 */ /* 0x040fe40007f7e0ff */
[C---:B------:R-:W-:Y:S02]  /*a120*/  IADD3 R53, P4, R176.reuse, 0x9000, RZ ;  /* 0x00009000b0357810 */ /* 0x040fe40007f9e0ff */
[----:B------:R-:W-:Y:S02]  /*a130*/  IADD3 R57, P5, R176, 0xa000, RZ ;  /* 0x0000a000b0397810 */ /* 0x000fe40007fbe0ff */
[----:B-1----:R-:W-:-:S02]  /*a140*/  LOP3.LUT R36, R37, 0x380, RZ, 0xc0, !PT ;  /* 0x0000038025247812 */ /* 0x002fc400078ec0ff */
[----:B------:R-:W-:Y:S02]  /*a150*/  LOP3.LUT R40, R41, 0x380, RZ, 0xc0, !PT ;  /* 0x0000038029287812 */ /* 0x000fe400078ec0ff */
[----:B------:R-:W-:Y:S02]  /*a160*/  LOP3.LUT R44, R45, 0x380, RZ, 0xc0, !PT ;  /* 0x000003802d2c7812 */ /* 0x000fe400078ec0ff */
[----:B------:R-:W-:Y:S02]  /*a170*/  LOP3.LUT R48, R49, 0x380, RZ, 0xc0, !PT ;  /* 0x0000038031307812 */ /* 0x000fe400078ec0ff */
[----:B------:R-:W-:Y:S02]  /*a180*/  LOP3.LUT R52, R53, 0x380, RZ, 0xc0, !PT ;  /* 0x0000038035347812 */ /* 0x000fe400078ec0ff */
[----:B------:R-:W-:Y:S02]  /*a190*/  LOP3.LUT R56, R57, 0x380, RZ, 0xc0, !PT ;  /* 0x0000038039387812 */ /* 0x000fe400078ec0ff */
[----:B------:R-:W-:-:S02]  /*a1a0*/  SHF.R.U64 R36, R36, 0x3, RZ ;  /* 0x0000000324247819 */ /* 0x000fc400000012ff */
[----:B------:R-:W-:Y:S02]  /*a1b0*/  SHF.R.U64 R40, R40, 0x3, RZ ;  /* 0x0000000328287819 */ /* 0x000fe400000012ff */
[----:B------:R-:W-:Y:S02]  /*a1c0*/  SHF.R.U64 R44, R44, 0x3, RZ ;  /* 0x000000032c2c7819 */ /* 0x000fe400000012ff */
[----:B------:R-:W-:Y:S02]  /*a1d0*/  SHF.R.U64 R48, R48, 0x3, RZ ;  /* 0x0000000330307819 */ /* 0x000fe400000012ff */
[----:B------:R-:W-:Y:S02]  /*a1e0*/  SHF.R.U64 R52, R52, 0x3, RZ ;  /* 0x0000000334347819 */ /* 0x000fe400000012ff */
[----:B------:R-:W-:Y:S02]  /*a1f0*/  SHF.R.U64 R56, R56, 0x3, RZ ;  /* 0x0000000338387819 */ /* 0x000fe400000012ff */
[----:B------:R-:W-:-:S02]  /*a200*/  LOP3.LUT R36, R36, R37, RZ, 0x3c, !PT ;  /* 0x0000002524247212 */ /* 0x000fc400078e3cff */
        /* <DEDUP_REMOVED lines=10> */
.L_x_4245:
[----:B------:R-:W-:Y:S01]  /*a2b0*/  ISETP.NE.AND P6, PT, R5, RZ, PT ;  /* 0x000000ff0500720c */ /* 0x000fe20003fc5270 */
[--C-:B------:R-:W-:Y:S01]  /*a2c0*/  IMAD.X R57, RZ, RZ, R177.reuse, P5 ;  /* 0x000000ffff397224 */ /* 0x100fe200028e06b1 */
[----:B------:R-:W0:Y:S01]  /*a2d0*/  SHFL.IDX PT, R5, R197, RZ, 0x1f ;  /* 0x00001fffc5057589 */ /* 0x000e2200000e0000 */
[--C-:B------:R-:W-:Y:S01]  /*a2e0*/  IMAD.X R41, RZ, RZ, R177.reuse, P1 ;  /* 0x000000ffff297224 */ /* 0x100fe200008e06b1 */
[C---:B------:R-:W-:Y:S01]  /*a2f0*/  IADD3 R65, P1, R176.reuse, 0xc000, RZ ;  /* 0x0000c000b0417810 */ /* 0x040fe20007f3e0ff */
[--C-:B------:R-:W-:Y:S01]  /*a300*/  IMAD.X R37, RZ, RZ, R177.reuse, P6 ;  /* 0x000000ffff257224 */ /* 0x100fe200030e06b1 */
[C---:B------:R-:W-:Y:S01]  /*a310*/  IADD3 R61, P6, R176.reuse, 0xb000, RZ ;  /* 0x0000b000b03d7810 */ /* 0x040fe20007fde0ff */
[--C-:B------:R-:W-:Y:S01]  /*a320*/  IMAD.X R45, RZ, RZ, R177.reuse, P2 ;  /* 0x000000ffff2d7224 */ /* 0x100fe200010e06b1 */
[C---:B------:R-:W-:Y:S01]  /*a330*/  IADD3 R69, P2, R176.reuse, 0xd000, RZ ;  /* 0x0000d000b0457810 */ /* 0x040fe20007f5e0ff */
[--C-:B------:R-:W-:Y:S01]  /*a340*/  IMAD.X R49, RZ, RZ, R177.reuse, P3 ;  /* 0x000000ffff317224 */ /* 0x100fe200018e06b1 */
[C---:B------:R-:W-:Y:S01]  /*a350*/  IADD3 R73, P3, R176.reuse, 0xe000, RZ ;  /* 0x0000e000b0497810 */ /* 0x040fe20007f7e0ff */
[----:B------:R-:W-:Y:S01]  /*a360*/  IMAD.X R53, RZ, RZ, R177, P4 ;  /* 0x000000ffff357224 */ /* 0x000fe200020e06b1 */
[----:B------:R-:W-:-:S02]  /*a370*/  IADD3 R8, P4, R176, 0xf000, RZ ;  /* 0x0000f000b0087810 */ /* 0x000fc40007f9e0ff */
[----:B------:R-:W-:Y:S02]  /*a380*/  LOP3.LUT R60, R61, 0x380, RZ, 0xc0, !PT ;  /* 0x000003803d3c7812 */ /* 0x000fe400078ec0ff */
[----:B------:R-:W-:Y:S01]  /*a390*/  LOP3.LUT R64, R65, 0x380, RZ, 0xc0, !PT ;  /* 0x0000038041407812 */ /* 0x000fe200078ec0ff */
[----:B------:R-:W-:Y:S01]  /*a3a0*/  IMAD.X R77, RZ, RZ, R177, P4 ;  /* 0x000000ffff4d7224 */ /* 0x000fe200020e06b1 */
[----:B------:R-:W-:Y:S02]  /*a3b0*/  LOP3.LUT R68, R69, 0x380, RZ, 0xc0, !PT ;  /* 0x0000038045447812 */ /* 0x000fe400078ec0ff */
[----:B------:R-:W-:Y:S02]  /*a3c0*/  LOP3.LUT R72, R73, 0x380, RZ, 0xc0, !PT ;  /* 0x0000038049487812 */ /* 0x000fe400078ec0ff */
[----:B------:R-:W-:Y:S02]  /*a3d0*/  LOP3.LUT R9, R176, 0x380, RZ, 0xc0, !PT ;  /* 0x00000380b0097812 */ /* 0x000fe400078ec0ff */
[----:B------:R-:W-:-:S02]  /*a3e0*/  SHF.R.U64 R60, R60, 0x3, RZ ;  /* 0x000000033c3c7819 */ /* 0x000fc400000012ff */
[----:B0-----:R-:W-:Y:S02]  /*a3f0*/  ISETP.NE.AND P5, PT, R5, RZ, PT ;  /* 0x000000ff0500720c */ /* 0x001fe40003fa5270 */
[----:B------:R-:W-:Y:S02]  /*a400*/  LOP3.LUT R5, R8, 0x380, RZ, 0xc0, !PT ;  /* 0x0000038008057812 */ /* 0x000fe400078ec0ff */
        /* <DEDUP_REMOVED lines=14> */
[----:B------:R-:W-:Y:S02]  /*a4f0*/  LOP3.LUT R76, R5, R8, RZ, 0x3c, !PT ;  /* 0x00000008054c7212 */ /* 0x000fe400078e3cff */
[----:B------:R-:W-:Y:S02]  /*a500*/  SHF.R.S32.HI R80, RZ, 0x1f, R187 ;  /* 0x0000001fff507819 */ /* 0x000fe400000114bb */
[----:B------:R-:W-:Y:S02]  /*a510*/  SEL R83, R186, RZ, !P0 ;  /* 0x000000ffba537207 */ /* 0x000fe40004000000 */
[----:B------:R-:W-:Y:S02]  /*a520*/  SEL R193, R193, RZ, !P0 ;  /* 0x000000ffc1c17207 */ /* 0x000fe40004000000 */
[----:B-----5:R-:W-:Y:S01]  /*a530*/  SHF.R.S32.HI R81, RZ, 0x1f, R4 ;  /* 0x0000001fff517819 */ /* 0x020fe20000011404 */
[----:B------:R-:W-:Y:S06]  /*a540*/  @P5 BRA `(.L_x_4246) ;  /* 0x0000000000bc5947 */ /* 0x000fec0003800000 */
[----:B------:R-:W0:Y:S01]  /*a550*/  LDC R14, c[0x0][0xce8] ;  /* 0x00033a00ff0e7b82 */ /* 0x000e220000000800 */
[----:B------:R-:W-:Y:S01]  /*a560*/  IMAD.U32 R5, RZ, RZ, UR42 ;  /* 0x0000002aff057e24 */ /* 0x000fe2000f8e00ff */
[----:B------:R-:W-:Y:S01]  /*a570*/  ULDC.64 UR6, c[0x0][0xc90] ;  /* 0x0003240000067ab9 */ /* 0x000fe20000000a00 */
[----:B------:R-:W-:Y:S02]  /*a580*/  IMAD.U32 R26, RZ, RZ, UR42 ;  /* 0x0000002aff1a7e24 */ /* 0x000fe4000f8e00ff */
[----:B------:R-:W-:Y:S02]  /*a590*/  IMAD R10, R80, UR6, RZ ;  /* 0x00000006500a7c24 */ /* 0x000fe4000f8e02ff */
[----:B------:R-:W-:Y:S02]  /*a5a0*/  IMAD R20, R5, 0x40, R200 ;  /* 0x0000004005147824 */ /* 0x000fe400078e02c8 */
[----:B------:R-:W-:Y:S02]  /*a5b0*/  IMAD.MOV.U32 R5, RZ, RZ, R81 ;  /* 0x000000ffff057224 */ /* 0x000fe400078e0051 */
[----:B------:R-:W-:-:S02]  /*a5c0*/  IMAD R11, R187, UR7, R10 ;  /* 0x00000007bb0b7c24 */ /* 0x000fc4000f8e020a */
[----:B------:R-:W-:Y:S01]  /*a5d0*/  IMAD.WIDE.U32 R8, R187, UR6, R4 ;  /* 0x00000006bb087c25 */ /* 0x000fe2000f8e0004 */
[----:B------:R-:W-:-:S03]  /*a5e0*/  ULDC.64 UR6, c[0x0][0xc98] ;  /* 0x0003260000067ab9 */ /* 0x000fc60000000a00 */
[----:B------:R-:W-:Y:S02]  /*a5f0*/  IMAD.MOV.U32 R5, RZ, RZ, R20 ;  /* 0x000000ffff057224 */ /* 0x000fe400078e0014 */
[----:B------:R-:W-:Y:S02]  /*a600*/  IMAD.IADD R9, R9, 0x1, R11 ;  /* 0x0000000109097824 */ /* 0x000fe400078e020b */
[----:B------:R-:W-:Y:S01]  /*a610*/  IMAD.WIDE.U32 R8, R83, UR6, R8 ;  /* 0x0000000653087c25 */ /* 0x000fe2000f8e0008 */
[----:B0-----:R-:W-:-:S13]  /*a620*/  ISETP.NE.AND P0, PT, R14, 0x1, PT ;  /* 0x000000010e00780c */ /* 0x001fda0003f05270 */
[----:B------:R-:W0:Y:S08]  /*a630*/  @P0 LDC R15, c[0x0][0xcec] ;  /* 0x00033b00ff0f0b82 */ /* 0x000e300000000800 */
[----:B------:R-:W1:Y:S01]  /*a640*/  @P0 LDC R21, c[0x0][0xcf0] ;  /* 0x00033c00ff150b82 */ /* 0x000e620000000800 */
[----:B0-----:R-:W-:-:S05]  /*a650*/  @P0 IMAD.HI.U32 R10, R20, R15, RZ ;  /* 0x0000000f140a0227 */ /* 0x001fca00078e00ff */
[----:B-1----:R-:W-:Y:S01]  /*a660*/  @P0 SHF.R.U32.HI R5, RZ, R21, R10 ;  /* 0x00000015ff050219 */ /* 0x002fe2000001160a */
[----:B------:R-:W-:Y:S02]  /*a670*/  IMAD R10, R193, UR6, RZ ;  /* 0x00000006c10a7c24 */ /* 0x000fe4000f8e02ff */
[----:B------:R-:W-:Y:S01]  /*a680*/  IMAD R21, R26, 0x40, R17 ;  /* 0x000000401a157824 */ /* 0x000fe200078e0211 */
[--C-:B------:R-:W-:Y:S01]  /*a690*/  SHF.R.S32.HI R15, RZ, 0x1f, R5.reuse ;  /* 0x0000001fff0f7819 */ /* 0x100fe20000011405 */
[----:B------:R-:W-:Y:S01]  /*a6a0*/  IMAD.MOV R11, RZ, RZ, -R5 ;  /* 0x000000ffff0b7224 */ /* 0x000fe200078e0a05 */
[----:B------:R-:W-:Y:S01]  /*a6b0*/  IADD3 R8, P0, R5, R8, RZ ;  /* 0x0000000805087210 */ /* 0x000fe20007f1e0ff */
[----:B------:R-:W-:Y:S01]  /*a6c0*/  IMAD R10, R83, UR7, R10 ;  /* 0x00000007530a7c24 */ /* 0x000fe2000f8e020a */
[----:B------:R-:W-:Y:S01]  /*a6d0*/  ULDC.64 UR6, c[0x0][0xc88] ;  /* 0x0003220000067ab9 */ /* 0x000fe20000000a00 */
[----:B------:R-:W-:Y:S02]  /*a6e0*/  IMAD R11, R14, R11, R20 ;  /* 0x0000000b0e0b7224 */ /* 0x000fe400078e0214 */
[----:B------:R-:W-:Y:S01]  /*a6f0*/  IMAD R14, R3, R14, RZ ;  /* 0x0000000e030e7224 */ /* 0x000fe200078e02ff */
[----:B------:R-:W-:-:S02]  /*a700*/  IADD3.X R9, R15, R9, R10, P0, !PT ;  /* 0x000000090f097210 */ /* 0x000fc400007fe40a */
[----:B------:R-:W-:Y:S01]  /*a710*/  SHF.R.S32.HI R5, RZ, 0x1f, R11 ;  /* 0x0000001fff057819 */ /* 0x000fe2000001140b */
[----:B------:R-:W-:-:S04]  /*a720*/  IMAD.WIDE.U32 R8, R11, UR6, R8 ;  /* 0x000000060b087c25 */ /* 0x000fc8000f8e0008 */
[----:B------:R-:W-:-:S04]  /*a730*/  IMAD R10, R5, UR6, RZ ;  /* 0x00000006050a7c24 */ /* 0x000fc8000f8e02ff */
[----:B------:R-:W-:Y:S01]  /*a740*/  IMAD R5, R11, UR7, R10 ;  /* 0x000000070b057c24 */ /* 0x000fe2000f8e020a */
[----:B------:R-:W-:Y:S02]  /*a750*/  ULDC.64 UR6, c[0x0][0xc50] ;  /* 0x0003140000067ab9 */ /* 0x000fe40000000a00 */
[----:B------:R-:W-:Y:S02]  /*a760*/  LEA R15, P0, R8, UR6, 0x2 ;  /* 0x00000006080f7c11 */ /* 0x000fe4000f8010ff */
[----:B------:R-:W-:-:S03]  /*a770*/  IADD3 R5, R9, R5, RZ ;  /* 0x0000000509057210 */ /* 0x000fc60007ffe0ff */
[----:B------:R-:W-:Y:S01]  /*a780*/  SHFL.IDX PT, R10, R15, 0x1, 0x1c1f ;  /* 0x003c1f000f0a7f89 */ /* 0x000fe200000e0000 */
[----:B------:R-:W-:Y:S01]  /*a790*/  LEA.HI.X R20, R8, UR7, R5, 0x2, P0 ;  /* 0x0000000708147c11 */ /* 0x000fe200080f1405 */
[----:B------:R-:W-:Y:S02]  /*a7a0*/  IMAD.MOV R5, RZ, RZ, -R19 ;  /* 0x000000ffff057224 */ /* 0x000fe400078e0a13 */
[----:B------:R-:W-:Y:S03]  /*a7b0*/  SHFL.IDX PT, R8, R15, RZ, 0x1c1f ;  /* 0x001c1fff0f087589 */ /* 0x000fe600000e0000 */
[----:B------:R-:W-:Y:S01]  /*a7c0*/  ISETP.NE.AND P0, PT, R18, R5, PT ;  /* 0x000000051200720c */ /* 0x000fe20003f05270 */
[----:B------:R-:W0:Y:S01]  /*a7d0*/  SHFL.IDX PT, R9, R20, RZ, 0x1c1f ;  /* 0x001c1fff14097589 */ /* 0x000e2200000e0000 */
[C---:B------:R-:W-:Y:S02]  /*a7e0*/  VIADD R5, R21.reuse, 0x8 ;  /* 0x0000000815057836 */ /* 0x040fe40000000000 */
[-C--:B------:R-:W-:Y:S01]  /*a7f0*/  ISETP.GE.OR P1, PT, R21, R14.reuse, P0 ;  /* 0x0000000e1500720c */ /* 0x080fe20000726670 */
[----:B------:R-:W1:Y:S02]  /*a800*/  SHFL.IDX PT, R11, R20, 0x1, 0x1c1f ;  /* 0x003c1f00140b7f89 */ /* 0x000e6400000e0000 */
[----:B------:R-:W-:-:S10]  /*a810*/  ISETP.GE.OR P0, PT, R5, R14, P0 ;  /* 0x0000000e0500720c */ /* 0x000fd40000706670 */
[----:B0-----:R0:W-:Y:S04]  /*a820*/  @!P1 ST.E desc[UR44][R8.64], R0 ;  /* 0x0000000008009985 */ /* 0x0011e8000c10192c */
[----:B-1----:R0:W-:Y:S02]  /*a830*/  @!P0 ST.E desc[UR44][R10.64], R165 ;  /* 0x000000a50a008985 */ /* 0x0021e4000c10192c */
.L_x_4246:
[----:B------:R-:W1:Y:S01]  /*a840*/  LDC R84, c[0x0][0xce8] ;  /* 0x00033a00ff547b82 */ /* 0x000e620000000800 */
[----:B------:R-:W-:Y:S01]  /*a850*/  ULDC UR8, c[0x0][0xbc8] ;  /* 0x0002f20000087ab9 */ /* 0x000fe20000000800 */
[----:B------:R-:W-:Y:S01]  /*a860*/  ULDC.64 UR6, c[0x0][0xba0] ;  /* 0x0002e80000067ab9 */ /* 0x000fe20000000a00 */
[----:B------:R-:W-:Y:S01]  /*a870*/  ISETP.GE.AND P0, PT, R192, UR8, PT ;  /* 0x00000008c0007c0c */ /* 0x000fe2000bf06270 */
[----:B0-----:R0:W5:Y:S03]  /*a880*/  LD.E.128 R8, desc[UR44][R176.64] ;  /* 0x0000002cb0087980 */ /* 0x001166000c101d00 */
[----:B------:R-:W-:Y:S01]  /*a890*/  SEL R20, RZ, 0xffffffff, P0 ;  /* 0xffffffffff147807 */ /* 0x000fe20000000000 */
[----:B------:R-:W5:Y:S01]  /*a8a0*/  LD.E.128 R12, desc[UR44][R12.64] ;  /* 0x0000002c0c0c7980 */ /* 0x000f62000c101d00 */
[----:B------:R-:W-:-:S03]  /*a8b0*/  ISETP.GE.AND P0, PT, R191, UR8, PT ;  /* 0x00000008bf007c0c */ /* 0x000fc6000bf06270 */
[----:B------:R-:W5:Y:S04]  /*a8c0*/  LD.E.128 R24, desc[UR44][R24.64] ;  /* 0x0000002c18187980 */ /* 0x000f68000c101d00 */
[----:B------:R-:W5:Y:S04]  /*a8d0*/  LD.E.128 R28, desc[UR44][R28.64] ;  /* 0x0000002c1c1c7980 */ /* 0x000f68000c101d00 */
[----:B------:R-:W5:Y:S01]  /*a8e0*/  LD.E.128 R32, desc[UR44][R32.64] ;  /* 0x0000002c20207980 */ /* 0x000f62000c101d00 */
[----:B-1----:R-:W-:Y:S01]  /*a8f0*/  ISETP.NE.AND P2, PT, R84, 0x1, PT ;  /* 0x000000015400780c */ /* 0x002fe20003f45270 */
[----:B------:R-:W-:Y:S01]  /*a900*/  IMAD R5, R81, UR6, RZ ;  /* 0x0000000651057c24 */ /* 0x000fe2000f8e02ff */
[----:B------:R-:W-:Y:S01]  /*a910*/  ISETP.GE.AND P1, PT, R16, UR8, PT ;  /* 0x0000000810007c0c */ /* 0x000fe2000bf26270 */
[----:B------:R-:W-:Y:S01]  /*a920*/  IMAD.SHL.U32 R81, R20, 0x2, RZ ;  /* 0x0000000214517824 */ /* 0x000fe200078e00ff */
[----:B------:R-:W-:Y:S01]  /*a930*/  SEL R20, RZ, 0xffffffff, P0 ;  /* 0xffffffffff147807 */ /* 0x000fe20000000000 */
[----:B------:R-:W5:Y:S01]  /*a940*/  LD.E.128 R36, desc[UR44][R36.64] ;  /* 0x0000002c24247980 */ /* 0x000f62000c101d00 */
[----:B------:R-:W-:-:S03]  /*a950*/  SEL R0, RZ, 0x1, P1 ;  /* 0x00000001ff007807 */ /* 0x000fc60000800000 */
[----:B------:R-:W5:Y:S04]  /*a960*/  LD.E.128 R40, desc[UR44][R40.64] ;  /* 0x0000002c28287980 */ /* 0x000f68000c101d00 */
[----:B------:R-:W1:Y:S01]  /*a970*/  @P2 LDC R85, c[0x0][0xcec] ;  /* 0x00033b00ff552b82 */ /* 0x000e620000000800 */
[----:B------:R-:W-:Y:S01]  /*a980*/  IMAD.SHL.U32 R89, R20, 0x4, RZ ;  /* 0x0000000414597824 */ /* 0x000fe200078e00ff */
[----:B------:R-:W-:Y:S01]  /*a990*/  LOP3.LUT R0, R81, 0x2, R0, 0xe2, !PT ;  /* 0x0000000251007812 */ /* 0x000fe200078ee200 */
[----:B------:R-:W5:Y:S04]  /*a9a0*/  LD.E.128 R44, desc[UR44][R44.64] ;  /* 0x0000002c2c2c7980 */ /* 0x000f68000c101d00 */
[----:B------:R-:W5:Y:S01]  /*a9b0*/  LD.E.128 R48, desc[UR44][R48.64] ;  /* 0x0000002c30307980 */ /* 0x000f62000c101d00 */
[----:B------:R-:W2:Y:S01]  /*a9c0*/  @P2 LDC R87, c[0x0][0xcf0] ;  /* 0x00033c00ff572b82 */ /* 0x000ea20000000800 */
[----:B------:R-:W-:Y:S01]  /*a9d0*/  IMAD R21, R4, UR7, R5 ;  /* 0x0000000704157c24 */ /* 0x000fe2000f8e0205 */
[----:B------:R-:W-:Y:S01]  /*a9e0*/  ISETP.GE.AND P0, PT, R190, UR8, PT ;  /* 0x00000008be007c0c */ /* 0x000fe2000bf06270 */
[----:B------:R-:W-:Y:S01]  /*a9f0*/  IMAD.WIDE.U32 R4, R4, UR6, RZ ;  /* 0x0000000604047c25 */ /* 0x000fe2000f8e00ff */
[----:B------:R-:W-:Y:S01]  /*aa00*/  ULDC.64 UR6, c[0x0][0xbe8] ;  /* 0x0002fa0000067ab9 */ /* 0x000fe20000000a00 */
[----:B------:R-:W-:Y:S01]  /*aa10*/  LOP3.LUT R20, R89, 0x4, R0, 0xe2, !PT ;  /* 0x0000000459147812 */ /* 0x000fe200078ee200 */
[----:B------:R-:W5:Y:S01]  /*aa20*/  LD.E.128 R52, desc[UR44][R52.64] ;  /* 0x0000002c34347980 */ /* 0x000f62000c101d00 */
[----:B------:R-:W-:Y:S01]  /*aa30*/  IMAD.IADD R5, R5, 0x1, R21 ;  /* 0x0000000105057824 */ /* 0x000fe200078e0215 */
[----:B------:R-:W-:Y:S01]  /*aa40*/  SEL R21, RZ, 0xffffffff, P0 ;  /* 0xffffffffff157807 */ /* 0x000fe20000000000 */
[----:B------:R-:W-:Y:S01]  /*aa50*/  IMAD R80, R80, UR6, RZ ;  /* 0x0000000650507c24 */ /* 0x000fe2000f8e02ff */
[----:B------:R-:W5:Y:S01]  /*aa60*/  LD.E.128 R56, desc[UR44][R56.64] ;  /* 0x0000002c38387980 */ /* 0x000f62000c101d00 */
[----:B------:R-:W-:-:S02]  /*aa70*/  IMAD R0, R194, 0x20, R195 ;  /* 0x00000020c2007824 */ /* 0x000fc400078e02c3 */
[----:B------:R-:W-:Y:S01]  /*aa80*/  IMAD.U32 R89, RZ, RZ, UR42 ;  /* 0x0000002aff597e24 */ /* 0x000fe2000f8e00ff */
[----:B------:R-:W5:Y:S01]  /*aa90*/  LD.E.128 R60, desc[UR44][R60.64] ;  /* 0x0000002c3c3c7980 */ /* 0x000f62000c101d00 */
[C---:B------:R-:W-:Y:S02]  /*aaa0*/  IMAD R81, R187.reuse, UR7, R80 ;  /* 0x00000007bb517c24 */ /* 0x040fe4000f8e0250 */
[----:B------:R-:W-:Y:S01]  /*aab0*/  IMAD.WIDE.U32 R4, R187, UR6, R4 ;  /* 0x00000006bb047c25 */ /* 0x000fe2000f8e0004 */
[----:B------:R-:W-:Y:S01]  /*aac0*/  ISETP.GE.AND P0, PT, R189, UR8, PT ;  /* 0x00000008bd007c0c */ /* 0x000fe2000bf06270 */
[----:B------:R-:W-:Y:S01]  /*aad0*/  ULDC.64 UR6, c[0x0][0xbf0] ;  /* 0x0002fc0000067ab9 */ /* 0x000fe20000000a00 */
[----:B------:R-:W5:Y:S01]  /*aae0*/  LD.E.128 R64, desc[UR44][R64.64] ;  /* 0x0000002c40407980 */ /* 0x000f62000c101d00 */
[----:B------:R-:W-:Y:S02]  /*aaf0*/  IMAD R82, R89, 0x40, R0 ;  /* 0x0000004059527824 */ /* 0x000fe400078e0200 */
[----:B------:R-:W-:Y:S01]  /*ab00*/  IMAD.SHL.U32 R21, R21, 0x8, RZ ;  /* 0x0000000815157824 */ /* 0x000fe200078e00ff */
[----:B------:R-:W5:Y:S01]  /*ab10*/  LD.E.128 R68, desc[UR44][R68.64] ;  /* 0x0000002c44447980 */ /* 0x000f62000c101d00 */
[----:B------:R-:W-:-:S02]  /*ab20*/  IMAD.IADD R5, R5, 0x1, R81 ;  /* 0x0000000105057824 */ /* 0x000fc400078e0251 */
[----:B-1----:R-:W-:Y:S01]  /*ab30*/  @P2 IMAD.HI.U32 R0, R82, R85, RZ ;  /* 0x0000005552002227 */ /* 0x002fe200078e00ff */
[----:B------:R-:W-:Y:S01]  /*ab40*/  LOP3.LUT R20, R21, 0x8, R20, 0xe2, !PT ;  /* 0x0000000815147812 */ /* 0x000fe200078ee214 */
[----:B------:R-:W5:Y:S02]  /*ab50*/  LD.E.128 R72, desc[UR44][R72.64] ;  /* 0x0000002c48487980 */ /* 0x000f64000c101d00 */
[----:B------:R-:W-:Y:S01]  /*ab60*/  IMAD R81, R193, UR6, RZ ;  /* 0x00000006c1517c24 */ /* 0x000fe2000f8e02ff */
[----:B------:R-:W-:Y:S01]  /*ab70*/  SEL R80, RZ, 0xffffffff, P0 ;  /* 0xffffffffff507807 */ /* 0x000fe20000000000 */
[----:B------:R-:W-:Y:S01]  /*ab80*/  IMAD.MOV.U32 R21, RZ, RZ, R82 ;  /* 0x000000ffff157224 */ /* 0x000fe200078e0052 */
[----:B--2---:R-:W-:Y:S01]  /*ab90*/  @P2 SHF.R.U32.HI R21, RZ, R87, R0 ;  /* 0x00000057ff152219 */ /* 0x004fe20000011600 */
[C---:B------:R-:W-:Y:S01]  /*aba0*/  IMAD R81, R83.reuse, UR7, R81 ;  /* 0x0000000753517c24 */ /* 0x040fe2000f8e0251 */
[----:B------:R-:W5:Y:S01]  /*abb0*/  LD.E.128 R76, desc[UR44][R76.64] ;  /* 0x0000002c4c4c7980 */ /* 0x000f62000c101d00 */
[----:B------:R-:W-:Y:S01]  /*abc0*/  IMAD.WIDE.U32 R4, R83, UR6, R4 ;  /* 0x0000000653047c25 */ /* 0x000fe2000f8e0004 */
[----:B------:R-:W-:Y:S01]  /*abd0*/  ISETP.GE.AND P0, PT, R188, UR8, PT ;  /* 0x00000008bc007c0c */ /* 0x000fe2000bf06270 */
[----:B------:R-:W-:Y:S01]  /*abe0*/  ULDC.64 UR6, c[0x0][0xbe0] ;  /* 0x0002f80000067ab9 */ /* 0x000fe20000000a00 */
[----:B------:R-:W-:Y:S01]  /*abf0*/  @!PT LDS RZ, [RZ] ;  /* 0x00000000fffff984 */ /* 0x000fe20000000800 */
[----:B------:R-:W-:Y:S01]  /*ac00*/  @!PT LDS RZ, [RZ] ;  /* 0x00000000fffff984 */ /* 0x000fe20000000800 */
[----:B------:R-:W-:Y:S01]  /*ac10*/  @!PT LDS RZ, [RZ] ;  /* 0x00000000fffff984 */ /* 0x000fe20000000800 */
[----:B------:R-:W-:Y:S01]  /*ac20*/  @!PT LDS RZ, [RZ] ;  /* 0x00000000fffff984 */ /* 0x000fe20000000800 */
[----:B------:R1:W-:Y:S06]  /*ac30*/  MEMBAR.ALL.CTA ;  /* 0x0000000000007992 */ /* 0x0003ec0000008000 */
[----:B-1----:R-:W1:Y:S01]  /*ac40*/  FENCE.VIEW.ASYNC.S ;  /* 0x00000000000073c6 */ /* 0x002e620000000000 */
[----:B------:R-:W-:Y:S01]  /*ac50*/  IMAD.SHL.U32 R85, R80, 0x10, RZ ;  /* 0x0000001050557824 */ /* 0x000fe200078e00ff */
[----:B------:R-:W-:Y:S01]  /*ac60*/  SHF.R.S32.HI R80, RZ, 0x1f, R21 ;  /* 0x0000001fff507819 */ /* 0x000fe20000011415 */
[----:B------:R-:W-:Y:S01]  /*ac70*/  IMAD.IADD R5, R5, 0x1, R81 ;  /* 0x0000000105057824 */ /* 0x000fe200078e0251 */
[----:B------:R-:W-:Y:S01]  /*ac80*/  SEL R0, RZ, 0xffffffff, P0 ;  /* 0xffffffffff007807 */ /* 0x000fe20000000000 */
[----:B------:R-:W-:Y:S01]  /*ac90*/  IMAD.MOV R81, RZ, RZ, -R21 ;  /* 0x000000ffff517224 */ /* 0x000fe200078e0a15 */
[----:B------:R-:W-:Y:S01]  /*aca0*/  LOP3.LUT R20, R85, 0x10, R20, 0xe2, !PT ;  /* 0x0000001055147812 */ /* 0x000fe200078ee214 */
[----:B------:R-:W-:Y:S01]  /*acb0*/  IMAD R80, R80, UR6, RZ ;  /* 0x0000000650507c24 */ /* 0x000fe2000f8e02ff */
[----:B------:R-:W-:Y:S01]  /*acc0*/  ISETP.GE.AND P0, PT, R199, UR8, PT ;  /* 0x00000008c7007c0c */ /* 0x000fe2000bf06270 */
[----:B------:R-:W-:Y:S01]  /*acd0*/  IMAD R81, R84, R81, R82 ;  /* 0x0000005154517224 */ /* 0x000fe200078e0252 */
[----:B------:R-:W-:Y:S01]  /*ace0*/  MOV R88, UR42 ;  /* 0x0000002a00587c02 */ /* 0x000fe20008000f00 */
[----:B------:R-:W-:Y:S01]  /*acf0*/  IMAD.SHL.U32 R85, R0, 0x20, RZ ;  /* 0x0000002000557824 */ /* 0x000fe200078e00ff */
[----:B------:R-:W-:Y:S01]  /*ad00*/  UIADD3 UR5, UR40, 0x38820, URZ ;  /* 0x0003882028057890 */ /* 0x000fe2000fffe03f */
[C---:B------:R-:W-:Y:S01]  /*ad10*/  IMAD R83, R21.reuse, UR7, R80 ;  /* 0x0000000715537c24 */ /* 0x040fe2000f8e0250 */
[----:B------:R-:W-:Y:S01]  /*ad20*/  SHF.R.S32.HI R80, RZ, 0x1f, R81 ;  /* 0x0000001fff507819 */ /* 0x000fe20000011451 */
[----:B------:R-:W-:Y:S01]  /*ad30*/  IMAD.WIDE.U32 R4, R21, UR6, R4 ;  /* 0x0000000615047c25 */ /* 0x000fe2000f8e0004 */
[----:B------:R-:W-:Y:S01]  /*ad40*/  ULDC.64 UR6, c[0x0][0xbd8] ;  /* 0x0002f60000067ab9 */ /* 0x000fe20000000a00 */
[----:B------:R-:W-:Y:S01]  /*ad50*/  LOP3.LUT R20, R85, 0x20, R20, 0xe2, !PT ;  /* 0x0000002055147812 */ /* 0x000fe200078ee214 */
[----:B------:R-:W-:Y:S01]  /*ad60*/  UPRMT UR5, URZ, 0x654, UR5 ;  /* 0x000006543f057896 */ /* 0x000fe20008000005 */
[----:B------:R-:W-:Y:S01]  /*ad70*/  SEL R21, RZ, 0x40, P0 ;  /* 0x00000040ff157807 */ /* 0x000fe20000000000 */
[----:B------:R-:W-:Y:S01]  /*ad80*/  IMAD.IADD R5, R5, 0x1, R83 ;  /* 0x0000000105057824 */ /* 0x000fe200078e0253 */
[----:B------:R-:W-:Y:S01]  /*ad90*/  ISETP.GE.AND P0, PT, R198, UR8, PT ;  /* 0x00000008c6007c0c */ /* 0x000fe2000bf06270 */
[----:B------:R-:W-:Y:S01]  /*ada0*/  IMAD R80, R80, UR6, RZ ;  /* 0x0000000650507c24 */ /* 0x000fe2000f8e02ff */
[----:B------:R-:W-:Y:S01]  /*adb0*/  LOP3.LUT R0, R20, R21, RZ, 0xfc, !PT ;  /* 0x0000001514007212 */ /* 0x000fe200078efcff */
[----:B------:R-:W-:Y:S01]  /*adc0*/  IMAD R89, R3, R84, RZ ;  /* 0x0000005403597224 */ /* 0x000fe200078e02ff */
[----:B------:R-:W-:Y:S01]  /*add0*/  SEL R3, RZ, 0x80, P0 ;  /* 0x00000080ff037807 */ /* 0x000fe20000000000 */
[----:B------:R-:W-:Y:S01]  /*ade0*/  IMAD R88, R88, 0x40, R195 ;  /* 0x0000004058587824 */ /* 0x000fe200078e02c3 */
[----:B-1----:R-:W-:Y:S01]  /*adf0*/  SYNCS.ARRIVE.TRANS64.RED.A1T0 RZ, [UR5], RZ ;  /* 0x000000ffffff79a7 */ /* 0x002fe20008100405 */
[C---:B------:R-:W-:Y:S01]  /*ae00*/  IMAD R21, R81.reuse, UR7, R80 ;  /* 0x0000000751157c24 */ /* 0x040fe2000f8e0250 */
[----:B------:R-:W-:Y:S01]  /*ae10*/  BSSY B1, `(.L_x_4247) ;  /* 0x000002a000017945 */ /* 0x000fe20003800000 */
[----:B------:R-:W-:Y:S01]  /*ae20*/  IMAD.WIDE.U32 R4, R81, UR6, R4 ;  /* 0x0000000651047c25 */ /* 0x000fe2000f8e0004 */
[----:B------:R-:W-:Y:S01]  /*ae30*/  ISETP.GE.AND P0, PT, R88, R89, PT ;  /* 0x000000595800720c */ /* 0x000fe20003f06270 */
[----:B------:R-:W-:Y:S01]  /*ae40*/  ULDC.64 UR6, c[0x0][0xb80] ;  /* 0x0002e00000067ab9 */ /* 0x000fe20000000a00 */
[----:B------:R-:W-:Y:S01]  /*ae50*/  LOP3.LUT R3, R0, R3, RZ, 0xfc, !PT ;  /* 0x0000000300037212 */ /* 0x000fe200078efcff */
[----:B------:R-:W-:Y:S01]  /*ae60*/  IMAD.IADD R5, R5, 0x1, R21 ;  /* 0x0000000105057824 */ /* 0x000fe200078e0215 */
[----:B------:R-:W-:-:S04]  /*ae70*/  LEA R86, P1, R4, UR6, 0x1 ;  /* 0x0000000604567c11 */ /* 0x000fc8000f8208ff */
        /* <DEDUP_REMOVED lines=35> */
.L_x_4248:
[----:B------:R-:W-:Y:S05]  /*b0b0*/  BSYNC B1 ;  /* 0x0000000000017941 */ /* 0x000fea0003800000 */
.L_x_4247:
[----:B---3--:R-:W-:Y:S01]  /*b0c0*/  VIADD R4, R88, 0x20 ;  /* 0x0000002058047836 */ /* 0x008fe20000000000 */
[----:B-----5:R4:W3:Y:S04]  /*b0d0*/  SHFL.IDX PT, R9, R87, 0x1, 0x181f ;  /* 0x00381f0057097f89 */ /* 0x0208e800000e0000 */
        /* <DEDUP_REMOVED lines=10> */
[----:B-1----:R-:W-:Y:S01]  /*b180*/  @!P3 LEA R20, P6, R191, R8, 0x1 ;  /* 0x00000008bf14b211 */ /* 0x002fe200078c08ff */
[----:B------:R0:W-:Y:S01]  /*b190*/  @!P0 ST.E.128 desc[UR44][R4.64], R12 ;  /* 0x0000000c04008985 */ /* 0x0001e2000c101d2c */
[----:B------:R-:W-:Y:S02]  /*b1a0*/  ISETP.GE.AND P0, PT, R188, UR8, PT ;  /* 0x00000008bc007c0c */ /* 0x000fe4000bf06270 */
[----:B------:R-:W-:Y:S02]  /*b1b0*/  @!P5 LEA.HI.X R11, R192, R9, R209, 0x1, P4 ;  /* 0x00000009c00bd211 */ /* 0x000fe400020f0cd1 */
[----:B------:R-:W-:-:S02]  /*b1c0*/  LOP3.LUT P4, RZ, R0, 0x40, RZ, 0xc0, !PT ;  /* 0x0000004000ff7812 */ /* 0x000fc4000788c0ff */
[----:B--2---:R-:W-:Y:S01]  /*b1d0*/  @!P3 LEA.HI.X R21, R191, R9, R208, 0x1, P6 ;  /* 0x00000009bf15b211 */ /* 0x004fe200030f0cd0 */
        /* <DEDUP_REMOVED lines=20> */
.L_x_4244:
[----:B------:R-:W0:Y:S01]  /*b320*/  LDC.64 R8, c[0x0][0xd00] ;  /* 0x00034000ff087b82 */ /* 0x000e220000000a00 */
[C---:B------:R-:W-:Y:S01]  /*b330*/  IMAD.SHL.U32 R5, R186.reuse, 0x4, RZ ;  /* 0x00000004ba057824 */ /* 0x040fe200078e00ff */
[----:B------:R-:W-:Y:S01]  /*b340*/  SHF.L.U64.HI R0, R186, 0x2, R193 ;  /* 0x00000002ba007819 */ /* 0x000fe200000102c1 */
[----:B------:R-:W-:Y:S01]  /*b350*/  ULDC.64 UR6, c[0x0][0xd08] ;  /* 0x0003420000067ab9 */ /* 0x000fe20000000a00 */
[----:B------:R-:W-:Y:S01]  /*b360*/  ULDC UR5, c[0x0][0xb88] ;  /* 0x0002e20000057ab9 */ /* 0x000fe20000000800 */
[----:B------:R-:W-:-:S03]  /*b370*/  IMAD.MOV.U32 R3, RZ, RZ, RZ ;  /* 0x000000ffff037224 */ /* 0x000fc600078e00ff */
[----:B------:R-:W1:Y:S01]  /*b380*/  LDC R27, c[0x0][0xce8] ;  /* 0x00033a00ff1b7b82 */ /* 0x000e620000000800 */
[----:B0-----:R-:W-:Y:S02]  /*b390*/  ISETP.NE.U32.AND P0, PT, R8, RZ, PT ;  /* 0x000000ff0800720c */ /* 0x001fe40003f05070 */
[----:B------:R-:W-:Y:S02]  /*b3a0*/  IADD3 R8, P1, R5, R8, RZ ;  /* 0x0000000805087210 */ /* 0x000fe40007f3e0ff */
[----:B------:R-:W-:-:S03]  /*b3b0*/  ISETP.NE.AND.EX P0, PT, R9, RZ, PT, P0 ;  /* 0x000000ff0900720c */ /* 0x000fc60003f05300 */
[----:B------:R-:W-:Y:S01]  /*b3c0*/  IMAD.X R9, R0, 0x1, R9, P1 ;  /* 0x0000000100097824 */ /* 0x000fe200008e0609 */
[----:B------:R-:W-:-:S04]  /*b3d0*/  ISETP.NE.U32.AND P1, PT, RZ, UR6, PT ;  /* 0x00000006ff007c0c */ /* 0x000fc8000bf25070 */
[----:B------:R-:W-:-:S05]  /*b3e0*/  ISETP.NE.AND.EX P1, PT, RZ, UR7, PT, P1 ;  /* 0x00000007ff007c0c */ /* 0x000fca000bf25310 */
[----:B------:R0:W5:Y:S08]  /*b3f0*/  @P0 LDG.E R3, desc[UR44][R8.64] ;  /* 0x0000002c08030981 */ /* 0x000170000c1e1900 */
[----:B------:R-:W-:-:S04]  /*b400*/  @P1 IADD3 R4, P2, R5, UR6, RZ ;  /* 0x0000000605041c10 */ /* 0x000fc8000ff5e0ff */
[----:B------:R-:W-:Y:S01]  /*b410*/  @P1 IADD3.X R5, R0, UR7, RZ, P2, !PT ;  /* 0x0000000700051c10 */ /* 0x000fe200097fe4ff */
[----:B------:R-:W-:-:S06]  /*b420*/  IMAD.U32 R0, RZ, RZ, UR5 ;  /* 0x00000005ff007e24 */ /* 0x000fcc000f8e00ff */
[----:B------:R0:W5:Y:S01]  /*b430*/  @P1 LDG.E R0, desc[UR44][R4.64] ;  /* 0x0000002c04001981 */ /* 0x000162000c1e1900 */
[----:B------:R-:W-:Y:S01]  /*b440*/  ISETP.GE.AND P2, PT, R202, 0x40, PT ;  /* 0x00000040ca00780c */ /* 0x000fe20003f46270 */
[----:B-1----:R-:W-:-:S12]  /*b450*/  @P1 BRA `(.L_x_4250) ;  /* 0x0000000000101947 */ /* 0x002fd80003800000 */
[----:B------:R-:W-:Y:S05]  /*b460*/  @!P0 BRA `(.L_x_4250) ;  /* 0x00000000000c8947 */ /* 0x000fea0003800000 */
[----:B0-----:R-:W2:Y:S04]  /*b470*/  LDG.E R5, desc[UR44][R8.64] ;  /* 0x0000002c08057981 */ /* 0x001ea8000c1e1900 */
[----:B-----5:R-:W2:Y:S02]  /*b480*/  LDG.E R0, desc[UR44][R8.64+0x4] ;  /* 0x0000042c08007981 */ /* 0x020ea4000c1e1900 */
[----:B--2---:R-:W-:-:S07]  /*b490*/  IMAD.IADD R0, R0, 0x1, -R5 ;  /* 0x0000000100007824 */ /* 0x004fce00078e0a05 */
.L_x_4250:
[----:B------:R-:W-:Y:S01]  /*b4a0*/  BSSY B1, `(.L_x_4251) ;  /* 0x000002f000017945 */ /* 0x000fe20003800000 */
[----:B------:R-:W-:Y:S02]  /*b4b0*/  SHF.R.S32.HI R15, RZ, 0x1f, R187 ;  /* 0x0000001fff0f7819 */ /* 0x000fe400000114bb */
[----:B------:R-:W-:Y:S02]  /*b4c0*/  SEL R21, R186, RZ, !P0 ;  /* 0x000000ffba157207 */ /* 0x000fe40004000000 */
[----:B------:R-:W-:Y:S02]  /*b4d0*/  SEL R193, R193, RZ, !P0 ;  /* 0x000000ffc1c17207 */ /* 0x000fe40004000000 */
[----:B-----5:R-:W-:Y:S01]  /*b4e0*/  SHF.R.S32.HI R12, RZ, 0x1f, R3 ;  /* 0x0000001fff0c7819 */ /* 0x020fe20000011403 */
[----:B------:R-:W-:Y:S06]  /*b4f0*/  @P2 BRA `(.L_x_4252) ;  /* 0x0000000000a42947 */ /* 0x000fec0003800000 */
[----:B0-----:R-:W0:Y:S01]  /*b500*/  S2R R5, SR_TID.X ;  /* 0x0000000000057919 */ /* 0x001e220000002100 */
[----:B------:R-:W1:Y:S01]  /*b510*/  LDC R13, c[0x0][0xce8] ;  /* 0x00033a00ff0d7b82 */ /* 0x000e620000000800 */
[----:B------:R-:W-:-:S04]  /*b520*/  IMAD.U32 R4, RZ, RZ, UR42 ;  /* 0x0000002aff047e24 */ /* 0x000fc8000f8e00ff */
[----:B0-----:R-:W-:Y:S02]  /*b530*/  IMAD R4, R4, 0x40, R5 ;  /* 0x0000004004047824 */ /* 0x001fe400078e0205 */
[----:B-1----:R-:W-:Y:S02]  /*b540*/  IMAD R5, R0, R13, RZ ;  /* 0x0000000d00057224 */ /* 0x002fe400078e02ff */
        /* <DEDUP_REMOVED lines=11> */
[----:B------:R-:W1:Y:S01]  /*b600*/  @P0 LDC R25, c[0x0][0xcf0] ;  /* 0x00033c00ff190b82 */ /* 0x000e620000000800 */
[----:B0-----:R-:W-:-:S04]  /*b610*/  @P0 IMAD.HI.U32 R8, R14, R11, RZ ;  /* 0x0000000b0e080227 */ /* 0x001fc800078e00ff */
[----:B------:R-:W-:Y:S01]  /*b620*/  IMAD R11, R187, UR7, R10 ;  /* 0x00000007bb0b7c24 */ /* 0x000fe2000f8e020a */
[----:B------:R-:W-:Y:S01]  /*b630*/  ULDC.64 UR6, c[0x0][0xc98] ;  /* 0x0003260000067ab9 */ /* 0x000fe20000000a00 */
[----:B-1----:R-:W-:Y:S02]  /*b640*/  @P0 SHF.R.U32.HI R9, RZ, R25, R8 ;  /* 0x00000019ff090219 */ /* 0x002fe40000011608 */
        /* <DEDUP_REMOVED lines=20> */
.L_x_4252:
[----:B------:R-:W-:Y:S05]  /*b790*/  BSYNC B1 ;  /* 0x0000000000017941 */ /* 0x000fea0003800000 */
.L_x_4251:
[----:B------:R-:W-:Y:S01]  /*b7a0*/  ISETP.NE.AND P0, PT, R27, 0x1, PT ;  /* 0x000000011b00780c */ /* 0x000fe20003f05270 */
[----:B------:R-:W-:Y:S01]  /*b7b0*/  ULDC.64 UR6, c[0x0][0xba0] ;  /* 0x0002e80000067ab9 */ /* 0x000fe20000000a00 */
[----:B------:R-:W-:Y:S01]  /*b7c0*/  ULDC UR5, c[0x0][0xbc8] ;  /* 0x0002f20000057ab9 */ /* 0x000fe20000000800 */
[----:B01----:R-:W-:Y:S01]  /*b7d0*/  IMAD R8, R12, UR6, RZ ;  /* 0x000000060c087c24 */ /* 0x003fe2000f8e02ff */
[----:B------:R-:W-:Y:S01]  /*b7e0*/  ISETP.GE.AND P1, PT, R192, UR5, PT ;  /* 0x00000005c0007c0c */ /* 0x000fe2000bf26270 */
[C---:B------:R-:W-:Y:S01]  /*b7f0*/  IMAD.WIDE.U32 R4, R3.reuse, UR6, RZ ;  /* 0x0000000603047c25 */ /* 0x040fe2000f8e00ff */
[----:B------:R-:W-:Y:S01]  /*b800*/  ISETP.GE.AND P2, PT, R16, UR5, PT ;  /* 0x0000000510007c0c */ /* 0x000fe2000bf46270 */
[----:B------:R-:W-:Y:S01]  /*b810*/  BSSY B1, `(.L_x_4253) ;  /* 0x0000066000017945 */ /* 0x000fe20003800000 */
[----:B------:R-:W-:Y:S01]  /*b820*/  SEL R10, RZ, 0xffffffff, P1 ;  /* 0xffffffffff0a7807 */ /* 0x000fe20000800000 */
[----:B------:R-:W-:Y:S01]  /*b830*/  IMAD R3, R3, UR7, R8 ;  /* 0x0000000703037c24 */ /* 0x000fe2000f8e0208 */
[----:B------:R-:W-:Y:S01]  /*b840*/  ULDC.64 UR6, c[0x0][0xbe8] ;  /* 0x0002fa0000067ab9 */ /* 0x000fe20000000a00 */
[----:B------:R-:W-:Y:S01]  /*b850*/  IMAD R9, R194, 0x20, R195 ;  /* 0x00000020c2097824 */ /* 0x000fe200078e02c3 */
[----:B------:R-:W-:Y:S01]  /*b860*/  ISETP.GE.AND P1, PT, R191, UR5, PT ;  /* 0x00000005bf007c0c */ /* 0x000fe2000bf26270 */
[----:B------:R-:W0:Y:S01]  /*b870*/  @P0 LDC R11, c[0x0][0xcec] ;  /* 0x00033b00ff0b0b82 */ /* 0x000e220000000800 */
[----:B------:R-:W-:Y:S01]  /*b880*/  IMAD.U32 R12, RZ, RZ, UR42 ;  /* 0x0000002aff0c7e24 */ /* 0x000fe2000f8e00ff */
[----:B------:R-:W-:Y:S01]  /*b890*/  IADD3 R5, R5, R3, RZ ;  /* 0x0000000305057210 */ /* 0x000fe20007ffe0ff */
[----:B------:R-:W-:-:S02]  /*b8a0*/  IMAD R8, R15, UR6, RZ ;  /* 0x000000060f087c24 */ /* 0x000fc4000f8e02ff */
[----:B------:R-:W-:Y:S02]  /*b8b0*/  IMAD.SHL.U32 R15, R10, 0x2, RZ ;  /* 0x000000020a0f7824 */ /* 0x000fe400078e00ff */
[C---:B------:R-:W-:Y:S01]  /*b8c0*/  IMAD R3, R187.reuse, UR7, R8 ;  /* 0x00000007bb037c24 */ /* 0x040fe2000f8e0208 */
[----:B------:R-:W1:Y:S01]  /*b8d0*/  @P0 LDC R13, c[0x0][0xcf0] ;  /* 0x00033c00ff0d0b82 */ /* 0x000e620000000800 */
[----:B------:R-:W-:Y:S01]  /*b8e0*/  IMAD R10, R12, 0x40, R9 ;  /* 0x000000400c0a7824 */ /* 0x000fe200078e0209 */
[----:B------:R-:W-:Y:S01]  /*b8f0*/  SEL R8, RZ, 0x1, P2 ;  /* 0x00000001ff087807 */ /* 0x000fe20001000000 */
[----:B------:R-:W-:Y:S01]  /*b900*/  IMAD.WIDE.U32 R4, R187, UR6, R4 ;  /* 0x00000006bb047c25 */ /* 0x000fe2000f8e0004 */
[----:B------:R-:W-:Y:S01]  /*b910*/  SEL R9, RZ, 0xffffffff, P1 ;  /* 0xffffffffff097807 */ /* 0x000fe20000800000 */
[----:B------:R-:W-:Y:S01]  /*b920*/  ULDC.64 UR6, c[0x0][0xbf0] ;  /* 0x0002fc0000067ab9 */ /* 0x000fe20000000a00 */
[----:B------:R-:W-:Y:S01]  /*b930*/  LOP3.LUT R8, R15, 0x2, R8, 0xe2, !PT ;  /* 0x000000020f087812 */ /* 0x000fe200078ee208 */
[----:B------:R-:W-:Y:S01]  /*b940*/  IMAD.IADD R5, R5, 0x1, R3 ;  /* 0x0000000105057824 */ /* 0x000fe200078e0203 */
[----:B------:R-:W-:Y:S01]  /*b950*/  ISETP.GE.AND P1, PT, R190, UR5, PT ;  /* 0x00000005be007c0c */ /* 0x000fe2000bf26270 */
[----:B------:R-:W-:Y:S01]  /*b960*/  IMAD.SHL.U32 R15, R9, 0x4, RZ ;  /* 0x00000004090f7824 */ /* 0x000fe200078e00ff */
[----:B------:R-:W-:Y:S01]  /*b970*/  ISETP.GE.AND P2, PT, R198, UR5, PT ;  /* 0x00000005c6007c0c */ /* 0x000fe2000bf46270 */
[----:B------:R-:W-:Y:S01]  /*b980*/  IMAD R3, R193, UR6, RZ ;  /* 0x00000006c1037c24 */ /* 0x000fe2000f8e02ff */
[----:B------:R-:W-:Y:S01]  /*b990*/  SEL R14, RZ, 0xffffffff, P1 ;  /* 0xffffffffff0e7807 */ /* 0x000fe20000800000 */
[----:B------:R-:W-:Y:S01]  /*b9a0*/  IMAD.WIDE.U32 R4, R21, UR6, R4 ;  /* 0x0000000615047c25 */ /* 0x000fe2000f8e0004 */
[----:B------:R-:W-:-:S03]  /*b9b0*/  LOP3.LUT R12, R15, 0x4, R8, 0xe2, !PT ;  /* 0x000000040f0c7812 */ /* 0x000fc600078ee208 */
[----:B0-----:R-:W-:-:S04]  /*b9c0*/  @P0 IMAD.HI.U32 R8, R10, R11, RZ ;  /* 0x0000000b0a080227 */ /* 0x001fc800078e00ff */
[----:B------:R-:W-:Y:S01]  /*b9d0*/  IMAD R9, R21, UR7, R3 ;  /* 0x0000000715097c24 */ /* 0x000fe2000f8e0203 */
[----:B------:R-:W-:Y:S01]  /*b9e0*/  ULDC.64 UR6, c[0x0][0xbe0] ;  /* 0x0002f80000067ab9 */ /* 0x000fe20000000a00 */
[----:B------:R-:W-:Y:S01]  /*b9f0*/  IMAD.MOV.U32 R3, RZ, RZ, R10 ;  /* 0x000000ffff037224 */ /* 0x000fe200078e000a */
[----:B-1----:R-:W-:Y:S01]  /*ba00*/  @P0 SHF.R.U32.HI R3, RZ, R13, R8 ;  /* 0x0000000dff030219 */ /* 0x002fe20000011608 */
[----:B------:R-:W-:Y:S01]  /*ba10*/  IMAD.SHL.U32 R11, R14, 0x8, RZ ;  /* 0x000000080e0b7824 */ /* 0x000fe200078e00ff */
[----:B------:R-:W-:Y:S01]  /*ba20*/  ISETP.GE.AND P0, PT, R189, UR5, PT ;  /* 0x00000005bd007c0c */ /* 0x000fe2000bf06270 */
[----:B------:R-:W-:Y:S01]  /*ba30*/  IMAD.IADD R5, R5, 0x1, R9 ;  /* 0x0000000105057824 */ /* 0x000fe200078e0209 */
[--C-:B------:R-:W-:Y:S01]  /*ba40*/  SHF.R.S32.HI R8, RZ, 0x1f, R3.reuse ;  /* 0x0000001fff087819 */ /* 0x100fe20000011403 */
[----:B------:R-:W-:Y:S01]  /*ba50*/  IMAD.MOV R9, RZ, RZ, -R3 ;  /* 0x000000ffff097224 */ /* 0x000fe200078e0a03 */
[----:B------:R-:W-:Y:S01]  /*ba60*/  LOP3.LUT R12, R11, 0x8, R12, 0xe2, !PT ;  /* 0x000000080b0c7812 */ /* 0x000fe200078ee20c */
[----:B------:R-:W-:Y:S01]  /*ba70*/  IMAD.WIDE.U32 R4, R3, UR6, R4 ;  /* 0x0000000603047c25 */ /* 0x000fe2000f8e0004 */
[----:B------:R-:W-:-:S02]  /*ba80*/  SEL R11, RZ, 0xffffffff, P0 ;  /* 0xffffffffff0b7807 */ /* 0x000fc40000000000 */
[----:B------:R-:W-:Y:S01]  /*ba90*/  ISETP.GE.AND P0, PT, R188, UR5, PT ;  /* 0x00000005bc007c0c */ /* 0x000fe2000bf06270 */
[----:B------:R-:W-:Y:S02]  /*baa0*/  IMAD R8, R8, UR6, RZ ;  /* 0x0000000608087c24 */ /* 0x000fe4000f8e02ff */
[----:B------:R-:W-:Y:S01]  /*bab0*/  IMAD R9, R27, R9, R10 ;  /* 0x000000091b097224 */ /* 0x000fe200078e020a */
[----:B------:R-:W-:Y:S01]  /*bac0*/  SEL R10, RZ, 0xffffffff, P0 ;  /* 0xffffffffff0a7807 */ /* 0x000fe20000000000 */
[----:B------:R-:W-:Y:S01]  /*bad0*/  IMAD.SHL.U32 R13, R11, 0x10, RZ ;  /* 0x000000100b0d7824 */ /* 0x000fe200078e00ff */
[----:B------:R-:W-:Y:S01]  /*bae0*/  ISETP.GE.AND P0, PT, R199, UR5, PT ;  /* 0x00000005c7007c0c */ /* 0x000fe2000bf06270 */
[----:B------:R-:W-:Y:S01]  /*baf0*/  IMAD R11, R3, UR7, R8 ;  /* 0x00000007030b7c24 */ /* 0x000fe2000f8e0208 */
[----:B------:R-:W-:Y:S01]  /*bb00*/  SHF.R.S32.HI R3, RZ, 0x1f, R9 ;  /* 0x0000001fff037819 */ /* 0x000fe20000011409 */
[----:B------:R-:W-:Y:S01]  /*bb10*/  IMAD.U32 R28, RZ, RZ, UR42 ;  /* 0x0000002aff1c7e24 */ /* 0x000fe2000f8e00ff */
[----:B------:R-:W-:Y:S01]  /*bb20*/  ULDC.64 UR6, c[0x0][0xbd8] ;  /* 0x0002f60000067ab9 */ /* 0x000fe20000000a00 */
[----:B------:R-:W-:Y:S01]  /*bb30*/  IMAD R27, R0, R27, RZ ;  /* 0x0000001b001b7224 */ /* 0x000fe200078e02ff */
[----:B------:R-:W-:Y:S01]  /*bb40*/  LOP3.LUT R12, R13, 0x10, R12, 0xe2, !PT ;  /* 0x000000100d0c7812 */ /* 0x000fe200078ee20c */
[----:B------:R-:W-:-:S02]  /*bb50*/  IMAD.IADD R5, R5, 0x1, R11 ;  /* 0x0000000105057824 */ /* 0x000fc400078e020b */
[----:B------:R-:W-:Y:S02]  /*bb60*/  IMAD R0, R3, UR6, RZ ;  /* 0x0000000603007c24 */ /* 0x000fe4000f8e02ff */
[----:B------:R-:W-:Y:S02]  /*bb70*/  IMAD R28, R28, 0x40, R195 ;  /* 0x000000401c1c7824 */ /* 0x000fe400078e02c3 */
[C---:B------:R-:W-:Y:S01]  /*bb80*/  IMAD R3, R9.reuse, UR7, R0 ;  /* 0x0000000709037c24 */ /* 0x040fe2000f8e0200 */
[----:B------:R-:W-:Y:S01]  /*bb90*/  SEL R0, RZ, 0x80, P2 ;  /* 0x00000080ff007807 */ /* 0x000fe20001000000 */
[----:B------:R-:W-:Y:S01]  /*bba0*/  IMAD.WIDE.U32 R4, R9, UR6, R4 ;  /* 0x0000000609047c25 */ /* 0x000fe2000f8e0004 */
[----:B------:R-:W-:Y:S01]  /*bbb0*/  SEL R9, RZ, 0x40, P0 ;  /* 0x00000040ff097807 */ /* 0x000fe20000000000 */
[----:B------:R-:W-:Y:S01]  /*bbc0*/  ULDC.64 UR6, c[0x0][0xb80] ;  /* 0x0002e00000067ab9 */ /* 0x000fe20000000a00 */
[----:B------:R-:W-:Y:S01]  /*bbd0*/  ISETP.GE.AND P0, PT, R28, R27, PT ;  /* 0x0000001b1c00720c */ /* 0x000fe20003f06270 */
[----:B------:R-:W-:Y:S01]  /*bbe0*/  IMAD.SHL.U32 R13, R10, 0x20, RZ ;  /* 0x000000200a0d7824 */ /* 0x000fe200078e00ff */
[----:B------:R-:W-:Y:S01]  /*bbf0*/  LEA R24, P1, R4, UR6, 0x1 ;  /* 0x0000000604187c11 */ /* 0x000fe2000f8208ff */
[----:B------:R-:W-:-:S03]  /*bc00*/  IMAD.IADD R3, R5, 0x1, R3 ;  /* 0x0000000105037824 */ /* 0x000fc600078e0203 */
[----:B------:R-:W-:Y:S01]  /*bc10*/  LOP3.LUT R12, R13, 0x20, R12, 0xe2, !PT ;  /* 0x000000200d0c7812 */ /* 0x000fe200078ee20c */
[----:B------:R0:W1:Y:S01]  /*bc20*/  SHFL.IDX PT, R8, R24, RZ, 0x181f ;  /* 0x00181fff18087589 */ /* 0x00006200000e0000 */
[----:B------:R-:W-:Y:S02]  /*bc30*/  LEA.HI.X R3, R4, UR7, R3, 0x1, P1 ;  /* 0x0000000704037c11 */ /* 0x000fe400088f0c03 */
[----:B------:R-:W-:-:S03]  /*bc40*/  LOP3.LUT R25, R12, R9, RZ, 0xfc, !PT ;  /* 0x000000090c197212 */ /* 0x000fc600078efcff */
        /* <DEDUP_REMOVED lines=34> */
.L_x_4254:
[----:B------:R-:W-:Y:S05]  /*be70*/  BSYNC B1 ;  /* 0x0000000000017941 */ /* 0x000fea0003800000 */
.L_x_4253:
        /* <DEDUP_REMOVED lines=10> */
[-C--:B-1----:R-:W-:Y:S02]  /*bf20*/  @!P2 LEA R10, P0, R192, R8.reuse, 0x1 ;  /* 0x00000008c00aa211 */ /* 0x082fe400078008ff */
        /* <DEDUP_REMOVED lines=25> */
.L_x_4249:
[----:B------:R-:W-:Y:S05]  /*c0c0*/  BSYNC B0 ;  /* 0x0000000000007941 */ /* 0x000fea0003800000 */
.L_x_4243:
[----:B------:R-:W-:Y:S02]  /*c0d0*/  ULDC UR5, c[0x0][0xd3c] ;  /* 0x00034f0000057ab9 */ /* 0x000fe40000000800 */
[----:B------:R-:W-:-:S13]  /*c0e0*/  ISETP.GE.AND P0, PT, R7, UR5, PT ;  /* 0x0000000507007c0c */ /* 0x000fda000bf06270 */
[----:B------:R-:W-:Y:S05]  /*c0f0*/  @!P0 BRA `(.L_x_4255) ;  /* 0xffffff4c00a88947 */ /* 0x000fea000383ffff */
[----:B------:R-:W-:Y:S05]  /*c100*/  EXIT ;  /* 0x000000000000794d */ /* 0x000fea0003800000 */
.L_x_4209:
        /* <DEDUP_REMOVED lines=16> */
.L_x_4256:
        /* <DEDUP_REMOVED lines=40> */
.L_x_4262:
        /* <DEDUP_REMOVED lines=12> */
.L_x_4261:
[----:B------:R-:W-:Y:S05]  /*c550*/  BSYNC B0 ;  /* 0x0000000000007941 */ /* 0x000fea0003800000 */
.L_x_4260:
        /* <DEDUP_REMOVED lines=21> */
.L_x_4258:
        /* <DEDUP_REMOVED lines=15> */
.L_x_4263:
        /* <DEDUP_REMOVED lines=28> */
.L_x_4259:
[----:B------:R-:W-:Y:S01]  /*c960*/  ULDC UR4, c[0x0][0xd3c] ;  /* 0x00034f0000047ab9 */ /* 0x000fe20000000800 */
[----:B------:R-:W-:Y:S02]  /*c970*/  IMAD.MOV.U32 R17, RZ, RZ, RZ ;  /* 0x000000ffff117224 */ /* 0x000fe400078e00ff */
[----:B------:R-:W-:Y:S02]  /*c980*/  IMAD.U32 R16, RZ, RZ, UR6 ;  /* 0x00000006ff107e24 */ /* 0x000fe4000f8e00ff */
[----:B------:R-:W-:Y:S02]  /*c990*/  IMAD.MOV.U32 R18, RZ, RZ, RZ ;  /* 0x000000ffff127224 */ /* 0x000fe400078e00ff */
[----:B------:R-:W-:-:S07]  /*c9a0*/  IMAD.U32 R19, RZ, RZ, UR4 ;  /* 0x00000004ff137e24 */ /* 0x000fce000f8e00ff */
.L_x_4264:
[----:B------:R-:W-:-:S13]  /*c9b0*/  ISETP.NE.AND P0, PT, R5, RZ, PT ;  /* 0x000000ff0500720c */ /* 0x000fda0003f05270 */
[----:B------:R-:W0:Y:S01]  /*c9c0*/  @!P0 S2R R3, SR_CgaCtaId ;  /* 0x0000000000038919 */ /* 0x000e220000008800 */
[----:B------:R-:W-:-:S04]  /*c9d0*/  @!P0 MOV R0, 0x400 ;  /* 0x0000040000008802 */ /* 0x000fc80000000f00 */
[----:B0-----:R-:W-:-:S05]  /*c9e0*/  @!P0 LEA R0, R3, R0, 0x18 ;  /* 0x0000000003008211 */ /* 0x001fca00078ec0ff */
[----:B------:R1:W-:Y:S01]  /*c9f0*/  @!P0 STS.128 [R0+0x388d0], R16 ;  /* 0x0388d01000008388 */ /* 0x0003e20000000c00 */
[----:B------:R-:W-:Y:S06]  /*ca00*/  BAR.ARV 0x5, 0x180 ;  /* 0x0146000000007b1d */ /* 0x000fec0000002000 */
.L_x_4257:
[----:B------:R2:W-:Y:S01]  /*ca10*/  STL [R1+0x20], RZ ;  /* 0x000020ff01007387 */ /* 0x0005e20000100800 */
[----:B------:R-:W-:Y:S01]  /*ca20*/  ULDC UR4, c[0x0][0xd3c] ;  /* 0x00034f0000047ab9 */ /* 0x000fe20000000800 */
[----:B------:R-:W-:Y:S01]  /*ca30*/  IMAD.MOV.U32 R26, RZ, RZ, 0x1 ;  /* 0x00000001ff1a7424 */ /* 0x000fe200078e00ff */
[----:B0-----:R-:W-:Y:S01]  /*ca40*/  ISETP.GE.AND P0, PT, R19, UR4, PT ;  /* 0x0000000413007c0c */ /* 0x001fe2000bf06270 */
[----:B------:R-:W-:-:S12]  /*ca50*/  IMAD.MOV.U32 R24, RZ, RZ, RZ ;  /* 0x000000ffff187224 */ /* 0x000fd800078e00ff */
[----:B--2---:R-:W-:Y:S05]  /*ca60*/  @P0 BRA `(.L_x_4265) ;  /* 0x0000005400640947 */ /* 0x004fea0003800000 */
[----:B------:R-:W1:Y:S01]  /*ca70*/  S2R R5, SR_TID.X ;  /* 0x0000000000057919 */ /* 0x000e620000002100 */
[----:B------:R-:W0:Y:S01]  /*ca80*/  S2UR UR5, SR_CgaCtaId ;  /* 0x00000000000579c3 */ /* 0x000e220000008800 */
[----:B------:R-:W-:Y:S01]  /*ca90*/  UMOV UR4, 0x400 ;  /* 0x0000040000047882 */ /* 0x000fe20000000000 */
[----:B------:R-:W-:Y:S01]  /*caa0*/  BSSY B8, `(.L_x_4265) ;  /* 0x0000555000087945 */ /* 0x000fe20003800000 */
[----:B------:R2:W-:Y:S01]  /*cab0*/  STL [R1+0x20], RZ ;  /* 0x000020ff01007387 */ /* 0x0005e20000100800 */
[----:B------:R-:W-:Y:S01]  /*cac0*/  IMAD.MOV.U32 R26, RZ, RZ, 0x1 ;  /* 0x00000001ff1a7424 */ /* 0x000fe200078e00ff */
[----:B------:R-:W-:Y:S01]  /*cad0*/  ULOP3.LUT UR36, UR38, 0x2, URZ, 0xfc, !UPT ;  /* 0x0000000226247892 */ /* 0x000fe2000f8efc3f */
[----:B------:R-:W-:Y:S01]  /*cae0*/  IMAD.MOV.U32 R24, RZ, RZ, RZ ;  /* 0x000000ffff187224 */ /* 0x000fe200078e00ff */
[----:B------:R-:W-:Y:S01]  /*caf0*/  ULDC UR37, c[0x0][0xc] ;  /* 0x0000030000257ab9 */ /* 0x000fe20000000800 */
[----:B0-----:R-:W-:-:S06]  /*cb00*/  ULEA UR4, UR5, UR4, 0x18 ;  /* 0x0000000405047291 */ /* 0x001fcc000f8ec03f */
[----:B------:R-:W-:Y:S01]  /*cb10*/  IMAD.U32 R23, RZ, RZ, UR4 ;  /* 0x00000004ff177e24 */ /* 0x000fe2000f8e00ff */
[C---:B-1----:R-:W-:Y:S02]  /*cb20*/  SHF.L.U32 R0, R5.reuse, 0x3, RZ ;  /* 0x0000000305007819 */ /* 0x042fe400000006ff */
[----:B------:R-:W-:Y:S02]  /*cb30*/  LOP3.LUT R4, R5, 0x7f, RZ, 0xc0, !PT ;  /* 0x0000007f05047812 */ /* 0x000fe400078ec0ff */
[----:B------:R-:W-:-:S04]  /*cb40*/  LOP3.LUT R2, R0, 0x1f8, RZ, 0xc0, !PT ;  /* 0x000001f800027812 */ /* 0x000fc800078ec0ff */
[----:B------:R-:W-:Y:S01]  /*cb50*/  LOP3.LUT R3, R2, 0x38, R5, 0x78, !PT ;  /* 0x0000003802037812 */ /* 0x000fe200078e7805 */
[----:B------:R-:W-:Y:S01]  /*cb60*/  IMAD.SHL.U32 R2, R5, 0x10, RZ ;  /* 0x0000001005027824 */ /* 0x000fe200078e00ff */
[----:B------:R-:W-:Y:S02]  /*cb70*/  SHF.R.U32.HI R5, RZ, 0x3, R4 ;  /* 0x00000003ff057819 */ /* 0x000fe40000011604 */
[----:B------:R-:W-:Y:S02]  /*cb80*/  LOP3.LUT R4, R0, 0x38, RZ, 0xc0, !PT ;  /* 0x0000003800047812 */ /* 0x000fe400078ec0ff */
[----:B------:R-:W-:Y:S02]  /*cb90*/  LOP3.LUT R34, R3, 0x200, R0, 0xf8, !PT ;  /* 0x0000020003227812 */ /* 0x000fe400078ef800 */
[----:B------:R-:W-:Y:S02]  /*cba0*/  LOP3.LUT R2, R5, 0x70, R2, 0xf8, !PT ;  /* 0x0000007005027812 */ /* 0x000fe400078ef802 */
[----:B------:R-:W-:Y:S01]  /*cbb0*/  LOP3.LUT R0, R4, 0x40, RZ, 0xfc, !PT ;  /* 0x0000004004007812 */ /* 0x000fe200078efcff */
[----:B------:R-:W-:Y:S01]  /*cbc0*/  IMAD R25, R34, 0x2, R23 ;  /* 0x0000000222197824 */ /* 0x000fe200078e0217 */
[----:B------:R-:W-:-:S02]  /*cbd0*/  LOP3.LUT R3, R4, 0x80, RZ, 0xfc, !PT ;  /* 0x0000008004037812 */ /* 0x000fc400078efcff */
[C---:B------:R-:W-:Y:S02]  /*cbe0*/  LOP3.LUT R2, R4.reuse, 0xc0, RZ, 0xfc, !PT ;  /* 0x000000c004027812 */ /* 0x040fe400078efcff */
[C---:B------:R-:W-:Y:S02]  /*cbf0*/  LOP3.LUT R0, R4.reuse, 0x100, RZ, 0xfc, !PT ;  /* 0x0000010004007812 */ /* 0x040fe400078efcff */
[C---:B------:R-:W-:Y:S02]  /*cc00*/  LOP3.LUT R3, R4.reuse, 0x140, RZ, 0xfc, !PT ;  /* 0x0000014004037812 */ /* 0x040fe400078efcff */
[C---:B------:R-:W-:Y:S02]  /*cc10*/  LOP3.LUT R2, R4.reuse, 0x180, RZ, 0xfc, !PT ;  /* 0x0000018004027812 */ /* 0x040fe400078efcff */
[----:B--2---:R-:W-:-:S07]  /*cc20*/  LOP3.LUT R0, R4, 0x1c0, RZ, 0xfc, !PT ;  /* 0x000001c004007812 */ /* 0x004fce00078efcff */
.L_x_4332:
[----:B------:R-:W0:Y:S02]  /*cc30*/  LDC.64 R2, c[0x0][0xd88] ;  /* 0x00036200ff027b82 */ /* 0x000e240000000a00 */
[----:B0-----:R-:W-:-:S05]  /*cc40*/  IMAD.WIDE R2, R19, 0x4, R2 ;  /* 0x0000000413027825 */ /* 0x001fca00078e0202 */
[----:B--2---:R-:W2:Y:S01]  /*cc50*/  LDG.E R35, desc[UR44][R2.64] ;  /* 0x0000002c02237981 */ /* 0x004ea2000c1e1900 */
        /* <DEDUP_REMOVED lines=36> */
[----:B---34-:R-:W-:Y:S05]  /*cea0*/  @P0 BRA `(.L_x_4266) ;  /* 0x0000000000200947 */ /* 0x018fea0003800000 */
        /* <DEDUP_REMOVED lines=8> */
.L_x_4266:
        /* <DEDUP_REMOVED lines=9> */
.L_x_4267:
[----:B------:R-:W-:Y:S02]  /*cfc0*/  ULDC.64 UR4, c[0x0][0xb00] ;  /* 0x0002c00000047ab9 */ /* 0x000fe40000000a00 */
[----:B------:R-:W-:-:S04]  /*cfd0*/  ISETP.NE.U32.AND P0, PT, RZ, UR4, PT ;  /* 0x00000004ff007c0c */ /* 0x000fc8000bf05070 */
[----:B------:R-:W-:-:S13]  /*cfe0*/  ISETP.NE.AND.EX P0, PT, RZ, UR5, PT, P0 ;  /* 0x00000005ff007c0c */ /* 0x000fda000bf05300 */
[----:B------:R-:W-:Y:S05]  /*cff0*/  @!P0 BRA `(.L_x_4268) ;  /* 0x0000000000148947 */ /* 0x000fea0003800000 */
[----:B-1----:R-:W1:Y:S02]  /*d000*/  LDC.64 R2, c[0x0][0xb00] ;  /* 0x0002c000ff027b82 */ /* 0x002e640000000a00 */
[----:B-1----:R-:W-:-:S05]  /*d010*/  IMAD.WIDE R2, R29, 0x4, R2 ;  /* 0x000000041d027825 */ /* 0x002fca00078e0202 */
[----:B------:R-:W3:Y:S04]  /*d020*/  LDG.E R7, desc[UR44][R2.64] ;  /* 0x0000002c02077981 */ /* 0x000ee8000c1e1900 */
[----:B0-2---:R-:W3:Y:S02]  /*d030*/  LDG.E R0, desc[UR44][R2.64+0x4] ;  /* 0x0000042c02007981 */ /* 0x005ee4000c1e1900 */
[----:B---3--:R-:W-:-:S07]  /*d040*/  IMAD.IADD R7, R0, 0x1, -R7 ;  /* 0x0000000100077824 */ /* 0x008fce00078e0a07 */
.L_x_4268:
[----:B-----5:R-:W-:Y:S01]  /*d050*/  IMAD.IADD R33, R7, 0x1, -R32 ;  /* 0x0000000107217824 */ /* 0x020fe200078e0a20 */
[----:B------:R-:W-:Y:S03]  /*d060*/  BSSY B7, `(.L_x_4269) ;  /* 0x000045a000077945 */ /* 0x000fe60003800000 */
[C---:B012---:R-:W-:Y:S01]  /*d070*/  VIADD R0, R33.reuse, 0x3f ;  /* 0x0000003f21007836 */ /* 0x047fe20000000000 */
[----:B------:R0:W-:Y:S01]  /*d080*/  STL [R1+0x4], R33 ;  /* 0x0000042101007387 */ /* 0x0001e20000100800 */
[----:B------:R-:W-:-:S03]  /*d090*/  ISETP.GT.AND P0, PT, R33, RZ, PT ;  /* 0x000000ff2100720c */ /* 0x000fc60003f04270 */
[----:B------:R-:W-:-:S04]  /*d0a0*/  SHF.R.S32.HI R3, RZ, 0x1f, R0 ;  /* 0x0000001fff037819 */ /* 0x000fc80000011400 */
        /* <DEDUP_REMOVED lines=11> */
[----:B0-----:R-:W1:Y:S02]  /*d160*/  FLO.U32 R0, UR4 ;  /* 0x0000000400007d00 */ /* 0x001e6400080e0000 */
[----:B-1----:R-:W-:-:S06]  /*d170*/  ISETP.EQ.U32.AND P0, PT, R0, R5, PT ;  /* 0x000000050000720c */ /* 0x002fcc0003f02070 */
        /* <DEDUP_REMOVED lines=8> */
.L_x_4270:
[----:B0-----:R-:W-:Y:S01]  /*d200*/  VIADD R0, R23, 0x22400 ;  /* 0x0002240017007836 */ /* 0x001fe20000000000 */
        /* <DEDUP_REMOVED lines=18> */
[----:B0-----:R-:W-:Y:S05]  /*d330*/  CALL.ABS.NOINC R2 ;  /* 0x0000000002007343 */ /* 0x001fea0003c00000 */
.L_x_4273:
[----:B------:R-:W-:Y:S05]  /*d340*/  BSYNC B6 ;  /* 0x0000000000067941 */ /* 0x000fea0003800000 */
.L_x_4272:
        /* <DEDUP_REMOVED lines=20> */
.L_x_4276:
        /* <DEDUP_REMOVED lines=15> */
.L_x_4275:
[----:B------:R-:W-:Y:S05]  /*d580*/  BSYNC B6 ;  /* 0x0000000000067941 */ /* 0x000fea0003800000 */
.L_x_4274:
[----:B------:R-:W2:Y:S01]  /*d590*/  LDL R5, [R1+0x28] ;  /* 0x0000280001057983 */ /* 0x000ea20000100800 */
[----:B------:R-:W-:Y:S01]  /*d5a0*/  ULDC.64 UR4, c[0x0][0xaf0] ;  /* 0x0002bc0000047ab9 */ /* 0x000fe20000000a00 */
[----:B------:R-:W0:Y:S01]  /*d5b0*/  LDC R20, c[0x0][0x430] ;  /* 0x00010c00ff147b82 */ /* 0x000e220000000800 */
[----:B------:R-:W-:Y:S01]  /*d5c0*/  ISETP.NE.U32.AND P0, PT, RZ, UR4, PT ;  /* 0x00000004ff007c0c */ /* 0x000fe2000bf05070 */
[----:B------:R-:W1:Y:S03]  /*d5d0*/  S2R R21, SR_TID.X ;  /* 0x0000000000157919 */ /* 0x000e660000002100 */
[----:B------:R-:W-:Y:S01]  /*d5e0*/  ISETP.NE.AND.EX P0, PT, RZ, UR5, PT, P0 ;  /* 0x00000005ff007c0c */ /* 0x000fe2000bf05300 */
[----:B------:R-:W3:-:S12]  /*d5f0*/  S2R R4, SR_TID.X ;  /* 0x0000000000047919 */ /* 0x000ed80000002100 */
[----:B------:R-:W-:Y:S01]  /*d600*/  @P0 IADD3 R2, P1, R27, UR4, RZ ;  /* 0x000000041b020c10 */ /* 0x000fe2000ff3e0ff */
[----:B------:R-:W-:-:S03]  /*d610*/  ULDC UR4, c[0x0][0x320] ;  /* 0x0000c80000047ab9 */ /* 0x000fc60000000800 */
[----:B------:R-:W-:-:S05]  /*d620*/  @P0 IADD3.X R3, R28, UR5, RZ, P1, !PT ;  /* 0x000000051c030c10 */ /* 0x000fca0008ffe4ff */
[----:B------:R4:W5:Y:S01]  /*d630*/  @P0 LDG.E R29, desc[UR44][R2.64] ;  /* 0x0000002c021d0981 */ /* 0x000962000c1e1900 */
[----:B------:R-:W-:Y:S01]  /*d640*/  LOP3.LUT R22, R22, 0xfffffdff, RZ, 0xc0, !PT ;  /* 0xfffffdff16167812 */ /* 0x000fe200078ec0ff */
[----:B------:R-:W-:Y:S01]  /*d650*/  UMOV UR5, 0xffffffff ;  /* 0xffffffff00057882 */ /* 0x000fe20000000000 */
[----:B-1----:R-:W-:Y:S02]  /*d660*/  IMAD.SHL.U32 R21, R21, 0x8, RZ ;  /* 0x0000000815157824 */ /* 0x002fe400078e00ff */
[----:B---3--:R-:W-:-:S03]  /*d670*/  IMAD.SHL.U32 R30, R4, 0x8, RZ ;  /* 0x00000008041e7824 */ /* 0x008fc600078e00ff */
[----:B------:R-:W-:-:S04]  /*d680*/  LOP3.LUT R21, R21, 0x38, RZ, 0xc0, !PT ;  /* 0x0000003815157812 */ /* 0x000fc800078ec0ff */
[C---:B------:R-:W-:Y:S02]  /*d690*/  LOP3.LUT R0, R21.reuse, 0x40, RZ, 0xfc, !PT ;  /* 0x0000004015007812 */ /* 0x040fe400078efcff */
[----:B------:R-:W-:Y:S02]  /*d6a0*/  LOP3.LUT R31, R21, 0x180, RZ, 0xfc, !PT ;  /* 0x00000180151f7812 */ /* 0x000fe400078efcff */
[----:B------:R-:W1:Y:S01]  /*d6b0*/  S2R R21, SR_TID.X ;  /* 0x0000000000157919 */ /* 0x000e620000002100 */
[----:B------:R-:W-:Y:S02]  /*d6c0*/  ISETP.GE.AND P0, PT, R0, UR4, PT ;  /* 0x0000000400007c0c */ /* 0x000fe4000bf06270 */
[----:B------:R-:W-:Y:S02]  /*d6d0*/  ISETP.GE.AND P1, PT, R31, UR4, PT ;  /* 0x000000041f007c0c */ /* 0x000fe4000bf26270 */
[----:B------:R-:W-:-:S04]  /*d6e0*/  LOP3.LUT R30, R30, 0x38, RZ, 0xc0, !PT ;  /* 0x000000381e1e7812 */ /* 0x000fc800078ec0ff */
[C---:B------:R-:W-:Y:S02]  /*d6f0*/  ISETP.GE.AND P2, PT, R30.reuse, UR4, PT ;  /* 0x000000041e007c0c */ /* 0x040fe4000bf46270 */
[----:B------:R-:W-:-:S03]  /*d700*/  LOP3.LUT R30, R30, 0x140, RZ, 0xfc, !PT ;  /* 0x000001401e1e7812 */ /* 0x000fc600078efcff */
        /* <DEDUP_REMOVED lines=9> */
[----:B------:R-:W-:Y:S02]  /*d7a0*/  LOP3.LUT R0, R31, 0x80, RZ, 0xfc, !PT ;  /* 0x000000801f007812 */ /* 0x000fe400078efcff */
[----:B------:R-:W-:Y:S02]  /*d7b0*/  LOP3.LUT R21, R21, 0xc0, RZ, 0xfc, !PT ;  /* 0x000000c015157812 */ /* 0x000fe400078efcff */
[----:B------:R-:W-:Y:S02]  /*d7c0*/  ISETP.GE.AND P5, PT, R0, UR4, PT ;  /* 0x0000000400007c0c */ /* 0x000fe4000bfa6270 */
[----:B------:R-:W-:-:S02]  /*d7d0*/  ISETP.GE.AND P4, PT, R21, UR4, PT ;  /* 0x0000000415007c0c */ /* 0x000fc4000bf86270 */
[----:B------:R-:W1:Y:S01]  /*d7e0*/  S2R R21, SR_TID.X ;  /* 0x0000000000157919 */ /* 0x000e620000002100 */
[----:B------:R-:W-:Y:S02]  /*d7f0*/  LOP3.LUT R31, R31, 0x1c0, RZ, 0xfc, !PT ;  /* 0x000001c01f1f7812 */ /* 0x000fe400078efcff */
[----:B------:R-:W-:Y:S02]  /*d800*/  SEL R0, RZ, 0x40, P1 ;  /* 0x00000040ff007807 */ /* 0x000fe40000800000 */
[----:B------:R-:W-:Y:S01]  /*d810*/  ISETP.GE.AND P0, PT, R31, UR4, PT ;  /* 0x000000041f007c0c */ /* 0x000fe2000bf06270 */
[C---:B------:R-:W-:Y:S01]  /*d820*/  IMAD.SHL.U32 R31, R4.reuse, 0x8, RZ ;  /* 0x00000008041f7824 */ /* 0x040fe200078e00ff */
[----:B------:R-:W-:Y:S02]  /*d830*/  LOP3.LUT R4, R4, 0x7f, RZ, 0xc0, !PT ;  /* 0x0000007f04047812 */ /* 0x000fe400078ec0ff */
[----:B------:R-:W-:Y:S02]  /*d840*/  @P5 LOP3.LUT R22, R22, 0x20, RZ, 0xfc, !PT ;  /* 0x0000002016165812 */ /* 0x000fe400078efcff */
[----:B------:R-:W-:-:S02]  /*d850*/  LOP3.LUT R31, R31, 0x38, RZ, 0xc0, !PT ;  /* 0x000000381f1f7812 */ /* 0x000fc400078ec0ff */
[----:B------:R-:W-:-:S04]  /*d860*/  LOP3.LUT R22, R22, 0xffffffef, RZ, 0xc0, !PT ;  /* 0xffffffef16167812 */ /* 0x000fc800078ec0ff */
[----:B------:R-:W-:-:S04]  /*d870*/  @P4 LOP3.LUT R22, R22, 0x10, RZ, 0xfc, !PT ;  /* 0x0000001016164812 */ /* 0x000fc800078efcff */
[----:B------:R-:W-:-:S04]  /*d880*/  LOP3.LUT R22, R22, 0xfffffffb, RZ, 0xc0, !PT ;  /* 0xfffffffb16167812 */ /* 0x000fc800078ec0ff */
[----:B------:R-:W-:Y:S01]  /*d890*/  LOP3.LUT R22, R22, 0xfffffff7, RZ, 0xc0, !PT ;  /* 0xfffffff716167812 */ /* 0x000fe200078ec0ff */
[----:B-1----:R-:W-:Y:S01]  /*d8a0*/  IMAD.SHL.U32 R9, R21, 0x10, RZ ;  /* 0x0000001015097824 */ /* 0x002fe200078e00ff */
[----:B--2---:R-:W-:Y:S02]  /*d8b0*/  LEA R27, R5, 0xffffffc0, 0x6 ;  /* 0xffffffc0051b7811 */ /* 0x004fe400078e30ff */
[----:B------:R-:W-:Y:S02]  /*d8c0*/  SHF.R.U32.HI R5, RZ, 0x3, R4 ;  /* 0x00000003ff057819 */ /* 0x000fe40000011604 */
[----:B------:R-:W-:Y:S02]  /*d8d0*/  LOP3.LUT R4, R31, 0x100, RZ, 0xfc, !PT ;  /* 0x000001001f047812 */ /* 0x000fe400078efcff */
[----:B------:R-:W-:Y:S02]  /*d8e0*/  LOP3.LUT R9, R5, 0x70, R9, 0xf8, !PT ;  /* 0x0000007005097812 */ /* 0x000fe400078ef809 */
[----:B------:R-:W-:-:S02]  /*d8f0*/  ISETP.GE.AND P3, PT, R4, UR4, PT ;  /* 0x0000000404007c0c */ /* 0x000fc4000bf66270 */
[----:B------:R-:W-:Y:S01]  /*d900*/  SEL R31, RZ, 0x80, P0 ;  /* 0x00000080ff1f7807 */ /* 0x000fe20000000000 */
[----:B------:R-:W-:-:S10]  /*d910*/  IMAD.IADD R6, R9, 0x1, R27 ;  /* 0x0000000109067824 */ /* 0x000fd400078e021b */
[----:B------:R-:W-:-:S04]  /*d920*/  @P3 LOP3.LUT R22, R22, 0x8, RZ, 0xfc, !PT ;  /* 0x0000000816163812 */ /* 0x000fc800078efcff */
[----:B------:R-:W-:Y:S01]  /*d930*/  @P2 LOP3.LUT R22, R22, 0x4, RZ, 0xfc, !PT ;  /* 0x0000000416162812 */ /* 0x000fe200078efcff */
[----:B0---4-:R-:W-:Y:S06]  /*d940*/  BRA.DIV UR5, `(.L_x_4277) ;  /* 0x0000004e051c7947 */ /* 0x011fec000b800000 */
.L_x_4350:
[----:B------:R-:W-:Y:S01]  /*d950*/  ISETP.NE.AND P1, PT, R20, 0x1, PT ;  /* 0x000000011400780c */ /* 0x000fe20003f25270 */
[----:B------:R-:W-:Y:S01]  /*d960*/  IMAD.MOV.U32 R37, RZ, RZ, RZ ;  /* 0x000000ffff257224 */ /* 0x000fe200078e00ff */
[C---:B------:R-:W-:Y:S01]  /*d970*/  ISETP.GE.AND P0, PT, R6.reuse, R33, PT ;  /* 0x000000210600720c */ /* 0x040fe20003f06270 */
[----:B------:R-:W-:Y:S01]  /*d980*/  IMAD.IADD R6, R6, 0x1, R32 ;  /* 0x0000000106067824 */ /* 0x000fe200078e0220 */
[----:B-----5:R-:W-:Y:S02]  /*d990*/  SHF.R.S32.HI R33, RZ, 0x1f, R29 ;  /* 0x0000001fff217819 */ /* 0x020fe4000001141d */
[----:B------:R-:W-:Y:S01]  /*d9a0*/  ISETP.GT.U32.OR P0, PT, R9, 0x3f, P0 ;  /* 0x0000003f0900780c */ /* 0x000fe20000704470 */
[----:B------:R-:W-:Y:S01]  /*d9b0*/  IMAD.MOV.U32 R7, RZ, RZ, R6 ;  /* 0x000000ffff077224 */ /* 0x000fe200078e0006 */
[C---:B------:R-:W-:Y:S02]  /*d9c0*/  LOP3.LUT P6, RZ, R22.reuse, 0x400, RZ, 0xc0, !PT ;  /* 0x0000040016ff7812 */ /* 0x040fe400078cc0ff */
[----:B------:R-:W-:-:S03]  /*d9d0*/  LOP3.LUT R22, R22, 0xffffdfff, RZ, 0xc0, !PT ;  /* 0xffffdfff16167812 */ /* 0x000fc600078ec0ff */
[----:B------:R-:W0:Y:S01]  /*d9e0*/  @P1 LDC R3, c[0x0][0x434] ;  /* 0x00010d00ff031b82 */ /* 0x000e220000000800 */
[----:B------:R-:W-:-:S07]  /*d9f0*/  @P1 LOP3.LUT R22, R22, 0x2000, RZ, 0xfc, !PT ;  /* 0x0000200016161812 */ /* 0x000fce00078efcff */
        /* <DEDUP_REMOVED lines=18> */
[----:B------:R-:W-:Y:S02]  /*db20*/  SHF.L.U32 R2, R2, 0x1, RZ ;  /* 0x0000000102027819 */ /* 0x000fe400000006ff */
[----:B------:R-:W-:Y:S02]  /*db30*/  LOP3.LUT R22, R22, 0xffffefff, RZ, 0xc0, !PT ;  /* 0xffffefff16167812 */ /* 0x000fe400078ec0ff */
[----:B------:R-:W-:Y:S02]  /*db40*/  LOP3.LUT R2, R2, 0x2, R3, 0xe2, !PT ;  /* 0x0000000202027812 */ /* 0x000fe400078ee203 */
[----:B------:R-:W-:-:S02]  /*db50*/  SEL R3, RZ, 0x4, P5 ;  /* 0x00000004ff037807 */ /* 0x000fc40002800000 */
[----:B0-----:R-:W-:Y:S02]  /*db60*/  SEL R4, RZ, 0x8, P4 ;  /* 0x00000008ff047807 */ /* 0x001fe40002000000 */
[----:B------:R-:W-:Y:S02]  /*db70*/  SHF.R.S32.HI R28, RZ, 0x1f, R18 ;  /* 0x0000001fff1c7819 */ /* 0x000fe40000011412 */
[----:B------:R-:W-:Y:S02]  /*db80*/  LOP3.LUT R2, R4, R2, R3, 0xfe, !PT ;  /* 0x0000000204027212 */ /* 0x000fe400078efe03 */
[----:B------:R-:W-:Y:S02]  /*db90*/  SEL R3, RZ, 0x10, P3 ;  /* 0x00000010ff037807 */ /* 0x000fe40001800000 */
[----:B------:R-:W-:-:S04]  /*dba0*/  SEL R4, RZ, 0x20, P2 ;  /* 0x00000020ff047807 */ /* 0x000fc80001000000 */
[----:B------:R-:W-:-:S04]  /*dbb0*/  LOP3.LUT R2, R4, R2, R3, 0xfe, !PT ;  /* 0x0000000204027212 */ /* 0x000fc800078efe03 */
[----:B------:R-:W-:Y:S01]  /*dbc0*/  LOP3.LUT R10, R2, R0, RZ, 0xfc, !PT ;  /* 0x00000000020a7212 */ /* 0x000fe200078efcff */
[----:B------:R-:W-:Y:S02]  /*dbd0*/  IMAD.MOV R0, RZ, RZ, -R7 ;  /* 0x000000ffff007224 */ /* 0x000fe400078e0a07 */
[----:B------:R-:W-:Y:S01]  /*dbe0*/  IMAD.U32 R2, RZ, RZ, UR36 ;  /* 0x00000024ff027e24 */ /* 0x000fe2000f8e00ff */
[----:B------:R-:W-:Y:S01]  /*dbf0*/  LOP3.LUT R31, R10, R31, RZ, 0xfc, !PT ;  /* 0x0000001f0a1f7212 */ /* 0x000fe200078efcff */
[----:B------:R-:W-:Y:S01]  /*dc00*/  IMAD R0, R20, R0, R6 ;  /* 0x0000000014007224 */ /* 0x000fe200078e0206 */
[----:B------:R0:W-:Y:S02]  /*dc10*/  STL [R1+0x24], R10 ;  /* 0x0000240a01007387 */ /* 0x0001e40000100800 */
[----:B------:R-:W-:Y:S02]  /*dc20*/  ISETP.NE.AND P0, PT, R2, 0x3, PT ;  /* 0x000000030200780c */ /* 0x000fe40003f05270 */
[----:B------:R0:W-:Y:S11]  /*dc30*/  STL [R1], R0 ;  /* 0x0000000001007387 */ /* 0x0001f60000100800 */
[----:B------:R-:W-:-:S04]  /*dc40*/  @P0 LOP3.LUT R22, R22, 0x1000, RZ, 0xfc, !PT ;  /* 0x0000100016160812 */ /* 0x000fc800078efcff */
[----:B------:R-:W-:-:S04]  /*dc50*/  LOP3.LUT R22, R22, 0xfffffffe, RZ, 0xc0, !PT ;  /* 0xfffffffe16167812 */ /* 0x000fc800078ec0ff */
[----:B------:R-:W-:Y:S01]  /*dc60*/  @P1 LOP3.LUT R22, R22, 0x1, RZ, 0xfc, !PT ;  /* 0x0000000116161812 */ /* 0x000fe200078efcff */
[----:B0-----:R-:W-:Y:S06]  /*dc70*/  @!P0 BRA `(.L_x_4278) ;  /* 0x0000000000048947 */ /* 0x001fec0003800000 */
[----:B------:R-:W-:Y:S01]  /*dc80*/  BPT.TRAP 0x1 ;  /* 0x000000040000795c */ /* 0x000fe20000300000 */
.L_x_4278:
[----:B------:R-:W-:Y:S01]  /*dc90*/  IMAD R30, R24, 0x8, R23 ;  /* 0x00000008181e7824 */ /* 0x000fe200078e0217 */
[----:B------:R-:W-:Y:S01]  /*dca0*/  SHF.L.U32 R0, R26, 0x1f, RZ ;  /* 0x0000001f1a007819 */ /* 0x000fe200000006ff */
[----:B------:R-:W-:Y:S03]  /*dcb0*/  BSSY B0, `(.L_x_4279) ;  /* 0x0000003000007945 */ /* 0x000fe60003800000 */
[----:B------:R-:W0:Y:S02]  /*dcc0*/  SYNCS.PHASECHK.TRANS64.TRYWAIT P0, [R30+URZ+0x38840], R0 ;  /* 0x038840001e0075a7 */ /* 0x000e24000800017f */
[----:B0-----:R-:W-:Y:S05]  /*dcd0*/  @!P0 BRA `(.L_x_4280) ;  /* 0x0000004800688947 */ /* 0x001fea0003800000 */
.L_x_4351:
[----:B------:R-:W-:Y:S05]  /*dce0*/  BSYNC B0 ;  /* 0x0000000000007941 */ /* 0x000fea0003800000 */
.L_x_4279:
[----:B------:R-:W0:Y:S01]  /*dcf0*/  LDL R2, [R1] ;  /* 0x0000000001027983 */ /* 0x000e220000100800 */
[----:B------:R-:W-:-:S03]  /*dd00*/  ULDC.64 UR4, c[0x0][0x300] ;  /* 0x0000c00000047ab9 */ /* 0x000fc60000000a00 */
[----:B------:R-:W2:Y:S01]  /*dd10*/  LDL R7, [R1+0x4] ;  /* 0x0000040001077983 */ /* 0x000ea20000100800 */
[----:B-----5:R-:W-:Y:S02]  /*dd20*/  SHF.R.S32.HI R4, RZ, 0x1f, R37 ;  /* 0x0000001fff047819 */ /* 0x020fe40000011425 */
        /* <DEDUP_REMOVED lines=19> */
[----:B0-----:R-:W-:Y:S02]  /*de60*/  LOP3.LUT R5, R4, 0x7f, RZ, 0xc0, !PT ;  /* 0x0000007f04057812 */ /* 0x001fe400078ec0ff */
[----:B------:R-:W-:Y:S01]  /*de70*/  IMAD.IADD R4, R3, 0x1, R0 ;  /* 0x0000000103047824 */ /* 0x000fe200078e0200 */
[C---:B------:R-:W-:Y:S01]  /*de80*/  LEA R0, P0, R2.reuse, UR4, 0x1 ;  /* 0x0000000402007c11 */ /* 0x040fe2000f8008ff */
[----:B------:R-:W-:Y:S01]  /*de90*/  ULDC UR4, c[0x0][0x2f4] ;  /* 0x0000bd0000047ab9 */ /* 0x000fe20000000800 */
[----:B------:R-:W-:Y:S02]  /*dea0*/  SHF.R.U32.HI R6, RZ, 0x3, R5 ;  /* 0x00000003ff067819 */ /* 0x000fe40000011605 */
[----:B------:R-:W0:Y:S01]  /*deb0*/  S2R R5, SR_TID.X ;  /* 0x0000000000057919 */ /* 0x000e220000002100 */
[----:B------:R-:W-:Y:S01]  /*dec0*/  LEA.HI.X R4, R2, UR5, R4, 0x1, P0 ;  /* 0x0000000502047c11 */ /* 0x000fe200080f0c04 */
[----:B------:R-:W-:Y:S01]  /*ded0*/  UMOV UR5, 0xffffffff ;  /* 0xffffffff00057882 */ /* 0x000fe20000000000 */
[----:B--2---:R-:W-:-:S04]  /*dee0*/  IADD3 R27, -R6, R7, -R27 ;  /* 0x00000007061b7210 */ /* 0x004fc80007ffe91b */
        /* <DEDUP_REMOVED lines=39> */
.L_x_4361:
[----:B------:R-:W-:-:S13]  /*e160*/  ISETP.GE.AND P0, PT, R27, 0x31, PT ;  /* 0x000000311b00780c */ /* 0x000fda0003f06270 */
[----:B01----:R-:W-:Y:S01]  /*e170*/  @P0 LEA R2, P1, R7, R0, 0x1 ;  /* 0x0000000007020211 */ /* 0x003fe200078208ff */
        /* <DEDUP_REMOVED lines=8> */
.L_x_4282:
        /* <DEDUP_REMOVED lines=11> */
.L_x_4283:
[----:B------:R1:W5:Y:S01]  /*e2b0*/  LDL.LU R0, [R1+0xc] ;  /* 0x00000c0001007983 */ /* 0x0003620000300800 */
[----:B------:R-:W-:Y:S01]  /*e2c0*/  LOP3.LUT P0, RZ, R22, 0x40, RZ, 0xc0, !PT ;  /* 0x0000004016ff7812 */ /* 0x000fe2000780c0ff */
[----:B------:R1:W-:-:S12]  /*e2d0*/  SYNCS.ARRIVE.TRANS64.A1T0 RZ, [R30+URZ+0x38830], RZ ;  /* 0x038830ff1eff79a7 */ /* 0x0003d8000810003f */
[----:B------:R-:W-:Y:S05]  /*e2e0*/  WARPSYNC.ALL ;  /* 0x0000000000007948 */ /* 0x000fea0003800000 */
[----:B0-----:R-:W-:Y:S01]  /*e2f0*/  SEL R2, R35, RZ, !P0 ;  /* 0x000000ff23027207 */ /* 0x001fe20004000000 */
[----:B------:R-:W-:Y:S04]  /*e300*/  BSSY B6, `(.L_x_4284) ;  /* 0x000001a000067945 */ /* 0x000fe80003800000 */
[----:B------:R0:W-:Y:S01]  /*e310*/  STL [R1+0x8], R2 ;  /* 0x0000080201007387 */ /* 0x0001e20000100800 */
[----:B------:R-:W-:Y:S01]  /*e320*/  BAR.SYNC.DEFER_BLOCKING 0x8, 0x100 ;  /* 0x0204000000007b1d */ /* 0x000fe20000010000 */
[----:B-----5:R-:W-:Y:S01]  /*e330*/  SEL R35, R0, RZ, !P0 ;  /* 0x000000ff00237207 */ /* 0x020fe20004000000 */
[----:B------:R-:W-:-:S04]  /*e340*/  VIADD R0, R23, 0x20400 ;  /* 0x0002040017007836 */ /* 0x000fc80000000000 */
[----:B------:R0:W-:Y:S01]  /*e350*/  STL [R1+0x14], R35 ;  /* 0x0000142301007387 */ /* 0x0001e20000100800 */
[----:B------:R-:W-:Y:S02]  /*e360*/  LOP3.LUT P0, RZ, R0, 0x3ff, RZ, 0xc0, !PT ;  /* 0x000003ff00ff7812 */ /* 0x000fe4000780c0ff */
[----:B------:R-:W-:-:S05]  /*e370*/  SHF.R.S32.HI R0, RZ, 0x1f, R36 ;  /* 0x0000001fff007819 */ /* 0x000fca0000011424 */
[----:B------:R0:W-:Y:S06]  /*e380*/  STL [R1+0xc], R0 ;  /* 0x00000c0001007387 */ /* 0x0001ec0000100800 */
        /* <DEDUP_REMOVED lines=17> */
.L_x_4285:
[----:B------:R-:W-:Y:S05]  /*e4a0*/  BSYNC B6 ;  /* 0x0000000000067941 */ /* 0x000fea0003800000 */
.L_x_4284:
[----:B------:R-:W2:Y:S01]  /*e4b0*/  LDL R4, [R1+0xc] ;  /* 0x00000c0001047983 */ /* 0x000ea20000100800 */
[----:B------:R-:W3:Y:S01]  /*e4c0*/  LDC R10, c[0x0][0x448] ;  /* 0x00011200ff0a7b82 */ /* 0x000ee20000000800 */
[----:B0-----:R-:W0:Y:S01]  /*e4d0*/  S2R R2, SR_TID.X ;  /* 0x0000000000027919 */ /* 0x001e220000002100 */
[----:B------:R-:W-:Y:S01]  /*e4e0*/  IMAD.MOV.U32 R21, RZ, RZ, R35 ;  /* 0x000000ffff157224 */ /* 0x000fe200078e0023 */
[----:B------:R-:W-:Y:S01]  /*e4f0*/  ULDC.64 UR4, c[0x0][0x298] ;  /* 0x0000a60000047ab9 */ /* 0x000fe20000000a00 */
[----:B------:R-:W4:Y:S04]  /*e500*/  LDL R20, [R1+0x8] ;  /* 0x0000080001147983 */ /* 0x000f280000100800 */
[----:B------:R0:W5:Y:S01]  /*e510*/  LDL R9, [R1+0x10] ;  /* 0x0000100001097983 */ /* 0x0001620000100800 */
[----:B------:R-:W1:Y:S01]  /*e520*/  S2R R35, SR_TID.X ;  /* 0x0000000000237919 */ /* 0x000e620000002100 */
[----:B---3--:R-:W-:-:S02]  /*e530*/  ISETP.NE.AND P0, PT, R10, 0x1, PT ;  /* 0x000000010a00780c */ /* 0x008fc40003f05270 */
[----:B0-----:R-:W-:-:S11]  /*e540*/  LOP3.LUT R2, R2, 0x7f, RZ, 0xc0, !PT ;  /* 0x0000007f02027812 */ /* 0x001fd600078ec0ff */
[----:B------:R-:W0:Y:S01]  /*e550*/  @P0 LDC R3, c[0x0][0x44c] ;  /* 0x00011300ff030b82 */ /* 0x000e220000000800 */
[----:B------:R-:W-:Y:S01]  /*e560*/  SHF.R.U32.HI R2, RZ, 0x3, R2 ;  /* 0x00000003ff027819 */ /* 0x000fe20000011602 */
[----:B-1----:R-:W-:-:S05]  /*e570*/  IMAD.SHL.U32 R35, R35, 0x10, RZ ;  /* 0x0000001023237824 */ /* 0x002fca00078e00ff */
[----:B------:R-:W-:Y:S02]  /*e580*/  LOP3.LUT R35, R2, 0x70, R35, 0xf8, !PT ;  /* 0x0000007002237812 */ /* 0x000fe400078ef823 */
[----:B------:R-:W1:Y:S03]  /*e590*/  @P0 LDC R2, c[0x0][0x450] ;  /* 0x00011400ff020b82 */ /* 0x000e660000000800 */
[----:B------:R-:W-:-:S04]  /*e5a0*/  IMAD R35, R17, 0x40, R35 ;  /* 0x0000004011237824 */ /* 0x000fc800078e0223 */
[----:B0-----:R-:W-:-:S04]  /*e5b0*/  @P0 IMAD.HI.U32 R3, R35, R3, RZ ;  /* 0x0000000323030227 */ /* 0x001fc800078e00ff */
[----:B------:R-:W-:Y:S01]  /*e5c0*/  IMAD.MOV.U32 R0, RZ, RZ, R35 ;  /* 0x000000ffff007224 */ /* 0x000fe200078e0023 */
[----:B-1----:R-:W-:Y:S01]  /*e5d0*/  @P0 SHF.R.U32.HI R0, RZ, R2, R3 ;  /* 0x00000002ff000219 */ /* 0x002fe20000011603 */
[----:B------:R-:W-:Y:S01]  /*e5e0*/  IMAD.WIDE.U32 R2, R36, UR4, RZ ;  /* 0x0000000424027c25 */ /* 0x000fe2000f8e00ff */
[----:B------:R-:W0:Y:S01]  /*e5f0*/  S2R R5, SR_TID.X ;  /* 0x0000000000057919 */ /* 0x000e220000002100 */
[----:B------:R-:W-:-:S04]  /*e600*/  LOP3.LUT R22, R22, 0xfffff7ff, RZ, 0xc0, !PT ;  /* 0xfffff7ff16167812 */ /* 0x000fc800078ec0ff */
[----:B------:R-:W-:Y:S02]  /*e610*/  @P0 LOP3.LUT R22, R22, 0x800, RZ, 0xfc, !PT ;  /* 0x0000080016160812 */ /* 0x000fe400078efcff */
[----:B0-----:R-:W-:-:S04]  /*e620*/  SHF.L.U32 R7, R5, 0x3, RZ ;  /* 0x0000000305077819 */ /* 0x001fc800000006ff */
[----:B------:R-:W-:Y:S01]  /*e630*/  LOP3.LUT R7, R7, 0x38, RZ, 0xc0, !PT ;  /* 0x0000003807077812 */ /* 0x000fe200078ec0ff */
[----:B--2---:R-:W-:-:S04]  /*e640*/  IMAD R4, R4, UR4, RZ ;  /* 0x0000000404047c24 */ /* 0x004fc8000f8e02ff */
        /* <DEDUP_REMOVED lines=9> */
[----:B----4-:R-:W-:-:S04]  /*e6e0*/  IMAD.WIDE.U32 R2, R20, UR4, R2 ;  /* 0x0000000414027c25 */ /* 0x010fc8000f8e0002 */
[----:B------:R-:W-:Y:S01]  /*e6f0*/  IMAD R4, R20, UR5, R4 ;  /* 0x0000000514047c24 */ /* 0x000fe2000f8e0204 */
[----:B------:R-:W-:-:S03]  /*e700*/  ULDC.64 UR4, c[0x0][0x2d0] ;  /* 0x0000b40000047ab9 */ /* 0x000fc60000000a00 */
[----:B------:R-:W-:Y:S01]  /*e710*/  IMAD.IADD R3, R3, 0x1, R4 ;  /* 0x0000000103037824 */ /* 0x000fe200078e0204 */
[----:B------:R-:W-:-:S05]  /*e720*/  SHF.R.S32.HI R4, RZ, 0x1f, R0 ;  /* 0x0000001fff047819 */ /* 0x000fca0000011400 */
[----:B------:R-:W-:Y:S02]  /*e730*/  IMAD R4, R4, UR4, RZ ;  /* 0x0000000404047c24 */ /* 0x000fe4000f8e02ff */
[----:B------:R-:W-:-:S04]  /*e740*/  IMAD.WIDE.U32 R2, R0, UR4, R2 ;  /* 0x0000000400027c25 */ /* 0x000fc8000f8e0002 */
[----:B------:R-:W-:Y:S01]  /*e750*/  IMAD R4, R0, UR5, R4 ;  /* 0x0000000500047c24 */ /* 0x000fe2000f8e0204 */
[----:B------:R-:W-:Y:S01]  /*e760*/  ULDC.64 UR4, c[0x0][0x2c8] ;  /* 0x0000b20000047ab9 */ /* 0x000fe20000000a00 */
[----:B------:R-:W-:-:S04]  /*e770*/  IMAD.MOV R0, RZ, RZ, -R0 ;  /* 0x000000ffff007224 */ /* 0x000fc800078e0a00 */
[----:B------:R-:W-:Y:S02]  /*e780*/  IMAD R0, R10, R0, R35 ;  /* 0x000000000a007224 */ /* 0x000fe400078e0223 */
[----:B------:R-:W-:-:S03]  /*e790*/  IMAD.IADD R3, R3, 0x1, R4 ;  /* 0x0000000103037824 */ /* 0x000fc600078e0204 */
[----:B------:R-:W-:Y:S01]  /*e7a0*/  SHF.R.S32.HI R4, RZ, 0x1f, R0 ;  /* 0x0000001fff047819 */ /* 0x000fe20000011400 */
[----:B------:R-:W-:-:S04]  /*e7b0*/  IMAD.WIDE.U32 R2, R0, UR4, R2 ;  /* 0x0000000400027c25 */ /* 0x000fc8000f8e0002 */
[----:B------:R-:W-:-:S04]  /*e7c0*/  IMAD R4, R4, UR4, RZ ;  /* 0x0000000404047c24 */ /* 0x000fc8000f8e02ff */
[----:B------:R-:W-:Y:S01]  /*e7d0*/  IMAD R4, R0, UR5, R4 ;  /* 0x0000000500047c24 */ /* 0x000fe2000f8e0204 */
[----:B------:R-:W-:Y:S02]  /*e7e0*/  ULDC.64 UR4, c[0x0][0x280] ;  /* 0x0000a00000047ab9 */ /* 0x000fe40000000a00 */
[----:B------:R-:W-:Y:S01]  /*e7f0*/  LEA R0, P0, R2, UR4, 0x1 ;  /* 0x0000000402007c11 */ /* 0x000fe2000f8008ff */
[----:B------:R-:W-:Y:S01]  /*e800*/  IMAD.IADD R3, R3, 0x1, R4 ;  /* 0x0000000103037824 */ /* 0x000fe200078e0204 */
[----:B------:R-:W-:Y:S01]  /*e810*/  ULDC UR4, c[0x0][0x2b8] ;  /* 0x0000ae0000047ab9 */ /* 0x000fe20000000800 */
[----:B------:R-:W-:-:S03]  /*e820*/  LOP3.LUT R20, R5, 0x7f, RZ, 0xc0, !PT ;  /* 0x0000007f05147812 */ /* 0x000fc600078ec0ff */
[----:B------:R-:W-:Y:S01]  /*e830*/  LEA.HI.X R2, R2, UR5, R3, 0x1, P0 ;  /* 0x0000000502027c11 */ /* 0x000fe200080f0c03 */
[----:B------:R-:W-:Y:S01]  /*e840*/  UMOV UR5, 0xffffffff ;  /* 0xffffffff00057882 */ /* 0x000fe20000000000 */
[----:B------:R-:W-:Y:S02]  /*e850*/  ISETP.GE.AND P0, PT, R7, UR4, PT ;  /* 0x0000000407007c0c */ /* 0x000fe4000bf06270 */
[----:B------:R-:W-:Y:S01]  /*e860*/  SHF.R.U32.HI R8, RZ, 0x3, R20 ;  /* 0x00000003ff087819 */ /* 0x000fe20000011614 */
[----:B------:R-:W-:Y:S10]  /*e870*/  BRA.DIV UR5, `(.L_x_4286) ;  /* 0x0000004205e47947 */ /* 0x000ff4000b800000 */
[----:B------:R-:W0:Y:S01]  /*e880*/  SHFL.IDX PT, R5, R0, RZ, 0x181f ;  /* 0x00181fff00057589 */ /* 0x000e2200000e0000 */
[----:B-----5:R-:W-:Y:S01]  /*e890*/  IMAD R3, R9, R10, RZ ;  /* 0x0000000a09037224 */ /* 0x020fe200078e02ff */
[----:B------:R-:W-:Y:S01]  /*e8a0*/  LOP3.LUT R22, R22, 0xfffffeff, RZ, 0xc0, !PT ;  /* 0xfffffeff16167812 */ /* 0x000fe200078ec0ff */
[----:B------:R-:W-:Y:S01]  /*e8b0*/  IMAD R17, R17, 0x40, R8 ;  /* 0x0000004011117824 */ /* 0x000fe200078e0208 */
[----:B------:R-:W1:Y:S04]  /*e8c0*/  SHFL.IDX PT, R4, R2, RZ, 0x181f ;  /* 0x00181fff02047589 */ /* 0x000e6800000e0000 */
[----:B------:R-:W-:-:S13]  /*e8d0*/  ISETP.GE.AND P2, PT, R17, R3, PT ;  /* 0x000000031100720c */ /* 0x000fda0003f46270 */
[----:B------:R-:W-:Y:S02]  /*e8e0*/  @P2 LOP3.LUT R22, R22, 0x100, RZ, 0xfc, !PT ;  /* 0x0000010016162812 */ /* 0x000fe400078efcff */
[----:B0-----:R-:W-:Y:S02]  /*e8f0*/  @!P2 LEA R5, P1, R7, R5, 0x1 ;  /* 0x000000050705a211 */ /* 0x001fe400078208ff */
[----:B------:R-:W-:-:S03]  /*e900*/  LOP3.LUT R22, R22, 0xffffff7f, RZ, 0xc0, !PT ;  /* 0xffffff7f16167812 */ /* 0x000fc600078ec0ff */
        /* <DEDUP_REMOVED lines=10> */
[----:B------:R-:W-:-:S04]  /*e9b0*/  @P2 LOP3.LUT R22, R22, 0x80, RZ, 0xfc, !PT ;  /* 0x0000008016162812 */ /* 0x000fc800078efcff */
[----:B------:R-:W-:Y:S02]  /*e9c0*/  LOP3.LUT R22, R22, 0xffffffbf, RZ, 0xc0, !PT ;  /* 0xffffffbf16167812 */ /* 0x000fe400078ec0ff */
        /* <DEDUP_REMOVED lines=11> */
[----:B------:R-:W-:-:S02]  /*ea80*/  @P2 LOP3.LUT R22, R22, 0x40, RZ, 0xfc, !PT ;  /* 0x0000004016162812 */ /* 0x000fc400078efcff */
[----:B0-----:R-:W-:-:S05]  /*ea90*/  @!P2 LEA R5, P1, R7, R5, 0x1 ;  /* 0x000000050705a211 */ /* 0x001fca00078208ff */
[----:B-1----:R-:W-:-:S05]  /*eaa0*/  @!P2 IMAD.X R4, RZ, RZ, R4, P1 ;  /* 0x000000ffff04a224 */ /* 0x002fca00008e0604 */
[----:B------:R-:W-:-:S04]  /*eab0*/  @!P2 LOP3.LUT R5, R5, R4, RZ, 0x3c, !PT ;  /* 0x000000040505a212 */ /* 0x000fc800078e3cff */
[----:B------:R-:W-:-:S04]  /*eac0*/  @!P2 LOP3.LUT R4, R5, R4, RZ, 0x3c, !PT ;  /* 0x000000040504a212 */ /* 0x000fc800078e3cff */
[----:B------:R-:W-:-:S05]  /*ead0*/  @!P2 LOP3.LUT R5, R5, R4, RZ, 0x3c, !PT ;  /* 0x000000040505a212 */ /* 0x000fca00078e3cff */
[----:B------:R0:W-:Y:S04]  /*eae0*/  @!P2 LDGSTS.E.BYPASS.LTC128B.128 [R25+0x21400], desc[UR44][R4.64], !P0 ;  /* 0x214000000419afae */ /* 0x0001e8000c101d6c */
[----:B0-----:R0:W1:Y:S02]  /*eaf0*/  SHFL.IDX PT, R4, R2, 0x3, 0x181f ;  /* 0x00781f0002047f89 */ /* 0x00106400000e0000 */
.L_x_4370:
[----:B------:R-:W-:Y:S01]  /*eb00*/  VIADD R17, R17, 0x30 ;  /* 0x0000003011117836 */ /* 0x000fe20000000000 */
[----:B------:R-:W-:-:S04]  /*eb10*/  LOP3.LUT R22, R22, 0xfffeffff, RZ, 0xc0, !PT ;  /* 0xfffeffff16167812 */ /* 0x000fc800078ec0ff */
[----:B------:R-:W-:-:S13]  /*eb20*/  ISETP.GE.AND P2, PT, R17, R3, PT ;  /* 0x000000031100720c */ /* 0x000fda0003f46270 */
[----:B0-----:R-:W-:Y:S02]  /*eb30*/  @!P2 LEA R2, P1, R7, R0, 0x1 ;  /* 0x000000000702a211 */ /* 0x001fe400078208ff */
[----:B------:R-:W-:-:S03]  /*eb40*/  @P2 LOP3.LUT R22, R22, 0x10000, RZ, 0xfc, !PT ;  /* 0x0001000016162812 */ /* 0x000fc600078efcff */
[----:B-1----:R-:W-:-:S05]  /*eb50*/  @!P2 IMAD.X R3, RZ, RZ, R4, P1 ;  /* 0x000000ffff03a224 */ /* 0x002fca00008e0604 */
[----:B------:R-:W-:Y:S01]  /*eb60*/  @!PT LDS RZ, [RZ] ;  /* 0x00000000fffff984 */ /* 0x000fe20000000800 */
[----:B------:R-:W-:Y:S01]  /*eb70*/  @!PT LDS RZ, [RZ] ;  /* 0x00000000fffff984 */ /* 0x000fe20000000800 */
[----:B------:R-:W-:Y:S01]  /*eb80*/  @!PT LDS RZ, [RZ] ;  /* 0x00000000fffff984 */ /* 0x000fe20000000800 */
[----:B------:R0:W-:Y:S01]  /*eb90*/  @!P2 LDGSTS.E.BYPASS.LTC128B.128 [R25+0x21c00], desc[UR44][R2.64], !P0 ;  /* 0x21c000000219afae */ /* 0x0001e2000c101d6c */
[----:B------:R-:W-:Y:S01]  /*eba0*/  PLOP3.LUT P0, PT, PT, PT, PT, 0x80, 0x0 ;  /* 0x000000000000781c */ /* 0x000fe20003f0f070 */
[----:B------:R-:W-:-:S12]  /*ebb0*/  NOP ;  /* 0x0000000000007918 */ /* 0x000fd80000000000 */
.L_x_4287:
[----:B------:R-:W-:Y:S02]  /*ebc0*/  PLOP3.LUT P1, PT, P1, P0, PT, 0xa2, 0x0 ;  /* 0x000000000000781c */ /* 0x000fe40000f21472 */
[----:B------:R-:W-:-:S08]  /*ebd0*/  @P0 R2UR P1, UR4, R23 ;  /* 0x00000000170402ca */ /* 0x000fd00000020000 */
[----:B------:R-:W-:-:S05]  /*ebe0*/  @P0 PLOP3.LUT P0, PT, P1, PT, PT, 0x80, 0x0 ;  /* 0x000000000000081c */ /* 0x000fca0000f0f070 */
[----:B------:R-:W-:Y:S01]  /*ebf0*/  @!P1 SYNCS.ARRIVE.TRANS64.RED.A0T1 RZ, [UR4+0x38800], RZ ;  /* 0x038800ffffff99a7 */ /* 0x000fe20008200404 */
[----:B------:R-:W-:Y:S07]  /*ec00*/  @!P1 ARRIVES.LDGSTSBAR.64.TRANSCNT [UR4+0x38800] ;  /* 0x03880000ff0099b0 */ /* 0x000fee0008000a84 */
[----:B------:R-:W-:Y:S05]  /*ec10*/  @P0 BRA.U.ANY `(.L_x_4287) ;  /* 0xfffffffd00e80947 */ /* 0x000fea000393ffff */
[----:B------:R-:W-:Y:S01]  /*ec20*/  NOP ;  /* 0x0000000000007918 */ /* 0x000fe20000000000 */
[----:B------:R-:W-:Y:S01]  /*ec30*/  VIADD R0, R23, 0x26400 ;  /* 0x0002640017007836 */ /* 0x000fe20000000000 */
[----:B------:R1:W-:Y:S01]  /*ec40*/  SYNCS.ARRIVE.TRANS64.A1T0 RZ, [R23+URZ+0x38800], RZ ;  /* 0x038800ff17ff79a7 */ /* 0x0003e2000810003f */
[----:B------:R-:W-:Y:S03]  /*ec50*/  BSSY B6, `(.L_x_4288) ;  /* 0x0000013000067945 */ /* 0x000fe60003800000 */
[----:B------:R-:W-:-:S13]  /*ec60*/  LOP3.LUT P0, RZ, R0, 0x3ff, RZ, 0xc0, !PT ;  /* 0x000003ff00ff7812 */ /* 0x000fda000780c0ff */
[----:B-1----:R-:W-:Y:S05]  /*ec70*/  @!P0 BRA `(.L_x_4289) ;  /* 0x0000000000408947 */ /* 0x002fea0003800000 */
        /* <DEDUP_REMOVED lines=16> */
.L_x_4289:
[----:B------:R-:W-:Y:S05]  /*ed80*/  BSYNC B6 ;  /* 0x0000000000067941 */ /* 0x000fea0003800000 */
.L_x_4288:
[----:B------:R-:W2:Y:S01]  /*ed90*/  LDL.LU R21, [R1+0xc] ;  /* 0x00000c0001157983 */ /* 0x000ea20000300800 */
[----:B0-----:R-:W0:Y:S01]  /*eda0*/  LDC R2, c[0x0][0x448] ;  /* 0x00011200ff027b82 */ /* 0x001e220000000800 */
[----:B------:R-:W-:Y:S02]  /*edb0*/  ULDC.64 UR4, c[0x0][0x398] ;  /* 0x0000e60000047ab9 */ /* 0x000fe40000000a00 */
[----:B------:R-:W3:Y:S04]  /*edc0*/  LDL.LU R20, [R1+0x14] ;  /* 0x0000140001147983 */ /* 0x000ee80000300800 */
[----:B------:R-:W4:Y:S01]  /*edd0*/  LDL.LU R17, [R1+0x8] ;  /* 0x0000080001117983 */ /* 0x000f220000300800 */
[----:B0-----:R-:W-:-:S13]  /*ede0*/  ISETP.NE.AND P6, PT, R2, 0x1, PT ;  /* 0x000000010200780c */ /* 0x001fda0003fc5270 */
[----:B------:R-:W0:Y:S08]  /*edf0*/  @P6 LDC R3, c[0x0][0x44c] ;  /* 0x00011300ff036b82 */ /* 0x000e300000000800 */
[----:B------:R-:W1:Y:S01]  /*ee00*/  @P6 LDC R2, c[0x0][0x450] ;  /* 0x00011400ff026b82 */ /* 0x000e620000000800 */
[----:B------:R-:W-:Y:S01]  /*ee10*/  MOV R0, R35 ;  /* 0x0000002300007202 */ /* 0x000fe20000000f00 */
[----:B------:R-:W5:Y:S01]  /*ee20*/  S2R R7, SR_TID.X ;  /* 0x0000000000077919 */ /* 0x000f620000002100 */
[----:B0-----:R-:W-:-:S05]  /*ee30*/  @P6 IMAD.HI.U32 R3, R35, R3, RZ ;  /* 0x0000000323036227 */ /* 0x001fca00078e00ff */
[----:B-1----:R-:W-:Y:S01]  /*ee40*/  @P6 SHF.R.U32.HI R0, RZ, R2, R3 ;  /* 0x00000002ff006219 */ /* 0x002fe20000011603 */
[----:B------:R-:W-:Y:S01]  /*ee50*/  IMAD.WIDE.U32 R2, R36, UR4, RZ ;  /* 0x0000000424027c25 */ /* 0x000fe2000f8e00ff */
[----:B------:R-:W0:Y:S02]  /*ee60*/  S2R R10, SR_TID.X ;  /* 0x00000000000a7919 */ /* 0x000e240000002100 */
[----:B------:R-:W-:Y:S01]  /*ee70*/  SHF.R.S32.HI R5, RZ, 0x1f, R0 ;  /* 0x0000001fff057819 */ /* 0x000fe20000011400 */
[----:B------:R-:W1:Y:S01]  /*ee80*/  S2R R9, SR_TID.X ;  /* 0x0000000000097919 */ /* 0x000e620000002100 */
[----:B------:R-:W-:Y:S01]  /*ee90*/  LOP3.LUT R22, R22, 0xfffff7ff, RZ, 0xc0, !PT ;  /* 0xfffff7ff16167812 */ /* 0x000fe200078ec0ff */
[----:B-1----:R-:W-:-:S05]  /*eea0*/  IMAD.SHL.U32 R8, R9, 0x8, RZ ;  /* 0x0000000809087824 */ /* 0x002fca00078e00ff */
        /* <DEDUP_REMOVED lines=10> */
[----:B---3--:R-:W-:Y:S02]  /*ef50*/  IMAD R4, R20, UR4, RZ ;  /* 0x0000000414047c24 */ /* 0x008fe4000f8e02ff */
[----:B----4-:R-:W-:Y:S01]  /*ef60*/  IMAD.WIDE.U32 R2, R17, UR4, R2 ;  /* 0x0000000411027c25 */ /* 0x010fe2000f8e0002 */
        /* <DEDUP_REMOVED lines=10> */
[----:B------:R-:W-:Y:S01]  /*f010*/  ULDC.64 UR4, c[0x0][0x3c8] ;  /* 0x0000f20000047ab9 */ /* 0x000fe20000000a00 */
[----:B-----5:R-:W-:Y:S02]  /*f020*/  IMAD.SHL.U32 R20, R7, 0x8, RZ ;  /* 0x0000000807147824 */ /* 0x020fe400078e00ff */
[----:B------:R-:W-:Y:S02]  /*f030*/  IMAD.IADD R3, R3, 0x1, R5 ;  /* 0x0000000103037824 */ /* 0x000fe400078e0205 */
[----:B------:R-:W-:Y:S01]  /*f040*/  IMAD R0, R0, UR4, RZ ;  /* 0x0000000400007c24 */ /* 0x000fe2000f8e02ff */
[----:B------:R-:W-:Y:S01]  /*f050*/  LOP3.LUT R20, R20, 0x38, RZ, 0xc0, !PT ;  /* 0x0000003814147812 */ /* 0x000fe200078ec0ff */
[----:B------:R-:W-:-:S04]  /*f060*/  IMAD.WIDE.U32 R2, R4, UR4, R2 ;  /* 0x0000000404027c25 */ /* 0x000fc8000f8e0002 */
[----:B------:R-:W-:Y:S01]  /*f070*/  IMAD R0, R4, UR5, R0 ;  /* 0x0000000504007c24 */ /* 0x000fe2000f8e0200 */
[----:B------:R-:W-:Y:S01]  /*f080*/  ULDC.64 UR4, c[0x0][0x390] ;  /* 0x0000e40000047ab9 */ /* 0x000fe20000000a00 */
[----:B------:R-:W-:Y:S01]  /*f090*/  IMAD.SHL.U32 R17, R7, 0x8, RZ ;  /* 0x0000000807117824 */ /* 0x000fe200078e00ff */
[----:B------:R-:W-:Y:S01]  /*f0a0*/  LOP3.LUT R7, R20, 0x80, RZ, 0xfc, !PT ;  /* 0x0000008014077812 */ /* 0x000fe200078efcff */
[----:B------:R-:W-:Y:S01]  /*f0b0*/  IMAD.IADD R6, R3, 0x1, R0 ;  /* 0x0000000103067824 */ /* 0x000fe200078e0200 */
[----:B------:R-:W-:Y:S01]  /*f0c0*/  LEA R0, P0, R2, UR4, 0x1 ;  /* 0x0000000402007c11 */ /* 0x000fe2000f8008ff */
[----:B------:R-:W-:Y:S01]  /*f0d0*/  ULDC UR4, c[0x0][0x3b8] ;  /* 0x0000ee0000047ab9 */ /* 0x000fe20000000800 */
[----:B------:R-:W-:Y:S02]  /*f0e0*/  LOP3.LUT R17, R17, 0x38, RZ, 0xc0, !PT ;  /* 0x0000003811117812 */ /* 0x000fe400078ec0ff */
[----:B------:R-:W-:Y:S02]  /*f0f0*/  ISETP.GE.AND P4, PT, R7, UR4, PT ;  /* 0x0000000407007c0c */ /* 0x000fe4000bf86270 */
[----:B------:R-:W-:Y:S01]  /*f100*/  LOP3.LUT R7, R17, 0x40, RZ, 0xfc, !PT ;  /* 0x0000004011077812 */ /* 0x000fe200078efcff */
[----:B0-----:R-:W-:-:S05]  /*f110*/  IMAD.SHL.U32 R17, R10, 0x8, RZ ;  /* 0x000000080a117824 */ /* 0x001fca00078e00ff */
[----:B------:R-:W-:Y:S02]  /*f120*/  LOP3.LUT R17, R17, 0x38, RZ, 0xc0, !PT ;  /* 0x0000003811117812 */ /* 0x000fe400078ec0ff */
[----:B------:R-:W-:Y:S02]  /*f130*/  ISETP.GE.AND P5, PT, R7, UR4, PT ;  /* 0x0000000407007c0c */ /* 0x000fe4000bfa6270 */
[----:B------:R-:W-:Y:S01]  /*f140*/  LOP3.LUT R7, R17, 0x100, RZ, 0xfc, !PT ;  /* 0x0000010011077812 */ /* 0x000fe200078efcff */
[----:B------:R-:W-:Y:S01]  /*f150*/  IMAD.SHL.U32 R17, R10, 0x8, RZ ;  /* 0x000000080a117824 */ /* 0x000fe200078e00ff */
[----:B------:R-:W-:-:S04]  /*f160*/  ISETP.GE.AND P1, PT, R8, UR4, PT ;  /* 0x0000000408007c0c */ /* 0x000fc8000bf26270 */
[----:B------:R-:W-:Y:S01]  /*f170*/  LOP3.LUT R17, R17, 0x38, RZ, 0xc0, !PT ;  /* 0x0000003811117812 */ /* 0x000fe200078ec0ff */
[----:B------:R-:W-:Y:S01]  /*f180*/  IMAD.SHL.U32 R20, R9, 0x8, RZ ;  /* 0x0000000809147824 */ /* 0x000fe200078e00ff */
[----:B------:R-:W-:Y:S02]  /*f190*/  ISETP.GE.AND P2, PT, R7, UR4, PT ;  /* 0x0000000407007c0c */ /* 0x000fe4000bf46270 */
[----:B------:R-:W-:Y:S01]  /*f1a0*/  LOP3.LUT R7, R17, 0xc0, RZ, 0xfc, !PT ;  /* 0x000000c011077812 */ /* 0x000fe200078efcff */
[----:B------:R-:W-:Y:S01]  /*f1b0*/  IMAD.SHL.U32 R17, R9, 0x8, RZ ;  /* 0x0000000809117824 */ /* 0x000fe200078e00ff */
[----:B------:R-:W-:Y:S02]  /*f1c0*/  LOP3.LUT R20, R20, 0x38, RZ, 0xc0, !PT ;  /* 0x0000003814147812 */ /* 0x000fe400078ec0ff */
[----:B------:R-:W-:Y:S02]  /*f1d0*/  LEA.HI.X R6, R2, UR5, R6, 0x1, P0 ;  /* 0x0000000502067c11 */ /* 0x000fe400080f0c06 */
[----:B------:R-:W-:-:S02]  /*f1e0*/  LOP3.LUT R17, R17, 0x38, RZ, 0xc0, !PT ;  /* 0x0000003811117812 */ /* 0x000fc400078ec0ff */
[----:B------:R-:W-:Y:S02]  /*f1f0*/  SEL R2, RZ, 0x1, P1 ;  /* 0x00000001ff027807 */ /* 0x000fe40000800000 */
[----:B------:R-:W-:Y:S02]  /*f200*/  SEL R3, RZ, 0x4, P4 ;  /* 0x00000004ff037807 */ /* 0x000fe40002000000 */
[----:B------:R-:W-:Y:S02]  /*f210*/  SEL R4, RZ, 0x2, P5 ;  /* 0x00000002ff047807 */ /* 0x000fe40002800000 */
[----:B------:R-:W-:Y:S02]  /*f220*/  ISETP.GE.AND P3, PT, R7, UR4, PT ;  /* 0x0000000407007c0c */ /* 0x000fe4000bf66270 */
[----:B------:R-:W-:Y:S02]  /*f230*/  LOP3.LUT R7, R20, 0x180, RZ, 0xfc, !PT ;  /* 0x0000018014077812 */ /* 0x000fe400078efcff */
[----:B------:R-:W-:-:S02]  /*f240*/  LOP3.LUT R9, R17, 0x140, RZ, 0xfc, !PT ;  /* 0x0000014011097812 */ /* 0x000fc400078efcff */
[----:B------:R-:W-:Y:S02]  /*f250*/  IADD3 R2, R3, R4, R2 ;  /* 0x0000000403027210 */ /* 0x000fe40007ffe002 */
[----:B------:R-:W-:Y:S02]  /*f260*/  SEL R3, RZ, 0x10, P2 ;  /* 0x00000010ff037807 */ /* 0x000fe40001000000 */
[----:B------:R-:W-:Y:S02]  /*f270*/  SEL R4, RZ, 0x8, P3 ;  /* 0x00000008ff047807 */ /* 0x000fe40001800000 */
[----:B------:R-:W-:Y:S02]  /*f280*/  @P1 LOP3.LUT R22, R22, 0x800, RZ, 0xfc, !PT ;  /* 0x0000080016161812 */ /* 0x000fe400078efcff */
[----:B------:R-:W-:Y:S02]  /*f290*/  ISETP.GE.AND P0, PT, R7, UR4, PT ;  /* 0x0000000407007c0c */ /* 0x000fe4000bf06270 */
[----:B------:R-:W-:-:S02]  /*f2a0*/  LOP3.LUT R7, R17, 0x1c0, RZ, 0xfc, !PT ;  /* 0x000001c011077812 */ /* 0x000fc400078efcff */
[----:B------:R-:W-:Y:S02]  /*f2b0*/  ISETP.GE.AND P1, PT, R9, UR4, PT ;  /* 0x0000000409007c0c */ /* 0x000fe4000bf26270 */
[----:B------:R-:W-:Y:S02]  /*f2c0*/  IADD3 R4, R3, R2, R4 ;  /* 0x0000000203047210 */ /* 0x000fe40007ffe004 */
[----:B------:R-:W-:Y:S02]  /*f2d0*/  SEL R2, RZ, 0x40, P0 ;  /* 0x00000040ff027807 */ /* 0x000fe40000000000 */
[----:B------:R-:W-:Y:S02]  /*f2e0*/  SEL R3, RZ, 0x20, P1 ;  /* 0x00000020ff037807 */ /* 0x000fe40000800000 */
[----:B------:R-:W-:Y:S01]  /*f2f0*/  ISETP.GE.AND P0, PT, R7, UR4, PT ;  /* 0x0000000407007c0c */ /* 0x000fe2000bf06270 */
[----:B------:R-:W-:Y:S01]  /*f300*/  UMOV UR4, 0xffffffff ;  /* 0xffffffff00047882 */ /* 0x000fe20000000000 */
[----:B------:R-:W-:-:S02]  /*f310*/  IADD3 R4, R2, R4, R3 ;  /* 0x0000000402047210 */ /* 0x000fc40007ffe003 */
[----:B------:R-:W-:-:S05]  /*f320*/  SEL R5, RZ, 0x80, P0 ;  /* 0x00000080ff057807 */ /* 0x000fca0000000000 */
[----:B------:R-:W-:Y:S01]  /*f330*/  IMAD.IADD R5, R4, 0x1, R5 ;  /* 0x0000000104057824 */ /* 0x000fe200078e0205 */
[----:B------:R-:W-:Y:S06]  /*f340*/  BRA.DIV UR4, `(.L_x_4290) ;  /* 0x0000003e048c7947 */ /* 0x000fec000b800000 */
[C---:B------:R-:W-:Y:S01]  /*f350*/  LOP3.LUT P6, RZ, R22.reuse, 0x40, RZ, 0xc0, !PT ;  /* 0x0000004016ff7812 */ /* 0x040fe200078cc0ff */
[----:B------:R-:W0:Y:S01]  /*f360*/  SHFL.IDX PT, R3, R0, RZ, 0x181f ;  /* 0x00181fff00037589 */ /* 0x000e2200000e0000 */
[----:B------:R-:W-:-:S03]  /*f370*/  LOP3.LUT R22, R22, 0xffbfffff, RZ, 0xc0, !PT ;  /* 0xffbfffff16167812 */ /* 0x000fc600078ec0ff */
[----:B------:R-:W1:Y:S08]  /*f380*/  SHFL.IDX PT, R2, R6, RZ, 0x181f ;  /* 0x00181fff06027589 */ /* 0x000e7000000e0000 */
[----:B------:R-:W-:-:S04]  /*f390*/  @P6 LOP3.LUT R22, R22, 0x400000, RZ, 0xfc, !PT ;  /* 0x0040000016166812 */ /* 0x000fc800078efcff */
[C---:B------:R-:W-:Y:S02]  /*f3a0*/  LOP3.LUT P6, RZ, R22.reuse, 0x80, RZ, 0xc0, !PT ;  /* 0x0000008016ff7812 */ /* 0x040fe400078cc0ff */
[----:B------:R-:W-:-:S11]  /*f3b0*/  LOP3.LUT R22, R22, 0xff7fffff, RZ, 0xc0, !PT ;  /* 0xff7fffff16167812 */ /* 0x000fd600078ec0ff */
[----:B------:R-:W-:-:S04]  /*f3c0*/  @P6 LOP3.LUT R22, R22, 0x800000, RZ, 0xfc, !PT ;  /* 0x0080000016166812 */ /* 0x000fc800078efcff */
[----:B------:R-:W-:-:S13]  /*f3d0*/  LOP3.LUT P6, RZ, R22, 0x100, RZ, 0xc0, !PT ;  /* 0x0000010016ff7812 */ /* 0x000fda00078cc0ff */
[----:B0-----:R-:W-:Y:S02]  /*f3e0*/  @!P6 LEA R3, P0, R8, R3, 0x1 ;  /* 0x000000030803e211 */ /* 0x001fe400078008ff */
[----:B------:R-:W-:-:S03]  /*f3f0*/  @!P6 LOP3.LUT R7, R4, 0x40, RZ, 0xc0, !PT ;  /* 0x000000400407e812 */ /* 0x000fc600078ec0ff */
[----:B-1----:R-:W-:Y:S01]  /*f400*/  @!P6 IMAD.X R2, RZ, RZ, R2, P0 ;  /* 0x000000ffff02e224 */ /* 0x002fe200000e0602 */
[----:B------:R-:W-:Y:S02]  /*f410*/  LOP3.LUT P0, RZ, R22, 0x800, RZ, 0xc0, !PT ;  /* 0x0000080016ff7812 */ /* 0x000fe4000780c0ff */
[----:B------:R-:W-:Y:S02]  /*f420*/  @!P6 SHF.R.U32.HI R7, RZ, 0x2, R7 ;  /* 0x00000002ff07e819 */ /* 0x000fe40000011607 */
[----:B------:R-:W-:-:S04]  /*f430*/  @!P6 LOP3.LUT R3, R3, R2, RZ, 0x3c, !PT ;  /* 0x000000020303e212 */ /* 0x000fc800078e3cff */
[----:B------:R-:W-:-:S04]  /*f440*/  @!P6 LOP3.LUT R2, R3, R2, RZ, 0x3c, !PT ;  /* 0x000000020302e212 */ /* 0x000fc800078e3cff */
[----:B------:R-:W-:-:S05]  /*f450*/  @!P6 LOP3.LUT R3, R3, R2, RZ, 0x3c, !PT ;  /* 0x000000020303e212 */ /* 0x000fca00078e3cff */
[----:B------:R-:W-:Y:S01]  /*f460*/  @!PT LDS RZ, [RZ] ;  /* 0x00000000fffff984 */ /* 0x000fe20000000800 */
[----:B------:R-:W-:Y:S01]  /*f470*/  @!P6 LDGSTS.E.BYPASS.LTC128B.128 [R25+0x26400], desc[UR44][R2.64], !P0 ;  /* 0x264000000219efae */ /* 0x000fe2000c101d6c */
[----:B------:R-:W-:Y:S02]  /*f480*/  @!P6 ISETP.NE.U32.AND P0, PT, R7, RZ, PT ;  /* 0x000000ff0700e20c */ /* 0x000fe40003f05070 */
[----:B------:R-:W-:Y:S01]  /*f490*/  @!P6 LOP3.LUT R7, R5, 0x80, RZ, 0xc0, !PT ;  /* 0x000000800507e812 */ /* 0x000fe200078ec0ff */
[----:B------:R-:W-:Y:S03]  /*f4a0*/  @!P6 LDGSTS.E.BYPASS.LTC128B.128 [R25+0x28400], desc[UR44][R2.64+0x80], !P5 ;  /* 0x284000800219efae */ /* 0x000fe6000e901d6c */
[----:B------:R-:W-:Y:S01]  /*f4b0*/  @!P6 SHF.R.U32.HI R7, RZ, 0x3, R7 ;  /* 0x00000003ff07e819 */ /* 0x000fe20000011607 */
[----:B------:R-:W-:Y:S04]  /*f4c0*/  @!P6 LDGSTS.E.BYPASS.LTC128B.128 [R25+0x2a400], desc[UR44][R2.64+0x100], !P4 ;  /* 0x2a4001000219efae */ /* 0x000fe8000e101d6c */
[----:B------:R-:W-:Y:S04]  /*f4d0*/  @!P6 LDGSTS.E.BYPASS.LTC128B.128 [R25+0x2c400], desc[UR44][R2.64+0x180], !P3 ;  /* 0x2c4001800219efae */ /* 0x000fe8000d901d6c */
[----:B------:R-:W-:Y:S04]  /*f4e0*/  @!P6 LDGSTS.E.BYPASS.LTC128B.128 [R25+0x2e400], desc[UR44][R2.64+0x200], !P2 ;  /* 0x2e4002000219efae */ /* 0x000fe8000d101d6c */
[----:B------:R-:W-:Y:S04]  /*f4f0*/  @!P6 LDGSTS.E.BYPASS.LTC128B.128 [R25+0x30400], desc[UR44][R2.64+0x280], !P1 ;  /* 0x304002800219efae */ /* 0x000fe8000c901d6c */
[----:B------:R-:W-:Y:S01]  /*f500*/  @!P6 LDGSTS.E.BYPASS.LTC128B.128 [R25+0x32400], desc[UR44][R2.64+0x300], P0 ;  /* 0x324003000219efae */ /* 0x000fe20008101d6c */
[----:B------:R-:W-:-:S03]  /*f510*/  @!P6 ISETP.NE.U32.AND P0, PT, R7, RZ, PT ;  /* 0x000000ff0700e20c */ /* 0x000fc60003f05070 */
[----:B------:R-:W-:Y:S10]  /*f520*/  SHFL.IDX PT, R7, R6, 0x1, 0x181f ;  /* 0x00381f0006077f89 */ /* 0x000ff400000e0000 */
[----:B------:R0:W-:Y:S01]  /*f530*/  @!P6 LDGSTS.E.BYPASS.LTC128B.128 [R25+0x34400], desc[UR44][R2.64+0x380], P0 ;  /* 0x344003800219efae */ /* 0x0001e20008101d6c */
[----:B------:R-:W-:-:S03]  /*f540*/  LOP3.LUT P6, RZ, R22, 0x800000, RZ, 0xc0, !PT ;  /* 0x0080000016ff7812 */ /* 0x000fc600078cc0ff */
[----:B0-----:R-:W0:Y:S10]  /*f550*/  SHFL.IDX PT, R2, R0, 0x1, 0x181f ;  /* 0x00381f0000027f89 */ /* 0x001e3400000e0000 */
[----:B0-----:R-:W-:-:S05]  /*f560*/  @!P6 LEA R2, P0, R8, R2, 0x1 ;  /* 0x000000020802e211 */ /* 0x001fca00078008ff */
[----:B------:R-:W-:Y:S01]  /*f570*/  @!P6 IMAD.X R3, RZ, RZ, R7, P0 ;  /* 0x000000ffff03e224 */ /* 0x000fe200000e0607 */
[----:B------:R-:W-:Y:S02]  /*f580*/  LOP3.LUT P0, RZ, R22, 0x800, RZ, 0xc0, !PT ;  /* 0x0000080016ff7812 */ /* 0x000fe4000780c0ff */
[----:B------:R-:W-:-:S04]  /*f590*/  @!P6 LOP3.LUT R7, R4, 0x40, RZ, 0xc0, !PT ;  /* 0x000000400407e812 */ /* 0x000fc800078ec0ff */
[----:B------:R-:W-:-:S07]  /*f5a0*/  @!P6 SHF.R.U32.HI R7, RZ, 0x2, R7 ;  /* 0x00000002ff07e819 */ /* 0x000fce0000011607 */
        /* <DEDUP_REMOVED lines=11> */
[----:B------:R-:W-:Y:S04]  /*f660*/  SHFL.IDX PT, R7, R6, 0x2, 0x181f ;  /* 0x00581f0006077f89 */ /* 0x000fe800000e0000 */
[----:B------:R-:W-:Y:S06]  /*f670*/  SHFL.IDX PT, R6, R6, 0x3, 0x181f ;  /* 0x00781f0006067f89 */ /* 0x000fec00000e0000 */
[----:B------:R0:W-:Y:S01]  /*f680*/  @!P6 LDGSTS.E.BYPASS.LTC128B.128 [R25+0x34c00], desc[UR44][R2.64+0x380], P0 ;  /* 0x34c003800219efae */ /* 0x0001e20008101d6c */
[----:B------:R-:W-:-:S03]  /*f690*/  LOP3.LUT P6, RZ, R22, 0x400000, RZ, 0xc0, !PT ;  /* 0x0040000016ff7812 */ /* 0x000fc600078cc0ff */
[----:B0-----:R-:W0:Y:S04]  /*f6a0*/  SHFL.IDX PT, R2, R0, 0x2, 0x181f ;  /* 0x00581f0000027f89 */ /* 0x001e2800000e0000 */
[----:B------:R-:W1:Y:S06]  /*f6b0*/  SHFL.IDX PT, R0, R0, 0x3, 0x181f ;  /* 0x00781f0000007f89 */ /* 0x000e6c00000e0000 */
[----:B0-----:R-:W-:-:S05]  /*f6c0*/  @!P6 LEA R2, P0, R8, R2, 0x1 ;  /* 0x000000020802e211 */ /* 0x001fca00078008ff */
[----:B------:R-:W-:Y:S01]  /*f6d0*/  @!P6 IMAD.X R3, RZ, RZ, R7, P0 ;  /* 0x000000ffff03e224 */ /* 0x000fe200000e0607 */
[----:B------:R-:W-:Y:S02]  /*f6e0*/  LOP3.LUT P0, RZ, R22, 0x800, RZ, 0xc0, !PT ;  /* 0x0000080016ff7812 */ /* 0x000fe4000780c0ff */
[----:B------:R-:W-:-:S04]  /*f6f0*/  @!P6 LOP3.LUT R7, R4, 0x40, RZ, 0xc0, !PT ;  /* 0x000000400407e812 */ /* 0x000fc800078ec0ff */
[----:B------:R-:W-:-:S07]  /*f700*/  @!P6 SHF.R.U32.HI R7, RZ, 0x2, R7 ;  /* 0x00000002ff07e819 */ /* 0x000fce0000011607 */
[----:B------:R0:W-:Y:S01]  /*f710*/  @!P6 LDGSTS.E.BYPASS.LTC128B.128 [R25+0x27400], desc[UR44][R2.64], !P0 ;  /* 0x274000000219efae */ /* 0x0001e2000c101d6c */
[----:B------:R-:W-:Y:S02]  /*f720*/  @!P6 ISETP.NE.U32.AND P0, PT, R7, RZ, PT ;  /* 0x000000ff0700e20c */ /* 0x000fe40003f05070 */
[----:B------:R-:W-:Y:S01]  /*f730*/  @!P6 LOP3.LUT R7, R5, 0x80, RZ, 0xc0, !PT ;  /* 0x000000800507e812 */ /* 0x000fe200078ec0ff */
[----:B------:R0:W-:Y:S03]  /*f740*/  @!P6 LDGSTS.E.BYPASS.LTC128B.128 [R25+0x29400], desc[UR44][R2.64+0x80], !P5 ;  /* 0x294000800219efae */ /* 0x0001e6000e901d6c */
[----:B------:R-:W-:Y:S01]  /*f750*/  @!P6 SHF.R.U32.HI R7, RZ, 0x3, R7 ;  /* 0x00000003ff07e819 */ /* 0x000fe20000011607 */
[----:B------:R0:W-:Y:S04]  /*f760*/  @!P6 LDGSTS.E.BYPASS.LTC128B.128 [R25+0x2b400], desc[UR44][R2.64+0x100], !P4 ;  /* 0x2b4001000219efae */ /* 0x0001e8000e101d6c */
[----:B------:R0:W-:Y:S04]  /*f770*/  @!P6 LDGSTS.E.BYPASS.LTC128B.128 [R25+0x2d400], desc[UR44][R2.64+0x180], !P3 ;  /* 0x2d4001800219efae */ /* 0x0001e8000d901d6c */
[----:B------:R0:W-:Y:S04]  /*f780*/  @!P6 LDGSTS.E.BYPASS.LTC128B.128 [R25+0x2f400], desc[UR44][R2.64+0x200], !P2 ;  /* 0x2f4002000219efae */ /* 0x0001e8000d101d6c */
[----:B------:R0:W-:Y:S04]  /*f790*/  @!P6 LDGSTS.E.BYPASS.LTC128B.128 [R25+0x31400], desc[UR44][R2.64+0x280], !P1 ;  /* 0x314002800219efae */ /* 0x0001e8000c901d6c */
[----:B------:R0:W-:Y:S01]  /*f7a0*/  @!P6 LDGSTS.E.BYPASS.LTC128B.128 [R25+0x33400], desc[UR44][R2.64+0x300], P0 ;  /* 0x334003000219efae */ /* 0x0001e20008101d6c */
[----:B------:R-:W-:-:S13]  /*f7b0*/  @!P6 ISETP.NE.U32.AND P0, PT, R7, RZ, PT ;  /* 0x000000ff0700e20c */ /* 0x000fda0003f05070 */
[----:B-1----:R0:W-:Y:S02]  /*f7c0*/  @!P6 LDGSTS.E.BYPASS.LTC128B.128 [R25+0x35400], desc[UR44][R2.64+0x380], P0 ;  /* 0x354003800219efae */ /* 0x0021e40008101d6c */
.L_x_4380:
[----:B------:R-:W-:Y:S01]  /*f7d0*/  LOP3.LUT P0, RZ, R22, 0x10000, RZ, 0xc0, !PT ;  /* 0x0001000016ff7812 */ /* 0x000fe2000780c0ff */
[----:B------:R-:W-:-:S12]  /*f7e0*/  BSSY B0, `(.L_x_4291) ;  /* 0x0000016000007945 */ /* 0x000fd80003800000 */
[----:B------:R-:W-:Y:S05]  /*f7f0*/  @P0 BRA `(.L_x_4292) ;  /* 0x0000000000500947 */ /* 0x000fea0003800000 */
[----:B------:R-:W-:Y:S02]  /*f800*/  LOP3.LUT R4, R4, 0x40, RZ, 0xc0, !PT ;  /* 0x0000004004047812 */ /* 0x000fe400078ec0ff */
[----:B------:R-:W-:Y:S02]  /*f810*/  LOP3.LUT P6, RZ, R22, 0x800, RZ, 0xc0, !PT ;  /* 0x0000080016ff7812 */ /* 0x000fe400078cc0ff */
[----:B0-----:R-:W-:Y:S02]  /*f820*/  LEA R2, P0, R8, R0, 0x1 ;  /* 0x0000000008027211 */ /* 0x001fe400078008ff */
[----:B------:R-:W-:Y:S02]  /*f830*/  SHF.R.U32.HI R4, RZ, 0x2, R4 ;  /* 0x00000002ff047819 */ /* 0x000fe40000011604 */
[----:B------:R-:W-:Y:S01]  /*f840*/  LOP3.LUT R5, R5, 0x80, RZ, 0xc0, !PT ;  /* 0x0000008005057812 */ /* 0x000fe200078ec0ff */
[----:B------:R-:W-:Y:S01]  /*f850*/  IMAD.X R3, RZ, RZ, R6, P0 ;  /* 0x000000ffff037224 */ /* 0x000fe200000e0606 */
[----:B------:R-:W-:-:S02]  /*f860*/  ISETP.NE.U32.AND P0, PT, R4, RZ, PT ;  /* 0x000000ff0400720c */ /* 0x000fc40003f05070 */
[----:B------:R-:W-:-:S03]  /*f870*/  SHF.R.U32.HI R5, RZ, 0x3, R5 ;  /* 0x00000003ff057819 */ /* 0x000fc60000011605 */
[----:B------:R-:W-:Y:S01]  /*f880*/  @!PT LDS RZ, [RZ] ;  /* 0x00000000fffff984 */ /* 0x000fe20000000800 */
[----:B------:R-:W-:Y:S01]  /*f890*/  @!PT LDS RZ, [RZ] ;  /* 0x00000000fffff984 */ /* 0x000fe20000000800 */
[----:B------:R-:W-:Y:S01]  /*f8a0*/  @!PT LDS RZ, [RZ] ;  /* 0x00000000fffff984 */ /* 0x000fe20000000800 */
[----:B------:R1:W-:Y:S04]  /*f8b0*/  LDGSTS.E.BYPASS.LTC128B.128 [R25+0x27c00], desc[UR44][R2.64], !P6 ;  /* 0x27c0000002197fae */ /* 0x0003e8000f101d6c */
[----:B------:R1:W-:Y:S04]  /*f8c0*/  LDGSTS.E.BYPASS.LTC128B.128 [R25+0x29c00], desc[UR44][R2.64+0x80], !P5 ;  /* 0x29c0008002197fae */ /* 0x0003e8000e901d6c */
[----:B------:R1:W-:Y:S04]  /*f8d0*/  LDGSTS.E.BYPASS.LTC128B.128 [R25+0x2bc00], desc[UR44][R2.64+0x100], !P4 ;  /* 0x2bc0010002197fae */ /* 0x0003e8000e101d6c */
[----:B------:R1:W-:Y:S04]  /*f8e0*/  LDGSTS.E.BYPASS.LTC128B.128 [R25+0x2dc00], desc[UR44][R2.64+0x180], !P3 ;  /* 0x2dc0018002197fae */ /* 0x0003e8000d901d6c */
[----:B------:R1:W-:Y:S04]  /*f8f0*/  LDGSTS.E.BYPASS.LTC128B.128 [R25+0x2fc00], desc[UR44][R2.64+0x200], !P2 ;  /* 0x2fc0020002197fae */ /* 0x0003e8000d101d6c */
[----:B------:R1:W-:Y:S04]  /*f900*/  LDGSTS.E.BYPASS.LTC128B.128 [R25+0x31c00], desc[UR44][R2.64+0x280], !P1 ;  /* 0x31c0028002197fae */ /* 0x0003e8000c901d6c */
[----:B------:R1:W-:Y:S01]  /*f910*/  LDGSTS.E.BYPASS.LTC128B.128 [R25+0x33c00], desc[UR44][R2.64+0x300], P0 ;  /* 0x33c0030002197fae */ /* 0x0003e20008101d6c */
[----:B------:R-:W-:-:S13]  /*f920*/  ISETP.NE.U32.AND P0, PT, R5, RZ, PT ;  /* 0x000000ff0500720c */ /* 0x000fda0003f05070 */
[----:B------:R1:W-:Y:S02]  /*f930*/  LDGSTS.E.BYPASS.LTC128B.128 [R25+0x35c00], desc[UR44][R2.64+0x380], P0 ;  /* 0x35c0038002197fae */ /* 0x0003e40008101d6c */
.L_x_4292:
[----:B------:R-:W-:Y:S05]  /*f940*/  BSYNC B0 ;  /* 0x0000000000007941 */ /* 0x000fea0003800000 */
.L_x_4291:
[----:B------:R-:W-:Y:S01]  /*f950*/  NOP ;  /* 0x0000000000007918 */ /* 0x000fe20000000000 */
[----:B------:R-:W-:-:S13]  /*f960*/  PLOP3.LUT P0, PT, PT, PT, PT, 0x80, 0x0 ;  /* 0x000000000000781c */ /* 0x000fda0003f0f070 */
.L_x_4293:
        /* <DEDUP_REMOVED lines=18> */
.L_x_4381:
[----:B------:R-:W-:Y:S05]  /*fa90*/  BSYNC B0 ;  /* 0x0000000000007941 */ /* 0x000fea0003800000 */
.L_x_4294:
[----:B------:R-:W-:-:S05]  /*faa0*/  IMAD.U32 R2, RZ, RZ, UR36 ;  /* 0x00000024ff027e24 */ /* 0x000fca000f8e00ff */
[----:B------:R-:W-:-:S13]  /*fab0*/  ISETP.NE.AND P0, PT, R2, 0x3, PT ;  /* 0x000000030200780c */ /* 0x000fda0003f05270 */
[----:B------:R-:W-:Y:S05]  /*fac0*/  @!P0 BRA `(.L_x_4296) ;  /* 0x0000000000048947 */ /* 0x000fea0003800000 */
[----:B------:R-:W-:Y:S01]  /*fad0*/  BPT.TRAP 0x1 ;  /* 0x000000040000795c */ /* 0x000fe20000300000 */
.L_x_4296:
[----:B0-----:R-:W-:Y:S01]  /*fae0*/  SHF.L.U32 R0, R26, 0x1f, RZ ;  /* 0x0000001f1a007819 */ /* 0x001fe200000006ff */
[----:B------:R-:W-:Y:S03]  /*faf0*/  BSSY B0, `(.L_x_4297) ;  /* 0x0000003000007945 */ /* 0x000fe60003800000 */
[----:B------:R-:W0:Y:S02]  /*fb00*/  SYNCS.PHASECHK.TRANS64.TRYWAIT P0, [R30+URZ+0x38860], R0 ;  /* 0x038860001e0075a7 */ /* 0x000e24000800017f */
[----:B0-----:R-:W-:Y:S05]  /*fb10*/  @!P0 BRA `(.L_x_4298) ;  /* 0x0000004000688947 */ /* 0x001fea0003800000 */
.L_x_4382:
[----:B------:R-:W-:Y:S05]  /*fb20*/  BSYNC B0 ;  /* 0x0000000000007941 */ /* 0x000fea0003800000 */
.L_x_4297:
        /* <DEDUP_REMOVED lines=26> */
[C---:B------:R-:W-:Y:S01]  /*fcd0*/  LOP3.LUT P5, RZ, R31.reuse, 0x2, RZ, 0xc0, !PT ;  /* 0x000000021fff7812 */ /* 0x040fe200078ac0ff */
[----:B------:R-:W1:Y:S01]  /*fce0*/  SHFL.IDX PT, R2, R4, RZ, 0x181f ;  /* 0x00181fff04027589 */ /* 0x000e6200000e0000 */
[C---:B------:R-:W-:Y:S02]  /*fcf0*/  LOP3.LUT P4, RZ, R31.reuse, 0x4, RZ, 0xc0, !PT ;  /* 0x000000041fff7812 */ /* 0x040fe4000788c0ff */
[C---:B------:R-:W-:Y:S02]  /*fd00*/  LOP3.LUT P3, RZ, R31.reuse, 0x8, RZ, 0xc0, !PT ;  /* 0x000000081fff7812 */ /* 0x040fe4000786c0ff */
[----:B------:R-:W-:Y:S02]  /*fd10*/  LOP3.LUT P2, RZ, R31, 0x10, RZ, 0xc0, !PT ;  /* 0x000000101fff7812 */ /* 0x000fe4000784c0ff */
[----:B------:R-:W-:Y:S01]  /*fd20*/  LOP3.LUT R22, R22, 0xffffffbf, RZ, 0xc0, !PT ;  /* 0xffffffbf16167812 */ /* 0x000fe200078ec0ff */
[----:B0-----:R-:W-:-:S02]  /*fd30*/  IMAD.SHL.U32 R7, R3, 0x8, RZ ;  /* 0x0000000803077824 */ /* 0x001fc400078e00ff */
[----:B------:R-:W0:Y:S03]  /*fd40*/  SHFL.IDX PT, R3, R6, RZ, 0x181f ;  /* 0x00181fff06037589 */ /* 0x000e2600000e0000 */
[----:B------:R-:W-:-:S05]  /*fd50*/  LOP3.LUT R7, R7, 0x38, RZ, 0xc0, !PT ;  /* 0x0000003807077812 */ /* 0x000fca00078ec0ff */
[----:B------:R-:W-:Y:S01]  /*fd60*/  IMAD.SHL.U32 R0, R7, 0x2, RZ ;  /* 0x0000000207007824 */ /* 0x000fe200078e00ff */
[----:B------:R-:W-:-:S04]  /*fd70*/  LOP3.LUT R7, R31, 0x1, RZ, 0xc0, !PT ;  /* 0x000000011f077812 */ /* 0x000fc800078ec0ff */
[----:B-1----:R-:W-:Y:S02]  /*fd80*/  IADD3 R2, P0, R2, R0, RZ ;  /* 0x0000000002027210 */ /* 0x002fe40007f1e0ff */
[----:B------:R-:W-:Y:S02]  /*fd90*/  ISETP.NE.U32.AND P1, PT, R7, 0x1, PT ;  /* 0x000000010700780c */ /* 0x000fe40003f25070 */
[----:B------:R-:W-:Y:S01]  /*fda0*/  PRMT R7, R31, 0x8880, RZ ;  /* 0x000088801f077816 */ /* 0x000fe200000000ff */
[----:B0-----:R-:W-:Y:S01]  /*fdb0*/  IMAD.X R3, RZ, RZ, R3, P0 ;  /* 0x000000ffff037224 */ /* 0x001fe200000e0603 */
[----:B------:R-:W-:-:S09]  /*fdc0*/  ISETP.LT.OR P0, PT, R27, 0x1, P1 ;  /* 0x000000011b00780c */ /* 0x000fd20000f01670 */
[----:B------:R-:W-:Y:S02]  /*fdd0*/  @P1 LOP3.LUT R22, R22, 0x40, RZ, 0xfc, !PT ;  /* 0x0000004016161812 */ /* 0x000fe400078efcff */
[----:B------:R-:W-:Y:S02]  /*fde0*/  LOP3.LUT P1, RZ, R31, 0x20, RZ, 0xc0, !PT ;  /* 0x000000201fff7812 */ /* 0x000fe4000782c0ff */
[----:B------:R-:W-:Y:S01]  /*fdf0*/  LOP3.LUT R22, R22, 0xffffff7f, RZ, 0xc0, !PT ;  /* 0xffffff7f16167812 */ /* 0x000fe200078ec0ff */
        /* <DEDUP_REMOVED lines=65> */
.L_x_4392:
        /* <DEDUP_REMOVED lines=34> */
.L_x_4300:
        /* <DEDUP_REMOVED lines=11> */
.L_x_4301:
[----:B------:R-:W2:Y:S01]  /*104e0*/  LDL.LU R2, [R1+0x4] ;  /* 0x0000040001027983 */ /* 0x000ea20000300800 */
[----:B------:R1:W-:Y:S01]  /*104f0*/  SYNCS.ARRIVE.TRANS64.A1T0 RZ, [R30+URZ+0x38850], RZ ;  /* 0x038850ff1eff79a7 */ /* 0x0003e2000810003f */
[----:B------:R-:W-:Y:S01]  /*10500*/  BSSY B0, `(.L_x_4302) ;  /* 0x00000f8000007945 */ /* 0x000fe20003800000 */
[----:B--2---:R-:W-:-:S13]  /*10510*/  ISETP.GE.AND P0, PT, R2, 0x41, PT ;  /* 0x000000410200780c */ /* 0x004fda0003f06270 */
[----:B-1----:R-:W-:Y:S05]  /*10520*/  @!P0 BRA `(.L_x_4303) ;  /* 0x0000000c00d48947 */ /* 0x002fea0003800000 */
[----:B------:R-:W2:Y:S04]  /*10530*/  LDL.LU R2, [R1+0x24] ;  /* 0x0000240001027983 */ /* 0x000ea80000300800 */
[----:B------:R-:W3:Y:S01]  /*10540*/  LDL.LU R3, [R1+0x28] ;  /* 0x0000280001037983 */ /* 0x000ee20000300800 */
[----:B------:R-:W-:-:S04]  /*10550*/  LOP3.LUT R30, R31, 0x80, RZ, 0xc0, !PT ;  /* 0x000000801f1e7812 */ /* 0x000fc800078ec0ff */
[----:B------:R-:W-:Y:S02]  /*10560*/  SHF.R.U32.HI R30, RZ, 0x3, R30 ;  /* 0x00000003ff1e7819 */ /* 0x000fe4000001161e */
[----:B--2---:R-:W-:Y:S01]  /*10570*/  LOP3.LUT R2, R2, 0x40, RZ, 0xc0, !PT ;  /* 0x0000004002027812 */ /* 0x004fe200078ec0ff */
[----:B---3--:R-:W-:-:S03]  /*10580*/  VIADD R7, R3, 0xfffffffe ;  /* 0xfffffffe03077836 */ /* 0x008fc60000000000 */
[----:B------:R-:W-:-:S07]  /*10590*/  SHF.R.U32.HI R31, RZ, 0x2, R2 ;  /* 0x00000002ff1f7819 */ /* 0x000fce0000011602 */
.L_x_4316:
[----:B-1----:R-:W1:Y:S01]  /*105a0*/  S2R R2, SR_TID.X ;  /* 0x0000000000027919 */ /* 0x002e620000002100 */
[----:B0-----:R-:W0:Y:S01]  /*105b0*/  LDC R4, c[0x0][0x430] ;  /* 0x00010c00ff047b82 */ /* 0x001e220000000800 */
[----:B--23--:R-:W-:Y:S01]  /*105c0*/  IMAD R6, R7, 0x40, R32 ;  /* 0x0000004007067824 */ /* 0x00cfe200078e0220 */
[----:B------:R-:W-:Y:S05]  /*105d0*/  YIELD ;  /* 0x0000000000007946 */ /* 0x000fea0003800000 */
[----:B------:R-:W2:Y:S01]  /*105e0*/  S2R R3, SR_TID.X ;  /* 0x0000000000037919 */ /* 0x000ea20000002100 */
[----:B------:R-:W-:Y:S01]  /*105f0*/  IMAD.U32 R11, RZ, RZ, UR36 ;  /* 0x00000024ff0b7e24 */ /* 0x000fe2000f8e00ff */
[----:B------:R-:W-:Y:S01]  /*10600*/  ULDC UR4, c[0x0][0x430] ;  /* 0x00010c0000047ab9 */ /* 0x000fe20000000800 */
[----:B------:R-:W-:Y:S01]  /*10610*/  VIADD R24, R24, 0x1 ;  /* 0x0000000118187836 */ /* 0x000fe20000000000 */
[----:B0-----:R-:W-:-:S02]  /*10620*/  ISETP.NE.AND P0, PT, R4, 0x1, PT ;  /* 0x000000010400780c */ /* 0x001fc40003f05270 */
[----:B-1----:R-:W-:-:S04]  /*10630*/  LOP3.LUT R2, R2, 0x7f, RZ, 0xc0, !PT ;  /* 0x0000007f02027812 */ /* 0x002fc800078ec0ff */
[----:B------:R-:W-:Y:S01]  /*10640*/  SHF.R.U32.HI R2, RZ, 0x3, R2 ;  /* 0x00000003ff027819 */ /* 0x000fe20000011602 */
[----:B--2---:R-:W-:-:S06]  /*10650*/  IMAD.SHL.U32 R4, R3, 0x10, RZ ;  /* 0x0000001003047824 */ /* 0x004fcc00078e00ff */
[----:B------:R-:W0:Y:S01]  /*10660*/  @P0 LDC R3, c[0x0][0x434] ;  /* 0x00010d00ff030b82 */ /* 0x000e220000000800 */
[----:B------:R-:W-:-:S04]  /*10670*/  LOP3.LUT R4, R2, 0x70, R4, 0xf8, !PT ;  /* 0x0000007002047812 */ /* 0x000fc800078ef804 */
[----:B------:R-:W-:-:S03]  /*10680*/  ISETP.GT.U32.AND P1, PT, R4, 0x3f, PT ;  /* 0x0000003f0400780c */ /* 0x000fc60003f24070 */
[----:B------:R-:W1:Y:S01]  /*10690*/  @P0 LDC R2, c[0x0][0x438] ;  /* 0x00010e00ff020b82 */ /* 0x000e620000000800 */
[----:B------:R-:W-:-:S05]  /*106a0*/  IMAD.IADD R6, R4, 0x1, R6 ;  /* 0x0000000104067824 */ /* 0x000fca00078e0206 */
[----:B------:R-:W-:-:S04]  /*106b0*/  MOV R10, R6 ;  /* 0x00000006000a7202 */ /* 0x000fc80000000f00 */
        /* <DEDUP_REMOVED lines=26> */
.L_x_4304:
[----:B------:R-:W-:Y:S01]  /*10860*/  IMAD R6, R24, 0x8, R23 ;  /* 0x0000000818067824 */ /* 0x000fe200078e0217 */
[----:B------:R-:W-:Y:S01]  /*10870*/  SHF.L.U32 R17, R26, 0x1f, RZ ;  /* 0x0000001f1a117819 */ /* 0x000fe200000006ff */
[----:B------:R-:W-:Y:S01]  /*10880*/  BSSY B1, `(.L_x_4305) ;  /* 0x0000004000017945 */ /* 0x000fe20003800000 */
[----:B------:R-:W-:Y:S02]  /*10890*/  SHF.R.S32.HI R9, RZ, 0x1f, R5 ;  /* 0x0000001fff097819 */ /* 0x000fe40000011405 */
[----:B------:R-:W0:Y:S02]  /*108a0*/  SYNCS.PHASECHK.TRANS64.TRYWAIT P0, [R6+URZ+0x38840], R17 ;  /* 0x03884011060075a7 */ /* 0x000e24000800017f */
[----:B0-----:R-:W-:Y:S05]  /*108b0*/  @!P0 BRA `(.L_x_4306) ;  /* 0x0000003c003c8947 */ /* 0x001fea0003800000 */
.L_x_4393:
[----:B------:R-:W-:Y:S05]  /*108c0*/  BSYNC B1 ;  /* 0x0000000000017941 */ /* 0x000fea0003800000 */
.L_x_4305:
        /* <DEDUP_REMOVED lines=42> */
.L_x_4403:
        /* <DEDUP_REMOVED lines=8> */
.L_x_4308:
[----:B------:R-:W-:Y:S02]  /*10bf0*/  PLOP3.LUT P1, PT, P1, P0, PT, 0xa2, 0x0 ;  /* 0x000000000000781c */ /* 0x000fe40000f21472 */
[----:B------:R-:W-:-:S08]  /*10c00*/  @P0 R2UR P1, UR4, R6 ;  /* 0x00000000060402ca */ /* 0x000fd00000020000 */
[----:B------:R-:W-:-:S05]  /*10c10*/  @P0 PLOP3.LUT P0, PT, P1, PT, PT, 0x80, 0x0 ;  /* 0x000000000000081c */ /* 0x000fca0000f0f070 */
[----:B------:R-:W-:Y:S01]  /*10c20*/  @!P1 SYNCS.ARRIVE.TRANS64.RED.A0T1 RZ, [UR4+0x38830], RZ ;  /* 0x038830ffffff99a7 */ /* 0x000fe20008200404 */
[----:B------:R-:W-:Y:S07]  /*10c30*/  @!P1 ARRIVES.LDGSTSBAR.64.TRANSCNT [UR4+0x38830] ;  /* 0x03883000ff0099b0 */ /* 0x000fee0008000a84 */
[----:B------:R-:W-:Y:S05]  /*10c40*/  @P0 BRA.U.ANY `(.L_x_4308) ;  /* 0xfffffffd00e80947 */ /* 0x000fea000393ffff */
[----:B------:R-:W-:Y:S01]  /*10c50*/  NOP ;  /* 0x0000000000007918 */ /* 0x000fe20000000000 */
[----:B--2---:R-:W-:-:S04]  /*10c60*/  MOV R2, UR36 ;  /* 0x0000002400027c02 */ /* 0x004fc80008000f00 */
[----:B------:R-:W-:-:S13]  /*10c70*/  ISETP.NE.AND P2, PT, R2, 0x3, PT ;  /* 0x000000030200780c */ /* 0x000fda0003f45270 */
[----:B------:R-:W-:Y:S05]  /*10c80*/  @!P2 BRA `(.L_x_4309) ;  /* 0x000000000004a947 */ /* 0x000fea0003800000 */
[----:B------:R-:W-:Y:S01]  /*10c90*/  BPT.TRAP 0x1 ;  /* 0x000000040000795c */ /* 0x000fe20000300000 */
.L_x_4309:
[----:B------:R2:W-:Y:S01]  /*10ca0*/  SYNCS.ARRIVE.TRANS64.A1T0 RZ, [R6+URZ+0x38830], RZ ;  /* 0x038830ff06ff79a7 */ /* 0x0005e2000810003f */
[----:B------:R-:W-:Y:S05]  /*10cb0*/  @!P2 BRA `(.L_x_4310) ;  /* 0x000000000004a947 */ /* 0x000fea0003800000 */
[----:B------:R-:W-:Y:S01]  /*10cc0*/  BPT.TRAP 0x1 ;  /* 0x000000040000795c */ /* 0x000fe20000300000 */
.L_x_4310:
[----:B------:R-:W3:Y:S01]  /*10cd0*/  SYNCS.PHASECHK.TRANS64.TRYWAIT P0, [R6+URZ+0x38860], R17 ;  /* 0x03886011060075a7 */ /* 0x000ee2000800017f */
[----:B------:R-:W-:Y:S04]  /*10ce0*/  BSSY B1, `(.L_x_4311) ;  /* 0x0000002000017945 */ /* 0x000fe80003800000 */
[----:B---3--:R-:W-:Y:S05]  /*10cf0*/  @!P0 BRA `(.L_x_4312) ;  /* 0x0000003c005c8947 */ /* 0x008fea0003800000 */
.L_x_4404:
[----:B------:R-:W-:Y:S05]  /*10d00*/  BSYNC B1 ;  /* 0x0000000000017941 */ /* 0x000fea0003800000 */
.L_x_4311:
        /* <DEDUP_REMOVED lines=81> */
.L_x_4414:
        /* <DEDUP_REMOVED lines=25> */
.L_x_4314:
        /* <DEDUP_REMOVED lines=11> */
.L_x_4315:
[----:B------:R3:W-:Y:S01]  /*11460*/  SYNCS.ARRIVE.TRANS64.A1T0 RZ, [R6+URZ+0x38850], RZ ;  /* 0x038850ff06ff79a7 */ /* 0x0007e2000810003f */
[----:B------:R-:W-:Y:S05]  /*11470*/  @P3 BRA `(.L_x_4316) ;  /* 0xfffffff000483947 */ /* 0x000fea000383ffff */
.L_x_4303:
[----:B------:R-:W-:Y:S05]  /*11480*/  BSYNC B0 ;  /* 0x0000000000007941 */ /* 0x000fea0003800000 */
.L_x_4302:
        /* <DEDUP_REMOVED lines=21> */
.L_x_4318:
[----:B------:R-:W-:Y:S05]  /*115e0*/  BSYNC B0 ;  /* 0x0000000000007941 */ /* 0x000fea0003800000 */
.L_x_4317:
[----:B------:R-:W-:-:S07]  /*115f0*/  SEL R24, R24, RZ, P0 ;  /* 0x000000ff18187207 */ /* 0x000fce0000000000 */
.L_x_4271:
[----:B------:R-:W-:Y:S05]  /*11600*/  BSYNC B7 ;  /* 0x0000000000077941 */ /* 0x000fea0003800000 */
.L_x_4269:
        /* <DEDUP_REMOVED lines=11> */
.L_x_4319:
        /* <DEDUP_REMOVED lines=8> */
[----:B------:R-:W0:Y:S02]  /*11740*/  @!P1 LDC.64 R2, c[0x0][0xd80] ;  /* 0x00036000ff029b82 */ /* 0x000e240000000a00 */
[----:B0-----:R-:W-:-:S06]  /*11750*/  @!P1 IMAD.WIDE R2, R5, 0x4, R2 ;  /* 0x0000000405029825 */ /* 0x001fcc00078e0202 */
[----:B------:R-:W4:Y:S01]  /*11760*/  @!P1 LDG.E R2, desc[UR44][R2.64] ;  /* 0x0000002c02029981 */ /* 0x000f22000c1e1900 */
[----:B------:R-:W-:Y:S01]  /*11770*/  IMAD.MOV.U32 R5, RZ, RZ, RZ ;  /* 0x000000ffff057224 */ /* 0x000fe200078e00ff */
[C---:B------:R-:W-:Y:S02]  /*11780*/  ISETP.GE.U32.AND P2, PT, R8.reuse, 0x2, PT ;  /* 0x000000020800780c */ /* 0x040fe40003f46070 */
[C---:B------:R-:W-:Y:S01]  /*11790*/  ISETP.GE.U32.AND P3, PT, R8.reuse, 0x4, PT ;  /* 0x000000040800780c */ /* 0x040fe20003f66070 */
[----:B------:R-:W-:Y:S01]  /*117a0*/  SHFL.IDX PT, R0, R16, RZ, 0x1f ;  /* 0x00001fff10007589 */ /* 0x000fe200000e0000 */
[C---:B------:R-:W-:Y:S02]  /*117b0*/  ISETP.GE.U32.AND P4, PT, R8.reuse, 0x8, PT ;  /* 0x000000080800780c */ /* 0x040fe40003f86070 */
[C---:B------:R-:W-:Y:S01]  /*117c0*/  ISETP.GE.U32.AND P5, PT, R8.reuse, 0x10, PT ;  /* 0x000000100800780c */ /* 0x040fe20003fa6070 */
[----:B------:R-:W-:Y:S01]  /*117d0*/  SHFL.IDX PT, R4, R16, 0x1, 0x1f ;  /* 0x00201f0010047f89 */ /* 0x000fe200000e0000 */
[----:B----4-:R-:W-:Y:S01]  /*117e0*/  @!P1 IMAD.MOV.U32 R5, RZ, RZ, R2 ;  /* 0x000000ffff059224 */ /* 0x010fe200078e0002 */
[----:B------:R-:W-:-:S04]  /*117f0*/  ISETP.NE.AND P1, PT, R8, RZ, PT ;  /* 0x000000ff0800720c */ /* 0x000fc80003f25270 */
[----:B------:R-:W2:Y:S02]  /*11800*/  SHFL.UP PT, R14, R5, 0x1, RZ ;  /* 0x04200000050e7989 */ /* 0x000ea400000e00ff */
[----:B--23--:R-:W-:-:S05]  /*11810*/  SEL R6, R14, RZ, P1 ;  /* 0x000000ff0e067207 */ /* 0x00cfca0000800000 */
        /* <DEDUP_REMOVED lines=14> */
.L_x_4424:
[----:B------:R-:W-:Y:S02]  /*11900*/  ULDC UR4, c[0x0][0xd38] ;  /* 0x00034e0000047ab9 */ /* 0x000fe40000000800 */
[----:B------:R-:W-:-:S04]  /*11910*/  IMAD.U32 R7, RZ, RZ, UR4 ;  /* 0x00000004ff077e24 */ /* 0x000fc8000f8e00ff */
[----:B--2---:R-:W-:-:S04]  /*11920*/  IMAD R14, R14, R7, RZ ;  /* 0x000000070e0e7224 */ /* 0x004fc800078e02ff */
[----:B------:R-:W-:-:S05]  /*11930*/  IMAD.IADD R9, R4, 0x1, R14 ;  /* 0x0000000104097824 */ /* 0x000fca00078e020e */
[----:B------:R-:W-:-:S13]  /*11940*/  ISETP.GT.AND P6, PT, R9, R0, PT ;  /* 0x000000000900720c */ /* 0x000fda0003fc4270 */
[----:B------:R-:W-:Y:S05]  /*11950*/  @P6 BRA `(.L_x_4322) ;  /* 0x00000000009c6947 */ /* 0x000fea0003800000 */
.L_x_4327:
        /* <DEDUP_REMOVED lines=14> */
.L_x_4325:
[----:B------:R-:W-:Y:S05]  /*11a40*/  BSYNC B0 ;  /* 0x0000000000007941 */ /* 0x000fea0003800000 */
.L_x_4324:
        /* <DEDUP_REMOVED lines=18> */
.L_x_4432:
[----:B------:R-:W-:Y:S02]  /*11b70*/  ULDC UR4, c[0x0][0xd38] ;  /* 0x00034e0000047ab9 */ /* 0x000fe40000000800 */
[----:B------:R-:W-:-:S04]  /*11b80*/  IMAD.U32 R7, RZ, RZ, UR4 ;  /* 0x00000004ff077e24 */ /* 0x000fc8000f8e00ff */
[----:B--2---:R-:W-:-:S04]  /*11b90*/  IMAD R14, R14, R7, RZ ;  /* 0x000000070e0e7224 */ /* 0x004fc800078e02ff */
[----:B------:R-:W-:-:S05]  /*11ba0*/  IMAD.IADD R9, R14, 0x1, R9 ;  /* 0x000000010e097824 */ /* 0x000fca00078e0209 */
[----:B------:R-:W-:-:S13]  /*11bb0*/  ISETP.GT.AND P6, PT, R9, R0, PT ;  /* 0x000000000900720c */ /* 0x000fda0003fc4270 */
[----:B------:R-:W-:Y:S05]  /*11bc0*/  @!P6 BRA `(.L_x_4327) ;  /* 0xfffffffc0064e947 */ /* 0x000fea000383ffff */
.L_x_4322:
        /* <DEDUP_REMOVED lines=8> */
.L_x_4436:
[----:B------:R-:W-:Y:S01]  /*11c50*/  ISETP.NE.AND P0, PT, R3, RZ, PT ;  /* 0x000000ff0300720c */ /* 0x000fe20003f05270 */
[----:B------:R-:W-:-:S12]  /*11c60*/  IMAD.MOV.U32 R14, RZ, RZ, RZ ;  /* 0x000000ffff0e7224 */ /* 0x000fd800078e00ff */
[----:B------:R-:W-:Y:S05]  /*11c70*/  @!P0 BRA `(.L_x_4329) ;  /* 0x0000000000108947 */ /* 0x000fea0003800000 */
[----:B------:R-:W-:Y:S01]  /*11c80*/  UMOV UR4, 0xffffffff ;  /* 0xffffffff00047882 */ /* 0x000fe20000000000 */
[----:B------:R-:W-:Y:S02]  /*11c90*/  VIADD R12, R4, 0xffffffff ;  /* 0xffffffff040c7836 */ /* 0x000fe40000000000 */
[----:B------:R-:W-:Y:S05]  /*11ca0*/  BRA.DIV UR4, `(.L_x_4330) ;  /* 0x0000003e04887947 */ /* 0x000fea000b800000 */
[----:B------:R4:W0:Y:S02]  /*11cb0*/  SHFL.IDX PT, R14, R2, R12, 0x1f ;  /* 0x00001f0c020e7589 */ /* 0x00082400000e0000 */
.L_x_4329:
[----:B---3--:R-:W-:Y:S01]  /*11cc0*/  IABS R6, R5 ;  /* 0x0000000500067213 */ /* 0x008fe20000000000 */
[----:B0-----:R-:W-:Y:S02]  /*11cd0*/  IMAD R16, R14, R7, R16 ;  /* 0x000000070e107224 */ /* 0x001fe400078e0210 */
[----:B------:R-:W-:Y:S01]  /*11ce0*/  IMAD.IADD R19, R4, 0x1, R19 ;  /* 0x0000000104137824 */ /* 0x000fe200078e0213 */
[----:B------:R-:W0:Y:S01]  /*11cf0*/  I2F.RP R8, R6 ;  /* 0x0000000600087306 */ /* 0x000e220000209400 */
[----:B------:R-:W-:-:S05]  /*11d00*/  IMAD.IADD R10, R0, 0x1, -R16 ;  /* 0x00000001000a7824 */ /* 0x000fca00078e0a10 */
[----:B------:R-:W-:Y:S02]  /*11d10*/  IABS R0, R10 ;  /* 0x0000000a00007213 */ /* 0x000fe40000000000 */
[----:B0-----:R-:W4:Y:S02]  /*11d20*/  MUFU.RCP R8, R8 ;  /* 0x0000000800087308 */ /* 0x001f240000001000 */
[----:B----4-:R-:W-:-:S06]  /*11d30*/  VIADD R2, R8, 0xffffffe ;  /* 0x0ffffffe08027836 */ /* 0x010fcc0000000000 */
[----:B------:R0:W3:Y:S02]  /*11d40*/  F2I.FTZ.U32.TRUNC.NTZ R3, R2 ;  /* 0x0000000200037305 */ /* 0x0000e4000021f000 */
[----:B0-----:R-:W-:Y:S01]  /*11d50*/  IMAD.MOV.U32 R2, RZ, RZ, RZ ;  /* 0x000000ffff027224 */ /* 0x001fe200078e00ff */
[----:B---3--:R-:W-:-:S05]  /*11d60*/  IADD3 R7, RZ, -R3, RZ ;  /* 0x80000003ff077210 */ /* 0x008fca0007ffe0ff */
[----:B------:R-:W-:-:S04]  /*11d70*/  IMAD R7, R7, R6, RZ ;  /* 0x0000000607077224 */ /* 0x000fc800078e02ff */
[----:B------:R-:W-:Y:S01]  /*11d80*/  IMAD.HI.U32 R3, R3, R7, R2 ;  /* 0x0000000703037227 */ /* 0x000fe200078e0002 */
[----:B------:R-:W-:-:S05]  /*11d90*/  IABS R7, R5 ;  /* 0x0000000500077213 */ /* 0x000fca0000000000 */
        /* <DEDUP_REMOVED lines=17> */
.L_x_4323:
[----:B------:R-:W-:Y:S01]  /*11eb0*/  UMOV UR4, URZ ;  /* 0x0000003f00047c82 */ /* 0x000fe20008000000 */
[----:B------:R-:W-:Y:S01]  /*11ec0*/  UMOV UR5, URZ ;  /* 0x0000003f00057c82 */ /* 0x000fe20008000000 */
[----:B------:R-:W-:Y:S01]  /*11ed0*/  ULDC UR6, c[0x0][0xd3c] ;  /* 0x00034f0000067ab9 */ /* 0x000fe20000000800 */
[----:B------:R-:W-:Y:S02]  /*11ee0*/  IMAD.MOV.U32 R16, RZ, RZ, R0 ;  /* 0x000000ffff107224 */ /* 0x000fe400078e0000 */
[----:B------:R-:W-:Y:S02]  /*11ef0*/  IMAD.U32 R17, RZ, RZ, UR4 ;  /* 0x00000004ff117e24 */ /* 0x000fe4000f8e00ff */
[----:B------:R-:W-:Y:S02]  /*11f00*/  IMAD.U32 R18, RZ, RZ, UR5 ;  /* 0x00000005ff127e24 */ /* 0x000fe4000f8e00ff */
[----:B------:R-:W-:-:S07]  /*11f10*/  IMAD.U32 R19, RZ, RZ, UR6 ;  /* 0x00000006ff137e24 */ /* 0x000fce000f8e00ff */
.L_x_4331:
        /* <DEDUP_REMOVED lines=10> */
.L_x_4320:
[----:B------:R-:W-:Y:S02]  /*11fc0*/  ULDC UR4, c[0x0][0xd3c] ;  /* 0x00034f0000047ab9 */ /* 0x000fe40000000800 */
[----:B0-----:R-:W-:-:S13]  /*11fd0*/  ISETP.GE.AND P0, PT, R19, UR4, PT ;  /* 0x0000000413007c0c */ /* 0x001fda000bf06270 */
[----:B------:R-:W-:Y:S05]  /*11fe0*/  @!P0 BRA `(.L_x_4332) ;  /* 0xffffffac00108947 */ /* 0x000fea000383ffff */
[----:B------:R-:W-:Y:S05]  /*11ff0*/  BSYNC B8 ;  /* 0x0000000000087941 */ /* 0x000fea0003800000 */
.L_x_4265:
[----:B-1----:R-:W5:Y:S01]  /*12000*/  LDL.LU R0, [R1+0x20] ;  /* 0x0000200001007983 */ /* 0x002f620000300800 */
[----:B------:R-:W-:Y:S01]  /*12010*/  BSSY B0, `(.L_x_4333) ;  /* 0x000000b000007945 */ /* 0x000fe20003800000 */
[----:B------:R-:W0:Y:S01]  /*12020*/  S2R R5, SR_CgaCtaId ;  /* 0x0000000000057919 */ /* 0x000e220000008800 */
[----:B-----5:R-:W-:-:S05]  /*12030*/  VIADD R0, R0, 0x1 ;  /* 0x0000000100007836 */ /* 0x020fca0000000000 */
        /* <DEDUP_REMOVED lines=8> */
.L_x_4439:
[----:B------:R-:W-:Y:S05]  /*120c0*/  BSYNC B0 ;  /* 0x0000000000007941 */ /* 0x000fea0003800000 */
.L_x_4333:
[----:B------:R-:W-:-:S03]  /*120d0*/  UMOV UR4, 0xffffffff ;  /* 0xffffffff00047882 */ /* 0x000fc60000000000 */
[----:B------:R-:W-:Y:S05]  /*120e0*/  BRA.DIV UR4, `(.L_x_4335) ;  /* 0x0000003a04b07947 */ /* 0x000fea000b800000 */
[----:B0-----:R-:W0:Y:S02]  /*120f0*/  S2R R0, SR_TID.X ;  /* 0x0000000000007919 */ /* 0x001e240000002100 */
[----:B0-----:R-:W-:-:S04]  /*12100*/  SHF.R.U32.HI R0, RZ, 0x5, R0 ;  /* 0x00000005ff007819 */ /* 0x001fc80000011600 */
[----:B------:R-:W-:-:S05]  /*12110*/  LOP3.LUT R0, R0, 0x3, RZ, 0xc0, !PT ;  /* 0x0000000300007812 */ /* 0x000fca00078ec0ff */
[----:B------:R0:W1:Y:S02]  /*12120*/  SHFL.IDX PT, R14, R0, RZ, 0x1f ;  /* 0x00001fff000e7589 */ /* 0x00006400000e0000 */
.L_x_4442:
[----:B-1----:R-:W-:Y:S01]  /*12130*/  ISETP.NE.AND P0, PT, R14, RZ, PT ;  /* 0x000000ff0e00720c */ /* 0x002fe20003f05270 */
[----:B------:R-:W-:-:S12]  /*12140*/  BSSY B0, `(.L_x_4336) ;  /* 0x0000024000007945 */ /* 0x000fd80003800000 */
[----:B------:R-:W-:Y:S05]  /*12150*/  @P0 BRA `(.L_x_4337) ;  /* 0x0000000000880947 */ /* 0x000fea0003800000 */
[----:B------:R-:W-:-:S03]  /*12160*/  UMOV UR4, 0xffffffff ;  /* 0xffffffff00047882 */ /* 0x000fc60000000000 */
[----:B------:R-:W-:Y:S05]  /*12170*/  BRA.DIV UR4, `(.L_x_4338) ;  /* 0x0000003a04c07947 */ /* 0x000fea000b800000 */
[----:B------:R-:W-:-:S13]  /*12180*/  ELECT P6, URZ, PT ;  /* 0x00000000003f782f */ /* 0x000fda00038c0000 */
.L_x_4445:
[----:B------:R-:W-:Y:S05]  /*12190*/  @!P6 BRA `(.L_x_4337) ;  /* 0x000000000078e947 */ /* 0x000fea0003800000 */
[----:B------:R-:W-:-:S06]  /*121a0*/  ULOP3.LUT UR4, UR38, 0x2, URZ, 0xfc, !UPT ;  /* 0x0000000226047892 */ /* 0x000fcc000f8efc3f */
[----:B0-----:R-:W-:-:S05]  /*121b0*/  IMAD.U32 R0, RZ, RZ, UR4 ;  /* 0x00000004ff007e24 */ /* 0x001fca000f8e00ff */
[----:B------:R-:W-:-:S13]  /*121c0*/  ISETP.NE.AND P0, PT, R0, 0x3, PT ;  /* 0x000000030000780c */ /* 0x000fda0003f05270 */
[----:B------:R-:W-:Y:S05]  /*121d0*/  @!P0 BRA `(.L_x_4339) ;  /* 0x0000000000048947 */ /* 0x000fea0003800000 */
[----:B------:R-:W-:Y:S01]  /*121e0*/  BPT.TRAP 0x1 ;  /* 0x000000040000795c */ /* 0x000fe20000300000 */
.L_x_4339:
[C---:B------:R-:W-:Y:S01]  /*121f0*/  LEA R5, R24.reuse, R7, 0x3 ;  /* 0x0000000718057211 */ /* 0x040fe200078e18ff */
[----:B------:R-:W-:Y:S01]  /*12200*/  VIADD R24, R24, 0x1 ;  /* 0x0000000118187836 */ /* 0x000fe20000000000 */
[----:B------:R-:W-:-:S04]  /*12210*/  SHF.L.U32 R0, R26, 0x1f, RZ ;  /* 0x0000001f1a007819 */ /* 0x000fc800000006ff */
[----:B------:R-:W0:Y:S01]  /*12220*/  SYNCS.PHASECHK.TRANS64.TRYWAIT P1, [R5+URZ+0x38840], R0 ;  /* 0x03884000050075a7 */ /* 0x000e22000802017f */
[----:B------:R-:W-:-:S04]  /*12230*/  ISETP.NE.AND P2, PT, R24, 0x2, PT ;  /* 0x000000021800780c */ /* 0x000fc80003f45270 */
[----:B------:R-:W-:Y:S01]  /*12240*/  SEL R3, RZ, 0x1, P2 ;  /* 0x00000001ff037807 */ /* 0x000fe20001000000 */
[----:B0-----:R-:W-:Y:S08]  /*12250*/  @!P1 BRA `(.L_x_4340) ;  /* 0x0000003800a89947 */ /* 0x001ff00003800000 */
.L_x_4446:
[----:B------:R-:W-:Y:S02]  /*12260*/  SEL R24, R24, RZ, P2 ;  /* 0x000000ff18187207 */ /* 0x000fe40001000000 */
[----:B------:R-:W-:Y:S01]  /*12270*/  LOP3.LUT R2, R26, R3, RZ, 0x3c, !PT ;  /* 0x000000031a027212 */ /* 0x000fe200078e3cff */
[----:B------:R-:W-:Y:S06]  /*12280*/  @!P0 BRA `(.L_x_4341) ;  /* 0x0000000000048947 */ /* 0x000fec0003800000 */
[----:B------:R-:W-:Y:S01]  /*12290*/  BPT.TRAP 0x1 ;  /* 0x000000040000795c */ /* 0x000fe20000300000 */
.L_x_4341:
[----:B------:R-:W-:Y:S01]  /*122a0*/  IMAD R3, R24, 0x8, R7 ;  /* 0x0000000818037824 */ /* 0x000fe200078e0207 */
[----:B------:R-:W-:-:S04]  /*122b0*/  SHF.L.U32 R2, R2, 0x1f, RZ ;  /* 0x0000001f02027819 */ /* 0x000fc800000006ff */
[----:B------:R-:W1:Y:S02]  /*122c0*/  SYNCS.PHASECHK.TRANS64.TRYWAIT P1, [R3+URZ+0x38840], R2 ;  /* 0x03884002030075a7 */ /* 0x000e64000802017f */
[----:B-1----:R-:W-:Y:S05]  /*122d0*/  @!P1 BRA `(.L_x_4342) ;  /* 0x00000038009c9947 */ /* 0x002fea0003800000 */
.L_x_4447:
[----:B------:R-:W-:Y:S05]  /*122e0*/  @!P0 BRA `(.L_x_4343) ;  /* 0x0000000000048947 */ /* 0x000fea0003800000 */
[----:B------:R-:W-:Y:S01]  /*122f0*/  BPT.TRAP 0x1 ;  /* 0x000000040000795c */ /* 0x000fe20000300000 */
.L_x_4343:
[----:B------:R-:W5:Y:S02]  /*12300*/  SYNCS.PHASECHK.TRANS64.TRYWAIT P1, [R5+URZ+0x38860], R0 ;  /* 0x03886000050075a7 */ /* 0x000f64000802017f */
[----:B-----5:R-:W-:Y:S05]  /*12310*/  @!P1 BRA `(.L_x_4344) ;  /* 0x0000003800a09947 */ /* 0x020fea0003800000 */
.L_x_4448:
[----:B------:R-:W-:Y:S05]  /*12320*/  @!P0 BRA `(.L_x_4345) ;  /* 0x0000000000048947 */ /* 0x000fea0003800000 */
[----:B------:R-:W-:Y:S01]  /*12330*/  BPT.TRAP 0x1 ;  /* 0x000000040000795c */ /* 0x000fe20000300000 */
.L_x_4345:
[----:B------:R0:W0:Y:S02]  /*12340*/  SYNCS.PHASECHK.TRANS64.TRYWAIT P0, [R3+URZ+0x38860], R2 ;  /* 0x03886002030075a7 */ /* 0x000024000800017f */
[----:B0-----:R-:W-:Y:S05]  /*12350*/  @!P0 NANOSLEEP.SYNCS 0x989680 ;  /* 0x009896800000895d */ /* 0x001fea0003900000 */
[----:B------:R-:W0:Y:S02]  /*12360*/  @!P0 SYNCS.PHASECHK.TRANS64 P0, [R3+URZ+0x38860], R2 ;  /* 0x03886002030085a7 */ /* 0x000e24000800007f */
[----:B0-----:R-:W-:Y:S05]  /*12370*/  @!P0 BRA `(.L_x_4345) ;  /* 0xfffffffc00f08947 */ /* 0x001fea000383ffff */
.L_x_4337:
[----:B------:R-:W-:Y:S05]  /*12380*/  BSYNC B0 ;  /* 0x0000000000007941 */ /* 0x000fea0003800000 */
.L_x_4336:
[----:B------:R-:W-:Y:S05]  /*12390*/  EXIT ;  /* 0x000000000000794d */ /* 0x000fea0003800000 */
.L_x_4219:
[----:B-1----:R-:W-:-:S04]  /*123a0*/  IMAD.U32 R0, RZ, RZ, UR40 ;  /* 0x00000028ff007e24 */ /* 0x002fc8000f8e00ff */
[----:B------:R1:W2:Y:S03]  /*123b0*/  SYNCS.PHASECHK.TRANS64.TRYWAIT P1, [R0+URZ+0x38800], R3 ;  /* 0x03880003000075a7 */ /* 0x0002a6000802017f */
[----:B--2---:R-:W-:Y:S05]  /*123c0*/  @!P1 NANOSLEEP.SYNCS 0x989680 ;  /* 0x009896800000995d */ /* 0x004fea0003900000 */
[----:B------:R-:W2:Y:S02]  /*123d0*/  @!P1 SYNCS.PHASECHK.TRANS64 P1, [R0+URZ+0x38800], R3 ;  /* 0x03880003000095a7 */ /* 0x000ea4000802007f */
[----:B--2---:R-:W-:Y:S05]  /*123e0*/  @!P1 BRA `(.L_x_4219) ;  /* 0xfffffffc00ec9947 */ /* 0x004fea000383ffff */
[----:B------:R-:W-:Y:S05]  /*123f0*/  BRA `(.L_x_4346) ;  /* 0xffffff0c00207947 */ /* 0x000fea000383ffff */
.L_x_4223:
[----:B--2---:R2:W3:Y:S02]  /*12400*/  SYNCS.PHASECHK.TRANS64.TRYWAIT P1, [R7+URZ+0x38830], R4 ;  /* 0x03883004070075a7 */ /* 0x0044e4000802017f */
[----:B---3--:R-:W-:Y:S05]  /*12410*/  @!P1 NANOSLEEP.SYNCS 0x989680 ;  /* 0x009896800000995d */ /* 0x008fea0003900000 */
[----:B------:R-:W3:Y:S02]  /*12420*/  @!P1 SYNCS.PHASECHK.TRANS64 P1, [R7+URZ+0x38830], R4 ;  /* 0x03883004070095a7 */ /* 0x000ee4000802007f */
[----:B---3--:R-:W-:Y:S05]  /*12430*/  @!P1 BRA `(.L_x_4223) ;  /* 0xfffffffc00f09947 */ /* 0x008fea000383ffff */
[----:B------:R-:W-:Y:S05]  /*12440*/  BRA `(.L_x_4222) ;  /* 0xffffff0c00387947 */ /* 0x000fea000383ffff */
.L_x_4224:
[----:B-1----:R-:W-:-:S04]  /*12450*/  IMAD.U32 R6, RZ, RZ, UR40 ;  /* 0x00000028ff067e24 */ /* 0x002fc8000f8e00ff */
[----:B------:R1:W3:Y:S03]  /*12460*/  SYNCS.PHASECHK.TRANS64.TRYWAIT P1, [R6+URZ+0x38810], R3 ;  /* 0x03881003060075a7 */ /* 0x0002e6000802017f */
[----:B---3--:R-:W-:Y:S05]  /*12470*/  @!P1 NANOSLEEP.SYNCS 0x989680 ;  /* 0x009896800000995d */ /* 0x008fea0003900000 */
[----:B------:R-:W3:Y:S02]  /*12480*/  @!P1 SYNCS.PHASECHK.TRANS64 P1, [R6+URZ+0x38810], R3 ;  /* 0x03881003060095a7 */ /* 0x000ee4000802007f */
[----:B---3--:R-:W-:Y:S05]  /*12490*/  @!P1 BRA `(.L_x_4224) ;  /* 0xfffffffc00ec9947 */ /* 0x008fea000383ffff */
[----:B------:R-:W-:Y:S05]  /*124a0*/  BRA `(.L_x_4347) ;  /* 0xffffff0c00c07947 */ /* 0x000fea000383ffff */
.L_x_4228:
[----:B----4-:R4:W0:Y:S02]  /*124b0*/  SYNCS.PHASECHK.TRANS64.TRYWAIT P1, [R7+URZ+0x38850], R4 ;  /* 0x03885004070075a7 */ /* 0x010824000802017f */
[----:B0-----:R-:W-:Y:S05]  /*124c0*/  @!P1 NANOSLEEP.SYNCS 0x989680 ;  /* 0x009896800000995d */ /* 0x001fea0003900000 */
[----:B------:R-:W0:Y:S02]  /*124d0*/  @!P1 SYNCS.PHASECHK.TRANS64 P1, [R7+URZ+0x38850], R4 ;  /* 0x03885004070095a7 */ /* 0x000e24000802007f */
[----:B0-----:R-:W-:Y:S05]  /*124e0*/  @!P1 BRA `(.L_x_4228) ;  /* 0xfffffffc00f09947 */ /* 0x001fea000383ffff */
[----:B------:R-:W-:Y:S05]  /*124f0*/  BRA `(.L_x_4227) ;  /* 0xffffff0c00cc7947 */ /* 0x000fea000383ffff */
.L_x_4235:
[----:B-1----:R-:W-:-:S04]  /*12500*/  IMAD.U32 R4, RZ, RZ, UR6 ;  /* 0x00000006ff047e24 */ /* 0x002fc8000f8e00ff */
[----:B------:R1:W2:Y:S03]  /*12510*/  SYNCS.PHASECHK.TRANS64.TRYWAIT P2, [R4+URZ+0x38830], R3 ;  /* 0x03883003040075a7 */ /* 0x0002a6000804017f */
[----:B--2---:R-:W-:Y:S05]  /*12520*/  @!P2 NANOSLEEP.SYNCS 0x989680 ;  /* 0x009896800000a95d */ /* 0x004fea0003900000 */
[----:B------:R-:W2:Y:S02]  /*12530*/  @!P2 SYNCS.PHASECHK.TRANS64 P2, [R4+URZ+0x38830], R3 ;  /* 0x038830030400a5a7 */ /* 0x000ea4000804007f */
[----:B--2---:R-:W-:Y:S05]  /*12540*/  @!P2 BRA `(.L_x_4235) ;  /* 0xfffffffc00eca947 */ /* 0x004fea000383ffff */
[----:B------:R-:W-:Y:S05]  /*12550*/  BRA `(.L_x_4234) ;  /* 0xffffff3400547947 */ /* 0x000fea000383ffff */
.L_x_4239:
[----:B-1----:R-:W-:-:S04]  /*12560*/  IMAD.U32 R4, RZ, RZ, UR6 ;  /* 0x00000006ff047e24 */ /* 0x002fc8000f8e00ff */
[----:B------:R1:W3:Y:S03]  /*12570*/  SYNCS.PHASECHK.TRANS64.TRYWAIT P2, [R4+URZ+0x38850], R3 ;  /* 0x03885003040075a7 */ /* 0x0002e6000804017f */
[----:B---3--:R-:W-:Y:S05]  /*12580*/  @!P2 NANOSLEEP.SYNCS 0x989680 ;  /* 0x009896800000a95d */ /* 0x008fea0003900000 */
[----:B------:R-:W3:Y:S02]  /*12590*/  @!P2 SYNCS.PHASECHK.TRANS64 P2, [R4+URZ+0x38850], R3 ;  /* 0x038850030400a5a7 */ /* 0x000ee4000804007f */
[----:B---3--:R-:W-:Y:S05]  /*125a0*/  @!P2 BRA `(.L_x_4239) ;  /* 0xfffffffc00eca947 */ /* 0x008fea000383ffff */
[----:B------:R-:W-:Y:S05]  /*125b0*/  BRA `(.L_x_4238) ;  /* 0xffffff3400c47947 */ /* 0x000fea000383ffff */
.L_x_4277:
[----:B------:R-:W-:Y:S01]  /*125c0*/  SHF.R.U32.HI R21, RZ, 0x5, R21 ;  /* 0x00000005ff157819 */ /* 0x000fe20000011615 */
[----:B------:R-:W-:Y:S01]  /*125d0*/  BSSY B0, `(.L_x_4348) ;  /* 0x0000009000007945 */ /* 0x000fe20003800000 */
[----:B------:R-:W-:Y:S02]  /*125e0*/  IMAD.MOV.U32 R12, RZ, RZ, RZ ;  /* 0x000000ffff0c7224 */ /* 0x000fe400078e00ff */
[----:B------:R-:W-:Y:S01]  /*125f0*/  LOP3.LUT R21, R21, 0x3, RZ, 0xc0, !PT ;  /* 0x0000000315157812 */ /* 0x000fe200078ec0ff */
[----:B------:R-:W-:Y:S02]  /*12600*/  IMAD.MOV.U32 R11, RZ, RZ, 0x1f ;  /* 0x0000001fff0b7424 */ /* 0x000fe400078e00ff */
[----:B------:R-:W-:Y:S02]  /*12610*/  IMAD.MOV.U32 R15, RZ, RZ, -0x1 ;  /* 0xffffffffff0f7424 */ /* 0x000fe400078e00ff */
[----:B------:R-:W-:-:S07]  /*12620*/  IMAD.MOV.U32 R13, RZ, RZ, R21 ;  /* 0x000000ffff0d7224 */ /* 0x000fce00078e0015 */
[----:B-----5:R-:W-:Y:S05]  /*12630*/  WARPSYNC.COLLECTIVE R15, `(.L_x_4349) ;  /* 0x000000000f087348 */ /* 0x020fea0003c00000 */
[----:B------:R0:W1:Y:S02]  /*12640*/  SHFL.IDX P6, R14, R13, R12, R11 ;  /* 0x0000000c0d0e7389 */ /* 0x00006400000c000b */
[----:B01---5:R-:W-:Y:S01]  /*12650*/  ENDCOLLECTIVE ;  /* 0x000000000000791b */ /* 0x023fe20003800000 */
.L_x_4349:
[----:B------:R-:W-:Y:S05]  /*12660*/  BSYNC B0 ;  /* 0x0000000000007941 */ /* 0x000fea0003800000 */
.L_x_4348:
[----:B------:R-:W-:Y:S05]  /*12670*/  BRA `(.L_x_4350) ;  /* 0xffffffb000b47947 */ /* 0x000fea000383ffff */
.L_x_4280:
[----:B0-----:R0:W1:Y:S02]  /*12680*/  SYNCS.PHASECHK.TRANS64.TRYWAIT P0, [R30+URZ+0x38840], R0 ;  /* 0x038840001e0075a7 */ /* 0x001064000800017f */
[----:B-1----:R-:W-:Y:S05]  /*12690*/  @!P0 NANOSLEEP.SYNCS 0x989680 ;  /* 0x009896800000895d */ /* 0x002fea0003900000 */
[----:B------:R-:W1:Y:S02]  /*126a0*/  @!P0 SYNCS.PHASECHK.TRANS64 P0, [R30+URZ+0x38840], R0 ;  /* 0x038840001e0085a7 */ /* 0x000e64000800007f */
[----:B-1----:R-:W-:Y:S05]  /*126b0*/  @!P0 BRA `(.L_x_4280) ;  /* 0xfffffffc00f08947 */ /* 0x002fea000383ffff */
[----:B------:R-:W-:Y:S05]  /*126c0*/  BRA `(.L_x_4351) ;  /* 0xffffffb400847947 */ /* 0x000fea000383ffff */
.L_x_4281:
        /* <DEDUP_REMOVED lines=8> */
.L_x_4353:
[----:B------:R-:W-:Y:S05]  /*12750*/  BSYNC B0 ;  /* 0x0000000000007941 */ /* 0x000fea0003800000 */
.L_x_4352:
[----:B------:R-:W-:Y:S01]  /*12760*/  IMAD.MOV.U32 R13, RZ, RZ, R0 ;  /* 0x000000ffff0d7224 */ /* 0x000fe200078e0000 */
[----:B------:R-:W-:Y:S01]  /*12770*/  MOV R11, 0x181f ;  /* 0x0000181f000b7802 */ /* 0x000fe20000000f00 */
[----:B------:R-:W-:Y:S02]  /*12780*/  IMAD.MOV.U32 R12, RZ, RZ, RZ ;  /* 0x000000ffff0c7224 */ /* 0x000fe400078e00ff */
[----:B------:R-:W-:Y:S02]  /*12790*/  IMAD.MOV.U32 R15, RZ, RZ, -0x1 ;  /* 0xffffffffff0f7424 */ /* 0x000fe400078e00ff */
[----:B------:R-:W-:Y:S02]  /*127a0*/  IMAD.MOV.U32 R2, RZ, RZ, R14 ;  /* 0x000000ffff027224 */ /* 0x000fe400078e000e */
[----:B------:R-:W-:-:S07]  /*127b0*/  @P0 IMAD R6, R5, 0x2, R23 ;  /* 0x0000000205060824 */ /* 0x000fce00078e0217 */
[----:B------:R-:W-:Y:S05]  /*127c0*/  WARPSYNC.COLLECTIVE R15, `(.L_x_4354) ;  /* 0x000000000f087348 */ /* 0x000fea0003c00000 */
[----:B------:R0:W1:Y:S02]  /*127d0*/  SHFL.IDX P6, R14, R13, R12, R11 ;  /* 0x0000000c0d0e7389 */ /* 0x00006400000c000b */
[----:B01----:R-:W-:Y:S01]  /*127e0*/  ENDCOLLECTIVE ;  /* 0x000000000000791b */ /* 0x003fe20003800000 */
.L_x_4354:
[----:B------:R-:W-:Y:S02]  /*127f0*/  IMAD.MOV.U32 R13, RZ, RZ, R4 ;  /* 0x000000ffff0d7224 */ /* 0x000fe400078e0004 */
[----:B------:R-:W-:Y:S02]  /*12800*/  IMAD.MOV.U32 R12, RZ, RZ, 0x1 ;  /* 0x00000001ff0c7424 */ /* 0x000fe400078e00ff */
[----:B------:R-:W-:-:S07]  /*12810*/  IMAD.MOV.U32 R3, RZ, RZ, R14 ;  /* 0x000000ffff037224 */ /* 0x000fce00078e000e */
[----:B------:R-:W-:Y:S05]  /*12820*/  WARPSYNC.COLLECTIVE R15, `(.L_x_4355) ;  /* 0x000000000f087348 */ /* 0x000fea0003c00000 */
[----:B------:R0:W1:Y:S02]  /*12830*/  SHFL.IDX P6, R14, R13, R12, R11 ;  /* 0x0000000c0d0e7389 */ /* 0x00006400000c000b */
[----:B01----:R-:W-:Y:S01]  /*12840*/  ENDCOLLECTIVE ;  /* 0x000000000000791b */ /* 0x003fe20003800000 */
.L_x_4355:
        /* <DEDUP_REMOVED lines=15> */
.L_x_4356:
[----:B------:R-:W-:Y:S02]  /*12940*/  @P0 IMAD R6, R5, 0x2, R23 ;  /* 0x0000000205060824 */ /* 0x000fe400078e0217 */
[----:B------:R-:W-:Y:S02]  /*12950*/  IMAD.MOV.U32 R13, RZ, RZ, R4 ;  /* 0x000000ffff0d7224 */ /* 0x000fe400078e0004 */
[----:B------:R-:W-:Y:S02]  /*12960*/  IMAD.MOV.U32 R12, RZ, RZ, 0x2 ;  /* 0x00000002ff0c7424 */ /* 0x000fe400078e00ff */
[----:B------:R-:W-:-:S07]  /*12970*/  IMAD.MOV.U32 R3, RZ, RZ, R14 ;  /* 0x000000ffff037224 */ /* 0x000fce00078e000e */
[----:B------:R-:W-:Y:S05]  /*12980*/  WARPSYNC.COLLECTIVE R15, `(.L_x_4357) ;  /* 0x000000000f087348 */ /* 0x000fea0003c00000 */
[----:B------:R0:W1:Y:S02]  /*12990*/  SHFL.IDX P6, R14, R13, R12, R11 ;  /* 0x0000000c0d0e7389 */ /* 0x00006400000c000b */
[----:B01----:R-:W-:Y:S01]  /*129a0*/  ENDCOLLECTIVE ;  /* 0x000000000000791b */ /* 0x003fe20003800000 */
.L_x_4357:
        /* <DEDUP_REMOVED lines=15> */
.L_x_4358:
[----:B------:R-:W-:Y:S01]  /*12aa0*/  @P0 LEA R6, R5, R23, 0x1 ;  /* 0x0000001705060211 */ /* 0x000fe200078e08ff */
[----:B------:R-:W-:Y:S02]  /*12ab0*/  IMAD.MOV.U32 R13, RZ, RZ, R4 ;  /* 0x000000ffff0d7224 */ /* 0x000fe400078e0004 */
[----:B------:R-:W-:Y:S02]  /*12ac0*/  IMAD.MOV.U32 R12, RZ, RZ, 0x3 ;  /* 0x00000003ff0c7424 */ /* 0x000fe400078e00ff */
[----:B------:R-:W-:-:S07]  /*12ad0*/  IMAD.MOV.U32 R3, RZ, RZ, R14 ;  /* 0x000000ffff037224 */ /* 0x000fce00078e000e */
[----:B------:R-:W-:Y:S05]  /*12ae0*/  WARPSYNC.COLLECTIVE R15, `(.L_x_4359) ;  /* 0x000000000f087348 */ /* 0x000fea0003c00000 */
[----:B------:R0:W1:Y:S02]  /*12af0*/  SHFL.IDX P6, R14, R13, R12, R11 ;  /* 0x0000000c0d0e7389 */ /* 0x00006400000c000b */
[----:B01----:R-:W-:Y:S01]  /*12b00*/  ENDCOLLECTIVE ;  /* 0x000000000000791b */ /* 0x003fe20003800000 */
.L_x_4359:
        /* <DEDUP_REMOVED lines=10> */
.L_x_4360:
[----:B------:R-:W-:Y:S01]  /*12bb0*/  @!PT LDS RZ, [RZ] ;  /* 0x00000000fffff984 */ /* 0x000fe20000000800 */
[----:B------:R-:W-:Y:S01]  /*12bc0*/  @!PT LDS RZ, [RZ] ;  /* 0x00000000fffff984 */ /* 0x000fe20000000800 */
[----:B------:R-:W-:Y:S01]  /*12bd0*/  @!PT LDS RZ, [RZ] ;  /* 0x00000000fffff984 */ /* 0x000fe20000000800 */
[----:B------:R0:W-:Y:S01]  /*12be0*/  @P0 LDGSTS.E.BYPASS.LTC128B.128 [R6+0x23400], desc[UR44][R2.64], !P2 ;  /* 0x2340000002060fae */ /* 0x0001e2000d101d6c */
[----:B------:R-:W-:Y:S01]  /*12bf0*/  IMAD.MOV.U32 R0, RZ, RZ, R14 ;  /* 0x000000ffff007224 */ /* 0x000fe200078e000e */
[----:B------:R-:W-:Y:S06]  /*12c00*/  BRA `(.L_x_4361) ;  /* 0xffffffb400547947 */ /* 0x000fec000383ffff */
.L_x_4286:
[----:B------:R-:W-:Y:S01]  /*12c10*/  IMAD.MOV.U32 R13, RZ, RZ, R2 ;  /* 0x000000ffff0d7224 */ /* 0x000fe200078e0002 */
[----:B------:R-:W-:Y:S01]  /*12c20*/  LOP3.LUT R22, R22, 0xfffffeff, RZ, 0xc0, !PT ;  /* 0xfffffeff16167812 */ /* 0x000fe200078ec0ff */
[----:B------:R-:W-:Y:S02]  /*12c30*/  IMAD.MOV.U32 R12, RZ, RZ, RZ ;  /* 0x000000ffff0c7224 */ /* 0x000fe400078e00ff */
[----:B------:R-:W-:Y:S02]  /*12c40*/  IMAD.MOV.U32 R11, RZ, RZ, 0x181f ;  /* 0x0000181fff0b7424 */ /* 0x000fe400078e00ff */
[----:B------:R-:W-:Y:S02]  /*12c50*/  IMAD.MOV.U32 R15, RZ, RZ, -0x1 ;  /* 0xffffffffff0f7424 */ /* 0x000fe400078e00ff */
[----:B-----5:R-:W-:Y:S02]  /*12c60*/  IMAD R3, R9, R10, RZ ;  /* 0x0000000a09037224 */ /* 0x020fe400078e02ff */
[----:B------:R-:W-:-:S07]  /*12c70*/  IMAD R17, R17, 0x40, R8 ;  /* 0x0000004011117824 */ /* 0x000fce00078e0208 */
[----:B------:R-:W-:Y:S05]  /*12c80*/  WARPSYNC.COLLECTIVE R15, `(.L_x_4362) ;  /* 0x000000000f087348 */ /* 0x000fea0003c00000 */
[----:B------:R0:W1:Y:S02]  /*12c90*/  SHFL.IDX P6, R14, R13, R12, R11 ;  /* 0x0000000c0d0e7389 */ /* 0x00006400000c000b */
[----:B01----:R-:W-:Y:S01]  /*12ca0*/  ENDCOLLECTIVE ;  /* 0x000000000000791b */ /* 0x003fe20003800000 */
.L_x_4362:
[C---:B------:R-:W-:Y:S01]  /*12cb0*/  VIADD R6, R17.reuse, 0x10 ;  /* 0x0000001011067836 */ /* 0x040fe20000000000 */
[----:B------:R-:W-:Y:S01]  /*12cc0*/  ISETP.GE.AND P2, PT, R17, R3, PT ;  /* 0x000000031100720c */ /* 0x000fe20003f46270 */
[----:B------:R-:W-:-:S12]  /*12cd0*/  IMAD.MOV.U32 R13, RZ, RZ, R0 ;  /* 0x000000ffff0d7224 */ /* 0x000fd800078e0000 */
[----:B------:R-:W-:-:S04]  /*12ce0*/  @P2 LOP3.LUT R22, R22, 0x100, RZ, 0xfc, !PT ;  /* 0x0000010016162812 */ /* 0x000fc800078efcff */
[----:B------:R-:W-:Y:S01]  /*12cf0*/  LOP3.LUT R22, R22, 0xffffff7f, RZ, 0xc0, !PT ;  /* 0xffffff7f16167812 */ /* 0x000fe200078ec0ff */
[----:B------:R-:W-:-:S07]  /*12d00*/  IMAD.MOV.U32 R4, RZ, RZ, R14 ;  /* 0x000000ffff047224 */ /* 0x000fce00078e000e */
[----:B------:R-:W-:Y:S05]  /*12d10*/  WARPSYNC.COLLECTIVE R15, `(.L_x_4363) ;  /* 0x000000000f087348 */ /* 0x000fea0003c00000 */
[----:B------:R0:W1:Y:S02]  /*12d20*/  SHFL.IDX P6, R14, R13, R12, R11 ;  /* 0x0000000c0d0e7389 */ /* 0x00006400000c000b */
[----:B01----:R-:W-:Y:S01]  /*12d30*/  ENDCOLLECTIVE ;  /* 0x000000000000791b */ /* 0x003fe20003800000 */
.L_x_4363:
[----:B------:R-:W-:Y:S02]  /*12d40*/  IMAD.MOV.U32 R13, RZ, RZ, R2 ;  /* 0x000000ffff0d7224 */ /* 0x000fe400078e0002 */
[----:B------:R-:W-:Y:S02]  /*12d50*/  IMAD.MOV.U32 R12, RZ, RZ, 0x1 ;  /* 0x00000001ff0c7424 */ /* 0x000fe400078e00ff */
[----:B------:R-:W-:-:S07]  /*12d60*/  IMAD.MOV.U32 R5, RZ, RZ, R14 ;  /* 0x000000ffff057224 */ /* 0x000fce00078e000e */
[----:B------:R-:W-:Y:S05]  /*12d70*/  WARPSYNC.COLLECTIVE R15, `(.L_x_4364) ;  /* 0x000000000f087348 */ /* 0x000fea0003c00000 */
[----:B------:R0:W1:Y:S02]  /*12d80*/  SHFL.IDX P6, R14, R13, R12, R11 ;  /* 0x0000000c0d0e7389 */ /* 0x00006400000c000b */
[----:B01----:R-:W-:Y:S01]  /*12d90*/  ENDCOLLECTIVE ;  /* 0x000000000000791b */ /* 0x003fe20003800000 */
.L_x_4364:
        /* <DEDUP_REMOVED lines=10> */
[----:B------:R-:W-:Y:S02]  /*12e40*/  ISETP.GE.AND P2, PT, R6, R3, PT ;  /* 0x000000030600720c */ /* 0x000fe40003f46270 */
[----:B0-----:R-:W-:-:S11]  /*12e50*/  MOV R4, R14 ;  /* 0x0000000e00047202 */ /* 0x001fd60000000f00 */
[----:B------:R-:W-:Y:S05]  /*12e60*/  WARPSYNC.COLLECTIVE R15, `(.L_x_4365) ;  /* 0x000000000f087348 */ /* 0x000fea0003c00000 */
[----:B------:R0:W1:Y:S02]  /*12e70*/  SHFL.IDX P6, R14, R13, R12, R11 ;  /* 0x0000000c0d0e7389 */ /* 0x00006400000c000b */
[----:B01----:R-:W-:Y:S01]  /*12e80*/  ENDCOLLECTIVE ;  /* 0x000000000000791b */ /* 0x003fe20003800000 */
.L_x_4365:
[----:B------:R-:W-:-:S04]  /*12e90*/  @P2 LOP3.LUT R22, R22, 0x80, RZ, 0xfc, !PT ;  /* 0x0000008016162812 */ /* 0x000fc800078efcff */
[----:B------:R-:W-:Y:S01]  /*12ea0*/  LOP3.LUT R22, R22, 0xffffffbf, RZ, 0xc0, !PT ;  /* 0xffffffbf16167812 */ /* 0x000fe200078ec0ff */
[----:B------:R-:W-:Y:S02]  /*12eb0*/  IMAD.MOV.U32 R13, RZ, RZ, R2 ;  /* 0x000000ffff0d7224 */ /* 0x000fe400078e0002 */
[----:B------:R-:W-:Y:S02]  /*12ec0*/  IMAD.MOV.U32 R12, RZ, RZ, 0x2 ;  /* 0x00000002ff0c7424 */ /* 0x000fe400078e00ff */
[----:B------:R-:W-:-:S07]  /*12ed0*/  IMAD.MOV.U32 R5, RZ, RZ, R14 ;  /* 0x000000ffff057224 */ /* 0x000fce00078e000e */
[----:B------:R-:W-:Y:S05]  /*12ee0*/  WARPSYNC.COLLECTIVE R15, `(.L_x_4366) ;  /* 0x000000000f087348 */ /* 0x000fea0003c00000 */
[----:B------:R0:W1:Y:S02]  /*12ef0*/  SHFL.IDX P6, R14, R13, R12, R11 ;  /* 0x0000000c0d0e7389 */ /* 0x00006400000c000b */
[----:B01----:R-:W-:Y:S01]  /*12f00*/  ENDCOLLECTIVE ;  /* 0x000000000000791b */ /* 0x003fe20003800000 */
.L_x_4366:
        /* <DEDUP_REMOVED lines=16> */
.L_x_4367:
[----:B------:R-:W-:Y:S01]  /*13010*/  @P2 LOP3.LUT R22, R22, 0x40, RZ, 0xfc, !PT ;  /* 0x0000004016162812 */ /* 0x000fe200078efcff */
[----:B------:R-:W-:Y:S02]  /*13020*/  IMAD.MOV.U32 R13, RZ, RZ, R2 ;  /* 0x000000ffff0d7224 */ /* 0x000fe400078e0002 */
[----:B------:R-:W-:Y:S02]  /*13030*/  IMAD.MOV.U32 R12, RZ, RZ, 0x3 ;  /* 0x00000003ff0c7424 */ /* 0x000fe400078e00ff */
[----:B------:R-:W-:-:S07]  /*13040*/  IMAD.MOV.U32 R5, RZ, RZ, R14 ;  /* 0x000000ffff057224 */ /* 0x000fce00078e000e */
[----:B------:R-:W-:Y:S05]  /*13050*/  WARPSYNC.COLLECTIVE R15, `(.L_x_4368) ;  /* 0x000000000f087348 */ /* 0x000fea0003c00000 */
[----:B------:R0:W1:Y:S02]  /*13060*/  SHFL.IDX P6, R14, R13, R12, R11 ;  /* 0x0000000c0d0e7389 */ /* 0x00006400000c000b */
[----:B01----:R-:W-:Y:S01]  /*13070*/  ENDCOLLECTIVE ;  /* 0x000000000000791b */ /* 0x003fe20003800000 */
.L_x_4368:
        /* <DEDUP_REMOVED lines=14> */
.L_x_4369:
[----:B------:R-:W-:Y:S01]  /*13160*/  IMAD.MOV.U32 R0, RZ, RZ, R14 ;  /* 0x000000ffff007224 */ /* 0x000fe200078e000e */
[----:B------:R-:W-:Y:S06]  /*13170*/  BRA `(.L_x_4370) ;  /* 0xffffffb800607947 */ /* 0x000fec000383ffff */
.L_x_4290:
[----:B------:R-:W-:Y:S01]  /*13180*/  LOP3.LUT R22, R22, 0xff7fffff, RZ, 0xc0, !PT ;  /* 0xff7fffff16167812 */ /* 0x000fe200078ec0ff */
[----:B------:R-:W-:Y:S01]  /*13190*/  BSSY B0, `(.L_x_4371) ;  /* 0x000002e000007945 */ /* 0x000fe20003800000 */
[----:B------:R-:W-:Y:S01]  /*131a0*/  IMAD.MOV.U32 R13, RZ, RZ, R6 ;  /* 0x000000ffff0d7224 */ /* 0x000fe200078e0006 */
[----:B------:R-:W-:Y:S01]  /*131b0*/  MOV R11, 0x181f ;  /* 0x0000181f000b7802 */ /* 0x000fe20000000f00 */
[----:B------:R-:W-:Y:S01]  /*131c0*/  IMAD.MOV.U32 R12, RZ, RZ, RZ ;  /* 0x000000ffff0c7224 */ /* 0x000fe200078e00ff */
[----:B------:R-:W-:Y:S01]  /*131d0*/  @P2 LOP3.LUT R22, R22, 0x800000, RZ, 0xfc, !PT ;  /* 0x0080000016162812 */ /* 0x000fe200078efcff */
[----:B------:R-:W-:-:S03]  /*131e0*/  IMAD.MOV.U32 R15, RZ, RZ, -0x1 ;  /* 0xffffffffff0f7424 */ /* 0x000fc600078e00ff */
[----:B------:R-:W-:-:S04]  /*131f0*/  LOP3.LUT R22, R22, 0xffbfffff, RZ, 0xc0, !PT ;  /* 0xffbfffff16167812 */ /* 0x000fc800078ec0ff */
[----:B------:R-:W-:-:S04]  /*13200*/  @P1 LOP3.LUT R22, R22, 0x400000, RZ, 0xfc, !PT ;  /* 0x0040000016161812 */ /* 0x000fc800078efcff */
[C---:B------:R-:W-:Y:S02]  /*13210*/  LOP3.LUT P1, RZ, R22.reuse, 0x100, RZ, 0xc0, !PT ;  /* 0x0000010016ff7812 */ /* 0x040fe4000782c0ff */
[C---:B------:R-:W-:Y:S02]  /*13220*/  LOP3.LUT P0, RZ, R22.reuse, 0x80, RZ, 0xc0, !PT ;  /* 0x0000008016ff7812 */ /* 0x040fe4000780c0ff */
[C---:B------:R-:W-:Y:S02]  /*13230*/  LOP3.LUT P6, RZ, R22.reuse, 0x40, RZ, 0xc0, !PT ;  /* 0x0000004016ff7812 */ /* 0x040fe400078cc0ff */
[----:B------:R-:W-:-:S07]  /*13240*/  LOP3.LUT R22, R22, 0xffff7fff, RZ, 0xc0, !PT ;  /* 0xffff7fff16167812 */ /* 0x000fce00078ec0ff */
[----:B------:R-:W-:-:S04]  /*13250*/  @!P1 LOP3.LUT R7, R4, 0x40, RZ, 0xc0, !PT ;  /* 0x0000004004079812 */ /* 0x000fc800078ec0ff */
[----:B------:R-:W-:-:S04]  /*13260*/  @!P1 SHF.R.U32.HI R7, RZ, 0x2, R7 ;  /* 0x00000002ff079819 */ /* 0x000fc80000011607 */
[----:B------:R-:W-:Y:S02]  /*13270*/  @!P1 ISETP.NE.U32.AND P2, PT, R7, RZ, PT ;  /* 0x000000ff0700920c */ /* 0x000fe40003f45070 */
[----:B------:R-:W-:-:S04]  /*13280*/  @!P1 LOP3.LUT R7, R5, 0x80, RZ, 0xc0, !PT ;  /* 0x0000008005079812 */ /* 0x000fc800078ec0ff */
[----:B------:R-:W-:-:S04]  /*13290*/  @!P1 SHF.R.U32.HI R7, RZ, 0x3, R7 ;  /* 0x00000003ff079819 */ /* 0x000fc80000011607 */
[----:B------:R-:W-:Y:S02]  /*132a0*/  @!P1 ISETP.NE.U32.AND P1, PT, R7, RZ, PT ;  /* 0x000000ff0700920c */ /* 0x000fe40003f25070 */
[----:B------:R-:W-:Y:S02]  /*132b0*/  @!P0 LOP3.LUT R7, R4, 0x40, RZ, 0xc0, !PT ;  /* 0x0000004004078812 */ /* 0x000fe400078ec0ff */
[----:B------:R-:W-:Y:S02]  /*132c0*/  @P2 LOP3.LUT R22, R22, 0x8000, RZ, 0xfc, !PT ;  /* 0x0000800016162812 */ /* 0x000fe400078efcff */
[----:B------:R-:W-:Y:S02]  /*132d0*/  @!P0 SHF.R.U32.HI R7, RZ, 0x2, R7 ;  /* 0x00000002ff078819 */ /* 0x000fe40000011607 */
[C---:B------:R-:W-:Y:S02]  /*132e0*/  LOP3.LUT P2, RZ, R22.reuse, 0x800000, RZ, 0xc0, !PT ;  /* 0x0080000016ff7812 */ /* 0x040fe4000784c0ff */
[----:B------:R-:W-:-:S04]  /*132f0*/  LOP3.LUT R22, R22, 0xffffbfff, RZ, 0xc0, !PT ;  /* 0xffffbfff16167812 */ /* 0x000fc800078ec0ff */
[----:B------:R-:W-:Y:S02]  /*13300*/  @P1 LOP3.LUT R22, R22, 0x4000, RZ, 0xfc, !PT ;  /* 0x0000400016161812 */ /* 0x000fe400078efcff */
[----:B------:R-:W-:Y:S02]  /*13310*/  @!P0 ISETP.NE.U32.AND P1, PT, R7, RZ, PT ;  /* 0x000000ff0700820c */ /* 0x000fe40003f25070 */
[----:B------:R-:W-:Y:S02]  /*13320*/  @!P0 LOP3.LUT R7, R5, 0x80, RZ, 0xc0, !PT ;  /* 0x0000008005078812 */ /* 0x000fe400078ec0ff */
[----:B------:R-:W-:Y:S02]  /*13330*/  LOP3.LUT R22, R22, 0xfffbffff, RZ, 0xc0, !PT ;  /* 0xfffbffff16167812 */ /* 0x000fe400078ec0ff */
        /* <DEDUP_REMOVED lines=11> */
[----:B------:R-:W-:-:S07]  /*133f0*/  @!P6 SHF.R.U32.HI R7, RZ, 0x3, R7 ;  /* 0x00000003ff07e819 */ /* 0x000fce0000011607 */
[----:B------:R-:W-:Y:S02]  /*13400*/  @P0 LOP3.LUT R22, R22, 0x100000, RZ, 0xfc, !PT ;  /* 0x0010000016160812 */ /* 0x000fe400078efcff */
[----:B------:R-:W-:Y:S02]  /*13410*/  @!P6 ISETP.NE.U32.AND P0, PT, R7, RZ, PT ;  /* 0x000000ff0700e20c */ /* 0x000fe40003f05070 */
[----:B------:R-:W-:-:S11]  /*13420*/  LOP3.LUT R22, R22, 0xfff7ffff, RZ, 0xc0, !PT ;  /* 0xfff7ffff16167812 */ /* 0x000fd600078ec0ff */
[----:B------:R-:W-:-:S07]  /*13430*/  @P0 LOP3.LUT R22, R22, 0x80000, RZ, 0xfc, !PT ;  /* 0x0008000016160812 */ /* 0x000fce00078efcff */
[----:B------:R-:W-:Y:S05]  /*13440*/  WARPSYNC.COLLECTIVE R15, `(.L_x_4372) ;  /* 0x000000000f087348 */ /* 0x000fea0003c00000 */
[----:B------:R0:W1:Y:S02]  /*13450*/  SHFL.IDX P6, R14, R13, R12, R11 ;  /* 0x0000000c0d0e7389 */ /* 0x00006400000c000b */
[----:B01----:R-:W-:Y:S01]  /*13460*/  ENDCOLLECTIVE ;  /* 0x000000000000791b */ /* 0x003fe20003800000 */
.L_x_4372:
[----:B------:R-:W-:Y:S05]  /*13470*/  BSYNC B0 ;  /* 0x0000000000007941 */ /* 0x000fea0003800000 */
.L_x_4371:
[----:B------:R-:W-:Y:S01]  /*13480*/  IMAD.MOV.U32 R13, RZ, RZ, R0 ;  /* 0x000000ffff0d7224 */ /* 0x000fe200078e0000 */
[----:B------:R-:W-:Y:S01]  /*13490*/  LOP3.LUT R22, R22, 0xbfffffff, RZ, 0xc0, !PT ;  /* 0xbfffffff16167812 */ /* 0x000fe200078ec0ff */
[----:B------:R-:W-:Y:S02]  /*134a0*/  IMAD.MOV.U32 R12, RZ, RZ, RZ ;  /* 0x000000ffff0c7224 */ /* 0x000fe400078e00ff */
[----:B------:R-:W-:Y:S01]  /*134b0*/  IMAD.MOV.U32 R11, RZ, RZ, 0x181f ;  /* 0x0000181fff0b7424 */ /* 0x000fe200078e00ff */
[----:B------:R-:W-:Y:S01]  /*134c0*/  @P2 LOP3.LUT R22, R22, 0x40000000, RZ, 0xfc, !PT ;  /* 0x4000000016162812 */ /* 0x000fe200078efcff */
[----:B------:R-:W-:Y:S02]  /*134d0*/  IMAD.MOV.U32 R15, RZ, RZ, -0x1 ;  /* 0xffffffffff0f7424 */ /* 0x000fe400078e00ff */
[----:B------:R-:W-:Y:S01]  /*134e0*/  IMAD.MOV.U32 R2, RZ, RZ, R14 ;  /* 0x000000ffff027224 */ /* 0x000fe200078e000e */
[----:B------:R-:W-:-:S13]  /*134f0*/  LOP3.LUT P2, RZ, R22, 0x100, RZ, 0xc0, !PT ;  /* 0x0000010016ff7812 */ /* 0x000fda000784c0ff */
[----:B------:R-:W-:Y:S05]  /*13500*/  WARPSYNC.COLLECTIVE R15, `(.L_x_4373) ;  /* 0x000000000f087348 */ /* 0x000fea0003c00000 */
[----:B------:R0:W1:Y:S02]  /*13510*/  SHFL.IDX P6, R14, R13, R12, R11 ;  /* 0x0000000c0d0e7389 */ /* 0x00006400000c000b */
[----:B01----:R-:W-:Y:S01]  /*13520*/  ENDCOLLECTIVE ;  /* 0x000000000000791b */ /* 0x003fe20003800000 */
.L_x_4373:
[----:B------:R-:W-:-:S04]  /*13530*/  LOP3.LUT R22, R22, 0xdfffffff, RZ, 0xc0, !PT ;  /* 0xdfffffff16167812 */ /* 0x000fc800078ec0ff */
[----:B------:R-:W-:-:S04]  /*13540*/  @P1 LOP3.LUT R22, R22, 0x20000000, RZ, 0xfc, !PT ;  /* 0x2000000016161812 */ /* 0x000fc800078efcff */
[C---:B------:R-:W-:Y:S01]  /*13550*/  LOP3.LUT P1, RZ, R22.reuse, 0x800, RZ, 0xc0, !PT ;  /* 0x0000080016ff7812 */ /* 0x040fe2000782c0ff */
[----:B------:R-:W-:Y:S02]  /*13560*/  IMAD.MOV.U32 R13, RZ, RZ, R6 ;  /* 0x000000ffff0d7224 */ /* 0x000fe400078e0006 */
[----:B------:R-:W-:Y:S01]  /*13570*/  IMAD.MOV.U32 R12, RZ, RZ, 0x1 ;  /* 0x00000001ff0c7424 */ /* 0x000fe200078e00ff */
[C---:B------:R-:W-:Y:S01]  /*13580*/  LOP3.LUT P6, RZ, R22.reuse, 0x4000, RZ, 0xc0, !PT ;  /* 0x0000400016ff7812 */ /* 0x040fe200078cc0ff */
[----:B------:R-:W-:Y:S01]  /*13590*/  IMAD.MOV.U32 R3, RZ, RZ, R14 ;  /* 0x000000ffff037224 */ /* 0x000fe200078e000e */
[----:B------:R-:W-:-:S04]  /*135a0*/  LOP3.LUT R22, R22, 0xefffffff, RZ, 0xc0, !PT ;  /* 0xefffffff16167812 */ /* 0x000fc800078ec0ff */
[----:B------:R-:W-:-:S05]  /*135b0*/  @!P2 LEA R3, P0, R8, R3, 0x1 ;  /* 0x000000030803a211 */ /* 0x000fca00078008ff */
[----:B------:R-:W-:Y:S02]  /*135c0*/  @!P2 IMAD.X R2, RZ, RZ, R2, P0 ;  /* 0x000000ffff02a224 */ /* 0x000fe400000e0602 */
[----:B------:R-:W-:-:S04]  /*135d0*/  @P6 LOP3.LUT R22, R22, 0x10000000, RZ, 0xfc, !PT ;  /* 0x1000000016166812 */ /* 0x000fc800078efcff */
[C---:B------:R-:W-:Y:S02]  /*135e0*/  LOP3.LUT P0, RZ, R22.reuse, 0x100, RZ, 0xc0, !PT ;  /* 0x0000010016ff7812 */ /* 0x040fe4000780c0ff */
[C---:B------:R-:W-:Y:S02]  /*135f0*/  LOP3.LUT P6, RZ, R22.reuse, 0x8000, RZ, 0xc0, !PT ;  /* 0x0000800016ff7812 */ /* 0x040fe400078cc0ff */
[----:B------:R-:W-:-:S09]  /*13600*/  LOP3.LUT P2, RZ, R22, 0x40000000, RZ, 0xc0, !PT ;  /* 0x4000000016ff7812 */ /* 0x000fd2000784c0ff */
[----:B------:R-:W-:-:S04]  /*13610*/  @!P0 LOP3.LUT R3, R3, R2, RZ, 0x3c, !PT ;  /* 0x0000000203038212 */ /* 0x000fc800078e3cff */
[----:B------:R-:W-:-:S04]  /*13620*/  @!P0 LOP3.LUT R2, R3, R2, RZ, 0x3c, !PT ;  /* 0x0000000203028212 */ /* 0x000fc800078e3cff */
[----:B------:R-:W-:-:S05]  /*13630*/  @!P0 LOP3.LUT R3, R3, R2, RZ, 0x3c, !PT ;  /* 0x0000000203038212 */ /* 0x000fca00078e3cff */
[----:B------:R-:W-:Y:S01]  /*13640*/  @!PT LDS RZ, [RZ] ;  /* 0x00000000fffff984 */ /* 0x000fe20000000800 */
[----:B------:R-:W-:Y:S01]  /*13650*/  @!PT LDS RZ, [RZ] ;  /* 0x00000000fffff984 */ /* 0x000fe20000000800 */
[----:B------:R-:W-:Y:S01]  /*13660*/  @!PT LDS RZ, [RZ] ;  /* 0x00000000fffff984 */ /* 0x000fe20000000800 */
[----:B------:R0:W-:Y:S01]  /*13670*/  @!P0 LDGSTS.E.BYPASS.LTC128B.128 [R25+0x26400], desc[UR44][R2.64], !P1 ;  /* 0x2640000002198fae */ /* 0x0001e2000c901d6c */
[C---:B------:R-:W-:Y:S02]  /*13680*/  LOP3.LUT P1, RZ, R22.reuse, 0x20000000, RZ, 0xc0, !PT ;  /* 0x2000000016ff7812 */ /* 0x040fe4000782c0ff */
[----:B------:R-:W-:Y:S01]  /*13690*/  LOP3.LUT R22, R22, 0xfbffffff, RZ, 0xc0, !PT ;  /* 0xfbffffff16167812 */ /* 0x000fe200078ec0ff */
[----:B------:R0:W-:Y:S03]  /*136a0*/  @!P0 LDGSTS.E.BYPASS.LTC128B.128 [R25+0x28400], desc[UR44][R2.64+0x80], !P5 ;  /* 0x2840008002198fae */ /* 0x0001e6000e901d6c */
[----:B------:R-:W-:Y:S01]  /*136b0*/  @P5 LOP3.LUT R22, R22, 0x4000000, RZ, 0xfc, !PT ;  /* 0x0400000016165812 */ /* 0x000fe200078efcff */
[----:B------:R0:W-:Y:S03]  /*136c0*/  @!P0 LDGSTS.E.BYPASS.LTC128B.128 [R25+0x2a400], desc[UR44][R2.64+0x100], !P4 ;  /* 0x2a40010002198fae */ /* 0x0001e6000e101d6c */
[C---:B------:R-:W-:Y:S01]  /*136d0*/  LOP3.LUT P5, RZ, R22.reuse, 0x800, RZ, 0xc0, !PT ;  /* 0x0000080016ff7812 */ /* 0x040fe200078ac0ff */
[----:B------:R0:W-:Y:S01]  /*136e0*/  @!P0 LDGSTS.E.BYPASS.LTC128B.128 [R25+0x2c400], desc[UR44][R2.64+0x180], !P3 ;  /* 0x2c40018002198fae */ /* 0x0001e2000d901d6c */
[----:B------:R-:W-:-:S03]  /*136f0*/  LOP3.LUT R22, R22, 0xf7ffffff, RZ, 0xc0, !PT ;  /* 0xf7ffffff16167812 */ /* 0x000fc600078ec0ff */
[----:B------:R0:W-:Y:S04]  /*13700*/  @!P0 LDGSTS.E.BYPASS.LTC128B.128 [R25+0x2e400], desc[UR44][R2.64+0x200], !P2 ;  /* 0x2e40020002198fae */ /* 0x0001e8000d101d6c */
[----:B------:R0:W-:Y:S04]  /*13710*/  @!P0 LDGSTS.E.BYPASS.LTC128B.128 [R25+0x30400], desc[UR44][R2.64+0x280], !P1 ;  /* 0x3040028002198fae */ /* 0x0001e8000c901d6c */
[----:B------:R-:W-:Y:S01]  /*13720*/  @P5 LOP3.LUT R22, R22, 0x8000000, RZ, 0xfc, !PT ;  /* 0x0800000016165812 */ /* 0x000fe200078efcff */
[----:B------:R0:W-:Y:S03]  /*13730*/  @!P0 LDGSTS.E.BYPASS.LTC128B.128 [R25+0x32400], desc[UR44][R2.64+0x300], P6 ;  /* 0x3240030002198fae */ /* 0x0001e6000b101d6c */
[----:B------:R-:W-:-:S02]  /*13740*/  LOP3.LUT P6, RZ, R22, 0x10000000, RZ, 0xc0, !PT ;  /* 0x1000000016ff7812 */ /* 0x000fc400078cc0ff */
[----:B------:R-:W-:-:S11]  /*13750*/  LOP3.LUT P5, RZ, R22, 0x80, RZ, 0xc0, !PT ;  /* 0x0000008016ff7812 */ /* 0x000fd600078ac0ff */
[----:B------:R0:W-:Y:S02]  /*13760*/  @!P0 LDGSTS.E.BYPASS.LTC128B.128 [R25+0x34400], desc[UR44][R2.64+0x380], P6 ;  /* 0x3440038002198fae */ /* 0x0001e4000b101d6c */
[----:B0-----:R-:W-:Y:S05]  /*13770*/  WARPSYNC.COLLECTIVE R15, `(.L_x_4374) ;  /* 0x000000000f087348 */ /* 0x001fea0003c00000 */
[----:B------:R1:W2:Y:S02]  /*13780*/  SHFL.IDX P6, R14, R13, R12, R11 ;  /* 0x0000000c0d0e7389 */ /* 0x0002a400000c000b */
[----:B012---:R-:W-:Y:S01]  /*13790*/  ENDCOLLECTIVE ;  /* 0x000000000000791b */ /* 0x007fe20003800000 */
.L_x_4374:
[----:B------:R-:W-:Y:S02]  /*137a0*/  IMAD.MOV.U32 R13, RZ, RZ, R0 ;  /* 0x000000ffff0d7224 */ /* 0x000fe400078e0000 */
[----:B------:R-:W-:-:S07]  /*137b0*/  IMAD.MOV.U32 R7, RZ, RZ, R14 ;  /* 0x000000ffff077224 */ /* 0x000fce00078e000e */
[----:B------:R-:W-:Y:S05]  /*137c0*/  WARPSYNC.COLLECTIVE R15, `(.L_x_4375) ;  /* 0x000000000f087348 */ /* 0x000fea0003c00000 */
[----:B------:R0:W1:Y:S02]  /*137d0*/  SHFL.IDX P6, R14, R13, R12, R11 ;  /* 0x0000000c0d0e7389 */ /* 0x00006400000c000b */
[----:B01----:R-:W-:Y:S01]  /*137e0*/  ENDCOLLECTIVE ;  /* 0x000000000000791b */ /* 0x003fe20003800000 */
.L_x_4375:
        /* <DEDUP_REMOVED lines=10> */
[----:B------:R-:W-:-:S11]  /*13890*/  LOP3.LUT P6, RZ, R22, 0x40000, RZ, 0xc0, !PT ;  /* 0x0004000016ff7812 */ /* 0x000fd600078cc0ff */
[----:B------:R-:W-:Y:S01]  /*138a0*/  @!PT LDS RZ, [RZ] ;  /* 0x00000000fffff984 */ /* 0x000fe20000000800 */
[----:B------:R-:W-:Y:S01]  /*138b0*/  @!PT LDS RZ, [RZ] ;  /* 0x00000000fffff984 */ /* 0x000fe20000000800 */
[----:B------:R-:W-:Y:S01]  /*138c0*/  @!PT LDS RZ, [RZ] ;  /* 0x00000000fffff984 */ /* 0x000fe20000000800 */
[----:B------:R0:W-:Y:S01]  /*138d0*/  @!P0 LDGSTS.E.BYPASS.LTC128B.128 [R25+0x26c00], desc[UR44][R2.64], !P5 ;  /* 0x26c0000002198fae */ /* 0x0001e2000e901d6c */
[C---:B------:R-:W-:Y:S02]  /*138e0*/  LOP3.LUT P5, RZ, R22.reuse, 0x4000000, RZ, 0xc0, !PT ;  /* 0x0400000016ff7812 */ /* 0x040fe400078ac0ff */
[----:B------:R-:W-:-:S11]  /*138f0*/  LOP3.LUT R22, R22, 0xff7fffff, RZ, 0xc0, !PT ;  /* 0xff7fffff16167812 */ /* 0x000fd600078ec0ff */
        /* <DEDUP_REMOVED lines=8> */
[----:B------:R0:W-:Y:S03]  /*13980*/  @!P0 LDGSTS.E.BYPASS.LTC128B.128 [R25+0x30c00], desc[UR44][R2.64+0x280], !P1 ;  /* 0x30c0028002198fae */ /* 0x0001e6000c901d6c */
[C---:B------:R-:W-:Y:S01]  /*13990*/  LOP3.LUT P5, RZ, R22.reuse, 0x40, RZ, 0xc0, !PT ;  /* 0x0000004016ff7812 */ /* 0x040fe200078ac0ff */
[----:B------:R0:W-:Y:S01]  /*139a0*/  @!P0 LDGSTS.E.BYPASS.LTC128B.128 [R25+0x32c00], desc[UR44][R2.64+0x300], P6 ;  /* 0x32c0030002198fae */ /* 0x0001e2000b101d6c */
[----:B------:R-:W-:-:S13]  /*139b0*/  LOP3.LUT P6, RZ, R22, 0x2000000, RZ, 0xc0, !PT ;  /* 0x0200000016ff7812 */ /* 0x000fda00078cc0ff */
[----:B------:R0:W-:Y:S02]  /*139c0*/  @!P0 LDGSTS.E.BYPASS.LTC128B.128 [R25+0x34c00], desc[UR44][R2.64+0x380], P6 ;  /* 0x34c0038002198fae */ /* 0x0001e4000b101d6c */
[----:B0-----:R-:W-:Y:S05]  /*139d0*/  WARPSYNC.COLLECTIVE R15, `(.L_x_4376) ;  /* 0x000000000f087348 */ /* 0x001fea0003c00000 */
[----:B------:R1:W2:Y:S02]  /*139e0*/  SHFL.IDX P6, R14, R13, R12, R11 ;  /* 0x0000000c0d0e7389 */ /* 0x0002a400000c000b */
[----:B012---:R-:W-:Y:S01]  /*139f0*/  ENDCOLLECTIVE ;  /* 0x000000000000791b */ /* 0x007fe20003800000 */
.L_x_4376:
[----:B------:R-:W-:Y:S01]  /*13a00*/  MOV R13, R0 ;  /* 0x00000000000d7202 */ /* 0x000fe20000000f00 */
[----:B------:R-:W-:-:S07]  /*13a10*/  IMAD.MOV.U32 R7, RZ, RZ, R14 ;  /* 0x000000ffff077224 */ /* 0x000fce00078e000e */
[----:B------:R-:W-:Y:S05]  /*13a20*/  WARPSYNC.COLLECTIVE R15, `(.L_x_4377) ;  /* 0x000000000f087348 */ /* 0x000fea0003c00000 */
[----:B------:R0:W1:Y:S02]  /*13a30*/  SHFL.IDX P6, R14, R13, R12, R11 ;  /* 0x0000000c0d0e7389 */ /* 0x00006400000c000b */
[----:B01----:R-:W-:Y:S01]  /*13a40*/  ENDCOLLECTIVE ;  /* 0x000000000000791b */ /* 0x003fe20003800000 */
.L_x_4377:
        /* <DEDUP_REMOVED lines=15> */
[----:B------:R-:W-:-:S13]  /*13b40*/  LOP3.LUT P5, RZ, R22, 0x800000, RZ, 0xc0, !PT ;  /* 0x0080000016ff7812 */ /* 0x000fda00078ac0ff */
[----:B------:R0:W-:Y:S04]  /*13b50*/  @!P0 LDGSTS.E.BYPASS.LTC128B.128 [R25+0x29400], desc[UR44][R2.64+0x80], !P5 ;  /* 0x2940008002198fae */ /* 0x0001e8000e901d6c */
[----:B------:R0:W-:Y:S04]  /*13b60*/  @!P0 LDGSTS.E.BYPASS.LTC128B.128 [R25+0x2b400], desc[UR44][R2.64+0x100], !P4 ;  /* 0x2b40010002198fae */ /* 0x0001e8000e101d6c */
[----:B------:R0:W-:Y:S04]  /*13b70*/  @!P0 LDGSTS.E.BYPASS.LTC128B.128 [R25+0x2d400], desc[UR44][R2.64+0x180], !P3 ;  /* 0x2d40018002198fae */ /* 0x0001e8000d901d6c */
[----:B------:R0:W-:Y:S04]  /*13b80*/  @!P0 LDGSTS.E.BYPASS.LTC128B.128 [R25+0x2f400], desc[UR44][R2.64+0x200], !P2 ;  /* 0x2f40020002198fae */ /* 0x0001e8000d101d6c */
[----:B------:R0:W-:Y:S04]  /*13b90*/  @!P0 LDGSTS.E.BYPASS.LTC128B.128 [R25+0x31400], desc[UR44][R2.64+0x280], !P1 ;  /* 0x3140028002198fae */ /* 0x0001e8000c901d6c */
[----:B------:R0:W-:Y:S01]  /*13ba0*/  @!P0 LDGSTS.E.BYPASS.LTC128B.128 [R25+0x33400], desc[UR44][R2.64+0x300], P6 ;  /* 0x3340030002198fae */ /* 0x0001e2000b101d6c */
[----:B------:R-:W-:-:S13]  /*13bb0*/  LOP3.LUT P6, RZ, R22, 0x400000, RZ, 0xc0, !PT ;  /* 0x0040000016ff7812 */ /* 0x000fda00078cc0ff */
[----:B------:R0:W-:Y:S02]  /*13bc0*/  @!P0 LDGSTS.E.BYPASS.LTC128B.128 [R25+0x35400], desc[UR44][R2.64+0x380], P6 ;  /* 0x3540038002198fae */ /* 0x0001e4000b101d6c */
[----:B0-----:R-:W-:Y:S05]  /*13bd0*/  WARPSYNC.COLLECTIVE R15, `(.L_x_4378) ;  /* 0x000000000f087348 */ /* 0x001fea0003c00000 */
[----:B------:R1:W2:Y:S02]  /*13be0*/  SHFL.IDX P6, R14, R13, R12, R11 ;  /* 0x0000000c0d0e7389 */ /* 0x0002a400000c000b */
[----:B012---:R-:W-:Y:S01]  /*13bf0*/  ENDCOLLECTIVE ;  /* 0x000000000000791b */ /* 0x007fe20003800000 */
.L_x_4378:
[----:B------:R-:W-:Y:S02]  /*13c00*/  IMAD.MOV.U32 R13, RZ, RZ, R0 ;  /* 0x000000ffff0d7224 */ /* 0x000fe400078e0000 */
[----:B------:R-:W-:-:S07]  /*13c10*/  IMAD.MOV.U32 R6, RZ, RZ, R14 ;  /* 0x000000ffff067224 */ /* 0x000fce00078e000e */
[----:B------:R-:W-:Y:S05]  /*13c20*/  WARPSYNC.COLLECTIVE R15, `(.L_x_4379) ;  /* 0x000000000f087348 */ /* 0x000fea0003c00000 */
[----:B------:R0:W1:Y:S02]  /*13c30*/  SHFL.IDX P6, R14, R13, R12, R11 ;  /* 0x0000000c0d0e7389 */ /* 0x00006400000c000b */
[----:B01----:R-:W-:Y:S01]  /*13c40*/  ENDCOLLECTIVE ;  /* 0x000000000000791b */ /* 0x003fe20003800000 */
.L_x_4379:
[----:B------:R-:W-:Y:S01]  /*13c50*/  IMAD.MOV.U32 R0, RZ, RZ, R14 ;  /* 0x000000ffff007224 */ /* 0x000fe200078e000e */
[----:B------:R-:W-:Y:S06]  /*13c60*/  BRA `(.L_x_4380) ;  /* 0xffffffb800d87947 */ /* 0x000fec000383ffff */
.L_x_4295:
[----:B0-----:R0:W1:Y:S02]  /*13c70*/  SYNCS.PHASECHK.TRANS64.TRYWAIT P0, [R23+URZ+0x38820], R0 ;  /* 0x03882000170075a7 */ /* 0x001064000800017f */
[----:B-1----:R-:W-:Y:S05]  /*13c80*/  @!P0 NANOSLEEP.SYNCS 0x989680 ;  /* 0x009896800000895d */ /* 0x002fea0003900000 */
[----:B------:R-:W1:Y:S02]  /*13c90*/  @!P0 SYNCS.PHASECHK.TRANS64 P0, [R23+URZ+0x38820], R0 ;  /* 0x03882000170085a7 */ /* 0x000e64000800007f */
[----:B-1----:R-:W-:Y:S05]  /*13ca0*/  @!P0 BRA `(.L_x_4295) ;  /* 0xfffffffc00f08947 */ /* 0x002fea000383ffff */
[----:B------:R-:W-:Y:S05]  /*13cb0*/  BRA `(.L_x_4381) ;  /* 0xffffffbc00747947 */ /* 0x000fea000383ffff */
.L_x_4298:
[----:B0-----:R0:W1:Y:S02]  /*13cc0*/  SYNCS.PHASECHK.TRANS64.TRYWAIT P0, [R30+URZ+0x38860], R0 ;  /* 0x038860001e0075a7 */ /* 0x001064000800017f */
[----:B-1----:R-:W-:Y:S05]  /*13cd0*/  @!P0 NANOSLEEP.SYNCS 0x989680 ;  /* 0x009896800000895d */ /* 0x002fea0003900000 */
[----:B------:R-:W1:Y:S02]  /*13ce0*/  @!P0 SYNCS.PHASECHK.TRANS64 P0, [R30+URZ+0x38860], R0 ;  /* 0x038860001e0085a7 */ /* 0x000e64000800007f */
[----:B-1----:R-:W-:Y:S05]  /*13cf0*/  @!P0 BRA `(.L_x_4298) ;  /* 0xfffffffc00f08947 */ /* 0x002fea000383ffff */
[----:B------:R-:W-:Y:S05]  /*13d00*/  BRA `(.L_x_4382) ;  /* 0xffffffbc00847947 */ /* 0x000fea000383ffff */
.L_x_4299:
        /* <DEDUP_REMOVED lines=8> */
.L_x_4384:
[----:B------:R-:W-:Y:S05]  /*13d90*/  BSYNC B0 ;  /* 0x0000000000007941 */ /* 0x000fea0003800000 */
.L_x_4383:
[----:B------:R-:W0:Y:S01]  /*13da0*/  S2R R7, SR_TID.X ;  /* 0x0000000000077919 */ /* 0x000e220000002100 */
[----:B------:R-:W-:Y:S01]  /*13db0*/  IMAD.MOV.U32 R13, RZ, RZ, R4 ;  /* 0x000000ffff0d7224 */ /* 0x000fe200078e0004 */
[C---:B------:R-:W-:Y:S01]  /*13dc0*/  LOP3.LUT P5, RZ, R31.reuse, 0x2, RZ, 0xc0, !PT ;  /* 0x000000021fff7812 */ /* 0x040fe200078ac0ff */
[----:B------:R-:W-:Y:S01]  /*13dd0*/  IMAD.MOV.U32 R12, RZ, RZ, RZ ;  /* 0x000000ffff0c7224 */ /* 0x000fe200078e00ff */
[C---:B------:R-:W-:Y:S01]  /*13de0*/  LOP3.LUT P4, RZ, R31.reuse, 0x4, RZ, 0xc0, !PT ;  /* 0x000000041fff7812 */ /* 0x040fe2000788c0ff */
[----:B------:R-:W-:Y:S01]  /*13df0*/  IMAD.MOV.U32 R11, RZ, RZ, 0x181f ;  /* 0x0000181fff0b7424 */ /* 0x000fe200078e00ff */
[C---:B------:R-:W-:Y:S01]  /*13e00*/  LOP3.LUT P3, RZ, R31.reuse, 0x8, RZ, 0xc0, !PT ;  /* 0x000000081fff7812 */ /* 0x040fe2000786c0ff */
[----:B------:R-:W-:Y:S01]  /*13e10*/  IMAD.MOV.U32 R15, RZ, RZ, -0x1 ;  /* 0xffffffffff0f7424 */ /* 0x000fe200078e00ff */
[----:B------:R-:W-:Y:S01]  /*13e20*/  LOP3.LUT P2, RZ, R31, 0x10, RZ, 0xc0, !PT ;  /* 0x000000101fff7812 */ /* 0x000fe2000784c0ff */
[----:B------:R-:W-:Y:S01]  /*13e30*/  IMAD.MOV.U32 R3, RZ, RZ, R14 ;  /* 0x000000ffff037224 */ /* 0x000fe200078e000e */
[----:B------:R-:W-:Y:S01]  /*13e40*/  LOP3.LUT R22, R22, 0xffffffbf, RZ, 0xc0, !PT ;  /* 0xffffffbf16167812 */ /* 0x000fe200078ec0ff */
[----:B------:R-:W-:-:S10]  /*13e50*/  IMAD R5, R5, 0x2, R23 ;  /* 0x0000000205057824 */ /* 0x000fd400078e0217 */
[----:B0-----:R-:W-:Y:S05]  /*13e60*/  WARPSYNC.COLLECTIVE R15, `(.L_x_4385) ;  /* 0x000000000f087348 */ /* 0x001fea0003c00000 */
[----:B------:R1:W2:Y:S02]  /*13e70*/  SHFL.IDX P6, R14, R13, R12, R11 ;  /* 0x0000000c0d0e7389 */ /* 0x0002a400000c000b */
[----:B012---:R-:W-:Y:S01]  /*13e80*/  ENDCOLLECTIVE ;  /* 0x000000000000791b */ /* 0x007fe20003800000 */
.L_x_4385:
        /* <DEDUP_REMOVED lines=8> */
[----:B------:R-:W-:Y:S02]  /*13f10*/  ISETP.NE.U32.AND P1, PT, R7, 0x1, PT ;  /* 0x000000010700780c */ /* 0x000fe40003f25070 */
[----:B------:R-:W-:Y:S01]  /*13f20*/  PRMT R7, R31, 0x8880, RZ ;  /* 0x000088801f077816 */ /* 0x000fe200000000ff */
        /* <DEDUP_REMOVED lines=8> */
[----:B------:R-:W-:Y:S02]  /*13fb0*/  ISETP.LT.OR P0, PT, R27, 0x1, !P5 ;  /* 0x000000011b00780c */ /* 0x000fe40006f01670 */
[----:B------:R-:W-:-:S11]  /*13fc0*/  LOP3.LUT R22, R22, 0xffffff7f, RZ, 0xc0, !PT ;  /* 0xffffff7f16167812 */ /* 0x000fd600078ec0ff */
        /* <DEDUP_REMOVED lines=10> */
[----:B------:R-:W-:-:S13]  /*14070*/  ISETP.LT.OR P6, PT, R27, 0x1, !P0 ;  /* 0x000000011b00780c */ /* 0x000fda00047c1670 */
[----:B------:R0:W-:Y:S01]  /*14080*/  LDGSTS.E.BYPASS.LTC128B.128 [R5+0xc400], desc[UR44][R2.64+0x300], !P6 ;  /* 0x0c40030002057fae */ /* 0x0001e2000f101d6c */
[----:B------:R-:W-:-:S13]  /*14090*/  ISETP.GT.AND P6, PT, R7, -0x1, PT ;  /* 0xffffffff0700780c */ /* 0x000fda0003fc4270 */
[----:B------:R-:W-:Y:S02]  /*140a0*/  @P6 LOP3.LUT R22, R22, 0x80, RZ, 0xfc, !PT ;  /* 0x0000008016166812 */ /* 0x000fe400078efcff */
[----:B------:R-:W-:-:S13]  /*140b0*/  ISETP.LT.OR P6, PT, R27, 0x1, P6 ;  /* 0x000000011b00780c */ /* 0x000fda00037c1670 */
[----:B------:R0:W-:Y:S02]  /*140c0*/  LDGSTS.E.BYPASS.LTC128B.128 [R5+0xe400], desc[UR44][R2.64+0x380], !P6 ;  /* 0x0e40038002057fae */ /* 0x0001e4000f101d6c */
[----:B0-----:R-:W-:Y:S05]  /*140d0*/  WARPSYNC.COLLECTIVE R15, `(.L_x_4386) ;  /* 0x000000000f087348 */ /* 0x001fea0003c00000 */
[----:B------:R1:W2:Y:S02]  /*140e0*/  SHFL.IDX P6, R14, R13, R12, R11 ;  /* 0x0000000c0d0e7389 */ /* 0x0002a400000c000b */
[----:B012---:R-:W-:Y:S01]  /*140f0*/  ENDCOLLECTIVE ;  /* 0x000000000000791b */ /* 0x007fe20003800000 */
.L_x_4386:
[----:B------:R-:W-:Y:S02]  /*14100*/  IMAD.MOV.U32 R13, RZ, RZ, R4 ;  /* 0x000000ffff0d7224 */ /* 0x000fe400078e0004 */
[----:B------:R-:W-:-:S07]  /*14110*/  IMAD.MOV.U32 R3, RZ, RZ, R14 ;  /* 0x000000ffff037224 */ /* 0x000fce00078e000e */
[----:B------:R-:W-:Y:S05]  /*14120*/  WARPSYNC.COLLECTIVE R15, `(.L_x_4387) ;  /* 0x000000000f087348 */ /* 0x000fea0003c00000 */
[----:B------:R0:W1:Y:S02]  /*14130*/  SHFL.IDX P6, R14, R13, R12, R11 ;  /* 0x0000000c0d0e7389 */ /* 0x00006400000c000b */
[----:B01----:R-:W-:Y:S01]  /*14140*/  ENDCOLLECTIVE ;  /* 0x000000000000791b */ /* 0x003fe20003800000 */
.L_x_4387:
        /* <DEDUP_REMOVED lines=29> */
.L_x_4388:
[----:B------:R-:W-:Y:S02]  /*14320*/  IMAD.MOV.U32 R13, RZ, RZ, R4 ;  /* 0x000000ffff0d7224 */ /* 0x000fe400078e0004 */
[----:B------:R-:W-:-:S07]  /*14330*/  IMAD.MOV.U32 R7, RZ, RZ, R14 ;  /* 0x000000ffff077224 */ /* 0x000fce00078e000e */
[----:B------:R-:W-:Y:S05]  /*14340*/  WARPSYNC.COLLECTIVE R15, `(.L_x_4389) ;  /* 0x000000000f087348 */ /* 0x000fea0003c00000 */
[----:B------:R0:W1:Y:S02]  /*14350*/  SHFL.IDX P6, R14, R13, R12, R11 ;  /* 0x0000000c0d0e7389 */ /* 0x00006400000c000b */
[----:B01----:R-:W-:Y:S01]  /*14360*/  ENDCOLLECTIVE ;  /* 0x000000000000791b */ /* 0x003fe20003800000 */
.L_x_4389:
        /* <DEDUP_REMOVED lines=29> */
.L_x_4390:
[----:B------:R-:W-:Y:S01]  /*14540*/  IMAD.MOV.U32 R13, RZ, RZ, R4 ;  /* 0x000000ffff0d7224 */ /* 0x000fe200078e0004 */
[----:B------:R-:W-:-:S07]  /*14550*/  MOV R6, R14 ;  /* 0x0000000e00067202 */ /* 0x000fce0000000f00 */
[----:B------:R-:W-:Y:S05]  /*14560*/  WARPSYNC.COLLECTIVE R15, `(.L_x_4391) ;  /* 0x000000000f087348 */ /* 0x000fea0003c00000 */
[----:B------:R0:W1:Y:S02]  /*14570*/  SHFL.IDX P6, R14, R13, R12, R11 ;  /* 0x0000000c0d0e7389 */ /* 0x00006400000c000b */
[----:B01----:R-:W-:Y:S01]  /*14580*/  ENDCOLLECTIVE ;  /* 0x000000000000791b */ /* 0x003fe20003800000 */
.L_x_4391:
[----:B------:R-:W-:Y:S01]  /*14590*/  IMAD.MOV.U32 R2, RZ, RZ, R14 ;  /* 0x000000ffff027224 */ /* 0x000fe200078e000e */
[----:B------:R-:W-:Y:S06]  /*145a0*/  BRA `(.L_x_4392) ;  /* 0xffffffbc00187947 */ /* 0x000fec000383ffff */
.L_x_4306:
[----:B0-----:R0:W1:Y:S02]  /*145b0*/  SYNCS.PHASECHK.TRANS64.TRYWAIT P0, [R6+URZ+0x38840], R17 ;  /* 0x03884011060075a7 */ /* 0x001064000800017f */
[----:B-1----:R-:W-:Y:S05]  /*145c0*/  @!P0 NANOSLEEP.SYNCS 0x989680 ;  /* 0x009896800000895d */ /* 0x002fea0003900000 */
[----:B------:R-:W1:Y:S02]  /*145d0*/  @!P0 SYNCS.PHASECHK.TRANS64 P0, [R6+URZ+0x38840], R17 ;  /* 0x03884011060085a7 */ /* 0x000e64000800007f */
[----:B-1----:R-:W-:Y:S05]  /*145e0*/  @!P0 BRA `(.L_x_4306) ;  /* 0xfffffffc00f08947 */ /* 0x002fea000383ffff */
[----:B------:R-:W-:Y:S05]  /*145f0*/  BRA `(.L_x_4393) ;  /* 0xffffffc000b07947 */ /* 0x000fea000383ffff */
.L_x_4307:
        /* <DEDUP_REMOVED lines=8> */
.L_x_4395:
[----:B------:R-:W-:Y:S05]  /*14680*/  BSYNC B1 ;  /* 0x0000000000017941 */ /* 0x000fea0003800000 */
.L_x_4394:
        /* <DEDUP_REMOVED lines=9> */
.L_x_4396:
[----:B------:R-:W-:Y:S02]  /*14720*/  IMAD.MOV.U32 R13, RZ, RZ, R27 ;  /* 0x000000ffff0d7224 */ /* 0x000fe400078e001b */
[----:B------:R-:W-:Y:S02]  /*14730*/  IMAD.MOV.U32 R12, RZ, RZ, 0x1 ;  /* 0x00000001ff0c7424 */ /* 0x000fe400078e00ff */
[----:B------:R-:W-:-:S07]  /*14740*/  IMAD.MOV.U32 R2, RZ, RZ, R14 ;  /* 0x000000ffff027224 */ /* 0x000fce00078e000e */
[----:B------:R-:W-:Y:S05]  /*14750*/  WARPSYNC.COLLECTIVE R15, `(.L_x_4397) ;  /* 0x000000000f087348 */ /* 0x000fea0003c00000 */
[----:B------:R0:W1:Y:S02]  /*14760*/  SHFL.IDX P6, R14, R13, R12, R11 ;  /* 0x0000000c0d0e7389 */ /* 0x00006400000c000b */
[----:B01----:R-:W-:Y:S01]  /*14770*/  ENDCOLLECTIVE ;  /* 0x000000000000791b */ /* 0x003fe20003800000 */
.L_x_4397:
        /* <DEDUP_REMOVED lines=11> */
.L_x_4398:
[----:B------:R-:W-:Y:S02]  /*14830*/  IMAD.MOV.U32 R13, RZ, RZ, R27 ;  /* 0x000000ffff0d7224 */ /* 0x000fe400078e001b */
[----:B------:R-:W-:Y:S02]  /*14840*/  IMAD.MOV.U32 R12, RZ, RZ, 0x2 ;  /* 0x00000002ff0c7424 */ /* 0x000fe400078e00ff */
[----:B------:R-:W-:-:S07]  /*14850*/  IMAD.MOV.U32 R2, RZ, RZ, R14 ;  /* 0x000000ffff027224 */ /* 0x000fce00078e000e */
[----:B------:R-:W-:Y:S05]  /*14860*/  WARPSYNC.COLLECTIVE R15, `(.L_x_4399) ;  /* 0x000000000f087348 */ /* 0x000fea0003c00000 */
[----:B------:R0:W1:Y:S02]  /*14870*/  SHFL.IDX P6, R14, R13, R12, R11 ;  /* 0x0000000c0d0e7389 */ /* 0x00006400000c000b */
[----:B01----:R-:W-:Y:S01]  /*14880*/  ENDCOLLECTIVE ;  /* 0x000000000000791b */ /* 0x003fe20003800000 */
.L_x_4399:
        /* <DEDUP_REMOVED lines=11> */
.L_x_4400:
[----:B------:R-:W-:Y:S02]  /*14940*/  IMAD.MOV.U32 R13, RZ, RZ, R27 ;  /* 0x000000ffff0d7224 */ /* 0x000fe400078e001b */
[----:B------:R-:W-:Y:S02]  /*14950*/  IMAD.MOV.U32 R12, RZ, RZ, 0x3 ;  /* 0x00000003ff0c7424 */ /* 0x000fe400078e00ff */
[----:B------:R-:W-:-:S07]  /*14960*/  IMAD.MOV.U32 R2, RZ, RZ, R14 ;  /* 0x000000ffff027224 */ /* 0x000fce00078e000e */
[----:B------:R-:W-:Y:S05]  /*14970*/  WARPSYNC.COLLECTIVE R15, `(.L_x_4401) ;  /* 0x000000000f087348 */ /* 0x000fea0003c00000 */
[----:B------:R0:W1:Y:S02]  /*14980*/  SHFL.IDX P6, R14, R13, R12, R11 ;  /* 0x0000000c0d0e7389 */ /* 0x00006400000c000b */
[----:B01----:R-:W-:Y:S01]  /*14990*/  ENDCOLLECTIVE ;  /* 0x000000000000791b */ /* 0x003fe20003800000 */
.L_x_4401:
        /* <DEDUP_REMOVED lines=11> */
.L_x_4402:
[----:B------:R-:W-:Y:S01]  /*14a50*/  IMAD.MOV.U32 R2, RZ, RZ, R14 ;  /* 0x000000ffff027224 */ /* 0x000fe200078e000e */
[----:B------:R-:W-:Y:S06]  /*14a60*/  BRA `(.L_x_4403) ;  /* 0xffffffc000407947 */ /* 0x000fec000383ffff */
.L_x_4312:
[----:B---3--:R3:W4:Y:S02]  /*14a70*/  SYNCS.PHASECHK.TRANS64.TRYWAIT P0, [R6+URZ+0x38860], R17 ;  /* 0x03886011060075a7 */ /* 0x008724000800017f */
[----:B----4-:R-:W-:Y:S05]  /*14a80*/  @!P0 NANOSLEEP.SYNCS 0x989680 ;  /* 0x009896800000895d */ /* 0x010fea0003900000 */
[----:B------:R-:W4:Y:S02]  /*14a90*/  @!P0 SYNCS.PHASECHK.TRANS64 P0, [R6+URZ+0x38860], R17 ;  /* 0x03886011060085a7 */ /* 0x000f24000800007f */
[----:B----4-:R-:W-:Y:S05]  /*14aa0*/  @!P0 BRA `(.L_x_4312) ;  /* 0xfffffffc00f08947 */ /* 0x010fea000383ffff */
[----:B------:R-:W-:Y:S05]  /*14ab0*/  BRA `(.L_x_4404) ;  /* 0xffffffc000907947 */ /* 0x000fea000383ffff */
.L_x_4313:
        /* <DEDUP_REMOVED lines=8> */
.L_x_4406:
[----:B------:R-:W-:Y:S05]  /*14b40*/  BSYNC B1 ;  /* 0x0000000000017941 */ /* 0x000fea0003800000 */
.L_x_4405:
        /* <DEDUP_REMOVED lines=12> */
.L_x_4407:
        /* <DEDUP_REMOVED lines=9> */
[----:B------:R-:W-:Y:S01]  /*14ca0*/  IMAD.X R3, RZ, RZ, R3, P0 ;  /* 0x000000ffff037224 */ /* 0x000fe200000e0603 */
[----:B------:R-:W-:-:S04]  /*14cb0*/  ISETP.NE.U32.AND P0, PT, R31, RZ, PT ;  /* 0x000000ff1f00720c */ /* 0x000fc80003f05070 */
[----:B------:R-:W-:Y:S01]  /*14cc0*/  @!PT LDS RZ, [RZ] ;  /* 0x00000000fffff984 */ /* 0x000fe20000000800 */
[----:B------:R-:W-:Y:S01]  /*14cd0*/  @!PT LDS RZ, [RZ] ;  /* 0x00000000fffff984 */ /* 0x000fe20000000800 */
[----:B------:R-:W-:Y:S01]  /*14ce0*/  @!PT LDS RZ, [RZ] ;  /* 0x00000000fffff984 */ /* 0x000fe20000000800 */
[----:B------:R0:W-:Y:S09]  /*14cf0*/  LDGSTS.E.BYPASS.LTC128B.128 [R17+0x400], desc[UR44][R2.64], !P6 ;  /* 0x0040000002117fae */ /* 0x0001f2000f101d6c */
[----:B0-----:R-:W-:Y:S05]  /*14d00*/  WARPSYNC.COLLECTIVE R15, `(.L_x_4408) ;  /* 0x000000000f087348 */ /* 0x001fea0003c00000 */
[----:B------:R1:W2:Y:S02]  /*14d10*/  SHFL.IDX P6, R14, R13, R12, R11 ;  /* 0x0000000c0d0e7389 */ /* 0x0002a400000c000b */
[----:B012---:R-:W-:Y:S01]  /*14d20*/  ENDCOLLECTIVE ;  /* 0x000000000000791b */ /* 0x007fe20003800000 */
.L_x_4408:
        /* <DEDUP_REMOVED lines=16> */
.L_x_4409:
[----:B------:R-:W-:Y:S01]  /*14e30*/  @!PT LDS RZ, [RZ] ;  /* 0x00000000fffff984 */ /* 0x000fe20000000800 */
[----:B------:R-:W-:Y:S01]  /*14e40*/  @!PT LDS RZ, [RZ] ;  /* 0x00000000fffff984 */ /* 0x000fe20000000800 */
[----:B------:R-:W-:Y:S01]  /*14e50*/  @!PT LDS RZ, [RZ] ;  /* 0x00000000fffff984 */ /* 0x000fe20000000800 */
[----:B------:R0:W-:Y:S01]  /*14e60*/  LDGSTS.E.BYPASS.LTC128B.128 [R17+0xe400], desc[UR44][R2.64+0x380], P1 ;  /* 0x0e40038002117fae */ /* 0x0001e20008901d6c */
[----:B------:R-:W-:Y:S02]  /*14e70*/  IMAD.MOV.U32 R13, RZ, RZ, R10 ;  /* 0x000000ffff0d7224 */ /* 0x000fe400078e000a */
        /* <DEDUP_REMOVED lines=14> */
.L_x_4410:
        /* <DEDUP_REMOVED lines=14> */
.L_x_4411:
        /* <DEDUP_REMOVED lines=16> */
.L_x_4412:
        /* <DEDUP_REMOVED lines=14> */
.L_x_4413:
[----:B------:R-:W-:Y:S05]  /*15220*/  BRA `(.L_x_4414) ;  /* 0xffffffbc00fc7947 */ /* 0x000fea000383ffff */
.L_x_4321:
        /* <DEDUP_REMOVED lines=8> */
.L_x_4416:
[----:B------:R-:W-:Y:S05]  /*152b0*/  BSYNC B0 ;  /* 0x0000000000007941 */ /* 0x000fea0003800000 */
.L_x_4415:
        /* <DEDUP_REMOVED lines=9> */
.L_x_4417:
        /* <DEDUP_REMOVED lines=18> */
.L_x_4418:
[----:B------:R-:W-:Y:S01]  /*15470*/  IMAD.MOV.U32 R12, RZ, RZ, 0x2 ;  /* 0x00000002ff0c7424 */ /* 0x000fe200078e00ff */
[----:B------:R-:W-:-:S05]  /*15480*/  SEL R6, R14, RZ, P1 ;  /* 0x000000ff0e067207 */ /* 0x000fca0000800000 */
[----:B------:R-:W-:-:S04]  /*15490*/  IMAD.IADD R6, R5, 0x1, R6 ;  /* 0x0000000105067824 */ /* 0x000fc800078e0206 */
[----:B------:R-:W-:-:S07]  /*154a0*/  IMAD.MOV.U32 R13, RZ, RZ, R6 ;  /* 0x000000ffff0d7224 */ /* 0x000fce00078e0006 */
[----:B------:R-:W-:Y:S05]  /*154b0*/  WARPSYNC.COLLECTIVE R15, `(.L_x_4419) ;  /* 0x000000000f087348 */ /* 0x000fea0003c00000 */
[----:B------:R0:W1:Y:S02]  /*154c0*/  SHFL.UP P6, R14, R13, R12, R11 ;  /* 0x0400000c0d0e7389 */ /* 0x00006400000c000b */
[----:B01----:R-:W-:Y:S01]  /*154d0*/  ENDCOLLECTIVE ;  /* 0x000000000000791b */ /* 0x003fe20003800000 */
.L_x_4419:
[----:B------:R-:W-:Y:S01]  /*154e0*/  IMAD.MOV.U32 R12, RZ, RZ, 0x4 ;  /* 0x00000004ff0c7424 */ /* 0x000fe200078e00ff */
[----:B------:R-:W-:-:S05]  /*154f0*/  SEL R7, R14, RZ, P2 ;  /* 0x000000ff0e077207 */ /* 0x000fca0001000000 */
[----:B------:R-:W-:-:S04]  /*15500*/  IMAD.IADD R7, R6, 0x1, R7 ;  /* 0x0000000106077824 */ /* 0x000fc800078e0207 */
[----:B------:R-:W-:-:S07]  /*15510*/  IMAD.MOV.U32 R13, RZ, RZ, R7 ;  /* 0x000000ffff0d7224 */ /* 0x000fce00078e0007 */
[----:B------:R-:W-:Y:S05]  /*15520*/  WARPSYNC.COLLECTIVE R15, `(.L_x_4420) ;  /* 0x000000000f087348 */ /* 0x000fea0003c00000 */
[----:B------:R0:W1:Y:S02]  /*15530*/  SHFL.UP P6, R14, R13, R12, R11 ;  /* 0x0400000c0d0e7389 */ /* 0x00006400000c000b */
[----:B01----:R-:W-:Y:S01]  /*15540*/  ENDCOLLECTIVE ;  /* 0x000000000000791b */ /* 0x003fe20003800000 */
.L_x_4420:
[----:B------:R-:W-:Y:S01]  /*15550*/  IMAD.MOV.U32 R12, RZ, RZ, 0x8 ;  /* 0x00000008ff0c7424 */ /* 0x000fe200078e00ff */
[----:B------:R-:W-:-:S05]  /*15560*/  SEL R2, R14, RZ, P3 ;  /* 0x000000ff0e027207 */ /* 0x000fca0001800000 */
[----:B------:R-:W-:-:S04]  /*15570*/  IMAD.IADD R2, R7, 0x1, R2 ;  /* 0x0000000107027824 */ /* 0x000fc800078e0202 */
[----:B------:R-:W-:-:S07]  /*15580*/  IMAD.MOV.U32 R13, RZ, RZ, R2 ;  /* 0x000000ffff0d7224 */ /* 0x000fce00078e0002 */
[----:B------:R-:W-:Y:S05]  /*15590*/  WARPSYNC.COLLECTIVE R15, `(.L_x_4421) ;  /* 0x000000000f087348 */ /* 0x000fea0003c00000 */
[----:B------:R0:W1:Y:S02]  /*155a0*/  SHFL.UP P6, R14, R13, R12, R11 ;  /* 0x0400000c0d0e7389 */ /* 0x00006400000c000b */
[----:B01----:R-:W-:Y:S01]  /*155b0*/  ENDCOLLECTIVE ;  /* 0x000000000000791b */ /* 0x003fe20003800000 */
.L_x_4421:
[----:B------:R-:W-:Y:S01]  /*155c0*/  IMAD.MOV.U32 R12, RZ, RZ, 0x10 ;  /* 0x00000010ff0c7424 */ /* 0x000fe200078e00ff */
[----:B------:R-:W-:-:S05]  /*155d0*/  SEL R3, R14, RZ, P4 ;  /* 0x000000ff0e037207 */ /* 0x000fca0002000000 */
[----:B------:R-:W-:-:S04]  /*155e0*/  IMAD.IADD R3, R2, 0x1, R3 ;  /* 0x0000000102037824 */ /* 0x000fc800078e0203 */
[----:B------:R-:W-:-:S07]  /*155f0*/  IMAD.MOV.U32 R13, RZ, RZ, R3 ;  /* 0x000000ffff0d7224 */ /* 0x000fce00078e0003 */
[----:B------:R-:W-:Y:S05]  /*15600*/  WARPSYNC.COLLECTIVE R15, `(.L_x_4422) ;  /* 0x000000000f087348 */ /* 0x000fea0003c00000 */
[----:B------:R0:W1:Y:S02]  /*15610*/  SHFL.UP P6, R14, R13, R12, R11 ;  /* 0x0400000c0d0e7389 */ /* 0x00006400000c000b */
[----:B01----:R-:W-:Y:S01]  /*15620*/  ENDCOLLECTIVE ;  /* 0x000000000000791b */ /* 0x003fe20003800000 */
.L_x_4422:
        /* <DEDUP_REMOVED lines=8> */
.L_x_4423:
[----:B------:R-:W-:Y:S05]  /*156b0*/  BRA `(.L_x_4424) ;  /* 0xffffffc000907947 */ /* 0x000fea000383ffff */
.L_x_4326:
        /* <DEDUP_REMOVED lines=8> */
.L_x_4426:
[----:B------:R-:W-:Y:S05]  /*15740*/  BSYNC B0 ;  /* 0x0000000000007941 */ /* 0x000fea0003800000 */
.L_x_4425:
        /* <DEDUP_REMOVED lines=8> */
.L_x_4427:
[----:B------:R-:W-:Y:S01]  /*157d0*/  IMAD.MOV.U32 R12, RZ, RZ, 0x4 ;  /* 0x00000004ff0c7424 */ /* 0x000fe200078e00ff */
[----:B------:R-:W-:-:S05]  /*157e0*/  SEL R2, R14, RZ, P2 ;  /* 0x000000ff0e027207 */ /* 0x000fca0001000000 */
[----:B------:R-:W-:-:S04]  /*157f0*/  IMAD.IADD R2, R13, 0x1, R2 ;  /* 0x000000010d027824 */ /* 0x000fc800078e0202 */
[----:B------:R-:W-:-:S07]  /*15800*/  IMAD.MOV.U32 R13, RZ, RZ, R2 ;  /* 0x000000ffff0d7224 */ /* 0x000fce00078e0002 */
[----:B------:R-:W-:Y:S05]  /*15810*/  WARPSYNC.COLLECTIVE R15, `(.L_x_4428) ;  /* 0x000000000f087348 */ /* 0x000fea0003c00000 */
[----:B------:R0:W1:Y:S02]  /*15820*/  SHFL.UP P6, R14, R13, R12, R11 ;  /* 0x0400000c0d0e7389 */ /* 0x00006400000c000b */
[----:B01----:R-:W-:Y:S01]  /*15830*/  ENDCOLLECTIVE ;  /* 0x000000000000791b */ /* 0x003fe20003800000 */
.L_x_4428:
[----:B------:R-:W-:Y:S01]  /*15840*/  IMAD.MOV.U32 R12, RZ, RZ, 0x8 ;  /* 0x00000008ff0c7424 */ /* 0x000fe200078e00ff */
[----:B------:R-:W-:-:S05]  /*15850*/  SEL R3, R14, RZ, P3 ;  /* 0x000000ff0e037207 */ /* 0x000fca0001800000 */
[----:B------:R-:W-:-:S04]  /*15860*/  IMAD.IADD R3, R2, 0x1, R3 ;  /* 0x0000000102037824 */ /* 0x000fc800078e0203 */
[----:B------:R-:W-:-:S07]  /*15870*/  IMAD.MOV.U32 R13, RZ, RZ, R3 ;  /* 0x000000ffff0d7224 */ /* 0x000fce00078e0003 */
[----:B------:R-:W-:Y:S05]  /*15880*/  WARPSYNC.COLLECTIVE R15, `(.L_x_4429) ;  /* 0x000000000f087348 */ /* 0x000fea0003c00000 */
[----:B------:R0:W1:Y:S02]  /*15890*/  SHFL.UP P6, R14, R13, R12, R11 ;  /* 0x0400000c0d0e7389 */ /* 0x00006400000c000b */
[----:B01----:R-:W-:Y:S01]  /*158a0*/  ENDCOLLECTIVE ;  /* 0x000000000000791b */ /* 0x003fe20003800000 */
.L_x_4429:
[----:B------:R-:W-:Y:S01]  /*158b0*/  IMAD.MOV.U32 R12, RZ, RZ, 0x10 ;  /* 0x00000010ff0c7424 */ /* 0x000fe200078e00ff */
[----:B------:R-:W-:-:S05]  /*158c0*/  SEL R4, R14, RZ, P4 ;  /* 0x000000ff0e047207 */ /* 0x000fca0002000000 */
[----:B------:R-:W-:-:S04]  /*158d0*/  IMAD.IADD R4, R3, 0x1, R4 ;  /* 0x0000000103047824 */ /* 0x000fc800078e0204 */
[----:B------:R-:W-:-:S07]  /*158e0*/  IMAD.MOV.U32 R13, RZ, RZ, R4 ;  /* 0x000000ffff0d7224 */ /* 0x000fce00078e0004 */
[----:B------:R-:W-:Y:S05]  /*158f0*/  WARPSYNC.COLLECTIVE R15, `(.L_x_4430) ;  /* 0x000000000f087348 */ /* 0x000fea0003c00000 */
[----:B------:R0:W1:Y:S02]  /*15900*/  SHFL.UP P6, R14, R13, R12, R11 ;  /* 0x0400000c0d0e7389 */ /* 0x00006400000c000b */
[----:B01----:R-:W-:Y:S01]  /*15910*/  ENDCOLLECTIVE ;  /* 0x000000000000791b */ /* 0x003fe20003800000 */
.L_x_4430:
        /* <DEDUP_REMOVED lines=8> */
.L_x_4431:
[----:B------:R-:W-:Y:S05]  /*159a0*/  BRA `(.L_x_4432) ;  /* 0xffffffc000707947 */ /* 0x000fea000383ffff */
.L_x_4328:
[----:B------:R-:W-:Y:S01]  /*159b0*/  BSSY B0, `(.L_x_4433) ;  /* 0x0000006000007945 */ /* 0x000fe20003800000 */
[----:B------:R-:W-:Y:S01]  /*159c0*/  PLOP3.LUT P6, PT, P6, PT, PT, 0x8, 0x0 ;  /* 0x000000000000781c */ /* 0x000fe200037ce170 */
[----:B------:R-:W-:-:S12]  /*159d0*/  IMAD.MOV.U32 R15, RZ, RZ, -0x1 ;  /* 0xffffffffff0f7424 */ /* 0x000fd800078e00ff */
[----:B01----:R-:W-:Y:S05]  /*159e0*/  WARPSYNC.COLLECTIVE R15, `(.L_x_4434) ;  /* 0x000000000f087348 */ /* 0x003fea0003c00000 */
[----:B------:R-:W-:Y:S01]  /*159f0*/  VOTE.ANY R14, PT, P6 ;  /* 0x00000000000e7806 */ /* 0x000fe200030e0100 */
[----:B01----:R-:W-:Y:S06]  /*15a00*/  ENDCOLLECTIVE ;  /* 0x000000000000791b */ /* 0x003fec0003800000 */
.L_x_4434:
[----:B------:R-:W-:Y:S05]  /*15a10*/  BSYNC B0 ;  /* 0x0000000000007941 */ /* 0x000fea0003800000 */
.L_x_4433:
        /* <DEDUP_REMOVED lines=9> */
.L_x_4435:
[----:B------:R-:W-:Y:S01]  /*15ab0*/  IMAD.MOV.U32 R5, RZ, RZ, R14 ;  /* 0x000000ffff057224 */ /* 0x000fe200078e000e */
[----:B------:R-:W-:Y:S06]  /*15ac0*/  BRA `(.L_x_4436) ;  /* 0xffffffc000607947 */ /* 0x000fec000383ffff */
.L_x_4330:
[----:B------:R-:W-:Y:S01]  /*15ad0*/  BSSY B0, `(.L_x_4437) ;  /* 0x0000007000007945 */ /* 0x000fe20003800000 */
[----:B------:R-:W-:Y:S02]  /*15ae0*/  IMAD.MOV.U32 R13, RZ, RZ, R2 ;  /* 0x000000ffff0d7224 */ /* 0x000fe400078e0002 */
[----:B------:R-:W-:Y:S02]  /*15af0*/  IMAD.MOV.U32 R11, RZ, RZ, 0x1f ;  /* 0x0000001fff0b7424 */ /* 0x000fe400078e00ff */
[----:B------:R-:W-:-:S07]  /*15b00*/  IMAD.MOV.U32 R15, RZ, RZ, -0x1 ;  /* 0xffffffffff0f7424 */ /* 0x000fce00078e00ff */
[----:B0123--:R-:W-:Y:S05]  /*15b10*/  WARPSYNC.COLLECTIVE R15, `(.L_x_4438) ;  /* 0x000000000f087348 */ /* 0x00ffea0003c00000 */
[----:B------:R4:W0:Y:S02]  /*15b20*/  SHFL.IDX P6, R14, R13, R12, R11 ;  /* 0x0000000c0d0e7389 */ /* 0x00082400000c000b */
[----:B01234-:R-:W-:Y:S01]  /*15b30*/  ENDCOLLECTIVE ;  /* 0x000000000000791b */ /* 0x01ffe20003800000 */
.L_x_4438:
[----:B------:R-:W-:Y:S05]  /*15b40*/  BSYNC B0 ;  /* 0x0000000000007941 */ /* 0x000fea0003800000 */
.L_x_4437:
[----:B------:R-:W-:Y:S05]  /*15b50*/  BRA `(.L_x_4329) ;  /* 0xffffffc000587947 */ /* 0x000fea000383ffff */
.L_x_4334:
[----:B0-----:R0:W1:Y:S02]  /*15b60*/  SYNCS.PHASECHK.TRANS64.TRYWAIT P0, [R7+URZ+0x38820], R0 ;  /* 0x03882000070075a7 */ /* 0x001064000800017f */
[----:B-1----:R-:W-:Y:S05]  /*15b70*/  @!P0 NANOSLEEP.SYNCS 0x989680 ;  /* 0x009896800000895d */ /* 0x002fea0003900000 */
[----:B------:R-:W1:Y:S02]  /*15b80*/  @!P0 SYNCS.PHASECHK.TRANS64 P0, [R7+URZ+0x38820], R0 ;  /* 0x03882000070085a7 */ /* 0x000e64000800007f */
[----:B-1----:R-:W-:Y:S05]  /*15b90*/  @!P0 BRA `(.L_x_4334) ;  /* 0xfffffffc00f08947 */ /* 0x002fea000383ffff */
[----:B------:R-:W-:Y:S05]  /*15ba0*/  BRA `(.L_x_4439) ;  /* 0xffffffc400447947 */ /* 0x000fea000383ffff */
.L_x_4335:
        /* <DEDUP_REMOVED lines=8> */
[----:B0-234-:R-:W-:Y:S05]  /*15c30*/  WARPSYNC.COLLECTIVE R15, `(.L_x_4441) ;  /* 0x000000000f087348 */ /* 0x01dfea0003c00000 */
[----:B------:R1:W0:Y:S02]  /*15c40*/  SHFL.IDX P6, R14, R13, R12, R11 ;  /* 0x0000000c0d0e7389 */ /* 0x00022400000c000b */
[----:B01234-:R-:W-:Y:S01]  /*15c50*/  ENDCOLLECTIVE ;  /* 0x000000000000791b */ /* 0x01ffe20003800000 */
.L_x_4441:
[----:B------:R-:W-:Y:S05]  /*15c60*/  BSYNC B0 ;  /* 0x0000000000007941 */ /* 0x000fea0003800000 */
.L_x_4440:
[----:B------:R-:W-:Y:S05]  /*15c70*/  BRA `(.L_x_4442) ;  /* 0xffffffc4002c7947 */ /* 0x000fea000383ffff */
.L_x_4338:
[----:B------:R-:W-:Y:S01]  /*15c80*/  BSSY B1, `(.L_x_4443) ;  /* 0x0000006000017945 */ /* 0x000fe20003800000 */
[----:B------:R-:W-:-:S07]  /*15c90*/  IMAD.MOV.U32 R15, RZ, RZ, -0x1 ;  /* 0xffffffffff0f7424 */ /* 0x000fce00078e00ff */
[----:B0-234-:R-:W-:Y:S05]  /*15ca0*/  WARPSYNC.COLLECTIVE R15, `(.L_x_4444) ;  /* 0x000000000f0c7348 */ /* 0x01dfea0003c00000 */
[----:B------:R-:W-:Y:S02]  /*15cb0*/  ELECT P6, UR62, PT ;  /* 0x00000000003e782f */ /* 0x000fe400038c0000 */
[----:B------:R-:W-:Y:S01]  /*15cc0*/  MOV R14, UR62 ;  /* 0x0000003e000e7c02 */ /* 0x000fe20008000f00 */
[----:B0-234-:R-:W-:Y:S10]  /*15cd0*/  ENDCOLLECTIVE ;  /* 0x000000000000791b */ /* 0x01dff40003800000 */
.L_x_4444:
[----:B------:R-:W-:Y:S05]  /*15ce0*/  BSYNC B1 ;  /* 0x0000000000017941 */ /* 0x000fea0003800000 */
.L_x_4443:
[----:B------:R-:W-:Y:S05]  /*15cf0*/  BRA `(.L_x_4445) ;  /* 0xffffffc400247947 */ /* 0x000fea000383ffff */
.L_x_4340:
[----:B0-----:R0:W1:Y:S02]  /*15d00*/  SYNCS.PHASECHK.TRANS64.TRYWAIT P1, [R5+URZ+0x38840], R0 ;  /* 0x03884000050075a7 */ /* 0x001064000802017f */
[----:B-1----:R-:W-:Y:S05]  /*15d10*/  @!P1 NANOSLEEP.SYNCS 0x989680 ;  /* 0x009896800000995d */ /* 0x002fea0003900000 */
[----:B------:R-:W1:Y:S02]  /*15d20*/  @!P1 SYNCS.PHASECHK.TRANS64 P1, [R5+URZ+0x38840], R0 ;  /* 0x03884000050095a7 */ /* 0x000e64000802007f */
[----:B-1----:R-:W-:Y:S05]  /*15d30*/  @!P1 BRA `(.L_x_4340) ;  /* 0xfffffffc00f09947 */ /* 0x002fea000383ffff */
[----:B------:R-:W-:Y:S05]  /*15d40*/  BRA `(.L_x_4446) ;  /* 0xffffffc400447947 */ /* 0x000fea000383ffff */
.L_x_4342:
[----:B-1----:R1:W0:Y:S02]  /*15d50*/  SYNCS.PHASECHK.TRANS64.TRYWAIT P1, [R3+URZ+0x38840], R2 ;  /* 0x03884002030075a7 */ /* 0x002224000802017f */
[----:B0-----:R-:W-:Y:S05]  /*15d60*/  @!P1 NANOSLEEP.SYNCS 0x989680 ;  /* 0x009896800000995d */ /* 0x001fea0003900000 */
[----:B------:R-:W0:Y:S02]  /*15d70*/  @!P1 SYNCS.PHASECHK.TRANS64 P1, [R3+URZ+0x38840], R2 ;  /* 0x03884002030095a7 */ /* 0x000e24000802007f */
[----:B0-----:R-:W-:Y:S05]  /*15d80*/  @!P1 BRA `(.L_x_4342) ;  /* 0xfffffffc00f09947 */ /* 0x001fea000383ffff */
[----:B------:R-:W-:Y:S05]  /*15d90*/  BRA `(.L_x_4447) ;  /* 0xffffffc400507947 */ /* 0x000fea000383ffff */
.L_x_4344:
[----:B------:R0:W0:Y:S02]  /*15da0*/  SYNCS.PHASECHK.TRANS64.TRYWAIT P1, [R5+URZ+0x38860], R0 ;  /* 0x03886000050075a7 */ /* 0x000024000802017f */
[----:B0-----:R-:W-:Y:S05]  /*15db0*/  @!P1 NANOSLEEP.SYNCS 0x989680 ;  /* 0x009896800000995d */ /* 0x001fea0003900000 */
[----:B------:R-:W0:Y:S02]  /*15dc0*/  @!P1 SYNCS.PHASECHK.TRANS64 P1, [R5+URZ+0x38860], R0 ;  /* 0x03886000050095a7 */ /* 0x000e24000802007f */
[----:B0-----:R-:W-:Y:S05]  /*15dd0*/  @!P1 BRA `(.L_x_4344) ;  /* 0xfffffffc00f09947 */ /* 0x001fea000383ffff */
[----:B------:R-:W-:Y:S05]  /*15de0*/  BRA `(.L_x_4448) ;  /* 0xffffffc4004c7947 */ /* 0x000fea000383ffff */
.L_x_4449:
        /* <DEDUP_REMOVED lines=9> */
.L_x_15645:


//--------------------- .text._ZN7cutlass13device_kernelIN5flash11enable_sm90INS1_16FlashAttnFwdSm90INS1_25CollectiveMainloopFwdSm90ILi2EN4cute5tupleIJNS5_1CILi1EEES8_S8_EEENS6_IJNS7_ILi64EEESA_SA_EEELi512ENS_6half_tEfNS_4arch4Sm90ELb0ELb0ELb1ELb1ELb1ELb1ELb1ELb0ELb0ELb1ELb0ELb0EEENS1_21CollectiveEpilogueFwdINS6_IJSA_NS7_ILi512EEESA_EEES9_SC_SE_Li256ELb1ELb1ELb0ELb0EEENS1_36VarlenDynamicPersistentTileSchedulerILi64ELi64ELi256ELi128ELb0ELb1ELb1ELb0ELb1ELb1EEEEEEEEEvNT_6ParamsE --------------------------
	.section	.text._ZN7cutlass13device_kernelIN5flash11enable_sm90INS1_16FlashAttnFwdSm90INS1_25CollectiveMainloopFwdSm90ILi2EN4cute5tupleIJNS5_1CILi1EEES8_S8_EEENS6_IJNS7_ILi64EEESA_SA_EEELi512ENS_6half_tEfNS_4arch4Sm90ELb0ELb0ELb1ELb1ELb1ELb1ELb1ELb0ELb0ELb1ELb0ELb0EEENS1_21CollectiveEpilogueFwdINS6_IJSA_NS7_ILi512EEESA_EEES9_SC_SE_Li256ELb1ELb1ELb0ELb0EEENS1_36VarlenDynamicPersistentTileSchedulerILi64ELi64ELi256ELi128ELb0ELb1ELb1ELb0ELb1ELb1EEEEEEEEEvNT_6ParamsE,"ax",@progbits
	.align	128
.text._ZN7cutlass13device_kernelIN5flash11enable_sm90INS1_16FlashAttnFwdSm90INS1_25CollectiveMainloopFwdSm90ILi2EN4cute5tupleIJNS5_1CILi1EEES8_S8_EEENS6_IJNS7_ILi64EEESA_SA_EEELi512ENS_6half_tEfNS_4arch4Sm90ELb0ELb0ELb1ELb1ELb1ELb1ELb1ELb0ELb0ELb1ELb0ELb0EEENS1_21CollectiveEpilogueFwdINS6_IJSA_NS7_ILi512EEESA_EEES9_SC_SE_Li256ELb1ELb1ELb0ELb0EEENS1_36VarlenDynamicPersistentTileSchedulerILi64ELi64ELi256ELi128ELb0ELb1ELb1ELb0ELb1ELb1EEEEEEEEEvNT_6ParamsE:
        .type           _ZN7cutlass13device_kernelIN5flash11enable_sm90INS1_16FlashAttnFwdSm90INS1_25CollectiveMainloopFwdSm90ILi2EN4cute5tupleIJNS5_1CILi1EEES8_S8_EEENS6_IJNS7_ILi64EEESA_SA_EEELi512ENS_6half_tEfNS_4arch4Sm90ELb0ELb0ELb1ELb1ELb1ELb1ELb1ELb0ELb0ELb1ELb0ELb0EEENS1_21CollectiveEpilogueFwdINS6_IJSA_NS7_ILi512EEESA_EEES9_SC_SE_Li256ELb1ELb1ELb0ELb0EEENS1_36VarlenDynamicPersistentTileSchedulerILi64ELi64ELi256ELi128ELb0ELb1ELb1ELb0ELb1ELb1EEEEEEEEEvNT_6ParamsE,@function
        .size           _ZN7cutlass13device_kernelIN5flash11enable_sm90INS1_16FlashAttnFwdSm90INS1_25CollectiveMainloopFwdSm90ILi2EN4cute5tupleIJNS5_1CILi1EEES8_S8_EEENS6_IJNS7_ILi64EEESA_SA_EEELi512ENS_6half_tEfNS_4arch4Sm90ELb0ELb0ELb1ELb1ELb1ELb1ELb1ELb0ELb0ELb1ELb0ELb0EEENS1_21CollectiveEpilogueFwdINS6_IJSA_NS7_ILi512EEESA_EEES9_SC_SE_Li256ELb1ELb1ELb0ELb0EEENS1_36VarlenDynamicPersistentTileSchedulerILi64ELi64ELi256ELi128ELb0ELb1ELb1ELb0ELb1ELb1EEEEEEEEEvNT_6ParamsE,(.L_x_15646 - _ZN7cutlass13device_kernelIN5flash11enable_sm90INS1_16FlashAttnFwdSm90INS1_25CollectiveMainloopFwdSm90ILi2EN4cute5tupleIJNS5_1CILi1EEES8_S8_EEENS6_IJNS7_ILi64EEESA_SA_EEELi512ENS_6half_tEfNS_4arch4Sm90ELb0ELb0ELb1ELb1ELb1ELb1ELb1ELb0ELb0ELb1ELb0ELb0EEENS1_21CollectiveEpilogueFwdINS6_IJSA_NS7_ILi512EEESA_EEES9_SC_SE_Li256ELb1ELb1ELb0ELb0EEENS1_36VarlenDynamicPersistentTileSchedulerILi64ELi64ELi256ELi128ELb0ELb1ELb1ELb0ELb1ELb1EEEEEEEEEvNT_6ParamsE)
        .other          _ZN7cutlass13device_kernelIN5flash11enable_sm90INS1_16FlashAttnFwdSm90INS1_25CollectiveMainloopFwdSm90ILi2EN4cute5tupleIJNS5_1CILi1EEES8_S8_EEENS6_IJNS7_ILi64EEESA_SA_EEELi512ENS_6half_tEfNS_4arch4Sm90ELb0ELb0ELb1ELb1ELb1ELb1ELb1ELb0ELb0ELb1ELb0ELb0EEENS1_21CollectiveEpilogueFwdINS6_IJSA_NS7_ILi512EEESA_EEES9_SC_SE_Li256ELb1ELb1ELb0ELb0EEENS1_36VarlenDynamicPersistentTileSchedulerILi64ELi64ELi256ELi128ELb0ELb1ELb1ELb0ELb1ELb1EEEEEEEEEvNT_6ParamsE,@"STO_CUDA_ENTRY STV_DEFAULT"
_ZN7cutlass13device_kernelIN5flash11enable_sm90INS1_16FlashAttnFwdSm90INS1_25CollectiveMainloopFwdSm90ILi2EN4cute5tupleIJNS5_1CILi1EEES8_S8_EEENS6_IJNS7_ILi64EEESA_SA_EEELi512ENS_6half_tEfNS_4arch4Sm90ELb0ELb0ELb1ELb1ELb1ELb1ELb1ELb0ELb0ELb1ELb0ELb0EEENS1_21CollectiveEpilogueFwdINS6_IJSA_NS7_ILi512EEESA_EEES9_SC_SE_Li256ELb1ELb1ELb0ELb0EEENS1_36VarlenDynamicPersistentTileSchedulerILi64ELi64ELi256ELi128ELb0ELb1ELb1ELb0ELb1ELb1EEEEEEEEEvNT_6ParamsE:
        /* <DEDUP_REMOVED lines=17> */
.L_x_4451:
[----:B------:R-:W-:Y:S05]  /*0110*/  BSYNC B0 ;  /* 0x0000000000007941 */ /* 0x000fea0003800000 */
.L_x_4450:
        /* <DEDUP_REMOVED lines=12> */
[----:B------:R-:W-:Y:S01]  /*01e0*/  VOTEU.ANY UP2, P0 ;  /* 0x00000000003f7886 */ /* 0x000fe20000040100 */
        /* <DEDUP_REMOVED lines=8> */
[----:B-1----:R0:W1:Y:S01]  /*0270*/  @UP0 SYNCS.EXCH.64 URZ, [UR8+0x38800], UR4 ;  /* 0x03880004083f05b2 */ /* 0x0020620008000100 */
[----:B------:R0:W2:Y:S05]  /*0280*/  @UP1 SYNCS.EXCH.64 URZ, [UR8+0x38810], UR4 ;  /* 0x03881004083f15b2 */ /* 0x0000aa0008000100 */
[----:B------:R0:W3:Y:S02]  /*0290*/  @UP2 SYNCS.EXCH.64 URZ, [UR8+0x38820], UR6 ;  /* 0x03882006083f25b2 */ /* 0x0000e40008000100 */
        /* <DEDUP_REMOVED lines=15> */
.L_x_4452:
        /* <DEDUP_REMOVED lines=22> */
.L_x_4453:
        /* <DEDUP_REMOVED lines=18> */
.L_x_4454:
        /* <DEDUP_REMOVED lines=22> */
.L_x_4455:
        /* <DEDUP_REMOVED lines=22> */
.L_x_4456:
[----:B------:R-:W-:Y:S01]  /*08d0*/  IMAD.MOV.U32 R3, RZ, RZ, 0x1 ;  /* 0x00000001ff037424 */ /* 0x000fe200078e00ff */
[----:B------:R-:W-:Y:S01]  /*08e0*/  ISETP.NE.AND P0, PT, R4, RZ, PT ;  /* 0x000000ff0400720c */ /* 0x000fe20003f05270 */
[----:B------:R-:W-:Y:S01]  /*08f0*/  NOP ;  /* 0x0000000000007918 */ /* 0x000fe20000000000 */
[----:B------:R-:W-:Y:S01]  /*0900*/  ULDC.64 UR40, c[0x0][0x208] ;  /* 0x0000820000287ab9 */ /* 0x000fe20000000a00 */
[----:B------:R-:W-:Y:S01]  /*0910*/  BSSY B9, `(.L_x_4457) ;  /* 0x0001acf000097945 */ /* 0x000fe20003800000 */
[----:B------:R-:W-:-:S05]  /*0920*/  SEL R3, R3, 0x2, !P0 ;  /* 0x0000000203037807 */ /* 0x000fca0004000000 */
[----:B------:R0:W-:Y:S02]  /*0930*/  STL [R1+0x8], R3 ;  /* 0x0000080301007387 */ /* 0x0001e40000100800 */
[----:B01234-:R-:W-:Y:S06]  /*0940*/  BAR.SYNC.DEFER_BLOCKING 0x0 ;  /* 0x0000000000007b1d */ /* 0x01ffec0000010000 */
[----:B------:R-:W-:Y:S05]  /*0950*/  @!P0 BRA `(.L_x_4458) ;  /* 0x0000012c00408947 */ /* 0x000fea0003800000 */
.L_x_4459:
        /* <DEDUP_REMOVED lines=19> */
[----:B------:R-:W2:Y:S01]  /*0a90*/  LDL.LU R18, [R1+0x8] ;  /* 0x0000080001127983 */ /* 0x000ea20000300800 */
[----:B------:R-:W-:Y:S01]  /*0aa0*/  VIADD R19, R0, 0xffffff80 ;  /* 0xffffff8000137836 */ /* 0x000fe20000000000 */
[----:B------:R-:W-:Y:S01]  /*0ab0*/  CS2R R22, SRZ ;  /* 0x0000000000167805 */ /* 0x000fe2000001ff00 */
[----:B------:R-:W-:Y:S02]  /*0ac0*/  IMAD.MOV.U32 R225, RZ, RZ, 0x20 ;  /* 0x00000020ffe17424 */ /* 0x000fe400078e00ff */
[----:B------:R-:W-:Y:S01]  /*0ad0*/  IMAD.MOV.U32 R186, RZ, RZ, RZ ;  /* 0x000000ffffba7224 */ /* 0x000fe200078e00ff */
[----:B------:R-:W-:-:S04]  /*0ae0*/  SHF.R.S32.HI R0, RZ, 0x1f, R19 ;  /* 0x0000001fff007819 */ /* 0x000fc80000011413 */
        /* <DEDUP_REMOVED lines=15> */
[----:B------:R-:W-:Y:S02]  /*0be0*/  LOP3.LUT R14, R7, 0x1ffffffe, RZ, 0xc0, !PT ;  /* 0x1ffffffe070e7812 */ /* 0x000fe400078ec0ff */
[----:B------:R-:W-:Y:S02]  /*0bf0*/  LEA.HI R13, R13, R220, RZ, 0x2 ;  /* 0x000000dc0d0d7211 */ /* 0x000fe400078f10ff */
[----:B------:R-:W-:Y:S01]  /*0c00*/  SHF.R.S32.HI R7, RZ, 0x2, R6 ;  /* 0x00000002ff077819 */ /* 0x000fe20000011406 */
[----:B------:R-:W-:Y:S01]  /*0c10*/  IMAD.IADD R14, R11, 0x1, -R14 ;  /* 0x000000010b0e7824 */ /* 0x000fe200078e0a0e */
[----:B------:R-:W-:Y:S02]  /*0c20*/  SHF.R.S32.HI R8, RZ, 0x1f, R6 ;  /* 0x0000001fff087819 */ /* 0x000fe40000011406 */
[----:B------:R-:W-:Y:S01]  /*0c30*/  SHF.R.S32.HI R15, RZ, 0x7, R3 ;  /* 0x00000007ff0f7819 */ /* 0x000fe20000011403 */
[----:B------:R-:W-:Y:S01]  /*0c40*/  IMAD.SHL.U32 R14, R14, 0x8, RZ ;  /* 0x000000080e0e7824 */ /* 0x000fe200078e00ff */
[----:B------:R-:W-:-:S02]  /*0c50*/  LOP3.LUT R13, R13, 0x3ffffc, RZ, 0xc0, !PT ;  /* 0x003ffffc0d0d7812 */ /* 0x000fc400078ec0ff */
[----:B------:R-:W-:Y:S01]  /*0c60*/  LEA.HI R8, R8, R7, RZ, 0x3 ;  /* 0x0000000708087211 */ /* 0x000fe200078f18ff */
[----:B------:R-:W-:Y:S01]  /*0c70*/  IMAD R16, R15, 0x100, R9 ;  /* 0x000001000f107824 */ /* 0x000fe200078e0209 */
[----:B------:R-:W-:Y:S01]  /*0c80*/  LOP3.LUT R12, R10, 0xfffffff8, RZ, 0xc0, !PT ;  /* 0xfffffff80a0c7812 */ /* 0x000fe200078ec0ff */
[----:B------:R-:W-:Y:S01]  /*0c90*/  IMAD.IADD R13, R220, 0x1, -R13 ;  /* 0x00000001dc0d7824 */ /* 0x000fe200078e0a0d */
[----:B------:R-:W-:Y:S01]  /*0ca0*/  LOP3.LUT R8, R8, 0xfffffff8, RZ, 0xc0, !PT ;  /* 0xfffffff808087812 */ /* 0x000fe200078ec0ff */
[----:B------:R-:W-:Y:S01]  /*0cb0*/  IMAD.SHL.U32 R10, R10, 0x40, RZ ;  /* 0x000000400a0a7824 */ /* 0x000fe200078e00ff */
[----:B------:R-:W-:Y:S01]  /*0cc0*/  LEA.HI R5, R5, R4, RZ, 0x5 ;  /* 0x0000000405057211 */ /* 0x000fe200078f28ff */
[----:B------:R-:W-:Y:S01]  /*0cd0*/  IMAD.IADD R12, R9, 0x1, -R12 ;  /* 0x00000001090c7824 */ /* 0x000fe200078e0a0c */
[----:B------:R-:W-:Y:S01]  /*0ce0*/  LOP3.LUT R11, R6, 0x7ffffffc, RZ, 0xc0, !PT ;  /* 0x7ffffffc060b7812 */ /* 0x000fe200078ec0ff */
[----:B------:R-:W-:Y:S01]  /*0cf0*/  IMAD R13, R13, 0x10, R16 ;  /* 0x000000100d0d7824 */ /* 0x000fe200078e0210 */
[----:B------:R-:W-:Y:S01]  /*0d00*/  SHF.R.S32.HI R5, RZ, 0x5, R5 ;  /* 0x00000005ff057819 */ /* 0x000fe20000011405 */
[----:B------:R-:W-:Y:S01]  /*0d10*/  IMAD.IADD R8, R7, 0x1, -R8 ;  /* 0x0000000107087824 */ /* 0x000fe200078e0a08 */
[----:B------:R-:W-:Y:S01]  /*0d20*/  IADD3 R11, R4, -R11, RZ ;  /* 0x8000000b040b7210 */ /* 0x000fe20007ffe0ff */
[----:B------:R-:W-:Y:S01]  /*0d30*/  IMAD.SHL.U32 R9, R12, 0x40, RZ ;  /* 0x000000400c097824 */ /* 0x000fe200078e00ff */
[CC--:B------:R-:W-:Y:S01]  /*0d40*/  LEA.HI R4, R0.reuse, R19.reuse, RZ, 0x3 ;  /* 0x0000001300047211 */ /* 0x0c0fe200078f18ff */
[----:B------:R-:W-:Y:S01]  /*0d50*/  IMAD.U32 R7, R13, 0x40, R14 ;  /* 0x000000400d077824 */ /* 0x000fe200078e000e */
[----:B------:R-:W-:Y:S01]  /*0d60*/  LEA.HI R0, R0, R19, RZ, 0x2 ;  /* 0x0000001300007211 */ /* 0x000fe200078f10ff */
[----:B------:R-:W-:Y:S01]  /*0d70*/  IMAD R194, R5, 0x10, R8 ;  /* 0x0000001005c27824 */ /* 0x000fe200078e0208 */
[----:B------:R-:W-:Y:S01]  /*0d80*/  SHF.R.S32.HI R5, RZ, 0x3, R4 ;  /* 0x00000003ff057819 */ /* 0x000fe20000011404 */
[----:B------:R-:W-:Y:S01]  /*0d90*/  IMAD.SHL.U32 R221, R11, 0x2, RZ ;  /* 0x000000020bdd7824 */ /* 0x000fe200078e00ff */
[----:B------:R-:W-:Y:S01]  /*0da0*/  LOP3.LUT R9, R9, 0x1c0, RZ, 0xc0, !PT ;  /* 0x000001c009097812 */ /* 0x000fe200078ec0ff */
[----:B------:R0:W-:Y:S01]  /*0db0*/  STL [R1+0x6c], R7 ;  /* 0x00006c0701007387 */ /* 0x0001e20000100800 */
[----:B------:R-:W-:-:S02]  /*0dc0*/  LOP3.LUT R4, R4, 0xfffffff8, RZ, 0xc0, !PT ;  /* 0xfffffff804047812 */ /* 0x000fc400078ec0ff */
[----:B------:R-:W-:Y:S01]  /*0dd0*/  LOP3.LUT R14, R9, 0x8, R14, 0xf8, !PT ;  /* 0x00000008090e7812 */ /* 0x000fe200078ef80e */
[----:B------:R-:W-:Y:S01]  /*0de0*/  STL [R1+0x48], RZ ;  /* 0x000048ff01007387 */ /* 0x000fe20000100800 */
[--C-:B------:R-:W-:Y:S02]  /*0df0*/  SHF.R.S32.HI R187, RZ, 0x2, R0.reuse ;  /* 0x00000002ffbb7819 */ /* 0x100fe40000011400 */
[----:B------:R-:W-:Y:S02]  /*0e00*/  SHF.R.S32.HI R6, RZ, 0x1f, R0 ;  /* 0x0000001fff067819 */ /* 0x000fe40000011400 */
[----:B------:R-:W-:Y:S02]  /*0e10*/  SHF.R.U32.HI R9, RZ, 0x3, R9 ;  /* 0x00000003ff097819 */ /* 0x000fe40000011609 */
[----:B0-----:R-:W-:Y:S01]  /*0e20*/  LOP3.LUT R7, R10, 0x7ffffe00, RZ, 0xc0, !PT ;  /* 0x7ffffe000a077812 */ /* 0x001fe200078ec0ff */
[----:B------:R-:W-:Y:S01]  /*0e30*/  IMAD.IADD R10, R19, 0x1, -R4 ;  /* 0x00000001130a7824 */ /* 0x000fe200078e0a04 */
[----:B------:R-:W-:-:S02]  /*0e40*/  LOP3.LUT R0, R0, 0xfffffffc, RZ, 0xc0, !PT ;  /* 0xfffffffc00007812 */ /* 0x000fc400078ec0ff */
[----:B------:R-:W-:Y:S01]  /*0e50*/  LOP3.LUT R14, R14, R9, RZ, 0x3c, !PT ;  /* 0x000000090e0e7212 */ /* 0x000fe200078e3cff */
[----:B------:R-:W-:Y:S01]  /*0e60*/  IMAD.SHL.U32 R192, R10, 0x8, RZ ;  /* 0x000000080ac07824 */ /* 0x000fe200078e00ff */
[----:B------:R-:W-:Y:S01]  /*0e70*/  LEA.HI R3, R3, R15, RZ, 0x1 ;  /* 0x0000000f03037211 */ /* 0x000fe200078f08ff */
[----:B------:R-:W-:Y:S01]  /*0e80*/  IMAD.IADD R8, R19, 0x1, -R0 ;  /* 0x0000000113087824 */ /* 0x000fe200078e0a00 */
[----:B------:R-:W-:Y:S01]  /*0e90*/  LEA.HI R6, R6, R187, RZ, 0x3 ;  /* 0x000000bb06067211 */ /* 0x000fe200078f18ff */
[----:B------:R-:W-:Y:S01]  /*0ea0*/  VIADD R9, R187, 0x20 ;  /* 0x00000020bb097836 */ /* 0x000fe20000000000 */
[----:B------:R-:W-:Y:S01]  /*0eb0*/  LOP3.LUT R3, R3, 0xfffffe, RZ, 0xc0, !PT ;  /* 0x00fffffe03037812 */ /* 0x000fe200078ec0ff */
        /* <DEDUP_REMOVED lines=9> */
[----:B------:R-:W-:Y:S01]  /*0f50*/  LEA.HI R5, R5, R9, RZ, 0x3 ;  /* 0x0000000905057211 */ /* 0x000fe200078f18ff */
[----:B------:R-:W-:Y:S01]  /*0f60*/  IMAD.SHL.U32 R16, R8, 0x8, RZ ;  /* 0x0000000808107824 */ /* 0x000fe200078e00ff */
[----:B------:R-:W-:Y:S01]  /*0f70*/  IADD3 R30, R192, 0x180, RZ ;  /* 0x00000180c01e7810 */ /* 0x000fe20007ffe0ff */
[----:B------:R-:W-:Y:S01]  /*0f80*/  IMAD.SHL.U32 R184, R8, 0x4, RZ ;  /* 0x0000000408b87824 */ /* 0x000fe200078e00ff */
[----:B------:R-:W-:Y:S01]  /*0f90*/  SHF.R.S32.HI R35, RZ, 0x1f, R34 ;  /* 0x0000001fff237819 */ /* 0x000fe20000011422 */
[----:B------:R-:W-:Y:S01]  /*0fa0*/  VIADD R31, R192, 0x140 ;  /* 0x00000140c01f7836 */ /* 0x000fe20000000000 */
[----:B------:R-:W-:Y:S01]  /*0fb0*/  SHF.R.S32.HI R34, RZ, 0x1f, R33 ;  /* 0x0000001fff227819 */ /* 0x000fe20000011421 */
[----:B------:R-:W-:Y:S01]  /*0fc0*/  IMAD.IADD R3, R15, 0x1, -R3 ;  /* 0x000000010f037824 */ /* 0x000fe200078e0a03 */
[----:B------:R-:W-:Y:S01]  /*0fd0*/  LOP3.LUT R4, R4, 0x1c0, RZ, 0xc0, !PT ;  /* 0x000001c004047812 */ /* 0x000fe200078ec0ff */
[----:B------:R-:W-:Y:S01]  /*0fe0*/  VIADD R28, R192, 0x1c0 ;  /* 0x000001c0c01c7836 */ /* 0x000fe20000000000 */
[----:B------:R-:W-:Y:S01]  /*0ff0*/  SHF.R.S32.HI R33, RZ, 0x1f, R32 ;  /* 0x0000001fff217819 */ /* 0x000fe20000011420 */
[----:B------:R-:W-:Y:S01]  /*1000*/  VIADD R193, R184, 0x10 ;  /* 0x00000010b8c17836 */ /* 0x000fe20000000000 */
[----:B------:R-:W-:Y:S01]  /*1010*/  LOP3.LUT R6, R6, 0xfffffff8, RZ, 0xc0, !PT ;  /* 0xfffffff806067812 */ /* 0x000fe200078ec0ff */
[C---:B------:R-:W-:Y:S01]  /*1020*/  VIADD R210, R16.reuse, 0xc0 ;  /* 0x000000c010d27836 */ /* 0x040fe20000000000 */
[C---:B------:R-:W-:Y:S01]  /*1030*/  IADD3 R211, R16.reuse, 0xa0, RZ ;  /* 0x000000a010d37810 */ /* 0x040fe20007ffe0ff */
[----:B------:R-:W-:Y:S01]  /*1040*/  VIADD R209, R16, 0xe0 ;  /* 0x000000e010d17836 */ /* 0x000fe20000000000 */
[----:B------:R-:W-:Y:S01]  /*1050*/  SHF.R.S32.HI R32, RZ, 0x1f, R31 ;  /* 0x0000001fff207819 */ /* 0x000fe2000001141f */
[----:B------:R-:W-:Y:S01]  /*1060*/  IMAD.SHL.U32 R222, R3, 0x100, RZ ;  /* 0x0000010003de7824 */ /* 0x000fe200078e00ff */
[----:B------:R-:W-:Y:S01]  /*1070*/  SHF.R.S32.HI R31, RZ, 0x1f, R30 ;  /* 0x0000001fff1f7819 */ /* 0x000fe2000001141e */
[----:B------:R-:W-:Y:S01]  /*1080*/  IMAD.IADD R3, R8, 0x1, -R0 ;  /* 0x0000000108037824 */ /* 0x000fe200078e0a00 */
[----:B------:R-:W-:Y:S01]  /*1090*/  SHF.R.S32.HI R30, RZ, 0x1f, R28 ;  /* 0x0000001fff1e7819 */ /* 0x000fe2000001141c */
[----:B------:R-:W-:Y:S01]  /*10a0*/  IMAD.SHL.U32 R5, R5, 0x40, RZ ;  /* 0x0000004005057824 */ /* 0x000fe200078e00ff */
[----:B------:R-:W-:Y:S01]  /*10b0*/  LOP3.LUT R0, R4, 0x38, R16, 0xf8, !PT ;  /* 0x0000003804007812 */ /* 0x000fe200078ef810 */
[----:B------:R-:W-:Y:S01]  /*10c0*/  IMAD.SHL.U32 R28, R193, 0x2, RZ ;  /* 0x00000002c11c7824 */ /* 0x000fe200078e00ff */
[----:B------:R-:W-:Y:S01]  /*10d0*/  SHF.R.U32.HI R24, RZ, 0x3, R4 ;  /* 0x00000003ff187819 */ /* 0x000fe20000011604 */
[----:B------:R-:W-:Y:S01]  /*10e0*/  IMAD.IADD R190, R187, 0x1, -R6 ;  /* 0x00000001bbbe7824 */ /* 0x000fe200078e0a06 */
[----:B------:R-:W-:Y:S01]  /*10f0*/  SHF.R.S32.HI R4, RZ, 0x1f, R211 ;  /* 0x0000001fff047819 */ /* 0x000fe200000114d3 */
[C---:B------:R-:W-:Y:S01]  /*1100*/  VIADD R208, R16.reuse, 0x100 ;  /* 0x0000010010d07836 */ /* 0x040fe20000000000 */
[----:B------:R-:W-:Y:S01]  /*1110*/  SHF.R.S32.HI R9, RZ, 0x1f, R210 ;  /* 0x0000001fff097819 */ /* 0x000fe200000114d2 */
[C---:B------:R-:W-:Y:S01]  /*1120*/  VIADD R207, R16.reuse, 0x120 ;  /* 0x0000012010cf7836 */ /* 0x040fe20000000000 */
[----:B------:R-:W-:Y:S01]  /*1130*/  SHF.R.S32.HI R6, RZ, 0x1f, R209 ;  /* 0x0000001fff067819 */ /* 0x000fe200000114d1 */
[C---:B------:R-:W-:Y:S01]  /*1140*/  VIADD R206, R16.reuse, 0x140 ;  /* 0x0000014010ce7836 */ /* 0x040fe20000000000 */
[----:B------:R-:W-:Y:S01]  /*1150*/  LOP3.LUT R5, R5, 0xfffffe00, RZ, 0xc0, !PT ;  /* 0xfffffe0005057812 */ /* 0x000fe200078ec0ff */
[----:B------:R0:W-:Y:S01]  /*1160*/  STL [R1+0x58], R28 ;  /* 0x0000581c01007387 */ /* 0x0001e20000100800 */
[----:B------:R-:W-:Y:S01]  /*1170*/  SHF.L.U64.HI R30, R211, 0x1, R4 ;  /* 0x00000001d31e7819 */ /* 0x000fe20000010204 */
[C---:B------:R-:W-:Y:S01]  /*1180*/  VIADD R205, R16.reuse, 0x160 ;  /* 0x0000016010cd7836 */ /* 0x040fe20000000000 */
[----:B------:R-:W-:Y:S01]  /*1190*/  SHF.R.S32.HI R13, RZ, 0x1f, R208 ;  /* 0x0000001fff0d7819 */ /* 0x000fe200000114d0 */
[C---:B------:R-:W-:Y:S01]  /*11a0*/  VIADD R204, R16.reuse, 0x180 ;  /* 0x0000018010cc7836 */ /* 0x040fe20000000000 */
[----:B------:R-:W-:Y:S01]  /*11b0*/  SHF.L.U64.HI R4, R209, 0x1, R6 ;  /* 0x00000001d1047819 */ /* 0x000fe20000010206 */
[----:B------:R-:W-:Y:S01]  /*11c0*/  STL [R1+0x64], R5 ;  /* 0x0000640501007387 */ /* 0x000fe20000100800 */
[----:B------:R-:W-:Y:S01]  /*11d0*/  SHF.R.S32.HI R8, RZ, 0x1f, R207 ;  /* 0x0000001fff087819 */ /* 0x000fe200000114cf */
[----:B------:R-:W-:Y:S01]  /*11e0*/  VIADD R195, R16, 0x1a0 ;  /* 0x000001a010c37836 */ /* 0x000fe20000000000 */
[----:B------:R-:W-:Y:S01]  /*11f0*/  SHF.R.S32.HI R15, RZ, 0x1f, R206 ;  /* 0x0000001fff0f7819 */ /* 0x000fe200000114ce */
[----:B------:R-:W-:Y:S01]  /*1200*/  STL [R1], R30 ;  /* 0x0000001e01007387 */ /* 0x000fe20000100800 */
[----:B0-----:R-:W-:Y:S01]  /*1210*/  SHF.L.U64.HI R28, R210, 0x1, R9 ;  /* 0x00000001d21c7819 */ /* 0x001fe20000010209 */
[----:B------:R-:W-:Y:S01]  /*1220*/  IMAD R7, R220, 0x400, R7 ;  /* 0x00000400dc077824 */ /* 0x000fe200078e0207 */
[----:B------:R-:W-:Y:S01]  /*1230*/  SHF.L.U64.HI R9, R208, 0x1, R13 ;  /* 0x00000001d0097819 */ /* 0x000fe2000001020d */
[C---:B------:R-:W-:Y:S01]  /*1240*/  VIADD R216, R16.reuse, 0x1c0 ;  /* 0x000001c010d87836 */ /* 0x040fe20000000000 */
[----:B------:R-:W-:Y:S01]  /*1250*/  SHF.L.U64.HI R6, R207, 0x1, R8 ;  /* 0x00000001cf067819 */ /* 0x000fe20000010208 */
[----:B------:R-:W-:Y:S01]  /*1260*/  STL [R1+0x4], R28 ;  /* 0x0000041c01007387 */ /* 0x000fe20000100800 */
[----:B------:R-:W-:Y:S01]  /*1270*/  SHF.R.S32.HI R10, RZ, 0x1f, R205 ;  /* 0x0000001fff0a7819 */ /* 0x000fe200000114cd */
[----:B------:R-:W-:Y:S01]  /*1280*/  VIADD R215, R16, 0x1e0 ;  /* 0x000001e010d77836 */ /* 0x000fe20000000000 */
[----:B------:R-:W-:Y:S01]  /*1290*/  R2P PR, R12, 0x6 ;  /* 0x000000060c007804 */ /* 0x000fe20000000000 */
[----:B------:R0:W-:Y:S01]  /*12a0*/  STL [R1+0x8], R4 ;  /* 0x0000080401007387 */ /* 0x0001e20000100800 */
[----:B------:R-:W-:Y:S01]  /*12b0*/  SHF.R.S32.HI R21, RZ, 0x1f, R204 ;  /* 0x0000001fff157819 */ /* 0x000fe200000114cc */
[----:B------:R-:W-:Y:S01]  /*12c0*/  IMAD.IADD R7, R7, 0x1, R14 ;  /* 0x0000000107077824 */ /* 0x000fe200078e020e */
[----:B------:R-:W-:Y:S01]  /*12d0*/  SHF.R.S32.HI R12, RZ, 0x1f, R195 ;  /* 0x0000001fff0c7819 */ /* 0x000fe200000114c3 */
[----:B------:R-:W-:Y:S01]  /*12e0*/  STL [R1+0xc], R9 ;  /* 0x00000c0901007387 */ /* 0x000fe20000100800 */
[----:B------:R-:W-:Y:S01]  /*12f0*/  SHF.L.U64.HI R8, R205, 0x1, R10 ;  /* 0x00000001cd087819 */ /* 0x000fe2000001020a */
[----:B------:R-:W-:Y:S01]  /*1300*/  IMAD R223, R7, 0x2, R2 ;  /* 0x0000000207df7824 */ /* 0x000fe200078e0202 */
[----:B------:R-:W-:Y:S01]  /*1310*/  SHF.R.S32.HI R29, RZ, 0x1f, R216 ;  /* 0x0000001fff1d7819 */ /* 0x000fe200000114d8 */
[----:B------:R1:W-:Y:S01]  /*1320*/  STL [R1+0x10], R6 ;  /* 0x0000100601007387 */ /* 0x0003e20000100800 */
[----:B------:R-:W-:Y:S01]  /*1330*/  SHF.R.S32.HI R14, RZ, 0x1f, R215 ;  /* 0x0000001fff0e7819 */ /* 0x000fe200000114d7 */
[----:B------:R-:W-:Y:S01]  /*1340*/  VIADD R214, R16, 0x40 ;  /* 0x0000004010d67836 */ /* 0x000fe20000000000 */
[----:B0-----:R-:W-:Y:S01]  /*1350*/  SHF.L.U64.HI R4, R206, 0x1, R15 ;  /* 0x00000001ce047819 */ /* 0x001fe2000001020f */
[C---:B------:R-:W-:Y:S01]  /*1360*/  VIADD R213, R16.reuse, 0x60 ;  /* 0x0000006010d57836 */ /* 0x040fe20000000000 */
[----:B------:R-:W-:Y:S01]  /*1370*/  SHF.R.S32.HI R20, RZ, 0x1f, R193 ;  /* 0x0000001fff147819 */ /* 0x000fe200000114c1 */
[----:B------:R-:W-:Y:S01]  /*1380*/  VIADD R212, R16, 0x80 ;  /* 0x0000008010d47836 */ /* 0x000fe20000000000 */
[----:B------:R-:W-:Y:S01]  /*1390*/  SHF.L.U64.HI R7, R216, 0x1, R29 ;  /* 0x00000001d8077819 */ /* 0x000fe2000001021d */
[----:B------:R0:W-:Y:S01]  /*13a0*/  STL [R1+0x14], R4 ;  /* 0x0000140401007387 */ /* 0x0001e20000100800 */
[----:B------:R-:W-:Y:S01]  /*13b0*/  LOP3.LUT R5, R5, R0, R24, 0xf6, !PT ;  /* 0x0000000005057212 */ /* 0x000fe200078ef618 */
[----:B------:R-:W-:Y:S01]  /*13c0*/  IMAD R0, R3, 0x8, R194 ;  /* 0x0000000803007824 */ /* 0x000fe200078e02c2 */
[----:B-1----:R-:W-:Y:S01]  /*13d0*/  SHF.L.U64.HI R6, R204, 0x1, R21 ;  /* 0x00000001cc067819 */ /* 0x002fe20000010215 */
[----:B------:R-:W-:Y:S01]  /*13e0*/  STL [R1+0x18], R8 ;  /* 0x0000180801007387 */ /* 0x000fe20000100800 */
[----:B------:R-:W-:Y:S01]  /*13f0*/  VIADD R226, R223, 0x36400 ;  /* 0x00036400dfe27836 */ /* 0x000fe20000000000 */
[----:B------:R-:W-:Y:S01]  /*1400*/  SEL R225, R225, 0xffffffe0, !P1 ;  /* 0xffffffe0e1e17807 */ /* 0x000fe20004800000 */
[----:B------:R-:W-:Y:S01]  /*1410*/  VIADD R19, R16, 0x20 ;  /* 0x0000002010137836 */ /* 0x000fe20000000000 */
[----:B------:R1:W-:Y:S01]  /*1420*/  STL [R1+0x1c], R6 ;  /* 0x00001c0601007387 */ /* 0x0003e20000100800 */
[----:B------:R-:W-:Y:S01]  /*1430*/  VIADD R224, R223, 0x36440 ;  /* 0x00036440dfe07836 */ /* 0x000fe20000000000 */
[----:B0-----:R-:W-:Y:S01]  /*1440*/  SHF.L.U64.HI R4, R195, 0x1, R12 ;  /* 0x00000001c3047819 */ /* 0x001fe2000001020c */
[C---:B------:R-:W-:Y:S01]  /*1450*/  @P2 VIADD R224, R226.reuse, 0xffffffc0 ;  /* 0xffffffc0e2e02836 */ /* 0x040fe20000000000 */
[----:B------:R-:W-:Y:S01]  /*1460*/  SHF.R.S32.HI R227, RZ, 0x1f, R214 ;  /* 0x0000001fffe37819 */ /* 0x000fe200000114d6 */
[----:B------:R-:W-:Y:S01]  /*1470*/  IMAD.IADD R226, R226, 0x1, R225 ;  /* 0x00000001e2e27824 */ /* 0x000fe200078e02e1 */
[----:B------:R-:W-:Y:S01]  /*1480*/  SHF.R.S32.HI R228, RZ, 0x1f, R213 ;  /* 0x0000001fffe47819 */ /* 0x000fe200000114d5 */
[----:B------:R0:W-:Y:S01]  /*1490*/  STL [R1+0x20], R4 ;  /* 0x0000200401007387 */ /* 0x0001e20000100800 */
[----:B------:R-:W-:Y:S01]  /*14a0*/  SHF.R.S32.HI R229, RZ, 0x1f, R212 ;  /* 0x0000001fffe57819 */ /* 0x000fe200000114d4 */
[----:B------:R-:W-:Y:S01]  /*14b0*/  IMAD.IADD R225, R225, 0x1, R224 ;  /* 0x00000001e1e17824 */ /* 0x000fe200078e02e0 */
[----:B-1----:R-:W-:Y:S01]  /*14c0*/  SHF.L.U64.HI R6, R215, 0x1, R14 ;  /* 0x00000001d7067819 */ /* 0x002fe2000001020e */
[----:B------:R-:W-:Y:S01]  /*14d0*/  STL [R1+0x24], R7 ;  /* 0x0000240701007387 */ /* 0x000fe20000100800 */
[----:B------:R-:W-:-:S02]  /*14e0*/  SHF.R.S32.HI R17, RZ, 0x1f, R16 ;  /* 0x0000001fff117819 */ /* 0x000fc40000011410 */
[----:B------:R-:W-:Y:S01]  /*14f0*/  SHF.R.S32.HI R191, RZ, 0x1f, R19 ;  /* 0x0000001fffbf7819 */ /* 0x000fe20000011413 */
[----:B------:R-:W-:Y:S01]  /*1500*/  STL [R1+0x28], R6 ;  /* 0x0000280601007387 */ /* 0x000fe20000100800 */
[----:B------:R-:W-:Y:S02]  /*1510*/  SHF.L.U64.HI R227, R214, 0x1, R227 ;  /* 0x00000001d6e37819 */ /* 0x000fe400000102e3 */
[----:B0-----:R-:W-:Y:S02]  /*1520*/  SHF.L.U64.HI R4, R193, 0x1, R20 ;  /* 0x00000001c1047819 */ /* 0x001fe40000010214 */
[----:B------:R-:W-:Y:S02]  /*1530*/  SHF.L.U64.HI R228, R213, 0x1, R228 ;  /* 0x00000001d5e47819 */ /* 0x000fe400000102e4 */
[----:B------:R-:W-:Y:S01]  /*1540*/  SHF.L.U64.HI R229, R212, 0x1, R229 ;  /* 0x00000001d4e57819 */ /* 0x000fe200000102e5 */
[----:B------:R0:W-:Y:S02]  /*1550*/  STL [R1+0x54], R4 ;  /* 0x0000540401007387 */ /* 0x0001e40000100800 */
[----:B0-----:R-:W-:-:S05]  /*1560*/  IMAD R4, R5, 0x2, R2 ;  /* 0x0000000205047824 */ /* 0x001fca00078e0202 */
[----:B------:R0:W-:Y:S04]  /*1570*/  STL [R1+0x5c], R4 ;  /* 0x00005c0401007387 */ /* 0x0001e80000100800 */
[----:B------:R0:W-:Y:S01]  /*1580*/  STL [R1+0x68], R0 ;  /* 0x0000680001007387 */ /* 0x0001e20000100800 */
[----:B--2---:R-:W-:Y:S01]  /*1590*/  LOP3.LUT R188, R18, 0x1, RZ, 0xfc, !PT ;  /* 0x0000000112bc7812 */ /* 0x004fe200078efcff */
[----:B0-----:R-:W-:-:S07]  /*15a0*/  IMAD.MOV.U32 R18, RZ, RZ, RZ ;  /* 0x000000ffff127224 */ /* 0x001fce00078e00ff */
.L_x_4581:
        /* <DEDUP_REMOVED lines=56> */
.L_x_4461:
[----:B------:R-:W-:Y:S02]  /*1930*/  IMAD.U32 R40, RZ, RZ, UR5 ;  /* 0x00000005ff287e24 */ /* 0x000fe4000f8e00ff */
[----:B------:R-:W-:Y:S01]  /*1940*/  IMAD.U32 R28, RZ, RZ, UR4 ;  /* 0x00000004ff1c7e24 */ /* 0x000fe2000f8e00ff */
[----:B------:R-:W-:Y:S06]  /*1950*/  @!P2 BRA `(.L_x_4462) ;  /* 0x000000000010a947 */ /* 0x000fec0003800000 */
[----:B-1----:R-:W-:-:S04]  /*1960*/  IADD3 R4, P0, R31, UR8, RZ ;  /* 0x000000081f047c10 */ /* 0x002fc8000ff1e0ff */
[----:B------:R-:W-:-:S05]  /*1970*/  IADD3.X R5, R30, UR9, RZ, P0, !PT ;  /* 0x000000091e057c10 */ /* 0x000fca00087fe4ff */
[----:B------:R0:W5:Y:S01]  /*1980*/  LDG.E R28, desc[UR40][R4.64] ;  /* 0x00000028041c7981 */ /* 0x000162000c1e1900 */
[----:B------:R-:W-:Y:S05]  /*1990*/  BRA `(.L_x_4463) ;  /* 0x0000000000107947 */ /* 0x000fea0003800000 */
.L_x_4462:
[----:B------:R-:W-:Y:S05]  /*19a0*/  @!P0 BRA `(.L_x_4463) ;  /* 0x00000000000c8947 */ /* 0x000fea0003800000 */
[----:B-1----:R-:W2:Y:S04]  /*19b0*/  LDG.E R5, desc[UR40][R8.64] ;  /* 0x0000002808057981 */ /* 0x002ea8000c1e1900 */
[----:B------:R-:W2:Y:S02]  /*19c0*/  LDG.E R28, desc[UR40][R8.64+0x4] ;  /* 0x00000428081c7981 */ /* 0x000ea4000c1e1900 */
[----:B--2---:R-:W-:-:S07]  /*19d0*/  IMAD.IADD R28, R28, 0x1, -R5 ;  /* 0x000000011c1c7824 */ /* 0x004fce00078e0a05 */
.L_x_4463:
        /* <DEDUP_REMOVED lines=17> */
[----:B------:R-:W-:Y:S01]  /*1af0*/  VIMNMX R39, RZ, R39, !PT ;  /* 0x00000027ff277248 */ /* 0x000fe20007fe0100 */
[----:B--2---:R-:W-:-:S04]  /*1b00*/  @P0 IMAD.IADD R40, R9, 0x1, -R0 ;  /* 0x0000000109280824 */ /* 0x004fc800078e0a00 */
        /* <DEDUP_REMOVED lines=36> */
.L_x_4466:
[----:B------:R-:W-:Y:S05]  /*1d50*/  BSYNC B6 ;  /* 0x0000000000067941 */ /* 0x000fea0003800000 */
.L_x_4465:
        /* <DEDUP_REMOVED lines=20> */
.L_x_4468:
[----:B------:R-:W-:Y:S05]  /*1ea0*/  BSYNC B6 ;  /* 0x0000000000067941 */ /* 0x000fea0003800000 */
.L_x_4467:
[----:B------:R-:W-:Y:S01]  /*1eb0*/  ULDC.64 UR4, c[0x0][0xaf0] ;  /* 0x0002bc0000047ab9 */ /* 0x000fe20000000a00 */
[----:B------:R-:W0:Y:S01]  /*1ec0*/  LDC R51, c[0x0][0x3f4] ;  /* 0x0000fd00ff337b82 */ /* 0x000e220000000800 */
[----:B------:R-:W-:-:S04]  /*1ed0*/  ISETP.NE.U32.AND P0, PT, RZ, UR4, PT ;  /* 0x00000004ff007c0c */ /* 0x000fc8000bf05070 */
[----:B------:R-:W-:-:S03]  /*1ee0*/  ISETP.NE.AND.EX P0, PT, RZ, UR5, PT, P0 ;  /* 0x00000005ff007c0c */ /* 0x000fc6000bf05300 */
[----:B------:R-:W1:Y:S08]  /*1ef0*/  LDC.64 R4, c[0x0][0x3f8] ;  /* 0x0000fe00ff047b82 */ /* 0x000e700000000a00 */
[----:B------:R-:W2:Y:S02]  /*1f00*/  LDC.64 R46, c[0x0][0x408] ;  /* 0x00010200ff2e7b82 */ /* 0x000ea40000000a00 */
[----:B------:R-:W-:-:S02]  /*1f10*/  @P0 IADD3 R6, P1, R31, UR4, RZ ;  /* 0x000000041f060c10 */ /* 0x000fc4000ff3e0ff */
[----:B------:R-:W-:Y:S01]  /*1f20*/  SHF.R.S32.HI R3, RZ, 0x1f, R187 ;  /* 0x0000001fff037819 */ /* 0x000fe200000114bb */
[----:B------:R-:W3:Y:S01]  /*1f30*/  S2R R12, SR_TID.X ;  /* 0x00000000000c7919 */ /* 0x000ee20000002100 */
[----:B------:R-:W-:Y:S02]  /*1f40*/  @P0 IADD3.X R7, R30, UR5, RZ, P1, !PT ;  /* 0x000000051e070c10 */ /* 0x000fe40008ffe4ff */
[----:B------:R-:W-:Y:S01]  /*1f50*/  SHF.R.S32.HI R185, RZ, 0x1f, R184 ;  /* 0x0000001fffb97819 */ /* 0x000fe200000114b8 */
[----:B------:R-:W-:Y:S01]  /*1f60*/  IMAD.SHL.U32 R44, R190, 0x40, RZ ;  /* 0x00000040be2c7824 */ /* 0x000fe200078e00ff */
[----:B------:R-:W-:Y:S01]  /*1f70*/  ULDC UR4, c[0x0][0x2f4] ;  /* 0x0000bd0000047ab9 */ /* 0x000fe20000000800 */
[----:B------:R4:W3:Y:S01]  /*1f80*/  @P0 LDG.E R41, desc[UR40][R6.64] ;  /* 0x0000002806290981 */ /* 0x0008e2000c1e1900 */
[----:B0-----:R-:W-:Y:S02]  /*1f90*/  ISETP.GE.AND P0, PT, R16, R51, PT ;  /* 0x000000331000720c */ /* 0x001fe40003f06270 */
[----:B------:R-:W-:Y:S01]  /*1fa0*/  LOP3.LUT R44, R44, 0x1c0, RZ, 0xc0, !PT ;  /* 0x000001c02c2c7812 */ /* 0x000fe200078ec0ff */
[----:B------:R-:W0:Y:S01]  /*1fb0*/  S2R R30, SR_TID.X ;  /* 0x00000000001e7919 */ /* 0x000e220000002100 */
[-C--:B-1----:R-:W-:Y:S01]  /*1fc0*/  IMAD R0, R3, R4.reuse, RZ ;  /* 0x0000000403007224 */ /* 0x082fe200078e02ff */
[----:B------:R-:W-:Y:S01]  /*1fd0*/  SHF.L.U64.HI R42, R4, 0x6, R5 ;  /* 0x00000006042a7819 */ /* 0x000fe20000010205 */
[----:B------:R-:W-:Y:S01]  /*1fe0*/  IMAD.WIDE.U32 R32, R187, R4, R16 ;  /* 0x00000004bb207225 */ /* 0x000fe200078e0010 */
[----:B------:R-:W-:-:S02]  /*1ff0*/  ISETP.GE.AND P2, PT, R16, UR4, PT ;  /* 0x0000000410007c0c */ /* 0x000fc4000bf46270 */
[----:B----45:R-:W-:Y:S01]  /*2000*/  SHF.R.S32.HI R7, RZ, 0x1f, R27 ;  /* 0x0000001fff077819 */ /* 0x030fe2000001141b */
[----:B------:R-:W-:Y:S01]  /*2010*/  IMAD R9, R187, R5, R0 ;  /* 0x00000005bb097224 */ /* 0x000fe200078e0200 */
[----:B------:R-:W-:Y:S01]  /*2020*/  SHF.R.S32.HI R48, RZ, 0x1f, R26 ;  /* 0x0000001fff307819 */ /* 0x000fe2000001141a */
[----:B--2---:R-:W-:Y:S01]  /*2030*/  IMAD R8, R3, R46, RZ ;  /* 0x0000002e03087224 */ /* 0x004fe200078e02ff */
[----:B------:R-:W-:Y:S01]  /*2040*/  SEL R3, R51, RZ, P0 ;  /* 0x000000ff33037207 */ /* 0x000fe20000000000 */
[-C--:B------:R-:W-:Y:S01]  /*2050*/  IMAD.WIDE.U32 R20, R187, R4.reuse, R184 ;  /* 0x00000004bb147225 */ /* 0x080fe200078e00b8 */
[----:B------:R-:W-:Y:S02]  /*2060*/  IADD3 R33, R9, R33, RZ ;  /* 0x0000002109217210 */ /* 0x000fe40007ffe0ff */
[----:B------:R-:W-:Y:S01]  /*2070*/  SHF.L.U64.HI R45, R46, 0x6, R47 ;  /* 0x000000062e2d7819 */ /* 0x000fe2000001022f */
[----:B------:R-:W-:Y:S01]  /*2080*/  IMAD.IADD R3, R16, 0x1, R3 ;  /* 0x0000000110037824 */ /* 0x000fe200078e0203 */
[----:B------:R-:W-:Y:S01]  /*2090*/  ISETP.GE.AND P1, PT, R19, UR4, PT ;  /* 0x0000000413007c0c */ /* 0x000fe2000bf26270 */
[----:B------:R-:W-:Y:S01]  /*20a0*/  IMAD.IADD R21, R21, 0x1, R9 ;  /* 0x0000000115157824 */ /* 0x000fe200078e0209 */
[----:B------:R-:W-:Y:S01]  /*20b0*/  P2R R63, PR, RZ, 0x4 ;  /* 0x00000004ff3f7803 */ /* 0x000fe20000000000 */
[----:B------:R-:W-:Y:S01]  /*20c0*/  IMAD R11, R187, R47, R8 ;  /* 0x0000002fbb0b7224 */ /* 0x000fe200078e0208 */
[----:B------:R-:W-:Y:S01]  /*20d0*/  SHF.R.S32.HI R6, RZ, 0x1f, R3 ;  /* 0x0000001fff067819 */ /* 0x000fe20000011403 */
[-C--:B------:R-:W-:Y:S01]  /*20e0*/  IMAD R8, R7, R4.reuse, RZ ;  /* 0x0000000407087224 */ /* 0x080fe200078e02ff */
[----:B---3--:R-:W-:Y:S01]  /*20f0*/  SHF.R.U32.HI R12, RZ, 0x7, R12 ;  /* 0x00000007ff0c7819 */ /* 0x008fe2000001160c */
[----:B------:R-:W-:Y:S01]  /*2100*/  IMAD.WIDE.U32 R20, R27, R4, R20 ;  /* 0x000000041b147225 */ /* 0x000fe200078e0014 */
[----:B------:R-:W-:-:S03]  /*2110*/  LEA.HI R3, R6, R3, RZ, 0x3 ;  /* 0x0000000306037211 */ /* 0x000fc600078f18ff */
[----:B------:R-:W-:Y:S01]  /*2120*/  IMAD R6, R7, R46, RZ ;  /* 0x0000002e07067224 */ /* 0x000fe200078e02ff */
[----:B------:R-:W-:Y:S01]  /*2130*/  LOP3.LUT R56, R3, 0xfffffff8, RZ, 0xc0, !PT ;  /* 0xfffffff803387812 */ /* 0x000fe200078ec0ff */
[----:B------:R-:W-:-:S03]  /*2140*/  IMAD.WIDE.U32 R32, R27, R4, R32 ;  /* 0x000000041b207225 */ /* 0x000fc600078e0020 */
[----:B------:R-:W-:Y:S01]  /*2150*/  SHF.R.S32.HI R61, RZ, 0x1f, R56 ;  /* 0x0000001fff3d7819 */ /* 0x000fe20000011438 */
[----:B0-----:R-:W-:Y:S02]  /*2160*/  VIADD R30, R30, 0xffffff80 ;  /* 0xffffff801e1e7836 */ /* 0x001fe40000000000 */
[----:B------:R-:W-:Y:S01]  /*2170*/  IMAD.SHL.U32 R43, R4, 0x40, RZ ;  /* 0x00000040042b7824 */ /* 0x000fe200078e00ff */
[----:B------:R-:W-:Y:S01]  /*2180*/  LOP3.LUT R4, R44, 0x18, R16, 0xf8, !PT ;  /* 0x000000182c047812 */ /* 0x000fe200078ef810 */
[----:B------:R-:W-:Y:S01]  /*2190*/  IMAD R57, R27, R47, R6 ;  /* 0x0000002f1b397224 */ /* 0x000fe200078e0206 */
[----:B------:R-:W-:Y:S01]  /*21a0*/  SHF.R.S32.HI R10, RZ, 0x1f, R30 ;  /* 0x0000001fff0a7819 */ /* 0x000fe2000001141e */
[C---:B------:R-:W-:Y:S01]  /*21b0*/  IMAD.WIDE.U32 R34, R187.reuse, R46, R184 ;  /* 0x0000002ebb227225 */ /* 0x040fe200078e00b8 */
[----:B------:R-:W-:Y:S02]  /*21c0*/  SHF.R.U32.HI R47, RZ, 0x3, R44 ;  /* 0x00000003ff2f7819 */ /* 0x000fe4000001162c */
[----:B------:R-:W-:Y:S01]  /*21d0*/  LEA.HI R10, R10, R30, RZ, 0x2 ;  /* 0x0000001e0a0a7211 */ /* 0x000fe200078f10ff */
[----:B------:R-:W-:-:S03]  /*21e0*/  IMAD.WIDE.U32 R36, R187, R46, R16 ;  /* 0x0000002ebb247225 */ /* 0x000fc600078e0010 */
[----:B------:R-:W-:Y:S01]  /*21f0*/  LOP3.LUT R10, R10, 0xfffffffc, RZ, 0xc0, !PT ;  /* 0xfffffffc0a0a7812 */ /* 0x000fe200078ec0ff */
[----:B------:R-:W-:Y:S01]  /*2200*/  IMAD R9, R27, R5, R8 ;  /* 0x000000051b097224 */ /* 0x000fe200078e0208 */
[-C--:B------:R-:W-:Y:S01]  /*2210*/  LOP3.LUT R5, R4, R47.reuse, RZ, 0x3c, !PT ;  /* 0x0000002f04057212 */ /* 0x080fe200078e3cff */
[----:B------:R-:W-:Y:S01]  /*2220*/  IMAD.IADD R35, R35, 0x1, R11 ;  /* 0x0000000123237824 */ /* 0x000fe200078e020b */
[----:B------:R-:W-:Y:S01]  /*2230*/  LOP3.LUT R4, R44, 0x38, R3, 0xf8, !PT ;  /* 0x000000382c047812 */ /* 0x000fe200078ef803 */
[----:B------:R-:W-:Y:S02]  /*2240*/  IMAD.IADD R37, R11, 0x1, R37 ;  /* 0x000000010b257824 */ /* 0x000fe400078e0225 */
[----:B------:R-:W-:Y:S01]  /*2250*/  IMAD R52, R220, 0x200, R5 ;  /* 0x00000200dc347824 */ /* 0x000fe200078e0205 */
[----:B------:R-:W-:Y:S01]  /*2260*/  LOP3.LUT R5, R4, R47, RZ, 0x3c, !PT ;  /* 0x0000002f04057212 */ /* 0x000fe200078e3cff */
[----:B------:R-:W-:-:S04]  /*2270*/  IMAD.WIDE.U32 R34, R27, R46, R34 ;  /* 0x0000002e1b227225 */ /* 0x000fc800078e0022 */
        /* <DEDUP_REMOVED lines=13> */
.L_x_4501:
[----:B0-----:R-:W0:Y:S01]  /*2350*/  LDC R66, c[0x0][0x430] ;  /* 0x00010c00ff427b82 */ /* 0x001e220000000800 */
[----:B------:R-:W-:Y:S01]  /*2360*/  IADD3 R38, R38, -0x1, RZ ;  /* 0xffffffff26267810 */ /* 0x000fe20007ffe0ff */
[----:B------:R-:W-:-:S04]  /*2370*/  IMAD.MOV.U32 R65, RZ, RZ, RZ ;  /* 0x000000ffff417224 */ /* 0x000fc800078e00ff */
[----:B------:R-:W-:Y:S02]  /*2380*/  IMAD R5, R38, 0x40, R50 ;  /* 0x0000004026057824 */ /* 0x000fe400078e0232 */
[----:B------:R-:W1:Y:S02]  /*2390*/  LDC R77, c[0x0][0x3f4] ;  /* 0x0000fd00ff4d7b82 */ /* 0x000e640000000800 */
[----:B------:R-:W-:Y:S01]  /*23a0*/  IMAD.IADD R12, R0, 0x1, R5 ;  /* 0x00000001000c7824 */ /* 0x000fe200078e0205 */
[----:B------:R-:W-:-:S03]  /*23b0*/  ISETP.GE.AND P2, PT, R5, R40, PT ;  /* 0x000000280500720c */ /* 0x000fc60003f46270 */
[----:B------:R-:W-:Y:S01]  /*23c0*/  IMAD.MOV.U32 R8, RZ, RZ, R12 ;  /* 0x000000ffff087224 */ /* 0x000fe200078e000c */
[----:B------:R-:W-:Y:S02]  /*23d0*/  ISETP.GT.OR P2, PT, R50, 0x3f, P2 ;  /* 0x0000003f3200780c */ /* 0x000fe40001744670 */
[----:B0-----:R-:W-:-:S11]  /*23e0*/  ISETP.NE.AND P3, PT, R66, 0x1, PT ;  /* 0x000000014200780c */ /* 0x001fd60003f65270 */
        /* <DEDUP_REMOVED lines=36> */
[----:B------:R-:W-:Y:S02]  /*2630*/  IMAD R6, R67, UR4, RZ ;  /* 0x0000000443067c24 */ /* 0x000fe4000f8e02ff */
        /* <DEDUP_REMOVED lines=46> */
.L_x_4473:
[----:B------:R-:W-:Y:S05]  /*2920*/  BSYNC B1 ;  /* 0x0000000000017941 */ /* 0x000fea0003800000 */
.L_x_4472:
        /* <DEDUP_REMOVED lines=15> */
.L_x_4474:
[----:B------:R-:W-:Y:S01]  /*2a20*/  IMAD R64, R22, 0x8, R2 ;  /* 0x0000000816407824 */ /* 0x000fe200078e0202 */
[----:B------:R-:W-:Y:S01]  /*2a30*/  SHF.L.U32 R75, R186, 0x1f, RZ ;  /* 0x0000001fba4b7819 */ /* 0x000fe200000006ff */
[----:B------:R-:W-:Y:S03]  /*2a40*/  BSSY B1, `(.L_x_4475) ;  /* 0x0000003000017945 */ /* 0x000fe60003800000 */
[----:B------:R-:W0:Y:S02]  /*2a50*/  SYNCS.PHASECHK.TRANS64.TRYWAIT P5, [R64+URZ+0x38890], R75 ;  /* 0x0388904b400075a7 */ /* 0x000e2400080a017f */
[----:B0-----:R-:W-:Y:S05]  /*2a60*/  @!P5 BRA `(.L_x_4476) ;  /* 0x0000018800ecd947 */ /* 0x001fea0003800000 */
.L_x_4716:
[----:B------:R-:W-:Y:S05]  /*2a70*/  BSYNC B1 ;  /* 0x0000000000017941 */ /* 0x000fea0003800000 */
.L_x_4475:
[----:B------:R-:W-:-:S03]  /*2a80*/  UMOV UR4, 0xffffffff ;  /* 0xffffffff00047882 */ /* 0x000fc60000000000 */
[----:B------:R-:W-:Y:S05]  /*2a90*/  BRA.DIV UR4, `(.L_x_4477) ;  /* 0x0000018a04f47947 */ /* 0x000fea000b800000 */
[----:B------:R-:W1:Y:S04]  /*2aa0*/  SHFL.IDX PT, R70, R70, RZ, 0x1c1f ;  /* 0x001c1fff46467589 */ /* 0x000e6800000e0000 */
[----:B------:R2:W3:Y:S02]  /*2ab0*/  SHFL.IDX PT, R14, R71, RZ, 0x1c1f ;  /* 0x001c1fff470e7589 */ /* 0x0004e400000e0000 */
.L_x_4720:
        /* <DEDUP_REMOVED lines=51> */
.L_x_4482:
[----:B------:R-:W-:Y:S05]  /*2df0*/  BSYNC B2 ;  /* 0x0000000000027941 */ /* 0x000fea0003800000 */
.L_x_4481:
[----:B0-----:R4:W-:Y:S02]  /*2e00*/  ST.E.128 desc[UR40][R10.64], R4 ;  /* 0x000000040a007985 */ /* 0x0019e4000c101d28 */
.L_x_4480:
[----:B------:R-:W-:Y:S05]  /*2e10*/  BSYNC B1 ;  /* 0x0000000000017941 */ /* 0x000fea0003800000 */
.L_x_4479:
        /* <DEDUP_REMOVED lines=53> */
.L_x_4484:
[----:B------:R-:W-:Y:S05]  /*3170*/  BSYNC B1 ;  /* 0x0000000000017941 */ /* 0x000fea0003800000 */
.L_x_4483:
[----:B-1----:R1:W-:Y:S01]  /*3180*/  ST.E.128 desc[UR40][R10.64], R4 ;  /* 0x000000040a007985 */ /* 0x0023e2000c101d28 */
[----:B------:R-:W-:Y:S05]  /*3190*/  BRA `(.L_x_4478) ;  /* 0x0000000c00787947 */ /* 0x000fea0003800000 */
.L_x_4471:
        /* <DEDUP_REMOVED lines=13> */
[----:B------:R-:W-:-:S03]  /*3270*/  CS2R R4, SRZ ;  /* 0x0000000000047805 */ /* 0x000fc6000001ff00 */
[----:B------:R-:W-:Y:S01]  /*3280*/  @!P3 IMAD.IADD R11, R15, 0x1, R11 ;  /* 0x000000010f0bb824 */ /* 0x000fe200078e020b */
[----:B0-----:R-:W-:-:S04]  /*3290*/  @!P3 LEA R12, P5, R6, R12, 0x1 ;  /* 0x0000000c060cb211 */ /* 0x001fc800078a08ff */
[----:B------:R-:W-:Y:S02]  /*32a0*/  @!P3 LEA.HI.X R13, R6, R13, R7, 0x1, P5 ;  /* 0x0000000d060db211 */ /* 0x000fe400028f0c07 */
[----:B------:R-:W-:Y:S02]  /*32b0*/  CS2R R6, SRZ ;  /* 0x0000000000067805 */ /* 0x000fe4000001ff00 */
[C---:B-1----:R-:W-:Y:S02]  /*32c0*/  @!P3 LEA R8, P5, R10.reuse, R8, 0x1 ;  /* 0x000000080a08b211 */ /* 0x042fe400078a08ff */
[----:B------:R-:W-:Y:S02]  /*32d0*/  CS2R R30, SRZ ;  /* 0x00000000001e7805 */ /* 0x000fe4000001ff00 */
[----:B------:R-:W-:Y:S01]  /*32e0*/  CS2R R28, SRZ ;  /* 0x00000000001c7805 */ /* 0x000fe2000001ff00 */
[----:B------:R-:W2:Y:S01]  /*32f0*/  @!P3 LDG.E.128 R4, desc[UR40][R12.64] ;  /* 0x000000280c04b981 */ /* 0x000ea2000c1e1d00 */
[----:B------:R-:W-:-:S05]  /*3300*/  @!P3 LEA.HI.X R9, R10, R9, R11, 0x1, P5 ;  /* 0x000000090a09b211 */ /* 0x000fca00028f0c0b */
[----:B------:R-:W3:Y:S01]  /*3310*/  @!P3 LDG.E.128 R28, desc[UR40][R8.64] ;  /* 0x00000028081cb981 */ /* 0x000ee2000c1e1d00 */
[----:B------:R-:W-:Y:S02]  /*3320*/  ISETP.NE.AND P3, PT, R188, 0x3, PT ;  /* 0x00000003bc00780c */ /* 0x000fe40003f65270 */
[----:B------:R-:W-:Y:S01]  /*3330*/  ISETP.GE.AND P5, PT, R16, R77, PT ;  /* 0x0000004d1000720c */ /* 0x000fe20003fa6270 */
[----:B--2---:R-:W-:Y:S01]  /*3340*/  IMAD.MOV.U32 R10, RZ, RZ, R4 ;  /* 0x000000ffff0a7224 */ /* 0x004fe200078e0004 */
[----:B------:R-:W-:Y:S01]  /*3350*/  MOV R11, R5 ;  /* 0x00000005000b7202 */ /* 0x000fe20000000f00 */
[----:B------:R-:W-:Y:S02]  /*3360*/  IMAD.MOV.U32 R14, RZ, RZ, R6 ;  /* 0x000000ffff0e7224 */ /* 0x000fe400078e0006 */
[----:B------:R-:W-:Y:S01]  /*3370*/  IMAD.MOV.U32 R15, RZ, RZ, R7 ;  /* 0x000000ffff0f7224 */ /* 0x000fe200078e0007 */
[----:B------:R-:W-:Y:S01]  /*3380*/  PRMT R86, R10, 0x7610, R86 ;  /* 0x000076100a567816 */ /* 0x000fe20000000056 */
[----:B---3--:R-:W-:Y:S01]  /*3390*/  IMAD.MOV.U32 R8, RZ, RZ, R30 ;  /* 0x000000ffff087224 */ /* 0x008fe200078e001e */
[----:B------:R-:W-:Y:S01]  /*33a0*/  PRMT R74, R11, 0x7610, R74 ;  /* 0x000076100b4a7816 */ /* 0x000fe2000000004a */
[----:B------:R-:W-:Y:S01]  /*33b0*/  IMAD.MOV.U32 R9, RZ, RZ, R31 ;  /* 0x000000ffff097224 */ /* 0x000fe200078e001f */
[----:B------:R-:W-:Y:S01]  /*33c0*/  PRMT R87, R87, 0x5410, R14 ;  /* 0x0000541057577816 */ /* 0x000fe2000000000e */
[----:B------:R-:W-:Y:S01]  /*33d0*/  IMAD.MOV.U32 R10, RZ, RZ, R28 ;  /* 0x000000ffff0a7224 */ /* 0x000fe200078e001c */
[----:B------:R-:W-:Y:S01]  /*33e0*/  PRMT R81, R81, 0x5410, R15 ;  /* 0x0000541051517816 */ /* 0x000fe2000000000f */
[----:B------:R-:W-:Y:S01]  /*33f0*/  IMAD.MOV.U32 R11, RZ, RZ, R29 ;  /* 0x000000ffff0b7224 */ /* 0x000fe200078e001d */
[----:B------:R-:W-:-:S02]  /*3400*/  PRMT R86, R86, 0x5410, R8 ;  /* 0x0000541056567816 */ /* 0x000fc40000000008 */
[----:B------:R-:W-:Y:S02]  /*3410*/  PRMT R81, R9, 0x7610, R81 ;  /* 0x0000761009517816 */ /* 0x000fe40000000051 */
[----:B------:R-:W-:Y:S02]  /*3420*/  PRMT R87, R10, 0x7610, R87 ;  /* 0x000076100a577816 */ /* 0x000fe40000000057 */
[----:B------:R-:W-:Y:S01]  /*3430*/  PRMT R74, R74, 0x5410, R11 ;  /* 0x000054104a4a7816 */ /* 0x000fe2000000000b */
[----:B------:R-:W-:Y:S06]  /*3440*/  @!P3 BRA `(.L_x_4485) ;  /* 0x000000000004b947 */ /* 0x000fec0003800000 */
[----:B------:R-:W-:Y:S01]  /*3450*/  BPT.TRAP 0x1 ;  /* 0x000000040000795c */ /* 0x000fe20000300000 */
.L_x_4485:
[----:B------:R-:W-:Y:S01]  /*3460*/  IMAD R64, R22, 0x8, R2 ;  /* 0x0000000816407824 */ /* 0x000fe200078e0202 */
[----:B------:R-:W-:Y:S01]  /*3470*/  SHF.L.U32 R75, R186, 0x1f, RZ ;  /* 0x0000001fba4b7819 */ /* 0x000fe200000006ff */
[----:B------:R-:W-:Y:S03]  /*3480*/  BSSY B1, `(.L_x_4486) ;  /* 0x0000003000017945 */ /* 0x000fe60003800000 */
[----:B------:R-:W0:Y:S02]  /*3490*/  SYNCS.PHASECHK.TRANS64.TRYWAIT P6, [R64+URZ+0x38890], R75 ;  /* 0x0388904b400075a7 */ /* 0x000e2400080c017f */
[----:B0-----:R-:W-:Y:S05]  /*34a0*/  @!P6 BRA `(.L_x_4487) ;  /* 0x0000018000b8e947 */ /* 0x001fea0003800000 */
.L_x_4721:
[----:B------:R-:W-:Y:S05]  /*34b0*/  BSYNC B1 ;  /* 0x0000000000017941 */ /* 0x000fea0003800000 */
.L_x_4486:
[----:B------:R-:W-:-:S03]  /*34c0*/  UMOV UR4, 0xffffffff ;  /* 0xffffffff00047882 */ /* 0x000fc60000000000 */
[----:B------:R-:W-:Y:S05]  /*34d0*/  BRA.DIV UR4, `(.L_x_4488) ;  /* 0x0000018204c07947 */ /* 0x000fea000b800000 */
[----:B------:R-:W1:Y:S04]  /*34e0*/  SHFL.IDX PT, R70, R70, RZ, 0x1c1f ;  /* 0x001c1fff46467589 */ /* 0x000e6800000e0000 */
[----:B------:R-:W2:Y:S02]  /*34f0*/  SHFL.IDX PT, R71, R71, RZ, 0x1c1f ;  /* 0x001c1fff47477589 */ /* 0x000ea400000e0000 */
.L_x_4725:
        /* <DEDUP_REMOVED lines=10> */
[----:B------:R-:W-:-:S04]  /*35a0*/  SHF.R.S32.HI R8, RZ, 0x4, R9 ;  /* 0x00000004ff087819 */ /* 0x000fc80000011409 */
[----:B------:R-:W-:-:S05]  /*35b0*/  LEA.HI.SX32 R8, R3, R8, 0x1d ;  /* 0x0000000803087211 */ /* 0x000fca00078feaff */
[----:B------:R-:W-:-:S05]  /*35c0*/  IMAD.SHL.U32 R77, R8, 0x8, RZ ;  /* 0x00000008084d7824 */ /* 0x000fca00078e00ff */
[----:B------:R-:W-:-:S04]  /*35d0*/  LOP3.LUT R8, R44, 0x38, R77, 0xf8, !PT ;  /* 0x000000382c087812 */ /* 0x000fc800078ef84d */
[----:B------:R-:W-:-:S05]  /*35e0*/  LOP3.LUT R9, R8, R47, RZ, 0x3c, !PT ;  /* 0x0000002f08097212 */ /* 0x000fca00078e3cff */
[----:B------:R-:W-:Y:S02]  /*35f0*/  IMAD R8, R220, 0x200, R9 ;  /* 0x00000200dc087824 */ /* 0x000fe400078e0209 */
[----:B------:R-:W-:Y:S02]  /*3600*/  IMAD.IADD R9, R62, 0x1, R73 ;  /* 0x000000013e097824 */ /* 0x000fe400078e0249 */
[----:B------:R-:W-:Y:S02]  /*3610*/  IMAD.IADD R73, R73, 0x1, R8 ;  /* 0x0000000149497824 */ /* 0x000fe400078e0208 */
[--C-:B------:R-:W-:Y:S02]  /*3620*/  IMAD R9, R9, 0x2, R2.reuse ;  /* 0x0000000209097824 */ /* 0x100fe400078e0202 */
[----:B------:R-:W-:-:S04]  /*3630*/  IMAD R73, R73, 0x2, R2 ;  /* 0x0000000249497824 */ /* 0x000fc800078e0202 */
[----:B------:R-:W1:Y:S04]  /*3640*/  LDS.128 R8, [R9+0x22400] ;  /* 0x0224000009087984 */ /* 0x000e680000000c00 */
        /* <DEDUP_REMOVED lines=84> */
.L_x_4490:
[----:B------:R-:W-:Y:S05]  /*3b90*/  BSYNC B1 ;  /* 0x0000000000017941 */ /* 0x000fea0003800000 */
.L_x_4489:
[----:B-1----:R1:W-:Y:S01]  /*3ba0*/  ST.E.128 desc[UR40][R58.64], R8 ;  /* 0x000000083a007985 */ /* 0x0023e2000c101d28 */
[----:B------:R-:W-:Y:S01]  /*3bb0*/  ISETP.GE.AND P4, PT, R77, R72, PT ;  /* 0x000000484d00720c */ /* 0x000fe20003f86270 */
[----:B------:R-:W-:Y:S01]  /*3bc0*/  IMAD.MOV.U32 R4, RZ, RZ, R71 ;  /* 0x000000ffff047224 */ /* 0x000fe200078e0047 */
[----:B------:R-:W-:-:S11]  /*3bd0*/  MOV R5, R70 ;  /* 0x0000004600057202 */ /* 0x000fd60000000f00 */
[----:B------:R-:W-:Y:S05]  /*3be0*/  @P4 BRA `(.L_x_4478) ;  /* 0x0000000000e44947 */ /* 0x000fea0003800000 */
[----:B------:R-:W-:-:S05]  /*3bf0*/  IMAD.WIDE R4, R77, 0x2, R4 ;  /* 0x000000024d047825 */ /* 0x000fca00078e0204 */
[----:B---3--:R3:W-:Y:S01]  /*3c00*/  ST.E.128 desc[UR40][R4.64], R12 ;  /* 0x0000000c04007985 */ /* 0x0087e2000c101d28 */
[----:B------:R-:W-:Y:S05]  /*3c10*/  BRA `(.L_x_4478) ;  /* 0x0000000000d87947 */ /* 0x000fea0003800000 */
.L_x_4470:
[----:B------:R-:W-:-:S13]  /*3c20*/  ISETP.NE.AND P3, PT, R188, 0x3, PT ;  /* 0x00000003bc00780c */ /* 0x000fda0003f65270 */
[----:B------:R-:W-:Y:S05]  /*3c30*/  @!P3 BRA `(.L_x_4491) ;  /* 0x000000000004b947 */ /* 0x000fea0003800000 */
[----:B------:R-:W-:Y:S01]  /*3c40*/  BPT.TRAP 0x1 ;  /* 0x000000040000795c */ /* 0x000fe20000300000 */
.L_x_4491:
[----:B------:R-:W-:Y:S01]  /*3c50*/  IMAD R64, R22, 0x8, R2 ;  /* 0x0000000816407824 */ /* 0x000fe200078e0202 */
[----:B------:R-:W-:Y:S01]  /*3c60*/  SHF.L.U32 R75, R186, 0x1f, RZ ;  /* 0x0000001fba4b7819 */ /* 0x000fe200000006ff */
[----:B------:R-:W-:Y:S01]  /*3c70*/  BSSY B1, `(.L_x_4492) ;  /* 0x0000004000017945 */ /* 0x000fe20003800000 */
[----:B------:R-:W-:Y:S02]  /*3c80*/  SHF.R.S32.HI R68, RZ, 0x1f, R66 ;  /* 0x0000001fff447819 */ /* 0x000fe40000011442 */
[----:B------:R-:W1:Y:S02]  /*3c90*/  SYNCS.PHASECHK.TRANS64.TRYWAIT P4, [R64+URZ+0x38890], R75 ;  /* 0x0388904b400075a7 */ /* 0x000e64000808017f */
[----:B-1----:R-:W-:Y:S05]  /*3ca0*/  @!P4 BRA `(.L_x_4493) ;  /* 0x0000017c0018c947 */ /* 0x002fea0003800000 */
.L_x_4726:
[----:B------:R-:W-:Y:S05]  /*3cb0*/  BSYNC B1 ;  /* 0x0000000000017941 */ /* 0x000fea0003800000 */
.L_x_4492:
        /* <DEDUP_REMOVED lines=24> */
[----:B------:R0:W2:Y:S04]  /*3e40*/  SHFL.IDX PT, R10, R13, RZ, 0x1c1f ;  /* 0x001c1fff0d0a7589 */ /* 0x0000a800000e0000 */
[----:B------:R0:W3:Y:S02]  /*3e50*/  SHFL.IDX PT, R14, R6, RZ, 0x1c1f ;  /* 0x001c1fff060e7589 */ /* 0x0000e400000e0000 */
.L_x_4730:
        /* <DEDUP_REMOVED lines=18> */
.L_x_4478:
[----:B------:R-:W-:Y:S05]  /*3f80*/  BSYNC B0 ;  /* 0x0000000000007941 */ /* 0x000fea0003800000 */
.L_x_4469:
        /* <DEDUP_REMOVED lines=17> */
.L_x_4496:
[----:B------:R-:W-:Y:S05]  /*40a0*/  BSYNC B0 ;  /* 0x0000000000007941 */ /* 0x000fea0003800000 */
.L_x_4495:
[----:B------:R-:W1:Y:S01]  /*40b0*/  SYNCS.PHASECHK.TRANS64.TRYWAIT P3, [R64+URZ+0x388b0], R75 ;  /* 0x0388b04b400075a7 */ /* 0x000e62000806017f */
[----:B------:R-:W-:Y:S04]  /*40c0*/  BSSY B0, `(.L_x_4497) ;  /* 0x0000002000007945 */ /* 0x000fe80003800000 */
[----:B-1----:R-:W-:Y:S05]  /*40d0*/  @!P3 BRA `(.L_x_4498) ;  /* 0x000001780064b947 */ /* 0x002fea0003800000 */
.L_x_4731:
[----:B------:R-:W-:Y:S05]  /*40e0*/  BSYNC B0 ;  /* 0x0000000000007941 */ /* 0x000fea0003800000 */
.L_x_4497:
        /* <DEDUP_REMOVED lines=23> */
[----:B------:R-:W3:Y:S01]  /*4260*/  LDL R29, [R1] ;  /* 0x00000000011d7983 */ /* 0x000ee20000100800 */
[----:B------:R-:W-:-:S03]  /*4270*/  ULDC UR4, c[0x0][0x320] ;  /* 0x0000c80000047ab9 */ /* 0x000fc60000000800 */
[----:B------:R-:W4:Y:S01]  /*4280*/  LDL R28, [R1+0x4] ;  /* 0x00000400011c7983 */ /* 0x000f220000100800 */
[----:B------:R-:W-:Y:S01]  /*4290*/  ISETP.GE.AND P5, PT, R16, UR4, PT ;  /* 0x0000000410007c0c */ /* 0x000fe2000bfa6270 */
[----:B------:R-:W-:Y:S02]  /*42a0*/  IMAD R9, R22, 0x8000, R52 ;  /* 0x0000800016097824 */ /* 0x000fe400078e0234 */
[----:B------:R-:W5:Y:S02]  /*42b0*/  LDL R15, [R1+0x8] ;  /* 0x00000800010f7983 */ /* 0x000f640000100800 */
[C---:B------:R-:W-:Y:S01]  /*42c0*/  IMAD R12, R9.reuse, 0x2, R2 ;  /* 0x00000002090c7824 */ /* 0x040fe200078e0202 */
[----:B------:R-:W-:Y:S01]  /*42d0*/  LOP3.LUT P3, RZ, R190, 0x4, RZ, 0xc0, !PT ;  /* 0x00000004beff7812 */ /* 0x000fe2000786c0ff */
[----:B------:R-:W5:Y:S04]  /*42e0*/  LDL R14, [R1+0xc] ;  /* 0x00000c00010e7983 */ /* 0x000f680000100800 */
[----:B------:R-:W5:Y:S04]  /*42f0*/  LDL R58, [R1+0x10] ;  /* 0x00001000013a7983 */ /* 0x000f680000100800 */
[----:B------:R-:W1:Y:S01]  /*4300*/  @!P5 LDS.128 R4, [R12+0x400] ;  /* 0x000400000c04d984 */ /* 0x000e620000000c00 */
[----:B------:R-:W-:-:S03]  /*4310*/  VIADD R13, R9, 0x20 ;  /* 0x00000020090d7836 */ /* 0x000fc60000000000 */
[----:B------:R-:W-:Y:S01]  /*4320*/  @P3 VIADD R13, R9, 0xffffffe0 ;  /* 0xffffffe0090d3836 */ /* 0x000fe20000000000 */
[C---:B0-----:R-:W-:Y:S01]  /*4330*/  @!P5 LEA R8, P3, R16.reuse, R11, 0x1 ;  /* 0x0000000b1008d211 */ /* 0x041fe200078608ff */
[----:B------:R-:W5:Y:S02]  /*4340*/  LDL R31, [R1+0x14] ;  /* 0x00001400011f7983 */ /* 0x000f640000100800 */
[----:B------:R-:W-:Y:S01]  /*4350*/  IMAD R13, R13, 0x2, R2 ;  /* 0x000000020d0d7824 */ /* 0x000fe200078e0202 */
[----:B--2---:R-:W-:Y:S01]  /*4360*/  @!P5 LEA.HI.X R9, R16, R10, R17, 0x1, P3 ;  /* 0x0000000a1009d211 */ /* 0x004fe200018f0c11 */
[----:B------:R-:W2:Y:S01]  /*4370*/  LDL R30, [R1+0x18] ;  /* 0x00001800011e7983 */ /* 0x000ea20000100800 */
        /* <DEDUP_REMOVED lines=24> */
[----:B---3--:R-:W-:Y:S02]  /*4500*/  @!P3 IMAD.X R9, R10, 0x1, R29, P5 ;  /* 0x000000010a09b824 */ /* 0x008fe400028e061d */
[----:B------:R-:W3:Y:S01]  /*4510*/  LDL R29, [R1+0x1c] ;  /* 0x00001c00011d7983 */ /* 0x000ee20000100800 */
[----:B------:R-:W-:-:S03]  /*4520*/  ISETP.GE.AND P5, PT, R210, UR4, PT ;  /* 0x00000004d2007c0c */ /* 0x000fc6000bfa6270 */
[----:B-1----:R0:W-:Y:S10]  /*4530*/  @!P3 ST.E.128 desc[UR40][R8.64], R4 ;  /* 0x000000040800b985 */ /* 0x0021f4000c101d28 */
[----:B------:R-:W1:Y:S01]  /*4540*/  @!P5 LDS.128 R4, [R12+0x6400] ;  /* 0x006400000c04d984 */ /* 0x000e620000000c00 */
[----:B0-----:R-:W-:-:S05]  /*4550*/  @!P5 LEA R8, P3, R210, R11, 0x1 ;  /* 0x0000000bd208d211 */ /* 0x001fca00078608ff */
[----:B----4-:R-:W-:Y:S02]  /*4560*/  @!P5 IMAD.X R9, R10, 0x1, R28, P3 ;  /* 0x000000010a09d824 */ /* 0x010fe400018e061c */
[----:B------:R-:W4:Y:S01]  /*4570*/  LDL R28, [R1+0x20] ;  /* 0x00002000011c7983 */ /* 0x000f220000100800 */
[----:B------:R-:W-:-:S03]  /*4580*/  ISETP.GE.AND P3, PT, R209, UR4, PT ;  /* 0x00000004d1007c0c */ /* 0x000fc6000bf66270 */
[----:B-1----:R0:W-:Y:S10]  /*4590*/  @!P5 ST.E.128 desc[UR40][R8.64], R4 ;  /* 0x000000040800d985 */ /* 0x0021f4000c101d28 */
[----:B------:R-:W1:Y:S01]  /*45a0*/  @!P3 LDS.128 R4, [R13+0x6400] ;  /* 0x006400000d04b984 */ /* 0x000e620000000c00 */
[----:B0-----:R-:W-:-:S05]  /*45b0*/  @!P3 LEA R8, P5, R209, R11, 0x1 ;  /* 0x0000000bd108b211 */ /* 0x001fca00078a08ff */
[----:B-----5:R-:W-:Y:S02]  /*45c0*/  @!P3 IMAD.X R9, R10, 0x1, R15, P5 ;  /* 0x000000010a09b824 */ /* 0x020fe400028e060f */
[----:B------:R-:W5:Y:S01]  /*45d0*/  LDL R15, [R1+0x24] ;  /* 0x00002400010f7983 */ /* 0x000f620000100800 */
[----:B------:R-:W-:-:S03]  /*45e0*/  ISETP.GE.AND P5, PT, R208, UR4, PT ;  /* 0x00000004d0007c0c */ /* 0x000fc6000bfa6270 */
[----:B-1----:R0:W-:Y:S10]  /*45f0*/  @!P3 ST.E.128 desc[UR40][R8.64], R4 ;  /* 0x000000040800b985 */ /* 0x0021f4000c101d28 */
[----:B------:R-:W1:Y:S01]  /*4600*/  @!P5 LDS.128 R4, [R12+0x8400] ;  /* 0x008400000c04d984 */ /* 0x000e620000000c00 */
[----:B0-----:R-:W-:-:S05]  /*4610*/  @!P5 LEA R8, P3, R208, R11, 0x1 ;  /* 0x0000000bd008d211 */ /* 0x001fca00078608ff */
[----:B------:R-:W-:Y:S02]  /*4620*/  @!P5 IMAD.X R9, R10, 0x1, R14, P3 ;  /* 0x000000010a09d824 */ /* 0x000fe400018e060e */
[----:B------:R-:W5:Y:S01]  /*4630*/  LDL R14, [R1+0x28] ;  /* 0x00002800010e7983 */ /* 0x000f620000100800 */
        /* <DEDUP_REMOVED lines=14> */
[----:B--2---:R-:W-:Y:S01]  /*4720*/  @!P3 IMAD.X R9, R10, 0x1, R30, P5 ;  /* 0x000000010a09b824 */ /* 0x004fe200028e061e */
        /* <DEDUP_REMOVED lines=19> */
[----:B------:R-:W-:-:S05]  /*4860*/  @!P3 IMAD.X R9, R10, 0x1, R14, P5 ;  /* 0x000000010a09b824 */ /* 0x000fca00028e060e */
[----:B-1----:R3:W-:Y:S03]  /*4870*/  @!P3 ST.E.128 desc[UR40][R8.64], R4 ;  /* 0x000000040800b985 */ /* 0x0027e6000c101d28 */
.L_x_4500:
[----:B------:R-:W-:Y:S05]  /*4880*/  BSYNC B0 ;  /* 0x0000000000007941 */ /* 0x000fea0003800000 */
.L_x_4499:
[----:B------:R-:W-:Y:S01]  /*4890*/  @!PT LDS RZ, [RZ] ;  /* 0x00000000fffff984 */ /* 0x000fe20000000800 */
[----:B------:R-:W-:Y:S01]  /*48a0*/  @!PT LDS RZ, [RZ] ;  /* 0x00000000fffff984 */ /* 0x000fe20000000800 */
[----:B------:R-:W-:Y:S01]  /*48b0*/  @!PT LDS RZ, [RZ] ;  /* 0x00000000fffff984 */ /* 0x000fe20000000800 */
[----:B------:R-:W-:Y:S01]  /*48c0*/  @!PT LDS RZ, [RZ] ;  /* 0x00000000fffff984 */ /* 0x000fe20000000800 */
[----:B------:R4:W-:Y:S06]  /*48d0*/  MEMBAR.ALL.CTA ;  /* 0x0000000000007992 */ /* 0x0009ec0000008000 */
[----:B----4-:R-:W4:Y:S01]  /*48e0*/  FENCE.VIEW.ASYNC.S ;  /* 0x00000000000073c6 */ /* 0x010f220000000000 */
[----:B-1----:R-:W-:Y:S01]  /*48f0*/  @!P4 VIADD R64, R64, 0x388c0 ;  /* 0x000388c04040c836 */ /* 0x002fe20000000000 */
[----:B----4-:R1:W-:Y:S04]  /*4900*/  BAR.SYNC.DEFER_BLOCKING R49, 0x80 ;  /* 0x000200310000751d */ /* 0x0103e80000010000 */
[----:B------:R-:W-:Y:S01]  /*4910*/  @!P4 PRMT R64, RZ, 0x654, R64 ;  /* 0x00000654ff40c816 */ /* 0x000fe20000000040 */
[----:B------:R-:W-:Y:S01]  /*4920*/  VIADD R22, R22, 0x1 ;  /* 0x0000000116167836 */ /* 0x000fe20000000000 */
[----:B------:R-:W-:-:S02]  /*4930*/  PLOP3.LUT P3, PT, PT, PT, PT, 0x8, 0x0 ;  /* 0x000000000000781c */ /* 0x000fc40003f6e170 */
[----:B------:R1:W-:Y:S02]  /*4940*/  @!P4 SYNCS.ARRIVE.TRANS64.RED.A1T0 RZ, [R64+URZ], RZ ;  /* 0x000000ff40ffc9a7 */ /* 0x0003e4000810043f */
[----:B------:R-:W-:-:S04]  /*4950*/  ISETP.NE.AND P4, PT, R22, 0x2, PT ;  /* 0x000000021600780c */ /* 0x000fc80003f85270 */
[----:B---3--:R-:W-:Y:S02]  /*4960*/  SEL R5, RZ, 0x1, P4 ;  /* 0x00000001ff057807 */ /* 0x008fe40002000000 */
[----:B------:R-:W-:Y:S02]  /*4970*/  SEL R22, R22, RZ, P4 ;  /* 0x000000ff16167207 */ /* 0x000fe40002000000 */
[----:B------:R-:W-:Y:S01]  /*4980*/  LOP3.LUT R186, R186, R5, RZ, 0x3c, !PT ;  /* 0x00000005baba7212 */ /* 0x000fe200078e3cff */
[----:B-1----:R-:W-:Y:S06]  /*4990*/  @P2 BRA `(.L_x_4501) ;  /* 0xffffffd8006c2947 */ /* 0x002fec000383ffff */
.L_x_4464:
[----:B------:R-:W3:Y:S01]  /*49a0*/  LDL R4, [R1+0x60] ;  /* 0x0000600001047983 */ /* 0x000ee20000100800 */
[----:B------:R-:W-:Y:S01]  /*49b0*/  BSSY B0, `(.L_x_4502) ;  /* 0x0000046000007945 */ /* 0x000fe20003800000 */
        /* <DEDUP_REMOVED lines=30> */
[----:B------:R-:W-:-:S02]  /*4ba0*/  MOV R96, RZ ;  /* 0x000000ff00607202 */ /* 0x000fc40000000f00 */
        /* <DEDUP_REMOVED lines=8> */
[----:B------:R-:W-:Y:S01]  /*4c30*/  CS2R R80, SRZ ;  /* 0x0000000000507805 */ /* 0x000fe2000001ff00 */
[----:B------:R-:W-:Y:S01]  /*4c40*/  IMAD.MOV.U32 R33, RZ, RZ, RZ ;  /* 0x000000ffff217224 */ /* 0x000fe200078e00ff */
        /* <DEDUP_REMOVED lines=28> */
.L_x_4503:
[----:B------:R-:W-:Y:S05]  /*4e10*/  BSYNC B0 ;  /* 0x0000000000007941 */ /* 0x000fea0003800000 */
.L_x_4502:
[----:B------:R-:W-:Y:S01]  /*4e20*/  BSSY B7, `(.L_x_4504) ;  /* 0x0000b54000077945 */ /* 0x000fe20003800000 */
[----:B--2---:R-:W-:Y:S01]  /*4e30*/  IMAD.MOV.U32 R10, RZ, RZ, RZ ;  /* 0x000000ffff0a7224 */ /* 0x004fe200078e00ff */
[----:B------:R-:W-:Y:S01]  /*4e40*/  CS2R R8, SRZ ;  /* 0x0000000000087805 */ /* 0x000fe2000001ff00 */
[----:B------:R-:W-:Y:S01]  /*4e50*/  IMAD.MOV.U32 R36, RZ, RZ, RZ ;  /* 0x000000ffff247224 */ /* 0x000fe200078e00ff */
[----:B------:R-:W-:Y:S01]  /*4e60*/  CS2R R6, SRZ ;  /* 0x0000000000067805 */ /* 0x000fe2000001ff00 */
[----:B------:R-:W-:Y:S01]  /*4e70*/  IMAD.MOV.U32 R35, RZ, RZ, RZ ;  /* 0x000000ffff237224 */ /* 0x000fe200078e00ff */
[----:B------:R-:W-:Y:S01]  /*4e80*/  MOV R154, RZ ;  /* 0x000000ff009a7202 */ /* 0x000fe20000000f00 */
[----:B------:R-:W-:Y:S01]  /*4e90*/  IMAD.MOV.U32 R32, RZ, RZ, RZ ;  /* 0x000000ffff207224 */ /* 0x000fe200078e00ff */
[----:B------:R-:W-:Y:S01]  /*4ea0*/  CS2R R4, SRZ ;  /* 0x0000000000047805 */ /* 0x000fe2000001ff00 */
[----:B------:R-:W-:Y:S02]  /*4eb0*/  IMAD.MOV.U32 R31, RZ, RZ, RZ ;  /* 0x000000ffff1f7224 */ /* 0x000fe400078e00ff */
[----:B------:R-:W-:-:S02]  /*4ec0*/  IMAD.MOV.U32 R152, RZ, RZ, RZ ;  /* 0x000000ffff987224 */ /* 0x000fc400078e00ff */
[----:B------:R-:W-:Y:S01]  /*4ed0*/  IMAD.MOV.U32 R0, RZ, RZ, RZ ;  /* 0x000000ffff007224 */ /* 0x000fe200078e00ff */
[----:B------:R-:W-:Y:S06]  /*4ee0*/  @!P0 BRA `(.L_x_4505) ;  /* 0x0000001800688947 */ /* 0x000fec0003800000 */
[----:B------:R-:W-:Y:S02]  /*4ef0*/  ISETP.GE.AND P1, PT, R170, 0x1, PT ;  /* 0x00000001aa00780c */ /* 0x000fe40003f26270 */
[----:B------:R-:W-:-:S11]  /*4f00*/  PLOP3.LUT P0, PT, PT, PT, PT, 0x80, 0x0 ;  /* 0x000000000000781c */ /* 0x000fd60003f0f070 */
[----:B------:R-:W-:Y:S05]  /*4f10*/  @!P1 BRA `(.L_x_4506) ;  /* 0x000000b400109947 */ /* 0x000fea0003800000 */
[----:B------:R-:W0:Y:S01]  /*4f20*/  S2R R20, SR_TID.X ;  /* 0x0000000000147919 */ /* 0x000e220000002100 */
[----:B------:R-:W-:Y:S01]  /*4f30*/  IMAD.MOV.U32 R5, RZ, RZ, 0x40000040 ;  /* 0x40000040ff057424 */ /* 0x000fe200078e00ff */
[----:B------:R-:W-:Y:S01]  /*4f40*/  BAR.SYNC.DEFER_BLOCKING 0xe, 0x100 ;  /* 0x0384000000007b1d */ /* 0x000fe20000010000 */
[----:B------:R-:W-:-:S03]  /*4f50*/  IMAD.MOV.U32 R7, RZ, RZ, 0x40000040 ;  /* 0x40000040ff077424 */ /* 0x000fc600078e00ff */
[----:B------:R-:W-:Y:S01]  /*4f60*/  R2UR UR5, R5 ;  /* 0x00000000050572ca */ /* 0x000fe200000e0000 */
[----:B------:R-:W-:Y:S01]  /*4f70*/  IMAD.MOV.U32 R11, RZ, RZ, 0x40000040 ;  /* 0x40000040ff0b7424 */ /* 0x000fe200078e00ff */
[----:B------:R-:W-:Y:S01]  /*4f80*/  ISETP.NE.AND P2, PT, R188, 0x3, PT ;  /* 0x00000003bc00780c */ /* 0x000fe20003f45270 */
[----:B------:R-:W-:Y:S01]  /*4f90*/  IMAD.MOV.U32 R9, RZ, RZ, 0x40000040 ;  /* 0x40000040ff097424 */ /* 0x000fe200078e00ff */
[----:B------:R-:W-:Y:S01]  /*4fa0*/  R2UR UR7, R7 ;  /* 0x00000000070772ca */ /* 0x000fe200000e0000 */
[----:B------:R-:W-:Y:S01]  /*4fb0*/  IMAD.MOV.U32 R7, RZ, RZ, 0x40000040 ;  /* 0x40000040ff077424 */ /* 0x000fe200078e00ff */
[----:B------:R-:W-:Y:S01]  /*4fc0*/  R2UR UR15, R11 ;  /* 0x000000000b0f72ca */ /* 0x000fe200000e0000 */
[----:B------:R-:W-:Y:S01]  /*4fd0*/  IMAD.MOV.U32 R11, RZ, RZ, 0x40000040 ;  /* 0x40000040ff0b7424 */ /* 0x000fe200078e00ff */
[----:B------:R-:W-:Y:S01]  /*4fe0*/  R2UR UR11, R9 ;  /* 0x00000000090b72ca */ /* 0x000fe200000e0000 */
[----:B------:R-:W-:-:S03]  /*4ff0*/  IMAD.MOV.U32 R9, RZ, RZ, 0x40000040 ;  /* 0x40000040ff097424 */ /* 0x000fc600078e00ff */
[----:B------:R-:W-:Y:S02]  /*5000*/  R2UR UR9, R11 ;  /* 0x000000000b0972ca */ /* 0x000fe400000e0000 */
[----:B------:R-:W-:Y:S01]  /*5010*/  R2UR UR13, R9 ;  /* 0x00000000090d72ca */ /* 0x000fe200000e0000 */
[----:B-----5:R-:W-:Y:S01]  /*5020*/  WARPGROUP.ARRIVE ;  /* 0x00000000000079c5 */ /* 0x020fe20000000000 */
[----:B0-----:R-:W-:-:S05]  /*5030*/  VIADD R20, R20, 0xffffff80 ;  /* 0xffffff8014147836 */ /* 0x001fca0000000000 */
[----:B------:R-:W-:-:S04]  /*5040*/  SHF.R.S32.HI R3, RZ, 0x1f, R20 ;  /* 0x0000001fff037819 */ /* 0x000fc80000011414 */
[----:B------:R-:W-:-:S04]  /*5050*/  LEA.HI R3, R3, R20, RZ, 0x7 ;  /* 0x0000001403037211 */ /* 0x000fc800078f38ff */
[----:B------:R-:W-:-:S05]  /*5060*/  SHF.R.S32.HI R3, RZ, 0x7, R3 ;  /* 0x00000007ff037819 */ /* 0x000fca0000011403 */
[----:B------:R-:W0:Y:S02]  /*5070*/  SHFL.IDX PT, R0, R3, RZ, 0x1f ;  /* 0x00001fff03007589 */ /* 0x000e2400000e0000 */
[----:B0-----:R-:W-:-:S04]  /*5080*/  LEA.HI R3, R0, R0, RZ, 0x1 ;  /* 0x0000000000037211 */ /* 0x001fc800078f08ff */
[----:B------:R-:W-:-:S05]  /*5090*/  LOP3.LUT R3, R3, 0x1fffe, RZ, 0xc0, !PT ;  /* 0x0001fffe03037812 */ /* 0x000fca00078ec0ff */
[----:B------:R-:W-:Y:S02]  /*50a0*/  IMAD.IADD R3, R0, 0x1, -R3 ;  /* 0x0000000100037824 */ /* 0x000fe400078e0a03 */
[----:B------:R-:W-:Y:S02]  /*50b0*/  VIADD R0, R2, 0x36400 ;  /* 0x0003640002007836 */ /* 0x000fe40000000000 */
[----:B------:R-:W-:-:S03]  /*50c0*/  IMAD R3, R3, 0x8000, R2 ;  /* 0x0000800003037824 */ /* 0x000fc600078e0202 */
[----:B------:R-:W-:Y:S01]  /*50d0*/  SHF.R.U32.HI R4, RZ, 0x4, R0 ;  /* 0x00000004ff047819 */ /* 0x000fe20000011600 */
[----:B------:R-:W-:-:S03]  /*50e0*/  VIADD R3, R3, 0x400 ;  /* 0x0000040003037836 */ /* 0x000fc60000000000 */
[----:B------:R-:W-:Y:S02]  /*50f0*/  LOP3.LUT R4, R4, 0x3fff, RZ, 0xc0, !PT ;  /* 0x00003fff04047812 */ /* 0x000fe400078ec0ff */
[----:B------:R-:W-:Y:S02]  /*5100*/  SHF.R.U32.HI R3, RZ, 0x4, R3 ;  /* 0x00000004ff037819 */ /* 0x000fe40000011603 */
[----:B------:R-:W-:Y:S02]  /*5110*/  LOP3.LUT R4, R4, 0x10000, RZ, 0xfc, !PT ;  /* 0x0001000004047812 */ /* 0x000fe400078efcff */
[----:B------:R-:W-:Y:S02]  /*5120*/  LOP3.LUT R0, R3, 0x3fff, RZ, 0xc0, !PT ;  /* 0x00003fff03007812 */ /* 0x000fe400078ec0ff */
[----:B------:R-:W-:Y:S02]  /*5130*/  R2UR UR4, R4 ;  /* 0x00000000040472ca */ /* 0x000fe400000e0000 */
[----:B------:R-:W-:-:S05]  /*5140*/  LOP3.LUT R0, R0, 0x2000000, RZ, 0xfc, !PT ;  /* 0x0200000000007812 */ /* 0x000fca00078efcff */
[----:B------:R-:W-:-:S04]  /*5150*/  IMAD R6, R18, 0x1000, R0 ;  /* 0x0000100012067824 */ /* 0x000fc800078e0200 */
[C---:B------:R-:W-:Y:S01]  /*5160*/  VIADD R10, R6.reuse, 0x100 ;  /* 0x00000100060a7836 */ /* 0x040fe20000000000 */
[C---:B------:R-:W-:Y:S01]  /*5170*/  R2UR UR6, R6.reuse ;  /* 0x00000000060672ca */ /* 0x040fe200000e0000 */
[C---:B------:R-:W-:Y:S02]  /*5180*/  VIADD R8, R6.reuse, 0x80 ;  /* 0x0000008006087836 */ /* 0x040fe40000000000 */
[----:B------:R-:W-:Y:S01]  /*5190*/  VIADD R6, R6, 0x180 ;  /* 0x0000018006067836 */ /* 0x000fe20000000000 */
[----:B------:R-:W-:Y:S01]  /*51a0*/  R2UR UR14, R10 ;  /* 0x000000000a0e72ca */ /* 0x000fe200000e0000 */
[----:B------:R-:W-:Y:S01]  /*51b0*/  VIADD R10, R4, 0x2 ;  /* 0x00000002040a7836 */ /* 0x000fe20000000000 */
[----:B------:R-:W-:Y:S02]  /*51c0*/  R2UR UR10, R8 ;  /* 0x00000000080a72ca */ /* 0x000fe400000e0000 */
[----:B------:R-:W-:Y:S02]  /*51d0*/  IADD3 R8, R4, 0x4, RZ ;  /* 0x0000000404087810 */ /* 0x000fe40007ffe0ff */
[----:B------:R-:W-:-:S02]  /*51e0*/  R2UR UR8, R10 ;  /* 0x000000000a0872ca */ /* 0x000fc400000e0000 */
[----:B------:R-:W-:Y:S01]  /*51f0*/  R2UR UR12, R8 ;  /* 0x00000000080c72ca */ /* 0x000fe200000e0000 */
[----:B------:R-:W-:Y:S01]  /*5200*/  HGMMA.64x256x16.F32 R24, gdesc[UR4].tnspB, RZ, !UPT, gsb0 ;  /* 0x43e00000041879f0 */ /* 0x000fe2000c0008ff */
[----:B------:R-:W-:Y:S01]  /*5210*/  R2UR UR6, R6 ;  /* 0x00000000060672ca */ /* 0x000fe200000e0000 */
[----:B------:R-:W-:Y:S01]  /*5220*/  VIADD R6, R4, 0x6 ;  /* 0x0000000604067836 */ /* 0x000fe20000000000 */
[----:B------:R-:W-:Y:S01]  /*5230*/  R2UR UR7, R7 ;  /* 0x00000000070772ca */ /* 0x000fe200000e0000 */
[----:B------:R-:W-:-:S03]  /*5240*/  IMAD.MOV.U32 R7, RZ, RZ, 0x40000040 ;  /* 0x40000040ff077424 */ /* 0x000fc600078e00ff */
[----:B------:R-:W-:Y:S02]  /*5250*/  R2UR UR4, R6 ;  /* 0x00000000060472ca */ /* 0x000fe400000e0000 */
[----:B------:R-:W-:Y:S01]  /*5260*/  R2UR UR5, R7 ;  /* 0x00000000070572ca */ /* 0x000fe200000e0000 */
        /* <DEDUP_REMOVED lines=16> */
.L_x_4507:
[----:B------:R-:W-:Y:S01]  /*5370*/  IMAD R3, R18, 0x8, R2 ;  /* 0x0000000812037824 */ /* 0x000fe200078e0202 */
[----:B------:R-:W-:Y:S01]  /*5380*/  ISETP.GE.AND P0, PT, R170, 0x41, PT ;  /* 0x00000041aa00780c */ /* 0x000fe20003f06270 */
[----:B------:R-:W-:Y:S02]  /*5390*/  BSSY B0, `(.L_x_4508) ;  /* 0x00000c2000007945 */ /* 0x000fe40003800000 */
[----:B------:R-:W-:-:S05]  /*53a0*/  VIADD R3, R3, 0x38860 ;  /* 0x0003886003037836 */ /* 0x000fca0000000000 */
[----:B------:R-:W-:-:S04]  /*53b0*/  PRMT R3, R189, 0x654, R3 ;  /* 0x00000654bd037816 */ /* 0x000fc80000000003 */
[----:B------:R0:W-:Y:S01]  /*53c0*/  SYNCS.ARRIVE.TRANS64.RED.A1T0 RZ, [R3+URZ], RZ ;  /* 0x000000ff03ff79a7 */ /* 0x0001e2000810043f */
[----:B------:R-:W-:Y:S05]  /*53d0*/  @!P0 BRA `(.L_x_4509) ;  /* 0x0000000800f48947 */ /* 0x000fea0003800000 */
[----:B------:R-:W-:-:S07]  /*53e0*/  VIADD R171, R171, 0xfffffffe ;  /* 0xfffffffeabab7836 */ /* 0x000fce0000000000 */
.L_x_4511:
[----:B------:R-:W-:Y:S01]  /*53f0*/  BAR.SYNC.DEFER_BLOCKING 0xe, 0x100 ;  /* 0x0384000000007b1d */ /* 0x000fe20000010000 */
[----:B01----:R-:W-:Y:S01]  /*5400*/  IMAD R3, R18, 0x40, R194 ;  /* 0x0000004012037824 */ /* 0x003fe200078e02c2 */
[----:B------:R-:W-:Y:S01]  /*5410*/  R2UR UR4, R4 ;  /* 0x00000000040472ca */ /* 0x000fe200000e0000 */
[----:B------:R-:W-:Y:S01]  /*5420*/  VIADD R18, R18, 0x1 ;  /* 0x0000000112127836 */ /* 0x000fe20000000000 */
[----:B------:R-:W-:Y:S01]  /*5430*/  R2UR UR5, R5 ;  /* 0x00000000050572ca */ /* 0x000fe200000e0000 */
[----:B------:R-:W-:Y:S02]  /*5440*/  IMAD R3, R3, 0x4, R2 ;  /* 0x0000000403037824 */ /* 0x000fe400078e0202 */
[----:B------:R-:W-:Y:S01]  /*5450*/  IMAD.MOV.U32 R13, RZ, RZ, 0x40000040 ;  /* 0x40000040ff0d7424 */ /* 0x000fe200078e00ff */
[----:B------:R-:W-:Y:S01]  /*5460*/  ISETP.NE.AND P0, PT, R18, 0x2, PT ;  /* 0x000000021200780c */ /* 0x000fe20003f05270 */
[----:B------:R-:W-:-:S03]  /*5470*/  IMAD.MOV.U32 R15, RZ, RZ, 0x40000040 ;  /* 0x40000040ff0f7424 */ /* 0x000fc600078e00ff */
[----:B------:R-:W-:Y:S02]  /*5480*/  SEL R18, R18, RZ, P0 ;  /* 0x000000ff12127207 */ /* 0x000fe40000000000 */
[----:B------:R-:W-:Y:S01]  /*5490*/  R2UR UR7, R13 ;  /* 0x000000000d0772ca */ /* 0x000fe200000e0000 */
[----:B------:R-:W-:Y:S01]  /*54a0*/  IMAD.MOV.U32 R13, RZ, RZ, 0x40000040 ;  /* 0x40000040ff0d7424 */ /* 0x000fe200078e00ff */
        /* <DEDUP_REMOVED lines=66> */
[----:B------:R-:W-:-:S02]  /*58d0*/  IMAD R12, R18, 0x1000, R0 ;  /* 0x00001000120c7824 */ /* 0x000fc400078e0200 */
[-C--:B-1----:R-:W-:Y:S01]  /*58e0*/  FMUL.FTZ R26, R26, R3.reuse ;  /* 0x000000031a1a7220 */ /* 0x082fe20000410000 */
[-C--:B------:R-:W-:Y:S01]  /*58f0*/  FMUL.FTZ R27, R27, R3.reuse ;  /* 0x000000031b1b7220 */ /* 0x080fe20000410000 */
[-C--:B------:R-:W-:Y:S01]  /*5900*/  FMUL.FTZ R30, R30, R3.reuse ;  /* 0x000000031e1e7220 */ /* 0x080fe20000410000 */
[-C--:B------:R-:W-:Y:S01]  /*5910*/  FMUL.FTZ R31, R31, R3.reuse ;  /* 0x000000031f1f7220 */ /* 0x080fe20000410000 */
[----:B------:R-:W-:Y:S01]  /*5920*/  R2UR UR6, R12 ;  /* 0x000000000c0672ca */ /* 0x000fe200000e0000 */
        /* <DEDUP_REMOVED lines=60> */
[----:B------:R-:W-:Y:S01]  /*5cf0*/  VIADD R14, R12, 0x80 ;  /* 0x000000800c0e7836 */ /* 0x000fe20000000000 */
[----:B------:R-:W-:Y:S01]  /*5d00*/  MOV R3, R171 ;  /* 0x000000ab00037202 */ /* 0x000fe20000000f00 */
[----:B------:R-:W-:-:S03]  /*5d10*/  VIADD R171, R171, 0xffffffff ;  /* 0xffffffffabab7836 */ /* 0x000fc60000000000 */
[----:B------:R-:W-:Y:S01]  /*5d20*/  WARPGROUP.ARRIVE ;  /* 0x00000000000079c5 */ /* 0x000fe20000000000 */
[----:B------:R-:W-:Y:S02]  /*5d30*/  ISETP.GT.AND P1, PT, R3, RZ, PT ;  /* 0x000000ff0300720c */ /* 0x000fe40003f24270 */
[----:B------:R-:W-:-:S03]  /*5d40*/  SEL R3, RZ, 0x1, P0 ;  /* 0x00000001ff037807 */ /* 0x000fc60000000000 */
[----:B------:R-:W-:Y:S01]  /*5d50*/  HGMMA.64x256x16.F32 R24, gdesc[UR4].tnspB, R24, gsb0 ;  /* 0x43e00000041879f0 */ /* 0x000fe20008000818 */
[----:B------:R-:W-:Y:S01]  /*5d60*/  R2UR UR6, R14 ;  /* 0x000000000e0672ca */ /* 0x000fe200000e0000 */
[----:B------:R-:W-:Y:S01]  /*5d70*/  VIADD R14, R12, 0x100 ;  /* 0x000001000c0e7836 */ /* 0x000fe20000000000 */
[----:B------:R-:W-:Y:S01]  /*5d80*/  R2UR UR7, R15 ;  /* 0x000000000f0772ca */ /* 0x000fe200000e0000 */
[----:B------:R-:W-:Y:S01]  /*5d90*/  IMAD.MOV.U32 R15, RZ, RZ, 0x40000040 ;  /* 0x40000040ff0f7424 */ /* 0x000fe200078e00ff */
[----:B------:R-:W-:Y:S01]  /*5da0*/  R2UR UR4, R10 ;  /* 0x000000000a0472ca */ /* 0x000fe200000e0000 */
[----:B------:R-:W-:Y:S01]  /*5db0*/  VIADD R12, R12, 0x180 ;  /* 0x000001800c0c7836 */ /* 0x000fe20000000000 */
[----:B------:R-:W-:Y:S02]  /*5dc0*/  R2UR UR5, R11 ;  /* 0x000000000b0572ca */ /* 0x000fe400000e0000 */
[----:B------:R-:W-:Y:S01]  /*5dd0*/  LOP3.LUT R23, R23, R3, RZ, 0x3c, !PT ;  /* 0x0000000317177212 */ /* 0x000fe200078e3cff */
[----:B------:R-:W-:-:S02]  /*5de0*/  WARPGROUP.DEPBAR.LE gsb0, 0x0 ;  /* 0x00008000000079c5 */ /* 0x000fc40000010000 */
[----:B------:R-:W-:-:S15]  /*5df0*/  WARPGROUP.ARRIVE ;  /* 0x00000000000079c5 */ /* 0x000fde0000000000 */
[----:B------:R-:W-:-:S01]  /*5e00*/  NOP ;  /* 0x0000000000007918 */ /* 0x000fc20000000000 */
[----:B------:R-:W-:Y:S01]  /*5e10*/  HGMMA.64x256x16.F32 R24, gdesc[UR4].tnspB, R24, gsb0 ;  /* 0x43e00000041879f0 */ /* 0x000fe20008000818 */
[----:B------:R-:W-:Y:S02]  /*5e20*/  R2UR UR6, R14 ;  /* 0x000000000e0672ca */ /* 0x000fe400000e0000 */
[----:B------:R-:W-:Y:S02]  /*5e30*/  R2UR UR7, R15 ;  /* 0x000000000f0772ca */ /* 0x000fe400000e0000 */
[----:B------:R-:W-:Y:S02]  /*5e40*/  R2UR UR4, R8 ;  /* 0x00000000080472ca */ /* 0x000fe400000e0000 */
[----:B------:R-:W-:Y:S01]  /*5e50*/  R2UR UR5, R9 ;  /* 0x00000000090572ca */ /* 0x000fe200000e0000 */
[----:B------:R-:W-:Y:S02]  /*5e60*/  WARPGROUP.DEPBAR.LE gsb0, 0x0 ;  /* 0x00008000000079c5 */ /* 0x000fe40000010000 */
[----:B------:R-:W-:-:S15]  /*5e70*/  WARPGROUP.ARRIVE ;  /* 0x00000000000079c5 */ /* 0x000fde0000000000 */
[----:B------:R-:W-:-:S03]  /*5e80*/  NOP ;  /* 0x0000000000007918 */ /* 0x000fc60000000000 */
        /* <DEDUP_REMOVED lines=8> */
[----:B------:R-:W-:Y:S03]  /*5f10*/  HGMMA.64x256x16.F32 R24, gdesc[UR4].tnspB, R24, gsb0 ;  /* 0x43e00000041879f0 */ /* 0x000fe60008000818 */
[----:B------:R-:W-:Y:S02]  /*5f20*/  WARPGROUP.DEPBAR.LE gsb0, 0x0 ;  /* 0x00008000000079c5 */ /* 0x000fe40000010000 */
[----:B------:R-:W-:Y:S06]  /*5f30*/  BAR.ARV 0xf, 0x100 ;  /* 0x03c4000000007b1d */ /* 0x000fec0000002000 */
[----:B------:R-:W-:Y:S05]  /*5f40*/  @!P2 BRA `(.L_x_4510) ;  /* 0x000000000004a947 */ /* 0x000fea0003800000 */
[----:B------:R-:W-:Y:S01]  /*5f50*/  BPT.TRAP 0x1 ;  /* 0x000000040000795c */ /* 0x000fe20000300000 */
.L_x_4510:
[----:B------:R-:W-:-:S04]  /*5f60*/  IMAD R3, R18, 0x8, R2 ;  /* 0x0000000812037824 */ /* 0x000fc800078e0202 */
[----:B------:R-:W-:-:S05]  /*5f70*/  VIADD R3, R3, 0x38860 ;  /* 0x0003886003037836 */ /* 0x000fca0000000000 */
[----:B------:R-:W-:-:S04]  /*5f80*/  PRMT R3, R189, 0x654, R3 ;  /* 0x00000654bd037816 */ /* 0x000fc80000000003 */
[----:B------:R1:W-:Y:S01]  /*5f90*/  SYNCS.ARRIVE.TRANS64.RED.A1T0 RZ, [R3+URZ], RZ ;  /* 0x000000ff03ff79a7 */ /* 0x0003e2000810043f */
[----:B------:R-:W-:Y:S05]  /*5fa0*/  @P1 BRA `(.L_x_4511) ;  /* 0xfffffff400101947 */ /* 0x000fea000383ffff */
.L_x_4509:
[----:B------:R-:W-:Y:S05]  /*5fb0*/  BSYNC B0 ;  /* 0x0000000000007941 */ /* 0x000fea0003800000 */
.L_x_4508:
[----:B------:R-:W-:Y:S01]  /*5fc0*/  BAR.SYNC.DEFER_BLOCKING 0xe, 0x100 ;  /* 0x0384000000007b1d */ /* 0x000fe20000010000 */
[C---:B01----:R-:W-:Y:S01]  /*5fd0*/  IMAD R3, R18.reuse, 0x40, R194 ;  /* 0x0000004012037824 */ /* 0x043fe200078e02c2 */
[----:B------:R-:W-:Y:S01]  /*5fe0*/  PLOP3.LUT P0, PT, PT, PT, PT, 0x8, 0x0 ;  /* 0x000000000000781c */ /* 0x000fe20003f0e170 */
[----:B------:R-:W-:Y:S02]  /*5ff0*/  VIADD R18, R18, 0x1 ;  /* 0x0000000112127836 */ /* 0x000fe40000000000 */
[----:B------:R-:W-:-:S03]  /*6000*/  IMAD R3, R3, 0x4, R2 ;  /* 0x0000000403037824 */ /* 0x000fc600078e0202 */
[----:B------:R-:W-:-:S04]  /*6010*/  ISETP.NE.AND P1, PT, R18, 0x2, PT ;  /* 0x000000021200780c */ /* 0x000fc80003f25270 */
[----:B------:R-:W-:Y:S01]  /*6020*/  SEL R18, R18, RZ, P1 ;  /* 0x000000ff12127207 */ /* 0x000fe20000800000 */
        /* <DEDUP_REMOVED lines=130> */
[----:B------:R-:W-:-:S04]  /*6850*/  SEL R2, RZ, 0x1, P1 ;  /* 0x00000001ff027807 */ /* 0x000fc80000800000 */
[----:B------:R-:W-:Y:S01]  /*6860*/  LOP3.LUT R23, R23, R2, RZ, 0x3c, !PT ;  /* 0x0000000217177212 */ /* 0x000fe200078e3cff */
[----:B------:R-:W-:Y:S06]  /*6870*/  BAR.ARV 0xf, 0x100 ;  /* 0x03c4000000007b1d */ /* 0x000fec0000002000 */
[----:B------:R-:W-:Y:S05]  /*6880*/  BRA `(.L_x_4506) ;  /* 0x0000009800b47947 */ /* 0x000fea0003800000 */
.L_x_4505:
        /* <DEDUP_REMOVED lines=15> */
[----:B------:R-:W-:Y:S01]  /*6980*/  LOP3.LUT P0, RZ, R0, 0x3ff, RZ, 0xc0, !PT ;  /* 0x000003ff00ff7812 */ /* 0x000fe2000780c0ff */
[----:B------:R-:W-:-:S05]  /*6990*/  VIADD R3, R3, 0x400 ;  /* 0x0000040003037836 */ /* 0x000fca0000000000 */
[----:B------:R-:W-:-:S04]  /*69a0*/  SHF.R.U32.HI R3, RZ, 0x4, R3 ;  /* 0x00000004ff037819 */ /* 0x000fc80000011603 */
[----:B------:R-:W-:-:S03]  /*69b0*/  LOP3.LUT R217, R3, 0x3fff, RZ, 0xc0, !PT ;  /* 0x00003fff03d97812 */ /* 0x000fc600078ec0ff */
        /* <DEDUP_REMOVED lines=17> */
.L_x_4513:
[----:B------:R-:W-:Y:S05]  /*6ad0*/  BSYNC B6 ;  /* 0x0000000000067941 */ /* 0x000fea0003800000 */
.L_x_4512:
        /* <DEDUP_REMOVED lines=13> */
.L_x_4517:
[----:B-1----:R1:W2:Y:S02]  /*6bb0*/  SYNCS.PHASECHK.TRANS64.TRYWAIT P0, [R2+URZ+0x38800], R3 ;  /* 0x03880003020075a7 */ /* 0x0022a4000800017f */
[----:B--2---:R-:W-:Y:S05]  /*6bc0*/  @!P0 NANOSLEEP.SYNCS 0x989680 ;  /* 0x009896800000895d */ /* 0x004fea0003900000 */
[----:B------:R-:W2:Y:S02]  /*6bd0*/  @!P0 SYNCS.PHASECHK.TRANS64 P0, [R2+URZ+0x38800], R3 ;  /* 0x03880003020085a7 */ /* 0x000ea4000800007f */
[----:B--2---:R-:W-:Y:S05]  /*6be0*/  @!P0 BRA `(.L_x_4517) ;  /* 0xfffffffc00f08947 */ /* 0x004fea000383ffff */
.L_x_4516:
[----:B------:R-:W-:Y:S05]  /*6bf0*/  BSYNC B0 ;  /* 0x0000000000007941 */ /* 0x000fea0003800000 */
.L_x_4515:
[----:B------:R-:W-:Y:S05]  /*6c00*/  BRA `(.L_x_4518) ;  /* 0x0000002000b07947 */ /* 0x000fea0003800000 */
.L_x_4514:
        /* <DEDUP_REMOVED lines=16> */
[----:B------:R-:W-:Y:S01]  /*6d10*/  LEA R28, P2, R6, UR6, 0x1 ;  /* 0x00000006061c7c11 */ /* 0x000fe2000f8408ff */
[----:B------:R-:W-:-:S03]  /*6d20*/  IMAD.IADD R29, R29, 0x1, R7 ;  /* 0x000000011d1d7824 */ /* 0x000fc600078e0207 */
        /* <DEDUP_REMOVED lines=19> */
.L_x_4520:
[----:B------:R-:W-:Y:S05]  /*6e60*/  BSYNC B6 ;  /* 0x0000000000067941 */ /* 0x000fea0003800000 */
.L_x_4519:
        /* <DEDUP_REMOVED lines=11> */
.L_x_4737:
[----:B------:R-:W5:Y:S01]  /*6f20*/  LDL R9, [R1+0x48] ;  /* 0x0000480001097983 */ /* 0x000f620000100800 */
[----:B------:R-:W-:Y:S01]  /*6f30*/  ULDC UR4, c[0x0][0x448] ;  /* 0x0001120000047ab9 */ /* 0x000fe20000000800 */
[----:B------:R-:W-:Y:S01]  /*6f40*/  IMAD.SHL.U32 R6, R190, 0x40, RZ ;  /* 0x00000040be067824 */ /* 0x000fe200078e00ff */
[----:B------:R-:W-:Y:S01]  /*6f50*/  BSSY B1, `(.L_x_4524) ;  /* 0x0000024000017945 */ /* 0x000fe20003800000 */
[----:B------:R-:W-:Y:S01]  /*6f60*/  IMAD R20, R24, UR4, RZ ;  /* 0x0000000418147c24 */ /* 0x000fe2000f8e02ff */
[----:B------:R-:W-:Y:S02]  /*6f70*/  CS2R R10, SRZ ;  /* 0x00000000000a7805 */ /* 0x000fe4000001ff00 */
[----:B------:R-:W-:Y:S02]  /*6f80*/  CS2R R12, SRZ ;  /* 0x00000000000c7805 */ /* 0x000fe4000001ff00 */
[----:B------:R-:W-:Y:S02]  /*6f90*/  LOP3.LUT R7, R6, 0x1c0, RZ, 0xc0, !PT ;  /* 0x000001c006077812 */ /* 0x000fe400078ec0ff */
[----:B------:R-:W-:Y:S01]  /*6fa0*/  ISETP.GE.AND P0, PT, R4, R20, PT ;  /* 0x000000140400720c */ /* 0x000fe20003f06270 */
[----:B------:R-:W-:Y:S01]  /*6fb0*/  IMAD R20, R25, -0x40, R20 ;  /* 0xffffffc019147824 */ /* 0x000fe200078e0214 */
[----:B------:R-:W-:-:S02]  /*6fc0*/  LOP3.LUT R8, R7, 0x18, R16, 0xf8, !PT ;  /* 0x0000001807087812 */ /* 0x000fc400078ef810 */
[----:B------:R-:W-:-:S04]  /*6fd0*/  SHF.R.U32.HI R7, RZ, 0x3, R7 ;  /* 0x00000003ff077819 */ /* 0x000fc80000011607 */
[----:B0-----:R-:W-:Y:S02]  /*6fe0*/  LOP3.LUT R29, R8, R7, RZ, 0x3c, !PT ;  /* 0x00000007081d7212 */ /* 0x001fe400078e3cff */
[----:B-----5:R-:W-:-:S04]  /*6ff0*/  LEA.HI R6, R9, R9, RZ, 0x1 ;  /* 0x0000000909067211 */ /* 0x020fc800078f08ff */
[----:B------:R-:W-:Y:S02]  /*7000*/  LOP3.LUT R21, R6, 0xfffffffe, RZ, 0xc0, !PT ;  /* 0xfffffffe06157812 */ /* 0x000fe400078ec0ff */
[----:B------:R-:W-:Y:S02]  /*7010*/  CS2R R6, SRZ ;  /* 0x0000000000067805 */ /* 0x000fe4000001ff00 */
[----:B------:R-:W-:Y:S02]  /*7020*/  IADD3 R21, R9, -R21, RZ ;  /* 0x8000001509157210 */ /* 0x000fe40007ffe0ff */
        /* <DEDUP_REMOVED lines=8> */
[----:B-1----:R-:W-:Y:S02]  /*70b0*/  IMAD.MOV.U32 R7, RZ, RZ, R3 ;  /* 0x000000ffff077224 */ /* 0x002fe400078e0003 */
[----:B---3--:R-:W-:Y:S01]  /*70c0*/  IMAD.MOV.U32 R15, RZ, RZ, R5 ;  /* 0x000000ffff0f7224 */ /* 0x008fe200078e0005 */
        /* <DEDUP_REMOVED lines=12> */
.L_x_4525:
[----:B------:R-:W-:Y:S05]  /*7190*/  BSYNC B1 ;  /* 0x0000000000017941 */ /* 0x000fea0003800000 */
.L_x_4524:
[----:B0--3--:R-:W-:Y:S01]  /*71a0*/  SHF.L.U32 R5, R21, 0x1f, RZ ;  /* 0x0000001f15057819 */ /* 0x009fe200000006ff */
[----:B-1----:R-:W-:Y:S01]  /*71b0*/  IMAD R3, R220, 0x200, R29 ;  /* 0x00000200dc037824 */ /* 0x002fe200078e021d */
[----:B------:R-:W-:Y:S01]  /*71c0*/  LOP3.LUT P1, RZ, R190, 0x4, RZ, 0xc0, !PT ;  /* 0x00000004beff7812 */ /* 0x000fe2000782c0ff */
[----:B----45:R-:W-:Y:S01]  /*71d0*/  IMAD.MOV.U32 R14, RZ, RZ, R12 ;  /* 0x000000ffff0e7224 */ /* 0x030fe200078e000c */
[----:B------:R-:W0:Y:S01]  /*71e0*/  SYNCS.PHASECHK.TRANS64.TRYWAIT P0, [R2+URZ+0x38800], R5 ;  /* 0x03880005020075a7 */ /* 0x000e22000800017f */
[----:B------:R-:W-:Y:S01]  /*71f0*/  IMAD R3, R3, 0x2, R2 ;  /* 0x0000000203037824 */ /* 0x000fe200078e0202 */
[----:B------:R-:W-:Y:S01]  /*7200*/  SHF.R.U64 R33, R12, 0x10, R13 ;  /* 0x000000100c217819 */ /* 0x000fe2000000120d */
[----:B------:R-:W-:Y:S01]  /*7210*/  IMAD.MOV.U32 R30, RZ, RZ, R10 ;  /* 0x000000ffff1e7224 */ /* 0x000fe200078e000a */
[----:B------:R-:W-:Y:S01]  /*7220*/  SHF.R.U64 R34, R10, 0x10, R11 ;  /* 0x000000100a227819 */ /* 0x000fe2000000120b */
[----:B------:R-:W-:Y:S01]  /*7230*/  IMAD.MOV.U32 R15, RZ, RZ, R13 ;  /* 0x000000ffff0f7224 */ /* 0x000fe200078e000d */
[----:B------:R-:W-:Y:S01]  /*7240*/  SHF.R.U64 R35, R8, 0x10, R9 ;  /* 0x0000001008237819 */ /* 0x000fe20000001209 */
[----:B------:R-:W-:Y:S01]  /*7250*/  IMAD.MOV.U32 R12, RZ, RZ, R11 ;  /* 0x000000ffff0c7224 */ /* 0x000fe200078e000b */
[----:B------:R-:W-:Y:S01]  /*7260*/  SHF.R.U32.HI R13, RZ, 0x10, R13 ;  /* 0x00000010ff0d7819 */ /* 0x000fe2000001160d */
[----:B------:R-:W-:Y:S01]  /*7270*/  IMAD.MOV.U32 R32, RZ, RZ, R8 ;  /* 0x000000ffff207224 */ /* 0x000fe200078e0008 */
[----:B------:R-:W-:Y:S01]  /*7280*/  SHF.R.U32.HI R11, RZ, 0x10, R11 ;  /* 0x00000010ff0b7819 */ /* 0x000fe2000001160b */
[--C-:B------:R-:W-:Y:S01]  /*7290*/  IMAD.MOV.U32 R10, RZ, RZ, R9.reuse ;  /* 0x000000ffff0a7224 */ /* 0x100fe200078e0009 */
[----:B------:R-:W-:Y:S01]  /*72a0*/  SHF.R.U32.HI R9, RZ, 0x10, R9 ;  /* 0x00000010ff097819 */ /* 0x000fe20000011609 */
[----:B------:R-:W-:Y:S01]  /*72b0*/  IMAD.MOV.U32 R31, RZ, RZ, R6 ;  /* 0x000000ffff1f7224 */ /* 0x000fe200078e0006 */
[----:B------:R-:W-:Y:S01]  /*72c0*/  MOV R8, R7 ;  /* 0x0000000700087202 */ /* 0x000fe20000000f00 */
[C---:B------:R-:W-:Y:S01]  /*72d0*/  VIADD R4, R3.reuse, 0x20400 ;  /* 0x0002040003047836 */ /* 0x040fe20000000000 */
[----:B------:R-:W-:Y:S01]  /*72e0*/  VIMNMX R28, R20, 0x40, PT ;  /* 0x00000040141c7848 */ /* 0x000fe20003fe0100 */
[----:B------:R-:W-:Y:S01]  /*72f0*/  BSSY B1, `(.L_x_4526) ;  /* 0x000000e000017945 */ /* 0x000fe20003800000 */
[----:B--2---:R-:W-:Y:S01]  /*7300*/  VIADD R0, R3, 0x20440 ;  /* 0x0002044003007836 */ /* 0x004fe20000000000 */
[--C-:B------:R-:W-:Y:S01]  /*7310*/  SHF.R.U64 R36, R6, 0x10, R7.reuse ;  /* 0x0000001006247819 */ /* 0x100fe20000001207 */
[----:B------:R-:W-:Y:S01]  /*7320*/  @P1 VIADD R0, R4, 0xffffffc0 ;  /* 0xffffffc004001836 */ /* 0x000fe20000000000 */
[----:B------:R-:W-:-:S02]  /*7330*/  SHF.R.U32.HI R6, RZ, 0x10, R7 ;  /* 0x00000010ff067819 */ /* 0x000fc40000011607 */
        /* <DEDUP_REMOVED lines=9> */
.L_x_4738:
[----:B------:R-:W-:Y:S05]  /*73d0*/  BSYNC B1 ;  /* 0x0000000000017941 */ /* 0x000fea0003800000 */
.L_x_4526:
        /* <DEDUP_REMOVED lines=46> */
.L_x_4531:
[----:B------:R-:W-:Y:S05]  /*76c0*/  BSYNC B2 ;  /* 0x0000000000027941 */ /* 0x000fea0003800000 */
.L_x_4530:
        /* <DEDUP_REMOVED lines=39> */
.L_x_4529:
[----:B------:R-:W-:Y:S05]  /*7940*/  BSYNC B1 ;  /* 0x0000000000017941 */ /* 0x000fea0003800000 */
.L_x_4528:
        /* <DEDUP_REMOVED lines=32> */
[----:B------:R-:W-:Y:S02]  /*7b50*/  HADD2.F32 R29, -RZ, R35.H1_H1 ;  /* 0x30000023ff1d7230 */ /* 0x000fe40000004100 */
[----:B------:R-:W-:Y:S01]  /*7b60*/  FMUL.FTZ R9, R24, R6 ;  /* 0x0000000618097220 */ /* 0x000fe20000410000 */
[----:B------:R-:W-:-:S02]  /*7b70*/  HADD2.F32 R25, -RZ, R33.H1_H1 ;  /* 0x30000021ff197230 */ /* 0x000fc40000004100 */
[----:B------:R-:W-:Y:S01]  /*7b80*/  FMUL.FTZ R13, R20, R6 ;  /* 0x00000006140d7220 */ /* 0x000fe20000410000 */
[----:B------:R-:W-:Y:S01]  /*7b90*/  F2FP.F16.F32.PACK_AB R5, R8, R5 ;  /* 0x000000050805723e */ /* 0x000fe200000000ff */
[-C--:B------:R-:W-:Y:S01]  /*7ba0*/  FMUL.FTZ R12, R29, R7.reuse ;  /* 0x000000071d0c7220 */ /* 0x080fe20000410000 */
[-C--:B------:R-:W-:Y:S01]  /*7bb0*/  FFMA.FTZ R6, R20, R10.reuse, -R9 ;  /* 0x0000000a14067223 */ /* 0x080fe20000010809 */
[C---:B------:R-:W-:Y:S01]  /*7bc0*/  FMUL.FTZ R14, R25.reuse, R7 ;  /* 0x00000007190e7220 */ /* 0x040fe20000410000 */
[----:B------:R-:W-:Y:S01]  /*7bd0*/  FFMA.FTZ R13, R24, R10, R13 ;  /* 0x0000000a180d7223 */ /* 0x000fe2000001000d */
[-C--:B------:R-:W-:Y:S02]  /*7be0*/  FFMA.FTZ R7, R25, R11.reuse, -R12 ;  /* 0x0000000b19077223 */ /* 0x080fe4000001080c */
[----:B------:R-:W-:Y:S02]  /*7bf0*/  FFMA.FTZ R14, R29, R11, R14 ;  /* 0x0000000b1d0e7223 */ /* 0x000fe4000001000e */
[----:B------:R-:W-:-:S03]  /*7c00*/  F2FP.F16.F32.PACK_AB R6, R13, R6 ;  /* 0x000000060d06723e */ /* 0x000fc600000000ff */
[----:B------:R-:W-:-:S05]  /*7c10*/  F2FP.F16.F32.PACK_AB R7, R14, R7 ;  /* 0x000000070e07723e */ /* 0x000fca00000000ff */
[----:B------:R1:W-:Y:S02]  /*7c20*/  STS.128 [R3+0x21400], R4 ;  /* 0x0214000403007388 */ /* 0x0003e40000000c00 */
.L_x_4534:
[----:B------:R-:W-:Y:S05]  /*7c30*/  BSYNC B1 ;  /* 0x0000000000017941 */ /* 0x000fea0003800000 */
.L_x_4533:
[----:B------:R-:W-:Y:S05]  /*7c40*/  @P1 BRA `(.L_x_4532) ;  /* 0x00000010007c1947 */ /* 0x000fea0003800000 */
[----:B01----:R-:W0:Y:S01]  /*7c50*/  LDS.128 R4, [R0+0x1000] ;  /* 0x0010000000047984 */ /* 0x003e220000000c00 */
[--C-:B------:R-:W-:Y:S02]  /*7c60*/  HADD2.F32 R15, -RZ, R31.reuse.H0_H0 ;  /* 0x2000001fff0f7230 */ /* 0x100fe40000004100 */
        /* <DEDUP_REMOVED lines=37> */
.L_x_4522:
[----:B------:R-:W-:-:S03]  /*7ec0*/  UMOV UR4, 0xffffffff ;  /* 0xffffffff00047882 */ /* 0x000fc60000000000 */
[----:B------:R-:W-:Y:S05]  /*7ed0*/  BRA.DIV UR4, `(.L_x_4535) ;  /* 0x0000013e047c7947 */ /* 0x000fea000b800000 */
[----:B------:R0:W1:Y:S04]  /*7ee0*/  SHFL.IDX PT, R0, R27, RZ, 0x1c1f ;  /* 0x001c1fff1b007589 */ /* 0x00006800000e0000 */
[----:B------:R0:W2:Y:S04]  /*7ef0*/  SHFL.IDX PT, R3, R26, RZ, 0x1c1f ;  /* 0x001c1fff1a037589 */ /* 0x0000a800000e0000 */
[----:B------:R0:W3:Y:S04]  /*7f00*/  SHFL.IDX PT, R20, R29, RZ, 0x1c1f ;  /* 0x001c1fff1d147589 */ /* 0x0000e800000e0000 */
[----:B------:R0:W4:Y:S02]  /*7f10*/  SHFL.IDX PT, R14, R28, RZ, 0x1c1f ;  /* 0x001c1fff1c0e7589 */ /* 0x00012400000e0000 */
.L_x_4744:
        /* <DEDUP_REMOVED lines=21> */
[--C-:B-1----:R-:W-:Y:S02]  /*8070*/  IMAD.X R13, R0, 0x1, R5.reuse, P0 ;  /* 0x00000001000d7824 */ /* 0x102fe400000e0605 */
[----:B---3--:R-:W-:Y:S01]  /*8080*/  IMAD.X R15, R20, 0x1, R5, P1 ;  /* 0x00000001140f7824 */ /* 0x008fe200008e0605 */
[----:B------:R-:W-:Y:S01]  /*8090*/  CS2R R4, SRZ ;  /* 0x0000000000047805 */ /* 0x000fe2000001ff00 */
[----:B------:R-:W-:Y:S06]  /*80a0*/  @P2 BRA `(.L_x_4537) ;  /* 0x0000000000082947 */ /* 0x000fec0003800000 */
[----:B------:R1:W5:Y:S04]  /*80b0*/  LD.E.128 R4, desc[UR40][R12.64] ;  /* 0x000000280c047980 */ /* 0x000368000c101d00 */
[----:B------:R1:W5:Y:S02]  /*80c0*/  LD.E.128 R8, desc[UR40][R14.64] ;  /* 0x000000280e087980 */ /* 0x000364000c101d00 */
.L_x_4537:
[----:B------:R-:W-:Y:S05]  /*80d0*/  BSYNC B1 ;  /* 0x0000000000017941 */ /* 0x000fea0003800000 */
.L_x_4536:
        /* <DEDUP_REMOVED lines=8> */
[----:B------:R-:W-:Y:S01]  /*8160*/  SHF.R.U64 R43, R8, 0x10, R9 ;  /* 0x00000010082b7819 */ /* 0x000fe20000001209 */
[----:B------:R-:W-:Y:S01]  /*8170*/  IMAD.MOV.U32 R4, RZ, RZ, R7 ;  /* 0x000000ffff047224 */ /* 0x000fe200078e0007 */
[--C-:B------:R-:W-:Y:S01]  /*8180*/  SHF.R.U32.HI R8, RZ, 0x10, R9.reuse ;  /* 0x00000010ff087819 */ /* 0x100fe20000011609 */
[----:B------:R-:W-:Y:S01]  /*8190*/  IMAD.MOV.U32 R5, RZ, RZ, R9 ;  /* 0x000000ffff057224 */ /* 0x000fe200078e0009 */
[----:B------:R-:W-:Y:S01]  /*81a0*/  VIMNMX R24, R24, 0x40, PT ;  /* 0x0000004018187848 */ /* 0x000fe20003fe0100 */
[----:B------:R-:W-:Y:S01]  /*81b0*/  IMAD.MOV.U32 R6, RZ, RZ, R10 ;  /* 0x000000ffff067224 */ /* 0x000fe200078e000a */
[----:B------:R-:W-:Y:S01]  /*81c0*/  SHF.R.U32.HI R7, RZ, 0x10, R7 ;  /* 0x00000010ff077819 */ /* 0x000fe20000011607 */
[--C-:B------:R-:W-:Y:S01]  /*81d0*/  IMAD.MOV.U32 R41, RZ, RZ, R11.reuse ;  /* 0x000000ffff297224 */ /* 0x100fe200078e000b */
[----:B--2---:R-:W1:Y:S01]  /*81e0*/  LDC R3, c[0x0][0x3f4] ;  /* 0x0000fd00ff037b82 */ /* 0x004e620000000800 */
[----:B----4-:R-:W-:Y:S01]  /*81f0*/  VIADD R14, R187, 0x20 ;  /* 0x00000020bb0e7836 */ /* 0x010fe20000000000 */
[--C-:B------:R-:W-:Y:S01]  /*8200*/  SHF.R.U64 R44, R10, 0x10, R11.reuse ;  /* 0x000000100a2c7819 */ /* 0x100fe2000000120b */
[----:B------:R-:W-:Y:S01]  /*8210*/  BSSY B1, `(.L_x_4538) ;  /* 0x000000f000017945 */ /* 0x000fe20003800000 */
[----:B------:R-:W-:-:S02]  /*8220*/  SHF.R.U32.HI R9, RZ, 0x10, R11 ;  /* 0x00000010ff097819 */ /* 0x000fc4000001160b */
        /* <DEDUP_REMOVED lines=8> */
[C---:B-1----:R-:W-:Y:S01]  /*82b0*/  ISETP.GE.AND P0, PT, R16.reuse, R3, PT ;  /* 0x000000031000720c */ /* 0x042fe20003f06270 */
[----:B------:R-:W-:-:S03]  /*82c0*/  IMAD.IADD R3, R16, 0x1, R3 ;  /* 0x0000000110037824 */ /* 0x000fc600078e0203 */
[-C--:B------:R-:W-:Y:S02]  /*82d0*/  ISETP.GE.OR P2, PT, R187, R24.reuse, P0 ;  /* 0x00000018bb00720c */ /* 0x080fe40000746670 */
[----:B------:R-:W-:Y:S01]  /*82e0*/  ISETP.GE.OR P0, PT, R14, R24, P0 ;  /* 0x000000180e00720c */ /* 0x000fe20000706670 */
[----:B0-----:R-:W-:-:S12]  /*82f0*/  @!P1 BRA `(.L_x_4539) ;  /* 0x0000013800e49947 */ /* 0x001fd80003800000 */
.L_x_4745:
[----:B------:R-:W-:Y:S05]  /*8300*/  BSYNC B1 ;  /* 0x0000000000017941 */ /* 0x000fea0003800000 */
.L_x_4538:
[----:B------:R-:W-:Y:S01]  /*8310*/  BSSY B1, `(.L_x_4540) ;  /* 0x0000059000017945 */ /* 0x000fe20003800000 */
[----:B------:R-:W-:-:S03]  /*8320*/  LOP3.LUT R3, R3, 0x38, RZ, 0xc0, !PT ;  /* 0x0000003803037812 */ /* 0x000fc600078ec0ff */
[----:B------:R-:W-:Y:S05]  /*8330*/  @P2 BRA `(.L_x_4541) ;  /* 0x0000000400582947 */ /* 0x000fea0003800000 */
[----:B------:R-:W-:Y:S01]  /*8340*/  SHF.L.U32 R4, R190, 0x6, RZ ;  /* 0x00000006be047819 */ /* 0x000fe200000006ff */
[----:B------:R-:W-:Y:S02]  /*8350*/  HADD2.F32 R29, -RZ, R39.H0_H0 ;  /* 0x20000027ff1d7230 */ /* 0x000fe40000004100 */
[----:B------:R-:W-:Y:S01]  /*8360*/  HADD2.F32 R27, -RZ, R38.H0_H0 ;  /* 0x20000026ff1b7230 */ /* 0x000fe20000004100 */
[----:B------:R-:W-:Y:S01]  /*8370*/  LOP3.LUT R9, R4, 0x1c0, RZ, 0xc0, !PT ;  /* 0x000001c004097812 */ /* 0x000fe200078ec0ff */
[--C-:B------:R-:W-:Y:S02]  /*8380*/  HADD2.F32 R31, -RZ, R43.reuse.H0_H0 ;  /* 0x2000002bff1f7230 */ /* 0x100fe40000004100 */
[----:B------:R-:W-:Y:S01]  /*8390*/  HADD2.F32 R28, -RZ, R43.H1_H1 ;  /* 0x3000002bff1c7230 */ /* 0x000fe20000004100 */
[----:B------:R-:W-:Y:S02]  /*83a0*/  SHF.R.U32.HI R6, RZ, 0x3, R9 ;  /* 0x00000003ff067819 */ /* 0x000fe40000011609 */
[----:B------:R-:W-:-:S02]  /*83b0*/  LOP3.LUT R4, R9, 0x38, R16, 0xf8, !PT ;  /* 0x0000003809047812 */ /* 0x000fc400078ef810 */
[----:B------:R-:W-:Y:S02]  /*83c0*/  LOP3.LUT R9, R6, R3, R9, 0x1e, !PT ;  /* 0x0000000306097212 */ /* 0x000fe400078e1e09 */
[----:B------:R-:W-:-:S03]  /*83d0*/  LOP3.LUT R5, R4, R6, RZ, 0x3c, !PT ;  /* 0x0000000604057212 */ /* 0x000fc600078e3cff */
[C---:B------:R-:W-:Y:S02]  /*83e0*/  IMAD R9, R220.reuse, 0x200, R9 ;  /* 0x00000200dc097824 */ /* 0x040fe400078e0209 */
[----:B------:R-:W-:Y:S02]  /*83f0*/  IMAD R5, R220, 0x200, R5 ;  /* 0x00000200dc057824 */ /* 0x000fe400078e0205 */
[--C-:B------:R-:W-:Y:S02]  /*8400*/  IMAD R36, R9, 0x2, R2.reuse ;  /* 0x0000000209247824 */ /* 0x100fe400078e0202 */
[----:B------:R-:W-:-:S03]  /*8410*/  IMAD R34, R5, 0x2, R2 ;  /* 0x0000000205227824 */ /* 0x000fc600078e0202 */
[----:B------:R-:W3:Y:S04]  /*8420*/  LDS.128 R8, [R36+0x20400] ;  /* 0x0204000024087984 */ /* 0x000ee80000000c00 */
[----:B------:R-:W1:Y:S01]  /*8430*/  LDS.128 R4, [R34+0x20400] ;  /* 0x0204000022047984 */ /* 0x000e620000000c00 */
[--C-:B---3--:R-:W-:Y:S02]  /*8440*/  HADD2.F32 R20, -RZ, R8.reuse.H0_H0 ;  /* 0x20000008ff147230 */ /* 0x108fe40000004100 */
[----:B------:R-:W-:Y:S02]  /*8450*/  HADD2.F32 R8, -RZ, R8.H1_H1 ;  /* 0x30000008ff087230 */ /* 0x000fe40000004100 */
[--C-:B-1----:R-:W-:Y:S02]  /*8460*/  HADD2.F32 R12, -RZ, R4.reuse.H0_H0 ;  /* 0x20000004ff0c7230 */ /* 0x102fe40000004100 */
[C---:B------:R-:W-:Y:S01]  /*8470*/  FMUL.FTZ R33, R20.reuse, R29 ;  /* 0x0000001d14217220 */ /* 0x040fe20000410000 */
[----:B------:R-:W-:Y:S01]  /*8480*/  FMUL.FTZ R35, R20, R27 ;  /* 0x0000001b14237220 */ /* 0x000fe20000410000 */
[----:B------:R-:W-:-:S02]  /*8490*/  HADD2.F32 R4, -RZ, R4.H1_H1 ;  /* 0x30000004ff047230 */ /* 0x000fc40000004100 */
[----:B------:R-:W-:Y:S01]  /*84a0*/  FMUL.FTZ R37, R8, R31 ;  /* 0x0000001f08257220 */ /* 0x000fe20000410000 */
[C---:B------:R-:W-:Y:S01]  /*84b0*/  FFMA.FTZ R33, R12.reuse, R27, -R33 ;  /* 0x0000001b0c217223 */ /* 0x040fe20000010821 */
[----:B------:R-:W-:Y:S02]  /*84c0*/  HADD2.F32 R27, -RZ, R41.H1_H1 ;  /* 0x30000029ff1b7230 */ /* 0x000fe40000004100 */
[----:B------:R-:W-:Y:S01]  /*84d0*/  FFMA.FTZ R35, R12, R29, R35 ;  /* 0x0000001d0c237223 */ /* 0x000fe20000010023 */
[----:B------:R-:W-:Y:S02]  /*84e0*/  HADD2.F32 R24, -RZ, R9.H0_H0 ;  /* 0x20000009ff187230 */ /* 0x000fe40000004100 */
[----:B------:R-:W-:Y:S02]  /*84f0*/  HADD2.F32 R20, -RZ, R39.H1_H1 ;  /* 0x30000027ff147230 */ /* 0x000fe40000004100 */
[----:B------:R-:W-:Y:S01]  /*8500*/  FMUL.FTZ R29, R8, R27 ;  /* 0x0000001b081d7220 */ /* 0x000fe20000410000 */
[----:B------:R-:W-:-:S02]  /*8510*/  HADD2.F32 R12, -RZ, R38.H1_H1 ;  /* 0x30000026ff0c7230 */ /* 0x000fc40000004100 */
[----:B------:R-:W-:Y:S01]  /*8520*/  FFMA.FTZ R30, R4, R27, -R37 ;  /* 0x0000001b041e7223 */ /* 0x000fe20000010825 */
[----:B------:R-:W-:Y:S02]  /*8530*/  HADD2.F32 R13, -RZ, R5.H0_H0 ;  /* 0x20000005ff0d7230 */ /* 0x000fe40000004100 */
[C---:B------:R-:W-:Y:S01]  /*8540*/  FMUL.FTZ R8, R24.reuse, R20 ;  /* 0x0000001418087220 */ /* 0x040fe20000410000 */
[----:B------:R-:W-:Y:S02]  /*8550*/  HADD2.F32 R9, -RZ, R9.H1_H1 ;  /* 0x30000009ff097230 */ /* 0x000fe40000004100 */
[-C--:B------:R-:W-:Y:S01]  /*8560*/  FMUL.FTZ R37, R24, R12.reuse ;  /* 0x0000000c18257220 */ /* 0x080fe20000410000 */
[----:B------:R-:W-:Y:S01]  /*8570*/  FFMA.FTZ R24, R4, R31, R29 ;  /* 0x0000001f04187223 */ /* 0x000fe2000001001d */
[----:B------:R-:W-:Y:S02]  /*8580*/  HADD2.F32 R4, -RZ, R42.H0_H0 ;  /* 0x2000002aff047230 */ /* 0x000fe40000004100 */
[----:B------:R-:W-:Y:S01]  /*8590*/  FFMA.FTZ R27, R13, R12, -R8 ;  /* 0x0000000c0d1b7223 */ /* 0x000fe20000010808 */
[----:B0-----:R-:W-:-:S02]  /*85a0*/  HADD2.F32 R25, -RZ, R10.H0_H0 ;  /* 0x2000000aff197230 */ /* 0x001fc40000004100 */
[----:B------:R-:W-:Y:S01]  /*85b0*/  FFMA.FTZ R37, R13, R20, R37 ;  /* 0x000000140d257223 */ /* 0x000fe20000010025 */
[--C-:B------:R-:W-:Y:S02]  /*85c0*/  HADD2.F32 R12, -RZ, R40.reuse.H1_H1 ;  /* 0x30000028ff0c7230 */ /* 0x100fe40000004100 */
[C---:B------:R-:W-:Y:S01]  /*85d0*/  FMUL.FTZ R20, R9.reuse, R28 ;  /* 0x0000001c09147220 */ /* 0x040fe20000410000 */
[----:B------:R-:W-:Y:S02]  /*85e0*/  HADD2.F32 R5, -RZ, R5.H1_H1 ;  /* 0x30000005ff057230 */ /* 0x000fe40000004100 */
[----:B------:R-:W-:Y:S01]  /*85f0*/  FMUL.FTZ R32, R9, R4 ;  /* 0x0000000409207220 */ /* 0x000fe20000410000 */
[----:B------:R-:W-:Y:S02]  /*8600*/  HADD2.F32 R8, -RZ, R40.H0_H0 ;  /* 0x20000028ff087230 */ /* 0x000fe40000004100 */
[----:B------:R-:W-:Y:S01]  /*8610*/  FMUL.FTZ R29, R25, R12 ;  /* 0x0000000c191d7220 */ /* 0x000fe20000410000 */
[----:B------:R-:W-:-:S02]  /*8620*/  HADD2.F32 R10, -RZ, R10.H1_H1 ;  /* 0x3000000aff0a7230 */ /* 0x000fc40000004100 */
[----:B------:R-:W-:Y:S01]  /*8630*/  FFMA.FTZ R20, R5, R4, -R20 ;  /* 0x0000000405147223 */ /* 0x000fe20000010814 */
[----:B------:R-:W-:Y:S02]  /*8640*/  HADD2.F32 R13, -RZ, R44.H0_H0 ;  /* 0x2000002cff0d7230 */ /* 0x000fe40000004100 */
[----:B------:R-:W-:Y:S01]  /*8650*/  FMUL.FTZ R25, R25, R8 ;  /* 0x0000000819197220 */ /* 0x000fe20000410000 */
[--C-:B------:R-:W-:Y:S02]  /*8660*/  HADD2.F32 R14, -RZ, R6.reuse.H0_H0 ;  /* 0x20000006ff0e7230 */ /* 0x100fe40000004100 */
[----:B------:R-:W-:Y:S01]  /*8670*/  FFMA.FTZ R32, R5, R28, R32 ;  /* 0x0000001c05207223 */ /* 0x000fe20000010020 */
[----:B------:R-:W-:Y:S02]  /*8680*/  HADD2.F32 R6, -RZ, R6.H1_H1 ;  /* 0x30000006ff067230 */ /* 0x000fe40000004100 */
[----:B------:R-:W-:Y:S01]  /*8690*/  FMUL.FTZ R5, R10, R13 ;  /* 0x0000000d0a057220 */ /* 0x000fe20000410000 */
[----:B------:R-:W-:-:S02]  /*86a0*/  HADD2.F32 R9, -RZ, R42.H1_H1 ;  /* 0x3000002aff097230 */ /* 0x000fc40000004100 */
[C---:B------:R-:W-:Y:S01]  /*86b0*/  FFMA.FTZ R25, R14.reuse, R12, R25 ;  /* 0x0000000c0e197223 */ /* 0x040fe20000010019 */
[--C-:B------:R-:W-:Y:S02]  /*86c0*/  HADD2.F32 R26, -RZ, R11.reuse.H0_H0 ;  /* 0x2000000bff1a7230 */ /* 0x100fe40000004100 */
[----:B------:R-:W-:Y:S01]  /*86d0*/  FFMA.FTZ R29, R14, R8, -R29 ;  /* 0x000000080e1d7223 */ /* 0x000fe2000001081d */
[----:B------:R-:W-:Y:S02]  /*86e0*/  HADD2.F32 R11, -RZ, R11.H1_H1 ;  /* 0x3000000bff0b7230 */ /* 0x000fe40000004100 */
[-C--:B------:R-:W-:Y:S01]  /*86f0*/  FMUL.FTZ R31, R10, R9.reuse ;  /* 0x000000090a1f7220 */ /* 0x080fe20000410000 */
[----:B------:R-:W-:Y:S01]  /*8700*/  FFMA.FTZ R12, R6, R9, -R5 ;  /* 0x00000009060c7223 */ /* 0x000fe20000010805 */
[----:B------:R-:W-:Y:S02]  /*8710*/  HADD2.F32 R5, -RZ, R41.H0_H0 ;  /* 0x20000029ff057230 */ /* 0x000fe40000004100 */
[----:B------:R-:W-:-:S02]  /*8720*/  HADD2.F32 R10, -RZ, R44.H1_H1 ;  /* 0x3000002cff0a7230 */ /* 0x000fc40000004100 */
[----:B------:R-:W-:Y:S01]  /*8730*/  FFMA.FTZ R14, R6, R13, R31 ;  /* 0x0000000d060e7223 */ /* 0x000fe2000001001f */
[--C-:B------:R-:W-:Y:S02]  /*8740*/  HADD2.F32 R4, -RZ, R0.reuse.H1_H1 ;  /* 0x30000000ff047230 */ /* 0x100fe40000004100 */
[C---:B------:R-:W-:Y:S01]  /*8750*/  FMUL.FTZ R6, R26.reuse, R5 ;  /* 0x000000051a067220 */ /* 0x040fe20000410000 */
[----:B------:R-:W-:Y:S02]  /*8760*/  HADD2.F32 R8, -RZ, R0.H0_H0 ;  /* 0x20000000ff087230 */ /* 0x000fe40000004100 */
[----:B------:R-:W-:Y:S01]  /*8770*/  FMUL.FTZ R28, R11, R10 ;  /* 0x0000000a0b1c7220 */ /* 0x000fe20000410000 */
[--C-:B------:R-:W-:Y:S02]  /*8780*/  HADD2.F32 R15, -RZ, R7.reuse.H0_H0 ;  /* 0x20000007ff0f7230 */ /* 0x100fe40000004100 */
[----:B------:R-:W-:Y:S01]  /*8790*/  FMUL.FTZ R26, R26, R4 ;  /* 0x000000041a1a7220 */ /* 0x000fe20000410000 */
[----:B------:R-:W-:-:S02]  /*87a0*/  HADD2.F32 R7, -RZ, R7.H1_H1 ;  /* 0x30000007ff077230 */ /* 0x000fc40000004100 */
[----:B------:R-:W-:Y:S01]  /*87b0*/  FMUL.FTZ R9, R11, R8 ;  /* 0x000000080b097220 */ /* 0x000fe20000410000 */
[C---:B------:R-:W-:Y:S01]  /*87c0*/  FFMA.FTZ R11, R15.reuse, R4, -R6 ;  /* 0x000000040f0b7223 */ /* 0x040fe20000010806 */
[----:B------:R-:W-:Y:S01]  /*87d0*/  FFMA.FTZ R26, R15, R5, R26 ;  /* 0x000000050f1a7223 */ /* 0x000fe2000001001a */
[C---:B------:R-:W-:Y:S01]  /*87e0*/  FFMA.FTZ R28, R7.reuse, R8, -R28 ;  /* 0x00000008071c7223 */ /* 0x040fe2000001081c */
[----:B------:R-:W-:Y:S01]  /*87f0*/  FFMA.FTZ R13, R7, R10, R9 ;  /* 0x0000000a070d7223 */ /* 0x000fe20000010009 */
[----:B------:R-:W-:Y:S02]  /*8800*/  F2FP.F16.F32.PACK_AB R4, R30, R33 ;  /* 0x000000211e04723e */ /* 0x000fe400000000ff */
[----:B------:R-:W-:Y:S02]  /*8810*/  F2FP.F16.F32.PACK_AB R5, R20, R27 ;  /* 0x0000001b1405723e */ /* 0x000fe400000000ff */
[----:B------:R-:W-:Y:S02]  /*8820*/  F2FP.F16.F32.PACK_AB R6, R12, R29 ;  /* 0x0000001d0c06723e */ /* 0x000fe400000000ff */
[----:B------:R-:W-:-:S02]  /*8830*/  F2FP.F16.F32.PACK_AB R7, R28, R11 ;  /* 0x0000000b1c07723e */ /* 0x000fc400000000ff */
[----:B------:R-:W-:Y:S02]  /*8840*/  F2FP.F16.F32.PACK_AB R8, R24, R35 ;  /* 0x000000231808723e */ /* 0x000fe400000000ff */
[----:B------:R-:W-:Y:S01]  /*8850*/  F2FP.F16.F32.PACK_AB R9, R32, R37 ;  /* 0x000000252009723e */ /* 0x000fe200000000ff */
[----:B------:R1:W-:Y:S01]  /*8860*/  STS.128 [R34+0x20400], R4 ;  /* 0x0204000422007388 */ /* 0x0003e20000000c00 */
[----:B------:R-:W-:Y:S02]  /*8870*/  F2FP.F16.F32.PACK_AB R10, R14, R25 ;  /* 0x000000190e0a723e */ /* 0x000fe400000000ff */
[----:B------:R-:W-:-:S05]  /*8880*/  F2FP.F16.F32.PACK_AB R11, R13, R26 ;  /* 0x0000001a0d0b723e */ /* 0x000fca00000000ff */
[----:B------:R1:W-:Y:S02]  /*8890*/  STS.128 [R36+0x20400], R8 ;  /* 0x0204000824007388 */ /* 0x0003e40000000c00 */
.L_x_4541:
[----:B------:R-:W-:Y:S05]  /*88a0*/  BSYNC B1 ;  /* 0x0000000000017941 */ /* 0x000fea0003800000 */
.L_x_4540:
        /* <DEDUP_REMOVED lines=18> */
[----:B--2---:R-:W-:-:S04]  /*89d0*/  IMAD.IADD R3, R8, 0x1, R3 ;  /* 0x0000000108037824 */ /* 0x004fc800078e0203 */
[----:B------:R-:W-:Y:S01]  /*89e0*/  IMAD R3, R3, 0x2, R2 ;  /* 0x0000000203037824 */ /* 0x000fe200078e0202 */
[----:B----4-:R-:W-:Y:S04]  /*89f0*/  LDS.128 R4, [R36+0x20400] ;  /* 0x0204000024047984 */ /* 0x010fe80000000c00 */
[----:B------:R-:W3:Y:S02]  /*8a00*/  LDS.128 R8, [R3+0x20400] ;  /* 0x0204000003087984 */ /* 0x000ee40000000c00 */
[--C-:B---3--:R-:W-:Y:S02]  /*8a10*/  HADD2.F32 R20, -RZ, R8.reuse.H0_H0 ;  /* 0x20000008ff147230 */ /* 0x108fe40000004100 */
[----:B------:R-:W-:Y:S02]  /*8a20*/  HADD2.F32 R8, -RZ, R8.H1_H1 ;  /* 0x30000008ff087230 */ /* 0x000fe40000004100 */
[----:B------:R-:W-:-:S02]  /*8a30*/  HADD2.F32 R12, -RZ, R4.H0_H0 ;  /* 0x20000004ff0c7230 */ /* 0x000fc40000004100 */
        /* <DEDUP_REMOVED lines=9> */
[----:B------:R-:W-:Y:S02]  /*8ad0*/  HADD2.F32 R31, -RZ, R42.H0_H0 ;  /* 0x2000002aff1f7230 */ /* 0x000fe40000004100 */
[-C--:B------:R-:W-:Y:S01]  /*8ae0*/  FFMA.FTZ R27, R28, R12.reuse, -R27 ;  /* 0x0000000c1c1b7223 */ /* 0x080fe2000001081b */
[--C-:B------:R-:W-:Y:S02]  /*8af0*/  HADD2.F32 R13, -RZ, R5.reuse.H0_H0 ;  /* 0x20000005ff0d7230 */ /* 0x100fe40000004100 */
[----:B------:R-:W-:Y:S01]  /*8b00*/  FFMA.FTZ R29, R30, R12, R29 ;  /* 0x0000000c1e1d7223 */ /* 0x000fe2000001001d */
[----:B------:R-:W-:Y:S02]  /*8b10*/  HADD2.F32 R5, -RZ, R5.H1_H1 ;  /* 0x30000005ff057230 */ /* 0x000fe40000004100 */
[----:B------:R-:W-:Y:S01]  /*8b20*/  FFMA.FTZ R12, R32, R4, R33 ;  /* 0x00000004200c7223 */ /* 0x000fe20000010021 */
[----:B------:R-:W-:Y:S01]  /*8b30*/  FMUL.FTZ R20, R37, R24 ;  /* 0x0000001825147220 */ /* 0x000fe20000410000 */
[----:B------:R-:W-:Y:S01]  /*8b40*/  FMUL.FTZ R4, R39, R9 ;  /* 0x0000000927047220 */ /* 0x000fe20000410000 */
[----:B0-----:R-:W-:-:S02]  /*8b50*/  HADD2.F32 R25, -RZ, R10.H0_H0 ;  /* 0x2000000aff197230 */ /* 0x001fc40000004100 */
[----:B------:R-:W-:Y:S01]  /*8b60*/  FMUL.FTZ R24, R35, R24 ;  /* 0x0000001823187220 */ /* 0x000fe20000410000 */
[----:B------:R-:W-:Y:S02]  /*8b70*/  HADD2.F32 R10, -RZ, R10.H1_H1 ;  /* 0x3000000aff0a7230 */ /* 0x000fe40000004100 */
[C---:B------:R-:W-:Y:S01]  /*8b80*/  FMUL.FTZ R28, R31.reuse, R9 ;  /* 0x000000091f1c7220 */ /* 0x040fe20000410000 */
[----:B------:R-:W-:Y:S01]  /*8b90*/  FFMA.FTZ R9, R31, R5, -R4 ;  /* 0x000000051f097223 */ /* 0x000fe20000010804 */
[----:B------:R-:W-:Y:S02]  /*8ba0*/  HADD2.F32 R14, -RZ, R6.H0_H0 ;  /* 0x20000006ff0e7230 */ /* 0x000fe40000004100 */
[-C--:B------:R-:W-:Y:S01]  /*8bb0*/  FFMA.FTZ R20, R35, R13.reuse, -R20 ;  /* 0x0000000d23147223 */ /* 0x080fe20000010814 */
[----:B------:R-:W-:Y:S01]  /*8bc0*/  FFMA.FTZ R24, R37, R13, R24 ;  /* 0x0000000d25187223 */ /* 0x000fe20000010018 */
[----:B------:R-:W-:Y:S02]  /*8bd0*/  HADD2.F32 R4, -RZ, R42.H1_H1 ;  /* 0x3000002aff047230 */ /* 0x000fe40000004100 */
[----:B------:R-:W-:Y:S01]  /*8be0*/  FFMA.FTZ R13, R39, R5, R28 ;  /* 0x00000005270d7223 */ /* 0x000fe2000001001c */
[----:B------:R-:W-:-:S02]  /*8bf0*/  HADD2.F32 R6, -RZ, R6.H1_H1 ;  /* 0x30000006ff067230 */ /* 0x000fc40000004100 */
[-C--:B------:R-:W-:Y:S01]  /*8c00*/  FMUL.FTZ R5, R34, R10.reuse ;  /* 0x0000000a22057220 */ /* 0x080fe20000410000 */
[--C-:B------:R-:W-:Y:S02]  /*8c10*/  HADD2.F32 R32, -RZ, R40.reuse.H1_H1 ;  /* 0x30000028ff207230 */ /* 0x100fe40000004100 */
[C---:B------:R-:W-:Y:S01]  /*8c20*/  FMUL.FTZ R33, R4.reuse, R10 ;  /* 0x0000000a04217220 */ /* 0x040fe20000410000 */
[----:B------:R-:W-:Y:S02]  /*8c30*/  HADD2.F32 R26, -RZ, R11.H0_H0 ;  /* 0x2000000bff1a7230 */ /* 0x000fe40000004100 */
[----:B------:R-:W-:Y:S01]  /*8c40*/  FFMA.FTZ R10, R4, R6, -R5 ;  /* 0x00000006040a7223 */ /* 0x000fe20000010805 */
[----:B------:R-:W-:Y:S02]  /*8c50*/  HADD2.F32 R30, -RZ, R40.H0_H0 ;  /* 0x20000028ff1e7230 */ /* 0x000fe40000004100 */
[----:B------:R-:W-:Y:S02]  /*8c60*/  HADD2.F32 R37, -RZ, R41.H0_H0 ;  /* 0x20000029ff257230 */ /* 0x000fe40000004100 */
[----:B------:R-:W-:-:S02]  /*8c70*/  HADD2.F32 R11, -RZ, R11.H1_H1 ;  /* 0x3000000bff0b7230 */ /* 0x000fc40000004100 */
[----:B------:R-:W-:Y:S02]  /*8c80*/  HADD2.F32 R5, -RZ, R0.H1_H1 ;  /* 0x30000000ff057230 */ /* 0x000fe40000004100 */
[----:B------:R-:W-:Y:S02]  /*8c90*/  HADD2.F32 R39, -RZ, R44.H1_H1 ;  /* 0x3000002cff277230 */ /* 0x000fe40000004100 */
[----:B------:R-:W-:Y:S02]  /*8ca0*/  HADD2.F32 R35, -RZ, R0.H0_H0 ;  /* 0x20000000ff237230 */ /* 0x000fe40000004100 */
[-C--:B------:R-:W-:Y:S01]  /*8cb0*/  FMUL.FTZ R31, R32, R25.reuse ;  /* 0x00000019201f7220 */ /* 0x080fe20000410000 */
[--C-:B------:R-:W-:Y:S02]  /*8cc0*/  HADD2.F32 R15, -RZ, R7.reuse.H0_H0 ;  /* 0x20000007ff0f7230 */ /* 0x100fe40000004100 */
[----:B------:R-:W-:Y:S01]  /*8cd0*/  FMUL.FTZ R25, R30, R25 ;  /* 0x000000191e197220 */ /* 0x000fe20000410000 */
[----:B------:R-:W-:-:S02]  /*8ce0*/  HADD2.F32 R7, -RZ, R7.H1_H1 ;  /* 0x30000007ff077230 */ /* 0x000fc40000004100 */
[----:B------:R-:W-:Y:S01]  /*8cf0*/  FFMA.FTZ R0, R34, R6, R33 ;  /* 0x0000000622007223 */ /* 0x000fe20000010021 */
[-C--:B------:R-:W-:Y:S01]  /*8d00*/  FMUL.FTZ R4, R37, R26.reuse ;  /* 0x0000001a25047220 */ /* 0x080fe20000410000 */
[----:B------:R-:W-:Y:S01]  /*8d10*/  FMUL.FTZ R26, R5, R26 ;  /* 0x0000001a051a7220 */ /* 0x000fe20000410000 */
[-C--:B------:R-:W-:Y:S01]  /*8d20*/  FMUL.FTZ R6, R39, R11.reuse ;  /* 0x0000000b27067220 */ /* 0x080fe20000410000 */
[----:B------:R-:W-:Y:S01]  /*8d30*/  FMUL.FTZ R28, R35, R11 ;  /* 0x0000000b231c7220 */ /* 0x000fe20000410000 */
[-C--:B------:R-:W-:Y:S01]  /*8d40*/  FFMA.FTZ R31, R30, R14.reuse, -R31 ;  /* 0x0000000e1e1f7223 */ /* 0x080fe2000001081f */
[----:B------:R-:W-:Y:S01]  /*8d50*/  FFMA.FTZ R25, R32, R14, R25 ;  /* 0x0000000e20197223 */ /* 0x000fe20000010019 */
[-C--:B------:R-:W-:Y:S01]  /*8d60*/  FFMA.FTZ R11, R5, R15.reuse, -R4 ;  /* 0x0000000f050b7223 */ /* 0x080fe20000010804 */
[----:B------:R-:W-:Y:S01]  /*8d70*/  FFMA.FTZ R26, R37, R15, R26 ;  /* 0x0000000f251a7223 */ /* 0x000fe2000001001a */
[-C--:B------:R-:W-:Y:S01]  /*8d80*/  FFMA.FTZ R14, R35, R7.reuse, -R6 ;  /* 0x00000007230e7223 */ /* 0x080fe20000010806 */
        /* <DEDUP_REMOVED lines=11> */
.L_x_4532:
[----:B------:R-:W-:Y:S05]  /*8e40*/  BSYNC B0 ;  /* 0x0000000000007941 */ /* 0x000fea0003800000 */
.L_x_4521:
        /* <DEDUP_REMOVED lines=8> */
.L_x_4518:
[----:B------:R-:W-:-:S13]  /*8ed0*/  ISETP.NE.AND P0, PT, R188, 0x3, PT ;  /* 0x00000003bc00780c */ /* 0x000fda0003f05270 */
[----:B------:R-:W-:Y:S05]  /*8ee0*/  @!P0 BRA `(.L_x_4542) ;  /* 0x0000000000048947 */ /* 0x000fea0003800000 */
[----:B------:R-:W-:Y:S01]  /*8ef0*/  BPT.TRAP 0x1 ;  /* 0x000000040000795c */ /* 0x000fe20000300000 */
.L_x_4542:
[----:B-1--4-:R-:W-:Y:S01]  /*8f00*/  IMAD R11, R18, 0x8, R2 ;  /* 0x00000008120b7824 */ /* 0x012fe200078e0202 */
[----:B------:R-:W-:-:S04]  /*8f10*/  SHF.L.U32 R10, R23, 0x1f, RZ ;  /* 0x0000001f170a7819 */ /* 0x000fc800000006ff */
[----:B------:R1:W4:Y:S01]  /*8f20*/  SYNCS.PHASECHK.TRANS64.TRYWAIT P1, [R11+URZ+0x38830], R10 ;  /* 0x0388300a0b0075a7 */ /* 0x000322000802017f */
[----:B------:R-:W-:Y:S05]  /*8f30*/  @!P0 BRA `(.L_x_4543) ;  /* 0x0000000000048947 */ /* 0x000fea0003800000 */
[----:B------:R-:W-:Y:S01]  /*8f40*/  BPT.TRAP 0x1 ;  /* 0x000000040000795c */ /* 0x000fe20000300000 */
.L_x_4543:
[C---:B--2---:R-:W-:Y:S02]  /*8f50*/  VIADD R0, R2.reuse, 0x22400 ;  /* 0x0002240002007836 */ /* 0x044fe40000000000 */
[----:B0-----:R-:W-:-:S03]  /*8f60*/  VIADD R3, R2, 0x20400 ;  /* 0x0002040002037836 */ /* 0x001fc60000000000 */
[----:B------:R-:W-:Y:S02]  /*8f70*/  SHF.R.U32.HI R0, RZ, 0x4, R0 ;  /* 0x00000004ff007819 */ /* 0x000fe40000011600 */
[----:B------:R-:W-:Y:S02]  /*8f80*/  SHF.R.U32.HI R3, RZ, 0x4, R3 ;  /* 0x00000004ff037819 */ /* 0x000fe40000011603 */
[----:B------:R-:W-:Y:S02]  /*8f90*/  LOP3.LUT R0, R0, 0x3fff, RZ, 0xc0, !PT ;  /* 0x00003fff00007812 */ /* 0x000fe400078ec0ff */
[----:B------:R-:W-:Y:S02]  /*8fa0*/  LOP3.LUT R3, R3, 0x3fff, RZ, 0xc0, !PT ;  /* 0x00003fff03037812 */ /* 0x000fe400078ec0ff */
[----:B------:R-:W-:Y:S01]  /*8fb0*/  LOP3.LUT R218, R0, 0x10000, RZ, 0xfc, !PT ;  /* 0x0001000000da7812 */ /* 0x000fe200078efcff */
[----:B----4-:R-:W-:Y:S06]  /*8fc0*/  @P1 BRA `(.L_x_4544) ;  /* 0x0000000000081947 */ /* 0x010fec0003800000 */
[----:B------:R-:W0:Y:S02]  /*8fd0*/  SYNCS.PHASECHK.TRANS64.TRYWAIT P1, [R11+URZ+0x38830], R10 ;  /* 0x0388300a0b0075a7 */ /* 0x000e24000802017f */
[----:B0-----:R-:W-:Y:S05]  /*8fe0*/  @!P1 BRA `(.L_x_4545) ;  /* 0x0000012c00bc9947 */ /* 0x001fea0003800000 */
.L_x_4544:
        /* <DEDUP_REMOVED lines=14> */
[C---:B------:R-:W-:Y:S01]  /*90d0*/  VIADD R14, R12.reuse, 0x4 ;  /* 0x000000040c0e7836 */ /* 0x040fe20000000000 */
[----:B------:R-:W-:Y:S01]  /*90e0*/  SHF.L.U32 R21, R21, 0x1f, RZ ;  /* 0x0000001f15157819 */ /* 0x000fe200000006ff */
[----:B------:R-:W-:Y:S01]  /*90f0*/  IMAD.MOV.U32 R15, RZ, RZ, 0x40000040 ;  /* 0x40000040ff0f7424 */ /* 0x000fe200078e00ff */
[----:B------:R-:W-:Y:S01]  /*9100*/  BSSY B0, `(.L_x_4546) ;  /* 0x0000020000007945 */ /* 0x000fe20003800000 */
[----:B------:R-:W-:-:S02]  /*9110*/  VIADD R12, R12, 0x6 ;  /* 0x000000060c0c7836 */ /* 0x000fc40000000000 */
[----:B------:R-:W-:Y:S02]  /*9120*/  IMAD.MOV.U32 R9, RZ, RZ, 0x40000040 ;  /* 0x40000040ff097424 */ /* 0x000fe400078e00ff */
[----:B------:R-:W-:Y:S02]  /*9130*/  IMAD.MOV.U32 R13, RZ, RZ, 0x40000040 ;  /* 0x40000040ff0d7424 */ /* 0x000fe400078e00ff */
[----:B------:R-:W-:Y:S01]  /*9140*/  HGMMA.64x64x16.F32 R24, gdesc[UR4], RZ, !UPT, gsb0 ;  /* 0x00e00000041879f0 */ /* 0x000fe2000c0008ff */
[----:B------:R-:W-:Y:S02]  /*9150*/  R2UR UR4, R4 ;  /* 0x00000000040472ca */ /* 0x000fe400000e0000 */
[----:B------:R-:W-:Y:S02]  /*9160*/  R2UR UR5, R5 ;  /* 0x00000000050572ca */ /* 0x000fe400000e0000 */
[----:B------:R-:W-:Y:S01]  /*9170*/  R2UR UR6, R6 ;  /* 0x00000000060672ca */ /* 0x000fe200000e0000 */
[----:B------:R-:W-:Y:S01]  /*9180*/  VIADD R6, R8, 0x4 ;  /* 0x0000000408067836 */ /* 0x000fe20000000000 */
[----:B------:R-:W-:Y:S01]  /*9190*/  R2UR UR7, R7 ;  /* 0x00000000070772ca */ /* 0x000fe200000e0000 */
[----:B------:R-:W-:-:S02]  /*91a0*/  IMAD.MOV.U32 R7, RZ, RZ, 0x40000040 ;  /* 0x40000040ff077424 */ /* 0x000fc400078e00ff */
[----:B------:R-:W-:Y:S01]  /*91b0*/  VIADD R8, R8, 0x6 ;  /* 0x0000000608087836 */ /* 0x000fe20000000000 */
[----:B------:R-:W-:Y:S02]  /*91c0*/  WARPGROUP.DEPBAR.LE gsb0, 0x0 ;  /* 0x00008000000079c5 */ /* 0x000fe40000010000 */
        /* <DEDUP_REMOVED lines=17> */
[----:B------:R-:W2:Y:S02]  /*92e0*/  SYNCS.PHASECHK.TRANS64.TRYWAIT P1, [R2+URZ+0x38810], R21 ;  /* 0x03881015020075a7 */ /* 0x000ea4000802017f */
[----:B--2---:R-:W-:Y:S05]  /*92f0*/  @!P1 BRA `(.L_x_4547) ;  /* 0x0000012c000c9947 */ /* 0x004fea0003800000 */
.L_x_4746:
[----:B------:R-:W-:Y:S05]  /*9300*/  BSYNC B0 ;  /* 0x0000000000007941 */ /* 0x000fea0003800000 */
.L_x_4546:
[----:B------:R-:W-:Y:S05]  /*9310*/  @!P0 BRA `(.L_x_4548) ;  /* 0x0000000000048947 */ /* 0x000fea0003800000 */
[----:B------:R-:W-:Y:S01]  /*9320*/  BPT.TRAP 0x1 ;  /* 0x000000040000795c */ /* 0x000fe20000300000 */
.L_x_4548:
[----:B------:R4:W0:Y:S01]  /*9330*/  SYNCS.PHASECHK.TRANS64.TRYWAIT P1, [R11+URZ+0x38850], R10 ;  /* 0x0388500a0b0075a7 */ /* 0x000822000802017f */
[----:B------:R-:W-:Y:S05]  /*9340*/  @!P0 BRA `(.L_x_4549) ;  /* 0x0000000000048947 */ /* 0x000fea0003800000 */
[----:B------:R-:W-:Y:S01]  /*9350*/  BPT.TRAP 0x1 ;  /* 0x000000040000795c */ /* 0x000fe20000300000 */
.L_x_4549:
[C---:B------:R-:W-:Y:S02]  /*9360*/  VIADD R0, R2.reuse, 0x400 ;  /* 0x0000040002007836 */ /* 0x040fe40000000000 */
[----:B------:R-:W-:-:S03]  /*9370*/  VIADD R3, R2, 0x26400 ;  /* 0x0002640002037836 */ /* 0x000fc60000000000 */
[----:B------:R-:W-:Y:S02]  /*9380*/  SHF.R.U32.HI R0, RZ, 0x4, R0 ;  /* 0x00000004ff007819 */ /* 0x000fe40000011600 */
[----:B------:R-:W-:Y:S02]  /*9390*/  SHF.R.U32.HI R3, RZ, 0x4, R3 ;  /* 0x00000004ff037819 */ /* 0x000fe40000011603 */
[----:B------:R-:W-:Y:S02]  /*93a0*/  LOP3.LUT R0, R0, 0x3fff, RZ, 0xc0, !PT ;  /* 0x00003fff00007812 */ /* 0x000fe400078ec0ff */
[----:B------:R-:W-:Y:S02]  /*93b0*/  LOP3.LUT R3, R3, 0x3fff, RZ, 0xc0, !PT ;  /* 0x00003fff03037812 */ /* 0x000fe400078ec0ff */
[----:B------:R-:W-:Y:S01]  /*93c0*/  LOP3.LUT R219, R0, 0x10000, RZ, 0xfc, !PT ;  /* 0x0001000000db7812 */ /* 0x000fe200078efcff */
[----:B0-----:R-:W-:Y:S06]  /*93d0*/  @P1 BRA `(.L_x_4550) ;  /* 0x0000000000081947 */ /* 0x001fec0003800000 */
[----:B------:R-:W0:Y:S02]  /*93e0*/  SYNCS.PHASECHK.TRANS64.TRYWAIT P1, [R11+URZ+0x38850], R10 ;  /* 0x0388500a0b0075a7 */ /* 0x000e24000802017f */
[----:B0-----:R-:W-:Y:S05]  /*93f0*/  @!P1 BRA `(.L_x_4551) ;  /* 0x0000012800e09947 */ /* 0x001fea0003800000 */
.L_x_4550:
[----:B------:R-:W-:Y:S01]  /*9400*/  LOP3.LUT R0, R3, 0x10000, RZ, 0xfc, !PT ;  /* 0x0001000003007812 */ /* 0x000fe200078efcff */
[----:B------:R-:W-:Y:S01]  /*9410*/  IMAD R12, R18, 0x1000, R219 ;  /* 0x00001000120c7824 */ /* 0x000fe200078e02db */
[----:B------:R-:W-:Y:S01]  /*9420*/  MOV R13, 0x40000040 ;  /* 0x40000040000d7802 */ /* 0x000fe20000000f00 */
[----:B------:R-:W-:Y:S01]  /*9430*/  IMAD.MOV.U32 R15, RZ, RZ, 0x40000040 ;  /* 0x40000040ff0f7424 */ /* 0x000fe200078e00ff */
[----:B------:R-:W-:Y:S05]  /*9440*/  WARPSYNC.ALL ;  /* 0x0000000000007948 */ /* 0x000fea0003800000 */
[----:B------:R-:W-:Y:S01]  /*9450*/  IMAD.MOV.U32 R14, RZ, RZ, R0 ;  /* 0x000000ffff0e7224 */ /* 0x000fe200078e0000 */
[----:B------:R-:W-:Y:S01]  /*9460*/  R2UR UR5, R15 ;  /* 0x000000000f0572ca */ /* 0x000fe200000e0000 */
[----:B------:R-:W-:Y:S01]  /*9470*/  WARPGROUP.ARRIVE ;  /* 0x00000000000079c5 */ /* 0x000fe20000000000 */
[C---:B------:R-:W-:Y:S01]  /*9480*/  R2UR UR6, R12.reuse ;  /* 0x000000000c0672ca */ /* 0x040fe200000e0000 */
[----:B---3--:R-:W-:Y:S01]  /*9490*/  VIADD R20, R12, 0x2 ;  /* 0x000000020c147836 */ /* 0x008fe20000000000 */
[----:B------:R-:W-:Y:S01]  /*94a0*/  R2UR UR4, R14 ;  /* 0x000000000e0472ca */ /* 0x000fe200000e0000 */
[----:B------:R-:W-:Y:S01]  /*94b0*/  VIADD R14, R0, 0x2 ;  /* 0x00000002000e7836 */ /* 0x000fe20000000000 */
[----:B------:R-:W-:Y:S01]  /*94c0*/  R2UR UR7, R13 ;  /* 0x000000000d0772ca */ /* 0x000fe200000e0000 */
[----:B------:R-:W-:Y:S01]  /*94d0*/  IMAD.MOV.U32 R15, RZ, RZ, 0x40000040 ;  /* 0x40000040ff0f7424 */ /* 0x000fe200078e00ff */
[----:B------:R-:W0:Y:S01]  /*94e0*/  S2R R56, SR_TID.X ;  /* 0x0000000000387919 */ /* 0x000e220000002100 */
[----:B--2---:R-:W-:-:S02]  /*94f0*/  IMAD.MOV.U32 R21, RZ, RZ, 0x40000040 ;  /* 0x40000040ff157424 */ /* 0x004fc400078e00ff */
[----:B-1--4-:R-:W-:Y:S02]  /*9500*/  VIADD R10, R0, 0x800 ;  /* 0x00000800000a7836 */ /* 0x012fe40000000000 */
[----:B------:R-:W-:-:S06]  /*9510*/  IMAD.MOV.U32 R57, RZ, RZ, 0x4 ;  /* 0x00000004ff397424 */ /* 0x000fcc00078e00ff */
[----:B------:R-:W-:Y:S01]  /*9520*/  HGMMA.64x64x16.F32 R24, gdesc[UR4], R24, gsb0 ;  /* 0x00e00000041879f0 */ /* 0x000fe20008000818 */
[----:B------:R-:W-:Y:S01]  /*9530*/  R2UR UR4, R14 ;  /* 0x000000000e0472ca */ /* 0x000fe200000e0000 */
[----:B------:R-:W-:Y:S01]  /*9540*/  VIADD R14, R0, 0x4 ;  /* 0x00000004000e7836 */ /* 0x000fe20000000000 */
[----:B------:R-:W-:Y:S01]  /*9550*/  R2UR UR5, R15 ;  /* 0x000000000f0572ca */ /* 0x000fe200000e0000 */
[----:B------:R-:W-:Y:S01]  /*9560*/  IMAD.MOV.U32 R15, RZ, RZ, 0x40000040 ;  /* 0x40000040ff0f7424 */ /* 0x000fe200078e00ff */
[----:B------:R-:W-:Y:S01]  /*9570*/  R2UR UR6, R20 ;  /* 0x00000000140672ca */ /* 0x000fe200000e0000 */
[----:B------:R-:W-:Y:S01]  /*9580*/  VIADD R20, R12, 0x4 ;  /* 0x000000040c147836 */ /* 0x000fe20000000000 */
[----:B------:R-:W-:Y:S01]  /*9590*/  R2UR UR7, R21 ;  /* 0x00000000150772ca */ /* 0x000fe200000e0000 */
[----:B------:R-:W-:Y:S01]  /*95a0*/  IMAD.MOV.U32 R21, RZ, RZ, 0x40000040 ;  /* 0x40000040ff157424 */ /* 0x000fe200078e00ff */
[----:B0-----:R-:W-:-:S05]  /*95b0*/  SHF.R.U32.HI R56, RZ, 0x7, R56 ;  /* 0x00000007ff387819 */ /* 0x001fca0000011638 */
[----:B------:R0:W1:Y:S02]  /*95c0*/  SHFL.IDX PT, R3, R56, RZ, 0x1f ;  /* 0x00001fff38037589 */ /* 0x00006400000e0000 */
[----:B0-----:R-:W-:Y:S01]  /*95d0*/  VIADD R56, R12, 0x800 ;  /* 0x000008000c387836 */ /* 0x001fe20000000000 */
[----:B-1----:R-:W-:-:S04]  /*95e0*/  ISETP.GT.AND P1, PT, R3, 0x7f, PT ;  /* 0x0000007f0300780c */ /* 0x002fc80003f24270 */
[----:B------:R-:W-:Y:S02]  /*95f0*/  SEL R3, RZ, 0x2, !P1 ;  /* 0x00000002ff037807 */ /* 0x000fe40004800000 */
[C---:B------:R-:W-:Y:S02]  /*9600*/  SEL R13, R57.reuse, 0x2, P1 ;  /* 0x00000002390d7807 */ /* 0x040fe40000800000 */
[----:B------:R-:W-:Y:S01]  /*9610*/  SEL R57, R57, 0x6, !P1 ;  /* 0x0000000639397807 */ /* 0x000fe20004800000 */
[----:B------:R-:W-:Y:S02]  /*9620*/  WARPGROUP.DEPBAR.LE gsb0, 0x0 ;  /* 0x00008000000079c5 */ /* 0x000fe40000010000 */
[----:B------:R-:W-:-:S06]  /*9630*/  WARPGROUP.ARRIVE ;  /* 0x00000000000079c5 */ /* 0x000fcc0000000000 */
        /* <DEDUP_REMOVED lines=9> */
[----:B------:R-:W-:Y:S02]  /*96d0*/  WARPGROUP.DEPBAR.LE gsb0, 0x0 ;  /* 0x00008000000079c5 */ /* 0x000fe40000010000 */
[----:B------:R-:W-:-:S09]  /*96e0*/  WARPGROUP.ARRIVE ;  /* 0x00000000000079c5 */ /* 0x000fd20000000000 */
        /* <DEDUP_REMOVED lines=12> */
[----:B------:R-:W-:Y:S02]  /*97b0*/  R2UR UR4, R14 ;  /* 0x000000000e0472ca */ /* 0x000fe400000e0000 */
[----:B------:R-:W-:Y:S01]  /*97c0*/  R2UR UR5, R15 ;  /* 0x000000000f0572ca */ /* 0x000fe200000e0000 */
[----:B------:R-:W-:Y:S01]  /*97d0*/  IMAD.MOV.U32 R15, RZ, RZ, 0x40000040 ;  /* 0x40000040ff0f7424 */ /* 0x000fe200078e00ff */
[----:B------:R-:W-:Y:S01]  /*97e0*/  R2UR UR6, R20 ;  /* 0x00000000140672ca */ /* 0x000fe200000e0000 */
[----:B------:R-:W-:Y:S01]  /*97f0*/  VIADD R20, R12, 0x202 ;  /* 0x000002020c147836 */ /* 0x000fe20000000000 */
[----:B------:R-:W-:Y:S01]  /*9800*/  R2UR UR7, R21 ;  /* 0x00000000150772ca */ /* 0x000fe200000e0000 */
[----:B------:R-:W-:Y:S01]  /*9810*/  IMAD.MOV.U32 R21, RZ, RZ, 0x40000040 ;  /* 0x40000040ff157424 */ /* 0x000fe200078e00ff */
[----:B------:R-:W-:Y:S01]  /*9820*/  IADD3 R14, R0, 0x202, RZ ;  /* 0x00000202000e7810 */ /* 0x000fe20007ffe0ff */
[----:B------:R-:W-:-:S02]  /*9830*/  WARPGROUP.DEPBAR.LE gsb0, 0x0 ;  /* 0x00008000000079c5 */ /* 0x000fc40000010000 */
[----:B------:R-:W-:-:S08]  /*9840*/  WARPGROUP.ARRIVE ;  /* 0x00000000000079c5 */ /* 0x000fd00000000000 */
        /* <DEDUP_REMOVED lines=38> */
[----:B------:R-:W-:Y:S02]  /*9ab0*/  R2UR UR6, R20 ;  /* 0x00000000140672ca */ /* 0x000fe400000e0000 */
        /* <DEDUP_REMOVED lines=41> */
[----:B------:R-:W-:Y:S02]  /*9d50*/  R2UR UR5, R15 ;  /* 0x000000000f0572ca */ /* 0x000fe400000e0000 */
[----:B------:R-:W-:Y:S01]  /*9d60*/  R2UR UR6, R20 ;  /* 0x00000000140672ca */ /* 0x000fe200000e0000 */
[----:B------:R-:W-:Y:S01]  /*9d70*/  VIADD R20, R12, 0x602 ;  /* 0x000006020c147836 */ /* 0x000fe20000000000 */
[----:B------:R-:W-:Y:S01]  /*9d80*/  R2UR UR7, R21 ;  /* 0x00000000150772ca */ /* 0x000fe200000e0000 */
[----:B------:R-:W-:Y:S01]  /*9d90*/  IMAD.MOV.U32 R21, RZ, RZ, 0x40000040 ;  /* 0x40000040ff157424 */ /* 0x000fe200078e00ff */
[----:B------:R-:W-:Y:S01]  /*9da0*/  MOV R15, 0x40000040 ;  /* 0x40000040000f7802 */ /* 0x000fe20000000f00 */
        /* <DEDUP_REMOVED lines=26> */
[----:B------:R-:W-:Y:S01]  /*9f50*/  IMAD.IADD R14, R3, 0x1, R56 ;  /* 0x00000001030e7824 */ /* 0x000fe200078e0238 */
[----:B------:R-:W-:Y:S01]  /*9f60*/  R2UR UR5, R15 ;  /* 0x000000000f0572ca */ /* 0x000fe200000e0000 */
[----:B------:R-:W-:Y:S01]  /*9f70*/  IMAD.MOV.U32 R15, RZ, RZ, 0x40000040 ;  /* 0x40000040ff0f7424 */ /* 0x000fe200078e00ff */
[----:B------:R-:W-:Y:S01]  /*9f80*/  R2UR UR6, R20 ;  /* 0x00000000140672ca */ /* 0x000fe200000e0000 */
[----:B------:R-:W-:Y:S01]  /*9f90*/  IMAD.IADD R20, R3, 0x1, R10 ;  /* 0x0000000103147824 */ /* 0x000fe200078e020a */
        /* <DEDUP_REMOVED lines=9> */
[----:B------:R-:W-:Y:S01]  /*a030*/  IMAD.IADD R20, R10, 0x1, R13 ;  /* 0x000000010a147824 */ /* 0x000fe200078e020d */
[----:B------:R-:W-:Y:S01]  /*a040*/  R2UR UR5, R21 ;  /* 0x00000000150572ca */ /* 0x000fe200000e0000 */
[----:B------:R-:W-:Y:S01]  /*a050*/  IMAD.MOV.U32 R21, RZ, RZ, 0x40000040 ;  /* 0x40000040ff157424 */ /* 0x000fe200078e00ff */
[----:B------:R-:W-:Y:S01]  /*a060*/  IADD3 R14, R56, R13, RZ ;  /* 0x0000000d380e7210 */ /* 0x000fe20007ffe0ff */
[----:B------:R-:W-:-:S02]  /*a070*/  WARPGROUP.DEPBAR.LE gsb0, 0x0 ;  /* 0x00008000000079c5 */ /* 0x000fc40000010000 */
[----:B------:R-:W-:-:S08]  /*a080*/  WARPGROUP.ARRIVE ;  /* 0x00000000000079c5 */ /* 0x000fd00000000000 */
[----:B------:R-:W-:Y:S01]  /*a090*/  HGMMA.64x64x16.F32 R24, gdesc[UR4], R24, gsb0 ;  /* 0x00e00000041879f0 */ /* 0x000fe20008000818 */
[----:B------:R-:W-:Y:S01]  /*a0a0*/  R2UR UR6, R14 ;  /* 0x000000000e0672ca */ /* 0x000fe200000e0000 */
[--C-:B------:R-:W-:Y:S01]  /*a0b0*/  IMAD.IADD R14, R10, 0x1, R57.reuse ;  /* 0x000000010a0e7824 */ /* 0x100fe200078e0239 */
[----:B------:R-:W-:Y:S01]  /*a0c0*/  R2UR UR7, R15 ;  /* 0x000000000f0772ca */ /* 0x000fe200000e0000 */
[----:B------:R-:W-:Y:S01]  /*a0d0*/  IMAD.MOV.U32 R15, RZ, RZ, 0x40000040 ;  /* 0x40000040ff0f7424 */ /* 0x000fe200078e00ff */
[----:B------:R-:W-:Y:S01]  /*a0e0*/  R2UR UR4, R20 ;  /* 0x00000000140472ca */ /* 0x000fe200000e0000 */
[----:B------:R-:W-:Y:S01]  /*a0f0*/  IMAD.IADD R20, R56, 0x1, R57 ;  /* 0x0000000138147824 */ /* 0x000fe200078e0239 */
[----:B------:R-:W-:Y:S01]  /*a100*/  R2UR UR5, R21 ;  /* 0x00000000150572ca */ /* 0x000fe200000e0000 */
[----:B------:R-:W-:Y:S02]  /*a110*/  IMAD.MOV.U32 R21, RZ, RZ, 0x40000040 ;  /* 0x40000040ff157424 */ /* 0x000fe400078e00ff */
[----:B------:R-:W-:-:S02]  /*a120*/  IMAD.MOV.U32 R10, RZ, RZ, 0x28 ;  /* 0x00000028ff0a7424 */ /* 0x000fc400078e00ff */
[----:B------:R-:W-:-:S03]  /*a130*/  VIADD R56, R12, 0xa00 ;  /* 0x00000a000c387836 */ /* 0x000fc60000000000 */
[----:B------:R-:W-:Y:S01]  /*a140*/  SEL R10, R10, 0x26, P1 ;  /* 0x000000260a0a7807 */ /* 0x000fe20000800000 */
[----:B------:R-:W-:Y:S02]  /*a150*/  WARPGROUP.DEPBAR.LE gsb0, 0x0 ;  /* 0x00008000000079c5 */ /* 0x000fe40000010000 */
[----:B------:R-:W-:-:S06]  /*a160*/  WARPGROUP.ARRIVE ;  /* 0x00000000000079c5 */ /* 0x000fcc0000000000 */
[----:B------:R-:W-:Y:S01]  /*a170*/  HGMMA.64x64x16.F32 R24, gdesc[UR4], R24, gsb0 ;  /* 0x00e00000041879f0 */ /* 0x000fe20008000818 */
[----:B------:R-:W-:Y:S01]  /*a180*/  R2UR UR4, R14 ;  /* 0x000000000e0472ca */ /* 0x000fe200000e0000 */
[----:B------:R-:W-:Y:S01]  /*a190*/  IMAD.MOV.U32 R14, RZ, RZ, 0xa00 ;  /* 0x00000a00ff0e7424 */ /* 0x000fe200078e00ff */
[----:B------:R-:W-:Y:S01]  /*a1a0*/  R2UR UR5, R15 ;  /* 0x000000000f0572ca */ /* 0x000fe200000e0000 */
[----:B------:R-:W-:Y:S01]  /*a1b0*/  IMAD.MOV.U32 R15, RZ, RZ, 0x40000040 ;  /* 0x40000040ff0f7424 */ /* 0x000fe200078e00ff */
[----:B------:R-:W-:Y:S02]  /*a1c0*/  R2UR UR6, R20 ;  /* 0x00000000140672ca */ /* 0x000fe400000e0000 */
[----:B------:R-:W-:Y:S02]  /*a1d0*/  R2UR UR7, R21 ;  /* 0x00000000150772ca */ /* 0x000fe400000e0000 */
[----:B------:R-:W-:Y:S02]  /*a1e0*/  SEL R14, R14, 0x980, P1 ;  /* 0x000009800e0e7807 */ /* 0x000fe40000800000 */
[----:B------:R-:W-:Y:S01]  /*a1f0*/  LOP3.LUT R21, R10, 0x6, RZ, 0xc0, !PT ;  /* 0x000000060a157812 */ /* 0x000fe200078ec0ff */
[----:B------:R-:W-:Y:S01]  /*a200*/  VIADD R10, R0, 0xa00 ;  /* 0x00000a00000a7836 */ /* 0x000fe20000000000 */
[----:B------:R-:W-:-:S04]  /*a210*/  LOP3.LUT R20, R14, 0xa00, RZ, 0xc0, !PT ;  /* 0x00000a000e147812 */ /* 0x000fc800078ec0ff */
[CC--:B------:R-:W-:Y:S02]  /*a220*/  IADD3 R14, R21.reuse, R20.reuse, R0 ;  /* 0x00000014150e7210 */ /* 0x0c0fe40007ffe000 */
[----:B------:R-:W-:Y:S01]  /*a230*/  IADD3 R20, R21, R20, R12 ;  /* 0x0000001415147210 */ /* 0x000fe20007ffe00c */
[----:B------:R-:W-:Y:S01]  /*a240*/  IMAD.MOV.U32 R21, RZ, RZ, 0x40000040 ;  /* 0x40000040ff157424 */ /* 0x000fe200078e00ff */
[----:B------:R-:W-:Y:S02]  /*a250*/  WARPGROUP.DEPBAR.LE gsb0, 0x0 ;  /* 0x00008000000079c5 */ /* 0x000fe40000010000 */
[----:B------:R-:W-:-:S06]  /*a260*/  WARPGROUP.ARRIVE ;  /* 0x00000000000079c5 */ /* 0x000fcc0000000000 */
[----:B------:R-:W-:Y:S01]  /*a270*/  HGMMA.64x64x16.F32 R24, gdesc[UR4], R24, gsb0 ;  /* 0x00e00000041879f0 */ /* 0x000fe20008000818 */
[----:B------:R-:W-:Y:S01]  /*a280*/  R2UR UR4, R14 ;  /* 0x000000000e0472ca */ /* 0x000fe200000e0000 */
[----:B------:R-:W-:Y:S01]  /*a290*/  IMAD.IADD R14, R3, 0x1, R10 ;  /* 0x00000001030e7824 */ /* 0x000fe200078e020a */
[----:B------:R-:W-:Y:S01]  /*a2a0*/  R2UR UR5, R15 ;  /* 0x000000000f0572ca */ /* 0x000fe200000e0000 */
[----:B------:R-:W-:Y:S01]  /*a2b0*/  IMAD.MOV.U32 R15, RZ, RZ, 0x40000040 ;  /* 0x40000040ff0f7424 */ /* 0x000fe200078e00ff */
[----:B------:R-:W-:Y:S01]  /*a2c0*/  R2UR UR6, R20 ;  /* 0x00000000140672ca */ /* 0x000fe200000e0000 */
[----:B------:R-:W-:Y:S01]  /*a2d0*/  IMAD.IADD R20, R3, 0x1, R56 ;  /* 0x0000000103147824 */ /* 0x000fe200078e0238 */
[----:B------:R-:W-:Y:S02]  /*a2e0*/  R2UR UR7, R21 ;  /* 0x00000000150772ca */ /* 0x000fe400000e0000 */
[----:B------:R-:W-:Y:S01]  /*a2f0*/  MOV R21, 0x40000040 ;  /* 0x4000004000157802 */ /* 0x000fe20000000f00 */
[----:B------:R-:W-:-:S02]  /*a300*/  WARPGROUP.DEPBAR.LE gsb0, 0x0 ;  /* 0x00008000000079c5 */ /* 0x000fc40000010000 */
[----:B------:R-:W-:-:S08]  /*a310*/  WARPGROUP.ARRIVE ;  /* 0x00000000000079c5 */ /* 0x000fd00000000000 */
        /* <DEDUP_REMOVED lines=44> */
[----:B------:R-:W-:Y:S02]  /*a5e0*/  R2UR UR5, R15 ;  /* 0x000000000f0572ca */ /* 0x000fe400000e0000 */
[----:B------:R-:W-:Y:S01]  /*a5f0*/  R2UR UR6, R20 ;  /* 0x00000000140672ca */ /* 0x000fe200000e0000 */
[----:B------:R-:W-:Y:S01]  /*a600*/  IMAD.IADD R20, R3, 0x1, R56 ;  /* 0x0000000103147824 */ /* 0x000fe200078e0238 */
[----:B------:R-:W-:Y:S01]  /*a610*/  R2UR UR7, R21 ;  /* 0x00000000150772ca */ /* 0x000fe200000e0000 */
[----:B------:R-:W-:Y:S01]  /*a620*/  IMAD.MOV.U32 R21, RZ, RZ, 0x40000040 ;  /* 0x40000040ff157424 */ /* 0x000fe200078e00ff */
        /* <DEDUP_REMOVED lines=49> */
[----:B------:R-:W-:Y:S02]  /*a940*/  R2UR UR6, R20 ;  /* 0x00000000140672ca */ /* 0x000fe400000e0000 */
[----:B------:R-:W-:Y:S01]  /*a950*/  R2UR UR7, R21 ;  /* 0x00000000150772ca */ /* 0x000fe200000e0000 */
[----:B------:R-:W-:Y:S01]  /*a960*/  IMAD.MOV.U32 R21, RZ, RZ, 0x40000040 ;  /* 0x40000040ff157424 */ /* 0x000fe200078e00ff */
[----:B------:R-:W-:Y:S01]  /*a970*/  IADD3 R20, R3, R10, RZ ;  /* 0x0000000a03147210 */ /* 0x000fe20007ffe0ff */
[----:B------:R-:W-:-:S05]  /*a980*/  IMAD.MOV.U32 R3, RZ, RZ, 0x40 ;  /* 0x00000040ff037424 */ /* 0x000fca00078e00ff */
[----:B------:R-:W-:-:S04]  /*a990*/  SEL R3, R3, 0x3e, P1 ;  /* 0x0000003e03037807 */ /* 0x000fc80000800000 */
[----:B------:R-:W-:Y:S01]  /*a9a0*/  LOP3.LUT R3, R3, 0x6, RZ, 0xc0, !PT ;  /* 0x0000000603037812 */ /* 0x000fe200078ec0ff */
        /* <DEDUP_REMOVED lines=11> */
[----:B------:R-:W-:Y:S01]  /*aa60*/  IMAD.MOV.U32 R13, RZ, RZ, 0x40000040 ;  /* 0x40000040ff0d7424 */ /* 0x000fe200078e00ff */
[----:B------:R-:W-:-:S02]  /*aa70*/  WARPGROUP.DEPBAR.LE gsb0, 0x0 ;  /* 0x00008000000079c5 */ /* 0x000fc40000010000 */
[----:B------:R-:W-:-:S07]  /*aa80*/  WARPGROUP.ARRIVE ;  /* 0x00000000000079c5 */ /* 0x000fce0000000000 */
        /* <DEDUP_REMOVED lines=9> */
[----:B------:R-:W-:-:S05]  /*ab20*/  IMAD.MOV.U32 R10, RZ, RZ, 0x1000 ;  /* 0x00001000ff0a7424 */ /* 0x000fca00078e00ff */
[----:B------:R-:W-:-:S04]  /*ab30*/  SEL R10, R10, 0xf80, P1 ;  /* 0x00000f800a0a7807 */ /* 0x000fc80000800000 */
[----:B------:R-:W-:-:S04]  /*ab40*/  LOP3.LUT R10, R10, 0x1e00, RZ, 0xc0, !PT ;  /* 0x00001e000a0a7812 */ /* 0x000fc800078ec0ff */
[----:B------:R-:W-:Y:S01]  /*ab50*/  IADD3 R12, R3, R10, R12 ;  /* 0x0000000a030c7210 */ /* 0x000fe20007ffe00c */
[----:B------:R-:W-:Y:S02]  /*ab60*/  WARPGROUP.DEPBAR.LE gsb0, 0x0 ;  /* 0x00008000000079c5 */ /* 0x000fe40000010000 */
[----:B------:R-:W-:-:S06]  /*ab70*/  WARPGROUP.ARRIVE ;  /* 0x00000000000079c5 */ /* 0x000fcc0000000000 */
[----:B------:R-:W-:Y:S01]  /*ab80*/  HGMMA.64x64x16.F32 R24, gdesc[UR4], R24, gsb0 ;  /* 0x00e00000041879f0 */ /* 0x000fe20008000818 */
[----:B------:R-:W-:Y:S02]  /*ab90*/  R2UR UR4, R14 ;  /* 0x000000000e0472ca */ /* 0x000fe400000e0000 */
[----:B------:R-:W-:Y:S01]  /*aba0*/  R2UR UR5, R15 ;  /* 0x000000000f0572ca */ /* 0x000fe200000e0000 */
[----:B------:R-:W-:Y:S01]  /*abb0*/  IMAD.MOV.U32 R15, RZ, RZ, 0x40000040 ;  /* 0x40000040ff0f7424 */ /* 0x000fe200078e00ff */
[----:B------:R-:W-:Y:S02]  /*abc0*/  R2UR UR6, R20 ;  /* 0x00000000140672ca */ /* 0x000fe400000e0000 */
[----:B------:R-:W-:Y:S02]  /*abd0*/  R2UR UR7, R21 ;  /* 0x00000000150772ca */ /* 0x000fe400000e0000 */
[----:B------:R-:W-:Y:S01]  /*abe0*/  IADD3 R14, R3, R10, R0 ;  /* 0x0000000a030e7210 */ /* 0x000fe20007ffe000 */
[----:B------:R-:W-:-:S02]  /*abf0*/  WARPGROUP.DEPBAR.LE gsb0, 0x0 ;  /* 0x00008000000079c5 */ /* 0x000fc40000010000 */
[----:B------:R-:W-:-:S08]  /*ac00*/  WARPGROUP.ARRIVE ;  /* 0x00000000000079c5 */ /* 0x000fd00000000000 */
        /* <DEDUP_REMOVED lines=11> */
.L_x_4552:
        /* <DEDUP_REMOVED lines=12> */
[----:B------:R-:W-:Y:S01]  /*ad80*/  FMUL.FTZ R39, R39, UR4 ;  /* 0x0000000427277c20 */ /* 0x000fe20008410000 */
[----:B------:R-:W-:Y:S01]  /*ad90*/  ISETP.GT.AND P5, PT, R12, RZ, PT ;  /* 0x000000ff0c00720c */ /* 0x000fe20003fa4270 */
[----:B------:R-:W-:Y:S01]  /*ada0*/  FMUL.FTZ R36, R36, UR4 ;  /* 0x0000000424247c20 */ /* 0x000fe20008410000 */
[C---:B------:R-:W-:Y:S01]  /*adb0*/  ISETP.GT.AND P4, PT, R12.reuse, 0x1, PT ;  /* 0x000000010c00780c */ /* 0x040fe20003f84270 */
[----:B------:R-:W0:Y:S01]  /*adc0*/  MUFU.TANH R25, R25 ;  /* 0x0000001900197308 */ /* 0x000e220000002400 */
[----:B------:R-:W-:Y:S01]  /*add0*/  FMUL.FTZ R27, R27, UR4 ;  /* 0x000000041b1b7c20 */ /* 0x000fe20008410000 */
[----:B------:R-:W-:Y:S01]  /*ade0*/  ISETP.GT.AND P3, PT, R12, 0x8, PT ;  /* 0x000000080c00780c */ /* 0x000fe20003f64270 */
[----:B------:R-:W-:Y:S01]  /*adf0*/  FMUL.FTZ R37, R37, UR4 ;  /* 0x0000000425257c20 */ /* 0x000fe20008410000 */
[----:B------:R-:W-:Y:S01]  /*ae00*/  FMUL.FTZ R30, R30, UR4 ;  /* 0x000000041e1e7c20 */ /* 0x000fe20008410000 */
[----:B------:R-:W-:Y:S01]  /*ae10*/  ISETP.GT.AND P2, PT, R12, 0x9, PT ;  /* 0x000000090c00780c */ /* 0x000fe20003f44270 */
[----:B------:R-:W-:Y:S01]  /*ae20*/  FMUL.FTZ R40, R40, UR4 ;  /* 0x0000000428287c20 */ /* 0x000fe20008410000 */
[----:B------:R-:W-:Y:S01]  /*ae30*/  FMUL.FTZ R34, R34, UR4 ;  /* 0x0000000422227c20 */ /* 0x000fe20008410000 */
[----:B------:R-:W1:Y:S01]  /*ae40*/  MUFU.TANH R28, R28 ;  /* 0x0000001c001c7308 */ /* 0x000e620000002400 */
[C---:B------:R-:W-:Y:S01]  /*ae50*/  ISETP.GT.AND P1, PT, R12.reuse, 0x10, PT ;  /* 0x000000100c00780c */ /* 0x040fe20003f24270 */
[----:B------:R-:W-:Y:S01]  /*ae60*/  FMUL.FTZ R41, R41, UR4 ;  /* 0x0000000429297c20 */ /* 0x000fe20008410000 */
[----:B------:R-:W-:Y:S01]  /*ae70*/  ISETP.GT.AND P6, PT, R12, 0x11, PT ;  /* 0x000000110c00780c */ /* 0x000fe20003fc4270 */
[----:B------:R-:W-:Y:S01]  /*ae80*/  FMUL.FTZ R44, R44, UR4 ;  /* 0x000000042c2c7c20 */ /* 0x000fe20008410000 */
[----:B------:R-:W-:Y:S01]  /*ae90*/  FMUL.FTZ R35, R35, UR4 ;  /* 0x0000000423237c20 */ /* 0x000fe20008410000 */
[----:B------:R-:W-:Y:S01]  /*aea0*/  FMUL.FTZ R38, R38, UR4 ;  /* 0x0000000426267c20 */ /* 0x000fe20008410000 */
[----:B------:R-:W-:Y:S01]  /*aeb0*/  FMUL.FTZ R45, R45, UR4 ;  /* 0x000000042d2d7c20 */ /* 0x000fe20008410000 */
[----:B------:R-:W2:Y:S01]  /*aec0*/  MUFU.TANH R29, R29 ;  /* 0x0000001d001d7308 */ /* 0x000ea20000002400 */
        /* <DEDUP_REMOVED lines=16> */
[----:B--2---:R-:W-:Y:S01]  /*afd0*/  FSEL R59, R29, -INF , P2 ;  /* 0xff8000001d3b7808 */ /* 0x004fe20001000000 */
[----:B------:R-:W-:Y:S01]  /*afe0*/  ULDC UR5, c[0x0][0xa80] ;  /* 0x0002a00000057ab9 */ /* 0x000fe20000000800 */
[----:B------:R-:W-:Y:S01]  /*aff0*/  LOP3.LUT R217, R217, 0x2000000, RZ, 0xfc, !PT ;  /* 0x02000000d9d97812 */ /* 0x000fe200078efcff */
[----:B------:R-:W-:-:S04]  /*b000*/  IMAD.U32 R168, RZ, RZ, UR5 ;  /* 0x00000005ffa87e24 */ /* 0x000fc8000f8e00ff */
[----:B------:R-:W2:Y:S01]  /*b010*/  MUFU.TANH R15, R31 ;  /* 0x0000001f000f7308 */ /* 0x000ea20000002400 */
[----:B0-----:R-:W-:-:S07]  /*b020*/  FSEL R61, R32, -INF , P1 ;  /* 0xff800000203d7808 */ /* 0x001fce0000800000 */
[----:B------:R-:W0:Y:S01]  /*b030*/  MUFU.TANH R33, R33 ;  /* 0x0000002100217308 */ /* 0x000e220000002400 */
[----:B-1----:R-:W-:-:S07]  /*b040*/  FSEL R3, R3, -INF , P5 ;  /* 0xff80000003037808 */ /* 0x002fce0002800000 */
[----:B------:R1:W-:Y:S01]  /*b050*/  MUFU.TANH R31, R39 ;  /* 0x00000027001f7308 */ /* 0x0003e20000002400 */
[----:B--2---:R-:W-:Y:S02]  /*b060*/  FSEL R15, R15, -INF , P2 ;  /* 0xff8000000f0f7808 */ /* 0x004fe40001000000 */
[----:B------:R-:W-:-:S05]  /*b070*/  ISETP.GT.AND P2, PT, R12, 0x21, PT ;  /* 0x000000210c00780c */ /* 0x000fca0003f44270 */
[----:B------:R-:W2:Y:S01]  /*b080*/  MUFU.TANH R10, R27 ;  /* 0x0000001b000a7308 */ /* 0x000ea20000002400 */
[----:B-1----:R-:W-:Y:S02]  /*b090*/  FSEL R39, R24, -INF , P5 ;  /* 0xff80000018277808 */ /* 0x002fe40002800000 */
[----:B------:R-:W-:Y:S02]  /*b0a0*/  ISETP.GT.AND P5, PT, R12, 0x18, PT ;  /* 0x000000180c00780c */ /* 0x000fe40003fa4270 */
[----:B------:R-:W-:Y:S02]  /*b0b0*/  FMNMX.FTZ R20, R39, R14, !PT ;  /* 0x0000000e27147209 */ /* 0x000fe40007810000 */
[----:B0-----:R-:W-:Y:S01]  /*b0c0*/  FSEL R63, R33, -INF , P6 ;  /* 0xff800000213f7808 */ /* 0x001fe20003000000 */
[----:B------:R-:W0:Y:S01]  /*b0d0*/  MUFU.TANH R36, R36 ;  /* 0x0000002400247308 */ /* 0x000e220000002400 */
[----:B------:R-:W-:-:S04]  /*b0e0*/  FMNMX.FTZ R20, R57, R20, !PT ;  /* 0x0000001439147209 */ /* 0x000fc80007810000 */
[----:B------:R-:W-:-:S03]  /*b0f0*/  FMNMX.FTZ R20, R59, R20, !PT ;  /* 0x000000143b147209 */ /* 0x000fc60007810000 */
[----:B------:R-:W1:Y:S01]  /*b100*/  MUFU.TANH R13, R30 ;  /* 0x0000001e000d7308 */ /* 0x000e620000002400 */
[----:B------:R-:W-:Y:S02]  /*b110*/  FMNMX.FTZ R20, R61, R20, !PT ;  /* 0x000000143d147209 */ /* 0x000fe40007810000 */
[----:B--2---:R-:W-:Y:S02]  /*b120*/  FSEL R10, R10, -INF , P4 ;  /* 0xff8000000a0a7808 */ /* 0x004fe40002000000 */
[----:B------:R-:W-:Y:S02]  /*b130*/  ISETP.GT.AND P4, PT, R12, 0x19, PT ;  /* 0x000000190c00780c */ /* 0x000fe40003f84270 */
[----:B------:R-:W-:Y:S01]  /*b140*/  FMNMX.FTZ R20, R63, R20, !PT ;  /* 0x000000143f147209 */ /* 0x000fe20007810000 */
[----:B------:R-:W2:Y:S01]  /*b150*/  MUFU.TANH R37, R37 ;  /* 0x0000002500257308 */ /* 0x000ea20000002400 */
[----:B0-----:R-:W-:Y:S02]  /*b160*/  FSEL R65, R36, -INF , P5 ;  /* 0xff80000024417808 */ /* 0x001fe40002800000 */
[----:B------:R-:W-:-:S02]  /*b170*/  FSEL R31, R31, -INF , P4 ;  /* 0xff8000001f1f7808 */ /* 0x000fc40002000000 */
[----:B------:R-:W-:-:S03]  /*b180*/  FMNMX.FTZ R20, R65, R20, !PT ;  /* 0x0000001441147209 */ /* 0x000fc60007810000 */
[----:B------:R-:W0:Y:S01]  /*b190*/  MUFU.TANH R40, R40 ;  /* 0x0000002800287308 */ /* 0x000e220000002400 */
[----:B-1----:R-:W-:Y:S02]  /*b1a0*/  FSEL R13, R13, -INF , P3 ;  /* 0xff8000000d0d7808 */ /* 0x002fe40001800000 */
[----:B------:R-:W-:-:S05]  /*b1b0*/  ISETP.GT.AND P3, PT, R12, 0x20, PT ;  /* 0x000000200c00780c */ /* 0x000fca0003f64270 */
[----:B------:R-:W1:Y:S01]  /*b1c0*/  MUFU.TANH R34, R34 ;  /* 0x0000002200227308 */ /* 0x000e620000002400 */
[----:B--2---:R-:W-:Y:S02]  /*b1d0*/  FSEL R37, R37, -INF , P4 ;  /* 0xff80000025257808 */ /* 0x004fe40002000000 */
[----:B------:R-:W-:Y:S02]  /*b1e0*/  ISETP.GT.AND P4, PT, R12, 0x31, PT ;  /* 0x000000310c00780c */ /* 0x000fe40003f84270 */
[----:B------:R-:W-:-:S03]  /*b1f0*/  FMNMX.FTZ R20, R37, R20, !PT ;  /* 0x0000001425147209 */ /* 0x000fc60007810000 */
        /* <DEDUP_REMOVED lines=32> */
[----:B------:R-:W-:Y:S02]  /*b400*/  ISETP.GT.AND P2, PT, R12, 0x39, PT ;  /* 0x000000390c00780c */ /* 0x000fe40003f44270 */
[----:B------:R-:W-:-:S03]  /*b410*/  FMNMX.FTZ R12, R3, R10, !PT ;  /* 0x0000000a030c7209 */ /* 0x000fc60007810000 */
[----:B------:R-:W1:Y:S01]  /*b420*/  MUFU.TANH R46, R46 ;  /* 0x0000002e002e7308 */ /* 0x000e620000002400 */
[----:B--2---:R-:W-:Y:S02]  /*b430*/  FSEL R75, R52, -INF , P3 ;  /* 0xff800000344b7808 */ /* 0x004fe40001800000 */
[----:B------:R-:W-:Y:S02]  /*b440*/  FMNMX.FTZ R12, R13, R12, !PT ;  /* 0x0000000c0d0c7209 */ /* 0x000fe40007810000 */
[----:B------:R-:W-:Y:S02]  /*b450*/  FMNMX.FTZ R20, R75, R20, !PT ;  /* 0x000000144b147209 */ /* 0x000fe40007810000 */
[----:B------:R-:W-:Y:S01]  /*b460*/  FMNMX.FTZ R12, R15, R12, !PT ;  /* 0x0000000c0f0c7209 */ /* 0x000fe20007810000 */
[----:B------:R-:W2:Y:S01]  /*b470*/  MUFU.TANH R47, R47 ;  /* 0x0000002f002f7308 */ /* 0x000ea20000002400 */
[----:B0-----:R-:W-:Y:S02]  /*b480*/  FSEL R77, R53, -INF , P2 ;  /* 0xff800000354d7808 */ /* 0x001fe40001000000 */
[----:B------:R-:W-:-:S02]  /*b490*/  FMNMX.FTZ R12, R25, R12, !PT ;  /* 0x0000000c190c7209 */ /* 0x000fc40007810000 */
[----:B------:R-:W-:Y:S02]  /*b4a0*/  FMNMX.FTZ R20, R77, R20, !PT ;  /* 0x000000144d147209 */ /* 0x000fe40007810000 */
[----:B------:R-:W-:Y:S01]  /*b4b0*/  FMNMX.FTZ R12, R27, R12, !PT ;  /* 0x0000000c1b0c7209 */ /* 0x000fe20007810000 */
[----:B------:R-:W0:Y:S01]  /*b4c0*/  MUFU.TANH R50, R50 ;  /* 0x0000003200327308 */ /* 0x000e220000002400 */
[----:B-1----:R-:W-:Y:S01]  /*b4d0*/  FSEL R43, R46, -INF , P1 ;  /* 0xff8000002e2b7808 */ /* 0x002fe20000800000 */
[----:B------:R-:W1:Y:S01]  /*b4e0*/  SHFL.BFLY PT, R21, R20, 0x2, 0x1f ;  /* 0x0c401f0014157f89 */ /* 0x000e6200000e0000 */
[----:B------:R-:W-:-:S04]  /*b4f0*/  FMNMX.FTZ R12, R29, R12, !PT ;  /* 0x0000000c1d0c7209 */ /* 0x000fc80007810000 */
[----:B------:R-:W-:Y:S01]  /*b500*/  FMNMX.FTZ R12, R31, R12, !PT ;  /* 0x0000000c1f0c7209 */ /* 0x000fe20007810000 */
[----:B------:R-:W3:Y:S01]  /*b510*/  MUFU.TANH R51, R51 ;  /* 0x0000003300337308 */ /* 0x000ee20000002400 */
[----:B--2---:R-:W-:Y:S02]  /*b520*/  FSEL R47, R47, -INF , P6 ;  /* 0xff8000002f2f7808 */ /* 0x004fe40003000000 */
[----:B------:R-:W-:-:S04]  /*b530*/  FMNMX.FTZ R12, R35, R12, !PT ;  /* 0x0000000c230c7209 */ /* 0x000fc80007810000 */
[----:B------:R-:W-:Y:S01]  /*b540*/  FMNMX.FTZ R12, R33, R12, !PT ;  /* 0x0000000c210c7209 */ /* 0x000fe20007810000 */
[----:B------:R-:W2:Y:S01]  /*b550*/  MUFU.TANH R54, R54 ;  /* 0x0000003600367308 */ /* 0x000ea20000002400 */
[----:B0-----:R-:W-:Y:S02]  /*b560*/  FSEL R49, R50, -INF , P5 ;  /* 0xff80000032317808 */ /* 0x001fe40002800000 */
[----:B------:R-:W-:-:S04]  /*b570*/  FMNMX.FTZ R12, R43, R12, !PT ;  /* 0x0000000c2b0c7209 */ /* 0x000fc80007810000 */
[----:B------:R-:W-:Y:S01]  /*b580*/  FMNMX.FTZ R12, R47, R12, !PT ;  /* 0x0000000c2f0c7209 */ /* 0x000fe20007810000 */
[----:B------:R-:W0:Y:S01]  /*b590*/  MUFU.TANH R55, R55 ;  /* 0x0000003700377308 */ /* 0x000e220000002400 */
[----:B---3--:R-:W-:Y:S02]  /*b5a0*/  FSEL R51, R51, -INF , P4 ;  /* 0xff80000033337808 */ /* 0x008fe40002000000 */
[----:B-1----:R-:W-:Y:S02]  /*b5b0*/  FMNMX.FTZ R21, R20, R21, !PT ;  /* 0x0000001514157209 */ /* 0x002fe40007810000 */
[----:B------:R-:W-:-:S03]  /*b5c0*/  FMNMX.FTZ R12, R49, R12, !PT ;  /* 0x0000000c310c7209 */ /* 0x000fc60007810000 */
[----:B------:R-:W1:Y:S01]  /*b5d0*/  SHFL.BFLY PT, R24, R21, 0x1, 0x1f ;  /* 0x0c201f0015187f89 */ /* 0x000e6200000e0000 */
[----:B--2---:R-:W-:Y:S02]  /*b5e0*/  FSEL R53, R54, -INF , P3 ;  /* 0xff80000036357808 */ /* 0x004fe40001800000 */
[----:B------:R-:W-:-:S04]  /*b5f0*/  FMNMX.FTZ R12, R51, R12, !PT ;  /* 0x0000000c330c7209 */ /* 0x000fc80007810000 */
[----:B------:R-:W-:Y:S02]  /*b600*/  FMNMX.FTZ R12, R53, R12, !PT ;  /* 0x0000000c350c7209 */ /* 0x000fe40007810000 */
[----:B0-----:R-:W-:-:S04]  /*b610*/  FSEL R55, R55, -INF , P2 ;  /* 0xff80000037377808 */ /* 0x001fc80001000000 */
[----:B------:R-:W-:Y:S02]  /*b620*/  FMNMX.FTZ R12, R55, R12, !PT ;  /* 0x0000000c370c7209 */ /* 0x000fe40007810000 */
[----:B-1----:R-:W-:-:S04]  /*b630*/  FMNMX.FTZ R21, R21, R24, !PT ;  /* 0x0000001815157209 */ /* 0x002fc80007810000 */
[C---:B------:R-:W-:Y:S01]  /*b640*/  FSETP.NEU.FTZ.AND P1, PT, R21.reuse, -INF , PT ;  /* 0xff8000001500780b */ /* 0x040fe20003f3d000 */
[----:B------:R-:W-:-:S05]  /*b650*/  FMUL.FTZ R20, R21, R168 ;  /* 0x000000a815147220 */ /* 0x000fca0000410000 */
[----:B------:R-:W-:-:S05]  /*b660*/  FSEL R20, R20, RZ, P1 ;  /* 0x000000ff14147208 */ /* 0x000fca0000800000 */
[-CC-:B------:R-:W-:Y:S01]  /*b670*/  FFMA.FTZ R152, R39, R168.reuse, -R20.reuse ;  /* 0x000000a827987223 */ /* 0x180fe20000010814 */
[-CC-:B------:R-:W-:Y:S01]  /*b680*/  FFMA.FTZ R14, R14, R168.reuse, -R20.reuse ;  /* 0x000000a80e0e7223 */ /* 0x180fe20000010814 */
[----:B------:R-:W0:Y:S01]  /*b690*/  SHFL.BFLY PT, R39, R12, 0x2, 0x1f ;  /* 0x0c401f000c277f89 */ /* 0x000e2200000e0000 */
        /* <DEDUP_REMOVED lines=12> */
[----:B------:R-:W-:-:S06]  /*b760*/  FFMA.FTZ R166, R75, R168, -R20 ;  /* 0x000000a84ba67223 */ /* 0x000fcc0000010814 */
[----:B------:R-:W-:Y:S01]  /*b770*/  MUFU.EX2 R57, R57 ;  /* 0x0000003900397308 */ /* 0x000fe20000000800 */
[----:B0-----:R-:W-:Y:S01]  /*b780*/  FMNMX.FTZ R14, R12, R39, !PT ;  /* 0x000000270c0e7209 */ /* 0x001fe20007810000 */
[-CC-:B------:R-:W-:Y:S01]  /*b790*/  FFMA.FTZ R39, R41, R168.reuse, -R20.reuse ;  /* 0x000000a829277223 */ /* 0x180fe20000010814 */
[----:B------:R-:W-:-:S05]  /*b7a0*/  FFMA.FTZ R41, R45, R168, -R20 ;  /* 0x000000a82d297223 */ /* 0x000fca0000010814 */
[----:B------:R-:W-:Y:S01]  /*b7b0*/  MUFU.EX2 R154, R59 ;  /* 0x0000003b009a7308 */ /* 0x000fe20000000800 */
[----:B------:R-:W-:Y:S01]  /*b7c0*/  FFMA.FTZ R20, R77, R168, -R20 ;  /* 0x000000a84d147223 */ /* 0x000fe20000010814 */
[----:B------:R-:W0:Y:S01]  /*b7d0*/  SHFL.BFLY PT, R169, R14, 0x1, 0x1f ;  /* 0x0c201f000ea97f89 */ /* 0x000e2200000e0000 */
[----:B-1----:R-:W-:Y:S01]  /*b7e0*/  FADD.FTZ R30, R152, R79 ;  /* 0x0000004f981e7221 */ /* 0x002fe20000010000 */
[----:B------:R-:W-:-:S04]  /*b7f0*/  F2FP.F16.F32.PACK_AB R152, R79, R152 ;  /* 0x000000984f98723e */ /* 0x000fc800000000ff */
[----:B------:R-:W-:Y:S08]  /*b800*/  MUFU.EX2 R61, R61 ;  /* 0x0000003d003d7308 */ /* 0x000ff00000000800 */
[----:B------:R-:W-:Y:S08]  /*b810*/  MUFU.EX2 R156, R63 ;  /* 0x0000003f009c7308 */ /* 0x000ff00000000800 */
[----:B------:R-:W-:Y:S01]  /*b820*/  MUFU.EX2 R45, R20 ;  /* 0x00000014002d7308 */ /* 0x000fe20000000800 */
[----:B0-----:R-:W-:-:S04]  /*b830*/  FMNMX.FTZ R169, R14, R169, !PT ;  /* 0x000000a90ea97209 */ /* 0x001fc80007810000 */
[C---:B------:R-:W-:Y:S01]  /*b840*/  FSETP.NEU.FTZ.AND P1, PT, R169.reuse, -INF , PT ;  /* 0xff800000a900780b */ /* 0x040fe20003f3d000 */
[----:B------:R-:W-:Y:S02]  /*b850*/  FMUL.FTZ R12, R169, R168 ;  /* 0x000000a8a90c7220 */ /* 0x000fe40000410000 */
[----:B------:R-:W-:Y:S03]  /*b860*/  MUFU.EX2 R158, R158 ;  /* 0x0000009e009e7308 */ /* 0x000fe60000000800 */
[----:B------:R-:W-:Y:S02]  /*b870*/  FSEL R14, R12, RZ, P1 ;  /* 0x000000ff0c0e7208 */ /* 0x000fe40000800000 */
[----:B------:R-:W-:-:S03]  /*b880*/  LEA R12, R18, R217, 0xc ;  /* 0x000000d9120c7211 */ /* 0x000fc600078e60ff */
        /* <DEDUP_REMOVED lines=16> */
[----:B------:R0:W1:Y:S01]  /*b990*/  MUFU.EX2 R24, R10 ;  /* 0x0000000a00187308 */ /* 0x0000620000000800 */
[-CC-:B------:R-:W-:Y:S01]  /*b9a0*/  FFMA.FTZ R53, R53, R168.reuse, -R14.reuse ;  /* 0x000000a835357223 */ /* 0x180fe2000001080e */
[----:B------:R-:W-:Y:S01]  /*b9b0*/  FFMA.FTZ R55, R55, R168, -R14 ;  /* 0x000000a837377223 */ /* 0x000fe2000001080e */
[C---:B------:R-:W-:Y:S01]  /*b9c0*/  VIADD R14, R12.reuse, 0x80 ;  /* 0x000000800c0e7836 */ /* 0x040fe20000000000 */
[----:B------:R-:W-:-:S04]  /*b9d0*/  R2UR UR6, R12 ;  /* 0x000000000c0672ca */ /* 0x000fc800000e0000 */
[----:B------:R2:W3:Y:S01]  /*b9e0*/  MUFU.EX2 R155, R13 ;  /* 0x0000000d009b7308 */ /* 0x0004e20000000800 */
[----:B0-----:R-:W-:Y:S01]  /*b9f0*/  VIADD R10, R11, 0x38840 ;  /* 0x000388400b0a7836 */ /* 0x001fe20000000000 */
[----:B------:R-:W-:Y:S01]  /*ba00*/  R2UR UR10, R14 ;  /* 0x000000000e0a72ca */ /* 0x000fe200000e0000 */
[C---:B------:R-:W-:Y:S02]  /*ba10*/  VIADD R14, R12.reuse, 0x100 ;  /* 0x000001000c0e7836 */ /* 0x040fe40000000000 */
[----:B------:R-:W-:Y:S01]  /*ba20*/  VIADD R12, R12, 0x180 ;  /* 0x000001800c0c7836 */ /* 0x000fe20000000000 */
[----:B------:R-:W-:Y:S02]  /*ba30*/  PRMT R10, R189, 0x654, R10 ;  /* 0x00000654bd0a7816 */ /* 0x000fe4000000000a */
[----:B------:R0:W4:Y:S01]  /*ba40*/  MUFU.EX2 R26, R15 ;  /* 0x0000000f001a7308 */ /* 0x0001220000000800 */
[----:B--2---:R-:W-:Y:S02]  /*ba50*/  IMAD.MOV.U32 R13, RZ, RZ, 0x40000040 ;  /* 0x40000040ff0d7424 */ /* 0x004fe400078e00ff */
[----:B-1----:R-:W-:Y:S01]  /*ba60*/  FADD.FTZ R32, R3, R24 ;  /* 0x0000001803207221 */ /* 0x002fe20000010000 */
[----:B------:R1:W-:Y:S01]  /*ba70*/  SYNCS.ARRIVE.TRANS64.RED.A1T0 RZ, [R10+URZ], RZ ;  /* 0x000000ff0aff79a7 */ /* 0x0003e2000810043f */
[----:B------:R-:W-:-:S02]  /*ba80*/  R2UR UR14, R14 ;  /* 0x000000000e0e72ca */ /* 0x000fc400000e0000 */
[----:B------:R-:W-:Y:S01]  /*ba90*/  R2UR UR7, R13 ;  /* 0x000000000d0772ca */ /* 0x000fe200000e0000 */
[----:B------:R-:W-:Y:S01]  /*baa0*/  FADD.FTZ R13, R57, R30 ;  /* 0x0000001e390d7221 */ /* 0x000fe20000010000 */
[----:B------:R-:W2:Y:S01]  /*bab0*/  MUFU.EX2 R25, R25 ;  /* 0x0000001900197308 */ /* 0x000ea20000000800 */
[----:B0-----:R-:W-:Y:S01]  /*bac0*/  IMAD.MOV.U32 R15, RZ, RZ, 0x40000040 ;  /* 0x40000040ff0f7424 */ /* 0x001fe200078e00ff */
[----:B------:R-:W-:Y:S02]  /*bad0*/  F2FP.F16.F32.PACK_AB R153, R24, R3 ;  /* 0x000000031899723e */ /* 0x000fe400000000ff */
[----:B------:R-:W-:Y:S02]  /*bae0*/  R2UR UR18, R12 ;  /* 0x000000000c1272ca */ /* 0x000fe400000e0000 */
[----:B------:R-:W-:Y:S01]  /*baf0*/  R2UR UR11, R15 ;  /* 0x000000000f0b72ca */ /* 0x000fe200000e0000 */
[----:B---3--:R-:W-:Y:S01]  /*bb00*/  FADD.FTZ R15, R155, R32 ;  /* 0x000000209b0f7221 */ /* 0x008fe20000010000 */
[----:B------:R2:W0:Y:S01]  /*bb10*/  MUFU.EX2 R20, R27 ;  /* 0x0000001b00147308 */ /* 0x0004220000000800 */
[C---:B------:R-:W-:Y:S01]  /*bb20*/  FADD.FTZ R32, R154.reuse, R13 ;  /* 0x0000000d9a207221 */ /* 0x040fe20000010000 */
[----:B------:R-:W-:Y:S01]  /*bb30*/  F2FP.F16.F32.PACK_AB R154, R154, R57 ;  /* 0x000000399a9a723e */ /* 0x000fe200000000ff */
[----:B----4-:R-:W-:Y:S01]  /*bb40*/  FADD.FTZ R34, R26, R15 ;  /* 0x0000000f1a227221 */ /* 0x010fe20000010000 */
[----:B------:R-:W-:-:S02]  /*bb50*/  IMAD.MOV.U32 R15, RZ, RZ, 0x40000040 ;  /* 0x40000040ff0f7424 */ /* 0x000fc400078e00ff */
[----:B------:R-:W-:Y:S01]  /*bb60*/  FADD.FTZ R13, R61, R32 ;  /* 0x000000203d0d7221 */ /* 0x000fe20000010000 */
[----:B------:R-:W-:Y:S01]  /*bb70*/  F2FP.F16.F32.PACK_AB R155, R26, R155 ;  /* 0x0000009b1a9b723e */ /* 0x000fe200000000ff */
[----:B------:R-:W-:Y:S01]  /*bb80*/  BAR.SYNC.DEFER_BLOCKING 0xf, 0x100 ;  /* 0x03c4000000007b1d */ /* 0x000fe20000010000 */
[----:B--2---:R-:W-:Y:S01]  /*bb90*/  FADD.FTZ R27, R25, R34 ;  /* 0x00000022191b7221 */ /* 0x004fe20000010000 */
[----:B------:R-:W-:Y:S01]  /*bba0*/  R2UR UR15, R15 ;  /* 0x000000000f0f72ca */ /* 0x000fe200000e0000 */
[C---:B------:R-:W-:Y:S01]  /*bbb0*/  FADD.FTZ R15, R156.reuse, R13 ;  /* 0x0000000d9c0f7221 */ /* 0x040fe20000010000 */
[----:B------:R-:W-:Y:S02]  /*bbc0*/  IMAD.MOV.U32 R13, RZ, RZ, 0x40000040 ;  /* 0x40000040ff0d7424 */ /* 0x000fe400078e00ff */
[----:B------:R-:W2:Y:S01]  /*bbd0*/  MUFU.EX2 R29, R29 ;  /* 0x0000001d001d7308 */ /* 0x000ea20000000800 */
[----:B------:R-:W-:Y:S01]  /*bbe0*/  F2FP.F16.F32.PACK_AB R156, R156, R61 ;  /* 0x0000003d9c9c723e */ /* 0x000fe200000000ff */
[----:B------:R-:W-:Y:S01]  /*bbf0*/  FADD.FTZ R32, R158, R15 ;  /* 0x0000000f9e207221 */ /* 0x000fe20000010000 */
[----:B------:R-:W-:Y:S01]  /*bc00*/  F2FP.F16.F32.PACK_AB R158, R37, R158 ;  /* 0x0000009e259e723e */ /* 0x000fe200000000ff */
[C---:B0-----:R-:W-:Y:S01]  /*bc10*/  FADD.FTZ R14, R20.reuse, R27 ;  /* 0x0000001b140e7221 */ /* 0x041fe20000010000 */
[----:B------:R-:W-:Y:S01]  /*bc20*/  R2UR UR19, R13 ;  /* 0x000000000d1372ca */ /* 0x000fe200000e0000 */
[----:B------:R-:W-:Y:S01]  /*bc30*/  FADD.FTZ R15, R37, R32 ;  /* 0x00000020250f7221 */ /* 0x000fe20000010000 */
[----:B------:R-:W-:Y:S01]  /*bc40*/  F2FP.F16.F32.PACK_AB R157, R20, R25 ;  /* 0x00000019149d723e */ /* 0x000fe200000000ff */
[----:B------:R-:W0:Y:S08]  /*bc50*/  MUFU.EX2 R28, R31 ;  /* 0x0000001f001c7308 */ /* 0x000e300000000800 */
[----:B------:R-:W3:Y:S01]  /*bc60*/  MUFU.EX2 R160, R160 ;  /* 0x000000a000a07308 */ /* 0x000ee20000000800 */
[----:B--2---:R-:W-:Y:S01]  /*bc70*/  FADD.FTZ R13, R29, R14 ;  /* 0x0000000e1d0d7221 */ /* 0x004fe20000010000 */
[----:B------:R2:W-:Y:S06]  /*bc80*/  STSM.16.M88.4 [R223+0x36400], R152 ;  /* 0x03640098df007844 */ /* 0x0005ec0000000200 */
[----:B------:R-:W4:Y:S01]  /*bc90*/  MUFU.EX2 R35, R35 ;  /* 0x0000002300237308 */ /* 0x000f220000000800 */
[C---:B0-----:R-:W-:Y:S01]  /*bca0*/  FADD.FTZ R14, R28.reuse, R13 ;  /* 0x0000000d1c0e7221 */ /* 0x041fe20000010000 */
[----:B------:R-:W-:-:S05]  /*bcb0*/  F2FP.F16.F32.PACK_AB R159, R28, R29 ;  /* 0x0000001d1c9f723e */ /* 0x000fca00000000ff */
[----:B------:R2:W-:Y:S01]  /*bcc0*/  STSM.16.M88.4 [R226], R156 ;  /* 0x0000009ce2007844 */ /* 0x0005e20000000200 */
[----:B------:R-:W0:Y:S01]  /*bcd0*/  MUFU.EX2 R39, R39 ;  /* 0x0000002700277308 */ /* 0x000e220000000800 */
[----:B---3--:R-:W-:-:S07]  /*bce0*/  FADD.FTZ R32, R160, R15 ;  /* 0x0000000fa0207221 */ /* 0x008fce0000010000 */
[----:B-1----:R-:W1:Y:S01]  /*bcf0*/  MUFU.EX2 R10, R33 ;  /* 0x00000021000a7308 */ /* 0x002e620000000800 */
[----:B----4-:R-:W-:-:S07]  /*bd00*/  FADD.FTZ R13, R35, R14 ;  /* 0x0000000e230d7221 */ /* 0x010fce0000010000 */
[----:B------:R-:W3:Y:S01]  /*bd10*/  MUFU.EX2 R162, R162 ;  /* 0x000000a200a27308 */ /* 0x000ee20000000800 */
[C---:B0-----:R-:W-:Y:S01]  /*bd20*/  FADD.FTZ R3, R39.reuse, R32 ;  /* 0x0000002027037221 */ /* 0x041fe20000010000 */
[----:B------:R-:W-:-:S06]  /*bd30*/  F2FP.F16.F32.PACK_AB R160, R39, R160 ;  /* 0x000000a027a0723e */ /* 0x000fcc00000000ff */
[----:B------:R-:W0:Y:S01]  /*bd40*/  MUFU.EX2 R43, R43 ;  /* 0x0000002b002b7308 */ /* 0x000e220000000800 */
[C---:B-1----:R-:W-:Y:S01]  /*bd50*/  FADD.FTZ R14, R10.reuse, R13 ;  /* 0x0000000d0a0e7221 */ /* 0x042fe20000010000 */
[----:B------:R-:W-:-:S06]  /*bd60*/  F2FP.F16.F32.PACK_AB R161, R10, R35 ;  /* 0x000000230aa1723e */ /* 0x000fcc00000000ff */
[----:B------:R-:W1:Y:S01]  /*bd70*/  MUFU.EX2 R41, R41 ;  /* 0x0000002900297308 */ /* 0x000e620000000800 */
[----:B---3--:R-:W-:-:S07]  /*bd80*/  FADD.FTZ R24, R162, R3 ;  /* 0x00000003a2187221 */ /* 0x008fce0000010000 */
[----:B------:R-:W3:Y:S01]  /*bd90*/  MUFU.EX2 R164, R164 ;  /* 0x000000a400a47308 */ /* 0x000ee20000000800 */
[----:B0-----:R-:W-:-:S07]  /*bda0*/  FADD.FTZ R3, R43, R14 ;  /* 0x0000000e2b037221 */ /* 0x001fce0000010000 */
[----:B------:R-:W0:Y:S01]  /*bdb0*/  MUFU.EX2 R30, R47 ;  /* 0x0000002f001e7308 */ /* 0x000e220000000800 */
[C---:B-1----:R-:W-:Y:S01]  /*bdc0*/  FADD.FTZ R13, R41.reuse, R24 ;  /* 0x00000018290d7221 */ /* 0x042fe20000010000 */
[----:B------:R-:W-:-:S06]  /*bdd0*/  F2FP.F16.F32.PACK_AB R162, R41, R162 ;  /* 0x000000a229a2723e */ /* 0x000fcc00000000ff */
[----:B------:R-:W1:Y:S01]  /*bde0*/  MUFU.EX2 R73, R73 ;  /* 0x0000004900497308 */ /* 0x000e620000000800 */
[----:B---3--:R-:W-:-:S07]  /*bdf0*/  FADD.FTZ R24, R164, R13 ;  /* 0x0000000da4187221 */ /* 0x008fce0000010000 */
[----:B------:R-:W3:Y:S01]  /*be00*/  MUFU.EX2 R49, R49 ;  /* 0x0000003100317308 */ /* 0x000ee20000000800 */
[C---:B0-----:R-:W-:Y:S01]  /*be10*/  FADD.FTZ R20, R30.reuse, R3 ;  /* 0x000000031e147221 */ /* 0x041fe20000010000 */
[----:B------:R-:W-:-:S05]  /*be20*/  F2FP.F16.F32.PACK_AB R163, R30, R43 ;  /* 0x0000002b1ea3723e */ /* 0x000fca00000000ff */
[----:B------:R2:W-:Y:S01]  /*be30*/  STSM.16.M88.4 [R224], R160 ;  /* 0x000000a0e0007844 */ /* 0x0005e20000000200 */
[----:B------:R-:W0:Y:S01]  /*be40*/  MUFU.EX2 R166, R166 ;  /* 0x000000a600a67308 */ /* 0x000e220000000800 */
[C---:B-1----:R-:W-:Y:S01]  /*be50*/  FADD.FTZ R13, R73.reuse, R24 ;  /* 0x00000018490d7221 */ /* 0x042fe20000010000 */
[----:B------:R-:W-:-:S06]  /*be60*/  F2FP.F16.F32.PACK_AB R164, R73, R164 ;  /* 0x000000a449a4723e */ /* 0x000fcc00000000ff */
[----:B------:R-:W1:Y:S01]  /*be70*/  MUFU.EX2 R12, R51 ;  /* 0x00000033000c7308 */ /* 0x000e620000000800 */
[----:B---3--:R-:W-:-:S07]  /*be80*/  FADD.FTZ R3, R49, R20 ;  /* 0x0000001431037221 */ /* 0x008fce0000010000 */
[----:B------:R-:W3:Y:S01]  /*be90*/  MUFU.EX2 R53, R53 ;  /* 0x0000003500357308 */ /* 0x000ee20000000800 */
[----:B0-----:R-:W-:Y:S01]  /*bea0*/  FADD.FTZ R20, R166, R13 ;  /* 0x0000000da6147221 */ /* 0x001fe20000010000 */
[----:B------:R-:W-:-:S06]  /*beb0*/  F2FP.F16.F32.PACK_AB R166, R45, R166 ;  /* 0x000000a62da6723e */ /* 0x000fcc00000000ff */
[----:B------:R-:W0:Y:S01]  /*bec0*/  MUFU.EX2 R14, R55 ;  /* 0x00000037000e7308 */ /* 0x000e220000000800 */
[C---:B-1----:R-:W-:Y:S01]  /*bed0*/  F2FP.F16.F32.PACK_AB R165, R12.reuse, R49 ;  /* 0x000000310ca5723e */ /* 0x042fe200000000ff */
[----:B------:R-:W-:Y:S01]  /*bee0*/  FADD.FTZ R10, R12, R3 ;  /* 0x000000030c0a7221 */ /* 0x000fe20000010000 */
[----:B------:R-:W-:-:S03]  /*bef0*/  FADD.FTZ R3, R45, R20 ;  /* 0x000000142d037221 */ /* 0x000fc60000010000 */
[----:B---3--:R-:W-:Y:S01]  /*bf00*/  FADD.FTZ R13, R53, R10 ;  /* 0x0000000a350d7221 */ /* 0x008fe20000010000 */
[----:B0-----:R-:W-:-:S03]  /*bf10*/  F2FP.F16.F32.PACK_AB R167, R14, R53 ;  /* 0x000000350ea7723e */ /* 0x001fc600000000ff */
[----:B------:R-:W-:Y:S02]  /*bf20*/  FADD.FTZ R10, R14, R13 ;  /* 0x0000000d0e0a7221 */ /* 0x000fe40000010000 */
[----:B------:R2:W-:Y:S01]  /*bf30*/  STSM.16.M88.4 [R225], R164 ;  /* 0x000000a4e1007844 */ /* 0x0005e20000000200 */
[----:B------:R-:W-:-:S06]  /*bf40*/  WARPGROUP.ARRIVE ;  /* 0x00000000000079c5 */ /* 0x000fcc0000000000 */
[----:B------:R-:W-:Y:S03]  /*bf50*/  HGMMA.64x256x16.F32 R24, R152, gdesc[UR4].tnspB, RZ, !UPT, gsb0 ;  /* 0x43e0000498187df0 */ /* 0x000fe6000c0008ff */
        /* <DEDUP_REMOVED lines=21> */
[----:B--2---:R-:W-:Y:S05]  /*c0b0*/  @!P0 BRA `(.L_x_4553) ;  /* 0x0000000000048947 */ /* 0x004fea0003800000 */
[----:B------:R-:W-:Y:S01]  /*c0c0*/  BPT.TRAP 0x1 ;  /* 0x000000040000795c */ /* 0x000fe20000300000 */
.L_x_4553:
[----:B------:R-:W-:Y:S01]  /*c0d0*/  ISETP.GE.AND P1, PT, R170, 0x41, PT ;  /* 0x00000041aa00780c */ /* 0x000fe20003f26270 */
[----:B------:R-:W-:Y:S01]  /*c0e0*/  VIADD R11, R11, 0x38860 ;  /* 0x000388600b0b7836 */ /* 0x000fe20000000000 */
[----:B------:R-:W-:Y:S01]  /*c0f0*/  ULDC UR37, c[0x0][0xad0] ;  /* 0x0002b40000257ab9 */ /* 0x000fe20000000800 */
[----:B------:R-:W-:Y:S01]  /*c100*/  ULDC UR36, c[0x0][0xa80] ;  /* 0x0002a00000247ab9 */ /* 0x000fe20000000800 */
[----:B------:R-:W-:Y:S02]  /*c110*/  BSSY B0, `(.L_x_4554) ;  /* 0x000037a000007945 */ /* 0x000fe40003800000 */
[----:B------:R-:W-:-:S04]  /*c120*/  PRMT R11, R189, 0x654, R11 ;  /* 0x00000654bd0b7816 */ /* 0x000fc8000000000b */
[----:B------:R0:W-:Y:S03]  /*c130*/  SYNCS.ARRIVE.TRANS64.RED.A1T0 RZ, [R11+URZ], RZ ;  /* 0x000000ff0bff79a7 */ /* 0x0001e6000810043f */
[----:B------:R-:W-:Y:S05]  /*c140*/  @!P1 BRA `(.L_x_4555) ;  /* 0x0000003400d89947 */ /* 0x000fea0003800000 */
[----:B0-----:R-:W-:Y:S02]  /*c150*/  VIADD R11, R171, 0xfffffffe ;  /* 0xfffffffeab0b7836 */ /* 0x001fe40000000000 */
[----:B------:R-:W-:Y:S02]  /*c160*/  IMAD.MOV.U32 R13, RZ, RZ, R169 ;  /* 0x000000ffff0d7224 */ /* 0x000fe400078e00a9 */
[----:B------:R-:W-:Y:S02]  /*c170*/  IMAD.MOV.U32 R20, RZ, RZ, R21 ;  /* 0x000000ffff147224 */ /* 0x000fe400078e0015 */
[----:B------:R-:W-:-:S07]  /*c180*/  IMAD.MOV.U32 R14, RZ, RZ, R18 ;  /* 0x000000ffff0e7224 */ /* 0x000fce00078e0012 */
.L_x_4568:
[----:B------:R-:W-:Y:S01]  /*c190*/  VIADD R15, R14, 0x1 ;  /* 0x000000010e0f7836 */ /* 0x000fe20000000000 */
[C---:B------:R-:W-:Y:S01]  /*c1a0*/  ISETP.GT.AND P1, PT, R11.reuse, RZ, PT ;  /* 0x000000ff0b00720c */ /* 0x040fe20003f24270 */
[----:B------:R-:W-:-:S03]  /*c1b0*/  VIADD R11, R11, 0xffffffff ;  /* 0xffffffff0b0b7836 */ /* 0x000fc60000000000 */
[----:B------:R-:W-:-:S04]  /*c1c0*/  ISETP.NE.AND P2, PT, R15, 0x2, PT ;  /* 0x000000020f00780c */ /* 0x000fc80003f45270 */
[----:B------:R-:W-:Y:S02]  /*c1d0*/  SEL R15, R15, RZ, P2 ;  /* 0x000000ff0f0f7207 */ /* 0x000fe40001000000 */
[----:B-1----:R-:W-:-:S03]  /*c1e0*/  SEL R12, RZ, 0x1, P2 ;  /* 0x00000001ff0c7807 */ /* 0x002fc60001000000 */
[----:B------:R-:W-:Y:S01]  /*c1f0*/  IMAD.MOV.U32 R18, RZ, RZ, R15 ;  /* 0x000000ffff127224 */ /* 0x000fe200078e000f */
[----:B------:R-:W-:Y:S01]  /*c200*/  LOP3.LUT R23, R23, R12, RZ, 0x3c, !PT ;  /* 0x0000000c17177212 */ /* 0x000fe200078e3cff */
[----:B------:R-:W-:Y:S06]  /*c210*/  @!P0 BRA `(.L_x_4556) ;  /* 0x0000000000048947 */ /* 0x000fec0003800000 */
[----:B------:R-:W-:Y:S01]  /*c220*/  BPT.TRAP 0x1 ;  /* 0x000000040000795c */ /* 0x000fe20000300000 */
.L_x_4556:
[----:B------:R-:W-:Y:S01]  /*c230*/  IMAD R12, R18, 0x8, R2 ;  /* 0x00000008120c7824 */ /* 0x000fe200078e0202 */
[----:B------:R-:W-:-:S04]  /*c240*/  SHF.L.U32 R21, R23, 0x1f, RZ ;  /* 0x0000001f17157819 */ /* 0x000fc800000006ff */
[----:B------:R0:W1:Y:S01]  /*c250*/  SYNCS.PHASECHK.TRANS64.TRYWAIT P2, [R12+URZ+0x38830], R21 ;  /* 0x038830150c0075a7 */ /* 0x000062000804017f */
[----:B------:R-:W-:Y:S05]  /*c260*/  @!P0 BRA `(.L_x_4557) ;  /* 0x0000000000048947 */ /* 0x000fea0003800000 */
[----:B------:R-:W-:Y:S01]  /*c270*/  BPT.TRAP 0x1 ;  /* 0x000000040000795c */ /* 0x000fe20000300000 */
.L_x_4557:
[----:B------:R-:W-:Y:S01]  /*c280*/  IADD3 R152, R2, 0x20400, RZ ;  /* 0x0002040002987810 */ /* 0x000fe20007ffe0ff */
[----:B------:R-:W-:Y:S01]  /*c290*/  BSSY B1, `(.L_x_4558) ;  /* 0x0000009000017945 */ /* 0x000fe20003800000 */
[----:B------:R-:W-:Y:S02]  /*c2a0*/  IMAD R156, R18, 0x200, R218 ;  /* 0x00000200129c7824 */ /* 0x000fe400078e02da */
[----:B------:R-:W-:Y:S01]  /*c2b0*/  SHF.R.U32.HI R152, RZ, 0x4, R152 ;  /* 0x00000004ff987819 */ /* 0x000fe20000011698 */
[----:B------:R-:W-:-:S03]  /*c2c0*/  IMAD.MOV.U32 R157, RZ, RZ, 0x40000040 ;  /* 0x40000040ff9d7424 */ /* 0x000fc600078e00ff */
[----:B------:R-:W-:-:S04]  /*c2d0*/  LOP3.LUT R152, R152, 0x3fff, RZ, 0xc0, !PT ;  /* 0x00003fff98987812 */ /* 0x000fc800078ec0ff */
[----:B------:R-:W-:Y:S01]  /*c2e0*/  LOP3.LUT R152, R152, 0x10000, RZ, 0xfc, !PT ;  /* 0x0001000098987812 */ /* 0x000fe200078efcff */
[----:B-1----:R-:W-:Y:S06]  /*c2f0*/  @P2 BRA `(.L_x_4559) ;  /* 0x0000000000082947 */ /* 0x002fec0003800000 */
[----:B------:R-:W1:Y:S02]  /*c300*/  SYNCS.PHASECHK.TRANS64.TRYWAIT P2, [R12+URZ+0x38830], R21 ;  /* 0x038830150c0075a7 */ /* 0x000e64000804017f */
[----:B-1----:R-:W-:Y:S05]  /*c310*/  @!P2 BRA `(.L_x_4560) ;  /* 0x000000fc002ca947 */ /* 0x002fea0003800000 */
.L_x_4559:
[----:B------:R-:W-:Y:S05]  /*c320*/  BSYNC B1 ;  /* 0x0000000000017941 */ /* 0x000fea0003800000 */
.L_x_4558:
[----:B------:R-:W-:Y:S01]  /*c330*/  IMAD.MOV.U32 R153, RZ, RZ, 0x40000040 ;  /* 0x40000040ff997424 */ /* 0x000fe200078e00ff */
[----:B------:R-:W-:Y:S01]  /*c340*/  R2UR UR4, R152 ;  /* 0x00000000980472ca */ /* 0x000fe200000e0000 */
[C---:B------:R-:W-:Y:S01]  /*c350*/  VIADD R154, R156.reuse, 0x2 ;  /* 0x000000029c9a7836 */ /* 0x040fe20000000000 */
[C---:B------:R-:W-:Y:S01]  /*c360*/  R2UR UR6, R156.reuse ;  /* 0x000000009c0672ca */ /* 0x040fe200000e0000 */
[C---:B------:R-:W-:Y:S01]  /*c370*/  VIADD R152, R156.reuse, 0x4 ;  /* 0x000000049c987836 */ /* 0x040fe20000000000 */
[----:B------:R-:W-:Y:S01]  /*c380*/  R2UR UR7, R157 ;  /* 0x000000009d0772ca */ /* 0x000fe200000e0000 */
[----:B------:R-:W-:Y:S01]  /*c390*/  VIADD R156, R156, 0x6 ;  /* 0x000000069c9c7836 */ /* 0x000fe20000000000 */
[----:B------:R-:W-:Y:S01]  /*c3a0*/  R2UR UR5, R153 ;  /* 0x00000000990572ca */ /* 0x000fe200000e0000 */
[----:B------:R-:W-:Y:S01]  /*c3b0*/  IMAD.MOV.U32 R155, RZ, RZ, 0x40000040 ;  /* 0x40000040ff9b7424 */ /* 0x000fe200078e00ff */
[----:B------:R-:W-:Y:S01]  /*c3c0*/  R2UR UR10, R154 ;  /* 0x000000009a0a72ca */ /* 0x000fe200000e0000 */
[----:B------:R-:W-:Y:S01]  /*c3d0*/  IMAD.MOV.U32 R157, RZ, RZ, 0x40000040 ;  /* 0x40000040ff9d7424 */ /* 0x000fe200078e00ff */
[----:B------:R-:W-:-:S02]  /*c3e0*/  R2UR UR14, R152 ;  /* 0x00000000980e72ca */ /* 0x000fc400000e0000 */
[----:B------:R-:W-:Y:S02]  /*c3f0*/  R2UR UR11, R155 ;  /* 0x000000009b0b72ca */ /* 0x000fe400000e0000 */
[----:B------:R-:W-:Y:S02]  /*c400*/  R2UR UR15, R153 ;  /* 0x00000000990f72ca */ /* 0x000fe400000e0000 */
[----:B------:R-:W-:Y:S02]  /*c410*/  R2UR UR18, R156 ;  /* 0x000000009c1272ca */ /* 0x000fe400000e0000 */
[----:B------:R-:W-:Y:S02]  /*c420*/  R2UR UR19, R157 ;  /* 0x000000009d1372ca */ /* 0x000fe400000e0000 */
[----:B------:R-:W-:Y:S01]  /*c430*/  WARPGROUP.ARRIVE ;  /* 0x00000000000079c5 */ /* 0x000fe20000000000 */
[----:B------:R-:W-:Y:S02]  /*c440*/  R2UR UR8, R4 ;  /* 0x00000000040872ca */ /* 0x000fe400000e0000 */
[----:B------:R-:W-:-:S02]  /*c450*/  R2UR UR9, R5 ;  /* 0x00000000050972ca */ /* 0x000fc400000e0000 */
[----:B------:R-:W-:Y:S01]  /*c460*/  R2UR UR12, R6 ;  /* 0x00000000060c72ca */ /* 0x000fe200000e0000 */
[----:B------:R-:W-:Y:S01]  /*c470*/  HGMMA.64x64x16.F32 R152, gdesc[UR4], RZ, !UPT, gsb0 ;  /* 0x00e00000049879f0 */ /* 0x000fe2000c0008ff */
        /* <DEDUP_REMOVED lines=15> */
.L_x_4561:
[----:B------:R2:W3:Y:S01]  /*c570*/  SYNCS.PHASECHK.TRANS64.TRYWAIT P2, [R12+URZ+0x38850], R21 ;  /* 0x038850150c0075a7 */ /* 0x0004e2000804017f */
[----:B------:R-:W-:Y:S05]  /*c580*/  @!P0 BRA `(.L_x_4562) ;  /* 0x0000000000048947 */ /* 0x000fea0003800000 */
[----:B------:R-:W-:Y:S01]  /*c590*/  BPT.TRAP 0x1 ;  /* 0x000000040000795c */ /* 0x000fe20000300000 */
.L_x_4562:
[----:B------:R-:W-:Y:S01]  /*c5a0*/  VIADD R196, R2, 0x26400 ;  /* 0x0002640002c47836 */ /* 0x000fe20000000000 */
[----:B------:R-:W-:Y:S04]  /*c5b0*/  BSSY B1, `(.L_x_4563) ;  /* 0x0000005000017945 */ /* 0x000fe80003800000 */
[----:B------:R-:W-:Y:S01]  /*c5c0*/  SHF.R.U32.HI R196, RZ, 0x4, R196 ;  /* 0x00000004ffc47819 */ /* 0x000fe200000116c4 */
[----:B---3--:R-:W-:Y:S06]  /*c5d0*/  @P2 BRA `(.L_x_4564) ;  /* 0x0000000000082947 */ /* 0x008fec0003800000 */
[----:B------:R-:W3:Y:S02]  /*c5e0*/  SYNCS.PHASECHK.TRANS64.TRYWAIT P2, [R12+URZ+0x38850], R21 ;  /* 0x038850150c0075a7 */ /* 0x000ee4000804017f */
[----:B---3--:R-:W-:Y:S05]  /*c5f0*/  @!P2 BRA `(.L_x_4565) ;  /* 0x000000f80088a947 */ /* 0x008fea0003800000 */
.L_x_4564:
[----:B------:R-:W-:Y:S05]  /*c600*/  BSYNC B1 ;  /* 0x0000000000017941 */ /* 0x000fea0003800000 */
.L_x_4563:
[----:B0123--:R-:W-:Y:S01]  /*c610*/  LOP3.LUT R21, R196, 0x3fff, RZ, 0xc0, !PT ;  /* 0x00003fffc4157812 */ /* 0x00ffe200078ec0ff */
[C---:B------:R-:W-:Y:S01]  /*c620*/  VIADD R196, R0.reuse, 0x2 ;  /* 0x0000000200c47836 */ /* 0x040fe20000000000 */
[----:B------:R-:W-:Y:S01]  /*c630*/  WARPGROUP.ARRIVE ;  /* 0x00000000000079c5 */ /* 0x000fe20000000000 */
[----:B------:R-:W-:Y:S01]  /*c640*/  VIADD R200, R0, 0x4 ;  /* 0x0000000400c87836 */ /* 0x000fe20000000000 */
[----:B------:R-:W-:Y:S01]  /*c650*/  LOP3.LUT R0, R21, 0x10000, RZ, 0xfc, !PT ;  /* 0x0001000015007812 */ /* 0x000fe200078efcff */
[----:B------:R-:W-:-:S03]  /*c660*/  IMAD R198, R15, 0x1000, R219 ;  /* 0x000010000fc67824 */ /* 0x000fc600078e02db */
[----:B------:R-:W0:Y:S01]  /*c670*/  S2R R21, SR_TID.X ;  /* 0x0000000000157919 */ /* 0x000e220000002100 */
[----:B------:R-:W-:Y:S02]  /*c680*/  IMAD.MOV.U32 R199, RZ, RZ, 0x40000040 ;  /* 0x40000040ffc77424 */ /* 0x000fe400078e00ff */
[----:B------:R-:W-:Y:S01]  /*c690*/  IMAD.MOV.U32 R202, RZ, RZ, R0 ;  /* 0x000000ffffca7224 */ /* 0x000fe200078e0000 */
[----:B------:R-:W-:Y:S01]  /*c6a0*/  R2UR UR6, R198 ;  /* 0x00000000c60672ca */ /* 0x000fe200000e0000 */
[----:B------:R-:W-:Y:S01]  /*c6b0*/  IMAD.MOV.U32 R203, RZ, RZ, 0x40000040 ;  /* 0x40000040ffcb7424 */ /* 0x000fe200078e00ff */
[----:B------:R-:W-:Y:S01]  /*c6c0*/  R2UR UR7, R199 ;  /* 0x00000000c70772ca */ /* 0x000fe200000e0000 */
[----:B------:R-:W-:Y:S01]  /*c6d0*/  IMAD.MOV.U32 R197, RZ, RZ, 0x40000040 ;  /* 0x40000040ffc57424 */ /* 0x000fe200078e00ff */
[----:B------:R-:W-:Y:S01]  /*c6e0*/  R2UR UR4, R202 ;  /* 0x00000000ca0472ca */ /* 0x000fe200000e0000 */
[----:B------:R-:W-:Y:S01]  /*c6f0*/  IMAD.MOV.U32 R201, RZ, RZ, 0x40000040 ;  /* 0x40000040ffc97424 */ /* 0x000fe200078e00ff */
[----:B------:R-:W-:Y:S01]  /*c700*/  R2UR UR5, R203 ;  /* 0x00000000cb0572ca */ /* 0x000fe200000e0000 */
[----:B------:R-:W-:-:S02]  /*c710*/  VIADD R199, R198, 0x800 ;  /* 0x00000800c6c77836 */ /* 0x000fc40000000000 */
[----:B------:R-:W-:Y:S02]  /*c720*/  VIADD R202, R0, 0x800 ;  /* 0x0000080000ca7836 */ /* 0x000fe40000000000 */
[----:B------:R-:W-:-:S08]  /*c730*/  IMAD.MOV.U32 R203, RZ, RZ, 0xa00 ;  /* 0x00000a00ffcb7424 */ /* 0x000fd000078e00ff */
[----:B------:R-:W-:Y:S01]  /*c740*/  HGMMA.64x64x16.F32 R152, gdesc[UR4], R152, gsb0 ;  /* 0x00e00000049879f0 */ /* 0x000fe20008000898 */
[----:B------:R-:W-:Y:S01]  /*c750*/  R2UR UR5, R197 ;  /* 0x00000000c50572ca */ /* 0x000fe200000e0000 */
[----:B------:R-:W-:Y:S01]  /*c760*/  IMAD.MOV.U32 R197, RZ, RZ, 0x40000040 ;  /* 0x40000040ffc57424 */ /* 0x000fe200078e00ff */
[----:B------:R-:W-:Y:S02]  /*c770*/  R2UR UR4, R196 ;  /* 0x00000000c40472ca */ /* 0x000fe400000e0000 */
[----:B------:R-:W-:Y:S02]  /*c780*/  IADD3 R196, R198, 0x2, RZ ;  /* 0x00000002c6c47810 */ /* 0x000fe40007ffe0ff */
[----:B------:R-:W-:Y:S01]  /*c790*/  R2UR UR7, R197 ;  /* 0x00000000c50772ca */ /* 0x000fe200000e0000 */
[----:B------:R-:W-:Y:S01]  /*c7a0*/  IMAD.MOV.U32 R197, RZ, RZ, 0x40000040 ;  /* 0x40000040ffc57424 */ /* 0x000fe200078e00ff */
[----:B------:R-:W-:Y:S01]  /*c7b0*/  R2UR UR6, R196 ;  /* 0x00000000c40672ca */ /* 0x000fe200000e0000 */
[----:B------:R-:W-:Y:S01]  /*c7c0*/  VIADD R196, R198, 0x4 ;  /* 0x00000004c6c47836 */ /* 0x000fe20000000000 */
[----:B0-----:R-:W-:-:S06]  /*c7d0*/  SHF.R.U32.HI R21, RZ, 0x7, R21 ;  /* 0x00000007ff157819 */ /* 0x001fcc0000011615 */
[----:B------:R-:W0:Y:S02]  /*c7e0*/  SHFL.IDX PT, R21, R21, RZ, 0x1f ;  /* 0x00001fff15157589 */ /* 0x000e2400000e0000 */
[----:B0-----:R-:W-:-:S04]  /*c7f0*/  ISETP.GT.AND P2, PT, R21, 0x7f, PT ;  /* 0x0000007f1500780c */ /* 0x001fc80003f44270 */
[----:B------:R-:W-:Y:S02]  /*c800*/  SEL R21, RZ, 0x2, !P2 ;  /* 0x00000002ff157807 */ /* 0x000fe40005000000 */
[----:B------:R-:W-:-:S04]  /*c810*/  SEL R203, R203, 0x980, P2 ;  /* 0x00000980cbcb7807 */ /* 0x000fc80001000000 */
[----:B------:R-:W-:Y:S01]  /*c820*/  LOP3.LUT R203, R203, 0xa00, RZ, 0xc0, !PT ;  /* 0x00000a00cbcb7812 */ /* 0x000fe200078ec0ff */
[----:B------:R-:W-:Y:S02]  /*c830*/  WARPGROUP.DEPBAR.LE gsb0, 0x0 ;  /* 0x00008000000079c5 */ /* 0x000fe40000010000 */
[----:B------:R-:W-:-:S06]  /*c840*/  WARPGROUP.ARRIVE ;  /* 0x00000000000079c5 */ /* 0x000fcc0000000000 */
        /* <DEDUP_REMOVED lines=14> */
[----:B------:R-:W-:-:S03]  /*c930*/  IMAD.MOV.U32 R197, RZ, RZ, 0x40000040 ;  /* 0x40000040ffc57424 */ /* 0x000fc600078e00ff */
        /* <DEDUP_REMOVED lines=22> */
[----:B------:R-:W-:Y:S02]  /*caa0*/  R2UR UR4, R196 ;  /* 0x00000000c40472ca */ /* 0x000fe400000e0000 */
[----:B------:R-:W-:Y:S01]  /*cab0*/  R2UR UR5, R197 ;  /* 0x00000000c50572ca */ /* 0x000fe200000e0000 */
[----:B------:R-:W-:Y:S01]  /*cac0*/  IMAD.MOV.U32 R197, RZ, RZ, 0x40000040 ;  /* 0x40000040ffc57424 */ /* 0x000fe200078e00ff */
[----:B------:R-:W-:Y:S01]  /*cad0*/  IADD3 R196, R198, 0x204, RZ ;  /* 0x00000204c6c47810 */ /* 0x000fe20007ffe0ff */
[----:B------:R-:W-:Y:S02]  /*cae0*/  WARPGROUP.DEPBAR.LE gsb0, 0x0 ;  /* 0x00008000000079c5 */ /* 0x000fe40000010000 */
[----:B------:R-:W-:-:S08]  /*caf0*/  WARPGROUP.ARRIVE ;  /* 0x00000000000079c5 */ /* 0x000fd00000000000 */
        /* <DEDUP_REMOVED lines=40> */
[----:B------:R-:W-:Y:S02]  /*cd80*/  R2UR UR5, R197 ;  /* 0x00000000c50572ca */ /* 0x000fe400000e0000 */
[----:B------:R-:W-:Y:S01]  /*cd90*/  MOV R197, 0x40000040 ;  /* 0x4000004000c57802 */ /* 0x000fe20000000f00 */
        /* <DEDUP_REMOVED lines=55> */
[----:B------:R-:W-:-:S02]  /*d110*/  WARPGROUP.DEPBAR.LE gsb0, 0x0 ;  /* 0x00008000000079c5 */ /* 0x000fc40000010000 */
[----:B------:R-:W-:-:S09]  /*d120*/  WARPGROUP.ARRIVE ;  /* 0x00000000000079c5 */ /* 0x000fd20000000000 */
[----:B------:R-:W-:Y:S01]  /*d130*/  HGMMA.64x64x16.F32 R152, gdesc[UR4], R152, gsb0 ;  /* 0x00e00000049879f0 */ /* 0x000fe20008000898 */
[----:B------:R-:W-:Y:S01]  /*d140*/  R2UR UR6, R196 ;  /* 0x00000000c40672ca */ /* 0x000fe200000e0000 */
[----:B------:R-:W-:Y:S01]  /*d150*/  VIADD R196, R0, 0x606 ;  /* 0x0000060600c47836 */ /* 0x000fe20000000000 */
[----:B------:R-:W-:Y:S01]  /*d160*/  R2UR UR7, R197 ;  /* 0x00000000c50772ca */ /* 0x000fe200000e0000 */
[----:B------:R-:W-:-:S03]  /*d170*/  IMAD.MOV.U32 R197, RZ, RZ, 0x40000040 ;  /* 0x40000040ffc57424 */ /* 0x000fc600078e00ff */
        /* <DEDUP_REMOVED lines=10> */
[----:B------:R-:W-:-:S03]  /*d220*/  IMAD.MOV.U32 R197, RZ, RZ, 0x40000040 ;  /* 0x40000040ffc57424 */ /* 0x000fc600078e00ff */
[----:B------:R-:W-:Y:S01]  /*d230*/  R2UR UR4, R196 ;  /* 0x00000000c40472ca */ /* 0x000fe200000e0000 */
[----:B------:R-:W-:Y:S01]  /*d240*/  IMAD.MOV.U32 R196, RZ, RZ, 0x4 ;  /* 0x00000004ffc47424 */ /* 0x000fe200078e00ff */
[----:B------:R-:W-:-:S04]  /*d250*/  R2UR UR5, R197 ;  /* 0x00000000c50572ca */ /* 0x000fc800000e0000 */
[C---:B------:R-:W-:Y:S02]  /*d260*/  SEL R197, R196.reuse, 0x2, P2 ;  /* 0x00000002c4c57807 */ /* 0x040fe40001000000 */
[----:B------:R-:W-:-:S03]  /*d270*/  SEL R196, R196, 0x6, !P2 ;  /* 0x00000006c4c47807 */ /* 0x000fc60005000000 */
[----:B------:R-:W-:Y:S01]  /*d280*/  IMAD.IADD R200, R199, 0x1, R197 ;  /* 0x00000001c7c87824 */ /* 0x000fe200078e02c5 */
[----:B------:R-:W-:Y:S02]  /*d290*/  WARPGROUP.DEPBAR.LE gsb0, 0x0 ;  /* 0x00008000000079c5 */ /* 0x000fe40000010000 */
[----:B------:R-:W-:-:S06]  /*d2a0*/  WARPGROUP.ARRIVE ;  /* 0x00000000000079c5 */ /* 0x000fcc0000000000 */
[----:B------:R-:W-:Y:S01]  /*d2b0*/  HGMMA.64x64x16.F32 R152, gdesc[UR4], R152, gsb0 ;  /* 0x00e00000049879f0 */ /* 0x000fe20008000898 */
[----:B------:R-:W-:Y:S01]  /*d2c0*/  R2UR UR6, R200 ;  /* 0x00000000c80672ca */ /* 0x000fe200000e0000 */
[----:B------:R-:W-:Y:S01]  /*d2d0*/  IMAD.IADD R200, R202, 0x1, R197 ;  /* 0x00000001cac87824 */ /* 0x000fe200078e02c5 */
[----:B------:R-:W-:Y:S01]  /*d2e0*/  R2UR UR7, R201 ;  /* 0x00000000c90772ca */ /* 0x000fe200000e0000 */
[----:B------:R-:W-:-:S03]  /*d2f0*/  IMAD.MOV.U32 R201, RZ, RZ, 0x40000040 ;  /* 0x40000040ffc97424 */ /* 0x000fc600078e00ff */
        /* <DEDUP_REMOVED lines=13> */
[----:B------:R-:W-:Y:S02]  /*d3d0*/  IMAD.MOV.U32 R201, RZ, RZ, 0x40000040 ;  /* 0x40000040ffc97424 */ /* 0x000fe400078e00ff */
[----:B------:R-:W-:Y:S01]  /*d3e0*/  VIADD R199, R0, 0xa00 ;  /* 0x00000a0000c77836 */ /* 0x000fe20000000000 */
[----:B------:R-:W-:Y:S02]  /*d3f0*/  R2UR UR6, R200 ;  /* 0x00000000c80672ca */ /* 0x000fe400000e0000 */
[----:B------:R-:W-:Y:S01]  /*d400*/  R2UR UR7, R201 ;  /* 0x00000000c90772ca */ /* 0x000fe200000e0000 */
[----:B------:R-:W-:Y:S01]  /*d410*/  IMAD.MOV.U32 R201, RZ, RZ, 0x40000040 ;  /* 0x40000040ffc97424 */ /* 0x000fe200078e00ff */
[----:B------:R-:W-:-:S02]  /*d420*/  IADD3 R200, R202, R203, R0 ;  /* 0x000000cbcac87210 */ /* 0x000fc40007ffe000 */
        /* <DEDUP_REMOVED lines=10> */
[----:B------:R-:W-:Y:S01]  /*d4d0*/  VIADD R202, R198, 0xa00 ;  /* 0x00000a00c6ca7836 */ /* 0x000fe20000000000 */
[----:B------:R-:W-:Y:S01]  /*d4e0*/  R2UR UR7, R203 ;  /* 0x00000000cb0772ca */ /* 0x000fe200000e0000 */
        /* <DEDUP_REMOVED lines=19> */
[----:B------:R-:W-:Y:S02]  /*d620*/  R2UR UR5, R201 ;  /* 0x00000000c90572ca */ /* 0x000fe400000e0000 */
[----:B------:R-:W-:Y:S02]  /*d630*/  MOV R201, 0x40000040 ;  /* 0x4000004000c97802 */ /* 0x000fe40000000f00 */
[----:B------:R-:W-:Y:S01]  /*d640*/  R2UR UR6, R200 ;  /* 0x00000000c80672ca */ /* 0x000fe200000e0000 */
[----:B------:R-:W-:Y:S01]  /*d650*/  IMAD.IADD R200, R199, 0x1, R196 ;  /* 0x00000001c7c87824 */ /* 0x000fe200078e02c4 */
[----:B------:R-:W-:Y:S01]  /*d660*/  R2UR UR7, R201 ;  /* 0x00000000c90772ca */ /* 0x000fe200000e0000 */
[----:B------:R-:W-:-:S02]  /*d670*/  IMAD.MOV.U32 R201, RZ, RZ, 0x40000040 ;  /* 0x40000040ffc97424 */ /* 0x000fc400078e00ff */
[----:B------:R-:W-:Y:S01]  /*d680*/  VIADD R199, R0, 0xc00 ;  /* 0x00000c0000c77836 */ /* 0x000fe20000000000 */
[----:B------:R-:W-:Y:S02]  /*d690*/  WARPGROUP.DEPBAR.LE gsb0, 0x0 ;  /* 0x00008000000079c5 */ /* 0x000fe40000010000 */
[----:B------:R-:W-:-:S07]  /*d6a0*/  WARPGROUP.ARRIVE ;  /* 0x00000000000079c5 */ /* 0x000fce0000000000 */
[----:B------:R-:W-:Y:S01]  /*d6b0*/  HGMMA.64x64x16.F32 R152, gdesc[UR4], R152, gsb0 ;  /* 0x00e00000049879f0 */ /* 0x000fe20008000898 */
[----:B------:R-:W-:Y:S01]  /*d6c0*/  R2UR UR4, R200 ;  /* 0x00000000c80472ca */ /* 0x000fe200000e0000 */
[----:B------:R-:W-:Y:S01]  /*d6d0*/  IMAD.IADD R200, R196, 0x1, R202 ;  /* 0x00000001c4c87824 */ /* 0x000fe200078e02ca */
[----:B------:R-:W-:Y:S01]  /*d6e0*/  R2UR UR5, R201 ;  /* 0x00000000c90572ca */ /* 0x000fe200000e0000 */
[----:B------:R-:W-:Y:S02]  /*d6f0*/  IMAD.MOV.U32 R201, RZ, RZ, 0x40000040 ;  /* 0x40000040ffc97424 */ /* 0x000fe400078e00ff */
[----:B------:R-:W-:Y:S01]  /*d700*/  IMAD.MOV.U32 R202, RZ, RZ, 0x30 ;  /* 0x00000030ffca7424 */ /* 0x000fe200078e00ff */
[----:B------:R-:W-:Y:S02]  /*d710*/  R2UR UR6, R200 ;  /* 0x00000000c80672ca */ /* 0x000fe400000e0000 */
[----:B------:R-:W-:Y:S01]  /*d720*/  R2UR UR7, R201 ;  /* 0x00000000c90772ca */ /* 0x000fe200000e0000 */
[----:B------:R-:W-:Y:S01]  /*d730*/  IMAD.MOV.U32 R201, RZ, RZ, 0x40000040 ;  /* 0x40000040ffc97424 */ /* 0x000fe200078e00ff */
[----:B------:R-:W-:-:S04]  /*d740*/  SEL R202, R202, 0x2e, P2 ;  /* 0x0000002ecaca7807 */ /* 0x000fc80001000000 */
        /* <DEDUP_REMOVED lines=34> */
[----:B------:R-:W-:Y:S02]  /*d970*/  IADD3 R200, R197, R202, RZ ;  /* 0x000000cac5c87210 */ /* 0x000fe40007ffe0ff */
[----:B------:R-:W-:Y:S01]  /*d980*/  R2UR UR7, R201 ;  /* 0x00000000c90772ca */ /* 0x000fe200000e0000 */
[----:B------:R-:W-:Y:S01]  /*d990*/  IMAD.MOV.U32 R201, RZ, RZ, 0x40000040 ;  /* 0x40000040ffc97424 */ /* 0x000fe200078e00ff */
[----:B------:R-:W-:Y:S01]  /*d9a0*/  R2UR UR6, R200 ;  /* 0x00000000c80672ca */ /* 0x000fe200000e0000 */
[----:B------:R-:W-:-:S02]  /*d9b0*/  IMAD.IADD R200, R199, 0x1, R196 ;  /* 0x00000001c7c87824 */ /* 0x000fc400078e02c4 */
        /* <DEDUP_REMOVED lines=27> */
[----:B------:R-:W-:Y:S02]  /*db70*/  WARPGROUP.DEPBAR.LE gsb0, 0x0 ;  /* 0x00008000000079c5 */ /* 0x000fe40000010000 */
[----:B------:R-:W-:-:S10]  /*db80*/  WARPGROUP.ARRIVE ;  /* 0x00000000000079c5 */ /* 0x000fd40000000000 */
[----:B------:R-:W-:Y:S01]  /*db90*/  HGMMA.64x64x16.F32 R152, gdesc[UR4], R152, gsb0 ;  /* 0x00e00000049879f0 */ /* 0x000fe20008000898 */
[----:B------:R-:W-:Y:S01]  /*dba0*/  R2UR UR6, R200 ;  /* 0x00000000c80672ca */ /* 0x000fe200000e0000 */
[----:B------:R-:W-:Y:S01]  /*dbb0*/  IMAD.IADD R200, R202, 0x1, R21 ;  /* 0x00000001cac87824 */ /* 0x000fe200078e0215 */
[----:B------:R-:W-:Y:S01]  /*dbc0*/  R2UR UR7, R201 ;  /* 0x00000000c90772ca */ /* 0x000fe200000e0000 */
[----:B------:R-:W-:Y:S02]  /*dbd0*/  IMAD.MOV.U32 R201, RZ, RZ, 0x40000040 ;  /* 0x40000040ffc97424 */ /* 0x000fe400078e00ff */
[----:B------:R-:W-:Y:S01]  /*dbe0*/  IMAD.MOV.U32 R21, RZ, RZ, 0x1000 ;  /* 0x00001000ff157424 */ /* 0x000fe200078e00ff */
[----:B------:R-:W-:Y:S01]  /*dbf0*/  R2UR UR4, R200 ;  /* 0x00000000c80472ca */ /* 0x000fe200000e0000 */
[----:B------:R-:W-:Y:S01]  /*dc00*/  IMAD.IADD R200, R202, 0x1, R197 ;  /* 0x00000001cac87824 */ /* 0x000fe200078e02c5 */
[----:B------:R-:W-:Y:S02]  /*dc10*/  R2UR UR5, R201 ;  /* 0x00000000c90572ca */ /* 0x000fe400000e0000 */
[----:B------:R-:W-:-:S02]  /*dc20*/  MOV R201, 0x40000040 ;  /* 0x4000004000c97802 */ /* 0x000fc40000000f00 */
[----:B------:R-:W-:-:S04]  /*dc30*/  SEL R21, R21, 0xf80, P2 ;  /* 0x00000f8015157807 */ /* 0x000fc80001000000 */
[----:B------:R-:W-:Y:S01]  /*dc40*/  LOP3.LUT R21, R21, 0x1e00, RZ, 0xc0, !PT ;  /* 0x00001e0015157812 */ /* 0x000fe200078ec0ff */
[----:B------:R-:W-:Y:S02]  /*dc50*/  WARPGROUP.DEPBAR.LE gsb0, 0x0 ;  /* 0x00008000000079c5 */ /* 0x000fe40000010000 */
[----:B------:R-:W-:-:S06]  /*dc60*/  WARPGROUP.ARRIVE ;  /* 0x00000000000079c5 */ /* 0x000fcc0000000000 */
[----:B------:R-:W-:Y:S01]  /*dc70*/  HGMMA.64x64x16.F32 R152, gdesc[UR4], R152, gsb0 ;  /* 0x00e00000049879f0 */ /* 0x000fe20008000898 */
[----:B------:R-:W-:Y:S01]  /*dc80*/  R2UR UR4, R200 ;  /* 0x00000000c80472ca */ /* 0x000fe200000e0000 */
[--C-:B------:R-:W-:Y:S01]  /*dc90*/  IMAD.IADD R200, R197, 0x1, R199.reuse ;  /* 0x00000001c5c87824 */ /* 0x100fe200078e02c7 */
[----:B------:R-:W-:Y:S01]  /*dca0*/  R2UR UR5, R201 ;  /* 0x00000000c90572ca */ /* 0x000fe200000e0000 */
[----:B------:R-:W-:Y:S02]  /*dcb0*/  IMAD.MOV.U32 R201, RZ, RZ, 0x40000040 ;  /* 0x40000040ffc97424 */ /* 0x000fe400078e00ff */
[----:B------:R-:W-:Y:S01]  /*dcc0*/  IMAD.MOV.U32 R197, RZ, RZ, 0x40000040 ;  /* 0x40000040ffc57424 */ /* 0x000fe200078e00ff */
[----:B------:R-:W-:Y:S01]  /*dcd0*/  R2UR UR6, R200 ;  /* 0x00000000c80672ca */ /* 0x000fe200000e0000 */
[----:B------:R-:W-:Y:S01]  /*dce0*/  IMAD.IADD R200, R202, 0x1, R196 ;  /* 0x00000001cac87824 */ /* 0x000fe200078e02c4 */
[----:B------:R-:W-:Y:S01]  /*dcf0*/  R2UR UR7, R201 ;  /* 0x00000000c90772ca */ /* 0x000fe200000e0000 */
[----:B------:R-:W-:-:S02]  /*dd00*/  IMAD.IADD R196, R196, 0x1, R199 ;  /* 0x00000001c4c47824 */ /* 0x000fc400078e02c7 */
        /* <DEDUP_REMOVED lines=9> */
[----:B------:R-:W-:Y:S02]  /*dda0*/  R2UR UR5, R201 ;  /* 0x00000000c90572ca */ /* 0x000fe400000e0000 */
[----:B------:R-:W-:Y:S02]  /*ddb0*/  R2UR UR6, R196 ;  /* 0x00000000c40672ca */ /* 0x000fe400000e0000 */
[----:B------:R-:W-:Y:S01]  /*ddc0*/  R2UR UR7, R197 ;  /* 0x00000000c50772ca */ /* 0x000fe200000e0000 */
[----:B------:R-:W-:Y:S01]  /*ddd0*/  IMAD.MOV.U32 R197, RZ, RZ, 0x40000040 ;  /* 0x40000040ffc57424 */ /* 0x000fe200078e00ff */
[----:B------:R-:W-:Y:S01]  /*dde0*/  IADD3 R196, R199, R21, R0 ;  /* 0x00000015c7c47210 */ /* 0x000fe20007ffe000 */
[----:B------:R-:W-:Y:S01]  /*ddf0*/  IMAD.MOV.U32 R199, RZ, RZ, 0x40000040 ;  /* 0x40000040ffc77424 */ /* 0x000fe200078e00ff */
        /* <DEDUP_REMOVED lines=13> */
.L_x_4566:
        /* <DEDUP_REMOVED lines=24> */
[----:B------:R-:W-:-:S06]  /*e050*/  FMUL.FTZ R162, R162, UR37 ;  /* 0x00000025a2a27c20 */ /* 0x000fcc0008410000 */
        /* <DEDUP_REMOVED lines=26> */
[----:B------:R-:W-:Y:S01]  /*e200*/  MUFU.TANH R154, R154 ;  /* 0x0000009a009a7308 */ /* 0x000fe20000002400 */
[----:B--2---:R-:W-:-:S07]  /*e210*/  FMNMX.FTZ R21, R180, R21, !PT ;  /* 0x00000015b4157209 */ /* 0x004fce0007810000 */
[----:B------:R-:W-:Y:S01]  /*e220*/  MUFU.TANH R155, R155 ;  /* 0x0000009b009b7308 */ /* 0x000fe20000002400 */
[----:B0-----:R-:W-:-:S05]  /*e230*/  FMNMX.FTZ R21, R181, R21, !PT ;  /* 0x00000015b5157209 */ /* 0x001fca0007810000 */
[----:B------:R-:W0:Y:S02]  /*e240*/  SHFL.BFLY PT, R168, R21, 0x2, 0x1f ;  /* 0x0c401f0015a87f89 */ /* 0x000e2400000e0000 */
[----:B------:R-:W-:Y:S08]  /*e250*/  MUFU.TANH R158, R158 ;  /* 0x0000009e009e7308 */ /* 0x000ff00000002400 */
[----:B------:R-:W-:Y:S08]  /*e260*/  MUFU.TANH R159, R159 ;  /* 0x0000009f009f7308 */ /* 0x000ff00000002400 */
[----:B------:R-:W-:Y:S01]  /*e270*/  MUFU.TANH R162, R162 ;  /* 0x000000a200a27308 */ /* 0x000fe20000002400 */
[----:B0-----:R-:W-:-:S05]  /*e280*/  FMNMX.FTZ R21, R21, R168, !PT ;  /* 0x000000a815157209 */ /* 0x001fca0007810000 */
[----:B------:R-:W0:Y:S02]  /*e290*/  SHFL.BFLY PT, R168, R21, 0x1, 0x1f ;  /* 0x0c201f0015a87f89 */ /* 0x000e2400000e0000 */
[----:B0-----:R-:W-:Y:S01]  /*e2a0*/  FMNMX.FTZ R21, R21, R168, !PT ;  /* 0x000000a815157209 */ /* 0x001fe20007810000 */
[----:B------:R-:W-:-:S04]  /*e2b0*/  IMAD.U32 R168, RZ, RZ, UR36 ;  /* 0x00000024ffa87e24 */ /* 0x000fc8000f8e00ff */
[C---:B------:R-:W-:Y:S01]  /*e2c0*/  FADD.FTZ R20, -R21.reuse, R20 ;  /* 0x0000001415147221 */ /* 0x040fe20000010100 */
[----:B------:R-:W-:-:S03]  /*e2d0*/  FMUL.FTZ R197, R21, R168 ;  /* 0x000000a815c57220 */ /* 0x000fc60000410000 */
[-C--:B------:R-:W-:Y:S01]  /*e2e0*/  FMUL.FTZ R20, R20, R168.reuse ;  /* 0x000000a814147220 */ /* 0x080fe20000410000 */
        /* <DEDUP_REMOVED lines=18> */
[----:B------:R2:W3:Y:S01]  /*e410*/  MUFU.EX2 R169, R153 ;  /* 0x0000009900a97308 */ /* 0x0004e20000000800 */
[-C--:B0-----:R-:W-:Y:S01]  /*e420*/  FMUL.FTZ R24, R24, R20.reuse ;  /* 0x0000001418187220 */ /* 0x081fe20000410000 */
[-C--:B------:R-:W-:Y:S01]  /*e430*/  FMUL.FTZ R25, R25, R20.reuse ;  /* 0x0000001419197220 */ /* 0x080fe20000410000 */
[-C--:B------:R-:W-:Y:S01]  /*e440*/  FMUL.FTZ R28, R28, R20.reuse ;  /* 0x000000141c1c7220 */ /* 0x080fe20000410000 */
[-C--:B------:R-:W-:Y:S01]  /*e450*/  FMUL.FTZ R29, R29, R20.reuse ;  /* 0x000000141d1d7220 */ /* 0x080fe20000410000 */
[-C--:B------:R-:W-:Y:S01]  /*e460*/  FMUL.FTZ R32, R32, R20.reuse ;  /* 0x0000001420207220 */ /* 0x080fe20000410000 */
[-C--:B------:R-:W-:Y:S01]  /*e470*/  FMUL.FTZ R33, R33, R20.reuse ;  /* 0x0000001421217220 */ /* 0x080fe20000410000 */
[----:B------:R-:W-:Y:S01]  /*e480*/  FMUL.FTZ R36, R36, R20 ;  /* 0x0000001424247220 */ /* 0x000fe20000410000 */
[----:B------:R-:W0:Y:S01]  /*e490*/  MUFU.EX2 R156, R156 ;  /* 0x0000009c009c7308 */ /* 0x000e220000000800 */
[----:B-1----:R-:W-:Y:S01]  /*e4a0*/  FFMA.FTZ R3, R20, R3, R152 ;  /* 0x0000000314037223 */ /* 0x002fe20000010098 */
[----:B--2---:R-:W-:Y:S01]  /*e4b0*/  FMUL.FTZ R153, R163, UR37 ;  /* 0x00000025a3997c20 */ /* 0x004fe20008410000 */
[----:B------:R-:W-:Y:S01]  /*e4c0*/  FMUL.FTZ R163, R166, UR37 ;  /* 0x00000025a6a37c20 */ /* 0x000fe20008410000 */
[----:B------:R-:W-:Y:S01]  /*e4d0*/  FMUL.FTZ R166, R167, UR37 ;  /* 0x00000025a7a67c20 */ /* 0x000fe20008410000 */
[----:B------:R-:W-:Y:S01]  /*e4e0*/  FMUL.FTZ R167, R170, UR37 ;  /* 0x00000025aaa77c20 */ /* 0x000fe20008410000 */
[----:B------:R-:W-:Y:S01]  /*e4f0*/  FMUL.FTZ R170, R171, UR37 ;  /* 0x00000025abaa7c20 */ /* 0x000fe20008410000 */
[----:B------:R-:W-:Y:S01]  /*e500*/  FMUL.FTZ R171, R174, UR37 ;  /* 0x00000025aeab7c20 */ /* 0x000fe20008410000 */
[----:B------:R-:W1:Y:S01]  /*e510*/  MUFU.TANH R153, R153 ;  /* 0x0000009900997308 */ /* 0x000e620000002400 */
[C---:B---3--:R-:W-:Y:S01]  /*e520*/  FADD.FTZ R3, R169.reuse, R3 ;  /* 0x00000003a9037221 */ /* 0x048fe20000010000 */
[----:B------:R-:W-:Y:S01]  /*e530*/  F2FP.F16.F32.PACK_AB R152, R169, R152 ;  /* 0x00000098a998723e */ /* 0x000fe200000000ff */
[----:B------:R-:W-:-:S02]  /*e540*/  IMAD.MOV R169, RZ, RZ, -R222 ;  /* 0x000000ffffa97224 */ /* 0x000fc400078e0ade */
[----:B------:R-:W-:Y:S01]  /*e550*/  FMUL.FTZ R174, R175, UR37 ;  /* 0x00000025afae7c20 */ /* 0x000fe20008410000 */
[----:B------:R-:W-:Y:S01]  /*e560*/  FMUL.FTZ R175, R178, UR37 ;  /* 0x00000025b2af7c20 */ /* 0x000fe20008410000 */
[----:B------:R-:W-:Y:S01]  /*e570*/  FMUL.FTZ R178, R179, UR37 ;  /* 0x00000025b3b27c20 */ /* 0x000fe20008410000 */
[----:B------:R-:W-:Y:S01]  /*e580*/  FMUL.FTZ R179, R182, UR37 ;  /* 0x00000025b6b37c20 */ /* 0x000fe20008410000 */
[----:B------:R-:W-:Y:S01]  /*e590*/  ISETP.NE.AND P2, PT, R221, R169, PT ;  /* 0x000000a9dd00720c */ /* 0x000fe20003f45270 */
[----:B------:R-:W-:Y:S01]  /*e5a0*/  VIADD R169, R12, 0x38840 ;  /* 0x000388400ca97836 */ /* 0x000fe20000000000 */
[----:B------:R-:W2:Y:S01]  /*e5b0*/  MUFU.TANH R163, R163 ;  /* 0x000000a300a37308 */ /* 0x000ea20000002400 */
[----:B------:R-:W-:Y:S01]  /*e5c0*/  FMUL.FTZ R182, R183, UR37 ;  /* 0x00000025b7b67c20 */ /* 0x000fe20008410000 */
[----:B0-----:R-:W-:Y:S01]  /*e5d0*/  FADD.FTZ R3, R156, R3 ;  /* 0x000000039c037221 */ /* 0x001fe20000010000 */
[-C--:B------:R-:W-:Y:S01]  /*e5e0*/  FMUL.FTZ R37, R37, R20.reuse ;  /* 0x0000001425257220 */ /* 0x080fe20000410000 */
[----:B------:R-:W-:Y:S01]  /*e5f0*/  PRMT R169, R189, 0x654, R169 ;  /* 0x00000654bda97816 */ /* 0x000fe200000000a9 */
[-C--:B------:R-:W-:Y:S01]  /*e600*/  FMUL.FTZ R40, R40, R20.reuse ;  /* 0x0000001428287220 */ /* 0x080fe20000410000 */
[-C--:B------:R-:W-:Y:S01]  /*e610*/  FMUL.FTZ R41, R41, R20.reuse ;  /* 0x0000001429297220 */ /* 0x080fe20000410000 */
[-C--:B------:R-:W-:Y:S01]  /*e620*/  FMUL.FTZ R44, R44, R20.reuse ;  /* 0x000000142c2c7220 */ /* 0x080fe20000410000 */
[----:B------:R0:W-:Y:S01]  /*e630*/  SYNCS.ARRIVE.TRANS64.RED.A1T0 RZ, [R169+URZ], RZ ;  /* 0x000000ffa9ff79a7 */ /* 0x0001e2000810043f */
[----:B------:R-:W3:Y:S01]  /*e640*/  MUFU.TANH R166, R166 ;  /* 0x000000a600a67308 */ /* 0x000ee20000002400 */
[----:B------:R-:W-:Y:S01]  /*e650*/  FMUL.FTZ R45, R45, R20 ;  /* 0x000000142d2d7220 */ /* 0x000fe20000410000 */
[----:B------:R-:W-:-:S02]  /*e660*/  @!P2 IMAD R14, R14, 0x40, R194 ;  /* 0x000000400e0ea824 */ /* 0x000fc400078e02c2 */
[-C--:B------:R-:W-:Y:S01]  /*e670*/  FMUL.FTZ R48, R48, R20.reuse ;  /* 0x0000001430307220 */ /* 0x080fe20000410000 */
[-C--:B------:R-:W-:Y:S01]  /*e680*/  FMUL.FTZ R49, R49, R20.reuse ;  /* 0x0000001431317220 */ /* 0x080fe20000410000 */
[-C--:B------:R-:W-:Y:S01]  /*e690*/  FMUL.FTZ R52, R52, R20.reuse ;  /* 0x0000001434347220 */ /* 0x080fe20000410000 */
[----:B------:R-:W-:Y:S01]  /*e6a0*/  @!P2 IMAD R14, R14, 0x4, R2 ;  /* 0x000000040e0ea824 */ /* 0x000fe200078e0202 */
[----:B0-----:R-:W-:Y:S01]  /*e6b0*/  FMNMX.FTZ R169, R154, R13, !PT ;  /* 0x0000000d9aa97209 */ /* 0x001fe20007810000 */
[----:B------:R-:W0:Y:S01]  /*e6c0*/  MUFU.TANH R167, R167 ;  /* 0x000000a700a77308 */ /* 0x000e220000002400 */
[-C--:B------:R-:W-:Y:S01]  /*e6d0*/  FMUL.FTZ R53, R53, R20.reuse ;  /* 0x0000001435357220 */ /* 0x080fe20000410000 */
[-C--:B------:R-:W-:Y:S01]  /*e6e0*/  FMUL.FTZ R56, R56, R20.reuse ;  /* 0x0000001438387220 */ /* 0x080fe20000410000 */
[----:B------:R-:W-:Y:S01]  /*e6f0*/  FMNMX.FTZ R169, R155, R169, !PT ;  /* 0x000000a99ba97209 */ /* 0x000fe20007810000 */
[----:B------:R-:W-:Y:S01]  /*e700*/  @!P2 STS [R14+0x38400], R20 ;  /* 0x038400140e00a388 */ /* 0x000fe20000000800 */
[-C--:B------:R-:W-:Y:S01]  /*e710*/  FMUL.FTZ R57, R57, R20.reuse ;  /* 0x0000001439397220 */ /* 0x080fe20000410000 */
[-C--:B------:R-:W-:Y:S01]  /*e720*/  FMUL.FTZ R60, R60, R20.reuse ;  /* 0x000000143c3c7220 */ /* 0x080fe20000410000 */
[----:B------:R-:W-:Y:S01]  /*e730*/  FMNMX.FTZ R169, R158, R169, !PT ;  /* 0x000000a99ea97209 */ /* 0x000fe20007810000 */
[----:B------:R-:W4:Y:S01]  /*e740*/  MUFU.TANH R170, R170 ;  /* 0x000000aa00aa7308 */ /* 0x000f220000002400 */
[-C--:B------:R-:W-:Y:S01]  /*e750*/  FMUL.FTZ R61, R61, R20.reuse ;  /* 0x000000143d3d7220 */ /* 0x080fe20000410000 */
[-C--:B------:R-:W-:Y:S01]  /*e760*/  FMUL.FTZ R64, R64, R20.reuse ;  /* 0x0000001440407220 */ /* 0x080fe20000410000 */
[----:B------:R-:W-:Y:S01]  /*e770*/  FMNMX.FTZ R169, R159, R169, !PT ;  /* 0x000000a99fa97209 */ /* 0x000fe20007810000 */
[-C--:B------:R-:W-:Y:S01]  /*e780*/  FMUL.FTZ R65, R65, R20.reuse ;  /* 0x0000001441417220 */ /* 0x080fe20000410000 */
[-C--:B------:R-:W-:Y:S01]  /*e790*/  FMUL.FTZ R68, R68, R20.reuse ;  /* 0x0000001444447220 */ /* 0x080fe20000410000 */
[-C--:B------:R-:W-:Y:S01]  /*e7a0*/  FMUL.FTZ R69, R69, R20.reuse ;  /* 0x0000001445457220 */ /* 0x080fe20000410000 */
[----:B------:R-:W-:Y:S01]  /*e7b0*/  FMNMX.FTZ R169, R162, R169, !PT ;  /* 0x000000a9a2a97209 */ /* 0x000fe20007810000 */
[----:B------:R-:W5:Y:S01]  /*e7c0*/  MUFU.TANH R171, R171 ;  /* 0x000000ab00ab7308 */ /* 0x000f620000002400 */
[-C--:B------:R-:W-:Y:S01]  /*e7d0*/  FMUL.FTZ R72, R72, R20.reuse ;  /* 0x0000001448487220 */ /* 0x080fe20000410000 */
[-C--:B------:R-:W-:Y:S01]  /*e7e0*/  FMUL.FTZ R73, R73, R20.reuse ;  /* 0x0000001449497220 */ /* 0x080fe20000410000 */
[----:B-1----:R-:W-:Y:S01]  /*e7f0*/  FMNMX.FTZ R169, R153, R169, !PT ;  /* 0x000000a999a97209 */ /* 0x002fe20007810000 */
[-C--:B------:R-:W-:Y:S01]  /*e800*/  FMUL.FTZ R76, R76, R20.reuse ;  /* 0x000000144c4c7220 */ /* 0x080fe20000410000 */
[-C--:B------:R-:W-:Y:S01]  /*e810*/  FMUL.FTZ R77, R77, R20.reuse ;  /* 0x000000144d4d7220 */ /* 0x080fe20000410000 */
[-C--:B------:R-:W-:Y:S01]  /*e820*/  FMUL.FTZ R80, R80, R20.reuse ;  /* 0x0000001450507220 */ /* 0x080fe20000410000 */
[----:B--2---:R-:W-:Y:S01]  /*e830*/  FMNMX.FTZ R169, R163, R169, !PT ;  /* 0x000000a9a3a97209 */ /* 0x004fe20007810000 */
[----:B------:R-:W1:Y:S01]  /*e840*/  MUFU.TANH R174, R174 ;  /* 0x000000ae00ae7308 */ /* 0x000e620000002400 */
[-C--:B------:R-:W-:Y:S01]  /*e850*/  FMUL.FTZ R81, R81, R20.reuse ;  /* 0x0000001451517220 */ /* 0x080fe20000410000 */
[-C--:B------:R-:W-:Y:S01]  /*e860*/  FMUL.FTZ R84, R84, R20.reuse ;  /* 0x0000001454547220 */ /* 0x080fe20000410000 */
[----:B---3--:R-:W-:Y:S01]  /*e870*/  FMNMX.FTZ R169, R166, R169, !PT ;  /* 0x000000a9a6a97209 */ /* 0x008fe20007810000 */
[-C--:B------:R-:W-:Y:S01]  /*e880*/  FMUL.FTZ R85, R85, R20.reuse ;  /* 0x0000001455557220 */ /* 0x080fe20000410000 */
[-C--:B------:R-:W-:Y:S01]  /*e890*/  FMUL.FTZ R88, R88, R20.reuse ;  /* 0x0000001458587220 */ /* 0x080fe20000410000 */
[-C--:B------:R-:W-:Y:S01]  /*e8a0*/  FMUL.FTZ R89, R89, R20.reuse ;  /* 0x0000001459597220 */ /* 0x080fe20000410000 */
[----:B0-----:R-:W-:Y:S01]  /*e8b0*/  FMNMX.FTZ R169, R167, R169, !PT ;  /* 0x000000a9a7a97209 */ /* 0x001fe20007810000 */
[----:B------:R-:W0:Y:S01]  /*e8c0*/  MUFU.TANH R175, R175 ;  /* 0x000000af00af7308 */ /* 0x000e220000002400 */
[-C--:B------:R-:W-:Y:S01]  /*e8d0*/  FMUL.FTZ R92, R92, R20.reuse ;  /* 0x000000145c5c7220 */ /* 0x080fe20000410000 */
[-C--:B------:R-:W-:Y:S01]  /*e8e0*/  FMUL.FTZ R93, R93, R20.reuse ;  /* 0x000000145d5d7220 */ /* 0x080fe20000410000 */
[----:B----4-:R-:W-:Y:S01]  /*e8f0*/  FMNMX.FTZ R169, R170, R169, !PT ;  /* 0x000000a9aaa97209 */ /* 0x010fe20007810000 */
[-C--:B------:R-:W-:Y:S01]  /*e900*/  FMUL.FTZ R96, R96, R20.reuse ;  /* 0x0000001460607220 */ /* 0x080fe20000410000 */
[-C--:B------:R-:W-:Y:S01]  /*e910*/  FMUL.FTZ R97, R97, R20.reuse ;  /* 0x0000001461617220 */ /* 0x080fe20000410000 */
[-C--:B------:R-:W-:Y:S01]  /*e920*/  FMUL.FTZ R100, R100, R20.reuse ;  /* 0x0000001464647220 */ /* 0x080fe20000410000 */
[----:B-----5:R-:W-:Y:S01]  /*e930*/  FMNMX.FTZ R169, R171, R169, !PT ;  /* 0x000000a9aba97209 */ /* 0x020fe20007810000 */
[----:B------:R-:W2:Y:S01]  /*e940*/  MUFU.TANH R178, R178 ;  /* 0x000000b200b27308 */ /* 0x000ea20000002400 */
[-C--:B------:R-:W-:Y:S01]  /*e950*/  FMUL.FTZ R101, R101, R20.reuse ;  /* 0x0000001465657220 */ /* 0x080fe20000410000 */
[-C--:B------:R-:W-:Y:S01]  /*e960*/  FMUL.FTZ R104, R104, R20.reuse ;  /* 0x0000001468687220 */ /* 0x080fe20000410000 */
[----:B-1----:R-:W-:Y:S01]  /*e970*/  FMNMX.FTZ R169, R174, R169, !PT ;  /* 0x000000a9aea97209 */ /* 0x002fe20007810000 */
[-C--:B------:R-:W-:Y:S01]  /*e980*/  FMUL.FTZ R105, R105, R20.reuse ;  /* 0x0000001469697220 */ /* 0x080fe20000410000 */
[-C--:B------:R-:W-:Y:S01]  /*e990*/  FMUL.FTZ R108, R108, R20.reuse ;  /* 0x000000146c6c7220 */ /* 0x080fe20000410000 */
[-C--:B------:R-:W-:Y:S01]  /*e9a0*/  FMUL.FTZ R109, R109, R20.reuse ;  /* 0x000000146d6d7220 */ /* 0x080fe20000410000 */
[-C--:B------:R-:W-:Y:S01]  /*e9b0*/  FMUL.FTZ R112, R112, R20.reuse ;  /* 0x0000001470707220 */ /* 0x080fe20000410000 */
[----:B------:R-:W1:Y:S01]  /*e9c0*/  MUFU.TANH R179, R179 ;  /* 0x000000b300b37308 */ /* 0x000e620000002400 */
[----:B0-----:R-:W-:Y:S01]  /*e9d0*/  FMNMX.FTZ R169, R175, R169, !PT ;  /* 0x000000a9afa97209 */ /* 0x001fe20007810000 */
[-C--:B------:R-:W-:Y:S01]  /*e9e0*/  FMUL.FTZ R113, R113, R20.reuse ;  /* 0x0000001471717220 */ /* 0x080fe20000410000 */
[-C--:B------:R-:W-:Y:S01]  /*e9f0*/  FMUL.FTZ R116, R116, R20.reuse ;  /* 0x0000001474747220 */ /* 0x080fe20000410000 */
[-C--:B------:R-:W-:Y:S01]  /*ea00*/  FMUL.FTZ R117, R117, R20.reuse ;  /* 0x0000001475757220 */ /* 0x080fe20000410000 */
[-C--:B------:R-:W-:Y:S01]  /*ea10*/  FMUL.FTZ R120, R120, R20.reuse ;  /* 0x0000001478787220 */ /* 0x080fe20000410000 */
[-C--:B------:R-:W-:Y:S01]  /*ea20*/  FMUL.FTZ R121, R121, R20.reuse ;  /* 0x0000001479797220 */ /* 0x080fe20000410000 */
[-C--:B------:R-:W-:Y:S01]  /*ea30*/  FMUL.FTZ R124, R124, R20.reuse ;  /* 0x000000147c7c7220 */ /* 0x080fe20000410000 */
[----:B------:R-:W0:Y:S01]  /*ea40*/  MUFU.TANH R182, R182 ;  /* 0x000000b600b67308 */ /* 0x000e220000002400 */
[----:B--2---:R-:W-:Y:S01]  /*ea50*/  FMNMX.FTZ R169, R178, R169, !PT ;  /* 0x000000a9b2a97209 */ /* 0x004fe20007810000 */
[-C--:B------:R-:W-:Y:S01]  /*ea60*/  FMUL.FTZ R125, R125, R20.reuse ;  /* 0x000000147d7d7220 */ /* 0x080fe20000410000 */
[-C--:B------:R-:W-:Y:S01]  /*ea70*/  FMUL.FTZ R128, R128, R20.reuse ;  /* 0x0000001480807220 */ /* 0x080fe20000410000 */
[-C--:B------:R-:W-:Y:S01]  /*ea80*/  FMUL.FTZ R129, R129, R20.reuse ;  /* 0x0000001481817220 */ /* 0x080fe20000410000 */
[-C--:B------:R-:W-:Y:S01]  /*ea90*/  FMUL.FTZ R132, R132, R20.reuse ;  /* 0x0000001484847220 */ /* 0x080fe20000410000 */
[-C--:B------:R-:W-:Y:S01]  /*eaa0*/  FMUL.FTZ R133, R133, R20.reuse ;  /* 0x0000001485857220 */ /* 0x080fe20000410000 */
[-C--:B------:R-:W-:Y:S01]  /*eab0*/  FMUL.FTZ R136, R136, R20.reuse ;  /* 0x0000001488887220 */ /* 0x080fe20000410000 */
[----:B------:R-:W2:Y:S01]  /*eac0*/  MUFU.EX2 R157, R157 ;  /* 0x0000009d009d7308 */ /* 0x000ea20000000800 */
[----:B-1----:R-:W-:Y:S01]  /*ead0*/  FMNMX.FTZ R169, R179, R169, !PT ;  /* 0x000000a9b3a97209 */ /* 0x002fe20007810000 */
[-C--:B------:R-:W-:Y:S01]  /*eae0*/  FMUL.FTZ R137, R137, R20.reuse ;  /* 0x0000001489897220 */ /* 0x080fe20000410000 */
[-C--:B------:R-:W-:Y:S01]  /*eaf0*/  FMUL.FTZ R140, R140, R20.reuse ;  /* 0x000000148c8c7220 */ /* 0x080fe20000410000 */
[-C--:B------:R-:W-:Y:S01]  /*eb00*/  FMUL.FTZ R141, R141, R20.reuse ;  /* 0x000000148d8d7220 */ /* 0x080fe20000410000 */
[-C--:B------:R-:W-:Y:S01]  /*eb10*/  FMUL.FTZ R144, R144, R20.reuse ;  /* 0x0000001490907220 */ /* 0x080fe20000410000 */
[-C--:B------:R-:W-:Y:S01]  /*eb20*/  FMUL.FTZ R145, R145, R20.reuse ;  /* 0x0000001491917220 */ /* 0x080fe20000410000 */
[-C--:B------:R-:W-:Y:S01]  /*eb30*/  FMUL.FTZ R148, R148, R20.reuse ;  /* 0x0000001494947220 */ /* 0x080fe20000410000 */
[----:B------:R-:W1:Y:S01]  /*eb40*/  MUFU.EX2 R160, R160 ;  /* 0x000000a000a07308 */ /* 0x000e620000000800 */
[----:B0-----:R-:W-:Y:S01]  /*eb50*/  FMNMX.FTZ R169, R182, R169, !PT ;  /* 0x000000a9b6a97209 */ /* 0x001fe20007810000 */
[----:B------:R-:W-:-:S04]  /*eb60*/  FMUL.FTZ R149, R149, R20 ;  /* 0x0000001495957220 */ /* 0x000fc80000410000 */
[----:B------:R-:W0:Y:S02]  /*eb70*/  SHFL.BFLY PT, R183, R169, 0x2, 0x1f ;  /* 0x0c401f00a9b77f89 */ /* 0x000e2400000e0000 */
[----:B------:R-:W3:Y:S01]  /*eb80*/  MUFU.EX2 R161, R161 ;  /* 0x000000a100a17308 */ /* 0x000ee20000000800 */
[----:B--2---:R-:W-:-:S07]  /*eb90*/  FADD.FTZ R3, R157, R3 ;  /* 0x000000039d037221 */ /* 0x004fce0000010000 */
[----:B------:R-:W2:Y:S01]  /*eba0*/  MUFU.EX2 R164, R164 ;  /* 0x000000a400a47308 */ /* 0x000ea20000000800 */
[----:B-1----:R-:W-:-:S07]  /*ebb0*/  FADD.FTZ R3, R160, R3 ;  /* 0x00000003a0037221 */ /* 0x002fce0000010000 */
[----:B------:R-:W1:Y:S01]  /*ebc0*/  MUFU.EX2 R165, R165 ;  /* 0x000000a500a57308 */ /* 0x000e620000000800 */
[----:B---3--:R-:W-:Y:S01]  /*ebd0*/  FADD.FTZ R3, R161, R3 ;  /* 0x00000003a1037221 */ /* 0x008fe20000010000 */
[----:B0-----:R-:W-:-:S06]  /*ebe0*/  FMNMX.FTZ R169, R169, R183, !PT ;  /* 0x000000b7a9a97209 */ /* 0x001fcc0007810000 */
[----:B------:R-:W0:Y:S01]  /*ebf0*/  MUFU.EX2 R196, R196 ;  /* 0x000000c400c47308 */ /* 0x000e220000000800 */
[----:B--2---:R-:W-:Y:S01]  /*ec00*/  FADD.FTZ R3, R164, R3 ;  /* 0x00000003a4037221 */ /* 0x004fe20000010000 */
[----:B------:R-:W2:Y:S06]  /*ec10*/  SHFL.BFLY PT, R183, R169, 0x1, 0x1f ;  /* 0x0c201f00a9b77f89 */ /* 0x000eac00000e0000 */
[----:B------:R-:W3:Y:S01]  /*ec20*/  MUFU.EX2 R198, R198 ;  /* 0x000000c600c67308 */ /* 0x000ee20000000800 */
[----:B-1----:R-:W-:-:S07]  /*ec30*/  FADD.FTZ R3, R165, R3 ;  /* 0x00000003a5037221 */ /* 0x002fce0000010000 */
[----:B------:R-:W1:Y:S01]  /*ec40*/  MUFU.EX2 R172, R172 ;  /* 0x000000ac00ac7308 */ /* 0x000e620000000800 */
[----:B0-----:R-:W-:-:S07]  /*ec50*/  FADD.FTZ R3, R196, R3 ;  /* 0x00000003c4037221 */ /* 0x001fce0000010000 */
[----:B------:R-:W0:Y:S01]  /*ec60*/  MUFU.EX2 R173, R173 ;  /* 0x000000ad00ad7308 */ /* 0x000e220000000800 */
[----:B---3--:R-:W-:Y:S01]  /*ec70*/  FADD.FTZ R3, R198, R3 ;  /* 0x00000003c6037221 */ /* 0x008fe20000010000 */
[----:B--2---:R-:W-:-:S05]  /*ec80*/  FMNMX.FTZ R169, R169, R183, !PT ;  /* 0x000000b7a9a97209 */ /* 0x004fca0007810000 */
[----:B------:R-:W-:Y:S01]  /*ec90*/  FADD.FTZ R13, -R169, R13 ;  /* 0x0000000da90d7221 */ /* 0x000fe20000010100 */
[----:B------:R-:W2:Y:S01]  /*eca0*/  MUFU.EX2 R176, R176 ;  /* 0x000000b000b07308 */ /* 0x000ea20000000800 */
[----:B-1----:R-:W-:Y:S02]  /*ecb0*/  FADD.FTZ R3, R172, R3 ;  /* 0x00000003ac037221 */ /* 0x002fe40000010000 */
[----:B------:R-:W-:-:S05]  /*ecc0*/  FMUL.FTZ R13, R13, R168 ;  /* 0x000000a80d0d7220 */ /* 0x000fca0000410000 */
[----:B------:R-:W1:Y:S01]  /*ecd0*/  MUFU.EX2 R177, R177 ;  /* 0x000000b100b17308 */ /* 0x000e620000000800 */
[----:B0-----:R-:W-:-:S07]  /*ece0*/  FADD.FTZ R3, R173, R3 ;  /* 0x00000003ad037221 */ /* 0x001fce0000010000 */
[----:B------:R-:W0:Y:S01]  /*ecf0*/  MUFU.EX2 R13, R13 ;  /* 0x0000000d000d7308 */ /* 0x000e220000000800 */
[----:B--2---:R-:W-:-:S04]  /*ed00*/  FADD.FTZ R3, R176, R3 ;  /* 0x00000003b0037221 */ /* 0x004fc80000010000 */
[----:B-1----:R-:W-:Y:S01]  /*ed10*/  FADD.FTZ R3, R177, R3 ;  /* 0x00000003b1037221 */ /* 0x002fe20000010000 */
        /* <DEDUP_REMOVED lines=56> */
[----:B0-----:R-:W-:Y:S01]  /*f0a0*/  FFMA.FTZ R10, R13, R10, R14 ;  /* 0x0000000a0d0a7223 */ /* 0x001fe2000001000e */
[----:B------:R-:W-:Y:S01]  /*f0b0*/  F2FP.F16.F32.PACK_AB R156, R161, R160 ;  /* 0x000000a0a19c723e */ /* 0x000fe200000000ff */
[-C--:B------:R-:W-:Y:S01]  /*f0c0*/  FMUL.FTZ R91, R91, R13.reuse ;  /* 0x0000000d5b5b7220 */ /* 0x080fe20000410000 */
[----:B------:R-:W-:Y:S01]  /*f0d0*/  F2FP.F16.F32.PACK_AB R160, R198, R196 ;  /* 0x000000c4c6a0723e */ /* 0x000fe200000000ff */
        /* <DEDUP_REMOVED lines=34> */
[----:B------:R1:W2:Y:S01]  /*f300*/  MUFU.EX2 R175, R153 ;  /* 0x0000009900af7308 */ /* 0x0002a20000000800 */
[----:B0-----:R-:W-:Y:S01]  /*f310*/  FADD.FTZ R3, R166, R3 ;  /* 0x00000003a6037221 */ /* 0x001fe20000010000 */
[----:B------:R-:W-:Y:S01]  /*f320*/  F2FP.F16.F32.PACK_AB R166, R197, R166 ;  /* 0x000000a6c5a6723e */ /* 0x000fe200000000ff */
[----:B------:R-:W-:-:S02]  /*f330*/  FADD.FTZ R10, R200, R10 ;  /* 0x0000000ac80a7221 */ /* 0x000fc40000010000 */
[----:B------:R-:W-:Y:S02]  /*f340*/  FADD.FTZ R3, R197, R3 ;  /* 0x00000003c5037221 */ /* 0x000fe40000010000 */
[----:B------:R-:W-:Y:S01]  /*f350*/  FADD.FTZ R10, R170, R10 ;  /* 0x0000000aaa0a7221 */ /* 0x000fe20000010000 */
[----:B------:R-:W0:Y:S01]  /*f360*/  MUFU.EX2 R178, R199 ;  /* 0x000000c700b27308 */ /* 0x000e220000000800 */
[----:B-1----:R-:W-:Y:S01]  /*f370*/  F2FP.F16.F32.PACK_AB R153, R200, R14 ;  /* 0x0000000ec899723e */ /* 0x002fe200000000ff */
[----:B------:R-:W-:Y:S01]  /*f380*/  IMAD R14, R15, 0x1000, R217 ;  /* 0x000010000f0e7824 */ /* 0x000fe200078e02d9 */
[----:B------:R-:W-:Y:S01]  /*f390*/  MOV R15, 0x40000040 ;  /* 0x40000040000f7802 */ /* 0x000fe20000000f00 */
[----:B------:R-:W-:-:S03]  /*f3a0*/  FADD.FTZ R10, R171, R10 ;  /* 0x0000000aab0a7221 */ /* 0x000fc60000010000 */
[----:B------:R-:W-:Y:S01]  /*f3b0*/  R2UR UR6, R14 ;  /* 0x000000000e0672ca */ /* 0x000fe200000e0000 */
[----:B------:R-:W-:Y:S01]  /*f3c0*/  MUFU.EX2 R181, R183 ;  /* 0x000000b700b57308 */ /* 0x000fe20000000800 */
[----:B--2---:R-:W-:Y:S01]  /*f3d0*/  F2FP.F16.F32.PACK_AB R157, R175, R174 ;  /* 0x000000aeaf9d723e */ /* 0x004fe200000000ff */
[----:B------:R-:W-:Y:S01]  /*f3e0*/  FADD.FTZ R10, R174, R10 ;  /* 0x0000000aae0a7221 */ /* 0x000fe20000010000 */
[----:B------:R-:W-:Y:S01]  /*f3f0*/  R2UR UR7, R15 ;  /* 0x000000000f0772ca */ /* 0x000fe200000e0000 */
[----:B------:R-:W-:Y:S02]  /*f400*/  IMAD.MOV.U32 R15, RZ, RZ, 0x40000040 ;  /* 0x40000040ff0f7424 */ /* 0x000fe400078e00ff */
[----:B------:R-:W-:Y:S02]  /*f410*/  FADD.FTZ R10, R175, R10 ;  /* 0x0000000aaf0a7221 */ /* 0x000fe40000010000 */
[----:B------:R1:W-:Y:S02]  /*f420*/  MUFU.EX2 R196, R162 ;  /* 0x000000a200c47308 */ /* 0x0003e40000000800 */
[----:B0-----:R-:W-:-:S04]  /*f430*/  FADD.FTZ R10, R178, R10 ;  /* 0x0000000ab20a7221 */ /* 0x001fc80000010000 */
[----:B------:R-:W-:Y:S02]  /*f440*/  FADD.FTZ R10, R179, R10 ;  /* 0x0000000ab30a7221 */ /* 0x000fe40000010000 */
[----:B------:R-:W0:Y:S01]  /*f450*/  MUFU.EX2 R180, R167 ;  /* 0x000000a700b47308 */ /* 0x000e220000000800 */
[----:B-1----:R-:W-:-:S07]  /*f460*/  F2FP.F16.F32.PACK_AB R162, R173, R172 ;  /* 0x000000acada2723e */ /* 0x002fce00000000ff */
[----:B------:R1:W2:Y:S08]  /*f470*/  MUFU.EX2 R183, R158 ;  /* 0x0000009e00b77308 */ /* 0x0002b00000000800 */
[----:B------:R3:W4:Y:S01]  /*f480*/  MUFU.EX2 R199, R159 ;  /* 0x0000009f00c77308 */ /* 0x0007220000000800 */
[----:B-1----:R-:W-:Y:S01]  /*f490*/  F2FP.F16.F32.PACK_AB R158, R165, R164 ;  /* 0x000000a4a59e723e */ /* 0x002fe200000000ff */
[----:B0-----:R-:W-:Y:S01]  /*f4a0*/  FADD.FTZ R10, R180, R10 ;  /* 0x0000000ab40a7221 */ /* 0x001fe20000010000 */
[----:B------:R-:W-:-:S02]  /*f4b0*/  F2FP.F16.F32.PACK_AB R161, R181, R180 ;  /* 0x000000b4b5a1723e */ /* 0x000fc400000000ff */
[----:B------:R-:W-:Y:S01]  /*f4c0*/  F2FP.F16.F32.PACK_AB R164, R177, R176 ;  /* 0x000000b0b1a4723e */ /* 0x000fe200000000ff */
[----:B------:R-:W-:Y:S02]  /*f4d0*/  FADD.FTZ R10, R181, R10 ;  /* 0x0000000ab50a7221 */ /* 0x000fe40000010000 */
[----:B------:R4:W0:Y:S01]  /*f4e0*/  MUFU.EX2 R172, R163 ;  /* 0x000000a300ac7308 */ /* 0x0008220000000800 */
[----:B---3--:R-:W-:Y:S01]  /*f4f0*/  F2FP.F16.F32.PACK_AB R159, R179, R178 ;  /* 0x000000b2b39f723e */ /* 0x008fe200000000ff */
[----:B--2---:R-:W-:-:S06]  /*f500*/  FADD.FTZ R10, R183, R10 ;  /* 0x0000000ab70a7221 */ /* 0x004fcc0000010000 */
[----:B------:R1:W2:Y:S01]  /*f510*/  MUFU.EX2 R173, R155 ;  /* 0x0000009b00ad7308 */ /* 0x0002a20000000800 */
[C---:B----4-:R-:W-:Y:S01]  /*f520*/  F2FP.F16.F32.PACK_AB R163, R199.reuse, R183 ;  /* 0x000000b7c7a3723e */ /* 0x050fe200000000ff */
[----:B------:R-:W-:-:S04]  /*f530*/  FADD.FTZ R10, R199, R10 ;  /* 0x0000000ac70a7221 */ /* 0x000fc80000010000 */
[----:B------:R-:W-:Y:S02]  /*f540*/  FADD.FTZ R10, R196, R10 ;  /* 0x0000000ac40a7221 */ /* 0x000fe40000010000 */
[----:B------:R-:W3:Y:S01]  /*f550*/  MUFU.EX2 R182, R182 ;  /* 0x000000b600b67308 */ /* 0x000ee20000000800 */
[----:B-1----:R-:W-:Y:S01]  /*f560*/  F2FP.F16.F32.PACK_AB R155, R171, R170 ;  /* 0x000000aaab9b723e */ /* 0x002fe200000000ff */
[----:B------:R-:W-:Y:S01]  /*f570*/  BAR.SYNC.DEFER_BLOCKING 0xf, 0x100 ;  /* 0x03c4000000007b1d */ /* 0x000fe20000010000 */
[C---:B0-----:R-:W-:Y:S01]  /*f580*/  F2FP.F16.F32.PACK_AB R165, R172.reuse, R196 ;  /* 0x000000c4aca5723e */ /* 0x041fe200000000ff */
[----:B------:R-:W-:-:S04]  /*f590*/  FADD.FTZ R10, R172, R10 ;  /* 0x0000000aac0a7221 */ /* 0x000fc80000010000 */
[----:B--2---:R-:W-:Y:S01]  /*f5a0*/  FADD.FTZ R10, R173, R10 ;  /* 0x0000000aad0a7221 */ /* 0x004fe20000010000 */
[----:B---3--:R-:W-:-:S03]  /*f5b0*/  F2FP.F16.F32.PACK_AB R167, R182, R173 ;  /* 0x000000adb6a7723e */ /* 0x008fc600000000ff */
[----:B------:R-:W-:Y:S01]  /*f5c0*/  FADD.FTZ R10, R182, R10 ;  /* 0x0000000ab60a7221 */ /* 0x000fe20000010000 */
[----:B------:R0:W-:Y:S04]  /*f5d0*/  STSM.16.M88.4 [R223+0x36400], R152 ;  /* 0x03640098df007844 */ /* 0x0001e80000000200 */
[----:B------:R1:W-:Y:S04]  /*f5e0*/  STSM.16.M88.4 [R226], R156 ;  /* 0x0000009ce2007844 */ /* 0x0003e80000000200 */
[----:B------:R1:W-:Y:S04]  /*f5f0*/  STSM.16.M88.4 [R224], R160 ;  /* 0x000000a0e0007844 */ /* 0x0003e80000000200 */
[----:B------:R1:W-:Y:S01]  /*f600*/  STSM.16.M88.4 [R225], R164 ;  /* 0x000000a4e1007844 */ /* 0x0003e20000000200 */
[----:B------:R-:W-:-:S06]  /*f610*/  WARPGROUP.ARRIVE ;  /* 0x00000000000079c5 */ /* 0x000fcc0000000000 */
[----:B------:R-:W-:Y:S03]  /*f620*/  HGMMA.64x256x16.F32 R24, R152, gdesc[UR4].tnspB, R24, gsb0 ;  /* 0x43e0000498187df0 */ /* 0x000fe60008000818 */
[----:B------:R-:W-:Y:S02]  /*f630*/  WARPGROUP.DEPBAR.LE gsb0, 0x0 ;  /* 0x00008000000079c5 */ /* 0x000fe40000010000 */
[----:B0-----:R-:W-:Y:S01]  /*f640*/  VIADD R152, R14, 0x80 ;  /* 0x000000800e987836 */ /* 0x001fe20000000000 */
[----:B------:R-:W-:Y:S01]  /*f650*/  WARPGROUP.ARRIVE ;  /* 0x00000000000079c5 */ /* 0x000fe20000000000 */
[----:B------:R-:W-:-:S03]  /*f660*/  IMAD.MOV.U32 R153, RZ, RZ, 0x40000040 ;  /* 0x40000040ff997424 */ /* 0x000fc600078e00ff */
[----:B------:R-:W-:Y:S01]  /*f670*/  R2UR UR6, R152 ;  /* 0x00000000980672ca */ /* 0x000fe200000e0000 */
[C---:B------:R-:W-:Y:S01]  /*f680*/  VIADD R152, R14.reuse, 0x100 ;  /* 0x000001000e987836 */ /* 0x040fe20000000000 */
[----:B------:R-:W-:Y:S01]  /*f690*/  R2UR UR7, R153 ;  /* 0x00000000990772ca */ /* 0x000fe200000e0000 */
[----:B------:R-:W-:Y:S02]  /*f6a0*/  IMAD.MOV.U32 R153, RZ, RZ, 0x40000040 ;  /* 0x40000040ff997424 */ /* 0x000fe400078e00ff */
[----:B------:R-:W-:-:S13]  /*f6b0*/  VIADD R14, R14, 0x180 ;  /* 0x000001800e0e7836 */ /* 0x000fda0000000000 */
        /* <DEDUP_REMOVED lines=24> */
.L_x_4567:
[----:B------:R-:W-:Y:S02]  /*f840*/  VIADD R12, R12, 0x38860 ;  /* 0x000388600c0c7836 */ /* 0x000fe40000000000 */
[----:B------:R-:W-:Y:S02]  /*f850*/  IMAD.MOV.U32 R13, RZ, RZ, R169 ;  /* 0x000000ffff0d7224 */ /* 0x000fe400078e00a9 */
[----:B------:R-:W-:Y:S01]  /*f860*/  IMAD.MOV.U32 R20, RZ, RZ, R21 ;  /* 0x000000ffff147224 */ /* 0x000fe200078e0015 */
[----:B------:R-:W-:Y:S01]  /*f870*/  PRMT R12, R189, 0x654, R12 ;  /* 0x00000654bd0c7816 */ /* 0x000fe2000000000c */
[----:B------:R-:W-:-:S03]  /*f880*/  IMAD.MOV.U32 R14, RZ, RZ, R18 ;  /* 0x000000ffff0e7224 */ /* 0x000fc600078e0012 */
[----:B------:R1:W-:Y:S01]  /*f890*/  SYNCS.ARRIVE.TRANS64.RED.A1T0 RZ, [R12+URZ], RZ ;  /* 0x000000ff0cff79a7 */ /* 0x0003e2000810043f */
[----:B------:R-:W-:Y:S05]  /*f8a0*/  @P1 BRA `(.L_x_4568) ;  /* 0xffffffc800381947 */ /* 0x000fea000383ffff */
.L_x_4555:
[----:B------:R-:W-:Y:S05]  /*f8b0*/  BSYNC B0 ;  /* 0x0000000000007941 */ /* 0x000fea0003800000 */
.L_x_4554:
[----:B------:R-:W2:Y:S01]  /*f8c0*/  LDL.LU R163, [R1+0x48] ;  /* 0x0000480001a37983 */ /* 0x000ea20000300800 */
[----:B------:R-:W-:Y:S02]  /*f8d0*/  IMAD.MOV.U32 R162, RZ, RZ, -0x800000 ;  /* 0xff800000ffa27424 */ /* 0x000fe400078e00ff */
[----:B------:R-:W-:Y:S01]  /*f8e0*/  IMAD.MOV.U32 R161, RZ, RZ, -0x800000 ;  /* 0xff800000ffa17424 */ /* 0x000fe200078e00ff */
[----:B------:R-:W3:Y:S04]  /*f8f0*/  SHFL.BFLY PT, R0, R3, 0x2, 0x1f ;  /* 0x0c401f0003007f89 */ /* 0x000ee800000e0000 */
[----:B------:R-:W4:Y:S01]  /*f900*/  SHFL.BFLY PT, R5, R10, 0x2, 0x1f ;  /* 0x0c401f000a057f89 */ /* 0x000f2200000e0000 */
[----:B---3--:R-:W-:Y:S01]  /*f910*/  FADD.FTZ R0, R0, R3 ;  /* 0x0000000300007221 */ /* 0x008fe20000010000 */
[----:B----4-:R-:W-:-:S04]  /*f920*/  FADD.FTZ R4, R5, R10 ;  /* 0x0000000a05047221 */ /* 0x010fc80000010000 */
[----:B------:R-:W3:Y:S04]  /*f930*/  SHFL.BFLY PT, R5, R0, 0x1, 0x1f ;  /* 0x0c201f0000057f89 */ /* 0x000ee800000e0000 */
[----:B------:R-:W4:Y:S01]  /*f940*/  SHFL.BFLY PT, R7, R4, 0x1, 0x1f ;  /* 0x0c201f0004077f89 */ /* 0x000f2200000e0000 */
[----:B---3--:R-:W-:Y:S01]  /*f950*/  FADD.FTZ R5, R0, R5 ;  /* 0x0000000500057221 */ /* 0x008fe20000010000 */
[----:B------:R-:W-:Y:S02]  /*f960*/  IMAD.MOV R0, RZ, RZ, -R222 ;  /* 0x000000ffff007224 */ /* 0x000fe400078e0ade */
[----:B----4-:R-:W-:Y:S01]  /*f970*/  FADD.FTZ R7, R4, R7 ;  /* 0x0000000704077221 */ /* 0x010fe20000010000 */
[----:B------:R-:W-:Y:S08]  /*f980*/  BAR.ARV 0x8, 0x100 ;  /* 0x0204000000007b1d */ /* 0x000ff00000002000 */
[----:B------:R-:W-:Y:S01]  /*f990*/  BAR.SYNC.DEFER_BLOCKING 0xf, 0x100 ;  /* 0x03c4000000007b1d */ /* 0x000fe20000010000 */
[----:B------:R-:W-:-:S02]  /*f9a0*/  FSETP.NE.FTZ.AND P0, PT, R5, RZ, PT ;  /* 0x000000ff0500720b */ /* 0x000fc40003f15000 */
[----:B------:R-:W-:Y:S02]  /*f9b0*/  FSETP.NE.FTZ.AND P1, PT, R7, RZ, PT ;  /* 0x000000ff0700720b */ /* 0x000fe40003f35000 */
[----:B------:R-:W-:Y:S01]  /*f9c0*/  ISETP.NE.AND P2, PT, R221, R0, PT ;  /* 0x00000000dd00720c */ /* 0x000fe20003f45270 */
[----:B------:R-:W-:-:S08]  /*f9d0*/  IMAD.MOV.U32 R0, RZ, RZ, RZ ;  /* 0x000000ffff007224 */ /* 0x000fd000078e00ff */
[----:B------:R-:W3:Y:S04]  /*f9e0*/  @P0 MUFU.LG2 R6, R5 ;  /* 0x0000000500060308 */ /* 0x000ee80000000c00 */
[C---:B------:R-:W-:Y:S02]  /*f9f0*/  @!P2 IMAD R9, R18.reuse, 0x40, R194 ;  /* 0x000000401209a824 */ /* 0x040fe400078e02c2 */
[----:B------:R-:W-:Y:S02]  /*fa00*/  VIADD R18, R18, 0x1 ;  /* 0x0000000112127836 */ /* 0x000fe40000000000 */
[----:B------:R-:W4:Y:S01]  /*fa10*/  @P1 MUFU.LG2 R8, R7 ;  /* 0x0000000700081308 */ /* 0x000f220000000c00 */
[----:B------:R-:W-:-:S07]  /*fa20*/  @!P2 LEA R9, R9, R2, 0x2 ;  /* 0x000000020909a211 */ /* 0x000fce00078e10ff */
[----:B------:R-:W5:Y:S01]  /*fa30*/  @P0 MUFU.RCP R0, R5 ;  /* 0x0000000500000308 */ /* 0x000f620000001000 */
[----:B---3--:R-:W-:Y:S01]  /*fa40*/  @P0 FMUL.FTZ R3, R6, 0.69314718246459960938 ;  /* 0x3f31721806030820 */ /* 0x008fe20000410000 */
[----:B------:R-:W-:-:S04]  /*fa50*/  @P0 FMUL.FTZ R6, R168, 0.69314718246459960938 ;  /* 0x3f317218a8060820 */ /* 0x000fc80000410000 */
[----:B------:R-:W-:Y:S01]  /*fa60*/  @P0 FFMA.FTZ R162, R6, R21, R3 ;  /* 0x0000001506a20223 */ /* 0x000fe20000010003 */
[----:B------:R-:W-:Y:S01]  /*fa70*/  @P1 FMUL.FTZ R3, R168, 0.69314718246459960938 ;  /* 0x3f317218a8031820 */ /* 0x000fe20000410000 */
[----:B------:R-:W-:Y:S01]  /*fa80*/  PLOP3.LUT P0, PT, PT, PT, PT, 0x8, 0x0 ;  /* 0x000000000000781c */ /* 0x000fe20003f0e170 */
[----:B----4-:R-:W-:-:S04]  /*fa90*/  @P1 FMUL.FTZ R8, R8, 0.69314718246459960938 ;  /* 0x3f31721808081820 */ /* 0x010fc80000410000 */
[----:B------:R-:W-:Y:S01]  /*faa0*/  @P1 FFMA.FTZ R161, R3, R169, R8 ;  /* 0x000000a903a11223 */ /* 0x000fe20000010008 */
[----:B------:R-:W-:Y:S01]  /*fab0*/  IMAD.MOV.U32 R3, RZ, RZ, RZ ;  /* 0x000000ffff037224 */ /* 0x000fe200078e00ff */
[----:B-----5:R3:W-:Y:S01]  /*fac0*/  @!P2 STS [R9+0x38400], R0 ;  /* 0x038400000900a388 */ /* 0x0207e20000000800 */
[-C--:B------:R-:W-:Y:S01]  /*fad0*/  FMUL.FTZ R154, R28, R0.reuse ;  /* 0x000000001c9a7220 */ /* 0x080fe20000410000 */
[----:B------:R-:W-:-:S03]  /*fae0*/  FMUL.FTZ R153, R40, R0 ;  /* 0x0000000028997220 */ /* 0x000fc60000410000 */
[----:B------:R-:W4:Y:S01]  /*faf0*/  @P1 MUFU.RCP R3, R7 ;  /* 0x0000000700031308 */ /* 0x000f220000001000 */
[----:B------:R-:W-:Y:S01]  /*fb00*/  ISETP.NE.AND P1, PT, R18, 0x2, PT ;  /* 0x000000021200780c */ /* 0x000fe20003f25270 */
[-C--:B------:R-:W-:Y:S01]  /*fb10*/  FMUL.FTZ R6, R24, R0.reuse ;  /* 0x0000000018067220 */ /* 0x080fe20000410000 */
[-C--:B------:R-:W-:Y:S01]  /*fb20*/  FMUL.FTZ R4, R25, R0.reuse ;  /* 0x0000000019047220 */ /* 0x080fe20000410000 */
        /* <DEDUP_REMOVED lines=13> */
[----:B----4-:R1:W-:Y:S01]  /*fc00*/  @!P2 STS [R9+0x38420], R3 ;  /* 0x038420030900a388 */ /* 0x0103e20000000800 */
        /* <DEDUP_REMOVED lines=49> */
[-C--:B---3--:R-:W-:Y:S01]  /*ff20*/  FMUL.FTZ R0, R27, R3.reuse ;  /* 0x000000031b007220 */ /* 0x088fe20000410000 */
[-C--:B------:R-:W-:Y:S01]  /*ff30*/  FMUL.FTZ R7, R30, R3.reuse ;  /* 0x000000031e077220 */ /* 0x080fe20000410000 */
[-C--:B------:R-:W-:Y:S01]  /*ff40*/  FMUL.FTZ R31, R31, R3.reuse ;  /* 0x000000031f1f7220 */ /* 0x080fe20000410000 */
[-C--:B-1----:R-:W-:Y:S01]  /*ff50*/  FMUL.FTZ R9, R34, R3.reuse ;  /* 0x0000000322097220 */ /* 0x082fe20000410000 */
        /* <DEDUP_REMOVED lines=60> */
[----:B------:R-:W-:Y:S01]  /*10320*/  SEL R18, R18, RZ, P1 ;  /* 0x000000ff12127207 */ /* 0x000fe20000800000 */
[----:B--2---:R-:W-:-:S05]  /*10330*/  VIADD R163, R163, 0x1 ;  /* 0x00000001a3a37836 */ /* 0x004fca0000000000 */
[----:B------:R0:W-:Y:S01]  /*10340*/  STL [R1+0x48], R163 ;  /* 0x000048a301007387 */ /* 0x0001e20000100800 */
[----:B------:R-:W-:Y:S06]  /*10350*/  BAR.ARV 0xe, 0x100 ;  /* 0x0384000000007b1d */ /* 0x000fec0000002000 */
.L_x_4506:
[----:B------:R-:W-:Y:S05]  /*10360*/  BSYNC B7 ;  /* 0x0000000000077941 */ /* 0x000fea0003800000 */
.L_x_4504:
        /* <DEDUP_REMOVED lines=18> */
[----:B------:R-:W-:Y:S02]  /*10490*/  MOV R20, R2 ;  /* 0x0000000200147202 */ /* 0x000fe40000000f00 */
        /* <DEDUP_REMOVED lines=13> */
[----:B------:R-:W-:Y:S01]  /*10570*/  BAR.SYNC.DEFER_BLOCKING 0x1, 0x100 ;  /* 0x0044000000007b1d */ /* 0x000fe20000010000 */
[----:B---3--:R-:W-:-:S03]  /*10580*/  IMAD.WIDE R44, R30, 0x2, R20 ;  /* 0x000000021e2c7825 */ /* 0x008fc600078e0214 */
[----:B------:R-:W-:Y:S01]  /*10590*/  LOP3.LUT R3, R44, 0x380, RZ, 0xc0, !PT ;  /* 0x000003802c037812 */ /* 0x000fe200078ec0ff */
[----:B------:R-:W-:-:S03]  /*105a0*/  IMAD.MOV.U32 R31, RZ, RZ, R45 ;  /* 0x000000ffff1f7224 */ /* 0x000fc600078e002d */
[----:B------:R-:W-:-:S04]  /*105b0*/  SHF.R.U64 R3, R3, 0x3, RZ ;  /* 0x0000000303037819 */ /* 0x000fc800000012ff */
[----:B------:R-:W-:Y:S02]  /*105c0*/  LOP3.LUT R30, R3, R44, RZ, 0x3c, !PT ;  /* 0x0000002c031e7212 */ /* 0x000fe400078e3cff */
[----:B------:R-:W-:Y:S02]  /*105d0*/  IADD3 R3, P0, R44, 0x20, RZ ;  /* 0x000000202c037810 */ /* 0x000fe40007f1e0ff */
[----:B------:R-:W-:-:S05]  /*105e0*/  MOV R30, R30 ;  /* 0x0000001e001e7202 */ /* 0x000fca0000000f00 */
[----:B------:R3:W-:Y:S01]  /*105f0*/  STSM.16.M88.4 [R30], R4 ;  /* 0x000000041e007844 */ /* 0x0007e20000000200 */
[----:B------:R-:W-:Y:S01]  /*10600*/  LOP3.LUT R0, R3, 0x380, RZ, 0xc0, !PT ;  /* 0x0000038003007812 */ /* 0x000fe200078ec0ff */
[----:B---3--:R-:W-:Y:S01]  /*10610*/  IMAD.X R5, RZ, RZ, R45, P0 ;  /* 0x000000ffff057224 */ /* 0x008fe200000e062d */
[----:B------:R-:W-:-:S04]  /*10620*/  IADD3 R7, P0, R44, 0x40, RZ ;  /* 0x000000402c077810 */ /* 0x000fc80007f1e0ff */
[----:B------:R-:W-:-:S04]  /*10630*/  LOP3.LUT R6, R7, 0x380, RZ, 0xc0, !PT ;  /* 0x0000038007067812 */ /* 0x000fc800078ec0ff */
[----:B------:R-:W-:Y:S02]  /*10640*/  SHF.R.U64 R6, R6, 0x3, RZ ;  /* 0x0000000306067819 */ /* 0x000fe400000012ff */
[----:B------:R-:W-:Y:S02]  /*10650*/  SHF.R.U64 R0, R0, 0x3, RZ ;  /* 0x0000000300007819 */ /* 0x000fe400000012ff */
[----:B------:R-:W-:Y:S01]  /*10660*/  LOP3.LUT R6, R6, R7, RZ, 0x3c, !PT ;  /* 0x0000000706067212 */ /* 0x000fe200078e3cff */
[----:B------:R-:W-:Y:S01]  /*10670*/  IMAD.X R7, RZ, RZ, R45, P0 ;  /* 0x000000ffff077224 */ /* 0x000fe200000e062d */
[----:B------:R-:W-:-:S04]  /*10680*/  LOP3.LUT R4, R0, R3, RZ, 0x3c, !PT ;  /* 0x0000000300047212 */ /* 0x000fc800078e3cff */
[----:B------:R-:W-:Y:S02]  /*10690*/  MOV R0, R6 ;  /* 0x0000000600007202 */ /* 0x000fe40000000f00 */
[----:B------:R-:W-:Y:S02]  /*106a0*/  F2FP.F16.F32.PACK_AB R7, R47, R46 ;  /* 0x0000002e2f07723e */ /* 0x000fe400000000ff */
[C---:B------:R-:W-:Y:S02]  /*106b0*/  IADD3 R47, P5, R44.reuse, 0x2060, RZ ;  /* 0x000020602c2f7810 */ /* 0x040fe40007fbe0ff */
[C---:B------:R-:W-:Y:S02]  /*106c0*/  IADD3 R53, P2, R44.reuse, 0x2020, RZ ;  /* 0x000020202c357810 */ /* 0x040fe40007f5e0ff */
[C---:B------:R-:W-:Y:S02]  /*106d0*/  IADD3 R49, P6, R44.reuse, 0x2040, RZ ;  /* 0x000020402c317810 */ /* 0x040fe40007fde0ff */
[----:B------:R-:W-:-:S02]  /*106e0*/  IADD3 R39, P3, R44, 0x2000, RZ ;  /* 0x000020002c277810 */ /* 0x000fc40007f7e0ff */
[----:B------:R-:W-:Y:S02]  /*106f0*/  IADD3 R57, P4, R44, 0x60, RZ ;  /* 0x000000602c397810 */ /* 0x000fe40007f9e0ff */
[----:B------:R-:W-:Y:S02]  /*10700*/  LOP3.LUT R46, R47, 0x380, RZ, 0xc0, !PT ;  /* 0x000003802f2e7812 */ /* 0x000fe400078ec0ff */
[----:B------:R-:W-:Y:S02]  /*10710*/  LOP3.LUT R52, R53, 0x380, RZ, 0xc0, !PT ;  /* 0x0000038035347812 */ /* 0x000fe400078ec0ff */
[----:B------:R-:W-:Y:S02]  /*10720*/  LOP3.LUT R48, R49, 0x380, RZ, 0xc0, !PT ;  /* 0x0000038031307812 */ /* 0x000fe400078ec0ff */
[----:B------:R-:W-:Y:S02]  /*10730*/  MOV R3, R4 ;  /* 0x0000000400037202 */ /* 0x000fe40000000f00 */
[----:B------:R-:W-:-:S02]  /*10740*/  LOP3.LUT R38, R39, 0x380, RZ, 0xc0, !PT ;  /* 0x0000038027267812 */ /* 0x000fc400078ec0ff */
[----:B------:R-:W-:Y:S02]  /*10750*/  F2FP.F16.F32.PACK_AB R4, R14, R153 ;  /* 0x000000990e04723e */ /* 0x000fe400000000ff */
[----:B------:R-:W-:Y:S02]  /*10760*/  F2FP.F16.F32.PACK_AB R5, R43, R42 ;  /* 0x0000002a2b05723e */ /* 0x000fe400000000ff */
[----:B------:R-:W-:Y:S02]  /*10770*/  F2FP.F16.F32.PACK_AB R6, R12, R28 ;  /* 0x0000001c0c06723e */ /* 0x000fe400000000ff */
[----:B------:R-:W-:Y:S02]  /*10780*/  LOP3.LUT R56, R57, 0x380, RZ, 0xc0, !PT ;  /* 0x0000038039387812 */ /* 0x000fe400078ec0ff */
[----:B------:R-:W-:Y:S02]  /*10790*/  SHF.R.U64 R46, R46, 0x3, RZ ;  /* 0x000000032e2e7819 */ /* 0x000fe400000012ff */
[----:B------:R-:W-:-:S02]  /*107a0*/  SHF.R.U64 R52, R52, 0x3, RZ ;  /* 0x0000000334347819 */ /* 0x000fc400000012ff */
[----:B------:R-:W-:Y:S01]  /*107b0*/  SHF.R.U64 R48, R48, 0x3, RZ ;  /* 0x0000000330307819 */ /* 0x000fe200000012ff */
[----:B------:R3:W-:Y:S01]  /*107c0*/  STSM.16.M88.4 [R3], R8 ;  /* 0x0000000803007844 */ /* 0x0007e20000000200 */
[----:B------:R-:W-:Y:S02]  /*107d0*/  SHF.R.U64 R38, R38, 0x3, RZ ;  /* 0x0000000326267819 */ /* 0x000fe400000012ff */
        /* <DEDUP_REMOVED lines=12> */
[----:B------:R-:W-:-:S02]  /*108a0*/  IADD3 R43, P1, R44, 0x4000, RZ ;  /* 0x000040002c2b7810 */ /* 0x000fc40007f3e0ff */
[C---:B---3--:R-:W-:Y:S02]  /*108b0*/  IADD3 R9, P0, R44.reuse, 0x4020, RZ ;  /* 0x000040202c097810 */ /* 0x048fe40007f1e0ff */
[C---:B------:R-:W-:Y:S02]  /*108c0*/  IADD3 R11, P2, R44.reuse, 0x6000, RZ ;  /* 0x000060002c0b7810 */ /* 0x040fe40007f5e0ff */
[C---:B----4-:R-:W-:Y:S02]  /*108d0*/  IADD3 R4, P5, R44.reuse, 0x6040, RZ ;  /* 0x000060402c047810 */ /* 0x050fe40007fbe0ff */
        /* <DEDUP_REMOVED lines=22> */
[----:B------:R-:W-:Y:S01]  /*10a40*/  IMAD.X R11, RZ, RZ, R45, P2 ;  /* 0x000000ffff0b7224 */ /* 0x000fe200010e062d */
[----:B------:R-:W-:-:S02]  /*10a50*/  LOP3.LUT R6, R7, R6, RZ, 0x3c, !PT ;  /* 0x0000000607067212 */ /* 0x000fc400078e3cff */
[----:B------:R-:W-:Y:S01]  /*10a60*/  LOP3.LUT R42, R42, R43, RZ, 0x3c, !PT ;  /* 0x0000002b2a2a7212 */ /* 0x000fe200078e3cff */
[--C-:B------:R-:W-:Y:S01]  /*10a70*/  IMAD.X R43, RZ, RZ, R45.reuse, P1 ;  /* 0x000000ffff2b7224 */ /* 0x100fe200008e062d */
[----:B------:R-:W-:Y:S02]  /*10a80*/  IADD3.X R7, RZ, R45, RZ, P6, !PT ;  /* 0x0000002dff077210 */ /* 0x000fe400037fe4ff */
[----:B------:R-:W-:Y:S01]  /*10a90*/  LOP3.LUT R30, R30, R31, RZ, 0x3c, !PT ;  /* 0x0000001f1e1e7212 */ /* 0x000fe200078e3cff */
[--C-:B------:R-:W-:Y:S01]  /*10aa0*/  IMAD.X R31, RZ, RZ, R45.reuse, P3 ;  /* 0x000000ffff1f7224 */ /* 0x100fe200018e062d */
[----:B------:R-:W-:Y:S01]  /*10ab0*/  LOP3.LUT R34, R34, R35, RZ, 0x3c, !PT ;  /* 0x0000002322227212 */ /* 0x000fe200078e3cff */
[----:B------:R-:W-:Y:S01]  /*10ac0*/  IMAD.X R35, RZ, RZ, R45, P4 ;  /* 0x000000ffff237224 */ /* 0x000fe200020e062d */
[----:B------:R-:W-:Y:S02]  /*10ad0*/  IADD3 R44, P1, R44, 0x6060, RZ ;  /* 0x000060602c2c7810 */ /* 0x000fe40007f3e0ff */
[----:B------:R-:W-:-:S02]  /*10ae0*/  MOV R38, R38 ;  /* 0x0000002600267202 */ /* 0x000fc40000000f00 */
[----:B------:R-:W-:Y:S02]  /*10af0*/  MOV R39, R46 ;  /* 0x0000002e00277202 */ /* 0x000fe40000000f00 */
[----:B------:R-:W-:Y:S02]  /*10b00*/  MOV R36, R48 ;  /* 0x0000003000247202 */ /* 0x000fe40000000f00 */
[----:B------:R-:W-:Y:S02]  /*10b10*/  MOV R3, R6 ;  /* 0x0000000600037202 */ /* 0x000fe40000000f00 */
[----:B------:R-:W-:Y:S02]  /*10b20*/  MOV R46, R4 ;  /* 0x00000004002e7202 */ /* 0x000fe40000000f00 */
[----:B------:R-:W-:Y:S02]  /*10b30*/  MOV R56, R56 ;  /* 0x0000003800387202 */ /* 0x000fe40000000f00 */
[----:B--2---:R-:W-:-:S02]  /*10b40*/  MOV R24, R8 ;  /* 0x0000000800187202 */ /* 0x004fc40000000f00 */
[----:B------:R-:W-:Y:S02]  /*10b50*/  MOV R49, R10 ;  /* 0x0000000a00317202 */ /* 0x000fe40000000f00 */
[----:B------:R-:W-:Y:S02]  /*10b60*/  F2FP.F16.F32.PACK_AB R4, R158, R160 ;  /* 0x000000a09e04723e */ /* 0x000fe400000000ff */
[----:B------:R-:W-:Y:S02]  /*10b70*/  F2FP.F16.F32.PACK_AB R5, R51, R50 ;  /* 0x000000323305723e */ /* 0x000fe400000000ff */
[----:B------:R-:W-:Y:S02]  /*10b80*/  F2FP.F16.F32.PACK_AB R6, R156, R159 ;  /* 0x0000009f9c06723e */ /* 0x000fe400000000ff */
[----:B------:R-:W-:Y:S02]  /*10b90*/  F2FP.F16.F32.PACK_AB R7, R55, R54 ;  /* 0x000000363707723e */ /* 0x000fe400000000ff */
[----:B------:R-:W-:-:S02]  /*10ba0*/  LOP3.LUT R0, R44, 0x380, RZ, 0xc0, !PT ;  /* 0x000003802c007812 */ /* 0x000fc400078ec0ff */
[----:B------:R-:W-:Y:S02]  /*10bb0*/  F2FP.F16.F32.PACK_AB R8, R155, R157 ;  /* 0x0000009d9b08723e */ /* 0x000fe400000000ff */
[----:B------:R-:W-:Y:S02]  /*10bc0*/  F2FP.F16.F32.PACK_AB R9, R59, R58 ;  /* 0x0000003a3b09723e */ /* 0x000fe400000000ff */
[----:B------:R-:W-:Y:S02]  /*10bd0*/  F2FP.F16.F32.PACK_AB R10, R61, R60 ;  /* 0x0000003c3d0a723e */ /* 0x000fe400000000ff */
[----:B------:R-:W-:Y:S02]  /*10be0*/  F2FP.F16.F32.PACK_AB R11, R63, R62 ;  /* 0x0000003e3f0b723e */ /* 0x000fe400000000ff */
[----:B------:R-:W-:Y:S02]  /*10bf0*/  MOV R52, R52 ;  /* 0x0000003400347202 */ /* 0x000fe40000000f00 */
[----:B------:R-:W-:-:S02]  /*10c00*/  MOV R48, R30 ;  /* 0x0000001e00307202 */ /* 0x000fc40000000f00 */
[----:B------:R-:W-:Y:S02]  /*10c10*/  F2FP.F16.F32.PACK_AB R12, R65, R64 ;  /* 0x00000040410c723e */ /* 0x000fe400000000ff */
[----:B------:R-:W-:Y:S02]  /*10c20*/  F2FP.F16.F32.PACK_AB R14, R69, R68 ;  /* 0x00000044450e723e */ /* 0x000fe400000000ff */
[----:B------:R-:W-:Y:S02]  /*10c30*/  MOV R47, R34 ;  /* 0x00000022002f7202 */ /* 0x000fe40000000f00 */
[----:B------:R-:W-:Y:S02]  /*10c40*/  F2FP.F16.F32.PACK_AB R28, R73, R72 ;  /* 0x00000048491c723e */ /* 0x000fe400000000ff */
[----:B------:R-:W-:Y:S02]  /*10c50*/  F2FP.F16.F32.PACK_AB R30, R77, R76 ;  /* 0x0000004c4d1e723e */ /* 0x000fe400000000ff */
[----:B------:R-:W-:Y:S01]  /*10c60*/  F2FP.F16.F32.PACK_AB R31, R79, R78 ;  /* 0x0000004e4f1f723e */ /* 0x000fe200000000ff */
[----:B------:R-:W-:Y:S01]  /*10c70*/  STSM.16.M88.4 [R56], R4 ;  /* 0x0000000438007844 */ /* 0x000fe20000000200 */
[----:B------:R-:W-:-:S02]  /*10c80*/  F2FP.F16.F32.PACK_AB R34, R85, R84 ;  /* 0x000000545522723e */ /* 0x000fc400000000ff */
[----:B------:R-:W-:Y:S01]  /*10c90*/  F2FP.F16.F32.PACK_AB R35, R87, R86 ;  /* 0x000000565723723e */ /* 0x000fe200000000ff */
[----:B------:R2:W-:Y:S01]  /*10ca0*/  STSM.16.M88.4 [R38], R8 ;  /* 0x0000000826007844 */ /* 0x0005e20000000200 */
[----:B------:R-:W-:-:S03]  /*10cb0*/  SHF.R.U64 R0, R0, 0x3, RZ ;  /* 0x0000000300007819 */ /* 0x000fc600000012ff */
[----:B------:R-:W-:Y:S01]  /*10cc0*/  STSM.16.M88.4 [R52], R12 ;  /* 0x0000000c34007844 */ /* 0x000fe20000000200 */
[----:B------:R-:W-:-:S03]  /*10cd0*/  LOP3.LUT R44, R0, R44, RZ, 0x3c, !PT ;  /* 0x0000002c002c7212 */ /* 0x000fc600078e3cff */
[----:B------:R3:W-:Y:S01]  /*10ce0*/  STSM.16.M88.4 [R36], R28 ;  /* 0x0000001c24007844 */ /* 0x0007e20000000200 */
[----:B------:R-:W-:-:S03]  /*10cf0*/  MOV R0, R42 ;  /* 0x0000002a00007202 */ /* 0x000fc60000000f00 */
[----:B------:R4:W-:Y:S01]  /*10d00*/  STSM.16.M88.4 [R39], R32 ;  /* 0x0000002027007844 */ /* 0x0009e20000000200 */
[----:B------:R-:W-:Y:S02]  /*10d10*/  F2FP.F16.F32.PACK_AB R42, R101, R100 ;  /* 0x00000064652a723e */ /* 0x000fe400000000ff */
[----:B------:R-:W-:Y:S02]  /*10d20*/  F2FP.F16.F32.PACK_AB R43, R103, R102 ;  /* 0x00000066672b723e */ /* 0x000fe400000000ff */
[----:B--2---:R-:W-:Y:S02]  /*10d30*/  F2FP.F16.F32.PACK_AB R38, R93, R92 ;  /* 0x0000005c5d26723e */ /* 0x004fe400000000ff */
[----:B------:R-:W-:Y:S02]  /*10d40*/  F2FP.F16.F32.PACK_AB R4, R105, R104 ;  /* 0x000000686904723e */ /* 0x000fe400000000ff */
[----:B------:R-:W-:Y:S02]  /*10d50*/  F2FP.F16.F32.PACK_AB R5, R107, R106 ;  /* 0x0000006a6b05723e */ /* 0x000fe400000000ff */
[----:B---3--:R-:W-:-:S02]  /*10d60*/  F2FP.F16.F32.PACK_AB R36, R89, R88 ;  /* 0x000000585924723e */ /* 0x008fc400000000ff */
[----:B------:R-:W-:Y:S02]  /*10d70*/  F2FP.F16.F32.PACK_AB R6, R109, R108 ;  /* 0x0000006c6d06723e */ /* 0x000fe400000000ff */
[----:B----4-:R-:W-:Y:S02]  /*10d80*/  F2FP.F16.F32.PACK_AB R39, R95, R94 ;  /* 0x0000005e5f27723e */ /* 0x010fe400000000ff */
[----:B------:R-:W-:Y:S02]  /*10d90*/  F2FP.F16.F32.PACK_AB R7, R111, R110 ;  /* 0x0000006e6f07723e */ /* 0x000fe400000000ff */
[----:B------:R-:W-:Y:S02]  /*10da0*/  F2FP.F16.F32.PACK_AB R8, R113, R112 ;  /* 0x000000707108723e */ /* 0x000fe400000000ff */
[----:B------:R-:W-:Y:S02]  /*10db0*/  F2FP.F16.F32.PACK_AB R9, R115, R114 ;  /* 0x000000727309723e */ /* 0x000fe400000000ff */
[----:B------:R-:W-:-:S02]  /*10dc0*/  F2FP.F16.F32.PACK_AB R10, R117, R116 ;  /* 0x00000074750a723e */ /* 0x000fc400000000ff */
        /* <DEDUP_REMOVED lines=15> */
[----:B------:R-:W-:Y:S02]  /*10ec0*/  F2FP.F16.F32.PACK_AB R28, R137, R136 ;  /* 0x00000088891c723e */ /* 0x000fe400000000ff */
        /* <DEDUP_REMOVED lines=20> */
[----:B--2---:R-:W-:Y:S01]  /*11010*/  @P6 IADD3 R4, P4, R70, UR4, RZ ;  /* 0x0000000446046c10 */ /* 0x004fe2000ff9e0ff */
[----:B------:R-:W-:-:S02]  /*11020*/  ULDC UR4, c[0x0][0xb88] ;  /* 0x0002e20000047ab9 */ /* 0x000fc40000000800 */
[----:B------:R-:W-:Y:S01]  /*11030*/  IMAD.U32 R0, RZ, RZ, UR4 ;  /* 0x00000004ff007e24 */ /* 0x000fe2000f8e00ff */
[----:B------:R-:W-:Y:S01]  /*11040*/  @P6 IADD3.X R5, R66, UR5, RZ, P4, !PT ;  /* 0x0000000542056c10 */ /* 0x000fe2000a7fe4ff */
[----:B------:R2:W5:Y:S04]  /*11050*/  @P0 LDG.E R24, desc[UR40][R8.64] ;  /* 0x0000002808180981 */ /* 0x000568000c1e1900 */
[----:B------:R2:W5:Y:S01]  /*11060*/  @P6 LDG.E R0, desc[UR40][R4.64] ;  /* 0x0000002804006981 */ /* 0x000562000c1e1900 */
[----:B------:R-:W3:Y:S02]  /*11070*/  S2R R90, SR_TID.X ;  /* 0x00000000005a7919 */ /* 0x000ee40000002100 */
[----:B---3--:R-:W-:-:S05]  /*11080*/  VIADD R90, R90, 0xffffff80 ;  /* 0xffffff805a5a7836 */ /* 0x008fca0000000000 */
        /* <DEDUP_REMOVED lines=32> */
[----:B------:R-:W-:-:S02]  /*11290*/  LOP3.LUT R36, R37, 0x380, RZ, 0xc0, !PT ;  /* 0x0000038025247812 */ /* 0x000fc400078ec0ff */
        /* <DEDUP_REMOVED lines=17> */
[----:B--2---:R-:W-:Y:S06]  /*113b0*/  @P6 BRA `(.L_x_4571) ;  /* 0x0000000000106947 */ /* 0x004fec0003800000 */
[----:B------:R-:W-:Y:S05]  /*113c0*/  @!P0 BRA `(.L_x_4571) ;  /* 0x00000000000c8947 */ /* 0x000fea0003800000 */
[----:B------:R-:W2:Y:S04]  /*113d0*/  LDG.E R3, desc[UR40][R8.64] ;  /* 0x0000002808037981 */ /* 0x000ea8000c1e1900 */
[----:B-----5:R-:W2:Y:S02]  /*113e0*/  LDG.E R0, desc[UR40][R8.64+0x4] ;  /* 0x0000042808007981 */ /* 0x020ea4000c1e1900 */
[----:B--2---:R-:W-:-:S07]  /*113f0*/  IMAD.IADD R0, R0, 0x1, -R3 ;  /* 0x0000000100007824 */ /* 0x004fce00078e0a03 */
.L_x_4571:
[----:B------:R-:W2:Y:S01]  /*11400*/  LDL.LU R8, [R1+0x38] ;  /* 0x0000380001087983 */ /* 0x000ea20000300800 */
[----:B------:R-:W-:-:S03]  /*11410*/  ISETP.NE.AND P6, PT, R6, RZ, PT ;  /* 0x000000ff0600720c */ /* 0x000fc60003fc5270 */
[----:B------:R-:W3:Y:S01]  /*11420*/  LDL.LU R7, [R1+0x50] ;  /* 0x0000500001077983 */ /* 0x000ee20000300800 */
[----:B------:R-:W4:Y:S01]  /*11430*/  S2R R4, SR_TID.X ;  /* 0x0000000000047919 */ /* 0x000f220000002100 */
[--C-:B------:R-:W-:Y:S01]  /*11440*/  IMAD.X R57, RZ, RZ, R21.reuse, P5 ;  /* 0x000000ffff397224 */ /* 0x100fe200028e0615 */
[----:B------:R-:W-:Y:S01]  /*11450*/  IADD3.X R53, RZ, R21, RZ, P4, !PT ;  /* 0x00000015ff357210 */ /* 0x000fe200027fe4ff */
[----:B------:R-:W-:Y:S01]  /*11460*/  IMAD.X R37, RZ, RZ, R21, P6 ;  /* 0x000000ffff257224 */ /* 0x000fe200030e0615 */
[----:B------:R-:W3:Y:S04]  /*11470*/  LDL R82, [R1+0x2c] ;  /* 0x00002c0001527983 */ /* 0x000ee80000100800 */
[----:B------:R0:W5:Y:S01]  /*11480*/  LDL R84, [R1+0x4c] ;  /* 0x00004c0001547983 */ /* 0x0001620000100800 */
[----:B----4-:R-:W-:-:S05]  /*11490*/  VIADD R4, R4, 0xffffff80 ;  /* 0xffffff8004047836 */ /* 0x010fca0000000000 */
[----:B------:R-:W-:-:S04]  /*114a0*/  SHF.R.S32.HI R3, RZ, 0x1f, R4 ;  /* 0x0000001fff037819 */ /* 0x000fc80000011404 */
[----:B------:R-:W-:-:S04]  /*114b0*/  LEA.HI R3, R3, R4, RZ, 0x7 ;  /* 0x0000000403037211 */ /* 0x000fc800078f38ff */
[----:B------:R-:W-:-:S06]  /*114c0*/  SHF.R.S32.HI R3, RZ, 0x7, R3 ;  /* 0x00000007ff037819 */ /* 0x000fcc0000011403 */
[----:B------:R-:W4:Y:S01]  /*114d0*/  SHFL.IDX PT, R3, R3, RZ, 0x1f ;  /* 0x00001fff03037589 */ /* 0x000f2200000e0000 */
[--C-:B------:R-:W-:Y:S01]  /*114e0*/  IMAD.X R41, RZ, RZ, R21.reuse, P1 ;  /* 0x000000ffff297224 */ /* 0x100fe200008e0615 */
[C---:B------:R-:W-:Y:S01]  /*114f0*/  IADD3 R61, P6, R20.reuse, 0xb000, RZ ;  /* 0x0000b000143d7810 */ /* 0x040fe20007fde0ff */
[--C-:B------:R-:W-:Y:S01]  /*11500*/  IMAD.X R45, RZ, RZ, R21.reuse, P2 ;  /* 0x000000ffff2d7224 */ /* 0x100fe200010e0615 */
[C---:B------:R-:W-:Y:S01]  /*11510*/  IADD3 R65, P1, R20.reuse, 0xc000, RZ ;  /* 0x0000c00014417810 */ /* 0x040fe20007f3e0ff */
[----:B------:R-:W-:Y:S01]  /*11520*/  IMAD.X R49, RZ, RZ, R21, P3 ;  /* 0x000000ffff317224 */ /* 0x000fe200018e0615 */
[C---:B------:R-:W-:Y:S02]  /*11530*/  IADD3 R69, P2, R20.reuse, 0xd000, RZ ;  /* 0x0000d00014457810 */ /* 0x040fe40007f5e0ff */
[C---:B------:R-:W-:Y:S02]  /*11540*/  IADD3 R73, P3, R20.reuse, 0xe000, RZ ;  /* 0x0000e00014497810 */ /* 0x040fe40007f7e0ff */
[----:B------:R-:W-:-:S02]  /*11550*/  IADD3 R6, P4, R20, 0xf000, RZ ;  /* 0x0000f00014067810 */ /* 0x000fc40007f9e0ff */
[----:B------:R-:W-:Y:S02]  /*11560*/  LOP3.LUT R60, R61, 0x380, RZ, 0xc0, !PT ;  /* 0x000003803d3c7812 */ /* 0x000fe400078ec0ff */
[----:B------:R-:W-:Y:S02]  /*11570*/  LOP3.LUT R64, R65, 0x380, RZ, 0xc0, !PT ;  /* 0x0000038041407812 */ /* 0x000fe400078ec0ff */
[----:B------:R-:W-:Y:S02]  /*11580*/  LOP3.LUT R68, R69, 0x380, RZ, 0xc0, !PT ;  /* 0x0000038045447812 */ /* 0x000fe400078ec0ff */
[----:B------:R-:W-:Y:S02]  /*11590*/  LOP3.LUT R72, R73, 0x380, RZ, 0xc0, !PT ;  /* 0x0000038049487812 */ /* 0x000fe400078ec0ff */
[----:B----4-:R-:W-:Y:S02]  /*115a0*/  ISETP.NE.AND P5, PT, R3, RZ, PT ;  /* 0x000000ff0300720c */ /* 0x010fe40003fa5270 */
        /* <DEDUP_REMOVED lines=18> */
[----:B------:R-:W-:Y:S01]  /*116d0*/  IMAD.MOV.U32 R5, RZ, RZ, R21 ;  /* 0x000000ffff057224 */ /* 0x000fe200078e0015 */
[----:B------:R-:W-:-:S02]  /*116e0*/  LOP3.LUT R76, R3, R6, RZ, 0x3c, !PT ;  /* 0x00000006034c7212 */ /* 0x000fc400078e3cff */
[----:B-----5:R-:W-:Y:S02]  /*116f0*/  SHF.R.S32.HI R21, RZ, 0x1f, R24 ;  /* 0x0000001fff157819 */ /* 0x020fe40000011418 */
[----:B--2---:R-:W-:Y:S02]  /*11700*/  SEL R3, R8, RZ, !P0 ;  /* 0x000000ff08037207 */ /* 0x004fe40004000000 */
[----:B---3--:R-:W-:Y:S02]  /*11710*/  SEL R80, R7, RZ, !P0 ;  /* 0x000000ff07507207 */ /* 0x008fe40004000000 */
[----:B------:R-:W-:Y:S01]  /*11720*/  SHF.R.S32.HI R81, RZ, 0x1f, R82 ;  /* 0x0000001fff517819 */ /* 0x000fe20000011452 */
[----:B0-----:R-:W-:Y:S06]  /*11730*/  @P5 BRA `(.L_x_4572) ;  /* 0x0000000000bc5947 */ /* 0x001fec0003800000 */
[----:B------:R-:W2:Y:S01]  /*11740*/  LDL R7, [R1+0x68] ;  /* 0x0000680001077983 */ /* 0x000ea20000100800 */
[----:B------:R-:W0:Y:S01]  /*11750*/  LDC R35, c[0x0][0xce8] ;  /* 0x00033a00ff237b82 */ /* 0x000e220000000800 */
[----:B------:R-:W-:Y:S01]  /*11760*/  ULDC.64 UR4, c[0x0][0xc90] ;  /* 0x0003240000047ab9 */ /* 0x000fe20000000a00 */
[----:B------:R-:W-:Y:S02]  /*11770*/  IMAD.MOV.U32 R6, RZ, RZ, R24 ;  /* 0x000000ffff067224 */ /* 0x000fe400078e0018 */
[----:B------:R-:W-:Y:S02]  /*11780*/  IMAD R8, R81, UR4, RZ ;  /* 0x0000000451087c24 */ /* 0x000fe4000f8e02ff */
[----:B------:R-:W-:Y:S02]  /*11790*/  IMAD R30, R84, 0x40, R194 ;  /* 0x00000040541e7824 */ /* 0x000fe400078e02c2 */
[----:B------:R-:W-:Y:S01]  /*117a0*/  IMAD R15, R82, UR5, R8 ;  /* 0x00000005520f7c24 */ /* 0x000fe2000f8e0208 */
[----:B0-----:R-:W-:-:S13]  /*117b0*/  ISETP.NE.AND P0, PT, R35, 0x1, PT ;  /* 0x000000012300780c */ /* 0x001fda0003f05270 */
[----:B------:R-:W0:Y:S08]  /*117c0*/  @P0 LDC R9, c[0x0][0xcec] ;  /* 0x00033b00ff090b82 */ /* 0x000e300000000800 */
[----:B------:R-:W3:Y:S01]  /*117d0*/  @P0 LDC R31, c[0x0][0xcf0] ;  /* 0x00033c00ff1f0b82 */ /* 0x000ee20000000800 */
[----:B--2---:R-:W-:Y:S02]  /*117e0*/  IMAD R20, R84, 0x40, R7 ;  /* 0x0000004054147824 */ /* 0x004fe400078e0207 */
[----:B------:R-:W-:-:S02]  /*117f0*/  IMAD.MOV.U32 R7, RZ, RZ, R21 ;  /* 0x000000ffff077224 */ /* 0x000fc400078e0015 */
[----:B0-----:R-:W-:-:S04]  /*11800*/  @P0 IMAD.HI.U32 R8, R20, R9, RZ ;  /* 0x0000000914080227 */ /* 0x001fc800078e00ff */
[----:B------:R-:W-:Y:S01]  /*11810*/  IMAD.MOV.U32 R9, RZ, RZ, R20 ;  /* 0x000000ffff097224 */ /* 0x000fe200078e0014 */
[----:B---3--:R-:W-:Y:S01]  /*11820*/  @P0 SHF.R.U32.HI R9, RZ, R31, R8 ;  /* 0x0000001fff090219 */ /* 0x008fe20000011608 */
[----:B------:R-:W-:Y:S01]  /*11830*/  IMAD.WIDE.U32 R6, R82, UR4, R6 ;  /* 0x0000000452067c25 */ /* 0x000fe2000f8e0006 */
[----:B------:R-:W-:Y:S02]  /*11840*/  ULDC.64 UR4, c[0x0][0xc98] ;  /* 0x0003260000047ab9 */ /* 0x000fe40000000a00 */
[----:B------:R-:W-:Y:S01]  /*11850*/  SHF.R.S32.HI R31, RZ, 0x1f, R9 ;  /* 0x0000001fff1f7819 */ /* 0x000fe20000011409 */
[----:B------:R-:W-:Y:S02]  /*11860*/  IMAD.IADD R7, R7, 0x1, R15 ;  /* 0x0000000107077824 */ /* 0x000fe400078e020f */
[----:B------:R-:W-:Y:S02]  /*11870*/  IMAD.MOV R14, RZ, RZ, -R9 ;  /* 0x000000ffff0e7224 */ /* 0x000fe400078e0a09 */
[----:B------:R-:W-:-:S02]  /*11880*/  IMAD R8, R80, UR4, RZ ;  /* 0x0000000450087c24 */ /* 0x000fc4000f8e02ff */
        /* <DEDUP_REMOVED lines=8> */
[----:B------:R-:W-:Y:S02]  /*11910*/  IMAD.MOV R14, RZ, RZ, -R222 ;  /* 0x000000ffff0e7224 */ /* 0x000fe400078e0ade */
        /* <DEDUP_REMOVED lines=8> */
[----:B------:R-:W-:Y:S02]  /*119a0*/  ISETP.NE.AND P0, PT, R221, R14, PT ;  /* 0x0000000edd00720c */ /* 0x000fe40003f05270 */
[C---:B------:R-:W-:Y:S01]  /*119b0*/  IADD3 R14, R30.reuse, 0x8, RZ ;  /* 0x000000081e0e7810 */ /* 0x040fe20007ffe0ff */
[----:B------:R-:W-:Y:S01]  /*119c0*/  SHFL.IDX PT, R6, R15, RZ, 0x1c1f ;  /* 0x001c1fff0f067589 */ /* 0x000fe200000e0000 */
[-C--:B------:R-:W-:Y:S02]  /*119d0*/  ISETP.GE.OR P1, PT, R30, R35.reuse, P0 ;  /* 0x000000231e00720c */ /* 0x080fe40000726670 */
[----:B------:R-:W-:Y:S01]  /*119e0*/  ISETP.GE.OR P0, PT, R14, R35, P0 ;  /* 0x000000230e00720c */ /* 0x000fe20000706670 */
[----:B------:R-:W0:Y:S04]  /*119f0*/  SHFL.IDX PT, R7, R20, RZ, 0x1c1f ;  /* 0x001c1fff14077589 */ /* 0x000e2800000e0000 */
[----:B------:R-:W2:Y:S06]  /*11a00*/  SHFL.IDX PT, R9, R20, 0x1, 0x1c1f ;  /* 0x003c1f0014097f89 */ /* 0x000eac00000e0000 */
[----:B0-----:R0:W-:Y:S04]  /*11a10*/  @!P1 ST.E desc[UR40][R6.64], R162 ;  /* 0x000000a206009985 */ /* 0x0011e8000c101928 */
[----:B--2---:R0:W-:Y:S02]  /*11a20*/  @!P0 ST.E desc[UR40][R8.64], R161 ;  /* 0x000000a108008985 */ /* 0x0041e4000c101928 */
.L_x_4572:
[----:B------:R-:W2:Y:S01]  /*11a30*/  LDC R87, c[0x0][0xce8] ;  /* 0x00033a00ff577b82 */ /* 0x000ea20000000800 */
[----:B------:R-:W-:Y:S01]  /*11a40*/  ULDC.64 UR4, c[0x0][0xba0] ;  /* 0x0002e80000047ab9 */ /* 0x000fe20000000a00 */
[----:B0-----:R-:W5:Y:S01]  /*11a50*/  LD.E.128 R4, desc[UR40][R4.64] ;  /* 0x0000002804047980 */ /* 0x001f62000c101d00 */
[----:B------:R-:W-:-:S03]  /*11a60*/  IMAD R21, R21, UR4, RZ ;  /* 0x0000000415157c24 */ /* 0x000fc6000f8e02ff */
[----:B------:R-:W5:Y:S01]  /*11a70*/  LD.E.128 R8, desc[UR40][R10.64] ;  /* 0x000000280a087980 */ /* 0x000f62000c101d00 */
[C---:B------:R-:W-:Y:S01]  /*11a80*/  IMAD R83, R24.reuse, UR5, R21 ;  /* 0x0000000518537c24 */ /* 0x040fe2000f8e0215 */
[----:B------:R-:W0:Y:S01]  /*11a90*/  LDC R85, c[0x0][0xbc8] ;  /* 0x0002f200ff557b82 */ /* 0x000e220000000800 */
[----:B------:R-:W-:Y:S01]  /*11aa0*/  IMAD.WIDE.U32 R20, R24, UR4, RZ ;  /* 0x0000000418147c25 */ /* 0x000fe2000f8e00ff */
[----:B------:R-:W-:Y:S01]  /*11ab0*/  ULDC.64 UR4, c[0x0][0xbe8] ;  /* 0x0002fa0000047ab9 */ /* 0x000fe20000000a00 */
[----:B------:R-:W5:Y:S02]  /*11ac0*/  LD.E.128 R12, desc[UR40][R12.64] ;  /* 0x000000280c0c7980 */ /* 0x000f64000c101d00 */
[----:B------:R-:W-:Y:S02]  /*11ad0*/  IMAD.IADD R21, R21, 0x1, R83 ;  /* 0x0000000115157824 */ /* 0x000fe400078e0253 */
[----:B------:R-:W-:Y:S01]  /*11ae0*/  IMAD R81, R81, UR4, RZ ;  /* 0x0000000451517c24 */ /* 0x000fe2000f8e02ff */
[----:B------:R-:W5:Y:S04]  /*11af0*/  LD.E.128 R28, desc[UR40][R28.64] ;  /* 0x000000281c1c7980 */ /* 0x000f68000c101d00 */
[----:B------:R-:W5:Y:S01]  /*11b00*/  LD.E.128 R32, desc[UR40][R32.64] ;  /* 0x0000002820207980 */ /* 0x000f62000c101d00 */
[----:B--2---:R-:W-:Y:S01]  /*11b10*/  ISETP.NE.AND P1, PT, R87, 0x1, PT ;  /* 0x000000015700780c */ /* 0x004fe20003f25270 */
[----:B------:R-:W-:-:S02]  /*11b20*/  IMAD R81, R82, UR5, R81 ;  /* 0x0000000552517c24 */ /* 0x000fc4000f8e0251 */
[----:B------:R-:W5:Y:S01]  /*11b30*/  LD.E.128 R36, desc[UR40][R36.64] ;  /* 0x0000002824247980 */ /* 0x000f62000c101d00 */
[----:B------:R-:W-:Y:S01]  /*11b40*/  IMAD.WIDE.U32 R20, R82, UR4, R20 ;  /* 0x0000000452147c25 */ /* 0x000fe2000f8e0014 */
[----:B------:R-:W-:Y:S01]  /*11b50*/  SHF.R.S32.HI R82, RZ, 0x1f, R90 ;  /* 0x0000001fff527819 */ /* 0x000fe2000001145a */
[----:B------:R-:W-:Y:S01]  /*11b60*/  ULDC.64 UR4, c[0x0][0xbf0] ;  /* 0x0002fc0000047ab9 */ /* 0x000fe20000000a00 */
[----:B------:R-:W5:Y:S02]  /*11b70*/  LD.E.128 R40, desc[UR40][R40.64] ;  /* 0x0000002828287980 */ /* 0x000f64000c101d00 */
[----:B------:R-:W-:Y:S02]  /*11b80*/  LEA.HI R82, R82, R90, RZ, 0x3 ;  /* 0x0000005a52527211 */ /* 0x000fe400078f18ff */
[----:B------:R-:W5:Y:S02]  /*11b90*/  LD.E.128 R44, desc[UR40][R44.64] ;  /* 0x000000282c2c7980 */ /* 0x000f64000c101d00 */
[----:B------:R-:W2:Y:S01]  /*11ba0*/  @P1 LDC R83, c[0x0][0xcec] ;  /* 0x00033b00ff531b82 */ /* 0x000ea20000000800 */
[----:B------:R-:W-:Y:S01]  /*11bb0*/  LOP3.LUT R82, R82, 0xfffffff8, RZ, 0xc0, !PT ;  /* 0xfffffff852527812 */ /* 0x000fe200078ec0ff */
[----:B------:R-:W5:Y:S04]  /*11bc0*/  LD.E.128 R48, desc[UR40][R48.64] ;  /* 0x0000002830307980 */ /* 0x000f68000c101d00 */
[----:B------:R-:W5:Y:S02]  /*11bd0*/  LD.E.128 R52, desc[UR40][R52.64] ;  /* 0x0000002834347980 */ /* 0x000f64000c101d00 */
[----:B------:R-:W3:Y:S01]  /*11be0*/  @P1 LDC R89, c[0x0][0xcf0] ;  /* 0x00033c00ff591b82 */ /* 0x000ee20000000800 */
[----:B------:R-:W-:Y:S01]  /*11bf0*/  IMAD.IADD R82, R90, 0x1, -R82 ;  /* 0x000000015a527824 */ /* 0x000fe200078e0a52 */
[----:B------:R-:W5:Y:S03]  /*11c00*/  LD.E.128 R56, desc[UR40][R56.64] ;  /* 0x0000002838387980 */ /* 0x000f66000c101d00 */
[----:B------:R-:W-:Y:S01]  /*11c10*/  IMAD R24, R82, 0x20, R98 ;  /* 0x0000002052187824 */ /* 0x000fe200078e0262 */
[----:B------:R-:W5:Y:S01]  /*11c20*/  LD.E.128 R60, desc[UR40][R60.64] ;  /* 0x000000283c3c7980 */ /* 0x000f62000c101d00 */
[----:B------:R-:W-:-:S02]  /*11c30*/  VIADD R101, R192, 0x40 ;  /* 0x00000040c0657836 */ /* 0x000fc40000000000 */
[----:B------:R-:W-:Y:S01]  /*11c40*/  IMAD R82, R84, 0x40, R24 ;  /* 0x0000004054527824 */ /* 0x000fe200078e0218 */
[----:B------:R-:W5:Y:S01]  /*11c50*/  LD.E.128 R64, desc[UR40][R64.64] ;  /* 0x0000002840407980 */ /* 0x000f62000c101d00 */
[----:B------:R-:W-:Y:S01]  /*11c60*/  IMAD.IADD R21, R21, 0x1, R81 ;  /* 0x0000000115157824 */ /* 0x000fe200078e0251 */
[----:B0-----:R-:W-:Y:S01]  /*11c70*/  ISETP.GE.AND P0, PT, R101, R85, PT ;  /* 0x000000556500720c */ /* 0x001fe20003f06270 */
[----:B------:R-:W-:Y:S01]  /*11c80*/  IMAD R80, R80, UR4, RZ ;  /* 0x0000000450507c24 */ /* 0x000fe2000f8e02ff */
[----:B------:R-:W5:Y:S01]  /*11c90*/  LD.E.128 R68, desc[UR40][R68.64] ;  /* 0x0000002844447980 */ /* 0x000f62000c101d00 */
[----:B------:R-:W-:Y:S02]  /*11ca0*/  VIADD R99, R192, 0x80 ;  /* 0x00000080c0637836 */ /* 0x000fe40000000000 */
[----:B--2---:R-:W-:Y:S01]  /*11cb0*/  @P1 IMAD.HI.U32 R24, R82, R83, RZ ;  /* 0x0000005352181227 */ /* 0x004fe200078e00ff */
[----:B------:R-:W5:Y:S03]  /*11cc0*/  LD.E.128 R72, desc[UR40][R72.64] ;  /* 0x0000002848487980 */ /* 0x000f66000c101d00 */
[C---:B------:R-:W-:Y:S01]  /*11cd0*/  IMAD R81, R3.reuse, UR5, R80 ;  /* 0x0000000503517c24 */ /* 0x040fe2000f8e0250 */
[----:B------:R-:W-:Y:S01]  /*11ce0*/  SEL R80, RZ, 0xffffffff, P0 ;  /* 0xffffffffff507807 */ /* 0x000fe20000000000 */
[----:B------:R-:W-:Y:S01]  /*11cf0*/  IMAD.WIDE.U32 R20, R3, UR4, R20 ;  /* 0x0000000403147c25 */ /* 0x000fe2000f8e0014 */
[----:B------:R-:W-:Y:S01]  /*11d00*/  ISETP.GE.AND P0, PT, R99, R85, PT ;  /* 0x000000556300720c */ /* 0x000fe20003f06270 */
[----:B------:R-:W-:Y:S01]  /*11d10*/  ULDC.64 UR4, c[0x0][0xbe0] ;  /* 0x0002f80000047ab9 */ /* 0x000fe20000000a00 */
[----:B------:R-:W5:Y:S01]  /*11d20*/  LD.E.128 R76, desc[UR40][R76.64] ;  /* 0x000000284c4c7980 */ /* 0x000f62000c101d00 */
[----:B------:R-:W-:Y:S01]  /*11d30*/  IMAD.MOV.U32 R3, RZ, RZ, R82 ;  /* 0x000000ffff037224 */ /* 0x000fe200078e0052 */
[----:B---3--:R-:W-:Y:S01]  /*11d40*/  @P1 SHF.R.U32.HI R3, RZ, R89, R24 ;  /* 0x00000059ff031219 */ /* 0x008fe20000011618 */
[C---:B------:R-:W-:Y:S01]  /*11d50*/  VIADD R97, R192.reuse, 0xc0 ;  /* 0x000000c0c0617836 */ /* 0x040fe20000000000 */
[-C--:B------:R-:W-:Y:S01]  /*11d60*/  ISETP.GE.AND P1, PT, R192, R85.reuse, PT ;  /* 0x00000055c000720c */ /* 0x080fe20003f26270 */
[----:B------:R-:W-:Y:S01]  /*11d70*/  IMAD.SHL.U32 R83, R80, 0x2, RZ ;  /* 0x0000000250537824 */ /* 0x000fe200078e00ff */
[----:B------:R-:W-:Y:S01]  /*11d80*/  SEL R80, RZ, 0xffffffff, P0 ;  /* 0xffffffffff507807 */ /* 0x000fe20000000000 */
[----:B------:R-:W-:Y:S01]  /*11d90*/  IMAD.IADD R21, R21, 0x1, R81 ;  /* 0x0000000115157824 */ /* 0x000fe200078e0251 */
[----:B------:R-:W-:Y:S01]  /*11da0*/  SEL R24, RZ, 0x1, P1 ;  /* 0x00000001ff187807 */ /* 0x000fe20000800000 */
[----:B------:R-:W-:Y:S01]  /*11db0*/  VIADD R95, R192, 0x100 ;  /* 0x00000100c05f7836 */ /* 0x000fe20000000000 */
[----:B------:R-:W-:Y:S01]  /*11dc0*/  ISETP.GE.AND P0, PT, R97, R85, PT ;  /* 0x000000556100720c */ /* 0x000fe20003f06270 */
[--C-:B------:R-:W-:Y:S01]  /*11dd0*/  IMAD.MOV R81, RZ, RZ, -R3.reuse ;  /* 0x000000ffff517224 */ /* 0x100fe200078e0a03 */
[----:B------:R-:W-:Y:S01]  /*11de0*/  LOP3.LUT R24, R83, 0x2, R24, 0xe2, !PT ;  /* 0x0000000253187812 */ /* 0x000fe200078ee218 */
[----:B------:R-:W-:Y:S01]  /*11df0*/  IMAD.SHL.U32 R83, R80, 0x4, RZ ;  /* 0x0000000450537824 */ /* 0x000fe200078e00ff */
[----:B------:R-:W-:Y:S01]  /*11e00*/  SEL R80, RZ, 0xffffffff, P0 ;  /* 0xffffffffff507807 */ /* 0x000fe20000000000 */
[----:B------:R-:W-:Y:S01]  /*11e10*/  IMAD R81, R87, R81, R82 ;  /* 0x0000005157517224 */ /* 0x000fe200078e0252 */
[-C--:B------:R-:W-:Y:S01]  /*11e20*/  ISETP.GE.AND P0, PT, R95, R85.reuse, PT ;  /* 0x000000555f00720c */ /* 0x080fe20003f06270 */
[----:B------:R-:W-:Y:S01]  /*11e30*/  VIADD R93, R192, 0x140 ;  /* 0x00000140c05d7836 */ /* 0x000fe20000000000 */
[----:B------:R-:W-:Y:S01]  /*11e40*/  SHF.R.S32.HI R82, RZ, 0x1f, R3 ;  /* 0x0000001fff527819 */ /* 0x000fe20000011403 */
[----:B------:R-:W-:Y:S01]  /*11e50*/  @!PT LDS RZ, [RZ] ;  /* 0x00000000fffff984 */ /* 0x000fe20000000800 */
[----:B------:R-:W-:Y:S01]  /*11e60*/  @!PT LDS RZ, [RZ] ;  /* 0x00000000fffff984 */ /* 0x000fe20000000800 */
[----:B------:R-:W-:Y:S01]  /*11e70*/  @!PT LDS RZ, [RZ] ;  /* 0x00000000fffff984 */ /* 0x000fe20000000800 */
[----:B------:R-:W-:Y:S01]  /*11e80*/  @!PT LDS RZ, [RZ] ;  /* 0x00000000fffff984 */ /* 0x000fe20000000800 */
[----:B------:R0:W-:Y:S06]  /*11e90*/  MEMBAR.ALL.CTA ;  /* 0x0000000000007992 */ /* 0x0001ec0000008000 */
[----:B0-----:R-:W0:Y:S01]  /*11ea0*/  FENCE.VIEW.ASYNC.S ;  /* 0x00000000000073c6 */ /* 0x001e220000000000 */
[----:B------:R-:W-:Y:S01]  /*11eb0*/  LOP3.LUT R24, R83, 0x4, R24, 0xe2, !PT ;  /* 0x0000000453187812 */ /* 0x000fe200078ee218 */
[----:B------:R-:W-:Y:S01]  /*11ec0*/  IMAD.SHL.U32 R83, R80, 0x8, RZ ;  /* 0x0000000850537824 */ /* 0x000fe200078e00ff */
[----:B------:R-:W-:Y:S01]  /*11ed0*/  SEL R80, RZ, 0xffffffff, P0 ;  /* 0xffffffffff507807 */ /* 0x000fe20000000000 */
[----:B------:R-:W-:Y:S01]  /*11ee0*/  IMAD R82, R82, UR4, RZ ;  /* 0x0000000452527c24 */ /* 0x000fe2000f8e02ff */
[----:B------:R-:W-:Y:S01]  /*11ef0*/  ISETP.GE.AND P0, PT, R93, R85, PT ;  /* 0x000000555d00720c */ /* 0x000fe20003f06270 */
[----:B------:R-:W-:Y:S01]  /*11f00*/  IMAD.WIDE.U32 R20, R3, UR4, R20 ;  /* 0x0000000403147c25 */ /* 0x000fe2000f8e0014 */
[----:B------:R-:W-:Y:S01]  /*11f10*/  SHF.L.U32 R89, R80, 0x4, RZ ;  /* 0x0000000450597819 */ /* 0x000fe200000006ff */
[----:B------:R-:W-:Y:S01]  /*11f20*/  BSSY B1, `(.L_x_4573) ;  /* 0x000004f000017945 */ /* 0x000fe20003800000 */
[----:B------:R-:W-:Y:S01]  /*11f30*/  LOP3.LUT R24, R83, 0x8, R24, 0xe2, !PT ;  /* 0x0000000853187812 */ /* 0x000fe200078ee218 */
[----:B------:R-:W-:Y:S01]  /*11f40*/  IMAD R83, R3, UR5, R82 ;  /* 0x0000000503537c24 */ /* 0x000fe2000f8e0252 */
[----:B------:R-:W-:Y:S01]  /*11f50*/  SHF.R.S32.HI R80, RZ, 0x1f, R81 ;  /* 0x0000001fff507819 */ /* 0x000fe20000011451 */
[----:B------:R-:W-:Y:S01]  /*11f60*/  ULDC.64 UR4, c[0x0][0xbd8] ;  /* 0x0002f60000047ab9 */ /* 0x000fe20000000a00 */
[----:B------:R-:W-:Y:S01]  /*11f70*/  IMAD R88, R0, R87, RZ ;  /* 0x0000005700587224 */ /* 0x000fe200078e02ff */
[----:B------:R-:W-:Y:S01]  /*11f80*/  SEL R3, RZ, 0xffffffff, P0 ;  /* 0xffffffffff037807 */ /* 0x000fe20000000000 */
[----:B------:R-:W-:Y:S01]  /*11f90*/  IMAD.IADD R21, R21, 0x1, R83 ;  /* 0x0000000115157824 */ /* 0x000fe200078e0253 */
[----:B------:R-:W-:Y:S01]  /*11fa0*/  LOP3.LUT R24, R89, 0x10, R24, 0xe2, !PT ;  /* 0x0000001059187812 */ /* 0x000fe200078ee218 */
[----:B------:R-:W-:-:S02]  /*11fb0*/  IMAD R80, R80, UR4, RZ ;  /* 0x0000000450507c24 */ /* 0x000fc4000f8e02ff */
[----:B------:R-:W-:Y:S02]  /*11fc0*/  IMAD R87, R84, 0x40, R98 ;  /* 0x0000004054577824 */ /* 0x000fe400078e0262 */
[----:B------:R-:W-:Y:S02]  /*11fd0*/  VIADD R91, R192, 0x180 ;  /* 0x00000180c05b7836 */ /* 0x000fe40000000000 */
[----:B------:R-:W-:Y:S01]  /*11fe0*/  IMAD R83, R81, UR5, R80 ;  /* 0x0000000551537c24 */ /* 0x000fe2000f8e0250 */
[----:B------:R-:W-:Y:S01]  /*11ff0*/  ISETP.GE.AND P1, PT, R87, R88, PT ;  /* 0x000000585700720c */ /* 0x000fe20003f26270 */
[----:B------:R-:W-:Y:S01]  /*12000*/  IMAD.WIDE.U32 R20, R81, UR4, R20 ;  /* 0x0000000451147c25 */ /* 0x000fe2000f8e0014 */
[----:B------:R-:W-:Y:S01]  /*12010*/  ULDC.64 UR4, c[0x0][0xb80] ;  /* 0x0002e00000047ab9 */ /* 0x000fe20000000a00 */
[----:B------:R-:W-:Y:S02]  /*12020*/  ISETP.GE.AND P0, PT, R91, R85, PT ;  /* 0x000000555b00720c */ /* 0x000fe40003f06270 */
[----:B------:R-:W-:Y:S01]  /*12030*/  IMAD.SHL.U32 R3, R3, 0x20, RZ ;  /* 0x0000002003037824 */ /* 0x000fe200078e00ff */
[----:B------:R-:W-:Y:S01]  /*12040*/  LEA R84, P2, R20, UR4, 0x1 ;  /* 0x0000000414547c11 */ /* 0x000fe2000f8408ff */
[----:B------:R-:W-:-:S02]  /*12050*/  VIADD R90, R192, 0x1c0 ;  /* 0x000001c0c05a7836 */ /* 0x000fc40000000000 */
[----:B------:R-:W-:Y:S01]  /*12060*/  IMAD.IADD R21, R21, 0x1, R83 ;  /* 0x0000000115157824 */ /* 0x000fe200078e0253 */
[----:B------:R-:W-:Y:S01]  /*12070*/  LOP3.LUT R24, R3, 0x20, R24, 0xe2, !PT ;  /* 0x0000002003187812 */ /* 0x000fe200078ee218 */
[----:B------:R-:W-:Y:S01]  /*12080*/  VIADD R0, R2, 0x38820 ;  /* 0x0003882002007836 */ /* 0x000fe20000000000 */
[----:B------:R-:W-:Y:S01]  /*12090*/  SEL R3, RZ, 0x40, P0 ;  /* 0x00000040ff037807 */ /* 0x000fe20000000000 */
[----:B------:R-:W-:Y:S01]  /*120a0*/  VIADD R89, R192, 0x1c0 ;  /* 0x000001c0c0597836 */ /* 0x000fe20000000000 */
[----:B------:R-:W-:Y:S01]  /*120b0*/  ISETP.GE.AND P0, PT, R90, R85, PT ;  /* 0x000000555a00720c */ /* 0x000fe20003f06270 */
[----:B------:R-:W-:Y:S01]  /*120c0*/  VIADD R92, R192, 0x180 ;  /* 0x00000180c05c7836 */ /* 0x000fe20000000000 */
[----:B------:R-:W-:Y:S01]  /*120d0*/  LEA.HI.X R86, R20, UR5, R21, 0x1, P2 ;  /* 0x0000000514567c11 */ /* 0x000fe200090f0c15 */
[C---:B------:R-:W-:Y:S01]  /*120e0*/  VIADD R94, R192.reuse, 0x140 ;  /* 0x00000140c05e7836 */ /* 0x040fe20000000000 */
[----:B------:R-:W-:Y:S01]  /*120f0*/  PRMT R0, RZ, 0x654, R0 ;  /* 0x00000654ff007816 */ /* 0x000fe20000000000 */
[----:B------:R-:W-:Y:S01]  /*12100*/  VIADD R96, R192, 0x100 ;  /* 0x00000100c0607836 */ /* 0x000fe20000000000 */
[----:B------:R-:W-:Y:S01]  /*12110*/  LOP3.LUT R3, R24, R3, RZ, 0xfc, !PT ;  /* 0x0000000318037212 */ /* 0x000fe200078efcff */
[C---:B------:R-:W-:Y:S01]  /*12120*/  VIADD R98, R192.reuse, 0xc0 ;  /* 0x000000c0c0627836 */ /* 0x040fe20000000000 */
[----:B------:R-:W-:Y:S01]  /*12130*/  SEL R24, RZ, 0x80, P0 ;  /* 0x00000080ff187807 */ /* 0x000fe20000000000 */
[C---:B------:R-:W-:Y:S01]  /*12140*/  VIADD R100, R192.reuse, 0x80 ;  /* 0x00000080c0647836 */ /* 0x040fe20000000000 */
[----:B0-----:R0:W-:Y:S01]  /*12150*/  SYNCS.ARRIVE.TRANS64.RED.A1T0 RZ, [R0+URZ], RZ ;  /* 0x000000ff00ff79a7 */ /* 0x0011e2000810043f */
[----:B------:R-:W-:Y:S01]  /*12160*/  VIADD R102, R192, 0x40 ;  /* 0x00000040c0667836 */ /* 0x000fe20000000000 */
[----:B------:R0:W2:Y:S01]  /*12170*/  SHFL.IDX PT, R20, R84, RZ, 0x181f ;  /* 0x00181fff54147589 */ /* 0x0000a200000e0000 */
[----:B------:R-:W-:-:S02]  /*12180*/  LOP3.LUT R24, R3, R24, RZ, 0xfc, !PT ;  /* 0x0000001803187212 */ /* 0x000fc400078efcff */
[----:B------:R-:W-:Y:S01]  /*12190*/  SHF.R.S32.HI R89, RZ, 0x1f, R89 ;  /* 0x0000001fff597819 */ /* 0x000fe20000011459 */
[----:B------:R0:W3:Y:S01]  /*121a0*/  SHFL.IDX PT, R21, R86, RZ, 0x181f ;  /* 0x00181fff56157589 */ /* 0x0000e200000e0000 */
[----:B------:R-:W-:Y:S02]  /*121b0*/  SHF.R.S32.HI R92, RZ, 0x1f, R92 ;  /* 0x0000001fff5c7819 */ /* 0x000fe4000001145c */
[----:B------:R-:W-:Y:S02]  /*121c0*/  SHF.R.S32.HI R94, RZ, 0x1f, R94 ;  /* 0x0000001fff5e7819 */ /* 0x000fe4000001145e */
[----:B------:R-:W-:Y:S02]  /*121d0*/  SHF.R.S32.HI R96, RZ, 0x1f, R96 ;  /* 0x0000001fff607819 */ /* 0x000fe40000011460 */
[----:B------:R-:W-:Y:S02]  /*121e0*/  SHF.R.S32.HI R98, RZ, 0x1f, R98 ;  /* 0x0000001fff627819 */ /* 0x000fe40000011462 */
[----:B------:R-:W-:-:S02]  /*121f0*/  SHF.R.S32.HI R100, RZ, 0x1f, R100 ;  /* 0x0000001fff647819 */ /* 0x000fc40000011464 */
[----:B------:R-:W-:Y:S01]  /*12200*/  SHF.R.S32.HI R102, RZ, 0x1f, R102 ;  /* 0x0000001fff667819 */ /* 0x000fe20000011466 */
[----:B0-----:R-:W-:Y:S06]  /*12210*/  @P1 BRA `(.L_x_4574) ;  /* 0x00000000007c1947 */ /* 0x001fec0003800000 */
[-C--:B------:R-:W-:Y:S02]  /*12220*/  ISETP.GE.AND P1, PT, R101, R85.reuse, PT ;  /* 0x000000556500720c */ /* 0x080fe40003f26270 */
[-C--:B------:R-:W-:Y:S02]  /*12230*/  ISETP.GE.AND P0, PT, R192, R85.reuse, PT ;  /* 0x00000055c000720c */ /* 0x080fe40003f06270 */
[-C--:B------:R-:W-:Y:S02]  /*12240*/  ISETP.GE.AND P5, PT, R99, R85.reuse, PT ;  /* 0x000000556300720c */ /* 0x080fe40003fa6270 */
[----:B------:R-:W-:-:S07]  /*12250*/  ISETP.GE.AND P3, PT, R97, R85, PT ;  /* 0x000000556100720c */ /* 0x000fce0003f66270 */
[C---:B--2---:R-:W-:Y:S02]  /*12260*/  @!P1 LEA R80, P2, R101.reuse, R20, 0x1 ;  /* 0x0000001465509211 */ /* 0x044fe400078408ff */
[----:B---3--:R-:W-:Y:S02]  /*12270*/  @!P0 IMAD.WIDE R82, R192, 0x2, R20 ;  /* 0x00000002c0528825 */ /* 0x008fe400078e0214 */
        /* <DEDUP_REMOVED lines=25> */
.L_x_4574:
[----:B------:R-:W-:Y:S05]  /*12410*/  BSYNC B1 ;  /* 0x0000000000017941 */ /* 0x000fea0003800000 */
.L_x_4573:
[----:B------:R-:W-:Y:S01]  /*12420*/  VIADD R0, R87, 0x20 ;  /* 0x0000002057007836 */ /* 0x000fe20000000000 */
[----:B0----5:R0:W4:Y:S04]  /*12430*/  SHFL.IDX PT, R5, R86, 0x1, 0x181f ;  /* 0x00381f0056057f89 */ /* 0x02112800000e0000 */
[----:B------:R-:W-:Y:S01]  /*12440*/  ISETP.GE.AND P0, PT, R0, R88, PT ;  /* 0x000000580000720c */ /* 0x000fe20003f06270 */
[----:B------:R0:W0:-:S12]  /*12450*/  SHFL.IDX PT, R4, R84, 0x1, 0x181f ;  /* 0x00381f0054047f89 */ /* 0x00001800000e0000 */
[----:B------:R-:W-:Y:S05]  /*12460*/  @P0 BRA `(.L_x_4575) ;  /* 0x0000001000680947 */ /* 0x000fea0003800000 */
[-C--:B------:R-:W-:Y:S02]  /*12470*/  ISETP.GE.AND P5, PT, R101, R85.reuse, PT ;  /* 0x000000556500720c */ /* 0x080fe40003fa6270 */
[-C--:B------:R-:W-:Y:S02]  /*12480*/  ISETP.GE.AND P6, PT, R192, R85.reuse, PT ;  /* 0x00000055c000720c */ /* 0x080fe40003fc6270 */
[-C--:B------:R-:W-:Y:S02]  /*12490*/  ISETP.GE.AND P3, PT, R99, R85.reuse, PT ;  /* 0x000000556300720c */ /* 0x080fe40003f66270 */
[-C--:B------:R-:W-:Y:S02]  /*124a0*/  ISETP.GE.AND P2, PT, R97, R85.reuse, PT ;  /* 0x000000556100720c */ /* 0x080fe40003f46270 */
[-C--:B------:R-:W-:Y:S02]  /*124b0*/  ISETP.GE.AND P1, PT, R95, R85.reuse, PT ;  /* 0x000000555f00720c */ /* 0x080fe40003f26270 */
[----:B------:R-:W-:-:S03]  /*124c0*/  ISETP.GE.AND P0, PT, R93, R85, PT ;  /* 0x000000555d00720c */ /* 0x000fc60003f06270 */
[CC--:B0-----:R-:W-:Y:S02]  /*124d0*/  @!P5 LEA R12, P4, R101.reuse, R4.reuse, 0x1 ;  /* 0x00000004650cd211 */ /* 0x0c1fe400078808ff */
[----:B----4-:R-:W-:Y:S02]  /*124e0*/  @!P6 IMAD.WIDE R6, R192, 0x2, R4 ;  /* 0x00000002c006e825 */ /* 0x010fe400078e0204 */
[----:B------:R-:W-:Y:S02]  /*124f0*/  @!P5 LEA.HI.X R13, R101, R5, R102, 0x1, P4 ;  /* 0x00000005650dd211 */ /* 0x000fe400020f0c66 */
[----:B------:R-:W-:Y:S01]  /*12500*/  LOP3.LUT P4, RZ, R3, 0x40, RZ, 0xc0, !PT ;  /* 0x0000004003ff7812 */ /* 0x000fe2000788c0ff */
[----:B------:R0:W-:Y:S01]  /*12510*/  @!P6 ST.E.128 desc[UR40][R6.64], R8 ;  /* 0x000000080600e985 */ /* 0x0001e2000c101d28 */
[----:B------:R-:W-:-:S03]  /*12520*/  @!P3 LEA R14, P6, R99, R4, 0x1 ;  /* 0x00000004630eb211 */ /* 0x000fc600078c08ff */
[----:B------:R4:W-:Y:S01]  /*12530*/  @!P5 ST.E.128 desc[UR40][R12.64], R28 ;  /* 0x0000001c0c00d985 */ /* 0x0009e2000c101d28 */
[-C--:B------:R-:W-:Y:S02]  /*12540*/  @!P3 LEA.HI.X R15, R99, R5.reuse, R100, 0x1, P6 ;  /* 0x00000005630fb211 */ /* 0x080fe400030f0c64 */
[-C--:B--2---:R-:W-:Y:S02]  /*12550*/  @!P2 LEA R20, P5, R97, R4.reuse, 0x1 ;  /* 0x000000046114a211 */ /* 0x084fe400078a08ff */
[-C--:B------:R-:W-:Y:S01]  /*12560*/  @!P1 LEA R32, P6, R95, R4.reuse, 0x1 ;  /* 0x000000045f209211 */ /* 0x080fe200078c08ff */
[----:B------:R4:W-:Y:S01]  /*12570*/  @!P3 ST.E.128 desc[UR40][R14.64], R36 ;  /* 0x000000240e00b985 */ /* 0x0009e2000c101d28 */
[----:B------:R-:W-:Y:S02]  /*12580*/  @!P0 LEA R34, P3, R93, R4, 0x1 ;  /* 0x000000045d228211 */ /* 0x000fe400078608ff */
[-C--:B---3--:R-:W-:Y:S02]  /*12590*/  @!P2 LEA.HI.X R21, R97, R5.reuse, R98, 0x1, P5 ;  /* 0x000000056115a211 */ /* 0x088fe400028f0c62 */
        /* <DEDUP_REMOVED lines=14> */
.L_x_4570:
        /* <DEDUP_REMOVED lines=16> */
[----:B------:R-:W-:Y:S01]  /*12780*/  @P1 IADD3.X R7, R0, UR5, RZ, P2, !PT ;  /* 0x0000000500071c10 */ /* 0x000fe200097fe4ff */
[----:B------:R-:W-:-:S06]  /*12790*/  IMAD.U32 R0, RZ, RZ, UR4 ;  /* 0x00000004ff007e24 */ /* 0x000fcc000f8e00ff */
[----:B------:R2:W5:Y:S01]  /*127a0*/  @P1 LDG.E R0, desc[UR40][R6.64] ;  /* 0x0000002806001981 */ /* 0x000562000c1e1900 */
[----:B---3--:R-:W-:-:S04]  /*127b0*/  IADD3 R24, R24, -0x80, RZ ;  /* 0xffffff8018187810 */ /* 0x008fc80007ffe0ff */
[----:B------:R-:W-:Y:S01]  /*127c0*/  ISETP.GE.AND P2, PT, R24, 0x40, PT ;  /* 0x000000401800780c */ /* 0x000fe20003f46270 */
[----:B--2-4-:R-:W-:-:S12]  /*127d0*/  @P1 BRA `(.L_x_4576) ;  /* 0x0000000000101947 */ /* 0x014fd80003800000 */
[----:B------:R-:W-:Y:S05]  /*127e0*/  @!P0 BRA `(.L_x_4576) ;  /* 0x00000000000c8947 */ /* 0x000fea0003800000 */
[----:B------:R-:W2:Y:S04]  /*127f0*/  LDG.E R7, desc[UR40][R4.64] ;  /* 0x0000002804077981 */ /* 0x000ea8000c1e1900 */
[----:B-----5:R-:W2:Y:S02]  /*12800*/  LDG.E R0, desc[UR40][R4.64+0x4] ;  /* 0x0000042804007981 */ /* 0x020ea4000c1e1900 */
[----:B--2---:R-:W-:-:S07]  /*12810*/  IMAD.IADD R0, R0, 0x1, -R7 ;  /* 0x0000000100007824 */ /* 0x004fce00078e0a07 */
.L_x_4576:
[----:B------:R-:W2:Y:S04]  /*12820*/  LDL.LU R5, [R1+0x38] ;  /* 0x0000380001057983 */ /* 0x000ea80000300800 */
[----:B------:R-:W3:Y:S04]  /*12830*/  LDL.LU R4, [R1+0x50] ;  /* 0x0000500001047983 */ /* 0x000ee80000300800 */
[----:B------:R-:W4:Y:S04]  /*12840*/  LDL R28, [R1+0x2c] ;  /* 0x00002c00011c7983 */ /* 0x000f280000100800 */
[----:B------:R0:W5:Y:S01]  /*12850*/  LDL R20, [R1+0x4c] ;  /* 0x00004c0001147983 */ /* 0x0001620000100800 */
        /* <DEDUP_REMOVED lines=25> */
[----:B--2---:R-:W-:Y:S02]  /*129f0*/  @P0 SHF.R.U32.HI R7, RZ, R21, R6 ;  /* 0x00000015ff070219 */ /* 0x004fe40000011606 */
        /* <DEDUP_REMOVED lines=20> */
.L_x_4578:
[----:B------:R-:W-:Y:S05]  /*12b40*/  BSYNC B1 ;  /* 0x0000000000017941 */ /* 0x000fea0003800000 */
.L_x_4577:
        /* <DEDUP_REMOVED lines=11> */
[----:B------:R-:W-:Y:S01]  /*12c00*/  ULDC.64 UR4, c[0x0][0xbe8] ;  /* 0x0002fa0000047ab9 */ /* 0x000fe20000000a00 */
[----:B------:R-:W-:Y:S01]  /*12c10*/  LOP3.LUT R8, R8, 0xfffffff8, RZ, 0xc0, !PT ;  /* 0xfffffff808087812 */ /* 0x000fe200078ec0ff */
[----:B------:R-:W0:Y:S01]  /*12c20*/  @P0 LDC R7, c[0x0][0xcec] ;  /* 0x00033b00ff070b82 */ /* 0x000e220000000800 */
[----:B------:R-:W-:Y:S01]  /*12c30*/  IMAD.IADD R5, R5, 0x1, R3 ;  /* 0x0000000105057824 */ /* 0x000fe200078e0203 */
[----:B------:R-:W-:Y:S01]  /*12c40*/  SHF.R.S32.HI R12, RZ, 0x3, R12 ;  /* 0x00000003ff0c7819 */ /* 0x000fe2000001140c */
[----:B------:R-:W-:-:S02]  /*12c50*/  IMAD R3, R13, UR4, RZ ;  /* 0x000000040d037c24 */ /* 0x000fc4000f8e02ff */
[----:B------:R-:W-:Y:S02]  /*12c60*/  VIADD R43, R192, 0x40 ;  /* 0x00000040c02b7836 */ /* 0x000fe40000000000 */
[----:B------:R-:W-:Y:S01]  /*12c70*/  IMAD.IADD R8, R24, 0x1, -R8 ;  /* 0x0000000118087824 */ /* 0x000fe200078e0a08 */
[----:B------:R-:W3:Y:S01]  /*12c80*/  @P0 LDC R9, c[0x0][0xcf0] ;  /* 0x00033c00ff090b82 */ /* 0x000ee20000000800 */
[C---:B------:R-:W-:Y:S02]  /*12c90*/  IMAD R3, R28.reuse, UR5, R3 ;  /* 0x000000051c037c24 */ /* 0x040fe4000f8e0203 */
[----:B------:R-:W-:Y:S01]  /*12ca0*/  IMAD.WIDE.U32 R4, R28, UR4, R4 ;  /* 0x000000041c047c25 */ /* 0x000fe2000f8e0004 */
[----:B------:R-:W-:Y:S01]  /*12cb0*/  ULDC.64 UR4, c[0x0][0xbf0] ;  /* 0x0002fc0000047ab9 */ /* 0x000fe20000000a00 */
[-C--:B--2---:R-:W-:Y:S02]  /*12cc0*/  ISETP.GE.AND P1, PT, R43, R21.reuse, PT ;  /* 0x000000152b00720c */ /* 0x084fe40003f26270 */
[----:B------:R-:W-:Y:S01]  /*12cd0*/  IMAD R6, R8, 0x20, R12 ;  /* 0x0000002008067824 */ /* 0x000fe200078e020c */
[----:B------:R-:W-:Y:S01]  /*12ce0*/  ISETP.GE.AND P2, PT, R192, R21, PT ;  /* 0x00000015c000720c */ /* 0x000fe20003f46270 */
[----:B------:R-:W-:Y:S01]  /*12cf0*/  IMAD.IADD R5, R5, 0x1, R3 ;  /* 0x0000000105057824 */ /* 0x000fe200078e0203 */
[----:B------:R-:W-:Y:S01]  /*12d00*/  SEL R10, RZ, 0xffffffff, P1 ;  /* 0xffffffffff0a7807 */ /* 0x000fe20000800000 */
[----:B------:R-:W-:-:S02]  /*12d10*/  IMAD R3, R14, UR4, RZ ;  /* 0x000000040e037c24 */ /* 0x000fc4000f8e02ff */
[----:B------:R-:W-:Y:S02]  /*12d20*/  IMAD R8, R20, 0x40, R6 ;  /* 0x0000004014087824 */ /* 0x000fe400078e0206 */
[C---:B------:R-:W-:Y:S02]  /*12d30*/  IMAD R3, R15.reuse, UR5, R3 ;  /* 0x000000050f037c24 */ /* 0x040fe4000f8e0203 */
[----:B------:R-:W-:Y:S01]  /*12d40*/  IMAD.WIDE.U32 R4, R15, UR4, R4 ;  /* 0x000000040f047c25 */ /* 0x000fe2000f8e0004 */
[----:B------:R-:W-:-:S03]  /*12d50*/  ULDC.64 UR4, c[0x0][0xbe0] ;  /* 0x0002f80000047ab9 */ /* 0x000fc60000000a00 */
[----:B------:R-:W-:Y:S01]  /*12d60*/  VIADD R41, R192, 0x80 ;  /* 0x00000080c0297836 */ /* 0x000fe20000000000 */
[----:B------:R-:W-:Y:S01]  /*12d70*/  IADD3 R5, R5, R3, RZ ;  /* 0x0000000305057210 */ /* 0x000fe20007ffe0ff */
[----:B0-----:R-:W-:Y:S01]  /*12d80*/  @P0 IMAD.HI.U32 R6, R8, R7, RZ ;  /* 0x0000000708060227 */ /* 0x001fe200078e00ff */
[----:B------:R-:W-:Y:S02]  /*12d90*/  SEL R7, RZ, 0x1, P2 ;  /* 0x00000001ff077807 */ /* 0x000fe40001000000 */
[----:B------:R-:W-:Y:S01]  /*12da0*/  ISETP.GE.AND P2, PT, R41, R21, PT ;  /* 0x000000152900720c */ /* 0x000fe20003f46270 */
[----:B------:R-:W-:Y:S02]  /*12db0*/  IMAD.SHL.U32 R10, R10, 0x2, RZ ;  /* 0x000000020a0a7824 */ /* 0x000fe400078e00ff */
[C---:B------:R-:W-:Y:S02]  /*12dc0*/  VIADD R39, R192.reuse, 0xc0 ;  /* 0x000000c0c0277836 */ /* 0x040fe40000000000 */
        /* <DEDUP_REMOVED lines=9> */
[----:B------:R-:W-:-:S02]  /*12e60*/  SHF.R.S32.HI R6, RZ, 0x1f, R3 ;  /* 0x0000001fff067819 */ /* 0x000fc40000011403 */
[----:B------:R-:W-:Y:S01]  /*12e70*/  SEL R11, RZ, 0xffffffff, P1 ;  /* 0xffffffffff0b7807 */ /* 0x000fe20000800000 */
[----:B------:R-:W-:Y:S01]  /*12e80*/  IMAD.SHL.U32 R10, R10, 0x4, RZ ;  /* 0x000000040a0a7824 */ /* 0x000fe200078e00ff */
[----:B------:R-:W-:Y:S01]  /*12e90*/  ISETP.GE.AND P0, PT, R37, R21, PT ;  /* 0x000000152500720c */ /* 0x000fe20003f06270 */
[----:B------:R-:W-:Y:S02]  /*12ea0*/  IMAD R6, R6, UR4, RZ ;  /* 0x0000000406067c24 */ /* 0x000fe4000f8e02ff */
[----:B------:R-:W-:Y:S01]  /*12eb0*/  IMAD.SHL.U32 R11, R11, 0x8, RZ ;  /* 0x000000080b0b7824 */ /* 0x000fe200078e00ff */
[----:B------:R-:W-:Y:S01]  /*12ec0*/  LOP3.LUT R0, R10, 0x4, R9, 0xe2, !PT ;  /* 0x000000040a007812 */ /* 0x000fe200078ee209 */
[----:B------:R-:W-:Y:S02]  /*12ed0*/  IMAD R7, R29, R7, R8 ;  /* 0x000000071d077224 */ /* 0x000fe400078e0208 */
[----:B------:R-:W-:Y:S01]  /*12ee0*/  IMAD R9, R3, UR5, R6 ;  /* 0x0000000503097c24 */ /* 0x000fe2000f8e0206 */
[----:B------:R-:W-:Y:S01]  /*12ef0*/  SEL R6, RZ, 0xffffffff, P0 ;  /* 0xffffffffff067807 */ /* 0x000fe20000000000 */
[----:B------:R-:W-:Y:S01]  /*12f00*/  VIADD R35, R192, 0x140 ;  /* 0x00000140c0237836 */ /* 0x000fe20000000000 */
[----:B------:R-:W-:Y:S01]  /*12f10*/  LOP3.LUT R3, R11, 0x8, R0, 0xe2, !PT ;  /* 0x000000080b037812 */ /* 0x000fe200078ee200 */
[----:B------:R-:W-:Y:S01]  /*12f20*/  ULDC.64 UR4, c[0x0][0xbd8] ;  /* 0x0002f60000047ab9 */ /* 0x000fe20000000a00 */
[----:B------:R-:W-:Y:S01]  /*12f30*/  SHF.R.S32.HI R0, RZ, 0x1f, R7 ;  /* 0x0000001fff007819 */ /* 0x000fe20000011407 */
[----:B------:R-:W-:Y:S01]  /*12f40*/  IMAD.SHL.U32 R6, R6, 0x10, RZ ;  /* 0x0000001006067824 */ /* 0x000fe200078e00ff */
[----:B------:R-:W-:Y:S01]  /*12f50*/  ISETP.GE.AND P0, PT, R35, R21, PT ;  /* 0x000000152300720c */ /* 0x000fe20003f06270 */
[----:B------:R-:W-:-:S02]  /*12f60*/  VIADD R33, R192, 0x180 ;  /* 0x00000180c0217836 */ /* 0x000fc40000000000 */
[----:B------:R-:W-:Y:S01]  /*12f70*/  IMAD R0, R0, UR4, RZ ;  /* 0x0000000400007c24 */ /* 0x000fe2000f8e02ff */
[----:B------:R-:W-:Y:S01]  /*12f80*/  LOP3.LUT R6, R6, 0x10, R3, 0xe2, !PT ;  /* 0x0000001006067812 */ /* 0x000fe200078ee203 */
[----:B------:R-:W-:Y:S01]  /*12f90*/  IMAD.IADD R5, R5, 0x1, R9 ;  /* 0x0000000105057824 */ /* 0x000fe200078e0209 */
[----:B------:R-:W-:Y:S01]  /*12fa0*/  SEL R8, RZ, 0xffffffff, P0 ;  /* 0xffffffffff087807 */ /* 0x000fe20000000000 */
[----:B------:R-:W-:Y:S01]  /*12fb0*/  IMAD R3, R7, UR5, R0 ;  /* 0x0000000507037c24 */ /* 0x000fe2000f8e0200 */
[----:B------:R-:W-:Y:S01]  /*12fc0*/  ISETP.GE.AND P0, PT, R33, R21, PT ;  /* 0x000000152100720c */ /* 0x000fe20003f06270 */
[----:B------:R-:W-:Y:S02]  /*12fd0*/  IMAD R0, R20, 0x40, R12 ;  /* 0x0000004014007824 */ /* 0x000fe400078e020c */
[----:B------:R-:W-:Y:S01]  /*12fe0*/  IMAD.WIDE.U32 R4, R7, UR4, R4 ;  /* 0x0000000407047c25 */ /* 0x000fe2000f8e0004 */
[----:B------:R-:W-:Y:S01]  /*12ff0*/  SEL R7, RZ, 0x40, P0 ;  /* 0x00000040ff077807 */ /* 0x000fe20000000000 */
[----:B------:R-:W-:Y:S01]  /*13000*/  ULDC.64 UR4, c[0x0][0xb80] ;  /* 0x0002e00000047ab9 */ /* 0x000fe20000000a00 */
[----:B------:R-:W-:Y:S01]  /*13010*/  ISETP.GE.AND P0, PT, R0, R31, PT ;  /* 0x0000001f0000720c */ /* 0x000fe20003f06270 */
[----:B------:R-:W-:Y:S01]  /*13020*/  IMAD.SHL.U32 R9, R8, 0x20, RZ ;  /* 0x0000002008097824 */ /* 0x000fe200078e00ff */
[----:B------:R-:W-:Y:S01]  /*13030*/  IADD3 R3, R5, R3, RZ ;  /* 0x0000000305037210 */ /* 0x000fe20007ffe0ff */
[----:B------:R-:W-:Y:S01]  /*13040*/  VIADD R30, R192, 0x1c0 ;  /* 0x000001c0c01e7836 */ /* 0x000fe20000000000 */
[----:B------:R-:W-:Y:S01]  /*13050*/  LEA R20, P1, R4, UR4, 0x1 ;  /* 0x0000000404147c11 */ /* 0x000fe2000f8208ff */
[C---:B------:R-:W-:Y:S01]  /*13060*/  VIADD R32, R192.reuse, 0x1c0 ;  /* 0x000001c0c0207836 */ /* 0x040fe20000000000 */
        /* <DEDUP_REMOVED lines=53> */
.L_x_4580:
[----:B------:R-:W-:Y:S05]  /*133c0*/  BSYNC B1 ;  /* 0x0000000000017941 */ /* 0x000fea0003800000 */
.L_x_4579:
        /* <DEDUP_REMOVED lines=36> */
.L_x_4575:
[----:B------:R-:W-:Y:S05]  /*13610*/  BSYNC B0 ;  /* 0x0000000000007941 */ /* 0x000fea0003800000 */
.L_x_4569:
[----:B------:R-:W-:Y:S02]  /*13620*/  ULDC UR4, c[0x0][0xd3c] ;  /* 0x00034f0000047ab9 */ /* 0x000fe40000000800 */
[----:B------:R-:W-:-:S13]  /*13630*/  ISETP.GE.AND P0, PT, R27, UR4, PT ;  /* 0x000000041b007c0c */ /* 0x000fda000bf06270 */
[----:B------:R-:W-:Y:S05]  /*13640*/  @!P0 BRA `(.L_x_4581) ;  /* 0xfffffedc00d88947 */ /* 0x000fea000383ffff */
[----:B------:R-:W-:Y:S05]  /*13650*/  BRA `(.L_x_4460) ;  /* 0x0000007c00e87947 */ /* 0x000fea0003800000 */
.L_x_4458:
[----:B------:R-:W-:-:S08]  /*13660*/  NOP ;  /* 0x0000000000007918 */ /* 0x000fd00000000000 */
[----:B------:R-:W0:-:S00]  /*13670*/  USETMAXREG.DEALLOC.CTAPOOL 0x28 ;  /* 0x00000028000079c8 */ /* 0x000e0000080e0500 */
        /* <DEDUP_REMOVED lines=14> */
.L_x_4582:
        /* <DEDUP_REMOVED lines=41> */
.L_x_4588:
        /* <DEDUP_REMOVED lines=12> */
.L_x_4587:
[----:B------:R-:W-:Y:S05]  /*13ab0*/  BSYNC B0 ;  /* 0x0000000000007941 */ /* 0x000fea0003800000 */
.L_x_4586:
        /* <DEDUP_REMOVED lines=21> */
.L_x_4584:
        /* <DEDUP_REMOVED lines=15> */
.L_x_4589:
        /* <DEDUP_REMOVED lines=28> */
.L_x_4585:
[----:B------:R-:W-:Y:S02]  /*13ec0*/  IMAD.MOV.U32 R17, RZ, RZ, RZ ;  /* 0x000000ffff117224 */ /* 0x000fe400078e00ff */
[----:B------:R-:W-:Y:S02]  /*13ed0*/  IMAD.U32 R16, RZ, RZ, UR6 ;  /* 0x00000006ff107e24 */ /* 0x000fe4000f8e00ff */
[----:B------:R-:W-:-:S07]  /*13ee0*/  IMAD.MOV.U32 R18, RZ, RZ, RZ ;  /* 0x000000ffff127224 */ /* 0x000fce00078e00ff */
.L_x_4590:
[----:B------:R-:W-:-:S13]  /*13ef0*/  ISETP.NE.AND P0, PT, R5, RZ, PT ;  /* 0x000000ff0500720c */ /* 0x000fda0003f05270 */
[----:B------:R-:W0:Y:S01]  /*13f00*/  @!P0 S2R R3, SR_CgaCtaId ;  /* 0x0000000000038919 */ /* 0x000e220000008800 */
[----:B------:R-:W-:-:S04]  /*13f10*/  @!P0 MOV R2, 0x400 ;  /* 0x0000040000028802 */ /* 0x000fc80000000f00 */
[----:B0-----:R-:W-:-:S05]  /*13f20*/  @!P0 LEA R2, R3, R2, 0x18 ;  /* 0x0000000203028211 */ /* 0x001fca00078ec0ff */
[----:B------:R1:W-:Y:S01]  /*13f30*/  @!P0 STS.128 [R2+0x388d0], R16 ;  /* 0x0388d01002008388 */ /* 0x0003e20000000c00 */
[----:B------:R-:W-:Y:S06]  /*13f40*/  BAR.ARV 0x5, 0x180 ;  /* 0x0146000000007b1d */ /* 0x000fec0000002000 */
.L_x_4583:
[----:B------:R2:W-:Y:S01]  /*13f50*/  STL [R1+0x28], RZ ;  /* 0x000028ff01007387 */ /* 0x0005e20000100800 */
[----:B------:R-:W-:Y:S01]  /*13f60*/  ULDC UR4, c[0x0][0xd3c] ;  /* 0x00034f0000047ab9 */ /* 0x000fe20000000800 */
[----:B------:R-:W-:Y:S01]  /*13f70*/  IMAD.MOV.U32 R28, RZ, RZ, 0x1 ;  /* 0x00000001ff1c7424 */ /* 0x000fe200078e00ff */
[----:B0-----:R-:W-:Y:S01]  /*13f80*/  ISETP.GE.AND P0, PT, R19, UR4, PT ;  /* 0x0000000413007c0c */ /* 0x001fe2000bf06270 */
[----:B------:R-:W-:-:S12]  /*13f90*/  IMAD.MOV.U32 R25, RZ, RZ, RZ ;  /* 0x000000ffff197224 */ /* 0x000fd800078e00ff */
[----:B--2---:R-:W-:Y:S05]  /*13fa0*/  @P0 BRA `(.L_x_4591) ;  /* 0x0000007000b80947 */ /* 0x004fea0003800000 */
[----:B------:R-:W2:Y:S01]  /*13fb0*/  LDL R4, [R1+0x8] ;  /* 0x0000080001047983 */ /* 0x000ea20000100800 */
[----:B------:R-:W0:Y:S01]  /*13fc0*/  S2UR UR5, SR_CgaCtaId ;  /* 0x00000000000579c3 */ /* 0x000e220000008800 */
[C---:B-1----:R-:W-:Y:S01]  /*13fd0*/  IMAD.SHL.U32 R2, R0.reuse, 0x8, RZ ;  /* 0x0000000800027824 */ /* 0x042fe200078e00ff */
[----:B------:R-:W-:Y:S01]  /*13fe0*/  LOP3.LUT R5, R0, 0x7f, RZ, 0xc0, !PT ;  /* 0x0000007f00057812 */ /* 0x000fe200078ec0ff */
[----:B------:R-:W-:Y:S01]  /*13ff0*/  UMOV UR4, 0x400 ;  /* 0x0000040000047882 */ /* 0x000fe20000000000 */
[----:B------:R-:W-:Y:S01]  /*14000*/  BSSY B8, `(.L_x_4591) ;  /* 0x0000728000087945 */ /* 0x000fe20003800000 */
[----:B------:R-:W-:Y:S02]  /*14010*/  MOV R29, 0x1 ;  /* 0x00000001001d7802 */ /* 0x000fe40000000f00 */
[----:B------:R-:W-:Y:S02]  /*14020*/  CS2R R24, SRZ ;  /* 0x0000000000187805 */ /* 0x000fe4000001ff00 */
[C---:B------:R-:W-:Y:S01]  /*14030*/  LOP3.LUT R3, R2.reuse, 0x1f8, RZ, 0xc0, !PT ;  /* 0x000001f802037812 */ /* 0x040fe200078ec0ff */
[----:B------:R-:W-:Y:S01]  /*14040*/  IMAD.SHL.U32 R36, R5, 0x8, RZ ;  /* 0x0000000805247824 */ /* 0x000fe200078e00ff */
[----:B------:R-:W-:Y:S01]  /*14050*/  LOP3.LUT R2, R2, 0x38, RZ, 0xc0, !PT ;  /* 0x0000003802027812 */ /* 0x000fe200078ec0ff */
[----:B------:R-:W-:Y:S01]  /*14060*/  IMAD.MOV.U32 R28, RZ, RZ, 0x1 ;  /* 0x00000001ff1c7424 */ /* 0x000fe200078e00ff */
[----:B------:R-:W-:Y:S01]  /*14070*/  LOP3.LUT R3, R3, 0x38, R0, 0x78, !PT ;  /* 0x0000003803037812 */ /* 0x000fe200078e7800 */
[----:B------:R-:W-:Y:S01]  /*14080*/  IMAD.SHL.U32 R0, R0, 0x10, RZ ;  /* 0x0000001000007824 */ /* 0x000fe200078e00ff */
[----:B------:R-:W-:Y:S01]  /*14090*/  ULDC.64 UR38, c[0x0][0x198] ;  /* 0x0000660000267ab9 */ /* 0x000fe20000000a00 */
[----:B------:R-:W-:Y:S01]  /*140a0*/  ULDC UR36, c[0x0][0xc] ;  /* 0x0000030000247ab9 */ /* 0x000fe20000000800 */
[----:B------:R-:W-:-:S02]  /*140b0*/  LOP3.LUT R36, R3, 0x200, R36, 0xf8, !PT ;  /* 0x0000020003247812 */ /* 0x000fc400078ef824 */
[----:B------:R-:W-:-:S04]  /*140c0*/  SHF.R.U32.HI R3, RZ, 0x3, R5 ;  /* 0x00000003ff037819 */ /* 0x000fc80000011605 */
[----:B------:R-:W-:Y:S02]  /*140d0*/  LOP3.LUT R3, R3, 0x70, R0, 0xf8, !PT ;  /* 0x0000007003037812 */ /* 0x000fe400078ef800 */
[C---:B------:R-:W-:Y:S01]  /*140e0*/  LOP3.LUT R0, R2.reuse, 0x40, RZ, 0xfc, !PT ;  /* 0x0000004002007812 */ /* 0x040fe200078efcff */
[----:B0-----:R-:W-:Y:S01]  /*140f0*/  ULEA UR4, UR5, UR4, 0x18 ;  /* 0x0000000405047291 */ /* 0x001fe2000f8ec03f */
[C---:B------:R-:W-:Y:S02]  /*14100*/  LOP3.LUT R3, R2.reuse, 0xc0, RZ, 0xfc, !PT ;  /* 0x000000c002037812 */ /* 0x040fe400078efcff */
[C---:B------:R-:W-:Y:S02]  /*14110*/  LOP3.LUT R0, R2.reuse, 0x100, RZ, 0xfc, !PT ;  /* 0x0000010002007812 */ /* 0x040fe400078efcff */
[C---:B------:R-:W-:Y:S01]  /*14120*/  LOP3.LUT R3, R2.reuse, 0x180, RZ, 0xfc, !PT ;  /* 0x0000018002037812 */ /* 0x040fe200078efcff */
[----:B------:R-:W-:Y:S01]  /*14130*/  IMAD.U32 R23, RZ, RZ, UR4 ;  /* 0x00000004ff177e24 */ /* 0x000fe2000f8e00ff */
[----:B------:R-:W-:-:S03]  /*14140*/  LOP3.LUT R0, R2, 0x1c0, RZ, 0xfc, !PT ;  /* 0x000001c002007812 */ /* 0x000fc600078efcff */
[----:B------:R-:W-:Y:S01]  /*14150*/  IMAD R26, R36, 0x2, R23 ;  /* 0x00000002241a7824 */ /* 0x000fe200078e0217 */
[----:B--2---:R-:W-:-:S05]  /*14160*/  LOP3.LUT R4, R4, 0x2, RZ, 0xfc, !PT ;  /* 0x0000000204047812 */ /* 0x004fca00078efcff */
[----:B------:R0:W-:Y:S04]  /*14170*/  STL [R1+0x4c], R4 ;  /* 0x00004c0401007387 */ /* 0x0001e80000100800 */
[----:B------:R1:W-:Y:S01]  /*14180*/  STL [R1+0x28], RZ ;  /* 0x000028ff01007387 */ /* 0x0003e20000100800 */
[C---:B0-----:R-:W-:Y:S02]  /*14190*/  LOP3.LUT R4, R2.reuse, 0x80, RZ, 0xfc, !PT ;  /* 0x0000008002047812 */ /* 0x041fe400078efcff */
[----:B-1----:R-:W-:-:S07]  /*141a0*/  LOP3.LUT R4, R2, 0x140, RZ, 0xfc, !PT ;  /* 0x0000014002047812 */ /* 0x002fce00078efcff */
.L_x_4704:
[----:B0-----:R-:W0:Y:S02]  /*141b0*/  LDC.64 R2, c[0x0][0xd88] ;  /* 0x00036200ff027b82 */ /* 0x001e240000000a00 */
[----:B0-----:R-:W-:-:S05]  /*141c0*/  IMAD.WIDE R2, R19, 0x4, R2 ;  /* 0x0000000413027825 */ /* 0x001fca00078e0202 */
[----:B--2---:R-:W2:Y:S01]  /*141d0*/  LDG.E R37, desc[UR40][R2.64] ;  /* 0x0000002802257981 */ /* 0x004ea2000c1e1900 */
[----:B------:R-:W-:Y:S05]  /*141e0*/  YIELD ;  /* 0x0000000000007946 */ /* 0x000fea0003800000 */
[----:B------:R-:W-:Y:S01]  /*141f0*/  ULDC.64 UR4, c[0x0][0xb20] ;  /* 0x0002c80000047ab9 */ /* 0x000fe20000000a00 */
[----:B------:R-:W-:Y:S01]  /*14200*/  IMAD.MOV.U32 R34, RZ, RZ, RZ ;  /* 0x000000ffff227224 */ /* 0x000fe200078e00ff */
[----:B------:R-:W-:Y:S01]  /*14210*/  ISETP.NE.U32.AND P0, PT, RZ, UR4, PT ;  /* 0x00000004ff007c0c */ /* 0x000fe2000bf05070 */
[----:B---3--:R-:W-:Y:S01]  /*14220*/  IMAD.MOV.U32 R6, RZ, RZ, RZ ;  /* 0x000000ffff067224 */ /* 0x008fe200078e00ff */
[----:B------:R-:W-:Y:S01]  /*14230*/  ULDC.64 UR8, c[0x0][0xb10] ;  /* 0x0002c40000087ab9 */ /* 0x000fe20000000a00 */
[----:B------:R-:W-:Y:S01]  /*14240*/  ULDC.64 UR6, c[0x0][0xb08] ;  /* 0x0002c20000067ab9 */ /* 0x000fe20000000a00 */
[----:B------:R-:W-:-:S02]  /*14250*/  ISETP.NE.AND.EX P0, PT, RZ, UR5, PT, P0 ;  /* 0x00000005ff007c0c */ /* 0x000fc4000bf05300 */
        /* <DEDUP_REMOVED lines=9> */
[----:B------:R-:W-:Y:S01]  /*142f0*/  ISETP.NE.U32.AND P2, PT, RZ, UR8, PT ;  /* 0x00000008ff007c0c */ /* 0x000fe2000bf45070 */
[----:B0-----:R-:W-:Y:S01]  /*14300*/  IMAD.MOV.U32 R0, RZ, RZ, RZ ;  /* 0x000000ffff007224 */ /* 0x001fe200078e00ff */
[----:B------:R-:W-:Y:S02]  /*14310*/  ISETP.NE.AND.EX P0, PT, RZ, UR5, PT, P0 ;  /* 0x00000005ff007c0c */ /* 0x000fe4000bf05300 */
[----:B------:R-:W-:Y:S02]  /*14320*/  ISETP.NE.AND.EX P2, PT, RZ, UR9, PT, P2 ;  /* 0x00000009ff007c0c */ /* 0x000fe4000bf45320 */
[----:B------:R-:W-:Y:S02]  /*14330*/  ISETP.NE.U32.AND P1, PT, RZ, UR6, PT ;  /* 0x00000006ff007c0c */ /* 0x000fe4000bf25070 */
[----:B-1----:R-:W-:-:S02]  /*14340*/  IADD3 R2, P3, R27, UR4, RZ ;  /* 0x000000041b027c10 */ /* 0x002fc4000ff7e0ff */
[----:B------:R-:W-:Y:S02]  /*14350*/  ISETP.NE.AND.EX P1, PT, RZ, UR7, PT, P1 ;  /* 0x00000007ff007c0c */ /* 0x000fe4000bf25310 */
[----:B------:R-:W-:Y:S02]  /*14360*/  IADD3.X R3, R30, UR5, RZ, P3, !PT ;  /* 0x000000051e037c10 */ /* 0x000fe40009ffe4ff */
[----:B------:R-:W-:-:S03]  /*14370*/  IADD3 R4, P4, R27, UR6, RZ ;  /* 0x000000061b047c10 */ /* 0x000fc6000ff9e0ff */
[----:B------:R-:W2:Y:S01]  /*14380*/  @P0 LDG.E R6, desc[UR40][R2.64] ;  /* 0x0000002802060981 */ /* 0x000ea2000c1e1900 */
[----:B------:R-:W-:Y:S01]  /*14390*/  ULDC UR4, c[0x0][0x288] ;  /* 0x0000a20000047ab9 */ /* 0x000fe20000000800 */
[----:B------:R-:W-:Y:S01]  /*143a0*/  IADD3.X R5, R30, UR7, RZ, P4, !PT ;  /* 0x000000071e057c10 */ /* 0x000fe2000a7fe4ff */
[----:B------:R-:W-:Y:S01]  /*143b0*/  IMAD.U32 R8, RZ, RZ, UR4 ;  /* 0x00000004ff087e24 */ /* 0x000fe2000f8e00ff */
[----:B------:R-:W-:-:S03]  /*143c0*/  ULDC.64 UR4, c[0x0][0x418] ;  /* 0x0001060000047ab9 */ /* 0x000fc60000000a00 */
[----:B------:R-:W5:Y:S04]  /*143d0*/  @P1 LDG.E R0, desc[UR40][R4.64] ;  /* 0x0000002804001981 */ /* 0x000f68000c1e1900 */
[----:B--2---:R0:W-:Y:S02]  /*143e0*/  STL [R1], R6 ;  /* 0x0000000601007387 */ /* 0x0041e40000100800 */
        /* <DEDUP_REMOVED lines=19> */
.L_x_4592:
        /* <DEDUP_REMOVED lines=9> */
.L_x_4593:
        /* <DEDUP_REMOVED lines=9> */
.L_x_4594:
[----:B-1----:R-:W2:Y:S04]  /*14640*/  @P1 LDG.E R2, desc[UR40][R4.64] ;  /* 0x0000002804021981 */ /* 0x002ea8000c1e1900 */
[----:B------:R-:W2:Y:S01]  /*14650*/  @P1 LDG.E R4, desc[UR40][R4.64+0x4] ;  /* 0x0000042804041981 */ /* 0x000ea2000c1e1900 */
[----:B-----5:R-:W-:Y:S01]  /*14660*/  IMAD.IADD R7, R7, 0x1, -R34 ;  /* 0x0000000107077824 */ /* 0x020fe200078e0a22 */
[----:B------:R-:W-:Y:S01]  /*14670*/  BSSY B0, `(.L_x_4595) ;  /* 0x00001ae000007945 */ /* 0x000fe20003800000 */
[----:B--2---:R-:W-:-:S04]  /*14680*/  @P1 IMAD.IADD R6, R4, 0x1, -R2 ;  /* 0x0000000104061824 */ /* 0x004fc800078e0a02 */
[----:B------:R-:W-:-:S05]  /*14690*/  IMAD.IADD R3, R7, 0x1, R6 ;  /* 0x0000000107037824 */ /* 0x000fca00078e0206 */
[----:B------:R-:W-:Y:S01]  /*146a0*/  IADD3 R2, R3, 0x3f, RZ ;  /* 0x0000003f03027810 */ /* 0x000fe20007ffe0ff */
[----:B------:R1:W-:Y:S03]  /*146b0*/  STL [R1+0x10], R3 ;  /* 0x0000100301007387 */ /* 0x0003e60000100800 */
        /* <DEDUP_REMOVED lines=24> */
.L_x_4749:
[----:B--2---:R-:W-:Y:S02]  /*14840*/  ISETP.NE.AND P0, PT, R14, RZ, PT ;  /* 0x000000ff0e00720c */ /* 0x004fe40003f05270 */
[----:B------:R-:W-:-:S11]  /*14850*/  PLOP3.LUT P6, PT, PT, PT, PT, 0x8, 0x0 ;  /* 0x000000000000781c */ /* 0x000fd60003fce170 */
[----:B------:R-:W-:Y:S05]  /*14860*/  @P0 BRA `(.L_x_4598) ;  /* 0x00000000000c0947 */ /* 0x000fea0003800000 */
[----:B------:R-:W-:-:S03]  /*14870*/  UMOV UR4, 0xffffffff ;  /* 0xffffffff00047882 */ /* 0x000fc60000000000 */
[----:B------:R-:W-:Y:S05]  /*14880*/  BRA.DIV UR4, `(.L_x_4599) ;  /* 0x0000007a042c7947 */ /* 0x000fea000b800000 */
[----:B------:R-:W-:-:S13]  /*14890*/  ELECT P6, URZ, PT ;  /* 0x00000000003f782f */ /* 0x000fda00038c0000 */
.L_x_4598:
[----:B-1----:R-:W2:Y:S01]  /*148a0*/  LDL R3, [R1+0x28] ;  /* 0x0000280001037983 */ /* 0x002ea20000100800 */
[----:B------:R-:W-:Y:S01]  /*148b0*/  BSSY B1, `(.L_x_4600) ;  /* 0x0000008000017945 */ /* 0x000fe20003800000 */
[----:B--2---:R-:W-:-:S05]  /*148c0*/  VIADD R3, R3, 0x1 ;  /* 0x0000000103037836 */ /* 0x004fca0000000000 */
[----:B------:R-:W-:-:S04]  /*148d0*/  LEA.HI R6, R3, R3, RZ, 0x1 ;  /* 0x0000000303067211 */ /* 0x000fc800078f08ff */
[----:B------:R-:W-:-:S05]  /*148e0*/  LOP3.LUT R6, R6, 0xfffffffe, RZ, 0xc0, !PT ;  /* 0xfffffffe06067812 */ /* 0x000fca00078ec0ff */
[----:B------:R-:W-:-:S05]  /*148f0*/  IMAD.IADD R3, R3, 0x1, -R6 ;  /* 0x0000000103037824 */ /* 0x000fca00078e0a06 */
[----:B------:R-:W-:-:S04]  /*14900*/  SHF.L.U32 R3, R3, 0x1f, RZ ;  /* 0x0000001f03037819 */ /* 0x000fc800000006ff */
[----:B------:R-:W1:Y:S02]  /*14910*/  SYNCS.PHASECHK.TRANS64.TRYWAIT P0, [R23+URZ+0x38820], R3 ;  /* 0x03882003170075a7 */ /* 0x000e64000800017f */
[----:B-1----:R-:W-:Y:S05]  /*14920*/  @!P0 BRA `(.L_x_4601) ;  /* 0x0000007800248947 */ /* 0x002fea0003800000 */
.L_x_4752:
[----:B------:R-:W-:Y:S05]  /*14930*/  BSYNC B1 ;  /* 0x0000000000017941 */ /* 0x000fea0003800000 */
.L_x_4600:
        /* <DEDUP_REMOVED lines=10> */
.L_x_4753:
[----:B------:R-:W-:Y:S05]  /*149e0*/  BSYNC B2 ;  /* 0x0000000000027941 */ /* 0x000fea0003800000 */
.L_x_4604:
        /* <DEDUP_REMOVED lines=9> */
.L_x_4607:
[----:B------:R-:W-:Y:S05]  /*14a80*/  BSYNC B2 ;  /* 0x0000000000027941 */ /* 0x000fea0003800000 */
.L_x_4606:
[----:B------:R-:W-:Y:S01]  /*14a90*/  IMAD.MOV.U32 R12, RZ, RZ, RZ ;  /* 0x000000ffff0c7224 */ /* 0x000fe200078e00ff */
[----:B------:R-:W-:Y:S01]  /*14aa0*/  UIADD3 UR4, UP0, UR38, 0x570, URZ ;  /* 0x0000057026047890 */ /* 0x000fe2000ff1e03f */
[----:B------:R-:W-:Y:S01]  /*14ab0*/  IMAD R7, R2, 0x40, R0 ;  /* 0x0000004002077824 */ /* 0x000fe200078e0200 */
[----:B------:R-:W-:Y:S01]  /*14ac0*/  PLOP3.LUT P0, PT, PT, PT, PT, 0x80, 0x0 ;  /* 0x000000000000781c */ /* 0x000fe20003f0f070 */
[----:B0-----:R-:W-:Y:S01]  /*14ad0*/  IMAD R8, R24, 0x2000, R23 ;  /* 0x0000200018087824 */ /* 0x001fe200078e0217 */
[----:B------:R-:W-:Y:S01]  /*14ae0*/  R2UR UR10, R12 ;  /* 0x000000000c0a72ca */ /* 0x000fe200000e0000 */
[----:B------:R-:W-:Y:S01]  /*14af0*/  VIADD R7, R7, 0xffffffc0 ;  /* 0xffffffc007077836 */ /* 0x000fe20000000000 */
[----:B------:R-:W-:Y:S01]  /*14b00*/  UIADD3.X UR5, URZ, UR39, URZ, UP0, !UPT ;  /* 0x000000273f057290 */ /* 0x000fe200087fe43f */
[----:B------:R-:W-:Y:S01]  /*14b10*/  VIADD R8, R8, 0x22400 ;  /* 0x0002240008087836 */ /* 0x000fe20000000000 */
[----:B------:R-:W-:Y:S01]  /*14b20*/  UMOV UR6, 0x0 ;  /* 0x0000000000067882 */ /* 0x000fe20000000000 */
[----:B------:R-:W-:Y:S01]  /*14b30*/  VIADD R9, R3, 0x38890 ;  /* 0x0003889003097836 */ /* 0x000fe20000000000 */
[----:B------:R-:W-:-:S09]  /*14b40*/  UMOV UR7, 0x12f00000 ;  /* 0x12f0000000077882 */ /* 0x000fd20000000000 */
.L_x_4608:
        /* <DEDUP_REMOVED lines=13> */
.L_x_4754:
[----:B------:R-:W-:Y:S05]  /*14c20*/  BSYNC B2 ;  /* 0x0000000000027941 */ /* 0x000fea0003800000 */
.L_x_4609:
        /* <DEDUP_REMOVED lines=11> */
.L_x_4612:
[----:B------:R-:W-:Y:S05]  /*14ce0*/  BSYNC B2 ;  /* 0x0000000000027941 */ /* 0x000fea0003800000 */
.L_x_4611:
[----:B------:R-:W-:Y:S01]  /*14cf0*/  R2UR UR10, R12 ;  /* 0x000000000c0a72ca */ /* 0x000fe200000e0000 */
[----:B------:R-:W-:Y:S01]  /*14d00*/  UIADD3 UR4, UP0, UR38, 0x670, URZ ;  /* 0x0000067026047890 */ /* 0x000fe2000ff1e03f */
[----:B------:R-:W-:Y:S01]  /*14d10*/  R2UR UR6, R10 ;  /* 0x000000000a0672ca */ /* 0x000fe200000e0000 */
[----:B01----:R-:W-:Y:S01]  /*14d20*/  VIADD R3, R3, 0x388b0 ;  /* 0x000388b003037836 */ /* 0x003fe20000000000 */
[----:B------:R-:W-:Y:S01]  /*14d30*/  R2UR UR7, R11 ;  /* 0x000000000b0772ca */ /* 0x000fe200000e0000 */
[----:B------:R-:W-:Y:S01]  /*14d40*/  UIADD3.X UR5, URZ, UR39, URZ, UP0, !UPT ;  /* 0x000000273f057290 */ /* 0x000fe200087fe43f */
[----:B------:R-:W-:Y:S02]  /*14d50*/  LEA R6, R24, R23, 0x10 ;  /* 0x0000001718067211 */ /* 0x000fe400078e80ff */
[----:B------:R-:W-:-:S03]  /*14d60*/  PLOP3.LUT P0, PT, PT, PT, PT, 0x80, 0x0 ;  /* 0x000000000000781c */ /* 0x000fc60003f0f070 */
[----:B------:R-:W-:-:S10]  /*14d70*/  VIADD R8, R6, 0x400 ;  /* 0x0000040006087836 */ /* 0x000fd40000000000 */
.L_x_4613:
        /* <DEDUP_REMOVED lines=15> */
.L_x_4614:
        /* <DEDUP_REMOVED lines=15> */
.L_x_4615:
        /* <DEDUP_REMOVED lines=15> */
.L_x_4616:
        /* <DEDUP_REMOVED lines=15> */
.L_x_4617:
        /* <DEDUP_REMOVED lines=15> */
.L_x_4618:
        /* <DEDUP_REMOVED lines=15> */
.L_x_4619:
        /* <DEDUP_REMOVED lines=15> */
.L_x_4620:
        /* <DEDUP_REMOVED lines=10> */
.L_x_4603:
[----:B------:R-:W-:Y:S05]  /*154b0*/  BSYNC B1 ;  /* 0x0000000000017941 */ /* 0x000fea0003800000 */
.L_x_4602:
        /* <DEDUP_REMOVED lines=9> */
.L_x_4640:
        /* <DEDUP_REMOVED lines=11> */
.L_x_4755:
[----:B------:R-:W-:Y:S05]  /*15600*/  BSYNC B2 ;  /* 0x0000000000027941 */ /* 0x000fea0003800000 */
.L_x_4623:
        /* <DEDUP_REMOVED lines=9> */
.L_x_4626:
[----:B------:R-:W-:Y:S05]  /*156a0*/  BSYNC B2 ;  /* 0x0000000000027941 */ /* 0x000fea0003800000 */
.L_x_4625:
[----:B------:R-:W-:Y:S01]  /*156b0*/  IMAD.MOV.U32 R10, RZ, RZ, RZ ;  /* 0x000000ffff0a7224 */ /* 0x000fe200078e00ff */
[----:B------:R-:W-:Y:S01]  /*156c0*/  UIADD3 UR4, UP0, UR38, 0x570, URZ ;  /* 0x0000057026047890 */ /* 0x000fe2000ff1e03f */
[----:B------:R-:W-:Y:S01]  /*156d0*/  IMAD R3, R24, 0x2000, R23 ;  /* 0x0000200018037824 */ /* 0x000fe200078e0217 */
[----:B------:R-:W-:Y:S01]  /*156e0*/  PLOP3.LUT P1, PT, PT, PT, PT, 0x80, 0x0 ;  /* 0x000000000000781c */ /* 0x000fe20003f2f070 */
[----:B------:R-:W-:Y:S01]  /*156f0*/  VIADD R7, R6, 0x38890 ;  /* 0x0003889006077836 */ /* 0x000fe20000000000 */
[----:B------:R-:W-:Y:S01]  /*15700*/  R2UR UR10, R10 ;  /* 0x000000000a0a72ca */ /* 0x000fe200000e0000 */
[----:B------:R-:W-:Y:S01]  /*15710*/  VIADD R3, R3, 0x22400 ;  /* 0x0002240003037836 */ /* 0x000fe20000000000 */
[----:B0-----:R-:W-:Y:S01]  /*15720*/  LEA R8, R9, R0, 0x6 ;  /* 0x0000000009087211 */ /* 0x001fe200078e30ff */
[----:B------:R-:W-:Y:S01]  /*15730*/  UIADD3.X UR5, URZ, UR39, URZ, UP0, !UPT ;  /* 0x000000273f057290 */ /* 0x000fe200087fe43f */
[----:B------:R-:W-:Y:S01]  /*15740*/  UMOV UR6, 0x0 ;  /* 0x0000000000067882 */ /* 0x000fe20000000000 */
[----:B------:R-:W-:-:S10]  /*15750*/  UMOV UR7, 0x12f00000 ;  /* 0x12f0000000077882 */ /* 0x000fd40000000000 */
.L_x_4627:
        /* <DEDUP_REMOVED lines=13> */
.L_x_4756:
[----:B------:R-:W-:Y:S05]  /*15830*/  BSYNC B2 ;  /* 0x0000000000027941 */ /* 0x000fea0003800000 */
.L_x_4628:
        /* <DEDUP_REMOVED lines=11> */
.L_x_4631:
[----:B------:R-:W-:Y:S05]  /*158f0*/  BSYNC B2 ;  /* 0x0000000000027941 */ /* 0x000fea0003800000 */
.L_x_4630:
[----:B------:R-:W-:Y:S01]  /*15900*/  R2UR UR6, R2 ;  /* 0x00000000020672ca */ /* 0x000fe200000e0000 */
[----:B------:R-:W-:Y:S01]  /*15910*/  IMAD R7, R24, 0x10000, R23 ;  /* 0x0001000018077824 */ /* 0x000fe200078e0217 */
[----:B------:R-:W-:Y:S01]  /*15920*/  R2UR UR7, R3 ;  /* 0x00000000030772ca */ /* 0x000fe200000e0000 */
[----:B------:R-:W-:Y:S01]  /*15930*/  UIADD3 UR4, UP0, UR38, 0x670, URZ ;  /* 0x0000067026047890 */ /* 0x000fe2000ff1e03f */
[----:B------:R-:W-:Y:S01]  /*15940*/  R2UR UR10, R10 ;  /* 0x000000000a0a72ca */ /* 0x000fe200000e0000 */
[----:B------:R-:W-:Y:S01]  /*15950*/  VIADD R6, R6, 0x388b0 ;  /* 0x000388b006067836 */ /* 0x000fe20000000000 */
[----:B------:R-:W-:Y:S01]  /*15960*/  PLOP3.LUT P1, PT, PT, PT, PT, 0x80, 0x0 ;  /* 0x000000000000781c */ /* 0x000fe20003f2f070 */
[----:B------:R-:W-:Y:S01]  /*15970*/  VIADD R10, R7, 0x400 ;  /* 0x00000400070a7836 */ /* 0x000fe20000000000 */
[----:B------:R-:W-:-:S12]  /*15980*/  UIADD3.X UR5, URZ, UR39, URZ, UP0, !UPT ;  /* 0x000000273f057290 */ /* 0x000fd800087fe43f */
.L_x_4632:
        /* <DEDUP_REMOVED lines=15> */
.L_x_4633:
        /* <DEDUP_REMOVED lines=15> */
.L_x_4634:
        /* <DEDUP_REMOVED lines=15> */
.L_x_4635:
        /* <DEDUP_REMOVED lines=15> */
.L_x_4636:
        /* <DEDUP_REMOVED lines=15> */
.L_x_4637:
        /* <DEDUP_REMOVED lines=15> */
.L_x_4638:
        /* <DEDUP_REMOVED lines=15> */
.L_x_4639:
        /* <DEDUP_REMOVED lines=10> */
.L_x_4622:
[----:B------:R-:W-:Y:S05]  /*160c0*/  BSYNC B1 ;  /* 0x0000000000017941 */ /* 0x000fea0003800000 */
.L_x_4621:
        /* <DEDUP_REMOVED lines=8> */
.L_x_4596:
[----:B------:R-:W-:Y:S05]  /*16150*/  BSYNC B0 ;  /* 0x0000000000007941 */ /* 0x000fea0003800000 */
.L_x_4595:
        /* <DEDUP_REMOVED lines=23> */
.L_x_4642:
        /* <DEDUP_REMOVED lines=8> */
[----:B------:R-:W-:Y:S02]  /*16350*/  IMAD.U32 R4, RZ, RZ, UR6 ;  /* 0x00000006ff047e24 */ /* 0x000fe4000f8e00ff */
[----:B-1----:R-:W1:Y:S01]  /*16360*/  LDC.64 R2, c[0x4][R2] ;  /* 0x0100000002027b82 */ /* 0x002e620000000a00 */
[----:B------:R-:W-:Y:S02]  /*16370*/  IMAD.U32 R5, RZ, RZ, UR7 ;  /* 0x00000007ff057e24 */ /* 0x000fe4000f8e00ff */
[----:B------:R-:W-:Y:S02]  /*16380*/  IMAD.U32 R6, RZ, RZ, UR8 ;  /* 0x00000008ff067e24 */ /* 0x000fe4000f8e00ff */
[----:B------:R-:W-:-:S02]  /*16390*/  IMAD.U32 R7, RZ, RZ, UR9 ;  /* 0x00000009ff077e24 */ /* 0x000fc4000f8e00ff */
[----:B------:R-:W-:Y:S02]  /*163a0*/  IMAD.U32 R10, RZ, RZ, UR4 ;  /* 0x00000004ff0a7e24 */ /* 0x000fe4000f8e00ff */
[----:B------:R-:W-:Y:S02]  /*163b0*/  IMAD.U32 R11, RZ, RZ, UR5 ;  /* 0x00000005ff0b7e24 */ /* 0x000fe4000f8e00ff */
[----:B0-----:R-:W-:Y:S02]  /*163c0*/  IMAD.MOV.U32 R8, RZ, RZ, 0x70 ;  /* 0x00000070ff087424 */ /* 0x001fe400078e00ff */
[----:B------:R-:W-:Y:S02]  /*163d0*/  IMAD.MOV.U32 R12, RZ, RZ, 0x1 ;  /* 0x00000001ff0c7424 */ /* 0x000fe400078e00ff */
[----:B------:R-:W-:-:S07]  /*163e0*/  IMAD.MOV.U32 R13, RZ, RZ, RZ ;  /* 0x000000ffff0d7224 */ /* 0x000fce00078e00ff */
[----:B------:R-:W-:-:S07]  /*163f0*/  LEPC R20, `(.L_x_4645) ;  /* 0x000000001014794e */ /* 0x000fce0000000000 */
[----:B-1----:R-:W-:Y:S05]  /*16400*/  CALL.ABS.NOINC R2 ;  /* 0x0000000002007343 */ /* 0x002fea0003c00000 */
.L_x_4645:
[----:B------:R-:W-:Y:S05]  /*16410*/  BSYNC B6 ;  /* 0x0000000000067941 */ /* 0x000fea0003800000 */
.L_x_4644:
        /* <DEDUP_REMOVED lines=10> */
[----:B0-----:R-:W-:Y:S01]  /*164c0*/  MOV R8, 0x70 ;  /* 0x0000007000087802 */ /* 0x001fe20000000f00 */
[----:B------:R-:W-:Y:S02]  /*164d0*/  IMAD.U32 R5, RZ, RZ, UR7 ;  /* 0x00000007ff057e24 */ /* 0x000fe4000f8e00ff */
[----:B------:R-:W-:Y:S02]  /*164e0*/  IMAD.U32 R6, RZ, RZ, UR8 ;  /* 0x00000008ff067e24 */ /* 0x000fe4000f8e00ff */
[----:B------:R-:W-:-:S02]  /*164f0*/  IMAD.U32 R7, RZ, RZ, UR9 ;  /* 0x00000009ff077e24 */ /* 0x000fc4000f8e00ff */
[----:B------:R-:W-:Y:S02]  /*16500*/  IMAD.U32 R10, RZ, RZ, UR4 ;  /* 0x00000004ff0a7e24 */ /* 0x000fe4000f8e00ff */
[----:B------:R-:W-:Y:S02]  /*16510*/  IMAD.U32 R11, RZ, RZ, UR5 ;  /* 0x00000005ff0b7e24 */ /* 0x000fe4000f8e00ff */
[----:B------:R-:W-:Y:S02]  /*16520*/  IMAD.MOV.U32 R12, RZ, RZ, 0x1 ;  /* 0x00000001ff0c7424 */ /* 0x000fe400078e00ff */
[----:B-1----:R-:W-:-:S07]  /*16530*/  IMAD.MOV.U32 R13, RZ, RZ, RZ ;  /* 0x000000ffff0d7224 */ /* 0x002fce00078e00ff */
[----:B------:R-:W-:-:S07]  /*16540*/  LEPC R20, `(.L_x_4648) ;  /* 0x000000001014794e */ /* 0x000fce0000000000 */
[----:B--2---:R-:W-:Y:S05]  /*16550*/  CALL.ABS.NOINC R2 ;  /* 0x0000000002007343 */ /* 0x004fea0003c00000 */
.L_x_4648:
        /* <DEDUP_REMOVED lines=15> */
.L_x_4647:
[----:B------:R-:W-:Y:S05]  /*16650*/  BSYNC B6 ;  /* 0x0000000000067941 */ /* 0x000fea0003800000 */
.L_x_4646:
[----:B------:R-:W-:Y:S01]  /*16660*/  ULDC.64 UR4, c[0x0][0xaf0] ;  /* 0x0002bc0000047ab9 */ /* 0x000fe20000000a00 */
[----:B------:R-:W2:Y:S01]  /*16670*/  S2R R20, SR_TID.X ;  /* 0x0000000000147919 */ /* 0x000ea20000002100 */
[----:B------:R-:W-:Y:S01]  /*16680*/  ISETP.NE.U32.AND P0, PT, RZ, UR4, PT ;  /* 0x00000004ff007c0c */ /* 0x000fe2000bf05070 */
[----:B------:R-:W3:Y:S03]  /*16690*/  LDC R10, c[0x0][0x430] ;  /* 0x00010c00ff0a7b82 */ /* 0x000ee60000000800 */
[----:B------:R-:W-:-:S13]  /*166a0*/  ISETP.NE.AND.EX P0, PT, RZ, UR5, PT, P0 ;  /* 0x00000005ff007c0c */ /* 0x000fda000bf05300 */
[----:B------:R-:W-:Y:S01]  /*166b0*/  @P0 IADD3 R2, P1, R27, UR4, RZ ;  /* 0x000000041b020c10 */ /* 0x000fe2000ff3e0ff */
[----:B------:R-:W4:Y:S01]  /*166c0*/  S2R R11, SR_TID.X ;  /* 0x00000000000b7919 */ /* 0x000f220000002100 */
[----:B------:R-:W-:Y:S02]  /*166d0*/  ULDC UR4, c[0x0][0x320] ;  /* 0x0000c80000047ab9 */ /* 0x000fe40000000800 */
[----:B-1----:R-:W-:-:S05]  /*166e0*/  @P0 IADD3.X R3, R30, UR5, RZ, P1, !PT ;  /* 0x000000051e030c10 */ /* 0x002fca0008ffe4ff */
[----:B------:R1:W5:Y:S01]  /*166f0*/  @P0 LDG.E R32, desc[UR40][R2.64] ;  /* 0x0000002802200981 */ /* 0x000362000c1e1900 */
[----:B--2---:R-:W-:-:S04]  /*16700*/  LOP3.LUT R20, R20, 0x7f, RZ, 0xc0, !PT ;  /* 0x0000007f14147812 */ /* 0x004fc800078ec0ff */
[----:B------:R-:W-:Y:S02]  /*16710*/  SHF.R.U32.HI R21, RZ, 0x3, R20 ;  /* 0x00000003ff157819 */ /* 0x000fe40000011614 */
[----:B------:R-:W2:Y:S02]  /*16720*/  S2R R20, SR_TID.X ;  /* 0x0000000000147919 */ /* 0x000ea40000002100 */
[----:B--2---:R-:W-:-:S05]  /*16730*/  IMAD.SHL.U32 R20, R20, 0x10, RZ ;  /* 0x0000001014147824 */ /* 0x004fca00078e00ff */
[----:B------:R-:W-:Y:S02]  /*16740*/  LOP3.LUT R20, R21, 0x70, R20, 0xf8, !PT ;  /* 0x0000007015147812 */ /* 0x000fe400078ef814 */
[----:B------:R-:W2:Y:S01]  /*16750*/  S2R R21, SR_TID.X ;  /* 0x0000000000157919 */ /* 0x000ea20000002100 */
[----:B---3--:R-:W-:Y:S01]  /*16760*/  ISETP.NE.AND P1, PT, R10, 0x1, PT ;  /* 0x000000010a00780c */ /* 0x008fe20003f25270 */
[----:B------:R-:W-:-:S12]  /*16770*/  VIADD R31, R31, 0xffffffc0 ;  /* 0xffffffc01f1f7836 */ /* 0x000fd80000000000 */
[----:B-1----:R-:W1:Y:S01]  /*16780*/  @P1 LDC R3, c[0x0][0x434] ;  /* 0x00010d00ff031b82 */ /* 0x002e620000000800 */
[----:B--2---:R-:W-:-:S07]  /*16790*/  IMAD.SHL.U32 R21, R21, 0x8, RZ ;  /* 0x0000000815157824 */ /* 0x004fce00078e00ff */
[----:B------:R-:W2:Y:S01]  /*167a0*/  @P1 LDC R2, c[0x0][0x438] ;  /* 0x00010e00ff021b82 */ /* 0x000ea20000000800 */
[----:B------:R-:W-:-:S04]  /*167b0*/  LOP3.LUT R21, R21, 0x38, RZ, 0xc0, !PT ;  /* 0x0000003815157812 */ /* 0x000fc800078ec0ff */
[----:B------:R-:W-:-:S04]  /*167c0*/  LOP3.LUT R21, R21, 0x40, RZ, 0xfc, !PT ;  /* 0x0000004015157812 */ /* 0x000fc800078efcff */
[----:B------:R-:W-:Y:S02]  /*167d0*/  ISETP.GE.AND P2, PT, R21, UR4, PT ;  /* 0x0000000415007c0c */ /* 0x000fe4000bf46270 */
[----:B------:R-:W3:Y:S01]  /*167e0*/  S2R R21, SR_TID.X ;  /* 0x0000000000157919 */ /* 0x000ee20000002100 */
[----:B------:R-:W-:-:S05]  /*167f0*/  IMAD.IADD R4, R20, 0x1, R31 ;  /* 0x0000000114047824 */ /* 0x000fca00078e021f */
[C---:B------:R-:W-:Y:S01]  /*16800*/  ISETP.GE.AND P0, PT, R4.reuse, R35, PT ;  /* 0x000000230400720c */ /* 0x040fe20003f06270 */
[----:B------:R-:W-:Y:S02]  /*16810*/  IMAD.IADD R0, R4, 0x1, R34 ;  /* 0x0000000104007824 */ /* 0x000fe400078e0222 */
[----:B----4-:R-:W-:Y:S01]  /*16820*/  IMAD.SHL.U32 R11, R11, 0x8, RZ ;  /* 0x000000080b0b7824 */ /* 0x010fe200078e00ff */
[----:B------:R-:W-:Y:S01]  /*16830*/  ISETP.GT.U32.OR P0, PT, R20, 0x3f, P0 ;  /* 0x0000003f1400780c */ /* 0x000fe20000704470 */
[----:B-1----:R-:W-:Y:S01]  /*16840*/  @P1 IMAD.HI.U32 R3, R0, R3, RZ ;  /* 0x0000000300031227 */ /* 0x002fe200078e00ff */
[----:B0-----:R-:W-:Y:S02]  /*16850*/  MOV R8, R0 ;  /* 0x0000000000087202 */ /* 0x001fe40000000f00 */
[----:B------:R-:W-:Y:S02]  /*16860*/  LOP3.LUT R11, R11, 0x38, RZ, 0xc0, !PT ;  /* 0x000000380b0b7812 */ /* 0x000fe400078ec0ff */
[----:B--2---:R-:W-:-:S02]  /*16870*/  @P1 SHF.R.U32.HI R8, RZ, R2, R3 ;  /* 0x00000002ff081219 */ /* 0x004fc40000011603 */
[----:B------:R-:W-:Y:S02]  /*16880*/  ISETP.GE.AND P1, PT, R11, UR4, PT ;  /* 0x000000040b007c0c */ /* 0x000fe4000bf26270 */
[----:B------:R-:W-:Y:S02]  /*16890*/  LOP3.LUT R22, R22, 0xffffffbf, RZ, 0xc0, !PT ;  /* 0xffffffbf16167812 */ /* 0x000fe400078ec0ff */
[----:B------:R-:W-:Y:S01]  /*168a0*/  SEL R9, RZ, 0xffffffff, P2 ;  /* 0xffffffffff097807 */ /* 0x000fe20001000000 */
[----:B------:R-:W0:Y:S01]  /*168b0*/  @!P0 LDC.64 R2, c[0x0][0x428] ;  /* 0x00010a00ff028b82 */ /* 0x000e220000000a00 */
[----:B------:R-:W-:Y:S01]  /*168c0*/  @P2 LOP3.LUT R22, R22, 0x40, RZ, 0xfc, !PT ;  /* 0x0000004016162812 */ /* 0x000fe200078efcff */
[----:B---3--:R-:W-:Y:S01]  /*168d0*/  IMAD.SHL.U32 R21, R21, 0x8, RZ ;  /* 0x0000000815157824 */ /* 0x008fe200078e00ff */
[----:B------:R-:W-:Y:S01]  /*168e0*/  SEL R4, RZ, 0x1, P1 ;  /* 0x00000001ff047807 */ /* 0x000fe20000800000 */
[----:B------:R-:W-:-:S03]  /*168f0*/  IMAD.SHL.U32 R9, R9, 0x2, RZ ;  /* 0x0000000209097824 */ /* 0x000fc600078e00ff */
[----:B------:R-:W-:Y:S02]  /*16900*/  LOP3.LUT R21, R21, 0x38, RZ, 0xc0, !PT ;  /* 0x0000003815157812 */ /* 0x000fe400078ec0ff */
[----:B------:R-:W-:Y:S02]  /*16910*/  LOP3.LUT R22, R22, 0xffffff7f, RZ, 0xc0, !PT ;  /* 0xffffff7f16167812 */ /* 0x000fe400078ec0ff */
[C---:B------:R-:W-:Y:S02]  /*16920*/  LOP3.LUT R33, R21.reuse, 0x80, RZ, 0xfc, !PT ;  /* 0x0000008015217812 */ /* 0x040fe400078efcff */
[----:B------:R-:W-:Y:S02]  /*16930*/  LOP3.LUT R21, R21, 0xc0, RZ, 0xfc, !PT ;  /* 0x000000c015157812 */ /* 0x000fe400078efcff */
[----:B------:R-:W-:Y:S02]  /*16940*/  @P1 LOP3.LUT R22, R22, 0x80, RZ, 0xfc, !PT ;  /* 0x0000008016161812 */ /* 0x000fe400078efcff */
[----:B------:R-:W-:-:S02]  /*16950*/  LOP3.LUT R9, R9, 0x2, R4, 0xe2, !PT ;  /* 0x0000000209097812 */ /* 0x000fc400078ee204 */
[----:B------:R-:W-:Y:S01]  /*16960*/  ISETP.GE.AND P2, PT, R33, UR4, PT ;  /* 0x0000000421007c0c */ /* 0x000fe2000bf46270 */
[----:B------:R-:W1:Y:S01]  /*16970*/  @!P0 LDC.64 R4, c[0x0][0x418] ;  /* 0x00010600ff048b82 */ /* 0x000e620000000a00 */
[----:B------:R-:W-:Y:S02]  /*16980*/  ISETP.GE.AND P1, PT, R21, UR4, PT ;  /* 0x0000000415007c0c */ /* 0x000fe4000bf26270 */
[----:B------:R-:W-:Y:S02]  /*16990*/  SEL R6, RZ, 0x4, P2 ;  /* 0x00000004ff067807 */ /* 0x000fe40001000000 */
[----:B------:R-:W-:-:S04]  /*169a0*/  SEL R7, RZ, 0x8, P1 ;  /* 0x00000008ff077807 */ /* 0x000fc80000800000 */
[----:B------:R-:W-:Y:S01]  /*169b0*/  LOP3.LUT R9, R7, R9, R6, 0xfe, !PT ;  /* 0x0000000907097212 */ /* 0x000fe200078efe06 */
[--C-:B------:R-:W-:Y:S01]  /*169c0*/  @!P0 IMAD.MOV.U32 R6, RZ, RZ, R8.reuse ;  /* 0x000000ffff068224 */ /* 0x100fe200078e0008 */
[----:B------:R-:W-:Y:S02]  /*169d0*/  @!P0 SHF.R.S32.HI R7, RZ, 0x1f, R8 ;  /* 0x0000001fff078819 */ /* 0x000fe40000011408 */
[----:B------:R-:W-:-:S04]  /*169e0*/  LOP3.LUT R22, R22, 0xffffffdf, RZ, 0xc0, !PT ;  /* 0xffffffdf16167812 */ /* 0x000fc800078ec0ff */
[----:B------:R-:W-:-:S04]  /*169f0*/  @P2 LOP3.LUT R22, R22, 0x20, RZ, 0xfc, !PT ;  /* 0x0000002016162812 */ /* 0x000fc800078efcff */
[----:B------:R-:W-:-:S04]  /*16a00*/  LOP3.LUT R22, R22, 0xffffffef, RZ, 0xc0, !PT ;  /* 0xffffffef16167812 */ /* 0x000fc800078ec0ff */
[----:B------:R-:W-:Y:S02]  /*16a10*/  @P1 LOP3.LUT R22, R22, 0x10, RZ, 0xfc, !PT ;  /* 0x0000001016161812 */ /* 0x000fe400078efcff */
[----:B-----5:R-:W-:Y:S01]  /*16a20*/  SHF.R.S32.HI R35, RZ, 0x1f, R32 ;  /* 0x0000001fff237819 */ /* 0x020fe20000011420 */
[----:B0-----:R-:W-:-:S04]  /*16a30*/  @!P0 IMAD.WIDE.U32 R6, R32, R2, R6 ;  /* 0x0000000220068225 */ /* 0x001fc800078e0006 */
[----:B------:R-:W-:-:S04]  /*16a40*/  @!P0 IMAD R2, R35, R2, RZ ;  /* 0x0000000223028224 */ /* 0x000fc800078e02ff */
[----:B------:R-:W-:Y:S01]  /*16a50*/  @!P0 IMAD R3, R32, R3, R2 ;  /* 0x0000000320038224 */ /* 0x000fe200078e0202 */
[----:B-1----:R-:W-:-:S03]  /*16a60*/  @!P0 LEA R4, P1, R6, R4, 0x2 ;  /* 0x0000000406048211 */ /* 0x002fc600078210ff */
[----:B------:R-:W-:Y:S02]  /*16a70*/  @!P0 IMAD.IADD R3, R7, 0x1, R3 ;  /* 0x0000000107038824 */ /* 0x000fe400078e0203 */
[----:B------:R-:W-:-:S03]  /*16a80*/  IMAD.MOV.U32 R2, RZ, RZ, RZ ;  /* 0x000000ffff027224 */ /* 0x000fc600078e00ff */
[----:B------:R-:W-:-:S05]  /*16a90*/  @!P0 LEA.HI.X R5, R6, R5, R3, 0x2, P1 ;  /* 0x0000000506058211 */ /* 0x000fca00008f1403 */
[----:B------:R0:W2:Y:S01]  /*16aa0*/  @!P0 LDG.E R2, desc[UR40][R4.64] ;  /* 0x0000002804028981 */ /* 0x0000a2000c1e1900 */
[----:B------:R-:W1:Y:S01]  /*16ab0*/  S2R R33, SR_TID.X ;  /* 0x0000000000217919 */ /* 0x000e620000002100 */
[----:B------:R-:W3:Y:S01]  /*16ac0*/  S2R R21, SR_TID.X ;  /* 0x0000000000157919 */ /* 0x000ee20000002100 */
[----:B-1----:R-:W-:Y:S02]  /*16ad0*/  IMAD.SHL.U32 R33, R33, 0x8, RZ ;  /* 0x0000000821217824 */ /* 0x002fe400078e00ff */
[----:B---3--:R-:W-:-:S03]  /*16ae0*/  IMAD.SHL.U32 R21, R21, 0x8, RZ ;  /* 0x0000000815157824 */ /* 0x008fc600078e00ff */
[----:B------:R-:W-:-:S04]  /*16af0*/  LOP3.LUT R33, R33, 0x38, RZ, 0xc0, !PT ;  /* 0x0000003821217812 */ /* 0x000fc800078ec0ff */
[----:B------:R-:W-:Y:S02]  /*16b00*/  LOP3.LUT R12, R33, 0x180, RZ, 0xfc, !PT ;  /* 0x00000180210c7812 */ /* 0x000fe400078efcff */
[----:B------:R-:W-:Y:S02]  /*16b10*/  LOP3.LUT R21, R21, 0x38, RZ, 0xc0, !PT ;  /* 0x0000003815157812 */ /* 0x000fe400078ec0ff */
[----:B------:R-:W-:Y:S02]  /*16b20*/  ISETP.GE.AND P0, PT, R12, UR4, PT ;  /* 0x000000040c007c0c */ /* 0x000fe4000bf06270 */
[C---:B------:R-:W-:Y:S02]  /*16b30*/  LOP3.LUT R13, R21.reuse, 0x100, RZ, 0xfc, !PT ;  /* 0x00000100150d7812 */ /* 0x040fe400078efcff */
[----:B------:R-:W-:Y:S02]  /*16b40*/  LOP3.LUT R12, R21, 0x140, RZ, 0xfc, !PT ;  /* 0x00000140150c7812 */ /* 0x000fe400078efcff */
[----:B------:R-:W-:-:S02]  /*16b50*/  ISETP.GE.AND P3, PT, R13, UR4, PT ;  /* 0x000000040d007c0c */ /* 0x000fc4000bf66270 */
[----:B------:R-:W-:Y:S02]  /*16b60*/  ISETP.GE.AND P2, PT, R12, UR4, PT ;  /* 0x000000040c007c0c */ /* 0x000fe4000bf46270 */
[----:B------:R-:W-:Y:S02]  /*16b70*/  SEL R3, RZ, 0x10, P3 ;  /* 0x00000010ff037807 */ /* 0x000fe40001800000 */
[----:B0-----:R-:W-:-:S04]  /*16b80*/  SEL R4, RZ, 0x20, P2 ;  /* 0x00000020ff047807 */ /* 0x001fc80001000000 */
[----:B------:R-:W-:Y:S02]  /*16b90*/  LOP3.LUT R3, R4, R9, R3, 0xfe, !PT ;  /* 0x0000000904037212 */ /* 0x000fe400078efe03 */
[----:B------:R-:W-:Y:S02]  /*16ba0*/  LOP3.LUT R14, R21, 0x1c0, RZ, 0xfc, !PT ;  /* 0x000001c0150e7812 */ /* 0x000fe400078efcff */
[----:B------:R-:W-:-:S04]  /*16bb0*/  LOP3.LUT R22, R22, 0xfffffff7, RZ, 0xc0, !PT ;  /* 0xfffffff716167812 */ /* 0x000fc800078ec0ff */
[----:B------:R-:W-:-:S04]  /*16bc0*/  @P3 LOP3.LUT R22, R22, 0x8, RZ, 0xfc, !PT ;  /* 0x0000000816163812 */ /* 0x000fc800078efcff */
[----:B------:R-:W-:Y:S01]  /*16bd0*/  LOP3.LUT R22, R22, 0xfffffffb, RZ, 0xc0, !PT ;  /* 0xfffffffb16167812 */ /* 0x000fe200078ec0ff */
[----:B------:R-:W-:-:S03]  /*16be0*/  UMOV UR5, 0xffffffff ;  /* 0xffffffff00057882 */ /* 0x000fc60000000000 */
[----:B------:R-:W-:-:S04]  /*16bf0*/  @P2 LOP3.LUT R22, R22, 0x4, RZ, 0xfc, !PT ;  /* 0x0000000416162812 */ /* 0x000fc800078efcff */
[----:B------:R-:W-:Y:S01]  /*16c00*/  LOP3.LUT R22, R22, 0xfffffffd, RZ, 0xc0, !PT ;  /* 0xfffffffd16167812 */ /* 0x000fe200078ec0ff */
[----:B--2---:R0:W-:Y:S02]  /*16c10*/  STL [R1+0x4], R2 ;  /* 0x0000040201007387 */ /* 0x0041e40000100800 */
[----:B0-----:R-:W-:-:S04]  /*16c20*/  SEL R2, RZ, 0x40, P0 ;  /* 0x00000040ff027807 */ /* 0x001fc80000000000 */
[----:B------:R-:W-:Y:S01]  /*16c30*/  LOP3.LUT R5, R3, R2, RZ, 0xfc, !PT ;  /* 0x0000000203057212 */ /* 0x000fe200078efcff */
[----:B------:R-:W-:-:S04]  /*16c40*/  IMAD.MOV R2, RZ, RZ, -R8 ;  /* 0x000000ffff027224 */ /* 0x000fc800078e0a08 */
[----:B------:R-:W-:Y:S01]  /*16c50*/  IMAD R0, R10, R2, R0 ;  /* 0x000000020a007224 */ /* 0x000fe200078e0200 */
[----:B------:R0:W-:Y:S01]  /*16c60*/  STL [R1+0x44], R5 ;  /* 0x0000440501007387 */ /* 0x0001e20000100800 */
[----:B------:R-:W-:Y:S01]  /*16c70*/  ISETP.GE.AND P0, PT, R14, UR4, PT ;  /* 0x000000040e007c0c */ /* 0x000fe2000bf06270 */
[----:B------:R-:W-:Y:S02]  /*16c80*/  ULDC UR4, c[0x0][0x2f4] ;  /* 0x0000bd0000047ab9 */ /* 0x000fe40000000800 */
[----:B------:R0:W-:Y:S01]  /*16c90*/  STL [R1+0xc], R0 ;  /* 0x00000c0001007387 */ /* 0x0001e20000100800 */
[----:B------:R-:W-:Y:S02]  /*16ca0*/  SEL R33, RZ, 0x80, P0 ;  /* 0x00000080ff217807 */ /* 0x000fe40000000000 */
[----:B------:R-:W-:-:S13]  /*16cb0*/  ISETP.GE.AND P0, PT, R11, UR4, PT ;  /* 0x000000040b007c0c */ /* 0x000fda000bf06270 */
[----:B------:R-:W-:Y:S01]  /*16cc0*/  @P0 LOP3.LUT R22, R22, 0x2, RZ, 0xfc, !PT ;  /* 0x0000000216160812 */ /* 0x000fe200078efcff */
[----:B0-----:R-:W-:Y:S06]  /*16cd0*/  BRA.DIV UR5, `(.L_x_4649) ;  /* 0x00000056059c7947 */ /* 0x001fec000b800000 */
.L_x_4759:
[----:B------:R-:W2:Y:S01]  /*16ce0*/  LDL R0, [R1+0x4c] ;  /* 0x00004c0001007983 */ /* 0x000ea20000100800 */
[----:B------:R-:W-:Y:S02]  /*16cf0*/  ISETP.GT.U32.AND P1, PT, R20, 0x3f, PT ;  /* 0x0000003f1400780c */ /* 0x000fe40003f24070 */
[----:B------:R-:W-:Y:S02]  /*16d00*/  LOP3.LUT R22, R22, 0xfffffeff, RZ, 0xc0, !PT ;  /* 0xfffffeff16167812 */ /* 0x000fe400078ec0ff */
[----:B------:R-:W-:Y:S02]  /*16d10*/  LOP3.LUT R33, R5, R33, RZ, 0xfc, !PT ;  /* 0x0000002105217212 */ /* 0x000fe400078efcff */
[----:B------:R-:W-:Y:S02]  /*16d20*/  LOP3.LUT R22, R22, 0xfffffffe, RZ, 0xc0, !PT ;  /* 0xfffffffe16167812 */ /* 0x000fe400078ec0ff */
[----:B------:R-:W-:-:S05]  /*16d30*/  SHF.R.S32.HI R30, RZ, 0x1f, R18 ;  /* 0x0000001fff1e7819 */ /* 0x000fca0000011412 */
[----:B------:R-:W-:Y:S02]  /*16d40*/  @P1 LOP3.LUT R22, R22, 0x1, RZ, 0xfc, !PT ;  /* 0x0000000116161812 */ /* 0x000fe400078efcff */
[----:B--2---:R-:W-:-:S13]  /*16d50*/  ISETP.NE.AND P0, PT, R0, 0x3, PT ;  /* 0x000000030000780c */ /* 0x004fda0003f05270 */
[----:B------:R-:W-:Y:S01]  /*16d60*/  @P0 LOP3.LUT R22, R22, 0x100, RZ, 0xfc, !PT ;  /* 0x0000010016160812 */ /* 0x000fe200078efcff */
[----:B------:R-:W-:Y:S06]  /*16d70*/  @!P0 BRA `(.L_x_4650) ;  /* 0x0000000000048947 */ /* 0x000fec0003800000 */
[----:B------:R-:W-:Y:S01]  /*16d80*/  BPT.TRAP 0x1 ;  /* 0x000000040000795c */ /* 0x000fe20000300000 */
.L_x_4650:
[----:B------:R-:W-:Y:S01]  /*16d90*/  IMAD R27, R25, 0x8, R23 ;  /* 0x00000008191b7824 */ /* 0x000fe200078e0217 */
[----:B------:R-:W-:Y:S01]  /*16da0*/  SHF.L.U32 R0, R28, 0x1f, RZ ;  /* 0x0000001f1c007819 */ /* 0x000fe200000006ff */
[----:B------:R-:W-:Y:S03]  /*16db0*/  BSSY B0, `(.L_x_4651) ;  /* 0x0000003000007945 */ /* 0x000fe60003800000 */
[----:B------:R-:W0:Y:S02]  /*16dc0*/  SYNCS.PHASECHK.TRANS64.TRYWAIT P0, [R27+URZ+0x38840], R0 ;  /* 0x038840001b0075a7 */ /* 0x000e24000800017f */
[----:B0-----:R-:W-:Y:S05]  /*16dd0*/  @!P0 BRA `(.L_x_4652) ;  /* 0x0000005400908947 */ /* 0x001fea0003800000 */
.L_x_4760:
[----:B------:R-:W-:Y:S05]  /*16de0*/  BSYNC B0 ;  /* 0x0000000000007941 */ /* 0x000fea0003800000 */
.L_x_4651:
[----:B------:R-:W0:Y:S01]  /*16df0*/  LDL R2, [R1+0xc] ;  /* 0x00000c0001027983 */ /* 0x000e220000100800 */
[----:B------:R-:W-:-:S03]  /*16e00*/  ULDC.64 UR4, c[0x0][0x300] ;  /* 0x0000c00000047ab9 */ /* 0x000fc60000000a00 */
[----:B------:R-:W2:Y:S04]  /*16e10*/  LDL R4, [R1+0x4] ;  /* 0x0000040001047983 */ /* 0x000ea80000100800 */
[----:B------:R-:W3:Y:S01]  /*16e20*/  LDL R6, [R1+0x10] ;  /* 0x0000100001067983 */ /* 0x000ee20000100800 */
[----:B------:R-:W-:Y:S01]  /*16e30*/  LOP3.LUT P2, RZ, R22, 0x2, RZ, 0xc0, !PT ;  /* 0x0000000216ff7812 */ /* 0x000fe2000784c0ff */
[----:B------:R-:W1:Y:S02]  /*16e40*/  S2R R7, SR_TID.X ;  /* 0x0000000000077919 */ /* 0x000e640000002100 */
[----:B-1----:R-:W-:-:S05]  /*16e50*/  IMAD.SHL.U32 R7, R7, 0x8, RZ ;  /* 0x0000000807077824 */ /* 0x002fca00078e00ff */
[----:B------:R-:W-:Y:S02]  /*16e60*/  LOP3.LUT R7, R7, 0x38, RZ, 0xc0, !PT ;  /* 0x0000003807077812 */ /* 0x000fe400078ec0ff */
[----:B0-----:R-:W-:Y:S02]  /*16e70*/  SHF.R.S32.HI R0, RZ, 0x1f, R2 ;  /* 0x0000001fff007819 */ /* 0x001fe40000011402 */
[----:B--2---:R-:W-:-:S03]  /*16e80*/  SHF.R.S32.HI R5, RZ, 0x1f, R4 ;  /* 0x0000001fff057819 */ /* 0x004fc60000011404 */
        /* <DEDUP_REMOVED lines=11> */
[----:B------:R-:W0:Y:S02]  /*16f40*/  S2R R4, SR_TID.X ;  /* 0x0000000000047919 */ /* 0x000e240000002100 */
[----:B------:R-:W-:Y:S02]  /*16f50*/  IMAD.IADD R3, R3, 0x1, R0 ;  /* 0x0000000103037824 */ /* 0x000fe400078e0200 */
[----:B------:R-:W-:Y:S02]  /*16f60*/  IMAD R0, R30, UR4, RZ ;  /* 0x000000041e007c24 */ /* 0x000fe4000f8e02ff */
[----:B------:R-:W-:-:S04]  /*16f70*/  IMAD.WIDE.U32 R2, R18, UR4, R2 ;  /* 0x0000000412027c25 */ /* 0x000fc8000f8e0002 */
[----:B------:R-:W-:Y:S01]  /*16f80*/  IMAD R0, R18, UR5, R0 ;  /* 0x0000000512007c24 */ /* 0x000fe2000f8e0200 */
[----:B------:R-:W-:Y:S01]  /*16f90*/  ULDC.64 UR4, c[0x0][0x2e8] ;  /* 0x0000ba0000047ab9 */ /* 0x000fe20000000a00 */
[----:B0-----:R-:W-:-:S04]  /*16fa0*/  LOP3.LUT R4, R4, 0x7f, RZ, 0xc0, !PT ;  /* 0x0000007f04047812 */ /* 0x001fc800078ec0ff */
[----:B-1----:R-:W-:Y:S01]  /*16fb0*/  SHF.R.U32.HI R5, RZ, 0x3, R4 ;  /* 0x00000003ff057819 */ /* 0x002fe20000011604 */
[----:B------:R-:W-:Y:S01]  /*16fc0*/  IMAD.IADD R4, R3, 0x1, R0 ;  /* 0x0000000103047824 */ /* 0x000fe200078e0200 */
[C---:B------:R-:W-:Y:S01]  /*16fd0*/  LEA R0, P0, R2.reuse, UR4, 0x1 ;  /* 0x0000000402007c11 */ /* 0x040fe2000f8008ff */
[----:B------:R-:W-:Y:S01]  /*16fe0*/  UMOV UR4, 0xffffffff ;  /* 0xffffffff00047882 */ /* 0x000fe20000000000 */
[----:B---3--:R-:W-:Y:S01]  /*16ff0*/  IADD3 R31, -R5, R6, -R31 ;  /* 0x00000006051f7210 */ /* 0x008fe20007ffe91f */
        /* <DEDUP_REMOVED lines=36> */
.L_x_4770:
        /* <DEDUP_REMOVED lines=10> */
.L_x_4654:
        /* <DEDUP_REMOVED lines=11> */
.L_x_4655:
[----:B------:R1:W5:Y:S01]  /*17390*/  LDL.LU R0, [R1+0x20] ;  /* 0x0000200001007983 */ /* 0x0003620000300800 */
[----:B------:R1:W-:Y:S03]  /*173a0*/  SYNCS.ARRIVE.TRANS64.A1T0 RZ, [R27+URZ+0x38830], RZ ;  /* 0x038830ff1bff79a7 */ /* 0x0003e6000810003f */
[----:B0-----:R1:W5:Y:S02]  /*173b0*/  LDL R2, [R1] ;  /* 0x0000000001027983 */ /* 0x0013640000100800 */
[----:B------:R-:W-:Y:S05]  /*173c0*/  WARPSYNC.ALL ;  /* 0x0000000000007948 */ /* 0x000fea0003800000 */
[----:B------:R-:W-:Y:S01]  /*173d0*/  ULDC.64 UR4, c[0x0][0xaf8] ;  /* 0x0002be0000047ab9 */ /* 0x000fe20000000a00 */
[----:B------:R-:W-:Y:S01]  /*173e0*/  BSSY B6, `(.L_x_4656) ;  /* 0x000001d000067945 */ /* 0x000fe20003800000 */
[----:B------:R-:W-:Y:S01]  /*173f0*/  BAR.SYNC.DEFER_BLOCKING 0x8, 0x100 ;  /* 0x0204000000007b1d */ /* 0x000fe20000010000 */
[----:B------:R-:W-:-:S04]  /*17400*/  ISETP.NE.U32.AND P0, PT, RZ, UR4, PT ;  /* 0x00000004ff007c0c */ /* 0x000fc8000bf05070 */
[----:B------:R-:W-:-:S04]  /*17410*/  ISETP.NE.AND.EX P0, PT, RZ, UR5, PT, P0 ;  /* 0x00000005ff007c0c */ /* 0x000fc8000bf05300 */
[----:B------:R-:W-:-:S05]  /*17420*/  SEL R4, R37, RZ, !P0 ;  /* 0x000000ff25047207 */ /* 0x000fca0004000000 */
[----:B------:R0:W-:Y:S01]  /*17430*/  STL [R1+0x14], R4 ;  /* 0x0000140401007387 */ /* 0x0001e20000100800 */
[----:B-----5:R-:W-:Y:S01]  /*17440*/  SEL R3, R0, RZ, !P0 ;  /* 0x000000ff00037207 */ /* 0x020fe20004000000 */
[----:B------:R-:W-:-:S04]  /*17450*/  VIADD R0, R23, 0x20400 ;  /* 0x0002040017007836 */ /* 0x000fc80000000000 */
[----:B------:R0:W-:Y:S01]  /*17460*/  STL [R1+0x30], R3 ;  /* 0x0000300301007387 */ /* 0x0001e20000100800 */
[----:B------:R-:W-:Y:S02]  /*17470*/  LOP3.LUT P0, RZ, R0, 0x3ff, RZ, 0xc0, !PT ;  /* 0x000003ff00ff7812 */ /* 0x000fe4000780c0ff */
[----:B------:R-:W-:-:S05]  /*17480*/  SHF.R.S32.HI R0, RZ, 0x1f, R2 ;  /* 0x0000001fff007819 */ /* 0x000fca0000011402 */
[----:B------:R0:W-:Y:S06]  /*17490*/  STL [R1+0x2c], R0 ;  /* 0x00002c0001007387 */ /* 0x0001ec0000100800 */
[----:B------:R-:W-:Y:S05]  /*174a0*/  @!P0 BRA `(.L_x_4657) ;  /* 0x0000000000408947 */ /* 0x000fea0003800000 */
[----:B------:R-:W-:Y:S01]  /*174b0*/  MOV R2, 0x0 ;  /* 0x0000000000027802 */ /* 0x000fe20000000f00 */
[----:B------:R-:W-:Y:S01]  /*174c0*/  ULDC.64 UR4, c[0x4][0xf0] ;  /* 0x01003c0000047ab9 */ /* 0x000fe20000000a00 */
[----:B------:R-:W-:Y:S01]  /*174d0*/  ULDC.64 UR6, c[0x4][0xf8] ;  /* 0x01003e0000067ab9 */ /* 0x000fe20000000a00 */
[----:B------:R-:W-:Y:S01]  /*174e0*/  ULDC.64 UR8, c[0x4][0x58] ;  /* 0x0100160000087ab9 */ /* 0x000fe20000000a00 */
[----:B0-----:R-:W-:Y:S02]  /*174f0*/  IMAD.U32 R4, RZ, RZ, UR4 ;  /* 0x00000004ff047e24 */ /* 0x001fe4000f8e00ff */
        /* <DEDUP_REMOVED lines=11> */
.L_x_4657:
[----:B------:R-:W-:Y:S05]  /*175b0*/  BSYNC B6 ;  /* 0x0000000000067941 */ /* 0x000fea0003800000 */
.L_x_4656:
[----:B------:R-:W2:Y:S01]  /*175c0*/  LDL R20, [R1+0x30] ;  /* 0x0000300001147983 */ /* 0x000ea20000100800 */
[----:B------:R-:W3:Y:S01]  /*175d0*/  LDC R6, c[0x0][0x448] ;  /* 0x00011200ff067b82 */ /* 0x000ee20000000800 */
[----:B------:R-:W-:Y:S02]  /*175e0*/  ULDC.64 UR4, c[0x0][0x298] ;  /* 0x0000a60000047ab9 */ /* 0x000fe40000000a00 */
[----:B0-----:R-:W4:Y:S04]  /*175f0*/  LDL R4, [R1+0x2c] ;  /* 0x00002c0001047983 */ /* 0x001f280000100800 */
[----:B------:R-:W4:Y:S04]  /*17600*/  LDL R5, [R1] ;  /* 0x0000000001057983 */ /* 0x000f280000100800 */
[----:B------:R0:W5:Y:S01]  /*17610*/  LDL R9, [R1+0x1c] ;  /* 0x00001c0001097983 */ /* 0x0001620000100800 */
[----:B------:R-:W1:Y:S01]  /*17620*/  S2R R2, SR_TID.X ;  /* 0x0000000000027919 */ /* 0x000e620000002100 */
[----:B------:R-:W0:Y:S01]  /*17630*/  S2R R0, SR_TID.X ;  /* 0x0000000000007919 */ /* 0x000e220000002100 */
[----:B---3--:R-:W-:-:S13]  /*17640*/  ISETP.NE.AND P0, PT, R6, 0x1, PT ;  /* 0x000000010600780c */ /* 0x008fda0003f05270 */
[----:B------:R-:W3:Y:S01]  /*17650*/  @P0 LDC R3, c[0x0][0x450] ;  /* 0x00011400ff030b82 */ /* 0x000ee20000000800 */
[----:B-1----:R-:W-:-:S04]  /*17660*/  LOP3.LUT R2, R2, 0x7f, RZ, 0xc0, !PT ;  /* 0x0000007f02027812 */ /* 0x002fc800078ec0ff */
[----:B------:R-:W-:Y:S01]  /*17670*/  SHF.R.U32.HI R2, RZ, 0x3, R2 ;  /* 0x00000003ff027819 */ /* 0x000fe20000011602 */
[----:B0-----:R-:W-:Y:S01]  /*17680*/  IMAD.SHL.U32 R0, R0, 0x10, RZ ;  /* 0x0000001000007824 */ /* 0x001fe200078e00ff */
[----:B--2---:R-:W-:Y:S02]  /*17690*/  MOV R21, R20 ;  /* 0x0000001400157202 */ /* 0x004fe40000000f00 */
[----:B------:R-:W2:Y:S02]  /*176a0*/  LDL R20, [R1+0x14] ;  /* 0x0000140001147983 */ /* 0x000ea40000100800 */
[----:B------:R-:W-:Y:S02]  /*176b0*/  LOP3.LUT R0, R2, 0x70, R0, 0xf8, !PT ;  /* 0x0000007002007812 */ /* 0x000fe400078ef800 */
[----:B------:R-:W0:Y:S03]  /*176c0*/  @P0 LDC R2, c[0x0][0x44c] ;  /* 0x00011300ff020b82 */ /* 0x000e260000000800 */
[----:B------:R-:W-:-:S02]  /*176d0*/  IMAD R37, R17, 0x40, R0 ;  /* 0x0000004011257824 */ /* 0x000fc400078e0200 */
[----:B----4-:R-:W-:Y:S02]  /*176e0*/  IMAD R4, R4, UR4, RZ ;  /* 0x0000000404047c24 */ /* 0x010fe4000f8e02ff */
[----:B------:R-:W-:Y:S02]  /*176f0*/  IMAD.MOV.U32 R0, RZ, RZ, R37 ;  /* 0x000000ffff007224 */ /* 0x000fe400078e0025 */
[----:B------:R-:W-:Y:S02]  /*17700*/  IMAD R4, R5, UR5, R4 ;  /* 0x0000000505047c24 */ /* 0x000fe4000f8e0204 */
[----:B0-----:R-:W-:-:S05]  /*17710*/  @P0 IMAD.HI.U32 R2, R37, R2, RZ ;  /* 0x0000000225020227 */ /* 0x001fca00078e00ff */
[----:B---3--:R-:W-:Y:S01]  /*17720*/  @P0 SHF.R.U32.HI R0, RZ, R3, R2 ;  /* 0x00000003ff000219 */ /* 0x008fe20000011602 */
        /* <DEDUP_REMOVED lines=8> */
[----:B------:R-:W-:Y:S01]  /*177b0*/  IMAD R4, R21, UR4, RZ ;  /* 0x0000000415047c24 */ /* 0x000fe2000f8e02ff */
[----:B------:R-:W0:Y:S02]  /*177c0*/  S2R R7, SR_TID.X ;  /* 0x0000000000077919 */ /* 0x000e240000002100 */
[----:B0-----:R-:W-:-:S05]  /*177d0*/  IMAD.SHL.U32 R7, R7, 0x8, RZ ;  /* 0x0000000807077824 */ /* 0x001fca00078e00ff */
[----:B------:R-:W-:Y:S01]  /*177e0*/  LOP3.LUT R7, R7, 0x38, RZ, 0xc0, !PT ;  /* 0x0000003807077812 */ /* 0x000fe200078ec0ff */
[C---:B--2---:R-:W-:Y:S02]  /*177f0*/  IMAD R4, R20.reuse, UR5, R4 ;  /* 0x0000000514047c24 */ /* 0x044fe4000f8e0204 */
[----:B------:R-:W-:Y:S01]  /*17800*/  IMAD.WIDE.U32 R2, R20, UR4, R2 ;  /* 0x0000000414027c25 */ /* 0x000fe2000f8e0002 */
[----:B------:R-:W-:-:S03]  /*17810*/  ULDC.64 UR4, c[0x0][0x2d0] ;  /* 0x0000b40000047ab9 */ /* 0x000fc60000000a00 */
[----:B------:R-:W-:Y:S01]  /*17820*/  IMAD.IADD R3, R3, 0x1, R4 ;  /* 0x0000000103037824 */ /* 0x000fe200078e0204 */
[----:B------:R-:W-:Y:S01]  /*17830*/  SHF.R.S32.HI R4, RZ, 0x1f, R0 ;  /* 0x0000001fff047819 */ /* 0x000fe20000011400 */
[----:B------:R-:W0:Y:S04]  /*17840*/  S2R R20, SR_TID.X ;  /* 0x0000000000147919 */ /* 0x000e280000002100 */
        /* <DEDUP_REMOVED lines=15> */
[----:B0-----:R-:W-:-:S03]  /*17940*/  LOP3.LUT R20, R20, 0x7f, RZ, 0xc0, !PT ;  /* 0x0000007f14147812 */ /* 0x001fc600078ec0ff */
[----:B------:R-:W-:Y:S01]  /*17950*/  LEA.HI.X R3, R2, UR5, R3, 0x1, P0 ;  /* 0x0000000502037c11 */ /* 0x000fe200080f0c03 */
[----:B------:R-:W-:Y:S01]  /*17960*/  UMOV UR5, 0xffffffff ;  /* 0xffffffff00057882 */ /* 0x000fe20000000000 */
[----:B------:R-:W-:Y:S02]  /*17970*/  ISETP.GE.AND P1, PT, R7, UR4, PT ;  /* 0x0000000407007c0c */ /* 0x000fe4000bf26270 */
[----:B------:R-:W-:Y:S01]  /*17980*/  SHF.R.U32.HI R8, RZ, 0x3, R20 ;  /* 0x00000003ff087819 */ /* 0x000fe20000011614 */
[----:B------:R-:W-:Y:S10]  /*17990*/  BRA.DIV UR5, `(.L_x_4658) ;  /* 0x0000005205047947 */ /* 0x000ff4000b800000 */
[----:B------:R-:W0:Y:S01]  /*179a0*/  SHFL.IDX PT, R4, R0, RZ, 0x181f ;  /* 0x00181fff00047589 */ /* 0x000e2200000e0000 */
[----:B-----5:R-:W-:Y:S02]  /*179b0*/  IMAD R2, R9, R6, RZ ;  /* 0x0000000609027224 */ /* 0x020fe400078e02ff */
[----:B------:R-:W-:Y:S01]  /*179c0*/  IMAD R17, R17, 0x40, R8 ;  /* 0x0000004011117824 */ /* 0x000fe200078e0208 */
[----:B------:R-:W1:Y:S03]  /*179d0*/  SHFL.IDX PT, R5, R3, RZ, 0x181f ;  /* 0x00181fff03057589 */ /* 0x000e6600000e0000 */
[C---:B------:R-:W-:Y:S01]  /*179e0*/  VIADD R6, R17.reuse, 0x10 ;  /* 0x0000001011067836 */ /* 0x040fe20000000000 */
[C---:B------:R-:W-:Y:S01]  /*179f0*/  ISETP.GE.AND P0, PT, R17.reuse, R2, PT ;  /* 0x000000021100720c */ /* 0x040fe20003f06270 */
[----:B------:R-:W-:-:S03]  /*17a00*/  VIADD R8, R17, 0x20 ;  /* 0x0000002011087836 */ /* 0x000fc60000000000 */
[----:B------:R-:W-:Y:S04]  /*17a10*/  STL [R1+0x20], R6 ;  /* 0x0000200601007387 */ /* 0x000fe80000100800 */
[----:B------:R-:W-:Y:S05]  /*17a20*/  STL [R1+0x24], R8 ;  /* 0x0000240801007387 */ /* 0x000fea0000100800 */
[----:B0-----:R-:W-:-:S05]  /*17a30*/  @!P0 LEA R4, P2, R7, R4, 0x1 ;  /* 0x0000000407048211 */ /* 0x001fca00078408ff */
[----:B-1----:R-:W-:-:S05]  /*17a40*/  @!P0 IMAD.X R5, RZ, RZ, R5, P2 ;  /* 0x000000ffff058224 */ /* 0x002fca00010e0605 */
[----:B------:R-:W-:Y:S01]  /*17a50*/  @!PT LDS RZ, [RZ] ;  /* 0x00000000fffff984 */ /* 0x000fe20000000800 */
[----:B------:R0:W-:Y:S01]  /*17a60*/  @!P0 LDGSTS.E.BYPASS.LTC128B.128 [R26+0x20400], desc[UR40][R4.64], !P1 ;  /* 0x20400000041a8fae */ /* 0x0001e2000c901d68 */
[----:B------:R-:W-:-:S03]  /*17a70*/  ISETP.GE.AND P0, PT, R6, R2, PT ;  /* 0x000000020600720c */ /* 0x000fc60003f06270 */
[----:B------:R-:W-:Y:S04]  /*17a80*/  SHFL.IDX PT, R6, R3, 0x2, 0x181f ;  /* 0x00581f0003067f89 */ /* 0x000fe800000e0000 */
[----:B0-----:R-:W0:Y:S04]  /*17a90*/  SHFL.IDX PT, R5, R0, 0x1, 0x181f ;  /* 0x00381f0000057f89 */ /* 0x001e2800000e0000 */
[----:B------:R-:W1:Y:S04]  /*17aa0*/  SHFL.IDX PT, R4, R3, 0x1, 0x181f ;  /* 0x00381f0003047f89 */ /* 0x000e6800000e0000 */
[----:B------:R-:W-:Y:S01]  /*17ab0*/  SHFL.IDX PT, R3, R3, 0x3, 0x181f ;  /* 0x00781f0003037f89 */ /* 0x000fe200000e0000 */
[----:B0-----:R-:W-:-:S05]  /*17ac0*/  @!P0 LEA R5, P2, R7, R5, 0x1 ;  /* 0x0000000507058211 */ /* 0x001fca00078408ff */
[----:B-1----:R-:W-:-:S05]  /*17ad0*/  @!P0 IMAD.X R4, RZ, RZ, R4, P2 ;  /* 0x000000ffff048224 */ /* 0x002fca00010e0604 */
[----:B------:R-:W-:-:S04]  /*17ae0*/  @!P0 LOP3.LUT R5, R5, R4, RZ, 0x3c, !PT ;  /* 0x0000000405058212 */ /* 0x000fc800078e3cff */
[----:B------:R-:W-:-:S04]  /*17af0*/  @!P0 LOP3.LUT R4, R5, R4, RZ, 0x3c, !PT ;  /* 0x0000000405048212 */ /* 0x000fc800078e3cff */
[----:B------:R-:W-:-:S05]  /*17b00*/  @!P0 LOP3.LUT R5, R5, R4, RZ, 0x3c, !PT ;  /* 0x0000000405058212 */ /* 0x000fca00078e3cff */
[----:B------:R0:W-:Y:S01]  /*17b10*/  @!P0 LDGSTS.E.BYPASS.LTC128B.128 [R26+0x20c00], desc[UR40][R4.64], !P1 ;  /* 0x20c00000041a8fae */ /* 0x0001e2000c901d68 */
[----:B------:R-:W-:-:S03]  /*17b20*/  ISETP.GE.AND P0, PT, R8, R2, PT ;  /* 0x000000020800720c */ /* 0x000fc60003f06270 */
[----:B0-----:R-:W0:Y:S04]  /*17b30*/  SHFL.IDX PT, R4, R0, 0x2, 0x181f ;  /* 0x00581f0000047f89 */ /* 0x001e2800000e0000 */
[----:B------:R-:W1:Y:S06]  /*17b40*/  SHFL.IDX PT, R0, R0, 0x3, 0x181f ;  /* 0x00781f0000007f89 */ /* 0x000e6c00000e0000 */
[----:B0-----:R-:W-:-:S05]  /*17b50*/  @!P0 LEA R5, P2, R7, R4, 0x1 ;  /* 0x0000000407058211 */ /* 0x001fca00078408ff */
[----:B------:R-:W-:-:S05]  /*17b60*/  @!P0 IMAD.X R4, RZ, RZ, R6, P2 ;  /* 0x000000ffff048224 */ /* 0x000fca00010e0606 */
[----:B------:R-:W-:-:S04]  /*17b70*/  @!P0 LOP3.LUT R5, R5, R4, RZ, 0x3c, !PT ;  /* 0x0000000405058212 */ /* 0x000fc800078e3cff */
[----:B------:R-:W-:-:S04]  /*17b80*/  @!P0 LOP3.LUT R4, R5, R4, RZ, 0x3c, !PT ;  /* 0x0000000405048212 */ /* 0x000fc800078e3cff */
[----:B------:R-:W-:-:S05]  /*17b90*/  @!P0 LOP3.LUT R5, R5, R4, RZ, 0x3c, !PT ;  /* 0x0000000405058212 */ /* 0x000fca00078e3cff */
[----:B-1----:R2:W-:Y:S02]  /*17ba0*/  @!P0 LDGSTS.E.BYPASS.LTC128B.128 [R26+0x21400], desc[UR40][R4.64], !P1 ;  /* 0x21400000041a8fae */ /* 0x0025e4000c901d68 */
.L_x_4779:
[----:B0-2---:R-:W-:-:S04]  /*17bb0*/  IADD3 R4, R17, 0x30, RZ ;  /* 0x0000003011047810 */ /* 0x005fc80007ffe0ff */
[----:B------:R-:W-:Y:S01]  /*17bc0*/  ISETP.GE.AND P0, PT, R4, R2, PT ;  /* 0x000000020400720c */ /* 0x000fe20003f06270 */
[----:B------:R0:W-:-:S12]  /*17bd0*/  STL [R1+0x34], R4 ;  /* 0x0000340401007387 */ /* 0x0001d80000100800 */
[----:B------:R-:W-:-:S05]  /*17be0*/  @!P0 LEA R2, P2, R7, R0, 0x1 ;  /* 0x0000000007028211 */ /* 0x000fca00078408ff */
[----:B------:R-:W-:-:S05]  /*17bf0*/  @!P0 IMAD.X R3, RZ, RZ, R3, P2 ;  /* 0x000000ffff038224 */ /* 0x000fca00010e0603 */
[----:B------:R-:W-:Y:S01]  /*17c00*/  @!PT LDS RZ, [RZ] ;  /* 0x00000000fffff984 */ /* 0x000fe20000000800 */
[----:B------:R-:W-:Y:S01]  /*17c10*/  @!PT LDS RZ, [RZ] ;  /* 0x00000000fffff984 */ /* 0x000fe20000000800 */
[----:B------:R-:W-:Y:S01]  /*17c20*/  @!PT LDS RZ, [RZ] ;  /* 0x00000000fffff984 */ /* 0x000fe20000000800 */
[----:B------:R0:W-:Y:S01]  /*17c30*/  @!P0 LDGSTS.E.BYPASS.LTC128B.128 [R26+0x21c00], desc[UR40][R2.64], !P1 ;  /* 0x21c00000021a8fae */ /* 0x0001e2000c901d68 */
[----:B------:R-:W-:Y:S01]  /*17c40*/  PLOP3.LUT P0, PT, PT, PT, PT, 0x80, 0x0 ;  /* 0x000000000000781c */ /* 0x000fe20003f0f070 */
[----:B------:R-:W-:-:S12]  /*17c50*/  NOP ;  /* 0x0000000000007918 */ /* 0x000fd80000000000 */
.L_x_4659:
        /* <DEDUP_REMOVED lines=28> */
.L_x_4661:
[----:B------:R-:W-:Y:S05]  /*17e20*/  BSYNC B6 ;  /* 0x0000000000067941 */ /* 0x000fea0003800000 */
.L_x_4660:
[----:B------:R-:W2:Y:S01]  /*17e30*/  LDL.LU R0, [R1+0x2c] ;  /* 0x00002c0001007983 */ /* 0x000ea20000300800 */
[----:B------:R-:W1:Y:S01]  /*17e40*/  LDC R6, c[0x0][0x448] ;  /* 0x00011200ff067b82 */ /* 0x000e620000000800 */
[----:B------:R-:W-:Y:S02]  /*17e50*/  ULDC.64 UR4, c[0x0][0x398] ;  /* 0x0000e60000047ab9 */ /* 0x000fe40000000a00 */
[----:B0-----:R-:W3:Y:S04]  /*17e60*/  LDL.LU R2, [R1] ;  /* 0x0000000001027983 */ /* 0x001ee80000300800 */
[----:B------:R-:W4:Y:S04]  /*17e70*/  LDL.LU R21, [R1+0x30] ;  /* 0x0000300001157983 */ /* 0x000f280000300800 */
[----:B------:R-:W5:Y:S01]  /*17e80*/  LDL.LU R20, [R1+0x14] ;  /* 0x0000140001147983 */ /* 0x000f620000300800 */
[----:B------:R-:W-:Y:S01]  /*17e90*/  IMAD.MOV.U32 R4, RZ, RZ, R37 ;  /* 0x000000ffff047224 */ /* 0x000fe200078e0025 */
[----:B------:R-:W-:Y:S01]  /*17ea0*/  LOP3.LUT R22, R22, 0xfffff7ff, RZ, 0xc0, !PT ;  /* 0xfffff7ff16167812 */ /* 0x000fe200078ec0ff */
[----:B------:R-:W0:Y:S01]  /*17eb0*/  S2R R8, SR_TID.X ;  /* 0x0000000000087919 */ /* 0x000e220000002100 */
[----:B-1----:R-:W-:-:S13]  /*17ec0*/  ISETP.NE.AND P0, PT, R6, 0x1, PT ;  /* 0x000000010600780c */ /* 0x002fda0003f05270 */
[----:B------:R-:W1:Y:S01]  /*17ed0*/  @P0 LDC R5, c[0x0][0x450] ;  /* 0x00011400ff050b82 */ /* 0x000e620000000800 */
[----:B0-----:R-:W-:-:S05]  /*17ee0*/  IMAD.SHL.U32 R8, R8, 0x8, RZ ;  /* 0x0000000808087824 */ /* 0x001fca00078e00ff */
[----:B------:R-:W-:-:S04]  /*17ef0*/  LOP3.LUT R8, R8, 0x38, RZ, 0xc0, !PT ;  /* 0x0000003808087812 */ /* 0x000fc800078ec0ff */
[----:B------:R-:W-:Y:S01]  /*17f00*/  LOP3.LUT R8, R8, 0xc0, RZ, 0xfc, !PT ;  /* 0x000000c008087812 */ /* 0x000fe200078efcff */
[----:B--2---:R-:W-:-:S04]  /*17f10*/  IMAD R0, R0, UR4, RZ ;  /* 0x0000000400007c24 */ /* 0x004fc8000f8e02ff */
[C---:B---3--:R-:W-:Y:S02]  /*17f20*/  IMAD R0, R2.reuse, UR5, R0 ;  /* 0x0000000502007c24 */ /* 0x048fe4000f8e0200 */
        /* <DEDUP_REMOVED lines=8> */
[----:B----4-:R-:W-:Y:S02]  /*17fb0*/  IMAD R0, R21, UR4, RZ ;  /* 0x0000000415007c24 */ /* 0x010fe4000f8e02ff */
[C---:B-----5:R-:W-:Y:S01]  /*17fc0*/  IMAD.WIDE.U32 R2, R20.reuse, UR4, R2 ;  /* 0x0000000414027c25 */ /* 0x060fe2000f8e0002 */
[----:B------:R-:W0:Y:S03]  /*17fd0*/  S2R R21, SR_TID.X ;  /* 0x0000000000157919 */ /* 0x000e260000002100 */
[----:B------:R-:W-:Y:S01]  /*17fe0*/  IMAD R0, R20, UR5, R0 ;  /* 0x0000000514007c24 */ /* 0x000fe2000f8e0200 */
[----:B------:R-:W-:Y:S01]  /*17ff0*/  ULDC.64 UR4, c[0x0][0x3d0] ;  /* 0x0000f40000047ab9 */ /* 0x000fe20000000a00 */
[----:B------:R-:W2:Y:S02]  /*18000*/  S2R R20, SR_TID.X ;  /* 0x0000000000147919 */ /* 0x000ea40000002100 */
[----:B------:R-:W-:-:S02]  /*18010*/  IMAD.IADD R3, R3, 0x1, R0 ;  /* 0x0000000103037824 */ /* 0x000fc400078e0200 */
[----:B------:R-:W3:Y:S01]  /*18020*/  @P0 LDC R0, c[0x0][0x44c] ;  /* 0x00011300ff000b82 */ /* 0x000ee20000000800 */
[----:B0-----:R-:W-:Y:S02]  /*18030*/  IMAD.SHL.U32 R21, R21, 0x8, RZ ;  /* 0x0000000815157824 */ /* 0x001fe400078e00ff */
[----:B---3--:R-:W-:-:S03]  /*18040*/  @P0 IMAD.HI.U32 R0, R37, R0, RZ ;  /* 0x0000000025000227 */ /* 0x008fc600078e00ff */
[----:B------:R-:W-:Y:S01]  /*18050*/  LOP3.LUT R21, R21, 0x38, RZ, 0xc0, !PT ;  /* 0x0000003815157812 */ /* 0x000fe200078ec0ff */
[----:B--2---:R-:W-:Y:S01]  /*18060*/  IMAD.SHL.U32 R20, R20, 0x8, RZ ;  /* 0x0000000814147824 */ /* 0x004fe200078e00ff */
[----:B-1----:R-:W-:Y:S02]  /*18070*/  @P0 SHF.R.U32.HI R4, RZ, R5, R0 ;  /* 0x00000005ff040219 */ /* 0x002fe40000011600 */
[----:B------:R-:W-:Y:S02]  /*18080*/  LOP3.LUT R7, R21, 0x80, RZ, 0xfc, !PT ;  /* 0x0000008015077812 */ /* 0x000fe400078efcff */
[--C-:B------:R-:W-:Y:S01]  /*18090*/  SHF.R.S32.HI R5, RZ, 0x1f, R4.reuse ;  /* 0x0000001fff057819 */ /* 0x100fe20000011404 */
[----:B------:R-:W-:Y:S01]  /*180a0*/  IMAD.MOV R0, RZ, RZ, -R4 ;  /* 0x000000ffff007224 */ /* 0x000fe200078e0a04 */
[----:B------:R-:W0:Y:S01]  /*180b0*/  S2R R21, SR_TID.X ;  /* 0x0000000000157919 */ /* 0x000e220000002100 */
[----:B------:R-:W-:Y:S01]  /*180c0*/  IMAD.WIDE.U32 R2, R4, UR4, R2 ;  /* 0x0000000404027c25 */ /* 0x000fe2000f8e0002 */
[----:B------:R-:W-:-:S03]  /*180d0*/  LOP3.LUT R20, R20, 0x38, RZ, 0xc0, !PT ;  /* 0x0000003814147812 */ /* 0x000fc600078ec0ff */
[----:B------:R-:W-:Y:S02]  /*180e0*/  IMAD R0, R6, R0, R37 ;  /* 0x0000000006007224 */ /* 0x000fe400078e0225 */
        /* <DEDUP_REMOVED lines=11> */
[----:B------:R-:W-:Y:S02]  /*181a0*/  ULDC UR4, c[0x0][0x3b8] ;  /* 0x0000ee0000047ab9 */ /* 0x000fe40000000800 */
[----:B------:R-:W-:Y:S01]  /*181b0*/  ISETP.GE.AND P1, PT, R20, UR4, PT ;  /* 0x0000000414007c0c */ /* 0x000fe2000bf26270 */
[----:B0-----:R-:W-:Y:S01]  /*181c0*/  IMAD.SHL.U32 R21, R21, 0x8, RZ ;  /* 0x0000000815157824 */ /* 0x001fe200078e00ff */
[----:B------:R-:W-:Y:S02]  /*181d0*/  LEA.HI.X R4, R2, UR5, R4, 0x1, P0 ;  /* 0x0000000502047c11 */ /* 0x000fe400080f0c04 */
[----:B------:R-:W-:-:S02]  /*181e0*/  ISETP.GE.AND P0, PT, R7, UR4, PT ;  /* 0x0000000407007c0c */ /* 0x000fc4000bf06270 */
[----:B------:R-:W0:Y:S01]  /*181f0*/  S2R R7, SR_TID.X ;  /* 0x0000000000077919 */ /* 0x000e220000002100 */
[----:B------:R-:W-:Y:S02]  /*18200*/  LOP3.LUT R21, R21, 0x38, RZ, 0xc0, !PT ;  /* 0x0000003815157812 */ /* 0x000fe400078ec0ff */
[----:B------:R-:W-:Y:S02]  /*18210*/  SEL R2, RZ, 0x4, P0 ;  /* 0x00000004ff027807 */ /* 0x000fe40000000000 */
[----:B------:R-:W-:Y:S02]  /*18220*/  SEL R0, RZ, 0x1, P1 ;  /* 0x00000001ff007807 */ /* 0x000fe40000800000 */
[----:B------:R-:W-:Y:S02]  /*18230*/  @P1 LOP3.LUT R22, R22, 0x800, RZ, 0xfc, !PT ;  /* 0x0000080016161812 */ /* 0x000fe400078efcff */
[----:B------:R-:W-:Y:S02]  /*18240*/  ISETP.GE.AND P5, PT, R8, UR4, PT ;  /* 0x0000000408007c0c */ /* 0x000fe4000bfa6270 */
[----:B------:R-:W-:-:S04]  /*18250*/  LOP3.LUT R22, R22, 0xfffffdff, RZ, 0xc0, !PT ;  /* 0xfffffdff16167812 */ /* 0x000fc800078ec0ff */
[----:B------:R-:W-:-:S04]  /*18260*/  @P0 LOP3.LUT R22, R22, 0x200, RZ, 0xfc, !PT ;  /* 0x0000020016160812 */ /* 0x000fc800078efcff */
[----:B------:R-:W-:Y:S01]  /*18270*/  LOP3.LUT R22, R22, 0xfffffbff, RZ, 0xc0, !PT ;  /* 0xfffffbff16167812 */ /* 0x000fe200078ec0ff */
[----:B0-----:R-:W-:-:S05]  /*18280*/  IMAD.SHL.U32 R7, R7, 0x8, RZ ;  /* 0x0000000807077824 */ /* 0x001fca00078e00ff */
[----:B------:R-:W-:-:S04]  /*18290*/  LOP3.LUT R7, R7, 0x38, RZ, 0xc0, !PT ;  /* 0x0000003807077812 */ /* 0x000fc800078ec0ff */
[----:B------:R-:W-:-:S04]  /*182a0*/  LOP3.LUT R7, R7, 0x40, RZ, 0xfc, !PT ;  /* 0x0000004007077812 */ /* 0x000fc800078efcff */
[----:B------:R-:W-:Y:S02]  /*182b0*/  ISETP.GE.AND P0, PT, R7, UR4, PT ;  /* 0x0000000407007c0c */ /* 0x000fe4000bf06270 */
[----:B------:R-:W-:Y:S02]  /*182c0*/  LOP3.LUT R7, R21, 0x100, RZ, 0xfc, !PT ;  /* 0x0000010015077812 */ /* 0x000fe400078efcff */
[----:B------:R-:W0:Y:S01]  /*182d0*/  S2R R21, SR_TID.X ;  /* 0x0000000000157919 */ /* 0x000e220000002100 */
[----:B------:R-:W-:Y:S02]  /*182e0*/  SEL R3, RZ, 0x2, P0 ;  /* 0x00000002ff037807 */ /* 0x000fe40000000000 */
[----:B------:R-:W-:Y:S02]  /*182f0*/  ISETP.GE.AND P4, PT, R7, UR4, PT ;  /* 0x0000000407007c0c */ /* 0x000fe4000bf86270 */
[----:B------:R-:W1:Y:S01]  /*18300*/  S2R R7, SR_TID.X ;  /* 0x0000000000077919 */ /* 0x000e620000002100 */
[----:B------:R-:W-:-:S02]  /*18310*/  IADD3 R0, R2, R3, R0 ;  /* 0x0000000302007210 */ /* 0x000fc40007ffe000 */
[----:B------:R-:W-:Y:S02]  /*18320*/  SEL R2, RZ, 0x10, P4 ;  /* 0x00000010ff027807 */ /* 0x000fe40002000000 */
[----:B------:R-:W-:Y:S02]  /*18330*/  @P0 LOP3.LUT R22, R22, 0x400, RZ, 0xfc, !PT ;  /* 0x0000040016160812 */ /* 0x000fe400078efcff */
[----:B------:R-:W-:-:S04]  /*18340*/  SEL R3, RZ, 0x8, P5 ;  /* 0x00000008ff037807 */ /* 0x000fc80002800000 */
[----:B------:R-:W-:Y:S01]  /*18350*/  IADD3 R0, R2, R0, R3 ;  /* 0x0000000002007210 */ /* 0x000fe20007ffe003 */
[----:B0-----:R-:W-:Y:S02]  /*18360*/  IMAD.SHL.U32 R21, R21, 0x8, RZ ;  /* 0x0000000815157824 */ /* 0x001fe400078e00ff */
[----:B-1----:R-:W-:-:S03]  /*18370*/  IMAD.SHL.U32 R7, R7, 0x8, RZ ;  /* 0x0000000807077824 */ /* 0x002fc600078e00ff */
[----:B------:R-:W-:Y:S02]  /*18380*/  LOP3.LUT R21, R21, 0x38, RZ, 0xc0, !PT ;  /* 0x0000003815157812 */ /* 0x000fe400078ec0ff */
[----:B------:R-:W-:Y:S02]  /*18390*/  LOP3.LUT R7, R7, 0x38, RZ, 0xc0, !PT ;  /* 0x0000003807077812 */ /* 0x000fe400078ec0ff */
[----:B------:R-:W-:Y:S02]  /*183a0*/  LOP3.LUT R8, R21, 0x140, RZ, 0xfc, !PT ;  /* 0x0000014015087812 */ /* 0x000fe400078efcff */
[----:B------:R-:W-:Y:S02]  /*183b0*/  LOP3.LUT R7, R7, 0x180, RZ, 0xfc, !PT ;  /* 0x0000018007077812 */ /* 0x000fe400078efcff */
[----:B------:R-:W-:Y:S02]  /*183c0*/  ISETP.GE.AND P3, PT, R8, UR4, PT ;  /* 0x0000000408007c0c */ /* 0x000fe4000bf66270 */
[----:B------:R-:W-:-:S02]  /*183d0*/  ISETP.GE.AND P0, PT, R7, UR4, PT ;  /* 0x0000000407007c0c */ /* 0x000fc4000bf06270 */
[----:B------:R-:W-:Y:S02]  /*183e0*/  LOP3.LUT R7, R21, 0x1c0, RZ, 0xfc, !PT ;  /* 0x000001c015077812 */ /* 0x000fe400078efcff */
[----:B------:R-:W-:Y:S02]  /*183f0*/  SEL R2, RZ, 0x40, P0 ;  /* 0x00000040ff027807 */ /* 0x000fe40000000000 */
[----:B------:R-:W-:Y:S02]  /*18400*/  SEL R3, RZ, 0x20, P3 ;  /* 0x00000020ff037807 */ /* 0x000fe40001800000 */
[----:B------:R-:W-:Y:S01]  /*18410*/  ISETP.GE.AND P0, PT, R7, UR4, PT ;  /* 0x0000000407007c0c */ /* 0x000fe2000bf06270 */
[----:B------:R-:W-:Y:S01]  /*18420*/  UMOV UR4, 0xffffffff ;  /* 0xffffffff00047882 */ /* 0x000fe20000000000 */
[----:B------:R-:W-:Y:S02]  /*18430*/  IADD3 R0, R2, R0, R3 ;  /* 0x0000000002007210 */ /* 0x000fe40007ffe003 */
[----:B------:R-:W-:-:S05]  /*18440*/  SEL R7, RZ, 0x80, P0 ;  /* 0x00000080ff077807 */ /* 0x000fca0000000000 */
[----:B------:R-:W-:Y:S01]  /*18450*/  IMAD.IADD R7, R0, 0x1, R7 ;  /* 0x0000000100077824 */ /* 0x000fe200078e0207 */
[----:B------:R-:W-:Y:S06]  /*18460*/  BRA.DIV UR4, `(.L_x_4662) ;  /* 0x0000004a04907947 */ /* 0x000fec000b800000 */
[----:B------:R-:W2:Y:S04]  /*18470*/  LDL.LU R9, [R1+0x1c] ;  /* 0x00001c0001097983 */ /* 0x000ea80000300800 */
[----:B------:R-:W3:Y:S04]  /*18480*/  LDL.LU R3, [R1+0x24] ;  /* 0x0000240001037983 */ /* 0x000ee80000300800 */
[----:B------:R-:W4:Y:S01]  /*18490*/  LDL.LU R8, [R1+0x20] ;  /* 0x0000200001087983 */ /* 0x000f220000300800 */
[----:B------:R-:W-:-:S03]  /*184a0*/  LOP3.LUT R22, R22, 0xffbfffff, RZ, 0xc0, !PT ;  /* 0xffbfffff16167812 */ /* 0x000fc600078ec0ff */
[----:B------:R-:W-:Y:S01]  /*184b0*/  SHFL.IDX PT, R14, R5, 0x2, 0x181f ;  /* 0x00581f00050e7f89 */ /* 0x000fe200000e0000 */
[----:B------:R-:W-:-:S04]  /*184c0*/  @P4 LOP3.LUT R22, R22, 0x400000, RZ, 0xfc, !PT ;  /* 0x0040000016164812 */ /* 0x000fc800078efcff */
[C---:B------:R-:W-:Y:S02]  /*184d0*/  LOP3.LUT P4, RZ, R22.reuse, 0x800, RZ, 0xc0, !PT ;  /* 0x0000080016ff7812 */ /* 0x040fe4000788c0ff */
[----:B------:R-:W-:-:S04]  /*184e0*/  LOP3.LUT R22, R22, 0xffdfffff, RZ, 0xc0, !PT ;  /* 0xffdfffff16167812 */ /* 0x000fc800078ec0ff */
[----:B------:R-:W-:-:S04]  /*184f0*/  @P3 LOP3.LUT R22, R22, 0x200000, RZ, 0xfc, !PT ;  /* 0x0020000016163812 */ /* 0x000fc800078efcff */
[----:B------:R-:W-:Y:S01]  /*18500*/  LOP3.LUT P3, RZ, R22, 0x400, RZ, 0xc0, !PT ;  /* 0x0000040016ff7812 */ /* 0x000fe2000786c0ff */
[----:B--2---:R-:W-:Y:S02]  /*18510*/  IMAD R6, R9, R6, RZ ;  /* 0x0000000609067224 */ /* 0x004fe400078e02ff */
[----:B---3--:R-:W-:-:S03]  /*18520*/  IMAD.MOV.U32 R9, RZ, RZ, R3 ;  /* 0x000000ffff097224 */ /* 0x008fc600078e0003 */
[----:B------:R-:W-:Y:S01]  /*18530*/  ISETP.GE.AND P0, PT, R17, R6, PT ;  /* 0x000000061100720c */ /* 0x000fe20003f06270 */
[----:B------:R-:W0:-:S12]  /*18540*/  SHFL.IDX PT, R3, R5, RZ, 0x181f ;  /* 0x00181fff05037589 */ /* 0x000e1800000e0000 */
[----:B------:R-:W-:-:S04]  /*18550*/  @!P0 LOP3.LUT R2, R0, 0x40, RZ, 0xc0, !PT ;  /* 0x0000004000028812 */ /* 0x000fc800078ec0ff */
[----:B------:R-:W-:-:S04]  /*18560*/  @!P0 SHF.R.U32.HI R2, RZ, 0x2, R2 ;  /* 0x00000002ff028819 */ /* 0x000fc80000011602 */
[----:B------:R-:W-:Y:S02]  /*18570*/  @!P0 ISETP.NE.U32.AND P2, PT, R2, RZ, PT ;  /* 0x000000ff0200820c */ /* 0x000fe40003f45070 */
[----:B------:R-:W-:Y:S02]  /*18580*/  @!P0 LOP3.LUT R2, R7, 0x80, RZ, 0xc0, !PT ;  /* 0x0000008007028812 */ /* 0x000fe400078ec0ff */
[----:B0-----:R-:W-:Y:S02]  /*18590*/  @!P0 LEA R3, P6, R20, R3, 0x1 ;  /* 0x0000000314038211 */ /* 0x001fe400078c08ff */
[----:B------:R-:W-:-:S04]  /*185a0*/  @!P0 SHF.R.U32.HI R2, RZ, 0x3, R2 ;  /* 0x00000003ff028819 */ /* 0x000fc80000011602 */
[----:B------:R-:W-:Y:S02]  /*185b0*/  @!P0 ISETP.NE.U32.AND P1, PT, R2, RZ, PT ;  /* 0x000000ff0200820c */ /* 0x000fe40003f25070 */
[----:B------:R-:W0:Y:S02]  /*185c0*/  SHFL.IDX PT, R2, R4, RZ, 0x181f ;  /* 0x00181fff04027589 */ /* 0x000e2400000e0000 */
[----:B0-----:R-:W-:Y:S01]  /*185d0*/  @!P0 IMAD.X R2, RZ, RZ, R2, P6 ;  /* 0x000000ffff028224 */ /* 0x001fe200030e0602 */
[----:B------:R-:W-:-:S04]  /*185e0*/  LOP3.LUT P6, RZ, R22, 0x200, RZ, 0xc0, !PT ;  /* 0x0000020016ff7812 */ /* 0x000fc800078cc0ff */
[----:B------:R-:W-:-:S04]  /*185f0*/  @!P0 LOP3.LUT R3, R3, R2, RZ, 0x3c, !PT ;  /* 0x0000000203038212 */ /* 0x000fc800078e3cff */
[----:B------:R-:W-:-:S04]  /*18600*/  @!P0 LOP3.LUT R2, R3, R2, RZ, 0x3c, !PT ;  /* 0x0000000203028212 */ /* 0x000fc800078e3cff */
[----:B------:R-:W-:-:S05]  /*18610*/  @!P0 LOP3.LUT R3, R3, R2, RZ, 0x3c, !PT ;  /* 0x0000000203038212 */ /* 0x000fca00078e3cff */
[----:B------:R-:W-:Y:S01]  /*18620*/  @!P0 LDGSTS.E.BYPASS.LTC128B.128 [R26+0x26400], desc[UR40][R2.64], !P4 ;  /* 0x26400000021a8fae */ /* 0x000fe2000e101d68 */
[----:B------:R-:W-:-:S03]  /*18630*/  LOP3.LUT P4, RZ, R22, 0x400000, RZ, 0xc0, !PT ;  /* 0x0040000016ff7812 */ /* 0x000fc6000788c0ff */
[----:B------:R-:W-:Y:S01]  /*18640*/  @!P0 LDGSTS.E.BYPASS.LTC128B.128 [R26+0x28400], desc[UR40][R2.64+0x80], !P3 ;  /* 0x28400080021a8fae */ /* 0x000fe2000d901d68 */
[C---:B------:R-:W-:Y:S02]  /*18650*/  LOP3.LUT P3, RZ, R22.reuse, 0x200000, RZ, 0xc0, !PT ;  /* 0x0020000016ff7812 */ /* 0x040fe4000786c0ff */
[----:B------:R-:W-:Y:S01]  /*18660*/  LOP3.LUT R22, R22, 0xffefffff, RZ, 0xc0, !PT ;  /* 0xffefffff16167812 */ /* 0x000fe200078ec0ff */
[----:B------:R-:W-:Y:S03]  /*18670*/  @!P0 LDGSTS.E.BYPASS.LTC128B.128 [R26+0x2a400], desc[UR40][R2.64+0x100], !P6 ;  /* 0x2a400100021a8fae */ /* 0x000fe6000f101d68 */
[----:B------:R-:W-:Y:S01]  /*18680*/  @P6 LOP3.LUT R22, R22, 0x100000, RZ, 0xfc, !PT ;  /* 0x0010000016166812 */ /* 0x000fe200078efcff */
[----:B------:R-:W-:Y:S03]  /*18690*/  @!P0 LDGSTS.E.BYPASS.LTC128B.128 [R26+0x2c400], desc[UR40][R2.64+0x180], !P5 ;  /* 0x2c400180021a8fae */ /* 0x000fe6000e901d68 */
[C---:B------:R-:W-:Y:S01]  /*186a0*/  LOP3.LUT P6, RZ, R22.reuse, 0x800, RZ, 0xc0, !PT ;  /* 0x0000080016ff7812 */ /* 0x040fe200078cc0ff */
[----:B------:R-:W-:Y:S01]  /*186b0*/  @!P0 LDGSTS.E.BYPASS.LTC128B.128 [R26+0x2e400], desc[UR40][R2.64+0x200], !P4 ;  /* 0x2e400200021a8fae */ /* 0x000fe2000e101d68 */
[----:B------:R-:W-:-:S03]  /*186c0*/  LOP3.LUT R22, R22, 0xffff7fff, RZ, 0xc0, !PT ;  /* 0xffff7fff16167812 */ /* 0x000fc600078ec0ff */
[----:B------:R-:W-:Y:S04]  /*186d0*/  @!P0 LDGSTS.E.BYPASS.LTC128B.128 [R26+0x30400], desc[UR40][R2.64+0x280], !P3 ;  /* 0x30400280021a8fae */ /* 0x000fe8000d901d68 */
[----:B------:R-:W-:Y:S04]  /*186e0*/  @!P0 LDGSTS.E.BYPASS.LTC128B.128 [R26+0x32400], desc[UR40][R2.64+0x300], P2 ;  /* 0x32400300021a8fae */ /* 0x000fe80009101d68 */
[----:B------:R0:W-:Y:S01]  /*186f0*/  @!P0 LDGSTS.E.BYPASS.LTC128B.128 [R26+0x34400], desc[UR40][R2.64+0x380], P1 ;  /* 0x34400380021a8fae */ /* 0x0001e20008901d68 */
[----:B----4-:R-:W-:-:S03]  /*18700*/  ISETP.GE.AND P0, PT, R8, R6, PT ;  /* 0x000000060800720c */ /* 0x010fc60003f06270 */
[----:B------:R-:W-:Y:S10]  /*18710*/  SHFL.IDX PT, R8, R4, 0x2, 0x181f ;  /* 0x00581f0004087f89 */ /* 0x000ff400000e0000 */
[----:B0-----:R-:W-:-:S02]  /*18720*/  @!P0 LOP3.LUT R3, R0, 0x40, RZ, 0xc0, !PT ;  /* 0x0000004000038812 */ /* 0x001fc400078ec0ff */
[----:B------:R-:W-:Y:S02]  /*18730*/  @!P0 LOP3.LUT R2, R7, 0x80, RZ, 0xc0, !PT ;  /* 0x0000008007028812 */ /* 0x000fe400078ec0ff */
[----:B------:R-:W-:Y:S02]  /*18740*/  @!P0 SHF.R.U32.HI R3, RZ, 0x2, R3 ;  /* 0x00000002ff038819 */ /* 0x000fe40000011603 */
[----:B------:R-:W-:Y:S02]  /*18750*/  @!P0 SHF.R.U32.HI R2, RZ, 0x3, R2 ;  /* 0x00000003ff028819 */ /* 0x000fe40000011602 */
[----:B------:R-:W-:Y:S02]  /*18760*/  @!P0 ISETP.NE.U32.AND P2, PT, R3, RZ, PT ;  /* 0x000000ff0300820c */ /* 0x000fe40003f45070 */
[----:B------:R-:W0:Y:S01]  /*18770*/  SHFL.IDX PT, R3, R5, 0x1, 0x181f ;  /* 0x00381f0005037f89 */ /* 0x000e2200000e0000 */
[----:B------:R-:W-:-:S03]  /*18780*/  @!P0 ISETP.NE.U32.AND P1, PT, R2, RZ, PT ;  /* 0x000000ff0200820c */ /* 0x000fc60003f25070 */
[----:B------:R-:W1:Y:S04]  /*18790*/  SHFL.IDX PT, R2, R4, 0x1, 0x181f ;  /* 0x00381f0004027f89 */ /* 0x000e6800000e0000 */
[----:B------:R-:W2:Y:S03]  /*187a0*/  SHFL.IDX PT, R4, R4, 0x3, 0x181f ;  /* 0x00781f0004047f89 */ /* 0x000ea600000e0000 */
[----:B------:R-:W-:-:S04]  /*187b0*/  @P2 LOP3.LUT R22, R22, 0x8000, RZ, 0xfc, !PT ;  /* 0x0000800016162812 */ /* 0x000fc800078efcff */
[----:B------:R-:W-:-:S04]  /*187c0*/  LOP3.LUT R22, R22, 0xfff7ffff, RZ, 0xc0, !PT ;  /* 0xfff7ffff16167812 */ /* 0x000fc800078ec0ff */
[----:B------:R-:W-:-:S04]  /*187d0*/  @P1 LOP3.LUT R22, R22, 0x80000, RZ, 0xfc, !PT ;  /* 0x0008000016161812 */ /* 0x000fc800078efcff */
[----:B------:R-:W-:Y:S02]  /*187e0*/  LOP3.LUT P1, RZ, R22, 0x8000, RZ, 0xc0, !PT ;  /* 0x0000800016ff7812 */ /* 0x000fe4000782c0ff */
[----:B0-----:R-:W-:-:S05]  /*187f0*/  @!P0 LEA R3, P2, R20, R3, 0x1 ;  /* 0x0000000314038211 */ /* 0x001fca00078408ff */
[----:B-1----:R-:W-:Y:S01]  /*18800*/  @!P0 IMAD.X R2, RZ, RZ, R2, P2 ;  /* 0x000000ffff028224 */ /* 0x002fe200010e0602 */
[----:B------:R-:W-:-:S04]  /*18810*/  LOP3.LUT P2, RZ, R22, 0x400, RZ, 0xc0, !PT ;  /* 0x0000040016ff7812 */ /* 0x000fc8000784c0ff */
[----:B------:R-:W-:-:S04]  /*18820*/  @!P0 LOP3.LUT R3, R3, R2, RZ, 0x3c, !PT ;  /* 0x0000000203038212 */ /* 0x000fc800078e3cff */
[----:B------:R-:W-:-:S04]  /*18830*/  @!P0 LOP3.LUT R2, R3, R2, RZ, 0x3c, !PT ;  /* 0x0000000203028212 */ /* 0x000fc800078e3cff */
[----:B------:R-:W-:-:S05]  /*18840*/  @!P0 LOP3.LUT R3, R3, R2, RZ, 0x3c, !PT ;  /* 0x0000000203038212 */ /* 0x000fca00078e3cff */
[----:B------:R-:W-:Y:S01]  /*18850*/  @!P0 LDGSTS.E.BYPASS.LTC128B.128 [R26+0x26c00], desc[UR40][R2.64], !P6 ;  /* 0x26c00000021a8fae */ /* 0x000fe2000f101d68 */
[----:B------:R-:W-:-:S03]  /*18860*/  LOP3.LUT P6, RZ, R22, 0x100000, RZ, 0xc0, !PT ;  /* 0x0010000016ff7812 */ /* 0x000fc600078cc0ff */
[----:B------:R-:W-:Y:S10]  /*18870*/  @!P0 LDGSTS.E.BYPASS.LTC128B.128 [R26+0x28c00], desc[UR40][R2.64+0x80], !P2 ;  /* 0x28c00080021a8fae */ /* 0x000ff4000d101d68 */
[----:B------:R-:W-:Y:S04]  /*18880*/  @!P0 LDGSTS.E.BYPASS.LTC128B.128 [R26+0x2ac00], desc[UR40][R2.64+0x100], !P6 ;  /* 0x2ac00100021a8fae */ /* 0x000fe8000f101d68 */
[----:B------:R-:W-:Y:S04]  /*18890*/  @!P0 LDGSTS.E.BYPASS.LTC128B.128 [R26+0x2cc00], desc[UR40][R2.64+0x180], !P5 ;  /* 0x2cc00180021a8fae */ /* 0x000fe8000e901d68 */
[----:B------:R-:W-:Y:S04]  /*188a0*/  @!P0 LDGSTS.E.BYPASS.LTC128B.128 [R26+0x2ec00], desc[UR40][R2.64+0x200], !P4 ;  /* 0x2ec00200021a8fae */ /* 0x000fe8000e101d68 */
[----:B------:R-:W-:Y:S04]  /*188b0*/  @!P0 LDGSTS.E.BYPASS.LTC128B.128 [R26+0x30c00], desc[UR40][R2.64+0x280], !P3 ;  /* 0x30c00280021a8fae */ /* 0x000fe8000d901d68 */
[----:B------:R-:W-:Y:S01]  /*188c0*/  @!P0 LDGSTS.E.BYPASS.LTC128B.128 [R26+0x32c00], desc[UR40][R2.64+0x300], P1 ;  /* 0x32c00300021a8fae */ /* 0x000fe20008901d68 */
[----:B------:R-:W-:-:S13]  /*188d0*/  LOP3.LUT P1, RZ, R22, 0x80000, RZ, 0xc0, !PT ;  /* 0x0008000016ff7812 */ /* 0x000fda000782c0ff */
[----:B------:R0:W-:Y:S01]  /*188e0*/  @!P0 LDGSTS.E.BYPASS.LTC128B.128 [R26+0x34c00], desc[UR40][R2.64+0x380], P1 ;  /* 0x34c00380021a8fae */ /* 0x0001e20008901d68 */
[----:B------:R-:W-:-:S13]  /*188f0*/  ISETP.GE.AND P0, PT, R9, R6, PT ;  /* 0x000000060900720c */ /* 0x000fda0003f06270 */
[----:B------:R-:W-:-:S05]  /*18900*/  @!P0 LEA R9, P1, R20, R14, 0x1 ;  /* 0x0000000e14098211 */ /* 0x000fca00078208ff */
[----:B------:R-:W-:Y:S01]  /*18910*/  @!P0 IMAD.X R10, RZ, RZ, R8, P1 ;  /* 0x000000ffff0a8224 */ /* 0x000fe200008e0608 */
[----:B------:R-:W-:Y:S01]  /*18920*/  LOP3.LUT P1, RZ, R22, 0x800, RZ, 0xc0, !PT ;  /* 0x0000080016ff7812 */ /* 0x000fe2000782c0ff */
[----:B0-----:R-:W-:Y:S01]  /*18930*/  @!P0 IMAD.MOV.U32 R2, RZ, RZ, R9 ;  /* 0x000000ffff028224 */ /* 0x001fe200078e0009 */
[----:B------:R-:W-:Y:S01]  /*18940*/  @!P0 LOP3.LUT R8, R0, 0x40, RZ, 0xc0, !PT ;  /* 0x0000004000088812 */ /* 0x000fe200078ec0ff */
[----:B------:R-:W-:-:S03]  /*18950*/  @!P0 IMAD.MOV.U32 R3, RZ, RZ, R10 ;  /* 0x000000ffff038224 */ /* 0x000fc600078e000a */
        /* <DEDUP_REMOVED lines=11> */
[----:B------:R-:W-:-:S13]  /*18a10*/  @!P0 ISETP.NE.U32.AND P1, PT, R8, RZ, PT ;  /* 0x000000ff0800820c */ /* 0x000fda0003f25070 */
[----:B------:R0:W-:Y:S04]  /*18a20*/  @!P0 LDGSTS.E.BYPASS.LTC128B.128 [R26+0x35400], desc[UR40][R2.64+0x380], P1 ;  /* 0x35400380021a8fae */ /* 0x0001e80008901d68 */
[----:B0-2---:R0:W1:Y:S02]  /*18a30*/  SHFL.IDX PT, R2, R5, 0x3, 0x181f ;  /* 0x00781f0005027f89 */ /* 0x00506400000e0000 */
.L_x_4789:
[----:B------:R-:W2:Y:S01]  /*18a40*/  LDL.LU R3, [R1+0x34] ;  /* 0x0000340001037983 */ /* 0x000ea20000300800 */
[----:B------:R-:W-:Y:S01]  /*18a50*/  BSSY B0, `(.L_x_4663) ;  /* 0x0000019000007945 */ /* 0x000fe20003800000 */
[----:B--2---:R-:W-:-:S13]  /*18a60*/  ISETP.GE.AND P0, PT, R3, R6, PT ;  /* 0x000000060300720c */ /* 0x004fda0003f06270 */
[----:B------:R-:W-:Y:S05]  /*18a70*/  @P0 BRA `(.L_x_4664) ;  /* 0x0000000000580947 */ /* 0x000fea0003800000 */
[----:B------:R-:W-:Y:S02]  /*18a80*/  LOP3.LUT R0, R0, 0x40, RZ, 0xc0, !PT ;  /* 0x0000004000007812 */ /* 0x000fe400078ec0ff */
[----:B------:R-:W-:Y:S02]  /*18a90*/  LOP3.LUT P6, RZ, R22, 0x800, RZ, 0xc0, !PT ;  /* 0x0000080016ff7812 */ /* 0x000fe400078cc0ff */
[----:B-1----:R-:W-:Y:S02]  /*18aa0*/  LEA R2, P0, R20, R2, 0x1 ;  /* 0x0000000214027211 */ /* 0x002fe400078008ff */
[C---:B------:R-:W-:Y:S02]  /*18ab0*/  LOP3.LUT P2, RZ, R22.reuse, 0x400, RZ, 0xc0, !PT ;  /* 0x0000040016ff7812 */ /* 0x040fe4000784c0ff */
[----:B------:R-:W-:Y:S01]  /*18ac0*/  LOP3.LUT P1, RZ, R22, 0x200, RZ, 0xc0, !PT ;  /* 0x0000020016ff7812 */ /* 0x000fe2000782c0ff */
[----:B------:R-:W-:Y:S01]  /*18ad0*/  IMAD.X R3, RZ, RZ, R4, P0 ;  /* 0x000000ffff037224 */ /* 0x000fe200000e0604 */
[----:B------:R-:W-:-:S02]  /*18ae0*/  SHF.R.U32.HI R0, RZ, 0x2, R0 ;  /* 0x00000002ff007819 */ /* 0x000fc40000011600 */
[----:B------:R-:W-:Y:S02]  /*18af0*/  LOP3.LUT R7, R7, 0x80, RZ, 0xc0, !PT ;  /* 0x0000008007077812 */ /* 0x000fe400078ec0ff */
[----:B------:R-:W-:Y:S01]  /*18b00*/  ISETP.NE.U32.AND P0, PT, R0, RZ, PT ;  /* 0x000000ff0000720c */ /* 0x000fe20003f05070 */
[----:B------:R-:W-:Y:S01]  /*18b10*/  @!PT LDS RZ, [RZ] ;  /* 0x00000000fffff984 */ /* 0x000fe20000000800 */
[----:B------:R-:W-:Y:S01]  /*18b20*/  @!PT LDS RZ, [RZ] ;  /* 0x00000000fffff984 */ /* 0x000fe20000000800 */
[----:B------:R-:W-:Y:S01]  /*18b30*/  @!PT LDS RZ, [RZ] ;  /* 0x00000000fffff984 */ /* 0x000fe20000000800 */
[----:B------:R2:W-:Y:S01]  /*18b40*/  LDGSTS.E.BYPASS.LTC128B.128 [R26+0x27c00], desc[UR40][R2.64], !P6 ;  /* 0x27c00000021a7fae */ /* 0x0005e2000f101d68 */
[----:B------:R-:W-:-:S03]  /*18b50*/  SHF.R.U32.HI R7, RZ, 0x3, R7 ;  /* 0x00000003ff077819 */ /* 0x000fc60000011607 */
        /* <DEDUP_REMOVED lines=8> */
.L_x_4664:
[----:B------:R-:W-:Y:S05]  /*18be0*/  BSYNC B0 ;  /* 0x0000000000007941 */ /* 0x000fea0003800000 */
.L_x_4663:
[----:B------:R-:W-:Y:S01]  /*18bf0*/  NOP ;  /* 0x0000000000007918 */ /* 0x000fe20000000000 */
[----:B------:R-:W-:-:S13]  /*18c00*/  PLOP3.LUT P0, PT, PT, PT, PT, 0x80, 0x0 ;  /* 0x000000000000781c */ /* 0x000fda0003f0f070 */
.L_x_4665:
[----:B------:R-:W-:Y:S02]  /*18c10*/  PLOP3.LUT P1, PT, P1, P0, PT, 0xa2, 0x0 ;  /* 0x000000000000781c */ /* 0x000fe40000f21472 */
[----:B------:R-:W-:-:S08]  /*18c20*/  @P0 R2UR P1, UR4, R23 ;  /* 0x00000000170402ca */ /* 0x000fd00000020000 */
[----:B------:R-:W-:-:S05]  /*18c30*/  @P0 PLOP3.LUT P0, PT, P1, PT, PT, 0x80, 0x0 ;  /* 0x000000000000081c */ /* 0x000fca0000f0f070 */
[----:B------:R-:W-:Y:S01]  /*18c40*/  @!P1 SYNCS.ARRIVE.TRANS64.RED.A0T1 RZ, [UR4+0x38810], RZ ;  /* 0x038810ffffff99a7 */ /* 0x000fe20008200404 */
[----:B------:R-:W-:Y:S07]  /*18c50*/  @!P1 ARRIVES.LDGSTSBAR.64.TRANSCNT [UR4+0x38810] ;  /* 0x03881000ff0099b0 */ /* 0x000fee0008000a84 */
[----:B------:R-:W-:Y:S05]  /*18c60*/  @P0 BRA.U.ANY `(.L_x_4665) ;  /* 0xfffffffd00e80947 */ /* 0x000fea000393ffff */
[----:B-12---:R-:W2:Y:S02]  /*18c70*/  LDL.LU R2, [R1+0x28] ;  /* 0x0000280001027983 */ /* 0x006ea40000300800 */
        /* <DEDUP_REMOVED lines=9> */
[----:B------:R-:W2:Y:S03]  /*18d10*/  SYNCS.PHASECHK.TRANS64.TRYWAIT P0, [R23+URZ+0x38820], R0 ;  /* 0x03882000170075a7 */ /* 0x000ea6000800017f */
[----:B-12---:R-:W-:Y:S05]  /*18d20*/  @!P0 BRA `(.L_x_4667) ;  /* 0x0000004c00208947 */ /* 0x006fea0003800000 */
.L_x_4790:
[----:B------:R-:W-:Y:S05]  /*18d30*/  BSYNC B0 ;  /* 0x0000000000007941 */ /* 0x000fea0003800000 */
.L_x_4666:
[----:B------:R-:W2:Y:S02]  /*18d40*/  LDL R2, [R1+0x4c] ;  /* 0x00004c0001027983 */ /* 0x000ea40000100800 */
[----:B--2---:R-:W-:-:S13]  /*18d50*/  ISETP.NE.AND P0, PT, R2, 0x3, PT ;  /* 0x000000030200780c */ /* 0x004fda0003f05270 */
[----:B------:R-:W-:Y:S05]  /*18d60*/  @!P0 BRA `(.L_x_4668) ;  /* 0x0000000000048947 */ /* 0x000fea0003800000 */
[----:B------:R-:W-:Y:S01]  /*18d70*/  BPT.TRAP 0x1 ;  /* 0x000000040000795c */ /* 0x000fe20000300000 */
.L_x_4668:
[----:B-1----:R-:W-:Y:S01]  /*18d80*/  SHF.L.U32 R0, R28, 0x1f, RZ ;  /* 0x0000001f1c007819 */ /* 0x002fe200000006ff */
[----:B------:R-:W-:Y:S03]  /*18d90*/  BSSY B0, `(.L_x_4669) ;  /* 0x0000003000007945 */ /* 0x000fe60003800000 */
[----:B------:R-:W1:Y:S02]  /*18da0*/  SYNCS.PHASECHK.TRANS64.TRYWAIT P0, [R27+URZ+0x38860], R0 ;  /* 0x038860001b0075a7 */ /* 0x000e64000800017f */
[----:B-1----:R-:W-:Y:S05]  /*18db0*/  @!P0 BRA `(.L_x_4670) ;  /* 0x0000004c00108947 */ /* 0x002fea0003800000 */
.L_x_4791:
[----:B------:R-:W-:Y:S05]  /*18dc0*/  BSYNC B0 ;  /* 0x0000000000007941 */ /* 0x000fea0003800000 */
.L_x_4669:
[----:B------:R-:W1:Y:S01]  /*18dd0*/  LDL.LU R3, [R1+0x3c] ;  /* 0x00003c0001037983 */ /* 0x000e620000300800 */
[----:B------:R-:W-:-:S03]  /*18de0*/  ULDC.64 UR4, c[0x0][0x328] ;  /* 0x0000ca0000047ab9 */ /* 0x000fc60000000a00 */
[----:B------:R-:W2:Y:S04]  /*18df0*/  LDL.LU R2, [R1+0xc] ;  /* 0x00000c0001027983 */ /* 0x000ea80000300800 */
[----:B0-----:R-:W3:Y:S04]  /*18e00*/  LDL.LU R5, [R1+0x40] ;  /* 0x0000400001057983 */ /* 0x001ee80000300800 */
[----:B------:R-:W4:Y:S01]  /*18e10*/  LDL.LU R4, [R1+0x4] ;  /* 0x0000040001047983 */ /* 0x000f220000300800 */
[----:B-1----:R-:W-:-:S04]  /*18e20*/  IMAD R0, R3, UR4, RZ ;  /* 0x0000000403007c24 */ /* 0x002fc8000f8e02ff */
[C---:B--2---:R-:W-:Y:S02]  /*18e30*/  IMAD R0, R2.reuse, UR5, R0 ;  /* 0x0000000502007c24 */ /* 0x044fe4000f8e0200 */
[----:B------:R-:W-:Y:S01]  /*18e40*/  IMAD.WIDE.U32 R2, R2, UR4, RZ ;  /* 0x0000000402027c25 */ /* 0x000fe2000f8e00ff */
[----:B------:R-:W-:-:S03]  /*18e50*/  ULDC.64 UR4, c[0x0][0x338] ;  /* 0x0000ce0000047ab9 */ /* 0x000fc60000000a00 */
[----:B------:R-:W-:Y:S02]  /*18e60*/  IMAD.IADD R3, R3, 0x1, R0 ;  /* 0x0000000103037824 */ /* 0x000fe400078e0200 */
[----:B---3--:R-:W-:Y:S02]  /*18e70*/  IMAD R0, R5, UR4, RZ ;  /* 0x0000000405007c24 */ /* 0x008fe4000f8e02ff */
[----:B----4-:R-:W-:-:S04]  /*18e80*/  IMAD.WIDE.U32 R2, R4, UR4, R2 ;  /* 0x0000000404027c25 */ /* 0x010fc8000f8e0002 */
        /* <DEDUP_REMOVED lines=18> */
[C---:B------:R-:W-:Y:S01]  /*18fb0*/  LOP3.LUT P3, RZ, R33.reuse, 0x8, RZ, 0xc0, !PT ;  /* 0x0000000821ff7812 */ /* 0x040fe2000786c0ff */
[----:B------:R-:W2:Y:S01]  /*18fc0*/  SHFL.IDX PT, R3, R6, RZ, 0x181f ;  /* 0x00181fff06037589 */ /* 0x000ea200000e0000 */
[----:B------:R-:W-:Y:S02]  /*18fd0*/  LOP3.LUT P2, RZ, R33, 0x10, RZ, 0xc0, !PT ;  /* 0x0000001021ff7812 */ /* 0x000fe4000784c0ff */
[----:B------:R-:W-:Y:S01]  /*18fe0*/  LOP3.LUT R22, R22, 0xfffffdff, RZ, 0xc0, !PT ;  /* 0xfffffdff16167812 */ /* 0x000fe200078ec0ff */
[----:B0-----:R-:W-:-:S05]  /*18ff0*/  IMAD.SHL.U32 R7, R7, 0x8, RZ ;  /* 0x0000000807077824 */ /* 0x001fca00078e00ff */
[----:B------:R-:W-:-:S05]  /*19000*/  LOP3.LUT R7, R7, 0x38, RZ, 0xc0, !PT ;  /* 0x0000003807077812 */ /* 0x000fca00078ec0ff */
[----:B------:R-:W-:Y:S01]  /*19010*/  IMAD.SHL.U32 R0, R7, 0x2, RZ ;  /* 0x0000000207007824 */ /* 0x000fe200078e00ff */
[----:B------:R-:W-:-:S04]  /*19020*/  LOP3.LUT R7, R33, 0x1, RZ, 0xc0, !PT ;  /* 0x0000000121077812 */ /* 0x000fc800078ec0ff */
[----:B-1----:R-:W-:Y:S02]  /*19030*/  IADD3 R2, P0, R2, R0, RZ ;  /* 0x0000000002027210 */ /* 0x002fe40007f1e0ff */
[----:B------:R-:W-:Y:S02]  /*19040*/  ISETP.NE.U32.AND P1, PT, R7, 0x1, PT ;  /* 0x000000010700780c */ /* 0x000fe40003f25070 */
[----:B------:R-:W-:Y:S01]  /*19050*/  PRMT R7, R33, 0x8880, RZ ;  /* 0x0000888021077816 */ /* 0x000fe200000000ff */
[----:B--2---:R-:W-:Y:S01]  /*19060*/  IMAD.X R3, RZ, RZ, R3, P0 ;  /* 0x000000ffff037224 */ /* 0x004fe200000e0603 */
[----:B------:R-:W-:-:S09]  /*19070*/  ISETP.LT.OR P0, PT, R31, 0x1, P1 ;  /* 0x000000011f00780c */ /* 0x000fd20000f01670 */
[----:B------:R-:W-:Y:S02]  /*19080*/  @P1 LOP3.LUT R22, R22, 0x200, RZ, 0xfc, !PT ;  /* 0x0000020016161812 */ /* 0x000fe400078efcff */
[----:B------:R-:W-:Y:S02]  /*19090*/  LOP3.LUT P1, RZ, R33, 0x20, RZ, 0xc0, !PT ;  /* 0x0000002021ff7812 */ /* 0x000fe4000782c0ff */
[----:B------:R-:W-:Y:S01]  /*190a0*/  @!PT LDS RZ, [RZ] ;  /* 0x00000000fffff984 */ /* 0x000fe20000000800 */
[----:B------:R-:W-:Y:S01]  /*190b0*/  LDGSTS.E.BYPASS.LTC128B.128 [R4+0x400], desc[UR40][R2.64], !P0 ;  /* 0x0040000002047fae */ /* 0x000fe2000c101d68 */
[----:B------:R-:W-:Y:S02]  /*190c0*/  ISETP.LT.OR P0, PT, R31, 0x1, !P5 ;  /* 0x000000011f00780c */ /* 0x000fe40006f01670 */
[----:B------:R-:W-:-:S11]  /*190d0*/  LOP3.LUT R22, R22, 0xfffffbff, RZ, 0xc0, !PT ;  /* 0xfffffbff16167812 */ /* 0x000fd600078ec0ff */
        /* <DEDUP_REMOVED lines=62> */
.L_x_4801:
        /* <DEDUP_REMOVED lines=34> */
.L_x_4672:
        /* <DEDUP_REMOVED lines=11> */
.L_x_4673:
        /* <DEDUP_REMOVED lines=9> */
[----:B--2---:R-:W-:Y:S02]  /*19820*/  LOP3.LUT R2, R2, 0x40, RZ, 0xc0, !PT ;  /* 0x0000004002027812 */ /* 0x004fe400078ec0ff */
[----:B---3--:R-:W-:Y:S02]  /*19830*/  LEA.HI.SX32 R7, R3, 0xfffffffe, 0x1a ;  /* 0xfffffffe03077811 */ /* 0x008fe400078fd2ff */
[----:B------:R-:W-:-:S07]  /*19840*/  SHF.R.U32.HI R33, RZ, 0x2, R2 ;  /* 0x00000002ff217819 */ /* 0x000fce0000011602 */
.L_x_4688:
[----:B--2---:R-:W2:Y:S01]  /*19850*/  LDL R10, [R1+0x4c] ;  /* 0x00004c00010a7983 */ /* 0x004ea20000100800 */
[----:B0-----:R-:W0:Y:S01]  /*19860*/  LDC R5, c[0x0][0x430] ;  /* 0x00010c00ff057b82 */ /* 0x001e220000000800 */
[----:B-1----:R-:W1:Y:S01]  /*19870*/  S2R R2, SR_TID.X ;  /* 0x0000000000027919 */ /* 0x002e620000002100 */
[----:B---3--:R-:W3:Y:S01]  /*19880*/  S2R R8, SR_TID.X ;  /* 0x0000000000087919 */ /* 0x008ee20000002100 */
[----:B0-----:R-:W-:Y:S02]  /*19890*/  ISETP.NE.AND P0, PT, R5, 0x1, PT ;  /* 0x000000010500780c */ /* 0x001fe40003f05270 */
[----:B-1----:R-:W-:-:S11]  /*198a0*/  LOP3.LUT R2, R2, 0x7f, RZ, 0xc0, !PT ;  /* 0x0000007f02027812 */ /* 0x002fd600078ec0ff */
[----:B------:R-:W0:Y:S01]  /*198b0*/  @P0 LDC R6, c[0x0][0x434] ;  /* 0x00010d00ff060b82 */ /* 0x000e220000000800 */
[----:B---3--:R-:W-:Y:S01]  /*198c0*/  IMAD.SHL.U32 R8, R8, 0x10, RZ ;  /* 0x0000001008087824 */ /* 0x008fe200078e00ff */
[----:B------:R-:W-:-:S04]  /*198d0*/  SHF.R.U32.HI R2, RZ, 0x3, R2 ;  /* 0x00000003ff027819 */ /* 0x000fc80000011602 */
[----:B------:R-:W-:Y:S02]  /*198e0*/  LOP3.LUT R8, R2, 0x70, R8, 0xf8, !PT ;  /* 0x0000007002087812 */ /* 0x000fe400078ef808 */
[----:B------:R-:W1:Y:S02]  /*198f0*/  @P0 LDC R3, c[0x0][0x438] ;  /* 0x00010e00ff030b82 */ /* 0x000e640000000800 */
[----:B------:R-:W-:Y:S01]  /*19900*/  ISETP.GT.U32.AND P1, PT, R8, 0x3f, PT ;  /* 0x0000003f0800780c */ /* 0x000fe20003f24070 */
[----:B------:R-:W-:-:S04]  /*19910*/  IMAD R4, R7, 0x40, R34 ;  /* 0x0000004007047824 */ /* 0x000fc800078e0222 */
[----:B------:R-:W-:-:S08]  /*19920*/  IMAD.IADD R4, R8, 0x1, R4 ;  /* 0x0000000108047824 */ /* 0x000fd000078e0204 */
[----:B------:R-:W3:Y:S01]  /*19930*/  @!P1 LDC.64 R8, c[0x0][0x428] ;  /* 0x00010a00ff089b82 */ /* 0x000ee20000000a00 */
[----:B0-----:R-:W-:-:S04]  /*19940*/  @P0 IMAD.HI.U32 R6, R4, R6, RZ ;  /* 0x0000000604060227 */ /* 0x001fc800078e00ff */
[----:B------:R-:W-:Y:S01]  /*19950*/  IMAD.MOV.U32 R2, RZ, RZ, R4 ;  /* 0x000000ffff027224 */ /* 0x000fe200078e0004 */
[----:B-1----:R-:W-:-:S04]  /*19960*/  @P0 SHF.R.U32.HI R2, RZ, R3, R6 ;  /* 0x00000003ff020219 */ /* 0x002fc80000011606 */
[----:B------:R-:W-:-:S05]  /*19970*/  IADD3 R3, -R2, RZ, RZ ;  /* 0x000000ff02037210 */ /* 0x000fca0007ffe1ff */
[----:B------:R-:W-:Y:S01]  /*19980*/  IMAD R5, R5, R3, R4 ;  /* 0x0000000305057224 */ /* 0x000fe200078e0204 */
[--C-:B------:R-:W-:Y:S01]  /*19990*/  @!P1 SHF.R.S32.HI R3, RZ, 0x1f, R2.reuse ;  /* 0x0000001fff039819 */ /* 0x100fe20000011402 */
[-C--:B---3--:R-:W-:Y:S02]  /*199a0*/  @!P1 IMAD R4, R35, R8.reuse, RZ ;  /* 0x0000000823049224 */ /* 0x088fe400078e02ff */
[----:B------:R-:W-:-:S04]  /*199b0*/  @!P1 IMAD.WIDE.U32 R2, R32, R8, R2 ;  /* 0x0000000820029225 */ /* 0x000fc800078e0002 */
[----:B------:R-:W-:Y:S02]  /*199c0*/  @!P1 IMAD R4, R32, R9, R4 ;  /* 0x0000000920049224 */ /* 0x000fe400078e0204 */
[----:B------:R-:W0:Y:S02]  /*199d0*/  @!P1 LDC.64 R8, c[0x0][0x418] ;  /* 0x00010600ff089b82 */ /* 0x000e240000000a00 */
[----:B------:R-:W-:Y:S02]  /*199e0*/  @!P1 IMAD.IADD R3, R4, 0x1, R3 ;  /* 0x0000000104039824 */ /* 0x000fe400078e0203 */
[----:B------:R-:W-:Y:S02]  /*199f0*/  IMAD.MOV.U32 R4, RZ, RZ, RZ ;  /* 0x000000ffff047224 */ /* 0x000fe400078e00ff */
[----:B------:R-:W-:Y:S01]  /*19a00*/  VIADD R25, R25, 0x1 ;  /* 0x0000000119197836 */ /* 0x000fe20000000000 */
[----:B0-----:R-:W-:-:S04]  /*19a10*/  @!P1 LEA R8, P0, R2, R8, 0x2 ;  /* 0x0000000802089211 */ /* 0x001fc800078010ff */
[----:B------:R-:W-:Y:S02]  /*19a20*/  @!P1 LEA.HI.X R9, R2, R9, R3, 0x2, P0 ;  /* 0x0000000902099211 */ /* 0x000fe400000f1403 */
[----:B------:R-:W-:-:S03]  /*19a30*/  ISETP.NE.AND P0, PT, R25, 0x2, PT ;  /* 0x000000021900780c */ /* 0x000fc60003f05270 */
[----:B------:R0:W5:Y:S01]  /*19a40*/  @!P1 LDG.E R4, desc[UR40][R8.64] ;  /* 0x0000002808049981 */ /* 0x000162000c1e1900 */
[----:B------:R-:W-:Y:S01]  /*19a50*/  SEL R2, RZ, 0x1, P0 ;  /* 0x00000001ff027807 */ /* 0x000fe20000000000 */
[----:B------:R-:W-:Y:S05]  /*19a60*/  YIELD ;  /* 0x0000000000007946 */ /* 0x000fea0003800000 */
[----:B------:R-:W-:Y:S01]  /*19a70*/  LOP3.LUT R28, R28, R2, RZ, 0x3c, !PT ;  /* 0x000000021c1c7212 */ /* 0x000fe200078e3cff */
[----:B------:R-:W-:Y:S01]  /*19a80*/  IMAD.MOV.U32 R2, RZ, RZ, R7 ;  /* 0x000000ffff027224 */ /* 0x000fe200078e0007 */
[----:B------:R-:W-:Y:S01]  /*19a90*/  SEL R25, R25, RZ, P0 ;  /* 0x000000ff19197207 */ /* 0x000fe20000000000 */
[----:B------:R-:W-:-:S03]  /*19aa0*/  VIADD R7, R7, 0xffffffff ;  /* 0xffffffff07077836 */ /* 0x000fc60000000000 */
[----:B------:R-:W-:Y:S02]  /*19ab0*/  ISETP.GT.AND P3, PT, R2, RZ, PT ;  /* 0x000000ff0200720c */ /* 0x000fe40003f64270 */
[----:B--2---:R-:W-:-:S13]  /*19ac0*/  ISETP.NE.AND P1, PT, R10, 0x3, PT ;  /* 0x000000030a00780c */ /* 0x004fda0003f25270 */
[----:B0-----:R-:W-:Y:S05]  /*19ad0*/  @!P1 BRA `(.L_x_4676) ;  /* 0x0000000000049947 */ /* 0x001fea0003800000 */
[----:B------:R-:W-:Y:S01]  /*19ae0*/  BPT.TRAP 0x1 ;  /* 0x000000040000795c */ /* 0x000fe20000300000 */
.L_x_4676:
[----:B------:R-:W-:Y:S01]  /*19af0*/  IMAD R6, R25, 0x8, R23 ;  /* 0x0000000819067824 */ /* 0x000fe200078e0217 */
[----:B------:R-:W-:Y:S01]  /*19b00*/  SHF.L.U32 R21, R28, 0x1f, RZ ;  /* 0x0000001f1c157819 */ /* 0x000fe200000006ff */
[----:B------:R-:W-:Y:S01]  /*19b10*/  BSSY B1, `(.L_x_4677) ;  /* 0x0000004000017945 */ /* 0x000fe20003800000 */
[----:B------:R-:W-:Y:S02]  /*19b20*/  SHF.R.S32.HI R9, RZ, 0x1f, R5 ;  /* 0x0000001fff097819 */ /* 0x000fe40000011405 */
[----:B------:R-:W0:Y:S02]  /*19b30*/  SYNCS.PHASECHK.TRANS64.TRYWAIT P0, [R6+URZ+0x38840], R21 ;  /* 0x03884015060075a7 */ /* 0x000e24000800017f */
[----:B0-----:R-:W-:Y:S05]  /*19b40*/  @!P0 BRA `(.L_x_4678) ;  /* 0x0000004400e88947 */ /* 0x001fea0003800000 */
.L_x_4802:
[----:B------:R-:W-:Y:S05]  /*19b50*/  BSYNC B1 ;  /* 0x0000000000017941 */ /* 0x000fea0003800000 */
.L_x_4677:
        /* <DEDUP_REMOVED lines=42> */
.L_x_4812:
        /* <DEDUP_REMOVED lines=8> */
.L_x_4680:
[----:B------:R-:W-:Y:S02]  /*19e80*/  PLOP3.LUT P1, PT, P1, P0, PT, 0xa2, 0x0 ;  /* 0x000000000000781c */ /* 0x000fe40000f21472 */
[----:B------:R-:W-:-:S08]  /*19e90*/  @P0 R2UR P1, UR4, R6 ;  /* 0x00000000060402ca */ /* 0x000fd00000020000 */
[----:B------:R-:W-:-:S05]  /*19ea0*/  @P0 PLOP3.LUT P0, PT, P1, PT, PT, 0x80, 0x0 ;  /* 0x000000000000081c */ /* 0x000fca0000f0f070 */
[----:B------:R-:W-:Y:S01]  /*19eb0*/  @!P1 SYNCS.ARRIVE.TRANS64.RED.A0T1 RZ, [UR4+0x38830], RZ ;  /* 0x038830ffffff99a7 */ /* 0x000fe20008200404 */
[----:B------:R-:W-:Y:S07]  /*19ec0*/  @!P1 ARRIVES.LDGSTSBAR.64.TRANSCNT [UR4+0x38830] ;  /* 0x03883000ff0099b0 */ /* 0x000fee0008000a84 */
[----:B------:R-:W-:Y:S05]  /*19ed0*/  @P0 BRA.U.ANY `(.L_x_4680) ;  /* 0xfffffffd00e80947 */ /* 0x000fea000393ffff */
[----:B------:R-:W-:Y:S01]  /*19ee0*/  NOP ;  /* 0x0000000000007918 */ /* 0x000fe20000000000 */
[----:B--2---:R-:W2:Y:S02]  /*19ef0*/  LDL R2, [R1+0x4c] ;  /* 0x00004c0001027983 */ /* 0x004ea40000100800 */
[----:B--2---:R-:W-:-:S13]  /*19f00*/  ISETP.NE.AND P2, PT, R2, 0x3, PT ;  /* 0x000000030200780c */ /* 0x004fda0003f45270 */
[----:B------:R-:W-:Y:S05]  /*19f10*/  @!P2 BRA `(.L_x_4681) ;  /* 0x000000000004a947 */ /* 0x000fea0003800000 */
[----:B------:R-:W-:Y:S01]  /*19f20*/  BPT.TRAP 0x1 ;  /* 0x000000040000795c */ /* 0x000fe20000300000 */
.L_x_4681:
[----:B------:R2:W-:Y:S01]  /*19f30*/  SYNCS.ARRIVE.TRANS64.A1T0 RZ, [R6+URZ+0x38830], RZ ;  /* 0x038830ff06ff79a7 */ /* 0x0005e2000810003f */
[----:B------:R-:W-:Y:S05]  /*19f40*/  @!P2 BRA `(.L_x_4682) ;  /* 0x000000000004a947 */ /* 0x000fea0003800000 */
[----:B------:R-:W-:Y:S01]  /*19f50*/  BPT.TRAP 0x1 ;  /* 0x000000040000795c */ /* 0x000fe20000300000 */
.L_x_4682:
[----:B------:R-:W3:Y:S01]  /*19f60*/  SYNCS.PHASECHK.TRANS64.TRYWAIT P0, [R6+URZ+0x38860], R21 ;  /* 0x03886015060075a7 */ /* 0x000ee2000800017f */
[----:B------:R-:W-:Y:S04]  /*19f70*/  BSSY B1, `(.L_x_4683) ;  /* 0x0000002000017945 */ /* 0x000fe80003800000 */
[----:B---3--:R-:W-:Y:S05]  /*19f80*/  @!P0 BRA `(.L_x_4684) ;  /* 0x0000004800088947 */ /* 0x008fea0003800000 */
.L_x_4813:
[----:B------:R-:W-:Y:S05]  /*19f90*/  BSYNC B1 ;  /* 0x0000000000017941 */ /* 0x000fea0003800000 */
.L_x_4683:
[----:B------:R-:W-:Y:S01]  /*19fa0*/  ULDC.64 UR4, c[0x0][0x328] ;  /* 0x0000ca0000047ab9 */ /* 0x000fe20000000a00 */
[C---:B------:R-:W-:Y:S01]  /*19fb0*/  LOP3.LUT P5, RZ, R22.reuse, 0x8, RZ, 0xc0, !PT ;  /* 0x0000000816ff7812 */ /* 0x040fe200078ac0ff */
[----:B------:R-:W-:Y:S01]  /*19fc0*/  IMAD R9, R9, UR4, RZ ;  /* 0x0000000409097c24 */ /* 0x000fe2000f8e02ff */
[----:B------:R-:W-:Y:S01]  /*19fd0*/  LOP3.LUT P4, RZ, R22, 0x4, RZ, 0xc0, !PT ;  /* 0x0000000416ff7812 */ /* 0x000fe2000788c0ff */
[----:B------:R-:W-:-:S04]  /*19fe0*/  IMAD.WIDE.U32 R2, R5, UR4, RZ ;  /* 0x0000000405027c25 */ /* 0x000fc8000f8e00ff */
[----:B------:R-:W-:Y:S01]  /*19ff0*/  IMAD R9, R5, UR5, R9 ;  /* 0x0000000505097c24 */ /* 0x000fe2000f8e0209 */
[----:B------:R-:W-:Y:S01]  /*1a000*/  ULDC.64 UR4, c[0x0][0x338] ;  /* 0x0000ce0000047ab9 */ /* 0x000fe20000000a00 */
[----:B-1----:R-:W-:Y:S02]  /*1a010*/  IMAD R17, R25, 0x7000, R8 ;  /* 0x0000700019117824 */ /* 0x002fe400078e0208 */
        /* <DEDUP_REMOVED lines=15> */
[----:B------:R-:W1:Y:S01]  /*1a110*/  SHFL.IDX PT, R2, R9, RZ, 0x181f ;  /* 0x00181fff09027589 */ /* 0x000e6200000e0000 */
[C---:B------:R-:W-:Y:S01]  /*1a120*/  LOP3.LUT P1, RZ, R22.reuse, 0x80, RZ, 0xc0, !PT ;  /* 0x0000008016ff7812 */ /* 0x040fe2000782c0ff */
[----:B------:R-:W-:Y:S01]  /*1a130*/  IMAD R17, R17, 0x2, R23 ;  /* 0x0000000211117824 */ /* 0x000fe200078e0217 */
[C---:B------:R-:W-:Y:S01]  /*1a140*/  LOP3.LUT P2, RZ, R22.reuse, 0x40, RZ, 0xc0, !PT ;  /* 0x0000004016ff7812 */ /* 0x040fe2000784c0ff */
[----:B------:R-:W4:Y:S01]  /*1a150*/  SHFL.IDX PT, R3, R10, RZ, 0x181f ;  /* 0x00181fff0a037589 */ /* 0x000f2200000e0000 */
[----:B------:R-:W-:-:S03]  /*1a160*/  LOP3.LUT R22, R22, 0xfff7ffff, RZ, 0xc0, !PT ;  /* 0xfff7ffff16167812 */ /* 0x000fc600078ec0ff */
[----:B------:R-:W5:Y:S01]  /*1a170*/  SHFL.IDX PT, R14, R9, 0x1, 0x181f ;  /* 0x00381f00090e7f89 */ /* 0x000f6200000e0000 */
[----:B------:R-:W-:-:S03]  /*1a180*/  @P3 LOP3.LUT R22, R22, 0x80000, RZ, 0xfc, !PT ;  /* 0x0008000016163812 */ /* 0x000fc600078efcff */
[----:B------:R-:W0:Y:S01]  /*1a190*/  SHFL.IDX PT, R5, R10, 0x1, 0x181f ;  /* 0x00381f000a057f89 */ /* 0x000e2200000e0000 */
[C---:B------:R-:W-:Y:S02]  /*1a1a0*/  LOP3.LUT P3, RZ, R22.reuse, 0x20, RZ, 0xc0, !PT ;  /* 0x0000002016ff7812 */ /* 0x040fe4000786c0ff */
[C---:B------:R-:W-:Y:S01]  /*1a1b0*/  LOP3.LUT P6, RZ, R22.reuse, 0x10, RZ, 0xc0, !PT ;  /* 0x0000001016ff7812 */ /* 0x040fe200078cc0ff */
[----:B------:R-:W-:Y:S01]  /*1a1c0*/  SHFL.IDX PT, R8, R10, 0x2, 0x181f ;  /* 0x00581f000a087f89 */ /* 0x000fe200000e0000 */
[----:B------:R-:W-:-:S03]  /*1a1d0*/  LOP3.LUT R22, R22, 0xffdfffff, RZ, 0xc0, !PT ;  /* 0xffdfffff16167812 */ /* 0x000fc600078ec0ff */
[----:B------:R-:W-:Y:S01]  /*1a1e0*/  SHFL.IDX PT, R10, R10, 0x3, 0x181f ;  /* 0x00781f000a0a7f89 */ /* 0x000fe200000e0000 */
[----:B-1----:R-:W-:-:S05]  /*1a1f0*/  IADD3 R2, P0, R2, R0, RZ ;  /* 0x0000000002027210 */ /* 0x002fca0007f1e0ff */
[----:B------:R-:W-:Y:S01]  /*1a200*/  @P3 LOP3.LUT R22, R22, 0x200000, RZ, 0xfc, !PT ;  /* 0x0020000016163812 */ /* 0x000fe200078efcff */
[----:B----4-:R-:W-:Y:S01]  /*1a210*/  IMAD.X R3, RZ, RZ, R3, P0 ;  /* 0x000000ffff037224 */ /* 0x010fe200000e0603 */
[----:B------:R-:W-:-:S04]  /*1a220*/  ISETP.NE.U32.AND P0, PT, R33, RZ, PT ;  /* 0x000000ff2100720c */ /* 0x000fc80003f05070 */
[----:B------:R-:W-:Y:S01]  /*1a230*/  LDGSTS.E.BYPASS.LTC128B.128 [R17+0x400], desc[UR40][R2.64], !P1 ;  /* 0x0040000002117fae */ /* 0x000fe2000c901d68 */
[----:B------:R-:W-:-:S03]  /*1a240*/  ISETP.NE.U32.AND P1, PT, R31, RZ, PT ;  /* 0x000000ff1f00720c */ /* 0x000fc60003f25070 */
[----:B------:R-:W-:Y:S01]  /*1a250*/  LDGSTS.E.BYPASS.LTC128B.128 [R17+0x2400], desc[UR40][R2.64+0x80], !P2 ;  /* 0x0240008002117fae */ /* 0x000fe2000d101d68 */
[----:B-----5:R-:W-:-:S03]  /*1a260*/  IADD3 R4, P2, R14, R0, RZ ;  /* 0x000000000e047210 */ /* 0x020fc60007f5e0ff */
[----:B------:R-:W-:Y:S01]  /*1a270*/  LDGSTS.E.BYPASS.LTC128B.128 [R17+0x4400], desc[UR40][R2.64+0x100], !P3 ;  /* 0x0440010002117fae */ /* 0x000fe2000d901d68 */
[C---:B------:R-:W-:Y:S01]  /*1a280*/  LOP3.LUT P3, RZ, R22.reuse, 0x80, RZ, 0xc0, !PT ;  /* 0x0000008016ff7812 */ /* 0x040fe2000786c0ff */
[----:B0-----:R-:W-:Y:S01]  /*1a290*/  IMAD.X R5, RZ, RZ, R5, P2 ;  /* 0x000000ffff057224 */ /* 0x001fe200010e0605 */
        /* <DEDUP_REMOVED lines=33> */
.L_x_4823:
[----:B------:R-:W-:Y:S02]  /*1a4b0*/  LOP3.LUT R22, R22, 0xffefffff, RZ, 0xc0, !PT ;  /* 0xffefffff16167812 */ /* 0x000fe400078ec0ff */
[----:B-1----:R-:W-:Y:S02]  /*1a4c0*/  IADD3 R2, P2, R14, R0, RZ ;  /* 0x000000000e027210 */ /* 0x002fe40007f5e0ff */
        /* <DEDUP_REMOVED lines=23> */
.L_x_4686:
[----:B------:R-:W-:Y:S02]  /*1a640*/  PLOP3.LUT P1, PT, P1, P0, PT, 0xa2, 0x0 ;  /* 0x000000000000781c */ /* 0x000fe40000f21472 */
[----:B------:R-:W-:-:S08]  /*1a650*/  @P0 R2UR P1, UR4, R6 ;  /* 0x00000000060402ca */ /* 0x000fd00000020000 */
[----:B------:R-:W-:-:S05]  /*1a660*/  @P0 PLOP3.LUT P0, PT, P1, PT, PT, 0x80, 0x0 ;  /* 0x000000000000081c */ /* 0x000fca0000f0f070 */
[----:B------:R-:W-:Y:S01]  /*1a670*/  @!P1 SYNCS.ARRIVE.TRANS64.RED.A0T1 RZ, [UR4+0x38850], RZ ;  /* 0x038850ffffff99a7 */ /* 0x000fe20008200404 */
[----:B------:R-:W-:Y:S07]  /*1a680*/  @!P1 ARRIVES.LDGSTSBAR.64.TRANSCNT [UR4+0x38850] ;  /* 0x03885000ff0099b0 */ /* 0x000fee0008000a84 */
[----:B------:R-:W-:Y:S05]  /*1a690*/  @P0 BRA.U.ANY `(.L_x_4686) ;  /* 0xfffffffd00e80947 */ /* 0x000fea000393ffff */
[----:B------:R-:W-:Y:S01]  /*1a6a0*/  NOP ;  /* 0x0000000000007918 */ /* 0x000fe20000000000 */
[----:B0-----:R-:W4:Y:S02]  /*1a6b0*/  LDL R2, [R1+0x4c] ;  /* 0x00004c0001027983 */ /* 0x001f240000100800 */
[----:B----4-:R-:W-:-:S13]  /*1a6c0*/  ISETP.NE.AND P2, PT, R2, 0x3, PT ;  /* 0x000000030200780c */ /* 0x010fda0003f45270 */
[----:B------:R-:W-:Y:S05]  /*1a6d0*/  @!P2 BRA `(.L_x_4687) ;  /* 0x000000000004a947 */ /* 0x000fea0003800000 */
[----:B------:R-:W-:Y:S01]  /*1a6e0*/  BPT.TRAP 0x1 ;  /* 0x000000040000795c */ /* 0x000fe20000300000 */
.L_x_4687:
[----:B------:R1:W-:Y:S01]  /*1a6f0*/  SYNCS.ARRIVE.TRANS64.A1T0 RZ, [R6+URZ+0x38850], RZ ;  /* 0x038850ff06ff79a7 */ /* 0x0003e2000810003f */
[----:B------:R-:W-:Y:S05]  /*1a700*/  @P3 BRA `(.L_x_4688) ;  /* 0xfffffff000503947 */ /* 0x000fea000383ffff */
.L_x_4675:
[----:B------:R-:W-:Y:S05]  /*1a710*/  BSYNC B0 ;  /* 0x0000000000007941 */ /* 0x000fea0003800000 */
.L_x_4674:
        /* <DEDUP_REMOVED lines=21> */
.L_x_4690:
[----:B------:R-:W-:Y:S05]  /*1a870*/  BSYNC B0 ;  /* 0x0000000000007941 */ /* 0x000fea0003800000 */
.L_x_4689:
[----:B------:R-:W-:-:S07]  /*1a880*/  SEL R25, R25, RZ, P0 ;  /* 0x000000ff19197207 */ /* 0x000fce0000000000 */
.L_x_4643:
[----:B------:R-:W-:Y:S05]  /*1a890*/  BSYNC B7 ;  /* 0x0000000000077941 */ /* 0x000fea0003800000 */
.L_x_4641:
        /* <DEDUP_REMOVED lines=11> */
.L_x_4691:
        /* <DEDUP_REMOVED lines=36> */
.L_x_4833:
[----:B------:R-:W-:Y:S02]  /*1ab90*/  ULDC UR4, c[0x0][0xd38] ;  /* 0x00034e0000047ab9 */ /* 0x000fe40000000800 */
[----:B------:R-:W-:-:S05]  /*1aba0*/  MOV R16, UR4 ;  /* 0x0000000400107c02 */ /* 0x000fca0008000f00 */
[----:B-1----:R-:W-:-:S04]  /*1abb0*/  IMAD R5, R14, R16, RZ ;  /* 0x000000100e057224 */ /* 0x002fc800078e02ff */
[----:B------:R-:W-:-:S05]  /*1abc0*/  IMAD.IADD R4, R4, 0x1, R5 ;  /* 0x0000000104047824 */ /* 0x000fca00078e0205 */
[----:B------:R-:W-:-:S13]  /*1abd0*/  ISETP.GT.AND P6, PT, R4, R0, PT ;  /* 0x000000000400720c */ /* 0x000fda0003fc4270 */
[----:B------:R-:W-:Y:S05]  /*1abe0*/  @P6 BRA `(.L_x_4694) ;  /* 0x00000000009c6947 */ /* 0x000fea0003800000 */
.L_x_4699:
[----:B------:R-:W1:Y:S01]  /*1abf0*/  LDC R6, c[0x0][0xd3c] ;  /* 0x00034f00ff067b82 */ /* 0x000e620000000800 */
[----:B------:R-:W-:-:S05]  /*1ac00*/  VIADD R19, R19, 0x1f ;  /* 0x0000001f13137836 */ /* 0x000fca0000000000 */
[----:B-1----:R-:W-:-:S13]  /*1ac10*/  ISETP.GE.AND P6, PT, R19, R6, PT ;  /* 0x000000061300720c */ /* 0x002fda0003fc6270 */
[----:B------:R-:W-:Y:S05]  /*1ac20*/  @P6 BRA `(.L_x_4695) ;  /* 0x0000000400446947 */ /* 0x000fea0003800000 */
[----:B------:R-:W1:Y:S01]  /*1ac30*/  S2R R2, SR_TID.X ;  /* 0x0000000000027919 */ /* 0x000e620000002100 */
[----:B------:R-:W-:Y:S01]  /*1ac40*/  BSSY B0, `(.L_x_4696) ;  /* 0x0000009000007945 */ /* 0x000fe20003800000 */
[----:B-1----:R-:W-:-:S05]  /*1ac50*/  LOP3.LUT R2, R2, 0x1f, RZ, 0xc0, !PT ;  /* 0x0000001f02027812 */ /* 0x002fca00078ec0ff */
[----:B------:R-:W-:Y:S02]  /*1ac60*/  IMAD.IADD R5, R19, 0x1, R2 ;  /* 0x0000000113057824 */ /* 0x000fe400078e0202 */
[----:B------:R-:W-:-:S03]  /*1ac70*/  IMAD.MOV.U32 R2, RZ, RZ, RZ ;  /* 0x000000ffff027224 */ /* 0x000fc600078e00ff */
[----:B------:R-:W-:-:S13]  /*1ac80*/  ISETP.GE.OR P6, PT, R5, R6, !P0 ;  /* 0x000000060500720c */ /* 0x000fda00047c6670 */
[----:B------:R-:W-:Y:S05]  /*1ac90*/  @P6 BRA `(.L_x_4697) ;  /* 0x00000000000c6947 */ /* 0x000fea0003800000 */
[----:B0-----:R-:W0:Y:S02]  /*1aca0*/  LDC.64 R2, c[0x0][0xd80] ;  /* 0x00036000ff027b82 */ /* 0x001e240000000a00 */
[----:B0-----:R-:W-:-:S06]  /*1acb0*/  IMAD.WIDE R2, R5, 0x4, R2 ;  /* 0x0000000405027825 */ /* 0x001fcc00078e0202 */
[----:B------:R1:W5:Y:S02]  /*1acc0*/  LDG.E R2, desc[UR40][R2.64] ;  /* 0x0000002802027981 */ /* 0x000364000c1e1900 */
.L_x_4697:
[----:B------:R-:W-:Y:S05]  /*1acd0*/  BSYNC B0 ;  /* 0x0000000000007941 */ /* 0x000fea0003800000 */
.L_x_4696:
        /* <DEDUP_REMOVED lines=18> */
.L_x_4841:
[----:B------:R-:W-:Y:S02]  /*1ae00*/  ULDC UR4, c[0x0][0xd38] ;  /* 0x00034e0000047ab9 */ /* 0x000fe40000000800 */
[----:B------:R-:W-:-:S04]  /*1ae10*/  IMAD.U32 R16, RZ, RZ, UR4 ;  /* 0x00000004ff107e24 */ /* 0x000fc8000f8e00ff */
[----:B-1----:R-:W-:-:S04]  /*1ae20*/  IMAD R5, R14, R16, RZ ;  /* 0x000000100e057224 */ /* 0x002fc800078e02ff */
[----:B------:R-:W-:-:S05]  /*1ae30*/  IMAD.IADD R4, R5, 0x1, R4 ;  /* 0x0000000105047824 */ /* 0x000fca00078e0204 */
[----:B------:R-:W-:-:S13]  /*1ae40*/  ISETP.GT.AND P6, PT, R4, R0, PT ;  /* 0x000000000400720c */ /* 0x000fda0003fc4270 */
[----:B------:R-:W-:Y:S05]  /*1ae50*/  @!P6 BRA `(.L_x_4699) ;  /* 0xfffffffc0064e947 */ /* 0x000fea000383ffff */
.L_x_4694:
        /* <DEDUP_REMOVED lines=8> */
.L_x_4845:
[----:B------:R-:W-:Y:S01]  /*1aee0*/  ISETP.NE.AND P0, PT, R6, RZ, PT ;  /* 0x000000ff0600720c */ /* 0x000fe20003f05270 */
[----:B------:R-:W-:-:S12]  /*1aef0*/  IMAD.MOV.U32 R14, RZ, RZ, RZ ;  /* 0x000000ffff0e7224 */ /* 0x000fd800078e00ff */
[----:B------:R-:W-:Y:S05]  /*1af00*/  @!P0 BRA `(.L_x_4701) ;  /* 0x0000000000108947 */ /* 0x000fea0003800000 */
[----:B------:R-:W-:Y:S01]  /*1af10*/  UMOV UR4, 0xffffffff ;  /* 0xffffffff00047882 */ /* 0x000fe20000000000 */
[----:B------:R-:W-:Y:S02]  /*1af20*/  VIADD R12, R4, 0xffffffff ;  /* 0xffffffff040c7836 */ /* 0x000fe40000000000 */
[----:B------:R-:W-:Y:S05]  /*1af30*/  BRA.DIV UR4, `(.L_x_4702) ;  /* 0x0000004a04347947 */ /* 0x000fea000b800000 */
[----:B------:R3:W4:Y:S02]  /*1af40*/  SHFL.IDX PT, R14, R3, R12, 0x1f ;  /* 0x00001f0c030e7589 */ /* 0x00072400000e0000 */
.L_x_4701:
        /* <DEDUP_REMOVED lines=31> */
.L_x_4695:
[----:B------:R-:W-:Y:S01]  /*1b140*/  UMOV UR4, URZ ;  /* 0x0000003f00047c82 */ /* 0x000fe20008000000 */
[----:B------:R-:W-:Y:S01]  /*1b150*/  UMOV UR5, URZ ;  /* 0x0000003f00057c82 */ /* 0x000fe20008000000 */
[----:B------:R-:W-:Y:S01]  /*1b160*/  ULDC UR6, c[0x0][0xd3c] ;  /* 0x00034f0000067ab9 */ /* 0x000fe20000000800 */
[----:B------:R-:W-:Y:S02]  /*1b170*/  IMAD.MOV.U32 R16, RZ, RZ, R0 ;  /* 0x000000ffff107224 */ /* 0x000fe400078e0000 */
[----:B------:R-:W-:Y:S02]  /*1b180*/  IMAD.U32 R17, RZ, RZ, UR4 ;  /* 0x00000004ff117e24 */ /* 0x000fe4000f8e00ff */
[----:B------:R-:W-:Y:S02]  /*1b190*/  IMAD.U32 R18, RZ, RZ, UR5 ;  /* 0x00000005ff127e24 */ /* 0x000fe4000f8e00ff */
[----:B------:R-:W-:-:S07]  /*1b1a0*/  IMAD.U32 R19, RZ, RZ, UR6 ;  /* 0x00000006ff137e24 */ /* 0x000fce000f8e00ff */
.L_x_4703:
        /* <DEDUP_REMOVED lines=10> */
.L_x_4692:
[----:B------:R-:W-:Y:S02]  /*1b250*/  ULDC UR4, c[0x0][0xd3c] ;  /* 0x00034f0000047ab9 */ /* 0x000fe40000000800 */
[----:B----4-:R-:W-:-:S13]  /*1b260*/  ISETP.GE.AND P0, PT, R19, UR4, PT ;  /* 0x0000000413007c0c */ /* 0x010fda000bf06270 */
[----:B------:R-:W-:Y:S05]  /*1b270*/  @!P0 BRA `(.L_x_4704) ;  /* 0xffffff8c00cc8947 */ /* 0x000fea000383ffff */
[----:B------:R-:W-:Y:S05]  /*1b280*/  BSYNC B8 ;  /* 0x0000000000087941 */ /* 0x000fea0003800000 */
.L_x_4591:
[----:B------:R-:W4:Y:S01]  /*1b290*/  LDL.LU R0, [R1+0x28] ;  /* 0x0000280001007983 */ /* 0x000f220000300800 */
[----:B------:R-:W-:Y:S01]  /*1b2a0*/  BSSY B0, `(.L_x_4705) ;  /* 0x000000b000007945 */ /* 0x000fe20003800000 */
[----:B0-----:R-:W0:Y:S01]  /*1b2b0*/  S2R R5, SR_CgaCtaId ;  /* 0x0000000000057919 */ /* 0x001e220000008800 */
[----:B----4-:R-:W-:-:S05]  /*1b2c0*/  VIADD R0, R0, 0x1 ;  /* 0x0000000100007836 */ /* 0x010fca0000000000 */
        /* <DEDUP_REMOVED lines=8> */
.L_x_4848:
[----:B------:R-:W-:Y:S05]  /*1b350*/  BSYNC B0 ;  /* 0x0000000000007941 */ /* 0x000fea0003800000 */
.L_x_4705:
[----:B------:R-:W-:-:S03]  /*1b360*/  UMOV UR4, 0xffffffff ;  /* 0xffffffff00047882 */ /* 0x000fc60000000000 */
[----:B------:R-:W-:Y:S05]  /*1b370*/  BRA.DIV UR4, `(.L_x_4707) ;  /* 0x00000046045c7947 */ /* 0x000fea000b800000 */
[----:B0-----:R-:W0:Y:S02]  /*1b380*/  S2R R0, SR_TID.X ;  /* 0x0000000000007919 */ /* 0x001e240000002100 */
[----:B0-----:R-:W-:-:S04]  /*1b390*/  SHF.R.U32.HI R0, RZ, 0x5, R0 ;  /* 0x00000005ff007819 */ /* 0x001fc80000011600 */
[----:B------:R-:W-:-:S05]  /*1b3a0*/  LOP3.LUT R0, R0, 0x3, RZ, 0xc0, !PT ;  /* 0x0000000300007812 */ /* 0x000fca00078ec0ff */
[----:B------:R0:W1:Y:S02]  /*1b3b0*/  SHFL.IDX PT, R14, R0, RZ, 0x1f ;  /* 0x00001fff000e7589 */ /* 0x00006400000e0000 */
.L_x_4851:
[----:B-1----:R-:W-:-:S13]  /*1b3c0*/  ISETP.NE.AND P0, PT, R14, RZ, PT ;  /* 0x000000ff0e00720c */ /* 0x002fda0003f05270 */
[----:B------:R-:W-:Y:S05]  /*1b3d0*/  @P0 BRA `(.L_x_4460) ;  /* 0x0000000000880947 */ /* 0x000fea0003800000 */
[----:B------:R-:W-:-:S03]  /*1b3e0*/  UMOV UR4, 0xffffffff ;  /* 0xffffffff00047882 */ /* 0x000fc60000000000 */
[----:B------:R-:W-:Y:S05]  /*1b3f0*/  BRA.DIV UR4, `(.L_x_4708) ;  /* 0x0000004604707947 */ /* 0x000fea000b800000 */
[----:B------:R-:W-:-:S13]  /*1b400*/  ELECT P6, URZ, PT ;  /* 0x00000000003f782f */ /* 0x000fda00038c0000 */
.L_x_4854:
[----:B------:R-:W-:Y:S05]  /*1b410*/  @!P6 BRA `(.L_x_4460) ;  /* 0x000000000078e947 */ /* 0x000fea0003800000 */
[----:B0-----:R-:W4:Y:S02]  /*1b420*/  LDL.LU R0, [R1+0x8] ;  /* 0x0000080001007983 */ /* 0x001f240000300800 */
[----:B----4-:R-:W-:-:S04]  /*1b430*/  LOP3.LUT R0, R0, 0x2, RZ, 0xfc, !PT ;  /* 0x0000000200007812 */ /* 0x010fc800078efcff */
[----:B------:R-:W-:-:S13]  /*1b440*/  ISETP.NE.AND P0, PT, R0, 0x3, PT ;  /* 0x000000030000780c */ /* 0x000fda0003f05270 */
[----:B------:R-:W-:Y:S05]  /*1b450*/  @!P0 BRA `(.L_x_4709) ;  /* 0x0000000000048947 */ /* 0x000fea0003800000 */
[----:B------:R-:W-:Y:S01]  /*1b460*/  BPT.TRAP 0x1 ;  /* 0x000000040000795c */ /* 0x000fe20000300000 */
.L_x_4709:
[C---:B------:R-:W-:Y:S01]  /*1b470*/  IMAD R5, R25.reuse, 0x8, R4 ;  /* 0x0000000819057824 */ /* 0x040fe200078e0204 */
[----:B------:R-:W-:Y:S02]  /*1b480*/  SHF.L.U32 R0, R28, 0x1f, RZ ;  /* 0x0000001f1c007819 */ /* 0x000fe400000006ff */
[----:B------:R-:W-:Y:S02]  /*1b490*/  IADD3 R25, R25, 0x1, RZ ;  /* 0x0000000119197810 */ /* 0x000fe40007ffe0ff */
[----:B------:R-:W0:Y:S02]  /*1b4a0*/  SYNCS.PHASECHK.TRANS64.TRYWAIT P1, [R5+URZ+0x38840], R0 ;  /* 0x03884000050075a7 */ /* 0x000e24000802017f */
[----:B------:R-:W-:-:S04]  /*1b4b0*/  ISETP.NE.AND P2, PT, R25, 0x2, PT ;  /* 0x000000021900780c */ /* 0x000fc80003f45270 */
[----:B------:R-:W-:Y:S01]  /*1b4c0*/  SEL R3, RZ, 0x1, P2 ;  /* 0x00000001ff037807 */ /* 0x000fe20001000000 */
[----:B0-----:R-:W-:Y:S08]  /*1b4d0*/  @!P1 BRA `(.L_x_4710) ;  /* 0x0000004400589947 */ /* 0x001ff00003800000 */
.L_x_4855:
[----:B------:R-:W-:Y:S02]  /*1b4e0*/  SEL R25, R25, RZ, P2 ;  /* 0x000000ff19197207 */ /* 0x000fe40001000000 */
[----:B------:R-:W-:Y:S01]  /*1b4f0*/  LOP3.LUT R2, R28, R3, RZ, 0x3c, !PT ;  /* 0x000000031c027212 */ /* 0x000fe200078e3cff */
[----:B------:R-:W-:Y:S06]  /*1b500*/  @!P0 BRA `(.L_x_4711) ;  /* 0x0000000000048947 */ /* 0x000fec0003800000 */
[----:B------:R-:W-:Y:S01]  /*1b510*/  BPT.TRAP 0x1 ;  /* 0x000000040000795c */ /* 0x000fe20000300000 */
.L_x_4711:
[----:B------:R-:W-:Y:S01]  /*1b520*/  IMAD R25, R25, 0x8, R4 ;  /* 0x0000000819197824 */ /* 0x000fe200078e0204 */
[----:B------:R-:W-:-:S04]  /*1b530*/  SHF.L.U32 R2, R2, 0x1f, RZ ;  /* 0x0000001f02027819 */ /* 0x000fc800000006ff */
[----:B------:R-:W1:Y:S02]  /*1b540*/  SYNCS.PHASECHK.TRANS64.TRYWAIT P1, [R25+URZ+0x38840], R2 ;  /* 0x03884002190075a7 */ /* 0x000e64000802017f */
[----:B-1----:R-:W-:Y:S05]  /*1b550*/  @!P1 BRA `(.L_x_4712) ;  /* 0x00000044004c9947 */ /* 0x002fea0003800000 */
.L_x_4856:
[----:B------:R-:W-:Y:S05]  /*1b560*/  @!P0 BRA `(.L_x_4713) ;  /* 0x0000000000048947 */ /* 0x000fea0003800000 */
[----:B------:R-:W-:Y:S01]  /*1b570*/  BPT.TRAP 0x1 ;  /* 0x000000040000795c */ /* 0x000fe20000300000 */
.L_x_4713:
[----:B------:R-:W4:Y:S02]  /*1b580*/  SYNCS.PHASECHK.TRANS64.TRYWAIT P1, [R5+URZ+0x38860], R0 ;  /* 0x03886000050075a7 */ /* 0x000f24000802017f */
[----:B----4-:R-:W-:Y:S05]  /*1b590*/  @!P1 BRA `(.L_x_4714) ;  /* 0x0000004400509947 */ /* 0x010fea0003800000 */
.L_x_4857:
[----:B------:R-:W-:Y:S05]  /*1b5a0*/  @!P0 BRA `(.L_x_4715) ;  /* 0x0000000000048947 */ /* 0x000fea0003800000 */
[----:B------:R-:W-:Y:S01]  /*1b5b0*/  BPT.TRAP 0x1 ;  /* 0x000000040000795c */ /* 0x000fe20000300000 */
.L_x_4715:
[----:B------:R0:W0:Y:S02]  /*1b5c0*/  SYNCS.PHASECHK.TRANS64.TRYWAIT P0, [R25+URZ+0x38860], R2 ;  /* 0x03886002190075a7 */ /* 0x000024000800017f */
[----:B0-----:R-:W-:Y:S05]  /*1b5d0*/  @!P0 NANOSLEEP.SYNCS 0x989680 ;  /* 0x009896800000895d */ /* 0x001fea0003900000 */
[----:B------:R-:W0:Y:S02]  /*1b5e0*/  @!P0 SYNCS.PHASECHK.TRANS64 P0, [R25+URZ+0x38860], R2 ;  /* 0x03886002190085a7 */ /* 0x000e24000800007f */
[----:B0-----:R-:W-:Y:S05]  /*1b5f0*/  @!P0 BRA `(.L_x_4715) ;  /* 0xfffffffc00f08947 */ /* 0x001fea000383ffff */
.L_x_4460:
[----:B------:R-:W-:Y:S05]  /*1b600*/  BSYNC B9 ;  /* 0x0000000000097941 */ /* 0x000fea0003800000 */
.L_x_4457:
[----:B------:R-:W-:Y:S05]  /*1b610*/  EXIT ;  /* 0x000000000000794d */ /* 0x000fea0003800000 */
.L_x_4476:
[----:B0-----:R0:W1:Y:S02]  /*1b620*/  SYNCS.PHASECHK.TRANS64.TRYWAIT P5, [R64+URZ+0x38890], R75 ;  /* 0x0388904b400075a7 */ /* 0x00106400080a017f */
[----:B-1----:R-:W-:Y:S05]  /*1b630*/  @!P5 NANOSLEEP.SYNCS 0x989680 ;  /* 0x009896800000d95d */ /* 0x002fea0003900000 */
[----:B------:R-:W1:Y:S02]  /*1b640*/  @!P5 SYNCS.PHASECHK.TRANS64 P5, [R64+URZ+0x38890], R75 ;  /* 0x0388904b4000d5a7 */ /* 0x000e6400080a007f */
[----:B-1----:R-:W-:Y:S05]  /*1b650*/  @!P5 BRA `(.L_x_4476) ;  /* 0xfffffffc00f0d947 */ /* 0x002fea000383ffff */
[----:B------:R-:W-:Y:S05]  /*1b660*/  BRA `(.L_x_4716) ;  /* 0xfffffe7400007947 */ /* 0x000fea000383ffff */
.L_x_4477:
        /* <DEDUP_REMOVED lines=8> */
.L_x_4718:
[----:B------:R-:W-:Y:S05]  /*1b6f0*/  BSYNC B1 ;  /* 0x0000000000017941 */ /* 0x000fea0003800000 */
.L_x_4717:
        /* <DEDUP_REMOVED lines=8> */
.L_x_4719:
[----:B------:R-:W-:Y:S05]  /*1b780*/  BRA `(.L_x_4720) ;  /* 0xfffffe7000cc7947 */ /* 0x000fea000383ffff */
.L_x_4487:
[----:B0-----:R0:W1:Y:S02]  /*1b790*/  SYNCS.PHASECHK.TRANS64.TRYWAIT P6, [R64+URZ+0x38890], R75 ;  /* 0x0388904b400075a7 */ /* 0x00106400080c017f */
[----:B-1----:R-:W-:Y:S05]  /*1b7a0*/  @!P6 NANOSLEEP.SYNCS 0x989680 ;  /* 0x009896800000e95d */ /* 0x002fea0003900000 */
[----:B------:R-:W1:Y:S02]  /*1b7b0*/  @!P6 SYNCS.PHASECHK.TRANS64 P6, [R64+URZ+0x38890], R75 ;  /* 0x0388904b4000e5a7 */ /* 0x000e6400080c007f */
[----:B-1----:R-:W-:Y:S05]  /*1b7c0*/  @!P6 BRA `(.L_x_4487) ;  /* 0xfffffffc00f0e947 */ /* 0x002fea000383ffff */
[----:B------:R-:W-:Y:S05]  /*1b7d0*/  BRA `(.L_x_4721) ;  /* 0xfffffe7c00347947 */ /* 0x000fea000383ffff */
.L_x_4488:
        /* <DEDUP_REMOVED lines=8> */
.L_x_4723:
[----:B------:R-:W-:Y:S05]  /*1b860*/  BSYNC B1 ;  /* 0x0000000000017941 */ /* 0x000fea0003800000 */
.L_x_4722:
        /* <DEDUP_REMOVED lines=8> */
.L_x_4724:
[----:B------:R-:W-:Y:S01]  /*1b8f0*/  IMAD.MOV.U32 R71, RZ, RZ, R14 ;  /* 0x000000ffff477224 */ /* 0x000fe200078e000e */
[----:B------:R-:W-:Y:S06]  /*1b900*/  BRA `(.L_x_4725) ;  /* 0xfffffe7800fc7947 */ /* 0x000fec000383ffff */
.L_x_4493:
[----:B-1----:R1:W2:Y:S02]  /*1b910*/  SYNCS.PHASECHK.TRANS64.TRYWAIT P4, [R64+URZ+0x38890], R75 ;  /* 0x0388904b400075a7 */ /* 0x0022a4000808017f */
[----:B--2---:R-:W-:Y:S05]  /*1b920*/  @!P4 NANOSLEEP.SYNCS 0x989680 ;  /* 0x009896800000c95d */ /* 0x004fea0003900000 */
[----:B------:R-:W2:Y:S02]  /*1b930*/  @!P4 SYNCS.PHASECHK.TRANS64 P4, [R64+URZ+0x38890], R75 ;  /* 0x0388904b4000c5a7 */ /* 0x000ea4000808007f */
[----:B--2---:R-:W-:Y:S05]  /*1b940*/  @!P4 BRA `(.L_x_4493) ;  /* 0xfffffffc00f0c947 */ /* 0x004fea000383ffff */
[----:B------:R-:W-:Y:S05]  /*1b950*/  BRA `(.L_x_4726) ;  /* 0xfffffe8000d47947 */ /* 0x000fea000383ffff */
.L_x_4494:
[----:B------:R-:W-:Y:S01]  /*1b960*/  BSSY B1, `(.L_x_4727) ;  /* 0x0000007000017945 */ /* 0x000fe20003800000 */
[----:B------:R-:W-:Y:S02]  /*1b970*/  IMAD.MOV.U32 R12, RZ, RZ, RZ ;  /* 0x000000ffff0c7224 */ /* 0x000fe400078e00ff */
[----:B------:R-:W-:Y:S02]  /*1b980*/  IMAD.MOV.U32 R11, RZ, RZ, 0x1c1f ;  /* 0x00001c1fff0b7424 */ /* 0x000fe400078e00ff */
[----:B------:R-:W-:-:S07]  /*1b990*/  IMAD.MOV.U32 R15, RZ, RZ, -0x1 ;  /* 0xffffffffff0f7424 */ /* 0x000fce00078e00ff */
[----:B-1----:R-:W-:Y:S05]  /*1b9a0*/  WARPSYNC.COLLECTIVE R15, `(.L_x_4728) ;  /* 0x000000000f087348 */ /* 0x002fea0003c00000 */
[----:B------:R0:W2:Y:S02]  /*1b9b0*/  SHFL.IDX P6, R14, R13, R12, R11 ;  /* 0x0000000c0d0e7389 */ /* 0x0000a400000c000b */
[----:B012---:R-:W-:Y:S01]  /*1b9c0*/  ENDCOLLECTIVE ;  /* 0x000000000000791b */ /* 0x007fe20003800000 */
.L_x_4728:
[----:B------:R-:W-:Y:S05]  /*1b9d0*/  BSYNC B1 ;  /* 0x0000000000017941 */ /* 0x000fea0003800000 */
.L_x_4727:
        /* <DEDUP_REMOVED lines=8> */
.L_x_4729:
[----:B------:R-:W-:Y:S05]  /*1ba60*/  BRA `(.L_x_4730) ;  /* 0xfffffe8000fc7947 */ /* 0x000fea000383ffff */
.L_x_4498:
[----:B-1----:R1:W3:Y:S02]  /*1ba70*/  SYNCS.PHASECHK.TRANS64.TRYWAIT P3, [R64+URZ+0x388b0], R75 ;  /* 0x0388b04b400075a7 */ /* 0x0022e4000806017f */
[----:B---3--:R-:W-:Y:S05]  /*1ba80*/  @!P3 NANOSLEEP.SYNCS 0x989680 ;  /* 0x009896800000b95d */ /* 0x008fea0003900000 */
[----:B------:R-:W3:Y:S02]  /*1ba90*/  @!P3 SYNCS.PHASECHK.TRANS64 P3, [R64+URZ+0x388b0], R75 ;  /* 0x0388b04b4000b5a7 */ /* 0x000ee4000806007f */
[----:B---3--:R-:W-:Y:S05]  /*1baa0*/  @!P3 BRA `(.L_x_4498) ;  /* 0xfffffffc00f0b947 */ /* 0x008fea000383ffff */
[----:B------:R-:W-:Y:S05]  /*1bab0*/  BRA `(.L_x_4731) ;  /* 0xfffffe8400887947 */ /* 0x000fea000383ffff */
.L_x_4523:
        /* <DEDUP_REMOVED lines=8> */
.L_x_4733:
[----:B------:R-:W-:Y:S05]  /*1bb40*/  BSYNC B1 ;  /* 0x0000000000017941 */ /* 0x000fea0003800000 */
.L_x_4732:
        /* <DEDUP_REMOVED lines=8> */
.L_x_4734:
[----:B------:R-:W-:Y:S02]  /*1bbd0*/  IMAD.MOV.U32 R13, RZ, RZ, R29 ;  /* 0x000000ffff0d7224 */ /* 0x000fe400078e001d */
[----:B------:R-:W-:-:S07]  /*1bbe0*/  IMAD.MOV.U32 R0, RZ, RZ, R14 ;  /* 0x000000ffff007224 */ /* 0x000fce00078e000e */
[----:B------:R-:W-:Y:S05]  /*1bbf0*/  WARPSYNC.COLLECTIVE R15, `(.L_x_4735) ;  /* 0x000000000f087348 */ /* 0x000fea0003c00000 */
[----:B------:R0:W1:Y:S02]  /*1bc00*/  SHFL.IDX P6, R14, R13, R12, R11 ;  /* 0x0000000c0d0e7389 */ /* 0x00006400000c000b */
[----:B01----:R-:W-:Y:S01]  /*1bc10*/  ENDCOLLECTIVE ;  /* 0x000000000000791b */ /* 0x003fe20003800000 */
.L_x_4735:
[----:B------:R-:W-:Y:S02]  /*1bc20*/  IMAD.MOV.U32 R13, RZ, RZ, R28 ;  /* 0x000000ffff0d7224 */ /* 0x000fe400078e001c */
[----:B------:R-:W-:-:S07]  /*1bc30*/  IMAD.MOV.U32 R5, RZ, RZ, R14 ;  /* 0x000000ffff057224 */ /* 0x000fce00078e000e */
[----:B------:R-:W-:Y:S05]  /*1bc40*/  WARPSYNC.COLLECTIVE R15, `(.L_x_4736) ;  /* 0x000000000f087348 */ /* 0x000fea0003c00000 */
[----:B------:R0:W1:Y:S02]  /*1bc50*/  SHFL.IDX P6, R14, R13, R12, R11 ;  /* 0x0000000c0d0e7389 */ /* 0x00006400000c000b */
[----:B01----:R-:W-:Y:S01]  /*1bc60*/  ENDCOLLECTIVE ;  /* 0x000000000000791b */ /* 0x003fe20003800000 */
.L_x_4736:
[----:B------:R-:W-:Y:S05]  /*1bc70*/  BRA `(.L_x_4737) ;  /* 0xfffffeb000a87947 */ /* 0x000fea000383ffff */
.L_x_4527:
[----:B0-----:R0:W1:Y:S02]  /*1bc80*/  SYNCS.PHASECHK.TRANS64.TRYWAIT P0, [R2+URZ+0x38800], R5 ;  /* 0x03880005020075a7 */ /* 0x001064000800017f */
[----:B-1----:R-:W-:Y:S05]  /*1bc90*/  @!P0 NANOSLEEP.SYNCS 0x989680 ;  /* 0x009896800000895d */ /* 0x002fea0003900000 */
[----:B------:R-:W1:Y:S02]  /*1bca0*/  @!P0 SYNCS.PHASECHK.TRANS64 P0, [R2+URZ+0x38800], R5 ;  /* 0x03880005020085a7 */ /* 0x000e64000800007f */
[----:B-1----:R-:W-:Y:S05]  /*1bcb0*/  @!P0 BRA `(.L_x_4527) ;  /* 0xfffffffc00f08947 */ /* 0x002fea000383ffff */
[----:B------:R-:W-:Y:S05]  /*1bcc0*/  BRA `(.L_x_4738) ;  /* 0xfffffeb400c07947 */ /* 0x000fea000383ffff */
.L_x_4535:
        /* <DEDUP_REMOVED lines=8> */
.L_x_4740:
[----:B------:R-:W-:Y:S05]  /*1bd50*/  BSYNC B1 ;  /* 0x0000000000017941 */ /* 0x000fea0003800000 */
.L_x_4739:
        /* <DEDUP_REMOVED lines=8> */
.L_x_4741:
[----:B------:R-:W-:Y:S01]  /*1bde0*/  IMAD.MOV.U32 R13, RZ, RZ, R29 ;  /* 0x000000ffff0d7224 */ /* 0x000fe200078e001d */
[----:B------:R-:W-:-:S07]  /*1bdf0*/  MOV R3, R14 ;  /* 0x0000000e00037202 */ /* 0x000fce0000000f00 */
[----:B------:R-:W-:Y:S05]  /*1be00*/  WARPSYNC.COLLECTIVE R15, `(.L_x_4742) ;  /* 0x000000000f087348 */ /* 0x000fea0003c00000 */
[----:B------:R0:W1:Y:S02]  /*1be10*/  SHFL.IDX P6, R14, R13, R12, R11 ;  /* 0x0000000c0d0e7389 */ /* 0x00006400000c000b */
[----:B01----:R-:W-:Y:S01]  /*1be20*/  ENDCOLLECTIVE ;  /* 0x000000000000791b */ /* 0x003fe20003800000 */
.L_x_4742:
[----:B------:R-:W-:Y:S02]  /*1be30*/  IMAD.MOV.U32 R13, RZ, RZ, R28 ;  /* 0x000000ffff0d7224 */ /* 0x000fe400078e001c */
[----:B------:R-:W-:-:S07]  /*1be40*/  IMAD.MOV.U32 R20, RZ, RZ, R14 ;  /* 0x000000ffff147224 */ /* 0x000fce00078e000e */
[----:B------:R-:W-:Y:S05]  /*1be50*/  WARPSYNC.COLLECTIVE R15, `(.L_x_4743) ;  /* 0x000000000f087348 */ /* 0x000fea0003c00000 */
[----:B------:R0:W1:Y:S02]  /*1be60*/  SHFL.IDX P6, R14, R13, R12, R11 ;  /* 0x0000000c0d0e7389 */ /* 0x00006400000c000b */
[----:B01----:R-:W-:Y:S01]  /*1be70*/  ENDCOLLECTIVE ;  /* 0x000000000000791b */ /* 0x003fe20003800000 */
.L_x_4743:
[----:B------:R-:W-:Y:S05]  /*1be80*/  BRA `(.L_x_4744) ;  /* 0xfffffec000247947 */ /* 0x000fea000383ffff */
.L_x_4539:
[----:B0-----:R0:W1:Y:S02]  /*1be90*/  SYNCS.PHASECHK.TRANS64.TRYWAIT P1, [R2+URZ+0x38800], R25 ;  /* 0x03880019020075a7 */ /* 0x001064000802017f */
[----:B-1----:R-:W-:Y:S05]  /*1bea0*/  @!P1 NANOSLEEP.SYNCS 0x989680 ;  /* 0x009896800000995d */ /* 0x002fea0003900000 */
[----:B------:R-:W1:Y:S02]  /*1beb0*/  @!P1 SYNCS.PHASECHK.TRANS64 P1, [R2+URZ+0x38800], R25 ;  /* 0x03880019020095a7 */ /* 0x000e64000802007f */
[----:B-1----:R-:W-:Y:S05]  /*1bec0*/  @!P1 BRA `(.L_x_4539) ;  /* 0xfffffffc00f09947 */ /* 0x002fea000383ffff */
[----:B------:R-:W-:Y:S05]  /*1bed0*/  BRA `(.L_x_4745) ;  /* 0xfffffec400087947 */ /* 0x000fea000383ffff */
.L_x_4545:
[----:B0-----:R0:W2:Y:S02]  /*1bee0*/  SYNCS.PHASECHK.TRANS64.TRYWAIT P1, [R11+URZ+0x38830], R10 ;  /* 0x0388300a0b0075a7 */ /* 0x0010a4000802017f */
[----:B--2---:R-:W-:Y:S05]  /*1bef0*/  @!P1 NANOSLEEP.SYNCS 0x989680 ;  /* 0x009896800000995d */ /* 0x004fea0003900000 */
[----:B------:R-:W2:Y:S02]  /*1bf00*/  @!P1 SYNCS.PHASECHK.TRANS64 P1, [R11+URZ+0x38830], R10 ;  /* 0x0388300a0b0095a7 */ /* 0x000ea4000802007f */
[----:B--2---:R-:W-:Y:S05]  /*1bf10*/  @!P1 BRA `(.L_x_4545) ;  /* 0xfffffffc00f09947 */ /* 0x004fea000383ffff */
[----:B------:R-:W-:Y:S05]  /*1bf20*/  BRA `(.L_x_4544) ;  /* 0xfffffed000307947 */ /* 0x000fea000383ffff */
.L_x_4547:
[----:B--2---:R2:W4:Y:S02]  /*1bf30*/  SYNCS.PHASECHK.TRANS64.TRYWAIT P1, [R2+URZ+0x38810], R21 ;  /* 0x03881015020075a7 */ /* 0x004524000802017f */
[----:B----4-:R-:W-:Y:S05]  /*1bf40*/  @!P1 NANOSLEEP.SYNCS 0x989680 ;  /* 0x009896800000995d */ /* 0x010fea0003900000 */
[----:B------:R-:W4:Y:S02]  /*1bf50*/  @!P1 SYNCS.PHASECHK.TRANS64 P1, [R2+URZ+0x38810], R21 ;  /* 0x03881015020095a7 */ /* 0x000f24000802007f */
[----:B----4-:R-:W-:Y:S05]  /*1bf60*/  @!P1 BRA `(.L_x_4547) ;  /* 0xfffffffc00f09947 */ /* 0x010fea000383ffff */
[----:B------:R-:W-:Y:S05]  /*1bf70*/  BRA `(.L_x_4746) ;  /* 0xfffffed000e07947 */ /* 0x000fea000383ffff */
.L_x_4551:
[----:B------:R0:W0:Y:S02]  /*1bf80*/  SYNCS.PHASECHK.TRANS64.TRYWAIT P1, [R11+URZ+0x38850], R10 ;  /* 0x0388500a0b0075a7 */ /* 0x000024000802017f */
[----:B0-----:R-:W-:Y:S05]  /*1bf90*/  @!P1 NANOSLEEP.SYNCS 0x989680 ;  /* 0x009896800000995d */ /* 0x001fea0003900000 */
[----:B------:R-:W0:Y:S02]  /*1bfa0*/  @!P1 SYNCS.PHASECHK.TRANS64 P1, [R11+URZ+0x38850], R10 ;  /* 0x0388500a0b0095a7 */ /* 0x000e24000802007f */
[----:B0-----:R-:W-:Y:S05]  /*1bfb0*/  @!P1 BRA `(.L_x_4551) ;  /* 0xfffffffc00f09947 */ /* 0x001fea000383ffff */
[----:B------:R-:W-:Y:S05]  /*1bfc0*/  BRA `(.L_x_4550) ;  /* 0xfffffed4000c7947 */ /* 0x000fea000383ffff */
.L_x_4560:
[----:B-1----:R1:W2:Y:S02]  /*1bfd0*/  SYNCS.PHASECHK.TRANS64.TRYWAIT P2, [R12+URZ+0x38830], R21 ;  /* 0x038830150c0075a7 */ /* 0x0022a4000804017f */
[----:B--2---:R-:W-:Y:S05]  /*1bfe0*/  @!P2 NANOSLEEP.SYNCS 0x989680 ;  /* 0x009896800000a95d */ /* 0x004fea0003900000 */
[----:B------:R-:W2:Y:S02]  /*1bff0*/  @!P2 SYNCS.PHASECHK.TRANS64 P2, [R12+URZ+0x38830], R21 ;  /* 0x038830150c00a5a7 */ /* 0x000ea4000804007f */
[----:B--2---:R-:W-:Y:S05]  /*1c000*/  @!P2 BRA `(.L_x_4560) ;  /* 0xfffffffc00f0a947 */ /* 0x004fea000383ffff */
[----:B------:R-:W-:Y:S05]  /*1c010*/  BRA `(.L_x_4559) ;  /* 0xffffff0000c07947 */ /* 0x000fea000383ffff */
.L_x_4565:
[----:B---3--:R3:W4:Y:S02]  /*1c020*/  SYNCS.PHASECHK.TRANS64.TRYWAIT P2, [R12+URZ+0x38850], R21 ;  /* 0x038850150c0075a7 */ /* 0x008724000804017f */
[----:B----4-:R-:W-:Y:S05]  /*1c030*/  @!P2 NANOSLEEP.SYNCS 0x989680 ;  /* 0x009896800000a95d */ /* 0x010fea0003900000 */
[----:B------:R-:W4:Y:S02]  /*1c040*/  @!P2 SYNCS.PHASECHK.TRANS64 P2, [R12+URZ+0x38850], R21 ;  /* 0x038850150c00a5a7 */ /* 0x000f24000804007f */
[----:B----4-:R-:W-:Y:S05]  /*1c050*/  @!P2 BRA `(.L_x_4565) ;  /* 0xfffffffc00f0a947 */ /* 0x010fea000383ffff */
[----:B------:R-:W-:Y:S05]  /*1c060*/  BRA `(.L_x_4564) ;  /* 0xffffff0400647947 */ /* 0x000fea000383ffff */
.L_x_4597:
        /* <DEDUP_REMOVED lines=11> */
.L_x_4748:
[----:B------:R-:W-:Y:S05]  /*1c120*/  BSYNC B1 ;  /* 0x0000000000017941 */ /* 0x000fea0003800000 */
.L_x_4747:
[----:B------:R-:W-:Y:S05]  /*1c130*/  BRA `(.L_x_4749) ;  /* 0xffffff8400c07947 */ /* 0x000fea000383ffff */
.L_x_4599:
[----:B------:R-:W-:Y:S01]  /*1c140*/  BSSY B1, `(.L_x_4750) ;  /* 0x0000006000017945 */ /* 0x000fe20003800000 */
[----:B------:R-:W-:-:S07]  /*1c150*/  IMAD.MOV.U32 R15, RZ, RZ, -0x1 ;  /* 0xffffffffff0f7424 */ /* 0x000fce00078e00ff */
[----:B01----:R-:W-:Y:S05]  /*1c160*/  WARPSYNC.COLLECTIVE R15, `(.L_x_4751) ;  /* 0x000000000f0c7348 */ /* 0x003fea0003c00000 */
[----:B------:R-:W-:Y:S02]  /*1c170*/  ELECT P6, UR62, PT ;  /* 0x00000000003e782f */ /* 0x000fe400038c0000 */
[----:B------:R-:W-:Y:S01]  /*1c180*/  MOV R14, UR62 ;  /* 0x0000003e000e7c02 */ /* 0x000fe20008000f00 */
[----:B01----:R-:W-:Y:S10]  /*1c190*/  ENDCOLLECTIVE ;  /* 0x000000000000791b */ /* 0x003ff40003800000 */
.L_x_4751:
[----:B------:R-:W-:Y:S05]  /*1c1a0*/  BSYNC B1 ;  /* 0x0000000000017941 */ /* 0x000fea0003800000 */
.L_x_4750:
[----:B------:R-:W-:Y:S05]  /*1c1b0*/  BRA `(.L_x_4598) ;  /* 0xffffff8400b87947 */ /* 0x000fea000383ffff */
.L_x_4601:
[----:B-1----:R1:W2:Y:S02]  /*1c1c0*/  SYNCS.PHASECHK.TRANS64.TRYWAIT P0, [R23+URZ+0x38820], R3 ;  /* 0x03882003170075a7 */ /* 0x0022a4000800017f */
[----:B--2---:R-:W-:Y:S05]  /*1c1d0*/  @!P0 NANOSLEEP.SYNCS 0x989680 ;  /* 0x009896800000895d */ /* 0x004fea0003900000 */
[----:B------:R-:W2:Y:S02]  /*1c1e0*/  @!P0 SYNCS.PHASECHK.TRANS64 P0, [R23+URZ+0x38820], R3 ;  /* 0x03882003170085a7 */ /* 0x000ea4000800007f */
[----:B--2---:R-:W-:Y:S05]  /*1c1f0*/  @!P0 BRA `(.L_x_4601) ;  /* 0xfffffffc00f08947 */ /* 0x004fea000383ffff */
[----:B------:R-:W-:Y:S05]  /*1c200*/  BRA `(.L_x_4752) ;  /* 0xffffff8400c87947 */ /* 0x000fea000383ffff */
.L_x_4605:
[----:B-1----:R1:W2:Y:S02]  /*1c210*/  SYNCS.PHASECHK.TRANS64.TRYWAIT P0, [R3+URZ+0x388a0], R6 ;  /* 0x0388a006030075a7 */ /* 0x0022a4000800017f */
[----:B--2---:R-:W-:Y:S05]  /*1c220*/  @!P0 NANOSLEEP.SYNCS 0x989680 ;  /* 0x009896800000895d */ /* 0x004fea0003900000 */
[----:B------:R-:W2:Y:S02]  /*1c230*/  @!P0 SYNCS.PHASECHK.TRANS64 P0, [R3+URZ+0x388a0], R6 ;  /* 0x0388a006030085a7 */ /* 0x000ea4000800007f */
[----:B--2---:R-:W-:Y:S05]  /*1c240*/  @!P0 BRA `(.L_x_4605) ;  /* 0xfffffffc00f08947 */ /* 0x004fea000383ffff */
[----:B------:R-:W-:Y:S05]  /*1c250*/  BRA `(.L_x_4753) ;  /* 0xffffff8400e07947 */ /* 0x000fea000383ffff */
.L_x_4610:
[----:B0-----:R0:W2:Y:S02]  /*1c260*/  SYNCS.PHASECHK.TRANS64.TRYWAIT P0, [R3+URZ+0x388c0], R6 ;  /* 0x0388c006030075a7 */ /* 0x0010a4000800017f */
[----:B--2---:R-:W-:Y:S05]  /*1c270*/  @!P0 NANOSLEEP.SYNCS 0x989680 ;  /* 0x009896800000895d */ /* 0x004fea0003900000 */
[----:B------:R-:W2:Y:S02]  /*1c280*/  @!P0 SYNCS.PHASECHK.TRANS64 P0, [R3+URZ+0x388c0], R6 ;  /* 0x0388c006030085a7 */ /* 0x000ea4000800007f */
[----:B--2---:R-:W-:Y:S05]  /*1c290*/  @!P0 BRA `(.L_x_4610) ;  /* 0xfffffffc00f08947 */ /* 0x004fea000383ffff */
[----:B------:R-:W-:Y:S05]  /*1c2a0*/  BRA `(.L_x_4754) ;  /* 0xffffff88005c7947 */ /* 0x000fea000383ffff */
.L_x_4624:
[----:B-1----:R1:W2:Y:S02]  /*1c2b0*/  SYNCS.PHASECHK.TRANS64.TRYWAIT P1, [R6+URZ+0x388a0], R2 ;  /* 0x0388a002060075a7 */ /* 0x0022a4000802017f */
[----:B--2---:R-:W-:Y:S05]  /*1c2c0*/  @!P1 NANOSLEEP.SYNCS 0x989680 ;  /* 0x009896800000995d */ /* 0x004fea0003900000 */
[----:B------:R-:W2:Y:S02]  /*1c2d0*/  @!P1 SYNCS.PHASECHK.TRANS64 P1, [R6+URZ+0x388a0], R2 ;  /* 0x0388a002060095a7 */ /* 0x000ea4000802007f */
[----:B--2---:R-:W-:Y:S05]  /*1c2e0*/  @!P1 BRA `(.L_x_4624) ;  /* 0xfffffffc00f09947 */ /* 0x004fea000383ffff */
[----:B------:R-:W-:Y:S05]  /*1c2f0*/  BRA `(.L_x_4755) ;  /* 0xffffff9000c07947 */ /* 0x000fea000383ffff */
.L_x_4629:
[----:B0-----:R0:W2:Y:S02]  /*1c300*/  SYNCS.PHASECHK.TRANS64.TRYWAIT P1, [R6+URZ+0x388c0], R2 ;  /* 0x0388c002060075a7 */ /* 0x0010a4000802017f */
[----:B--2---:R-:W-:Y:S05]  /*1c310*/  @!P1 NANOSLEEP.SYNCS 0x989680 ;  /* 0x009896800000995d */ /* 0x004fea0003900000 */
[----:B------:R-:W2:Y:S02]  /*1c320*/  @!P1 SYNCS.PHASECHK.TRANS64 P1, [R6+URZ+0x388c0], R2 ;  /* 0x0388c002060095a7 */ /* 0x000ea4000802007f */
[----:B--2---:R-:W-:Y:S05]  /*1c330*/  @!P1 BRA `(.L_x_4629) ;  /* 0xfffffffc00f09947 */ /* 0x004fea000383ffff */
[----:B------:R-:W-:Y:S05]  /*1c340*/  BRA `(.L_x_4756) ;  /* 0xffffff9400387947 */ /* 0x000fea000383ffff */
.L_x_4649:
[----:B------:R-:W0:Y:S01]  /*1c350*/  S2R R11, SR_TID.X ;  /* 0x00000000000b7919 */ /* 0x000e220000002100 */
[----:B------:R-:W-:Y:S01]  /*1c360*/  BSSY B0, `(.L_x_4757) ;  /* 0x000000a000007945 */ /* 0x000fe20003800000 */
[----:B------:R-:W-:Y:S02]  /*1c370*/  IMAD.MOV.U32 R12, RZ, RZ, RZ ;  /* 0x000000ffff0c7224 */ /* 0x000fe400078e00ff */
[----:B------:R-:W-:Y:S01]  /*1c380*/  IMAD.MOV.U32 R15, RZ, RZ, -0x1 ;  /* 0xffffffffff0f7424 */ /* 0x000fe200078e00ff */
[----:B0-----:R-:W-:-:S04]  /*1c390*/  SHF.R.U32.HI R11, RZ, 0x5, R11 ;  /* 0x00000005ff0b7819 */ /* 0x001fc8000001160b */
[----:B------:R-:W-:-:S05]  /*1c3a0*/  LOP3.LUT R11, R11, 0x3, RZ, 0xc0, !PT ;  /* 0x000000030b0b7812 */ /* 0x000fca00078ec0ff */
[----:B------:R-:W-:Y:S02]  /*1c3b0*/  IMAD.MOV.U32 R13, RZ, RZ, R11 ;  /* 0x000000ffff0d7224 */ /* 0x000fe400078e000b */
[----:B------:R-:W-:-:S07]  /*1c3c0*/  IMAD.MOV.U32 R11, RZ, RZ, 0x1f ;  /* 0x0000001fff0b7424 */ /* 0x000fce00078e00ff */
[----:B------:R-:W-:Y:S05]  /*1c3d0*/  WARPSYNC.COLLECTIVE R15, `(.L_x_4758) ;  /* 0x000000000f087348 */ /* 0x000fea0003c00000 */
[----:B------:R0:W1:Y:S02]  /*1c3e0*/  SHFL.IDX P6, R14, R13, R12, R11 ;  /* 0x0000000c0d0e7389 */ /* 0x00006400000c000b */
[----:B01----:R-:W-:Y:S01]  /*1c3f0*/  ENDCOLLECTIVE ;  /* 0x000000000000791b */ /* 0x003fe20003800000 */
.L_x_4758:
[----:B------:R-:W-:Y:S05]  /*1c400*/  BSYNC B0 ;  /* 0x0000000000007941 */ /* 0x000fea0003800000 */
.L_x_4757:
[----:B------:R-:W-:Y:S05]  /*1c410*/  BRA `(.L_x_4759) ;  /* 0xffffffa800307947 */ /* 0x000fea000383ffff */
.L_x_4652:
[----:B0-----:R0:W1:Y:S02]  /*1c420*/  SYNCS.PHASECHK.TRANS64.TRYWAIT P0, [R27+URZ+0x38840], R0 ;  /* 0x038840001b0075a7 */ /* 0x001064000800017f */
[----:B-1----:R-:W-:Y:S05]  /*1c430*/  @!P0 NANOSLEEP.SYNCS 0x989680 ;  /* 0x009896800000895d */ /* 0x002fea0003900000 */
[----:B------:R-:W1:Y:S02]  /*1c440*/  @!P0 SYNCS.PHASECHK.TRANS64 P0, [R27+URZ+0x38840], R0 ;  /* 0x038840001b0085a7 */ /* 0x000e64000800007f */
[----:B-1----:R-:W-:Y:S05]  /*1c450*/  @!P0 BRA `(.L_x_4652) ;  /* 0xfffffffc00f08947 */ /* 0x002fea000383ffff */
[----:B------:R-:W-:Y:S05]  /*1c460*/  BRA `(.L_x_4760) ;  /* 0xffffffa8005c7947 */ /* 0x000fea000383ffff */
.L_x_4653:
        /* <DEDUP_REMOVED lines=8> */
.L_x_4762:
[----:B------:R-:W-:Y:S05]  /*1c4f0*/  BSYNC B0 ;  /* 0x0000000000007941 */ /* 0x000fea0003800000 */
.L_x_4761:
        /* <DEDUP_REMOVED lines=9> */
.L_x_4763:
[----:B------:R-:W-:Y:S02]  /*1c590*/  IMAD.MOV.U32 R13, RZ, RZ, R4 ;  /* 0x000000ffff0d7224 */ /* 0x000fe400078e0004 */
[----:B------:R-:W-:Y:S02]  /*1c5a0*/  IMAD.MOV.U32 R12, RZ, RZ, 0x1 ;  /* 0x00000001ff0c7424 */ /* 0x000fe400078e00ff */
[----:B------:R-:W-:-:S07]  /*1c5b0*/  IMAD.MOV.U32 R3, RZ, RZ, R14 ;  /* 0x000000ffff037224 */ /* 0x000fce00078e000e */
[----:B------:R-:W-:Y:S05]  /*1c5c0*/  WARPSYNC.COLLECTIVE R15, `(.L_x_4764) ;  /* 0x000000000f087348 */ /* 0x000fea0003c00000 */
[----:B------:R0:W1:Y:S02]  /*1c5d0*/  SHFL.IDX P6, R14, R13, R12, R11 ;  /* 0x0000000c0d0e7389 */ /* 0x00006400000c000b */
[----:B01----:R-:W-:Y:S01]  /*1c5e0*/  ENDCOLLECTIVE ;  /* 0x000000000000791b */ /* 0x003fe20003800000 */
.L_x_4764:
        /* <DEDUP_REMOVED lines=15> */
.L_x_4765:
[----:B------:R-:W-:Y:S02]  /*1c6e0*/  @P0 IMAD R6, R5, 0x2, R23 ;  /* 0x0000000205060824 */ /* 0x000fe400078e0217 */
[----:B------:R-:W-:Y:S02]  /*1c6f0*/  IMAD.MOV.U32 R13, RZ, RZ, R4 ;  /* 0x000000ffff0d7224 */ /* 0x000fe400078e0004 */
[----:B------:R-:W-:Y:S02]  /*1c700*/  IMAD.MOV.U32 R12, RZ, RZ, 0x2 ;  /* 0x00000002ff0c7424 */ /* 0x000fe400078e00ff */
[----:B------:R-:W-:-:S07]  /*1c710*/  IMAD.MOV.U32 R3, RZ, RZ, R14 ;  /* 0x000000ffff037224 */ /* 0x000fce00078e000e */
[----:B------:R-:W-:Y:S05]  /*1c720*/  WARPSYNC.COLLECTIVE R15, `(.L_x_4766) ;  /* 0x000000000f087348 */ /* 0x000fea0003c00000 */
[----:B------:R0:W1:Y:S02]  /*1c730*/  SHFL.IDX P6, R14, R13, R12, R11 ;  /* 0x0000000c0d0e7389 */ /* 0x00006400000c000b */
[----:B01----:R-:W-:Y:S01]  /*1c740*/  ENDCOLLECTIVE ;  /* 0x000000000000791b */ /* 0x003fe20003800000 */
.L_x_4766:
        /* <DEDUP_REMOVED lines=15> */
.L_x_4767:
[----:B------:R-:W-:Y:S02]  /*1c840*/  @P0 IMAD R6, R5, 0x2, R23 ;  /* 0x0000000205060824 */ /* 0x000fe400078e0217 */
[----:B------:R-:W-:Y:S02]  /*1c850*/  IMAD.MOV.U32 R13, RZ, RZ, R4 ;  /* 0x000000ffff0d7224 */ /* 0x000fe400078e0004 */
[----:B------:R-:W-:Y:S02]  /*1c860*/  IMAD.MOV.U32 R12, RZ, RZ, 0x3 ;  /* 0x00000003ff0c7424 */ /* 0x000fe400078e00ff */
[----:B------:R-:W-:-:S07]  /*1c870*/  IMAD.MOV.U32 R3, RZ, RZ, R14 ;  /* 0x000000ffff037224 */ /* 0x000fce00078e000e */
[----:B------:R-:W-:Y:S05]  /*1c880*/  WARPSYNC.COLLECTIVE R15, `(.L_x_4768) ;  /* 0x000000000f087348 */ /* 0x000fea0003c00000 */
[----:B------:R0:W1:Y:S02]  /*1c890*/  SHFL.IDX P6, R14, R13, R12, R11 ;  /* 0x0000000c0d0e7389 */ /* 0x00006400000c000b */
[----:B01----:R-:W-:Y:S01]  /*1c8a0*/  ENDCOLLECTIVE ;  /* 0x000000000000791b */ /* 0x003fe20003800000 */
.L_x_4768:
        /* <DEDUP_REMOVED lines=10> */
.L_x_4769:
[----:B------:R-:W-:Y:S01]  /*1c950*/  @!PT LDS RZ, [RZ] ;  /* 0x00000000fffff984 */ /* 0x000fe20000000800 */
[----:B------:R-:W-:Y:S01]  /*1c960*/  @!PT LDS RZ, [RZ] ;  /* 0x00000000fffff984 */ /* 0x000fe20000000800 */
[----:B------:R-:W-:Y:S01]  /*1c970*/  @!PT LDS RZ, [RZ] ;  /* 0x00000000fffff984 */ /* 0x000fe20000000800 */
[----:B------:R1:W-:Y:S01]  /*1c980*/  @P0 LDGSTS.E.BYPASS.LTC128B.128 [R6+0x23400], desc[UR40][R2.64], !P2 ;  /* 0x2340000002060fae */ /* 0x0003e2000d101d68 */
[----:B------:R-:W-:Y:S01]  /*1c990*/  IMAD.MOV.U32 R0, RZ, RZ, R14 ;  /* 0x000000ffff007224 */ /* 0x000fe200078e000e */
[----:B------:R-:W-:Y:S06]  /*1c9a0*/  BRA `(.L_x_4770) ;  /* 0xffffffa800247947 */ /* 0x000fec000383ffff */
.L_x_4658:
[----:B------:R-:W-:Y:S01]  /*1c9b0*/  IMAD.MOV.U32 R13, RZ, RZ, R3 ;  /* 0x000000ffff0d7224 */ /* 0x000fe200078e0003 */
[----:B------:R-:W-:Y:S01]  /*1c9c0*/  LEA R17, R17, R8, 0x6 ;  /* 0x0000000811117211 */ /* 0x000fe200078e30ff */
[----:B------:R-:W-:Y:S02]  /*1c9d0*/  IMAD.MOV.U32 R12, RZ, RZ, RZ ;  /* 0x000000ffff0c7224 */ /* 0x000fe400078e00ff */
[----:B------:R-:W-:Y:S02]  /*1c9e0*/  IMAD.MOV.U32 R11, RZ, RZ, 0x181f ;  /* 0x0000181fff0b7424 */ /* 0x000fe400078e00ff */
[----:B------:R-:W-:Y:S02]  /*1c9f0*/  IMAD.MOV.U32 R15, RZ, RZ, -0x1 ;  /* 0xffffffffff0f7424 */ /* 0x000fe400078e00ff */
[----:B-----5:R-:W-:Y:S02]  /*1ca00*/  IMAD R2, R9, R6, RZ ;  /* 0x0000000609027224 */ /* 0x020fe400078e02ff */
[----:B------:R-:W-:-:S07]  /*1ca10*/  VIADD R10, R17, 0x10 ;  /* 0x00000010110a7836 */ /* 0x000fce0000000000 */
[----:B------:R-:W-:Y:S05]  /*1ca20*/  WARPSYNC.COLLECTIVE R15, `(.L_x_4771) ;  /* 0x000000000f087348 */ /* 0x000fea0003c00000 */
[----:B------:R0:W1:Y:S02]  /*1ca30*/  SHFL.IDX P6, R14, R13, R12, R11 ;  /* 0x0000000c0d0e7389 */ /* 0x00006400000c000b */
[----:B01----:R-:W-:Y:S01]  /*1ca40*/  ENDCOLLECTIVE ;  /* 0x000000000000791b */ /* 0x003fe20003800000 */
.L_x_4771:
[C---:B------:R-:W-:Y:S01]  /*1ca50*/  VIADD R8, R17.reuse, 0x20 ;  /* 0x0000002011087836 */ /* 0x040fe20000000000 */
[----:B------:R-:W-:Y:S01]  /*1ca60*/  ISETP.GE.AND P0, PT, R17, R2, PT ;  /* 0x000000021100720c */ /* 0x000fe20003f06270 */
[----:B------:R0:W-:Y:S04]  /*1ca70*/  STL [R1+0x20], R10 ;  /* 0x0000200a01007387 */ /* 0x0001e80000100800 */
[----:B------:R0:W-:Y:S01]  /*1ca80*/  STL [R1+0x24], R8 ;  /* 0x0000240801007387 */ /* 0x0001e20000100800 */
[----:B------:R-:W-:Y:S02]  /*1ca90*/  IMAD.MOV.U32 R13, RZ, RZ, R0 ;  /* 0x000000ffff0d7224 */ /* 0x000fe400078e0000 */
[----:B------:R-:W-:-:S07]  /*1caa0*/  IMAD.MOV.U32 R5, RZ, RZ, R14 ;  /* 0x000000ffff057224 */ /* 0x000fce00078e000e */
[----:B0-----:R-:W-:Y:S05]  /*1cab0*/  WARPSYNC.COLLECTIVE R15, `(.L_x_4772) ;  /* 0x000000000f087348 */ /* 0x001fea0003c00000 */
[----:B------:R1:W2:Y:S02]  /*1cac0*/  SHFL.IDX P6, R14, R13, R12, R11 ;  /* 0x0000000c0d0e7389 */ /* 0x0002a400000c000b */
[----:B012---:R-:W-:Y:S01]  /*1cad0*/  ENDCOLLECTIVE ;  /* 0x000000000000791b */ /* 0x007fe20003800000 */
.L_x_4772:
[----:B------:R-:W-:Y:S02]  /*1cae0*/  IMAD.MOV.U32 R13, RZ, RZ, R3 ;  /* 0x000000ffff0d7224 */ /* 0x000fe400078e0003 */
[----:B------:R-:W-:Y:S02]  /*1caf0*/  IMAD.MOV.U32 R12, RZ, RZ, 0x1 ;  /* 0x00000001ff0c7424 */ /* 0x000fe400078e00ff */
[----:B------:R-:W-:-:S07]  /*1cb00*/  IMAD.MOV.U32 R4, RZ, RZ, R14 ;  /* 0x000000ffff047224 */ /* 0x000fce00078e000e */
[----:B------:R-:W-:Y:S05]  /*1cb10*/  WARPSYNC.COLLECTIVE R15, `(.L_x_4773) ;  /* 0x000000000f087348 */ /* 0x000fea0003c00000 */
[----:B------:R0:W1:Y:S02]  /*1cb20*/  SHFL.IDX P6, R14, R13, R12, R11 ;  /* 0x0000000c0d0e7389 */ /* 0x00006400000c000b */
[----:B01----:R-:W-:Y:S01]  /*1cb30*/  ENDCOLLECTIVE ;  /* 0x000000000000791b */ /* 0x003fe20003800000 */
.L_x_4773:
[----:B------:R-:W-:-:S05]  /*1cb40*/  @!P0 LEA R4, P2, R7, R4, 0x1 ;  /* 0x0000000407048211 */ /* 0x000fca00078408ff */
[----:B------:R-:W-:-:S05]  /*1cb50*/  @!P0 IMAD.X R5, RZ, RZ, R5, P2 ;  /* 0x000000ffff058224 */ /* 0x000fca00010e0605 */
[----:B------:R-:W-:Y:S01]  /*1cb60*/  @!PT LDS RZ, [RZ] ;  /* 0x00000000fffff984 */ /* 0x000fe20000000800 */
[----:B------:R-:W-:Y:S01]  /*1cb70*/  @!PT LDS RZ, [RZ] ;  /* 0x00000000fffff984 */ /* 0x000fe20000000800 */
[----:B------:R-:W-:Y:S01]  /*1cb80*/  @!PT LDS RZ, [RZ] ;  /* 0x00000000fffff984 */ /* 0x000fe20000000800 */
[----:B------:R0:W-:Y:S01]  /*1cb90*/  @!P0 LDGSTS.E.BYPASS.LTC128B.128 [R26+0x20400], desc[UR40][R4.64], !P1 ;  /* 0x20400000041a8fae */ /* 0x0001e2000c901d68 */
[----:B------:R-:W-:Y:S01]  /*1cba0*/  IMAD.MOV.U32 R13, RZ, RZ, R0 ;  /* 0x000000ffff0d7224 */ /* 0x000fe200078e0000 */
[----:B------:R-:W-:Y:S01]  /*1cbb0*/  ISETP.GE.AND P0, PT, R10, R2, PT ;  /* 0x000000020a00720c */ /* 0x000fe20003f06270 */
[----:B0-----:R-:W-:-:S12]  /*1cbc0*/  IMAD.MOV.U32 R4, RZ, RZ, R14 ;  /* 0x000000ffff047224 */ /* 0x001fd800078e000e */
[----:B------:R-:W-:Y:S05]  /*1cbd0*/  WARPSYNC.COLLECTIVE R15, `(.L_x_4774) ;  /* 0x000000000f087348 */ /* 0x000fea0003c00000 */
[----:B------:R0:W1:Y:S02]  /*1cbe0*/  SHFL.IDX P6, R14, R13, R12, R11 ;  /* 0x0000000c0d0e7389 */ /* 0x00006400000c000b */
[----:B01----:R-:W-:Y:S01]  /*1cbf0*/  ENDCOLLECTIVE ;  /* 0x000000000000791b */ /* 0x003fe20003800000 */
.L_x_4774:
[----:B------:R-:W-:Y:S02]  /*1cc00*/  IMAD.MOV.U32 R13, RZ, RZ, R3 ;  /* 0x000000ffff0d7224 */ /* 0x000fe400078e0003 */
[----:B------:R-:W-:Y:S02]  /*1cc10*/  IMAD.MOV.U32 R12, RZ, RZ, 0x2 ;  /* 0x00000002ff0c7424 */ /* 0x000fe400078e00ff */
[----:B------:R-:W-:-:S07]  /*1cc20*/  IMAD.MOV.U32 R5, RZ, RZ, R14 ;  /* 0x000000ffff057224 */ /* 0x000fce00078e000e */
[----:B------:R-:W-:Y:S05]  /*1cc30*/  WARPSYNC.COLLECTIVE R15, `(.L_x_4775) ;  /* 0x000000000f087348 */ /* 0x000fea0003c00000 */
[----:B------:R0:W1:Y:S02]  /*1cc40*/  SHFL.IDX P6, R14, R13, R12, R11 ;  /* 0x0000000c0d0e7389 */ /* 0x00006400000c000b */
[----:B01----:R-:W-:Y:S01]  /*1cc50*/  ENDCOLLECTIVE ;  /* 0x000000000000791b */ /* 0x003fe20003800000 */
.L_x_4775:
[----:B------:R-:W-:-:S05]  /*1cc60*/  @!P0 LEA R5, P2, R7, R5, 0x1 ;  /* 0x0000000507058211 */ /* 0x000fca00078408ff */
[----:B------:R-:W-:-:S05]  /*1cc70*/  @!P0 IMAD.X R4, RZ, RZ, R4, P2 ;  /* 0x000000ffff048224 */ /* 0x000fca00010e0604 */
[----:B------:R-:W-:Y:S01]  /*1cc80*/  @!P0 LOP3.LUT R5, R5, R4, RZ, 0x3c, !PT ;  /* 0x0000000405058212 */ /* 0x000fe200078e3cff */
[----:B------:R-:W-:-:S03]  /*1cc90*/  IMAD.MOV.U32 R13, RZ, RZ, R0 ;  /* 0x000000ffff0d7224 */ /* 0x000fc600078e0000 */
[----:B------:R-:W-:-:S04]  /*1cca0*/  @!P0 LOP3.LUT R4, R5, R4, RZ, 0x3c, !PT ;  /* 0x0000000405048212 */ /* 0x000fc800078e3cff */
[----:B------:R-:W-:Y:S01]  /*1ccb0*/  @!P0 LOP3.LUT R5, R5, R4, RZ, 0x3c, !PT ;  /* 0x0000000405058212 */ /* 0x000fe200078e3cff */
[----:B------:R-:W-:-:S07]  /*1ccc0*/  IMAD.MOV.U32 R6, RZ, RZ, R14 ;  /* 0x000000ffff067224 */ /* 0x000fce00078e000e */
[----:B------:R-:W-:Y:S05]  /*1ccd0*/  WARPSYNC.COLLECTIVE R15, `(.L_x_4776) ;  /* 0x000000000f087348 */ /* 0x000fea0003c00000 */
[----:B------:R0:W1:Y:S02]  /*1cce0*/  SHFL.IDX P6, R14, R13, R12, R11 ;  /* 0x0000000c0d0e7389 */ /* 0x00006400000c000b */
[----:B01----:R-:W-:Y:S01]  /*1ccf0*/  ENDCOLLECTIVE ;  /* 0x000000000000791b */ /* 0x003fe20003800000 */
.L_x_4776:
[----:B------:R-:W-:Y:S01]  /*1cd00*/  @!PT LDS RZ, [RZ] ;  /* 0x00000000fffff984 */ /* 0x000fe20000000800 */
[----:B------:R-:W-:Y:S01]  /*1cd10*/  @!PT LDS RZ, [RZ] ;  /* 0x00000000fffff984 */ /* 0x000fe20000000800 */
[----:B------:R-:W-:Y:S01]  /*1cd20*/  @!PT LDS RZ, [RZ] ;  /* 0x00000000fffff984 */ /* 0x000fe20000000800 */
[----:B------:R0:W-:Y:S01]  /*1cd30*/  @!P0 LDGSTS.E.BYPASS.LTC128B.128 [R26+0x20c00], desc[UR40][R4.64], !P1 ;  /* 0x20c00000041a8fae */ /* 0x0001e2000c901d68 */
[----:B------:R-:W-:Y:S01]  /*1cd40*/  ISETP.GE.AND P0, PT, R8, R2, PT ;  /* 0x000000020800720c */ /* 0x000fe20003f06270 */
[----:B------:R-:W-:Y:S01]  /*1cd50*/  IMAD.MOV.U32 R13, RZ, RZ, R3 ;  /* 0x000000ffff0d7224 */ /* 0x000fe200078e0003 */
[----:B------:R-:W-:Y:S01]  /*1cd60*/  MOV R12, 0x3 ;  /* 0x00000003000c7802 */ /* 0x000fe20000000f00 */
[----:B0-----:R-:W-:-:S10]  /*1cd70*/  IMAD.MOV.U32 R4, RZ, RZ, R14 ;  /* 0x000000ffff047224 */ /* 0x001fd400078e000e */
[----:B------:R-:W-:Y:S05]  /*1cd80*/  WARPSYNC.COLLECTIVE R15, `(.L_x_4777) ;  /* 0x000000000f087348 */ /* 0x000fea0003c00000 */
[----:B------:R0:W1:Y:S02]  /*1cd90*/  SHFL.IDX P6, R14, R13, R12, R11 ;  /* 0x0000000c0d0e7389 */ /* 0x00006400000c000b */
[----:B01----:R-:W-:Y:S01]  /*1cda0*/  ENDCOLLECTIVE ;  /* 0x000000000000791b */ /* 0x003fe20003800000 */
.L_x_4777:
        /* <DEDUP_REMOVED lines=10> */
.L_x_4778:
[----:B------:R-:W-:Y:S01]  /*1ce50*/  @!PT LDS RZ, [RZ] ;  /* 0x00000000fffff984 */ /* 0x000fe20000000800 */
[----:B------:R-:W-:Y:S01]  /*1ce60*/  @!PT LDS RZ, [RZ] ;  /* 0x00000000fffff984 */ /* 0x000fe20000000800 */
[----:B------:R-:W-:Y:S01]  /*1ce70*/  @!PT LDS RZ, [RZ] ;  /* 0x00000000fffff984 */ /* 0x000fe20000000800 */
[----:B------:R0:W-:Y:S01]  /*1ce80*/  @!P0 LDGSTS.E.BYPASS.LTC128B.128 [R26+0x21400], desc[UR40][R4.64], !P1 ;  /* 0x21400000041a8fae */ /* 0x0001e2000c901d68 */
[----:B------:R-:W-:Y:S01]  /*1ce90*/  IMAD.MOV.U32 R0, RZ, RZ, R14 ;  /* 0x000000ffff007224 */ /* 0x000fe200078e000e */
[----:B------:R-:W-:Y:S06]  /*1cea0*/  BRA `(.L_x_4779) ;  /* 0xffffffac00407947 */ /* 0x000fec000383ffff */
.L_x_4662:
[----:B------:R-:W2:Y:S04]  /*1ceb0*/  LDL.LU R10, [R1+0x1c] ;  /* 0x00001c00010a7983 */ /* 0x000ea80000300800 */
[----:B------:R-:W3:Y:S04]  /*1cec0*/  LDL.LU R9, [R1+0x20] ;  /* 0x0000200001097983 */ /* 0x000ee80000300800 */
[----:B------:R-:W4:Y:S01]  /*1ced0*/  LDL.LU R8, [R1+0x24] ;  /* 0x0000240001087983 */ /* 0x000f220000300800 */
[----:B------:R-:W-:Y:S01]  /*1cee0*/  LOP3.LUT R22, R22, 0xffffdfff, RZ, 0xc0, !PT ;  /* 0xffffdfff16167812 */ /* 0x000fe200078ec0ff */
[----:B------:R-:W-:Y:S01]  /*1cef0*/  BSSY B0, `(.L_x_4780) ;  /* 0x0000029000007945 */ /* 0x000fe20003800000 */
[----:B------:R-:W-:-:S02]  /*1cf00*/  IMAD.MOV.U32 R13, RZ, RZ, R4 ;  /* 0x000000ffff0d7224 */ /* 0x000fc400078e0004 */
[----:B------:R-:W-:Y:S02]  /*1cf10*/  IMAD.MOV.U32 R12, RZ, RZ, RZ ;  /* 0x000000ffff0c7224 */ /* 0x000fe400078e00ff */
[----:B------:R-:W-:Y:S02]  /*1cf20*/  IMAD.MOV.U32 R11, RZ, RZ, 0x181f ;  /* 0x0000181fff0b7424 */ /* 0x000fe400078e00ff */
[----:B------:R-:W-:Y:S02]  /*1cf30*/  IMAD.MOV.U32 R15, RZ, RZ, -0x1 ;  /* 0xffffffffff0f7424 */ /* 0x000fe400078e00ff */
[----:B--2---:R-:W-:-:S05]  /*1cf40*/  IMAD R6, R10, R6, RZ ;  /* 0x000000060a067224 */ /* 0x004fca00078e02ff */
[-C--:B------:R-:W-:Y:S02]  /*1cf50*/  ISETP.GE.AND P2, PT, R17, R6.reuse, PT ;  /* 0x000000061100720c */ /* 0x080fe40003f46270 */
[-C--:B---3--:R-:W-:Y:S02]  /*1cf60*/  ISETP.GE.AND P1, PT, R9, R6.reuse, PT ;  /* 0x000000060900720c */ /* 0x088fe40003f26270 */
[----:B----4-:R-:W-:-:S09]  /*1cf70*/  ISETP.GE.AND P0, PT, R8, R6, PT ;  /* 0x000000060800720c */ /* 0x010fd20003f06270 */
[C---:B------:R-:W-:Y:S02]  /*1cf80*/  @!P2 LOP3.LUT R2, R0.reuse, 0x40, RZ, 0xc0, !PT ;  /* 0x000000400002a812 */ /* 0x040fe400078ec0ff */
[----:B------:R-:W-:Y:S02]  /*1cf90*/  @!P1 LOP3.LUT R3, R0, 0x40, RZ, 0xc0, !PT ;  /* 0x0000004000039812 */ /* 0x000fe400078ec0ff */
[----:B------:R-:W-:Y:S02]  /*1cfa0*/  @!P2 SHF.R.U32.HI R2, RZ, 0x2, R2 ;  /* 0x00000002ff02a819 */ /* 0x000fe40000011602 */
[----:B------:R-:W-:Y:S02]  /*1cfb0*/  @!P1 SHF.R.U32.HI R3, RZ, 0x2, R3 ;  /* 0x00000002ff039819 */ /* 0x000fe40000011603 */
[----:B------:R-:W-:Y:S02]  /*1cfc0*/  @!P2 ISETP.NE.U32.AND P6, PT, R2, RZ, PT ;  /* 0x000000ff0200a20c */ /* 0x000fe40003fc5070 */
[----:B------:R-:W-:-:S02]  /*1cfd0*/  @!P2 LOP3.LUT R2, R7, 0x80, RZ, 0xc0, !PT ;  /* 0x000000800702a812 */ /* 0x000fc400078ec0ff */
[----:B------:R-:W-:Y:S02]  /*1cfe0*/  @!P0 LOP3.LUT R8, R0, 0x40, RZ, 0xc0, !PT ;  /* 0x0000004000088812 */ /* 0x000fe400078ec0ff */
[----:B------:R-:W-:Y:S02]  /*1cff0*/  @!P2 SHF.R.U32.HI R2, RZ, 0x3, R2 ;  /* 0x00000003ff02a819 */ /* 0x000fe40000011602 */
[----:B------:R-:W-:-:S05]  /*1d000*/  @!P0 SHF.R.U32.HI R8, RZ, 0x2, R8 ;  /* 0x00000002ff088819 */ /* 0x000fca0000011608 */
[----:B------:R-:W-:Y:S02]  /*1d010*/  @P6 LOP3.LUT R22, R22, 0x2000, RZ, 0xfc, !PT ;  /* 0x0000200016166812 */ /* 0x000fe400078efcff */
[----:B------:R-:W-:Y:S02]  /*1d020*/  @!P2 ISETP.NE.U32.AND P6, PT, R2, RZ, PT ;  /* 0x000000ff0200a20c */ /* 0x000fe40003fc5070 */
[----:B------:R-:W-:Y:S02]  /*1d030*/  LOP3.LUT R22, R22, 0xffffefff, RZ, 0xc0, !PT ;  /* 0xffffefff16167812 */ /* 0x000fe400078ec0ff */
[----:B------:R-:W-:-:S04]  /*1d040*/  @!P1 LOP3.LUT R2, R7, 0x80, RZ, 0xc0, !PT ;  /* 0x0000008007029812 */ /* 0x000fc800078ec0ff */
[----:B------:R-:W-:-:S05]  /*1d050*/  @!P1 SHF.R.U32.HI R2, RZ, 0x3, R2 ;  /* 0x00000003ff029819 */ /* 0x000fca0000011602 */
[----:B------:R-:W-:Y:S02]  /*1d060*/  @P6 LOP3.LUT R22, R22, 0x1000, RZ, 0xfc, !PT ;  /* 0x0000100016166812 */ /* 0x000fe400078efcff */
[----:B------:R-:W-:Y:S02]  /*1d070*/  @!P1 ISETP.NE.U32.AND P6, PT, R3, RZ, PT ;  /* 0x000000ff0300920c */ /* 0x000fe40003fc5070 */
[----:B------:R-:W-:-:S11]  /*1d080*/  LOP3.LUT R22, R22, 0xffff7fff, RZ, 0xc0, !PT ;  /* 0xffff7fff16167812 */ /* 0x000fd600078ec0ff */
[----:B------:R-:W-:Y:S02]  /*1d090*/  @P6 LOP3.LUT R22, R22, 0x8000, RZ, 0xfc, !PT ;  /* 0x0000800016166812 */ /* 0x000fe400078efcff */
[----:B------:R-:W-:Y:S02]  /*1d0a0*/  @!P1 ISETP.NE.U32.AND P6, PT, R2, RZ, PT ;  /* 0x000000ff0200920c */ /* 0x000fe40003fc5070 */
[----:B------:R-:W-:-:S11]  /*1d0b0*/  LOP3.LUT R22, R22, 0xffffbfff, RZ, 0xc0, !PT ;  /* 0xffffbfff16167812 */ /* 0x000fd600078ec0ff */
        /* <DEDUP_REMOVED lines=12> */
.L_x_4781:
[----:B------:R-:W-:Y:S05]  /*1d180*/  BSYNC B0 ;  /* 0x0000000000007941 */ /* 0x000fea0003800000 */
.L_x_4780:
        /* <DEDUP_REMOVED lines=11> */
.L_x_4782:
[----:B------:R-:W-:-:S04]  /*1d240*/  LOP3.LUT R22, R22, 0xfdffffff, RZ, 0xc0, !PT ;  /* 0xfdffffff16167812 */ /* 0x000fc800078ec0ff */
[----:B------:R-:W-:-:S04]  /*1d250*/  @P3 LOP3.LUT R22, R22, 0x2000000, RZ, 0xfc, !PT ;  /* 0x0200000016163812 */ /* 0x000fc800078efcff */
[C---:B------:R-:W-:Y:S02]  /*1d260*/  LOP3.LUT P3, RZ, R22.reuse, 0x400, RZ, 0xc0, !PT ;  /* 0x0000040016ff7812 */ /* 0x040fe4000786c0ff */
[----:B------:R-:W-:Y:S01]  /*1d270*/  LOP3.LUT R22, R22, 0xfeffffff, RZ, 0xc0, !PT ;  /* 0xfeffffff16167812 */ /* 0x000fe200078ec0ff */
[----:B------:R-:W-:-:S03]  /*1d280*/  IMAD.MOV.U32 R13, RZ, RZ, R4 ;  /* 0x000000ffff0d7224 */ /* 0x000fc600078e0004 */
[----:B------:R-:W-:Y:S01]  /*1d290*/  @P1 LOP3.LUT R22, R22, 0x1000000, RZ, 0xfc, !PT ;  /* 0x0100000016161812 */ /* 0x000fe200078efcff */
[----:B------:R-:W-:-:S03]  /*1d2a0*/  IMAD.MOV.U32 R12, RZ, RZ, 0x1 ;  /* 0x00000001ff0c7424 */ /* 0x000fc600078e00ff */
[C---:B------:R-:W-:Y:S02]  /*1d2b0*/  LOP3.LUT P1, RZ, R22.reuse, 0x200, RZ, 0xc0, !PT ;  /* 0x0000020016ff7812 */ /* 0x040fe4000782c0ff */
[----:B------:R-:W-:Y:S01]  /*1d2c0*/  LOP3.LUT R22, R22, 0xffdfffff, RZ, 0xc0, !PT ;  /* 0xffdfffff16167812 */ /* 0x000fe200078ec0ff */
[----:B------:R-:W-:-:S03]  /*1d2d0*/  IMAD.MOV.U32 R3, RZ, RZ, R14 ;  /* 0x000000ffff037224 */ /* 0x000fc600078e000e */
[----:B------:R-:W-:Y:S02]  /*1d2e0*/  @P0 LOP3.LUT R22, R22, 0x200000, RZ, 0xfc, !PT ;  /* 0x0020000016160812 */ /* 0x000fe400078efcff */
[----:B------:R-:W-:Y:S02]  /*1d2f0*/  @!P2 LEA R3, P6, R20, R3, 0x1 ;  /* 0x000000031403a211 */ /* 0x000fe400078c08ff */
[----:B------:R-:W-:-:S03]  /*1d300*/  LOP3.LUT P0, RZ, R22, 0x2000, RZ, 0xc0, !PT ;  /* 0x0000200016ff7812 */ /* 0x000fc6000780c0ff */
        /* <DEDUP_REMOVED lines=9> */
[----:B------:R-:W-:-:S03]  /*1d3a0*/  LOP3.LUT P4, RZ, R22, 0x4000000, RZ, 0xc0, !PT ;  /* 0x0400000016ff7812 */ /* 0x000fc6000788c0ff */
[----:B------:R0:W-:Y:S01]  /*1d3b0*/  @!P2 LDGSTS.E.BYPASS.LTC128B.128 [R26+0x28400], desc[UR40][R2.64+0x80], !P3 ;  /* 0x28400080021aafae */ /* 0x0001e2000d901d68 */
[----:B------:R-:W-:-:S03]  /*1d3c0*/  LOP3.LUT P3, RZ, R22, 0x2000000, RZ, 0xc0, !PT ;  /* 0x0200000016ff7812 */ /* 0x000fc6000786c0ff */
        /* <DEDUP_REMOVED lines=9> */
[----:B------:R0:W-:Y:S04]  /*1d460*/  @!P2 LDGSTS.E.BYPASS.LTC128B.128 [R26+0x32400], desc[UR40][R2.64+0x300], P0 ;  /* 0x32400300021aafae */ /* 0x0001e80008101d68 */
[----:B------:R0:W-:Y:S04]  /*1d470*/  @!P2 LDGSTS.E.BYPASS.LTC128B.128 [R26+0x34400], desc[UR40][R2.64+0x380], P6 ;  /* 0x34400380021aafae */ /* 0x0001e8000b101d68 */
[----:B0-----:R-:W-:Y:S05]  /*1d480*/  WARPSYNC.COLLECTIVE R15, `(.L_x_4783) ;  /* 0x000000000f087348 */ /* 0x001fea0003c00000 */
[----:B------:R1:W2:Y:S02]  /*1d490*/  SHFL.IDX P6, R14, R13, R12, R11 ;  /* 0x0000000c0d0e7389 */ /* 0x0002a400000c000b */
[----:B012---:R-:W-:Y:S01]  /*1d4a0*/  ENDCOLLECTIVE ;  /* 0x000000000000791b */ /* 0x007fe20003800000 */
.L_x_4783:
[----:B------:R-:W-:-:S04]  /*1d4b0*/  @P5 LOP3.LUT R22, R22, 0x800000, RZ, 0xfc, !PT ;  /* 0x0080000016165812 */ /* 0x000fc800078efcff */
[C---:B------:R-:W-:Y:S02]  /*1d4c0*/  LOP3.LUT P5, RZ, R22.reuse, 0x800, RZ, 0xc0, !PT ;  /* 0x0000080016ff7812 */ /* 0x040fe400078ac0ff */
[----:B------:R-:W-:Y:S01]  /*1d4d0*/  LOP3.LUT P0, RZ, R22, 0x8000, RZ, 0xc0, !PT ;  /* 0x0000800016ff7812 */ /* 0x000fe2000780c0ff */
[----:B------:R-:W-:Y:S01]  /*1d4e0*/  IMAD.MOV.U32 R13, RZ, RZ, R5 ;  /* 0x000000ffff0d7224 */ /* 0x000fe200078e0005 */
[----:B------:R-:W-:-:S11]  /*1d4f0*/  MOV R2, R14 ;  /* 0x0000000e00027202 */ /* 0x000fd60000000f00 */
[----:B------:R-:W-:Y:S05]  /*1d500*/  WARPSYNC.COLLECTIVE R15, `(.L_x_4784) ;  /* 0x000000000f087348 */ /* 0x000fea0003c00000 */
[----:B------:R0:W1:Y:S02]  /*1d510*/  SHFL.IDX P6, R14, R13, R12, R11 ;  /* 0x0000000c0d0e7389 */ /* 0x00006400000c000b */
[----:B01----:R-:W-:Y:S01]  /*1d520*/  ENDCOLLECTIVE ;  /* 0x000000000000791b */ /* 0x003fe20003800000 */
.L_x_4784:
[----:B------:R-:W-:Y:S02]  /*1d530*/  IMAD.MOV.U32 R13, RZ, RZ, R4 ;  /* 0x000000ffff0d7224 */ /* 0x000fe400078e0004 */
[----:B------:R-:W-:Y:S02]  /*1d540*/  IMAD.MOV.U32 R12, RZ, RZ, 0x2 ;  /* 0x00000002ff0c7424 */ /* 0x000fe400078e00ff */
[----:B------:R-:W-:Y:S01]  /*1d550*/  IMAD.MOV.U32 R3, RZ, RZ, R14 ;  /* 0x000000ffff037224 */ /* 0x000fe200078e000e */
[----:B------:R-:W-:-:S04]  /*1d560*/  LOP3.LUT P6, RZ, R22, 0x4000, RZ, 0xc0, !PT ;  /* 0x0000400016ff7812 */ /* 0x000fc800078cc0ff */
[----:B------:R-:W-:-:S05]  /*1d570*/  @!P1 LEA R3, P2, R20, R3, 0x1 ;  /* 0x0000000314039211 */ /* 0x000fca00078408ff */
[----:B------:R-:W-:Y:S01]  /*1d580*/  @!P1 IMAD.X R2, RZ, RZ, R2, P2 ;  /* 0x000000ffff029224 */ /* 0x000fe200010e0602 */
[C---:B------:R-:W-:Y:S02]  /*1d590*/  LOP3.LUT P2, RZ, R22.reuse, 0x10000, RZ, 0xc0, !PT ;  /* 0x0001000016ff7812 */ /* 0x040fe4000784c0ff */
[----:B------:R-:W-:Y:S02]  /*1d5a0*/  LOP3.LUT R22, R22, 0xfff7ffff, RZ, 0xc0, !PT ;  /* 0xfff7ffff16167812 */ /* 0x000fe400078ec0ff */
[----:B------:R-:W-:-:S04]  /*1d5b0*/  @!P1 LOP3.LUT R3, R3, R2, RZ, 0x3c, !PT ;  /* 0x0000000203039212 */ /* 0x000fc800078e3cff */
[----:B------:R-:W-:-:S04]  /*1d5c0*/  @!P1 LOP3.LUT R2, R3, R2, RZ, 0x3c, !PT ;  /* 0x0000000203029212 */ /* 0x000fc800078e3cff */
[----:B------:R-:W-:Y:S02]  /*1d5d0*/  @!P1 LOP3.LUT R3, R3, R2, RZ, 0x3c, !PT ;  /* 0x0000000203039212 */ /* 0x000fe400078e3cff */
[----:B------:R-:W-:-:S03]  /*1d5e0*/  @P2 LOP3.LUT R22, R22, 0x80000, RZ, 0xfc, !PT ;  /* 0x0008000016162812 */ /* 0x000fc600078efcff */
[----:B------:R-:W-:Y:S01]  /*1d5f0*/  @!PT LDS RZ, [RZ] ;  /* 0x00000000fffff984 */ /* 0x000fe20000000800 */
[----:B------:R-:W-:Y:S01]  /*1d600*/  @!PT LDS RZ, [RZ] ;  /* 0x00000000fffff984 */ /* 0x000fe20000000800 */
[----:B------:R-:W-:Y:S01]  /*1d610*/  @!PT LDS RZ, [RZ] ;  /* 0x00000000fffff984 */ /* 0x000fe20000000800 */
[----:B------:R0:W-:Y:S01]  /*1d620*/  @!P1 LDGSTS.E.BYPASS.LTC128B.128 [R26+0x26c00], desc[UR40][R2.64], !P5 ;  /* 0x26c00000021a9fae */ /* 0x0001e2000e901d68 */
[C---:B------:R-:W-:Y:S02]  /*1d630*/  LOP3.LUT P2, RZ, R22.reuse, 0x400, RZ, 0xc0, !PT ;  /* 0x0000040016ff7812 */ /* 0x040fe4000784c0ff */
[C---:B------:R-:W-:Y:S02]  /*1d640*/  LOP3.LUT P5, RZ, R22.reuse, 0x800000, RZ, 0xc0, !PT ;  /* 0x0080000016ff7812 */ /* 0x040fe400078ac0ff */
[----:B------:R-:W-:-:S09]  /*1d650*/  LOP3.LUT R22, R22, 0xffefffff, RZ, 0xc0, !PT ;  /* 0xffefffff16167812 */ /* 0x000fd200078ec0ff */
[----:B------:R-:W-:Y:S01]  /*1d660*/  @P2 LOP3.LUT R22, R22, 0x100000, RZ, 0xfc, !PT ;  /* 0x0010000016162812 */ /* 0x000fe200078efcff */
[----:B------:R0:W-:Y:S03]  /*1d670*/  @!P1 LDGSTS.E.BYPASS.LTC128B.128 [R26+0x28c00], desc[UR40][R2.64+0x80], !P2 ;  /* 0x28c00080021a9fae */ /* 0x0001e6000d101d68 */
[C---:B------:R-:W-:Y:S01]  /*1d680*/  LOP3.LUT P2, RZ, R22.reuse, 0x800, RZ, 0xc0, !PT ;  /* 0x0000080016ff7812 */ /* 0x040fe2000784c0ff */
[----:B------:R0:W-:Y:S01]  /*1d690*/  @!P1 LDGSTS.E.BYPASS.LTC128B.128 [R26+0x2ac00], desc[UR40][R2.64+0x100], !P5 ;  /* 0x2ac00100021a9fae */ /* 0x0001e2000e901d68 */
[----:B------:R-:W-:-:S13]  /*1d6a0*/  LOP3.LUT P5, RZ, R22, 0x400000, RZ, 0xc0, !PT ;  /* 0x0040000016ff7812 */ /* 0x000fda00078ac0ff */
[----:B------:R0:W-:Y:S04]  /*1d6b0*/  @!P1 LDGSTS.E.BYPASS.LTC128B.128 [R26+0x2cc00], desc[UR40][R2.64+0x180], !P5 ;  /* 0x2cc00180021a9fae */ /* 0x0001e8000e901d68 */
[----:B------:R0:W-:Y:S04]  /*1d6c0*/  @!P1 LDGSTS.E.BYPASS.LTC128B.128 [R26+0x2ec00], desc[UR40][R2.64+0x200], !P4 ;  /* 0x2ec00200021a9fae */ /* 0x0001e8000e101d68 */
[----:B------:R0:W-:Y:S04]  /*1d6d0*/  @!P1 LDGSTS.E.BYPASS.LTC128B.128 [R26+0x30c00], desc[UR40][R2.64+0x280], !P3 ;  /* 0x30c00280021a9fae */ /* 0x0001e8000d901d68 */
[----:B------:R0:W-:Y:S01]  /*1d6e0*/  @!P1 LDGSTS.E.BYPASS.LTC128B.128 [R26+0x32c00], desc[UR40][R2.64+0x300], P0 ;  /* 0x32c00300021a9fae */ /* 0x0001e20008101d68 */
[----:B------:R-:W-:-:S03]  /*1d6f0*/  LOP3.LUT P0, RZ, R22, 0x200000, RZ, 0xc0, !PT ;  /* 0x0020000016ff7812 */ /* 0x000fc6000780c0ff */
[----:B------:R0:W-:Y:S10]  /*1d700*/  @!P1 LDGSTS.E.BYPASS.LTC128B.128 [R26+0x34c00], desc[UR40][R2.64+0x380], P6 ;  /* 0x34c00380021a9fae */ /* 0x0001f4000b101d68 */
[----:B0-----:R-:W-:Y:S05]  /*1d710*/  WARPSYNC.COLLECTIVE R15, `(.L_x_4785) ;  /* 0x000000000f087348 */ /* 0x001fea0003c00000 */
[----:B------:R1:W2:Y:S02]  /*1d720*/  SHFL.IDX P6, R14, R13, R12, R11 ;  /* 0x0000000c0d0e7389 */ /* 0x0002a400000c000b */
[----:B012---:R-:W-:Y:S01]  /*1d730*/  ENDCOLLECTIVE ;  /* 0x000000000000791b */ /* 0x007fe20003800000 */
.L_x_4785:
[----:B------:R-:W-:Y:S02]  /*1d740*/  IMAD.MOV.U32 R13, RZ, RZ, R5 ;  /* 0x000000ffff0d7224 */ /* 0x000fe400078e0005 */
[----:B------:R-:W-:-:S07]  /*1d750*/  IMAD.MOV.U32 R8, RZ, RZ, R14 ;  /* 0x000000ffff087224 */ /* 0x000fce00078e000e */
[----:B------:R-:W-:Y:S05]  /*1d760*/  WARPSYNC.COLLECTIVE R15, `(.L_x_4786) ;  /* 0x000000000f087348 */ /* 0x000fea0003c00000 */
[----:B------:R0:W1:Y:S02]  /*1d770*/  SHFL.IDX P6, R14, R13, R12, R11 ;  /* 0x0000000c0d0e7389 */ /* 0x00006400000c000b */
[----:B01----:R-:W-:Y:S01]  /*1d780*/  ENDCOLLECTIVE ;  /* 0x000000000000791b */ /* 0x003fe20003800000 */
.L_x_4786:
[----:B------:R-:W-:Y:S02]  /*1d790*/  IMAD.MOV.U32 R13, RZ, RZ, R4 ;  /* 0x000000ffff0d7224 */ /* 0x000fe400078e0004 */
[----:B------:R-:W-:Y:S01]  /*1d7a0*/  IMAD.MOV.U32 R12, RZ, RZ, 0x3 ;  /* 0x00000003ff0c7424 */ /* 0x000fe200078e00ff */
[----:B------:R-:W-:Y:S02]  /*1d7b0*/  @!P0 LEA R9, P1, R20, R14, 0x1 ;  /* 0x0000000e14098211 */ /* 0x000fe400078208ff */
[----:B------:R-:W-:-:S03]  /*1d7c0*/  LOP3.LUT P6, RZ, R22, 0x20000, RZ, 0xc0, !PT ;  /* 0x0002000016ff7812 */ /* 0x000fc600078cc0ff */
[----:B------:R-:W-:Y:S01]  /*1d7d0*/  @!P0 IMAD.X R10, RZ, RZ, R8, P1 ;  /* 0x000000ffff0a8224 */ /* 0x000fe200008e0608 */
[----:B------:R-:W-:Y:S01]  /*1d7e0*/  LOP3.LUT P1, RZ, R22, 0x200, RZ, 0xc0, !PT ;  /* 0x0000020016ff7812 */ /* 0x000fe2000782c0ff */
[----:B------:R-:W-:Y:S02]  /*1d7f0*/  @!P0 IMAD.MOV.U32 R2, RZ, RZ, R9 ;  /* 0x000000ffff028224 */ /* 0x000fe400078e0009 */
[----:B------:R-:W-:-:S05]  /*1d800*/  @!P0 IMAD.MOV.U32 R3, RZ, RZ, R10 ;  /* 0x000000ffff038224 */ /* 0x000fca00078e000a */
[----:B------:R-:W-:Y:S01]  /*1d810*/  @!PT LDS RZ, [RZ] ;  /* 0x00000000fffff984 */ /* 0x000fe20000000800 */
[----:B------:R-:W-:Y:S01]  /*1d820*/  @!PT LDS RZ, [RZ] ;  /* 0x00000000fffff984 */ /* 0x000fe20000000800 */
[----:B------:R-:W-:Y:S01]  /*1d830*/  @!PT LDS RZ, [RZ] ;  /* 0x00000000fffff984 */ /* 0x000fe20000000800 */
[----:B------:R0:W-:Y:S01]  /*1d840*/  @!P0 LDGSTS.E.BYPASS.LTC128B.128 [R26+0x27400], desc[UR40][R2.64], !P2 ;  /* 0x27400000021a8fae */ /* 0x0001e2000d101d68 */
[----:B------:R-:W-:-:S13]  /*1d850*/  LOP3.LUT P2, RZ, R22, 0x100000, RZ, 0xc0, !PT ;  /* 0x0010000016ff7812 */ /* 0x000fda000784c0ff */
[----:B------:R0:W-:Y:S01]  /*1d860*/  @!P0 LDGSTS.E.BYPASS.LTC128B.128 [R26+0x29400], desc[UR40][R2.64+0x80], !P2 ;  /* 0x29400080021a8fae */ /* 0x0001e2000d101d68 */
[----:B------:R-:W-:-:S03]  /*1d870*/  LOP3.LUT P2, RZ, R22, 0x80000, RZ, 0xc0, !PT ;  /* 0x0008000016ff7812 */ /* 0x000fc6000784c0ff */
[----:B------:R0:W-:Y:S04]  /*1d880*/  @!P0 LDGSTS.E.BYPASS.LTC128B.128 [R26+0x2b400], desc[UR40][R2.64+0x100], !P1 ;  /* 0x2b400100021a8fae */ /* 0x0001e8000c901d68 */
[----:B------:R0:W-:Y:S04]  /*1d890*/  @!P0 LDGSTS.E.BYPASS.LTC128B.128 [R26+0x2d400], desc[UR40][R2.64+0x180], !P5 ;  /* 0x2d400180021a8fae */ /* 0x0001e8000e901d68 */
[----:B------:R0:W-:Y:S04]  /*1d8a0*/  @!P0 LDGSTS.E.BYPASS.LTC128B.128 [R26+0x2f400], desc[UR40][R2.64+0x200], !P4 ;  /* 0x2f400200021a8fae */ /* 0x0001e8000e101d68 */
[----:B------:R0:W-:Y:S04]  /*1d8b0*/  @!P0 LDGSTS.E.BYPASS.LTC128B.128 [R26+0x31400], desc[UR40][R2.64+0x280], !P3 ;  /* 0x31400280021a8fae */ /* 0x0001e8000d901d68 */
[----:B------:R0:W-:Y:S02]  /*1d8c0*/  @!P0 LDGSTS.E.BYPASS.LTC128B.128 [R26+0x33400], desc[UR40][R2.64+0x300], P6 ;  /* 0x33400300021a8fae */ /* 0x0001e4000b101d68 */
[----:B0-----:R-:W-:Y:S05]  /*1d8d0*/  WARPSYNC.COLLECTIVE R15, `(.L_x_4787) ;  /* 0x000000000f087348 */ /* 0x001fea0003c00000 */
[----:B------:R1:W2:Y:S02]  /*1d8e0*/  SHFL.IDX P6, R14, R13, R12, R11 ;  /* 0x0000000c0d0e7389 */ /* 0x0002a400000c000b */
[----:B012---:R-:W-:Y:S01]  /*1d8f0*/  ENDCOLLECTIVE ;  /* 0x000000000000791b */ /* 0x007fe20003800000 */
.L_x_4787:
[----:B------:R-:W-:Y:S01]  /*1d900*/  @!PT LDS RZ, [RZ] ;  /* 0x00000000fffff984 */ /* 0x000fe20000000800 */
[----:B------:R-:W-:Y:S01]  /*1d910*/  @!PT LDS RZ, [RZ] ;  /* 0x00000000fffff984 */ /* 0x000fe20000000800 */
[----:B------:R-:W-:Y:S01]  /*1d920*/  @!PT LDS RZ, [RZ] ;  /* 0x00000000fffff984 */ /* 0x000fe20000000800 */
[----:B------:R0:W-:Y:S01]  /*1d930*/  @!P0 LDGSTS.E.BYPASS.LTC128B.128 [R26+0x35400], desc[UR40][R2.64+0x380], P2 ;  /* 0x35400380021a8fae */ /* 0x0001e20009101d68 */
[----:B------:R-:W-:Y:S02]  /*1d940*/  IMAD.MOV.U32 R13, RZ, RZ, R5 ;  /* 0x000000ffff0d7224 */ /* 0x000fe400078e0005 */
[----:B------:R-:W-:-:S07]  /*1d950*/  IMAD.MOV.U32 R4, RZ, RZ, R14 ;  /* 0x000000ffff047224 */ /* 0x000fce00078e000e */
[----:B0-----:R-:W-:Y:S05]  /*1d960*/  WARPSYNC.COLLECTIVE R15, `(.L_x_4788) ;  /* 0x000000000f087348 */ /* 0x001fea0003c00000 */
[----:B------:R1:W2:Y:S02]  /*1d970*/  SHFL.IDX P6, R14, R13, R12, R11 ;  /* 0x0000000c0d0e7389 */ /* 0x0002a400000c000b */
[----:B012---:R-:W-:Y:S01]  /*1d980*/  ENDCOLLECTIVE ;  /* 0x000000000000791b */ /* 0x007fe20003800000 */
.L_x_4788:
[----:B------:R-:W-:Y:S01]  /*1d990*/  IMAD.MOV.U32 R2, RZ, RZ, R14 ;  /* 0x000000ffff027224 */ /* 0x000fe200078e000e */
[----:B------:R-:W-:Y:S06]  /*1d9a0*/  BRA `(.L_x_4789) ;  /* 0xffffffb000247947 */ /* 0x000fec000383ffff */
.L_x_4667:
[----:B-1----:R1:W2:Y:S02]  /*1d9b0*/  SYNCS.PHASECHK.TRANS64.TRYWAIT P0, [R23+URZ+0x38820], R0 ;  /* 0x03882000170075a7 */ /* 0x0022a4000800017f */
[----:B--2---:R-:W-:Y:S05]  /*1d9c0*/  @!P0 NANOSLEEP.SYNCS 0x989680 ;  /* 0x009896800000895d */ /* 0x004fea0003900000 */
[----:B------:R-:W2:Y:S02]  /*1d9d0*/  @!P0 SYNCS.PHASECHK.TRANS64 P0, [R23+URZ+0x38820], R0 ;  /* 0x03882000170085a7 */ /* 0x000ea4000800007f */
[----:B--2---:R-:W-:Y:S05]  /*1d9e0*/  @!P0 BRA `(.L_x_4667) ;  /* 0xfffffffc00f08947 */ /* 0x004fea000383ffff */
[----:B------:R-:W-:Y:S05]  /*1d9f0*/  BRA `(.L_x_4790) ;  /* 0xffffffb000cc7947 */ /* 0x000fea000383ffff */
.L_x_4670:
[----:B-1----:R1:W2:Y:S02]  /*1da00*/  SYNCS.PHASECHK.TRANS64.TRYWAIT P0, [R27+URZ+0x38860], R0 ;  /* 0x038860001b0075a7 */ /* 0x0022a4000800017f */
[----:B--2---:R-:W-:Y:S05]  /*1da10*/  @!P0 NANOSLEEP.SYNCS 0x989680 ;  /* 0x009896800000895d */ /* 0x004fea0003900000 */
[----:B------:R-:W2:Y:S02]  /*1da20*/  @!P0 SYNCS.PHASECHK.TRANS64 P0, [R27+URZ+0x38860], R0 ;  /* 0x038860001b0085a7 */ /* 0x000ea4000800007f */
[----:B--2---:R-:W-:Y:S05]  /*1da30*/  @!P0 BRA `(.L_x_4670) ;  /* 0xfffffffc00f08947 */ /* 0x004fea000383ffff */
[----:B------:R-:W-:Y:S05]  /*1da40*/  BRA `(.L_x_4791) ;  /* 0xffffffb000dc7947 */ /* 0x000fea000383ffff */
.L_x_4671:
        /* <DEDUP_REMOVED lines=8> */
.L_x_4793:
[----:B------:R-:W-:Y:S05]  /*1dad0*/  BSYNC B0 ;  /* 0x0000000000007941 */ /* 0x000fea0003800000 */
.L_x_4792:
        /* <DEDUP_REMOVED lines=15> */
.L_x_4794:
[----:B------:R-:W-:Y:S02]  /*1dbd0*/  IMAD.MOV.U32 R13, RZ, RZ, R6 ;  /* 0x000000ffff0d7224 */ /* 0x000fe400078e0006 */
[----:B------:R-:W-:Y:S02]  /*1dbe0*/  IMAD.MOV.U32 R12, RZ, RZ, 0x1 ;  /* 0x00000001ff0c7424 */ /* 0x000fe400078e00ff */
[----:B------:R-:W-:Y:S02]  /*1dbf0*/  IMAD.SHL.U32 R7, R7, 0x8, RZ ;  /* 0x0000000807077824 */ /* 0x000fe400078e00ff */
[----:B------:R-:W-:-:S03]  /*1dc00*/  IMAD.MOV.U32 R2, RZ, RZ, R14 ;  /* 0x000000ffff027224 */ /* 0x000fc600078e000e */
        /* <DEDUP_REMOVED lines=35> */
.L_x_4795:
[----:B------:R-:W-:Y:S02]  /*1de40*/  IMAD.MOV.U32 R13, RZ, RZ, R5 ;  /* 0x000000ffff0d7224 */ /* 0x000fe400078e0005 */
[----:B------:R-:W-:-:S07]  /*1de50*/  IMAD.MOV.U32 R3, RZ, RZ, R14 ;  /* 0x000000ffff037224 */ /* 0x000fce00078e000e */
[----:B------:R-:W-:Y:S05]  /*1de60*/  WARPSYNC.COLLECTIVE R15, `(.L_x_4796) ;  /* 0x000000000f087348 */ /* 0x000fea0003c00000 */
[----:B------:R0:W1:Y:S02]  /*1de70*/  SHFL.IDX P6, R14, R13, R12, R11 ;  /* 0x0000000c0d0e7389 */ /* 0x00006400000c000b */
[----:B01----:R-:W-:Y:S01]  /*1de80*/  ENDCOLLECTIVE ;  /* 0x000000000000791b */ /* 0x003fe20003800000 */
.L_x_4796:
[----:B------:R-:W-:Y:S02]  /*1de90*/  IMAD.MOV.U32 R13, RZ, RZ, R6 ;  /* 0x000000ffff0d7224 */ /* 0x000fe400078e0006 */
[----:B------:R-:W-:Y:S01]  /*1dea0*/  IMAD.MOV.U32 R12, RZ, RZ, 0x2 ;  /* 0x00000002ff0c7424 */ /* 0x000fe200078e00ff */
[----:B------:R-:W-:-:S04]  /*1deb0*/  MOV R2, R14 ;  /* 0x0000000e00027202 */ /* 0x000fc80000000f00 */
        /* <DEDUP_REMOVED lines=26> */
.L_x_4797:
[----:B------:R-:W-:Y:S02]  /*1e060*/  IMAD.MOV.U32 R13, RZ, RZ, R5 ;  /* 0x000000ffff0d7224 */ /* 0x000fe400078e0005 */
[----:B------:R-:W-:-:S07]  /*1e070*/  IMAD.MOV.U32 R7, RZ, RZ, R14 ;  /* 0x000000ffff077224 */ /* 0x000fce00078e000e */
[----:B------:R-:W-:Y:S05]  /*1e080*/  WARPSYNC.COLLECTIVE R15, `(.L_x_4798) ;  /* 0x000000000f087348 */ /* 0x000fea0003c00000 */
[----:B------:R0:W1:Y:S02]  /*1e090*/  SHFL.IDX P6, R14, R13, R12, R11 ;  /* 0x0000000c0d0e7389 */ /* 0x00006400000c000b */
[----:B01----:R-:W-:Y:S01]  /*1e0a0*/  ENDCOLLECTIVE ;  /* 0x000000000000791b */ /* 0x003fe20003800000 */
.L_x_4798:
        /* <DEDUP_REMOVED lines=29> */
.L_x_4799:
[----:B------:R-:W-:Y:S02]  /*1e280*/  IMAD.MOV.U32 R13, RZ, RZ, R5 ;  /* 0x000000ffff0d7224 */ /* 0x000fe400078e0005 */
[----:B------:R-:W-:-:S07]  /*1e290*/  IMAD.MOV.U32 R6, RZ, RZ, R14 ;  /* 0x000000ffff067224 */ /* 0x000fce00078e000e */
[----:B------:R-:W-:Y:S05]  /*1e2a0*/  WARPSYNC.COLLECTIVE R15, `(.L_x_4800) ;  /* 0x000000000f087348 */ /* 0x000fea0003c00000 */
[----:B------:R0:W1:Y:S02]  /*1e2b0*/  SHFL.IDX P6, R14, R13, R12, R11 ;  /* 0x0000000c0d0e7389 */ /* 0x00006400000c000b */
[----:B01----:R-:W-:Y:S01]  /*1e2c0*/  ENDCOLLECTIVE ;  /* 0x000000000000791b */ /* 0x003fe20003800000 */
.L_x_4800:
[----:B------:R-:W-:Y:S01]  /*1e2d0*/  IMAD.MOV.U32 R2, RZ, RZ, R14 ;  /* 0x000000ffff027224 */ /* 0x000fe200078e000e */
[----:B------:R-:W-:Y:S06]  /*1e2e0*/  BRA `(.L_x_4801) ;  /* 0xffffffb000747947 */ /* 0x000fec000383ffff */
.L_x_4678:
[----:B0-----:R0:W1:Y:S02]  /*1e2f0*/  SYNCS.PHASECHK.TRANS64.TRYWAIT P0, [R6+URZ+0x38840], R21 ;  /* 0x03884015060075a7 */ /* 0x001064000800017f */
[----:B-1----:R-:W-:Y:S05]  /*1e300*/  @!P0 NANOSLEEP.SYNCS 0x989680 ;  /* 0x009896800000895d */ /* 0x002fea0003900000 */
[----:B------:R-:W1:Y:S02]  /*1e310*/  @!P0 SYNCS.PHASECHK.TRANS64 P0, [R6+URZ+0x38840], R21 ;  /* 0x03884015060085a7 */ /* 0x000e64000800007f */
[----:B-1----:R-:W-:Y:S05]  /*1e320*/  @!P0 BRA `(.L_x_4678) ;  /* 0xfffffffc00f08947 */ /* 0x002fea000383ffff */
[----:B------:R-:W-:Y:S05]  /*1e330*/  BRA `(.L_x_4802) ;  /* 0xffffffb800047947 */ /* 0x000fea000383ffff */
.L_x_4679:
        /* <DEDUP_REMOVED lines=8> */
.L_x_4804:
[----:B------:R-:W-:Y:S05]  /*1e3c0*/  BSYNC B1 ;  /* 0x0000000000017941 */ /* 0x000fea0003800000 */
.L_x_4803:
        /* <DEDUP_REMOVED lines=9> */
.L_x_4805:
[----:B------:R-:W-:Y:S02]  /*1e460*/  IMAD.MOV.U32 R13, RZ, RZ, R27 ;  /* 0x000000ffff0d7224 */ /* 0x000fe400078e001b */
[----:B------:R-:W-:Y:S02]  /*1e470*/  IMAD.MOV.U32 R12, RZ, RZ, 0x1 ;  /* 0x00000001ff0c7424 */ /* 0x000fe400078e00ff */
[----:B------:R-:W-:-:S07]  /*1e480*/  IMAD.MOV.U32 R2, RZ, RZ, R14 ;  /* 0x000000ffff027224 */ /* 0x000fce00078e000e */
[----:B------:R-:W-:Y:S05]  /*1e490*/  WARPSYNC.COLLECTIVE R15, `(.L_x_4806) ;  /* 0x000000000f087348 */ /* 0x000fea0003c00000 */
[----:B------:R0:W1:Y:S02]  /*1e4a0*/  SHFL.IDX P6, R14, R13, R12, R11 ;  /* 0x0000000c0d0e7389 */ /* 0x00006400000c000b */
[----:B01----:R-:W-:Y:S01]  /*1e4b0*/  ENDCOLLECTIVE ;  /* 0x000000000000791b */ /* 0x003fe20003800000 */
.L_x_4806:
        /* <DEDUP_REMOVED lines=11> */
.L_x_4807:
[----:B------:R-:W-:Y:S02]  /*1e570*/  IMAD.MOV.U32 R13, RZ, RZ, R27 ;  /* 0x000000ffff0d7224 */ /* 0x000fe400078e001b */
[----:B------:R-:W-:Y:S02]  /*1e580*/  IMAD.MOV.U32 R12, RZ, RZ, 0x2 ;  /* 0x00000002ff0c7424 */ /* 0x000fe400078e00ff */
[----:B------:R-:W-:-:S07]  /*1e590*/  IMAD.MOV.U32 R2, RZ, RZ, R14 ;  /* 0x000000ffff027224 */ /* 0x000fce00078e000e */
[----:B------:R-:W-:Y:S05]  /*1e5a0*/  WARPSYNC.COLLECTIVE R15, `(.L_x_4808) ;  /* 0x000000000f087348 */ /* 0x000fea0003c00000 */
[----:B------:R0:W1:Y:S02]  /*1e5b0*/  SHFL.IDX P6, R14, R13, R12, R11 ;  /* 0x0000000c0d0e7389 */ /* 0x00006400000c000b */
[----:B01----:R-:W-:Y:S01]  /*1e5c0*/  ENDCOLLECTIVE ;  /* 0x000000000000791b */ /* 0x003fe20003800000 */
.L_x_4808:
        /* <DEDUP_REMOVED lines=11> */
.L_x_4809:
[----:B------:R-:W-:Y:S02]  /*1e680*/  IMAD.MOV.U32 R13, RZ, RZ, R27 ;  /* 0x000000ffff0d7224 */ /* 0x000fe400078e001b */
[----:B------:R-:W-:Y:S02]  /*1e690*/  IMAD.MOV.U32 R12, RZ, RZ, 0x3 ;  /* 0x00000003ff0c7424 */ /* 0x000fe400078e00ff */
[----:B------:R-:W-:-:S07]  /*1e6a0*/  IMAD.MOV.U32 R2, RZ, RZ, R14 ;  /* 0x000000ffff027224 */ /* 0x000fce00078e000e */
[----:B------:R-:W-:Y:S05]  /*1e6b0*/  WARPSYNC.COLLECTIVE R15, `(.L_x_4810) ;  /* 0x000000000f087348 */ /* 0x000fea0003c00000 */
[----:B------:R0:W1:Y:S02]  /*1e6c0*/  SHFL.IDX P6, R14, R13, R12, R11 ;  /* 0x0000000c0d0e7389 */ /* 0x00006400000c000b */
[----:B01----:R-:W-:Y:S01]  /*1e6d0*/  ENDCOLLECTIVE ;  /* 0x000000000000791b */ /* 0x003fe20003800000 */
.L_x_4810:
        /* <DEDUP_REMOVED lines=11> */
.L_x_4811:
[----:B------:R-:W-:Y:S01]  /*1e790*/  IMAD.MOV.U32 R2, RZ, RZ, R14 ;  /* 0x000000ffff027224 */ /* 0x000fe200078e000e */
[----:B------:R-:W-:Y:S06]  /*1e7a0*/  BRA `(.L_x_4812) ;  /* 0xffffffb400947947 */ /* 0x000fec000383ffff */
.L_x_4684:
[----:B---3--:R3:W4:Y:S02]  /*1e7b0*/  SYNCS.PHASECHK.TRANS64.TRYWAIT P0, [R6+URZ+0x38860], R21 ;  /* 0x03886015060075a7 */ /* 0x008724000800017f */
[----:B----4-:R-:W-:Y:S05]  /*1e7c0*/  @!P0 NANOSLEEP.SYNCS 0x989680 ;  /* 0x009896800000895d */ /* 0x010fea0003900000 */
[----:B------:R-:W4:Y:S02]  /*1e7d0*/  @!P0 SYNCS.PHASECHK.TRANS64 P0, [R6+URZ+0x38860], R21 ;  /* 0x03886015060085a7 */ /* 0x000f24000800007f */
[----:B----4-:R-:W-:Y:S05]  /*1e7e0*/  @!P0 BRA `(.L_x_4684) ;  /* 0xfffffffc00f08947 */ /* 0x010fea000383ffff */
[----:B------:R-:W-:Y:S05]  /*1e7f0*/  BRA `(.L_x_4813) ;  /* 0xffffffb400e47947 */ /* 0x000fea000383ffff */
.L_x_4685:
[----:B------:R-:W-:Y:S01]  /*1e800*/  BSSY B1, `(.L_x_4814) ;  /* 0x0000008000017945 */ /* 0x000fe20003800000 */
[----:B------:R-:W-:Y:S02]  /*1e810*/  IMAD.MOV.U32 R13, RZ, RZ, R10 ;  /* 0x000000ffff0d7224 */ /* 0x000fe400078e000a */
[----:B------:R-:W-:Y:S02]  /*1e820*/  IMAD.MOV.U32 R12, RZ, RZ, RZ ;  /* 0x000000ffff0c7224 */ /* 0x000fe400078e00ff */
[----:B------:R-:W-:Y:S02]  /*1e830*/  IMAD.MOV.U32 R11, RZ, RZ, 0x181f ;  /* 0x0000181fff0b7424 */ /* 0x000fe400078e00ff */
[----:B------:R-:W-:-:S07]  /*1e840*/  IMAD.MOV.U32 R15, RZ, RZ, -0x1 ;  /* 0xffffffffff0f7424 */ /* 0x000fce00078e00ff */
[----:B0-23--:R-:W-:Y:S05]  /*1e850*/  WARPSYNC.COLLECTIVE R15, `(.L_x_4815) ;  /* 0x000000000f087348 */ /* 0x00dfea0003c00000 */
[----:B------:R1:W4:Y:S02]  /*1e860*/  SHFL.IDX P6, R14, R13, R12, R11 ;  /* 0x0000000c0d0e7389 */ /* 0x00032400000c000b */
[----:B01234-:R-:W-:Y:S01]  /*1e870*/  ENDCOLLECTIVE ;  /* 0x000000000000791b */ /* 0x01ffe20003800000 */
.L_x_4815:
[----:B------:R-:W-:Y:S05]  /*1e880*/  BSYNC B1 ;  /* 0x0000000000017941 */ /* 0x000fea0003800000 */
.L_x_4814:
        /* <DEDUP_REMOVED lines=13> */
.L_x_4816:
[C---:B------:R-:W-:Y:S01]  /*1e960*/  LOP3.LUT P3, RZ, R22.reuse, 0x10, RZ, 0xc0, !PT ;  /* 0x0000001016ff7812 */ /* 0x040fe2000786c0ff */
[----:B------:R-:W-:Y:S02]  /*1e970*/  IMAD.MOV.U32 R13, RZ, RZ, R10 ;  /* 0x000000ffff0d7224 */ /* 0x000fe400078e000a */
[----:B------:R-:W-:Y:S01]  /*1e980*/  IMAD.MOV.U32 R12, RZ, RZ, 0x1 ;  /* 0x00000001ff0c7424 */ /* 0x000fe200078e00ff */
[----:B------:R-:W-:Y:S02]  /*1e990*/  MOV R2, R14 ;  /* 0x0000000e00027202 */ /* 0x000fe40000000f00 */
[----:B------:R-:W-:Y:S02]  /*1e9a0*/  LOP3.LUT P6, RZ, R22, 0x80, RZ, 0xc0, !PT ;  /* 0x0000008016ff7812 */ /* 0x000fe400078cc0ff */
[----:B------:R-:W-:Y:S02]  /*1e9b0*/  IADD3 R2, P0, R2, R0, RZ ;  /* 0x0000000002027210 */ /* 0x000fe40007f1e0ff */
[----:B------:R-:W-:-:S03]  /*1e9c0*/  LOP3.LUT R22, R22, 0xffdfffff, RZ, 0xc0, !PT ;  /* 0xffdfffff16167812 */ /* 0x000fc600078ec0ff */
[----:B------:R-:W-:Y:S01]  /*1e9d0*/  IMAD.X R3, RZ, RZ, R3, P0 ;  /* 0x000000ffff037224 */ /* 0x000fe200000e0603 */
[----:B------:R-:W-:Y:S02]  /*1e9e0*/  ISETP.NE.U32.AND P0, PT, R33, RZ, PT ;  /* 0x000000ff2100720c */ /* 0x000fe40003f05070 */
[----:B------:R-:W-:-:S03]  /*1e9f0*/  @P3 LOP3.LUT R22, R22, 0x200000, RZ, 0xfc, !PT ;  /* 0x0020000016163812 */ /* 0x000fc600078efcff */
[----:B------:R-:W-:Y:S01]  /*1ea00*/  @!PT LDS RZ, [RZ] ;  /* 0x00000000fffff984 */ /* 0x000fe20000000800 */
[----:B------:R-:W-:Y:S01]  /*1ea10*/  @!PT LDS RZ, [RZ] ;  /* 0x00000000fffff984 */ /* 0x000fe20000000800 */
[----:B------:R-:W-:Y:S01]  /*1ea20*/  @!PT LDS RZ, [RZ] ;  /* 0x00000000fffff984 */ /* 0x000fe20000000800 */
[----:B------:R0:W-:Y:S08]  /*1ea30*/  LDGSTS.E.BYPASS.LTC128B.128 [R17+0x400], desc[UR40][R2.64], !P6 ;  /* 0x0040000002117fae */ /* 0x0001f0000f101d68 */
[----:B0-----:R-:W-:Y:S05]  /*1ea40*/  WARPSYNC.COLLECTIVE R15, `(.L_x_4817) ;  /* 0x000000000f087348 */ /* 0x001fea0003c00000 */
[----:B------:R1:W2:Y:S02]  /*1ea50*/  SHFL.IDX P6, R14, R13, R12, R11 ;  /* 0x0000000c0d0e7389 */ /* 0x0002a400000c000b */
[----:B012---:R-:W-:Y:S01]  /*1ea60*/  ENDCOLLECTIVE ;  /* 0x000000000000791b */ /* 0x007fe20003800000 */
.L_x_4817:
        /* <DEDUP_REMOVED lines=16> */
.L_x_4818:
        /* <DEDUP_REMOVED lines=19> */
.L_x_4819:
        /* <DEDUP_REMOVED lines=14> */
.L_x_4820:
        /* <DEDUP_REMOVED lines=16> */
.L_x_4821:
        /* <DEDUP_REMOVED lines=14> */
.L_x_4822:
[----:B------:R-:W-:Y:S05]  /*1ef60*/  BRA `(.L_x_4823) ;  /* 0xffffffb400507947 */ /* 0x000fea000383ffff */
.L_x_4693:
[----:B------:R-:W-:Y:S01]  /*1ef70*/  BSSY B0, `(.L_x_4824) ;  /* 0x0000008000007945 */ /* 0x000fe20003800000 */
[----:B------:R-:W-:Y:S01]  /*1ef80*/  MOV R13, R16 ;  /* 0x00000010000d7202 */ /* 0x000fe20000000f00 */
[----:B------:R-:W-:Y:S02]  /*1ef90*/  IMAD.MOV.U32 R12, RZ, RZ, RZ ;  /* 0x000000ffff0c7224 */ /* 0x000fe400078e00ff */
[----:B------:R-:W-:Y:S02]  /*1efa0*/  IMAD.MOV.U32 R11, RZ, RZ, 0x1f ;  /* 0x0000001fff0b7424 */ /* 0x000fe400078e00ff */
[----:B------:R-:W-:-:S07]  /*1efb0*/  IMAD.MOV.U32 R15, RZ, RZ, -0x1 ;  /* 0xffffffffff0f7424 */ /* 0x000fce00078e00ff */
[----:B-123--:R-:W-:Y:S05]  /*1efc0*/  WARPSYNC.COLLECTIVE R15, `(.L_x_4825) ;  /* 0x000000000f087348 */ /* 0x00efea0003c00000 */
[----:B------:R0:W4:Y:S02]  /*1efd0*/  SHFL.IDX P6, R14, R13, R12, R11 ;  /* 0x0000000c0d0e7389 */ /* 0x00012400000c000b */
[----:B01234-:R-:W-:Y:S01]  /*1efe0*/  ENDCOLLECTIVE ;  /* 0x000000000000791b */ /* 0x01ffe20003800000 */
.L_x_4825:
[----:B------:R-:W-:Y:S05]  /*1eff0*/  BSYNC B0 ;  /* 0x0000000000007941 */ /* 0x000fea0003800000 */
.L_x_4824:
        /* <DEDUP_REMOVED lines=9> */
.L_x_4826:
        /* <DEDUP_REMOVED lines=11> */
[----:B0-----:R-:W-:Y:S02]  /*1f140*/  IMAD.MOV.U32 R2, RZ, RZ, RZ ;  /* 0x000000ffff027224 */ /* 0x001fe400078e00ff */
[----:B--2---:R-:W-:Y:S01]  /*1f150*/  @!P1 IMAD.MOV.U32 R2, RZ, RZ, R3 ;  /* 0x000000ffff029224 */ /* 0x004fe200078e0003 */
[----:B------:R-:W-:-:S03]  /*1f160*/  ISETP.NE.AND P1, PT, R8, RZ, PT ;  /* 0x000000ff0800720c */ /* 0x000fc60003f25270 */
[----:B------:R-:W-:-:S10]  /*1f170*/  IMAD.MOV.U32 R13, RZ, RZ, R2 ;  /* 0x000000ffff0d7224 */ /* 0x000fd400078e0002 */
[----:B------:R-:W-:Y:S05]  /*1f180*/  WARPSYNC.COLLECTIVE R15, `(.L_x_4827) ;  /* 0x000000000f087348 */ /* 0x000fea0003c00000 */
[----:B------:R0:W1:Y:S02]  /*1f190*/  SHFL.UP P6, R14, R13, R12, R11 ;  /* 0x0400000c0d0e7389 */ /* 0x00006400000c000b */
[----:B01----:R-:W-:Y:S01]  /*1f1a0*/  ENDCOLLECTIVE ;  /* 0x000000000000791b */ /* 0x003fe20003800000 */
.L_x_4827:
[----:B------:R-:W-:Y:S02]  /*1f1b0*/  MOV R12, 0x2 ;  /* 0x00000002000c7802 */ /* 0x000fe40000000f00 */
[----:B------:R-:W-:-:S05]  /*1f1c0*/  SEL R5, R14, RZ, P1 ;  /* 0x000000ff0e057207 */ /* 0x000fca0000800000 */
[----:B------:R-:W-:-:S04]  /*1f1d0*/  IMAD.IADD R5, R2, 0x1, R5 ;  /* 0x0000000102057824 */ /* 0x000fc800078e0205 */
[----:B------:R-:W-:-:S07]  /*1f1e0*/  IMAD.MOV.U32 R13, RZ, RZ, R5 ;  /* 0x000000ffff0d7224 */ /* 0x000fce00078e0005 */
[----:B------:R-:W-:Y:S05]  /*1f1f0*/  WARPSYNC.COLLECTIVE R15, `(.L_x_4828) ;  /* 0x000000000f087348 */ /* 0x000fea0003c00000 */
[----:B------:R0:W1:Y:S02]  /*1f200*/  SHFL.UP P6, R14, R13, R12, R11 ;  /* 0x0400000c0d0e7389 */ /* 0x00006400000c000b */
[----:B01----:R-:W-:Y:S01]  /*1f210*/  ENDCOLLECTIVE ;  /* 0x000000000000791b */ /* 0x003fe20003800000 */
.L_x_4828:
[----:B------:R-:W-:Y:S01]  /*1f220*/  IMAD.MOV.U32 R12, RZ, RZ, 0x4 ;  /* 0x00000004ff0c7424 */ /* 0x000fe200078e00ff */
[----:B------:R-:W-:-:S05]  /*1f230*/  SEL R6, R14, RZ, P2 ;  /* 0x000000ff0e067207 */ /* 0x000fca0001000000 */
[----:B------:R-:W-:-:S04]  /*1f240*/  IMAD.IADD R6, R5, 0x1, R6 ;  /* 0x0000000105067824 */ /* 0x000fc800078e0206 */
[----:B------:R-:W-:-:S07]  /*1f250*/  IMAD.MOV.U32 R13, RZ, RZ, R6 ;  /* 0x000000ffff0d7224 */ /* 0x000fce00078e0006 */
[----:B------:R-:W-:Y:S05]  /*1f260*/  WARPSYNC.COLLECTIVE R15, `(.L_x_4829) ;  /* 0x000000000f087348 */ /* 0x000fea0003c00000 */
[----:B------:R0:W1:Y:S02]  /*1f270*/  SHFL.UP P6, R14, R13, R12, R11 ;  /* 0x0400000c0d0e7389 */ /* 0x00006400000c000b */
[----:B01----:R-:W-:Y:S01]  /*1f280*/  ENDCOLLECTIVE ;  /* 0x000000000000791b */ /* 0x003fe20003800000 */
.L_x_4829:
[----:B------:R-:W-:Y:S01]  /*1f290*/  IMAD.MOV.U32 R12, RZ, RZ, 0x8 ;  /* 0x00000008ff0c7424 */ /* 0x000fe200078e00ff */
[----:B------:R-:W-:-:S05]  /*1f2a0*/  SEL R7, R14, RZ, P3 ;  /* 0x000000ff0e077207 */ /* 0x000fca0001800000 */
[----:B------:R-:W-:-:S04]  /*1f2b0*/  IMAD.IADD R7, R6, 0x1, R7 ;  /* 0x0000000106077824 */ /* 0x000fc800078e0207 */
[----:B------:R-:W-:-:S07]  /*1f2c0*/  IMAD.MOV.U32 R13, RZ, RZ, R7 ;  /* 0x000000ffff0d7224 */ /* 0x000fce00078e0007 */
[----:B------:R-:W-:Y:S05]  /*1f2d0*/  WARPSYNC.COLLECTIVE R15, `(.L_x_4830) ;  /* 0x000000000f087348 */ /* 0x000fea0003c00000 */
[----:B------:R0:W1:Y:S02]  /*1f2e0*/  SHFL.UP P6, R14, R13, R12, R11 ;  /* 0x0400000c0d0e7389 */ /* 0x00006400000c000b */
[----:B01----:R-:W-:Y:S01]  /*1f2f0*/  ENDCOLLECTIVE ;  /* 0x000000000000791b */ /* 0x003fe20003800000 */
.L_x_4830:
[----:B------:R-:W-:Y:S01]  /*1f300*/  IMAD.MOV.U32 R12, RZ, RZ, 0x10 ;  /* 0x00000010ff0c7424 */ /* 0x000fe200078e00ff */
[----:B------:R-:W-:-:S05]  /*1f310*/  SEL R14, R14, RZ, P4 ;  /* 0x000000ff0e0e7207 */ /* 0x000fca0002000000 */
[----:B------:R-:W-:-:S04]  /*1f320*/  IMAD.IADD R5, R7, 0x1, R14 ;  /* 0x0000000107057824 */ /* 0x000fc800078e020e */
[----:B------:R-:W-:-:S07]  /*1f330*/  IMAD.MOV.U32 R13, RZ, RZ, R5 ;  /* 0x000000ffff0d7224 */ /* 0x000fce00078e0005 */
[----:B------:R-:W-:Y:S05]  /*1f340*/  WARPSYNC.COLLECTIVE R15, `(.L_x_4831) ;  /* 0x000000000f087348 */ /* 0x000fea0003c00000 */
[----:B------:R0:W1:Y:S02]  /*1f350*/  SHFL.UP P6, R14, R13, R12, R11 ;  /* 0x0400000c0d0e7389 */ /* 0x00006400000c000b */
[----:B01----:R-:W-:Y:S01]  /*1f360*/  ENDCOLLECTIVE ;  /* 0x000000000000791b */ /* 0x003fe20003800000 */
.L_x_4831:
        /* <DEDUP_REMOVED lines=8> */
.L_x_4832:
[----:B------:R-:W-:Y:S05]  /*1f3f0*/  BRA `(.L_x_4833) ;  /* 0xffffffb400e47947 */ /* 0x000fea000383ffff */
.L_x_4698:
[----:B------:R-:W-:Y:S01]  /*1f400*/  BSSY B0, `(.L_x_4834) ;  /* 0x0000008000007945 */ /* 0x000fe20003800000 */
[----:B-----5:R-:W-:Y:S01]  /*1f410*/  IMAD.MOV.U32 R13, RZ, RZ, R2 ;  /* 0x000000ffff0d7224 */ /* 0x020fe200078e0002 */
[----:B------:R-:W-:Y:S01]  /*1f420*/  MOV R15, 0xffffffff ;  /* 0xffffffff000f7802 */ /* 0x000fe20000000f00 */
[----:B------:R-:W-:Y:S02]  /*1f430*/  IMAD.MOV.U32 R12, RZ, RZ, 0x1 ;  /* 0x00000001ff0c7424 */ /* 0x000fe400078e00ff */
[----:B------:R-:W-:-:S07]  /*1f440*/  IMAD.MOV.U32 R11, RZ, RZ, RZ ;  /* 0x000000ffff0b7224 */ /* 0x000fce00078e00ff */
[----:B01----:R-:W-:Y:S05]  /*1f450*/  WARPSYNC.COLLECTIVE R15, `(.L_x_4835) ;  /* 0x000000000f087348 */ /* 0x003fea0003c00000 */
[----:B------:R2:W3:Y:S02]  /*1f460*/  SHFL.UP P6, R14, R13, R12, R11 ;  /* 0x0400000c0d0e7389 */ /* 0x0004e400000c000b */
[----:B0123--:R-:W-:Y:S01]  /*1f470*/  ENDCOLLECTIVE ;  /* 0x000000000000791b */ /* 0x00ffe20003800000 */
.L_x_4835:
[----:B------:R-:W-:Y:S05]  /*1f480*/  BSYNC B0 ;  /* 0x0000000000007941 */ /* 0x000fea0003800000 */
.L_x_4834:
        /* <DEDUP_REMOVED lines=8> */
.L_x_4836:
[----:B------:R-:W-:Y:S01]  /*1f510*/  IMAD.MOV.U32 R12, RZ, RZ, 0x4 ;  /* 0x00000004ff0c7424 */ /* 0x000fe200078e00ff */
[----:B------:R-:W-:-:S05]  /*1f520*/  SEL R14, R14, RZ, P2 ;  /* 0x000000ff0e0e7207 */ /* 0x000fca0001000000 */
[----:B------:R-:W-:-:S04]  /*1f530*/  IMAD.IADD R3, R13, 0x1, R14 ;  /* 0x000000010d037824 */ /* 0x000fc800078e020e */
[----:B------:R-:W-:-:S07]  /*1f540*/  IMAD.MOV.U32 R13, RZ, RZ, R3 ;  /* 0x000000ffff0d7224 */ /* 0x000fce00078e0003 */
[----:B------:R-:W-:Y:S05]  /*1f550*/  WARPSYNC.COLLECTIVE R15, `(.L_x_4837) ;  /* 0x000000000f087348 */ /* 0x000fea0003c00000 */
[----:B------:R0:W1:Y:S02]  /*1f560*/  SHFL.UP P6, R14, R13, R12, R11 ;  /* 0x0400000c0d0e7389 */ /* 0x00006400000c000b */
[----:B01----:R-:W-:Y:S01]  /*1f570*/  ENDCOLLECTIVE ;  /* 0x000000000000791b */ /* 0x003fe20003800000 */
.L_x_4837:
[----:B------:R-:W-:Y:S01]  /*1f580*/  IMAD.MOV.U32 R12, RZ, RZ, 0x8 ;  /* 0x00000008ff0c7424 */ /* 0x000fe200078e00ff */
[----:B------:R-:W-:-:S05]  /*1f590*/  SEL R14, R14, RZ, P3 ;  /* 0x000000ff0e0e7207 */ /* 0x000fca0001800000 */
[----:B------:R-:W-:-:S04]  /*1f5a0*/  IMAD.IADD R5, R3, 0x1, R14 ;  /* 0x0000000103057824 */ /* 0x000fc800078e020e */
[----:B------:R-:W-:-:S07]  /*1f5b0*/  IMAD.MOV.U32 R13, RZ, RZ, R5 ;  /* 0x000000ffff0d7224 */ /* 0x000fce00078e0005 */
[----:B------:R-:W-:Y:S05]  /*1f5c0*/  WARPSYNC.COLLECTIVE R15, `(.L_x_4838) ;  /* 0x000000000f087348 */ /* 0x000fea0003c00000 */
[----:B------:R0:W1:Y:S02]  /*1f5d0*/  SHFL.UP P6, R14, R13, R12, R11 ;  /* 0x0400000c0d0e7389 */ /* 0x00006400000c000b */
[----:B01----:R-:W-:Y:S01]  /*1f5e0*/  ENDCOLLECTIVE ;  /* 0x000000000000791b */ /* 0x003fe20003800000 */
.L_x_4838:
[----:B------:R-:W-:Y:S01]  /*1f5f0*/  IMAD.MOV.U32 R12, RZ, RZ, 0x10 ;  /* 0x00000010ff0c7424 */ /* 0x000fe200078e00ff */
[----:B------:R-:W-:-:S05]  /*1f600*/  SEL R6, R14, RZ, P4 ;  /* 0x000000ff0e067207 */ /* 0x000fca0002000000 */
[----:B------:R-:W-:-:S04]  /*1f610*/  IMAD.IADD R6, R5, 0x1, R6 ;  /* 0x0000000105067824 */ /* 0x000fc800078e0206 */
[----:B------:R-:W-:-:S07]  /*1f620*/  IMAD.MOV.U32 R13, RZ, RZ, R6 ;  /* 0x000000ffff0d7224 */ /* 0x000fce00078e0006 */
[----:B------:R-:W-:Y:S05]  /*1f630*/  WARPSYNC.COLLECTIVE R15, `(.L_x_4839) ;  /* 0x000000000f087348 */ /* 0x000fea0003c00000 */
[----:B------:R0:W1:Y:S02]  /*1f640*/  SHFL.UP P6, R14, R13, R12, R11 ;  /* 0x0400000c0d0e7389 */ /* 0x00006400000c000b */
[----:B01----:R-:W-:Y:S01]  /*1f650*/  ENDCOLLECTIVE ;  /* 0x000000000000791b */ /* 0x003fe20003800000 */
.L_x_4839:
[----:B------:R-:W-:Y:S01]  /*1f660*/  IMAD.MOV.U32 R12, RZ, RZ, 0x1f ;  /* 0x0000001fff0c7424 */ /* 0x000fe200078e00ff */
[----:B------:R-:W-:Y:S02]  /*1f670*/  MOV R11, 0x1f ;  /* 0x0000001f000b7802 */ /* 0x000fe40000000f00 */
[----:B------:R-:W-:-:S05]  /*1f680*/  SEL R3, R14, RZ, P5 ;  /* 0x000000ff0e037207 */ /* 0x000fca0002800000 */
[----:B------:R-:W-:-:S04]  /*1f690*/  IMAD.IADD R3, R6, 0x1, R3 ;  /* 0x0000000106037824 */ /* 0x000fc800078e0203 */
[----:B------:R-:W-:-:S07]  /*1f6a0*/  IMAD.MOV.U32 R13, RZ, RZ, R3 ;  /* 0x000000ffff0d7224 */ /* 0x000fce00078e0003 */
[----:B------:R-:W-:Y:S05]  /*1f6b0*/  WARPSYNC.COLLECTIVE R15, `(.L_x_4840) ;  /* 0x000000000f087348 */ /* 0x000fea0003c00000 */
[----:B------:R0:W1:Y:S02]  /*1f6c0*/  SHFL.IDX P6, R14, R13, R12, R11 ;  /* 0x0000000c0d0e7389 */ /* 0x00006400000c000b */
[----:B01----:R-:W-:Y:S01]  /*1f6d0*/  ENDCOLLECTIVE ;  /* 0x000000000000791b */ /* 0x003fe20003800000 */
.L_x_4840:
[----:B------:R-:W-:Y:S05]  /*1f6e0*/  BRA `(.L_x_4841) ;  /* 0xffffffb400c47947 */ /* 0x000fea000383ffff */
.L_x_4700:
[----:B------:R-:W-:Y:S01]  /*1f6f0*/  BSSY B0, `(.L_x_4842) ;  /* 0x0000006000007945 */ /* 0x000fe20003800000 */
[----:B------:R-:W-:Y:S01]  /*1f700*/  PLOP3.LUT P6, PT, P6, PT, PT, 0x8, 0x0 ;  /* 0x000000000000781c */ /* 0x000fe200037ce170 */
[----:B------:R-:W-:-:S12]  /*1f710*/  IMAD.MOV.U32 R15, RZ, RZ, -0x1 ;  /* 0xffffffffff0f7424 */ /* 0x000fd800078e00ff */
[----:B0-----:R-:W-:Y:S05]  /*1f720*/  WARPSYNC.COLLECTIVE R15, `(.L_x_4843) ;  /* 0x000000000f087348 */ /* 0x001fea0003c00000 */
[----:B------:R-:W-:Y:S01]  /*1f730*/  VOTE.ANY R14, PT, P6 ;  /* 0x00000000000e7806 */ /* 0x000fe200030e0100 */
[----:B0-----:R-:W-:Y:S06]  /*1f740*/  ENDCOLLECTIVE ;  /* 0x000000000000791b */ /* 0x001fec0003800000 */
.L_x_4843:
[----:B------:R-:W-:Y:S05]  /*1f750*/  BSYNC B0 ;  /* 0x0000000000007941 */ /* 0x000fea0003800000 */
.L_x_4842:
        /* <DEDUP_REMOVED lines=9> */
.L_x_4844:
[----:B------:R-:W-:Y:S01]  /*1f7f0*/  IMAD.MOV.U32 R17, RZ, RZ, R14 ;  /* 0x000000ffff117224 */ /* 0x000fe200078e000e */
[----:B------:R-:W-:Y:S06]  /*1f800*/  BRA `(.L_x_4845) ;  /* 0xffffffb400b47947 */ /* 0x000fec000383ffff */
.L_x_4702:
[----:B------:R-:W-:Y:S01]  /*1f810*/  BSSY B0, `(.L_x_4846) ;  /* 0x0000007000007945 */ /* 0x000fe20003800000 */
[----:B------:R-:W-:Y:S02]  /*1f820*/  IMAD.MOV.U32 R13, RZ, RZ, R3 ;  /* 0x000000ffff0d7224 */ /* 0x000fe400078e0003 */
[----:B------:R-:W-:Y:S02]  /*1f830*/  IMAD.MOV.U32 R11, RZ, RZ, 0x1f ;  /* 0x0000001fff0b7424 */ /* 0x000fe400078e00ff */
[----:B------:R-:W-:-:S07]  /*1f840*/  IMAD.MOV.U32 R15, RZ, RZ, -0x1 ;  /* 0xffffffffff0f7424 */ /* 0x000fce00078e00ff */
[----:B012---:R-:W-:Y:S05]  /*1f850*/  WARPSYNC.COLLECTIVE R15, `(.L_x_4847) ;  /* 0x000000000f087348 */ /* 0x007fea0003c00000 */
[----:B------:R3:W4:Y:S02]  /*1f860*/  SHFL.IDX P6, R14, R13, R12, R11 ;  /* 0x0000000c0d0e7389 */ /* 0x00072400000c000b */
[----:B01234-:R-:W-:Y:S01]  /*1f870*/  ENDCOLLECTIVE ;  /* 0x000000000000791b */ /* 0x01ffe20003800000 */
.L_x_4847:
[----:B------:R-:W-:Y:S05]  /*1f880*/  BSYNC B0 ;  /* 0x0000000000007941 */ /* 0x000fea0003800000 */
.L_x_4846:
[----:B------:R-:W-:Y:S05]  /*1f890*/  BRA `(.L_x_4701) ;  /* 0xffffffb400ac7947 */ /* 0x000fea000383ffff */
.L_x_4706:
[----:B0-----:R0:W1:Y:S02]  /*1f8a0*/  SYNCS.PHASECHK.TRANS64.TRYWAIT P0, [R4+URZ+0x38820], R0 ;  /* 0x03882000040075a7 */ /* 0x001064000800017f */
[----:B-1----:R-:W-:Y:S05]  /*1f8b0*/  @!P0 NANOSLEEP.SYNCS 0x989680 ;  /* 0x009896800000895d */ /* 0x002fea0003900000 */
[----:B------:R-:W1:Y:S02]  /*1f8c0*/  @!P0 SYNCS.PHASECHK.TRANS64 P0, [R4+URZ+0x38820], R0 ;  /* 0x03882000040085a7 */ /* 0x000e64000800007f */
[----:B-1----:R-:W-:Y:S05]  /*1f8d0*/  @!P0 BRA `(.L_x_4706) ;  /* 0xfffffffc00f08947 */ /* 0x002fea000383ffff */
[----:B------:R-:W-:Y:S05]  /*1f8e0*/  BRA `(.L_x_4848) ;  /* 0xffffffb800987947 */ /* 0x000fea000383ffff */
.L_x_4707:
        /* <DEDUP_REMOVED lines=11> */
.L_x_4850:
[----:B------:R-:W-:Y:S05]  /*1f9a0*/  BSYNC B0 ;  /* 0x0000000000007941 */ /* 0x000fea0003800000 */
.L_x_4849:
[----:B------:R-:W-:Y:S05]  /*1f9b0*/  BRA `(.L_x_4851) ;  /* 0xffffffb800807947 */ /* 0x000fea000383ffff */
.L_x_4708:
[----:B------:R-:W-:Y:S01]  /*1f9c0*/  BSSY B0, `(.L_x_4852) ;  /* 0x0000006000007945 */ /* 0x000fe20003800000 */
[----:B------:R-:W-:-:S07]  /*1f9d0*/  IMAD.MOV.U32 R15, RZ, RZ, -0x1 ;  /* 0xffffffffff0f7424 */ /* 0x000fce00078e00ff */
[----:B0-23--:R-:W-:Y:S05]  /*1f9e0*/  WARPSYNC.COLLECTIVE R15, `(.L_x_4853) ;  /* 0x000000000f0c7348 */ /* 0x00dfea0003c00000 */
[----:B------:R-:W-:Y:S02]  /*1f9f0*/  ELECT P6, UR62, PT ;  /* 0x00000000003e782f */ /* 0x000fe400038c0000 */
[----:B------:R-:W-:Y:S01]  /*1fa00*/  MOV R14, UR62 ;  /* 0x0000003e000e7c02 */ /* 0x000fe20008000f00 */
[----:B0-23--:R-:W-:Y:S10]  /*1fa10*/  ENDCOLLECTIVE ;  /* 0x000000000000791b */ /* 0x00dff40003800000 */
.L_x_4853:
[----:B------:R-:W-:Y:S05]  /*1fa20*/  BSYNC B0 ;  /* 0x0000000000007941 */ /* 0x000fea0003800000 */
.L_x_4852:
[----:B------:R-:W-:Y:S05]  /*1fa30*/  BRA `(.L_x_4854) ;  /* 0xffffffb800747947 */ /* 0x000fea000383ffff */
.L_x_4710:
[----:B0-----:R0:W1:Y:S02]  /*1fa40*/  SYNCS.PHASECHK.TRANS64.TRYWAIT P1, [R5+URZ+0x38840], R0 ;  /* 0x03884000050075a7 */ /* 0x001064000802017f */
[----:B-1----:R-:W-:Y:S05]  /*1fa50*/  @!P1 NANOSLEEP.SYNCS 0x989680 ;  /* 0x009896800000995d */ /* 0x002fea0003900000 */
[----:B------:R-:W1:Y:S02]  /*1fa60*/  @!P1 SYNCS.PHASECHK.TRANS64 P1, [R5+URZ+0x38840], R0 ;  /* 0x03884000050095a7 */ /* 0x000e64000802007f */
[----:B-1----:R-:W-:Y:S05]  /*1fa70*/  @!P1 BRA `(.L_x_4710) ;  /* 0xfffffffc00f09947 */ /* 0x002fea000383ffff */
[----:B------:R-:W-:Y:S05]  /*1fa80*/  BRA `(.L_x_4855) ;  /* 0xffffffb800947947 */ /* 0x000fea000383ffff */
.L_x_4712:
[----:B-1----:R1:W4:Y:S02]  /*1fa90*/  SYNCS.PHASECHK.TRANS64.TRYWAIT P1, [R25+URZ+0x38840], R2 ;  /* 0x03884002190075a7 */ /* 0x002324000802017f */
[----:B----4-:R-:W-:Y:S05]  /*1faa0*/  @!P1 NANOSLEEP.SYNCS 0x989680 ;  /* 0x009896800000995d */ /* 0x010fea0003900000 */
[----:B------:R-:W4:Y:S02]  /*1fab0*/  @!P1 SYNCS.PHASECHK.TRANS64 P1, [R25+URZ+0x38840], R2 ;  /* 0x03884002190095a7 */ /* 0x000f24000802007f */
[----:B----4-:R-:W-:Y:S05]  /*1fac0*/  @!P1 BRA `(.L_x_4712) ;  /* 0xfffffffc00f09947 */ /* 0x010fea000383ffff */
[----:B------:R-:W-:Y:S05]  /*1fad0*/  BRA `(.L_x_4856) ;  /* 0xffffffb800a07947 */ /* 0x000fea000383ffff */
.L_x_4714:
[----:B----4-:R4:W0:Y:S02]  /*1fae0*/  SYNCS.PHASECHK.TRANS64.TRYWAIT P1, [R5+URZ+0x38860], R0 ;  /* 0x03886000050075a7 */ /* 0x010824000802017f */
[----:B0-----:R-:W-:Y:S05]  /*1faf0*/  @!P1 NANOSLEEP.SYNCS 0x989680 ;  /* 0x009896800000995d */ /* 0x001fea0003900000 */
[----:B------:R-:W0:Y:S02]  /*1fb00*/  @!P1 SYNCS.PHASECHK.TRANS64 P1, [R5+URZ+0x38860], R0 ;  /* 0x03886000050095a7 */ /* 0x000e24000802007f */
[----:B0-----:R-:W-:Y:S05]  /*1fb10*/  @!P1 BRA `(.L_x_4714) ;  /* 0xfffffffc00f09947 */ /* 0x001fea000383ffff */
[----:B------:R-:W-:Y:S05]  /*1fb20*/  BRA `(.L_x_4857) ;  /* 0xffffffb8009c7947 */ /* 0x000fea000383ffff */
.L_x_4858:
        /* <DEDUP_REMOVED lines=13> */
.L_x_15646:


//--------------------- .text._ZN7cutlass13device_kernelIN5flash11enable_sm90INS1_16FlashAttnFwdSm90INS1_25CollectiveMainloopFwdSm90ILi2EN4cute5tupleIJNS5_1CILi1EEES8_S8_EEENS6_IJNS7_ILi64EEESA_SA_EEELi512ENS_6half_tEfNS_4arch4Sm90ELb0ELb1ELb1ELb0ELb1ELb0ELb0ELb0ELb0ELb1ELb0ELb0EEENS1_21CollectiveEpilogueFwdINS6_IJSA_NS7_ILi512EEESA_EEES9_SC_SE_Li256ELb0ELb1ELb0ELb0EEENS1_30DynamicPersistentTileSchedulerILi256ELi128ELb0ELb1ELb1EEEEEEEEEvNT_6ParamsE --------------------------
	.section	.text._ZN7cutlass13device_kernelIN5flash11enable_sm90INS1_16FlashAttnFwdSm90INS1_25CollectiveMainloopFwdSm90ILi2EN4cute5tupleIJNS5_1CILi1EEES8_S8_EEENS6_IJNS7_ILi64EEESA_SA_EEELi512ENS_6half_tEfNS_4arch4Sm90ELb0ELb1ELb1ELb0ELb1ELb0ELb0ELb0ELb0ELb1ELb0ELb0EEENS1_21CollectiveEpilogueFwdINS6_IJSA_NS7_ILi512EEESA_EEES9_SC_SE_Li256ELb0ELb1ELb0ELb0EEENS1_30DynamicPersistentTileSchedulerILi256ELi128ELb0ELb1ELb1EEEEEEEEEvNT_6ParamsE,"ax",@progbits
	.align	128
.text._ZN7cutlass13device_kernelIN5flash11enable_sm90INS1_16FlashAttnFwdSm90INS1_25CollectiveMainloopFwdSm90ILi2EN4cute5tupleIJNS5_1CILi1EEES8_S8_EEENS6_IJNS7_ILi64EEESA_SA_EEELi512ENS_6half_tEfNS_4arch4Sm90ELb0ELb1ELb1ELb0ELb1ELb0ELb0ELb0ELb0ELb1ELb0ELb0EEENS1_21CollectiveEpilogueFwdINS6_IJSA_NS7_ILi512EEESA_EEES9_SC_SE_Li256ELb0ELb1ELb0ELb0EEENS1_30DynamicPersistentTileSchedulerILi256ELi128ELb0ELb1ELb1EEEEEEEEEvNT_6ParamsE:
        .type           _ZN7cutlass13device_kernelIN5flash11enable_sm90INS1_16FlashAttnFwdSm90INS1_25CollectiveMainloopFwdSm90ILi2EN4cute5tupleIJNS5_1CILi1EEES8_S8_EEENS6_IJNS7_ILi64EEESA_SA_EEELi512ENS_6half_tEfNS_4arch4Sm90ELb0ELb1ELb1ELb0ELb1ELb0ELb0ELb0ELb0ELb1ELb0ELb0EEENS1_21CollectiveEpilogueFwdINS6_IJSA_NS7_ILi512EEESA_EEES9_SC_SE_Li256ELb0ELb1ELb0ELb0EEENS1_30DynamicPersistentTileSchedulerILi256ELi128ELb0ELb1ELb1EEEEEEEEEvNT_6ParamsE,@function
        .size           _ZN7cutlass13device_kernelIN5flash11enable_sm90INS1_16FlashAttnFwdSm90INS1_25CollectiveMainloopFwdSm90ILi2EN4cute5tupleIJNS5_1CILi1EEES8_S8_EEENS6_IJNS7_ILi64EEESA_SA_EEELi512ENS_6half_tEfNS_4arch4Sm90ELb0ELb1ELb1ELb0ELb1ELb0ELb0ELb0ELb0ELb1ELb0ELb0EEENS1_21CollectiveEpilogueFwdINS6_IJSA_NS7_ILi512EEESA_EEES9_SC_SE_Li256ELb0ELb1ELb0ELb0EEENS1_30DynamicPersistentTileSchedulerILi256ELi128ELb0ELb1ELb1EEEEEEEEEvNT_6ParamsE,(.L_x_15647 - _ZN7cutlass13device_kernelIN5flash11enable_sm90INS1_16FlashAttnFwdSm90INS1_25CollectiveMainloopFwdSm90ILi2EN4cute5tupleIJNS5_1CILi1EEES8_S8_EEENS6_IJNS7_ILi64EEESA_SA_EEELi512ENS_6half_tEfNS_4arch4Sm90ELb0ELb1ELb1ELb0ELb1ELb0ELb0ELb0ELb0ELb1ELb0ELb0EEENS1_21CollectiveEpilogueFwdINS6_IJSA_NS7_ILi512EEESA_EEES9_SC_SE_Li256ELb0ELb1ELb0ELb0EEENS1_30DynamicPersistentTileSchedulerILi256ELi128ELb0ELb1ELb1EEEEEEEEEvNT_6ParamsE)
        .other          _ZN7cutlass13device_kernelIN5flash11enable_sm90INS1_16FlashAttnFwdSm90INS1_25CollectiveMainloopFwdSm90ILi2EN4cute5tupleIJNS5_1CILi1EEES8_S8_EEENS6_IJNS7_ILi64EEESA_SA_EEELi512ENS_6half_tEfNS_4arch4Sm90ELb0ELb1ELb1ELb0ELb1ELb0ELb0ELb0ELb0ELb1ELb0ELb0EEENS1_21CollectiveEpilogueFwdINS6_IJSA_NS7_ILi512EEESA_EEES9_SC_SE_Li256ELb0ELb1ELb0ELb0EEENS1_30DynamicPersistentTileSchedulerILi256ELi128ELb0ELb1ELb1EEEEEEEEEvNT_6ParamsE,@"STO_CUDA_ENTRY STV_DEFAULT"
_ZN7cutlass13device_kernelIN5flash11enable_sm90INS1_16FlashAttnFwdSm90INS1_25CollectiveMainloopFwdSm90ILi2EN4cute5tupleIJNS5_1CILi1EEES8_S8_EEENS6_IJNS7_ILi64EEESA_SA_EEELi512ENS_6half_tEfNS_4arch4Sm90ELb0ELb1ELb1ELb0ELb1ELb0ELb0ELb0ELb0ELb1ELb0ELb0EEENS1_21CollectiveEpilogueFwdINS6_IJSA_NS7_ILi512EEESA_EEES9_SC_SE_Li256ELb0ELb1ELb0ELb0EEENS1_30DynamicPersistentTileSchedulerILi256ELi128ELb0ELb1ELb1EEEEEEEEEvNT_6ParamsE:
        /* <DEDUP_REMOVED lines=41> */
.L_x_4859:
        /* <DEDUP_REMOVED lines=22> */
.L_x_4860:
        /* <DEDUP_REMOVED lines=18> */
.L_x_4861:
        /* <DEDUP_REMOVED lines=22> */
.L_x_4862:
        /* <DEDUP_REMOVED lines=23> */
.L_x_4863:
        /* <DEDUP_REMOVED lines=8> */
.L_x_4865:
[----:B------:R-:W-:-:S08]  /*0860*/  NOP ;  /* 0x0000000000007918 */ /* 0x000fd00000000000 */
[----:B------:R-:W0:Y:S02]  /*0870*/  USETMAXREG.TRY_ALLOC.CTAPOOL UP0, 0xe8 ;  /* 0x000000e8000079c8 */ /* 0x000e240008000600 */
[----:B0-----:R-:W-:-:S13]  /*0880*/  PLOP3.LUT P0, PT, PT, PT, UP0, 0x80, 0x0 ;  /* 0x000000000000781c */ /* 0x001fda0003f0f008 */
[----:B------:R-:W-:Y:S05]  /*0890*/  @!P0 BRA `(.L_x_4865) ;  /* 0xfffffffc00f08947 */ /* 0x000fea000383ffff */
[----:B------:R-:W-:Y:S01]  /*08a0*/  LOP3.LUT R2, R0, 0xffffff80, RZ, 0xc0, !PT ;  /* 0xffffff8000027812 */ /* 0x000fe200078ec0ff */
[----:B------:R-:W0:Y:S08]  /*08b0*/  S2UR UR4, SR_CTAID.X ;  /* 0x00000000000479c3 */ /* 0x000e300000002500 */
[----:B------:R-:W-:Y:S06]  /*08c0*/  BAR.ARV 0x4, 0x180 ;  /* 0x0106000000007b1d */ /* 0x000fec0000002000 */
[----:B------:R-:W-:-:S02]  /*08d0*/  ISETP.NE.AND P0, PT, R2, 0x80, PT ;  /* 0x000000800200780c */ /* 0x000fc40003f05270 */
[----:B------:R-:W0:Y:S11]  /*08e0*/  LDC R2, c[0x0][0xc38] ;  /* 0x00030e00ff027b82 */ /* 0x000e360000000800 */
        /* <DEDUP_REMOVED lines=16> */
[CC--:B------:R-:W-:Y:S02]  /*09f0*/  LEA.HI R4, R3.reuse, R0.reuse, RZ, 0x5 ;  /* 0x0000000003047211 */ /* 0x0c0fe400078f28ff */
[CC--:B------:R-:W-:Y:S02]  /*0a00*/  LEA.HI R6, R3.reuse, R0.reuse, RZ, 0x7 ;  /* 0x0000000003067211 */ /* 0x0c0fe400078f38ff */
[----:B------:R-:W-:Y:S02]  /*0a10*/  LEA.HI R212, R3, R0, RZ, 0x3 ;  /* 0x0000000003d47211 */ /* 0x000fe400078f18ff */
[----:B------:R-:W-:Y:S02]  /*0a20*/  LOP3.LUT R11, R7, 0xfffffffc, RZ, 0xc0, !PT ;  /* 0xfffffffc070b7812 */ /* 0x000fe400078ec0ff */
[----:B------:R-:W-:Y:S02]  /*0a30*/  SHF.R.S32.HI R7, RZ, 0x4, R2 ;  /* 0x00000004ff077819 */ /* 0x000fe40000011402 */
[----:B------:R-:W-:-:S02]  /*0a40*/  LOP3.LUT R3, R2, 0xfffffff0, RZ, 0xc0, !PT ;  /* 0xfffffff002037812 */ /* 0x000fc400078ec0ff */
[--C-:B------:R-:W-:Y:S01]  /*0a50*/  SHF.R.S32.HI R5, RZ, 0x5, R4.reuse ;  /* 0x00000005ff057819 */ /* 0x100fe20000011404 */
[----:B0-----:R-:W-:Y:S01]  /*0a60*/  ULEA UR42, UR40, UR42, 0x18 ;  /* 0x0000002a282a7291 */ /* 0x001fe2000f8ec03f */
[----:B------:R-:W-:Y:S02]  /*0a70*/  SHF.R.S32.HI R8, RZ, 0x1f, R4 ;  /* 0x0000001fff087819 */ /* 0x000fe40000011404 */
[----:B------:R-:W-:Y:S02]  /*0a80*/  LOP3.LUT R9, R6, 0xffffff80, RZ, 0xc0, !PT ;  /* 0xffffff8006097812 */ /* 0x000fe400078ec0ff */
[----:B------:R-:W-:Y:S01]  /*0a90*/  LEA.HI R4, R2, R7, RZ, 0x1 ;  /* 0x0000000702047211 */ /* 0x000fe200078f08ff */
[----:B------:R-:W-:Y:S01]  /*0aa0*/  IMAD.IADD R2, R0, 0x1, -R3 ;  /* 0x0000000100027824 */ /* 0x000fe200078e0a03 */
[----:B------:R-:W-:Y:S01]  /*0ab0*/  LOP3.LUT R211, R212, 0xfffffff8, RZ, 0xc0, !PT ;  /* 0xfffffff8d4d37812 */ /* 0x000fe200078ec0ff */
[----:B------:R-:W-:Y:S01]  /*0ac0*/  IMAD.IADD R9, R0, 0x1, -R9 ;  /* 0x0000000100097824 */ /* 0x000fe200078e0a09 */
[----:B------:R-:W-:-:S02]  /*0ad0*/  LEA.HI R8, R8, R5, RZ, 0x2 ;  /* 0x0000000508087211 */ /* 0x000fc400078f10ff */
[----:B------:R-:W-:Y:S01]  /*0ae0*/  LOP3.LUT R4, R4, 0x1ffffffe, RZ, 0xc0, !PT ;  /* 0x1ffffffe04047812 */ /* 0x000fe200078ec0ff */
[C---:B------:R-:W-:Y:S01]  /*0af0*/  IMAD.IADD R211, R0.reuse, 0x1, -R211 ;  /* 0x0000000100d37824 */ /* 0x040fe200078e0ad3 */
[----:B------:R-:W-:Y:S02]  /*0b00*/  IADD3 R10, R0, -R11, RZ ;  /* 0x8000000b000a7210 */ /* 0x000fe40007ffe0ff */
[----:B------:R-:W-:Y:S01]  /*0b10*/  SHF.R.S32.HI R3, RZ, 0x1f, R2 ;  /* 0x0000001fff037819 */ /* 0x000fe20000011402 */
[----:B------:R-:W-:Y:S01]  /*0b20*/  IMAD.IADD R4, R7, 0x1, -R4 ;  /* 0x0000000107047824 */ /* 0x000fe200078e0a04 */
[----:B------:R-:W-:Y:S01]  /*0b30*/  SHF.R.S32.HI R213, RZ, 0x7, R6 ;  /* 0x00000007ffd57819 */ /* 0x000fe20000011406 */
[----:B------:R-:W-:Y:S01]  /*0b40*/  IMAD.SHL.U32 R184, R211, 0x8, RZ ;  /* 0x00000008d3b87824 */ /* 0x000fe200078e00ff */
[----:B------:R-:W-:Y:S01]  /*0b50*/  LOP3.LUT R8, R8, 0x3ffffc, RZ, 0xc0, !PT ;  /* 0x003ffffc08087812 */ /* 0x000fe200078ec0ff */
[----:B------:R-:W-:Y:S01]  /*0b60*/  IMAD.SHL.U32 R4, R4, 0x8, RZ ;  /* 0x0000000804047824 */ /* 0x000fe200078e00ff */
[----:B------:R-:W-:Y:S01]  /*0b70*/  SHF.R.S32.HI R0, RZ, 0x1f, R9 ;  /* 0x0000001fff007819 */ /* 0x000fe20000011409 */
[----:B------:R-:W-:Y:S01]  /*0b80*/  IMAD R15, R213, 0x100, R2 ;  /* 0x00000100d50f7824 */ /* 0x000fe200078e0202 */
[----:B------:R-:W-:Y:S01]  /*0b90*/  LEA.HI R11, R10, R10, RZ, 0x1 ;  /* 0x0000000a0a0b7211 */ /* 0x000fe200078f08ff */
[----:B------:R-:W-:Y:S01]  /*0ba0*/  IMAD.IADD R8, R5, 0x1, -R8 ;  /* 0x0000000105087824 */ /* 0x000fe200078e0a08 */
[----:B------:R-:W-:Y:S01]  /*0bb0*/  LEA.HI R7, R3, R2, RZ, 0x3 ;  /* 0x0000000203077211 */ /* 0x000fe200078f18ff */
[----:B------:R-:W-:Y:S01]  /*0bc0*/  VIADD R190, R184, 0x40 ;  /* 0x00000040b8be7836 */ /* 0x000fe20000000000 */
[----:B------:R-:W-:Y:S01]  /*0bd0*/  LEA.HI R3, R0, R9, RZ, 0x2 ;  /* 0x0000000900037211 */ /* 0x000fe200078f10ff */
[----:B------:R-:W-:Y:S01]  /*0be0*/  IMAD R15, R8, 0x10, R15 ;  /* 0x00000010080f7824 */ /* 0x000fe200078e020f */
[----:B------:R-:W-:Y:S01]  /*0bf0*/  LOP3.LUT R13, R11, 0x1ffffffe, RZ, 0xc0, !PT ;  /* 0x1ffffffe0b0d7812 */ /* 0x000fe200078ec0ff */
[----:B------:R-:W-:Y:S01]  /*0c00*/  VIADD R189, R184, 0x80 ;  /* 0x00000080b8bd7836 */ /* 0x000fe20000000000 */
[----:B------:R-:W-:Y:S01]  /*0c10*/  LOP3.LUT R11, R7, 0xfffffff8, RZ, 0xc0, !PT ;  /* 0xfffffff8070b7812 */ /* 0x000fe200078ec0ff */
[----:B------:R-:W-:Y:S01]  /*0c20*/  IMAD.U32 R216, R15, 0x40, R4 ;  /* 0x000000400fd87824 */ /* 0x000fe200078e0004 */
[----:B------:R-:W-:Y:S01]  /*0c30*/  LOP3.LUT R8, R3, 0x7ffffffc, RZ, 0xc0, !PT ;  /* 0x7ffffffc03087812 */ /* 0x000fe200078ec0ff */
[----:B------:R-:W-:Y:S01]  /*0c40*/  IMAD.IADD R13, R10, 0x1, -R13 ;  /* 0x000000010a0d7824 */ /* 0x000fe200078e0a0d */
[----:B------:R-:W-:Y:S01]  /*0c50*/  IADD3 R11, R2, -R11, RZ ;  /* 0x8000000b020b7210 */ /* 0x000fe20007ffe0ff */
[----:B------:R-:W-:Y:S01]  /*0c60*/  VIADD R188, R184, 0xc0 ;  /* 0x000000c0b8bc7836 */ /* 0x000fe20000000000 */
[----:B------:R-:W-:Y:S01]  /*0c70*/  LEA.HI R2, R0, R9, RZ, 0x5 ;  /* 0x0000000900027211 */ /* 0x000fe200078f28ff */
[----:B------:R-:W-:Y:S01]  /*0c80*/  IMAD.IADD R10, R9, 0x1, -R8 ;  /* 0x00000001090a7824 */ /* 0x000fe200078e0a08 */
[--C-:B------:R-:W-:Y:S01]  /*0c90*/  SHF.R.S32.HI R0, RZ, 0x2, R3.reuse ;  /* 0x00000002ff007819 */ /* 0x100fe20000011403 */
[----:B------:R-:W-:Y:S01]  /*0ca0*/  IMAD.SHL.U32 R8, R11, 0x40, RZ ;  /* 0x000000400b087824 */ /* 0x000fe200078e00ff */
[----:B------:R-:W-:Y:S01]  /*0cb0*/  SHF.R.S32.HI R3, RZ, 0x1f, R3 ;  /* 0x0000001fff037819 */ /* 0x000fe20000011403 */
[----:B------:R-:W-:Y:S01]  /*0cc0*/  IMAD.SHL.U32 R9, R7, 0x40, RZ ;  /* 0x0000004007097824 */ /* 0x000fe200078e00ff */
[----:B------:R-:W-:Y:S01]  /*0cd0*/  R2P PR, R11, 0x6 ;  /* 0x000000060b007804 */ /* 0x000fe20000000000 */
[----:B------:R-:W-:Y:S01]  /*0ce0*/  VIADD R187, R184, 0x100 ;  /* 0x00000100b8bb7836 */ /* 0x000fe20000000000 */
[----:B------:R-:W-:Y:S01]  /*0cf0*/  LOP3.LUT R7, R8, 0x1c0, RZ, 0xc0, !PT ;  /* 0x000001c008077812 */ /* 0x000fe200078ec0ff */
[C---:B------:R-:W-:Y:S01]  /*0d00*/  VIADD R186, R184.reuse, 0x140 ;  /* 0x00000140b8ba7836 */ /* 0x040fe20000000000 */
[----:B------:R-:W-:Y:S01]  /*0d10*/  LOP3.LUT R8, R9, 0x7ffffe00, RZ, 0xc0, !PT ;  /* 0x7ffffe0009087812 */ /* 0x000fe200078ec0ff */
[----:B------:R-:W-:Y:S01]  /*0d20*/  VIADD R214, R184, 0x1c0 ;  /* 0x000001c0b8d67836 */ /* 0x000fe20000000000 */
[----:B------:R-:W-:-:S02]  /*0d30*/  LOP3.LUT R4, R7, 0x8, R4, 0xf8, !PT ;  /* 0x0000000807047812 */ /* 0x000fc400078ef804 */
[----:B------:R-:W-:Y:S01]  /*0d40*/  SHF.R.U32.HI R7, RZ, 0x3, R7 ;  /* 0x00000003ff077819 */ /* 0x000fe20000011607 */
[----:B------:R-:W-:Y:S01]  /*0d50*/  IMAD R8, R5, 0x400, R8 ;  /* 0x0000040005087824 */ /* 0x000fe200078e0208 */
[----:B------:R-:W-:Y:S02]  /*0d60*/  LEA.HI R3, R3, R0, RZ, 0x3 ;  /* 0x0000000003037211 */ /* 0x000fe400078f18ff */
[----:B------:R-:W-:Y:S02]  /*0d70*/  LOP3.LUT R7, R4, R7, RZ, 0x3c, !PT ;  /* 0x0000000704077212 */ /* 0x000fe400078e3cff */
[----:B------:R-:W-:Y:S02]  /*0d80*/  LOP3.LUT R3, R3, 0xfffffff8, RZ, 0xc0, !PT ;  /* 0xfffffff803037812 */ /* 0x000fe400078ec0ff */
[----:B------:R-:W-:Y:S01]  /*0d90*/  LEA.HI R6, R6, R213, RZ, 0x1 ;  /* 0x000000d506067211 */ /* 0x000fe200078f08ff */
[----:B------:R-:W-:Y:S01]  /*0da0*/  IMAD.IADD R7, R8, 0x1, R7 ;  /* 0x0000000108077824 */ /* 0x000fe200078e0207 */
[----:B------:R-:W-:-:S02]  /*0db0*/  IADD3 R3, R0, -R3, RZ ;  /* 0x8000000300037210 */ /* 0x000fc40007ffe0ff */
[----:B------:R-:W-:Y:S02]  /*0dc0*/  SHF.R.S32.HI R2, RZ, 0x5, R2 ;  /* 0x00000005ff027819 */ /* 0x000fe40000011402 */
[----:B------:R-:W-:Y:S02]  /*0dd0*/  LEA R18, R7, UR42, 0x1 ;  /* 0x0000002a07127c11 */ /* 0x000fe4000f8e08ff */
[----:B------:R-:W-:Y:S01]  /*0de0*/  LOP3.LUT R6, R6, 0xfffffe, RZ, 0xc0, !PT ;  /* 0x00fffffe06067812 */ /* 0x000fe200078ec0ff */
[----:B------:R-:W-:Y:S01]  /*0df0*/  IMAD R16, R2, 0x10, R3 ;  /* 0x0000001002107824 */ /* 0x000fe200078e0203 */
[----:B------:R-:W-:Y:S01]  /*0e00*/  SEL R22, R22, 0xffffffe0, !P1 ;  /* 0xffffffe016167807 */ /* 0x000fe20004800000 */
[C---:B------:R-:W-:Y:S01]  /*0e10*/  VIADD R23, R18.reuse, 0x26800 ;  /* 0x0002680012177836 */ /* 0x040fe20000000000 */
[----:B------:R-:W-:Y:S01]  /*0e20*/  IADD3 R6, R213, -R6, RZ ;  /* 0x80000006d5067210 */ /* 0x000fe20007ffe0ff */
[----:B------:R-:W-:Y:S01]  /*0e30*/  VIADD R19, R18, 0x26840 ;  /* 0x0002684012137836 */ /* 0x000fe20000000000 */
[----:B------:R-:W-:Y:S01]  /*0e40*/  IADD3 R215, R184, 0x180, RZ ;  /* 0x00000180b8d77810 */ /* 0x000fe20007ffe0ff */
[C---:B------:R-:W-:Y:S01]  /*0e50*/  @P2 VIADD R19, R23.reuse, 0xffffffc0 ;  /* 0xffffffc017132836 */ /* 0x040fe20000000000 */
[----:B------:R-:W-:Y:S01]  /*0e60*/  SHF.R.S32.HI R212, RZ, 0x3, R212 ;  /* 0x00000003ffd47819 */ /* 0x000fe200000114d4 */
[----:B------:R-:W-:Y:S01]  /*0e70*/  IMAD.IADD R23, R23, 0x1, R22 ;  /* 0x0000000117177824 */ /* 0x000fe200078e0216 */
[----:B------:R-:W-:Y:S01]  /*0e80*/  SHF.R.S32.HI R223, RZ, 0x1f, R190 ;  /* 0x0000001fffdf7819 */ /* 0x000fe200000114be */
[----:B------:R-:W-:Y:S01]  /*0e90*/  IMAD.SHL.U32 R17, R6, 0x100, RZ ;  /* 0x0000010006117824 */ /* 0x000fe200078e00ff */
[----:B------:R-:W-:Y:S01]  /*0ea0*/  SHF.R.S32.HI R222, RZ, 0x1f, R189 ;  /* 0x0000001fffde7819 */ /* 0x000fe200000114bd */
[----:B------:R-:W-:Y:S01]  /*0eb0*/  IMAD R185, R13, 0x8, R16 ;  /* 0x000000080db97824 */ /* 0x000fe200078e0210 */
[----:B------:R-:W-:Y:S01]  /*0ec0*/  SHF.R.S32.HI R221, RZ, 0x1f, R188 ;  /* 0x0000001fffdd7819 */ /* 0x000fe200000114bc */
[----:B------:R-:W-:Y:S01]  /*0ed0*/  IMAD.IADD R22, R22, 0x1, R19 ;  /* 0x0000000116167824 */ /* 0x000fe200078e0213 */
[----:B------:R-:W-:-:S02]  /*0ee0*/  SHF.R.S32.HI R220, RZ, 0x1f, R187 ;  /* 0x0000001fffdc7819 */ /* 0x000fc400000114bb */
[----:B------:R-:W-:Y:S02]  /*0ef0*/  SHF.R.S32.HI R219, RZ, 0x1f, R186 ;  /* 0x0000001fffdb7819 */ /* 0x000fe400000114ba */
[----:B------:R-:W-:Y:S02]  /*0f00*/  SHF.R.S32.HI R218, RZ, 0x1f, R215 ;  /* 0x0000001fffda7819 */ /* 0x000fe400000114d7 */
[----:B------:R-:W-:Y:S02]  /*0f10*/  SHF.R.S32.HI R217, RZ, 0x1f, R214 ;  /* 0x0000001fffd97819 */ /* 0x000fe400000114d6 */
[----:B------:R-:W-:-:S07]  /*0f20*/  SHF.L.U32 R2, R10, 0x1, RZ ;  /* 0x000000010a027819 */ /* 0x000fce00000006ff */
.L_x_4980:
[----:B------:R-:W-:Y:S01]  /*0f30*/  ULDC UR5, c[0x0][0xc60] ;  /* 0x0003180000057ab9 */ /* 0x000fe20000000800 */
[----:B------:R-:W-:Y:S01]  /*0f40*/  UMOV UR8, UR4 ;  /* 0x0000000400087c82 */ /* 0x000fe20008000000 */
[----:B------:R-:W-:-:S11]  /*0f50*/  UISETP.NE.AND UP0, UPT, UR5, 0x1, UPT ;  /* 0x000000010500788c */ /* 0x000fd6000bf05270 */
        /* <DEDUP_REMOVED lines=9> */
[----:B012345:R-:W-:Y:S05]  /*0ff0*/  @!P0 BRA `(.L_x_4866) ;  /* 0x0000000000208947 */ /* 0x03ffea0003800000 */
        /* <DEDUP_REMOVED lines=8> */
.L_x_4866:
[----:B------:R-:W-:Y:S01]  /*1080*/  ULDC UR7, c[0x0][0xc54] ;  /* 0x0003150000077ab9 */ /* 0x000fe20000000800 */
[----:B------:R-:W-:Y:S01]  /*1090*/  UMOV UR6, UR9 ;  /* 0x0000000900067c82 */ /* 0x000fe20008000000 */
[----:B------:R-:W-:-:S11]  /*10a0*/  UISETP.NE.AND UP0, UPT, UR7, 0x1, UPT ;  /* 0x000000010700788c */ /* 0x000fd6000bf05270 */
[----:B------:R-:W-:Y:S02]  /*10b0*/  @UP0 ULDC.64 UR10, c[0x0][0xc58] ;  /* 0x00031600000a0ab9 */ /* 0x000fe40000000a00 */
[----:B------:R-:W-:-:S04]  /*10c0*/  UIMAD.WIDE.U32 UR4, UR9, UR10, URZ ;  /* 0x0000000a090472a5 */ /* 0x000fc8000f8e003f */
[----:B------:R-:W-:-:S04]  /*10d0*/  @UP0 USHF.R.U32.HI UR6, URZ, UR11, UR5 ;  /* 0x0000000b3f060299 */ /* 0x000fc80008011605 */
[----:B------:R-:W-:-:S12]  /*10e0*/  UIMAD UR4, UR6, UR7, URZ ;  /* 0x00000007060472a4 */ /* 0x000fd8000f8e023f */
.L_x_4867:
[----:B------:R-:W-:Y:S01]  /*10f0*/  ULDC UR45, c[0x0][0xc48] ;  /* 0x00031200002d7ab9 */ /* 0x000fe20000000800 */
[----:B------:R-:W-:Y:S01]  /*1100*/  ULDC.64 UR10, c[0x0][0x418] ;  /* 0x00010600000a7ab9 */ /* 0x000fe20000000a00 */
[----:B------:R-:W-:Y:S02]  /*1110*/  UISETP.NE.AND UP1, UPT, UR45, 0x1, UPT ;  /* 0x000000012d00788c */ /* 0x000fe4000bf25270 */
[----:B------:R-:W-:Y:S02]  /*1120*/  UISETP.NE.U32.AND UP0, UPT, UR10, URZ, UPT ;  /* 0x0000003f0a00728c */ /* 0x000fe4000bf05070 */
[----:B------:R-:W-:Y:S02]  /*1130*/  UIADD3 UR4, UR9, -UR4, URZ ;  /* 0x8000000409047290 */ /* 0x000fe4000fffe03f */
[----:B------:R-:W-:Y:S01]  /*1140*/  UISETP.NE.AND.EX UP0, UPT, UR11, URZ, UPT, UP0 ;  /* 0x0000003f0b00728c */ /* 0x000fe2000bf05300 */
[----:B------:R-:W-:Y:S01]  /*1150*/  ULDC UR7, c[0x0][0xc54] ;  /* 0x0003150000077ab9 */ /* 0x000fe20000000800 */
[----:B------:R-:W-:Y:S01]  /*1160*/  ULDC UR49, c[0x0][0x424] ;  /* 0x0001090000317ab9 */ /* 0x000fe20000000800 */
[----:B------:R-:W-:-:S02]  /*1170*/  UISETP.NE.AND UP2, UPT, UR46, 0x1, UPT ;  /* 0x000000012e00788c */ /* 0x000fc4000bf45270 */
[----:B------:R-:W-:Y:S02]  /*1180*/  ULOP3.LUT UR5, URZ, UR6, URZ, 0x33, !UPT ;  /* 0x000000063f057292 */ /* 0x000fe4000f8e333f */
[----:B------:R-:W-:Y:S02]  /*1190*/  UIMAD UR8, UR8, UR7, UR4 ;  /* 0x00000007080872a4 */ /* 0x000fe4000f8e0204 */
[----:B------:R-:W-:Y:S01]  /*11a0*/  USEL UR49, UR49, 0x1, UP0 ;  /* 0x0000000131317887 */ /* 0x000fe20008000000 */
[----:B------:R-:W-:Y:S01]  /*11b0*/  PLOP3.LUT P0, PT, PT, PT, UP2, 0x80, 0x0 ;  /* 0x000000000000781c */ /* 0x000fe20003f0f028 */
[----:B------:R-:W-:Y:S01]  /*11c0*/  ULDC UR44, c[0x0][0xc3c] ;  /* 0x00030f00002c7ab9 */ /* 0x000fe20000000800 */
[----:B------:R-:W-:Y:S01]  /*11d0*/  ULDC UR6, c[0x0][0x2f0] ;  /* 0x0000bc0000067ab9 */ /* 0x000fe20000000800 */
[----:B------:R-:W-:Y:S01]  /*11e0*/  @UP1 ULDC UR4, c[0x0][0xc4c] ;  /* 0x0003130000041ab9 */ /* 0x000fe20000000800 */
[----:B------:R-:W-:Y:S02]  /*11f0*/  UIADD3 UR44, UR5, UR44, URZ ;  /* 0x0000002c052c7290 */ /* 0x000fe4000fffe03f */
[----:B------:R-:W-:-:S02]  /*1200*/  UIMAD.WIDE.U32 UR4, UR8, UR4, URZ ;  /* 0x00000004080472a5 */ /* 0x000fc4000f8e003f */
[----:B------:R-:W-:Y:S01]  /*1210*/  UIMAD UR7, UR49, UR6, 0x3f ;  /* 0x0000003f310774a4 */ /* 0x000fe2000f8e0206 */
[----:B------:R-:W-:Y:S01]  /*1220*/  @UP1 ULDC UR9, c[0x0][0xc50] ;  /* 0x0003140000091ab9 */ /* 0x000fe20000000800 */
[----:B------:R-:W-:Y:S01]  /*1230*/  UMOV UR43, UR8 ;  /* 0x00000008002b7c82 */ /* 0x000fe20008000000 */
[----:B------:R-:W-:Y:S02]  /*1240*/  @UP1 USHF.R.U32.HI UR43, URZ, UR9, UR5 ;  /* 0x000000093f2b1299 */ /* 0x000fe40008011605 */
[----:B------:R-:W-:Y:S02]  /*1250*/  USHF.R.S32.HI UR4, URZ, 0x1f, UR7 ;  /* 0x0000001f3f047899 */ /* 0x000fe40008011407 */
[----:B------:R-:W-:Y:S02]  /*1260*/  UIADD3 UR5, -UR43, URZ, URZ ;  /* 0x0000003f2b057290 */ /* 0x000fe4000fffe13f */
[----:B------:R-:W-:Y:S02]  /*1270*/  ULEA.HI UR7, UR4, UR7, URZ, 0x6 ;  /* 0x0000000704077291 */ /* 0x000fe4000f8f303f */
[----:B------:R-:W-:-:S02]  /*1280*/  USHF.L.U32 UR44, UR44, 0x6, URZ ;  /* 0x000000062c2c7899 */ /* 0x000fc4000800063f */
[----:B------:R-:W-:Y:S02]  /*1290*/  UIMAD UR45, UR45, UR5, UR8 ;  /* 0x000000052d2d72a4 */ /* 0x000fe4000f8e0208 */
[----:B------:R-:W-:Y:S01]  /*12a0*/  USHF.R.S32.HI UR7, URZ, 0x6, UR7 ;  /* 0x000000063f077899 */ /* 0x000fe20008011407 */
[----:B------:R-:W-:Y:S11]  /*12b0*/  @!P0 BRA `(.L_x_4868) ;  /* 0x0000002000388947 */ /* 0x000ff60003800000 */
[----:B------:R-:W0:Y:S01]  /*12c0*/  LDC R0, c[0x0][0x448] ;  /* 0x00011200ff007b82 */ /* 0x000e220000000800 */
[----:B------:R-:W-:Y:S01]  /*12d0*/  UIADD3 UR8, UR44, 0x3f, URZ ;  /* 0x0000003f2c087890 */ /* 0x000fe2000fffe03f */
[----:B------:R-:W-:Y:S02]  /*12e0*/  ULDC UR5, c[0x0][0x288] ;  /* 0x0000a20000057ab9 */ /* 0x000fe40000000800 */
[----:B------:R-:W-:-:S04]  /*12f0*/  UIADD3 UR4, -UR5, 0x1, URZ ;  /* 0x0000000105047890 */ /* 0x000fc8000fffe13f */
[----:B------:R-:W1:Y:S01]  /*1300*/  LDC.64 R6, c[0x0][0x9e0] ;  /* 0x00027800ff067b82 */ /* 0x000e620000000a00 */
[----:B------:R-:W-:Y:S01]  /*1310*/  UIMAD UR4, UR49, UR6, UR4 ;  /* 0x00000006310472a4 */ /* 0x000fe2000f8e0204 */
[----:B0-----:R-:W-:Y:S01]  /*1320*/  ISETP.NE.AND P1, PT, R0, 0x1, PT ;  /* 0x000000010000780c */ /* 0x001fe20003f25270 */
[----:B------:R-:W-:Y:S01]  /*1330*/  IMAD.U32 R0, RZ, RZ, UR8 ;  /* 0x00000008ff007e24 */ /* 0x000fe2000f8e00ff */
[----:B-1----:R-:W-:-:S11]  /*1340*/  ISETP.GE.AND P2, PT, R7, 0x1, PT ;  /* 0x000000010700780c */ /* 0x002fd60003f46270 */
[----:B------:R-:W0:Y:S08]  /*1350*/  @P1 LDC R3, c[0x0][0x44c] ;  /* 0x00011300ff031b82 */ /* 0x000e300000000800 */
[----:B------:R-:W1:Y:S01]  /*1360*/  @P1 LDC R4, c[0x0][0x450] ;  /* 0x00011400ff041b82 */ /* 0x000e620000000800 */
[----:B0-----:R-:W-:-:S05]  /*1370*/  @P1 IMAD.HI.U32 R3, R3, UR8, RZ ;  /* 0x0000000803031c27 */ /* 0x001fca000f8e00ff */
[----:B-1----:R-:W-:-:S05]  /*1380*/  @P1 SHF.R.U32.HI R0, RZ, R4, R3 ;  /* 0x00000004ff001219 */ /* 0x002fca0000011603 */
[----:B------:R-:W-:-:S05]  /*1390*/  VIADD R9, R0, UR4 ;  /* 0x0000000400097c36 */ /* 0x000fca0008000000 */
[----:B------:R-:W-:Y:S01]  /*13a0*/  IADD3 R0, R9, R6, RZ ;  /* 0x0000000609007210 */ /* 0x000fe20007ffe0ff */
        /* <DEDUP_REMOVED lines=11> */
.L_x_4870:
[----:B------:R-:W-:-:S13]  /*1460*/  ISETP.NE.AND P0, PT, R7, 0x1, PT ;  /* 0x000000010700780c */ /* 0x000fda0003f05270 */
[----:B------:R-:W0:Y:S02]  /*1470*/  @P0 LDC.64 R4, c[0x0][0x9e8] ;  /* 0x00027a00ff040b82 */ /* 0x000e240000000a00 */
[----:B0-----:R-:W-:-:S05]  /*1480*/  @P0 IMAD.HI.U32 R4, R3, R4, RZ ;  /* 0x0000000403040227 */ /* 0x001fca00078e00ff */
[----:B------:R-:W-:-:S07]  /*1490*/  @P0 SHF.R.U32.HI R3, RZ, R5, R4 ;  /* 0x00000005ff030219 */ /* 0x000fce0000011604 */
.L_x_4871:
[----:B------:R-:W-:-:S05]  /*14a0*/  IMAD R3, R3, R7, R7 ;  /* 0x0000000703037224 */ /* 0x000fca00078e0207 */
[----:B------:R-:W-:-:S07]  /*14b0*/  VIMNMX R0, R0, R3, PT ;  /* 0x0000000300007248 */ /* 0x000fce0003fe0100 */
.L_x_4869:
[----:B------:R-:W0:Y:S01]  /*14c0*/  @P1 LDC R5, c[0x0][0x44c] ;  /* 0x00011300ff051b82 */ /* 0x000e220000000800 */
[----:B------:R-:W-:Y:S01]  /*14d0*/  VIADD R0, R0, 0x3f ;  /* 0x0000003f00007836 */ /* 0x000fe20000000000 */
[----:B------:R-:W-:Y:S01]  /*14e0*/  UIMAD UR6, UR49, UR6, -UR5 ;  /* 0x00000006310672a4 */ /* 0x000fe2000f8e0a05 */
[----:B------:R-:W-:Y:S01]  /*14f0*/  IMAD.U32 R4, RZ, RZ, UR44 ;  /* 0x0000002cff047e24 */ /* 0x000fe2000f8e00ff */
[----:B------:R-:W-:Y:S02]  /*1500*/  ULDC UR4, c[0x0][0x9dc] ;  /* 0x0002770000047ab9 */ /* 0x000fe40000000800 */
[----:B------:R-:W-:Y:S02]  /*1510*/  SHF.R.S32.HI R3, RZ, 0x1f, R0 ;  /* 0x0000001fff037819 */ /* 0x000fe40000011400 */
[----:B------:R-:W1:Y:S02]  /*1520*/  @P1 LDC R6, c[0x0][0x450] ;  /* 0x00011400ff061b82 */ /* 0x000e640000000800 */
[----:B------:R-:W-:-:S04]  /*1530*/  LEA.HI R3, R3, R0, RZ, 0x6 ;  /* 0x0000000003037211 */ /* 0x000fc800078f30ff */
[----:B------:R-:W-:Y:S01]  /*1540*/  SHF.R.S32.HI R3, RZ, 0x6, R3 ;  /* 0x00000006ff037819 */ /* 0x000fe20000011403 */
[----:B0-----:R-:W-:-:S05]  /*1550*/  @P1 IMAD.HI.U32 R5, R5, UR44, RZ ;  /* 0x0000002c05051c27 */ /* 0x001fca000f8e00ff */
[----:B-1----:R-:W-:-:S05]  /*1560*/  @P1 SHF.R.U32.HI R4, RZ, R6, R5 ;  /* 0x00000006ff041219 */ /* 0x002fca0000011605 */
[----:B------:R-:W-:Y:S01]  /*1570*/  VIADD R0, R4, UR6 ;  /* 0x0000000604007c36 */ /* 0x000fe20008000000 */
[----:B------:R-:W-:-:S04]  /*1580*/  VIMNMX R4, R3, UR7, PT ;  /* 0x0000000703047c48 */ /* 0x000fc8000bfe0100 */
[----:B------:R-:W-:Y:S01]  /*1590*/  IADD3 R3, R0, -UR4, RZ ;  /* 0x8000000400037c10 */ /* 0x000fe2000fffe0ff */
        /* <DEDUP_REMOVED lines=10> */
.L_x_4873:
[----:B------:R-:W-:-:S13]  /*1640*/  ISETP.NE.AND P0, PT, R7, 0x1, PT ;  /* 0x000000010700780c */ /* 0x000fda0003f05270 */
[----:B------:R-:W0:Y:S02]  /*1650*/  @P0 LDC.64 R8, c[0x0][0x9e8] ;  /* 0x00027a00ff080b82 */ /* 0x000e240000000a00 */
[----:B0-----:R-:W-:-:S05]  /*1660*/  @P0 IMAD.HI.U32 R6, R0, R8, RZ ;  /* 0x0000000800060227 */ /* 0x001fca00078e00ff */
[----:B------:R-:W-:-:S07]  /*1670*/  @P0 SHF.R.U32.HI R0, RZ, R9, R6 ;  /* 0x00000009ff000219 */ /* 0x000fce0000011606 */
.L_x_4874:
[----:B------:R-:W-:-:S05]  /*1680*/  IMAD R0, R0, R7, RZ ;  /* 0x0000000700007224 */ /* 0x000fca00078e02ff */
[----:B------:R-:W-:-:S07]  /*1690*/  VIMNMX R3, R3, R0, !PT ;  /* 0x0000000003037248 */ /* 0x000fce0007fe0100 */
.L_x_4872:
[----:B------:R-:W-:Y:S01]  /*16a0*/  SHF.R.S32.HI R6, RZ, 0x1f, R3 ;  /* 0x0000001fff067819 */ /* 0x000fe20000011403 */
[----:B------:R-:W-:Y:S01]  /*16b0*/  IMAD.MOV.U32 R0, RZ, RZ, RZ ;  /* 0x000000ffff007224 */ /* 0x000fe200078e00ff */
[----:B------:R-:W-:Y:S02]  /*16c0*/  PLOP3.LUT P0, PT, PT, PT, PT, 0x80, 0x0 ;  /* 0x000000000000781c */ /* 0x000fe40003f0f070 */
[----:B------:R-:W-:Y:S02]  /*16d0*/  CS2R R150, SRZ ;  /* 0x0000000000967805 */ /* 0x000fe4000001ff00 */
[----:B------:R-:W-:Y:S01]  /*16e0*/  LEA.HI R6, R6, R3, RZ, 0x6 ;  /* 0x0000000306067211 */ /* 0x000fe200078f30ff */
[----:B------:R-:W-:Y:S01]  /*16f0*/  IMAD.MOV.U32 R3, RZ, RZ, RZ ;  /* 0x000000ffff037224 */ /* 0x000fe200078e00ff */
[----:B------:R-:W-:Y:S02]  /*1700*/  CS2R R148, SRZ ;  /* 0x0000000000947805 */ /* 0x000fe4000001ff00 */
[----:B------:R-:W-:-:S02]  /*1710*/  CS2R R146, SRZ ;  /* 0x0000000000927805 */ /* 0x000fc4000001ff00 */
[----:B------:R-:W-:Y:S02]  /*1720*/  SHF.R.S32.HI R5, RZ, 0x6, R6 ;  /* 0x00000006ff057819 */ /* 0x000fe40000011406 */
[----:B------:R-:W-:Y:S02]  /*1730*/  CS2R R144, SRZ ;  /* 0x0000000000907805 */ /* 0x000fe4000001ff00 */
        /* <DEDUP_REMOVED lines=63> */
[----:B------:R-:W-:Y:S01]  /*1b30*/  MOV R210, RZ ;  /* 0x000000ff00d27202 */ /* 0x000fe20000000f00 */
[----:B------:R-:W-:Y:S06]  /*1b40*/  @!P1 BRA `(.L_x_4875) ;  /* 0x000000c000d89947 */ /* 0x000fec0003800000 */
        /* <DEDUP_REMOVED lines=14> */
.L_x_4876:
[----:B------:R-:W-:Y:S01]  /*1c30*/  ULEA UR21, UR38, UR42, 0x3 ;  /* 0x0000002a26157291 */ /* 0x000fe2000f8e183f */
[----:B------:R-:W-:-:S05]  /*1c40*/  IMAD.U32 R0, RZ, RZ, UR37 ;  /* 0x00000025ff007e24 */ /* 0x000fca000f8e00ff */
[----:B------:R-:W-:-:S04]  /*1c50*/  SHF.L.U32 R0, R0, 0x1f, RZ ;  /* 0x0000001f00007819 */ /* 0x000fc800000006ff */
[----:B------:R-:W0:Y:S02]  /*1c60*/  SYNCS.PHASECHK.TRANS64.TRYWAIT P1, [UR21+0x28c50], R0 ;  /* 0x028c5000ff0075a7 */ /* 0x000e240008020155 */
[----:B0-----:R-:W-:Y:S05]  /*1c70*/  @!P1 BRA `(.L_x_4877) ;  /* 0x0000013000149947 */ /* 0x001fea0003800000 */
.L_x_5050:
[----:B------:R-:W-:Y:S01]  /*1c80*/  BAR.SYNC.DEFER_BLOCKING 0xe, 0x100 ;  /* 0x0384000000007b1d */ /* 0x000fe20000010000 */
[----:B------:R-:W-:Y:S02]  /*1c90*/  UIADD3 UR4, UR42, 0x26800, URZ ;  /* 0x000268002a047890 */ /* 0x000fe4000fffe03f */
[----:B------:R-:W-:Y:S02]  /*1ca0*/  ULEA UR18, UR38, UR20, 0xc ;  /* 0x0000001426127291 */ /* 0x000fe4000f8e603f */
[----:B------:R-:W-:Y:S01]  /*1cb0*/  USHF.R.U32.HI UR4, URZ, 0x4, UR4 ;  /* 0x000000043f047899 */ /* 0x000fe20008011604 */
[----:B------:R-:W-:Y:S01]  /*1cc0*/  UMOV UR19, 0x40000040 ;  /* 0x4000004000137882 */ /* 0x000fe20000000000 */
[----:B------:R-:W-:Y:S02]  /*1cd0*/  UMOV UR17, 0x40000040 ;  /* 0x4000004000117882 */ /* 0x000fe40000000000 */
[----:B------:R-:W-:Y:S02]  /*1ce0*/  ULOP3.LUT UR4, UR4, 0x3fff, URZ, 0xc0, !UPT ;  /* 0x00003fff04047892 */ /* 0x000fe4000f8ec03f */
[----:B------:R-:W-:-:S02]  /*1cf0*/  UIADD3 UR6, UR18, 0x80, URZ ;  /* 0x0000008012067890 */ /* 0x000fc4000fffe03f */
[----:B------:R-:W-:Y:S01]  /*1d00*/  ULOP3.LUT UR16, UR4, 0x10000, URZ, 0xfc, !UPT ;  /* 0x0001000004107892 */ /* 0x000fe2000f8efc3f */
[----:B------:R-:W-:Y:S01]  /*1d10*/  UMOV UR7, 0x40000040 ;  /* 0x4000004000077882 */ /* 0x000fe20000000000 */
[----:B------:R-:W-:Y:S02]  /*1d20*/  UMOV UR5, 0x40000040 ;  /* 0x4000004000057882 */ /* 0x000fe40000000000 */
[----:B------:R-:W-:Y:S02]  /*1d30*/  UIADD3 UR4, UR16, 0x2, URZ ;  /* 0x0000000210047890 */ /* 0x000fe4000fffe03f */
[----:B------:R-:W-:Y:S02]  /*1d40*/  UIADD3 UR10, UR18, 0x100, URZ ;  /* 0x00000100120a7890 */ /* 0x000fe4000fffe03f */
[----:B------:R-:W-:Y:S01]  /*1d50*/  UIADD3 UR8, UR16, 0x4, URZ ;  /* 0x0000000410087890 */ /* 0x000fe2000fffe03f */
[----:B------:R-:W-:Y:S01]  /*1d60*/  UMOV UR11, 0x40000040 ;  /* 0x40000040000b7882 */ /* 0x000fe20000000000 */
[----:B------:R-:W-:Y:S01]  /*1d70*/  WARPGROUP.ARRIVE ;  /* 0x00000000000079c5 */ /* 0x000fe20000000000 */
[----:B------:R-:W-:Y:S01]  /*1d80*/  UMOV UR9, 0x40000040 ;  /* 0x4000004000097882 */ /* 0x000fe20000000000 */
[----:B------:R-:W-:-:S02]  /*1d90*/  UIADD3 UR14, UR18, 0x180, URZ ;  /* 0x00000180120e7890 */ /* 0x000fc4000fffe03f */
[----:B------:R-:W-:Y:S02]  /*1da0*/  UIADD3 UR12, UR16, 0x6, URZ ;  /* 0x00000006100c7890 */ /* 0x000fe4000fffe03f */
[----:B------:R-:W-:Y:S01]  /*1db0*/  HGMMA.64x256x16.F32 R24, gdesc[UR16].tnspB, RZ, !UPT, gsb0 ;  /* 0x43e00000101879f0 */ /* 0x000fe2000c0008ff */
[----:B------:R-:W-:Y:S01]  /*1dc0*/  UMOV UR15, 0x40000040 ;  /* 0x40000040000f7882 */ /* 0x000fe20000000000 */
[----:B------:R-:W-:Y:S01]  /*1dd0*/  UMOV UR13, 0x40000040 ;  /* 0x40000040000d7882 */ /* 0x000fe20000000000 */
        /* <DEDUP_REMOVED lines=16> */
.L_x_4878:
[----:B------:R-:W-:Y:S01]  /*1ee0*/  VIADD R4, R4, 0xfffffffe ;  /* 0xfffffffe04047836 */ /* 0x000fe20000000000 */
[----:B------:R-:W-:-:S04]  /*1ef0*/  UIADD3 UR6, UR21, 0x28c60, URZ ;  /* 0x00028c6015067890 */ /* 0x000fc8000fffe03f */
[----:B------:R-:W-:Y:S01]  /*1f00*/  ISETP.GE.AND P1, PT, R4, R5, PT ;  /* 0x000000050400720c */ /* 0x000fe20003f26270 */
[----:B------:R-:W-:-:S09]  /*1f10*/  UPRMT UR6, UR40, 0x654, UR6 ;  /* 0x0000065428067896 */ /* 0x000fd20008000006 */
[----:B------:R-:W-:Y:S03]  /*1f20*/  SYNCS.ARRIVE.TRANS64.RED.A1T0 RZ, [UR6], RZ ;  /* 0x000000ffffff79a7 */ /* 0x000fe60008100406 */
[----:B------:R-:W-:Y:S05]  /*1f30*/  @!P1 BRA `(.L_x_4879) ;  /* 0x0000000800d89947 */ /* 0x000fea0003800000 */
.L_x_4885:
[----:B------:R-:W-:Y:S01]  /*1f40*/  BAR.SYNC.DEFER_BLOCKING 0xe, 0x100 ;  /* 0x0384000000007b1d */ /* 0x000fe20000010000 */
[----:B01----:R-:W-:Y:S01]  /*1f50*/  IMAD.U32 R3, RZ, RZ, UR38 ;  /* 0x00000026ff037e24 */ /* 0x003fe2000f8e00ff */
[----:B------:R-:W-:Y:S01]  /*1f60*/  UIADD3 UR38, UR38, 0x1, URZ ;  /* 0x0000000126267890 */ /* 0x000fe2000fffe03f */
[C---:B------:R-:W-:Y:S01]  /*1f70*/  ISETP.GT.AND P2, PT, R4.reuse, R5, PT ;  /* 0x000000050400720c */ /* 0x040fe20003f44270 */
        /* <DEDUP_REMOVED lines=139> */
.L_x_4880:
[----:B------:R-:W-:Y:S01]  /*2830*/  ULEA UR21, UR38, UR42, 0x3 ;  /* 0x0000002a26157291 */ /* 0x000fe2000f8e183f */
[----:B------:R-:W-:-:S04]  /*2840*/  MOV R0, UR37 ;  /* 0x0000002500007c02 */ /* 0x000fc80008000f00 */
[----:B------:R-:W-:-:S04]  /*2850*/  SHF.L.U32 R0, R0, 0x1f, RZ ;  /* 0x0000001f00007819 */ /* 0x000fc800000006ff */
[----:B------:R0:W1:Y:S01]  /*2860*/  SYNCS.PHASECHK.TRANS64.TRYWAIT P1, [UR21+0x28c50], R0 ;  /* 0x028c5000ff0075a7 */ /* 0x0000620008020155 */
[----:B------:R-:W-:Y:S05]  /*2870*/  @!P0 BRA `(.L_x_4881) ;  /* 0x0000000000048947 */ /* 0x000fea0003800000 */
[----:B------:R-:W-:Y:S01]  /*2880*/  BPT.TRAP 0x1 ;  /* 0x000000040000795c */ /* 0x000fe20000300000 */
.L_x_4881:
[----:B-1----:R-:W-:Y:S05]  /*2890*/  @P1 BRA `(.L_x_4882) ;  /* 0x0000000000081947 */ /* 0x002fea0003800000 */
[----:B------:R-:W1:Y:S02]  /*28a0*/  SYNCS.PHASECHK.TRANS64.TRYWAIT P1, [UR21+0x28c50], R0 ;  /* 0x028c5000ff0075a7 */ /* 0x000e640008020155 */
[----:B-1----:R-:W-:Y:S05]  /*28b0*/  @!P1 BRA `(.L_x_4883) ;  /* 0x00000124001c9947 */ /* 0x002fea0003800000 */
.L_x_4882:
[----:B------:R-:W-:Y:S01]  /*28c0*/  ULEA UR18, UR38, UR20, 0xc ;  /* 0x0000001426127291 */ /* 0x000fe2000f8e603f */
[----:B------:R-:W-:Y:S01]  /*28d0*/  WARPGROUP.ARRIVE ;  /* 0x00000000000079c5 */ /* 0x000fe20000000000 */
[----:B------:R-:W-:Y:S01]  /*28e0*/  UMOV UR19, 0x40000040 ;  /* 0x4000004000137882 */ /* 0x000fe20000000000 */
[----:B------:R-:W-:Y:S01]  /*28f0*/  UMOV UR7, 0x40000040 ;  /* 0x4000004000077882 */ /* 0x000fe20000000000 */
[----:B------:R-:W-:Y:S02]  /*2900*/  UIADD3 UR6, UR18, 0x80, URZ ;  /* 0x0000008012067890 */ /* 0x000fe4000fffe03f */
[----:B------:R-:W-:Y:S01]  /*2910*/  UIADD3 UR10, UR18, 0x100, URZ ;  /* 0x00000100120a7890 */ /* 0x000fe2000fffe03f */
[----:B------:R-:W-:Y:S02]  /*2920*/  UMOV UR11, 0x40000040 ;  /* 0x40000040000b7882 */ /* 0x000fe40000000000 */
[----:B------:R-:W-:Y:S01]  /*2930*/  HGMMA.64x256x16.F32 R24, gdesc[UR16].tnspB, R24, gsb0 ;  /* 0x43e00000101879f0 */ /* 0x000fe20008000818 */
[----:B------:R-:W-:Y:S01]  /*2940*/  UIADD3 UR14, UR18, 0x180, URZ ;  /* 0x00000180120e7890 */ /* 0x000fe2000fffe03f */
[----:B------:R-:W-:Y:S01]  /*2950*/  UMOV UR15, 0x40000040 ;  /* 0x40000040000f7882 */ /* 0x000fe20000000000 */
[----:B------:R-:W-:-:S02]  /*2960*/  WARPGROUP.DEPBAR.LE gsb0, 0x0 ;  /* 0x00008000000079c5 */ /* 0x000fc40000010000 */
        /* <DEDUP_REMOVED lines=15> */
.L_x_4884:
[----:B------:R-:W-:-:S04]  /*2a60*/  UIADD3 UR6, UR21, 0x28c60, URZ ;  /* 0x00028c6015067890 */ /* 0x000fc8000fffe03f */
[----:B------:R-:W-:-:S09]  /*2a70*/  UPRMT UR6, UR40, 0x654, UR6 ;  /* 0x0000065428067896 */ /* 0x000fd20008000006 */
[----:B------:R-:W-:Y:S01]  /*2a80*/  SYNCS.ARRIVE.TRANS64.RED.A1T0 RZ, [UR6], RZ ;  /* 0x000000ffffff79a7 */ /* 0x000fe20008100406 */
[----:B------:R-:W-:Y:S05]  /*2a90*/  @P2 BRA `(.L_x_4885) ;  /* 0xfffffff400282947 */ /* 0x000fea000383ffff */
.L_x_4879:
[----:B------:R-:W-:Y:S01]  /*2aa0*/  BAR.SYNC.DEFER_BLOCKING 0xe, 0x100 ;  /* 0x0384000000007b1d */ /* 0x000fe20000010000 */
[----:B01----:R-:W-:Y:S01]  /*2ab0*/  IMAD.U32 R3, RZ, RZ, UR38 ;  /* 0x00000026ff037e24 */ /* 0x003fe2000f8e00ff */
[----:B------:R-:W-:Y:S01]  /*2ac0*/  UIADD3 UR38, UR38, 0x1, URZ ;  /* 0x0000000126267890 */ /* 0x000fe2000fffe03f */
[----:B------:R-:W-:Y:S02]  /*2ad0*/  PLOP3.LUT P0, PT, PT, PT, PT, 0x8, 0x0 ;  /* 0x000000000000781c */ /* 0x000fe40003f0e170 */
        /* <DEDUP_REMOVED lines=140> */
.L_x_4868:
[----:B------:R-:W-:Y:S01]  /*33a0*/  ULDC UR4, c[0x0][0x448] ;  /* 0x0001120000047ab9 */ /* 0x000fe20000000800 */
[----:B------:R-:W-:Y:S02]  /*33b0*/  UIADD3 UR10, UR44, 0x3f, URZ ;  /* 0x0000003f2c0a7890 */ /* 0x000fe4000fffe03f */
[----:B------:R-:W-:Y:S01]  /*33c0*/  UISETP.NE.AND UP0, UPT, UR4, 0x1, UPT ;  /* 0x000000010400788c */ /* 0x000fe2000bf05270 */
[----:B------:R-:W-:Y:S02]  /*33d0*/  ULDC UR11, c[0x0][0x288] ;  /* 0x0000a200000b7ab9 */ /* 0x000fe40000000800 */
[----:B------:R-:W-:Y:S01]  /*33e0*/  ULDC.64 UR4, c[0x0][0x9e0] ;  /* 0x0002780000047ab9 */ /* 0x000fe20000000a00 */
[----:B------:R-:W-:Y:S02]  /*33f0*/  UP2UR UR51, UPR, URZ, 0x1 ;  /* 0x000000013f337883 */ /* 0x000fe40008000000 */
[----:B------:R-:W-:-:S04]  /*3400*/  UIADD3 UR12, -UR11, 0x1, URZ ;  /* 0x000000010b0c7890 */ /* 0x000fc8000fffe13f */
[----:B------:R-:W-:Y:S01]  /*3410*/  UIMAD UR12, UR49, UR6, UR12 ;  /* 0x00000006310c72a4 */ /* 0x000fe2000f8e020c */
[----:B------:R-:W-:Y:S01]  /*3420*/  @UP0 ULDC UR8, c[0x0][0x44c] ;  /* 0x0001130000080ab9 */ /* 0x000fe20000000800 */
[----:B------:R-:W-:Y:S01]  /*3430*/  @UP0 ULDC UR13, c[0x0][0x450] ;  /* 0x00011400000d0ab9 */ /* 0x000fe20000000800 */
[----:B------:R-:W-:-:S04]  /*3440*/  UIMAD.WIDE.U32 UR8, UR10, UR8, URZ ;  /* 0x000000080a0872a5 */ /* 0x000fc8000f8e003f */
[----:B------:R-:W-:Y:S02]  /*3450*/  @UP0 USHF.R.U32.HI UR10, URZ, UR13, UR9 ;  /* 0x0000000d3f0a0299 */ /* 0x000fe40008011609 */
[----:B------:R-:W-:Y:S02]  /*3460*/  UISETP.GE.AND UP0, UPT, UR5, 0x1, UPT ;  /* 0x000000010500788c */ /* 0x000fe4000bf06270 */
[----:B------:R-:W-:Y:S02]  /*3470*/  UIADD3 UR10, UR12, UR10, URZ ;  /* 0x0000000a0c0a7290 */ /* 0x000fe4000fffe03f */
[----:B------:R-:W-:Y:S02]  /*3480*/  UP2UR UR50, UPR, URZ, 0x1 ;  /* 0x000000013f327883 */ /* 0x000fe40008000000 */
[----:B------:R-:W-:Y:S01]  /*3490*/  PLOP3.LUT P0, PT, PT, PT, UP0, 0x40, 0x0 ;  /* 0x000000000000781c */ /* 0x000fe20003f0e808 */
[----:B------:R-:W-:-:S06]  /*34a0*/  UIADD3 UR4, UR10, UR4, URZ ;  /* 0x000000040a047290 */ /* 0x000fcc000fffe03f */
[----:B------:R-:W-:-:S06]  /*34b0*/  IMAD.U32 R0, RZ, RZ, UR4 ;  /* 0x00000004ff007e24 */ /* 0x000fcc000f8e00ff */
[----:B------:R-:W-:Y:S05]  /*34c0*/  @P0 BRA `(.L_x_4886) ;  /* 0x0000000000400947 */ /* 0x000fea0003800000 */
        /* <DEDUP_REMOVED lines=10> */
.L_x_4887:
[----:B------:R-:W-:-:S11]  /*3570*/  UISETP.NE.AND UP0, UPT, UR5, 0x1, UPT ;  /* 0x000000010500788c */ /* 0x000fd6000bf05270 */
[----:B------:R-:W-:Y:S02]  /*3580*/  @UP0 ULDC.64 UR12, c[0x0][0x9e8] ;  /* 0x00027a00000c0ab9 */ /* 0x000fe40000000a00 */
[----:B------:R-:W-:-:S04]  /*3590*/  UIMAD.WIDE.U32 UR8, UR4, UR12, URZ ;  /* 0x0000000c040872a5 */ /* 0x000fc8000f8e003f */
[----:B------:R-:W-:-:S12]  /*35a0*/  @UP0 USHF.R.U32.HI UR4, URZ, UR13, UR9 ;  /* 0x0000000d3f040299 */ /* 0x000fd80008011609 */
.L_x_4888:
[----:B------:R-:W-:-:S06]  /*35b0*/  UIMAD UR4, UR4, UR5, UR5 ;  /* 0x00000005040472a4 */ /* 0x000fcc000f8e0205 */
[----:B------:R-:W-:-:S07]  /*35c0*/  VIMNMX R0, R0, UR4, PT ;  /* 0x0000000400007c48 */ /* 0x000fce000bfe0100 */
.L_x_4886:
[----:B------:R-:W-:Y:S01]  /*35d0*/  UISETP.NE.AND UP0, UPT, UR51, URZ, UPT ;  /* 0x0000003f3300728c */ /* 0x000fe2000bf05270 */
[----:B------:R-:W-:Y:S01]  /*35e0*/  IADD3 R0, R0, 0x3f, RZ ;  /* 0x0000003f00007810 */ /* 0x000fe20007ffe0ff */
[----:B------:R-:W-:Y:S01]  /*35f0*/  UMOV UR4, UR44 ;  /* 0x0000002c00047c82 */ /* 0x000fe20008000000 */
[----:B------:R-:W-:Y:S02]  /*3600*/  UIMAD UR6, UR49, UR6, -UR11 ;  /* 0x00000006310672a4 */ /* 0x000fe4000f8e0a0b */
[----:B------:R-:W-:-:S04]  /*3610*/  SHF.R.S32.HI R3, RZ, 0x1f, R0 ;  /* 0x0000001fff037819 */ /* 0x000fc80000011400 */
[----:B------:R-:W-:Y:S02]  /*3620*/  LEA.HI R3, R3, R0, RZ, 0x6 ;  /* 0x0000000003037211 */ /* 0x000fe400078f30ff */
[----:B------:R-:W-:Y:S01]  /*3630*/  @UP0 ULDC UR8, c[0x0][0x44c] ;  /* 0x0001130000080ab9 */ /* 0x000fe20000000800 */
[----:B------:R-:W-:Y:S01]  /*3640*/  @UP0 ULDC UR10, c[0x0][0x450] ;  /* 0x00011400000a0ab9 */ /* 0x000fe20000000800 */
[----:B------:R-:W-:Y:S01]  /*3650*/  UIMAD.WIDE.U32 UR8, UR44, UR8, URZ ;  /* 0x000000082c0872a5 */ /* 0x000fe2000f8e003f */
[----:B------:R-:W-:-:S03]  /*3660*/  SHF.R.S32.HI R3, RZ, 0x6, R3 ;  /* 0x00000006ff037819 */ /* 0x000fc60000011403 */
[----:B------:R-:W-:Y:S01]  /*3670*/  @UP0 USHF.R.U32.HI UR4, URZ, UR10, UR9 ;  /* 0x0000000a3f040299 */ /* 0x000fe20008011609 */
[----:B------:R-:W-:Y:S01]  /*3680*/  VIMNMX R152, R3, UR7, PT ;  /* 0x0000000703987c48 */ /* 0x000fe2000bfe0100 */
[----:B------:R-:W-:Y:S02]  /*3690*/  UISETP.GE.AND UP0, UPT, UR5, 0x1, UPT ;  /* 0x000000010500788c */ /* 0x000fe4000bf06270 */
[----:B------:R-:W-:Y:S01]  /*36a0*/  UIADD3 UR4, UR6, UR4, URZ ;  /* 0x0000000406047290 */ /* 0x000fe2000fffe03f */
[----:B------:R-:W-:-:S03]  /*36b0*/  ULDC UR8, c[0x0][0x9dc] ;  /* 0x0002770000087ab9 */ /* 0x000fc60000000800 */
[----:B------:R-:W-:Y:S01]  /*36c0*/  PLOP3.LUT P0, PT, PT, PT, UP0, 0x40, 0x0 ;  /* 0x000000000000781c */ /* 0x000fe20003f0e808 */
[----:B------:R-:W-:-:S12]  /*36d0*/  UIADD3 UR8, UR4, -UR8, URZ ;  /* 0x8000000804087290 */ /* 0x000fd8000fffe03f */
[----:B------:R-:W-:Y:S05]  /*36e0*/  @P0 BRA `(.L_x_4889) ;  /* 0x0000000000440947 */ /* 0x000fea0003800000 */
        /* <DEDUP_REMOVED lines=10> */
.L_x_4890:
[----:B------:R-:W-:-:S11]  /*3790*/  UISETP.NE.AND UP0, UPT, UR5, 0x1, UPT ;  /* 0x000000010500788c */ /* 0x000fd6000bf05270 */
[----:B------:R-:W-:Y:S02]  /*37a0*/  @UP0 ULDC.64 UR10, c[0x0][0x9e8] ;  /* 0x00027a00000a0ab9 */ /* 0x000fe40000000a00 */
[----:B------:R-:W-:-:S04]  /*37b0*/  UIMAD.WIDE.U32 UR6, UR4, UR10, URZ ;  /* 0x0000000a040672a5 */ /* 0x000fc8000f8e003f */
[----:B------:R-:W-:-:S12]  /*37c0*/  @UP0 USHF.R.U32.HI UR4, URZ, UR11, UR7 ;  /* 0x0000000b3f040299 */ /* 0x000fd80008011607 */
.L_x_4891:
[----:B------:R-:W-:-:S04]  /*37d0*/  UIMAD UR4, UR4, UR5, URZ ;  /* 0x00000005040472a4 */ /* 0x000fc8000f8e023f */
[----:B------:R-:W-:-:S04]  /*37e0*/  UISETP.LT.AND UP0, UPT, UR8, UR4, UPT ;  /* 0x000000040800728c */ /* 0x000fc8000bf01270 */
[----:B------:R-:W-:-:S12]  /*37f0*/  USEL UR8, UR8, UR4, !UP0 ;  /* 0x0000000408087287 */ /* 0x000fd8000c000000 */
.L_x_4889:
[----:B------:R-:W-:Y:S01]  /*3800*/  USHF.R.S32.HI UR4, URZ, 0x1f, UR8 ;  /* 0x0000001f3f047899 */ /* 0x000fe20008011408 */
[----:B------:R-:W-:Y:S01]  /*3810*/  PLOP3.LUT P0, PT, PT, PT, PT, 0x80, 0x0 ;  /* 0x000000000000781c */ /* 0x000fe20003f0f070 */
[----:B------:R-:W-:Y:S01]  /*3820*/  IMAD.MOV.U32 R0, RZ, RZ, RZ ;  /* 0x000000ffff007224 */ /* 0x000fe200078e00ff */
[----:B------:R-:W-:Y:S01]  /*3830*/  CS2R R150, SRZ ;  /* 0x0000000000967805 */ /* 0x000fe2000001ff00 */
[----:B------:R-:W-:Y:S01]  /*3840*/  ULEA.HI UR4, UR4, UR8, URZ, 0x6 ;  /* 0x0000000804047291 */ /* 0x000fe2000f8f303f */
[----:B------:R-:W-:Y:S01]  /*3850*/  IMAD.MOV.U32 R3, RZ, RZ, RZ ;  /* 0x000000ffff037224 */ /* 0x000fe200078e00ff */
[----:B------:R-:W-:Y:S02]  /*3860*/  CS2R R148, SRZ ;  /* 0x0000000000947805 */ /* 0x000fe4000001ff00 */
[----:B------:R-:W-:Y:S01]  /*3870*/  CS2R R146, SRZ ;  /* 0x0000000000927805 */ /* 0x000fe2000001ff00 */
[----:B------:R-:W-:Y:S01]  /*3880*/  USHF.R.S32.HI UR4, URZ, 0x6, UR4 ;  /* 0x000000063f047899 */ /* 0x000fe20008011404 */
[----:B------:R-:W-:-:S02]  /*3890*/  CS2R R144, SRZ ;  /* 0x0000000000907805 */ /* 0x000fc4000001ff00 */
[----:B------:R-:W-:Y:S02]  /*38a0*/  CS2R R164, SRZ ;  /* 0x0000000000a47805 */ /* 0x000fe4000001ff00 */
[----:B------:R-:W-:Y:S01]  /*38b0*/  CS2R R140, SRZ ;  /* 0x00000000008c7805 */ /* 0x000fe2000001ff00 */
[----:B------:R-:W-:Y:S01]  /*38c0*/  UISETP.LT.AND UP0, UPT, URZ, UR4, UPT ;  /* 0x000000043f00728c */ /* 0x000fe2000bf01270 */
[----:B------:R-:W-:Y:S02]  /*38d0*/  CS2R R162, SRZ ;  /* 0x0000000000a27805 */ /* 0x000fe4000001ff00 */
[----:B------:R-:W-:Y:S02]  /*38e0*/  CS2R R136, SRZ ;  /* 0x0000000000887805 */ /* 0x000fe4000001ff00 */
[----:B------:R-:W-:Y:S01]  /*38f0*/  CS2R R160, SRZ ;  /* 0x0000000000a07805 */ /* 0x000fe2000001ff00 */
[----:B------:R-:W-:Y:S01]  /*3900*/  USEL UR47, URZ, UR4, !UP0 ;  /* 0x000000043f2f7287 */ /* 0x000fe2000c000000 */
[----:B------:R-:W-:-:S02]  /*3910*/  CS2R R132, SRZ ;  /* 0x0000000000847805 */ /* 0x000fc4000001ff00 */
[----:B------:R-:W-:Y:S02]  /*3920*/  CS2R R158, SRZ ;  /* 0x00000000009e7805 */ /* 0x000fe4000001ff00 */
[----:B------:R-:W-:Y:S02]  /*3930*/  CS2R R156, SRZ ;  /* 0x00000000009c7805 */ /* 0x000fe4000001ff00 */
[----:B------:R-:W-:Y:S02]  /*3940*/  CS2R R128, SRZ ;  /* 0x0000000000807805 */ /* 0x000fe4000001ff00 */
[----:B------:R-:W-:Y:S02]  /*3950*/  CS2R R154, SRZ ;  /* 0x00000000009a7805 */ /* 0x000fe4000001ff00 */
[----:B------:R-:W-:Y:S01]  /*3960*/  ISETP.GT.AND P1, PT, R152, UR47, PT ;  /* 0x0000002f98007c0c */ /* 0x000fe2000bf24270 */
        /* <DEDUP_REMOVED lines=51> */
[----:B------:R-:W-:Y:S01]  /*3ca0*/  MOV R210, RZ ;  /* 0x000000ff00d27202 */ /* 0x000fe20000000f00 */
[----:B------:R-:W-:Y:S06]  /*3cb0*/  @!P1 BRA `(.L_x_4875) ;  /* 0x000000a0007c9947 */ /* 0x000fec0003800000 */
        /* <DEDUP_REMOVED lines=11> */
[----:B------:R-:W-:-:S04]  /*3d70*/  ULOP3.LUT UR5, UR5, 0x3fff, URZ, 0xc0, !UPT ;  /* 0x00003fff05057892 */ /* 0x000fc8000f8ec03f */
[----:B------:R-:W-:-:S04]  /*3d80*/  ULOP3.LUT UR48, UR5, 0x2000000, URZ, 0xfc, !UPT ;  /* 0x0200000005307892 */ /* 0x000fc8000f8efc3f */
[----:B------:R-:W-:Y:S08]  /*3d90*/  @!P0 BRA `(.L_x_4892) ;  /* 0x0000000000408947 */ /* 0x000ff00003800000 */
        /* <DEDUP_REMOVED lines=16> */
.L_x_4892:
        /* <DEDUP_REMOVED lines=9> */
.L_x_5051:
[----:B------:R-:W-:Y:S05]  /*3f30*/  @!P0 BRA `(.L_x_4894) ;  /* 0x0000000000048947 */ /* 0x000fea0003800000 */
[----:B------:R-:W-:Y:S01]  /*3f40*/  BPT.TRAP 0x1 ;  /* 0x000000040000795c */ /* 0x000fe20000300000 */
.L_x_4894:
[----:B------:R-:W-:Y:S01]  /*3f50*/  IMAD.U32 R8, RZ, RZ, UR37 ;  /* 0x00000025ff087e24 */ /* 0x000fe2000f8e00ff */
[----:B------:R-:W-:-:S04]  /*3f60*/  MOV R7, UR38 ;  /* 0x0000002600077c02 */ /* 0x000fc80008000f00 */
[----:B------:R-:W-:Y:S02]  /*3f70*/  LEA R7, R7, UR42, 0x3 ;  /* 0x0000002a07077c11 */ /* 0x000fe4000f8e18ff */
[----:B------:R-:W-:-:S04]  /*3f80*/  SHF.L.U32 R8, R8, 0x1f, RZ ;  /* 0x0000001f08087819 */ /* 0x000fc800000006ff */
[----:B------:R1:W2:Y:S01]  /*3f90*/  SYNCS.PHASECHK.TRANS64.TRYWAIT P1, [R7+URZ+0x28c30], R8 ;  /* 0x028c3008070075a7 */ /* 0x0002a2000802017f */
[----:B------:R-:W-:Y:S05]  /*3fa0*/  @!P0 BRA `(.L_x_4895) ;  /* 0x0000000000048947 */ /* 0x000fea0003800000 */
[----:B------:R-:W-:Y:S01]  /*3fb0*/  BPT.TRAP 0x1 ;  /* 0x000000040000795c */ /* 0x000fe20000300000 */
.L_x_4895:
[----:B--2---:R-:W-:Y:S05]  /*3fc0*/  @P1 BRA `(.L_x_4896) ;  /* 0x0000000000081947 */ /* 0x004fea0003800000 */
[----:B------:R-:W2:Y:S02]  /*3fd0*/  SYNCS.PHASECHK.TRANS64.TRYWAIT P1, [R7+URZ+0x28c30], R8 ;  /* 0x028c3008070075a7 */ /* 0x000ea4000802017f */
[----:B--2---:R-:W-:Y:S05]  /*3fe0*/  @!P1 BRA `(.L_x_4897) ;  /* 0x0000010c00809947 */ /* 0x004fea0003800000 */
.L_x_4896:
        /* <DEDUP_REMOVED lines=40> */
.L_x_4898:
[----:B------:R-:W-:Y:S01]  /*4270*/  UISETP.NE.AND UP1, UPT, UR51, URZ, UPT ;  /* 0x0000003f3300728c */ /* 0x000fe2000bf25270 */
[----:B------:R-:W0:Y:S01]  /*4280*/  LDC R9, c[0x0][0x2f0] ;  /* 0x0000bc00ff097b82 */ /* 0x000e220000000800 */
[----:B------:R-:W-:Y:S01]  /*4290*/  VIADD R3, R185, UR44 ;  /* 0x0000002cb9037c36 */ /* 0x000fe20008000000 */
[----:B------:R-:W-:Y:S01]  /*42a0*/  R2UR UR6, R7 ;  /* 0x00000000070672ca */ /* 0x000fe200000e0000 */
[----:B------:R-:W-:Y:S02]  /*42b0*/  UISETP.NE.AND UP0, UPT, UR50, URZ, UPT ;  /* 0x0000003f3200728c */ /* 0x000fe4000bf05270 */
[----:B------:R-:W-:Y:S01]  /*42c0*/  PLOP3.LUT P1, PT, PT, PT, UP1, 0x80, 0x0 ;  /* 0x000000000000781c */ /* 0x000fe20003f2f018 */
[----:B------:R-:W-:Y:S01]  /*42d0*/  IMAD.MOV.U32 R4, RZ, RZ, R3 ;  /* 0x000000ffff047224 */ /* 0x000fe200078e0003 */
[----:B------:R-:W-:Y:S01]  /*42e0*/  PLOP3.LUT P2, PT, PT, PT, UP1, 0x80, 0x0 ;  /* 0x000000000000781c */ /* 0x000fe20003f4f018 */
[----:B------:R-:W3:Y:S01]  /*42f0*/  LDC R12, c[0x0][0x288] ;  /* 0x0000a200ff0c7b82 */ /* 0x000ee20000000800 */
[----:B------:R-:W-:Y:S01]  /*4300*/  ULDC UR7, c[0x0][0x9d8] ;  /* 0x0002760000077ab9 */ /* 0x000fe20000000800 */
[----:B------:R-:W-:Y:S01]  /*4310*/  @UP1 ULDC UR10, c[0x0][0x44c] ;  /* 0x00011300000a1ab9 */ /* 0x000fe20000000800 */
[----:B------:R-:W-:Y:S01]  /*4320*/  FMUL.FTZ R30, R30, UR7 ;  /* 0x000000071e1e7c20 */ /* 0x000fe20008410000 */
[----:B------:R-:W-:Y:S01]  /*4330*/  FMUL.FTZ R24, R24, UR7 ;  /* 0x0000000718187c20 */ /* 0x000fe20008410000 */
[----:B------:R-:W-:Y:S01]  /*4340*/  FMUL.FTZ R25, R25, UR7 ;  /* 0x0000000719197c20 */ /* 0x000fe20008410000 */
[----:B------:R-:W-:Y:S01]  /*4350*/  FMUL.FTZ R26, R26, UR7 ;  /* 0x000000071a1a7c20 */ /* 0x000fe20008410000 */
[----:B------:R-:W-:Y:S01]  /*4360*/  UIADD3 UR6, UR6, 0x28c40, URZ ;  /* 0x00028c4006067890 */ /* 0x000fe2000fffe03f */
[----:B------:R-:W-:Y:S01]  /*4370*/  FMUL.FTZ R27, R27, UR7 ;  /* 0x000000071b1b7c20 */ /* 0x000fe20008410000 */
[----:B------:R-:W-:Y:S01]  /*4380*/  FMUL.FTZ R28, R28, UR7 ;  /* 0x000000071c1c7c20 */ /* 0x000fe20008410000 */
[----:B------:R-:W-:Y:S01]  /*4390*/  @P1 IMAD.HI.U32 R5, R3, UR10, RZ ;  /* 0x0000000a03051c27 */ /* 0x000fe2000f8e00ff */
[----:B------:R-:W-:Y:S01]  /*43a0*/  @UP1 ULDC UR10, c[0x0][0x450] ;  /* 0x00011400000a1ab9 */ /* 0x000fe20000000800 */
[----:B------:R-:W-:-:S02]  /*43b0*/  UPRMT UR6, UR40, 0x654, UR6 ;  /* 0x0000065428067896 */ /* 0x000fc40008000006 */
[----:B------:R-:W-:Y:S01]  /*43c0*/  FMUL.FTZ R29, R29, UR7 ;  /* 0x000000071d1d7c20 */ /* 0x000fe20008410000 */
[----:B------:R-:W-:Y:S01]  /*43d0*/  IMAD.MOV.U32 R3, RZ, RZ, -0x40 ;  /* 0xffffffc0ff037424 */ /* 0x000fe200078e00ff */
[----:B------:R-:W-:Y:S01]  /*43e0*/  @P2 SHF.R.U32.HI R4, RZ, UR10, R5 ;  /* 0x0000000aff042c19 */ /* 0x000fe20008011605 */
[----:B------:R-:W-:Y:S01]  /*43f0*/  FMUL.FTZ R32, R32, UR7 ;  /* 0x0000000720207c20 */ /* 0x000fe20008410000 */
[----:B------:R-:W-:Y:S01]  /*4400*/  FMUL.FTZ R33, R33, UR7 ;  /* 0x0000000721217c20 */ /* 0x000fe20008410000 */
[----:B------:R-:W-:Y:S02]  /*4410*/  IMAD R6, R152, R3, 0x41 ;  /* 0x0000004198067424 */ /* 0x000fe400078e0203 */
[----:B------:R-:W-:Y:S01]  /*4420*/  FMUL.FTZ R36, R36, UR7 ;  /* 0x0000000724247c20 */ /* 0x000fe20008410000 */
[----:B------:R-:W4:Y:S01]  /*4430*/  SHFL.IDX PT, R56, R4, RZ, 0x1c1f ;  /* 0x001c1fff04387589 */ /* 0x000f2200000e0000 */
        /* <DEDUP_REMOVED lines=18> */
[----:B------:R5:W1:Y:S01]  /*4560*/  MUFU.TANH R10, R30 ;  /* 0x0000001e000a7308 */ /* 0x000a620000002400 */
[----:B0-----:R-:W-:Y:S01]  /*4570*/  IMAD R5, R9, UR49, R6 ;  /* 0x0000003109057c24 */ /* 0x001fe2000f8e0206 */
[----:B------:R-:W-:Y:S01]  /*4580*/  PLOP3.LUT P1, PT, PT, PT, UP0, 0x40, 0x0 ;  /* 0x000000000000781c */ /* 0x000fe20003f2e808 */
[----:B------:R-:W-:Y:S01]  /*4590*/  ULDC UR22, c[0x0][0x9dc] ;  /* 0x0002770000167ab9 */ /* 0x000fe20000000800 */
[----:B------:R-:W-:Y:S01]  /*45a0*/  SYNCS.ARRIVE.TRANS64.RED.A1T0 RZ, [UR6], RZ ;  /* 0x000000ffffff79a7 */ /* 0x000fe20008100406 */
[----:B------:R-:W-:Y:S01]  /*45b0*/  FMUL.FTZ R34, R34, UR7 ;  /* 0x0000000722227c20 */ /* 0x000fe20008410000 */
[----:B------:R-:W-:Y:S01]  /*45c0*/  ULOP3.LUT UR6, URZ, UR22, URZ, 0x33, !UPT ;  /* 0x000000163f067292 */ /* 0x000fe2000f8e333f */
[----:B---3--:R-:W-:Y:S01]  /*45d0*/  IADD3 R5, R5, -R12, -R2 ;  /* 0x8000000c05057210 */ /* 0x008fe20007ffe802 */
[----:B------:R-:W0:Y:S01]  /*45e0*/  MUFU.TANH R24, R24 ;  /* 0x0000001800187308 */ /* 0x000e220000002400 */
[----:B-----5:R-:W-:Y:S01]  /*45f0*/  LEA R30, R152, 0xffffffc0, 0x6 ;  /* 0xffffffc0981e7811 */ /* 0x020fe200078e30ff */
[----:B------:R-:W-:Y:S01]  /*4600*/  FMUL.FTZ R31, R31, UR7 ;  /* 0x000000071f1f7c20 */ /* 0x000fe20008410000 */
[----:B------:R-:W-:Y:S01]  /*4610*/  FMUL.FTZ R35, R35, UR7 ;  /* 0x0000000723237c20 */ /* 0x000fe20008410000 */
[----:B------:R-:W-:Y:S01]  /*4620*/  ULDC UR15, c[0x0][0x9e0] ;  /* 0x00027800000f7ab9 */ /* 0x000fe20000000800 */
[----:B------:R-:W-:Y:S01]  /*4630*/  FMUL.FTZ R38, R38, UR7 ;  /* 0x0000000726267c20 */ /* 0x000fe20008410000 */
[----:B------:R-:W-:-:S02]  /*4640*/  IMAD R3, R9, UR49, -R30 ;  /* 0x0000003109037c24 */ /* 0x000fc4000f8e0a1e */
        /* <DEDUP_REMOVED lines=28> */
[----:B-----5:R-:W-:-:S07]  /*4810*/  VIADD R34, R5, UR15 ;  /* 0x0000000f05227c36 */ /* 0x020fce0008000000 */
[----:B------:R5:W0:Y:S01]  /*4820*/  MUFU.TANH R15, R35 ;  /* 0x00000023000f7308 */ /* 0x000a220000002400 */
[----:B--2---:R-:W-:-:S04]  /*4830*/  IADD3 R31, -R2, R3, RZ ;  /* 0x00000003021f7210 */ /* 0x004fc80007ffe1ff */
[----:B----4-:R-:W-:-:S03]  /*4840*/  VIADDMNMX R3, R56, R34, R31, PT ;  /* 0x0000002238037246 */ /* 0x010fc6000380011f */
[----:B------:R2:W4:Y:S01]  /*4850*/  MUFU.TANH R20, R38 ;  /* 0x0000002600147308 */ /* 0x0005220000002400 */
[----:B-----5:R-:W-:-:S04]  /*4860*/  VIADD R35, R5, UR6 ;  /* 0x0000000605237c36 */ /* 0x020fc80008000000 */
[----:B------:R-:W-:Y:S02]  /*4870*/  IMAD.IADD R5, R35, 0x1, R56 ;  /* 0x0000000123057824 */ /* 0x000fe400078e0238 */
[----:B--2---:R-:W-:Y:S01]  /*4880*/  VIADD R38, R6, 0xffffffff ;  /* 0xffffffff06267836 */ /* 0x004fe20000000000 */
[----:B01-3--:R-:W-:Y:S06]  /*4890*/  @P1 BRA `(.L_x_4899) ;  /* 0x0000000000641947 */ /* 0x00bfec0003800000 */
[----:B------:R-:W-:Y:S01]  /*48a0*/  IMAD R11, R9, UR49, R56 ;  /* 0x00000031090b7c24 */ /* 0x000fe2000f8e0238 */
[----:B------:R-:W-:Y:S03]  /*48b0*/  BSSY B0, `(.L_x_4900) ;  /* 0x0000013000007945 */ /* 0x000fe60003800000 */
[----:B------:R-:W-:-:S05]  /*48c0*/  IMAD.IADD R11, R11, 0x1, -R12 ;  /* 0x000000010b0b7824 */ /* 0x000fca00078e0a0c */
[----:B------:R-:W-:-:S13]  /*48d0*/  ISETP.GT.AND P1, PT, R11, -0x1, PT ;  /* 0xffffffff0b00780c */ /* 0x000fda0003f24270 */
[----:B------:R-:W-:Y:S05]  /*48e0*/  @P1 BRA `(.L_x_4901) ;  /* 0x0000000000241947 */ /* 0x000fea0003800000 */
[----:B------:R-:W-:Y:S01]  /*48f0*/  ULDC UR6, c[0x0][0x9e4] ;  /* 0x0002790000067ab9 */ /* 0x000fe20000000800 */
[----:B------:R-:W-:Y:S02]  /*4900*/  LOP3.LUT R11, RZ, R11, RZ, 0x33, !PT ;  /* 0x0000000bff0b7212 */ /* 0x000fe400078e33ff */
[----:B------:R-:W-:-:S04]  /*4910*/  MOV R39, UR6 ;  /* 0x0000000600277c02 */ /* 0x000fc80008000f00 */
[----:B------:R-:W-:-:S13]  /*4920*/  ISETP.NE.AND P1, PT, R39, 0x1, PT ;  /* 0x000000012700780c */ /* 0x000fda0003f25270 */
[----:B------:R-:W0:Y:S02]  /*4930*/  @P1 LDC.64 R56, c[0x0][0x9e8] ;  /* 0x00027a00ff381b82 */ /* 0x000e240000000a00 */
[----:B0-----:R-:W-:-:S05]  /*4940*/  @P1 IMAD.HI.U32 R6, R11, R56, RZ ;  /* 0x000000380b061227 */ /* 0x001fca00078e00ff */
[----:B------:R-:W-:-:S04]  /*4950*/  @P1 SHF.R.U32.HI R11, RZ, R57, R6 ;  /* 0x00000039ff0b1219 */ /* 0x000fc80000011606 */
[----:B------:R-:W-:Y:S01]  /*4960*/  LOP3.LUT R11, RZ, R11, RZ, 0x33, !PT ;  /* 0x0000000bff0b7212 */ /* 0x000fe200078e33ff */
[----:B------:R-:W-:Y:S06]  /*4970*/  BRA `(.L_x_4902) ;  /* 0x0000000000187947 */ /* 0x000fec0003800000 */
.L_x_4901:
[----:B------:R-:W-:Y:S02]  /*4980*/  ULDC UR6, c[0x0][0x9e4] ;  /* 0x0002790000067ab9 */ /* 0x000fe40000000800 */
[----:B------:R-:W-:-:S05]  /*4990*/  IMAD.U32 R39, RZ, RZ, UR6 ;  /* 0x00000006ff277e24 */ /* 0x000fca000f8e00ff */
[----:B------:R-:W-:-:S13]  /*49a0*/  ISETP.NE.AND P1, PT, R39, 0x1, PT ;  /* 0x000000012700780c */ /* 0x000fda0003f25270 */
[----:B------:R-:W0:Y:S02]  /*49b0*/  @P1 LDC.64 R56, c[0x0][0x9e8] ;  /* 0x00027a00ff381b82 */ /* 0x000e240000000a00 */
[----:B0-----:R-:W-:-:S05]  /*49c0*/  @P1 IMAD.HI.U32 R6, R11, R56, RZ ;  /* 0x000000380b061227 */ /* 0x001fca00078e00ff */
[----:B------:R-:W-:-:S07]  /*49d0*/  @P1 SHF.R.U32.HI R11, RZ, R57, R6 ;  /* 0x00000039ff0b1219 */ /* 0x000fce0000011606 */
.L_x_4902:
[----:B------:R-:W-:Y:S05]  /*49e0*/  BSYNC B0 ;  /* 0x0000000000007941 */ /* 0x000fea0003800000 */
.L_x_4900:
[----:B------:R-:W-:-:S04]  /*49f0*/  IMAD R11, R11, R39, -R30 ;  /* 0x000000270b0b7224 */ /* 0x000fc800078e0a1e */
[----:B------:R-:W-:-:S05]  /*4a00*/  IMAD.IADD R6, R11, 0x1, -R2 ;  /* 0x000000010b067824 */ /* 0x000fca00078e0a02 */
[----:B------:R-:W-:Y:S02]  /*4a10*/  VIADDMNMX R3, R6, R39, R3, PT ;  /* 0x0000002706037246 */ /* 0x000fe40003800103 */
[----:B------:R-:W-:-:S07]  /*4a20*/  VIMNMX R5, R5, R6, !PT ;  /* 0x0000000605057248 */ /* 0x000fce0007fe0100 */
.L_x_4899:
[C---:B------:R-:W-:Y:S01]  /*4a30*/  ISETP.GE.AND P2, PT, R38.reuse, 0x9, PT ;  /* 0x000000092600780c */ /* 0x040fe20003f46270 */
[----:B------:R-:W0:Y:S01]  /*4a40*/  SHFL.IDX PT, R4, R4, 0x1, 0x1c1f ;  /* 0x003c1f0004047f89 */ /* 0x000e2200000e0000 */
[C---:B------:R-:W-:Y:S01]  /*4a50*/  ISETP.GE.AND P1, PT, R38.reuse, 0x2, PT ;  /* 0x000000022600780c */ /* 0x040fe20003f26270 */
[----:B------:R-:W-:Y:S01]  /*4a60*/  UISETP.NE.AND UP0, UPT, UR50, URZ, UPT ;  /* 0x0000003f3200728c */ /* 0x000fe2000bf05270 */
[C---:B------:R-:W-:Y:S02]  /*4a70*/  ISETP.GT.AND P3, PT, R5.reuse, 0x8, !P2 ;  /* 0x000000080500780c */ /* 0x040fe40005764270 */
[----:B------:R-:W-:Y:S02]  /*4a80*/  ISETP.GT.AND P4, PT, R5, 0x1, !P1 ;  /* 0x000000010500780c */ /* 0x000fe40004f84270 */
[----:B------:R-:W-:Y:S02]  /*4a90*/  ISETP.LT.OR P3, PT, R3, 0x9, P3 ;  /* 0x000000090300780c */ /* 0x000fe40001f61670 */
[----:B------:R-:W-:-:S02]  /*4aa0*/  ISETP.GE.AND P5, PT, R38, 0x11, PT ;  /* 0x000000112600780c */ /* 0x000fc40003fa6270 */
[----:B------:R-:W-:Y:S02]  /*4ab0*/  FSEL R58, R28, -INF , !P3 ;  /* 0xff8000001c3a7808 */ /* 0x000fe40005800000 */
[----:B------:R-:W-:Y:S02]  /*4ac0*/  ISETP.LT.OR P4, PT, R3, 0x2, P4 ;  /* 0x000000020300780c */ /* 0x000fe40002781670 */
[----:B------:R-:W-:Y:S02]  /*4ad0*/  ISETP.GT.AND P3, PT, R5, 0x10, !P5 ;  /* 0x000000100500780c */ /* 0x000fe40006f64270 */
[----:B------:R-:W-:Y:S02]  /*4ae0*/  ISETP.GE.AND P6, PT, R38, 0xa, PT ;  /* 0x0000000a2600780c */ /* 0x000fe40003fc6270 */
[----:B------:R-:W-:Y:S02]  /*4af0*/  FSEL R56, R25, -INF , !P4 ;  /* 0xff80000019387808 */ /* 0x000fe40006000000 */
[----:B------:R-:W-:-:S02]  /*4b00*/  P2R R39, PR, RZ, 0x20 ;  /* 0x00000020ff277803 */ /* 0x000fc40000000000 */
[----:B------:R-:W-:Y:S01]  /*4b10*/  ISETP.LT.OR P3, PT, R3, 0x11, P3 ;  /* 0x000000110300780c */ /* 0x000fe20001f61670 */
[----:B0-----:R-:W-:Y:S01]  /*4b20*/  IMAD.IADD R6, R35, 0x1, R4 ;  /* 0x0000000123067824 */ /* 0x001fe200078e0204 */
[----:B------:R-:W-:Y:S02]  /*4b30*/  ISETP.GT.AND P4, PT, R5, 0x9, !P6 ;  /* 0x000000090500780c */ /* 0x000fe40007784270 */
[----:B------:R-:W-:Y:S02]  /*4b40*/  ISETP.GE.AND P5, PT, R38, 0x12, PT ;  /* 0x000000122600780c */ /* 0x000fe40003fa6270 */
[----:B------:R-:W-:Y:S02]  /*4b50*/  FSEL R62, R32, -INF , !P3 ;  /* 0xff800000203e7808 */ /* 0x000fe40005800000 */
[----:B------:R-:W-:Y:S02]  /*4b60*/  ISETP.LT.OR P4, PT, R3, 0xa, P4 ;  /* 0x0000000a0300780c */ /* 0x000fe40002781670 */
[----:B------:R-:W-:-:S02]  /*4b70*/  ISETP.GT.AND P3, PT, R5, 0x11, !P5 ;  /* 0x000000110500780c */ /* 0x000fc40006f64270 */
[----:B------:R-:W-:Y:S02]  /*4b80*/  FSEL R60, R29, -INF , !P4 ;  /* 0xff8000001d3c7808 */ /* 0x000fe40006000000 */
        /* <DEDUP_REMOVED lines=31> */
[----:B------:R-:W-:Y:S02]  /*4d80*/  P2R R57, PR, RZ, 0x20 ;  /* 0x00000020ff397803 */ /* 0x000fe40000000000 */
[----:B------:R-:W-:Y:S02]  /*4d90*/  FSEL R74, R45, -INF , !P3 ;  /* 0xff8000002d4a7808 */ /* 0x000fe40005800000 */
[----:B------:R-:W-:Y:S02]  /*4da0*/  ISETP.GE.AND P3, PT, R38, 0x31, PT ;  /* 0x000000312600780c */ /* 0x000fe40003f66270 */
[----:B------:R-:W-:-:S02]  /*4db0*/  P2R R25, PR, RZ, 0x40 ;  /* 0x00000040ff197803 */ /* 0x000fc40000000000 */
        /* <DEDUP_REMOVED lines=19> */
[----:B------:R-:W-:Y:S02]  /*4ef0*/  ISETP.LT.OR P6, PT, R3, 0x3a, P6 ;  /* 0x0000003a0300780c */ /* 0x000fe400037c1670 */
[----:B------:R-:W-:Y:S02]  /*4f00*/  VIADDMNMX R3, R4, R34, R31, PT ;  /* 0x0000002204037246 */ /* 0x000fe4000380011f */
[----:B------:R-:W-:Y:S02]  /*4f10*/  FSEL R78, R53, -INF , !P6 ;  /* 0xff800000354e7808 */ /* 0x000fe40007000000 */
[----:B------:R-:W-:-:S13]  /*4f20*/  PLOP3.LUT P6, PT, PT, PT, UP0, 0x40, 0x0 ;  /* 0x000000000000781c */ /* 0x000fda0003fce808 */
[----:B------:R-:W-:Y:S05]  /*4f30*/  @P6 BRA `(.L_x_4903) ;  /* 0x0000000000646947 */ /* 0x000fea0003800000 */
[----:B------:R-:W-:Y:S01]  /*4f40*/  IMAD R5, R9, UR49, R4 ;  /* 0x0000003109057c24 */ /* 0x000fe2000f8e0204 */
[----:B------:R-:W-:Y:S03]  /*4f50*/  BSSY B0, `(.L_x_4904) ;  /* 0x0000013000007945 */ /* 0x000fe60003800000 */
[----:B------:R-:W-:-:S05]  /*4f60*/  IMAD.IADD R5, R5, 0x1, -R12 ;  /* 0x0000000105057824 */ /* 0x000fca00078e0a0c */
        /* <DEDUP_REMOVED lines=11> */
.L_x_4905:
[----:B------:R-:W-:Y:S02]  /*5020*/  ULDC UR6, c[0x0][0x9e4] ;  /* 0x0002790000067ab9 */ /* 0x000fe40000000800 */
[----:B------:R-:W-:-:S04]  /*5030*/  MOV R24, UR6 ;  /* 0x0000000600187c02 */ /* 0x000fc80008000f00 */
[----:B------:R-:W-:-:S13]  /*5040*/  ISETP.NE.AND P6, PT, R24, 0x1, PT ;  /* 0x000000011800780c */ /* 0x000fda0003fc5270 */
[----:B------:R-:W0:Y:S02]  /*5050*/  @P6 LDC.64 R28, c[0x0][0x9e8] ;  /* 0x00027a00ff1c6b82 */ /* 0x000e240000000a00 */
[----:B0-----:R-:W-:-:S05]  /*5060*/  @P6 IMAD.HI.U32 R4, R5, R28, RZ ;  /* 0x0000001c05046227 */ /* 0x001fca00078e00ff */
[----:B------:R-:W-:-:S07]  /*5070*/  @P6 SHF.R.U32.HI R5, RZ, R29, R4 ;  /* 0x0000001dff056219 */ /* 0x000fce0000011604 */
.L_x_4906:
[----:B------:R-:W-:Y:S05]  /*5080*/  BSYNC B0 ;  /* 0x0000000000007941 */ /* 0x000fea0003800000 */
.L_x_4904:
[----:B------:R-:W-:-:S04]  /*5090*/  IMAD R5, R5, R24, -R30 ;  /* 0x0000001805057224 */ /* 0x000fc800078e0a1e */
[----:B------:R-:W-:-:S05]  /*50a0*/  IMAD.IADD R5, R5, 0x1, -R2 ;  /* 0x0000000105057824 */ /* 0x000fca00078e0a02 */
[----:B------:R-:W-:Y:S02]  /*50b0*/  VIADDMNMX R3, R5, R24, R3, PT ;  /* 0x0000001805037246 */ /* 0x000fe40003800103 */
[----:B------:R-:W-:-:S07]  /*50c0*/  VIMNMX R6, R6, R5, !PT ;  /* 0x0000000506067248 */ /* 0x000fce0007fe0100 */
.L_x_4903:
[----:B------:R-:W-:Y:S01]  /*50d0*/  ISETP.GT.AND P1, PT, R6, 0x1, !P1 ;  /* 0x000000010600780c */ /* 0x000fe20004f24270 */
[----:B------:R-:W-:Y:S01]  /*50e0*/  ULDC UR10, c[0x0][0x988] ;  /* 0x00026200000a7ab9 */ /* 0x000fe20000000800 */
[----:B------:R-:W-:Y:S01]  /*50f0*/  BAR.SYNC.DEFER_BLOCKING 0xf, 0x100 ;  /* 0x03c4000000007b1d */ /* 0x000fe20000010000 */
[----:B------:R-:W-:Y:S02]  /*5100*/  ISETP.NE.AND P6, PT, R11, RZ, PT ;  /* 0x000000ff0b00720c */ /* 0x000fe40003fc5270 */
[----:B------:R-:W-:Y:S02]  /*5110*/  ISETP.LT.OR P1, PT, R3, 0x2, P1 ;  /* 0x000000020300780c */ /* 0x000fe40000f21670 */
[----:B------:R-:W-:Y:S02]  /*5120*/  FMNMX.FTZ R5, R32, R56, !PT ;  /* 0x0000003820057209 */ /* 0x000fe40007810000 */
[----:B------:R-:W-:Y:S02]  /*5130*/  FSEL R11, R27, -INF , !P1 ;  /* 0xff8000001b0b7808 */ /* 0x000fe40004800000 */
[----:B------:R-:W-:-:S02]  /*5140*/  ISETP.NE.AND P1, PT, R25, RZ, PT ;  /* 0x000000ff1900720c */ /* 0x000fc40003f25270 */
[----:B------:R-:W-:Y:S02]  /*5150*/  FMNMX.FTZ R5, R58, R5, !PT ;  /* 0x000000053a057209 */ /* 0x000fe40007810000 */
        /* <DEDUP_REMOVED lines=25> */
[----:B----4-:R-:W-:Y:S02]  /*52f0*/  FSEL R20, R20, -INF , !P1 ;  /* 0xff80000014147808 */ /* 0x010fe40004800000 */
[----:B------:R-:W-:Y:S02]  /*5300*/  ISETP.NE.AND P1, PT, R36, RZ, PT ;  /* 0x000000ff2400720c */ /* 0x000fe40003f25270 */
[----:B------:R-:W-:Y:S02]  /*5310*/  FMNMX.FTZ R5, R52, R5, !PT ;  /* 0x0000000534057209 */ /* 0x000fe40007810000 */
[----:B------:R-:W-:-:S02]  /*5320*/  ISETP.GT.AND P1, PT, R6, 0x19, !P1 ;  /* 0x000000190600780c */ /* 0x000fc40004f24270 */
[----:B------:R-:W-:Y:S02]  /*5330*/  FMNMX.FTZ R28, R78, R5, !PT ;  /* 0x000000054e1c7209 */ /* 0x000fe40007810000 */
[----:B------:R-:W-:Y:S02]  /*5340*/  ISETP.LT.OR P1, PT, R3, 0x1a, P1 ;  /* 0x0000001a0300780c */ /* 0x000fe40000f21670 */
[----:B------:R-:W-:Y:S01]  /*5350*/  ISETP.GT.AND P2, PT, R6, 0x8, !P2 ;  /* 0x000000080600780c */ /* 0x000fe20005744270 */
[----:B------:R-:W0:Y:S01]  /*5360*/  SHFL.BFLY PT, R5, R28, 0x2, 0x1f ;  /* 0x0c401f001c057f89 */ /* 0x000e2200000e0000 */
[----:B------:R-:W-:Y:S02]  /*5370*/  FSEL R21, R21, -INF , !P1 ;  /* 0xff80000015157808 */ /* 0x000fe40004800000 */
[----:B------:R-:W-:Y:S02]  /*5380*/  ISETP.NE.AND P1, PT, R37, RZ, PT ;  /* 0x000000ff2500720c */ /* 0x000fe40003f25270 */
[----:B------:R-:W-:-:S02]  /*5390*/  ISETP.LT.OR P2, PT, R3, 0x9, P2 ;  /* 0x000000090300780c */ /* 0x000fc40001741670 */
[----:B------:R-:W-:Y:S02]  /*53a0*/  ISETP.GT.AND P1, PT, R6, 0x20, !P1 ;  /* 0x000000200600780c */ /* 0x000fe40004f24270 */
[----:B------:R-:W-:Y:S02]  /*53b0*/  FSEL R10, R10, -INF , !P2 ;  /* 0xff8000000a0a7808 */ /* 0x000fe40005000000 */
[----:B------:R-:W-:Y:S02]  /*53c0*/  ISETP.LT.OR P1, PT, R3, 0x21, P1 ;  /* 0x000000210300780c */ /* 0x000fe40000f21670 */
[----:B------:R-:W-:Y:S02]  /*53d0*/  ISETP.NE.AND P2, PT, R40, RZ, PT ;  /* 0x000000ff2800720c */ /* 0x000fe40003f45270 */
[----:B------:R-:W-:Y:S02]  /*53e0*/  FSEL R24, R42, -INF , !P1 ;  /* 0xff8000002a187808 */ /* 0x000fe40004800000 */
[----:B------:R-:W-:-:S02]  /*53f0*/  ISETP.GT.AND P1, PT, R6, 0x21, !P2 ;  /* 0x000000210600780c */ /* 0x000fc40005724270 */
[----:B------:R-:W-:Y:S02]  /*5400*/  ISETP.NE.AND P2, PT, R59, RZ, PT ;  /* 0x000000ff3b00720c */ /* 0x000fe40003f45270 */
[----:B------:R-:W-:Y:S02]  /*5410*/  ISETP.LT.OR P1, PT, R3, 0x22, P1 ;  /* 0x000000220300780c */ /* 0x000fe40000f21670 */
[C---:B------:R-:W-:Y:S02]  /*5420*/  ISETP.GT.AND P2, PT, R6.reuse, 0x29, !P2 ;  /* 0x000000290600780c */ /* 0x040fe40005744270 */
[----:B------:R-:W-:Y:S02]  /*5430*/  FSEL R25, R43, -INF , !P1 ;  /* 0xff8000002b197808 */ /* 0x000fe40004800000 */
[----:B------:R-:W-:Y:S02]  /*5440*/  ISETP.GT.AND P1, PT, R6, RZ, !P6 ;  /* 0x000000ff0600720c */ /* 0x000fe40007724270 */
[----:B0-----:R-:W-:-:S02]  /*5450*/  FMNMX.FTZ R29, R28, R5, !PT ;  /* 0x000000051c1d7209 */ /* 0x001fc40007810000 */
[----:B------:R-:W-:Y:S02]  /*5460*/  ISETP.LT.OR P1, PT, R3, 0x1, P1 ;  /* 0x000000010300780c */ /* 0x000fe40000f21670 */
[----:B------:R-:W-:Y:S01]  /*5470*/  ISETP.NE.AND P6, PT, R38, RZ, PT ;  /* 0x000000ff2600720c */ /* 0x000fe20003fc5270 */
[----:B------:R-:W0:Y:S01]  /*5480*/  SHFL.BFLY PT, R30, R29, 0x1, 0x1f ;  /* 0x0c201f001d1e7f89 */ /* 0x000e2200000e0000 */
[----:B------:R-:W-:Y:S02]  /*5490*/  FSEL R4, R26, -INF , !P1 ;  /* 0xff8000001a047808 */ /* 0x000fe40004800000 */
[----:B------:R-:W-:Y:S02]  /*54a0*/  ISETP.NE.AND P1, PT, R41, RZ, PT ;  /* 0x000000ff2900720c */ /* 0x000fe40003f25270 */
[----:B------:R-:W-:Y:S02]  /*54b0*/  FMNMX.FTZ R5, R4, R11, !PT ;  /* 0x0000000b04057209 */ /* 0x000fe40007810000 */
[----:B------:R-:W-:-:S02]  /*54c0*/  ISETP.GT.AND P1, PT, R6, 0x28, !P1 ;  /* 0x000000280600780c */ /* 0x000fc40004f24270 */
[----:B------:R-:W-:Y:S02]  /*54d0*/  FMNMX.FTZ R26, R10, R5, !PT ;  /* 0x000000050a1a7209 */ /* 0x000fe40007810000 */
[----:B------:R-:W-:Y:S02]  /*54e0*/  ISETP.LT.OR P1, PT, R3, 0x29, P1 ;  /* 0x000000290300780c */ /* 0x000fe40000f21670 */
[----:B------:R-:W-:Y:S02]  /*54f0*/  FMNMX.FTZ R5, R13, R26, !PT ;  /* 0x0000001a0d057209 */ /* 0x000fe40007810000 */
[----:B------:R-:W-:Y:S02]  /*5500*/  ISETP.GT.AND P3, PT, R6, 0x30, !P3 ;  /* 0x000000300600780c */ /* 0x000fe40005f64270 */
[----:B------:R-:W-:Y:S02]  /*5510*/  FMNMX.FTZ R26, R14, R5, !PT ;  /* 0x000000050e1a7209 */ /* 0x000fe40007810000 */
[----:B------:R-:W-:-:S02]  /*5520*/  ISETP.LT.OR P2, PT, R3, 0x2a, P2 ;  /* 0x0000002a0300780c */ /* 0x000fc40001741670 */
[----:B------:R-:W-:Y:S02]  /*5530*/  FMNMX.FTZ R27, R15, R26, !PT ;  /* 0x0000001a0f1b7209 */ /* 0x000fe40007810000 */
[----:B------:R-:W-:Y:S02]  /*5540*/  FSEL R26, R46, -INF , !P1 ;  /* 0xff8000002e1a7808 */ /* 0x000fe40004800000 */
[----:B------:R-:W-:Y:S02]  /*5550*/  FMNMX.FTZ R28, R20, R27, !PT ;  /* 0x0000001b141c7209 */ /* 0x000fe40007810000 */
[----:B0-----:R-:W-:Y:S02]  /*5560*/  FMNMX.FTZ R5, R29, R30, !PT ;  /* 0x0000001e1d057209 */ /* 0x001fe40007810000 */
[----:B------:R-:W-:Y:S02]  /*5570*/  FMNMX.FTZ R27, R21, R28, !PT ;  /* 0x0000001c151b7209 */ /* 0x000fe40007810000 */
[C---:B------:R-:W-:Y:S01]  /*5580*/  FSETP.NEU.FTZ.AND P1, PT, R5.reuse, -INF , PT ;  /* 0xff8000000500780b */ /* 0x040fe20003f3d000 */
[----:B------:R-:W-:Y:S01]  /*5590*/  FMUL.FTZ R29, R5, UR10 ;  /* 0x0000000a051d7c20 */ /* 0x000fe20008410000 */
[----:B------:R-:W-:-:S02]  /*55a0*/  FMNMX.FTZ R28, R24, R27, !PT ;  /* 0x0000001b181c7209 */ /* 0x000fc40007810000 */
[C---:B------:R-:W-:Y:S02]  /*55b0*/  ISETP.GT.AND P4, PT, R6.reuse, 0x31, !P4 ;  /* 0x000000310600780c */ /* 0x040fe40006784270 */
[----:B------:R-:W-:Y:S02]  /*55c0*/  FSEL R33, R29, RZ, P1 ;  /* 0x000000ff1d217208 */ /* 0x000fe40000800000 */
[----:B------:R-:W-:Y:S02]  /*55d0*/  FMNMX.FTZ R29, R25, R28, !PT ;  /* 0x0000001c191d7209 */ /* 0x000fe40007810000 */
[----:B------:R-:W-:Y:S01]  /*55e0*/  ISETP.GT.AND P5, PT, R6, 0x38, !P5 ;  /* 0x000000380600780c */ /* 0x000fe20006fa4270 */
[--C-:B------:R-:W-:Y:S01]  /*55f0*/  FFMA.FTZ R32, R32, UR10, -R33.reuse ;  /* 0x0000000a20207c23 */ /* 0x100fe20008010821 */
[----:B------:R-:W-:Y:S01]  /*5600*/  ISETP.GT.AND P1, PT, R6, 0x39, !P6 ;  /* 0x000000390600780c */ /* 0x000fe20007724270 */
[--C-:B------:R-:W-:Y:S01]  /*5610*/  FFMA.FTZ R36, R60, UR10, -R33.reuse ;  /* 0x0000000a3c247c23 */ /* 0x100fe20008010821 */
[----:B------:R-:W-:Y:S01]  /*5620*/  ISETP.LT.OR P3, PT, R3, 0x31, P3 ;  /* 0x000000310300780c */ /* 0x000fe20001f61670 */
[----:B------:R0:W-:Y:S01]  /*5630*/  MUFU.EX2 R156, R32 ;  /* 0x00000020009c7308 */ /* 0x0001e20000000800 */
[----:B------:R-:W-:Y:S01]  /*5640*/  FSEL R27, R47, -INF , !P2 ;  /* 0xff8000002f1b7808 */ /* 0x000fe20005000000 */
[--C-:B------:R-:W-:Y:S01]  /*5650*/  FFMA.FTZ R34, R56, UR10, -R33.reuse ;  /* 0x0000000a38227c23 */ /* 0x100fe20008010821 */
[----:B------:R-:W-:Y:S01]  /*5660*/  FMNMX.FTZ R6, R26, R29, !PT ;  /* 0x0000001d1a067209 */ /* 0x000fe20007810000 */
[--C-:B------:R-:W-:Y:S01]  /*5670*/  FFMA.FTZ R38, R62, UR10, -R33.reuse ;  /* 0x0000000a3e267c23 */ /* 0x100fe20008010821 */
[----:B------:R-:W-:Y:S01]  /*5680*/  ISETP.LT.OR P4, PT, R3, 0x32, P4 ;  /* 0x000000320300780c */ /* 0x000fe20002781670 */
[--C-:B------:R-:W-:Y:S01]  /*5690*/  FFMA.FTZ R40, R66, UR10, -R33.reuse ;  /* 0x0000000a42287c23 */ /* 0x100fe20008010821 */
[----:B------:R-:W-:Y:S01]  /*56a0*/  FSEL R28, R50, -INF , !P3 ;  /* 0xff800000321c7808 */ /* 0x000fe20005800000 */
[----:B------:R1:W-:Y:S01]  /*56b0*/  MUFU.EX2 R37, R36 ;  /* 0x0000002400257308 */ /* 0x0003e20000000800 */
[----:B------:R-:W-:Y:S01]  /*56c0*/  FMNMX.FTZ R31, R27, R6, !PT ;  /* 0x000000061b1f7209 */ /* 0x000fe20007810000 */
[--C-:B0-----:R-:W-:Y:S01]  /*56d0*/  FFMA.FTZ R32, R58, UR10, -R33.reuse ;  /* 0x0000000a3a207c23 */ /* 0x101fe20008010821 */
[----:B------:R-:W-:Y:S01]  /*56e0*/  ISETP.LT.OR P5, PT, R3, 0x39, P5 ;  /* 0x000000390300780c */ /* 0x000fe20002fa1670 */
[--C-:B------:R-:W-:Y:S01]  /*56f0*/  FFMA.FTZ R41, R68, UR10, -R33.reuse ;  /* 0x0000000a44297c23 */ /* 0x100fe20008010821 */
[----:B------:R-:W-:Y:S01]  /*5700*/  FSEL R29, R51, -INF , !P4 ;  /* 0xff800000331d7808 */ /* 0x000fe20006000000 */
[--C-:B------:R-:W-:Y:S01]  /*5710*/  FFMA.FTZ R42, R70, UR10, -R33.reuse ;  /* 0x0000000a462a7c23 */ /* 0x100fe20008010821 */
[----:B------:R-:W-:Y:S01]  /*5720*/  FMNMX.FTZ R6, R28, R31, !PT ;  /* 0x0000001f1c067209 */ /* 0x000fe20007810000 */
[----:B------:R-:W-:Y:S01]  /*5730*/  MUFU.EX2 R158, R32 ;  /* 0x00000020009e7308 */ /* 0x000fe20000000800 */
[----:B------:R-:W-:Y:S01]  /*5740*/  ISETP.LT.OR P1, PT, R3, 0x3a, P1 ;  /* 0x0000003a0300780c */ /* 0x000fe20000f21670 */
[--C-:B-1----:R-:W-:Y:S01]  /*5750*/  FFMA.FTZ R36, R72, UR10, -R33.reuse ;  /* 0x0000000a48247c23 */ /* 0x102fe20008010821 */
[----:B------:R-:W-:Y:S01]  /*5760*/  FSEL R3, R54, -INF , !P5 ;  /* 0xff80000036037808 */ /* 0x000fe20006800000 */
[--C-:B------:R-:W-:Y:S01]  /*5770*/  FFMA.FTZ R46, R48, UR10, -R33.reuse ;  /* 0x0000000a302e7c23 */ /* 0x100fe20008010821 */
[----:B------:R-:W-:Y:S01]  /*5780*/  FMNMX.FTZ R6, R29, R6, !PT ;  /* 0x000000061d067209 */ /* 0x000fe20007810000 */
[----:B------:R-:W-:Y:S01]  /*5790*/  FFMA.FTZ R47, R76, UR10, -R33 ;  /* 0x0000000a4c2f7c23 */ /* 0x000fe20008010821 */
[----:B------:R-:W-:Y:S01]  /*57a0*/  FSEL R30, R55, -INF , !P1 ;  /* 0xff800000371e7808 */ /* 0x000fe20004800000 */
[----:B------:R-:W-:Y:S01]  /*57b0*/  MUFU.EX2 R43, R36 ;  /* 0x00000024002b7308 */ /* 0x000fe20000000800 */
[----:B------:R-:W-:-:S04]  /*57c0*/  FMNMX.FTZ R31, R3, R6, !PT ;  /* 0x00000006031f7209 */ /* 0x000fc80007810000 */
[----:B------:R-:W-:-:S03]  /*57d0*/  FMNMX.FTZ R31, R30, R31, !PT ;  /* 0x0000001f1e1f7209 */ /* 0x000fc60007810000 */
[----:B------:R0:W-:Y:S02]  /*57e0*/  MUFU.EX2 R35, R34 ;  /* 0x0000002200237308 */ /* 0x0001e40000000800 */
[----:B------:R-:W1:Y:S06]  /*57f0*/  SHFL.BFLY PT, R6, R31, 0x2, 0x1f ;  /* 0x0c401f001f067f89 */ /* 0x000e6c00000e0000 */
[----:B------:R-:W-:Y:S01]  /*5800*/  MUFU.EX2 R38, R38 ;  /* 0x0000002600267308 */ /* 0x000fe20000000800 */
[----:B0-----:R-:W-:-:S07]  /*5810*/  FFMA.FTZ R34, R64, UR10, -R33 ;  /* 0x0000000a40227c23 */ /* 0x001fce0008010821 */
[----:B------:R0:W2:Y:S08]  /*5820*/  MUFU.EX2 R39, R34 ;  /* 0x0000002200277308 */ /* 0x0000b00000000800 */
[----:B------:R-:W-:Y:S01]  /*5830*/  MUFU.EX2 R40, R40 ;  /* 0x0000002800287308 */ /* 0x000fe20000000800 */
[--C-:B0-----:R-:W-:Y:S01]  /*5840*/  FFMA.FTZ R34, R44, UR10, -R33.reuse ;  /* 0x0000000a2c227c23 */ /* 0x101fe20008010821 */
[----:B-1----:R-:W-:Y:S01]  /*5850*/  FMNMX.FTZ R32, R31, R6, !PT ;  /* 0x000000061f207209 */ /* 0x002fe20007810000 */
[----:B------:R-:W-:-:S04]  /*5860*/  FFMA.FTZ R44, R74, UR10, -R33 ;  /* 0x0000000a4a2c7c23 */ /* 0x000fc80008010821 */
[----:B------:R-:W0:Y:S01]  /*5870*/  SHFL.BFLY PT, R31, R32, 0x1, 0x1f ;  /* 0x0c201f00201f7f89 */ /* 0x000e2200000e0000 */
[----:B------:R-:W-:Y:S01]  /*5880*/  MUFU.EX2 R45, R44 ;  /* 0x0000002c002d7308 */ /* 0x000fe20000000800 */
[----:B--2---:R-:W-:-:S07]  /*5890*/  F2FP.F16.F32.PACK_AB R160, R39, R38 ;  /* 0x0000002627a0723e */ /* 0x004fce00000000ff */
[----:B------:R-:W1:Y:S08]  /*58a0*/  MUFU.EX2 R41, R41 ;  /* 0x0000002900297308 */ /* 0x000e700000000800 */
[----:B------:R-:W2:Y:S01]  /*58b0*/  MUFU.EX2 R42, R42 ;  /* 0x0000002a002a7308 */ /* 0x000ea20000000800 */
[----:B0-----:R-:W-:Y:S01]  /*58c0*/  FMNMX.FTZ R6, R32, R31, !PT ;  /* 0x0000001f20067209 */ /* 0x001fe20007810000 */
[--C-:B------:R-:W-:Y:S01]  /*58d0*/  FFMA.FTZ R31, R52, UR10, -R33.reuse ;  /* 0x0000000a341f7c23 */ /* 0x100fe20008010821 */
[----:B------:R-:W-:-:S05]  /*58e0*/  FFMA.FTZ R33, R78, UR10, -R33 ;  /* 0x0000000a4e217c23 */ /* 0x000fca0008010821 */
[----:B------:R-:W0:Y:S01]  /*58f0*/  MUFU.EX2 R34, R34 ;  /* 0x0000002200227308 */ /* 0x000e220000000800 */
[C---:B------:R-:W-:Y:S01]  /*5900*/  FSETP.NEU.FTZ.AND P1, PT, R6.reuse, -INF , PT ;  /* 0xff8000000600780b */ /* 0x040fe20003f3d000 */
[----:B------:R-:W-:Y:S01]  /*5910*/  FMUL.FTZ R32, R6, UR10 ;  /* 0x0000000a06207c20 */ /* 0x000fe20008410000 */
[----:B-1----:R-:W-:-:S04]  /*5920*/  F2FP.F16.F32.PACK_AB R162, R41, R40 ;  /* 0x0000002829a2723e */ /* 0x002fc800000000ff */
[----:B------:R-:W-:Y:S01]  /*5930*/  FSEL R36, R32, RZ, P1 ;  /* 0x000000ff20247208 */ /* 0x000fe20000800000 */
[----:B------:R-:W-:Y:S01]  /*5940*/  MUFU.EX2 R46, R46 ;  /* 0x0000002e002e7308 */ /* 0x000fe20000000800 */
[----:B--2---:R-:W-:-:S03]  /*5950*/  F2FP.F16.F32.PACK_AB R164, R43, R42 ;  /* 0x0000002a2ba4723e */ /* 0x004fc600000000ff */
        /* <DEDUP_REMOVED lines=13> */
[--C-:B------:R-:W-:Y:S01]  /*5a30*/  FFMA.FTZ R28, R28, UR10, -R36.reuse ;  /* 0x0000000a1c1c7c23 */ /* 0x100fe20008010824 */
[----:B------:R-:W1:Y:S01]  /*5a40*/  MUFU.EX2 R11, R11 ;  /* 0x0000000b000b7308 */ /* 0x000e620000000800 */
[--C-:B------:R-:W-:Y:S01]  /*5a50*/  FFMA.FTZ R29, R29, UR10, -R36.reuse ;  /* 0x0000000a1d1d7c23 */ /* 0x100fe20008010824 */
[--C-:B------:R-:W-:Y:S01]  /*5a60*/  FFMA.FTZ R3, R3, UR10, -R36.reuse ;  /* 0x0000000a03037c23 */ /* 0x100fe20008010824 */
[----:B------:R-:W-:Y:S01]  /*5a70*/  FFMA.FTZ R30, R30, UR10, -R36 ;  /* 0x0000000a1e1e7c23 */ /* 0x000fe20008010824 */
[----:B0-----:R-:W-:-:S04]  /*5a80*/  F2FP.F16.F32.PACK_AB R166, R45, R34 ;  /* 0x000000222da6723e */ /* 0x001fc800000000ff */
[----:B------:R-:W-:Y:S08]  /*5a90*/  MUFU.EX2 R10, R10 ;  /* 0x0000000a000a7308 */ /* 0x000ff00000000800 */
[----:B------:R-:W0:Y:S01]  /*5aa0*/  MUFU.EX2 R13, R13 ;  /* 0x0000000d000d7308 */ /* 0x000e220000000800 */
[----:B-1----:R-:W-:-:S07]  /*5ab0*/  F2FP.F16.F32.PACK_AB R157, R11, R4 ;  /* 0x000000040b9d723e */ /* 0x002fce00000000ff */
[----:B------:R1:W-:Y:S08]  /*5ac0*/  MUFU.EX2 R32, R33 ;  /* 0x0000002100207308 */ /* 0x0003f00000000800 */
[----:B------:R-:W2:Y:S01]  /*5ad0*/  MUFU.EX2 R14, R14 ;  /* 0x0000000e000e7308 */ /* 0x000ea20000000800 */
[----:B-1----:R-:W-:Y:S01]  /*5ae0*/  FADD.FTZ R33, R156, R35 ;  /* 0x000000239c217221 */ /* 0x002fe20000010000 */
[----:B------:R-:W-:-:S02]  /*5af0*/  F2FP.F16.F32.PACK_AB R156, R35, R156 ;  /* 0x0000009c239c723e */ /* 0x000fc400000000ff */
[----:B0-----:R-:W-:Y:S01]  /*5b00*/  F2FP.F16.F32.PACK_AB R159, R13, R10 ;  /* 0x0000000a0d9f723e */ /* 0x001fe200000000ff */
[----:B------:R-:W-:Y:S01]  /*5b10*/  FADD.FTZ R44, R158, R33 ;  /* 0x000000219e2c7221 */ /* 0x000fe20000010000 */
[----:B------:R-:W-:Y:S01]  /*5b20*/  FADD.FTZ R33, R4, R11 ;  /* 0x0000000b04217221 */ /* 0x000fe20000010000 */
[C---:B------:R-:W-:Y:S01]  /*5b30*/  F2FP.F16.F32.PACK_AB R158, R37.reuse, R158 ;  /* 0x0000009e259e723e */ /* 0x040fe200000000ff */
[----:B------:R-:W0:Y:S01]  /*5b40*/  MUFU.EX2 R15, R15 ;  /* 0x0000000f000f7308 */ /* 0x000e220000000800 */
[----:B------:R-:W-:Y:S01]  /*5b50*/  FADD.FTZ R49, R37, R44 ;  /* 0x0000002c25317221 */ /* 0x000fe20000010000 */
[----:B------:R-:W-:Y:S02]  /*5b60*/  FADD.FTZ R44, R10, R33 ;  /* 0x000000210a2c7221 */ /* 0x000fe40000010000 */
[----:B------:R1:W-:Y:S01]  /*5b70*/  STSM.16.M88.4 [R18+0x26800], R156 ;  /* 0x0268009c12007844 */ /* 0x0003e20000000200 */
[----:B------:R-:W-:Y:S01]  /*5b80*/  FADD.FTZ R48, R38, R49 ;  /* 0x0000003126307221 */ /* 0x000fe20000010000 */
[----:B------:R-:W-:-:S02]  /*5b90*/  FADD.FTZ R33, R13, R44 ;  /* 0x0000002c0d217221 */ /* 0x000fc40000010000 */
[----:B------:R-:W3:Y:S01]  /*5ba0*/  MUFU.EX2 R20, R20 ;  /* 0x0000001400147308 */ /* 0x000ee20000000800 */
[----:B------:R-:W-:Y:S01]  /*5bb0*/  FADD.FTZ R49, R39, R48 ;  /* 0x0000003027317221 */ /* 0x000fe20000010000 */
[----:B--2---:R-:W-:-:S03]  /*5bc0*/  FADD.FTZ R36, R14, R33 ;  /* 0x000000210e247221 */ /* 0x004fc60000010000 */
[----:B------:R-:W-:-:S03]  /*5bd0*/  FADD.FTZ R44, R40, R49 ;  /* 0x00000031282c7221 */ /* 0x000fc60000010000 */
[----:B------:R-:W2:Y:S01]  /*5be0*/  MUFU.EX2 R21, R21 ;  /* 0x0000001500157308 */ /* 0x000ea20000000800 */
[----:B0-----:R-:W-:Y:S01]  /*5bf0*/  FADD.FTZ R33, R15, R36 ;  /* 0x000000240f217221 */ /* 0x001fe20000010000 */
[----:B------:R-:W-:Y:S01]  /*5c00*/  FADD.FTZ R35, R41, R44 ;  /* 0x0000002c29237221 */ /* 0x000fe20000010000 */
[----:B------:R-:W-:-:S03]  /*5c10*/  F2FP.F16.F32.PACK_AB R161, R15, R14 ;  /* 0x0000000e0fa1723e */ /* 0x000fc600000000ff */
[----:B------:R-:W-:Y:S02]  /*5c20*/  FADD.FTZ R38, R42, R35 ;  /* 0x000000232a267221 */ /* 0x000fe40000010000 */
[----:B------:R-:W0:Y:S01]  /*5c30*/  MUFU.EX2 R24, R24 ;  /* 0x0000001800187308 */ /* 0x000e220000000800 */
[----:B---3--:R-:W-:Y:S01]  /*5c40*/  FADD.FTZ R36, R20, R33 ;  /* 0x0000002114247221 */ /* 0x008fe20000010000 */
[----:B------:R-:W-:-:S06]  /*5c50*/  FADD.FTZ R35, R43, R38 ;  /* 0x000000262b237221 */ /* 0x000fcc0000010000 */
[----:B------:R-:W3:Y:S01]  /*5c60*/  MUFU.EX2 R25, R25 ;  /* 0x0000001900197308 */ /* 0x000ee20000000800 */
[C---:B--2---:R-:W-:Y:S01]  /*5c70*/  FADD.FTZ R33, R21.reuse, R36 ;  /* 0x0000002415217221 */ /* 0x044fe20000010000 */
[----:B------:R-:W-:-:S05]  /*5c80*/  F2FP.F16.F32.PACK_AB R163, R21, R20 ;  /* 0x0000001415a3723e */ /* 0x000fca00000000ff */
[----:B------:R1:W-:Y:S01]  /*5c90*/  STSM.16.M88.4 [R23], R160 ;  /* 0x000000a017007844 */ /* 0x0003e20000000200 */
[----:B------:R-:W2:Y:S01]  /*5ca0*/  MUFU.EX2 R26, R26 ;  /* 0x0000001a001a7308 */ /* 0x000ea20000000800 */
[----:B0-----:R-:W-:-:S07]  /*5cb0*/  FADD.FTZ R4, R24, R33 ;  /* 0x0000002118047221 */ /* 0x001fce0000010000 */
[----:B------:R-:W0:Y:S01]  /*5cc0*/  MUFU.EX2 R27, R27 ;  /* 0x0000001b001b7308 */ /* 0x000e220000000800 */
[C---:B---3--:R-:W-:Y:S01]  /*5cd0*/  FADD.FTZ R11, R25.reuse, R4 ;  /* 0x00000004190b7221 */ /* 0x048fe20000010000 */
[----:B------:R-:W-:Y:S01]  /*5ce0*/  FADD.FTZ R4, R34, R35 ;  /* 0x0000002322047221 */ /* 0x000fe20000010000 */
[----:B------:R-:W-:-:S03]  /*5cf0*/  F2FP.F16.F32.PACK_AB R165, R25, R24 ;  /* 0x0000001819a5723e */ /* 0x000fc600000000ff */
[----:B------:R-:W-:Y:S02]  /*5d00*/  FADD.FTZ R45, R45, R4 ;  /* 0x000000042d2d7221 */ /* 0x000fe40000010000 */
[----:B------:R-:W3:Y:S01]  /*5d10*/  MUFU.EX2 R47, R47 ;  /* 0x0000002f002f7308 */ /* 0x000ee20000000800 */
[----:B--2---:R-:W-:-:S07]  /*5d20*/  FADD.FTZ R10, R26, R11 ;  /* 0x0000000b1a0a7221 */ /* 0x004fce0000010000 */
[----:B------:R-:W-:Y:S01]  /*5d30*/  MUFU.EX2 R28, R28 ;  /* 0x0000001c001c7308 */ /* 0x000fe20000000800 */
[C---:B0-----:R-:W-:Y:S01]  /*5d40*/  F2FP.F16.F32.PACK_AB R167, R27.reuse, R26 ;  /* 0x0000001a1ba7723e */ /* 0x041fe200000000ff */
[----:B------:R-:W-:-:S04]  /*5d50*/  FADD.FTZ R27, R27, R10 ;  /* 0x0000000a1b1b7221 */ /* 0x000fc80000010000 */
[----:B------:R1:W-:Y:S02]  /*5d60*/  STSM.16.M88.4 [R19], R164 ;  /* 0x000000a413007844 */ /* 0x0003e40000000200 */
[----:B------:R-:W0:Y:S01]  /*5d70*/  MUFU.EX2 R29, R29 ;  /* 0x0000001d001d7308 */ /* 0x000e220000000800 */
[----:B---3--:R-:W-:Y:S01]  /*5d80*/  F2FP.F16.F32.PACK_AB R168, R47, R46 ;  /* 0x0000002e2fa8723e */ /* 0x008fe200000000ff */
[----:B------:R-:W-:-:S04]  /*5d90*/  FADD.FTZ R46, R46, R45 ;  /* 0x0000002d2e2e7221 */ /* 0x000fc80000010000 */
[----:B------:R-:W-:Y:S02]  /*5da0*/  FADD.FTZ R46, R47, R46 ;  /* 0x0000002e2f2e7221 */ /* 0x000fe40000010000 */
[----:B------:R-:W2:Y:S08]  /*5db0*/  MUFU.EX2 R31, R31 ;  /* 0x0000001f001f7308 */ /* 0x000eb00000000800 */
[----:B------:R-:W3:Y:S01]  /*5dc0*/  MUFU.EX2 R3, R3 ;  /* 0x0000000300037308 */ /* 0x000ee20000000800 */
[----:B0-----:R-:W-:Y:S01]  /*5dd0*/  F2FP.F16.F32.PACK_AB R169, R29, R28 ;  /* 0x0000001c1da9723e */ /* 0x001fe200000000ff */
[----:B------:R-:W-:-:S04]  /*5de0*/  FADD.FTZ R28, R28, R27 ;  /* 0x0000001b1c1c7221 */ /* 0x000fc80000010000 */
[----:B------:R-:W-:Y:S02]  /*5df0*/  FADD.FTZ R28, R29, R28 ;  /* 0x0000001c1d1c7221 */ /* 0x000fe40000010000 */
[----:B------:R-:W0:Y:S01]  /*5e00*/  MUFU.EX2 R30, R30 ;  /* 0x0000001e001e7308 */ /* 0x000e220000000800 */
[----:B--2---:R-:W-:Y:S01]  /*5e10*/  F2FP.F16.F32.PACK_AB R170, R32, R31 ;  /* 0x0000001f20aa723e */ /* 0x004fe200000000ff */
[----:B------:R-:W-:Y:S01]  /*5e20*/  FADD.FTZ R31, R31, R46 ;  /* 0x0000002e1f1f7221 */ /* 0x000fe20000010000 */
[----:B---3--:R-:W-:Y:S01]  /*5e30*/  FADD.FTZ R11, R3, R28 ;  /* 0x0000001c030b7221 */ /* 0x008fe20000010000 */
[----:B0-----:R-:W-:Y:S02]  /*5e40*/  F2FP.F16.F32.PACK_AB R171, R30, R3 ;  /* 0x000000031eab723e */ /* 0x001fe400000000ff */
[----:B------:R-:W-:Y:S01]  /*5e50*/  FADD.FTZ R3, R32, R31 ;  /* 0x0000001f20037221 */ /* 0x000fe20000010000 */
[----:B------:R-:W-:Y:S02]  /*5e60*/  FADD.FTZ R4, R30, R11 ;  /* 0x0000000b1e047221 */ /* 0x000fe40000010000 */
[----:B------:R1:W-:Y:S01]  /*5e70*/  STSM.16.M88.4 [R22], R168 ;  /* 0x000000a816007844 */ /* 0x0003e20000000200 */
[----:B------:R-:W-:Y:S05]  /*5e80*/  @!P0 BRA `(.L_x_4907) ;  /* 0x0000000000048947 */ /* 0x000fea0003800000 */
[----:B------:R-:W-:Y:S01]  /*5e90*/  BPT.TRAP 0x1 ;  /* 0x000000040000795c */ /* 0x000fe20000300000 */
.L_x_4907:
[----:B------:R0:W2:Y:S01]  /*5ea0*/  SYNCS.PHASECHK.TRANS64.TRYWAIT P1, [R7+URZ+0x28c50], R8 ;  /* 0x028c5008070075a7 */ /* 0x0000a2000802017f */
[----:B------:R-:W-:Y:S05]  /*5eb0*/  @!P0 BRA `(.L_x_4908) ;  /* 0x0000000000048947 */ /* 0x000fea0003800000 */
[----:B------:R-:W-:Y:S01]  /*5ec0*/  BPT.TRAP 0x1 ;  /* 0x000000040000795c */ /* 0x000fe20000300000 */
.L_x_4908:
[----:B--2---:R-:W-:Y:S05]  /*5ed0*/  @P1 BRA `(.L_x_4909) ;  /* 0x0000000000081947 */ /* 0x004fea0003800000 */
[----:B------:R-:W2:Y:S02]  /*5ee0*/  SYNCS.PHASECHK.TRANS64.TRYWAIT P1, [R7+URZ+0x28c50], R8 ;  /* 0x028c5008070075a7 */ /* 0x000ea4000802017f */
[----:B--2---:R-:W-:Y:S05]  /*5ef0*/  @!P1 BRA `(.L_x_4910) ;  /* 0x000000ec00d09947 */ /* 0x004fea0003800000 */
.L_x_4909:
        /* <DEDUP_REMOVED lines=29> */
[----:B---3--:R-:W3:Y:S02]  /*60d0*/  FENCE.VIEW.ASYNC.S ;  /* 0x00000000000073c6 */ /* 0x008ee40000000000 */
[----:B---3--:R-:W-:Y:S01]  /*60e0*/  NOP ;  /* 0x0000000000007918 */ /* 0x008fe20000000000 */
[----:B------:R-:W-:Y:S06]  /*60f0*/  BAR.ARV 0xe, 0x100 ;  /* 0x0384000000007b1d */ /* 0x000fec0000002000 */
[----:B------:R-:W-:Y:S05]  /*6100*/  @!P0 BRA `(.L_x_4911) ;  /* 0x0000000000048947 */ /* 0x000fea0003800000 */
[----:B------:R-:W-:Y:S01]  /*6110*/  BPT.TRAP 0x1 ;  /* 0x000000040000795c */ /* 0x000fe20000300000 */
.L_x_4911:
[----:B------:R-:W-:Y:S01]  /*6120*/  UISETP.NE.AND UP1, UPT, UR51, URZ, UPT ;  /* 0x0000003f3300728c */ /* 0x000fe2000bf25270 */
[----:B------:R-:W-:Y:S01]  /*6130*/  R2UR UR11, R7 ;  /* 0x00000000070b72ca */ /* 0x000fe200000e0000 */
[----:B------:R-:W-:Y:S01]  /*6140*/  UISETP.NE.AND UP0, UPT, UR50, URZ, UPT ;  /* 0x0000003f3200728c */ /* 0x000fe2000bf05270 */
[----:B0-2---:R-:W-:Y:S01]  /*6150*/  IMAD R7, R9, UR49, -R12 ;  /* 0x0000003109077c24 */ /* 0x005fe2000f8e0a0c */
[----:B------:R-:W-:-:S04]  /*6160*/  UMOV UR14, UR44 ;  /* 0x0000002c000e7c82 */ /* 0x000fc80008000000 */
[----:B------:R-:W-:-:S03]  /*6170*/  PLOP3.LUT P1, PT, PT, PT, UP0, 0x40, 0x0 ;  /* 0x000000000000781c */ /* 0x000fc60003f2e808 */
[----:B------:R-:W-:Y:S01]  /*6180*/  @UP1 ULDC UR6, c[0x0][0x44c] ;  /* 0x0001130000061ab9 */ /* 0x000fe20000000800 */
[----:B------:R-:W-:Y:S01]  /*6190*/  @UP1 ULDC UR18, c[0x0][0x450] ;  /* 0x0001140000121ab9 */ /* 0x000fe20000000800 */
[----:B------:R-:W-:Y:S02]  /*61a0*/  UIMAD.WIDE.U32 UR6, UR44, UR6, URZ ;  /* 0x000000062c0672a5 */ /* 0x000fe4000f8e003f */
[----:B------:R-:W-:Y:S02]  /*61b0*/  UIADD3 UR11, UR11, 0x28c60, URZ ;  /* 0x00028c600b0b7890 */ /* 0x000fe4000fffe03f */
[----:B------:R-:W-:Y:S02]  /*61c0*/  @UP1 USHF.R.U32.HI UR14, URZ, UR18, UR7 ;  /* 0x000000123f0e1299 */ /* 0x000fe40008011607 */
[----:B------:R-:W-:-:S04]  /*61d0*/  UPRMT UR11, UR40, 0x654, UR11 ;  /* 0x00000654280b7896 */ /* 0x000fc8000800000b */
[----:B------:R-:W-:-:S04]  /*61e0*/  VIADD R7, R7, UR14 ;  /* 0x0000000e07077c36 */ /* 0x000fc80008000000 */
[----:B------:R-:W-:Y:S01]  /*61f0*/  VIADD R8, R7, UR15 ;  /* 0x0000000f07087c36 */ /* 0x000fe20008000000 */
[----:B------:R-:W-:Y:S04]  /*6200*/  SYNCS.ARRIVE.TRANS64.RED.A1T0 RZ, [UR11], RZ ;  /* 0x000000ffffff79a7 */ /* 0x000fe8000810040b */
[----:B------:R-:W-:Y:S01]  /*6210*/  R2UR UR11, R8 ;  /* 0x00000000080b72ca */ /* 0x000fe200000e0000 */
[----:B------:R-:W-:Y:S01]  /*6220*/  VIADD R8, R152, 0xfffffffe ;  /* 0xfffffffe98087836 */ /* 0x000fe20000000000 */
[----:B------:R-:W-:-:S13]  /*6230*/  @P1 BRA `(.L_x_4912) ;  /* 0x0000000000541947 */ /* 0x000fda0003800000 */
[C---:B------:R-:W-:Y:S01]  /*6240*/  ISETP.GT.AND P1, PT, R7.reuse, RZ, PT ;  /* 0x000000ff0700720c */ /* 0x040fe20003f24270 */
[----:B------:R-:W-:-:S05]  /*6250*/  VIADD R10, R7, 0xffffffff ;  /* 0xffffffff070a7836 */ /* 0x000fca0000000000 */
[----:B------:R-:W-:-:S07]  /*6260*/  R2UR UR14, R10 ;  /* 0x000000000a0e72ca */ /* 0x000fce00000e0000 */
[----:B------:R-:W-:Y:S08]  /*6270*/  @P1 BRA `(.L_x_4913) ;  /* 0x0000000000241947 */ /* 0x000ff00003800000 */
[----:B------:R-:W-:Y:S01]  /*6280*/  R2UR UR14, R7 ;  /* 0x00000000070e72ca */ /* 0x000fe200000e0000 */
[----:B------:R-:W-:Y:S02]  /*6290*/  ULDC UR15, c[0x0][0x9e4] ;  /* 0x00027900000f7ab9 */ /* 0x000fe40000000800 */
[----:B------:R-:W-:-:S10]  /*62a0*/  UISETP.NE.AND UP0, UPT, UR15, 0x1, UPT ;  /* 0x000000010f00788c */ /* 0x000fd4000bf05270 */
[----:B------:R-:W-:Y:S01]  /*62b0*/  UIADD3 UR14, -UR14, URZ, URZ ;  /* 0x0000003f0e0e7290 */ /* 0x000fe2000fffe13f */
[----:B------:R-:W-:-:S03]  /*62c0*/  @UP0 ULDC.64 UR18, c[0x0][0x9e8] ;  /* 0x00027a0000120ab9 */ /* 0x000fc60000000a00 */
[----:B------:R-:W-:-:S04]  /*62d0*/  UIMAD.WIDE.U32 UR6, UR14, UR18, URZ ;  /* 0x000000120e0672a5 */ /* 0x000fc8000f8e003f */
[----:B------:R-:W-:-:S04]  /*62e0*/  @UP0 USHF.R.U32.HI UR14, URZ, UR19, UR7 ;  /* 0x000000133f0e0299 */ /* 0x000fc80008011607 */
[----:B------:R-:W-:Y:S01]  /*62f0*/  ULOP3.LUT UR14, URZ, UR14, URZ, 0x33, !UPT ;  /* 0x0000000e3f0e7292 */ /* 0x000fe2000f8e333f */
[----:B------:R-:W-:Y:S11]  /*6300*/  BRA `(.L_x_4914) ;  /* 0x0000000000147947 */ /* 0x000ff60003800000 */
.L_x_4913:
[----:B------:R-:W-:Y:S02]  /*6310*/  ULDC UR15, c[0x0][0x9e4] ;  /* 0x00027900000f7ab9 */ /* 0x000fe40000000800 */
[----:B------:R-:W-:-:S11]  /*6320*/  UISETP.NE.AND UP0, UPT, UR15, 0x1, UPT ;  /* 0x000000010f00788c */ /* 0x000fd6000bf05270 */
[----:B------:R-:W-:Y:S02]  /*6330*/  @UP0 ULDC.64 UR18, c[0x0][0x9e8] ;  /* 0x00027a0000120ab9 */ /* 0x000fe40000000a00 */
[----:B------:R-:W-:-:S04]  /*6340*/  UIMAD.WIDE.U32 UR6, UR14, UR18, URZ ;  /* 0x000000120e0672a5 */ /* 0x000fc8000f8e003f */
[----:B------:R-:W-:-:S12]  /*6350*/  @UP0 USHF.R.U32.HI UR14, URZ, UR19, UR7 ;  /* 0x000000133f0e0299 */ /* 0x000fd80008011607 */
.L_x_4914:
[----:B------:R-:W-:-:S04]  /*6360*/  UIMAD UR14, UR14, UR15, UR15 ;  /* 0x0000000f0e0e72a4 */ /* 0x000fc8000f8e020f */
[----:B------:R-:W-:-:S04]  /*6370*/  UISETP.LT.AND UP0, UPT, UR11, UR14, UPT ;  /* 0x0000000e0b00728c */ /* 0x000fc8000bf01270 */
[----:B------:R-:W-:-:S12]  /*6380*/  USEL UR11, UR11, UR14, UP0 ;  /* 0x0000000e0b0b7287 */ /* 0x000fd80008000000 */
.L_x_4912:
[----:B------:R-:W-:-:S04]  /*6390*/  USHF.R.S32.HI UR6, URZ, 0x1f, UR11 ;  /* 0x0000001f3f067899 */ /* 0x000fc8000801140b */
[----:B------:R-:W-:-:S04]  /*63a0*/  ULEA.HI UR6, UR6, UR11, URZ, 0x6 ;  /* 0x0000000b06067291 */ /* 0x000fc8000f8f303f */
[----:B------:R-:W-:-:S04]  /*63b0*/  USHF.R.S32.HI UR6, URZ, 0x6, UR6 ;  /* 0x000000063f067899 */ /* 0x000fc80008011406 */
[----:B------:R-:W-:-:S04]  /*63c0*/  UISETP.LT.AND UP0, UPT, UR47, UR6, UPT ;  /* 0x000000062f00728c */ /* 0x000fc8000bf01270 */
[----:B------:R-:W-:-:S06]  /*63d0*/  USEL UR20, UR47, UR6, !UP0 ;  /* 0x000000062f147287 */ /* 0x000fcc000c000000 */
[----:B------:R-:W-:-:S13]  /*63e0*/  ISETP.GE.AND P1, PT, R8, UR20, PT ;  /* 0x0000001408007c0c */ /* 0x000fda000bf26270 */
[----:B------:R-:W-:Y:S05]  /*63f0*/  @!P1 BRA `(.L_x_4915) ;  /* 0x0000002800109947 */ /* 0x000fea0003800000 */
[----:B------:R-:W-:Y:S01]  /*6400*/  MOV R14, R6 ;  /* 0x00000006000e7202 */ /* 0x000fe20000000f00 */
[----:B------:R-:W-:Y:S01]  /*6410*/  IMAD.MOV.U32 R13, RZ, RZ, R5 ;  /* 0x000000ffff0d7224 */ /* 0x000fe200078e0005 */
[----:B------:R-:W-:Y:S01]  /*6420*/  UMOV UR27, UR38 ;  /* 0x00000026001b7c82 */ /* 0x000fe20008000000 */
[----:B------:R-:W-:Y:S01]  /*6430*/  ULDC UR24, c[0x0][0x9e4] ;  /* 0x0002790000187ab9 */ /* 0x000fe20000000800 */
[----:B------:R-:W-:Y:S01]  /*6440*/  ULDC UR22, c[0x0][0x9dc] ;  /* 0x0002770000167ab9 */ /* 0x000fe20000000800 */
[----:B------:R-:W-:Y:S01]  /*6450*/  ULDC UR25, c[0x0][0x9d8] ;  /* 0x0002760000197ab9 */ /* 0x000fe20000000800 */
[----:B------:R-:W-:Y:S01]  /*6460*/  ULDC UR23, c[0x0][0x988] ;  /* 0x0002620000177ab9 */ /* 0x000fe20000000800 */
[----:B------:R-:W-:-:S05]  /*6470*/  ULDC UR26, c[0x0][0x9e0] ;  /* 0x00027800001a7ab9 */ /* 0x000fca0000000800 */
.L_x_4934:
[----:B------:R-:W-:-:S04]  /*6480*/  UIADD3 UR38, UR27, 0x1, URZ ;  /* 0x000000011b267890 */ /* 0x000fc8000fffe03f */
[----:B------:R-:W-:-:S04]  /*6490*/  UISETP.NE.AND UP0, UPT, UR38, 0x2, UPT ;  /* 0x000000022600788c */ /* 0x000fc8000bf05270 */
[----:B------:R-:W-:Y:S02]  /*64a0*/  USEL UR6, URZ, 0x1, UP0 ;  /* 0x000000013f067887 */ /* 0x000fe40008000000 */
[----:B------:R-:W-:Y:S02]  /*64b0*/  USEL UR38, UR38, URZ, UP0 ;  /* 0x0000003f26267287 */ /* 0x000fe40008000000 */
[----:B------:R-:W-:Y:S01]  /*64c0*/  ULOP3.LUT UR37, UR37, UR6, URZ, 0x3c, !UPT ;  /* 0x0000000625257292 */ /* 0x000fe2000f8e3c3f */
[----:B012---:R-:W-:Y:S11]  /*64d0*/  @!P0 BRA `(.L_x_4916) ;  /* 0x0000000000048947 */ /* 0x007ff60003800000 */
[----:B------:R-:W-:Y:S01]  /*64e0*/  BPT.TRAP 0x1 ;  /* 0x000000040000795c */ /* 0x000fe20000300000 */
.L_x_4916:
[----:B------:R-:W-:Y:S01]  /*64f0*/  ULEA UR21, UR38, UR42, 0x3 ;  /* 0x0000002a26157291 */ /* 0x000fe2000f8e183f */
[----:B------:R-:W-:-:S05]  /*6500*/  IMAD.U32 R7, RZ, RZ, UR37 ;  /* 0x00000025ff077e24 */ /* 0x000fca000f8e00ff */
[----:B------:R-:W-:-:S04]  /*6510*/  SHF.L.U32 R7, R7, 0x1f, RZ ;  /* 0x0000001f07077819 */ /* 0x000fc800000006ff */
[----:B------:R0:W2:Y:S01]  /*6520*/  SYNCS.PHASECHK.TRANS64.TRYWAIT P1, [UR21+0x28c30], R7 ;  /* 0x028c3007ff0075a7 */ /* 0x0000a20008020155 */
[----:B------:R-:W-:Y:S05]  /*6530*/  @!P0 BRA `(.L_x_4917) ;  /* 0x0000000000048947 */ /* 0x000fea0003800000 */
[----:B------:R-:W-:Y:S01]  /*6540*/  BPT.TRAP 0x1 ;  /* 0x000000040000795c */ /* 0x000fe20000300000 */
.L_x_4917:
[----:B--2---:R-:W-:Y:S05]  /*6550*/  @P1 BRA `(.L_x_4918) ;  /* 0x0000000000081947 */ /* 0x004fea0003800000 */
[----:B------:R-:W2:Y:S02]  /*6560*/  SYNCS.PHASECHK.TRANS64.TRYWAIT P1, [UR21+0x28c30], R7 ;  /* 0x028c3007ff0075a7 */ /* 0x000ea40008020155 */
[----:B--2---:R-:W-:Y:S05]  /*6570*/  @!P1 BRA `(.L_x_4919) ;  /* 0x000000e800449947 */ /* 0x004fea0003800000 */
.L_x_4918:
[----:B------:R-:W-:Y:S01]  /*6580*/  R2UR UR18, R0 ;  /* 0x00000000001272ca */ /* 0x000fe200000e0000 */
[----:B-1----:R-:W-:Y:S01]  /*6590*/  WARPGROUP.ARRIVE ;  /* 0x00000000000079c5 */ /* 0x002fe20000000000 */
[----:B------:R-:W-:Y:S01]  /*65a0*/  UMOV UR19, 0x40000040 ;  /* 0x4000004000137882 */ /* 0x000fe20000000000 */
[----:B------:R-:W-:Y:S01]  /*65b0*/  UMOV UR7, 0x40000040 ;  /* 0x4000004000077882 */ /* 0x000fe20000000000 */
[----:B------:R-:W-:Y:S01]  /*65c0*/  UMOV UR11, 0x40000040 ;  /* 0x40000040000b7882 */ /* 0x000fe20000000000 */
[----:B------:R-:W-:-:S08]  /*65d0*/  UMOV UR15, 0x40000040 ;  /* 0x40000040000f7882 */ /* 0x000fd00000000000 */
[----:B------:R-:W-:-:S04]  /*65e0*/  ULEA UR18, UR38, UR18, 0x9 ;  /* 0x0000001226127291 */ /* 0x000fc8000f8e483f */
[----:B------:R-:W-:Y:S02]  /*65f0*/  UIADD3 UR6, UR18, 0x2, URZ ;  /* 0x0000000212067890 */ /* 0x000fe4000fffe03f */
[----:B------:R-:W-:Y:S02]  /*6600*/  UIADD3 UR10, UR18, 0x4, URZ ;  /* 0x00000004120a7890 */ /* 0x000fe4000fffe03f */
[----:B------:R-:W-:Y:S02]  /*6610*/  UIADD3 UR14, UR18, 0x6, URZ ;  /* 0x00000006120e7890 */ /* 0x000fe4000fffe03f */
        /* <DEDUP_REMOVED lines=13> */
.L_x_4920:
[----:B------:R-:W-:Y:S01]  /*66f0*/  UISETP.NE.AND UP1, UPT, UR51, URZ, UPT ;  /* 0x0000003f3300728c */ /* 0x000fe2000bf25270 */
[----:B------:R-:W-:Y:S01]  /*6700*/  FMUL.FTZ R197, R165, UR25 ;  /* 0x00000019a5c57c20 */ /* 0x000fe20008410000 */
[----:B------:R-:W-:Y:S01]  /*6710*/  VIADD R165, R185, UR44 ;  /* 0x0000002cb9a57c36 */ /* 0x000fe20008000000 */
[----:B------:R-:W1:Y:S01]  /*6720*/  LDC R9, c[0x0][0x2f0] ;  /* 0x0000bc00ff097b82 */ /* 0x000e620000000800 */
[----:B------:R-:W-:Y:S01]  /*6730*/  FMUL.FTZ R195, R161, UR25 ;  /* 0x00000019a1c37c20 */ /* 0x000fe20008410000 */
[----:B------:R-:W-:Y:S01]  /*6740*/  FMUL.FTZ R196, R164, UR25 ;  /* 0x00000019a4c47c20 */ /* 0x000fe20008410000 */
[----:B------:R-:W-:Y:S01]  /*6750*/  PLOP3.LUT P1, PT, PT, PT, UP1, 0x80, 0x0 ;  /* 0x000000000000781c */ /* 0x000fe20003f2f018 */
[----:B------:R-:W-:Y:S01]  /*6760*/  FMUL.FTZ R161, R179, UR25 ;  /* 0x00000019b3a17c20 */ /* 0x000fe20008410000 */
[----:B------:R-:W-:Y:S01]  /*6770*/  PLOP3.LUT P2, PT, PT, PT, UP1, 0x80, 0x0 ;  /* 0x000000000000781c */ /* 0x000fe20003f4f018 */
[----:B------:R-:W-:Y:S01]  /*6780*/  IMAD.SHL.U32 R179, R8, 0x40, RZ ;  /* 0x0000004008b37824 */ /* 0x000fe200078e00ff */
[----:B------:R-:W-:Y:S01]  /*6790*/  UISETP.NE.AND UP0, UPT, UR50, URZ, UPT ;  /* 0x0000003f3200728c */ /* 0x000fe2000bf05270 */
[----:B------:R-:W3:Y:S01]  /*67a0*/  LDC R12, c[0x0][0x288] ;  /* 0x0000a200ff0c7b82 */ /* 0x000ee20000000800 */
[----:B------:R-:W-:Y:S01]  /*67b0*/  @UP1 ULDC UR6, c[0x0][0x44c] ;  /* 0x0001130000061ab9 */ /* 0x000fe20000000800 */
[----:B------:R-:W-:Y:S01]  /*67c0*/  FMUL.FTZ R20, R158, UR25 ;  /* 0x000000199e147c20 */ /* 0x000fe20008410000 */
[----:B------:R-:W-:Y:S01]  /*67d0*/  FMUL.FTZ R21, R159, UR25 ;  /* 0x000000199f157c20 */ /* 0x000fe20008410000 */
[----:B------:R-:W-:Y:S01]  /*67e0*/  FMUL.FTZ R191, R152, UR25 ;  /* 0x0000001998bf7c20 */ /* 0x000fe20008410000 */
[----:B------:R-:W-:Y:S01]  /*67f0*/  FMUL.FTZ R5, R153, UR25 ;  /* 0x0000001999057c20 */ /* 0x000fe20008410000 */
[----:B------:R-:W-:Y:S01]  /*6800*/  FMUL.FTZ R158, R174, UR25 ;  /* 0x00000019ae9e7c20 */ /* 0x000fe20008410000 */
[----:B------:R-:W-:Y:S01]  /*6810*/  FMUL.FTZ R159, R175, UR25 ;  /* 0x00000019af9f7c20 */ /* 0x000fe20008410000 */
[----:B------:R-:W-:Y:S01]  /*6820*/  @P1 IMAD.HI.U32 R10, R165, UR6, RZ ;  /* 0x00000006a50a1c27 */ /* 0x000fe2000f8e00ff */
[----:B------:R-:W-:-:S03]  /*6830*/  @UP1 ULDC UR6, c[0x0][0x450] ;  /* 0x0001140000061ab9 */ /* 0x000fc60000000800 */
[----:B--2---:R-:W-:Y:S01]  /*6840*/  FMUL.FTZ R6, R154, UR25 ;  /* 0x000000199a067c20 */ /* 0x004fe20008410000 */
[----:B------:R-:W-:Y:S01]  /*6850*/  FMUL.FTZ R15, R155, UR25 ;  /* 0x000000199b0f7c20 */ /* 0x000fe20008410000 */
[----:B------:R-:W-:Y:S01]  /*6860*/  FMUL.FTZ R193, R156, UR25 ;  /* 0x000000199cc17c20 */ /* 0x000fe20008410000 */
[----:B------:R-:W-:Y:S01]  /*6870*/  @P2 SHF.R.U32.HI R165, RZ, UR6, R10 ;  /* 0x00000006ffa52c19 */ /* 0x000fe2000801160a */
[----:B------:R-:W-:Y:S01]  /*6880*/  UIADD3 UR6, UR21, 0x28c40, URZ ;  /* 0x00028c4015067890 */ /* 0x000fe2000fffe03f */
[----:B------:R-:W-:Y:S01]  /*6890*/  FMUL.FTZ R192, R157, UR25 ;  /* 0x000000199dc07c20 */ /* 0x000fe20008410000 */
[----:B------:R-:W-:Y:S01]  /*68a0*/  FMUL.FTZ R194, R160, UR25 ;  /* 0x00000019a0c27c20 */ /* 0x000fe20008410000 */
[----:B------:R-:W-:Y:S01]  /*68b0*/  FMUL.FTZ R152, R162, UR25 ;  /* 0x00000019a2987c20 */ /* 0x000fe20008410000 */
[----:B------:R-:W2:Y:S01]  /*68c0*/  SHFL.IDX PT, R164, R165, RZ, 0x1c1f ;  /* 0x001c1fffa5a47589 */ /* 0x000ea200000e0000 */
[----:B------:R-:W-:Y:S01]  /*68d0*/  UPRMT UR6, UR40, 0x654, UR6 ;  /* 0x0000065428067896 */ /* 0x000fe20008000006 */
[----:B------:R-:W-:Y:S01]  /*68e0*/  FMUL.FTZ R153, R163, UR25 ;  /* 0x00000019a3997c20 */ /* 0x000fe20008410000 */
[----:B------:R-:W-:Y:S01]  /*68f0*/  FMUL.FTZ R174, R176, UR25 ;  /* 0x00000019b0ae7c20 */ /* 0x000fe20008410000 */
[----:B------:R-:W-:Y:S01]  /*6900*/  FMUL.FTZ R175, R177, UR25 ;  /* 0x00000019b1af7c20 */ /* 0x000fe20008410000 */
[----:B------:R-:W-:Y:S01]  /*6910*/  IADD3 R10, -R2, 0x1, -R179 ;  /* 0x00000001020a7810 */ /* 0x000fe20007ffe9b3 */
        /* <DEDUP_REMOVED lines=13> */
[----:B------:R-:W-:Y:S01]  /*69f0*/  PLOP3.LUT P1, PT, PT, PT, UP0, 0x40, 0x0 ;  /* 0x000000000000781c */ /* 0x000fe20003f2e808 */
[----:B-1----:R-:W-:Y:S01]  /*6a00*/  IMAD R11, R9, UR49, R10 ;  /* 0x00000031090b7c24 */ /* 0x002fe2000f8e020a */
[----:B------:R-:W1:Y:S01]  /*6a10*/  MUFU.TANH R191, R191 ;  /* 0x000000bf00bf7308 */ /* 0x000e620000002400 */
[----:B------:R-:W-:Y:S01]  /*6a20*/  SYNCS.ARRIVE.TRANS64.RED.A1T0 RZ, [UR6], RZ ;  /* 0x000000ffffff79a7 */ /* 0x000fe20008100406 */
[----:B------:R-:W-:Y:S01]  /*6a30*/  ULOP3.LUT UR6, URZ, UR22, URZ, 0x33, !UPT ;  /* 0x000000163f067292 */ /* 0x000fe2000f8e333f */
[----:B---3--:R-:W-:-:S05]  /*6a40*/  IMAD.IADD R11, R11, 0x1, -R12 ;  /* 0x000000010b0b7824 */ /* 0x008fca00078e0a0c */
[----:B------:R-:W3:Y:S01]  /*6a50*/  MUFU.TANH R5, R5 ;  /* 0x0000000500057308 */ /* 0x000ee20000002400 */
[C---:B------:R-:W-:Y:S01]  /*6a60*/  IADD3 R181, R11.reuse, UR26, RZ ;  /* 0x0000001a0bb57c10 */ /* 0x040fe2000fffe0ff */
[----:B------:R-:W-:-:S04]  /*6a70*/  VIADD R183, R11, UR6 ;  /* 0x000000060bb77c36 */ /* 0x000fc80008000000 */
[----:B--2---:R-:W-:Y:S02]  /*6a80*/  IMAD.IADD R178, R181, 0x1, R164 ;  /* 0x00000001b5b27824 */ /* 0x004fe400078e02a4 */
[----:B------:R-:W2:Y:S01]  /*6a90*/  MUFU.TANH R6, R6 ;  /* 0x0000000600067308 */ /* 0x000ea20000002400 */
        /* <DEDUP_REMOVED lines=30> */
[----:B-1234-:R-:W-:Y:S05]  /*6c80*/  @P1 BRA `(.L_x_4921) ;  /* 0x00000000005c1947 */ /* 0x01efea0003800000 */
[----:B------:R-:W-:Y:S01]  /*6c90*/  IMAD R11, R9, UR49, R164 ;  /* 0x00000031090b7c24 */ /* 0x000fe2000f8e02a4 */
[----:B------:R-:W-:Y:S03]  /*6ca0*/  BSSY B0, `(.L_x_4922) ;  /* 0x0000011000007945 */ /* 0x000fe60003800000 */
[----:B------:R-:W-:-:S05]  /*6cb0*/  IMAD.IADD R164, R11, 0x1, -R12 ;  /* 0x000000010ba47824 */ /* 0x000fca00078e0a0c */
        /* <DEDUP_REMOVED lines=10> */
.L_x_4923:
[----:B------:R-:W-:-:S04]  /*6d60*/  MOV R166, UR24 ;  /* 0x0000001800a67c02 */ /* 0x000fc80008000f00 */
[----:B------:R-:W-:-:S13]  /*6d70*/  ISETP.NE.AND P1, PT, R166, 0x1, PT ;  /* 0x00000001a600780c */ /* 0x000fda0003f25270 */
[----:B------:R-:W1:Y:S02]  /*6d80*/  @P1 LDC.64 R10, c[0x0][0x9e8] ;  /* 0x00027a00ff0a1b82 */ /* 0x000e640000000a00 */
[----:B-1----:R-:W-:-:S05]  /*6d90*/  @P1 IMAD.HI.U32 R10, R164, R10, RZ ;  /* 0x0000000aa40a1227 */ /* 0x002fca00078e00ff */
[----:B------:R-:W-:-:S07]  /*6da0*/  @P1 SHF.R.U32.HI R164, RZ, R11, R10 ;  /* 0x0000000bffa41219 */ /* 0x000fce000001160a */
.L_x_4924:
[----:B------:R-:W-:Y:S05]  /*6db0*/  BSYNC B0 ;  /* 0x0000000000007941 */ /* 0x000fea0003800000 */
.L_x_4922:
[----:B------:R-:W-:-:S04]  /*6dc0*/  IMAD R11, R164, R166, -R179 ;  /* 0x000000a6a40b7224 */ /* 0x000fc800078e0ab3 */
[----:B------:R-:W-:-:S05]  /*6dd0*/  IMAD.IADD R11, R11, 0x1, -R2 ;  /* 0x000000010b0b7824 */ /* 0x000fca00078e0a02 */
[----:B------:R-:W-:Y:S02]  /*6de0*/  VIADDMNMX R178, R11, R166, R178, PT ;  /* 0x000000a60bb27246 */ /* 0x000fe400038001b2 */
[----:B------:R-:W-:-:S07]  /*6df0*/  VIMNMX R180, R180, R11, !PT ;  /* 0x0000000bb4b47248 */ /* 0x000fce0007fe0100 */
.L_x_4921:
[----:B------:R-:W-:Y:S01]  /*6e00*/  ISETP.GT.AND P1, PT, R8, -0x1, PT ;  /* 0xffffffff0800780c */ /* 0x000fe20003f24270 */
[----:B------:R1:W2:Y:S01]  /*6e10*/  SHFL.IDX PT, R10, R165, 0x1, 0x1c1f ;  /* 0x003c1f00a50a7f89 */ /* 0x0002a200000e0000 */
[----:B------:R-:W-:Y:S02]  /*6e20*/  UISETP.NE.AND UP0, UPT, UR50, URZ, UPT ;  /* 0x0000003f3200728c */ /* 0x000fe4000bf05270 */
[C---:B------:R-:W-:Y:S02]  /*6e30*/  ISETP.GT.AND P4, PT, R180.reuse, 0x1, P1 ;  /* 0x00000001b400780c */ /* 0x040fe40000f84270 */
[----:B------:R-:W-:Y:S02]  /*6e40*/  ISETP.GT.AND P5, PT, R180, RZ, P1 ;  /* 0x000000ffb400720c */ /* 0x000fe40000fa4270 */
[C---:B------:R-:W-:Y:S02]  /*6e50*/  ISETP.LT.OR P4, PT, R178.reuse, 0x2, P4 ;  /* 0x00000002b200780c */ /* 0x040fe40002781670 */
[----:B------:R-:W-:-:S02]  /*6e60*/  ISETP.LT.OR P5, PT, R178, 0x1, P5 ;  /* 0x00000001b200780c */ /* 0x000fc40002fa1670 */
[----:B------:R-:W-:Y:S02]  /*6e70*/  FSEL R164, R5, -INF , !P4 ;  /* 0xff80000005a47808 */ /* 0x000fe40006000000 */
[----:B------:R-:W-:Y:S02]  /*6e80*/  ISETP.GT.AND P4, PT, R180, 0x18, P1 ;  /* 0x00000018b400780c */ /* 0x000fe40000f84270 */
[----:B------:R-:W-:Y:S02]  /*6e90*/  FSEL R166, R191, -INF , !P5 ;  /* 0xff800000bfa67808 */ /* 0x000fe40006800000 */
[----:B------:R-:W-:Y:S02]  /*6ea0*/  ISETP.LT.OR P4, PT, R178, 0x19, P4 ;  /* 0x00000019b200780c */ /* 0x000fe40002781670 */
[C---:B------:R-:W-:Y:S02]  /*6eb0*/  ISETP.GT.AND P6, PT, R180.reuse, 0x8, P1 ;  /* 0x00000008b400780c */ /* 0x040fe40000fc4270 */
[----:B------:R-:W-:-:S02]  /*6ec0*/  ISETP.GT.AND P2, PT, R180, 0x9, P1 ;  /* 0x00000009b400780c */ /* 0x000fc40000f44270 */
[C---:B------:R-:W-:Y:S02]  /*6ed0*/  ISETP.GT.AND P3, PT, R180.reuse, 0x10, P1 ;  /* 0x00000010b400780c */ /* 0x040fe40000f64270 */
[----:B------:R-:W-:Y:S02]  /*6ee0*/  ISETP.GT.AND P5, PT, R180, 0x11, P1 ;  /* 0x00000011b400780c */ /* 0x000fe40000fa4270 */
[----:B0-----:R-:W-:Y:S02]  /*6ef0*/  FSEL R168, R196, -INF , !P4 ;  /* 0xff800000c4a87808 */ /* 0x001fe40006000000 */
[----:B------:R-:W-:Y:S02]  /*6f00*/  ISETP.GT.AND P4, PT, R180, 0x29, P1 ;  /* 0x00000029b400780c */ /* 0x000fe40000f84270 */
[C---:B------:R-:W-:Y:S02]  /*6f10*/  ISETP.LT.OR P6, PT, R178.reuse, 0x9, P6 ;  /* 0x00000009b200780c */ /* 0x040fe400037c1670 */
[----:B------:R-:W-:-:S02]  /*6f20*/  ISETP.LT.OR P2, PT, R178, 0xa, P2 ;  /* 0x0000000ab200780c */ /* 0x000fc40001741670 */
[C---:B------:R-:W-:Y:S02]  /*6f30*/  ISETP.LT.OR P3, PT, R178.reuse, 0x11, P3 ;  /* 0x00000011b200780c */ /* 0x040fe40001f61670 */
[C---:B------:R-:W-:Y:S02]  /*6f40*/  ISETP.LT.OR P5, PT, R178.reuse, 0x12, P5 ;  /* 0x00000012b200780c */ /* 0x040fe40002fa1670 */
[----:B------:R-:W-:Y:S02]  /*6f50*/  ISETP.LT.OR P4, PT, R178, 0x2a, P4 ;  /* 0x0000002ab200780c */ /* 0x000fe40002781670 */
[----:B------:R-:W-:Y:S02]  /*6f60*/  FSEL R193, R193, -INF , !P6 ;  /* 0xff800000c1c17808 */ /* 0x000fe40007000000 */
[----:B------:R-:W-:Y:S02]  /*6f70*/  FSEL R192, R192, -INF , !P2 ;  /* 0xff800000c0c07808 */ /* 0x000fe40005000000 */
[----:B-1----:R-:W-:-:S02]  /*6f80*/  FSEL R165, R194, -INF , !P3 ;  /* 0xff800000c2a57808 */ /* 0x002fc40005800000 */
[----:B------:R-:W-:Y:S02]  /*6f90*/  FSEL R167, R195, -INF , !P5 ;  /* 0xff800000c3a77808 */ /* 0x000fe40006800000 */
[C---:B------:R-:W-:Y:S02]  /*6fa0*/  ISETP.GT.AND P6, PT, R180.reuse, 0x19, P1 ;  /* 0x00000019b400780c */ /* 0x040fe40000fc4270 */
[C---:B------:R-:W-:Y:S02]  /*6fb0*/  ISETP.GT.AND P2, PT, R180.reuse, 0x20, P1 ;  /* 0x00000020b400780c */ /* 0x040fe40000f44270 */
[C---:B------:R-:W-:Y:S02]  /*6fc0*/  ISETP.GT.AND P3, PT, R180.reuse, 0x21, P1 ;  /* 0x00000021b400780c */ /* 0x040fe40000f64270 */
[----:B------:R-:W-:Y:S02]  /*6fd0*/  ISETP.GT.AND P5, PT, R180, 0x28, P1 ;  /* 0x00000028b400780c */ /* 0x000fe40000fa4270 */
[----:B------:R-:W-:-:S02]  /*6fe0*/  FSEL R173, R173, -INF , !P4 ;  /* 0xff800000adad7808 */ /* 0x000fc40006000000 */
[----:B------:R-:W-:Y:S02]  /*6ff0*/  PLOP3.LUT P4, PT, PT, PT, UP0, 0x40, 0x0 ;  /* 0x000000000000781c */ /* 0x000fe40003f8e808 */
[C---:B------:R-:W-:Y:S02]  /*7000*/  ISETP.LT.OR P6, PT, R178.reuse, 0x1a, P6 ;  /* 0x0000001ab200780c */ /* 0x040fe400037c1670 */
[C---:B------:R-:W-:Y:S02]  /*7010*/  ISETP.LT.OR P2, PT, R178.reuse, 0x21, P2 ;  /* 0x00000021b200780c */ /* 0x040fe40001741670 */
[C---:B------:R-:W-:Y:S02]  /*7020*/  ISETP.LT.OR P3, PT, R178.reuse, 0x22, P3 ;  /* 0x00000022b200780c */ /* 0x040fe40001f61670 */
[----:B------:R-:W-:Y:S02]  /*7030*/  ISETP.LT.OR P5, PT, R178, 0x29, P5 ;  /* 0x00000029b200780c */ /* 0x000fe40002fa1670 */
[----:B------:R-:W-:-:S02]  /*7040*/  FSEL R169, R197, -INF , !P6 ;  /* 0xff800000c5a97808 */ /* 0x000fc40007000000 */
[----:B------:R-:W-:Y:S02]  /*7050*/  FSEL R170, R198, -INF , !P2 ;  /* 0xff800000c6aa7808 */ /* 0x000fe40005000000 */
[----:B------:R-:W-:Y:S02]  /*7060*/  FSEL R171, R199, -INF , !P3 ;  /* 0xff800000c7ab7808 */ /* 0x000fe40005800000 */
[----:B------:R-:W-:Y:S02]  /*7070*/  FSEL R172, R172, -INF , !P5 ;  /* 0xff800000acac7808 */ /* 0x000fe40006800000 */
[C---:B------:R-:W-:Y:S02]  /*7080*/  ISETP.GT.AND P6, PT, R180.reuse, 0x30, P1 ;  /* 0x00000030b400780c */ /* 0x040fe40000fc4270 */
[C---:B------:R-:W-:Y:S02]  /*7090*/  ISETP.GT.AND P2, PT, R180.reuse, 0x31, P1 ;  /* 0x00000031b400780c */ /* 0x040fe40000f44270 */
[----:B------:R-:W-:-:S02]  /*70a0*/  ISETP.GT.AND P3, PT, R180, 0x38, P1 ;  /* 0x00000038b400780c */ /* 0x000fc40000f64270 */
[----:B------:R-:W-:Y:S01]  /*70b0*/  ISETP.GT.AND P5, PT, R180, 0x39, P1 ;  /* 0x00000039b400780c */ /* 0x000fe20000fa4270 */
[--C-:B--2---:R-:W-:Y:S01]  /*70c0*/  IMAD.IADD R180, R183, 0x1, R10.reuse ;  /* 0x00000001b7b47824 */ /* 0x104fe200078e020a */
[C---:B------:R-:W-:Y:S02]  /*70d0*/  ISETP.LT.OR P6, PT, R178.reuse, 0x31, P6 ;  /* 0x00000031b200780c */ /* 0x040fe400037c1670 */
[C---:B------:R-:W-:Y:S02]  /*70e0*/  ISETP.LT.OR P2, PT, R178.reuse, 0x32, P2 ;  /* 0x00000032b200780c */ /* 0x040fe40001741670 */
[C---:B------:R-:W-:Y:S02]  /*70f0*/  ISETP.LT.OR P3, PT, R178.reuse, 0x39, P3 ;  /* 0x00000039b200780c */ /* 0x040fe40001f61670 */
[----:B------:R-:W-:Y:S01]  /*7100*/  ISETP.LT.OR P5, PT, R178, 0x3a, P5 ;  /* 0x0000003ab200780c */ /* 0x000fe20002fa1670 */
[----:B------:R-:W-:Y:S01]  /*7110*/  IMAD.IADD R178, R181, 0x1, R10 ;  /* 0x00000001b5b27824 */ /* 0x000fe200078e020a */
[----:B------:R-:W-:-:S02]  /*7120*/  FSEL R174, R174, -INF , !P6 ;  /* 0xff800000aeae7808 */ /* 0x000fc40007000000 */
[----:B------:R-:W-:Y:S02]  /*7130*/  FSEL R175, R175, -INF , !P2 ;  /* 0xff800000afaf7808 */ /* 0x000fe40005000000 */
[----:B------:R-:W-:Y:S02]  /*7140*/  FSEL R176, R176, -INF , !P3 ;  /* 0xff800000b0b07808 */ /* 0x000fe40005800000 */
[----:B------:R-:W-:Y:S01]  /*7150*/  FSEL R177, R177, -INF , !P5 ;  /* 0xff800000b1b17808 */ /* 0x000fe20006800000 */
[----:B------:R-:W-:Y:S06]  /*7160*/  @P4 BRA `(.L_x_4925) ;  /* 0x00000000005c4947 */ /* 0x000fec0003800000 */
        /* <DEDUP_REMOVED lines=13> */
.L_x_4927:
[----:B------:R-:W-:-:S04]  /*7240*/  MOV R182, UR24 ;  /* 0x0000001800b67c02 */ /* 0x000fc80008000f00 */
[----:B------:R-:W-:-:S13]  /*7250*/  ISETP.NE.AND P2, PT, R182, 0x1, PT ;  /* 0x00000001b600780c */ /* 0x000fda0003f45270 */
[----:B------:R-:W0:Y:S02]  /*7260*/  @P2 LDC.64 R10, c[0x0][0x9e8] ;  /* 0x00027a00ff0a2b82 */ /* 0x000e240000000a00 */
[----:B0-----:R-:W-:-:S05]  /*7270*/  @P2 IMAD.HI.U32 R10, R5, R10, RZ ;  /* 0x0000000a050a2227 */ /* 0x001fca00078e00ff */
[----:B------:R-:W-:-:S07]  /*7280*/  @P2 SHF.R.U32.HI R5, RZ, R11, R10 ;  /* 0x0000000bff052219 */ /* 0x000fce000001160a */
.L_x_4928:
[----:B------:R-:W-:Y:S05]  /*7290*/  BSYNC B0 ;  /* 0x0000000000007941 */ /* 0x000fea0003800000 */
.L_x_4926:
[----:B------:R-:W-:-:S04]  /*72a0*/  IMAD R5, R5, R182, -R179 ;  /* 0x000000b605057224 */ /* 0x000fc800078e0ab3 */
[----:B------:R-:W-:-:S05]  /*72b0*/  IMAD.IADD R5, R5, 0x1, -R2 ;  /* 0x0000000105057824 */ /* 0x000fca00078e0a02 */
[----:B------:R-:W-:Y:S02]  /*72c0*/  VIADDMNMX R178, R5, R182, R178, PT ;  /* 0x000000b605b27246 */ /* 0x000fe400038001b2 */
[----:B------:R-:W-:-:S07]  /*72d0*/  VIMNMX R180, R180, R5, !PT ;  /* 0x00000005b4b47248 */ /* 0x000fce0007fe0100 */
.L_x_4925:
[----:B------:R-:W-:Y:S01]  /*72e0*/  FMNMX.FTZ R5, R166, R13, !PT ;  /* 0x0000000da6057209 */ /* 0x000fe20007810000 */
[----:B------:R-:W-:Y:S01]  /*72f0*/  UMOV UR10, UR23 ;  /* 0x00000017000a7c82 */ /* 0x000fe20008000000 */
[----:B------:R-:W-:Y:S01]  /*7300*/  ISETP.GT.AND P3, PT, R180, RZ, P1 ;  /* 0x000000ffb400720c */ /* 0x000fe20000f64270 */
[----:B------:R-:W-:Y:S01]  /*7310*/  IMAD.MOV R191, RZ, RZ, -R17 ;  /* 0x000000ffffbf7224 */ /* 0x000fe200078e0a11 */
[----:B------:R-:W-:Y:S02]  /*7320*/  FMNMX.FTZ R10, R164, R5, !PT ;  /* 0x00000005a40a7209 */ /* 0x000fe40007810000 */
[----:B------:R-:W-:Y:S02]  /*7330*/  ISETP.GT.AND P4, PT, R180, 0x1, P1 ;  /* 0x00000001b400780c */ /* 0x000fe40000f84270 */
[----:B------:R-:W-:Y:S02]  /*7340*/  FMNMX.FTZ R5, R193, R10, !PT ;  /* 0x0000000ac1057209 */ /* 0x000fe40007810000 */
[----:B------:R-:W-:-:S02]  /*7350*/  ISETP.LT.OR P3, PT, R178, 0x1, P3 ;  /* 0x00000001b200780c */ /* 0x000fc40001f61670 */
[----:B------:R-:W-:Y:S02]  /*7360*/  FMNMX.FTZ R10, R192, R5, !PT ;  /* 0x00000005c00a7209 */ /* 0x000fe40007810000 */
[----:B------:R-:W-:Y:S02]  /*7370*/  ISETP.GT.AND P6, PT, R180, 0x8, P1 ;  /* 0x00000008b400780c */ /* 0x000fe40000fc4270 */
[----:B------:R-:W-:Y:S02]  /*7380*/  FMNMX.FTZ R10, R165, R10, !PT ;  /* 0x0000000aa50a7209 */ /* 0x000fe40007810000 */
[----:B------:R-:W-:Y:S02]  /*7390*/  ISETP.LT.OR P4, PT, R178, 0x2, P4 ;  /* 0x00000002b200780c */ /* 0x000fe40002781670 */
[----:B------:R-:W-:Y:S02]  /*73a0*/  FMNMX.FTZ R5, R167, R10, !PT ;  /* 0x0000000aa7057209 */ /* 0x000fe40007810000 */
[----:B------:R-:W-:-:S02]  /*73b0*/  ISETP.GT.AND P2, PT, R180, 0x9, P1 ;  /* 0x00000009b400780c */ /* 0x000fc40000f44270 */
[----:B------:R-:W-:Y:S02]  /*73c0*/  FMNMX.FTZ R10, R168, R5, !PT ;  /* 0x00000005a80a7209 */ /* 0x000fe40007810000 */
[----:B------:R-:W-:Y:S02]  /*73d0*/  ISETP.LT.OR P6, PT, R178, 0x9, P6 ;  /* 0x00000009b200780c */ /* 0x000fe400037c1670 */
[----:B------:R-:W-:Y:S02]  /*73e0*/  FMNMX.FTZ R5, R169, R10, !PT ;  /* 0x0000000aa9057209 */ /* 0x000fe40007810000 */
[----:B------:R-:W-:Y:S02]  /*73f0*/  FSEL R15, R15, -INF , !P4 ;  /* 0xff8000000f0f7808 */ /* 0x000fe40006000000 */
        /* <DEDUP_REMOVED lines=9> */
[----:B------:R-:W-:Y:S02]  /*7490*/  FSEL R21, R21, -INF , !P2 ;  /* 0xff80000015157808 */ /* 0x000fe40005000000 */
[----:B------:R-:W-:Y:S02]  /*74a0*/  FMNMX.FTZ R5, R175, R10, !PT ;  /* 0x0000000aaf057209 */ /* 0x000fe40007810000 */
[----:B------:R-:W-:Y:S02]  /*74b0*/  ISETP.LT.OR P5, PT, R178, 0x11, P5 ;  /* 0x00000011b200780c */ /* 0x000fe40002fa1670 */
[----:B------:R-:W-:Y:S02]  /*74c0*/  FMNMX.FTZ R10, R176, R5, !PT ;  /* 0x00000005b00a7209 */ /* 0x000fe40007810000 */
[----:B------:R-:W-:-:S02]  /*74d0*/  ISETP.GT.AND P6, PT, R180, 0x18, P1 ;  /* 0x00000018b400780c */ /* 0x000fc40000fc4270 */
[----:B------:R-:W-:Y:S02]  /*74e0*/  FMNMX.FTZ R10, R177, R10, !PT ;  /* 0x0000000ab10a7209 */ /* 0x000fe40007810000 */
[----:B------:R-:W-:Y:S02]  /*74f0*/  ISETP.LT.OR P4, PT, R178, 0x12, P4 ;  /* 0x00000012b200780c */ /* 0x000fe40002781670 */
[----:B------:R-:W-:Y:S01]  /*7500*/  FSEL R152, R152, -INF , !P5 ;  /* 0xff80000098987808 */ /* 0x000fe20006800000 */
[----:B------:R-:W0:Y:S01]  /*7510*/  SHFL.BFLY PT, R5, R10, 0x2, 0x1f ;  /* 0x0c401f000a057f89 */ /* 0x000e2200000e0000 */
[----:B------:R-:W-:Y:S02]  /*7520*/  ISETP.GT.AND P2, PT, R180, 0x19, P1 ;  /* 0x00000019b400780c */ /* 0x000fe40000f44270 */
[----:B------:R-:W-:Y:S02]  /*7530*/  ISETP.LT.OR P6, PT, R178, 0x19, P6 ;  /* 0x00000019b200780c */ /* 0x000fe400037c1670 */
[----:B------:R-:W-:-:S02]  /*7540*/  FSEL R153, R153, -INF , !P4 ;  /* 0xff80000099997808 */ /* 0x000fc40006000000 */
[----:B------:R-:W-:Y:S02]  /*7550*/  ISETP.GT.AND P5, PT, R180, 0x21, P1 ;  /* 0x00000021b400780c */ /* 0x000fe40000fa4270 */
[----:B------:R-:W-:Y:S02]  /*7560*/  FSEL R154, R154, -INF , !P6 ;  /* 0xff8000009a9a7808 */ /* 0x000fe40007000000 */
[C---:B------:R-:W-:Y:S02]  /*7570*/  ISETP.LT.OR P2, PT, R178.reuse, 0x1a, P2 ;  /* 0x0000001ab200780c */ /* 0x040fe40001741670 */
[----:B------:R-:W-:Y:S02]  /*7580*/  ISETP.LT.OR P5, PT, R178, 0x22, P5 ;  /* 0x00000022b200780c */ /* 0x000fe40002fa1670 */
[----:B------:R-:W-:Y:S02]  /*7590*/  FSEL R155, R155, -INF , !P2 ;  /* 0xff8000009b9b7808 */ /* 0x000fe40005000000 */
[----:B------:R-:W-:-:S02]  /*75a0*/  ISETP.GT.AND P4, PT, R180, 0x28, P1 ;  /* 0x00000028b400780c */ /* 0x000fc40000f84270 */
[----:B------:R-:W-:Y:S02]  /*75b0*/  ISETP.GT.AND P6, PT, R180, 0x29, P1 ;  /* 0x00000029b400780c */ /* 0x000fe40000fc4270 */
[----:B------:R-:W-:Y:S02]  /*75c0*/  ISETP.LT.OR P4, PT, R178, 0x29, P4 ;  /* 0x00000029b200780c */ /* 0x000fe40002781670 */
[----:B------:R-:W-:Y:S02]  /*75d0*/  ISETP.GT.AND P2, PT, R180, 0x30, P1 ;  /* 0x00000030b400780c */ /* 0x000fe40000f44270 */
[----:B0-----:R-:W-:Y:S02]  /*75e0*/  FMNMX.FTZ R11, R10, R5, !PT ;  /* 0x000000050a0b7209 */ /* 0x001fe40007810000 */
[----:B------:R-:W-:Y:S02]  /*75f0*/  FSEL R158, R158, -INF , !P4 ;  /* 0xff8000009e9e7808 */ /* 0x000fe40006000000 */
[C---:B------:R-:W-:Y:S01]  /*7600*/  ISETP.LT.OR P6, PT, R178.reuse, 0x2a, P6 ;  /* 0x0000002ab200780c */ /* 0x040fe200037c1670 */
[----:B------:R-:W0:Y:S01]  /*7610*/  SHFL.BFLY PT, R182, R11, 0x1, 0x1f ;  /* 0x0c201f000bb67f89 */ /* 0x000e2200000e0000 */
[----:B------:R-:W-:-:S02]  /*7620*/  ISETP.LT.OR P2, PT, R178, 0x31, P2 ;  /* 0x00000031b200780c */ /* 0x000fc40001741670 */
[----:B------:R-:W-:Y:S02]  /*7630*/  ISETP.GT.AND P4, PT, R180, 0x38, P1 ;  /* 0x00000038b400780c */ /* 0x000fe40000f84270 */
[----:B------:R-:W-:Y:S02]  /*7640*/  FSEL R160, R160, -INF , !P2 ;  /* 0xff800000a0a07808 */ /* 0x000fe40005000000 */
[----:B------:R-:W-:Y:S02]  /*7650*/  ISETP.LT.OR P4, PT, R178, 0x39, P4 ;  /* 0x00000039b200780c */ /* 0x000fe40002781670 */
[----:B0-----:R-:W-:Y:S02]  /*7660*/  FMNMX.FTZ R5, R11, R182, !PT ;  /* 0x000000b60b057209 */ /* 0x001fe40007810000 */
[----:B------:R-:W-:Y:S02]  /*7670*/  FSEL R11, R6, -INF , !P3 ;  /* 0xff800000060b7808 */ /* 0x000fe40005800000 */
[----:B------:R-:W-:Y:S01]  /*7680*/  ISETP.GT.AND P3, PT, R180, 0x20, P1 ;  /* 0x00000020b400780c */ /* 0x000fe20000f64270 */
[----:B------:R-:W-:Y:S01]  /*7690*/  FMUL.FTZ R181, R5, UR10 ;  /* 0x0000000a05b57c20 */ /* 0x000fe20008410000 */
[----:B------:R-:W-:-:S02]  /*76a0*/  FMNMX.FTZ R6, R11, R14, !PT ;  /* 0x0000000e0b067209 */ /* 0x000fc40007810000 */
[----:B------:R-:W-:Y:S02]  /*76b0*/  ISETP.LT.OR P3, PT, R178, 0x21, P3 ;  /* 0x00000021b200780c */ /* 0x000fe40001f61670 */
[----:B------:R-:W-:Y:S02]  /*76c0*/  FMNMX.FTZ R179, R15, R6, !PT ;  /* 0x000000060fb37209 */ /* 0x000fe40007810000 */
[----:B------:R-:W-:Y:S02]  /*76d0*/  FSEL R156, R156, -INF , !P3 ;  /* 0xff8000009c9c7808 */ /* 0x000fe40005800000 */
[----:B------:R-:W-:Y:S02]  /*76e0*/  FMNMX.FTZ R6, R20, R179, !PT ;  /* 0x000000b314067209 */ /* 0x000fe40007810000 */
[----:B------:R-:W-:Y:S02]  /*76f0*/  FSETP.NEU.FTZ.AND P3, PT, R5, -INF , PT ;  /* 0xff8000000500780b */ /* 0x000fe40003f7d000 */
[----:B------:R-:W-:-:S02]  /*7700*/  FMNMX.FTZ R179, R21, R6, !PT ;  /* 0x0000000615b37209 */ /* 0x000fc40007810000 */
[----:B------:R-:W-:Y:S02]  /*7710*/  FSEL R181, R181, RZ, P3 ;  /* 0x000000ffb5b57208 */ /* 0x000fe40001800000 */
[----:B------:R-:W-:-:S03]  /*7720*/  FMNMX.FTZ R6, R152, R179, !PT ;  /* 0x000000b398067209 */ /* 0x000fc60007810000 */
[--C-:B------:R-:W-:Y:S01]  /*7730*/  FFMA.FTZ R10, R166, UR10, -R181.reuse ;  /* 0x0000000aa60a7c23 */ /* 0x100fe200080108b5 */
[----:B------:R-:W-:Y:S01]  /*7740*/  FMNMX.FTZ R179, R153, R6, !PT ;  /* 0x0000000699b37209 */ /* 0x000fe20007810000 */
[--C-:B------:R-:W-:Y:S01]  /*7750*/  FFMA.FTZ R173, R173, UR10, -R181.reuse ;  /* 0x0000000aadad7c23 */ /* 0x100fe200080108b5 */
[----:B------:R-:W-:Y:S01]  /*7760*/  FSEL R166, R162, -INF , !P4 ;  /* 0xff800000a2a67808 */ /* 0x000fe20006000000 */
[----:B------:R-:W-:Y:S01]  /*7770*/  FFMA.FTZ R162, R192, UR10, -R181 ;  /* 0x0000000ac0a27c23 */ /* 0x000fe200080108b5 */
[----:B------:R-:W-:Y:S01]  /*7780*/  FMNMX.FTZ R6, R154, R179, !PT ;  /* 0x000000b39a067209 */ /* 0x000fe20007810000 */
[----:B------:R-:W-:Y:S01]  /*7790*/  MUFU.EX2 R10, R10 ;  /* 0x0000000a000a7308 */ /* 0x000fe20000000800 */
[----:B------:R-:W-:Y:S02]  /*77a0*/  FSEL R179, R157, -INF , !P5 ;  /* 0xff8000009db37808 */ /* 0x000fe40006800000 */
[----:B------:R-:W-:Y:S02]  /*77b0*/  FMNMX.FTZ R157, R155, R6, !PT ;  /* 0x000000069b9d7209 */ /* 0x000fe40007810000 */
[----:B------:R-:W-:-:S02]  /*77c0*/  ISETP.GT.AND P5, PT, R180, 0x31, P1 ;  /* 0x00000031b400780c */ /* 0x000fc40000fa4270 */
[----:B------:R-:W-:Y:S01]  /*77d0*/  FMNMX.FTZ R6, R156, R157, !PT ;  /* 0x0000009d9c067209 */ /* 0x000fe20007810000 */
[--C-:B------:R-:W-:Y:S01]  /*77e0*/  FFMA.FTZ R157, R164, UR10, -R181.reuse ;  /* 0x0000000aa49d7c23 */ /* 0x100fe200080108b5 */
[----:B------:R-:W-:Y:S01]  /*77f0*/  FSEL R164, R159, -INF , !P6 ;  /* 0xff8000009fa47808 */ /* 0x000fe20007000000 */
[----:B------:R-:W-:Y:S01]  /*7800*/  FFMA.FTZ R159, R193, UR10, -R181 ;  /* 0x0000000ac19f7c23 */ /* 0x000fe200080108b5 */
[----:B------:R-:W-:Y:S01]  /*7810*/  FMNMX.FTZ R183, R179, R6, !PT ;  /* 0x00000006b3b77209 */ /* 0x000fe20007810000 */
[----:B------:R-:W-:Y:S01]  /*7820*/  MUFU.EX2 R162, R162 ;  /* 0x000000a200a27308 */ /* 0x000fe20000000800 */
[----:B------:R-:W-:Y:S02]  /*7830*/  ISETP.LT.OR P5, PT, R178, 0x32, P5 ;  /* 0x00000032b200780c */ /* 0x000fe40002fa1670 */
[----:B------:R-:W-:Y:S02]  /*7840*/  FMNMX.FTZ R183, R158, R183, !PT ;  /* 0x000000b79eb77209 */ /* 0x000fe40007810000 */
[----:B------:R-:W-:-:S02]  /*7850*/  ISETP.GT.AND P1, PT, R180, 0x39, P1 ;  /* 0x00000039b400780c */ /* 0x000fc40000f24270 */
[----:B------:R-:W-:Y:S01]  /*7860*/  FMNMX.FTZ R183, R164, R183, !PT ;  /* 0x000000b7a4b77209 */ /* 0x000fe20007810000 */
[----:B------:R-:W-:Y:S01]  /*7870*/  MUFU.EX2 R157, R157 ;  /* 0x0000009d009d7308 */ /* 0x000fe20000000800 */
[----:B------:R-:W-:Y:S02]  /*7880*/  FSEL R161, R161, -INF , !P5 ;  /* 0xff800000a1a17808 */ /* 0x000fe40006800000 */
[----:B------:R-:W-:Y:S02]  /*7890*/  FMNMX.FTZ R6, R160, R183, !PT ;  /* 0x000000b7a0067209 */ /* 0x000fe40007810000 */
[----:B------:R-:W-:Y:S01]  /*78a0*/  ISETP.LT.OR P1, PT, R178, 0x3a, P1 ;  /* 0x0000003ab200780c */ /* 0x000fe20000f21670 */
[--C-:B------:R-:W-:Y:S01]  /*78b0*/  FFMA.FTZ R178, R167, UR10, -R181.reuse ;  /* 0x0000000aa7b27c23 */ /* 0x100fe200080108b5 */
[----:B------:R-:W-:Y:S01]  /*78c0*/  FMNMX.FTZ R183, R161, R6, !PT ;  /* 0x00000006a1b77209 */ /* 0x000fe20007810000 */
[----:B------:R-:W-:Y:S01]  /*78d0*/  MUFU.EX2 R159, R159 ;  /* 0x0000009f009f7308 */ /* 0x000fe20000000800 */
[----:B------:R-:W-:Y:S01]  /*78e0*/  FSEL R180, R163, -INF , !P1 ;  /* 0xff800000a3b47808 */ /* 0x000fe20004800000 */
[--C-:B------:R-:W-:Y:S01]  /*78f0*/  FFMA.FTZ R163, R165, UR10, -R181.reuse ;  /* 0x0000000aa5a37c23 */ /* 0x100fe200080108b5 */
[----:B------:R-:W-:Y:S01]  /*7900*/  FMNMX.FTZ R183, R166, R183, !PT ;  /* 0x000000b7a6b77209 */ /* 0x000fe20007810000 */
[--C-:B------:R-:W-:Y:S01]  /*7910*/  FFMA.FTZ R165, R168, UR10, -R181.reuse ;  /* 0x0000000aa8a57c23 */ /* 0x100fe200080108b5 */
[--C-:B------:R-:W-:Y:S01]  /*7920*/  FFMA.FTZ R168, R169, UR10, -R181.reuse ;  /* 0x0000000aa9a87c23 */ /* 0x100fe200080108b5 */
[--C-:B------:R-:W-:Y:S01]  /*7930*/  FFMA.FTZ R169, R172, UR10, -R181.reuse ;  /* 0x0000000aaca97c23 */ /* 0x100fe200080108b5 */
[----:B------:R-:W-:Y:S01]  /*7940*/  FMNMX.FTZ R183, R180, R183, !PT ;  /* 0x000000b7b4b77209 */ /* 0x000fe20007810000 */
[----:B------:R-:W-:Y:S01]  /*7950*/  MUFU.EX2 R163, R163 ;  /* 0x000000a300a37308 */ /* 0x000fe20000000800 */
[----:B------:R-:W-:Y:S01]  /*7960*/  FSEL R172, R5, RZ, P3 ;  /* 0x000000ff05ac7208 */ /* 0x000fe20001800000 */
[--C-:B------:R-:W-:Y:S01]  /*7970*/  FFMA.FTZ R167, R170, UR10, -R181.reuse ;  /* 0x0000000aaaa77c23 */ /* 0x100fe200080108b5 */
[--C-:B------:R-:W-:Y:S01]  /*7980*/  FFMA.FTZ R170, R171, UR10, -R181.reuse ;  /* 0x0000000aabaa7c23 */ /* 0x100fe200080108b5 */
[----:B------:R-:W0:Y:S01]  /*7990*/  SHFL.BFLY PT, R6, R183, 0x2, 0x1f ;  /* 0x0c401f00b7067f89 */ /* 0x000e2200000e0000 */
[----:B------:R-:W-:Y:S01]  /*79a0*/  FFMA.FTZ R171, R174, UR10, -R181 ;  /* 0x0000000aaeab7c23 */ /* 0x000fe200080108b5 */
[----:B------:R-:W-:Y:S01]  /*79b0*/  FADD.FTZ R13, -R172, R13 ;  /* 0x0000000dac0d7221 */ /* 0x000fe20000010100 */
[--C-:B------:R-:W-:Y:S01]  /*79c0*/  FFMA.FTZ R174, R175, UR10, -R181.reuse ;  /* 0x0000000aafae7c23 */ /* 0x100fe200080108b5 */
[----:B------:R-:W-:Y:S01]  /*79d0*/  MUFU.EX2 R178, R178 ;  /* 0x000000b200b27308 */ /* 0x000fe20000000800 */
[--C-:B------:R-:W-:Y:S01]  /*79e0*/  FFMA.FTZ R175, R176, UR10, -R181.reuse ;  /* 0x0000000ab0af7c23 */ /* 0x100fe200080108b5 */
[----:B------:R-:W-:Y:S01]  /*79f0*/  FMUL.FTZ R13, R13, UR10 ;  /* 0x0000000a0d0d7c20 */ /* 0x000fe20008410000 */
[----:B------:R-:W-:Y:S01]  /*7a00*/  FFMA.FTZ R176, R177, UR10, -R181 ;  /* 0x0000000ab1b07c23 */ /* 0x000fe200080108b5 */
[----:B------:R-:W-:-:S04]  /*7a10*/  ISETP.NE.AND P1, PT, R2, R191, PT ;  /* 0x000000bf0200720c */ /* 0x000fc80003f25270 */
[----:B------:R-:W1:Y:S08]  /*7a20*/  MUFU.EX2 R13, R13 ;  /* 0x0000000d000d7308 */ /* 0x000e700000000800 */
[----:B------:R-:W2:Y:S01]  /*7a30*/  MUFU.EX2 R165, R165 ;  /* 0x000000a500a57308 */ /* 0x000ea20000000800 */
[----:B0-----:R-:W-:-:S07]  /*7a40*/  FMNMX.FTZ R6, R183, R6, !PT ;  /* 0x00000006b7067209 */ /* 0x001fce0007810000 */
[----:B------:R-:W0:Y:S01]  /*7a50*/  MUFU.EX2 R168, R168 ;  /* 0x000000a800a87308 */ /* 0x000e220000000800 */
[----:B------:R-:W3:Y:S01]  /*7a60*/  SHFL.BFLY PT, R183, R6, 0x1, 0x1f ;  /* 0x0c201f0006b77f89 */ /* 0x000ee200000e0000 */
[----:B-1----:R-:W-:Y:S01]  /*7a70*/  FFMA.FTZ R182, R13, R3, R10 ;  /* 0x000000030db67223 */ /* 0x002fe2000001000a */
[-C--:B------:R-:W-:Y:S01]  /*7a80*/  FMUL.FTZ R24, R24, R13.reuse ;  /* 0x0000000d18187220 */ /* 0x080fe20000410000 */
[-C--:B------:R-:W-:Y:S01]  /*7a90*/  FMUL.FTZ R25, R25, R13.reuse ;  /* 0x0000000d19197220 */ /* 0x080fe20000410000 */
[-C--:B------:R-:W-:Y:S01]  /*7aa0*/  FMUL.FTZ R28, R28, R13.reuse ;  /* 0x0000000d1c1c7220 */ /* 0x080fe20000410000 */
[----:B------:R-:W-:Y:S01]  /*7ab0*/  FADD.FTZ R182, R157, R182 ;  /* 0x000000b69db67221 */ /* 0x000fe20000010000 */
[-C--:B------:R-:W-:Y:S01]  /*7ac0*/  FMUL.FTZ R29, R29, R13.reuse ;  /* 0x0000000d1d1d7220 */ /* 0x080fe20000410000 */
[----:B------:R-:W-:Y:S01]  /*7ad0*/  MUFU.EX2 R172, R173 ;  /* 0x000000ad00ac7308 */ /* 0x000fe20000000800 */
[-C--:B------:R-:W-:Y:S01]  /*7ae0*/  FMUL.FTZ R32, R32, R13.reuse ;  /* 0x0000000d20207220 */ /* 0x080fe20000410000 */
[----:B------:R-:W-:Y:S01]  /*7af0*/  FADD.FTZ R177, R159, R182 ;  /* 0x000000b69fb17221 */ /* 0x000fe20000010000 */
[-C--:B------:R-:W-:Y:S01]  /*7b00*/  FMUL.FTZ R33, R33, R13.reuse ;  /* 0x0000000d21217220 */ /* 0x080fe20000410000 */
[-C--:B------:R-:W-:Y:S01]  /*7b10*/  FMUL.FTZ R36, R36, R13.reuse ;  /* 0x0000000d24247220 */ /* 0x080fe20000410000 */
[-C--:B------:R-:W-:Y:S01]  /*7b20*/  FMUL.FTZ R37, R37, R13.reuse ;  /* 0x0000000d25257220 */ /* 0x080fe20000410000 */
[----:B------:R-:W-:Y:S01]  /*7b30*/  FADD.FTZ R182, R162, R177 ;  /* 0x000000b1a2b67221 */ /* 0x000fe20000010000 */
[----:B------:R-:W-:Y:S01]  /*7b40*/  IMAD.U32 R177, RZ, RZ, UR27 ;  /* 0x0000001bffb17e24 */ /* 0x000fe2000f8e00ff */
[----:B------:R1:W-:Y:S01]  /*7b50*/  MUFU.EX2 R173, R175 ;  /* 0x000000af00ad7308 */ /* 0x0003e20000000800 */
[----:B------:R-:W-:Y:S01]  /*7b60*/  FMUL.FTZ R40, R40, R13 ;  /* 0x0000000d28287220 */ /* 0x000fe20000410000 */
[----:B------:R-:W-:Y:S01]  /*7b70*/  FADD.FTZ R181, R163, R182 ;  /* 0x000000b6a3b57221 */ /* 0x000fe20000010000 */
[----:B------:R-:W-:-:S02]  /*7b80*/  @!P1 IMAD R177, R177, 0x40, R16 ;  /* 0x00000040b1b19824 */ /* 0x000fc400078e0210 */
[-C--:B------:R-:W-:Y:S01]  /*7b90*/  FMUL.FTZ R41, R41, R13.reuse ;  /* 0x0000000d29297220 */ /* 0x080fe20000410000 */
[-C--:B------:R-:W-:Y:S01]  /*7ba0*/  FMUL.FTZ R44, R44, R13.reuse ;  /* 0x0000000d2c2c7220 */ /* 0x080fe20000410000 */
[-C--:B------:R-:W-:Y:S01]  /*7bb0*/  FMUL.FTZ R45, R45, R13.reuse ;  /* 0x0000000d2d2d7220 */ /* 0x080fe20000410000 */
[----:B------:R-:W-:Y:S01]  /*7bc0*/  FMUL.FTZ R48, R48, R13 ;  /* 0x0000000d30307220 */ /* 0x000fe20000410000 */
[----:B------:R-:W4:Y:S01]  /*7bd0*/  MUFU.EX2 R167, R167 ;  /* 0x000000a700a77308 */ /* 0x000f220000000800 */
[----:B---3--:R-:W-:Y:S01]  /*7be0*/  FMNMX.FTZ R6, R6, R183, !PT ;  /* 0x000000b706067209 */ /* 0x008fe20007810000 */
[-C--:B------:R-:W-:Y:S01]  /*7bf0*/  FMUL.FTZ R49, R49, R13.reuse ;  /* 0x0000000d31317220 */ /* 0x080fe20000410000 */
[----:B------:R-:W-:Y:S01]  /*7c00*/  @!P1 LEA R177, R177, UR42, 0x2 ;  /* 0x0000002ab1b19c11 */ /* 0x000fe2000f8e10ff */
[-C--:B------:R-:W-:Y:S01]  /*7c10*/  FMUL.FTZ R52, R52, R13.reuse ;  /* 0x0000000d34347220 */ /* 0x080fe20000410000 */
[C---:B------:R-:W-:Y:S01]  /*7c20*/  FSETP.NEU.FTZ.AND P2, PT, R6.reuse, -INF , PT ;  /* 0xff8000000600780b */ /* 0x040fe20003f5d000 */
[C---:B------:R-:W-:Y:S01]  /*7c30*/  FMUL.FTZ R3, R6.reuse, UR10 ;  /* 0x0000000a06037c20 */ /* 0x040fe20008410000 */
[-C--:B------:R-:W-:Y:S01]  /*7c40*/  FMUL.FTZ R53, R53, R13.reuse ;  /* 0x0000000d35357220 */ /* 0x080fe20000410000 */
[----:B------:R-:W3:Y:S01]  /*7c50*/  MUFU.EX2 R170, R170 ;  /* 0x000000aa00aa7308 */ /* 0x000ee20000000800 */
[----:B-1----:R-:W-:Y:S01]  /*7c60*/  FSEL R175, R6, RZ, P2 ;  /* 0x000000ff06af7208 */ /* 0x002fe20001000000 */
[----:B------:R1:W-:Y:S01]  /*7c70*/  @!P1 STS [R177+0x28800], R13 ;  /* 0x0288000db1009388 */ /* 0x0003e20000000800 */
[----:B------:R-:W-:Y:S01]  /*7c80*/  FSEL R3, R3, RZ, P2 ;  /* 0x000000ff03037208 */ /* 0x000fe20001000000 */
[-C--:B------:R-:W-:Y:S01]  /*7c90*/  FMUL.FTZ R56, R56, R13.reuse ;  /* 0x0000000d38387220 */ /* 0x080fe20000410000 */
[-C--:B------:R-:W-:Y:S01]  /*7ca0*/  FMUL.FTZ R57, R57, R13.reuse ;  /* 0x0000000d39397220 */ /* 0x080fe20000410000 */
[----:B------:R-:W-:Y:S01]  /*7cb0*/  FADD.FTZ R175, -R175, R14 ;  /* 0x0000000eafaf7221 */ /* 0x000fe20000010100 */
[----:B------:R-:W-:Y:S01]  /*7cc0*/  FADD.FTZ R14, R178, R181 ;  /* 0x000000b5b20e7221 */ /* 0x000fe20000010000 */
[----:B------:R-:W5:Y:S01]  /*7cd0*/  MUFU.EX2 R169, R169 ;  /* 0x000000a900a97308 */ /* 0x000f620000000800 */
[--C-:B------:R-:W-:Y:S01]  /*7ce0*/  FFMA.FTZ R182, R15, UR10, -R3.reuse ;  /* 0x0000000a0fb67c23 */ /* 0x100fe20008010803 */
[--C-:B------:R-:W-:Y:S01]  /*7cf0*/  FFMA.FTZ R11, R11, UR10, -R3.reuse ;  /* 0x0000000a0b0b7c23 */ /* 0x100fe20008010803 */
[----:B--2---:R-:W-:Y:S01]  /*7d00*/  FADD.FTZ R15, R165, R14 ;  /* 0x0000000ea50f7221 */ /* 0x004fe20000010000 */
[----:B------:R-:W-:Y:S01]  /*7d10*/  FMUL.FTZ R14, R175, UR10 ;  /* 0x0000000aaf0e7c20 */ /* 0x000fe20008410000 */
[--C-:B------:R-:W-:Y:S01]  /*7d20*/  FFMA.FTZ R175, R152, UR10, -R3.reuse ;  /* 0x0000000a98af7c23 */ /* 0x100fe20008010803 */
[----:B------:R-:W-:Y:S01]  /*7d30*/  FFMA.FTZ R181, R20, UR10, -R3 ;  /* 0x0000000a14b57c23 */ /* 0x000fe20008010803 */
[----:B0-----:R-:W-:Y:S01]  /*7d40*/  FADD.FTZ R152, R168, R15 ;  /* 0x0000000fa8987221 */ /* 0x001fe20000010000 */
[----:B------:R-:W0:Y:S01]  /*7d50*/  MUFU.EX2 R171, R171 ;  /* 0x000000ab00ab7308 */ /* 0x000e220000000800 */
[--C-:B------:R-:W-:Y:S01]  /*7d60*/  FFMA.FTZ R20, R21, UR10, -R3.reuse ;  /* 0x0000000a15147c23 */ /* 0x100fe20008010803 */
[--C-:B------:R-:W-:Y:S01]  /*7d70*/  FFMA.FTZ R153, R153, UR10, -R3.reuse ;  /* 0x0000000a99997c23 */ /* 0x100fe20008010803 */
[----:B----4-:R-:W-:Y:S01]  /*7d80*/  FADD.FTZ R15, R167, R152 ;  /* 0x00000098a70f7221 */ /* 0x010fe20000010000 */
[--C-:B------:R-:W-:Y:S01]  /*7d90*/  FFMA.FTZ R183, R154, UR10, -R3.reuse ;  /* 0x0000000a9ab77c23 */ /* 0x100fe20008010803 */
[--C-:B------:R-:W-:Y:S01]  /*7da0*/  FFMA.FTZ R191, R155, UR10, -R3.reuse ;  /* 0x0000000a9bbf7c23 */ /* 0x100fe20008010803 */
[----:B------:R-:W-:Y:S01]  /*7db0*/  FFMA.FTZ R192, R156, UR10, -R3 ;  /* 0x0000000a9cc07c23 */ /* 0x000fe20008010803 */
[----:B---3--:R-:W-:Y:S01]  /*7dc0*/  FADD.FTZ R152, R170, R15 ;  /* 0x0000000faa987221 */ /* 0x008fe20000010000 */
[----:B------:R-:W2:Y:S01]  /*7dd0*/  MUFU.EX2 R174, R174 ;  /* 0x000000ae00ae7308 */ /* 0x000ea20000000800 */
[--C-:B------:R-:W-:Y:S01]  /*7de0*/  FFMA.FTZ R179, R179, UR10, -R3.reuse ;  /* 0x0000000ab3b37c23 */ /* 0x100fe20008010803 */
[--C-:B------:R-:W-:Y:S01]  /*7df0*/  FFMA.FTZ R193, R158, UR10, -R3.reuse ;  /* 0x0000000a9ec17c23 */ /* 0x100fe20008010803 */
[----:B-----5:R-:W-:Y:S01]  /*7e00*/  FADD.FTZ R195, R169, R152 ;  /* 0x00000098a9c37221 */ /* 0x020fe20000010000 */
[--C-:B------:R-:W-:Y:S01]  /*7e10*/  FFMA.FTZ R194, R164, UR10, -R3.reuse ;  /* 0x0000000aa4c27c23 */ /* 0x100fe20008010803 */
[--C-:B------:R-:W-:Y:S01]  /*7e20*/  FFMA.FTZ R21, R160, UR10, -R3.reuse ;  /* 0x0000000aa0157c23 */ /* 0x100fe20008010803 */
[----:B------:R-:W-:Y:S01]  /*7e30*/  FFMA.FTZ R161, R161, UR10, -R3 ;  /* 0x0000000aa1a17c23 */ /* 0x000fe20008010803 */
[----:B------:R-:W-:Y:S01]  /*7e40*/  FADD.FTZ R152, R172, R195 ;  /* 0x000000c3ac987221 */ /* 0x000fe20000010000 */
[----:B------:R-:W-:Y:S01]  /*7e50*/  MUFU.EX2 R11, R11 ;  /* 0x0000000b000b7308 */ /* 0x000fe20000000800 */
[--C-:B------:R-:W-:Y:S01]  /*7e60*/  FFMA.FTZ R15, R166, UR10, -R3.reuse ;  /* 0x0000000aa60f7c23 */ /* 0x100fe20008010803 */
[----:B------:R-:W-:Y:S01]  /*7e70*/  FFMA.FTZ R180, R180, UR10, -R3 ;  /* 0x0000000ab4b47c23 */ /* 0x000fe20008010803 */
[----:B0-----:R-:W-:Y:S01]  /*7e80*/  FADD.FTZ R3, R171, R152 ;  /* 0x00000098ab037221 */ /* 0x001fe20000010000 */
[----:B------:R-:W-:Y:S01]  /*7e90*/  F2FP.F16.F32.PACK_AB R152, R157, R10 ;  /* 0x0000000a9d98723e */ /* 0x000fe200000000ff */
[----:B------:R-:W-:Y:S01]  /*7ea0*/  FMUL.FTZ R60, R60, R13 ;  /* 0x0000000d3c3c7220 */ /* 0x000fe20000410000 */
[----:B------:R-:W-:Y:S01]  /*7eb0*/  F2FP.F16.F32.PACK_AB R154, R162, R159 ;  /* 0x0000009fa29a723e */ /* 0x000fe200000000ff */
[----:B------:R-:W-:Y:S01]  /*7ec0*/  FMUL.FTZ R61, R61, R13 ;  /* 0x0000000d3d3d7220 */ /* 0x000fe20000410000 */
[----:B------:R-:W0:Y:S01]  /*7ed0*/  MUFU.EX2 R14, R14 ;  /* 0x0000000e000e7308 */ /* 0x000e220000000800 */
[----:B--2---:R-:W-:Y:S01]  /*7ee0*/  FADD.FTZ R10, R174, R3 ;  /* 0x00000003ae0a7221 */ /* 0x004fe20000010000 */
[----:B------:R-:W-:Y:S01]  /*7ef0*/  F2FP.F16.F32.PACK_AB R158, R168, R165 ;  /* 0x000000a5a89e723e */ /* 0x000fe200000000ff */
[----:B------:R-:W-:Y:S01]  /*7f00*/  FMUL.FTZ R64, R64, R13 ;  /* 0x0000000d40407220 */ /* 0x000fe20000410000 */
[----:B------:R-:W-:Y:S01]  /*7f10*/  F2FP.F16.F32.PACK_AB R156, R178, R163 ;  /* 0x000000a3b29c723e */ /* 0x000fe200000000ff */
[----:B------:R-:W-:Y:S01]  /*7f20*/  FADD.FTZ R3, R173, R10 ;  /* 0x0000000aad037221 */ /* 0x000fe20000010000 */
[----:B------:R-:W-:Y:S01]  /*7f30*/  F2FP.F16.F32.PACK_AB R160, R170, R167 ;  /* 0x000000a7aaa0723e */ /* 0x000fe200000000ff */
[----:B------:R-:W-:Y:S01]  /*7f40*/  FMUL.FTZ R65, R65, R13 ;  /* 0x0000000d41417220 */ /* 0x000fe20000410000 */
[----:B------:R-:W2:Y:S01]  /*7f50*/  MUFU.EX2 R182, R182 ;  /* 0x000000b600b67308 */ /* 0x000ea20000000800 */
[----:B------:R-:W-:Y:S01]  /*7f60*/  F2FP.F16.F32.PACK_AB R162, R172, R169 ;  /* 0x000000a9aca2723e */ /* 0x000fe200000000ff */
[----:B------:R-:W-:Y:S01]  /*7f70*/  FMUL.FTZ R68, R68, R13 ;  /* 0x0000000d44447220 */ /* 0x000fe20000410000 */
[----:B------:R-:W-:Y:S01]  /*7f80*/  F2FP.F16.F32.PACK_AB R164, R174, R171 ;  /* 0x000000abaea4723e */ /* 0x000fe200000000ff */
[-C--:B------:R-:W-:Y:S01]  /*7f90*/  FMUL.FTZ R69, R69, R13.reuse ;  /* 0x0000000d45457220 */ /* 0x080fe20000410000 */
[-C--:B------:R-:W-:Y:S01]  /*7fa0*/  FMUL.FTZ R72, R72, R13.reuse ;  /* 0x0000000d48487220 */ /* 0x080fe20000410000 */
[-C--:B------:R-:W-:Y:S01]  /*7fb0*/  FMUL.FTZ R73, R73, R13.reuse ;  /* 0x0000000d49497220 */ /* 0x080fe20000410000 */
[-C--:B------:R-:W-:Y:S01]  /*7fc0*/  FMUL.FTZ R76, R76, R13.reuse ;  /* 0x0000000d4c4c7220 */ /* 0x080fe20000410000 */
[----:B------:R-:W3:Y:S01]  /*7fd0*/  MUFU.EX2 R155, R181 ;  /* 0x000000b5009b7308 */ /* 0x000ee20000000800 */
[----:B0-----:R1:W-:Y:S01]  /*7fe0*/  @!P1 STS [R177+0x28820], R14 ;  /* 0x0288200eb1009388 */ /* 0x0013e20000000800 */
        /* <DEDUP_REMOVED lines=14> */
[----:B------:R-:W4:Y:S01]  /*80d0*/  MUFU.EX2 R157, R175 ;  /* 0x000000af009d7308 */ /* 0x000f220000000800 */
[-C--:B------:R-:W-:Y:S01]  /*80e0*/  FMUL.FTZ R104, R104, R13.reuse ;  /* 0x0000000d68687220 */ /* 0x080fe20000410000 */
[-C--:B------:R-:W-:Y:S01]  /*80f0*/  FMUL.FTZ R105, R105, R13.reuse ;  /* 0x0000000d69697220 */ /* 0x080fe20000410000 */
[-C--:B------:R-:W-:Y:S01]  /*8100*/  FMUL.FTZ R108, R108, R13.reuse ;  /* 0x0000000d6c6c7220 */ /* 0x080fe20000410000 */
[-C--:B------:R-:W-:Y:S01]  /*8110*/  FMUL.FTZ R109, R109, R13.reuse ;  /* 0x0000000d6d6d7220 */ /* 0x080fe20000410000 */
[-C--:B------:R-:W-:Y:S01]  /*8120*/  FMUL.FTZ R112, R112, R13.reuse ;  /* 0x0000000d70707220 */ /* 0x080fe20000410000 */
[-C--:B------:R-:W-:Y:S01]  /*8130*/  FMUL.FTZ R113, R113, R13.reuse ;  /* 0x0000000d71717220 */ /* 0x080fe20000410000 */
[-C--:B------:R-:W-:Y:S01]  /*8140*/  FMUL.FTZ R116, R116, R13.reuse ;  /* 0x0000000d74747220 */ /* 0x080fe20000410000 */
[----:B------:R5:W1:Y:S01]  /*8150*/  MUFU.EX2 R10, R153 ;  /* 0x00000099000a7308 */ /* 0x000a620000000800 */
        /* <DEDUP_REMOVED lines=8> */
[----:B-----5:R-:W-:Y:S01]  /*81e0*/  FFMA.FTZ R153, R14, R4, R11 ;  /* 0x000000040e997223 */ /* 0x020fe2000001000b */
[-C--:B------:R-:W-:Y:S01]  /*81f0*/  FMUL.FTZ R132, R132, R13.reuse ;  /* 0x0000000d84847220 */ /* 0x080fe20000410000 */
[-C--:B------:R-:W-:Y:S01]  /*8200*/  FMUL.FTZ R133, R133, R13.reuse ;  /* 0x0000000d85857220 */ /* 0x080fe20000410000 */
[-C--:B------:R-:W-:Y:S01]  /*8210*/  FMUL.FTZ R136, R136, R13.reuse ;  /* 0x0000000d88887220 */ /* 0x080fe20000410000 */
[----:B--2---:R-:W-:Y:S01]  /*8220*/  FADD.FTZ R4, R182, R153 ;  /* 0x00000099b6047221 */ /* 0x004fe20000010000 */
[-C--:B------:R-:W-:Y:S01]  /*8230*/  FMUL.FTZ R137, R137, R13.reuse ;  /* 0x0000000d89897220 */ /* 0x080fe20000410000 */
[----:B------:R-:W-:Y:S01]  /*8240*/  FMUL.FTZ R140, R140, R13 ;  /* 0x0000000d8c8c7220 */ /* 0x000fe20000410000 */
[----:B------:R-:W2:Y:S01]  /*8250*/  MUFU.EX2 R168, R191 ;  /* 0x000000bf00a87308 */ /* 0x000ea20000000800 */
[----:B---3--:R-:W-:Y:S01]  /*8260*/  FADD.FTZ R153, R155, R4 ;  /* 0x000000049b997221 */ /* 0x008fe20000010000 */
[----:B0-----:R-:W-:Y:S01]  /*8270*/  F2FP.F16.F32.PACK_AB R155, R20, R155 ;  /* 0x0000009b149b723e */ /* 0x001fe200000000ff */
[-C--:B------:R-:W-:Y:S01]  /*8280*/  FMUL.FTZ R141, R141, R13.reuse ;  /* 0x0000000d8d8d7220 */ /* 0x080fe20000410000 */
[-C--:B------:R-:W-:Y:S01]  /*8290*/  FMUL.FTZ R144, R144, R13.reuse ;  /* 0x0000000d90907220 */ /* 0x080fe20000410000 */
[----:B------:R-:W-:Y:S01]  /*82a0*/  FADD.FTZ R4, R20, R153 ;  /* 0x0000009914047221 */ /* 0x000fe20000010000 */
[-C--:B------:R-:W-:Y:S01]  /*82b0*/  FMUL.FTZ R145, R145, R13.reuse ;  /* 0x0000000d91917220 */ /* 0x080fe20000410000 */
[----:B------:R-:W-:Y:S01]  /*82c0*/  FMUL.FTZ R148, R148, R13 ;  /* 0x0000000d94947220 */ /* 0x000fe20000410000 */
[----:B------:R-:W0:Y:S01]  /*82d0*/  MUFU.EX2 R192, R192 ;  /* 0x000000c000c07308 */ /* 0x000e220000000800 */
[----:B----4-:R-:W-:Y:S01]  /*82e0*/  FADD.FTZ R153, R157, R4 ;  /* 0x000000049d997221 */ /* 0x010fe20000010000 */
[----:B-1----:R-:W-:Y:S01]  /*82f0*/  F2FP.F16.F32.PACK_AB R157, R10, R157 ;  /* 0x0000009d0a9d723e */ /* 0x002fe200000000ff */
[----:B------:R-:W-:Y:S01]  /*8300*/  FMUL.FTZ R149, R149, R13 ;  /* 0x0000000d95957220 */ /* 0x000fe20000410000 */
[-C--:B------:R-:W-:Y:S01]  /*8310*/  FMUL.FTZ R26, R26, R14.reuse ;  /* 0x0000000e1a1a7220 */ /* 0x080fe20000410000 */
[----:B------:R-:W-:Y:S01]  /*8320*/  FADD.FTZ R4, R10, R153 ;  /* 0x000000990a047221 */ /* 0x000fe20000010000 */
[-C--:B------:R-:W-:Y:S01]  /*8330*/  FMUL.FTZ R27, R27, R14.reuse ;  /* 0x0000000e1b1b7220 */ /* 0x080fe20000410000 */
[-C--:B------:R-:W-:Y:S01]  /*8340*/  FMUL.FTZ R30, R30, R14.reuse ;  /* 0x0000000e1e1e7220 */ /* 0x080fe20000410000 */
[----:B------:R-:W1:Y:S01]  /*8350*/  MUFU.EX2 R179, R179 ;  /* 0x000000b300b37308 */ /* 0x000e620000000800 */
[----:B------:R-:W-:Y:S01]  /*8360*/  FADD.FTZ R153, R159, R4 ;  /* 0x000000049f997221 */ /* 0x000fe20000010000 */
[----:B--2---:R-:W-:Y:S01]  /*8370*/  F2FP.F16.F32.PACK_AB R159, R168, R159 ;  /* 0x0000009fa89f723e */ /* 0x004fe200000000ff */
[-C--:B------:R-:W-:Y:S01]  /*8380*/  FMUL.FTZ R31, R31, R14.reuse ;  /* 0x0000000e1f1f7220 */ /* 0x080fe20000410000 */
[-C--:B------:R-:W-:Y:S01]  /*8390*/  FMUL.FTZ R34, R34, R14.reuse ;  /* 0x0000000e22227220 */ /* 0x080fe20000410000 */
[----:B------:R-:W-:Y:S01]  /*83a0*/  FADD.FTZ R153, R168, R153 ;  /* 0x00000099a8997221 */ /* 0x000fe20000010000 */
[-C--:B------:R-:W-:Y:S01]  /*83b0*/  FMUL.FTZ R35, R35, R14.reuse ;  /* 0x0000000e23237220 */ /* 0x080fe20000410000 */
[-C--:B------:R-:W-:Y:S01]  /*83c0*/  FMUL.FTZ R38, R38, R14.reuse ;  /* 0x0000000e26267220 */ /* 0x080fe20000410000 */
[----:B------:R-:W2:Y:S01]  /*83d0*/  MUFU.EX2 R163, R193 ;  /* 0x000000c100a37308 */ /* 0x000ea20000000800 */
[----:B0-----:R-:W-:Y:S01]  /*83e0*/  FADD.FTZ R170, R192, R153 ;  /* 0x00000099c0aa7221 */ /* 0x001fe20000010000 */
        /* <DEDUP_REMOVED lines=15> */
[----:B--2---:R-:W-:Y:S01]  /*84e0*/  FADD.FTZ R153, R163, R170 ;  /* 0x000000aaa3997221 */ /* 0x004fe20000010000 */
[-C--:B------:R-:W-:Y:S01]  /*84f0*/  FMUL.FTZ R63, R63, R14.reuse ;  /* 0x0000000e3f3f7220 */ /* 0x080fe20000410000 */
[-C--:B------:R-:W-:Y:S01]  /*8500*/  FMUL.FTZ R66, R66, R14.reuse ;  /* 0x0000000e42427220 */ /* 0x080fe20000410000 */
[-C--:B------:R-:W-:Y:S01]  /*8510*/  FMUL.FTZ R67, R67, R14.reuse ;  /* 0x0000000e43437220 */ /* 0x080fe20000410000 */
[-C--:B------:R-:W-:Y:S01]  /*8520*/  FMUL.FTZ R70, R70, R14.reuse ;  /* 0x0000000e46467220 */ /* 0x080fe20000410000 */
[-C--:B------:R-:W-:Y:S01]  /*8530*/  FMUL.FTZ R71, R71, R14.reuse ;  /* 0x0000000e47477220 */ /* 0x080fe20000410000 */
[-C--:B------:R-:W-:Y:S01]  /*8540*/  FMUL.FTZ R74, R74, R14.reuse ;  /* 0x0000000e4a4a7220 */ /* 0x080fe20000410000 */
[----:B------:R1:W2:Y:S01]  /*8550*/  MUFU.EX2 R4, R161 ;  /* 0x000000a100047308 */ /* 0x0002a20000000800 */
[----:B0-----:R-:W-:Y:S01]  /*8560*/  FADD.FTZ R170, R194, R153 ;  /* 0x00000099c2aa7221 */ /* 0x001fe20000010000 */
[----:B------:R-:W-:Y:S01]  /*8570*/  F2FP.F16.F32.PACK_AB R153, R182, R11 ;  /* 0x0000000bb699723e */ /* 0x000fe200000000ff */
[----:B------:R-:W-:Y:S01]  /*8580*/  BAR.SYNC.DEFER_BLOCKING 0xf, 0x100 ;  /* 0x03c4000000007b1d */ /* 0x000fe20000010000 */
[----:B------:R-:W-:Y:S01]  /*8590*/  F2FP.F16.F32.PACK_AB R163, R194, R163 ;  /* 0x000000a3c2a3723e */ /* 0x000fe200000000ff */
        /* <DEDUP_REMOVED lines=13> */
[C---:B--2---:R-:W-:Y:S01]  /*8670*/  FADD.FTZ R170, R4.reuse, R161 ;  /* 0x000000a104aa7221 */ /* 0x044fe20000010000 */
[----:B------:R-:W-:Y:S01]  /*8680*/  F2FP.F16.F32.PACK_AB R161, R179, R192 ;  /* 0x000000c0b3a1723e */ /* 0x000fe200000000ff */
[-C--:B------:R-:W-:Y:S01]  /*8690*/  FMUL.FTZ R95, R95, R14.reuse ;  /* 0x0000000e5f5f7220 */ /* 0x080fe20000410000 */
[----:B------:R-:W-:Y:S01]  /*86a0*/  F2FP.F16.F32.PACK_AB R165, R4, R21 ;  /* 0x0000001504a5723e */ /* 0x000fe200000000ff */
[-C--:B------:R-:W-:Y:S01]  /*86b0*/  FMUL.FTZ R98, R98, R14.reuse ;  /* 0x0000000e62627220 */ /* 0x080fe20000410000 */
[-C--:B------:R-:W-:Y:S01]  /*86c0*/  FMUL.FTZ R99, R99, R14.reuse ;  /* 0x0000000e63637220 */ /* 0x080fe20000410000 */
[-C--:B------:R-:W-:Y:S01]  /*86d0*/  FMUL.FTZ R102, R102, R14.reuse ;  /* 0x0000000e66667220 */ /* 0x080fe20000410000 */
[----:B------:R-:W2:Y:S01]  /*86e0*/  MUFU.EX2 R180, R180 ;  /* 0x000000b400b47308 */ /* 0x000ea20000000800 */
[C---:B0-----:R-:W-:Y:S01]  /*86f0*/  F2FP.F16.F32.PACK_AB R166, R176.reuse, R173 ;  /* 0x000000adb0a6723e */ /* 0x041fe200000000ff */
[----:B------:R0:W-:Y:S01]  /*8700*/  STSM.16.M88.4 [R18+0x26800], R152 ;  /* 0x0268009812007844 */ /* 0x0001e20000000200 */
[----:B------:R-:W-:Y:S01]  /*8710*/  FADD.FTZ R3, R176, R3 ;  /* 0x00000003b0037221 */ /* 0x000fe20000010000 */
[-C--:B------:R-:W-:Y:S01]  /*8720*/  FMUL.FTZ R103, R103, R14.reuse ;  /* 0x0000000e67677220 */ /* 0x080fe20000410000 */
[-C--:B------:R-:W-:Y:S01]  /*8730*/  FMUL.FTZ R106, R106, R14.reuse ;  /* 0x0000000e6a6a7220 */ /* 0x080fe20000410000 */
[----:B------:R0:W-:Y:S01]  /*8740*/  STSM.16.M88.4 [R23], R156 ;  /* 0x0000009c17007844 */ /* 0x0001e20000000200 */
[-C--:B------:R-:W-:Y:S01]  /*8750*/  FMUL.FTZ R107, R107, R14.reuse ;  /* 0x0000000e6b6b7220 */ /* 0x080fe20000410000 */
[-C--:B------:R-:W-:Y:S01]  /*8760*/  FMUL.FTZ R110, R110, R14.reuse ;  /* 0x0000000e6e6e7220 */ /* 0x080fe20000410000 */
[----:B-1----:R-:W-:Y:S01]  /*8770*/  FADD.FTZ R11, R15, R170 ;  /* 0x000000aa0f0b7221 */ /* 0x002fe20000010000 */
[----:B------:R0:W-:Y:S01]  /*8780*/  STSM.16.M88.4 [R19], R160 ;  /* 0x000000a013007844 */ /* 0x0001e20000000200 */
[-C--:B------:R-:W-:Y:S01]  /*8790*/  FMUL.FTZ R111, R111, R14.reuse ;  /* 0x0000000e6f6f7220 */ /* 0x080fe20000410000 */
[-C--:B------:R-:W-:Y:S01]  /*87a0*/  FMUL.FTZ R114, R114, R14.reuse ;  /* 0x0000000e72727220 */ /* 0x080fe20000410000 */
[-C--:B------:R-:W-:Y:S01]  /*87b0*/  FMUL.FTZ R115, R115, R14.reuse ;  /* 0x0000000e73737220 */ /* 0x080fe20000410000 */
[-C--:B------:R-:W-:Y:S01]  /*87c0*/  FMUL.FTZ R118, R118, R14.reuse ;  /* 0x0000000e76767220 */ /* 0x080fe20000410000 */
[-C--:B------:R-:W-:Y:S01]  /*87d0*/  FMUL.FTZ R119, R119, R14.reuse ;  /* 0x0000000e77777220 */ /* 0x080fe20000410000 */
[-C--:B------:R-:W-:Y:S01]  /*87e0*/  FMUL.FTZ R122, R122, R14.reuse ;  /* 0x0000000e7a7a7220 */ /* 0x080fe20000410000 */
[C---:B--2---:R-:W-:Y:S01]  /*87f0*/  F2FP.F16.F32.PACK_AB R167, R180.reuse, R15 ;  /* 0x0000000fb4a7723e */ /* 0x044fe200000000ff */
[----:B------:R-:W-:Y:S01]  /*8800*/  FADD.FTZ R4, R180, R11 ;  /* 0x0000000bb4047221 */ /* 0x000fe20000010000 */
[-C--:B------:R-:W-:Y:S01]  /*8810*/  FMUL.FTZ R123, R123, R14.reuse ;  /* 0x0000000e7b7b7220 */ /* 0x080fe20000410000 */
[-C--:B------:R-:W-:Y:S01]  /*8820*/  FMUL.FTZ R126, R126, R14.reuse ;  /* 0x0000000e7e7e7220 */ /* 0x080fe20000410000 */
[-C--:B------:R-:W-:Y:S01]  /*8830*/  FMUL.FTZ R127, R127, R14.reuse ;  /* 0x0000000e7f7f7220 */ /* 0x080fe20000410000 */
[----:B------:R0:W-:Y:S01]  /*8840*/  STSM.16.M88.4 [R22], R164 ;  /* 0x000000a416007844 */ /* 0x0001e20000000200 */
        /* <DEDUP_REMOVED lines=14> */
.L_x_4929:
[----:B------:R1:W2:Y:S01]  /*8930*/  SYNCS.PHASECHK.TRANS64.TRYWAIT P1, [UR21+0x28c50], R7 ;  /* 0x028c5007ff0075a7 */ /* 0x0002a20008020155 */
[----:B------:R-:W-:Y:S05]  /*8940*/  @!P0 BRA `(.L_x_4930) ;  /* 0x0000000000048947 */ /* 0x000fea0003800000 */
[----:B------:R-:W-:Y:S01]  /*8950*/  BPT.TRAP 0x1 ;  /* 0x000000040000795c */ /* 0x000fe20000300000 */
.L_x_4930:
[----:B--2---:R-:W-:Y:S05]  /*8960*/  @P1 BRA `(.L_x_4931) ;  /* 0x0000000000081947 */ /* 0x004fea0003800000 */
[----:B------:R-:W2:Y:S02]  /*8970*/  SYNCS.PHASECHK.TRANS64.TRYWAIT P1, [UR21+0x28c50], R7 ;  /* 0x028c5007ff0075a7 */ /* 0x000ea40008020155 */
[----:B--2---:R-:W-:Y:S05]  /*8980*/  @!P1 BRA `(.L_x_4932) ;  /* 0x000000c400589947 */ /* 0x004fea0003800000 */
.L_x_4931:
        /* <DEDUP_REMOVED lines=34> */
.L_x_4933:
[----:B------:R-:W-:Y:S01]  /*8bb0*/  UIADD3 UR21, UR21, 0x28c60, URZ ;  /* 0x00028c6015157890 */ /* 0x000fe2000fffe03f */
[C---:B------:R-:W-:Y:S01]  /*8bc0*/  ISETP.GT.AND P1, PT, R8.reuse, UR20, PT ;  /* 0x0000001408007c0c */ /* 0x040fe2000bf24270 */
[----:B------:R-:W-:Y:S01]  /*8bd0*/  UMOV UR27, UR38 ;  /* 0x00000026001b7c82 */ /* 0x000fe20008000000 */
[----:B------:R-:W-:Y:S01]  /*8be0*/  VIADD R8, R8, 0xffffffff ;  /* 0xffffffff08087836 */ /* 0x000fe20000000000 */
[----:B------:R-:W-:Y:S01]  /*8bf0*/  UPRMT UR21, UR40, 0x654, UR21 ;  /* 0x0000065428157896 */ /* 0x000fe20008000015 */
[----:B------:R-:W-:Y:S01]  /*8c00*/  MOV R14, R6 ;  /* 0x00000006000e7202 */ /* 0x000fe20000000f00 */
[----:B------:R-:W-:-:S07]  /*8c10*/  IMAD.MOV.U32 R13, RZ, RZ, R5 ;  /* 0x000000ffff0d7224 */ /* 0x000fce00078e0005 */
[----:B------:R-:W-:Y:S01]  /*8c20*/  SYNCS.ARRIVE.TRANS64.RED.A1T0 RZ, [UR21], RZ ;  /* 0x000000ffffff79a7 */ /* 0x000fe20008100415 */
[----:B------:R-:W-:Y:S05]  /*8c30*/  @P1 BRA `(.L_x_4934) ;  /* 0xffffffd800101947 */ /* 0x000fea000383ffff */
.L_x_4915:
[----:B------:R-:W-:Y:S01]  /*8c40*/  UISETP.NE.AND UP1, UPT, UR51, URZ, UPT ;  /* 0x0000003f3300728c */ /* 0x000fe2000bf25270 */
[----:B------:R-:W-:Y:S01]  /*8c50*/  IADD3 R12, -R12, 0x1, RZ ;  /* 0x000000010c0c7810 */ /* 0x000fe20007ffe1ff */
[----:B------:R-:W-:Y:S02]  /*8c60*/  UISETP.NE.AND UP0, UPT, UR50, URZ, UPT ;  /* 0x0000003f3200728c */ /* 0x000fe4000bf05270 */
[----:B------:R-:W-:Y:S02]  /*8c70*/  UIADD3 UR11, UR44, 0x3f, URZ ;  /* 0x0000003f2c0b7890 */ /* 0x000fe4000fffe03f */
[----:B-12---:R-:W-:Y:S02]  /*8c80*/  IMAD R7, R9, UR49, R12 ;  /* 0x0000003109077c24 */ /* 0x006fe4000f8e020c */
[----:B------:R-:W-:-:S03]  /*8c90*/  PLOP3.LUT P1, PT, PT, PT, UP0, 0x40, 0x0 ;  /* 0x000000000000781c */ /* 0x000fc60003f2e808 */
[----:B------:R-:W-:Y:S01]  /*8ca0*/  @UP1 ULDC UR6, c[0x0][0x44c] ;  /* 0x0001130000061ab9 */ /* 0x000fe20000000800 */
[----:B------:R-:W-:Y:S01]  /*8cb0*/  @UP1 ULDC UR14, c[0x0][0x450] ;  /* 0x00011400000e1ab9 */ /* 0x000fe20000000800 */
[----:B------:R-:W-:-:S04]  /*8cc0*/  UIMAD.WIDE.U32 UR6, UR11, UR6, URZ ;  /* 0x000000060b0672a5 */ /* 0x000fc8000f8e003f */
[----:B------:R-:W-:-:S06]  /*8cd0*/  @UP1 USHF.R.U32.HI UR11, URZ, UR14, UR7 ;  /* 0x0000000e3f0b1299 */ /* 0x000fcc0008011607 */
[----:B------:R-:W-:-:S04]  /*8ce0*/  VIADD R7, R7, UR11 ;  /* 0x0000000b07077c36 */ /* 0x000fc80008000000 */
[----:B------:R-:W-:Y:S01]  /*8cf0*/  VIADD R9, R7, -UR22 ;  /* 0x8000001607097c36 */ /* 0x000fe20008000000 */
[----:B------:R-:W-:Y:S06]  /*8d00*/  @P1 BRA `(.L_x_4935) ;  /* 0x0000000000441947 */ /* 0x000fec0003800000 */
[----:B------:R-:W-:-:S13]  /*8d10*/  ISETP.GT.AND P1, PT, R7, -0x1, PT ;  /* 0xffffffff0700780c */ /* 0x000fda0003f24270 */
[----:B------:R-:W-:Y:S05]  /*8d20*/  @P1 BRA `(.L_x_4936) ;  /* 0x0000000000201947 */ /* 0x000fea0003800000 */
[----:B------:R-:W1:Y:S01]  /*8d30*/  LDC R12, c[0x0][0x9e4] ;  /* 0x00027900ff0c7b82 */ /* 0x000e620000000800 */
[----:B------:R-:W-:Y:S02]  /*8d40*/  LOP3.LUT R7, RZ, R7, RZ, 0x33, !PT ;  /* 0x00000007ff077212 */ /* 0x000fe400078e33ff */
[----:B-1----:R-:W-:-:S13]  /*8d50*/  ISETP.NE.AND P1, PT, R12, 0x1, PT ;  /* 0x000000010c00780c */ /* 0x002fda0003f25270 */
[----:B------:R-:W1:Y:S02]  /*8d60*/  @P1 LDC.64 R10, c[0x0][0x9e8] ;  /* 0x00027a00ff0a1b82 */ /* 0x000e640000000a00 */
[----:B-1----:R-:W-:-:S05]  /*8d70*/  @P1 IMAD.HI.U32 R10, R7, R10, RZ ;  /* 0x0000000a070a1227 */ /* 0x002fca00078e00ff */
[----:B------:R-:W-:-:S04]  /*8d80*/  @P1 SHF.R.U32.HI R7, RZ, R11, R10 ;  /* 0x0000000bff071219 */ /* 0x000fc8000001160a */
[----:B------:R-:W-:Y:S01]  /*8d90*/  LOP3.LUT R7, RZ, R7, RZ, 0x33, !PT ;  /* 0x00000007ff077212 */ /* 0x000fe200078e33ff */
[----:B------:R-:W-:Y:S06]  /*8da0*/  BRA `(.L_x_4937) ;  /* 0x0000000000147947 */ /* 0x000fec0003800000 */
.L_x_4936:
[----:B------:R-:W1:Y:S02]  /*8db0*/  LDC R12, c[0x0][0x9e4] ;  /* 0x00027900ff0c7b82 */ /* 0x000e640000000800 */
[----:B-1----:R-:W-:-:S13]  /*8dc0*/  ISETP.NE.AND P1, PT, R12, 0x1, PT ;  /* 0x000000010c00780c */ /* 0x002fda0003f25270 */
[----:B------:R-:W1:Y:S02]  /*8dd0*/  @P1 LDC.64 R10, c[0x0][0x9e8] ;  /* 0x00027a00ff0a1b82 */ /* 0x000e640000000a00 */
[----:B-1----:R-:W-:-:S05]  /*8de0*/  @P1 IMAD.HI.U32 R10, R7, R10, RZ ;  /* 0x0000000a070a1227 */ /* 0x002fca00078e00ff */
[----:B------:R-:W-:-:S07]  /*8df0*/  @P1 SHF.R.U32.HI R7, RZ, R11, R10 ;  /* 0x0000000bff071219 */ /* 0x000fce000001160a */
.L_x_4937:
[----:B------:R-:W-:-:S05]  /*8e00*/  IMAD R10, R7, R12, RZ ;  /* 0x0000000c070a7224 */ /* 0x000fca00078e02ff */
[----:B------:R-:W-:-:S07]  /*8e10*/  VIMNMX R9, R9, R10, !PT ;  /* 0x0000000a09097248 */ /* 0x000fce0007fe0100 */
.L_x_4935:
[----:B------:R-:W-:-:S05]  /*8e20*/  VIADD R9, R9, 0x3f ;  /* 0x0000003f09097836 */ /* 0x000fca0000000000 */
[----:B------:R-:W-:-:S04]  /*8e30*/  SHF.R.S32.HI R10, RZ, 0x1f, R9 ;  /* 0x0000001fff0a7819 */ /* 0x000fc80000011409 */
[----:B------:R-:W-:-:S04]  /*8e40*/  LEA.HI R10, R10, R9, RZ, 0x6 ;  /* 0x000000090a0a7211 */ /* 0x000fc800078f30ff */
[----:B------:R-:W-:-:S04]  /*8e50*/  SHF.R.S32.HI R7, RZ, 0x6, R10 ;  /* 0x00000006ff077819 */ /* 0x000fc8000001140a */
[----:B------:R-:W-:-:S04]  /*8e60*/  VIMNMX R7, R7, UR47, !PT ;  /* 0x0000002f07077c48 */ /* 0x000fc8000ffe0100 */
[----:B------:R-:W-:-:S13]  /*8e70*/  ISETP.GE.AND P1, PT, R8, R7, PT ;  /* 0x000000070800720c */ /* 0x000fda0003f26270 */
[----:B------:R-:W-:Y:S05]  /*8e80*/  @!P1 BRA `(.L_x_4938) ;  /* 0x0000001c00449947 */ /* 0x000fea0003800000 */
[----:B------:R-:W-:Y:S01]  /*8e90*/  IMAD.MOV.U32 R11, RZ, RZ, R6 ;  /* 0x000000ffff0b7224 */ /* 0x000fe200078e0006 */
[----:B------:R-:W-:Y:S01]  /*8ea0*/  MOV R10, R5 ;  /* 0x00000005000a7202 */ /* 0x000fe20000000f00 */
[----:B------:R-:W-:Y:S01]  /*8eb0*/  IMAD.MOV.U32 R9, RZ, RZ, R8 ;  /* 0x000000ffff097224 */ /* 0x000fe200078e0008 */
[----:B------:R-:W-:Y:S01]  /*8ec0*/  UMOV UR22, UR38 ;  /* 0x0000002600167c82 */ /* 0x000fe20008000000 */
[----:B------:R-:W-:Y:S01]  /*8ed0*/  ULDC UR23, c[0x0][0x9d8] ;  /* 0x0002760000177ab9 */ /* 0x000fe20000000800 */
[----:B------:R-:W-:-:S05]  /*8ee0*/  ULDC UR20, c[0x0][0x988] ;  /* 0x0002620000147ab9 */ /* 0x000fca0000000800 */
.L_x_4949:
[----:B------:R-:W-:Y:S01]  /*8ef0*/  UIADD3 UR38, UR22, 0x1, URZ ;  /* 0x0000000116267890 */ /* 0x000fe2000fffe03f */
[C---:B------:R-:W-:Y:S01]  /*8f00*/  ISETP.GT.AND P1, PT, R9.reuse, R7, PT ;  /* 0x000000070900720c */ /* 0x040fe20003f24270 */
[----:B------:R-:W-:Y:S02]  /*8f10*/  VIADD R9, R9, 0xffffffff ;  /* 0xffffffff09097836 */ /* 0x000fe40000000000 */
[----:B------:R-:W-:-:S04]  /*8f20*/  UISETP.NE.AND UP0, UPT, UR38, 0x2, UPT ;  /* 0x000000022600788c */ /* 0x000fc8000bf05270 */
[----:B------:R-:W-:Y:S02]  /*8f30*/  USEL UR6, URZ, 0x1, UP0 ;  /* 0x000000013f067887 */ /* 0x000fe40008000000 */
[----:B------:R-:W-:Y:S02]  /*8f40*/  USEL UR38, UR38, URZ, UP0 ;  /* 0x0000003f26267287 */ /* 0x000fe40008000000 */
[----:B------:R-:W-:Y:S01]  /*8f50*/  ULOP3.LUT UR37, UR37, UR6, URZ, 0x3c, !UPT ;  /* 0x0000000625257292 */ /* 0x000fe2000f8e3c3f */
[----:B012---:R-:W-:Y:S11]  /*8f60*/  @!P0 BRA `(.L_x_4939) ;  /* 0x0000000000048947 */ /* 0x007ff60003800000 */
[----:B------:R-:W-:Y:S01]  /*8f70*/  BPT.TRAP 0x1 ;  /* 0x000000040000795c */ /* 0x000fe20000300000 */
.L_x_4939:
[----:B------:R-:W-:Y:S01]  /*8f80*/  ULEA UR21, UR38, UR42, 0x3 ;  /* 0x0000002a26157291 */ /* 0x000fe2000f8e183f */
[----:B------:R-:W-:-:S05]  /*8f90*/  IMAD.U32 R8, RZ, RZ, UR37 ;  /* 0x00000025ff087e24 */ /* 0x000fca000f8e00ff */
[----:B------:R-:W-:-:S04]  /*8fa0*/  SHF.L.U32 R8, R8, 0x1f, RZ ;  /* 0x0000001f08087819 */ /* 0x000fc800000006ff */
[----:B------:R1:W2:Y:S01]  /*8fb0*/  SYNCS.PHASECHK.TRANS64.TRYWAIT P2, [UR21+0x28c30], R8 ;  /* 0x028c3008ff0075a7 */ /* 0x0002a20008040155 */
[----:B------:R-:W-:Y:S05]  /*8fc0*/  @!P0 BRA `(.L_x_4940) ;  /* 0x0000000000048947 */ /* 0x000fea0003800000 */
[----:B------:R-:W-:Y:S01]  /*8fd0*/  BPT.TRAP 0x1 ;  /* 0x000000040000795c */ /* 0x000fe20000300000 */
.L_x_4940:
[----:B--2---:R-:W-:Y:S05]  /*8fe0*/  @P2 BRA `(.L_x_4941) ;  /* 0x0000000000082947 */ /* 0x004fea0003800000 */
[----:B------:R-:W2:Y:S02]  /*8ff0*/  SYNCS.PHASECHK.TRANS64.TRYWAIT P2, [UR21+0x28c30], R8 ;  /* 0x028c3008ff0075a7 */ /* 0x000ea40008040155 */
[----:B--2---:R-:W-:Y:S05]  /*9000*/  @!P2 BRA `(.L_x_4942) ;  /* 0x000000bc00d0a947 */ /* 0x004fea0003800000 */
.L_x_4941:
[----:B------:R-:W-:Y:S01]  /*9010*/  R2UR UR18, R0 ;  /* 0x00000000001272ca */ /* 0x000fe200000e0000 */
[----:B0-----:R-:W-:Y:S01]  /*9020*/  WARPGROUP.ARRIVE ;  /* 0x00000000000079c5 */ /* 0x001fe20000000000 */
        /* <DEDUP_REMOVED lines=21> */
.L_x_4943:
        /* <DEDUP_REMOVED lines=34> */
[----:B------:R-:W-:Y:S01]  /*93a0*/  UMOV UR10, UR20 ;  /* 0x00000014000a7c82 */ /* 0x000fe20008000000 */
[----:B------:R-:W-:-:S03]  /*93b0*/  UIADD3 UR6, UR21, 0x28c40, URZ ;  /* 0x00028c4015067890 */ /* 0x000fc6000fffe03f */
[----:B------:R-:W0:Y:S01]  /*93c0*/  MUFU.TANH R193, R193 ;  /* 0x000000c100c17308 */ /* 0x000e220000002400 */
[----:B---3--:R-:W-:Y:S01]  /*93d0*/  FMNMX.FTZ R5, R191, R20, !PT ;  /* 0x00000014bf057209 */ /* 0x008fe20007810000 */
[----:B------:R-:W-:-:S06]  /*93e0*/  UPRMT UR6, UR40, 0x654, UR6 ;  /* 0x0000065428067896 */ /* 0x000fcc0008000006 */
[----:B------:R-:W3:Y:S01]  /*93f0*/  MUFU.TANH R194, R194 ;  /* 0x000000c200c27308 */ /* 0x000ee20000002400 */
[----:B--2---:R-:W-:Y:S02]  /*9400*/  FMNMX.FTZ R20, R192, R5, !PT ;  /* 0x00000005c0147209 */ /* 0x004fe40007810000 */
[----:B------:R-:W-:Y:S05]  /*9410*/  SYNCS.ARRIVE.TRANS64.RED.A1T0 RZ, [UR6], RZ ;  /* 0x000000ffffff79a7 */ /* 0x000fea0008100406 */
        /* <DEDUP_REMOVED lines=14> */
[----:B------:R-:W-:-:S06]  /*9500*/  FMUL.FTZ R20, R162, UR23 ;  /* 0x00000017a2147c20 */ /* 0x000fcc0008410000 */
        /* <DEDUP_REMOVED lines=8> */
[----:B------:R-:W-:-:S06]  /*9590*/  FMUL.FTZ R154, R167, UR23 ;  /* 0x00000017a79a7c20 */ /* 0x000fcc0008410000 */
[----:B------:R-:W3:Y:S01]  /*95a0*/  MUFU.TANH R13, R13 ;  /* 0x0000000d000d7308 */ /* 0x000ee20000002400 */
[----:B--2---:R-:W-:-:S05]  /*95b0*/  FMNMX.FTZ R5, R164, R5, !PT ;  /* 0x00000005a4057209 */ /* 0x004fca0007810000 */
        /* <DEDUP_REMOVED lines=9> */
[----:B------:R-:W3:Y:S03]  /*9650*/  SHFL.BFLY PT, R167, R166, 0x1, 0x1f ;  /* 0x0c201f00a6a77f89 */ /* 0x000ee600000e0000 */
[----:B----4-:R-:W-:-:S03]  /*9660*/  FMNMX.FTZ R162, R14, R5, !PT ;  /* 0x000000050ea27209 */ /* 0x010fc60007810000 */
[----:B------:R-:W4:Y:S01]  /*9670*/  MUFU.TANH R153, R153 ;  /* 0x0000009900997308 */ /* 0x000f220000002400 */
[----:B0-----:R-:W-:Y:S01]  /*9680*/  FMNMX.FTZ R5, R15, R162, !PT ;  /* 0x000000a20f057209 */ /* 0x001fe20007810000 */
[----:B------:R-:W-:-:S03]  /*9690*/  FMUL.FTZ R162, R183, UR23 ;  /* 0x00000017b7a27c20 */ /* 0x000fc60008410000 */
[----:B-----5:R-:W-:-:S03]  /*96a0*/  FMNMX.FTZ R163, R20, R5, !PT ;  /* 0x0000000514a37209 */ /* 0x020fc60007810000 */
[----:B------:R-:W0:Y:S08]  /*96b0*/  MUFU.TANH R154, R154 ;  /* 0x0000009a009a7308 */ /* 0x000e300000002400 */
[----:B------:R-:W5:Y:S01]  /*96c0*/  MUFU.TANH R155, R155 ;  /* 0x0000009b009b7308 */ /* 0x000f620000002400 */
[----:B---3--:R-:W-:Y:S02]  /*96d0*/  FMNMX.FTZ R5, R166, R167, !PT ;  /* 0x000000a7a6057209 */ /* 0x008fe40007810000 */
[----:B--2---:R-:W-:-:S05]  /*96e0*/  FMNMX.FTZ R166, R152, R163, !PT ;  /* 0x000000a398a67209 */ /* 0x004fca0007810000 */
[----:B------:R-:W2:Y:S01]  /*96f0*/  MUFU.TANH R156, R156 ;  /* 0x0000009c009c7308 */ /* 0x000ea20000002400 */
[----:B----4-:R-:W-:Y:S01]  /*9700*/  FMNMX.FTZ R163, R153, R166, !PT ;  /* 0x000000a699a37209 */ /* 0x010fe20007810000 */
[C---:B------:R-:W-:Y:S01]  /*9710*/  FMUL.FTZ R177, R5.reuse, UR10 ;  /* 0x0000000a05b17c20 */ /* 0x040fe20008410000 */
[----:B------:R-:W-:Y:S02]  /*9720*/  FADD.FTZ R10, -R5, R10 ;  /* 0x0000000a050a7221 */ /* 0x000fe40000010100 */
[----:B0-----:R-:W-:Y:S01]  /*9730*/  FMNMX.FTZ R166, R154, R163, !PT ;  /* 0x000000a39aa67209 */ /* 0x001fe20007810000 */
[--C-:B------:R-:W-:Y:S01]  /*9740*/  FFMA.FTZ R21, R21, UR10, -R177.reuse ;  /* 0x0000000a15157c23 */ /* 0x100fe200080108b1 */
[--C-:B------:R-:W-:Y:S01]  /*9750*/  FFMA.FTZ R191, R191, UR10, -R177.reuse ;  /* 0x0000000abfbf7c23 */ /* 0x100fe200080108b1 */
[----:B------:R-:W0:Y:S01]  /*9760*/  MUFU.TANH R157, R157 ;  /* 0x0000009d009d7308 */ /* 0x000e220000002400 */
[----:B-----5:R-:W-:Y:S01]  /*9770*/  FMNMX.FTZ R163, R155, R166, !PT ;  /* 0x000000a69ba37209 */ /* 0x020fe20007810000 */
[--C-:B------:R-:W-:Y:S01]  /*9780*/  FFMA.FTZ R178, R192, UR10, -R177.reuse ;  /* 0x0000000ac0b27c23 */ /* 0x100fe200080108b1 */
[--C-:B------:R-:W-:Y:S01]  /*9790*/  FFMA.FTZ R174, R194, UR10, -R177.reuse ;  /* 0x0000000ac2ae7c23 */ /* 0x100fe200080108b1 */
[--C-:B------:R-:W-:Y:S01]  /*97a0*/  FFMA.FTZ R170, R195, UR10, -R177.reuse ;  /* 0x0000000ac3aa7c23 */ /* 0x100fe200080108b1 */
[--C-:B------:R-:W-:Y:S01]  /*97b0*/  FFMA.FTZ R171, R197, UR10, -R177.reuse ;  /* 0x0000000ac5ab7c23 */ /* 0x100fe200080108b1 */
[--C-:B------:R-:W-:Y:S01]  /*97c0*/  FFMA.FTZ R168, R168, UR10, -R177.reuse ;  /* 0x0000000aa8a87c23 */ /* 0x100fe200080108b1 */
[--C-:B------:R-:W-:Y:S01]  /*97d0*/  FFMA.FTZ R165, R165, UR10, -R177.reuse ;  /* 0x0000000aa5a57c23 */ /* 0x100fe200080108b1 */
[----:B------:R-:W3:Y:S01]  /*97e0*/  MUFU.TANH R158, R158 ;  /* 0x0000009e009e7308 */ /* 0x000ee20000002400 */
[----:B--2---:R-:W-:Y:S01]  /*97f0*/  FMNMX.FTZ R166, R156, R163, !PT ;  /* 0x000000a39ca67209 */ /* 0x004fe20007810000 */
[--C-:B------:R-:W-:Y:S01]  /*9800*/  FFMA.FTZ R180, R196, UR10, -R177.reuse ;  /* 0x0000000ac4b47c23 */ /* 0x100fe200080108b1 */
[----:B------:R-:W-:Y:S01]  /*9810*/  FFMA.FTZ R173, R173, UR10, -R177 ;  /* 0x0000000aadad7c23 */ /* 0x000fe200080108b1 */
[----:B------:R-:W-:-:S04]  /*9820*/  FMUL.FTZ R10, R10, UR10 ;  /* 0x0000000a0a0a7c20 */ /* 0x000fc80008410000 */
[----:B------:R-:W2:Y:S01]  /*9830*/  MUFU.TANH R159, R159 ;  /* 0x0000009f009f7308 */ /* 0x000ea20000002400 */
[----:B0-----:R-:W-:Y:S01]  /*9840*/  FMNMX.FTZ R163, R157, R166, !PT ;  /* 0x000000a69da37209 */ /* 0x001fe20007810000 */
[----:B------:R-:W-:-:S06]  /*9850*/  FFMA.FTZ R166, R6, UR10, -R177 ;  /* 0x0000000a06a67c23 */ /* 0x000fcc00080108b1 */
[----:B------:R-:W0:Y:S01]  /*9860*/  MUFU.TANH R160, R160 ;  /* 0x000000a000a07308 */ /* 0x000e220000002400 */
[----:B---3--:R-:W-:-:S07]  /*9870*/  FMNMX.FTZ R6, R158, R163, !PT ;  /* 0x000000a39e067209 */ /* 0x008fce0007810000 */
[----:B------:R-:W3:Y:S01]  /*9880*/  MUFU.TANH R161, R161 ;  /* 0x000000a100a17308 */ /* 0x000ee20000002400 */
[----:B--2---:R-:W-:-:S07]  /*9890*/  FMNMX.FTZ R163, R159, R6, !PT ;  /* 0x000000069fa37209 */ /* 0x004fce0007810000 */
[----:B------:R-:W2:Y:S01]  /*98a0*/  MUFU.TANH R162, R162 ;  /* 0x000000a200a27308 */ /* 0x000ea20000002400 */
[----:B0-----:R-:W-:-:S07]  /*98b0*/  FMNMX.FTZ R6, R160, R163, !PT ;  /* 0x000000a3a0067209 */ /* 0x001fce0007810000 */
[----:B------:R-:W0:Y:S01]  /*98c0*/  MUFU.EX2 R10, R10 ;  /* 0x0000000a000a7308 */ /* 0x000e220000000800 */
[----:B---3--:R-:W-:-:S07]  /*98d0*/  FMNMX.FTZ R167, R161, R6, !PT ;  /* 0x00000006a1a77209 */ /* 0x008fce0007810000 */
[----:B------:R-:W3:Y:S01]  /*98e0*/  MUFU.EX2 R21, R21 ;  /* 0x0000001500157308 */ /* 0x000ee20000000800 */
[----:B--2---:R-:W-:Y:S01]  /*98f0*/  FMNMX.FTZ R6, R162, R167, !PT ;  /* 0x000000a7a2067209 */ /* 0x004fe20007810000 */
[----:B------:R-:W-:-:S04]  /*9900*/  FFMA.FTZ R167, R193, UR10, -R177 ;  /* 0x0000000ac1a77c23 */ /* 0x000fc800080108b1 */
[----:B------:R-:W2:Y:S02]  /*9910*/  SHFL.BFLY PT, R175, R6, 0x2, 0x1f ;  /* 0x0c401f0006af7f89 */ /* 0x000ea400000e0000 */
[----:B------:R-:W4:Y:S01]  /*9920*/  MUFU.EX2 R166, R166 ;  /* 0x000000a600a67308 */ /* 0x000f220000000800 */
[-C--:B0-----:R-:W-:Y:S01]  /*9930*/  FMUL.FTZ R24, R24, R10.reuse ;  /* 0x0000000a18187220 */ /* 0x081fe20000410000 */
        /* <DEDUP_REMOVED lines=20> */
[----:B--2---:R-:W-:Y:S01]  /*9a80*/  FMNMX.FTZ R179, R6, R175, !PT ;  /* 0x000000af06b37209 */ /* 0x004fe20007810000 */
[--C-:B------:R-:W-:Y:S01]  /*9a90*/  FFMA.FTZ R175, R169, UR10, -R177.reuse ;  /* 0x0000000aa9af7c23 */ /* 0x100fe200080108b1 */
[--C-:B------:R-:W-:Y:S01]  /*9aa0*/  FFMA.FTZ R169, R172, UR10, -R177.reuse ;  /* 0x0000000aaca97c23 */ /* 0x100fe200080108b1 */
[--C-:B------:R-:W-:Y:S01]  /*9ab0*/  FFMA.FTZ R172, R176, UR10, -R177.reuse ;  /* 0x0000000ab0ac7c23 */ /* 0x100fe200080108b1 */
[----:B------:R-:W-:Y:S01]  /*9ac0*/  FFMA.FTZ R176, R164, UR10, -R177 ;  /* 0x0000000aa4b07c23 */ /* 0x000fe200080108b1 */
[----:B------:R-:W2:Y:S01]  /*9ad0*/  SHFL.BFLY PT, R6, R179, 0x1, 0x1f ;  /* 0x0c201f00b3067f89 */ /* 0x000ea200000e0000 */
        /* <DEDUP_REMOVED lines=22> */
[----:B------:R-:W-:Y:S01]  /*9c40*/  FMUL.FTZ R100, R100, R10 ;  /* 0x0000000a64647220 */ /* 0x000fe20000410000 */
[----:B--2---:R-:W-:Y:S01]  /*9c50*/  FMNMX.FTZ R6, R179, R6, !PT ;  /* 0x00000006b3067209 */ /* 0x004fe20007810000 */
[----:B------:R-:W-:Y:S01]  /*9c60*/  MUFU.EX2 R171, R171 ;  /* 0x000000ab00ab7308 */ /* 0x000fe20000000800 */
[-C--:B------:R-:W-:Y:S01]  /*9c70*/  FMUL.FTZ R101, R101, R10.reuse ;  /* 0x0000000a65657220 */ /* 0x080fe20000410000 */
[-C--:B------:R-:W-:Y:S01]  /*9c80*/  FMUL.FTZ R104, R104, R10.reuse ;  /* 0x0000000a68687220 */ /* 0x080fe20000410000 */
[-C--:B------:R-:W-:Y:S01]  /*9c90*/  FMUL.FTZ R105, R105, R10.reuse ;  /* 0x0000000a69697220 */ /* 0x080fe20000410000 */
[C---:B------:R-:W-:Y:S01]  /*9ca0*/  FADD.FTZ R11, -R6.reuse, R11 ;  /* 0x0000000b060b7221 */ /* 0x040fe20000010100 */
[----:B------:R-:W-:Y:S01]  /*9cb0*/  FMUL.FTZ R177, R6, UR10 ;  /* 0x0000000a06b17c20 */ /* 0x000fe20008410000 */
[-C--:B------:R-:W-:Y:S01]  /*9cc0*/  FMUL.FTZ R108, R108, R10.reuse ;  /* 0x0000000a6c6c7220 */ /* 0x080fe20000410000 */
[----:B------:R-:W-:Y:S01]  /*9cd0*/  FMUL.FTZ R109, R109, R10 ;  /* 0x0000000a6d6d7220 */ /* 0x000fe20000410000 */
[----:B------:R-:W-:Y:S01]  /*9ce0*/  FMUL.FTZ R11, R11, UR10 ;  /* 0x0000000a0b0b7c20 */ /* 0x000fe20008410000 */
[--C-:B------:R-:W-:Y:S01]  /*9cf0*/  FFMA.FTZ R12, R12, UR10, -R177.reuse ;  /* 0x0000000a0c0c7c23 */ /* 0x100fe200080108b1 */
[--C-:B------:R-:W-:Y:S01]  /*9d00*/  FFMA.FTZ R179, R15, UR10, -R177.reuse ;  /* 0x0000000a0fb37c23 */ /* 0x100fe200080108b1 */
[--C-:B------:R-:W-:Y:S01]  /*9d10*/  FFMA.FTZ R15, R20, UR10, -R177.reuse ;  /* 0x0000000a140f7c23 */ /* 0x100fe200080108b1 */
[----:B------:R-:W-:Y:S01]  /*9d20*/  FFMA.FTZ R20, R153, UR10, -R177 ;  /* 0x0000000a99147c23 */ /* 0x000fe200080108b1 */
[----:B------:R-:W-:-:S02]  /*9d30*/  IMAD.MOV R153, RZ, RZ, -R17 ;  /* 0x000000ffff997224 */ /* 0x000fc400078e0a11 */
[--C-:B------:R-:W-:Y:S01]  /*9d40*/  FFMA.FTZ R13, R13, UR10, -R177.reuse ;  /* 0x0000000a0d0d7c23 */ /* 0x100fe200080108b1 */
[----:B------:R-:W-:Y:S01]  /*9d50*/  MUFU.EX2 R11, R11 ;  /* 0x0000000b000b7308 */ /* 0x000fe20000000800 */
[--C-:B------:R-:W-:Y:S01]  /*9d60*/  FFMA.FTZ R14, R14, UR10, -R177.reuse ;  /* 0x0000000a0e0e7c23 */ /* 0x100fe200080108b1 */
[--C-:B------:R-:W-:Y:S01]  /*9d70*/  FFMA.FTZ R164, R152, UR10, -R177.reuse ;  /* 0x0000000a98a47c23 */ /* 0x100fe200080108b1 */
[----:B------:R-:W-:Y:S01]  /*9d80*/  ISETP.NE.AND P2, PT, R2, R153, PT ;  /* 0x000000990200720c */ /* 0x000fe20003f45270 */
[----:B------:R-:W-:Y:S02]  /*9d90*/  IMAD.U32 R153, RZ, RZ, UR22 ;  /* 0x00000016ff997e24 */ /* 0x000fe4000f8e00ff */
[--C-:B------:R-:W-:Y:S01]  /*9da0*/  FFMA.FTZ R181, R154, UR10, -R177.reuse ;  /* 0x0000000a9ab57c23 */ /* 0x100fe200080108b1 */
[--C-:B------:R-:W-:Y:S01]  /*9db0*/  FFMA.FTZ R183, R156, UR10, -R177.reuse ;  /* 0x0000000a9cb77c23 */ /* 0x100fe200080108b1 */
[--C-:B------:R-:W-:Y:S01]  /*9dc0*/  FFMA.FTZ R182, R155, UR10, -R177.reuse ;  /* 0x0000000a9bb67c23 */ /* 0x100fe200080108b1 */
[----:B------:R-:W2:Y:S01]  /*9dd0*/  MUFU.EX2 R12, R12 ;  /* 0x0000000c000c7308 */ /* 0x000ea20000000800 */
[--C-:B------:R-:W-:Y:S01]  /*9de0*/  FFMA.FTZ R159, R159, UR10, -R177.reuse ;  /* 0x0000000a9f9f7c23 */ /* 0x100fe200080108b1 */
[--C-:B------:R-:W-:Y:S01]  /*9df0*/  FFMA.FTZ R160, R160, UR10, -R177.reuse ;  /* 0x0000000aa0a07c23 */ /* 0x100fe200080108b1 */
[--C-:B------:R-:W-:Y:S01]  /*9e00*/  FFMA.FTZ R161, R161, UR10, -R177.reuse ;  /* 0x0000000aa1a17c23 */ /* 0x100fe200080108b1 */
[----:B0-----:R-:W-:Y:S01]  /*9e10*/  FFMA.FTZ R191, R162, UR10, -R177 ;  /* 0x0000000aa2bf7c23 */ /* 0x001fe200080108b1 */
[-C--:B------:R-:W-:Y:S01]  /*9e20*/  FMUL.FTZ R112, R112, R10.reuse ;  /* 0x0000000a70707220 */ /* 0x080fe20000410000 */
[-C--:B------:R-:W-:Y:S01]  /*9e30*/  FMUL.FTZ R113, R113, R10.reuse ;  /* 0x0000000a71717220 */ /* 0x080fe20000410000 */
[----:B------:R-:W-:Y:S01]  /*9e40*/  FMUL.FTZ R116, R116, R10 ;  /* 0x0000000a74747220 */ /* 0x000fe20000410000 */
[----:B------:R-:W0:Y:S01]  /*9e50*/  MUFU.EX2 R13, R13 ;  /* 0x0000000d000d7308 */ /* 0x000e220000000800 */
[----:B------:R-:W-:Y:S01]  /*9e60*/  @!P2 LEA R152, R153, R16, 0x6 ;  /* 0x000000109998a211 */ /* 0x000fe200078e30ff */
[----:B---3--:R-:W-:Y:S01]  /*9e70*/  FFMA.FTZ R153, R10, R3, R21 ;  /* 0x000000030a997223 */ /* 0x008fe20000010015 */
[----:B------:R-:W-:Y:S01]  /*9e80*/  FFMA.FTZ R3, R157, UR10, -R177 ;  /* 0x0000000a9d037c23 */ /* 0x000fe200080108b1 */
[-C--:B------:R-:W-:Y:S01]  /*9e90*/  FMUL.FTZ R117, R117, R10.reuse ;  /* 0x0000000a75757220 */ /* 0x080fe20000410000 */
[-C--:B------:R-:W-:Y:S01]  /*9ea0*/  FMUL.FTZ R120, R120, R10.reuse ;  /* 0x0000000a78787220 */ /* 0x080fe20000410000 */
[----:B----4-:R-:W-:Y:S01]  /*9eb0*/  FADD.FTZ R156, R166, R153 ;  /* 0x00000099a69c7221 */ /* 0x010fe20000010000 */
[----:B------:R-:W-:Y:S01]  /*9ec0*/  FMUL.FTZ R121, R121, R10 ;  /* 0x0000000a79797220 */ /* 0x000fe20000410000 */
[----:B------:R-:W3:Y:S01]  /*9ed0*/  MUFU.EX2 R14, R14 ;  /* 0x0000000e000e7308 */ /* 0x000ee20000000800 */
[----:B--2---:R-:W-:Y:S01]  /*9ee0*/  FFMA.FTZ R154, R11, R4, R12 ;  /* 0x000000040b9a7223 */ /* 0x004fe2000001000c */
[----:B------:R-:W-:Y:S01]  /*9ef0*/  FADD.FTZ R155, R163, R156 ;  /* 0x0000009ca39b7221 */ /* 0x000fe20000010000 */
[----:B------:R-:W-:Y:S01]  /*9f00*/  FFMA.FTZ R4, R158, UR10, -R177 ;  /* 0x0000000a9e047c23 */ /* 0x000fe200080108b1 */
[-C--:B------:R-:W-:Y:S01]  /*9f10*/  FMUL.FTZ R124, R124, R10.reuse ;  /* 0x0000000a7c7c7220 */ /* 0x080fe20000410000 */
[-C--:B------:R-:W-:Y:S01]  /*9f20*/  FMUL.FTZ R125, R125, R10.reuse ;  /* 0x0000000a7d7d7220 */ /* 0x080fe20000410000 */
[----:B------:R-:W-:Y:S01]  /*9f30*/  FADD.FTZ R156, R178, R155 ;  /* 0x0000009bb29c7221 */ /* 0x000fe20000010000 */
        /* <DEDUP_REMOVED lines=10> */
[----:B---3--:R-:W-:Y:S01]  /*9fe0*/  FADD.FTZ R154, R14, R153 ;  /* 0x000000990e9a7221 */ /* 0x008fe20000010000 */
[----:B------:R-:W-:Y:S01]  /*9ff0*/  FADD.FTZ R153, R167, R156 ;  /* 0x0000009ca7997221 */ /* 0x000fe20000010000 */
[----:B------:R-:W-:Y:S01]  /*a000*/  @!P2 LEA R156, R152, UR42, 0x2 ;  /* 0x0000002a989cac11 */ /* 0x000fe2000f8e10ff */
[-C--:B------:R-:W-:Y:S01]  /*a010*/  FMUL.FTZ R141, R141, R10.reuse ;  /* 0x0000000a8d8d7220 */ /* 0x080fe20000410000 */
[----:B------:R-:W-:Y:S01]  /*a020*/  F2FP.F16.F32.PACK_AB R152, R166, R21 ;  /* 0x00000015a698723e */ /* 0x000fe200000000ff */
[----:B------:R-:W-:Y:S01]  /*a030*/  FADD.FTZ R153, R174, R153 ;  /* 0x00000099ae997221 */ /* 0x000fe20000010000 */
[-C--:B------:R-:W-:Y:S01]  /*a040*/  FMUL.FTZ R144, R144, R10.reuse ;  /* 0x0000000a90907220 */ /* 0x080fe20000410000 */
[----:B------:R-:W3:Y:S01]  /*a050*/  MUFU.EX2 R164, R164 ;  /* 0x000000a400a47308 */ /* 0x000ee20000000800 */
[----:B--2---:R-:W-:Y:S01]  /*a060*/  FADD.FTZ R154, R179, R154 ;  /* 0x0000009ab39a7221 */ /* 0x004fe20000010000 */
[----:B------:R-:W-:Y:S01]  /*a070*/  @!P2 STS [R156+0x28800], R10 ;  /* 0x0288000a9c00a388 */ /* 0x000fe20000000800 */
[-C--:B------:R-:W-:Y:S01]  /*a080*/  FMUL.FTZ R145, R145, R10.reuse ;  /* 0x0000000a91917220 */ /* 0x080fe20000410000 */
[-C--:B------:R-:W-:Y:S01]  /*a090*/  FMUL.FTZ R148, R148, R10.reuse ;  /* 0x0000000a94947220 */ /* 0x080fe20000410000 */
[----:B------:R-:W-:Y:S01]  /*a0a0*/  FMUL.FTZ R149, R149, R10 ;  /* 0x0000000a95957220 */ /* 0x000fe20000410000 */
[----:B------:R2:W-:Y:S01]  /*a0b0*/  @!P2 STS [R156+0x28820], R11 ;  /* 0x0288200b9c00a388 */ /* 0x0005e20000000800 */
[-C--:B------:R-:W-:Y:S01]  /*a0c0*/  FMUL.FTZ R26, R26, R11.reuse ;  /* 0x0000000b1a1a7220 */ /* 0x080fe20000410000 */
[----:B------:R-:W4:Y:S01]  /*a0d0*/  MUFU.EX2 R20, R20 ;  /* 0x0000001400147308 */ /* 0x000f220000000800 */
[----:B0-----:R-:W-:Y:S01]  /*a0e0*/  FADD.FTZ R155, R15, R154 ;  /* 0x0000009a0f9b7221 */ /* 0x001fe20000010000 */
[----:B------:R-:W-:Y:S01]  /*a0f0*/  FADD.FTZ R154, R170, R153 ;  /* 0x00000099aa9a7221 */ /* 0x000fe20000010000 */
[----:B------:R-:W-:Y:S01]  /*a100*/  F2FP.F16.F32.PACK_AB R153, R13, R12 ;  /* 0x0000000c0d99723e */ /* 0x000fe200000000ff */
[-C--:B------:R-:W-:Y:S01]  /*a110*/  FMUL.FTZ R27, R27, R11.reuse ;  /* 0x0000000b1b1b7220 */ /* 0x080fe20000410000 */
[----:B------:R-:W-:Y:S01]  /*a120*/  FMUL.FTZ R30, R30, R11 ;  /* 0x0000000b1e1e7220 */ /* 0x000fe20000410000 */
[----:B------:R-:W-:Y:S01]  /*a130*/  FADD.FTZ R21, R171, R154 ;  /* 0x0000009aab157221 */ /* 0x000fe20000010000 */
[----:B------:R-:W-:Y:S01]  /*a140*/  F2FP.F16.F32.PACK_AB R154, R178, R163 ;  /* 0x000000a3b29a723e */ /* 0x000fe200000000ff */
[----:B------:R-:W0:Y:S01]  /*a150*/  MUFU.EX2 R181, R181 ;  /* 0x000000b500b57308 */ /* 0x000e220000000800 */
[C---:B---3--:R-:W-:Y:S01]  /*a160*/  FADD.FTZ R155, R164.reuse, R155 ;  /* 0x0000009ba49b7221 */ /* 0x048fe20000010000 */
[----:B------:R-:W-:Y:S01]  /*a170*/  F2FP.F16.F32.PACK_AB R157, R164, R15 ;  /* 0x0000000fa49d723e */ /* 0x000fe200000000ff */
[----:B------:R-:W-:Y:S01]  /*a180*/  FMUL.FTZ R31, R31, R11 ;  /* 0x0000000b1f1f7220 */ /* 0x000fe20000410000 */
[----:B--2---:R-:W-:Y:S01]  /*a190*/  F2FP.F16.F32.PACK_AB R156, R174, R167 ;  /* 0x000000a7ae9c723e */ /* 0x004fe200000000ff */
[-C--:B------:R-:W-:Y:S01]  /*a1a0*/  FMUL.FTZ R34, R34, R11.reuse ;  /* 0x0000000b22227220 */ /* 0x080fe20000410000 */
[-C--:B------:R-:W-:Y:S01]  /*a1b0*/  FMUL.FTZ R35, R35, R11.reuse ;  /* 0x0000000b23237220 */ /* 0x080fe20000410000 */
[-C--:B------:R-:W-:Y:S01]  /*a1c0*/  FMUL.FTZ R38, R38, R11.reuse ;  /* 0x0000000b26267220 */ /* 0x080fe20000410000 */
[----:B------:R-:W2:Y:S01]  /*a1d0*/  MUFU.EX2 R182, R182 ;  /* 0x000000b600b67308 */ /* 0x000ea20000000800 */
[----:B----4-:R-:W-:Y:S01]  /*a1e0*/  FADD.FTZ R158, R20, R155 ;  /* 0x0000009b149e7221 */ /* 0x010fe20000010000 */
        /* <DEDUP_REMOVED lines=16> */
[----:B------:R-:W-:Y:S01]  /*a2f0*/  F2FP.F16.F32.PACK_AB R155, R179, R14 ;  /* 0x0000000eb39b723e */ /* 0x000fe200000000ff */
[----:B------:R-:W-:Y:S01]  /*a300*/  BAR.SYNC.DEFER_BLOCKING 0xf, 0x100 ;  /* 0x03c4000000007b1d */ /* 0x000fe20000010000 */
[-C--:B------:R-:W-:Y:S01]  /*a310*/  FMUL.FTZ R63, R63, R11.reuse ;  /* 0x0000000b3f3f7220 */ /* 0x080fe20000410000 */
[-C--:B------:R-:W-:Y:S01]  /*a320*/  FMUL.FTZ R66, R66, R11.reuse ;  /* 0x0000000b42427220 */ /* 0x080fe20000410000 */
[-C--:B------:R-:W-:Y:S01]  /*a330*/  FMUL.FTZ R67, R67, R11.reuse ;  /* 0x0000000b43437220 */ /* 0x080fe20000410000 */
[-C--:B------:R-:W-:Y:S01]  /*a340*/  FMUL.FTZ R70, R70, R11.reuse ;  /* 0x0000000b46467220 */ /* 0x080fe20000410000 */
[-C--:B------:R-:W-:Y:S01]  /*a350*/  FMUL.FTZ R71, R71, R11.reuse ;  /* 0x0000000b47477220 */ /* 0x080fe20000410000 */
[----:B------:R-:W2:Y:S01]  /*a360*/  MUFU.EX2 R168, R168 ;  /* 0x000000a800a87308 */ /* 0x000ea20000000800 */
[----:B---3--:R-:W-:Y:S01]  /*a370*/  FADD.FTZ R162, R183, R162 ;  /* 0x000000a2b7a27221 */ /* 0x008fe20000010000 */
        /* <DEDUP_REMOVED lines=16> */
[----:B------:R2:W-:Y:S01]  /*a480*/  STSM.16.M88.4 [R18+0x26800], R152 ;  /* 0x0268009812007844 */ /* 0x0005e20000000200 */
[-C--:B------:R-:W-:Y:S01]  /*a490*/  FMUL.FTZ R98, R98, R11.reuse ;  /* 0x0000000b62627220 */ /* 0x080fe20000410000 */
[-C--:B------:R-:W-:Y:S01]  /*a4a0*/  FMUL.FTZ R99, R99, R11.reuse ;  /* 0x0000000b63637220 */ /* 0x080fe20000410000 */
[-C--:B------:R-:W-:Y:S01]  /*a4b0*/  FMUL.FTZ R102, R102, R11.reuse ;  /* 0x0000000b66667220 */ /* 0x080fe20000410000 */
[-C--:B------:R-:W-:Y:S01]  /*a4c0*/  FMUL.FTZ R103, R103, R11.reuse ;  /* 0x0000000b67677220 */ /* 0x080fe20000410000 */
[----:B------:R-:W-:Y:S01]  /*a4d0*/  FMUL.FTZ R106, R106, R11 ;  /* 0x0000000b6a6a7220 */ /* 0x000fe20000410000 */
[----:B------:R4:W5:Y:S01]  /*a4e0*/  MUFU.EX2 R177, R159 ;  /* 0x0000009f00b17308 */ /* 0x0009620000000800 */
[C---:B---3--:R-:W-:Y:S01]  /*a4f0*/  FADD.FTZ R162, R4.reuse, R15 ;  /* 0x0000000f04a27221 */ /* 0x048fe20000010000 */
[----:B------:R-:W-:Y:S01]  /*a500*/  F2FP.F16.F32.PACK_AB R163, R4, R3 ;  /* 0x0000000304a3723e */ /* 0x000fe200000000ff */
[-C--:B------:R-:W-:Y:S01]  /*a510*/  FMUL.FTZ R107, R107, R11.reuse ;  /* 0x0000000b6b6b7220 */ /* 0x080fe20000410000 */
[-C--:B------:R-:W-:Y:S01]  /*a520*/  FMUL.FTZ R110, R110, R11.reuse ;  /* 0x0000000b6e6e7220 */ /* 0x080fe20000410000 */
[-C--:B------:R-:W-:Y:S01]  /*a530*/  FMUL.FTZ R111, R111, R11.reuse ;  /* 0x0000000b6f6f7220 */ /* 0x080fe20000410000 */
[-C--:B------:R-:W-:Y:S01]  /*a540*/  FMUL.FTZ R114, R114, R11.reuse ;  /* 0x0000000b72727220 */ /* 0x080fe20000410000 */
[-C--:B------:R-:W-:Y:S01]  /*a550*/  FMUL.FTZ R115, R115, R11.reuse ;  /* 0x0000000b73737220 */ /* 0x080fe20000410000 */
[----:B------:R-:W3:Y:S01]  /*a560*/  MUFU.EX2 R165, R165 ;  /* 0x000000a500a57308 */ /* 0x000ee20000000800 */
[----:B0-----:R-:W-:Y:S01]  /*a570*/  FADD.FTZ R158, R175, R158 ;  /* 0x0000009eaf9e7221 */ /* 0x001fe20000010000 */
[----:B----4-:R-:W-:Y:S01]  /*a580*/  F2FP.F16.F32.PACK_AB R159, R181, R20 ;  /* 0x00000014b59f723e */ /* 0x010fe200000000ff */
[-C--:B------:R-:W-:Y:S01]  /*a590*/  FMUL.FTZ R118, R118, R11.reuse ;  /* 0x0000000b76767220 */ /* 0x080fe20000410000 */
[-C--:B------:R-:W-:Y:S01]  /*a5a0*/  FMUL.FTZ R119, R119, R11.reuse ;  /* 0x0000000b77777220 */ /* 0x080fe20000410000 */
[-C--:B------:R-:W-:Y:S01]  /*a5b0*/  FMUL.FTZ R122, R122, R11.reuse ;  /* 0x0000000b7a7a7220 */ /* 0x080fe20000410000 */
[-C--:B------:R-:W-:Y:S01]  /*a5c0*/  FMUL.FTZ R123, R123, R11.reuse ;  /* 0x0000000b7b7b7220 */ /* 0x080fe20000410000 */
[-C--:B------:R-:W-:Y:S01]  /*a5d0*/  FMUL.FTZ R126, R126, R11.reuse ;  /* 0x0000000b7e7e7220 */ /* 0x080fe20000410000 */
[----:B------:R0:W4:Y:S01]  /*a5e0*/  MUFU.EX2 R166, R160 ;  /* 0x000000a000a67308 */ /* 0x0001220000000800 */
[----:B-----5:R-:W-:Y:S01]  /*a5f0*/  FADD.FTZ R15, R177, R162 ;  /* 0x000000a2b10f7221 */ /* 0x020fe20000010000 */
[-C--:B------:R-:W-:Y:S01]  /*a600*/  FMUL.FTZ R127, R127, R11.reuse ;  /* 0x0000000b7f7f7220 */ /* 0x080fe20000410000 */
[-C--:B------:R-:W-:Y:S01]  /*a610*/  FMUL.FTZ R130, R130, R11.reuse ;  /* 0x0000000b82827220 */ /* 0x080fe20000410000 */
[-C--:B------:R-:W-:Y:S01]  /*a620*/  FMUL.FTZ R131, R131, R11.reuse ;  /* 0x0000000b83837220 */ /* 0x080fe20000410000 */
[-C--:B------:R-:W-:Y:S01]  /*a630*/  FMUL.FTZ R134, R134, R11.reuse ;  /* 0x0000000b86867220 */ /* 0x080fe20000410000 */
[-C--:B------:R-:W-:Y:S01]  /*a640*/  FMUL.FTZ R135, R135, R11.reuse ;  /* 0x0000000b87877220 */ /* 0x080fe20000410000 */
[-C--:B------:R-:W-:Y:S01]  /*a650*/  FMUL.FTZ R138, R138, R11.reuse ;  /* 0x0000000b8a8a7220 */ /* 0x080fe20000410000 */
[----:B------:R-:W5:Y:S01]  /*a660*/  MUFU.EX2 R180, R180 ;  /* 0x000000b400b47308 */ /* 0x000f620000000800 */
[----:B---3--:R-:W-:Y:S01]  /*a670*/  FADD.FTZ R13, R165, R158 ;  /* 0x0000009ea50d7221 */ /* 0x008fe20000010000 */
[----:B------:R-:W-:Y:S01]  /*a680*/  F2FP.F16.F32.PACK_AB R158, R171, R170 ;  /* 0x000000aaab9e723e */ /* 0x000fe200000000ff */
[-C--:B------:R-:W-:Y:S01]  /*a690*/  FMUL.FTZ R139, R139, R11.reuse ;  /* 0x0000000b8b8b7220 */ /* 0x080fe20000410000 */
[----:B0-----:R-:W-:Y:S01]  /*a6a0*/  F2FP.F16.F32.PACK_AB R160, R175, R168 ;  /* 0x000000a8afa0723e */ /* 0x001fe200000000ff */
[-C--:B------:R-:W-:Y:S01]  /*a6b0*/  FMUL.FTZ R142, R142, R11.reuse ;  /* 0x0000000b8e8e7220 */ /* 0x080fe20000410000 */
[-C--:B------:R-:W-:Y:S01]  /*a6c0*/  FMUL.FTZ R143, R143, R11.reuse ;  /* 0x0000000b8f8f7220 */ /* 0x080fe20000410000 */
[----:B------:R2:W-:Y:S01]  /*a6d0*/  STSM.16.M88.4 [R23], R156 ;  /* 0x0000009c17007844 */ /* 0x0005e20000000200 */
[----:B------:R0:W3:Y:S01]  /*a6e0*/  MUFU.EX2 R12, R161 ;  /* 0x000000a1000c7308 */ /* 0x0000e20000000800 */
[----:B----4-:R-:W-:Y:S01]  /*a6f0*/  FADD.FTZ R15, R166, R15 ;  /* 0x0000000fa60f7221 */ /* 0x010fe20000010000 */
[-C--:B------:R-:W-:Y:S01]  /*a700*/  FMUL.FTZ R146, R146, R11.reuse ;  /* 0x0000000b92927220 */ /* 0x080fe20000410000 */
[-C--:B------:R-:W-:Y:S01]  /*a710*/  FMUL.FTZ R147, R147, R11.reuse ;  /* 0x0000000b93937220 */ /* 0x080fe20000410000 */
[-C--:B------:R-:W-:Y:S01]  /*a720*/  FMUL.FTZ R150, R150, R11.reuse ;  /* 0x0000000b96967220 */ /* 0x080fe20000410000 */
[----:B------:R-:W-:-:S03]  /*a730*/  FMUL.FTZ R151, R151, R11 ;  /* 0x0000000b97977220 */ /* 0x000fc60000410000 */
[----:B------:R-:W4:Y:S01]  /*a740*/  MUFU.EX2 R169, R169 ;  /* 0x000000a900a97308 */ /* 0x000f220000000800 */
[C---:B-----5:R-:W-:Y:S01]  /*a750*/  FADD.FTZ R14, R180.reuse, R13 ;  /* 0x0000000db40e7221 */ /* 0x060fe20000010000 */
[----:B------:R-:W-:Y:S02]  /*a760*/  F2FP.F16.F32.PACK_AB R162, R180, R165 ;  /* 0x000000a5b4a2723e */ /* 0x000fe400000000ff */
[----:B0-----:R-:W-:Y:S02]  /*a770*/  F2FP.F16.F32.PACK_AB R161, R183, R182 ;  /* 0x000000b6b7a1723e */ /* 0x001fe400000000ff */
[----:B------:R-:W-:Y:S02]  /*a780*/  F2FP.F16.F32.PACK_AB R165, R166, R177 ;  /* 0x000000b1a6a5723e */ /* 0x000fe400000000ff */
[----:B------:R-:W0:Y:S01]  /*a790*/  MUFU.EX2 R167, R191 ;  /* 0x000000bf00a77308 */ /* 0x000e220000000800 */
[----:B---3--:R-:W-:Y:S01]  /*a7a0*/  FADD.FTZ R4, R12, R15 ;  /* 0x0000000f0c047221 */ /* 0x008fe20000010000 */
[----:B------:R2:W-:Y:S06]  /*a7b0*/  STSM.16.M88.4 [R19], R160 ;  /* 0x000000a013007844 */ /* 0x0005ec0000000200 */
[----:B------:R-:W3:Y:S01]  /*a7c0*/  MUFU.EX2 R172, R172 ;  /* 0x000000ac00ac7308 */ /* 0x000ee20000000800 */
[----:B----4-:R-:W-:-:S07]  /*a7d0*/  FADD.FTZ R13, R169, R14 ;  /* 0x0000000ea90d7221 */ /* 0x010fce0000010000 */
[----:B------:R-:W4:Y:S01]  /*a7e0*/  MUFU.EX2 R173, R173 ;  /* 0x000000ad00ad7308 */ /* 0x000f220000000800 */
[C---:B0-----:R-:W-:Y:S01]  /*a7f0*/  FADD.FTZ R4, R167.reuse, R4 ;  /* 0x00000004a7047221 */ /* 0x041fe20000010000 */
[----:B------:R-:W-:-:S06]  /*a800*/  F2FP.F16.F32.PACK_AB R167, R167, R12 ;  /* 0x0000000ca7a7723e */ /* 0x000fcc00000000ff */
[----:B------:R-:W0:Y:S01]  /*a810*/  MUFU.EX2 R176, R176 ;  /* 0x000000b000b07308 */ /* 0x000e220000000800 */
[C---:B---3--:R-:W-:Y:S01]  /*a820*/  FADD.FTZ R14, R172.reuse, R13 ;  /* 0x0000000dac0e7221 */ /* 0x048fe20000010000 */
[----:B------:R-:W-:-:S03]  /*a830*/  F2FP.F16.F32.PACK_AB R164, R172, R169 ;  /* 0x000000a9aca4723e */ /* 0x000fc600000000ff */
[----:B----4-:R-:W-:Y:S01]  /*a840*/  FADD.FTZ R3, R173, R14 ;  /* 0x0000000ead037221 */ /* 0x010fe20000010000 */
[----:B0-----:R-:W-:-:S03]  /*a850*/  F2FP.F16.F32.PACK_AB R166, R176, R173 ;  /* 0x000000adb0a6723e */ /* 0x001fc600000000ff */
[----:B------:R-:W-:Y:S02]  /*a860*/  FADD.FTZ R3, R176, R3 ;  /* 0x00000003b0037221 */ /* 0x000fe40000010000 */
[----:B------:R2:W-:Y:S01]  /*a870*/  STSM.16.M88.4 [R22], R164 ;  /* 0x000000a416007844 */ /* 0x0005e20000000200 */
[----:B------:R-:W-:Y:S05]  /*a880*/  @!P0 BRA `(.L_x_4944) ;  /* 0x0000000000048947 */ /* 0x000fea0003800000 */
[----:B------:R-:W-:Y:S01]  /*a890*/  BPT.TRAP 0x1 ;  /* 0x000000040000795c */ /* 0x000fe20000300000 */
.L_x_4944:
[----:B------:R0:W3:Y:S01]  /*a8a0*/  SYNCS.PHASECHK.TRANS64.TRYWAIT P2, [UR21+0x28c50], R8 ;  /* 0x028c5008ff0075a7 */ /* 0x0000e20008040155 */
[----:B------:R-:W-:Y:S05]  /*a8b0*/  @!P0 BRA `(.L_x_4945) ;  /* 0x0000000000048947 */ /* 0x000fea0003800000 */
[----:B------:R-:W-:Y:S01]  /*a8c0*/  BPT.TRAP 0x1 ;  /* 0x000000040000795c */ /* 0x000fe20000300000 */
.L_x_4945:
[----:B---3--:R-:W-:Y:S05]  /*a8d0*/  @P2 BRA `(.L_x_4946) ;  /* 0x0000000000082947 */ /* 0x008fea0003800000 */
[----:B------:R-:W3:Y:S02]  /*a8e0*/  SYNCS.PHASECHK.TRANS64.TRYWAIT P2, [UR21+0x28c50], R8 ;  /* 0x028c5008ff0075a7 */ /* 0x000ee40008040155 */
[----:B---3--:R-:W-:Y:S05]  /*a8f0*/  @!P2 BRA `(.L_x_4947) ;  /* 0x000000a400aca947 */ /* 0x008fea0003800000 */
.L_x_4946:
        /* <DEDUP_REMOVED lines=34> */
.L_x_4948:
[----:B------:R-:W-:Y:S01]  /*ab20*/  UIADD3 UR21, UR21, 0x28c60, URZ ;  /* 0x00028c6015157890 */ /* 0x000fe2000fffe03f */
[----:B---3--:R-:W-:Y:S01]  /*ab30*/  IMAD.MOV.U32 R11, RZ, RZ, R6 ;  /* 0x000000ffff0b7224 */ /* 0x008fe200078e0006 */
[----:B------:R-:W-:Y:S01]  /*ab40*/  UMOV UR22, UR38 ;  /* 0x0000002600167c82 */ /* 0x000fe20008000000 */
[----:B------:R-:W-:Y:S01]  /*ab50*/  IMAD.MOV.U32 R10, RZ, RZ, R5 ;  /* 0x000000ffff0a7224 */ /* 0x000fe200078e0005 */
[----:B------:R-:W-:-:S09]  /*ab60*/  UPRMT UR21, UR40, 0x654, UR21 ;  /* 0x0000065428157896 */ /* 0x000fd20008000015 */
[----:B------:R-:W-:Y:S01]  /*ab70*/  SYNCS.ARRIVE.TRANS64.RED.A1T0 RZ, [UR21], RZ ;  /* 0x000000ffffff79a7 */ /* 0x000fe20008100415 */
[----:B------:R-:W-:Y:S05]  /*ab80*/  @P1 BRA `(.L_x_4949) ;  /* 0xffffffe000d81947 */ /* 0x000fea000383ffff */
[----:B01----:R-:W-:-:S07]  /*ab90*/  IMAD.MOV.U32 R8, RZ, RZ, R9 ;  /* 0x000000ffff087224 */ /* 0x003fce00078e0009 */
.L_x_4938:
[----:B------:R-:W-:-:S13]  /*aba0*/  ISETP.GE.AND P1, PT, R8, UR47, PT ;  /* 0x0000002f08007c0c */ /* 0x000fda000bf26270 */
[----:B------:R-:W-:Y:S05]  /*abb0*/  @!P1 BRA `(.L_x_4950) ;  /* 0x0000002800109947 */ /* 0x000fea0003800000 */
[----:B------:R-:W-:Y:S01]  /*abc0*/  IMAD.MOV.U32 R12, RZ, RZ, R6 ;  /* 0x000000ffff0c7224 */ /* 0x000fe200078e0006 */
[----:B------:R-:W-:Y:S01]  /*abd0*/  UMOV UR27, UR38 ;  /* 0x00000026001b7c82 */ /* 0x000fe20008000000 */
[----:B------:R-:W-:Y:S01]  /*abe0*/  IMAD.MOV.U32 R9, RZ, RZ, R5 ;  /* 0x000000ffff097224 */ /* 0x000fe200078e0005 */
[----:B------:R-:W-:Y:S01]  /*abf0*/  ULDC UR22, c[0x0][0x9e4] ;  /* 0x0002790000167ab9 */ /* 0x000fe20000000800 */
[----:B------:R-:W-:Y:S01]  /*ac00*/  ULDC UR23, c[0x0][0x9dc] ;  /* 0x0002770000177ab9 */ /* 0x000fe20000000800 */
[----:B------:R-:W-:Y:S01]  /*ac10*/  ULDC UR24, c[0x0][0x288] ;  /* 0x0000a20000187ab9 */ /* 0x000fe20000000800 */
[----:B------:R-:W-:Y:S01]  /*ac20*/  ULDC UR25, c[0x0][0x9d8] ;  /* 0x0002760000197ab9 */ /* 0x000fe20000000800 */
[----:B------:R-:W-:Y:S01]  /*ac30*/  ULDC UR21, c[0x0][0x988] ;  /* 0x0002620000157ab9 */ /* 0x000fe20000000800 */
[----:B------:R-:W-:-:S05]  /*ac40*/  ULDC UR26, c[0x0][0x9e0] ;  /* 0x00027800001a7ab9 */ /* 0x000fca0000000800 */
.L_x_4969:
[----:B------:R-:W-:-:S04]  /*ac50*/  UIADD3 UR38, UR27, 0x1, URZ ;  /* 0x000000011b267890 */ /* 0x000fc8000fffe03f */
[----:B------:R-:W-:-:S04]  /*ac60*/  UISETP.NE.AND UP0, UPT, UR38, 0x2, UPT ;  /* 0x000000022600788c */ /* 0x000fc8000bf05270 */
[----:B------:R-:W-:Y:S02]  /*ac70*/  USEL UR6, URZ, 0x1, UP0 ;  /* 0x000000013f067887 */ /* 0x000fe40008000000 */
[----:B------:R-:W-:Y:S02]  /*ac80*/  USEL UR38, UR38, URZ, UP0 ;  /* 0x0000003f26267287 */ /* 0x000fe40008000000 */
[----:B------:R-:W-:Y:S01]  /*ac90*/  ULOP3.LUT UR37, UR37, UR6, URZ, 0x3c, !UPT ;  /* 0x0000000625257292 */ /* 0x000fe2000f8e3c3f */
[----:B-12---:R-:W-:Y:S11]  /*aca0*/  @!P0 BRA `(.L_x_4951) ;  /* 0x0000000000048947 */ /* 0x006ff60003800000 */
[----:B------:R-:W-:Y:S01]  /*acb0*/  BPT.TRAP 0x1 ;  /* 0x000000040000795c */ /* 0x000fe20000300000 */
.L_x_4951:
[----:B------:R-:W-:Y:S01]  /*acc0*/  ULEA UR20, UR38, UR42, 0x3 ;  /* 0x0000002a26147291 */ /* 0x000fe2000f8e183f */
[----:B------:R-:W-:-:S04]  /*acd0*/  MOV R7, UR37 ;  /* 0x0000002500077c02 */ /* 0x000fc80008000f00 */
[----:B------:R-:W-:-:S04]  /*ace0*/  SHF.L.U32 R7, R7, 0x1f, RZ ;  /* 0x0000001f07077819 */ /* 0x000fc800000006ff */
[----:B------:R1:W3:Y:S01]  /*acf0*/  SYNCS.PHASECHK.TRANS64.TRYWAIT P1, [UR20+0x28c30], R7 ;  /* 0x028c3007ff0075a7 */ /* 0x0002e20008020154 */
[----:B------:R-:W-:Y:S05]  /*ad00*/  @!P0 BRA `(.L_x_4952) ;  /* 0x0000000000048947 */ /* 0x000fea0003800000 */
[----:B------:R-:W-:Y:S01]  /*ad10*/  BPT.TRAP 0x1 ;  /* 0x000000040000795c */ /* 0x000fe20000300000 */
.L_x_4952:
[----:B---3--:R-:W-:Y:S05]  /*ad20*/  @P1 BRA `(.L_x_4953) ;  /* 0x0000000000081947 */ /* 0x008fea0003800000 */
[----:B------:R-:W3:Y:S02]  /*ad30*/  SYNCS.PHASECHK.TRANS64.TRYWAIT P1, [UR20+0x28c30], R7 ;  /* 0x028c3007ff0075a7 */ /* 0x000ee40008020154 */
[----:B---3--:R-:W-:Y:S05]  /*ad40*/  @!P1 BRA `(.L_x_4954) ;  /* 0x000000a000b09947 */ /* 0x008fea0003800000 */
.L_x_4953:
[----:B------:R-:W-:Y:S01]  /*ad50*/  R2UR UR18, R0 ;  /* 0x00000000001272ca */ /* 0x000fe200000e0000 */
[----:B0-2---:R-:W-:Y:S01]  /*ad60*/  WARPGROUP.ARRIVE ;  /* 0x00000000000079c5 */ /* 0x005fe20000000000 */
        /* <DEDUP_REMOVED lines=21> */
.L_x_4955:
[----:B------:R-:W-:Y:S01]  /*aec0*/  UISETP.NE.AND UP1, UPT, UR51, URZ, UPT ;  /* 0x0000003f3300728c */ /* 0x000fe2000bf25270 */
[----:B------:R-:W-:Y:S01]  /*aed0*/  FMUL.FTZ R14, R158, UR25 ;  /* 0x000000199e0e7c20 */ /* 0x000fe20008410000 */
[----:B------:R-:W-:Y:S01]  /*aee0*/  FMUL.FTZ R21, R163, UR25 ;  /* 0x00000019a3157c20 */ /* 0x000fe20008410000 */
[----:B------:R-:W-:Y:S01]  /*aef0*/  FMUL.FTZ R158, R178, UR25 ;  /* 0x00000019b29e7c20 */ /* 0x000fe20008410000 */
[----:B------:R-:W-:Y:S01]  /*af00*/  VIADD R163, R185, UR44 ;  /* 0x0000002cb9a37c36 */ /* 0x000fe20008000000 */
[----:B------:R-:W0:Y:S01]  /*af10*/  LDC R178, c[0x0][0x2f0] ;  /* 0x0000bc00ffb27b82 */ /* 0x000e220000000800 */
[----:B------:R-:W-:Y:S01]  /*af20*/  PLOP3.LUT P1, PT, PT, PT, UP1, 0x80, 0x0 ;  /* 0x000000000000781c */ /* 0x000fe20003f2f018 */
[----:B------:R-:W-:Y:S01]  /*af30*/  FMUL.FTZ R192, R156, UR25 ;  /* 0x000000199cc07c20 */ /* 0x000fe20008410000 */
[----:B------:R-:W-:Y:S01]  /*af40*/  PLOP3.LUT P2, PT, PT, PT, UP1, 0x80, 0x0 ;  /* 0x000000000000781c */ /* 0x000fe20003f4f018 */
[----:B------:R-:W-:Y:S01]  /*af50*/  FMUL.FTZ R197, R165, UR25 ;  /* 0x00000019a5c57c20 */ /* 0x000fe20008410000 */
[----:B------:R-:W-:Y:S01]  /*af60*/  FMUL.FTZ R156, R174, UR25 ;  /* 0x00000019ae9c7c20 */ /* 0x000fe20008410000 */
[----:B------:R-:W-:Y:S01]  /*af70*/  @UP1 ULDC UR6, c[0x0][0x44c] ;  /* 0x0001130000061ab9 */ /* 0x000fe20000000800 */
[----:B------:R-:W-:Y:S01]  /*af80*/  FMUL.FTZ R174, R177, UR25 ;  /* 0x00000019b1ae7c20 */ /* 0x000fe20008410000 */
[----:B------:R-:W-:Y:S01]  /*af90*/  FMUL.FTZ R13, R155, UR25 ;  /* 0x000000199b0d7c20 */ /* 0x000fe20008410000 */
[----:B------:R-:W-:-:S02]  /*afa0*/  IMAD.SHL.U32 R177, R8, 0x40, RZ ;  /* 0x0000004008b17824 */ /* 0x000fc400078e00ff */
[----:B------:R-:W-:Y:S01]  /*afb0*/  FMUL.FTZ R155, R171, UR25 ;  /* 0x00000019ab9b7c20 */ /* 0x000fe20008410000 */
[----:B------:R-:W-:Y:S01]  /*afc0*/  UISETP.NE.AND UP0, UPT, UR50, URZ, UPT ;  /* 0x0000003f3200728c */ /* 0x000fe2000bf05270 */
[----:B------:R-:W-:Y:S01]  /*afd0*/  FMUL.FTZ R171, R172, UR25 ;  /* 0x00000019acab7c20 */ /* 0x000fe20008410000 */
[----:B------:R-:W-:Y:S01]  /*afe0*/  FMUL.FTZ R193, R157, UR25 ;  /* 0x000000199dc17c20 */ /* 0x000fe20008410000 */
[----:B------:R-:W-:Y:S01]  /*aff0*/  @P1 IMAD.HI.U32 R10, R163, UR6, RZ ;  /* 0x00000006a30a1c27 */ /* 0x000fe2000f8e00ff */
[----:B------:R-:W-:-:S03]  /*b000*/  @UP1 ULDC UR6, c[0x0][0x450] ;  /* 0x0001140000061ab9 */ /* 0x000fc60000000800 */
[----:B------:R-:W-:Y:S01]  /*b010*/  FMUL.FTZ R172, R173, UR25 ;  /* 0x00000019adac7c20 */ /* 0x000fe20008410000 */
[----:B------:R-:W-:Y:S01]  /*b020*/  FMUL.FTZ R191, R152, UR25 ;  /* 0x0000001998bf7c20 */ /* 0x000fe20008410000 */
[----:B------:R-:W-:Y:S01]  /*b030*/  FMUL.FTZ R5, R153, UR25 ;  /* 0x0000001999057c20 */ /* 0x000fe20008410000 */
[----:B------:R-:W-:Y:S01]  /*b040*/  @P2 SHF.R.U32.HI R163, RZ, UR6, R10 ;  /* 0x00000006ffa32c19 */ /* 0x000fe2000801160a */
[----:B------:R-:W-:Y:S01]  /*b050*/  UIADD3 UR6, UR20, 0x28c40, URZ ;  /* 0x00028c4014067890 */ /* 0x000fe2000fffe03f */
[----:B---3--:R-:W-:Y:S01]  /*b060*/  FMUL.FTZ R6, R154, UR25 ;  /* 0x000000199a067c20 */ /* 0x008fe20008410000 */
[----:B------:R-:W-:Y:S01]  /*b070*/  FMUL.FTZ R15, R159, UR25 ;  /* 0x000000199f0f7c20 */ /* 0x000fe20008410000 */
[----:B------:R-:W-:Y:S01]  /*b080*/  FMUL.FTZ R194, R160, UR25 ;  /* 0x00000019a0c27c20 */ /* 0x000fe20008410000 */
[----:B------:R-:W2:Y:S01]  /*b090*/  SHFL.IDX PT, R165, R163, RZ, 0x1c1f ;  /* 0x001c1fffa3a57589 */ /* 0x000ea200000e0000 */
[----:B------:R-:W-:Y:S01]  /*b0a0*/  UPRMT UR6, UR40, 0x654, UR6 ;  /* 0x0000065428067896 */ /* 0x000fe20008000006 */
        /* <DEDUP_REMOVED lines=14> */
[----:B------:R-:W-:Y:S01]  /*b190*/  IADD3 R11, -R2, 0x1, -R177 ;  /* 0x00000001020b7810 */ /* 0x000fe20007ffe9b1 */
[----:B------:R-:W-:Y:S01]  /*b1a0*/  FMUL.FTZ R161, R183, UR25 ;  /* 0x00000019b7a17c20 */ /* 0x000fe20008410000 */
[----:B------:R-:W-:Y:S01]  /*b1b0*/  PLOP3.LUT P1, PT, PT, PT, UP0, 0x40, 0x0 ;  /* 0x000000000000781c */ /* 0x000fe20003f2e808 */
[----:B------:R-:W3:Y:S01]  /*b1c0*/  MUFU.TANH R191, R191 ;  /* 0x000000bf00bf7308 */ /* 0x000ee20000002400 */
[----:B------:R-:W-:Y:S01]  /*b1d0*/  SYNCS.ARRIVE.TRANS64.RED.A1T0 RZ, [UR6], RZ ;  /* 0x000000ffffff79a7 */ /* 0x000fe20008100406 */
[----:B0-----:R-:W-:Y:S01]  /*b1e0*/  IMAD R11, R178, UR49, R11 ;  /* 0x00000031b20b7c24 */ /* 0x001fe2000f8e020b */
[----:B------:R-:W-:-:S03]  /*b1f0*/  ULOP3.LUT UR6, URZ, UR23, URZ, 0x33, !UPT ;  /* 0x000000173f067292 */ /* 0x000fc6000f8e333f */
[----:B------:R-:W-:Y:S02]  /*b200*/  VIADD R11, R11, -UR24 ;  /* 0x800000180b0b7c36 */ /* 0x000fe40008000000 */
[----:B------:R-:W0:Y:S02]  /*b210*/  MUFU.TANH R5, R5 ;  /* 0x0000000500057308 */ /* 0x000e240000002400 */
[C---:B------:R-:W-:Y:S02]  /*b220*/  VIADD R182, R11.reuse, UR26 ;  /* 0x0000001a0bb67c36 */ /* 0x040fe40008000000 */
[----:B------:R-:W-:-:S03]  /*b230*/  VIADD R183, R11, UR6 ;  /* 0x000000060bb77c36 */ /* 0x000fc60008000000 */
[----:B--2---:R-:W-:Y:S01]  /*b240*/  IADD3 R179, R182, R165, RZ ;  /* 0x000000a5b6b37210 */ /* 0x004fe20007ffe0ff */
        /* <DEDUP_REMOVED lines=31> */
[----:B--234-:R-:W-:Y:S05]  /*b440*/  @P1 BRA `(.L_x_4956) ;  /* 0x00000000005c1947 */ /* 0x01cfea0003800000 */
[----:B------:R-:W-:Y:S01]  /*b450*/  IMAD R10, R178, UR49, R165 ;  /* 0x00000031b20a7c24 */ /* 0x000fe2000f8e02a5 */
[----:B------:R-:W-:Y:S03]  /*b460*/  BSSY B0, `(.L_x_4957) ;  /* 0x0000011000007945 */ /* 0x000fe60003800000 */
[----:B------:R-:W-:-:S05]  /*b470*/  VIADD R162, R10, -UR24 ;  /* 0x800000180aa27c36 */ /* 0x000fca0008000000 */
[----:B------:R-:W-:-:S13]  /*b480*/  ISETP.GT.AND P1, PT, R162, -0x1, PT ;  /* 0xffffffffa200780c */ /* 0x000fda0003f24270 */
[----:B------:R-:W-:Y:S05]  /*b490*/  @P1 BRA `(.L_x_4958) ;  /* 0x0000000000201947 */ /* 0x000fea0003800000 */
[----:B------:R-:W-:Y:S01]  /*b4a0*/  IMAD.U32 R164, RZ, RZ, UR22 ;  /* 0x00000016ffa47e24 */ /* 0x000fe2000f8e00ff */
[----:B------:R-:W-:-:S04]  /*b4b0*/  LOP3.LUT R165, RZ, R162, RZ, 0x33, !PT ;  /* 0x000000a2ffa57212 */ /* 0x000fc800078e33ff */
[----:B------:R-:W-:-:S13]  /*b4c0*/  ISETP.NE.AND P1, PT, R164, 0x1, PT ;  /* 0x00000001a400780c */ /* 0x000fda0003f25270 */
[----:B------:R-:W2:Y:S02]  /*b4d0*/  @P1 LDC.64 R10, c[0x0][0x9e8] ;  /* 0x00027a00ff0a1b82 */ /* 0x000ea40000000a00 */
[----:B--2---:R-:W-:-:S05]  /*b4e0*/  @P1 IMAD.HI.U32 R10, R165, R10, RZ ;  /* 0x0000000aa50a1227 */ /* 0x004fca00078e00ff */
[----:B------:R-:W-:-:S04]  /*b4f0*/  @P1 SHF.R.U32.HI R165, RZ, R11, R10 ;  /* 0x0000000bffa51219 */ /* 0x000fc8000001160a */
[----:B------:R-:W-:Y:S01]  /*b500*/  LOP3.LUT R162, RZ, R165, RZ, 0x33, !PT ;  /* 0x000000a5ffa27212 */ /* 0x000fe200078e33ff */
[----:B------:R-:W-:Y:S06]  /*b510*/  BRA `(.L_x_4959) ;  /* 0x0000000000147947 */ /* 0x000fec0003800000 */
.L_x_4958:
[----:B------:R-:W-:-:S05]  /*b520*/  IMAD.U32 R164, RZ, RZ, UR22 ;  /* 0x00000016ffa47e24 */ /* 0x000fca000f8e00ff */
[----:B------:R-:W-:-:S13]  /*b530*/  ISETP.NE.AND P1, PT, R164, 0x1, PT ;  /* 0x00000001a400780c */ /* 0x000fda0003f25270 */
[----:B------:R-:W2:Y:S02]  /*b540*/  @P1 LDC.64 R10, c[0x0][0x9e8] ;  /* 0x00027a00ff0a1b82 */ /* 0x000ea40000000a00 */
[----:B--2---:R-:W-:-:S05]  /*b550*/  @P1 IMAD.HI.U32 R10, R162, R10, RZ ;  /* 0x0000000aa20a1227 */ /* 0x004fca00078e00ff */
[----:B------:R-:W-:-:S07]  /*b560*/  @P1 SHF.R.U32.HI R162, RZ, R11, R10 ;  /* 0x0000000bffa21219 */ /* 0x000fce000001160a */
.L_x_4959:
[----:B------:R-:W-:Y:S05]  /*b570*/  BSYNC B0 ;  /* 0x0000000000007941 */ /* 0x000fea0003800000 */
.L_x_4957:
[----:B------:R-:W-:-:S04]  /*b580*/  IMAD R11, R162, R164, -R177 ;  /* 0x000000a4a20b7224 */ /* 0x000fc800078e0ab1 */
[----:B------:R-:W-:-:S05]  /*b590*/  IMAD.IADD R10, R11, 0x1, -R2 ;  /* 0x000000010b0a7824 */ /* 0x000fca00078e0a02 */
[----:B------:R-:W-:Y:S02]  /*b5a0*/  VIADDMNMX R179, R10, R164, R179, PT ;  /* 0x000000a40ab37246 */ /* 0x000fe400038001b3 */
[----:B------:R-:W-:-:S07]  /*b5b0*/  VIMNMX R181, R181, R10, !PT ;  /* 0x0000000ab5b57248 */ /* 0x000fce0007fe0100 */
.L_x_4956:
[----:B------:R-:W-:Y:S01]  /*b5c0*/  ISETP.GT.AND P1, PT, R8, -0x1, PT ;  /* 0xffffffff0800780c */ /* 0x000fe20003f24270 */
[----:B------:R2:W3:Y:S01]  /*b5d0*/  SHFL.IDX PT, R11, R163, 0x1, 0x1c1f ;  /* 0x003c1f00a30b7f89 */ /* 0x0004e200000e0000 */
[----:B------:R-:W-:Y:S02]  /*b5e0*/  UISETP.NE.AND UP0, UPT, UR50, URZ, UPT ;  /* 0x0000003f3200728c */ /* 0x000fe4000bf05270 */
[C---:B------:R-:W-:Y:S02]  /*b5f0*/  ISETP.GT.AND P4, PT, R181.reuse, 0x1, P1 ;  /* 0x00000001b500780c */ /* 0x040fe40000f84270 */
[----:B------:R-:W-:Y:S02]  /*b600*/  ISETP.GT.AND P5, PT, R181, RZ, P1 ;  /* 0x000000ffb500720c */ /* 0x000fe40000fa4270 */
[C---:B------:R-:W-:Y:S02]  /*b610*/  ISETP.LT.OR P4, PT, R179.reuse, 0x2, P4 ;  /* 0x00000002b300780c */ /* 0x040fe40002781670 */
[----:B------:R-:W-:-:S02]  /*b620*/  ISETP.LT.OR P5, PT, R179, 0x1, P5 ;  /* 0x00000001b300780c */ /* 0x000fc40002fa1670 */
[----:B0-----:R-:W-:Y:S02]  /*b630*/  FSEL R162, R5, -INF , !P4 ;  /* 0xff80000005a27808 */ /* 0x001fe40006000000 */
[----:B------:R-:W-:Y:S02]  /*b640*/  ISETP.GT.AND P4, PT, R181, 0x18, P1 ;  /* 0x00000018b500780c */ /* 0x000fe40000f84270 */
[----:B------:R-:W-:Y:S02]  /*b650*/  FSEL R180, R191, -INF , !P5 ;  /* 0xff800000bfb47808 */ /* 0x000fe40006800000 */
[----:B------:R-:W-:Y:S02]  /*b660*/  ISETP.LT.OR P4, PT, R179, 0x19, P4 ;  /* 0x00000019b300780c */ /* 0x000fe40002781670 */
[C---:B------:R-:W-:Y:S02]  /*b670*/  ISETP.GT.AND P6, PT, R181.reuse, 0x8, P1 ;  /* 0x00000008b500780c */ /* 0x040fe40000fc4270 */
[----:B------:R-:W-:-:S02]  /*b680*/  ISETP.GT.AND P2, PT, R181, 0x9, P1 ;  /* 0x00000009b500780c */ /* 0x000fc40000f44270 */
[C---:B------:R-:W-:Y:S02]  /*b690*/  ISETP.GT.AND P3, PT, R181.reuse, 0x10, P1 ;  /* 0x00000010b500780c */ /* 0x040fe40000f64270 */
[C---:B------:R-:W-:Y:S02]  /*b6a0*/  ISETP.GT.AND P5, PT, R181.reuse, 0x11, P1 ;  /* 0x00000011b500780c */ /* 0x040fe40000fa4270 */
[----:B------:R-:W-:Y:S02]  /*b6b0*/  FSEL R167, R196, -INF , !P4 ;  /* 0xff800000c4a77808 */ /* 0x000fe40006000000 */
[----:B------:R-:W-:Y:S02]  /*b6c0*/  ISETP.GT.AND P4, PT, R181, 0x29, P1 ;  /* 0x00000029b500780c */ /* 0x000fe40000f84270 */
[C---:B------:R-:W-:Y:S02]  /*b6d0*/  ISETP.LT.OR P6, PT, R179.reuse, 0x9, P6 ;  /* 0x00000009b300780c */ /* 0x040fe400037c1670 */
[----:B------:R-:W-:-:S02]  /*b6e0*/  ISETP.LT.OR P2, PT, R179, 0xa, P2 ;  /* 0x0000000ab300780c */ /* 0x000fc40001741670 */
[C---:B------:R-:W-:Y:S02]  /*b6f0*/  ISETP.LT.OR P3, PT, R179.reuse, 0x11, P3 ;  /* 0x00000011b300780c */ /* 0x040fe40001f61670 */
[C---:B------:R-:W-:Y:S02]  /*b700*/  ISETP.LT.OR P5, PT, R179.reuse, 0x12, P5 ;  /* 0x00000012b300780c */ /* 0x040fe40002fa1670 */
[----:B------:R-:W-:Y:S02]  /*b710*/  ISETP.LT.OR P4, PT, R179, 0x2a, P4 ;  /* 0x0000002ab300780c */ /* 0x000fe40002781670 */
[----:B--2---:R-:W-:Y:S02]  /*b720*/  FSEL R163, R192, -INF , !P6 ;  /* 0xff800000c0a37808 */ /* 0x004fe40007000000 */
[----:B------:R-:W-:Y:S02]  /*b730*/  FSEL R164, R193, -INF , !P2 ;  /* 0xff800000c1a47808 */ /* 0x000fe40005000000 */
[----:B------:R-:W-:-:S02]  /*b740*/  FSEL R165, R194, -INF , !P3 ;  /* 0xff800000c2a57808 */ /* 0x000fc40005800000 */
        /* <DEDUP_REMOVED lines=19> */
[----:B---3--:R-:W-:Y:S01]  /*b880*/  IMAD.IADD R181, R183, 0x1, R11 ;  /* 0x00000001b7b57824 */ /* 0x008fe200078e020b */
[C---:B------:R-:W-:Y:S02]  /*b890*/  ISETP.LT.OR P6, PT, R179.reuse, 0x31, P6 ;  /* 0x00000031b300780c */ /* 0x040fe400037c1670 */
[C---:B------:R-:W-:Y:S02]  /*b8a0*/  ISETP.LT.OR P2, PT, R179.reuse, 0x32, P2 ;  /* 0x00000032b300780c */ /* 0x040fe40001741670 */
[C---:B------:R-:W-:Y:S02]  /*b8b0*/  ISETP.LT.OR P3, PT, R179.reuse, 0x39, P3 ;  /* 0x00000039b300780c */ /* 0x040fe40001f61670 */
[----:B------:R-:W-:Y:S02]  /*b8c0*/  ISETP.LT.OR P5, PT, R179, 0x3a, P5 ;  /* 0x0000003ab300780c */ /* 0x000fe40002fa1670 */
[----:B------:R-:W-:-:S02]  /*b8d0*/  IADD3 R179, R182, R11, RZ ;  /* 0x0000000bb6b37210 */ /* 0x000fc40007ffe0ff */
[----:B------:R-:W-:Y:S02]  /*b8e0*/  FSEL R173, R173, -INF , !P6 ;  /* 0xff800000adad7808 */ /* 0x000fe40007000000 */
[----:B------:R-:W-:Y:S02]  /*b8f0*/  FSEL R174, R174, -INF , !P2 ;  /* 0xff800000aeae7808 */ /* 0x000fe40005000000 */
[----:B------:R-:W-:Y:S02]  /*b900*/  FSEL R175, R175, -INF , !P3 ;  /* 0xff800000afaf7808 */ /* 0x000fe40005800000 */
[----:B------:R-:W-:Y:S01]  /*b910*/  FSEL R176, R176, -INF , !P5 ;  /* 0xff800000b0b07808 */ /* 0x000fe20006800000 */
[----:B------:R-:W-:Y:S06]  /*b920*/  @P4 BRA `(.L_x_4960) ;  /* 0x00000000005c4947 */ /* 0x000fec0003800000 */
        /* <DEDUP_REMOVED lines=13> */
.L_x_4962:
[----:B------:R-:W-:-:S05]  /*ba00*/  IMAD.U32 R182, RZ, RZ, UR22 ;  /* 0x00000016ffb67e24 */ /* 0x000fca000f8e00ff */
[----:B------:R-:W-:-:S13]  /*ba10*/  ISETP.NE.AND P2, PT, R182, 0x1, PT ;  /* 0x00000001b600780c */ /* 0x000fda0003f45270 */
[----:B------:R-:W0:Y:S02]  /*ba20*/  @P2 LDC.64 R10, c[0x0][0x9e8] ;  /* 0x00027a00ff0a2b82 */ /* 0x000e240000000a00 */
[----:B0-----:R-:W-:-:S05]  /*ba30*/  @P2 IMAD.HI.U32 R10, R178, R10, RZ ;  /* 0x0000000ab20a2227 */ /* 0x001fca00078e00ff */
[----:B------:R-:W-:-:S07]  /*ba40*/  @P2 SHF.R.U32.HI R178, RZ, R11, R10 ;  /* 0x0000000bffb22219 */ /* 0x000fce000001160a */
.L_x_4963:
[----:B------:R-:W-:Y:S05]  /*ba50*/  BSYNC B0 ;  /* 0x0000000000007941 */ /* 0x000fea0003800000 */
.L_x_4961:
[----:B------:R-:W-:-:S04]  /*ba60*/  IMAD R177, R178, R182, -R177 ;  /* 0x000000b6b2b17224 */ /* 0x000fc800078e0ab1 */
[----:B------:R-:W-:-:S05]  /*ba70*/  IMAD.IADD R10, R177, 0x1, -R2 ;  /* 0x00000001b10a7824 */ /* 0x000fca00078e0a02 */
[----:B------:R-:W-:Y:S02]  /*ba80*/  VIADDMNMX R179, R10, R182, R179, PT ;  /* 0x000000b60ab37246 */ /* 0x000fe400038001b3 */
[----:B------:R-:W-:-:S07]  /*ba90*/  VIMNMX R181, R181, R10, !PT ;  /* 0x0000000ab5b57248 */ /* 0x000fce0007fe0100 */
.L_x_4960:
[----:B------:R-:W-:Y:S01]  /*baa0*/  FMNMX.FTZ R5, R180, R9, !PT ;  /* 0x00000009b4057209 */ /* 0x000fe20007810000 */
[----:B------:R-:W-:Y:S01]  /*bab0*/  UMOV UR10, UR21 ;  /* 0x00000015000a7c82 */ /* 0x000fe20008000000 */
[C---:B------:R-:W-:Y:S02]  /*bac0*/  ISETP.GT.AND P3, PT, R181.reuse, RZ, P1 ;  /* 0x000000ffb500720c */ /* 0x040fe40000f64270 */
        /* <DEDUP_REMOVED lines=35> */
[----:B------:R-:W-:Y:S02]  /*bd00*/  FSEL R152, R152, -INF , !P6 ;  /* 0xff80000098987808 */ /* 0x000fe40007000000 */
[----:B------:R-:W-:Y:S02]  /*bd10*/  ISETP.LT.OR P2, PT, R179, 0x1a, P2 ;  /* 0x0000001ab300780c */ /* 0x000fe40001741670 */
[----:B------:R-:W-:Y:S02]  /*bd20*/  ISETP.GT.AND P5, PT, R181, 0x21, P1 ;  /* 0x00000021b500780c */ /* 0x000fe40000fa4270 */
[----:B------:R-:W-:Y:S02]  /*bd30*/  FSEL R153, R153, -INF , !P2 ;  /* 0xff80000099997808 */ /* 0x000fe40005000000 */
[----:B------:R-:W-:Y:S02]  /*bd40*/  ISETP.GT.AND P4, PT, R181, 0x28, P1 ;  /* 0x00000028b500780c */ /* 0x000fe40000f84270 */
[----:B------:R-:W-:-:S02]  /*bd50*/  ISETP.LT.OR P5, PT, R179, 0x22, P5 ;  /* 0x00000022b300780c */ /* 0x000fc40002fa1670 */
[----:B------:R-:W-:Y:S02]  /*bd60*/  ISETP.LT.OR P4, PT, R179, 0x29, P4 ;  /* 0x00000029b300780c */ /* 0x000fe40002781670 */
[----:B------:R-:W-:Y:S02]  /*bd70*/  ISETP.GT.AND P6, PT, R181, 0x29, P1 ;  /* 0x00000029b500780c */ /* 0x000fe40000fc4270 */
[----:B------:R-:W-:Y:S02]  /*bd80*/  FSEL R155, R155, -INF , !P5 ;  /* 0xff8000009b9b7808 */ /* 0x000fe40006800000 */
[----:B0-----:R-:W-:Y:S02]  /*bd90*/  FMNMX.FTZ R11, R10, R5, !PT ;  /* 0x000000050a0b7209 */ /* 0x001fe40007810000 */
[----:B------:R-:W-:Y:S02]  /*bda0*/  FSEL R156, R156, -INF , !P4 ;  /* 0xff8000009c9c7808 */ /* 0x000fe40006000000 */
[C---:B------:R-:W-:Y:S01]  /*bdb0*/  ISETP.GT.AND P2, PT, R181.reuse, 0x30, P1 ;  /* 0x00000030b500780c */ /* 0x040fe20000f44270 */
[----:B------:R-:W0:Y:S01]  /*bdc0*/  SHFL.BFLY PT, R178, R11, 0x1, 0x1f ;  /* 0x0c201f000bb27f89 */ /* 0x000e2200000e0000 */
[----:B------:R-:W-:-:S02]  /*bdd0*/  ISETP.GT.AND P5, PT, R181, 0x31, P1 ;  /* 0x00000031b500780c */ /* 0x000fc40000fa4270 */
[----:B------:R-:W-:Y:S02]  /*bde0*/  ISETP.GT.AND P4, PT, R181, 0x38, P1 ;  /* 0x00000038b500780c */ /* 0x000fe40000f84270 */
[C---:B------:R-:W-:Y:S02]  /*bdf0*/  ISETP.LT.OR P6, PT, R179.reuse, 0x2a, P6 ;  /* 0x0000002ab300780c */ /* 0x040fe400037c1670 */
[C---:B------:R-:W-:Y:S02]  /*be00*/  ISETP.LT.OR P2, PT, R179.reuse, 0x31, P2 ;  /* 0x00000031b300780c */ /* 0x040fe40001741670 */
[C---:B------:R-:W-:Y:S02]  /*be10*/  ISETP.LT.OR P5, PT, R179.reuse, 0x32, P5 ;  /* 0x00000032b300780c */ /* 0x040fe40002fa1670 */
[----:B------:R-:W-:Y:S02]  /*be20*/  ISETP.LT.OR P4, PT, R179, 0x39, P4 ;  /* 0x00000039b300780c */ /* 0x000fe40002781670 */
[----:B------:R-:W-:-:S02]  /*be30*/  FSEL R159, R159, -INF , !P5 ;  /* 0xff8000009f9f7808 */ /* 0x000fc40006800000 */
[----:B------:R-:W-:Y:S02]  /*be40*/  FSEL R160, R160, -INF , !P4 ;  /* 0xff800000a0a07808 */ /* 0x000fe40006000000 */
[----:B0-----:R-:W-:Y:S02]  /*be50*/  FMNMX.FTZ R5, R11, R178, !PT ;  /* 0x000000b20b057209 */ /* 0x001fe40007810000 */
[----:B------:R-:W-:Y:S02]  /*be60*/  FSEL R11, R6, -INF , !P3 ;  /* 0xff800000060b7808 */ /* 0x000fe40005800000 */
[----:B------:R-:W-:Y:S02]  /*be70*/  ISETP.GT.AND P3, PT, R181, 0x20, P1 ;  /* 0x00000020b500780c */ /* 0x000fe40000f64270 */
[----:B------:R-:W-:Y:S02]  /*be80*/  FMNMX.FTZ R6, R11, R12, !PT ;  /* 0x0000000c0b067209 */ /* 0x000fe40007810000 */
[----:B------:R-:W-:-:S02]  /*be90*/  ISETP.LT.OR P3, PT, R179, 0x21, P3 ;  /* 0x00000021b300780c */ /* 0x000fc40001f61670 */
[----:B------:R-:W-:Y:S02]  /*bea0*/  FMNMX.FTZ R177, R13, R6, !PT ;  /* 0x000000060db17209 */ /* 0x000fe40007810000 */
[----:B------:R-:W-:Y:S02]  /*beb0*/  FSEL R154, R154, -INF , !P3 ;  /* 0xff8000009a9a7808 */ /* 0x000fe40005800000 */
[----:B------:R-:W-:Y:S02]  /*bec0*/  FMNMX.FTZ R6, R14, R177, !PT ;  /* 0x000000b10e067209 */ /* 0x000fe40007810000 */
[----:B------:R-:W-:Y:S02]  /*bed0*/  FSETP.NEU.FTZ.AND P3, PT, R5, -INF , PT ;  /* 0xff8000000500780b */ /* 0x000fe40003f7d000 */
[----:B------:R-:W-:Y:S02]  /*bee0*/  FMNMX.FTZ R177, R15, R6, !PT ;  /* 0x000000060fb17209 */ /* 0x000fe40007810000 */
[----:B------:R-:W-:-:S02]  /*bef0*/  ISETP.GT.AND P1, PT, R181, 0x39, P1 ;  /* 0x00000039b500780c */ /* 0x000fc40000f24270 */
[----:B------:R-:W-:Y:S01]  /*bf00*/  FMNMX.FTZ R6, R20, R177, !PT ;  /* 0x000000b114067209 */ /* 0x000fe20007810000 */
[----:B------:R-:W-:Y:S01]  /*bf10*/  FMUL.FTZ R177, R5, UR10 ;  /* 0x0000000a05b17c20 */ /* 0x000fe20008410000 */
[----:B------:R-:W-:Y:S02]  /*bf20*/  FSEL R178, R158, -INF , !P2 ;  /* 0xff8000009eb27808 */ /* 0x000fe40005000000 */
[----:B------:R-:W-:Y:S02]  /*bf30*/  FMNMX.FTZ R183, R21, R6, !PT ;  /* 0x0000000615b77209 */ /* 0x000fe40007810000 */
[----:B------:R-:W-:Y:S02]  /*bf40*/  FSEL R177, R177, RZ, P3 ;  /* 0x000000ffb1b17208 */ /* 0x000fe40001800000 */
[----:B------:R-:W-:Y:S02]  /*bf50*/  FMNMX.FTZ R6, R152, R183, !PT ;  /* 0x000000b798067209 */ /* 0x000fe40007810000 */
[----:B------:R-:W-:Y:S01]  /*bf60*/  ISETP.LT.OR P1, PT, R179, 0x3a, P1 ;  /* 0x0000003ab300780c */ /* 0x000fe20000f21670 */
[--C-:B------:R-:W-:Y:S01]  /*bf70*/  FFMA.FTZ R10, R180, UR10, -R177.reuse ;  /* 0x0000000ab40a7c23 */ /* 0x100fe200080108b1 */
[----:B------:R-:W-:Y:S01]  /*bf80*/  FMNMX.FTZ R183, R153, R6, !PT ;  /* 0x0000000699b77209 */ /* 0x000fe20007810000 */
[--C-:B------:R-:W-:Y:S01]  /*bf90*/  FFMA.FTZ R180, R162, UR10, -R177.reuse ;  /* 0x0000000aa2b47c23 */ /* 0x100fe200080108b1 */
[----:B------:R-:W-:Y:S01]  /*bfa0*/  FSEL R162, R157, -INF , !P6 ;  /* 0xff8000009da27808 */ /* 0x000fe20007000000 */
[----:B------:R-:W-:Y:S01]  /*bfb0*/  FFMA.FTZ R158, R163, UR10, -R177 ;  /* 0x0000000aa39e7c23 */ /* 0x000fe200080108b1 */
[----:B------:R-:W-:Y:S01]  /*bfc0*/  FMNMX.FTZ R6, R154, R183, !PT ;  /* 0x000000b79a067209 */ /* 0x000fe20007810000 */
[----:B------:R0:W-:Y:S01]  /*bfd0*/  MUFU.EX2 R157, R180 ;  /* 0x000000b4009d7308 */ /* 0x0001e20000000800 */
[----:B------:R-:W-:-:S02]  /*bfe0*/  FSEL R179, R161, -INF , !P1 ;  /* 0xff800000a1b37808 */ /* 0x000fc40004800000 */
[----:B------:R-:W-:Y:S02]  /*bff0*/  FMNMX.FTZ R181, R155, R6, !PT ;  /* 0x000000069bb57209 */ /* 0x000fe40007810000 */
[----:B------:R-:W-:Y:S02]  /*c000*/  IADD3 R183, -R17, RZ, RZ ;  /* 0x000000ff11b77210 */ /* 0x000fe40007ffe1ff */
[----:B------:R-:W-:Y:S01]  /*c010*/  FMNMX.FTZ R181, R156, R181, !PT ;  /* 0x000000b59cb57209 */ /* 0x000fe20007810000 */
[----:B------:R-:W-:Y:S01]  /*c020*/  MUFU.EX2 R10, R10 ;  /* 0x0000000a000a7308 */ /* 0x000fe20000000800 */
[--C-:B0-----:R-:W-:Y:S01]  /*c030*/  FFMA.FTZ R180, R164, UR10, -R177.reuse ;  /* 0x0000000aa4b47c23 */ /* 0x101fe200080108b1 */
[--C-:B------:R-:W-:Y:S01]  /*c040*/  FFMA.FTZ R164, R166, UR10, -R177.reuse ;  /* 0x0000000aa6a47c23 */ /* 0x100fe200080108b1 */
[----:B------:R-:W-:Y:S01]  /*c050*/  FMNMX.FTZ R181, R162, R181, !PT ;  /* 0x000000b5a2b57209 */ /* 0x000fe20007810000 */
[--C-:B------:R-:W-:Y:S01]  /*c060*/  FFMA.FTZ R166, R168, UR10, -R177.reuse ;  /* 0x0000000aa8a67c23 */ /* 0x100fe200080108b1 */
[----:B------:R-:W-:Y:S01]  /*c070*/  FFMA.FTZ R168, R170, UR10, -R177 ;  /* 0x0000000aaaa87c23 */ /* 0x000fe200080108b1 */
[----:B------:R-:W-:-:S02]  /*c080*/  FSEL R170, R5, RZ, P3 ;  /* 0x000000ff05aa7208 */ /* 0x000fc40001800000 */
[----:B------:R-:W-:Y:S01]  /*c090*/  FMNMX.FTZ R6, R178, R181, !PT ;  /* 0x000000b5b2067209 */ /* 0x000fe20007810000 */
[----:B------:R-:W-:Y:S01]  /*c0a0*/  MUFU.EX2 R158, R158 ;  /* 0x0000009e009e7308 */ /* 0x000fe20000000800 */
[----:B------:R-:W-:Y:S01]  /*c0b0*/  ISETP.NE.AND P2, PT, R2, R183, PT ;  /* 0x000000b70200720c */ /* 0x000fe20003f45270 */
[----:B------:R-:W-:Y:S01]  /*c0c0*/  FADD.FTZ R9, -R170, R9 ;  /* 0x00000009aa097221 */ /* 0x000fe20000010100 */
[----:B------:R-:W-:-:S03]  /*c0d0*/  FMNMX.FTZ R163, R159, R6, !PT ;  /* 0x000000069fa37209 */ /* 0x000fc60007810000 */
[----:B------:R-:W-:Y:S01]  /*c0e0*/  FMUL.FTZ R9, R9, UR10 ;  /* 0x0000000a09097c20 */ /* 0x000fe20008410000 */
[----:B------:R-:W-:Y:S01]  /*c0f0*/  FMNMX.FTZ R6, R160, R163, !PT ;  /* 0x000000a3a0067209 */ /* 0x000fe20007810000 */
[--C-:B------:R-:W-:Y:S01]  /*c100*/  FFMA.FTZ R163, R165, UR10, -R177.reuse ;  /* 0x0000000aa5a37c23 */ /* 0x100fe200080108b1 */
[----:B------:R0:W-:Y:S01]  /*c110*/  MUFU.EX2 R161, R180 ;  /* 0x000000b400a17308 */ /* 0x0001e20000000800 */
[--C-:B------:R-:W-:Y:S01]  /*c120*/  FFMA.FTZ R165, R167, UR10, -R177.reuse ;  /* 0x0000000aa7a57c23 */ /* 0x100fe200080108b1 */
[----:B------:R-:W-:Y:S01]  /*c130*/  FMNMX.FTZ R6, R179, R6, !PT ;  /* 0x00000006b3067209 */ /* 0x000fe20007810000 */
[--C-:B------:R-:W-:Y:S01]  /*c140*/  FFMA.FTZ R167, R169, UR10, -R177.reuse ;  /* 0x0000000aa9a77c23 */ /* 0x100fe200080108b1 */
[--C-:B------:R-:W-:Y:S01]  /*c150*/  FFMA.FTZ R169, R171, UR10, -R177.reuse ;  /* 0x0000000aaba97c23 */ /* 0x100fe200080108b1 */
[--C-:B------:R-:W-:Y:S01]  /*c160*/  FFMA.FTZ R171, R173, UR10, -R177.reuse ;  /* 0x0000000aadab7c23 */ /* 0x100fe200080108b1 */
[--C-:B------:R-:W-:Y:S01]  /*c170*/  FFMA.FTZ R173, R175, UR10, -R177.reuse ;  /* 0x0000000aafad7c23 */ /* 0x100fe200080108b1 */
[----:B------:R-:W2:Y:S01]  /*c180*/  SHFL.BFLY PT, R181, R6, 0x2, 0x1f ;  /* 0x0c401f0006b57f89 */ /* 0x000ea200000e0000 */
[----:B------:R-:W3:Y:S01]  /*c190*/  MUFU.EX2 R9, R9 ;  /* 0x0000000900097308 */ /* 0x000ee20000000800 */
[--C-:B0-----:R-:W-:Y:S01]  /*c1a0*/  FFMA.FTZ R180, R172, UR10, -R177.reuse ;  /* 0x0000000aacb47c23 */ /* 0x101fe200080108b1 */
[--C-:B------:R-:W-:Y:S01]  /*c1b0*/  FFMA.FTZ R172, R174, UR10, -R177.reuse ;  /* 0x0000000aaeac7c23 */ /* 0x100fe200080108b1 */
[----:B------:R-:W-:-:S05]  /*c1c0*/  FFMA.FTZ R174, R176, UR10, -R177 ;  /* 0x0000000ab0ae7c23 */ /* 0x000fca00080108b1 */
[----:B------:R-:W0:Y:S08]  /*c1d0*/  MUFU.EX2 R163, R163 ;  /* 0x000000a300a37308 */ /* 0x000e300000000800 */
[----:B------:R4:W-:Y:S01]  /*c1e0*/  MUFU.EX2 R170, R180 ;  /* 0x000000b400aa7308 */ /* 0x0009e20000000800 */
[-C--:B---3--:R-:W-:Y:S01]  /*c1f0*/  FMUL.FTZ R24, R24, R9.reuse ;  /* 0x0000000918187220 */ /* 0x088fe20000410000 */
[-C--:B------:R-:W-:Y:S01]  /*c200*/  FMUL.FTZ R25, R25, R9.reuse ;  /* 0x0000000919197220 */ /* 0x080fe20000410000 */
[-C--:B------:R-:W-:Y:S01]  /*c210*/  FMUL.FTZ R28, R28, R9.reuse ;  /* 0x000000091c1c7220 */ /* 0x080fe20000410000 */
[-C--:B------:R-:W-:Y:S01]  /*c220*/  FMUL.FTZ R29, R29, R9.reuse ;  /* 0x000000091d1d7220 */ /* 0x080fe20000410000 */
[-C--:B------:R-:W-:Y:S01]  /*c230*/  FMUL.FTZ R32, R32, R9.reuse ;  /* 0x0000000920207220 */ /* 0x080fe20000410000 */
[----:B------:R-:W-:Y:S01]  /*c240*/  FMUL.FTZ R33, R33, R9 ;  /* 0x0000000921217220 */ /* 0x000fe20000410000 */
[----:B--2---:R-:W-:Y:S01]  /*c250*/  FMNMX.FTZ R181, R6, R181, !PT ;  /* 0x000000b506b57209 */ /* 0x004fe20007810000 */
[----:B------:R-:W2:Y:S01]  /*c260*/  MUFU.EX2 R164, R164 ;  /* 0x000000a400a47308 */ /* 0x000ea20000000800 */
[----:B----4-:R-:W-:Y:S01]  /*c270*/  FFMA.FTZ R180, R9, R3, R10 ;  /* 0x0000000309b47223 */ /* 0x010fe2000001000a */
[-C--:B------:R-:W-:Y:S01]  /*c280*/  FMUL.FTZ R36, R36, R9.reuse ;  /* 0x0000000924247220 */ /* 0x080fe20000410000 */
[-C--:B------:R-:W-:Y:S01]  /*c290*/  FMUL.FTZ R37, R37, R9.reuse ;  /* 0x0000000925257220 */ /* 0x080fe20000410000 */
[----:B------:R-:W3:Y:S01]  /*c2a0*/  SHFL.BFLY PT, R6, R181, 0x1, 0x1f ;  /* 0x0c201f00b5067f89 */ /* 0x000ee200000e0000 */
[----:B------:R-:W-:Y:S01]  /*c2b0*/  FADD.FTZ R175, R157, R180 ;  /* 0x000000b49daf7221 */ /* 0x000fe20000010000 */
[-C--:B------:R-:W-:Y:S01]  /*c2c0*/  FMUL.FTZ R40, R40, R9.reuse ;  /* 0x0000000928287220 */ /* 0x080fe20000410000 */
[-C--:B------:R-:W-:Y:S01]  /*c2d0*/  FMUL.FTZ R41, R41, R9.reuse ;  /* 0x0000000929297220 */ /* 0x080fe20000410000 */
[----:B------:R-:W4:Y:S01]  /*c2e0*/  MUFU.EX2 R165, R165 ;  /* 0x000000a500a57308 */ /* 0x000f220000000800 */
[----:B------:R-:W-:Y:S01]  /*c2f0*/  FADD.FTZ R176, R158, R175 ;  /* 0x000000af9eb07221 */ /* 0x000fe20000010000 */
[-C--:B------:R-:W-:Y:S01]  /*c300*/  FMUL.FTZ R44, R44, R9.reuse ;  /* 0x000000092c2c7220 */ /* 0x080fe20000410000 */
[-C--:B------:R-:W-:Y:S01]  /*c310*/  FMUL.FTZ R45, R45, R9.reuse ;  /* 0x000000092d2d7220 */ /* 0x080fe20000410000 */
[-C--:B------:R-:W-:Y:S01]  /*c320*/  FMUL.FTZ R48, R48, R9.reuse ;  /* 0x0000000930307220 */ /* 0x080fe20000410000 */
[----:B------:R-:W-:Y:S01]  /*c330*/  FADD.FTZ R176, R161, R176 ;  /* 0x000000b0a1b07221 */ /* 0x000fe20000010000 */
[-C--:B------:R-:W-:Y:S01]  /*c340*/  FMUL.FTZ R49, R49, R9.reuse ;  /* 0x0000000931317220 */ /* 0x080fe20000410000 */
[-C--:B------:R-:W-:Y:S01]  /*c350*/  FMUL.FTZ R52, R52, R9.reuse ;  /* 0x0000000934347220 */ /* 0x080fe20000410000 */
[----:B------:R-:W5:Y:S01]  /*c360*/  MUFU.EX2 R166, R166 ;  /* 0x000000a600a67308 */ /* 0x000f620000000800 */
        /* <DEDUP_REMOVED lines=10> */
[----:B------:R-:W-:Y:S01]  /*c410*/  FMUL.FTZ R69, R69, R9 ;  /* 0x0000000945457220 */ /* 0x000fe20000410000 */
[----:B---3--:R-:W-:Y:S01]  /*c420*/  FMNMX.FTZ R6, R181, R6, !PT ;  /* 0x00000006b5067209 */ /* 0x008fe20007810000 */
[----:B------:R-:W-:-:S02]  /*c430*/  IMAD.U32 R181, RZ, RZ, UR27 ;  /* 0x0000001bffb57e24 */ /* 0x000fc4000f8e00ff */
[-C--:B------:R-:W-:Y:S01]  /*c440*/  FMUL.FTZ R72, R72, R9.reuse ;  /* 0x0000000948487220 */ /* 0x080fe20000410000 */
[-C--:B------:R-:W-:Y:S01]  /*c450*/  FMUL.FTZ R73, R73, R9.reuse ;  /* 0x0000000949497220 */ /* 0x080fe20000410000 */
[C---:B------:R-:W-:Y:S01]  /*c460*/  FSETP.NEU.FTZ.AND P1, PT, R6.reuse, -INF , PT ;  /* 0xff8000000600780b */ /* 0x040fe20003f3d000 */
[----:B------:R-:W3:Y:S01]  /*c470*/  MUFU.EX2 R168, R168 ;  /* 0x000000a800a87308 */ /* 0x000ee20000000800 */
[C---:B------:R-:W-:Y:S01]  /*c480*/  FMUL.FTZ R3, R6.reuse, UR10 ;  /* 0x0000000a06037c20 */ /* 0x040fe20008410000 */
[----:B------:R-:W-:Y:S01]  /*c490*/  @!P2 IMAD R176, R181, 0x40, R16 ;  /* 0x00000040b5b0a824 */ /* 0x000fe200078e0210 */
[----:B------:R-:W-:Y:S01]  /*c4a0*/  FSEL R175, R6, RZ, P1 ;  /* 0x000000ff06af7208 */ /* 0x000fe20000800000 */
[-C--:B------:R-:W-:Y:S01]  /*c4b0*/  FMUL.FTZ R76, R76, R9.reuse ;  /* 0x000000094c4c7220 */ /* 0x080fe20000410000 */
[-C--:B------:R-:W-:Y:S01]  /*c4c0*/  FMUL.FTZ R77, R77, R9.reuse ;  /* 0x000000094d4d7220 */ /* 0x080fe20000410000 */
[----:B------:R-:W-:Y:S01]  /*c4d0*/  FSEL R3, R3, RZ, P1 ;  /* 0x000000ff03037208 */ /* 0x000fe20000800000 */
[----:B------:R-:W-:Y:S01]  /*c4e0*/  FMUL.FTZ R80, R80, R9 ;  /* 0x0000000950507220 */ /* 0x000fe20000410000 */
[----:B------:R-:W-:Y:S01]  /*c4f0*/  FADD.FTZ R175, -R175, R12 ;  /* 0x0000000cafaf7221 */ /* 0x000fe20000010100 */
[----:B--2---:R-:W-:Y:S01]  /*c500*/  FADD.FTZ R12, R164, R177 ;  /* 0x000000b1a40c7221 */ /* 0x004fe20000010000 */
[----:B------:R-:W2:Y:S01]  /*c510*/  MUFU.EX2 R169, R169 ;  /* 0x000000a900a97308 */ /* 0x000ea20000000800 */
[--C-:B------:R-:W-:Y:S01]  /*c520*/  FFMA.FTZ R180, R14, UR10, -R3.reuse ;  /* 0x0000000a0eb47c23 */ /* 0x100fe20008010803 */
[--C-:B------:R-:W-:Y:S01]  /*c530*/  FFMA.FTZ R14, R15, UR10, -R3.reuse ;  /* 0x0000000a0f0e7c23 */ /* 0x100fe20008010803 */
[----:B----4-:R-:W-:Y:S01]  /*c540*/  FADD.FTZ R181, R165, R12 ;  /* 0x0000000ca5b57221 */ /* 0x010fe20000010000 */
[--C-:B------:R-:W-:Y:S01]  /*c550*/  FFMA.FTZ R15, R152, UR10, -R3.reuse ;  /* 0x0000000a980f7c23 */ /* 0x100fe20008010803 */
[----:B------:R-:W-:Y:S01]  /*c560*/  FFMA.FTZ R11, R11, UR10, -R3 ;  /* 0x0000000a0b0b7c23 */ /* 0x000fe20008010803 */
[----:B------:R-:W-:Y:S01]  /*c570*/  FMUL.FTZ R12, R175, UR10 ;  /* 0x0000000aaf0c7c20 */ /* 0x000fe20008410000 */
[----:B-----5:R-:W-:Y:S01]  /*c580*/  FADD.FTZ R182, R166, R181 ;  /* 0x000000b5a6b67221 */ /* 0x020fe20000010000 */
[----:B------:R-:W-:Y:S01]  /*c590*/  MUFU.EX2 R171, R171 ;  /* 0x000000ab00ab7308 */ /* 0x000fe20000000800 */
[--C-:B------:R-:W-:Y:S01]  /*c5a0*/  FFMA.FTZ R13, R13, UR10, -R3.reuse ;  /* 0x0000000a0d0d7c23 */ /* 0x100fe20008010803 */
[----:B------:R-:W-:Y:S01]  /*c5b0*/  @!P2 LEA R177, R176, UR42, 0x2 ;  /* 0x0000002ab0b1ac11 */ /* 0x000fe2000f8e10ff */
[----:B0-----:R-:W-:Y:S01]  /*c5c0*/  FADD.FTZ R183, R167, R182 ;  /* 0x000000b6a7b77221 */ /* 0x001fe20000010000 */
[--C-:B------:R-:W-:Y:S01]  /*c5d0*/  FFMA.FTZ R20, R20, UR10, -R3.reuse ;  /* 0x0000000a14147c23 */ /* 0x100fe20008010803 */
[--C-:B------:R-:W-:Y:S01]  /*c5e0*/  FFMA.FTZ R21, R21, UR10, -R3.reuse ;  /* 0x0000000a15157c23 */ /* 0x100fe20008010803 */
[----:B------:R-:W-:Y:S01]  /*c5f0*/  FFMA.FTZ R153, R153, UR10, -R3 ;  /* 0x0000000a99997c23 */ /* 0x000fe20008010803 */
[----:B---3--:R-:W-:Y:S01]  /*c600*/  FADD.FTZ R152, R168, R183 ;  /* 0x000000b7a8987221 */ /* 0x008fe20000010000 */
[----:B------:R-:W0:Y:S01]  /*c610*/  MUFU.EX2 R172, R172 ;  /* 0x000000ac00ac7308 */ /* 0x000e220000000800 */
[--C-:B------:R-:W-:Y:S01]  /*c620*/  FFMA.FTZ R175, R154, UR10, -R3.reuse ;  /* 0x0000000a9aaf7c23 */ /* 0x100fe20008010803 */
[--C-:B------:R-:W-:Y:S01]  /*c630*/  FFMA.FTZ R181, R155, UR10, -R3.reuse ;  /* 0x0000000a9bb57c23 */ /* 0x100fe20008010803 */
[----:B--2---:R-:W-:Y:S01]  /*c640*/  FADD.FTZ R191, R169, R152 ;  /* 0x00000098a9bf7221 */ /* 0x004fe20000010000 */
[--C-:B------:R-:W-:Y:S01]  /*c650*/  FFMA.FTZ R182, R156, UR10, -R3.reuse ;  /* 0x0000000a9cb67c23 */ /* 0x100fe20008010803 */
[--C-:B------:R-:W-:Y:S01]  /*c660*/  FFMA.FTZ R183, R162, UR10, -R3.reuse ;  /* 0x0000000aa2b77c23 */ /* 0x100fe20008010803 */
[----:B------:R-:W-:Y:S01]  /*c670*/  FFMA.FTZ R178, R178, UR10, -R3 ;  /* 0x0000000ab2b27c23 */ /* 0x000fe20008010803 */
[C---:B------:R-:W-:Y:S01]  /*c680*/  FADD.FTZ R152, R170.reuse, R191 ;  /* 0x000000bfaa987221 */ /* 0x040fe20000010000 */
[----:B------:R-:W-:Y:S01]  /*c690*/  MUFU.EX2 R173, R173 ;  /* 0x000000ad00ad7308 */ /* 0x000fe20000000800 */
[--C-:B------:R-:W-:Y:S01]  /*c6a0*/  FFMA.FTZ R159, R159, UR10, -R3.reuse ;  /* 0x0000000a9f9f7c23 */ /* 0x100fe20008010803 */
[--C-:B------:R-:W-:Y:S01]  /*c6b0*/  FFMA.FTZ R179, R179, UR10, -R3.reuse ;  /* 0x0000000ab3b37c23 */ /* 0x100fe20008010803 */
[----:B------:R-:W-:Y:S01]  /*c6c0*/  F2FP.F16.F32.PACK_AB R154, R161, R158 ;  /* 0x0000009ea19a723e */ /* 0x000fe200000000ff */
[----:B------:R2:W-:Y:S01]  /*c6d0*/  @!P2 STS [R177+0x28800], R9 ;  /* 0x02880009b100a388 */ /* 0x0005e20000000800 */
[----:B------:R-:W-:Y:S01]  /*c6e0*/  F2FP.F16.F32.PACK_AB R162, R170, R169 ;  /* 0x000000a9aaa2723e */ /* 0x000fe200000000ff */
[----:B------:R-:W-:Y:S01]  /*c6f0*/  FMUL.FTZ R81, R81, R9 ;  /* 0x0000000951517220 */ /* 0x000fe20000410000 */
[----:B------:R-:W-:Y:S01]  /*c700*/  F2FP.F16.F32.PACK_AB R156, R164, R163 ;  /* 0x000000a3a49c723e */ /* 0x000fe200000000ff */
[----:B------:R-:W-:Y:S01]  /*c710*/  MUFU.EX2 R11, R11 ;  /* 0x0000000b000b7308 */ /* 0x000fe20000000800 */
[----:B0-----:R-:W-:Y:S01]  /*c720*/  F2FP.F16.F32.PACK_AB R164, R172, R171 ;  /* 0x000000abaca4723e */ /* 0x001fe200000000ff */
[----:B------:R-:W-:Y:S01]  /*c730*/  FMUL.FTZ R84, R84, R9 ;  /* 0x0000000954547220 */ /* 0x000fe20000410000 */
[----:B------:R-:W-:Y:S01]  /*c740*/  F2FP.F16.F32.PACK_AB R158, R166, R165 ;  /* 0x000000a5a69e723e */ /* 0x000fe200000000ff */
        /* <DEDUP_REMOVED lines=12> */
[----:B------:R3:W4:Y:S01]  /*c810*/  MUFU.EX2 R176, R13 ;  /* 0x0000000d00b07308 */ /* 0x0007220000000800 */
[-C--:B------:R-:W-:Y:S01]  /*c820*/  FMUL.FTZ R108, R108, R9.reuse ;  /* 0x000000096c6c7220 */ /* 0x080fe20000410000 */
[-C--:B------:R-:W-:Y:S01]  /*c830*/  FMUL.FTZ R109, R109, R9.reuse ;  /* 0x000000096d6d7220 */ /* 0x080fe20000410000 */
[-C--:B------:R-:W-:Y:S01]  /*c840*/  FMUL.FTZ R112, R112, R9.reuse ;  /* 0x0000000970707220 */ /* 0x080fe20000410000 */
[-C--:B------:R-:W-:Y:S01]  /*c850*/  FMUL.FTZ R113, R113, R9.reuse ;  /* 0x0000000971717220 */ /* 0x080fe20000410000 */
[-C--:B------:R-:W-:Y:S01]  /*c860*/  FMUL.FTZ R116, R116, R9.reuse ;  /* 0x0000000974747220 */ /* 0x080fe20000410000 */
[-C--:B------:R-:W-:Y:S01]  /*c870*/  FMUL.FTZ R117, R117, R9.reuse ;  /* 0x0000000975757220 */ /* 0x080fe20000410000 */
[----:B------:R-:W-:Y:S01]  /*c880*/  FMUL.FTZ R120, R120, R9 ;  /* 0x0000000978787220 */ /* 0x000fe20000410000 */
[----:B------:R-:W5:Y:S01]  /*c890*/  MUFU.EX2 R155, R180 ;  /* 0x000000b4009b7308 */ /* 0x000f620000000800 */
[----:B---3--:R-:W-:Y:S01]  /*c8a0*/  FFMA.FTZ R13, R160, UR10, -R3 ;  /* 0x0000000aa00d7c23 */ /* 0x008fe20008010803 */
[----:B------:R-:W-:Y:S01]  /*c8b0*/  FADD.FTZ R3, R171, R152 ;  /* 0x00000098ab037221 */ /* 0x000fe20000010000 */
[----:B------:R-:W-:Y:S01]  /*c8c0*/  F2FP.F16.F32.PACK_AB R152, R157, R10 ;  /* 0x0000000a9d98723e */ /* 0x000fe200000000ff */
[----:B0-----:R0:W-:Y:S01]  /*c8d0*/  @!P2 STS [R177+0x28820], R12 ;  /* 0x0288200cb100a388 */ /* 0x0011e20000000800 */
[----:B------:R-:W-:Y:S01]  /*c8e0*/  F2FP.F16.F32.PACK_AB R160, R168, R167 ;  /* 0x000000a7a8a0723e */ /* 0x000fe200000000ff */
[----:B------:R-:W-:Y:S01]  /*c8f0*/  FADD.FTZ R10, R172, R3 ;  /* 0x00000003ac0a7221 */ /* 0x000fe20000010000 */
[-C--:B------:R-:W-:Y:S01]  /*c900*/  FMUL.FTZ R121, R121, R9.reuse ;  /* 0x0000000979797220 */ /* 0x080fe20000410000 */
[----:B------:R-:W3:Y:S01]  /*c910*/  MUFU.EX2 R14, R14 ;  /* 0x0000000e000e7308 */ /* 0x000ee20000000800 */
[-C--:B------:R-:W-:Y:S01]  /*c920*/  FMUL.FTZ R124, R124, R9.reuse ;  /* 0x000000097c7c7220 */ /* 0x080fe20000410000 */
[----:B------:R-:W-:Y:S01]  /*c930*/  FADD.FTZ R3, R173, R10 ;  /* 0x0000000aad037221 */ /* 0x000fe20000010000 */
        /* <DEDUP_REMOVED lines=14> */
[----:B------:R-:W-:Y:S01]  /*ca20*/  FMUL.FTZ R149, R149, R9 ;  /* 0x0000000995957220 */ /* 0x000fe20000410000 */
[-C--:B------:R-:W-:Y:S01]  /*ca30*/  FMUL.FTZ R26, R26, R12.reuse ;  /* 0x0000000c1a1a7220 */ /* 0x080fe20000410000 */
[-C--:B------:R-:W-:Y:S01]  /*ca40*/  FMUL.FTZ R27, R27, R12.reuse ;  /* 0x0000000c1b1b7220 */ /* 0x080fe20000410000 */
[-C--:B------:R-:W-:Y:S01]  /*ca50*/  FMUL.FTZ R30, R30, R12.reuse ;  /* 0x0000000c1e1e7220 */ /* 0x080fe20000410000 */
[-C--:B------:R-:W-:Y:S01]  /*ca60*/  FMUL.FTZ R31, R31, R12.reuse ;  /* 0x0000000c1f1f7220 */ /* 0x080fe20000410000 */
[-C--:B------:R-:W-:Y:S01]  /*ca70*/  FMUL.FTZ R34, R34, R12.reuse ;  /* 0x0000000c22227220 */ /* 0x080fe20000410000 */
[----:B------:R-:W-:Y:S01]  /*ca80*/  FMUL.FTZ R35, R35, R12 ;  /* 0x0000000c23237220 */ /* 0x000fe20000410000 */
[----:B------:R-:W0:Y:S01]  /*ca90*/  MUFU.EX2 R21, R21 ;  /* 0x0000001500157308 */ /* 0x000e220000000800 */
[----:B--2---:R-:W-:Y:S01]  /*caa0*/  FFMA.FTZ R153, R12, R4, R11 ;  /* 0x000000040c997223 */ /* 0x004fe2000001000b */
[-C--:B------:R-:W-:Y:S01]  /*cab0*/  FMUL.FTZ R38, R38, R12.reuse ;  /* 0x0000000c26267220 */ /* 0x080fe20000410000 */
[-C--:B------:R-:W-:Y:S01]  /*cac0*/  FMUL.FTZ R39, R39, R12.reuse ;  /* 0x0000000c27277220 */ /* 0x080fe20000410000 */
[-C--:B------:R-:W-:Y:S01]  /*cad0*/  FMUL.FTZ R42, R42, R12.reuse ;  /* 0x0000000c2a2a7220 */ /* 0x080fe20000410000 */
[----:B----4-:R-:W-:Y:S01]  /*cae0*/  FADD.FTZ R4, R176, R153 ;  /* 0x00000099b0047221 */ /* 0x010fe20000010000 */
[-C--:B------:R-:W-:Y:S01]  /*caf0*/  FMUL.FTZ R43, R43, R12.reuse ;  /* 0x0000000c2b2b7220 */ /* 0x080fe20000410000 */
[-C--:B------:R-:W-:Y:S01]  /*cb00*/  FMUL.FTZ R46, R46, R12.reuse ;  /* 0x0000000c2e2e7220 */ /* 0x080fe20000410000 */
[----:B------:R-:W2:Y:S01]  /*cb10*/  MUFU.EX2 R15, R15 ;  /* 0x0000000f000f7308 */ /* 0x000ea20000000800 */
[----:B-----5:R-:W-:Y:S01]  /*cb20*/  FADD.FTZ R153, R155, R4 ;  /* 0x000000049b997221 */ /* 0x020fe20000010000 */
[----:B---3--:R-:W-:Y:S01]  /*cb30*/  F2FP.F16.F32.PACK_AB R155, R14, R155 ;  /* 0x0000009b0e9b723e */ /* 0x008fe200000000ff */
[-C--:B------:R-:W-:Y:S01]  /*cb40*/  FMUL.FTZ R47, R47, R12.reuse ;  /* 0x0000000c2f2f7220 */ /* 0x080fe20000410000 */
[-C--:B------:R-:W-:Y:S01]  /*cb50*/  FMUL.FTZ R50, R50, R12.reuse ;  /* 0x0000000c32327220 */ /* 0x080fe20000410000 */
[----:B------:R-:W-:Y:S01]  /*cb60*/  FADD.FTZ R153, R14, R153 ;  /* 0x000000990e997221 */ /* 0x000fe20000010000 */
[-C--:B------:R-:W-:Y:S01]  /*cb70*/  FMUL.FTZ R51, R51, R12.reuse ;  /* 0x0000000c33337220 */ /* 0x080fe20000410000 */
[-C--:B------:R-:W-:Y:S01]  /*cb80*/  FMUL.FTZ R54, R54, R12.reuse ;  /* 0x0000000c36367220 */ /* 0x080fe20000410000 */
[----:B------:R-:W3:Y:S01]  /*cb90*/  MUFU.EX2 R161, R175 ;  /* 0x000000af00a17308 */ /* 0x000ee20000000800 */
[----:B-1----:R-:W-:Y:S01]  /*cba0*/  FADD.FTZ R170, R20, R153 ;  /* 0x0000009914aa7221 */ /* 0x002fe20000010000 */
[-C--:B------:R-:W-:Y:S01]  /*cbb0*/  FMUL.FTZ R55, R55, R12.reuse ;  /* 0x0000000c37377220 */ /* 0x080fe20000410000 */
[-C--:B------:R-:W-:Y:S01]  /*cbc0*/  FMUL.FTZ R58, R58, R12.reuse ;  /* 0x0000000c3a3a7220 */ /* 0x080fe20000410000 */
[-C--:B------:R-:W-:Y:S01]  /*cbd0*/  FMUL.FTZ R59, R59, R12.reuse ;  /* 0x0000000c3b3b7220 */ /* 0x080fe20000410000 */
[----:B0-----:R-:W-:Y:S01]  /*cbe0*/  FADD.FTZ R170, R21, R170 ;  /* 0x000000aa15aa7221 */ /* 0x001fe20000010000 */
[-C--:B------:R-:W-:Y:S01]  /*cbf0*/  FMUL.FTZ R62, R62, R12.reuse ;  /* 0x0000000c3e3e7220 */ /* 0x080fe20000410000 */
[-C--:B------:R-:W-:Y:S01]  /*cc00*/  FMUL.FTZ R63, R63, R12.reuse ;  /* 0x0000000c3f3f7220 */ /* 0x080fe20000410000 */
[----:B------:R-:W0:Y:S01]  /*cc10*/  MUFU.EX2 R168, R181 ;  /* 0x000000b500a87308 */ /* 0x000e220000000800 */
[----:B--2---:R-:W-:Y:S01]  /*cc20*/  FADD.FTZ R153, R15, R170 ;  /* 0x000000aa0f997221 */ /* 0x004fe20000010000 */
[-C--:B------:R-:W-:Y:S01]  /*cc30*/  FMUL.FTZ R66, R66, R12.reuse ;  /* 0x0000000c42427220 */ /* 0x080fe20000410000 */
[-C--:B------:R-:W-:Y:S01]  /*cc40*/  FMUL.FTZ R67, R67, R12.reuse ;  /* 0x0000000c43437220 */ /* 0x080fe20000410000 */
[-C--:B------:R-:W-:Y:S01]  /*cc50*/  FMUL.FTZ R70, R70, R12.reuse ;  /* 0x0000000c46467220 */ /* 0x080fe20000410000 */
[----:B------:R-:W-:Y:S01]  /*cc60*/  FADD.FTZ R172, R10, R153 ;  /* 0x000000990aac7221 */ /* 0x000fe20000010000 */
[-C--:B------:R-:W-:Y:S01]  /*cc70*/  FMUL.FTZ R71, R71, R12.reuse ;  /* 0x0000000c47477220 */ /* 0x080fe20000410000 */
[-C--:B------:R-:W-:Y:S01]  /*cc80*/  FMUL.FTZ R74, R74, R12.reuse ;  /* 0x0000000c4a4a7220 */ /* 0x080fe20000410000 */
[----:B------:R-:W1:Y:S01]  /*cc90*/  MUFU.EX2 R163, R182 ;  /* 0x000000b600a37308 */ /* 0x000e620000000800 */
[----:B---3--:R-:W-:Y:S01]  /*cca0*/  FADD.FTZ R153, R161, R172 ;  /* 0x000000aca1997221 */ /* 0x008fe20000010000 */
[-C--:B------:R-:W-:Y:S01]  /*ccb0*/  FMUL.FTZ R75, R75, R12.reuse ;  /* 0x0000000c4b4b7220 */ /* 0x080fe20000410000 */
        /* <DEDUP_REMOVED lines=24> */
[-C--:B------:R-:W-:Y:S01]  /*ce40*/  FMUL.FTZ R110, R110, R12.reuse ;  /* 0x0000000c6e6e7220 */ /* 0x080fe20000410000 */
[-C--:B------:R-:W-:Y:S01]  /*ce50*/  FMUL.FTZ R111, R111, R12.reuse ;  /* 0x0000000c6f6f7220 */ /* 0x080fe20000410000 */
[-C--:B------:R-:W-:Y:S01]  /*ce60*/  FMUL.FTZ R114, R114, R12.reuse ;  /* 0x0000000c72727220 */ /* 0x080fe20000410000 */
[-C--:B------:R-:W-:Y:S01]  /*ce70*/  FMUL.FTZ R115, R115, R12.reuse ;  /* 0x0000000c73737220 */ /* 0x080fe20000410000 */
[-C--:B------:R-:W-:Y:S01]  /*ce80*/  FMUL.FTZ R118, R118, R12.reuse ;  /* 0x0000000c76767220 */ /* 0x080fe20000410000 */
[----:B------:R2:W3:Y:S01]  /*ce90*/  MUFU.EX2 R170, R159 ;  /* 0x0000009f00aa7308 */ /* 0x0004e20000000800 */
        /* <DEDUP_REMOVED lines=10> */
[----:B--2---:R-:W-:Y:S01]  /*cf40*/  F2FP.F16.F32.PACK_AB R159, R10, R15 ;  /* 0x0000000f0a9f723e */ /* 0x004fe200000000ff */
[-C--:B------:R-:W-:Y:S01]  /*cf50*/  FMUL.FTZ R127, R127, R12.reuse ;  /* 0x0000000c7f7f7220 */ /* 0x080fe20000410000 */
[-C--:B------:R-:W-:Y:S01]  /*cf60*/  FMUL.FTZ R130, R130, R12.reuse ;  /* 0x0000000c82827220 */ /* 0x080fe20000410000 */
[-C--:B------:R-:W-:Y:S01]  /*cf70*/  FMUL.FTZ R131, R131, R12.reuse ;  /* 0x0000000c83837220 */ /* 0x080fe20000410000 */
[-C--:B------:R-:W-:Y:S01]  /*cf80*/  FMUL.FTZ R134, R134, R12.reuse ;  /* 0x0000000c86867220 */ /* 0x080fe20000410000 */
[----:B------:R-:W-:Y:S01]  /*cf90*/  FMUL.FTZ R135, R135, R12 ;  /* 0x0000000c87877220 */ /* 0x000fe20000410000 */
[----:B------:R-:W1:Y:S01]  /*cfa0*/  MUFU.EX2 R172, R179 ;  /* 0x000000b300ac7308 */ /* 0x000e620000000800 */
[----:B---3--:R-:W-:Y:S01]  /*cfb0*/  FADD.FTZ R174, R170, R157 ;  /* 0x0000009daaae7221 */ /* 0x008fe20000010000 */
[----:B------:R-:W-:Y:S01]  /*cfc0*/  F2FP.F16.F32.PACK_AB R157, R21, R20 ;  /* 0x00000014159d723e */ /* 0x000fe200000000ff */
[-C--:B------:R-:W-:Y:S01]  /*cfd0*/  FMUL.FTZ R138, R138, R12.reuse ;  /* 0x0000000c8a8a7220 */ /* 0x080fe20000410000 */
[----:B------:R-:W-:Y:S01]  /*cfe0*/  F2FP.F16.F32.PACK_AB R165, R170, R165 ;  /* 0x000000a5aaa5723e */ /* 0x000fe200000000ff */
[-C--:B------:R-:W-:Y:S01]  /*cff0*/  FMUL.FTZ R139, R139, R12.reuse ;  /* 0x0000000c8b8b7220 */ /* 0x080fe20000410000 */
[-C--:B------:R-:W-:Y:S01]  /*d000*/  FMUL.FTZ R142, R142, R12.reuse ;  /* 0x0000000c8e8e7220 */ /* 0x080fe20000410000 */
[-C--:B------:R-:W-:Y:S01]  /*d010*/  FMUL.FTZ R143, R143, R12.reuse ;  /* 0x0000000c8f8f7220 */ /* 0x080fe20000410000 */
[-C--:B------:R-:W-:Y:S01]  /*d020*/  FMUL.FTZ R146, R146, R12.reuse ;  /* 0x0000000c92927220 */ /* 0x080fe20000410000 */
[----:B0-----:R-:W-:Y:S01]  /*d030*/  FADD.FTZ R9, R13, R174 ;  /* 0x000000ae0d097221 */ /* 0x001fe20000010000 */
[----:B------:R0:W-:Y:S01]  /*d040*/  STSM.16.M88.4 [R18+0x26800], R152 ;  /* 0x0268009812007844 */ /* 0x0001e20000000200 */
[-C--:B------:R-:W-:Y:S01]  /*d050*/  FMUL.FTZ R147, R147, R12.reuse ;  /* 0x0000000c93937220 */ /* 0x080fe20000410000 */
[-C--:B------:R-:W-:Y:S01]  /*d060*/  FMUL.FTZ R150, R150, R12.reuse ;  /* 0x0000000c96967220 */ /* 0x080fe20000410000 */
[----:B------:R-:W-:Y:S01]  /*d070*/  FMUL.FTZ R151, R151, R12 ;  /* 0x0000000c97977220 */ /* 0x000fe20000410000 */
[----:B------:R0:W-:Y:S01]  /*d080*/  STSM.16.M88.4 [R23], R156 ;  /* 0x0000009c17007844 */ /* 0x0001e20000000200 */
[----:B-1----:R-:W-:-:S03]  /*d090*/  F2FP.F16.F32.PACK_AB R167, R172, R13 ;  /* 0x0000000daca7723e */ /* 0x002fc600000000ff */
[----:B------:R0:W-:Y:S01]  /*d0a0*/  STSM.16.M88.4 [R19], R160 ;  /* 0x000000a013007844 */ /* 0x0001e20000000200 */
[----:B------:R-:W-:-:S03]  /*d0b0*/  FADD.FTZ R4, R172, R9 ;  /* 0x00000009ac047221 */ /* 0x000fc60000010000 */
[----:B------:R0:W-:Y:S01]  /*d0c0*/  STSM.16.M88.4 [R22], R164 ;  /* 0x000000a416007844 */ /* 0x0001e20000000200 */
[----:B------:R-:W-:Y:S05]  /*d0d0*/  @!P0 BRA `(.L_x_4964) ;  /* 0x0000000000048947 */ /* 0x000fea0003800000 */
[----:B------:R-:W-:Y:S01]  /*d0e0*/  BPT.TRAP 0x1 ;  /* 0x000000040000795c */ /* 0x000fe20000300000 */
.L_x_4964:
[----:B------:R1:W2:Y:S01]  /*d0f0*/  SYNCS.PHASECHK.TRANS64.TRYWAIT P1, [UR20+0x28c50], R7 ;  /* 0x028c5007ff0075a7 */ /* 0x0002a20008020154 */
[----:B------:R-:W-:Y:S05]  /*d100*/  @!P0 BRA `(.L_x_4965) ;  /* 0x0000000000048947 */ /* 0x000fea0003800000 */
[----:B------:R-:W-:Y:S01]  /*d110*/  BPT.TRAP 0x1 ;  /* 0x000000040000795c */ /* 0x000fe20000300000 */
.L_x_4965:
[----:B--2---:R-:W-:Y:S05]  /*d120*/  @P1 BRA `(.L_x_4966) ;  /* 0x0000000000081947 */ /* 0x004fea0003800000 */
[----:B------:R-:W2:Y:S02]  /*d130*/  SYNCS.PHASECHK.TRANS64.TRYWAIT P1, [UR20+0x28c50], R7 ;  /* 0x028c5007ff0075a7 */ /* 0x000ea40008020154 */
[----:B--2---:R-:W-:Y:S05]  /*d140*/  @!P1 BRA `(.L_x_4967) ;  /* 0x0000007c00c89947 */ /* 0x004fea0003800000 */
.L_x_4966:
        /* <DEDUP_REMOVED lines=34> */
.L_x_4968:
[----:B------:R-:W-:Y:S01]  /*d370*/  UIADD3 UR20, UR20, 0x28c60, URZ ;  /* 0x00028c6014147890 */ /* 0x000fe2000fffe03f */
[C---:B------:R-:W-:Y:S01]  /*d380*/  ISETP.GT.AND P1, PT, R8.reuse, UR47, PT ;  /* 0x0000002f08007c0c */ /* 0x040fe2000bf24270 */
[----:B------:R-:W-:Y:S01]  /*d390*/  UMOV UR27, UR38 ;  /* 0x00000026001b7c82 */ /* 0x000fe20008000000 */
[----:B------:R-:W-:Y:S01]  /*d3a0*/  VIADD R8, R8, 0xffffffff ;  /* 0xffffffff08087836 */ /* 0x000fe20000000000 */
[----:B------:R-:W-:Y:S01]  /*d3b0*/  UPRMT UR20, UR40, 0x654, UR20 ;  /* 0x0000065428147896 */ /* 0x000fe20008000014 */
[----:B------:R-:W-:Y:S02]  /*d3c0*/  IMAD.MOV.U32 R12, RZ, RZ, R6 ;  /* 0x000000ffff0c7224 */ /* 0x000fe400078e0006 */
[----:B------:R-:W-:-:S06]  /*d3d0*/  IMAD.MOV.U32 R9, RZ, RZ, R5 ;  /* 0x000000ffff097224 */ /* 0x000fcc00078e0005 */
[----:B------:R-:W-:Y:S01]  /*d3e0*/  SYNCS.ARRIVE.TRANS64.RED.A1T0 RZ, [UR20], RZ ;  /* 0x000000ffffff79a7 */ /* 0x000fe20008100414 */
[----:B------:R-:W-:Y:S05]  /*d3f0*/  @P1 BRA `(.L_x_4969) ;  /* 0xffffffd800141947 */ /* 0x000fea000383ffff */
.L_x_4950:
[----:B------:R-:W1:Y:S01]  /*d400*/  SHFL.BFLY PT, R0, R3, 0x2, 0x1f ;  /* 0x0c401f0003007f89 */ /* 0x000e6200000e0000 */
[----:B------:R-:W-:Y:S01]  /*d410*/  IADD3 R13, -R17, RZ, RZ ;  /* 0x000000ff110d7210 */ /* 0x000fe20007ffe1ff */
[----:B------:R-:W-:Y:S01]  /*d420*/  IMAD.U32 R8, RZ, RZ, UR10 ;  /* 0x0000000aff087e24 */ /* 0x000fe2000f8e00ff */
[----:B------:R-:W-:Y:S01]  /*d430*/  UIADD3 UR36, UR36, 0x1, URZ ;  /* 0x0000000124247890 */ /* 0x000fe2000fffe03f */
[----:B------:R-:W3:Y:S01]  /*d440*/  SHFL.BFLY PT, R9, R4, 0x2, 0x1f ;  /* 0x0c401f0004097f89 */ /* 0x000ee200000e0000 */
[----:B------:R-:W-:Y:S08]  /*d450*/  BAR.ARV 0x8, 0x100 ;  /* 0x0204000000007b1d */ /* 0x000ff00000002000 */
[----:B------:R-:W-:Y:S01]  /*d460*/  BAR.SYNC.DEFER_BLOCKING 0xf, 0x100 ;  /* 0x03c4000000007b1d */ /* 0x000fe20000010000 */
[----:B------:R-:W-:Y:S01]  /*d470*/  ISETP.NE.AND P0, PT, R2, R13, PT ;  /* 0x0000000d0200720c */ /* 0x000fe20003f05270 */
[----:B------:R-:W-:-:S02]  /*d480*/  IMAD.U32 R12, RZ, RZ, UR10 ;  /* 0x0000000aff0c7e24 */ /* 0x000fc4000f8e00ff */
[----:B-12---:R-:W-:Y:S01]  /*d490*/  FADD.FTZ R7, R0, R3 ;  /* 0x0000000300077221 */ /* 0x006fe20000010000 */
[----:B------:R-:W-:Y:S01]  /*d4a0*/  IMAD.U32 R3, RZ, RZ, UR38 ;  /* 0x00000026ff037e24 */ /* 0x000fe2000f8e00ff */
[----:B------:R-:W-:Y:S01]  /*d4b0*/  UIADD3 UR38, UR38, 0x1, URZ ;  /* 0x0000000126267890 */ /* 0x000fe2000fffe03f */
[----:B---3--:R-:W-:Y:S02]  /*d4c0*/  FADD.FTZ R9, R9, R4 ;  /* 0x0000000409097221 */ /* 0x008fe40000010000 */
[----:B------:R-:W1:Y:S01]  /*d4d0*/  SHFL.BFLY PT, R0, R7, 0x1, 0x1f ;  /* 0x0c201f0007007f89 */ /* 0x000e6200000e0000 */
[----:B------:R-:W-:Y:S01]  /*d4e0*/  IMAD.MOV.U32 R4, RZ, RZ, RZ ;  /* 0x000000ffff047224 */ /* 0x000fe200078e00ff */
[----:B------:R-:W-:-:S03]  /*d4f0*/  UISETP.NE.AND UP0, UPT, UR38, 0x2, UPT ;  /* 0x000000022600788c */ /* 0x000fc6000bf05270 */
[----:B------:R-:W-:Y:S01]  /*d500*/  @!P0 IMAD R3, R3, 0x40, R16 ;  /* 0x0000004003038824 */ /* 0x000fe200078e0210 */
[----:B------:R-:W2:Y:S01]  /*d510*/  SHFL.BFLY PT, R10, R9, 0x1, 0x1f ;  /* 0x0c201f00090a7f89 */ /* 0x000ea200000e0000 */
[----:B------:R-:W-:Y:S02]  /*d520*/  USEL UR4, URZ, 0x1, UP0 ;  /* 0x000000013f047887 */ /* 0x000fe40008000000 */
[----:B------:R-:W-:Y:S02]  /*d530*/  USEL UR38, UR38, URZ, UP0 ;  /* 0x0000003f26267287 */ /* 0x000fe40008000000 */
[----:B------:R-:W-:Y:S01]  /*d540*/  ULOP3.LUT UR37, UR37, UR4, URZ, 0x3c, !UPT ;  /* 0x0000000425257292 */ /* 0x000fe2000f8e3c3f */
[----:B-1----:R-:W-:Y:S01]  /*d550*/  FADD.FTZ R11, R7, R0 ;  /* 0x00000000070b7221 */ /* 0x002fe20000010000 */
[----:B------:R-:W-:Y:S02]  /*d560*/  IMAD.MOV.U32 R0, RZ, RZ, RZ ;  /* 0x000000ffff007224 */ /* 0x000fe400078e00ff */
[----:B--2---:R-:W-:-:S02]  /*d570*/  FADD.FTZ R10, R9, R10 ;  /* 0x0000000a090a7221 */ /* 0x004fc40000010000 */
[----:B------:R-:W-:Y:S02]  /*d580*/  FSETP.NE.FTZ.AND P1, PT, R11, RZ, PT ;  /* 0x000000ff0b00720b */ /* 0x000fe40003f35000 */
[----:B------:R-:W-:Y:S02]  /*d590*/  @!P0 LEA R9, R3, UR42, 0x2 ;  /* 0x0000002a03098c11 */ /* 0x000fe4000f8e10ff */
[----:B------:R-:W-:Y:S02]  /*d5a0*/  FSETP.NE.FTZ.AND P2, PT, R10, RZ, PT ;  /* 0x000000ff0a00720b */ /* 0x000fe40003f55000 */
[----:B------:R-:W-:-:S07]  /*d5b0*/  MOV R3, 0xff800000 ;  /* 0xff80000000037802 */ /* 0x000fce0000000f00 */
[----:B------:R-:W1:Y:S01]  /*d5c0*/  @P1 MUFU.RCP R0, R11 ;  /* 0x0000000b00001308 */ /* 0x000e620000001000 */
[----:B------:R-:W-:-:S07]  /*d5d0*/  @P1 FMUL.FTZ R8, R8, 0.69314718246459960938 ;  /* 0x3f31721808081820 */ /* 0x000fce0000410000 */
[----:B------:R-:W2:Y:S08]  /*d5e0*/  @P2 MUFU.RCP R4, R10 ;  /* 0x0000000a00042308 */ /* 0x000eb00000001000 */
[----:B------:R-:W3:Y:S01]  /*d5f0*/  @P1 MUFU.LG2 R11, R11 ;  /* 0x0000000b000b1308 */ /* 0x000ee20000000c00 */
[----:B-1----:R-:W-:Y:S01]  /*d600*/  @!P0 STS [R9+0x28800], R0 ;  /* 0x0288000009008388 */ /* 0x002fe20000000800 */
[-C--:B------:R-:W-:Y:S01]  /*d610*/  FMUL.FTZ R210, R24, R0.reuse ;  /* 0x0000000018d27220 */ /* 0x080fe20000410000 */
[-C--:B------:R-:W-:Y:S01]  /*d620*/  FMUL.FTZ R207, R25, R0.reuse ;  /* 0x0000000019cf7220 */ /* 0x080fe20000410000 */
[-C--:B------:R-:W-:Y:S01]  /*d630*/  FMUL.FTZ R208, R28, R0.reuse ;  /* 0x000000001cd07220 */ /* 0x080fe20000410000 */
[-C--:B------:R-:W-:Y:S01]  /*d640*/  FMUL.FTZ R7, R29, R0.reuse ;  /* 0x000000001d077220 */ /* 0x080fe20000410000 */
[-C--:B------:R-:W-:Y:S01]  /*d650*/  FMUL.FTZ R209, R32, R0.reuse ;  /* 0x0000000020d17220 */ /* 0x080fe20000410000 */
[-C--:B------:R-:W-:Y:S01]  /*d660*/  FMUL.FTZ R205, R33, R0.reuse ;  /* 0x0000000021cd7220 */ /* 0x080fe20000410000 */
[----:B------:R-:W1:Y:S01]  /*d670*/  @P2 MUFU.LG2 R10, R10 ;  /* 0x0000000a000a2308 */ /* 0x000e620000000c00 */
        /* <DEDUP_REMOVED lines=10> */
[----:B--2---:R-:W-:Y:S01]  /*d720*/  @P2 FMUL.FTZ R9, R12, 0.69314718246459960938 ;  /* 0x3f3172180c092820 */ /* 0x004fe20000410000 */
[-C--:B------:R-:W-:Y:S01]  /*d730*/  FMUL.FTZ R198, R52, R0.reuse ;  /* 0x0000000034c67220 */ /* 0x080fe20000410000 */
[-C--:B------:R-:W-:Y:S01]  /*d740*/  FMUL.FTZ R195, R53, R0.reuse ;  /* 0x0000000035c37220 */ /* 0x080fe20000410000 */
[-C--:B------:R-:W-:Y:S01]  /*d750*/  FMUL.FTZ R196, R56, R0.reuse ;  /* 0x0000000038c47220 */ /* 0x080fe20000410000 */
[-C--:B------:R-:W-:Y:S01]  /*d760*/  FMUL.FTZ R193, R57, R0.reuse ;  /* 0x0000000039c17220 */ /* 0x080fe20000410000 */
[-C--:B------:R-:W-:Y:S01]  /*d770*/  FMUL.FTZ R194, R60, R0.reuse ;  /* 0x000000003cc27220 */ /* 0x080fe20000410000 */
[----:B-1----:R-:W-:Y:S01]  /*d780*/  @P2 FMUL.FTZ R10, R10, 0.69314718246459960938 ;  /* 0x3f3172180a0a2820 */ /* 0x002fe20000410000 */
        /* <DEDUP_REMOVED lines=45> */
[----:B------:R-:W-:Y:S01]  /*da60*/  IMAD.MOV.U32 R0, RZ, RZ, -0x800000 ;  /* 0xff800000ff007424 */ /* 0x000fe200078e00ff */
        /* <DEDUP_REMOVED lines=68> */
.L_x_4875:
[----:B------:R-:W0:Y:S08]  /*deb0*/  S2UR UR40, SR_CgaCtaId ;  /* 0x00000000002879c3 */ /* 0x000e300000008800 */
[----:B------:R-:W-:Y:S06]  /*dec0*/  BAR.SYNC.DEFER_BLOCKING 0x5, 0x180 ;  /* 0x0146000000007b1d */ /* 0x000fec0000010000 */
[----:B------:R-:W-:Y:S01]  /*ded0*/  UMOV UR42, 0x400 ;  /* 0x00000400002a7882 */ /* 0x000fe20000000000 */
[----:B------:R-:W-:Y:S01]  /*dee0*/  BSSY B0, `(.L_x_4970) ;  /* 0x00002a9000007945 */ /* 0x000fe20003800000 */
[----:B0-----:R-:W-:-:S09]  /*def0*/  ULEA UR42, UR40, UR42, 0x18 ;  /* 0x0000002a282a7291 */ /* 0x001fd2000f8ec03f */
[----:B------:R-:W0:Y:S02]  /*df00*/  LDS R4, [UR42+0x28cd0] ;  /* 0x028cd02aff047984 */ /* 0x000e240008000800 */
[----:B0-----:R-:W-:Y:S01]  /*df10*/  R2UR UR4, R4 ;  /* 0x00000000040472ca */ /* 0x001fe200000e0000 */
[----:B------:R-:W-:Y:S06]  /*df20*/  BAR.ARV 0x4, 0x180 ;  /* 0x0106000000007b1d */ /* 0x000fec0000002000 */
[----:B------:R-:W-:Y:S08]  /*df30*/  @P0 BRA `(.L_x_4971) ;  /* 0x0000001c00900947 */ /* 0x000ff00003800000 */
[----:B------:R-:W0:Y:S01]  /*df40*/  S2UR UR5, SR_SWINHI ;  /* 0x00000000000579c3 */ /* 0x000e220000002f00 */
[----:B------:R-:W-:-:S07]  /*df50*/  IMAD R9, R212, 0x40, R184 ;  /* 0x00000040d4097824 */ /* 0x000fce00078e02b8 */
[----:B------:R-:W-:Y:S01]  /*df60*/  BAR.SYNC.DEFER_BLOCKING 0x1, 0x100 ;  /* 0x0044000000007b1d */ /* 0x000fe20000010000 */
[----:B------:R-:W-:Y:S01]  /*df70*/  F2FP.F16.F32.PACK_AB R6, R7, R208 ;  /* 0x000000d00706723e */ /* 0x000fe200000000ff */
[----:B------:R-:W-:Y:S01]  /*df80*/  USHF.R.S32.HI UR12, URZ, 0x1f, UR45 ;  /* 0x0000001f3f0c7899 */ /* 0x000fe2000801142d */
[----:B------:R-:W-:Y:S01]  /*df90*/  F2FP.F16.F32.PACK_AB R7, R31, R30 ;  /* 0x0000001e1f07723e */ /* 0x000fe200000000ff */
[----:B------:R-:W-:Y:S01]  /*dfa0*/  USHF.R.S32.HI UR13, URZ, 0x1f, UR43 ;  /* 0x0000001f3f0d7899 */ /* 0x000fe2000801142b */
        /* <DEDUP_REMOVED lines=15> */
[----:B------:R-:W-:-:S02]  /*e0a0*/  F2FP.F16.F32.PACK_AB R145, R147, R146 ;  /* 0x000000929391723e */ /* 0x000fc400000000ff */
[----:B------:R-:W-:Y:S01]  /*e0b0*/  F2FP.F16.F32.PACK_AB R146, R149, R148 ;  /* 0x000000949592723e */ /* 0x000fe200000000ff */
[----:B------:R-:W-:Y:S01]  /*e0c0*/  IMAD.WIDE R4, R216, 0x2, R96 ;  /* 0x00000002d8047825 */ /* 0x000fe200078e0260 */
[----:B------:R-:W-:-:S03]  /*e0d0*/  F2FP.F16.F32.PACK_AB R147, R151, R150 ;  /* 0x000000969793723e */ /* 0x000fc600000000ff */
[----:B------:R-:W-:Y:S01]  /*e0e0*/  IMAD.WIDE R96, R9, 0x2, R96 ;  /* 0x0000000209607825 */ /* 0x000fe200078e0260 */
[C---:B------:R-:W-:Y:S02]  /*e0f0*/  IADD3 R25, P2, R4.reuse, 0x60, RZ ;  /* 0x0000006004197810 */ /* 0x040fe40007f5e0ff */
[----:B------:R-:W-:Y:S02]  /*e100*/  IADD3 R29, P1, R4, 0x2000, RZ ;  /* 0x00002000041d7810 */ /* 0x000fe40007f3e0ff */
[----:B------:R-:W-:Y:S02]  /*e110*/  LOP3.LUT R24, R25, 0x380, RZ, 0xc0, !PT ;  /* 0x0000038019187812 */ /* 0x000fe400078ec0ff */
[----:B------:R-:W-:Y:S02]  /*e120*/  LOP3.LUT R28, R29, 0x380, RZ, 0xc0, !PT ;  /* 0x000003801d1c7812 */ /* 0x000fe400078ec0ff */
[----:B------:R-:W-:Y:S02]  /*e130*/  SHF.R.U64 R24, R24, 0x3, RZ ;  /* 0x0000000318187819 */ /* 0x000fe400000012ff */
[----:B------:R-:W-:-:S02]  /*e140*/  SHF.R.U64 R28, R28, 0x3, RZ ;  /* 0x000000031c1c7819 */ /* 0x000fc400000012ff */
[----:B------:R-:W-:Y:S01]  /*e150*/  LOP3.LUT R24, R24, R25, RZ, 0x3c, !PT ;  /* 0x0000001918187212 */ /* 0x000fe200078e3cff */
[----:B------:R-:W-:Y:S01]  /*e160*/  IMAD.X R25, RZ, RZ, R5, P2 ;  /* 0x000000ffff197224 */ /* 0x000fe200010e0605 */
[C---:B------:R-:W-:Y:S02]  /*e170*/  IADD3 R131, P2, R4.reuse, 0x4040, RZ ;  /* 0x0000404004837810 */ /* 0x040fe40007f5e0ff */
[C---:B------:R-:W-:Y:S02]  /*e180*/  IADD3 R13, P4, R4.reuse, 0x20, RZ ;  /* 0x00000020040d7810 */ /* 0x040fe40007f9e0ff */
[----:B------:R-:W-:Y:S02]  /*e190*/  LOP3.LUT R130, R131, 0x380, RZ, 0xc0, !PT ;  /* 0x0000038083827812 */ /* 0x000fe400078ec0ff */
[----:B------:R-:W-:Y:S02]  /*e1a0*/  IADD3 R15, P3, R4, 0x40, RZ ;  /* 0x00000040040f7810 */ /* 0x000fe40007f7e0ff */
[----:B------:R-:W-:-:S02]  /*e1b0*/  SHF.R.U64 R130, R130, 0x3, RZ ;  /* 0x0000000382827819 */ /* 0x000fc400000012ff */
[----:B------:R-:W-:Y:S01]  /*e1c0*/  LOP3.LUT R28, R28, R29, RZ, 0x3c, !PT ;  /* 0x0000001d1c1c7212 */ /* 0x000fe200078e3cff */
[--C-:B------:R-:W-:Y:S01]  /*e1d0*/  IMAD.X R29, RZ, RZ, R5.reuse, P1 ;  /* 0x000000ffff1d7224 */ /* 0x100fe200008e0605 */
[----:B------:R-:W-:Y:S01]  /*e1e0*/  LOP3.LUT R130, R130, R131, RZ, 0x3c, !PT ;  /* 0x0000008382827212 */ /* 0x000fe200078e3cff */
[----:B------:R-:W-:Y:S01]  /*e1f0*/  IMAD.X R131, RZ, RZ, R5, P2 ;  /* 0x000000ffff837224 */ /* 0x000fe200010e0605 */
[----:B------:R-:W-:Y:S02]  /*e200*/  LOP3.LUT R12, R13, 0x380, RZ, 0xc0, !PT ;  /* 0x000003800d0c7812 */ /* 0x000fe400078ec0ff */
[----:B------:R-:W-:Y:S02]  /*e210*/  LOP3.LUT R14, R15, 0x380, RZ, 0xc0, !PT ;  /* 0x000003800f0e7812 */ /* 0x000fe400078ec0ff */
[----:B------:R-:W-:Y:S02]  /*e220*/  IADD3 R135, P1, R4, 0x4060, RZ ;  /* 0x0000406004877810 */ /* 0x000fe40007f3e0ff */
[----:B------:R-:W-:-:S02]  /*e230*/  IADD3 R33, P2, R96, 0x2000, RZ ;  /* 0x0000200060217810 */ /* 0x000fc40007f5e0ff */
[----:B------:R-:W-:Y:S02]  /*e240*/  SHF.R.U64 R12, R12, 0x3, RZ ;  /* 0x000000030c0c7819 */ /* 0x000fe400000012ff */
[----:B------:R-:W-:Y:S02]  /*e250*/  SHF.R.U64 R14, R14, 0x3, RZ ;  /* 0x000000030e0e7819 */ /* 0x000fe400000012ff */
[----:B------:R-:W-:Y:S02]  /*e260*/  LOP3.LUT R134, R135, 0x380, RZ, 0xc0, !PT ;  /* 0x0000038087867812 */ /* 0x000fe400078ec0ff */
[----:B------:R-:W-:Y:S02]  /*e270*/  LOP3.LUT R32, R33, 0x380, RZ, 0xc0, !PT ;  /* 0x0000038021207812 */ /* 0x000fe400078ec0ff */
[----:B------:R-:W-:Y:S02]  /*e280*/  LOP3.LUT R12, R12, R13, RZ, 0x3c, !PT ;  /* 0x0000000d0c0c7212 */ /* 0x000fe400078e3cff */
[----:B------:R-:W-:Y:S01]  /*e290*/  LOP3.LUT R14, R14, R15, RZ, 0x3c, !PT ;  /* 0x0000000f0e0e7212 */ /* 0x000fe200078e3cff */
[----:B------:R-:W-:Y:S01]  /*e2a0*/  IMAD.X R15, RZ, RZ, R5, P3 ;  /* 0x000000ffff0f7224 */ /* 0x000fe200018e0605 */
[----:B------:R-:W-:-:S02]  /*e2b0*/  SHF.R.U64 R134, R134, 0x3, RZ ;  /* 0x0000000386867819 */ /* 0x000fc400000012ff */
[----:B------:R-:W-:Y:S02]  /*e2c0*/  IADD3.X R13, RZ, R5, RZ, P4, !PT ;  /* 0x00000005ff0d7210 */ /* 0x000fe400027fe4ff */
[----:B------:R-:W-:Y:S02]  /*e2d0*/  SHF.R.U64 R32, R32, 0x3, RZ ;  /* 0x0000000320207819 */ /* 0x000fe400000012ff */
[C---:B------:R-:W-:Y:S02]  /*e2e0*/  IADD3 R49, P0, R4.reuse, 0x2020, RZ ;  /* 0x0000202004317810 */ /* 0x040fe40007f1e0ff */
[C---:B------:R-:W-:Y:S02]  /*e2f0*/  IADD3 R65, P6, R4.reuse, 0x2040, RZ ;  /* 0x0000204004417810 */ /* 0x040fe40007fde0ff */
[C---:B------:R-:W-:Y:S02]  /*e300*/  IADD3 R101, P5, R4.reuse, 0x2060, RZ ;  /* 0x0000206004657810 */ /* 0x040fe40007fbe0ff */
[----:B------:R-:W-:-:S02]  /*e310*/  IADD3 R123, P4, R4, 0x4000, RZ ;  /* 0x00004000047b7810 */ /* 0x000fc40007f9e0ff */
[----:B------:R-:W-:Y:S02]  /*e320*/  IADD3 R127, P3, R4, 0x4020, RZ ;  /* 0x00004020047f7810 */ /* 0x000fe40007f7e0ff */
[----:B------:R-:W-:Y:S01]  /*e330*/  LOP3.LUT R134, R134, R135, RZ, 0x3c, !PT ;  /* 0x0000008786867212 */ /* 0x000fe200078e3cff */
[----:B------:R-:W-:Y:S01]  /*e340*/  IMAD.X R135, RZ, RZ, R5, P1 ;  /* 0x000000ffff877224 */ /* 0x000fe200008e0605 */
[----:B------:R-:W-:Y:S01]  /*e350*/  LOP3.LUT R32, R32, R33, RZ, 0x3c, !PT ;  /* 0x0000002120207212 */ /* 0x000fe200078e3cff */
[----:B------:R-:W-:Y:S01]  /*e360*/  IMAD.X R33, RZ, RZ, R97, P2 ;  /* 0x000000ffff217224 */ /* 0x000fe200010e0661 */
[----:B------:R-:W-:Y:S02]  /*e370*/  LOP3.LUT R48, R49, 0x380, RZ, 0xc0, !PT ;  /* 0x0000038031307812 */ /* 0x000fe400078ec0ff */
[----:B------:R-:W-:Y:S02]  /*e380*/  LOP3.LUT R64, R65, 0x380, RZ, 0xc0, !PT ;  /* 0x0000038041407812 */ /* 0x000fe400078ec0ff */
[----:B------:R-:W-:-:S02]  /*e390*/  LOP3.LUT R100, R101, 0x380, RZ, 0xc0, !PT ;  /* 0x0000038065647812 */ /* 0x000fc400078ec0ff */
[----:B------:R-:W-:Y:S02]  /*e3a0*/  LOP3.LUT R122, R123, 0x380, RZ, 0xc0, !PT ;  /* 0x000003807b7a7812 */ /* 0x000fe400078ec0ff */
[----:B------:R-:W-:Y:S02]  /*e3b0*/  LOP3.LUT R126, R127, 0x380, RZ, 0xc0, !PT ;  /* 0x000003807f7e7812 */ /* 0x000fe400078ec0ff */
[C---:B------:R-:W-:Y:S02]  /*e3c0*/  IADD3 R37, P1, R96.reuse, 0x3000, RZ ;  /* 0x0000300060257810 */ /* 0x040fe40007f3e0ff */
[----:B------:R-:W-:Y:S02]  /*e3d0*/  IADD3 R69, P2, R96, 0x9000, RZ ;  /* 0x0000900060457810 */ /* 0x000fe40007f5e0ff */
[----:B------:R-:W-:Y:S02]  /*e3e0*/  SHF.R.U64 R48, R48, 0x3, RZ ;  /* 0x0000000330307819 */ /* 0x000fe400000012ff */
[----:B------:R-:W-:-:S02]  /*e3f0*/  SHF.R.U64 R64, R64, 0x3, RZ ;  /* 0x0000000340407819 */ /* 0x000fc400000012ff */
[----:B------:R-:W-:Y:S02]  /*e400*/  SHF.R.U64 R100, R100, 0x3, RZ ;  /* 0x0000000364647819 */ /* 0x000fe400000012ff */
[----:B------:R-:W-:Y:S02]  /*e410*/  SHF.R.U64 R122, R122, 0x3, RZ ;  /* 0x000000037a7a7819 */ /* 0x000fe400000012ff */
[----:B------:R-:W-:Y:S02]  /*e420*/  SHF.R.U64 R126, R126, 0x3, RZ ;  /* 0x000000037e7e7819 */ /* 0x000fe400000012ff */
[----:B------:R-:W-:Y:S02]  /*e430*/  LOP3.LUT R36, R37, 0x380, RZ, 0xc0, !PT ;  /* 0x0000038025247812 */ /* 0x000fe400078ec0ff */
[----:B------:R-:W-:Y:S02]  /*e440*/  LOP3.LUT R68, R69, 0x380, RZ, 0xc0, !PT ;  /* 0x0000038045447812 */ /* 0x000fe400078ec0ff */
[----:B------:R-:W-:Y:S01]  /*e450*/  LOP3.LUT R48, R48, R49, RZ, 0x3c, !PT ;  /* 0x0000003130307212 */ /* 0x000fe200078e3cff */
[--C-:B------:R-:W-:Y:S01]  /*e460*/  IMAD.X R49, RZ, RZ, R5.reuse, P0 ;  /* 0x000000ffff317224 */ /* 0x100fe200000e0605 */
[----:B------:R-:W-:Y:S01]  /*e470*/  LOP3.LUT R64, R64, R65, RZ, 0x3c, !PT ;  /* 0x0000004140407212 */ /* 0x000fe200078e3cff */
[----:B------:R-:W-:Y:S01]  /*e480*/  IMAD.X R65, RZ, RZ, R5, P6 ;  /* 0x000000ffff417224 */ /* 0x000fe200030e0605 */
[----:B------:R-:W-:-:S02]  /*e490*/  LOP3.LUT R100, R100, R101, RZ, 0x3c, !PT ;  /* 0x0000006564647212 */ /* 0x000fc400078e3cff */
[----:B------:R-:W-:Y:S01]  /*e4a0*/  LOP3.LUT R122, R122, R123, RZ, 0x3c, !PT ;  /* 0x0000007b7a7a7212 */ /* 0x000fe200078e3cff */
[--C-:B------:R-:W-:Y:S01]  /*e4b0*/  IMAD.X R123, RZ, RZ, R5.reuse, P4 ;  /* 0x000000ffff7b7224 */ /* 0x100fe200020e0605 */
[----:B------:R-:W-:Y:S01]  /*e4c0*/  LOP3.LUT R126, R126, R127, RZ, 0x3c, !PT ;  /* 0x0000007f7e7e7212 */ /* 0x000fe200078e3cff */
[----:B------:R-:W-:Y:S01]  /*e4d0*/  IMAD.X R127, RZ, RZ, R5, P3 ;  /* 0x000000ffff7f7224 */ /* 0x000fe200018e0605 */
[----:B------:R-:W-:Y:S02]  /*e4e0*/  SHF.R.U64 R36, R36, 0x3, RZ ;  /* 0x0000000324247819 */ /* 0x000fe400000012ff */
[----:B------:R-:W-:Y:S02]  /*e4f0*/  IADD3.X R101, RZ, R5, RZ, P5, !PT ;  /* 0x00000005ff657210 */ /* 0x000fe40002ffe4ff */
[----:B------:R-:W-:Y:S02]  /*e500*/  SHF.R.U64 R68, R68, 0x3, RZ ;  /* 0x0000000344447819 */ /* 0x000fe400000012ff */
[----:B------:R-:W-:-:S02]  /*e510*/  IADD3 R139, P0, R4, 0x6000, RZ ;  /* 0x00006000048b7810 */ /* 0x000fc40007f1e0ff */
[C---:B------:R-:W-:Y:S02]  /*e520*/  IADD3 R143, P6, R4.reuse, 0x6020, RZ ;  /* 0x00006020048f7810 */ /* 0x040fe40007fde0ff */
[C---:B------:R-:W-:Y:S02]  /*e530*/  IADD3 R9, P5, R4.reuse, 0x6040, RZ ;  /* 0x0000604004097810 */ /* 0x040fe40007fbe0ff */
[----:B------:R-:W-:Y:S02]  /*e540*/  IADD3 R11, P4, R4, 0x6060, RZ ;  /* 0x00006060040b7810 */ /* 0x000fe40007f9e0ff */
[----:B------:R-:W-:Y:S02]  /*e550*/  IADD3 R21, P3, R96, 0x1000, RZ ;  /* 0x0000100060157810 */ /* 0x000fe40007f7e0ff */
[----:B------:R-:W-:Y:S01]  /*e560*/  LOP3.LUT R36, R36, R37, RZ, 0x3c, !PT ;  /* 0x0000002524247212 */ /* 0x000fe200078e3cff */
[----:B------:R-:W-:Y:S01]  /*e570*/  IMAD.X R37, RZ, RZ, R97, P1 ;  /* 0x000000ffff257224 */ /* 0x000fe200008e0661 */
[----:B------:R-:W-:-:S02]  /*e580*/  LOP3.LUT R68, R68, R69, RZ, 0x3c, !PT ;  /* 0x0000004544447212 */ /* 0x000fc400078e3cff */
[----:B------:R-:W-:Y:S02]  /*e590*/  LOP3.LUT R138, R139, 0x380, RZ, 0xc0, !PT ;  /* 0x000003808b8a7812 */ /* 0x000fe400078ec0ff */
[----:B------:R-:W-:Y:S02]  /*e5a0*/  LOP3.LUT R142, R143, 0x380, RZ, 0xc0, !PT ;  /* 0x000003808f8e7812 */ /* 0x000fe400078ec0ff */
[----:B------:R-:W-:Y:S02]  /*e5b0*/  LOP3.LUT R8, R9, 0x380, RZ, 0xc0, !PT ;  /* 0x0000038009087812 */ /* 0x000fe400078ec0ff */
[----:B------:R-:W-:Y:S02]  /*e5c0*/  LOP3.LUT R10, R11, 0x380, RZ, 0xc0, !PT ;  /* 0x000003800b0a7812 */ /* 0x000fe400078ec0ff */
[----:B------:R-:W-:Y:S02]  /*e5d0*/  LOP3.LUT R20, R21, 0x380, RZ, 0xc0, !PT ;  /* 0x0000038015147812 */ /* 0x000fe400078ec0ff */
[----:B------:R-:W-:-:S02]  /*e5e0*/  IADD3 R73, P1, R96, 0xa000, RZ ;  /* 0x0000a00060497810 */ /* 0x000fc40007f3e0ff */
[----:B------:R-:W-:Y:S02]  /*e5f0*/  LOP3.LUT R69, R4, 0x380, RZ, 0xc0, !PT ;  /* 0x0000038004457812 */ /* 0x000fe400078ec0ff */
[----:B------:R-:W-:Y:S02]  /*e600*/  SHF.R.U64 R138, R138, 0x3, RZ ;  /* 0x000000038a8a7819 */ /* 0x000fe400000012ff */
[----:B------:R-:W-:Y:S02]  /*e610*/  SHF.R.U64 R142, R142, 0x3, RZ ;  /* 0x000000038e8e7819 */ /* 0x000fe400000012ff */
[----:B------:R-:W-:Y:S02]  /*e620*/  SHF.R.U64 R8, R8, 0x3, RZ ;  /* 0x0000000308087819 */ /* 0x000fe400000012ff */
[----:B------:R-:W-:Y:S02]  /*e630*/  SHF.R.U64 R10, R10, 0x3, RZ ;  /* 0x000000030a0a7819 */ /* 0x000fe400000012ff */
[----:B------:R-:W-:-:S02]  /*e640*/  SHF.R.U64 R20, R20, 0x3, RZ ;  /* 0x0000000314147819 */ /* 0x000fc400000012ff */
[----:B------:R-:W-:Y:S02]  /*e650*/  LOP3.LUT R72, R73, 0x380, RZ, 0xc0, !PT ;  /* 0x0000038049487812 */ /* 0x000fe400078ec0ff */
[----:B------:R-:W-:Y:S02]  /*e660*/  SHF.R.U64 R69, R69, 0x3, RZ ;  /* 0x0000000345457819 */ /* 0x000fe400000012ff */
[----:B------:R-:W-:Y:S01]  /*e670*/  LOP3.LUT R138, R138, R139, RZ, 0x3c, !PT ;  /* 0x0000008b8a8a7212 */ /* 0x000fe200078e3cff */
[--C-:B------:R-:W-:Y:S01]  /*e680*/  IMAD.X R139, RZ, RZ, R5.reuse, P0 ;  /* 0x000000ffff8b7224 */ /* 0x100fe200000e0605 */
[----:B------:R-:W-:Y:S02]  /*e690*/  LOP3.LUT R142, R142, R143, RZ, 0x3c, !PT ;  /* 0x0000008f8e8e7212 */ /* 0x000fe400078e3cff */
[----:B------:R-:W-:Y:S01]  /*e6a0*/  LOP3.LUT R8, R8, R9, RZ, 0x3c, !PT ;  /* 0x0000000908087212 */ /* 0x000fe200078e3cff */
[--C-:B------:R-:W-:Y:S01]  /*e6b0*/  IMAD.X R9, RZ, RZ, R5.reuse, P5 ;  /* 0x000000ffff097224 */ /* 0x100fe200028e0605 */
[----:B------:R-:W-:Y:S01]  /*e6c0*/  LOP3.LUT R10, R10, R11, RZ, 0x3c, !PT ;  /* 0x0000000b0a0a7212 */ /* 0x000fe200078e3cff */
[----:B------:R-:W-:Y:S01]  /*e6d0*/  IMAD.X R11, RZ, RZ, R5, P4 ;  /* 0x000000ffff0b7224 */ /* 0x000fe200020e0605 */
[----:B------:R-:W-:Y:S01]  /*e6e0*/  LOP3.LUT R20, R20, R21, RZ, 0x3c, !PT ;  /* 0x0000001514147212 */ /* 0x000fe200078e3cff */
[----:B------:R-:W-:Y:S01]  /*e6f0*/  IMAD.X R21, RZ, RZ, R97, P3 ;  /* 0x000000ffff157224 */ /* 0x000fe200018e0661 */
[----:B------:R-:W-:-:S02]  /*e700*/  SHF.R.U64 R72, R72, 0x3, RZ ;  /* 0x0000000348487819 */ /* 0x000fc400000012ff */
[----:B------:R-:W-:Y:S01]  /*e710*/  LOP3.LUT R4, R69, R4, RZ, 0x3c, !PT ;  /* 0x0000000445047212 */ /* 0x000fe200078e3cff */
[----:B------:R-:W-:Y:S01]  /*e720*/  IMAD.X R69, RZ, RZ, R97, P2 ;  /* 0x000000ffff457224 */ /* 0x000fe200010e0661 */
[----:B------:R-:W-:Y:S02]  /*e730*/  IADD3.X R143, RZ, R5, RZ, P6, !PT ;  /* 0x00000005ff8f7210 */ /* 0x000fe400037fe4ff */
[C---:B------:R-:W-:Y:S02]  /*e740*/  IADD3 R41, P0, R96.reuse, 0x4000, RZ ;  /* 0x0000400060297810 */ /* 0x040fe40007f1e0ff */
[C---:B------:R-:W-:Y:S02]  /*e750*/  IADD3 R45, P6, R96.reuse, 0x5000, RZ ;  /* 0x00005000602d7810 */ /* 0x040fe40007fde0ff */
[C---:B------:R-:W-:Y:S02]  /*e760*/  IADD3 R53, P5, R96.reuse, 0x6000, RZ ;  /* 0x0000600060357810 */ /* 0x040fe40007fbe0ff */
[----:B------:R-:W-:-:S02]  /*e770*/  IADD3 R57, P4, R96, 0x7000, RZ ;  /* 0x0000700060397810 */ /* 0x000fc40007f9e0ff */
[----:B------:R-:W-:Y:S02]  /*e780*/  IADD3 R61, P3, R96, 0x8000, RZ ;  /* 0x00008000603d7810 */ /* 0x000fe40007f7e0ff */
[----:B------:R-:W-:Y:S02]  /*e790*/  LOP3.LUT R72, R72, R73, RZ, 0x3c, !PT ;  /* 0x0000004948487212 */ /* 0x000fe400078e3cff */
[----:B------:R-:W-:Y:S01]  /*e7a0*/  MOV R224, R4 ;  /* 0x0000000400e07202 */ /* 0x000fe20000000f00 */
[----:B------:R-:W0:Y:S01]  /*e7b0*/  SHFL.IDX PT, R73, R213, RZ, 0x1f ;  /* 0x00001fffd5497589 */ /* 0x000e2200000e0000 */
[----:B------:R-:W-:Y:S02]  /*e7c0*/  F2FP.F16.F32.PACK_AB R4, R207, R210 ;  /* 0x000000d2cf04723e */ /* 0x000fe400000000ff */
[----:B------:R-:W-:Y:S02]  /*e7d0*/  F2FP.F16.F32.PACK_AB R5, R27, R26 ;  /* 0x0000001a1b05723e */ /* 0x000fe400000000ff */
[----:B------:R-:W-:-:S02]  /*e7e0*/  LOP3.LUT R40, R41, 0x380, RZ, 0xc0, !PT ;  /* 0x0000038029287812 */ /* 0x000fc400078ec0ff */
[----:B------:R-:W-:Y:S01]  /*e7f0*/  LOP3.LUT R44, R45, 0x380, RZ, 0xc0, !PT ;  /* 0x000003802d2c7812 */ /* 0x000fe200078ec0ff */
[----:B------:R1:W-:Y:S01]  /*e800*/  STSM.16.M88.4 [R224], R4 ;  /* 0x00000004e0007844 */ /* 0x0003e20000000200 */
        /* <DEDUP_REMOVED lines=9> */
[----:B------:R-:W-:Y:S02]  /*e8a0*/  MOV R26, R12 ;  /* 0x0000000c001a7202 */ /* 0x000fe40000000f00 */
[----:B-1----:R-:W-:-:S02]  /*e8b0*/  F2FP.F16.F32.PACK_AB R4, R205, R209 ;  /* 0x000000d1cd04723e */ /* 0x002fc400000000ff */
[----:B------:R-:W-:Y:S02]  /*e8c0*/  F2FP.F16.F32.PACK_AB R5, R35, R34 ;  /* 0x000000222305723e */ /* 0x000fe400000000ff */
[----:B------:R-:W-:Y:S02]  /*e8d0*/  F2FP.F16.F32.PACK_AB R6, R203, R206 ;  /* 0x000000cecb06723e */ /* 0x000fe400000000ff */
[----:B------:R-:W-:Y:S02]  /*e8e0*/  F2FP.F16.F32.PACK_AB R7, R39, R38 ;  /* 0x000000262707723e */ /* 0x000fe400000000ff */
[----:B------:R-:W-:Y:S02]  /*e8f0*/  SHF.R.U64 R27, R27, 0x3, RZ ;  /* 0x000000031b1b7819 */ /* 0x000fe400000012ff */
[----:B------:R-:W-:Y:S01]  /*e900*/  LOP3.LUT R40, R40, R41, RZ, 0x3c, !PT ;  /* 0x0000002928287212 */ /* 0x000fe200078e3cff */
        /* <DEDUP_REMOVED lines=9> */
[----:B------:R-:W-:-:S02]  /*e9a0*/  MOV R34, R8 ;  /* 0x0000000800227202 */ /* 0x000fc40000000f00 */
[----:B------:R-:W-:Y:S02]  /*e9b0*/  MOV R35, R10 ;  /* 0x0000000a00237202 */ /* 0x000fe40000000f00 */
[----:B------:R-:W-:Y:S02]  /*e9c0*/  IADD3.X R41, RZ, R97, RZ, P0, !PT ;  /* 0x00000061ff297210 */ /* 0x000fe400007fe4ff */
[----:B------:R-:W-:Y:S02]  /*e9d0*/  MOV R152, R14 ;  /* 0x0000000e00987202 */ /* 0x000fe40000000f00 */
[----:B------:R-:W-:Y:S02]  /*e9e0*/  F2FP.F16.F32.PACK_AB R8, R201, R204 ;  /* 0x000000ccc908723e */ /* 0x000fe400000000ff */
[----:B------:R-:W-:Y:S02]  /*e9f0*/  F2FP.F16.F32.PACK_AB R9, R43, R42 ;  /* 0x0000002a2b09723e */ /* 0x000fe400000000ff */
[----:B------:R-:W-:-:S02]  /*ea00*/  F2FP.F16.F32.PACK_AB R10, R199, R202 ;  /* 0x000000cac70a723e */ /* 0x000fc400000000ff */
[----:B------:R-:W-:Y:S02]  /*ea10*/  F2FP.F16.F32.PACK_AB R11, R47, R46 ;  /* 0x0000002e2f0b723e */ /* 0x000fe400000000ff */
[C---:B------:R-:W-:Y:S02]  /*ea20*/  IADD3 R77, P0, R96.reuse, 0xb000, RZ ;  /* 0x0000b000604d7810 */ /* 0x040fe40007f1e0ff */
[C---:B------:R-:W-:Y:S01]  /*ea30*/  IADD3 R81, P6, R96.reuse, 0xc000, RZ ;  /* 0x0000c00060517810 */ /* 0x040fe20007fde0ff */
[----:B------:R-:W-:Y:S01]  /*ea40*/  STSM.16.M88.4 [R152], R8 ;  /* 0x0000000898007844 */ /* 0x000fe20000000200 */
[C---:B------:R-:W-:Y:S02]  /*ea50*/  IADD3 R85, P5, R96.reuse, 0xd000, RZ ;  /* 0x0000d00060557810 */ /* 0x040fe40007fbe0ff */
[C---:B------:R-:W-:Y:S02]  /*ea60*/  IADD3 R89, P4, R96.reuse, 0xe000, RZ ;  /* 0x0000e00060597810 */ /* 0x040fe40007f9e0ff */
[----:B------:R-:W-:-:S02]  /*ea70*/  IADD3 R92, P3, R96, 0xf000, RZ ;  /* 0x0000f000605c7810 */ /* 0x000fc40007f7e0ff */
[----:B------:R-:W-:Y:S02]  /*ea80*/  MOV R207, R24 ;  /* 0x0000001800cf7202 */ /* 0x000fe40000000f00 */
[----:B------:R-:W-:Y:S02]  /*ea90*/  F2FP.F16.F32.PACK_AB R12, R197, R200 ;  /* 0x000000c8c50c723e */ /* 0x000fe400000000ff */
[----:B------:R-:W-:Y:S02]  /*eaa0*/  F2FP.F16.F32.PACK_AB R13, R51, R50 ;  /* 0x00000032330d723e */ /* 0x000fe400000000ff */
[----:B------:R-:W-:Y:S02]  /*eab0*/  F2FP.F16.F32.PACK_AB R14, R195, R198 ;  /* 0x000000c6c30e723e */ /* 0x000fe400000000ff */
[----:B------:R-:W-:Y:S02]  /*eac0*/  F2FP.F16.F32.PACK_AB R15, R55, R54 ;  /* 0x00000036370f723e */ /* 0x000fe400000000ff */
[----:B------:R-:W-:-:S02]  /*ead0*/  LOP3.LUT R96, R27, R96, RZ, 0x3c, !PT ;  /* 0x000000601b607212 */ /* 0x000fc400078e3cff */
[----:B------:R-:W-:Y:S01]  /*eae0*/  MOV R208, R28 ;  /* 0x0000001c00d07202 */ /* 0x000fe20000000f00 */
[----:B------:R-:W-:Y:S01]  /*eaf0*/  STSM.16.M88.4 [R207], R12 ;  /* 0x0000000ccf007844 */ /* 0x000fe20000000200 */
[----:B-1----:R-:W-:Y:S02]  /*eb00*/  F2FP.F16.F32.PACK_AB R4, R193, R196 ;  /* 0x000000c4c104723e */ /* 0x002fe400000000ff */
[----:B------:R-:W-:Y:S02]  /*eb10*/  F2FP.F16.F32.PACK_AB R5, R59, R58 ;  /* 0x0000003a3b05723e */ /* 0x000fe400000000ff */
[----:B------:R-:W-:Y:S02]  /*eb20*/  F2FP.F16.F32.PACK_AB R6, R191, R194 ;  /* 0x000000c2bf06723e */ /* 0x000fe400000000ff */
[----:B------:R-:W-:Y:S02]  /*eb30*/  F2FP.F16.F32.PACK_AB R7, R63, R62 ;  /* 0x0000003e3f07723e */ /* 0x000fe400000000ff */
[----:B------:R-:W-:-:S02]  /*eb40*/  MOV R48, R48 ;  /* 0x0000003000307202 */ /* 0x000fc40000000f00 */
[----:B------:R-:W-:Y:S01]  /*eb50*/  F2FP.F16.F32.PACK_AB R24, R182, R192 ;  /* 0x000000c0b618723e */ /* 0x000fe200000000ff */
[----:B------:R-:W-:Y:S01]  /*eb60*/  STSM.16.M88.4 [R208], R4 ;  /* 0x00000004d0007844 */ /* 0x000fe20000000200 */
[----:B------:R-:W-:Y:S02]  /*eb70*/  F2FP.F16.F32.PACK_AB R25, R67, R66 ;  /* 0x000000424319723e */ /* 0x000fe400000000ff */
[----:B------:R-:W-:Y:S02]  /*eb80*/  F2FP.F16.F32.PACK_AB R26, R180, R183 ;  /* 0x000000b7b41a723e */ /* 0x000fe400000000ff */
[----:B------:R-:W-:Y:S02]  /*eb90*/  F2FP.F16.F32.PACK_AB R27, R71, R70 ;  /* 0x00000046471b723e */ /* 0x000fe400000000ff */
[----:B------:R-:W-:Y:S02]  /*eba0*/  MOV R64, R64 ;  /* 0x0000004000407202 */ /* 0x000fe40000000f00 */
[----:B------:R-:W-:Y:S01]  /*ebb0*/  F2FP.F16.F32.PACK_AB R28, R178, R181 ;  /* 0x000000b5b21c723e */ /* 0x000fe200000000ff */
[----:B------:R1:W-:Y:S01]  /*ebc0*/  STSM.16.M88.4 [R48], R24 ;  /* 0x0000001830007844 */ /* 0x0003e20000000200 */
[----:B------:R-:W-:-:S02]  /*ebd0*/  F2FP.F16.F32.PACK_AB R29, R75, R74 ;  /* 0x0000004a4b1d723e */ /* 0x000fc400000000ff */
[----:B------:R-:W-:Y:S02]  /*ebe0*/  MOV R100, R100 ;  /* 0x0000006400647202 */ /* 0x000fe40000000f00 */
[----:B------:R-:W-:Y:S01]  /*ebf0*/  F2FP.F16.F32.PACK_AB R49, R83, R82 ;  /* 0x000000525331723e */ /* 0x000fe200000000ff */
[----:B------:R2:W-:Y:S01]  /*ec00*/  STSM.16.M88.4 [R64], R28 ;  /* 0x0000001c40007844 */ /* 0x0005e20000000200 */
[----:B------:R-:W-:Y:S02]  /*ec10*/  F2FP.F16.F32.PACK_AB R50, R172, R175 ;  /* 0x000000afac32723e */ /* 0x000fe400000000ff */
[----:B------:R-:W-:Y:S02]  /*ec20*/  F2FP.F16.F32.PACK_AB R51, R87, R86 ;  /* 0x000000565733723e */ /* 0x000fe400000000ff */
[----:B------:R-:W-:Y:S02]  /*ec30*/  MOV R122, R122 ;  /* 0x0000007a007a7202 */ /* 0x000fe40000000f00 */
[----:B------:R-:W-:-:S02]  /*ec40*/  F2FP.F16.F32.PACK_AB R65, R91, R90 ;  /* 0x0000005a5b41723e */ /* 0x000fc400000000ff */
[----:B------:R-:W-:Y:S02]  /*ec50*/  F2FP.F16.F32.PACK_AB R66, R168, R171 ;  /* 0x000000aba842723e */ /* 0x000fe400000000ff */
[----:B-1----:R-:W-:Y:S02]  /*ec60*/  F2FP.F16.F32.PACK_AB R48, R174, R177 ;  /* 0x000000b1ae30723e */ /* 0x002fe400000000ff */
[----:B------:R-:W-:Y:S02]  /*ec70*/  F2FP.F16.F32.PACK_AB R67, R95, R94 ;  /* 0x0000005e5f43723e */ /* 0x000fe400000000ff */
[----:B------:R-:W-:Y:S01]  /*ec80*/  MOV R126, R126 ;  /* 0x0000007e007e7202 */ /* 0x000fe20000000f00 */
[----:B------:R-:W-:Y:S01]  /*ec90*/  STSM.16.M88.4 [R100], R48 ;  /* 0x0000003064007844 */ /* 0x000fe20000000200 */
[----:B--2---:R-:W-:Y:S02]  /*eca0*/  F2FP.F16.F32.PACK_AB R64, R170, R173 ;  /* 0x000000adaa40723e */ /* 0x004fe400000000ff */
[----:B------:R-:W-:-:S02]  /*ecb0*/  F2FP.F16.F32.PACK_AB R4, R166, R169 ;  /* 0x000000a9a604723e */ /* 0x000fc400000000ff */
[----:B------:R-:W-:Y:S01]  /*ecc0*/  F2FP.F16.F32.PACK_AB R5, R99, R98 ;  /* 0x000000626305723e */ /* 0x000fe200000000ff */
[----:B------:R1:W-:Y:S01]  /*ecd0*/  STSM.16.M88.4 [R122], R64 ;  /* 0x000000407a007844 */ /* 0x0003e20000000200 */
[----:B------:R-:W-:Y:S02]  /*ece0*/  F2FP.F16.F32.PACK_AB R6, R156, R167 ;  /* 0x000000a79c06723e */ /* 0x000fe400000000ff */
[----:B------:R-:W-:Y:S02]  /*ecf0*/  F2FP.F16.F32.PACK_AB R7, R103, R102 ;  /* 0x000000666707723e */ /* 0x000fe400000000ff */
[----:B------:R-:W-:Y:S02]  /*ed00*/  MOV R130, R130 ;  /* 0x0000008200827202 */ /* 0x000fe40000000f00 */
[----:B------:R-:W-:Y:S01]  /*ed10*/  F2FP.F16.F32.PACK_AB R8, R105, R158 ;  /* 0x0000009e6908723e */ /* 0x000fe200000000ff */
[----:B------:R2:W-:Y:S01]  /*ed20*/  STSM.16.M88.4 [R126], R4 ;  /* 0x000000047e007844 */ /* 0x0005e20000000200 */
[----:B------:R-:W-:-:S02]  /*ed30*/  F2FP.F16.F32.PACK_AB R9, R107, R106 ;  /* 0x0000006a6b09723e */ /* 0x000fc400000000ff */
[----:B------:R-:W-:Y:S02]  /*ed40*/  F2FP.F16.F32.PACK_AB R10, R109, R154 ;  /* 0x0000009a6d0a723e */ /* 0x000fe400000000ff */
[----:B------:R-:W-:Y:S02]  /*ed50*/  F2FP.F16.F32.PACK_AB R11, R111, R110 ;  /* 0x0000006e6f0b723e */ /* 0x000fe400000000ff */
[----:B0-----:R-:W-:Y:S02]  /*ed60*/  ISETP.NE.AND P2, PT, R73, RZ, PT ;  /* 0x000000ff4900720c */ /* 0x001fe40003f45270 */
[----:B------:R-:W-:Y:S01]  /*ed70*/  MOV R134, R134 ;  /* 0x0000008600867202 */ /* 0x000fe20000000f00 */
[----:B------:R0:W-:Y:S01]  /*ed80*/  STSM.16.M88.4 [R130], R8 ;  /* 0x0000000882007844 */ /* 0x0001e20000000200 */
[----:B------:R-:W-:Y:S02]  /*ed90*/  MOV R138, R138 ;  /* 0x0000008a008a7202 */ /* 0x000fe40000000f00 */
[----:B-1----:R-:W-:Y:S01]  /*eda0*/  F2FP.F16.F32.PACK_AB R122, R125, R124 ;  /* 0x0000007c7d7a723e */ /* 0x002fe200000000ff */
[----:B------:R1:W-:Y:S01]  /*edb0*/  STSM.16.M88.4 [R134], R112 ;  /* 0x0000007086007844 */ /* 0x0003e20000000200 */
[----:B------:R-:W-:-:S02]  /*edc0*/  F2FP.F16.F32.PACK_AB R123, R155, R153 ;  /* 0x000000999b7b723e */ /* 0x000fc400000000ff */
[----:B------:R-:W-:Y:S02]  /*edd0*/  MOV R142, R142 ;  /* 0x0000008e008e7202 */ /* 0x000fe40000000f00 */
[----:B------:R-:W-:Y:S01]  /*ede0*/  F2FP.F16.F32.PACK_AB R131, R161, R160 ;  /* 0x000000a0a183723e */ /* 0x000fe200000000ff */
[----:B------:R1:W-:Y:S01]  /*edf0*/  STSM.16.M88.4 [R138], R120 ;  /* 0x000000788a007844 */ /* 0x0003e20000000200 */
[----:B--2---:R-:W-:Y:S02]  /*ee00*/  F2FP.F16.F32.PACK_AB R4, R137, R136 ;  /* 0x000000888904723e */ /* 0x004fe400000000ff */
[----:B------:R-:W-:Y:S02]  /*ee10*/  F2FP.F16.F32.PACK_AB R5, R163, R162 ;  /* 0x000000a2a305723e */ /* 0x000fe400000000ff */
[----:B------:R-:W-:Y:S02]  /*ee20*/  F2FP.F16.F32.PACK_AB R6, R141, R140 ;  /* 0x0000008c8d06723e */ /* 0x000fe400000000ff */
[----:B0-----:R-:W-:-:S02]  /*ee30*/  F2FP.F16.F32.PACK_AB R130, R133, R132 ;  /* 0x000000848582723e */ /* 0x001fc400000000ff */
[----:B------:R-:W-:Y:S02]  /*ee40*/  F2FP.F16.F32.PACK_AB R7, R165, R164 ;  /* 0x000000a4a507723e */ /* 0x000fe400000000ff */
[----:B------:R-:W-:Y:S01]  /*ee50*/  LOP3.LUT R76, R77, 0x380, RZ, 0xc0, !PT ;  /* 0x000003804d4c7812 */ /* 0x000fe200078ec0ff */
[----:B------:R1:W-:Y:S01]  /*ee60*/  STSM.16.M88.4 [R142], R128 ;  /* 0x000000808e007844 */ /* 0x0003e20000000200 */
[----:B------:R-:W-:Y:S02]  /*ee70*/  LOP3.LUT R80, R81, 0x380, RZ, 0xc0, !PT ;  /* 0x0000038051507812 */ /* 0x000fe400078ec0ff */
[----:B------:R-:W-:Y:S01]  /*ee80*/  LOP3.LUT R84, R85, 0x380, RZ, 0xc0, !PT ;  /* 0x0000038055547812 */ /* 0x000fe200078ec0ff */
[----:B------:R1:W-:Y:S01]  /*ee90*/  STSM.16.M88.4 [R34], R4 ;  /* 0x0000000422007844 */ /* 0x0003e20000000200 */
[----:B------:R-:W-:Y:S02]  /*eea0*/  LOP3.LUT R88, R89, 0x380, RZ, 0xc0, !PT ;  /* 0x0000038059587812 */ /* 0x000fe400078ec0ff */
[----:B------:R-:W-:Y:S01]  /*eeb0*/  LOP3.LUT R93, R92, 0x380, RZ, 0xc0, !PT ;  /* 0x000003805c5d7812 */ /* 0x000fe200078ec0ff */
[----:B------:R1:W-:Y:S01]  /*eec0*/  STSM.16.M88.4 [R35], R144 ;  /* 0x0000009023007844 */ /* 0x0003e20000000200 */
[----:B------:R-:W-:-:S02]  /*eed0*/  SHF.R.U64 R76, R76, 0x3, RZ ;  /* 0x000000034c4c7819 */ /* 0x000fc400000012ff */
[----:B------:R-:W-:Y:S02]  /*eee0*/  SHF.R.U64 R80, R80, 0x3, RZ ;  /* 0x0000000350507819 */ /* 0x000fe400000012ff */
[----:B------:R-:W-:Y:S02]  /*eef0*/  SHF.R.U64 R84, R84, 0x3, RZ ;  /* 0x0000000354547819 */ /* 0x000fe400000012ff */
        /* <DEDUP_REMOVED lines=12> */
[----:B------:R-:W-:Y:S01]  /*efc0*/  IADD3.X R73, RZ, R97, RZ, P1, !PT ;  /* 0x00000061ff497210 */ /* 0x000fe20000ffe4ff */
[----:B------:R-:W-:Y:S06]  /*efd0*/  BAR.SYNC.DEFER_BLOCKING 0x1, 0x100 ;  /* 0x0044000000007b1d */ /* 0x000fec0000010000 */
[----:B-1----:R-:W-:Y:S05]  /*efe0*/  @P2 BRA `(.L_x_4972) ;  /* 0x0000000000b82947 */ /* 0x002fea0003800000 */
[----:B------:R-:W0:Y:S01]  /*eff0*/  LDC R8, c[0x0][0xbe8] ;  /* 0x0002fa00ff087b82 */ /* 0x000e220000000800 */
[----:B------:R-:W-:Y:S01]  /*f000*/  IADD3 R10, R185, UR44, RZ ;  /* 0x0000002cb90a7c10 */ /* 0x000fe2000fffe0ff */
[----:B------:R-:W-:Y:S01]  /*f010*/  ULDC.64 UR8, c[0x0][0xb90] ;  /* 0x0002e40000087ab9 */ /* 0x000fe20000000a00 */
[----:B------:R-:W-:Y:S01]  /*f020*/  ULDC.64 UR10, c[0x0][0xb98] ;  /* 0x0002e600000a7ab9 */ /* 0x000fe20000000a00 */
[----:B------:R-:W-:Y:S01]  /*f030*/  UIMAD UR5, UR12, UR8, URZ ;  /* 0x000000080c0572a4 */ /* 0x000fe2000f8e023f */
[----:B------:R-:W-:Y:S01]  /*f040*/  IMAD.MOV R9, RZ, RZ, -R17 ;  /* 0x000000ffff097224 */ /* 0x000fe200078e0a11 */
[----:B------:R-:W-:Y:S01]  /*f050*/  UIMAD.WIDE.U32 UR6, UR45, UR8, URZ ;  /* 0x000000082d0672a5 */ /* 0x000fe2000f8e003f */
[----:B------:R-:W-:Y:S01]  /*f060*/  IMAD.MOV.U32 R4, RZ, RZ, R10 ;  /* 0x000000ffff047224 */ /* 0x000fe200078e000a */
[----:B------:R-:W-:Y:S01]  /*f070*/  UIMAD UR5, UR45, UR9, UR5 ;  /* 0x000000092d0572a4 */ /* 0x000fe2000f8e0205 */
[----:B------:R-:W-:Y:S01]  /*f080*/  IADD3 R13, R16, UR44, RZ ;  /* 0x0000002c100d7c10 */ /* 0x000fe2000fffe0ff */
[----:B------:R-:W-:-:S02]  /*f090*/  UIMAD UR8, UR13, UR10, URZ ;  /* 0x0000000a0d0872a4 */ /* 0x000fc4000f8e023f */
[----:B------:R-:W-:Y:S02]  /*f0a0*/  UIADD3 UR7, UR7, UR5, URZ ;  /* 0x0000000507077290 */ /* 0x000fe4000fffe03f */
[----:B------:R-:W-:Y:S02]  /*f0b0*/  UIMAD UR8, UR43, UR11, UR8 ;  /* 0x0000000b2b0872a4 */ /* 0x000fe4000f8e0208 */
[----:B------:R-:W-:Y:S01]  /*f0c0*/  UIMAD.WIDE.U32 UR6, UR43, UR10, UR6 ;  /* 0x0000000a2b0672a5 */ /* 0x000fe2000f8e0006 */
[----:B------:R-:W-:Y:S01]  /*f0d0*/  ULDC UR5, c[0x0][0xa88] ;  /* 0x0002a20000057ab9 */ /* 0x000fe20000000800 */
[----:B0-----:R-:W-:-:S13]  /*f0e0*/  ISETP.NE.AND P0, PT, R8, 0x1, PT ;  /* 0x000000010800780c */ /* 0x001fda0003f05270 */
[----:B------:R-:W0:Y:S08]  /*f0f0*/  @P0 LDC R5, c[0x0][0xbec] ;  /* 0x0002fb00ff050b82 */ /* 0x000e300000000800 */
[----:B------:R-:W1:Y:S01]  /*f100*/  @P0 LDC R6, c[0x0][0xbf0] ;  /* 0x0002fc00ff060b82 */ /* 0x000e620000000800 */
[----:B0-----:R-:W-:-:S05]  /*f110*/  @P0 IMAD.HI.U32 R5, R10, R5, RZ ;  /* 0x000000050a050227 */ /* 0x001fca00078e00ff */
[----:B-1----:R-:W-:-:S04]  /*f120*/  @P0 SHF.R.U32.HI R4, RZ, R6, R5 ;  /* 0x00000006ff040219 */ /* 0x002fc80000011605 */
[--C-:B------:R-:W-:Y:S01]  /*f130*/  SHF.R.S32.HI R5, RZ, 0x1f, R4.reuse ;  /* 0x0000001fff057819 */ /* 0x100fe20000011404 */
[----:B------:R-:W-:Y:S01]  /*f140*/  IMAD.MOV R7, RZ, RZ, -R4 ;  /* 0x000000ffff077224 */ /* 0x000fe200078e0a04 */
[----:B------:R-:W-:-:S03]  /*f150*/  IADD3 R4, P0, R4, UR6, RZ ;  /* 0x0000000604047c10 */ /* 0x000fc6000ff1e0ff */
[C---:B------:R-:W-:Y:S02]  /*f160*/  IMAD R7, R8.reuse, R7, R10 ;  /* 0x0000000708077224 */ /* 0x040fe400078e020a */
[----:B------:R-:W-:Y:S02]  /*f170*/  IMAD.U32 R10, RZ, RZ, UR8 ;  /* 0x00000008ff0a7e24 */ /* 0x000fe4000f8e00ff */
[----:B------:R-:W-:Y:S01]  /*f180*/  IMAD R8, R8, UR5, RZ ;  /* 0x0000000508087c24 */ /* 0x000fe2000f8e02ff */
[----:B------:R-:W-:Y:S02]  /*f190*/  SHF.R.S32.HI R6, RZ, 0x1f, R7 ;  /* 0x0000001fff067819 */ /* 0x000fe40000011407 */
[----:B------:R-:W-:Y:S01]  /*f1a0*/  IADD3.X R5, R5, UR7, R10, P0, !PT ;  /* 0x0000000705057c10 */ /* 0x000fe200087fe40a */
[----:B------:R-:W-:Y:S02]  /*f1b0*/  ULDC.64 UR6, c[0x0][0xb88] ;  /* 0x0002e20000067ab9 */ /* 0x000fe40000000a00 */
[----:B------:R-:W-:-:S02]  /*f1c0*/  IMAD R6, R6, UR6, RZ ;  /* 0x0000000606067c24 */ /* 0x000fc4000f8e02ff */
[----:B------:R-:W-:-:S04]  /*f1d0*/  IMAD.WIDE.U32 R4, R7, UR6, R4 ;  /* 0x0000000607047c25 */ /* 0x000fc8000f8e0004 */
[----:B------:R-:W-:Y:S01]  /*f1e0*/  IMAD R7, R7, UR7, R6 ;  /* 0x0000000707077c24 */ /* 0x000fe2000f8e0206 */
[----:B------:R-:W-:Y:S02]  /*f1f0*/  ULDC.64 UR6, c[0x0][0xb50] ;  /* 0x0002d40000067ab9 */ /* 0x000fe40000000a00 */
[----:B------:R-:W-:Y:S01]  /*f200*/  LEA R10, P0, R4, UR6, 0x2 ;  /* 0x00000006040a7c11 */ /* 0x000fe2000f8010ff */
[----:B------:R-:W-:-:S04]  /*f210*/  IMAD.IADD R5, R5, 0x1, R7 ;  /* 0x0000000105057824 */ /* 0x000fc800078e0207 */
[----:B------:R-:W-:Y:S01]  /*f220*/  SHFL.IDX PT, R6, R10, 0x1, 0x1c1f ;  /* 0x003c1f000a067f89 */ /* 0x000fe200000e0000 */
[----:B------:R-:W-:Y:S02]  /*f230*/  LEA.HI.X R11, R4, UR7, R5, 0x2, P0 ;  /* 0x00000007040b7c11 */ /* 0x000fe400080f1405 */
[----:B------:R-:W-:Y:S01]  /*f240*/  ISETP.NE.AND P0, PT, R2, R9, PT ;  /* 0x000000090200720c */ /* 0x000fe20003f05270 */
[----:B------:R-:W-:Y:S01]  /*f250*/  SHFL.IDX PT, R4, R10, RZ, 0x1c1f ;  /* 0x001c1fff0a047589 */ /* 0x000fe200000e0000 */
[C---:B------:R-:W-:Y:S02]  /*f260*/  VIADD R9, R13.reuse, 0x8 ;  /* 0x000000080d097836 */ /* 0x040fe40000000000 */
[-C--:B------:R-:W-:Y:S01]  /*f270*/  ISETP.GE.OR P1, PT, R13, R8.reuse, P0 ;  /* 0x000000080d00720c */ /* 0x080fe20000726670 */
[----:B------:R-:W0:Y:S02]  /*f280*/  SHFL.IDX PT, R5, R11, RZ, 0x1c1f ;  /* 0x001c1fff0b057589 */ /* 0x000e2400000e0000 */
[----:B------:R-:W-:-:S02]  /*f290*/  ISETP.GE.OR P0, PT, R9, R8, P0 ;  /* 0x000000080900720c */ /* 0x000fc40000706670 */
[----:B------:R-:W1:Y:S08]  /*f2a0*/  SHFL.IDX PT, R7, R11, 0x1, 0x1c1f ;  /* 0x003c1f000b077f89 */ /* 0x000e7000000e0000 */
[----:B0-----:R0:W-:Y:S04]  /*f2b0*/  @!P1 ST.E desc[UR52][R4.64], R3 ;  /* 0x0000000304009985 */ /* 0x0011e8000c101934 */
[----:B-1----:R0:W-:Y:S02]  /*f2c0*/  @!P0 ST.E desc[UR52][R6.64], R0 ;  /* 0x0000000006008985 */ /* 0x0021e4000c101934 */
.L_x_4972:
[----:B------:R-:W1:Y:S01]  /*f2d0*/  LDC R15, c[0x0][0xbe8] ;  /* 0x0002fa00ff0f7b82 */ /* 0x000e620000000800 */
[----:B------:R-:W-:Y:S01]  /*f2e0*/  ULDC UR10, c[0x0][0xac8] ;  /* 0x0002b200000a7ab9 */ /* 0x000fe20000000800 */
[----:B------:R-:W-:Y:S01]  /*f2f0*/  ULDC.64 UR8, c[0x0][0xae8] ;  /* 0x0002ba0000087ab9 */ /* 0x000fe20000000a00 */
[----:B------:R-:W-:Y:S01]  /*f300*/  ISETP.GE.AND P0, PT, R190, UR10, PT ;  /* 0x0000000abe007c0c */ /* 0x000fe2000bf06270 */
[----:B------:R-:W5:Y:S01]  /*f310*/  LD.E.128 R96, desc[UR52][R96.64] ;  /* 0x0000003460607980 */ /* 0x000f62000c101d00 */
[----:B------:R-:W-:Y:S02]  /*f320*/  ISETP.GE.AND P1, PT, R184, UR10, PT ;  /* 0x0000000ab8007c0c */ /* 0x000fe4000bf26270 */
[----:B0-----:R-:W-:Y:S01]  /*f330*/  SEL R3, RZ, 0xffffffff, P0 ;  /* 0xffffffffff037807 */ /* 0x001fe20000000000 */
[----:B------:R0:W5:Y:S01]  /*f340*/  LD.E.128 R4, desc[UR52][R20.64] ;  /* 0x0000003414047980 */ /* 0x000162000c101d00 */
[----:B------:R-:W-:Y:S02]  /*f350*/  ISETP.GE.AND P0, PT, R189, UR10, PT ;  /* 0x0000000abd007c0c */ /* 0x000fe4000bf06270 */
[----:B------:R-:W-:Y:S01]  /*f360*/  SEL R0, RZ, 0x1, P1 ;  /* 0x00000001ff007807 */ /* 0x000fe20000800000 */
[----:B------:R-:W-:Y:S01]  /*f370*/  IMAD.SHL.U32 R11, R3, 0x2, RZ ;  /* 0x00000002030b7824 */ /* 0x000fe200078e00ff */
[----:B------:R-:W5:Y:S04]  /*f380*/  LD.E.128 R32, desc[UR52][R32.64] ;  /* 0x0000003420207980 */ /* 0x000f68000c101d00 */
[----:B------:R-:W5:Y:S04]  /*f390*/  LD.E.128 R36, desc[UR52][R36.64] ;  /* 0x0000003424247980 */ /* 0x000f68000c101d00 */
[----:B------:R-:W5:Y:S01]  /*f3a0*/  LD.E.128 R40, desc[UR52][R40.64] ;  /* 0x0000003428287980 */ /* 0x000f62000c101d00 */
[----:B-1----:R-:W-:-:S03]  /*f3b0*/  ISETP.NE.AND P2, PT, R15, 0x1, PT ;  /* 0x000000010f00780c */ /* 0x002fc60003f45270 */
[----:B------:R-:W5:Y:S01]  /*f3c0*/  LD.E.128 R44, desc[UR52][R44.64] ;  /* 0x000000342c2c7980 */ /* 0x000f62000c101d00 */
[----:B------:R-:W-:Y:S02]  /*f3d0*/  SEL R3, RZ, 0xffffffff, P0 ;  /* 0xffffffffff037807 */ /* 0x000fe40000000000 */
[----:B------:R-:W-:Y:S01]  /*f3e0*/  LOP3.LUT R0, R11, 0x2, R0, 0xe2, !PT ;  /* 0x000000020b007812 */ /* 0x000fe200078ee200 */
[----:B------:R-:W5:Y:S02]  /*f3f0*/  LD.E.128 R52, desc[UR52][R52.64] ;  /* 0x0000003434347980 */ /* 0x000f64000c101d00 */
[----:B------:R-:W-:Y:S02]  /*f400*/  IMAD.SHL.U32 R3, R3, 0x4, RZ ;  /* 0x0000000403037824 */ /* 0x000fe400078e00ff */
[----:B------:R-:W5:Y:S02]  /*f410*/  LD.E.128 R56, desc[UR52][R56.64] ;  /* 0x0000003438387980 */ /* 0x000f64000c101d00 */
[----:B------:R-:W1:Y:S01]  /*f420*/  @P2 LDC R9, c[0x0][0xbec] ;  /* 0x0002fb00ff092b82 */ /* 0x000e620000000800 */
[----:B------:R-:W-:Y:S01]  /*f430*/  ISETP.GE.AND P0, PT, R188, UR10, PT ;  /* 0x0000000abc007c0c */ /* 0x000fe2000bf06270 */
[----:B------:R-:W5:Y:S04]  /*f440*/  LD.E.128 R60, desc[UR52][R60.64] ;  /* 0x000000343c3c7980 */ /* 0x000f68000c101d00 */
[----:B------:R-:W5:Y:S02]  /*f450*/  LD.E.128 R68, desc[UR52][R68.64] ;  /* 0x0000003444447980 */ /* 0x000f64000c101d00 */
[----:B------:R-:W2:Y:S01]  /*f460*/  @P2 LDC R11, c[0x0][0xbf0] ;  /* 0x0002fc00ff0b2b82 */ /* 0x000ea20000000800 */
[----:B------:R-:W-:Y:S01]  /*f470*/  LOP3.LUT R3, R3, 0x4, R0, 0xe2, !PT ;  /* 0x0000000403037812 */ /* 0x000fe200078ee200 */
[----:B------:R-:W-:Y:S01]  /*f480*/  IMAD R0, R211, 0x20, R212 ;  /* 0x00000020d3007824 */ /* 0x000fe200078e02d4 */
[----:B------:R-:W-:Y:S01]  /*f490*/  SEL R8, RZ, 0xffffffff, P0 ;  /* 0xffffffffff087807 */ /* 0x000fe20000000000 */
[----:B------:R-:W5:Y:S01]  /*f4a0*/  LD.E.128 R72, desc[UR52][R72.64] ;  /* 0x0000003448487980 */ /* 0x000f62000c101d00 */
[----:B------:R-:W-:Y:S01]  /*f4b0*/  ISETP.GE.AND P0, PT, R187, UR10, PT ;  /* 0x0000000abb007c0c */ /* 0x000fe2000bf06270 */
[----:B------:R-:W-:Y:S01]  /*f4c0*/  UIMAD UR5, UR12, UR8, URZ ;  /* 0x000000080c0572a4 */ /* 0x000fe2000f8e023f */
[----:B------:R-:W-:Y:S01]  /*f4d0*/  IADD3 R14, R0, UR44, RZ ;  /* 0x0000002c000e7c10 */ /* 0x000fe2000fffe0ff */
[----:B------:R-:W5:Y:S01]  /*f4e0*/  LD.E.128 R76, desc[UR52][R76.64] ;  /* 0x000000344c4c7980 */ /* 0x000f62000c101d00 */
[----:B------:R-:W-:Y:S01]  /*f4f0*/  SEL R0, RZ, 0xffffffff, P0 ;  /* 0xffffffffff007807 */ /* 0x000fe20000000000 */
[----:B------:R-:W-:Y:S01]  /*f500*/  UIMAD.WIDE.U32 UR6, UR45, UR8, URZ ;  /* 0x000000082d0672a5 */ /* 0x000fe2000f8e003f */
[----:B------:R-:W-:Y:S01]  /*f510*/  IMAD.SHL.U32 R8, R8, 0x8, RZ ;  /* 0x0000000808087824 */ /* 0x000fe200078e00ff */
[----:B------:R-:W-:Y:S01]  /*f520*/  UIMAD UR5, UR45, UR9, UR5 ;  /* 0x000000092d0572a4 */ /* 0x000fe2000f8e0205 */
[----:B------:R-:W5:Y:S01]  /*f530*/  LD.E.128 R80, desc[UR52][R80.64] ;  /* 0x0000003450507980 */ /* 0x000f62000c101d00 */
[----:B------:R-:W-:Y:S01]  /*f540*/  IMAD.SHL.U32 R13, R0, 0x10, RZ ;  /* 0x00000010000d7824 */ /* 0x000fe200078e00ff */
[----:B------:R-:W-:Y:S01]  /*f550*/  ULDC.64 UR8, c[0x0][0xaf0] ;  /* 0x0002bc0000087ab9 */ /* 0x000fe20000000a00 */
[----:B-1----:R-:W-:Y:S01]  /*f560*/  @P2 IMAD.HI.U32 R0, R14, R9, RZ ;  /* 0x000000090e002227 */ /* 0x002fe200078e00ff */
[----:B------:R-:W-:Y:S01]  /*f570*/  UIADD3 UR7, UR7, UR5, URZ ;  /* 0x0000000507077290 */ /* 0x000fe2000fffe03f */
[----:B------:R-:W-:Y:S01]  /*f580*/  LOP3.LUT R8, R8, 0x8, R3, 0xe2, !PT ;  /* 0x0000000808087812 */ /* 0x000fe200078ee203 */
[----:B------:R-:W-:Y:S01]  /*f590*/  UIMAD UR5, UR13, UR8, URZ ;  /* 0x000000080d0572a4 */ /* 0x000fe2000f8e023f */
[----:B------:R-:W-:Y:S01]  /*f5a0*/  IMAD.MOV.U32 R3, RZ, RZ, R14 ;  /* 0x000000ffff037224 */ /* 0x000fe200078e000e */
[----:B------:R-:W-:Y:S01]  /*f5b0*/  UIMAD.WIDE.U32 UR6, UR43, UR8, UR6 ;  /* 0x000000082b0672a5 */ /* 0x000fe2000f8e0006 */
[----:B------:R-:W5:Y:S01]  /*f5c0*/  LD.E.128 R84, desc[UR52][R84.64] ;  /* 0x0000003454547980 */ /* 0x000f62000c101d00 */
[----:B--2---:R-:W-:Y:S01]  /*f5d0*/  @P2 SHF.R.U32.HI R3, RZ, R11, R0 ;  /* 0x0000000bff032219 */ /* 0x004fe20000011600 */
[----:B------:R-:W-:Y:S01]  /*f5e0*/  UIMAD UR5, UR43, UR9, UR5 ;  /* 0x000000092b0572a4 */ /* 0x000fe2000f8e0205 */
[----:B------:R-:W-:Y:S01]  /*f5f0*/  LOP3.LUT R10, R13, 0x10, R8, 0xe2, !PT ;  /* 0x000000100d0a7812 */ /* 0x000fe200078ee208 */
[----:B------:R-:W5:Y:S01]  /*f600*/  LD.E.128 R88, desc[UR52][R88.64] ;  /* 0x0000003458587980 */ /* 0x000f62000c101d00 */
[----:B------:R-:W-:Y:S01]  /*f610*/  SHF.R.S32.HI R11, RZ, 0x1f, R3 ;  /* 0x0000001fff0b7819 */ /* 0x000fe20000011403 */
[----:B------:R-:W-:Y:S01]  /*f620*/  UIADD3 UR5, UR7, UR5, URZ ;  /* 0x0000000507057290 */ /* 0x000fe2000fffe03f */
[----:B------:R-:W-:Y:S01]  /*f630*/  ISETP.GE.AND P0, PT, R186, UR10, PT ;  /* 0x0000000aba007c0c */ /* 0x000fe2000bf06270 */
[----:B------:R-:W-:Y:S01]  /*f640*/  IMAD.U32 R8, RZ, RZ, UR6 ;  /* 0x00000006ff087e24 */ /* 0x000fe2000f8e00ff */
[----:B------:R-:W-:Y:S01]  /*f650*/  IADD3 R13, -R3, RZ, RZ ;  /* 0x000000ff030d7210 */ /* 0x000fe20007ffe1ff */
[----:B------:R-:W-:Y:S01]  /*f660*/  IMAD.U32 R9, RZ, RZ, UR7 ;  /* 0x00000007ff097e24 */ /* 0x000fe2000f8e00ff */
[----:B------:R-:W-:Y:S01]  /*f670*/  ULDC.64 UR6, c[0x0][0xae0] ;  /* 0x0002b80000067ab9 */ /* 0x000fe20000000a00 */
[----:B------:R-:W-:Y:S01]  /*f680*/  SEL R0, RZ, 0xffffffff, P0 ;  /* 0xffffffffff007807 */ /* 0x000fe20000000000 */
[----:B------:R-:W-:Y:S01]  /*f690*/  IMAD R12, R11, UR6, RZ ;  /* 0x000000060b0c7c24 */ /* 0x000fe2000f8e02ff */
[----:B------:R-:W5:Y:S01]  /*f6a0*/  LD.E.128 R92, desc[UR52][R92.64] ;  /* 0x000000345c5c7980 */ /* 0x000f62000c101d00 */
[----:B------:R-:W-:Y:S01]  /*f6b0*/  IMAD R11, R15, R13, R14 ;  /* 0x0000000d0f0b7224 */ /* 0x000fe200078e020e */
[----:B------:R-:W-:Y:S01]  /*f6c0*/  ISETP.GE.AND P0, PT, R215, UR10, PT ;  /* 0x0000000ad7007c0c */ /* 0x000fe2000bf06270 */
[----:B------:R-:W-:Y:S01]  /*f6d0*/  IMAD.U32 R9, RZ, RZ, UR5 ;  /* 0x00000005ff097e24 */ /* 0x000fe2000f8e00ff */
[----:B------:R-:W-:Y:S01]  /*f6e0*/  @!PT LDS RZ, [RZ] ;  /* 0x00000000fffff984 */ /* 0x000fe20000000800 */
[----:B------:R-:W-:Y:S01]  /*f6f0*/  @!PT LDS RZ, [RZ] ;  /* 0x00000000fffff984 */ /* 0x000fe20000000800 */
[----:B------:R-:W-:Y:S01]  /*f700*/  @!PT LDS RZ, [RZ] ;  /* 0x00000000fffff984 */ /* 0x000fe20000000800 */
[----:B------:R-:W-:Y:S01]  /*f710*/  @!PT LDS RZ, [RZ] ;  /* 0x00000000fffff984 */ /* 0x000fe20000000800 */
[----:B------:R1:W-:Y:S06]  /*f720*/  MEMBAR.ALL.CTA ;  /* 0x0000000000007992 */ /* 0x0003ec0000008000 */
[----:B-1----:R-:W1:Y:S01]  /*f730*/  FENCE.VIEW.ASYNC.S ;  /* 0x00000000000073c6 */ /* 0x002e620000000000 */
[----:B0-----:R-:W-:Y:S01]  /*f740*/  IMAD.SHL.U32 R21, R0, 0x20, RZ ;  /* 0x0000002000157824 */ /* 0x001fe200078e00ff */
[----:B------:R-:W-:Y:S01]  /*f750*/  SHF.R.S32.HI R0, RZ, 0x1f, R11 ;  /* 0x0000001fff007819 */ /* 0x000fe2000001140b */
[C---:B------:R-:W-:Y:S01]  /*f760*/  IMAD R13, R3.reuse, UR7, R12 ;  /* 0x00000007030d7c24 */ /* 0x040fe2000f8e020c */
[----:B------:R-:W-:Y:S01]  /*f770*/  ULDC UR8, c[0x0][0xa88] ;  /* 0x0002a20000087ab9 */ /* 0x000fe20000000800 */
[----:B------:R-:W-:Y:S01]  /*f780*/  IMAD.WIDE.U32 R8, R3, UR6, R8 ;  /* 0x0000000603087c25 */ /* 0x000fe2000f8e0008 */
[----:B------:R-:W-:Y:S01]  /*f790*/  ULDC.64 UR6, c[0x0][0xad8] ;  /* 0x0002b60000067ab9 */ /* 0x000fe20000000a00 */
[----:B------:R-:W-:Y:S01]  /*f7a0*/  SEL R3, RZ, 0x40, P0 ;  /* 0x00000040ff037807 */ /* 0x000fe20000000000 */
[----:B------:R-:W-:Y:S01]  /*f7b0*/  UIADD3 UR5, UR42, 0x28c20, URZ ;  /* 0x00028c202a057890 */ /* 0x000fe2000fffe03f */
[----:B------:R-:W-:Y:S01]  /*f7c0*/  IMAD.IADD R9, R9, 0x1, R13 ;  /* 0x0000000109097824 */ /* 0x000fe200078e020d */
[----:B------:R-:W-:Y:S01]  /*f7d0*/  ISETP.GE.AND P0, PT, R214, UR10, PT ;  /* 0x0000000ad6007c0c */ /* 0x000fe2000bf06270 */
[----:B------:R-:W-:Y:S01]  /*f7e0*/  IMAD R0, R0, UR6, RZ ;  /* 0x0000000600007c24 */ /* 0x000fe2000f8e02ff */
[----:B------:R-:W-:Y:S01]  /*f7f0*/  UPRMT UR5, URZ, 0x654, UR5 ;  /* 0x000006543f057896 */ /* 0x000fe20008000005 */
[----:B------:R-:W-:Y:S01]  /*f800*/  VIADD R28, R212, UR44 ;  /* 0x0000002cd41c7c36 */ /* 0x000fe20008000000 */
[----:B------:R-:W-:Y:S01]  /*f810*/  LOP3.LUT R10, R21, 0x20, R10, 0xe2, !PT ;  /* 0x00000020150a7812 */ /* 0x000fe200078ee20a */
[----:B------:R-:W-:Y:S01]  /*f820*/  IMAD R29, R15, UR8, RZ ;  /* 0x000000080f1d7c24 */ /* 0x000fe2000f8e02ff */
[----:B------:R-:W-:Y:S01]  /*f830*/  BSSY B1, `(.L_x_4973) ;  /* 0x000002e000017945 */ /* 0x000fe20003800000 */
[C---:B------:R-:W-:Y:S01]  /*f840*/  IMAD R13, R11.reuse, UR7, R0 ;  /* 0x000000070b0d7c24 */ /* 0x040fe2000f8e0200 */
[----:B------:R-:W-:Y:S01]  /*f850*/  SEL R0, RZ, 0x80, P0 ;  /* 0x00000080ff007807 */ /* 0x000fe20000000000 */
[----:B------:R-:W-:Y:S01]  /*f860*/  IMAD.WIDE.U32 R8, R11, UR6, R8 ;  /* 0x000000060b087c25 */ /* 0x000fe2000f8e0008 */
[----:B------:R-:W-:Y:S01]  /*f870*/  ISETP.GE.AND P0, PT, R28, R29, PT ;  /* 0x0000001d1c00720c */ /* 0x000fe20003f06270 */
[----:B------:R-:W-:Y:S01]  /*f880*/  ULDC.64 UR6, c[0x0][0xa80] ;  /* 0x0002a00000067ab9 */ /* 0x000fe20000000a00 */
[----:B------:R-:W-:Y:S01]  /*f890*/  LOP3.LUT R3, R10, R3, RZ, 0xfc, !PT ;  /* 0x000000030a037212 */ /* 0x000fe200078efcff */
        /* <DEDUP_REMOVED lines=39> */
.L_x_4974:
[----:B------:R-:W-:Y:S05]  /*fb10*/  BSYNC B1 ;  /* 0x0000000000017941 */ /* 0x000fea0003800000 */
.L_x_4973:
[----:B---3--:R-:W-:Y:S01]  /*fb20*/  VIADD R8, R28, 0x20 ;  /* 0x000000201c087836 */ /* 0x008fe20000000000 */
[----:B--2---:R4:W2:Y:S04]  /*fb30*/  SHFL.IDX PT, R11, R27, 0x1, 0x181f ;  /* 0x00381f001b0b7f89 */ /* 0x0048a800000e0000 */
[----:B------:R-:W-:Y:S01]  /*fb40*/  ISETP.GE.AND P0, PT, R8, R29, PT ;  /* 0x0000001d0800720c */ /* 0x000fe20003f06270 */
[----:B-1----:R4:W1:-:S12]  /*fb50*/  SHFL.IDX PT, R10, R26, 0x1, 0x181f ;  /* 0x00381f001a0a7f89 */ /* 0x00285800000e0000 */
[----:B----4-:R-:W-:Y:S05]  /*fb60*/  @P0 BRA `(.L_x_4975) ;  /* 0x0000000c00800947 */ /* 0x010fea0003800000 */
[----:B------:R-:W-:Y:S02]  /*fb70*/  ISETP.GE.AND P0, PT, R184, UR10, PT ;  /* 0x0000000ab8007c0c */ /* 0x000fe4000bf06270 */
[----:B------:R-:W-:Y:S02]  /*fb80*/  ISETP.GE.AND P5, PT, R190, UR10, PT ;  /* 0x0000000abe007c0c */ /* 0x000fe4000bfa6270 */
[----:B------:R-:W-:Y:S02]  /*fb90*/  ISETP.GE.AND P3, PT, R189, UR10, PT ;  /* 0x0000000abd007c0c */ /* 0x000fe4000bf66270 */
[----:B------:R-:W-:Y:S02]  /*fba0*/  ISETP.GE.AND P2, PT, R188, UR10, PT ;  /* 0x0000000abc007c0c */ /* 0x000fe4000bf46270 */
[----:B------:R-:W-:-:S05]  /*fbb0*/  ISETP.GE.AND P1, PT, R187, UR10, PT ;  /* 0x0000000abb007c0c */ /* 0x000fca000bf26270 */
[----:B-12---:R-:W-:Y:S02]  /*fbc0*/  @!P0 IMAD.WIDE R8, R184, 0x2, R10 ;  /* 0x00000002b8088825 */ /* 0x006fe400078e020a */
[-C--:B------:R-:W-:Y:S02]  /*fbd0*/  @!P5 LEA R12, P4, R190, R10.reuse, 0x1 ;  /* 0x0000000abe0cd211 */ /* 0x080fe400078808ff */
[----:B------:R-:W-:Y:S01]  /*fbe0*/  @!P3 LEA R14, P6, R189, R10, 0x1 ;  /* 0x0000000abd0eb211 */ /* 0x000fe200078c08ff */
[----:B-----5:R1:W-:Y:S01]  /*fbf0*/  @!P0 ST.E.128 desc[UR52][R8.64], R4 ;  /* 0x0000000408008985 */ /* 0x0203e2000c101d34 */
        /* <DEDUP_REMOVED lines=8> */
[----:B-1----:R-:W-:-:S03]  /*fc80*/  @!P1 LEA R4, P6, R187, R10, 0x1 ;  /* 0x0000000abb049211 */ /* 0x002fc600078c08ff */
        /* <DEDUP_REMOVED lines=15> */
.L_x_4971:
[----:B------:R-:W0:Y:S01]  /*fd80*/  LDC R10, c[0x0][0xbe8] ;  /* 0x0002fa00ff0a7b82 */ /* 0x000e220000000800 */
[----:B------:R-:W1:Y:S01]  /*fd90*/  S2R R6, SR_TID.X ;  /* 0x0000000000067919 */ /* 0x000e620000002100 */
[----:B------:R-:W-:Y:S01]  /*fda0*/  ULDC UR12, c[0x0][0xac8] ;  /* 0x0002b200000c7ab9 */ /* 0x000fe20000000800 */
[----:B------:R-:W-:Y:S01]  /*fdb0*/  USHF.R.S32.HI UR8, URZ, 0x1f, UR45 ;  /* 0x0000001f3f087899 */ /* 0x000fe2000801142d */
[----:B------:R-:W-:Y:S01]  /*fdc0*/  BSSY B1, `(.L_x_4976) ;  /* 0x0000031000017945 */ /* 0x000fe20003800000 */
[----:B------:R-:W-:Y:S01]  /*fdd0*/  USHF.R.S32.HI UR9, URZ, 0x1f, UR43 ;  /* 0x0000001f3f097899 */ /* 0x000fe2000801142b */
[----:B------:R-:W-:Y:S01]  /*fde0*/  ISETP.GE.AND P1, PT, R190, UR12, PT ;  /* 0x0000000cbe007c0c */ /* 0x000fe2000bf26270 */
[----:B------:R-:W-:Y:S01]  /*fdf0*/  IMAD R8, R211, 0x20, R212 ;  /* 0x00000020d3087824 */ /* 0x000fe200078e02d4 */
[----:B0-----:R-:W-:Y:S02]  /*fe00*/  ISETP.NE.AND P0, PT, R10, 0x1, PT ;  /* 0x000000010a00780c */ /* 0x001fe40003f05270 */
[----:B-1----:R-:W-:-:S11]  /*fe10*/  IADD3 R0, R6, -0x80, RZ ;  /* 0xffffff8006007810 */ /* 0x002fd60007ffe0ff */
[----:B------:R-:W0:Y:S01]  /*fe20*/  @P0 LDC R9, c[0x0][0xbec] ;  /* 0x0002fb00ff090b82 */ /* 0x000e220000000800 */
[----:B------:R-:W-:-:S07]  /*fe30*/  ISETP.GE.AND P2, PT, R0, 0x40, PT ;  /* 0x000000400000780c */ /* 0x000fce0003f46270 */
[----:B------:R-:W1:Y:S06]  /*fe40*/  @P0 LDC R11, c[0x0][0xbf0] ;  /* 0x0002fc00ff0b0b82 */ /* 0x000e6c0000000800 */
[----:B------:R-:W-:Y:S05]  /*fe50*/  @P2 BRA `(.L_x_4977) ;  /* 0x00000000009c2947 */ /* 0x000fea0003800000 */
[----:B------:R-:W2:Y:S01]  /*fe60*/  LDC R5, c[0x0][0xbe8] ;  /* 0x0002fa00ff057b82 */ /* 0x000ea20000000800 */
[----:B------:R-:W-:Y:S01]  /*fe70*/  IMAD.U32 R7, RZ, RZ, UR44 ;  /* 0x0000002cff077e24 */ /* 0x000fe2000f8e00ff */
[----:B------:R-:W-:-:S04]  /*fe80*/  ULDC UR5, c[0x0][0xa88] ;  /* 0x0002a20000057ab9 */ /* 0x000fc80000000800 */
[----:B------:R-:W-:Y:S01]  /*fe90*/  IADD3 R6, R7, -0x80, R6 ;  /* 0xffffff8007067810 */ /* 0x000fe20007ffe006 */
[----:B--2---:R-:W-:-:S05]  /*fea0*/  IMAD R3, R5, UR5, RZ ;  /* 0x0000000505037c24 */ /* 0x004fca000f8e02ff */
[----:B------:R-:W-:-:S13]  /*feb0*/  ISETP.GE.AND P2, PT, R6, R3, PT ;  /* 0x000000030600720c */ /* 0x000fda0003f46270 */
[----:B------:R-:W-:Y:S05]  /*fec0*/  @P2 BRA `(.L_x_4977) ;  /* 0x0000000000802947 */ /* 0x000fea0003800000 */
[----:B------:R-:W-:Y:S01]  /*fed0*/  ISETP.NE.AND P2, PT, R5, 0x1, PT ;  /* 0x000000010500780c */ /* 0x000fe20003f45270 */
[----:B------:R-:W-:Y:S01]  /*fee0*/  ULDC.64 UR10, c[0x0][0xb90] ;  /* 0x0002e400000a7ab9 */ /* 0x000fe20000000a00 */
[----:B------:R-:W-:Y:S01]  /*fef0*/  IMAD.MOV.U32 R4, RZ, RZ, R6 ;  /* 0x000000ffff047224 */ /* 0x000fe200078e0006 */
[----:B------:R-:W-:Y:S02]  /*ff00*/  UIMAD UR5, UR8, UR10, URZ ;  /* 0x0000000a080572a4 */ /* 0x000fe4000f8e023f */
[----:B------:R-:W-:Y:S02]  /*ff10*/  UIMAD.WIDE.U32 UR6, UR45, UR10, URZ ;  /* 0x0000000a2d0672a5 */ /* 0x000fe4000f8e003f */
[----:B------:R-:W-:-:S03]  /*ff20*/  UIMAD UR5, UR45, UR11, UR5 ;  /* 0x0000000b2d0572a4 */ /* 0x000fc6000f8e0205 */
[----:B------:R-:W-:Y:S01]  /*ff30*/  ULDC.64 UR10, c[0x0][0xb98] ;  /* 0x0002e600000a7ab9 */ /* 0x000fe20000000a00 */
[----:B------:R-:W-:Y:S02]  /*ff40*/  UIADD3 UR7, UR7, UR5, URZ ;  /* 0x0000000507077290 */ /* 0x000fe4000fffe03f */
[----:B------:R-:W2:Y:S01]  /*ff50*/  @P2 LDC R3, c[0x0][0xbec] ;  /* 0x0002fb00ff032b82 */ /* 0x000ea20000000800 */
[----:B------:R-:W-:Y:S02]  /*ff60*/  UIMAD UR5, UR9, UR10, URZ ;  /* 0x0000000a090572a4 */ /* 0x000fe4000f8e023f */
[----:B------:R-:W-:Y:S02]  /*ff70*/  UIMAD.WIDE.U32 UR6, UR43, UR10, UR6 ;  /* 0x0000000a2b0672a5 */ /* 0x000fe4000f8e0006 */
[----:B------:R-:W-:-:S03]  /*ff80*/  UIMAD UR5, UR43, UR11, UR5 ;  /* 0x0000000b2b0572a4 */ /* 0x000fc6000f8e0205 */
[----:B------:R-:W3:Y:S01]  /*ff90*/  @P2 LDC R7, c[0x0][0xbf0] ;  /* 0x0002fc00ff072b82 */ /* 0x000ee20000000800 */
[----:B------:R-:W-:Y:S01]  /*ffa0*/  ULDC.64 UR10, c[0x0][0xb88] ;  /* 0x0002e200000a7ab9 */ /* 0x000fe20000000a00 */
[----:B--2---:R-:W-:-:S05]  /*ffb0*/  @P2 IMAD.HI.U32 R0, R6, R3, RZ ;  /* 0x0000000306002227 */ /* 0x004fca00078e00ff */
[----:B---3--:R-:W-:-:S05]  /*ffc0*/  @P2 SHF.R.U32.HI R4, RZ, R7, R0 ;  /* 0x00000007ff042219 */ /* 0x008fca0000011600 */
[----:B------:R-:W-:-:S04]  /*ffd0*/  IMAD.MOV R3, RZ, RZ, -R4 ;  /* 0x000000ffff037224 */ /* 0x000fc800078e0a04 */
[----:B------:R-:W-:Y:S01]  /*ffe0*/  IMAD R3, R5, R3, R6 ;  /* 0x0000000305037224 */ /* 0x000fe200078e0206 */
[----:B------:R-:W-:Y:S01]  /*fff0*/  SHF.R.S32.HI R5, RZ, 0x1f, R4 ;  /* 0x0000001fff057819 */ /* 0x000fe20000011404 */
[----:B------:R-:W-:Y:S01]  /*10000*/  IMAD.U32 R6, RZ, RZ, UR5 ;  /* 0x00000005ff067e24 */ /* 0x000fe2000f8e00ff */
[----:B------:R-:W-:Y:S02]  /*10010*/  IADD3 R4, P2, R4, UR6, RZ ;  /* 0x0000000604047c10 */ /* 0x000fe4000ff5e0ff */
[----:B------:R-:W-:Y:S02]  /*10020*/  SHF.R.S32.HI R0, RZ, 0x1f, R3 ;  /* 0x0000001fff007819 */ /* 0x000fe40000011403 */
[----:B------:R-:W-:Y:S01]  /*10030*/  IADD3.X R5, R5, UR7, R6, P2, !PT ;  /* 0x0000000705057c10 */ /* 0x000fe200097fe406 */
[----:B------:R-:W-:Y:S02]  /*10040*/  ULDC.64 UR6, c[0x0][0xb50] ;  /* 0x0002d40000067ab9 */ /* 0x000fe40000000a00 */
[----:B------:R-:W-:-:S02]  /*10050*/  IMAD R0, R0, UR10, RZ ;  /* 0x0000000a00007c24 */ /* 0x000fc4000f8e02ff */
[----:B------:R-:W-:-:S04]  /*10060*/  IMAD.WIDE.U32 R4, R3, UR10, R4 ;  /* 0x0000000a03047c25 */ /* 0x000fc8000f8e0004 */
[----:B------:R-:W-:Y:S01]  /*10070*/  IMAD R7, R3, UR11, R0 ;  /* 0x0000000b03077c24 */ /* 0x000fe2000f8e0200 */
[----:B------:R-:W-:-:S04]  /*10080*/  LEA R6, P2, R4, UR6, 0x2 ;  /* 0x0000000604067c11 */ /* 0x000fc8000f8410ff */
[----:B------:R-:W-:-:S04]  /*10090*/  IADD3 R3, R5, R7, RZ ;  /* 0x0000000705037210 */ /* 0x000fc80007ffe0ff */
[----:B------:R-:W-:Y:S01]  /*100a0*/  LEA.HI.X R7, R4, UR7, R3, 0x2, P2 ;  /* 0x0000000704077c11 */ /* 0x000fe200090f1403 */
[----:B------:R-:W-:-:S05]  /*100b0*/  IMAD.MOV.U32 R3, RZ, RZ, -0x800000 ;  /* 0xff800000ff037424 */ /* 0x000fca00078e00ff */
[----:B------:R2:W-:Y:S02]  /*100c0*/  STG.E desc[UR52][R6.64], R3 ;  /* 0x0000000306007986 */ /* 0x0005e4000c101934 */
.L_x_4977:
[----:B------:R-:W-:Y:S05]  /*100d0*/  BSYNC B1 ;  /* 0x0000000000017941 */ /* 0x000fea0003800000 */
.L_x_4976:
[----:B--2---:R-:W-:Y:S01]  /*100e0*/  SEL R3, RZ, 0xffffffff, P1 ;  /* 0xffffffffff037807 */ /* 0x004fe20000800000 */
[----:B------:R-:W-:Y:S01]  /*100f0*/  ULDC.64 UR10, c[0x0][0xae8] ;  /* 0x0002ba00000a7ab9 */ /* 0x000fe20000000a00 */
[----:B------:R-:W-:Y:S01]  /*10100*/  ISETP.GE.AND P2, PT, R184, UR12, PT ;  /* 0x0000000cb8007c0c */ /* 0x000fe2000bf46270 */
[----:B------:R-:W-:Y:S01]  /*10110*/  UIMAD UR5, UR8, UR10, URZ ;  /* 0x0000000a080572a4 */ /* 0x000fe2000f8e023f */
[----:B------:R-:W-:Y:S01]  /*10120*/  VIADD R8, R8, UR44 ;  /* 0x0000002c08087c36 */ /* 0x000fe20008000000 */
[----:B------:R-:W-:Y:S01]  /*10130*/  ISETP.GE.AND P1, PT, R189, UR12, PT ;  /* 0x0000000cbd007c0c */ /* 0x000fe2000bf26270 */
[----:B------:R-:W-:Y:S01]  /*10140*/  IMAD.SHL.U32 R3, R3, 0x2, RZ ;  /* 0x0000000203037824 */ /* 0x000fe200078e00ff */
[----:B------:R-:W-:Y:S01]  /*10150*/  SEL R0, RZ, 0x1, P2 ;  /* 0x00000001ff007807 */ /* 0x000fe20001000000 */
[----:B------:R-:W-:Y:S01]  /*10160*/  UIMAD.WIDE.U32 UR6, UR45, UR10, URZ ;  /* 0x0000000a2d0672a5 */ /* 0x000fe2000f8e003f */
[----:B------:R-:W-:Y:S01]  /*10170*/  SEL R5, RZ, 0xffffffff, P1 ;  /* 0xffffffffff057807 */ /* 0x000fe20000800000 */
[----:B------:R-:W-:Y:S01]  /*10180*/  UIMAD UR5, UR45, UR11, UR5 ;  /* 0x0000000b2d0572a4 */ /* 0x000fe2000f8e0205 */
[----:B------:R-:W-:Y:S01]  /*10190*/  LOP3.LUT R4, R3, 0x2, R0, 0xe2, !PT ;  /* 0x0000000203047812 */ /* 0x000fe200078ee200 */
[----:B0-----:R-:W-:Y:S01]  /*101a0*/  @P0 IMAD.HI.U32 R0, R8, R9, RZ ;  /* 0x0000000908000227 */ /* 0x001fe200078e00ff */
[----:B------:R-:W-:Y:S01]  /*101b0*/  ULDC.64 UR10, c[0x0][0xaf0] ;  /* 0x0002bc00000a7ab9 */ /* 0x000fe20000000a00 */
[----:B------:R-:W-:Y:S01]  /*101c0*/  ISETP.GE.AND P1, PT, R188, UR12, PT ;  /* 0x0000000cbc007c0c */ /* 0x000fe2000bf26270 */
[----:B------:R-:W-:Y:S01]  /*101d0*/  UIADD3 UR7, UR7, UR5, URZ ;  /* 0x0000000507077290 */ /* 0x000fe2000fffe03f */
[----:B------:R-:W-:Y:S01]  /*101e0*/  IMAD.MOV.U32 R3, RZ, RZ, R8 ;  /* 0x000000ffff037224 */ /* 0x000fe200078e0008 */
[----:B------:R-:W-:Y:S01]  /*101f0*/  UIMAD UR5, UR9, UR10, URZ ;  /* 0x0000000a090572a4 */ /* 0x000fe2000f8e023f */
[----:B------:R-:W-:Y:S01]  /*10200*/  IMAD.SHL.U32 R5, R5, 0x4, RZ ;  /* 0x0000000405057824 */ /* 0x000fe200078e00ff */
[----:B-1----:R-:W-:Y:S01]  /*10210*/  @P0 SHF.R.U32.HI R3, RZ, R11, R0 ;  /* 0x0000000bff030219 */ /* 0x002fe20000011600 */
[----:B------:R-:W-:Y:S01]  /*10220*/  UIMAD.WIDE.U32 UR6, UR43, UR10, UR6 ;  /* 0x0000000a2b0672a5 */ /* 0x000fe2000f8e0006 */
[----:B------:R-:W-:Y:S01]  /*10230*/  SEL R0, RZ, 0xffffffff, P1 ;  /* 0xffffffffff007807 */ /* 0x000fe20000800000 */
[----:B------:R-:W-:Y:S01]  /*10240*/  UIMAD UR5, UR43, UR11, UR5 ;  /* 0x0000000b2b0572a4 */ /* 0x000fe2000f8e0205 */
[----:B------:R-:W-:Y:S01]  /*10250*/  LOP3.LUT R4, R5, 0x4, R4, 0xe2, !PT ;  /* 0x0000000405047812 */ /* 0x000fe200078ee204 */
[--C-:B------:R-:W-:Y:S01]  /*10260*/  IMAD.MOV R7, RZ, RZ, -R3.reuse ;  /* 0x000000ffff077224 */ /* 0x100fe200078e0a03 */
[----:B------:R-:W-:Y:S01]  /*10270*/  SHF.L.U32 R11, R0, 0x3, RZ ;  /* 0x00000003000b7819 */ /* 0x000fe200000006ff */
[----:B------:R-:W-:Y:S01]  /*10280*/  UIADD3 UR5, UR7, UR5, URZ ;  /* 0x0000000507057290 */ /* 0x000fe2000fffe03f */
[----:B------:R-:W-:Y:S01]  /*10290*/  SHF.R.S32.HI R0, RZ, 0x1f, R3 ;  /* 0x0000001fff007819 */ /* 0x000fe20000011403 */
[----:B------:R-:W-:Y:S01]  /*102a0*/  IMAD.U32 R5, RZ, RZ, UR7 ;  /* 0x00000007ff057e24 */ /* 0x000fe2000f8e00ff */
[----:B------:R-:W-:Y:S01]  /*102b0*/  LOP3.LUT R11, R11, 0x8, R4, 0xe2, !PT ;  /* 0x000000080b0b7812 */ /* 0x000fe200078ee204 */
[----:B------:R-:W-:Y:S01]  /*102c0*/  IMAD.U32 R4, RZ, RZ, UR6 ;  /* 0x00000006ff047e24 */ /* 0x000fe2000f8e00ff */
[----:B------:R-:W-:Y:S01]  /*102d0*/  ULDC.64 UR6, c[0x0][0xae0] ;  /* 0x0002b80000067ab9 */ /* 0x000fe20000000a00 */
[----:B------:R-:W-:Y:S01]  /*102e0*/  IMAD R7, R10, R7, R8 ;  /* 0x000000070a077224 */ /* 0x000fe200078e0208 */
[----:B------:R-:W-:Y:S01]  /*102f0*/  ISETP.GE.AND P1, PT, R187, UR12, PT ;  /* 0x0000000cbb007c0c */ /* 0x000fe2000bf26270 */
[----:B------:R-:W-:Y:S01]  /*10300*/  IMAD.U32 R5, RZ, RZ, UR5 ;  /* 0x00000005ff057e24 */ /* 0x000fe2000f8e00ff */
[----:B------:R-:W-:Y:S01]  /*10310*/  ISETP.GE.AND P0, PT, R186, UR12, PT ;  /* 0x0000000cba007c0c */ /* 0x000fe2000bf06270 */
[----:B------:R-:W-:Y:S01]  /*10320*/  IMAD R6, R0, UR6, RZ ;  /* 0x0000000600067c24 */ /* 0x000fe2000f8e02ff */
[----:B------:R-:W-:Y:S01]  /*10330*/  SHF.R.S32.HI R0, RZ, 0x1f, R7 ;  /* 0x0000001fff007819 */ /* 0x000fe20000011407 */
[C---:B------:R-:W-:Y:S01]  /*10340*/  IMAD.WIDE.U32 R4, R3.reuse, UR6, R4 ;  /* 0x0000000603047c25 */ /* 0x040fe2000f8e0004 */
[----:B------:R-:W-:Y:S01]  /*10350*/  SEL R8, RZ, 0xffffffff, P1 ;  /* 0xffffffffff087807 */ /* 0x000fe20000800000 */
[----:B------:R-:W-:Y:S01]  /*10360*/  ULDC UR5, c[0x0][0xa88] ;  /* 0x0002a20000057ab9 */ /* 0x000fe20000000800 */
[----:B------:R-:W-:Y:S01]  /*10370*/  SEL R12, RZ, 0xffffffff, P0 ;  /* 0xffffffffff0c7807 */ /* 0x000fe20000000000 */
[----:B------:R-:W-:Y:S01]  /*10380*/  IMAD R9, R3, UR7, R6 ;  /* 0x0000000703097c24 */ /* 0x000fe2000f8e0206 */
[----:B------:R-:W-:Y:S01]  /*10390*/  ULDC.64 UR6, c[0x0][0xad8] ;  /* 0x0002b60000067ab9 */ /* 0x000fe20000000a00 */
[----:B------:R-:W-:Y:S01]  /*103a0*/  VIADD R26, R212, UR44 ;  /* 0x0000002cd41a7c36 */ /* 0x000fe20008000000 */
[----:B------:R-:W-:Y:S01]  /*103b0*/  ISETP.GE.AND P0, PT, R215, UR12, PT ;  /* 0x0000000cd7007c0c */ /* 0x000fe2000bf06270 */
[----:B------:R-:W-:Y:S01]  /*103c0*/  IMAD R0, R0, UR6, RZ ;  /* 0x0000000600007c24 */ /* 0x000fe2000f8e02ff */
[----:B------:R-:W-:Y:S01]  /*103d0*/  SHF.L.U32 R12, R12, 0x5, RZ ;  /* 0x000000050c0c7819 */ /* 0x000fe200000006ff */
[----:B------:R-:W-:Y:S01]  /*103e0*/  IMAD.IADD R5, R5, 0x1, R9 ;  /* 0x0000000105057824 */ /* 0x000fe200078e0209 */
[----:B------:R-:W-:Y:S01]  /*103f0*/  ISETP.GE.AND P2, PT, R214, UR12, PT ;  /* 0x0000000cd6007c0c */ /* 0x000fe2000bf46270 */
[----:B------:R-:W-:Y:S01]  /*10400*/  IMAD R25, R10, UR5, RZ ;  /* 0x000000050a197c24 */ /* 0x000fe2000f8e02ff */
[----:B------:R-:W-:Y:S01]  /*10410*/  BSSY B1, `(.L_x_4978) ;  /* 0x0000031000017945 */ /* 0x000fe20003800000 */
[----:B------:R-:W-:-:S02]  /*10420*/  IMAD.SHL.U32 R8, R8, 0x10, RZ ;  /* 0x0000001008087824 */ /* 0x000fc400078e00ff */
[C---:B------:R-:W-:Y:S01]  /*10430*/  IMAD R3, R7.reuse, UR7, R0 ;  /* 0x0000000707037c24 */ /* 0x040fe2000f8e0200 */
[----:B------:R-:W-:Y:S01]  /*10440*/  SEL R0, RZ, 0x40, P0 ;  /* 0x00000040ff007807 */ /* 0x000fe20000000000 */
[----:B------:R-:W-:Y:S01]  /*10450*/  IMAD.WIDE.U32 R4, R7, UR6, R4 ;  /* 0x0000000607047c25 */ /* 0x000fe2000f8e0004 */
[----:B------:R-:W-:Y:S01]  /*10460*/  ISETP.GE.AND P0, PT, R26, R25, PT ;  /* 0x000000191a00720c */ /* 0x000fe20003f06270 */
[----:B------:R-:W-:Y:S01]  /*10470*/  ULDC.64 UR6, c[0x0][0xa80] ;  /* 0x0002a00000067ab9 */ /* 0x000fe20000000a00 */
[----:B------:R-:W-:Y:S01]  /*10480*/  LOP3.LUT R11, R8, 0x10, R11, 0xe2, !PT ;  /* 0x00000010080b7812 */ /* 0x000fe200078ee20b */
[----:B------:R-:W-:Y:S01]  /*10490*/  IMAD.IADD R3, R5, 0x1, R3 ;  /* 0x0000000105037824 */ /* 0x000fe200078e0203 */
[----:B------:R-:W-:Y:S02]  /*104a0*/  LEA R20, P1, R4, UR6, 0x1 ;  /* 0x0000000604147c11 */ /* 0x000fe4000f8208ff */
[----:B------:R-:W-:Y:S02]  /*104b0*/  LOP3.LUT R11, R12, 0x20, R11, 0xe2, !PT ;  /* 0x000000200c0b7812 */ /* 0x000fe400078ee20b */
[----:B------:R-:W-:Y:S01]  /*104c0*/  LEA.HI.X R3, R4, UR7, R3, 0x1, P1 ;  /* 0x0000000704037c11 */ /* 0x000fe200088f0c03 */
[----:B------:R0:W1:Y:S01]  /*104d0*/  SHFL.IDX PT, R6, R20, RZ, 0x181f ;  /* 0x00181fff14067589 */ /* 0x00006200000e0000 */
[----:B------:R-:W-:-:S02]  /*104e0*/  LOP3.LUT R21, R11, R0, RZ, 0xfc, !PT ;  /* 0x000000000b157212 */ /* 0x000fc400078efcff */
[----:B------:R-:W-:Y:S01]  /*104f0*/  SEL R0, RZ, 0x80, P2 ;  /* 0x00000080ff007807 */ /* 0x000fe20001000000 */
[----:B------:R0:W2:Y:S03]  /*10500*/  SHFL.IDX PT, R7, R3, RZ, 0x181f ;  /* 0x00181fff03077589 */ /* 0x0000a600000e0000 */
        /* <DEDUP_REMOVED lines=33> */
.L_x_4979:
[----:B------:R-:W-:Y:S05]  /*10720*/  BSYNC B1 ;  /* 0x0000000000017941 */ /* 0x000fea0003800000 */
.L_x_4978:
        /* <DEDUP_REMOVED lines=36> */
.L_x_4975:
[----:B------:R-:W-:Y:S05]  /*10970*/  BSYNC B0 ;  /* 0x0000000000007941 */ /* 0x000fea0003800000 */
.L_x_4970:
[----:B------:R-:W-:Y:S02]  /*10980*/  ULDC UR5, c[0x0][0xc38] ;  /* 0x00030e0000057ab9 */ /* 0x000fe40000000800 */
[----:B------:R-:W-:-:S06]  /*10990*/  UISETP.GE.AND UP0, UPT, UR4, UR5, UPT ;  /* 0x000000050400728c */ /* 0x000fcc000bf06270 */
[----:B------:R-:W-:-:S13]  /*109a0*/  PLOP3.LUT P0, PT, PT, PT, UP0, 0x80, 0x0 ;  /* 0x000000000000781c */ /* 0x000fda0003f0f008 */
[----:B------:R-:W-:Y:S05]  /*109b0*/  @!P0 BRA `(.L_x_4980) ;  /* 0xffffff04005c8947 */ /* 0x000fea000383ffff */
[----:B------:R-:W-:Y:S05]  /*109c0*/  EXIT ;  /* 0x000000000000794d */ /* 0x000fea0003800000 */
.L_x_4864:
[----:B------:R-:W-:-:S08]  /*109d0*/  NOP ;  /* 0x0000000000007918 */ /* 0x000fd00000000000 */
[----:B------:R-:W0:-:S00]  /*109e0*/  USETMAXREG.DEALLOC.CTAPOOL 0x28 ;  /* 0x00000028000079c8 */ /* 0x000e0000080e0500 */
[----:B0-----:R-:W-:-:S06]  /*109f0*/  LOP3.LUT R2, R2, 0x3, RZ, 0xc0, !PT ;  /* 0x0000000302027812 */ /* 0x001fcc00078ec0ff */
[----:B------:R-:W0:Y:S01]  /*10a00*/  S2UR UR10, SR_CTAID.X ;  /* 0x00000000000a79c3 */ /* 0x000e220000002500 */
[----:B------:R-:W-:Y:S01]  /*10a10*/  LOP3.LUT R16, R16, 0xffffdfff, RZ, 0xc0, !PT ;  /* 0xffffdfff10107812 */ /* 0x000fe200078ec0ff */
[----:B------:R-:W-:Y:S01]  /*10a20*/  STL [R1+0x4], RZ ;  /* 0x000004ff01007387 */ /* 0x000fe20000100800 */
[----:B------:R-:W-:Y:S01]  /*10a30*/  IMAD.MOV.U32 R18, RZ, RZ, RZ ;  /* 0x000000ffff127224 */ /* 0x000fe200078e00ff */
[----:B------:R-:W-:Y:S02]  /*10a40*/  MOV R22, 0x1 ;  /* 0x0000000100167802 */ /* 0x000fe40000000f00 */
[----:B------:R1:W2:Y:S02]  /*10a50*/  SHFL.IDX PT, R3, R2, RZ, 0x1f ;  /* 0x00001fff02037589 */ /* 0x0002a400000e0000 */
[----:B-1----:R-:W0:Y:S01]  /*10a60*/  LDC R2, c[0x0][0xc38] ;  /* 0x00030e00ff027b82 */ /* 0x002e220000000800 */
[----:B--2---:R-:W-:-:S13]  /*10a70*/  ISETP.NE.AND P0, PT, R3, RZ, PT ;  /* 0x000000ff0300720c */ /* 0x004fda0003f05270 */
[----:B------:R-:W-:Y:S01]  /*10a80*/  @P0 LOP3.LUT R16, R16, 0x2000, RZ, 0xfc, !PT ;  /* 0x0000200010100812 */ /* 0x000fe200078efcff */
[----:B------:R-:W-:Y:S06]  /*10a90*/  @P0 BAR.ARV 0x4, 0x180 ;  /* 0x0106000000000b1d */ /* 0x000fec0000002000 */
[----:B0-----:R-:W-:-:S13]  /*10aa0*/  ISETP.LE.AND P0, PT, R2, UR10, PT ;  /* 0x0000000a02007c0c */ /* 0x001fda000bf03270 */
[----:B------:R-:W-:Y:S05]  /*10ab0*/  @P0 BRA `(.L_x_4981) ;  /* 0x0000003c009c0947 */ /* 0x000fea0003800000 */
[----:B------:R-:W-:Y:S01]  /*10ac0*/  IMAD.SHL.U32 R31, R0, 0x8, RZ ;  /* 0x00000008001f7824 */ /* 0x000fe200078e00ff */
[----:B------:R-:W-:Y:S01]  /*10ad0*/  ULDC UR4, c[0x0][0x320] ;  /* 0x0000c80000047ab9 */ /* 0x000fe20000000800 */
[----:B------:R-:W-:Y:S01]  /*10ae0*/  LOP3.LUT R16, R16, 0xffffffbf, RZ, 0xc0, !PT ;  /* 0xffffffbf10107812 */ /* 0x000fe200078ec0ff */
[----:B------:R-:W0:Y:S01]  /*10af0*/  S2UR UR8, SR_CgaCtaId ;  /* 0x00000000000879c3 */ /* 0x000e220000008800 */
[----:B------:R-:W-:Y:S01]  /*10b00*/  LOP3.LUT R10, R0, 0x7f, RZ, 0xc0, !PT ;  /* 0x0000007f000a7812 */ /* 0x000fe200078ec0ff */
[----:B------:R-:W-:Y:S01]  /*10b10*/  ULDC.64 UR6, c[0x0][0x2f0] ;  /* 0x0000bc0000067ab9 */ /* 0x000fe20000000a00 */
[----:B------:R-:W-:Y:S01]  /*10b20*/  LOP3.LUT R8, R31, 0x38, RZ, 0xc0, !PT ;  /* 0x000000381f087812 */ /* 0x000fe200078ec0ff */
[----:B------:R1:W-:Y:S01]  /*10b30*/  STL [R1+0x4], RZ ;  /* 0x000004ff01007387 */ /* 0x0003e20000100800 */
[----:B------:R-:W-:Y:S01]  /*10b40*/  SHF.R.U32.HI R36, RZ, 0x3, R10 ;  /* 0x00000003ff247819 */ /* 0x000fe2000001160a */
[----:B------:R-:W-:Y:S01]  /*10b50*/  ULDC UR9, c[0x0][0x2b8] ;  /* 0x0000ae0000097ab9 */ /* 0x000fe20000000800 */
[C---:B------:R-:W-:Y:S01]  /*10b60*/  LOP3.LUT R2, R8.reuse, 0x40, RZ, 0xfc, !PT ;  /* 0x0000004008027812 */ /* 0x040fe200078efcff */
[----:B------:R-:W-:Y:S01]  /*10b70*/  ULDC UR38, c[0x0][0x288] ;  /* 0x0000a20000267ab9 */ /* 0x000fe20000000800 */
[----:B------:R-:W-:Y:S01]  /*10b80*/  ISETP.GE.AND P0, PT, R8, UR4, PT ;  /* 0x0000000408007c0c */ /* 0x000fe2000bf06270 */
[----:B------:R-:W-:Y:S01]  /*10b90*/  ULDC UR36, c[0x0][0x448] ;  /* 0x0001120000247ab9 */ /* 0x000fe20000000800 */
[----:B------:R-:W-:Y:S01]  /*10ba0*/  ISETP.GE.AND P1, PT, R2, UR4, PT ;  /* 0x0000000402007c0c */ /* 0x000fe2000bf26270 */
[----:B------:R-:W-:Y:S01]  /*10bb0*/  IMAD.U32 R33, RZ, RZ, UR10 ;  /* 0x0000000aff217e24 */ /* 0x000fe2000f8e00ff */
[C---:B------:R-:W-:Y:S01]  /*10bc0*/  LOP3.LUT R3, R8.reuse, 0x80, RZ, 0xfc, !PT ;  /* 0x0000008008037812 */ /* 0x040fe200078efcff */
[----:B------:R-:W-:Y:S01]  /*10bd0*/  IMAD.MOV.U32 R22, RZ, RZ, 0x1 ;  /* 0x00000001ff167424 */ /* 0x000fe200078e00ff */
[----:B------:R-:W-:Y:S01]  /*10be0*/  LOP3.LUT R4, R8, 0xc0, RZ, 0xfc, !PT ;  /* 0x000000c008047812 */ /* 0x000fe200078efcff */
[----:B------:R-:W-:Y:S01]  /*10bf0*/  UIMAD UR36, UR36, UR38, URZ ;  /* 0x00000026242472a4 */ /* 0x000fe2000f8e023f */
[----:B------:R-:W-:Y:S01]  /*10c00*/  ISETP.GE.AND P3, PT, R3, UR4, PT ;  /* 0x0000000403007c0c */ /* 0x000fe2000bf66270 */
[----:B------:R-:W-:Y:S01]  /*10c10*/  ULDC UR46, c[0x0][0xc] ;  /* 0x00000300002e7ab9 */ /* 0x000fe20000000800 */
[----:B------:R-:W-:Y:S01]  /*10c20*/  ISETP.GE.AND P2, PT, R4, UR4, PT ;  /* 0x0000000404007c0c */ /* 0x000fe2000bf46270 */
[----:B------:R-:W-:Y:S01]  /*10c30*/  ULOP3.LUT UR47, UR39, 0x2, URZ, 0xfc, !UPT ;  /* 0x00000002272f7892 */ /* 0x000fe2000f8efc3f */
[----:B------:R-:W-:-:S02]  /*10c40*/  SEL R3, RZ, 0xffffffff, P1 ;  /* 0xffffffffff037807 */ /* 0x000fc40000800000 */
[----:B------:R-:W-:Y:S02]  /*10c50*/  LOP3.LUT R5, R8, 0x180, RZ, 0xfc, !PT ;  /* 0x0000018008057812 */ /* 0x000fe400078efcff */
[----:B------:R-:W-:Y:S01]  /*10c60*/  @P1 LOP3.LUT R16, R16, 0x40, RZ, 0xfc, !PT ;  /* 0x0000004010101812 */ /* 0x000fe200078efcff */
[----:B------:R-:W-:Y:S01]  /*10c70*/  IMAD.SHL.U32 R3, R3, 0x2, RZ ;  /* 0x0000000203037824 */ /* 0x000fe200078e00ff */
[----:B------:R-:W-:Y:S02]  /*10c80*/  LOP3.LUT R6, R8, 0x1c0, RZ, 0xfc, !PT ;  /* 0x000001c008067812 */ /* 0x000fe400078efcff */
[----:B------:R-:W-:Y:S02]  /*10c90*/  LOP3.LUT R16, R16, 0xffffff7f, RZ, 0xc0, !PT ;  /* 0xffffff7f10107812 */ /* 0x000fe400078ec0ff */
[----:B------:R-:W-:Y:S02]  /*10ca0*/  SEL R2, RZ, 0x1, P0 ;  /* 0x00000001ff027807 */ /* 0x000fe40000000000 */
[----:B------:R-:W-:-:S02]  /*10cb0*/  @P0 LOP3.LUT R16, R16, 0x80, RZ, 0xfc, !PT ;  /* 0x0000008010100812 */ /* 0x000fc400078efcff */
[----:B------:R-:W-:Y:S02]  /*10cc0*/  ISETP.GE.AND P1, PT, R5, UR4, PT ;  /* 0x0000000405007c0c */ /* 0x000fe4000bf26270 */
[----:B------:R-:W-:Y:S02]  /*10cd0*/  LOP3.LUT R16, R16, 0xffffffdf, RZ, 0xc0, !PT ;  /* 0xffffffdf10107812 */ /* 0x000fe400078ec0ff */
[----:B------:R-:W-:Y:S02]  /*10ce0*/  ISETP.GE.AND P0, PT, R6, UR4, PT ;  /* 0x0000000406007c0c */ /* 0x000fe4000bf06270 */
[----:B------:R-:W-:Y:S02]  /*10cf0*/  @P3 LOP3.LUT R16, R16, 0x20, RZ, 0xfc, !PT ;  /* 0x0000002010103812 */ /* 0x000fe400078efcff */
[----:B------:R-:W-:Y:S02]  /*10d00*/  LOP3.LUT R5, R8, 0x100, RZ, 0xfc, !PT ;  /* 0x0000010008057812 */ /* 0x000fe400078efcff */
[----:B------:R-:W-:-:S02]  /*10d10*/  LOP3.LUT R16, R16, 0xffffffef, RZ, 0xc0, !PT ;  /* 0xffffffef10107812 */ /* 0x000fc400078ec0ff */
[----:B------:R-:W-:Y:S02]  /*10d20*/  LOP3.LUT R6, R8, 0x140, RZ, 0xfc, !PT ;  /* 0x0000014008067812 */ /* 0x000fe400078efcff */
[----:B------:R-:W-:Y:S02]  /*10d30*/  LOP3.LUT R2, R3, 0x2, R2, 0xe2, !PT ;  /* 0x0000000203027812 */ /* 0x000fe400078ee202 */
[----:B------:R-:W-:Y:S02]  /*10d40*/  @P2 LOP3.LUT R16, R16, 0x10, RZ, 0xfc, !PT ;  /* 0x0000001010102812 */ /* 0x000fe400078efcff */
[----:B------:R-:W-:Y:S02]  /*10d50*/  SEL R3, RZ, 0x4, P3 ;  /* 0x00000004ff037807 */ /* 0x000fe40001800000 */
[----:B------:R-:W-:Y:S02]  /*10d60*/  SEL R4, RZ, 0x8, P2 ;  /* 0x00000008ff047807 */ /* 0x000fe40001000000 */
[----:B------:R-:W-:-:S02]  /*10d70*/  ISETP.GE.AND P3, PT, R5, UR4, PT ;  /* 0x0000000405007c0c */ /* 0x000fc4000bf66270 */
[----:B------:R-:W-:Y:S01]  /*10d80*/  ISETP.GE.AND P2, PT, R6, UR4, PT ;  /* 0x0000000406007c0c */ /* 0x000fe2000bf46270 */
[----:B------:R-:W-:Y:S01]  /*10d90*/  ULDC.64 UR4, c[0x0][0x418] ;  /* 0x0001060000047ab9 */ /* 0x000fe20000000a00 */
[----:B------:R-:W-:Y:S01]  /*10da0*/  LOP3.LUT R4, R4, R2, R3, 0xfe, !PT ;  /* 0x0000000204047212 */ /* 0x000fe200078efe03 */
[----:B------:R-:W-:Y:S01]  /*10db0*/  UISETP.NE.U32.AND UP0, UPT, UR4, URZ, UPT ;  /* 0x0000003f0400728c */ /* 0x000fe2000bf05070 */
[----:B------:R-:W-:Y:S02]  /*10dc0*/  LOP3.LUT R3, R31, 0x1f8, RZ, 0xc0, !PT ;  /* 0x000001f81f037812 */ /* 0x000fe400078ec0ff */
[----:B------:R-:W-:Y:S01]  /*10dd0*/  LOP3.LUT R16, R16, 0xfffffff7, RZ, 0xc0, !PT ;  /* 0xfffffff710107812 */ /* 0x000fe200078ec0ff */
[----:B------:R-:W-:Y:S01]  /*10de0*/  UISETP.NE.AND.EX UP0, UPT, UR5, URZ, UPT, UP0 ;  /* 0x0000003f0500728c */ /* 0x000fe2000bf05300 */
[----:B------:R-:W-:Y:S01]  /*10df0*/  LOP3.LUT R2, R3, 0x38, R0, 0x78, !PT ;  /* 0x0000003803027812 */ /* 0x000fe200078e7800 */
[----:B------:R-:W-:Y:S01]  /*10e00*/  IMAD.SHL.U32 R3, R0, 0x10, RZ ;  /* 0x0000001000037824 */ /* 0x000fe200078e00ff */
[----:B------:R-:W-:Y:S01]  /*10e10*/  UMOV UR5, 0x400 ;  /* 0x0000040000057882 */ /* 0x000fe20000000000 */
[----:B------:R-:W-:Y:S01]  /*10e20*/  @P3 LOP3.LUT R16, R16, 0x8, RZ, 0xfc, !PT ;  /* 0x0000000810103812 */ /* 0x000fe200078efcff */
[----:B0-----:R-:W-:Y:S01]  /*10e30*/  ULEA UR8, UR8, UR5, 0x18 ;  /* 0x0000000508087291 */ /* 0x001fe2000f8ec03f */
[----:B------:R-:W-:Y:S01]  /*10e40*/  LOP3.LUT R31, R2, 0x200, R31, 0xf8, !PT ;  /* 0x00000200021f7812 */ /* 0x000fe200078ef81f */
[----:B------:R-:W-:Y:S01]  /*10e50*/  ULDC UR4, c[0x0][0x424] ;  /* 0x0001090000047ab9 */ /* 0x000fe20000000800 */
[----:B------:R-:W-:Y:S01]  /*10e60*/  LOP3.LUT R0, R36, 0x70, R3, 0xf8, !PT ;  /* 0x0000007024007812 */ /* 0x000fe200078ef803 */
[----:B------:R-:W-:Y:S01]  /*10e70*/  USEL UR4, UR4, 0x1, UP0 ;  /* 0x0000000104047887 */ /* 0x000fe20008000000 */
[----:B------:R-:W-:Y:S01]  /*10e80*/  SEL R7, RZ, 0x40, P1 ;  /* 0x00000040ff077807 */ /* 0x000fe20000800000 */
[----:B------:R-:W-:Y:S01]  /*10e90*/  IMAD.U32 R17, RZ, RZ, UR8 ;  /* 0x00000008ff117e24 */ /* 0x000fe2000f8e00ff */
[----:B------:R-:W-:Y:S01]  /*10ea0*/  ISETP.GE.AND P1, PT, R8, UR7, PT ;  /* 0x0000000708007c0c */ /* 0x000fe2000bf26270 */
[----:B------:R-:W-:Y:S01]  /*10eb0*/  UIMAD UR37, UR4, UR6, URZ ;  /* 0x00000006042572a4 */ /* 0x000fe2000f8e023f */
[----:B------:R-:W-:Y:S01]  /*10ec0*/  LOP3.LUT R16, R16, 0xfffffffb, RZ, 0xc0, !PT ;  /* 0xfffffffb10107812 */ /* 0x000fe200078ec0ff */
[----:B------:R-:W-:Y:S01]  /*10ed0*/  IMAD R0, R31, 0x2, R17 ;  /* 0x000000021f007824 */ /* 0x000fe200078e0211 */
[----:B------:R-:W-:Y:S01]  /*10ee0*/  SEL R5, RZ, 0x10, P3 ;  /* 0x00000010ff057807 */ /* 0x000fe20001800000 */
[----:B------:R-:W-:Y:S01]  /*10ef0*/  UIADD3 UR4, UR37, 0x3f, URZ ;  /* 0x0000003f25047890 */ /* 0x000fe2000fffe03f */
[----:B------:R-:W-:Y:S01]  /*10f00*/  SEL R6, RZ, 0x20, P2 ;  /* 0x00000020ff067807 */ /* 0x000fe20001000000 */
[----:B------:R-:W-:Y:S01]  /*10f10*/  UIADD3 UR48, UR37, 0x1, -UR38 ;  /* 0x0000000125307890 */ /* 0x000fe2000fffe826 */
[----:B------:R1:W-:Y:S01]  /*10f20*/  STL [R1+0x8], R0 ;  /* 0x0000080001007387 */ /* 0x0003e20000100800 */
[----:B------:R-:W-:Y:S01]  /*10f30*/  @P2 LOP3.LUT R16, R16, 0x4, RZ, 0xfc, !PT ;  /* 0x0000000410102812 */ /* 0x000fe200078efcff */
[----:B------:R-:W-:Y:S01]  /*10f40*/  USHF.R.S32.HI UR5, URZ, 0x1f, UR4 ;  /* 0x0000001f3f057899 */ /* 0x000fe20008011404 */
[----:B------:R-:W-:Y:S01]  /*10f50*/  LOP3.LUT R4, R6, R4, R5, 0xfe, !PT ;  /* 0x0000000406047212 */ /* 0x000fe200078efe05 */
[----:B------:R-:W-:Y:S01]  /*10f60*/  UIADD3 UR38, UR37, -UR38, URZ ;  /* 0x8000002625267290 */ /* 0x000fe2000fffe03f */
[----:B------:R-:W-:Y:S01]  /*10f70*/  SEL R9, RZ, 0x80, P0 ;  /* 0x00000080ff097807 */ /* 0x000fe20000000000 */
[----:B------:R-:W-:Y:S01]  /*10f80*/  ULEA.HI UR5, UR5, UR4, URZ, 0x6 ;  /* 0x0000000405057291 */ /* 0x000fe2000f8f303f */
[----:B------:R-:W-:-:S02]  /*10f90*/  ISETP.GE.AND P0, PT, R8, UR9, PT ;  /* 0x0000000908007c0c */ /* 0x000fc4000bf06270 */
[----:B------:R-:W-:Y:S01]  /*10fa0*/  LOP3.LUT R4, R4, R7, RZ, 0xfc, !PT ;  /* 0x0000000704047212 */ /* 0x000fe200078efcff */
[----:B------:R-:W-:Y:S01]  /*10fb0*/  USHF.R.S32.HI UR40, URZ, 0x6, UR5 ;  /* 0x000000063f287899 */ /* 0x000fe20008011405 */
[----:B------:R-:W-:Y:S02]  /*10fc0*/  LOP3.LUT R16, R16, 0xfffffffd, RZ, 0xc0, !PT ;  /* 0xfffffffd10107812 */ /* 0x000fe400078ec0ff */
[----:B------:R-:W-:Y:S02]  /*10fd0*/  LOP3.LUT R32, R4, R9, RZ, 0xfc, !PT ;  /* 0x0000000904207212 */ /* 0x000fe400078efcff */
[----:B------:R-:W-:Y:S02]  /*10fe0*/  @P1 LOP3.LUT R16, R16, 0x2, RZ, 0xfc, !PT ;  /* 0x0000000210101812 */ /* 0x000fe400078efcff */
[----:B------:R-:W-:Y:S02]  /*10ff0*/  LOP3.LUT R28, R4, 0x40, RZ, 0xc0, !PT ;  /* 0x00000040041c7812 */ /* 0x000fe400078ec0ff */
[----:B------:R-:W-:-:S02]  /*11000*/  LOP3.LUT R26, R32, 0x80, RZ, 0xc0, !PT ;  /* 0x00000080201a7812 */ /* 0x000fc400078ec0ff */
[----:B------:R-:W-:Y:S02]  /*11010*/  LOP3.LUT R16, R16, 0xffffefff, RZ, 0xc0, !PT ;  /* 0xffffefff10107812 */ /* 0x000fe400078ec0ff */
[----:B------:R-:W-:Y:S02]  /*11020*/  MOV R18, RZ ;  /* 0x000000ff00127202 */ /* 0x000fe40000000f00 */
[----:B------:R-:W-:Y:S02]  /*11030*/  SHF.R.U32.HI R28, RZ, 0x2, R28 ;  /* 0x00000002ff1c7819 */ /* 0x000fe4000001161c */
[----:B------:R-:W-:Y:S02]  /*11040*/  SHF.R.U32.HI R26, RZ, 0x3, R26 ;  /* 0x00000003ff1a7819 */ /* 0x000fe4000001161a */
[----:B-1----:R-:W-:-:S07]  /*11050*/  @P0 LOP3.LUT R16, R16, 0x1000, RZ, 0xfc, !PT ;  /* 0x0000100010100812 */ /* 0x002fce00078efcff */
.L_x_5036:
        /* <DEDUP_REMOVED lines=13> */
[----:B012--5:R-:W-:Y:S05]  /*11130*/  @P0 BRA `(.L_x_4982) ;  /* 0x0000000000200947 */ /* 0x027fea0003800000 */
        /* <DEDUP_REMOVED lines=8> */
.L_x_4982:
[----:B------:R-:W-:Y:S01]  /*111c0*/  ULDC UR8, c[0x0][0xc54] ;  /* 0x0003150000087ab9 */ /* 0x000fe20000000800 */
[----:B------:R-:W-:Y:S01]  /*111d0*/  UMOV UR6, UR7 ;  /* 0x0000000700067c82 */ /* 0x000fe20008000000 */
[----:B------:R-:W-:-:S11]  /*111e0*/  UISETP.NE.AND UP0, UPT, UR8, 0x1, UPT ;  /* 0x000000010800788c */ /* 0x000fd6000bf05270 */
[----:B------:R-:W-:Y:S02]  /*111f0*/  @UP0 ULDC.64 UR10, c[0x0][0xc58] ;  /* 0x00031600000a0ab9 */ /* 0x000fe40000000a00 */
[----:B------:R-:W-:-:S04]  /*11200*/  UIMAD.WIDE.U32 UR4, UR7, UR10, URZ ;  /* 0x0000000a070472a5 */ /* 0x000fc8000f8e003f */
[----:B------:R-:W-:-:S04]  /*11210*/  @UP0 USHF.R.U32.HI UR6, URZ, UR11, UR5 ;  /* 0x0000000b3f060299 */ /* 0x000fc80008011605 */
[----:B------:R-:W-:-:S12]  /*11220*/  UIMAD UR4, UR6, UR8, URZ ;  /* 0x00000008060472a4 */ /* 0x000fd8000f8e023f */
.L_x_4983:
        /* <DEDUP_REMOVED lines=48> */
.L_x_4985:
[----:B------:R-:W-:-:S11]  /*11530*/  UISETP.NE.AND UP1, UPT, UR5, 0x1, UPT ;  /* 0x000000010500788c */ /* 0x000fd6000bf25270 */
[----:B------:R-:W-:Y:S02]  /*11540*/  @UP1 ULDC.64 UR10, c[0x0][0x9e8] ;  /* 0x00027a00000a1ab9 */ /* 0x000fe40000000a00 */
[----:B------:R-:W-:-:S04]  /*11550*/  UIMAD.WIDE.U32 UR6, UR8, UR10, URZ ;  /* 0x0000000a080672a5 */ /* 0x000fc8000f8e003f */
[----:B------:R-:W-:-:S12]  /*11560*/  @UP1 USHF.R.U32.HI UR8, URZ, UR11, UR7 ;  /* 0x0000000b3f081299 */ /* 0x000fd80008011607 */
.L_x_4986:
[----:B------:R-:W-:-:S04]  /*11570*/  UIMAD UR8, UR8, UR5, UR5 ;  /* 0x00000005080872a4 */ /* 0x000fc8000f8e0205 */
[----:B------:R-:W-:-:S04]  /*11580*/  UISETP.LT.AND UP1, UPT, UR4, UR8, UPT ;  /* 0x000000080400728c */ /* 0x000fc8000bf21270 */
[----:B------:R-:W-:-:S12]  /*11590*/  USEL UR4, UR4, UR8, UP1 ;  /* 0x0000000804047287 */ /* 0x000fd80008800000 */
.L_x_4984:
[----:B------:R-:W-:Y:S01]  /*115a0*/  UISETP.NE.AND UP1, UPT, UR49, URZ, UPT ;  /* 0x0000003f3100728c */ /* 0x000fe2000bf25270 */
[----:B------:R-:W-:Y:S01]  /*115b0*/  PLOP3.LUT P0, PT, PT, PT, UP0, 0x40, 0x0 ;  /* 0x000000000000781c */ /* 0x000fe20003f0e808 */
[----:B------:R-:W-:-:S04]  /*115c0*/  UIADD3 UR4, UR4, 0x3f, URZ ;  /* 0x0000003f04047890 */ /* 0x000fc8000fffe03f */
[----:B------:R-:W-:-:S04]  /*115d0*/  USHF.R.S32.HI UR8, URZ, 0x1f, UR4 ;  /* 0x0000001f3f087899 */ /* 0x000fc80008011404 */
[----:B------:R-:W-:Y:S01]  /*115e0*/  ULEA.HI UR8, UR8, UR4, URZ, 0x6 ;  /* 0x0000000408087291 */ /* 0x000fe2000f8f303f */
[----:B------:R-:W-:Y:S01]  /*115f0*/  @UP1 ULDC UR6, c[0x0][0x44c] ;  /* 0x0001130000061ab9 */ /* 0x000fe20000000800 */
[----:B------:R-:W-:Y:S01]  /*11600*/  @UP1 ULDC UR9, c[0x0][0x450] ;  /* 0x0001140000091ab9 */ /* 0x000fe20000000800 */
[----:B------:R-:W-:Y:S02]  /*11610*/  UIMAD.WIDE.U32 UR6, UR43, UR6, URZ ;  /* 0x000000062b0672a5 */ /* 0x000fe4000f8e003f */
[----:B------:R-:W-:Y:S01]  /*11620*/  UMOV UR4, UR43 ;  /* 0x0000002b00047c82 */ /* 0x000fe20008000000 */
[----:B------:R-:W-:Y:S02]  /*11630*/  USHF.R.S32.HI UR8, URZ, 0x6, UR8 ;  /* 0x000000063f087899 */ /* 0x000fe40008011408 */
[----:B------:R-:W-:Y:S02]  /*11640*/  @UP1 USHF.R.U32.HI UR4, URZ, UR9, UR7 ;  /* 0x000000093f041299 */ /* 0x000fe40008011607 */
[----:B------:R-:W-:-:S02]  /*11650*/  UISETP.LT.AND UP1, UPT, UR40, UR8, UPT ;  /* 0x000000082800728c */ /* 0x000fc4000bf21270 */
[----:B------:R-:W-:Y:S01]  /*11660*/  UIADD3 UR4, UR38, UR4, URZ ;  /* 0x0000000426047290 */ /* 0x000fe2000fffe03f */
[----:B------:R-:W-:Y:S01]  /*11670*/  ULDC UR6, c[0x0][0x9dc] ;  /* 0x0002770000067ab9 */ /* 0x000fe20000000800 */
[----:B------:R-:W-:Y:S02]  /*11680*/  USEL UR44, UR40, UR8, UP1 ;  /* 0x00000008282c7287 */ /* 0x000fe40008800000 */
[----:B------:R-:W-:Y:S01]  /*11690*/  UIADD3 UR8, UR4, -UR6, URZ ;  /* 0x8000000604087290 */ /* 0x000fe2000fffe03f */
[----:B------:R-:W-:Y:S11]  /*116a0*/  @P0 BRA `(.L_x_4987) ;  /* 0x0000000000440947 */ /* 0x000ff60003800000 */
        /* <DEDUP_REMOVED lines=10> */
.L_x_4988:
[----:B------:R-:W-:-:S11]  /*11750*/  UISETP.NE.AND UP0, UPT, UR5, 0x1, UPT ;  /* 0x000000010500788c */ /* 0x000fd6000bf05270 */
[----:B------:R-:W-:Y:S02]  /*11760*/  @UP0 ULDC.64 UR10, c[0x0][0x9e8] ;  /* 0x00027a00000a0ab9 */ /* 0x000fe40000000a00 */
[----:B------:R-:W-:-:S04]  /*11770*/  UIMAD.WIDE.U32 UR6, UR4, UR10, URZ ;  /* 0x0000000a040672a5 */ /* 0x000fc8000f8e003f */
[----:B------:R-:W-:-:S12]  /*11780*/  @UP0 USHF.R.U32.HI UR4, URZ, UR11, UR7 ;  /* 0x0000000b3f040299 */ /* 0x000fd80008011607 */
.L_x_4989:
[----:B------:R-:W-:-:S04]  /*11790*/  UIMAD UR4, UR4, UR5, URZ ;  /* 0x00000005040472a4 */ /* 0x000fc8000f8e023f */
[----:B------:R-:W-:-:S04]  /*117a0*/  UISETP.LT.AND UP0, UPT, UR8, UR4, UPT ;  /* 0x000000040800728c */ /* 0x000fc8000bf01270 */
[----:B------:R-:W-:-:S12]  /*117b0*/  USEL UR8, UR8, UR4, !UP0 ;  /* 0x0000000408087287 */ /* 0x000fd8000c000000 */
.L_x_4987:
[----:B------:R-:W-:Y:S01]  /*117c0*/  USHF.R.S32.HI UR4, URZ, 0x1f, UR8 ;  /* 0x0000001f3f047899 */ /* 0x000fe20008011408 */
[----:B------:R-:W-:Y:S03]  /*117d0*/  BSSY B7, `(.L_x_4990) ;  /* 0x00002fc000077945 */ /* 0x000fe60003800000 */
[----:B------:R-:W-:-:S04]  /*117e0*/  ULEA.HI UR4, UR4, UR8, URZ, 0x6 ;  /* 0x0000000804047291 */ /* 0x000fc8000f8f303f */
[----:B------:R-:W-:-:S04]  /*117f0*/  USHF.R.S32.HI UR4, URZ, 0x6, UR4 ;  /* 0x000000063f047899 */ /* 0x000fc80008011404 */
        /* <DEDUP_REMOVED lines=22> */
.L_x_4991:
        /* <DEDUP_REMOVED lines=19> */
[----:B0----5:R-:W-:Y:S05]  /*11a90*/  CALL.ABS.NOINC R2 ;  /* 0x0000000002007343 */ /* 0x021fea0003c00000 */
.L_x_4994:
[----:B------:R-:W-:Y:S05]  /*11aa0*/  BSYNC B6 ;  /* 0x0000000000067941 */ /* 0x000fea0003800000 */
.L_x_4993:
        /* <DEDUP_REMOVED lines=20> */
.L_x_4997:
        /* <DEDUP_REMOVED lines=15> */
.L_x_4996:
[----:B------:R-:W-:Y:S05]  /*11ce0*/  BSYNC B6 ;  /* 0x0000000000067941 */ /* 0x000fea0003800000 */
.L_x_4995:
        /* <DEDUP_REMOVED lines=8> */
[----:B------:R-:W-:Y:S01]  /*11d70*/  MOV R2, UR4 ;  /* 0x0000000400027c02 */ /* 0x000fe20008000f00 */
[----:B------:R-:W-:Y:S01]  /*11d80*/  IMAD.U32 R3, RZ, RZ, UR5 ;  /* 0x00000005ff037e24 */ /* 0x000fe2000f8e00ff */
[----:B------:R-:W-:-:S04]  /*11d90*/  ULDC UR4, c[0x0][0xc48] ;  /* 0x0003120000047ab9 */ /* 0x000fc80000000800 */
[----:B------:R1:W5:Y:S01]  /*11da0*/  @P0 LDG.E R24, desc[UR52][R2.64] ;  /* 0x0000003402180981 */ /* 0x000362000c1e1900 */
[----:B------:R-:W-:Y:S01]  /*11db0*/  IMAD.U32 R27, RZ, RZ, UR44 ;  /* 0x0000002cff1b7e24 */ /* 0x000fe2000f8e00ff */
[----:B------:R-:W-:Y:S01]  /*11dc0*/  UMOV UR5, 0xffffffff ;  /* 0xffffffff00057882 */ /* 0x000fe20000000000 */
[----:B------:R-:W-:-:S03]  /*11dd0*/  IMAD.U32 R19, RZ, RZ, UR4 ;  /* 0x00000004ff137e24 */ /* 0x000fc6000f8e00ff */
[----:B------:R-:W-:Y:S01]  /*11de0*/  LEA R27, R27, 0xffffffc0, 0x6 ;  /* 0xffffffc01b1b7811 */ /* 0x000fe200078e30ff */
[----:B------:R-:W-:Y:S06]  /*11df0*/  BRA.DIV UR5, `(.L_x_4998) ;  /* 0x0000003205b47947 */ /* 0x000fec000b800000 */
.L_x_5053:
[----:B------:R-:W2:Y:S01]  /*11e00*/  S2R R8, SR_TID.X ;  /* 0x0000000000087919 */ /* 0x000ea20000002100 */
[----:B0-----:R-:W-:Y:S01]  /*11e10*/  ISETP.NE.AND P1, PT, R10, 0x1, PT ;  /* 0x000000010a00780c */ /* 0x001fe20003f25270 */
[----:B------:R-:W-:Y:S01]  /*11e20*/  IMAD.MOV.U32 R34, RZ, RZ, RZ ;  /* 0x000000ffff227224 */ /* 0x000fe200078e00ff */
[----:B-----5:R-:W-:Y:S02]  /*11e30*/  SHF.R.S32.HI R29, RZ, 0x1f, R24 ;  /* 0x0000001fff1d7819 */ /* 0x020fe40000011418 */
[----:B------:R-:W-:-:S09]  /*11e40*/  LOP3.LUT R16, R16, 0xfffffbff, RZ, 0xc0, !PT ;  /* 0xfffffbff10107812 */ /* 0x000fd200078ec0ff */
[----:B------:R-:W0:Y:S01]  /*11e50*/  @P1 LDC R0, c[0x0][0x434] ;  /* 0x00010d00ff001b82 */ /* 0x000e220000000800 */
[----:B------:R-:W-:-:S07]  /*11e60*/  @P1 LOP3.LUT R16, R16, 0x400, RZ, 0xfc, !PT ;  /* 0x0000040010101812 */ /* 0x000fce00078efcff */
[----:B-1----:R-:W1:Y:S01]  /*11e70*/  @P1 LDC R3, c[0x0][0x438] ;  /* 0x00010e00ff031b82 */ /* 0x002e620000000800 */
[----:B--2---:R-:W-:-:S05]  /*11e80*/  IMAD.SHL.U32 R8, R8, 0x10, RZ ;  /* 0x0000001008087824 */ /* 0x004fca00078e00ff */
[----:B------:R-:W-:-:S05]  /*11e90*/  LOP3.LUT R8, R36, 0x70, R8, 0xf8, !PT ;  /* 0x0000007024087812 */ /* 0x000fca00078ef808 */
[----:B------:R-:W-:-:S05]  /*11ea0*/  IMAD.IADD R35, R8, 0x1, R27 ;  /* 0x0000000108237824 */ /* 0x000fca00078e021b */
[C---:B------:R-:W-:Y:S02]  /*11eb0*/  ISETP.GE.AND P0, PT, R35.reuse, UR37, PT ;  /* 0x0000002523007c0c */ /* 0x040fe4000bf06270 */
[----:B------:R-:W-:Y:S02]  /*11ec0*/  IADD3 R35, R35, R30, RZ ;  /* 0x0000001e23237210 */ /* 0x000fe40007ffe0ff */
[----:B------:R-:W-:-:S03]  /*11ed0*/  ISETP.GT.U32.OR P0, PT, R8, 0x3f, P0 ;  /* 0x0000003f0800780c */ /* 0x000fc60000704470 */
[----:B0-----:R-:W-:-:S04]  /*11ee0*/  @P1 IMAD.HI.U32 R0, R35, R0, RZ ;  /* 0x0000000023001227 */ /* 0x001fc800078e00ff */
[----:B------:R-:W-:Y:S01]  /*11ef0*/  IMAD.MOV.U32 R9, RZ, RZ, R35 ;  /* 0x000000ffff097224 */ /* 0x000fe200078e0023 */
[----:B-1----:R-:W-:-:S05]  /*11f00*/  @P1 SHF.R.U32.HI R9, RZ, R3, R0 ;  /* 0x00000003ff091219 */ /* 0x002fca0000011600 */
[----:B------:R-:W0:Y:S01]  /*11f10*/  @!P0 LDC.64 R6, c[0x0][0x428] ;  /* 0x00010a00ff068b82 */ /* 0x000e220000000a00 */
[--C-:B------:R-:W-:Y:S01]  /*11f20*/  @!P0 SHF.R.S32.HI R3, RZ, 0x1f, R9.reuse ;  /* 0x0000001fff038819 */ /* 0x100fe20000011409 */
[----:B------:R-:W-:-:S06]  /*11f30*/  @!P0 IMAD.MOV.U32 R2, RZ, RZ, R9 ;  /* 0x000000ffff028224 */ /* 0x000fcc00078e0009 */
[----:B------:R-:W1:Y:S01]  /*11f40*/  @!P0 LDC.64 R4, c[0x0][0x418] ;  /* 0x00010600ff048b82 */ /* 0x000e620000000a00 */
[-C--:B0-----:R-:W-:Y:S02]  /*11f50*/  @!P0 IMAD R0, R29, R6.reuse, RZ ;  /* 0x000000061d008224 */ /* 0x081fe400078e02ff */
[----:B------:R-:W-:-:S04]  /*11f60*/  @!P0 IMAD.WIDE.U32 R2, R24, R6, R2 ;  /* 0x0000000618028225 */ /* 0x000fc800078e0002 */
[----:B------:R-:W-:Y:S01]  /*11f70*/  @!P0 IMAD R7, R24, R7, R0 ;  /* 0x0000000718078224 */ /* 0x000fe200078e0200 */
[----:B-1----:R-:W-:-:S03]  /*11f80*/  @!P0 LEA R4, P1, R2, R4, 0x2 ;  /* 0x0000000402048211 */ /* 0x002fc600078210ff */
[----:B------:R-:W-:-:S05]  /*11f90*/  @!P0 IMAD.IADD R0, R3, 0x1, R7 ;  /* 0x0000000103008824 */ /* 0x000fca00078e0207 */
[----:B------:R-:W-:Y:S01]  /*11fa0*/  @!P0 LEA.HI.X R5, R2, R5, R0, 0x2, P1 ;  /* 0x0000000502058211 */ /* 0x000fe200008f1400 */
[----:B------:R-:W-:Y:S02]  /*11fb0*/  IMAD.U32 R2, RZ, RZ, UR47 ;  /* 0x0000002fff027e24 */ /* 0x000fe4000f8e00ff */
[----:B------:R-:W-:Y:S02]  /*11fc0*/  IMAD.MOV R0, RZ, RZ, -R9 ;  /* 0x000000ffff007224 */ /* 0x000fe400078e0a09 */
[----:B------:R0:W5:Y:S01]  /*11fd0*/  @!P0 LDG.E R34, desc[UR52][R4.64] ;  /* 0x0000003404228981 */ /* 0x000162000c1e1900 */
[----:B------:R-:W-:Y:S01]  /*11fe0*/  ISETP.NE.AND P2, PT, R2, 0x3, PT ;  /* 0x000000030200780c */ /* 0x000fe20003f45270 */
[----:B------:R-:W-:Y:S01]  /*11ff0*/  IMAD R35, R10, R0, R35 ;  /* 0x000000000a237224 */ /* 0x000fe200078e0223 */
[----:B------:R-:W-:Y:S02]  /*12000*/  ISETP.GT.U32.AND P0, PT, R8, 0x3f, PT ;  /* 0x0000003f0800780c */ /* 0x000fe40003f04070 */
[----:B------:R-:W-:-:S02]  /*12010*/  LOP3.LUT R16, R16, 0xfffffeff, RZ, 0xc0, !PT ;  /* 0xfffffeff10107812 */ /* 0x000fc400078ec0ff */
[----:B------:R-:W-:-:S05]  /*12020*/  IADD3 R0, RZ, -UR42, RZ ;  /* 0x8000002aff007c10 */ /* 0x000fca000fffe0ff */
[----:B------:R-:W-:Y:S02]  /*12030*/  IMAD R19, R19, R0, UR41 ;  /* 0x0000002913137e24 */ /* 0x000fe4000f8e0200 */
[----:B------:R-:W-:-:S03]  /*12040*/  @P2 LOP3.LUT R16, R16, 0x100, RZ, 0xfc, !PT ;  /* 0x0000010010102812 */ /* 0x000fc600078efcff */
[----:B------:R-:W-:Y:S02]  /*12050*/  SHF.R.S32.HI R23, RZ, 0x1f, R19 ;  /* 0x0000001fff177819 */ /* 0x000fe40000011413 */
[----:B------:R-:W-:-:S04]  /*12060*/  LOP3.LUT R16, R16, 0xfffffffe, RZ, 0xc0, !PT ;  /* 0xfffffffe10107812 */ /* 0x000fc800078ec0ff */
[----:B------:R-:W-:Y:S01]  /*12070*/  @P0 LOP3.LUT R16, R16, 0x1, RZ, 0xfc, !PT ;  /* 0x0000000110100812 */ /* 0x000fe200078efcff */
[----:B0-----:R-:W-:Y:S06]  /*12080*/  @!P2 BRA `(.L_x_4999) ;  /* 0x000000000004a947 */ /* 0x001fec0003800000 */
[----:B------:R-:W-:Y:S01]  /*12090*/  BPT.TRAP 0x1 ;  /* 0x000000040000795c */ /* 0x000fe20000300000 */
.L_x_4999:
[----:B------:R-:W-:Y:S01]  /*120a0*/  IMAD R25, R18, 0x8, R17 ;  /* 0x0000000812197824 */ /* 0x000fe200078e0211 */
[----:B------:R-:W-:Y:S01]  /*120b0*/  SHF.L.U32 R0, R22, 0x1f, RZ ;  /* 0x0000001f16007819 */ /* 0x000fe200000006ff */
[----:B------:R-:W-:Y:S03]  /*120c0*/  BSSY B0, `(.L_x_5000) ;  /* 0x0000003000007945 */ /* 0x000fe60003800000 */
[----:B------:R-:W0:Y:S02]  /*120d0*/  SYNCS.PHASECHK.TRANS64.TRYWAIT P0, [R25+URZ+0x28c40], R0 ;  /* 0x028c4000190075a7 */ /* 0x000e24000800017f */
[----:B0-----:R-:W-:Y:S05]  /*120e0*/  @!P0 BRA `(.L_x_5001) ;  /* 0x0000003000248947 */ /* 0x001fea0003800000 */
.L_x_5054:
[----:B------:R-:W-:Y:S05]  /*120f0*/  BSYNC B0 ;  /* 0x0000000000007941 */ /* 0x000fea0003800000 */
.L_x_5000:
[----:B------:R-:W-:Y:S01]  /*12100*/  SHF.R.S32.HI R37, RZ, 0x1f, R35 ;  /* 0x0000001fff257819 */ /* 0x000fe20000011423 */
[----:B------:R-:W1:Y:S01]  /*12110*/  S2R R6, SR_TID.X ;  /* 0x0000000000067919 */ /* 0x000e620000002100 */
[----:B------:R-:W-:Y:S01]  /*12120*/  ULDC.64 UR4, c[0x0][0x300] ;  /* 0x0000c00000047ab9 */ /* 0x000fe20000000a00 */
[----:B-----5:R-:W-:Y:S01]  /*12130*/  SHF.R.S32.HI R4, RZ, 0x1f, R34 ;  /* 0x0000001fff047819 */ /* 0x020fe20000011422 */
[----:B------:R-:W-:Y:S01]  /*12140*/  IMAD.WIDE.U32 R2, R35, UR4, RZ ;  /* 0x0000000423027c25 */ /* 0x000fe2000f8e00ff */
[----:B------:R-:W-:Y:S02]  /*12150*/  IADD3 R27, -R36, UR37, -R27 ;  /* 0x00000025241b7c10 */ /* 0x000fe4000fffe91b */
[----:B------:R-:W-:Y:S01]  /*12160*/  LOP3.LUT P2, RZ, R16, 0x2, RZ, 0xc0, !PT ;  /* 0x0000000210ff7812 */ /* 0x000fe2000784c0ff */
[----:B0-----:R-:W-:Y:S01]  /*12170*/  IMAD R0, R37, UR4, RZ ;  /* 0x0000000425007c24 */ /* 0x001fe2000f8e02ff */
[----:B------:R0:W-:Y:S03]  /*12180*/  STL [R1], R4 ;  /* 0x0000000401007387 */ /* 0x0001e60000100800 */
[----:B------:R-:W-:Y:S01]  /*12190*/  IMAD R5, R35, UR5, R0 ;  /* 0x0000000523057c24 */ /* 0x000fe2000f8e0200 */
[----:B------:R-:W-:-:S03]  /*121a0*/  ULDC.64 UR4, c[0x0][0x310] ;  /* 0x0000c40000047ab9 */ /* 0x000fc60000000a00 */
[----:B------:R-:W-:Y:S02]  /*121b0*/  IMAD.IADD R3, R3, 0x1, R5 ;  /* 0x0000000103037824 */ /* 0x000fe400078e0205 */
[----:B------:R-:W-:Y:S01]  /*121c0*/  IMAD R5, R4, UR4, RZ ;  /* 0x0000000404057c24 */ /* 0x000fe2000f8e02ff */
[----:B0-----:R-:W-:Y:S01]  /*121d0*/  LEA R4, R18, R31, 0xc ;  /* 0x0000001f12047211 */ /* 0x001fe200078e60ff */
        /* <DEDUP_REMOVED lines=10> */
[----:B------:R-:W-:Y:S01]  /*12280*/  UMOV UR4, 0xffffffff ;  /* 0xffffffff00047882 */ /* 0x000fe20000000000 */
[----:B-1----:R-:W-:Y:S02]  /*12290*/  IMAD.SHL.U32 R6, R6, 0x8, RZ ;  /* 0x0000000806067824 */ /* 0x002fe400078e00ff */
[----:B------:R-:W-:Y:S02]  /*122a0*/  LEA.HI.X R5, R2, UR5, R5, 0x1, P0 ;  /* 0x0000000502057c11 */ /* 0x000fe400080f0c05 */
[----:B------:R-:W-:Y:S02]  /*122b0*/  ISETP.GE.AND P0, PT, R27, 0x1, PT ;  /* 0x000000011b00780c */ /* 0x000fe40003f06270 */
[----:B------:R-:W-:Y:S01]  /*122c0*/  LOP3.LUT R6, R6, 0x38, RZ, 0xc0, !PT ;  /* 0x0000003806067812 */ /* 0x000fe200078ec0ff */
[----:B------:R-:W-:Y:S10]  /*122d0*/  BRA.DIV UR4, `(.L_x_5002) ;  /* 0x0000002e04bc7947 */ /* 0x000ff4000b800000 */
[----:B------:R-:W0:Y:S01]  /*122e0*/  SHFL.IDX PT, R14, R0, RZ, 0x181f ;  /* 0x00181fff000e7589 */ /* 0x000e2200000e0000 */
[----:B------:R-:W-:-:S03]  /*122f0*/  @P0 IMAD R7, R4, 0x2, R17 ;  /* 0x0000000204070824 */ /* 0x000fc600078e0211 */
[----:B------:R-:W1:Y:S01]  /*12300*/  SHFL.IDX PT, R2, R5, RZ, 0x181f ;  /* 0x00181fff05027589 */ /* 0x000e6200000e0000 */
[----:B0-----:R-:W-:-:S05]  /*12310*/  @P0 LEA R14, P1, R6, R14, 0x1 ;  /* 0x0000000e060e0211 */ /* 0x001fca00078208ff */
[----:B-1----:R-:W-:Y:S02]  /*12320*/  @P0 IMAD.X R3, RZ, RZ, R2, P1 ;  /* 0x000000ffff030224 */ /* 0x002fe400008e0602 */
[----:B------:R-:W-:Y:S02]  /*12330*/  @P0 IMAD.MOV.U32 R2, RZ, RZ, R14 ;  /* 0x000000ffff020224 */ /* 0x000fe400078e000e */
[----:B------:R-:W0:Y:S04]  /*12340*/  SHFL.IDX PT, R14, R0, 0x1, 0x181f ;  /* 0x00381f00000e7f89 */ /* 0x000e2800000e0000 */
[----:B------:R1:W-:Y:S01]  /*12350*/  @P0 LDGSTS.E.BYPASS.LTC128B.128 [R7+0x22400], desc[UR52][R2.64], !P2 ;  /* 0x2240000002070fae */ /* 0x0003e2000d101d74 */
[----:B------:R-:W-:-:S03]  /*12360*/  ISETP.GE.AND P0, PT, R27, 0x11, PT ;  /* 0x000000111b00780c */ /* 0x000fc60003f06270 */
[----:B-1----:R-:W1:Y:S10]  /*12370*/  SHFL.IDX PT, R2, R5, 0x1, 0x181f ;  /* 0x00381f0005027f89 */ /* 0x002e7400000e0000 */
[----:B------:R-:W-:-:S02]  /*12380*/  @P0 LEA R9, R4, R17, 0x1 ;  /* 0x0000001104090211 */ /* 0x000fc400078e08ff */
[----:B0-----:R-:W-:-:S05]  /*12390*/  @P0 LEA R14, P1, R6, R14, 0x1 ;  /* 0x0000000e060e0211 */ /* 0x001fca00078208ff */
[----:B-1----:R-:W-:Y:S02]  /*123a0*/  @P0 IMAD.X R3, RZ, RZ, R2, P1 ;  /* 0x000000ffff030224 */ /* 0x002fe400008e0602 */
[----:B------:R-:W-:Y:S02]  /*123b0*/  @P0 IMAD.MOV.U32 R2, RZ, RZ, R14 ;  /* 0x000000ffff020224 */ /* 0x000fe400078e000e */
[----:B------:R-:W0:Y:S04]  /*123c0*/  SHFL.IDX PT, R14, R0, 0x2, 0x181f ;  /* 0x00581f00000e7f89 */ /* 0x000e2800000e0000 */
[----:B------:R1:W-:Y:S01]  /*123d0*/  @P0 LDGSTS.E.BYPASS.LTC128B.128 [R9+0x22c00], desc[UR52][R2.64], !P2 ;  /* 0x22c0000002090fae */ /* 0x0003e2000d101d74 */
[----:B------:R-:W-:-:S03]  /*123e0*/  ISETP.GE.AND P0, PT, R27, 0x21, PT ;  /* 0x000000211b00780c */ /* 0x000fc60003f06270 */
[----:B-1----:R-:W1:Y:S10]  /*123f0*/  SHFL.IDX PT, R2, R5, 0x2, 0x181f ;  /* 0x00581f0005027f89 */ /* 0x002e7400000e0000 */
[----:B------:R-:W-:Y:S01]  /*12400*/  @P0 IMAD R7, R4, 0x2, R17 ;  /* 0x0000000204070824 */ /* 0x000fe200078e0211 */
[----:B------:R-:W2:Y:S01]  /*12410*/  SHFL.IDX PT, R5, R5, 0x3, 0x181f ;  /* 0x00781f0005057f89 */ /* 0x000ea200000e0000 */
[----:B0-----:R-:W-:-:S05]  /*12420*/  @P0 LEA R14, P1, R6, R14, 0x1 ;  /* 0x0000000e060e0211 */ /* 0x001fca00078208ff */
[----:B-1----:R-:W-:Y:S02]  /*12430*/  @P0 IMAD.X R3, RZ, RZ, R2, P1 ;  /* 0x000000ffff030224 */ /* 0x002fe400008e0602 */
[----:B------:R-:W-:Y:S02]  /*12440*/  @P0 IMAD.MOV.U32 R2, RZ, RZ, R14 ;  /* 0x000000ffff020224 */ /* 0x000fe400078e000e */
[----:B------:R0:W1:Y:S04]  /*12450*/  SHFL.IDX PT, R14, R0, 0x3, 0x181f ;  /* 0x00781f00000e7f89 */ /* 0x00006800000e0000 */
[----:B--2---:R0:W-:Y:S02]  /*12460*/  @P0 LDGSTS.E.BYPASS.LTC128B.128 [R7+0x23400], desc[UR52][R2.64], !P2 ;  /* 0x2340000002070fae */ /* 0x0041e4000d101d74 */
.L_x_5064:
[----:B------:R-:W-:-:S13]  /*12470*/  ISETP.GE.AND P0, PT, R27, 0x31, PT ;  /* 0x000000311b00780c */ /* 0x000fda0003f06270 */
[----:B01----:R-:W-:-:S05]  /*12480*/  @P0 LEA R2, P1, R6, R14, 0x1 ;  /* 0x0000000e06020211 */ /* 0x003fca00078208ff */
[----:B------:R-:W-:Y:S01]  /*12490*/  @P0 IMAD.X R3, RZ, RZ, R5, P1 ;  /* 0x000000ffff030224 */ /* 0x000fe200008e0605 */
[----:B------:R-:W-:-:S05]  /*124a0*/  @P0 LEA R5, R4, R17, 0x1 ;  /* 0x0000001104050211 */ /* 0x000fca00078e08ff */
[----:B------:R-:W-:Y:S01]  /*124b0*/  @!PT LDS RZ, [RZ] ;  /* 0x00000000fffff984 */ /* 0x000fe20000000800 */
[----:B------:R-:W-:Y:S01]  /*124c0*/  @!PT LDS RZ, [RZ] ;  /* 0x00000000fffff984 */ /* 0x000fe20000000800 */
[----:B------:R-:W-:Y:S01]  /*124d0*/  @!PT LDS RZ, [RZ] ;  /* 0x00000000fffff984 */ /* 0x000fe20000000800 */
[----:B------:R0:W-:Y:S01]  /*124e0*/  @P0 LDGSTS.E.BYPASS.LTC128B.128 [R5+0x23c00], desc[UR52][R2.64], !P2 ;  /* 0x23c0000002050fae */ /* 0x0001e2000d101d74 */
[----:B------:R-:W-:Y:S01]  /*124f0*/  PLOP3.LUT P0, PT, PT, PT, PT, 0x80, 0x0 ;  /* 0x000000000000781c */ /* 0x000fe20003f0f070 */
[----:B------:R-:W-:-:S12]  /*12500*/  NOP ;  /* 0x0000000000007918 */ /* 0x000fd80000000000 */
.L_x_5003:
        /* <DEDUP_REMOVED lines=11> */
.L_x_5004:
[----:B------:R-:W-:Y:S01]  /*125c0*/  VIADD R0, R17, 0x20400 ;  /* 0x0002040011007836 */ /* 0x000fe20000000000 */
[----:B------:R1:W-:Y:S06]  /*125d0*/  SYNCS.ARRIVE.TRANS64.A1T0 RZ, [R25+URZ+0x28c30], RZ ;  /* 0x028c30ff19ff79a7 */ /* 0x0003ec000810003f */
[----:B------:R-:W-:Y:S05]  /*125e0*/  WARPSYNC.ALL ;  /* 0x0000000000007948 */ /* 0x000fea0003800000 */
[----:B------:R-:W-:Y:S01]  /*125f0*/  BAR.SYNC.DEFER_BLOCKING 0x8, 0x100 ;  /* 0x0204000000007b1d */ /* 0x000fe20000010000 */
[----:B------:R-:W-:-:S05]  /*12600*/  LOP3.LUT P0, RZ, R0, 0x3ff, RZ, 0xc0, !PT ;  /* 0x000003ff00ff7812 */ /* 0x000fca000780c0ff */
[----:B------:R-:W-:Y:S08]  /*12610*/  BSSY B6, `(.L_x_5005) ;  /* 0x0000012000067945 */ /* 0x000ff00003800000 */
        /* <DEDUP_REMOVED lines=17> */
.L_x_5006:
[----:B------:R-:W-:Y:S05]  /*12730*/  BSYNC B6 ;  /* 0x0000000000067941 */ /* 0x000fea0003800000 */
.L_x_5005:
[----:B------:R2:W5:Y:S01]  /*12740*/  LDL R8, [R1+0x8] ;  /* 0x0000080001087983 */ /* 0x0005620000100800 */
[----:B------:R-:W-:Y:S01]  /*12750*/  UISETP.NE.AND UP0, UPT, UR49, URZ, UPT ;  /* 0x0000003f3100728c */ /* 0x000fe2000bf05270 */
[----:B0-----:R-:W0:Y:S01]  /*12760*/  S2R R2, SR_TID.X ;  /* 0x0000000000027919 */ /* 0x001e220000002100 */
[----:B------:R-:W-:Y:S01]  /*12770*/  R2UR UR6, R23 ;  /* 0x00000000170672ca */ /* 0x000fe200000e0000 */
[----:B------:R-:W-:-:S03]  /*12780*/  ULDC.64 UR8, c[0x0][0x2d8] ;  /* 0x0000b60000087ab9 */ /* 0x000fc60000000a00 */
[----:B------:R-:W-:Y:S02]  /*12790*/  PLOP3.LUT P0, PT, PT, PT, UP0, 0x80, 0x0 ;  /* 0x000000000000781c */ /* 0x000fe40003f0f008 */
[----:B------:R-:W-:-:S03]  /*127a0*/  LOP3.LUT P5, RZ, R16, 0x1000, RZ, 0xc0, !PT ;  /* 0x0000100010ff7812 */ /* 0x000fc600078ac0ff */
[----:B------:R-:W-:Y:S01]  /*127b0*/  @UP0 ULDC UR4, c[0x0][0x44c] ;  /* 0x0001130000040ab9 */ /* 0x000fe20000000800 */
[----:B0-----:R-:W-:-:S04]  /*127c0*/  SHF.L.U32 R2, R2, 0x4, RZ ;  /* 0x0000000402027819 */ /* 0x001fc800000006ff */
[----:B------:R-:W-:-:S05]  /*127d0*/  LOP3.LUT R2, R36, 0x70, R2, 0xf8, !PT ;  /* 0x0000007024027812 */ /* 0x000fca00078ef802 */
[----:B------:R-:W-:-:S04]  /*127e0*/  VIADD R0, R2, UR43 ;  /* 0x0000002b02007c36 */ /* 0x000fc80008000000 */
[----:B------:R-:W-:Y:S01]  /*127f0*/  @P0 IMAD.HI.U32 R3, R0, UR4, RZ ;  /* 0x0000000400030c27 */ /* 0x000fe2000f8e00ff */
[----:B------:R-:W-:Y:S01]  /*12800*/  PLOP3.LUT P0, PT, PT, PT, UP0, 0x80, 0x0 ;  /* 0x000000000000781c */ /* 0x000fe20003f0f008 */
[----:B------:R-:W-:Y:S01]  /*12810*/  @UP0 ULDC UR4, c[0x0][0x450] ;  /* 0x0001140000040ab9 */ /* 0x000fe20000000800 */
[----:B------:R-:W-:Y:S01]  /*12820*/  R2UR UR7, R19 ;  /* 0x00000000130772ca */ /* 0x000fe200000e0000 */
[----:B------:R-:W-:Y:S01]  /*12830*/  IMAD.MOV.U32 R2, RZ, RZ, R0 ;  /* 0x000000ffff027224 */ /* 0x000fe200078e0000 */
[----:B------:R-:W-:-:S09]  /*12840*/  UIMAD UR6, UR6, UR8, URZ ;  /* 0x00000008060672a4 */ /* 0x000fd2000f8e023f */
[----:B------:R-:W-:Y:S02]  /*12850*/  @P0 SHF.R.U32.HI R2, RZ, UR4, R3 ;  /* 0x00000004ff020c19 */ /* 0x000fe40008011603 */
[----:B------:R-:W-:Y:S01]  /*12860*/  R2UR UR4, R19 ;  /* 0x00000000130472ca */ /* 0x000fe200000e0000 */
[----:B------:R-:W-:Y:S01]  /*12870*/  UIMAD UR7, UR7, UR9, UR6 ;  /* 0x00000009070772a4 */ /* 0x000fe2000f8e0206 */
[----:B------:R-:W0:Y:S01]  /*12880*/  S2R R10, SR_TID.X ;  /* 0x00000000000a7919 */ /* 0x000e220000002100 */
[----:B------:R-:W-:Y:S01]  /*12890*/  USHF.R.S32.HI UR6, URZ, 0x1f, UR42 ;  /* 0x0000001f3f067899 */ /* 0x000fe2000801142a */
[----:B------:R-:W-:-:S09]  /*128a0*/  IMAD.MOV R5, RZ, RZ, -R2 ;  /* 0x000000ffff057224 */ /* 0x000fd200078e0a02 */
        /* <DEDUP_REMOVED lines=22> */
[----:B------:R-:W-:Y:S02]  /*12a10*/  LEA R0, P0, R2, UR4, 0x1 ;  /* 0x0000000402007c11 */ /* 0x000fe4000f8008ff */
[----:B------:R-:W-:Y:S01]  /*12a20*/  IADD3 R5, R3, R7, RZ ;  /* 0x0000000703057210 */ /* 0x000fe20007ffe0ff */
[----:B0-----:R-:W-:Y:S01]  /*12a30*/  IMAD.SHL.U32 R10, R10, 0x8, RZ ;  /* 0x000000080a0a7824 */ /* 0x001fe200078e00ff */
[----:B------:R-:W-:Y:S02]  /*12a40*/  UMOV UR4, 0xffffffff ;  /* 0xffffffff00047882 */ /* 0x000fe40000000000 */
[----:B------:R-:W-:Y:S02]  /*12a50*/  LEA.HI.X R5, R2, UR5, R5, 0x1, P0 ;  /* 0x0000000502057c11 */ /* 0x000fe400080f0c05 */
[----:B------:R-:W-:Y:S01]  /*12a60*/  LOP3.LUT R10, R10, 0x38, RZ, 0xc0, !PT ;  /* 0x000000380a0a7812 */ /* 0x000fe200078ec0ff */
[----:B--2---:R-:W-:Y:S06]  /*12a70*/  BRA.DIV UR4, `(.L_x_5007) ;  /* 0x0000002a04fc7947 */ /* 0x004fec000b800000 */
[----:B------:R-:W0:Y:S01]  /*12a80*/  SHFL.IDX PT, R14, R0, RZ, 0x181f ;  /* 0x00181fff000e7589 */ /* 0x000e2200000e0000 */
[----:B------:R-:W-:-:S03]  /*12a90*/  VIADD R4, R36, UR43 ;  /* 0x0000002b24047c36 */ /* 0x000fc60008000000 */
[----:B------:R-:W2:Y:S01]  /*12aa0*/  SHFL.IDX PT, R2, R5, RZ, 0x181f ;  /* 0x00181fff05027589 */ /* 0x000ea200000e0000 */
[C---:B------:R-:W-:Y:S01]  /*12ab0*/  VIADD R6, R4.reuse, 0x10 ;  /* 0x0000001004067836 */ /* 0x040fe20000000000 */
[----:B------:R-:W-:-:S13]  /*12ac0*/  ISETP.GE.AND P0, PT, R4, UR36, PT ;  /* 0x0000002404007c0c */ /* 0x000fda000bf06270 */
[----:B0-----:R-:W-:-:S05]  /*12ad0*/  @!P0 LEA R14, P1, R10, R14, 0x1 ;  /* 0x0000000e0a0e8211 */ /* 0x001fca00078208ff */
[----:B--2---:R-:W-:Y:S02]  /*12ae0*/  @!P0 IMAD.X R3, RZ, RZ, R2, P1 ;  /* 0x000000ffff038224 */ /* 0x004fe400008e0602 */
[----:B------:R-:W-:Y:S02]  /*12af0*/  @!P0 IMAD.MOV.U32 R2, RZ, RZ, R14 ;  /* 0x000000ffff028224 */ /* 0x000fe400078e000e */
[----:B------:R-:W0:Y:S04]  /*12b00*/  SHFL.IDX PT, R14, R0, 0x1, 0x181f ;  /* 0x00381f00000e7f89 */ /* 0x000e2800000e0000 */
[----:B-----5:R2:W-:Y:S01]  /*12b10*/  @!P0 LDGSTS.E.BYPASS.LTC128B.128 [R8+0x20400], desc[UR52][R2.64], !P5 ;  /* 0x2040000002088fae */ /* 0x0205e2000e901d74 */
[----:B------:R-:W-:Y:S01]  /*12b20*/  ISETP.GE.AND P0, PT, R6, UR36, PT ;  /* 0x0000002406007c0c */ /* 0x000fe2000bf06270 */
[----:B------:R-:W-:-:S02]  /*12b30*/  VIADD R6, R4, 0x20 ;  /* 0x0000002004067836 */ /* 0x000fc40000000000 */
[----:B--2---:R-:W2:Y:S10]  /*12b40*/  SHFL.IDX PT, R2, R5, 0x1, 0x181f ;  /* 0x00381f0005027f89 */ /* 0x004eb400000e0000 */
[----:B0-----:R-:W-:-:S04]  /*12b50*/  @!P0 LEA R14, P1, R10, R14, 0x1 ;  /* 0x0000000e0a0e8211 */ /* 0x001fc800078208ff */
[----:B--2---:R-:W-:Y:S01]  /*12b60*/  @!P0 IADD3.X R3, RZ, R2, RZ, P1, !PT ;  /* 0x00000002ff038210 */ /* 0x004fe20000ffe4ff */
[----:B------:R-:W-:Y:S02]  /*12b70*/  @!P0 IMAD.MOV.U32 R2, RZ, RZ, R14 ;  /* 0x000000ffff028224 */ /* 0x000fe400078e000e */
[----:B------:R-:W0:Y:S04]  /*12b80*/  SHFL.IDX PT, R14, R0, 0x2, 0x181f ;  /* 0x00581f00000e7f89 */ /* 0x000e2800000e0000 */
[----:B------:R2:W-:Y:S01]  /*12b90*/  @!P0 LDGSTS.E.BYPASS.LTC128B.128 [R8+0x20c00], desc[UR52][R2.64], !P5 ;  /* 0x20c0000002088fae */ /* 0x0005e2000e901d74 */
[----:B------:R-:W-:-:S03]  /*12ba0*/  ISETP.GE.AND P0, PT, R6, UR36, PT ;  /* 0x0000002406007c0c */ /* 0x000fc6000bf06270 */
[----:B--2---:R-:W2:Y:S04]  /*12bb0*/  SHFL.IDX PT, R2, R5, 0x2, 0x181f ;  /* 0x00581f0005027f89 */ /* 0x004ea800000e0000 */
[----:B------:R-:W3:Y:S06]  /*12bc0*/  SHFL.IDX PT, R5, R5, 0x3, 0x181f ;  /* 0x00781f0005057f89 */ /* 0x000eec00000e0000 */
[----:B0-----:R-:W-:-:S05]  /*12bd0*/  @!P0 LEA R14, P1, R10, R14, 0x1 ;  /* 0x0000000e0a0e8211 */ /* 0x001fca00078208ff */
[----:B--2---:R-:W-:Y:S02]  /*12be0*/  @!P0 IMAD.X R3, RZ, RZ, R2, P1 ;  /* 0x000000ffff038224 */ /* 0x004fe400008e0602 */
[----:B------:R-:W-:Y:S02]  /*12bf0*/  @!P0 IMAD.MOV.U32 R2, RZ, RZ, R14 ;  /* 0x000000ffff028224 */ /* 0x000fe400078e000e */
[----:B------:R0:W2:Y:S04]  /*12c00*/  SHFL.IDX PT, R14, R0, 0x3, 0x181f ;  /* 0x00781f00000e7f89 */ /* 0x0000a800000e0000 */
[----:B---3--:R0:W-:Y:S02]  /*12c10*/  @!P0 LDGSTS.E.BYPASS.LTC128B.128 [R8+0x21400], desc[UR52][R2.64], !P5 ;  /* 0x2140000002088fae */ /* 0x0081e4000e901d74 */
.L_x_5073:
[----:B------:R-:W-:-:S05]  /*12c20*/  VIADD R4, R4, 0x30 ;  /* 0x0000003004047836 */ /* 0x000fca0000000000 */
[----:B------:R-:W-:-:S13]  /*12c30*/  ISETP.GE.AND P0, PT, R4, UR36, PT ;  /* 0x0000002404007c0c */ /* 0x000fda000bf06270 */
[----:B0-2---:R-:W-:-:S04]  /*12c40*/  @!P0 LEA R2, P1, R10, R14, 0x1 ;  /* 0x0000000e0a028211 */ /* 0x005fc800078208ff */
[----:B------:R-:W-:-:S05]  /*12c50*/  @!P0 IADD3.X R3, RZ, R5, RZ, P1, !PT ;  /* 0x00000005ff038210 */ /* 0x000fca0000ffe4ff */
[----:B------:R-:W-:Y:S01]  /*12c60*/  @!PT LDS RZ, [RZ] ;  /* 0x00000000fffff984 */ /* 0x000fe20000000800 */
[----:B------:R-:W-:Y:S01]  /*12c70*/  @!PT LDS RZ, [RZ] ;  /* 0x00000000fffff984 */ /* 0x000fe20000000800 */
[----:B------:R-:W-:Y:S01]  /*12c80*/  @!PT LDS RZ, [RZ] ;  /* 0x00000000fffff984 */ /* 0x000fe20000000800 */
[----:B------:R0:W-:Y:S01]  /*12c90*/  @!P0 LDGSTS.E.BYPASS.LTC128B.128 [R8+0x21c00], desc[UR52][R2.64], !P5 ;  /* 0x21c0000002088fae */ /* 0x0001e2000e901d74 */
[----:B------:R-:W-:Y:S01]  /*12ca0*/  PLOP3.LUT P0, PT, PT, PT, PT, 0x80, 0x0 ;  /* 0x000000000000781c */ /* 0x000fe20003f0f070 */
[----:B------:R-:W-:-:S12]  /*12cb0*/  NOP ;  /* 0x0000000000007918 */ /* 0x000fd80000000000 */
.L_x_5008:
        /* <DEDUP_REMOVED lines=16> */
[----:B------:R-:W2:Y:S03]  /*12dc0*/  SYNCS.PHASECHK.TRANS64.TRYWAIT P0, [R17+URZ+0x28c20], R0 ;  /* 0x028c2000110075a7 */ /* 0x000ea6000800017f */
[----:B0-2---:R-:W-:Y:S05]  /*12dd0*/  @!P0 BRA `(.L_x_5010) ;  /* 0x0000002c003c8947 */ /* 0x005fea0003800000 */
.L_x_5074:
[----:B------:R-:W-:Y:S05]  /*12de0*/  BSYNC B0 ;  /* 0x0000000000007941 */ /* 0x000fea0003800000 */
.L_x_5009:
[----:B------:R-:W-:-:S05]  /*12df0*/  IMAD.U32 R2, RZ, RZ, UR47 ;  /* 0x0000002fff027e24 */ /* 0x000fca000f8e00ff */
[----:B------:R-:W-:-:S13]  /*12e00*/  ISETP.NE.AND P0, PT, R2, 0x3, PT ;  /* 0x000000030200780c */ /* 0x000fda0003f05270 */
[----:B------:R-:W-:Y:S05]  /*12e10*/  @!P0 BRA `(.L_x_5011) ;  /* 0x0000000000048947 */ /* 0x000fea0003800000 */
[----:B------:R-:W-:Y:S01]  /*12e20*/  BPT.TRAP 0x1 ;  /* 0x000000040000795c */ /* 0x000fe20000300000 */
.L_x_5011:
[----:B0-----:R-:W-:Y:S01]  /*12e30*/  SHF.L.U32 R0, R22, 0x1f, RZ ;  /* 0x0000001f16007819 */ /* 0x001fe200000006ff */
[----:B------:R-:W-:Y:S03]  /*12e40*/  BSSY B0, `(.L_x_5012) ;  /* 0x0000003000007945 */ /* 0x000fe60003800000 */
[----:B------:R-:W0:Y:S02]  /*12e50*/  SYNCS.PHASECHK.TRANS64.TRYWAIT P0, [R25+URZ+0x28c60], R0 ;  /* 0x028c6000190075a7 */ /* 0x000e24000800017f */
[----:B0-----:R-:W-:Y:S05]  /*12e60*/  @!P0 BRA `(.L_x_5013) ;  /* 0x0000002c002c8947 */ /* 0x001fea0003800000 */
.L_x_5075:
[----:B------:R-:W-:Y:S05]  /*12e70*/  BSYNC B0 ;  /* 0x0000000000007941 */ /* 0x000fea0003800000 */
.L_x_5012:
[----:B------:R-:W2:Y:S01]  /*12e80*/  LDL.LU R4, [R1] ;  /* 0x0000000001047983 */ /* 0x000ea20000300800 */
[----:B------:R-:W-:Y:S01]  /*12e90*/  ULDC.64 UR4, c[0x0][0x328] ;  /* 0x0000ca0000047ab9 */ /* 0x000fe20000000a00 */
[----:B------:R-:W-:Y:S01]  /*12ea0*/  LOP3.LUT R16, R16, 0xfffff7ff, RZ, 0xc0, !PT ;  /* 0xfffff7ff10107812 */ /* 0x000fe200078ec0ff */
[----:B0-----:R-:W-:Y:S02]  /*12eb0*/  IMAD R0, R37, UR4, RZ ;  /* 0x0000000425007c24 */ /* 0x001fe4000f8e02ff */
[----:B------:R-:W-:-:S04]  /*12ec0*/  IMAD.WIDE.U32 R2, R35, UR4, RZ ;  /* 0x0000000423027c25 */ /* 0x000fc8000f8e00ff */
[----:B------:R-:W-:Y:S01]  /*12ed0*/  IMAD R5, R35, UR5, R0 ;  /* 0x0000000523057c24 */ /* 0x000fe2000f8e0200 */
[----:B------:R-:W-:-:S03]  /*12ee0*/  ULDC.64 UR4, c[0x0][0x338] ;  /* 0x0000ce0000047ab9 */ /* 0x000fc60000000a00 */
[----:B------:R-:W-:Y:S02]  /*12ef0*/  IMAD.IADD R3, R3, 0x1, R5 ;  /* 0x0000000103037824 */ /* 0x000fe400078e0205 */
[----:B------:R-:W-:-:S04]  /*12f00*/  IMAD.WIDE.U32 R2, R34, UR4, R2 ;  /* 0x0000000422027c25 */ /* 0x000fc8000f8e0002 */
[----:B--2---:R-:W-:Y:S01]  /*12f10*/  IMAD R5, R4, UR4, RZ ;  /* 0x0000000404057c24 */ /* 0x004fe2000f8e02ff */
[----:B------:R-:W-:-:S03]  /*12f20*/  PRMT R4, R32, 0x8880, RZ ;  /* 0x0000888020047816 */ /* 0x000fc600000000ff */
[----:B------:R-:W-:Y:S01]  /*12f30*/  IMAD R5, R34, UR5, R5 ;  /* 0x0000000522057c24 */ /* 0x000fe2000f8e0205 */
[----:B------:R-:W-:Y:S02]  /*12f40*/  ULDC.64 UR4, c[0x0][0x330] ;  /* 0x0000cc0000047ab9 */ /* 0x000fe40000000a00 */
[----:B------:R-:W-:Y:S02]  /*12f50*/  IMAD R0, R23, UR4, RZ ;  /* 0x0000000417007c24 */ /* 0x000fe4000f8e02ff */
[----:B------:R-:W-:Y:S02]  /*12f60*/  IMAD.IADD R3, R3, 0x1, R5 ;  /* 0x0000000103037824 */ /* 0x000fe400078e0205 */
[C---:B------:R-:W-:Y:S02]  /*12f70*/  IMAD R7, R19.reuse, UR5, R0 ;  /* 0x0000000513077c24 */ /* 0x040fe4000f8e0200 */
[----:B------:R-:W-:Y:S01]  /*12f80*/  IMAD.WIDE.U32 R2, R19, UR4, R2 ;  /* 0x0000000413027c25 */ /* 0x000fe2000f8e0002 */
[----:B------:R-:W-:-:S03]  /*12f90*/  ULDC.64 UR4, c[0x0][0x318] ;  /* 0x0000c60000047ab9 */ /* 0x000fc60000000a00 */
[----:B------:R-:W-:Y:S01]  /*12fa0*/  IMAD R5, R18, 0x8000, R31 ;  /* 0x0000800012057824 */ /* 0x000fe200078e021f */
[----:B------:R-:W-:Y:S02]  /*12fb0*/  IADD3 R7, R3, R7, RZ ;  /* 0x0000000703077210 */ /* 0x000fe40007ffe0ff */
[----:B------:R-:W-:Y:S01]  /*12fc0*/  LEA R6, P0, R2, UR4, 0x1 ;  /* 0x0000000402067c11 */ /* 0x000fe2000f8008ff */
[----:B------:R-:W-:-:S03]  /*12fd0*/  UMOV UR4, 0xffffffff ;  /* 0xffffffff00047882 */ /* 0x000fc60000000000 */
[----:B------:R-:W-:Y:S02]  /*12fe0*/  LEA.HI.X R7, R2, UR5, R7, 0x1, P0 ;  /* 0x0000000502077c11 */ /* 0x000fe400080f0c07 */
[----:B------:R-:W-:-:S13]  /*12ff0*/  ISETP.GT.AND P0, PT, R4, -0x1, PT ;  /* 0xffffffff0400780c */ /* 0x000fda0003f04270 */
[----:B------:R-:W-:Y:S01]  /*13000*/  @P0 LOP3.LUT R16, R16, 0x800, RZ, 0xfc, !PT ;  /* 0x0000080010100812 */ /* 0x000fe200078efcff */
[----:B------:R-:W-:Y:S06]  /*13010*/  BRA.DIV UR4, `(.L_x_5014) ;  /* 0x0000002a04d47947 */ /* 0x000fec000b800000 */
[----:B------:R-:W0:Y:S01]  /*13020*/  S2R R2, SR_TID.X ;  /* 0x0000000000027919 */ /* 0x000e220000002100 */
[C---:B------:R-:W-:Y:S01]  /*13030*/  LOP3.LUT P1, RZ, R32.reuse, 0x1, RZ, 0xc0, !PT ;  /* 0x0000000120ff7812 */ /* 0x040fe2000782c0ff */
[----:B------:R-:W-:Y:S01]  /*13040*/  IMAD R5, R5, 0x2, R17 ;  /* 0x0000000205057824 */ /* 0x000fe200078e0211 */
[C---:B------:R-:W-:Y:S01]  /*13050*/  LOP3.LUT P5, RZ, R32.reuse, 0x2, RZ, 0xc0, !PT ;  /* 0x0000000220ff7812 */ /* 0x040fe200078ac0ff */
[----:B------:R-:W2:Y:S01]  /*13060*/  SHFL.IDX PT, R14, R6, RZ, 0x181f ;  /* 0x00181fff060e7589 */ /* 0x000ea200000e0000 */
[C---:B------:R-:W-:Y:S02]  /*13070*/  LOP3.LUT P4, RZ, R32.reuse, 0x4, RZ, 0xc0, !PT ;  /* 0x0000000420ff7812 */ /* 0x040fe4000788c0ff */
[C---:B------:R-:W-:Y:S01]  /*13080*/  LOP3.LUT P3, RZ, R32.reuse, 0x8, RZ, 0xc0, !PT ;  /* 0x0000000820ff7812 */ /* 0x040fe2000786c0ff */
[----:B------:R-:W3:Y:S01]  /*13090*/  SHFL.IDX PT, R3, R7, RZ, 0x181f ;  /* 0x00181fff07037589 */ /* 0x000ee200000e0000 */
[----:B------:R-:W-:Y:S02]  /*130a0*/  LOP3.LUT P2, RZ, R32, 0x10, RZ, 0xc0, !PT ;  /* 0x0000001020ff7812 */ /* 0x000fe4000784c0ff */
[----:B------:R-:W-:Y:S01]  /*130b0*/  LOP3.LUT R16, R16, 0xfffffdff, RZ, 0xc0, !PT ;  /* 0xfffffdff10107812 */ /* 0x000fe200078ec0ff */
[----:B------:R-:W-:Y:S03]  /*130c0*/  SHFL.IDX PT, R8, R7, 0x2, 0x181f ;  /* 0x00581f0007087f89 */ /* 0x000fe600000e0000 */
[----:B------:R-:W-:Y:S01]  /*130d0*/  @P1 LOP3.LUT R16, R16, 0x200, RZ, 0xfc, !PT ;  /* 0x0000020010101812 */ /* 0x000fe200078efcff */
[----:B0-----:R-:W-:-:S05]  /*130e0*/  IMAD.SHL.U32 R2, R2, 0x8, RZ ;  /* 0x0000000802027824 */ /* 0x001fca00078e00ff */
[----:B------:R-:W-:-:S05]  /*130f0*/  LOP3.LUT R2, R2, 0x38, RZ, 0xc0, !PT ;  /* 0x0000003802027812 */ /* 0x000fca00078ec0ff */
[----:B------:R-:W-:-:S05]  /*13100*/  IMAD.SHL.U32 R0, R2, 0x2, RZ ;  /* 0x0000000202007824 */ /* 0x000fca00078e00ff */
[----:B--2---:R-:W-:Y:S02]  /*13110*/  IADD3 R2, P0, R14, R0, RZ ;  /* 0x000000000e027210 */ /* 0x004fe40007f1e0ff */
[----:B------:R-:W0:Y:S03]  /*13120*/  SHFL.IDX PT, R14, R6, 0x1, 0x181f ;  /* 0x00381f00060e7f89 */ /* 0x000e2600000e0000 */
[----:B---3--:R-:W-:Y:S01]  /*13130*/  IMAD.X R3, RZ, RZ, R3, P0 ;  /* 0x000000ffff037224 */ /* 0x008fe200000e0603 */
[----:B------:R-:W-:Y:S02]  /*13140*/  ISETP.LT.OR P0, PT, R27, 0x1, !P1 ;  /* 0x000000011b00780c */ /* 0x000fe40004f01670 */
[----:B------:R-:W-:-:S11]  /*13150*/  LOP3.LUT P1, RZ, R32, 0x20, RZ, 0xc0, !PT ;  /* 0x0000002020ff7812 */ /* 0x000fd6000782c0ff */
        /* <DEDUP_REMOVED lines=14> */
[----:B------:R-:W-:-:S04]  /*13240*/  ISETP.GT.AND P6, PT, R4, -0x1, PT ;  /* 0xffffffff0400780c */ /* 0x000fc80003fc4270 */
[----:B------:R-:W-:-:S13]  /*13250*/  ISETP.LT.OR P6, PT, R27, 0x1, P6 ;  /* 0x000000011b00780c */ /* 0x000fda00037c1670 */
[----:B------:R2:W-:Y:S04]  /*13260*/  LDGSTS.E.BYPASS.LTC128B.128 [R5+0xe400], desc[UR52][R2.64+0x380], !P6 ;  /* 0x0e40038002057fae */ /* 0x0005e8000f101d74 */
[----:B--2---:R-:W2:Y:S01]  /*13270*/  SHFL.IDX PT, R3, R7, 0x1, 0x181f ;  /* 0x00381f0007037f89 */ /* 0x004ea200000e0000 */
[----:B0-----:R-:W-:-:S03]  /*13280*/  IADD3 R2, P6, R14, R0, RZ ;  /* 0x000000000e027210 */ /* 0x001fc60007fde0ff */
[----:B------:R-:W0:Y:S04]  /*13290*/  SHFL.IDX PT, R14, R6, 0x2, 0x181f ;  /* 0x00581f00060e7f89 */ /* 0x000e2800000e0000 */
[----:B------:R-:W3:Y:S01]  /*132a0*/  SHFL.IDX PT, R7, R7, 0x3, 0x181f ;  /* 0x00781f0007077f89 */ /* 0x000ee200000e0000 */
[----:B--2---:R-:W-:Y:S02]  /*132b0*/  IADD3.X R3, RZ, R3, RZ, P6, !PT ;  /* 0x00000003ff037210 */ /* 0x004fe400037fe4ff */
[----:B------:R-:W-:-:S04]  /*132c0*/  LOP3.LUT P6, RZ, R16, 0x200, RZ, 0xc0, !PT ;  /* 0x0000020010ff7812 */ /* 0x000fc800078cc0ff */
        /* <DEDUP_REMOVED lines=14> */
[----:B------:R-:W-:-:S04]  /*133b0*/  ISETP.GT.AND P6, PT, R4, -0x1, PT ;  /* 0xffffffff0400780c */ /* 0x000fc80003fc4270 */
[----:B------:R-:W-:-:S13]  /*133c0*/  ISETP.LT.OR P6, PT, R27, 0x11, P6 ;  /* 0x000000111b00780c */ /* 0x000fda00037c1670 */
[----:B------:R0:W-:Y:S02]  /*133d0*/  LDGSTS.E.BYPASS.LTC128B.128 [R5+0xec00], desc[UR52][R2.64+0x380], !P6 ;  /* 0x0ec0038002057fae */ /* 0x0001e4000f101d74 */
[----:B0-----:R-:W-:Y:S02]  /*133e0*/  IADD3 R2, P6, R14, R0, RZ ;  /* 0x000000000e027210 */ /* 0x001fe40007fde0ff */
[----:B------:R0:W2:Y:S03]  /*133f0*/  SHFL.IDX PT, R14, R6, 0x3, 0x181f ;  /* 0x00781f00060e7f89 */ /* 0x0000a600000e0000 */
[----:B------:R-:W-:Y:S01]  /*13400*/  IMAD.X R3, RZ, RZ, R8, P6 ;  /* 0x000000ffff037224 */ /* 0x000fe200030e0608 */
[----:B------:R-:W-:-:S04]  /*13410*/  LOP3.LUT P6, RZ, R16, 0x200, RZ, 0xc0, !PT ;  /* 0x0000020010ff7812 */ /* 0x000fc800078cc0ff */
        /* <DEDUP_REMOVED lines=14> */
[----:B------:R-:W-:-:S04]  /*13500*/  ISETP.GT.AND P6, PT, R4, -0x1, PT ;  /* 0xffffffff0400780c */ /* 0x000fc80003fc4270 */
[----:B------:R-:W-:-:S13]  /*13510*/  ISETP.LT.OR P6, PT, R27, 0x21, P6 ;  /* 0x000000211b00780c */ /* 0x000fda00037c1670 */
[----:B--23--:R0:W-:Y:S02]  /*13520*/  LDGSTS.E.BYPASS.LTC128B.128 [R5+0xf400], desc[UR52][R2.64+0x380], !P6 ;  /* 0x0f40038002057fae */ /* 0x00c1e4000f101d74 */
.L_x_5085:
[----:B0-----:R-:W-:Y:S02]  /*13530*/  IADD3 R2, P6, R14, R0, RZ ;  /* 0x000000000e027210 */ /* 0x001fe40007fde0ff */
[C---:B------:R-:W-:Y:S02]  /*13540*/  ISETP.LT.OR P5, PT, R27.reuse, 0x31, !P5 ;  /* 0x000000311b00780c */ /* 0x040fe40006fa1670 */
[C---:B------:R-:W-:Y:S01]  /*13550*/  ISETP.LT.OR P4, PT, R27.reuse, 0x31, !P4 ;  /* 0x000000311b00780c */ /* 0x040fe20006781670 */
[----:B------:R-:W-:Y:S01]  /*13560*/  IMAD.X R3, RZ, RZ, R7, P6 ;  /* 0x000000ffff037224 */ /* 0x000fe200030e0607 */
[----:B------:R-:W-:Y:S02]  /*13570*/  LOP3.LUT P6, RZ, R16, 0x200, RZ, 0xc0, !PT ;  /* 0x0000020010ff7812 */ /* 0x000fe400078cc0ff */
[C---:B------:R-:W-:Y:S02]  /*13580*/  ISETP.LT.OR P3, PT, R27.reuse, 0x31, !P3 ;  /* 0x000000311b00780c */ /* 0x040fe40005f61670 */
[----:B------:R-:W-:-:S02]  /*13590*/  ISETP.LT.OR P6, PT, R27, 0x31, !P6 ;  /* 0x000000311b00780c */ /* 0x000fc400077c1670 */
[C---:B------:R-:W-:Y:S02]  /*135a0*/  ISETP.LT.OR P2, PT, R27.reuse, 0x31, !P2 ;  /* 0x000000311b00780c */ /* 0x040fe40005741670 */
[C---:B------:R-:W-:Y:S02]  /*135b0*/  ISETP.LT.OR P1, PT, R27.reuse, 0x31, !P1 ;  /* 0x000000311b00780c */ /* 0x040fe40004f21670 */
[----:B------:R-:W-:-:S07]  /*135c0*/  ISETP.LT.OR P0, PT, R27, 0x31, !P0 ;  /* 0x000000311b00780c */ /* 0x000fce0004701670 */
[----:B------:R-:W-:Y:S01]  /*135d0*/  @!PT LDS RZ, [RZ] ;  /* 0x00000000fffff984 */ /* 0x000fe20000000800 */
[----:B------:R-:W-:Y:S01]  /*135e0*/  @!PT LDS RZ, [RZ] ;  /* 0x00000000fffff984 */ /* 0x000fe20000000800 */
[----:B------:R-:W-:Y:S01]  /*135f0*/  @!PT LDS RZ, [RZ] ;  /* 0x00000000fffff984 */ /* 0x000fe20000000800 */
[----:B------:R0:W-:Y:S01]  /*13600*/  LDGSTS.E.BYPASS.LTC128B.128 [R5+0x1c00], desc[UR52][R2.64], !P6 ;  /* 0x01c0000002057fae */ /* 0x0001e2000f101d74 */
[----:B------:R-:W-:-:S03]  /*13610*/  ISETP.GT.AND P6, PT, R4, -0x1, PT ;  /* 0xffffffff0400780c */ /* 0x000fc60003fc4270 */
[----:B------:R0:W-:Y:S04]  /*13620*/  LDGSTS.E.BYPASS.LTC128B.128 [R5+0x3c00], desc[UR52][R2.64+0x80], !P5 ;  /* 0x03c0008002057fae */ /* 0x0001e8000e901d74 */
[----:B------:R0:W-:Y:S04]  /*13630*/  LDGSTS.E.BYPASS.LTC128B.128 [R5+0x5c00], desc[UR52][R2.64+0x100], !P4 ;  /* 0x05c0010002057fae */ /* 0x0001e8000e101d74 */
[----:B------:R0:W-:Y:S04]  /*13640*/  LDGSTS.E.BYPASS.LTC128B.128 [R5+0x7c00], desc[UR52][R2.64+0x180], !P3 ;  /* 0x07c0018002057fae */ /* 0x0001e8000d901d74 */
[----:B------:R0:W-:Y:S04]  /*13650*/  LDGSTS.E.BYPASS.LTC128B.128 [R5+0x9c00], desc[UR52][R2.64+0x200], !P2 ;  /* 0x09c0020002057fae */ /* 0x0001e8000d101d74 */
[----:B------:R0:W-:Y:S04]  /*13660*/  LDGSTS.E.BYPASS.LTC128B.128 [R5+0xbc00], desc[UR52][R2.64+0x280], !P1 ;  /* 0x0bc0028002057fae */ /* 0x0001e8000c901d74 */
[----:B------:R0:W-:Y:S01]  /*13670*/  LDGSTS.E.BYPASS.LTC128B.128 [R5+0xdc00], desc[UR52][R2.64+0x300], !P0 ;  /* 0x0dc0030002057fae */ /* 0x0001e2000c101d74 */
[----:B------:R-:W-:-:S13]  /*13680*/  ISETP.LT.OR P0, PT, R27, 0x31, P6 ;  /* 0x000000311b00780c */ /* 0x000fda0003701670 */
[----:B------:R0:W-:Y:S01]  /*13690*/  LDGSTS.E.BYPASS.LTC128B.128 [R5+0xfc00], desc[UR52][R2.64+0x380], !P0 ;  /* 0x0fc0038002057fae */ /* 0x0001e2000c101d74 */
[----:B------:R-:W-:Y:S01]  /*136a0*/  PLOP3.LUT P0, PT, PT, PT, PT, 0x80, 0x0 ;  /* 0x000000000000781c */ /* 0x000fe20003f0f070 */
[----:B------:R-:W-:-:S12]  /*136b0*/  NOP ;  /* 0x0000000000007918 */ /* 0x000fd80000000000 */
.L_x_5015:
        /* <DEDUP_REMOVED lines=11> */
.L_x_5016:
[----:B------:R-:W-:Y:S01]  /*13770*/  UIADD3 UR4, UR44, -0x2, URZ ;  /* 0xfffffffe2c047890 */ /* 0x000fe2000fffe03f */
[----:B------:R0:W-:Y:S03]  /*13780*/  SYNCS.ARRIVE.TRANS64.A1T0 RZ, [R25+URZ+0x28c50], RZ ;  /* 0x028c50ff19ff79a7 */ /* 0x0001e6000810003f */
[----:B------:R-:W-:-:S06]  /*13790*/  UISETP.GE.AND UP0, UPT, UR4, UR45, UPT ;  /* 0x0000002d0400728c */ /* 0x000fcc000bf06270 */
[----:B------:R-:W-:-:S13]  /*137a0*/  PLOP3.LUT P0, PT, PT, PT, UP0, 0x40, 0x0 ;  /* 0x000000000000781c */ /* 0x000fda0003f0e808 */
[----:B0-----:R-:W-:Y:S05]  /*137b0*/  @P0 BRA `(.L_x_5017) ;  /* 0x0000000c00980947 */ /* 0x001fea0003800000 */
[----:B------:R-:W-:Y:S01]  /*137c0*/  BSSY B0, `(.L_x_5017) ;  /* 0x00000e5000007945 */ /* 0x000fe20003800000 */
[----:B------:R-:W-:-:S07]  /*137d0*/  IMAD.U32 R9, RZ, RZ, UR4 ;  /* 0x00000004ff097e24 */ /* 0x000fce000f8e00ff */
.L_x_5030:
[----:B0-----:R-:W0:Y:S01]  /*137e0*/  S2R R2, SR_TID.X ;  /* 0x0000000000027919 */ /* 0x001e220000002100 */
[----:B------:R-:W2:Y:S01]  /*137f0*/  LDC R3, c[0x0][0x430] ;  /* 0x00010c00ff037b82 */ /* 0x000ea20000000800 */
[----:B-1----:R-:W-:Y:S01]  /*13800*/  LEA R8, R9, R30, 0x6 ;  /* 0x0000001e09087211 */ /* 0x002fe200078e30ff */
[----:B------:R-:W-:Y:S01]  /*13810*/  VIADD R18, R18, 0x1 ;  /* 0x0000000112127836 */ /* 0x000fe20000000000 */
[----:B--2---:R-:W-:Y:S01]  /*13820*/  ISETP.NE.AND P0, PT, R3, 0x1, PT ;  /* 0x000000010300780c */ /* 0x004fe20003f05270 */
[----:B0-----:R-:W-:-:S05]  /*13830*/  IMAD.SHL.U32 R2, R2, 0x10, RZ ;  /* 0x0000001002027824 */ /* 0x001fca00078e00ff */
[----:B------:R-:W-:-:S07]  /*13840*/  LOP3.LUT R2, R36, 0x70, R2, 0xf8, !PT ;  /* 0x0000007024027812 */ /* 0x000fce00078ef802 */
[----:B------:R-:W0:Y:S01]  /*13850*/  @P0 LDC R3, c[0x0][0x434] ;  /* 0x00010d00ff030b82 */ /* 0x000e220000000800 */
[C---:B------:R-:W-:Y:S01]  /*13860*/  ISETP.GT.U32.AND P1, PT, R2.reuse, 0x3f, PT ;  /* 0x0000003f0200780c */ /* 0x040fe20003f24070 */
[----:B------:R-:W-:-:S06]  /*13870*/  IMAD.IADD R8, R2, 0x1, R8 ;  /* 0x0000000102087824 */ /* 0x000fcc00078e0208 */
[----:B------:R-:W2:Y:S01]  /*13880*/  @P0 LDC R7, c[0x0][0x438] ;  /* 0x00010e00ff070b82 */ /* 0x000ea20000000800 */
[----:B------:R-:W-:-:S07]  /*13890*/  IMAD.MOV.U32 R10, RZ, RZ, R8 ;  /* 0x000000ffff0a7224 */ /* 0x000fce00078e0008 */
[----:B------:R-:W3:Y:S01]  /*138a0*/  @!P1 LDC.64 R4, c[0x0][0x428] ;  /* 0x00010a00ff049b82 */ /* 0x000ee20000000a00 */
[----:B0-----:R-:W-:-:S05]  /*138b0*/  @P0 IMAD.HI.U32 R2, R8, R3, RZ ;  /* 0x0000000308020227 */ /* 0x001fca00078e00ff */
[----:B--2---:R-:W-:Y:S02]  /*138c0*/  @P0 SHF.R.U32.HI R10, RZ, R7, R2 ;  /* 0x00000007ff0a0219 */ /* 0x004fe40000011602 */
[----:B------:R-:W0:Y:S02]  /*138d0*/  @!P1 LDC.64 R6, c[0x0][0x418] ;  /* 0x00010600ff069b82 */ /* 0x000e240000000a00 */
[----:B------:R-:W-:Y:S01]  /*138e0*/  @!P1 SHF.R.S32.HI R3, RZ, 0x1f, R10 ;  /* 0x0000001fff039819 */ /* 0x000fe2000001140a */
[----:B---3--:R-:W-:-:S04]  /*138f0*/  @!P1 IMAD R2, R29, R4, RZ ;  /* 0x000000041d029224 */ /* 0x008fc800078e02ff */
[----:B------:R-:W-:Y:S02]  /*13900*/  @!P1 IMAD R5, R24, R5, R2 ;  /* 0x0000000518059224 */ /* 0x000fe400078e0202 */
[----:B------:R-:W-:-:S04]  /*13910*/  @!P1 IMAD.MOV.U32 R2, RZ, RZ, R10 ;  /* 0x000000ffff029224 */ /* 0x000fc800078e000a */
[----:B------:R-:W-:Y:S01]  /*13920*/  @!P1 IMAD.WIDE.U32 R2, R24, R4, R2 ;  /* 0x0000000418029225 */ /* 0x000fe200078e0002 */
[----:B------:R-:W-:-:S03]  /*13930*/  MOV R4, RZ ;  /* 0x000000ff00047202 */ /* 0x000fc60000000f00 */
[----:B------:R-:W-:Y:S01]  /*13940*/  @!P1 IMAD.IADD R3, R5, 0x1, R3 ;  /* 0x0000000105039824 */ /* 0x000fe200078e0203 */
[----:B0-----:R-:W-:Y:S01]  /*13950*/  @!P1 LEA R6, P0, R2, R6, 0x2 ;  /* 0x0000000602069211 */ /* 0x001fe200078010ff */
[----:B------:R-:W-:-:S03]  /*13960*/  IMAD.U32 R11, RZ, RZ, UR47 ;  /* 0x0000002fff0b7e24 */ /* 0x000fc6000f8e00ff */
[----:B------:R-:W-:Y:S01]  /*13970*/  @!P1 LEA.HI.X R7, R2, R7, R3, 0x2, P0 ;  /* 0x0000000702079211 */ /* 0x000fe200000f1403 */
[----:B------:R-:W-:Y:S01]  /*13980*/  IMAD.MOV R5, RZ, RZ, -R10 ;  /* 0x000000ffff057224 */ /* 0x000fe200078e0a0a */
[----:B------:R-:W-:-:S03]  /*13990*/  ISETP.NE.AND P0, PT, R18, 0x2, PT ;  /* 0x000000021200780c */ /* 0x000fc60003f05270 */
[----:B------:R0:W5:Y:S01]  /*139a0*/  @!P1 LDG.E R4, desc[UR52][R6.64] ;  /* 0x0000003406049981 */ /* 0x000162000c1e1900 */
[----:B------:R-:W-:Y:S01]  /*139b0*/  ISETP.NE.AND P1, PT, R11, 0x3, PT ;  /* 0x000000030b00780c */ /* 0x000fe20003f25270 */
[----:B------:R-:W-:Y:S05]  /*139c0*/  YIELD ;  /* 0x0000000000007946 */ /* 0x000fea0003800000 */
[----:B------:R-:W-:Y:S01]  /*139d0*/  ULDC UR4, c[0x0][0x430] ;  /* 0x00010c0000047ab9 */ /* 0x000fe20000000800 */
[----:B------:R-:W-:Y:S01]  /*139e0*/  IMAD.MOV.U32 R2, RZ, RZ, R9 ;  /* 0x000000ffff027224 */ /* 0x000fe200078e0009 */
[----:B------:R-:W-:Y:S01]  /*139f0*/  SEL R3, RZ, 0x1, P0 ;  /* 0x00000001ff037807 */ /* 0x000fe20000000000 */
[----:B------:R-:W-:Y:S01]  /*13a00*/  IMAD R5, R5, UR4, R8 ;  /* 0x0000000405057c24 */ /* 0x000fe2000f8e0208 */
[----:B------:R-:W-:Y:S01]  /*13a10*/  SEL R18, R18, RZ, P0 ;  /* 0x000000ff12127207 */ /* 0x000fe20000000000 */
[----:B------:R-:W-:Y:S01]  /*13a20*/  VIADD R9, R9, 0xffffffff ;  /* 0xffffffff09097836 */ /* 0x000fe20000000000 */
[----:B------:R-:W-:-:S02]  /*13a30*/  LOP3.LUT R22, R22, R3, RZ, 0x3c, !PT ;  /* 0x0000000316167212 */ /* 0x000fc400078e3cff */
[----:B------:R-:W-:Y:S01]  /*13a40*/  ISETP.GT.AND P3, PT, R2, UR45, PT ;  /* 0x0000002d02007c0c */ /* 0x000fe2000bf64270 */
[----:B0-----:R-:W-:-:S12]  /*13a50*/  @!P1 BRA `(.L_x_5018) ;  /* 0x0000000000049947 */ /* 0x001fd80003800000 */
[----:B------:R-:W-:Y:S01]  /*13a60*/  BPT.TRAP 0x1 ;  /* 0x000000040000795c */ /* 0x000fe20000300000 */
.L_x_5018:
[----:B------:R-:W-:Y:S01]  /*13a70*/  IMAD R8, R18, 0x8, R17 ;  /* 0x0000000812087824 */ /* 0x000fe200078e0211 */
[----:B------:R-:W-:Y:S01]  /*13a80*/  SHF.L.U32 R20, R22, 0x1f, RZ ;  /* 0x0000001f16147819 */ /* 0x000fe200000006ff */
[----:B------:R-:W-:Y:S01]  /*13a90*/  BSSY B1, `(.L_x_5019) ;  /* 0x0000004000017945 */ /* 0x000fe20003800000 */
[----:B------:R-:W-:Y:S02]  /*13aa0*/  SHF.R.S32.HI R7, RZ, 0x1f, R5 ;  /* 0x0000001fff077819 */ /* 0x000fe40000011405 */
[----:B------:R-:W0:Y:S02]  /*13ab0*/  SYNCS.PHASECHK.TRANS64.TRYWAIT P0, [R8+URZ+0x28c40], R20 ;  /* 0x028c4014080075a7 */ /* 0x000e24000800017f */
[----:B0-----:R-:W-:Y:S05]  /*13ac0*/  @!P0 BRA `(.L_x_5020) ;  /* 0x0000002800308947 */ /* 0x001fea0003800000 */
.L_x_5086:
[----:B------:R-:W-:Y:S05]  /*13ad0*/  BSYNC B1 ;  /* 0x0000000000017941 */ /* 0x000fea0003800000 */
.L_x_5019:
[----:B------:R-:W-:Y:S01]  /*13ae0*/  ULDC.64 UR4, c[0x0][0x300] ;  /* 0x0000c00000047ab9 */ /* 0x000fe20000000a00 */
[----:B-----5:R-:W-:Y:S01]  /*13af0*/  SHF.R.S32.HI R10, RZ, 0x1f, R4 ;  /* 0x0000001fff0a7819 */ /* 0x020fe20000011404 */
[----:B------:R-:W-:Y:S01]  /*13b00*/  IMAD R2, R7, UR4, RZ ;  /* 0x0000000407027c24 */ /* 0x000fe2000f8e02ff */
[----:B------:R-:W-:-:S03]  /*13b10*/  LOP3.LUT P1, RZ, R16, 0x2, RZ, 0xc0, !PT ;  /* 0x0000000210ff7812 */ /* 0x000fc6000782c0ff */
        /* <DEDUP_REMOVED lines=15> */
[----:B------:R-:W-:Y:S01]  /*13c10*/  IMAD.IADD R27, R27, 0x1, R3 ;  /* 0x000000011b1b7824 */ /* 0x000fe200078e0203 */
[----:B------:R-:W-:-:S04]  /*13c20*/  UMOV UR4, 0xffffffff ;  /* 0xffffffff00047882 */ /* 0x000fc80000000000 */
[----:B------:R-:W-:Y:S01]  /*13c30*/  LEA.HI.X R27, R2, UR5, R27, 0x1, P0 ;  /* 0x00000005021b7c11 */ /* 0x000fe200080f0c1b */
[----:B------:R-:W-:Y:S06]  /*13c40*/  BRA.DIV UR4, `(.L_x_5021) ;  /* 0x0000002604e47947 */ /* 0x000fec000b800000 */
[----:B------:R-:W2:Y:S01]  /*13c50*/  SHFL.IDX PT, R14, R21, RZ, 0x181f ;  /* 0x00181fff150e7589 */ /* 0x000ea200000e0000 */
[----:B-1----:R-:W-:-:S03]  /*13c60*/  IMAD R25, R6, 0x2, R17 ;  /* 0x0000000206197824 */ /* 0x002fc600078e0211 */
[----:B------:R-:W1:Y:S01]  /*13c70*/  SHFL.IDX PT, R3, R27, RZ, 0x181f ;  /* 0x00181fff1b037589 */ /* 0x000e6200000e0000 */
[----:B--2---:R-:W-:-:S03]  /*13c80*/  IADD3 R2, P0, R14, R0, RZ ;  /* 0x000000000e027210 */ /* 0x004fc60007f1e0ff */
[----:B------:R-:W2:Y:S02]  /*13c90*/  SHFL.IDX PT, R14, R21, 0x1, 0x181f ;  /* 0x00381f00150e7f89 */ /* 0x000ea400000e0000 */
[----:B-1----:R-:W-:-:S05]  /*13ca0*/  IMAD.X R3, RZ, RZ, R3, P0 ;  /* 0x000000ffff037224 */ /* 0x002fca00000e0603 */
[----:B------:R1:W-:Y:S04]  /*13cb0*/  LDGSTS.E.BYPASS.LTC128B.128 [R25+0x22400], desc[UR52][R2.64], !P1 ;  /* 0x2240000002197fae */ /* 0x0003e8000c901d74 */
[----:B-1----:R-:W1:Y:S01]  /*13cc0*/  SHFL.IDX PT, R3, R27, 0x1, 0x181f ;  /* 0x00381f001b037f89 */ /* 0x002e6200000e0000 */
[----:B--2---:R-:W-:-:S03]  /*13cd0*/  IADD3 R2, P0, R14, R0, RZ ;  /* 0x000000000e027210 */ /* 0x004fc60007f1e0ff */
[----:B------:R-:W2:Y:S01]  /*13ce0*/  SHFL.IDX PT, R14, R21, 0x2, 0x181f ;  /* 0x00581f00150e7f89 */ /* 0x000ea200000e0000 */
[----:B-1----:R-:W-:-:S05]  /*13cf0*/  IADD3.X R3, RZ, R3, RZ, P0, !PT ;  /* 0x00000003ff037210 */ /* 0x002fca00007fe4ff */
[----:B------:R1:W-:Y:S04]  /*13d00*/  LDGSTS.E.BYPASS.LTC128B.128 [R25+0x22c00], desc[UR52][R2.64], !P1 ;  /* 0x22c0000002197fae */ /* 0x0003e8000c901d74 */
[----:B-1----:R-:W1:Y:S01]  /*13d10*/  SHFL.IDX PT, R3, R27, 0x2, 0x181f ;  /* 0x00581f001b037f89 */ /* 0x002e6200000e0000 */
[----:B--2---:R-:W-:-:S03]  /*13d20*/  IADD3 R2, P0, R14, R0, RZ ;  /* 0x000000000e027210 */ /* 0x004fc60007f1e0ff */
[----:B------:R2:W3:Y:S04]  /*13d30*/  SHFL.IDX PT, R14, R21, 0x3, 0x181f ;  /* 0x00781f00150e7f89 */ /* 0x0004e800000e0000 */
[----:B------:R-:W4:Y:S01]  /*13d40*/  SHFL.IDX PT, R27, R27, 0x3, 0x181f ;  /* 0x00781f001b1b7f89 */ /* 0x000f2200000e0000 */
[----:B-1----:R-:W-:-:S05]  /*13d50*/  IMAD.X R3, RZ, RZ, R3, P0 ;  /* 0x000000ffff037224 */ /* 0x002fca00000e0603 */
[----:B---3--:R2:W-:Y:S02]  /*13d60*/  LDGSTS.E.BYPASS.LTC128B.128 [R25+0x23400], desc[UR52][R2.64], !P1 ;  /* 0x2340000002197fae */ /* 0x0085e4000c901d74 */
.L_x_5096:
[----:B--2---:R-:W-:-:S05]  /*13d70*/  IADD3 R2, P0, R14, R0, RZ ;  /* 0x000000000e027210 */ /* 0x004fca0007f1e0ff */
[----:B----4-:R-:W-:Y:S01]  /*13d80*/  IMAD.X R3, RZ, RZ, R27, P0 ;  /* 0x000000ffff037224 */ /* 0x010fe200000e061b */
[----:B------:R-:W-:-:S04]  /*13d90*/  PLOP3.LUT P0, PT, PT, PT, PT, 0x80, 0x0 ;  /* 0x000000000000781c */ /* 0x000fc80003f0f070 */
[----:B------:R-:W-:Y:S01]  /*13da0*/  @!PT LDS RZ, [RZ] ;  /* 0x00000000fffff984 */ /* 0x000fe20000000800 */
[----:B------:R-:W-:Y:S01]  /*13db0*/  @!PT LDS RZ, [RZ] ;  /* 0x00000000fffff984 */ /* 0x000fe20000000800 */
[----:B------:R-:W-:Y:S01]  /*13dc0*/  @!PT LDS RZ, [RZ] ;  /* 0x00000000fffff984 */ /* 0x000fe20000000800 */
[----:B------:R1:W-:Y:S01]  /*13dd0*/  LDGSTS.E.BYPASS.LTC128B.128 [R25+0x23c00], desc[UR52][R2.64], !P1 ;  /* 0x23c0000002197fae */ /* 0x0003e2000c901d74 */
[----:B------:R-:W-:-:S08]  /*13de0*/  NOP ;  /* 0x0000000000007918 */ /* 0x000fd00000000000 */
.L_x_5022:
        /* <DEDUP_REMOVED lines=11> */
.L_x_5023:
[----:B------:R1:W-:Y:S01]  /*13ea0*/  SYNCS.ARRIVE.TRANS64.A1T0 RZ, [R8+URZ+0x28c30], RZ ;  /* 0x028c30ff08ff79a7 */ /* 0x0003e2000810003f */
[----:B------:R-:W-:Y:S05]  /*13eb0*/  @!P2 BRA `(.L_x_5024) ;  /* 0x000000000004a947 */ /* 0x000fea0003800000 */
[----:B------:R-:W-:Y:S01]  /*13ec0*/  BPT.TRAP 0x1 ;  /* 0x000000040000795c */ /* 0x000fe20000300000 */
.L_x_5024:
[----:B------:R-:W2:Y:S01]  /*13ed0*/  SYNCS.PHASECHK.TRANS64.TRYWAIT P0, [R8+URZ+0x28c60], R20 ;  /* 0x028c6014080075a7 */ /* 0x000ea2000800017f */
[----:B------:R-:W-:Y:S04]  /*13ee0*/  BSSY B1, `(.L_x_5025) ;  /* 0x0000002000017945 */ /* 0x000fe80003800000 */
[----:B--2---:R-:W-:Y:S05]  /*13ef0*/  @!P0 BRA `(.L_x_5026) ;  /* 0x0000002800448947 */ /* 0x004fea0003800000 */
.L_x_5097:
[----:B------:R-:W-:Y:S05]  /*13f00*/  BSYNC B1 ;  /* 0x0000000000017941 */ /* 0x000fea0003800000 */
.L_x_5025:
[----:B------:R-:W-:Y:S01]  /*13f10*/  ULDC.64 UR4, c[0x0][0x328] ;  /* 0x0000ca0000047ab9 */ /* 0x000fe20000000a00 */
[C---:B------:R-:W-:Y:S01]  /*13f20*/  LOP3.LUT P5, RZ, R16.reuse, 0x8, RZ, 0xc0, !PT ;  /* 0x0000000810ff7812 */ /* 0x040fe200078ac0ff */
        /* <DEDUP_REMOVED lines=19> */
[----:B0-2---:R-:W-:Y:S01]  /*14060*/  LEA.HI.X R20, R2, UR5, R3, 0x1, P0 ;  /* 0x0000000502147c11 */ /* 0x005fe200080f0c03 */
[----:B------:R-:W-:Y:S08]  /*14070*/  BRA.DIV UR4, `(.L_x_5027) ;  /* 0x0000002604f87947 */ /* 0x000ff0000b800000 */
[----:B------:R-:W0:Y:S01]  /*14080*/  SHFL.IDX PT, R14, R10, RZ, 0x181f ;  /* 0x00181fff0a0e7589 */ /* 0x000e2200000e0000 */
[C---:B------:R-:W-:Y:S01]  /*14090*/  LOP3.LUT P1, RZ, R16.reuse, 0x80, RZ, 0xc0, !PT ;  /* 0x0000008010ff7812 */ /* 0x040fe2000782c0ff */
[----:B------:R-:W-:Y:S01]  /*140a0*/  IMAD R21, R21, 0x2, R17 ;  /* 0x0000000215157824 */ /* 0x000fe200078e0211 */
[----:B------:R-:W-:Y:S01]  /*140b0*/  P2R R11, PR, RZ, 0x8 ;  /* 0x00000008ff0b7803 */ /* 0x000fe20000000000 */
[----:B------:R-:W2:Y:S01]  /*140c0*/  SHFL.IDX PT, R3, R20, RZ, 0x181f ;  /* 0x00181fff14037589 */ /* 0x000ea200000e0000 */
[C---:B------:R-:W-:Y:S02]  /*140d0*/  LOP3.LUT P3, RZ, R16.reuse, 0x40, RZ, 0xc0, !PT ;  /* 0x0000004010ff7812 */ /* 0x040fe4000786c0ff */
[C---:B------:R-:W-:Y:S01]  /*140e0*/  LOP3.LUT P6, RZ, R16.reuse, 0x20, RZ, 0xc0, !PT ;  /* 0x0000002010ff7812 */ /* 0x040fe200078cc0ff */
[----:B------:R-:W-:Y:S01]  /*140f0*/  SHFL.IDX PT, R2, R10, 0x2, 0x181f ;  /* 0x00581f000a027f89 */ /* 0x000fe200000e0000 */
[----:B------:R-:W-:Y:S02]  /*14100*/  LOP3.LUT P2, RZ, R16, 0x10, RZ, 0xc0, !PT ;  /* 0x0000001010ff7812 */ /* 0x000fe4000784c0ff */
[----:B------:R-:W-:-:S02]  /*14110*/  P2R R12, PR, RZ, 0x8 ;  /* 0x00000008ff0c7803 */ /* 0x000fc40000000000 */
[----:B0-----:R-:W-:Y:S02]  /*14120*/  IADD3 R6, P0, R14, R0, RZ ;  /* 0x000000000e067210 */ /* 0x001fe40007f1e0ff */
        /* <DEDUP_REMOVED lines=10> */
[----:B------:R-:W-:Y:S02]  /*141d0*/  LDGSTS.E.BYPASS.LTC128B.128 [R21+0x8400], desc[UR52][R6.64+0x200], !P5 ;  /* 0x0840020006157fae */ /* 0x000fe4000e901d74 */
[----:B--2---:R-:W-:Y:S01]  /*141e0*/  IMAD.X R5, RZ, RZ, R3, P0 ;  /* 0x000000ffff057224 */ /* 0x004fe200000e0603 */
[----:B------:R-:W-:Y:S01]  /*141f0*/  IADD3 R2, P0, R2, R0, RZ ;  /* 0x0000000002027210 */ /* 0x000fe20007f1e0ff */
[----:B------:R-:W0:Y:S04]  /*14200*/  SHFL.IDX PT, R3, R20, 0x2, 0x181f ;  /* 0x00581f0014037f89 */ /* 0x000e2800000e0000 */
[----:B------:R-:W-:Y:S04]  /*14210*/  LDGSTS.E.BYPASS.LTC128B.128 [R21+0xa400], desc[UR52][R6.64+0x280], !P4 ;  /* 0x0a40028006157fae */ /* 0x000fe8000e101d74 */
[----:B------:R2:W3:Y:S04]  /*14220*/  SHFL.IDX PT, R14, R10, 0x3, 0x181f ;  /* 0x00781f000a0e7f89 */ /* 0x0004e800000e0000 */
[----:B------:R-:W4:Y:S01]  /*14230*/  SHFL.IDX PT, R20, R20, 0x3, 0x181f ;  /* 0x00781f0014147f89 */ /* 0x000f2200000e0000 */
[----:B0-----:R-:W-:Y:S01]  /*14240*/  IMAD.X R3, RZ, RZ, R3, P0 ;  /* 0x000000ffff037224 */ /* 0x001fe200000e0603 */
[----:B------:R-:W-:-:S13]  /*14250*/  ISETP.NE.U32.AND P0, PT, R28, RZ, PT ;  /* 0x000000ff1c00720c */ /* 0x000fda0003f05070 */
[----:B------:R-:W-:Y:S04]  /*14260*/  LDGSTS.E.BYPASS.LTC128B.128 [R21+0xc400], desc[UR52][R6.64+0x300], P0 ;  /* 0x0c40030006157fae */ /* 0x000fe80008101d74 */
[----:B------:R0:W-:Y:S04]  /*14270*/  LDGSTS.E.BYPASS.LTC128B.128 [R21+0xe400], desc[UR52][R6.64+0x380], P1 ;  /* 0x0e40038006157fae */ /* 0x0001e80008901d74 */
[----:B------:R2:W-:Y:S01]  /*14280*/  LDGSTS.E.BYPASS.LTC128B.128 [R21+0xc00], desc[UR52][R4.64], !P3 ;  /* 0x00c0000004157fae */ /* 0x0005e2000d901d74 */
[----:B------:R-:W-:-:S04]  /*14290*/  ISETP.NE.AND P3, PT, R12, RZ, PT ;  /* 0x000000ff0c00720c */ /* 0x000fc80003f65270 */
[----:B0-----:R-:W-:-:S09]  /*142a0*/  P2R R6, PR, RZ, 0x8 ;  /* 0x00000008ff067803 */ /* 0x001fd20000000000 */
        /* <DEDUP_REMOVED lines=10> */
[----:B------:R2:W-:Y:S01]  /*14350*/  LDGSTS.E.BYPASS.LTC128B.128 [R21+0x3400], desc[UR52][R2.64+0x80], !P3 ;  /* 0x0340008002157fae */ /* 0x0005e2000d901d74 */
[----:B------:R-:W-:-:S03]  /*14360*/  ISETP.NE.AND P3, PT, R11, RZ, PT ;  /* 0x000000ff0b00720c */ /* 0x000fc60003f65270 */
[----:B------:R2:W-:Y:S04]  /*14370*/  LDGSTS.E.BYPASS.LTC128B.128 [R21+0x5400], desc[UR52][R2.64+0x100], !P6 ;  /* 0x0540010002157fae */ /* 0x0005e8000f101d74 */
[----:B------:R2:W-:Y:S04]  /*14380*/  LDGSTS.E.BYPASS.LTC128B.128 [R21+0x7400], desc[UR52][R2.64+0x180], !P2 ;  /* 0x0740018002157fae */ /* 0x0005e8000d101d74 */
[----:B------:R2:W-:Y:S04]  /*14390*/  LDGSTS.E.BYPASS.LTC128B.128 [R21+0x9400], desc[UR52][R2.64+0x200], !P5 ;  /* 0x0940020002157fae */ /* 0x0005e8000e901d74 */
[----:B------:R2:W-:Y:S04]  /*143a0*/  LDGSTS.E.BYPASS.LTC128B.128 [R21+0xb400], desc[UR52][R2.64+0x280], !P4 ;  /* 0x0b40028002157fae */ /* 0x0005e8000e101d74 */
[----:B------:R2:W-:Y:S04]  /*143b0*/  LDGSTS.E.BYPASS.LTC128B.128 [R21+0xd400], desc[UR52][R2.64+0x300], P0 ;  /* 0x0d40030002157fae */ /* 0x0005e80008101d74 */
[----:B---34-:R2:W-:Y:S02]  /*143c0*/  LDGSTS.E.BYPASS.LTC128B.128 [R21+0xf400], desc[UR52][R2.64+0x380], P1 ;  /* 0x0f40038002157fae */ /* 0x0185e40008901d74 */
.L_x_5107:
[----:B--2---:R-:W-:Y:S02]  /*143d0*/  P2R R4, PR, RZ, 0x2 ;  /* 0x00000002ff047803 */ /* 0x004fe40000000000 */
[----:B------:R-:W-:Y:S02]  /*143e0*/  LOP3.LUT P1, RZ, R16, 0x80, RZ, 0xc0, !PT ;  /* 0x0000008010ff7812 */ /* 0x000fe4000782c0ff */
[----:B------:R-:W-:Y:S02]  /*143f0*/  IADD3 R2, P2, R14, R0, RZ ;  /* 0x000000000e027210 */ /* 0x000fe40007f5e0ff */
[----:B------:R-:W-:Y:S02]  /*14400*/  P2R R5, PR, RZ, 0x8 ;  /* 0x00000008ff057803 */ /* 0x000fe40000000000 */
[C---:B------:R-:W-:Y:S01]  /*14410*/  LOP3.LUT P3, RZ, R16.reuse, 0x40, RZ, 0xc0, !PT ;  /* 0x0000004010ff7812 */ /* 0x040fe2000786c0ff */
[----:B------:R-:W-:Y:S01]  /*14420*/  IMAD.X R3, RZ, RZ, R20, P2 ;  /* 0x000000ffff037224 */ /* 0x000fe200010e0614 */
[----:B------:R-:W-:-:S02]  /*14430*/  LOP3.LUT P2, RZ, R16, 0x20, RZ, 0xc0, !PT ;  /* 0x0000002010ff7812 */ /* 0x000fc4000784c0ff */
[----:B------:R-:W-:-:S03]  /*14440*/  LOP3.LUT P6, RZ, R16, 0x10, RZ, 0xc0, !PT ;  /* 0x0000001010ff7812 */ /* 0x000fc600078cc0ff */
[----:B------:R-:W-:Y:S01]  /*14450*/  @!PT LDS RZ, [RZ] ;  /* 0x00000000fffff984 */ /* 0x000fe20000000800 */
[----:B------:R-:W-:Y:S01]  /*14460*/  @!PT LDS RZ, [RZ] ;  /* 0x00000000fffff984 */ /* 0x000fe20000000800 */
[----:B------:R-:W-:Y:S01]  /*14470*/  @!PT LDS RZ, [RZ] ;  /* 0x00000000fffff984 */ /* 0x000fe20000000800 */
[----:B------:R0:W-:Y:S01]  /*14480*/  LDGSTS.E.BYPASS.LTC128B.128 [R21+0x1c00], desc[UR52][R2.64], !P1 ;  /* 0x01c0000002157fae */ /* 0x0001e2000c901d74 */
[----:B------:R-:W-:-:S05]  /*14490*/  ISETP.NE.AND P1, PT, R4, RZ, PT ;  /* 0x000000ff0400720c */ /* 0x000fca0003f25270 */
[----:B------:R0:W-:Y:S01]  /*144a0*/  LDGSTS.E.BYPASS.LTC128B.128 [R21+0x3c00], desc[UR52][R2.64+0x80], !P3 ;  /* 0x03c0008002157fae */ /* 0x0001e2000d901d74 */
[----:B------:R-:W-:-:S03]  /*144b0*/  ISETP.NE.AND P3, PT, R5, RZ, PT ;  /* 0x000000ff0500720c */ /* 0x000fc60003f65270 */
        /* <DEDUP_REMOVED lines=8> */
.L_x_5028:
        /* <DEDUP_REMOVED lines=11> */
.L_x_5029:
[----:B------:R0:W-:Y:S01]  /*145f0*/  SYNCS.ARRIVE.TRANS64.A1T0 RZ, [R8+URZ+0x28c50], RZ ;  /* 0x028c50ff08ff79a7 */ /* 0x0001e2000810003f */
[----:B------:R-:W-:Y:S05]  /*14600*/  @P3 BRA `(.L_x_5030) ;  /* 0xfffffff000743947 */ /* 0x000fea000383ffff */
[----:B------:R-:W-:Y:S05]  /*14610*/  BSYNC B0 ;  /* 0x0000000000007941 */ /* 0x000fea0003800000 */
.L_x_5017:
[----:B------:R-:W2:Y:S01]  /*14620*/  S2R R0, SR_TID.X ;  /* 0x0000000000007919 */ /* 0x000ea20000002100 */
[----:B------:R-:W-:Y:S01]  /*14630*/  VIADD R18, R18, 0x1 ;  /* 0x0000000112127836 */ /* 0x000fe20000000000 */
[----:B------:R-:W-:Y:S04]  /*14640*/  BSSY B0, `(.L_x_5031) ;  /* 0x0000013000007945 */ /* 0x000fe80003800000 */
[----:B------:R-:W-:-:S04]  /*14650*/  ISETP.NE.AND P0, PT, R18, 0x2, PT ;  /* 0x000000021200780c */ /* 0x000fc80003f05270 */
[----:B------:R-:W-:Y:S02]  /*14660*/  SEL R18, R18, RZ, P0 ;  /* 0x000000ff12127207 */ /* 0x000fe40000000000 */
[----:B------:R-:W-:Y:S02]  /*14670*/  SEL R5, RZ, 0x1, P0 ;  /* 0x00000001ff057807 */ /* 0x000fe40000000000 */
[----:B--2---:R-:W-:-:S04]  /*14680*/  LOP3.LUT R0, R0, 0x7f, RZ, 0xc0, !PT ;  /* 0x0000007f00007812 */ /* 0x004fc800078ec0ff */
[----:B------:R-:W-:-:S13]  /*14690*/  ISETP.NE.AND P1, PT, R0, RZ, PT ;  /* 0x000000ff0000720c */ /* 0x000fda0003f25270 */
[----:B------:R-:W-:Y:S05]  /*146a0*/  @P1 BRA `(.L_x_5032) ;  /* 0x0000000000301947 */ /* 0x000fea0003800000 */
[----:B------:R-:W2:Y:S01]  /*146b0*/  S2R R9, SR_LANEID ;  /* 0x0000000000097919 */ /* 0x000ea20000000000 */
[----:B------:R-:W-:Y:S01]  /*146c0*/  VOTEU.ANY UR4, UPT, PT ;  /* 0x0000000000047886 */ /* 0x000fe200038e0100 */
[----:B------:R-:W3:Y:S01]  /*146d0*/  LDC.64 R2, c[0x0][0xc80] ;  /* 0x00032000ff027b82 */ /* 0x000ee20000000a00 */
[----:B------:R-:W2:Y:S08]  /*146e0*/  FLO.U32 R0, UR4 ;  /* 0x0000000400007d00 */ /* 0x000eb000080e0000 */
[----:B------:R-:W3:Y:S01]  /*146f0*/  POPC R7, UR4 ;  /* 0x0000000400077d09 */ /* 0x000ee20008000000 */
[----:B--2---:R-:W-:-:S13]  /*14700*/  ISETP.EQ.U32.AND P0, PT, R0, R9, PT ;  /* 0x000000090000720c */ /* 0x004fda0003f02070 */
[----:B---3--:R-:W2:Y:S01]  /*14710*/  @P0 ATOMG.E.ADD.STRONG.GPU PT, R3, desc[UR52][R2.64], R7 ;  /* 0x00000007020309a8 */ /* 0x008ea200081ee1f4 */
[----:B------:R-:W3:Y:S02]  /*14720*/  S2R R4, SR_LTMASK ;  /* 0x0000000000047919 */ /* 0x000ee40000003900 */
[----:B---3--:R-:W-:-:S04]  /*14730*/  LOP3.LUT R4, R4, UR4, RZ, 0xc0, !PT ;  /* 0x0000000404047c12 */ /* 0x008fc8000f8ec0ff */
[----:B------:R-:W3:Y:S01]  /*14740*/  POPC R33, R4 ;  /* 0x0000000400217309 */ /* 0x000ee20000000000 */
[----:B--2---:R-:W3:Y:S02]  /*14750*/  SHFL.IDX PT, R0, R3, R0, 0x1f ;  /* 0x00001f0003007589 */ /* 0x004ee400000e0000 */
[----:B---3--:R-:W-:-:S07]  /*14760*/  IADD3 R33, R0, UR46, R33 ;  /* 0x0000002e00217c10 */ /* 0x008fce000fffe021 */
.L_x_5032:
[----:B------:R-:W-:Y:S05]  /*14770*/  BSYNC B0 ;  /* 0x0000000000007941 */ /* 0x000fea0003800000 */
.L_x_5031:
[----:B------:R-:W-:-:S07]  /*14780*/  LOP3.LUT R22, R22, R5, RZ, 0x3c, !PT ;  /* 0x0000000516167212 */ /* 0x000fce00078e3cff */
.L_x_4992:
[----:B------:R-:W-:Y:S05]  /*14790*/  BSYNC B7 ;  /* 0x0000000000077941 */ /* 0x000fea0003800000 */
.L_x_4990:
[----:B------:R-:W-:-:S13]  /*147a0*/  LOP3.LUT P0, RZ, R16, 0x2000, RZ, 0xc0, !PT ;  /* 0x0000200010ff7812 */ /* 0x000fda000780c0ff */
[----:B------:R-:W-:Y:S05]  /*147b0*/  @!P0 BRA `(.L_x_5033) ;  /* 0x0000000000248947 */ /* 0x000fea0003800000 */
[----:B------:R-:W-:Y:S05]  /*147c0*/  WARPSYNC.ALL ;  /* 0x0000000000007948 */ /* 0x000fea0003800000 */
[----:B------:R-:W2:Y:S08]  /*147d0*/  S2UR UR5, SR_CgaCtaId ;  /* 0x00000000000579c3 */ /* 0x000eb00000008800 */
[----:B------:R-:W-:Y:S06]  /*147e0*/  BAR.SYNC.DEFER_BLOCKING 0x5, 0x180 ;  /* 0x0146000000007b1d */ /* 0x000fec0000010000 */
[----:B------:R-:W-:-:S02]  /*147f0*/  UMOV UR4, 0x400 ;  /* 0x0000040000047882 */ /* 0x000fc40000000000 */
[----:B--2---:R-:W-:-:S06]  /*14800*/  ULEA UR4, UR5, UR4, 0x18 ;  /* 0x0000000405047291 */ /* 0x004fcc000f8ec03f */
[----:B------:R-:W-:-:S05]  /*14810*/  IMAD.U32 R17, RZ, RZ, UR4 ;  /* 0x00000004ff117e24 */ /* 0x000fca000f8e00ff */
[----:B------:R2:W3:Y:S01]  /*14820*/  LDS R33, [R17+0x28cd0] ;  /* 0x028cd00011217984 */ /* 0x0004e20000000800 */
[----:B------:R-:W-:Y:S06]  /*14830*/  BAR.ARV 0x4, 0x180 ;  /* 0x0106000000007b1d */ /* 0x000fec0000002000 */
[----:B------:R-:W-:Y:S05]  /*14840*/  BRA `(.L_x_5034) ;  /* 0x00000000002c7947 */ /* 0x000fea0003800000 */
.L_x_5033:
[----:B------:R-:W-:-:S03]  /*14850*/  UMOV UR4, 0xffffffff ;  /* 0xffffffff00047882 */ /* 0x000fc60000000000 */
[----:B------:R-:W-:Y:S05]  /*14860*/  BRA.DIV UR4, `(.L_x_5035) ;  /* 0x0000002604cc7947 */ /* 0x000fea000b800000 */
[----:B------:R2:W3:Y:S02]  /*14870*/  SHFL.IDX PT, R14, R33, RZ, 0x1f ;  /* 0x00001fff210e7589 */ /* 0x0004e400000e0000 */
.L_x_5110:
[----:B------:R-:W4:Y:S01]  /*14880*/  @!P1 S2R R3, SR_CgaCtaId ;  /* 0x0000000000039919 */ /* 0x000f220000008800 */
[----:B------:R-:W-:Y:S05]  /*14890*/  WARPSYNC.ALL ;  /* 0x0000000000007948 */ /* 0x000fea0003800000 */
[----:B------:R-:W-:Y:S01]  /*148a0*/  BAR.SYNC.DEFER_BLOCKING 0x4, 0x180 ;  /* 0x0106000000007b1d */ /* 0x000fe20000010000 */
[----:B------:R-:W-:-:S04]  /*148b0*/  @!P1 MOV R0, 0x400 ;  /* 0x0000040000009802 */ /* 0x000fc80000000f00 */
[----:B----4-:R-:W-:-:S05]  /*148c0*/  @!P1 LEA R17, R3, R0, 0x18 ;  /* 0x0000000003119211 */ /* 0x010fca00078ec0ff */
[----:B------:R2:W-:Y:S02]  /*148d0*/  @!P1 STS [R17+0x28cd0], R33 ;  /* 0x028cd02111009388 */ /* 0x0005e40000000800 */
[----:B--23--:R-:W-:Y:S01]  /*148e0*/  IMAD.MOV.U32 R33, RZ, RZ, R14 ;  /* 0x000000ffff217224 */ /* 0x00cfe200078e000e */
[----:B------:R-:W-:Y:S06]  /*148f0*/  BAR.ARV 0x5, 0x180 ;  /* 0x0146000000007b1d */ /* 0x000fec0000002000 */
.L_x_5034:
[----:B------:R-:W-:Y:S02]  /*14900*/  ULDC UR4, c[0x0][0xc38] ;  /* 0x00030e0000047ab9 */ /* 0x000fe40000000800 */
[----:B---3--:R-:W-:-:S13]  /*14910*/  ISETP.GE.AND P0, PT, R33, UR4, PT ;  /* 0x0000000421007c0c */ /* 0x008fda000bf06270 */
[----:B------:R-:W-:Y:S05]  /*14920*/  @!P0 BRA `(.L_x_5036) ;  /* 0xffffffc400cc8947 */ /* 0x000fea000383ffff */
.L_x_4981:
[----:B------:R-:W3:Y:S01]  /*14930*/  LDL.LU R0, [R1+0x4] ;  /* 0x0000040001007983 */ /* 0x000ee20000300800 */
[----:B------:R-:W-:Y:S01]  /*14940*/  BSSY B0, `(.L_x_5037) ;  /* 0x000000b000007945 */ /* 0x000fe20003800000 */
[----:B------:R-:W4:Y:S01]  /*14950*/  S2R R5, SR_CgaCtaId ;  /* 0x0000000000057919 */ /* 0x000f220000008800 */
[----:B---3--:R-:W-:-:S05]  /*14960*/  VIADD R0, R0, 0x1 ;  /* 0x0000000100007836 */ /* 0x008fca0000000000 */
[----:B------:R-:W-:-:S04]  /*14970*/  LEA.HI R2, R0, R0, RZ, 0x1 ;  /* 0x0000000000027211 */ /* 0x000fc800078f08ff */
[----:B------:R-:W-:Y:S02]  /*14980*/  LOP3.LUT R3, R2, 0xfffffffe, RZ, 0xc0, !PT ;  /* 0xfffffffe02037812 */ /* 0x000fe400078ec0ff */
[----:B------:R-:W-:-:S03]  /*14990*/  MOV R2, 0x400 ;  /* 0x0000040000027802 */ /* 0x000fc60000000f00 */
[----:B------:R-:W-:Y:S01]  /*149a0*/  IMAD.IADD R0, R0, 0x1, -R3 ;  /* 0x0000000100007824 */ /* 0x000fe200078e0a03 */
[----:B----4-:R-:W-:-:S04]  /*149b0*/  LEA R7, R5, R2, 0x18 ;  /* 0x0000000205077211 */ /* 0x010fc800078ec0ff */
[----:B------:R-:W-:-:S04]  /*149c0*/  SHF.L.U32 R0, R0, 0x1f, RZ ;  /* 0x0000001f00007819 */ /* 0x000fc800000006ff */
[----:B------:R-:W3:Y:S02]  /*149d0*/  SYNCS.PHASECHK.TRANS64.TRYWAIT P0, [R7+URZ+0x28c20], R0 ;  /* 0x028c2000070075a7 */ /* 0x000ee4000800017f */
[----:B---3--:R-:W-:Y:S05]  /*149e0*/  @!P0 BRA `(.L_x_5038) ;  /* 0x0000002400948947 */ /* 0x008fea0003800000 */
.L_x_5111:
[----:B------:R-:W-:Y:S05]  /*149f0*/  BSYNC B0 ;  /* 0x0000000000007941 */ /* 0x000fea0003800000 */
.L_x_5037:
[----:B------:R-:W-:-:S03]  /*14a00*/  UMOV UR4, 0xffffffff ;  /* 0xffffffff00047882 */ /* 0x000fc60000000000 */
[----:B------:R-:W-:Y:S05]  /*14a10*/  BRA.DIV UR4, `(.L_x_5039) ;  /* 0x00000026049c7947 */ /* 0x000fea000b800000 */
[----:B---3--:R-:W3:Y:S02]  /*14a20*/  S2R R0, SR_TID.X ;  /* 0x0000000000007919 */ /* 0x008ee40000002100 */
[----:B---3--:R-:W-:-:S04]  /*14a30*/  SHF.R.U32.HI R0, RZ, 0x5, R0 ;  /* 0x00000005ff007819 */ /* 0x008fc80000011600 */
[----:B------:R-:W-:-:S05]  /*14a40*/  LOP3.LUT R0, R0, 0x3, RZ, 0xc0, !PT ;  /* 0x0000000300007812 */ /* 0x000fca00078ec0ff */
[----:B------:R3:W4:Y:S02]  /*14a50*/  SHFL.IDX PT, R14, R0, RZ, 0x1f ;  /* 0x00001fff000e7589 */ /* 0x00072400000e0000 */
.L_x_5114:
[----:B----4-:R-:W-:Y:S01]  /*14a60*/  ISETP.NE.AND P0, PT, R14, RZ, PT ;  /* 0x000000ff0e00720c */ /* 0x010fe20003f05270 */
[----:B------:R-:W-:-:S12]  /*14a70*/  BSSY B0, `(.L_x_5040) ;  /* 0x0000024000007945 */ /* 0x000fd80003800000 */
[----:B------:R-:W-:Y:S05]  /*14a80*/  @P0 BRA `(.L_x_5041) ;  /* 0x0000000000880947 */ /* 0x000fea0003800000 */
[----:B------:R-:W-:-:S03]  /*14a90*/  UMOV UR4, 0xffffffff ;  /* 0xffffffff00047882 */ /* 0x000fc60000000000 */
[----:B------:R-:W-:Y:S05]  /*14aa0*/  BRA.DIV UR4, `(.L_x_5042) ;  /* 0x0000002604ac7947 */ /* 0x000fea000b800000 */
[----:B------:R-:W-:-:S13]  /*14ab0*/  ELECT P6, URZ, PT ;  /* 0x00000000003f782f */ /* 0x000fda00038c0000 */
.L_x_5117:
[----:B------:R-:W-:Y:S05]  /*14ac0*/  @!P6 BRA `(.L_x_5041) ;  /* 0x000000000078e947 */ /* 0x000fea0003800000 */
[----:B------:R-:W-:-:S06]  /*14ad0*/  ULOP3.LUT UR4, UR39, 0x2, URZ, 0xfc, !UPT ;  /* 0x0000000227047892 */ /* 0x000fcc000f8efc3f */
[----:B---3--:R-:W-:-:S04]  /*14ae0*/  MOV R0, UR4 ;  /* 0x0000000400007c02 */ /* 0x008fc80008000f00 */
[----:B------:R-:W-:-:S13]  /*14af0*/  ISETP.NE.AND P0, PT, R0, 0x3, PT ;  /* 0x000000030000780c */ /* 0x000fda0003f05270 */
[----:B------:R-:W-:Y:S05]  /*14b00*/  @!P0 BRA `(.L_x_5043) ;  /* 0x0000000000048947 */ /* 0x000fea0003800000 */
[----:B------:R-:W-:Y:S01]  /*14b10*/  BPT.TRAP 0x1 ;  /* 0x000000040000795c */ /* 0x000fe20000300000 */
.L_x_5043:
[----:B------:R-:W-:Y:S01]  /*14b20*/  IMAD R5, R18, 0x8, R7 ;  /* 0x0000000812057824 */ /* 0x000fe200078e0207 */
[----:B------:R-:W-:Y:S01]  /*14b30*/  SHF.L.U32 R0, R22, 0x1f, RZ ;  /* 0x0000001f16007819 */ /* 0x000fe200000006ff */
[----:B------:R-:W-:-:S03]  /*14b40*/  VIADD R18, R18, 0x1 ;  /* 0x0000000112127836 */ /* 0x000fc60000000000 */
[----:B------:R-:W3:Y:S02]  /*14b50*/  SYNCS.PHASECHK.TRANS64.TRYWAIT P1, [R5+URZ+0x28c40], R0 ;  /* 0x028c4000050075a7 */ /* 0x000ee4000802017f */
[----:B------:R-:W-:-:S04]  /*14b60*/  ISETP.NE.AND P2, PT, R18, 0x2, PT ;  /* 0x000000021200780c */ /* 0x000fc80003f45270 */
[----:B------:R-:W-:Y:S01]  /*14b70*/  SEL R3, RZ, 0x1, P2 ;  /* 0x00000001ff037807 */ /* 0x000fe20001000000 */
[----:B---3--:R-:W-:Y:S08]  /*14b80*/  @!P1 BRA `(.L_x_5044) ;  /* 0x0000002400949947 */ /* 0x008ff00003800000 */
.L_x_5118:
[----:B------:R-:W-:Y:S02]  /*14b90*/  SEL R18, R18, RZ, P2 ;  /* 0x000000ff12127207 */ /* 0x000fe40001000000 */
[----:B------:R-:W-:Y:S01]  /*14ba0*/  LOP3.LUT R2, R22, R3, RZ, 0x3c, !PT ;  /* 0x0000000316027212 */ /* 0x000fe200078e3cff */
[----:B------:R-:W-:Y:S06]  /*14bb0*/  @!P0 BRA `(.L_x_5045) ;  /* 0x0000000000048947 */ /* 0x000fec0003800000 */
[----:B------:R-:W-:Y:S01]  /*14bc0*/  BPT.TRAP 0x1 ;  /* 0x000000040000795c */ /* 0x000fe20000300000 */
.L_x_5045:
[----:B------:R-:W-:Y:S01]  /*14bd0*/  IMAD R3, R18, 0x8, R7 ;  /* 0x0000000812037824 */ /* 0x000fe200078e0207 */
[----:B------:R-:W-:-:S04]  /*14be0*/  SHF.L.U32 R2, R2, 0x1f, RZ ;  /* 0x0000001f02027819 */ /* 0x000fc800000006ff */
[----:B------:R-:W4:Y:S02]  /*14bf0*/  SYNCS.PHASECHK.TRANS64.TRYWAIT P1, [R3+URZ+0x28c40], R2 ;  /* 0x028c4002030075a7 */ /* 0x000f24000802017f */
[----:B----4-:R-:W-:Y:S05]  /*14c00*/  @!P1 BRA `(.L_x_5046) ;  /* 0x0000002400889947 */ /* 0x010fea0003800000 */
.L_x_5119:
[----:B------:R-:W-:Y:S05]  /*14c10*/  @!P0 BRA `(.L_x_5047) ;  /* 0x0000000000048947 */ /* 0x000fea0003800000 */
[----:B------:R-:W-:Y:S01]  /*14c20*/  BPT.TRAP 0x1 ;  /* 0x000000040000795c */ /* 0x000fe20000300000 */
.L_x_5047:
[----:B------:R-:W0:Y:S02]  /*14c30*/  SYNCS.PHASECHK.TRANS64.TRYWAIT P1, [R5+URZ+0x28c60], R0 ;  /* 0x028c6000050075a7 */ /* 0x000e24000802017f */
[----:B0-----:R-:W-:Y:S05]  /*14c40*/  @!P1 BRA `(.L_x_5048) ;  /* 0x00000024008c9947 */ /* 0x001fea0003800000 */
.L_x_5120:
[----:B------:R-:W-:Y:S05]  /*14c50*/  @!P0 BRA `(.L_x_5049) ;  /* 0x0000000000048947 */ /* 0x000fea0003800000 */
[----:B------:R-:W-:Y:S01]  /*14c60*/  BPT.TRAP 0x1 ;  /* 0x000000040000795c */ /* 0x000fe20000300000 */
.L_x_5049:
[----:B------:R0:W0:Y:S02]  /*14c70*/  SYNCS.PHASECHK.TRANS64.TRYWAIT P0, [R3+URZ+0x28c60], R2 ;  /* 0x028c6002030075a7 */ /* 0x000024000800017f */
[----:B0-----:R-:W-:Y:S05]  /*14c80*/  @!P0 NANOSLEEP.SYNCS 0x989680 ;  /* 0x009896800000895d */ /* 0x001fea0003900000 */
[----:B------:R-:W0:Y:S02]  /*14c90*/  @!P0 SYNCS.PHASECHK.TRANS64 P0, [R3+URZ+0x28c60], R2 ;  /* 0x028c6002030085a7 */ /* 0x000e24000800007f */
[----:B0-----:R-:W-:Y:S05]  /*14ca0*/  @!P0 BRA `(.L_x_5049) ;  /* 0xfffffffc00f08947 */ /* 0x001fea000383ffff */
.L_x_5041:
[----:B------:R-:W-:Y:S05]  /*14cb0*/  BSYNC B0 ;  /* 0x0000000000007941 */ /* 0x000fea0003800000 */
.L_x_5040:
[----:B------:R-:W-:Y:S05]  /*14cc0*/  EXIT ;  /* 0x000000000000794d */ /* 0x000fea0003800000 */
.L_x_4877:
[----:B0-----:R-:W-:-:S04]  /*14cd0*/  IMAD.U32 R3, RZ, RZ, UR21 ;  /* 0x00000015ff037e24 */ /* 0x001fc8000f8e00ff */
[----:B------:R0:W1:Y:S03]  /*14ce0*/  SYNCS.PHASECHK.TRANS64.TRYWAIT P1, [R3+URZ+0x28c50], R0 ;  /* 0x028c5000030075a7 */ /* 0x000066000802017f */
[----:B-1----:R-:W-:Y:S05]  /*14cf0*/  @!P1 NANOSLEEP.SYNCS 0x989680 ;  /* 0x009896800000995d */ /* 0x002fea0003900000 */
[----:B------:R-:W1:Y:S02]  /*14d00*/  @!P1 SYNCS.PHASECHK.TRANS64 P1, [R3+URZ+0x28c50], R0 ;  /* 0x028c5000030095a7 */ /* 0x000e64000802007f */
[----:B-1----:R-:W-:Y:S05]  /*14d10*/  @!P1 BRA `(.L_x_4877) ;  /* 0xfffffffc00ec9947 */ /* 0x002fea000383ffff */
[----:B------:R-:W-:Y:S05]  /*14d20*/  BRA `(.L_x_5050) ;  /* 0xfffffecc00d47947 */ /* 0x000fea000383ffff */
.L_x_4883:
[----:B-1----:R-:W-:-:S04]  /*14d30*/  IMAD.U32 R3, RZ, RZ, UR21 ;  /* 0x00000015ff037e24 */ /* 0x002fc8000f8e00ff */
[----:B------:R1:W2:Y:S03]  /*14d40*/  SYNCS.PHASECHK.TRANS64.TRYWAIT P1, [R3+URZ+0x28c50], R0 ;  /* 0x028c5000030075a7 */ /* 0x0002a6000802017f */
[----:B--2---:R-:W-:Y:S05]  /*14d50*/  @!P1 NANOSLEEP.SYNCS 0x989680 ;  /* 0x009896800000995d */ /* 0x004fea0003900000 */
[----:B------:R-:W2:Y:S02]  /*14d60*/  @!P1 SYNCS.PHASECHK.TRANS64 P1, [R3+URZ+0x28c50], R0 ;  /* 0x028c5000030095a7 */ /* 0x000ea4000802007f */
[----:B--2---:R-:W-:Y:S05]  /*14d70*/  @!P1 BRA `(.L_x_4883) ;  /* 0xfffffffc00ec9947 */ /* 0x004fea000383ffff */
[----:B------:R-:W-:Y:S05]  /*14d80*/  BRA `(.L_x_4882) ;  /* 0xfffffed800cc7947 */ /* 0x000fea000383ffff */
.L_x_4893:
[----:B0-----:R-:W-:-:S04]  /*14d90*/  MOV R3, UR42 ;  /* 0x0000002a00037c02 */ /* 0x001fc80008000f00 */
[----:B------:R0:W1:Y:S03]  /*14da0*/  SYNCS.PHASECHK.TRANS64.TRYWAIT P1, [R3+URZ+0x28c00], R0 ;  /* 0x028c0000030075a7 */ /* 0x000066000802017f */
[----:B-1----:R-:W-:Y:S05]  /*14db0*/  @!P1 NANOSLEEP.SYNCS 0x989680 ;  /* 0x009896800000995d */ /* 0x002fea0003900000 */
[----:B------:R-:W1:Y:S02]  /*14dc0*/  @!P1 SYNCS.PHASECHK.TRANS64 P1, [R3+URZ+0x28c00], R0 ;  /* 0x028c0000030095a7 */ /* 0x000e64000802007f */
[----:B-1----:R-:W-:Y:S05]  /*14dd0*/  @!P1 BRA `(.L_x_4893) ;  /* 0xfffffffc00ec9947 */ /* 0x002fea000383ffff */
[----:B------:R-:W-:Y:S05]  /*14de0*/  BRA `(.L_x_5051) ;  /* 0xfffffef000507947 */ /* 0x000fea000383ffff */
.L_x_4897:
[----:B--2---:R2:W3:Y:S02]  /*14df0*/  SYNCS.PHASECHK.TRANS64.TRYWAIT P1, [R7+URZ+0x28c30], R8 ;  /* 0x028c3008070075a7 */ /* 0x0044e4000802017f */
[----:B---3--:R-:W-:Y:S05]  /*14e00*/  @!P1 NANOSLEEP.SYNCS 0x989680 ;  /* 0x009896800000995d */ /* 0x008fea0003900000 */
[----:B------:R-:W3:Y:S02]  /*14e10*/  @!P1 SYNCS.PHASECHK.TRANS64 P1, [R7+URZ+0x28c30], R8 ;  /* 0x028c3008070095a7 */ /* 0x000ee4000802007f */
[----:B---3--:R-:W-:Y:S05]  /*14e20*/  @!P1 BRA `(.L_x_4897) ;  /* 0xfffffffc00f09947 */ /* 0x008fea000383ffff */
[----:B------:R-:W-:Y:S05]  /*14e30*/  BRA `(.L_x_4896) ;  /* 0xfffffef0006c7947 */ /* 0x000fea000383ffff */
.L_x_4910:
[----:B--2---:R2:W3:Y:S02]  /*14e40*/  SYNCS.PHASECHK.TRANS64.TRYWAIT P1, [R7+URZ+0x28c50], R8 ;  /* 0x028c5008070075a7 */ /* 0x0044e4000802017f */
[----:B---3--:R-:W-:Y:S05]  /*14e50*/  @!P1 NANOSLEEP.SYNCS 0x989680 ;  /* 0x009896800000995d */ /* 0x008fea0003900000 */
[----:B------:R-:W3:Y:S02]  /*14e60*/  @!P1 SYNCS.PHASECHK.TRANS64 P1, [R7+URZ+0x28c50], R8 ;  /* 0x028c5008070095a7 */ /* 0x000ee4000802007f */
[----:B---3--:R-:W-:Y:S05]  /*14e70*/  @!P1 BRA `(.L_x_4910) ;  /* 0xfffffffc00f09947 */ /* 0x008fea000383ffff */
[----:B------:R-:W-:Y:S05]  /*14e80*/  BRA `(.L_x_4909) ;  /* 0xffffff10001c7947 */ /* 0x000fea000383ffff */
.L_x_4919:
[----:B--2---:R-:W-:-:S04]  /*14e90*/  IMAD.U32 R6, RZ, RZ, UR21 ;  /* 0x00000015ff067e24 */ /* 0x004fc8000f8e00ff */
[----:B------:R2:W3:Y:S03]  /*14ea0*/  SYNCS.PHASECHK.TRANS64.TRYWAIT P1, [R6+URZ+0x28c30], R7 ;  /* 0x028c3007060075a7 */ /* 0x0004e6000802017f */
[----:B---3--:R-:W-:Y:S05]  /*14eb0*/  @!P1 NANOSLEEP.SYNCS 0x989680 ;  /* 0x009896800000995d */ /* 0x008fea0003900000 */
[----:B------:R-:W3:Y:S02]  /*14ec0*/  @!P1 SYNCS.PHASECHK.TRANS64 P1, [R6+URZ+0x28c30], R7 ;  /* 0x028c3007060095a7 */ /* 0x000ee4000802007f */
[----:B---3--:R-:W-:Y:S05]  /*14ed0*/  @!P1 BRA `(.L_x_4919) ;  /* 0xfffffffc00ec9947 */ /* 0x008fea000383ffff */
[----:B------:R-:W-:Y:S05]  /*14ee0*/  BRA `(.L_x_4918) ;  /* 0xffffff1400a47947 */ /* 0x000fea000383ffff */
.L_x_4932:
[----:B--2---:R-:W-:-:S04]  /*14ef0*/  IMAD.U32 R10, RZ, RZ, UR21 ;  /* 0x00000015ff0a7e24 */ /* 0x004fc8000f8e00ff */
[----:B------:R2:W3:Y:S03]  /*14f00*/  SYNCS.PHASECHK.TRANS64.TRYWAIT P1, [R10+URZ+0x28c50], R7 ;  /* 0x028c50070a0075a7 */ /* 0x0004e6000802017f */
[----:B---3--:R-:W-:Y:S05]  /*14f10*/  @!P1 NANOSLEEP.SYNCS 0x989680 ;  /* 0x009896800000995d */ /* 0x008fea0003900000 */
[----:B------:R-:W3:Y:S02]  /*14f20*/  @!P1 SYNCS.PHASECHK.TRANS64 P1, [R10+URZ+0x28c50], R7 ;  /* 0x028c50070a0095a7 */ /* 0x000ee4000802007f */
[----:B---3--:R-:W-:Y:S05]  /*14f30*/  @!P1 BRA `(.L_x_4932) ;  /* 0xfffffffc00ec9947 */ /* 0x008fea000383ffff */
[----:B------:R-:W-:Y:S05]  /*14f40*/  BRA `(.L_x_4931) ;  /* 0xffffff3800907947 */ /* 0x000fea000383ffff */
.L_x_4942:
[----:B--2---:R-:W-:-:S04]  /*14f50*/  IMAD.U32 R5, RZ, RZ, UR21 ;  /* 0x00000015ff057e24 */ /* 0x004fc8000f8e00ff */
[----:B------:R2:W3:Y:S03]  /*14f60*/  SYNCS.PHASECHK.TRANS64.TRYWAIT P2, [R5+URZ+0x28c30], R8 ;  /* 0x028c3008050075a7 */ /* 0x0004e6000804017f */
[----:B---3--:R-:W-:Y:S05]  /*14f70*/  @!P2 NANOSLEEP.SYNCS 0x989680 ;  /* 0x009896800000a95d */ /* 0x008fea0003900000 */
[----:B------:R-:W3:Y:S02]  /*14f80*/  @!P2 SYNCS.PHASECHK.TRANS64 P2, [R5+URZ+0x28c30], R8 ;  /* 0x028c30080500a5a7 */ /* 0x000ee4000804007f */
[----:B---3--:R-:W-:Y:S05]  /*14f90*/  @!P2 BRA `(.L_x_4942) ;  /* 0xfffffffc00eca947 */ /* 0x008fea000383ffff */
[----:B------:R-:W-:Y:S05]  /*14fa0*/  BRA `(.L_x_4941) ;  /* 0xffffff4000187947 */ /* 0x000fea000383ffff */
.L_x_4947:
[----:B---3--:R-:W-:-:S04]  /*14fb0*/  IMAD.U32 R11, RZ, RZ, UR21 ;  /* 0x00000015ff0b7e24 */ /* 0x008fc8000f8e00ff */
[----:B------:R3:W4:Y:S03]  /*14fc0*/  SYNCS.PHASECHK.TRANS64.TRYWAIT P2, [R11+URZ+0x28c50], R8 ;  /* 0x028c50080b0075a7 */ /* 0x000726000804017f */
[----:B----4-:R-:W-:Y:S05]  /*14fd0*/  @!P2 NANOSLEEP.SYNCS 0x989680 ;  /* 0x009896800000a95d */ /* 0x010fea0003900000 */
[----:B------:R-:W4:Y:S02]  /*14fe0*/  @!P2 SYNCS.PHASECHK.TRANS64 P2, [R11+URZ+0x28c50], R8 ;  /* 0x028c50080b00a5a7 */ /* 0x000f24000804007f */
[----:B----4-:R-:W-:Y:S05]  /*14ff0*/  @!P2 BRA `(.L_x_4947) ;  /* 0xfffffffc00eca947 */ /* 0x010fea000383ffff */
[----:B------:R-:W-:Y:S05]  /*15000*/  BRA `(.L_x_4946) ;  /* 0xffffff58003c7947 */ /* 0x000fea000383ffff */
.L_x_4954:
[----:B---3--:R-:W-:-:S04]  /*15010*/  IMAD.U32 R6, RZ, RZ, UR20 ;  /* 0x00000014ff067e24 */ /* 0x008fc8000f8e00ff */
[----:B------:R3:W4:Y:S03]  /*15020*/  SYNCS.PHASECHK.TRANS64.TRYWAIT P1, [R6+URZ+0x28c30], R7 ;  /* 0x028c3007060075a7 */ /* 0x000726000802017f */
[----:B----4-:R-:W-:Y:S05]  /*15030*/  @!P1 NANOSLEEP.SYNCS 0x989680 ;  /* 0x009896800000995d */ /* 0x010fea0003900000 */
[----:B------:R-:W4:Y:S02]  /*15040*/  @!P1 SYNCS.PHASECHK.TRANS64 P1, [R6+URZ+0x28c30], R7 ;  /* 0x028c3007060095a7 */ /* 0x000f24000802007f */
[----:B----4-:R-:W-:Y:S05]  /*15050*/  @!P1 BRA `(.L_x_4954) ;  /* 0xfffffffc00ec9947 */ /* 0x010fea000383ffff */
[----:B------:R-:W-:Y:S05]  /*15060*/  BRA `(.L_x_4953) ;  /* 0xffffff5c00387947 */ /* 0x000fea000383ffff */
.L_x_4967:
[----:B--2---:R-:W-:-:S04]  /*15070*/  MOV R10, UR20 ;  /* 0x00000014000a7c02 */ /* 0x004fc80008000f00 */
[----:B------:R2:W3:Y:S03]  /*15080*/  SYNCS.PHASECHK.TRANS64.TRYWAIT P1, [R10+URZ+0x28c50], R7 ;  /* 0x028c50070a0075a7 */ /* 0x0004e6000802017f */
[----:B---3--:R-:W-:Y:S05]  /*15090*/  @!P1 NANOSLEEP.SYNCS 0x989680 ;  /* 0x009896800000995d */ /* 0x008fea0003900000 */
[----:B------:R-:W3:Y:S02]  /*150a0*/  @!P1 SYNCS.PHASECHK.TRANS64 P1, [R10+URZ+0x28c50], R7 ;  /* 0x028c50070a0095a7 */ /* 0x000ee4000802007f */
[----:B---3--:R-:W-:Y:S05]  /*150b0*/  @!P1 BRA `(.L_x_4967) ;  /* 0xfffffffc00ec9947 */ /* 0x008fea000383ffff */
[----:B------:R-:W-:Y:S05]  /*150c0*/  BRA `(.L_x_4966) ;  /* 0xffffff8000207947 */ /* 0x000fea000383ffff */
.L_x_4998:
        /* <DEDUP_REMOVED lines=10> */
.L_x_5052:
[----:B------:R-:W-:Y:S05]  /*15170*/  BRA `(.L_x_5053) ;  /* 0xffffffcc00207947 */ /* 0x000fea000383ffff */
.L_x_5001:
[----:B0-----:R0:W1:Y:S02]  /*15180*/  SYNCS.PHASECHK.TRANS64.TRYWAIT P0, [R25+URZ+0x28c40], R0 ;  /* 0x028c4000190075a7 */ /* 0x001064000800017f */
[----:B-1----:R-:W-:Y:S05]  /*15190*/  @!P0 NANOSLEEP.SYNCS 0x989680 ;  /* 0x009896800000895d */ /* 0x002fea0003900000 */
[----:B------:R-:W1:Y:S02]  /*151a0*/  @!P0 SYNCS.PHASECHK.TRANS64 P0, [R25+URZ+0x28c40], R0 ;  /* 0x028c4000190085a7 */ /* 0x000e64000800007f */
[----:B-1----:R-:W-:Y:S05]  /*151b0*/  @!P0 BRA `(.L_x_5001) ;  /* 0xfffffffc00f08947 */ /* 0x002fea000383ffff */
[----:B------:R-:W-:Y:S05]  /*151c0*/  BRA `(.L_x_5054) ;  /* 0xffffffcc00c87947 */ /* 0x000fea000383ffff */
.L_x_5002:
        /* <DEDUP_REMOVED lines=8> */
.L_x_5056:
[----:B------:R-:W-:Y:S05]  /*15250*/  BSYNC B0 ;  /* 0x0000000000007941 */ /* 0x000fea0003800000 */
.L_x_5055:
[----:B------:R-:W-:Y:S01]  /*15260*/  MOV R13, R0 ;  /* 0x00000000000d7202 */ /* 0x000fe20000000f00 */
[----:B------:R-:W-:Y:S01]  /*15270*/  IMAD.MOV.U32 R12, RZ, RZ, RZ ;  /* 0x000000ffff0c7224 */ /* 0x000fe200078e00ff */
[----:B------:R-:W-:Y:S01]  /*15280*/  @P0 LEA R7, R4, R17, 0x1 ;  /* 0x0000001104070211 */ /* 0x000fe200078e08ff */
[----:B------:R-:W-:Y:S02]  /*15290*/  IMAD.MOV.U32 R11, RZ, RZ, 0x181f ;  /* 0x0000181fff0b7424 */ /* 0x000fe400078e00ff */
[----:B------:R-:W-:Y:S02]  /*152a0*/  IMAD.MOV.U32 R15, RZ, RZ, -0x1 ;  /* 0xffffffffff0f7424 */ /* 0x000fe400078e00ff */
[----:B------:R-:W-:-:S07]  /*152b0*/  IMAD.MOV.U32 R2, RZ, RZ, R14 ;  /* 0x000000ffff027224 */ /* 0x000fce00078e000e */
[----:B------:R-:W-:Y:S05]  /*152c0*/  WARPSYNC.COLLECTIVE R15, `(.L_x_5057) ;  /* 0x000000000f087348 */ /* 0x000fea0003c00000 */
[----:B------:R0:W1:Y:S02]  /*152d0*/  SHFL.IDX P6, R14, R13, R12, R11 ;  /* 0x0000000c0d0e7389 */ /* 0x00006400000c000b */
[----:B01----:R-:W-:Y:S01]  /*152e0*/  ENDCOLLECTIVE ;  /* 0x000000000000791b */ /* 0x003fe20003800000 */
.L_x_5057:
        /* <DEDUP_REMOVED lines=8> */
.L_x_5058:
[----:B------:R-:W-:Y:S01]  /*15370*/  @!PT LDS RZ, [RZ] ;  /* 0x00000000fffff984 */ /* 0x000fe20000000800 */
[----:B------:R-:W-:Y:S01]  /*15380*/  @!PT LDS RZ, [RZ] ;  /* 0x00000000fffff984 */ /* 0x000fe20000000800 */
[----:B------:R-:W-:Y:S01]  /*15390*/  @!PT LDS RZ, [RZ] ;  /* 0x00000000fffff984 */ /* 0x000fe20000000800 */
[----:B------:R0:W-:Y:S01]  /*153a0*/  @P0 LDGSTS.E.BYPASS.LTC128B.128 [R7+0x22400], desc[UR52][R2.64], !P2 ;  /* 0x2240000002070fae */ /* 0x0001e2000d101d74 */
[----:B------:R-:W-:Y:S02]  /*153b0*/  ISETP.GE.AND P0, PT, R27, 0x11, PT ;  /* 0x000000111b00780c */ /* 0x000fe40003f06270 */
[----:B------:R-:W-:-:S11]  /*153c0*/  MOV R13, R0 ;  /* 0x00000000000d7202 */ /* 0x000fd60000000f00 */
[----:B------:R-:W-:Y:S02]  /*153d0*/  @P0 IMAD R9, R4, 0x2, R17 ;  /* 0x0000000204090824 */ /* 0x000fe400078e0211 */
[----:B0-----:R-:W-:-:S07]  /*153e0*/  IMAD.MOV.U32 R2, RZ, RZ, R14 ;  /* 0x000000ffff027224 */ /* 0x001fce00078e000e */
[----:B------:R-:W-:Y:S05]  /*153f0*/  WARPSYNC.COLLECTIVE R15, `(.L_x_5059) ;  /* 0x000000000f087348 */ /* 0x000fea0003c00000 */
[----:B------:R0:W1:Y:S02]  /*15400*/  SHFL.IDX P6, R14, R13, R12, R11 ;  /* 0x0000000c0d0e7389 */ /* 0x00006400000c000b */
[----:B01----:R-:W-:Y:S01]  /*15410*/  ENDCOLLECTIVE ;  /* 0x000000000000791b */ /* 0x003fe20003800000 */
.L_x_5059:
[----:B------:R-:W-:Y:S01]  /*15420*/  IMAD.MOV.U32 R13, RZ, RZ, R5 ;  /* 0x000000ffff0d7224 */ /* 0x000fe200078e0005 */
[----:B------:R-:W-:Y:S02]  /*15430*/  MOV R12, 0x2 ;  /* 0x00000002000c7802 */ /* 0x000fe40000000f00 */
[----:B------:R-:W-:-:S05]  /*15440*/  @P0 LEA R14, P1, R6, R14, 0x1 ;  /* 0x0000000e060e0211 */ /* 0x000fca00078208ff */
[----:B------:R-:W-:Y:S02]  /*15450*/  @P0 IMAD.X R3, RZ, RZ, R2, P1 ;  /* 0x000000ffff030224 */ /* 0x000fe400008e0602 */
[----:B------:R-:W-:-:S07]  /*15460*/  @P0 IMAD.MOV.U32 R2, RZ, RZ, R14 ;  /* 0x000000ffff020224 */ /* 0x000fce00078e000e */
[----:B------:R-:W-:Y:S05]  /*15470*/  WARPSYNC.COLLECTIVE R15, `(.L_x_5060) ;  /* 0x000000000f087348 */ /* 0x000fea0003c00000 */
[----:B------:R0:W1:Y:S02]  /*15480*/  SHFL.IDX P6, R14, R13, R12, R11 ;  /* 0x0000000c0d0e7389 */ /* 0x00006400000c000b */
[----:B01----:R-:W-:Y:S01]  /*15490*/  ENDCOLLECTIVE ;  /* 0x000000000000791b */ /* 0x003fe20003800000 */
.L_x_5060:
[----:B------:R-:W-:Y:S01]  /*154a0*/  @!PT LDS RZ, [RZ] ;  /* 0x00000000fffff984 */ /* 0x000fe20000000800 */
[----:B------:R-:W-:Y:S01]  /*154b0*/  @!PT LDS RZ, [RZ] ;  /* 0x00000000fffff984 */ /* 0x000fe20000000800 */
[----:B------:R-:W-:Y:S01]  /*154c0*/  @!PT LDS RZ, [RZ] ;  /* 0x00000000fffff984 */ /* 0x000fe20000000800 */
[----:B------:R0:W-:Y:S01]  /*154d0*/  @P0 LDGSTS.E.BYPASS.LTC128B.128 [R9+0x22c00], desc[UR52][R2.64], !P2 ;  /* 0x22c0000002090fae */ /* 0x0001e2000d101d74 */
[----:B------:R-:W-:Y:S01]  /*154e0*/  ISETP.GE.AND P0, PT, R27, 0x21, PT ;  /* 0x000000211b00780c */ /* 0x000fe20003f06270 */
[----:B------:R-:W-:-:S12]  /*154f0*/  IMAD.MOV.U32 R13, RZ, RZ, R0 ;  /* 0x000000ffff0d7224 */ /* 0x000fd800078e0000 */
[----:B------:R-:W-:Y:S02]  /*15500*/  @P0 IMAD R7, R4, 0x2, R17 ;  /* 0x0000000204070824 */ /* 0x000fe400078e0211 */
[----:B0-----:R-:W-:-:S07]  /*15510*/  IMAD.MOV.U32 R2, RZ, RZ, R14 ;  /* 0x000000ffff027224 */ /* 0x001fce00078e000e */
[----:B------:R-:W-:Y:S05]  /*15520*/  WARPSYNC.COLLECTIVE R15, `(.L_x_5061) ;  /* 0x000000000f087348 */ /* 0x000fea0003c00000 */
[----:B------:R0:W1:Y:S02]  /*15530*/  SHFL.IDX P6, R14, R13, R12, R11 ;  /* 0x0000000c0d0e7389 */ /* 0x00006400000c000b */
[----:B01----:R-:W-:Y:S01]  /*15540*/  ENDCOLLECTIVE ;  /* 0x000000000000791b */ /* 0x003fe20003800000 */
.L_x_5061:
        /* <DEDUP_REMOVED lines=8> */
.L_x_5062:
[----:B------:R-:W-:Y:S01]  /*155d0*/  @!PT LDS RZ, [RZ] ;  /* 0x00000000fffff984 */ /* 0x000fe20000000800 */
[----:B------:R-:W-:Y:S01]  /*155e0*/  @!PT LDS RZ, [RZ] ;  /* 0x00000000fffff984 */ /* 0x000fe20000000800 */
[----:B------:R-:W-:Y:S01]  /*155f0*/  @!PT LDS RZ, [RZ] ;  /* 0x00000000fffff984 */ /* 0x000fe20000000800 */
[----:B------:R0:W-:Y:S01]  /*15600*/  @P0 LDGSTS.E.BYPASS.LTC128B.128 [R7+0x23400], desc[UR52][R2.64], !P2 ;  /* 0x2340000002070fae */ /* 0x0001e2000d101d74 */
[----:B------:R-:W-:Y:S02]  /*15610*/  IMAD.MOV.U32 R13, RZ, RZ, R0 ;  /* 0x000000ffff0d7224 */ /* 0x000fe400078e0000 */
[----:B------:R-:W-:-:S07]  /*15620*/  IMAD.MOV.U32 R5, RZ, RZ, R14 ;  /* 0x000000ffff057224 */ /* 0x000fce00078e000e */
[----:B0-----:R-:W-:Y:S05]  /*15630*/  WARPSYNC.COLLECTIVE R15, `(.L_x_5063) ;  /* 0x000000000f087348 */ /* 0x001fea0003c00000 */
[----:B------:R1:W2:Y:S02]  /*15640*/  SHFL.IDX P6, R14, R13, R12, R11 ;  /* 0x0000000c0d0e7389 */ /* 0x0002a400000c000b */
[----:B012---:R-:W-:Y:S01]  /*15650*/  ENDCOLLECTIVE ;  /* 0x000000000000791b */ /* 0x007fe20003800000 */
.L_x_5063:
[----:B------:R-:W-:Y:S05]  /*15660*/  BRA `(.L_x_5064) ;  /* 0xffffffcc00807947 */ /* 0x000fea000383ffff */
.L_x_5007:
[----:B------:R-:W-:Y:S01]  /*15670*/  MOV R13, R5 ;  /* 0x00000005000d7202 */ /* 0x000fe20000000f00 */
[----:B------:R-:W-:Y:S02]  /*15680*/  IMAD.MOV.U32 R12, RZ, RZ, RZ ;  /* 0x000000ffff0c7224 */ /* 0x000fe400078e00ff */
[----:B------:R-:W-:Y:S02]  /*15690*/  IMAD.MOV.U32 R11, RZ, RZ, 0x181f ;  /* 0x0000181fff0b7424 */ /* 0x000fe400078e00ff */
[----:B------:R-:W-:Y:S02]  /*156a0*/  IMAD.MOV.U32 R15, RZ, RZ, -0x1 ;  /* 0xffffffffff0f7424 */ /* 0x000fe400078e00ff */
[----:B------:R-:W-:-:S07]  /*156b0*/  VIADD R4, R36, UR43 ;  /* 0x0000002b24047c36 */ /* 0x000fce0008000000 */
[----:B-1---5:R-:W-:Y:S05]  /*156c0*/  WARPSYNC.COLLECTIVE R15, `(.L_x_5065) ;  /* 0x000000000f087348 */ /* 0x022fea0003c00000 */
[----:B------:R0:W2:Y:S02]  /*156d0*/  SHFL.IDX P6, R14, R13, R12, R11 ;  /* 0x0000000c0d0e7389 */ /* 0x0000a400000c000b */
[----:B012--5:R-:W-:Y:S01]  /*156e0*/  ENDCOLLECTIVE ;  /* 0x000000000000791b */ /* 0x027fe20003800000 */
.L_x_5065:
[C---:B------:R-:W-:Y:S01]  /*156f0*/  VIADD R6, R4.reuse, 0x10 ;  /* 0x0000001004067836 */ /* 0x040fe20000000000 */
[----:B------:R-:W-:Y:S02]  /*15700*/  ISETP.GE.AND P0, PT, R4, UR36, PT ;  /* 0x0000002404007c0c */ /* 0x000fe4000bf06270 */
[----:B------:R-:W-:Y:S01]  /*15710*/  MOV R13, R0 ;  /* 0x00000000000d7202 */ /* 0x000fe20000000f00 */
[----:B------:R-:W-:-:S10]  /*15720*/  IMAD.MOV.U32 R2, RZ, RZ, R14 ;  /* 0x000000ffff027224 */ /* 0x000fd400078e000e */
[----:B------:R-:W-:Y:S05]  /*15730*/  WARPSYNC.COLLECTIVE R15, `(.L_x_5066) ;  /* 0x000000000f087348 */ /* 0x000fea0003c00000 */
[----:B------:R0:W1:Y:S02]  /*15740*/  SHFL.IDX P6, R14, R13, R12, R11 ;  /* 0x0000000c0d0e7389 */ /* 0x00006400000c000b */
[----:B01----:R-:W-:Y:S01]  /*15750*/  ENDCOLLECTIVE ;  /* 0x000000000000791b */ /* 0x003fe20003800000 */
.L_x_5066:
[----:B------:R-:W-:Y:S01]  /*15760*/  MOV R13, R5 ;  /* 0x00000005000d7202 */ /* 0x000fe20000000f00 */
[----:B------:R-:W-:Y:S01]  /*15770*/  IMAD.MOV.U32 R12, RZ, RZ, 0x1 ;  /* 0x00000001ff0c7424 */ /* 0x000fe200078e00ff */
[----:B------:R-:W-:-:S05]  /*15780*/  @!P0 LEA R14, P1, R10, R14, 0x1 ;  /* 0x0000000e0a0e8211 */ /* 0x000fca00078208ff */
[----:B------:R-:W-:Y:S02]  /*15790*/  @!P0 IMAD.X R3, RZ, RZ, R2, P1 ;  /* 0x000000ffff038224 */ /* 0x000fe400008e0602 */
[----:B------:R-:W-:-:S07]  /*157a0*/  @!P0 IMAD.MOV.U32 R2, RZ, RZ, R14 ;  /* 0x000000ffff028224 */ /* 0x000fce00078e000e */
[----:B------:R-:W-:Y:S05]  /*157b0*/  WARPSYNC.COLLECTIVE R15, `(.L_x_5067) ;  /* 0x000000000f087348 */ /* 0x000fea0003c00000 */
[----:B------:R0:W1:Y:S02]  /*157c0*/  SHFL.IDX P6, R14, R13, R12, R11 ;  /* 0x0000000c0d0e7389 */ /* 0x00006400000c000b */
[----:B01----:R-:W-:Y:S01]  /*157d0*/  ENDCOLLECTIVE ;  /* 0x000000000000791b */ /* 0x003fe20003800000 */
.L_x_5067:
[----:B------:R-:W-:Y:S01]  /*157e0*/  @!PT LDS RZ, [RZ] ;  /* 0x00000000fffff984 */ /* 0x000fe20000000800 */
[----:B------:R-:W-:Y:S01]  /*157f0*/  @!PT LDS RZ, [RZ] ;  /* 0x00000000fffff984 */ /* 0x000fe20000000800 */
[----:B------:R-:W-:Y:S01]  /*15800*/  @!PT LDS RZ, [RZ] ;  /* 0x00000000fffff984 */ /* 0x000fe20000000800 */
[----:B------:R0:W-:Y:S01]  /*15810*/  @!P0 LDGSTS.E.BYPASS.LTC128B.128 [R8+0x20400], desc[UR52][R2.64], !P5 ;  /* 0x2040000002088fae */ /* 0x0001e2000e901d74 */
[----:B------:R-:W-:Y:S01]  /*15820*/  ISETP.GE.AND P0, PT, R6, UR36, PT ;  /* 0x0000002406007c0c */ /* 0x000fe2000bf06270 */
[----:B------:R-:W-:Y:S02]  /*15830*/  VIADD R6, R4, 0x20 ;  /* 0x0000002004067836 */ /* 0x000fe40000000000 */
[----:B------:R-:W-:Y:S02]  /*15840*/  IMAD.MOV.U32 R13, RZ, RZ, R0 ;  /* 0x000000ffff0d7224 */ /* 0x000fe400078e0000 */
[----:B0-----:R-:W-:-:S08]  /*15850*/  IMAD.MOV.U32 R2, RZ, RZ, R14 ;  /* 0x000000ffff027224 */ /* 0x001fd000078e000e */
[----:B------:R-:W-:Y:S05]  /*15860*/  WARPSYNC.COLLECTIVE R15, `(.L_x_5068) ;  /* 0x000000000f087348 */ /* 0x000fea0003c00000 */
[----:B------:R0:W1:Y:S02]  /*15870*/  SHFL.IDX P6, R14, R13, R12, R11 ;  /* 0x0000000c0d0e7389 */ /* 0x00006400000c000b */
[----:B01----:R-:W-:Y:S01]  /*15880*/  ENDCOLLECTIVE ;  /* 0x000000000000791b */ /* 0x003fe20003800000 */
.L_x_5068:
        /* <DEDUP_REMOVED lines=8> */
.L_x_5069:
[----:B------:R-:W-:Y:S01]  /*15910*/  @!PT LDS RZ, [RZ] ;  /* 0x00000000fffff984 */ /* 0x000fe20000000800 */
[----:B------:R-:W-:Y:S01]  /*15920*/  @!PT LDS RZ, [RZ] ;  /* 0x00000000fffff984 */ /* 0x000fe20000000800 */
[----:B------:R-:W-:Y:S01]  /*15930*/  @!PT LDS RZ, [RZ] ;  /* 0x00000000fffff984 */ /* 0x000fe20000000800 */
[----:B------:R0:W-:Y:S01]  /*15940*/  @!P0 LDGSTS.E.BYPASS.LTC128B.128 [R8+0x20c00], desc[UR52][R2.64], !P5 ;  /* 0x20c0000002088fae */ /* 0x0001e2000e901d74 */
[----:B------:R-:W-:Y:S02]  /*15950*/  ISETP.GE.AND P0, PT, R6, UR36, PT ;  /* 0x0000002406007c0c */ /* 0x000fe4000bf06270 */
[----:B------:R-:W-:Y:S01]  /*15960*/  MOV R13, R0 ;  /* 0x00000000000d7202 */ /* 0x000fe20000000f00 */
[----:B0-----:R-:W-:-:S10]  /*15970*/  IMAD.MOV.U32 R2, RZ, RZ, R14 ;  /* 0x000000ffff027224 */ /* 0x001fd400078e000e */
[----:B------:R-:W-:Y:S05]  /*15980*/  WARPSYNC.COLLECTIVE R15, `(.L_x_5070) ;  /* 0x000000000f087348 */ /* 0x000fea0003c00000 */
[----:B------:R0:W1:Y:S02]  /*15990*/  SHFL.IDX P6, R14, R13, R12, R11 ;  /* 0x0000000c0d0e7389 */ /* 0x00006400000c000b */
[----:B01----:R-:W-:Y:S01]  /*159a0*/  ENDCOLLECTIVE ;  /* 0x000000000000791b */ /* 0x003fe20003800000 */
.L_x_5070:
        /* <DEDUP_REMOVED lines=8> */
.L_x_5071:
        /* <DEDUP_REMOVED lines=9> */
.L_x_5072:
[----:B------:R-:W-:Y:S05]  /*15ac0*/  BRA `(.L_x_5073) ;  /* 0xffffffd000547947 */ /* 0x000fea000383ffff */
.L_x_5010:
[----:B0-----:R0:W2:Y:S02]  /*15ad0*/  SYNCS.PHASECHK.TRANS64.TRYWAIT P0, [R17+URZ+0x28c20], R0 ;  /* 0x028c2000110075a7 */ /* 0x0010a4000800017f */
[----:B--2---:R-:W-:Y:S05]  /*15ae0*/  @!P0 NANOSLEEP.SYNCS 0x989680 ;  /* 0x009896800000895d */ /* 0x004fea0003900000 */
[----:B------:R-:W2:Y:S02]  /*15af0*/  @!P0 SYNCS.PHASECHK.TRANS64 P0, [R17+URZ+0x28c20], R0 ;  /* 0x028c2000110085a7 */ /* 0x000ea4000800007f */
[----:B--2---:R-:W-:Y:S05]  /*15b00*/  @!P0 BRA `(.L_x_5010) ;  /* 0xfffffffc00f08947 */ /* 0x004fea000383ffff */
[----:B------:R-:W-:Y:S05]  /*15b10*/  BRA `(.L_x_5074) ;  /* 0xffffffd000b07947 */ /* 0x000fea000383ffff */
.L_x_5013:
[----:B0-----:R0:W2:Y:S02]  /*15b20*/  SYNCS.PHASECHK.TRANS64.TRYWAIT P0, [R25+URZ+0x28c60], R0 ;  /* 0x028c6000190075a7 */ /* 0x0010a4000800017f */
[----:B--2---:R-:W-:Y:S05]  /*15b30*/  @!P0 NANOSLEEP.SYNCS 0x989680 ;  /* 0x009896800000895d */ /* 0x004fea0003900000 */
[----:B------:R-:W2:Y:S02]  /*15b40*/  @!P0 SYNCS.PHASECHK.TRANS64 P0, [R25+URZ+0x28c60], R0 ;  /* 0x028c6000190085a7 */ /* 0x000ea4000800007f */
[----:B--2---:R-:W-:Y:S05]  /*15b50*/  @!P0 BRA `(.L_x_5013) ;  /* 0xfffffffc00f08947 */ /* 0x004fea000383ffff */
[----:B------:R-:W-:Y:S05]  /*15b60*/  BRA `(.L_x_5075) ;  /* 0xffffffd000c07947 */ /* 0x000fea000383ffff */
.L_x_5014:
[----:B------:R-:W-:Y:S01]  /*15b70*/  BSSY B0, `(.L_x_5076) ;  /* 0x0000008000007945 */ /* 0x000fe20003800000 */
[----:B------:R-:W-:Y:S01]  /*15b80*/  IMAD.MOV.U32 R13, RZ, RZ, R7 ;  /* 0x000000ffff0d7224 */ /* 0x000fe200078e0007 */
[----:B------:R-:W-:Y:S01]  /*15b90*/  MOV R15, 0xffffffff ;  /* 0xffffffff000f7802 */ /* 0x000fe20000000f00 */
[----:B------:R-:W-:Y:S02]  /*15ba0*/  IMAD.MOV.U32 R12, RZ, RZ, RZ ;  /* 0x000000ffff0c7224 */ /* 0x000fe400078e00ff */
[----:B------:R-:W-:-:S07]  /*15bb0*/  IMAD.MOV.U32 R11, RZ, RZ, 0x181f ;  /* 0x0000181fff0b7424 */ /* 0x000fce00078e00ff */
[----:B-1----:R-:W-:Y:S05]  /*15bc0*/  WARPSYNC.COLLECTIVE R15, `(.L_x_5077) ;  /* 0x000000000f087348 */ /* 0x002fea0003c00000 */
[----:B------:R0:W2:Y:S02]  /*15bd0*/  SHFL.IDX P6, R14, R13, R12, R11 ;  /* 0x0000000c0d0e7389 */ /* 0x0000a400000c000b */
[----:B012---:R-:W-:Y:S01]  /*15be0*/  ENDCOLLECTIVE ;  /* 0x000000000000791b */ /* 0x007fe20003800000 */
.L_x_5077:
[----:B------:R-:W-:Y:S05]  /*15bf0*/  BSYNC B0 ;  /* 0x0000000000007941 */ /* 0x000fea0003800000 */
.L_x_5076:
        /* <DEDUP_REMOVED lines=8> */
[C---:B------:R-:W-:Y:S01]  /*15c80*/  LOP3.LUT P3, RZ, R32.reuse, 0x8, RZ, 0xc0, !PT ;  /* 0x0000000820ff7812 */ /* 0x040fe2000786c0ff */
[----:B------:R-:W-:Y:S01]  /*15c90*/  IMAD.MOV.U32 R3, RZ, RZ, R14 ;  /* 0x000000ffff037224 */ /* 0x000fe200078e000e */
[----:B------:R-:W-:Y:S01]  /*15ca0*/  LOP3.LUT P2, RZ, R32, 0x10, RZ, 0xc0, !PT ;  /* 0x0000001020ff7812 */ /* 0x000fe2000784c0ff */
[----:B------:R-:W-:-:S12]  /*15cb0*/  IMAD R5, R5, 0x2, R17 ;  /* 0x0000000205057824 */ /* 0x000fd800078e0211 */
[----:B0-----:R-:W-:Y:S05]  /*15cc0*/  WARPSYNC.COLLECTIVE R15, `(.L_x_5078) ;  /* 0x000000000f087348 */ /* 0x001fea0003c00000 */
[----:B------:R1:W2:Y:S02]  /*15cd0*/  SHFL.IDX P6, R14, R13, R12, R11 ;  /* 0x0000000c0d0e7389 */ /* 0x0002a400000c000b */
[----:B012---:R-:W-:Y:S01]  /*15ce0*/  ENDCOLLECTIVE ;  /* 0x000000000000791b */ /* 0x007fe20003800000 */
.L_x_5078:
[----:B------:R-:W-:-:S04]  /*15cf0*/  LOP3.LUT R16, R16, 0xfffffdff, RZ, 0xc0, !PT ;  /* 0xfffffdff10107812 */ /* 0x000fc800078ec0ff */
[----:B------:R-:W-:Y:S02]  /*15d00*/  @P1 LOP3.LUT R16, R16, 0x200, RZ, 0xfc, !PT ;  /* 0x0000020010101812 */ /* 0x000fe400078efcff */
[----:B------:R-:W-:Y:S01]  /*15d10*/  MOV R13, R7 ;  /* 0x00000007000d7202 */ /* 0x000fe20000000f00 */
[----:B------:R-:W-:Y:S01]  /*15d20*/  IMAD.MOV.U32 R12, RZ, RZ, 0x1 ;  /* 0x00000001ff0c7424 */ /* 0x000fe200078e00ff */
[----:B------:R-:W-:-:S04]  /*15d30*/  SHF.L.U32 R8, R8, 0x3, RZ ;  /* 0x0000000308087819 */ /* 0x000fc800000006ff */
[----:B------:R-:W-:-:S05]  /*15d40*/  LOP3.LUT R8, R8, 0x38, RZ, 0xc0, !PT ;  /* 0x0000003808087812 */ /* 0x000fca00078ec0ff */
[----:B------:R-:W-:-:S05]  /*15d50*/  IMAD.SHL.U32 R0, R8, 0x2, RZ ;  /* 0x0000000208007824 */ /* 0x000fca00078e00ff */
[----:B------:R-:W-:-:S05]  /*15d60*/  IADD3 R2, P0, R14, R0, RZ ;  /* 0x000000000e027210 */ /* 0x000fca0007f1e0ff */
[----:B------:R-:W-:Y:S01]  /*15d70*/  IMAD.X R3, RZ, RZ, R3, P0 ;  /* 0x000000ffff037224 */ /* 0x000fe200000e0603 */
[----:B------:R-:W-:Y:S02]  /*15d80*/  ISETP.LT.OR P0, PT, R27, 0x1, !P1 ;  /* 0x000000011b00780c */ /* 0x000fe40004f01670 */
[----:B------:R-:W-:-:S11]  /*15d90*/  LOP3.LUT P1, RZ, R32, 0x20, RZ, 0xc0, !PT ;  /* 0x0000002020ff7812 */ /* 0x000fd6000782c0ff */
        /* <DEDUP_REMOVED lines=17> */
[----:B------:R-:W-:-:S04]  /*15eb0*/  ISETP.GT.AND P6, PT, R4, -0x1, PT ;  /* 0xffffffff0400780c */ /* 0x000fc80003fc4270 */
[----:B------:R-:W-:-:S13]  /*15ec0*/  ISETP.LT.OR P6, PT, R27, 0x1, P6 ;  /* 0x000000011b00780c */ /* 0x000fda00037c1670 */
[----:B------:R0:W-:Y:S02]  /*15ed0*/  LDGSTS.E.BYPASS.LTC128B.128 [R5+0xe400], desc[UR52][R2.64+0x380], !P6 ;  /* 0x0e40038002057fae */ /* 0x0001e4000f101d74 */
[----:B0-----:R-:W-:Y:S05]  /*15ee0*/  WARPSYNC.COLLECTIVE R15, `(.L_x_5079) ;  /* 0x000000000f087348 */ /* 0x001fea0003c00000 */
[----:B------:R1:W2:Y:S02]  /*15ef0*/  SHFL.IDX P6, R14, R13, R12, R11 ;  /* 0x0000000c0d0e7389 */ /* 0x0002a400000c000b */
[----:B012---:R-:W-:Y:S01]  /*15f00*/  ENDCOLLECTIVE ;  /* 0x000000000000791b */ /* 0x007fe20003800000 */
.L_x_5079:
[----:B------:R-:W-:Y:S02]  /*15f10*/  IMAD.MOV.U32 R13, RZ, RZ, R6 ;  /* 0x000000ffff0d7224 */ /* 0x000fe400078e0006 */
[----:B------:R-:W-:-:S07]  /*15f20*/  IMAD.MOV.U32 R3, RZ, RZ, R14 ;  /* 0x000000ffff037224 */ /* 0x000fce00078e000e */
[----:B------:R-:W-:Y:S05]  /*15f30*/  WARPSYNC.COLLECTIVE R15, `(.L_x_5080) ;  /* 0x000000000f087348 */ /* 0x000fea0003c00000 */
[----:B------:R0:W1:Y:S02]  /*15f40*/  SHFL.IDX P6, R14, R13, R12, R11 ;  /* 0x0000000c0d0e7389 */ /* 0x00006400000c000b */
[----:B01----:R-:W-:Y:S01]  /*15f50*/  ENDCOLLECTIVE ;  /* 0x000000000000791b */ /* 0x003fe20003800000 */
.L_x_5080:
[----:B------:R-:W-:Y:S01]  /*15f60*/  MOV R13, R7 ;  /* 0x00000007000d7202 */ /* 0x000fe20000000f00 */
[----:B------:R-:W-:Y:S01]  /*15f70*/  IMAD.MOV.U32 R12, RZ, RZ, 0x2 ;  /* 0x00000002ff0c7424 */ /* 0x000fe200078e00ff */
[----:B------:R-:W-:-:S05]  /*15f80*/  IADD3 R2, P6, R14, R0, RZ ;  /* 0x000000000e027210 */ /* 0x000fca0007fde0ff */
[----:B------:R-:W-:Y:S01]  /*15f90*/  IMAD.X R3, RZ, RZ, R3, P6 ;  /* 0x000000ffff037224 */ /* 0x000fe200030e0603 */
[----:B------:R-:W-:-:S04]  /*15fa0*/  LOP3.LUT P6, RZ, R16, 0x200, RZ, 0xc0, !PT ;  /* 0x0000020010ff7812 */ /* 0x000fc800078cc0ff */
[----:B------:R-:W-:-:S13]  /*15fb0*/  ISETP.LT.OR P6, PT, R27, 0x11, !P6 ;  /* 0x000000111b00780c */ /* 0x000fda00077c1670 */
        /* <DEDUP_REMOVED lines=22> */
.L_x_5081:
[----:B------:R-:W-:Y:S02]  /*16120*/  IMAD.MOV.U32 R13, RZ, RZ, R6 ;  /* 0x000000ffff0d7224 */ /* 0x000fe400078e0006 */
[----:B------:R-:W-:-:S07]  /*16130*/  IMAD.MOV.U32 R8, RZ, RZ, R14 ;  /* 0x000000ffff087224 */ /* 0x000fce00078e000e */
[----:B------:R-:W-:Y:S05]  /*16140*/  WARPSYNC.COLLECTIVE R15, `(.L_x_5082) ;  /* 0x000000000f087348 */ /* 0x000fea0003c00000 */
[----:B------:R0:W1:Y:S02]  /*16150*/  SHFL.IDX P6, R14, R13, R12, R11 ;  /* 0x0000000c0d0e7389 */ /* 0x00006400000c000b */
[----:B01----:R-:W-:Y:S01]  /*16160*/  ENDCOLLECTIVE ;  /* 0x000000000000791b */ /* 0x003fe20003800000 */
.L_x_5082:
        /* <DEDUP_REMOVED lines=28> */
.L_x_5083:
[----:B------:R-:W-:Y:S02]  /*16330*/  IMAD.MOV.U32 R13, RZ, RZ, R6 ;  /* 0x000000ffff0d7224 */ /* 0x000fe400078e0006 */
[----:B------:R-:W-:-:S07]  /*16340*/  IMAD.MOV.U32 R7, RZ, RZ, R14 ;  /* 0x000000ffff077224 */ /* 0x000fce00078e000e */
[----:B------:R-:W-:Y:S05]  /*16350*/  WARPSYNC.COLLECTIVE R15, `(.L_x_5084) ;  /* 0x000000000f087348 */ /* 0x000fea0003c00000 */
[----:B------:R0:W1:Y:S02]  /*16360*/  SHFL.IDX P6, R14, R13, R12, R11 ;  /* 0x0000000c0d0e7389 */ /* 0x00006400000c000b */
[----:B01----:R-:W-:Y:S01]  /*16370*/  ENDCOLLECTIVE ;  /* 0x000000000000791b */ /* 0x003fe20003800000 */
.L_x_5084:
[----:B------:R-:W-:Y:S05]  /*16380*/  BRA `(.L_x_5085) ;  /* 0xffffffd000687947 */ /* 0x000fea000383ffff */
.L_x_5020:
[----:B0-----:R0:W2:Y:S02]  /*16390*/  SYNCS.PHASECHK.TRANS64.TRYWAIT P0, [R8+URZ+0x28c40], R20 ;  /* 0x028c4014080075a7 */ /* 0x0010a4000800017f */
[----:B--2---:R-:W-:Y:S05]  /*163a0*/  @!P0 NANOSLEEP.SYNCS 0x989680 ;  /* 0x009896800000895d */ /* 0x004fea0003900000 */
[----:B------:R-:W2:Y:S02]  /*163b0*/  @!P0 SYNCS.PHASECHK.TRANS64 P0, [R8+URZ+0x28c40], R20 ;  /* 0x028c4014080085a7 */ /* 0x000ea4000800007f */
[----:B--2---:R-:W-:Y:S05]  /*163c0*/  @!P0 BRA `(.L_x_5020) ;  /* 0xfffffffc00f08947 */ /* 0x004fea000383ffff */
[----:B------:R-:W-:Y:S05]  /*163d0*/  BRA `(.L_x_5086) ;  /* 0xffffffd400bc7947 */ /* 0x000fea000383ffff */
.L_x_5021:
        /* <DEDUP_REMOVED lines=8> */
.L_x_5088:
[----:B------:R-:W-:Y:S05]  /*16460*/  BSYNC B1 ;  /* 0x0000000000017941 */ /* 0x000fea0003800000 */
.L_x_5087:
        /* <DEDUP_REMOVED lines=9> */
.L_x_5089:
[----:B------:R-:W-:Y:S01]  /*16500*/  MOV R13, R27 ;  /* 0x0000001b000d7202 */ /* 0x000fe20000000f00 */
[----:B------:R-:W-:Y:S01]  /*16510*/  IMAD.MOV.U32 R12, RZ, RZ, 0x1 ;  /* 0x00000001ff0c7424 */ /* 0x000fe200078e00ff */
[----:B------:R-:W-:-:S13]  /*16520*/  IADD3 R2, P0, R14, R0, RZ ;  /* 0x000000000e027210 */ /* 0x000fda0007f1e0ff */
[----:B------:R-:W-:Y:S05]  /*16530*/  WARPSYNC.COLLECTIVE R15, `(.L_x_5090) ;  /* 0x000000000f087348 */ /* 0x000fea0003c00000 */
[----:B------:R0:W1:Y:S02]  /*16540*/  SHFL.IDX P6, R14, R13, R12, R11 ;  /* 0x0000000c0d0e7389 */ /* 0x00006400000c000b */
[----:B01----:R-:W-:Y:S01]  /*16550*/  ENDCOLLECTIVE ;  /* 0x000000000000791b */ /* 0x003fe20003800000 */
.L_x_5090:
        /* <DEDUP_REMOVED lines=10> */
.L_x_5091:
[----:B------:R-:W-:Y:S01]  /*16600*/  MOV R13, R27 ;  /* 0x0000001b000d7202 */ /* 0x000fe20000000f00 */
[----:B------:R-:W-:Y:S01]  /*16610*/  IMAD.MOV.U32 R12, RZ, RZ, 0x2 ;  /* 0x00000002ff0c7424 */ /* 0x000fe200078e00ff */
[----:B------:R-:W-:-:S13]  /*16620*/  IADD3 R2, P0, R14, R0, RZ ;  /* 0x000000000e027210 */ /* 0x000fda0007f1e0ff */
[----:B------:R-:W-:Y:S05]  /*16630*/  WARPSYNC.COLLECTIVE R15, `(.L_x_5092) ;  /* 0x000000000f087348 */ /* 0x000fea0003c00000 */
[----:B------:R0:W1:Y:S02]  /*16640*/  SHFL.IDX P6, R14, R13, R12, R11 ;  /* 0x0000000c0d0e7389 */ /* 0x00006400000c000b */
[----:B01----:R-:W-:Y:S01]  /*16650*/  ENDCOLLECTIVE ;  /* 0x000000000000791b */ /* 0x003fe20003800000 */
.L_x_5092:
        /* <DEDUP_REMOVED lines=10> */
.L_x_5093:
[----:B------:R-:W-:Y:S01]  /*16700*/  MOV R13, R27 ;  /* 0x0000001b000d7202 */ /* 0x000fe20000000f00 */
[----:B------:R-:W-:Y:S01]  /*16710*/  IMAD.MOV.U32 R12, RZ, RZ, 0x3 ;  /* 0x00000003ff0c7424 */ /* 0x000fe200078e00ff */
[----:B------:R-:W-:-:S13]  /*16720*/  IADD3 R2, P0, R14, R0, RZ ;  /* 0x000000000e027210 */ /* 0x000fda0007f1e0ff */
[----:B------:R-:W-:Y:S05]  /*16730*/  WARPSYNC.COLLECTIVE R15, `(.L_x_5094) ;  /* 0x000000000f087348 */ /* 0x000fea0003c00000 */
[----:B------:R0:W1:Y:S02]  /*16740*/  SHFL.IDX P6, R14, R13, R12, R11 ;  /* 0x0000000c0d0e7389 */ /* 0x00006400000c000b */
[----:B01----:R-:W-:Y:S01]  /*16750*/  ENDCOLLECTIVE ;  /* 0x000000000000791b */ /* 0x003fe20003800000 */
.L_x_5094:
        /* <DEDUP_REMOVED lines=10> */
.L_x_5095:
[----:B------:R-:W-:Y:S05]  /*16800*/  BRA `(.L_x_5096) ;  /* 0xffffffd400587947 */ /* 0x000fea000383ffff */
.L_x_5026:
[----:B--2---:R2:W3:Y:S02]  /*16810*/  SYNCS.PHASECHK.TRANS64.TRYWAIT P0, [R8+URZ+0x28c60], R20 ;  /* 0x028c6014080075a7 */ /* 0x0044e4000800017f */
[----:B---3--:R-:W-:Y:S05]  /*16820*/  @!P0 NANOSLEEP.SYNCS 0x989680 ;  /* 0x009896800000895d */ /* 0x008fea0003900000 */
[----:B------:R-:W3:Y:S02]  /*16830*/  @!P0 SYNCS.PHASECHK.TRANS64 P0, [R8+URZ+0x28c60], R20 ;  /* 0x028c6014080085a7 */ /* 0x000ee4000800007f */
[----:B---3--:R-:W-:Y:S05]  /*16840*/  @!P0 BRA `(.L_x_5026) ;  /* 0xfffffffc00f08947 */ /* 0x008fea000383ffff */
[----:B------:R-:W-:Y:S05]  /*16850*/  BRA `(.L_x_5097) ;  /* 0xffffffd400a87947 */ /* 0x000fea000383ffff */
.L_x_5027:
[----:B------:R-:W-:Y:S01]  /*16860*/  BSSY B1, `(.L_x_5098) ;  /* 0x0000008000017945 */ /* 0x000fe20003800000 */
[----:B------:R-:W-:Y:S01]  /*16870*/  IMAD.MOV.U32 R13, RZ, RZ, R20 ;  /* 0x000000ffff0d7224 */ /* 0x000fe200078e0014 */
[----:B------:R-:W-:Y:S01]  /*16880*/  MOV R12, RZ ;  /* 0x000000ff000c7202 */ /* 0x000fe20000000f00 */
[----:B------:R-:W-:Y:S02]  /*16890*/  IMAD.MOV.U32 R11, RZ, RZ, 0x181f ;  /* 0x0000181fff0b7424 */ /* 0x000fe400078e00ff */
[----:B------:R-:W-:-:S07]  /*168a0*/  IMAD.MOV.U32 R15, RZ, RZ, -0x1 ;  /* 0xffffffffff0f7424 */ /* 0x000fce00078e00ff */
[----:B-1----:R-:W-:Y:S05]  /*168b0*/  WARPSYNC.COLLECTIVE R15, `(.L_x_5099) ;  /* 0x000000000f087348 */ /* 0x002fea0003c00000 */
[----:B------:R0:W2:Y:S02]  /*168c0*/  SHFL.IDX P6, R14, R13, R12, R11 ;  /* 0x0000000c0d0e7389 */ /* 0x0000a400000c000b */
[----:B012---:R-:W-:Y:S01]  /*168d0*/  ENDCOLLECTIVE ;  /* 0x000000000000791b */ /* 0x007fe20003800000 */
.L_x_5099:
[----:B------:R-:W-:Y:S05]  /*168e0*/  BSYNC B1 ;  /* 0x0000000000017941 */ /* 0x000fea0003800000 */
.L_x_5098:
[----:B------:R-:W-:Y:S01]  /*168f0*/  IMAD.MOV.U32 R13, RZ, RZ, R10 ;  /* 0x000000ffff0d7224 */ /* 0x000fe200078e000a */
[----:B------:R-:W-:Y:S01]  /*16900*/  MOV R12, RZ ;  /* 0x000000ff000c7202 */ /* 0x000fe20000000f00 */
[----:B------:R-:W-:Y:S01]  /*16910*/  IMAD.MOV.U32 R11, RZ, RZ, 0x181f ;  /* 0x0000181fff0b7424 */ /* 0x000fe200078e00ff */
[C---:B------:R-:W-:Y:S01]  /*16920*/  LOP3.LUT P2, RZ, R16.reuse, 0x40, RZ, 0xc0, !PT ;  /* 0x0000004010ff7812 */ /* 0x040fe2000784c0ff */
[----:B------:R-:W-:Y:S01]  /*16930*/  IMAD.MOV.U32 R15, RZ, RZ, -0x1 ;  /* 0xffffffffff0f7424 */ /* 0x000fe200078e00ff */
[----:B------:R-:W-:Y:S01]  /*16940*/  LOP3.LUT P1, RZ, R16, 0x20, RZ, 0xc0, !PT ;  /* 0x0000002010ff7812 */ /* 0x000fe2000782c0ff */
[----:B------:R-:W-:Y:S01]  /*16950*/  IMAD.MOV.U32 R3, RZ, RZ, R14 ;  /* 0x000000ffff037224 */ /* 0x000fe200078e000e */
[----:B------:R-:W-:Y:S01]  /*16960*/  P2R R4, PR, RZ, 0x8 ;  /* 0x00000008ff047803 */ /* 0x000fe20000000000 */
[----:B------:R-:W-:-:S10]  /*16970*/  IMAD R21, R21, 0x2, R17 ;  /* 0x0000000215157824 */ /* 0x000fd400078e0211 */
[----:B------:R-:W-:Y:S05]  /*16980*/  WARPSYNC.COLLECTIVE R15, `(.L_x_5100) ;  /* 0x000000000f087348 */ /* 0x000fea0003c00000 */
[----:B------:R0:W1:Y:S02]  /*16990*/  SHFL.IDX P6, R14, R13, R12, R11 ;  /* 0x0000000c0d0e7389 */ /* 0x00006400000c000b */
[----:B01----:R-:W-:Y:S01]  /*169a0*/  ENDCOLLECTIVE ;  /* 0x000000000000791b */ /* 0x003fe20003800000 */
.L_x_5100:
[----:B------:R-:W-:-:S04]  /*169b0*/  LOP3.LUT P3, RZ, R16, 0x10, RZ, 0xc0, !PT ;  /* 0x0000001010ff7812 */ /* 0x000fc8000786c0ff */
        /* <DEDUP_REMOVED lines=14> */
.L_x_5101:
        /* <DEDUP_REMOVED lines=17> */
.L_x_5102:
        /* <DEDUP_REMOVED lines=17> */
.L_x_5103:
        /* <DEDUP_REMOVED lines=14> */
.L_x_5104:
[----:B------:R-:W-:Y:S02]  /*16da0*/  IMAD.MOV.U32 R13, RZ, RZ, R20 ;  /* 0x000000ffff0d7224 */ /* 0x000fe400078e0014 */
[----:B------:R-:W-:Y:S02]  /*16db0*/  IMAD.MOV.U32 R12, RZ, RZ, 0x3 ;  /* 0x00000003ff0c7424 */ /* 0x000fe400078e00ff */
[----:B------:R-:W-:Y:S01]  /*16dc0*/  IMAD.MOV.U32 R2, RZ, RZ, R14 ;  /* 0x000000ffff027224 */ /* 0x000fe200078e000e */
[----:B------:R-:W-:-:S04]  /*16dd0*/  LOP3.LUT P6, RZ, R16, 0x20, RZ, 0xc0, !PT ;  /* 0x0000002010ff7812 */ /* 0x000fc800078cc0ff */
[----:B------:R-:W-:-:S04]  /*16de0*/  IADD3 R2, P2, R2, R0, RZ ;  /* 0x0000000002027210 */ /* 0x000fc80007f5e0ff */
        /* <DEDUP_REMOVED lines=12> */
.L_x_5105:
[----:B------:R-:W-:Y:S01]  /*16eb0*/  @!PT LDS RZ, [RZ] ;  /* 0x00000000fffff984 */ /* 0x000fe20000000800 */
[----:B------:R-:W-:Y:S01]  /*16ec0*/  @!PT LDS RZ, [RZ] ;  /* 0x00000000fffff984 */ /* 0x000fe20000000800 */
[----:B------:R-:W-:Y:S01]  /*16ed0*/  @!PT LDS RZ, [RZ] ;  /* 0x00000000fffff984 */ /* 0x000fe20000000800 */
[----:B------:R0:W-:Y:S01]  /*16ee0*/  LDGSTS.E.BYPASS.LTC128B.128 [R21+0x7400], desc[UR52][R2.64+0x180], !P3 ;  /* 0x0740018002157fae */ /* 0x0001e2000d901d74 */
[----:B------:R-:W-:-:S03]  /*16ef0*/  ISETP.NE.AND P3, PT, R4, RZ, PT ;  /* 0x000000ff0400720c */ /* 0x000fc60003f65270 */
        /* <DEDUP_REMOVED lines=9> */
.L_x_5106:
[----:B------:R-:W-:Y:S05]  /*16f90*/  BRA `(.L_x_5107) ;  /* 0xffffffd4000c7947 */ /* 0x000fea000383ffff */
.L_x_5035:
[----:B------:R-:W-:Y:S01]  /*16fa0*/  BSSY B0, `(.L_x_5108) ;  /* 0x0000008000007945 */ /* 0x000fe20003800000 */
[----:B------:R-:W-:Y:S01]  /*16fb0*/  MOV R13, R33 ;  /* 0x00000021000d7202 */ /* 0x000fe20000000f00 */
[----:B------:R-:W-:Y:S02]  /*16fc0*/  IMAD.MOV.U32 R12, RZ, RZ, RZ ;  /* 0x000000ffff0c7224 */ /* 0x000fe400078e00ff */
[----:B------:R-:W-:Y:S02]  /*16fd0*/  IMAD.MOV.U32 R11, RZ, RZ, 0x1f ;  /* 0x0000001fff0b7424 */ /* 0x000fe400078e00ff */
[----:B------:R-:W-:-:S07]  /*16fe0*/  IMAD.MOV.U32 R15, RZ, RZ, -0x1 ;  /* 0xffffffffff0f7424 */ /* 0x000fce00078e00ff */
[----:B01---5:R-:W-:Y:S05]  /*16ff0*/  WARPSYNC.COLLECTIVE R15, `(.L_x_5109) ;  /* 0x000000000f087348 */ /* 0x023fea0003c00000 */
[----:B------:R2:W3:Y:S02]  /*17000*/  SHFL.IDX P6, R14, R13, R12, R11 ;  /* 0x0000000c0d0e7389 */ /* 0x0004e400000c000b */
[----:B0123-5:R-:W-:Y:S01]  /*17010*/  ENDCOLLECTIVE ;  /* 0x000000000000791b */ /* 0x02ffe20003800000 */
.L_x_5109:
[----:B------:R-:W-:Y:S05]  /*17020*/  BSYNC B0 ;  /* 0x0000000000007941 */ /* 0x000fea0003800000 */
.L_x_5108:
[----:B------:R-:W-:Y:S05]  /*17030*/  BRA `(.L_x_5110) ;  /* 0xffffffd800107947 */ /* 0x000fea000383ffff */
.L_x_5038:
[----:B---3--:R3:W4:Y:S02]  /*17040*/  SYNCS.PHASECHK.TRANS64.TRYWAIT P0, [R7+URZ+0x28c20], R0 ;  /* 0x028c2000070075a7 */ /* 0x008724000800017f */
[----:B----4-:R-:W-:Y:S05]  /*17050*/  @!P0 NANOSLEEP.SYNCS 0x989680 ;  /* 0x009896800000895d */ /* 0x010fea0003900000 */
[----:B------:R-:W4:Y:S02]  /*17060*/  @!P0 SYNCS.PHASECHK.TRANS64 P0, [R7+URZ+0x28c20], R0 ;  /* 0x028c2000070085a7 */ /* 0x000f24000800007f */
[----:B----4-:R-:W-:Y:S05]  /*17070*/  @!P0 BRA `(.L_x_5038) ;  /* 0xfffffffc00f08947 */ /* 0x010fea000383ffff */
[----:B------:R-:W-:Y:S05]  /*17080*/  BRA `(.L_x_5111) ;  /* 0xffffffd800587947 */ /* 0x000fea000383ffff */
.L_x_5039:
[----:B------:R-:W4:Y:S01]  /*17090*/  S2R R2, SR_TID.X ;  /* 0x0000000000027919 */ /* 0x000f220000002100 */
[----:B------:R-:W-:Y:S01]  /*170a0*/  BSSY B0, `(.L_x_5112) ;  /* 0x000000a000007945 */ /* 0x000fe20003800000 */
[----:B------:R-:W-:Y:S01]  /*170b0*/  MOV R12, RZ ;  /* 0x000000ff000c7202 */ /* 0x000fe20000000f00 */
[----:B------:R-:W-:Y:S02]  /*170c0*/  IMAD.MOV.U32 R11, RZ, RZ, 0x1f ;  /* 0x0000001fff0b7424 */ /* 0x000fe400078e00ff */
[----:B------:R-:W-:Y:S01]  /*170d0*/  IMAD.MOV.U32 R15, RZ, RZ, -0x1 ;  /* 0xffffffffff0f7424 */ /* 0x000fe200078e00ff */
[----:B----4-:R-:W-:-:S04]  /*170e0*/  SHF.R.U32.HI R2, RZ, 0x5, R2 ;  /* 0x00000005ff027819 */ /* 0x010fc80000011602 */
[----:B------:R-:W-:-:S05]  /*170f0*/  LOP3.LUT R2, R2, 0x3, RZ, 0xc0, !PT ;  /* 0x0000000302027812 */ /* 0x000fca00078ec0ff */
[----:B------:R-:W-:-:S07]  /*17100*/  IMAD.MOV.U32 R13, RZ, RZ, R2 ;  /* 0x000000ffff0d7224 */ /* 0x000fce00078e0002 */
[----:B0123-5:R-:W-:Y:S05]  /*17110*/  WARPSYNC.COLLECTIVE R15, `(.L_x_5113) ;  /* 0x000000000f087348 */ /* 0x02ffea0003c00000 */
[----:B------:R4:W0:Y:S02]  /*17120*/  SHFL.IDX P6, R14, R13, R12, R11 ;  /* 0x0000000c0d0e7389 */ /* 0x00082400000c000b */
[----:B012345:R-:W-:Y:S01]  /*17130*/  ENDCOLLECTIVE ;  /* 0x000000000000791b */ /* 0x03ffe20003800000 */
.L_x_5113:
[----:B------:R-:W-:Y:S05]  /*17140*/  BSYNC B0 ;  /* 0x0000000000007941 */ /* 0x000fea0003800000 */
.L_x_5112:
[----:B------:R-:W-:Y:S05]  /*17150*/  BRA `(.L_x_5114) ;  /* 0xffffffd800407947 */ /* 0x000fea000383ffff */
.L_x_5042:
[----:B------:R-:W-:Y:S01]  /*17160*/  BSSY B1, `(.L_x_5115) ;  /* 0x0000006000017945 */ /* 0x000fe20003800000 */
[----:B------:R-:W-:-:S07]  /*17170*/  IMAD.MOV.U32 R15, RZ, RZ, -0x1 ;  /* 0xffffffffff0f7424 */ /* 0x000fce00078e00ff */
[----:B0123-5:R-:W-:Y:S05]  /*17180*/  WARPSYNC.COLLECTIVE R15, `(.L_x_5116) ;  /* 0x000000000f0c7348 */ /* 0x02ffea0003c00000 */
[----:B------:R-:W-:Y:S02]  /*17190*/  ELECT P6, UR62, PT ;  /* 0x00000000003e782f */ /* 0x000fe400038c0000 */
[----:B------:R-:W-:Y:S01]  /*171a0*/  MOV R14, UR62 ;  /* 0x0000003e000e7c02 */ /* 0x000fe20008000f00 */
[----:B0123-5:R-:W-:Y:S10]  /*171b0*/  ENDCOLLECTIVE ;  /* 0x000000000000791b */ /* 0x02fff40003800000 */
.L_x_5116:
[----:B------:R-:W-:Y:S05]  /*171c0*/  BSYNC B1 ;  /* 0x0000000000017941 */ /* 0x000fea0003800000 */
.L_x_5115:
[----:B------:R-:W-:Y:S05]  /*171d0*/  BRA `(.L_x_5117) ;  /* 0xffffffd800387947 */ /* 0x000fea000383ffff */
.L_x_5044:
[----:B---3--:R3:W4:Y:S02]  /*171e0*/  SYNCS.PHASECHK.TRANS64.TRYWAIT P1, [R5+URZ+0x28c40], R0 ;  /* 0x028c4000050075a7 */ /* 0x008724000802017f */
[----:B----4-:R-:W-:Y:S05]  /*171f0*/  @!P1 NANOSLEEP.SYNCS 0x989680 ;  /* 0x009896800000995d */ /* 0x010fea0003900000 */
[----:B------:R-:W4:Y:S02]  /*17200*/  @!P1 SYNCS.PHASECHK.TRANS64 P1, [R5+URZ+0x28c40], R0 ;  /* 0x028c4000050095a7 */ /* 0x000f24000802007f */
[----:B----4-:R-:W-:Y:S05]  /*17210*/  @!P1 BRA `(.L_x_5044) ;  /* 0xfffffffc00f09947 */ /* 0x010fea000383ffff */
[----:B------:R-:W-:Y:S05]  /*17220*/  BRA `(.L_x_5118) ;  /* 0xffffffd800587947 */ /* 0x000fea000383ffff */
.L_x_5046:
[----:B----4-:R4:W0:Y:S02]  /*17230*/  SYNCS.PHASECHK.TRANS64.TRYWAIT P1, [R3+URZ+0x28c40], R2 ;  /* 0x028c4002030075a7 */ /* 0x010824000802017f */
[----:B0-----:R-:W-:Y:S05]  /*17240*/  @!P1 NANOSLEEP.SYNCS 0x989680 ;  /* 0x009896800000995d */ /* 0x001fea0003900000 */
[----:B------:R-:W0:Y:S02]  /*17250*/  @!P1 SYNCS.PHASECHK.TRANS64 P1, [R3+URZ+0x28c40], R2 ;  /* 0x028c4002030095a7 */ /* 0x000e24000802007f */
[----:B0-----:R-:W-:Y:S05]  /*17260*/  @!P1 BRA `(.L_x_5046) ;  /* 0xfffffffc00f09947 */ /* 0x001fea000383ffff */
[----:B------:R-:W-:Y:S05]  /*17270*/  BRA `(.L_x_5119) ;  /* 0xffffffd800647947 */ /* 0x000fea000383ffff */
.L_x_5048:
[----:B------:R0:W0:Y:S02]  /*17280*/  SYNCS.PHASECHK.TRANS64.TRYWAIT P1, [R5+URZ+0x28c60], R0 ;  /* 0x028c6000050075a7 */ /* 0x000024000802017f */
[----:B0-----:R-:W-:Y:S05]  /*17290*/  @!P1 NANOSLEEP.SYNCS 0x989680 ;  /* 0x009896800000995d */ /* 0x001fea0003900000 */
[----:B------:R-:W0:Y:S02]  /*172a0*/  @!P1 SYNCS.PHASECHK.TRANS64 P1, [R5+URZ+0x28c60], R0 ;  /* 0x028c6000050095a7 */ /* 0x000e24000802007f */
[----:B0-----:R-:W-:Y:S05]  /*172b0*/  @!P1 BRA `(.L_x_5048) ;  /* 0xfffffffc00f09947 */ /* 0x001fea000383ffff */
[----:B------:R-:W-:Y:S05]  /*172c0*/  BRA `(.L_x_5120) ;  /* 0xffffffd800607947 */ /* 0x000fea000383ffff */
.L_x_5121:
        /* <DEDUP_REMOVED lines=11> */
.L_x_15647:


//--------------------- .text._ZN7cutlass13device_kernelIN5flash11enable_sm90INS1_16FlashAttnFwdSm90INS1_25CollectiveMainloopFwdSm90ILi2EN4cute5tupleIJNS5_1CILi1EEES8_S8_EEENS6_IJNS7_ILi64EEESA_SA_EEELi512ENS_6half_tEfNS_4arch4Sm90ELb0ELb1ELb1ELb0ELb1ELb0ELb1ELb0ELb0ELb1ELb0ELb0EEENS1_21CollectiveEpilogueFwdINS6_IJSA_NS7_ILi512EEESA_EEES9_SC_SE_Li256ELb0ELb1ELb0ELb0EEENS1_30DynamicPersistentTileSchedulerILi256ELi128ELb0ELb1ELb1EEEEEEEEEvNT_6ParamsE --------------------------
	.section	.text._ZN7cutlass13device_kernelIN5flash11enable_sm90INS1_16FlashAttnFwdSm90INS1_25CollectiveMainloopFwdSm90ILi2EN4cute5tupleIJNS5_1CILi1EEES8_S8_EEENS6_IJNS7_ILi64EEESA_SA_EEELi512ENS_6half_tEfNS_4arch4Sm90ELb0ELb1ELb1ELb0ELb1ELb0ELb1ELb0ELb0ELb1ELb0ELb0EEENS1_21CollectiveEpilogueFwdINS6_IJSA_NS7_ILi512EEESA_EEES9_SC_SE_Li256ELb0ELb1ELb0ELb0EEENS1_30DynamicPersistentTileSchedulerILi256ELi128ELb0ELb1ELb1EEEEEEEEEvNT_6ParamsE,"ax",@progbits
	.align	128
.text._ZN7cutlass13device_kernelIN5flash11enable_sm90INS1_16FlashAttnFwdSm90INS1_25CollectiveMainloopFwdSm90ILi2EN4cute5tupleIJNS5_1CILi1EEES8_S8_EEENS6_IJNS7_ILi64EEESA_SA_EEELi512ENS_6half_tEfNS_4arch4Sm90ELb0ELb1ELb1ELb0ELb1ELb0ELb1ELb0ELb0ELb1ELb0ELb0EEENS1_21CollectiveEpilogueFwdINS6_IJSA_NS7_ILi512EEESA_EEES9_SC_SE_Li256ELb0ELb1ELb0ELb0EEENS1_30DynamicPersistentTileSchedulerILi256ELi128ELb0ELb1ELb1EEEEEEEEEvNT_6ParamsE:
        .type           _ZN7cutlass13device_kernelIN5flash11enable_sm90INS1_16FlashAttnFwdSm90INS1_25CollectiveMainloopFwdSm90ILi2EN4cute5tupleIJNS5_1CILi1EEES8_S8_EEENS6_IJNS7_ILi64EEESA_SA_EEELi512ENS_6half_tEfNS_4arch4Sm90ELb0ELb1ELb1ELb0ELb1ELb0ELb1ELb0ELb0ELb1ELb0ELb0EEENS1_21CollectiveEpilogueFwdINS6_IJSA_NS7_ILi512EEESA_EEES9_SC_SE_Li256ELb0ELb1ELb0ELb0EEENS1_30DynamicPersistentTileSchedulerILi256ELi128ELb0ELb1ELb1EEEEEEEEEvNT_6ParamsE,@function
        .size           _ZN7cutlass13device_kernelIN5flash11enable_sm90INS1_16FlashAttnFwdSm90INS1_25CollectiveMainloopFwdSm90ILi2EN4cute5tupleIJNS5_1CILi1EEES8_S8_EEENS6_IJNS7_ILi64EEESA_SA_EEELi512ENS_6half_tEfNS_4arch4Sm90ELb0ELb1ELb1ELb0ELb1ELb0ELb1ELb0ELb0ELb1ELb0ELb0EEENS1_21CollectiveEpilogueFwdINS6_IJSA_NS7_ILi512EEESA_EEES9_SC_SE_Li256ELb0ELb1ELb0ELb0EEENS1_30DynamicPersistentTileSchedulerILi256ELi128ELb0ELb1ELb1EEEEEEEEEvNT_6ParamsE,(.L_x_15648 - _ZN7cutlass13device_kernelIN5flash11enable_sm90INS1_16FlashAttnFwdSm90INS1_25CollectiveMainloopFwdSm90ILi2EN4cute5tupleIJNS5_1CILi1EEES8_S8_EEENS6_IJNS7_ILi64EEESA_SA_EEELi512ENS_6half_tEfNS_4arch4Sm90ELb0ELb1ELb1ELb0ELb1ELb0ELb1ELb0ELb0ELb1ELb0ELb0EEENS1_21CollectiveEpilogueFwdINS6_IJSA_NS7_ILi512EEESA_EEES9_SC_SE_Li256ELb0ELb1ELb0ELb0EEENS1_30DynamicPersistentTileSchedulerILi256ELi128ELb0ELb1ELb1EEEEEEEEEvNT_6ParamsE)
        .other          _ZN7cutlass13device_kernelIN5flash11enable_sm90INS1_16FlashAttnFwdSm90INS1_25CollectiveMainloopFwdSm90ILi2EN4cute5tupleIJNS5_1CILi1EEES8_S8_EEENS6_IJNS7_ILi64EEESA_SA_EEELi512ENS_6half_tEfNS_4arch4Sm90ELb0ELb1ELb1ELb0ELb1ELb0ELb1ELb0ELb0ELb1ELb0ELb0EEENS1_21CollectiveEpilogueFwdINS6_IJSA_NS7_ILi512EEESA_EEES9_SC_SE_Li256ELb0ELb1ELb0ELb0EEENS1_30DynamicPersistentTileSchedulerILi256ELi128ELb0ELb1ELb1EEEEEEEEEvNT_6ParamsE,@"STO_CUDA_ENTRY STV_DEFAULT"
_ZN7cutlass13device_kernelIN5flash11enable_sm90INS1_16FlashAttnFwdSm90INS1_25CollectiveMainloopFwdSm90ILi2EN4cute5tupleIJNS5_1CILi1EEES8_S8_EEENS6_IJNS7_ILi64EEESA_SA_EEELi512ENS_6half_tEfNS_4arch4Sm90ELb0ELb1ELb1ELb0ELb1ELb0ELb1ELb0ELb0ELb1ELb0ELb0EEENS1_21CollectiveEpilogueFwdINS6_IJSA_NS7_ILi512EEESA_EEES9_SC_SE_Li256ELb0ELb1ELb0ELb0EEENS1_30DynamicPersistentTileSchedulerILi256ELi128ELb0ELb1ELb1EEEEEEEEEvNT_6ParamsE:
        /* <DEDUP_REMOVED lines=43> */
.L_x_5122:
        /* <DEDUP_REMOVED lines=22> */
.L_x_5123:
        /* <DEDUP_REMOVED lines=18> */
.L_x_5124:
        /* <DEDUP_REMOVED lines=22> */
.L_x_5125:
[----:B------:R-:W5:Y:S01]  /*0690*/  SHFL.IDX PT, R2, R0, RZ, 0x1f ;  /* 0x00001fff00027589 */ /* 0x000f6200000e0000 */
[----:B0-----:R-:W-:Y:S01]  /*06a0*/  R2UR UR4, R3 ;  /* 0x00000000030472ca */ /* 0x001fe200000e0000 */
[----:B------:R-:W-:-:S12]  /*06b0*/  NOP ;  /* 0x0000000000007918 */ /* 0x000fd80000000000 */
[----:B------:R-:W-:-:S05]  /*06c0*/  IMAD.U32 R4, RZ, RZ, UR4 ;  /* 0x00000004ff047e24 */ /* 0x000fca000f8e00ff */
[----:B------:R0:W-:Y:S01]  /*06d0*/  STL [R1+0x420], R4 ;  /* 0x0004200401007387 */ /* 0x0001e20000100800 */
[----:B-----5:R-:W-:-:S13]  /*06e0*/  ISETP.NE.AND P0, PT, R2, RZ, PT ;  /* 0x000000ff0200720c */ /* 0x020fda0003f05270 */
[----:B0-----:R-:W-:Y:S05]  /*06f0*/  @P0 BRA `(.L_x_5126) ;  /* 0x0000000000480947 */ /* 0x001fea0003800000 */
        /* <DEDUP_REMOVED lines=18> */
.L_x_5126:
[----:B0-----:R-:W-:Y:S01]  /*0820*/  R2UR UR4, R4 ;  /* 0x00000000040472ca */ /* 0x001fe200000e0000 */
[----:B------:R-:W-:Y:S01]  /*0830*/  UMOV UR61, 0x1 ;  /* 0x00000001003d7882 */ /* 0x000fe20000000000 */
[----:B------:R-:W-:Y:S01]  /*0840*/  NOP ;  /* 0x0000000000007918 */ /* 0x000fe20000000000 */
[----:B------:R-:W-:-:S10]  /*0850*/  ULDC.64 UR36, c[0x0][0x208] ;  /* 0x0000820000247ab9 */ /* 0x000fd40000000a00 */
[----:B------:R-:W-:-:S03]  /*0860*/  UISETP.NE.AND UP0, UPT, UR4, URZ, UPT ;  /* 0x0000003f0400728c */ /* 0x000fc6000bf05270 */
[----:B------:R-:W-:Y:S01]  /*0870*/  ULDC UR4, c[0x0][0x20] ;  /* 0x0000080000047ab9 */ /* 0x000fe20000000800 */
[----:B------:R-:W-:Y:S01]  /*0880*/  USEL UR61, UR61, 0x2, !UP0 ;  /* 0x000000023d3d7887 */ /* 0x000fe2000c000000 */
[----:B-1234-:R-:W-:Y:S01]  /*0890*/  BAR.SYNC.DEFER_BLOCKING 0x0 ;  /* 0x0000000000007b1d */ /* 0x01efe20000010000 */
[----:B------:R-:W-:Y:S02]  /*08a0*/  PLOP3.LUT P1, PT, PT, PT, UP0, 0x80, 0x0 ;  /* 0x000000000000781c */ /* 0x000fe40003f2f008 */
[----:B------:R-:W-:-:S03]  /*08b0*/  IADD3 R2, P0, R1, UR4, RZ ;  /* 0x0000000401027c10 */ /* 0x000fc6000ff1e0ff */
[----:B------:R-:W-:Y:S02]  /*08c0*/  ULDC UR4, c[0x0][0x24] ;  /* 0x0000090000047ab9 */ /* 0x000fe40000000800 */
[----:B------:R-:W-:-:S06]  /*08d0*/  IMAD.X R18, RZ, RZ, UR4, P0 ;  /* 0x00000004ff127e24 */ /* 0x000fcc00080e06ff */
[----:B------:R-:W-:Y:S05]  /*08e0*/  @!P1 BRA `(.L_x_5127) ;  /* 0x0000024400749947 */ /* 0x000fea0003800000 */
.L_x_5128:
[----:B------:R-:W-:-:S08]  /*08f0*/  NOP ;  /* 0x0000000000007918 */ /* 0x000fd00000000000 */
[----:B------:R-:W0:Y:S02]  /*0900*/  USETMAXREG.TRY_ALLOC.CTAPOOL UP0, 0xe8 ;  /* 0x000000e8000079c8 */ /* 0x000e240008000600 */
[----:B0-----:R-:W-:-:S13]  /*0910*/  PLOP3.LUT P0, PT, PT, PT, UP0, 0x80, 0x0 ;  /* 0x000000000000781c */ /* 0x001fda0003f0f008 */
[----:B------:R-:W-:Y:S05]  /*0920*/  @!P0 BRA `(.L_x_5128) ;  /* 0xfffffffc00f08947 */ /* 0x000fea000383ffff */
[----:B------:R-:W0:Y:S01]  /*0930*/  S2R R3, SR_TID.X ;  /* 0x0000000000037919 */ /* 0x000e220000002100 */
[----:B------:R-:W1:Y:S08]  /*0940*/  S2UR UR5, SR_CTAID.X ;  /* 0x00000000000579c3 */ /* 0x000e700000002500 */
[----:B------:R-:W-:Y:S06]  /*0950*/  BAR.ARV 0x4, 0x180 ;  /* 0x0106000000007b1d */ /* 0x000fec0000002000 */
[----:B------:R-:W-:-:S02]  /*0960*/  IADD3 R202, P1, R2, 0x1c8, RZ ;  /* 0x000001c802ca7810 */ /* 0x000fc40007f3e0ff */
[----:B------:R-:W-:Y:S01]  /*0970*/  IADD3 R204, P2, R2, 0x1d4, RZ ;  /* 0x000001d402cc7810 */ /* 0x000fe20007f5e0ff */
[----:B------:R2:W-:Y:S02]  /*0980*/  STL.64 [R1+0x1c8], RZ ;  /* 0x0001c8ff01007387 */ /* 0x0005e40000100a00 */
[--C-:B------:R-:W-:Y:S02]  /*0990*/  IMAD.X R203, RZ, RZ, R18.reuse, P1 ;  /* 0x000000ffffcb7224 */ /* 0x100fe400008e0612 */
[----:B------:R2:W-:Y:S01]  /*09a0*/  STL [R1+0x1d0], RZ ;  /* 0x0001d0ff01007387 */ /* 0x0005e20000100800 */
[----:B------:R-:W-:-:S03]  /*09b0*/  IMAD.X R199, RZ, RZ, R18, P2 ;  /* 0x000000ffffc77224 */ /* 0x000fc600010e0612 */
[----:B------:R2:W-:Y:S01]  /*09c0*/  STL [R1+0x1d4], RZ ;  /* 0x0001d4ff01007387 */ /* 0x0005e20000100800 */
[----:B0-----:R-:W-:-:S04]  /*09d0*/  LOP3.LUT R0, R3, 0xffffff80, RZ, 0xc0, !PT ;  /* 0xffffff8003007812 */ /* 0x001fc800078ec0ff */
[----:B------:R-:W-:Y:S02]  /*09e0*/  ISETP.NE.AND P0, PT, R0, 0x80, PT ;  /* 0x000000800000780c */ /* 0x000fe40003f05270 */
[----:B------:R-:W1:Y:S11]  /*09f0*/  LDC R0, c[0x0][0xd38] ;  /* 0x00034e00ff007b82 */ /* 0x000e760000000800 */
[----:B------:R-:W-:Y:S06]  /*0a00*/  @!P0 BAR.ARV 0x8, 0x100 ;  /* 0x0204000000008b1d */ /* 0x000fec0000002000 */
[----:B------:R-:W-:-:S13]  /*0a10*/  ISETP.GE.U32.AND P0, PT, R3, 0x100, PT ;  /* 0x000001000300780c */ /* 0x000fda0003f06070 */
[----:B------:R-:W-:Y:S06]  /*0a20*/  @P0 BAR.ARV 0xf, 0x100 ;  /* 0x03c4000000000b1d */ /* 0x000fec0000002000 */
[----:B-1----:R-:W-:-:S13]  /*0a30*/  ISETP.LE.AND P0, PT, R0, UR5, PT ;  /* 0x0000000500007c0c */ /* 0x002fda000bf03270 */
[----:B--2---:R-:W-:Y:S05]  /*0a40*/  @P0 EXIT ;  /* 0x000000000000094d */ /* 0x004fea0003800000 */
[----:B------:R-:W0:Y:S01]  /*0a50*/  S2R R7, SR_CgaCtaId ;  /* 0x0000000000077919 */ /* 0x000e220000008800 */
[----:B------:R-:W-:Y:S01]  /*0a60*/  VIADD R191, R3, 0xffffff80 ;  /* 0xffffff8003bf7836 */ /* 0x000fe20000000000 */
[----:B------:R-:W-:Y:S01]  /*0a70*/  MOV R4, 0x400 ;  /* 0x0000040000047802 */ /* 0x000fe20000000f00 */
[----:B------:R-:W1:Y:S01]  /*0a80*/  S2UR UR4, SR_SWINHI ;  /* 0x00000000000479c3 */ /* 0x000e620000002f00 */
[----:B------:R-:W-:Y:S02]  /*0a90*/  ULOP3.LUT UR6, UR61, 0x1, URZ, 0xfc, !UPT ;  /* 0x000000013d067892 */ /* 0x000fe4000f8efc3f */
[----:B------:R-:W-:-:S04]  /*0aa0*/  SHF.R.S32.HI R0, RZ, 0x1f, R191 ;  /* 0x0000001fff007819 */ /* 0x000fc800000114bf */
[CC--:B------:R-:W-:Y:S02]  /*0ab0*/  LEA.HI R5, R0.reuse, R191.reuse, RZ, 0x7 ;  /* 0x000000bf00057211 */ /* 0x0c0fe400078f38ff */
[----:B------:R-:W-:Y:S02]  /*0ac0*/  LEA.HI R3, R0, R191, RZ, 0x4 ;  /* 0x000000bf00037211 */ /* 0x000fe400078f20ff */
[----:B------:R-:W-:Y:S02]  /*0ad0*/  LOP3.LUT R6, R5, 0xffffff80, RZ, 0xc0, !PT ;  /* 0xffffff8005067812 */ /* 0x000fe400078ec0ff */
[----:B------:R-:W-:-:S03]  /*0ae0*/  SHF.R.S32.HI R194, RZ, 0x7, R5 ;  /* 0x00000007ffc27819 */ /* 0x000fc60000011405 */
[----:B------:R-:W-:Y:S01]  /*0af0*/  IMAD.IADD R8, R191, 0x1, -R6 ;  /* 0x00000001bf087824 */ /* 0x000fe200078e0a06 */
[----:B------:R-:W-:Y:S02]  /*0b00*/  LEA.HI R6, R0, R191, RZ, 0x2 ;  /* 0x000000bf00067211 */ /* 0x000fe400078f10ff */
[----:B------:R-:W-:Y:S02]  /*0b10*/  LEA.HI R5, R5, R194, RZ, 0x1 ;  /* 0x000000c205057211 */ /* 0x000fe400078f08ff */
[----:B------:R-:W-:Y:S02]  /*0b20*/  SHF.R.S32.HI R11, RZ, 0x1f, R8 ;  /* 0x0000001fff0b7819 */ /* 0x000fe40000011408 */
[----:B------:R-:W-:Y:S02]  /*0b30*/  LOP3.LUT R12, R6, 0xfffffffc, RZ, 0xc0, !PT ;  /* 0xfffffffc060c7812 */ /* 0x000fe400078ec0ff */
[----:B------:R-:W-:Y:S02]  /*0b40*/  SHF.R.S32.HI R6, RZ, 0x4, R3 ;  /* 0x00000004ff067819 */ /* 0x000fe40000011403 */
[----:B------:R-:W-:Y:S01]  /*0b50*/  LEA.HI R10, R11, R8, RZ, 0x2 ;  /* 0x000000080b0a7211 */ /* 0x000fe200078f10ff */
[----:B------:R-:W-:Y:S01]  /*0b60*/  IMAD.IADD R12, R191, 0x1, -R12 ;  /* 0x00000001bf0c7824 */ /* 0x000fe200078e0a0c */
[----:B0-----:R-:W-:-:S02]  /*0b70*/  LEA R4, R7, R4, 0x18 ;  /* 0x0000000407047211 */ /* 0x001fc400078ec0ff */
[----:B------:R-:W-:Y:S02]  /*0b80*/  SHF.R.S32.HI R13, RZ, 0x1f, R10 ;  /* 0x0000001fff0d7819 */ /* 0x000fe4000001140a */
[----:B------:R-:W-:Y:S02]  /*0b90*/  R2UR UR44, R4 ;  /* 0x00000000042c72ca */ /* 0x000fe400000e0000 */
[CC--:B------:R-:W-:Y:S02]  /*0ba0*/  LEA.HI R4, R0.reuse, R191.reuse, RZ, 0x5 ;  /* 0x000000bf00047211 */ /* 0x0c0fe400078f28ff */
[----:B------:R-:W-:Y:S02]  /*0bb0*/  LEA.HI R0, R0, R191, RZ, 0x3 ;  /* 0x000000bf00007211 */ /* 0x000fe400078f18ff */
[--C-:B------:R-:W-:Y:S02]  /*0bc0*/  SHF.R.S32.HI R206, RZ, 0x5, R4.reuse ;  /* 0x00000005ffce7819 */ /* 0x100fe40000011404 */
[----:B------:R-:W-:-:S02]  /*0bd0*/  SHF.R.S32.HI R9, RZ, 0x1f, R4 ;  /* 0x0000001fff097819 */ /* 0x000fc40000011404 */
[----:B------:R-:W-:Y:S02]  /*0be0*/  LOP3.LUT R4, R3, 0xfffffff0, RZ, 0xc0, !PT ;  /* 0xfffffff003047812 */ /* 0x000fe400078ec0ff */
[----:B------:R-:W-:Y:S01]  /*0bf0*/  LEA.HI R9, R9, R206, RZ, 0x2 ;  /* 0x000000ce09097211 */ /* 0x000fe200078f10ff */
[----:B------:R-:W-:Y:S01]  /*0c00*/  UMOV UR38, UR44 ;  /* 0x0000002c00267c82 */ /* 0x000fe20008000000 */
[----:B-1----:R-:W-:Y:S01]  /*0c10*/  UMOV UR39, UR4 ;  /* 0x0000000400277c82 */ /* 0x002fe20008000000 */
[----:B------:R-:W-:Y:S01]  /*0c20*/  LEA.HI R3, R3, R6, RZ, 0x1 ;  /* 0x0000000603037211 */ /* 0x000fe200078f08ff */
[----:B------:R-:W-:Y:S01]  /*0c30*/  IMAD.IADD R207, R191, 0x1, -R4 ;  /* 0x00000001bfcf7824 */ /* 0x000fe200078e0a04 */
[----:B------:R-:W-:Y:S01]  /*0c40*/  SHF.R.S32.HI R4, RZ, 0x2, R10 ;  /* 0x00000002ff047819 */ /* 0x000fe2000001140a */
[----:B------:R-:W-:Y:S01]  /*0c50*/  IMAD.U32 R200, RZ, RZ, UR38 ;  /* 0x00000026ffc87e24 */ /* 0x000fe2000f8e00ff */
[----:B------:R-:W-:Y:S01]  /*0c60*/  LOP3.LUT R9, R9, 0x3ffffc, RZ, 0xc0, !PT ;  /* 0x003ffffc09097812 */ /* 0x000fe200078ec0ff */
[----:B------:R-:W-:Y:S01]  /*0c70*/  IMAD R14, R194, 0x100, R207 ;  /* 0x00000100c20e7824 */ /* 0x000fe200078e02cf */
[----:B------:R-:W-:Y:S01]  /*0c80*/  LEA.HI R13, R13, R4, RZ, 0x3 ;  /* 0x000000040d0d7211 */ /* 0x000fe200078f18ff */
[----:B------:R-:W-:Y:S01]  /*0c90*/  IMAD.U32 R201, RZ, RZ, UR39 ;  /* 0x00000027ffc97e24 */ /* 0x000fe2000f8e00ff */
[----:B------:R-:W-:Y:S01]  /*0ca0*/  LOP3.LUT R3, R3, 0x1ffffffe, RZ, 0xc0, !PT ;  /* 0x1ffffffe03037812 */ /* 0x000fe200078ec0ff */
[----:B------:R-:W-:Y:S01]  /*0cb0*/  IMAD.IADD R9, R206, 0x1, -R9 ;  /* 0x00000001ce097824 */ /* 0x000fe200078e0a09 */
[----:B------:R-:W-:Y:S01]  /*0cc0*/  LOP3.LUT R198, R0, 0xfffffff8, RZ, 0xc0, !PT ;  /* 0xfffffff800c67812 */ /* 0x000fe200078ec0ff */
[----:B------:R-:W-:Y:S01]  /*0cd0*/  UMOV UR4, UR5 ;  /* 0x0000000500047c82 */ /* 0x000fe20008000000 */
[----:B------:R-:W-:Y:S01]  /*0ce0*/  LOP3.LUT R13, R13, 0xfffffff8, RZ, 0xc0, !PT ;  /* 0xfffffff80d0d7812 */ /* 0x000fe200078ec0ff */
[----:B------:R-:W-:Y:S01]  /*0cf0*/  IMAD.IADD R3, R6, 0x1, -R3 ;  /* 0x0000000106037824 */ /* 0x000fe200078e0a03 */
[----:B------:R-:W-:Y:S01]  /*0d00*/  LEA.HI R6, R12, R12, RZ, 0x1 ;  /* 0x0000000c0c067211 */ /* 0x000fe200078f08ff */
[----:B------:R-:W-:Y:S01]  /*0d10*/  IMAD R14, R9, 0x10, R14 ;  /* 0x00000010090e7824 */ /* 0x000fe200078e020e */
[----:B------:R-:W-:Y:S01]  /*0d20*/  LEA.HI R11, R11, R8, RZ, 0x5 ;  /* 0x000000080b0b7211 */ /* 0x000fe200078f28ff */
[----:B------:R-:W-:Y:S01]  /*0d30*/  IMAD.IADD R198, R191, 0x1, -R198 ;  /* 0x00000001bfc67824 */ /* 0x000fe200078e0ac6 */
[----:B------:R-:W-:Y:S01]  /*0d40*/  LOP3.LUT R9, R10, 0x7ffffffc, RZ, 0xc0, !PT ;  /* 0x7ffffffc0a097812 */ /* 0x000fe200078ec0ff */
[----:B------:R-:W-:Y:S01]  /*0d50*/  IMAD.IADD R22, R4, 0x1, -R13 ;  /* 0x0000000104167824 */ /* 0x000fe200078e0a0d */
[----:B------:R-:W-:Y:S01]  /*0d60*/  LOP3.LUT R5, R5, 0xfffffe, RZ, 0xc0, !PT ;  /* 0x00fffffe05057812 */ /* 0x000fe200078ec0ff */
[----:B------:R-:W-:Y:S01]  /*0d70*/  IMAD.SHL.U32 R156, R198, 0x8, RZ ;  /* 0x00000008c69c7824 */ /* 0x000fe200078e00ff */
[----:B------:R-:W-:Y:S01]  /*0d80*/  LOP3.LUT R13, R6, 0x1ffffffe, RZ, 0xc0, !PT ;  /* 0x1ffffffe060d7812 */ /* 0x000fe200078ec0ff */
[----:B------:R-:W-:Y:S01]  /*0d90*/  IMAD.IADD R9, R8, 0x1, -R9 ;  /* 0x0000000108097824 */ /* 0x000fe200078e0a09 */
[----:B------:R-:W-:Y:S01]  /*0da0*/  SHF.R.S32.HI R11, RZ, 0x5, R11 ;  /* 0x00000005ff0b7819 */ /* 0x000fe2000001140b */
[----:B------:R-:W-:Y:S01]  /*0db0*/  IMAD.IADD R5, R194, 0x1, -R5 ;  /* 0x00000001c2057824 */ /* 0x000fe200078e0a05 */
[----:B------:R-:W-:Y:S01]  /*0dc0*/  SHF.R.S32.HI R159, RZ, 0x3, R0 ;  /* 0x00000003ff9f7819 */ /* 0x000fe20000011400 */
[----:B------:R-:W-:-:S02]  /*0dd0*/  IMAD.SHL.U32 R227, R3, 0x8, RZ ;  /* 0x0000000803e37824 */ /* 0x000fc400078e00ff */
[C---:B------:R-:W-:Y:S02]  /*0de0*/  VIADD R154, R156.reuse, 0x40 ;  /* 0x000000409c9a7836 */ /* 0x040fe40000000000 */
        /* <DEDUP_REMOVED lines=13> */
[----:B------:R-:W-:Y:S01]  /*0ec0*/  IMAD R22, R11, 0x10, R22 ;  /* 0x000000100b167824 */ /* 0x000fe200078e0216 */
[----:B------:R-:W-:Y:S01]  /*0ed0*/  SHF.R.S32.HI R176, RZ, 0x1f, R157 ;  /* 0x0000001fffb07819 */ /* 0x000fe2000001149d */
[----:B------:R-:W-:-:S02]  /*0ee0*/  IMAD.SHL.U32 R205, R5, 0x100, RZ ;  /* 0x0000010005cd7824 */ /* 0x000fc400078e00ff */
[----:B------:R-:W-:Y:S02]  /*0ef0*/  IMAD.U32 R17, R14, 0x40, R227 ;  /* 0x000000400e117824 */ /* 0x000fe400078e00e3 */
[----:B------:R-:W-:Y:S02]  /*0f00*/  IMAD.SHL.U32 R226, R9, 0x2, RZ ;  /* 0x0000000209e27824 */ /* 0x000fe400078e00ff */
[----:B------:R-:W-:-:S04]  /*0f10*/  IMAD.WIDE R16, R17, 0x2, R200 ;  /* 0x0000000211107825 */ /* 0x000fc800078e02c8 */
[----:B------:R-:W-:Y:S02]  /*0f20*/  IMAD.IADD R23, R226, 0x1, R205 ;  /* 0x00000001e2177824 */ /* 0x000fe400078e02cd */
[----:B------:R-:W-:-:S07]  /*0f30*/  IMAD R228, R13, 0x8, R22 ;  /* 0x000000080de47824 */ /* 0x000fce00078e0216 */
.L_x_5265:
        /* <DEDUP_REMOVED lines=12> */
[----:B01234-:R-:W-:Y:S05]  /*1000*/  @!P0 BRA `(.L_x_5129) ;  /* 0x0000000000208947 */ /* 0x01ffea0003800000 */
        /* <DEDUP_REMOVED lines=8> */
.L_x_5129:
[----:B------:R-:W-:Y:S01]  /*1090*/  ULDC UR7, c[0x0][0xd54] ;  /* 0x0003550000077ab9 */ /* 0x000fe20000000800 */
[----:B------:R-:W-:Y:S01]  /*10a0*/  UMOV UR6, UR9 ;  /* 0x0000000900067c82 */ /* 0x000fe20008000000 */
[----:B------:R-:W-:-:S11]  /*10b0*/  UISETP.NE.AND UP0, UPT, UR7, 0x1, UPT ;  /* 0x000000010700788c */ /* 0x000fd6000bf05270 */
[----:B------:R-:W-:Y:S02]  /*10c0*/  @UP0 ULDC.64 UR10, c[0x0][0xd58] ;  /* 0x00035600000a0ab9 */ /* 0x000fe40000000a00 */
[----:B------:R-:W-:-:S04]  /*10d0*/  UIMAD.WIDE.U32 UR4, UR9, UR10, URZ ;  /* 0x0000000a090472a5 */ /* 0x000fc8000f8e003f */
[----:B------:R-:W-:-:S04]  /*10e0*/  @UP0 USHF.R.U32.HI UR6, URZ, UR11, UR5 ;  /* 0x0000000b3f060299 */ /* 0x000fc80008011605 */
[----:B------:R-:W-:-:S12]  /*10f0*/  UIMAD UR4, UR6, UR7, URZ ;  /* 0x00000007060472a4 */ /* 0x000fd8000f8e023f */
.L_x_5130:
[----:B------:R-:W2:Y:S01]  /*1100*/  LDL R0, [R1+0x420] ;  /* 0x0004200001007983 */ /* 0x000ea20000100800 */
[----:B------:R-:W-:Y:S01]  /*1110*/  ULDC UR60, c[0x0][0xd48] ;  /* 0x00035200003c7ab9 */ /* 0x000fe20000000800 */
[----:B------:R-:W-:Y:S01]  /*1120*/  UIADD3 UR4, UR9, -UR4, URZ ;  /* 0x8000000409047290 */ /* 0x000fe2000fffe03f */
[----:B------:R-:W-:Y:S01]  /*1130*/  IADD3 R32, P0, R2, 0x3f0, RZ ;  /* 0x000003f002207810 */ /* 0x000fe20007f1e0ff */
[----:B------:R-:W-:Y:S01]  /*1140*/  UISETP.NE.AND UP1, UPT, UR60, 0x1, UPT ;  /* 0x000000013c00788c */ /* 0x000fe2000bf25270 */
[----:B------:R0:W-:Y:S01]  /*1150*/  STL.128 [R1+0x3f0], RZ ;  /* 0x0003f0ff01007387 */ /* 0x0001e20000100c00 */
[----:B------:R-:W-:Y:S01]  /*1160*/  ULDC UR5, c[0x0][0xd54] ;  /* 0x0003550000057ab9 */ /* 0x000fe20000000800 */
[----:B------:R-:W-:Y:S01]  /*1170*/  ULOP3.LUT UR59, URZ, UR6, URZ, 0x33, !UPT ;  /* 0x000000063f3b7292 */ /* 0x000fe2000f8e333f */
[----:B------:R-:W-:Y:S01]  /*1180*/  IMAD.X R41, RZ, RZ, R18, P0 ;  /* 0x000000ffff297224 */ /* 0x000fe200000e0612 */
[----:B------:R0:W-:Y:S01]  /*1190*/  STL.128 [R1+0x400], RZ ;  /* 0x000400ff01007387 */ /* 0x0001e20000100c00 */
[----:B------:R-:W-:Y:S01]  /*11a0*/  UIMAD UR8, UR8, UR5, UR4 ;  /* 0x00000005080872a4 */ /* 0x000fe2000f8e0204 */
[----:B------:R-:W-:-:S02]  /*11b0*/  ULDC.64 UR10, c[0x0][0x418] ;  /* 0x00010600000a7ab9 */ /* 0x000fc40000000a00 */
[----:B------:R0:W-:Y:S01]  /*11c0*/  STL.128 [R1+0x1e0], RZ ;  /* 0x0001e0ff01007387 */ /* 0x0001e20000100c00 */
[----:B------:R-:W-:Y:S01]  /*11d0*/  ULDC UR6, c[0x0][0xd3c] ;  /* 0x00034f0000067ab9 */ /* 0x000fe20000000800 */
[----:B------:R-:W-:Y:S01]  /*11e0*/  @UP1 ULDC UR4, c[0x0][0xd4c] ;  /* 0x0003530000041ab9 */ /* 0x000fe20000000800 */
[----:B------:R-:W-:Y:S01]  /*11f0*/  UISETP.NE.U32.AND UP0, UPT, UR10, URZ, UPT ;  /* 0x0000003f0a00728c */ /* 0x000fe2000bf05070 */
[----:B------:R0:W-:Y:S01]  /*1200*/  STL.128 [R1+0x1f0], RZ ;  /* 0x0001f0ff01007387 */ /* 0x0001e20000100c00 */
[----:B------:R-:W-:Y:S02]  /*1210*/  UIMAD.WIDE.U32 UR4, UR8, UR4, URZ ;  /* 0x00000004080472a5 */ /* 0x000fe4000f8e003f */
[----:B------:R-:W-:Y:S01]  /*1220*/  UIADD3 UR59, UR59, UR6, URZ ;  /* 0x000000063b3b7290 */ /* 0x000fe2000fffe03f */
[----:B------:R0:W-:Y:S01]  /*1230*/  STL.128 [R1+0x200], RZ ;  /* 0x000200ff01007387 */ /* 0x0001e20000100c00 */
[----:B------:R-:W-:Y:S01]  /*1240*/  UMOV UR58, UR8 ;  /* 0x00000008003a7c82 */ /* 0x000fe20008000000 */
[----:B------:R-:W-:Y:S01]  /*1250*/  @UP1 ULDC UR6, c[0x0][0xd50] ;  /* 0x0003540000061ab9 */ /* 0x000fe20000000800 */
[----:B------:R-:W-:Y:S01]  /*1260*/  UISETP.NE.AND.EX UP0, UPT, UR11, URZ, UPT, UP0 ;  /* 0x0000003f0b00728c */ /* 0x000fe2000bf05300 */
[----:B------:R0:W-:Y:S01]  /*1270*/  STL.128 [R1+0x210], RZ ;  /* 0x000210ff01007387 */ /* 0x0001e20000100c00 */
[----:B------:R-:W-:Y:S01]  /*1280*/  @UP1 USHF.R.U32.HI UR58, URZ, UR6, UR5 ;  /* 0x000000063f3a1299 */ /* 0x000fe20008011605 */
[----:B------:R-:W-:-:S02]  /*1290*/  ULDC UR47, c[0x0][0x424] ;  /* 0x00010900002f7ab9 */ /* 0x000fc40000000800 */
[----:B------:R0:W-:Y:S01]  /*12a0*/  STL.128 [R1+0x220], RZ ;  /* 0x000220ff01007387 */ /* 0x0001e20000100c00 */
[----:B------:R-:W-:Y:S02]  /*12b0*/  USEL UR47, UR47, 0x1, UP0 ;  /* 0x000000012f2f7887 */ /* 0x000fe40008000000 */
[----:B------:R-:W-:Y:S01]  /*12c0*/  UIADD3 UR4, -UR58, URZ, URZ ;  /* 0x0000003f3a047290 */ /* 0x000fe2000fffe13f */
[----:B------:R0:W-:Y:S01]  /*12d0*/  STL.128 [R1+0x230], RZ ;  /* 0x000230ff01007387 */ /* 0x0001e20000100c00 */
[----:B------:R-:W-:Y:S02]  /*12e0*/  ULDC UR7, c[0x0][0x2f0] ;  /* 0x0000bc0000077ab9 */ /* 0x000fe40000000800 */
[----:B------:R-:W-:Y:S01]  /*12f0*/  UIMAD UR47, UR47, UR7, URZ ;  /* 0x000000072f2f72a4 */ /* 0x000fe2000f8e023f */
[----:B------:R0:W-:Y:S01]  /*1300*/  STL.128 [R1+0x240], RZ ;  /* 0x000240ff01007387 */ /* 0x0001e20000100c00 */
[----:B------:R-:W-:-:S03]  /*1310*/  UIMAD UR60, UR60, UR4, UR8 ;  /* 0x000000043c3c72a4 */ /* 0x000fc6000f8e0208 */
[----:B------:R0:W-:Y:S04]  /*1320*/  STL.128 [R1+0x250], RZ ;  /* 0x000250ff01007387 */ /* 0x0001e80000100c00 */
        /* <DEDUP_REMOVED lines=23> */
[----:B------:R0:W-:Y:S01]  /*14a0*/  STL.128 [R1+0x3d0], RZ ;  /* 0x0003d0ff01007387 */ /* 0x0001e20000100c00 */
[----:B--2---:R-:W-:-:S02]  /*14b0*/  R2UR UR12, R0 ;  /* 0x00000000000c72ca */ /* 0x004fc400000e0000 */
[----:B------:R-:W1:Y:S11]  /*14c0*/  LDC R0, c[0x0][0xa80] ;  /* 0x0002a000ff007b82 */ /* 0x000e760000000800 */
[----:B------:R-:W-:-:S06]  /*14d0*/  UISETP.NE.AND UP2, UPT, UR12, 0x1, UPT ;  /* 0x000000010c00788c */ /* 0x000fcc000bf45270 */
[----:B------:R-:W-:Y:S01]  /*14e0*/  PLOP3.LUT P1, PT, PT, PT, UP2, 0x80, 0x0 ;  /* 0x000000000000781c */ /* 0x000fe20003f2f028 */
[----:B-1----:R0:W-:-:S12]  /*14f0*/  STL [R1+0x410], R0 ;  /* 0x0004100001007387 */ /* 0x0021d80000100800 */
[----:B------:R-:W-:Y:S05]  /*1500*/  @!P1 BRA `(.L_x_5131) ;  /* 0x0000007c00e09947 */ /* 0x000fea0003800000 */
[----:B------:R-:W1:Y:S01]  /*1510*/  LDC.64 R8, c[0x0][0xad8] ;  /* 0x0002b600ff087b82 */ /* 0x000e620000000a00 */
[----:B------:R-:W-:Y:S01]  /*1520*/  ULDC UR4, c[0x0][0x448] ;  /* 0x0001120000047ab9 */ /* 0x000fe20000000800 */
[----:B------:R-:W-:Y:S02]  /*1530*/  USHF.L.U32 UR6, UR59, 0x6, URZ ;  /* 0x000000063b067899 */ /* 0x000fe4000800063f */
[----:B------:R-:W-:Y:S01]  /*1540*/  UISETP.NE.AND UP0, UPT, UR4, 0x1, UPT ;  /* 0x000000010400788c */ /* 0x000fe2000bf05270 */
[----:B------:R-:W-:Y:S01]  /*1550*/  ULDC UR9, c[0x0][0x288] ;  /* 0x0000a20000097ab9 */ /* 0x000fe20000000800 */
[----:B------:R-:W-:Y:S02]  /*1560*/  UIADD3 UR7, UR6, 0x3f, URZ ;  /* 0x0000003f06077890 */ /* 0x000fe4000fffe03f */
[----:B------:R-:W-:-:S07]  /*1570*/  UIADD3 UR8, UR47, 0x1, -UR9 ;  /* 0x000000012f087890 */ /* 0x000fce000fffe809 */
[----:B------:R-:W-:Y:S01]  /*1580*/  @UP0 UIADD3 UR4, UR6, 0x3f, URZ ;  /* 0x0000003f06040890 */ /* 0x000fe2000fffe03f */
[----:B------:R-:W-:Y:S01]  /*1590*/  @UP0 ULDC UR5, c[0x0][0x44c] ;  /* 0x0001130000050ab9 */ /* 0x000fe20000000800 */
[----:B------:R-:W-:Y:S02]  /*15a0*/  @UP0 ULDC UR10, c[0x0][0x450] ;  /* 0x00011400000a0ab9 */ /* 0x000fe40000000800 */
[----:B------:R-:W-:-:S04]  /*15b0*/  UIMAD.WIDE.U32 UR4, UR4, UR5, URZ ;  /* 0x00000005040472a5 */ /* 0x000fc8000f8e003f */
[----:B------:R-:W-:Y:S01]  /*15c0*/  @UP0 USHF.R.U32.HI UR7, URZ, UR10, UR5 ;  /* 0x0000000a3f070299 */ /* 0x000fe20008011605 */
[----:B-1----:R-:W-:-:S03]  /*15d0*/  ISETP.GE.AND P1, PT, R9, 0x1, PT ;  /* 0x000000010900780c */ /* 0x002fc60003f26270 */
[----:B------:R-:W-:-:S06]  /*15e0*/  UIADD3 UR7, UR8, UR7, URZ ;  /* 0x0000000708077290 */ /* 0x000fcc000fffe03f */
[----:B0-----:R-:W-:-:S04]  /*15f0*/  VIADD R0, R8, UR7 ;  /* 0x0000000708007c36 */ /* 0x001fc80008000000 */
[----:B------:R-:W-:Y:S05]  /*1600*/  @!P1 BRA `(.L_x_5132) ;  /* 0x0000000000449947 */ /* 0x000fea0003800000 */
[----:B------:R-:W-:Y:S01]  /*1610*/  ISETP.LT.AND P0, PT, RZ, UR7, PT ;  /* 0x00000007ff007c0c */ /* 0x000fe2000bf01270 */
[----:B------:R-:W-:-:S06]  /*1620*/  UIADD3 UR4, UR7, -0x1, URZ ;  /* 0xffffffff07047890 */ /* 0x000fcc000fffe03f */
[----:B------:R-:W-:-:S06]  /*1630*/  IMAD.U32 R3, RZ, RZ, UR4 ;  /* 0x00000004ff037e24 */ /* 0x000fcc000f8e00ff */
[----:B------:R-:W-:Y:S05]  /*1640*/  @P0 BRA `(.L_x_5133) ;  /* 0x00000000001c0947 */ /* 0x000fea0003800000 */
[----:B------:R-:W-:Y:S01]  /*1650*/  ISETP.NE.AND P0, PT, R9, 0x1, PT ;  /* 0x000000010900780c */ /* 0x000fe20003f05270 */
[----:B------:R-:W-:-:S12]  /*1660*/  IMAD R3, RZ, RZ, -UR7 ;  /* 0x80000007ff037e24 */ /* 0x000fd8000f8e02ff */
[----:B------:R-:W0:Y:S02]  /*1670*/  @P0 LDC.64 R4, c[0x0][0xae0] ;  /* 0x0002b800ff040b82 */ /* 0x000e240000000a00 */
[----:B0-----:R-:W-:-:S05]  /*1680*/  @P0 IMAD.HI.U32 R4, R3, R4, RZ ;  /* 0x0000000403040227 */ /* 0x001fca00078e00ff */
[----:B------:R-:W-:-:S04]  /*1690*/  @P0 SHF.R.U32.HI R3, RZ, R5, R4 ;  /* 0x00000005ff030219 */ /* 0x000fc80000011604 */
[----:B------:R-:W-:Y:S01]  /*16a0*/  LOP3.LUT R3, RZ, R3, RZ, 0x33, !PT ;  /* 0x00000003ff037212 */ /* 0x000fe200078e33ff */
[----:B------:R-:W-:Y:S06]  /*16b0*/  BRA `(.L_x_5134) ;  /* 0x0000000000107947 */ /* 0x000fec0003800000 */
.L_x_5133:
[----:B------:R-:W-:-:S13]  /*16c0*/  ISETP.NE.AND P0, PT, R9, 0x1, PT ;  /* 0x000000010900780c */ /* 0x000fda0003f05270 */
[----:B------:R-:W0:Y:S02]  /*16d0*/  @P0 LDC.64 R4, c[0x0][0xae0] ;  /* 0x0002b800ff040b82 */ /* 0x000e240000000a00 */
[----:B0-----:R-:W-:-:S05]  /*16e0*/  @P0 IMAD.HI.U32 R4, R3, R4, RZ ;  /* 0x0000000403040227 */ /* 0x001fca00078e00ff */
[----:B------:R-:W-:-:S07]  /*16f0*/  @P0 SHF.R.U32.HI R3, RZ, R5, R4 ;  /* 0x00000005ff030219 */ /* 0x000fce0000011604 */
.L_x_5134:
[----:B------:R-:W-:-:S05]  /*1700*/  IMAD R3, R3, R9, R9 ;  /* 0x0000000903037224 */ /* 0x000fca00078e0209 */
[----:B------:R-:W-:-:S07]  /*1710*/  VIMNMX R0, R0, R3, PT ;  /* 0x0000000300007248 */ /* 0x000fce0003fe0100 */
.L_x_5132:
[----:B------:R-:W-:Y:S01]  /*1720*/  @UP0 ULDC UR4, c[0x0][0x44c] ;  /* 0x0001130000040ab9 */ /* 0x000fe20000000800 */
[----:B------:R-:W-:Y:S01]  /*1730*/  UIADD3 UR7, UR47, 0x3f, URZ ;  /* 0x0000003f2f077890 */ /* 0x000fe2000fffe03f */
[----:B------:R-:W-:Y:S01]  /*1740*/  VIADD R0, R0, 0x3f ;  /* 0x0000003f00007836 */ /* 0x000fe20000000000 */
[----:B------:R-:W-:Y:S01]  /*1750*/  UIMAD.WIDE.U32 UR4, UR6, UR4, URZ ;  /* 0x00000004060472a5 */ /* 0x000fe2000f8e003f */
[----:B------:R-:W-:Y:S01]  /*1760*/  @UP0 ULDC UR10, c[0x0][0x450] ;  /* 0x00011400000a0ab9 */ /* 0x000fe20000000800 */
[----:B------:R-:W-:Y:S02]  /*1770*/  USHF.R.S32.HI UR8, URZ, 0x1f, UR7 ;  /* 0x0000001f3f087899 */ /* 0x000fe40008011407 */
[----:B------:R-:W-:Y:S01]  /*1780*/  SHF.R.S32.HI R3, RZ, 0x1f, R0 ;  /* 0x0000001fff037819 */ /* 0x000fe20000011400 */
[----:B------:R-:W-:Y:S02]  /*1790*/  @UP0 USHF.R.U32.HI UR6, URZ, UR10, UR5 ;  /* 0x0000000a3f060299 */ /* 0x000fe40008011605 */
[----:B------:R-:W-:Y:S01]  /*17a0*/  ULEA.HI UR8, UR8, UR7, URZ, 0x6 ;  /* 0x0000000708087291 */ /* 0x000fe2000f8f303f */
[----:B------:R-:W-:Y:S01]  /*17b0*/  LEA.HI R3, R3, R0, RZ, 0x6 ;  /* 0x0000000003037211 */ /* 0x000fe200078f30ff */
[----:B------:R-:W-:Y:S01]  /*17c0*/  UIADD3 UR6, UR6, -UR9, UR47 ;  /* 0x8000000906067290 */ /* 0x000fe2000fffe02f */
[----:B------:R-:W-:Y:S01]  /*17d0*/  ULDC UR4, c[0x0][0xad4] ;  /* 0x0002b50000047ab9 */ /* 0x000fe20000000800 */
[----:B------:R-:W-:Y:S01]  /*17e0*/  USHF.R.S32.HI UR8, URZ, 0x6, UR8 ;  /* 0x000000063f087899 */ /* 0x000fe20008011408 */
[----:B------:R-:W-:Y:S01]  /*17f0*/  SHF.R.S32.HI R3, RZ, 0x6, R3 ;  /* 0x00000006ff037819 */ /* 0x000fe20000011403 */
[----:B------:R-:W-:-:S04]  /*1800*/  UIADD3 UR4, UR6, -UR4, URZ ;  /* 0x8000000406047290 */ /* 0x000fc8000fffe03f */
[----:B------:R-:W-:Y:S02]  /*1810*/  VIMNMX R219, R3, UR8, PT ;  /* 0x0000000803db7c48 */ /* 0x000fe4000bfe0100 */
[----:B------:R-:W-:Y:S01]  /*1820*/  IMAD.U32 R3, RZ, RZ, UR4 ;  /* 0x00000004ff037e24 */ /* 0x000fe2000f8e00ff */
[----:B------:R-:W-:Y:S06]  /*1830*/  @!P1 BRA `(.L_x_5135) ;  /* 0x0000000000409947 */ /* 0x000fec0003800000 */
[----:B------:R-:W-:-:S05]  /*1840*/  IMAD.U32 R0, RZ, RZ, UR6 ;  /* 0x00000006ff007e24 */ /* 0x000fca000f8e00ff */
        /* <DEDUP_REMOVED lines=9> */
.L_x_5136:
[----:B------:R-:W-:-:S13]  /*18e0*/  ISETP.NE.AND P0, PT, R9, 0x1, PT ;  /* 0x000000010900780c */ /* 0x000fda0003f05270 */
[----:B------:R-:W0:Y:S02]  /*18f0*/  @P0 LDC.64 R4, c[0x0][0xae0] ;  /* 0x0002b800ff040b82 */ /* 0x000e240000000a00 */
[----:B0-----:R-:W-:-:S05]  /*1900*/  @P0 IMAD.HI.U32 R4, R0, R4, RZ ;  /* 0x0000000400040227 */ /* 0x001fca00078e00ff */
[----:B------:R-:W-:-:S07]  /*1910*/  @P0 SHF.R.U32.HI R0, RZ, R5, R4 ;  /* 0x00000005ff000219 */ /* 0x000fce0000011604 */
.L_x_5137:
[----:B------:R-:W-:-:S05]  /*1920*/  IMAD R0, R0, R9, RZ ;  /* 0x0000000900007224 */ /* 0x000fca00078e02ff */
[----:B------:R-:W-:-:S07]  /*1930*/  VIMNMX R3, R3, R0, !PT ;  /* 0x0000000003037248 */ /* 0x000fce0007fe0100 */
.L_x_5135:
[----:B------:R-:W-:-:S04]  /*1940*/  SHF.R.S32.HI R0, RZ, 0x1f, R3 ;  /* 0x0000001fff007819 */ /* 0x000fc80000011403 */
[----:B------:R-:W-:Y:S02]  /*1950*/  LEA.HI R0, R0, R3, RZ, 0x6 ;  /* 0x0000000300007211 */ /* 0x000fe400078f30ff */
[----:B------:R-:W-:Y:S02]  /*1960*/  PRMT R3, RZ, 0x7610, R3 ;  /* 0x00007610ff037816 */ /* 0x000fe40000000003 */
[----:B------:R-:W-:-:S04]  /*1970*/  SHF.R.S32.HI R0, RZ, 0x6, R0 ;  /* 0x00000006ff007819 */ /* 0x000fc80000011400 */
[----:B------:R-:W-:-:S04]  /*1980*/  VIMNMX R0, RZ, R0, !PT ;  /* 0x00000000ff007248 */ /* 0x000fc80007fe0100 */
[----:B------:R-:W-:-:S13]  /*1990*/  ISETP.GT.AND P0, PT, R219, R0, PT ;  /* 0x00000000db00720c */ /* 0x000fda0003f04270 */
[----:B------:R-:W-:Y:S05]  /*19a0*/  @!P0 BRA `(.L_x_5138) ;  /* 0x0000020400e08947 */ /* 0x000fea0003800000 */
[----:B------:R-:W2:Y:S04]  /*19b0*/  LDL R24, [R1+0x1c8] ;  /* 0x0001c80001187983 */ /* 0x000ea80000100800 */
[----:B------:R-:W3:Y:S04]  /*19c0*/  LDL R26, [R1+0x1e0] ;  /* 0x0001e000011a7983 */ /* 0x000ee80000100800 */
[----:B------:R-:W4:Y:S04]  /*19d0*/  LDL R60, [R1+0x1e4] ;  /* 0x0001e400013c7983 */ /* 0x000f280000100800 */
        /* <DEDUP_REMOVED lines=126> */
[----:B------:R-:W0:Y:S02]  /*21c0*/  SHFL.IDX PT, R3, R194, RZ, 0x1f ;  /* 0x00001fffc2037589 */ /* 0x000e2400000e0000 */
[----:B0-----:R-:W-:-:S04]  /*21d0*/  LEA.HI R4, R3, R3, RZ, 0x1 ;  /* 0x0000000303047211 */ /* 0x001fc800078f08ff */
[----:B------:R-:W-:-:S05]  /*21e0*/  LOP3.LUT R4, R4, 0x1fffe, RZ, 0xc0, !PT ;  /* 0x0001fffe04047812 */ /* 0x000fca00078ec0ff */
[----:B------:R-:W-:-:S05]  /*21f0*/  IMAD.IADD R4, R3, 0x1, -R4 ;  /* 0x0000000103047824 */ /* 0x000fca00078e0a04 */
[----:B------:R-:W-:-:S05]  /*2200*/  LEA R4, R4, UR44, 0xf ;  /* 0x0000002c04047c11 */ /* 0x000fca000f8e78ff */
[----:B------:R-:W-:-:S05]  /*2210*/  VIADD R4, R4, 0x400 ;  /* 0x0000040004047836 */ /* 0x000fca0000000000 */
[----:B------:R-:W-:-:S04]  /*2220*/  SHF.R.U32.HI R4, RZ, 0x4, R4 ;  /* 0x00000004ff047819 */ /* 0x000fc80000011604 */
[----:B------:R-:W-:Y:S01]  /*2230*/  LOP3.LUT R3, R4, 0x3fff, RZ, 0xc0, !PT ;  /* 0x00003fff04037812 */ /* 0x000fe200078ec0ff */
[----:B------:R-:W-:-:S03]  /*2240*/  UIADD3 UR4, UR44, 0x36400, URZ ;  /* 0x000364002c047890 */ /* 0x000fc6000fffe03f */
[----:B------:R-:W-:Y:S01]  /*2250*/  LOP3.LUT R3, R3, 0x2000000, RZ, 0xfc, !PT ;  /* 0x0200000003037812 */ /* 0x000fe200078efcff */
[----:B------:R-:W-:Y:S01]  /*2260*/  IMAD.MOV.U32 R5, RZ, RZ, 0x40000040 ;  /* 0x40000040ff057424 */ /* 0x000fe200078e00ff */
[----:B------:R-:W-:-:S03]  /*2270*/  USHF.R.U32.HI UR4, URZ, 0x4, UR4 ;  /* 0x000000043f047899 */ /* 0x000fc60008011604 */
[----:B--2---:R-:W-:Y:S01]  /*2280*/  IMAD R4, R24, 0x1000, R3 ;  /* 0x0000100018047824 */ /* 0x004fe200078e0203 */
[----:B------:R-:W-:Y:S01]  /*2290*/  R2UR UR15, R5 ;  /* 0x00000000050f72ca */ /* 0x000fe200000e0000 */
[----:B------:R-:W-:-:S03]  /*22a0*/  ULOP3.LUT UR4, UR4, 0x3fff, URZ, 0xc0, !UPT ;  /* 0x00003fff04047892 */ /* 0x000fc6000f8ec03f */
[----:B------:R-:W-:Y:S01]  /*22b0*/  R2UR UR14, R4 ;  /* 0x00000000040e72ca */ /* 0x000fe200000e0000 */
[----:B------:R-:W-:Y:S01]  /*22c0*/  ULOP3.LUT UR12, UR4, 0x10000, URZ, 0xfc, !UPT ;  /* 0x00010000040c7892 */ /* 0x000fe2000f8efc3f */
[----:B---3--:R-:W-:Y:S04]  /*22d0*/  STL [R1+0x1e0], R26 ;  /* 0x0001e01a01007387 */ /* 0x008fe80000100800 */
[----:B----4-:R-:W-:Y:S04]  /*22e0*/  STL [R1+0x1e4], R60 ;  /* 0x0001e43c01007387 */ /* 0x010fe80000100800 */
[----:B------:R-:W-:Y:S04]  /*22f0*/  STL [R1+0x1e8], R62 ;  /* 0x0001e83e01007387 */ /* 0x000fe80000100800 */
        /* <DEDUP_REMOVED lines=66> */
[----:B------:R0:W-:Y:S01]  /*2720*/  STL [R1+0x304], R37 ;  /* 0x0003042501007387 */ /* 0x0001e20000100800 */
[----:B------:R-:W-:Y:S06]  /*2730*/  BAR.SYNC.DEFER_BLOCKING 0xe, 0x100 ;  /* 0x0384000000007b1d */ /* 0x000fec0000010000 */
[----:B------:R-:W-:Y:S01]  /*2740*/  UMOV UR13, 0x40000040 ;  /* 0x40000040000d7882 */ /* 0x000fe20000000000 */
[----:B0-----:R-:W-:-:S06]  /*2750*/  WARPGROUP.ARRIVE ;  /* 0x00000000000079c5 */ /* 0x001fcc0000000000 */
[----:B------:R-:W-:Y:S01]  /*2760*/  HGMMA.64x256x16.F32 R24, gdesc[UR12].tnspB, RZ, !UPT, gsb0 ;  /* 0x43e000000c1879f0 */ /* 0x000fe2000c0008ff */
[----:B------:R0:W-:Y:S04]  /*2770*/  STL [R1+0x30c], R8 ;  /* 0x00030c0801007387 */ /* 0x0001e80000100800 */
[----:B------:R1:W-:Y:S01]  /*2780*/  STL [R1+0x37c], R9 ;  /* 0x00037c0901007387 */ /* 0x0003e20000100800 */
[----:B0-----:R-:W-:Y:S02]  /*2790*/  VIADD R8, R4, 0x80 ;  /* 0x0000008004087836 */ /* 0x001fe40000000000 */
[----:B-1----:R-:W-:-:S03]  /*27a0*/  IMAD.MOV.U32 R9, RZ, RZ, 0x40000040 ;  /* 0x40000040ff097424 */ /* 0x002fc600078e00ff */
[----:B------:R-:W-:Y:S02]  /*27b0*/  R2UR UR18, R8 ;  /* 0x00000000081272ca */ /* 0x000fe400000e0000 */
[----:B------:R-:W-:Y:S01]  /*27c0*/  R2UR UR19, R9 ;  /* 0x00000000091372ca */ /* 0x000fe200000e0000 */
[----:B------:R-:W-:Y:S01]  /*27d0*/  UIADD3 UR16, UR12, 0x2, URZ ;  /* 0x000000020c107890 */ /* 0x000fe2000fffe03f */
        /* <DEDUP_REMOVED lines=55> */
[----:B------:R-:W-:Y:S01]  /*2b50*/  STL [R1+0x3dc], R215 ;  /* 0x0003dcd701007387 */ /* 0x000fe20000100800 */
[----:B------:R-:W-:Y:S01]  /*2b60*/  UMOV UR17, 0x40000040 ;  /* 0x4000004000117882 */ /* 0x000fe20000000000 */
[----:B------:R-:W-:-:S02]  /*2b70*/  WARPGROUP.DEPBAR.LE gsb0, 0x0 ;  /* 0x00008000000079c5 */ /* 0x000fc40000010000 */
[----:B------:R-:W-:Y:S04]  /*2b80*/  STL.128 [R1+0x1e0], R24 ;  /* 0x0001e01801007387 */ /* 0x000fe80000100c00 */
        /* <DEDUP_REMOVED lines=30> */
[----:B------:R0:W-:Y:S02]  /*2d70*/  STL.128 [R1+0x3d0], R148 ;  /* 0x0003d09401007387 */ /* 0x0001e40000100c00 */
[----:B0-----:R-:W-:-:S06]  /*2d80*/  WARPGROUP.ARRIVE ;  /* 0x00000000000079c5 */ /* 0x001fcc0000000000 */
[----:B------:R-:W-:Y:S01]  /*2d90*/  HGMMA.64x256x16.F32 R24, gdesc[UR16].tnspB, R24, gsb0 ;  /* 0x43e00000101879f0 */ /* 0x000fe20008000818 */
[----:B------:R-:W-:Y:S02]  /*2da0*/  VIADD R8, R4, 0x100 ;  /* 0x0000010004087836 */ /* 0x000fe40000000000 */
[----:B------:R-:W-:-:S03]  /*2db0*/  IMAD.MOV.U32 R9, RZ, RZ, 0x40000040 ;  /* 0x40000040ff097424 */ /* 0x000fc600078e00ff */
[----:B------:R-:W-:Y:S02]  /*2dc0*/  R2UR UR6, R8 ;  /* 0x00000000080672ca */ /* 0x000fe400000e0000 */
[----:B------:R-:W-:Y:S01]  /*2dd0*/  R2UR UR7, R9 ;  /* 0x00000000090772ca */ /* 0x000fe200000e0000 */
[----:B------:R-:W-:Y:S01]  /*2de0*/  UIADD3 UR4, UR12, 0x4, URZ ;  /* 0x000000040c047890 */ /* 0x000fe2000fffe03f */
[----:B------:R-:W-:Y:S01]  /*2df0*/  UMOV UR5, 0x40000040 ;  /* 0x4000004000057882 */ /* 0x000fe20000000000 */
[----:B------:R-:W-:Y:S02]  /*2e00*/  VIADD R4, R4, 0x180 ;  /* 0x0000018004047836 */ /* 0x000fe40000000000 */
[----:B------:R-:W-:-:S03]  /*2e10*/  IMAD.MOV.U32 R5, RZ, RZ, 0x40000040 ;  /* 0x40000040ff057424 */ /* 0x000fc600078e00ff */
[----:B------:R-:W-:Y:S02]  /*2e20*/  R2UR UR10, R4 ;  /* 0x00000000040a72ca */ /* 0x000fe400000e0000 */
[----:B------:R-:W-:Y:S01]  /*2e30*/  R2UR UR11, R5 ;  /* 0x00000000050b72ca */ /* 0x000fe200000e0000 */
[----:B------:R-:W-:Y:S01]  /*2e40*/  UIADD3 UR8, UR12, 0x6, URZ ;  /* 0x000000060c087890 */ /* 0x000fe2000fffe03f */
[----:B------:R0:W5:Y:S01]  /*2e50*/  LDL R5, [R1+0x1c8] ;  /* 0x0001c80001057983 */ /* 0x0001620000100800 */
[----:B------:R-:W-:Y:S01]  /*2e60*/  UMOV UR9, 0x40000040 ;  /* 0x4000004000097882 */ /* 0x000fe20000000000 */
[----:B------:R-:W-:Y:S02]  /*2e70*/  WARPGROUP.DEPBAR.LE gsb0, 0x0 ;  /* 0x00008000000079c5 */ /* 0x000fe40000010000 */
        /* <DEDUP_REMOVED lines=32> */
[----:B-1----:R-:W-:-:S06]  /*3080*/  WARPGROUP.ARRIVE ;  /* 0x00000000000079c5 */ /* 0x002fcc0000000000 */
[----:B------:R-:W-:Y:S03]  /*3090*/  HGMMA.64x256x16.F32 R24, gdesc[UR4].tnspB, R24, gsb0 ;  /* 0x43e00000041879f0 */ /* 0x000fe60008000818 */
        /* <DEDUP_REMOVED lines=48> */
[----:B------:R1:W-:Y:S04]  /*33a0*/  STL.128 [R1+0x2a0], R72 ;  /* 0x0002a04801007387 */ /* 0x0003e80000100c00 */
        /* <DEDUP_REMOVED lines=19> */
[----:B------:R-:W4:Y:S04]  /*34e0*/  LDL R4, [R1+0x1e0] ;  /* 0x0001e00001047983 */ /* 0x000f280000100800 */
[----:B-1----:R-:W4:Y:S04]  /*34f0*/  LDL R74, [R1+0x1e4] ;  /* 0x0001e400014a7983 */ /* 0x002f280000100800 */
[----:B--2---:R-:W2:Y:S04]  /*3500*/  LDL R76, [R1+0x1e8] ;  /* 0x0001e800014c7983 */ /* 0x004ea80000100800 */
[----:B------:R-:W2:Y:S04]  /*3510*/  LDL R78, [R1+0x1ec] ;  /* 0x0001ec00014e7983 */ /* 0x000ea80000100800 */
[----:B------:R-:W2:Y:S04]  /*3520*/  LDL R6, [R1+0x1f0] ;  /* 0x0001f00001067983 */ /* 0x000ea80000100800 */
[----:B---3--:R-:W3:Y:S04]  /*3530*/  LDL R80, [R1+0x1f4] ;  /* 0x0001f40001507983 */ /* 0x008ee80000100800 */
[----:B------:R-:W3:Y:S04]  /*3540*/  LDL R82, [R1+0x1f8] ;  /* 0x0001f80001527983 */ /* 0x000ee80000100800 */
[----:B----4-:R-:W4:Y:S04]  /*3550*/  LDL R84, [R1+0x1fc] ;  /* 0x0001fc0001547983 */ /* 0x010f280000100800 */
[----:B------:R-:W4:Y:S04]  /*3560*/  LDL R8, [R1+0x200] ;  /* 0x0002000001087983 */ /* 0x000f280000100800 */
[----:B------:R-:W4:Y:S04]  /*3570*/  LDL R86, [R1+0x204] ;  /* 0x0002040001567983 */ /* 0x000f280000100800 */
[----:B0-----:R-:W4:Y:S04]  /*3580*/  LDL R88, [R1+0x208] ;  /* 0x0002080001587983 */ /* 0x001f280000100800 */
        /* <DEDUP_REMOVED lines=116> */
[----:B------:R-:W4:Y:S01]  /*3cd0*/  LDL R81, [R1+0x3dc] ;  /* 0x0003dc0001517983 */ /* 0x000f220000100800 */
[----:B------:R-:W-:-:S03]  /*3ce0*/  ULOP3.LUT UR20, UR61, 0x1, URZ, 0xfc, !UPT ;  /* 0x000000013d147892 */ /* 0x000fc6000f8efc3f */
[----:B------:R0:W-:Y:S01]  /*3cf0*/  STL [R1+0x1e0], R4 ;  /* 0x0001e00401007387 */ /* 0x0001e20000100800 */
[----:B------:R-:W-:-:S03]  /*3d00*/  UISETP.NE.AND UP0, UPT, UR20, 0x3, UPT ;  /* 0x000000031400788c */ /* 0x000fc6000bf05270 */
[----:B------:R0:W-:Y:S04]  /*3d10*/  STL [R1+0x1e4], R74 ;  /* 0x0001e44a01007387 */ /* 0x0001e80000100800 */
[----:B--2---:R0:W-:Y:S04]  /*3d20*/  STL [R1+0x1e8], R76 ;  /* 0x0001e84c01007387 */ /* 0x0041e80000100800 */
[----:B------:R0:W-:Y:S04]  /*3d30*/  STL [R1+0x1ec], R78 ;  /* 0x0001ec4e01007387 */ /* 0x0001e80000100800 */
[----:B------:R0:W-:Y:S04]  /*3d40*/  STL [R1+0x1f0], R6 ;  /* 0x0001f00601007387 */ /* 0x0001e80000100800 */
[----:B---3--:R0:W-:Y:S04]  /*3d50*/  STL [R1+0x1f4], R80 ;  /* 0x0001f45001007387 */ /* 0x0081e80000100800 */
[----:B------:R0:W-:Y:S04]  /*3d60*/  STL [R1+0x1f8], R82 ;  /* 0x0001f85201007387 */ /* 0x0001e80000100800 */
[----:B----4-:R0:W-:Y:S04]  /*3d70*/  STL [R1+0x1fc], R84 ;  /* 0x0001fc5401007387 */ /* 0x0101e80000100800 */
[----:B------:R0:W-:Y:S04]  /*3d80*/  STL [R1+0x200], R8 ;  /* 0x0002000801007387 */ /* 0x0001e80000100800 */
        /* <DEDUP_REMOVED lines=118> */
[----:B------:R0:W-:Y:S01]  /*44f0*/  STL [R1+0x3dc], R81 ;  /* 0x0003dc5101007387 */ /* 0x0001e20000100800 */
[----:B------:R-:W-:Y:S06]  /*4500*/  BAR.ARV 0xf, 0x100 ;  /* 0x03c4000000007b1d */ /* 0x000fec0000002000 */
[----:B------:R-:W-:-:S13]  /*4510*/  PLOP3.LUT P1, PT, PT, PT, UP0, 0x80, 0x0 ;  /* 0x000000000000781c */ /* 0x000fda0003f2f008 */
[----:B0-----:R-:W-:Y:S05]  /*4520*/  @!P1 BRA `(.L_x_5139) ;  /* 0x0000000000049947 */ /* 0x001fea0003800000 */
[----:B------:R-:W-:Y:S01]  /*4530*/  BPT.TRAP 0x1 ;  /* 0x000000040000795c */ /* 0x000fe20000300000 */
.L_x_5139:
[----:B-----5:R-:W-:-:S05]  /*4540*/  LEA R5, R5, UR44, 0x3 ;  /* 0x0000002c05057c11 */ /* 0x020fca000f8e18ff */
[----:B------:R-:W-:-:S05]  /*4550*/  VIADD R4, R5, 0x38860 ;  /* 0x0003886005047836 */ /* 0x000fca0000000000 */
[----:B------:R-:W-:-:S04]  /*4560*/  PRMT R4, R7, 0x654, R4 ;  /* 0x0000065407047816 */ /* 0x000fc80000000004 */
[----:B------:R0:W-:Y:S02]  /*4570*/  SYNCS.ARRIVE.TRANS64.RED.A1T0 RZ, [R4+URZ], RZ ;  /* 0x000000ff04ff79a7 */ /* 0x0001e4000810043f */
[----:B0-----:R-:W-:-:S05]  /*4580*/  VIADD R4, R219, 0xfffffffe ;  /* 0xfffffffedb047836 */ /* 0x001fca0000000000 */
[----:B------:R-:W-:-:S13]  /*4590*/  ISETP.GE.AND P0, PT, R4, R0, PT ;  /* 0x000000000400720c */ /* 0x000fda0003f06270 */
[----:B------:R-:W-:Y:S05]  /*45a0*/  @!P0 BRA `(.L_x_5140) ;  /* 0x0000003c005c8947 */ /* 0x000fea0003800000 */
.L_x_5142:
[----:B------:R-:W2:Y:S04]  /*45b0*/  LDL R5, [R1+0x1c8] ;  /* 0x0001c80001057983 */ /* 0x000ea80000100800 */
[----:B------:R-:W3:Y:S04]  /*45c0*/  LDL.64 R122, [R1+0x280] ;  /* 0x00028000017a7983 */ /* 0x000ee80000100a00 */
[----:B------:R-:W4:Y:S04]  /*45d0*/  LDL.64 R104, [R1+0x2f0] ;  /* 0x0002f00001687983 */ /* 0x000f280000100a00 */
        /* <DEDUP_REMOVED lines=61> */
[----:B------:R-:W4:Y:S01]  /*49b0*/  LDL.64 R10, [R1+0x3d8] ;  /* 0x0003d800010a7983 */ /* 0x000f220000100a00 */
[----:B0-2---:R-:W-:-:S05]  /*49c0*/  IMAD R6, R5, 0x40, R22 ;  /* 0x0000004005067824 */ /* 0x005fca00078e0216 */
[----:B------:R-:W-:Y:S01]  /*49d0*/  LEA R128, R6, UR44, 0x2 ;  /* 0x0000002c06807c11 */ /* 0x000fe2000f8e10ff */
[----:B------:R-:W-:Y:S06]  /*49e0*/  BAR.SYNC.DEFER_BLOCKING 0xe, 0x100 ;  /* 0x0384000000007b1d */ /* 0x000fec0000010000 */
[----:B------:R-:W3:Y:S02]  /*49f0*/  LDS R6, [R128+0x38400] ;  /* 0x0384000080067984 */ /* 0x000ee40000000800 */
[C---:B---3--:R-:W-:Y:S01]  /*4a00*/  FMUL.FTZ R123, R6.reuse, R123 ;  /* 0x0000007b067b7220 */ /* 0x048fe20000410000 */
[----:B------:R-:W-:-:S05]  /*4a10*/  FMUL.FTZ R122, R6, R122 ;  /* 0x0000007a067a7220 */ /* 0x000fca0000410000 */
[----:B------:R4:W-:Y:S02]  /*4a20*/  STL.64 [R1+0x280], R122 ;  /* 0x0002807a01007387 */ /* 0x0009e40000100a00 */
[C---:B----4-:R-:W-:Y:S02]  /*4a30*/  FMUL.FTZ R122, R6.reuse, R104 ;  /* 0x00000068067a7220 */ /* 0x050fe40000410000 */
[----:B------:R-:W0:Y:S01]  /*4a40*/  LDS R104, [R128+0x38420] ;  /* 0x0384200080687984 */ /* 0x000e220000000800 */
[C---:B------:R-:W-:Y:S01]  /*4a50*/  FMUL.FTZ R131, R6.reuse, R131 ;  /* 0x0000008306837220 */ /* 0x040fe20000410000 */
        /* <DEDUP_REMOVED lines=55> */
[----:B------:R-:W-:Y:S01]  /*4dd0*/  FMUL.FTZ R100, R6, R100 ;  /* 0x0000006406647220 */ /* 0x000fe20000410000 */
[-C--:B------:R-:W-:Y:S01]  /*4de0*/  FMUL.FTZ R102, R102, R6.reuse ;  /* 0x0000000666667220 */ /* 0x080fe20000410000 */
[----:B------:R-:W-:Y:S01]  /*4df0*/  FMUL.FTZ R103, R103, R6 ;  /* 0x0000000667677220 */ /* 0x000fe20000410000 */
[C---:B------:R-:W-:Y:S01]  /*4e00*/  FMUL.FTZ R79, R6.reuse, R79 ;  /* 0x0000004f064f7220 */ /* 0x040fe20000410000 */
[----:B------:R-:W-:Y:S01]  /*4e10*/  FMUL.FTZ R78, R6, R78 ;  /* 0x0000004e064e7220 */ /* 0x000fe20000410000 */
[C---:B0-----:R-:W-:Y:S01]  /*4e20*/  FMUL.FTZ R77, R104.reuse, R77 ;  /* 0x0000004d684d7220 */ /* 0x041fe20000410000 */
        /* <DEDUP_REMOVED lines=63> */
[----:B------:R-:W-:Y:S04]  /*5220*/  STL.64 [R1+0x1f0], R130 ;  /* 0x0001f08201007387 */ /* 0x000fe80000100a00 */
        /* <DEDUP_REMOVED lines=31> */
[----:B------:R0:W-:Y:S04]  /*5420*/  STL.64 [R1+0x1f8], R74 ;  /* 0x0001f84a01007387 */ /* 0x0001e80000100a00 */
        /* <DEDUP_REMOVED lines=29> */
[----:B------:R2:W-:Y:S04]  /*5600*/  STL.64 [R1+0x3d8], R10 ;  /* 0x0003d80a01007387 */ /* 0x0005e80000100a00 */
[----:B0-----:R-:W3:Y:S04]  /*5610*/  LDL R74, [R1+0x1e4] ;  /* 0x0001e400014a7983 */ /* 0x001ee80000100800 */
[----:B------:R-:W4:Y:S04]  /*5620*/  LDL R76, [R1+0x1e8] ;  /* 0x0001e800014c7983 */ /* 0x000f280000100800 */
[----:B------:R-:W4:Y:S04]  /*5630*/  LDL R78, [R1+0x1ec] ;  /* 0x0001ec00014e7983 */ /* 0x000f280000100800 */
[----:B------:R-:W4:Y:S04]  /*5640*/  LDL R6, [R1+0x1f0] ;  /* 0x0001f00001067983 */ /* 0x000f280000100800 */
[----:B------:R-:W4:Y:S04]  /*5650*/  LDL R80, [R1+0x1f4] ;  /* 0x0001f40001507983 */ /* 0x000f280000100800 */
[----:B------:R-:W4:Y:S04]  /*5660*/  LDL R82, [R1+0x1f8] ;  /* 0x0001f80001527983 */ /* 0x000f280000100800 */
[----:B------:R-:W4:Y:S04]  /*5670*/  LDL R84, [R1+0x1fc] ;  /* 0x0001fc0001547983 */ /* 0x000f280000100800 */
[----:B-1----:R-:W4:Y:S04]  /*5680*/  LDL R8, [R1+0x200] ;  /* 0x0002000001087983 */ /* 0x002f280000100800 */
[----:B------:R-:W4:Y:S04]  /*5690*/  LDL R86, [R1+0x204] ;  /* 0x0002040001567983 */ /* 0x000f280000100800 */
[----:B------:R-:W4:Y:S04]  /*56a0*/  LDL R88, [R1+0x208] ;  /* 0x0002080001587983 */ /* 0x000f280000100800 */
[----:B------:R-:W4:Y:S04]  /*56b0*/  LDL R90, [R1+0x20c] ;  /* 0x00020c00015a7983 */ /* 0x000f280000100800 */
[----:B--2---:R-:W2:Y:S04]  /*56c0*/  LDL R10, [R1+0x210] ;  /* 0x00021000010a7983 */ /* 0x004ea80000100800 */
[----:B------:R-:W2:Y:S04]  /*56d0*/  LDL R92, [R1+0x214] ;  /* 0x00021400015c7983 */ /* 0x000ea80000100800 */
        /* <DEDUP_REMOVED lines=114> */
[----:B------:R-:W-:Y:S04]  /*5e00*/  STL [R1+0x1e0], R102 ;  /* 0x0001e06601007387 */ /* 0x000fe80000100800 */
        /* <DEDUP_REMOVED lines=11> */
[----:B--2---:R-:W-:Y:S04]  /*5ec0*/  STL [R1+0x210], R10 ;  /* 0x0002100a01007387 */ /* 0x004fe80000100800 */
        /* <DEDUP_REMOVED lines=77> */
[----:B------:R0:W-:Y:S04]  /*63a0*/  STL [R1+0x348], R27 ;  /* 0x0003481b01007387 */ /* 0x0001e80000100800 */
[----:B------:R-:W-:Y:S04]  /*63b0*/  STL [R1+0x34c], R29 ;  /* 0x00034c1d01007387 */ /* 0x000fe80000100800 */
[----:B------:R-:W-:Y:S04]  /*63c0*/  STL [R1+0x350], R56 ;  /* 0x0003503801007387 */ /* 0x000fe80000100800 */
[----:B------:R1:W-:Y:S04]  /*63d0*/  STL [R1+0x354], R31 ;  /* 0x0003541f01007387 */ /* 0x0003e80000100800 */
[----:B------:R-:W-:Y:S04]  /*63e0*/  STL [R1+0x358], R33 ;  /* 0x0003582101007387 */ /* 0x000fe80000100800 */
[----:B------:R2:W-:Y:S04]  /*63f0*/  STL [R1+0x35c], R35 ;  /* 0x00035c2301007387 */ /* 0x0005e80000100800 */
        /* <DEDUP_REMOVED lines=27> */
[----:B------:R-:W-:Y:S04]  /*65b0*/  STL [R1+0x3cc], R77 ;  /* 0x0003cc4d01007387 */ /* 0x000fe80000100800 */
[----:B------:R4:W-:Y:S04]  /*65c0*/  STL [R1+0x3d0], R72 ;  /* 0x0003d04801007387 */ /* 0x0009e80000100800 */
[----:B------:R4:W-:Y:S04]  /*65d0*/  STL [R1+0x3d4], R79 ;  /* 0x0003d44f01007387 */ /* 0x0009e80000100800 */
[----:B------:R-:W-:Y:S04]  /*65e0*/  STL [R1+0x3d8], R81 ;  /* 0x0003d85101007387 */ /* 0x000fe80000100800 */
[----:B------:R4:W-:Y:S04]  /*65f0*/  STL [R1+0x3dc], R83 ;  /* 0x0003dc5301007387 */ /* 0x0009e80000100800 */
[----:B0-----:R-:W4:Y:S04]  /*6600*/  LDL.128 R24, [R1+0x1e0] ;  /* 0x0001e00001187983 */ /* 0x001f280000100c00 */
[----:B-1----:R-:W4:Y:S04]  /*6610*/  LDL.128 R28, [R1+0x1f0] ;  /* 0x0001f000011c7983 */ /* 0x002f280000100c00 */
[----:B--2---:R-:W2:Y:S04]  /*6620*/  LDL.128 R32, [R1+0x200] ;  /* 0x0002000001207983 */ /* 0x004ea80000100c00 */
[----:B---3--:R-:W2:Y:S04]  /*6630*/  LDL.128 R36, [R1+0x210] ;  /* 0x0002100001247983 */ /* 0x008ea80000100c00 */
[----:B----4-:R-:W2:Y:S04]  /*6640*/  LDL.128 R40, [R1+0x220] ;  /* 0x0002200001287983 */ /* 0x010ea80000100c00 */
[----:B------:R-:W2:Y:S04]  /*6650*/  LDL.128 R44, [R1+0x230] ;  /* 0x00023000012c7983 */ /* 0x000ea80000100c00 */
        /* <DEDUP_REMOVED lines=25> */
[----:B------:R-:W2:Y:S01]  /*67f0*/  LDL.128 R148, [R1+0x3d0] ;  /* 0x0003d00001947983 */ /* 0x000ea20000100c00 */
[----:B------:R-:W-:-:S02]  /*6800*/  VIADD R6, R5, 0x1 ;  /* 0x0000000105067836 */ /* 0x000fc40000000000 */
[----:B------:R-:W-:Y:S01]  /*6810*/  IMAD.MOV.U32 R9, RZ, RZ, 0x40000040 ;  /* 0x40000040ff097424 */ /* 0x000fe200078e00ff */
[----:B------:R-:W3:Y:S02]  /*6820*/  LDL R5, [R1+0x1d0] ;  /* 0x0001d00001057983 */ /* 0x000ee40000100800 */
[----:B------:R-:W-:Y:S02]  /*6830*/  ISETP.NE.AND P0, PT, R6, 0x2, PT ;  /* 0x000000020600780c */ /* 0x000fe40003f05270 */
[----:B------:R0:W-:Y:S01]  /*6840*/  STL [R1+0x1c8], R6 ;  /* 0x0001c80601007387 */ /* 0x0001e20000100800 */
[----:B------:R-:W-:-:S10]  /*6850*/  R2UR UR15, R9 ;  /* 0x00000000090f72ca */ /* 0x000fd400000e0000 */
[----:B0-----:R-:W-:-:S04]  /*6860*/  @!P0 IMAD.MOV.U32 R6, RZ, RZ, RZ ;  /* 0x000000ffff068224 */ /* 0x001fc800078e00ff */
[----:B------:R-:W-:-:S05]  /*6870*/  IMAD R8, R6, 0x1000, R3 ;  /* 0x0000100006087824 */ /* 0x000fca00078e0203 */
[C---:B------:R-:W-:Y:S01]  /*6880*/  R2UR UR14, R8.reuse ;  /* 0x00000000080e72ca */ /* 0x040fe200000e0000 */
[----:B------:R-:W-:Y:S02]  /*6890*/  VIADD R10, R8, 0x80 ;  /* 0x00000080080a7836 */ /* 0x000fe40000000000 */
[----:B------:R-:W-:-:S03]  /*68a0*/  IMAD.MOV.U32 R11, RZ, RZ, 0x40000040 ;  /* 0x40000040ff0b7424 */ /* 0x000fc600078e00ff */
[----:B------:R-:W-:Y:S02]  /*68b0*/  R2UR UR18, R10 ;  /* 0x000000000a1272ca */ /* 0x000fe400000e0000 */
[----:B------:R-:W-:Y:S01]  /*68c0*/  R2UR UR19, R11 ;  /* 0x000000000b1372ca */ /* 0x000fe200000e0000 */
[----:B--2---:R-:W-:-:S06]  /*68d0*/  WARPGROUP.ARRIVE ;  /* 0x00000000000079c5 */ /* 0x004fcc0000000000 */
[----:B------:R-:W-:Y:S01]  /*68e0*/  HGMMA.64x256x16.F32 R24, gdesc[UR12].tnspB, R24, gsb0 ;  /* 0x43e000000c1879f0 */ /* 0x000fe20008000818 */
[----:B------:R-:W-:Y:S02]  /*68f0*/  VIADD R10, R8, 0x100 ;  /* 0x00000100080a7836 */ /* 0x000fe40000000000 */
[----:B------:R-:W-:-:S03]  /*6900*/  IMAD.MOV.U32 R11, RZ, RZ, 0x40000040 ;  /* 0x40000040ff0b7424 */ /* 0x000fc600078e00ff */
[----:B------:R-:W-:Y:S02]  /*6910*/  R2UR UR6, R10 ;  /* 0x000000000a0672ca */ /* 0x000fe400000e0000 */
[----:B------:R-:W-:Y:S01]  /*6920*/  R2UR UR7, R11 ;  /* 0x000000000b0772ca */ /* 0x000fe200000e0000 */
        /* <DEDUP_REMOVED lines=39> */
[----:B------:R-:W2:Y:S01]  /*6ba0*/  @!P0 LDL R8, [R1+0x1cc] ;  /* 0x0001cc0001088983 */ /* 0x000ea20000100800 */
[----:B------:R-:W-:-:S03]  /*6bb0*/  WARPGROUP.DEPBAR.LE gsb0, 0x0 ;  /* 0x00008000000079c5 */ /* 0x000fc60000010000 */
        /* <DEDUP_REMOVED lines=34> */
[----:B------:R-:W-:Y:S04]  /*6de0*/  @!P0 STL [R1+0x1c8], RZ ;  /* 0x0001c8ff01008387 */ /* 0x000fe80000100800 */
[----:B------:R0:W5:Y:S01]  /*6df0*/  LDL R9, [R1+0x1c8] ;  /* 0x0001c80001097983 */ /* 0x0001620000100800 */
        /* <DEDUP_REMOVED lines=68> */
[----:B------:R-:W2:Y:S04]  /*7240*/  LDL R10, [R1+0x1e0] ;  /* 0x0001e000010a7983 */ /* 0x000ea80000100800 */
[----:B-1----:R-:W2:Y:S04]  /*7250*/  LDL R80, [R1+0x1e4] ;  /* 0x0001e40001507983 */ /* 0x002ea80000100800 */
[----:B------:R-:W2:Y:S04]  /*7260*/  LDL R82, [R1+0x1e8] ;  /* 0x0001e80001527983 */ /* 0x000ea80000100800 */
[----:B----4-:R-:W4:Y:S04]  /*7270*/  LDL R84, [R1+0x1ec] ;  /* 0x0001ec0001547983 */ /* 0x010f280000100800 */
[----:B------:R-:W4:Y:S04]  /*7280*/  LDL R12, [R1+0x1f0] ;  /* 0x0001f000010c7983 */ /* 0x000f280000100800 */
[----:B------:R-:W4:Y:S04]  /*7290*/  LDL R86, [R1+0x1f4] ;  /* 0x0001f40001567983 */ /* 0x000f280000100800 */
[----:B---3--:R-:W3:Y:S04]  /*72a0*/  LDL R88, [R1+0x1f8] ;  /* 0x0001f80001587983 */ /* 0x008ee80000100800 */
[----:B------:R-:W3:Y:S04]  /*72b0*/  LDL R90, [R1+0x1fc] ;  /* 0x0001fc00015a7983 */ /* 0x000ee80000100800 */
[----:B------:R-:W3:Y:S04]  /*72c0*/  LDL R14, [R1+0x200] ;  /* 0x00020000010e7983 */ /* 0x000ee80000100800 */
[----:B0-----:R-:W3:Y:S04]  /*72d0*/  LDL R92, [R1+0x204] ;  /* 0x00020400015c7983 */ /* 0x001ee80000100800 */
[----:B------:R-:W3:Y:S04]  /*72e0*/  LDL R94, [R1+0x208] ;  /* 0x00020800015e7983 */ /* 0x000ee80000100800 */
        /* <DEDUP_REMOVED lines=116> */
[----:B------:R-:W2:Y:S01]  /*7a30*/  LDL R89, [R1+0x3dc] ;  /* 0x0003dc0001597983 */ /* 0x000ea20000100800 */
[----:B------:R-:W-:-:S03]  /*7a40*/  VIADD R6, R5, 0x1 ;  /* 0x0000000105067836 */ /* 0x000fc60000000000 */
[----:B------:R0:W-:Y:S04]  /*7a50*/  STL [R1+0x1e0], R10 ;  /* 0x0001e00a01007387 */ /* 0x0001e80000100800 */
[----:B------:R0:W-:Y:S04]  /*7a60*/  STL [R1+0x1d0], R6 ;  /* 0x0001d00601007387 */ /* 0x0001e80000100800 */
[----:B------:R0:W-:Y:S04]  /*7a70*/  STL [R1+0x1e4], R80 ;  /* 0x0001e45001007387 */ /* 0x0001e80000100800 */
[----:B------:R0:W-:Y:S04]  /*7a80*/  STL [R1+0x1e8], R82 ;  /* 0x0001e85201007387 */ /* 0x0001e80000100800 */
[----:B----4-:R0:W-:Y:S04]  /*7a90*/  STL [R1+0x1ec], R84 ;  /* 0x0001ec5401007387 */ /* 0x0101e80000100800 */
[----:B------:R0:W-:Y:S04]  /*7aa0*/  STL [R1+0x1f0], R12 ;  /* 0x0001f00c01007387 */ /* 0x0001e80000100800 */
[----:B------:R0:W-:Y:S04]  /*7ab0*/  STL [R1+0x1f4], R86 ;  /* 0x0001f45601007387 */ /* 0x0001e80000100800 */
[----:B---3--:R0:W-:Y:S04]  /*7ac0*/  STL [R1+0x1f8], R88 ;  /* 0x0001f85801007387 */ /* 0x0081e80000100800 */
[----:B------:R0:W-:Y:S04]  /*7ad0*/  STL [R1+0x1fc], R90 ;  /* 0x0001fc5a01007387 */ /* 0x0001e80000100800 */
[----:B------:R0:W-:Y:S04]  /*7ae0*/  STL [R1+0x200], R14 ;  /* 0x0002000e01007387 */ /* 0x0001e80000100800 */
[----:B------:R0:W-:Y:S04]  /*7af0*/  STL [R1+0x204], R92 ;  /* 0x0002045c01007387 */ /* 0x0001e80000100800 */
[----:B------:R0:W-:Y:S04]  /*7b00*/  STL [R1+0x208], R94 ;  /* 0x0002085e01007387 */ /* 0x0001e80000100800 */
[----:B--2---:R0:W-:Y:S04]  /*7b10*/  STL [R1+0x20c], R96 ;  /* 0x00020c6001007387 */ /* 0x0041e80000100800 */
        /* <DEDUP_REMOVED lines=116> */
[----:B------:R-:W-:-:S05]  /*8260*/  @!P0 LOP3.LUT R8, R8, 0x1, RZ, 0x3c, !PT ;  /* 0x0000000108088812 */ /* 0x000fca00078e3cff */
[----:B------:R0:W-:Y:S01]  /*8270*/  @!P0 STL [R1+0x1cc], R8 ;  /* 0x0001cc0801008387 */ /* 0x0001e20000100800 */
[----:B------:R-:W-:Y:S06]  /*8280*/  BAR.ARV 0xf, 0x100 ;  /* 0x03c4000000007b1d */ /* 0x000fec0000002000 */
[C---:B------:R-:W-:Y:S01]  /*8290*/  ISETP.GT.AND P0, PT, R4.reuse, R0, PT ;  /* 0x000000000400720c */ /* 0x040fe20003f04270 */
[----:B------:R-:W-:Y:S01]  /*82a0*/  VIADD R4, R4, 0xffffffff ;  /* 0xffffffff04047836 */ /* 0x000fe20000000000 */
[----:B------:R-:W-:Y:S11]  /*82b0*/  @!P1 BRA `(.L_x_5141) ;  /* 0x0000000000049947 */ /* 0x000ff60003800000 */
[----:B------:R-:W-:Y:S01]  /*82c0*/  BPT.TRAP 0x1 ;  /* 0x000000040000795c */ /* 0x000fe20000300000 */
.L_x_5141:
[----:B-----5:R-:W-:-:S05]  /*82d0*/  LEA R9, R9, UR44, 0x3 ;  /* 0x0000002c09097c11 */ /* 0x020fca000f8e18ff */
[----:B0-----:R-:W-:-:S05]  /*82e0*/  VIADD R6, R9, 0x38860 ;  /* 0x0003886009067836 */ /* 0x001fca0000000000 */
[----:B------:R-:W-:-:S04]  /*82f0*/  PRMT R6, R7, 0x654, R6 ;  /* 0x0000065407067816 */ /* 0x000fc80000000006 */
[----:B------:R0:W-:Y:S01]  /*8300*/  SYNCS.ARRIVE.TRANS64.RED.A1T0 RZ, [R6+URZ], RZ ;  /* 0x000000ff06ff79a7 */ /* 0x0001e2000810043f */
[----:B------:R-:W-:Y:S05]  /*8310*/  @P0 BRA `(.L_x_5142) ;  /* 0xffffffc000a40947 */ /* 0x000fea000383ffff */
.L_x_5140:
[----:B------:R-:W2:Y:S04]  /*8320*/  LDL R119, [R1+0x1c8] ;  /* 0x0001c80001777983 */ /* 0x000ea80000100800 */
[----:B------:R-:W3:Y:S04]  /*8330*/  LDL.64 R122, [R1+0x1e0] ;  /* 0x0001e000017a7983 */ /* 0x000ee80000100a00 */
[----:B------:R-:W4:Y:S04]  /*8340*/  LDL.64 R106, [R1+0x290] ;  /* 0x00029000016a7983 */ /* 0x000f280000100a00 */
[----:B------:R-:W5:Y:S04]  /*8350*/  LDL.64 R10, [R1+0x368] ;  /* 0x00036800010a7983 */ /* 0x000f680000100a00 */
        /* <DEDUP_REMOVED lines=60> */
[----:B0-----:R-:W5:Y:S04]  /*8720*/  LDL.64 R6, [R1+0x3d8] ;  /* 0x0003d80001067983 */ /* 0x001f680000100a00 */
[----:B------:R-:W5:Y:S04]  /*8730*/  LDL R3, [R1+0x1d0] ;  /* 0x0001d00001037983 */ /* 0x000f680000100800 */
[----:B------:R-:W5:Y:S01]  /*8740*/  LDL R0, [R1+0x1c8] ;  /* 0x0001c80001007983 */ /* 0x000f620000100800 */
[----:B--2---:R-:W-:-:S05]  /*8750*/  IMAD R118, R119, 0x40, R22 ;  /* 0x0000004077767824 */ /* 0x004fca00078e0216 */
        /* <DEDUP_REMOVED lines=8> */
[C---:B-----5:R-:W-:Y:S01]  /*87e0*/  FMUL.FTZ R125, R118.reuse, R125 ;  /* 0x0000007d767d7220 */ /* 0x060fe20000410000 */
        /* <DEDUP_REMOVED lines=33> */
[C---:B0-----:R-:W-:Y:S01]  /*8a00*/  FMUL.FTZ R11, R106.reuse, R11 ;  /* 0x0000000b6a0b7220 */ /* 0x041fe20000410000 */
[----:B------:R-:W-:Y:S01]  /*8a10*/  FMUL.FTZ R10, R106, R10 ;  /* 0x0000000a6a0a7220 */ /* 0x000fe20000410000 */
[C---:B------:R-:W-:Y:S01]  /*8a20*/  FMUL.FTZ R102, R118.reuse, R102 ;  /* 0x0000006676667220 */ /* 0x040fe20000410000 */
[C---:B------:R-:W-:Y:S01]  /*8a30*/  FMUL.FTZ R101, R118.reuse, R101 ;  /* 0x0000006576657220 */ /* 0x040fe20000410000 */
[C---:B------:R-:W-:Y:S01]  /*8a40*/  FMUL.FTZ R100, R118.reuse, R100 ;  /* 0x0000006476647220 */ /* 0x040fe20000410000 */
[C---:B------:R-:W-:Y:S01]  /*8a50*/  FMUL.FTZ R99, R118.reuse, R99 ;  /* 0x0000006376637220 */ /* 0x040fe20000410000 */
[----:B------:R0:W-:Y:S01]  /*8a60*/  STL.64 [R1+0x368], R10 ;  /* 0x0003680a01007387 */ /* 0x0001e20000100a00 */
        /* <DEDUP_REMOVED lines=85> */
[----:B0-----:R-:W-:-:S02]  /*8fc0*/  VIADD R10, R3, 0x1 ;  /* 0x00000001030a7836 */ /* 0x001fc40000000000 */
[----:B------:R-:W-:Y:S01]  /*8fd0*/  VIADD R0, R0, 0x1 ;  /* 0x0000000100007836 */ /* 0x000fe20000000000 */
[----:B------:R0:W-:Y:S04]  /*8fe0*/  STL.64 [R1+0x1f0], R124 ;  /* 0x0001f07c01007387 */ /* 0x0001e80000100a00 */
        /* <DEDUP_REMOVED lines=61> */
[----:B------:R0:W-:Y:S04]  /*93c0*/  STL [R1+0x1d0], R10 ;  /* 0x0001d00a01007387 */ /* 0x0001e80000100800 */
[----:B------:R0:W-:Y:S01]  /*93d0*/  STL [R1+0x1c8], R0 ;  /* 0x0001c80001007387 */ /* 0x0001e20000100800 */
[----:B------:R-:W-:Y:S06]  /*93e0*/  BAR.ARV 0xf, 0x100 ;  /* 0x03c4000000007b1d */ /* 0x000fec0000002000 */
[----:B------:R-:W-:Y:S01]  /*93f0*/  ISETP.NE.AND P0, PT, R0, 0x2, PT ;  /* 0x000000020000780c */ /* 0x000fe20003f05270 */
[----:B------:R-:W-:Y:S01]  /*9400*/  BSSY B0, `(.L_x_5143) ;  /* 0x0000007000007945 */ /* 0x000fe20003800000 */
[----:B------:R-:W-:-:S11]  /*9410*/  IMAD.MOV.U32 R3, RZ, RZ, 0x1 ;  /* 0x00000001ff037424 */ /* 0x000fd600078e00ff */
[----:B0-----:R-:W-:Y:S05]  /*9420*/  @P0 BRA `(.L_x_5144) ;  /* 0x0000000000100947 */ /* 0x001fea0003800000 */
[----:B------:R-:W2:Y:S04]  /*9430*/  LDL R0, [R1+0x1cc] ;  /* 0x0001cc0001007983 */ /* 0x000ea80000100800 */
[----:B------:R0:W-:Y:S01]  /*9440*/  STL [R1+0x1c8], RZ ;  /* 0x0001c8ff01007387 */ /* 0x0001e20000100800 */
[----:B--2---:R-:W-:-:S05]  /*9450*/  LOP3.LUT R0, R0, 0x1, RZ, 0x3c, !PT ;  /* 0x0000000100007812 */ /* 0x004fca00078e3cff */
[----:B------:R0:W-:Y:S02]  /*9460*/  STL [R1+0x1cc], R0 ;  /* 0x0001cc0001007387 */ /* 0x0001e40000100800 */
.L_x_5144:
[----:B------:R-:W-:Y:S05]  /*9470*/  BSYNC B0 ;  /* 0x0000000000007941 */ /* 0x000fea0003800000 */
.L_x_5143:
[----:B------:R-:W-:Y:S05]  /*9480*/  BRA `(.L_x_5138) ;  /* 0x0000018c00287947 */ /* 0x000fea0003800000 */
.L_x_5131:
[----:B------:R-:W-:Y:S01]  /*9490*/  UIADD3 UR4, UP3, UR38, 0x38860, URZ ;  /* 0x0003886026047890 */ /* 0x000fe2000ff7e03f */
[----:B------:R-:W-:Y:S01]  /*94a0*/  IMAD.MOV.U32 R9, RZ, RZ, R7 ;  /* 0x000000ffff097224 */ /* 0x000fe200078e0007 */
[----:B------:R-:W-:Y:S01]  /*94b0*/  UIADD3 UR7, UP2, UR38, 0x38850, URZ ;  /* 0x0003885026077890 */ /* 0x000fe2000ff5e03f */
[----:B------:R-:W-:Y:S01]  /*94c0*/  IMAD.MOV.U32 R8, RZ, RZ, 0x100 ;  /* 0x00000100ff087424 */ /* 0x000fe200078e00ff */
[----:B------:R-:W-:Y:S01]  /*94d0*/  UIADD3.X UR5, URZ, UR39, URZ, UP3, !UPT ;  /* 0x000000273f057290 */ /* 0x000fe20009ffe43f */
[----:B------:R-:W-:Y:S01]  /*94e0*/  IMAD.U32 R4, RZ, RZ, UR61 ;  /* 0x0000003dff047e24 */ /* 0x000fe2000f8e00ff */
[----:B------:R-:W-:Y:S01]  /*94f0*/  UIADD3 UR10, UP1, UR38, 0x38830, URZ ;  /* 0x00038830260a7890 */ /* 0x000fe2000ff3e03f */
[----:B------:R-:W-:Y:S01]  /*9500*/  IMAD.MOV.U32 R5, RZ, RZ, 0x80 ;  /* 0x00000080ff057424 */ /* 0x000fe200078e00ff */
[----:B------:R-:W-:Y:S01]  /*9510*/  UIADD3 UR9, UP0, UR38, 0x38840, URZ ;  /* 0x0003884026097890 */ /* 0x000fe2000ff1e03f */
[----:B------:R1:W-:Y:S01]  /*9520*/  STL.64 [R1+0x30], R8 ;  /* 0x0000300801007387 */ /* 0x0003e20000100a00 */
[----:B------:R-:W-:Y:S01]  /*9530*/  UIADD3.X UR8, URZ, UR39, URZ, UP2, !UPT ;  /* 0x000000273f087290 */ /* 0x000fe200097fe43f */
[----:B------:R-:W-:Y:S01]  /*9540*/  IMAD.MOV.U32 R6, RZ, RZ, 0x80 ;  /* 0x00000080ff067424 */ /* 0x000fe200078e00ff */
[----:B------:R-:W-:Y:S01]  /*9550*/  ULDC UR11, c[0x0][0x448] ;  /* 0x00011200000b7ab9 */ /* 0x000fe20000000800 */
[----:B0-----:R-:W-:Y:S01]  /*9560*/  IMAD.U32 R0, RZ, RZ, UR7 ;  /* 0x00000007ff007e24 */ /* 0x001fe2000f8e00ff */
[----:B------:R-:W-:Y:S01]  /*9570*/  UIADD3.X UR7, URZ, UR39, URZ, UP0, !UPT ;  /* 0x000000273f077290 */ /* 0x000fe200087fe43f */
[----:B------:R-:W-:Y:S01]  /*9580*/  IMAD.U32 R10, RZ, RZ, UR61 ;  /* 0x0000003dff0a7e24 */ /* 0x000fe2000f8e00ff */
[----:B------:R-:W-:Y:S01]  /*9590*/  UISETP.NE.AND UP4, UPT, UR11, 0x1, UPT ;  /* 0x000000010b00788c */ /* 0x000fe2000bf85270 */
[----:B------:R-:W-:Y:S01]  /*95a0*/  IMAD.MOV.U32 R11, RZ, RZ, 0x80 ;  /* 0x00000080ff0b7424 */ /* 0x000fe200078e00ff */
[----:B------:R0:W-:Y:S01]  /*95b0*/  STL.128 [R1], R4 ;  /* 0x0000000401007387 */ /* 0x0001e20000100c00 */
[----:B------:R-:W-:Y:S01]  /*95c0*/  IMAD.U32 R3, RZ, RZ, UR8 ;  /* 0x00000008ff037e24 */ /* 0x000fe2000f8e00ff */
[----:B------:R-:W-:Y:S01]  /*95d0*/  USHF.L.U32 UR6, UR59, 0x6, URZ ;  /* 0x000000063b067899 */ /* 0x000fe2000800063f */
[----:B-1----:R-:W-:Y:S01]  /*95e0*/  IMAD.U32 R8, RZ, RZ, UR4 ;  /* 0x00000004ff087e24 */ /* 0x002fe2000f8e00ff */
[----:B------:R-:W-:Y:S01]  /*95f0*/  UIADD3.X UR4, URZ, UR39, URZ, UP1, !UPT ;  /* 0x000000273f047290 */ /* 0x000fe20008ffe43f */
[----:B------:R-:W-:Y:S01]  /*9600*/  IMAD.U32 R9, RZ, RZ, UR5 ;  /* 0x00000005ff097e24 */ /* 0x000fe2000f8e00ff */
[----:B------:R1:W-:Y:S01]  /*9610*/  STL.64 [R1+0x28], R10 ;  /* 0x0000280a01007387 */ /* 0x0003e20000100a00 */
[----:B------:R-:W-:Y:S01]  /*9620*/  IMAD.U32 R12, RZ, RZ, UR59 ;  /* 0x0000003bff0c7e24 */ /* 0x000fe2000f8e00ff */
[----:B------:R-:W-:Y:S01]  /*9630*/  ULDC UR45, c[0x0][0x288] ;  /* 0x0000a200002d7ab9 */ /* 0x000fe20000000800 */
[----:B------:R-:W-:Y:S01]  /*9640*/  @UP4 UIADD3 UR8, UR6, 0x3f, URZ ;  /* 0x0000003f06084890 */ /* 0x000fe2000fffe03f */
[----:B------:R2:W-:Y:S01]  /*9650*/  STL [R1+0x10], RZ ;  /* 0x000010ff01007387 */ /* 0x0005e20000100800 */
[----:B------:R-:W-:Y:S01]  /*9660*/  UIADD3 UR40, UR47, 0x1, -UR45 ;  /* 0x000000012f287890 */ /* 0x000fe2000fffe82d */
[----:B------:R-:W-:Y:S01]  /*9670*/  IADD3 R48, P0, R2, 0x28, RZ ;  /* 0x0000002802307810 */ /* 0x000fe20007f1e0ff */
[----:B------:R-:W-:Y:S01]  /*9680*/  UP2UR UR41, UPR, URZ, 0x10 ;  /* 0x000000103f297883 */ /* 0x000fe20008000000 */
[----:B------:R2:W-:Y:S01]  /*9690*/  STL [R1+0x50], R12 ;  /* 0x0000500c01007387 */ /* 0x0005e20000100800 */
[----:B0-----:R-:W-:-:S02]  /*96a0*/  IMAD.MOV.U32 R6, RZ, RZ, R8 ;  /* 0x000000ffff067224 */ /* 0x001fc400078e0008 */
[----:B------:R-:W-:Y:S01]  /*96b0*/  IMAD.MOV.U32 R7, RZ, RZ, R9 ;  /* 0x000000ffff077224 */ /* 0x000fe200078e0009 */
[----:B------:R2:W-:Y:S01]  /*96c0*/  STL [R1+0x38], RZ ;  /* 0x000038ff01007387 */ /* 0x0005e20000100800 */
[----:B------:R-:W-:Y:S02]  /*96d0*/  IMAD.MOV.U32 R4, RZ, RZ, R0 ;  /* 0x000000ffff047224 */ /* 0x000fe400078e0000 */
[----:B------:R-:W-:Y:S02]  /*96e0*/  IMAD.MOV.U32 R5, RZ, RZ, R3 ;  /* 0x000000ffff057224 */ /* 0x000fe400078e0003 */
[----:B------:R-:W-:Y:S01]  /*96f0*/  IMAD.U32 R8, RZ, RZ, UR10 ;  /* 0x0000000aff087e24 */ /* 0x000fe2000f8e00ff */
[----:B------:R-:W-:Y:S01]  /*9700*/  @UP4 ULDC UR10, c[0x0][0x450] ;  /* 0x00011400000a4ab9 */ /* 0x000fe20000000800 */
[----:B------:R-:W-:Y:S01]  /*9710*/  IMAD.U32 R9, RZ, RZ, UR4 ;  /* 0x00000004ff097e24 */ /* 0x000fe2000f8e00ff */
[----:B------:R-:W-:Y:S01]  /*9720*/  ULDC.64 UR4, c[0x0][0xad8] ;  /* 0x0002b60000047ab9 */ /* 0x000fe20000000a00 */
[----:B-1----:R-:W-:Y:S01]  /*9730*/  IMAD.U32 R10, RZ, RZ, UR9 ;  /* 0x00000009ff0a7e24 */ /* 0x002fe2000f8e00ff */
[----:B------:R-:W-:Y:S01]  /*9740*/  UISETP.GE.AND UP0, UPT, UR5, 0x1, UPT ;  /* 0x000000010500788c */ /* 0x000fe2000bf06270 */
[----:B------:R-:W-:Y:S01]  /*9750*/  IMAD.U32 R11, RZ, RZ, UR7 ;  /* 0x00000007ff0b7e24 */ /* 0x000fe2000f8e00ff */
[----:B------:R2:W-:Y:S01]  /*9760*/  STL.128 [R1+0x40], R4 ;  /* 0x0000400401007387 */ /* 0x0005e20000100c00 */
[----:B------:R-:W-:Y:S01]  /*9770*/  @UP4 ULDC UR9, c[0x0][0x44c] ;  /* 0x0001130000094ab9 */ /* 0x000fe20000000800 */
[----:B------:R-:W-:Y:S01]  /*9780*/  UIADD3 UR7, UR6, 0x3f, URZ ;  /* 0x0000003f06077890 */ /* 0x000fe2000fffe03f */
[----:B------:R-:W-:Y:S01]  /*9790*/  IMAD.X R49, RZ, RZ, R18, P0 ;  /* 0x000000ffff317224 */ /* 0x000fe200000e0612 */
[----:B------:R2:W-:Y:S01]  /*97a0*/  STL.64 [R1+0x18], R8 ;  /* 0x0000180801007387 */ /* 0x0005e20000100a00 */
[----:B------:R-:W-:Y:S01]  /*97b0*/  UIMAD.WIDE.U32 UR8, UR8, UR9, URZ ;  /* 0x00000009080872a5 */ /* 0x000fe2000f8e003f */
[----:B------:R-:W-:Y:S01]  /*97c0*/  PLOP3.LUT P1, PT, PT, PT, UP0, 0x40, 0x0 ;  /* 0x000000000000781c */ /* 0x000fe20003f2e808 */
[----:B------:R-:W-:Y:S01]  /*97d0*/  UP2UR UR43, UPR, URZ, 0x1 ;  /* 0x000000013f2b7883 */ /* 0x000fe20008000000 */
[----:B------:R2:W-:Y:S01]  /*97e0*/  STL.64 [R1+0x20], R10 ;  /* 0x0000200a01007387 */ /* 0x0005e20000100a00 */
[----:B------:R-:W-:-:S04]  /*97f0*/  @UP4 USHF.R.U32.HI UR7, URZ, UR10, UR9 ;  /* 0x0000000a3f074299 */ /* 0x000fc80008011609 */
[----:B------:R-:W-:-:S04]  /*9800*/  UIADD3 UR8, UR40, UR7, URZ ;  /* 0x0000000728087290 */ /* 0x000fc8000fffe03f */
[----:B------:R-:W-:Y:S02]  /*9810*/  UIADD3 UR4, UR8, UR4, URZ ;  /* 0x0000000408047290 */ /* 0x000fe4000fffe03f */
[----:B------:R-:W-:Y:S10]  /*9820*/  @P1 BRA `(.L_x_5145) ;  /* 0x0000000000441947 */ /* 0x000ff40003800000 */
        /* <DEDUP_REMOVED lines=10> */
.L_x_5146:
[----:B------:R-:W-:-:S11]  /*98d0*/  UISETP.NE.AND UP0, UPT, UR5, 0x1, UPT ;  /* 0x000000010500788c */ /* 0x000fd6000bf05270 */
[----:B------:R-:W-:Y:S02]  /*98e0*/  @UP0 ULDC.64 UR10, c[0x0][0xae0] ;  /* 0x0002b800000a0ab9 */ /* 0x000fe40000000a00 */
[----:B------:R-:W-:-:S04]  /*98f0*/  UIMAD.WIDE.U32 UR8, UR7, UR10, URZ ;  /* 0x0000000a070872a5 */ /* 0x000fc8000f8e003f */
[----:B------:R-:W-:-:S12]  /*9900*/  @UP0 USHF.R.U32.HI UR7, URZ, UR11, UR9 ;  /* 0x0000000b3f070299 */ /* 0x000fd80008011609 */
.L_x_5147:
[----:B------:R-:W-:-:S04]  /*9910*/  UIMAD UR7, UR7, UR5, UR5 ;  /* 0x00000005070772a4 */ /* 0x000fc8000f8e0205 */
[----:B------:R-:W-:-:S04]  /*9920*/  UISETP.LT.AND UP0, UPT, UR4, UR7, UPT ;  /* 0x000000070400728c */ /* 0x000fc8000bf01270 */
[----:B------:R-:W-:-:S12]  /*9930*/  USEL UR4, UR4, UR7, UP0 ;  /* 0x0000000704047287 */ /* 0x000fd80008000000 */
.L_x_5145:
[----:B------:R-:W-:Y:S02]  /*9940*/  UISETP.NE.AND UP0, UPT, UR41, URZ, UPT ;  /* 0x0000003f2900728c */ /* 0x000fe4000bf05270 */
[----:B------:R-:W-:Y:S02]  /*9950*/  UIADD3 UR10, UR47, 0x3f, URZ ;  /* 0x0000003f2f0a7890 */ /* 0x000fe4000fffe03f */
[----:B------:R-:W-:Y:S02]  /*9960*/  UIADD3 UR4, UR4, 0x3f, URZ ;  /* 0x0000003f04047890 */ /* 0x000fe4000fffe03f */
[----:B------:R-:W-:Y:S02]  /*9970*/  UISETP.GE.AND UP1, UPT, UR5, 0x1, UPT ;  /* 0x000000010500788c */ /* 0x000fe4000bf26270 */
[----:B------:R-:W-:Y:S02]  /*9980*/  USHF.R.S32.HI UR11, URZ, 0x1f, UR10 ;  /* 0x0000001f3f0b7899 */ /* 0x000fe4000801140a */
[----:B------:R-:W-:Y:S01]  /*9990*/  USHF.R.S32.HI UR7, URZ, 0x1f, UR4 ;  /* 0x0000001f3f077899 */ /* 0x000fe20008011404 */
[----:B------:R-:W-:Y:S01]  /*99a0*/  @UP0 ULDC UR8, c[0x0][0x44c] ;  /* 0x0001130000080ab9 */ /* 0x000fe20000000800 */
[----:B------:R-:W-:Y:S01]  /*99b0*/  ULEA.HI UR11, UR11, UR10, URZ, 0x6 ;  /* 0x0000000a0b0b7291 */ /* 0x000fe2000f8f303f */
[----:B------:R-:W-:Y:S01]  /*99c0*/  PLOP3.LUT P0, PT, PT, PT, UP1, 0x40, 0x0 ;  /* 0x000000000000781c */ /* 0x000fe20003f0e818 */
[----:B------:R-:W-:-:S02]  /*99d0*/  UIMAD.WIDE.U32 UR8, UR6, UR8, URZ ;  /* 0x00000008060872a5 */ /* 0x000fc4000f8e003f */
[----:B------:R-:W-:Y:S01]  /*99e0*/  ULEA.HI UR7, UR7, UR4, URZ, 0x6 ;  /* 0x0000000407077291 */ /* 0x000fe2000f8f303f */
[----:B------:R-:W-:Y:S01]  /*99f0*/  @UP0 ULDC UR12, c[0x0][0x450] ;  /* 0x00011400000c0ab9 */ /* 0x000fe20000000800 */
[----:B------:R-:W-:Y:S02]  /*9a00*/  UIADD3 UR45, UR47, -UR45, URZ ;  /* 0x8000002d2f2d7290 */ /* 0x000fe4000fffe03f */
[----:B------:R-:W-:Y:S02]  /*9a10*/  USHF.R.S32.HI UR11, URZ, 0x6, UR11 ;  /* 0x000000063f0b7899 */ /* 0x000fe4000801140b */
        /* <DEDUP_REMOVED lines=19> */
.L_x_5149:
[----:B------:R-:W-:-:S11]  /*9b50*/  UISETP.NE.AND UP0, UPT, UR5, 0x1, UPT ;  /* 0x000000010500788c */ /* 0x000fd6000bf05270 */
[----:B------:R-:W-:Y:S02]  /*9b60*/  @UP0 ULDC.64 UR10, c[0x0][0xae0] ;  /* 0x0002b800000a0ab9 */ /* 0x000fe40000000a00 */
[----:B------:R-:W-:-:S04]  /*9b70*/  UIMAD.WIDE.U32 UR6, UR4, UR10, URZ ;  /* 0x0000000a040672a5 */ /* 0x000fc8000f8e003f */
[----:B------:R-:W-:-:S12]  /*9b80*/  @UP0 USHF.R.U32.HI UR4, URZ, UR11, UR7 ;  /* 0x0000000b3f040299 */ /* 0x000fd80008011607 */
.L_x_5150:
[----:B------:R-:W-:-:S04]  /*9b90*/  UIMAD UR4, UR4, UR5, URZ ;  /* 0x00000005040472a4 */ /* 0x000fc8000f8e023f */
[----:B------:R-:W-:-:S04]  /*9ba0*/  UISETP.LT.AND UP0, UPT, UR8, UR4, UPT ;  /* 0x000000040800728c */ /* 0x000fc8000bf01270 */
[----:B------:R-:W-:-:S12]  /*9bb0*/  USEL UR8, UR8, UR4, !UP0 ;  /* 0x0000000408087287 */ /* 0x000fd8000c000000 */
.L_x_5148:
[----:B------:R-:W-:Y:S01]  /*9bc0*/  USHF.R.S32.HI UR4, URZ, 0x1f, UR8 ;  /* 0x0000001f3f047899 */ /* 0x000fe20008011408 */
[----:B------:R-:W-:-:S03]  /*9bd0*/  PRMT R3, RZ, 0x7610, R3 ;  /* 0x00007610ff037816 */ /* 0x000fc60000000003 */
[----:B------:R-:W-:-:S04]  /*9be0*/  ULEA.HI UR4, UR4, UR8, URZ, 0x6 ;  /* 0x0000000804047291 */ /* 0x000fc8000f8f303f */
[----:B------:R-:W-:-:S04]  /*9bf0*/  USHF.R.S32.HI UR4, URZ, 0x6, UR4 ;  /* 0x000000063f047899 */ /* 0x000fc80008011404 */
[----:B------:R-:W-:-:S04]  /*9c00*/  UISETP.LT.AND UP0, UPT, URZ, UR4, UPT ;  /* 0x000000043f00728c */ /* 0x000fc8000bf01270 */
[----:B------:R-:W-:-:S04]  /*9c10*/  USEL UR42, URZ, UR4, !UP0 ;  /* 0x000000043f2a7287 */ /* 0x000fc8000c000000 */
[----:B------:R-:W-:-:S06]  /*9c20*/  UISETP.GT.AND UP0, UPT, UR46, UR42, UPT ;  /* 0x0000002a2e00728c */ /* 0x000fcc000bf04270 */
[----:B------:R-:W-:-:S13]  /*9c30*/  PLOP3.LUT P0, PT, PT, PT, UP0, 0x80, 0x0 ;  /* 0x000000000000781c */ /* 0x000fda0003f0f008 */
[----:B------:R-:W-:Y:S05]  /*9c40*/  @!P0 BRA `(.L_x_5138) ;  /* 0x0000018400388947 */ /* 0x000fea0003800000 */
[----:B------:R-:W0:Y:S01]  /*9c50*/  SHFL.IDX PT, R0, R194, RZ, 0x1f ;  /* 0x00001fffc2007589 */ /* 0x000e2200000e0000 */
[----:B------:R-:W-:Y:S01]  /*9c60*/  UIADD3 UR6, UR44, 0x26400, URZ ;  /* 0x000264002c067890 */ /* 0x000fe2000fffe03f */
[----:B------:R-:W-:Y:S01]  /*9c70*/  IMAD.MOV.U32 R13, RZ, RZ, 0x40000040 ;  /* 0x40000040ff0d7424 */ /* 0x000fe200078e00ff */
[----:B------:R-:W-:Y:S01]  /*9c80*/  UIADD3 UR4, UR44, 0x20400, URZ ;  /* 0x000204002c047890 */ /* 0x000fe2000fffe03f */
[----:B------:R-:W1:Y:S01]  /*9c90*/  S2R R56, SR_TID.X ;  /* 0x0000000000387919 */ /* 0x000e620000002100 */
[----:B------:R-:W-:Y:S01]  /*9ca0*/  UIADD3 UR8, UR44, 0x400, URZ ;  /* 0x000004002c087890 */ /* 0x000fe2000fffe03f */
[----:B------:R-:W-:Y:S01]  /*9cb0*/  IMAD.MOV.U32 R15, RZ, RZ, 0x40000040 ;  /* 0x40000040ff0f7424 */ /* 0x000fe200078e00ff */
[----:B------:R-:W-:Y:S01]  /*9cc0*/  USHF.R.U32.HI UR6, URZ, 0x4, UR6 ;  /* 0x000000043f067899 */ /* 0x000fe20008011606 */
[----:B--2---:R-:W-:Y:S01]  /*9cd0*/  IMAD.MOV.U32 R7, RZ, RZ, 0x40000040 ;  /* 0x40000040ff077424 */ /* 0x004fe200078e00ff */
[----:B------:R-:W-:Y:S01]  /*9ce0*/  USHF.R.U32.HI UR4, URZ, 0x4, UR4 ;  /* 0x000000043f047899 */ /* 0x000fe20008011604 */
[C---:B------:R-:W-:Y:S01]  /*9cf0*/  IADD3 R42, P5, R2.reuse, 0x88, RZ ;  /* 0x00000088022a7810 */ /* 0x040fe20007fbe0ff */
[----:B------:R-:W-:Y:S01]  /*9d00*/  USHF.R.U32.HI UR7, URZ, 0x4, UR8 ;  /* 0x000000043f077899 */ /* 0x000fe20008011608 */
[----:B------:R-:W-:Y:S01]  /*9d10*/  IMAD.MOV.U32 R8, RZ, RZ, 0x1 ;  /* 0x00000001ff087424 */ /* 0x000fe200078e00ff */
[----:B------:R-:W-:Y:S01]  /*9d20*/  ULOP3.LUT UR6, UR6, 0x3fff, URZ, 0xc0, !UPT ;  /* 0x00003fff06067892 */ /* 0x000fe2000f8ec03f */
[----:B------:R-:W-:Y:S01]  /*9d30*/  IMAD.MOV.U32 R9, RZ, RZ, RZ ;  /* 0x000000ffff097224 */ /* 0x000fe200078e00ff */
[----:B------:R-:W-:Y:S01]  /*9d40*/  ULOP3.LUT UR4, UR4, 0x3fff, URZ, 0xc0, !UPT ;  /* 0x00003fff04047892 */ /* 0x000fe2000f8ec03f */
[----:B------:R-:W-:Y:S01]  /*9d50*/  IMAD.X R55, RZ, RZ, R18, P5 ;  /* 0x000000ffff377224 */ /* 0x000fe200028e0612 */
[----:B------:R-:W-:Y:S01]  /*9d60*/  UIADD3 UR9, UP0, UR38, 0x38400, URZ ;  /* 0x0003840026097890 */ /* 0x000fe2000ff1e03f */
[----:B------:R-:W-:Y:S01]  /*9d70*/  IMAD.MOV.U32 R10, RZ, RZ, 0x1 ;  /* 0x00000001ff0a7424 */ /* 0x000fe200078e00ff */
[----:B------:R-:W-:Y:S01]  /*9d80*/  ULOP3.LUT UR7, UR7, 0x3fff, URZ, 0xc0, !UPT ;  /* 0x00003fff07077892 */ /* 0x000fe2000f8ec03f */
[----:B------:R-:W-:Y:S01]  /*9d90*/  IMAD.MOV.U32 R11, RZ, RZ, RZ ;  /* 0x000000ffff0b7224 */ /* 0x000fe200078e00ff */
[----:B------:R-:W-:Y:S01]  /*9da0*/  ULOP3.LUT UR6, UR6, 0x10000, URZ, 0xfc, !UPT ;  /* 0x0001000006067892 */ /* 0x000fe2000f8efc3f */
[----:B------:R-:W-:Y:S01]  /*9db0*/  IADD3 R46, P1, R2, 0x98, RZ ;  /* 0x00000098022e7810 */ /* 0x000fe20007f3e0ff */
[----:B------:R-:W-:Y:S01]  /*9dc0*/  ULOP3.LUT UR4, UR4, 0x10000, URZ, 0xfc, !UPT ;  /* 0x0001000004047892 */ /* 0x000fe2000f8efc3f */
[C---:B0-----:R-:W-:Y:S01]  /*9dd0*/  LEA.HI R3, R0.reuse, R0, RZ, 0x1 ;  /* 0x0000000000037211 */ /* 0x041fe200078f08ff */
[----:B------:R-:W-:Y:S01]  /*9de0*/  UIADD3.X UR10, URZ, UR39, URZ, UP0, !UPT ;  /* 0x000000273f0a7290 */ /* 0x000fe200087fe43f */
[----:B------:R-:W-:Y:S01]  /*9df0*/  IMAD.U32 R4, RZ, RZ, UR9 ;  /* 0x00000009ff047e24 */ /* 0x000fe2000f8e00ff */
[----:B------:R-:W-:Y:S01]  /*9e00*/  ULOP3.LUT UR7, UR7, 0x10000, URZ, 0xfc, !UPT ;  /* 0x0001000007077892 */ /* 0x000fe2000f8efc3f */
[----:B------:R-:W-:Y:S01]  /*9e10*/  LOP3.LUT R3, R3, 0x6, RZ, 0xc0, !PT ;  /* 0x0000000603037812 */ /* 0x000fe200078ec0ff */
[----:B------:R-:W-:Y:S01]  /*9e20*/  IMAD.U32 R6, RZ, RZ, UR4 ;  /* 0x00000004ff067e24 */ /* 0x000fe2000f8e00ff */
[----:B------:R-:W-:Y:S01]  /*9e30*/  UIADD3 UR4, UR44, 0x36400, URZ ;  /* 0x000364002c047890 */ /* 0x000fe2000fffe03f */
[----:B------:R-:W-:Y:S01]  /*9e40*/  IMAD.U32 R5, RZ, RZ, UR10 ;  /* 0x0000000aff057e24 */ /* 0x000fe2000f8e00ff */
[----:B------:R-:W-:Y:S01]  /*9e50*/  UIADD3 UR5, UR44, 0x22400, URZ ;  /* 0x000224002c057890 */ /* 0x000fe2000fffe03f */
[----:B------:R-:W-:Y:S01]  /*9e60*/  IMAD.IADD R0, R0, 0x1, -R3 ;  /* 0x0000000100007824 */ /* 0x000fe200078e0a03 */
[----:B------:R-:W-:Y:S01]  /*9e70*/  ULOP3.LUT UP0, URZ, UR4, 0x3ff, URZ, 0xc0, !UPT ;  /* 0x000003ff043f7892 */ /* 0x000fe2000f80c03f */
[----:B------:R-:W-:Y:S01]  /*9e80*/  IMAD.U32 R3, RZ, RZ, UR6 ;  /* 0x00000006ff037e24 */ /* 0x000fe2000f8e00ff */
[----:B------:R-:W-:Y:S01]  /*9e90*/  USHF.R.U32.HI UR5, URZ, 0x4, UR5 ;  /* 0x000000043f057899 */ /* 0x000fe20008011605 */
[----:B-1----:R-:W-:Y:S01]  /*9ea0*/  VIADD R12, R56, 0xffffff80 ;  /* 0xffffff80380c7836 */ /* 0x002fe20000000000 */
[----:B------:R-:W-:Y:S01]  /*9eb0*/  LEA R0, R0, UR8, 0xf ;  /* 0x0000000800007c11 */ /* 0x000fe2000f8e78ff */
[----:B------:R-:W-:Y:S01]  /*9ec0*/  IMAD.U32 R14, RZ, RZ, UR7 ;  /* 0x00000007ff0e7e24 */ /* 0x000fe2000f8e00ff */
[----:B------:R-:W-:Y:S01]  /*9ed0*/  STL.64 [R1+0x58], R4 ;  /* 0x0000580401007387 */ /* 0x000fe20000100a00 */
[----:B------:R-:W-:Y:S01]  /*9ee0*/  ULOP3.LUT UR5, UR5, 0x3fff, URZ, 0xc0, !UPT ;  /* 0x00003fff05057892 */ /* 0x000fe2000f8ec03f */
[----:B------:R-:W-:Y:S01]  /*9ef0*/  SHF.R.U32.HI R0, RZ, 0x4, R0 ;  /* 0x00000004ff007819 */ /* 0x000fe20000011600 */
[----:B------:R-:W-:Y:S01]  /*9f00*/  IMAD.X R47, RZ, RZ, R18, P1 ;  /* 0x000000ffff2f7224 */ /* 0x000fe200008e0612 */
[----:B------:R0:W-:Y:S01]  /*9f10*/  STL [R1+0x74], R12 ;  /* 0x0000740c01007387 */ /* 0x0001e20000100800 */
[----:B------:R-:W-:Y:S01]  /*9f20*/  PLOP3.LUT P5, PT, PT, PT, UP0, 0x80, 0x0 ;  /* 0x000000000000781c */ /* 0x000fe20003faf008 */
[----:B------:R-:W-:Y:S01]  /*9f30*/  ULOP3.LUT UR5, UR5, 0x10000, URZ, 0xfc, !UPT ;  /* 0x0001000005057892 */ /* 0x000fe2000f8efc3f */
[----:B------:R-:W-:Y:S01]  /*9f40*/  LOP3.LUT R0, R0, 0x3fff, RZ, 0xc0, !PT ;  /* 0x00003fff00007812 */ /* 0x000fe200078ec0ff */
[----:B------:R-:W-:Y:S01]  /*9f50*/  STL.64 [R1+0x78], R6 ;  /* 0x0000780601007387 */ /* 0x000fe20000100a00 */
[----:B------:R-:W-:-:S02]  /*9f60*/  IADD3 R44, P6, R2, 0x90, RZ ;  /* 0x00000090022c7810 */ /* 0x000fc40007fde0ff */
[----:B------:R-:W-:Y:S01]  /*9f70*/  LOP3.LUT R0, R0, 0x2000000, RZ, 0xfc, !PT ;  /* 0x0200000000007812 */ /* 0x000fe200078efcff */
[----:B------:R1:W-:Y:S01]  /*9f80*/  STL.128 [R1+0x60], R8 ;  /* 0x0000600801007387 */ /* 0x0003e20000100c00 */
[C---:B------:R-:W-:Y:S01]  /*9f90*/  IADD3 R40, P0, R2.reuse, 0x80, RZ ;  /* 0x0000008002287810 */ /* 0x040fe20007f1e0ff */
[----:B0-----:R-:W-:Y:S01]  /*9fa0*/  IMAD.MOV.U32 R12, RZ, RZ, R3 ;  /* 0x000000ffff0c7224 */ /* 0x001fe200078e0003 */
[C---:B------:R-:W-:Y:S01]  /*9fb0*/  IADD3 R35, P4, R2.reuse, 0x78, RZ ;  /* 0x0000007802237810 */ /* 0x040fe20007f9e0ff */
[--C-:B------:R-:W-:Y:S01]  /*9fc0*/  IMAD.X R57, RZ, RZ, R18.reuse, P6 ;  /* 0x000000ffff397224 */ /* 0x100fe200030e0612 */
[C---:B------:R-:W-:Y:S01]  /*9fd0*/  IADD3 R28, P3, R2.reuse, 0x74, RZ ;  /* 0x00000074021c7810 */ /* 0x040fe20007f7e0ff */
[----:B------:R-:W-:Y:S01]  /*9fe0*/  IMAD.MOV.U32 R3, RZ, RZ, R207 ;  /* 0x000000ffff037224 */ /* 0x000fe200078e00cf */
[----:B------:R-:W-:Y:S01]  /*9ff0*/  STL.128 [R1+0x90], R12 ;  /* 0x0000900c01007387 */ /* 0x000fe20000100c00 */
[C---:B------:R-:W-:Y:S01]  /*a000*/  IADD3 R34, P2, R2.reuse, 0x68, RZ ;  /* 0x0000006802227810 */ /* 0x040fe20007f5e0ff */
[--C-:B------:R-:W-:Y:S01]  /*a010*/  IMAD.X R53, RZ, RZ, R18.reuse, P0 ;  /* 0x000000ffff357224 */ /* 0x100fe200000e0612 */
[C---:B------:R-:W-:Y:S01]  /*a020*/  IADD3 R33, P1, R2.reuse, 0x60, RZ ;  /* 0x0000006002217810 */ /* 0x040fe20007f3e0ff */
[--C-:B------:R-:W-:Y:S01]  /*a030*/  IMAD.X R54, RZ, RZ, R18.reuse, P4 ;  /* 0x000000ffff367224 */ /* 0x100fe200020e0612 */
[----:B------:R-:W-:Y:S01]  /*a040*/  IADD3 R24, P6, R2, 0x58, RZ ;  /* 0x0000005802187810 */ /* 0x000fe20007fde0ff */
[----:B------:R-:W-:-:S02]  /*a050*/  IMAD.X R29, RZ, RZ, R18, P3 ;  /* 0x000000ffff1d7224 */ /* 0x000fc400018e0612 */
[----:B------:R-:W-:Y:S02]  /*a060*/  IMAD.X R45, RZ, RZ, R18, P2 ;  /* 0x000000ffff2d7224 */ /* 0x000fe400010e0612 */
[----:B-1----:R-:W-:Y:S02]  /*a070*/  IMAD.U32 R8, RZ, RZ, UR5 ;  /* 0x00000005ff087e24 */ /* 0x002fe4000f8e00ff */
[----:B------:R-:W-:Y:S02]  /*a080*/  IMAD.MOV.U32 R9, RZ, RZ, 0x40000040 ;  /* 0x40000040ff097424 */ /* 0x000fe400078e00ff */
[----:B------:R-:W-:Y:S02]  /*a090*/  IMAD.MOV.U32 R10, RZ, RZ, R0 ;  /* 0x000000ffff0a7224 */ /* 0x000fe400078e0000 */
[----:B------:R-:W-:Y:S02]  /*a0a0*/  IMAD.MOV.U32 R11, RZ, RZ, 0x40000040 ;  /* 0x40000040ff0b7424 */ /* 0x000fe400078e00ff */
[----:B------:R-:W-:-:S02]  /*a0b0*/  IMAD.MOV.U32 R0, RZ, RZ, R206 ;  /* 0x000000ffff007224 */ /* 0x000fc400078e00ce */
[--C-:B------:R-:W-:Y:S01]  /*a0c0*/  IMAD.X R52, RZ, RZ, R18.reuse, P1 ;  /* 0x000000ffff347224 */ /* 0x100fe200008e0612 */
[----:B------:R0:W-:Y:S01]  /*a0d0*/  STL.128 [R1+0x80], R8 ;  /* 0x0000800801007387 */ /* 0x0001e20000100c00 */
[----:B------:R-:W-:Y:S02]  /*a0e0*/  IMAD.X R25, RZ, RZ, R18, P6 ;  /* 0x000000ffff197224 */ /* 0x000fe400030e0612 */
[----:B0-----:R-:W-:Y:S01]  /*a0f0*/  IMAD.MOV.U32 R10, RZ, RZ, R227 ;  /* 0x000000ffff0a7224 */ /* 0x001fe200078e00e3 */
        /* <DEDUP_REMOVED lines=17> */
.L_x_5152:
[----:B------:R-:W2:Y:S02]  /*a210*/  LDL R7, [R1+0x74] ;  /* 0x0000740001077983 */ /* 0x000ea40000100800 */
[----:B--2---:R-:W-:-:S04]  /*a220*/  SHF.R.S32.HI R0, RZ, 0x1f, R7 ;  /* 0x0000001fff007819 */ /* 0x004fc80000011407 */
[CC--:B------:R-:W-:Y:S02]  /*a230*/  LEA.HI R3, R0.reuse, R7.reuse, RZ, 0x4 ;  /* 0x0000000700037211 */ /* 0x0c0fe400078f20ff */
[----:B------:R-:W-:Y:S02]  /*a240*/  LEA.HI R0, R0, R7, RZ, 0x5 ;  /* 0x0000000700007211 */ /* 0x000fe400078f28ff */
[----:B------:R-:W-:Y:S02]  /*a250*/  SHF.R.S32.HI R4, RZ, 0x4, R3 ;  /* 0x00000004ff047819 */ /* 0x000fe40000011403 */
[----:B------:R-:W-:Y:S02]  /*a260*/  SHF.R.S32.HI R0, RZ, 0x5, R0 ;  /* 0x00000005ff007819 */ /* 0x000fe40000011400 */
[C---:B------:R-:W-:Y:S02]  /*a270*/  LEA.HI R5, R3.reuse, R4, RZ, 0x1 ;  /* 0x0000000403057211 */ /* 0x040fe400078f08ff */
[----:B------:R-:W-:-:S02]  /*a280*/  LOP3.LUT R3, R3, 0xfffffff0, RZ, 0xc0, !PT ;  /* 0xfffffff003037812 */ /* 0x000fc400078ec0ff */
[----:B------:R-:W-:-:S03]  /*a290*/  LOP3.LUT R5, R5, 0x1ffffffe, RZ, 0xc0, !PT ;  /* 0x1ffffffe05057812 */ /* 0x000fc600078ec0ff */
[----:B------:R-:W-:Y:S02]  /*a2a0*/  IMAD.IADD R3, R7, 0x1, -R3 ;  /* 0x0000000107037824 */ /* 0x000fe400078e0a03 */
[----:B------:R-:W-:-:S04]  /*a2b0*/  IMAD.IADD R5, R4, 0x1, -R5 ;  /* 0x0000000104057824 */ /* 0x000fc800078e0a05 */
[----:B------:R-:W-:-:S07]  /*a2c0*/  IMAD.SHL.U32 R10, R5, 0x8, RZ ;  /* 0x00000008050a7824 */ /* 0x000fce00078e00ff */
.L_x_5151:
[----:B------:R-:W2:Y:S01]  /*a2d0*/  LDL R43, [R1+0x1d4] ;  /* 0x0001d400012b7983 */ /* 0x000ea20000100800 */
[----:B------:R-:W-:Y:S01]  /*a2e0*/  SHF.R.S32.HI R4, RZ, 0x1f, R3 ;  /* 0x0000001fff047819 */ /* 0x000fe20000011403 */
[----:B------:R-:W0:Y:S01]  /*a2f0*/  LDC.64 R38, c[0x0][0xad0] ;  /* 0x0002b400ff267b82 */ /* 0x000e220000000a00 */
[----:B------:R-:W-:Y:S01]  /*a300*/  IADD3 R7, P0, R2, 0xfc, RZ ;  /* 0x000000fc02077810 */ /* 0x000fe20007f1e0ff */
[----:B------:R1:W-:Y:S01]  /*a310*/  STL.64 [R1+0xc0], R24 ;  /* 0x0000c01801007387 */ /* 0x0003e20000100a00 */
[----:B------:R-:W-:Y:S01]  /*a320*/  LEA.HI R4, R4, R3, RZ, 0x3 ;  /* 0x0000000304047211 */ /* 0x000fe200078f18ff */
[----:B------:R-:W-:Y:S01]  /*a330*/  IMAD.U32 R14, RZ, RZ, UR38 ;  /* 0x00000026ff0e7e24 */ /* 0x000fe2000f8e00ff */
[----:B------:R-:W-:Y:S01]  /*a340*/  IADD3 R30, P3, R2, 0xa0, RZ ;  /* 0x000000a0021e7810 */ /* 0x000fe20007f7e0ff */
[----:B------:R-:W-:Y:S01]  /*a350*/  IMAD.X R8, RZ, RZ, R18, P0 ;  /* 0x000000ffff087224 */ /* 0x000fe200000e0612 */
[C---:B------:R-:W-:Y:S01]  /*a360*/  LOP3.LUT R6, R4.reuse, 0xfffffff8, RZ, 0xc0, !PT ;  /* 0xfffffff804067812 */ /* 0x040fe200078ec0ff */
[----:B------:R-:W-:Y:S01]  /*a370*/  IMAD.SHL.U32 R4, R4, 0x40, RZ ;  /* 0x0000004004047824 */ /* 0x000fe200078e00ff */
[----:B------:R-:W-:Y:S01]  /*a380*/  IADD3 R50, P2, R2, 0xb0, RZ ;  /* 0x000000b002327810 */ /* 0x000fe20007f5e0ff */
[----:B------:R-:W-:Y:S01]  /*a390*/  IMAD.U32 R15, RZ, RZ, UR39 ;  /* 0x00000027ff0f7e24 */ /* 0x000fe2000f8e00ff */
[----:B------:R-:W-:Y:S01]  /*a3a0*/  STL.64 [R1+0xb0], R22 ;  /* 0x0000b01601007387 */ /* 0x000fe20000100a00 */
[----:B------:R-:W-:Y:S01]  /*a3b0*/  IMAD.IADD R3, R3, 0x1, -R6 ;  /* 0x0000000103037824 */ /* 0x000fe200078e0a06 */
[----:B------:R-:W-:Y:S01]  /*a3c0*/  LOP3.LUT R11, R4, 0xfffffe00, RZ, 0xc0, !PT ;  /* 0xfffffe00040b7812 */ /* 0x000fe200078ec0ff */
[----:B-1----:R-:W1:Y:S01]  /*a3d0*/  LDC R24, c[0x0][0x288] ;  /* 0x0000a200ff187b82 */ /* 0x002e620000000800 */
[----:B------:R-:W-:Y:S01]  /*a3e0*/  IADD3 R6, P1, R2, 0x70, RZ ;  /* 0x0000007002067810 */ /* 0x000fe20007f3e0ff */
[C---:B------:R-:W-:Y:S01]  /*a3f0*/  IMAD.SHL.U32 R5, R3.reuse, 0x40, RZ ;  /* 0x0000004003057824 */ /* 0x040fe200078e00ff */
[----:B------:R-:W-:Y:S01]  /*a400*/  LOP3.LUT P0, RZ, R3, 0x2, RZ, 0xc0, !PT ;  /* 0x0000000203ff7812 */ /* 0x000fe2000780c0ff */
[----:B------:R-:W-:Y:S01]  /*a410*/  IMAD R0, R0, 0x400, R11 ;  /* 0x0000040000007824 */ /* 0x000fe200078e020b */
[----:B------:R-:W-:Y:S01]  /*a420*/  STL.U8 [R1+0xc8], RZ ;  /* 0x0000c8ff01007387 */ /* 0x000fe20000100000 */
[----:B------:R-:W-:Y:S01]  /*a430*/  IMAD.X R13, RZ, RZ, R18, P1 ;  /* 0x000000ffff0d7224 */ /* 0x000fe200008e0612 */
[----:B------:R-:W-:Y:S01]  /*a440*/  LOP3.LUT R5, R5, 0x1c0, RZ, 0xc0, !PT ;  /* 0x000001c005057812 */ /* 0x000fe200078ec0ff */
[----:B------:R-:W-:Y:S01]  /*a450*/  IMAD.MOV.U32 R12, RZ, RZ, 0x10 ;  /* 0x00000010ff0c7424 */ /* 0x000fe200078e00ff */
[----:B------:R-:W-:Y:S01]  /*a460*/  LOP3.LUT P1, RZ, R3, 0x4, RZ, 0xc0, !PT ;  /* 0x0000000403ff7812 */ /* 0x000fe2000782c0ff */
[----:B0-----:R-:W-:Y:S01]  /*a470*/  IMAD.MOV.U32 R26, RZ, RZ, R39 ;  /* 0x000000ffff1a7224 */ /* 0x001fe200078e0027 */
[----:B------:R-:W-:Y:S01]  /*a480*/  LOP3.LUT R9, R5, 0x8, R10, 0xf8, !PT ;  /* 0x0000000805097812 */ /* 0x000fe200078ef80a */
[----:B------:R-:W-:Y:S01]  /*a490*/  IMAD.X R31, RZ, RZ, R18, P3 ;  /* 0x000000ffff1f7224 */ /* 0x000fe200018e0612 */
[----:B------:R-:W-:Y:S01]  /*a4a0*/  SHF.R.U32.HI R4, RZ, 0x3, R5 ;  /* 0x00000003ff047819 */ /* 0x000fe20000011605 */
[----:B------:R-:W-:Y:S01]  /*a4b0*/  IMAD.MOV.U32 R5, RZ, RZ, R8 ;  /* 0x000000ffff057224 */ /* 0x000fe200078e0008 */
[----:B------:R-:W0:Y:S01]  /*a4c0*/  LDC.64 R10, c[0x0][0xae0] ;  /* 0x0002b800ff0a7b82 */ /* 0x000e220000000a00 */
[----:B------:R-:W-:Y:S01]  /*a4d0*/  SEL R12, R12, 0xfffffff0, !P0 ;  /* 0xfffffff00c0c7807 */ /* 0x000fe20004000000 */
[----:B------:R-:W-:Y:S01]  /*a4e0*/  IMAD.X R51, RZ, RZ, R18, P2 ;  /* 0x000000ffff337224 */ /* 0x000fe200010e0612 */
[----:B------:R-:W-:Y:S01]  /*a4f0*/  LOP3.LUT R9, R9, R4, RZ, 0x3c, !PT ;  /* 0x0000000409097212 */ /* 0x000fe200078e3cff */
[----:B------:R-:W-:Y:S01]  /*a500*/  IMAD.MOV.U32 R4, RZ, RZ, R7 ;  /* 0x000000ffff047224 */ /* 0x000fe200078e0007 */
[----:B------:R-:W-:Y:S01]  /*a510*/  STL.128 [R1+0x110], R28 ;  /* 0x0001101c01007387 */ /* 0x000fe20000100c00 */
[----:B------:R-:W-:Y:S01]  /*a520*/  IMAD.MOV.U32 R7, RZ, RZ, R13 ;  /* 0x000000ffff077224 */ /* 0x000fe200078e000d */
[----:B------:R-:W-:Y:S01]  /*a530*/  BSSY B0, `(.L_x_5153) ;  /* 0x0000021000007945 */ /* 0x000fe20003800000 */
[----:B------:R-:W-:Y:S01]  /*a540*/  IMAD.IADD R3, R0, 0x1, R9 ;  /* 0x0000000100037824 */ /* 0x000fe200078e0209 */
[----:B------:R-:W-:Y:S01]  /*a550*/  STL.64 [R1+0xb8], R50 ;  /* 0x0000b83201007387 */ /* 0x000fe20000100a00 */
[----:B------:R-:W3:Y:S01]  /*a560*/  LDC.64 R8, c[0x0][0xad8] ;  /* 0x0002b600ff087b82 */ /* 0x000ee20000000a00 */
[----:B------:R-:W-:-:S02]  /*a570*/  IMAD.MOV.U32 R13, RZ, RZ, 0x20 ;  /* 0x00000020ff0d7424 */ /* 0x000fc400078e00ff */
[----:B------:R4:W-:Y:S01]  /*a580*/  STL.128 [R1+0x100], R4 ;  /* 0x0001000401007387 */ /* 0x0009e20000100c00 */
[----:B------:R-:W-:Y:S02]  /*a590*/  IMAD.WIDE.U32 R20, R3, 0x2, R14 ;  /* 0x0000000203147825 */ /* 0x000fe400078e000e */
[----:B------:R-:W-:Y:S01]  /*a5a0*/  SEL R13, R13, 0xffffffe0, !P1 ;  /* 0xffffffe00d0d7807 */ /* 0x000fe20004800000 */
[----:B------:R0:W-:Y:S01]  /*a5b0*/  STL.U8 [R1+0x120], RZ ;  /* 0x000120ff01007387 */ /* 0x0001e20000100000 */
[----:B------:R-:W-:Y:S01]  /*a5c0*/  IMAD.U32 R25, RZ, RZ, UR47 ;  /* 0x0000002fff197e24 */ /* 0x000fe2000f8e00ff */
[----:B------:R-:W-:Y:S01]  /*a5d0*/  IADD3 R20, P0, R20, 0x36400, RZ ;  /* 0x0003640014147810 */ /* 0x000fe20007f1e0ff */
[----:B------:R-:W-:Y:S01]  /*a5e0*/  IMAD.MOV.U32 R36, RZ, RZ, RZ ;  /* 0x000000ffff247224 */ /* 0x000fe200078e00ff */
[----:B------:R0:W-:Y:S01]  /*a5f0*/  STL.64 [R1+0xa0], R12 ;  /* 0x0000a00c01007387 */ /* 0x0001e20000100a00 */
[----:B------:R-:W-:Y:S02]  /*a600*/  VIADD R191, R56, 0xffffff80 ;  /* 0xffffff8038bf7836 */ /* 0x000fe40000000000 */
[----:B------:R-:W-:-:S02]  /*a610*/  IMAD.X R21, RZ, RZ, R21, P0 ;  /* 0x000000ffff157224 */ /* 0x000fc400000e0615 */
[----:B0-----:R-:W-:Y:S01]  /*a620*/  IMAD.MOV.U32 R39, RZ, RZ, R11 ;  /* 0x000000ffff277224 */ /* 0x001fe200078e000b */
[----:B------:R0:W-:Y:S01]  /*a630*/  STL [R1+0xcc], R191 ;  /* 0x0000ccbf01007387 */ /* 0x0001e20000100800 */
[----:B----4-:R-:W4:Y:S01]  /*a640*/  LDC R6, c[0x0][0x450] ;  /* 0x00011400ff067b82 */ /* 0x010f220000000800 */
[----:B------:R-:W-:Y:S02]  /*a650*/  IMAD.MOV.U32 R7, RZ, RZ, R38 ;  /* 0x000000ffff077224 */ /* 0x000fe400078e0026 */
[----:B------:R0:W-:Y:S01]  /*a660*/  STL.64 [R1+0xa8], R20 ;  /* 0x0000a81401007387 */ /* 0x0001e20000100a00 */
[----:B------:R-:W-:Y:S02]  /*a670*/  IMAD.MOV.U32 R38, RZ, RZ, R10 ;  /* 0x000000ffff267224 */ /* 0x000fe400078e000a */
[----:B---3--:R-:W-:Y:S02]  /*a680*/  IMAD.MOV.U32 R27, RZ, RZ, R8 ;  /* 0x000000ffff1b7224 */ /* 0x008fe400078e0008 */
[----:B------:R-:W-:Y:S01]  /*a690*/  IMAD.MOV.U32 R37, RZ, RZ, R9 ;  /* 0x000000ffff257224 */ /* 0x000fe200078e0009 */
[----:B------:R-:W4:Y:S02]  /*a6a0*/  LDC.64 R4, c[0x0][0x448] ;  /* 0x00011200ff047b82 */ /* 0x000f240000000a00 */
[----:B-1----:R0:W-:Y:S04]  /*a6b0*/  STL.128 [R1+0xd0], R24 ;  /* 0x0000d01801007387 */ /* 0x0021e80000100c00 */
[----:B------:R0:W-:Y:S04]  /*a6c0*/  STL.128 [R1+0xe0], R36 ;  /* 0x0000e02401007387 */ /* 0x0001e80000100c00 */
[----:B----4-:R0:W-:Y:S01]  /*a6d0*/  STL.128 [R1+0xf0], R4 ;  /* 0x0000f00401007387 */ /* 0x0101e20000100c00 */
[----:B--2---:R-:W-:-:S04]  /*a6e0*/  LEA.HI R0, R43, R43, RZ, 0x1 ;  /* 0x0000002b2b007211 */ /* 0x004fc800078f08ff */
[----:B------:R-:W-:-:S05]  /*a6f0*/  LOP3.LUT R0, R0, 0xfffffffe, RZ, 0xc0, !PT ;  /* 0xfffffffe00007812 */ /* 0x000fca00078ec0ff */
[----:B------:R-:W-:-:S05]  /*a700*/  IMAD.IADD R0, R43, 0x1, -R0 ;  /* 0x000000012b007824 */ /* 0x000fca00078e0a00 */
[----:B------:R-:W-:-:S04]  /*a710*/  SHF.L.U32 R0, R0, 0x1f, RZ ;  /* 0x0000001f00007819 */ /* 0x000fc800000006ff */
[----:B------:R-:W1:Y:S02]  /*a720*/  SYNCS.PHASECHK.TRANS64.TRYWAIT P0, [UR44+0x38800], R0 ;  /* 0x03880000ff0075a7 */ /* 0x000e64000800016c */
[----:B01----:R-:W-:Y:S05]  /*a730*/  @!P0 BRA `(.L_x_5154) ;  /* 0x000001f800248947 */ /* 0x003fea0003800000 */
.L_x_5339:
[----:B------:R-:W-:Y:S05]  /*a740*/  BSYNC B0 ;  /* 0x0000000000007941 */ /* 0x000fea0003800000 */
.L_x_5153:
[----:B------:R-:W2:Y:S04]  /*a750*/  LDL R30, [R1] ;  /* 0x00000000011e7983 */ /* 0x000ea80000100800 */
[----:B------:R1:W5:Y:S01]  /*a760*/  LDL.64 R20, [R1+0x1c8] ;  /* 0x0001c80001147983 */ /* 0x0003620000100a00 */
[C---:B------:R-:W-:Y:S01]  /*a770*/  IADD3 R26, P0, R2.reuse, 0xc8, RZ ;  /* 0x000000c8021a7810 */ /* 0x040fe20007f1e0ff */
[----:B------:R-:W-:Y:S01]  /*a780*/  IMAD.MOV.U32 R24, RZ, RZ, R33 ;  /* 0x000000ffff187224 */ /* 0x000fe200078e0021 */
[C---:B------:R-:W-:Y:S01]  /*a790*/  IADD3 R4, P1, R2.reuse, 0x100, RZ ;  /* 0x0000010002047810 */ /* 0x040fe20007f3e0ff */
[----:B------:R-:W-:Y:S01]  /*a7a0*/  IMAD.MOV.U32 R25, RZ, RZ, R52 ;  /* 0x000000ffff197224 */ /* 0x000fe200078e0034 */
[----:B------:R-:W-:Y:S01]  /*a7b0*/  STL.64 [R1+0x128], R202 ;  /* 0x000128ca01007387 */ /* 0x000fe20000100a00 */
[----:B------:R-:W-:Y:S01]  /*a7c0*/  IMAD.X R27, RZ, RZ, R18, P0 ;  /* 0x000000ffff1b7224 */ /* 0x000fe200000e0612 */
[----:B0-----:R-:W-:Y:S01]  /*a7d0*/  IADD3 R0, P0, R2, 0x3e0, RZ ;  /* 0x000003e002007810 */ /* 0x001fe20007f1e0ff */
[----:B------:R-:W-:Y:S01]  /*a7e0*/  IMAD.MOV.U32 R12, RZ, RZ, R40 ;  /* 0x000000ffff0c7224 */ /* 0x000fe200078e0028 */
[----:B------:R-:W-:Y:S01]  /*a7f0*/  BSSY B0, `(.L_x_5155) ;  /* 0x0000035000007945 */ /* 0x000fe20003800000 */
[----:B------:R-:W-:Y:S01]  /*a800*/  IMAD.MOV.U32 R13, RZ, RZ, R53 ;  /* 0x000000ffff0d7224 */ /* 0x000fe200078e0035 */
[----:B------:R0:W-:Y:S01]  /*a810*/  STL.128 [R1+0x130], R24 ;  /* 0x0001301801007387 */ /* 0x0001e20000100c00 */
[----:B------:R-:W-:-:S02]  /*a820*/  IMAD.X R3, RZ, RZ, R18, P0 ;  /* 0x000000ffff037224 */ /* 0x000fc400000e0612 */
[----:B------:R-:W-:Y:S01]  /*a830*/  IMAD.X R7, RZ, RZ, R18, P1 ;  /* 0x000000ffff077224 */ /* 0x000fe200008e0612 */
[----:B------:R3:W-:Y:S01]  /*a840*/  STL.128 [R1+0x150], R12 ;  /* 0x0001500c01007387 */ /* 0x0007e20000100c00 */
[----:B------:R-:W-:Y:S01]  /*a850*/  IADD3 R28, P1, R2, 0x120, RZ ;  /* 0x00000120021c7810 */ /* 0x000fe20007f3e0ff */
[----:B------:R-:W-:-:S04]  /*a860*/  IMAD.MOV.U32 R43, RZ, RZ, R55 ;  /* 0x000000ffff2b7224 */ /* 0x000fc800078e0037 */
[----:B------:R-:W-:-:S05]  /*a870*/  IMAD.X R29, RZ, RZ, R18, P1 ;  /* 0x000000ffff1d7224 */ /* 0x000fca00008e0612 */
[----:B------:R-:W-:Y:S01]  /*a880*/  STL.64 [R1+0x1c0], R28 ;  /* 0x0001c01c01007387 */ /* 0x000fe20000100a00 */
[----:B0-----:R-:W-:Y:S02]  /*a890*/  IMAD.MOV.U32 R26, RZ, RZ, R35 ;  /* 0x000000ffff1a7224 */ /* 0x001fe400078e0023 */
[----:B------:R-:W-:Y:S02]  /*a8a0*/  IMAD.MOV.U32 R27, RZ, RZ, R54 ;  /* 0x000000ffff1b7224 */ /* 0x000fe400078e0036 */
[----:B------:R-:W-:Y:S01]  /*a8b0*/  IMAD.MOV.U32 R24, RZ, RZ, R2 ;  /* 0x000000ffff187224 */ /* 0x000fe200078e0002 */
[C---:B---3--:R-:W-:Y:S01]  /*a8c0*/  IADD3 R14, P0, R2.reuse, 0x1e0, RZ ;  /* 0x000001e0020e7810 */ /* 0x048fe20007f1e0ff */
[----:B------:R-:W-:Y:S01]  /*a8d0*/  IMAD.MOV.U32 R25, RZ, RZ, R18 ;  /* 0x000000ffff197224 */ /* 0x000fe200078e0012 */
[----:B------:R-:W-:-:S03]  /*a8e0*/  IADD3 R12, P2, R2, 0x108, RZ ;  /* 0x00000108020c7810 */ /* 0x000fc60007f5e0ff */
[--C-:B------:R-:W-:Y:S01]  /*a8f0*/  IMAD.X R15, RZ, RZ, R18.reuse, P0 ;  /* 0x000000ffff0f7224 */ /* 0x100fe200000e0612 */
[----:B------:R0:W-:Y:S01]  /*a900*/  STL.128 [R1+0x140], R24 ;  /* 0x0001401801007387 */ /* 0x0001e20000100c00 */
[----:B------:R-:W-:Y:S02]  /*a910*/  IMAD.X R13, RZ, RZ, R18, P2 ;  /* 0x000000ffff0d7224 */ /* 0x000fe400010e0612 */
[----:B------:R-:W-:Y:S02]  /*a920*/  IMAD.MOV.U32 R40, RZ, RZ, R14 ;  /* 0x000000ffff287224 */ /* 0x000fe400078e000e */
[----:B0-----:R-:W-:Y:S02]  /*a930*/  IMAD.MOV.U32 R26, RZ, RZ, R48 ;  /* 0x000000ffff1a7224 */ /* 0x001fe400078e0030 */
[----:B------:R-:W-:Y:S02]  /*a940*/  IMAD.MOV.U32 R27, RZ, RZ, R49 ;  /* 0x000000ffff1b7224 */ /* 0x000fe400078e0031 */
[----:B------:R-:W-:-:S02]  /*a950*/  IMAD.MOV.U32 R24, RZ, RZ, R204 ;  /* 0x000000ffff187224 */ /* 0x000fc400078e00cc */
[----:B------:R-:W-:-:S05]  /*a960*/  IMAD.MOV.U32 R25, RZ, RZ, R199 ;  /* 0x000000ffff197224 */ /* 0x000fca00078e00c7 */
[----:B------:R0:W-:Y:S02]  /*a970*/  STL.128 [R1+0x160], R24 ;  /* 0x0001601801007387 */ /* 0x0001e40000100c00 */
[----:B0-----:R-:W-:Y:S02]  /*a980*/  IMAD.MOV.U32 R24, RZ, RZ, R34 ;  /* 0x000000ffff187224 */ /* 0x001fe400078e0022 */
[----:B------:R-:W-:Y:S02]  /*a990*/  IMAD.MOV.U32 R25, RZ, RZ, R45 ;  /* 0x000000ffff197224 */ /* 0x000fe400078e002d */
[----:B------:R-:W-:Y:S02]  /*a9a0*/  IMAD.MOV.U32 R26, RZ, RZ, R44 ;  /* 0x000000ffff1a7224 */ /* 0x000fe400078e002c */
[----:B------:R-:W-:-:S05]  /*a9b0*/  IMAD.MOV.U32 R27, RZ, RZ, R57 ;  /* 0x000000ffff1b7224 */ /* 0x000fca00078e0039 */
[----:B------:R0:W-:Y:S02]  /*a9c0*/  STL.128 [R1+0x170], R24 ;  /* 0x0001701801007387 */ /* 0x0001e40000100c00 */
[----:B0-----:R-:W-:Y:S02]  /*a9d0*/  IMAD.MOV.U32 R24, RZ, RZ, R46 ;  /* 0x000000ffff187224 */ /* 0x001fe400078e002e */
[----:B------:R-:W-:Y:S02]  /*a9e0*/  IMAD.MOV.U32 R25, RZ, RZ, R47 ;  /* 0x000000ffff197224 */ /* 0x000fe400078e002f */
[----:B------:R-:W-:Y:S01]  /*a9f0*/  IMAD.MOV.U32 R26, RZ, RZ, R0 ;  /* 0x000000ffff1a7224 */ /* 0x000fe200078e0000 */
[----:B------:R-:W-:Y:S01]  /*aa00*/  IADD3 R0, P3, R2, 0xb8, RZ ;  /* 0x000000b802007810 */ /* 0x000fe20007f7e0ff */
[----:B------:R-:W-:-:S04]  /*aa10*/  IMAD.MOV.U32 R27, RZ, RZ, R3 ;  /* 0x000000ffff1b7224 */ /* 0x000fc800078e0003 */
[----:B------:R-:W-:Y:S01]  /*aa20*/  IMAD.X R3, RZ, RZ, R18, P3 ;  /* 0x000000ffff037224 */ /* 0x000fe200018e0612 */
[----:B------:R0:W-:Y:S02]  /*aa30*/  STL.128 [R1+0x180], R24 ;  /* 0x0001801801007387 */ /* 0x0001e40000100c00 */
[----:B0-----:R-:W-:Y:S02]  /*aa40*/  IMAD.MOV.U32 R26, RZ, RZ, R32 ;  /* 0x000000ffff1a7224 */ /* 0x001fe400078e0020 */
[----:B------:R-:W-:Y:S02]  /*aa50*/  IMAD.MOV.U32 R27, RZ, RZ, R41 ;  /* 0x000000ffff1b7224 */ /* 0x000fe400078e0029 */
[----:B------:R-:W-:Y:S02]  /*aa60*/  IMAD.MOV.U32 R24, RZ, RZ, R4 ;  /* 0x000000ffff187224 */ /* 0x000fe400078e0004 */
[----:B------:R-:W-:Y:S02]  /*aa70*/  IMAD.MOV.U32 R25, RZ, RZ, R7 ;  /* 0x000000ffff197224 */ /* 0x000fe400078e0007 */
[----:B------:R-:W-:-:S03]  /*aa80*/  IMAD.MOV.U32 R41, RZ, RZ, R15 ;  /* 0x000000ffff297224 */ /* 0x000fc600078e000f */
[----:B------:R0:W-:Y:S04]  /*aa90*/  STL.128 [R1+0x190], R24 ;  /* 0x0001901801007387 */ /* 0x0001e80000100c00 */
[----:B------:R1:W-:Y:S01]  /*aaa0*/  STL.128 [R1+0x1b0], R40 ;  /* 0x0001b02801007387 */ /* 0x0003e20000100c00 */
[----:B0-----:R-:W-:Y:S02]  /*aab0*/  IMAD.MOV.U32 R24, RZ, RZ, R0 ;  /* 0x000000ffff187224 */ /* 0x001fe400078e0000 */
[----:B------:R-:W-:Y:S02]  /*aac0*/  IMAD.MOV.U32 R25, RZ, RZ, R3 ;  /* 0x000000ffff197224 */ /* 0x000fe400078e0003 */
[----:B------:R-:W-:Y:S02]  /*aad0*/  IMAD.MOV.U32 R26, RZ, RZ, R12 ;  /* 0x000000ffff1a7224 */ /* 0x000fe400078e000c */
[----:B------:R-:W-:-:S05]  /*aae0*/  IMAD.MOV.U32 R27, RZ, RZ, R13 ;  /* 0x000000ffff1b7224 */ /* 0x000fca00078e000d */
[----:B------:R1:W-:Y:S01]  /*aaf0*/  STL.128 [R1+0x1a0], R24 ;  /* 0x0001a01801007387 */ /* 0x0003e20000100c00 */
[----:B--2---:R-:W-:-:S04]  /*ab00*/  LOP3.LUT R0, R30, 0x1, RZ, 0xfc, !PT ;  /* 0x000000011e007812 */ /* 0x004fc800078efcff */
[----:B------:R-:W-:-:S13]  /*ab10*/  ISETP.NE.AND P1, PT, R0, 0x3, PT ;  /* 0x000000030000780c */ /* 0x000fda0003f25270 */
[----:B-1----:R-:W-:Y:S05]  /*ab20*/  @!P1 BRA `(.L_x_5156) ;  /* 0x0000000000049947 */ /* 0x002fea0003800000 */
[----:B------:R-:W-:Y:S01]  /*ab30*/  BPT.TRAP 0x1 ;  /* 0x000000040000795c */ /* 0x000fe20000300000 */
.L_x_5156:
[----:B------:R-:W-:Y:S05]  /*ab40*/  BSYNC B0 ;  /* 0x0000000000007941 */ /* 0x000fea0003800000 */
.L_x_5155:
[----:B------:R-:W2:Y:S01]  /*ab50*/  LDL.64 R12, [R1+0x18] ;  /* 0x00001800010c7983 */ /* 0x000ea20000100a00 */
[----:B-----5:R-:W-:Y:S01]  /*ab60*/  SHF.L.U32 R21, R21, 0x1f, RZ ;  /* 0x0000001f15157819 */ /* 0x020fe200000006ff */
[----:B------:R-:W-:Y:S01]  /*ab70*/  BSSY B0, `(.L_x_5157) ;  /* 0x0000006000007945 */ /* 0x000fe20003800000 */
[----:B--2---:R-:W-:-:S05]  /*ab80*/  MOV R3, R12 ;  /* 0x0000000c00037202 */ /* 0x004fca0000000f00 */
[----:B------:R-:W-:-:S04]  /*ab90*/  IMAD R20, R20, 0x8, R3 ;  /* 0x0000000814147824 */ /* 0x000fc800078e0203 */
[----:B------:R0:W1:Y:S01]  /*aba0*/  SYNCS.PHASECHK.TRANS64.TRYWAIT P0, [R20+URZ], R21 ;  /* 0x00000015140075a7 */ /* 0x000062000800017f */
[----:B------:R-:W-:Y:S05]  /*abb0*/  @!P1 BRA `(.L_x_5158) ;  /* 0x0000000000049947 */ /* 0x000fea0003800000 */
[----:B------:R-:W-:Y:S01]  /*abc0*/  BPT.TRAP 0x1 ;  /* 0x000000040000795c */ /* 0x000fe20000300000 */
.L_x_5158:
[----:B------:R-:W-:Y:S05]  /*abd0*/  BSYNC B0 ;  /* 0x0000000000007941 */ /* 0x000fea0003800000 */
.L_x_5157:
[----:B------:R-:W-:Y:S04]  /*abe0*/  BSSY B0, `(.L_x_5159) ;  /* 0x0000004000007945 */ /* 0x000fe80003800000 */
[----:B-1----:R-:W-:Y:S05]  /*abf0*/  @P0 BRA `(.L_x_5160) ;  /* 0x0000000000080947 */ /* 0x002fea0003800000 */
[----:B------:R-:W1:Y:S02]  /*ac00*/  SYNCS.PHASECHK.TRANS64.TRYWAIT P0, [R20+URZ], R21 ;  /* 0x00000015140075a7 */ /* 0x000e64000800017f */
[----:B-1----:R-:W-:Y:S05]  /*ac10*/  @!P0 BRA `(.L_x_5161) ;  /* 0x000001f400048947 */ /* 0x002fea0003800000 */
.L_x_5160:
[----:B------:R-:W-:Y:S05]  /*ac20*/  BSYNC B0 ;  /* 0x0000000000007941 */ /* 0x000fea0003800000 */
.L_x_5159:
[----:B------:R-:W2:Y:S04]  /*ac30*/  LDL R7, [R1+0x1c8] ;  /* 0x0001c80001077983 */ /* 0x000ea80000100800 */
[----:B------:R-:W2:Y:S01]  /*ac40*/  LDL.64 R12, [R1+0x80] ;  /* 0x00008000010c7983 */ /* 0x000ea20000100a00 */
[----:B------:R-:W-:Y:S05]  /*ac50*/  WARPSYNC.ALL ;  /* 0x0000000000007948 */ /* 0x000fea0003800000 */
[----:B01----:R-:W3:Y:S04]  /*ac60*/  LDL.64 R20, [R1+0x78] ;  /* 0x0000780001147983 */ /* 0x003ee80000100a00 */
[----:B------:R-:W4:Y:S04]  /*ac70*/  LDL.64 R14, [R1+0x78] ;  /* 0x00007800010e7983 */ /* 0x000f280000100a00 */
[----:B------:R-:W5:Y:S04]  /*ac80*/  LDL.64 R56, [R1+0x78] ;  /* 0x0000780001387983 */ /* 0x000f680000100a00 */
[----:B------:R-:W5:Y:S01]  /*ac90*/  LDL.64 R58, [R1+0x78] ;  /* 0x00007800013a7983 */ /* 0x000f620000100a00 */
[----:B--2---:R-:W-:Y:S01]  /*aca0*/  IMAD R12, R7, 0x200, R12 ;  /* 0x00000200070c7824 */ /* 0x004fe200078e020c */
[----:B------:R-:W-:-:S02]  /*acb0*/  R2UR UR7, R13 ;  /* 0x000000000d0772ca */ /* 0x000fc400000e0000 */
[----:B------:R-:W2:Y:S01]  /*acc0*/  LDL R3, [R1+0x1d4] ;  /* 0x0001d40001037983 */ /* 0x000ea20000100800 */
[----:B------:R-:W-:Y:S01]  /*acd0*/  WARPGROUP.ARRIVE ;  /* 0x00000000000079c5 */ /* 0x000fe20000000000 */
[----:B------:R-:W-:Y:S01]  /*ace0*/  R2UR UR6, R12 ;  /* 0x000000000c0672ca */ /* 0x000fe200000e0000 */
[----:B------:R-:W-:Y:S01]  /*acf0*/  BSSY B0, `(.L_x_5162) ;  /* 0x000002e000007945 */ /* 0x000fe20003800000 */
[----:B------:R0:W-:Y:S01]  /*ad00*/  STL [R1+0x60], RZ ;  /* 0x000060ff01007387 */ /* 0x0001e20000100800 */
[----:B---3--:R-:W-:Y:S01]  /*ad10*/  R2UR UR4, R20 ;  /* 0x00000000140472ca */ /* 0x008fe200000e0000 */
[----:B------:R-:W-:Y:S01]  /*ad20*/  VIADD R20, R12, 0x2 ;  /* 0x000000020c147836 */ /* 0x000fe20000000000 */
[----:B------:R-:W-:Y:S01]  /*ad30*/  R2UR UR5, R21 ;  /* 0x00000000150572ca */ /* 0x000fe200000e0000 */
[----:B------:R-:W-:Y:S02]  /*ad40*/  IMAD.MOV.U32 R21, RZ, RZ, R13 ;  /* 0x000000ffff157224 */ /* 0x000fe400078e000d */
[----:B----4-:R-:W-:-:S02]  /*ad50*/  VIADD R14, R14, 0x2 ;  /* 0x000000020e0e7836 */ /* 0x010fc40000000000 */
[----:B-----5:R-:W-:Y:S02]  /*ad60*/  VIADD R56, R56, 0x4 ;  /* 0x0000000438387836 */ /* 0x020fe40000000000 */
[----:B------:R-:W-:-:S06]  /*ad70*/  VIADD R58, R58, 0x6 ;  /* 0x000000063a3a7836 */ /* 0x000fcc0000000000 */
[----:B------:R-:W-:Y:S01]  /*ad80*/  HGMMA.64x64x16.F32 R24, gdesc[UR4], RZ, !UPT, gsb0 ;  /* 0x00e00000041879f0 */ /* 0x000fe2000c0008ff */
[----:B------:R-:W-:Y:S02]  /*ad90*/  R2UR UR6, R20 ;  /* 0x00000000140672ca */ /* 0x000fe400000e0000 */
[----:B------:R-:W-:Y:S02]  /*ada0*/  R2UR UR7, R21 ;  /* 0x00000000150772ca */ /* 0x000fe400000e0000 */
[----:B------:R-:W-:Y:S01]  /*adb0*/  R2UR UR4, R14 ;  /* 0x000000000e0472ca */ /* 0x000fe200000e0000 */
[C---:B------:R-:W-:Y:S01]  /*adc0*/  VIADD R14, R12.reuse, 0x4 ;  /* 0x000000040c0e7836 */ /* 0x040fe20000000000 */
[----:B------:R-:W-:Y:S01]  /*add0*/  R2UR UR5, R15 ;  /* 0x000000000f0572ca */ /* 0x000fe200000e0000 */
[----:B------:R-:W-:Y:S01]  /*ade0*/  IMAD.MOV.U32 R15, RZ, RZ, R13 ;  /* 0x000000ffff0f7224 */ /* 0x000fe200078e000d */
[----:B--2---:R-:W-:Y:S01]  /*adf0*/  LEA.HI R0, R3, R3, RZ, 0x1 ;  /* 0x0000000303007211 */ /* 0x004fe200078f08ff */
[----:B------:R-:W-:-:S03]  /*ae00*/  VIADD R12, R12, 0x6 ;  /* 0x000000060c0c7836 */ /* 0x000fc60000000000 */
[----:B------:R-:W-:Y:S01]  /*ae10*/  LOP3.LUT R4, R0, 0xfffffffe, RZ, 0xc0, !PT ;  /* 0xfffffffe00047812 */ /* 0x000fe200078ec0ff */
[----:B------:R-:W-:-:S04]  /*ae20*/  IMAD.MOV.U32 R0, RZ, RZ, 0x1 ;  /* 0x00000001ff007424 */ /* 0x000fc800078e00ff */
[----:B------:R-:W-:Y:S01]  /*ae30*/  IMAD.IADD R3, R3, 0x1, -R4 ;  /* 0x0000000103037824 */ /* 0x000fe200078e0a04 */
[----:B------:R0:W-:Y:S04]  /*ae40*/  STL [R1+0x60], R0 ;  /* 0x0000600001007387 */ /* 0x0001e80000100800 */
[----:B------:R-:W-:Y:S01]  /*ae50*/  SHF.L.U32 R3, R3, 0x1f, RZ ;  /* 0x0000001f03037819 */ /* 0x000fe200000006ff */
[----:B------:R0:W-:Y:S04]  /*ae60*/  STL [R1+0x60], R0 ;  /* 0x0000600001007387 */ /* 0x0001e80000100800 */
[----:B------:R0:W-:Y:S04]  /*ae70*/  STL [R1+0x60], R0 ;  /* 0x0000600001007387 */ /* 0x0001e80000100800 */
[----:B------:R0:W-:Y:S01]  /*ae80*/  STL [R1+0x60], R0 ;  /* 0x0000600001007387 */ /* 0x0001e20000100800 */
[----:B------:R-:W-:-:S02]  /*ae90*/  WARPGROUP.DEPBAR.LE gsb0, 0x0 ;  /* 0x00008000000079c5 */ /* 0x000fc40000010000 */
[----:B------:R-:W-:-:S06]  /*aea0*/  WARPGROUP.ARRIVE ;  /* 0x00000000000079c5 */ /* 0x000fcc0000000000 */
        /* <DEDUP_REMOVED lines=16> */
[----:B------:R-:W1:Y:S02]  /*afb0*/  SYNCS.PHASECHK.TRANS64.TRYWAIT P0, [UR44+0x38810], R3 ;  /* 0x03881003ff0075a7 */ /* 0x000e64000800016c */
[----:B01----:R-:W-:Y:S05]  /*afc0*/  @!P0 BRA `(.L_x_5163) ;  /* 0x000001f0002c8947 */ /* 0x003fea0003800000 */
.L_x_5340:
[----:B------:R-:W-:Y:S05]  /*afd0*/  BSYNC B0 ;  /* 0x0000000000007941 */ /* 0x000fea0003800000 */
.L_x_5162:
[----:B0-----:R-:W2:Y:S04]  /*afe0*/  LDL R3, [R1+0x28] ;  /* 0x0000280001037983 */ /* 0x001ea80000100800 */
[----:B------:R0:W5:Y:S01]  /*aff0*/  LDL.64 R12, [R1+0x1c8] ;  /* 0x0001c800010c7983 */ /* 0x0001620000100a00 */
[----:B------:R-:W-:Y:S01]  /*b000*/  BSSY B0, `(.L_x_5164) ;  /* 0x0000005000007945 */ /* 0x000fe20003800000 */
[----:B--2---:R-:W-:-:S04]  /*b010*/  LOP3.LUT R3, R3, 0x1, RZ, 0xfc, !PT ;  /* 0x0000000103037812 */ /* 0x004fc800078efcff */
[----:B------:R-:W-:-:S13]  /*b020*/  ISETP.NE.AND P1, PT, R3, 0x3, PT ;  /* 0x000000030300780c */ /* 0x000fda0003f25270 */
[----:B0-----:R-:W-:Y:S05]  /*b030*/  @!P1 BRA `(.L_x_5165) ;  /* 0x0000000000049947 */ /* 0x001fea0003800000 */
[----:B------:R-:W-:Y:S01]  /*b040*/  BPT.TRAP 0x1 ;  /* 0x000000040000795c */ /* 0x000fe20000300000 */
.L_x_5165:
[----:B------:R-:W-:Y:S05]  /*b050*/  BSYNC B0 ;  /* 0x0000000000007941 */ /* 0x000fea0003800000 */
.L_x_5164:
        /* <DEDUP_REMOVED lines=8> */
.L_x_5167:
[----:B------:R-:W-:Y:S05]  /*b0e0*/  BSYNC B0 ;  /* 0x0000000000007941 */ /* 0x000fea0003800000 */
.L_x_5166:
[----:B------:R-:W-:Y:S04]  /*b0f0*/  BSSY B0, `(.L_x_5168) ;  /* 0x0000004000007945 */ /* 0x000fe80003800000 */
[----:B-1----:R-:W-:Y:S05]  /*b100*/  @P0 BRA `(.L_x_5169) ;  /* 0x0000000000080947 */ /* 0x002fea0003800000 */
[----:B------:R-:W1:Y:S02]  /*b110*/  SYNCS.PHASECHK.TRANS64.TRYWAIT P0, [R12+URZ], R13 ;  /* 0x0000000d0c0075a7 */ /* 0x000e64000800017f */
[----:B-1----:R-:W-:Y:S05]  /*b120*/  @!P0 BRA `(.L_x_5170) ;  /* 0x000001ec00ec8947 */ /* 0x002fea0003800000 */
.L_x_5169:
[----:B------:R-:W-:Y:S05]  /*b130*/  BSYNC B0 ;  /* 0x0000000000007941 */ /* 0x000fea0003800000 */
.L_x_5168:
[----:B------:R-:W2:Y:S04]  /*b140*/  LDL R4, [R1+0x68] ;  /* 0x0000680001047983 */ /* 0x000ea80000100800 */
[----:B------:R-:W3:Y:S04]  /*b150*/  LDL R3, [R1+0x1c8] ;  /* 0x0001c80001037983 */ /* 0x000ee80000100800 */
[----:B01----:R-:W3:Y:S04]  /*b160*/  LDL.64 R12, [R1+0x98] ;  /* 0x00009800010c7983 */ /* 0x003ee80000100a00 */
[----:B------:R-:W4:Y:S04]  /*b170*/  LDL.64 R14, [R1+0x90] ;  /* 0x00009000010e7983 */ /* 0x000f280000100a00 */
[----:B------:R-:W4:Y:S04]  /*b180*/  LDL.64 R20, [R1+0x90] ;  /* 0x0000900001147983 */ /* 0x000f280000100a00 */
[----:B------:R-:W4:Y:S04]  /*b190*/  LDL.64 R56, [R1+0x90] ;  /* 0x0000900001387983 */ /* 0x000f280000100a00 */
[----:B------:R-:W4:Y:S01]  /*b1a0*/  LDL.64 R58, [R1+0x90] ;  /* 0x00009000013a7983 */ /* 0x000f220000100a00 */
[----:B------:R-:W-:Y:S05]  /*b1b0*/  WARPSYNC.ALL ;  /* 0x0000000000007948 */ /* 0x000fea0003800000 */
[----:B------:R-:W-:Y:S01]  /*b1c0*/  WARPGROUP.ARRIVE ;  /* 0x00000000000079c5 */ /* 0x000fe20000000000 */
[----:B------:R-:W4:Y:S04]  /*b1d0*/  LDL.64 R60, [R1+0x90] ;  /* 0x00009000013c7983 */ /* 0x000f280000100a00 */
[----:B------:R-:W4:Y:S01]  /*b1e0*/  LDL.64 R62, [R1+0x90] ;  /* 0x00009000013e7983 */ /* 0x000f220000100a00 */
[----:B------:R-:W0:Y:S03]  /*b1f0*/  S2R R7, SR_TID.X ;  /* 0x0000000000077919 */ /* 0x000e260000002100 */
[----:B------:R-:W4:Y:S04]  /*b200*/  LDL.64 R64, [R1+0x90] ;  /* 0x0000900001407983 */ /* 0x000f280000100a00 */
[----:B------:R-:W4:Y:S04]  /*b210*/  LDL.64 R66, [R1+0x90] ;  /* 0x0000900001427983 */ /* 0x000f280000100a00 */
[----:B------:R-:W4:Y:S01]  /*b220*/  LDL.64 R68, [R1+0x90] ;  /* 0x0000900001447983 */ /* 0x000f220000100a00 */
[----:B--2---:R-:W-:Y:S01]  /*b230*/  ISETP.NE.U32.AND P0, PT, R4, RZ, PT ;  /* 0x000000ff0400720c */ /* 0x004fe20003f05070 */
[----:B---3--:R-:W-:Y:S01]  /*b240*/  IMAD R12, R3, 0x1000, R12 ;  /* 0x00001000030c7824 */ /* 0x008fe200078e020c */
[----:B------:R-:W-:-:S02]  /*b250*/  R2UR UR7, R13 ;  /* 0x000000000d0772ca */ /* 0x000fc400000e0000 */
[----:B----4-:R-:W-:Y:S02]  /*b260*/  R2UR UR4, R14 ;  /* 0x000000000e0472ca */ /* 0x010fe400000e0000 */
[----:B------:R-:W-:Y:S02]  /*b270*/  R2UR UR6, R12 ;  /* 0x000000000c0672ca */ /* 0x000fe400000e0000 */
[----:B------:R-:W-:-:S05]  /*b280*/  R2UR UR5, R15 ;  /* 0x000000000f0572ca */ /* 0x000fca00000e0000 */
[----:B------:R-:W-:-:S08]  /*b290*/  VOTEU.ANY UP0, P0 ;  /* 0x00000000003f7886 */ /* 0x000fd00000000100 */
[----:B------:R-:W-:Y:S01]  /*b2a0*/  HGMMA.64x64x16.F32 R24, gdesc[UR4], R24, UP0, gsb0 ;  /* 0x00e00000041879f0 */ /* 0x000fe2000b800818 */
[----:B------:R-:W-:Y:S02]  /*b2b0*/  VIADD R20, R20, 0x2 ;  /* 0x0000000214147836 */ /* 0x000fe40000000000 */
[----:B------:R-:W-:Y:S02]  /*b2c0*/  VIADD R14, R12, 0x2 ;  /* 0x000000020c0e7836 */ /* 0x000fe40000000000 */
[----:B------:R-:W-:Y:S01]  /*b2d0*/  IMAD.MOV.U32 R15, RZ, RZ, R13 ;  /* 0x000000ffff0f7224 */ /* 0x000fe200078e000d */
[----:B------:R-:W-:Y:S02]  /*b2e0*/  R2UR UR4, R20 ;  /* 0x00000000140472ca */ /* 0x000fe400000e0000 */
[----:B------:R-:W-:Y:S02]  /*b2f0*/  R2UR UR6, R14 ;  /* 0x000000000e0672ca */ /* 0x000fe400000e0000 */
[----:B------:R-:W-:-:S02]  /*b300*/  R2UR UR7, R15 ;  /* 0x000000000f0772ca */ /* 0x000fc400000e0000 */
[----:B------:R-:W-:Y:S01]  /*b310*/  R2UR UR5, R21 ;  /* 0x00000000150572ca */ /* 0x000fe200000e0000 */
[----:B------:R-:W-:Y:S02]  /*b320*/  WARPGROUP.DEPBAR.LE gsb0, 0x0 ;  /* 0x00008000000079c5 */ /* 0x000fe40000010000 */
[----:B------:R-:W-:Y:S01]  /*b330*/  WARPGROUP.ARRIVE ;  /* 0x00000000000079c5 */ /* 0x000fe20000000000 */
[----:B------:R-:W-:Y:S01]  /*b340*/  VIADD R56, R56, 0x4 ;  /* 0x0000000438387836 */ /* 0x000fe20000000000 */
[----:B------:R-:W2:Y:S08]  /*b350*/  LDL.64 R20, [R1+0x90] ;  /* 0x0000900001147983 */ /* 0x000eb00000100a00 */
[----:B------:R-:W-:Y:S01]  /*b360*/  HGMMA.64x64x16.F32 R24, gdesc[UR4], R24, gsb0 ;  /* 0x00e00000041879f0 */ /* 0x000fe20008000818 */
[----:B------:R-:W-:-:S02]  /*b370*/  VIADD R14, R12, 0x4 ;  /* 0x000000040c0e7836 */ /* 0x000fc40000000000 */
[----:B------:R-:W-:Y:S01]  /*b380*/  IMAD.MOV.U32 R15, RZ, RZ, R13 ;  /* 0x000000ffff0f7224 */ /* 0x000fe200078e000d */
[----:B------:R-:W-:Y:S02]  /*b390*/  R2UR UR4, R56 ;  /* 0x00000000380472ca */ /* 0x000fe400000e0000 */
[----:B------:R-:W-:Y:S02]  /*b3a0*/  R2UR UR6, R14 ;  /* 0x000000000e0672ca */ /* 0x000fe400000e0000 */
[----:B------:R-:W-:Y:S02]  /*b3b0*/  R2UR UR7, R15 ;  /* 0x000000000f0772ca */ /* 0x000fe400000e0000 */
[----:B------:R-:W-:Y:S01]  /*b3c0*/  R2UR UR5, R57 ;  /* 0x00000000390572ca */ /* 0x000fe200000e0000 */
[----:B------:R-:W-:Y:S02]  /*b3d0*/  WARPGROUP.DEPBAR.LE gsb0, 0x0 ;  /* 0x00008000000079c5 */ /* 0x000fe40000010000 */
[----:B------:R-:W-:Y:S01]  /*b3e0*/  WARPGROUP.ARRIVE ;  /* 0x00000000000079c5 */ /* 0x000fe20000000000 */
[----:B------:R-:W-:Y:S01]  /*b3f0*/  VIADD R58, R58, 0x6 ;  /* 0x000000063a3a7836 */ /* 0x000fe20000000000 */
[----:B------:R-:W3:Y:S08]  /*b400*/  LDL.64 R56, [R1+0x90] ;  /* 0x0000900001387983 */ /* 0x000ef00000100a00 */
        /* <DEDUP_REMOVED lines=10> */
[----:B------:R-:W4:Y:S08]  /*b4b0*/  LDL.64 R58, [R1+0x90] ;  /* 0x00009000013a7983 */ /* 0x000f300000100a00 */
        /* <DEDUP_REMOVED lines=20> */
[----:B--2---:R-:W-:Y:S01]  /*b600*/  VIADD R20, R20, 0x204 ;  /* 0x0000020414147836 */ /* 0x004fe20000000000 */
        /* <DEDUP_REMOVED lines=10> */
[----:B---3--:R-:W-:Y:S01]  /*b6b0*/  VIADD R56, R56, 0x206 ;  /* 0x0000020638387836 */ /* 0x008fe20000000000 */
        /* <DEDUP_REMOVED lines=10> */
[----:B----4-:R-:W-:Y:S01]  /*b760*/  VIADD R58, R58, 0x400 ;  /* 0x000004003a3a7836 */ /* 0x010fe20000000000 */
        /* <DEDUP_REMOVED lines=84> */
[----:B------:R-:W-:Y:S02]  /*bcb0*/  R2UR UR5, R63 ;  /* 0x000000003f0572ca */ /* 0x000fe400000e0000 */
[----:B0-----:R-:W-:Y:S01]  /*bcc0*/  SHF.R.U32.HI R7, RZ, 0x7, R7 ;  /* 0x00000007ff077819 */ /* 0x001fe20000011607 */
[----:B------:R-:W-:-:S02]  /*bcd0*/  WARPGROUP.DEPBAR.LE gsb0, 0x0 ;  /* 0x00008000000079c5 */ /* 0x000fc40000010000 */
[----:B------:R-:W-:Y:S01]  /*bce0*/  WARPGROUP.ARRIVE ;  /* 0x00000000000079c5 */ /* 0x000fe20000000000 */
[----:B------:R-:W-:Y:S01]  /*bcf0*/  VIADD R4, R12, 0x800 ;  /* 0x000008000c047836 */ /* 0x000fe20000000000 */
[----:B------:R-:W-:Y:S01]  /*bd00*/  UMOV UR8, 0x1 ;  /* 0x0000000100087882 */ /* 0x000fe20000000000 */
[----:B------:R-:W-:Y:S01]  /*bd10*/  IMAD.MOV.U32 R15, RZ, RZ, R13 ;  /* 0x000000ffff0f7224 */ /* 0x000fe200078e000d */
[----:B------:R-:W3:Y:S04]  /*bd20*/  LDL.64 R62, [R1+0x90] ;  /* 0x00009000013e7983 */ /* 0x000ee80000100a00 */
[----:B------:R-:W-:Y:S01]  /*bd30*/  HGMMA.64x64x16.F32 R24, gdesc[UR4], R24, gsb0 ;  /* 0x00e00000041879f0 */ /* 0x000fe20008000818 */
[----:B------:R-:W0:Y:S01]  /*bd40*/  SHFL.IDX PT, R3, R7, RZ, 0x1f ;  /* 0x00001fff07037589 */ /* 0x000e2200000e0000 */
[----:B------:R-:W-:-:S02]  /*bd50*/  R2UR UR7, R15 ;  /* 0x000000000f0772ca */ /* 0x000fc400000e0000 */
[----:B----4-:R-:W-:Y:S01]  /*bd60*/  R2UR UR5, R21 ;  /* 0x00000000150572ca */ /* 0x010fe200000e0000 */
[----:B------:R-:W-:Y:S01]  /*bd70*/  UISETP.NE.U32.AND UP0, UPT, UR8, URZ, UPT ;  /* 0x0000003f0800728c */ /* 0x000fe2000bf05070 */
[----:B0-----:R-:W-:-:S04]  /*bd80*/  ISETP.GT.AND P0, PT, R3, 0x7f, PT ;  /* 0x0000007f0300780c */ /* 0x001fc80003f04270 */
[----:B------:R-:W-:-:S04]  /*bd90*/  SEL R3, RZ, 0x2, !P0 ;  /* 0x00000002ff037807 */ /* 0x000fc80004000000 */
[----:B------:R-:W-:Y:S01]  /*bda0*/  IADD3 R20, R20, 0x800, R3 ;  /* 0x0000080014147810 */ /* 0x000fe20007ffe003 */
[----:B------:R-:W-:-:S03]  /*bdb0*/  IMAD.IADD R14, R3, 0x1, R4 ;  /* 0x00000001030e7824 */ /* 0x000fc600078e0204 */
[----:B------:R-:W-:Y:S02]  /*bdc0*/  R2UR UR4, R20 ;  /* 0x00000000140472ca */ /* 0x000fe400000e0000 */
[----:B------:R-:W-:Y:S01]  /*bdd0*/  R2UR UR6, R14 ;  /* 0x000000000e0672ca */ /* 0x000fe200000e0000 */
[----:B------:R-:W-:Y:S02]  /*bde0*/  WARPGROUP.DEPBAR.LE gsb0, 0x0 ;  /* 0x00008000000079c5 */ /* 0x000fe40000010000 */
[----:B------:R-:W-:-:S10]  /*bdf0*/  WARPGROUP.ARRIVE ;  /* 0x00000000000079c5 */ /* 0x000fd40000000000 */
[----:B------:R-:W-:Y:S01]  /*be00*/  HGMMA.64x64x16.F32 R24, gdesc[UR4], R24, UP0, gsb0 ;  /* 0x00e00000041879f0 */ /* 0x000fe2000b800818 */
[----:B------:R-:W-:-:S05]  /*be10*/  IMAD.MOV.U32 R20, RZ, RZ, 0x4 ;  /* 0x00000004ff147424 */ /* 0x000fca00078e00ff */
[----:B------:R-:W-:Y:S01]  /*be20*/  SEL R7, R20, 0x2, P0 ;  /* 0x0000000214077807 */ /* 0x000fe20000000000 */
[----:B------:R-:W-:-:S03]  /*be30*/  IMAD.MOV.U32 R15, RZ, RZ, R13 ;  /* 0x000000ffff0f7224 */ /* 0x000fc600078e000d */
[----:B------:R-:W-:Y:S01]  /*be40*/  IADD3 R56, R7, 0x800, R56 ;  /* 0x0000080007387810 */ /* 0x000fe20007ffe038 */
[----:B------:R-:W-:Y:S01]  /*be50*/  IMAD.IADD R14, R4, 0x1, R7 ;  /* 0x00000001040e7824 */ /* 0x000fe200078e0207 */
[----:B------:R-:W-:Y:S02]  /*be60*/  R2UR UR7, R15 ;  /* 0x000000000f0772ca */ /* 0x000fe400000e0000 */
[----:B------:R-:W-:Y:S02]  /*be70*/  R2UR UR4, R56 ;  /* 0x00000000380472ca */ /* 0x000fe400000e0000 */
[----:B------:R-:W-:Y:S02]  /*be80*/  R2UR UR6, R14 ;  /* 0x000000000e0672ca */ /* 0x000fe400000e0000 */
[----:B------:R-:W-:Y:S01]  /*be90*/  R2UR UR5, R57 ;  /* 0x00000000390572ca */ /* 0x000fe200000e0000 */
[----:B------:R-:W-:Y:S02]  /*bea0*/  WARPGROUP.DEPBAR.LE gsb0, 0x0 ;  /* 0x00008000000079c5 */ /* 0x000fe40000010000 */
[----:B------:R-:W-:-:S10]  /*beb0*/  WARPGROUP.ARRIVE ;  /* 0x00000000000079c5 */ /* 0x000fd40000000000 */
[----:B------:R-:W-:Y:S01]  /*bec0*/  HGMMA.64x64x16.F32 R24, gdesc[UR4], R24, gsb0 ;  /* 0x00e00000041879f0 */ /* 0x000fe20008000818 */
[----:B------:R-:W-:Y:S01]  /*bed0*/  SEL R15, R20, 0x6, !P0 ;  /* 0x00000006140f7807 */ /* 0x000fe20004000000 */
[----:B------:R-:W-:-:S03]  /*bee0*/  IMAD.MOV.U32 R21, RZ, RZ, R13 ;  /* 0x000000ffff157224 */ /* 0x000fc600078e000d */
[----:B--2---:R-:W-:Y:S01]  /*bef0*/  IADD3 R58, R15, 0x800, R58 ;  /* 0x000008000f3a7810 */ /* 0x004fe20007ffe03a */
[----:B------:R-:W-:Y:S01]  /*bf00*/  IMAD.IADD R20, R4, 0x1, R15 ;  /* 0x0000000104147824 */ /* 0x000fe200078e020f */
[----:B------:R-:W-:Y:S02]  /*bf10*/  R2UR UR7, R21 ;  /* 0x00000000150772ca */ /* 0x000fe400000e0000 */
[----:B------:R-:W-:Y:S02]  /*bf20*/  R2UR UR4, R58 ;  /* 0x000000003a0472ca */ /* 0x000fe400000e0000 */
[----:B------:R-:W-:Y:S02]  /*bf30*/  R2UR UR6, R20 ;  /* 0x00000000140672ca */ /* 0x000fe400000e0000 */
[----:B------:R-:W-:Y:S01]  /*bf40*/  R2UR UR5, R59 ;  /* 0x000000003b0572ca */ /* 0x000fe200000e0000 */
[----:B------:R-:W-:Y:S01]  /*bf50*/  IMAD.MOV.U32 R4, RZ, RZ, 0x28 ;  /* 0x00000028ff047424 */ /* 0x000fe200078e00ff */
[----:B------:R-:W2:Y:S01]  /*bf60*/  LDL.64 R58, [R1+0x90] ;  /* 0x00009000013a7983 */ /* 0x000ea20000100a00 */
[----:B------:R-:W-:-:S03]  /*bf70*/  IMAD.MOV.U32 R21, RZ, RZ, 0xa00 ;  /* 0x00000a00ff157424 */ /* 0x000fc600078e00ff */
[----:B------:R-:W-:Y:S01]  /*bf80*/  SEL R4, R4, 0x26, P0 ;  /* 0x0000002604047807 */ /* 0x000fe20000000000 */
[----:B------:R-:W-:Y:S02]  /*bf90*/  WARPGROUP.DEPBAR.LE gsb0, 0x0 ;  /* 0x00008000000079c5 */ /* 0x000fe40000010000 */
[----:B------:R-:W-:-:S06]  /*bfa0*/  WARPGROUP.ARRIVE ;  /* 0x00000000000079c5 */ /* 0x000fcc0000000000 */
[----:B------:R-:W-:Y:S01]  /*bfb0*/  HGMMA.64x64x16.F32 R24, gdesc[UR4], R24, gsb0 ;  /* 0x00e00000041879f0 */ /* 0x000fe20008000818 */
[----:B------:R-:W-:-:S05]  /*bfc0*/  SEL R21, R21, 0x980, P0 ;  /* 0x0000098015157807 */ /* 0x000fca0000000000 */
[----:B------:R-:W-:-:S05]  /*bfd0*/  IMAD.IADD R4, R4, 0x1, R21 ;  /* 0x0000000104047824 */ /* 0x000fca00078e0215 */
[----:B------:R-:W-:-:S05]  /*bfe0*/  LOP3.LUT R21, R4, 0xa06, RZ, 0xc0, !PT ;  /* 0x00000a0604157812 */ /* 0x000fca00078ec0ff */
[----:B---3--:R-:W-:Y:S02]  /*bff0*/  IMAD.IADD R60, R21, 0x1, R60 ;  /* 0x00000001153c7824 */ /* 0x008fe400078e023c */
[----:B------:R-:W-:Y:S02]  /*c000*/  IMAD.IADD R20, R12, 0x1, R21 ;  /* 0x000000010c147824 */ /* 0x000fe400078e0215 */
[----:B------:R-:W-:Y:S01]  /*c010*/  IMAD.MOV.U32 R21, RZ, RZ, R13 ;  /* 0x000000ffff157224 */ /* 0x000fe200078e000d */
[----:B------:R-:W-:Y:S02]  /*c020*/  R2UR UR4, R60 ;  /* 0x000000003c0472ca */ /* 0x000fe400000e0000 */
[----:B------:R-:W-:Y:S02]  /*c030*/  R2UR UR6, R20 ;  /* 0x00000000140672ca */ /* 0x000fe400000e0000 */
[----:B------:R-:W-:Y:S02]  /*c040*/  R2UR UR7, R21 ;  /* 0x00000000150772ca */ /* 0x000fe400000e0000 */
[----:B------:R-:W-:Y:S01]  /*c050*/  R2UR UR5, R61 ;  /* 0x000000003d0572ca */ /* 0x000fe200000e0000 */
[----:B------:R-:W-:-:S02]  /*c060*/  WARPGROUP.DEPBAR.LE gsb0, 0x0 ;  /* 0x00008000000079c5 */ /* 0x000fc40000010000 */
[----:B------:R-:W-:Y:S01]  /*c070*/  WARPGROUP.ARRIVE ;  /* 0x00000000000079c5 */ /* 0x000fe20000000000 */
[----:B------:R-:W-:Y:S01]  /*c080*/  VIADD R4, R12, 0xa00 ;  /* 0x00000a000c047836 */ /* 0x000fe20000000000 */
[C---:B------:R-:W-:Y:S01]  /*c090*/  IADD3 R20, R3.reuse, 0xa00, R64 ;  /* 0x00000a0003147810 */ /* 0x040fe20007ffe040 */
[----:B------:R-:W-:Y:S01]  /*c0a0*/  IMAD.MOV.U32 R21, RZ, RZ, R65 ;  /* 0x000000ffff157224 */ /* 0x000fe200078e0041 */
[----:B------:R-:W3:Y:S06]  /*c0b0*/  LDL.64 R60, [R1+0x90] ;  /* 0x00009000013c7983 */ /* 0x000eec0000100a00 */
[----:B------:R-:W-:Y:S01]  /*c0c0*/  HGMMA.64x64x16.F32 R24, gdesc[UR4], R24, gsb0 ;  /* 0x00e00000041879f0 */ /* 0x000fe20008000818 */
[----:B------:R-:W-:-:S02]  /*c0d0*/  IMAD.IADD R56, R3, 0x1, R4 ;  /* 0x0000000103387824 */ /* 0x000fc400078e0204 */
[----:B------:R-:W-:Y:S01]  /*c0e0*/  IMAD.MOV.U32 R57, RZ, RZ, R13 ;  /* 0x000000ffff397224 */ /* 0x000fe200078e000d */
[----:B------:R-:W-:Y:S01]  /*c0f0*/  R2UR UR4, R20 ;  /* 0x00000000140472ca */ /* 0x000fe200000e0000 */
[----:B------:R-:W4:Y:S01]  /*c100*/  LDL.64 R64, [R1+0x90] ;  /* 0x0000900001407983 */ /* 0x000f220000100a00 */
[----:B------:R-:W-:Y:S02]  /*c110*/  R2UR UR6, R56 ;  /* 0x00000000380672ca */ /* 0x000fe400000e0000 */
[----:B------:R-:W-:Y:S02]  /*c120*/  R2UR UR7, R57 ;  /* 0x00000000390772ca */ /* 0x000fe400000e0000 */
[----:B------:R-:W-:Y:S01]  /*c130*/  R2UR UR5, R21 ;  /* 0x00000000150572ca */ /* 0x000fe200000e0000 */
[----:B------:R-:W-:Y:S02]  /*c140*/  WARPGROUP.DEPBAR.LE gsb0, 0x0 ;  /* 0x00008000000079c5 */ /* 0x000fe40000010000 */
[----:B------:R-:W-:-:S10]  /*c150*/  WARPGROUP.ARRIVE ;  /* 0x00000000000079c5 */ /* 0x000fd40000000000 */
[----:B------:R-:W-:Y:S01]  /*c160*/  HGMMA.64x64x16.F32 R24, gdesc[UR4], R24, gsb0 ;  /* 0x00e00000041879f0 */ /* 0x000fe20008000818 */
[C---:B------:R-:W-:Y:S01]  /*c170*/  IMAD.IADD R56, R7.reuse, 0x1, R4 ;  /* 0x0000000107387824 */ /* 0x040fe200078e0204 */
[----:B------:R-:W-:Y:S01]  /*c180*/  IADD3 R20, R7, 0xa00, R66 ;  /* 0x00000a0007147810 */ /* 0x000fe20007ffe042 */
[----:B------:R-:W-:Y:S02]  /*c190*/  IMAD.MOV.U32 R21, RZ, RZ, R67 ;  /* 0x000000ffff157224 */ /* 0x000fe400078e0043 */
[----:B------:R-:W-:Y:S01]  /*c1a0*/  IMAD.MOV.U32 R57, RZ, RZ, R13 ;  /* 0x000000ffff397224 */ /* 0x000fe200078e000d */
[----:B------:R-:W-:Y:S02]  /*c1b0*/  R2UR UR6, R56 ;  /* 0x00000000380672ca */ /* 0x000fe400000e0000 */
[----:B------:R-:W-:Y:S02]  /*c1c0*/  R2UR UR4, R20 ;  /* 0x00000000140472ca */ /* 0x000fe400000e0000 */
[----:B------:R-:W-:-:S02]  /*c1d0*/  R2UR UR7, R57 ;  /* 0x00000000390772ca */ /* 0x000fc400000e0000 */
[----:B------:R-:W-:Y:S01]  /*c1e0*/  R2UR UR5, R21 ;  /* 0x00000000150572ca */ /* 0x000fe200000e0000 */
[----:B------:R-:W-:Y:S02]  /*c1f0*/  WARPGROUP.DEPBAR.LE gsb0, 0x0 ;  /* 0x00008000000079c5 */ /* 0x000fe40000010000 */
[----:B------:R-:W-:Y:S01]  /*c200*/  WARPGROUP.ARRIVE ;  /* 0x00000000000079c5 */ /* 0x000fe20000000000 */
[C---:B------:R-:W-:Y:S01]  /*c210*/  IMAD.IADD R20, R15.reuse, 0x1, R4 ;  /* 0x000000010f147824 */ /* 0x040fe200078e0204 */
[----:B------:R-:W-:Y:S01]  /*c220*/  IADD3 R62, R15, 0xa00, R62 ;  /* 0x00000a000f3e7810 */ /* 0x000fe20007ffe03e */
[----:B------:R-:W4:Y:S07]  /*c230*/  LDL.64 R56, [R1+0x90] ;  /* 0x0000900001387983 */ /* 0x000f2e0000100a00 */
[----:B------:R-:W-:Y:S01]  /*c240*/  HGMMA.64x64x16.F32 R24, gdesc[UR4], R24, gsb0 ;  /* 0x00e00000041879f0 */ /* 0x000fe20008000818 */
[----:B------:R-:W-:Y:S01]  /*c250*/  IMAD.MOV.U32 R21, RZ, RZ, R13 ;  /* 0x000000ffff157224 */ /* 0x000fe200078e000d */
[----:B------:R-:W-:-:S02]  /*c260*/  R2UR UR6, R20 ;  /* 0x00000000140672ca */ /* 0x000fc400000e0000 */
[----:B------:R-:W-:Y:S02]  /*c270*/  R2UR UR4, R62 ;  /* 0x000000003e0472ca */ /* 0x000fe400000e0000 */
[----:B------:R-:W-:Y:S02]  /*c280*/  R2UR UR7, R21 ;  /* 0x00000000150772ca */ /* 0x000fe400000e0000 */
[----:B------:R-:W-:Y:S01]  /*c290*/  R2UR UR5, R63 ;  /* 0x000000003f0572ca */ /* 0x000fe200000e0000 */
[----:B------:R-:W-:Y:S02]  /*c2a0*/  IMAD.MOV.U32 R4, RZ, RZ, 0x30 ;  /* 0x00000030ff047424 */ /* 0x000fe400078e00ff */
[----:B------:R-:W-:-:S03]  /*c2b0*/  IMAD.MOV.U32 R21, RZ, RZ, 0xc00 ;  /* 0x00000c00ff157424 */ /* 0x000fc600078e00ff */
[----:B------:R-:W-:Y:S02]  /*c2c0*/  SEL R4, R4, 0x2e, P0 ;  /* 0x0000002e04047807 */ /* 0x000fe40000000000 */
[----:B------:R-:W-:Y:S01]  /*c2d0*/  SEL R21, R21, 0xb80, P0 ;  /* 0x00000b8015157807 */ /* 0x000fe20000000000 */
[----:B------:R-:W-:Y:S02]  /*c2e0*/  WARPGROUP.DEPBAR.LE gsb0, 0x0 ;  /* 0x00008000000079c5 */ /* 0x000fe40000010000 */
[----:B------:R-:W-:-:S06]  /*c2f0*/  WARPGROUP.ARRIVE ;  /* 0x00000000000079c5 */ /* 0x000fcc0000000000 */
[----:B------:R-:W-:Y:S01]  /*c300*/  HGMMA.64x64x16.F32 R24, gdesc[UR4], R24, gsb0 ;  /* 0x00e00000041879f0 */ /* 0x000fe20008000818 */
[----:B------:R-:W-:-:S05]  /*c310*/  IMAD.IADD R4, R4, 0x1, R21 ;  /* 0x0000000104047824 */ /* 0x000fca00078e0215 */
[----:B------:R-:W-:Y:S01]  /*c320*/  LOP3.LUT R63, R4, 0xe06, RZ, 0xc0, !PT ;  /* 0x00000e06043f7812 */ /* 0x000fe200078ec0ff */
[----:B------:R-:W-:-:S04]  /*c330*/  IMAD.MOV.U32 R21, RZ, RZ, R69 ;  /* 0x000000ffff157224 */ /* 0x000fc800078e0045 */
[----:B------:R-:W-:Y:S02]  /*c340*/  IMAD.IADD R20, R63, 0x1, R68 ;  /* 0x000000013f147824 */ /* 0x000fe400078e0244 */
        /* <DEDUP_REMOVED lines=9> */
[C---:B--2---:R-:W-:Y:S01]  /*c3e0*/  IADD3 R58, R3.reuse, 0xc00, R58 ;  /* 0x00000c00033a7810 */ /* 0x044fe20007ffe03a */
[----:B------:R-:W2:Y:S07]  /*c3f0*/  LDL.64 R62, [R1+0x90] ;  /* 0x00009000013e7983 */ /* 0x000eae0000100a00 */
[----:B------:R-:W-:Y:S01]  /*c400*/  HGMMA.64x64x16.F32 R24, gdesc[UR4], R24, gsb0 ;  /* 0x00e00000041879f0 */ /* 0x000fe20008000818 */
[----:B------:R-:W-:-:S02]  /*c410*/  IMAD.IADD R20, R3, 0x1, R4 ;  /* 0x0000000103147824 */ /* 0x000fc400078e0204 */
[--C-:B------:R-:W-:Y:S01]  /*c420*/  IMAD.MOV.U32 R21, RZ, RZ, R13.reuse ;  /* 0x000000ffff157224 */ /* 0x100fe200078e000d */
[----:B------:R-:W-:Y:S02]  /*c430*/  R2UR UR4, R58 ;  /* 0x000000003a0472ca */ /* 0x000fe400000e0000 */
[----:B------:R-:W-:Y:S02]  /*c440*/  R2UR UR6, R20 ;  /* 0x00000000140672ca */ /* 0x000fe400000e0000 */
[----:B------:R-:W-:Y:S02]  /*c450*/  R2UR UR7, R21 ;  /* 0x00000000150772ca */ /* 0x000fe400000e0000 */
[----:B------:R-:W-:Y:S01]  /*c460*/  R2UR UR5, R59 ;  /* 0x000000003b0572ca */ /* 0x000fe200000e0000 */
[----:B------:R-:W-:Y:S02]  /*c470*/  WARPGROUP.DEPBAR.LE gsb0, 0x0 ;  /* 0x00008000000079c5 */ /* 0x000fe40000010000 */
[----:B------:R-:W-:Y:S01]  /*c480*/  WARPGROUP.ARRIVE ;  /* 0x00000000000079c5 */ /* 0x000fe20000000000 */
[C---:B------:R-:W-:Y:S01]  /*c490*/  IMAD.IADD R20, R7.reuse, 0x1, R4 ;  /* 0x0000000107147824 */ /* 0x040fe200078e0204 */
[----:B---3--:R-:W-:Y:S01]  /*c4a0*/  IADD3 R60, R7, 0xc00, R60 ;  /* 0x00000c00073c7810 */ /* 0x008fe20007ffe03c */
[----:B------:R-:W-:Y:S01]  /*c4b0*/  IMAD.MOV.U32 R21, RZ, RZ, R13 ;  /* 0x000000ffff157224 */ /* 0x000fe200078e000d */
[----:B------:R-:W3:Y:S06]  /*c4c0*/  LDL.64 R58, [R1+0x90] ;  /* 0x00009000013a7983 */ /* 0x000eec0000100a00 */
[----:B------:R-:W-:Y:S01]  /*c4d0*/  HGMMA.64x64x16.F32 R24, gdesc[UR4], R24, gsb0 ;  /* 0x00e00000041879f0 */ /* 0x000fe20008000818 */
[----:B------:R-:W-:-:S02]  /*c4e0*/  R2UR UR6, R20 ;  /* 0x00000000140672ca */ /* 0x000fc400000e0000 */
[----:B------:R-:W-:Y:S02]  /*c4f0*/  R2UR UR7, R21 ;  /* 0x00000000150772ca */ /* 0x000fe400000e0000 */
[----:B------:R-:W-:Y:S02]  /*c500*/  R2UR UR4, R60 ;  /* 0x000000003c0472ca */ /* 0x000fe400000e0000 */
[----:B------:R-:W-:Y:S01]  /*c510*/  R2UR UR5, R61 ;  /* 0x000000003d0572ca */ /* 0x000fe200000e0000 */
[----:B------:R-:W-:Y:S02]  /*c520*/  WARPGROUP.DEPBAR.LE gsb0, 0x0 ;  /* 0x00008000000079c5 */ /* 0x000fe40000010000 */
[----:B------:R-:W-:Y:S01]  /*c530*/  WARPGROUP.ARRIVE ;  /* 0x00000000000079c5 */ /* 0x000fe20000000000 */
[C---:B------:R-:W-:Y:S01]  /*c540*/  IMAD.IADD R20, R15.reuse, 0x1, R4 ;  /* 0x000000010f147824 */ /* 0x040fe200078e0204 */
[----:B----4-:R-:W-:Y:S01]  /*c550*/  IADD3 R56, R15, 0xc00, R56 ;  /* 0x00000c000f387810 */ /* 0x010fe20007ffe038 */
[----:B------:R-:W-:Y:S01]  /*c560*/  IMAD.MOV.U32 R21, RZ, RZ, R13 ;  /* 0x000000ffff157224 */ /* 0x000fe200078e000d */
[----:B------:R-:W4:Y:S06]  /*c570*/  LDL.64 R60, [R1+0x90] ;  /* 0x00009000013c7983 */ /* 0x000f2c0000100a00 */
[----:B------:R-:W-:Y:S01]  /*c580*/  HGMMA.64x64x16.F32 R24, gdesc[UR4], R24, gsb0 ;  /* 0x00e00000041879f0 */ /* 0x000fe20008000818 */
        /* <DEDUP_REMOVED lines=15> */
[----:B------:R-:W-:Y:S01]  /*c680*/  IMAD.IADD R56, R12, 0x1, R57 ;  /* 0x000000010c387824 */ /* 0x000fe200078e0239 */
[----:B------:R-:W-:Y:S01]  /*c690*/  R2UR UR5, R21 ;  /* 0x00000000150572ca */ /* 0x000fe200000e0000 */
[----:B------:R-:W-:Y:S01]  /*c6a0*/  IMAD.MOV.U32 R57, RZ, RZ, R13 ;  /* 0x000000ffff397224 */ /* 0x000fe200078e000d */
[----:B------:R-:W-:Y:S01]  /*c6b0*/  R2UR UR4, R20 ;  /* 0x00000000140472ca */ /* 0x000fe200000e0000 */
[----:B------:R-:W4:Y:S01]  /*c6c0*/  LDL.64 R64, [R1+0x90] ;  /* 0x0000900001407983 */ /* 0x000f220000100a00 */
[----:B------:R-:W-:Y:S02]  /*c6d0*/  R2UR UR6, R56 ;  /* 0x00000000380672ca */ /* 0x000fe400000e0000 */
[----:B------:R-:W-:Y:S01]  /*c6e0*/  R2UR UR7, R57 ;  /* 0x00000000390772ca */ /* 0x000fe200000e0000 */
[----:B------:R-:W-:-:S02]  /*c6f0*/  WARPGROUP.DEPBAR.LE gsb0, 0x0 ;  /* 0x00008000000079c5 */ /* 0x000fc40000010000 */
[----:B------:R-:W-:Y:S01]  /*c700*/  WARPGROUP.ARRIVE ;  /* 0x00000000000079c5 */ /* 0x000fe20000000000 */
[----:B------:R-:W-:Y:S01]  /*c710*/  VIADD R4, R12, 0xe00 ;  /* 0x00000e000c047836 */ /* 0x000fe20000000000 */
[C---:B--2---:R-:W-:Y:S01]  /*c720*/  IADD3 R62, R3.reuse, 0xe00, R62 ;  /* 0x00000e00033e7810 */ /* 0x044fe20007ffe03e */
[----:B------:R-:W-:Y:S01]  /*c730*/  IMAD.MOV.U32 R21, RZ, RZ, R13 ;  /* 0x000000ffff157224 */ /* 0x000fe200078e000d */
[----:B------:R-:W2:Y:S06]  /*c740*/  LDL R57, [R1] ;  /* 0x0000000001397983 */ /* 0x000eac0000100800 */
[----:B------:R-:W-:Y:S01]  /*c750*/  HGMMA.64x64x16.F32 R24, gdesc[UR4], R24, gsb0 ;  /* 0x00e00000041879f0 */ /* 0x000fe20008000818 */
[----:B------:R-:W-:Y:S01]  /*c760*/  IMAD.IADD R20, R3, 0x1, R4 ;  /* 0x0000000103147824 */ /* 0x000fe200078e0204 */
[----:B------:R-:W-:Y:S01]  /*c770*/  R2UR UR7, R21 ;  /* 0x00000000150772ca */ /* 0x000fe200000e0000 */
[----:B------:R0:W5:Y:S01]  /*c780*/  LDL R3, [R1+0x1c8] ;  /* 0x0001c80001037983 */ /* 0x0001620000100800 */
[----:B------:R-:W-:-:S02]  /*c790*/  R2UR UR4, R62 ;  /* 0x000000003e0472ca */ /* 0x000fc400000e0000 */
[----:B------:R-:W-:Y:S01]  /*c7a0*/  R2UR UR6, R20 ;  /* 0x00000000140672ca */ /* 0x000fe200000e0000 */
[----:B------:R0:W5:Y:S01]  /*c7b0*/  LDL R56, [R1+0xc] ;  /* 0x00000c0001387983 */ /* 0x0001620000100800 */
[----:B------:R-:W-:Y:S01]  /*c7c0*/  R2UR UR5, R63 ;  /* 0x000000003f0572ca */ /* 0x000fe200000e0000 */
[----:B------:R-:W-:Y:S02]  /*c7d0*/  WARPGROUP.DEPBAR.LE gsb0, 0x0 ;  /* 0x00008000000079c5 */ /* 0x000fe40000010000 */
[----:B------:R-:W-:-:S10]  /*c7e0*/  WARPGROUP.ARRIVE ;  /* 0x00000000000079c5 */ /* 0x000fd40000000000 */
[----:B------:R-:W-:Y:S01]  /*c7f0*/  HGMMA.64x64x16.F32 R24, gdesc[UR4], R24, gsb0 ;  /* 0x00e00000041879f0 */ /* 0x000fe20008000818 */
[C---:B------:R-:W-:Y:S01]  /*c800*/  IMAD.IADD R20, R7.reuse, 0x1, R4 ;  /* 0x0000000107147824 */ /* 0x040fe200078e0204 */
[----:B---3--:R-:W-:Y:S01]  /*c810*/  IADD3 R58, R7, 0xe00, R58 ;  /* 0x00000e00073a7810 */ /* 0x008fe20007ffe03a */
[----:B------:R-:W-:Y:S01]  /*c820*/  IMAD.MOV.U32 R21, RZ, RZ, R13 ;  /* 0x000000ffff157224 */ /* 0x000fe200078e000d */
[----:B------:R-:W-:Y:S02]  /*c830*/  R2UR UR5, R59 ;  /* 0x000000003b0572ca */ /* 0x000fe400000e0000 */
[----:B------:R-:W-:Y:S02]  /*c840*/  R2UR UR6, R20 ;  /* 0x00000000140672ca */ /* 0x000fe400000e0000 */
[----:B------:R-:W-:Y:S02]  /*c850*/  R2UR UR7, R21 ;  /* 0x00000000150772ca */ /* 0x000fe400000e0000 */
[----:B------:R-:W-:Y:S01]  /*c860*/  R2UR UR4, R58 ;  /* 0x000000003a0472ca */ /* 0x000fe200000e0000 */
[----:B------:R-:W-:-:S02]  /*c870*/  WARPGROUP.DEPBAR.LE gsb0, 0x0 ;  /* 0x00008000000079c5 */ /* 0x000fc40000010000 */
[----:B------:R-:W-:-:S10]  /*c880*/  WARPGROUP.ARRIVE ;  /* 0x00000000000079c5 */ /* 0x000fd40000000000 */
[----:B------:R-:W-:Y:S01]  /*c890*/  HGMMA.64x64x16.F32 R24, gdesc[UR4], R24, gsb0 ;  /* 0x00e00000041879f0 */ /* 0x000fe20008000818 */
[C---:B----4-:R-:W-:Y:S01]  /*c8a0*/  IADD3 R60, R15.reuse, 0xe00, R60 ;  /* 0x00000e000f3c7810 */ /* 0x050fe20007ffe03c */
[----:B------:R-:W-:Y:S02]  /*c8b0*/  IMAD.IADD R14, R15, 0x1, R4 ;  /* 0x000000010f0e7824 */ /* 0x000fe400078e0204 */
[----:B------:R-:W-:Y:S01]  /*c8c0*/  IMAD.MOV.U32 R15, RZ, RZ, R13 ;  /* 0x000000ffff0f7224 */ /* 0x000fe200078e000d */
[----:B------:R-:W-:Y:S02]  /*c8d0*/  R2UR UR4, R60 ;  /* 0x000000003c0472ca */ /* 0x000fe400000e0000 */
[----:B------:R-:W-:Y:S02]  /*c8e0*/  R2UR UR6, R14 ;  /* 0x000000000e0672ca */ /* 0x000fe400000e0000 */
[----:B------:R-:W-:Y:S02]  /*c8f0*/  R2UR UR7, R15 ;  /* 0x000000000f0772ca */ /* 0x000fe400000e0000 */
[----:B------:R-:W-:Y:S01]  /*c900*/  R2UR UR5, R61 ;  /* 0x000000003d0572ca */ /* 0x000fe200000e0000 */
[----:B------:R-:W-:-:S02]  /*c910*/  IMAD.MOV.U32 R4, RZ, RZ, 0x40 ;  /* 0x00000040ff047424 */ /* 0x000fc400078e00ff */
        /* <DEDUP_REMOVED lines=8> */
[----:B------:R-:W-:Y:S02]  /*c9a0*/  IMAD.MOV.U32 R15, RZ, RZ, R13 ;  /* 0x000000ffff0f7224 */ /* 0x000fe400078e000d */
[----:B------:R-:W-:Y:S02]  /*c9b0*/  IMAD.MOV.U32 R13, RZ, RZ, R65 ;  /* 0x000000ffff0d7224 */ /* 0x000fe400078e0041 */
[----:B------:R-:W-:Y:S02]  /*c9c0*/  IMAD.IADD R14, R12, 0x1, R7 ;  /* 0x000000010c0e7824 */ /* 0x000fe400078e0207 */
[----:B------:R-:W-:Y:S01]  /*c9d0*/  IMAD.IADD R12, R7, 0x1, R64 ;  /* 0x00000001070c7824 */ /* 0x000fe200078e0240 */
[----:B------:R-:W-:Y:S02]  /*c9e0*/  R2UR UR7, R15 ;  /* 0x000000000f0772ca */ /* 0x000fe400000e0000 */
[----:B------:R-:W-:-:S02]  /*c9f0*/  R2UR UR6, R14 ;  /* 0x000000000e0672ca */ /* 0x000fc400000e0000 */
[----:B------:R-:W-:Y:S02]  /*ca00*/  R2UR UR4, R12 ;  /* 0x000000000c0472ca */ /* 0x000fe400000e0000 */
[----:B------:R-:W-:Y:S01]  /*ca10*/  R2UR UR5, R13 ;  /* 0x000000000d0572ca */ /* 0x000fe200000e0000 */
[----:B------:R0:W-:Y:S04]  /*ca20*/  STL [R1+0x68], R0 ;  /* 0x0000680001007387 */ /* 0x0001e80000100800 */
[----:B------:R0:W-:Y:S04]  /*ca30*/  STL [R1+0x68], R0 ;  /* 0x0000680001007387 */ /* 0x0001e80000100800 */
[----:B------:R0:W-:Y:S04]  /*ca40*/  STL [R1+0x68], R0 ;  /* 0x0000680001007387 */ /* 0x0001e80000100800 */
[----:B------:R0:W-:Y:S04]  /*ca50*/  STL [R1+0x68], R0 ;  /* 0x0000680001007387 */ /* 0x0001e80000100800 */
[----:B------:R0:W-:Y:S01]  /*ca60*/  STL [R1+0x68], R0 ;  /* 0x0000680001007387 */ /* 0x0001e20000100800 */
[----:B------:R-:W-:-:S02]  /*ca70*/  WARPGROUP.DEPBAR.LE gsb0, 0x0 ;  /* 0x00008000000079c5 */ /* 0x000fc40000010000 */
[----:B------:R-:W-:-:S06]  /*ca80*/  WARPGROUP.ARRIVE ;  /* 0x00000000000079c5 */ /* 0x000fcc0000000000 */
[----:B------:R-:W-:Y:S01]  /*ca90*/  HGMMA.64x64x16.F32 R24, gdesc[UR4], R24, gsb0 ;  /* 0x00e00000041879f0 */ /* 0x000fe20008000818 */
        /* <DEDUP_REMOVED lines=24> */
[----:B--2---:R-:W-:-:S03]  /*cc20*/  LOP3.LUT R4, R57, 0x1, RZ, 0xfc, !PT ;  /* 0x0000000139047812 */ /* 0x004fc600078efcff */
[----:B------:R0:W-:Y:S04]  /*cc30*/  STL [R1+0x68], R0 ;  /* 0x0000680001007387 */ /* 0x0001e80000100800 */
[----:B------:R0:W-:Y:S04]  /*cc40*/  STL [R1+0x68], R0 ;  /* 0x0000680001007387 */ /* 0x0001e80000100800 */
[----:B------:R0:W-:Y:S01]  /*cc50*/  STL [R1+0x68], R0 ;  /* 0x0000680001007387 */ /* 0x0001e20000100800 */
[----:B------:R-:W-:Y:S01]  /*cc60*/  ISETP.NE.AND P0, PT, R4, 0x3, PT ;  /* 0x000000030400780c */ /* 0x000fe20003f05270 */
[----:B------:R-:W-:-:S02]  /*cc70*/  WARPGROUP.DEPBAR.LE gsb0, 0x0 ;  /* 0x00008000000079c5 */ /* 0x000fc40000010000 */
[----:B------:R-:W-:Y:S10]  /*cc80*/  BSSY B0, `(.L_x_5171) ;  /* 0x0000003000007945 */ /* 0x000ff40003800000 */
[----:B0-----:R-:W-:Y:S05]  /*cc90*/  @!P0 BRA `(.L_x_5172) ;  /* 0x0000000000048947 */ /* 0x001fea0003800000 */
[----:B------:R-:W-:Y:S01]  /*cca0*/  BPT.TRAP 0x1 ;  /* 0x000000040000795c */ /* 0x000fe20000300000 */
.L_x_5172:
[----:B------:R-:W-:Y:S05]  /*ccb0*/  BSYNC B0 ;  /* 0x0000000000007941 */ /* 0x000fea0003800000 */
.L_x_5171:
[----:B------:R-:W2:Y:S02]  /*ccc0*/  LDL.64 R12, [R1+0x20] ;  /* 0x00002000010c7983 */ /* 0x000ea40000100a00 */
[----:B--2---:R-:W-:-:S05]  /*ccd0*/  MOV R0, R12 ;  /* 0x0000000c00007202 */ /* 0x004fca0000000f00 */
[----:B-----5:R-:W-:-:S05]  /*cce0*/  IMAD R3, R3, 0x8, R0 ;  /* 0x0000000803037824 */ /* 0x020fca00078e0200 */
[----:B------:R-:W-:-:S04]  /*ccf0*/  PRMT R3, R56, 0x654, R3 ;  /* 0x0000065438037816 */ /* 0x000fc80000000003 */
[----:B------:R0:W-:Y:S01]  /*cd00*/  SYNCS.ARRIVE.TRANS64.RED.A1T0 RZ, [R3+URZ], RZ ;  /* 0x000000ff03ff79a7 */ /* 0x0001e2000810043f */
[----:B------:R-:W2:Y:S04]  /*cd10*/  LDL.64 R60, [R1+0x100] ;  /* 0x00010000013c7983 */ /* 0x000ea80000100a00 */
[----:B------:R-:W3:Y:S04]  /*cd20*/  LDL.64 R20, [R1+0xf0] ;  /* 0x0000f00001147983 */ /* 0x000ee80000100a00 */
[----:B0-----:R-:W4:Y:S04]  /*cd30*/  LDL R3, [R1+0xcc] ;  /* 0x0000cc0001037983 */ /* 0x001f280000100800 */
[----:B------:R-:W4:Y:S04]  /*cd40*/  LDL R4, [R1+0x50] ;  /* 0x0000500001047983 */ /* 0x000f280000100800 */
[----:B------:R-:W4:Y:S04]  /*cd50*/  LDL R7, [R1+0xf8] ;  /* 0x0000f80001077983 */ /* 0x000f280000100800 */
[----:B------:R-:W4:Y:S04]  /*cd60*/  LDL.128 R12, [R1+0xd0] ;  /* 0x0000d000010c7983 */ /* 0x000f280000100c00 */
[----:B------:R-:W4:Y:S04]  /*cd70*/  LDL.128 R56, [R1+0xe0] ;  /* 0x0000e00001387983 */ /* 0x000f280000100c00 */
[----:B--2---:R-:W2:Y:S01]  /*cd80*/  LD.E R60, desc[UR36][R60.64] ;  /* 0x000000243c3c7980 */ /* 0x004ea2000c101900 */
[----:B---3--:R-:W-:Y:S01]  /*cd90*/  ISETP.NE.AND P0, PT, R20, 0x1, PT ;  /* 0x000000011400780c */ /* 0x008fe20003f05270 */
[----:B------:R-:W-:-:S02]  /*cda0*/  UMOV UR4, 0xffffffc0 ;  /* 0xffffffc000047882 */ /* 0x000fc40000000000 */
[----:B------:R-:W-:Y:S01]  /*cdb0*/  UIMAD UR4, UR46, UR4, 0x41 ;  /* 0x000000412e0474a4 */ /* 0x000fe2000f8e0204 */
[----:B------:R-:W-:Y:S01]  /*cdc0*/  BSSY B0, `(.L_x_5173) ;  /* 0x000007c000007945 */ /* 0x000fe20003800000 */
[----:B----4-:R-:W-:Y:S01]  /*cdd0*/  ISETP.GE.AND P1, PT, R57, 0x1, PT ;  /* 0x000000013900780c */ /* 0x010fe20003f26270 */
[-C--:B--2---:R-:W-:Y:S01]  /*cde0*/  FMUL.FTZ R0, R26, R60.reuse ;  /* 0x0000003c1a007220 */ /* 0x084fe20000410000 */
[-C--:B------:R-:W-:Y:S01]  /*cdf0*/  FMUL.FTZ R29, R29, R60.reuse ;  /* 0x0000003c1d1d7220 */ /* 0x080fe20000410000 */
[----:B------:R-:W-:Y:S01]  /*ce00*/  SHF.R.S32.HI R26, RZ, 0x1f, R3 ;  /* 0x0000001fff1a7819 */ /* 0x000fe20000011403 */
[----:B------:R-:W-:Y:S02]  /*ce10*/  FMUL.FTZ R30, R30, R60 ;  /* 0x0000003c1e1e7220 */ /* 0x000fe40000410000 */
[----:B------:R0:W1:Y:S02]  /*ce20*/  MUFU.TANH R61, R29 ;  /* 0x0000001d003d7308 */ /* 0x0000640000002400 */
[----:B0-----:R-:W-:-:S06]  /*ce30*/  LEA.HI R29, R26, R3, RZ, 0x7 ;  /* 0x000000031a1d7211 */ /* 0x001fcc00078f38ff */
[----:B------:R0:W2:Y:S01]  /*ce40*/  MUFU.TANH R62, R30 ;  /* 0x0000001e003e7308 */ /* 0x0000a20000002400 */
[-C--:B------:R-:W-:Y:S01]  /*ce50*/  FMUL.FTZ R32, R32, R60.reuse ;  /* 0x0000003c20207220 */ /* 0x080fe20000410000 */
[----:B0-----:R-:W-:Y:S01]  /*ce60*/  LOP3.LUT R30, R29, 0xffffff80, RZ, 0xc0, !PT ;  /* 0xffffff801d1e7812 */ /* 0x001fe200078ec0ff */
[----:B------:R-:W-:-:S04]  /*ce70*/  FMUL.FTZ R31, R31, R60 ;  /* 0x0000003c1f1f7220 */ /* 0x000fc80000410000 */
[----:B------:R-:W-:Y:S01]  /*ce80*/  IMAD.IADD R30, R3, 0x1, -R30 ;  /* 0x00000001031e7824 */ /* 0x000fe200078e0a1e */
[----:B------:R0:W3:Y:S01]  /*ce90*/  MUFU.TANH R64, R32 ;  /* 0x0000002000407308 */ /* 0x0000e20000002400 */
[----:B------:R-:W-:-:S03]  /*cea0*/  FMUL.FTZ R33, R33, R60 ;  /* 0x0000003c21217220 */ /* 0x000fc60000410000 */
[----:B------:R-:W-:-:S04]  /*ceb0*/  SHF.R.S32.HI R29, RZ, 0x1f, R30 ;  /* 0x0000001fff1d7819 */ /* 0x000fc8000001141e */
[----:B------:R4:W1:Y:S01]  /*cec0*/  MUFU.TANH R63, R31 ;  /* 0x0000001f003f7308 */ /* 0x0008620000002400 */
[----:B0-----:R-:W-:-:S04]  /*ced0*/  LEA.HI R32, R26, R3, RZ, 0x2 ;  /* 0x000000031a207211 */ /* 0x001fc800078f10ff */
[----:B------:R-:W-:Y:S02]  /*cee0*/  LOP3.LUT R32, R32, 0xfffffffc, RZ, 0xc0, !PT ;  /* 0xfffffffc20207812 */ /* 0x000fe400078ec0ff */
[-C--:B----4-:R-:W-:Y:S01]  /*cef0*/  LEA.HI R31, R29, R30.reuse, RZ, 0x2 ;  /* 0x0000001e1d1f7211 */ /* 0x090fe200078f10ff */
[----:B------:R0:W4:Y:S03]  /*cf00*/  MUFU.TANH R65, R33 ;  /* 0x0000002100417308 */ /* 0x0001260000002400 */
[--C-:B------:R-:W-:Y:S01]  /*cf10*/  SHF.R.S32.HI R26, RZ, 0x2, R31.reuse ;  /* 0x00000002ff1a7819 */ /* 0x100fe2000001141f */
[----:B------:R-:W-:Y:S01]  /*cf20*/  IMAD.IADD R32, R3, 0x1, -R32 ;  /* 0x0000000103207824 */ /* 0x000fe200078e0a20 */
[----:B------:R-:W-:Y:S02]  /*cf30*/  LEA.HI R29, R29, R30, RZ, 0x5 ;  /* 0x0000001e1d1d7211 */ /* 0x000fe400078f28ff */
[----:B0-----:R-:W-:-:S04]  /*cf40*/  SHF.R.S32.HI R33, RZ, 0x1f, R31 ;  /* 0x0000001fff217819 */ /* 0x001fc8000001141f */
[----:B------:R-:W-:Y:S02]  /*cf50*/  LEA.HI R33, R33, R26, RZ, 0x3 ;  /* 0x0000001a21217211 */ /* 0x000fe400078f18ff */
[----:B------:R-:W-:Y:S02]  /*cf60*/  LEA.HI R3, R32, R32, RZ, 0x1 ;  /* 0x0000002020037211 */ /* 0x000fe400078f08ff */
[----:B------:R-:W-:Y:S02]  /*cf70*/  LOP3.LUT R33, R33, 0xfffffff8, RZ, 0xc0, !PT ;  /* 0xfffffff821217812 */ /* 0x000fe400078ec0ff */
[----:B------:R-:W-:Y:S02]  /*cf80*/  SHF.R.S32.HI R29, RZ, 0x5, R29 ;  /* 0x00000005ff1d7819 */ /* 0x000fe4000001141d */
[----:B------:R-:W-:Y:S01]  /*cf90*/  LOP3.LUT R3, R3, 0x1ffffffe, RZ, 0xc0, !PT ;  /* 0x1ffffffe03037812 */ /* 0x000fe200078ec0ff */
[----:B------:R-:W-:Y:S02]  /*cfa0*/  IMAD.IADD R33, R26, 0x1, -R33 ;  /* 0x000000011a217824 */ /* 0x000fe400078e0a21 */
[----:B------:R-:W-:-:S02]  /*cfb0*/  IMAD R4, R4, 0x4, R29 ;  /* 0x0000000404047824 */ /* 0x000fc400078e021d */
[----:B------:R-:W-:Y:S02]  /*cfc0*/  IMAD.IADD R3, R32, 0x1, -R3 ;  /* 0x0000000120037824 */ /* 0x000fe400078e0a03 */
[----:B------:R-:W-:-:S04]  /*cfd0*/  IMAD.U32 R4, R4, 0x10, R33 ;  /* 0x0000001004047824 */ /* 0x000fc800078e0021 */
[----:B------:R-:W-:-:S04]  /*cfe0*/  IMAD R20, R3, 0x8, R4 ;  /* 0x0000000803147824 */ /* 0x000fc800078e0204 */
[----:B------:R-:W-:-:S05]  /*cff0*/  @P0 IMAD.HI.U32 R4, R20, R21, RZ ;  /* 0x0000001514040227 */ /* 0x000fca00078e00ff */
[----:B------:R-:W-:Y:S02]  /*d000*/  @P0 SHF.R.U32.HI R20, RZ, R7, R4 ;  /* 0x00000007ff140219 */ /* 0x000fe40000011604 */
[----:B------:R-:W-:-:S03]  /*d010*/  LOP3.LUT R31, R31, 0x7ffffffc, RZ, 0xc0, !PT ;  /* 0x7ffffffc1f1f7812 */ /* 0x000fc600078ec0ff */
[----:B------:R-:W0:Y:S01]  /*d020*/  SHFL.IDX PT, R7, R20, RZ, 0x1c1f ;  /* 0x001c1fff14077589 */ /* 0x000e2200000e0000 */
        /* <DEDUP_REMOVED lines=25> */
[----:B------:R-:W-:-:S02]  /*d1c0*/  IMAD.IADD R31, R30, 0x1, -R31 ;  /* 0x000000011e1f7824 */ /* 0x000fc400078e0a1f */
[----:B------:R-:W-:Y:S01]  /*d1d0*/  FMUL.FTZ R55, R55, R60 ;  /* 0x0000003c37377220 */ /* 0x000fe20000410000 */
[----:B------:R-:W-:Y:S01]  /*d1e0*/  VIADD R4, R13, UR4 ;  /* 0x000000040d047c36 */ /* 0x000fe20008000000 */
[----:B------:R-:W-:Y:S01]  /*d1f0*/  ULEA UR4, UR46, 0xffffffc0, 0x6 ;  /* 0xffffffc02e047891 */ /* 0x000fe2000f8e303f */
[----:B------:R-:W0:Y:S02]  /*d200*/  MUFU.TANH R24, R24 ;  /* 0x0000001800187308 */ /* 0x000e240000002400 */
[----:B------:R-:W-:-:S03]  /*d210*/  IMAD R3, R31, -0x2, R4 ;  /* 0xfffffffe1f037824 */ /* 0x000fc600078e0204 */
[----:B------:R-:W-:-:S03]  /*d220*/  VIADD R4, R13, -UR4 ;  /* 0x800000040d047c36 */ /* 0x000fc60008000000 */
[----:B------:R-:W0:Y:S01]  /*d230*/  MUFU.TANH R25, R25 ;  /* 0x0000001900197308 */ /* 0x000e220000002400 */
[----:B------:R-:W-:Y:S01]  /*d240*/  IMAD.IADD R26, R3, 0x1, -R12 ;  /* 0x00000001031a7824 */ /* 0x000fe200078e0a0c */
[----:B------:R-:W-:-:S06]  /*d250*/  LOP3.LUT R3, RZ, R14, RZ, 0x33, !PT ;  /* 0x0000000eff037212 */ /* 0x000fcc00078e33ff */
[----:B------:R-:W0:Y:S01]  /*d260*/  MUFU.TANH R0, R0 ;  /* 0x0000000000007308 */ /* 0x000e220000002400 */
[----:B------:R-:W-:-:S07]  /*d270*/  IMAD R21, R31, -0x2, R4 ;  /* 0xfffffffe1f157824 */ /* 0x000fce00078e0204 */
[----:B------:R-:W0:Y:S01]  /*d280*/  MUFU.TANH R27, R27 ;  /* 0x0000001b001b7308 */ /* 0x000e220000002400 */
[----:B------:R-:W-:-:S07]  /*d290*/  IMAD.IADD R30, R26, 0x1, R15 ;  /* 0x000000011a1e7824 */ /* 0x000fce00078e020f */
        /* <DEDUP_REMOVED lines=21> */
[----:B------:R-:W1:Y:S08]  /*d3f0*/  MUFU.TANH R54, R54 ;  /* 0x0000003600367308 */ /* 0x000e700000002400 */
[----:B------:R-:W1:Y:S01]  /*d400*/  MUFU.TANH R55, R55 ;  /* 0x0000003700377308 */ /* 0x000e620000002400 */
[----:B------:R-:W-:Y:S01]  /*d410*/  IMAD.IADD R26, R26, 0x1, R3 ;  /* 0x000000011a1a7824 */ /* 0x000fe200078e0203 */
[----:B0-----:R-:W-:Y:S01]  /*d420*/  VIADDMNMX R4, R7, R30, R21, PT ;  /* 0x0000001e07047246 */ /* 0x001fe20003800115 */
[----:B------:R-:W-:-:S02]  /*d430*/  VIADD R56, R56, -UR4 ;  /* 0x8000000438387c36 */ /* 0x000fc40008000000 */
[----:B------:R-:W-:Y:S01]  /*d440*/  IMAD.IADD R3, R26, 0x1, R7 ;  /* 0x000000011a037824 */ /* 0x000fe200078e0207 */
[----:B--234-:R-:W-:Y:S06]  /*d450*/  @!P1 BRA `(.L_x_5174) ;  /* 0x0000000000489947 */ /* 0x01cfec0003800000 */
[----:B------:R-:W-:Y:S01]  /*d460*/  IADD3 R7, -R12, R13, R7 ;  /* 0x0000000d0c077210 */ /* 0x000fe20007ffe107 */
[----:B------:R-:W-:Y:S03]  /*d470*/  BSSY B1, `(.L_x_5175) ;  /* 0x000000c000017945 */ /* 0x000fe60003800000 */
[----:B------:R-:W-:-:S13]  /*d480*/  ISETP.GT.AND P0, PT, R7, -0x1, PT ;  /* 0xffffffff0700780c */ /* 0x000fda0003f04270 */
[----:B------:R-:W-:Y:S05]  /*d490*/  @P0 BRA `(.L_x_5176) ;  /* 0x0000000000180947 */ /* 0x000fea0003800000 */
[----:B------:R-:W-:Y:S02]  /*d4a0*/  ISETP.NE.AND P0, PT, R57, 0x1, PT ;  /* 0x000000013900780c */ /* 0x000fe40003f05270 */
[----:B------:R-:W-:-:S11]  /*d4b0*/  LOP3.LUT R7, RZ, R7, RZ, 0x33, !PT ;  /* 0x00000007ff077212 */ /* 0x000fd600078e33ff */
[----:B------:R-:W-:-:S05]  /*d4c0*/  @P0 IMAD.HI.U32 R14, R7, R58, RZ ;  /* 0x0000003a070e0227 */ /* 0x000fca00078e00ff */
[----:B------:R-:W-:-:S04]  /*d4d0*/  @P0 SHF.R.U32.HI R7, RZ, R59, R14 ;  /* 0x0000003bff070219 */ /* 0x000fc8000001160e */
[----:B------:R-:W-:Y:S01]  /*d4e0*/  LOP3.LUT R7, RZ, R7, RZ, 0x33, !PT ;  /* 0x00000007ff077212 */ /* 0x000fe200078e33ff */
[----:B------:R-:W-:Y:S06]  /*d4f0*/  BRA `(.L_x_5177) ;  /* 0x00000000000c7947 */ /* 0x000fec0003800000 */
.L_x_5176:
[----:B------:R-:W-:-:S13]  /*d500*/  ISETP.NE.AND P0, PT, R57, 0x1, PT ;  /* 0x000000013900780c */ /* 0x000fda0003f05270 */
[----:B------:R-:W-:-:S05]  /*d510*/  @P0 IMAD.HI.U32 R14, R7, R58, RZ ;  /* 0x0000003a070e0227 */ /* 0x000fca00078e00ff */
[----:B------:R-:W-:-:S07]  /*d520*/  @P0 SHF.R.U32.HI R7, RZ, R59, R14 ;  /* 0x0000003bff070219 */ /* 0x000fce000001160e */
.L_x_5177:
[----:B------:R-:W-:Y:S05]  /*d530*/  BSYNC B1 ;  /* 0x0000000000017941 */ /* 0x000fea0003800000 */
.L_x_5175:
[----:B------:R-:W-:-:S04]  /*d540*/  IMAD R14, R7, R57, -UR4 ;  /* 0x80000004070e7e24 */ /* 0x000fc8000f8e0239 */
[----:B------:R-:W-:-:S05]  /*d550*/  IMAD R14, R31, -0x2, R14 ;  /* 0xfffffffe1f0e7824 */ /* 0x000fca00078e020e */
[----:B------:R-:W-:Y:S02]  /*d560*/  VIMNMX R3, R3, R14, !PT ;  /* 0x0000000e03037248 */ /* 0x000fe40007fe0100 */
[----:B------:R-:W-:-:S07]  /*d570*/  VIADDMNMX R4, R14, R57, R4, PT ;  /* 0x000000390e047246 */ /* 0x000fce0003800104 */
.L_x_5174:
[----:B------:R-:W-:Y:S05]  /*d580*/  BSYNC B0 ;  /* 0x0000000000007941 */ /* 0x000fea0003800000 */
.L_x_5173:
[C---:B------:R-:W-:Y:S01]  /*d590*/  ISETP.GE.AND P1, PT, R56.reuse, 0x9, PT ;  /* 0x000000093800780c */ /* 0x040fe20003f26270 */
[----:B------:R-:W0:Y:S01]  /*d5a0*/  SHFL.IDX PT, R7, R20, 0x1, 0x1c1f ;  /* 0x003c1f0014077f89 */ /* 0x000e2200000e0000 */
[----:B------:R-:W-:Y:S01]  /*d5b0*/  ISETP.GE.AND P0, PT, R56, 0x2, PT ;  /* 0x000000023800780c */ /* 0x000fe20003f06270 */
[----:B------:R-:W-:Y:S01]  /*d5c0*/  BSSY B0, `(.L_x_5178) ;  /* 0x000005f000007945 */ /* 0x000fe20003800000 */
[C---:B------:R-:W-:Y:S02]  /*d5d0*/  ISETP.GT.AND P2, PT, R3.reuse, 0x8, !P1 ;  /* 0x000000080300780c */ /* 0x040fe40004f44270 */
[----:B------:R-:W-:Y:S02]  /*d5e0*/  ISETP.GT.AND P3, PT, R3, 0x1, !P0 ;  /* 0x000000010300780c */ /* 0x000fe40004764270 */
[----:B------:R-:W-:Y:S02]  /*d5f0*/  ISETP.LT.OR P2, PT, R4, 0x9, P2 ;  /* 0x000000090400780c */ /* 0x000fe40001741670 */
[----:B------:R-:W-:-:S02]  /*d600*/  ISETP.GE.AND P4, PT, R56, 0x11, PT ;  /* 0x000000113800780c */ /* 0x000fc40003f86270 */
[----:B------:R-:W-:Y:S02]  /*d610*/  ISETP.LT.OR P3, PT, R4, 0x2, P3 ;  /* 0x000000020400780c */ /* 0x000fe40001f61670 */
[----:B------:R-:W-:Y:S02]  /*d620*/  FSEL R162, R28, -INF , !P2 ;  /* 0xff8000001ca27808 */ /* 0x000fe40005000000 */
[----:B------:R-:W-:Y:S02]  /*d630*/  ISETP.GT.AND P2, PT, R3, 0x10, !P4 ;  /* 0x000000100300780c */ /* 0x000fe40006744270 */
[----:B------:R-:W-:Y:S02]  /*d640*/  ISETP.GE.AND P5, PT, R56, 0xa, PT ;  /* 0x0000000a3800780c */ /* 0x000fe40003fa6270 */
[----:B------:R-:W-:Y:S02]  /*d650*/  FSEL R60, R25, -INF , !P3 ;  /* 0xff800000193c7808 */ /* 0x000fe40005800000 */
[----:B------:R-:W-:-:S02]  /*d660*/  P2R R25, PR, RZ, 0x10 ;  /* 0x00000010ff197803 */ /* 0x000fc40000000000 */
[----:B------:R-:W-:Y:S02]  /*d670*/  ISETP.LT.OR P2, PT, R4, 0x11, P2 ;  /* 0x000000110400780c */ /* 0x000fe40001741670 */
[C---:B------:R-:W-:Y:S02]  /*d680*/  ISETP.GT.AND P3, PT, R3.reuse, 0x9, !P5 ;  /* 0x000000090300780c */ /* 0x040fe40006f64270 */
[----:B------:R-:W-:Y:S02]  /*d690*/  ISETP.GE.AND P4, PT, R56, 0x12, PT ;  /* 0x000000123800780c */ /* 0x000fe40003f86270 */
[----:B------:R-:W-:Y:S02]  /*d6a0*/  FSEL R64, R64, -INF , !P2 ;  /* 0xff80000040407808 */ /* 0x000fe40005000000 */
[----:B------:R-:W-:Y:S02]  /*d6b0*/  ISETP.LT.OR P3, PT, R4, 0xa, P3 ;  /* 0x0000000a0400780c */ /* 0x000fe40001f61670 */
[----:B------:R-:W-:-:S02]  /*d6c0*/  ISETP.GT.AND P2, PT, R3, 0x11, !P4 ;  /* 0x000000110300780c */ /* 0x000fc40006744270 */
[----:B-1----:R-:W-:Y:S02]  /*d6d0*/  FSEL R66, R61, -INF , !P3 ;  /* 0xff8000003d427808 */ /* 0x002fe40005800000 */
        /* <DEDUP_REMOVED lines=26> */
[----:B------:R-:W-:Y:S02]  /*d880*/  P2R R28, PR, RZ, 0x10 ;  /* 0x00000010ff1c7803 */ /* 0x000fe40000000000 */
[----:B------:R-:W-:Y:S02]  /*d890*/  FSEL R44, R44, -INF , !P2 ;  /* 0xff8000002c2c7808 */ /* 0x000fe40005000000 */
[----:B------:R-:W-:-:S02]  /*d8a0*/  ISETP.GE.AND P2, PT, R56, 0x2a, PT ;  /* 0x0000002a3800780c */ /* 0x000fc40003f46270 */
[----:B------:R-:W-:Y:S02]  /*d8b0*/  P2R R15, PR, RZ, 0x20 ;  /* 0x00000020ff0f7803 */ /* 0x000fe40000000000 */
        /* <DEDUP_REMOVED lines=39> */
.L_x_5181:
[----:B------:R-:W-:-:S13]  /*db30*/  ISETP.NE.AND P6, PT, R57, 0x1, PT ;  /* 0x000000013900780c */ /* 0x000fda0003fc5270 */
[----:B------:R-:W-:-:S05]  /*db40*/  @P6 IMAD.HI.U32 R58, R12, R58, RZ ;  /* 0x0000003a0c3a6227 */ /* 0x000fca00078e00ff */
[----:B------:R-:W-:-:S07]  /*db50*/  @P6 SHF.R.U32.HI R12, RZ, R59, R58 ;  /* 0x0000003bff0c6219 */ /* 0x000fce000001163a */
.L_x_5182:
[----:B------:R-:W-:Y:S05]  /*db60*/  BSYNC B1 ;  /* 0x0000000000017941 */ /* 0x000fea0003800000 */
.L_x_5180:
[----:B------:R-:W-:-:S04]  /*db70*/  IMAD R12, R12, R57, -UR4 ;  /* 0x800000040c0c7e24 */ /* 0x000fc8000f8e0239 */
[----:B------:R-:W-:-:S05]  /*db80*/  IMAD R12, R31, -0x2, R12 ;  /* 0xfffffffe1f0c7824 */ /* 0x000fca00078e020c */
[----:B------:R-:W-:Y:S02]  /*db90*/  VIADDMNMX R4, R12, R57, R4, PT ;  /* 0x000000390c047246 */ /* 0x000fe40003800104 */
[----:B------:R-:W-:-:S07]  /*dba0*/  VIMNMX R3, R3, R12, !PT ;  /* 0x0000000c03037248 */ /* 0x000fce0007fe0100 */
.L_x_5179:
[----:B------:R-:W-:Y:S05]  /*dbb0*/  BSYNC B0 ;  /* 0x0000000000007941 */ /* 0x000fea0003800000 */
.L_x_5178:
[C---:B------:R-:W-:Y:S01]  /*dbc0*/  ISETP.GT.AND P0, PT, R3.reuse, 0x1, !P0 ;  /* 0x000000010300780c */ /* 0x040fe20004704270 */
[----:B------:R-:W-:Y:S01]  /*dbd0*/  BAR.SYNC.DEFER_BLOCKING 0xf, 0x100 ;  /* 0x03c4000000007b1d */ /* 0x000fe20000010000 */
[----:B------:R-:W-:Y:S02]  /*dbe0*/  ISETP.GT.AND P1, PT, R3, 0x8, !P1 ;  /* 0x000000080300780c */ /* 0x000fe40004f24270 */
[C---:B------:R-:W-:Y:S02]  /*dbf0*/  ISETP.LT.OR P0, PT, R4.reuse, 0x2, P0 ;  /* 0x000000020400780c */ /* 0x040fe40000701670 */
[----:B------:R-:W-:Y:S02]  /*dc00*/  ISETP.LT.OR P1, PT, R4, 0x9, P1 ;  /* 0x000000090400780c */ /* 0x000fe40000f21670 */
[----:B------:R-:W-:Y:S01]  /*dc10*/  FSEL R27, R27, -INF , !P0 ;  /* 0xff8000001b1b7808 */ /* 0x000fe20004000000 */
[----:B------:R-:W2:Y:S01]  /*dc20*/  LDL R81, [R1+0x1c8] ;  /* 0x0001c80001517983 */ /* 0x000ea20000100800 */
[----:B------:R-:W-:-:S02]  /*dc30*/  ISETP.NE.AND P0, PT, R15, RZ, PT ;  /* 0x000000ff0f00720c */ /* 0x000fc40003f05270 */
[----:B------:R-:W-:Y:S01]  /*dc40*/  FSEL R21, R62, -INF , !P1 ;  /* 0xff8000003e157808 */ /* 0x000fe20004800000 */
[----:B------:R-:W3:Y:S01]  /*dc50*/  LDL R58, [R1+0x21c] ;  /* 0x00021c00013a7983 */ /* 0x000ee20000100800 */
[----:B------:R-:W-:Y:S02]  /*dc60*/  ISETP.GT.AND P0, PT, R3, 0x9, !P0 ;  /* 0x000000090300780c */ /* 0x000fe40004704270 */
[----:B------:R-:W-:Y:S01]  /*dc70*/  ISETP.NE.AND P1, PT, R32, RZ, PT ;  /* 0x000000ff2000720c */ /* 0x000fe20003f25270 */
[----:B------:R-:W4:Y:S01]  /*dc80*/  LDL R62, [R1+0x224] ;  /* 0x00022400013e7983 */ /* 0x000f220000100800 */
[----:B------:R-:W-:Y:S02]  /*dc90*/  ISETP.LT.OR P0, PT, R4, 0xa, P0 ;  /* 0x0000000a0400780c */ /* 0x000fe40000701670 */
[----:B------:R-:W-:Y:S01]  /*dca0*/  ISETP.NE.AND P6, PT, R14, RZ, PT ;  /* 0x000000ff0e00720c */ /* 0x000fe20003fc5270 */
[----:B------:R-:W2:Y:S01]  /*dcb0*/  LDL R78, [R1+0x244] ;  /* 0x00024400014e7983 */ /* 0x000ea20000100800 */
[----:B------:R-:W-:-:S02]  /*dcc0*/  FSEL R24, R63, -INF , !P0 ;  /* 0xff8000003f187808 */ /* 0x000fc40004000000 */
[----:B------:R-:W-:Y:S01]  /*dcd0*/  ISETP.NE.AND P0, PT, R25, RZ, PT ;  /* 0x000000ff1900720c */ /* 0x000fe20003f05270 */
[----:B------:R-:W2:Y:S01]  /*dce0*/  LDL R80, [R1+0x248] ;  /* 0x0002480001507983 */ /* 0x000ea20000100800 */
[C---:B------:R-:W-:Y:S02]  /*dcf0*/  ISETP.GT.AND P2, PT, R3.reuse, 0x29, !P2 ;  /* 0x000000290300780c */ /* 0x040fe40005744270 */
[C---:B------:R-:W-:Y:S01]  /*dd00*/  ISETP.GT.AND P0, PT, R3.reuse, 0x10, !P0 ;  /* 0x000000100300780c */ /* 0x040fe20004704270 */
[----:B------:R-:W2:Y:S01]  /*dd10*/  LDL R82, [R1+0x24c] ;  /* 0x00024c0001527983 */ /* 0x000ea20000100800 */
[----:B------:R-:W-:Y:S02]  /*dd20*/  ISETP.GT.AND P3, PT, R3, 0x30, !P3 ;  /* 0x000000300300780c */ /* 0x000fe40005f64270 */
[C---:B------:R-:W-:Y:S01]  /*dd30*/  ISETP.LT.OR P0, PT, R4.reuse, 0x11, P0 ;  /* 0x000000110400780c */ /* 0x040fe20000701670 */
[----:B------:R-:W2:Y:S01]  /*dd40*/  LDL R84, [R1+0x250] ;  /* 0x0002500001547983 */ /* 0x000ea20000100800 */
[----:B------:R-:W-:-:S02]  /*dd50*/  ISETP.LT.OR P2, PT, R4, 0x2a, P2 ;  /* 0x0000002a0400780c */ /* 0x000fc40001741670 */
[----:B------:R-:W-:Y:S01]  /*dd60*/  FSEL R25, R34, -INF , !P0 ;  /* 0xff80000022197808 */ /* 0x000fe20004000000 */
[----:B------:R-:W2:Y:S01]  /*dd70*/  LDL R86, [R1+0x254] ;  /* 0x0002540001567983 */ /* 0x000ea20000100800 */
[----:B------:R-:W-:Y:S02]  /*dd80*/  ISETP.NE.AND P0, PT, R28, RZ, PT ;  /* 0x000000ff1c00720c */ /* 0x000fe40003f05270 */
[C---:B------:R-:W-:Y:S01]  /*dd90*/  ISETP.GT.AND P4, PT, R3.reuse, 0x31, !P4 ;  /* 0x000000310300780c */ /* 0x040fe20006784270 */
[----:B------:R-:W2:Y:S01]  /*dda0*/  LDL R88, [R1+0x258] ;  /* 0x0002580001587983 */ /* 0x000ea20000100800 */
[----:B------:R-:W-:Y:S02]  /*ddb0*/  ISETP.GT.AND P0, PT, R3, 0x11, !P0 ;  /* 0x000000110300780c */ /* 0x000fe40004704270 */
[C---:B------:R-:W-:Y:S01]  /*ddc0*/  ISETP.LT.OR P3, PT, R4.reuse, 0x31, P3 ;  /* 0x000000310400780c */ /* 0x040fe20001f61670 */
[----:B------:R-:W2:Y:S01]  /*ddd0*/  LDL R90, [R1+0x25c] ;  /* 0x00025c00015a7983 */ /* 0x000ea20000100800 */
[----:B------:R-:W-:-:S02]  /*dde0*/  ISETP.LT.OR P0, PT, R4, 0x12, P0 ;  /* 0x000000120400780c */ /* 0x000fc40000701670 */
[----:B------:R-:W-:Y:S01]  /*ddf0*/  ISETP.GT.AND P5, PT, R3, 0x38, !P5 ;  /* 0x000000380300780c */ /* 0x000fe20006fa4270 */
[----:B------:R-:W2:Y:S01]  /*de00*/  LDL R92, [R1+0x260] ;  /* 0x00026000015c7983 */ /* 0x000ea20000100800 */
[----:B------:R-:W-:Y:S02]  /*de10*/  FSEL R26, R35, -INF , !P0 ;  /* 0xff800000231a7808 */ /* 0x000fe40004000000 */
[----:B------:R-:W-:Y:S01]  /*de20*/  ISETP.NE.AND P0, PT, R29, RZ, PT ;  /* 0x000000ff1d00720c */ /* 0x000fe20003f05270 */
[----:B------:R-:W2:Y:S01]  /*de30*/  LDL R94, [R1+0x264] ;  /* 0x00026400015e7983 */ /* 0x000ea20000100800 */
[----:B------:R-:W-:Y:S02]  /*de40*/  ISETP.LT.OR P4, PT, R4, 0x32, P4 ;  /* 0x000000320400780c */ /* 0x000fe40002781670 */
[----:B------:R-:W-:Y:S01]  /*de50*/  ISETP.GT.AND P0, PT, R3, 0x18, !P0 ;  /* 0x000000180300780c */ /* 0x000fe20004704270 */
[----:B------:R-:W2:Y:S01]  /*de60*/  LDL R96, [R1+0x268] ;  /* 0x0002680001607983 */ /* 0x000ea20000100800 */
[----:B------:R-:W-:-:S02]  /*de70*/  FSEL R34, R50, -INF , !P3 ;  /* 0xff80000032227808 */ /* 0x000fc40005800000 */
[C---:B------:R-:W-:Y:S01]  /*de80*/  ISETP.LT.OR P0, PT, R4.reuse, 0x19, P0 ;  /* 0x000000190400780c */ /* 0x040fe20000701670 */
[----:B------:R-:W3:Y:S01]  /*de90*/  LDL R50, [R1+0x20c] ;  /* 0x00020c0001327983 */ /* 0x000ee20000100800 */
[----:B------:R-:W-:Y:S02]  /*dea0*/  ISETP.LT.OR P5, PT, R4, 0x39, P5 ;  /* 0x000000390400780c */ /* 0x000fe40002fa1670 */
[----:B------:R-:W-:Y:S01]  /*deb0*/  FSEL R28, R38, -INF , !P0 ;  /* 0xff800000261c7808 */ /* 0x000fe20004000000 */
[----:B------:R-:W2:Y:S01]  /*dec0*/  LDL R98, [R1+0x26c] ;  /* 0x00026c0001627983 */ /* 0x000ea20000100800 */
[----:B------:R-:W-:Y:S02]  /*ded0*/  ISETP.GT.AND P0, PT, R3, 0x19, !P1 ;  /* 0x000000190300780c */ /* 0x000fe40004f04270 */
[----:B------:R-:W-:Y:S01]  /*dee0*/  ISETP.NE.AND P1, PT, R37, RZ, PT ;  /* 0x000000ff2500720c */ /* 0x000fe20003f25270 */
[----:B------:R-:W4:Y:S01]  /*def0*/  LDL R38, [R1+0x410] ;  /* 0x0004100001267983 */ /* 0x000f220000100800 */
        /* <DEDUP_REMOVED lines=10> */
[----:B------:R-:W-:Y:S01]  /*dfa0*/  ISETP.LT.OR P0, PT, R4, 0x21, P0 ;  /* 0x000000210400780c */ /* 0x000fe20000701670 */
[----:B------:R-:W3:Y:S01]  /*dfb0*/  LDL R46, [R1+0x204] ;  /* 0x00020400012e7983 */ /* 0x000ee20000100800 */
[----:B------:R-:W-:Y:S02]  /*dfc0*/  FSEL R33, R47, -INF , !P2 ;  /* 0xff8000002f217808 */ /* 0x000fe40005000000 */
[----:B------:R-:W-:Y:S01]  /*dfd0*/  FSEL R30, R42, -INF , !P0 ;  /* 0xff8000002a1e7808 */ /* 0x000fe20004000000 */
[----:B------:R-:W2:Y:S01]  /*dfe0*/  LDL R106, [R1+0x27c] ;  /* 0x00027c00016a7983 */ /* 0x000ea20000100800 */
[----:B------:R-:W-:Y:S02]  /*dff0*/  ISETP.GT.AND P0, PT, R3, RZ, !P6 ;  /* 0x000000ff0300720c */ /* 0x000fe40007704270 */
[----:B------:R-:W-:Y:S01]  /*e000*/  ISETP.NE.AND P6, PT, R41, RZ, PT ;  /* 0x000000ff2900720c */ /* 0x000fe20003fc5270 */
[----:B------:R-:W3:Y:S01]  /*e010*/  LDL R42, [R1+0x1fc] ;  /* 0x0001fc00012a7983 */ /* 0x000ee20000100800 */
[----:B------:R-:W-:-:S02]  /*e020*/  ISETP.LT.OR P0, PT, R4, 0x1, P0 ;  /* 0x000000010400780c */ /* 0x000fc40000701670 */
[----:B------:R-:W-:Y:S01]  /*e030*/  FSEL R35, R51, -INF , !P4 ;  /* 0xff80000033237808 */ /* 0x000fe20006000000 */
[----:B------:R-:W2:Y:S01]  /*e040*/  LDL R108, [R1+0x280] ;  /* 0x00028000016c7983 */ /* 0x000ea20000100800 */
[----:B------:R-:W-:Y:S02]  /*e050*/  FSEL R20, R0, -INF , !P0 ;  /* 0xff80000000147808 */ /* 0x000fe40004000000 */
[----:B------:R-:W-:Y:S01]  /*e060*/  FMNMX.FTZ R0, R160, R60, !PT ;  /* 0x0000003ca0007209 */ /* 0x000fe20007810000 */
[----:B------:R-:W2:Y:S01]  /*e070*/  LDL R110, [R1+0x284] ;  /* 0x00028400016e7983 */ /* 0x000ea20000100800 */
[----:B------:R-:W-:Y:S02]  /*e080*/  ISETP.NE.AND P0, PT, R36, RZ, PT ;  /* 0x000000ff2400720c */ /* 0x000fe40003f05270 */
[----:B------:R-:W-:Y:S01]  /*e090*/  FMNMX.FTZ R0, R162, R0, !PT ;  /* 0x00000000a2007209 */ /* 0x000fe20007810000 */
[----:B------:R-:W2:Y:S01]  /*e0a0*/  LDL R112, [R1+0x288] ;  /* 0x0002880001707983 */ /* 0x000ea20000100800 */
[----:B------:R-:W-:-:S02]  /*e0b0*/  ISETP.GT.AND P0, PT, R3, 0x21, !P0 ;  /* 0x000000210300780c */ /* 0x000fc40004704270 */
[----:B------:R-:W-:Y:S01]  /*e0c0*/  FMNMX.FTZ R0, R66, R0, !PT ;  /* 0x0000000042007209 */ /* 0x000fe20007810000 */
[----:B------:R-:W2:Y:S01]  /*e0d0*/  LDL R114, [R1+0x28c] ;  /* 0x00028c0001727983 */ /* 0x000ea20000100800 */
[----:B------:R-:W-:Y:S02]  /*e0e0*/  ISETP.LT.OR P0, PT, R4, 0x22, P0 ;  /* 0x000000220400780c */ /* 0x000fe40000701670 */
[----:B------:R-:W-:Y:S01]  /*e0f0*/  FMNMX.FTZ R0, R64, R0, !PT ;  /* 0x0000000040007209 */ /* 0x000fe20007810000 */
[----:B------:R-:W2:Y:S01]  /*e100*/  LDL R116, [R1+0x290] ;  /* 0x0002900001747983 */ /* 0x000ea20000100800 */
[----:B------:R-:W-:Y:S02]  /*e110*/  FSEL R31, R43, -INF , !P0 ;  /* 0xff8000002b1f7808 */ /* 0x000fe40004000000 */
        /* <DEDUP_REMOVED lines=11> */
[----:B------:R-:W-:-:S02]  /*e1d0*/  FSEL R37, R55, -INF , !P0 ;  /* 0xff80000037257808 */ /* 0x000fc40004000000 */
[----:B------:R-:W-:Y:S01]  /*e1e0*/  FMNMX.FTZ R0, R72, R0, !PT ;  /* 0x0000000048007209 */ /* 0x000fe20007810000 */
[----:B------:R-:W2:Y:S03]  /*e1f0*/  LDL R124, [R1+0x2a0] ;  /* 0x0002a000017c7983 */ /* 0x000ea60000100800 */
        /* <DEDUP_REMOVED lines=9> */
[----:B------:R-:W2:Y:S01]  /*e290*/  LDL R134, [R1+0x2b4] ;  /* 0x0002b40001867983 */ /* 0x000ea20000100800 */
[----:B------:R-:W-:-:S02]  /*e2a0*/  FMNMX.FTZ R0, R20, R27, !PT ;  /* 0x0000001b14007209 */ /* 0x000fc40007810000 */
[----:B------:R-:W-:Y:S01]  /*e2b0*/  FMNMX.FTZ R12, R56, R12, !PT ;  /* 0x0000000c380c7209 */ /* 0x000fe20007810000 */
[----:B------:R-:W2:Y:S01]  /*e2c0*/  LDL R136, [R1+0x2b8] ;  /* 0x0002b80001887983 */ /* 0x000ea20000100800 */
[----:B------:R-:W-:-:S03]  /*e2d0*/  FMNMX.FTZ R7, R21, R0, !PT ;  /* 0x0000000015077209 */ /* 0x000fc60007810000 */
[----:B------:R-:W0:Y:S01]  /*e2e0*/  SHFL.BFLY PT, R13, R12, 0x2, 0x1f ;  /* 0x0c401f000c0d7f89 */ /* 0x000e2200000e0000 */
[----:B------:R-:W-:-:S03]  /*e2f0*/  FMNMX.FTZ R0, R24, R7, !PT ;  /* 0x0000000718007209 */ /* 0x000fc60007810000 */
[----:B------:R-:W2:Y:S01]  /*e300*/  LDL R138, [R1+0x2bc] ;  /* 0x0002bc00018a7983 */ /* 0x000ea20000100800 */
        /* <DEDUP_REMOVED lines=8> */
[----:B------:R-:W-:Y:S02]  /*e390*/  FMNMX.FTZ R0, R30, R7, !PT ;  /* 0x000000071e007209 */ /* 0x000fe40007810000 */
[----:B0-----:R-:W-:Y:S01]  /*e3a0*/  FMNMX.FTZ R14, R12, R13, !PT ;  /* 0x0000000d0c0e7209 */ /* 0x001fe20007810000 */
        /* <DEDUP_REMOVED lines=15> */
[----:B------:R-:W2:Y:S04]  /*e4a0*/  LDL R47, [R1+0x2fc] ;  /* 0x0002fc00012f7983 */ /* 0x000ea80000100800 */
[----:B------:R-:W-:Y:S04]  /*e4b0*/  STL.64 [R1+0x3f0], R12 ;  /* 0x0003f00c01007387 */ /* 0x000fe80000100a00 */
[----:B------:R0:W-:Y:S04]  /*e4c0*/  STL [R1+0x3f0], R0 ;  /* 0x0003f00001007387 */ /* 0x0001e80000100800 */
[----:B------:R-:W4:Y:S04]  /*e4d0*/  LDL R7, [R1+0x3f0] ;  /* 0x0003f00001077983 */ /* 0x000f280000100800 */
[----:B------:R-:W3:Y:S04]  /*e4e0*/  LDL R4, [R1+0x3f4] ;  /* 0x0003f40001047983 */ /* 0x000ee80000100800 */
[----:B------:R-:W2:Y:S04]  /*e4f0*/  LDL.64 R14, [R1+0x118] ;  /* 0x00011800010e7983 */ /* 0x000ea80000100a00 */
        /* <DEDUP_REMOVED lines=48> */
[----:B----4-:R-:W-:Y:S01]  /*e800*/  FMUL.FTZ R3, R38, R7 ;  /* 0x0000000726037220 */ /* 0x010fe20000410000 */
[----:B------:R-:W-:-:S02]  /*e810*/  FSETP.NEU.FTZ.AND P0, PT, R7, -INF , PT ;  /* 0xff8000000700780b */ /* 0x000fc40003f1d000 */
[----:B---3--:R-:W1:Y:S02]  /*e820*/  SHFL.BFLY PT, R7, R4, 0x2, 0x1f ;  /* 0x0c401f0004077f89 */ /* 0x008e6400000e0000 */
[----:B------:R-:W-:-:S05]  /*e830*/  FSEL R3, R3, RZ, P0 ;  /* 0x000000ff03037208 */ /* 0x000fca0000000000 */
[----:B0-----:R-:W-:Y:S01]  /*e840*/  FFMA.FTZ R0, R66, R38, -R3 ;  /* 0x0000002642007223 */ /* 0x001fe20000010803 */
[----:B-1----:R-:W-:-:S03]  /*e850*/  FMNMX.FTZ R7, R7, R4, !PT ;  /* 0x0000000407077209 */ /* 0x002fc60007810000 */
        /* <DEDUP_REMOVED lines=9> */
[----:B0-----:R-:W0:Y:S01]  /*e8f0*/  SHFL.BFLY PT, R0, R7, 0x1, 0x1f ;  /* 0x0c201f0007007f89 */ /* 0x001e2200000e0000 */
        /* <DEDUP_REMOVED lines=8> */
[----:B------:R-:W3:Y:S04]  /*e980*/  LDL R40, [R1+0x1f8] ;  /* 0x0001f80001287983 */ /* 0x000ee80000100800 */
[----:B------:R-:W4:Y:S03]  /*e990*/  LDL R44, [R1+0x200] ;  /* 0x00020000012c7983 */ /* 0x000f260000100800 */
[----:B------:R-:W1:Y:S01]  /*e9a0*/  MUFU.EX2 R83, R83 ;  /* 0x0000005300537308 */ /* 0x000e620000000800 */
[----:B------:R-:W4:Y:S04]  /*e9b0*/  LDL R48, [R1+0x208] ;  /* 0x0002080001307983 */ /* 0x000f280000100800 */
[----:B------:R-:W4:Y:S01]  /*e9c0*/  LDL R52, [R1+0x210] ;  /* 0x0002100001347983 */ /* 0x000f220000100800 */
[----:B0-----:R-:W-:-:S02]  /*e9d0*/  FMNMX.FTZ R0, R7, R0, !PT ;  /* 0x0000000007007209 */ /* 0x001fc40007810000 */
[----:B------:R-:W-:Y:S01]  /*e9e0*/  MUFU.EX2 R162, R162 ;  /* 0x000000a200a27308 */ /* 0x000fe20000000800 */
[----:B------:R-:W4:Y:S01]  /*e9f0*/  LDL R56, [R1+0x218] ;  /* 0x0002180001387983 */ /* 0x000f220000100800 */
[C---:B------:R-:W-:Y:S01]  /*ea00*/  FSETP.NEU.FTZ.AND P0, PT, R0.reuse, -INF , PT ;  /* 0xff8000000000780b */ /* 0x040fe20003f1d000 */
[-C--:B------:R-:W-:Y:S02]  /*ea10*/  FMUL.FTZ R4, R0, R38.reuse ;  /* 0x0000002600047220 */ /* 0x080fe40000410000 */
[----:B------:R-:W4:Y:S03]  /*ea20*/  LDL R60, [R1+0x220] ;  /* 0x00022000013c7983 */ /* 0x000f260000100800 */
[----:B------:R-:W-:Y:S01]  /*ea30*/  FSEL R3, R4, RZ, P0 ;  /* 0x000000ff04037208 */ /* 0x000fe20000000000 */
[----:B------:R-:W-:Y:S01]  /*ea40*/  MUFU.EX2 R164, R164 ;  /* 0x000000a400a47308 */ /* 0x000fe20000000800 */
[----:B------:R-:W4:Y:S03]  /*ea50*/  LDL R64, [R1+0x228] ;  /* 0x0002280001407983 */ /* 0x000f260000100800 */
[-CC-:B------:R-:W-:Y:S01]  /*ea60*/  FFMA.FTZ R161, R20, R38.reuse, -R3.reuse ;  /* 0x0000002614a17223 */ /* 0x180fe20000010803 */
[-CC-:B------:R-:W-:Y:S01]  /*ea70*/  FFMA.FTZ R99, R27, R38.reuse, -R3.reuse ;  /* 0x000000261b637223 */ /* 0x180fe20000010803 */
[-CC-:B------:R-:W-:Y:S01]  /*ea80*/  FFMA.FTZ R163, R21, R38.reuse, -R3.reuse ;  /* 0x0000002615a37223 */ /* 0x180fe20000010803 */
[-CC-:B------:R-:W-:Y:S01]  /*ea90*/  FFMA.FTZ R97, R24, R38.reuse, -R3.reuse ;  /* 0x0000002618617223 */ /* 0x180fe20000010803 */
[----:B------:R-:W-:Y:S01]  /*eaa0*/  MUFU.EX2 R111, R111 ;  /* 0x0000006f006f7308 */ /* 0x000fe20000000800 */
[-CC-:B------:R-:W-:Y:S01]  /*eab0*/  FFMA.FTZ R165, R25, R38.reuse, -R3.reuse ;  /* 0x0000002619a57223 */ /* 0x180fe20000010803 */
[----:B------:R-:W4:Y:S04]  /*eac0*/  LDL R66, [R1+0x22c] ;  /* 0x00022c0001427983 */ /* 0x000f280000100800 */
[----:B------:R-:W4:Y:S02]  /*ead0*/  LDL R68, [R1+0x230] ;  /* 0x0002300001447983 */ /* 0x000f240000100800 */
[----:B------:R-:W-:Y:S02]  /*eae0*/  MUFU.EX2 R161, R161 ;  /* 0x000000a100a17308 */ /* 0x000fe40000000800 */
[----:B------:R-:W4:Y:S04]  /*eaf0*/  LDL R70, [R1+0x234] ;  /* 0x0002340001467983 */ /* 0x000f280000100800 */
[----:B------:R-:W4:Y:S02]  /*eb00*/  LDL R72, [R1+0x238] ;  /* 0x0002380001487983 */ /* 0x000f240000100800 */
[----:B------:R-:W0:Y:S01]  /*eb10*/  MUFU.EX2 R99, R99 ;  /* 0x0000006300637308 */ /* 0x000e220000000800 */
[-CC-:B------:R-:W-:Y:S01]  /*eb20*/  FFMA.FTZ R95, R26, R38.reuse, -R3.reuse ;  /* 0x000000261a5f7223 */ /* 0x180fe20000010803 */
[----:B------:R-:W4:Y:S04]  /*eb30*/  LDL R74, [R1+0x23c] ;  /* 0x00023c00014a7983 */ /* 0x000f280000100800 */
[----:B------:R-:W4:Y:S02]  /*eb40*/  LDL R76, [R1+0x240] ;  /* 0x00024000014c7983 */ /* 0x000f240000100800 */
[----:B------:R-:W0:Y:S01]  /*eb50*/  MUFU.EX2 R163, R163 ;  /* 0x000000a300a37308 */ /* 0x000e220000000800 */
[-C--:B------:R-:W-:Y:S01]  /*eb60*/  FFMA.FTZ R167, R28, R38.reuse, -R3 ;  /* 0x000000261ca77223 */ /* 0x080fe20000010803 */
[----:B-1----:R-:W-:Y:S01]  /*eb70*/  FADD.FTZ R7, R160, R83 ;  /* 0x00000053a0077221 */ /* 0x002fe20000010000 */
[-CC-:B------:R-:W-:Y:S01]  /*eb80*/  FFMA.FTZ R93, R29, R38.reuse, -R3.reuse ;  /* 0x000000261d5d7223 */ /* 0x180fe20000010803 */
[----:B------:R-:W-:-:S04]  /*eb90*/  FFMA.FTZ R169, R30, R38, -R3 ;  /* 0x000000261ea97223 */ /* 0x000fc80000010803 */
[----:B------:R-:W-:Y:S08]  /*eba0*/  MUFU.EX2 R166, R166 ;  /* 0x000000a600a67308 */ /* 0x000ff00000000800 */
[----:B------:R-:W1:Y:S01]  /*ebb0*/  MUFU.EX2 R97, R97 ;  /* 0x0000006100617308 */ /* 0x000e620000000800 */
[----:B0-----:R-:W-:-:S07]  /*ebc0*/  FADD.FTZ R4, R161, R99 ;  /* 0x00000063a1047221 */ /* 0x001fce0000010000 */
[----:B------:R-:W0:Y:S01]  /*ebd0*/  MUFU.EX2 R165, R165 ;  /* 0x000000a500a57308 */ /* 0x000e220000000800 */
[----:B------:R-:W-:Y:S01]  /*ebe0*/  FADD.FTZ R12, R162, R7 ;  /* 0x00000007a20c7221 */ /* 0x000fe20000010000 */
[----:B------:R-:W-:Y:S01]  /*ebf0*/  FADD.FTZ R4, R163, R4 ;  /* 0x00000004a3047221 */ /* 0x000fe20000010000 */
[----:B------:R-:W-:-:S05]  /*ec00*/  FFMA.FTZ R91, R31, R38, -R3 ;  /* 0x000000261f5b7223 */ /* 0x000fca0000010803 */
[----:B------:R-:W-:Y:S08]  /*ec10*/  MUFU.EX2 R107, R107 ;  /* 0x0000006b006b7308 */ /* 0x000ff00000000800 */
[----:B------:R-:W0:Y:S01]  /*ec20*/  MUFU.EX2 R95, R95 ;  /* 0x0000005f005f7308 */ /* 0x000e220000000800 */
[----:B------:R-:W-:Y:S01]  /*ec30*/  FADD.FTZ R7, R113, R12 ;  /* 0x0000000c71077221 */ /* 0x000fe20000010000 */
[----:B-1----:R-:W-:Y:S01]  /*ec40*/  FADD.FTZ R4, R97, R4 ;  /* 0x0000000461047221 */ /* 0x002fe20000010000 */
[----:B------:R-:W-:-:S05]  /*ec50*/  FFMA.FTZ R171, R32, R38, -R3 ;  /* 0x0000002620ab7223 */ /* 0x000fca0000010803 */
[----:B------:R-:W-:Y:S01]  /*ec60*/  MUFU.EX2 R168, R168 ;  /* 0x000000a800a87308 */ /* 0x000fe20000000800 */
[-CC-:B------:R-:W-:Y:S01]  /*ec70*/  FFMA.FTZ R89, R33, R38.reuse, -R3.reuse ;  /* 0x0000002621597223 */ /* 0x180fe20000010803 */
[----:B------:R-:W-:-:S06]  /*ec80*/  FFMA.FTZ R173, R34, R38, -R3 ;  /* 0x0000002622ad7223 */ /* 0x000fcc0000010803 */
[----:B------:R-:W-:Y:S01]  /*ec90*/  MUFU.EX2 R109, R109 ;  /* 0x0000006d006d7308 */ /* 0x000fe20000000800 */
[----:B------:R-:W-:-:S07]  /*eca0*/  FFMA.FTZ R87, R35, R38, -R3 ;  /* 0x0000002623577223 */ /* 0x000fce0000010803 */
[----:B------:R-:W-:Y:S01]  /*ecb0*/  MUFU.EX2 R170, R170 ;  /* 0x000000aa00aa7308 */ /* 0x000fe20000000800 */
[----:B------:R-:W-:-:S07]  /*ecc0*/  FFMA.FTZ R175, R36, R38, -R3 ;  /* 0x0000002624af7223 */ /* 0x000fce0000010803 */
[----:B------:R-:W-:Y:S01]  /*ecd0*/  MUFU.EX2 R105, R105 ;  /* 0x0000006900697308 */ /* 0x000fe20000000800 */
[----:B------:R-:W-:-:S07]  /*ece0*/  FFMA.FTZ R85, R37, R38, -R3 ;  /* 0x0000002625557223 */ /* 0x000fce0000010803 */
[----:B------:R-:W-:Y:S08]  /*ecf0*/  MUFU.EX2 R172, R172 ;  /* 0x000000ac00ac7308 */ /* 0x000ff00000000800 */
[----:B------:R-:W-:Y:S08]  /*ed00*/  MUFU.EX2 R101, R101 ;  /* 0x0000006500657308 */ /* 0x000ff00000000800 */
[----:B------:R-:W-:Y:S08]  /*ed10*/  MUFU.EX2 R174, R174 ;  /* 0x000000ae00ae7308 */ /* 0x000ff00000000800 */
[----:B------:R-:W-:Y:S01]  /*ed20*/  MUFU.EX2 R103, R103 ;  /* 0x0000006700677308 */ /* 0x000fe20000000800 */
[----:B------:R1:W-:Y:S04]  /*ed30*/  STL [R1+0x3f4], R0 ;  /* 0x0003f40001007387 */ /* 0x0003e80000100800 */
[----:B------:R-:W4:Y:S03]  /*ed40*/  LDL R28, [R1+0x1e0] ;  /* 0x0001e000011c7983 */ /* 0x000f260000100800 */
[----:B------:R-:W2:Y:S01]  /*ed50*/  MUFU.EX2 R167, R167 ;  /* 0x000000a700a77308 */ /* 0x000ea20000000800 */
[----:B------:R-:W-:Y:S01]  /*ed60*/  FADD.FTZ R12, R164, R7 ;  /* 0x00000007a40c7221 */ /* 0x000fe20000010000 */
[----:B0-----:R-:W-:Y:S01]  /*ed70*/  FADD.FTZ R4, R165, R4 ;  /* 0x00000004a5047221 */ /* 0x001fe20000010000 */
[----:B------:R-:W4:Y:S04]  /*ed80*/  LDL R30, [R1+0x1e4] ;  /* 0x0001e400011e7983 */ /* 0x000f280000100800 */
[----:B------:R-:W4:Y:S01]  /*ed90*/  LDL R29, [R1+0x2d8] ;  /* 0x0002d800011d7983 */ /* 0x000f220000100800 */
[----:B------:R-:W0:Y:S01]  /*eda0*/  MUFU.EX2 R93, R93 ;  /* 0x0000005d005d7308 */ /* 0x000e220000000800 */
[----:B------:R-:W-:Y:S01]  /*edb0*/  FADD.FTZ R7, R111, R12 ;  /* 0x0000000c6f077221 */ /* 0x000fe20000010000 */
[----:B------:R-:W-:Y:S01]  /*edc0*/  FADD.FTZ R4, R95, R4 ;  /* 0x000000045f047221 */ /* 0x000fe20000010000 */
[----:B------:R-:W4:Y:S04]  /*edd0*/  LDL R32, [R1+0x1e8] ;  /* 0x0001e80001207983 */ /* 0x000f280000100800 */
[----:B------:R-:W4:Y:S01]  /*ede0*/  LDL R31, [R1+0x2dc] ;  /* 0x0002dc00011f7983 */ /* 0x000f220000100800 */
[----:B------:R-:W1:Y:S01]  /*edf0*/  MUFU.EX2 R169, R169 ;  /* 0x000000a900a97308 */ /* 0x000e620000000800 */
[----:B------:R-:W-:Y:S01]  /*ee00*/  FADD.FTZ R12, R166, R7 ;  /* 0x00000007a60c7221 */ /* 0x000fe20000010000 */
[----:B--2---:R-:W-:Y:S01]  /*ee10*/  FADD.FTZ R4, R167, R4 ;  /* 0x00000004a7047221 */ /* 0x004fe20000010000 */
[----:B------:R-:W2:Y:S05]  /*ee20*/  LDL R34, [R1+0x1ec] ;  /* 0x0001ec0001227983 */ /* 0x000eaa0000100800 */
[----:B------:R-:W1:Y:S01]  /*ee30*/  MUFU.EX2 R91, R91 ;  /* 0x0000005b005b7308 */ /* 0x000e620000000800 */
[----:B------:R-:W-:Y:S01]  /*ee40*/  FADD.FTZ R7, R107, R12 ;  /* 0x0000000c6b077221 */ /* 0x000fe20000010000 */
[----:B0-----:R-:W-:Y:S01]  /*ee50*/  FADD.FTZ R4, R93, R4 ;  /* 0x000000045d047221 */ /* 0x001fe20000010000 */
[----:B------:R-:W2:Y:S04]  /*ee60*/  LDL R36, [R1+0x1f0] ;  /* 0x0001f00001247983 */ /* 0x000ea80000100800 */
[----:B------:R-:W2:Y:S01]  /*ee70*/  LDL R33, [R1+0x2e0] ;  /* 0x0002e00001217983 */ /* 0x000ea20000100800 */
[----:B------:R-:W0:Y:S01]  /*ee80*/  MUFU.EX2 R171, R171 ;  /* 0x000000ab00ab7308 */ /* 0x000e220000000800 */
[----:B------:R-:W-:Y:S01]  /*ee90*/  FADD.FTZ R12, R168, R7 ;  /* 0x00000007a80c7221 */ /* 0x000fe20000010000 */
[----:B-1----:R-:W-:Y:S01]  /*eea0*/  FADD.FTZ R4, R169, R4 ;  /* 0x00000004a9047221 */ /* 0x002fe20000010000 */
[----:B------:R-:W2:Y:S05]  /*eeb0*/  LDL R38, [R1+0x1f4] ;  /* 0x0001f40001267983 */ /* 0x000eaa0000100800 */
[----:B------:R-:W1:Y:S01]  /*eec0*/  MUFU.EX2 R89, R89 ;  /* 0x0000005900597308 */ /* 0x000e620000000800 */
[----:B------:R-:W-:Y:S01]  /*eed0*/  FADD.FTZ R7, R109, R12 ;  /* 0x0000000c6d077221 */ /* 0x000fe20000010000 */
[----:B------:R-:W-:Y:S01]  /*eee0*/  FADD.FTZ R4, R91, R4 ;  /* 0x000000045b047221 */ /* 0x000fe20000010000 */
[----:B------:R-:W2:Y:S05]  /*eef0*/  LDL R35, [R1+0x2e4] ;  /* 0x0002e40001237983 */ /* 0x000eaa0000100800 */
[----:B------:R-:W1:Y:S01]  /*ef00*/  MUFU.EX2 R173, R173 ;  /* 0x000000ad00ad7308 */ /* 0x000e620000000800 */
[----:B------:R-:W-:Y:S01]  /*ef10*/  FADD.FTZ R12, R170, R7 ;  /* 0x00000007aa0c7221 */ /* 0x000fe20000010000 */
[----:B0-----:R-:W-:Y:S01]  /*ef20*/  FADD.FTZ R4, R171, R4 ;  /* 0x00000004ab047221 */ /* 0x001fe20000010000 */
[----:B------:R-:W2:Y:S05]  /*ef30*/  LDL R37, [R1+0x2e8] ;  /* 0x0002e80001257983 */ /* 0x000eaa0000100800 */
        /* <DEDUP_REMOVED lines=11> */
[----:B------:R-:W2:Y:S02]  /*eff0*/  LDL.64 R12, [R1+0x88] ;  /* 0x00008800010c7983 */ /* 0x000ea40000100a00 */
[----:B------:R-:W-:-:S02]  /*f000*/  FADD.FTZ R20, R174, R3 ;  /* 0x00000003ae147221 */ /* 0x000fc40000010000 */
[----:B------:R-:W2:Y:S01]  /*f010*/  LDL R3, [R1+0x348] ;  /* 0x0003480001037983 */ /* 0x000ea20000100800 */
[----:B-1----:R-:W-:Y:S01]  /*f020*/  FADD.FTZ R4, R175, R4 ;  /* 0x00000004af047221 */ /* 0x002fe20000010000 */
[----:B------:R-:W-:-:S03]  /*f030*/  FADD.FTZ R20, R103, R20 ;  /* 0x0000001467147221 */ /* 0x000fc60000010000 */
[----:B------:R-:W-:Y:S02]  /*f040*/  FADD.FTZ R21, R85, R4 ;  /* 0x0000000455157221 */ /* 0x000fe40000010000 */
[----:B------:R-:W2:Y:S04]  /*f050*/  LDL R4, [R1+0x34c] ;  /* 0x00034c0001047983 */ /* 0x000ea80000100800 */
[----:B------:R0:W-:Y:S04]  /*f060*/  STL.64 [R1+0x400], R20 ;  /* 0x0004001401007387 */ /* 0x0001e80000100a00 */
[----:B------:R-:W2:Y:S04]  /*f070*/  LD.E.64 R26, desc[UR36][R14.64+0x8] ;  /* 0x000008240e1a7980 */ /* 0x000ea8000c101b00 */
[----:B------:R-:W2:Y:S04]  /*f080*/  LD.E.64 R24, desc[UR36][R14.64] ;  /* 0x000000240e187980 */ /* 0x000ea8000c101b00 */
[----:B0-----:R-:W2:Y:S04]  /*f090*/  LDL R20, [R1+0x35c] ;  /* 0x00035c0001147983 */ /* 0x001ea80000100800 */
[----:B------:R-:W2:Y:S04]  /*f0a0*/  LDL R21, [R1+0x360] ;  /* 0x0003600001157983 */ /* 0x000ea80000100800 */
[----:B------:R-:W2:Y:S04]  /*f0b0*/  LDL R14, [R1+0x354] ;  /* 0x00035400010e7983 */ /* 0x000ea80000100800 */
[----:B------:R-:W2:Y:S01]  /*f0c0*/  LDL R15, [R1+0x358] ;  /* 0x00035800010f7983 */ /* 0x000ea20000100800 */
        /* <DEDUP_REMOVED lines=16> */
[----:B---3--:R-:W-:Y:S04]  /*f1d0*/  STL [R1+0x1f8], R40 ;  /* 0x0001f82801007387 */ /* 0x008fe80000100800 */
[----:B------:R-:W-:Y:S04]  /*f1e0*/  STL [R1+0x1fc], R42 ;  /* 0x0001fc2a01007387 */ /* 0x000fe80000100800 */
        /* <DEDUP_REMOVED lines=52> */
[----:B------:R-:W-:Y:S01]  /*f530*/  IMAD R12, R81, 0x1000, R12 ;  /* 0x00001000510c7824 */ /* 0x000fe200078e020c */
[----:B------:R-:W-:-:S04]  /*f540*/  R2UR UR7, R13 ;  /* 0x000000000d0772ca */ /* 0x000fc800000e0000 */
[----:B------:R-:W-:Y:S01]  /*f550*/  R2UR UR6, R12 ;  /* 0x000000000c0672ca */ /* 0x000fe200000e0000 */
[----:B------:R-:W-:Y:S04]  /*f560*/  STL [R1+0x2b8], R136 ;  /* 0x0002b88801007387 */ /* 0x000fe80000100800 */
[----:B------:R-:W-:Y:S01]  /*f570*/  STL [R1+0x2bc], R138 ;  /* 0x0002bc8a01007387 */ /* 0x000fe20000100800 */
[----:B------:R-:W-:-:S05]  /*f580*/  MOV R26, R26 ;  /* 0x0000001a001a7202 */ /* 0x000fca0000000f00 */
[--C-:B------:R-:W-:Y:S02]  /*f590*/  IMAD R25, R25, 0x2, R26.reuse ;  /* 0x0000000219197824 */ /* 0x100fe400078e021a */
[C---:B------:R-:W-:Y:S02]  /*f5a0*/  IMAD R27, R24.reuse, 0x2, R26 ;  /* 0x00000002181b7824 */ /* 0x040fe400078e021a */
[----:B------:R-:W-:Y:S01]  /*f5b0*/  IMAD R24, R24, 0x2, R25 ;  /* 0x0000000218187824 */ /* 0x000fe200078e0219 */
[----:B------:R-:W-:Y:S04]  /*f5c0*/  STSM.16.M88.4 [R26], R160 ;  /* 0x000000a01a007844 */ /* 0x000fe80000000200 */
[----:B------:R-:W-:Y:S04]  /*f5d0*/  STSM.16.M88.4 [R27], R164 ;  /* 0x000000a41b007844 */ /* 0x000fe80000000200 */
[----:B------:R-:W-:Y:S04]  /*f5e0*/  STSM.16.M88.4 [R25], R168 ;  /* 0x000000a819007844 */ /* 0x000fe80000000200 */
[----:B------:R-:W-:Y:S04]  /*f5f0*/  STSM.16.M88.4 [R24], R172 ;  /* 0x000000ac18007844 */ /* 0x000fe80000000200 */
        /* <DEDUP_REMOVED lines=31> */
[----:B------:R0:W-:Y:S02]  /*f7f0*/  STL [R1+0x340], R79 ;  /* 0x0003404f01007387 */ /* 0x0001e40000100800 */
[----:B0-----:R-:W-:-:S06]  /*f800*/  WARPGROUP.ARRIVE ;  /* 0x00000000000079c5 */ /* 0x001fcc0000000000 */
[----:B------:R-:W-:Y:S01]  /*f810*/  HGMMA.64x256x16.F32 R24, R160, gdesc[UR4].tnspB, RZ, !UPT, gsb0 ;  /* 0x43e00004a0187df0 */ /* 0x000fe2000c0008ff */
[----:B------:R0:W-:Y:S04]  /*f820*/  STL [R1+0x354], R14 ;  /* 0x0003540e01007387 */ /* 0x0001e80000100800 */
[----:B------:R1:W-:Y:S01]  /*f830*/  STL [R1+0x358], R15 ;  /* 0x0003580f01007387 */ /* 0x0003e20000100800 */
[----:B0-----:R-:W-:Y:S02]  /*f840*/  VIADD R14, R12, 0x80 ;  /* 0x000000800c0e7836 */ /* 0x001fe40000000000 */
[----:B-1----:R-:W-:-:S03]  /*f850*/  IMAD.MOV.U32 R15, RZ, RZ, R13 ;  /* 0x000000ffff0f7224 */ /* 0x002fc600078e000d */
[----:B------:R-:W-:Y:S02]  /*f860*/  R2UR UR6, R14 ;  /* 0x000000000e0672ca */ /* 0x000fe400000e0000 */
[----:B------:R-:W-:Y:S01]  /*f870*/  R2UR UR7, R15 ;  /* 0x000000000f0772ca */ /* 0x000fe200000e0000 */
        /* <DEDUP_REMOVED lines=72> */
[----:B------:R-:W-:Y:S01]  /*fd00*/  HGMMA.64x256x16.F32 R24, R164, gdesc[UR4].tnspB, R24, gsb0 ;  /* 0x43e00004a4187df0 */ /* 0x000fe20008000818 */
[----:B------:R-:W-:Y:S02]  /*fd10*/  VIADD R14, R12, 0x100 ;  /* 0x000001000c0e7836 */ /* 0x000fe40000000000 */
[----:B------:R-:W-:-:S03]  /*fd20*/  IMAD.MOV.U32 R15, RZ, RZ, R13 ;  /* 0x000000ffff0f7224 */ /* 0x000fc600078e000d */
[----:B------:R-:W-:Y:S02]  /*fd30*/  R2UR UR6, R14 ;  /* 0x000000000e0672ca */ /* 0x000fe400000e0000 */
[----:B------:R-:W-:Y:S01]  /*fd40*/  R2UR UR7, R15 ;  /* 0x000000000f0772ca */ /* 0x000fe200000e0000 */
[----:B------:R-:W-:Y:S01]  /*fd50*/  VIADD R12, R12, 0x180 ;  /* 0x000001800c0c7836 */ /* 0x000fe20000000000 */
        /* <DEDUP_REMOVED lines=71> */
[----:B------:R-:W-:Y:S03]  /*101d0*/  HGMMA.64x256x16.F32 R24, R172, gdesc[UR4].tnspB, R24, gsb0 ;  /* 0x43e00004ac187df0 */ /* 0x000fe60008000818 */
        /* <DEDUP_REMOVED lines=34> */
[----:B0-----:R-:W4:Y:S04]  /*10400*/  LDL R78, [R1+0x1e4] ;  /* 0x0001e400014e7983 */ /* 0x001f280000100800 */
[----:B-1----:R-:W4:Y:S04]  /*10410*/  LDL R80, [R1+0x1e8] ;  /* 0x0001e80001507983 */ /* 0x002f280000100800 */
[----:B------:R-:W4:Y:S04]  /*10420*/  LDL R82, [R1+0x1ec] ;  /* 0x0001ec0001527983 */ /* 0x000f280000100800 */
[----:B------:R-:W4:Y:S04]  /*10430*/  LDL R4, [R1+0x1f0] ;  /* 0x0001f00001047983 */ /* 0x000f280000100800 */
[----:B--2---:R-:W2:Y:S04]  /*10440*/  LDL R84, [R1+0x1f4] ;  /* 0x0001f40001547983 */ /* 0x004ea80000100800 */
[----:B------:R-:W2:Y:S04]  /*10450*/  LDL R86, [R1+0x1f8] ;  /* 0x0001f80001567983 */ /* 0x000ea80000100800 */
[----:B---3--:R-:W3:Y:S04]  /*10460*/  LDL R88, [R1+0x1fc] ;  /* 0x0001fc0001587983 */ /* 0x008ee80000100800 */
[----:B------:R-:W3:Y:S04]  /*10470*/  LDL R12, [R1+0x200] ;  /* 0x00020000010c7983 */ /* 0x000ee80000100800 */
[----:B------:R-:W3:Y:S04]  /*10480*/  LDL R90, [R1+0x204] ;  /* 0x00020400015a7983 */ /* 0x000ee80000100800 */
[----:B----4-:R-:W4:Y:S04]  /*10490*/  LDL R92, [R1+0x208] ;  /* 0x00020800015c7983 */ /* 0x010f280000100800 */
        /* <DEDUP_REMOVED lines=117> */
[----:B------:R-:W-:Y:S01]  /*10bf0*/  @!PT LDS RZ, [RZ] ;  /* 0x00000000fffff984 */ /* 0x000fe20000000800 */
[----:B------:R-:W-:Y:S01]  /*10c00*/  @!PT LDS RZ, [RZ] ;  /* 0x00000000fffff984 */ /* 0x000fe20000000800 */
[----:B------:R-:W-:Y:S01]  /*10c10*/  @!PT LDS RZ, [RZ] ;  /* 0x00000000fffff984 */ /* 0x000fe20000000800 */
[----:B------:R-:W-:Y:S01]  /*10c20*/  @!PT LDS RZ, [RZ] ;  /* 0x00000000fffff984 */ /* 0x000fe20000000800 */
[----:B------:R0:W-:Y:S06]  /*10c30*/  MEMBAR.ALL.CTA ;  /* 0x0000000000007992 */ /* 0x0001ec0000008000 */
[----:B0-----:R-:W0:Y:S04]  /*10c40*/  FENCE.VIEW.ASYNC.S ;  /* 0x00000000000073c6 */ /* 0x001e280000000000 */
[----:B------:R-:W-:Y:S04]  /*10c50*/  STL [R1+0x1e0], R0 ;  /* 0x0001e00001007387 */ /* 0x000fe80000100800 */
[----:B------:R-:W-:Y:S04]  /*10c60*/  STL [R1+0x1e4], R78 ;  /* 0x0001e44e01007387 */ /* 0x000fe80000100800 */
[----:B------:R-:W-:Y:S04]  /*10c70*/  STL [R1+0x1e8], R80 ;  /* 0x0001e85001007387 */ /* 0x000fe80000100800 */
[----:B------:R-:W-:Y:S04]  /*10c80*/  STL [R1+0x1ec], R82 ;  /* 0x0001ec5201007387 */ /* 0x000fe80000100800 */
[----:B------:R-:W-:Y:S04]  /*10c90*/  STL [R1+0x1f0], R4 ;  /* 0x0001f00401007387 */ /* 0x000fe80000100800 */
[----:B--2---:R-:W-:Y:S04]  /*10ca0*/  STL [R1+0x1f4], R84 ;  /* 0x0001f45401007387 */ /* 0x004fe80000100800 */
[----:B------:R-:W-:Y:S04]  /*10cb0*/  STL [R1+0x1f8], R86 ;  /* 0x0001f85601007387 */ /* 0x000fe80000100800 */
[----:B---3--:R-:W-:Y:S04]  /*10cc0*/  STL [R1+0x1fc], R88 ;  /* 0x0001fc5801007387 */ /* 0x008fe80000100800 */
[----:B------:R-:W-:Y:S04]  /*10cd0*/  STL [R1+0x200], R12 ;  /* 0x0002000c01007387 */ /* 0x000fe80000100800 */
        /* <DEDUP_REMOVED lines=119> */
[----:B0-----:R-:W-:-:S03]  /*11450*/  NOP ;  /* 0x0000000000007918 */ /* 0x001fc60000000000 */
[----:B-1----:R-:W3:Y:S04]  /*11460*/  LDL R3, [R1+0x28] ;  /* 0x0000280001037983 */ /* 0x002ee80000100800 */
[----:B------:R2:W5:Y:S01]  /*11470*/  LDL R0, [R1+0x1c8] ;  /* 0x0001c80001007983 */ /* 0x0005620000100800 */
[----:B------:R-:W-:Y:S01]  /*11480*/  BSSY B0, `(.L_x_5183) ;  /* 0x0000006000007945 */ /* 0x000fe20003800000 */
[----:B------:R-:W-:Y:S06]  /*11490*/  BAR.ARV 0xe, 0x100 ;  /* 0x0384000000007b1d */ /* 0x000fec0000002000 */
[----:B---3--:R-:W-:-:S04]  /*114a0*/  LOP3.LUT R3, R3, 0x1, RZ, 0xfc, !PT ;  /* 0x0000000103037812 */ /* 0x008fc800078efcff */
[----:B------:R-:W-:-:S13]  /*114b0*/  ISETP.NE.AND P0, PT, R3, 0x3, PT ;  /* 0x000000030300780c */ /* 0x000fda0003f05270 */
[----:B--2---:R-:W-:Y:S05]  /*114c0*/  @!P0 BRA `(.L_x_5184) ;  /* 0x0000000000048947 */ /* 0x004fea0003800000 */
[----:B------:R-:W-:Y:S01]  /*114d0*/  BPT.TRAP 0x1 ;  /* 0x000000040000795c */ /* 0x000fe20000300000 */
.L_x_5184:
[----:B------:R-:W-:Y:S05]  /*114e0*/  BSYNC B0 ;  /* 0x0000000000007941 */ /* 0x000fea0003800000 */
.L_x_5183:
[----:B------:R-:W2:Y:S01]  /*114f0*/  LDL.64 R12, [R1+0x48] ;  /* 0x00004800010c7983 */ /* 0x000ea20000100a00 */
[----:B------:R-:W-:Y:S02]  /*11500*/  UISETP.NE.AND UP1, UPT, UR41, URZ, UPT ;  /* 0x0000003f2900728c */ /* 0x000fe4000bf25270 */
[----:B------:R-:W-:Y:S01]  /*11510*/  UISETP.NE.AND UP0, UPT, UR43, URZ, UPT ;  /* 0x0000003f2b00728c */ /* 0x000fe2000bf05270 */
[----:B------:R-:W3:Y:S01]  /*11520*/  LDL R3, [R1+0x34] ;  /* 0x0000340001037983 */ /* 0x000ee20000100800 */
[----:B--2---:R-:W-:-:S05]  /*11530*/  MOV R7, R12 ;  /* 0x0000000c00077202 */ /* 0x004fca0000000f00 */
[----:B-----5:R-:W-:-:S05]  /*11540*/  IMAD R0, R0, 0x8, R7 ;  /* 0x0000000800007824 */ /* 0x020fca00078e0207 */
[----:B---3--:R-:W-:-:S04]  /*11550*/  PRMT R0, R3, 0x654, R0 ;  /* 0x0000065403007816 */ /* 0x008fc80000000000 */
[----:B------:R0:W-:Y:S02]  /*11560*/  SYNCS.ARRIVE.TRANS64.RED.A1T0 RZ, [R0+URZ], RZ ;  /* 0x000000ff00ff79a7 */ /* 0x0001e4000810043f */
[----:B0-----:R-:W2:Y:S01]  /*11570*/  LDL R0, [R1+0x50] ;  /* 0x0000500001007983 */ /* 0x001ea20000100800 */
[----:B------:R-:W-:Y:S02]  /*11580*/  PLOP3.LUT P0, PT, PT, PT, UP1, 0x80, 0x0 ;  /* 0x000000000000781c */ /* 0x000fe40003f0f018 */
[----:B------:R-:W-:Y:S01]  /*11590*/  PLOP3.LUT P1, PT, PT, PT, UP1, 0x80, 0x0 ;  /* 0x000000000000781c */ /* 0x000fe20003f2f018 */
[----:B------:R-:W-:Y:S01]  /*115a0*/  UIADD3 UR46, UR46, -0x2, URZ ;  /* 0xfffffffe2e2e7890 */ /* 0x000fe2000fffe03f */
[----:B--2---:R-:W-:-:S09]  /*115b0*/  IMAD.SHL.U32 R4, R0, 0x40, RZ ;  /* 0x0000004000047824 */ /* 0x004fd200078e00ff */
[----:B------:R-:W-:Y:S01]  /*115c0*/  @P0 IMAD.HI.U32 R5, R4, R5, RZ ;  /* 0x0000000504050227 */ /* 0x000fe200078e00ff */
[----:B------:R-:W-:-:S03]  /*115d0*/  PLOP3.LUT P0, PT, PT, PT, UP0, 0x40, 0x0 ;  /* 0x000000000000781c */ /* 0x000fc60003f0e808 */
[----:B------:R-:W-:Y:S01]  /*115e0*/  IMAD.MOV.U32 R0, RZ, RZ, R4 ;  /* 0x000000ffff007224 */ /* 0x000fe200078e0004 */
[----:B------:R-:W-:-:S05]  /*115f0*/  @P1 SHF.R.U32.HI R0, RZ, R6, R5 ;  /* 0x00000006ff001219 */ /* 0x000fca0000011605 */
[----:B------:R-:W-:Y:S02]  /*11600*/  VIADD R3, R0, UR45 ;  /* 0x0000002d00037c36 */ /* 0x000fe40008000000 */
[----:B------:R-:W-:Y:S02]  /*11610*/  IMAD.U32 R0, RZ, RZ, UR46 ;  /* 0x0000002eff007e24 */ /* 0x000fe4000f8e00ff */
[----:B------:R-:W-:Y:S01]  /*11620*/  IMAD.IADD R8, R3, 0x1, R8 ;  /* 0x0000000103087824 */ /* 0x000fe200078e0208 */
[----:B------:R-:W-:Y:S06]  /*11630*/  @P0 BRA `(.L_x_5185) ;  /* 0x0000000000400947 */ /* 0x000fec0003800000 */
[C---:B------:R-:W-:Y:S01]  /*11640*/  ISETP.GT.AND P0, PT, R3.reuse, RZ, PT ;  /* 0x000000ff0300720c */ /* 0x040fe20003f04270 */
[----:B------:R-:W-:Y:S01]  /*11650*/  BSSY B0, `(.L_x_5186) ;  /* 0x000000c000007945 */ /* 0x000fe20003800000 */
[----:B------:R-:W-:-:S11]  /*11660*/  VIADD R5, R3, 0xffffffff ;  /* 0xffffffff03057836 */ /* 0x000fd60000000000 */
[----:B------:R-:W-:Y:S05]  /*11670*/  @P0 BRA `(.L_x_5187) ;  /* 0x0000000000180947 */ /* 0x000fea0003800000 */
[----:B------:R-:W-:Y:S01]  /*11680*/  ISETP.NE.AND P0, PT, R9, 0x1, PT ;  /* 0x000000010900780c */ /* 0x000fe20003f05270 */
[----:B------:R-:W-:-:S12]  /*11690*/  IMAD.MOV R3, RZ, RZ, -R3 ;  /* 0x000000ffff037224 */ /* 0x000fd800078e0a03 */
[----:B------:R-:W-:-:S05]  /*116a0*/  @P0 IMAD.HI.U32 R10, R3, R10, RZ ;  /* 0x0000000a030a0227 */ /* 0x000fca00078e00ff */
[----:B------:R-:W-:-:S04]  /*116b0*/  @P0 SHF.R.U32.HI R3, RZ, R11, R10 ;  /* 0x0000000bff030219 */ /* 0x000fc8000001160a */
[----:B------:R-:W-:Y:S01]  /*116c0*/  LOP3.LUT R5, RZ, R3, RZ, 0x33, !PT ;  /* 0x00000003ff057212 */ /* 0x000fe200078e33ff */
[----:B------:R-:W-:Y:S06]  /*116d0*/  BRA `(.L_x_5188) ;  /* 0x00000000000c7947 */ /* 0x000fec0003800000 */
.L_x_5187:
[----:B------:R-:W-:-:S13]  /*116e0*/  ISETP.NE.AND P0, PT, R9, 0x1, PT ;  /* 0x000000010900780c */ /* 0x000fda0003f05270 */
[----:B------:R-:W-:-:S05]  /*116f0*/  @P0 IMAD.HI.U32 R10, R5, R10, RZ ;  /* 0x0000000a050a0227 */ /* 0x000fca00078e00ff */
[----:B------:R-:W-:-:S07]  /*11700*/  @P0 SHF.R.U32.HI R5, RZ, R11, R10 ;  /* 0x0000000bff050219 */ /* 0x000fce000001160a */
.L_x_5188:
[----:B------:R-:W-:Y:S05]  /*11710*/  BSYNC B0 ;  /* 0x0000000000007941 */ /* 0x000fea0003800000 */
.L_x_5186:
[----:B------:R-:W-:-:S05]  /*11720*/  IMAD R5, R5, R9, R9 ;  /* 0x0000000905057224 */ /* 0x000fca00078e0209 */
[----:B------:R-:W-:-:S07]  /*11730*/  VIMNMX R8, R8, R5, PT ;  /* 0x0000000508087248 */ /* 0x000fce0003fe0100 */
.L_x_5185:
[----:B------:R-:W-:Y:S01]  /*11740*/  SHF.R.S32.HI R3, RZ, 0x1f, R8 ;  /* 0x0000001fff037819 */ /* 0x000fe20000011408 */
[----:B------:R-:W-:Y:S03]  /*11750*/  BSSY B1, `(.L_x_5189) ;  /* 0x0000014000017945 */ /* 0x000fe60003800000 */
[----:B------:R-:W-:-:S04]  /*11760*/  LEA.HI R3, R3, R8, RZ, 0x6 ;  /* 0x0000000803037211 */ /* 0x000fc800078f30ff */
[----:B------:R-:W-:-:S04]  /*11770*/  SHF.R.S32.HI R3, RZ, 0x6, R3 ;  /* 0x00000006ff037819 */ /* 0x000fc80000011403 */
[----:B------:R-:W-:-:S04]  /*11780*/  VIMNMX R6, R3, UR42, !PT ;  /* 0x0000002a03067c48 */ /* 0x000fc8000ffe0100 */
[----:B------:R-:W-:-:S13]  /*11790*/  ISETP.GE.AND P0, PT, R0, R6, PT ;  /* 0x000000060000720c */ /* 0x000fda0003f06270 */
[----:B------:R-:W-:Y:S05]  /*117a0*/  @!P0 BRA `(.L_x_5190) ;  /* 0x0000000000388947 */ /* 0x000fea0003800000 */
[----:B------:R-:W-:Y:S01]  /*117b0*/  BSSY B0, `(.L_x_5191) ;  /* 0x000000b000007945 */ /* 0x000fe20003800000 */
.L_x_5192:
[C---:B------:R-:W-:Y:S01]  /*117c0*/  IADD3 R12, P0, R2.reuse, 0x50, RZ ;  /* 0x00000050020c7810 */ /* 0x040fe20007f1e0ff */
[C---:B------:R-:W-:Y:S01]  /*117d0*/  VIADD R7, R2.reuse, 0x128 ;  /* 0x0000012802077836 */ /* 0x040fe20000000000 */
[----:B------:R-:W-:Y:S02]  /*117e0*/  IADD3 R28, P1, R2, 0xcc, RZ ;  /* 0x000000cc021c7810 */ /* 0x000fe40007f3e0ff */
[----:B------:R-:W-:Y:S01]  /*117f0*/  MOV R3, 0x11830 ;  /* 0x0001183000037802 */ /* 0x000fe20000000f00 */
[--C-:B------:R-:W-:Y:S02]  /*11800*/  IMAD.X R13, RZ, RZ, R18.reuse, P0 ;  /* 0x000000ffff0d7224 */ /* 0x100fe400000e0612 */
[----:B------:R-:W-:-:S08]  /*11810*/  IMAD.X R29, RZ, RZ, R18, P1 ;  /* 0x000000ffff1d7224 */ /* 0x000fd000008e0612 */
[----:B------:R-:W-:Y:S05]  /*11820*/  CALL.REL.NOINC `($_ZN7cutlass13device_kernelIN5flash11enable_sm90INS1_16FlashAttnFwdSm90INS1_25CollectiveMainloopFwdSm90ILi2EN4cute5tupleIJNS5_1CILi1EEES8_S8_EEENS6_IJNS7_ILi64EEESA_SA_EEELi512ENS_6half_tEfNS_4arch4Sm90ELb0ELb1ELb1ELb0ELb1ELb0ELb1ELb0ELb0ELb1ELb0ELb0EEENS1_21CollectiveEpilogueFwdINS6_IJSA_NS7_ILi512EEESA_EEES9_SC_SE_Li256ELb0ELb1ELb0ELb0EEENS1_30DynamicPersistentTileSchedulerILi256ELi128ELb0ELb1ELb1EEEEEEEEEvNT_6ParamsE$_ZZN5flash25CollectiveMainloopFwdSm90ILi2EN4cute5tupleIJNS1_1CILi1EEES4_S4_EEENS2_IJNS3_ILi64EEES6_S6_EEELi512EN7cutlass6half_tEfNS8_4arch4Sm90ELb0ELb1ELb1ELb0ELb1ELb0ELb1ELb0ELb0ELb1ELb0ELb0EE3mmaINS_16FlashAttnFwdSm90ISC_NS_21CollectiveEpilogueFwdINS2_IJS6_NS3_ILi512EEES6_EEES5_S9_SB_Li256ELb0ELb1ELb0ELb0EEENS_30DynamicPersistentTileSchedulerILi256ELi128ELb0ELb1ELb1EEEE13SharedStorageENS1_6TensorINS1_11ArrayEngineIfLm128EEENS1_6LayoutINS2_IJNS2_IJNS3_ILi2EEESR_NS3_ILi32EEEEEES4_S4_EEENS2_IJNS2_IJS4_SR_NS3_ILi4EEEEEENS3_ILi0EEESX_EEEEEEENS_7SoftmaxILi2ELi0EEEEEbRKNSC_6ParamsENS8_13PipelineAsyncILi2EEES17_RNS8_13PipelineStateILj2EEERT0_RT1_iRiRKNS_16SeqlenInfoQKNewKILb0ELb0EEENS2_IJiiiiEEERT_ENKUliT_T0_T1_E_clIZSD_ISM_S10_S12_EbS15_S17_S17_S1A_S1C_S1E_iS1F_S1J_S1K_S1M_EUlRS1N_iE1_NS3_ILb0EEENS3_ILb1EEEEEDaiS1N_S1O_S1P_) ;  /* 0x000001b4000c7944 */ /* 0x000fea0003c00000 */
[C---:B------:R-:W-:Y:S01]  /*11830*/  ISETP.GT.AND P0, PT, R0.reuse, R6, PT ;  /* 0x000000060000720c */ /* 0x040fe20003f04270 */
[----:B------:R-:W-:-:S12]  /*11840*/  VIADD R0, R0, 0xffffffff ;  /* 0xffffffff00007836 */ /* 0x000fd80000000000 */
[----:B------:R-:W-:Y:S05]  /*11850*/  @P0 BRA `(.L_x_5192) ;  /* 0xfffffffc00d80947 */ /* 0x000fea000383ffff */
[----:B------:R-:W-:Y:S05]  /*11860*/  BSYNC B0 ;  /* 0x0000000000007941 */ /* 0x000fea0003800000 */
.L_x_5191:
[----:B------:R-:W2:Y:S02]  /*11870*/  LDL R4, [R1+0x50] ;  /* 0x0000500001047983 */ /* 0x000ea40000100800 */
[----:B--2---:R-:W-:-:S07]  /*11880*/  IMAD.SHL.U32 R4, R4, 0x40, RZ ;  /* 0x0000004004047824 */ /* 0x004fce00078e00ff */
.L_x_5190:
[----:B------:R-:W-:Y:S05]  /*11890*/  BSYNC B1 ;  /* 0x0000000000017941 */ /* 0x000fea0003800000 */
.L_x_5189:
[----:B------:R-:W-:Y:S01]  /*118a0*/  UISETP.NE.AND UP1, UPT, UR41, URZ, UPT ;  /* 0x0000003f2900728c */ /* 0x000fe2000bf25270 */
[----:B------:R-:W-:Y:S01]  /*118b0*/  VIADD R4, R4, 0x3f ;  /* 0x0000003f04047836 */ /* 0x000fe20000000000 */
[----:B------:R-:W-:-:S04]  /*118c0*/  UISETP.NE.AND UP0, UPT, UR43, URZ, UPT ;  /* 0x0000003f2b00728c */ /* 0x000fc8000bf05270 */
[----:B------:R-:W-:Y:S02]  /*118d0*/  PLOP3.LUT P0, PT, PT, PT, UP1, 0x80, 0x0 ;  /* 0x000000000000781c */ /* 0x000fe40003f0f018 */
[----:B------:R-:W-:-:S03]  /*118e0*/  PLOP3.LUT P1, PT, PT, PT, UP1, 0x80, 0x0 ;  /* 0x000000000000781c */ /* 0x000fc60003f2f018 */
[----:B------:R-:W-:-:S08]  /*118f0*/  @UP1 ULDC UR4, c[0x0][0x44c] ;  /* 0x0001130000041ab9 */ /* 0x000fd00000000800 */
[----:B------:R-:W-:Y:S01]  /*11900*/  @P0 IMAD.HI.U32 R3, R4, UR4, RZ ;  /* 0x0000000404030c27 */ /* 0x000fe2000f8e00ff */
[----:B------:R-:W-:Y:S01]  /*11910*/  PLOP3.LUT P0, PT, PT, PT, UP0, 0x40, 0x0 ;  /* 0x000000000000781c */ /* 0x000fe20003f0e808 */
[----:B------:R-:W-:-:S03]  /*11920*/  @UP1 ULDC UR4, c[0x0][0x450] ;  /* 0x0001140000041ab9 */ /* 0x000fc60000000800 */
[----:B------:R-:W-:Y:S01]  /*11930*/  @P1 SHF.R.U32.HI R4, RZ, UR4, R3 ;  /* 0x00000004ff041c19 */ /* 0x000fe20008011603 */
[----:B------:R-:W-:-:S04]  /*11940*/  ULDC UR4, c[0x0][0xad4] ;  /* 0x0002b50000047ab9 */ /* 0x000fc80000000800 */
[----:B------:R-:W-:-:S04]  /*11950*/  VIADD R4, R4, UR40 ;  /* 0x0000002804047c36 */ /* 0x000fc80008000000 */
[----:B------:R-:W-:Y:S01]  /*11960*/  VIADD R3, R4, -UR4 ;  /* 0x8000000404037c36 */ /* 0x000fe20008000000 */
[----:B------:R-:W-:Y:S06]  /*11970*/  @P0 BRA `(.L_x_5193) ;  /* 0x0000000000540947 */ /* 0x000fec0003800000 */
[----:B------:R-:W-:Y:S01]  /*11980*/  ISETP.GT.AND P0, PT, R4, -0x1, PT ;  /* 0xffffffff0400780c */ /* 0x000fe20003f04270 */
[----:B------:R-:W-:-:S12]  /*11990*/  BSSY B0, `(.L_x_5194) ;  /* 0x0000011000007945 */ /* 0x000fd80003800000 */
        /* <DEDUP_REMOVED lines=10> */
.L_x_5195:
[----:B------:R-:W-:Y:S02]  /*11a40*/  ULDC UR4, c[0x0][0xadc] ;  /* 0x0002b70000047ab9 */ /* 0x000fe40000000800 */
[----:B------:R-:W-:-:S05]  /*11a50*/  IMAD.U32 R7, RZ, RZ, UR4 ;  /* 0x00000004ff077e24 */ /* 0x000fca000f8e00ff */
[----:B------:R-:W-:-:S13]  /*11a60*/  ISETP.NE.AND P0, PT, R7, 0x1, PT ;  /* 0x000000010700780c */ /* 0x000fda0003f05270 */
[----:B------:R-:W0:Y:S02]  /*11a70*/  @P0 LDC.64 R8, c[0x0][0xae0] ;  /* 0x0002b800ff080b82 */ /* 0x000e240000000a00 */
[----:B0-----:R-:W-:-:S05]  /*11a80*/  @P0 IMAD.HI.U32 R6, R4, R8, RZ ;  /* 0x0000000804060227 */ /* 0x001fca00078e00ff */
[----:B------:R-:W-:-:S07]  /*11a90*/  @P0 SHF.R.U32.HI R4, RZ, R9, R6 ;  /* 0x00000009ff040219 */ /* 0x000fce0000011606 */
.L_x_5196:
[----:B------:R-:W-:Y:S05]  /*11aa0*/  BSYNC B0 ;  /* 0x0000000000007941 */ /* 0x000fea0003800000 */
.L_x_5194:
[----:B------:R-:W-:-:S05]  /*11ab0*/  IMAD R4, R4, R7, RZ ;  /* 0x0000000704047224 */ /* 0x000fca00078e02ff */
[----:B------:R-:W-:-:S07]  /*11ac0*/  VIMNMX R3, R3, R4, !PT ;  /* 0x0000000403037248 */ /* 0x000fce0007fe0100 */
.L_x_5193:
[----:B------:R-:W-:-:S05]  /*11ad0*/  VIADD R3, R3, 0x3f ;  /* 0x0000003f03037836 */ /* 0x000fca0000000000 */
[----:B------:R-:W-:-:S04]  /*11ae0*/  SHF.R.S32.HI R4, RZ, 0x1f, R3 ;  /* 0x0000001fff047819 */ /* 0x000fc80000011403 */
[----:B------:R-:W-:-:S04]  /*11af0*/  LEA.HI R4, R4, R3, RZ, 0x6 ;  /* 0x0000000304047211 */ /* 0x000fc800078f30ff */
[----:B------:R-:W-:-:S04]  /*11b00*/  SHF.R.S32.HI R4, RZ, 0x6, R4 ;  /* 0x00000006ff047819 */ /* 0x000fc80000011404 */
[----:B------:R-:W-:-:S04]  /*11b10*/  VIMNMX R177, R4, UR42, !PT ;  /* 0x0000002a04b17c48 */ /* 0x000fc8000ffe0100 */
[----:B------:R-:W-:-:S13]  /*11b20*/  ISETP.GE.AND P0, PT, R0, R177, PT ;  /* 0x000000b10000720c */ /* 0x000fda0003f06270 */
[----:B------:R-:W-:Y:S05]  /*11b30*/  @!P0 BRA `(.L_x_5197) ;  /* 0x0000007000588947 */ /* 0x000fea0003800000 */
.L_x_5220:
[----:B------:R-:W2:Y:S04]  /*11b40*/  LDL R58, [R1+0x1c8] ;  /* 0x0001c800013a7983 */ /* 0x000ea80000100800 */
[----:B0-----:R-:W3:Y:S04]  /*11b50*/  LDL R3, [R1+0x1d0] ;  /* 0x0001d00001037983 */ /* 0x001ee80000100800 */
[----:B------:R-:W4:Y:S01]  /*11b60*/  LDL R5, [R1] ;  /* 0x0000000001057983 */ /* 0x000f220000100800 */
[----:B--2---:R-:W-:-:S05]  /*11b70*/  VIADD R6, R58, 0x1 ;  /* 0x000000013a067836 */ /* 0x004fca0000000000 */
[----:B------:R-:W-:-:S13]  /*11b80*/  ISETP.NE.AND P0, PT, R6, 0x2, PT ;  /* 0x000000020600780c */ /* 0x000fda0003f05270 */
[----:B------:R0:W5:Y:S04]  /*11b90*/  @P0 LDL R8, [R1+0x1cc] ;  /* 0x0001cc0001080983 */ /* 0x0001680000100800 */
[----:B------:R-:W2:Y:S01]  /*11ba0*/  @!P0 LDL R7, [R1+0x1cc] ;  /* 0x0001cc0001078983 */ /* 0x000ea20000100800 */
[----:B---3--:R-:W-:Y:S01]  /*11bb0*/  VIADD R4, R3, 0x1 ;  /* 0x0000000103047836 */ /* 0x008fe20000000000 */
[----:B----4-:R-:W-:Y:S02]  /*11bc0*/  LOP3.LUT R5, R5, 0x1, RZ, 0xfc, !PT ;  /* 0x0000000105057812 */ /* 0x010fe400078efcff */
[----:B------:R1:W-:Y:S04]  /*11bd0*/  STL [R1+0x1c8], R6 ;  /* 0x0001c80601007387 */ /* 0x0003e80000100800 */
[----:B------:R0:W-:Y:S04]  /*11be0*/  STL [R1+0x1d0], R4 ;  /* 0x0001d00401007387 */ /* 0x0001e80000100800 */
[----:B------:R0:W-:Y:S01]  /*11bf0*/  @!P0 STL [R1+0x1c8], RZ ;  /* 0x0001c8ff01008387 */ /* 0x0001e20000100800 */
[----:B------:R-:W-:Y:S01]  /*11c00*/  ISETP.NE.AND P1, PT, R5, 0x3, PT ;  /* 0x000000030500780c */ /* 0x000fe20003f25270 */
[----:B------:R-:W-:Y:S05]  /*11c10*/  YIELD ;  /* 0x0000000000007946 */ /* 0x000fea0003800000 */
[----:B------:R-:W-:Y:S01]  /*11c20*/  BSSY B0, `(.L_x_5198) ;  /* 0x0000006000007945 */ /* 0x000fe20003800000 */
[----:B-1----:R-:W-:Y:S01]  /*11c30*/  @!P0 IMAD.MOV.U32 R6, RZ, RZ, RZ ;  /* 0x000000ffff068224 */ /* 0x002fe200078e00ff */
[----:B--2---:R-:W-:-:S05]  /*11c40*/  @!P0 LOP3.LUT R8, R7, 0x1, RZ, 0x3c, !PT ;  /* 0x0000000107088812 */ /* 0x004fca00078e3cff */
[----:B------:R0:W-:Y:S01]  /*11c50*/  @!P0 STL [R1+0x1cc], R8 ;  /* 0x0001cc0801008387 */ /* 0x0001e20000100800 */
[----:B------:R-:W-:Y:S05]  /*11c60*/  @!P1 BRA `(.L_x_5199) ;  /* 0x0000000000049947 */ /* 0x000fea0003800000 */
[----:B------:R-:W-:Y:S01]  /*11c70*/  BPT.TRAP 0x1 ;  /* 0x000000040000795c */ /* 0x000fe20000300000 */
.L_x_5199:
[----:B------:R-:W-:Y:S05]  /*11c80*/  BSYNC B0 ;  /* 0x0000000000007941 */ /* 0x000fea0003800000 */
.L_x_5198:
[----:B0-----:R-:W2:Y:S02]  /*11c90*/  LDL.64 R4, [R1+0x18] ;  /* 0x0000180001047983 */ /* 0x001ea40000100a00 */
[----:B--2---:R-:W-:Y:S02]  /*11ca0*/  MOV R3, R4 ;  /* 0x0000000400037202 */ /* 0x004fe40000000f00 */
[----:B-----5:R-:W-:-:S03]  /*11cb0*/  SHF.L.U32 R5, R8, 0x1f, RZ ;  /* 0x0000001f08057819 */ /* 0x020fc600000006ff */
[----:B------:R-:W-:-:S04]  /*11cc0*/  IMAD R6, R6, 0x8, R3 ;  /* 0x0000000806067824 */ /* 0x000fc800078e0203 */
[----:B------:R0:W1:Y:S01]  /*11cd0*/  SYNCS.PHASECHK.TRANS64.TRYWAIT P0, [R6+URZ], R5 ;  /* 0x00000005060075a7 */ /* 0x000062000800017f */
[----:B------:R0:W5:Y:S01]  /*11ce0*/  LDL.64 R8, [R1+0x1c8] ;  /* 0x0001c80001087983 */ /* 0x0001620000100a00 */
[----:B------:R-:W-:Y:S04]  /*11cf0*/  BSSY B0, `(.L_x_5200) ;  /* 0x0000003000007945 */ /* 0x000fe80003800000 */
[----:B------:R-:W-:Y:S05]  /*11d00*/  @!P1 BRA `(.L_x_5201) ;  /* 0x0000000000049947 */ /* 0x000fea0003800000 */
[----:B------:R-:W-:Y:S01]  /*11d10*/  BPT.TRAP 0x1 ;  /* 0x000000040000795c */ /* 0x000fe20000300000 */
.L_x_5201:
[----:B------:R-:W-:Y:S05]  /*11d20*/  BSYNC B0 ;  /* 0x0000000000007941 */ /* 0x000fea0003800000 */
.L_x_5200:
[----:B------:R-:W-:Y:S04]  /*11d30*/  BSSY B0, `(.L_x_5202) ;  /* 0x0000006000007945 */ /* 0x000fe80003800000 */
[----:B-1----:R-:W-:Y:S05]  /*11d40*/  @P0 BRA `(.L_x_5203) ;  /* 0x0000000000100947 */ /* 0x002fea0003800000 */
[----:B-----5:R-:W-:Y:S01]  /*11d50*/  IMAD R8, R8, 0x8, R3 ;  /* 0x0000000808087824 */ /* 0x020fe200078e0203 */
[----:B------:R-:W-:-:S04]  /*11d60*/  SHF.L.U32 R9, R9, 0x1f, RZ ;  /* 0x0000001f09097819 */ /* 0x000fc800000006ff */
[----:B------:R-:W1:Y:S02]  /*11d70*/  SYNCS.PHASECHK.TRANS64.TRYWAIT P0, [R8+URZ], R9 ;  /* 0x00000009080075a7 */ /* 0x000e64000800017f */
[----:B-1----:R-:W-:Y:S05]  /*11d80*/  @!P0 BRA `(.L_x_5204) ;  /* 0x0000018000e88947 */ /* 0x002fea0003800000 */
.L_x_5203:
[----:B------:R-:W-:Y:S05]  /*11d90*/  BSYNC B0 ;  /* 0x0000000000007941 */ /* 0x000fea0003800000 */
.L_x_5202:
[----:B------:R-:W2:Y:S04]  /*11da0*/  LDL R3, [R1+0x1c8] ;  /* 0x0001c80001037983 */ /* 0x000ea80000100800 */
[----:B0-----:R-:W2:Y:S01]  /*11db0*/  LDL.64 R4, [R1+0x80] ;  /* 0x0000800001047983 */ /* 0x001ea20000100a00 */
[----:B------:R-:W-:Y:S05]  /*11dc0*/  WARPSYNC.ALL ;  /* 0x0000000000007948 */ /* 0x000fea0003800000 */
[----:B-1---5:R-:W3:Y:S04]  /*11dd0*/  LDL.64 R8, [R1+0x78] ;  /* 0x0000780001087983 */ /* 0x022ee80000100a00 */
[----:B------:R-:W4:Y:S04]  /*11de0*/  LDL.64 R6, [R1+0x78] ;  /* 0x0000780001067983 */ /* 0x000f280000100a00 */
[----:B------:R-:W4:Y:S04]  /*11df0*/  LDL.64 R10, [R1+0x78] ;  /* 0x00007800010a7983 */ /* 0x000f280000100a00 */
[----:B------:R-:W4:Y:S01]  /*11e00*/  LDL.64 R12, [R1+0x78] ;  /* 0x00007800010c7983 */ /* 0x000f220000100a00 */
[----:B--2---:R-:W-:Y:S01]  /*11e10*/  IMAD R4, R3, 0x200, R4 ;  /* 0x0000020003047824 */ /* 0x004fe200078e0204 */
[----:B------:R-:W-:Y:S01]  /*11e20*/  R2UR UR7, R5 ;  /* 0x00000000050772ca */ /* 0x000fe200000e0000 */
[----:B------:R-:W-:Y:S01]  /*11e30*/  WARPGROUP.ARRIVE ;  /* 0x00000000000079c5 */ /* 0x000fe20000000000 */
[----:B------:R-:W2:Y:S02]  /*11e40*/  LDL R3, [R1+0x28] ;  /* 0x0000280001037983 */ /* 0x000ea40000100800 */
[----:B------:R-:W-:-:S02]  /*11e50*/  R2UR UR6, R4 ;  /* 0x00000000040672ca */ /* 0x000fc400000e0000 */
[----:B------:R0:W5:Y:S01]  /*11e60*/  LDL.64 R14, [R1+0x1c8] ;  /* 0x0001c800010e7983 */ /* 0x0001620000100a00 */
[----:B---3--:R-:W-:Y:S02]  /*11e70*/  R2UR UR4, R8 ;  /* 0x00000000080472ca */ /* 0x008fe400000e0000 */
[----:B------:R-:W-:-:S13]  /*11e80*/  R2UR UR5, R9 ;  /* 0x00000000090572ca */ /* 0x000fda00000e0000 */
[----:B------:R-:W-:Y:S01]  /*11e90*/  HGMMA.64x64x16.F32 R24, gdesc[UR4], RZ, !UPT, gsb0 ;  /* 0x00e00000041879f0 */ /* 0x000fe2000c0008ff */
[----:B----4-:R-:W-:Y:S02]  /*11ea0*/  VIADD R6, R6, 0x2 ;  /* 0x0000000206067836 */ /* 0x010fe40000000000 */
[----:B------:R-:W-:Y:S02]  /*11eb0*/  VIADD R8, R4, 0x2 ;  /* 0x0000000204087836 */ /* 0x000fe40000000000 */
[----:B------:R-:W-:Y:S01]  /*11ec0*/  IMAD.MOV.U32 R9, RZ, RZ, R5 ;  /* 0x000000ffff097224 */ /* 0x000fe200078e0005 */
[----:B------:R-:W-:Y:S02]  /*11ed0*/  R2UR UR4, R6 ;  /* 0x00000000060472ca */ /* 0x000fe400000e0000 */
[----:B------:R-:W-:Y:S02]  /*11ee0*/  R2UR UR6, R8 ;  /* 0x00000000080672ca */ /* 0x000fe400000e0000 */
[----:B------:R-:W-:-:S02]  /*11ef0*/  R2UR UR7, R9 ;  /* 0x00000000090772ca */ /* 0x000fc400000e0000 */
[----:B------:R-:W-:Y:S01]  /*11f00*/  R2UR UR5, R7 ;  /* 0x00000000070572ca */ /* 0x000fe200000e0000 */
[----:B------:R-:W-:Y:S02]  /*11f10*/  WARPGROUP.DEPBAR.LE gsb0, 0x0 ;  /* 0x00008000000079c5 */ /* 0x000fe40000010000 */
[----:B------:R-:W-:-:S10]  /*11f20*/  WARPGROUP.ARRIVE ;  /* 0x00000000000079c5 */ /* 0x000fd40000000000 */
[----:B------:R-:W-:Y:S01]  /*11f30*/  HGMMA.64x64x16.F32 R24, gdesc[UR4], R24, gsb0 ;  /* 0x00e00000041879f0 */ /* 0x000fe20008000818 */
        /* <DEDUP_REMOVED lines=11> */
[----:B------:R-:W-:Y:S01]  /*11ff0*/  VIADD R12, R12, 0x6 ;  /* 0x000000060c0c7836 */ /* 0x000fe20000000000 */
[----:B------:R-:W-:Y:S02]  /*12000*/  R2UR UR7, R5 ;  /* 0x00000000050772ca */ /* 0x000fe400000e0000 */
[----:B------:R-:W-:Y:S02]  /*12010*/  R2UR UR6, R4 ;  /* 0x00000000040672ca */ /* 0x000fe400000e0000 */
[----:B------:R-:W-:Y:S02]  /*12020*/  R2UR UR4, R12 ;  /* 0x000000000c0472ca */ /* 0x000fe400000e0000 */
[----:B------:R-:W-:Y:S01]  /*12030*/  R2UR UR5, R13 ;  /* 0x000000000d0572ca */ /* 0x000fe200000e0000 */
[----:B------:R-:W-:Y:S01]  /*12040*/  IMAD.MOV.U32 R6, RZ, RZ, 0x1 ;  /* 0x00000001ff067424 */ /* 0x000fe200078e00ff */
[----:B------:R0:W-:Y:S01]  /*12050*/  STL [R1+0x60], RZ ;  /* 0x000060ff01007387 */ /* 0x0001e20000100800 */
[----:B------:R-:W-:-:S02]  /*12060*/  WARPGROUP.DEPBAR.LE gsb0, 0x0 ;  /* 0x00008000000079c5 */ /* 0x000fc40000010000 */
[----:B------:R-:W-:-:S08]  /*12070*/  WARPGROUP.ARRIVE ;  /* 0x00000000000079c5 */ /* 0x000fd00000000000 */
[----:B------:R-:W-:Y:S01]  /*12080*/  HGMMA.64x64x16.F32 R24, gdesc[UR4], R24, gsb0 ;  /* 0x00e00000041879f0 */ /* 0x000fe20008000818 */
[----:B------:R0:W-:Y:S01]  /*12090*/  STL [R1+0x60], R6 ;  /* 0x0000600601007387 */ /* 0x0001e20000100800 */
[----:B--2---:R-:W-:-:S03]  /*120a0*/  LOP3.LUT R3, R3, 0x1, RZ, 0xfc, !PT ;  /* 0x0000000103037812 */ /* 0x004fc600078efcff */
[----:B------:R0:W-:Y:S04]  /*120b0*/  STL [R1+0x60], R6 ;  /* 0x0000600601007387 */ /* 0x0001e80000100800 */
[----:B------:R0:W-:Y:S04]  /*120c0*/  STL [R1+0x60], R6 ;  /* 0x0000600601007387 */ /* 0x0001e80000100800 */
[----:B------:R0:W-:Y:S01]  /*120d0*/  STL [R1+0x60], R6 ;  /* 0x0000600601007387 */ /* 0x0001e20000100800 */
[----:B------:R-:W-:Y:S01]  /*120e0*/  ISETP.NE.AND P1, PT, R3, 0x3, PT ;  /* 0x000000030300780c */ /* 0x000fe20003f25270 */
[----:B------:R-:W-:Y:S01]  /*120f0*/  BSSY B0, `(.L_x_5205) ;  /* 0x0000004000007945 */ /* 0x000fe20003800000 */
[----:B------:R-:W-:-:S11]  /*12100*/  WARPGROUP.DEPBAR.LE gsb0, 0x0 ;  /* 0x00008000000079c5 */ /* 0x000fd60000010000 */
[----:B0-----:R-:W-:Y:S05]  /*12110*/  @!P1 BRA `(.L_x_5206) ;  /* 0x0000000000049947 */ /* 0x001fea0003800000 */
[----:B------:R-:W-:Y:S01]  /*12120*/  BPT.TRAP 0x1 ;  /* 0x000000040000795c */ /* 0x000fe20000300000 */
.L_x_5206:
[----:B------:R-:W-:Y:S05]  /*12130*/  BSYNC B0 ;  /* 0x0000000000007941 */ /* 0x000fea0003800000 */
.L_x_5205:
        /* <DEDUP_REMOVED lines=8> */
.L_x_5208:
[----:B------:R-:W-:Y:S05]  /*121c0*/  BSYNC B0 ;  /* 0x0000000000007941 */ /* 0x000fea0003800000 */
.L_x_5207:
[----:B------:R-:W-:Y:S04]  /*121d0*/  BSSY B0, `(.L_x_5209) ;  /* 0x0000004000007945 */ /* 0x000fe80003800000 */
[----:B-1----:R-:W-:Y:S05]  /*121e0*/  @P0 BRA `(.L_x_5210) ;  /* 0x0000000000080947 */ /* 0x002fea0003800000 */
[----:B------:R-:W1:Y:S02]  /*121f0*/  SYNCS.PHASECHK.TRANS64.TRYWAIT P0, [R14+URZ], R15 ;  /* 0x0000000f0e0075a7 */ /* 0x000e64000800017f */
[----:B-1----:R-:W-:Y:S05]  /*12200*/  @!P0 BRA `(.L_x_5211) ;  /* 0x0000017c00dc8947 */ /* 0x002fea0003800000 */
.L_x_5210:
[----:B------:R-:W-:Y:S05]  /*12210*/  BSYNC B0 ;  /* 0x0000000000007941 */ /* 0x000fea0003800000 */
.L_x_5209:
[----:B------:R-:W2:Y:S04]  /*12220*/  LDL R7, [R1+0x68] ;  /* 0x0000680001077983 */ /* 0x000ea80000100800 */
[----:B------:R-:W3:Y:S04]  /*12230*/  LDL R3, [R1+0x1c8] ;  /* 0x0001c80001037983 */ /* 0x000ee80000100800 */
[----:B------:R-:W3:Y:S04]  /*12240*/  LDL.64 R4, [R1+0x98] ;  /* 0x0000980001047983 */ /* 0x000ee80000100a00 */
[----:B------:R-:W4:Y:S04]  /*12250*/  LDL.64 R8, [R1+0x90] ;  /* 0x0000900001087983 */ /* 0x000f280000100a00 */
[----:B------:R-:W4:Y:S04]  /*12260*/  LDL.64 R10, [R1+0x90] ;  /* 0x00009000010a7983 */ /* 0x000f280000100a00 */
[----:B------:R-:W4:Y:S04]  /*12270*/  LDL.64 R12, [R1+0x90] ;  /* 0x00009000010c7983 */ /* 0x000f280000100a00 */
[----:B01----:R-:W4:Y:S01]  /*12280*/  LDL.64 R14, [R1+0x90] ;  /* 0x00009000010e7983 */ /* 0x003f220000100a00 */
        /* <DEDUP_REMOVED lines=177> */
[----:B0-----:R-:W-:-:S05]  /*12da0*/  SHF.R.U32.HI R59, RZ, 0x7, R59 ;  /* 0x00000007ff3b7819 */ /* 0x001fca000001163b */
[----:B------:R-:W0:Y:S01]  /*12db0*/  SHFL.IDX PT, R3, R59, RZ, 0x1f ;  /* 0x00001fff3b037589 */ /* 0x000e2200000e0000 */
[----:B------:R-:W-:Y:S02]  /*12dc0*/  WARPGROUP.DEPBAR.LE gsb0, 0x0 ;  /* 0x00008000000079c5 */ /* 0x000fe40000010000 */
[----:B------:R-:W-:-:S06]  /*12dd0*/  WARPGROUP.ARRIVE ;  /* 0x00000000000079c5 */ /* 0x000fcc0000000000 */
[----:B------:R-:W-:Y:S01]  /*12de0*/  HGMMA.64x64x16.F32 R24, gdesc[UR4], R24, gsb0 ;  /* 0x00e00000041879f0 */ /* 0x000fe20008000818 */
[----:B0-----:R-:W-:Y:S01]  /*12df0*/  ISETP.GT.AND P0, PT, R3, 0x7f, PT ;  /* 0x0000007f0300780c */ /* 0x001fe20003f04270 */
[----:B------:R-:W-:-:S03]  /*12e00*/  VIADD R8, R4, 0x800 ;  /* 0x0000080004087836 */ /* 0x000fc60000000000 */
[----:B------:R-:W-:Y:S01]  /*12e10*/  SEL R3, RZ, 0x2, !P0 ;  /* 0x00000002ff037807 */ /* 0x000fe20004000000 */
[----:B------:R-:W-:-:S03]  /*12e20*/  IMAD.MOV.U32 R57, RZ, RZ, R5 ;  /* 0x000000ffff397224 */ /* 0x000fc600078e0005 */
[----:B----4-:R-:W-:Y:S01]  /*12e30*/  IADD3 R10, R10, 0x800, R3 ;  /* 0x000008000a0a7810 */ /* 0x010fe20007ffe003 */
[----:B------:R-:W-:Y:S01]  /*12e40*/  IMAD.IADD R56, R3, 0x1, R8 ;  /* 0x0000000103387824 */ /* 0x000fe200078e0208 */
[----:B------:R-:W-:Y:S01]  /*12e50*/  R2UR UR11, R57 ;  /* 0x00000000390b72ca */ /* 0x000fe200000e0000 */
[----:B------:R-:W-:Y:S01]  /*12e60*/  UMOV UR4, 0x1 ;  /* 0x0000000100047882 */ /* 0x000fe20000000000 */
[----:B------:R-:W-:Y:S02]  /*12e70*/  R2UR UR8, R10 ;  /* 0x000000000a0872ca */ /* 0x000fe400000e0000 */
[----:B------:R-:W-:Y:S02]  /*12e80*/  R2UR UR10, R56 ;  /* 0x00000000380a72ca */ /* 0x000fe400000e0000 */
[----:B------:R-:W-:Y:S01]  /*12e90*/  R2UR UR9, R11 ;  /* 0x000000000b0972ca */ /* 0x000fe200000e0000 */
[----:B------:R-:W-:Y:S01]  /*12ea0*/  UISETP.NE.U32.AND UP0, UPT, UR4, URZ, UPT ;  /* 0x0000003f0400728c */ /* 0x000fe2000bf05070 */
[----:B------:R-:W-:-:S02]  /*12eb0*/  WARPGROUP.DEPBAR.LE gsb0, 0x0 ;  /* 0x00008000000079c5 */ /* 0x000fc40000010000 */
[----:B------:R-:W-:Y:S01]  /*12ec0*/  WARPGROUP.ARRIVE ;  /* 0x00000000000079c5 */ /* 0x000fe20000000000 */
[----:B------:R-:W-:Y:S01]  /*12ed0*/  IMAD.MOV.U32 R9, RZ, RZ, 0x4 ;  /* 0x00000004ff097424 */ /* 0x000fe200078e00ff */
[----:B------:R-:W-:Y:S01]  /*12ee0*/  R2UR UR5, R13 ;  /* 0x000000000d0572ca */ /* 0x000fe200000e0000 */
[----:B------:R-:W4:Y:S06]  /*12ef0*/  LDL.64 R56, [R1+0x90] ;  /* 0x0000900001387983 */ /* 0x000f2c0000100a00 */
[----:B------:R-:W-:Y:S01]  /*12f00*/  HGMMA.64x64x16.F32 R24, gdesc[UR8], R24, UP0, gsb0 ;  /* 0x00e00000081879f0 */ /* 0x000fe2000b800818 */
[----:B------:R-:W-:Y:S01]  /*12f10*/  SEL R7, R9, 0x2, P0 ;  /* 0x0000000209077807 */ /* 0x000fe20000000000 */
[----:B------:R-:W-:-:S03]  /*12f20*/  IMAD.MOV.U32 R11, RZ, RZ, R5 ;  /* 0x000000ffff0b7224 */ /* 0x000fc600078e0005 */
[----:B------:R-:W-:Y:S01]  /*12f30*/  IADD3 R12, R7, 0x800, R12 ;  /* 0x00000800070c7810 */ /* 0x000fe20007ffe00c */
[----:B------:R-:W-:Y:S01]  /*12f40*/  IMAD.IADD R10, R8, 0x1, R7 ;  /* 0x00000001080a7824 */ /* 0x000fe200078e0207 */
        /* <DEDUP_REMOVED lines=41> */
[----:B------:R-:W3:Y:S01]  /*131e0*/  LDL.64 R60, [R1+0x90] ;  /* 0x00009000013c7983 */ /* 0x000ee20000100a00 */
        /* <DEDUP_REMOVED lines=17> */
[----:B----4-:R-:W-:Y:S01]  /*13300*/  IADD3 R56, R9, 0xa00, R56 ;  /* 0x00000a0009387810 */ /* 0x010fe20007ffe038 */
        /* <DEDUP_REMOVED lines=168> */
.L_x_5213:
[----:B------:R-:W-:Y:S05]  /*13d90*/  BSYNC B0 ;  /* 0x0000000000007941 */ /* 0x000fea0003800000 */
.L_x_5212:
[----:B------:R-:W2:Y:S02]  /*13da0*/  LDL.64 R4, [R1+0x20] ;  /* 0x0000200001047983 */ /* 0x000ea40000100a00 */
[----:B--2---:R-:W-:-:S05]  /*13db0*/  MOV R4, R4 ;  /* 0x0000000400047202 */ /* 0x004fca0000000f00 */
[----:B-----5:R-:W-:-:S05]  /*13dc0*/  IMAD R3, R3, 0x8, R4 ;  /* 0x0000000803037824 */ /* 0x020fca00078e0204 */
[----:B------:R-:W-:-:S04]  /*13dd0*/  PRMT R3, R12, 0x654, R3 ;  /* 0x000006540c037816 */ /* 0x000fc80000000003 */
[----:B------:R0:W-:Y:S01]  /*13de0*/  SYNCS.ARRIVE.TRANS64.RED.A1T0 RZ, [R3+URZ], RZ ;  /* 0x000000ff03ff79a7 */ /* 0x0001e2000810043f */
[----:B------:R-:W2:Y:S04]  /*13df0*/  LDL.64 R6, [R1+0x100] ;  /* 0x0001000001067983 */ /* 0x000ea80000100a00 */
[----:B------:R-:W3:Y:S04]  /*13e00*/  LDL.64 R4, [R1+0x3f0] ;  /* 0x0003f00001047983 */ /* 0x000ee80000100a00 */
[----:B------:R-:W4:Y:S04]  /*13e10*/  LDL R15, [R1+0x410] ;  /* 0x00041000010f7983 */ /* 0x000f280000100800 */
[----:B------:R-:W4:Y:S04]  /*13e20*/  LDL.64 R20, [R1+0x400] ;  /* 0x0004000001147983 */ /* 0x000f280000100a00 */
[----:B--2---:R-:W2:Y:S02]  /*13e30*/  LD.E R6, desc[UR36][R6.64] ;  /* 0x0000002406067980 */ /* 0x004ea4000c101900 */
[-C--:B--2---:R-:W-:Y:S01]  /*13e40*/  FMUL.FTZ R11, R24, R6.reuse ;  /* 0x00000006180b7220 */ /* 0x084fe20000410000 */
[-C--:B------:R-:W-:Y:S01]  /*13e50*/  FMUL.FTZ R14, R26, R6.reuse ;  /* 0x000000061a0e7220 */ /* 0x080fe20000410000 */
[-C--:B0-----:R-:W-:Y:S01]  /*13e60*/  FMUL.FTZ R3, R25, R6.reuse ;  /* 0x0000000619037220 */ /* 0x081fe20000410000 */
[-C--:B------:R-:W-:Y:S01]  /*13e70*/  FMUL.FTZ R12, R27, R6.reuse ;  /* 0x000000061b0c7220 */ /* 0x080fe20000410000 */
[-C--:B------:R-:W-:Y:S01]  /*13e80*/  FMUL.FTZ R9, R28, R6.reuse ;  /* 0x000000061c097220 */ /* 0x080fe20000410000 */
[-C--:B------:R-:W-:Y:S01]  /*13e90*/  FMUL.FTZ R182, R30, R6.reuse ;  /* 0x000000061eb67220 */ /* 0x080fe20000410000 */
[----:B------:R-:W3:Y:S01]  /*13ea0*/  MUFU.TANH R11, R11 ;  /* 0x0000000b000b7308 */ /* 0x000ee20000002400 */
[-C--:B------:R-:W-:Y:S01]  /*13eb0*/  FMUL.FTZ R73, R29, R6.reuse ;  /* 0x000000061d497220 */ /* 0x080fe20000410000 */
[-C--:B------:R-:W-:Y:S01]  /*13ec0*/  FMUL.FTZ R180, R31, R6.reuse ;  /* 0x000000061fb47220 */ /* 0x080fe20000410000 */
[-C--:B------:R-:W-:Y:S01]  /*13ed0*/  FMUL.FTZ R77, R32, R6.reuse ;  /* 0x00000006204d7220 */ /* 0x080fe20000410000 */
[-C--:B------:R-:W-:Y:S01]  /*13ee0*/  FMUL.FTZ R192, R34, R6.reuse ;  /* 0x0000000622c07220 */ /* 0x080fe20000410000 */
[-C--:B------:R-:W-:Y:S01]  /*13ef0*/  FMUL.FTZ R83, R33, R6.reuse ;  /* 0x0000000621537220 */ /* 0x080fe20000410000 */
[-C--:B------:R-:W-:Y:S01]  /*13f00*/  FMUL.FTZ R184, R35, R6.reuse ;  /* 0x0000000623b87220 */ /* 0x080fe20000410000 */
[-C--:B------:R-:W-:Y:S01]  /*13f10*/  FMUL.FTZ R87, R36, R6.reuse ;  /* 0x0000000624577220 */ /* 0x080fe20000410000 */
[----:B------:R-:W0:Y:S01]  /*13f20*/  MUFU.TANH R14, R14 ;  /* 0x0000000e000e7308 */ /* 0x000e220000002400 */
[-C--:B------:R-:W-:Y:S01]  /*13f30*/  FMUL.FTZ R208, R38, R6.reuse ;  /* 0x0000000626d07220 */ /* 0x080fe20000410000 */
[-C--:B------:R-:W-:Y:S01]  /*13f40*/  FMUL.FTZ R93, R37, R6.reuse ;  /* 0x00000006255d7220 */ /* 0x080fe20000410000 */
[-C--:B------:R-:W-:Y:S01]  /*13f50*/  FMUL.FTZ R196, R39, R6.reuse ;  /* 0x0000000627c47220 */ /* 0x080fe20000410000 */
[-C--:B------:R-:W-:Y:S01]  /*13f60*/  FMUL.FTZ R97, R40, R6.reuse ;  /* 0x0000000628617220 */ /* 0x080fe20000410000 */
[-C--:B------:R-:W-:Y:S01]  /*13f70*/  FMUL.FTZ R212, R42, R6.reuse ;  /* 0x000000062ad47220 */ /* 0x080fe20000410000 */
[-C--:B------:R-:W-:Y:S01]  /*13f80*/  FMUL.FTZ R103, R41, R6.reuse ;  /* 0x0000000629677220 */ /* 0x080fe20000410000 */
[-C--:B------:R-:W-:Y:S01]  /*13f90*/  FMUL.FTZ R210, R43, R6.reuse ;  /* 0x000000062bd27220 */ /* 0x080fe20000410000 */
[----:B------:R-:W1:Y:S01]  /*13fa0*/  MUFU.TANH R3, R3 ;  /* 0x0000000300037308 */ /* 0x000e620000002400 */
[-C--:B------:R-:W-:Y:S01]  /*13fb0*/  FMUL.FTZ R107, R44, R6.reuse ;  /* 0x000000062c6b7220 */ /* 0x080fe20000410000 */
[-C--:B------:R-:W-:Y:S01]  /*13fc0*/  FMUL.FTZ R216, R46, R6.reuse ;  /* 0x000000062ed87220 */ /* 0x080fe20000410000 */
[-C--:B------:R-:W-:Y:S01]  /*13fd0*/  FMUL.FTZ R113, R45, R6.reuse ;  /* 0x000000062d717220 */ /* 0x080fe20000410000 */
[-C--:B------:R-:W-:Y:S01]  /*13fe0*/  FMUL.FTZ R214, R47, R6.reuse ;  /* 0x000000062fd67220 */ /* 0x080fe20000410000 */
[-C--:B------:R-:W-:Y:S01]  /*13ff0*/  FMUL.FTZ R117, R48, R6.reuse ;  /* 0x0000000630757220 */ /* 0x080fe20000410000 */
[-C--:B------:R-:W-:Y:S01]  /*14000*/  FMUL.FTZ R220, R50, R6.reuse ;  /* 0x0000000632dc7220 */ /* 0x080fe20000410000 */
[-C--:B------:R-:W-:Y:S01]  /*14010*/  FMUL.FTZ R123, R49, R6.reuse ;  /* 0x00000006317b7220 */ /* 0x080fe20000410000 */
[----:B------:R-:W2:Y:S01]  /*14020*/  MUFU.TANH R12, R12 ;  /* 0x0000000c000c7308 */ /* 0x000ea20000002400 */
[-C--:B------:R-:W-:Y:S01]  /*14030*/  FMUL.FTZ R218, R51, R6.reuse ;  /* 0x0000000633da7220 */ /* 0x080fe20000410000 */
[-C--:B------:R-:W-:Y:S01]  /*14040*/  FMUL.FTZ R125, R52, R6.reuse ;  /* 0x00000006347d7220 */ /* 0x080fe20000410000 */
[-C--:B------:R-:W-:Y:S01]  /*14050*/  FMUL.FTZ R222, R54, R6.reuse ;  /* 0x0000000636de7220 */ /* 0x080fe20000410000 */
[-C--:B------:R-:W-:Y:S01]  /*14060*/  FMUL.FTZ R135, R53, R6.reuse ;  /* 0x0000000635877220 */ /* 0x080fe20000410000 */
[----:B------:R-:W-:Y:S01]  /*14070*/  FMUL.FTZ R224, R55, R6 ;  /* 0x0000000637e07220 */ /* 0x000fe20000410000 */
[----:B------:R-:W4:Y:S02]  /*14080*/  LDL.64 R24, [R1+0xb8] ;  /* 0x0000b80001187983 */ /* 0x000f240000100a00 */
[----:B------:R-:W2:Y:S08]  /*14090*/  MUFU.TANH R9, R9 ;  /* 0x0000000900097308 */ /* 0x000eb00000002400 */
[----:B------:R-:W2:Y:S01]  /*140a0*/  MUFU.TANH R182, R182 ;  /* 0x000000b600b67308 */ /* 0x000ea20000002400 */
[----:B---3--:R-:W-:-:S02]  /*140b0*/  FMNMX.FTZ R8, R11, R4, !PT ;  /* 0x000000040b087209 */ /* 0x008fc40007810000 */
[----:B0-----:R-:W-:-:S05]  /*140c0*/  FMNMX.FTZ R7, R14, R5, !PT ;  /* 0x000000050e077209 */ /* 0x001fca0007810000 */
[----:B------:R-:W0:Y:S08]  /*140d0*/  MUFU.TANH R73, R73 ;  /* 0x0000004900497308 */ /* 0x000e300000002400 */
[----:B------:R-:W3:Y:S01]  /*140e0*/  MUFU.TANH R180, R180 ;  /* 0x000000b400b47308 */ /* 0x000ee20000002400 */
[----:B-1----:R-:W-:Y:S02]  /*140f0*/  FMNMX.FTZ R8, R3, R8, !PT ;  /* 0x0000000803087209 */ /* 0x002fe40007810000 */
[----:B--2---:R-:W-:-:S05]  /*14100*/  FMNMX.FTZ R7, R12, R7, !PT ;  /* 0x000000070c077209 */ /* 0x004fca0007810000 */
[----:B------:R-:W1:Y:S08]  /*14110*/  MUFU.TANH R77, R77 ;  /* 0x0000004d004d7308 */ /* 0x000e700000002400 */
[----:B------:R-:W2:Y:S01]  /*14120*/  MUFU.TANH R192, R192 ;  /* 0x000000c000c07308 */ /* 0x000ea20000002400 */
[----:B------:R-:W-:Y:S02]  /*14130*/  FMNMX.FTZ R8, R9, R8, !PT ;  /* 0x0000000809087209 */ /* 0x000fe40007810000 */
[----:B------:R-:W-:-:S05]  /*14140*/  FMNMX.FTZ R7, R182, R7, !PT ;  /* 0x00000007b6077209 */ /* 0x000fca0007810000 */
[----:B------:R-:W2:Y:S08]  /*14150*/  MUFU.TANH R83, R83 ;  /* 0x0000005300537308 */ /* 0x000eb00000002400 */
[----:B------:R-:W2:Y:S01]  /*14160*/  MUFU.TANH R184, R184 ;  /* 0x000000b800b87308 */ /* 0x000ea20000002400 */
[----:B0-----:R-:W-:Y:S02]  /*14170*/  FMNMX.FTZ R8, R73, R8, !PT ;  /* 0x0000000849087209 */ /* 0x001fe40007810000 */
[----:B---3--:R-:W-:-:S05]  /*14180*/  FMNMX.FTZ R7, R180, R7, !PT ;  /* 0x00000007b4077209 */ /* 0x008fca0007810000 */
        /* <DEDUP_REMOVED lines=39> */
[----:B--2---:R-:W-:-:S02]  /*14400*/  FMNMX.FTZ R7, R218, R7, !PT ;  /* 0x00000007da077209 */ /* 0x004fc40007810000 */
[----:B------:R-:W-:Y:S02]  /*14410*/  FMNMX.FTZ R6, R125, R8, !PT ;  /* 0x000000087d067209 */ /* 0x000fe40007810000 */
[----:B------:R-:W-:Y:S02]  /*14420*/  FMNMX.FTZ R7, R222, R7, !PT ;  /* 0x00000007de077209 */ /* 0x000fe40007810000 */
[----:B0-----:R-:W-:Y:S02]  /*14430*/  FMNMX.FTZ R6, R135, R6, !PT ;  /* 0x0000000687067209 */ /* 0x001fe40007810000 */
[----:B---3--:R-:W-:-:S03]  /*14440*/  FMNMX.FTZ R7, R224, R7, !PT ;  /* 0x00000007e0077209 */ /* 0x008fc60007810000 */
[----:B------:R-:W0:Y:S04]  /*14450*/  SHFL.BFLY PT, R13, R6, 0x2, 0x1f ;  /* 0x0c401f00060d7f89 */ /* 0x000e2800000e0000 */
[----:B------:R-:W-:Y:S04]  /*14460*/  STL.64 [R1+0x3f0], R6 ;  /* 0x0003f00601007387 */ /* 0x000fe80000100a00 */
[----:B------:R-:W2:Y:S01]  /*14470*/  LDL R26, [R1+0x3f4] ;  /* 0x0003f400011a7983 */ /* 0x000ea20000100800 */
[----:B0-----:R-:W-:-:S05]  /*14480*/  FMNMX.FTZ R13, R6, R13, !PT ;  /* 0x0000000d060d7209 */ /* 0x001fca0007810000 */
[----:B------:R-:W0:Y:S02]  /*14490*/  SHFL.BFLY PT, R8, R13, 0x1, 0x1f ;  /* 0x0c201f000d087f89 */ /* 0x000e2400000e0000 */
[----:B0-----:R-:W-:-:S05]  /*144a0*/  FMNMX.FTZ R8, R13, R8, !PT ;  /* 0x000000080d087209 */ /* 0x001fca0007810000 */
[----:B------:R-:W-:Y:S04]  /*144b0*/  STL [R1+0x3f0], R8 ;  /* 0x0003f00801007387 */ /* 0x000fe80000100800 */
[----:B------:R-:W3:Y:S04]  /*144c0*/  LDL R27, [R1+0x3f0] ;  /* 0x0003f000011b7983 */ /* 0x000ee80000100800 */
[----:B--2---:R-:W0:Y:S02]  /*144d0*/  SHFL.BFLY PT, R7, R26, 0x2, 0x1f ;  /* 0x0c401f001a077f89 */ /* 0x004e2400000e0000 */
[----:B0-----:R-:W-:-:S05]  /*144e0*/  FMNMX.FTZ R7, R7, R26, !PT ;  /* 0x0000001a07077209 */ /* 0x001fca0007810000 */
[----:B------:R-:W0:Y:S02]  /*144f0*/  SHFL.BFLY PT, R6, R7, 0x1, 0x1f ;  /* 0x0c201f0007067f89 */ /* 0x000e2400000e0000 */
[----:B0-----:R-:W-:Y:S01]  /*14500*/  FMNMX.FTZ R6, R7, R6, !PT ;  /* 0x0000000607067209 */ /* 0x001fe20007810000 */
[----:B---3--:R-:W-:-:S04]  /*14510*/  FADD.FTZ R4, R4, -R27 ;  /* 0x8000001b04047221 */ /* 0x008fc80000010000 */
[----:B------:R-:W-:Y:S01]  /*14520*/  FADD.FTZ R10, R5, -R6 ;  /* 0x80000006050a7221 */ /* 0x000fe20000010000 */
[----:B----4-:R-:W-:-:S03]  /*14530*/  FMUL.FTZ R4, R4, R15 ;  /* 0x0000000f04047220 */ /* 0x010fc60000410000 */
[----:B------:R-:W-:Y:S01]  /*14540*/  FMUL.FTZ R10, R15, R10 ;  /* 0x0000000a0f0a7220 */ /* 0x000fe20000410000 */
[----:B------:R-:W0:Y:S08]  /*14550*/  MUFU.EX2 R151, R4 ;  /* 0x0000000400977308 */ /* 0x000e300000000800 */
[----:B------:R-:W1:Y:S01]  /*14560*/  MUFU.EX2 R150, R10 ;  /* 0x0000000a00967308 */ /* 0x000e620000000800 */
[----:B------:R2:W-:Y:S01]  /*14570*/  STL [R1+0x3f4], R6 ;  /* 0x0003f40601007387 */ /* 0x0005e20000100800 */
[----:B0-----:R-:W-:Y:S01]  /*14580*/  FMUL.FTZ R20, R151, R20 ;  /* 0x0000001497147220 */ /* 0x001fe20000410000 */
[----:B-1----:R-:W-:-:S05]  /*14590*/  FMUL.FTZ R21, R21, R150 ;  /* 0x0000009615157220 */ /* 0x002fca0000410000 */
[----:B------:R2:W-:Y:S04]  /*145a0*/  STL.64 [R1+0x400], R20 ;  /* 0x0004001401007387 */ /* 0x0005e80000100a00 */
[----:B------:R-:W3:Y:S01]  /*145b0*/  LD.E R5, desc[UR36][R24.64+0x4] ;  /* 0x0000042418057980 */ /* 0x000ee2000c101900 */
[----:B------:R-:W-:Y:S01]  /*145c0*/  BSSY B0, `(.L_x_5214) ;  /* 0x000000c000007945 */ /* 0x000fe20003800000 */
[----:B---3--:R-:W-:-:S13]  /*145d0*/  ISETP.NE.AND P0, PT, R5, RZ, PT ;  /* 0x000000ff0500720c */ /* 0x008fda0003f05270 */
[----:B--2---:R-:W-:Y:S05]  /*145e0*/  @P0 BRA `(.L_x_5215) ;  /* 0x0000000000240947 */ /* 0x004fea0003800000 */
[----:B------:R-:W2:Y:S04]  /*145f0*/  LDL.64 R20, [R1+0xc0] ;  /* 0x0000c00001147983 */ /* 0x000ea80000100a00 */
[----:B------:R-:W3:Y:S04]  /*14600*/  LD.E R25, desc[UR36][R24.64] ;  /* 0x0000002418197980 */ /* 0x000ee8000c101900 */
[----:B--2---:R-:W2:Y:S01]  /*14610*/  LD.E.64 R6, desc[UR36][R20.64] ;  /* 0x0000002414067980 */ /* 0x004ea2000c101b00 */
[----:B---3--:R-:W-:-:S04]  /*14620*/  IMAD R4, R58, 0x40, R25 ;  /* 0x000000403a047824 */ /* 0x008fc800078e0219 */
[----:B--2---:R-:W-:-:S05]  /*14630*/  IMAD.WIDE R4, R4, 0x4, R6 ;  /* 0x0000000404047825 */ /* 0x004fca00078e0206 */
[----:B------:R0:W-:Y:S04]  /*14640*/  ST.E desc[UR36][R4.64], R151 ;  /* 0x0000009704007985 */ /* 0x0001e8000c101924 */
[----:B------:R-:W2:Y:S04]  /*14650*/  LDL.64 R24, [R1+0xb8] ;  /* 0x0000b80001187983 */ /* 0x000ea80000100a00 */
[----:B--2---:R-:W2:Y:S02]  /*14660*/  LD.E R6, desc[UR36][R24.64+0x4] ;  /* 0x0000042418067980 */ /* 0x004ea4000c101900 */
[----:B0-2---:R-:W-:-:S13]  /*14670*/  ISETP.NE.AND P0, PT, R6, RZ, PT ;  /* 0x000000ff0600720c */ /* 0x005fda0003f05270 */
.L_x_5215:
[----:B------:R-:W-:Y:S05]  /*14680*/  BSYNC B0 ;  /* 0x0000000000007941 */ /* 0x000fea0003800000 */
.L_x_5214:
[----:B------:R-:W-:Y:S04]  /*14690*/  BSSY B0, `(.L_x_5216) ;  /* 0x0000009000007945 */ /* 0x000fe80003800000 */
[----:B------:R-:W-:Y:S05]  /*146a0*/  @P0 BRA `(.L_x_5217) ;  /* 0x00000000001c0947 */ /* 0x000fea0003800000 */
[----:B------:R-:W2:Y:S04]  /*146b0*/  LDL.64 R6, [R1+0xc0] ;  /* 0x0000c00001067983 */ /* 0x000ea80000100a00 */
[----:B------:R-:W3:Y:S04]  /*146c0*/  LD.E R25, desc[UR36][R24.64] ;  /* 0x0000002418197980 */ /* 0x000ee8000c101900 */
[----:B--2---:R-:W2:Y:S01]  /*146d0*/  LD.E.64 R4, desc[UR36][R6.64] ;  /* 0x0000002406047980 */ /* 0x004ea2000c101b00 */
[----:B---3--:R-:W-:-:S04]  /*146e0*/  IMAD R58, R58, 0x40, R25 ;  /* 0x000000403a3a7824 */ /* 0x008fc800078e0219 */
[----:B------:R-:W-:-:S04]  /*146f0*/  VIADD R58, R58, 0x8 ;  /* 0x000000083a3a7836 */ /* 0x000fc80000000000 */
[----:B--2---:R-:W-:-:S05]  /*14700*/  IMAD.WIDE R4, R58, 0x4, R4 ;  /* 0x000000043a047825 */ /* 0x004fca00078e0204 */
[----:B------:R0:W-:Y:S02]  /*14710*/  ST.E desc[UR36][R4.64], R150 ;  /* 0x0000009604007985 */ /* 0x0001e4000c101924 */
.L_x_5217:
[----:B------:R-:W-:Y:S05]  /*14720*/  BSYNC B0 ;  /* 0x0000000000007941 */ /* 0x000fea0003800000 */
.L_x_5216:
[----:B------:R-:W2:Y:S04]  /*14730*/  LDL R195, [R1+0x410] ;  /* 0x0004100001c37983 */ /* 0x000ea80000100800 */
[----:B------:R-:W2:Y:S04]  /*14740*/  LDL.64 R132, [R1+0x3f0] ;  /* 0x0003f00001847983 */ /* 0x000ea80000100a00 */
[----:B0-----:R-:W3:Y:S04]  /*14750*/  LDL.64 R4, [R1+0x400] ;  /* 0x0004000001047983 */ /* 0x001ee80000100a00 */
        /* <DEDUP_REMOVED lines=51> */
[-C--:B--2---:R-:W-:Y:S01]  /*14a90*/  FMUL.FTZ R132, R132, R195.reuse ;  /* 0x000000c384847220 */ /* 0x084fe20000410000 */
[----:B------:R-:W-:-:S03]  /*14aa0*/  FMUL.FTZ R193, R133, R195 ;  /* 0x000000c385c17220 */ /* 0x000fc60000410000 */
        /* <DEDUP_REMOVED lines=16> */
[----:B------:R-:W2:Y:S04]  /*14bb0*/  LDL.64 R72, [R1+0x390] ;  /* 0x0003900001487983 */ /* 0x000ea80000100a00 */
        /* <DEDUP_REMOVED lines=12> */
[----:B------:R-:W2:Y:S01]  /*14c80*/  LDL.64 R134, [R1+0x398] ;  /* 0x0003980001867983 */ /* 0x000ea20000100a00 */
[-CC-:B------:R-:W-:Y:S01]  /*14c90*/  FFMA.FTZ R161, R14, R195.reuse, -R193.reuse ;  /* 0x000000c30ea17223 */ /* 0x180fe200000108c1 */
[-CC-:B------:R-:W-:Y:S01]  /*14ca0*/  FFMA.FTZ R20, R12, R195.reuse, -R193.reuse ;  /* 0x000000c30c147223 */ /* 0x180fe200000108c1 */
[----:B------:R-:W-:Y:S01]  /*14cb0*/  MUFU.EX2 R21, R21 ;  /* 0x0000001500157308 */ /* 0x000fe20000000800 */
[-CC-:B------:R-:W-:Y:S01]  /*14cc0*/  FFMA.FTZ R163, R182, R195.reuse, -R193.reuse ;  /* 0x000000c3b6a37223 */ /* 0x180fe200000108c1 */
[----:B------:R-:W-:-:S06]  /*14cd0*/  FFMA.FTZ R14, R180, R195, -R193 ;  /* 0x000000c3b40e7223 */ /* 0x000fcc00000108c1 */
[----:B------:R-:W3:Y:S01]  /*14ce0*/  MUFU.EX2 R161, R161 ;  /* 0x000000a100a17308 */ /* 0x000ee20000000800 */
[----:B------:R-:W-:-:S07]  /*14cf0*/  FFMA.FTZ R165, R192, R195, -R193 ;  /* 0x000000c3c0a57223 */ /* 0x000fce00000108c1 */
[----:B------:R-:W0:Y:S08]  /*14d00*/  MUFU.EX2 R20, R20 ;  /* 0x0000001400147308 */ /* 0x000e300000000800 */
[----:B------:R-:W1:Y:S01]  /*14d10*/  MUFU.EX2 R160, R160 ;  /* 0x000000a000a07308 */ /* 0x000e620000000800 */
[----:B------:R-:W-:-:S07]  /*14d20*/  FFMA.FTZ R12, R184, R195, -R193 ;  /* 0x000000c3b80c7223 */ /* 0x000fce00000108c1 */
[----:B------:R-:W1:Y:S08]  /*14d30*/  MUFU.EX2 R163, R163 ;  /* 0x000000a300a37308 */ /* 0x000e700000000800 */
[----:B------:R-:W1:Y:S01]  /*14d40*/  MUFU.EX2 R162, R162 ;  /* 0x000000a200a27308 */ /* 0x000e620000000800 */
[----:B---3--:R-:W-:Y:S01]  /*14d50*/  FADD.FTZ R173, R161, R5 ;  /* 0x00000005a1ad7221 */ /* 0x008fe20000010000 */
[----:B------:R-:W-:-:S06]  /*14d60*/  FFMA.FTZ R167, R208, R195, -R193 ;  /* 0x000000c3d0a77223 */ /* 0x000fcc00000108c1 */
[----:B------:R-:W3:Y:S01]  /*14d70*/  MUFU.EX2 R14, R14 ;  /* 0x0000000e000e7308 */ /* 0x000ee20000000800 */
[----:B------:R-:W-:-:S07]  /*14d80*/  FADD.FTZ R5, R21, R4 ;  /* 0x0000000415057221 */ /* 0x000fce0000010000 */
[----:B------:R-:W3:Y:S01]  /*14d90*/  MUFU.EX2 R15, R15 ;  /* 0x0000000f000f7308 */ /* 0x000ee20000000800 */
[----:B0-----:R-:W-:Y:S01]  /*14da0*/  FADD.FTZ R4, R20, R173 ;  /* 0x000000ad14047221 */ /* 0x001fe20000010000 */
[----:B------:R-:W-:-:S06]  /*14db0*/  FFMA.FTZ R184, R196, R195, -R193 ;  /* 0x000000c3c4b87223 */ /* 0x000fcc00000108c1 */
[----:B------:R-:W0:Y:S01]  /*14dc0*/  MUFU.EX2 R165, R165 ;  /* 0x000000a500a57308 */ /* 0x000e220000000800 */
[----:B-1----:R-:W-:-:S07]  /*14dd0*/  FADD.FTZ R5, R160, R5 ;  /* 0x00000005a0057221 */ /* 0x002fce0000010000 */
[----:B------:R-:W1:Y:S01]  /*14de0*/  MUFU.EX2 R164, R164 ;  /* 0x000000a400a47308 */ /* 0x000e620000000800 */
[----:B------:R-:W-:Y:S01]  /*14df0*/  FADD.FTZ R173, R163, R4 ;  /* 0x00000004a3ad7221 */ /* 0x000fe20000010000 */
[----:B------:R-:W-:-:S06]  /*14e00*/  FFMA.FTZ R169, R212, R195, -R193 ;  /* 0x000000c3d4a97223 */ /* 0x000fcc00000108c1 */
[----:B------:R-:W1:Y:S01]  /*14e10*/  MUFU.EX2 R12, R12 ;  /* 0x0000000c000c7308 */ /* 0x000e620000000800 */
[----:B------:R-:W-:-:S07]  /*14e20*/  FADD.FTZ R4, R162, R5 ;  /* 0x00000005a2047221 */ /* 0x000fce0000010000 */
        /* <DEDUP_REMOVED lines=13> */
[----:B------:R-:W4:Y:S01]  /*14f00*/  MUFU.EX2 R169, R169 ;  /* 0x000000a900a97308 */ /* 0x000f220000000800 */
[----:B------:R-:W-:-:S07]  /*14f10*/  FADD.FTZ R5, R13, R4 ;  /* 0x000000040d057221 */ /* 0x000fce0000010000 */
[----:B------:R-:W4:Y:S01]  /*14f20*/  MUFU.EX2 R168, R168 ;  /* 0x000000a800a87308 */ /* 0x000f220000000800 */
        /* <DEDUP_REMOVED lines=10> */
[----:B----4-:R-:W-:Y:S01]  /*14fd0*/  FADD.FTZ R180, R169, R180 ;  /* 0x000000b4a9b47221 */ /* 0x010fe20000010000 */
[----:B------:R-:W-:-:S06]  /*14fe0*/  FADD.FTZ R5, R168, R5 ;  /* 0x00000005a8057221 */ /* 0x000fcc0000010000 */
[----:B------:R-:W4:Y:S01]  /*14ff0*/  MUFU.EX2 R182, R182 ;  /* 0x000000b600b67308 */ /* 0x000f220000000800 */
[----:B------:R-:W-:-:S07]  /*15000*/  FFMA.FTZ R175, R222, R195, -R193 ;  /* 0x000000c3deaf7223 */ /* 0x000fce00000108c1 */
[----:B------:R-:W4:Y:S01]  /*15010*/  MUFU.EX2 R170, R170 ;  /* 0x000000aa00aa7308 */ /* 0x000f220000000800 */
[----:B---3--:R-:W-:Y:S01]  /*15020*/  FADD.FTZ R192, R183, R180 ;  /* 0x000000b4b7c07221 */ /* 0x008fe20000010000 */
[----:B------:R-:W-:-:S06]  /*15030*/  FADD.FTZ R4, R10, R5 ;  /* 0x000000050a047221 */ /* 0x000fcc0000010000 */
[----:B------:R-:W3:Y:S01]  /*15040*/  MUFU.EX2 R173, R173 ;  /* 0x000000ad00ad7308 */ /* 0x000ee20000000800 */
[----:B------:R-:W-:-:S07]  /*15050*/  FFMA.FTZ R180, R224, R195, -R193 ;  /* 0x000000c3e0b47223 */ /* 0x000fce00000108c1 */
[----:B------:R-:W3:Y:S01]  /*15060*/  MUFU.EX2 R8, R8 ;  /* 0x0000000800087308 */ /* 0x000ee20000000800 */
[----:B0-----:R-:W-:Y:S01]  /*15070*/  FADD.FTZ R193, R171, R192 ;  /* 0x000000c0abc17221 */ /* 0x001fe20000010000 */
[----:B-1----:R-:W-:-:S06]  /*15080*/  FADD.FTZ R5, R9, R4 ;  /* 0x0000000409057221 */ /* 0x002fcc0000010000 */
[----:B------:R-:W0:Y:S08]  /*15090*/  MUFU.EX2 R181, R181 ;  /* 0x000000b500b57308 */ /* 0x000e300000000800 */
[----:B------:R-:W1:Y:S01]  /*150a0*/  MUFU.EX2 R172, R172 ;  /* 0x000000ac00ac7308 */ /* 0x000e620000000800 */
[----:B----4-:R-:W-:Y:S01]  /*150b0*/  FADD.FTZ R4, R182, R193 ;  /* 0x000000c1b6047221 */ /* 0x010fe20000010000 */
[----:B------:R-:W-:-:S06]  /*150c0*/  FADD.FTZ R5, R170, R5 ;  /* 0x00000005aa057221 */ /* 0x000fcc0000010000 */
[----:B------:R-:W-:Y:S08]  /*150d0*/  MUFU.EX2 R3, R3 ;  /* 0x0000000300037308 */ /* 0x000ff00000000800 */
[----:B------:R-:W4:Y:S01]  /*150e0*/  MUFU.EX2 R175, R175 ;  /* 0x000000af00af7308 */ /* 0x000f220000000800 */
[----:B---3--:R-:W-:Y:S01]  /*150f0*/  FADD.FTZ R4, R173, R4 ;  /* 0x00000004ad047221 */ /* 0x008fe20000010000 */
[----:B------:R-:W-:-:S06]  /*15100*/  FADD.FTZ R5, R8, R5 ;  /* 0x0000000508057221 */ /* 0x000fcc0000010000 */
[----:B------:R-:W3:Y:S08]  /*15110*/  MUFU.EX2 R174, R174 ;  /* 0x000000ae00ae7308 */ /* 0x000ef00000000800 */
[----:B------:R-:W3:Y:S01]  /*15120*/  MUFU.EX2 R180, R180 ;  /* 0x000000b400b47308 */ /* 0x000ee20000000800 */
[----:B0-----:R-:W-:Y:S01]  /*15130*/  FADD.FTZ R192, R181, R4 ;  /* 0x00000004b5c07221 */ /* 0x001fe20000010000 */
[----:B-1----:R-:W-:-:S03]  /*15140*/  FADD.FTZ R4, R172, R5 ;  /* 0x00000005ac047221 */ /* 0x002fc60000010000 */
[----:B----4-:R-:W-:Y:S01]  /*15150*/  FADD.FTZ R5, R175, R192 ;  /* 0x000000c0af057221 */ /* 0x010fe20000010000 */
[----:B------:R-:W-:Y:S01]  /*15160*/  FADD.FTZ R193, R3, R4 ;  /* 0x0000000403c17221 */ /* 0x000fe20000010000 */
[----:B------:R-:W-:-:S03]  /*15170*/  FMUL.FTZ R147, R151, R147 ;  /* 0x0000009397937220 */ /* 0x000fc60000410000 */
[----:B---3--:R-:W-:Y:S01]  /*15180*/  FADD.FTZ R4, R174, R193 ;  /* 0x000000c1ae047221 */ /* 0x008fe20000010000 */
[C---:B------:R-:W-:Y:S01]  /*15190*/  FMUL.FTZ R146, R151.reuse, R146 ;  /* 0x0000009297927220 */ /* 0x040fe20000410000 */
[C---:B------:R-:W-:Y:S01]  /*151a0*/  FMUL.FTZ R7, R151.reuse, R7 ;  /* 0x0000000797077220 */ /* 0x040fe20000410000 */
[C---:B------:R-:W-:Y:S01]  /*151b0*/  FMUL.FTZ R6, R151.reuse, R6 ;  /* 0x0000000697067220 */ /* 0x040fe20000410000 */
[C---:B------:R-:W-:Y:S01]  /*151c0*/  FMUL.FTZ R109, R150.reuse, R109 ;  /* 0x0000006d966d7220 */ /* 0x040fe20000410000 */
[----:B------:R-:W-:Y:S01]  /*151d0*/  FMUL.FTZ R108, R150, R108 ;  /* 0x0000006c966c7220 */ /* 0x000fe20000410000 */
[C---:B------:R-:W-:Y:S01]  /*151e0*/  FMUL.FTZ R143, R151.reuse, R143 ;  /* 0x0000008f978f7220 */ /* 0x040fe20000410000 */
[----:B------:R-:W-:Y:S01]  /*151f0*/  FADD.FTZ R5, R180, R5 ;  /* 0x00000005b4057221 */ /* 0x000fe20000010000 */
[C---:B------:R-:W-:Y:S01]  /*15200*/  FMUL.FTZ R142, R151.reuse, R142 ;  /* 0x0000008e978e7220 */ /* 0x040fe20000410000 */
[C---:B------:R-:W-:Y:S01]  /*15210*/  FMUL.FTZ R145, R150.reuse, R145 ;  /* 0x0000009196917220 */ /* 0x040fe20000410000 */
[C---:B------:R-:W-:Y:S01]  /*15220*/  FMUL.FTZ R144, R150.reuse, R144 ;  /* 0x0000009096907220 */ /* 0x040fe20000410000 */
[C---:B------:R-:W-:Y:S01]  /*15230*/  FMUL.FTZ R149, R151.reuse, R149 ;  /* 0x0000009597957220 */ /* 0x040fe20000410000 */
[----:B------:R0:W-:Y:S01]  /*15240*/  STL.64 [R1+0x400], R4 ;  /* 0x0004000401007387 */ /* 0x0001e20000100a00 */
[----:B------:R-:W-:Y:S01]  /*15250*/  BAR.SYNC.DEFER_BLOCKING 0xf, 0x100 ;  /* 0x03c4000000007b1d */ /* 0x000fe20000010000 */
        /* <DEDUP_REMOVED lines=23> */
[----:B0-----:R-:W3:Y:S01]  /*153d0*/  LD.E.64 R4, desc[UR36][R178.64+0x8] ;  /* 0x00000824b2047980 */ /* 0x001ee2000c101b00 */
        /* <DEDUP_REMOVED lines=9> */
[----:B------:R-:W4:Y:S04]  /*15470*/  LD.E.64 R178, desc[UR36][R178.64] ;  /* 0x00000024b2b27980 */ /* 0x000f28000c101b00 */
[----:B------:R-:W-:Y:S04]  /*15480*/  STL.64 [R1+0x1e0], R146 ;  /* 0x0001e09201007387 */ /* 0x000fe80000100a00 */
[----:B------:R0:W-:Y:S04]  /*15490*/  STL.64 [R1+0x200], R6 ;  /* 0x0002000601007387 */ /* 0x0001e80000100a00 */
[----:B------:R-:W-:Y:S01]  /*154a0*/  STL.64 [R1+0x2c8], R108 ;  /* 0x0002c86c01007387 */ /* 0x000fe20000100a00 */
[C---:B------:R-:W-:Y:S01]  /*154b0*/  FMUL.FTZ R54, R151.reuse, R54 ;  /* 0x0000003697367220 */ /* 0x040fe20000410000 */
[C---:B------:R-:W-:Y:S01]  /*154c0*/  FMUL.FTZ R57, R151.reuse, R57 ;  /* 0x0000003997397220 */ /* 0x040fe20000410000 */
[C---:B------:R-:W-:Y:S01]  /*154d0*/  FMUL.FTZ R56, R151.reuse, R56 ;  /* 0x0000003897387220 */ /* 0x040fe20000410000 */
[C---:B------:R-:W-:Y:S01]  /*154e0*/  FMUL.FTZ R59, R151.reuse, R59 ;  /* 0x0000003b973b7220 */ /* 0x040fe20000410000 */
[C---:B------:R-:W-:Y:S01]  /*154f0*/  FMUL.FTZ R58, R151.reuse, R58 ;  /* 0x0000003a973a7220 */ /* 0x040fe20000410000 */
[C---:B------:R-:W-:Y:S01]  /*15500*/  FMUL.FTZ R61, R151.reuse, R61 ;  /* 0x0000003d973d7220 */ /* 0x040fe20000410000 */
[C---:B------:R-:W-:Y:S01]  /*15510*/  FMUL.FTZ R60, R151.reuse, R60 ;  /* 0x0000003c973c7220 */ /* 0x040fe20000410000 */
[----:B0-----:R-:W3:Y:S04]  /*15520*/  LDL R6, [R1+0x1e0] ;  /* 0x0001e00001067983 */ /* 0x001ee80000100800 */
[----:B------:R-:W4:Y:S01]  /*15530*/  LDL R7, [R1+0x2cc] ;  /* 0x0002cc0001077983 */ /* 0x000f220000100800 */
        /* <DEDUP_REMOVED lines=10> */
[C---:B--2---:R-:W-:Y:S01]  /*155e0*/  FMUL.FTZ R73, R151.reuse, R73 ;  /* 0x0000004997497220 */ /* 0x044fe20000410000 */
        /* <DEDUP_REMOVED lines=128> */
[----:B0-----:R-:W4:Y:S04]  /*15df0*/  LDL R86, [R1+0x1e4] ;  /* 0x0001e40001567983 */ /* 0x001f280000100800 */
[----:B-1----:R-:W4:Y:S04]  /*15e00*/  LDL R88, [R1+0x1e8] ;  /* 0x0001e80001587983 */ /* 0x002f280000100800 */
        /* <DEDUP_REMOVED lines=10> */
[----:B---3--:R-:W3:Y:S04]  /*15eb0*/  LDL R104, [R1+0x214] ;  /* 0x0002140001687983 */ /* 0x008ee80000100800 */
[----:B------:R-:W3:Y:S04]  /*15ec0*/  LDL R106, [R1+0x218] ;  /* 0x00021800016a7983 */ /* 0x000ee80000100800 */
[----:B------:R-:W3:Y:S04]  /*15ed0*/  LDL R108, [R1+0x21c] ;  /* 0x00021c00016c7983 */ /* 0x000ee80000100800 */
[----:B------:R-:W3:Y:S04]  /*15ee0*/  LDL R30, [R1+0x220] ;  /* 0x00022000011e7983 */ /* 0x000ee80000100800 */
        /* <DEDUP_REMOVED lines=110> */
[----:B------:R-:W-:Y:S04]  /*165d0*/  STL [R1+0x1e0], R6 ;  /* 0x0001e00601007387 */ /* 0x000fe80000100800 */
[----:B------:R0:W-:Y:S04]  /*165e0*/  STL [R1+0x2cc], R7 ;  /* 0x0002cc0701007387 */ /* 0x0001e80000100800 */
[----:B------:R-:W4:Y:S04]  /*165f0*/  LDL R193, [R1+0x1c8] ;  /* 0x0001c80001c17983 */ /* 0x000f280000100800 */
[----:B0-----:R-:W4:Y:S04]  /*16600*/  LDL.64 R6, [R1+0x88] ;  /* 0x0000880001067983 */ /* 0x001f280000100a00 */
        /* <DEDUP_REMOVED lines=12> */
[----:B---3--:R-:W-:Y:S04]  /*166d0*/  STL [R1+0x214], R104 ;  /* 0x0002146801007387 */ /* 0x008fe80000100800 */
[----:B------:R-:W-:Y:S04]  /*166e0*/  STL [R1+0x218], R106 ;  /* 0x0002186a01007387 */ /* 0x000fe80000100800 */
[----:B------:R-:W-:Y:S04]  /*166f0*/  STL [R1+0x21c], R108 ;  /* 0x00021c6c01007387 */ /* 0x000fe80000100800 */
[----:B------:R-:W-:Y:S04]  /*16700*/  STL [R1+0x220], R30 ;  /* 0x0002201e01007387 */ /* 0x000fe80000100800 */
        /* <DEDUP_REMOVED lines=106> */
[----:B------:R4:W-:Y:S04]  /*16db0*/  STL [R1+0x3d0], R84 ;  /* 0x0003d05401007387 */ /* 0x0009e80000100800 */
[----:B------:R-:W-:Y:S04]  /*16dc0*/  STL [R1+0x3d4], R121 ;  /* 0x0003d47901007387 */ /* 0x000fe80000100800 */
[----:B------:R4:W-:Y:S04]  /*16dd0*/  STL [R1+0x3d8], R123 ;  /* 0x0003d87b01007387 */ /* 0x0009e80000100800 */
        /* <DEDUP_REMOVED lines=33> */
[----:B------:R-:W-:Y:S01]  /*16ff0*/  MOV R5, R4 ;  /* 0x0000000400057202 */ /* 0x000fe20000000f00 */
[----:B------:R-:W-:Y:S01]  /*17000*/  IMAD R6, R193, 0x1000, R6 ;  /* 0x00001000c1067824 */ /* 0x000fe200078e0206 */
[----:B------:R-:W-:-:S02]  /*17010*/  F2FP.F16.F32.PACK_AB R160, R160, R21 ;  /* 0x00000015a0a0723e */ /* 0x000fc400000000ff */
[----:B------:R-:W-:Y:S01]  /*17020*/  F2FP.F16.F32.PACK_AB R161, R20, R161 ;  /* 0x000000a114a1723e */ /* 0x000fe200000000ff */
[--C-:B------:R-:W-:Y:S01]  /*17030*/  IMAD R179, R179, 0x2, R5.reuse ;  /* 0x00000002b3b37824 */ /* 0x100fe200078e0205 */
[----:B------:R-:W-:Y:S01]  /*17040*/  F2FP.F16.F32.PACK_AB R162, R15, R162 ;  /* 0x000000a20fa2723e */ /* 0x000fe200000000ff */
[----:B------:R-:W-:Y:S01]  /*17050*/  IMAD R4, R178, 0x2, R5 ;  /* 0x00000002b2047824 */ /* 0x000fe200078e0205 */
[----:B------:R-:W-:Y:S02]  /*17060*/  F2FP.F16.F32.PACK_AB R163, R14, R163 ;  /* 0x000000a30ea3723e */ /* 0x000fe400000000ff */
[----:B------:R-:W-:Y:S02]  /*17070*/  F2FP.F16.F32.PACK_AB R164, R13, R164 ;  /* 0x000000a40da4723e */ /* 0x000fe400000000ff */
[----:B------:R-:W-:Y:S02]  /*17080*/  F2FP.F16.F32.PACK_AB R165, R12, R165 ;  /* 0x000000a50ca5723e */ /* 0x000fe400000000ff */
[----:B------:R-:W-:-:S02]  /*17090*/  F2FP.F16.F32.PACK_AB R166, R11, R166 ;  /* 0x000000a60ba6723e */ /* 0x000fc400000000ff */
[----:B------:R-:W-:Y:S01]  /*170a0*/  F2FP.F16.F32.PACK_AB R167, R184, R167 ;  /* 0x000000a7b8a7723e */ /* 0x000fe200000000ff */
[----:B------:R-:W-:Y:S01]  /*170b0*/  IMAD R178, R178, 0x2, R179 ;  /* 0x00000002b2b27824 */ /* 0x000fe200078e02b3 */
[----:B------:R-:W-:Y:S02]  /*170c0*/  R2UR UR6, R6 ;  /* 0x00000000060672ca */ /* 0x000fe400000e0000 */
[----:B------:R-:W-:Y:S02]  /*170d0*/  R2UR UR7, R7 ;  /* 0x00000000070772ca */ /* 0x000fe400000e0000 */
        /* <DEDUP_REMOVED lines=8> */
[----:B------:R-:W-:Y:S04]  /*17160*/  STSM.16.M88.4 [R5], R160 ;  /* 0x000000a005007844 */ /* 0x000fe80000000200 */
[----:B------:R0:W-:Y:S04]  /*17170*/  STSM.16.M88.4 [R4], R164 ;  /* 0x000000a404007844 */ /* 0x0001e80000000200 */
[----:B------:R-:W-:Y:S04]  /*17180*/  STSM.16.M88.4 [R179], R168 ;  /* 0x000000a8b3007844 */ /* 0x000fe80000000200 */
[----:B------:R-:W-:Y:S01]  /*17190*/  STSM.16.M88.4 [R178], R172 ;  /* 0x000000acb2007844 */ /* 0x000fe20000000200 */
[----:B------:R-:W-:-:S02]  /*171a0*/  VIADD R8, R6, 0x80 ;  /* 0x0000008006087836 */ /* 0x000fc40000000000 */
[----:B------:R-:W-:Y:S01]  /*171b0*/  IMAD.MOV.U32 R9, RZ, RZ, R7 ;  /* 0x000000ffff097224 */ /* 0x000fe200078e0007 */
[----:B--2---:R-:W-:-:S06]  /*171c0*/  WARPGROUP.ARRIVE ;  /* 0x00000000000079c5 */ /* 0x004fcc0000000000 */
[----:B------:R-:W-:Y:S01]  /*171d0*/  HGMMA.64x256x16.F32 R24, R160, gdesc[UR4].tnspB, R24, gsb0 ;  /* 0x43e00004a0187df0 */ /* 0x000fe20008000818 */
[----:B------:R-:W-:Y:S02]  /*171e0*/  R2UR UR6, R8 ;  /* 0x00000000080672ca */ /* 0x000fe400000e0000 */
[----:B------:R-:W-:Y:S01]  /*171f0*/  R2UR UR7, R9 ;  /* 0x00000000090772ca */ /* 0x000fe200000e0000 */
[----:B0-----:R-:W-:Y:S02]  /*17200*/  VIADD R4, R6, 0x100 ;  /* 0x0000010006047836 */ /* 0x001fe40000000000 */
[----:B------:R-:W-:Y:S01]  /*17210*/  IMAD.MOV.U32 R5, RZ, RZ, R7 ;  /* 0x000000ffff057224 */ /* 0x000fe200078e0007 */
        /* <DEDUP_REMOVED lines=277> */
[----:B------:R1:W-:Y:S04]  /*18370*/  STL [R1+0x1e0], R4 ;  /* 0x0001e00401007387 */ /* 0x0003e80000100800 */
        /* <DEDUP_REMOVED lines=128> */
[----:B-1----:R-:W4:Y:S04]  /*18b80*/  LDL R4, [R1+0x28] ;  /* 0x0000280001047983 */ /* 0x002f280000100800 */
[----:B--2---:R3:W5:Y:S01]  /*18b90*/  LDL R3, [R1+0x1c8] ;  /* 0x0001c80001037983 */ /* 0x0047620000100800 */
[----:B------:R-:W-:Y:S01]  /*18ba0*/  BSSY B0, `(.L_x_5218) ;  /* 0x0000006000007945 */ /* 0x000fe20003800000 */
[----:B------:R-:W-:Y:S06]  /*18bb0*/  BAR.ARV 0xe, 0x100 ;  /* 0x0384000000007b1d */ /* 0x000fec0000002000 */
[----:B----4-:R-:W-:-:S04]  /*18bc0*/  LOP3.LUT R4, R4, 0x1, RZ, 0xfc, !PT ;  /* 0x0000000104047812 */ /* 0x010fc800078efcff */
[----:B------:R-:W-:-:S13]  /*18bd0*/  ISETP.NE.AND P0, PT, R4, 0x3, PT ;  /* 0x000000030400780c */ /* 0x000fda0003f05270 */
[----:B---3--:R-:W-:Y:S05]  /*18be0*/  @!P0 BRA `(.L_x_5219) ;  /* 0x0000000000048947 */ /* 0x008fea0003800000 */
[----:B------:R-:W-:Y:S01]  /*18bf0*/  BPT.TRAP 0x1 ;  /* 0x000000040000795c */ /* 0x000fe20000300000 */
.L_x_5219:
[----:B------:R-:W-:Y:S05]  /*18c00*/  BSYNC B0 ;  /* 0x0000000000007941 */ /* 0x000fea0003800000 */
.L_x_5218:
[----:B------:R-:W2:Y:S04]  /*18c10*/  LDL.64 R6, [R1+0x48] ;  /* 0x0000480001067983 */ /* 0x000ea80000100a00 */
[----:B------:R-:W3:Y:S01]  /*18c20*/  LDL R4, [R1+0x34] ;  /* 0x0000340001047983 */ /* 0x000ee20000100800 */
[C---:B------:R-:W-:Y:S01]  /*18c30*/  ISETP.GT.AND P0, PT, R0.reuse, R177, PT ;  /* 0x000000b10000720c */ /* 0x040fe20003f04270 */
[----:B------:R-:W-:Y:S01]  /*18c40*/  VIADD R0, R0, 0xffffffff ;  /* 0xffffffff00007836 */ /* 0x000fe20000000000 */
[----:B--2---:R-:W-:-:S05]  /*18c50*/  MOV R6, R6 ;  /* 0x0000000600067202 */ /* 0x004fca0000000f00 */
[----:B-----5:R-:W-:-:S05]  /*18c60*/  IMAD R3, R3, 0x8, R6 ;  /* 0x0000000803037824 */ /* 0x020fca00078e0206 */
[----:B---3--:R-:W-:-:S04]  /*18c70*/  PRMT R3, R4, 0x654, R3 ;  /* 0x0000065404037816 */ /* 0x008fc80000000003 */
[----:B------:R0:W-:Y:S01]  /*18c80*/  SYNCS.ARRIVE.TRANS64.RED.A1T0 RZ, [R3+URZ], RZ ;  /* 0x000000ff03ff79a7 */ /* 0x0001e2000810043f */
[----:B------:R-:W-:Y:S05]  /*18c90*/  @P0 BRA `(.L_x_5220) ;  /* 0xffffff8c00a80947 */ /* 0x000fea000383ffff */
.L_x_5197:
[----:B------:R-:W-:-:S13]  /*18ca0*/  ISETP.GE.AND P0, PT, R0, UR42, PT ;  /* 0x0000002a00007c0c */ /* 0x000fda000bf06270 */
[----:B------:R-:W-:Y:S05]  /*18cb0*/  @!P0 BRA `(.L_x_5221) ;  /* 0x0000007c00f48947 */ /* 0x000fea0003800000 */
.L_x_5254:
[----:B------:R-:W2:Y:S04]  /*18cc0*/  LDL R58, [R1+0x1c8] ;  /* 0x0001c800013a7983 */ /* 0x000ea80000100800 */
[----:B01----:R-:W3:Y:S04]  /*18cd0*/  LDL R3, [R1+0x1d0] ;  /* 0x0001d00001037983 */ /* 0x003ee80000100800 */
        /* <DEDUP_REMOVED lines=18> */
.L_x_5223:
[----:B------:R-:W-:Y:S05]  /*18e00*/  BSYNC B0 ;  /* 0x0000000000007941 */ /* 0x000fea0003800000 */
.L_x_5222:
        /* <DEDUP_REMOVED lines=9> */
.L_x_5225:
[----:B------:R-:W-:Y:S05]  /*18ea0*/  BSYNC B0 ;  /* 0x0000000000007941 */ /* 0x000fea0003800000 */
.L_x_5224:
[----:B------:R-:W-:Y:S04]  /*18eb0*/  BSSY B0, `(.L_x_5226) ;  /* 0x0000006000007945 */ /* 0x000fe80003800000 */
[----:B-1----:R-:W-:Y:S05]  /*18ec0*/  @P0 BRA `(.L_x_5227) ;  /* 0x0000000000100947 */ /* 0x002fea0003800000 */
[----:B-----5:R-:W-:Y:S01]  /*18ed0*/  IMAD R8, R8, 0x8, R3 ;  /* 0x0000000808087824 */ /* 0x020fe200078e0203 */
[----:B------:R-:W-:-:S04]  /*18ee0*/  SHF.L.U32 R9, R9, 0x1f, RZ ;  /* 0x0000001f09097819 */ /* 0x000fc800000006ff */
[----:B------:R-:W1:Y:S02]  /*18ef0*/  SYNCS.PHASECHK.TRANS64.TRYWAIT P0, [R8+URZ], R9 ;  /* 0x00000009080075a7 */ /* 0x000e64000800017f */
[----:B-1----:R-:W-:Y:S05]  /*18f00*/  @!P0 BRA `(.L_x_5228) ;  /* 0x0000011000b08947 */ /* 0x002fea0003800000 */
.L_x_5227:
[----:B------:R-:W-:Y:S05]  /*18f10*/  BSYNC B0 ;  /* 0x0000000000007941 */ /* 0x000fea0003800000 */
.L_x_5226:
        /* <DEDUP_REMOVED lines=57> */
.L_x_5230:
[----:B------:R-:W-:Y:S05]  /*192b0*/  BSYNC B0 ;  /* 0x0000000000007941 */ /* 0x000fea0003800000 */
.L_x_5229:
        /* <DEDUP_REMOVED lines=8> */
.L_x_5232:
[----:B------:R-:W-:Y:S05]  /*19340*/  BSYNC B0 ;  /* 0x0000000000007941 */ /* 0x000fea0003800000 */
.L_x_5231:
[----:B------:R-:W-:Y:S04]  /*19350*/  BSSY B0, `(.L_x_5233) ;  /* 0x0000004000007945 */ /* 0x000fe80003800000 */
[----:B-1----:R-:W-:Y:S05]  /*19360*/  @P0 BRA `(.L_x_5234) ;  /* 0x0000000000080947 */ /* 0x002fea0003800000 */
[----:B------:R-:W1:Y:S02]  /*19370*/  SYNCS.PHASECHK.TRANS64.TRYWAIT P0, [R14+URZ], R15 ;  /* 0x0000000f0e0075a7 */ /* 0x000e64000800017f */
[----:B-1----:R-:W-:Y:S05]  /*19380*/  @!P0 BRA `(.L_x_5235) ;  /* 0x0000010c00a48947 */ /* 0x002fea0003800000 */
.L_x_5234:
[----:B------:R-:W-:Y:S05]  /*19390*/  BSYNC B0 ;  /* 0x0000000000007941 */ /* 0x000fea0003800000 */
.L_x_5233:
        /* <DEDUP_REMOVED lines=439> */
.L_x_5237:
[----:B------:R-:W-:Y:S05]  /*1af10*/  BSYNC B0 ;  /* 0x0000000000007941 */ /* 0x000fea0003800000 */
.L_x_5236:
[----:B------:R-:W2:Y:S02]  /*1af20*/  LDL.64 R4, [R1+0x20] ;  /* 0x0000200001047983 */ /* 0x000ea40000100a00 */
[----:B--2---:R-:W-:-:S05]  /*1af30*/  MOV R4, R4 ;  /* 0x0000000400047202 */ /* 0x004fca0000000f00 */
[----:B-----5:R-:W-:-:S05]  /*1af40*/  IMAD R3, R3, 0x8, R4 ;  /* 0x0000000803037824 */ /* 0x020fca00078e0204 */
[----:B------:R-:W-:-:S04]  /*1af50*/  PRMT R3, R12, 0x654, R3 ;  /* 0x000006540c037816 */ /* 0x000fc80000000003 */
[----:B------:R0:W-:Y:S01]  /*1af60*/  SYNCS.ARRIVE.TRANS64.RED.A1T0 RZ, [R3+URZ], RZ ;  /* 0x000000ff03ff79a7 */ /* 0x0001e2000810043f */
[----:B------:R-:W2:Y:S04]  /*1af70*/  LDL.64 R14, [R1+0x100] ;  /* 0x00010000010e7983 */ /* 0x000ea80000100a00 */
[----:B------:R-:W3:Y:S04]  /*1af80*/  LDL R20, [R1+0xcc] ;  /* 0x0000cc0001147983 */ /* 0x000ee80000100800 */
[----:B------:R-:W4:Y:S04]  /*1af90*/  LDL.64 R12, [R1+0xf0] ;  /* 0x0000f000010c7983 */ /* 0x000f280000100a00 */
[----:B------:R-:W4:Y:S04]  /*1afa0*/  LDL R21, [R1+0x50] ;  /* 0x0000500001157983 */ /* 0x000f280000100800 */
[----:B------:R-:W4:Y:S04]  /*1afb0*/  LDL R56, [R1+0xf8] ;  /* 0x0000f80001387983 */ /* 0x000f280000100800 */
[----:B------:R-:W4:Y:S04]  /*1afc0*/  LDL.128 R8, [R1+0xe0] ;  /* 0x0000e00001087983 */ /* 0x000f280000100c00 */
[----:B------:R-:W4:Y:S04]  /*1afd0*/  LDL.128 R4, [R1+0xd0] ;  /* 0x0000d00001047983 */ /* 0x000f280000100c00 */
[----:B--2---:R3:W0:Y:S02]  /*1afe0*/  LD.E R14, desc[UR36][R14.64] ;  /* 0x000000240e0e7980 */ /* 0x004624000c101900 */
[----:B---3--:R-:W-:-:S02]  /*1aff0*/  SHF.R.S32.HI R15, RZ, 0x1f, R20 ;  /* 0x0000001fff0f7819 */ /* 0x008fc40000011414 */
[----:B----4-:R-:W-:Y:S02]  /*1b000*/  ISETP.NE.AND P0, PT, R12, 0x1, PT ;  /* 0x000000010c00780c */ /* 0x010fe40003f05270 */
[----:B------:R-:W-:Y:S01]  /*1b010*/  ISETP.GE.AND P1, PT, R9, 0x1, PT ;  /* 0x000000010900780c */ /* 0x000fe20003f26270 */
[----:B------:R-:W-:Y:S01]  /*1b020*/  BSSY B0, `(.L_x_5238) ;  /* 0x0000078000007945 */ /* 0x000fe20003800000 */
[-C--:B0-----:R-:W-:Y:S01]  /*1b030*/  FMUL.FTZ R3, R26, R14.reuse ;  /* 0x0000000e1a037220 */ /* 0x081fe20000410000 */
[----:B------:R-:W-:Y:S01]  /*1b040*/  FMUL.FTZ R29, R29, R14 ;  /* 0x0000000e1d1d7220 */ /* 0x000fe20000410000 */
[----:B------:R-:W-:-:S03]  /*1b050*/  LEA.HI R26, R15, R20, RZ, 0x7 ;  /* 0x000000140f1a7211 */ /* 0x000fc600078f38ff */
[----:B------:R0:W1:Y:S01]  /*1b060*/  MUFU.TANH R57, R29 ;  /* 0x0000001d00397308 */ /* 0x0000620000002400 */
[-C--:B------:R-:W-:Y:S01]  /*1b070*/  FMUL.FTZ R31, R31, R14.reuse ;  /* 0x0000000e1f1f7220 */ /* 0x080fe20000410000 */
[----:B0-----:R-:W-:Y:S01]  /*1b080*/  LOP3.LUT R29, R26, 0xffffff80, RZ, 0xc0, !PT ;  /* 0xffffff801a1d7812 */ /* 0x001fe200078ec0ff */
[----:B------:R-:W-:-:S04]  /*1b090*/  FMUL.FTZ R30, R30, R14 ;  /* 0x0000000e1e1e7220 */ /* 0x000fc80000410000 */
[----:B------:R-:W-:Y:S01]  /*1b0a0*/  IMAD.IADD R29, R20, 0x1, -R29 ;  /* 0x00000001141d7824 */ /* 0x000fe200078e0a1d */
[----:B------:R0:W2:Y:S01]  /*1b0b0*/  MUFU.TANH R59, R31 ;  /* 0x0000001f003b7308 */ /* 0x0000a20000002400 */
[----:B------:R-:W-:-:S03]  /*1b0c0*/  FMUL.FTZ R32, R32, R14 ;  /* 0x0000000e20207220 */ /* 0x000fc60000410000 */
[----:B------:R-:W-:-:S04]  /*1b0d0*/  SHF.R.S32.HI R26, RZ, 0x1f, R29 ;  /* 0x0000001fff1a7819 */ /* 0x000fc8000001141d */
[----:B------:R3:W4:Y:S01]  /*1b0e0*/  MUFU.TANH R210, R30 ;  /* 0x0000001e00d27308 */ /* 0x0007220000002400 */
[----:B0-----:R-:W-:-:S04]  /*1b0f0*/  LEA.HI R31, R15, R20, RZ, 0x2 ;  /* 0x000000140f1f7211 */ /* 0x001fc800078f10ff */
[----:B------:R-:W-:Y:S02]  /*1b100*/  LOP3.LUT R31, R31, 0xfffffffc, RZ, 0xc0, !PT ;  /* 0xfffffffc1f1f7812 */ /* 0x000fe400078ec0ff */
[-C--:B---3--:R-:W-:Y:S01]  /*1b110*/  LEA.HI R30, R26, R29.reuse, RZ, 0x2 ;  /* 0x0000001d1a1e7211 */ /* 0x088fe200078f10ff */
[----:B------:R0:W3:Y:S03]  /*1b120*/  MUFU.TANH R77, R32 ;  /* 0x00000020004d7308 */ /* 0x0000e60000002400 */
[--C-:B------:R-:W-:Y:S01]  /*1b130*/  SHF.R.S32.HI R15, RZ, 0x2, R30.reuse ;  /* 0x00000002ff0f7819 */ /* 0x100fe2000001141e */
[----:B------:R-:W-:Y:S01]  /*1b140*/  IMAD.IADD R31, R20, 0x1, -R31 ;  /* 0x00000001141f7824 */ /* 0x000fe200078e0a1f */
[----:B0-----:R-:W-:Y:S02]  /*1b150*/  SHF.R.S32.HI R32, RZ, 0x1f, R30 ;  /* 0x0000001fff207819 */ /* 0x001fe4000001141e */
[----:B------:R-:W-:-:S02]  /*1b160*/  LEA.HI R26, R26, R29, RZ, 0x5 ;  /* 0x0000001d1a1a7211 */ /* 0x000fc400078f28ff */
        /* <DEDUP_REMOVED lines=11> */
[----:B------:R-:W-:Y:S01]  /*1b220*/  @P0 SHF.R.U32.HI R20, RZ, R56, R13 ;  /* 0x00000038ff140219 */ /* 0x000fe2000001160d */
[----:B------:R-:W-:Y:S01]  /*1b230*/  IMAD.SHL.U32 R31, R0, 0x40, RZ ;  /* 0x00000040001f7824 */ /* 0x000fe200078e00ff */
[----:B------:R-:W-:-:S03]  /*1b240*/  LOP3.LUT R30, R30, 0x7ffffffc, RZ, 0xc0, !PT ;  /* 0x7ffffffc1e1e7812 */ /* 0x000fc600078ec0ff */
[----:B------:R-:W0:Y:S01]  /*1b250*/  SHFL.IDX PT, R15, R20, RZ, 0x1c1f ;  /* 0x001c1fff140f7589 */ /* 0x000e2200000e0000 */
[----:B------:R-:W-:Y:S01]  /*1b260*/  IADD3 R13, -R31, 0x1, RZ ;  /* 0x000000011f0d7810 */ /* 0x000fe20007ffe1ff */
[----:B------:R-:W-:Y:S02]  /*1b270*/  IMAD.IADD R30, R29, 0x1, -R30 ;  /* 0x000000011d1e7824 */ /* 0x000fe400078e0a1e */
        /* <DEDUP_REMOVED lines=27> */
[----:B------:R-:W-:Y:S01]  /*1b430*/  IMAD R13, R30, -0x2, R13 ;  /* 0xfffffffe1e0d7824 */ /* 0x000fe200078e020d */
[----:B------:R-:W0:Y:S04]  /*1b440*/  MUFU.TANH R24, R24 ;  /* 0x0000001800187308 */ /* 0x000e280000002400 */
[----:B------:R-:W-:-:S04]  /*1b450*/  IADD3 R12, -R4, R13, R5 ;  /* 0x0000000d040c7210 */ /* 0x000fc80007ffe105 */
[----:B------:R-:W0:Y:S01]  /*1b460*/  MUFU.TANH R25, R25 ;  /* 0x0000001900197308 */ /* 0x000e220000002400 */
[----:B------:R-:W-:-:S07]  /*1b470*/  LOP3.LUT R13, RZ, R6, RZ, 0x33, !PT ;  /* 0x00000006ff0d7212 */ /* 0x000fce00078e33ff */
        /* <DEDUP_REMOVED lines=25> */
[----:B------:R1:W1:Y:S01]  /*1b610*/  MUFU.TANH R196, R14 ;  /* 0x0000000e00c47308 */ /* 0x0002620000002400 */
[----:B------:R-:W-:-:S02]  /*1b620*/  IMAD.IADD R26, R12, 0x1, R7 ;  /* 0x000000010c1a7824 */ /* 0x000fc400078e0207 */
[----:B------:R-:W-:Y:S02]  /*1b630*/  IMAD.IADD R29, R12, 0x1, R13 ;  /* 0x000000010c1d7824 */ /* 0x000fe400078e020d */
[----:B------:R-:W-:Y:S02]  /*1b640*/  IMAD.IADD R32, R8, 0x1, -R31 ;  /* 0x0000000108207824 */ /* 0x000fe400078e0a1f */
[--C-:B0-----:R-:W-:Y:S02]  /*1b650*/  IMAD.IADD R6, R26, 0x1, R15.reuse ;  /* 0x000000011a067824 */ /* 0x101fe400078e020f */
        /* <DEDUP_REMOVED lines=12> */
.L_x_5241:
[----:B------:R-:W-:-:S13]  /*1b720*/  ISETP.NE.AND P0, PT, R9, 0x1, PT ;  /* 0x000000010900780c */ /* 0x000fda0003f05270 */
[----:B------:R-:W-:-:S05]  /*1b730*/  @P0 IMAD.HI.U32 R12, R8, R10, RZ ;  /* 0x0000000a080c0227 */ /* 0x000fca00078e00ff */
[----:B------:R-:W-:-:S07]  /*1b740*/  @P0 SHF.R.U32.HI R8, RZ, R11, R12 ;  /* 0x0000000bff080219 */ /* 0x000fce000001160c */
.L_x_5242:
[----:B------:R-:W-:Y:S05]  /*1b750*/  BSYNC B1 ;  /* 0x0000000000017941 */ /* 0x000fea0003800000 */
.L_x_5240:
[----:B------:R-:W-:-:S04]  /*1b760*/  IMAD R13, R8, R9, -R31 ;  /* 0x00000009080d7224 */ /* 0x000fc800078e0a1f */
[----:B------:R-:W-:-:S05]  /*1b770*/  IMAD R8, R30, -0x2, R13 ;  /* 0xfffffffe1e087824 */ /* 0x000fca00078e020d */
[----:B------:R-:W-:Y:S02]  /*1b780*/  VIMNMX R7, R7, R8, !PT ;  /* 0x0000000807077248 */ /* 0x000fe40007fe0100 */
[----:B------:R-:W-:-:S07]  /*1b790*/  VIADDMNMX R6, R8, R9, R6, PT ;  /* 0x0000000908067246 */ /* 0x000fce0003800106 */
.L_x_5239:
[----:B------:R-:W-:Y:S05]  /*1b7a0*/  BSYNC B0 ;  /* 0x0000000000007941 */ /* 0x000fea0003800000 */
.L_x_5238:
        /* <DEDUP_REMOVED lines=13> */
[----:B-1----:R-:W-:-:S02]  /*1b880*/  P2R R14, PR, RZ, 0x10 ;  /* 0x00000010ff0e7803 */ /* 0x002fc40000000000 */
[----:B------:R-:W-:Y:S02]  /*1b890*/  ISETP.LT.OR P2, PT, R6, 0x11, P2 ;  /* 0x000000110600780c */ /* 0x000fe40001741670 */
        /* <DEDUP_REMOVED lines=60> */
[----:B------:R-:W-:Y:S01]  /*1bc60*/  ISETP.LT.OR P6, PT, R6, 0x3a, P6 ;  /* 0x0000003a0600780c */ /* 0x000fe200037c1670 */
[----:B------:R-:W-:-:S03]  /*1bc70*/  IMAD.IADD R6, R26, 0x1, R20 ;  /* 0x000000011a067824 */ /* 0x000fc600078e0214 */
        /* <DEDUP_REMOVED lines=13> */
.L_x_5246:
[----:B------:R-:W-:-:S13]  /*1bd50*/  ISETP.NE.AND P6, PT, R9, 0x1, PT ;  /* 0x000000010900780c */ /* 0x000fda0003fc5270 */
[----:B------:R-:W-:-:S05]  /*1bd60*/  @P6 IMAD.HI.U32 R10, R4, R10, RZ ;  /* 0x0000000a040a6227 */ /* 0x000fca00078e00ff */
[----:B------:R-:W-:-:S07]  /*1bd70*/  @P6 SHF.R.U32.HI R4, RZ, R11, R10 ;  /* 0x0000000bff046219 */ /* 0x000fce000001160a */
.L_x_5247:
[----:B------:R-:W-:Y:S05]  /*1bd80*/  BSYNC B1 ;  /* 0x0000000000017941 */ /* 0x000fea0003800000 */
.L_x_5245:
[----:B------:R-:W-:-:S04]  /*1bd90*/  IMAD R5, R4, R9, -R31 ;  /* 0x0000000904057224 */ /* 0x000fc800078e0a1f */
[----:B------:R-:W-:-:S05]  /*1bda0*/  IMAD R30, R30, -0x2, R5 ;  /* 0xfffffffe1e1e7824 */ /* 0x000fca00078e0205 */
[----:B------:R-:W-:Y:S02]  /*1bdb0*/  VIADDMNMX R6, R30, R9, R6, PT ;  /* 0x000000091e067246 */ /* 0x000fe40003800106 */
[----:B------:R-:W-:-:S07]  /*1bdc0*/  VIMNMX R7, R7, R30, !PT ;  /* 0x0000001e07077248 */ /* 0x000fce0007fe0100 */
.L_x_5244:
[----:B------:R-:W-:Y:S05]  /*1bdd0*/  BSYNC B0 ;  /* 0x0000000000007941 */ /* 0x000fea0003800000 */
.L_x_5243:
[C---:B------:R-:W-:Y:S01]  /*1bde0*/  ISETP.GT.AND P0, PT, R7.reuse, 0x1, !P0 ;  /* 0x000000010700780c */ /* 0x040fe20004704270 */
[----:B------:R-:W2:Y:S01]  /*1bdf0*/  LDL.64 R10, [R1+0x400] ;  /* 0x00040000010a7983 */ /* 0x000ea20000100a00 */
        /* <DEDUP_REMOVED lines=11> */
[----:B------:R-:W-:Y:S02]  /*1beb0*/  ISETP.GT.AND P0, PT, R7, 0x10, !P1 ;  /* 0x000000100700780c */ /* 0x000fe40004f04270 */
[----:B------:R-:W-:Y:S02]  /*1bec0*/  ISETP.NE.AND P1, PT, R40, RZ, PT ;  /* 0x000000ff2800720c */ /* 0x000fe40003f25270 */
[----:B------:R-:W-:-:S04]  /*1bed0*/  ISETP.LT.OR P0, PT, R6, 0x11, P0 ;  /* 0x000000110600780c */ /* 0x000fc80000701670 */
[----:B------:R-:W-:Y:S02]  /*1bee0*/  FSEL R192, R34, -INF , !P0 ;  /* 0xff80000022c07808 */ /* 0x000fe40004000000 */
[----:B------:R-:W-:-:S04]  /*1bef0*/  ISETP.NE.AND P0, PT, R25, RZ, PT ;  /* 0x000000ff1900720c */ /* 0x000fc80003f05270 */
[----:B------:R-:W-:-:S04]  /*1bf00*/  ISETP.GT.AND P0, PT, R7, 0x11, !P0 ;  /* 0x000000110700780c */ /* 0x000fc80004704270 */
[----:B------:R-:W-:-:S04]  /*1bf10*/  ISETP.LT.OR P0, PT, R6, 0x12, P0 ;  /* 0x000000120600780c */ /* 0x000fc80000701670 */
[----:B------:R-:W-:Y:S02]  /*1bf20*/  FSEL R12, R35, -INF , !P0 ;  /* 0xff800000230c7808 */ /* 0x000fe40004000000 */
[----:B------:R-:W-:Y:S02]  /*1bf30*/  ISETP.NE.AND P0, PT, R28, RZ, PT ;  /* 0x000000ff1c00720c */ /* 0x000fe40003f05270 */
[----:B------:R-:W3:Y:S02]  /*1bf40*/  LDL.64 R28, [R1+0x3f0] ;  /* 0x0003f000011c7983 */ /* 0x000ee40000100a00 */
[----:B------:R-:W-:-:S04]  /*1bf50*/  ISETP.GT.AND P0, PT, R7, 0x18, !P0 ;  /* 0x000000180700780c */ /* 0x000fc80004704270 */
[----:B------:R-:W-:-:S04]  /*1bf60*/  ISETP.LT.OR P0, PT, R6, 0x19, P0 ;  /* 0x000000190600780c */ /* 0x000fc80000701670 */
[----:B------:R-:W-:Y:S02]  /*1bf70*/  FSEL R184, R38, -INF , !P0 ;  /* 0xff80000026b87808 */ /* 0x000fe40004000000 */
[C---:B------:R-:W-:Y:S02]  /*1bf80*/  ISETP.GT.AND P0, PT, R7.reuse, 0x19, !P6 ;  /* 0x000000190700780c */ /* 0x040fe40007704270 */
[C---:B------:R-:W-:Y:S02]  /*1bf90*/  ISETP.GT.AND P1, PT, R7.reuse, 0x28, !P1 ;  /* 0x000000280700780c */ /* 0x040fe40004f24270 */
[----:B------:R-:W-:Y:S02]  /*1bfa0*/  ISETP.LT.OR P0, PT, R6, 0x1a, P0 ;  /* 0x0000001a0600780c */ /* 0x000fe40000701670 */
[----:B------:R-:W-:Y:S02]  /*1bfb0*/  ISETP.GT.AND P2, PT, R7, 0x29, !P2 ;  /* 0x000000290700780c */ /* 0x000fe40005744270 */
[----:B------:R-:W-:-:S02]  /*1bfc0*/  FSEL R182, R39, -INF , !P0 ;  /* 0xff80000027b67808 */ /* 0x000fc40004000000 */
[----:B------:R-:W-:Y:S02]  /*1bfd0*/  ISETP.NE.AND P0, PT, R36, RZ, PT ;  /* 0x000000ff2400720c */ /* 0x000fe40003f05270 */
[C---:B------:R-:W-:Y:S02]  /*1bfe0*/  ISETP.GT.AND P3, PT, R7.reuse, 0x30, !P3 ;  /* 0x000000300700780c */ /* 0x040fe40005f64270 */
[C---:B------:R-:W-:Y:S02]  /*1bff0*/  ISETP.GT.AND P0, PT, R7.reuse, 0x20, !P0 ;  /* 0x000000200700780c */ /* 0x040fe40004704270 */
[----:B------:R-:W-:Y:S02]  /*1c000*/  ISETP.GT.AND P4, PT, R7, 0x31, !P4 ;  /* 0x000000310700780c */ /* 0x000fe40006784270 */
[----:B------:R-:W-:Y:S02]  /*1c010*/  ISETP.LT.OR P0, PT, R6, 0x21, P0 ;  /* 0x000000210600780c */ /* 0x000fe40000701670 */
[----:B------:R-:W-:-:S02]  /*1c020*/  ISETP.NE.AND P6, PT, R24, RZ, PT ;  /* 0x000000ff1800720c */ /* 0x000fc40003fc5270 */
[----:B------:R-:W-:Y:S01]  /*1c030*/  FSEL R180, R42, -INF , !P0 ;  /* 0xff8000002ab47808 */ /* 0x000fe20004000000 */
[----:B------:R-:W4:Y:S01]  /*1c040*/  LDL.64 R24, [R1+0xb8] ;  /* 0x0000b80001187983 */ /* 0x000f220000100a00 */
[----:B------:R-:W-:Y:S02]  /*1c050*/  ISETP.NE.AND P0, PT, R8, RZ, PT ;  /* 0x000000ff0800720c */ /* 0x000fe40003f05270 */
[----:B------:R-:W-:Y:S01]  /*1c060*/  ISETP.LT.OR P1, PT, R6, 0x29, P1 ;  /* 0x000000290600780c */ /* 0x000fe20000f21670 */
[----:B------:R-:W5:Y:S01]  /*1c070*/  LDL R8, [R1+0x410] ;  /* 0x0004100001087983 */ /* 0x000f620000100800 */
[----:B------:R-:W-:-:S04]  /*1c080*/  ISETP.GT.AND P0, PT, R7, RZ, !P0 ;  /* 0x000000ff0700720c */ /* 0x000fc80004704270 */
[----:B------:R-:W-:-:S04]  /*1c090*/  ISETP.LT.OR P0, PT, R6, 0x1, P0 ;  /* 0x000000010600780c */ /* 0x000fc80000701670 */
[----:B------:R-:W-:Y:S02]  /*1c0a0*/  FSEL R132, R3, -INF , !P0 ;  /* 0xff80000003847808 */ /* 0x000fe40004000000 */
[----:B------:R-:W-:-:S04]  /*1c0b0*/  ISETP.NE.AND P0, PT, R37, RZ, PT ;  /* 0x000000ff2500720c */ /* 0x000fc80003f05270 */
[----:B------:R-:W-:-:S04]  /*1c0c0*/  ISETP.GT.AND P0, PT, R7, 0x21, !P0 ;  /* 0x000000210700780c */ /* 0x000fc80004704270 */
[----:B------:R-:W-:-:S04]  /*1c0d0*/  ISETP.LT.OR P0, PT, R6, 0x22, P0 ;  /* 0x000000220600780c */ /* 0x000fc80000701670 */
[----:B------:R-:W-:Y:S02]  /*1c0e0*/  FSEL R220, R43, -INF , !P0 ;  /* 0xff8000002bdc7808 */ /* 0x000fe40004000000 */
[----:B------:R-:W-:Y:S02]  /*1c0f0*/  ISETP.LT.OR P2, PT, R6, 0x2a, P2 ;  /* 0x0000002a0600780c */ /* 0x000fe40001741670 */
[----:B------:R-:W-:Y:S02]  /*1c100*/  FSEL R218, R46, -INF , !P1 ;  /* 0xff8000002eda7808 */ /* 0x000fe40004800000 */
[----:B------:R-:W-:Y:S02]  /*1c110*/  ISETP.LT.OR P3, PT, R6, 0x31, P3 ;  /* 0x000000310600780c */ /* 0x000fe40001f61670 */
[----:B------:R-:W-:Y:S02]  /*1c120*/  FSEL R216, R47, -INF , !P2 ;  /* 0xff8000002fd87808 */ /* 0x000fe40005000000 */
[----:B------:R-:W-:-:S02]  /*1c130*/  ISETP.GT.AND P5, PT, R7, 0x38, !P5 ;  /* 0x000000380700780c */ /* 0x000fc40006fa4270 */
[----:B------:R-:W-:Y:S02]  /*1c140*/  ISETP.LT.OR P4, PT, R6, 0x32, P4 ;  /* 0x000000320600780c */ /* 0x000fe40002781670 */
[----:B------:R-:W-:Y:S02]  /*1c150*/  FSEL R214, R50, -INF , !P3 ;  /* 0xff80000032d67808 */ /* 0x000fe40005800000 */
[----:B------:R-:W-:Y:S02]  /*1c160*/  ISETP.GT.AND P6, PT, R7, 0x39, !P6 ;  /* 0x000000390700780c */ /* 0x000fe400077c4270 */
[C---:B------:R-:W-:Y:S02]  /*1c170*/  ISETP.LT.OR P5, PT, R6.reuse, 0x39, P5 ;  /* 0x000000390600780c */ /* 0x040fe40002fa1670 */
[----:B------:R-:W-:Y:S02]  /*1c180*/  FSEL R212, R51, -INF , !P4 ;  /* 0xff80000033d47808 */ /* 0x000fe40006000000 */
[----:B------:R-:W-:-:S02]  /*1c190*/  ISETP.LT.OR P6, PT, R6, 0x3a, P6 ;  /* 0x0000003a0600780c */ /* 0x000fc400037c1670 */
[----:B------:R-:W-:Y:S02]  /*1c1a0*/  FSEL R208, R54, -INF , !P5 ;  /* 0xff80000036d07808 */ /* 0x000fe40006800000 */
[----:B------:R-:W-:Y:S02]  /*1c1b0*/  FSEL R196, R196, -INF , !P6 ;  /* 0xff800000c4c47808 */ /* 0x000fe40007000000 */
[----:B---3--:R-:W-:-:S04]  /*1c1c0*/  FMNMX.FTZ R3, R21, R28, !PT ;  /* 0x0000001c15037209 */ /* 0x008fc80007810000 */
[----:B------:R-:W-:Y:S02]  /*1c1d0*/  FMNMX.FTZ R4, R63, R3, !PT ;  /* 0x000000033f047209 */ /* 0x000fe40007810000 */
[----:B------:R-:W-:Y:S02]  /*1c1e0*/  FMNMX.FTZ R3, R132, R29, !PT ;  /* 0x0000001d84037209 */ /* 0x000fe40007810000 */
[----:B------:R-:W-:Y:S02]  /*1c1f0*/  FMNMX.FTZ R4, R67, R4, !PT ;  /* 0x0000000443047209 */ /* 0x000fe40007810000 */
[----:B------:R-:W-:Y:S02]  /*1c200*/  FMNMX.FTZ R3, R20, R3, !PT ;  /* 0x0000000314037209 */ /* 0x000fe40007810000 */
[----:B------:R-:W-:Y:S02]  /*1c210*/  FMNMX.FTZ R4, R15, R4, !PT ;  /* 0x000000040f047209 */ /* 0x000fe40007810000 */
[----:B------:R-:W-:-:S02]  /*1c220*/  FMNMX.FTZ R3, R210, R3, !PT ;  /* 0x00000003d2037209 */ /* 0x000fc40007810000 */
        /* <DEDUP_REMOVED lines=23> */
[----:B------:R-:W-:-:S03]  /*1c3a0*/  FMNMX.FTZ R3, R208, R3, !PT ;  /* 0x00000003d0037209 */ /* 0x000fc60007810000 */
[----:B------:R-:W0:Y:S01]  /*1c3b0*/  SHFL.BFLY PT, R7, R4, 0x2, 0x1f ;  /* 0x0c401f0004077f89 */ /* 0x000e2200000e0000 */
[----:B------:R-:W-:-:S05]  /*1c3c0*/  FMNMX.FTZ R5, R196, R3, !PT ;  /* 0x00000003c4057209 */ /* 0x000fca0007810000 */
[----:B------:R-:W-:Y:S04]  /*1c3d0*/  STL.64 [R1+0x3f0], R4 ;  /* 0x0003f00401007387 */ /* 0x000fe80000100a00 */
[----:B------:R-:W3:Y:S01]  /*1c3e0*/  LDL R26, [R1+0x3f4] ;  /* 0x0003f400011a7983 */ /* 0x000ee20000100800 */
[----:B0-----:R-:W-:-:S05]  /*1c3f0*/  FMNMX.FTZ R3, R4, R7, !PT ;  /* 0x0000000704037209 */ /* 0x001fca0007810000 */
[----:B------:R-:W0:Y:S02]  /*1c400*/  SHFL.BFLY PT, R6, R3, 0x1, 0x1f ;  /* 0x0c201f0003067f89 */ /* 0x000e2400000e0000 */
[----:B0-----:R-:W-:-:S05]  /*1c410*/  FMNMX.FTZ R6, R3, R6, !PT ;  /* 0x0000000603067209 */ /* 0x001fca0007810000 */
[----:B------:R-:W-:Y:S04]  /*1c420*/  STL [R1+0x3f0], R6 ;  /* 0x0003f00601007387 */ /* 0x000fe80000100800 */
[----:B------:R-:W2:Y:S04]  /*1c430*/  LDL R9, [R1+0x3f0] ;  /* 0x0003f00001097983 */ /* 0x000ea80000100800 */
[----:B---3--:R-:W0:Y:S02]  /*1c440*/  SHFL.BFLY PT, R7, R26, 0x2, 0x1f ;  /* 0x0c401f001a077f89 */ /* 0x008e2400000e0000 */
[----:B0-----:R-:W-:-:S05]  /*1c450*/  FMNMX.FTZ R7, R7, R26, !PT ;  /* 0x0000001a07077209 */ /* 0x001fca0007810000 */
[----:B------:R-:W0:Y:S01]  /*1c460*/  SHFL.BFLY PT, R4, R7, 0x1, 0x1f ;  /* 0x0c201f0007047f89 */ /* 0x000e2200000e0000 */
[----:B--2---:R-:W-:Y:S02]  /*1c470*/  FSETP.NEU.FTZ.AND P0, PT, R9, -INF , PT ;  /* 0xff8000000900780b */ /* 0x004fe40003f1d000 */
[----:B0-----:R-:W-:Y:S02]  /*1c480*/  FMNMX.FTZ R4, R7, R4, !PT ;  /* 0x0000000407047209 */ /* 0x001fe40007810000 */
[----:B------:R-:W-:Y:S02]  /*1c490*/  FSEL R3, R9, RZ, P0 ;  /* 0x000000ff09037208 */ /* 0x000fe40000000000 */
[----:B------:R-:W-:-:S04]  /*1c4a0*/  FSETP.NEU.FTZ.AND P0, PT, R4, -INF , PT ;  /* 0xff8000000400780b */ /* 0x000fc80003f1d000 */
[----:B------:R-:W-:Y:S01]  /*1c4b0*/  FSEL R6, R4, RZ, P0 ;  /* 0x000000ff04067208 */ /* 0x000fe20000000000 */
[----:B------:R-:W-:-:S04]  /*1c4c0*/  FADD.FTZ R3, R28, -R3 ;  /* 0x800000031c037221 */ /* 0x000fc80000010000 */
[----:B------:R-:W-:Y:S01]  /*1c4d0*/  FADD.FTZ R29, R29, -R6 ;  /* 0x800000061d1d7221 */ /* 0x000fe20000010000 */
[----:B-----5:R-:W-:-:S03]  /*1c4e0*/  FMUL.FTZ R3, R3, R8 ;  /* 0x0000000803037220 */ /* 0x020fc60000410000 */
[----:B------:R-:W-:Y:S01]  /*1c4f0*/  FMUL.FTZ R29, R8, R29 ;  /* 0x0000001d081d7220 */ /* 0x000fe20000410000 */
[----:B------:R-:W0:Y:S08]  /*1c500*/  MUFU.EX2 R150, R3 ;  /* 0x0000000300967308 */ /* 0x000e300000000800 */
[----:B------:R-:W1:Y:S01]  /*1c510*/  MUFU.EX2 R151, R29 ;  /* 0x0000001d00977308 */ /* 0x000e620000000800 */
[----:B------:R2:W-:Y:S01]  /*1c520*/  STL [R1+0x3f4], R4 ;  /* 0x0003f40401007387 */ /* 0x0005e20000100800 */
[----:B0-----:R-:W-:Y:S01]  /*1c530*/  FMUL.FTZ R10, R150, R10 ;  /* 0x0000000a960a7220 */ /* 0x001fe20000410000 */
[----:B-1----:R-:W-:-:S05]  /*1c540*/  FMUL.FTZ R11, R11, R151 ;  /* 0x000000970b0b7220 */ /* 0x002fca0000410000 */
[----:B------:R2:W-:Y:S04]  /*1c550*/  STL.64 [R1+0x400], R10 ;  /* 0x0004000a01007387 */ /* 0x0005e80000100a00 */
[----:B----4-:R-:W3:Y:S01]  /*1c560*/  LD.E R5, desc[UR36][R24.64+0x4] ;  /* 0x0000042418057980 */ /* 0x010ee2000c101900 */
        /* <DEDUP_REMOVED lines=12> */
.L_x_5249:
[----:B------:R-:W-:Y:S05]  /*1c630*/  BSYNC B0 ;  /* 0x0000000000007941 */ /* 0x000fea0003800000 */
.L_x_5248:
        /* <DEDUP_REMOVED lines=9> */
.L_x_5251:
[----:B------:R-:W-:Y:S05]  /*1c6d0*/  BSYNC B0 ;  /* 0x0000000000007941 */ /* 0x000fea0003800000 */
.L_x_5250:
        /* <DEDUP_REMOVED lines=52> */
[CC--:B--2---:R-:W-:Y:S01]  /*1ca20*/  FMUL.FTZ R3, R126.reuse, R193.reuse ;  /* 0x000000c17e037220 */ /* 0x0c4fe20000410000 */
[----:B------:R-:W-:Y:S01]  /*1ca30*/  FSETP.NEU.FTZ.AND P0, PT, R126, -INF , PT ;  /* 0xff8000007e00780b */ /* 0x000fe20003f1d000 */
[----:B------:R-:W-:-:S03]  /*1ca40*/  FMUL.FTZ R177, R127, R193 ;  /* 0x000000c17fb17220 */ /* 0x000fc60000410000 */
[----:B------:R-:W-:Y:S02]  /*1ca50*/  FSEL R134, R3, RZ, P0 ;  /* 0x000000ff03867208 */ /* 0x000fe40000000000 */
[----:B------:R-:W-:Y:S02]  /*1ca60*/  FSETP.NEU.FTZ.AND P0, PT, R127, -INF , PT ;  /* 0xff8000007f00780b */ /* 0x000fe40003f1d000 */
[----:B------:R-:W2:Y:S02]  /*1ca70*/  LDL.64 R126, [R1+0x358] ;  /* 0x00035800017e7983 */ /* 0x000ea40000100a00 */
[----:B------:R-:W-:Y:S01]  /*1ca80*/  FSEL R177, R177, RZ, P0 ;  /* 0x000000ffb1b17208 */ /* 0x000fe20000000000 */
        /* <DEDUP_REMOVED lines=16> */
[-CC-:B------:R-:W-:Y:S01]  /*1cb90*/  FFMA.FTZ R161, R132, R193.reuse, -R177.reuse ;  /* 0x000000c184a17223 */ /* 0x180fe200000108b1 */
        /* <DEDUP_REMOVED lines=16> */
[----:B------:R-:W3:Y:S01]  /*1cca0*/  MUFU.EX2 R161, R161 ;  /* 0x000000a100a17308 */ /* 0x000ee20000000800 */
[-CC-:B------:R-:W-:Y:S01]  /*1ccb0*/  FFMA.FTZ R163, R210, R193.reuse, -R177.reuse ;  /* 0x000000c1d2a37223 */ /* 0x180fe200000108b1 */
[----:B------:R-:W-:-:S06]  /*1ccc0*/  FFMA.FTZ R14, R14, R193, -R177 ;  /* 0x000000c10e0e7223 */ /* 0x000fcc00000108b1 */
[----:B------:R-:W0:Y:S01]  /*1ccd0*/  MUFU.EX2 R21, R21 ;  /* 0x0000001500157308 */ /* 0x000e220000000800 */
[----:B------:R-:W-:-:S07]  /*1cce0*/  FFMA.FTZ R165, R192, R193, -R177 ;  /* 0x000000c1c0a57223 */ /* 0x000fce00000108b1 */
[----:B------:R-:W1:Y:S08]  /*1ccf0*/  MUFU.EX2 R20, R20 ;  /* 0x0000001400147308 */ /* 0x000e700000000800 */
[----:B------:R-:W1:Y:S01]  /*1cd00*/  MUFU.EX2 R160, R160 ;  /* 0x000000a000a07308 */ /* 0x000e620000000800 */
[----:B------:R-:W-:-:S07]  /*1cd10*/  FFMA.FTZ R12, R12, R193, -R177 ;  /* 0x000000c10c0c7223 */ /* 0x000fce00000108b1 */
[----:B------:R-:W1:Y:S08]  /*1cd20*/  MUFU.EX2 R163, R163 ;  /* 0x000000a300a37308 */ /* 0x000e700000000800 */
[----:B------:R-:W1:Y:S01]  /*1cd30*/  MUFU.EX2 R162, R162 ;  /* 0x000000a200a27308 */ /* 0x000e620000000800 */
[----:B---3--:R-:W-:Y:S01]  /*1cd40*/  FADD.FTZ R173, R161, R5 ;  /* 0x00000005a1ad7221 */ /* 0x008fe20000010000 */
[----:B0-----:R-:W-:-:S06]  /*1cd50*/  FADD.FTZ R5, R21, R4 ;  /* 0x0000000415057221 */ /* 0x001fcc0000010000 */
[----:B------:R-:W-:Y:S01]  /*1cd60*/  MUFU.EX2 R15, R15 ;  /* 0x0000000f000f7308 */ /* 0x000fe20000000800 */
[----:B------:R-:W-:-:S07]  /*1cd70*/  FFMA.FTZ R167, R184, R193, -R177 ;  /* 0x000000c1b8a77223 */ /* 0x000fce00000108b1 */
[----:B------:R-:W0:Y:S01]  /*1cd80*/  MUFU.EX2 R14, R14 ;  /* 0x0000000e000e7308 */ /* 0x000e220000000800 */
[----:B-1----:R-:W-:Y:S01]  /*1cd90*/  FADD.FTZ R4, R20, R173 ;  /* 0x000000ad14047221 */ /* 0x002fe20000010000 */
[----:B------:R-:W-:-:S06]  /*1cda0*/  FADD.FTZ R5, R160, R5 ;  /* 0x00000005a0057221 */ /* 0x000fcc0000010000 */
[----:B------:R-:W-:Y:S01]  /*1cdb0*/  MUFU.EX2 R164, R164 ;  /* 0x000000a400a47308 */ /* 0x000fe20000000800 */
[----:B------:R-:W-:-:S07]  /*1cdc0*/  FFMA.FTZ R183, R182, R193, -R177 ;  /* 0x000000c1b6b77223 */ /* 0x000fce00000108b1 */
[----:B------:R-:W1:Y:S01]  /*1cdd0*/  MUFU.EX2 R165, R165 ;  /* 0x000000a500a57308 */ /* 0x000e620000000800 */
[----:B------:R-:W-:Y:S01]  /*1cde0*/  FADD.FTZ R173, R163, R4 ;  /* 0x00000004a3ad7221 */ /* 0x000fe20000010000 */
[----:B------:R-:W-:-:S06]  /*1cdf0*/  FADD.FTZ R4, R162, R5 ;  /* 0x00000005a2047221 */ /* 0x000fcc0000010000 */
[----:B------:R-:W-:Y:S01]  /*1ce00*/  MUFU.EX2 R13, R13 ;  /* 0x0000000d000d7308 */ /* 0x000fe20000000800 */
[----:B------:R-:W-:-:S07]  /*1ce10*/  FFMA.FTZ R169, R180, R193, -R177 ;  /* 0x000000c1b4a97223 */ /* 0x000fce00000108b1 */
[----:B------:R-:W3:Y:S01]  /*1ce20*/  MUFU.EX2 R12, R12 ;  /* 0x0000000c000c7308 */ /* 0x000ee20000000800 */
[----:B0-----:R-:W-:Y:S01]  /*1ce30*/  FADD.FTZ R180, R14, R173 ;  /* 0x000000ad0eb47221 */ /* 0x001fe20000010000 */
[----:B------:R-:W-:-:S06]  /*1ce40*/  FADD.FTZ R5, R15, R4 ;  /* 0x000000040f057221 */ /* 0x000fcc0000010000 */
        /* <DEDUP_REMOVED lines=8> */
[----:B---3--:R-:W-:Y:S01]  /*1ced0*/  FADD.FTZ R184, R12, R175 ;  /* 0x000000af0cb87221 */ /* 0x008fe20000010000 */
        /* <DEDUP_REMOVED lines=26> */
[----:B------:R-:W-:Y:S08]  /*1d080*/  MUFU.EX2 R172, R172 ;  /* 0x000000ac00ac7308 */ /* 0x000ff00000000800 */
[----:B------:R-:W1:Y:S01]  /*1d090*/  MUFU.EX2 R180, R180 ;  /* 0x000000b400b47308 */ /* 0x000e620000000800 */
[----:B---3--:R-:W-:Y:S01]  /*1d0a0*/  FADD.FTZ R184, R181, R184 ;  /* 0x000000b8b5b87221 */ /* 0x008fe20000010000 */
[----:B------:R-:W-:-:S06]  /*1d0b0*/  FADD.FTZ R5, R170, R5 ;  /* 0x00000005aa057221 */ /* 0x000fcc0000010000 */
[----:B------:R-:W-:Y:S08]  /*1d0c0*/  MUFU.EX2 R3, R3 ;  /* 0x0000000300037308 */ /* 0x000ff00000000800 */
[----:B------:R-:W3:Y:S01]  /*1d0d0*/  MUFU.EX2 R175, R175 ;  /* 0x000000af00af7308 */ /* 0x000ee20000000800 */
[----:B0-----:R-:W-:Y:S01]  /*1d0e0*/  FADD.FTZ R193, R173, R184 ;  /* 0x000000b8adc17221 */ /* 0x001fe20000010000 */
[----:B------:R-:W-:-:S06]  /*1d0f0*/  FADD.FTZ R5, R8, R5 ;  /* 0x0000000508057221 */ /* 0x000fcc0000010000 */
[----:B------:R-:W0:Y:S08]  /*1d100*/  MUFU.EX2 R174, R174 ;  /* 0x000000ae00ae7308 */ /* 0x000e300000000800 */
[----:B------:R-:W0:Y:S01]  /*1d110*/  MUFU.EX2 R177, R177 ;  /* 0x000000b100b17308 */ /* 0x000e220000000800 */
[----:B-1----:R-:W-:Y:S01]  /*1d120*/  FADD.FTZ R184, R180, R193 ;  /* 0x000000c1b4b87221 */ /* 0x002fe20000010000 */
[----:B------:R-:W-:-:S03]  /*1d130*/  FADD.FTZ R4, R172, R5 ;  /* 0x00000005ac047221 */ /* 0x000fc60000010000 */
[----:B---3--:R-:W-:Y:S01]  /*1d140*/  FADD.FTZ R184, R175, R184 ;  /* 0x000000b8afb87221 */ /* 0x008fe20000010000 */
[----:B------:R-:W-:Y:S01]  /*1d150*/  FADD.FTZ R193, R3, R4 ;  /* 0x0000000403c17221 */ /* 0x000fe20000010000 */
[----:B----4-:R-:W-:-:S03]  /*1d160*/  FMUL.FTZ R147, R150, R147 ;  /* 0x0000009396937220 */ /* 0x010fc60000410000 */
[----:B0-----:R-:W-:Y:S01]  /*1d170*/  FADD.FTZ R4, R174, R193 ;  /* 0x000000c1ae047221 */ /* 0x001fe20000010000 */
[C---:B------:R-:W-:Y:S01]  /*1d180*/  FMUL.FTZ R146, R150.reuse, R146 ;  /* 0x0000009296927220 */ /* 0x040fe20000410000 */
[C---:B------:R-:W-:Y:S01]  /*1d190*/  FMUL.FTZ R7, R150.reuse, R7 ;  /* 0x0000000796077220 */ /* 0x040fe20000410000 */
[C---:B------:R-:W-:Y:S01]  /*1d1a0*/  FMUL.FTZ R6, R150.reuse, R6 ;  /* 0x0000000696067220 */ /* 0x040fe20000410000 */
[C---:B------:R-:W-:Y:S01]  /*1d1b0*/  FMUL.FTZ R49, R150.reuse, R49 ;  /* 0x0000003196317220 */ /* 0x040fe20000410000 */
[C---:B------:R-:W-:Y:S01]  /*1d1c0*/  FMUL.FTZ R48, R150.reuse, R48 ;  /* 0x0000003096307220 */ /* 0x040fe20000410000 */
        /* <DEDUP_REMOVED lines=50> */
[C---:B--2---:R-:W-:Y:S01]  /*1d4f0*/  FMUL.FTZ R63, R150.reuse, R63 ;  /* 0x0000003f963f7220 */ /* 0x044fe20000410000 */
[C---:B------:R-:W-:Y:S01]  /*1d500*/  FMUL.FTZ R62, R150.reuse, R62 ;  /* 0x0000003e963e7220 */ /* 0x040fe20000410000 */
[----:B0-----:R-:W2:Y:S04]  /*1d510*/  LDL R6, [R1+0x1e0] ;  /* 0x0001e00001067983 */ /* 0x001ea80000100800 */
[----:B------:R-:W3:Y:S01]  /*1d520*/  LDL R7, [R1+0x2d4] ;  /* 0x0002d40001077983 */ /* 0x000ee20000100800 */
        /* <DEDUP_REMOVED lines=139> */
[----:B0-----:R-:W3:Y:S04]  /*1dde0*/  LDL R86, [R1+0x1e4] ;  /* 0x0001e40001567983 */ /* 0x001ee80000100800 */
[----:B-1----:R-:W3:Y:S04]  /*1ddf0*/  LDL R88, [R1+0x1e8] ;  /* 0x0001e80001587983 */ /* 0x002ee80000100800 */
[----:B------:R-:W3:Y:S04]  /*1de00*/  LDL R90, [R1+0x1ec] ;  /* 0x0001ec00015a7983 */ /* 0x000ee80000100800 */
[----:B------:R-:W3:Y:S04]  /*1de10*/  LDL R24, [R1+0x1f0] ;  /* 0x0001f00001187983 */ /* 0x000ee80000100800 */
        /* <DEDUP_REMOVED lines=122> */
[----:B------:R-:W-:Y:S04]  /*1e5c0*/  STL [R1+0x1e0], R6 ;  /* 0x0001e00601007387 */ /* 0x000fe80000100800 */
[----:B------:R0:W-:Y:S04]  /*1e5d0*/  STL [R1+0x2d4], R7 ;  /* 0x0002d40701007387 */ /* 0x0001e80000100800 */
[----:B------:R-:W3:Y:S04]  /*1e5e0*/  LDL R193, [R1+0x1c8] ;  /* 0x0001c80001c17983 */ /* 0x000ee80000100800 */
[----:B0-----:R-:W3:Y:S04]  /*1e5f0*/  LDL.64 R6, [R1+0x88] ;  /* 0x0000880001067983 */ /* 0x001ee80000100a00 */
        /* <DEDUP_REMOVED lines=607> */
.L_x_5253:
[----:B------:R-:W-:Y:S05]  /*20bf0*/  BSYNC B0 ;  /* 0x0000000000007941 */ /* 0x000fea0003800000 */
.L_x_5252:
[----:B------:R-:W2:Y:S04]  /*20c00*/  LDL.64 R6, [R1+0x48] ;  /* 0x0000480001067983 */ /* 0x000ea80000100a00 */
[----:B------:R-:W3:Y:S01]  /*20c10*/  LDL R4, [R1+0x34] ;  /* 0x0000340001047983 */ /* 0x000ee20000100800 */
[C---:B------:R-:W-:Y:S01]  /*20c20*/  ISETP.GT.AND P0, PT, R0.reuse, UR42, PT ;  /* 0x0000002a00007c0c */ /* 0x040fe2000bf04270 */
[----:B------:R-:W-:Y:S01]  /*20c30*/  VIADD R0, R0, 0xffffffff ;  /* 0xffffffff00007836 */ /* 0x000fe20000000000 */
[----:B--2---:R-:W-:-:S05]  /*20c40*/  MOV R6, R6 ;  /* 0x0000000600067202 */ /* 0x004fca0000000f00 */
[----:B-----5:R-:W-:-:S05]  /*20c50*/  IMAD R3, R3, 0x8, R6 ;  /* 0x0000000803037824 */ /* 0x020fca00078e0206 */
[----:B---3--:R-:W-:-:S04]  /*20c60*/  PRMT R3, R4, 0x654, R3 ;  /* 0x0000065404037816 */ /* 0x008fc80000000003 */
[----:B------:R1:W-:Y:S01]  /*20c70*/  SYNCS.ARRIVE.TRANS64.RED.A1T0 RZ, [R3+URZ], RZ ;  /* 0x000000ff03ff79a7 */ /* 0x0003e2000810043f */
[----:B------:R-:W-:Y:S05]  /*20c80*/  @P0 BRA `(.L_x_5254) ;  /* 0xffffff80000c0947 */ /* 0x000fea000383ffff */
.L_x_5221:
[----:B------:R-:W-:Y:S05]  /*20c90*/  WARPSYNC.ALL ;  /* 0x0000000000007948 */ /* 0x000fea0003800000 */
[----:B------:R-:W2:Y:S04]  /*20ca0*/  LDL R5, [R1+0x400] ;  /* 0x0004000001057983 */ /* 0x000ea80000100800 */
[----:B------:R-:W3:Y:S04]  /*20cb0*/  LDL R8, [R1+0x404] ;  /* 0x0004040001087983 */ /* 0x000ee80000100800 */
[----:B------:R-:W4:Y:S01]  /*20cc0*/  LDL.64 R14, [R1+0xb8] ;  /* 0x0000b800010e7983 */ /* 0x000f220000100a00 */
[----:B------:R-:W-:Y:S08]  /*20cd0*/  BAR.ARV 0x8, 0x100 ;  /* 0x0204000000007b1d */ /* 0x000ff00000002000 */
[----:B------:R-:W-:Y:S06]  /*20ce0*/  BAR.SYNC.DEFER_BLOCKING 0xf, 0x100 ;  /* 0x03c4000000007b1d */ /* 0x000fec0000010000 */
[----:B--2---:R-:W2:Y:S02]  /*20cf0*/  SHFL.BFLY PT, R0, R5, 0x2, 0x1f ;  /* 0x0c401f0005007f89 */ /* 0x004ea400000e0000 */
[----:B--2---:R-:W-:-:S05]  /*20d00*/  FADD.FTZ R0, R5, R0 ;  /* 0x0000000005007221 */ /* 0x004fca0000010000 */
[----:B01----:R-:W0:Y:S02]  /*20d10*/  SHFL.BFLY PT, R3, R0, 0x1, 0x1f ;  /* 0x0c201f0000037f89 */ /* 0x003e2400000e0000 */
[----:B0-----:R-:W-:-:S05]  /*20d20*/  FADD.FTZ R4, R0, R3 ;  /* 0x0000000300047221 */ /* 0x001fca0000010000 */
[----:B------:R-:W-:Y:S04]  /*20d30*/  STL [R1+0x400], R4 ;  /* 0x0004000401007387 */ /* 0x000fe80000100800 */
[----:B------:R-:W2:Y:S04]  /*20d40*/  LDL R20, [R1+0x400] ;  /* 0x0004000001147983 */ /* 0x000ea80000100800 */
[----:B---3--:R-:W0:Y:S02]  /*20d50*/  SHFL.BFLY PT, R3, R8, 0x2, 0x1f ;  /* 0x0c401f0008037f89 */ /* 0x008e2400000e0000 */
[----:B0-----:R-:W-:-:S05]  /*20d60*/  FADD.FTZ R3, R3, R8 ;  /* 0x0000000803037221 */ /* 0x001fca0000010000 */
[----:B------:R-:W0:Y:S02]  /*20d70*/  SHFL.BFLY PT, R6, R3, 0x1, 0x1f ;  /* 0x0c201f0003067f89 */ /* 0x000e2400000e0000 */
[----:B0-----:R-:W-:-:S05]  /*20d80*/  FADD.FTZ R6, R3, R6 ;  /* 0x0000000603067221 */ /* 0x001fca0000010000 */
[----:B------:R-:W-:-:S13]  /*20d90*/  FSETP.NE.FTZ.AND P2, PT, R6, RZ, PT ;  /* 0x000000ff0600720b */ /* 0x000fda0003f55000 */
[----:B------:R-:W3:Y:S04]  /*20da0*/  @P2 LDL R9, [R1+0x410] ;  /* 0x0004100001092983 */ /* 0x000ee80000100800 */
[----:B------:R-:W5:Y:S01]  /*20db0*/  @P2 LDL R10, [R1+0x3f4] ;  /* 0x0003f400010a2983 */ /* 0x000f620000100800 */
[----:B--2---:R-:W-:-:S13]  /*20dc0*/  FSETP.NE.FTZ.AND P1, PT, R20, RZ, PT ;  /* 0x000000ff1400720b */ /* 0x004fda0003f35000 */
[----:B------:R-:W2:Y:S04]  /*20dd0*/  @P1 LDL R0, [R1+0x410] ;  /* 0x0004100001001983 */ /* 0x000ea80000100800 */
[----:B------:R-:W4:Y:S01]  /*20de0*/  @P1 LDL R5, [R1+0x3f0] ;  /* 0x0003f00001051983 */ /* 0x000f220000100800 */
[----:B------:R-:W0:Y:S08]  /*20df0*/  @P2 MUFU.LG2 R11, R6 ;  /* 0x00000006000b2308 */ /* 0x000e300000000c00 */
[----:B------:R-:W1:Y:S01]  /*20e00*/  @P1 MUFU.LG2 R7, R20 ;  /* 0x0000001400071308 */ /* 0x000e620000000c00 */
[----:B------:R-:W-:-:S02]  /*20e10*/  IMAD.MOV.U32 R4, RZ, RZ, -0x800000 ;  /* 0xff800000ff047424 */ /* 0x000fc400078e00ff */
[----:B------:R-:W-:Y:S02]  /*20e20*/  IMAD.MOV.U32 R8, RZ, RZ, -0x800000 ;  /* 0xff800000ff087424 */ /* 0x000fe400078e00ff */
[----:B0-----:R-:W-:Y:S01]  /*20e30*/  @P2 FMUL.FTZ R12, R11, 0.69314718246459960938 ;  /* 0x3f3172180b0c2820 */ /* 0x001fe20000410000 */
[----:B-1----:R-:W-:Y:S01]  /*20e40*/  @P1 FMUL.FTZ R7, R7, 0.69314718246459960938 ;  /* 0x3f31721807071820 */ /* 0x002fe20000410000 */
[----:B------:R-:W-:Y:S01]  /*20e50*/  STL [R1+0x404], R6 ;  /* 0x0004040601007387 */ /* 0x000fe20000100800 */
[----:B---3--:R-:W-:-:S04]  /*20e60*/  @P2 FMUL.FTZ R9, R9, 0.69314718246459960938 ;  /* 0x3f31721809092820 */ /* 0x008fc80000410000 */
[----:B-----5:R-:W-:-:S05]  /*20e70*/  @P2 FFMA.FTZ R8, R9, R10, R12 ;  /* 0x0000000a09082223 */ /* 0x020fca000001000c */
[----:B------:R0:W-:Y:S01]  /*20e80*/  STL [R1+0x404], R8 ;  /* 0x0004040801007387 */ /* 0x0001e20000100800 */
[----:B--2---:R-:W-:-:S04]  /*20e90*/  @P1 FMUL.FTZ R0, R0, 0.69314718246459960938 ;  /* 0x3f31721800001820 */ /* 0x004fc80000410000 */
[----:B----4-:R-:W-:Y:S02]  /*20ea0*/  @P1 FFMA.FTZ R4, R0, R5, R7 ;  /* 0x0000000500041223 */ /* 0x010fe40000010007 */
[----:B------:R-:W2:Y:S04]  /*20eb0*/  LDL R5, [R1+0x1c8] ;  /* 0x0001c80001057983 */ /* 0x000ea80000100800 */
[----:B------:R1:W-:Y:S04]  /*20ec0*/  STL [R1+0x400], R4 ;  /* 0x0004000401007387 */ /* 0x0003e80000100800 */
[----:B------:R-:W3:Y:S02]  /*20ed0*/  LD.E R0, desc[UR36][R14.64+0x4] ;  /* 0x000004240e007980 */ /* 0x000ee4000c101900 */
[----:B---3--:R-:W-:-:S13]  /*20ee0*/  ISETP.NE.AND P0, PT, R0, RZ, PT ;  /* 0x000000ff0000720c */ /* 0x008fda0003f05270 */
[----:B------:R-:W3:Y:S04]  /*20ef0*/  @!P0 LDL.64 R12, [R1+0xc0] ;  /* 0x0000c000010c8983 */ /* 0x000ee80000100a00 */
[----:B------:R-:W2:Y:S01]  /*20f00*/  @!P0 LD.E R10, desc[UR36][R14.64] ;  /* 0x000000240e0a8980 */ /* 0x000ea2000c101900 */
[----:B------:R-:W-:-:S06]  /*20f10*/  IMAD.MOV.U32 R0, RZ, RZ, RZ ;  /* 0x000000ffff007224 */ /* 0x000fcc00078e00ff */
[----:B------:R-:W4:Y:S01]  /*20f20*/  @P1 MUFU.RCP R0, R20 ;  /* 0x0000001400001308 */ /* 0x000f220000001000 */
[----:B---3--:R-:W3:Y:S01]  /*20f30*/  @!P0 LD.E.64 R12, desc[UR36][R12.64] ;  /* 0x000000240c0c8980 */ /* 0x008ee2000c101b00 */
[----:B--2---:R-:W-:-:S04]  /*20f40*/  @!P0 IMAD R10, R5, 0x40, R10 ;  /* 0x00000040050a8824 */ /* 0x004fc800078e020a */
[----:B---3--:R-:W-:-:S05]  /*20f50*/  @!P0 IMAD.WIDE R10, R10, 0x4, R12 ;  /* 0x000000040a0a8825 */ /* 0x008fca00078e020c */
[----:B----4-:R2:W-:Y:S04]  /*20f60*/  @!P0 ST.E desc[UR36][R10.64], R0 ;  /* 0x000000000a008985 */ /* 0x0105e8000c101924 */
[----:B------:R-:W3:Y:S04]  /*20f70*/  @!P0 LDL.64 R14, [R1+0xb8] ;  /* 0x0000b800010e8983 */ /* 0x000ee80000100a00 */
[----:B---3--:R-:W3:Y:S02]  /*20f80*/  @!P0 LD.E R3, desc[UR36][R14.64+0x4] ;  /* 0x000004240e038980 */ /* 0x008ee4000c101900 */
[----:B---3--:R-:W-:-:S13]  /*20f90*/  @!P0 ISETP.NE.AND P0, PT, R3, RZ, PT ;  /* 0x000000ff0300820c */ /* 0x008fda0003f05270 */
[----:B0-----:R-:W3:Y:S04]  /*20fa0*/  @!P0 LDL.64 R8, [R1+0xc0] ;  /* 0x0000c00001088983 */ /* 0x001ee80000100a00 */
[----:B-1----:R-:W4:Y:S01]  /*20fb0*/  @!P0 LD.E R4, desc[UR36][R14.64] ;  /* 0x000000240e048980 */ /* 0x002f22000c101900 */
[----:B------:R-:W-:-:S06]  /*20fc0*/  IMAD.MOV.U32 R3, RZ, RZ, RZ ;  /* 0x000000ffff037224 */ /* 0x000fcc00078e00ff */
[----:B------:R-:W0:Y:S01]  /*20fd0*/  @P2 MUFU.RCP R3, R6 ;  /* 0x0000000600032308 */ /* 0x000e220000001000 */
[----:B---3--:R-:W3:Y:S01]  /*20fe0*/  @!P0 LD.E.64 R8, desc[UR36][R8.64] ;  /* 0x0000002408088980 */ /* 0x008ee2000c101b00 */
[----:B----4-:R-:W-:-:S04]  /*20ff0*/  @!P0 IMAD R4, R5, 0x40, R4 ;  /* 0x0000004005048824 */ /* 0x010fc800078e0204 */
[----:B------:R-:W-:-:S04]  /*21000*/  @!P0 VIADD R4, R4, 0x8 ;  /* 0x0000000804048836 */ /* 0x000fc80000000000 */
[----:B---3--:R-:W-:-:S05]  /*21010*/  @!P0 IMAD.WIDE R4, R4, 0x4, R8 ;  /* 0x0000000404048825 */ /* 0x008fca00078e0208 */
[----:B0-----:R0:W-:Y:S04]  /*21020*/  @!P0 ST.E desc[UR36][R4.64], R3 ;  /* 0x0000000304008985 */ /* 0x0011e8000c101924 */
[----:B------:R-:W3:Y:S04]  /*21030*/  LDL R114, [R1+0x1c8] ;  /* 0x0001c80001727983 */ /* 0x000ee80000100800 */
        /* <DEDUP_REMOVED lines=59> */
[----:B--2---:R-:W2:Y:S04]  /*213f0*/  LDL.64 R10, [R1+0x388] ;  /* 0x00038800010a7983 */ /* 0x004ea80000100a00 */
[----:B------:R-:W2:Y:S04]  /*21400*/  LDL.64 R6, [R1+0x398] ;  /* 0x0003980001067983 */ /* 0x000ea80000100a00 */
[----:B------:R-:W2:Y:S04]  /*21410*/  LDL.64 R12, [R1+0x3a8] ;  /* 0x0003a800010c7983 */ /* 0x000ea80000100a00 */
[----:B0-----:R-:W2:Y:S04]  /*21420*/  LDL.64 R4, [R1+0x3b8] ;  /* 0x0003b80001047983 */ /* 0x001ea80000100a00 */
[----:B------:R-:W2:Y:S04]  /*21430*/  LDL.64 R8, [R1+0x3c8] ;  /* 0x0003c80001087983 */ /* 0x000ea80000100a00 */
[----:B------:R-:W2:Y:S04]  /*21440*/  LDL R115, [R1+0x1d0] ;  /* 0x0001d00001737983 */ /* 0x000ea80000100800 */
[----:B------:R-:W2:Y:S01]  /*21450*/  LDL R112, [R1+0x1d4] ;  /* 0x0001d40001707983 */ /* 0x000ea20000100800 */
[----:B---3--:R-:W-:-:S05]  /*21460*/  VIADD R114, R114, 0x1 ;  /* 0x0000000172727836 */ /* 0x008fca0000000000 */
[----:B------:R-:W-:-:S13]  /*21470*/  ISETP.NE.AND P0, PT, R114, 0x2, PT ;  /* 0x000000027200780c */ /* 0x000fda0003f05270 */
[----:B------:R-:W3:Y:S01]  /*21480*/  @!P0 LDL R113, [R1+0x1cc] ;  /* 0x0001cc0001718983 */ /* 0x000ee20000100800 */
[-C--:B----4-:R-:W-:Y:S01]  /*21490*/  FMUL.FTZ R15, R15, R3.reuse ;  /* 0x000000030f0f7220 */ /* 0x090fe20000410000 */
[-C--:B------:R-:W-:Y:S01]  /*214a0*/  FMUL.FTZ R14, R14, R3.reuse ;  /* 0x000000030e0e7220 */ /* 0x080fe20000410000 */
[-C--:B-----5:R-:W-:Y:S01]  /*214b0*/  FMUL.FTZ R139, R139, R0.reuse ;  /* 0x000000008b8b7220 */ /* 0x0a0fe20000410000 */
        /* <DEDUP_REMOVED lines=13> */
[----:B------:R3:W-:Y:S01]  /*21590*/  STL.64 [R1+0x338], R14 ;  /* 0x0003380e01007387 */ /* 0x0007e20000100a00 */
        /* <DEDUP_REMOVED lines=112> */
[----:B------:R-:W-:-:S02]  /*21ca0*/  VIADD R0, R115, 0x1 ;  /* 0x0000000173007836 */ /* 0x000fc40000000000 */
[----:B------:R-:W-:Y:S01]  /*21cb0*/  VIADD R112, R112, 0x1 ;  /* 0x0000000170707836 */ /* 0x000fe20000000000 */
[----:B------:R1:W-:Y:S04]  /*21cc0*/  STL [R1+0x1c8], R114 ;  /* 0x0001c87201007387 */ /* 0x0003e80000100800 */
        /* <DEDUP_REMOVED lines=11> */
[----:B------:R1:W-:Y:S01]  /*21d80*/  STL.64 [R1+0x270], R118 ;  /* 0x0002707601007387 */ /* 0x0003e20000100a00 */
[----:B---3--:R-:W-:-:S03]  /*21d90*/  @!P0 LOP3.LUT R14, R113, 0x1, RZ, 0x3c, !PT ;  /* 0x00000001710e8812 */ /* 0x008fc600078e3cff */
        /* <DEDUP_REMOVED lines=52> */
[----:B------:R1:W-:Y:S04]  /*220e0*/  @!P0 STL [R1+0x1cc], R14 ;  /* 0x0001cc0e01008387 */ /* 0x0003e80000100800 */
[----:B------:R1:W-:Y:S04]  /*220f0*/  STL [R1+0x1d4], R112 ;  /* 0x0001d47001007387 */ /* 0x0003e80000100800 */
[----:B------:R1:W-:Y:S01]  /*22100*/  @!P0 STL [R1+0x1c8], RZ ;  /* 0x0001c8ff01008387 */ /* 0x0003e20000100800 */
[----:B------:R-:W-:Y:S01]  /*22110*/  IMAD.MOV.U32 R3, RZ, RZ, 0x1 ;  /* 0x00000001ff037424 */ /* 0x000fe200078e00ff */
[----:B------:R-:W-:Y:S06]  /*22120*/  BAR.ARV 0xe, 0x100 ;  /* 0x0384000000007b1d */ /* 0x000fec0000002000 */
.L_x_5138:
[----:B-12---:R-:W1:Y:S01]  /*22130*/  S2R R7, SR_CgaCtaId ;  /* 0x0000000000077919 */ /* 0x006e620000008800 */
[----:B0-----:R-:W-:Y:S01]  /*22140*/  MOV R0, 0x400 ;  /* 0x0000040000007802 */ /* 0x001fe20000000f00 */
[----:B------:R-:W-:Y:S01]  /*22150*/  BSSY B0, `(.L_x_5255) ;  /* 0x00002d1000007945 */ /* 0x000fe20003800000 */
[----:B------:R-:W-:Y:S02]  /*22160*/  BAR.SYNC.DEFER_BLOCKING 0x5, 0x180 ;  /* 0x0146000000007b1d */ /* 0x000fe40000010000 */
[----:B-1----:R-:W-:-:S04]  /*22170*/  LEA R0, R7, R0, 0x18 ;  /* 0x0000000007007211 */ /* 0x002fc800078ec0ff */
[----:B------:R-:W-:Y:S02]  /*22180*/  R2UR UR44, R0 ;  /* 0x00000000002c72ca */ /* 0x000fe400000e0000 */
[----:B------:R-:W-:-:S04]  /*22190*/  PRMT R0, R3, 0x9910, RZ ;  /* 0x0000991003007816 */ /* 0x000fc800000000ff */
[----:B------:R-:W-:-:S07]  /*221a0*/  ISETP.NE.AND P0, PT, R0, RZ, PT ;  /* 0x000000ff0000720c */ /* 0x000fce0003f05270 */
[----:B------:R-:W0:Y:S02]  /*221b0*/  LDS R4, [UR44+0x388d0] ;  /* 0x0388d02cff047984 */ /* 0x000e240008000800 */
[----:B0-----:R-:W-:Y:S01]  /*221c0*/  R2UR UR4, R4 ;  /* 0x00000000040472ca */ /* 0x001fe200000e0000 */
[----:B------:R-:W-:Y:S06]  /*221d0*/  BAR.ARV 0x4, 0x180 ;  /* 0x0106000000007b1d */ /* 0x000fec0000002000 */
[----:B------:R-:W-:Y:S08]  /*221e0*/  @!P0 BRA `(.L_x_5256) ;  /* 0x0000002000188947 */ /* 0x000ff00003800000 */
[----:B------:R-:W2:Y:S04]  /*221f0*/  LDL.128 R144, [R1+0x1e0] ;  /* 0x0001e00001907983 */ /* 0x000ea80000100c00 */
[----:B------:R-:W3:Y:S04]  /*22200*/  LDL.128 R132, [R1+0x200] ;  /* 0x0002000001847983 */ /* 0x000ee80000100c00 */
[----:B------:R-:W4:Y:S04]  /*22210*/  LDL.128 R136, [R1+0x1f0] ;  /* 0x0001f00001887983 */ /* 0x000f280000100c00 */
[----:B------:R-:W5:Y:S04]  /*22220*/  LDL.128 R124, [R1+0x220] ;  /* 0x00022000017c7983 */ /* 0x000f680000100c00 */
        /* <DEDUP_REMOVED lines=27> */
[----:B------:R-:W5:Y:S01]  /*223e0*/  LDL.128 R8, [R1+0x3d0] ;  /* 0x0003d00001087983 */ /* 0x000f620000100c00 */
[----:B------:R-:W-:-:S04]  /*223f0*/  IADD3 R209, P1, R16, 0x20, RZ ;  /* 0x0000002010d17810 */ /* 0x000fc80007f3e0ff */
[----:B------:R-:W-:-:S04]  /*22400*/  LOP3.LUT R208, R209, 0x380, RZ, 0xc0, !PT ;  /* 0x00000380d1d07812 */ /* 0x000fc800078ec0ff */
[----:B------:R-:W-:-:S04]  /*22410*/  SHF.R.U64 R208, R208, 0x3, RZ ;  /* 0x00000003d0d07819 */ /* 0x000fc800000012ff */
[----:B------:R-:W-:Y:S01]  /*22420*/  LOP3.LUT R208, R208, R209, RZ, 0x3c, !PT ;  /* 0x000000d1d0d07212 */ /* 0x000fe200078e3cff */
[----:B------:R-:W-:Y:S01]  /*22430*/  IMAD.X R209, RZ, RZ, R17, P1 ;  /* 0x000000ffffd17224 */ /* 0x000fe200008e0611 */
[C---:B------:R-:W-:Y:S02]  /*22440*/  IADD3 R163, P1, R16.reuse, 0x4000, RZ ;  /* 0x0000400010a37810 */ /* 0x040fe40007f3e0ff */
[----:B------:R-:W-:Y:S02]  /*22450*/  IADD3 R175, P0, R16, 0x40, RZ ;  /* 0x0000004010af7810 */ /* 0x000fe40007f1e0ff */
[----:B------:R-:W-:Y:S02]  /*22460*/  LOP3.LUT R162, R163, 0x380, RZ, 0xc0, !PT ;  /* 0x00000380a3a27812 */ /* 0x000fe400078ec0ff */
[----:B------:R-:W-:Y:S02]  /*22470*/  LOP3.LUT R174, R175, 0x380, RZ, 0xc0, !PT ;  /* 0x00000380afae7812 */ /* 0x000fe400078ec0ff */
[----:B------:R-:W-:-:S02]  /*22480*/  SHF.R.U64 R162, R162, 0x3, RZ ;  /* 0x00000003a2a27819 */ /* 0x000fc400000012ff */
[----:B------:R-:W-:Y:S02]  /*22490*/  SHF.R.U64 R174, R174, 0x3, RZ ;  /* 0x00000003aeae7819 */ /* 0x000fe400000012ff */
[----:B------:R-:W-:Y:S01]  /*224a0*/  LOP3.LUT R162, R162, R163, RZ, 0x3c, !PT ;  /* 0x000000a3a2a27212 */ /* 0x000fe200078e3cff */
[--C-:B------:R-:W-:Y:S01]  /*224b0*/  IMAD.X R163, RZ, RZ, R17.reuse, P1 ;  /* 0x000000ffffa37224 */ /* 0x100fe200008e0611 */
[----:B------:R-:W-:Y:S01]  /*224c0*/  LOP3.LUT R174, R174, R175, RZ, 0x3c, !PT ;  /* 0x000000afaeae7212 */ /* 0x000fe200078e3cff */
[----:B------:R-:W-:Y:S01]  /*224d0*/  IMAD.X R175, RZ, RZ, R17, P0 ;  /* 0x000000ffffaf7224 */ /* 0x000fe200000e0611 */
[C---:B------:R-:W-:Y:S02]  /*224e0*/  IADD3 R141, P1, R16.reuse, 0x6060, RZ ;  /* 0x00006060108d7810 */ /* 0x040fe40007f3e0ff */
[C---:B------:R-:W-:Y:S02]  /*224f0*/  IADD3 R161, P0, R16.reuse, 0x4020, RZ ;  /* 0x0000402010a17810 */ /* 0x040fe40007f1e0ff */
[----:B------:R-:W-:-:S02]  /*22500*/  IADD3 R167, P5, R16, 0x2040, RZ ;  /* 0x0000204010a77810 */ /* 0x000fc40007fbe0ff */
[C---:B------:R-:W-:Y:S02]  /*22510*/  IADD3 R165, P6, R16.reuse, 0x2060, RZ ;  /* 0x0000206010a57810 */ /* 0x040fe40007fde0ff */
[----:B------:R-:W-:Y:S01]  /*22520*/  LOP3.LUT R140, R141, 0x380, RZ, 0xc0, !PT ;  /* 0x000003808d8c7812 */ /* 0x000fe200078ec0ff */
[----:B------:R-:W-:Y:S01]  /*22530*/  IMAD R193, R159, 0x40, R156 ;  /* 0x000000409fc17824 */ /* 0x000fe200078e029c */
[----:B------:R-:W-:Y:S02]  /*22540*/  IADD3 R173, P2, R16, 0x60, RZ ;  /* 0x0000006010ad7810 */ /* 0x000fe40007f5e0ff */
[----:B------:R-:W-:Y:S02]  /*22550*/  LOP3.LUT R160, R161, 0x380, RZ, 0xc0, !PT ;  /* 0x00000380a1a07812 */ /* 0x000fe400078ec0ff */
[----:B------:R-:W-:Y:S02]  /*22560*/  LOP3.LUT R166, R167, 0x380, RZ, 0xc0, !PT ;  /* 0x00000380a7a67812 */ /* 0x000fe400078ec0ff */
[----:B------:R-:W-:-:S02]  /*22570*/  LOP3.LUT R164, R165, 0x380, RZ, 0xc0, !PT ;  /* 0x00000380a5a47812 */ /* 0x000fc400078ec0ff */
[----:B------:R-:W-:Y:S01]  /*22580*/  SHF.R.U64 R140, R140, 0x3, RZ ;  /* 0x000000038c8c7819 */ /* 0x000fe200000012ff */
[----:B------:R-:W-:Y:S01]  /*22590*/  IMAD.WIDE R192, R193, 0x2, R200 ;  /* 0x00000002c1c07825 */ /* 0x000fe200078e02c8 */
[----:B------:R-:W-:Y:S02]  /*225a0*/  LOP3.LUT R172, R173, 0x380, RZ, 0xc0, !PT ;  /* 0x00000380adac7812 */ /* 0x000fe400078ec0ff */
[----:B------:R-:W-:Y:S02]  /*225b0*/  SHF.R.U64 R160, R160, 0x3, RZ ;  /* 0x00000003a0a07819 */ /* 0x000fe400000012ff */
[----:B------:R-:W-:Y:S02]  /*225c0*/  SHF.R.U64 R166, R166, 0x3, RZ ;  /* 0x00000003a6a67819 */ /* 0x000fe400000012ff */
[----:B------:R-:W-:Y:S02]  /*225d0*/  SHF.R.U64 R164, R164, 0x3, RZ ;  /* 0x00000003a4a47819 */ /* 0x000fe400000012ff */
[----:B------:R-:W-:Y:S01]  /*225e0*/  LOP3.LUT R140, R140, R141, RZ, 0x3c, !PT ;  /* 0x0000008d8c8c7212 */ /* 0x000fe200078e3cff */
[----:B------:R-:W-:Y:S01]  /*225f0*/  IMAD.X R141, RZ, RZ, R17, P1 ;  /* 0x000000ffff8d7224 */ /* 0x000fe200008e0611 */
[----:B------:R-:W-:-:S02]  /*22600*/  SHF.R.U64 R172, R172, 0x3, RZ ;  /* 0x00000003acac7819 */ /* 0x000fc400000012ff */
[----:B------:R-:W-:Y:S01]  /*22610*/  LOP3.LUT R160, R160, R161, RZ, 0x3c, !PT ;  /* 0x000000a1a0a07212 */ /* 0x000fe200078e3cff */
[--C-:B------:R-:W-:Y:S01]  /*22620*/  IMAD.X R161, RZ, RZ, R17.reuse, P0 ;  /* 0x000000ffffa17224 */ /* 0x100fe200000e0611 */
[----:B------:R-:W-:Y:S02]  /*22630*/  IADD3 R171, P3, R16, 0x2000, RZ ;  /* 0x0000200010ab7810 */ /* 0x000fe40007f7e0ff */
[----:B------:R-:W-:Y:S01]  /*22640*/  LOP3.LUT R166, R166, R167, RZ, 0x3c, !PT ;  /* 0x000000a7a6a67212 */ /* 0x000fe200078e3cff */
[--C-:B------:R-:W-:Y:S01]  /*22650*/  IMAD.X R167, RZ, RZ, R17.reuse, P5 ;  /* 0x000000ffffa77224 */ /* 0x100fe200028e0611 */
[----:B------:R-:W-:Y:S02]  /*22660*/  IADD3 R181, P0, R192, 0x1000, RZ ;  /* 0x00001000c0b57810 */ /* 0x000fe40007f1e0ff */
[----:B------:R-:W-:Y:S01]  /*22670*/  LOP3.LUT R164, R164, R165, RZ, 0x3c, !PT ;  /* 0x000000a5a4a47212 */ /* 0x000fe200078e3cff */
[--C-:B------:R-:W-:Y:S01]  /*22680*/  IMAD.X R165, RZ, RZ, R17.reuse, P6 ;  /* 0x000000ffffa57224 */ /* 0x100fe200030e0611 */
[----:B------:R-:W-:Y:S01]  /*22690*/  LOP3.LUT R172, R172, R173, RZ, 0x3c, !PT ;  /* 0x000000adacac7212 */ /* 0x000fe200078e3cff */
[----:B------:R-:W-:Y:S01]  /*226a0*/  IMAD.X R173, RZ, RZ, R17, P2 ;  /* 0x000000ffffad7224 */ /* 0x000fe200010e0611 */
[----:B------:R-:W-:-:S02]  /*226b0*/  IADD3 R5, P5, R16, 0x6020, RZ ;  /* 0x0000602010057810 */ /* 0x000fc40007fbe0ff */
[C---:B------:R-:W-:Y:S02]  /*226c0*/  IADD3 R169, P4, R16.reuse, 0x2020, RZ ;  /* 0x0000202010a97810 */ /* 0x040fe40007f9e0ff */
[----:B------:R-:W-:Y:S02]  /*226d0*/  LOP3.LUT R170, R171, 0x380, RZ, 0xc0, !PT ;  /* 0x00000380abaa7812 */ /* 0x000fe400078ec0ff */
[C---:B------:R-:W-:Y:S02]  /*226e0*/  IADD3 R143, P6, R16.reuse, 0x6040, RZ ;  /* 0x00006040108f7810 */ /* 0x040fe40007fde0ff */
[----:B------:R-:W-:Y:S02]  /*226f0*/  MOV R3, R140 ;  /* 0x0000008c00037202 */ /* 0x000fe40000000f00 */
[----:B------:R-:W-:Y:S01]  /*22700*/  IADD3 R21, P2, R16, 0x4040, RZ ;  /* 0x0000404010157810 */ /* 0x000fe20007f5e0ff */
[----:B------:R-:W0:Y:S01]  /*22710*/  SHFL.IDX PT, R141, R194, RZ, 0x1f ;  /* 0x00001fffc28d7589 */ /* 0x000e2200000e0000 */
[----:B------:R-:W-:-:S02]  /*22720*/  LOP3.LUT R180, R181, 0x380, RZ, 0xc0, !PT ;  /* 0x00000380b5b47812 */ /* 0x000fc400078ec0ff */
[----:B------:R-:W-:Y:S02]  /*22730*/  LOP3.LUT R4, R5, 0x380, RZ, 0xc0, !PT ;  /* 0x0000038005047812 */ /* 0x000fe400078ec0ff */
[----:B------:R-:W-:Y:S02]  /*22740*/  LOP3.LUT R168, R169, 0x380, RZ, 0xc0, !PT ;  /* 0x00000380a9a87812 */ /* 0x000fe400078ec0ff */
[----:B------:R-:W-:Y:S02]  /*22750*/  SHF.R.U64 R170, R170, 0x3, RZ ;  /* 0x00000003aaaa7819 */ /* 0x000fe400000012ff */
[----:B------:R-:W-:Y:S02]  /*22760*/  LOP3.LUT R142, R143, 0x380, RZ, 0xc0, !PT ;  /* 0x000003808f8e7812 */ /* 0x000fe400078ec0ff */
[----:B------:R-:W-:Y:S02]  /*22770*/  LOP3.LUT R20, R21, 0x380, RZ, 0xc0, !PT ;  /* 0x0000038015147812 */ /* 0x000fe400078ec0ff */
[----:B------:R-:W-:-:S02]  /*22780*/  SHF.R.U64 R180, R180, 0x3, RZ ;  /* 0x00000003b4b47819 */ /* 0x000fc400000012ff */
[----:B------:R-:W-:Y:S02]  /*22790*/  SHF.R.U64 R4, R4, 0x3, RZ ;  /* 0x0000000304047819 */ /* 0x000fe400000012ff */
[----:B------:R-:W-:Y:S02]  /*227a0*/  SHF.R.U64 R168, R168, 0x3, RZ ;  /* 0x00000003a8a87819 */ /* 0x000fe400000012ff */
[----:B------:R-:W-:Y:S01]  /*227b0*/  LOP3.LUT R170, R170, R171, RZ, 0x3c, !PT ;  /* 0x000000abaaaa7212 */ /* 0x000fe200078e3cff */
[----:B------:R-:W-:Y:S01]  /*227c0*/  IMAD.X R171, RZ, RZ, R17, P3 ;  /* 0x000000ffffab7224 */ /* 0x000fe200018e0611 */
[----:B------:R-:W-:Y:S02]  /*227d0*/  SHF.R.U64 R142, R142, 0x3, RZ ;  /* 0x000000038e8e7819 */ /* 0x000fe400000012ff */
[----:B------:R-:W-:Y:S02]  /*227e0*/  SHF.R.U64 R20, R20, 0x3, RZ ;  /* 0x0000000314147819 */ /* 0x000fe400000012ff */
[----:B------:R-:W-:Y:S01]  /*227f0*/  LOP3.LUT R180, R180, R181, RZ, 0x3c, !PT ;  /* 0x000000b5b4b47212 */ /* 0x000fe200078e3cff */
[----:B------:R-:W-:Y:S01]  /*22800*/  IMAD.X R181, RZ, RZ, R193, P0 ;  /* 0x000000ffffb57224 */ /* 0x000fe200000e06c1 */
[----:B------:R-:W-:-:S02]  /*22810*/  IADD3 R151, P3, R16, 0x4060, RZ ;  /* 0x0000406010977810 */ /* 0x000fc40007f7e0ff */
[----:B------:R-:W-:Y:S02]  /*22820*/  MOV R6, R164 ;  /* 0x000000a400067202 */ /* 0x000fe40000000f00 */
[----:B------:R-:W-:Y:S01]  /*22830*/  LOP3.LUT R4, R4, R5, RZ, 0x3c, !PT ;  /* 0x0000000504047212 */ /* 0x000fe200078e3cff */
[--C-:B------:R-:W-:Y:S01]  /*22840*/  IMAD.X R5, RZ, RZ, R17.reuse, P5 ;  /* 0x000000ffff057224 */ /* 0x100fe200028e0611 */
[----:B------:R-:W-:Y:S02]  /*22850*/  IADD3 R165, P0, R192, 0x8000, RZ ;  /* 0x00008000c0a57810 */ /* 0x000fe40007f1e0ff */
[----:B------:R-:W-:Y:S01]  /*22860*/  LOP3.LUT R168, R168, R169, RZ, 0x3c, !PT ;  /* 0x000000a9a8a87212 */ /* 0x000fe200078e3cff */
[--C-:B------:R-:W-:Y:S01]  /*22870*/  IMAD.X R169, RZ, RZ, R17.reuse, P4 ;  /* 0x000000ffffa97224 */ /* 0x100fe200020e0611 */
[----:B------:R-:W-:Y:S01]  /*22880*/  LOP3.LUT R142, R142, R143, RZ, 0x3c, !PT ;  /* 0x0000008f8e8e7212 */ /* 0x000fe200078e3cff */
[--C-:B------:R-:W-:Y:S01]  /*22890*/  IMAD.X R143, RZ, RZ, R17.reuse, P6 ;  /* 0x000000ffff8f7224 */ /* 0x100fe200030e0611 */
[----:B------:R-:W-:Y:S01]  /*228a0*/  LOP3.LUT R20, R20, R21, RZ, 0x3c, !PT ;  /* 0x0000001514147212 */ /* 0x000fe200078e3cff */
[----:B------:R-:W-:Y:S01]  /*228b0*/  IMAD.X R21, RZ, RZ, R17, P2 ;  /* 0x000000ffff157224 */ /* 0x000fe200010e0611 */
[----:B------:R-:W-:-:S02]  /*228c0*/  LOP3.LUT R150, R151, 0x380, RZ, 0xc0, !PT ;  /* 0x0000038097967812 */ /* 0x000fc400078ec0ff */
[----:B------:R-:W-:Y:S02]  /*228d0*/  IADD3 R149, P4, R16, 0x6000, RZ ;  /* 0x0000600010957810 */ /* 0x000fe40007f9e0ff */
[----:B------:R-:W-:Y:S02]  /*228e0*/  MOV R197, R172 ;  /* 0x000000ac00c57202 */ /* 0x000fe40000000f00 */
[C---:B------:R-:W-:Y:S02]  /*228f0*/  IADD3 R179, P6, R192.reuse, 0x2000, RZ ;  /* 0x00002000c0b37810 */ /* 0x040fe40007fde0ff */
[----:B------:R-:W-:Y:S02]  /*22900*/  IADD3 R173, P2, R192, 0x4000, RZ ;  /* 0x00004000c0ad7810 */ /* 0x000fe40007f5e0ff */
[----:B------:R-:W-:Y:S02]  /*22910*/  LOP3.LUT R164, R165, 0x380, RZ, 0xc0, !PT ;  /* 0x00000380a5a47812 */ /* 0x000fe400078ec0ff */
[----:B------:R-:W-:-:S02]  /*22920*/  MOV R5, R4 ;  /* 0x0000000400057202 */ /* 0x000fc40000000f00 */
[----:B------:R-:W-:Y:S02]  /*22930*/  SHF.R.U64 R150, R150, 0x3, RZ ;  /* 0x0000000396967819 */ /* 0x000fe400000012ff */
[----:B------:R-:W-:Y:S02]  /*22940*/  LOP3.LUT R148, R149, 0x380, RZ, 0xc0, !PT ;  /* 0x0000038095947812 */ /* 0x000fe400078ec0ff */
[----:B------:R-:W-:Y:S02]  /*22950*/  MOV R4, R142 ;  /* 0x0000008e00047202 */ /* 0x000fe40000000f00 */
[----:B------:R-:W-:Y:S02]  /*22960*/  LOP3.LUT R178, R179, 0x380, RZ, 0xc0, !PT ;  /* 0x00000380b3b27812 */ /* 0x000fe400078ec0ff */
[----:B------:R-:W-:Y:S02]  /*22970*/  LOP3.LUT R172, R173, 0x380, RZ, 0xc0, !PT ;  /* 0x00000380adac7812 */ /* 0x000fe400078ec0ff */
[----:B------:R-:W-:-:S02]  /*22980*/  SHF.R.U64 R164, R164, 0x3, RZ ;  /* 0x00000003a4a47819 */ /* 0x000fc400000012ff */
[----:B------:R-:W-:Y:S02]  /*22990*/  LOP3.LUT R143, R16, 0x380, RZ, 0xc0, !PT ;  /* 0x00000380108f7812 */ /* 0x000fe400078ec0ff */
[----:B------:R-:W-:Y:S01]  /*229a0*/  LOP3.LUT R150, R150, R151, RZ, 0x3c, !PT ;  /* 0x0000009796967212 */ /* 0x000fe200078e3cff */
[----:B------:R-:W-:Y:S01]  /*229b0*/  IMAD.X R151, RZ, RZ, R17, P3 ;  /* 0x000000ffff977224 */ /* 0x000fe200018e0611 */
[----:B------:R-:W-:Y:S02]  /*229c0*/  SHF.R.U64 R148, R148, 0x3, RZ ;  /* 0x0000000394947819 */ /* 0x000fe400000012ff */
[----:B------:R-:W-:Y:S02]  /*229d0*/  SHF.R.U64 R178, R178, 0x3, RZ ;  /* 0x00000003b2b27819 */ /* 0x000fe400000012ff */
[----:B------:R-:W-:Y:S02]  /*229e0*/  SHF.R.U64 R172, R172, 0x3, RZ ;  /* 0x00000003acac7819 */ /* 0x000fe400000012ff */
[----:B------:R-:W-:Y:S01]  /*229f0*/  LOP3.LUT R164, R164, R165, RZ, 0x3c, !PT ;  /* 0x000000a5a4a47212 */ /* 0x000fe200078e3cff */
[----:B------:R-:W-:Y:S01]  /*22a00*/  IMAD.X R165, RZ, RZ, R193, P0 ;  /* 0x000000ffffa57224 */ /* 0x000fe200000e06c1 */
[----:B------:R-:W-:-:S02]  /*22a10*/  SHF.R.U64 R143, R143, 0x3, RZ ;  /* 0x000000038f8f7819 */ /* 0x000fc400000012ff */
[----:B0-----:R-:W-:Y:S01]  /*22a20*/  ISETP.NE.AND P0, PT, R141, RZ, PT ;  /* 0x000000ff8d00720c */ /* 0x001fe20003f05270 */
[--C-:B------:R-:W-:Y:S01]  /*22a30*/  IMAD.MOV.U32 R141, RZ, RZ, R17.reuse ;  /* 0x000000ffff8d7224 */ /* 0x100fe200078e0011 */
[----:B------:R-:W-:Y:S01]  /*22a40*/  LOP3.LUT R148, R148, R149, RZ, 0x3c, !PT ;  /* 0x0000009594947212 */ /* 0x000fe200078e3cff */
[----:B------:R-:W-:Y:S01]  /*22a50*/  IMAD.X R149, RZ, RZ, R17, P4 ;  /* 0x000000ffff957224 */ /* 0x000fe200020e0611 */
[----:B------:R-:W-:Y:S02]  /*22a60*/  MOV R183, R174 ;  /* 0x000000ae00b77202 */ /* 0x000fe40000000f00 */
[----:B------:R-:W-:Y:S02]  /*22a70*/  MOV R196, R170 ;  /* 0x000000aa00c47202 */ /* 0x000fe40000000f00 */
[----:B------:R-:W-:Y:S02]  /*22a80*/  MOV R195, R168 ;  /* 0x000000a800c37202 */ /* 0x000fe40000000f00 */
[----:B------:R-:W-:-:S02]  /*22a90*/  MOV R184, R166 ;  /* 0x000000a600b87202 */ /* 0x000fc40000000f00 */
[----:B------:R-:W-:Y:S02]  /*22aa0*/  MOV R21, R20 ;  /* 0x0000001400157202 */ /* 0x000fe40000000f00 */
[----:B------:R-:W-:Y:S01]  /*22ab0*/  LOP3.LUT R178, R178, R179, RZ, 0x3c, !PT ;  /* 0x000000b3b2b27212 */ /* 0x000fe200078e3cff */
[--C-:B------:R-:W-:Y:S01]  /*22ac0*/  IMAD.X R179, RZ, RZ, R193.reuse, P6 ;  /* 0x000000ffffb37224 */ /* 0x100fe200030e06c1 */
[----:B------:R-:W-:Y:S01]  /*22ad0*/  LOP3.LUT R172, R172, R173, RZ, 0x3c, !PT ;  /* 0x000000adacac7212 */ /* 0x000fe200078e3cff */
[----:B------:R-:W-:Y:S01]  /*22ae0*/  IMAD.X R173, RZ, RZ, R193, P2 ;  /* 0x000000ffffad7224 */ /* 0x000fe200010e06c1 */
[----:B------:R-:W-:Y:S02]  /*22af0*/  LOP3.LUT R140, R143, R16, RZ, 0x3c, !PT ;  /* 0x000000108f8c7212 */ /* 0x000fe400078e3cff */
[----:B------:R-:W-:Y:S02]  /*22b00*/  MOV R182, R162 ;  /* 0x000000a200b67202 */ /* 0x000fe40000000f00 */
[----:B------:R-:W-:-:S02]  /*22b10*/  MOV R20, R150 ;  /* 0x0000009600147202 */ /* 0x000fc40000000f00 */
[C---:B------:R-:W-:Y:S02]  /*22b20*/  IADD3 R175, P1, R192.reuse, 0x3000, RZ ;  /* 0x00003000c0af7810 */ /* 0x040fe40007f3e0ff */
[C---:B------:R-:W-:Y:S02]  /*22b30*/  IADD3 R171, P5, R192.reuse, 0x5000, RZ ;  /* 0x00005000c0ab7810 */ /* 0x040fe40007fbe0ff */
[C---:B------:R-:W-:Y:S02]  /*22b40*/  IADD3 R169, P4, R192.reuse, 0x6000, RZ ;  /* 0x00006000c0a97810 */ /* 0x040fe40007f9e0ff */
[C---:B------:R-:W-:Y:S02]  /*22b50*/  IADD3 R167, P3, R192.reuse, 0x7000, RZ ;  /* 0x00007000c0a77810 */ /* 0x040fe40007f7e0ff */
[C---:B------:R-:W-:Y:S02]  /*22b60*/  IADD3 R163, P6, R192.reuse, 0x9000, RZ ;  /* 0x00009000c0a37810 */ /* 0x040fe40007fde0ff */
[----:B------:R-:W-:-:S02]  /*22b70*/  IADD3 R151, P2, R192, 0xb000, RZ ;  /* 0x0000b000c0977810 */ /* 0x000fc40007f5e0ff */
[----:B--2---:R-:W-:Y:S02]  /*22b80*/  F2FP.F16.F32.PACK_AB R144, R145, R144 ;  /* 0x000000909190723e */ /* 0x004fe400000000ff */
[----:B------:R-:W-:Y:S02]  /*22b90*/  MOV R208, R208 ;  /* 0x000000d000d07202 */ /* 0x000fe40000000f00 */
[----:B------:R-:W-:Y:S02]  /*22ba0*/  F2FP.F16.F32.PACK_AB R145, R147, R146 ;  /* 0x000000929391723e */ /* 0x000fe400000000ff */
[----:B---3--:R-:W-:Y:S02]  /*22bb0*/  F2FP.F16.F32.PACK_AB R132, R133, R132 ;  /* 0x000000848584723e */ /* 0x008fe400000000ff */
[----:B------:R-:W-:Y:S02]  /*22bc0*/  MOV R209, R140 ;  /* 0x0000008c00d17202 */ /* 0x000fe40000000f00 */
[----:B----4-:R-:W-:-:S02]  /*22bd0*/  F2FP.F16.F32.PACK_AB R146, R137, R136 ;  /* 0x000000888992723e */ /* 0x010fc400000000ff */
[----:B------:R-:W-:Y:S01]  /*22be0*/  F2FP.F16.F32.PACK_AB R147, R139, R138 ;  /* 0x0000008a8b93723e */ /* 0x000fe200000000ff */
[----:B------:R-:W-:Y:S01]  /*22bf0*/  BAR.SYNC.DEFER_BLOCKING 0x1, 0x100 ;  /* 0x0044000000007b1d */ /* 0x000fe20000010000 */
[----:B------:R-:W-:Y:S02]  /*22c00*/  F2FP.F16.F32.PACK_AB R133, R135, R134 ;  /* 0x000000868785723e */ /* 0x000fe400000000ff */
[----:B-----5:R-:W-:Y:S02]  /*22c10*/  F2FP.F16.F32.PACK_AB R124, R125, R124 ;  /* 0x0000007c7d7c723e */ /* 0x020fe400000000ff */
[----:B------:R-:W-:Y:S02]  /*22c20*/  LOP3.LUT R174, R175, 0x380, RZ, 0xc0, !PT ;  /* 0x00000380afae7812 */ /* 0x000fe400078ec0ff */
[----:B------:R-:W-:Y:S02]  /*22c30*/  LOP3.LUT R170, R171, 0x380, RZ, 0xc0, !PT ;  /* 0x00000380abaa7812 */ /* 0x000fe400078ec0ff */
[----:B------:R-:W-:-:S02]  /*22c40*/  LOP3.LUT R168, R169, 0x380, RZ, 0xc0, !PT ;  /* 0x00000380a9a87812 */ /* 0x000fc400078ec0ff */
[----:B------:R-:W-:Y:S02]  /*22c50*/  LOP3.LUT R166, R167, 0x380, RZ, 0xc0, !PT ;  /* 0x00000380a7a67812 */ /* 0x000fe400078ec0ff */
[----:B------:R-:W-:Y:S02]  /*22c60*/  F2FP.F16.F32.PACK_AB R134, R129, R128 ;  /* 0x000000808186723e */ /* 0x000fe400000000ff */
[----:B------:R-:W-:Y:S02]  /*22c70*/  F2FP.F16.F32.PACK_AB R135, R131, R130 ;  /* 0x000000828387723e */ /* 0x000fe400000000ff */
[----:B------:R-:W-:Y:S02]  /*22c80*/  F2FP.F16.F32.PACK_AB R125, R127, R126 ;  /* 0x0000007e7f7d723e */ /* 0x000fe400000000ff */
[----:B------:R-:W-:Y:S02]  /*22c90*/  F2FP.F16.F32.PACK_AB R116, R117, R116 ;  /* 0x000000747574723e */ /* 0x000fe400000000ff */
[----:B------:R-:W-:-:S02]  /*22ca0*/  LOP3.LUT R162, R163, 0x380, RZ, 0xc0, !PT ;  /* 0x00000380a3a27812 */ /* 0x000fc400078ec0ff */
[----:B------:R-:W-:Y:S02]  /*22cb0*/  LOP3.LUT R150, R151, 0x380, RZ, 0xc0, !PT ;  /* 0x0000038097967812 */ /* 0x000fe400078ec0ff */
        /* <DEDUP_REMOVED lines=8> */
[----:B------:R0:W-:Y:S01]  /*22d40*/  STSM.16.M88.4 [R209], R144 ;  /* 0x00000090d1007844 */ /* 0x0001e20000000200 */
[----:B------:R-:W-:Y:S02]  /*22d50*/  F2FP.F16.F32.PACK_AB R110, R105, R104 ;  /* 0x00000068696e723e */ /* 0x000fe400000000ff */
[----:B------:R-:W-:Y:S02]  /*22d60*/  F2FP.F16.F32.PACK_AB R111, R107, R106 ;  /* 0x0000006a6b6f723e */ /* 0x000fe400000000ff */
[----:B------:R-:W-:-:S02]  /*22d70*/  F2FP.F16.F32.PACK_AB R101, R103, R102 ;  /* 0x000000666765723e */ /* 0x000fc400000000ff */
[----:B------:R-:W-:Y:S01]  /*22d80*/  F2FP.F16.F32.PACK_AB R92, R93, R92 ;  /* 0x0000005c5d5c723e */ /* 0x000fe200000000ff */
[----:B------:R0:W-:Y:S01]  /*22d90*/  STSM.16.M88.4 [R208], R132 ;  /* 0x00000084d0007844 */ /* 0x0001e20000000200 */
[----:B------:R-:W-:Y:S02]  /*22da0*/  SHF.R.U64 R174, R174, 0x3, RZ ;  /* 0x00000003aeae7819 */ /* 0x000fe400000012ff */
[----:B------:R-:W-:Y:S02]  /*22db0*/  SHF.R.U64 R170, R170, 0x3, RZ ;  /* 0x00000003aaaa7819 */ /* 0x000fe400000012ff */
[----:B------:R-:W-:Y:S02]  /*22dc0*/  SHF.R.U64 R168, R168, 0x3, RZ ;  /* 0x00000003a8a87819 */ /* 0x000fe400000012ff */
[----:B------:R-:W-:Y:S02]  /*22dd0*/  SHF.R.U64 R166, R166, 0x3, RZ ;  /* 0x00000003a6a67819 */ /* 0x000fe400000012ff */
[----:B------:R-:W-:-:S02]  /*22de0*/  F2FP.F16.F32.PACK_AB R102, R97, R96 ;  /* 0x000000606166723e */ /* 0x000fc400000000ff */
[----:B------:R-:W-:Y:S02]  /*22df0*/  F2FP.F16.F32.PACK_AB R103, R99, R98 ;  /* 0x000000626367723e */ /* 0x000fe400000000ff */
[----:B------:R-:W-:Y:S02]  /*22e00*/  F2FP.F16.F32.PACK_AB R93, R95, R94 ;  /* 0x0000005e5f5d723e */ /* 0x000fe400000000ff */
[----:B------:R-:W-:Y:S01]  /*22e10*/  F2FP.F16.F32.PACK_AB R84, R85, R84 ;  /* 0x000000545554723e */ /* 0x000fe200000000ff */
[----:B------:R0:W-:Y:S01]  /*22e20*/  STSM.16.M88.4 [R183], R124 ;  /* 0x0000007cb7007844 */ /* 0x0001e20000000200 */
[----:B------:R-:W-:Y:S02]  /*22e30*/  SHF.R.U64 R162, R162, 0x3, RZ ;  /* 0x00000003a2a27819 */ /* 0x000fe400000012ff */
[----:B------:R-:W-:Y:S02]  /*22e40*/  SHF.R.U64 R150, R150, 0x3, RZ ;  /* 0x0000000396967819 */ /* 0x000fe400000012ff */
        /* <DEDUP_REMOVED lines=10> */
[----:B------:R-:W-:Y:S02]  /*22ef0*/  F2FP.F16.F32.PACK_AB R78, R73, R72 ;  /* 0x00000048494e723e */ /* 0x000fe400000000ff */
[----:B------:R-:W-:Y:S02]  /*22f00*/  F2FP.F16.F32.PACK_AB R79, R75, R74 ;  /* 0x0000004a4b4f723e */ /* 0x000fe400000000ff */
[----:B------:R-:W-:Y:S02]  /*22f10*/  F2FP.F16.F32.PACK_AB R69, R71, R70 ;  /* 0x000000464745723e */ /* 0x000fe400000000ff */
[----:B------:R-:W-:Y:S01]  /*22f20*/  F2FP.F16.F32.PACK_AB R60, R61, R60 ;  /* 0x0000003c3d3c723e */ /* 0x000fe200000000ff */
[----:B------:R0:W-:Y:S01]  /*22f30*/  STSM.16.M88.4 [R195], R100 ;  /* 0x00000064c3007844 */ /* 0x0001e20000000200 */
[----:B------:R-:W-:-:S02]  /*22f40*/  MOV R177, R160 ;  /* 0x000000a000b17202 */ /* 0x000fc40000000f00 */
        /* <DEDUP_REMOVED lines=8> */
[----:B------:R-:W-:Y:S02]  /*22fd0*/  F2FP.F16.F32.PACK_AB R70, R65, R64 ;  /* 0x000000404146723e */ /* 0x000fe400000000ff */
[----:B------:R-:W-:-:S02]  /*22fe0*/  F2FP.F16.F32.PACK_AB R71, R67, R66 ;  /* 0x000000424347723e */ /* 0x000fc400000000ff */
[----:B------:R-:W-:Y:S02]  /*22ff0*/  F2FP.F16.F32.PACK_AB R61, R63, R62 ;  /* 0x0000003e3f3d723e */ /* 0x000fe400000000ff */
[----:B------:R-:W-:Y:S01]  /*23000*/  F2FP.F16.F32.PACK_AB R52, R53, R52 ;  /* 0x000000343534723e */ /* 0x000fe200000000ff */
[----:B------:R0:W-:Y:S01]  /*23010*/  STSM.16.M88.4 [R184], R92 ;  /* 0x0000005cb8007844 */ /* 0x0001e20000000200 */
[----:B------:R-:W-:Y:S02]  /*23020*/  MOV R0, R148 ;  /* 0x0000009400007202 */ /* 0x000fe40000000f00 */
[----:B------:R-:W-:Y:S01]  /*23030*/  LOP3.LUT R162, R162, R163, RZ, 0x3c, !PT ;  /* 0x000000a3a2a27212 */ /* 0x000fe200078e3cff */
[----:B------:R-:W-:Y:S01]  /*23040*/  IMAD.X R163, RZ, RZ, R193, P6 ;  /* 0x000000ffffa37224 */ /* 0x000fe200030e06c1 */
[----:B------:R-:W-:Y:S02]  /*23050*/  LOP3.LUT R150, R150, R151, RZ, 0x3c, !PT ;  /* 0x0000009796967212 */ /* 0x000fe400078e3cff */
[----:B------:R-:W-:-:S02]  /*23060*/  F2FP.F16.F32.PACK_AB R62, R57, R56 ;  /* 0x00000038393e723e */ /* 0x000fc400000000ff */
[----:B------:R-:W-:Y:S02]  /*23070*/  F2FP.F16.F32.PACK_AB R63, R59, R58 ;  /* 0x0000003a3b3f723e */ /* 0x000fe400000000ff */
[----:B------:R-:W-:Y:S02]  /*23080*/  F2FP.F16.F32.PACK_AB R53, R55, R54 ;  /* 0x000000363735723e */ /* 0x000fe400000000ff */
[----:B------:R-:W-:Y:S01]  /*23090*/  F2FP.F16.F32.PACK_AB R44, R45, R44 ;  /* 0x0000002c2d2c723e */ /* 0x000fe200000000ff */
[----:B------:R0:W-:Y:S01]  /*230a0*/  STSM.16.M88.4 [R6], R84 ;  /* 0x0000005406007844 */ /* 0x0001e20000000200 */
[C---:B------:R-:W-:Y:S02]  /*230b0*/  IADD3 R161, P1, R192.reuse, 0xa000, RZ ;  /* 0x0000a000c0a17810 */ /* 0x040fe40007f3e0ff */
[C---:B------:R-:W-:Y:S02]  /*230c0*/  IADD3 R151, P5, R192.reuse, 0xc000, RZ ;  /* 0x0000c000c0977810 */ /* 0x040fe40007fbe0ff */
[----:B------:R-:W-:-:S02]  /*230d0*/  IADD3 R149, P4, R192, 0xd000, RZ ;  /* 0x0000d000c0957810 */ /* 0x000fc40007f9e0ff */
[C---:B------:R-:W-:Y:S02]  /*230e0*/  IADD3 R210, P3, R192.reuse, 0xe000, RZ ;  /* 0x0000e000c0d27810 */ /* 0x040fe40007f7e0ff */
[----:B------:R-:W-:Y:S02]  /*230f0*/  F2FP.F16.F32.PACK_AB R54, R49, R48 ;  /* 0x000000303136723e */ /* 0x000fe400000000ff */
[----:B------:R-:W-:Y:S02]  /*23100*/  F2FP.F16.F32.PACK_AB R55, R51, R50 ;  /* 0x000000323337723e */ /* 0x000fe400000000ff */
[----:B------:R-:W-:Y:S02]  /*23110*/  F2FP.F16.F32.PACK_AB R45, R47, R46 ;  /* 0x0000002e2f2d723e */ /* 0x000fe400000000ff */
[----:B------:R-:W-:Y:S01]  /*23120*/  F2FP.F16.F32.PACK_AB R36, R37, R36 ;  /* 0x000000242524723e */ /* 0x000fe200000000ff */
[----:B------:R0:W-:Y:S01]  /*23130*/  STSM.16.M88.4 [R182], R76 ;  /* 0x0000004cb6007844 */ /* 0x0001e20000000200 */
[----:B------:R-:W-:-:S02]  /*23140*/  IADD3 R137, P6, R192, 0xf000, RZ ;  /* 0x0000f000c0897810 */ /* 0x000fc40007fde0ff */
[----:B------:R-:W-:Y:S02]  /*23150*/  F2FP.F16.F32.PACK_AB R46, R41, R40 ;  /* 0x00000028292e723e */ /* 0x000fe400000000ff */
[----:B------:R-:W-:Y:S02]  /*23160*/  F2FP.F16.F32.PACK_AB R47, R43, R42 ;  /* 0x0000002a2b2f723e */ /* 0x000fe400000000ff */
[----:B------:R-:W-:Y:S02]  /*23170*/  F2FP.F16.F32.PACK_AB R37, R39, R38 ;  /* 0x000000262725723e */ /* 0x000fe400000000ff */
[----:B------:R-:W-:Y:S01]  /*23180*/  F2FP.F16.F32.PACK_AB R28, R29, R28 ;  /* 0x0000001c1d1c723e */ /* 0x000fe200000000ff */
[----:B------:R0:W-:Y:S01]  /*23190*/  STSM.16.M88.4 [R177], R68 ;  /* 0x00000044b1007844 */ /* 0x0001e20000000200 */
[----:B------:R-:W-:Y:S02]  /*231a0*/  F2FP.F16.F32.PACK_AB R38, R33, R32 ;  /* 0x000000202126723e */ /* 0x000fe400000000ff */
[----:B------:R-:W-:-:S02]  /*231b0*/  F2FP.F16.F32.PACK_AB R39, R35, R34 ;  /* 0x000000222327723e */ /* 0x000fc400000000ff */
[----:B------:R-:W-:Y:S02]  /*231c0*/  F2FP.F16.F32.PACK_AB R29, R31, R30 ;  /* 0x0000001e1f1d723e */ /* 0x000fe400000000ff */
[----:B------:R-:W-:Y:S01]  /*231d0*/  F2FP.F16.F32.PACK_AB R12, R13, R12 ;  /* 0x0000000c0d0c723e */ /* 0x000fe200000000ff */
[----:B------:R0:W-:Y:S01]  /*231e0*/  STSM.16.M88.4 [R21], R60 ;  /* 0x0000003c15007844 */ /* 0x0001e20000000200 */
[----:B------:R-:W-:Y:S02]  /*231f0*/  F2FP.F16.F32.PACK_AB R30, R25, R24 ;  /* 0x00000018191e723e */ /* 0x000fe400000000ff */
[----:B------:R-:W-:Y:S02]  /*23200*/  F2FP.F16.F32.PACK_AB R31, R27, R26 ;  /* 0x0000001a1b1f723e */ /* 0x000fe400000000ff */
[----:B------:R-:W-:Y:S01]  /*23210*/  F2FP.F16.F32.PACK_AB R13, R15, R14 ;  /* 0x0000000e0f0d723e */ /* 0x000fe200000000ff */
[----:B------:R0:W-:Y:S01]  /*23220*/  STSM.16.M88.4 [R20], R52 ;  /* 0x0000003414007844 */ /* 0x0001e20000000200 */
[----:B------:R-:W-:-:S02]  /*23230*/  LOP3.LUT R160, R161, 0x380, RZ, 0xc0, !PT ;  /* 0x00000380a1a07812 */ /* 0x000fc400078ec0ff */
[----:B------:R-:W-:Y:S02]  /*23240*/  LOP3.LUT R148, R151, 0x380, RZ, 0xc0, !PT ;  /* 0x0000038097947812 */ /* 0x000fe400078ec0ff */
[----:B------:R-:W-:Y:S02]  /*23250*/  LOP3.LUT R142, R149, 0x380, RZ, 0xc0, !PT ;  /* 0x00000380958e7812 */ /* 0x000fe400078ec0ff */
[----:B------:R-:W-:Y:S02]  /*23260*/  LOP3.LUT R143, R210, 0x380, RZ, 0xc0, !PT ;  /* 0x00000380d28f7812 */ /* 0x000fe400078ec0ff */
[----:B------:R-:W-:Y:S02]  /*23270*/  LOP3.LUT R129, R192, 0x380, RZ, 0xc0, !PT ;  /* 0x00000380c0817812 */ /* 0x000fe400078ec0ff */
[----:B------:R-:W-:Y:S02]  /*23280*/  F2FP.F16.F32.PACK_AB R14, R9, R8 ;  /* 0x00000008090e723e */ /* 0x000fe400000000ff */
[----:B------:R-:W-:Y:S01]  /*23290*/  F2FP.F16.F32.PACK_AB R15, R11, R10 ;  /* 0x0000000a0b0f723e */ /* 0x000fe200000000ff */
[----:B------:R0:W-:Y:S01]  /*232a0*/  STSM.16.M88.4 [R0], R44 ;  /* 0x0000002c00007844 */ /* 0x0001e20000000200 */
[----:B------:R-:W-:-:S02]  /*232b0*/  LOP3.LUT R130, R137, 0x380, RZ, 0xc0, !PT ;  /* 0x0000038089827812 */ /* 0x000fc400078ec0ff */
[----:B------:R-:W-:Y:S01]  /*232c0*/  SHF.R.U64 R160, R160, 0x3, RZ ;  /* 0x00000003a0a07819 */ /* 0x000fe200000012ff */
[----:B------:R0:W-:Y:S01]  /*232d0*/  STSM.16.M88.4 [R5], R36 ;  /* 0x0000002405007844 */ /* 0x0001e20000000200 */
[----:B------:R-:W-:Y:S02]  /*232e0*/  SHF.R.U64 R148, R148, 0x3, RZ ;  /* 0x0000000394947819 */ /* 0x000fe400000012ff */
[----:B------:R-:W-:Y:S01]  /*232f0*/  SHF.R.U64 R142, R142, 0x3, RZ ;  /* 0x000000038e8e7819 */ /* 0x000fe200000012ff */
[----:B------:R0:W-:Y:S01]  /*23300*/  STSM.16.M88.4 [R4], R28 ;  /* 0x0000001c04007844 */ /* 0x0001e20000000200 */
[----:B------:R-:W-:Y:S02]  /*23310*/  SHF.R.U64 R143, R143, 0x3, RZ ;  /* 0x000000038f8f7819 */ /* 0x000fe400000012ff */
[----:B------:R-:W-:Y:S01]  /*23320*/  SHF.R.U64 R129, R129, 0x3, RZ ;  /* 0x0000000381817819 */ /* 0x000fe200000012ff */
[----:B------:R0:W-:Y:S01]  /*23330*/  STSM.16.M88.4 [R3], R12 ;  /* 0x0000000c03007844 */ /* 0x0001e20000000200 */
[----:B------:R-:W-:Y:S01]  /*23340*/  SHF.R.U64 R130, R130, 0x3, RZ ;  /* 0x0000000382827819 */ /* 0x000fe200000012ff */
[----:B------:R-:W-:-:S02]  /*23350*/  USHF.R.S32.HI UR12, URZ, 0x1f, UR60 ;  /* 0x0000001f3f0c7899 */ /* 0x000fc4000801143c */
[----:B------:R-:W-:Y:S01]  /*23360*/  USHF.R.S32.HI UR13, URZ, 0x1f, UR58 ;  /* 0x0000001f3f0d7899 */ /* 0x000fe2000801143a */
        /* <DEDUP_REMOVED lines=11> */
[----:B------:R-:W-:-:S02]  /*23420*/  IMAD.X R131, RZ, RZ, R193, P6 ;  /* 0x000000ffff837224 */ /* 0x000fc400030e06c1 */
[----:B------:R-:W-:Y:S01]  /*23430*/  IMAD.MOV.U32 R129, RZ, RZ, R193 ;  /* 0x000000ffff817224 */ /* 0x000fe200078e00c1 */
[----:B------:R-:W-:Y:S06]  /*23440*/  BAR.SYNC.DEFER_BLOCKING 0x1, 0x100 ;  /* 0x0044000000007b1d */ /* 0x000fec0000010000 */
[----:B0-----:R-:W-:Y:S05]  /*23450*/  @P0 BRA `(.L_x_5257) ;  /* 0x0000000000c80947 */ /* 0x001fea0003800000 */
[----:B------:R-:W0:Y:S01]  /*23460*/  LDC R8, c[0x0][0xce8] ;  /* 0x00033a00ff087b82 */ /* 0x000e220000000800 */
[----:B------:R-:W-:Y:S01]  /*23470*/  IMAD.MOV R3, RZ, RZ, -R205 ;  /* 0x000000ffff037224 */ /* 0x000fe200078e0acd */
[----:B------:R-:W-:Y:S01]  /*23480*/  ULDC UR5, c[0x0][0xb88] ;  /* 0x0002e20000057ab9 */ /* 0x000fe20000000800 */
[----:B------:R-:W-:Y:S01]  /*23490*/  IMAD.U32 R13, RZ, RZ, UR59 ;  /* 0x0000003bff0d7e24 */ /* 0x000fe2000f8e00ff */
[----:B------:R-:W-:Y:S01]  /*234a0*/  ULDC.64 UR8, c[0x0][0xc90] ;  /* 0x0003240000087ab9 */ /* 0x000fe20000000a00 */
[----:B------:R-:W-:Y:S01]  /*234b0*/  IMAD.U32 R5, RZ, RZ, UR59 ;  /* 0x0000003bff057e24 */ /* 0x000fe2000f8e00ff */
[----:B------:R-:W-:Y:S01]  /*234c0*/  ISETP.NE.AND P0, PT, R226, R3, PT ;  /* 0x00000003e200720c */ /* 0x000fe20003f05270 */
[----:B------:R-:W-:Y:S01]  /*234d0*/  IMAD R13, R13, 0x40, R22 ;  /* 0x000000400d0d7824 */ /* 0x000fe200078e0216 */
[----:B------:R-:W-:Y:S01]  /*234e0*/  ULDC.64 UR10, c[0x0][0xc98] ;  /* 0x00032600000a7ab9 */ /* 0x000fe20000000a00 */
[----:B0-----:R-:W-:-:S05]  /*234f0*/  IMAD R6, R8, UR5, RZ ;  /* 0x0000000508067c24 */ /* 0x001fca000f8e02ff */
[----:B------:R-:W-:-:S13]  /*23500*/  ISETP.GE.OR P1, PT, R13, R6, P0 ;  /* 0x000000060d00720c */ /* 0x000fda0000726670 */
[----:B------:R-:W2:Y:S01]  /*23510*/  @!P1 LDL R11, [R1+0x400] ;  /* 0x00040000010b9983 */ /* 0x000ea20000100800 */
[----:B------:R-:W-:Y:S01]  /*23520*/  ISETP.NE.AND P2, PT, R8, 0x1, PT ;  /* 0x000000010800780c */ /* 0x000fe20003f45270 */
[----:B------:R-:W-:Y:S01]  /*23530*/  IMAD R5, R5, 0x40, R228 ;  /* 0x0000004005057824 */ /* 0x000fe200078e02e4 */
[----:B------:R-:W-:Y:S02]  /*23540*/  UIMAD UR5, UR12, UR8, URZ ;  /* 0x000000080c0572a4 */ /* 0x000fe4000f8e023f */
[----:B------:R-:W-:Y:S01]  /*23550*/  UIMAD.WIDE.U32 UR6, UR60, UR8, URZ ;  /* 0x000000083c0672a5 */ /* 0x000fe2000f8e003f */
[----:B------:R-:W-:Y:S01]  /*23560*/  IMAD.MOV.U32 R4, RZ, RZ, R5 ;  /* 0x000000ffff047224 */ /* 0x000fe200078e0005 */
[----:B------:R-:W-:Y:S02]  /*23570*/  UIMAD UR5, UR60, UR9, UR5 ;  /* 0x000000093c0572a4 */ /* 0x000fe4000f8e0205 */
[----:B------:R-:W-:Y:S02]  /*23580*/  UIMAD UR8, UR13, UR10, URZ ;  /* 0x0000000a0d0872a4 */ /* 0x000fe4000f8e023f */
[----:B------:R-:W-:-:S02]  /*23590*/  UIADD3 UR7, UR7, UR5, URZ ;  /* 0x0000000507077290 */ /* 0x000fc4000fffe03f */
[----:B------:R-:W-:Y:S01]  /*235a0*/  UIMAD UR8, UR58, UR11, UR8 ;  /* 0x0000000b3a0872a4 */ /* 0x000fe2000f8e0208 */
[----:B------:R-:W0:Y:S01]  /*235b0*/  @P2 LDC R0, c[0x0][0xcec] ;  /* 0x00033b00ff002b82 */ /* 0x000e220000000800 */
[----:B------:R-:W-:-:S07]  /*235c0*/  UIMAD.WIDE.U32 UR6, UR58, UR10, UR6 ;  /* 0x0000000a3a0672a5 */ /* 0x000fce000f8e0006 */
[----:B------:R-:W1:Y:S01]  /*235d0*/  @P2 LDC R3, c[0x0][0xcf0] ;  /* 0x00033c00ff032b82 */ /* 0x000e620000000800 */
[----:B0-----:R-:W-:-:S05]  /*235e0*/  @P2 IMAD.HI.U32 R0, R5, R0, RZ ;  /* 0x0000000005002227 */ /* 0x001fca00078e00ff */
[----:B-1----:R-:W-:-:S05]  /*235f0*/  @P2 SHF.R.U32.HI R4, RZ, R3, R0 ;  /* 0x00000003ff042219 */ /* 0x002fca0000011600 */
        /* <DEDUP_REMOVED lines=14> */
[----:B------:R-:W-:Y:S01]  /*236e0*/  SHFL.IDX PT, R8, R0, RZ, 0x1c1f ;  /* 0x001c1fff00087589 */ /* 0x000fe200000e0000 */
[----:B------:R-:W-:Y:S01]  /*236f0*/  LEA.HI.X R10, R4, UR7, R3, 0x2, P2 ;  /* 0x00000007040a7c11 */ /* 0x000fe200090f1403 */
[----:B------:R-:W-:-:S04]  /*23700*/  VIADD R3, R13, 0x8 ;  /* 0x000000080d037836 */ /* 0x000fc80000000000 */
[----:B------:R-:W2:Y:S01]  /*23710*/  SHFL.IDX PT, R9, R10, RZ, 0x1c1f ;  /* 0x001c1fff0a097589 */ /* 0x000ea200000e0000 */
[----:B------:R-:W-:-:S03]  /*23720*/  ISETP.GE.OR P0, PT, R3, R6, P0 ;  /* 0x000000060300720c */ /* 0x000fc60000706670 */
[----:B--2---:R-:W-:Y:S10]  /*23730*/  @!P1 ST.E desc[UR36][R8.64], R11 ;  /* 0x0000000b08009985 */ /* 0x004ff4000c101924 */
[----:B------:R-:W2:Y:S04]  /*23740*/  @!P0 LDL R3, [R1+0x404] ;  /* 0x0004040001038983 */ /* 0x000ea80000100800 */
[----:B------:R-:W-:Y:S04]  /*23750*/  SHFL.IDX PT, R4, R0, 0x1, 0x1c1f ;  /* 0x003c1f0000047f89 */ /* 0x000fe800000e0000 */
[----:B------:R-:W2:Y:S04]  /*23760*/  SHFL.IDX PT, R5, R10, 0x1, 0x1c1f ;  /* 0x003c1f000a057f89 */ /* 0x000ea800000e0000 */
[----:B--2---:R0:W-:Y:S02]  /*23770*/  @!P0 ST.E desc[UR36][R4.64], R3 ;  /* 0x0000000304008985 */ /* 0x0041e4000c101924 */
.L_x_5257:
[----:B------:R-:W1:Y:S01]  /*23780*/  LDC R74, c[0x0][0xce8] ;  /* 0x00033a00ff4a7b82 */ /* 0x000e620000000800 */
[----:B------:R-:W-:Y:S01]  /*23790*/  ULDC UR10, c[0x0][0xbc8] ;  /* 0x0002f200000a7ab9 */ /* 0x000fe20000000800 */
[----:B------:R-:W-:Y:S01]  /*237a0*/  IMAD R0, R198, 0x20, R159 ;  /* 0x00000020c6007824 */ /* 0x000fe200078e029f */
[----:B------:R-:W-:Y:S01]  /*237b0*/  ISETP.GE.AND P1, PT, R154, UR10, PT ;  /* 0x0000000a9a007c0c */ /* 0x000fe2000bf26270 */
[----:B0-----:R-:W-:Y:S01]  /*237c0*/  IMAD.U32 R5, RZ, RZ, UR59 ;  /* 0x0000003bff057e24 */ /* 0x001fe2000f8e00ff */
[----:B------:R-:W-:Y:S01]  /*237d0*/  ULDC.64 UR8, c[0x0][0xbe8] ;  /* 0x0002fa0000087ab9 */ /* 0x000fe20000000a00 */
[----:B------:R0:W5:Y:S04]  /*237e0*/  LD.E.128 R8, desc[UR36][R128.64] ;  /* 0x0000002480087980 */ /* 0x000168000c101d00 */
[----:B------:R-:W5:Y:S04]  /*237f0*/  LD.E.128 R180, desc[UR36][R180.64] ;  /* 0x00000024b4b47980 */ /* 0x000f68000c101d00 */
[----:B------:R0:W5:Y:S04]  /*23800*/  LD.E.128 R12, desc[UR36][R178.64] ;  /* 0x00000024b20c7980 */ /* 0x000168000c101d00 */
[----:B------:R0:W5:Y:S04]  /*23810*/  LD.E.128 R24, desc[UR36][R174.64] ;  /* 0x00000024ae187980 */ /* 0x000168000c101d00 */
[----:B------:R0:W5:Y:S01]  /*23820*/  LD.E.128 R28, desc[UR36][R172.64] ;  /* 0x00000024ac1c7980 */ /* 0x000162000c101d00 */
[----:B-1----:R-:W-:-:S02]  /*23830*/  ISETP.NE.AND P3, PT, R74, 0x1, PT ;  /* 0x000000014a00780c */ /* 0x002fc40003f65270 */
[----:B------:R-:W-:Y:S01]  /*23840*/  SEL R4, RZ, 0xffffffff, P1 ;  /* 0xffffffffff047807 */ /* 0x000fe20000800000 */
[----:B------:R0:W5:Y:S01]  /*23850*/  LD.E.128 R32, desc[UR36][R170.64] ;  /* 0x00000024aa207980 */ /* 0x000162000c101d00 */
[----:B------:R-:W-:Y:S02]  /*23860*/  ISETP.GE.AND P0, PT, R155, UR10, PT ;  /* 0x0000000a9b007c0c */ /* 0x000fe4000bf06270 */
[----:B------:R-:W-:Y:S01]  /*23870*/  ISETP.GE.AND P2, PT, R156, UR10, PT ;  /* 0x0000000a9c007c0c */ /* 0x000fe2000bf46270 */
[----:B------:R-:W-:Y:S01]  /*23880*/  IMAD R72, R5, 0x40, R0 ;  /* 0x0000004005487824 */ /* 0x000fe200078e0200 */
[----:B------:R-:W-:Y:S01]  /*23890*/  UIMAD UR5, UR12, UR8, URZ ;  /* 0x000000080c0572a4 */ /* 0x000fe2000f8e023f */
[----:B------:R0:W5:Y:S04]  /*238a0*/  LD.E.128 R36, desc[UR36][R168.64] ;  /* 0x00000024a8247980 */ /* 0x000168000c101d00 */
[----:B------:R-:W1:Y:S01]  /*238b0*/  @P3 LDC R21, c[0x0][0xcec] ;  /* 0x00033b00ff153b82 */ /* 0x000e620000000800 */
[----:B------:R-:W-:Y:S01]  /*238c0*/  UIMAD.WIDE.U32 UR6, UR60, UR8, URZ ;  /* 0x000000083c0672a5 */ /* 0x000fe2000f8e003f */
[----:B------:R0:W5:Y:S04]  /*238d0*/  LD.E.128 R40, desc[UR36][R166.64] ;  /* 0x00000024a6287980 */ /* 0x000168000c101d00 */
[----:B------:R0:W5:Y:S02]  /*238e0*/  LD.E.128 R44, desc[UR36][R164.64] ;  /* 0x00000024a42c7980 */ /* 0x000164000c101d00 */
[----:B------:R-:W2:Y:S01]  /*238f0*/  @P3 LDC R73, c[0x0][0xcf0] ;  /* 0x00033c00ff493b82 */ /* 0x000ea20000000800 */
[----:B------:R-:W-:Y:S01]  /*23900*/  ISETP.GE.AND P1, PT, R153, UR10, PT ;  /* 0x0000000a99007c0c */ /* 0x000fe2000bf26270 */
[----:B------:R-:W-:Y:S01]  /*23910*/  IMAD.SHL.U32 R6, R4, 0x2, RZ ;  /* 0x0000000204067824 */ /* 0x000fe200078e00ff */
[----:B------:R-:W-:Y:S01]  /*23920*/  SEL R4, RZ, 0xffffffff, P0 ;  /* 0xffffffffff047807 */ /* 0x000fe20000000000 */
[----:B------:R0:W5:Y:S01]  /*23930*/  LD.E.128 R48, desc[UR36][R162.64] ;  /* 0x00000024a2307980 */ /* 0x000162000c101d00 */
[----:B------:R-:W-:-:S02]  /*23940*/  SEL R0, RZ, 0xffffffff, P1 ;  /* 0xffffffffff007807 */ /* 0x000fc40000800000 */
[----:B------:R-:W-:Y:S01]  /*23950*/  SEL R3, RZ, 0x1, P2 ;  /* 0x00000001ff037807 */ /* 0x000fe20001000000 */
[----:B------:R-:W-:Y:S01]  /*23960*/  UIMAD UR5, UR60, UR9, UR5 ;  /* 0x000000093c0572a4 */ /* 0x000fe2000f8e0205 */
[----:B------:R-:W-:Y:S01]  /*23970*/  IMAD.SHL.U32 R4, R4, 0x4, RZ ;  /* 0x0000000404047824 */ /* 0x000fe200078e00ff */
[----:B------:R-:W-:Y:S01]  /*23980*/  ISETP.GE.AND P0, PT, R152, UR10, PT ;  /* 0x0000000a98007c0c */ /* 0x000fe2000bf06270 */
[----:B------:R-:W-:Y:S01]  /*23990*/  IMAD.SHL.U32 R75, R0, 0x8, RZ ;  /* 0x00000008004b7824 */ /* 0x000fe200078e00ff */
[----:B------:R-:W-:Y:S01]  /*239a0*/  LOP3.LUT R3, R6, 0x2, R3, 0xe2, !PT ;  /* 0x0000000206037812 */ /* 0x000fe200078ee203 */
[----:B------:R-:W-:Y:S01]  /*239b0*/  ULDC.64 UR8, c[0x0][0xbf0] ;  /* 0x0002fc0000087ab9 */ /* 0x000fe20000000a00 */
[----:B------:R-:W-:Y:S01]  /*239c0*/  UIADD3 UR7, UR7, UR5, URZ ;  /* 0x0000000507077290 */ /* 0x000fe2000fffe03f */
[----:B------:R0:W5:Y:S01]  /*239d0*/  LD.E.128 R52, desc[UR36][R160.64] ;  /* 0x00000024a0347980 */ /* 0x000162000c101d00 */
[----:B-1----:R-:W-:Y:S01]  /*239e0*/  @P3 IMAD.HI.U32 R0, R72, R21, RZ ;  /* 0x0000001548003227 */ /* 0x002fe200078e00ff */
[----:B------:R-:W-:Y:S01]  /*239f0*/  UIMAD UR5, UR13, UR8, URZ ;  /* 0x000000080d0572a4 */ /* 0x000fe2000f8e023f */
[----:B------:R-:W-:Y:S01]  /*23a00*/  SEL R5, RZ, 0xffffffff, P0 ;  /* 0xffffffffff057807 */ /* 0x000fe20000000000 */
[----:B------:R0:W5:Y:S01]  /*23a10*/  LD.E.128 R56, desc[UR36][R150.64] ;  /* 0x0000002496387980 */ /* 0x000162000c101d00 */
[----:B------:R-:W-:Y:S01]  /*23a20*/  LOP3.LUT R4, R4, 0x4, R3, 0xe2, !PT ;  /* 0x0000000404047812 */ /* 0x000fe200078ee203 */
[----:B------:R-:W-:Y:S01]  /*23a30*/  IMAD.MOV.U32 R3, RZ, RZ, R72 ;  /* 0x000000ffff037224 */ /* 0x000fe200078e0048 */
[----:B------:R-:W-:Y:S01]  /*23a40*/  UIMAD UR5, UR58, UR9, UR5 ;  /* 0x000000093a0572a4 */ /* 0x000fe2000f8e0205 */
[----:B------:R0:W5:Y:S01]  /*23a50*/  LD.E.128 R60, desc[UR36][R148.64] ;  /* 0x00000024943c7980 */ /* 0x000162000c101d00 */
[----:B--2---:R-:W-:Y:S01]  /*23a60*/  @P3 SHF.R.U32.HI R3, RZ, R73, R0 ;  /* 0x00000049ff033219 */ /* 0x004fe20000011600 */
[----:B------:R-:W-:Y:S01]  /*23a70*/  UIMAD.WIDE.U32 UR6, UR58, UR8, UR6 ;  /* 0x000000083a0672a5 */ /* 0x000fe2000f8e0006 */
[----:B------:R-:W-:Y:S01]  /*23a80*/  IMAD.SHL.U32 R5, R5, 0x10, RZ ;  /* 0x0000001005057824 */ /* 0x000fe200078e00ff */
[----:B------:R-:W-:Y:S01]  /*23a90*/  LOP3.LUT R4, R75, 0x8, R4, 0xe2, !PT ;  /* 0x000000084b047812 */ /* 0x000fe200078ee204 */
[----:B------:R0:W5:Y:S01]  /*23aa0*/  LD.E.128 R64, desc[UR36][R142.64] ;  /* 0x000000248e407980 */ /* 0x000162000c101d00 */
[----:B------:R-:W-:Y:S01]  /*23ab0*/  ISETP.GE.AND P0, PT, R19, UR10, PT ;  /* 0x0000000a13007c0c */ /* 0x000fe2000bf06270 */
[----:B------:R-:W-:Y:S01]  /*23ac0*/  UIADD3 UR5, UR7, UR5, URZ ;  /* 0x0000000507057290 */ /* 0x000fe2000fffe03f */
[--C-:B------:R-:W-:Y:S01]  /*23ad0*/  IMAD.MOV R21, RZ, RZ, -R3.reuse ;  /* 0x000000ffff157224 */ /* 0x100fe200078e0a03 */
[----:B------:R-:W-:Y:S01]  /*23ae0*/  SHF.R.S32.HI R20, RZ, 0x1f, R3 ;  /* 0x0000001fff147819 */ /* 0x000fe20000011403 */
[----:B------:R0:W5:Y:S01]  /*23af0*/  LD.E.128 R68, desc[UR36][R140.64] ;  /* 0x000000248c447980 */ /* 0x000162000c101d00 */
[----:B------:R-:W-:Y:S01]  /*23b00*/  LOP3.LUT R0, R5, 0x10, R4, 0xe2, !PT ;  /* 0x0000001005007812 */ /* 0x000fe200078ee204 */
[----:B------:R-:W-:Y:S01]  /*23b10*/  IMAD.U32 R4, RZ, RZ, UR6 ;  /* 0x00000006ff047e24 */ /* 0x000fe2000f8e00ff */
[----:B------:R-:W-:Y:S01]  /*23b20*/  SEL R6, RZ, 0xffffffff, P0 ;  /* 0xffffffffff067807 */ /* 0x000fe20000000000 */
[----:B------:R-:W-:Y:S01]  /*23b30*/  IMAD.U32 R5, RZ, RZ, UR7 ;  /* 0x00000007ff057e24 */ /* 0x000fe2000f8e00ff */
[----:B------:R-:W-:Y:S01]  /*23b40*/  ULDC.64 UR6, c[0x0][0xbe0] ;  /* 0x0002f80000067ab9 */ /* 0x000fe20000000a00 */
[----:B------:R-:W-:Y:S01]  /*23b50*/  IMAD R21, R74, R21, R72 ;  /* 0x000000154a157224 */ /* 0x000fe200078e0248 */
[----:B------:R-:W5:Y:S01]  /*23b60*/  LD.E.128 R128, desc[UR36][R130.64] ;  /* 0x0000002482807980 */ /* 0x000f62000c101d00 */
[----:B------:R-:W-:Y:S01]  /*23b70*/  IMAD.U32 R5, RZ, RZ, UR5 ;  /* 0x00000005ff057e24 */ /* 0x000fe2000f8e00ff */
[----:B------:R-:W-:Y:S01]  /*23b80*/  ISETP.GE.AND P0, PT, R158, UR10, PT ;  /* 0x0000000a9e007c0c */ /* 0x000fe2000bf06270 */
[----:B------:R-:W-:Y:S01]  /*23b90*/  IMAD R20, R20, UR6, RZ ;  /* 0x0000000614147c24 */ /* 0x000fe2000f8e02ff */
        /* <DEDUP_REMOVED lines=8> */
[C---:B------:R-:W-:Y:S01]  /*23c20*/  IMAD R73, R3.reuse, UR7, R20 ;  /* 0x0000000703497c24 */ /* 0x040fe2000f8e0214 */
[----:B------:R-:W-:Y:S01]  /*23c30*/  ULDC UR8, c[0x0][0xb88] ;  /* 0x0002e20000087ab9 */ /* 0x000fe20000000800 */
[----:B------:R-:W-:Y:S01]  /*23c40*/  IMAD.WIDE.U32 R4, R3, UR6, R4 ;  /* 0x0000000603047c25 */ /* 0x000fe2000f8e0004 */
[----:B------:R-:W-:Y:S01]  /*23c50*/  ULDC.64 UR6, c[0x0][0xbd8] ;  /* 0x0002f60000067ab9 */ /* 0x000fe20000000a00 */
[----:B------:R-:W-:Y:S01]  /*23c60*/  LOP3.LUT R0, R75, 0x20, R0, 0xe2, !PT ;  /* 0x000000204b007812 */ /* 0x000fe200078ee200 */
[----:B------:R-:W-:Y:S01]  /*23c70*/  UIADD3 UR5, UR44, 0x38820, URZ ;  /* 0x000388202c057890 */ /* 0x000fe2000fffe03f */
[----:B------:R-:W-:Y:S01]  /*23c80*/  IMAD.U32 R20, RZ, RZ, UR59 ;  /* 0x0000003bff147e24 */ /* 0x000fe2000f8e00ff */
[----:B------:R-:W-:Y:S01]  /*23c90*/  SEL R3, RZ, 0x40, P0 ;  /* 0x00000040ff037807 */ /* 0x000fe20000000000 */
[----:B------:R-:W-:Y:S01]  /*23ca0*/  IMAD.IADD R5, R5, 0x1, R73 ;  /* 0x0000000105057824 */ /* 0x000fe200078e0249 */
[----:B------:R-:W-:Y:S01]  /*23cb0*/  ISETP.GE.AND P0, PT, R157, UR10, PT ;  /* 0x0000000a9d007c0c */ /* 0x000fe2000bf06270 */
[----:B------:R-:W-:Y:S01]  /*23cc0*/  IMAD R6, R6, UR6, RZ ;  /* 0x0000000606067c24 */ /* 0x000fe2000f8e02ff */
[----:B------:R-:W-:Y:S01]  /*23cd0*/  LOP3.LUT R0, R0, R3, RZ, 0xfc, !PT ;  /* 0x0000000300007212 */ /* 0x000fe200078efcff */
[----:B------:R-:W-:Y:S01]  /*23ce0*/  IMAD R79, R20, 0x40, R159 ;  /* 0x00000040144f7824 */ /* 0x000fe200078e029f */
[----:B------:R-:W-:Y:S01]  /*23cf0*/  SEL R3, RZ, 0x80, P0 ;  /* 0x00000080ff037807 */ /* 0x000fe20000000000 */
[----:B------:R-:W-:Y:S01]  /*23d00*/  IMAD R80, R74, UR8, RZ ;  /* 0x000000084a507c24 */ /* 0x000fe2000f8e02ff */
[----:B------:R-:W-:Y:S01]  /*23d10*/  UPRMT UR5, URZ, 0x654, UR5 ;  /* 0x000006543f057896 */ /* 0x000fe20008000005 */
[C---:B------:R-:W-:Y:S01]  /*23d20*/  IMAD R73, R21.reuse, UR7, R6 ;  /* 0x0000000715497c24 */ /* 0x040fe2000f8e0206 */
[----:B------:R-:W-:Y:S01]  /*23d30*/  BSSY B1, `(.L_x_5258) ;  /* 0x000002b000017945 */ /* 0x000fe20003800000 */
[----:B------:R-:W-:Y:S01]  /*23d40*/  IMAD.WIDE.U32 R4, R21, UR6, R4 ;  /* 0x0000000615047c25 */ /* 0x000fe2000f8e0004 */
[----:B------:R-:W-:Y:S01]  /*23d50*/  ISETP.GE.AND P0, PT, R79, R80, PT ;  /* 0x000000504f00720c */ /* 0x000fe20003f06270 */
[----:B------:R-:W-:Y:S01]  /*23d60*/  ULDC.64 UR6, c[0x0][0xb80] ;  /* 0x0002e00000067ab9 */ /* 0x000fe20000000a00 */
[----:B------:R-:W-:Y:S01]  /*23d70*/  LOP3.LUT R3, R0, R3, RZ, 0xfc, !PT ;  /* 0x0000000300037212 */ /* 0x000fe200078efcff */
[----:B------:R-:W-:Y:S01]  /*23d80*/  IMAD.IADD R5, R5, 0x1, R73 ;  /* 0x0000000105057824 */ /* 0x000fe200078e0249 */
[C---:B------:R-:W-:Y:S01]  /*23d90*/  LEA R6, P1, R4.reuse, UR6, 0x1 ;  /* 0x0000000604067c11 */ /* 0x040fe2000f8208ff */
[----:B-1----:R-:W-:Y:S03]  /*23da0*/  SYNCS.ARRIVE.TRANS64.RED.A1T0 RZ, [UR5], RZ ;  /* 0x000000ffffff79a7 */ /* 0x002fe60008100405 */
        /* <DEDUP_REMOVED lines=27> */
[----:B--2---:R-:W-:Y:S02]  /*23f60*/  @P4 LEA R12, P5, R157, R20, 0x1 ;  /* 0x000000149d0c4211 */ /* 0x004fe400078a08ff */
[-C--:B------:R-:W-:Y:S01]  /*23f70*/  @!P1 LEA.HI.X R9, R19, R21.reuse, R186, 0x1, P6 ;  /* 0x0000001513099211 */ /* 0x080fe200030f0cba */
[----:B------:R3:W-:Y:S01]  /*23f80*/  @!P2 ST.E.128 desc[UR36][R4.64], R44 ;  /* 0x0000002c0400a985 */ /* 0x0007e2000c101d24 */
[----:B------:R-:W-:-:S02]  /*23f90*/  @P0 LEA.HI.X R11, R158, R21, R185, 0x1, P3 ;  /* 0x000000159e0b0211 */ /* 0x000fc400018f0cb9 */
[----:B------:R-:W-:Y:S01]  /*23fa0*/  @P4 LEA.HI.X R13, R157, R21, R176, 0x1, P5 ;  /* 0x000000159d0d4211 */ /* 0x000fe200028f0cb0 */
[----:B------:R3:W-:Y:S04]  /*23fb0*/  @!P1 ST.E.128 desc[UR36][R8.64], R52 ;  /* 0x0000003408009985 */ /* 0x0007e8000c101d24 */
[----:B------:R3:W-:Y:S04]  /*23fc0*/  @P0 ST.E.128 desc[UR36][R10.64], R60 ;  /* 0x0000003c0a000985 */ /* 0x0007e8000c101d24 */
[----:B------:R3:W-:Y:S02]  /*23fd0*/  @P4 ST.E.128 desc[UR36][R12.64], R68 ;  /* 0x000000440c004985 */ /* 0x0007e4000c101d24 */
.L_x_5259:
[----:B------:R-:W-:Y:S05]  /*23fe0*/  BSYNC B1 ;  /* 0x0000000000017941 */ /* 0x000fea0003800000 */
.L_x_5258:
        /* <DEDUP_REMOVED lines=11> */
[CC--:B------:R-:W-:Y:S02]  /*240a0*/  @!P5 LEA R10, P4, R154.reuse, R8.reuse, 0x1 ;  /* 0x000000089a0ad211 */ /* 0x0c0fe400078808ff */
        /* <DEDUP_REMOVED lines=9> */
[-C--:B------:R-:W-:Y:S02]  /*24140*/  @!P2 LEA.HI.X R15, R153, R9.reuse, R188, 0x1, P5 ;  /* 0x00000009990fa211 */ /* 0x080fe400028f0cbc */
[CC--:B-1----:R-:W-:Y:S02]  /*24150*/  @!P0 LEA R20, P3, R19.reuse, R8.reuse, 0x1 ;  /* 0x0000000813148211 */ /* 0x0c2fe400078608ff */
[-C--:B0-----:R-:W-:Y:S01]  /*24160*/  @!P1 LEA R4, P6, R152, R8.reuse, 0x1 ;  /* 0x0000000898049211 */ /* 0x081fe200078c08ff */
[----:B------:R4:W-:Y:S01]  /*24170*/  @!P2 ST.E.128 desc[UR36][R14.64], R40 ;  /* 0x000000280e00a985 */ /* 0x0009e2000c101d24 */
[----:B------:R-:W-:Y:S02]  /*24180*/  @P4 LEA R28, P5, R158, R8, 0x1 ;  /* 0x000000089e1c4211 */ /* 0x000fe400078a08ff */
[-C--:B------:R-:W-:Y:S02]  /*24190*/  @!P1 LEA.HI.X R5, R152, R9.reuse, R187, 0x1, P6 ;  /* 0x0000000998059211 */ /* 0x080fe400030f0cbb */
[----:B--2---:R-:W-:-:S02]  /*241a0*/  @!P0 LEA.HI.X R21, R19, R9, R186, 0x1, P3 ;  /* 0x0000000913158211 */ /* 0x004fc400018f0cba */
        /* <DEDUP_REMOVED lines=10> */
.L_x_5256:
[----:B------:R-:W0:Y:S01]  /*24250*/  LDC R12, c[0x0][0xce8] ;  /* 0x00033a00ff0c7b82 */ /* 0x000e220000000800 */
[----:B------:R-:W-:Y:S01]  /*24260*/  ISETP.GE.AND P2, PT, R191, 0x40, PT ;  /* 0x00000040bf00780c */ /* 0x000fe20003f46270 */
[----:B------:R-:W-:Y:S01]  /*24270*/  ULDC UR12, c[0x0][0xbc8] ;  /* 0x0002f200000c7ab9 */ /* 0x000fe20000000800 */
[----:B------:R-:W-:Y:S01]  /*24280*/  IMAD R0, R198, 0x20, R159 ;  /* 0x00000020c6007824 */ /* 0x000fe200078e029f */
[----:B------:R-:W-:Y:S01]  /*24290*/  ISETP.GE.AND P4, PT, R156, UR12, PT ;  /* 0x0000000c9c007c0c */ /* 0x000fe2000bf86270 */
[----:B------:R-:W-:Y:S01]  /*242a0*/  IMAD.U32 R3, RZ, RZ, UR59 ;  /* 0x0000003bff037e24 */ /* 0x000fe2000f8e00ff */
[----:B------:R-:W-:Y:S01]  /*242b0*/  ISETP.GE.AND P3, PT, R154, UR12, PT ;  /* 0x0000000c9a007c0c */ /* 0x000fe2000bf66270 */
[----:B------:R-:W-:Y:S01]  /*242c0*/  USHF.R.S32.HI UR8, URZ, 0x1f, UR60 ;  /* 0x0000001f3f087899 */ /* 0x000fe2000801143c */
[----:B------:R-:W-:Y:S01]  /*242d0*/  BSSY B1, `(.L_x_5261) ;  /* 0x0000033000017945 */ /* 0x000fe20003800000 */
[----:B------:R-:W-:Y:S01]  /*242e0*/  USHF.R.S32.HI UR9, URZ, 0x1f, UR58 ;  /* 0x0000001f3f097899 */ /* 0x000fe2000801143a */
[----:B------:R-:W-:Y:S01]  /*242f0*/  ISETP.GE.AND P1, PT, R155, UR12, PT ;  /* 0x0000000c9b007c0c */ /* 0x000fe2000bf26270 */
[----:B------:R-:W-:Y:S01]  /*24300*/  IMAD R10, R3, 0x40, R0 ;  /* 0x00000040030a7824 */ /* 0x000fe200078e0200 */
[----:B------:R-:W-:-:S02]  /*24310*/  SEL R14, RZ, 0x1, P4 ;  /* 0x00000001ff0e7807 */ /* 0x000fc40002000000 */
[----:B------:R-:W-:Y:S02]  /*24320*/  SEL R15, RZ, 0xffffffff, P3 ;  /* 0xffffffffff0f7807 */ /* 0x000fe40001800000 */
[----:B0-----:R-:W-:-:S13]  /*24330*/  ISETP.NE.AND P0, PT, R12, 0x1, PT ;  /* 0x000000010c00780c */ /* 0x001fda0003f05270 */
[----:B------:R-:W0:Y:S08]  /*24340*/  @P0 LDC R11, c[0x0][0xcec] ;  /* 0x00033b00ff0b0b82 */ /* 0x000e300000000800 */
[----:B------:R-:W1:Y:S01]  /*24350*/  @P0 LDC R13, c[0x0][0xcf0] ;  /* 0x00033c00ff0d0b82 */ /* 0x000e620000000800 */
[----:B------:R-:W-:Y:S05]  /*24360*/  @P2 BRA `(.L_x_5262) ;  /* 0x0000000000a42947 */ /* 0x000fea0003800000 */
[----:B------:R-:W2:Y:S01]  /*24370*/  S2R R4, SR_TID.X ;  /* 0x0000000000047919 */ /* 0x000ea20000002100 */
[----:B------:R-:W3:Y:S01]  /*24380*/  LDC R5, c[0x0][0xce8] ;  /* 0x00033a00ff057b82 */ /* 0x000ee20000000800 */
[----:B------:R-:W-:Y:S01]  /*24390*/  IMAD.U32 R0, RZ, RZ, UR59 ;  /* 0x0000003bff007e24 */ /* 0x000fe2000f8e00ff */
[----:B------:R-:W-:Y:S02]  /*243a0*/  ULDC UR5, c[0x0][0xb88] ;  /* 0x0002e20000057ab9 */ /* 0x000fe40000000800 */
[----:B---3--:R-:W-:Y:S02]  /*243b0*/  IMAD R3, R5, UR5, RZ ;  /* 0x0000000505037c24 */ /* 0x008fe4000f8e02ff */
[----:B--2---:R-:W-:-:S04]  /*243c0*/  IMAD R0, R0, 0x40, R4 ;  /* 0x0000004000007824 */ /* 0x004fc800078e0204 */
[----:B------:R-:W-:-:S05]  /*243d0*/  VIADD R6, R0, 0xffffff80 ;  /* 0xffffff8000067836 */ /* 0x000fca0000000000 */
        /* <DEDUP_REMOVED lines=34> */
.L_x_5262:
[----:B------:R-:W-:Y:S05]  /*24600*/  BSYNC B1 ;  /* 0x0000000000017941 */ /* 0x000fea0003800000 */
.L_x_5261:
[----:B------:R-:W-:Y:S01]  /*24610*/  SEL R0, RZ, 0xffffffff, P1 ;  /* 0xffffffffff007807 */ /* 0x000fe20000800000 */
[----:B------:R-:W-:Y:S01]  /*24620*/  ULDC.64 UR10, c[0x0][0xbe8] ;  /* 0x0002fa00000a7ab9 */ /* 0x000fe20000000a00 */
[----:B------:R-:W-:Y:S01]  /*24630*/  IMAD.SHL.U32 R15, R15, 0x2, RZ ;  /* 0x000000020f0f7824 */ /* 0x000fe200078e00ff */
[----:B------:R-:W-:Y:S01]  /*24640*/  UIMAD UR5, UR8, UR10, URZ ;  /* 0x0000000a080572a4 */ /* 0x000fe2000f8e023f */
[----:B------:R-:W-:Y:S01]  /*24650*/  ISETP.GE.AND P1, PT, R153, UR12, PT ;  /* 0x0000000c99007c0c */ /* 0x000fe2000bf26270 */
[----:B------:R-:W-:Y:S01]  /*24660*/  IMAD.SHL.U32 R5, R0, 0x4, RZ ;  /* 0x0000000400057824 */ /* 0x000fe200078e00ff */
[----:B------:R-:W-:Y:S01]  /*24670*/  UIMAD.WIDE.U32 UR6, UR60, UR10, URZ ;  /* 0x0000000a3c0672a5 */ /* 0x000fe2000f8e003f */
[----:B0-----:R-:W-:Y:S01]  /*24680*/  @P0 IMAD.HI.U32 R0, R10, R11, RZ ;  /* 0x0000000b0a000227 */ /* 0x001fe200078e00ff */
[----:B------:R-:W-:Y:S01]  /*24690*/  UIMAD UR5, UR60, UR11, UR5 ;  /* 0x0000000b3c0572a4 */ /* 0x000fe2000f8e0205 */
[----:B------:R-:W-:Y:S01]  /*246a0*/  LOP3.LUT R14, R15, 0x2, R14, 0xe2, !PT ;  /* 0x000000020f0e7812 */ /* 0x000fe200078ee20e */
[----:B------:R-:W-:Y:S01]  /*246b0*/  BSSY B1, `(.L_x_5263) ;  /* 0x0000056000017945 */ /* 0x000fe20003800000 */
[----:B--2---:R-:W-:Y:S01]  /*246c0*/  IMAD.MOV.U32 R3, RZ, RZ, R10 ;  /* 0x000000ffff037224 */ /* 0x004fe200078e000a */
[----:B-1----:R-:W-:Y:S01]  /*246d0*/  @P0 SHF.R.U32.HI R3, RZ, R13, R0 ;  /* 0x0000000dff030219 */ /* 0x002fe20000011600 */
[----:B------:R-:W-:Y:S01]  /*246e0*/  ULDC.64 UR10, c[0x0][0xbf0] ;  /* 0x0002fc00000a7ab9 */ /* 0x000fe20000000a00 */
[----:B------:R-:W-:Y:S01]  /*246f0*/  SEL R0, RZ, 0xffffffff, P1 ;  /* 0xffffffffff007807 */ /* 0x000fe20000800000 */
[----:B------:R-:W-:Y:S01]  /*24700*/  UIADD3 UR7, UR7, UR5, URZ ;  /* 0x0000000507077290 */ /* 0x000fe2000fffe03f */
[----:B------:R-:W-:Y:S01]  /*24710*/  LOP3.LUT R14, R5, 0x4, R14, 0xe2, !PT ;  /* 0x00000004050e7812 */ /* 0x000fe200078ee20e */
[----:B------:R-:W-:Y:S01]  /*24720*/  UIMAD UR5, UR9, UR10, URZ ;  /* 0x0000000a090572a4 */ /* 0x000fe2000f8e023f */
[----:B------:R-:W-:Y:S01]  /*24730*/  ISETP.GE.AND P1, PT, R152, UR12, PT ;  /* 0x0000000c98007c0c */ /* 0x000fe2000bf26270 */
[----:B------:R-:W-:Y:S01]  /*24740*/  UIMAD.WIDE.U32 UR6, UR58, UR10, UR6 ;  /* 0x0000000a3a0672a5 */ /* 0x000fe2000f8e0006 */
[----:B------:R-:W-:Y:S01]  /*24750*/  IMAD.SHL.U32 R5, R0, 0x8, RZ ;  /* 0x0000000800057824 */ /* 0x000fe200078e00ff */
[----:B------:R-:W-:Y:S01]  /*24760*/  UIMAD UR5, UR58, UR11, UR5 ;  /* 0x0000000b3a0572a4 */ /* 0x000fe2000f8e0205 */
[--C-:B------:R-:W-:Y:S01]  /*24770*/  SHF.R.S32.HI R0, RZ, 0x1f, R3.reuse ;  /* 0x0000001fff007819 */ /* 0x100fe20000011403 */
[----:B------:R-:W-:Y:S01]  /*24780*/  IMAD.MOV R9, RZ, RZ, -R3 ;  /* 0x000000ffff097224 */ /* 0x000fe200078e0a03 */
[----:B------:R-:W-:Y:S01]  /*24790*/  ISETP.GE.AND P0, PT, R19, UR12, PT ;  /* 0x0000000c13007c0c */ /* 0x000fe2000bf06270 */
[----:B------:R-:W-:Y:S01]  /*247a0*/  UIADD3 UR5, UR7, UR5, URZ ;  /* 0x0000000507057290 */ /* 0x000fe2000fffe03f */
[----:B------:R-:W-:Y:S01]  /*247b0*/  LOP3.LUT R14, R5, 0x8, R14, 0xe2, !PT ;  /* 0x00000008050e7812 */ /* 0x000fe200078ee20e */
[----:B------:R-:W-:Y:S01]  /*247c0*/  IMAD.U32 R4, RZ, RZ, UR6 ;  /* 0x00000006ff047e24 */ /* 0x000fe2000f8e00ff */
[----:B------:R-:W-:Y:S01]  /*247d0*/  SEL R6, RZ, 0xffffffff, P1 ;  /* 0xffffffffff067807 */ /* 0x000fe20000800000 */
[----:B------:R-:W-:Y:S01]  /*247e0*/  IMAD.U32 R5, RZ, RZ, UR7 ;  /* 0x00000007ff057e24 */ /* 0x000fe2000f8e00ff */
[----:B------:R-:W-:Y:S01]  /*247f0*/  ULDC.64 UR6, c[0x0][0xbe0] ;  /* 0x0002f80000067ab9 */ /* 0x000fe20000000a00 */
[----:B------:R-:W-:Y:S01]  /*24800*/  IMAD R9, R12, R9, R10 ;  /* 0x000000090c097224 */ /* 0x000fe200078e020a */
[----:B------:R-:W-:Y:S01]  /*24810*/  SEL R8, RZ, 0xffffffff, P0 ;  /* 0xffffffffff087807 */ /* 0x000fe20000000000 */
[----:B------:R-:W-:Y:S01]  /*24820*/  IMAD R0, R0, UR6, RZ ;  /* 0x0000000600007c24 */ /* 0x000fe2000f8e02ff */
[----:B------:R-:W-:Y:S01]  /*24830*/  ISETP.GE.AND P0, PT, R158, UR12, PT ;  /* 0x0000000c9e007c0c */ /* 0x000fe2000bf06270 */
[----:B------:R-:W-:Y:S01]  /*24840*/  IMAD.U32 R5, RZ, RZ, UR5 ;  /* 0x00000005ff057e24 */ /* 0x000fe2000f8e00ff */
[----:B------:R-:W-:Y:S01]  /*24850*/  ULDC UR5, c[0x0][0xb88] ;  /* 0x0002e20000057ab9 */ /* 0x000fe20000000800 */
[----:B------:R-:W-:Y:S01]  /*24860*/  IMAD.SHL.U32 R13, R6, 0x10, RZ ;  /* 0x00000010060d7824 */ /* 0x000fe200078e00ff */
[----:B------:R-:W-:Y:S01]  /*24870*/  ISETP.GE.AND P2, PT, R157, UR12, PT ;  /* 0x0000000c9d007c0c */ /* 0x000fe2000bf46270 */
[C---:B------:R-:W-:Y:S01]  /*24880*/  IMAD R11, R3.reuse, UR7, R0 ;  /* 0x00000007030b7c24 */ /* 0x040fe2000f8e0200 */
[----:B------:R-:W-:Y:S01]  /*24890*/  SHF.R.S32.HI R0, RZ, 0x1f, R9 ;  /* 0x0000001fff007819 */ /* 0x000fe20000011409 */
[----:B------:R-:W-:Y:S01]  /*248a0*/  IMAD.WIDE.U32 R4, R3, UR6, R4 ;  /* 0x0000000603047c25 */ /* 0x000fe2000f8e0004 */
[----:B------:R-:W-:Y:S01]  /*248b0*/  ULDC.64 UR6, c[0x0][0xbd8] ;  /* 0x0002f60000067ab9 */ /* 0x000fe20000000a00 */
[----:B------:R-:W-:-:S02]  /*248c0*/  LOP3.LUT R14, R13, 0x10, R14, 0xe2, !PT ;  /* 0x000000100d0e7812 */ /* 0x000fc400078ee20e */
[----:B------:R-:W-:Y:S02]  /*248d0*/  IMAD.SHL.U32 R3, R8, 0x20, RZ ;  /* 0x0000002008037824 */ /* 0x000fe400078e00ff */
[----:B------:R-:W-:Y:S02]  /*248e0*/  IMAD R0, R0, UR6, RZ ;  /* 0x0000000600007c24 */ /* 0x000fe4000f8e02ff */
[----:B------:R-:W-:Y:S01]  /*248f0*/  IMAD.IADD R5, R5, 0x1, R11 ;  /* 0x0000000105057824 */ /* 0x000fe200078e020b */
[----:B------:R-:W-:Y:S01]  /*24900*/  LOP3.LUT R14, R3, 0x20, R14, 0xe2, !PT ;  /* 0x00000020030e7812 */ /* 0x000fe200078ee20e */
[----:B------:R-:W-:Y:S02]  /*24910*/  IMAD R3, R9, UR7, R0 ;  /* 0x0000000709037c24 */ /* 0x000fe4000f8e0200 */
[----:B------:R-:W-:Y:S02]  /*24920*/  IMAD.U32 R0, RZ, RZ, UR59 ;  /* 0x0000003bff007e24 */ /* 0x000fe4000f8e00ff */
[----:B------:R-:W-:-:S02]  /*24930*/  IMAD R27, R12, UR5, RZ ;  /* 0x000000050c1b7c24 */ /* 0x000fc4000f8e02ff */
[----:B------:R-:W-:Y:S02]  /*24940*/  IMAD R0, R0, 0x40, R159 ;  /* 0x0000004000007824 */ /* 0x000fe400078e029f */
[----:B------:R-:W-:Y:S01]  /*24950*/  IMAD.WIDE.U32 R4, R9, UR6, R4 ;  /* 0x0000000609047c25 */ /* 0x000fe2000f8e0004 */
        /* <DEDUP_REMOVED lines=43> */
.L_x_5264:
[----:B------:R-:W-:Y:S05]  /*24c10*/  BSYNC B1 ;  /* 0x0000000000017941 */ /* 0x000fea0003800000 */
.L_x_5263:
        /* <DEDUP_REMOVED lines=13> */
[C---:B------:R-:W-:Y:S01]  /*24cf0*/  @!P5 LEA R12, P0, R155.reuse, R8, 0x1 ;  /* 0x000000089b0cd211 */ /* 0x040fe200078008ff */
        /* <DEDUP_REMOVED lines=22> */
.L_x_5260:
[----:B------:R-:W-:Y:S05]  /*24e60*/  BSYNC B0 ;  /* 0x0000000000007941 */ /* 0x000fea0003800000 */
.L_x_5255:
[----:B------:R-:W-:Y:S02]  /*24e70*/  ULDC UR5, c[0x0][0xd38] ;  /* 0x00034e0000057ab9 */ /* 0x000fe40000000800 */
[----:B------:R-:W-:-:S06]  /*24e80*/  UISETP.GE.AND UP0, UPT, UR4, UR5, UPT ;  /* 0x000000050400728c */ /* 0x000fcc000bf06270 */
[----:B------:R-:W-:-:S13]  /*24e90*/  PLOP3.LUT P0, PT, PT, PT, UP0, 0x80, 0x0 ;  /* 0x000000000000781c */ /* 0x000fda0003f0f008 */
[----:B------:R-:W-:Y:S05]  /*24ea0*/  @!P0 BRA `(.L_x_5265) ;  /* 0xfffffdc000248947 */ /* 0x000fea000383ffff */
[----:B------:R-:W-:Y:S05]  /*24eb0*/  EXIT ;  /* 0x000000000000794d */ /* 0x000fea0003800000 */
.L_x_5127:
[----:B------:R-:W-:-:S08]  /*24ec0*/  NOP ;  /* 0x0000000000007918 */ /* 0x000fd00000000000 */
[----:B------:R-:W0:-:S00]  /*24ed0*/  USETMAXREG.DEALLOC.CTAPOOL 0x28 ;  /* 0x00000028000079c8 */ /* 0x000e0000080e0500 */
[----:B0-----:R-:W-:-:S06]  /*24ee0*/  LOP3.LUT R0, R0, 0x3, RZ, 0xc0, !PT ;  /* 0x0000000300007812 */ /* 0x001fcc00078ec0ff */
[----:B------:R-:W0:Y:S01]  /*24ef0*/  S2UR UR8, SR_CTAID.X ;  /* 0x00000000000879c3 */ /* 0x000e220000002500 */
[----:B------:R-:W-:Y:S01]  /*24f00*/  LOP3.LUT R16, R16, 0xffdfffff, RZ, 0xc0, !PT ;  /* 0xffdfffff10107812 */ /* 0x000fe200078ec0ff */
[----:B------:R-:W-:Y:S01]  /*24f10*/  STL [R1+0x440], RZ ;  /* 0x000440ff01007387 */ /* 0x000fe20000100800 */
        /* <DEDUP_REMOVED lines=10> */
[----:B------:R-:W-:Y:S01]  /*24fc0*/  ULDC UR4, c[0x0][0x320] ;  /* 0x0000c80000047ab9 */ /* 0x000fe20000000800 */
[----:B------:R-:W-:Y:S01]  /*24fd0*/  ULDC UR5, c[0x0][0x3b8] ;  /* 0x0000ee0000057ab9 */ /* 0x000fe20000000800 */
[----:B------:R-:W-:Y:S01]  /*24fe0*/  LOP3.LUT R16, R16, 0xfffffdff, RZ, 0xc0, !PT ;  /* 0xfffffdff10107812 */ /* 0x000fe200078ec0ff */
[----:B------:R-:W1:Y:S01]  /*24ff0*/  S2UR UR6, SR_CgaCtaId ;  /* 0x00000000000679c3 */ /* 0x000e620000008800 */
[----:B------:R-:W-:Y:S01]  /*25000*/  ULDC.64 UR10, c[0x0][0x418] ;  /* 0x00010600000a7ab9 */ /* 0x000fe20000000a00 */
[----:B------:R2:W-:Y:S01]  /*25010*/  STL [R1+0x440], RZ ;  /* 0x000440ff01007387 */ /* 0x0005e20000100800 */
[----:B------:R-:W-:Y:S01]  /*25020*/  UISETP.NE.U32.AND UP0, UPT, UR10, URZ, UPT ;  /* 0x0000003f0a00728c */ /* 0x000fe2000bf05070 */
[----:B------:R-:W-:Y:S01]  /*25030*/  IMAD.U32 R36, RZ, RZ, UR8 ;  /* 0x00000008ff247e24 */ /* 0x000fe2000f8e00ff */
[----:B------:R-:W-:Y:S01]  /*25040*/  ULDC.64 UR42, c[0x0][0x2f0] ;  /* 0x0000bc00002a7ab9 */ /* 0x000fe20000000a00 */
[----:B------:R-:W-:Y:S01]  /*25050*/  ULDC UR7, c[0x0][0x2b8] ;  /* 0x0000ae0000077ab9 */ /* 0x000fe20000000800 */
[----:B------:R-:W-:Y:S01]  /*25060*/  UISETP.NE.AND.EX UP0, UPT, UR11, URZ, UPT, UP0 ;  /* 0x0000003f0b00728c */ /* 0x000fe2000bf05300 */
[----:B------:R-:W-:Y:S01]  /*25070*/  IMAD.MOV.U32 R23, RZ, RZ, 0x1 ;  /* 0x00000001ff177424 */ /* 0x000fe200078e00ff */
[----:B------:R-:W-:Y:S01]  /*25080*/  ULDC UR40, c[0x0][0x288] ;  /* 0x0000a20000287ab9 */ /* 0x000fe20000000800 */
[----:B------:R-:W-:Y:S01]  /*25090*/  ULDC UR41, c[0x0][0x448] ;  /* 0x0001120000297ab9 */ /* 0x000fe20000000800 */
[----:B------:R-:W-:Y:S01]  /*250a0*/  IMAD.MOV.U32 R18, RZ, RZ, RZ ;  /* 0x000000ffff127224 */ /* 0x000fe200078e00ff */
[----:B------:R-:W-:Y:S01]  /*250b0*/  UIMAD UR41, UR41, UR40, URZ ;  /* 0x00000028292972a4 */ /* 0x000fe2000f8e023f */
[----:B------:R-:W-:Y:S01]  /*250c0*/  ULDC UR48, c[0x0][0xc] ;  /* 0x0000030000307ab9 */ /* 0x000fe20000000800 */
[----:B------:R-:W-:Y:S01]  /*250d0*/  ULOP3.LUT UR47, UR61, 0x2, URZ, 0xfc, !UPT ;  /* 0x000000023d2f7892 */ /* 0x000fe2000f8efc3f */
[C---:B0-----:R-:W-:Y:S01]  /*250e0*/  IMAD.SHL.U32 R32, R13.reuse, 0x8, RZ ;  /* 0x000000080d207824 */ /* 0x041fe200078e00ff */
[----:B------:R-:W-:-:S04]  /*250f0*/  LOP3.LUT R12, R13, 0x7f, RZ, 0xc0, !PT ;  /* 0x0000007f0d0c7812 */ /* 0x000fc800078ec0ff */
[----:B------:R-:W-:-:S04]  /*25100*/  LOP3.LUT R11, R32, 0x38, RZ, 0xc0, !PT ;  /* 0x00000038200b7812 */ /* 0x000fc800078ec0ff */
[C---:B------:R-:W-:Y:S02]  /*25110*/  LOP3.LUT R0, R11.reuse, 0x40, RZ, 0xfc, !PT ;  /* 0x000000400b007812 */ /* 0x040fe400078efcff */
[C---:B------:R-:W-:Y:S02]  /*25120*/  ISETP.GE.AND P6, PT, R11.reuse, UR4, PT ;  /* 0x000000040b007c0c */ /* 0x040fe4000bfc6270 */
[C---:B------:R-:W-:Y:S02]  /*25130*/  ISETP.GE.AND P1, PT, R0.reuse, UR4, PT ;  /* 0x0000000400007c0c */ /* 0x040fe4000bf26270 */
[----:B------:R-:W-:Y:S02]  /*25140*/  ISETP.GE.AND P0, PT, R0, UR5, PT ;  /* 0x0000000500007c0c */ /* 0x000fe4000bf06270 */
[C---:B------:R-:W-:Y:S02]  /*25150*/  ISETP.GE.AND P5, PT, R11.reuse, UR5, PT ;  /* 0x000000050b007c0c */ /* 0x040fe4000bfa6270 */
[----:B------:R-:W-:-:S02]  /*25160*/  LOP3.LUT R2, R11, 0x180, RZ, 0xfc, !PT ;  /* 0x000001800b027812 */ /* 0x000fc400078efcff */
[C---:B------:R-:W-:Y:S02]  /*25170*/  LOP3.LUT R8, R11.reuse, 0x80, RZ, 0xfc, !PT ;  /* 0x000000800b087812 */ /* 0x040fe400078efcff */
[----:B------:R-:W-:Y:S02]  /*25180*/  LOP3.LUT R3, R11, 0x1c0, RZ, 0xfc, !PT ;  /* 0x000001c00b037812 */ /* 0x000fe400078efcff */
[----:B------:R-:W-:Y:S02]  /*25190*/  ISETP.GE.AND P2, PT, R2, UR5, PT ;  /* 0x0000000502007c0c */ /* 0x000fe4000bf46270 */
[----:B------:R-:W-:Y:S02]  /*251a0*/  @P1 LOP3.LUT R16, R16, 0x200, RZ, 0xfc, !PT ;  /* 0x0000020010101812 */ /* 0x000fe400078efcff */
[----:B------:R-:W-:Y:S02]  /*251b0*/  ISETP.GE.AND P4, PT, R8, UR4, PT ;  /* 0x0000000408007c0c */ /* 0x000fe4000bf86270 */
[----:B------:R-:W-:-:S02]  /*251c0*/  LOP3.LUT R16, R16, 0xfffbffff, RZ, 0xc0, !PT ;  /* 0xfffbffff10107812 */ /* 0x000fc400078ec0ff */
[----:B------:R-:W-:Y:S02]  /*251d0*/  ISETP.GE.AND P3, PT, R2, UR4, PT ;  /* 0x0000000402007c0c */ /* 0x000fe4000bf66270 */
[----:B------:R-:W-:Y:S02]  /*251e0*/  @P0 LOP3.LUT R16, R16, 0x40000, RZ, 0xfc, !PT ;  /* 0x0004000010100812 */ /* 0x000fe400078efcff */
[----:B------:R-:W-:Y:S02]  /*251f0*/  ISETP.GE.AND P1, PT, R3, UR4, PT ;  /* 0x0000000403007c0c */ /* 0x000fe4000bf26270 */
[----:B------:R-:W-:Y:S02]  /*25200*/  LOP3.LUT R16, R16, 0xfffffbff, RZ, 0xc0, !PT ;  /* 0xfffffbff10107812 */ /* 0x000fe400078ec0ff */
[----:B------:R-:W-:Y:S02]  /*25210*/  SEL R2, RZ, 0x40, P2 ;  /* 0x00000040ff027807 */ /* 0x000fe40001000000 */
[----:B------:R-:W-:-:S02]  /*25220*/  @P6 LOP3.LUT R16, R16, 0x400, RZ, 0xfc, !PT ;  /* 0x0000040010106812 */ /* 0x000fc400078efcff */
[----:B------:R-:W-:Y:S02]  /*25230*/  LOP3.LUT R10, R11, 0xc0, RZ, 0xfc, !PT ;  /* 0x000000c00b0a7812 */ /* 0x000fe400078efcff */
[----:B------:R-:W-:Y:S02]  /*25240*/  LOP3.LUT R16, R16, 0xfff7ffff, RZ, 0xc0, !PT ;  /* 0xfff7ffff10107812 */ /* 0x000fe400078ec0ff */
[----:B------:R-:W-:Y:S02]  /*25250*/  ISETP.GE.AND P2, PT, R0, UR4, PT ;  /* 0x0000000400007c0c */ /* 0x000fe4000bf46270 */
[----:B------:R-:W-:Y:S02]  /*25260*/  @P5 LOP3.LUT R16, R16, 0x80000, RZ, 0xfc, !PT ;  /* 0x0008000010105812 */ /* 0x000fe400078efcff */
[----:B------:R-:W-:Y:S02]  /*25270*/  SEL R7, RZ, 0x40, P3 ;  /* 0x00000040ff077807 */ /* 0x000fe40001800000 */
[----:B------:R-:W-:-:S02]  /*25280*/  SEL R33, RZ, 0x80, P1 ;  /* 0x00000080ff217807 */ /* 0x000fc40000800000 */
[----:B------:R-:W-:Y:S02]  /*25290*/  ISETP.GE.AND P3, PT, R0, UR5, PT ;  /* 0x0000000500007c0c */ /* 0x000fe4000bf66270 */
[----:B------:R-:W-:Y:S02]  /*252a0*/  ISETP.GE.AND P1, PT, R10, UR4, PT ;  /* 0x000000040a007c0c */ /* 0x000fe4000bf26270 */
[----:B------:R-:W-:Y:S02]  /*252b0*/  SEL R0, RZ, 0xffffffff, P2 ;  /* 0xffffffffff007807 */ /* 0x000fe40001000000 */
[----:B------:R-:W-:Y:S02]  /*252c0*/  LOP3.LUT R16, R16, 0xffffffdf, RZ, 0xc0, !PT ;  /* 0xffffffdf10107812 */ /* 0x000fe400078ec0ff */
[----:B------:R-:W-:Y:S01]  /*252d0*/  ISETP.GE.AND P0, PT, R3, UR5, PT ;  /* 0x0000000503007c0c */ /* 0x000fe2000bf06270 */
[----:B------:R-:W-:Y:S01]  /*252e0*/  IMAD.SHL.U32 R6, R0, 0x2, RZ ;  /* 0x0000000200067824 */ /* 0x000fe200078e00ff */
[----:B------:R-:W-:-:S02]  /*252f0*/  @P4 LOP3.LUT R16, R16, 0x20, RZ, 0xfc, !PT ;  /* 0x0000002010104812 */ /* 0x000fc400078efcff */
[----:B------:R-:W-:Y:S02]  /*25300*/  SEL R0, RZ, 0xffffff80, P0 ;  /* 0xffffff80ff007807 */ /* 0x000fe40000000000 */
[----:B------:R-:W-:Y:S02]  /*25310*/  ISETP.GE.AND P0, PT, R8, UR5, PT ;  /* 0x0000000508007c0c */ /* 0x000fe4000bf06270 */
[----:B------:R-:W-:Y:S02]  /*25320*/  LOP3.LUT R16, R16, 0xffffffef, RZ, 0xc0, !PT ;  /* 0xffffffef10107812 */ /* 0x000fe400078ec0ff */
[----:B------:R-:W-:Y:S02]  /*25330*/  SEL R5, RZ, 0xffffffff, P3 ;  /* 0xffffffffff057807 */ /* 0x000fe40001800000 */
[----:B------:R-:W-:Y:S02]  /*25340*/  @P1 LOP3.LUT R16, R16, 0x10, RZ, 0xfc, !PT ;  /* 0x0000001010101812 */ /* 0x000fe400078efcff */
[----:B------:R-:W-:Y:S01]  /*25350*/  SEL R9, RZ, 0x4, P0 ;  /* 0x00000004ff097807 */ /* 0x000fe20000000000 */
[----:B------:R-:W-:Y:S01]  /*25360*/  IMAD.SHL.U32 R5, R5, 0x2, RZ ;  /* 0x0000000205057824 */ /* 0x000fe200078e00ff */
[----:B------:R-:W-:-:S02]  /*25370*/  LOP3.LUT R16, R16, 0xfffdffff, RZ, 0xc0, !PT ;  /* 0xfffdffff10107812 */ /* 0x000fc400078ec0ff */
[----:B------:R-:W-:Y:S02]  /*25380*/  SEL R3, RZ, 0x1, P6 ;  /* 0x00000001ff037807 */ /* 0x000fe40003000000 */
[----:B------:R-:W-:Y:S02]  /*25390*/  @P0 LOP3.LUT R16, R16, 0x20000, RZ, 0xfc, !PT ;  /* 0x0002000010100812 */ /* 0x000fe400078efcff */
[----:B------:R-:W-:Y:S02]  /*253a0*/  ISETP.GE.AND P0, PT, R10, UR5, PT ;  /* 0x000000050a007c0c */ /* 0x000fe4000bf06270 */
[----:B------:R-:W-:Y:S02]  /*253b0*/  SEL R4, RZ, 0x1, P5 ;  /* 0x00000001ff047807 */ /* 0x000fe40002800000 */
[----:B------:R-:W-:Y:S02]  /*253c0*/  LOP3.LUT R3, R6, 0x2, R3, 0xe2, !PT ;  /* 0x0000000206037812 */ /* 0x000fe400078ee203 */
[----:B------:R-:W-:-:S02]  /*253d0*/  LOP3.LUT R6, R5, 0x2, R4, 0xe2, !PT ;  /* 0x0000000205067812 */ /* 0x000fc400078ee204 */
[----:B------:R-:W-:Y:S02]  /*253e0*/  SEL R8, RZ, 0x8, P0 ;  /* 0x00000008ff087807 */ /* 0x000fe40000000000 */
[----:B------:R-:W-:Y:S02]  /*253f0*/  LOP3.LUT R16, R16, 0xfffeffff, RZ, 0xc0, !PT ;  /* 0xfffeffff10107812 */ /* 0x000fe400078ec0ff */
[----:B------:R-:W-:Y:S02]  /*25400*/  LOP3.LUT R8, R8, R6, R9, 0xfe, !PT ;  /* 0x0000000608087212 */ /* 0x000fe400078efe09 */
[----:B------:R-:W-:Y:S02]  /*25410*/  LOP3.LUT R9, R11, 0x100, RZ, 0xfc, !PT ;  /* 0x000001000b097812 */ /* 0x000fe400078efcff */
[----:B------:R-:W-:Y:S02]  /*25420*/  @P0 LOP3.LUT R16, R16, 0x10000, RZ, 0xfc, !PT ;  /* 0x0001000010100812 */ /* 0x000fe400078efcff */
[----:B------:R-:W-:-:S02]  /*25430*/  ISETP.GE.AND P0, PT, R9, UR4, PT ;  /* 0x0000000409007c0c */ /* 0x000fc4000bf06270 */
[----:B------:R-:W-:Y:S02]  /*25440*/  SEL R4, RZ, 0x4, P4 ;  /* 0x00000004ff047807 */ /* 0x000fe40002000000 */
[----:B------:R-:W-:Y:S02]  /*25450*/  SEL R5, RZ, 0x8, P1 ;  /* 0x00000008ff057807 */ /* 0x000fe40000800000 */
[----:B------:R-:W-:Y:S02]  /*25460*/  LOP3.LUT R16, R16, 0xfffffff7, RZ, 0xc0, !PT ;  /* 0xfffffff710107812 */ /* 0x000fe400078ec0ff */
[----:B------:R-:W-:Y:S02]  /*25470*/  LOP3.LUT R10, R11, 0x140, RZ, 0xfc, !PT ;  /* 0x000001400b0a7812 */ /* 0x000fe400078efcff */
[----:B------:R-:W-:Y:S02]  /*25480*/  LOP3.LUT R4, R5, R3, R4, 0xfe, !PT ;  /* 0x0000000305047212 */ /* 0x000fe400078efe04 */
[----:B------:R-:W-:-:S02]  /*25490*/  SEL R5, RZ, 0x10, P0 ;  /* 0x00000010ff057807 */ /* 0x000fc40000000000 */
[----:B------:R-:W-:Y:S02]  /*254a0*/  @P0 LOP3.LUT R16, R16, 0x8, RZ, 0xfc, !PT ;  /* 0x0000000810100812 */ /* 0x000fe400078efcff */
[----:B------:R-:W-:Y:S01]  /*254b0*/  ISETP.GE.AND P0, PT, R10, UR4, PT ;  /* 0x000000040a007c0c */ /* 0x000fe2000bf06270 */
[----:B------:R-:W-:Y:S01]  /*254c0*/  ULDC UR4, c[0x0][0x424] ;  /* 0x0001090000047ab9 */ /* 0x000fe20000000800 */
[----:B------:R-:W-:Y:S01]  /*254d0*/  LOP3.LUT R16, R16, 0xfffffffb, RZ, 0xc0, !PT ;  /* 0xfffffffb10107812 */ /* 0x000fe200078ec0ff */
[----:B------:R-:W-:Y:S01]  /*254e0*/  USEL UR4, UR4, 0x1, UP0 ;  /* 0x0000000104047887 */ /* 0x000fe20008000000 */
[----:B------:R-:W-:Y:S02]  /*254f0*/  SEL R6, RZ, 0x20, P0 ;  /* 0x00000020ff067807 */ /* 0x000fe40000000000 */
[----:B------:R-:W-:Y:S01]  /*25500*/  LOP3.LUT R3, R32, 0x1f8, RZ, 0xc0, !PT ;  /* 0x000001f820037812 */ /* 0x000fe200078ec0ff */
[----:B------:R-:W-:Y:S01]  /*25510*/  UIMAD UR42, UR4, UR42, URZ ;  /* 0x0000002a042a72a4 */ /* 0x000fe2000f8e023f */
[----:B------:R-:W-:-:S02]  /*25520*/  ISETP.GE.AND P1, PT, R11, UR43, PT ;  /* 0x0000002b0b007c0c */ /* 0x000fc4000bf26270 */
[----:B------:R-:W-:Y:S01]  /*25530*/  LOP3.LUT R3, R3, 0x38, R13, 0x78, !PT ;  /* 0x0000003803037812 */ /* 0x000fe200078e780d */
[----:B------:R-:W-:Y:S01]  /*25540*/  UIADD3 UR4, UR42, 0x3f, URZ ;  /* 0x0000003f2a047890 */ /* 0x000fe2000fffe03f */
[----:B------:R-:W-:Y:S01]  /*25550*/  LOP3.LUT R4, R6, R4, R5, 0xfe, !PT ;  /* 0x0000000406047212 */ /* 0x000fe200078efe05 */
[----:B------:R-:W-:Y:S01]  /*25560*/  UIADD3 UR46, UR42, 0x1, -UR40 ;  /* 0x000000012a2e7890 */ /* 0x000fe2000fffe828 */
[----:B------:R-:W-:Y:S01]  /*25570*/  @P0 LOP3.LUT R16, R16, 0x4, RZ, 0xfc, !PT ;  /* 0x0000000410100812 */ /* 0x000fe200078efcff */
[----:B------:R-:W-:Y:S01]  /*25580*/  UIADD3 UR40, UR42, -UR40, URZ ;  /* 0x800000282a287290 */ /* 0x000fe2000fffe03f */
[----:B------:R-:W-:Y:S02]  /*25590*/  ISETP.GE.AND P0, PT, R9, UR5, PT ;  /* 0x0000000509007c0c */ /* 0x000fe4000bf06270 */
[----:B------:R-:W-:Y:S02]  /*255a0*/  LOP3.LUT R16, R16, 0xffff7fff, RZ, 0xc0, !PT ;  /* 0xffff7fff10107812 */ /* 0x000fe400078ec0ff */
[----:B------:R-:W-:-:S02]  /*255b0*/  SEL R9, RZ, 0x10, P0 ;  /* 0x00000010ff097807 */ /* 0x000fc40000000000 */
[----:B------:R-:W-:Y:S02]  /*255c0*/  LOP3.LUT R32, R3, 0x200, R32, 0xf8, !PT ;  /* 0x0000020003207812 */ /* 0x000fe400078ef820 */
[----:B------:R-:W-:Y:S02]  /*255d0*/  SHF.R.U32.HI R3, RZ, 0x3, R12 ;  /* 0x00000003ff037819 */ /* 0x000fe4000001160c */
[----:B------:R-:W-:-:S03]  /*255e0*/  LOP3.LUT R4, R4, R7, RZ, 0xfc, !PT ;  /* 0x0000000704047212 */ /* 0x000fc600078efcff */
[----:B------:R-:W-:Y:S02]  /*255f0*/  @P0 LOP3.LUT R16, R16, 0x8000, RZ, 0xfc, !PT ;  /* 0x0000800010100812 */ /* 0x000fe400078efcff */
[----:B------:R-:W-:Y:S01]  /*25600*/  ISETP.GE.AND P0, PT, R10, UR5, PT ;  /* 0x000000050a007c0c */ /* 0x000fe2000bf06270 */
[----:B------:R-:W-:Y:S01]  /*25610*/  UMOV UR5, 0x400 ;  /* 0x0000040000057882 */ /* 0x000fe20000000000 */
[----:B------:R-:W-:Y:S01]  /*25620*/  LOP3.LUT R16, R16, 0xffffbfff, RZ, 0xc0, !PT ;  /* 0xffffbfff10107812 */ /* 0x000fe200078ec0ff */
[----:B-1----:R-:W-:Y:S01]  /*25630*/  ULEA UR5, UR6, UR5, 0x18 ;  /* 0x0000000506057291 */ /* 0x002fe2000f8ec03f */
[----:B------:R-:W-:Y:S02]  /*25640*/  SEL R10, RZ, 0x20, P0 ;  /* 0x00000020ff0a7807 */ /* 0x000fe40000000000 */
[----:B------:R-:W-:Y:S02]  /*25650*/  LOP3.LUT R33, R4, R33, RZ, 0xfc, !PT ;  /* 0x0000002104217212 */ /* 0x000fe400078efcff */
[----:B------:R-:W-:Y:S01]  /*25660*/  LOP3.LUT R9, R10, R8, R9, 0xfe, !PT ;  /* 0x000000080a097212 */ /* 0x000fe200078efe09 */
[----:B------:R-:W-:Y:S01]  /*25670*/  IMAD.U32 R17, RZ, RZ, UR5 ;  /* 0x00000005ff117e24 */ /* 0x000fe2000f8e00ff */
[----:B------:R-:W-:Y:S01]  /*25680*/  USHF.R.S32.HI UR5, URZ, 0x1f, UR4 ;  /* 0x0000001f3f057899 */ /* 0x000fe20008011404 */
[----:B------:R-:W-:-:S02]  /*25690*/  LOP3.LUT R29, R4, 0x40, RZ, 0xc0, !PT ;  /* 0x00000040041d7812 */ /* 0x000fc400078ec0ff */
[----:B------:R-:W-:Y:S01]  /*256a0*/  LOP3.LUT R9, R9, R2, RZ, 0xfc, !PT ;  /* 0x0000000209097212 */ /* 0x000fe200078efcff */
[----:B------:R-:W-:Y:S01]  /*256b0*/  IMAD.SHL.U32 R2, R13, 0x10, RZ ;  /* 0x000000100d027824 */ /* 0x000fe200078e00ff */
[----:B------:R-:W-:Y:S01]  /*256c0*/  @P0 LOP3.LUT R16, R16, 0x4000, RZ, 0xfc, !PT ;  /* 0x0000400010100812 */ /* 0x000fe200078efcff */
[----:B------:R-:W-:Y:S01]  /*256d0*/  ULEA.HI UR5, UR5, UR4, URZ, 0x6 ;  /* 0x0000000405057291 */ /* 0x000fe2000f8f303f */
[C---:B------:R-:W-:Y:S01]  /*256e0*/  LOP3.LUT R0, R9.reuse, 0x80, R0, 0xc8, !PT ;  /* 0x0000008009007812 */ /* 0x040fe200078ec800 */
[----:B------:R-:W-:Y:S01]  /*256f0*/  IMAD R22, R32, 0x2, R17 ;  /* 0x0000000220167824 */ /* 0x000fe200078e0211 */
[----:B------:R-:W-:Y:S01]  /*25700*/  LOP3.LUT R9, R9, 0x40, RZ, 0xc0, !PT ;  /* 0x0000004009097812 */ /* 0x000fe200078ec0ff */
[----:B------:R-:W-:Y:S01]  /*25710*/  USHF.R.S32.HI UR39, URZ, 0x6, UR5 ;  /* 0x000000063f277899 */ /* 0x000fe20008011405 */
[----:B------:R-:W-:Y:S02]  /*25720*/  LOP3.LUT R2, R3, 0x70, R2, 0xf8, !PT ;  /* 0x0000007003027812 */ /* 0x000fe400078ef802 */
[----:B------:R-:W-:-:S02]  /*25730*/  SHF.R.U32.HI R2, RZ, 0x2, R9 ;  /* 0x00000002ff027819 */ /* 0x000fc40000011609 */
[----:B------:R-:W-:Y:S02]  /*25740*/  SHF.R.U32.HI R0, RZ, 0x3, R0 ;  /* 0x00000003ff007819 */ /* 0x000fe40000011600 */
[----:B------:R-:W-:Y:S01]  /*25750*/  ISETP.GE.AND P0, PT, R11, UR7, PT ;  /* 0x000000070b007c0c */ /* 0x000fe2000bf06270 */
[----:B------:R2:W-:Y:S01]  /*25760*/  STL [R1+0x424], R2 ;  /* 0x0004240201007387 */ /* 0x0005e20000100800 */
[----:B------:R-:W-:Y:S02]  /*25770*/  LOP3.LUT R16, R16, 0xffefffff, RZ, 0xc0, !PT ;  /* 0xffefffff10107812 */ /* 0x000fe400078ec0ff */
[----:B------:R-:W-:Y:S01]  /*25780*/  LOP3.LUT R28, R33, 0x80, RZ, 0xc0, !PT ;  /* 0x00000080211c7812 */ /* 0x000fe200078ec0ff */
[----:B------:R2:W-:Y:S01]  /*25790*/  STL [R1+0x420], R0 ;  /* 0x0004200001007387 */ /* 0x0005e20000100800 */
[----:B------:R-:W-:Y:S02]  /*257a0*/  LOP3.LUT R16, R16, 0xfffffffd, RZ, 0xc0, !PT ;  /* 0xfffffffd10107812 */ /* 0x000fe400078ec0ff */
[----:B------:R-:W-:-:S02]  /*257b0*/  SHF.R.U32.HI R29, RZ, 0x2, R29 ;  /* 0x00000002ff1d7819 */ /* 0x000fc4000001161d */
[----:B------:R-:W-:Y:S02]  /*257c0*/  @P1 LOP3.LUT R16, R16, 0x2, RZ, 0xfc, !PT ;  /* 0x0000000210101812 */ /* 0x000fe400078efcff */
[----:B------:R-:W-:Y:S02]  /*257d0*/  SHF.R.U32.HI R28, RZ, 0x3, R28 ;  /* 0x00000003ff1c7819 */ /* 0x000fe4000001161c */
[----:B------:R-:W-:-:S07]  /*257e0*/  @P0 LOP3.LUT R16, R16, 0x100000, RZ, 0xfc, !PT ;  /* 0x0010000010100812 */ /* 0x000fce00078efcff */
.L_x_5325:
        /* <DEDUP_REMOVED lines=13> */
[----:B-12345:R-:W-:Y:S05]  /*258c0*/  @P0 BRA `(.L_x_5267) ;  /* 0x0000000000200947 */ /* 0x03efea0003800000 */
        /* <DEDUP_REMOVED lines=8> */
.L_x_5267:
[----:B------:R-:W-:Y:S01]  /*25950*/  ULDC UR8, c[0x0][0xd54] ;  /* 0x0003550000087ab9 */ /* 0x000fe20000000800 */
[----:B------:R-:W-:Y:S01]  /*25960*/  UMOV UR6, UR7 ;  /* 0x0000000700067c82 */ /* 0x000fe20008000000 */
[----:B------:R-:W-:-:S11]  /*25970*/  UISETP.NE.AND UP0, UPT, UR8, 0x1, UPT ;  /* 0x000000010800788c */ /* 0x000fd6000bf05270 */
[----:B------:R-:W-:Y:S02]  /*25980*/  @UP0 ULDC.64 UR10, c[0x0][0xd58] ;  /* 0x00035600000a0ab9 */ /* 0x000fe40000000a00 */
[----:B------:R-:W-:-:S04]  /*25990*/  UIMAD.WIDE.U32 UR4, UR7, UR10, URZ ;  /* 0x0000000a070472a5 */ /* 0x000fc8000f8e003f */
[----:B------:R-:W-:-:S04]  /*259a0*/  @UP0 USHF.R.U32.HI UR6, URZ, UR11, UR5 ;  /* 0x0000000b3f060299 */ /* 0x000fc80008011605 */
[----:B------:R-:W-:-:S12]  /*259b0*/  UIMAD UR4, UR6, UR8, URZ ;  /* 0x00000008060472a4 */ /* 0x000fd8000f8e023f */
.L_x_5268:
        /* <DEDUP_REMOVED lines=20> */
[----:B--2---:R-:W-:Y:S01]  /*25b00*/  IMAD.U32 R2, RZ, RZ, UR4 ;  /* 0x00000004ff027e24 */ /* 0x004fe2000f8e00ff */
        /* <DEDUP_REMOVED lines=15> */
[----:B------:R-:W-:Y:S02]  /*25c00*/  PLOP3.LUT P0, PT, PT, PT, UP0, 0x40, 0x0 ;  /* 0x000000000000781c */ /* 0x000fe40003f0e808 */
[----:B------:R-:W-:-:S11]  /*25c10*/  IMAD.U32 R0, RZ, RZ, UR4 ;  /* 0x00000004ff007e24 */ /* 0x000fd6000f8e00ff */
        /* <DEDUP_REMOVED lines=11> */
.L_x_5270:
[----:B------:R-:W-:-:S11]  /*25cd0*/  UISETP.NE.AND UP1, UPT, UR5, 0x1, UPT ;  /* 0x000000010500788c */ /* 0x000fd6000bf25270 */
[----:B------:R-:W-:Y:S02]  /*25ce0*/  @UP1 ULDC.64 UR8, c[0x0][0xae0] ;  /* 0x0002b80000081ab9 */ /* 0x000fe40000000a00 */
[----:B------:R-:W-:-:S04]  /*25cf0*/  UIMAD.WIDE.U32 UR6, UR4, UR8, URZ ;  /* 0x00000008040672a5 */ /* 0x000fc8000f8e003f */
[----:B------:R-:W-:-:S12]  /*25d00*/  @UP1 USHF.R.U32.HI UR4, URZ, UR9, UR7 ;  /* 0x000000093f041299 */ /* 0x000fd80008011607 */
.L_x_5271:
[----:B------:R-:W-:-:S06]  /*25d10*/  UIMAD UR4, UR4, UR5, UR5 ;  /* 0x00000005040472a4 */ /* 0x000fcc000f8e0205 */
[----:B------:R-:W-:-:S07]  /*25d20*/  VIMNMX R0, R0, UR4, PT ;  /* 0x0000000400007c48 */ /* 0x000fce000bfe0100 */
.L_x_5269:
[----:B------:R-:W-:Y:S01]  /*25d30*/  VIADD R0, R0, 0x3f ;  /* 0x0000003f00007836 */ /* 0x000fe20000000000 */
[----:B------:R-:W-:Y:S01]  /*25d40*/  UISETP.NE.AND UP1, UPT, UR49, URZ, UPT ;  /* 0x0000003f3100728c */ /* 0x000fe2000bf25270 */
[----:B------:R-:W-:Y:S01]  /*25d50*/  PLOP3.LUT P0, PT, PT, PT, UP0, 0x40, 0x0 ;  /* 0x000000000000781c */ /* 0x000fe20003f0e808 */
[----:B------:R-:W-:Y:S02]  /*25d60*/  UMOV UR4, UR43 ;  /* 0x0000002b00047c82 */ /* 0x000fe40008000000 */
[----:B------:R-:W-:-:S04]  /*25d70*/  SHF.R.S32.HI R3, RZ, 0x1f, R0 ;  /* 0x0000001fff037819 */ /* 0x000fc80000011400 */
[----:B------:R-:W-:-:S03]  /*25d80*/  LEA.HI R3, R3, R0, RZ, 0x6 ;  /* 0x0000000003037211 */ /* 0x000fc600078f30ff */
[----:B------:R-:W-:Y:S01]  /*25d90*/  @UP1 ULDC UR6, c[0x0][0x44c] ;  /* 0x0001130000061ab9 */ /* 0x000fe20000000800 */
[----:B------:R-:W-:Y:S01]  /*25da0*/  SHF.R.S32.HI R3, RZ, 0x6, R3 ;  /* 0x00000006ff037819 */ /* 0x000fe20000011403 */
[----:B------:R-:W-:Y:S01]  /*25db0*/  UIMAD.WIDE.U32 UR6, UR43, UR6, URZ ;  /* 0x000000062b0672a5 */ /* 0x000fe2000f8e003f */
[----:B------:R-:W-:Y:S02]  /*25dc0*/  @UP1 ULDC UR8, c[0x0][0x450] ;  /* 0x0001140000081ab9 */ /* 0x000fe40000000800 */
[----:B------:R-:W-:Y:S01]  /*25dd0*/  VIMNMX R24, R3, UR39, PT ;  /* 0x0000002703187c48 */ /* 0x000fe2000bfe0100 */
[----:B------:R-:W-:-:S03]  /*25de0*/  @UP1 USHF.R.U32.HI UR4, URZ, UR8, UR7 ;  /* 0x000000083f041299 */ /* 0x000fc60008011607 */
[----:B------:R-:W-:Y:S01]  /*25df0*/  ULDC UR8, c[0x0][0xad4] ;  /* 0x0002b50000087ab9 */ /* 0x000fe20000000800 */
[----:B------:R0:W-:Y:S01]  /*25e00*/  STL [R1+0x428], R24 ;  /* 0x0004281801007387 */ /* 0x0001e20000100800 */
[----:B------:R-:W-:-:S04]  /*25e10*/  UIADD3 UR4, UR40, UR4, URZ ;  /* 0x0000000428047290 */ /* 0x000fc8000fffe03f */
        /* <DEDUP_REMOVED lines=12> */
.L_x_5273:
[----:B------:R-:W-:-:S11]  /*25ee0*/  UISETP.NE.AND UP0, UPT, UR5, 0x1, UPT ;  /* 0x000000010500788c */ /* 0x000fd6000bf05270 */
[----:B------:R-:W-:Y:S02]  /*25ef0*/  @UP0 ULDC.64 UR10, c[0x0][0xae0] ;  /* 0x0002b800000a0ab9 */ /* 0x000fe40000000a00 */
[----:B------:R-:W-:-:S04]  /*25f00*/  UIMAD.WIDE.U32 UR6, UR4, UR10, URZ ;  /* 0x0000000a040672a5 */ /* 0x000fc8000f8e003f */
[----:B------:R-:W-:-:S12]  /*25f10*/  @UP0 USHF.R.U32.HI UR4, URZ, UR11, UR7 ;  /* 0x0000000b3f040299 */ /* 0x000fd80008011607 */
.L_x_5274:
[----:B------:R-:W-:-:S04]  /*25f20*/  UIMAD UR4, UR4, UR5, URZ ;  /* 0x00000005040472a4 */ /* 0x000fc8000f8e023f */
[----:B------:R-:W-:-:S04]  /*25f30*/  UISETP.LT.AND UP0, UPT, UR8, UR4, UPT ;  /* 0x000000040800728c */ /* 0x000fc8000bf01270 */
[----:B------:R-:W-:-:S12]  /*25f40*/  USEL UR8, UR8, UR4, !UP0 ;  /* 0x0000000408087287 */ /* 0x000fd8000c000000 */
.L_x_5272:
[----:B------:R-:W-:Y:S01]  /*25f50*/  USHF.R.S32.HI UR4, URZ, 0x1f, UR8 ;  /* 0x0000001f3f047899 */ /* 0x000fe20008011408 */
[----:B------:R-:W-:Y:S03]  /*25f60*/  BSSY B7, `(.L_x_5275) ;  /* 0x00003b3000077945 */ /* 0x000fe60003800000 */
[----:B------:R-:W-:-:S04]  /*25f70*/  ULEA.HI UR4, UR4, UR8, URZ, 0x6 ;  /* 0x0000000804047291 */ /* 0x000fc8000f8f303f */
[----:B------:R-:W-:-:S04]  /*25f80*/  USHF.R.S32.HI UR4, URZ, 0x6, UR4 ;  /* 0x000000063f047899 */ /* 0x000fc80008011404 */
[----:B------:R-:W-:-:S04]  /*25f90*/  UISETP.LT.AND UP0, UPT, URZ, UR4, UPT ;  /* 0x000000043f00728c */ /* 0x000fc8000bf01270 */
[----:B------:R-:W-:-:S06]  /*25fa0*/  USEL UR44, URZ, UR4, !UP0 ;  /* 0x000000043f2c7287 */ /* 0x000fcc000c000000 */
[----:B------:R-:W-:-:S13]  /*25fb0*/  ISETP.GT.AND P0, PT, R24, UR44, PT ;  /* 0x0000002c18007c0c */ /* 0x000fda000bf04270 */
        /* <DEDUP_REMOVED lines=18> */
.L_x_5276:
        /* <DEDUP_REMOVED lines=19> */
[----:B01---5:R-:W-:Y:S05]  /*26210*/  CALL.ABS.NOINC R2 ;  /* 0x0000000002007343 */ /* 0x023fea0003c00000 */
.L_x_5279:
[----:B------:R-:W-:Y:S05]  /*26220*/  BSYNC B6 ;  /* 0x0000000000067941 */ /* 0x000fea0003800000 */
.L_x_5278:
        /* <DEDUP_REMOVED lines=19> */
[----:B0-2--5:R-:W-:Y:S05]  /*26360*/  CALL.ABS.NOINC R2 ;  /* 0x0000000002007343 */ /* 0x025fea0003c00000 */
.L_x_5282:
        /* <DEDUP_REMOVED lines=15> */
.L_x_5281:
[----:B------:R-:W-:Y:S05]  /*26460*/  BSYNC B6 ;  /* 0x0000000000067941 */ /* 0x000fea0003800000 */
.L_x_5280:
[----:B------:R-:W-:Y:S01]  /*26470*/  ULDC.64 UR4, c[0x0][0xaf0] ;  /* 0x0002bc0000047ab9 */ /* 0x000fe20000000a00 */
[----:B------:R-:W-:Y:S01]  /*26480*/  IMAD.U32 R26, RZ, RZ, UR38 ;  /* 0x00000026ff1a7e24 */ /* 0x000fe2000f8e00ff */
[----:B------:R-:W-:Y:S01]  /*26490*/  UISETP.NE.U32.AND UP0, UPT, UR4, URZ, UPT ;  /* 0x0000003f0400728c */ /* 0x000fe2000bf05070 */
[----:B------:R-:W1:Y:S03]  /*264a0*/  LDC R10, c[0x0][0x430] ;  /* 0x00010c00ff0a7b82 */ /* 0x000e660000000800 */
        /* <DEDUP_REMOVED lines=9> */
[----:B------:R-:W-:Y:S01]  /*26540*/  IMAD.U32 R19, RZ, RZ, UR4 ;  /* 0x00000004ff137e24 */ /* 0x000fe2000f8e00ff */
[----:B------:R-:W-:Y:S01]  /*26550*/  LEA R25, R24, 0xffffffc0, 0x6 ;  /* 0xffffffc018197811 */ /* 0x000fe200078e30ff */
[----:B------:R-:W-:Y:S06]  /*26560*/  BRA.DIV UR5, `(.L_x_5283) ;  /* 0x0000003e05407947 */ /* 0x000fec000b800000 */
.L_x_5342:
[----:B------:R-:W3:Y:S01]  /*26570*/  S2R R0, SR_TID.X ;  /* 0x0000000000007919 */ /* 0x000ee20000002100 */
[----:B-1----:R-:W-:Y:S01]  /*26580*/  ISETP.NE.AND P1, PT, R10, 0x1, PT ;  /* 0x000000010a00780c */ /* 0x002fe20003f25270 */
[----:B------:R-:W-:Y:S01]  /*26590*/  IMAD.MOV.U32 R35, RZ, RZ, RZ ;  /* 0x000000ffff237224 */ /* 0x000fe200078e00ff */
[----:B-----5:R-:W-:Y:S01]  /*265a0*/  SHF.R.S32.HI R30, RZ, 0x1f, R26 ;  /* 0x0000001fff1e7819 */ /* 0x020fe2000001141a */
[----:B--2---:R-:W1:Y:S01]  /*265b0*/  S2R R2, SR_TID.X ;  /* 0x0000000000027919 */ /* 0x004e620000002100 */
[----:B------:R-:W-:-:S09]  /*265c0*/  LOP3.LUT R16, R16, 0xffffdfff, RZ, 0xc0, !PT ;  /* 0xffffdfff10107812 */ /* 0x000fd200078ec0ff */
[----:B------:R-:W2:Y:S01]  /*265d0*/  @P1 LDC R4, c[0x0][0x434] ;  /* 0x00010d00ff041b82 */ /* 0x000ea20000000800 */
[----:B------:R-:W-:-:S07]  /*265e0*/  @P1 LOP3.LUT R16, R16, 0x2000, RZ, 0xfc, !PT ;  /* 0x0000200010101812 */ /* 0x000fce00078efcff */
[----:B------:R-:W4:Y:S01]  /*265f0*/  @P1 LDC R5, c[0x0][0x438] ;  /* 0x00010e00ff051b82 */ /* 0x000f220000000800 */
[----:B---3--:R-:W-:Y:S01]  /*26600*/  LOP3.LUT R0, R0, 0x7f, RZ, 0xc0, !PT ;  /* 0x0000007f00007812 */ /* 0x008fe200078ec0ff */
[----:B-1----:R-:W-:-:S03]  /*26610*/  IMAD.SHL.U32 R8, R2, 0x10, RZ ;  /* 0x0000001002087824 */ /* 0x002fc600078e00ff */
[----:B------:R-:W-:-:S04]  /*26620*/  SHF.R.U32.HI R0, RZ, 0x3, R0 ;  /* 0x00000003ff007819 */ /* 0x000fc80000011600 */
[----:B------:R-:W-:-:S05]  /*26630*/  LOP3.LUT R8, R0, 0x70, R8, 0xf8, !PT ;  /* 0x0000007000087812 */ /* 0x000fca00078ef808 */
[----:B------:R-:W-:-:S04]  /*26640*/  IMAD.IADD R0, R8, 0x1, R25 ;  /* 0x0000000108007824 */ /* 0x000fc800078e0219 */
[C---:B------:R-:W-:Y:S01]  /*26650*/  IMAD.IADD R37, R0.reuse, 0x1, R31 ;  /* 0x0000000100257824 */ /* 0x040fe200078e021f */
[----:B------:R-:W-:-:S03]  /*26660*/  ISETP.GE.AND P0, PT, R0, UR42, PT ;  /* 0x0000002a00007c0c */ /* 0x000fc6000bf06270 */
[----:B--2---:R-:W-:Y:S01]  /*26670*/  @P1 IMAD.HI.U32 R4, R37, R4, RZ ;  /* 0x0000000425041227 */ /* 0x004fe200078e00ff */
[----:B------:R-:W-:-:S03]  /*26680*/  ISETP.GT.U32.OR P0, PT, R8, 0x3f, P0 ;  /* 0x0000003f0800780c */ /* 0x000fc60000704470 */
[----:B------:R-:W-:Y:S01]  /*26690*/  IMAD.MOV.U32 R0, RZ, RZ, R37 ;  /* 0x000000ffff007224 */ /* 0x000fe200078e0025 */
[----:B----4-:R-:W-:-:S09]  /*266a0*/  @P1 SHF.R.U32.HI R0, RZ, R5, R4 ;  /* 0x00000005ff001219 */ /* 0x010fd20000011604 */
[----:B------:R-:W1:Y:S01]  /*266b0*/  @!P0 LDC.64 R2, c[0x0][0x428] ;  /* 0x00010a00ff028b82 */ /* 0x000e620000000a00 */
[----:B------:R-:W-:-:S07]  /*266c0*/  @!P0 SHF.R.S32.HI R7, RZ, 0x1f, R0 ;  /* 0x0000001fff078819 */ /* 0x000fce0000011400 */
[----:B------:R-:W2:Y:S01]  /*266d0*/  @!P0 LDC.64 R4, c[0x0][0x418] ;  /* 0x00010600ff048b82 */ /* 0x000ea20000000a00 */
[----:B-1----:R-:W-:-:S04]  /*266e0*/  @!P0 IMAD R6, R30, R2, RZ ;  /* 0x000000021e068224 */ /* 0x002fc800078e02ff */
[C---:B------:R-:W-:Y:S02]  /*266f0*/  @!P0 IMAD R9, R26.reuse, R3, R6 ;  /* 0x000000031a098224 */ /* 0x040fe400078e0206 */
[--C-:B------:R-:W-:Y:S02]  /*26700*/  @!P0 IMAD.MOV.U32 R6, RZ, RZ, R0.reuse ;  /* 0x000000ffff068224 */ /* 0x100fe400078e0000 */
[----:B------:R-:W-:Y:S02]  /*26710*/  IMAD.MOV R0, RZ, RZ, -R0 ;  /* 0x000000ffff007224 */ /* 0x000fe400078e0a00 */
[----:B------:R-:W-:-:S04]  /*26720*/  @!P0 IMAD.WIDE.U32 R2, R26, R2, R6 ;  /* 0x000000021a028225 */ /* 0x000fc800078e0006 */
[----:B------:R-:W-:Y:S01]  /*26730*/  IMAD R37, R10, R0, R37 ;  /* 0x000000000a257224 */ /* 0x000fe200078e0225 */
[C---:B--2---:R-:W-:Y:S01]  /*26740*/  @!P0 LEA R4, P1, R2.reuse, R4, 0x2 ;  /* 0x0000000402048211 */ /* 0x044fe200078210ff */
[----:B------:R-:W-:Y:S02]  /*26750*/  IMAD R0, RZ, RZ, -UR38 ;  /* 0x80000026ff007e24 */ /* 0x000fe4000f8e02ff */
[----:B------:R-:W-:Y:S02]  /*26760*/  @!P0 IMAD.IADD R3, R3, 0x1, R9 ;  /* 0x0000000103038824 */ /* 0x000fe400078e0209 */
[----:B------:R-:W-:Y:S02]  /*26770*/  IMAD R19, R19, R0, UR45 ;  /* 0x0000002d13137e24 */ /* 0x000fe4000f8e0200 */
[----:B------:R-:W-:Y:S01]  /*26780*/  IMAD.U32 R0, RZ, RZ, UR47 ;  /* 0x0000002fff007e24 */ /* 0x000fe2000f8e00ff */
[----:B------:R-:W-:-:S04]  /*26790*/  @!P0 LEA.HI.X R5, R2, R5, R3, 0x2, P1 ;  /* 0x0000000502058211 */ /* 0x000fc800008f1403 */
[----:B------:R-:W-:Y:S01]  /*267a0*/  ISETP.NE.AND P2, PT, R0, 0x3, PT ;  /* 0x000000030000780c */ /* 0x000fe20003f45270 */
[----:B------:R1:W5:Y:S01]  /*267b0*/  @!P0 LDG.E R35, desc[UR36][R4.64] ;  /* 0x0000002404238981 */ /* 0x000362000c1e1900 */
[----:B------:R-:W-:Y:S02]  /*267c0*/  ISETP.GT.U32.AND P0, PT, R8, 0x3f, PT ;  /* 0x0000003f0800780c */ /* 0x000fe40003f04070 */
[----:B------:R-:W-:Y:S02]  /*267d0*/  LOP3.LUT R16, R16, 0xfffff7ff, RZ, 0xc0, !PT ;  /* 0xfffff7ff10107812 */ /* 0x000fe400078ec0ff */
[----:B0-----:R-:W-:-:S07]  /*267e0*/  SHF.R.S32.HI R24, RZ, 0x1f, R19 ;  /* 0x0000001fff187819 */ /* 0x001fce0000011413 */
[----:B------:R-:W-:-:S04]  /*267f0*/  @P2 LOP3.LUT R16, R16, 0x800, RZ, 0xfc, !PT ;  /* 0x0000080010102812 */ /* 0x000fc800078efcff */
[----:B------:R-:W-:-:S04]  /*26800*/  LOP3.LUT R16, R16, 0xfffffffe, RZ, 0xc0, !PT ;  /* 0xfffffffe10107812 */ /* 0x000fc800078ec0ff */
[----:B------:R-:W-:Y:S01]  /*26810*/  @P0 LOP3.LUT R16, R16, 0x1, RZ, 0xfc, !PT ;  /* 0x0000000110100812 */ /* 0x000fe200078efcff */
[----:B-1----:R-:W-:Y:S06]  /*26820*/  @!P2 BRA `(.L_x_5284) ;  /* 0x000000000004a947 */ /* 0x002fec0003800000 */
[----:B------:R-:W-:Y:S01]  /*26830*/  BPT.TRAP 0x1 ;  /* 0x000000040000795c */ /* 0x000fe20000300000 */
.L_x_5284:
[----:B------:R-:W-:Y:S01]  /*26840*/  IMAD R27, R18, 0x8, R17 ;  /* 0x00000008121b7824 */ /* 0x000fe200078e0211 */
[----:B------:R-:W-:Y:S01]  /*26850*/  SHF.L.U32 R0, R23, 0x1f, RZ ;  /* 0x0000001f17007819 */ /* 0x000fe200000006ff */
[----:B------:R-:W-:Y:S03]  /*26860*/  BSSY B0, `(.L_x_5285) ;  /* 0x0000003000007945 */ /* 0x000fe60003800000 */
[----:B------:R-:W0:Y:S02]  /*26870*/  SYNCS.PHASECHK.TRANS64.TRYWAIT P0, [R27+URZ+0x38840], R0 ;  /* 0x038840001b0075a7 */ /* 0x000e24000800017f */
[----:B0-----:R-:W-:Y:S05]  /*26880*/  @!P0 BRA `(.L_x_5286) ;  /* 0x0000003800a48947 */ /* 0x001fea0003800000 */
.L_x_5343:
[----:B------:R-:W-:Y:S05]  /*26890*/  BSYNC B0 ;  /* 0x0000000000007941 */ /* 0x000fea0003800000 */
.L_x_5285:
[----:B0-----:R-:W-:Y:S01]  /*268a0*/  SHF.R.S32.HI R0, RZ, 0x1f, R37 ;  /* 0x0000001fff007819 */ /* 0x001fe20000011425 */
[----:B------:R-:W-:Y:S01]  /*268b0*/  ULDC.64 UR4, c[0x0][0x300] ;  /* 0x0000c00000047ab9 */ /* 0x000fe20000000a00 */
[----:B-----5:R-:W-:Y:S01]  /*268c0*/  SHF.R.S32.HI R4, RZ, 0x1f, R35 ;  /* 0x0000001fff047819 */ /* 0x020fe20000011423 */
[----:B------:R-:W-:Y:S01]  /*268d0*/  IMAD.WIDE.U32 R2, R37, UR4, RZ ;  /* 0x0000000425027c25 */ /* 0x000fe2000f8e00ff */
[----:B------:R-:W0:Y:S01]  /*268e0*/  S2R R6, SR_TID.X ;  /* 0x0000000000067919 */ /* 0x000e220000002100 */
[----:B------:R-:W-:Y:S01]  /*268f0*/  LOP3.LUT P2, RZ, R16, 0x2, RZ, 0xc0, !PT ;  /* 0x0000000210ff7812 */ /* 0x000fe2000784c0ff */
[----:B------:R1:W-:Y:S04]  /*26900*/  STL [R1+0x438], R0 ;  /* 0x0004380001007387 */ /* 0x0003e80000100800 */
[----:B------:R2:W-:Y:S01]  /*26910*/  STL [R1+0x43c], R4 ;  /* 0x00043c0401007387 */ /* 0x0005e20000100800 */
[----:B-1----:R-:W-:-:S04]  /*26920*/  IMAD R0, R0, UR4, RZ ;  /* 0x0000000400007c24 */ /* 0x002fc8000f8e02ff */
[----:B------:R-:W-:Y:S01]  /*26930*/  IMAD R5, R37, UR5, R0 ;  /* 0x0000000525057c24 */ /* 0x000fe2000f8e0200 */
[----:B------:R-:W-:Y:S02]  /*26940*/  ULDC.64 UR4, c[0x0][0x310] ;  /* 0x0000c40000047ab9 */ /* 0x000fe40000000a00 */
[----:B------:R-:W-:Y:S02]  /*26950*/  IMAD R0, R4, UR4, RZ ;  /* 0x0000000404007c24 */ /* 0x000fe4000f8e02ff */
[----:B--2---:R-:W1:Y:S01]  /*26960*/  S2R R4, SR_TID.X ;  /* 0x0000000000047919 */ /* 0x004e620000002100 */
        /* <DEDUP_REMOVED lines=9> */
[----:B0-----:R-:W-:Y:S01]  /*26a00*/  IMAD.SHL.U32 R8, R6, 0x8, RZ ;  /* 0x0000000806087824 */ /* 0x001fe200078e00ff */
[----:B------:R-:W-:Y:S01]  /*26a10*/  LEA R0, P0, R2, UR4, 0x1 ;  /* 0x0000000402007c11 */ /* 0x000fe2000f8008ff */
[----:B------:R-:W-:Y:S01]  /*26a20*/  IMAD.IADD R5, R3, 0x1, R5 ;  /* 0x0000000103057824 */ /* 0x000fe200078e0205 */
[----:B------:R-:W-:Y:S02]  /*26a30*/  UMOV UR4, 0xffffffff ;  /* 0xffffffff00047882 */ /* 0x000fe40000000000 */
[----:B------:R-:W-:Y:S02]  /*26a40*/  LOP3.LUT R8, R8, 0x38, RZ, 0xc0, !PT ;  /* 0x0000003808087812 */ /* 0x000fe400078ec0ff */
[----:B------:R-:W-:Y:S02]  /*26a50*/  LEA.HI.X R5, R2, UR5, R5, 0x1, P0 ;  /* 0x0000000502057c11 */ /* 0x000fe400080f0c05 */
[----:B-1----:R-:W-:-:S04]  /*26a60*/  LOP3.LUT R4, R4, 0x7f, RZ, 0xc0, !PT ;  /* 0x0000007f04047812 */ /* 0x002fc800078ec0ff */
[----:B------:R-:W-:-:S04]  /*26a70*/  SHF.R.U32.HI R4, RZ, 0x3, R4 ;  /* 0x00000003ff047819 */ /* 0x000fc80000011604 */
[----:B------:R-:W-:Y:S01]  /*26a80*/  IADD3 R25, -R4, UR42, -R25 ;  /* 0x0000002a04197c10 */ /* 0x000fe2000fffe919 */
[----:B------:R-:W-:-:S03]  /*26a90*/  IMAD R4, R18, 0x1000, R32 ;  /* 0x0000100012047824 */ /* 0x000fc600078e0220 */
[----:B------:R-:W-:Y:S01]  /*26aa0*/  ISETP.GE.AND P0, PT, R25, 0x1, PT ;  /* 0x000000011900780c */ /* 0x000fe20003f06270 */
[----:B------:R-:W-:-:S12]  /*26ab0*/  BRA.DIV UR4, `(.L_x_5287) ;  /* 0x0000003a042c7947 */ /* 0x000fd8000b800000 */
[----:B------:R-:W0:Y:S01]  /*26ac0*/  SHFL.IDX PT, R14, R0, RZ, 0x181f ;  /* 0x00181fff000e7589 */ /* 0x000e2200000e0000 */
[----:B------:R-:W-:-:S03]  /*26ad0*/  @P0 IMAD R7, R4, 0x2, R17 ;  /* 0x0000000204070824 */ /* 0x000fc600078e0211 */
[----:B------:R-:W1:Y:S01]  /*26ae0*/  SHFL.IDX PT, R2, R5, RZ, 0x181f ;  /* 0x00181fff05027589 */ /* 0x000e6200000e0000 */
[----:B0-----:R-:W-:-:S03]  /*26af0*/  @P0 LEA R6, P1, R8, R14, 0x1 ;  /* 0x0000000e08060211 */ /* 0x001fc600078208ff */
[----:B------:R-:W0:Y:S02]  /*26b00*/  SHFL.IDX PT, R14, R0, 0x1, 0x181f ;  /* 0x00381f00000e7f89 */ /* 0x000e2400000e0000 */
[----:B-1----:R-:W-:Y:S02]  /*26b10*/  @P0 IMAD.X R3, RZ, RZ, R2, P1 ;  /* 0x000000ffff030224 */ /* 0x002fe400008e0602 */
[----:B------:R-:W-:-:S05]  /*26b20*/  @P0 IMAD.MOV.U32 R2, RZ, RZ, R6 ;  /* 0x000000ffff020224 */ /* 0x000fca00078e0006 */
[----:B------:R1:W-:Y:S01]  /*26b30*/  @P0 LDGSTS.E.BYPASS.LTC128B.128 [R7+0x22400], desc[UR36][R2.64], !P2 ;  /* 0x2240000002070fae */ /* 0x0003e2000d101d64 */
[----:B------:R-:W-:-:S03]  /*26b40*/  ISETP.GE.AND P0, PT, R25, 0x11, PT ;  /* 0x000000111900780c */ /* 0x000fc60003f06270 */
[----:B-1----:R-:W1:Y:S10]  /*26b50*/  SHFL.IDX PT, R2, R5, 0x1, 0x181f ;  /* 0x00381f0005027f89 */ /* 0x002e7400000e0000 */
[----:B0-----:R-:W-:Y:S01]  /*26b60*/  @P0 LEA R6, P1, R8, R14, 0x1 ;  /* 0x0000000e08060211 */ /* 0x001fe200078208ff */
[----:B------:R-:W-:Y:S01]  /*26b70*/  @P0 IMAD R9, R4, 0x2, R17 ;  /* 0x0000000204090824 */ /* 0x000fe200078e0211 */
[----:B------:R-:W0:Y:S03]  /*26b80*/  SHFL.IDX PT, R14, R0, 0x2, 0x181f ;  /* 0x00581f00000e7f89 */ /* 0x000e2600000e0000 */
[----:B-1----:R-:W-:-:S02]  /*26b90*/  @P0 IMAD.X R3, RZ, RZ, R2, P1 ;  /* 0x000000ffff030224 */ /* 0x002fc400008e0602 */
[----:B------:R-:W-:-:S05]  /*26ba0*/  @P0 IMAD.MOV.U32 R2, RZ, RZ, R6 ;  /* 0x000000ffff020224 */ /* 0x000fca00078e0006 */
[----:B------:R1:W-:Y:S01]  /*26bb0*/  @P0 LDGSTS.E.BYPASS.LTC128B.128 [R9+0x22c00], desc[UR36][R2.64], !P2 ;  /* 0x22c0000002090fae */ /* 0x0003e2000d101d64 */
[----:B------:R-:W-:-:S03]  /*26bc0*/  ISETP.GE.AND P0, PT, R25, 0x21, PT ;  /* 0x000000211900780c */ /* 0x000fc60003f06270 */
[----:B-1----:R-:W1:Y:S10]  /*26bd0*/  SHFL.IDX PT, R2, R5, 0x2, 0x181f ;  /* 0x00581f0005027f89 */ /* 0x002e7400000e0000 */
[----:B0-----:R-:W-:Y:S01]  /*26be0*/  @P0 LEA R6, P1, R8, R14, 0x1 ;  /* 0x0000000e08060211 */ /* 0x001fe200078208ff */
[----:B------:R-:W-:Y:S01]  /*26bf0*/  @P0 IMAD R7, R4, 0x2, R17 ;  /* 0x0000000204070824 */ /* 0x000fe200078e0211 */
[----:B------:R-:W0:Y:S04]  /*26c00*/  SHFL.IDX PT, R5, R5, 0x3, 0x181f ;  /* 0x00781f0005057f89 */ /* 0x000e2800000e0000 */
[----:B------:R2:W3:Y:S01]  /*26c10*/  SHFL.IDX PT, R14, R0, 0x3, 0x181f ;  /* 0x00781f00000e7f89 */ /* 0x0004e200000e0000 */
[----:B-1----:R-:W-:-:S02]  /*26c20*/  @P0 IMAD.X R3, RZ, RZ, R2, P1 ;  /* 0x000000ffff030224 */ /* 0x002fc400008e0602 */
[----:B------:R-:W-:-:S05]  /*26c30*/  @P0 IMAD.MOV.U32 R2, RZ, RZ, R6 ;  /* 0x000000ffff020224 */ /* 0x000fca00078e0006 */
[----:B0-----:R2:W-:Y:S02]  /*26c40*/  @P0 LDGSTS.E.BYPASS.LTC128B.128 [R7+0x23400], desc[UR36][R2.64], !P2 ;  /* 0x2340000002070fae */ /* 0x0015e4000d101d64 */
.L_x_5353:
[----:B------:R-:W-:-:S13]  /*26c50*/  ISETP.GE.AND P0, PT, R25, 0x31, PT ;  /* 0x000000311900780c */ /* 0x000fda0003f06270 */
[----:B--23--:R-:W-:-:S05]  /*26c60*/  @P0 LEA R2, P1, R8, R14, 0x1 ;  /* 0x0000000e08020211 */ /* 0x00cfca00078208ff */
[----:B------:R-:W-:Y:S02]  /*26c70*/  @P0 IMAD.X R3, RZ, RZ, R5, P1 ;  /* 0x000000ffff030224 */ /* 0x000fe400008e0605 */
[----:B------:R-:W-:-:S05]  /*26c80*/  @P0 IMAD R5, R4, 0x2, R17 ;  /* 0x0000000204050824 */ /* 0x000fca00078e0211 */
[----:B------:R-:W-:Y:S01]  /*26c90*/  @!PT LDS RZ, [RZ] ;  /* 0x00000000fffff984 */ /* 0x000fe20000000800 */
[----:B------:R-:W-:Y:S01]  /*26ca0*/  @!PT LDS RZ, [RZ] ;  /* 0x00000000fffff984 */ /* 0x000fe20000000800 */
[----:B------:R-:W-:Y:S01]  /*26cb0*/  @!PT LDS RZ, [RZ] ;  /* 0x00000000fffff984 */ /* 0x000fe20000000800 */
[----:B------:R0:W-:Y:S01]  /*26cc0*/  @P0 LDGSTS.E.BYPASS.LTC128B.128 [R5+0x23c00], desc[UR36][R2.64], !P2 ;  /* 0x23c0000002050fae */ /* 0x0001e2000d101d64 */
[----:B------:R-:W-:Y:S01]  /*26cd0*/  PLOP3.LUT P0, PT, PT, PT, PT, 0x80, 0x0 ;  /* 0x000000000000781c */ /* 0x000fe20003f0f070 */
[----:B------:R-:W-:-:S12]  /*26ce0*/  NOP ;  /* 0x0000000000007918 */ /* 0x000fd80000000000 */
.L_x_5288:
        /* <DEDUP_REMOVED lines=10> */
.L_x_5289:
[----:B------:R1:W-:Y:S02]  /*26d90*/  SYNCS.ARRIVE.TRANS64.A1T0 RZ, [R27+URZ+0x38830], RZ ;  /* 0x038830ff1bff79a7 */ /* 0x0003e4000810003f */
[----:B------:R-:W-:Y:S05]  /*26da0*/  WARPSYNC.ALL ;  /* 0x0000000000007948 */ /* 0x000fea0003800000 */
[----:B------:R-:W-:Y:S01]  /*26db0*/  VIADD R0, R17, 0x20400 ;  /* 0x0002040011007836 */ /* 0x000fe20000000000 */
[----:B------:R-:W-:Y:S01]  /*26dc0*/  BAR.SYNC.DEFER_BLOCKING 0x8, 0x100 ;  /* 0x0204000000007b1d */ /* 0x000fe20000010000 */
[----:B------:R-:W-:-:S03]  /*26dd0*/  USHF.R.S32.HI UR50, URZ, 0x1f, UR38 ;  /* 0x0000001f3f327899 */ /* 0x000fc60008011426 */
[----:B------:R-:W-:Y:S02]  /*26de0*/  LOP3.LUT P0, RZ, R0, 0x3ff, RZ, 0xc0, !PT ;  /* 0x000003ff00ff7812 */ /* 0x000fe4000780c0ff */
[----:B------:R-:W-:Y:S11]  /*26df0*/  BSSY B6, `(.L_x_5290) ;  /* 0x0000012000067945 */ /* 0x000ff60003800000 */
        /* <DEDUP_REMOVED lines=17> */
.L_x_5291:
[----:B------:R-:W-:Y:S05]  /*26f10*/  BSYNC B6 ;  /* 0x0000000000067941 */ /* 0x000fea0003800000 */
.L_x_5290:
[----:B0-----:R-:W0:Y:S01]  /*26f20*/  S2R R2, SR_TID.X ;  /* 0x0000000000027919 */ /* 0x001e220000002100 */
[----:B------:R-:W-:Y:S01]  /*26f30*/  UISETP.NE.AND UP0, UPT, UR49, URZ, UPT ;  /* 0x0000003f3100728c */ /* 0x000fe2000bf05270 */
[----:B------:R-:W-:Y:S01]  /*26f40*/  R2UR UR6, R24 ;  /* 0x00000000180672ca */ /* 0x000fe200000e0000 */
[----:B------:R-:W-:Y:S01]  /*26f50*/  ULDC.64 UR8, c[0x0][0x2d8] ;  /* 0x0000b60000087ab9 */ /* 0x000fe20000000a00 */
[----:B------:R-:W-:Y:S01]  /*26f60*/  R2UR UR7, R19 ;  /* 0x00000000130772ca */ /* 0x000fe200000e0000 */
[----:B------:R-:W2:Y:S01]  /*26f70*/  S2R R21, SR_TID.X ;  /* 0x0000000000157919 */ /* 0x000ea20000002100 */
[----:B------:R-:W-:Y:S02]  /*26f80*/  LOP3.LUT P5, RZ, R16, 0x100000, RZ, 0xc0, !PT ;  /* 0x0010000010ff7812 */ /* 0x000fe400078ac0ff */
[----:B------:R-:W-:-:S04]  /*26f90*/  PLOP3.LUT P0, PT, PT, PT, UP0, 0x80, 0x0 ;  /* 0x000000000000781c */ /* 0x000fc80003f0f008 */
[----:B------:R-:W-:-:S03]  /*26fa0*/  @UP0 ULDC UR4, c[0x0][0x44c] ;  /* 0x0001130000040ab9 */ /* 0x000fc60000000800 */
[----:B------:R-:W-:-:S04]  /*26fb0*/  UIMAD UR6, UR6, UR8, URZ ;  /* 0x00000008060672a4 */ /* 0x000fc8000f8e023f */
[----:B------:R-:W-:Y:S01]  /*26fc0*/  UIMAD UR6, UR7, UR9, UR6 ;  /* 0x00000009070672a4 */ /* 0x000fe2000f8e0206 */
[C---:B0-----:R-:W-:Y:S01]  /*26fd0*/  LOP3.LUT R20, R2.reuse, 0x7f, RZ, 0xc0, !PT ;  /* 0x0000007f02147812 */ /* 0x041fe200078ec0ff */
[----:B------:R-:W-:-:S03]  /*26fe0*/  IMAD.SHL.U32 R2, R2, 0x10, RZ ;  /* 0x0000001002027824 */ /* 0x000fc600078e00ff */
[----:B------:R-:W-:Y:S01]  /*26ff0*/  SHF.R.U32.HI R20, RZ, 0x3, R20 ;  /* 0x00000003ff147819 */ /* 0x000fe20000011614 */
[----:B--2---:R-:W-:-:S03]  /*27000*/  IMAD.SHL.U32 R7, R21, 0x8, RZ ;  /* 0x0000000815077824 */ /* 0x004fc600078e00ff */
[----:B------:R-:W-:Y:S02]  /*27010*/  LOP3.LUT R2, R20, 0x70, R2, 0xf8, !PT ;  /* 0x0000007014027812 */ /* 0x000fe400078ef802 */
[----:B------:R-:W-:Y:S02]  /*27020*/  LOP3.LUT R20, R21, 0x7f, RZ, 0xc0, !PT ;  /* 0x0000007f15147812 */ /* 0x000fe400078ec0ff */
[----:B------:R-:W-:Y:S01]  /*27030*/  LOP3.LUT R7, R7, 0x38, RZ, 0xc0, !PT ;  /* 0x0000003807077812 */ /* 0x000fe200078ec0ff */
[----:B------:R-:W-:Y:S01]  /*27040*/  VIADD R34, R2, UR43 ;  /* 0x0000002b02227c36 */ /* 0x000fe20008000000 */
[----:B------:R-:W-:-:S03]  /*27050*/  SHF.R.U32.HI R8, RZ, 0x3, R20 ;  /* 0x00000003ff087819 */ /* 0x000fc60000011614 */
[----:B------:R-:W-:Y:S01]  /*27060*/  @P0 IMAD.HI.U32 R2, R34, UR4, RZ ;  /* 0x0000000422020c27 */ /* 0x000fe2000f8e00ff */
[----:B------:R-:W-:Y:S01]  /*27070*/  PLOP3.LUT P0, PT, PT, PT, UP0, 0x80, 0x0 ;  /* 0x000000000000781c */ /* 0x000fe20003f0f008 */
[----:B------:R-:W-:Y:S02]  /*27080*/  @UP0 ULDC UR4, c[0x0][0x450] ;  /* 0x0001140000040ab9 */ /* 0x000fe40000000800 */
[----:B------:R-:W-:-:S10]  /*27090*/  IMAD.MOV.U32 R0, RZ, RZ, R34 ;  /* 0x000000ffff007224 */ /* 0x000fd400078e0022 */
[----:B------:R-:W-:Y:S02]  /*270a0*/  @P0 SHF.R.U32.HI R0, RZ, UR4, R2 ;  /* 0x00000004ff000c19 */ /* 0x000fe40008011602 */
[----:B------:R-:W-:-:S13]  /*270b0*/  R2UR UR4, R19 ;  /* 0x00000000130472ca */ /* 0x000fda00000e0000 */
[----:B------:R-:W-:-:S03]  /*270c0*/  UIMAD.WIDE.U32 UR4, UR4, UR8, URZ ;  /* 0x00000008040472a5 */ /* 0x000fc6000f8e003f */
[----:B------:R-:W-:Y:S01]  /*270d0*/  ULDC.64 UR8, c[0x0][0x2e0] ;  /* 0x0000b80000087ab9 */ /* 0x000fe20000000a00 */
[----:B------:R-:W-:Y:S02]  /*270e0*/  UIADD3 UR5, UR5, UR6, URZ ;  /* 0x0000000605057290 */ /* 0x000fe4000fffe03f */
[----:B------:R-:W-:Y:S02]  /*270f0*/  UIMAD UR6, UR50, UR8, URZ ;  /* 0x00000008320672a4 */ /* 0x000fe4000f8e023f */
[----:B------:R-:W-:Y:S02]  /*27100*/  UIMAD.WIDE.U32 UR4, UR38, UR8, UR4 ;  /* 0x00000008260472a5 */ /* 0x000fe4000f8e0004 */
[----:B------:R-:W-:-:S04]  /*27110*/  UIMAD UR6, UR38, UR9, UR6 ;  /* 0x00000009260672a4 */ /* 0x000fc8000f8e0206 */
[----:B------:R-:W-:Y:S01]  /*27120*/  IMAD.U32 R4, RZ, RZ, UR4 ;  /* 0x00000004ff047e24 */ /* 0x000fe2000f8e00ff */
[----:B------:R-:W-:Y:S02]  /*27130*/  UIADD3 UR6, UR5, UR6, URZ ;  /* 0x0000000605067290 */ /* 0x000fe4000fffe03f */
[----:B------:R-:W-:Y:S02]  /*27140*/  IMAD.U32 R5, RZ, RZ, UR5 ;  /* 0x00000005ff057e24 */ /* 0x000fe4000f8e00ff */
[----:B------:R-:W-:Y:S01]  /*27150*/  IMAD.MOV.U32 R2, RZ, RZ, R4 ;  /* 0x000000ffff027224 */ /* 0x000fe200078e0004 */
[----:B------:R-:W-:Y:S01]  /*27160*/  SHF.R.S32.HI R4, RZ, 0x1f, R0 ;  /* 0x0000001fff047819 */ /* 0x000fe20000011400 */
[----:B------:R-:W-:Y:S01]  /*27170*/  ULDC.64 UR4, c[0x0][0x2d0] ;  /* 0x0000b40000047ab9 */ /* 0x000fe20000000a00 */
[----:B------:R-:W-:-:S03]  /*27180*/  IMAD.U32 R3, RZ, RZ, UR6 ;  /* 0x00000006ff037e24 */ /* 0x000fc6000f8e00ff */
[----:B------:R-:W-:Y:S02]  /*27190*/  IMAD R5, R4, UR4, RZ ;  /* 0x0000000404057c24 */ /* 0x000fe4000f8e02ff */
[----:B------:R-:W-:Y:S01]  /*271a0*/  IMAD.WIDE.U32 R2, R0, UR4, R2 ;  /* 0x0000000400027c25 */ /* 0x000fe2000f8e0002 */
[----:B------:R-:W-:-:S03]  /*271b0*/  ULDC UR4, c[0x0][0x448] ;  /* 0x0001120000047ab9 */ /* 0x000fc60000000800 */
[----:B------:R-:W-:Y:S02]  /*271c0*/  IMAD R4, R0, UR5, R5 ;  /* 0x0000000500047c24 */ /* 0x000fe4000f8e0205 */
[----:B------:R-:W-:Y:S02]  /*271d0*/  IMAD.MOV R0, RZ, RZ, -R0 ;  /* 0x000000ffff007224 */ /* 0x000fe400078e0a00 */
[----:B------:R-:W-:Y:S02]  /*271e0*/  IMAD.IADD R3, R3, 0x1, R4 ;  /* 0x0000000103037824 */ /* 0x000fe400078e0204 */
[----:B------:R-:W-:Y:S01]  /*271f0*/  IMAD R0, R0, UR4, R34 ;  /* 0x0000000400007c24 */ /* 0x000fe2000f8e0222 */
[----:B------:R-:W-:-:S03]  /*27200*/  ULDC.64 UR4, c[0x0][0x2c8] ;  /* 0x0000b20000047ab9 */ /* 0x000fc60000000a00 */
[----:B------:R-:W-:Y:S01]  /*27210*/  IMAD.WIDE.U32 R2, R0, UR4, R2 ;  /* 0x0000000400027c25 */ /* 0x000fe2000f8e0002 */
[----:B------:R-:W-:-:S05]  /*27220*/  SHF.R.S32.HI R4, RZ, 0x1f, R0 ;  /* 0x0000001fff047819 */ /* 0x000fca0000011400 */
[----:B------:R-:W-:-:S04]  /*27230*/  IMAD R5, R4, UR4, RZ ;  /* 0x0000000404057c24 */ /* 0x000fc8000f8e02ff */
        /* <DEDUP_REMOVED lines=8> */
[----:B------:R-:W-:Y:S01]  /*272c0*/  VIADD R4, R8, UR43 ;  /* 0x0000002b08047c36 */ /* 0x000fe20008000000 */
[----:B------:R-:W-:Y:S02]  /*272d0*/  LOP3.LUT R16, R16, 0xfffffeff, RZ, 0xc0, !PT ;  /* 0xfffffeff10107812 */ /* 0x000fe400078ec0ff */
[----:B------:R-:W2:Y:S02]  /*272e0*/  SHFL.IDX PT, R2, R5, RZ, 0x181f ;  /* 0x00181fff05027589 */ /* 0x000ea400000e0000 */
[----:B------:R-:W-:-:S13]  /*272f0*/  ISETP.GE.AND P1, PT, R4, UR41, PT ;  /* 0x0000002904007c0c */ /* 0x000fda000bf26270 */
[----:B------:R-:W-:-:S04]  /*27300*/  @P1 LOP3.LUT R16, R16, 0x100, RZ, 0xfc, !PT ;  /* 0x0000010010101812 */ /* 0x000fc800078efcff */
[----:B------:R-:W-:Y:S02]  /*27310*/  LOP3.LUT R16, R16, 0xffffff7f, RZ, 0xc0, !PT ;  /* 0xffffff7f10107812 */ /* 0x000fe400078ec0ff */
[----:B0-----:R-:W-:Y:S02]  /*27320*/  @!P1 LEA R6, P0, R7, R14, 0x1 ;  /* 0x0000000e07069211 */ /* 0x001fe400078008ff */
[----:B------:R-:W0:Y:S03]  /*27330*/  SHFL.IDX PT, R14, R0, 0x1, 0x181f ;  /* 0x00381f00000e7f89 */ /* 0x000e2600000e0000 */
[----:B--2---:R-:W-:Y:S02]  /*27340*/  @!P1 IMAD.X R3, RZ, RZ, R2, P0 ;  /* 0x000000ffff039224 */ /* 0x004fe400000e0602 */
[----:B------:R-:W-:Y:S02]  /*27350*/  @!P1 IMAD.MOV.U32 R2, RZ, RZ, R6 ;  /* 0x000000ffff029224 */ /* 0x000fe400078e0006 */
[----:B------:R-:W-:-:S03]  /*27360*/  VIADD R6, R4, 0x10 ;  /* 0x0000001004067836 */ /* 0x000fc60000000000 */
[----:B------:R2:W-:Y:S02]  /*27370*/  @!P1 LDGSTS.E.BYPASS.LTC128B.128 [R22+0x20400], desc[UR36][R2.64], !P5 ;  /* 0x2040000002169fae */ /* 0x0005e4000e901d64 */
[----:B------:R-:W-:Y:S02]  /*27380*/  ISETP.GE.AND P1, PT, R6, UR41, PT ;  /* 0x0000002906007c0c */ /* 0x000fe4000bf26270 */
[----:B--2---:R-:W2:Y:S11]  /*27390*/  SHFL.IDX PT, R2, R5, 0x1, 0x181f ;  /* 0x00381f0005027f89 */ /* 0x004eb600000e0000 */
[----:B0-----:R-:W-:-:S02]  /*273a0*/  @!P1 LEA R6, P0, R7, R14, 0x1 ;  /* 0x0000000e07069211 */ /* 0x001fc400078008ff */
[----:B------:R-:W0:Y:S01]  /*273b0*/  SHFL.IDX PT, R14, R0, 0x2, 0x181f ;  /* 0x00581f00000e7f89 */ /* 0x000e2200000e0000 */
[----:B------:R-:W-:-:S04]  /*273c0*/  @P1 LOP3.LUT R16, R16, 0x80, RZ, 0xfc, !PT ;  /* 0x0000008010101812 */ /* 0x000fc800078efcff */
[----:B------:R-:W-:Y:S01]  /*273d0*/  LOP3.LUT R16, R16, 0xffffffbf, RZ, 0xc0, !PT ;  /* 0xffffffbf10107812 */ /* 0x000fe200078ec0ff */
[----:B--2---:R-:W-:Y:S02]  /*273e0*/  @!P1 IMAD.X R3, RZ, RZ, R2, P0 ;  /* 0x000000ffff039224 */ /* 0x004fe400000e0602 */
[----:B------:R-:W-:Y:S02]  /*273f0*/  @!P1 IMAD.MOV.U32 R2, RZ, RZ, R6 ;  /* 0x000000ffff029224 */ /* 0x000fe400078e0006 */
[----:B------:R-:W-:-:S03]  /*27400*/  VIADD R6, R4, 0x20 ;  /* 0x0000002004067836 */ /* 0x000fc60000000000 */
[----:B------:R2:W-:Y:S02]  /*27410*/  @!P1 LDGSTS.E.BYPASS.LTC128B.128 [R22+0x20c00], desc[UR36][R2.64], !P5 ;  /* 0x20c0000002169fae */ /* 0x0005e4000e901d64 */
[----:B------:R-:W-:Y:S02]  /*27420*/  ISETP.GE.AND P1, PT, R6, UR41, PT ;  /* 0x0000002906007c0c */ /* 0x000fe4000bf26270 */
[----:B--2---:R-:W2:Y:S11]  /*27430*/  SHFL.IDX PT, R2, R5, 0x2, 0x181f ;  /* 0x00581f0005027f89 */ /* 0x004eb600000e0000 */
[----:B0-----:R-:W-:Y:S01]  /*27440*/  @!P1 LEA R6, P0, R7, R14, 0x1 ;  /* 0x0000000e07069211 */ /* 0x001fe200078008ff */
[----:B------:R-:W0:Y:S01]  /*27450*/  SHFL.IDX PT, R5, R5, 0x3, 0x181f ;  /* 0x00781f0005057f89 */ /* 0x000e2200000e0000 */
[----:B------:R-:W-:-:S03]  /*27460*/  @P1 LOP3.LUT R16, R16, 0x40, RZ, 0xfc, !PT ;  /* 0x0000004010101812 */ /* 0x000fc600078efcff */
[----:B------:R3:W4:Y:S01]  /*27470*/  SHFL.IDX PT, R14, R0, 0x3, 0x181f ;  /* 0x00781f00000e7f89 */ /* 0x00072200000e0000 */
[----:B--2---:R-:W-:Y:S02]  /*27480*/  @!P1 IMAD.X R3, RZ, RZ, R2, P0 ;  /* 0x000000ffff039224 */ /* 0x004fe400000e0602 */
[----:B------:R-:W-:-:S05]  /*27490*/  @!P1 IMAD.MOV.U32 R2, RZ, RZ, R6 ;  /* 0x000000ffff029224 */ /* 0x000fca00078e0006 */
[----:B0-----:R3:W-:Y:S02]  /*274a0*/  @!P1 LDGSTS.E.BYPASS.LTC128B.128 [R22+0x21400], desc[UR36][R2.64], !P5 ;  /* 0x2140000002169fae */ /* 0x0017e4000e901d64 */
.L_x_5362:
[----:B------:R-:W-:Y:S01]  /*274b0*/  VIADD R4, R4, 0x30 ;  /* 0x0000003004047836 */ /* 0x000fe20000000000 */
[----:B------:R-:W-:-:S04]  /*274c0*/  LOP3.LUT R16, R16, 0xffffefff, RZ, 0xc0, !PT ;  /* 0xffffefff10107812 */ /* 0x000fc800078ec0ff */
[----:B------:R-:W-:-:S13]  /*274d0*/  ISETP.GE.AND P1, PT, R4, UR41, PT ;  /* 0x0000002904007c0c */ /* 0x000fda000bf26270 */
[----:B---34-:R-:W-:Y:S02]  /*274e0*/  @!P1 LEA R2, P0, R7, R14, 0x1 ;  /* 0x0000000e07029211 */ /* 0x018fe400078008ff */
[----:B------:R-:W-:-:S03]  /*274f0*/  @P1 LOP3.LUT R16, R16, 0x1000, RZ, 0xfc, !PT ;  /* 0x0000100010101812 */ /* 0x000fc600078efcff */
[----:B------:R-:W-:Y:S01]  /*27500*/  @!P1 IMAD.X R3, RZ, RZ, R5, P0 ;  /* 0x000000ffff039224 */ /* 0x000fe200000e0605 */
[----:B------:R-:W-:-:S04]  /*27510*/  PLOP3.LUT P0, PT, PT, PT, PT, 0x80, 0x0 ;  /* 0x000000000000781c */ /* 0x000fc80003f0f070 */
[----:B------:R-:W-:Y:S01]  /*27520*/  @!PT LDS RZ, [RZ] ;  /* 0x00000000fffff984 */ /* 0x000fe20000000800 */
[----:B------:R-:W-:Y:S01]  /*27530*/  @!PT LDS RZ, [RZ] ;  /* 0x00000000fffff984 */ /* 0x000fe20000000800 */
[----:B------:R-:W-:Y:S01]  /*27540*/  @!PT LDS RZ, [RZ] ;  /* 0x00000000fffff984 */ /* 0x000fe20000000800 */
[----:B------:R0:W-:Y:S01]  /*27550*/  @!P1 LDGSTS.E.BYPASS.LTC128B.128 [R22+0x21c00], desc[UR36][R2.64], !P5 ;  /* 0x21c0000002169fae */ /* 0x0001e2000e901d64 */
[----:B------:R-:W-:-:S08]  /*27560*/  NOP ;  /* 0x0000000000007918 */ /* 0x000fd00000000000 */
.L_x_5293:
[----:B------:R-:W-:Y:S02]  /*27570*/  PLOP3.LUT P1, PT, P1, P0, PT, 0xa2, 0x0 ;  /* 0x000000000000781c */ /* 0x000fe40000f21472 */
[----:B------:R-:W-:-:S08]  /*27580*/  @P0 R2UR P1, UR4, R17 ;  /* 0x00000000110402ca */ /* 0x000fd00000020000 */
[----:B------:R-:W-:-:S05]  /*27590*/  @P0 PLOP3.LUT P0, PT, P1, PT, PT, 0x80, 0x0 ;  /* 0x000000000000081c */ /* 0x000fca0000f0f070 */
[----:B------:R-:W-:Y:S01]  /*275a0*/  @!P1 SYNCS.ARRIVE.TRANS64.RED.A0T1 RZ, [UR4+0x38800], RZ ;  /* 0x038800ffffff99a7 */ /* 0x000fe20008200404 */
[----:B------:R-:W-:Y:S07]  /*275b0*/  @!P1 ARRIVES.LDGSTSBAR.64.TRANSCNT [UR4+0x38800] ;  /* 0x03880000ff0099b0 */ /* 0x000fee0008000a84 */
[----:B------:R-:W-:Y:S05]  /*275c0*/  @P0 BRA.U.ANY `(.L_x_5293) ;  /* 0xfffffffd00e80947 */ /* 0x000fea000393ffff */
[----:B------:R-:W-:Y:S01]  /*275d0*/  ULDC.64 UR4, c[0x0][0x3d8] ;  /* 0x0000f60000047ab9 */ /* 0x000fe20000000a00 */
[----:B------:R-:W-:Y:S01]  /*275e0*/  NOP ;  /* 0x0000000000007918 */ /* 0x000fe20000000000 */
[----:B------:R-:W-:Y:S01]  /*275f0*/  IMAD R0, R24, UR4, RZ ;  /* 0x0000000418007c24 */ /* 0x000fe2000f8e02ff */
[----:B------:R2:W-:Y:S01]  /*27600*/  SYNCS.ARRIVE.TRANS64.A1T0 RZ, [R17+URZ+0x38800], RZ ;  /* 0x038800ff11ff79a7 */ /* 0x0005e2000810003f */
[C---:B------:R-:W-:Y:S01]  /*27610*/  IMAD.WIDE.U32 R4, R19.reuse, UR4, RZ ;  /* 0x0000000413047c25 */ /* 0x040fe2000f8e00ff */
[----:B------:R-:W-:Y:S03]  /*27620*/  BSSY B6, `(.L_x_5294) ;  /* 0x0000018000067945 */ /* 0x000fe60003800000 */
[----:B------:R-:W-:Y:S01]  /*27630*/  IMAD R0, R19, UR5, R0 ;  /* 0x0000000513007c24 */ /* 0x000fe2000f8e0200 */
[----:B------:R2:W-:Y:S01]  /*27640*/  STL.64 [R1+0x430], R4 ;  /* 0x0004300401007387 */ /* 0x0005e20000100a00 */
[----:B0-----:R-:W-:-:S02]  /*27650*/  VIADD R2, R17, 0x26400 ;  /* 0x0002640011027836 */ /* 0x001fc40000000000 */
[----:B------:R-:W-:-:S03]  /*27660*/  IMAD.IADD R0, R5, 0x1, R0 ;  /* 0x0000000105007824 */ /* 0x000fc600078e0200 */
[----:B------:R-:W-:Y:S02]  /*27670*/  LOP3.LUT P0, RZ, R2, 0x3ff, RZ, 0xc0, !PT ;  /* 0x000003ff02ff7812 */ /* 0x000fe4000780c0ff */
[----:B------:R2:W-:Y:S11]  /*27680*/  STL [R1+0x444], R0 ;  /* 0x0004440001007387 */ /* 0x0005f60000100800 */
[----:B--2---:R-:W-:Y:S05]  /*27690*/  @!P0 BRA `(.L_x_5295) ;  /* 0x0000000000408947 */ /* 0x004fea0003800000 */
        /* <DEDUP_REMOVED lines=16> */
.L_x_5295:
[----:B------:R-:W-:Y:S05]  /*277a0*/  BSYNC B6 ;  /* 0x0000000000067941 */ /* 0x000fea0003800000 */
.L_x_5294:
[----:B------:R-:W2:Y:S04]  /*277b0*/  LDL.LU.64 R4, [R1+0x430] ;  /* 0x0004300001047983 */ /* 0x000ea80000300a00 */
[----:B------:R-:W3:Y:S01]  /*277c0*/  LDL.LU R20, [R1+0x444] ;  /* 0x0004440001147983 */ /* 0x000ee20000300800 */
[----:B------:R-:W-:Y:S01]  /*277d0*/  UISETP.NE.AND UP0, UPT, UR49, URZ, UPT ;  /* 0x0000003f3100728c */ /* 0x000fe2000bf05270 */
[----:B------:R-:W-:Y:S01]  /*277e0*/  IMAD.MOV.U32 R2, RZ, RZ, R34 ;  /* 0x000000ffff027224 */ /* 0x000fe200078e0022 */
[----:B------:R-:W-:Y:S01]  /*277f0*/  ULDC UR6, c[0x0][0x448] ;  /* 0x0001120000067ab9 */ /* 0x000fe20000000800 */
[----:B------:R0:W5:Y:S01]  /*27800*/  LDL R8, [R1+0x424] ;  /* 0x0004240001087983 */ /* 0x0001620000100800 */
[----:B------:R-:W-:Y:S01]  /*27810*/  ULDC.64 UR8, c[0x0][0x3e0] ;  /* 0x0000f80000087ab9 */ /* 0x000fe20000000a00 */
[----:B------:R-:W-:-:S02]  /*27820*/  LOP3.LUT P2, RZ, R16, 0x20000, RZ, 0xc0, !PT ;  /* 0x0002000010ff7812 */ /* 0x000fc4000784c0ff */
[----:B------:R0:W5:Y:S01]  /*27830*/  LDL R6, [R1+0x420] ;  /* 0x0004200001067983 */ /* 0x0001620000100800 */
[----:B------:R-:W-:Y:S02]  /*27840*/  PLOP3.LUT P0, PT, PT, PT, UP0, 0x80, 0x0 ;  /* 0x000000000000781c */ /* 0x000fe40003f0f008 */
[C---:B------:R-:W-:Y:S01]  /*27850*/  LOP3.LUT P3, RZ, R16.reuse, 0x10000, RZ, 0xc0, !PT ;  /* 0x0001000010ff7812 */ /* 0x040fe2000786c0ff */
[----:B------:R-:W-:Y:S01]  /*27860*/  @UP0 ULDC UR4, c[0x0][0x44c] ;  /* 0x0001130000040ab9 */ /* 0x000fe20000000800 */
[C---:B------:R-:W-:Y:S02]  /*27870*/  LOP3.LUT P4, RZ, R16.reuse, 0x8000, RZ, 0xc0, !PT ;  /* 0x0000800010ff7812 */ /* 0x040fe4000788c0ff */
[----:B------:R-:W-:-:S07]  /*27880*/  LOP3.LUT P5, RZ, R16, 0x4000, RZ, 0xc0, !PT ;  /* 0x0000400010ff7812 */ /* 0x000fce00078ac0ff */
[----:B------:R-:W-:Y:S01]  /*27890*/  @P0 IMAD.HI.U32 R0, R34, UR4, RZ ;  /* 0x0000000422000c27 */ /* 0x000fe2000f8e00ff */
[----:B------:R-:W-:Y:S01]  /*278a0*/  PLOP3.LUT P0, PT, PT, PT, UP0, 0x80, 0x0 ;  /* 0x000000000000781c */ /* 0x000fe20003f0f008 */
[----:B------:R-:W-:-:S12]  /*278b0*/  @UP0 ULDC UR4, c[0x0][0x450] ;  /* 0x0001140000040ab9 */ /* 0x000fd80000000800 */
[----:B------:R-:W-:-:S04]  /*278c0*/  @P0 SHF.R.U32.HI R2, RZ, UR4, R0 ;  /* 0x00000004ff020c19 */ /* 0x000fc80008011600 */
[--C-:B------:R-:W-:Y:S02]  /*278d0*/  SHF.R.S32.HI R0, RZ, 0x1f, R2.reuse ;  /* 0x0000001fff007819 */ /* 0x100fe40000011402 */
[----:B--2---:R-:W-:Y:S02]  /*278e0*/  R2UR UR5, R5 ;  /* 0x00000000050572ca */ /* 0x004fe400000e0000 */
[----:B------:R-:W-:Y:S02]  /*278f0*/  R2UR UR4, R4 ;  /* 0x00000000040472ca */ /* 0x000fe400000e0000 */
[----:B---3--:R-:W-:Y:S01]  /*27900*/  R2UR UR5, R20 ;  /* 0x00000000140572ca */ /* 0x008fe200000e0000 */
[----:B------:R-:W-:Y:S01]  /*27910*/  IMAD.MOV R5, RZ, RZ, -R2 ;  /* 0x000000ffff057224 */ /* 0x000fe200078e0a02 */
[----:B------:R-:W2:Y:S03]  /*27920*/  S2R R20, SR_TID.X ;  /* 0x0000000000147919 */ /* 0x000ea60000002100 */
[----:B------:R-:W-:Y:S01]  /*27930*/  IMAD R5, R5, UR6, R34 ;  /* 0x0000000605057c24 */ /* 0x000fe2000f8e0222 */
[----:B------:R-:W-:-:S04]  /*27940*/  UIMAD UR6, UR50, UR8, URZ ;  /* 0x00000008320672a4 */ /* 0x000fc8000f8e023f */
[----:B------:R-:W-:-:S03]  /*27950*/  UIMAD UR6, UR38, UR9, UR6 ;  /* 0x00000009260672a4 */ /* 0x000fc6000f8e0206 */
[----:B------:R-:W-:-:S03]  /*27960*/  UIMAD.WIDE.U32 UR4, UR38, UR8, UR4 ;  /* 0x00000008260472a5 */ /* 0x000fc6000f8e0004 */
[----:B------:R-:W-:Y:S01]  /*27970*/  ULDC.64 UR8, c[0x0][0x3d0] ;  /* 0x0000f40000087ab9 */ /* 0x000fe20000000a00 */
[----:B------:R-:W-:Y:S01]  /*27980*/  UIADD3 UR5, UR5, UR6, URZ ;  /* 0x0000000605057290 */ /* 0x000fe2000fffe03f */
[----:B------:R-:W-:Y:S02]  /*27990*/  IMAD R7, R0, UR8, RZ ;  /* 0x0000000800077c24 */ /* 0x000fe4000f8e02ff */
[----:B------:R-:W-:Y:S01]  /*279a0*/  IMAD.U32 R3, RZ, RZ, UR8 ;  /* 0x00000008ff037e24 */ /* 0x000fe2000f8e00ff */
[----:B------:R-:W-:Y:S01]  /*279b0*/  SHF.R.S32.HI R0, RZ, 0x1f, R5 ;  /* 0x0000001fff007819 */ /* 0x000fe20000011405 */
        /* <DEDUP_REMOVED lines=11> */
[----:B--2---:R-:W-:-:S03]  /*27a70*/  IMAD.SHL.U32 R9, R20, 0x8, RZ ;  /* 0x0000000814097824 */ /* 0x004fc600078e00ff */
[----:B------:R-:W-:Y:S02]  /*27a80*/  LEA.HI.X R4, R2, UR5, R3, 0x1, P0 ;  /* 0x0000000502047c11 */ /* 0x000fe400080f0c03 */
[----:B------:R-:W-:Y:S01]  /*27a90*/  LOP3.LUT R9, R9, 0x38, RZ, 0xc0, !PT ;  /* 0x0000003809097812 */ /* 0x000fe200078ec0ff */
[----:B0-----:R-:W-:Y:S06]  /*27aa0*/  BRA.DIV UR4, `(.L_x_5296) ;  /* 0x0000003204887947 */ /* 0x001fec000b800000 */
[C---:B------:R-:W-:Y:S01]  /*27ab0*/  LOP3.LUT P1, RZ, R16.reuse, 0x40, RZ, 0xc0, !PT ;  /* 0x0000004010ff7812 */ /* 0x040fe2000782c0ff */
[----:B------:R-:W0:Y:S01]  /*27ac0*/  SHFL.IDX PT, R14, R0, RZ, 0x181f ;  /* 0x00181fff000e7589 */ /* 0x000e2200000e0000 */
[C---:B------:R-:W-:Y:S02]  /*27ad0*/  LOP3.LUT P6, RZ, R16.reuse, 0x40000, RZ, 0xc0, !PT ;  /* 0x0004000010ff7812 */ /* 0x040fe400078cc0ff */
[----:B------:R-:W-:Y:S01]  /*27ae0*/  LOP3.LUT R16, R16, 0xffbfffff, RZ, 0xc0, !PT ;  /* 0xffbfffff10107812 */ /* 0x000fe200078ec0ff */
[----:B------:R-:W2:Y:S04]  /*27af0*/  SHFL.IDX PT, R2, R4, RZ, 0x181f ;  /* 0x00181fff04027589 */ /* 0x000ea800000e0000 */
[----:B------:R-:W-:Y:S04]  /*27b00*/  SHFL.IDX PT, R5, R4, 0x1, 0x181f ;  /* 0x00381f0004057f89 */ /* 0x000fe800000e0000 */
[----:B------:R-:W-:-:S04]  /*27b10*/  @P1 LOP3.LUT R16, R16, 0x400000, RZ, 0xfc, !PT ;  /* 0x0040000010101812 */ /* 0x000fc800078efcff */
[C---:B------:R-:W-:Y:S02]  /*27b20*/  LOP3.LUT P1, RZ, R16.reuse, 0x80, RZ, 0xc0, !PT ;  /* 0x0000008010ff7812 */ /* 0x040fe4000782c0ff */
[----:B------:R-:W-:-:S11]  /*27b30*/  LOP3.LUT R16, R16, 0xff7fffff, RZ, 0xc0, !PT ;  /* 0xff7fffff10107812 */ /* 0x000fd600078ec0ff */
[----:B------:R-:W-:-:S04]  /*27b40*/  @P1 LOP3.LUT R16, R16, 0x800000, RZ, 0xfc, !PT ;  /* 0x0080000010101812 */ /* 0x000fc800078efcff */
[----:B------:R-:W-:-:S13]  /*27b50*/  LOP3.LUT P1, RZ, R16, 0x100, RZ, 0xc0, !PT ;  /* 0x0000010010ff7812 */ /* 0x000fda000782c0ff */
[----:B0-----:R-:W-:-:S05]  /*27b60*/  @!P1 LEA R14, P0, R9, R14, 0x1 ;  /* 0x0000000e090e9211 */ /* 0x001fca00078008ff */
[----:B--2---:R-:W-:Y:S01]  /*27b70*/  @!P1 IMAD.X R3, RZ, RZ, R2, P0 ;  /* 0x000000ffff039224 */ /* 0x004fe200000e0602 */
[----:B------:R-:W-:Y:S01]  /*27b80*/  LOP3.LUT P0, RZ, R16, 0x80000, RZ, 0xc0, !PT ;  /* 0x0008000010ff7812 */ /* 0x000fe2000780c0ff */
[----:B------:R-:W-:Y:S02]  /*27b90*/  @!P1 IMAD.MOV.U32 R2, RZ, RZ, R14 ;  /* 0x000000ffff029224 */ /* 0x000fe400078e000e */
[----:B------:R-:W0:Y:S10]  /*27ba0*/  SHFL.IDX PT, R14, R0, 0x1, 0x181f ;  /* 0x00381f00000e7f89 */ /* 0x000e3400000e0000 */
        /* <DEDUP_REMOVED lines=11> */
[----:B0-----:R-:W-:-:S05]  /*27c60*/  @!P1 LEA R14, P0, R9, R14, 0x1 ;  /* 0x0000000e090e9211 */ /* 0x001fca00078008ff */
[----:B------:R-:W-:Y:S01]  /*27c70*/  @!P1 IMAD.X R5, RZ, RZ, R5, P0 ;  /* 0x000000ffff059224 */ /* 0x000fe200000e0605 */
[----:B------:R-:W-:Y:S01]  /*27c80*/  LOP3.LUT P0, RZ, R16, 0x80000, RZ, 0xc0, !PT ;  /* 0x0008000010ff7812 */ /* 0x000fe2000780c0ff */
[----:B--2---:R-:W-:Y:S02]  /*27c90*/  @!P1 IMAD.MOV.U32 R2, RZ, RZ, R14 ;  /* 0x000000ffff029224 */ /* 0x004fe400078e000e */
[----:B------:R-:W-:Y:S01]  /*27ca0*/  @!P1 IMAD.MOV.U32 R3, RZ, RZ, R5 ;  /* 0x000000ffff039224 */ /* 0x000fe200078e0005 */
[----:B------:R-:W0:Y:S04]  /*27cb0*/  SHFL.IDX PT, R14, R0, 0x2, 0x181f ;  /* 0x00581f00000e7f89 */ /* 0x000e2800000e0000 */
[----:B------:R-:W2:Y:S04]  /*27cc0*/  SHFL.IDX PT, R5, R4, 0x2, 0x181f ;  /* 0x00581f0004057f89 */ /* 0x000ea800000e0000 */
[----:B------:R-:W3:Y:S04]  /*27cd0*/  SHFL.IDX PT, R4, R4, 0x3, 0x181f ;  /* 0x00781f0004047f89 */ /* 0x000ee800000e0000 */
        /* <DEDUP_REMOVED lines=12> */
[----:B--2---:R-:W-:Y:S01]  /*27da0*/  @!P1 IMAD.X R5, RZ, RZ, R5, P0 ;  /* 0x000000ffff059224 */ /* 0x004fe200000e0605 */
[----:B------:R-:W-:Y:S01]  /*27db0*/  LOP3.LUT P0, RZ, R16, 0x80000, RZ, 0xc0, !PT ;  /* 0x0008000010ff7812 */ /* 0x000fe2000780c0ff */
[----:B----4-:R-:W-:Y:S02]  /*27dc0*/  @!P1 IMAD.MOV.U32 R2, RZ, RZ, R14 ;  /* 0x000000ffff029224 */ /* 0x010fe400078e000e */
[----:B------:R-:W-:Y:S01]  /*27dd0*/  @!P1 IMAD.MOV.U32 R3, RZ, RZ, R5 ;  /* 0x000000ffff039224 */ /* 0x000fe200078e0005 */
[----:B------:R2:W4:Y:S09]  /*27de0*/  SHFL.IDX PT, R14, R0, 0x3, 0x181f ;  /* 0x00781f00000e7f89 */ /* 0x00053200000e0000 */
        /* <DEDUP_REMOVED lines=9> */
[----:B---34-:R2:W-:Y:S02]  /*27e80*/  @!P1 LDGSTS.E.BYPASS.LTC128B.128 [R22+0x35400], desc[UR36][R2.64+0x380], P0 ;  /* 0x3540038002169fae */ /* 0x0185e40008101d64 */
.L_x_5372:
[C---:B------:R-:W-:Y:S02]  /*27e90*/  LOP3.LUT P1, RZ, R16.reuse, 0x1000, RZ, 0xc0, !PT ;  /* 0x0000100010ff7812 */ /* 0x040fe4000782c0ff */
[----:B------:R-:W-:-:S11]  /*27ea0*/  LOP3.LUT P6, RZ, R16, 0x40000, RZ, 0xc0, !PT ;  /* 0x0004000010ff7812 */ /* 0x000fd600078cc0ff */
[----:B0-2---:R-:W-:-:S05]  /*27eb0*/  @!P1 LEA R2, P0, R9, R14, 0x1 ;  /* 0x0000000e09029211 */ /* 0x005fca00078008ff */
        /* <DEDUP_REMOVED lines=15> */
[----:B------:R-:W-:Y:S01]  /*27fb0*/  PLOP3.LUT P0, PT, PT, PT, PT, 0x80, 0x0 ;  /* 0x000000000000781c */ /* 0x000fe20003f0f070 */
[----:B------:R-:W-:-:S12]  /*27fc0*/  NOP ;  /* 0x0000000000007918 */ /* 0x000fd80000000000 */
.L_x_5297:
        /* <DEDUP_REMOVED lines=18> */
.L_x_5373:
[----:B------:R-:W-:Y:S05]  /*280f0*/  BSYNC B0 ;  /* 0x0000000000007941 */ /* 0x000fea0003800000 */
.L_x_5298:
[----:B------:R-:W-:-:S13]  /*28100*/  LOP3.LUT P0, RZ, R16, 0x800, RZ, 0xc0, !PT ;  /* 0x0000080010ff7812 */ /* 0x000fda000780c0ff */
[----:B------:R-:W-:Y:S05]  /*28110*/  @!P0 BRA `(.L_x_5300) ;  /* 0x0000000000048947 */ /* 0x000fea0003800000 */
[----:B------:R-:W-:Y:S01]  /*28120*/  BPT.TRAP 0x1 ;  /* 0x000000040000795c */ /* 0x000fe20000300000 */
.L_x_5300:
[----:B0-----:R-:W-:Y:S01]  /*28130*/  SHF.L.U32 R0, R23, 0x1f, RZ ;  /* 0x0000001f17007819 */ /* 0x001fe200000006ff */
[----:B------:R-:W-:Y:S03]  /*28140*/  BSSY B0, `(.L_x_5301) ;  /* 0x0000003000007945 */ /* 0x000fe60003800000 */
[----:B------:R-:W0:Y:S02]  /*28150*/  SYNCS.PHASECHK.TRANS64.TRYWAIT P0, [R27+URZ+0x38860], R0 ;  /* 0x038860001b0075a7 */ /* 0x000e24000800017f */
[----:B0-----:R-:W-:Y:S05]  /*28160*/  @!P0 BRA `(.L_x_5302) ;  /* 0x0000003000c88947 */ /* 0x001fea0003800000 */
.L_x_5374:
[----:B------:R-:W-:Y:S05]  /*28170*/  BSYNC B0 ;  /* 0x0000000000007941 */ /* 0x000fea0003800000 */
.L_x_5301:
[----:B------:R-:W0:Y:S01]  /*28180*/  LDL.LU R2, [R1+0x438] ;  /* 0x0004380001027983 */ /* 0x000e220000300800 */
[----:B------:R-:W-:-:S03]  /*28190*/  ULDC.64 UR4, c[0x0][0x328] ;  /* 0x0000ca0000047ab9 */ /* 0x000fc60000000a00 */
[----:B------:R-:W2:Y:S01]  /*281a0*/  LDL.LU R4, [R1+0x43c] ;  /* 0x00043c0001047983 */ /* 0x000ea20000300800 */
[----:B------:R-:W-:Y:S01]  /*281b0*/  LOP3.LUT R16, R16, 0xffffff7f, RZ, 0xc0, !PT ;  /* 0xffffff7f10107812 */ /* 0x000fe200078ec0ff */
[----:B0-----:R-:W-:Y:S02]  /*281c0*/  IMAD R0, R2, UR4, RZ ;  /* 0x0000000402007c24 */ /* 0x001fe4000f8e02ff */
[----:B------:R-:W-:-:S04]  /*281d0*/  IMAD.WIDE.U32 R2, R37, UR4, RZ ;  /* 0x0000000425027c25 */ /* 0x000fc8000f8e00ff */
[----:B------:R-:W-:Y:S01]  /*281e0*/  IMAD R5, R37, UR5, R0 ;  /* 0x0000000525057c24 */ /* 0x000fe2000f8e0200 */
[----:B------:R-:W-:Y:S02]  /*281f0*/  ULDC.64 UR4, c[0x0][0x338] ;  /* 0x0000ce0000047ab9 */ /* 0x000fe40000000a00 */
[----:B--2---:R-:W-:Y:S01]  /*28200*/  IMAD R0, R4, UR4, RZ ;  /* 0x0000000404007c24 */ /* 0x004fe2000f8e02ff */
[----:B------:R-:W-:Y:S01]  /*28210*/  PRMT R4, R33, 0x8880, RZ ;  /* 0x0000888021047816 */ /* 0x000fe200000000ff */
        /* <DEDUP_REMOVED lines=13> */
[----:B------:R-:W-:Y:S02]  /*282f0*/  LEA.HI.X R7, R2, UR5, R7, 0x1, P0 ;  /* 0x0000000502077c11 */ /* 0x000fe400080f0c07 */
[----:B------:R-:W-:-:S13]  /*28300*/  ISETP.GT.AND P0, PT, R4, -0x1, PT ;  /* 0xffffffff0400780c */ /* 0x000fda0003f04270 */
[----:B------:R-:W-:Y:S01]  /*28310*/  @P0 LOP3.LUT R16, R16, 0x80, RZ, 0xfc, !PT ;  /* 0x0000008010100812 */ /* 0x000fe200078efcff */
[----:B------:R-:W-:Y:S06]  /*28320*/  BRA.DIV UR4, `(.L_x_5303) ;  /* 0x00000032046c7947 */ /* 0x000fec000b800000 */
[----:B------:R-:W0:Y:S01]  /*28330*/  S2R R2, SR_TID.X ;  /* 0x0000000000027919 */ /* 0x000e220000002100 */
[----:B------:R-:W-:Y:S01]  /*28340*/  LOP3.LUT P1, RZ, R33, 0x1, RZ, 0xc0, !PT ;  /* 0x0000000121ff7812 */ /* 0x000fe2000782c0ff */
        /* <DEDUP_REMOVED lines=39> */
[----:B--2---:R-:W-:Y:S01]  /*285c0*/  IMAD.X R3, RZ, RZ, R3, P6 ;  /* 0x000000ffff037224 */ /* 0x004fe200030e0603 */
        /* <DEDUP_REMOVED lines=39> */
.L_x_5384:
        /* <DEDUP_REMOVED lines=25> */
.L_x_5304:
        /* <DEDUP_REMOVED lines=10> */
.L_x_5305:
[----:B0-----:R-:W2:Y:S01]  /*28a70*/  LDL.LU R2, [R1+0x428] ;  /* 0x0004280001027983 */ /* 0x001ea20000300800 */
[----:B------:R0:W-:Y:S01]  /*28a80*/  SYNCS.ARRIVE.TRANS64.A1T0 RZ, [R27+URZ+0x38850], RZ ;  /* 0x038850ff1bff79a7 */ /* 0x0001e2000810003f */
[----:B--2---:R-:W-:-:S05]  /*28a90*/  VIADD R9, R2, 0xfffffffe ;  /* 0xfffffffe02097836 */ /* 0x004fca0000000000 */
[----:B------:R-:W-:-:S13]  /*28aa0*/  ISETP.GE.AND P0, PT, R9, UR44, PT ;  /* 0x0000002c09007c0c */ /* 0x000fda000bf06270 */
[----:B0-----:R-:W-:Y:S05]  /*28ab0*/  @!P0 BRA `(.L_x_5306) ;  /* 0x0000000c00988947 */ /* 0x001fea0003800000 */
[----:B------:R-:W-:Y:S01]  /*28ac0*/  BSSY B0, `(.L_x_5306) ;  /* 0x00000e5000007945 */ /* 0x000fe20003800000 */
.L_x_5319:
[----:B0-----:R-:W0:Y:S01]  /*28ad0*/  S2R R2, SR_TID.X ;  /* 0x0000000000027919 */ /* 0x001e220000002100 */
[----:B--23--:R-:W-:Y:S01]  /*28ae0*/  IMAD R8, R9, 0x40, R31 ;  /* 0x0000004009087824 */ /* 0x00cfe200078e021f */
[----:B------:R-:W-:Y:S01]  /*28af0*/  LOP3.LUT P1, RZ, R16, 0x800, RZ, 0xc0, !PT ;  /* 0x0000080010ff7812 */ /* 0x000fe2000782c0ff */
[----:B------:R-:W-:Y:S01]  /*28b00*/  VIADD R18, R18, 0x1 ;  /* 0x0000000112127836 */ /* 0x000fe20000000000 */
[C---:B0-----:R-:W-:Y:S01]  /*28b10*/  LOP3.LUT R3, R2.reuse, 0x7f, RZ, 0xc0, !PT ;  /* 0x0000007f02037812 */ /* 0x041fe200078ec0ff */
[----:B------:R-:W-:-:S03]  /*28b20*/  IMAD.SHL.U32 R2, R2, 0x10, RZ ;  /* 0x0000001002027824 */ /* 0x000fc600078e00ff */
[----:B------:R-:W-:Y:S02]  /*28b30*/  SHF.R.U32.HI R4, RZ, 0x3, R3 ;  /* 0x00000003ff047819 */ /* 0x000fe40000011603 */
[----:B------:R-:W0:Y:S02]  /*28b40*/  LDC R3, c[0x0][0x430] ;  /* 0x00010c00ff037b82 */ /* 0x000e240000000800 */
[----:B------:R-:W-:-:S04]  /*28b50*/  LOP3.LUT R2, R4, 0x70, R2, 0xf8, !PT ;  /* 0x0000007004027812 */ /* 0x000fc800078ef802 */
[C---:B------:R-:W-:Y:S01]  /*28b60*/  ISETP.GT.U32.AND P2, PT, R2.reuse, 0x3f, PT ;  /* 0x0000003f0200780c */ /* 0x040fe20003f44070 */
[----:B------:R-:W-:-:S04]  /*28b70*/  IMAD.IADD R8, R2, 0x1, R8 ;  /* 0x0000000102087824 */ /* 0x000fc800078e0208 */
[----:B------:R-:W-:-:S08]  /*28b80*/  IMAD.MOV.U32 R10, RZ, RZ, R8 ;  /* 0x000000ffff0a7224 */ /* 0x000fd000078e0008 */
[----:B------:R-:W2:Y:S01]  /*28b90*/  @!P2 LDC.64 R4, c[0x0][0x428] ;  /* 0x00010a00ff04ab82 */ /* 0x000ea20000000a00 */
[----:B0-----:R-:W-:-:S13]  /*28ba0*/  ISETP.NE.AND P0, PT, R3, 0x1, PT ;  /* 0x000000010300780c */ /* 0x001fda0003f05270 */
[----:B------:R-:W0:Y:S08]  /*28bb0*/  @P0 LDC R3, c[0x0][0x434] ;  /* 0x00010d00ff030b82 */ /* 0x000e300000000800 */
[----:B------:R-:W3:Y:S01]  /*28bc0*/  @P0 LDC R7, c[0x0][0x438] ;  /* 0x00010e00ff070b82 */ /* 0x000ee20000000800 */
[----:B0-----:R-:W-:-:S05]  /*28bd0*/  @P0 IMAD.HI.U32 R2, R8, R3, RZ ;  /* 0x0000000308020227 */ /* 0x001fca00078e00ff */
[----:B---3--:R-:W-:Y:S01]  /*28be0*/  @P0 SHF.R.U32.HI R10, RZ, R7, R2 ;  /* 0x00000007ff0a0219 */ /* 0x008fe20000011602 */
[----:B--2---:R-:W-:Y:S01]  /*28bf0*/  @!P2 IMAD R2, R30, R4, RZ ;  /* 0x000000041e02a224 */ /* 0x004fe200078e02ff */
[----:B------:R-:W0:Y:S02]  /*28c00*/  @!P2 LDC.64 R6, c[0x0][0x418] ;  /* 0x00010600ff06ab82 */ /* 0x000e240000000a00 */
[----:B------:R-:W-:Y:S01]  /*28c10*/  @!P2 SHF.R.S32.HI R3, RZ, 0x1f, R10 ;  /* 0x0000001fff03a819 */ /* 0x000fe2000001140a */
[----:B------:R-:W-:Y:S02]  /*28c20*/  @!P2 IMAD R5, R26, R5, R2 ;  /* 0x000000051a05a224 */ /* 0x000fe400078e0202 */
[----:B------:R-:W-:-:S04]  /*28c30*/  @!P2 IMAD.MOV.U32 R2, RZ, RZ, R10 ;  /* 0x000000ffff02a224 */ /* 0x000fc800078e000a */
[----:B------:R-:W-:-:S04]  /*28c40*/  @!P2 IMAD.WIDE.U32 R2, R26, R4, R2 ;  /* 0x000000041a02a225 */ /* 0x000fc800078e0002 */
[----:B------:R-:W-:Y:S02]  /*28c50*/  @!P2 IMAD.IADD R3, R5, 0x1, R3 ;  /* 0x000000010503a824 */ /* 0x000fe400078e0203 */
[----:B------:R-:W-:Y:S01]  /*28c60*/  IMAD.MOV.U32 R4, RZ, RZ, RZ ;  /* 0x000000ffff047224 */ /* 0x000fe200078e00ff */
[----:B0-----:R-:W-:-:S04]  /*28c70*/  @!P2 LEA R6, P0, R2, R6, 0x2 ;  /* 0x000000060206a211 */ /* 0x001fc800078010ff */
[----:B------:R-:W-:Y:S02]  /*28c80*/  @!P2 LEA.HI.X R7, R2, R7, R3, 0x2, P0 ;  /* 0x000000070207a211 */ /* 0x000fe400000f1403 */
[----:B------:R-:W-:-:S03]  /*28c90*/  ISETP.NE.AND P0, PT, R18, 0x2, PT ;  /* 0x000000021200780c */ /* 0x000fc60003f05270 */
[----:B------:R0:W5:Y:S01]  /*28ca0*/  @!P2 LDG.E R4, desc[UR36][R6.64] ;  /* 0x000000240604a981 */ /* 0x000162000c1e1900 */
[----:B------:R-:W-:Y:S01]  /*28cb0*/  SEL R2, RZ, 0x1, P0 ;  /* 0x00000001ff027807 */ /* 0x000fe20000000000 */
[----:B------:R-:W-:Y:S01]  /*28cc0*/  IMAD.MOV R5, RZ, RZ, -R10 ;  /* 0x000000ffff057224 */ /* 0x000fe200078e0a0a */
[----:B------:R-:W-:Y:S05]  /*28cd0*/  YIELD ;  /* 0x0000000000007946 */ /* 0x000fea0003800000 */
[----:B------:R-:W-:Y:S01]  /*28ce0*/  LOP3.LUT R23, R23, R2, RZ, 0x3c, !PT ;  /* 0x0000000217177212 */ /* 0x000fe200078e3cff */
[----:B------:R-:W-:Y:S01]  /*28cf0*/  ULDC UR4, c[0x0][0x430] ;  /* 0x00010c0000047ab9 */ /* 0x000fe20000000800 */
[----:B------:R-:W-:Y:S01]  /*28d00*/  IMAD.MOV.U32 R2, RZ, RZ, R9 ;  /* 0x000000ffff027224 */ /* 0x000fe200078e0009 */
[----:B------:R-:W-:Y:S01]  /*28d10*/  SEL R18, R18, RZ, P0 ;  /* 0x000000ff12127207 */ /* 0x000fe20000000000 */
[----:B------:R-:W-:-:S02]  /*28d20*/  IMAD R5, R5, UR4, R8 ;  /* 0x0000000405057c24 */ /* 0x000fc4000f8e0208 */
[----:B------:R-:W-:Y:S01]  /*28d30*/  VIADD R9, R9, 0xffffffff ;  /* 0xffffffff09097836 */ /* 0x000fe20000000000 */
[----:B------:R-:W-:Y:S01]  /*28d40*/  ISETP.GT.AND P3, PT, R2, UR44, PT ;  /* 0x0000002c02007c0c */ /* 0x000fe2000bf64270 */
[----:B0-----:R-:W-:-:S12]  /*28d50*/  @!P1 BRA `(.L_x_5307) ;  /* 0x0000000000049947 */ /* 0x001fd80003800000 */
[----:B------:R-:W-:Y:S01]  /*28d60*/  BPT.TRAP 0x1 ;  /* 0x000000040000795c */ /* 0x000fe20000300000 */
.L_x_5307:
[----:B------:R-:W-:Y:S01]  /*28d70*/  IMAD R8, R18, 0x8, R17 ;  /* 0x0000000812087824 */ /* 0x000fe200078e0211 */
[----:B------:R-:W-:Y:S01]  /*28d80*/  SHF.L.U32 R20, R23, 0x1f, RZ ;  /* 0x0000001f17147819 */ /* 0x000fe200000006ff */
[----:B------:R-:W-:Y:S01]  /*28d90*/  BSSY B1, `(.L_x_5308) ;  /* 0x0000004000017945 */ /* 0x000fe20003800000 */
[----:B------:R-:W-:Y:S02]  /*28da0*/  SHF.R.S32.HI R7, RZ, 0x1f, R5 ;  /* 0x0000001fff077819 */ /* 0x000fe40000011405 */
[----:B------:R-:W0:Y:S02]  /*28db0*/  SYNCS.PHASECHK.TRANS64.TRYWAIT P0, [R8+URZ+0x38840], R20 ;  /* 0x03884014080075a7 */ /* 0x000e24000800017f */
[----:B0-----:R-:W-:Y:S05]  /*28dc0*/  @!P0 BRA `(.L_x_5309) ;  /* 0x0000002c00cc8947 */ /* 0x001fea0003800000 */
.L_x_5385:
[----:B------:R-:W-:Y:S05]  /*28dd0*/  BSYNC B1 ;  /* 0x0000000000017941 */ /* 0x000fea0003800000 */
.L_x_5308:
[----:B------:R-:W-:Y:S01]  /*28de0*/  ULDC.64 UR4, c[0x0][0x300] ;  /* 0x0000c00000047ab9 */ /* 0x000fe20000000a00 */
[----:B-----5:R-:W-:Y:S01]  /*28df0*/  SHF.R.S32.HI R10, RZ, 0x1f, R4 ;  /* 0x0000001fff0a7819 */ /* 0x020fe20000011404 */
[----:B------:R-:W-:Y:S01]  /*28e00*/  IMAD R2, R7, UR4, RZ ;  /* 0x0000000407027c24 */ /* 0x000fe2000f8e02ff */
[----:B------:R-:W-:-:S03]  /*28e10*/  LOP3.LUT P1, RZ, R16, 0x2, RZ, 0xc0, !PT ;  /* 0x0000000210ff7812 */ /* 0x000fc6000782c0ff */
        /* <DEDUP_REMOVED lines=10> */
[C---:B-1----:R-:W-:Y:S02]  /*28ec0*/  IMAD R27, R19.reuse, UR5, R6 ;  /* 0x00000005131b7c24 */ /* 0x042fe4000f8e0206 */
[----:B------:R-:W-:Y:S01]  /*28ed0*/  IMAD.WIDE.U32 R2, R19, UR4, R2 ;  /* 0x0000000413027c25 */ /* 0x000fe2000f8e0002 */
[----:B------:R-:W-:-:S03]  /*28ee0*/  ULDC.64 UR4, c[0x0][0x2e8] ;  /* 0x0000ba0000047ab9 */ /* 0x000fc60000000a00 */
[----:B------:R-:W-:Y:S01]  /*28ef0*/  IMAD.IADD R27, R27, 0x1, R3 ;  /* 0x000000011b1b7824 */ /* 0x000fe200078e0203 */
[----:B------:R-:W-:Y:S01]  /*28f00*/  LEA R21, P0, R2, UR4, 0x1 ;  /* 0x0000000402157c11 */ /* 0x000fe2000f8008ff */
[----:B------:R-:W-:Y:S01]  /*28f10*/  UMOV UR4, 0xffffffff ;  /* 0xffffffff00047882 */ /* 0x000fe20000000000 */
[----:B------:R-:W-:Y:S02]  /*28f20*/  IMAD R6, R18, 0x1000, R32 ;  /* 0x0000100012067824 */ /* 0x000fe400078e0220 */
[----:B------:R-:W-:Y:S01]  /*28f30*/  LEA.HI.X R27, R2, UR5, R27, 0x1, P0 ;  /* 0x00000005021b7c11 */ /* 0x000fe200080f0c1b */
[----:B------:R-:W-:Y:S08]  /*28f40*/  BRA.DIV UR4, `(.L_x_5310) ;  /* 0x0000002e04807947 */ /* 0x000ff0000b800000 */
[----:B------:R-:W1:Y:S01]  /*28f50*/  SHFL.IDX PT, R14, R21, RZ, 0x181f ;  /* 0x00181fff150e7589 */ /* 0x000e6200000e0000 */
[----:B------:R-:W-:-:S03]  /*28f60*/  IMAD R25, R6, 0x2, R17 ;  /* 0x0000000206197824 */ /* 0x000fc600078e0211 */
[----:B------:R-:W2:Y:S01]  /*28f70*/  SHFL.IDX PT, R3, R27, RZ, 0x181f ;  /* 0x00181fff1b037589 */ /* 0x000ea200000e0000 */
[----:B-1----:R-:W-:-:S03]  /*28f80*/  IADD3 R2, P0, R14, R0, RZ ;  /* 0x000000000e027210 */ /* 0x002fc60007f1e0ff */
[----:B------:R-:W-:Y:S02]  /*28f90*/  SHFL.IDX PT, R14, R21, 0x3, 0x181f ;  /* 0x00781f00150e7f89 */ /* 0x000fe400000e0000 */
[----:B--2---:R-:W-:-:S05]  /*28fa0*/  IMAD.X R3, RZ, RZ, R3, P0 ;  /* 0x000000ffff037224 */ /* 0x004fca00000e0603 */
        /* <DEDUP_REMOVED lines=11> */
[----:B---3--:R1:W-:Y:S03]  /*29060*/  LDGSTS.E.BYPASS.LTC128B.128 [R25+0x23400], desc[UR36][R2.64], !P1 ;  /* 0x2340000002197fae */ /* 0x0083e6000c901d64 */
.L_x_5395:
[----:B-1----:R-:W-:-:S05]  /*29070*/  IADD3 R2, P0, R14, R0, RZ ;  /* 0x000000000e027210 */ /* 0x002fca0007f1e0ff */
[----:B------:R-:W-:Y:S01]  /*29080*/  IMAD.X R3, RZ, RZ, R27, P0 ;  /* 0x000000ffff037224 */ /* 0x000fe200000e061b */
[----:B------:R-:W-:-:S04]  /*29090*/  PLOP3.LUT P0, PT, PT, PT, PT, 0x80, 0x0 ;  /* 0x000000000000781c */ /* 0x000fc80003f0f070 */
[----:B------:R-:W-:Y:S01]  /*290a0*/  @!PT LDS RZ, [RZ] ;  /* 0x00000000fffff984 */ /* 0x000fe20000000800 */
[----:B------:R-:W-:Y:S01]  /*290b0*/  @!PT LDS RZ, [RZ] ;  /* 0x00000000fffff984 */ /* 0x000fe20000000800 */
[----:B------:R-:W-:Y:S01]  /*290c0*/  @!PT LDS RZ, [RZ] ;  /* 0x00000000fffff984 */ /* 0x000fe20000000800 */
[----:B------:R1:W-:Y:S01]  /*290d0*/  LDGSTS.E.BYPASS.LTC128B.128 [R25+0x23c00], desc[UR36][R2.64], !P1 ;  /* 0x23c0000002197fae */ /* 0x0003e2000c901d64 */
[----:B------:R-:W-:-:S08]  /*290e0*/  NOP ;  /* 0x0000000000007918 */ /* 0x000fd00000000000 */
.L_x_5311:
        /* <DEDUP_REMOVED lines=10> */
.L_x_5312:
[----:B------:R2:W-:Y:S01]  /*29190*/  SYNCS.ARRIVE.TRANS64.A1T0 RZ, [R8+URZ+0x38830], RZ ;  /* 0x038830ff08ff79a7 */ /* 0x0005e2000810003f */
[----:B------:R-:W-:Y:S05]  /*291a0*/  @!P2 BRA `(.L_x_5313) ;  /* 0x000000000004a947 */ /* 0x000fea0003800000 */
[----:B------:R-:W-:Y:S01]  /*291b0*/  BPT.TRAP 0x1 ;  /* 0x000000040000795c */ /* 0x000fe20000300000 */
.L_x_5313:
[----:B------:R-:W3:Y:S01]  /*291c0*/  SYNCS.PHASECHK.TRANS64.TRYWAIT P0, [R8+URZ+0x38860], R20 ;  /* 0x03886014080075a7 */ /* 0x000ee2000800017f */
[----:B------:R-:W-:Y:S04]  /*291d0*/  BSSY B1, `(.L_x_5314) ;  /* 0x0000002000017945 */ /* 0x000fe80003800000 */
[----:B---3--:R-:W-:Y:S05]  /*291e0*/  @!P0 BRA `(.L_x_5315) ;  /* 0x0000002c00ec8947 */ /* 0x008fea0003800000 */
.L_x_5396:
[----:B------:R-:W-:Y:S05]  /*291f0*/  BSYNC B1 ;  /* 0x0000000000017941 */ /* 0x000fea0003800000 */
.L_x_5314:
[----:B------:R-:W-:Y:S01]  /*29200*/  ULDC.64 UR4, c[0x0][0x328] ;  /* 0x0000ca0000047ab9 */ /* 0x000fe20000000a00 */
[C---:B------:R-:W-:Y:S01]  /*29210*/  LOP3.LUT P5, RZ, R16.reuse, 0x8, RZ, 0xc0, !PT ;  /* 0x0000000810ff7812 */ /* 0x040fe200078ac0ff */
[----:B-1----:R-:W-:Y:S01]  /*29220*/  IMAD R2, R7, UR4, RZ ;  /* 0x0000000407027c24 */ /* 0x002fe2000f8e02ff */
        /* <DEDUP_REMOVED lines=18> */
[----:B0--3--:R-:W-:Y:S01]  /*29350*/  LEA.HI.X R20, R2, UR5, R3, 0x1, P0 ;  /* 0x0000000502147c11 */ /* 0x009fe200080f0c03 */
[----:B------:R-:W-:Y:S08]  /*29360*/  BRA.DIV UR4, `(.L_x_5316) ;  /* 0x0000002e04a07947 */ /* 0x000ff0000b800000 */
[----:B------:R-:W0:Y:S01]  /*29370*/  SHFL.IDX PT, R14, R10, RZ, 0x181f ;  /* 0x00181fff0a0e7589 */ /* 0x000e2200000e0000 */
[C---:B------:R-:W-:Y:S01]  /*29380*/  LOP3.LUT P1, RZ, R16.reuse, 0x400, RZ, 0xc0, !PT ;  /* 0x0000040010ff7812 */ /* 0x040fe2000782c0ff */
[----:B------:R-:W-:Y:S01]  /*29390*/  IMAD R21, R21, 0x2, R17 ;  /* 0x0000000215157824 */ /* 0x000fe200078e0211 */
[----:B------:R-:W-:Y:S01]  /*293a0*/  LOP3.LUT R16, R16, 0xffbfffff, RZ, 0xc0, !PT ;  /* 0xffbfffff10107812 */ /* 0x000fe200078ec0ff */
[----:B------:R-:W1:Y:S03]  /*293b0*/  SHFL.IDX PT, R3, R20, RZ, 0x181f ;  /* 0x00181fff14037589 */ /* 0x000e6600000e0000 */
[----:B------:R-:W-:Y:S01]  /*293c0*/  @P3 LOP3.LUT R16, R16, 0x400000, RZ, 0xfc, !PT ;  /* 0x0040000010103812 */ /* 0x000fe200078efcff */
[----:B------:R-:W-:Y:S03]  /*293d0*/  SHFL.IDX PT, R2, R10, 0x2, 0x181f ;  /* 0x00581f000a027f89 */ /* 0x000fe600000e0000 */
[----:B------:R-:W-:-:S02]  /*293e0*/  LOP3.LUT P3, RZ, R16, 0x200, RZ, 0xc0, !PT ;  /* 0x0000020010ff7812 */ /* 0x000fc4000786c0ff */
[C---:B------:R-:W-:Y:S02]  /*293f0*/  LOP3.LUT P6, RZ, R16.reuse, 0x20, RZ, 0xc0, !PT ;  /* 0x0000002010ff7812 */ /* 0x040fe400078cc0ff */
[C---:B------:R-:W-:Y:S02]  /*29400*/  LOP3.LUT P2, RZ, R16.reuse, 0x10, RZ, 0xc0, !PT ;  /* 0x0000001010ff7812 */ /* 0x040fe4000784c0ff */
[----:B------:R-:W-:Y:S02]  /*29410*/  LOP3.LUT R16, R16, 0xff7fffff, RZ, 0xc0, !PT ;  /* 0xff7fffff10107812 */ /* 0x000fe400078ec0ff */
[----:B0-----:R-:W-:Y:S02]  /*29420*/  IADD3 R6, P0, R14, R0, RZ ;  /* 0x000000000e067210 */ /* 0x001fe40007f1e0ff */
[----:B------:R-:W0:Y:S03]  /*29430*/  SHFL.IDX PT, R14, R10, 0x1, 0x181f ;  /* 0x00381f000a0e7f89 */ /* 0x000e2600000e0000 */
[----:B------:R-:W-:Y:S01]  /*29440*/  @P3 LOP3.LUT R16, R16, 0x800000, RZ, 0xfc, !PT ;  /* 0x0080000010103812 */ /* 0x000fe200078efcff */
[----:B-1----:R-:W-:-:S02]  /*29450*/  IMAD.X R7, RZ, RZ, R3, P0 ;  /* 0x000000ffff077224 */ /* 0x002fc400000e0603 */
[----:B------:R-:W1:Y:S04]  /*29460*/  SHFL.IDX PT, R3, R20, 0x1, 0x181f ;  /* 0x00381f0014037f89 */ /* 0x000e6800000e0000 */
        /* <DEDUP_REMOVED lines=8> */
[----:B-1----:R-:W-:Y:S01]  /*294f0*/  IMAD.X R5, RZ, RZ, R3, P0 ;  /* 0x000000ffff057224 */ /* 0x002fe200000e0603 */
        /* <DEDUP_REMOVED lines=10> */
[----:B------:R-:W-:-:S04]  /*295a0*/  LOP3.LUT P3, RZ, R16, 0x800000, RZ, 0xc0, !PT ;  /* 0x0080000010ff7812 */ /* 0x000fc8000786c0ff */
        /* <DEDUP_REMOVED lines=12> */
[----:B------:R-:W-:-:S03]  /*29670*/  LOP3.LUT P3, RZ, R16, 0x400000, RZ, 0xc0, !PT ;  /* 0x0040000010ff7812 */ /* 0x000fc6000786c0ff */
[----:B------:R1:W-:Y:S04]  /*29680*/  LDGSTS.E.BYPASS.LTC128B.128 [R21+0x5400], desc[UR36][R2.64+0x100], !P6 ;  /* 0x0540010002157fae */ /* 0x0003e8000f101d64 */
[----:B------:R1:W-:Y:S04]  /*29690*/  LDGSTS.E.BYPASS.LTC128B.128 [R21+0x7400], desc[UR36][R2.64+0x180], !P2 ;  /* 0x0740018002157fae */ /* 0x0003e8000d101d64 */
[----:B------:R1:W-:Y:S04]  /*296a0*/  LDGSTS.E.BYPASS.LTC128B.128 [R21+0x9400], desc[UR36][R2.64+0x200], !P5 ;  /* 0x0940020002157fae */ /* 0x0003e8000e901d64 */
[----:B------:R1:W-:Y:S04]  /*296b0*/  LDGSTS.E.BYPASS.LTC128B.128 [R21+0xb400], desc[UR36][R2.64+0x280], !P4 ;  /* 0x0b40028002157fae */ /* 0x0003e8000e101d64 */
[----:B------:R1:W-:Y:S04]  /*296c0*/  LDGSTS.E.BYPASS.LTC128B.128 [R21+0xd400], desc[UR36][R2.64+0x300], P0 ;  /* 0x0d40030002157fae */ /* 0x0003e80008101d64 */
[----:B---34-:R1:W-:Y:S02]  /*296d0*/  LDGSTS.E.BYPASS.LTC128B.128 [R21+0xf400], desc[UR36][R2.64+0x380], P1 ;  /* 0x0f40038002157fae */ /* 0x0183e40008901d64 */
.L_x_5406:
[----:B-1----:R-:W-:Y:S02]  /*296e0*/  P2R R4, PR, RZ, 0x2 ;  /* 0x00000002ff047803 */ /* 0x002fe40000000000 */
        /* <DEDUP_REMOVED lines=22> */
.L_x_5317:
        /* <DEDUP_REMOVED lines=10> */
.L_x_5318:
[----:B------:R3:W-:Y:S01]  /*298f0*/  SYNCS.ARRIVE.TRANS64.A1T0 RZ, [R8+URZ+0x38850], RZ ;  /* 0x038850ff08ff79a7 */ /* 0x0007e2000810003f */
[----:B------:R-:W-:Y:S05]  /*29900*/  @P3 BRA `(.L_x_5319) ;  /* 0xfffffff000703947 */ /* 0x000fea000383ffff */
[----:B------:R-:W-:Y:S05]  /*29910*/  BSYNC B0 ;  /* 0x0000000000007941 */ /* 0x000fea0003800000 */
.L_x_5306:
[----:B------:R-:W0:Y:S01]  /*29920*/  S2R R0, SR_TID.X ;  /* 0x0000000000007919 */ /* 0x000e220000002100 */
[----:B------:R-:W-:Y:S01]  /*29930*/  VIADD R18, R18, 0x1 ;  /* 0x0000000112127836 */ /* 0x000fe20000000000 */
[----:B------:R-:W-:Y:S04]  /*29940*/  BSSY B0, `(.L_x_5320) ;  /* 0x0000013000007945 */ /* 0x000fe80003800000 */
[----:B------:R-:W-:-:S04]  /*29950*/  ISETP.NE.AND P0, PT, R18, 0x2, PT ;  /* 0x000000021200780c */ /* 0x000fc80003f05270 */
[----:B------:R-:W-:Y:S02]  /*29960*/  SEL R18, R18, RZ, P0 ;  /* 0x000000ff12127207 */ /* 0x000fe40000000000 */
[----:B0-----:R-:W-:Y:S02]  /*29970*/  LOP3.LUT R2, R0, 0x7f, RZ, 0xc0, !PT ;  /* 0x0000007f00027812 */ /* 0x001fe400078ec0ff */
[----:B------:R-:W-:Y:S02]  /*29980*/  SEL R0, RZ, 0x1, P0 ;  /* 0x00000001ff007807 */ /* 0x000fe40000000000 */
[----:B------:R-:W-:-:S13]  /*29990*/  ISETP.NE.AND P1, PT, R2, RZ, PT ;  /* 0x000000ff0200720c */ /* 0x000fda0003f25270 */
[----:B------:R-:W-:Y:S05]  /*299a0*/  @P1 BRA `(.L_x_5321) ;  /* 0x0000000000301947 */ /* 0x000fea0003800000 */
[----:B------:R-:W0:Y:S01]  /*299b0*/  S2R R7, SR_LANEID ;  /* 0x0000000000077919 */ /* 0x000e220000000000 */
[----:B------:R-:W-:Y:S01]  /*299c0*/  VOTEU.ANY UR4, UPT, PT ;  /* 0x0000000000047886 */ /* 0x000fe200038e0100 */
[----:B------:R-:W4:Y:S01]  /*299d0*/  LDC.64 R2, c[0x0][0xd80] ;  /* 0x00036000ff027b82 */ /* 0x000f220000000a00 */
[----:B------:R-:W0:Y:S08]  /*299e0*/  FLO.U32 R4, UR4 ;  /* 0x0000000400047d00 */ /* 0x000e3000080e0000 */
[----:B------:R-:W4:Y:S01]  /*299f0*/  POPC R5, UR4 ;  /* 0x0000000400057d09 */ /* 0x000f220008000000 */
[----:B0-----:R-:W-:-:S13]  /*29a00*/  ISETP.EQ.U32.AND P0, PT, R4, R7, PT ;  /* 0x000000070400720c */ /* 0x001fda0003f02070 */
[----:B----4-:R-:W4:Y:S01]  /*29a10*/  @P0 ATOMG.E.ADD.STRONG.GPU PT, R3, desc[UR36][R2.64], R5 ;  /* 0x00000005020309a8 */ /* 0x010f2200081ee1e4 */
[----:B------:R-:W0:Y:S02]  /*29a20*/  S2R R6, SR_LTMASK ;  /* 0x0000000000067919 */ /* 0x000e240000003900 */
[----:B0-----:R-:W-:-:S04]  /*29a30*/  LOP3.LUT R6, R6, UR4, RZ, 0xc0, !PT ;  /* 0x0000000406067c12 */ /* 0x001fc8000f8ec0ff */
[----:B------:R-:W0:Y:S01]  /*29a40*/  POPC R7, R6 ;  /* 0x0000000600077309 */ /* 0x000e220000000000 */
[----:B----4-:R-:W0:Y:S02]  /*29a50*/  SHFL.IDX PT, R4, R3, R4, 0x1f ;  /* 0x00001f0403047589 */ /* 0x010e2400000e0000 */
[----:B0-----:R-:W-:-:S07]  /*29a60*/  IADD3 R36, R4, UR48, R7 ;  /* 0x0000003004247c10 */ /* 0x001fce000fffe007 */
.L_x_5321:
[----:B------:R-:W-:Y:S05]  /*29a70*/  BSYNC B0 ;  /* 0x0000000000007941 */ /* 0x000fea0003800000 */
.L_x_5320:
[----:B------:R-:W-:-:S07]  /*29a80*/  LOP3.LUT R23, R23, R0, RZ, 0x3c, !PT ;  /* 0x0000000017177212 */ /* 0x000fce00078e3cff */
.L_x_5277:
[----:B------:R-:W-:Y:S05]  /*29a90*/  BSYNC B7 ;  /* 0x0000000000077941 */ /* 0x000fea0003800000 */
.L_x_5275:
        /* <DEDUP_REMOVED lines=8> */
[----:B------:R4:W0:Y:S01]  /*29b20*/  LDS R36, [R17+0x388d0] ;  /* 0x0388d00011247984 */ /* 0x0008220000000800 */
[----:B------:R-:W-:Y:S06]  /*29b30*/  BAR.ARV 0x4, 0x180 ;  /* 0x0106000000007b1d */ /* 0x000fec0000002000 */
[----:B------:R-:W-:Y:S05]  /*29b40*/  BRA `(.L_x_5323) ;  /* 0x00000000002c7947 */ /* 0x000fea0003800000 */
.L_x_5322:
[----:B------:R-:W-:-:S03]  /*29b50*/  UMOV UR4, 0xffffffff ;  /* 0xffffffff00047882 */ /* 0x000fc60000000000 */
[----:B------:R-:W-:Y:S05]  /*29b60*/  BRA.DIV UR4, `(.L_x_5324) ;  /* 0x0000002e04707947 */ /* 0x000fea000b800000 */
[----:B------:R4:W0:Y:S02]  /*29b70*/  SHFL.IDX PT, R14, R36, RZ, 0x1f ;  /* 0x00001fff240e7589 */ /* 0x00082400000e0000 */
.L_x_5409:
[----:B------:R-:W1:Y:S01]  /*29b80*/  @!P1 S2R R3, SR_CgaCtaId ;  /* 0x0000000000039919 */ /* 0x000e620000008800 */
[----:B------:R-:W-:Y:S05]  /*29b90*/  WARPSYNC.ALL ;  /* 0x0000000000007948 */ /* 0x000fea0003800000 */
[----:B------:R-:W-:Y:S01]  /*29ba0*/  BAR.SYNC.DEFER_BLOCKING 0x4, 0x180 ;  /* 0x0106000000007b1d */ /* 0x000fe20000010000 */
[----:B------:R-:W-:-:S04]  /*29bb0*/  @!P1 MOV R0, 0x400 ;  /* 0x0000040000009802 */ /* 0x000fc80000000f00 */
[----:B-1----:R-:W-:-:S05]  /*29bc0*/  @!P1 LEA R17, R3, R0, 0x18 ;  /* 0x0000000003119211 */ /* 0x002fca00078ec0ff */
[----:B------:R0:W-:Y:S02]  /*29bd0*/  @!P1 STS [R17+0x388d0], R36 ;  /* 0x0388d02411009388 */ /* 0x0001e40000000800 */
[----:B0---4-:R-:W-:Y:S01]  /*29be0*/  IMAD.MOV.U32 R36, RZ, RZ, R14 ;  /* 0x000000ffff247224 */ /* 0x011fe200078e000e */
[----:B------:R-:W-:Y:S06]  /*29bf0*/  BAR.ARV 0x5, 0x180 ;  /* 0x0146000000007b1d */ /* 0x000fec0000002000 */
.L_x_5323:
[----:B------:R-:W-:Y:S02]  /*29c00*/  ULDC UR4, c[0x0][0xd38] ;  /* 0x00034e0000047ab9 */ /* 0x000fe40000000800 */
[----:B0-----:R-:W-:-:S13]  /*29c10*/  ISETP.GE.AND P0, PT, R36, UR4, PT ;  /* 0x0000000424007c0c */ /* 0x001fda000bf06270 */
[----:B------:R-:W-:Y:S05]  /*29c20*/  @!P0 BRA `(.L_x_5325) ;  /* 0xffffffb800f08947 */ /* 0x000fea000383ffff */
.L_x_5266:
[----:B------:R-:W2:Y:S01]  /*29c30*/  LDL.LU R0, [R1+0x440] ;  /* 0x0004400001007983 */ /* 0x000ea20000300800 */
[----:B------:R-:W-:Y:S01]  /*29c40*/  BSSY B0, `(.L_x_5326) ;  /* 0x000000b000007945 */ /* 0x000fe20003800000 */
[----:B------:R-:W0:Y:S01]  /*29c50*/  S2R R5, SR_CgaCtaId ;  /* 0x0000000000057919 */ /* 0x000e220000008800 */
[----:B--2---:R-:W-:-:S05]  /*29c60*/  VIADD R0, R0, 0x1 ;  /* 0x0000000100007836 */ /* 0x004fca0000000000 */
        /* <DEDUP_REMOVED lines=8> */
.L_x_5410:
[----:B------:R-:W-:Y:S05]  /*29cf0*/  BSYNC B0 ;  /* 0x0000000000007941 */ /* 0x000fea0003800000 */
.L_x_5326:
[----:B------:R-:W-:-:S03]  /*29d00*/  UMOV UR4, 0xffffffff ;  /* 0xffffffff00047882 */ /* 0x000fc60000000000 */
[----:B------:R-:W-:Y:S05]  /*29d10*/  BRA.DIV UR4, `(.L_x_5328) ;  /* 0x0000002e04407947 */ /* 0x000fea000b800000 */
[----:B0-----:R-:W0:Y:S02]  /*29d20*/  S2R R0, SR_TID.X ;  /* 0x0000000000007919 */ /* 0x001e240000002100 */
[----:B0-----:R-:W-:-:S04]  /*29d30*/  SHF.R.U32.HI R0, RZ, 0x5, R0 ;  /* 0x00000005ff007819 */ /* 0x001fc80000011600 */
[----:B------:R-:W-:-:S05]  /*29d40*/  LOP3.LUT R0, R0, 0x3, RZ, 0xc0, !PT ;  /* 0x0000000300007812 */ /* 0x000fca00078ec0ff */
[----:B------:R0:W2:Y:S02]  /*29d50*/  SHFL.IDX PT, R14, R0, RZ, 0x1f ;  /* 0x00001fff000e7589 */ /* 0x0000a400000e0000 */
.L_x_5413:
[----:B--2---:R-:W-:Y:S01]  /*29d60*/  ISETP.NE.AND P0, PT, R14, RZ, PT ;  /* 0x000000ff0e00720c */ /* 0x004fe20003f05270 */
[----:B------:R-:W-:-:S12]  /*29d70*/  BSSY B0, `(.L_x_5329) ;  /* 0x0000024000007945 */ /* 0x000fd80003800000 */
[----:B------:R-:W-:Y:S05]  /*29d80*/  @P0 BRA `(.L_x_5330) ;  /* 0x0000000000880947 */ /* 0x000fea0003800000 */
[----:B------:R-:W-:-:S03]  /*29d90*/  UMOV UR4, 0xffffffff ;  /* 0xffffffff00047882 */ /* 0x000fc60000000000 */
[----:B------:R-:W-:Y:S05]  /*29da0*/  BRA.DIV UR4, `(.L_x_5331) ;  /* 0x0000002e04507947 */ /* 0x000fea000b800000 */
[----:B------:R-:W-:-:S13]  /*29db0*/  ELECT P6, URZ, PT ;  /* 0x00000000003f782f */ /* 0x000fda00038c0000 */
.L_x_5416:
[----:B------:R-:W-:Y:S05]  /*29dc0*/  @!P6 BRA `(.L_x_5330) ;  /* 0x000000000078e947 */ /* 0x000fea0003800000 */
[----:B------:R-:W-:-:S06]  /*29dd0*/  ULOP3.LUT UR4, UR61, 0x2, URZ, 0xfc, !UPT ;  /* 0x000000023d047892 */ /* 0x000fcc000f8efc3f */
[----:B0-----:R-:W-:-:S05]  /*29de0*/  IMAD.U32 R0, RZ, RZ, UR4 ;  /* 0x00000004ff007e24 */ /* 0x001fca000f8e00ff */
[----:B------:R-:W-:-:S13]  /*29df0*/  ISETP.NE.AND P0, PT, R0, 0x3, PT ;  /* 0x000000030000780c */ /* 0x000fda0003f05270 */
[----:B------:R-:W-:Y:S05]  /*29e00*/  @!P0 BRA `(.L_x_5332) ;  /* 0x0000000000048947 */ /* 0x000fea0003800000 */
[----:B------:R-:W-:Y:S01]  /*29e10*/  BPT.TRAP 0x1 ;  /* 0x000000040000795c */ /* 0x000fe20000300000 */
.L_x_5332:
[C---:B------:R-:W-:Y:S01]  /*29e20*/  IMAD R3, R18.reuse, 0x8, R5 ;  /* 0x0000000812037824 */ /* 0x040fe200078e0205 */
[----:B------:R-:W-:Y:S01]  /*29e30*/  SHF.L.U32 R2, R23, 0x1f, RZ ;  /* 0x0000001f17027819 */ /* 0x000fe200000006ff */
[----:B------:R-:W-:-:S03]  /*29e40*/  VIADD R18, R18, 0x1 ;  /* 0x0000000112127836 */ /* 0x000fc60000000000 */
[----:B------:R-:W0:Y:S02]  /*29e50*/  SYNCS.PHASECHK.TRANS64.TRYWAIT P1, [R3+URZ+0x38840], R2 ;  /* 0x03884002030075a7 */ /* 0x000e24000802017f */
[----:B------:R-:W-:-:S04]  /*29e60*/  ISETP.NE.AND P2, PT, R18, 0x2, PT ;  /* 0x000000021200780c */ /* 0x000fc80003f45270 */
[----:B------:R-:W-:Y:S01]  /*29e70*/  SEL R0, RZ, 0x1, P2 ;  /* 0x00000001ff007807 */ /* 0x000fe20001000000 */
[----:B0-----:R-:W-:Y:S08]  /*29e80*/  @!P1 BRA `(.L_x_5333) ;  /* 0x0000002c00389947 */ /* 0x001ff00003800000 */
.L_x_5417:
[----:B------:R-:W-:Y:S02]  /*29e90*/  SEL R18, R18, RZ, P2 ;  /* 0x000000ff12127207 */ /* 0x000fe40001000000 */
[----:B------:R-:W-:Y:S01]  /*29ea0*/  LOP3.LUT R0, R23, R0, RZ, 0x3c, !PT ;  /* 0x0000000017007212 */ /* 0x000fe200078e3cff */
[----:B------:R-:W-:Y:S06]  /*29eb0*/  @!P0 BRA `(.L_x_5334) ;  /* 0x0000000000048947 */ /* 0x000fec0003800000 */
[----:B------:R-:W-:Y:S01]  /*29ec0*/  BPT.TRAP 0x1 ;  /* 0x000000040000795c */ /* 0x000fe20000300000 */
.L_x_5334:
[----:B------:R-:W-:Y:S01]  /*29ed0*/  IMAD R5, R18, 0x8, R5 ;  /* 0x0000000812057824 */ /* 0x000fe200078e0205 */
[----:B------:R-:W-:-:S04]  /*29ee0*/  SHF.L.U32 R0, R0, 0x1f, RZ ;  /* 0x0000001f00007819 */ /* 0x000fc800000006ff */
[----:B------:R-:W2:Y:S02]  /*29ef0*/  SYNCS.PHASECHK.TRANS64.TRYWAIT P1, [R5+URZ+0x38840], R0 ;  /* 0x03884000050075a7 */ /* 0x000ea4000802017f */
[----:B--2---:R-:W-:Y:S05]  /*29f00*/  @!P1 BRA `(.L_x_5335) ;  /* 0x0000002c002c9947 */ /* 0x004fea0003800000 */
.L_x_5418:
[----:B------:R-:W-:Y:S05]  /*29f10*/  @!P0 BRA `(.L_x_5336) ;  /* 0x0000000000048947 */ /* 0x000fea0003800000 */
[----:B------:R-:W-:Y:S01]  /*29f20*/  BPT.TRAP 0x1 ;  /* 0x000000040000795c */ /* 0x000fe20000300000 */
.L_x_5336:
[----:B------:R-:W0:Y:S02]  /*29f30*/  SYNCS.PHASECHK.TRANS64.TRYWAIT P1, [R3+URZ+0x38860], R2 ;  /* 0x03886002030075a7 */ /* 0x000e24000802017f */
[----:B0-----:R-:W-:Y:S05]  /*29f40*/  @!P1 BRA `(.L_x_5337) ;  /* 0x0000002c00309947 */ /* 0x001fea0003800000 */
.L_x_5419:
[----:B------:R-:W-:Y:S05]  /*29f50*/  @!P0 BRA `(.L_x_5338) ;  /* 0x0000000000048947 */ /* 0x000fea0003800000 */
[----:B------:R-:W-:Y:S01]  /*29f60*/  BPT.TRAP 0x1 ;  /* 0x000000040000795c */ /* 0x000fe20000300000 */
.L_x_5338:
[----:B------:R0:W0:Y:S02]  /*29f70*/  SYNCS.PHASECHK.TRANS64.TRYWAIT P0, [R5+URZ+0x38860], R0 ;  /* 0x03886000050075a7 */ /* 0x000024000800017f */
[----:B0-----:R-:W-:Y:S05]  /*29f80*/  @!P0 NANOSLEEP.SYNCS 0x989680 ;  /* 0x009896800000895d */ /* 0x001fea0003900000 */
[----:B------:R-:W0:Y:S02]  /*29f90*/  @!P0 SYNCS.PHASECHK.TRANS64 P0, [R5+URZ+0x38860], R0 ;  /* 0x03886000050085a7 */ /* 0x000e24000800007f */
[----:B0-----:R-:W-:Y:S05]  /*29fa0*/  @!P0 BRA `(.L_x_5338) ;  /* 0xfffffffc00f08947 */ /* 0x001fea000383ffff */
.L_x_5330:
[----:B------:R-:W-:Y:S05]  /*29fb0*/  BSYNC B0 ;  /* 0x0000000000007941 */ /* 0x000fea0003800000 */
.L_x_5329:
[----:B------:R-:W-:Y:S05]  /*29fc0*/  EXIT ;  /* 0x000000000000794d */ /* 0x000fea0003800000 */
.L_x_5154:
[----:B0-----:R-:W-:-:S04]  /*29fd0*/  IMAD.U32 R3, RZ, RZ, UR44 ;  /* 0x0000002cff037e24 */ /* 0x001fc8000f8e00ff */
[----:B------:R0:W1:Y:S03]  /*29fe0*/  SYNCS.PHASECHK.TRANS64.TRYWAIT P0, [R3+URZ+0x38800], R0 ;  /* 0x03880000030075a7 */ /* 0x000066000800017f */
[----:B-1----:R-:W-:Y:S05]  /*29ff0*/  @!P0 NANOSLEEP.SYNCS 0x989680 ;  /* 0x009896800000895d */ /* 0x002fea0003900000 */
[----:B------:R-:W1:Y:S02]  /*2a000*/  @!P0 SYNCS.PHASECHK.TRANS64 P0, [R3+URZ+0x38800], R0 ;  /* 0x03880000030085a7 */ /* 0x000e64000800007f */
[----:B-1----:R-:W-:Y:S05]  /*2a010*/  @!P0 BRA `(.L_x_5154) ;  /* 0xfffffffc00ec8947 */ /* 0x002fea000383ffff */
[----:B------:R-:W-:Y:S05]  /*2a020*/  BRA `(.L_x_5339) ;  /* 0xfffffe0400c47947 */ /* 0x000fea000383ffff */
.L_x_5161:
[----:B-1----:R1:W2:Y:S02]  /*2a030*/  SYNCS.PHASECHK.TRANS64.TRYWAIT P0, [R20+URZ], R21 ;  /* 0x00000015140075a7 */ /* 0x0022a4000800017f */
[----:B--2---:R-:W-:Y:S05]  /*2a040*/  @!P0 NANOSLEEP.SYNCS 0x989680 ;  /* 0x009896800000895d */ /* 0x004fea0003900000 */
[----:B------:R-:W2:Y:S02]  /*2a050*/  @!P0 SYNCS.PHASECHK.TRANS64 P0, [R20+URZ], R21 ;  /* 0x00000015140085a7 */ /* 0x000ea4000800007f */
[----:B--2---:R-:W-:Y:S05]  /*2a060*/  @!P0 BRA `(.L_x_5161) ;  /* 0xfffffffc00f08947 */ /* 0x004fea000383ffff */
[----:B------:R-:W-:Y:S05]  /*2a070*/  BRA `(.L_x_5160) ;  /* 0xfffffe0800e87947 */ /* 0x000fea000383ffff */
.L_x_5163:
[----:B0-----:R-:W-:-:S04]  /*2a080*/  IMAD.U32 R4, RZ, RZ, UR44 ;  /* 0x0000002cff047e24 */ /* 0x001fc8000f8e00ff */
[----:B------:R0:W1:Y:S03]  /*2a090*/  SYNCS.PHASECHK.TRANS64.TRYWAIT P0, [R4+URZ+0x38810], R3 ;  /* 0x03881003040075a7 */ /* 0x000066000800017f */
[----:B-1----:R-:W-:Y:S05]  /*2a0a0*/  @!P0 NANOSLEEP.SYNCS 0x989680 ;  /* 0x009896800000895d */ /* 0x002fea0003900000 */
[----:B------:R-:W1:Y:S02]  /*2a0b0*/  @!P0 SYNCS.PHASECHK.TRANS64 P0, [R4+URZ+0x38810], R3 ;  /* 0x03881003040085a7 */ /* 0x000e64000800007f */
[----:B-1----:R-:W-:Y:S05]  /*2a0c0*/  @!P0 BRA `(.L_x_5163) ;  /* 0xfffffffc00ec8947 */ /* 0x002fea000383ffff */
[----:B------:R-:W-:Y:S05]  /*2a0d0*/  BRA `(.L_x_5340) ;  /* 0xfffffe0c00bc7947 */ /* 0x000fea000383ffff */
.L_x_5170:
[----:B-1----:R1:W2:Y:S02]  /*2a0e0*/  SYNCS.PHASECHK.TRANS64.TRYWAIT P0, [R12+URZ], R13 ;  /* 0x0000000d0c0075a7 */ /* 0x0022a4000800017f */
[----:B--2---:R-:W-:Y:S05]  /*2a0f0*/  @!P0 NANOSLEEP.SYNCS 0x989680 ;  /* 0x009896800000895d */ /* 0x004fea0003900000 */
[----:B------:R-:W2:Y:S02]  /*2a100*/  @!P0 SYNCS.PHASECHK.TRANS64 P0, [R12+URZ], R13 ;  /* 0x0000000d0c0085a7 */ /* 0x000ea4000800007f */
[----:B--2---:R-:W-:Y:S05]  /*2a110*/  @!P0 BRA `(.L_x_5170) ;  /* 0xfffffffc00f08947 */ /* 0x004fea000383ffff */
[----:B------:R-:W-:Y:S05]  /*2a120*/  BRA `(.L_x_5169) ;  /* 0xfffffe1000007947 */ /* 0x000fea000383ffff */
.L_x_5204:
[----:B-1----:R1:W2:Y:S02]  /*2a130*/  SYNCS.PHASECHK.TRANS64.TRYWAIT P0, [R8+URZ], R9 ;  /* 0x00000009080075a7 */ /* 0x0022a4000800017f */
[----:B--2---:R-:W-:Y:S05]  /*2a140*/  @!P0 NANOSLEEP.SYNCS 0x989680 ;  /* 0x009896800000895d */ /* 0x004fea0003900000 */
[----:B------:R-:W2:Y:S02]  /*2a150*/  @!P0 SYNCS.PHASECHK.TRANS64 P0, [R8+URZ], R9 ;  /* 0x00000009080085a7 */ /* 0x000ea4000800007f */
[----:B--2---:R-:W-:Y:S05]  /*2a160*/  @!P0 BRA `(.L_x_5204) ;  /* 0xfffffffc00f08947 */ /* 0x004fea000383ffff */
[----:B------:R-:W-:Y:S05]  /*2a170*/  BRA `(.L_x_5203) ;  /* 0xfffffe7c00047947 */ /* 0x000fea000383ffff */
.L_x_5211:
[----:B-1----:R1:W2:Y:S02]  /*2a180*/  SYNCS.PHASECHK.TRANS64.TRYWAIT P0, [R14+URZ], R15 ;  /* 0x0000000f0e0075a7 */ /* 0x0022a4000800017f */
[----:B--2---:R-:W-:Y:S05]  /*2a190*/  @!P0 NANOSLEEP.SYNCS 0x989680 ;  /* 0x009896800000895d */ /* 0x004fea0003900000 */
[----:B------:R-:W2:Y:S02]  /*2a1a0*/  @!P0 SYNCS.PHASECHK.TRANS64 P0, [R14+URZ], R15 ;  /* 0x0000000f0e0085a7 */ /* 0x000ea4000800007f */
[----:B--2---:R-:W-:Y:S05]  /*2a1b0*/  @!P0 BRA `(.L_x_5211) ;  /* 0xfffffffc00f08947 */ /* 0x004fea000383ffff */
[----:B------:R-:W-:Y:S05]  /*2a1c0*/  BRA `(.L_x_5210) ;  /* 0xfffffe8000107947 */ /* 0x000fea000383ffff */
.L_x_5228:
[----:B-1----:R1:W2:Y:S02]  /*2a1d0*/  SYNCS.PHASECHK.TRANS64.TRYWAIT P0, [R8+URZ], R9 ;  /* 0x00000009080075a7 */ /* 0x0022a4000800017f */
[----:B--2---:R-:W-:Y:S05]  /*2a1e0*/  @!P0 NANOSLEEP.SYNCS 0x989680 ;  /* 0x009896800000895d */ /* 0x004fea0003900000 */
[----:B------:R-:W2:Y:S02]  /*2a1f0*/  @!P0 SYNCS.PHASECHK.TRANS64 P0, [R8+URZ], R9 ;  /* 0x00000009080085a7 */ /* 0x000ea4000800007f */
[----:B--2---:R-:W-:Y:S05]  /*2a200*/  @!P0 BRA `(.L_x_5228) ;  /* 0xfffffffc00f08947 */ /* 0x004fea000383ffff */
[----:B------:R-:W-:Y:S05]  /*2a210*/  BRA `(.L_x_5227) ;  /* 0xfffffeec003c7947 */ /* 0x000fea000383ffff */
.L_x_5235:
[----:B-1----:R1:W2:Y:S02]  /*2a220*/  SYNCS.PHASECHK.TRANS64.TRYWAIT P0, [R14+URZ], R15 ;  /* 0x0000000f0e0075a7 */ /* 0x0022a4000800017f */
[----:B--2---:R-:W-:Y:S05]  /*2a230*/  @!P0 NANOSLEEP.SYNCS 0x989680 ;  /* 0x009896800000895d */ /* 0x004fea0003900000 */
[----:B------:R-:W2:Y:S02]  /*2a240*/  @!P0 SYNCS.PHASECHK.TRANS64 P0, [R14+URZ], R15 ;  /* 0x0000000f0e0085a7 */ /* 0x000ea4000800007f */
[----:B--2---:R-:W-:Y:S05]  /*2a250*/  @!P0 BRA `(.L_x_5235) ;  /* 0xfffffffc00f08947 */ /* 0x004fea000383ffff */
[----:B------:R-:W-:Y:S05]  /*2a260*/  BRA `(.L_x_5234) ;  /* 0xfffffef000487947 */ /* 0x000fea000383ffff */
.L_x_5283:
[----:B------:R-:W3:Y:S01]  /*2a270*/  S2R R20, SR_TID.X ;  /* 0x0000000000147919 */ /* 0x000ee20000002100 */
[----:B------:R-:W-:Y:S02]  /*2a280*/  IMAD.MOV.U32 R12, RZ, RZ, RZ ;  /* 0x000000ffff0c7224 */ /* 0x000fe400078e00ff */
[----:B------:R-:W-:Y:S02]  /*2a290*/  IMAD.MOV.U32 R11, RZ, RZ, 0x1f ;  /* 0x0000001fff0b7424 */ /* 0x000fe400078e00ff */
[----:B------:R-:W-:Y:S01]  /*2a2a0*/  IMAD.MOV.U32 R15, RZ, RZ, -0x1 ;  /* 0xffffffffff0f7424 */ /* 0x000fe200078e00ff */
[----:B---3--:R-:W-:-:S04]  /*2a2b0*/  SHF.R.U32.HI R20, RZ, 0x5, R20 ;  /* 0x00000005ff147819 */ /* 0x008fc80000011614 */
[----:B------:R-:W-:-:S05]  /*2a2c0*/  LOP3.LUT R20, R20, 0x3, RZ, 0xc0, !PT ;  /* 0x0000000314147812 */ /* 0x000fca00078ec0ff */
[----:B------:R-:W-:-:S07]  /*2a2d0*/  IMAD.MOV.U32 R13, RZ, RZ, R20 ;  /* 0x000000ffff0d7224 */ /* 0x000fce00078e0014 */
[----:B012--5:R-:W-:Y:S05]  /*2a2e0*/  WARPSYNC.COLLECTIVE R15, `(.L_x_5341) ;  /* 0x000000000f087348 */ /* 0x027fea0003c00000 */
[----:B------:R3:W4:Y:S02]  /*2a2f0*/  SHFL.IDX P6, R14, R13, R12, R11 ;  /* 0x0000000c0d0e7389 */ /* 0x00072400000c000b */
[----:B012345:R-:W-:Y:S01]  /*2a300*/  ENDCOLLECTIVE ;  /* 0x000000000000791b */ /* 0x03ffe20003800000 */
.L_x_5341:
[----:B------:R-:W-:Y:S05]  /*2a310*/  BRA `(.L_x_5342) ;  /* 0xffffffc000947947 */ /* 0x000fea000383ffff */
.L_x_5286:
[----:B0-----:R0:W1:Y:S02]  /*2a320*/  SYNCS.PHASECHK.TRANS64.TRYWAIT P0, [R27+URZ+0x38840], R0 ;  /* 0x038840001b0075a7 */ /* 0x001064000800017f */
[----:B-1----:R-:W-:Y:S05]  /*2a330*/  @!P0 NANOSLEEP.SYNCS 0x989680 ;  /* 0x009896800000895d */ /* 0x002fea0003900000 */
[----:B------:R-:W1:Y:S02]  /*2a340*/  @!P0 SYNCS.PHASECHK.TRANS64 P0, [R27+URZ+0x38840], R0 ;  /* 0x038840001b0085a7 */ /* 0x000e64000800007f */
[----:B-1----:R-:W-:Y:S05]  /*2a350*/  @!P0 BRA `(.L_x_5286) ;  /* 0xfffffffc00f08947 */ /* 0x002fea000383ffff */
[----:B------:R-:W-:Y:S05]  /*2a360*/  BRA `(.L_x_5343) ;  /* 0xffffffc400487947 */ /* 0x000fea000383ffff */
.L_x_5287:
        /* <DEDUP_REMOVED lines=8> */
.L_x_5345:
[----:B------:R-:W-:Y:S05]  /*2a3f0*/  BSYNC B0 ;  /* 0x0000000000007941 */ /* 0x000fea0003800000 */
.L_x_5344:
        /* <DEDUP_REMOVED lines=9> */
.L_x_5346:
[----:B------:R-:W-:Y:S02]  /*2a490*/  IMAD.MOV.U32 R13, RZ, RZ, R5 ;  /* 0x000000ffff0d7224 */ /* 0x000fe400078e0005 */
[----:B------:R-:W-:Y:S01]  /*2a4a0*/  IMAD.MOV.U32 R12, RZ, RZ, 0x1 ;  /* 0x00000001ff0c7424 */ /* 0x000fe200078e00ff */
[----:B------:R-:W-:-:S13]  /*2a4b0*/  @P0 LEA R6, P1, R8, R14, 0x1 ;  /* 0x0000000e08060211 */ /* 0x000fda00078208ff */
[----:B------:R-:W-:Y:S05]  /*2a4c0*/  WARPSYNC.COLLECTIVE R15, `(.L_x_5347) ;  /* 0x000000000f087348 */ /* 0x000fea0003c00000 */
[----:B------:R0:W1:Y:S02]  /*2a4d0*/  SHFL.IDX P6, R14, R13, R12, R11 ;  /* 0x0000000c0d0e7389 */ /* 0x00006400000c000b */
[----:B01----:R-:W-:Y:S01]  /*2a4e0*/  ENDCOLLECTIVE ;  /* 0x000000000000791b */ /* 0x003fe20003800000 */
.L_x_5347:
[----:B------:R-:W-:Y:S02]  /*2a4f0*/  @P0 IMAD.X R3, RZ, RZ, R2, P1 ;  /* 0x000000ffff030224 */ /* 0x000fe400008e0602 */
[----:B------:R-:W-:-:S05]  /*2a500*/  @P0 IMAD.MOV.U32 R2, RZ, RZ, R6 ;  /* 0x000000ffff020224 */ /* 0x000fca00078e0006 */
[----:B------:R-:W-:Y:S01]  /*2a510*/  @!PT LDS RZ, [RZ] ;  /* 0x00000000fffff984 */ /* 0x000fe20000000800 */
[----:B------:R-:W-:Y:S01]  /*2a520*/  @!PT LDS RZ, [RZ] ;  /* 0x00000000fffff984 */ /* 0x000fe20000000800 */
[----:B------:R-:W-:Y:S01]  /*2a530*/  @!PT LDS RZ, [RZ] ;  /* 0x00000000fffff984 */ /* 0x000fe20000000800 */
[----:B------:R0:W-:Y:S01]  /*2a540*/  @P0 LDGSTS.E.BYPASS.LTC128B.128 [R7+0x22400], desc[UR36][R2.64], !P2 ;  /* 0x2240000002070fae */ /* 0x0001e2000d101d64 */
[----:B------:R-:W-:Y:S01]  /*2a550*/  ISETP.GE.AND P0, PT, R25, 0x11, PT ;  /* 0x000000111900780c */ /* 0x000fe20003f06270 */
[----:B------:R-:W-:Y:S02]  /*2a560*/  IMAD.MOV.U32 R13, RZ, RZ, R0 ;  /* 0x000000ffff0d7224 */ /* 0x000fe400078e0000 */
[----:B0-----:R-:W-:-:S10]  /*2a570*/  IMAD.MOV.U32 R2, RZ, RZ, R14 ;  /* 0x000000ffff027224 */ /* 0x001fd400078e000e */
[----:B------:R-:W-:Y:S05]  /*2a580*/  WARPSYNC.COLLECTIVE R15, `(.L_x_5348) ;  /* 0x000000000f087348 */ /* 0x000fea0003c00000 */
[----:B------:R0:W1:Y:S02]  /*2a590*/  SHFL.IDX P6, R14, R13, R12, R11 ;  /* 0x0000000c0d0e7389 */ /* 0x00006400000c000b */
[----:B01----:R-:W-:Y:S01]  /*2a5a0*/  ENDCOLLECTIVE ;  /* 0x000000000000791b */ /* 0x003fe20003800000 */
.L_x_5348:
[----:B------:R-:W-:Y:S02]  /*2a5b0*/  @P0 IMAD R9, R4, 0x2, R17 ;  /* 0x0000000204090824 */ /* 0x000fe400078e0211 */
[----:B------:R-:W-:Y:S02]  /*2a5c0*/  IMAD.MOV.U32 R13, RZ, RZ, R5 ;  /* 0x000000ffff0d7224 */ /* 0x000fe400078e0005 */
[----:B------:R-:W-:Y:S01]  /*2a5d0*/  IMAD.MOV.U32 R12, RZ, RZ, 0x2 ;  /* 0x00000002ff0c7424 */ /* 0x000fe200078e00ff */
[----:B------:R-:W-:-:S13]  /*2a5e0*/  @P0 LEA R6, P1, R8, R14, 0x1 ;  /* 0x0000000e08060211 */ /* 0x000fda00078208ff */
[----:B------:R-:W-:Y:S05]  /*2a5f0*/  WARPSYNC.COLLECTIVE R15, `(.L_x_5349) ;  /* 0x000000000f087348 */ /* 0x000fea0003c00000 */
[----:B------:R0:W1:Y:S02]  /*2a600*/  SHFL.IDX P6, R14, R13, R12, R11 ;  /* 0x0000000c0d0e7389 */ /* 0x00006400000c000b */
[----:B01----:R-:W-:Y:S01]  /*2a610*/  ENDCOLLECTIVE ;  /* 0x000000000000791b */ /* 0x003fe20003800000 */
.L_x_5349:
        /* <DEDUP_REMOVED lines=12> */
.L_x_5350:
[----:B------:R-:W-:Y:S02]  /*2a6e0*/  @P0 IMAD R7, R4, 0x2, R17 ;  /* 0x0000000204070824 */ /* 0x000fe400078e0211 */
[----:B------:R-:W-:Y:S02]  /*2a6f0*/  IMAD.MOV.U32 R13, RZ, RZ, R5 ;  /* 0x000000ffff0d7224 */ /* 0x000fe400078e0005 */
[----:B------:R-:W-:Y:S01]  /*2a700*/  IMAD.MOV.U32 R12, RZ, RZ, 0x3 ;  /* 0x00000003ff0c7424 */ /* 0x000fe200078e00ff */
[----:B------:R-:W-:-:S13]  /*2a710*/  @P0 LEA R6, P1, R8, R14, 0x1 ;  /* 0x0000000e08060211 */ /* 0x000fda00078208ff */
[----:B------:R-:W-:Y:S05]  /*2a720*/  WARPSYNC.COLLECTIVE R15, `(.L_x_5351) ;  /* 0x000000000f087348 */ /* 0x000fea0003c00000 */
[----:B------:R0:W1:Y:S02]  /*2a730*/  SHFL.IDX P6, R14, R13, R12, R11 ;  /* 0x0000000c0d0e7389 */ /* 0x00006400000c000b */
[----:B01----:R-:W-:Y:S01]  /*2a740*/  ENDCOLLECTIVE ;  /* 0x000000000000791b */ /* 0x003fe20003800000 */
.L_x_5351:
[----:B------:R-:W-:Y:S02]  /*2a750*/  @P0 IMAD.X R3, RZ, RZ, R2, P1 ;  /* 0x000000ffff030224 */ /* 0x000fe400008e0602 */
[----:B------:R-:W-:-:S05]  /*2a760*/  @P0 IMAD.MOV.U32 R2, RZ, RZ, R6 ;  /* 0x000000ffff020224 */ /* 0x000fca00078e0006 */
        /* <DEDUP_REMOVED lines=9> */
.L_x_5352:
[----:B------:R-:W-:Y:S05]  /*2a800*/  BRA `(.L_x_5353) ;  /* 0xffffffc400107947 */ /* 0x000fea000383ffff */
.L_x_5292:
[----:B------:R-:W-:Y:S01]  /*2a810*/  IMAD.MOV.U32 R13, RZ, RZ, R5 ;  /* 0x000000ffff0d7224 */ /* 0x000fe200078e0005 */
[----:B------:R-:W-:Y:S01]  /*2a820*/  LOP3.LUT R16, R16, 0xfffffeff, RZ, 0xc0, !PT ;  /* 0xfffffeff10107812 */ /* 0x000fe200078ec0ff */
[----:B------:R-:W-:Y:S02]  /*2a830*/  IMAD.MOV.U32 R12, RZ, RZ, RZ ;  /* 0x000000ffff0c7224 */ /* 0x000fe400078e00ff */
[----:B------:R-:W-:Y:S02]  /*2a840*/  IMAD.MOV.U32 R11, RZ, RZ, 0x181f ;  /* 0x0000181fff0b7424 */ /* 0x000fe400078e00ff */
[----:B------:R-:W-:Y:S02]  /*2a850*/  IMAD.MOV.U32 R15, RZ, RZ, -0x1 ;  /* 0xffffffffff0f7424 */ /* 0x000fe400078e00ff */
[----:B------:R-:W-:-:S07]  /*2a860*/  VIADD R4, R8, UR43 ;  /* 0x0000002b08047c36 */ /* 0x000fce0008000000 */
[----:B-1----:R-:W-:Y:S05]  /*2a870*/  WARPSYNC.COLLECTIVE R15, `(.L_x_5354) ;  /* 0x000000000f087348 */ /* 0x002fea0003c00000 */
[----:B------:R0:W2:Y:S02]  /*2a880*/  SHFL.IDX P6, R14, R13, R12, R11 ;  /* 0x0000000c0d0e7389 */ /* 0x0000a400000c000b */
[----:B012---:R-:W-:Y:S01]  /*2a890*/  ENDCOLLECTIVE ;  /* 0x000000000000791b */ /* 0x007fe20003800000 */
.L_x_5354:
[----:B------:R-:W-:Y:S01]  /*2a8a0*/  ISETP.GE.AND P1, PT, R4, UR41, PT ;  /* 0x0000002904007c0c */ /* 0x000fe2000bf26270 */
[----:B------:R-:W-:-:S12]  /*2a8b0*/  IMAD.MOV.U32 R13, RZ, RZ, R0 ;  /* 0x000000ffff0d7224 */ /* 0x000fd800078e0000 */
[----:B------:R-:W-:-:S04]  /*2a8c0*/  @P1 LOP3.LUT R16, R16, 0x100, RZ, 0xfc, !PT ;  /* 0x0000010010101812 */ /* 0x000fc800078efcff */
[----:B------:R-:W-:Y:S01]  /*2a8d0*/  LOP3.LUT R16, R16, 0xffffff7f, RZ, 0xc0, !PT ;  /* 0xffffff7f10107812 */ /* 0x000fe200078ec0ff */
[----:B------:R-:W-:-:S07]  /*2a8e0*/  IMAD.MOV.U32 R2, RZ, RZ, R14 ;  /* 0x000000ffff027224 */ /* 0x000fce00078e000e */
[----:B------:R-:W-:Y:S05]  /*2a8f0*/  WARPSYNC.COLLECTIVE R15, `(.L_x_5355) ;  /* 0x000000000f087348 */ /* 0x000fea0003c00000 */
[----:B------:R0:W1:Y:S02]  /*2a900*/  SHFL.IDX P6, R14, R13, R12, R11 ;  /* 0x0000000c0d0e7389 */ /* 0x00006400000c000b */
[----:B01----:R-:W-:Y:S01]  /*2a910*/  ENDCOLLECTIVE ;  /* 0x000000000000791b */ /* 0x003fe20003800000 */
.L_x_5355:
[----:B------:R-:W-:Y:S02]  /*2a920*/  IMAD.MOV.U32 R13, RZ, RZ, R5 ;  /* 0x000000ffff0d7224 */ /* 0x000fe400078e0005 */
[----:B------:R-:W-:Y:S01]  /*2a930*/  IMAD.MOV.U32 R12, RZ, RZ, 0x1 ;  /* 0x00000001ff0c7424 */ /* 0x000fe200078e00ff */
[----:B------:R-:W-:-:S13]  /*2a940*/  @!P1 LEA R6, P0, R7, R14, 0x1 ;  /* 0x0000000e07069211 */ /* 0x000fda00078008ff */
[----:B------:R-:W-:Y:S05]  /*2a950*/  WARPSYNC.COLLECTIVE R15, `(.L_x_5356) ;  /* 0x000000000f087348 */ /* 0x000fea0003c00000 */
[----:B------:R0:W1:Y:S02]  /*2a960*/  SHFL.IDX P6, R14, R13, R12, R11 ;  /* 0x0000000c0d0e7389 */ /* 0x00006400000c000b */
[----:B01----:R-:W-:Y:S01]  /*2a970*/  ENDCOLLECTIVE ;  /* 0x000000000000791b */ /* 0x003fe20003800000 */
.L_x_5356:
[----:B------:R-:W-:Y:S02]  /*2a980*/  @!P1 IMAD.X R3, RZ, RZ, R2, P0 ;  /* 0x000000ffff039224 */ /* 0x000fe400000e0602 */
[----:B------:R-:W-:Y:S02]  /*2a990*/  @!P1 IMAD.MOV.U32 R2, RZ, RZ, R6 ;  /* 0x000000ffff029224 */ /* 0x000fe400078e0006 */
[----:B------:R-:W-:-:S03]  /*2a9a0*/  VIADD R6, R4, 0x10 ;  /* 0x0000001004067836 */ /* 0x000fc60000000000 */
[----:B------:R-:W-:Y:S01]  /*2a9b0*/  @!PT LDS RZ, [RZ] ;  /* 0x00000000fffff984 */ /* 0x000fe20000000800 */
[----:B------:R-:W-:Y:S01]  /*2a9c0*/  @!PT LDS RZ, [RZ] ;  /* 0x00000000fffff984 */ /* 0x000fe20000000800 */
[----:B------:R-:W-:Y:S01]  /*2a9d0*/  @!PT LDS RZ, [RZ] ;  /* 0x00000000fffff984 */ /* 0x000fe20000000800 */
[----:B------:R0:W-:Y:S02]  /*2a9e0*/  @!P1 LDGSTS.E.BYPASS.LTC128B.128 [R22+0x20400], desc[UR36][R2.64], !P5 ;  /* 0x2040000002169fae */ /* 0x0001e4000e901d64 */
[----:B------:R-:W-:Y:S01]  /*2a9f0*/  ISETP.GE.AND P1, PT, R6, UR41, PT ;  /* 0x0000002906007c0c */ /* 0x000fe2000bf26270 */
[----:B------:R-:W-:Y:S02]  /*2aa00*/  IMAD.MOV.U32 R13, RZ, RZ, R0 ;  /* 0x000000ffff0d7224 */ /* 0x000fe400078e0000 */
[----:B0-----:R-:W-:-:S10]  /*2aa10*/  IMAD.MOV.U32 R2, RZ, RZ, R14 ;  /* 0x000000ffff027224 */ /* 0x001fd400078e000e */
[----:B------:R-:W-:-:S07]  /*2aa20*/  @P1 LOP3.LUT R16, R16, 0x80, RZ, 0xfc, !PT ;  /* 0x0000008010101812 */ /* 0x000fce00078efcff */
[----:B------:R-:W-:Y:S05]  /*2aa30*/  WARPSYNC.COLLECTIVE R15, `(.L_x_5357) ;  /* 0x000000000f087348 */ /* 0x000fea0003c00000 */
[----:B------:R0:W1:Y:S02]  /*2aa40*/  SHFL.IDX P6, R14, R13, R12, R11 ;  /* 0x0000000c0d0e7389 */ /* 0x00006400000c000b */
[----:B01----:R-:W-:Y:S01]  /*2aa50*/  ENDCOLLECTIVE ;  /* 0x000000000000791b */ /* 0x003fe20003800000 */
.L_x_5357:
[----:B------:R-:W-:Y:S01]  /*2aa60*/  LOP3.LUT R16, R16, 0xffffffbf, RZ, 0xc0, !PT ;  /* 0xffffffbf10107812 */ /* 0x000fe200078ec0ff */
[----:B------:R-:W-:Y:S02]  /*2aa70*/  IMAD.MOV.U32 R13, RZ, RZ, R5 ;  /* 0x000000ffff0d7224 */ /* 0x000fe400078e0005 */
[----:B------:R-:W-:Y:S01]  /*2aa80*/  IMAD.MOV.U32 R12, RZ, RZ, 0x2 ;  /* 0x00000002ff0c7424 */ /* 0x000fe200078e00ff */
[----:B------:R-:W-:-:S13]  /*2aa90*/  @!P1 LEA R6, P0, R7, R14, 0x1 ;  /* 0x0000000e07069211 */ /* 0x000fda00078008ff */
[----:B------:R-:W-:Y:S05]  /*2aaa0*/  WARPSYNC.COLLECTIVE R15, `(.L_x_5358) ;  /* 0x000000000f087348 */ /* 0x000fea0003c00000 */
[----:B------:R0:W1:Y:S02]  /*2aab0*/  SHFL.IDX P6, R14, R13, R12, R11 ;  /* 0x0000000c0d0e7389 */ /* 0x00006400000c000b */
[----:B01----:R-:W-:Y:S01]  /*2aac0*/  ENDCOLLECTIVE ;  /* 0x000000000000791b */ /* 0x003fe20003800000 */
.L_x_5358:
        /* <DEDUP_REMOVED lines=14> */
.L_x_5359:
[----:B------:R-:W-:Y:S02]  /*2abb0*/  IMAD.MOV.U32 R13, RZ, RZ, R5 ;  /* 0x000000ffff0d7224 */ /* 0x000fe400078e0005 */
[----:B------:R-:W-:Y:S01]  /*2abc0*/  IMAD.MOV.U32 R12, RZ, RZ, 0x3 ;  /* 0x00000003ff0c7424 */ /* 0x000fe200078e00ff */
[----:B------:R-:W-:-:S13]  /*2abd0*/  @!P1 LEA R6, P0, R7, R14, 0x1 ;  /* 0x0000000e07069211 */ /* 0x000fda00078008ff */
[----:B------:R-:W-:Y:S05]  /*2abe0*/  WARPSYNC.COLLECTIVE R15, `(.L_x_5360) ;  /* 0x000000000f087348 */ /* 0x000fea0003c00000 */
[----:B------:R0:W1:Y:S02]  /*2abf0*/  SHFL.IDX P6, R14, R13, R12, R11 ;  /* 0x0000000c0d0e7389 */ /* 0x00006400000c000b */
[----:B01----:R-:W-:Y:S01]  /*2ac00*/  ENDCOLLECTIVE ;  /* 0x000000000000791b */ /* 0x003fe20003800000 */
.L_x_5360:
[----:B------:R-:W-:Y:S02]  /*2ac10*/  @!P1 IMAD.X R3, RZ, RZ, R2, P0 ;  /* 0x000000ffff039224 */ /* 0x000fe400000e0602 */
[----:B------:R-:W-:-:S05]  /*2ac20*/  @!P1 IMAD.MOV.U32 R2, RZ, RZ, R6 ;  /* 0x000000ffff029224 */ /* 0x000fca00078e0006 */
[----:B------:R-:W-:Y:S01]  /*2ac30*/  @!PT LDS RZ, [RZ] ;  /* 0x00000000fffff984 */ /* 0x000fe20000000800 */
[----:B------:R-:W-:Y:S01]  /*2ac40*/  @!PT LDS RZ, [RZ] ;  /* 0x00000000fffff984 */ /* 0x000fe20000000800 */
[----:B------:R-:W-:Y:S01]  /*2ac50*/  @!PT LDS RZ, [RZ] ;  /* 0x00000000fffff984 */ /* 0x000fe20000000800 */
[----:B------:R0:W-:Y:S01]  /*2ac60*/  @!P1 LDGSTS.E.BYPASS.LTC128B.128 [R22+0x21400], desc[UR36][R2.64], !P5 ;  /* 0x2140000002169fae */ /* 0x0001e2000e901d64 */
[----:B------:R-:W-:Y:S02]  /*2ac70*/  IMAD.MOV.U32 R13, RZ, RZ, R0 ;  /* 0x000000ffff0d7224 */ /* 0x000fe400078e0000 */
[----:B------:R-:W-:-:S07]  /*2ac80*/  IMAD.MOV.U32 R5, RZ, RZ, R14 ;  /* 0x000000ffff057224 */ /* 0x000fce00078e000e */
[----:B0-----:R-:W-:Y:S05]  /*2ac90*/  WARPSYNC.COLLECTIVE R15, `(.L_x_5361) ;  /* 0x000000000f087348 */ /* 0x001fea0003c00000 */
[----:B------:R1:W2:Y:S02]  /*2aca0*/  SHFL.IDX P6, R14, R13, R12, R11 ;  /* 0x0000000c0d0e7389 */ /* 0x0002a400000c000b */
[----:B012---:R-:W-:Y:S01]  /*2acb0*/  ENDCOLLECTIVE ;  /* 0x000000000000791b */ /* 0x007fe20003800000 */
.L_x_5361:
[----:B------:R-:W-:Y:S05]  /*2acc0*/  BRA `(.L_x_5362) ;  /* 0xffffffc400f87947 */ /* 0x000fea000383ffff */
.L_x_5296:
        /* <DEDUP_REMOVED lines=8> */
.L_x_5364:
[----:B------:R-:W-:Y:S05]  /*2ad50*/  BSYNC B0 ;  /* 0x0000000000007941 */ /* 0x000fea0003800000 */
.L_x_5363:
[----:B------:R-:W-:Y:S01]  /*2ad60*/  IMAD.MOV.U32 R13, RZ, RZ, R0 ;  /* 0x000000ffff0d7224 */ /* 0x000fe200078e0000 */
[----:B------:R-:W-:Y:S01]  /*2ad70*/  LOP3.LUT P1, RZ, R16, 0x100, RZ, 0xc0, !PT ;  /* 0x0000010010ff7812 */ /* 0x000fe2000782c0ff */
[----:B------:R-:W-:Y:S02]  /*2ad80*/  IMAD.MOV.U32 R12, RZ, RZ, RZ ;  /* 0x000000ffff0c7224 */ /* 0x000fe400078e00ff */
[----:B------:R-:W-:Y:S02]  /*2ad90*/  IMAD.MOV.U32 R11, RZ, RZ, 0x181f ;  /* 0x0000181fff0b7424 */ /* 0x000fe400078e00ff */
[----:B------:R-:W-:Y:S02]  /*2ada0*/  IMAD.MOV.U32 R15, RZ, RZ, -0x1 ;  /* 0xffffffffff0f7424 */ /* 0x000fe400078e00ff */
[----:B------:R-:W-:-:S07]  /*2adb0*/  IMAD.MOV.U32 R2, RZ, RZ, R14 ;  /* 0x000000ffff027224 */ /* 0x000fce00078e000e */
[----:B------:R-:W-:Y:S05]  /*2adc0*/  WARPSYNC.COLLECTIVE R15, `(.L_x_5365) ;  /* 0x000000000f087348 */ /* 0x000fea0003c00000 */
[----:B------:R0:W1:Y:S02]  /*2add0*/  SHFL.IDX P6, R14, R13, R12, R11 ;  /* 0x0000000c0d0e7389 */ /* 0x00006400000c000b */
[----:B01----:R-:W-:Y:S01]  /*2ade0*/  ENDCOLLECTIVE ;  /* 0x000000000000791b */ /* 0x003fe20003800000 */
.L_x_5365:
[----:B------:R-:W-:Y:S02]  /*2adf0*/  IMAD.MOV.U32 R13, RZ, RZ, R4 ;  /* 0x000000ffff0d7224 */ /* 0x000fe400078e0004 */
[----:B------:R-:W-:Y:S01]  /*2ae00*/  IMAD.MOV.U32 R12, RZ, RZ, 0x1 ;  /* 0x00000001ff0c7424 */ /* 0x000fe200078e00ff */
[----:B------:R-:W-:Y:S02]  /*2ae10*/  @!P1 LEA R14, P0, R9, R14, 0x1 ;  /* 0x0000000e090e9211 */ /* 0x000fe400078008ff */
[----:B------:R-:W-:-:S03]  /*2ae20*/  LOP3.LUT P6, RZ, R16, 0x40000, RZ, 0xc0, !PT ;  /* 0x0004000010ff7812 */ /* 0x000fc600078cc0ff */
[----:B------:R-:W-:Y:S01]  /*2ae30*/  @!P1 IMAD.X R3, RZ, RZ, R2, P0 ;  /* 0x000000ffff039224 */ /* 0x000fe200000e0602 */
[C---:B------:R-:W-:Y:S01]  /*2ae40*/  LOP3.LUT P0, RZ, R16.reuse, 0x80000, RZ, 0xc0, !PT ;  /* 0x0008000010ff7812 */ /* 0x040fe2000780c0ff */
[----:B------:R-:W-:Y:S01]  /*2ae50*/  @!P1 IMAD.MOV.U32 R2, RZ, RZ, R14 ;  /* 0x000000ffff029224 */ /* 0x000fe200078e000e */
[----:B------:R-:W-:-:S04]  /*2ae60*/  LOP3.LUT R16, R16, 0xffbfffff, RZ, 0xc0, !PT ;  /* 0xffbfffff10107812 */ /* 0x000fc800078ec0ff */
[----:B------:R-:W-:-:S07]  /*2ae70*/  @P2 LOP3.LUT R16, R16, 0x400000, RZ, 0xfc, !PT ;  /* 0x0040000010102812 */ /* 0x000fce00078efcff */
        /* <DEDUP_REMOVED lines=9> */
.L_x_5366:
        /* <DEDUP_REMOVED lines=15> */
.L_x_5367:
        /* <DEDUP_REMOVED lines=11> */
[----:B0-----:R-:W-:Y:S02]  /*2b0b0*/  @!P6 IMAD.MOV.U32 R2, RZ, RZ, R14 ;  /* 0x000000ffff02e224 */ /* 0x001fe400078e000e */
[----:B------:R-:W-:-:S05]  /*2b0c0*/  @!P6 IMAD.MOV.U32 R3, RZ, RZ, R5 ;  /* 0x000000ffff03e224 */ /* 0x000fca00078e0005 */
[----:B------:R0:W-:Y:S01]  /*2b0d0*/  @!P6 LDGSTS.E.BYPASS.LTC128B.128 [R22+0x26c00], desc[UR36][R2.64], !P2 ;  /* 0x26c000000216efae */ /* 0x0001e2000d101d64 */
[----:B------:R-:W-:-:S04]  /*2b0e0*/  LOP3.LUT P2, RZ, R16, 0x400000, RZ, 0xc0, !PT ;  /* 0x0040000010ff7812 */ /* 0x000fc8000784c0ff */
[----:B------:R0:W-:Y:S01]  /*2b0f0*/  @!P6 LDGSTS.E.BYPASS.LTC128B.128 [R22+0x28c00], desc[UR36][R2.64+0x80], !P0 ;  /* 0x28c000800216efae */ /* 0x0001e2000c101d64 */
[----:B------:R-:W-:-:S08]  /*2b100*/  @!P6 ISETP.NE.U32.AND P0, PT, R8, RZ, PT ;  /* 0x000000ff0800e20c */ /* 0x000fd00003f05070 */
        /* <DEDUP_REMOVED lines=10> */
.L_x_5368:
[----:B------:R-:W-:Y:S02]  /*2b1b0*/  IMAD.MOV.U32 R13, RZ, RZ, R0 ;  /* 0x000000ffff0d7224 */ /* 0x000fe400078e0000 */
[----:B------:R-:W-:-:S07]  /*2b1c0*/  IMAD.MOV.U32 R5, RZ, RZ, R14 ;  /* 0x000000ffff057224 */ /* 0x000fce00078e000e */
[----:B------:R-:W-:Y:S05]  /*2b1d0*/  WARPSYNC.COLLECTIVE R15, `(.L_x_5369) ;  /* 0x000000000f087348 */ /* 0x000fea0003c00000 */
[----:B------:R0:W1:Y:S02]  /*2b1e0*/  SHFL.IDX P6, R14, R13, R12, R11 ;  /* 0x0000000c0d0e7389 */ /* 0x00006400000c000b */
[----:B01----:R-:W-:Y:S01]  /*2b1f0*/  ENDCOLLECTIVE ;  /* 0x000000000000791b */ /* 0x003fe20003800000 */
.L_x_5369:
        /* <DEDUP_REMOVED lines=17> */
.L_x_5370:
[----:B------:R-:W-:Y:S01]  /*2b310*/  @!PT LDS RZ, [RZ] ;  /* 0x00000000fffff984 */ /* 0x000fe20000000800 */
[----:B------:R-:W-:Y:S01]  /*2b320*/  @!PT LDS RZ, [RZ] ;  /* 0x00000000fffff984 */ /* 0x000fe20000000800 */
[----:B------:R-:W-:Y:S01]  /*2b330*/  @!PT LDS RZ, [RZ] ;  /* 0x00000000fffff984 */ /* 0x000fe20000000800 */
[----:B------:R0:W-:Y:S04]  /*2b340*/  @!P1 LDGSTS.E.BYPASS.LTC128B.128 [R22+0x2b400], desc[UR36][R2.64+0x100], !P2 ;  /* 0x2b40010002169fae */ /* 0x0001e8000d101d64 */
        /* <DEDUP_REMOVED lines=10> */
.L_x_5371:
[----:B------:R-:W-:Y:S01]  /*2b3f0*/  @!PT LDS RZ, [RZ] ;  /* 0x00000000fffff984 */ /* 0x000fe20000000800 */
[----:B------:R-:W-:Y:S01]  /*2b400*/  @!PT LDS RZ, [RZ] ;  /* 0x00000000fffff984 */ /* 0x000fe20000000800 */
[----:B------:R-:W-:Y:S01]  /*2b410*/  @!PT LDS RZ, [RZ] ;  /* 0x00000000fffff984 */ /* 0x000fe20000000800 */
[----:B------:R0:W-:Y:S01]  /*2b420*/  @!P1 LDGSTS.E.BYPASS.LTC128B.128 [R22+0x35400], desc[UR36][R2.64+0x380], P0 ;  /* 0x3540038002169fae */ /* 0x0001e20008101d64 */
[----:B------:R-:W-:Y:S05]  /*2b430*/  BRA `(.L_x_5372) ;  /* 0xffffffc800947947 */ /* 0x000fea000383ffff */
.L_x_5299:
[----:B0-----:R0:W2:Y:S02]  /*2b440*/  SYNCS.PHASECHK.TRANS64.TRYWAIT P0, [R17+URZ+0x38820], R0 ;  /* 0x03882000110075a7 */ /* 0x0010a4000800017f */
[----:B--2---:R-:W-:Y:S05]  /*2b450*/  @!P0 NANOSLEEP.SYNCS 0x989680 ;  /* 0x009896800000895d */ /* 0x004fea0003900000 */
[----:B------:R-:W2:Y:S02]  /*2b460*/  @!P0 SYNCS.PHASECHK.TRANS64 P0, [R17+URZ+0x38820], R0 ;  /* 0x03882000110085a7 */ /* 0x000ea4000800007f */
[----:B--2---:R-:W-:Y:S05]  /*2b470*/  @!P0 BRA `(.L_x_5299) ;  /* 0xfffffffc00f08947 */ /* 0x004fea000383ffff */
[----:B------:R-:W-:Y:S05]  /*2b480*/  BRA `(.L_x_5373) ;  /* 0xffffffcc00187947 */ /* 0x000fea000383ffff */
.L_x_5302:
[----:B0-----:R0:W2:Y:S02]  /*2b490*/  SYNCS.PHASECHK.TRANS64.TRYWAIT P0, [R27+URZ+0x38860], R0 ;  /* 0x038860001b0075a7 */ /* 0x0010a4000800017f */
[----:B--2---:R-:W-:Y:S05]  /*2b4a0*/  @!P0 NANOSLEEP.SYNCS 0x989680 ;  /* 0x009896800000895d */ /* 0x004fea0003900000 */
[----:B------:R-:W2:Y:S02]  /*2b4b0*/  @!P0 SYNCS.PHASECHK.TRANS64 P0, [R27+URZ+0x38860], R0 ;  /* 0x038860001b0085a7 */ /* 0x000ea4000800007f */
[----:B--2---:R-:W-:Y:S05]  /*2b4c0*/  @!P0 BRA `(.L_x_5302) ;  /* 0xfffffffc00f08947 */ /* 0x004fea000383ffff */
[----:B------:R-:W-:Y:S05]  /*2b4d0*/  BRA `(.L_x_5374) ;  /* 0xffffffcc00247947 */ /* 0x000fea000383ffff */
.L_x_5303:
[----:B------:R-:W-:Y:S01]  /*2b4e0*/  BSSY B0, `(.L_x_5375) ;  /* 0x0000008000007945 */ /* 0x000fe20003800000 */
[----:B------:R-:W-:Y:S02]  /*2b4f0*/  IMAD.MOV.U32 R13, RZ, RZ, R7 ;  /* 0x000000ffff0d7224 */ /* 0x000fe400078e0007 */
[----:B------:R-:W-:Y:S02]  /*2b500*/  IMAD.MOV.U32 R12, RZ, RZ, RZ ;  /* 0x000000ffff0c7224 */ /* 0x000fe400078e00ff */
[----:B------:R-:W-:Y:S02]  /*2b510*/  IMAD.MOV.U32 R11, RZ, RZ, 0x181f ;  /* 0x0000181fff0b7424 */ /* 0x000fe400078e00ff */
[----:B------:R-:W-:-:S07]  /*2b520*/  IMAD.MOV.U32 R15, RZ, RZ, -0x1 ;  /* 0xffffffffff0f7424 */ /* 0x000fce00078e00ff */
[----:B-1----:R-:W-:Y:S05]  /*2b530*/  WARPSYNC.COLLECTIVE R15, `(.L_x_5376) ;  /* 0x000000000f087348 */ /* 0x002fea0003c00000 */
[----:B------:R0:W2:Y:S02]  /*2b540*/  SHFL.IDX P6, R14, R13, R12, R11 ;  /* 0x0000000c0d0e7389 */ /* 0x0000a400000c000b */
[----:B012---:R-:W-:Y:S01]  /*2b550*/  ENDCOLLECTIVE ;  /* 0x000000000000791b */ /* 0x007fe20003800000 */
.L_x_5376:
[----:B------:R-:W-:Y:S05]  /*2b560*/  BSYNC B0 ;  /* 0x0000000000007941 */ /* 0x000fea0003800000 */
.L_x_5375:
        /* <DEDUP_REMOVED lines=15> */
.L_x_5377:
[----:B------:R-:W-:-:S04]  /*2b660*/  LOP3.LUT R16, R16, 0xffffffbf, RZ, 0xc0, !PT ;  /* 0xffffffbf10107812 */ /* 0x000fc800078ec0ff */
[----:B------:R-:W-:Y:S01]  /*2b670*/  @P1 LOP3.LUT R16, R16, 0x40, RZ, 0xfc, !PT ;  /* 0x0000004010101812 */ /* 0x000fe200078efcff */
[----:B------:R-:W-:Y:S02]  /*2b680*/  IMAD.MOV.U32 R13, RZ, RZ, R7 ;  /* 0x000000ffff0d7224 */ /* 0x000fe400078e0007 */
[----:B------:R-:W-:Y:S02]  /*2b690*/  IMAD.MOV.U32 R12, RZ, RZ, 0x1 ;  /* 0x00000001ff0c7424 */ /* 0x000fe400078e00ff */
[----:B------:R-:W-:-:S05]  /*2b6a0*/  IMAD.SHL.U32 R8, R8, 0x8, RZ ;  /* 0x0000000808087824 */ /* 0x000fca00078e00ff */
        /* <DEDUP_REMOVED lines=29> */
.L_x_5378:
[----:B------:R-:W-:Y:S02]  /*2b880*/  IMAD.MOV.U32 R13, RZ, RZ, R6 ;  /* 0x000000ffff0d7224 */ /* 0x000fe400078e0006 */
[----:B------:R-:W-:-:S07]  /*2b890*/  IMAD.MOV.U32 R3, RZ, RZ, R14 ;  /* 0x000000ffff037224 */ /* 0x000fce00078e000e */
[----:B------:R-:W-:Y:S05]  /*2b8a0*/  WARPSYNC.COLLECTIVE R15, `(.L_x_5379) ;  /* 0x000000000f087348 */ /* 0x000fea0003c00000 */
[----:B------:R0:W1:Y:S02]  /*2b8b0*/  SHFL.IDX P6, R14, R13, R12, R11 ;  /* 0x0000000c0d0e7389 */ /* 0x00006400000c000b */
[----:B01----:R-:W-:Y:S01]  /*2b8c0*/  ENDCOLLECTIVE ;  /* 0x000000000000791b */ /* 0x003fe20003800000 */
.L_x_5379:
[----:B------:R-:W-:Y:S02]  /*2b8d0*/  IMAD.MOV.U32 R13, RZ, RZ, R7 ;  /* 0x000000ffff0d7224 */ /* 0x000fe400078e0007 */
        /* <DEDUP_REMOVED lines=27> */
.L_x_5380:
[----:B------:R-:W-:Y:S02]  /*2ba90*/  IMAD.MOV.U32 R13, RZ, RZ, R6 ;  /* 0x000000ffff0d7224 */ /* 0x000fe400078e0006 */
[----:B------:R-:W-:-:S07]  /*2baa0*/  IMAD.MOV.U32 R8, RZ, RZ, R14 ;  /* 0x000000ffff087224 */ /* 0x000fce00078e000e */
[----:B------:R-:W-:Y:S05]  /*2bab0*/  WARPSYNC.COLLECTIVE R15, `(.L_x_5381) ;  /* 0x000000000f087348 */ /* 0x000fea0003c00000 */
[----:B------:R0:W1:Y:S02]  /*2bac0*/  SHFL.IDX P6, R14, R13, R12, R11 ;  /* 0x0000000c0d0e7389 */ /* 0x00006400000c000b */
[----:B01----:R-:W-:Y:S01]  /*2bad0*/  ENDCOLLECTIVE ;  /* 0x000000000000791b */ /* 0x003fe20003800000 */
.L_x_5381:
        /* <DEDUP_REMOVED lines=28> */
.L_x_5382:
[----:B------:R-:W-:Y:S02]  /*2bca0*/  IMAD.MOV.U32 R13, RZ, RZ, R6 ;  /* 0x000000ffff0d7224 */ /* 0x000fe400078e0006 */
[----:B------:R-:W-:-:S07]  /*2bcb0*/  IMAD.MOV.U32 R7, RZ, RZ, R14 ;  /* 0x000000ffff077224 */ /* 0x000fce00078e000e */
[----:B------:R-:W-:Y:S05]  /*2bcc0*/  WARPSYNC.COLLECTIVE R15, `(.L_x_5383) ;  /* 0x000000000f087348 */ /* 0x000fea0003c00000 */
[----:B------:R0:W1:Y:S02]  /*2bcd0*/  SHFL.IDX P6, R14, R13, R12, R11 ;  /* 0x0000000c0d0e7389 */ /* 0x00006400000c000b */
[----:B01----:R-:W-:Y:S01]  /*2bce0*/  ENDCOLLECTIVE ;  /* 0x000000000000791b */ /* 0x003fe20003800000 */
.L_x_5383:
[----:B------:R-:W-:Y:S05]  /*2bcf0*/  BRA `(.L_x_5384) ;  /* 0xffffffc800d07947 */ /* 0x000fea000383ffff */
.L_x_5309:
[----:B0-----:R0:W2:Y:S02]  /*2bd00*/  SYNCS.PHASECHK.TRANS64.TRYWAIT P0, [R8+URZ+0x38840], R20 ;  /* 0x03884014080075a7 */ /* 0x0010a4000800017f */
[----:B--2---:R-:W-:Y:S05]  /*2bd10*/  @!P0 NANOSLEEP.SYNCS 0x989680 ;  /* 0x009896800000895d */ /* 0x004fea0003900000 */
[----:B------:R-:W2:Y:S02]  /*2bd20*/  @!P0 SYNCS.PHASECHK.TRANS64 P0, [R8+URZ+0x38840], R20 ;  /* 0x03884014080085a7 */ /* 0x000ea4000800007f */
[----:B--2---:R-:W-:Y:S05]  /*2bd30*/  @!P0 BRA `(.L_x_5309) ;  /* 0xfffffffc00f08947 */ /* 0x004fea000383ffff */
[----:B------:R-:W-:Y:S05]  /*2bd40*/  BRA `(.L_x_5385) ;  /* 0xffffffd000207947 */ /* 0x000fea000383ffff */
.L_x_5310:
        /* <DEDUP_REMOVED lines=8> */
.L_x_5387:
[----:B------:R-:W-:Y:S05]  /*2bdd0*/  BSYNC B1 ;  /* 0x0000000000017941 */ /* 0x000fea0003800000 */
.L_x_5386:
        /* <DEDUP_REMOVED lines=9> */
.L_x_5388:
[----:B------:R-:W-:Y:S02]  /*2be70*/  IMAD.MOV.U32 R13, RZ, RZ, R27 ;  /* 0x000000ffff0d7224 */ /* 0x000fe400078e001b */
[----:B------:R-:W-:Y:S01]  /*2be80*/  IMAD.MOV.U32 R12, RZ, RZ, 0x1 ;  /* 0x00000001ff0c7424 */ /* 0x000fe200078e00ff */
[----:B------:R-:W-:-:S13]  /*2be90*/  IADD3 R2, P0, R14, R0, RZ ;  /* 0x000000000e027210 */ /* 0x000fda0007f1e0ff */
[----:B------:R-:W-:Y:S05]  /*2bea0*/  WARPSYNC.COLLECTIVE R15, `(.L_x_5389) ;  /* 0x000000000f087348 */ /* 0x000fea0003c00000 */
[----:B------:R0:W1:Y:S02]  /*2beb0*/  SHFL.IDX P6, R14, R13, R12, R11 ;  /* 0x0000000c0d0e7389 */ /* 0x00006400000c000b */
[----:B01----:R-:W-:Y:S01]  /*2bec0*/  ENDCOLLECTIVE ;  /* 0x000000000000791b */ /* 0x003fe20003800000 */
.L_x_5389:
        /* <DEDUP_REMOVED lines=10> */
.L_x_5390:
[----:B------:R-:W-:Y:S02]  /*2bf70*/  IMAD.MOV.U32 R13, RZ, RZ, R27 ;  /* 0x000000ffff0d7224 */ /* 0x000fe400078e001b */
[----:B------:R-:W-:Y:S02]  /*2bf80*/  IMAD.MOV.U32 R12, RZ, RZ, 0x2 ;  /* 0x00000002ff0c7424 */ /* 0x000fe400078e00ff */
[----:B------:R-:W-:-:S07]  /*2bf90*/  IMAD.MOV.U32 R2, RZ, RZ, R14 ;  /* 0x000000ffff027224 */ /* 0x000fce00078e000e */
[----:B------:R-:W-:Y:S05]  /*2bfa0*/  WARPSYNC.COLLECTIVE R15, `(.L_x_5391) ;  /* 0x000000000f087348 */ /* 0x000fea0003c00000 */
[----:B------:R0:W1:Y:S02]  /*2bfb0*/  SHFL.IDX P6, R14, R13, R12, R11 ;  /* 0x0000000c0d0e7389 */ /* 0x00006400000c000b */
[----:B01----:R-:W-:Y:S01]  /*2bfc0*/  ENDCOLLECTIVE ;  /* 0x000000000000791b */ /* 0x003fe20003800000 */
.L_x_5391:
        /* <DEDUP_REMOVED lines=11> */
.L_x_5392:
[----:B------:R-:W-:Y:S02]  /*2c080*/  IMAD.MOV.U32 R13, RZ, RZ, R27 ;  /* 0x000000ffff0d7224 */ /* 0x000fe400078e001b */
[----:B------:R-:W-:Y:S02]  /*2c090*/  IMAD.MOV.U32 R12, RZ, RZ, 0x3 ;  /* 0x00000003ff0c7424 */ /* 0x000fe400078e00ff */
[----:B------:R-:W-:-:S07]  /*2c0a0*/  IMAD.MOV.U32 R2, RZ, RZ, R14 ;  /* 0x000000ffff027224 */ /* 0x000fce00078e000e */
[----:B------:R-:W-:Y:S05]  /*2c0b0*/  WARPSYNC.COLLECTIVE R15, `(.L_x_5393) ;  /* 0x000000000f087348 */ /* 0x000fea0003c00000 */
[----:B------:R0:W1:Y:S02]  /*2c0c0*/  SHFL.IDX P6, R14, R13, R12, R11 ;  /* 0x0000000c0d0e7389 */ /* 0x00006400000c000b */
[----:B01----:R-:W-:Y:S01]  /*2c0d0*/  ENDCOLLECTIVE ;  /* 0x000000000000791b */ /* 0x003fe20003800000 */
.L_x_5393:
        /* <DEDUP_REMOVED lines=11> */
.L_x_5394:
[----:B------:R-:W-:Y:S05]  /*2c190*/  BRA `(.L_x_5395) ;  /* 0xffffffcc00b47947 */ /* 0x000fea000383ffff */
.L_x_5315:
[----:B---3--:R3:W4:Y:S02]  /*2c1a0*/  SYNCS.PHASECHK.TRANS64.TRYWAIT P0, [R8+URZ+0x38860], R20 ;  /* 0x03886014080075a7 */ /* 0x008724000800017f */
[----:B----4-:R-:W-:Y:S05]  /*2c1b0*/  @!P0 NANOSLEEP.SYNCS 0x989680 ;  /* 0x009896800000895d */ /* 0x010fea0003900000 */
[----:B------:R-:W4:Y:S02]  /*2c1c0*/  @!P0 SYNCS.PHASECHK.TRANS64 P0, [R8+URZ+0x38860], R20 ;  /* 0x03886014080085a7 */ /* 0x000f24000800007f */
[----:B----4-:R-:W-:Y:S05]  /*2c1d0*/  @!P0 BRA `(.L_x_5315) ;  /* 0xfffffffc00f08947 */ /* 0x010fea000383ffff */
[----:B------:R-:W-:Y:S05]  /*2c1e0*/  BRA `(.L_x_5396) ;  /* 0xffffffd000007947 */ /* 0x000fea000383ffff */
.L_x_5316:
[----:B------:R-:W-:Y:S01]  /*2c1f0*/  BSSY B1, `(.L_x_5397) ;  /* 0x0000008000017945 */ /* 0x000fe20003800000 */
[----:B------:R-:W-:Y:S02]  /*2c200*/  IMAD.MOV.U32 R13, RZ, RZ, R20 ;  /* 0x000000ffff0d7224 */ /* 0x000fe400078e0014 */
[----:B------:R-:W-:Y:S02]  /*2c210*/  IMAD.MOV.U32 R12, RZ, RZ, RZ ;  /* 0x000000ffff0c7224 */ /* 0x000fe400078e00ff */
[----:B------:R-:W-:Y:S02]  /*2c220*/  IMAD.MOV.U32 R11, RZ, RZ, 0x181f ;  /* 0x0000181fff0b7424 */ /* 0x000fe400078e00ff */
[----:B------:R-:W-:-:S07]  /*2c230*/  IMAD.MOV.U32 R15, RZ, RZ, -0x1 ;  /* 0xffffffffff0f7424 */ /* 0x000fce00078e00ff */
[----:B--2---:R-:W-:Y:S05]  /*2c240*/  WARPSYNC.COLLECTIVE R15, `(.L_x_5398) ;  /* 0x000000000f087348 */ /* 0x004fea0003c00000 */
[----:B------:R0:W1:Y:S02]  /*2c250*/  SHFL.IDX P6, R14, R13, R12, R11 ;  /* 0x0000000c0d0e7389 */ /* 0x00006400000c000b */
[----:B012---:R-:W-:Y:S01]  /*2c260*/  ENDCOLLECTIVE ;  /* 0x000000000000791b */ /* 0x007fe20003800000 */
.L_x_5398:
[----:B------:R-:W-:Y:S05]  /*2c270*/  BSYNC B1 ;  /* 0x0000000000017941 */ /* 0x000fea0003800000 */
.L_x_5397:
[----:B------:R-:W-:Y:S01]  /*2c280*/  IMAD.MOV.U32 R13, RZ, RZ, R10 ;  /* 0x000000ffff0d7224 */ /* 0x000fe200078e000a */
[C---:B------:R-:W-:Y:S01]  /*2c290*/  LOP3.LUT P2, RZ, R16.reuse, 0x200, RZ, 0xc0, !PT ;  /* 0x0000020010ff7812 */ /* 0x040fe2000784c0ff */
[----:B------:R-:W-:Y:S01]  /*2c2a0*/  IMAD.MOV.U32 R12, RZ, RZ, RZ ;  /* 0x000000ffff0c7224 */ /* 0x000fe200078e00ff */
[C---:B------:R-:W-:Y:S01]  /*2c2b0*/  LOP3.LUT P1, RZ, R16.reuse, 0x20, RZ, 0xc0, !PT ;  /* 0x0000002010ff7812 */ /* 0x040fe2000782c0ff */
[----:B------:R-:W-:Y:S01]  /*2c2c0*/  IMAD.MOV.U32 R11, RZ, RZ, 0x181f ;  /* 0x0000181fff0b7424 */ /* 0x000fe200078e00ff */
[----:B------:R-:W-:Y:S01]  /*2c2d0*/  P2R R4, PR, RZ, 0x8 ;  /* 0x00000008ff047803 */ /* 0x000fe20000000000 */
[----:B------:R-:W-:Y:S01]  /*2c2e0*/  IMAD.MOV.U32 R15, RZ, RZ, -0x1 ;  /* 0xffffffffff0f7424 */ /* 0x000fe200078e00ff */
[----:B------:R-:W-:Y:S01]  /*2c2f0*/  LOP3.LUT P3, RZ, R16, 0x10, RZ, 0xc0, !PT ;  /* 0x0000001010ff7812 */ /* 0x000fe2000786c0ff */
[----:B------:R-:W-:Y:S02]  /*2c300*/  IMAD.MOV.U32 R3, RZ, RZ, R14 ;  /* 0x000000ffff037224 */ /* 0x000fe400078e000e */
[----:B------:R-:W-:-:S10]  /*2c310*/  IMAD R21, R21, 0x2, R17 ;  /* 0x0000000215157824 */ /* 0x000fd400078e0211 */
[----:B------:R-:W-:Y:S05]  /*2c320*/  WARPSYNC.COLLECTIVE R15, `(.L_x_5399) ;  /* 0x000000000f087348 */ /* 0x000fea0003c00000 */
[----:B------:R0:W1:Y:S02]  /*2c330*/  SHFL.IDX P6, R14, R13, R12, R11 ;  /* 0x0000000c0d0e7389 */ /* 0x00006400000c000b */
[----:B01----:R-:W-:Y:S01]  /*2c340*/  ENDCOLLECTIVE ;  /* 0x000000000000791b */ /* 0x003fe20003800000 */
.L_x_5399:
[----:B------:R-:W-:Y:S01]  /*2c350*/  P2R R5, PR, RZ, 0x8 ;  /* 0x00000008ff057803 */ /* 0x000fe20000000000 */
[----:B------:R-:W-:Y:S02]  /*2c360*/  IMAD.MOV.U32 R13, RZ, RZ, R20 ;  /* 0x000000ffff0d7224 */ /* 0x000fe400078e0014 */
        /* <DEDUP_REMOVED lines=12> */
.L_x_5400:
        /* <DEDUP_REMOVED lines=17> */
.L_x_5401:
        /* <DEDUP_REMOVED lines=17> */
.L_x_5402:
        /* <DEDUP_REMOVED lines=14> */
.L_x_5403:
        /* <DEDUP_REMOVED lines=17> */
.L_x_5404:
        /* <DEDUP_REMOVED lines=14> */
.L_x_5405:
[----:B------:R-:W-:Y:S05]  /*2c920*/  BRA `(.L_x_5406) ;  /* 0xffffffcc006c7947 */ /* 0x000fea000383ffff */
.L_x_5324:
[----:B------:R-:W-:Y:S01]  /*2c930*/  BSSY B0, `(.L_x_5407) ;  /* 0x0000008000007945 */ /* 0x000fe20003800000 */
[----:B------:R-:W-:Y:S02]  /*2c940*/  IMAD.MOV.U32 R13, RZ, RZ, R36 ;  /* 0x000000ffff0d7224 */ /* 0x000fe400078e0024 */
[----:B------:R-:W-:Y:S02]  /*2c950*/  IMAD.MOV.U32 R12, RZ, RZ, RZ ;  /* 0x000000ffff0c7224 */ /* 0x000fe400078e00ff */
[----:B------:R-:W-:Y:S02]  /*2c960*/  IMAD.MOV.U32 R11, RZ, RZ, 0x1f ;  /* 0x0000001fff0b7424 */ /* 0x000fe400078e00ff */
[----:B------:R-:W-:-:S07]  /*2c970*/  IMAD.MOV.U32 R15, RZ, RZ, -0x1 ;  /* 0xffffffffff0f7424 */ /* 0x000fce00078e00ff */
[----:B0123-5:R-:W-:Y:S05]  /*2c980*/  WARPSYNC.COLLECTIVE R15, `(.L_x_5408) ;  /* 0x000000000f087348 */ /* 0x02ffea0003c00000 */
[----:B------:R4:W0:Y:S02]  /*2c990*/  SHFL.IDX P6, R14, R13, R12, R11 ;  /* 0x0000000c0d0e7389 */ /* 0x00082400000c000b */
[----:B012345:R-:W-:Y:S01]  /*2c9a0*/  ENDCOLLECTIVE ;  /* 0x000000000000791b */ /* 0x03ffe20003800000 */
.L_x_5408:
[----:B------:R-:W-:Y:S05]  /*2c9b0*/  BSYNC B0 ;  /* 0x0000000000007941 */ /* 0x000fea0003800000 */
.L_x_5407:
[----:B------:R-:W-:Y:S05]  /*2c9c0*/  BRA `(.L_x_5409) ;  /* 0xffffffd0006c7947 */ /* 0x000fea000383ffff */
.L_x_5327:
[----:B0-----:R0:W2:Y:S02]  /*2c9d0*/  SYNCS.PHASECHK.TRANS64.TRYWAIT P0, [R5+URZ+0x38820], R0 ;  /* 0x03882000050075a7 */ /* 0x0010a4000800017f */
[----:B--2---:R-:W-:Y:S05]  /*2c9e0*/  @!P0 NANOSLEEP.SYNCS 0x989680 ;  /* 0x009896800000895d */ /* 0x004fea0003900000 */
[----:B------:R-:W2:Y:S02]  /*2c9f0*/  @!P0 SYNCS.PHASECHK.TRANS64 P0, [R5+URZ+0x38820], R0 ;  /* 0x03882000050085a7 */ /* 0x000ea4000800007f */
[----:B--2---:R-:W-:Y:S05]  /*2ca00*/  @!P0 BRA `(.L_x_5327) ;  /* 0xfffffffc00f08947 */ /* 0x004fea000383ffff */
[----:B------:R-:W-:Y:S05]  /*2ca10*/  BRA `(.L_x_5410) ;  /* 0xffffffd000b47947 */ /* 0x000fea000383ffff */
.L_x_5328:
        /* <DEDUP_REMOVED lines=8> */
[----:B01-345:R-:W-:Y:S05]  /*2caa0*/  WARPSYNC.COLLECTIVE R15, `(.L_x_5412) ;  /* 0x000000000f087348 */ /* 0x03bfea0003c00000 */
[----:B------:R2:W0:Y:S02]  /*2cab0*/  SHFL.IDX P6, R14, R13, R12, R11 ;  /* 0x0000000c0d0e7389 */ /* 0x00042400000c000b */
[----:B012345:R-:W-:Y:S01]  /*2cac0*/  ENDCOLLECTIVE ;  /* 0x000000000000791b */ /* 0x03ffe20003800000 */
.L_x_5412:
[----:B------:R-:W-:Y:S05]  /*2cad0*/  BSYNC B0 ;  /* 0x0000000000007941 */ /* 0x000fea0003800000 */
.L_x_5411:
[----:B------:R-:W-:Y:S05]  /*2cae0*/  BRA `(.L_x_5413) ;  /* 0xffffffd0009c7947 */ /* 0x000fea000383ffff */
.L_x_5331:
[----:B------:R-:W-:Y:S01]  /*2caf0*/  BSSY B1, `(.L_x_5414) ;  /* 0x0000006000017945 */ /* 0x000fe20003800000 */
[----:B------:R-:W-:-:S07]  /*2cb00*/  IMAD.MOV.U32 R15, RZ, RZ, -0x1 ;  /* 0xffffffffff0f7424 */ /* 0x000fce00078e00ff */
[----:B01-345:R-:W-:Y:S05]  /*2cb10*/  WARPSYNC.COLLECTIVE R15, `(.L_x_5415) ;  /* 0x000000000f0c7348 */ /* 0x03bfea0003c00000 */
[----:B------:R-:W-:Y:S02]  /*2cb20*/  ELECT P6, UR62, PT ;  /* 0x00000000003e782f */ /* 0x000fe400038c0000 */
[----:B------:R-:W-:Y:S01]  /*2cb30*/  MOV R14, UR62 ;  /* 0x0000003e000e7c02 */ /* 0x000fe20008000f00 */
[----:B01-345:R-:W-:Y:S10]  /*2cb40*/  ENDCOLLECTIVE ;  /* 0x000000000000791b */ /* 0x03bff40003800000 */
.L_x_5415:
[----:B------:R-:W-:Y:S05]  /*2cb50*/  BSYNC B1 ;  /* 0x0000000000017941 */ /* 0x000fea0003800000 */
.L_x_5414:
[----:B------:R-:W-:Y:S05]  /*2cb60*/  BRA `(.L_x_5416) ;  /* 0xffffffd000947947 */ /* 0x000fea000383ffff */
.L_x_5333:
[----:B0-----:R0:W2:Y:S02]  /*2cb70*/  SYNCS.PHASECHK.TRANS64.TRYWAIT P1, [R3+URZ+0x38840], R2 ;  /* 0x03884002030075a7 */ /* 0x0010a4000802017f */
[----:B--2---:R-:W-:Y:S05]  /*2cb80*/  @!P1 NANOSLEEP.SYNCS 0x989680 ;  /* 0x009896800000995d */ /* 0x004fea0003900000 */
[----:B------:R-:W2:Y:S02]  /*2cb90*/  @!P1 SYNCS.PHASECHK.TRANS64 P1, [R3+URZ+0x38840], R2 ;  /* 0x03884002030095a7 */ /* 0x000ea4000802007f */
[----:B--2---:R-:W-:Y:S05]  /*2cba0*/  @!P1 BRA `(.L_x_5333) ;  /* 0xfffffffc00f09947 */ /* 0x004fea000383ffff */
[----:B------:R-:W-:Y:S05]  /*2cbb0*/  BRA `(.L_x_5417) ;  /* 0xffffffd000b47947 */ /* 0x000fea000383ffff */
.L_x_5335:
[----:B--2---:R2:W0:Y:S02]  /*2cbc0*/  SYNCS.PHASECHK.TRANS64.TRYWAIT P1, [R5+URZ+0x38840], R0 ;  /* 0x03884000050075a7 */ /* 0x004424000802017f */
[----:B0-----:R-:W-:Y:S05]  /*2cbd0*/  @!P1 NANOSLEEP.SYNCS 0x989680 ;  /* 0x009896800000995d */ /* 0x001fea0003900000 */
[----:B------:R-:W0:Y:S02]  /*2cbe0*/  @!P1 SYNCS.PHASECHK.TRANS64 P1, [R5+URZ+0x38840], R0 ;  /* 0x03884000050095a7 */ /* 0x000e24000802007f */
[----:B0-----:R-:W-:Y:S05]  /*2cbf0*/  @!P1 BRA `(.L_x_5335) ;  /* 0xfffffffc00f09947 */ /* 0x001fea000383ffff */
[----:B------:R-:W-:Y:S05]  /*2cc00*/  BRA `(.L_x_5418) ;  /* 0xffffffd000c07947 */ /* 0x000fea000383ffff */
.L_x_5337:
[----:B------:R0:W0:Y:S02]  /*2cc10*/  SYNCS.PHASECHK.TRANS64.TRYWAIT P1, [R3+URZ+0x38860], R2 ;  /* 0x03886002030075a7 */ /* 0x000024000802017f */
[----:B0-----:R-:W-:Y:S05]  /*2cc20*/  @!P1 NANOSLEEP.SYNCS 0x989680 ;  /* 0x009896800000995d */ /* 0x001fea0003900000 */
[----:B------:R-:W0:Y:S02]  /*2cc30*/  @!P1 SYNCS.PHASECHK.TRANS64 P1, [R3+URZ+0x38860], R2 ;  /* 0x03886002030095a7 */ /* 0x000e24000802007f */
[----:B0-----:R-:W-:Y:S05]  /*2cc40*/  @!P1 BRA `(.L_x_5337) ;  /* 0xfffffffc00f09947 */ /* 0x001fea000383ffff */
[----:B------:R-:W-:Y:S05]  /*2cc50*/  BRA `(.L_x_5419) ;  /* 0xffffffd000bc7947 */ /* 0x000fea000383ffff */
        .type           $_ZN7cutlass13device_kernelIN5flash11enable_sm90INS1_16FlashAttnFwdSm90INS1_25CollectiveMainloopFwdSm90ILi2EN4cute5tupleIJNS5_1CILi1EEES8_S8_EEENS6_IJNS7_ILi64EEESA_SA_EEELi512ENS_6half_tEfNS_4arch4Sm90ELb0ELb1ELb1ELb0ELb1ELb0ELb1ELb0ELb0ELb1ELb0ELb0EEENS1_21CollectiveEpilogueFwdINS6_IJSA_NS7_ILi512EEESA_EEES9_SC_SE_Li256ELb0ELb1ELb0ELb0EEENS1_30DynamicPersistentTileSchedulerILi256ELi128ELb0ELb1ELb1EEEEEEEEEvNT_6ParamsE$_ZZN5flash25CollectiveMainloopFwdSm90ILi2EN4cute5tupleIJNS1_1CILi1EEES4_S4_EEENS2_IJNS3_ILi64EEES6_S6_EEELi512EN7cutlass6half_tEfNS8_4arch4Sm90ELb0ELb1ELb1ELb0ELb1ELb0ELb1ELb0ELb0ELb1ELb0ELb0EE3mmaINS_16FlashAttnFwdSm90ISC_NS_21CollectiveEpilogueFwdINS2_IJS6_NS3_ILi512EEES6_EEES5_S9_SB_Li256ELb0ELb1ELb0ELb0EEENS_30DynamicPersistentTileSchedulerILi256ELi128ELb0ELb1ELb1EEEE13SharedStorageENS1_6TensorINS1_11ArrayEngineIfLm128EEENS1_6LayoutINS2_IJNS2_IJNS3_ILi2EEESR_NS3_ILi32EEEEEES4_S4_EEENS2_IJNS2_IJS4_SR_NS3_ILi4EEEEEENS3_ILi0EEESX_EEEEEEENS_7SoftmaxILi2ELi0EEEEEbRKNSC_6ParamsENS8_13PipelineAsyncILi2EEES17_RNS8_13PipelineStateILj2EEERT0_RT1_iRiRKNS_16SeqlenInfoQKNewKILb0ELb0EEENS2_IJiiiiEEERT_ENKUliT_T0_T1_E_clIZSD_ISM_S10_S12_EbS15_S17_S17_S1A_S1C_S1E_iS1F_S1J_S1K_S1M_EUlRS1N_iE1_NS3_ILb0EEENS3_ILb1EEEEEDaiS1N_S1O_S1P_,@function
        .size           $_ZN7cutlass13device_kernelIN5flash11enable_sm90INS1_16FlashAttnFwdSm90INS1_25CollectiveMainloopFwdSm90ILi2EN4cute5tupleIJNS5_1CILi1EEES8_S8_EEENS6_IJNS7_ILi64EEESA_SA_EEELi512ENS_6half_tEfNS_4arch4Sm90ELb0ELb1ELb1ELb0ELb1ELb0ELb1ELb0ELb0ELb1ELb0ELb0EEENS1_21CollectiveEpilogueFwdINS6_IJSA_NS7_ILi512EEESA_EEES9_SC_SE_Li256ELb0ELb1ELb0ELb0EEENS1_30DynamicPersistentTileSchedulerILi256ELi128ELb0ELb1ELb1EEEEEEEEEvNT_6ParamsE$_ZZN5flash25CollectiveMainloopFwdSm90ILi2EN4cute5tupleIJNS1_1CILi1EEES4_S4_EEENS2_IJNS3_ILi64EEES6_S6_EEELi512EN7cutlass6half_tEfNS8_4arch4Sm90ELb0ELb1ELb1ELb0ELb1ELb0ELb1ELb0ELb0ELb1ELb0ELb0EE3mmaINS_16FlashAttnFwdSm90ISC_NS_21CollectiveEpilogueFwdINS2_IJS6_NS3_ILi512EEES6_EEES5_S9_SB_Li256ELb0ELb1ELb0ELb0EEENS_30DynamicPersistentTileSchedulerILi256ELi128ELb0ELb1ELb1EEEE13SharedStorageENS1_6TensorINS1_11ArrayEngineIfLm128EEENS1_6LayoutINS2_IJNS2_IJNS3_ILi2EEESR_NS3_ILi32EEEEEES4_S4_EEENS2_IJNS2_IJS4_SR_NS3_ILi4EEEEEENS3_ILi0EEESX_EEEEEEENS_7SoftmaxILi2ELi0EEEEEbRKNSC_6ParamsENS8_13PipelineAsyncILi2EEES17_RNS8_13PipelineStateILj2EEERT0_RT1_iRiRKNS_16SeqlenInfoQKNewKILb0ELb0EEENS2_IJiiiiEEERT_ENKUliT_T0_T1_E_clIZSD_ISM_S10_S12_EbS15_S17_S17_S1A_S1C_S1E_iS1F_S1J_S1K_S1M_EUlRS1N_iE1_NS3_ILb0EEENS3_ILb1EEEEEDaiS1N_S1O_S1P_,(.L_x_15648 - $_ZN7cutlass13device_kernelIN5flash11enable_sm90INS1_16FlashAttnFwdSm90INS1_25CollectiveMainloopFwdSm90ILi2EN4cute5tupleIJNS5_1CILi1EEES8_S8_EEENS6_IJNS7_ILi64EEESA_SA_EEELi512ENS_6half_tEfNS_4arch4Sm90ELb0ELb1ELb1ELb0ELb1ELb0ELb1ELb0ELb0ELb1ELb0ELb0EEENS1_21CollectiveEpilogueFwdINS6_IJSA_NS7_ILi512EEESA_EEES9_SC_SE_Li256ELb0ELb1ELb0ELb0EEENS1_30DynamicPersistentTileSchedulerILi256ELi128ELb0ELb1ELb1EEEEEEEEEvNT_6ParamsE$_ZZN5flash25CollectiveMainloopFwdSm90ILi2EN4cute5tupleIJNS1_1CILi1EEES4_S4_EEENS2_IJNS3_ILi64EEES6_S6_EEELi512EN7cutlass6half_tEfNS8_4arch4Sm90ELb0ELb1ELb1ELb0ELb1ELb0ELb1ELb0ELb0ELb1ELb0ELb0EE3mmaINS_16FlashAttnFwdSm90ISC_NS_21CollectiveEpilogueFwdINS2_IJS6_NS3_ILi512EEES6_EEES5_S9_SB_Li256ELb0ELb1ELb0ELb0EEENS_30DynamicPersistentTileSchedulerILi256ELi128ELb0ELb1ELb1EEEE13SharedStorageENS1_6TensorINS1_11ArrayEngineIfLm128EEENS1_6LayoutINS2_IJNS2_IJNS3_ILi2EEESR_NS3_ILi32EEEEEES4_S4_EEENS2_IJNS2_IJS4_SR_NS3_ILi4EEEEEENS3_ILi0EEESX_EEEEEEENS_7SoftmaxILi2ELi0EEEEEbRKNSC_6ParamsENS8_13PipelineAsyncILi2EEES17_RNS8_13PipelineStateILj2EEERT0_RT1_iRiRKNS_16SeqlenInfoQKNewKILb0ELb0EEENS2_IJiiiiEEERT_ENKUliT_T0_T1_E_clIZSD_ISM_S10_S12_EbS15_S17_S17_S1A_S1C_S1E_iS1F_S1J_S1K_S1M_EUlRS1N_iE1_NS3_ILb0EEENS3_ILb1EEEEEDaiS1N_S1O_S1P_)
$_ZN7cutlass13device_kernelIN5flash11enable_sm90INS1_16FlashAttnFwdSm90INS1_25CollectiveMainloopFwdSm90ILi2EN4cute5tupleIJNS5_1CILi1EEES8_S8_EEENS6_IJNS7_ILi64EEESA_SA_EEELi512ENS_6half_tEfNS_4arch4Sm90ELb0ELb1ELb1ELb0ELb1ELb0ELb1ELb0ELb0ELb1ELb0ELb0EEENS1_21CollectiveEpilogueFwdINS6_IJSA_NS7_ILi512EEESA_EEES9_SC_SE_Li256ELb0ELb1ELb0ELb0EEENS1_30DynamicPersistentTileSchedulerILi256ELi128ELb0ELb1ELb1EEEEEEEEEvNT_6ParamsE$_ZZN5flash25CollectiveMainloopFwdSm90ILi2EN4cute5tupleIJNS1_1CILi1EEES4_S4_EEENS2_IJNS3_ILi64EEES6_S6_EEELi512EN7cutlass6half_tEfNS8_4arch4Sm90ELb0ELb1ELb1ELb0ELb1ELb0ELb1ELb0ELb0ELb1ELb0ELb0EE3mmaINS_16FlashAttnFwdSm90ISC_NS_21CollectiveEpilogueFwdINS2_IJS6_NS3_ILi512EEES6_EEES5_S9_SB_Li256ELb0ELb1ELb0ELb0EEENS_30DynamicPersistentTileSchedulerILi256ELi128ELb0ELb1ELb1EEEE13SharedStorageENS1_6TensorINS1_11ArrayEngineIfLm128EEENS1_6LayoutINS2_IJNS2_IJNS3_ILi2EEESR_NS3_ILi32EEEEEES4_S4_EEENS2_IJNS2_IJS4_SR_NS3_ILi4EEEEEENS3_ILi0EEESX_EEEEEEENS_7SoftmaxILi2ELi0EEEEEbRKNSC_6ParamsENS8_13PipelineAsyncILi2EEES17_RNS8_13PipelineStateILj2EEERT0_RT1_iRiRKNS_16SeqlenInfoQKNewKILb0ELb0EEENS2_IJiiiiEEERT_ENKUliT_T0_T1_E_clIZSD_ISM_S10_S12_EbS15_S17_S17_S1A_S1C_S1E_iS1F_S1J_S1K_S1M_EUlRS1N_iE1_NS3_ILb0EEENS3_ILb1EEEEEDaiS1N_S1O_S1P_:
[----:B------:R-:W-:Y:S05]  /*2cc60*/  YIELD ;  /* 0x0000000000007946 */ /* 0x000fea0003800000 */
[----:B------:R-:W-:Y:S02]  /*2cc70*/  ULDC UR4, c[0x0][0x20] ;  /* 0x0000080000047ab9 */ /* 0x000fe40000000800 */
[----:B------:R-:W-:-:S05]  /*2cc80*/  VIADD R7, R7, -UR4 ;  /* 0x8000000407077c36 */ /* 0x000fca0008000000 */
[----:B------:R-:W2:Y:S01]  /*2cc90*/  LDL.64 R8, [R7] ;  /* 0x0000000007087983 */ /* 0x000ea20000100a00 */
[----:B------:R-:W0:Y:S02]  /*2cca0*/  LDC.64 R4, c[0x0][0x208] ;  /* 0x00008200ff047b82 */ /* 0x000e240000000a00 */
[----:B0-----:R-:W-:Y:S02]  /*2ccb0*/  R2UR UR4, R4 ;  /* 0x00000000040472ca */ /* 0x001fe400000e0000 */
[----:B------:R-:W-:-:S13]  /*2ccc0*/  R2UR UR5, R5 ;  /* 0x00000000050572ca */ /* 0x000fda00000e0000 */
[----:B--2---:R-:W2:Y:S01]  /*2ccd0*/  LD.E R10, desc[UR4][R8.64] ;  /* 0x00000004080a7980 */ /* 0x004ea2000c101900 */
[----:B------:R-:W-:Y:S02]  /*2cce0*/  R2UR UR4, R4 ;  /* 0x00000000040472ca */ /* 0x000fe400000e0000 */
[----:B------:R-:W-:-:S13]  /*2ccf0*/  R2UR UR5, R5 ;  /* 0x00000000050572ca */ /* 0x000fda00000e0000 */
[----:B------:R-:W3:Y:S01]  /*2cd00*/  LD.E R14, desc[UR4][R8.64+0x8] ;  /* 0x00000804080e7980 */ /* 0x000ee2000c101900 */
[----:B--2---:R-:W-:-:S05]  /*2cd10*/  VIADD R11, R10, 0x1 ;  /* 0x000000010a0b7836 */ /* 0x004fca0000000000 */
[----:B------:R-:W-:-:S13]  /*2cd20*/  ISETP.NE.AND P0, PT, R11, 0x2, PT ;  /* 0x000000020b00780c */ /* 0x000fda0003f05270 */
[----:B------:R-:W-:Y:S02]  /*2cd30*/  @!P0 R2UR UR6, R4 ;  /* 0x00000000040682ca */ /* 0x000fe400000e0000 */
[----:B------:R-:W-:-:S13]  /*2cd40*/  @!P0 R2UR UR7, R5 ;  /* 0x00000000050782ca */ /* 0x000fda00000e0000 */
[----:B------:R-:W2:Y:S01]  /*2cd50*/  @!P0 LD.E R15, desc[UR6][R8.64+0x4] ;  /* 0x00000406080f8980 */ /* 0x000ea2000c101900 */
[C---:B------:R-:W-:Y:S02]  /*2cd60*/  R2UR UR4, R4.reuse ;  /* 0x00000000040472ca */ /* 0x040fe400000e0000 */
[C---:B------:R-:W-:Y:S02]  /*2cd70*/  R2UR UR5, R5.reuse ;  /* 0x00000000050572ca */ /* 0x040fe400000e0000 */
[C---:B------:R-:W-:Y:S02]  /*2cd80*/  R2UR UR6, R4.reuse ;  /* 0x00000000040672ca */ /* 0x040fe400000e0000 */
[C---:B------:R-:W-:Y:S02]  /*2cd90*/  R2UR UR7, R5.reuse ;  /* 0x00000000050772ca */ /* 0x040fe400000e0000 */
[----:B------:R-:W-:Y:S02]  /*2cda0*/  @!P0 R2UR UR8, R4 ;  /* 0x00000000040882ca */ /* 0x000fe400000e0000 */
[----:B------:R-:W-:-:S02]  /*2cdb0*/  @!P0 R2UR UR9, R5 ;  /* 0x00000000050982ca */ /* 0x000fc400000e0000 */
[----:B------:R-:W-:Y:S02]  /*2cdc0*/  @!P0 R2UR UR10, R4 ;  /* 0x00000000040a82ca */ /* 0x000fe400000e0000 */
[----:B------:R-:W-:Y:S01]  /*2cdd0*/  @!P0 R2UR UR11, R5 ;  /* 0x00000000050b82ca */ /* 0x000fe200000e0000 */
[----:B---3--:R-:W-:Y:S01]  /*2cde0*/  VIADD R25, R14, 0x1 ;  /* 0x000000010e197836 */ /* 0x008fe20000000000 */
[----:B------:R-:W-:Y:S04]  /*2cdf0*/  ST.E desc[UR4][R8.64], R11 ;  /* 0x0000000b08007985 */ /* 0x000fe8000c101904 */
[----:B------:R-:W-:Y:S04]  /*2ce00*/  ST.E desc[UR6][R8.64+0x8], R25 ;  /* 0x0000081908007985 */ /* 0x000fe8000c101906 */
[----:B------:R-:W-:Y:S01]  /*2ce10*/  @!P0 ST.E desc[UR8][R8.64], RZ ;  /* 0x000000ff08008985 */ /* 0x000fe2000c101908 */
[----:B--2---:R-:W-:-:S05]  /*2ce20*/  @!P0 LOP3.LUT R27, R15, 0x1, RZ, 0x3c, !PT ;  /* 0x000000010f1b8812 */ /* 0x004fca00078e3cff */
[----:B------:R0:W-:Y:S04]  /*2ce30*/  @!P0 ST.E desc[UR10][R8.64+0x4], R27 ;  /* 0x0000041b08008985 */ /* 0x0001e8000c10190a */
[----:B------:R-:W2:Y:S01]  /*2ce40*/  LDL.64 R20, [R7+0x18] ;  /* 0x0000180007147983 */ /* 0x000ea20000100a00 */
[----:B------:R-:W-:Y:S02]  /*2ce50*/  R2UR UR4, R4 ;  /* 0x00000000040472ca */ /* 0x000fe400000e0000 */
[----:B------:R-:W-:Y:S01]  /*2ce60*/  R2UR UR5, R5 ;  /* 0x00000000050572ca */ /* 0x000fe200000e0000 */
[----:B------:R-:W3:-:S12]  /*2ce70*/  LDL.64 R14, [R7] ;  /* 0x00000000070e7983 */ /* 0x000ed80000100a00 */
[----:B--2---:R-:W2:Y:S01]  /*2ce80*/  LD.E R24, desc[UR4][R20.64] ;  /* 0x0000000414187980 */ /* 0x004ea2000c101900 */
[C---:B------:R-:W-:Y:S02]  /*2ce90*/  R2UR UR4, R4.reuse ;  /* 0x00000000040472ca */ /* 0x040fe400000e0000 */
[C---:B------:R-:W-:Y:S02]  /*2cea0*/  R2UR UR5, R5.reuse ;  /* 0x00000000050572ca */ /* 0x040fe400000e0000 */
[----:B------:R-:W-:Y:S02]  /*2ceb0*/  R2UR UR6, R4 ;  /* 0x00000000040672ca */ /* 0x000fe400000e0000 */
[----:B------:R-:W-:Y:S01]  /*2cec0*/  R2UR UR7, R5 ;  /* 0x00000000050772ca */ /* 0x000fe200000e0000 */
[----:B------:R-:W-:Y:S01]  /*2ced0*/  BSSY B2, `(.L_x_5420) ;  /* 0x0000009000027945 */ /* 0x000fe20003800000 */
[----:B0-----:R-:W-:Y:S02]  /*2cee0*/  IMAD.MOV.U32 R8, RZ, RZ, R28 ;  /* 0x000000ffff087224 */ /* 0x001fe400078e001c */
[----:B------:R-:W-:-:S05]  /*2cef0*/  IMAD.MOV.U32 R9, RZ, RZ, R29 ;  /* 0x000000ffff097224 */ /* 0x000fca00078e001d */
[----:B---3--:R0:W5:Y:S04]  /*2cf00*/  LD.E R26, desc[UR4][R14.64] ;  /* 0x000000040e1a7980 */ /* 0x008168000c101900 */
[----:B------:R0:W5:Y:S01]  /*2cf10*/  LD.E R11, desc[UR6][R14.64+0x4] ;  /* 0x000004060e0b7980 */ /* 0x000162000c101900 */
[----:B--2---:R-:W-:-:S04]  /*2cf20*/  LOP3.LUT R24, R24, 0x1, RZ, 0xfc, !PT ;  /* 0x0000000118187812 */ /* 0x004fc800078efcff */
[----:B------:R-:W-:-:S13]  /*2cf30*/  ISETP.NE.AND P0, PT, R24, 0x3, PT ;  /* 0x000000031800780c */ /* 0x000fda0003f05270 */
[----:B0-----:R-:W-:Y:S05]  /*2cf40*/  @!P0 BRA `(.L_x_5421) ;  /* 0x0000000000048947 */ /* 0x001fea0003800000 */
[----:B------:R-:W-:Y:S01]  /*2cf50*/  BPT.TRAP 0x1 ;  /* 0x000000040000795c */ /* 0x000fe20000300000 */
.L_x_5421:
[----:B------:R-:W-:Y:S05]  /*2cf60*/  BSYNC B2 ;  /* 0x0000000000027941 */ /* 0x000fea0003800000 */
.L_x_5420:
[----:B------:R-:W-:Y:S02]  /*2cf70*/  R2UR UR4, R4 ;  /* 0x00000000040472ca */ /* 0x000fe400000e0000 */
[----:B------:R-:W-:-:S13]  /*2cf80*/  R2UR UR5, R5 ;  /* 0x00000000050572ca */ /* 0x000fda00000e0000 */
[----:B------:R-:W2:Y:S01]  /*2cf90*/  LD.E.64 R24, desc[UR4][R20.64+0x18] ;  /* 0x0000180414187980 */ /* 0x000ea2000c101b00 */
[----:B-----5:R-:W-:Y:S02]  /*2cfa0*/  SHF.L.U32 R27, R11, 0x1f, RZ ;  /* 0x0000001f0b1b7819 */ /* 0x020fe400000006ff */
[----:B--2---:R-:W-:-:S05]  /*2cfb0*/  MOV R25, R24 ;  /* 0x0000001800197202 */ /* 0x004fca0000000f00 */
[----:B------:R-:W-:-:S04]  /*2cfc0*/  IMAD R26, R26, 0x8, R25 ;  /* 0x000000081a1a7824 */ /* 0x000fc800078e0219 */
[----:B------:R0:W1:Y:S01]  /*2cfd0*/  SYNCS.PHASECHK.TRANS64.TRYWAIT P0, [R26+URZ], R27 ;  /* 0x0000001b1a0075a7 */ /* 0x000062000800017f */
[----:B------:R-:W2:Y:S01]  /*2cfe0*/  LD.E R25, desc[UR4][R20.64] ;  /* 0x0000000414197980 */ /* 0x000ea2000c101900 */
[----:B------:R-:W-:Y:S02]  /*2cff0*/  R2UR UR6, R4 ;  /* 0x00000000040672ca */ /* 0x000fe400000e0000 */
[----:B------:R-:W-:Y:S01]  /*2d000*/  R2UR UR7, R5 ;  /* 0x00000000050772ca */ /* 0x000fe200000e0000 */
[----:B------:R0:W5:Y:S01]  /*2d010*/  LD.E R11, desc[UR4][R14.64] ;  /* 0x000000040e0b7980 */ /* 0x000162000c101900 */
[----:B------:R-:W-:Y:S11]  /*2d020*/  BSSY B2, `(.L_x_5422) ;  /* 0x0000006000027945 */ /* 0x000ff60003800000 */
[----:B------:R0:W5:Y:S01]  /*2d030*/  LD.E R24, desc[UR6][R14.64+0x4] ;  /* 0x000004060e187980 */ /* 0x000162000c101900 */
[----:B--2---:R-:W-:-:S04]  /*2d040*/  LOP3.LUT R25, R25, 0x1, RZ, 0xfc, !PT ;  /* 0x0000000119197812 */ /* 0x004fc800078efcff */
[----:B------:R-:W-:-:S13]  /*2d050*/  ISETP.NE.AND P1, PT, R25, 0x3, PT ;  /* 0x000000031900780c */ /* 0x000fda0003f25270 */
[----:B01----:R-:W-:Y:S05]  /*2d060*/  @!P1 BRA `(.L_x_5423) ;  /* 0x0000000000049947 */ /* 0x003fea0003800000 */
[----:B------:R-:W-:Y:S01]  /*2d070*/  BPT.TRAP 0x1 ;  /* 0x000000040000795c */ /* 0x000fe20000300000 */
.L_x_5423:
[----:B------:R-:W-:Y:S05]  /*2d080*/  BSYNC B2 ;  /* 0x0000000000027941 */ /* 0x000fea0003800000 */
.L_x_5422:
[----:B------:R-:W-:Y:S04]  /*2d090*/  BSSY B2, `(.L_x_5424) ;  /* 0x000000a000027945 */ /* 0x000fe80003800000 */
[----:B------:R-:W-:Y:S05]  /*2d0a0*/  @P0 BRA `(.L_x_5425) ;  /* 0x0000000000200947 */ /* 0x000fea0003800000 */
[----:B------:R-:W-:Y:S02]  /*2d0b0*/  R2UR UR4, R4 ;  /* 0x00000000040472ca */ /* 0x000fe400000e0000 */
[----:B------:R-:W-:-:S13]  /*2d0c0*/  R2UR UR5, R5 ;  /* 0x00000000050572ca */ /* 0x000fda00000e0000 */
[----:B------:R-:W2:Y:S01]  /*2d0d0*/  LD.E.64 R20, desc[UR4][R20.64+0x18] ;  /* 0x0000180414147980 */ /* 0x000ea2000c101b00 */
[----:B-----5:R-:W-:Y:S02]  /*2d0e0*/  SHF.L.U32 R24, R24, 0x1f, RZ ;  /* 0x0000001f18187819 */ /* 0x020fe400000006ff */
[----:B--2---:R-:W-:-:S05]  /*2d0f0*/  MOV R14, R20 ;  /* 0x00000014000e7202 */ /* 0x004fca0000000f00 */
[----:B------:R-:W-:-:S04]  /*2d100*/  IMAD R11, R11, 0x8, R14 ;  /* 0x000000080b0b7824 */ /* 0x000fc800078e020e */
[----:B------:R-:W0:Y:S02]  /*2d110*/  SYNCS.PHASECHK.TRANS64.TRYWAIT P0, [R11+URZ], R24 ;  /* 0x000000180b0075a7 */ /* 0x000e24000800017f */
[----:B0-----:R-:W-:Y:S05]  /*2d120*/  @!P0 BRA `(.L_x_5426) ;  /* 0x0000011800188947 */ /* 0x001fea0003800000 */
.L_x_5425:
[----:B------:R-:W-:Y:S05]  /*2d130*/  BSYNC B2 ;  /* 0x0000000000027941 */ /* 0x000fea0003800000 */
.L_x_5424:
[----:B0----5:R-:W2:Y:S04]  /*2d140*/  LDL.64 R24, [R7] ;  /* 0x0000000007187983 */ /* 0x021ea80000100a00 */
[----:B------:R-:W3:Y:S01]  /*2d150*/  LDL.64 R20, [R7+0x28] ;  /* 0x0000280007147983 */ /* 0x000ee20000100a00 */
[C---:B------:R-:W-:Y:S02]  /*2d160*/  R2UR UR6, R4.reuse ;  /* 0x00000000040672ca */ /* 0x040fe400000e0000 */
[C---:B------:R-:W-:Y:S01]  /*2d170*/  R2UR UR7, R5.reuse ;  /* 0x00000000050772ca */ /* 0x040fe200000e0000 */
[----:B------:R-:W4:Y:S01]  /*2d180*/  LDL.64 R14, [R7+0x20] ;  /* 0x00002000070e7983 */ /* 0x000f220000100a00 */
[C---:B------:R-:W-:Y:S02]  /*2d190*/  R2UR UR4, R4.reuse ;  /* 0x00000000040472ca */ /* 0x040fe400000e0000 */
[----:B------:R-:W-:Y:S01]  /*2d1a0*/  R2UR UR5, R5 ;  /* 0x00000000050572ca */ /* 0x000fe200000e0000 */
[----:B------:R-:W4:Y:S08]  /*2d1b0*/  LDL.64 R56, [R7+0x8] ;  /* 0x0000080007387983 */ /* 0x000f300000100a00 */
[----:B--2---:R-:W2:Y:S04]  /*2d1c0*/  LD.E R25, desc[UR6][R24.64] ;  /* 0x0000000618197980 */ /* 0x004ea8000c101900 */
[----:B---3--:R-:W2:Y:S01]  /*2d1d0*/  LD.E.64 R58, desc[UR4][R20.64] ;  /* 0x00000004143a7980 */ /* 0x008ea2000c101b00 */
[----:B------:R-:W-:Y:S05]  /*2d1e0*/  WARPSYNC.ALL ;  /* 0x0000000000007948 */ /* 0x000fea0003800000 */
[----:B------:R-:W-:-:S02]  /*2d1f0*/  R2UR UR4, R4 ;  /* 0x00000000040472ca */ /* 0x000fc400000e0000 */
[C---:B------:R-:W-:Y:S02]  /*2d200*/  R2UR UR5, R5.reuse ;  /* 0x00000000050572ca */ /* 0x040fe400000e0000 */
[----:B------:R-:W-:Y:S02]  /*2d210*/  R2UR UR6, R4 ;  /* 0x00000000040672ca */ /* 0x000fe400000e0000 */
[----:B------:R-:W-:-:S09]  /*2d220*/  R2UR UR7, R5 ;  /* 0x00000000050772ca */ /* 0x000fd200000e0000 */
[----:B----4-:R0:W-:Y:S04]  /*2d230*/  ST.E desc[UR4][R56.64], RZ ;  /* 0x000000ff38007985 */ /* 0x0101e8000c101904 */
[----:B------:R-:W3:Y:S01]  /*2d240*/  LD.E.64 R20, desc[UR6][R14.64] ;  /* 0x000000060e147980 */ /* 0x000ee2000c101b00 */
[----:B--2---:R-:W-:Y:S01]  /*2d250*/  IMAD R58, R25, 0x200, R58 ;  /* 0x00000200193a7824 */ /* 0x004fe200078e023a */
[----:B------:R-:W-:Y:S01]  /*2d260*/  R2UR UR7, R59 ;  /* 0x000000003b0772ca */ /* 0x000fe200000e0000 */
[----:B------:R-:W-:Y:S01]  /*2d270*/  WARPGROUP.ARRIVE ;  /* 0x00000000000079c5 */ /* 0x000fe20000000000 */
[----:B------:R-:W-:Y:S01]  /*2d280*/  R2UR UR8, R4 ;  /* 0x00000000040872ca */ /* 0x000fe200000e0000 */
[----:B------:R-:W-:Y:S01]  /*2d290*/  IMAD.MOV.U32 R11, RZ, RZ, 0x1 ;  /* 0x00000001ff0b7424 */ /* 0x000fe200078e00ff */
[----:B------:R-:W-:-:S02]  /*2d2a0*/  R2UR UR6, R58 ;  /* 0x000000003a0672ca */ /* 0x000fc400000e0000 */
[C---:B------:R-:W-:Y:S02]  /*2d2b0*/  R2UR UR9, R5.reuse ;  /* 0x00000000050972ca */ /* 0x040fe400000e0000 */
[----:B------:R-:W-:Y:S02]  /*2d2c0*/  R2UR UR10, R4 ;  /* 0x00000000040a72ca */ /* 0x000fe400000e0000 */
[----:B------:R-:W-:Y:S02]  /*2d2d0*/  R2UR UR11, R5 ;  /* 0x00000000050b72ca */ /* 0x000fe400000e0000 */
[----:B---3--:R-:W-:Y:S02]  /*2d2e0*/  R2UR UR4, R20 ;  /* 0x00000000140472ca */ /* 0x008fe400000e0000 */
[----:B------:R-:W-:-:S13]  /*2d2f0*/  R2UR UR5, R21 ;  /* 0x00000000150572ca */ /* 0x000fda00000e0000 */
[----:B------:R-:W-:Y:S03]  /*2d300*/  HGMMA.64x64x16.F32 R24, gdesc[UR4], RZ, !UPT, gsb0 ;  /* 0x00e00000041879f0 */ /* 0x000fe6000c0008ff */
[----:B------:R-:W-:Y:S02]  /*2d310*/  WARPGROUP.DEPBAR.LE gsb0, 0x0 ;  /* 0x00008000000079c5 */ /* 0x000fe40000010000 */
[----:B------:R0:W-:Y:S04]  /*2d320*/  ST.E desc[UR8][R56.64], R11 ;  /* 0x0000000b38007985 */ /* 0x0001e8000c101908 */
[----:B------:R-:W2:Y:S01]  /*2d330*/  LD.E.64 R20, desc[UR10][R14.64] ;  /* 0x0000000a0e147980 */ /* 0x000ea2000c101b00 */
[----:B------:R-:W-:Y:S01]  /*2d340*/  VIADD R60, R58, 0x2 ;  /* 0x000000023a3c7836 */ /* 0x000fe20000000000 */
[----:B------:R-:W-:Y:S01]  /*2d350*/  WARPGROUP.ARRIVE ;  /* 0x00000000000079c5 */ /* 0x000fe20000000000 */
[----:B------:R-:W-:Y:S01]  /*2d360*/  IMAD.MOV.U32 R61, RZ, RZ, R59 ;  /* 0x000000ffff3d7224 */ /* 0x000fe200078e003b */
[----:B------:R-:W-:-:S02]  /*2d370*/  R2UR UR8, R4 ;  /* 0x00000000040872ca */ /* 0x000fc400000e0000 */
[----:B------:R-:W-:Y:S02]  /*2d380*/  R2UR UR6, R60 ;  /* 0x000000003c0672ca */ /* 0x000fe400000e0000 */
[----:B------:R-:W-:Y:S02]  /*2d390*/  R2UR UR7, R61 ;  /* 0x000000003d0772ca */ /* 0x000fe400000e0000 */
[C---:B------:R-:W-:Y:S02]  /*2d3a0*/  R2UR UR9, R5.reuse ;  /* 0x00000000050972ca */ /* 0x040fe400000e0000 */
[----:B------:R-:W-:Y:S02]  /*2d3b0*/  R2UR UR10, R4 ;  /* 0x00000000040a72ca */ /* 0x000fe400000e0000 */
[----:B------:R-:W-:Y:S01]  /*2d3c0*/  R2UR UR11, R5 ;  /* 0x00000000050b72ca */ /* 0x000fe200000e0000 */
[----:B--2---:R-:W-:Y:S01]  /*2d3d0*/  VIADD R20, R20, 0x2 ;  /* 0x0000000214147836 */ /* 0x004fe20000000000 */
[----:B------:R-:W-:-:S04]  /*2d3e0*/  R2UR UR5, R21 ;  /* 0x00000000150572ca */ /* 0x000fc800000e0000 */
[----:B------:R-:W-:-:S13]  /*2d3f0*/  R2UR UR4, R20 ;  /* 0x00000000140472ca */ /* 0x000fda00000e0000 */
[----:B------:R-:W-:Y:S03]  /*2d400*/  HGMMA.64x64x16.F32 R24, gdesc[UR4], R24, gsb0 ;  /* 0x00e00000041879f0 */ /* 0x000fe60008000818 */
        /* <DEDUP_REMOVED lines=20> */
[----:B------:R-:W-:Y:S01]  /*2d550*/  R2UR UR7, R59 ;  /* 0x000000003b0772ca */ /* 0x000fe200000e0000 */
[----:B------:R-:W-:Y:S01]  /*2d560*/  WARPGROUP.ARRIVE ;  /* 0x00000000000079c5 */ /* 0x000fe20000000000 */
[----:B------:R-:W-:-:S02]  /*2d570*/  R2UR UR8, R4 ;  /* 0x00000000040872ca */ /* 0x000fc400000e0000 */
        /* <DEDUP_REMOVED lines=8> */
[----:B------:R-:W2:Y:S01]  /*2d600*/  LDL.64 R20, [R7+0x40] ;  /* 0x0000400007147983 */ /* 0x000ea20000100a00 */
[----:B------:R-:W-:-:S02]  /*2d610*/  R2UR UR4, R4 ;  /* 0x00000000040472ca */ /* 0x000fc400000e0000 */
[----:B------:R-:W-:Y:S01]  /*2d620*/  R2UR UR5, R5 ;  /* 0x00000000050572ca */ /* 0x000fe200000e0000 */
[----:B------:R-:W3:-:S12]  /*2d630*/  LDL.64 R14, [R7] ;  /* 0x00000000070e7983 */ /* 0x000ed80000100a00 */
[----:B--2---:R-:W2:Y:S01]  /*2d640*/  LD.E R60, desc[UR4][R20.64] ;  /* 0x00000004143c7980 */ /* 0x004ea2000c101900 */
[C---:B------:R-:W-:Y:S02]  /*2d650*/  R2UR UR4, R4.reuse ;  /* 0x00000000040472ca */ /* 0x040fe400000e0000 */
[C---:B------:R-:W-:Y:S02]  /*2d660*/  R2UR UR5, R5.reuse ;  /* 0x00000000050572ca */ /* 0x040fe400000e0000 */
[----:B------:R-:W-:Y:S02]  /*2d670*/  R2UR UR6, R4 ;  /* 0x00000000040672ca */ /* 0x000fe400000e0000 */
[----:B------:R-:W-:Y:S01]  /*2d680*/  R2UR UR7, R5 ;  /* 0x00000000050772ca */ /* 0x000fe200000e0000 */
[----:B------:R-:W-:Y:S08]  /*2d690*/  BSSY B2, `(.L_x_5427) ;  /* 0x0000007000027945 */ /* 0x000ff00003800000 */
[----:B---3--:R0:W5:Y:S04]  /*2d6a0*/  LD.E R58, desc[UR4][R14.64] ;  /* 0x000000040e3a7980 */ /* 0x008168000c101900 */
[----:B------:R0:W5:Y:S01]  /*2d6b0*/  LD.E R59, desc[UR6][R14.64+0x4] ;  /* 0x000004060e3b7980 */ /* 0x000162000c101900 */
[----:B--2---:R-:W-:-:S04]  /*2d6c0*/  LOP3.LUT R60, R60, 0x1, RZ, 0xfc, !PT ;  /* 0x000000013c3c7812 */ /* 0x004fc800078efcff */
[----:B------:R-:W-:-:S13]  /*2d6d0*/  ISETP.NE.AND P0, PT, R60, 0x3, PT ;  /* 0x000000033c00780c */ /* 0x000fda0003f05270 */
[----:B0-----:R-:W-:Y:S05]  /*2d6e0*/  @!P0 BRA `(.L_x_5428) ;  /* 0x0000000000048947 */ /* 0x001fea0003800000 */
[----:B------:R-:W-:Y:S01]  /*2d6f0*/  BPT.TRAP 0x1 ;  /* 0x000000040000795c */ /* 0x000fe20000300000 */
.L_x_5428:
[----:B------:R-:W-:Y:S05]  /*2d700*/  BSYNC B2 ;  /* 0x0000000000027941 */ /* 0x000fea0003800000 */
.L_x_5427:
        /* <DEDUP_REMOVED lines=17> */
.L_x_5430:
[----:B------:R-:W-:Y:S05]  /*2d820*/  BSYNC B2 ;  /* 0x0000000000027941 */ /* 0x000fea0003800000 */
.L_x_5429:
        /* <DEDUP_REMOVED lines=10> */
.L_x_5432:
[----:B------:R-:W-:Y:S05]  /*2d8d0*/  BSYNC B2 ;  /* 0x0000000000027941 */ /* 0x000fea0003800000 */
.L_x_5431:
[----:B------:R-:W2:Y:S04]  /*2d8e0*/  LDL.64 R60, [R7] ;  /* 0x00000000073c7983 */ /* 0x000ea80000100a00 */
[----:B------:R-:W0:Y:S04]  /*2d8f0*/  LDL.64 R58, [R7+0x58] ;  /* 0x00005800073a7983 */ /* 0x000e280000100a00 */
[----:B------:R-:W3:Y:S04]  /*2d900*/  LDL.64 R14, [R7+0x48] ;  /* 0x00004800070e7983 */ /* 0x000ee80000100a00 */
[----:B------:R-:W4:Y:S01]  /*2d910*/  LDL.64 R20, [R7+0x50] ;  /* 0x0000500007147983 */ /* 0x000f220000100a00 */
[----:B------:R-:W-:-:S02]  /*2d920*/  R2UR UR6, R4 ;  /* 0x00000000040672ca */ /* 0x000fc400000e0000 */
[C---:B------:R-:W-:Y:S02]  /*2d930*/  R2UR UR7, R5.reuse ;  /* 0x00000000050772ca */ /* 0x040fe400000e0000 */
[----:B------:R-:W-:Y:S02]  /*2d940*/  R2UR UR4, R4 ;  /* 0x00000000040472ca */ /* 0x000fe400000e0000 */
[----:B------:R-:W-:-:S09]  /*2d950*/  R2UR UR5, R5 ;  /* 0x00000000050572ca */ /* 0x000fd200000e0000 */
[----:B--2---:R-:W2:Y:S04]  /*2d960*/  LD.E R61, desc[UR6][R60.64] ;  /* 0x000000063c3d7980 */ /* 0x004ea8000c101900 */
[----:B0----5:R-:W2:Y:S01]  /*2d970*/  LD.E.64 R56, desc[UR4][R58.64] ;  /* 0x000000043a387980 */ /* 0x021ea2000c101b00 */
[----:B------:R-:W-:Y:S05]  /*2d980*/  WARPSYNC.ALL ;  /* 0x0000000000007948 */ /* 0x000fea0003800000 */
[----:B------:R-:W-:-:S02]  /*2d990*/  R2UR UR6, R4 ;  /* 0x00000000040672ca */ /* 0x000fc400000e0000 */
[C---:B------:R-:W-:Y:S02]  /*2d9a0*/  R2UR UR7, R5.reuse ;  /* 0x00000000050772ca */ /* 0x040fe400000e0000 */
[----:B------:R-:W-:Y:S02]  /*2d9b0*/  R2UR UR4, R4 ;  /* 0x00000000040472ca */ /* 0x000fe400000e0000 */
[----:B------:R-:W-:-:S09]  /*2d9c0*/  R2UR UR5, R5 ;  /* 0x00000000050572ca */ /* 0x000fd200000e0000 */
[----:B---3--:R-:W3:Y:S04]  /*2d9d0*/  LD.E R64, desc[UR6][R14.64] ;  /* 0x000000060e407980 */ /* 0x008ee8000c101900 */
[----:B----4-:R-:W4:Y:S01]  /*2d9e0*/  LD.E.64 R62, desc[UR4][R20.64] ;  /* 0x00000004143e7980 */ /* 0x010f22000c101b00 */
[----:B------:R-:W-:Y:S01]  /*2d9f0*/  WARPGROUP.ARRIVE ;  /* 0x00000000000079c5 */ /* 0x000fe20000000000 */
[C---:B------:R-:W-:Y:S02]  /*2da00*/  R2UR UR8, R4.reuse ;  /* 0x00000000040872ca */ /* 0x040fe400000e0000 */
[----:B------:R-:W-:Y:S02]  /*2da10*/  R2UR UR9, R5 ;  /* 0x00000000050972ca */ /* 0x000fe400000e0000 */
[----:B------:R-:W-:-:S02]  /*2da20*/  R2UR UR10, R4 ;  /* 0x00000000040a72ca */ /* 0x000fc400000e0000 */
[----:B------:R-:W-:Y:S01]  /*2da30*/  R2UR UR11, R5 ;  /* 0x00000000050b72ca */ /* 0x000fe200000e0000 */
[----:B--2---:R-:W-:Y:S01]  /*2da40*/  IMAD R56, R61, 0x1000, R56 ;  /* 0x000010003d387824 */ /* 0x004fe200078e0238 */
[----:B------:R-:W-:-:S04]  /*2da50*/  R2UR UR7, R57 ;  /* 0x00000000390772ca */ /* 0x000fc800000e0000 */
[----:B------:R-:W-:Y:S02]  /*2da60*/  R2UR UR6, R56 ;  /* 0x00000000380672ca */ /* 0x000fe400000e0000 */
[----:B---3--:R-:W-:Y:S02]  /*2da70*/  ISETP.NE.U32.AND P0, PT, R64, RZ, PT ;  /* 0x000000ff4000720c */ /* 0x008fe40003f05070 */
[----:B----4-:R-:W-:Y:S02]  /*2da80*/  R2UR UR4, R62 ;  /* 0x000000003e0472ca */ /* 0x010fe400000e0000 */
[----:B------:R-:W-:-:S09]  /*2da90*/  R2UR UR5, R63 ;  /* 0x000000003f0572ca */ /* 0x000fd200000e0000 */
[----:B------:R-:W-:-:S05]  /*2daa0*/  VOTEU.ANY UP0, P0 ;  /* 0x00000000003f7886 */ /* 0x000fca0000000100 */
[----:B------:R-:W-:Y:S03]  /*2dab0*/  HGMMA.64x64x16.F32 R24, gdesc[UR4], R24, UP0, gsb0 ;  /* 0x00e00000041879f0 */ /* 0x000fe6000b800818 */
[----:B------:R-:W-:Y:S02]  /*2dac0*/  WARPGROUP.DEPBAR.LE gsb0, 0x0 ;  /* 0x00008000000079c5 */ /* 0x000fe40000010000 */
[----:B------:R-:W-:Y:S04]  /*2dad0*/  ST.E desc[UR8][R14.64], R11 ;  /* 0x0000000b0e007985 */ /* 0x000fe8000c101908 */
        /* <DEDUP_REMOVED lines=242> */
[----:B------:R-:W-:Y:S01]  /*2ea00*/  UMOV UR8, 0x1 ;  /* 0x0000000100087882 */ /* 0x000fe20000000000 */
[----:B------:R-:W-:Y:S01]  /*2ea10*/  IMAD.MOV.U32 R61, RZ, RZ, R57 ;  /* 0x000000ffff3d7224 */ /* 0x000fe200078e0039 */
[----:B------:R-:W0:Y:S01]  /*2ea20*/  S2R R62, SR_TID.X ;  /* 0x00000000003e7919 */ /* 0x000e220000002100 */
[----:B------:R-:W-:Y:S01]  /*2ea30*/  UISETP.NE.U32.AND UP0, UPT, UR8, URZ, UPT ;  /* 0x0000003f0800728c */ /* 0x000fe2000bf05070 */
[----:B------:R-:W-:Y:S01]  /*2ea40*/  WARPGROUP.ARRIVE ;  /* 0x00000000000079c5 */ /* 0x000fe20000000000 */
[----:B------:R-:W-:-:S02]  /*2ea50*/  R2UR UR10, R4 ;  /* 0x00000000040a72ca */ /* 0x000fc400000e0000 */
[----:B------:R-:W-:Y:S02]  /*2ea60*/  R2UR UR7, R61 ;  /* 0x000000003d0772ca */ /* 0x000fe400000e0000 */
[C---:B------:R-:W-:Y:S02]  /*2ea70*/  R2UR UR11, R5.reuse ;  /* 0x00000000050b72ca */ /* 0x040fe400000e0000 */
[----:B------:R-:W-:Y:S02]  /*2ea80*/  R2UR UR12, R4 ;  /* 0x00000000040c72ca */ /* 0x000fe400000e0000 */
[----:B------:R-:W-:Y:S02]  /*2ea90*/  R2UR UR13, R5 ;  /* 0x00000000050d72ca */ /* 0x000fe400000e0000 */
[----:B0-----:R-:W-:-:S06]  /*2eaa0*/  SHF.R.U32.HI R62, RZ, 0x7, R62 ;  /* 0x00000007ff3e7819 */ /* 0x001fcc000001163e */
[----:B------:R-:W0:Y:S02]  /*2eab0*/  SHFL.IDX PT, R62, R62, RZ, 0x1f ;  /* 0x00001fff3e3e7589 */ /* 0x000e2400000e0000 */
[----:B0-----:R-:W-:-:S04]  /*2eac0*/  ISETP.GT.AND P0, PT, R62, 0x7f, PT ;  /* 0x0000007f3e00780c */ /* 0x001fc80003f04270 */
[----:B------:R-:W-:-:S05]  /*2ead0*/  SEL R63, RZ, 0x2, !P0 ;  /* 0x00000002ff3f7807 */ /* 0x000fca0004000000 */
[----:B------:R-:W-:-:S05]  /*2eae0*/  IMAD.IADD R60, R63, 0x1, R64 ;  /* 0x000000013f3c7824 */ /* 0x000fca00078e0240 */
[----:B------:R-:W-:Y:S02]  /*2eaf0*/  R2UR UR6, R60 ;  /* 0x000000003c0672ca */ /* 0x000fe400000e0000 */
[----:B--2---:R-:W-:Y:S02]  /*2eb00*/  IADD3 R58, R63, 0x800, R58 ;  /* 0x000008003f3a7810 */ /* 0x004fe40007ffe03a */
[----:B------:R-:W-:Y:S02]  /*2eb10*/  R2UR UR5, R59 ;  /* 0x000000003b0572ca */ /* 0x000fe400000e0000 */
[----:B------:R-:W-:-:S13]  /*2eb20*/  R2UR UR4, R58 ;  /* 0x000000003a0472ca */ /* 0x000fda00000e0000 */
[----:B------:R-:W-:Y:S03]  /*2eb30*/  HGMMA.64x64x16.F32 R24, gdesc[UR4], R24, UP0, gsb0 ;  /* 0x00e00000041879f0 */ /* 0x000fe6000b800818 */
[----:B------:R-:W-:Y:S02]  /*2eb40*/  WARPGROUP.DEPBAR.LE gsb0, 0x0 ;  /* 0x00008000000079c5 */ /* 0x000fe40000010000 */
[----:B------:R0:W-:Y:S04]  /*2eb50*/  ST.E desc[UR10][R14.64], R11 ;  /* 0x0000000b0e007985 */ /* 0x0001e8000c10190a */
[----:B------:R-:W2:Y:S01]  /*2eb60*/  LD.E.64 R58, desc[UR12][R20.64] ;  /* 0x0000000c143a7980 */ /* 0x000ea2000c101b00 */
[----:B------:R-:W-:Y:S01]  /*2eb70*/  IMAD.MOV.U32 R67, RZ, RZ, 0x4 ;  /* 0x00000004ff437424 */ /* 0x000fe200078e00ff */
[----:B------:R-:W-:Y:S01]  /*2eb80*/  WARPGROUP.ARRIVE ;  /* 0x00000000000079c5 */ /* 0x000fe20000000000 */
[----:B------:R-:W-:Y:S01]  /*2eb90*/  IMAD.MOV.U32 R61, RZ, RZ, R57 ;  /* 0x000000ffff3d7224 */ /* 0x000fe200078e0039 */
[----:B------:R-:W-:-:S02]  /*2eba0*/  R2UR UR8, R4 ;  /* 0x00000000040872ca */ /* 0x000fc400000e0000 */
[----:B------:R-:W-:Y:S02]  /*2ebb0*/  SEL R65, R67, 0x2, P0 ;  /* 0x0000000243417807 */ /* 0x000fe40000000000 */
[----:B------:R-:W-:Y:S02]  /*2ebc0*/  R2UR UR7, R61 ;  /* 0x000000003d0772ca */ /* 0x000fe400000e0000 */
[C---:B------:R-:W-:Y:S01]  /*2ebd0*/  R2UR UR9, R5.reuse ;  /* 0x00000000050972ca */ /* 0x040fe200000e0000 */
[----:B------:R-:W-:Y:S01]  /*2ebe0*/  IMAD.IADD R60, R64, 0x1, R65 ;  /* 0x00000001403c7824 */ /* 0x000fe200078e0241 */
[----:B------:R-:W-:Y:S02]  /*2ebf0*/  R2UR UR10, R4 ;  /* 0x00000000040a72ca */ /* 0x000fe400000e0000 */
[----:B------:R-:W-:Y:S02]  /*2ec00*/  R2UR UR11, R5 ;  /* 0x00000000050b72ca */ /* 0x000fe400000e0000 */
[----:B------:R-:W-:-:S02]  /*2ec10*/  R2UR UR6, R60 ;  /* 0x000000003c0672ca */ /* 0x000fc400000e0000 */
[----:B--2---:R-:W-:Y:S02]  /*2ec20*/  IADD3 R58, R65, 0x800, R58 ;  /* 0x00000800413a7810 */ /* 0x004fe40007ffe03a */
[----:B------:R-:W-:Y:S02]  /*2ec30*/  R2UR UR5, R59 ;  /* 0x000000003b0572ca */ /* 0x000fe400000e0000 */
[----:B------:R-:W-:-:S13]  /*2ec40*/  R2UR UR4, R58 ;  /* 0x000000003a0472ca */ /* 0x000fda00000e0000 */
[----:B------:R-:W-:Y:S03]  /*2ec50*/  HGMMA.64x64x16.F32 R24, gdesc[UR4], R24, gsb0 ;  /* 0x00e00000041879f0 */ /* 0x000fe60008000818 */
[----:B------:R-:W-:Y:S02]  /*2ec60*/  WARPGROUP.DEPBAR.LE gsb0, 0x0 ;  /* 0x00008000000079c5 */ /* 0x000fe40000010000 */
[----:B------:R0:W-:Y:S04]  /*2ec70*/  ST.E desc[UR8][R14.64], R11 ;  /* 0x0000000b0e007985 */ /* 0x0001e8000c101908 */
[----:B------:R-:W2:Y:S01]  /*2ec80*/  LD.E.64 R58, desc[UR10][R20.64] ;  /* 0x0000000a143a7980 */ /* 0x000ea2000c101b00 */
[----:B------:R-:W-:Y:S01]  /*2ec90*/  SEL R67, R67, 0x6, !P0 ;  /* 0x0000000643437807 */ /* 0x000fe20004000000 */
[----:B------:R-:W-:Y:S01]  /*2eca0*/  IMAD.MOV.U32 R61, RZ, RZ, R57 ;  /* 0x000000ffff3d7224 */ /* 0x000fe200078e0039 */
[----:B------:R-:W-:Y:S01]  /*2ecb0*/  WARPGROUP.ARRIVE ;  /* 0x00000000000079c5 */ /* 0x000fe20000000000 */
[----:B------:R-:W-:-:S02]  /*2ecc0*/  R2UR UR8, R4 ;  /* 0x00000000040872ca */ /* 0x000fc400000e0000 */
[----:B------:R-:W-:Y:S01]  /*2ecd0*/  IMAD.IADD R60, R64, 0x1, R67 ;  /* 0x00000001403c7824 */ /* 0x000fe200078e0243 */
[----:B------:R-:W-:Y:S02]  /*2ece0*/  R2UR UR7, R61 ;  /* 0x000000003d0772ca */ /* 0x000fe400000e0000 */
[C---:B------:R-:W-:Y:S02]  /*2ecf0*/  R2UR UR9, R5.reuse ;  /* 0x00000000050972ca */ /* 0x040fe400000e0000 */
[----:B------:R-:W-:Y:S02]  /*2ed00*/  R2UR UR6, R60 ;  /* 0x000000003c0672ca */ /* 0x000fe400000e0000 */
[----:B------:R-:W-:Y:S02]  /*2ed10*/  R2UR UR10, R4 ;  /* 0x00000000040a72ca */ /* 0x000fe400000e0000 */
[----:B------:R-:W-:Y:S02]  /*2ed20*/  R2UR UR11, R5 ;  /* 0x00000000050b72ca */ /* 0x000fe400000e0000 */
[----:B--2---:R-:W-:-:S02]  /*2ed30*/  IADD3 R58, R67, 0x800, R58 ;  /* 0x00000800433a7810 */ /* 0x004fc40007ffe03a */
[----:B------:R-:W-:Y:S02]  /*2ed40*/  R2UR UR5, R59 ;  /* 0x000000003b0572ca */ /* 0x000fe400000e0000 */
[----:B------:R-:W-:-:S13]  /*2ed50*/  R2UR UR4, R58 ;  /* 0x000000003a0472ca */ /* 0x000fda00000e0000 */
[----:B------:R-:W-:Y:S03]  /*2ed60*/  HGMMA.64x64x16.F32 R24, gdesc[UR4], R24, gsb0 ;  /* 0x00e00000041879f0 */ /* 0x000fe60008000818 */
[----:B------:R-:W-:Y:S02]  /*2ed70*/  WARPGROUP.DEPBAR.LE gsb0, 0x0 ;  /* 0x00008000000079c5 */ /* 0x000fe40000010000 */
[----:B------:R0:W-:Y:S04]  /*2ed80*/  ST.E desc[UR8][R14.64], R11 ;  /* 0x0000000b0e007985 */ /* 0x0001e8000c101908 */
[----:B------:R-:W2:Y:S01]  /*2ed90*/  LD.E.64 R68, desc[UR10][R20.64] ;  /* 0x0000000a14447980 */ /* 0x000ea2000c101b00 */
[----:B------:R-:W-:Y:S01]  /*2eda0*/  IMAD.MOV.U32 R58, RZ, RZ, 0x28 ;  /* 0x00000028ff3a7424 */ /* 0x000fe200078e00ff */
[----:B------:R-:W-:Y:S01]  /*2edb0*/  WARPGROUP.ARRIVE ;  /* 0x00000000000079c5 */ /* 0x000fe20000000000 */
[----:B------:R-:W-:Y:S01]  /*2edc0*/  IMAD.MOV.U32 R59, RZ, RZ, 0xa00 ;  /* 0x00000a00ff3b7424 */ /* 0x000fe200078e00ff */
[----:B------:R-:W-:Y:S01]  /*2edd0*/  R2UR UR8, R4 ;  /* 0x00000000040872ca */ /* 0x000fe200000e0000 */
[----:B------:R-:W-:Y:S01]  /*2ede0*/  IMAD.MOV.U32 R61, RZ, RZ, R57 ;  /* 0x000000ffff3d7224 */ /* 0x000fe200078e0039 */
[----:B------:R-:W-:-:S02]  /*2edf0*/  SEL R58, R58, 0x26, P0 ;  /* 0x000000263a3a7807 */ /* 0x000fc40000000000 */
[----:B------:R-:W-:Y:S02]  /*2ee00*/  SEL R59, R59, 0x980, P0 ;  /* 0x000009803b3b7807 */ /* 0x000fe40000000000 */
[----:B------:R-:W-:Y:S02]  /*2ee10*/  R2UR UR7, R61 ;  /* 0x000000003d0772ca */ /* 0x000fe400000e0000 */
[C---:B------:R-:W-:Y:S01]  /*2ee20*/  R2UR UR9, R5.reuse ;  /* 0x00000000050972ca */ /* 0x040fe200000e0000 */
[----:B------:R-:W-:Y:S01]  /*2ee30*/  IMAD.IADD R58, R58, 0x1, R59 ;  /* 0x000000013a3a7824 */ /* 0x000fe200078e023b */
[----:B------:R-:W-:Y:S02]  /*2ee40*/  R2UR UR10, R4 ;  /* 0x00000000040a72ca */ /* 0x000fe400000e0000 */
[----:B------:R-:W-:Y:S02]  /*2ee50*/  R2UR UR11, R5 ;  /* 0x00000000050b72ca */ /* 0x000fe400000e0000 */
[----:B------:R-:W-:-:S05]  /*2ee60*/  LOP3.LUT R59, R58, 0xa06, RZ, 0xc0, !PT ;  /* 0x00000a063a3b7812 */ /* 0x000fca00078ec0ff */
[----:B------:R-:W-:-:S05]  /*2ee70*/  IMAD.IADD R60, R56, 0x1, R59 ;  /* 0x00000001383c7824 */ /* 0x000fca00078e023b */
[----:B------:R-:W-:Y:S01]  /*2ee80*/  R2UR UR6, R60 ;  /* 0x000000003c0672ca */ /* 0x000fe200000e0000 */
[----:B--2---:R-:W-:Y:S02]  /*2ee90*/  IMAD.IADD R58, R59, 0x1, R68 ;  /* 0x000000013b3a7824 */ /* 0x004fe400078e0244 */
[----:B------:R-:W-:-:S03]  /*2eea0*/  IMAD.MOV.U32 R59, RZ, RZ, R69 ;  /* 0x000000ffff3b7224 */ /* 0x000fc600078e0045 */
[----:B------:R-:W-:Y:S02]  /*2eeb0*/  R2UR UR4, R58 ;  /* 0x000000003a0472ca */ /* 0x000fe400000e0000 */
        /* <DEDUP_REMOVED lines=8> */
[----:B------:R-:W-:Y:S01]  /*2ef40*/  R2UR UR8, R4 ;  /* 0x00000000040872ca */ /* 0x000fe200000e0000 */
[----:B------:R-:W-:Y:S01]  /*2ef50*/  IMAD.IADD R60, R63, 0x1, R62 ;  /* 0x000000013f3c7824 */ /* 0x000fe200078e023e */
[----:B------:R-:W-:-:S02]  /*2ef60*/  R2UR UR9, R5 ;  /* 0x00000000050972ca */ /* 0x000fc400000e0000 */
[----:B------:R-:W-:Y:S02]  /*2ef70*/  R2UR UR7, R61 ;  /* 0x000000003d0772ca */ /* 0x000fe400000e0000 */
[----:B------:R-:W-:Y:S02]  /*2ef80*/  R2UR UR6, R60 ;  /* 0x000000003c0672ca */ /* 0x000fe400000e0000 */
[----:B------:R-:W-:Y:S02]  /*2ef90*/  R2UR UR10, R4 ;  /* 0x00000000040a72ca */ /* 0x000fe400000e0000 */
[----:B------:R-:W-:Y:S02]  /*2efa0*/  R2UR UR11, R5 ;  /* 0x00000000050b72ca */ /* 0x000fe400000e0000 */
[----:B--2---:R-:W-:Y:S02]  /*2efb0*/  IADD3 R58, R63, 0xa00, R58 ;  /* 0x00000a003f3a7810 */ /* 0x004fe40007ffe03a */
[----:B------:R-:W-:-:S02]  /*2efc0*/  R2UR UR5, R59 ;  /* 0x000000003b0572ca */ /* 0x000fc400000e0000 */
[----:B------:R-:W-:-:S13]  /*2efd0*/  R2UR UR4, R58 ;  /* 0x000000003a0472ca */ /* 0x000fda00000e0000 */
[----:B------:R-:W-:Y:S03]  /*2efe0*/  HGMMA.64x64x16.F32 R24, gdesc[UR4], R24, gsb0 ;  /* 0x00e00000041879f0 */ /* 0x000fe60008000818 */
[----:B------:R-:W-:Y:S02]  /*2eff0*/  WARPGROUP.DEPBAR.LE gsb0, 0x0 ;  /* 0x00008000000079c5 */ /* 0x000fe40000010000 */
[----:B------:R0:W-:Y:S04]  /*2f000*/  ST.E desc[UR8][R14.64], R11 ;  /* 0x0000000b0e007985 */ /* 0x0001e8000c101908 */
[----:B------:R-:W2:Y:S01]  /*2f010*/  LD.E.64 R58, desc[UR10][R20.64] ;  /* 0x0000000a143a7980 */ /* 0x000ea2000c101b00 */
[----:B------:R-:W-:Y:S01]  /*2f020*/  IMAD.IADD R60, R65, 0x1, R62 ;  /* 0x00000001413c7824 */ /* 0x000fe200078e023e */
[----:B------:R-:W-:Y:S01]  /*2f030*/  WARPGROUP.ARRIVE ;  /* 0x00000000000079c5 */ /* 0x000fe20000000000 */
[----:B------:R-:W-:Y:S01]  /*2f040*/  IMAD.MOV.U32 R61, RZ, RZ, R57 ;  /* 0x000000ffff3d7224 */ /* 0x000fe200078e0039 */
[----:B------:R-:W-:-:S02]  /*2f050*/  R2UR UR8, R4 ;  /* 0x00000000040872ca */ /* 0x000fc400000e0000 */
[----:B------:R-:W-:Y:S02]  /*2f060*/  R2UR UR6, R60 ;  /* 0x000000003c0672ca */ /* 0x000fe400000e0000 */
[----:B------:R-:W-:Y:S02]  /*2f070*/  R2UR UR7, R61 ;  /* 0x000000003d0772ca */ /* 0x000fe400000e0000 */
[C---:B------:R-:W-:Y:S02]  /*2f080*/  R2UR UR9, R5.reuse ;  /* 0x00000000050972ca */ /* 0x040fe400000e0000 */
        /* <DEDUP_REMOVED lines=172> */
[----:B------:R-:W-:-:S02]  /*2fb50*/  R2UR UR8, R4 ;  /* 0x00000000040872ca */ /* 0x000fc400000e0000 */
[----:B------:R-:W-:Y:S02]  /*2fb60*/  SEL R58, R58, 0x3e, P0 ;  /* 0x0000003e3a3a7807 */ /* 0x000fe40000000000 */
[----:B------:R-:W-:Y:S02]  /*2fb70*/  SEL R59, R59, 0xf80, P0 ;  /* 0x00000f803b3b7807 */ /* 0x000fe40000000000 */
[----:B------:R-:W-:-:S03]  /*2fb80*/  R2UR UR9, R5 ;  /* 0x00000000050972ca */ /* 0x000fc600000e0000 */
[----:B------:R-:W-:-:S05]  /*2fb90*/  IMAD.IADD R58, R58, 0x1, R59 ;  /* 0x000000013a3a7824 */ /* 0x000fca00078e023b */
[----:B------:R-:W-:-:S05]  /*2fba0*/  LOP3.LUT R59, R58, 0x1e06, RZ, 0xc0, !PT ;  /* 0x00001e063a3b7812 */ /* 0x000fca00078ec0ff */
[----:B------:R-:W-:-:S05]  /*2fbb0*/  IMAD.IADD R58, R56, 0x1, R59 ;  /* 0x00000001383a7824 */ /* 0x000fca00078e023b */
[----:B------:R-:W-:Y:S01]  /*2fbc0*/  R2UR UR6, R58 ;  /* 0x000000003a0672ca */ /* 0x000fe200000e0000 */
[----:B--2---:R-:W-:Y:S02]  /*2fbd0*/  IMAD.IADD R56, R59, 0x1, R20 ;  /* 0x000000013b387824 */ /* 0x004fe400078e0214 */
[----:B------:R-:W-:Y:S02]  /*2fbe0*/  IMAD.MOV.U32 R59, RZ, RZ, R57 ;  /* 0x000000ffff3b7224 */ /* 0x000fe400078e0039 */
[----:B------:R-:W-:Y:S01]  /*2fbf0*/  IMAD.MOV.U32 R57, RZ, RZ, R21 ;  /* 0x000000ffff397224 */ /* 0x000fe200078e0015 */
[----:B------:R-:W-:Y:S02]  /*2fc00*/  R2UR UR4, R56 ;  /* 0x00000000380472ca */ /* 0x000fe400000e0000 */
[----:B------:R-:W-:Y:S02]  /*2fc10*/  R2UR UR7, R59 ;  /* 0x000000003b0772ca */ /* 0x000fe400000e0000 */
        /* <DEDUP_REMOVED lines=9> */
[----:B------:R-:W-:Y:S02]  /*2fcb0*/  R2UR UR4, R4 ;  /* 0x00000000040472ca */ /* 0x000fe400000e0000 */
[----:B------:R-:W-:Y:S01]  /*2fcc0*/  R2UR UR5, R5 ;  /* 0x00000000050572ca */ /* 0x000fe200000e0000 */
[----:B------:R-:W-:-:S12]  /*2fcd0*/  BSSY B2, `(.L_x_5434) ;  /* 0x0000006000027945 */ /* 0x000fd80003800000 */
[----:B---3--:R0:W5:Y:S01]  /*2fce0*/  LD.E R20, desc[UR4][R20.64] ;  /* 0x0000000414147980 */ /* 0x008162000c101900 */
[----:B--2---:R-:W-:-:S04]  /*2fcf0*/  LOP3.LUT R58, R58, 0x1, RZ, 0xfc, !PT ;  /* 0x000000013a3a7812 */ /* 0x004fc800078efcff */
[----:B------:R-:W-:-:S13]  /*2fd00*/  ISETP.NE.AND P0, PT, R58, 0x3, PT ;  /* 0x000000033a00780c */ /* 0x000fda0003f05270 */
[----:B0-----:R-:W-:Y:S05]  /*2fd10*/  @!P0 BRA `(.L_x_5435) ;  /* 0x0000000000048947 */ /* 0x001fea0003800000 */
[----:B------:R-:W-:Y:S01]  /*2fd20*/  BPT.TRAP 0x1 ;  /* 0x000000040000795c */ /* 0x000fe20000300000 */
.L_x_5435:
[----:B------:R-:W-:Y:S05]  /*2fd30*/  BSYNC B2 ;  /* 0x0000000000027941 */ /* 0x000fea0003800000 */
.L_x_5434:
[C---:B------:R-:W-:Y:S02]  /*2fd40*/  R2UR UR6, R4.reuse ;  /* 0x00000000040672ca */ /* 0x040fe400000e0000 */
[C---:B------:R-:W-:Y:S02]  /*2fd50*/  R2UR UR7, R5.reuse ;  /* 0x00000000050772ca */ /* 0x040fe400000e0000 */
[----:B------:R-:W-:Y:S02]  /*2fd60*/  R2UR UR4, R4 ;  /* 0x00000000040472ca */ /* 0x000fe400000e0000 */
[----:B------:R-:W-:-:S09]  /*2fd70*/  R2UR UR5, R5 ;  /* 0x00000000050572ca */ /* 0x000fd200000e0000 */
[----:B------:R-:W2:Y:S04]  /*2fd80*/  LD.E.64 R14, desc[UR6][R56.64+0x20] ;  /* 0x00002006380e7980 */ /* 0x000ea8000c101b00 */
[----:B------:R-:W3:Y:S01]  /*2fd90*/  LD.E R11, desc[UR4][R56.64+0xc] ;  /* 0x00000c04380b7980 */ /* 0x000ee2000c101900 */
[----:B--2---:R-:W-:-:S05]  /*2fda0*/  MOV R15, R14 ;  /* 0x0000000e000f7202 */ /* 0x004fca0000000f00 */
[----:B-----5:R-:W-:-:S05]  /*2fdb0*/  IMAD R20, R20, 0x8, R15 ;  /* 0x0000000814147824 */ /* 0x020fca00078e020f */
[----:B---3--:R-:W-:-:S04]  /*2fdc0*/  PRMT R11, R11, 0x654, R20 ;  /* 0x000006540b0b7816 */ /* 0x008fc80000000014 */
[----:B------:R0:W-:Y:S01]  /*2fdd0*/  SYNCS.ARRIVE.TRANS64.RED.A1T0 RZ, [R11+URZ], RZ ;  /* 0x000000ff0bff79a7 */ /* 0x0001e2000810043f */
[----:B------:R-:W2:Y:S04]  /*2fde0*/  LDL.64 R14, [R7+0x68] ;  /* 0x00006800070e7983 */ /* 0x000ea80000100a00 */
[----:B------:R-:W3:Y:S04]  /*2fdf0*/  LD.E R21, desc[UR4][R8.64] ;  /* 0x0000000408157980 */ /* 0x000ee8000c101900 */
[----:B0-----:R-:W4:Y:S04]  /*2fe00*/  LD.E R11, desc[UR4][R8.64+0x24] ;  /* 0x00002404080b7980 */ /* 0x001f28000c101900 */
[----:B------:R-:W3:Y:S04]  /*2fe10*/  LD.E R58, desc[UR4][R12.64] ;  /* 0x000000040c3a7980 */ /* 0x000ee8000c101900 */
[----:B--2---:R-:W2:Y:S01]  /*2fe20*/  LD.E.64 R14, desc[UR4][R14.64] ;  /* 0x000000040e0e7980 */ /* 0x004ea2000c101b00 */
[----:B----4-:R-:W-:-:S13]  /*2fe30*/  ISETP.NE.AND P0, PT, R11, 0x1, PT ;  /* 0x000000010b00780c */ /* 0x010fda0003f05270 */
[C---:B------:R-:W-:Y:S02]  /*2fe40*/  @P0 R2UR UR6, R4.reuse ;  /* 0x00000000040602ca */ /* 0x040fe400000e0000 */
[C---:B------:R-:W-:Y:S02]  /*2fe50*/  @P0 R2UR UR7, R5.reuse ;  /* 0x00000000050702ca */ /* 0x040fe400000e0000 */
[C---:B------:R-:W-:Y:S02]  /*2fe60*/  R2UR UR14, R4.reuse ;  /* 0x00000000040e72ca */ /* 0x040fe400000e0000 */
[----:B------:R-:W-:Y:S02]  /*2fe70*/  R2UR UR15, R5 ;  /* 0x00000000050f72ca */ /* 0x000fe400000e0000 */
[----:B------:R-:W-:-:S07]  /*2fe80*/  R2UR UR10, R4 ;  /* 0x00000000040a72ca */ /* 0x000fce00000e0000 */
[----:B------:R-:W4:Y:S01]  /*2fe90*/  @P0 LD.E R59, desc[UR6][R8.64+0x2c] ;  /* 0x00002c06083b0980 */ /* 0x000f22000c101900 */
[C---:B------:R-:W-:Y:S02]  /*2fea0*/  R2UR UR6, R4.reuse ;  /* 0x00000000040672ca */ /* 0x040fe400000e0000 */
[C---:B------:R-:W-:Y:S01]  /*2feb0*/  R2UR UR7, R5.reuse ;  /* 0x00000000050772ca */ /* 0x040fe200000e0000 */
[----:B------:R-:W4:Y:S01]  /*2fec0*/  LD.E R12, desc[UR14][R8.64+0x18] ;  /* 0x0000180e080c7980 */ /* 0x000f22000c101900 */
[C---:B------:R-:W-:Y:S02]  /*2fed0*/  R2UR UR11, R5.reuse ;  /* 0x00000000050b72ca */ /* 0x040fe400000e0000 */
[C---:B------:R-:W-:Y:S02]  /*2fee0*/  R2UR UR8, R4.reuse ;  /* 0x00000000040872ca */ /* 0x040fe400000e0000 */
[----:B------:R-:W-:Y:S02]  /*2fef0*/  R2UR UR9, R5 ;  /* 0x00000000050972ca */ /* 0x000fe400000e0000 */
[----:B------:R-:W-:-:S02]  /*2ff00*/  R2UR UR12, R4 ;  /* 0x00000000040c72ca */ /* 0x000fc400000e0000 */
[----:B------:R-:W-:-:S03]  /*2ff10*/  R2UR UR13, R5 ;  /* 0x00000000050d72ca */ /* 0x000fc600000e0000 */
[----:B------:R-:W4:Y:S04]  /*2ff20*/  LD.E R56, desc[UR6][R8.64+0x4] ;  /* 0x0000040608387980 */ /* 0x000f28000c101900 */
[----:B------:R-:W4:Y:S04]  /*2ff30*/  LD.E R61, desc[UR10][R8.64+0xc] ;  /* 0x00000c0a083d7980 */ /* 0x000f28000c101900 */
[----:B------:R-:W4:Y:S04]  /*2ff40*/  LD.E R62, desc[UR8][R8.64+0x10] ;  /* 0x00001008083e7980 */ /* 0x000f28000c101900 */
[----:B------:R-:W4:Y:S04]  /*2ff50*/  LD.E R63, desc[UR12][R8.64+0x14] ;  /* 0x0000140c083f7980 */ /* 0x000f28000c101900 */
[----:B--2---:R3:W2:Y:S01]  /*2ff60*/  LD.E R20, desc[UR4][R14.64] ;  /* 0x000000040e147980 */ /* 0x0046a2000c101900 */
[----:B------:R-:W-:-:S02]  /*2ff70*/  @P0 R2UR UR4, R4 ;  /* 0x00000000040402ca */ /* 0x000fc400000e0000 */
[----:B------:R-:W-:-:S13]  /*2ff80*/  @P0 R2UR UR5, R5 ;  /* 0x00000000050502ca */ /* 0x000fda00000e0000 */
[----:B------:R-:W2:Y:S01]  /*2ff90*/  @P0 LD.E R60, desc[UR4][R8.64+0x28] ;  /* 0x00002804083c0980 */ /* 0x000ea2000c101900 */
[----:B------:R-:W-:Y:S02]  /*2ffa0*/  R2UR UR4, R4 ;  /* 0x00000000040472ca */ /* 0x000fe400000e0000 */
[----:B------:R-:W-:-:S13]  /*2ffb0*/  R2UR UR5, R5 ;  /* 0x00000000050572ca */ /* 0x000fda00000e0000 */
[----:B------:R-:W2:Y:S01]  /*2ffc0*/  LD.E R57, desc[UR4][R8.64+0x8] ;  /* 0x0000080408397980 */ /* 0x000ea2000c101900 */
[----:B---3--:R-:W-:-:S04]  /*2ffd0*/  SHF.R.S32.HI R14, RZ, 0x1f, R21 ;  /* 0x0000001fff0e7819 */ /* 0x008fc80000011415 */
[----:B------:R-:W-:Y:S02]  /*2ffe0*/  LEA.HI R15, R14, R21, RZ, 0x7 ;  /* 0x000000150e0f7211 */ /* 0x000fe400078f38ff */
[----:B----4-:R-:W-:Y:S01]  /*2fff0*/  ISETP.GE.AND P1, PT, R12, 0x1, PT ;  /* 0x000000010c00780c */ /* 0x010fe20003f26270 */
[----:B------:R-:W-:Y:S01]  /*30000*/  BSSY B2, `(.L_x_5436) ;  /* 0x0000087000027945 */ /* 0x000fe20003800000 */
[----:B--2---:R-:W-:-:S04]  /*30010*/  FMUL.FTZ R24, R24, R20 ;  /* 0x0000001418187220 */ /* 0x004fc80000410000 */
[----:B------:R0:W1:Y:S01]  /*30020*/  MUFU.TANH R64, R24 ;  /* 0x0000001800407308 */ /* 0x0000620000002400 */
[----:B------:R-:W-:Y:S01]  /*30030*/  FMUL.FTZ R25, R25, R20 ;  /* 0x0000001419197220 */ /* 0x000fe20000410000 */
[----:B0-----:R-:W-:-:S05]  /*30040*/  LOP3.LUT R24, R15, 0xffffff80, RZ, 0xc0, !PT ;  /* 0xffffff800f187812 */ /* 0x001fca00078ec0ff */
[----:B------:R-:W-:Y:S01]  /*30050*/  IMAD.IADD R24, R21, 0x1, -R24 ;  /* 0x0000000115187824 */ /* 0x000fe200078e0a18 */
[----:B------:R0:W2:Y:S01]  /*30060*/  MUFU.TANH R65, R25 ;  /* 0x0000001900417308 */ /* 0x0000a20000002400 */
[----:B------:R-:W-:-:S03]  /*30070*/  FMUL.FTZ R28, R28, R20 ;  /* 0x000000141c1c7220 */ /* 0x000fc60000410000 */
[----:B------:R-:W-:Y:S01]  /*30080*/  SHF.R.S32.HI R15, RZ, 0x1f, R24 ;  /* 0x0000001fff0f7819 */ /* 0x000fe20000011418 */
[----:B------:R-:W-:Y:S01]  /*30090*/  FMUL.FTZ R13, R27, R20 ;  /* 0x000000141b0d7220 */ /* 0x000fe20000410000 */
[----:B0-----:R-:W-:Y:S02]  /*300a0*/  LEA.HI R25, R14, R21, RZ, 0x2 ;  /* 0x000000150e197211 */ /* 0x001fe400078f10ff */
[----:B------:R0:W3:Y:S01]  /*300b0*/  MUFU.TANH R27, R28 ;  /* 0x0000001c001b7308 */ /* 0x0000e20000002400 */
[----:B------:R-:W-:Y:S01]  /*300c0*/  LEA.HI R14, R15, R24, RZ, 0x2 ;  /* 0x000000180f0e7211 */ /* 0x000fe200078f10ff */
[----:B------:R-:W-:-:S03]  /*300d0*/  FMUL.FTZ R11, R26, R20 ;  /* 0x000000141a0b7220 */ /* 0x000fc60000410000 */
[--C-:B------:R-:W-:Y:S02]  /*300e0*/  SHF.R.S32.HI R26, RZ, 0x1f, R14.reuse ;  /* 0x0000001fff1a7819 */ /* 0x100fe4000001140e */
[----:B0-----:R-:W-:Y:S02]  /*300f0*/  LOP3.LUT R28, R25, 0xfffffffc, RZ, 0xc0, !PT ;  /* 0xfffffffc191c7812 */ /* 0x001fe400078ec0ff */
[----:B------:R-:W-:Y:S02]  /*30100*/  SHF.R.S32.HI R25, RZ, 0x2, R14 ;  /* 0x00000002ff197819 */ /* 0x000fe4000001140e */
[----:B------:R-:W-:Y:S01]  /*30110*/  LEA.HI R15, R15, R24, RZ, 0x5 ;  /* 0x000000180f0f7211 */ /* 0x000fe200078f28ff */
[----:B------:R-:W-:Y:S01]  /*30120*/  IMAD.IADD R28, R21, 0x1, -R28 ;  /* 0x00000001151c7824 */ /* 0x000fe200078e0a1c */
[----:B------:R-:W-:Y:S02]  /*30130*/  LEA.HI R26, R26, R25, RZ, 0x3 ;  /* 0x000000191a1a7211 */ /* 0x000fe400078f18ff */
[----:B------:R-:W-:-:S02]  /*30140*/  SHF.R.S32.HI R15, RZ, 0x5, R15 ;  /* 0x00000005ff0f7819 */ /* 0x000fc4000001140f */
[----:B------:R-:W-:Y:S02]  /*30150*/  LEA.HI R21, R28, R28, RZ, 0x1 ;  /* 0x0000001c1c157211 */ /* 0x000fe400078f08ff */
[----:B------:R-:W-:Y:S01]  /*30160*/  LOP3.LUT R26, R26, 0xfffffff8, RZ, 0xc0, !PT ;  /* 0xfffffff81a1a7812 */ /* 0x000fe200078ec0ff */
[----:B------:R-:W-:Y:S01]  /*30170*/  IMAD R15, R58, 0x4, R15 ;  /* 0x000000043a0f7824 */ /* 0x000fe200078e020f */
[----:B------:R-:W-:Y:S01]  /*30180*/  LOP3.LUT R21, R21, 0x1ffffffe, RZ, 0xc0, !PT ;  /* 0x1ffffffe15157812 */ /* 0x000fe200078ec0ff */
[-C--:B------:R-:W-:Y:S02]  /*30190*/  FMUL.FTZ R31, R31, R20.reuse ;  /* 0x000000141f1f7220 */ /* 0x080fe40000410000 */
[----:B------:R-:W-:Y:S02]  /*301a0*/  IMAD.IADD R26, R25, 0x1, -R26 ;  /* 0x00000001191a7824 */ /* 0x000fe400078e0a1a */
[----:B------:R-:W-:Y:S01]  /*301b0*/  FMUL.FTZ R37, R37, R20 ;  /* 0x0000001425257220 */ /* 0x000fe20000410000 */
[----:B------:R-:W-:-:S02]  /*301c0*/  IMAD.IADD R21, R28, 0x1, -R21 ;  /* 0x000000011c157824 */ /* 0x000fc400078e0a15 */
[----:B------:R-:W-:Y:S01]  /*301d0*/  IMAD.U32 R26, R15, 0x10, R26 ;  /* 0x000000100f1a7824 */ /* 0x000fe200078e001a */
[----:B------:R-:W0:Y:S08]  /*301e0*/  MUFU.TANH R67, R31 ;  /* 0x0000001f00437308 */ /* 0x000e300000002400 */
[----:B------:R4:W0:Y:S02]  /*301f0*/  MUFU.TANH R31, R37 ;  /* 0x00000025001f7308 */ /* 0x0008240000002400 */
[----:B----4-:R-:W-:-:S04]  /*30200*/  IMAD R37, R21, 0x8, R26 ;  /* 0x0000000815257824 */ /* 0x010fc800078e021a */
[----:B------:R-:W-:-:S04]  /*30210*/  @P0 IMAD.HI.U32 R60, R37, R60, RZ ;  /* 0x0000003c253c0227 */ /* 0x000fc800078e00ff */
[-C--:B------:R-:W-:Y:S01]  /*30220*/  FMUL.FTZ R30, R30, R20.reuse ;  /* 0x000000141e1e7220 */ /* 0x080fe20000410000 */
[----:B------:R-:W-:Y:S01]  /*30230*/  @P0 SHF.R.U32.HI R37, RZ, R59, R60 ;  /* 0x0000003bff250219 */ /* 0x000fe2000001163c */
[-C--:B------:R-:W-:Y:S01]  /*30240*/  FMUL.FTZ R36, R36, R20.reuse ;  /* 0x0000001424247220 */ /* 0x080fe20000410000 */
[----:B------:R-:W-:Y:S01]  /*30250*/  LOP3.LUT R15, R14, 0x7ffffffc, RZ, 0xc0, !PT ;  /* 0x7ffffffc0e0f7812 */ /* 0x000fe200078ec0ff */
[----:B------:R-:W-:Y:S02]  /*30260*/  IMAD.SHL.U32 R58, R0, 0x40, RZ ;  /* 0x00000040003a7824 */ /* 0x000fe400078e00ff */
[-C--:B------:R-:W-:Y:S01]  /*30270*/  FMUL.FTZ R35, R35, R20.reuse ;  /* 0x0000001423237220 */ /* 0x080fe20000410000 */
[----:B------:R-:W4:Y:S01]  /*30280*/  SHFL.IDX PT, R21, R37, RZ, 0x1c1f ;  /* 0x001c1fff25157589 */ /* 0x000f2200000e0000 */
[----:B------:R-:W0:Y:S01]  /*30290*/  MUFU.TANH R66, R30 ;  /* 0x0000001e00427308 */ /* 0x000e220000002400 */
[-C--:B------:R-:W-:Y:S01]  /*302a0*/  FMUL.FTZ R29, R29, R20.reuse ;  /* 0x000000141d1d7220 */ /* 0x080fe20000410000 */
[-C--:B------:R-:W-:Y:S01]  /*302b0*/  FMUL.FTZ R32, R32, R20.reuse ;  /* 0x0000001420207220 */ /* 0x080fe20000410000 */
[-C--:B------:R-:W-:Y:S01]  /*302c0*/  FMUL.FTZ R33, R33, R20.reuse ;  /* 0x0000001421217220 */ /* 0x080fe20000410000 */
[-C--:B------:R-:W-:Y:S01]  /*302d0*/  FMUL.FTZ R40, R40, R20.reuse ;  /* 0x0000001428287220 */ /* 0x080fe20000410000 */
[----:B------:R-:W-:-:S03]  /*302e0*/  FMUL.FTZ R41, R41, R20 ;  /* 0x0000001429297220 */ /* 0x000fc60000410000 */
[----:B------:R1:W0:Y:S01]  /*302f0*/  MUFU.TANH R30, R36 ;  /* 0x00000024001e7308 */ /* 0x0002220000002400 */
[-C--:B------:R-:W-:Y:S01]  /*30300*/  FMUL.FTZ R42, R42, R20.reuse ;  /* 0x000000142a2a7220 */ /* 0x080fe20000410000 */
[-C--:B------:R-:W-:Y:S01]  /*30310*/  FMUL.FTZ R44, R44, R20.reuse ;  /* 0x000000142c2c7220 */ /* 0x080fe20000410000 */
[-C--:B------:R-:W-:Y:S01]  /*30320*/  FMUL.FTZ R45, R45, R20.reuse ;  /* 0x000000142d2d7220 */ /* 0x080fe20000410000 */
[-C--:B------:R-:W-:Y:S01]  /*30330*/  FMUL.FTZ R46, R46, R20.reuse ;  /* 0x000000142e2e7220 */ /* 0x080fe20000410000 */
[-C--:B------:R-:W-:Y:S01]  /*30340*/  FMUL.FTZ R47, R47, R20.reuse ;  /* 0x000000142f2f7220 */ /* 0x080fe20000410000 */
[-C--:B------:R-:W-:Y:S01]  /*30350*/  FMUL.FTZ R48, R48, R20.reuse ;  /* 0x0000001430307220 */ /* 0x080fe20000410000 */
[-C--:B------:R-:W-:Y:S01]  /*30360*/  FMUL.FTZ R49, R49, R20.reuse ;  /* 0x0000001431317220 */ /* 0x080fe20000410000 */
[----:B------:R2:W0:Y:S01]  /*30370*/  MUFU.TANH R69, R35 ;  /* 0x0000002300457308 */ /* 0x0004220000002400 */
[----:B-1----:R-:W-:Y:S01]  /*30380*/  IMAD.IADD R36, R24, 0x1, -R15 ;  /* 0x0000000118247824 */ /* 0x002fe200078e0a0f */
[----:B------:R-:W-:Y:S01]  /*30390*/  IADD3 R15, -R58, 0x1, RZ ;  /* 0x000000013a0f7810 */ /* 0x000fe20007ffe1ff */
        /* <DEDUP_REMOVED lines=9> */
[----:B------:R-:W-:Y:S01]  /*30430*/  FMUL.FTZ R20, R55, R20 ;  /* 0x0000001437147220 */ /* 0x000fe20000410000 */
[----:B------:R-:W-:Y:S01]  /*30440*/  IMAD R15, R36, -0x2, R15 ;  /* 0xfffffffe240f7824 */ /* 0x000fe200078e020f */
[----:B------:R-:W1:Y:S01]  /*30450*/  MUFU.TANH R11, R11 ;  /* 0x0000000b000b7308 */ /* 0x000e620000002400 */
[----:B------:R-:W-:-:S03]  /*30460*/  LOP3.LUT R14, RZ, R61, RZ, 0x33, !PT ;  /* 0x0000003dff0e7212 */ /* 0x000fc600078e33ff */
[----:B------:R-:W-:-:S04]  /*30470*/  IADD3 R15, -R56, R15, R57 ;  /* 0x0000000f380f7210 */ /* 0x000fc80007ffe139 */
        /* <DEDUP_REMOVED lines=20> */
[----:B------:R-:W-:-:S02]  /*305c0*/  IMAD.IADD R62, R15, 0x1, R62 ;  /* 0x000000010f3e7824 */ /* 0x000fc400078e023e */
[----:B------:R-:W-:-:S05]  /*305d0*/  IMAD.IADD R63, R63, 0x1, -R58 ;  /* 0x000000013f3f7824 */ /* 0x000fca00078e0a3a */
[----:B------:R3:W0:Y:S02]  /*305e0*/  MUFU.TANH R70, R38 ;  /* 0x0000002600467308 */ /* 0x0006240000002400 */
[----:B---3--:R-:W-:-:S06]  /*305f0*/  IMAD.IADD R38, R15, 0x1, R14 ;  /* 0x000000010f267824 */ /* 0x008fcc00078e020e */
[----:B------:R4:W3:Y:S08]  /*30600*/  MUFU.TANH R68, R34 ;  /* 0x0000002200447308 */ /* 0x0008f00000002400 */
[----:B------:R1:W0:Y:S01]  /*30610*/  MUFU.TANH R71, R39 ;  /* 0x0000002700477308 */ /* 0x0002220000002400 */
[--C-:B----4-:R-:W-:Y:S02]  /*30620*/  IMAD.IADD R34, R38, 0x1, R21.reuse ;  /* 0x0000000126227824 */ /* 0x110fe400078e0215 */
[----:B-1----:R-:W-:Y:S01]  /*30630*/  IMAD.IADD R39, R62, 0x1, R21 ;  /* 0x000000013e277824 */ /* 0x002fe200078e0215 */
[----:B--23--:R-:W-:Y:S06]  /*30640*/  @!P1 BRA `(.L_x_5437) ;  /* 0x0000000000889947 */ /* 0x00cfec0003800000 */
[----:B------:R-:W-:Y:S01]  /*30650*/  IADD3 R15, -R56, R57, R21 ;  /* 0x00000039380f7210 */ /* 0x000fe20007ffe115 */
[----:B------:R-:W-:Y:S03]  /*30660*/  BSSY B3, `(.L_x_5438) ;  /* 0x000001c000037945 */ /* 0x000fe60003800000 */
[----:B------:R-:W-:-:S13]  /*30670*/  ISETP.GT.AND P0, PT, R15, -0x1, PT ;  /* 0xffffffff0f00780c */ /* 0x000fda0003f04270 */
[----:B------:R-:W-:Y:S05]  /*30680*/  @P0 BRA `(.L_x_5439) ;  /* 0x00000000003c0947 */ /* 0x000fea0003800000 */
[----:B------:R-:W-:Y:S01]  /*30690*/  ISETP.NE.AND P0, PT, R12, 0x1, PT ;  /* 0x000000010c00780c */ /* 0x000fe20003f05270 */
[----:B------:R-:W-:Y:S01]  /*306a0*/  BSSY B4, `(.L_x_5440) ;  /* 0x000000b000047945 */ /* 0x000fe20003800000 */
[----:B------:R-:W-:-:S11]  /*306b0*/  LOP3.LUT R15, RZ, R15, RZ, 0x33, !PT ;  /* 0x0000000fff0f7212 */ /* 0x000fd600078e33ff */
[----:B------:R-:W-:Y:S05]  /*306c0*/  @!P0 BRA `(.L_x_5441) ;  /* 0x0000000000208947 */ /* 0x000fea0003800000 */
[C---:B------:R-:W-:Y:S02]  /*306d0*/  R2UR UR4, R4.reuse ;  /* 0x00000000040472ca */ /* 0x040fe400000e0000 */
[C---:B------:R-:W-:Y:S02]  /*306e0*/  R2UR UR5, R5.reuse ;  /* 0x00000000050572ca */ /* 0x040fe400000e0000 */
[----:B------:R-:W-:Y:S02]  /*306f0*/  R2UR UR6, R4 ;  /* 0x00000000040672ca */ /* 0x000fe400000e0000 */
[----:B------:R-:W-:-:S09]  /*30700*/  R2UR UR7, R5 ;  /* 0x00000000050772ca */ /* 0x000fd200000e0000 */
[----:B------:R-:W2:Y:S04]  /*30710*/  LD.E R14, desc[UR4][R8.64+0x1c] ;  /* 0x00001c04080e7980 */ /* 0x000ea8000c101900 */
[----:B------:R-:W3:Y:S01]  /*30720*/  LD.E R21, desc[UR6][R8.64+0x20] ;  /* 0x0000200608157980 */ /* 0x000ee2000c101900 */
[----:B--2---:R-:W-:-:S05]  /*30730*/  IMAD.HI.U32 R14, R15, R14, RZ ;  /* 0x0000000e0f0e7227 */ /* 0x004fca00078e00ff */
[----:B---3--:R-:W-:-:S07]  /*30740*/  SHF.R.U32.HI R15, RZ, R21, R14 ;  /* 0x00000015ff0f7219 */ /* 0x008fce000001160e */
.L_x_5441:
[----:B------:R-:W-:Y:S05]  /*30750*/  BSYNC B4 ;  /* 0x0000000000047941 */ /* 0x000fea0003800000 */
.L_x_5440:
[----:B------:R-:W-:Y:S01]  /*30760*/  LOP3.LUT R15, RZ, R15, RZ, 0x33, !PT ;  /* 0x0000000fff0f7212 */ /* 0x000fe200078e33ff */
[----:B------:R-:W-:Y:S06]  /*30770*/  BRA `(.L_x_5442) ;  /* 0x0000000000287947 */ /* 0x000fec0003800000 */
.L_x_5439:
[----:B------:R-:W-:-:S13]  /*30780*/  ISETP.NE.AND P0, PT, R12, 0x1, PT ;  /* 0x000000010c00780c */ /* 0x000fda0003f05270 */
        /* <DEDUP_REMOVED lines=9> */
.L_x_5442:
[----:B------:R-:W-:Y:S05]  /*30820*/  BSYNC B3 ;  /* 0x0000000000037941 */ /* 0x000fea0003800000 */
.L_x_5438:
[----:B------:R-:W-:-:S04]  /*30830*/  IMAD R15, R12, R15, -R58 ;  /* 0x0000000f0c0f7224 */ /* 0x000fc800078e0a3a */
[----:B------:R-:W-:-:S05]  /*30840*/  IMAD R15, R36, -0x2, R15 ;  /* 0xfffffffe240f7824 */ /* 0x000fca00078e020f */
[----:B------:R-:W-:Y:S02]  /*30850*/  VIMNMX R34, R34, R15, !PT ;  /* 0x0000000f22227248 */ /* 0x000fe40007fe0100 */
[----:B------:R-:W-:-:S07]  /*30860*/  VIADDMNMX R39, R15, R12, R39, PT ;  /* 0x0000000c0f277246 */ /* 0x000fce0003800127 */
.L_x_5437:
[----:B------:R-:W-:Y:S05]  /*30870*/  BSYNC B2 ;  /* 0x0000000000027941 */ /* 0x000fea0003800000 */
.L_x_5436:
[C---:B------:R-:W-:Y:S01]  /*30880*/  ISETP.GE.AND P1, PT, R63.reuse, 0x9, PT ;  /* 0x000000093f00780c */ /* 0x040fe20003f26270 */
[----:B------:R-:W1:Y:S01]  /*30890*/  SHFL.IDX PT, R37, R37, 0x1, 0x1c1f ;  /* 0x003c1f0025257f89 */ /* 0x000e6200000e0000 */
        /* <DEDUP_REMOVED lines=13> */
[----:B-1----:R-:W-:Y:S01]  /*30970*/  IMAD.IADD R38, R38, 0x1, R37 ;  /* 0x0000000126267824 */ /* 0x002fe200078e0225 */
[----:B------:R-:W-:Y:S02]  /*30980*/  ISETP.GT.AND P3, PT, R34, 0x9, !P5 ;  /* 0x000000092200780c */ /* 0x000fe40006f64270 */
[----:B------:R-:W-:Y:S02]  /*30990*/  ISETP.GE.AND P4, PT, R63, 0x12, PT ;  /* 0x000000123f00780c */ /* 0x000fe40003f86270 */
[----:B0-----:R-:W-:Y:S02]  /*309a0*/  FSEL R21, R32, -INF , !P2 ;  /* 0xff80000020157808 */ /* 0x001fe40005000000 */
        /* <DEDUP_REMOVED lines=77> */
.L_x_5448:
[----:B------:R-:W-:Y:S05]  /*30e80*/  BSYNC B4 ;  /* 0x0000000000047941 */ /* 0x000fea0003800000 */
.L_x_5447:
[----:B------:R-:W-:Y:S01]  /*30e90*/  LOP3.LUT R57, RZ, R57, RZ, 0x33, !PT ;  /* 0x00000039ff397212 */ /* 0x000fe200078e33ff */
[----:B------:R-:W-:Y:S06]  /*30ea0*/  BRA `(.L_x_5449) ;  /* 0x0000000000287947 */ /* 0x000fec0003800000 */
.L_x_5446:
        /* <DEDUP_REMOVED lines=10> */
.L_x_5449:
[----:B------:R-:W-:Y:S05]  /*30f50*/  BSYNC B3 ;  /* 0x0000000000037941 */ /* 0x000fea0003800000 */
.L_x_5445:
[----:B------:R-:W-:-:S04]  /*30f60*/  IMAD R57, R12, R57, -R58 ;  /* 0x000000390c397224 */ /* 0x000fc800078e0a3a */
[----:B------:R-:W-:-:S05]  /*30f70*/  IMAD R57, R36, -0x2, R57 ;  /* 0xfffffffe24397824 */ /* 0x000fca00078e0239 */
[----:B------:R-:W-:Y:S02]  /*30f80*/  VIADDMNMX R39, R57, R12, R39, PT ;  /* 0x0000000c39277246 */ /* 0x000fe40003800127 */
[----:B------:R-:W-:-:S07]  /*30f90*/  VIMNMX R38, R38, R57, !PT ;  /* 0x0000003926267248 */ /* 0x000fce0007fe0100 */
.L_x_5444:
[----:B------:R-:W-:Y:S05]  /*30fa0*/  BSYNC B2 ;  /* 0x0000000000027941 */ /* 0x000fea0003800000 */
.L_x_5443:
[----:B------:R-:W2:Y:S01]  /*30fb0*/  LDL.64 R8, [R7+0x70] ;  /* 0x0000700007087983 */ /* 0x000ea20000100a00 */
[----:B------:R-:W-:Y:S02]  /*30fc0*/  R2UR UR4, R4 ;  /* 0x00000000040472ca */ /* 0x000fe400000e0000 */
[----:B------:R-:W-:Y:S02]  /*30fd0*/  R2UR UR5, R5 ;  /* 0x00000000050572ca */ /* 0x000fe400000e0000 */
[C---:B------:R-:W-:Y:S02]  /*30fe0*/  ISETP.GT.AND P0, PT, R38.reuse, 0x1, !P0 ;  /* 0x000000012600780c */ /* 0x040fe40004704270 */
[----:B------:R-:W-:Y:S02]  /*30ff0*/  ISETP.NE.AND P6, PT, R65, RZ, PT ;  /* 0x000000ff4100720c */ /* 0x000fe40003fc5270 */
[----:B------:R-:W-:Y:S02]  /*31000*/  ISETP.LT.OR P0, PT, R39, 0x2, P0 ;  /* 0x000000022700780c */ /* 0x000fe40000701670 */
[----:B------:R-:W-:-:S02]  /*31010*/  ISETP.GT.AND P1, PT, R38, 0x8, !P1 ;  /* 0x000000082600780c */ /* 0x000fc40004f24270 */
[----:B------:R-:W-:Y:S02]  /*31020*/  FSEL R53, R13, -INF , !P0 ;  /* 0xff8000000d357808 */ /* 0x000fe40004000000 */
[----:B------:R-:W-:Y:S02]  /*31030*/  ISETP.NE.AND P0, PT, R55, RZ, PT ;  /* 0x000000ff3700720c */ /* 0x000fe40003f05270 */
[C---:B------:R-:W-:Y:S02]  /*31040*/  ISETP.LT.OR P1, PT, R39.reuse, 0x9, P1 ;  /* 0x000000092700780c */ /* 0x040fe40000f21670 */
[----:B------:R-:W-:Y:S02]  /*31050*/  ISETP.GT.AND P0, PT, R38, 0x9, !P0 ;  /* 0x000000092600780c */ /* 0x000fe40004704270 */
[----:B------:R-:W-:Y:S02]  /*31060*/  FSEL R57, R66, -INF , !P1 ;  /* 0xff80000042397808 */ /* 0x000fe40004800000 */
[----:B------:R-:W-:-:S02]  /*31070*/  ISETP.LT.OR P0, PT, R39, 0xa, P0 ;  /* 0x0000000a2700780c */ /* 0x000fc40000701670 */
[----:B------:R-:W-:Y:S02]  /*31080*/  ISETP.NE.AND P1, PT, R74, RZ, PT ;  /* 0x000000ff4a00720c */ /* 0x000fe40003f25270 */
[----:B------:R-:W-:Y:S02]  /*31090*/  FSEL R67, R67, -INF , !P0 ;  /* 0xff80000043437808 */ /* 0x000fe40004000000 */
[----:B------:R-:W-:-:S04]  /*310a0*/  ISETP.NE.AND P0, PT, R59, RZ, PT ;  /* 0x000000ff3b00720c */ /* 0x000fc80003f05270 */
[----:B------:R-:W-:-:S04]  /*310b0*/  ISETP.GT.AND P0, PT, R38, 0x10, !P0 ;  /* 0x000000102600780c */ /* 0x000fc80004704270 */
[----:B------:R-:W-:-:S04]  /*310c0*/  ISETP.LT.OR P0, PT, R39, 0x11, P0 ;  /* 0x000000112700780c */ /* 0x000fc80000701670 */
        /* <DEDUP_REMOVED lines=17> */
[----:B------:R-:W-:-:S04]  /*311e0*/  ISETP.NE.AND P0, PT, R41, RZ, PT ;  /* 0x000000ff2900720c */ /* 0x000fc80003f05270 */
[----:B------:R-:W-:-:S04]  /*311f0*/  ISETP.GT.AND P0, PT, R38, RZ, !P0 ;  /* 0x000000ff2600720c */ /* 0x000fc80004704270 */
[----:B------:R-:W-:-:S04]  /*31200*/  ISETP.LT.OR P0, PT, R39, 0x1, P0 ;  /* 0x000000012700780c */ /* 0x000fc80000701670 */
[----:B------:R-:W-:Y:S02]  /*31210*/  FSEL R49, R11, -INF , !P0 ;  /* 0xff8000000b317808 */ /* 0x000fe40004000000 */
[----:B------:R-:W-:Y:S01]  /*31220*/  ISETP.NE.AND P0, PT, R73, RZ, PT ;  /* 0x000000ff4900720c */ /* 0x000fe20003f05270 */
[----:B--2---:R-:W2:Y:S03]  /*31230*/  LD.E.64 R12, desc[UR4][R8.64] ;  /* 0x00000004080c7980 */ /* 0x004ea6000c101b00 */
[C---:B------:R-:W-:Y:S02]  /*31240*/  ISETP.GT.AND P0, PT, R38.reuse, 0x21, !P0 ;  /* 0x000000212600780c */ /* 0x040fe40004704270 */
[C---:B------:R-:W-:Y:S02]  /*31250*/  ISETP.GT.AND P1, PT, R38.reuse, 0x28, !P1 ;  /* 0x000000282600780c */ /* 0x040fe40004f24270 */
[----:B------:R-:W-:-:S02]  /*31260*/  ISETP.GT.AND P2, PT, R38, 0x29, !P2 ;  /* 0x000000292600780c */ /* 0x000fc40005744270 */
[C---:B------:R-:W-:Y:S02]  /*31270*/  ISETP.GT.AND P3, PT, R38.reuse, 0x30, !P3 ;  /* 0x000000302600780c */ /* 0x040fe40005f64270 */
[C---:B------:R-:W-:Y:S02]  /*31280*/  ISETP.GT.AND P4, PT, R38.reuse, 0x31, !P4 ;  /* 0x000000312600780c */ /* 0x040fe40006784270 */
[C---:B------:R-:W-:Y:S02]  /*31290*/  ISETP.GT.AND P5, PT, R38.reuse, 0x38, !P5 ;  /* 0x000000382600780c */ /* 0x040fe40006fa4270 */
[----:B------:R-:W-:Y:S02]  /*312a0*/  ISETP.GT.AND P6, PT, R38, 0x39, !P6 ;  /* 0x000000392600780c */ /* 0x000fe400077c4270 */
[C---:B------:R-:W-:Y:S02]  /*312b0*/  ISETP.LT.OR P0, PT, R39.reuse, 0x22, P0 ;  /* 0x000000222700780c */ /* 0x040fe40000701670 */
[----:B------:R-:W-:-:S02]  /*312c0*/  ISETP.LT.OR P1, PT, R39, 0x29, P1 ;  /* 0x000000292700780c */ /* 0x000fc40000f21670 */
[----:B------:R-:W-:Y:S02]  /*312d0*/  FSEL R65, R35, -INF , !P0 ;  /* 0xff80000023417808 */ /* 0x000fe40004000000 */
[C---:B------:R-:W-:Y:S02]  /*312e0*/  ISETP.LT.OR P2, PT, R39.reuse, 0x2a, P2 ;  /* 0x0000002a2700780c */ /* 0x040fe40001741670 */
[----:B------:R-:W-:Y:S02]  /*312f0*/  FSEL R73, R46, -INF , !P1 ;  /* 0xff8000002e497808 */ /* 0x000fe40004800000 */
[----:B------:R-:W-:Y:S02]  /*31300*/  ISETP.LT.OR P3, PT, R39, 0x31, P3 ;  /* 0x000000312700780c */ /* 0x000fe40001f61670 */
[----:B------:R-:W-:Y:S02]  /*31310*/  FSEL R75, R47, -INF , !P2 ;  /* 0xff8000002f4b7808 */ /* 0x000fe40005000000 */
[----:B------:R-:W-:-:S02]  /*31320*/  ISETP.LT.OR P4, PT, R39, 0x32, P4 ;  /* 0x000000322700780c */ /* 0x000fc40002781670 */
[----:B------:R-:W-:Y:S02]  /*31330*/  FSEL R77, R50, -INF , !P3 ;  /* 0xff800000324d7808 */ /* 0x000fe40005800000 */
[----:B------:R-:W-:Y:S02]  /*31340*/  ISETP.LT.OR P5, PT, R39, 0x39, P5 ;  /* 0x000000392700780c */ /* 0x000fe40002fa1670 */
[----:B------:R-:W-:Y:S02]  /*31350*/  FSEL R79, R51, -INF , !P4 ;  /* 0xff800000334f7808 */ /* 0x000fe40006000000 */
[----:B------:R-:W-:Y:S02]  /*31360*/  ISETP.LT.OR P6, PT, R39, 0x3a, P6 ;  /* 0x0000003a2700780c */ /* 0x000fe400037c1670 */
[----:B------:R-:W-:Y:S02]  /*31370*/  FSEL R81, R54, -INF , !P5 ;  /* 0xff80000036517808 */ /* 0x000fe40006800000 */
[----:B------:R-:W-:-:S02]  /*31380*/  R2UR UR6, R4 ;  /* 0x00000000040672ca */ /* 0x000fc400000e0000 */
[----:B------:R-:W-:Y:S02]  /*31390*/  R2UR UR7, R5 ;  /* 0x00000000050772ca */ /* 0x000fe400000e0000 */
[----:B------:R-:W-:-:S11]  /*313a0*/  FSEL R83, R43, -INF , !P6 ;  /* 0xff8000002b537808 */ /* 0x000fd60007000000 */
[----:B------:R-:W3:Y:S01]  /*313b0*/  LD.E R41, desc[UR6][R8.64+0x14] ;  /* 0x0000140608297980 */ /* 0x000ee2000c101900 */
[----:B--2---:R-:W-:Y:S02]  /*313c0*/  FMNMX.FTZ R11, R45, R12, !PT ;  /* 0x0000000c2d0b7209 */ /* 0x004fe40007810000 */
        /* <DEDUP_REMOVED lines=12> */
[----:B------:R-:W-:Y:S01]  /*31490*/  FMNMX.FTZ R36, R61, R36, !PT ;  /* 0x000000243d247209 */ /* 0x000fe20007810000 */
[----:B------:R-:W2:Y:S01]  /*314a0*/  LD.E R40, desc[UR4][R8.64+0x20] ;  /* 0x0000200408287980 */ /* 0x000ea2000c101900 */
        /* <DEDUP_REMOVED lines=17> */
[----:B------:R-:W-:-:S03]  /*315c0*/  FMNMX.FTZ R39, R83, R36, !PT ;  /* 0x0000002453277209 */ /* 0x000fc60007810000 */
[----:B------:R-:W0:Y:S04]  /*315d0*/  SHFL.BFLY PT, R11, R38, 0x2, 0x1f ;  /* 0x0c401f00260b7f89 */ /* 0x000e2800000e0000 */
[----:B------:R1:W-:Y:S04]  /*315e0*/  ST.E.64 desc[UR4][R8.64], R38 ;  /* 0x0000002608007985 */ /* 0x0003e8000c101b04 */
[----:B------:R-:W4:Y:S01]  /*315f0*/  LD.E R44, desc[UR6][R8.64+0x4] ;  /* 0x00000406082c7980 */ /* 0x000f22000c101900 */
[----:B0-----:R-:W-:-:S03]  /*31600*/  FMNMX.FTZ R11, R38, R11, !PT ;  /* 0x0000000b260b7209 */ /* 0x001fc60007810000 */
[----:B-1----:R-:W5:Y:S04]  /*31610*/  LD.E R38, desc[UR4][R8.64+0x10] ;  /* 0x0000100408267980 */ /* 0x002f68000c101900 */
[----:B------:R-:W0:Y:S02]  /*31620*/  SHFL.BFLY PT, R36, R11, 0x1, 0x1f ;  /* 0x0c201f000b247f89 */ /* 0x000e2400000e0000 */
[----:B0-----:R-:W-:-:S05]  /*31630*/  FMNMX.FTZ R35, R11, R36, !PT ;  /* 0x000000240b237209 */ /* 0x001fca0007810000 */
[----:B------:R-:W-:Y:S04]  /*31640*/  ST.E desc[UR4][R8.64], R35 ;  /* 0x0000002308007985 */ /* 0x000fe8000c101904 */
[----:B------:R-:W3:Y:S01]  /*31650*/  LD.E R37, desc[UR6][R8.64] ;  /* 0x0000000608257980 */ /* 0x000ee2000c101900 */
[----:B------:R-:W-:Y:S02]  /*31660*/  R2UR UR8, R4 ;  /* 0x00000000040872ca */ /* 0x000fe400000e0000 */
[----:B------:R-:W-:Y:S01]  /*31670*/  R2UR UR9, R5 ;  /* 0x00000000050972ca */ /* 0x000fe200000e0000 */
[----:B----4-:R-:W0:Y:S02]  /*31680*/  SHFL.BFLY PT, R11, R44, 0x2, 0x1f ;  /* 0x0c401f002c0b7f89 */ /* 0x010e2400000e0000 */
[----:B0-----:R-:W-:-:S05]  /*31690*/  FMNMX.FTZ R36, R11, R44, !PT ;  /* 0x0000002c0b247209 */ /* 0x001fca0007810000 */
[----:B------:R-:W0:Y:S02]  /*316a0*/  SHFL.BFLY PT, R11, R36, 0x1, 0x1f ;  /* 0x0c201f00240b7f89 */ /* 0x000e2400000e0000 */
[----:B0-----:R-:W-:Y:S02]  /*316b0*/  FMNMX.FTZ R35, R36, R11, !PT ;  /* 0x0000000b24237209 */ /* 0x001fe40007810000 */
[----:B---3--:R-:W-:Y:S02]  /*316c0*/  FSETP.NEU.FTZ.AND P0, PT, R37, -INF , PT ;  /* 0xff8000002500780b */ /* 0x008fe40003f1d000 */
[----:B------:R-:W-:Y:S02]  /*316d0*/  FSETP.NEU.FTZ.AND P1, PT, R35, -INF , PT ;  /* 0xff8000002300780b */ /* 0x000fe40003f3d000 */
[----:B------:R-:W-:Y:S02]  /*316e0*/  FSEL R11, R37, RZ, P0 ;  /* 0x000000ff250b7208 */ /* 0x000fe40000000000 */
[----:B------:R-:W-:-:S03]  /*316f0*/  FSEL R42, R35, RZ, P1 ;  /* 0x000000ff232a7208 */ /* 0x000fc60000800000 */
[----:B------:R-:W-:Y:S02]  /*31700*/  FADD.FTZ R11, R12, -R11 ;  /* 0x8000000b0c0b7221 */ /* 0x000fe40000010000 */
[----:B------:R-:W-:Y:S02]  /*31710*/  FADD.FTZ R13, R13, -R42 ;  /* 0x8000002a0d0d7221 */ /* 0x000fe40000010000 */
[----:B--2---:R-:W-:Y:S02]  /*31720*/  FMUL.FTZ R11, R11, R40 ;  /* 0x000000280b0b7220 */ /* 0x004fe40000410000 */
[----:B------:R-:W-:-:S04]  /*31730*/  FMUL.FTZ R12, R40, R13 ;  /* 0x0000000d280c7220 */ /* 0x000fc80000410000 */
[----:B------:R-:W5:Y:S08]  /*31740*/  MUFU.EX2 R11, R11 ;  /* 0x0000000b000b7308 */ /* 0x000f700000000800 */
[----:B------:R-:W0:Y:S01]  /*31750*/  MUFU.EX2 R12, R12 ;  /* 0x0000000c000c7308 */ /* 0x000e220000000800 */
[----:B------:R1:W-:Y:S01]  /*31760*/  ST.E desc[UR4][R8.64+0x4], R35 ;  /* 0x0000042308007985 */ /* 0x0003e2000c101904 */
[----:B-----5:R-:W-:Y:S01]  /*31770*/  FMUL.FTZ R13, R11, R38 ;  /* 0x000000260b0d7220 */ /* 0x020fe20000410000 */
[----:B0-----:R-:W-:-:S04]  /*31780*/  FMUL.FTZ R41, R12, R41 ;  /* 0x000000290c297220 */ /* 0x001fc80000410000 */
[----:B------:R1:W-:Y:S04]  /*31790*/  ST.E desc[UR6][R8.64+0x10], R13 ;  /* 0x0000100d08007985 */ /* 0x0003e8000c101906 */
[----:B------:R1:W-:Y:S04]  /*317a0*/  ST.E desc[UR8][R8.64+0x14], R41 ;  /* 0x0000142908007985 */ /* 0x0003e8000c101908 */
[----:B------:R-:W2:Y:S04]  /*317b0*/  LDL.64 R36, [R7+0x78] ;  /* 0x0000780007247983 */ /* 0x000ea80000100a00 */
[----:B--2---:R-:W2:Y:S04]  /*317c0*/  LD.E.64 R38, desc[UR4][R36.64] ;  /* 0x0000000424267980 */ /* 0x004ea8000c101b00 */
[----:B--2---:R-:W2:Y:S01]  /*317d0*/  LD.E R40, desc[UR4][R38.64+0x4] ;  /* 0x0000040426287980 */ /* 0x004ea2000c101900 */
[----:B------:R-:W-:Y:S01]  /*317e0*/  BSSY B2, `(.L_x_5450) ;  /* 0x0000010000027945 */ /* 0x000fe20003800000 */
[----:B--2---:R-:W-:-:S13]  /*317f0*/  ISETP.NE.AND P0, PT, R40, RZ, PT ;  /* 0x000000ff2800720c */ /* 0x004fda0003f05270 */
[----:B-1----:R-:W-:Y:S05]  /*31800*/  @P0 BRA `(.L_x_5451) ;  /* 0x0000000000340947 */ /* 0x002fea0003800000 */
[----:B------:R-:W-:Y:S02]  /*31810*/  R2UR UR4, R4 ;  /* 0x00000000040472ca */ /* 0x000fe400000e0000 */
[----:B------:R-:W-:-:S13]  /*31820*/  R2UR UR5, R5 ;  /* 0x00000000050572ca */ /* 0x000fda00000e0000 */
[----:B------:R-:W2:Y:S01]  /*31830*/  LD.E.64 R8, desc[UR4][R36.64+0x8] ;  /* 0x0000080424087980 */ /* 0x000ea2000c101b00 */
[----:B------:R-:W-:Y:S02]  /*31840*/  R2UR UR6, R4 ;  /* 0x00000000040672ca */ /* 0x000fe400000e0000 */
[----:B------:R-:W-:Y:S01]  /*31850*/  R2UR UR7, R5 ;  /* 0x00000000050772ca */ /* 0x000fe200000e0000 */
[----:B------:R-:W3:-:S12]  /*31860*/  LD.E R39, desc[UR4][R38.64] ;  /* 0x0000000426277980 */ /* 0x000ed8000c101900 */
[----:B--2---:R-:W2:Y:S01]  /*31870*/  LD.E.64 R8, desc[UR6][R8.64] ;  /* 0x0000000608087980 */ /* 0x004ea2000c101b00 */
[----:B---3--:R-:W-:-:S04]  /*31880*/  IMAD R41, R10, 0x40, R39 ;  /* 0x000000400a297824 */ /* 0x008fc800078e0227 */
[----:B--2---:R-:W-:-:S05]  /*31890*/  IMAD.WIDE R40, R41, 0x4, R8 ;  /* 0x0000000429287825 */ /* 0x004fca00078e0208 */
[----:B------:R0:W-:Y:S04]  /*318a0*/  ST.E desc[UR4][R40.64], R11 ;  /* 0x0000000b28007985 */ /* 0x0001e8000c101904 */
[----:B------:R-:W2:Y:S04]  /*318b0*/  LD.E.64 R38, desc[UR6][R36.64] ;  /* 0x0000000624267980 */ /* 0x000ea8000c101b00 */
[----:B--2---:R-:W2:Y:S02]  /*318c0*/  LD.E R13, desc[UR4][R38.64+0x4] ;  /* 0x00000404260d7980 */ /* 0x004ea4000c101900 */
[----:B0-2---:R-:W-:-:S13]  /*318d0*/  ISETP.NE.AND P0, PT, R13, RZ, PT ;  /* 0x000000ff0d00720c */ /* 0x005fda0003f05270 */
.L_x_5451:
[----:B------:R-:W-:Y:S05]  /*318e0*/  BSYNC B2 ;  /* 0x0000000000027941 */ /* 0x000fea0003800000 */
.L_x_5450:
[----:B------:R-:W-:Y:S04]  /*318f0*/  BSSY B2, `(.L_x_5452) ;  /* 0x000000d000027945 */ /* 0x000fe80003800000 */
[----:B------:R-:W-:Y:S05]  /*31900*/  @P0 BRA `(.L_x_5453) ;  /* 0x00000000002c0947 */ /* 0x000fea0003800000 */
        /* <DEDUP_REMOVED lines=8> */
[----:B------:R-:W-:-:S04]  /*31990*/  VIADD R13, R10, 0x8 ;  /* 0x000000080a0d7836 */ /* 0x000fc80000000000 */
[----:B--2---:R-:W-:-:S05]  /*319a0*/  IMAD.WIDE R8, R13, 0x4, R8 ;  /* 0x000000040d087825 */ /* 0x004fca00078e0208 */
[----:B------:R0:W-:Y:S02]  /*319b0*/  ST.E desc[UR4][R8.64], R12 ;  /* 0x0000000c08007985 */ /* 0x0001e4000c101904 */
.L_x_5453:
[----:B------:R-:W-:Y:S05]  /*319c0*/  BSYNC B2 ;  /* 0x0000000000027941 */ /* 0x000fea0003800000 */
.L_x_5452:
[----:B0-----:R-:W2:Y:S01]  /*319d0*/  LDL.64 R8, [R7+0x70] ;  /* 0x0000700007087983 */ /* 0x001ea20000100a00 */
[C---:B------:R-:W-:Y:S02]  /*319e0*/  R2UR UR4, R4.reuse ;  /* 0x00000000040472ca */ /* 0x040fe400000e0000 */
[C---:B------:R-:W-:Y:S02]  /*319f0*/  R2UR UR5, R5.reuse ;  /* 0x00000000050572ca */ /* 0x040fe400000e0000 */
[C---:B------:R-:W-:Y:S02]  /*31a00*/  R2UR UR6, R4.reuse ;  /* 0x00000000040672ca */ /* 0x040fe400000e0000 */
[C---:B------:R-:W-:Y:S02]  /*31a10*/  R2UR UR7, R5.reuse ;  /* 0x00000000050772ca */ /* 0x040fe400000e0000 */
[----:B------:R-:W-:Y:S02]  /*31a20*/  R2UR UR8, R4 ;  /* 0x00000000040872ca */ /* 0x000fe400000e0000 */
[----:B------:R-:W-:-:S05]  /*31a30*/  R2UR UR9, R5 ;  /* 0x00000000050972ca */ /* 0x000fca00000e0000 */
[----:B--2---:R-:W2:Y:S04]  /*31a40*/  LD.E R10, desc[UR4][R8.64] ;  /* 0x00000004080a7980 */ /* 0x004ea8000c101900 */
[----:B------:R-:W3:Y:S04]  /*31a50*/  LD.E R13, desc[UR6][R8.64+0x20] ;  /* 0x00002006080d7980 */ /* 0x000ee8000c101900 */
[----:B------:R-:W4:Y:S04]  /*31a60*/  LD.E R36, desc[UR8][R8.64+0x4] ;  /* 0x0000040808247980 */ /* 0x000f28000c101900 */
[----:B------:R-:W4:Y:S04]  /*31a70*/  LD.E R56, desc[UR4][R8.64+0x10] ;  /* 0x0000100408387980 */ /* 0x000f28000c101900 */
[----:B------:R-:W4:Y:S01]  /*31a80*/  LD.E R55, desc[UR6][R8.64+0x14] ;  /* 0x0000140608377980 */ /* 0x000f22000c101900 */
[C---:B--2---:R-:W-:Y:S01]  /*31a90*/  FSETP.NEU.FTZ.AND P0, PT, R10.reuse, -INF , PT ;  /* 0xff8000000a00780b */ /* 0x044fe20003f1d000 */
[----:B---3--:R-:W-:Y:S01]  /*31aa0*/  FMUL.FTZ R35, R10, R13 ;  /* 0x0000000d0a237220 */ /* 0x008fe20000410000 */
[----:B----4-:R-:W-:Y:S01]  /*31ab0*/  FSETP.NEU.FTZ.AND P1, PT, R36, -INF , PT ;  /* 0xff8000002400780b */ /* 0x010fe20003f3d000 */
[----:B------:R-:W-:-:S03]  /*31ac0*/  FMUL.FTZ R36, R13, R36 ;  /* 0x000000240d247220 */ /* 0x000fc60000410000 */
[----:B------:R-:W-:Y:S02]  /*31ad0*/  FSEL R10, R35, RZ, P0 ;  /* 0x000000ff230a7208 */ /* 0x000fe40000000000 */
[----:B------:R-:W-:-:S03]  /*31ae0*/  FSEL R40, R36, RZ, P1 ;  /* 0x000000ff24287208 */ /* 0x000fc60000800000 */
        /* <DEDUP_REMOVED lines=34> */
[----:B------:R0:W1:Y:S08]  /*31d10*/  MUFU.EX2 R160, R14 ;  /* 0x0000000e00a07308 */ /* 0x0000700000000800 */
[----:B------:R-:W2:Y:S01]  /*31d20*/  MUFU.EX2 R41, R41 ;  /* 0x0000002900297308 */ /* 0x000ea20000000800 */
[----:B0-----:R-:W-:-:S07]  /*31d30*/  FADD.FTZ R14, R34, R55 ;  /* 0x00000037220e7221 */ /* 0x001fce0000010000 */
[----:B------:R0:W3:Y:S08]  /*31d40*/  MUFU.EX2 R162, R15 ;  /* 0x0000000f00a27308 */ /* 0x0000f00000000800 */
[----:B------:R-:W4:Y:S01]  /*31d50*/  MUFU.EX2 R42, R42 ;  /* 0x0000002a002a7308 */ /* 0x000f220000000800 */
[----:B0-----:R-:W-:-:S04]  /*31d60*/  FADD.FTZ R15, R35, R56 ;  /* 0x00000038230f7221 */ /* 0x001fc80000010000 */
[----:B-1----:R-:W-:-:S03]  /*31d70*/  FADD.FTZ R15, R160, R15 ;  /* 0x0000000fa00f7221 */ /* 0x002fc60000010000 */
[----:B------:R-:W0:Y:S08]  /*31d80*/  MUFU.EX2 R13, R20 ;  /* 0x00000014000d7308 */ /* 0x000e300000000800 */
[----:B------:R-:W1:Y:S08]  /*31d90*/  MUFU.EX2 R43, R43 ;  /* 0x0000002b002b7308 */ /* 0x000e700000000800 */
[----:B------:R2:W1:Y:S08]  /*31da0*/  MUFU.EX2 R164, R21 ;  /* 0x0000001500a47308 */ /* 0x0004700000000800 */
[----:B------:R-:W1:Y:S01]  /*31db0*/  MUFU.EX2 R44, R44 ;  /* 0x0000002c002c7308 */ /* 0x000e620000000800 */
[----:B--2---:R-:W-:Y:S01]  /*31dc0*/  FADD.FTZ R21, R41, R14 ;  /* 0x0000000e29157221 */ /* 0x004fe20000010000 */
[----:B---3--:R-:W-:-:S03]  /*31dd0*/  FADD.FTZ R14, R162, R15 ;  /* 0x0000000fa20e7221 */ /* 0x008fc60000010000 */
[----:B----4-:R-:W-:Y:S01]  /*31de0*/  FADD.FTZ R20, R42, R21 ;  /* 0x000000152a147221 */ /* 0x010fe20000010000 */
[----:B0-----:R-:W-:Y:S02]  /*31df0*/  FADD.FTZ R15, R13, R14 ;  /* 0x0000000e0d0f7221 */ /* 0x001fe40000010000 */
[----:B------:R-:W0:Y:S01]  /*31e00*/  MUFU.EX2 R27, R24 ;  /* 0x00000018001b7308 */ /* 0x000e220000000800 */
[----:B-1----:R-:W-:Y:S01]  /*31e10*/  FADD.FTZ R21, R43, R20 ;  /* 0x000000142b157221 */ /* 0x002fe20000010000 */
[----:B------:R-:W-:-:S06]  /*31e20*/  FADD.FTZ R14, R164, R15 ;  /* 0x0000000fa40e7221 */ /* 0x000fcc0000010000 */
[----:B------:R-:W1:Y:S01]  /*31e30*/  MUFU.EX2 R45, R45 ;  /* 0x0000002d002d7308 */ /* 0x000e620000000800 */
[----:B------:R-:W-:-:S07]  /*31e40*/  FADD.FTZ R20, R44, R21 ;  /* 0x000000152c147221 */ /* 0x000fce0000010000 */
        /* <DEDUP_REMOVED lines=40> */
[----:B--2---:R-:W-:-:S05]  /*320d0*/  FADD.FTZ R55, R10, R21 ;  /* 0x000000150a377221 */ /* 0x004fca0000010000 */
[----:B------:R-:W-:Y:S01]  /*320e0*/  ST.E desc[UR4][R8.64+0x10], R55 ;  /* 0x0000103708007985 */ /* 0x000fe2000c101904 */
[----:B0-----:R-:W-:-:S05]  /*320f0*/  FADD.FTZ R57, R175, R14 ;  /* 0x0000000eaf397221 */ /* 0x001fca0000010000 */
[----:B------:R0:W-:Y:S04]  /*32100*/  ST.E desc[UR6][R8.64+0x14], R57 ;  /* 0x0000143908007985 */ /* 0x0001e8000c101906 */
[----:B------:R-:W2:Y:S01]  /*32110*/  LDL.64 R20, [R7+0x80] ;  /* 0x0000800007147983 */ /* 0x000ea20000100a00 */
[----:B------:R-:W-:Y:S06]  /*32120*/  BAR.SYNC.DEFER_BLOCKING 0xf, 0x100 ;  /* 0x03c4000000007b1d */ /* 0x000fec0000010000 */
[----:B------:R-:W3:Y:S04]  /*32130*/  LDL.64 R14, [R7+0x88] ;  /* 0x00008800070e7983 */ /* 0x000ee80000100a00 */
[----:B--2---:R-:W2:Y:S04]  /*32140*/  LD.E.64 R20, desc[UR4][R20.64+0x10] ;  /* 0x0000100414147980 */ /* 0x004ea8000c101b00 */
[----:B--2---:R-:W2:Y:S04]  /*32150*/  LD.E.64 R24, desc[UR6][R20.64+0x8] ;  /* 0x0000080614187980 */ /* 0x004ea8000c101b00 */
[----:B------:R-:W4:Y:S01]  /*32160*/  LD.E.64 R58, desc[UR4][R20.64] ;  /* 0x00000004143a7980 */ /* 0x000f22000c101b00 */
        /* <DEDUP_REMOVED lines=16> */
[----:B--2---:R-:W-:-:S05]  /*32270*/  MOV R24, R24 ;  /* 0x0000001800187202 */ /* 0x004fca0000000f00 */
[--C-:B----4-:R-:W-:Y:S02]  /*32280*/  IMAD R59, R59, 0x2, R24.reuse ;  /* 0x000000023b3b7824 */ /* 0x110fe400078e0218 */
[C---:B0-----:R-:W-:Y:S02]  /*32290*/  IMAD R8, R58.reuse, 0x2, R24 ;  /* 0x000000023a087824 */ /* 0x041fe400078e0218 */
[----:B------:R-:W-:Y:S01]  /*322a0*/  IMAD R58, R58, 0x2, R59 ;  /* 0x000000023a3a7824 */ /* 0x000fe200078e023b */
[----:B------:R-:W-:Y:S04]  /*322b0*/  STSM.16.M88.4 [R24], R160 ;  /* 0x000000a018007844 */ /* 0x000fe80000000200 */
[----:B------:R0:W-:Y:S04]  /*322c0*/  STSM.16.M88.4 [R8], R164 ;  /* 0x000000a408007844 */ /* 0x0001e80000000200 */
[----:B------:R-:W-:Y:S04]  /*322d0*/  STSM.16.M88.4 [R59], R168 ;  /* 0x000000a83b007844 */ /* 0x000fe80000000200 */
[----:B------:R1:W-:Y:S04]  /*322e0*/  STSM.16.M88.4 [R58], R172 ;  /* 0x000000ac3a007844 */ /* 0x0003e80000000200 */
[----:B---3--:R-:W2:Y:S04]  /*322f0*/  LD.E R10, desc[UR4][R14.64] ;  /* 0x000000040e0a7980 */ /* 0x008ea8000c101900 */
[----:B0-----:R-:W3:Y:S04]  /*32300*/  LD.E R8, desc[UR4][R14.64+0x14] ;  /* 0x000014040e087980 */ /* 0x001ee8000c101900 */
[----:B------:R-:W4:Y:S04]  /*32310*/  LD.E R36, desc[UR4][R14.64+0x44] ;  /* 0x000044040e247980 */ /* 0x000f28000c101900 */
[----:B------:R-:W4:Y:S01]  /*32320*/  LD.E R50, desc[UR4][R14.64+0x80] ;  /* 0x000080040e327980 */ /* 0x000f22000c101900 */
[----:B------:R-:W-:-:S02]  /*32330*/  R2UR UR18, R4 ;  /* 0x00000000041272ca */ /* 0x000fc400000e0000 */
[----:B------:R-:W-:Y:S01]  /*32340*/  R2UR UR19, R5 ;  /* 0x00000000051372ca */ /* 0x000fe200000e0000 */
[----:B------:R-:W4:Y:S04]  /*32350*/  LD.E R66, desc[UR4][R14.64+0xc0] ;  /* 0x0000c0040e427980 */ /* 0x000f28000c101900 */
        /* <DEDUP_REMOVED lines=11> */
[----:B------:R-:W4:Y:S01]  /*32410*/  LD.E R86, desc[UR8][R14.64+0x110] ;  /* 0x000110080e567980 */ /* 0x000f22000c101900 */
[----:B------:R-:W-:-:S02]  /*32420*/  R2UR UR10, R4 ;  /* 0x00000000040a72ca */ /* 0x000fc400000e0000 */
[C---:B------:R-:W-:Y:S01]  /*32430*/  R2UR UR11, R5.reuse ;  /* 0x00000000050b72ca */ /* 0x040fe200000e0000 */
[----:B------:R-:W4:Y:S01]  /*32440*/  LD.E R64, desc[UR18][R14.64+0xb4] ;  /* 0x0000b4120e407980 */ /* 0x000f22000c101900 */
[C---:B------:R-:W-:Y:S02]  /*32450*/  R2UR UR12, R4.reuse ;  /* 0x00000000040c72ca */ /* 0x040fe400000e0000 */
[C---:B------:R-:W-:Y:S01]  /*32460*/  R2UR UR13, R5.reuse ;  /* 0x00000000050d72ca */ /* 0x040fe200000e0000 */
[----:B------:R-:W4:Y:S01]  /*32470*/  LD.E R80, desc[UR18][R14.64+0xf4] ;  /* 0x0000f4120e507980 */ /* 0x000f22000c101900 */
[C---:B------:R-:W-:Y:S02]  /*32480*/  R2UR UR14, R4.reuse ;  /* 0x00000000040e72ca */ /* 0x040fe400000e0000 */
[----:B------:R-:W-:Y:S02]  /*32490*/  R2UR UR15, R5 ;  /* 0x00000000050f72ca */ /* 0x000fe400000e0000 */
        /* <DEDUP_REMOVED lines=11> */
[----:B-1----:R-:W4:Y:S04]  /*32550*/  LD.E R58, desc[UR12][R14.64+0xa0] ;  /* 0x0000a00c0e3a7980 */ /* 0x002f28000c101900 */
        /* <DEDUP_REMOVED lines=10> */
[----:B--2---:R-:W-:-:S05]  /*32600*/  FMUL.FTZ R9, R11, R10 ;  /* 0x0000000a0b097220 */ /* 0x004fca0000410000 */
[----:B------:R3:W-:Y:S02]  /*32610*/  ST.E desc[UR4][R14.64], R9 ;  /* 0x000000090e007985 */ /* 0x0007e4000c101904 */
[C---:B---3--:R-:W-:Y:S02]  /*32620*/  FMUL.FTZ R9, R11.reuse, R8 ;  /* 0x000000080b097220 */ /* 0x048fe40000410000 */
[----:B------:R-:W2:Y:S04]  /*32630*/  LD.E R8, desc[UR18][R14.64+0x134] ;  /* 0x000134120e087980 */ /* 0x000ea8000c101900 */
[----:B------:R4:W-:Y:S02]  /*32640*/  ST.E desc[UR4][R14.64+0x14], R9 ;  /* 0x000014090e007985 */ /* 0x0009e4000c101904 */
[----:B----4-:R-:W-:-:S05]  /*32650*/  FMUL.FTZ R9, R11, R36 ;  /* 0x000000240b097220 */ /* 0x010fca0000410000 */
[----:B------:R0:W-:Y:S02]  /*32660*/  ST.E desc[UR4][R14.64+0x44], R9 ;  /* 0x000044090e007985 */ /* 0x0001e4000c101904 */
[----:B0-----:R-:W-:-:S05]  /*32670*/  FMUL.FTZ R9, R11, R50 ;  /* 0x000000320b097220 */ /* 0x001fca0000410000 */
[----:B------:R0:W-:Y:S02]  /*32680*/  ST.E desc[UR4][R14.64+0x80], R9 ;  /* 0x000080090e007985 */ /* 0x0001e4000c101904 */
[----:B0-----:R-:W-:-:S05]  /*32690*/  FMUL.FTZ R9, R11, R66 ;  /* 0x000000420b097220 */ /* 0x001fca0000410000 */
[----:B------:R0:W-:Y:S02]  /*326a0*/  ST.E desc[UR4][R14.64+0xc0], R9 ;  /* 0x0000c0090e007985 */ /* 0x0001e4000c101904 */
[----:B0-----:R-:W-:-:S05]  /*326b0*/  FMUL.FTZ R9, R11, R82 ;  /* 0x000000520b097220 */ /* 0x001fca0000410000 */
[----:B------:R2:W-:Y:S02]  /*326c0*/  ST.E desc[UR4][R14.64+0x100], R9 ;  /* 0x000100090e007985 */ /* 0x0005e4000c101904 */
[C---:B--2---:R-:W-:Y:S02]  /*326d0*/  FMUL.FTZ R9, R11.reuse, R8 ;  /* 0x000000080b097220 */ /* 0x044fe40000410000 */
[----:B------:R-:W2:Y:S01]  /*326e0*/  LD.E R8, desc[UR6][R14.64+0x140] ;  /* 0x000140060e087980 */ /* 0x000ea2000c101900 */
[----:B------:R-:W-:-:S05]  /*326f0*/  FMUL.FTZ R13, R11, R20 ;  /* 0x000000140b0d7220 */ /* 0x000fca0000410000 */
[----:B------:R0:W-:Y:S02]  /*32700*/  ST.E desc[UR6][R14.64+0x4], R13 ;  /* 0x0000040d0e007985 */ /* 0x0001e4000c101906 */
[----:B0-----:R-:W-:-:S05]  /*32710*/  FMUL.FTZ R13, R11, R34 ;  /* 0x000000220b0d7220 */ /* 0x001fca0000410000 */
        /* <DEDUP_REMOVED lines=22> */
[----:B------:R-:W2:Y:S04]  /*32880*/  LD.E R8, desc[UR6][R14.64+0x150] ;  /* 0x000150060e087980 */ /* 0x000ea8000c101900 */
[----:B------:R2:W-:Y:S02]  /*32890*/  ST.E desc[UR4][R14.64+0x134], R9 ;  /* 0x000134090e007985 */ /* 0x0005e4000c101904 */
[----:B--2---:R-:W-:-:S02]  /*328a0*/  FMUL.FTZ R9, R11, R8 ;  /* 0x000000080b097220 */ /* 0x004fc40000410000 */
[----:B------:R-:W2:Y:S04]  /*328b0*/  LD.E R8, desc[UR6][R14.64+0x154] ;  /* 0x000154060e087980 */ /* 0x000ea8000c101900 */
        /* <DEDUP_REMOVED lines=57> */
[----:B------:R2:W-:Y:S01]  /*32c50*/  ST.E desc[UR4][R14.64+0x1d4], R21 ;  /* 0x0001d4150e007985 */ /* 0x0005e2000c101904 */
[C---:B------:R-:W-:Y:S01]  /*32c60*/  FMUL.FTZ R25, R11.reuse, R26 ;  /* 0x0000001a0b197220 */ /* 0x040fe20000410000 */
[C---:B------:R-:W-:Y:S01]  /*32c70*/  FMUL.FTZ R27, R11.reuse, R28 ;  /* 0x0000001c0b1b7220 */ /* 0x040fe20000410000 */
[C---:B------:R-:W-:Y:S01]  /*32c80*/  FMUL.FTZ R29, R11.reuse, R30 ;  /* 0x0000001e0b1d7220 */ /* 0x040fe20000410000 */
[----:B------:R-:W-:-:S02]  /*32c90*/  FMUL.FTZ R31, R11, R32 ;  /* 0x000000200b1f7220 */ /* 0x000fc40000410000 */
[----:B------:R0:W-:Y:S04]  /*32ca0*/  ST.E desc[UR10][R14.64+0x20], R25 ;  /* 0x000020190e007985 */ /* 0x0001e8000c10190a */
[----:B------:R1:W-:Y:S04]  /*32cb0*/  ST.E desc[UR12][R14.64+0x24], R27 ;  /* 0x0000241b0e007985 */ /* 0x0003e8000c10190c */
[----:B------:R3:W-:Y:S01]  /*32cc0*/  ST.E desc[UR14][R14.64+0x30], R29 ;  /* 0x0000301d0e007985 */ /* 0x0007e2000c10190e */
[----:B--2---:R-:W-:-:S03]  /*32cd0*/  FMUL.FTZ R21, R11, R8 ;  /* 0x000000080b157220 */ /* 0x004fc60000410000 */
[----:B------:R-:W2:Y:S01]  /*32ce0*/  LD.E R8, desc[UR6][R14.64+0x1f4] ;  /* 0x0001f4060e087980 */ /* 0x000ea2000c101900 */
[C---:B0-----:R-:W-:Y:S01]  /*32cf0*/  FMUL.FTZ R25, R11.reuse, R40 ;  /* 0x000000280b197220 */ /* 0x041fe20000410000 */
[C---:B-1----:R-:W-:Y:S01]  /*32d00*/  FMUL.FTZ R27, R11.reuse, R42 ;  /* 0x0000002a0b1b7220 */ /* 0x042fe20000410000 */
[C---:B---3--:R-:W-:Y:S01]  /*32d10*/  FMUL.FTZ R29, R11.reuse, R44 ;  /* 0x0000002c0b1d7220 */ /* 0x048fe20000410000 */
[----:B------:R0:W-:Y:S04]  /*32d20*/  ST.E desc[UR16][R14.64+0x34], R31 ;  /* 0x0000341f0e007985 */ /* 0x0001e8000c101910 */
[----:B------:R1:W-:Y:S01]  /*32d30*/  ST.E desc[UR10][R14.64+0x54], R25 ;  /* 0x000054190e007985 */ /* 0x0003e2000c10190a */
[----:B0-----:R-:W-:-:S03]  /*32d40*/  FMUL.FTZ R31, R11, R48 ;  /* 0x000000300b1f7220 */ /* 0x001fc60000410000 */
[----:B------:R0:W-:Y:S01]  /*32d50*/  ST.E desc[UR12][R14.64+0x60], R27 ;  /* 0x0000601b0e007985 */ /* 0x0001e2000c10190c */
[----:B-1----:R-:W-:-:S03]  /*32d60*/  FMUL.FTZ R25, R11, R54 ;  /* 0x000000360b197220 */ /* 0x002fc60000410000 */
[----:B------:R1:W-:Y:S04]  /*32d70*/  ST.E desc[UR14][R14.64+0x64], R29 ;  /* 0x0000641d0e007985 */ /* 0x0003e8000c10190e */
[----:B------:R3:W-:Y:S01]  /*32d80*/  ST.E desc[UR16][R14.64+0x74], R31 ;  /* 0x0000741f0e007985 */ /* 0x0007e2000c101910 */
[C---:B0-----:R-:W-:Y:S01]  /*32d90*/  FMUL.FTZ R27, R11.reuse, R58 ;  /* 0x0000003a0b1b7220 */ /* 0x041fe20000410000 */
[C---:B-1----:R-:W-:Y:S01]  /*32da0*/  FMUL.FTZ R29, R11.reuse, R60 ;  /* 0x0000003c0b1d7220 */ /* 0x042fe20000410000 */
[C---:B---3--:R-:W-:Y:S01]  /*32db0*/  FMUL.FTZ R31, R11.reuse, R62 ;  /* 0x0000003e0b1f7220 */ /* 0x048fe20000410000 */
[----:B------:R0:W-:Y:S01]  /*32dc0*/  ST.E desc[UR10][R14.64+0x90], R25 ;  /* 0x000090190e007985 */ /* 0x0001e2000c10190a */
[----:B------:R-:W-:-:S03]  /*32dd0*/  FMUL.FTZ R33, R11, R64 ;  /* 0x000000400b217220 */ /* 0x000fc60000410000 */
[----:B------:R1:W-:Y:S04]  /*32de0*/  ST.E desc[UR12][R14.64+0xa0], R27 ;  /* 0x0000a01b0e007985 */ /* 0x0003e8000c10190c */
[----:B------:R3:W-:Y:S04]  /*32df0*/  ST.E desc[UR14][R14.64+0xa4], R29 ;  /* 0x0000a41d0e007985 */ /* 0x0007e8000c10190e */
[----:B------:R4:W-:Y:S01]  /*32e00*/  ST.E desc[UR16][R14.64+0xb0], R31 ;  /* 0x0000b01f0e007985 */ /* 0x0009e2000c101910 */
[C---:B0-----:R-:W-:Y:S01]  /*32e10*/  FMUL.FTZ R25, R11.reuse, R72 ;  /* 0x000000480b197220 */ /* 0x041fe20000410000 */
[C---:B-1----:R-:W-:Y:S01]  /*32e20*/  FMUL.FTZ R27, R11.reuse, R74 ;  /* 0x0000004a0b1b7220 */ /* 0x042fe20000410000 */
[C---:B---3--:R-:W-:Y:S01]  /*32e30*/  FMUL.FTZ R29, R11.reuse, R76 ;  /* 0x0000004c0b1d7220 */ /* 0x048fe20000410000 */
[C---:B----4-:R-:W-:Y:S01]  /*32e40*/  FMUL.FTZ R31, R11.reuse, R78 ;  /* 0x0000004e0b1f7220 */ /* 0x050fe20000410000 */
[----:B------:R0:W-:Y:S04]  /*32e50*/  ST.E desc[UR18][R14.64+0xb4], R33 ;  /* 0x0000b4210e007985 */ /* 0x0001e8000c101912 */
[----:B------:R1:W-:Y:S04]  /*32e60*/  ST.E desc[UR10][R14.64+0xd4], R25 ;  /* 0x0000d4190e007985 */ /* 0x0003e8000c10190a */
[----:B------:R3:W-:Y:S04]  /*32e70*/  ST.E desc[UR12][R14.64+0xe0], R27 ;  /* 0x0000e01b0e007985 */ /* 0x0007e8000c10190c */
[----:B------:R4:W-:Y:S01]  /*32e80*/  ST.E desc[UR14][R14.64+0xe4], R29 ;  /* 0x0000e41d0e007985 */ /* 0x0009e2000c10190e */
[----:B0-----:R-:W-:-:S03]  /*32e90*/  FMUL.FTZ R33, R11, R80 ;  /* 0x000000500b217220 */ /* 0x001fc60000410000 */
[----:B------:R0:W-:Y:S01]  /*32ea0*/  ST.E desc[UR16][R14.64+0xf0], R31 ;  /* 0x0000f01f0e007985 */ /* 0x0001e2000c101910 */
[C---:B-1----:R-:W-:Y:S01]  /*32eb0*/  FMUL.FTZ R25, R11.reuse, R88 ;  /* 0x000000580b197220 */ /* 0x042fe20000410000 */
[C---:B---3--:R-:W-:Y:S01]  /*32ec0*/  FMUL.FTZ R27, R11.reuse, R90 ;  /* 0x0000005a0b1b7220 */ /* 0x048fe20000410000 */
[C---:B----4-:R-:W-:Y:S01]  /*32ed0*/  FMUL.FTZ R29, R11.reuse, R92 ;  /* 0x0000005c0b1d7220 */ /* 0x050fe20000410000 */
[C---:B0-----:R-:W-:Y:S01]  /*32ee0*/  FMUL.FTZ R31, R11.reuse, R94 ;  /* 0x0000005e0b1f7220 */ /* 0x041fe20000410000 */
[----:B------:R0:W-:Y:S04]  /*32ef0*/  ST.E desc[UR4][R14.64+0x1e0], R9 ;  /* 0x0001e0090e007985 */ /* 0x0001e8000c101904 */
[----:B------:R1:W-:Y:S04]  /*32f00*/  ST.E desc[UR4][R14.64+0x1e4], R13 ;  /* 0x0001e40d0e007985 */ /* 0x0003e8000c101904 */
[----:B0-----:R-:W3:Y:S04]  /*32f10*/  LD.E R9, desc[UR6][R14.64+0x8] ;  /* 0x000008060e097980 */ /* 0x001ee8000c101900 */
[----:B-1----:R-:W4:Y:S01]  /*32f20*/  LD.E R13, desc[UR6][R14.64+0xc] ;  /* 0x00000c060e0d7980 */ /* 0x002f22000c101900 */
[----:B--2---:R-:W-:-:S05]  /*32f30*/  FMUL.FTZ R11, R11, R8 ;  /* 0x000000080b0b7220 */ /* 0x004fca0000410000 */
[----:B------:R0:W-:Y:S04]  /*32f40*/  ST.E desc[UR4][R14.64+0x1f4], R11 ;  /* 0x0001f40b0e007985 */ /* 0x0001e8000c101904 */
[----:B0-----:R-:W2:Y:S01]  /*32f50*/  LD.E R11, desc[UR6][R14.64+0x18] ;  /* 0x000018060e0b7980 */ /* 0x001ea2000c101900 */
[C---:B---3--:R-:W-:Y:S01]  /*32f60*/  FMUL.FTZ R9, R12.reuse, R9 ;  /* 0x000000090c097220 */ /* 0x048fe20000410000 */
[----:B----4-:R-:W-:-:S04]  /*32f70*/  FMUL.FTZ R13, R12, R13 ;  /* 0x0000000d0c0d7220 */ /* 0x010fc80000410000 */
        /* <DEDUP_REMOVED lines=60> */
[----:B0-----:R-:W2:Y:S04]  /*33340*/  LD.E R11, desc[UR6][R14.64+0xbc] ;  /* 0x0000bc060e0b7980 */ /* 0x001ea8000c101900 */
[----:B------:R-:W-:Y:S04]  /*33350*/  ST.E desc[UR18][R14.64+0xf4], R33 ;  /* 0x0000f4210e007985 */ /* 0x000fe8000c101912 */
[----:B------:R-:W-:Y:S04]  /*33360*/  ST.E desc[UR10][R14.64+0x114], R25 ;  /* 0x000114190e007985 */ /* 0x000fe8000c10190a */
[----:B------:R-:W-:Y:S04]  /*33370*/  ST.E desc[UR12][R14.64+0x120], R27 ;  /* 0x0001201b0e007985 */ /* 0x000fe8000c10190c */
[----:B------:R-:W-:Y:S04]  /*33380*/  ST.E desc[UR14][R14.64+0x124], R29 ;  /* 0x0001241d0e007985 */ /* 0x000fe8000c10190e */
[----:B------:R-:W-:Y:S04]  /*33390*/  ST.E desc[UR16][R14.64+0x130], R31 ;  /* 0x0001301f0e007985 */ /* 0x000fe8000c101910 */
[----:B------:R-:W-:Y:S01]  /*333a0*/  ST.E desc[UR4][R14.64+0x1f0], R21 ;  /* 0x0001f0150e007985 */ /* 0x000fe2000c101904 */
[C---:B---3--:R-:W-:Y:S01]  /*333b0*/  FMUL.FTZ R9, R12.reuse, R9 ;  /* 0x000000090c097220 */ /* 0x048fe20000410000 */
[----:B----4-:R-:W-:-:S04]  /*333c0*/  FMUL.FTZ R13, R12, R13 ;  /* 0x0000000d0c0d7220 */ /* 0x010fc80000410000 */
[----:B------:R0:W-:Y:S04]  /*333d0*/  ST.E desc[UR4][R14.64+0xac], R9 ;  /* 0x0000ac090e007985 */ /* 0x0001e8000c101904 */
[----:B------:R1:W-:Y:S01]  /*333e0*/  ST.E desc[UR4][R14.64+0xb8], R13 ;  /* 0x0000b80d0e007985 */ /* 0x0003e2000c101904 */
[----:B--2---:R-:W-:-:S05]  /*333f0*/  FMUL.FTZ R11, R12, R11 ;  /* 0x0000000b0c0b7220 */ /* 0x004fca0000410000 */
[----:B------:R2:W-:Y:S04]  /*33400*/  ST.E desc[UR4][R14.64+0xbc], R11 ;  /* 0x0000bc0b0e007985 */ /* 0x0005e8000c101904 */
[----:B0-----:R-:W3:Y:S02]  /*33410*/  LD.E R9, desc[UR6][R14.64+0xc8] ;  /* 0x0000c8060e097980 */ /* 0x001ee4000c101900 */
[----:B---3--:R-:W-:-:S05]  /*33420*/  FMUL.FTZ R9, R12, R9 ;  /* 0x000000090c097220 */ /* 0x008fca0000410000 */
[----:B------:R0:W-:Y:S04]  /*33430*/  ST.E desc[UR4][R14.64+0xc8], R9 ;  /* 0x0000c8090e007985 */ /* 0x0001e8000c101904 */
[----:B-1----:R-:W3:Y:S02]  /*33440*/  LD.E R13, desc[UR6][R14.64+0xcc] ;  /* 0x0000cc060e0d7980 */ /* 0x002ee4000c101900 */
[----:B---3--:R-:W-:-:S05]  /*33450*/  FMUL.FTZ R13, R12, R13 ;  /* 0x0000000d0c0d7220 */ /* 0x008fca0000410000 */
[----:B------:R1:W-:Y:S04]  /*33460*/  ST.E desc[UR4][R14.64+0xcc], R13 ;  /* 0x0000cc0d0e007985 */ /* 0x0003e8000c101904 */
[----:B--2---:R-:W2:Y:S02]  /*33470*/  LD.E R11, desc[UR6][R14.64+0xd8] ;  /* 0x0000d8060e0b7980 */ /* 0x004ea4000c101900 */
        /* <DEDUP_REMOVED lines=109> */
[----:B------:R-:W-:Y:S04]  /*33b50*/  ST.E desc[UR4][R14.64+0x1f8], R21 ;  /* 0x0001f8150e007985 */ /* 0x000fe8000c101904 */
[----:B0-----:R-:W2:Y:S02]  /*33b60*/  LD.E R9, desc[UR6][R14.64+0x1fc] ;  /* 0x0001fc060e097980 */ /* 0x001ea4000c101900 */
[----:B--2---:R-:W-:-:S05]  /*33b70*/  FMUL.FTZ R25, R12, R9 ;  /* 0x000000090c197220 */ /* 0x004fca0000410000 */
[----:B------:R0:W-:Y:S04]  /*33b80*/  ST.E desc[UR4][R14.64+0x1fc], R25 ;  /* 0x0001fc190e007985 */ /* 0x0001e8000c101904 */
[----:B------:R-:W2:Y:S04]  /*33b90*/  LDL.64 R8, [R7+0x88] ;  /* 0x0000880007087983 */ /* 0x000ea80000100a00 */
[----:B-1----:R-:W3:Y:S04]  /*33ba0*/  LDL.64 R12, [R7] ;  /* 0x00000000070c7983 */ /* 0x002ee80000100a00 */
[----:B------:R-:W4:Y:S04]  /*33bb0*/  LDL.64 R10, [R7+0x90] ;  /* 0x00009000070a7983 */ /* 0x000f280000100a00 */
[----:B--2---:R-:W2:Y:S04]  /*33bc0*/  LD.E R27, desc[UR4][R8.64] ;  /* 0x00000004081b7980 */ /* 0x004ea8000c101900 */
[----:B---3--:R-:W3:Y:S04]  /*33bd0*/  LD.E R13, desc[UR6][R12.64] ;  /* 0x000000060c0d7980 */ /* 0x008ee8000c101900 */
[----:B----4-:R-:W3:Y:S04]  /*33be0*/  LD.E.64 R10, desc[UR4][R10.64] ;  /* 0x000000040a0a7980 */ /* 0x010ee8000c101b00 */
[----:B--2---:R1:W-:Y:S04]  /*33bf0*/  ST.E desc[UR8][R8.64], R27 ;  /* 0x0000001b08007985 */ /* 0x0043e8000c101908 */
[----:B0-----:R-:W2:Y:S04]  /*33c00*/  LD.E R15, desc[UR10][R8.64+0x4] ;  /* 0x0000040a080f7980 */ /* 0x001ea8000c101900 */
[----:B--2---:R0:W-:Y:S04]  /*33c10*/  ST.E desc[UR4][R8.64+0x4], R15 ;  /* 0x0000040f08007985 */ /* 0x0041e8000c101904 */
[----:B------:R-:W2:Y:S04]  /*33c20*/  LD.E R21, desc[UR6][R8.64+0x8] ;  /* 0x0000080608157980 */ /* 0x000ea8000c101900 */
[----:B--2---:R2:W-:Y:S04]  /*33c30*/  ST.E desc[UR4][R8.64+0x8], R21 ;  /* 0x0000081508007985 */ /* 0x0045e8000c101904 */
[----:B------:R-:W4:Y:S04]  /*33c40*/  LD.E R25, desc[UR6][R8.64+0xc] ;  /* 0x00000c0608197980 */ /* 0x000f28000c101900 */
[----:B----4-:R4:W-:Y:S04]  /*33c50*/  ST.E desc[UR4][R8.64+0xc], R25 ;  /* 0x00000c1908007985 */ /* 0x0109e8000c101904 */
[----:B-1----:R-:W3:Y:S04]  /*33c60*/  LD.E R27, desc[UR6][R8.64+0x10] ;  /* 0x00001006081b7980 */ /* 0x002ee8000c101900 */
[----:B---3--:R1:W-:Y:S04]  /*33c70*/  ST.E desc[UR4][R8.64+0x10], R27 ;  /* 0x0000101b08007985 */ /* 0x0083e8000c101904 */
[----:B0-----:R-:W3:Y:S04]  /*33c80*/  LD.E R15, desc[UR6][R8.64+0x14] ;  /* 0x00001406080f7980 */ /* 0x001ee8000c101900 */
[----:B---3--:R0:W-:Y:S04]  /*33c90*/  ST.E desc[UR4][R8.64+0x14], R15 ;  /* 0x0000140f08007985 */ /* 0x0081e8000c101904 */
[----:B--2---:R-:W2:Y:S04]  /*33ca0*/  LD.E R21, desc[UR6][R8.64+0x18] ;  /* 0x0000180608157980 */ /* 0x004ea8000c101900 */
[----:B--2---:R2:W-:Y:S04]  /*33cb0*/  ST.E desc[UR4][R8.64+0x18], R21 ;  /* 0x0000181508007985 */ /* 0x0045e8000c101904 */
[----:B----4-:R-:W3:Y:S04]  /*33cc0*/  LD.E R25, desc[UR6][R8.64+0x1c] ;  /* 0x00001c0608197980 */ /* 0x010ee8000c101900 */
[----:B---3--:R3:W-:Y:S04]  /*33cd0*/  ST.E desc[UR4][R8.64+0x1c], R25 ;  /* 0x00001c1908007985 */ /* 0x0087e8000c101904 */
[----:B-1----:R-:W4:Y:S04]  /*33ce0*/  LD.E R27, desc[UR6][R8.64+0x20] ;  /* 0x00002006081b7980 */ /* 0x002f28000c101900 */
[----:B----4-:R1:W-:Y:S04]  /*33cf0*/  ST.E desc[UR4][R8.64+0x20], R27 ;  /* 0x0000201b08007985 */ /* 0x0103e8000c101904 */
[----:B0-----:R-:W4:Y:S04]  /*33d00*/  LD.E R15, desc[UR6][R8.64+0x24] ;  /* 0x00002406080f7980 */ /* 0x001f28000c101900 */
[----:B----4-:R0:W-:Y:S04]  /*33d10*/  ST.E desc[UR4][R8.64+0x24], R15 ;  /* 0x0000240f08007985 */ /* 0x0101e8000c101904 */
[----:B--2---:R-:W2:Y:S04]  /*33d20*/  LD.E R21, desc[UR6][R8.64+0x28] ;  /* 0x0000280608157980 */ /* 0x004ea8000c101900 */
[----:B--2---:R2:W-:Y:S04]  /*33d30*/  ST.E desc[UR4][R8.64+0x28], R21 ;  /* 0x0000281508007985 */ /* 0x0045e8000c101904 */
[----:B---3--:R-:W3:Y:S04]  /*33d40*/  LD.E R25, desc[UR6][R8.64+0x2c] ;  /* 0x00002c0608197980 */ /* 0x008ee8000c101900 */
        /* <DEDUP_REMOVED lines=226> */
[----:B----4-:R-:W-:Y:S04]  /*34b70*/  ST.E desc[UR4][R8.64+0x1f0], R27 ;  /* 0x0001f01b08007985 */ /* 0x010fe8000c101904 */
[----:B0-----:R-:W4:Y:S04]  /*34b80*/  LD.E R15, desc[UR6][R8.64+0x1f4] ;  /* 0x0001f406080f7980 */ /* 0x001f28000c101900 */
[----:B----4-:R-:W-:Y:S04]  /*34b90*/  ST.E desc[UR4][R8.64+0x1f4], R15 ;  /* 0x0001f40f08007985 */ /* 0x010fe8000c101904 */
[----:B--2---:R-:W2:Y:S01]  /*34ba0*/  LD.E R21, desc[UR6][R8.64+0x1f8] ;  /* 0x0001f80608157980 */ /* 0x004ea2000c101900 */
[----:B------:R-:W-:-:S02]  /*34bb0*/  R2UR UR30, R4 ;  /* 0x00000000041e72ca */ /* 0x000fc400000e0000 */
[C---:B------:R-:W-:Y:S02]  /*34bc0*/  R2UR UR31, R5.reuse ;  /* 0x00000000051f72ca */ /* 0x040fe400000e0000 */
[C---:B------:R-:W-:Y:S02]  /*34bd0*/  R2UR UR28, R4.reuse ;  /* 0x00000000041c72ca */ /* 0x040fe400000e0000 */
[C---:B------:R-:W-:Y:S02]  /*34be0*/  R2UR UR29, R5.reuse ;  /* 0x00000000051d72ca */ /* 0x040fe400000e0000 */
[C---:B------:R-:W-:Y:S02]  /*34bf0*/  R2UR UR26, R4.reuse ;  /* 0x00000000041a72ca */ /* 0x040fe400000e0000 */
[----:B------:R-:W-:Y:S01]  /*34c00*/  R2UR UR27, R5 ;  /* 0x00000000051b72ca */ /* 0x000fe200000e0000 */
[----:B--2---:R-:W-:Y:S04]  /*34c10*/  ST.E desc[UR4][R8.64+0x1f8], R21 ;  /* 0x0001f81508007985 */ /* 0x004fe8000c101904 */
[----:B---3--:R-:W2:Y:S01]  /*34c20*/  LD.E R25, desc[UR6][R8.64+0x1fc] ;  /* 0x0001fc0608197980 */ /* 0x008ea2000c101900 */
[----:B------:R-:W-:-:S02]  /*34c30*/  R2UR UR24, R4 ;  /* 0x00000000041872ca */ /* 0x000fc400000e0000 */
[C---:B------:R-:W-:Y:S02]  /*34c40*/  R2UR UR25, R5.reuse ;  /* 0x00000000051972ca */ /* 0x040fe400000e0000 */
[C---:B------:R-:W-:Y:S02]  /*34c50*/  R2UR UR22, R4.reuse ;  /* 0x00000000041672ca */ /* 0x040fe400000e0000 */
[C---:B------:R-:W-:Y:S02]  /*34c60*/  R2UR UR23, R5.reuse ;  /* 0x00000000051772ca */ /* 0x040fe400000e0000 */
[C---:B------:R-:W-:Y:S02]  /*34c70*/  R2UR UR20, R4.reuse ;  /* 0x00000000041472ca */ /* 0x040fe400000e0000 */
[----:B------:R-:W-:Y:S02]  /*34c80*/  R2UR UR21, R5 ;  /* 0x00000000051572ca */ /* 0x000fe400000e0000 */
        /* <DEDUP_REMOVED lines=16> */
[----:B------:R-:W-:Y:S02]  /*34d90*/  R2UR UR32, R4 ;  /* 0x00000000042072ca */ /* 0x000fe400000e0000 */
[----:B------:R-:W-:Y:S01]  /*34da0*/  R2UR UR33, R5 ;  /* 0x00000000052172ca */ /* 0x000fe200000e0000 */
[----:B--2---:R0:W-:Y:S04]  /*34db0*/  ST.E desc[UR4][R8.64+0x1fc], R25 ;  /* 0x0001fc1908007985 */ /* 0x0041e8000c101904 */
[----:B------:R-:W2:Y:S04]  /*34dc0*/  LD.E R24, desc[UR30][R8.64] ;  /* 0x0000001e08187980 */ /* 0x000ea8000c101900 */
[----:B------:R-:W2:Y:S04]  /*34dd0*/  LD.E R26, desc[UR26][R8.64+0x8] ;  /* 0x0000081a081a7980 */ /* 0x000ea8000c101900 */
[----:B0-----:R-:W2:Y:S04]  /*34de0*/  LD.E R25, desc[UR28][R8.64+0x4] ;  /* 0x0000041c08197980 */ /* 0x001ea8000c101900 */
[----:B------:R-:W2:Y:S04]  /*34df0*/  LD.E R27, desc[UR24][R8.64+0xc] ;  /* 0x00000c18081b7980 */ /* 0x000ea8000c101900 */
        /* <DEDUP_REMOVED lines=123> */
[----:B------:R-:W2:Y:S01]  /*355b0*/  LD.E R151, desc[UR10][R8.64+0x1fc] ;  /* 0x0001fc0a08977980 */ /* 0x000ea2000c101900 */
[----:B------:R-:W-:Y:S01]  /*355c0*/  IMAD R10, R13, 0x1000, R10 ;  /* 0x000010000d0a7824 */ /* 0x000fe200078e020a */
[----:B------:R-:W-:-:S04]  /*355d0*/  R2UR UR7, R11 ;  /* 0x000000000b0772ca */ /* 0x000fc800000e0000 */
[----:B------:R-:W-:Y:S02]  /*355e0*/  R2UR UR6, R10 ;  /* 0x000000000a0672ca */ /* 0x000fe400000e0000 */
        /* <DEDUP_REMOVED lines=42> */
[----:B------:R-:W-:Y:S02]  /*35890*/  R2UR UR30, R4 ;  /* 0x00000000041e72ca */ /* 0x000fe400000e0000 */
[----:B------:R-:W-:Y:S01]  /*358a0*/  R2UR UR31, R5 ;  /* 0x00000000051f72ca */ /* 0x000fe200000e0000 */
[----:B--2---:R-:W-:-:S06]  /*358b0*/  WARPGROUP.ARRIVE ;  /* 0x00000000000079c5 */ /* 0x004fcc0000000000 */
[----:B------:R-:W-:Y:S01]  /*358c0*/  HGMMA.64x256x16.F32 R24, R160, gdesc[UR4].tnspB, R24, gsb0 ;  /* 0x43e00004a0187df0 */ /* 0x000fe20008000818 */
[----:B------:R-:W-:Y:S02]  /*358d0*/  VIADD R12, R10, 0x80 ;  /* 0x000000800a0c7836 */ /* 0x000fe40000000000 */
[----:B------:R-:W-:-:S03]  /*358e0*/  IMAD.MOV.U32 R13, RZ, RZ, R11 ;  /* 0x000000ffff0d7224 */ /* 0x000fc600078e000b */
[----:B------:R-:W-:Y:S02]  /*358f0*/  R2UR UR6, R12 ;  /* 0x000000000c0672ca */ /* 0x000fe400000e0000 */
[----:B------:R-:W-:Y:S01]  /*35900*/  R2UR UR7, R13 ;  /* 0x000000000d0772ca */ /* 0x000fe200000e0000 */
[----:B------:R-:W-:Y:S02]  /*35910*/  WARPGROUP.DEPBAR.LE gsb0, 0x0 ;  /* 0x00008000000079c5 */ /* 0x000fe40000010000 */
[----:B------:R-:W-:Y:S04]  /*35920*/  ST.E desc[UR32][R8.64], R24 ;  /* 0x0000001808007985 */ /* 0x000fe8000c101920 */
[----:B------:R-:W-:Y:S04]  /*35930*/  ST.E desc[UR34][R8.64+0x4], R25 ;  /* 0x0000041908007985 */ /* 0x000fe8000c101922 */
[----:B------:R-:W-:Y:S04]  /*35940*/  ST.E desc[UR44][R8.64+0x8], R26 ;  /* 0x0000081a08007985 */ /* 0x000fe8000c10192c */
[----:B------:R-:W-:Y:S04]  /*35950*/  ST.E desc[UR46][R8.64+0xc], R27 ;  /* 0x00000c1b08007985 */ /* 0x000fe8000c10192e */
[----:B------:R-:W-:Y:S04]  /*35960*/  ST.E desc[UR48][R8.64+0x10], R28 ;  /* 0x0000101c08007985 */ /* 0x000fe8000c101930 */
[----:B------:R-:W-:Y:S01]  /*35970*/  ST.E desc[UR50][R8.64+0x14], R29 ;  /* 0x0000141d08007985 */ /* 0x000fe2000c101932 */
[----:B------:R-:W-:-:S03]  /*35980*/  R2UR UR32, R4 ;  /* 0x00000000042072ca */ /* 0x000fc600000e0000 */
[----:B------:R-:W-:Y:S01]  /*35990*/  ST.E desc[UR52][R8.64+0x18], R30 ;  /* 0x0000181e08007985 */ /* 0x000fe2000c101934 */
[----:B------:R-:W-:-:S03]  /*359a0*/  R2UR UR33, R5 ;  /* 0x00000000052172ca */ /* 0x000fc600000e0000 */
[----:B------:R-:W-:Y:S01]  /*359b0*/  ST.E desc[UR54][R8.64+0x1c], R31 ;  /* 0x00001c1f08007985 */ /* 0x000fe2000c101936 */
[----:B------:R-:W-:-:S03]  /*359c0*/  R2UR UR34, R4 ;  /* 0x00000000042272ca */ /* 0x000fc600000e0000 */
[----:B------:R-:W-:Y:S01]  /*359d0*/  ST.E desc[UR56][R8.64+0x20], R32 ;  /* 0x0000202008007985 */ /* 0x000fe2000c101938 */
[----:B------:R-:W-:-:S03]  /*359e0*/  R2UR UR35, R5 ;  /* 0x00000000052372ca */ /* 0x000fc600000e0000 */
[----:B------:R-:W-:Y:S01]  /*359f0*/  ST.E desc[UR4][R8.64+0x24], R33 ;  /* 0x0000242108007985 */ /* 0x000fe2000c101904 */
[C---:B------:R-:W-:Y:S02]  /*35a00*/  R2UR UR44, R4.reuse ;  /* 0x00000000042c72ca */ /* 0x040fe400000e0000 */
[C---:B------:R-:W-:Y:S01]  /*35a10*/  R2UR UR45, R5.reuse ;  /* 0x00000000052d72ca */ /* 0x040fe200000e0000 */
[----:B------:R-:W-:Y:S01]  /*35a20*/  ST.E desc[UR8][R8.64+0x28], R34 ;  /* 0x0000282208007985 */ /* 0x000fe2000c101908 */
[C---:B------:R-:W-:Y:S02]  /*35a30*/  R2UR UR46, R4.reuse ;  /* 0x00000000042e72ca */ /* 0x040fe400000e0000 */
[C---:B------:R-:W-:Y:S01]  /*35a40*/  R2UR UR47, R5.reuse ;  /* 0x00000000052f72ca */ /* 0x040fe200000e0000 */
[----:B------:R-:W-:Y:S01]  /*35a50*/  ST.E desc[UR10][R8.64+0x2c], R35 ;  /* 0x00002c2308007985 */ /* 0x000fe2000c10190a */
[C---:B------:R-:W-:Y:S02]  /*35a60*/  R2UR UR48, R4.reuse ;  /* 0x00000000043072ca */ /* 0x040fe400000e0000 */
[----:B------:R-:W-:Y:S01]  /*35a70*/  R2UR UR49, R5 ;  /* 0x00000000053172ca */ /* 0x000fe200000e0000 */
[----:B------:R-:W-:Y:S01]  /*35a80*/  ST.E desc[UR12][R8.64+0x30], R36 ;  /* 0x0000302408007985 */ /* 0x000fe2000c10190c */
[----:B------:R-:W-:-:S02]  /*35a90*/  R2UR UR50, R4 ;  /* 0x00000000043272ca */ /* 0x000fc400000e0000 */
        /* <DEDUP_REMOVED lines=299> */
[----:B------:R-:W-:Y:S02]  /*36d50*/  R2UR UR22, R4 ;  /* 0x00000000041672ca */ /* 0x000fe400000e0000 */
[----:B------:R-:W-:Y:S01]  /*36d60*/  R2UR UR23, R5 ;  /* 0x00000000051772ca */ /* 0x000fe200000e0000 */
[----:B------:R-:W-:Y:S04]  /*36d70*/  ST.E desc[UR46][R8.64+0x1c4], R137 ;  /* 0x0001c48908007985 */ /* 0x000fe8000c10192e */
        /* <DEDUP_REMOVED lines=13> */
[----:B------:R0:W-:Y:S02]  /*36e50*/  ST.E desc[UR22][R8.64+0x1fc], R151 ;  /* 0x0001fc9708007985 */ /* 0x0001e4000c101916 */
[----:B0-----:R-:W-:-:S06]  /*36e60*/  WARPGROUP.ARRIVE ;  /* 0x00000000000079c5 */ /* 0x001fcc0000000000 */
[----:B------:R-:W-:Y:S01]  /*36e70*/  HGMMA.64x256x16.F32 R24, R164, gdesc[UR4].tnspB, R24, gsb0 ;  /* 0x43e00004a4187df0 */ /* 0x000fe20008000818 */
        /* <DEDUP_REMOVED lines=42> */
[----:B------:R-:W-:Y:S02]  /*37120*/  R2UR UR30, R4 ;  /* 0x00000000041e72ca */ /* 0x000fe400000e0000 */
[----:B------:R-:W-:Y:S01]  /*37130*/  R2UR UR31, R5 ;  /* 0x00000000051f72ca */ /* 0x000fe200000e0000 */
        /* <DEDUP_REMOVED lines=391> */
[----:B------:R-:W-:Y:S01]  /*389b0*/  VIADD R10, R10, 0x180 ;  /* 0x000001800a0a7836 */ /* 0x000fe20000000000 */
[----:B------:R-:W-:-:S04]  /*389c0*/  R2UR UR7, R11 ;  /* 0x000000000b0772ca */ /* 0x000fc800000e0000 */
        /* <DEDUP_REMOVED lines=365> */
[----:B------:R-:W-:Y:S01]  /*3a0a0*/  R2UR UR25, R5 ;  /* 0x00000000051972ca */ /* 0x000fe200000e0000 */
[----:B------:R-:W-:Y:S02]  /*3a0b0*/  WARPGROUP.DEPBAR.LE gsb0, 0x0 ;  /* 0x00008000000079c5 */ /* 0x000fe40000010000 */
[----:B------:R-:W-:Y:S01]  /*3a0c0*/  ST.E desc[UR4][R8.64], R24 ;  /* 0x0000001808007985 */ /* 0x000fe2000c101904 */
[----:B------:R-:W-:-:S02]  /*3a0d0*/  R2UR UR4, R4 ;  /* 0x00000000040472ca */ /* 0x000fc400000e0000 */
[----:B------:R-:W-:Y:S01]  /*3a0e0*/  R2UR UR5, R5 ;  /* 0x00000000050572ca */ /* 0x000fe200000e0000 */
[----:B------:R-:W-:Y:S04]  /*3a0f0*/  ST.E desc[UR6][R8.64+0x4], R25 ;  /* 0x0000041908007985 */ /* 0x000fe8000c101906 */
[----:B------:R-:W-:Y:S04]  /*3a100*/  ST.E desc[UR8][R8.64+0x8], R26 ;  /* 0x0000081a08007985 */ /* 0x000fe8000c101908 */
[----:B------:R-:W-:Y:S01]  /*3a110*/  ST.E desc[UR10][R8.64+0xc], R27 ;  /* 0x00000c1b08007985 */ /* 0x000fe2000c10190a */
[----:B------:R-:W-:-:S03]  /*3a120*/  R2UR UR6, R4 ;  /* 0x00000000040672ca */ /* 0x000fc600000e0000 */
[----:B------:R-:W-:Y:S01]  /*3a130*/  ST.E desc[UR12][R8.64+0x10], R28 ;  /* 0x0000101c08007985 */ /* 0x000fe2000c10190c */
[----:B------:R-:W-:-:S03]  /*3a140*/  R2UR UR7, R5 ;  /* 0x00000000050772ca */ /* 0x000fc600000e0000 */
        /* <DEDUP_REMOVED lines=21> */
[C---:B------:R-:W-:Y:S02]  /*3a2a0*/  R2UR UR20, R4.reuse ;  /* 0x00000000041472ca */ /* 0x040fe400000e0000 */
[----:B------:R-:W-:Y:S01]  /*3a2b0*/  R2UR UR21, R5 ;  /* 0x00000000051572ca */ /* 0x000fe200000e0000 */
[----:B------:R-:W-:Y:S01]  /*3a2c0*/  ST.E desc[UR6][R8.64+0x30], R36 ;  /* 0x0000302408007985 */ /* 0x000fe2000c101906 */
[----:B------:R-:W-:-:S02]  /*3a2d0*/  R2UR UR22, R4 ;  /* 0x00000000041672ca */ /* 0x000fc400000e0000 */
[C---:B------:R-:W-:Y:S02]  /*3a2e0*/  R2UR UR23, R5.reuse ;  /* 0x00000000051772ca */ /* 0x040fe400000e0000 */
[C---:B------:R-:W-:Y:S02]  /*3a2f0*/  R2UR UR24, R4.reuse ;  /* 0x00000000041872ca */ /* 0x040fe400000e0000 */
[C---:B------:R-:W-:Y:S02]  /*3a300*/  R2UR UR25, R5.reuse ;  /* 0x00000000051972ca */ /* 0x040fe400000e0000 */
[C---:B------:R-:W-:Y:S02]  /*3a310*/  R2UR UR6, R4.reuse ;  /* 0x00000000040672ca */ /* 0x040fe400000e0000 */
[----:B------:R-:W-:Y:S01]  /*3a320*/  R2UR UR7, R5 ;  /* 0x00000000050772ca */ /* 0x000fe200000e0000 */
[----:B------:R-:W-:Y:S01]  /*3a330*/  ST.E desc[UR8][R8.64+0x34], R37 ;  /* 0x0000342508007985 */ /* 0x000fe2000c101908 */
[----:B------:R-:W-:-:S02]  /*3a340*/  R2UR UR8, R4 ;  /* 0x00000000040872ca */ /* 0x000fc400000e0000 */
[----:B------:R-:W-:Y:S01]  /*3a350*/  R2UR UR9, R5 ;  /* 0x00000000050972ca */ /* 0x000fe200000e0000 */
        /* <DEDUP_REMOVED lines=28> */
[C---:B------:R-:W-:Y:S01]  /*3a520*/  R2UR UR21, R5.reuse ;  /* 0x00000000051572ca */ /* 0x040fe200000e0000 */
[----:B------:R-:W-:Y:S01]  /*3a530*/  ST.E desc[UR4][R8.64+0x64], R49 ;  /* 0x0000643108007985 */ /* 0x000fe2000c101904 */
[C---:B------:R-:W-:Y:S02]  /*3a540*/  R2UR UR22, R4.reuse ;  /* 0x00000000041672ca */ /* 0x040fe400000e0000 */
[C---:B------:R-:W-:Y:S01]  /*3a550*/  R2UR UR23, R5.reuse ;  /* 0x00000000051772ca */ /* 0x040fe200000e0000 */
[----:B------:R-:W-:Y:S01]  /*3a560*/  ST.E desc[UR6][R8.64+0x68], R50 ;  /* 0x0000683208007985 */ /* 0x000fe2000c101906 */
[C---:B------:R-:W-:Y:S02]  /*3a570*/  R2UR UR24, R4.reuse ;  /* 0x00000000041872ca */ /* 0x040fe400000e0000 */
[----:B------:R-:W-:Y:S02]  /*3a580*/  R2UR UR25, R5 ;  /* 0x00000000051972ca */ /* 0x000fe400000e0000 */
[----:B------:R-:W-:-:S02]  /*3a590*/  R2UR UR4, R4 ;  /* 0x00000000040472ca */ /* 0x000fc400000e0000 */
[C---:B------:R-:W-:Y:S02]  /*3a5a0*/  R2UR UR5, R5.reuse ;  /* 0x00000000050572ca */ /* 0x040fe400000e0000 */
[C---:B------:R-:W-:Y:S02]  /*3a5b0*/  R2UR UR6, R4.reuse ;  /* 0x00000000040672ca */ /* 0x040fe400000e0000 */
        /* <DEDUP_REMOVED lines=9> */
[----:B------:R-:W-:Y:S04]  /*3a650*/  ST.E desc[UR20][R8.64+0x84], R57 ;  /* 0x0000843908007985 */ /* 0x000fe8000c101914 */
[----:B------:R-:W-:Y:S04]  /*3a660*/  ST.E desc[UR22][R8.64+0x88], R58 ;  /* 0x0000883a08007985 */ /* 0x000fe8000c101916 */
[----:B------:R-:W-:Y:S01]  /*3a670*/  ST.E desc[UR24][R8.64+0x8c], R59 ;  /* 0x00008c3b08007985 */ /* 0x000fe2000c101918 */
[----:B------:R-:W-:-:S03]  /*3a680*/  R2UR UR10, R4 ;  /* 0x00000000040a72ca */ /* 0x000fc600000e0000 */
[----:B------:R-:W-:Y:S01]  /*3a690*/  ST.E desc[UR4][R8.64+0x90], R60 ;  /* 0x0000903c08007985 */ /* 0x000fe2000c101904 */
[C---:B------:R-:W-:Y:S02]  /*3a6a0*/  R2UR UR4, R4.reuse ;  /* 0x00000000040472ca */ /* 0x040fe400000e0000 */
[C---:B------:R-:W-:Y:S01]  /*3a6b0*/  R2UR UR5, R5.reuse ;  /* 0x00000000050572ca */ /* 0x040fe200000e0000 */
[----:B------:R-:W-:Y:S01]  /*3a6c0*/  ST.E desc[UR6][R8.64+0x94], R61 ;  /* 0x0000943d08007985 */ /* 0x000fe2000c101906 */
        /* <DEDUP_REMOVED lines=267> */
[----:B------:R-:W2:Y:S01]  /*3b780*/  LD.E R21, desc[UR28][R8.64+0x1fc] ;  /* 0x0001fc1c08157980 */ /* 0x000ea2000c101900 */
[----:B------:R-:W-:-:S02]  /*3b790*/  R2UR UR6, R4 ;  /* 0x00000000040672ca */ /* 0x000fc400000e0000 */
[C---:B------:R-:W-:Y:S02]  /*3b7a0*/  R2UR UR7, R5.reuse ;  /* 0x00000000050772ca */ /* 0x040fe400000e0000 */
[----:B------:R-:W-:Y:S02]  /*3b7b0*/  R2UR UR4, R4 ;  /* 0x00000000040472ca */ /* 0x000fe400000e0000 */
[----:B------:R-:W-:-:S09]  /*3b7c0*/  R2UR UR5, R5 ;  /* 0x00000000050572ca */ /* 0x000fd200000e0000 */
[----:B--2---:R0:W-:Y:S04]  /*3b7d0*/  ST.E desc[UR6][R8.64+0x1fc], R21 ;  /* 0x0001fc1508007985 */ /* 0x0041e8000c101906 */
[----:B------:R-:W2:Y:S01]  /*3b7e0*/  LD.E R11, desc[UR4][R8.64] ;  /* 0x00000004080b7980 */ /* 0x000ea2000c101900 */
[C---:B------:R-:W-:Y:S02]  /*3b7f0*/  R2UR UR4, R4.reuse ;  /* 0x00000000040472ca */ /* 0x040fe400000e0000 */
        /* <DEDUP_REMOVED lines=10> */
[----:B------:R-:W3:Y:S01]  /*3b8a0*/  LD.E R15, desc[UR6][R8.64+0x8] ;  /* 0x00000806080f7980 */ /* 0x000ee2000c101900 */
[C---:B------:R-:W-:Y:S02]  /*3b8b0*/  R2UR UR4, R4.reuse ;  /* 0x00000000040472ca */ /* 0x040fe400000e0000 */
[C---:B------:R-:W-:Y:S02]  /*3b8c0*/  R2UR UR5, R5.reuse ;  /* 0x00000000050572ca */ /* 0x040fe400000e0000 */
[----:B------:R-:W-:Y:S02]  /*3b8d0*/  R2UR UR6, R4 ;  /* 0x00000000040672ca */ /* 0x000fe400000e0000 */
[----:B------:R-:W-:-:S09]  /*3b8e0*/  R2UR UR7, R5 ;  /* 0x00000000050772ca */ /* 0x000fd200000e0000 */
[----:B---3--:R3:W-:Y:S04]  /*3b8f0*/  ST.E desc[UR4][R8.64+0x8], R15 ;  /* 0x0000080f08007985 */ /* 0x0087e8000c101904 */
[----:B0-----:R-:W4:Y:S01]  /*3b900*/  LD.E R21, desc[UR6][R8.64+0xc] ;  /* 0x00000c0608157980 */ /* 0x001f22000c101900 */
[C---:B------:R-:W-:Y:S02]  /*3b910*/  R2UR UR4, R4.reuse ;  /* 0x00000000040472ca */ /* 0x040fe400000e0000 */
[C---:B------:R-:W-:Y:S02]  /*3b920*/  R2UR UR5, R5.reuse ;  /* 0x00000000050572ca */ /* 0x040fe400000e0000 */
[----:B------:R-:W-:Y:S02]  /*3b930*/  R2UR UR6, R4 ;  /* 0x00000000040672ca */ /* 0x000fe400000e0000 */
[----:B------:R-:W-:-:S09]  /*3b940*/  R2UR UR7, R5 ;  /* 0x00000000050772ca */ /* 0x000fd200000e0000 */
[----:B----4-:R0:W-:Y:S04]  /*3b950*/  ST.E desc[UR4][R8.64+0xc], R21 ;  /* 0x00000c1508007985 */ /* 0x0101e8000c101904 */
[----:B-1----:R-:W4:Y:S01]  /*3b960*/  LD.E R11, desc[UR6][R8.64+0x10] ;  /* 0x00001006080b7980 */ /* 0x002f22000c101900 */
[C---:B------:R-:W-:Y:S02]  /*3b970*/  R2UR UR4, R4.reuse ;  /* 0x00000000040472ca */ /* 0x040fe400000e0000 */
[C---:B------:R-:W-:Y:S02]  /*3b980*/  R2UR UR5, R5.reuse ;  /* 0x00000000050572ca */ /* 0x040fe400000e0000 */
[----:B------:R-:W-:Y:S02]  /*3b990*/  R2UR UR6, R4 ;  /* 0x00000000040672ca */ /* 0x000fe400000e0000 */
[----:B------:R-:W-:-:S09]  /*3b9a0*/  R2UR UR7, R5 ;  /* 0x00000000050772ca */ /* 0x000fd200000e0000 */
[----:B----4-:R1:W-:Y:S04]  /*3b9b0*/  ST.E desc[UR4][R8.64+0x10], R11 ;  /* 0x0000100b08007985 */ /* 0x0103e8000c101904 */
[----:B--2---:R-:W2:Y:S01]  /*3b9c0*/  LD.E R13, desc[UR6][R8.64+0x14] ;  /* 0x00001406080d7980 */ /* 0x004ea2000c101900 */
[C---:B------:R-:W-:Y:S02]  /*3b9d0*/  R2UR UR4, R4.reuse ;  /* 0x00000000040472ca */ /* 0x040fe400000e0000 */
[C---:B------:R-:W-:Y:S02]  /*3b9e0*/  R2UR UR5, R5.reuse ;  /* 0x00000000050572ca */ /* 0x040fe400000e0000 */
[----:B------:R-:W-:Y:S02]  /*3b9f0*/  R2UR UR6, R4 ;  /* 0x00000000040672ca */ /* 0x000fe400000e0000 */
[----:B------:R-:W-:-:S09]  /*3ba00*/  R2UR UR7, R5 ;  /* 0x00000000050772ca */ /* 0x000fd200000e0000 */
[----:B--2---:R2:W-:Y:S04]  /*3ba10*/  ST.E desc[UR4][R8.64+0x14], R13 ;  /* 0x0000140d08007985 */ /* 0x0045e8000c101904 */
[----:B---3--:R-:W3:Y:S01]  /*3ba20*/  LD.E R15, desc[UR6][R8.64+0x18] ;  /* 0x00001806080f7980 */ /* 0x008ee2000c101900 */
        /* <DEDUP_REMOVED lines=694> */
[----:B--2---:R-:W-:Y:S04]  /*3e590*/  ST.E desc[UR4][R8.64+0x1e4], R13 ;  /* 0x0001e40d08007985 */ /* 0x004fe8000c101904 */
[----:B---3--:R-:W2:Y:S01]  /*3e5a0*/  LD.E R15, desc[UR6][R8.64+0x1e8] ;  /* 0x0001e806080f7980 */ /* 0x008ea2000c101900 */
[C---:B------:R-:W-:Y:S02]  /*3e5b0*/  R2UR UR4, R4.reuse ;  /* 0x00000000040472ca */ /* 0x040fe400000e0000 */
[C---:B------:R-:W-:Y:S02]  /*3e5c0*/  R2UR UR5, R5.reuse ;  /* 0x00000000050572ca */ /* 0x040fe400000e0000 */
[----:B------:R-:W-:Y:S02]  /*3e5d0*/  R2UR UR6, R4 ;  /* 0x00000000040672ca */ /* 0x000fe400000e0000 */
[----:B------:R-:W-:-:S09]  /*3e5e0*/  R2UR UR7, R5 ;  /* 0x00000000050772ca */ /* 0x000fd200000e0000 */
[----:B--2---:R2:W-:Y:S04]  /*3e5f0*/  ST.E desc[UR4][R8.64+0x1e8], R15 ;  /* 0x0001e80f08007985 */ /* 0x0045e8000c101904 */
[----:B0-----:R-:W3:Y:S01]  /*3e600*/  LD.E R21, desc[UR6][R8.64+0x1ec] ;  /* 0x0001ec0608157980 */ /* 0x001ee2000c101900 */
[C---:B------:R-:W-:Y:S02]  /*3e610*/  R2UR UR4, R4.reuse ;  /* 0x00000000040472ca */ /* 0x040fe400000e0000 */
[C---:B------:R-:W-:Y:S02]  /*3e620*/  R2UR UR5, R5.reuse ;  /* 0x00000000050572ca */ /* 0x040fe400000e0000 */
[----:B------:R-:W-:Y:S02]  /*3e630*/  R2UR UR6, R4 ;  /* 0x00000000040672ca */ /* 0x000fe400000e0000 */
[----:B------:R-:W-:-:S09]  /*3e640*/  R2UR UR7, R5 ;  /* 0x00000000050772ca */ /* 0x000fd200000e0000 */
[----:B---3--:R-:W-:Y:S04]  /*3e650*/  ST.E desc[UR4][R8.64+0x1ec], R21 ;  /* 0x0001ec1508007985 */ /* 0x008fe8000c101904 */
[----:B-1----:R-:W3:Y:S01]  /*3e660*/  LD.E R11, desc[UR6][R8.64+0x1f0] ;  /* 0x0001f006080b7980 */ /* 0x002ee2000c101900 */
[C---:B------:R-:W-:Y:S02]  /*3e670*/  R2UR UR4, R4.reuse ;  /* 0x00000000040472ca */ /* 0x040fe400000e0000 */
[C---:B------:R-:W-:Y:S02]  /*3e680*/  R2UR UR5, R5.reuse ;  /* 0x00000000050572ca */ /* 0x040fe400000e0000 */
[----:B------:R-:W-:Y:S02]  /*3e690*/  R2UR UR6, R4 ;  /* 0x00000000040672ca */ /* 0x000fe400000e0000 */
[----:B------:R-:W-:-:S09]  /*3e6a0*/  R2UR UR7, R5 ;  /* 0x00000000050772ca */ /* 0x000fd200000e0000 */
[----:B---3--:R0:W-:Y:S04]  /*3e6b0*/  ST.E desc[UR4][R8.64+0x1f0], R11 ;  /* 0x0001f00b08007985 */ /* 0x0081e8000c101904 */
[----:B------:R-:W3:Y:S01]  /*3e6c0*/  LD.E R25, desc[UR6][R8.64+0x1f4] ;  /* 0x0001f40608197980 */ /* 0x000ee2000c101900 */
[C---:B------:R-:W-:Y:S02]  /*3e6d0*/  R2UR UR4, R4.reuse ;  /* 0x00000000040472ca */ /* 0x040fe400000e0000 */
[C---:B------:R-:W-:Y:S02]  /*3e6e0*/  R2UR UR5, R5.reuse ;  /* 0x00000000050572ca */ /* 0x040fe400000e0000 */
[----:B------:R-:W-:Y:S02]  /*3e6f0*/  R2UR UR6, R4 ;  /* 0x00000000040672ca */ /* 0x000fe400000e0000 */
[----:B------:R-:W-:-:S09]  /*3e700*/  R2UR UR7, R5 ;  /* 0x00000000050772ca */ /* 0x000fd200000e0000 */
[----:B---3--:R1:W-:Y:S04]  /*3e710*/  ST.E desc[UR4][R8.64+0x1f4], R25 ;  /* 0x0001f41908007985 */ /* 0x0083e8000c101904 */
[----:B--2---:R-:W2:Y:S01]  /*3e720*/  LD.E R15, desc[UR6][R8.64+0x1f8] ;  /* 0x0001f806080f7980 */ /* 0x004ea2000c101900 */
[----:B------:R-:W-:Y:S02]  /*3e730*/  R2UR UR4, R4 ;  /* 0x00000000040472ca */ /* 0x000fe400000e0000 */
[----:B------:R-:W-:-:S13]  /*3e740*/  R2UR UR5, R5 ;  /* 0x00000000050572ca */ /* 0x000fda00000e0000 */
[----:B--2---:R1:W-:Y:S01]  /*3e750*/  ST.E desc[UR4][R8.64+0x1f8], R15 ;  /* 0x0001f80f08007985 */ /* 0x0043e2000c101904 */
[----:B------:R-:W-:Y:S01]  /*3e760*/  @!PT LDS RZ, [RZ] ;  /* 0x00000000fffff984 */ /* 0x000fe20000000800 */
[----:B------:R-:W-:Y:S01]  /*3e770*/  @!PT LDS RZ, [RZ] ;  /* 0x00000000fffff984 */ /* 0x000fe20000000800 */
[----:B------:R-:W-:Y:S01]  /*3e780*/  @!PT LDS RZ, [RZ] ;  /* 0x00000000fffff984 */ /* 0x000fe20000000800 */
[----:B------:R-:W-:Y:S01]  /*3e790*/  @!PT LDS RZ, [RZ] ;  /* 0x00000000fffff984 */ /* 0x000fe20000000800 */
[----:B------:R2:W-:Y:S06]  /*3e7a0*/  MEMBAR.ALL.CTA ;  /* 0x0000000000007992 */ /* 0x0005ec0000008000 */
[----:B--2---:R-:W2:Y:S02]  /*3e7b0*/  FENCE.VIEW.ASYNC.S ;  /* 0x00000000000073c6 */ /* 0x004ea40000000000 */
[----:B--2---:R-:W-:Y:S02]  /*3e7c0*/  NOP ;  /* 0x0000000000007918 */ /* 0x004fe40000000000 */
[----:B------:R-:W2:Y:S01]  /*3e7d0*/  LDL.64 R12, [R7+0x40] ;  /* 0x00004000070c7983 */ /* 0x000ea20000100a00 */
[----:B------:R-:W-:-:S02]  /*3e7e0*/  R2UR UR4, R4 ;  /* 0x00000000040472ca */ /* 0x000fc400000e0000 */
[----:B------:R-:W-:Y:S01]  /*3e7f0*/  R2UR UR5, R5 ;  /* 0x00000000050572ca */ /* 0x000fe200000e0000 */
[----:B------:R-:W-:Y:S06]  /*3e800*/  BAR.ARV 0xe, 0x100 ;  /* 0x0384000000007b1d */ /* 0x000fec0000002000 */
[----:B0-----:R-:W3:Y:S06]  /*3e810*/  LDL.64 R10, [R7] ;  /* 0x00000000070a7983 */ /* 0x001eec0000100a00 */
[----:B--2---:R-:W2:Y:S01]  /*3e820*/  LD.E R14, desc[UR4][R12.64] ;  /* 0x000000040c0e7980 */ /* 0x004ea2000c101900 */
[----:B------:R-:W-:-:S02]  /*3e830*/  R2UR UR4, R4 ;  /* 0x00000000040472ca */ /* 0x000fc400000e0000 */
[----:B------:R-:W-:Y:S01]  /*3e840*/  R2UR UR5, R5 ;  /* 0x00000000050572ca */ /* 0x000fe200000e0000 */
[----:B------:R-:W-:-:S12]  /*3e850*/  BSSY B2, `(.L_x_5454) ;  /* 0x0000006000027945 */ /* 0x000fd80003800000 */
[----:B---3--:R1:W5:Y:S01]  /*3e860*/  LD.E R10, desc[UR4][R10.64] ;  /* 0x000000040a0a7980 */ /* 0x008362000c101900 */
[----:B--2---:R-:W-:-:S04]  /*3e870*/  LOP3.LUT R14, R14, 0x1, RZ, 0xfc, !PT ;  /* 0x000000010e0e7812 */ /* 0x004fc800078efcff */
[----:B------:R-:W-:-:S13]  /*3e880*/  ISETP.NE.AND P0, PT, R14, 0x3, PT ;  /* 0x000000030e00780c */ /* 0x000fda0003f05270 */
[----:B-1----:R-:W-:Y:S05]  /*3e890*/  @!P0 BRA `(.L_x_5455) ;  /* 0x0000000000048947 */ /* 0x002fea0003800000 */
[----:B------:R-:W-:Y:S01]  /*3e8a0*/  BPT.TRAP 0x1 ;  /* 0x000000040000795c */ /* 0x000fe20000300000 */
.L_x_5455:
[----:B------:R-:W-:Y:S05]  /*3e8b0*/  BSYNC B2 ;  /* 0x0000000000027941 */ /* 0x000fea0003800000 */
.L_x_5454:
[C---:B------:R-:W-:Y:S02]  /*3e8c0*/  R2UR UR6, R4.reuse ;  /* 0x00000000040672ca */ /* 0x040fe400000e0000 */
[C---:B------:R-:W-:Y:S02]  /*3e8d0*/  R2UR UR7, R5.reuse ;  /* 0x00000000050772ca */ /* 0x040fe400000e0000 */
[----:B------:R-:W-:Y:S02]  /*3e8e0*/  R2UR UR4, R4 ;  /* 0x00000000040472ca */ /* 0x000fe400000e0000 */
[----:B------:R-:W-:-:S09]  /*3e8f0*/  R2UR UR5, R5 ;  /* 0x00000000050572ca */ /* 0x000fd200000e0000 */
[----:B------:R-:W2:Y:S04]  /*3e900*/  LD.E.64 R4, desc[UR6][R12.64+0x20] ;  /* 0x000020060c047980 */ /* 0x000ea8000c101b00 */
[----:B------:R-:W3:Y:S01]  /*3e910*/  LD.E R7, desc[UR4][R12.64+0xc] ;  /* 0x00000c040c077980 */ /* 0x000ee2000c101900 */
[----:B--2---:R-:W-:Y:S01]  /*3e920*/  MOV R5, R4 ;  /* 0x0000000400057202 */ /* 0x004fe20000000f00 */
[----:B------:R-:W-:-:S04]  /*3e930*/  IMAD.MOV.U32 R4, RZ, RZ, R3 ;  /* 0x000000ffff047224 */ /* 0x000fc800078e0003 */
[----:B-----5:R-:W-:Y:S02]  /*3e940*/  IMAD R10, R10, 0x8, R5 ;  /* 0x000000080a0a7824 */ /* 0x020fe400078e0205 */
[----:B------:R-:W-:-:S03]  /*3e950*/  IMAD.MOV.U32 R5, RZ, RZ, 0x0 ;  /* 0x00000000ff057424 */ /* 0x000fc600078e00ff */
[----:B---3--:R-:W-:-:S04]  /*3e960*/  PRMT R7, R7, 0x654, R10 ;  /* 0x0000065407077816 */ /* 0x008fc8000000000a */
[----:B------:R0:W-:Y:S02]  /*3e970*/  SYNCS.ARRIVE.TRANS64.RED.A1T0 RZ, [R7+URZ], RZ ;  /* 0x000000ff07ff79a7 */ /* 0x0001e4000810043f */
[----:B0-----:R-:W-:Y:S05]  /*3e980*/  RET.REL.NODEC R4 `(_ZN7cutlass13device_kernelIN5flash11enable_sm90INS1_16FlashAttnFwdSm90INS1_25CollectiveMainloopFwdSm90ILi2EN4cute5tupleIJNS5_1CILi1EEES8_S8_EEENS6_IJNS7_ILi64EEESA_SA_EEELi512ENS_6half_tEfNS_4arch4Sm90ELb0ELb1ELb1ELb0ELb1ELb0ELb1ELb0ELb0ELb1ELb0ELb0EEENS1_21CollectiveEpilogueFwdINS6_IJSA_NS7_ILi512EEESA_EEES9_SC_SE_Li256ELb0ELb1ELb0ELb0EEENS1_30DynamicPersistentTileSchedulerILi256ELi128ELb0ELb1ELb1EEEEEEEEEvNT_6ParamsE) ;  /* 0xfffffc14049c7950 */ /* 0x001fea0003c3ffff */
.L_x_5426:
[----:B0-----:R0:W1:Y:S02]  /*3e990*/  SYNCS.PHASECHK.TRANS64.TRYWAIT P0, [R11+URZ], R24 ;  /* 0x000000180b0075a7 */ /* 0x001064000800017f */
[----:B-1----:R-:W-:Y:S05]  /*3e9a0*/  @!P0 NANOSLEEP.SYNCS 0x989680 ;  /* 0x009896800000895d */ /* 0x002fea0003900000 */
[----:B------:R-:W1:Y:S02]  /*3e9b0*/  @!P0 SYNCS.PHASECHK.TRANS64 P0, [R11+URZ], R24 ;  /* 0x000000180b0085a7 */ /* 0x000e64000800007f */
[----:B-1----:R-:W-:Y:S05]  /*3e9c0*/  @!P0 BRA `(.L_x_5426) ;  /* 0xfffffffc00f08947 */ /* 0x002fea000383ffff */
[----:B------:R-:W-:Y:S05]  /*3e9d0*/  BRA `(.L_x_5425) ;  /* 0xfffffee400d47947 */ /* 0x000fea000383ffff */
.L_x_5433:
[----:B0-----:R0:W1:Y:S02]  /*3e9e0*/  SYNCS.PHASECHK.TRANS64.TRYWAIT P0, [R56+URZ], R57 ;  /* 0x00000039380075a7 */ /* 0x001064000800017f */
[----:B-1----:R-:W-:Y:S05]  /*3e9f0*/  @!P0 NANOSLEEP.SYNCS 0x989680 ;  /* 0x009896800000895d */ /* 0x002fea0003900000 */
[----:B------:R-:W1:Y:S02]  /*3ea00*/  @!P0 SYNCS.PHASECHK.TRANS64 P0, [R56+URZ], R57 ;  /* 0x00000039380085a7 */ /* 0x000e64000800007f */
[----:B-1----:R-:W-:Y:S05]  /*3ea10*/  @!P0 BRA `(.L_x_5433) ;  /* 0xfffffffc00f08947 */ /* 0x002fea000383ffff */
[----:B------:R-:W-:Y:S05]  /*3ea20*/  BRA `(.L_x_5432) ;  /* 0xfffffeec00a87947 */ /* 0x000fea000383ffff */
.L_x_5456:
        /* <DEDUP_REMOVED lines=13> */
.L_x_15648:


//--------------------- .text._ZN7cutlass13device_kernelIN5flash11enable_sm90INS1_16FlashAttnFwdSm90INS1_25CollectiveMainloopFwdSm90ILi2EN4cute5tupleIJNS5_1CILi1EEES8_S8_EEENS6_IJNS7_ILi64EEESA_SA_EEELi512ENS_6half_tEfNS_4arch4Sm90ELb0ELb1ELb1ELb1ELb1ELb0ELb0ELb0ELb0ELb1ELb0ELb0EEENS1_21CollectiveEpilogueFwdINS6_IJSA_NS7_ILi512EEESA_EEES9_SC_SE_Li256ELb1ELb1ELb0ELb0EEENS1_36VarlenDynamicPersistentTileSchedulerILi64ELi64ELi256ELi128ELb0ELb1ELb1ELb1ELb0ELb1EEEEEEEEEvNT_6ParamsE --------------------------
	.section	.text._ZN7cutlass13device_kernelIN5flash11enable_sm90INS1_16FlashAttnFwdSm90INS1_25CollectiveMainloopFwdSm90ILi2EN4cute5tupleIJNS5_1CILi1EEES8_S8_EEENS6_IJNS7_ILi64EEESA_SA_EEELi512ENS_6half_tEfNS_4arch4Sm90ELb0ELb1ELb1ELb1ELb1ELb0ELb0ELb0ELb0ELb1ELb0ELb0EEENS1_21CollectiveEpilogueFwdINS6_IJSA_NS7_ILi512EEESA_EEES9_SC_SE_Li256ELb1ELb1ELb0ELb0EEENS1_36VarlenDynamicPersistentTileSchedulerILi64ELi64ELi256ELi128ELb0ELb1ELb1ELb1ELb0ELb1EEEEEEEEEvNT_6ParamsE,"ax",@progbits
	.align	128
.text._ZN7cutlass13device_kernelIN5flash11enable_sm90INS1_16FlashAttnFwdSm90INS1_25CollectiveMainloopFwdSm90ILi2EN4cute5tupleIJNS5_1CILi1EEES8_S8_EEENS6_IJNS7_ILi64EEESA_SA_EEELi512ENS_6half_tEfNS_4arch4Sm90ELb0ELb1ELb1ELb1ELb1ELb0ELb0ELb0ELb0ELb1ELb0ELb0EEENS1_21CollectiveEpilogueFwdINS6_IJSA_NS7_ILi512EEESA_EEES9_SC_SE_Li256ELb1ELb1ELb0ELb0EEENS1_36VarlenDynamicPersistentTileSchedulerILi64ELi64ELi256ELi128ELb0ELb1ELb1ELb1ELb0ELb1EEEEEEEEEvNT_6ParamsE:
        .type           _ZN7cutlass13device_kernelIN5flash11enable_sm90INS1_16FlashAttnFwdSm90INS1_25CollectiveMainloopFwdSm90ILi2EN4cute5tupleIJNS5_1CILi1EEES8_S8_EEENS6_IJNS7_ILi64EEESA_SA_EEELi512ENS_6half_tEfNS_4arch4Sm90ELb0ELb1ELb1ELb1ELb1ELb0ELb0ELb0ELb0ELb1ELb0ELb0EEENS1_21CollectiveEpilogueFwdINS6_IJSA_NS7_ILi512EEESA_EEES9_SC_SE_Li256ELb1ELb1ELb0ELb0EEENS1_36VarlenDynamicPersistentTileSchedulerILi64ELi64ELi256ELi128ELb0ELb1ELb1ELb1ELb0ELb1EEEEEEEEEvNT_6ParamsE,@function
        .size           _ZN7cutlass13device_kernelIN5flash11enable_sm90INS1_16FlashAttnFwdSm90INS1_25CollectiveMainloopFwdSm90ILi2EN4cute5tupleIJNS5_1CILi1EEES8_S8_EEENS6_IJNS7_ILi64EEESA_SA_EEELi512ENS_6half_tEfNS_4arch4Sm90ELb0ELb1ELb1ELb1ELb1ELb0ELb0ELb0ELb0ELb1ELb0ELb0EEENS1_21CollectiveEpilogueFwdINS6_IJSA_NS7_ILi512EEESA_EEES9_SC_SE_Li256ELb1ELb1ELb0ELb0EEENS1_36VarlenDynamicPersistentTileSchedulerILi64ELi64ELi256ELi128ELb0ELb1ELb1ELb1ELb0ELb1EEEEEEEEEvNT_6ParamsE,(.L_x_15650 - _ZN7cutlass13device_kernelIN5flash11enable_sm90INS1_16FlashAttnFwdSm90INS1_25CollectiveMainloopFwdSm90ILi2EN4cute5tupleIJNS5_1CILi1EEES8_S8_EEENS6_IJNS7_ILi64EEESA_SA_EEELi512ENS_6half_tEfNS_4arch4Sm90ELb0ELb1ELb1ELb1ELb1ELb0ELb0ELb0ELb0ELb1ELb0ELb0EEENS1_21CollectiveEpilogueFwdINS6_IJSA_NS7_ILi512EEESA_EEES9_SC_SE_Li256ELb1ELb1ELb0ELb0EEENS1_36VarlenDynamicPersistentTileSchedulerILi64ELi64ELi256ELi128ELb0ELb1ELb1ELb1ELb0ELb1EEEEEEEEEvNT_6ParamsE)
        .other          _ZN7cutlass13device_kernelIN5flash11enable_sm90INS1_16FlashAttnFwdSm90INS1_25CollectiveMainloopFwdSm90ILi2EN4cute5tupleIJNS5_1CILi1EEES8_S8_EEENS6_IJNS7_ILi64EEESA_SA_EEELi512ENS_6half_tEfNS_4arch4Sm90ELb0ELb1ELb1ELb1ELb1ELb0ELb0ELb0ELb0ELb1ELb0ELb0EEENS1_21CollectiveEpilogueFwdINS6_IJSA_NS7_ILi512EEESA_EEES9_SC_SE_Li256ELb1ELb1ELb0ELb0EEENS1_36VarlenDynamicPersistentTileSchedulerILi64ELi64ELi256ELi128ELb0ELb1ELb1ELb1ELb0ELb1EEEEEEEEEvNT_6ParamsE,@"STO_CUDA_ENTRY STV_DEFAULT"
_ZN7cutlass13device_kernelIN5flash11enable_sm90INS1_16FlashAttnFwdSm90INS1_25CollectiveMainloopFwdSm90ILi2EN4cute5tupleIJNS5_1CILi1EEES8_S8_EEENS6_IJNS7_ILi64EEESA_SA_EEELi512ENS_6half_tEfNS_4arch4Sm90ELb0ELb1ELb1ELb1ELb1ELb0ELb0ELb0ELb0ELb1ELb0ELb0EEENS1_21CollectiveEpilogueFwdINS6_IJSA_NS7_ILi512EEESA_EEES9_SC_SE_Li256ELb1ELb1ELb0ELb0EEENS1_36VarlenDynamicPersistentTileSchedulerILi64ELi64ELi256ELi128ELb0ELb1ELb1ELb1ELb0ELb1EEEEEEEEEvNT_6ParamsE:
        /* <DEDUP_REMOVED lines=41> */
.L_x_5457:
        /* <DEDUP_REMOVED lines=22> */
.L_x_5458:
        /* <DEDUP_REMOVED lines=18> */
.L_x_5459:
        /* <DEDUP_REMOVED lines=22> */
.L_x_5460:
        /* <DEDUP_REMOVED lines=23> */
.L_x_5461:
        /* <DEDUP_REMOVED lines=8> */
.L_x_5463:
[----:B------:R-:W-:-:S08]  /*0860*/  NOP ;  /* 0x0000000000007918 */ /* 0x000fd00000000000 */
[----:B------:R-:W0:Y:S02]  /*0870*/  USETMAXREG.TRY_ALLOC.CTAPOOL UP0, 0xe8 ;  /* 0x000000e8000079c8 */ /* 0x000e240008000600 */
[----:B0-----:R-:W-:-:S13]  /*0880*/  PLOP3.LUT P0, PT, PT, PT, UP0, 0x80, 0x0 ;  /* 0x000000000000781c */ /* 0x001fda0003f0f008 */
[----:B------:R-:W-:Y:S05]  /*0890*/  @!P0 BRA `(.L_x_5463) ;  /* 0xfffffffc00f08947 */ /* 0x000fea000383ffff */
[----:B------:R-:W-:Y:S01]  /*08a0*/  LOP3.LUT R2, R0, 0xffffff80, RZ, 0xc0, !PT ;  /* 0xffffff8000027812 */ /* 0x000fe200078ec0ff */
[----:B------:R-:W0:Y:S01]  /*08b0*/  S2UR UR40, SR_CgaCtaId ;  /* 0x00000000002879c3 */ /* 0x000e220000008800 */
[----:B------:R-:W-:Y:S01]  /*08c0*/  UMOV UR41, 0x400 ;  /* 0x0000040000297882 */ /* 0x000fe20000000000 */
[----:B------:R-:W-:Y:S01]  /*08d0*/  ULDC UR4, c[0x0][0xc3c] ;  /* 0x00030f0000047ab9 */ /* 0x000fe20000000800 */
[----:B------:R-:W-:-:S13]  /*08e0*/  ISETP.NE.AND P0, PT, R2, 0x80, PT ;  /* 0x000000800200780c */ /* 0x000fda0003f05270 */
[----:B------:R-:W-:Y:S06]  /*08f0*/  @!P0 BAR.ARV 0x8, 0x100 ;  /* 0x0204000000008b1d */ /* 0x000fec0000002000 */
[----:B------:R-:W-:Y:S01]  /*0900*/  ISETP.GE.U32.AND P0, PT, R0, 0x100, PT ;  /* 0x000001000000780c */ /* 0x000fe20003f06070 */
[----:B0-----:R-:W-:-:S12]  /*0910*/  ULEA UR41, UR40, UR41, 0x18 ;  /* 0x0000002928297291 */ /* 0x001fd8000f8ec03f */
        /* <DEDUP_REMOVED lines=20> */
[C---:B------:R-:W-:Y:S02]  /*0a60*/  LEA.HI R3, R2.reuse, R5, RZ, 0x1 ;  /* 0x0000000502037211 */ /* 0x040fe400078f08ff */
[----:B------:R-:W-:Y:S02]  /*0a70*/  LOP3.LUT R2, R2, 0xfffffff0, RZ, 0xc0, !PT ;  /* 0xfffffff002027812 */ /* 0x000fe400078ec0ff */
[----:B------:R-:W-:Y:S02]  /*0a80*/  LOP3.LUT R4, R3, 0x1ffffffe, RZ, 0xc0, !PT ;  /* 0x1ffffffe03047812 */ /* 0x000fe400078ec0ff */
[----:B------:R-:W-:Y:S01]  /*0a90*/  LEA.HI R3, R0, R197, RZ, 0x5 ;  /* 0x000000c500037211 */ /* 0x000fe200078f28ff */
[----:B------:R-:W-:Y:S01]  /*0aa0*/  IMAD.IADD R2, R197, 0x1, -R2 ;  /* 0x00000001c5027824 */ /* 0x000fe200078e0a02 */
[----:B------:R-:W-:Y:S01]  /*0ab0*/  LOP3.LUT R10, R7, 0xfffffffc, RZ, 0xc0, !PT ;  /* 0xfffffffc070a7812 */ /* 0x000fe200078ec0ff */
[----:B------:R-:W-:Y:S01]  /*0ac0*/  IMAD.IADD R5, R5, 0x1, -R4 ;  /* 0x0000000105057824 */ /* 0x000fe200078e0a04 */
[----:B------:R-:W-:-:S02]  /*0ad0*/  SHF.R.S32.HI R4, RZ, 0x5, R3 ;  /* 0x00000005ff047819 */ /* 0x000fc40000011403 */
[----:B------:R-:W-:Y:S01]  /*0ae0*/  SHF.R.S32.HI R3, RZ, 0x1f, R3 ;  /* 0x0000001fff037819 */ /* 0x000fe20000011403 */
[----:B------:R-:W-:Y:S01]  /*0af0*/  IMAD.IADD R10, R197, 0x1, -R10 ;  /* 0x00000001c50a7824 */ /* 0x000fe200078e0a0a */
[----:B------:R-:W-:Y:S01]  /*0b00*/  LOP3.LUT R8, R6, 0xffffff80, RZ, 0xc0, !PT ;  /* 0xffffff8006087812 */ /* 0x000fe200078ec0ff */
[----:B------:R-:W-:Y:S01]  /*0b10*/  IMAD.SHL.U32 R5, R5, 0x8, RZ ;  /* 0x0000000805057824 */ /* 0x000fe200078e00ff */
[----:B------:R-:W-:Y:S02]  /*0b20*/  LEA.HI R3, R3, R4, RZ, 0x2 ;  /* 0x0000000403037211 */ /* 0x000fe400078f10ff */
[----:B------:R-:W-:Y:S01]  /*0b30*/  SHF.R.S32.HI R193, RZ, 0x7, R6 ;  /* 0x00000007ffc17819 */ /* 0x000fe20000011406 */
[----:B------:R-:W-:Y:S01]  /*0b40*/  IMAD.IADD R8, R197, 0x1, -R8 ;  /* 0x00000001c5087824 */ /* 0x000fe200078e0a08 */
[----:B------:R-:W-:Y:S02]  /*0b50*/  LOP3.LUT R3, R3, 0x3ffffc, RZ, 0xc0, !PT ;  /* 0x003ffffc03037812 */ /* 0x000fe400078ec0ff */
[--C-:B------:R-:W-:Y:S01]  /*0b60*/  SHF.R.S32.HI R7, RZ, 0x1f, R2.reuse ;  /* 0x0000001fff077819 */ /* 0x100fe20000011402 */
[----:B------:R-:W-:Y:S01]  /*0b70*/  IMAD R12, R193, 0x100, R2 ;  /* 0x00000100c10c7824 */ /* 0x000fe200078e0202 */
[----:B------:R-:W-:Y:S01]  /*0b80*/  LEA.HI R11, R10, R10, RZ, 0x1 ;  /* 0x0000000a0a0b7211 */ /* 0x000fe200078f08ff */
[----:B------:R-:W-:Y:S01]  /*0b90*/  IMAD.IADD R3, R4, 0x1, -R3 ;  /* 0x0000000104037824 */ /* 0x000fe200078e0a03 */
[----:B------:R-:W-:-:S02]  /*0ba0*/  LEA.HI R9, R7, R2, RZ, 0x3 ;  /* 0x0000000207097211 */ /* 0x000fc400078f18ff */
[----:B------:R-:W-:Y:S02]  /*0bb0*/  SHF.R.S32.HI R7, RZ, 0x1f, R8 ;  /* 0x0000001fff077819 */ /* 0x000fe40000011408 */
[----:B------:R-:W-:Y:S02]  /*0bc0*/  LOP3.LUT R13, R11, 0x1ffffffe, RZ, 0xc0, !PT ;  /* 0x1ffffffe0b0d7812 */ /* 0x000fe400078ec0ff */
[----:B------:R-:W-:Y:S02]  /*0bd0*/  LEA R12, R3, R12, 0x4 ;  /* 0x0000000c030c7211 */ /* 0x000fe400078e20ff */
[-C--:B------:R-:W-:Y:S01]  /*0be0*/  LEA.HI R3, R7, R8.reuse, RZ, 0x2 ;  /* 0x0000000807037211 */ /* 0x080fe200078f10ff */
[----:B------:R-:W-:Y:S01]  /*0bf0*/  IMAD.IADD R185, R10, 0x1, -R13 ;  /* 0x000000010ab97824 */ /* 0x000fe200078e0a0d */
[C---:B------:R-:W-:Y:S01]  /*0c00*/  LOP3.LUT R11, R9.reuse, 0xfffffff8, RZ, 0xc0, !PT ;  /* 0xfffffff8090b7812 */ /* 0x040fe200078ec0ff */
[----:B------:R-:W-:Y:S01]  /*0c10*/  IMAD.SHL.U32 R9, R9, 0x40, RZ ;  /* 0x0000004009097824 */ /* 0x000fe200078e00ff */
[----:B------:R-:W-:Y:S01]  /*0c20*/  LOP3.LUT R13, R3, 0x7ffffffc, RZ, 0xc0, !PT ;  /* 0x7ffffffc030d7812 */ /* 0x000fe200078ec0ff */
[----:B------:R-:W-:Y:S01]  /*0c30*/  IMAD.U32 R196, R12, 0x40, R5 ;  /* 0x000000400cc47824 */ /* 0x000fe200078e0005 */
[----:B------:R-:W-:Y:S01]  /*0c40*/  LEA.HI R7, R7, R8, RZ, 0x5 ;  /* 0x0000000807077211 */ /* 0x000fe200078f28ff */
[----:B------:R-:W-:Y:S01]  /*0c50*/  IMAD.IADD R11, R2, 0x1, -R11 ;  /* 0x00000001020b7824 */ /* 0x000fe200078e0a0b */
[----:B------:R-:W-:Y:S01]  /*0c60*/  SHF.R.S32.HI R2, RZ, 0x2, R3 ;  /* 0x00000002ff027819 */ /* 0x000fe20000011403 */
[----:B------:R-:W-:Y:S01]  /*0c70*/  IMAD.IADD R13, R8, 0x1, -R13 ;  /* 0x00000001080d7824 */ /* 0x000fe200078e0a0d */
[----:B------:R-:W-:Y:S01]  /*0c80*/  SHF.R.S32.HI R3, RZ, 0x1f, R3 ;  /* 0x0000001fff037819 */ /* 0x000fe20000011403 */
[----:B------:R-:W-:Y:S01]  /*0c90*/  IMAD.SHL.U32 R8, R11, 0x40, RZ ;  /* 0x000000400b087824 */ /* 0x000fe200078e00ff */
[----:B------:R-:W-:-:S02]  /*0ca0*/  LOP3.LUT R9, R9, 0x7ffffe00, RZ, 0xc0, !PT ;  /* 0x7ffffe0009097812 */ /* 0x000fc400078ec0ff */
[----:B------:R-:W-:Y:S02]  /*0cb0*/  LEA.HI R3, R3, R2, RZ, 0x3 ;  /* 0x0000000203037211 */ /* 0x000fe400078f18ff */
[----:B------:R-:W-:Y:S01]  /*0cc0*/  LOP3.LUT R8, R8, 0x1c0, RZ, 0xc0, !PT ;  /* 0x000001c008087812 */ /* 0x000fe200078ec0ff */
[----:B------:R-:W-:Y:S01]  /*0cd0*/  IMAD R9, R4, 0x400, R9 ;  /* 0x0000040004097824 */ /* 0x000fe200078e0209 */
[----:B------:R-:W-:Y:S02]  /*0ce0*/  LOP3.LUT R3, R3, 0xfffffff8, RZ, 0xc0, !PT ;  /* 0xfffffff803037812 */ /* 0x000fe400078ec0ff */
[----:B------:R-:W-:Y:S02]  /*0cf0*/  LOP3.LUT R5, R8, 0x8, R5, 0xf8, !PT ;  /* 0x0000000808057812 */ /* 0x000fe400078ef805 */
[----:B------:R-:W-:Y:S02]  /*0d00*/  SHF.R.U32.HI R8, RZ, 0x3, R8 ;  /* 0x00000003ff087819 */ /* 0x000fe40000011608 */
[----:B------:R-:W-:-:S02]  /*0d10*/  LEA.HI R0, R0, R197, RZ, 0x3 ;  /* 0x000000c500007211 */ /* 0x000fc400078f18ff */
[----:B------:R-:W-:Y:S02]  /*0d20*/  LOP3.LUT R8, R5, R8, RZ, 0x3c, !PT ;  /* 0x0000000805087212 */ /* 0x000fe400078e3cff */
[----:B------:R-:W-:Y:S02]  /*0d30*/  IADD3 R16, R2, -R3, RZ ;  /* 0x8000000302107210 */ /* 0x000fe40007ffe0ff */
[----:B------:R-:W-:Y:S01]  /*0d40*/  LOP3.LUT R2, R0, 0xfffffff8, RZ, 0xc0, !PT ;  /* 0xfffffff800027812 */ /* 0x000fe200078ec0ff */
[----:B------:R-:W-:Y:S01]  /*0d50*/  IMAD.IADD R8, R9, 0x1, R8 ;  /* 0x0000000109087824 */ /* 0x000fe200078e0208 */
[----:B------:R-:W-:Y:S02]  /*0d60*/  R2P PR, R11, 0x6 ;  /* 0x000000060b007804 */ /* 0x000fe40000000000 */
[----:B------:R-:W-:Y:S01]  /*0d70*/  LEA.HI R6, R6, R193, RZ, 0x1 ;  /* 0x000000c106067211 */ /* 0x000fe200078f08ff */
[----:B------:R-:W-:Y:S01]  /*0d80*/  IMAD.IADD R191, R197, 0x1, -R2 ;  /* 0x00000001c5bf7824 */ /* 0x000fe200078e0a02 */
[----:B------:R-:W-:-:S02]  /*0d90*/  LEA R18, R8, UR41, 0x1 ;  /* 0x0000002908127c11 */ /* 0x000fc4000f8e08ff */
[----:B------:R-:W-:Y:S01]  /*0da0*/  SHF.R.S32.HI R7, RZ, 0x5, R7 ;  /* 0x00000005ff077819 */ /* 0x000fe20000011407 */
[----:B------:R-:W-:Y:S01]  /*0db0*/  IMAD.SHL.U32 R184, R191, 0x8, RZ ;  /* 0x00000008bfb87824 */ /* 0x000fe200078e00ff */
[----:B------:R-:W-:Y:S01]  /*0dc0*/  LOP3.LUT R6, R6, 0xfffffe, RZ, 0xc0, !PT ;  /* 0x00fffffe06067812 */ /* 0x000fe200078ec0ff */
[----:B------:R-:W-:Y:S01]  /*0dd0*/  VIADD R23, R18, 0x26800 ;  /* 0x0002680012177836 */ /* 0x000fe20000000000 */
[----:B------:R-:W-:Y:S01]  /*0de0*/  SEL R22, R22, 0xffffffe0, !P1 ;  /* 0xffffffe016167807 */ /* 0x000fe20004800000 */
        /* <DEDUP_REMOVED lines=12> */
[----:B------:R-:W-:Y:S01]  /*0eb0*/  VIADD R19, R18, 0x26840 ;  /* 0x0002684012137836 */ /* 0x000fe20000000000 */
[----:B------:R-:W-:Y:S01]  /*0ec0*/  SHF.R.S32.HI R200, RZ, 0x1f, R186 ;  /* 0x0000001fffc87819 */ /* 0x000fe200000114ba */
[----:B------:R-:W-:Y:S01]  /*0ed0*/  IMAD R16, R7, 0x10, R16 ;  /* 0x0000001007107824 */ /* 0x000fe200078e0210 */
[----:B------:R-:W-:Y:S01]  /*0ee0*/  SHF.R.S32.HI R199, RZ, 0x1f, R195 ;  /* 0x0000001fffc77819 */ /* 0x000fe200000114c3 */
[----:B------:R-:W-:Y:S01]  /*0ef0*/  IMAD.IADD R6, R193, 0x1, -R6 ;  /* 0x00000001c1067824 */ /* 0x000fe200078e0a06 */
[----:B------:R-:W-:Y:S01]  /*0f00*/  SHF.R.S32.HI R198, RZ, 0x1f, R194 ;  /* 0x0000001fffc67819 */ /* 0x000fe200000114c2 */
[----:B------:R-:W-:Y:S01]  /*0f10*/  @P2 VIADD R19, R23, 0xffffffc0 ;  /* 0xffffffc017132836 */ /* 0x000fe20000000000 */
[----:B------:R-:W-:Y:S01]  /*0f20*/  SHF.L.U32 R2, R13, 0x1, RZ ;  /* 0x000000010d027819 */ /* 0x000fe200000006ff */
[----:B------:R-:W-:-:S02]  /*0f30*/  IMAD.IADD R23, R23, 0x1, R22 ;  /* 0x0000000117177824 */ /* 0x000fc400078e0216 */
[----:B------:R-:W-:Y:S02]  /*0f40*/  IMAD.SHL.U32 R17, R6, 0x100, RZ ;  /* 0x0000010006117824 */ /* 0x000fe400078e00ff */
[----:B------:R-:W-:Y:S02]  /*0f50*/  IMAD R185, R185, 0x8, R16 ;  /* 0x00000008b9b97824 */ /* 0x000fe400078e0210 */
[----:B------:R-:W-:-:S07]  /*0f60*/  IMAD.IADD R22, R22, 0x1, R19 ;  /* 0x0000000116167824 */ /* 0x000fce00078e0213 */
.L_x_5581:
[----:B------:R-:W-:Y:S01]  /*0f70*/  ULDC.64 UR8, c[0x0][0xa28] ;  /* 0x00028a0000087ab9 */ /* 0x000fe20000000a00 */
[----:B------:R-:W-:Y:S01]  /*0f80*/  ULDC UR4, c[0x0][0x424] ;  /* 0x0001090000047ab9 */ /* 0x000fe20000000800 */
[----:B------:R-:W-:-:S04]  /*0f90*/  UISETP.NE.U32.AND UP0, UPT, UR8, URZ, UPT ;  /* 0x0000003f0800728c */ /* 0x000fc8000bf05070 */
[----:B------:R-:W-:-:S03]  /*0fa0*/  UISETP.NE.AND.EX UP0, UPT, UR9, URZ, UPT, UP0 ;  /* 0x0000003f0900728c */ /* 0x000fc6000bf05300 */
[----:B------:R-:W-:Y:S02]  /*0fb0*/  ULDC.64 UR8, c[0x0][0xa18] ;  /* 0x0002860000087ab9 */ /* 0x000fe40000000a00 */
[----:B------:R-:W-:Y:S01]  /*0fc0*/  UISETP.NE.U32.AND UP1, UPT, UR8, URZ, UPT ;  /* 0x0000003f0800728c */ /* 0x000fe2000bf25070 */
[----:B------:R-:W-:-:S03]  /*0fd0*/  PLOP3.LUT P0, PT, PT, PT, UP0, 0x80, 0x0 ;  /* 0x000000000000781c */ /* 0x000fc60003f0f008 */
[----:B------:R-:W-:-:S03]  /*0fe0*/  UISETP.NE.AND.EX UP1, UPT, UR9, URZ, UPT, UP1 ;  /* 0x0000003f0900728c */ /* 0x000fc6000bf25310 */
[----:B------:R-:W-:Y:S02]  /*0ff0*/  @UP0 ULDC.64 UR8, c[0x0][0xa28] ;  /* 0x00028a0000080ab9 */ /* 0x000fe40000000a00 */
[----:B------:R-:W-:Y:S01]  /*1000*/  @UP0 UIMAD.WIDE UR8, UR6, 0x4, UR8 ;  /* 0x00000004060808a5 */ /* 0x000fe2000f8e0208 */
[----:B------:R-:W-:-:S05]  /*1010*/  PLOP3.LUT P2, PT, PT, PT, UP1, 0x80, 0x0 ;  /* 0x000000000000781c */ /* 0x000fca0003f4f018 */
[----:B------:R-:W-:Y:S01]  /*1020*/  @UP1 ULDC.64 UR10, c[0x0][0xa18] ;  /* 0x00028600000a1ab9 */ /* 0x000fe20000000a00 */
[----:B0-23--:R-:W-:Y:S02]  /*1030*/  IMAD.U32 R4, RZ, RZ, UR8 ;  /* 0x00000008ff047e24 */ /* 0x00dfe4000f8e00ff */
[----:B------:R-:W-:Y:S01]  /*1040*/  IMAD.U32 R5, RZ, RZ, UR9 ;  /* 0x00000009ff057e24 */ /* 0x000fe2000f8e00ff */
[----:B------:R-:W-:-:S04]  /*1050*/  @UP1 UIMAD.WIDE UR8, UR6, 0x4, UR10 ;  /* 0x00000004060818a5 */ /* 0x000fc8000f8e020a */
[----:B------:R-:W2:Y:S02]  /*1060*/  @P0 LDG.E R4, desc[UR54][R4.64] ;  /* 0x0000003604040981 */ /* 0x000ea4000c1e1900 */
[----:B-1----:R-:W-:Y:S02]  /*1070*/  IMAD.U32 R6, RZ, RZ, UR8 ;  /* 0x00000008ff067e24 */ /* 0x002fe4000f8e00ff */
[----:B----4-:R-:W-:Y:S01]  /*1080*/  IMAD.U32 R7, RZ, RZ, UR9 ;  /* 0x00000009ff077e24 */ /* 0x010fe2000f8e00ff */
[----:B------:R-:W-:-:S04]  /*1090*/  ULDC.64 UR8, c[0x0][0x418] ;  /* 0x0001060000087ab9 */ /* 0x000fc80000000a00 */
[----:B------:R-:W3:Y:S01]  /*10a0*/  @P2 LDG.E R6, desc[UR54][R6.64] ;  /* 0x0000003606062981 */ /* 0x000ee2000c1e1900 */
[----:B------:R-:W-:Y:S01]  /*10b0*/  UISETP.NE.U32.AND UP0, UPT, UR8, URZ, UPT ;  /* 0x0000003f0800728c */ /* 0x000fe2000bf05070 */
[----:B------:R-:W-:Y:S01]  /*10c0*/  UMOV UR48, URZ ;  /* 0x0000003f00307c82 */ /* 0x000fe20008000000 */
[----:B------:R-:W-:Y:S02]  /*10d0*/  UMOV UR43, UR7 ;  /* 0x00000007002b7c82 */ /* 0x000fe40008000000 */
[----:B------:R-:W-:-:S03]  /*10e0*/  UISETP.NE.AND.EX UP0, UPT, UR9, URZ, UPT, UP0 ;  /* 0x0000003f0900728c */ /* 0x000fc6000bf05300 */
[----:B------:R-:W-:Y:S01]  /*10f0*/  ULDC.64 UR8, c[0x0][0xa20] ;  /* 0x0002880000087ab9 */ /* 0x000fe20000000a00 */
[----:B------:R-:W-:Y:S01]  /*1100*/  USEL UR4, UR4, 0x1, UP0 ;  /* 0x0000000104047887 */ /* 0x000fe20008000000 */
[----:B------:R-:W-:Y:S01]  /*1110*/  ISETP.NE.U32.AND P1, PT, RZ, UR8, PT ;  /* 0x00000008ff007c0c */ /* 0x000fe2000bf25070 */
[----:B------:R-:W-:Y:S02]  /*1120*/  ULDC UR8, c[0x0][0x2f0] ;  /* 0x0000bc0000087ab9 */ /* 0x000fe40000000800 */
[----:B------:R-:W-:Y:S01]  /*1130*/  UIMAD UR4, UR4, UR8, URZ ;  /* 0x00000008040472a4 */ /* 0x000fe2000f8e023f */
[----:B------:R-:W-:Y:S02]  /*1140*/  ISETP.NE.AND.EX P1, PT, RZ, UR9, PT, P1 ;  /* 0x00000009ff007c0c */ /* 0x000fe4000bf25310 */
[----:B--2---:R-:W-:Y:S02]  /*1150*/  @P0 R2UR UR48, R4 ;  /* 0x00000000043002ca */ /* 0x004fe400000e0000 */
[----:B---3--:R-:W-:Y:S01]  /*1160*/  @P2 R2UR UR50, R6 ;  /* 0x00000000063222ca */ /* 0x008fe200000e0000 */
[----:B------:R-:W-:-:S14]  /*1170*/  @P2 BRA `(.L_x_5464) ;  /* 0x0000000000382947 */ /* 0x000fdc0003800000 */
[----:B------:R-:W-:Y:S01]  /*1180*/  ULDC.64 UR8, c[0x0][0xa00] ;  /* 0x0002800000087ab9 */ /* 0x000fe20000000a00 */
[----:B------:R-:W-:Y:S01]  /*1190*/  ULDC UR50, c[0x0][0x288] ;  /* 0x0000a20000327ab9 */ /* 0x000fe20000000800 */
[----:B------:R-:W-:-:S04]  /*11a0*/  ISETP.NE.U32.AND P0, PT, RZ, UR8, PT ;  /* 0x00000008ff007c0c */ /* 0x000fc8000bf05070 */
[----:B------:R-:W-:-:S13]  /*11b0*/  ISETP.NE.AND.EX P0, PT, RZ, UR9, PT, P0 ;  /* 0x00000009ff007c0c */ /* 0x000fda000bf05300 */
[----:B------:R-:W-:Y:S05]  /*11c0*/  @!P0 BRA `(.L_x_5464) ;  /* 0x0000000000248947 */ /* 0x000fea0003800000 */
[----:B------:R-:W-:Y:S02]  /*11d0*/  ULDC.64 UR8, c[0x0][0xa00] ;  /* 0x0002800000087ab9 */ /* 0x000fe40000000a00 */
[----:B------:R-:W-:-:S06]  /*11e0*/  UIMAD.WIDE UR8, UR6, 0x4, UR8 ;  /* 0x00000004060878a5 */ /* 0x000fcc000f8e0208 */
[----:B------:R-:W-:Y:S01]  /*11f0*/  IMAD.U32 R4, RZ, RZ, UR8 ;  /* 0x00000008ff047e24 */ /* 0x000fe2000f8e00ff */
[----:B------:R-:W-:-:S05]  /*1200*/  MOV R5, UR9 ;  /* 0x0000000900057c02 */ /* 0x000fca0008000f00 */
[----:B------:R-:W2:Y:S04]  /*1210*/  LDG.E R3, desc[UR54][R4.64] ;  /* 0x0000003604037981 */ /* 0x000ea8000c1e1900 */
[----:B------:R-:W3:Y:S01]  /*1220*/  LDG.E R0, desc[UR54][R4.64+0x4] ;  /* 0x0000043604007981 */ /* 0x000ee2000c1e1900 */
[----:B--2---:R-:W-:Y:S02]  /*1230*/  R2UR UR50, R3 ;  /* 0x00000000033272ca */ /* 0x004fe400000e0000 */
[----:B---3--:R-:W-:-:S13]  /*1240*/  R2UR UR7, R0 ;  /* 0x00000000000772ca */ /* 0x008fda00000e0000 */
[----:B------:R-:W-:-:S12]  /*1250*/  UIADD3 UR50, -UR50, UR7, URZ ;  /* 0x0000000732327290 */ /* 0x000fd8000fffe13f */
.L_x_5464:
[----:B------:R-:W-:Y:S01]  /*1260*/  UMOV UR44, UR6 ;  /* 0x00000006002c7c82 */ /* 0x000fe20008000000 */
[----:B------:R-:W-:Y:S05]  /*1270*/  @!P1 BRA `(.L_x_5465) ;  /* 0x00000000001c9947 */ /* 0x000fea0003800000 */
[----:B------:R-:W-:Y:S02]  /*1280*/  ULDC.64 UR8, c[0x0][0xa20] ;  /* 0x0002880000087ab9 */ /* 0x000fe40000000a00 */
[----:B------:R-:W-:-:S06]  /*1290*/  UIMAD.WIDE UR6, UR6, 0x4, UR8 ;  /* 0x00000004060678a5 */ /* 0x000fcc000f8e0208 */
[----:B------:R-:W-:Y:S02]  /*12a0*/  IMAD.U32 R4, RZ, RZ, UR6 ;  /* 0x00000006ff047e24 */ /* 0x000fe4000f8e00ff */
[----:B------:R-:W-:-:S05]  /*12b0*/  IMAD.U32 R5, RZ, RZ, UR7 ;  /* 0x00000007ff057e24 */ /* 0x000fca000f8e00ff */
[----:B------:R-:W2:Y:S02]  /*12c0*/  LDG.E R4, desc[UR54][R4.64] ;  /* 0x0000003604047981 */ /* 0x000ea4000c1e1900 */
[----:B--2---:R-:W-:Y:S01]  /*12d0*/  R2UR UR4, R4 ;  /* 0x00000000040472ca */ /* 0x004fe200000e0000 */
[----:B------:R-:W-:-:S14]  /*12e0*/  BRA `(.L_x_5466) ;  /* 0x0000000000347947 */ /* 0x000fdc0003800000 */
.L_x_5465:
        /* <DEDUP_REMOVED lines=13> */
.L_x_5466:
[----:B------:R-:W-:Y:S02]  /*13c0*/  UISETP.NE.AND UP0, UPT, UR46, 0x1, UPT ;  /* 0x000000012e00788c */ /* 0x000fe4000bf05270 */
[----:B------:R-:W-:Y:S02]  /*13d0*/  UIADD3 UR48, -UR48, UR4, URZ ;  /* 0x0000000430307290 */ /* 0x000fe4000fffe13f */
[----:B------:R-:W-:Y:S02]  /*13e0*/  USHF.L.U32 UR45, UR5, 0x6, URZ ;  /* 0x00000006052d7899 */ /* 0x000fe4000800063f */
[----:B------:R-:W-:Y:S01]  /*13f0*/  UIADD3 UR4, UR48, 0x3f, URZ ;  /* 0x0000003f30047890 */ /* 0x000fe2000fffe03f */
[----:B------:R-:W-:-:S03]  /*1400*/  PLOP3.LUT P0, PT, PT, PT, UP0, 0x80, 0x0 ;  /* 0x000000000000781c */ /* 0x000fc60003f0f008 */
[----:B------:R-:W-:-:S04]  /*1410*/  USHF.R.S32.HI UR6, URZ, 0x1f, UR4 ;  /* 0x0000001f3f067899 */ /* 0x000fc80008011404 */
[----:B------:R-:W-:-:S04]  /*1420*/  ULEA.HI UR6, UR6, UR4, URZ, 0x6 ;  /* 0x0000000406067291 */ /* 0x000fc8000f8f303f */
[----:B------:R-:W-:Y:S02]  /*1430*/  USHF.R.S32.HI UR6, URZ, 0x6, UR6 ;  /* 0x000000063f067899 */ /* 0x000fe40008011406 */
[----:B------:R-:W-:Y:S10]  /*1440*/  @!P0 BRA `(.L_x_5467) ;  /* 0x0000002000308947 */ /* 0x000ff40003800000 */
[----:B------:R-:W0:Y:S01]  /*1450*/  LDC.64 R6, c[0x0][0x9e0] ;  /* 0x00027800ff067b82 */ /* 0x000e220000000a00 */
[----:B------:R-:W-:Y:S01]  /*1460*/  ULDC UR4, c[0x0][0x448] ;  /* 0x0001120000047ab9 */ /* 0x000fe20000000800 */
[----:B------:R-:W-:Y:S02]  /*1470*/  UIADD3 UR7, UR45, 0x3f, URZ ;  /* 0x0000003f2d077890 */ /* 0x000fe4000fffe03f */
[----:B------:R-:W-:Y:S02]  /*1480*/  UISETP.NE.AND UP0, UPT, UR4, 0x1, UPT ;  /* 0x000000010400788c */ /* 0x000fe4000bf05270 */
[----:B------:R-:W-:-:S09]  /*1490*/  UIADD3 UR8, UR48, 0x1, -UR50 ;  /* 0x0000000130087890 */ /* 0x000fd2000fffe832 */
[----:B------:R-:W-:Y:S01]  /*14a0*/  @UP0 ULDC UR4, c[0x0][0x44c] ;  /* 0x0001130000040ab9 */ /* 0x000fe20000000800 */
[----:B------:R-:W-:Y:S01]  /*14b0*/  @UP0 ULDC UR9, c[0x0][0x450] ;  /* 0x0001140000090ab9 */ /* 0x000fe20000000800 */
[----:B------:R-:W-:-:S04]  /*14c0*/  UIMAD.WIDE.U32 UR4, UR7, UR4, URZ ;  /* 0x00000004070472a5 */ /* 0x000fc8000f8e003f */
[----:B------:R-:W-:Y:S01]  /*14d0*/  @UP0 USHF.R.U32.HI UR7, URZ, UR9, UR5 ;  /* 0x000000093f070299 */ /* 0x000fe20008011605 */
[----:B0-----:R-:W-:-:S03]  /*14e0*/  ISETP.GE.AND P1, PT, R7, 0x1, PT ;  /* 0x000000010700780c */ /* 0x001fc60003f26270 */
[----:B------:R-:W-:-:S06]  /*14f0*/  UIADD3 UR7, UR8, UR7, URZ ;  /* 0x0000000708077290 */ /* 0x000fcc000fffe03f */
[----:B------:R-:W-:-:S04]  /*1500*/  VIADD R0, R6, UR7 ;  /* 0x0000000706007c36 */ /* 0x000fc80008000000 */
        /* <DEDUP_REMOVED lines=12> */
.L_x_5469:
[----:B------:R-:W-:-:S13]  /*15d0*/  ISETP.NE.AND P0, PT, R7, 0x1, PT ;  /* 0x000000010700780c */ /* 0x000fda0003f05270 */
[----:B------:R-:W0:Y:S02]  /*15e0*/  @P0 LDC.64 R4, c[0x0][0x9e8] ;  /* 0x00027a00ff040b82 */ /* 0x000e240000000a00 */
[----:B0-----:R-:W-:-:S05]  /*15f0*/  @P0 IMAD.HI.U32 R4, R3, R4, RZ ;  /* 0x0000000403040227 */ /* 0x001fca00078e00ff */
[----:B------:R-:W-:-:S07]  /*1600*/  @P0 SHF.R.U32.HI R3, RZ, R5, R4 ;  /* 0x00000005ff030219 */ /* 0x000fce0000011604 */
.L_x_5470:
[----:B------:R-:W-:-:S05]  /*1610*/  IMAD R3, R3, R7, R7 ;  /* 0x0000000703037224 */ /* 0x000fca00078e0207 */
[----:B------:R-:W-:-:S07]  /*1620*/  VIMNMX R0, R0, R3, PT ;  /* 0x0000000300007248 */ /* 0x000fce0003fe0100 */
.L_x_5468:
[----:B------:R-:W-:Y:S01]  /*1630*/  @UP0 ULDC UR4, c[0x0][0x44c] ;  /* 0x0001130000040ab9 */ /* 0x000fe20000000800 */
[----:B------:R-:W-:Y:S01]  /*1640*/  VIADD R0, R0, 0x3f ;  /* 0x0000003f00007836 */ /* 0x000fe20000000000 */
[----:B------:R-:W-:Y:S01]  /*1650*/  UIMAD.WIDE.U32 UR4, UR45, UR4, URZ ;  /* 0x000000042d0472a5 */ /* 0x000fe2000f8e003f */
[----:B------:R-:W-:Y:S01]  /*1660*/  @UP0 ULDC UR8, c[0x0][0x450] ;  /* 0x0001140000080ab9 */ /* 0x000fe20000000800 */
[----:B------:R-:W-:Y:S02]  /*1670*/  UMOV UR7, UR45 ;  /* 0x0000002d00077c82 */ /* 0x000fe40008000000 */
[----:B------:R-:W-:Y:S01]  /*1680*/  @UP0 USHF.R.U32.HI UR7, URZ, UR8, UR5 ;  /* 0x000000083f070299 */ /* 0x000fe20008011605 */
[----:B------:R-:W-:Y:S02]  /*1690*/  SHF.R.S32.HI R3, RZ, 0x1f, R0 ;  /* 0x0000001fff037819 */ /* 0x000fe40000011400 */
[----:B------:R-:W-:Y:S01]  /*16a0*/  ULDC UR4, c[0x0][0x9dc] ;  /* 0x0002770000047ab9 */ /* 0x000fe20000000800 */
[----:B------:R-:W-:Y:S01]  /*16b0*/  UIADD3 UR48, UR7, UR48, -UR50 ;  /* 0x0000003007307290 */ /* 0x000fe2000fffe832 */
[----:B------:R-:W-:-:S03]  /*16c0*/  LEA.HI R3, R3, R0, RZ, 0x6 ;  /* 0x0000000003037211 */ /* 0x000fc600078f30ff */
[----:B------:R-:W-:Y:S01]  /*16d0*/  UIADD3 UR4, UR48, -UR4, URZ ;  /* 0x8000000430047290 */ /* 0x000fe2000fffe03f */
[----:B------:R-:W-:-:S04]  /*16e0*/  SHF.R.S32.HI R3, RZ, 0x6, R3 ;  /* 0x00000006ff037819 */ /* 0x000fc80000011403 */
[----:B------:R-:W-:Y:S02]  /*16f0*/  VIMNMX R4, R3, UR6, PT ;  /* 0x0000000603047c48 */ /* 0x000fe4000bfe0100 */
[----:B------:R-:W-:Y:S01]  /*1700*/  MOV R5, UR4 ;  /* 0x0000000400057c02 */ /* 0x000fe20008000f00 */
        /* <DEDUP_REMOVED lines=11> */
.L_x_5472:
[----:B------:R-:W-:-:S13]  /*17c0*/  ISETP.NE.AND P0, PT, R7, 0x1, PT ;  /* 0x000000010700780c */ /* 0x000fda0003f05270 */
[----:B------:R-:W0:Y:S02]  /*17d0*/  @P0 LDC.64 R8, c[0x0][0x9e8] ;  /* 0x00027a00ff080b82 */ /* 0x000e240000000a00 */
[----:B0-----:R-:W-:-:S05]  /*17e0*/  @P0 IMAD.HI.U32 R6, R0, R8, RZ ;  /* 0x0000000800060227 */ /* 0x001fca00078e00ff */
[----:B------:R-:W-:-:S07]  /*17f0*/  @P0 SHF.R.U32.HI R0, RZ, R9, R6 ;  /* 0x00000009ff000219 */ /* 0x000fce0000011606 */
.L_x_5473:
[----:B------:R-:W-:-:S05]  /*1800*/  IMAD R0, R0, R7, RZ ;  /* 0x0000000700007224 */ /* 0x000fca00078e02ff */
[----:B------:R-:W-:-:S07]  /*1810*/  VIMNMX R5, R5, R0, !PT ;  /* 0x0000000005057248 */ /* 0x000fce0007fe0100 */
.L_x_5471:
[----:B------:R-:W-:Y:S01]  /*1820*/  SHF.R.S32.HI R0, RZ, 0x1f, R5 ;  /* 0x0000001fff007819 */ /* 0x000fe20000011405 */
[----:B------:R-:W-:Y:S01]  /*1830*/  IMAD.MOV.U32 R3, RZ, RZ, RZ ;  /* 0x000000ffff037224 */ /* 0x000fe200078e00ff */
[----:B------:R-:W-:Y:S02]  /*1840*/  PLOP3.LUT P0, PT, PT, PT, PT, 0x80, 0x0 ;  /* 0x000000000000781c */ /* 0x000fe40003f0f070 */
[----:B------:R-:W-:Y:S02]  /*1850*/  CS2R R20, SRZ ;  /* 0x0000000000147805 */ /* 0x000fe4000001ff00 */
[----:B------:R-:W-:Y:S02]  /*1860*/  LEA.HI R0, R0, R5, RZ, 0x6 ;  /* 0x0000000500007211 */ /* 0x000fe400078f30ff */
[----:B------:R-:W-:Y:S02]  /*1870*/  CS2R R150, SRZ ;  /* 0x0000000000967805 */ /* 0x000fe4000001ff00 */
[----:B------:R-:W-:-:S02]  /*1880*/  CS2R R148, SRZ ;  /* 0x0000000000947805 */ /* 0x000fc4000001ff00 */
[----:B------:R-:W-:Y:S02]  /*1890*/  CS2R R146, SRZ ;  /* 0x0000000000927805 */ /* 0x000fe4000001ff00 */
[----:B------:R-:W-:Y:S02]  /*18a0*/  SHF.R.S32.HI R0, RZ, 0x6, R0 ;  /* 0x00000006ff007819 */ /* 0x000fe40000011400 */
[----:B------:R-:W-:Y:S02]  /*18b0*/  CS2R R144, SRZ ;  /* 0x0000000000907805 */ /* 0x000fe4000001ff00 */
[----:B------:R-:W-:Y:S02]  /*18c0*/  CS2R R142, SRZ ;  /* 0x00000000008e7805 */ /* 0x000fe4000001ff00 */
[----:B------:R-:W-:Y:S02]  /*18d0*/  CS2R R140, SRZ ;  /* 0x00000000008c7805 */ /* 0x000fe4000001ff00 */
[----:B------:R-:W-:-:S02]  /*18e0*/  VIMNMX R0, RZ, R0, !PT ;  /* 0x00000000ff007248 */ /* 0x000fc40007fe0100 */
[----:B------:R-:W-:Y:S02]  /*18f0*/  CS2R R138, SRZ ;  /* 0x00000000008a7805 */ /* 0x000fe4000001ff00 */
[----:B------:R-:W-:Y:S02]  /*1900*/  CS2R R136, SRZ ;  /* 0x0000000000887805 */ /* 0x000fe4000001ff00 */
[----:B------:R-:W-:Y:S02]  /*1910*/  CS2R R134, SRZ ;  /* 0x0000000000867805 */ /* 0x000fe4000001ff00 */
[----:B------:R-:W-:Y:S02]  /*1920*/  ISETP.GT.AND P1, PT, R4, R0, PT ;  /* 0x000000000400720c */ /* 0x000fe40003f24270 */
        /* <DEDUP_REMOVED lines=71> */
.L_x_5475:
[----:B------:R-:W-:Y:S01]  /*1da0*/  ULEA UR21, UR38, UR41, 0x3 ;  /* 0x0000002926157291 */ /* 0x000fe2000f8e183f */
[----:B------:R-:W-:-:S05]  /*1db0*/  IMAD.U32 R3, RZ, RZ, UR37 ;  /* 0x00000025ff037e24 */ /* 0x000fca000f8e00ff */
[----:B------:R-:W-:-:S04]  /*1dc0*/  SHF.L.U32 R3, R3, 0x1f, RZ ;  /* 0x0000001f03037819 */ /* 0x000fc800000006ff */
[----:B------:R-:W0:Y:S02]  /*1dd0*/  SYNCS.PHASECHK.TRANS64.TRYWAIT P1, [UR21+0x28c50], R3 ;  /* 0x028c5003ff0075a7 */ /* 0x000e240008020155 */
[----:B0-----:R-:W-:Y:S05]  /*1de0*/  @!P1 BRA `(.L_x_5476) ;  /* 0x0000014c00309947 */ /* 0x001fea0003800000 */
.L_x_5674:
        /* <DEDUP_REMOVED lines=38> */
.L_x_5477:
[----:B0-----:R-:W-:Y:S01]  /*2050*/  VIADD R3, R4, 0xfffffffe ;  /* 0xfffffffe04037836 */ /* 0x001fe20000000000 */
[----:B------:R-:W-:-:S04]  /*2060*/  UIADD3 UR6, UR21, 0x28c60, URZ ;  /* 0x00028c6015067890 */ /* 0x000fc8000fffe03f */
[----:B------:R-:W-:Y:S01]  /*2070*/  ISETP.GE.AND P1, PT, R3, R0, PT ;  /* 0x000000000300720c */ /* 0x000fe20003f26270 */
[----:B------:R-:W-:-:S09]  /*2080*/  UPRMT UR6, UR40, 0x654, UR6 ;  /* 0x0000065428067896 */ /* 0x000fd20008000006 */
[----:B------:R-:W-:Y:S03]  /*2090*/  SYNCS.ARRIVE.TRANS64.RED.A1T0 RZ, [UR6], RZ ;  /* 0x000000ffffff79a7 */ /* 0x000fe60008100406 */
[----:B------:R-:W-:Y:S05]  /*20a0*/  @!P1 BRA `(.L_x_5478) ;  /* 0x0000000800d89947 */ /* 0x000fea0003800000 */
.L_x_5484:
[----:B------:R-:W-:Y:S01]  /*20b0*/  BAR.SYNC.DEFER_BLOCKING 0xe, 0x100 ;  /* 0x0384000000007b1d */ /* 0x000fe20000010000 */
[----:B-1----:R-:W-:Y:S01]  /*20c0*/  IMAD.U32 R5, RZ, RZ, UR38 ;  /* 0x00000026ff057e24 */ /* 0x002fe2000f8e00ff */
[----:B------:R-:W-:Y:S01]  /*20d0*/  UIADD3 UR38, UR38, 0x1, URZ ;  /* 0x0000000126267890 */ /* 0x000fe2000fffe03f */
[C---:B------:R-:W-:Y:S01]  /*20e0*/  ISETP.GT.AND P2, PT, R3.reuse, R0, PT ;  /* 0x000000000300720c */ /* 0x040fe20003f44270 */
[----:B------:R-:W-:Y:S02]  /*20f0*/  VIADD R3, R3, 0xffffffff ;  /* 0xffffffff03037836 */ /* 0x000fe40000000000 */
[----:B0-----:R-:W-:Y:S01]  /*2100*/  LEA R4, R5, R16, 0x6 ;  /* 0x0000001005047211 */ /* 0x001fe200078e30ff */
        /* <DEDUP_REMOVED lines=137> */
.L_x_5479:
[----:B------:R-:W-:Y:S01]  /*29a0*/  ULEA UR21, UR38, UR41, 0x3 ;  /* 0x0000002926157291 */ /* 0x000fe2000f8e183f */
[----:B------:R-:W-:-:S05]  /*29b0*/  IMAD.U32 R4, RZ, RZ, UR37 ;  /* 0x00000025ff047e24 */ /* 0x000fca000f8e00ff */
[----:B------:R-:W-:-:S04]  /*29c0*/  SHF.L.U32 R4, R4, 0x1f, RZ ;  /* 0x0000001f04047819 */ /* 0x000fc800000006ff */
[----:B------:R0:W1:Y:S01]  /*29d0*/  SYNCS.PHASECHK.TRANS64.TRYWAIT P1, [UR21+0x28c50], R4 ;  /* 0x028c5004ff0075a7 */ /* 0x0000620008020155 */
[----:B------:R-:W-:Y:S05]  /*29e0*/  @!P0 BRA `(.L_x_5480) ;  /* 0x0000000000048947 */ /* 0x000fea0003800000 */
[----:B------:R-:W-:Y:S01]  /*29f0*/  BPT.TRAP 0x1 ;  /* 0x000000040000795c */ /* 0x000fe20000300000 */
.L_x_5480:
[----:B-1----:R-:W-:Y:S05]  /*2a00*/  @P1 BRA `(.L_x_5481) ;  /* 0x0000000000081947 */ /* 0x002fea0003800000 */
[----:B------:R-:W1:Y:S02]  /*2a10*/  SYNCS.PHASECHK.TRANS64.TRYWAIT P1, [UR21+0x28c50], R4 ;  /* 0x028c5004ff0075a7 */ /* 0x000e640008020155 */
[----:B-1----:R-:W-:Y:S05]  /*2a20*/  @!P1 BRA `(.L_x_5482) ;  /* 0x0000014000389947 */ /* 0x002fea0003800000 */
.L_x_5481:
        /* <DEDUP_REMOVED lines=26> */
.L_x_5483:
[----:B------:R-:W-:-:S04]  /*2bd0*/  UIADD3 UR6, UR21, 0x28c60, URZ ;  /* 0x00028c6015067890 */ /* 0x000fc8000fffe03f */
[----:B------:R-:W-:-:S09]  /*2be0*/  UPRMT UR6, UR40, 0x654, UR6 ;  /* 0x0000065428067896 */ /* 0x000fd20008000006 */
[----:B------:R-:W-:Y:S01]  /*2bf0*/  SYNCS.ARRIVE.TRANS64.RED.A1T0 RZ, [UR6], RZ ;  /* 0x000000ffffff79a7 */ /* 0x000fe20008100406 */
[----:B------:R-:W-:Y:S05]  /*2c00*/  @P2 BRA `(.L_x_5484) ;  /* 0xfffffff400282947 */ /* 0x000fea000383ffff */
.L_x_5478:
[----:B------:R-:W-:Y:S01]  /*2c10*/  BAR.SYNC.DEFER_BLOCKING 0xe, 0x100 ;  /* 0x0384000000007b1d */ /* 0x000fe20000010000 */
[----:B------:R-:W-:Y:S01]  /*2c20*/  IMAD.U32 R3, RZ, RZ, UR38 ;  /* 0x00000026ff037e24 */ /* 0x000fe2000f8e00ff */
[----:B------:R-:W-:Y:S01]  /*2c30*/  UIADD3 UR38, UR38, 0x1, URZ ;  /* 0x0000000126267890 */ /* 0x000fe2000fffe03f */
[----:B------:R-:W-:Y:S01]  /*2c40*/  PLOP3.LUT P0, PT, PT, PT, PT, 0x8, 0x0 ;  /* 0x000000000000781c */ /* 0x000fe20003f0e170 */
[----:B------:R-:W-:Y:S02]  /*2c50*/  IMAD.MOV.U32 R20, RZ, RZ, RZ ;  /* 0x000000ffff147224 */ /* 0x000fe400078e00ff */
[----:B------:R-:W-:Y:S01]  /*2c60*/  IMAD R0, R3, 0x40, R16 ;  /* 0x0000004003007824 */ /* 0x000fe200078e0210 */
[----:B------:R-:W-:-:S04]  /*2c70*/  UISETP.NE.AND UP0, UPT, UR38, 0x2, UPT ;  /* 0x000000022600788c */ /* 0x000fc8000bf05270 */
[----:B01----:R-:W-:Y:S01]  /*2c80*/  LEA R4, R0, UR41, 0x2 ;  /* 0x0000002900047c11 */ /* 0x003fe2000f8e10ff */
        /* <DEDUP_REMOVED lines=136> */
.L_x_5467:
[----:B------:R-:W-:Y:S01]  /*3510*/  ULDC UR4, c[0x0][0x448] ;  /* 0x0001120000047ab9 */ /* 0x000fe20000000800 */
[----:B------:R-:W-:Y:S02]  /*3520*/  UIADD3 UR7, UR45, 0x3f, URZ ;  /* 0x0000003f2d077890 */ /* 0x000fe4000fffe03f */
[----:B------:R-:W-:Y:S02]  /*3530*/  UISETP.NE.AND UP0, UPT, UR4, 0x1, UPT ;  /* 0x000000010400788c */ /* 0x000fe4000bf05270 */
[----:B------:R-:W-:Y:S01]  /*3540*/  UIADD3 UR10, UR48, 0x1, -UR50 ;  /* 0x00000001300a7890 */ /* 0x000fe2000fffe832 */
[----:B------:R-:W-:Y:S01]  /*3550*/  ULDC.64 UR4, c[0x0][0x9e0] ;  /* 0x0002780000047ab9 */ /* 0x000fe20000000a00 */
[----:B------:R-:W-:-:S07]  /*3560*/  UP2UR UR52, UPR, URZ, 0x1 ;  /* 0x000000013f347883 */ /* 0x000fce0008000000 */
        /* <DEDUP_REMOVED lines=21> */
.L_x_5486:
[----:B------:R-:W-:-:S11]  /*36c0*/  UISETP.NE.AND UP0, UPT, UR5, 0x1, UPT ;  /* 0x000000010500788c */ /* 0x000fd6000bf05270 */
[----:B------:R-:W-:Y:S02]  /*36d0*/  @UP0 ULDC.64 UR10, c[0x0][0x9e8] ;  /* 0x00027a00000a0ab9 */ /* 0x000fe40000000a00 */
[----:B------:R-:W-:-:S04]  /*36e0*/  UIMAD.WIDE.U32 UR8, UR4, UR10, URZ ;  /* 0x0000000a040872a5 */ /* 0x000fc8000f8e003f */
[----:B------:R-:W-:-:S12]  /*36f0*/  @UP0 USHF.R.U32.HI UR4, URZ, UR11, UR9 ;  /* 0x0000000b3f040299 */ /* 0x000fd80008011609 */
.L_x_5487:
[----:B------:R-:W-:-:S06]  /*3700*/  UIMAD UR4, UR4, UR5, UR5 ;  /* 0x00000005040472a4 */ /* 0x000fcc000f8e0205 */
[----:B------:R-:W-:-:S07]  /*3710*/  VIMNMX R0, R0, UR4, PT ;  /* 0x0000000400007c48 */ /* 0x000fce000bfe0100 */
.L_x_5485:
[----:B------:R-:W-:Y:S01]  /*3720*/  UISETP.NE.AND UP0, UPT, UR52, URZ, UPT ;  /* 0x0000003f3400728c */ /* 0x000fe2000bf05270 */
[----:B------:R-:W-:Y:S01]  /*3730*/  VIADD R0, R0, 0x3f ;  /* 0x0000003f00007836 */ /* 0x000fe20000000000 */
[----:B------:R-:W-:-:S04]  /*3740*/  UMOV UR4, UR45 ;  /* 0x0000002d00047c82 */ /* 0x000fc80008000000 */
[----:B------:R-:W-:-:S04]  /*3750*/  SHF.R.S32.HI R3, RZ, 0x1f, R0 ;  /* 0x0000001fff037819 */ /* 0x000fc80000011400 */
[----:B------:R-:W-:Y:S01]  /*3760*/  LEA.HI R3, R3, R0, RZ, 0x6 ;  /* 0x0000000003037211 */ /* 0x000fe200078f30ff */
[----:B------:R-:W-:Y:S01]  /*3770*/  @UP0 ULDC UR8, c[0x0][0x44c] ;  /* 0x0001130000080ab9 */ /* 0x000fe20000000800 */
[----:B------:R-:W-:Y:S01]  /*3780*/  @UP0 ULDC UR7, c[0x0][0x450] ;  /* 0x0001140000070ab9 */ /* 0x000fe20000000800 */
[----:B------:R-:W-:Y:S01]  /*3790*/  UIMAD.WIDE.U32 UR8, UR45, UR8, URZ ;  /* 0x000000082d0872a5 */ /* 0x000fe2000f8e003f */
[----:B------:R-:W-:-:S03]  /*37a0*/  SHF.R.S32.HI R3, RZ, 0x6, R3 ;  /* 0x00000006ff037819 */ /* 0x000fc60000011403 */
[----:B------:R-:W-:Y:S01]  /*37b0*/  @UP0 USHF.R.U32.HI UR4, URZ, UR7, UR9 ;  /* 0x000000073f040299 */ /* 0x000fe20008011609 */
[----:B------:R-:W-:Y:S01]  /*37c0*/  VIMNMX R168, R3, UR6, PT ;  /* 0x0000000603a87c48 */ /* 0x000fe2000bfe0100 */
[----:B------:R-:W-:Y:S02]  /*37d0*/  UISETP.GE.AND UP0, UPT, UR5, 0x1, UPT ;  /* 0x000000010500788c */ /* 0x000fe4000bf06270 */
[----:B------:R-:W-:Y:S01]  /*37e0*/  UIADD3 UR4, UR4, UR48, -UR50 ;  /* 0x0000003004047290 */ /* 0x000fe2000fffe832 */
        /* <DEDUP_REMOVED lines=14> */
.L_x_5489:
[----:B------:R-:W-:-:S11]  /*38d0*/  UISETP.NE.AND UP0, UPT, UR5, 0x1, UPT ;  /* 0x000000010500788c */ /* 0x000fd6000bf05270 */
[----:B------:R-:W-:Y:S02]  /*38e0*/  @UP0 ULDC.64 UR10, c[0x0][0x9e8] ;  /* 0x00027a00000a0ab9 */ /* 0x000fe40000000a00 */
[----:B------:R-:W-:-:S04]  /*38f0*/  UIMAD.WIDE.U32 UR6, UR4, UR10, URZ ;  /* 0x0000000a040672a5 */ /* 0x000fc8000f8e003f */
[----:B------:R-:W-:-:S12]  /*3900*/  @UP0 USHF.R.U32.HI UR4, URZ, UR11, UR7 ;  /* 0x0000000b3f040299 */ /* 0x000fd80008011607 */
.L_x_5490:
[----:B------:R-:W-:-:S04]  /*3910*/  UIMAD UR4, UR4, UR5, URZ ;  /* 0x00000005040472a4 */ /* 0x000fc8000f8e023f */
[----:B------:R-:W-:-:S04]  /*3920*/  UISETP.LT.AND UP0, UPT, UR8, UR4, UPT ;  /* 0x000000040800728c */ /* 0x000fc8000bf01270 */
[----:B------:R-:W-:-:S12]  /*3930*/  USEL UR8, UR8, UR4, !UP0 ;  /* 0x0000000408087287 */ /* 0x000fd8000c000000 */
.L_x_5488:
[----:B------:R-:W-:Y:S01]  /*3940*/  USHF.R.S32.HI UR4, URZ, 0x1f, UR8 ;  /* 0x0000001f3f047899 */ /* 0x000fe20008011408 */
[----:B------:R-:W-:Y:S02]  /*3950*/  PLOP3.LUT P0, PT, PT, PT, PT, 0x80, 0x0 ;  /* 0x000000000000781c */ /* 0x000fe40003f0f070 */
[----:B------:R-:W-:Y:S02]  /*3960*/  CS2R R20, SRZ ;  /* 0x0000000000147805 */ /* 0x000fe4000001ff00 */
[----:B------:R-:W-:Y:S01]  /*3970*/  MOV R3, RZ ;  /* 0x000000ff00037202 */ /* 0x000fe20000000f00 */
[----:B------:R-:W-:Y:S01]  /*3980*/  ULEA.HI UR4, UR4, UR8, URZ, 0x6 ;  /* 0x0000000804047291 */ /* 0x000fe2000f8f303f */
[----:B------:R-:W-:Y:S02]  /*3990*/  CS2R R150, SRZ ;  /* 0x0000000000967805 */ /* 0x000fe4000001ff00 */
        /* <DEDUP_REMOVED lines=16> */
[----:B------:R-:W-:Y:S02]  /*3aa0*/  ISETP.GT.AND P1, PT, R168, UR47, PT ;  /* 0x0000002fa8007c0c */ /* 0x000fe4000bf24270 */
        /* <DEDUP_REMOVED lines=82> */
.L_x_5491:
        /* <DEDUP_REMOVED lines=9> */
.L_x_5675:
[----:B------:R-:W-:Y:S05]  /*4060*/  @!P0 BRA `(.L_x_5493) ;  /* 0x0000000000048947 */ /* 0x000fea0003800000 */
[----:B------:R-:W-:Y:S01]  /*4070*/  BPT.TRAP 0x1 ;  /* 0x000000040000795c */ /* 0x000fe20000300000 */
.L_x_5493:
[----:B------:R-:W-:Y:S02]  /*4080*/  IMAD.U32 R7, RZ, RZ, UR38 ;  /* 0x00000026ff077e24 */ /* 0x000fe4000f8e00ff */
[----:B------:R-:W-:-:S03]  /*4090*/  IMAD.U32 R8, RZ, RZ, UR37 ;  /* 0x00000025ff087e24 */ /* 0x000fc6000f8e00ff */
[----:B------:R-:W-:Y:S02]  /*40a0*/  LEA R7, R7, UR41, 0x3 ;  /* 0x0000002907077c11 */ /* 0x000fe4000f8e18ff */
[----:B------:R-:W-:-:S04]  /*40b0*/  SHF.L.U32 R8, R8, 0x1f, RZ ;  /* 0x0000001f08087819 */ /* 0x000fc800000006ff */
[----:B------:R1:W2:Y:S01]  /*40c0*/  SYNCS.PHASECHK.TRANS64.TRYWAIT P1, [R7+URZ+0x28c30], R8 ;  /* 0x028c3008070075a7 */ /* 0x0002a2000802017f */
[----:B------:R-:W-:Y:S05]  /*40d0*/  @!P0 BRA `(.L_x_5494) ;  /* 0x0000000000048947 */ /* 0x000fea0003800000 */
[----:B------:R-:W-:Y:S01]  /*40e0*/  BPT.TRAP 0x1 ;  /* 0x000000040000795c */ /* 0x000fe20000300000 */
.L_x_5494:
[----:B--2---:R-:W-:Y:S05]  /*40f0*/  @P1 BRA `(.L_x_5495) ;  /* 0x0000000000081947 */ /* 0x004fea0003800000 */
[----:B------:R-:W2:Y:S02]  /*4100*/  SYNCS.PHASECHK.TRANS64.TRYWAIT P1, [R7+URZ+0x28c30], R8 ;  /* 0x028c3008070075a7 */ /* 0x000ea4000802017f */
[----:B--2---:R-:W-:Y:S05]  /*4110*/  @!P1 BRA `(.L_x_5496) ;  /* 0x0000012800ac9947 */ /* 0x004fea0003800000 */
.L_x_5495:
        /* <DEDUP_REMOVED lines=40> */
.L_x_5497:
[----:B------:R-:W-:Y:S01]  /*43a0*/  UISETP.NE.AND UP1, UPT, UR52, URZ, UPT ;  /* 0x0000003f3400728c */ /* 0x000fe2000bf25270 */
[----:B------:R-:W-:Y:S01]  /*43b0*/  IADD3 R3, R185, UR45, RZ ;  /* 0x0000002db9037c10 */ /* 0x000fe2000fffe0ff */
[----:B------:R-:W-:Y:S01]  /*43c0*/  IMAD.MOV.U32 R5, RZ, RZ, -0x40 ;  /* 0xffffffc0ff057424 */ /* 0x000fe200078e00ff */
[----:B------:R-:W-:Y:S01]  /*43d0*/  R2UR UR6, R7 ;  /* 0x00000000070672ca */ /* 0x000fe200000e0000 */
[----:B------:R-:W-:Y:S02]  /*43e0*/  UISETP.NE.AND UP0, UPT, UR51, URZ, UPT ;  /* 0x0000003f3300728c */ /* 0x000fe4000bf05270 */
[----:B------:R-:W-:Y:S01]  /*43f0*/  PLOP3.LUT P1, PT, PT, PT, UP1, 0x80, 0x0 ;  /* 0x000000000000781c */ /* 0x000fe20003f2f018 */
[----:B------:R-:W-:Y:S01]  /*4400*/  ULDC UR7, c[0x0][0x9d8] ;  /* 0x0002760000077ab9 */ /* 0x000fe20000000800 */
[----:B------:R-:W-:Y:S01]  /*4410*/  PLOP3.LUT P2, PT, PT, PT, UP1, 0x80, 0x0 ;  /* 0x000000000000781c */ /* 0x000fe20003f4f018 */
[----:B------:R-:W-:Y:S02]  /*4420*/  IMAD R5, R168, R5, 0x41 ;  /* 0x00000041a8057424 */ /* 0x000fe400078e0205 */
[----:B------:R-:W-:Y:S01]  /*4430*/  FMUL.FTZ R24, R24, UR7 ;  /* 0x0000000718187c20 */ /* 0x000fe20008410000 */
        /* <DEDUP_REMOVED lines=12> */
[----:B------:R-:W-:Y:S01]  /*4500*/  FMUL.FTZ R33, R33, UR7 ;  /* 0x0000000721217c20 */ /* 0x000fe20008410000 */
[----:B------:R-:W-:Y:S01]  /*4510*/  @P2 SHF.R.U32.HI R3, RZ, UR10, R4 ;  /* 0x0000000aff032c19 */ /* 0x000fe20008011604 */
        /* <DEDUP_REMOVED lines=21> */
[----:B------:R-:W-:Y:S01]  /*4670*/  FMUL.FTZ R34, R34, UR7 ;  /* 0x0000000722227c20 */ /* 0x000fe20008410000 */
[----:B------:R-:W-:Y:S01]  /*4680*/  IADD3 R4, -R2, UR48, R5 ;  /* 0x0000003002047c10 */ /* 0x000fe2000fffe105 */
[----:B------:R-:W3:Y:S01]  /*4690*/  MUFU.TANH R24, R24 ;  /* 0x0000001800187308 */ /* 0x000ee20000002400 */
[----:B------:R-:W-:Y:S01]  /*46a0*/  ULDC UR20, c[0x0][0x9dc] ;  /* 0x0002770000147ab9 */ /* 0x000fe20000000800 */
[----:B------:R-:W-:Y:S01]  /*46b0*/  SYNCS.ARRIVE.TRANS64.RED.A1T0 RZ, [UR6], RZ ;  /* 0x000000ffffff79a7 */ /* 0x000fe20008100406 */
[----:B------:R-:W-:Y:S01]  /*46c0*/  FMUL.FTZ R31, R31, UR7 ;  /* 0x000000071f1f7c20 */ /* 0x000fe20008410000 */
[----:B------:R-:W-:Y:S01]  /*46d0*/  ULOP3.LUT UR6, URZ, UR20, URZ, 0x33, !UPT ;  /* 0x000000143f067292 */ /* 0x000fe2000f8e333f */
[----:B------:R-:W-:Y:S01]  /*46e0*/  FMUL.FTZ R35, R35, UR7 ;  /* 0x0000000723237c20 */ /* 0x000fe20008410000 */
[----:B------:R-:W-:Y:S01]  /*46f0*/  VIADD R4, R4, -UR50 ;  /* 0x8000003204047c36 */ /* 0x000fe20008000000 */
[----:B------:R-:W-:Y:S01]  /*4700*/  ULDC UR14, c[0x0][0x9e0] ;  /* 0x00027800000e7ab9 */ /* 0x000fe20000000800 */
[----:B------:R-:W4:Y:S01]  /*4710*/  MUFU.TANH R25, R25 ;  /* 0x0000001900197308 */ /* 0x000f220000002400 */
[----:B------:R-:W-:-:S07]  /*4720*/  FMUL.FTZ R38, R38, UR7 ;  /* 0x0000000726267c20 */ /* 0x000fce0008410000 */
        /* <DEDUP_REMOVED lines=28> */
[----:B-----5:R-:W-:-:S04]  /*48f0*/  LEA R34, R168, 0xffffffc0, 0x6 ;  /* 0xffffffc0a8227811 */ /* 0x020fc800078e30ff */
[----:B------:R-:W-:-:S03]  /*4900*/  IADD3 R10, -R2, UR48, -R34 ;  /* 0x00000030020a7c10 */ /* 0x000fc6000fffe922 */
[----:B------:R5:W2:Y:S01]  /*4910*/  MUFU.TANH R13, R35 ;  /* 0x00000023000d7308 */ /* 0x000aa20000002400 */
[----:B-1----:R-:W-:-:S07]  /*4920*/  VIADD R31, R4, UR14 ;  /* 0x0000000e041f7c36 */ /* 0x002fce0008000000 */
[----:B------:R1:W2:Y:S01]  /*4930*/  MUFU.TANH R14, R38 ;  /* 0x00000026000e7308 */ /* 0x0002a20000002400 */
[----:B-----5:R-:W-:Y:S01]  /*4940*/  VIADD R35, R4, UR6 ;  /* 0x0000000604237c36 */ /* 0x020fe20008000000 */
[----:B0-----:R-:W-:Y:S01]  /*4950*/  VIADDMNMX R4, R6, R31, R10, PT ;  /* 0x0000001f06047246 */ /* 0x001fe2000380010a */
[----:B-1----:R-:W-:Y:S02]  /*4960*/  VIADD R38, R5, 0xffffffff ;  /* 0xffffffff05267836 */ /* 0x002fe40000000000 */
[----:B------:R-:W-:Y:S01]  /*4970*/  IMAD.IADD R5, R35, 0x1, R6 ;  /* 0x0000000123057824 */ /* 0x000fe200078e0206 */
[----:B---34-:R-:W-:Y:S06]  /*4980*/  @P1 BRA `(.L_x_5498) ;  /* 0x0000000000641947 */ /* 0x018fec0003800000 */
[----:B------:R-:W-:Y:S01]  /*4990*/  IMAD.U32 R9, RZ, RZ, UR50 ;  /* 0x00000032ff097e24 */ /* 0x000fe2000f8e00ff */
[----:B------:R-:W-:Y:S04]  /*49a0*/  BSSY B0, `(.L_x_5499) ;  /* 0x0000013000007945 */ /* 0x000fe80003800000 */
[----:B------:R-:W-:-:S04]  /*49b0*/  IADD3 R9, -R9, UR48, R6 ;  /* 0x0000003009097c10 */ /* 0x000fc8000fffe106 */
        /* <DEDUP_REMOVED lines=11> */
.L_x_5500:
[----:B------:R-:W-:Y:S02]  /*4a70*/  ULDC UR6, c[0x0][0x9e4] ;  /* 0x0002790000067ab9 */ /* 0x000fe40000000800 */
[----:B------:R-:W-:-:S04]  /*4a80*/  MOV R39, UR6 ;  /* 0x0000000600277c02 */ /* 0x000fc80008000f00 */
[----:B------:R-:W-:-:S13]  /*4a90*/  ISETP.NE.AND P1, PT, R39, 0x1, PT ;  /* 0x000000012700780c */ /* 0x000fda0003f25270 */
[----:B------:R-:W0:Y:S02]  /*4aa0*/  @P1 LDC.64 R42, c[0x0][0x9e8] ;  /* 0x00027a00ff2a1b82 */ /* 0x000e240000000a00 */
[----:B0-----:R-:W-:-:S05]  /*4ab0*/  @P1 IMAD.HI.U32 R6, R9, R42, RZ ;  /* 0x0000002a09061227 */ /* 0x001fca00078e00ff */
[----:B------:R-:W-:-:S07]  /*4ac0*/  @P1 SHF.R.U32.HI R9, RZ, R43, R6 ;  /* 0x0000002bff091219 */ /* 0x000fce0000011606 */
.L_x_5501:
[----:B------:R-:W-:Y:S05]  /*4ad0*/  BSYNC B0 ;  /* 0x0000000000007941 */ /* 0x000fea0003800000 */
.L_x_5499:
[----:B------:R-:W-:-:S04]  /*4ae0*/  IMAD R9, R9, R39, -R34 ;  /* 0x0000002709097224 */ /* 0x000fc800078e0a22 */
[----:B------:R-:W-:-:S05]  /*4af0*/  IMAD.IADD R9, R9, 0x1, -R2 ;  /* 0x0000000109097824 */ /* 0x000fca00078e0a02 */
[----:B------:R-:W-:Y:S02]  /*4b00*/  VIADDMNMX R4, R9, R39, R4, PT ;  /* 0x0000002709047246 */ /* 0x000fe40003800104 */
[----:B------:R-:W-:-:S07]  /*4b10*/  VIMNMX R5, R5, R9, !PT ;  /* 0x0000000905057248 */ /* 0x000fce0007fe0100 */
.L_x_5498:
[C---:B------:R-:W-:Y:S01]  /*4b20*/  ISETP.GE.AND P2, PT, R38.reuse, 0x9, PT ;  /* 0x000000092600780c */ /* 0x040fe20003f46270 */
[----:B------:R-:W-:Y:S01]  /*4b30*/  UISETP.NE.AND UP0, UPT, UR51, URZ, UPT ;  /* 0x0000003f3300728c */ /* 0x000fe2000bf05270 */
        /* <DEDUP_REMOVED lines=75> */
[----:B------:R-:W-:Y:S02]  /*4ff0*/  PLOP3.LUT P6, PT, PT, PT, UP0, 0x40, 0x0 ;  /* 0x000000000000781c */ /* 0x000fe40003fce808 */
[----:B0-----:R-:W-:Y:S01]  /*5000*/  VIADDMNMX R4, R24, R31, R10, PT ;  /* 0x0000001f18047246 */ /* 0x001fe2000380010a */
[----:B------:R-:W-:-:S10]  /*5010*/  IMAD.IADD R6, R35, 0x1, R24 ;  /* 0x0000000123067824 */ /* 0x000fd400078e0218 */
[----:B------:R-:W-:Y:S05]  /*5020*/  @P6 BRA `(.L_x_5502) ;  /* 0x0000000000646947 */ /* 0x000fea0003800000 */
        /* <DEDUP_REMOVED lines=14> */
.L_x_5504:
[----:B------:R-:W-:Y:S02]  /*5110*/  ULDC UR6, c[0x0][0x9e4] ;  /* 0x0002790000067ab9 */ /* 0x000fe40000000800 */
[----:B------:R-:W-:-:S05]  /*5120*/  IMAD.U32 R5, RZ, RZ, UR6 ;  /* 0x00000006ff057e24 */ /* 0x000fca000f8e00ff */
[----:B------:R-:W-:-:S13]  /*5130*/  ISETP.NE.AND P6, PT, R5, 0x1, PT ;  /* 0x000000010500780c */ /* 0x000fda0003fc5270 */
[----:B------:R-:W0:Y:S02]  /*5140*/  @P6 LDC.64 R24, c[0x0][0x9e8] ;  /* 0x00027a00ff186b82 */ /* 0x000e240000000a00 */
[----:B0-----:R-:W-:-:S05]  /*5150*/  @P6 IMAD.HI.U32 R10, R3, R24, RZ ;  /* 0x00000018030a6227 */ /* 0x001fca00078e00ff */
[----:B------:R-:W-:-:S07]  /*5160*/  @P6 SHF.R.U32.HI R3, RZ, R25, R10 ;  /* 0x00000019ff036219 */ /* 0x000fce000001160a */
.L_x_5505:
[----:B------:R-:W-:Y:S05]  /*5170*/  BSYNC B0 ;  /* 0x0000000000007941 */ /* 0x000fea0003800000 */
.L_x_5503:
[----:B------:R-:W-:-:S04]  /*5180*/  IMAD R3, R3, R5, -R34 ;  /* 0x0000000503037224 */ /* 0x000fc800078e0a22 */
[----:B------:R-:W-:-:S05]  /*5190*/  IMAD.IADD R3, R3, 0x1, -R2 ;  /* 0x0000000103037824 */ /* 0x000fca00078e0a02 */
[----:B------:R-:W-:Y:S02]  /*51a0*/  VIADDMNMX R4, R3, R5, R4, PT ;  /* 0x0000000503047246 */ /* 0x000fe40003800104 */
[----:B------:R-:W-:-:S07]  /*51b0*/  VIMNMX R6, R6, R3, !PT ;  /* 0x0000000306067248 */ /* 0x000fce0007fe0100 */
.L_x_5502:
[----:B------:R-:W-:Y:S01]  /*51c0*/  ISETP.GT.AND P1, PT, R6, 0x1, !P1 ;  /* 0x000000010600780c */ /* 0x000fe20004f24270 */
[----:B------:R-:W-:Y:S01]  /*51d0*/  ULDC UR10, c[0x0][0x988] ;  /* 0x00026200000a7ab9 */ /* 0x000fe20000000800 */
[----:B------:R-:W-:Y:S01]  /*51e0*/  FMNMX.FTZ R5, R32, R42, !PT ;  /* 0x0000002a20057209 */ /* 0x000fe20007810000 */
[----:B------:R-:W-:Y:S01]  /*51f0*/  BAR.SYNC.DEFER_BLOCKING 0xf, 0x100 ;  /* 0x03c4000000007b1d */ /* 0x000fe20000010000 */
        /* <DEDUP_REMOVED lines=15> */
[----:B------:R-:W-:-:S02]  /*52f0*/  ISETP.GT.AND P2, PT, R6, 0x8, !P2 ;  /* 0x000000080600780c */ /* 0x000fc40005744270 */
[----:B------:R-:W-:Y:S02]  /*5300*/  FSEL R12, R12, -INF , !P1 ;  /* 0xff8000000c0c7808 */ /* 0x000fe40004800000 */
[----:B------:R-:W-:Y:S02]  /*5310*/  ISETP.NE.AND P1, PT, R28, RZ, PT ;  /* 0x000000ff1c00720c */ /* 0x000fe40003f25270 */
[----:B------:R-:W-:Y:S02]  /*5320*/  FMNMX.FTZ R5, R40, R5, !PT ;  /* 0x0000000528057209 */ /* 0x000fe40007810000 */
[----:B------:R-:W-:Y:S02]  /*5330*/  ISETP.GT.AND P1, PT, R6, 0x11, !P1 ;  /* 0x000000110600780c */ /* 0x000fe40004f24270 */
[C---:B------:R-:W-:Y:S02]  /*5340*/  ISETP.LT.OR P2, PT, R4.reuse, 0x9, P2 ;  /* 0x000000090400780c */ /* 0x040fe40001741670 */
[----:B------:R-:W-:-:S02]  /*5350*/  ISETP.LT.OR P1, PT, R4, 0x12, P1 ;  /* 0x000000120400780c */ /* 0x000fc40000f21670 */
[----:B------:R-:W-:Y:S02]  /*5360*/  ISETP.NE.AND P6, PT, R9, RZ, PT ;  /* 0x000000ff0900720c */ /* 0x000fe40003fc5270 */
[----:B--2---:R-:W-:Y:S02]  /*5370*/  FSEL R13, R13, -INF , !P1 ;  /* 0xff8000000d0d7808 */ /* 0x004fe40004800000 */
[----:B------:R-:W-:Y:S02]  /*5380*/  ISETP.NE.AND P1, PT, R29, RZ, PT ;  /* 0x000000ff1d00720c */ /* 0x000fe40003f25270 */
[----:B------:R-:W-:Y:S02]  /*5390*/  FMNMX.FTZ R5, R68, R5, !PT ;  /* 0x0000000544057209 */ /* 0x000fe40007810000 */
[----:B------:R-:W-:Y:S02]  /*53a0*/  ISETP.GT.AND P1, PT, R6, 0x18, !P1 ;  /* 0x000000180600780c */ /* 0x000fe40004f24270 */
[----:B------:R-:W-:-:S02]  /*53b0*/  FSEL R9, R30, -INF , !P2 ;  /* 0xff8000001e097808 */ /* 0x000fc40005000000 */
[----:B------:R-:W-:Y:S02]  /*53c0*/  ISETP.LT.OR P1, PT, R4, 0x19, P1 ;  /* 0x000000190400780c */ /* 0x000fe40000f21670 */
[----:B------:R-:W-:Y:S02]  /*53d0*/  ISETP.NE.AND P2, PT, R37, RZ, PT ;  /* 0x000000ff2500720c */ /* 0x000fe40003f45270 */
        /* <DEDUP_REMOVED lines=13> */
[----:B------:R-:W-:Y:S02]  /*54b0*/  ISETP.GT.AND P3, PT, R6, 0x30, !P3 ;  /* 0x000000300600780c */ /* 0x000fe40005f64270 */
[----:B------:R-:W-:Y:S02]  /*54c0*/  FSEL R20, R20, -INF , !P1 ;  /* 0xff80000014147808 */ /* 0x000fe40004800000 */
[----:B------:R-:W-:-:S02]  /*54d0*/  ISETP.GT.AND P1, PT, R6, 0x21, !P2 ;  /* 0x000000210600780c */ /* 0x000fc40005724270 */
[----:B------:R-:W-:Y:S02]  /*54e0*/  ISETP.NE.AND P2, PT, R57, RZ, PT ;  /* 0x000000ff3900720c */ /* 0x000fe40003f45270 */
[----:B------:R-:W-:Y:S02]  /*54f0*/  ISETP.LT.OR P1, PT, R4, 0x22, P1 ;  /* 0x000000220400780c */ /* 0x000fe40000f21670 */
[C---:B------:R-:W-:Y:S02]  /*5500*/  ISETP.GT.AND P2, PT, R6.reuse, 0x29, !P2 ;  /* 0x000000290600780c */ /* 0x040fe40005744270 */
[----:B------:R-:W-:Y:S02]  /*5510*/  FSEL R21, R21, -INF , !P1 ;  /* 0xff80000015157808 */ /* 0x000fe40004800000 */
[----:B------:R-:W-:Y:S02]  /*5520*/  ISETP.GT.AND P1, PT, R6, RZ, !P6 ;  /* 0x000000ff0600720c */ /* 0x000fe40007724270 */
[----:B------:R-:W-:-:S02]  /*5530*/  ISETP.NE.AND P6, PT, R38, RZ, PT ;  /* 0x000000ff2600720c */ /* 0x000fc40003fc5270 */
[C---:B------:R-:W-:Y:S02]  /*5540*/  ISETP.LT.OR P1, PT, R4.reuse, 0x1, P1 ;  /* 0x000000010400780c */ /* 0x040fe40000f21670 */
[----:B------:R-:W-:Y:S02]  /*5550*/  ISETP.LT.OR P2, PT, R4, 0x2a, P2 ;  /* 0x0000002a0400780c */ /* 0x000fe40001741670 */
[----:B------:R-:W-:Y:S02]  /*5560*/  FSEL R3, R26, -INF , !P1 ;  /* 0xff8000001a037808 */ /* 0x000fe40004800000 */
[----:B------:R-:W-:Y:S02]  /*5570*/  FMNMX.FTZ R26, R74, R5, !PT ;  /* 0x000000054a1a7209 */ /* 0x000fe40007810000 */
[----:B------:R-:W-:Y:S02]  /*5580*/  FMNMX.FTZ R24, R3, R10, !PT ;  /* 0x0000000a03187209 */ /* 0x000fe40007810000 */
[----:B------:R-:W-:Y:S01]  /*5590*/  ISETP.NE.AND P1, PT, R41, RZ, PT ;  /* 0x000000ff2900720c */ /* 0x000fe20003f25270 */
[----:B------:R-:W0:Y:S01]  /*55a0*/  SHFL.BFLY PT, R5, R26, 0x2, 0x1f ;  /* 0x0c401f001a057f89 */ /* 0x000e2200000e0000 */
[----:B------:R-:W-:-:S02]  /*55b0*/  FMNMX.FTZ R24, R9, R24, !PT ;  /* 0x0000001809187209 */ /* 0x000fc40007810000 */
[C---:B------:R-:W-:Y:S02]  /*55c0*/  ISETP.GT.AND P1, PT, R6.reuse, 0x28, !P1 ;  /* 0x000000280600780c */ /* 0x040fe40004f24270 */
[----:B------:R-:W-:Y:S02]  /*55d0*/  ISETP.GT.AND P4, PT, R6, 0x31, !P4 ;  /* 0x000000310600780c */ /* 0x000fe40006784270 */
[----:B------:R-:W-:Y:S02]  /*55e0*/  ISETP.LT.OR P1, PT, R4, 0x29, P1 ;  /* 0x000000290400780c */ /* 0x000fe40000f21670 */
[----:B------:R-:W-:Y:S02]  /*55f0*/  ISETP.GT.AND P5, PT, R6, 0x38, !P5 ;  /* 0x000000380600780c */ /* 0x000fe40006fa4270 */
[C---:B------:R-:W-:Y:S02]  /*5600*/  ISETP.LT.OR P3, PT, R4.reuse, 0x31, P3 ;  /* 0x000000310400780c */ /* 0x040fe40001f61670 */
[----:B------:R-:W-:-:S02]  /*5610*/  ISETP.LT.OR P4, PT, R4, 0x32, P4 ;  /* 0x000000320400780c */ /* 0x000fc40002781670 */
[----:B------:R-:W-:Y:S02]  /*5620*/  ISETP.LT.OR P5, PT, R4, 0x39, P5 ;  /* 0x000000390400780c */ /* 0x000fe40002fa1670 */
[----:B0-----:R-:W-:Y:S02]  /*5630*/  FMNMX.FTZ R27, R26, R5, !PT ;  /* 0x000000051a1b7209 */ /* 0x001fe40007810000 */
[----:B------:R-:W-:-:S03]  /*5640*/  FMNMX.FTZ R5, R11, R24, !PT ;  /* 0x000000180b057209 */ /* 0x000fc60007810000 */
[----:B------:R-:W0:Y:S01]  /*5650*/  SHFL.BFLY PT, R28, R27, 0x1, 0x1f ;  /* 0x0c201f001b1c7f89 */ /* 0x000e2200000e0000 */
[----:B------:R-:W-:-:S04]  /*5660*/  FMNMX.FTZ R24, R12, R5, !PT ;  /* 0x000000050c187209 */ /* 0x000fc80007810000 */
[----:B------:R-:W-:Y:S02]  /*5670*/  FMNMX.FTZ R25, R13, R24, !PT ;  /* 0x000000180d197209 */ /* 0x000fe40007810000 */
[----:B------:R-:W-:Y:S02]  /*5680*/  FSEL R24, R46, -INF , !P1 ;  /* 0xff8000002e187808 */ /* 0x000fe40004800000 */
[----:B------:R-:W-:-:S04]  /*5690*/  FMNMX.FTZ R26, R14, R25, !PT ;  /* 0x000000190e1a7209 */ /* 0x000fc80007810000 */
[----:B------:R-:W-:-:S04]  /*56a0*/  FMNMX.FTZ R25, R15, R26, !PT ;  /* 0x0000001a0f197209 */ /* 0x000fc80007810000 */
[----:B------:R-:W-:Y:S02]  /*56b0*/  FMNMX.FTZ R26, R20, R25, !PT ;  /* 0x00000019141a7209 */ /* 0x000fe40007810000 */
[----:B------:R-:W-:Y:S02]  /*56c0*/  FSEL R25, R47, -INF , !P2 ;  /* 0xff8000002f197808 */ /* 0x000fe40005000000 */
[----:B0-----:R-:W-:-:S04]  /*56d0*/  FMNMX.FTZ R5, R27, R28, !PT ;  /* 0x0000001c1b057209 */ /* 0x001fc80007810000 */
[C---:B------:R-:W-:Y:S01]  /*56e0*/  FSETP.NEU.FTZ.AND P1, PT, R5.reuse, -INF , PT ;  /* 0xff8000000500780b */ /* 0x040fe20003f3d000 */
[----:B------:R-:W-:-:S05]  /*56f0*/  FMUL.FTZ R27, R5, UR10 ;  /* 0x0000000a051b7c20 */ /* 0x000fca0008410000 */
[----:B------:R-:W-:Y:S02]  /*5700*/  FSEL R31, R27, RZ, P1 ;  /* 0x000000ff1b1f7208 */ /* 0x000fe40000800000 */
[----:B------:R-:W-:Y:S02]  /*5710*/  FMNMX.FTZ R27, R21, R26, !PT ;  /* 0x0000001a151b7209 */ /* 0x000fe40007810000 */
[----:B------:R-:W-:Y:S01]  /*5720*/  ISETP.GT.AND P1, PT, R6, 0x39, !P6 ;  /* 0x000000390600780c */ /* 0x000fe20007724270 */
[--C-:B------:R-:W-:Y:S01]  /*5730*/  FFMA.FTZ R30, R32, UR10, -R31.reuse ;  /* 0x0000000a201e7c23 */ /* 0x100fe2000801081f */
[----:B------:R-:W-:Y:S01]  /*5740*/  FMNMX.FTZ R6, R24, R27, !PT ;  /* 0x0000001b18067209 */ /* 0x000fe20007810000 */
[--C-:B------:R-:W-:Y:S01]  /*5750*/  FFMA.FTZ R34, R58, UR10, -R31.reuse ;  /* 0x0000000a3a227c23 */ /* 0x100fe2000801081f */
[----:B------:R-:W-:Y:S01]  /*5760*/  FSEL R26, R50, -INF , !P3 ;  /* 0xff800000321a7808 */ /* 0x000fe20005800000 */
[----:B------:R0:W-:Y:S01]  /*5770*/  MUFU.EX2 R152, R30 ;  /* 0x0000001e00987308 */ /* 0x0001e20000000800 */
[----:B------:R-:W-:Y:S01]  /*5780*/  FMNMX.FTZ R29, R25, R6, !PT ;  /* 0x00000006191d7209 */ /* 0x000fe20007810000 */
[--C-:B------:R-:W-:Y:S01]  /*5790*/  FFMA.FTZ R32, R42, UR10, -R31.reuse ;  /* 0x0000000a2a207c23 */ /* 0x100fe2000801081f */
[----:B------:R-:W-:Y:S01]  /*57a0*/  FSEL R27, R51, -INF , !P4 ;  /* 0xff800000331b7808 */ /* 0x000fe20006000000 */
[--C-:B------:R-:W-:Y:S01]  /*57b0*/  FFMA.FTZ R36, R60, UR10, -R31.reuse ;  /* 0x0000000a3c247c23 */ /* 0x100fe2000801081f */
[----:B------:R-:W-:Y:S01]  /*57c0*/  FMNMX.FTZ R6, R26, R29, !PT ;  /* 0x0000001d1a067209 */ /* 0x000fe20007810000 */
[--C-:B------:R-:W-:Y:S01]  /*57d0*/  FFMA.FTZ R42, R70, UR10, -R31.reuse ;  /* 0x0000000a462a7c23 */ /* 0x100fe2000801081f */
[----:B------:R-:W-:Y:S01]  /*57e0*/  ISETP.LT.OR P1, PT, R4, 0x3a, P1 ;  /* 0x0000003a0400780c */ /* 0x000fe20000f21670 */
[----:B------:R1:W-:Y:S01]  /*57f0*/  MUFU.EX2 R35, R34 ;  /* 0x0000002200237308 */ /* 0x0003e20000000800 */
[----:B------:R-:W-:Y:S01]  /*5800*/  FSEL R4, R54, -INF , !P5 ;  /* 0xff80000036047808 */ /* 0x000fe20006800000 */
[--C-:B0-----:R-:W-:Y:S01]  /*5810*/  FFMA.FTZ R30, R56, UR10, -R31.reuse ;  /* 0x0000000a381e7c23 */ /* 0x101fe2000801081f */
[----:B------:R-:W-:Y:S01]  /*5820*/  FMNMX.FTZ R29, R27, R6, !PT ;  /* 0x000000061b1d7209 */ /* 0x000fe20007810000 */
[--C-:B------:R-:W-:Y:S01]  /*5830*/  FFMA.FTZ R38, R64, UR10, -R31.reuse ;  /* 0x0000000a40267c23 */ /* 0x100fe2000801081f */
[----:B------:R-:W-:Y:S01]  /*5840*/  FSEL R28, R55, -INF , !P1 ;  /* 0xff800000371c7808 */ /* 0x000fe20004800000 */
[--C-:B------:R-:W-:Y:S01]  /*5850*/  FFMA.FTZ R39, R66, UR10, -R31.reuse ;  /* 0x0000000a42277c23 */ /* 0x100fe2000801081f */
[----:B------:R-:W-:Y:S01]  /*5860*/  FMNMX.FTZ R29, R4, R29, !PT ;  /* 0x0000001d041d7209 */ /* 0x000fe20007810000 */
[----:B------:R-:W-:Y:S01]  /*5870*/  MUFU.EX2 R154, R30 ;  /* 0x0000001e009a7308 */ /* 0x000fe20000000800 */
[--C-:B-1----:R-:W-:Y:S01]  /*5880*/  FFMA.FTZ R34, R68, UR10, -R31.reuse ;  /* 0x0000000a44227c23 */ /* 0x102fe2000801081f */
[--C-:B------:R-:W-:Y:S01]  /*5890*/  FFMA.FTZ R40, R40, UR10, -R31.reuse ;  /* 0x0000000a28287c23 */ /* 0x100fe2000801081f */
[----:B------:R-:W-:Y:S01]  /*58a0*/  FMNMX.FTZ R29, R28, R29, !PT ;  /* 0x0000001d1c1d7209 */ /* 0x000fe20007810000 */
[----:B------:R-:W-:-:S04]  /*58b0*/  FFMA.FTZ R45, R72, UR10, -R31 ;  /* 0x0000000a482d7c23 */ /* 0x000fc8000801081f */
[----:B------:R-:W0:Y:S01]  /*58c0*/  SHFL.BFLY PT, R6, R29, 0x2, 0x1f ;  /* 0x0c401f001d067f89 */ /* 0x000e2200000e0000 */
[----:B------:R-:W-:Y:S08]  /*58d0*/  MUFU.EX2 R41, R34 ;  /* 0x0000002200297308 */ /* 0x000ff00000000800 */
[----:B------:R1:W-:Y:S08]  /*58e0*/  MUFU.EX2 R33, R32 ;  /* 0x0000002000217308 */ /* 0x0003f00000000800 */
[----:B------:R-:W-:Y:S01]  /*58f0*/  MUFU.EX2 R36, R36 ;  /* 0x0000002400247308 */ /* 0x000fe20000000800 */
[----:B-1----:R-:W-:Y:S01]  /*5900*/  FFMA.FTZ R32, R62, UR10, -R31 ;  /* 0x0000000a3e207c23 */ /* 0x002fe2000801081f */
[----:B0-----:R-:W-:-:S06]  /*5910*/  FMNMX.FTZ R30, R29, R6, !PT ;  /* 0x000000061d1e7209 */ /* 0x001fcc0007810000 */
[----:B------:R-:W-:Y:S01]  /*5920*/  MUFU.EX2 R43, R42 ;  /* 0x0000002a002b7308 */ /* 0x000fe20000000800 */
[----:B------:R-:W0:Y:S07]  /*5930*/  SHFL.BFLY PT, R29, R30, 0x1, 0x1f ;  /* 0x0c201f001e1d7f89 */ /* 0x000e2e00000e0000 */
[----:B------:R1:W2:Y:S08]  /*5940*/  MUFU.EX2 R37, R32 ;  /* 0x0000002000257308 */ /* 0x0002b00000000800 */
[----:B------:R-:W-:Y:S01]  /*5950*/  MUFU.EX2 R38, R38 ;  /* 0x0000002600267308 */ /* 0x000fe20000000800 */
[--C-:B-1----:R-:W-:Y:S01]  /*5960*/  FFMA.FTZ R32, R44, UR10, -R31.reuse ;  /* 0x0000000a2c207c23 */ /* 0x102fe2000801081f */
[----:B------:R-:W-:-:S06]  /*5970*/  FFMA.FTZ R44, R48, UR10, -R31 ;  /* 0x0000000a302c7c23 */ /* 0x000fcc000801081f */
[----:B------:R-:W1:Y:S01]  /*5980*/  MUFU.EX2 R39, R39 ;  /* 0x0000002700277308 */ /* 0x000e620000000800 */
[----:B--2---:R-:W-:Y:S02]  /*5990*/  F2FP.F16.F32.PACK_AB R156, R37, R36 ;  /* 0x00000024259c723e */ /* 0x004fe400000000ff */
[----:B0-----:R-:W-:Y:S01]  /*59a0*/  FMNMX.FTZ R6, R30, R29, !PT ;  /* 0x0000001d1e067209 */ /* 0x001fe20007810000 */
[--C-:B------:R-:W-:Y:S01]  /*59b0*/  FFMA.FTZ R29, R52, UR10, -R31.reuse ;  /* 0x0000000a341d7c23 */ /* 0x100fe2000801081f */
[----:B------:R-:W-:Y:S02]  /*59c0*/  FFMA.FTZ R31, R74, UR10, -R31 ;  /* 0x0000000a4a1f7c23 */ /* 0x000fe4000801081f */
[C---:B------:R-:W-:Y:S01]  /*59d0*/  FSETP.NEU.FTZ.AND P1, PT, R6.reuse, -INF , PT ;  /* 0xff8000000600780b */ /* 0x040fe20003f3d000 */
[----:B------:R-:W-:Y:S01]  /*59e0*/  FMUL.FTZ R30, R6, UR10 ;  /* 0x0000000a061e7c20 */ /* 0x000fe20008410000 */
[----:B------:R-:W0:Y:S04]  /*59f0*/  MUFU.EX2 R40, R40 ;  /* 0x0000002800287308 */ /* 0x000e280000000800 */
[----:B------:R-:W-:-:S02]  /*5a00*/  FSEL R34, R30, RZ, P1 ;  /* 0x000000ff1e227208 */ /* 0x000fc40000800000 */
[----:B-1----:R-:W-:Y:S02]  /*5a10*/  F2FP.F16.F32.PACK_AB R158, R39, R38 ;  /* 0x00000026279e723e */ /* 0x002fe400000000ff */
        /* <DEDUP_REMOVED lines=18> */
[----:B------:R-:W-:Y:S01]  /*5b40*/  FFMA.FTZ R28, R28, UR10, -R34 ;  /* 0x0000000a1c1c7c23 */ /* 0x000fe20008010822 */
[----:B0-----:R-:W-:-:S05]  /*5b50*/  F2FP.F16.F32.PACK_AB R160, R41, R40 ;  /* 0x0000002829a0723e */ /* 0x001fca00000000ff */
[----:B------:R-:W0:Y:S08]  /*5b60*/  MUFU.EX2 R9, R9 ;  /* 0x0000000900097308 */ /* 0x000e300000000800 */
[----:B------:R2:W3:Y:S01]  /*5b70*/  MUFU.EX2 R42, R11 ;  /* 0x0000000b002a7308 */ /* 0x0004e20000000800 */
[----:B-1----:R-:W-:Y:S01]  /*5b80*/  FADD.FTZ R46, R3, R10 ;  /* 0x0000000a032e7221 */ /* 0x002fe20000010000 */
[----:B------:R-:W-:-:S06]  /*5b90*/  F2FP.F16.F32.PACK_AB R153, R10, R3 ;  /* 0x000000030a99723e */ /* 0x000fcc00000000ff */
[----:B------:R-:W1:Y:S01]  /*5ba0*/  MUFU.EX2 R12, R12 ;  /* 0x0000000c000c7308 */ /* 0x000e620000000800 */
[----:B--2---:R-:W-:Y:S01]  /*5bb0*/  FADD.FTZ R11, R152, R33 ;  /* 0x00000021980b7221 */ /* 0x004fe20000010000 */
[----:B------:R-:W-:-:S03]  /*5bc0*/  F2FP.F16.F32.PACK_AB R152, R33, R152 ;  /* 0x000000982198723e */ /* 0x000fc600000000ff */
[----:B------:R-:W-:Y:S01]  /*5bd0*/  FADD.FTZ R48, R154, R11 ;  /* 0x0000000b9a307221 */ /* 0x000fe20000010000 */
[----:B0-----:R-:W-:Y:S01]  /*5be0*/  FADD.FTZ R11, R9, R46 ;  /* 0x0000002e090b7221 */ /* 0x001fe20000010000 */
[C---:B------:R-:W-:Y:S01]  /*5bf0*/  F2FP.F16.F32.PACK_AB R154, R35.reuse, R154 ;  /* 0x0000009a239a723e */ /* 0x040fe200000000ff */
[----:B------:R-:W0:Y:S01]  /*5c00*/  MUFU.EX2 R13, R13 ;  /* 0x0000000d000d7308 */ /* 0x000e220000000800 */
[----:B------:R-:W-:Y:S01]  /*5c10*/  FADD.FTZ R31, R35, R48 ;  /* 0x00000030231f7221 */ /* 0x000fe20000010000 */
[C---:B---3--:R-:W-:Y:S01]  /*5c20*/  FADD.FTZ R11, R42.reuse, R11 ;  /* 0x0000000b2a0b7221 */ /* 0x048fe20000010000 */
[----:B------:R-:W-:Y:S02]  /*5c30*/  F2FP.F16.F32.PACK_AB R155, R42, R9 ;  /* 0x000000092a9b723e */ /* 0x000fe400000000ff */
[----:B------:R-:W-:-:S03]  /*5c40*/  FADD.FTZ R46, R36, R31 ;  /* 0x0000001f242e7221 */ /* 0x000fc60000010000 */
[----:B------:R-:W2:Y:S01]  /*5c50*/  MUFU.EX2 R14, R14 ;  /* 0x0000000e000e7308 */ /* 0x000ea20000000800 */
[----:B------:R-:W-:Y:S01]  /*5c60*/  FADD.FTZ R31, R37, R46 ;  /* 0x0000002e251f7221 */ /* 0x000fe20000010000 */
[----:B-1----:R-:W-:Y:S01]  /*5c70*/  FADD.FTZ R34, R12, R11 ;  /* 0x0000000b0c227221 */ /* 0x002fe20000010000 */
[----:B------:R1:W-:Y:S02]  /*5c80*/  STSM.16.M88.4 [R18+0x26800], R152 ;  /* 0x0268009812007844 */ /* 0x0003e40000000200 */
[----:B------:R-:W-:-:S03]  /*5c90*/  FADD.FTZ R46, R38, R31 ;  /* 0x0000001f262e7221 */ /* 0x000fc60000010000 */
[----:B------:R-:W3:Y:S01]  /*5ca0*/  MUFU.EX2 R15, R15 ;  /* 0x0000000f000f7308 */ /* 0x000ee20000000800 */
[----:B0-----:R-:W-:Y:S01]  /*5cb0*/  FADD.FTZ R11, R13, R34 ;  /* 0x000000220d0b7221 */ /* 0x001fe20000010000 */
[----:B------:R-:W-:Y:S01]  /*5cc0*/  FADD.FTZ R31, R39, R46 ;  /* 0x0000002e271f7221 */ /* 0x000fe20000010000 */
[----:B------:R-:W-:-:S03]  /*5cd0*/  F2FP.F16.F32.PACK_AB R157, R13, R12 ;  /* 0x0000000c0d9d723e */ /* 0x000fc600000000ff */
[----:B------:R-:W-:Y:S02]  /*5ce0*/  FADD.FTZ R36, R40, R31 ;  /* 0x0000001f28247221 */ /* 0x000fe40000010000 */
[----:B------:R-:W0:Y:S01]  /*5cf0*/  MUFU.EX2 R20, R20 ;  /* 0x0000001400147308 */ /* 0x000e220000000800 */
[----:B--2---:R-:W-:Y:S01]  /*5d00*/  FADD.FTZ R34, R14, R11 ;  /* 0x0000000b0e227221 */ /* 0x004fe20000010000 */
[----:B------:R-:W-:-:S06]  /*5d10*/  FADD.FTZ R33, R41, R36 ;  /* 0x0000002429217221 */ /* 0x000fcc0000010000 */
[----:B------:R-:W2:Y:S01]  /*5d20*/  MUFU.EX2 R21, R21 ;  /* 0x0000001500157308 */ /* 0x000ea20000000800 */
[C---:B---3--:R-:W-:Y:S01]  /*5d30*/  FADD.FTZ R31, R15.reuse, R34 ;  /* 0x000000220f1f7221 */ /* 0x048fe20000010000 */
[----:B------:R-:W-:-:S05]  /*5d40*/  F2FP.F16.F32.PACK_AB R159, R15, R14 ;  /* 0x0000000e0f9f723e */ /* 0x000fca00000000ff */
[----:B------:R1:W-:Y:S01]  /*5d50*/  STSM.16.M88.4 [R23], R156 ;  /* 0x0000009c17007844 */ /* 0x0003e20000000200 */
[----:B------:R-:W3:Y:S01]  /*5d60*/  MUFU.EX2 R32, R32 ;  /* 0x0000002000207308 */ /* 0x000ee20000000800 */
[----:B0-----:R-:W-:-:S07]  /*5d70*/  FADD.FTZ R10, R20, R31 ;  /* 0x0000001f140a7221 */ /* 0x001fce0000010000 */
[----:B------:R-:W0:Y:S01]  /*5d80*/  MUFU.EX2 R24, R24 ;  /* 0x0000001800187308 */ /* 0x000e220000000800 */
[C---:B--2---:R-:W-:Y:S01]  /*5d90*/  FADD.FTZ R3, R21.reuse, R10 ;  /* 0x0000000a15037221 */ /* 0x044fe20000010000 */
[----:B------:R-:W-:-:S06]  /*5da0*/  F2FP.F16.F32.PACK_AB R161, R21, R20 ;  /* 0x0000001415a1723e */ /* 0x000fcc00000000ff */
[----:B------:R-:W2:Y:S01]  /*5db0*/  MUFU.EX2 R25, R25 ;  /* 0x0000001900197308 */ /* 0x000ea20000000800 */
[----:B---3--:R-:W-:Y:S01]  /*5dc0*/  FADD.FTZ R10, R32, R33 ;  /* 0x00000021200a7221 */ /* 0x008fe20000010000 */
[----:B------:R-:W-:-:S03]  /*5dd0*/  F2FP.F16.F32.PACK_AB R162, R43, R32 ;  /* 0x000000202ba2723e */ /* 0x000fc600000000ff */
[----:B------:R-:W-:-:S03]  /*5de0*/  FADD.FTZ R43, R43, R10 ;  /* 0x0000000a2b2b7221 */ /* 0x000fc60000010000 */
[----:B------:R-:W-:Y:S01]  /*5df0*/  MUFU.EX2 R44, R44 ;  /* 0x0000002c002c7308 */ /* 0x000fe20000000800 */
[----:B0-----:R-:W-:-:S07]  /*5e00*/  FADD.FTZ R12, R24, R3 ;  /* 0x00000003180c7221 */ /* 0x001fce0000010000 */
[----:B------:R-:W0:Y:S01]  /*5e10*/  MUFU.EX2 R45, R45 ;  /* 0x0000002d002d7308 */ /* 0x000e220000000800 */
[C---:B--2---:R-:W-:Y:S01]  /*5e20*/  F2FP.F16.F32.PACK_AB R163, R25.reuse, R24 ;  /* 0x0000001819a3723e */ /* 0x044fe200000000ff */
[----:B------:R-:W-:-:S04]  /*5e30*/  FADD.FTZ R25, R25, R12 ;  /* 0x0000000c19197221 */ /* 0x000fc80000010000 */
[----:B------:R1:W-:Y:S02]  /*5e40*/  STSM.16.M88.4 [R19], R160 ;  /* 0x000000a013007844 */ /* 0x0003e40000000200 */
[----:B------:R-:W-:Y:S08]  /*5e50*/  MUFU.EX2 R26, R26 ;  /* 0x0000001a001a7308 */ /* 0x000ff00000000800 */
[----:B------:R-:W2:Y:S01]  /*5e60*/  MUFU.EX2 R27, R27 ;  /* 0x0000001b001b7308 */ /* 0x000ea20000000800 */
[----:B0-----:R-:W-:Y:S01]  /*5e70*/  F2FP.F16.F32.PACK_AB R164, R45, R44 ;  /* 0x0000002c2da4723e */ /* 0x001fe200000000ff */
[----:B------:R-:W-:-:S04]  /*5e80*/  FADD.FTZ R44, R44, R43 ;  /* 0x0000002b2c2c7221 */ /* 0x000fc80000010000 */
[----:B------:R-:W-:Y:S02]  /*5e90*/  FADD.FTZ R44, R45, R44 ;  /* 0x0000002c2d2c7221 */ /* 0x000fe40000010000 */
[----:B------:R-:W0:Y:S08]  /*5ea0*/  MUFU.EX2 R29, R29 ;  /* 0x0000001d001d7308 */ /* 0x000e300000000800 */
[----:B------:R-:W-:Y:S01]  /*5eb0*/  MUFU.EX2 R4, R4 ;  /* 0x0000000400047308 */ /* 0x000fe20000000800 */
[----:B--2---:R-:W-:Y:S01]  /*5ec0*/  F2FP.F16.F32.PACK_AB R165, R27, R26 ;  /* 0x0000001a1ba5723e */ /* 0x004fe200000000ff */
[----:B------:R-:W-:-:S04]  /*5ed0*/  FADD.FTZ R26, R26, R25 ;  /* 0x000000191a1a7221 */ /* 0x000fc80000010000 */
[----:B------:R-:W-:Y:S02]  /*5ee0*/  FADD.FTZ R27, R27, R26 ;  /* 0x0000001a1b1b7221 */ /* 0x000fe40000010000 */
[----:B------:R-:W2:Y:S01]  /*5ef0*/  MUFU.EX2 R11, R28 ;  /* 0x0000001c000b7308 */ /* 0x000ea20000000800 */
[----:B0-----:R-:W-:Y:S01]  /*5f00*/  F2FP.F16.F32.PACK_AB R166, R30, R29 ;  /* 0x0000001d1ea6723e */ /* 0x001fe200000000ff */
[----:B------:R-:W-:-:S04]  /*5f10*/  FADD.FTZ R3, R29, R44 ;  /* 0x0000002c1d037221 */ /* 0x000fc80000010000 */
[----:B------:R-:W-:Y:S01]  /*5f20*/  FADD.FTZ R3, R30, R3 ;  /* 0x000000031e037221 */ /* 0x000fe20000010000 */
[----:B--2---:R-:W-:Y:S01]  /*5f30*/  F2FP.F16.F32.PACK_AB R167, R11, R4 ;  /* 0x000000040ba7723e */ /* 0x004fe200000000ff */
[----:B------:R-:W-:-:S04]  /*5f40*/  FADD.FTZ R4, R4, R27 ;  /* 0x0000001b04047221 */ /* 0x000fc80000010000 */
[----:B------:R1:W-:Y:S01]  /*5f50*/  STSM.16.M88.4 [R22], R164 ;  /* 0x000000a416007844 */ /* 0x0003e20000000200 */
[----:B------:R-:W-:Y:S01]  /*5f60*/  FADD.FTZ R4, R11, R4 ;  /* 0x000000040b047221 */ /* 0x000fe20000010000 */
[----:B------:R-:W-:Y:S06]  /*5f70*/  @!P0 BRA `(.L_x_5506) ;  /* 0x0000000000048947 */ /* 0x000fec0003800000 */
[----:B------:R-:W-:Y:S01]  /*5f80*/  BPT.TRAP 0x1 ;  /* 0x000000040000795c */ /* 0x000fe20000300000 */
.L_x_5506:
[----:B------:R0:W2:Y:S01]  /*5f90*/  SYNCS.PHASECHK.TRANS64.TRYWAIT P1, [R7+URZ+0x28c50], R8 ;  /* 0x028c5008070075a7 */ /* 0x0000a2000802017f */
[----:B------:R-:W-:Y:S05]  /*5fa0*/  @!P0 BRA `(.L_x_5507) ;  /* 0x0000000000048947 */ /* 0x000fea0003800000 */
[----:B------:R-:W-:Y:S01]  /*5fb0*/  BPT.TRAP 0x1 ;  /* 0x000000040000795c */ /* 0x000fe20000300000 */
.L_x_5507:
[----:B--2---:R-:W-:Y:S05]  /*5fc0*/  @P1 BRA `(.L_x_5508) ;  /* 0x0000000000081947 */ /* 0x004fea0003800000 */
[----:B------:R-:W2:Y:S02]  /*5fd0*/  SYNCS.PHASECHK.TRANS64.TRYWAIT P1, [R7+URZ+0x28c50], R8 ;  /* 0x028c5008070075a7 */ /* 0x000ea4000802017f */
[----:B--2---:R-:W-:Y:S05]  /*5fe0*/  @!P1 BRA `(.L_x_5509) ;  /* 0x0000010c000c9947 */ /* 0x004fea0003800000 */
.L_x_5508:
        /* <DEDUP_REMOVED lines=34> */
.L_x_5510:
[----:B------:R-:W-:Y:S01]  /*6210*/  R2UR UR6, R7 ;  /* 0x00000000070672ca */ /* 0x000fe200000e0000 */
[----:B------:R-:W-:Y:S01]  /*6220*/  UISETP.NE.AND UP1, UPT, UR52, URZ, UPT ;  /* 0x0000003f3400728c */ /* 0x000fe2000bf25270 */
[----:B0-2---:R-:W-:Y:S01]  /*6230*/  VIADD R8, R168, 0xfffffffe ;  /* 0xfffffffea8087836 */ /* 0x005fe20000000000 */
[----:B------:R-:W-:-:S06]  /*6240*/  UISETP.NE.AND UP0, UPT, UR51, URZ, UPT ;  /* 0x0000003f3300728c */ /* 0x000fcc000bf05270 */
[----:B------:R-:W-:-:S03]  /*6250*/  PLOP3.LUT P1, PT, PT, PT, UP0, 0x40, 0x0 ;  /* 0x000000000000781c */ /* 0x000fc60003f2e808 */
[----:B------:R-:W-:Y:S01]  /*6260*/  @UP1 ULDC UR15, c[0x0][0x450] ;  /* 0x00011400000f1ab9 */ /* 0x000fe20000000800 */
[----:B------:R-:W-:-:S04]  /*6270*/  UIADD3 UR6, UR6, 0x28c60, URZ ;  /* 0x00028c6006067890 */ /* 0x000fc8000fffe03f */
[----:B------:R-:W-:-:S03]  /*6280*/  UPRMT UR11, UR40, 0x654, UR6 ;  /* 0x00000654280b7896 */ /* 0x000fc60008000006 */
[----:B------:R-:W-:Y:S02]  /*6290*/  @UP1 ULDC UR6, c[0x0][0x44c] ;  /* 0x0001130000061ab9 */ /* 0x000fe40000000800 */
[----:B------:R-:W-:-:S04]  /*62a0*/  UIMAD.WIDE.U32 UR6, UR45, UR6, URZ ;  /* 0x000000062d0672a5 */ /* 0x000fc8000f8e003f */
[----:B------:R-:W-:Y:S01]  /*62b0*/  SYNCS.ARRIVE.TRANS64.RED.A1T0 RZ, [UR11], RZ ;  /* 0x000000ffffff79a7 */ /* 0x000fe2000810040b */
[----:B------:R-:W-:Y:S01]  /*62c0*/  UMOV UR11, UR45 ;  /* 0x0000002d000b7c82 */ /* 0x000fe20008000000 */
[----:B------:R-:W-:-:S04]  /*62d0*/  @UP1 USHF.R.U32.HI UR11, URZ, UR15, UR7 ;  /* 0x0000000f3f0b1299 */ /* 0x000fc80008011607 */
[----:B------:R-:W-:-:S04]  /*62e0*/  UIADD3 UR6, UR11, UR48, -UR50 ;  /* 0x000000300b067290 */ /* 0x000fc8000fffe832 */
[----:B------:R-:W-:Y:S01]  /*62f0*/  UIADD3 UR11, UR6, UR14, URZ ;  /* 0x0000000e060b7290 */ /* 0x000fe2000fffe03f */
[----:B------:R-:W-:Y:S11]  /*6300*/  @P1 BRA `(.L_x_5511) ;  /* 0x00000000004c1947 */ /* 0x000ff60003800000 */
[----:B------:R-:W-:Y:S01]  /*6310*/  ISETP.LT.AND P1, PT, RZ, UR6, PT ;  /* 0x00000006ff007c0c */ /* 0x000fe2000bf21270 */
[----:B------:R-:W-:-:S12]  /*6320*/  UIADD3 UR18, UR6, -0x1, URZ ;  /* 0xffffffff06127890 */ /* 0x000fd8000fffe03f */
[----:B------:R-:W-:Y:S05]  /*6330*/  @P1 BRA `(.L_x_5512) ;  /* 0x0000000000201947 */ /* 0x000fea0003800000 */
[----:B------:R-:W-:Y:S01]  /*6340*/  ULDC UR19, c[0x0][0x9e4] ;  /* 0x0002790000137ab9 */ /* 0x000fe20000000800 */
[----:B------:R-:W-:Y:S02]  /*6350*/  UIADD3 UR18, -UR6, URZ, URZ ;  /* 0x0000003f06127290 */ /* 0x000fe4000fffe13f */
[----:B------:R-:W-:-:S11]  /*6360*/  UISETP.NE.AND UP0, UPT, UR19, 0x1, UPT ;  /* 0x000000011300788c */ /* 0x000fd6000bf05270 */
[----:B------:R-:W-:Y:S02]  /*6370*/  @UP0 ULDC.64 UR6, c[0x0][0x9e8] ;  /* 0x00027a0000060ab9 */ /* 0x000fe40000000a00 */
[----:B------:R-:W-:-:S04]  /*6380*/  UIMAD.WIDE.U32 UR14, UR18, UR6, URZ ;  /* 0x00000006120e72a5 */ /* 0x000fc8000f8e003f */
[----:B------:R-:W-:-:S04]  /*6390*/  @UP0 USHF.R.U32.HI UR18, URZ, UR7, UR15 ;  /* 0x000000073f120299 */ /* 0x000fc8000801160f */
[----:B------:R-:W-:Y:S01]  /*63a0*/  ULOP3.LUT UR18, URZ, UR18, URZ, 0x33, !UPT ;  /* 0x000000123f127292 */ /* 0x000fe2000f8e333f */
[----:B------:R-:W-:Y:S11]  /*63b0*/  BRA `(.L_x_5513) ;  /* 0x0000000000147947 */ /* 0x000ff60003800000 */
.L_x_5512:
[----:B------:R-:W-:Y:S02]  /*63c0*/  ULDC UR19, c[0x0][0x9e4] ;  /* 0x0002790000137ab9 */ /* 0x000fe40000000800 */
[----:B------:R-:W-:-:S11]  /*63d0*/  UISETP.NE.AND UP0, UPT, UR19, 0x1, UPT ;  /* 0x000000011300788c */ /* 0x000fd6000bf05270 */
[----:B------:R-:W-:Y:S02]  /*63e0*/  @UP0 ULDC.64 UR6, c[0x0][0x9e8] ;  /* 0x00027a0000060ab9 */ /* 0x000fe40000000a00 */
[----:B------:R-:W-:-:S04]  /*63f0*/  UIMAD.WIDE.U32 UR14, UR18, UR6, URZ ;  /* 0x00000006120e72a5 */ /* 0x000fc8000f8e003f */
[----:B------:R-:W-:-:S12]  /*6400*/  @UP0 USHF.R.U32.HI UR18, URZ, UR7, UR15 ;  /* 0x000000073f120299 */ /* 0x000fd8000801160f */
.L_x_5513:
[----:B------:R-:W-:-:S04]  /*6410*/  UIMAD UR18, UR18, UR19, UR19 ;  /* 0x00000013121272a4 */ /* 0x000fc8000f8e0213 */
[----:B------:R-:W-:-:S04]  /*6420*/  UISETP.LT.AND UP0, UPT, UR11, UR18, UPT ;  /* 0x000000120b00728c */ /* 0x000fc8000bf01270 */
[----:B------:R-:W-:-:S12]  /*6430*/  USEL UR11, UR11, UR18, UP0 ;  /* 0x000000120b0b7287 */ /* 0x000fd80008000000 */
.L_x_5511:
[----:B------:R-:W-:-:S04]  /*6440*/  USHF.R.S32.HI UR6, URZ, 0x1f, UR11 ;  /* 0x0000001f3f067899 */ /* 0x000fc8000801140b */
[----:B------:R-:W-:-:S04]  /*6450*/  ULEA.HI UR6, UR6, UR11, URZ, 0x6 ;  /* 0x0000000b06067291 */ /* 0x000fc8000f8f303f */
[----:B------:R-:W-:-:S04]  /*6460*/  USHF.R.S32.HI UR6, URZ, 0x6, UR6 ;  /* 0x000000063f067899 */ /* 0x000fc80008011406 */
[----:B------:R-:W-:-:S04]  /*6470*/  UISETP.LT.AND UP0, UPT, UR47, UR6, UPT ;  /* 0x000000062f00728c */ /* 0x000fc8000bf01270 */
[----:B------:R-:W-:-:S06]  /*6480*/  USEL UR21, UR47, UR6, !UP0 ;  /* 0x000000062f157287 */ /* 0x000fcc000c000000 */
[----:B------:R-:W-:-:S13]  /*6490*/  ISETP.GE.AND P1, PT, R8, UR21, PT ;  /* 0x0000001508007c0c */ /* 0x000fda000bf26270 */
[----:B------:R-:W-:Y:S05]  /*64a0*/  @!P1 BRA `(.L_x_5514) ;  /* 0x0000002800089947 */ /* 0x000fea0003800000 */
[----:B------:R-:W-:Y:S01]  /*64b0*/  IMAD.MOV.U32 R12, RZ, RZ, R6 ;  /* 0x000000ffff0c7224 */ /* 0x000fe200078e0006 */
[----:B------:R-:W-:Y:S01]  /*64c0*/  MOV R9, R5 ;  /* 0x0000000500097202 */ /* 0x000fe20000000f00 */
[----:B------:R-:W-:Y:S01]  /*64d0*/  UMOV UR27, UR38 ;  /* 0x00000026001b7c82 */ /* 0x000fe20008000000 */
[----:B------:R-:W-:Y:S01]  /*64e0*/  ULDC UR24, c[0x0][0x9e4] ;  /* 0x0002790000187ab9 */ /* 0x000fe20000000800 */
[----:B------:R-:W-:Y:S01]  /*64f0*/  ULDC UR20, c[0x0][0x9dc] ;  /* 0x0002770000147ab9 */ /* 0x000fe20000000800 */
[----:B------:R-:W-:Y:S01]  /*6500*/  ULDC UR23, c[0x0][0x9d8] ;  /* 0x0002760000177ab9 */ /* 0x000fe20000000800 */
[----:B------:R-:W-:Y:S01]  /*6510*/  ULDC UR26, c[0x0][0x988] ;  /* 0x00026200001a7ab9 */ /* 0x000fe20000000800 */
[----:B------:R-:W-:-:S05]  /*6520*/  ULDC UR25, c[0x0][0x9e0] ;  /* 0x0002780000197ab9 */ /* 0x000fca0000000800 */
.L_x_5533:
[----:B------:R-:W-:-:S04]  /*6530*/  UIADD3 UR38, UR27, 0x1, URZ ;  /* 0x000000011b267890 */ /* 0x000fc8000fffe03f */
[----:B------:R-:W-:-:S04]  /*6540*/  UISETP.NE.AND UP0, UPT, UR38, 0x2, UPT ;  /* 0x000000022600788c */ /* 0x000fc8000bf05270 */
[----:B------:R-:W-:Y:S02]  /*6550*/  USEL UR6, URZ, 0x1, UP0 ;  /* 0x000000013f067887 */ /* 0x000fe40008000000 */
[----:B------:R-:W-:Y:S02]  /*6560*/  USEL UR38, UR38, URZ, UP0 ;  /* 0x0000003f26267287 */ /* 0x000fe40008000000 */
[----:B------:R-:W-:Y:S01]  /*6570*/  ULOP3.LUT UR37, UR37, UR6, URZ, 0x3c, !UPT ;  /* 0x0000000625257292 */ /* 0x000fe2000f8e3c3f */
[----:B012---:R-:W-:Y:S11]  /*6580*/  @!P0 BRA `(.L_x_5515) ;  /* 0x0000000000048947 */ /* 0x007ff60003800000 */
[----:B------:R-:W-:Y:S01]  /*6590*/  BPT.TRAP 0x1 ;  /* 0x000000040000795c */ /* 0x000fe20000300000 */
.L_x_5515:
[----:B------:R-:W-:Y:S01]  /*65a0*/  ULEA UR22, UR38, UR41, 0x3 ;  /* 0x0000002926167291 */ /* 0x000fe2000f8e183f */
[----:B------:R-:W-:-:S05]  /*65b0*/  IMAD.U32 R7, RZ, RZ, UR37 ;  /* 0x00000025ff077e24 */ /* 0x000fca000f8e00ff */
[----:B------:R-:W-:-:S04]  /*65c0*/  SHF.L.U32 R7, R7, 0x1f, RZ ;  /* 0x0000001f07077819 */ /* 0x000fc800000006ff */
[----:B------:R0:W2:Y:S01]  /*65d0*/  SYNCS.PHASECHK.TRANS64.TRYWAIT P1, [UR22+0x28c30], R7 ;  /* 0x028c3007ff0075a7 */ /* 0x0000a20008020156 */
[----:B------:R-:W-:Y:S05]  /*65e0*/  @!P0 BRA `(.L_x_5516) ;  /* 0x0000000000048947 */ /* 0x000fea0003800000 */
[----:B------:R-:W-:Y:S01]  /*65f0*/  BPT.TRAP 0x1 ;  /* 0x000000040000795c */ /* 0x000fe20000300000 */
.L_x_5516:
[----:B--2---:R-:W-:Y:S05]  /*6600*/  @P1 BRA `(.L_x_5517) ;  /* 0x0000000000081947 */ /* 0x004fea0003800000 */
[----:B------:R-:W2:Y:S02]  /*6610*/  SYNCS.PHASECHK.TRANS64.TRYWAIT P1, [UR22+0x28c30], R7 ;  /* 0x028c3007ff0075a7 */ /* 0x000ea40008020156 */
[----:B--2---:R-:W-:Y:S05]  /*6620*/  @!P1 BRA `(.L_x_5518) ;  /* 0x0000010400909947 */ /* 0x004fea0003800000 */
.L_x_5517:
        /* <DEDUP_REMOVED lines=23> */
.L_x_5519:
[----:B------:R-:W-:Y:S01]  /*67a0*/  UISETP.NE.AND UP1, UPT, UR52, URZ, UPT ;  /* 0x0000003f3400728c */ /* 0x000fe2000bf25270 */
[----:B------:R-:W-:Y:S01]  /*67b0*/  FMUL.FTZ R20, R163, UR23 ;  /* 0x00000017a3147c20 */ /* 0x000fe20008410000 */
[----:B------:R-:W-:Y:S02]  /*67c0*/  VIADD R163, R185, UR45 ;  /* 0x0000002db9a37c36 */ /* 0x000fe40008000000 */
[----:B------:R-:W-:Y:S01]  /*67d0*/  FMUL.FTZ R21, R162, UR23 ;  /* 0x00000017a2157c20 */ /* 0x000fe20008410000 */
[----:B------:R-:W-:Y:S01]  /*67e0*/  FMUL.FTZ R13, R155, UR23 ;  /* 0x000000179b0d7c20 */ /* 0x000fe20008410000 */
[----:B------:R-:W-:Y:S01]  /*67f0*/  FMUL.FTZ R155, R171, UR23 ;  /* 0x00000017ab9b7c20 */ /* 0x000fe20008410000 */
[----:B------:R-:W-:Y:S01]  /*6800*/  PLOP3.LUT P1, PT, PT, PT, UP1, 0x80, 0x0 ;  /* 0x000000000000781c */ /* 0x000fe20003f2f018 */
[----:B------:R-:W-:Y:S01]  /*6810*/  UISETP.NE.AND UP0, UPT, UR51, URZ, UPT ;  /* 0x0000003f3300728c */ /* 0x000fe2000bf05270 */
[----:B------:R-:W-:Y:S01]  /*6820*/  PLOP3.LUT P2, PT, PT, PT, UP1, 0x80, 0x0 ;  /* 0x000000000000781c */ /* 0x000fe20003f4f018 */
[----:B------:R-:W-:Y:S01]  /*6830*/  FMUL.FTZ R206, R156, UR23 ;  /* 0x000000179cce7c20 */ /* 0x000fe20008410000 */
[----:B------:R-:W-:Y:S01]  /*6840*/  FMUL.FTZ R171, R172, UR23 ;  /* 0x00000017acab7c20 */ /* 0x000fe20008410000 */
[----:B------:R-:W-:Y:S01]  /*6850*/  @UP1 ULDC UR6, c[0x0][0x44c] ;  /* 0x0001130000061ab9 */ /* 0x000fe20000000800 */
[----:B------:R-:W-:Y:S01]  /*6860*/  FMUL.FTZ R207, R157, UR23 ;  /* 0x000000179dcf7c20 */ /* 0x000fe20008410000 */
[----:B------:R-:W-:Y:S01]  /*6870*/  FMUL.FTZ R172, R173, UR23 ;  /* 0x00000017adac7c20 */ /* 0x000fe20008410000 */
[----:B------:R-:W-:Y:S01]  /*6880*/  FMUL.FTZ R156, R174, UR23 ;  /* 0x00000017ae9c7c20 */ /* 0x000fe20008410000 */
[----:B------:R-:W-:Y:S01]  /*6890*/  FMUL.FTZ R205, R152, UR23 ;  /* 0x0000001798cd7c20 */ /* 0x000fe20008410000 */
[----:B------:R-:W-:Y:S01]  /*68a0*/  FMUL.FTZ R5, R153, UR23 ;  /* 0x0000001799057c20 */ /* 0x000fe20008410000 */
[----:B--2---:R-:W-:Y:S01]  /*68b0*/  FMUL.FTZ R6, R154, UR23 ;  /* 0x000000179a067c20 */ /* 0x004fe20008410000 */
        /* <DEDUP_REMOVED lines=8> */
[----:B------:R-:W-:Y:S01]  /*6940*/  FMUL.FTZ R157, R175, UR23 ;  /* 0x00000017af9d7c20 */ /* 0x000fe20008410000 */
[----:B------:R-:W-:Y:S01]  /*6950*/  FMUL.FTZ R173, R176, UR23 ;  /* 0x00000017b0ad7c20 */ /* 0x000fe20008410000 */
[----:B------:R-:W-:Y:S01]  /*6960*/  FMUL.FTZ R174, R177, UR23 ;  /* 0x00000017b1ae7c20 */ /* 0x000fe20008410000 */
[----:B------:R-:W1:Y:S01]  /*6970*/  SHFL.IDX PT, R162, R163, RZ, 0x1c1f ;  /* 0x001c1fffa3a27589 */ /* 0x000e6200000e0000 */
        /* <DEDUP_REMOVED lines=13> */
[----:B------:R-:W-:-:S02]  /*6a50*/  IMAD.SHL.U32 R177, R8, 0x40, RZ ;  /* 0x0000004008b17824 */ /* 0x000fc400078e00ff */
[----:B------:R-:W-:Y:S01]  /*6a60*/  FMUL.FTZ R161, R183, UR23 ;  /* 0x00000017b7a17c20 */ /* 0x000fe20008410000 */
[----:B------:R-:W-:Y:S01]  /*6a70*/  PLOP3.LUT P1, PT, PT, PT, UP0, 0x40, 0x0 ;  /* 0x000000000000781c */ /* 0x000fe20003f2e808 */
[----:B------:R-:W-:Y:S01]  /*6a80*/  IMAD.U32 R11, RZ, RZ, UR50 ;  /* 0x00000032ff0b7e24 */ /* 0x000fe2000f8e00ff */
[----:B------:R-:W2:Y:S01]  /*6a90*/  MUFU.TANH R205, R205 ;  /* 0x000000cd00cd7308 */ /* 0x000ea20000002400 */
[----:B------:R-:W-:Y:S01]  /*6aa0*/  IADD3 R10, -R2, 0x1, -R177 ;  /* 0x00000001020a7810 */ /* 0x000fe20007ffe9b1 */
[----:B------:R-:W-:Y:S01]  /*6ab0*/  SYNCS.ARRIVE.TRANS64.RED.A1T0 RZ, [UR6], RZ ;  /* 0x000000ffffff79a7 */ /* 0x000fe20008100406 */
[----:B------:R-:W-:Y:S02]  /*6ac0*/  ULOP3.LUT UR6, URZ, UR20, URZ, 0x33, !UPT ;  /* 0x000000143f067292 */ /* 0x000fe4000f8e333f */
[----:B------:R-:W-:-:S03]  /*6ad0*/  IADD3 R10, -R11, UR48, R10 ;  /* 0x000000300b0a7c10 */ /* 0x000fc6000fffe10a */
[----:B------:R-:W3:Y:S02]  /*6ae0*/  MUFU.TANH R5, R5 ;  /* 0x0000000500057308 */ /* 0x000ee40000002400 */
[C---:B------:R-:W-:Y:S02]  /*6af0*/  VIADD R181, R10.reuse, UR25 ;  /* 0x000000190ab57c36 */ /* 0x040fe40008000000 */
[----:B------:R-:W-:Y:S02]  /*6b00*/  VIADD R183, R10, UR6 ;  /* 0x000000060ab77c36 */ /* 0x000fe40008000000 */
[----:B-1----:R-:W-:Y:S02]  /*6b10*/  IMAD.IADD R179, R181, 0x1, R162 ;  /* 0x00000001b5b37824 */ /* 0x002fe400078e02a2 */
[----:B------:R-:W1:Y:S01]  /*6b20*/  MUFU.TANH R6, R6 ;  /* 0x0000000600067308 */ /* 0x000e620000002400 */
        /* <DEDUP_REMOVED lines=31> */
[----:B------:R-:W-:Y:S01]  /*6d20*/  MOV R11, UR50 ;  /* 0x00000032000b7c02 */ /* 0x000fe20008000f00 */
[----:B------:R-:W-:Y:S03]  /*6d30*/  BSSY B0, `(.L_x_5521) ;  /* 0x0000011000007945 */ /* 0x000fe60003800000 */
[----:B------:R-:W-:-:S04]  /*6d40*/  IADD3 R162, -R11, UR48, R162 ;  /* 0x000000300ba27c10 */ /* 0x000fc8000fffe1a2 */
        /* <DEDUP_REMOVED lines=10> */
.L_x_5522:
[----:B------:R-:W-:-:S05]  /*6df0*/  IMAD.U32 R164, RZ, RZ, UR24 ;  /* 0x00000018ffa47e24 */ /* 0x000fca000f8e00ff */
[----:B------:R-:W-:-:S13]  /*6e00*/  ISETP.NE.AND P1, PT, R164, 0x1, PT ;  /* 0x00000001a400780c */ /* 0x000fda0003f25270 */
[----:B------:R-:W1:Y:S02]  /*6e10*/  @P1 LDC.64 R10, c[0x0][0x9e8] ;  /* 0x00027a00ff0a1b82 */ /* 0x000e640000000a00 */
[----:B-1----:R-:W-:-:S05]  /*6e20*/  @P1 IMAD.HI.U32 R10, R162, R10, RZ ;  /* 0x0000000aa20a1227 */ /* 0x002fca00078e00ff */
[----:B------:R-:W-:-:S07]  /*6e30*/  @P1 SHF.R.U32.HI R162, RZ, R11, R10 ;  /* 0x0000000bffa21219 */ /* 0x000fce000001160a */
.L_x_5523:
[----:B------:R-:W-:Y:S05]  /*6e40*/  BSYNC B0 ;  /* 0x0000000000007941 */ /* 0x000fea0003800000 */
.L_x_5521:
[----:B------:R-:W-:-:S04]  /*6e50*/  IMAD R11, R162, R164, -R177 ;  /* 0x000000a4a20b7224 */ /* 0x000fc800078e0ab1 */
[----:B------:R-:W-:-:S05]  /*6e60*/  IMAD.IADD R11, R11, 0x1, -R2 ;  /* 0x000000010b0b7824 */ /* 0x000fca00078e0a02 */
[----:B------:R-:W-:Y:S02]  /*6e70*/  VIADDMNMX R179, R11, R164, R179, PT ;  /* 0x000000a40bb37246 */ /* 0x000fe400038001b3 */
[----:B------:R-:W-:-:S07]  /*6e80*/  VIMNMX R180, R180, R11, !PT ;  /* 0x0000000bb4b47248 */ /* 0x000fce0007fe0100 */
.L_x_5520:
        /* <DEDUP_REMOVED lines=8> */
[C---:B------:R-:W-:Y:S02]  /*6f10*/  ISETP.GT.AND P4, PT, R180.reuse, 0x18, P1 ;  /* 0x00000018b400780c */ /* 0x040fe40000f84270 */
        /* <DEDUP_REMOVED lines=13> */
[----:B-1----:R-:W-:Y:S02]  /*6ff0*/  FSEL R163, R206, -INF , !P6 ;  /* 0xff800000cea37808 */ /* 0x002fe40007000000 */
        /* <DEDUP_REMOVED lines=32> */
[----:B------:R-:W-:Y:S01]  /*7200*/  IMAD.U32 R5, RZ, RZ, UR50 ;  /* 0x00000032ff057e24 */ /* 0x000fe2000f8e00ff */
[----:B------:R-:W-:Y:S04]  /*7210*/  BSSY B0, `(.L_x_5525) ;  /* 0x0000011000007945 */ /* 0x000fe80003800000 */
[----:B------:R-:W-:-:S04]  /*7220*/  IADD3 R5, -R5, UR48, R10 ;  /* 0x0000003005057c10 */ /* 0x000fc8000fffe10a */
        /* <DEDUP_REMOVED lines=10> */
.L_x_5526:
[----:B------:R-:W-:-:S05]  /*72d0*/  IMAD.U32 R182, RZ, RZ, UR24 ;  /* 0x00000018ffb67e24 */ /* 0x000fca000f8e00ff */
[----:B------:R-:W-:-:S13]  /*72e0*/  ISETP.NE.AND P2, PT, R182, 0x1, PT ;  /* 0x00000001b600780c */ /* 0x000fda0003f45270 */
[----:B------:R-:W0:Y:S02]  /*72f0*/  @P2 LDC.64 R10, c[0x0][0x9e8] ;  /* 0x00027a00ff0a2b82 */ /* 0x000e240000000a00 */
[----:B0-----:R-:W-:-:S05]  /*7300*/  @P2 IMAD.HI.U32 R10, R5, R10, RZ ;  /* 0x0000000a050a2227 */ /* 0x001fca00078e00ff */
[----:B------:R-:W-:-:S07]  /*7310*/  @P2 SHF.R.U32.HI R5, RZ, R11, R10 ;  /* 0x0000000bff052219 */ /* 0x000fce000001160a */
.L_x_5527:
[----:B------:R-:W-:Y:S05]  /*7320*/  BSYNC B0 ;  /* 0x0000000000007941 */ /* 0x000fea0003800000 */
.L_x_5525:
[----:B------:R-:W-:-:S05]  /*7330*/  IMAD R5, R5, R182, -R177 ;  /* 0x000000b605057224 */ /* 0x000fca00078e0ab1 */
[----:B------:R-:W-:-:S04]  /*7340*/  IADD3 R5, -R2, R5, RZ ;  /* 0x0000000502057210 */ /* 0x000fc80007ffe1ff */
[----:B------:R-:W-:Y:S02]  /*7350*/  VIADDMNMX R179, R5, R182, R179, PT ;  /* 0x000000b605b37246 */ /* 0x000fe400038001b3 */
[----:B------:R-:W-:-:S07]  /*7360*/  VIMNMX R180, R180, R5, !PT ;  /* 0x00000005b4b47248 */ /* 0x000fce0007fe0100 */
.L_x_5524:
        /* <DEDUP_REMOVED lines=41> */
[C---:B------:R-:W-:Y:S02]  /*7600*/  ISETP.GT.AND P5, PT, R180.reuse, 0x21, P1 ;  /* 0x00000021b400780c */ /* 0x040fe40000fa4270 */
[----:B------:R-:W-:Y:S02]  /*7610*/  FSEL R153, R153, -INF , !P2 ;  /* 0xff80000099997808 */ /* 0x000fe40005000000 */
[----:B------:R-:W-:Y:S02]  /*7620*/  ISETP.GT.AND P4, PT, R180, 0x28, P1 ;  /* 0x00000028b400780c */ /* 0x000fe40000f84270 */
[----:B------:R-:W-:-:S02]  /*7630*/  ISETP.LT.OR P5, PT, R179, 0x22, P5 ;  /* 0x00000022b300780c */ /* 0x000fc40002fa1670 */
[----:B------:R-:W-:Y:S02]  /*7640*/  ISETP.GT.AND P6, PT, R180, 0x29, P1 ;  /* 0x00000029b400780c */ /* 0x000fe40000fc4270 */
[----:B------:R-:W-:Y:S02]  /*7650*/  ISETP.LT.OR P4, PT, R179, 0x29, P4 ;  /* 0x00000029b300780c */ /* 0x000fe40002781670 */
[----:B------:R-:W-:Y:S02]  /*7660*/  FSEL R155, R155, -INF , !P5 ;  /* 0xff8000009b9b7808 */ /* 0x000fe40006800000 */
[----:B0-----:R-:W-:Y:S02]  /*7670*/  FMNMX.FTZ R11, R10, R5, !PT ;  /* 0x000000050a0b7209 */ /* 0x001fe40007810000 */
[----:B------:R-:W-:Y:S02]  /*7680*/  ISETP.GT.AND P2, PT, R180, 0x30, P1 ;  /* 0x00000030b400780c */ /* 0x000fe40000f44270 */
[----:B------:R-:W-:Y:S01]  /*7690*/  FSEL R156, R156, -INF , !P4 ;  /* 0xff8000009c9c7808 */ /* 0x000fe20006000000 */
[----:B------:R-:W0:Y:S01]  /*76a0*/  SHFL.BFLY PT, R182, R11, 0x1, 0x1f ;  /* 0x0c201f000bb67f89 */ /* 0x000e2200000e0000 */
[----:B------:R-:W-:-:S02]  /*76b0*/  ISETP.LT.OR P6, PT, R179, 0x2a, P6 ;  /* 0x0000002ab300780c */ /* 0x000fc400037c1670 */
[C---:B------:R-:W-:Y:S02]  /*76c0*/  ISETP.GT.AND P5, PT, R180.reuse, 0x31, P1 ;  /* 0x00000031b400780c */ /* 0x040fe40000fa4270 */
[----:B------:R-:W-:Y:S02]  /*76d0*/  ISETP.GT.AND P4, PT, R180, 0x38, P1 ;  /* 0x00000038b400780c */ /* 0x000fe40000f84270 */
        /* <DEDUP_REMOVED lines=18> */
[----:B------:R-:W-:Y:S02]  /*7800*/  ISETP.LT.OR P1, PT, R179, 0x3a, P1 ;  /* 0x0000003ab300780c */ /* 0x000fe40000f21670 */
[----:B------:R-:W-:Y:S02]  /*7810*/  FMNMX.FTZ R181, R20, R177, !PT ;  /* 0x000000b114b57209 */ /* 0x000fe40007810000 */
[----:B------:R-:W-:Y:S02]  /*7820*/  FSEL R177, R6, RZ, P3 ;  /* 0x000000ff06b17208 */ /* 0x000fe40001800000 */
[----:B------:R-:W-:Y:S02]  /*7830*/  FMNMX.FTZ R6, R152, R181, !PT ;  /* 0x000000b598067209 */ /* 0x000fe40007810000 */
[----:B------:R-:W-:Y:S01]  /*7840*/  FSEL R179, R161, -INF , !P1 ;  /* 0xff800000a1b37808 */ /* 0x000fe20004800000 */
[--C-:B------:R-:W-:Y:S01]  /*7850*/  FFMA.FTZ R180, R162, UR10, -R177.reuse ;  /* 0x0000000aa2b47c23 */ /* 0x100fe200080108b1 */
[----:B------:R-:W-:Y:S01]  /*7860*/  FMNMX.FTZ R181, R153, R6, !PT ;  /* 0x0000000699b57209 */ /* 0x000fe20007810000 */
[----:B------:R-:W-:Y:S01]  /*7870*/  FFMA.FTZ R10, R178, UR10, -R177 ;  /* 0x0000000ab20a7c23 */ /* 0x000fe200080108b1 */
[----:B------:R-:W-:-:S02]  /*7880*/  FSEL R162, R157, -INF , !P6 ;  /* 0xff8000009da27808 */ /* 0x000fc40007000000 */
[----:B------:R-:W-:Y:S01]  /*7890*/  FMNMX.FTZ R6, R154, R181, !PT ;  /* 0x000000b59a067209 */ /* 0x000fe20007810000 */
[----:B------:R0:W-:Y:S01]  /*78a0*/  MUFU.EX2 R157, R180 ;  /* 0x000000b4009d7308 */ /* 0x0001e20000000800 */
[----:B------:R-:W-:Y:S01]  /*78b0*/  FSEL R178, R158, -INF , !P2 ;  /* 0xff8000009eb27808 */ /* 0x000fe20005000000 */
[--C-:B------:R-:W-:Y:S01]  /*78c0*/  FFMA.FTZ R158, R163, UR10, -R177.reuse ;  /* 0x0000000aa39e7c23 */ /* 0x100fe200080108b1 */
[----:B------:R-:W-:Y:S02]  /*78d0*/  FMNMX.FTZ R181, R155, R6, !PT ;  /* 0x000000069bb57209 */ /* 0x000fe40007810000 */
[----:B------:R-:W-:Y:S02]  /*78e0*/  ISETP.NE.AND P1, PT, R2, R183, PT ;  /* 0x000000b70200720c */ /* 0x000fe40003f25270 */
        /* <DEDUP_REMOVED lines=9> */
[----:B------:R-:W-:Y:S02]  /*7980*/  MUFU.EX2 R158, R158 ;  /* 0x0000009e009e7308 */ /* 0x000fe40000000800 */
        /* <DEDUP_REMOVED lines=12> */
[----:B------:R-:W1:Y:S01]  /*7a50*/  SHFL.BFLY PT, R181, R6, 0x2, 0x1f ;  /* 0x0c401f0006b57f89 */ /* 0x000e6200000e0000 */
[----:B------:R-:W2:Y:S01]  /*7a60*/  MUFU.EX2 R9, R9 ;  /* 0x0000000900097308 */ /* 0x000ea20000000800 */
[--C-:B0-----:R-:W-:Y:S01]  /*7a70*/  FFMA.FTZ R180, R172, UR10, -R177.reuse ;  /* 0x0000000aacb47c23 */ /* 0x101fe200080108b1 */
[--C-:B------:R-:W-:Y:S01]  /*7a80*/  FFMA.FTZ R172, R174, UR10, -R177.reuse ;  /* 0x0000000aaeac7c23 */ /* 0x100fe200080108b1 */
[----:B------:R-:W-:-:S05]  /*7a90*/  FFMA.FTZ R174, R176, UR10, -R177 ;  /* 0x0000000ab0ae7c23 */ /* 0x000fca00080108b1 */
[----:B------:R-:W0:Y:S08]  /*7aa0*/  MUFU.EX2 R163, R163 ;  /* 0x000000a300a37308 */ /* 0x000e300000000800 */
[----:B------:R3:W-:Y:S01]  /*7ab0*/  MUFU.EX2 R170, R180 ;  /* 0x000000b400aa7308 */ /* 0x0007e20000000800 */
[-C--:B--2---:R-:W-:Y:S01]  /*7ac0*/  FMUL.FTZ R24, R24, R9.reuse ;  /* 0x0000000918187220 */ /* 0x084fe20000410000 */
[-C--:B------:R-:W-:Y:S01]  /*7ad0*/  FMUL.FTZ R25, R25, R9.reuse ;  /* 0x0000000919197220 */ /* 0x080fe20000410000 */
[-C--:B------:R-:W-:Y:S01]  /*7ae0*/  FMUL.FTZ R28, R28, R9.reuse ;  /* 0x000000091c1c7220 */ /* 0x080fe20000410000 */
[-C--:B------:R-:W-:Y:S01]  /*7af0*/  FMUL.FTZ R29, R29, R9.reuse ;  /* 0x000000091d1d7220 */ /* 0x080fe20000410000 */
[-C--:B------:R-:W-:Y:S01]  /*7b00*/  FMUL.FTZ R32, R32, R9.reuse ;  /* 0x0000000920207220 */ /* 0x080fe20000410000 */
[----:B------:R-:W-:Y:S01]  /*7b10*/  FMUL.FTZ R33, R33, R9 ;  /* 0x0000000921217220 */ /* 0x000fe20000410000 */
[----:B-1----:R-:W-:Y:S01]  /*7b20*/  FMNMX.FTZ R181, R6, R181, !PT ;  /* 0x000000b506b57209 */ /* 0x002fe20007810000 */
[----:B------:R-:W1:Y:S01]  /*7b30*/  MUFU.EX2 R164, R164 ;  /* 0x000000a400a47308 */ /* 0x000e620000000800 */
[----:B---3--:R-:W-:Y:S01]  /*7b40*/  FFMA.FTZ R180, R9, R3, R10 ;  /* 0x0000000309b47223 */ /* 0x008fe2000001000a */
[-C--:B------:R-:W-:Y:S01]  /*7b50*/  FMUL.FTZ R36, R36, R9.reuse ;  /* 0x0000000924247220 */ /* 0x080fe20000410000 */
[-C--:B------:R-:W-:Y:S01]  /*7b60*/  FMUL.FTZ R37, R37, R9.reuse ;  /* 0x0000000925257220 */ /* 0x080fe20000410000 */
[----:B------:R-:W2:Y:S01]  /*7b70*/  SHFL.BFLY PT, R6, R181, 0x1, 0x1f ;  /* 0x0c201f00b5067f89 */ /* 0x000ea200000e0000 */
[----:B------:R-:W-:Y:S01]  /*7b80*/  FADD.FTZ R175, R157, R180 ;  /* 0x000000b49daf7221 */ /* 0x000fe20000010000 */
[-C--:B------:R-:W-:Y:S01]  /*7b90*/  FMUL.FTZ R40, R40, R9.reuse ;  /* 0x0000000928287220 */ /* 0x080fe20000410000 */
[-C--:B------:R-:W-:Y:S01]  /*7ba0*/  FMUL.FTZ R41, R41, R9.reuse ;  /* 0x0000000929297220 */ /* 0x080fe20000410000 */
[----:B------:R-:W3:Y:S01]  /*7bb0*/  MUFU.EX2 R165, R165 ;  /* 0x000000a500a57308 */ /* 0x000ee20000000800 */
[----:B------:R-:W-:Y:S01]  /*7bc0*/  FADD.FTZ R176, R158, R175 ;  /* 0x000000af9eb07221 */ /* 0x000fe20000010000 */
[-C--:B------:R-:W-:Y:S01]  /*7bd0*/  FMUL.FTZ R44, R44, R9.reuse ;  /* 0x000000092c2c7220 */ /* 0x080fe20000410000 */
[-C--:B------:R-:W-:Y:S01]  /*7be0*/  FMUL.FTZ R45, R45, R9.reuse ;  /* 0x000000092d2d7220 */ /* 0x080fe20000410000 */
[-C--:B------:R-:W-:Y:S01]  /*7bf0*/  FMUL.FTZ R48, R48, R9.reuse ;  /* 0x0000000930307220 */ /* 0x080fe20000410000 */
[----:B------:R-:W-:Y:S01]  /*7c00*/  FADD.FTZ R176, R161, R176 ;  /* 0x000000b0a1b07221 */ /* 0x000fe20000010000 */
[-C--:B------:R-:W-:Y:S01]  /*7c10*/  FMUL.FTZ R49, R49, R9.reuse ;  /* 0x0000000931317220 */ /* 0x080fe20000410000 */
[-C--:B------:R-:W-:Y:S01]  /*7c20*/  FMUL.FTZ R52, R52, R9.reuse ;  /* 0x0000000934347220 */ /* 0x080fe20000410000 */
[----:B------:R-:W4:Y:S01]  /*7c30*/  MUFU.EX2 R166, R166 ;  /* 0x000000a600a67308 */ /* 0x000f220000000800 */
        /* <DEDUP_REMOVED lines=11> */
[----:B--2---:R-:W-:Y:S01]  /*7cf0*/  FMNMX.FTZ R6, R181, R6, !PT ;  /* 0x00000006b5067209 */ /* 0x004fe20007810000 */
[----:B------:R-:W-:-:S02]  /*7d00*/  IMAD.U32 R181, RZ, RZ, UR27 ;  /* 0x0000001bffb57e24 */ /* 0x000fc4000f8e00ff */
[-C--:B------:R-:W-:Y:S01]  /*7d10*/  FMUL.FTZ R72, R72, R9.reuse ;  /* 0x0000000948487220 */ /* 0x080fe20000410000 */
[-C--:B------:R-:W-:Y:S01]  /*7d20*/  FMUL.FTZ R73, R73, R9.reuse ;  /* 0x0000000949497220 */ /* 0x080fe20000410000 */
[C---:B------:R-:W-:Y:S01]  /*7d30*/  FSETP.NEU.FTZ.AND P2, PT, R6.reuse, -INF , PT ;  /* 0xff8000000600780b */ /* 0x040fe20003f5d000 */
[----:B------:R-:W2:Y:S01]  /*7d40*/  MUFU.EX2 R168, R168 ;  /* 0x000000a800a87308 */ /* 0x000ea20000000800 */
        /* <DEDUP_REMOVED lines=8> */
[----:B-1----:R-:W-:Y:S01]  /*7dd0*/  FADD.FTZ R12, R164, R177 ;  /* 0x000000b1a40c7221 */ /* 0x002fe20000010000 */
[----:B------:R-:W1:Y:S01]  /*7de0*/  MUFU.EX2 R169, R169 ;  /* 0x000000a900a97308 */ /* 0x000e620000000800 */
[--C-:B------:R-:W-:Y:S01]  /*7df0*/  FFMA.FTZ R180, R14, UR10, -R3.reuse ;  /* 0x0000000a0eb47c23 */ /* 0x100fe20008010803 */
[--C-:B------:R-:W-:Y:S01]  /*7e00*/  FFMA.FTZ R14, R15, UR10, -R3.reuse ;  /* 0x0000000a0f0e7c23 */ /* 0x100fe20008010803 */
[----:B---3--:R-:W-:Y:S01]  /*7e10*/  FADD.FTZ R181, R165, R12 ;  /* 0x0000000ca5b57221 */ /* 0x008fe20000010000 */
[--C-:B------:R-:W-:Y:S01]  /*7e20*/  FFMA.FTZ R15, R152, UR10, -R3.reuse ;  /* 0x0000000a980f7c23 */ /* 0x100fe20008010803 */
[----:B------:R-:W-:Y:S01]  /*7e30*/  FFMA.FTZ R11, R11, UR10, -R3 ;  /* 0x0000000a0b0b7c23 */ /* 0x000fe20008010803 */
[----:B------:R-:W-:Y:S01]  /*7e40*/  FMUL.FTZ R12, R175, UR10 ;  /* 0x0000000aaf0c7c20 */ /* 0x000fe20008410000 */
[----:B----4-:R-:W-:Y:S01]  /*7e50*/  FADD.FTZ R182, R166, R181 ;  /* 0x000000b5a6b67221 */ /* 0x010fe20000010000 */
[----:B------:R-:W-:Y:S01]  /*7e60*/  MUFU.EX2 R171, R171 ;  /* 0x000000ab00ab7308 */ /* 0x000fe20000000800 */
[--C-:B------:R-:W-:Y:S01]  /*7e70*/  FFMA.FTZ R13, R13, UR10, -R3.reuse ;  /* 0x0000000a0d0d7c23 */ /* 0x100fe20008010803 */
[----:B------:R-:W-:Y:S01]  /*7e80*/  @!P1 LEA R177, R176, UR41, 0x2 ;  /* 0x00000029b0b19c11 */ /* 0x000fe2000f8e10ff */
[----:B0-----:R-:W-:Y:S01]  /*7e90*/  FADD.FTZ R183, R167, R182 ;  /* 0x000000b6a7b77221 */ /* 0x001fe20000010000 */
[--C-:B------:R-:W-:Y:S01]  /*7ea0*/  FFMA.FTZ R21, R21, UR10, -R3.reuse ;  /* 0x0000000a15157c23 */ /* 0x100fe20008010803 */
[--C-:B------:R-:W-:Y:S01]  /*7eb0*/  FFMA.FTZ R20, R20, UR10, -R3.reuse ;  /* 0x0000000a14147c23 */ /* 0x100fe20008010803 */
[----:B------:R-:W-:Y:S01]  /*7ec0*/  FFMA.FTZ R153, R153, UR10, -R3 ;  /* 0x0000000a99997c23 */ /* 0x000fe20008010803 */
[----:B--2---:R-:W-:Y:S01]  /*7ed0*/  FADD.FTZ R152, R168, R183 ;  /* 0x000000b7a8987221 */ /* 0x004fe20000010000 */
[----:B------:R-:W0:Y:S01]  /*7ee0*/  MUFU.EX2 R172, R172 ;  /* 0x000000ac00ac7308 */ /* 0x000e220000000800 */
[--C-:B------:R-:W-:Y:S01]  /*7ef0*/  FFMA.FTZ R175, R154, UR10, -R3.reuse ;  /* 0x0000000a9aaf7c23 */ /* 0x100fe20008010803 */
[--C-:B------:R-:W-:Y:S01]  /*7f00*/  FFMA.FTZ R181, R155, UR10, -R3.reuse ;  /* 0x0000000a9bb57c23 */ /* 0x100fe20008010803 */
[----:B-1----:R-:W-:Y:S01]  /*7f10*/  FADD.FTZ R205, R169, R152 ;  /* 0x00000098a9cd7221 */ /* 0x002fe20000010000 */
        /* <DEDUP_REMOVED lines=28> */
[----:B------:R2:W3:Y:S01]  /*80e0*/  MUFU.EX2 R176, R13 ;  /* 0x0000000d00b07308 */ /* 0x0004e20000000800 */
[-C--:B------:R-:W-:Y:S01]  /*80f0*/  FMUL.FTZ R108, R108, R9.reuse ;  /* 0x000000096c6c7220 */ /* 0x080fe20000410000 */
[-C--:B------:R-:W-:Y:S01]  /*8100*/  FMUL.FTZ R109, R109, R9.reuse ;  /* 0x000000096d6d7220 */ /* 0x080fe20000410000 */
[-C--:B------:R-:W-:Y:S01]  /*8110*/  FMUL.FTZ R112, R112, R9.reuse ;  /* 0x0000000970707220 */ /* 0x080fe20000410000 */
[-C--:B------:R-:W-:Y:S01]  /*8120*/  FMUL.FTZ R113, R113, R9.reuse ;  /* 0x0000000971717220 */ /* 0x080fe20000410000 */
[-C--:B------:R-:W-:Y:S01]  /*8130*/  FMUL.FTZ R116, R116, R9.reuse ;  /* 0x0000000974747220 */ /* 0x080fe20000410000 */
[-C--:B------:R-:W-:Y:S01]  /*8140*/  FMUL.FTZ R117, R117, R9.reuse ;  /* 0x0000000975757220 */ /* 0x080fe20000410000 */
[----:B------:R-:W-:Y:S01]  /*8150*/  FMUL.FTZ R120, R120, R9 ;  /* 0x0000000978787220 */ /* 0x000fe20000410000 */
[----:B------:R-:W4:Y:S01]  /*8160*/  MUFU.EX2 R155, R180 ;  /* 0x000000b4009b7308 */ /* 0x000f220000000800 */
[----:B--2---:R-:W-:Y:S01]  /*8170*/  FFMA.FTZ R13, R160, UR10, -R3 ;  /* 0x0000000aa00d7c23 */ /* 0x004fe20008010803 */
[----:B------:R-:W-:Y:S01]  /*8180*/  FADD.FTZ R3, R171, R152 ;  /* 0x00000098ab037221 */ /* 0x000fe20000010000 */
[----:B------:R-:W-:Y:S01]  /*8190*/  F2FP.F16.F32.PACK_AB R152, R157, R10 ;  /* 0x0000000a9d98723e */ /* 0x000fe200000000ff */
[----:B0-----:R0:W-:Y:S01]  /*81a0*/  @!P1 STS [R177+0x28820], R12 ;  /* 0x0288200cb1009388 */ /* 0x0011e20000000800 */
[----:B------:R-:W-:Y:S01]  /*81b0*/  F2FP.F16.F32.PACK_AB R160, R168, R167 ;  /* 0x000000a7a8a0723e */ /* 0x000fe200000000ff */
[----:B------:R-:W-:Y:S01]  /*81c0*/  FADD.FTZ R10, R172, R3 ;  /* 0x00000003ac0a7221 */ /* 0x000fe20000010000 */
[-C--:B------:R-:W-:Y:S01]  /*81d0*/  FMUL.FTZ R121, R121, R9.reuse ;  /* 0x0000000979797220 */ /* 0x080fe20000410000 */
[----:B------:R-:W2:Y:S01]  /*81e0*/  MUFU.EX2 R14, R14 ;  /* 0x0000000e000e7308 */ /* 0x000ea20000000800 */
[-C--:B------:R-:W-:Y:S01]  /*81f0*/  FMUL.FTZ R124, R124, R9.reuse ;  /* 0x000000097c7c7220 */ /* 0x080fe20000410000 */
[----:B------:R-:W-:Y:S01]  /*8200*/  FADD.FTZ R3, R173, R10 ;  /* 0x0000000aad037221 */ /* 0x000fe20000010000 */
[-C--:B------:R-:W-:Y:S01]  /*8210*/  FMUL.FTZ R125, R125, R9.reuse ;  /* 0x000000097d7d7220 */ /* 0x080fe20000410000 */
[-C--:B------:R-:W-:Y:S01]  /*8220*/  FMUL.FTZ R128, R128, R9.reuse ;  /* 0x0000000980807220 */ /* 0x080fe20000410000 */
[-C--:B------:R-:W-:Y:S01]  /*8230*/  FMUL.FTZ R129, R129, R9.reuse ;  /* 0x0000000981817220 */ /* 0x080fe20000410000 */
[-C--:B------:R-:W-:Y:S01]  /*8240*/  FMUL.FTZ R132, R132, R9.reuse ;  /* 0x0000000984847220 */ /* 0x080fe20000410000 */
[-C--:B------:R-:W-:Y:S01]  /*8250*/  FMUL.FTZ R133, R133, R9.reuse ;  /* 0x0000000985857220 */ /* 0x080fe20000410000 */
[----:B------:R-:W5:Y:S01]  /*8260*/  MUFU.EX2 R21, R21 ;  /* 0x0000001500157308 */ /* 0x000f620000000800 */
        /* <DEDUP_REMOVED lines=17> */
[-C--:B------:R-:W-:Y:S01]  /*8380*/  FMUL.FTZ R38, R38, R12.reuse ;  /* 0x0000000c26267220 */ /* 0x080fe20000410000 */
[-C--:B------:R-:W-:Y:S01]  /*8390*/  FMUL.FTZ R39, R39, R12.reuse ;  /* 0x0000000c27277220 */ /* 0x080fe20000410000 */
[-C--:B------:R-:W-:Y:S01]  /*83a0*/  FMUL.FTZ R42, R42, R12.reuse ;  /* 0x0000000c2a2a7220 */ /* 0x080fe20000410000 */
[----:B---3--:R-:W-:Y:S01]  /*83b0*/  FADD.FTZ R4, R176, R153 ;  /* 0x00000099b0047221 */ /* 0x008fe20000010000 */
[-C--:B------:R-:W-:Y:S01]  /*83c0*/  FMUL.FTZ R43, R43, R12.reuse ;  /* 0x0000000c2b2b7220 */ /* 0x080fe20000410000 */
[-C--:B------:R-:W-:Y:S01]  /*83d0*/  FMUL.FTZ R46, R46, R12.reuse ;  /* 0x0000000c2e2e7220 */ /* 0x080fe20000410000 */
[----:B------:R-:W1:Y:S01]  /*83e0*/  MUFU.EX2 R15, R15 ;  /* 0x0000000f000f7308 */ /* 0x000e620000000800 */
[----:B----4-:R-:W-:Y:S01]  /*83f0*/  FADD.FTZ R153, R155, R4 ;  /* 0x000000049b997221 */ /* 0x010fe20000010000 */
[----:B--2---:R-:W-:Y:S01]  /*8400*/  F2FP.F16.F32.PACK_AB R155, R14, R155 ;  /* 0x0000009b0e9b723e */ /* 0x004fe200000000ff */
[-C--:B------:R-:W-:Y:S01]  /*8410*/  FMUL.FTZ R47, R47, R12.reuse ;  /* 0x0000000c2f2f7220 */ /* 0x080fe20000410000 */
[-C--:B------:R-:W-:Y:S01]  /*8420*/  FMUL.FTZ R50, R50, R12.reuse ;  /* 0x0000000c32327220 */ /* 0x080fe20000410000 */
[----:B------:R-:W-:Y:S01]  /*8430*/  FADD.FTZ R170, R14, R153 ;  /* 0x000000990eaa7221 */ /* 0x000fe20000010000 */
[-C--:B------:R-:W-:Y:S01]  /*8440*/  FMUL.FTZ R51, R51, R12.reuse ;  /* 0x0000000c33337220 */ /* 0x080fe20000410000 */
[-C--:B------:R-:W-:Y:S01]  /*8450*/  FMUL.FTZ R54, R54, R12.reuse ;  /* 0x0000000c36367220 */ /* 0x080fe20000410000 */
[----:B------:R-:W2:Y:S01]  /*8460*/  MUFU.EX2 R161, R175 ;  /* 0x000000af00a17308 */ /* 0x000ea20000000800 */
[----:B-----5:R-:W-:Y:S01]  /*8470*/  FADD.FTZ R153, R21, R170 ;  /* 0x000000aa15997221 */ /* 0x020fe20000010000 */
[-C--:B------:R-:W-:Y:S01]  /*8480*/  FMUL.FTZ R55, R55, R12.reuse ;  /* 0x0000000c37377220 */ /* 0x080fe20000410000 */
[-C--:B------:R-:W-:Y:S01]  /*8490*/  FMUL.FTZ R58, R58, R12.reuse ;  /* 0x0000000c3a3a7220 */ /* 0x080fe20000410000 */
[-C--:B------:R-:W-:Y:S01]  /*84a0*/  FMUL.FTZ R59, R59, R12.reuse ;  /* 0x0000000c3b3b7220 */ /* 0x080fe20000410000 */
[----:B0-----:R-:W-:Y:S01]  /*84b0*/  FADD.FTZ R170, R20, R153 ;  /* 0x0000009914aa7221 */ /* 0x001fe20000010000 */
[-C--:B------:R-:W-:Y:S01]  /*84c0*/  FMUL.FTZ R62, R62, R12.reuse ;  /* 0x0000000c3e3e7220 */ /* 0x080fe20000410000 */
[-C--:B------:R-:W-:Y:S01]  /*84d0*/  FMUL.FTZ R63, R63, R12.reuse ;  /* 0x0000000c3f3f7220 */ /* 0x080fe20000410000 */
[----:B------:R-:W0:Y:S01]  /*84e0*/  MUFU.EX2 R168, R181 ;  /* 0x000000b500a87308 */ /* 0x000e220000000800 */
[----:B-1----:R-:W-:Y:S01]  /*84f0*/  FADD.FTZ R153, R15, R170 ;  /* 0x000000aa0f997221 */ /* 0x002fe20000010000 */
[-C--:B------:R-:W-:Y:S01]  /*8500*/  FMUL.FTZ R66, R66, R12.reuse ;  /* 0x0000000c42427220 */ /* 0x080fe20000410000 */
[-C--:B------:R-:W-:Y:S01]  /*8510*/  FMUL.FTZ R67, R67, R12.reuse ;  /* 0x0000000c43437220 */ /* 0x080fe20000410000 */
[-C--:B------:R-:W-:Y:S01]  /*8520*/  FMUL.FTZ R70, R70, R12.reuse ;  /* 0x0000000c46467220 */ /* 0x080fe20000410000 */
[----:B------:R-:W-:Y:S01]  /*8530*/  FADD.FTZ R172, R10, R153 ;  /* 0x000000990aac7221 */ /* 0x000fe20000010000 */
        /* <DEDUP_REMOVED lines=50> */
[-C--:B------:R-:W-:Y:S01]  /*8860*/  FMUL.FTZ R135, R135, R12.reuse ;  /* 0x0000000c87877220 */ /* 0x080fe20000410000 */
        /* <DEDUP_REMOVED lines=21> */
.L_x_5528:
[----:B------:R1:W2:Y:S01]  /*89c0*/  SYNCS.PHASECHK.TRANS64.TRYWAIT P1, [UR22+0x28c50], R7 ;  /* 0x028c5007ff0075a7 */ /* 0x0002a20008020156 */
[----:B------:R-:W-:Y:S05]  /*89d0*/  @!P0 BRA `(.L_x_5529) ;  /* 0x0000000000048947 */ /* 0x000fea0003800000 */
[----:B------:R-:W-:Y:S01]  /*89e0*/  BPT.TRAP 0x1 ;  /* 0x000000040000795c */ /* 0x000fe20000300000 */
.L_x_5529:
[----:B--2---:R-:W-:Y:S05]  /*89f0*/  @P1 BRA `(.L_x_5530) ;  /* 0x0000000000081947 */ /* 0x004fea0003800000 */
[----:B------:R-:W2:Y:S02]  /*8a00*/  SYNCS.PHASECHK.TRANS64.TRYWAIT P1, [UR22+0x28c50], R7 ;  /* 0x028c5007ff0075a7 */ /* 0x000ea40008020156 */
[----:B--2---:R-:W-:Y:S05]  /*8a10*/  @!P1 BRA `(.L_x_5531) ;  /* 0x000000e000ac9947 */ /* 0x004fea0003800000 */
.L_x_5530:
        /* <DEDUP_REMOVED lines=34> */
.L_x_5532:
        /* <DEDUP_REMOVED lines=9> */
.L_x_5514:
[----:B------:R-:W-:Y:S02]  /*8cd0*/  UISETP.NE.AND UP1, UPT, UR52, URZ, UPT ;  /* 0x0000003f3400728c */ /* 0x000fe4000bf25270 */
[----:B------:R-:W-:Y:S02]  /*8ce0*/  UISETP.NE.AND UP0, UPT, UR51, URZ, UPT ;  /* 0x0000003f3300728c */ /* 0x000fe4000bf05270 */
[----:B------:R-:W-:Y:S02]  /*8cf0*/  UIADD3 UR11, UR45, 0x3f, URZ ;  /* 0x0000003f2d0b7890 */ /* 0x000fe4000fffe03f */
[----:B------:R-:W-:Y:S02]  /*8d00*/  UIADD3 UR14, UR48, 0x1, -UR50 ;  /* 0x00000001300e7890 */ /* 0x000fe4000fffe832 */
[----:B------:R-:W-:-:S03]  /*8d10*/  PLOP3.LUT P1, PT, PT, PT, UP0, 0x40, 0x0 ;  /* 0x000000000000781c */ /* 0x000fc60003f2e808 */
[----:B------:R-:W-:Y:S01]  /*8d20*/  @UP1 ULDC UR6, c[0x0][0x44c] ;  /* 0x0001130000061ab9 */ /* 0x000fe20000000800 */
[----:B------:R-:W-:Y:S01]  /*8d30*/  @UP1 ULDC UR15, c[0x0][0x450] ;  /* 0x00011400000f1ab9 */ /* 0x000fe20000000800 */
[----:B------:R-:W-:-:S04]  /*8d40*/  UIMAD.WIDE.U32 UR6, UR11, UR6, URZ ;  /* 0x000000060b0672a5 */ /* 0x000fc8000f8e003f */
[----:B------:R-:W-:-:S04]  /*8d50*/  @UP1 USHF.R.U32.HI UR11, URZ, UR15, UR7 ;  /* 0x0000000f3f0b1299 */ /* 0x000fc80008011607 */
[----:B------:R-:W-:-:S04]  /*8d60*/  UIADD3 UR11, UR14, UR11, URZ ;  /* 0x0000000b0e0b7290 */ /* 0x000fc8000fffe03f */
[----:B------:R-:W-:Y:S01]  /*8d70*/  UIADD3 UR20, UR11, -UR20, URZ ;  /* 0x800000140b147290 */ /* 0x000fe2000fffe03f */
[----:B------:R-:W-:Y:S11]  /*8d80*/  @P1 BRA `(.L_x_5534) ;  /* 0x00000000004c1947 */ /* 0x000ff60003800000 */
[----:B------:R-:W-:-:S06]  /*8d90*/  UISETP.GT.AND UP0, UPT, UR11, -0x1, UPT ;  /* 0xffffffff0b00788c */ /* 0x000fcc000bf04270 */
[----:B------:R-:W-:-:S13]  /*8da0*/  PLOP3.LUT P1, PT, PT, PT, UP0, 0x80, 0x0 ;  /* 0x000000000000781c */ /* 0x000fda0003f2f008 */
[----:B------:R-:W-:Y:S05]  /*8db0*/  @P1 BRA `(.L_x_5535) ;  /* 0x0000000000201947 */ /* 0x000fea0003800000 */
[----:B------:R-:W-:Y:S01]  /*8dc0*/  ULDC UR14, c[0x0][0x9e4] ;  /* 0x00027900000e7ab9 */ /* 0x000fe20000000800 */
[----:B------:R-:W-:Y:S02]  /*8dd0*/  ULOP3.LUT UR11, URZ, UR11, URZ, 0x33, !UPT ;  /* 0x0000000b3f0b7292 */ /* 0x000fe4000f8e333f */
[----:B------:R-:W-:-:S11]  /*8de0*/  UISETP.NE.AND UP0, UPT, UR14, 0x1, UPT ;  /* 0x000000010e00788c */ /* 0x000fd6000bf05270 */
[----:B------:R-:W-:Y:S02]  /*8df0*/  @UP0 ULDC.64 UR18, c[0x0][0x9e8] ;  /* 0x00027a0000120ab9 */ /* 0x000fe40000000a00 */
[----:B------:R-:W-:-:S04]  /*8e00*/  UIMAD.WIDE.U32 UR6, UR11, UR18, URZ ;  /* 0x000000120b0672a5 */ /* 0x000fc8000f8e003f */
[----:B------:R-:W-:-:S04]  /*8e10*/  @UP0 USHF.R.U32.HI UR11, URZ, UR19, UR7 ;  /* 0x000000133f0b0299 */ /* 0x000fc80008011607 */
[----:B------:R-:W-:Y:S01]  /*8e20*/  ULOP3.LUT UR11, URZ, UR11, URZ, 0x33, !UPT ;  /* 0x0000000b3f0b7292 */ /* 0x000fe2000f8e333f */
[----:B------:R-:W-:Y:S11]  /*8e30*/  BRA `(.L_x_5536) ;  /* 0x0000000000147947 */ /* 0x000ff60003800000 */
.L_x_5535:
[----:B------:R-:W-:Y:S02]  /*8e40*/  ULDC UR14, c[0x0][0x9e4] ;  /* 0x00027900000e7ab9 */ /* 0x000fe40000000800 */
[----:B------:R-:W-:-:S11]  /*8e50*/  UISETP.NE.AND UP0, UPT, UR14, 0x1, UPT ;  /* 0x000000010e00788c */ /* 0x000fd6000bf05270 */
[----:B------:R-:W-:Y:S02]  /*8e60*/  @UP0 ULDC.64 UR18, c[0x0][0x9e8] ;  /* 0x00027a0000120ab9 */ /* 0x000fe40000000a00 */
[----:B------:R-:W-:-:S04]  /*8e70*/  UIMAD.WIDE.U32 UR6, UR11, UR18, URZ ;  /* 0x000000120b0672a5 */ /* 0x000fc8000f8e003f */
[----:B------:R-:W-:-:S12]  /*8e80*/  @UP0 USHF.R.U32.HI UR11, URZ, UR19, UR7 ;  /* 0x000000133f0b0299 */ /* 0x000fd80008011607 */
.L_x_5536:
[----:B------:R-:W-:-:S04]  /*8e90*/  UIMAD UR11, UR11, UR14, URZ ;  /* 0x0000000e0b0b72a4 */ /* 0x000fc8000f8e023f */
[----:B------:R-:W-:-:S04]  /*8ea0*/  UISETP.LT.AND UP0, UPT, UR20, UR11, UPT ;  /* 0x0000000b1400728c */ /* 0x000fc8000bf01270 */
[----:B------:R-:W-:-:S12]  /*8eb0*/  USEL UR20, UR20, UR11, !UP0 ;  /* 0x0000000b14147287 */ /* 0x000fd8000c000000 */
.L_x_5534:
[----:B------:R-:W-:-:S04]  /*8ec0*/  UIADD3 UR20, UR20, 0x3f, URZ ;  /* 0x0000003f14147890 */ /* 0x000fc8000fffe03f */
        /* <DEDUP_REMOVED lines=8> */
[----:B------:R-:W-:Y:S01]  /*8f50*/  UMOV UR23, UR38 ;  /* 0x0000002600177c82 */ /* 0x000fe20008000000 */
[----:B--2---:R-:W-:Y:S01]  /*8f60*/  IMAD.MOV.U32 R10, RZ, RZ, R5 ;  /* 0x000000ffff0a7224 */ /* 0x004fe200078e0005 */
[----:B------:R-:W-:Y:S01]  /*8f70*/  ULDC UR24, c[0x0][0x9d8] ;  /* 0x0002760000187ab9 */ /* 0x000fe20000000800 */
[----:B------:R-:W-:-:S05]  /*8f80*/  ULDC UR21, c[0x0][0x988] ;  /* 0x0002620000157ab9 */ /* 0x000fca0000000800 */
.L_x_5548:
[----:B------:R-:W-:Y:S01]  /*8f90*/  UIADD3 UR38, UR23, 0x1, URZ ;  /* 0x0000000117267890 */ /* 0x000fe2000fffe03f */
[C---:B------:R-:W-:Y:S02]  /*8fa0*/  ISETP.GT.AND P1, PT, R8.reuse, UR20, PT ;  /* 0x0000001408007c0c */ /* 0x040fe4000bf24270 */
[----:B------:R-:W-:Y:S01]  /*8fb0*/  IADD3 R8, R8, -0x1, RZ ;  /* 0xffffffff08087810 */ /* 0x000fe20007ffe0ff */
[----:B------:R-:W-:-:S04]  /*8fc0*/  UISETP.NE.AND UP0, UPT, UR38, 0x2, UPT ;  /* 0x000000022600788c */ /* 0x000fc8000bf05270 */
[----:B------:R-:W-:Y:S02]  /*8fd0*/  USEL UR6, URZ, 0x1, UP0 ;  /* 0x000000013f067887 */ /* 0x000fe40008000000 */
[----:B------:R-:W-:Y:S02]  /*8fe0*/  USEL UR38, UR38, URZ, UP0 ;  /* 0x0000003f26267287 */ /* 0x000fe40008000000 */
[----:B------:R-:W-:Y:S01]  /*8ff0*/  ULOP3.LUT UR37, UR37, UR6, URZ, 0x3c, !UPT ;  /* 0x0000000625257292 */ /* 0x000fe2000f8e3c3f */
[----:B0--3--:R-:W-:Y:S11]  /*9000*/  @!P0 BRA `(.L_x_5538) ;  /* 0x0000000000048947 */ /* 0x009ff60003800000 */
[----:B------:R-:W-:Y:S01]  /*9010*/  BPT.TRAP 0x1 ;  /* 0x000000040000795c */ /* 0x000fe20000300000 */
.L_x_5538:
[----:B------:R-:W-:Y:S01]  /*9020*/  ULEA UR22, UR38, UR41, 0x3 ;  /* 0x0000002926167291 */ /* 0x000fe2000f8e183f */
[----:B-1----:R-:W-:-:S05]  /*9030*/  IMAD.U32 R7, RZ, RZ, UR37 ;  /* 0x00000025ff077e24 */ /* 0x002fca000f8e00ff */
[----:B------:R-:W-:-:S04]  /*9040*/  SHF.L.U32 R7, R7, 0x1f, RZ ;  /* 0x0000001f07077819 */ /* 0x000fc800000006ff */
[----:B------:R1:W2:Y:S01]  /*9050*/  SYNCS.PHASECHK.TRANS64.TRYWAIT P2, [UR22+0x28c30], R7 ;  /* 0x028c3007ff0075a7 */ /* 0x0002a20008040156 */
[----:B------:R-:W-:Y:S05]  /*9060*/  @!P0 BRA `(.L_x_5539) ;  /* 0x0000000000048947 */ /* 0x000fea0003800000 */
[----:B------:R-:W-:Y:S01]  /*9070*/  BPT.TRAP 0x1 ;  /* 0x000000040000795c */ /* 0x000fe20000300000 */
.L_x_5539:
[----:B--2---:R-:W-:Y:S05]  /*9080*/  @P2 BRA `(.L_x_5540) ;  /* 0x0000000000082947 */ /* 0x004fea0003800000 */
[----:B------:R-:W2:Y:S02]  /*9090*/  SYNCS.PHASECHK.TRANS64.TRYWAIT P2, [UR22+0x28c30], R7 ;  /* 0x028c3007ff0075a7 */ /* 0x000ea40008040156 */
[----:B--2---:R-:W-:Y:S05]  /*90a0*/  @!P2 BRA `(.L_x_5541) ;  /* 0x000000dc0020a947 */ /* 0x004fea0003800000 */
.L_x_5540:
        /* <DEDUP_REMOVED lines=23> */
.L_x_5542:
[----:B------:R-:W-:Y:S01]  /*9220*/  FMUL.FTZ R15, R152, UR24 ;  /* 0x00000018980f7c20 */ /* 0x000fe20008410000 */
[----:B--2---:R-:W-:Y:S01]  /*9230*/  FMUL.FTZ R6, R153, UR24 ;  /* 0x0000001899067c20 */ /* 0x004fe20008410000 */
        /* <DEDUP_REMOVED lines=29> */
[----:B--2---:R-:W-:Y:S01]  /*9410*/  FMNMX.FTZ R20, R6, R5, !PT ;  /* 0x0000000506147209 */ /* 0x004fe20007810000 */
[----:B------:R-:W-:Y:S01]  /*9420*/  FMUL.FTZ R159, R179, UR24 ;  /* 0x00000018b39f7c20 */ /* 0x000fe20008410000 */
[----:B------:R-:W-:Y:S01]  /*9430*/  UMOV UR10, UR21 ;  /* 0x00000015000a7c82 */ /* 0x000fe20008000000 */
[----:B------:R-:W-:Y:S01]  /*9440*/  FMUL.FTZ R161, R183, UR24 ;  /* 0x00000018b7a17c20 */ /* 0x000fe20008410000 */
[----:B------:R-:W-:-:S03]  /*9450*/  UIADD3 UR6, UR22, 0x28c40, URZ ;  /* 0x00028c4016067890 */ /* 0x000fc6000fffe03f */
[----:B------:R-:W2:Y:S01]  /*9460*/  MUFU.TANH R207, R207 ;  /* 0x000000cf00cf7308 */ /* 0x000ea20000002400 */
[----:B---3--:R-:W-:Y:S01]  /*9470*/  FMNMX.FTZ R5, R205, R20, !PT ;  /* 0x00000014cd057209 */ /* 0x008fe20007810000 */
[----:B------:R-:W-:-:S06]  /*9480*/  UPRMT UR6, UR40, 0x654, UR6 ;  /* 0x0000065428067896 */ /* 0x000fcc0008000006 */
[----:B------:R-:W3:Y:S01]  /*9490*/  MUFU.TANH R208, R208 ;  /* 0x000000d000d07308 */ /* 0x000ee20000002400 */
[----:B0-----:R-:W-:Y:S02]  /*94a0*/  FMNMX.FTZ R20, R206, R5, !PT ;  /* 0x00000005ce147209 */ /* 0x001fe40007810000 */
[----:B------:R-:W-:Y:S05]  /*94b0*/  SYNCS.ARRIVE.TRANS64.RED.A1T0 RZ, [UR6], RZ ;  /* 0x000000ffffff79a7 */ /* 0x000fea0008100406 */
[----:B------:R-:W0:Y:S01]  /*94c0*/  MUFU.TANH R209, R209 ;  /* 0x000000d100d17308 */ /* 0x000e220000002400 */
[----:B--2---:R-:W-:-:S07]  /*94d0*/  FMNMX.FTZ R5, R207, R20, !PT ;  /* 0x00000014cf057209 */ /* 0x004fce0007810000 */
[----:B------:R-:W2:Y:S01]  /*94e0*/  MUFU.TANH R211, R211 ;  /* 0x000000d300d37308 */ /* 0x000ea20000002400 */
[----:B---3--:R-:W-:-:S07]  /*94f0*/  FMNMX.FTZ R20, R208, R5, !PT ;  /* 0x00000005d0147209 */ /* 0x008fce0007810000 */
[----:B------:R-:W3:Y:S01]  /*9500*/  MUFU.TANH R168, R168 ;  /* 0x000000a800a87308 */ /* 0x000ee20000002400 */
[----:B0-----:R-:W-:-:S07]  /*9510*/  FMNMX.FTZ R20, R209, R20, !PT ;  /* 0x00000014d1147209 */ /* 0x001fce0007810000 */
[----:B------:R-:W0:Y:S01]  /*9520*/  MUFU.TANH R169, R169 ;  /* 0x000000a900a97308 */ /* 0x000e220000002400 */
[----:B--2---:R-:W-:-:S07]  /*9530*/  FMNMX.FTZ R5, R211, R20, !PT ;  /* 0x00000014d3057209 */ /* 0x004fce0007810000 */
[----:B------:R-:W2:Y:S01]  /*9540*/  MUFU.TANH R165, R165 ;  /* 0x000000a500a57308 */ /* 0x000ea20000002400 */
[----:B---3--:R-:W-:-:S07]  /*9550*/  FMNMX.FTZ R20, R168, R5, !PT ;  /* 0x00000005a8147209 */ /* 0x008fce0007810000 */
[----:B------:R-:W3:Y:S01]  /*9560*/  MUFU.TANH R210, R210 ;  /* 0x000000d200d27308 */ /* 0x000ee20000002400 */
[----:B0-----:R-:W-:-:S07]  /*9570*/  FMNMX.FTZ R20, R169, R20, !PT ;  /* 0x00000014a9147209 */ /* 0x001fce0007810000 */
[----:B------:R-:W0:Y:S01]  /*9580*/  MUFU.TANH R172, R172 ;  /* 0x000000ac00ac7308 */ /* 0x000e220000002400 */
[----:B--2---:R-:W-:Y:S01]  /*9590*/  FMNMX.FTZ R5, R165, R20, !PT ;  /* 0x00000014a5057209 */ /* 0x004fe20007810000 */
[----:B------:R-:W-:-:S06]  /*95a0*/  FMUL.FTZ R20, R162, UR24 ;  /* 0x00000018a2147c20 */ /* 0x000fcc0008410000 */
[----:B------:R-:W2:Y:S01]  /*95b0*/  MUFU.TANH R176, R176 ;  /* 0x000000b000b07308 */ /* 0x000ea20000002400 */
[----:B---3--:R-:W-:-:S07]  /*95c0*/  FMNMX.FTZ R5, R210, R5, !PT ;  /* 0x00000005d2057209 */ /* 0x008fce0007810000 */
[----:B------:R-:W3:Y:S01]  /*95d0*/  MUFU.TANH R173, R173 ;  /* 0x000000ad00ad7308 */ /* 0x000ee20000002400 */
[----:B0-----:R-:W-:-:S07]  /*95e0*/  FMNMX.FTZ R5, R172, R5, !PT ;  /* 0x00000005ac057209 */ /* 0x001fce0007810000 */
[----:B------:R-:W0:Y:S01]  /*95f0*/  MUFU.TANH R164, R164 ;  /* 0x000000a400a47308 */ /* 0x000e220000002400 */
[----:B--2---:R-:W-:-:S07]  /*9600*/  FMNMX.FTZ R152, R176, R5, !PT ;  /* 0x00000005b0987209 */ /* 0x004fce0007810000 */
[----:B------:R-:W2:Y:S01]  /*9610*/  MUFU.TANH R12, R12 ;  /* 0x0000000c000c7308 */ /* 0x000ea20000002400 */
[----:B---3--:R-:W-:Y:S01]  /*9620*/  FMNMX.FTZ R5, R173, R152, !PT ;  /* 0x00000098ad057209 */ /* 0x008fe20007810000 */
[----:B------:R-:W-:-:S06]  /*9630*/  FMUL.FTZ R152, R166, UR24 ;  /* 0x00000018a6987c20 */ /* 0x000fcc0008410000 */
[----:B------:R-:W3:Y:S01]  /*9640*/  MUFU.TANH R11, R11 ;  /* 0x0000000b000b7308 */ /* 0x000ee20000002400 */
[----:B0-----:R-:W-:-:S05]  /*9650*/  FMNMX.FTZ R5, R164, R5, !PT ;  /* 0x00000005a4057209 */ /* 0x001fca0007810000 */
[----:B------:R-:W0:Y:S02]  /*9660*/  SHFL.BFLY PT, R158, R5, 0x2, 0x1f ;  /* 0x0c401f00059e7f89 */ /* 0x000e2400000e0000 */
[----:B------:R-:W4:Y:S01]  /*9670*/  MUFU.TANH R13, R13 ;  /* 0x0000000d000d7308 */ /* 0x000f220000002400 */
[----:B--2---:R-:W-:-:S07]  /*9680*/  FMNMX.FTZ R160, R12, R9, !PT ;  /* 0x000000090ca07209 */ /* 0x004fce0007810000 */
[----:B------:R-:W2:Y:S01]  /*9690*/  MUFU.TANH R14, R14 ;  /* 0x0000000e000e7308 */ /* 0x000ea20000002400 */
[----:B---3--:R-:W-:-:S07]  /*96a0*/  FMNMX.FTZ R160, R11, R160, !PT ;  /* 0x000000a00ba07209 */ /* 0x008fce0007810000 */
[----:B------:R-:W3:Y:S01]  /*96b0*/  MUFU.TANH R20, R20 ;  /* 0x0000001400147308 */ /* 0x000ee20000002400 */
[----:B0-----:R-:W-:Y:S01]  /*96c0*/  FMNMX.FTZ R163, R5, R158, !PT ;  /* 0x0000009e05a37209 */ /* 0x001fe20007810000 */
[----:B------:R-:W-:-:S06]  /*96d0*/  FMUL.FTZ R158, R178, UR24 ;  /* 0x00000018b29e7c20 */ /* 0x000fcc0008410000 */
[----:B------:R-:W0:Y:S01]  /*96e0*/  MUFU.TANH R21, R21 ;  /* 0x0000001500157308 */ /* 0x000e220000002400 */
[----:B----4-:R-:W-:Y:S01]  /*96f0*/  FMNMX.FTZ R5, R13, R160, !PT ;  /* 0x000000a00d057209 */ /* 0x010fe20007810000 */
[----:B------:R-:W-:Y:S01]  /*9700*/  FMUL.FTZ R160, R182, UR24 ;  /* 0x00000018b6a07c20 */ /* 0x000fe20008410000 */
[----:B------:R-:W4:Y:S02]  /*9710*/  SHFL.BFLY PT, R166, R163, 0x1, 0x1f ;  /* 0x0c201f00a3a67f89 */ /* 0x000f2400000e0000 */
[----:B--2---:R-:W-:-:S03]  /*9720*/  FMNMX.FTZ R5, R14, R5, !PT ;  /* 0x000000050e057209 */ /* 0x004fc60007810000 */
[----:B------:R-:W2:Y:S01]  /*9730*/  MUFU.TANH R152, R152 ;  /* 0x0000009800987308 */ /* 0x000ea20000002400 */
[----:B---3--:R-:W-:-:S07]  /*9740*/  FMNMX.FTZ R162, R20, R5, !PT ;  /* 0x0000000514a27209 */ /* 0x008fce0007810000 */
[----:B------:R-:W3:Y:S08]  /*9750*/  MUFU.TANH R153, R153 ;  /* 0x0000009900997308 */ /* 0x000ef00000002400 */
[----:B------:R-:W5:Y:S01]  /*9760*/  MUFU.TANH R154, R154 ;  /* 0x0000009a009a7308 */ /* 0x000f620000002400 */
[----:B----4-:R-:W-:Y:S02]  /*9770*/  FMNMX.FTZ R5, R163, R166, !PT ;  /* 0x000000a6a3057209 */ /* 0x010fe40007810000 */
[----:B0-----:R-:W-:-:S05]  /*9780*/  FMNMX.FTZ R163, R21, R162, !PT ;  /* 0x000000a215a37209 */ /* 0x001fca0007810000 */
[----:B------:R-:W0:Y:S01]  /*9790*/  MUFU.TANH R155, R155 ;  /* 0x0000009b009b7308 */ /* 0x000e220000002400 */
[C---:B------:R-:W-:Y:S01]  /*97a0*/  FADD.FTZ R162, -R5.reuse, R10 ;  /* 0x0000000a05a27221 */ /* 0x040fe20000010100 */
[----:B--2---:R-:W-:Y:S01]  /*97b0*/  FMNMX.FTZ R10, R152, R163, !PT ;  /* 0x000000a3980a7209 */ /* 0x004fe20007810000 */
[----:B------:R-:W-:Y:S02]  /*97c0*/  FMUL.FTZ R177, R5, UR10 ;  /* 0x0000000a05b17c20 */ /* 0x000fe40008410000 */
[----:B------:R-:W-:Y:S01]  /*97d0*/  FMUL.FTZ R166, R162, UR10 ;  /* 0x0000000aa2a67c20 */ /* 0x000fe20008410000 */
[----:B---3--:R-:W-:Y:S01]  /*97e0*/  FMNMX.FTZ R163, R153, R10, !PT ;  /* 0x0000000a99a37209 */ /* 0x008fe20007810000 */
[--C-:B------:R-:W-:Y:S01]  /*97f0*/  FFMA.FTZ R170, R6, UR10, -R177.reuse ;  /* 0x0000000a06aa7c23 */ /* 0x100fe200080108b1 */
[----:B------:R-:W2:Y:S01]  /*9800*/  MUFU.TANH R156, R156 ;  /* 0x0000009c009c7308 */ /* 0x000ea20000002400 */
[--C-:B------:R-:W-:Y:S01]  /*9810*/  FFMA.FTZ R15, R15, UR10, -R177.reuse ;  /* 0x0000000a0f0f7c23 */ /* 0x100fe200080108b1 */
[----:B-----5:R-:W-:Y:S01]  /*9820*/  FMNMX.FTZ R162, R154, R163, !PT ;  /* 0x000000a39aa27209 */ /* 0x020fe20007810000 */
[--C-:B------:R-:W-:Y:S01]  /*9830*/  FFMA.FTZ R174, R206, UR10, -R177.reuse ;  /* 0x0000000aceae7c23 */ /* 0x100fe200080108b1 */
[--C-:B------:R-:W-:Y:S01]  /*9840*/  FFMA.FTZ R171, R208, UR10, -R177.reuse ;  /* 0x0000000ad0ab7c23 */ /* 0x100fe200080108b1 */
[--C-:B------:R-:W-:Y:S01]  /*9850*/  FFMA.FTZ R168, R168, UR10, -R177.reuse ;  /* 0x0000000aa8a87c23 */ /* 0x100fe200080108b1 */
[--C-:B------:R-:W-:Y:S01]  /*9860*/  FFMA.FTZ R165, R165, UR10, -R177.reuse ;  /* 0x0000000aa5a57c23 */ /* 0x100fe200080108b1 */
[--C-:B------:R-:W-:Y:S01]  /*9870*/  FFMA.FTZ R178, R210, UR10, -R177.reuse ;  /* 0x0000000ad2b27c23 */ /* 0x100fe200080108b1 */
[----:B------:R-:W3:Y:S01]  /*9880*/  MUFU.TANH R157, R157 ;  /* 0x0000009d009d7308 */ /* 0x000ee20000002400 */
[----:B0-----:R-:W-:Y:S01]  /*9890*/  FMNMX.FTZ R163, R155, R162, !PT ;  /* 0x000000a29ba37209 */ /* 0x001fe20007810000 */
[----:B------:R-:W-:-:S06]  /*98a0*/  FFMA.FTZ R173, R173, UR10, -R177 ;  /* 0x0000000aadad7c23 */ /* 0x000fcc00080108b1 */
[----:B------:R-:W0:Y:S01]  /*98b0*/  MUFU.TANH R158, R158 ;  /* 0x0000009e009e7308 */ /* 0x000e220000002400 */
[----:B--2---:R-:W-:-:S07]  /*98c0*/  FMNMX.FTZ R162, R156, R163, !PT ;  /* 0x000000a39ca27209 */ /* 0x004fce0007810000 */
[----:B------:R-:W2:Y:S01]  /*98d0*/  MUFU.TANH R159, R159 ;  /* 0x0000009f009f7308 */ /* 0x000ea20000002400 */
[----:B---3--:R-:W-:-:S07]  /*98e0*/  FMNMX.FTZ R163, R157, R162, !PT ;  /* 0x000000a29da37209 */ /* 0x008fce0007810000 */
[----:B------:R-:W3:Y:S01]  /*98f0*/  MUFU.TANH R160, R160 ;  /* 0x000000a000a07308 */ /* 0x000ee20000002400 */
[----:B0-----:R-:W-:Y:S01]  /*9900*/  FMNMX.FTZ R6, R158, R163, !PT ;  /* 0x000000a39e067209 */ /* 0x001fe20007810000 */
[----:B------:R-:W-:-:S06]  /*9910*/  FFMA.FTZ R163, R205, UR10, -R177 ;  /* 0x0000000acda37c23 */ /* 0x000fcc00080108b1 */
[----:B------:R-:W0:Y:S01]  /*9920*/  MUFU.TANH R161, R161 ;  /* 0x000000a100a17308 */ /* 0x000e220000002400 */
[----:B--2---:R-:W-:-:S07]  /*9930*/  FMNMX.FTZ R167, R159, R6, !PT ;  /* 0x000000069fa77209 */ /* 0x004fce0007810000 */
[----:B------:R2:W4:Y:S01]  /*9940*/  MUFU.EX2 R10, R166 ;  /* 0x000000a6000a7308 */ /* 0x0005220000000800 */
[----:B---3--:R-:W-:Y:S01]  /*9950*/  FMNMX.FTZ R6, R160, R167, !PT ;  /* 0x000000a7a0067209 */ /* 0x008fe20007810000 */
[----:B------:R-:W-:-:S06]  /*9960*/  FFMA.FTZ R167, R209, UR10, -R177 ;  /* 0x0000000ad1a77c23 */ /* 0x000fcc00080108b1 */
[----:B------:R3:W-:Y:S01]  /*9970*/  MUFU.EX2 R162, R170 ;  /* 0x000000aa00a27308 */ /* 0x0007e20000000800 */
[----:B0-----:R-:W-:Y:S01]  /*9980*/  FMNMX.FTZ R6, R161, R6, !PT ;  /* 0x00000006a1067209 */ /* 0x001fe20007810000 */
[----:B--2---:R-:W-:-:S04]  /*9990*/  FFMA.FTZ R166, R207, UR10, -R177 ;  /* 0x0000000acfa67c23 */ /* 0x004fc800080108b1 */
[----:B------:R-:W0:Y:S02]  /*99a0*/  SHFL.BFLY PT, R175, R6, 0x2, 0x1f ;  /* 0x0c401f0006af7f89 */ /* 0x000e2400000e0000 */
[----:B------:R-:W2:Y:S01]  /*99b0*/  MUFU.EX2 R15, R15 ;  /* 0x0000000f000f7308 */ /* 0x000ea20000000800 */
[--C-:B---3--:R-:W-:Y:S01]  /*99c0*/  FFMA.FTZ R170, R211, UR10, -R177.reuse ;  /* 0x0000000ad3aa7c23 */ /* 0x108fe200080108b1 */
[-C--:B----4-:R-:W-:Y:S01]  /*99d0*/  FMUL.FTZ R24, R24, R10.reuse ;  /* 0x0000000a18187220 */ /* 0x090fe20000410000 */
        /* <DEDUP_REMOVED lines=19> */
[----:B0-----:R-:W-:Y:S01]  /*9b10*/  FMNMX.FTZ R179, R6, R175, !PT ;  /* 0x000000af06b37209 */ /* 0x001fe20007810000 */
[--C-:B------:R-:W-:Y:S01]  /*9b20*/  FFMA.FTZ R175, R169, UR10, -R177.reuse ;  /* 0x0000000aa9af7c23 */ /* 0x100fe200080108b1 */
[--C-:B------:R-:W-:Y:S01]  /*9b30*/  FFMA.FTZ R169, R172, UR10, -R177.reuse ;  /* 0x0000000aaca97c23 */ /* 0x100fe200080108b1 */
[--C-:B------:R-:W-:Y:S01]  /*9b40*/  FFMA.FTZ R172, R176, UR10, -R177.reuse ;  /* 0x0000000ab0ac7c23 */ /* 0x100fe200080108b1 */
[----:B------:R-:W-:Y:S01]  /*9b50*/  FFMA.FTZ R176, R164, UR10, -R177 ;  /* 0x0000000aa4b07c23 */ /* 0x000fe200080108b1 */
[----:B------:R-:W0:Y:S01]  /*9b60*/  SHFL.BFLY PT, R6, R179, 0x1, 0x1f ;  /* 0x0c201f00b3067f89 */ /* 0x000e2200000e0000 */
        /* <DEDUP_REMOVED lines=23> */
[----:B0-----:R-:W-:Y:S01]  /*9ce0*/  FMNMX.FTZ R6, R179, R6, !PT ;  /* 0x00000006b3067209 */ /* 0x001fe20007810000 */
        /* <DEDUP_REMOVED lines=10> */
[----:B------:R-:W-:Y:S01]  /*9d90*/  FFMA.FTZ R177, R153, UR10, -R164 ;  /* 0x0000000a99b17c23 */ /* 0x000fe200080108a4 */
[----:B------:R-:W-:-:S02]  /*9da0*/  IMAD.MOV R153, RZ, RZ, -R17 ;  /* 0x000000ffff997224 */ /* 0x000fc400078e0a11 */
[--C-:B------:R-:W-:Y:S01]  /*9db0*/  FFMA.FTZ R11, R11, UR10, -R164.reuse ;  /* 0x0000000a0b0b7c23 */ /* 0x100fe200080108a4 */
[--C-:B------:R-:W-:Y:S01]  /*9dc0*/  FFMA.FTZ R13, R13, UR10, -R164.reuse ;  /* 0x0000000a0d0d7c23 */ /* 0x100fe200080108a4 */
[----:B------:R-:W-:Y:S01]  /*9dd0*/  MUFU.EX2 R9, R9 ;  /* 0x0000000900097308 */ /* 0x000fe20000000800 */
[--C-:B------:R-:W-:Y:S01]  /*9de0*/  FFMA.FTZ R180, R14, UR10, -R164.reuse ;  /* 0x0000000a0eb47c23 */ /* 0x100fe200080108a4 */
[----:B------:R-:W-:Y:S01]  /*9df0*/  ISETP.NE.AND P2, PT, R2, R153, PT ;  /* 0x000000990200720c */ /* 0x000fe20003f45270 */
[--C-:B------:R-:W-:Y:S01]  /*9e00*/  FFMA.FTZ R14, R20, UR10, -R164.reuse ;  /* 0x0000000a140e7c23 */ /* 0x100fe200080108a4 */
[----:B------:R-:W-:Y:S02]  /*9e10*/  IMAD.U32 R153, RZ, RZ, UR23 ;  /* 0x00000017ff997e24 */ /* 0x000fe4000f8e00ff */
[--C-:B------:R-:W-:Y:S01]  /*9e20*/  FFMA.FTZ R21, R21, UR10, -R164.reuse ;  /* 0x0000000a15157c23 */ /* 0x100fe200080108a4 */
[--C-:B------:R-:W-:Y:S01]  /*9e30*/  FFMA.FTZ R20, R152, UR10, -R164.reuse ;  /* 0x0000000a98147c23 */ /* 0x100fe200080108a4 */
[--C-:B------:R-:W-:Y:S01]  /*9e40*/  FFMA.FTZ R179, R154, UR10, -R164.reuse ;  /* 0x0000000a9ab37c23 */ /* 0x100fe200080108a4 */
[----:B------:R-:W0:Y:S01]  /*9e50*/  MUFU.EX2 R12, R12 ;  /* 0x0000000c000c7308 */ /* 0x000e220000000800 */
[--C-:B------:R-:W-:Y:S01]  /*9e60*/  FFMA.FTZ R182, R155, UR10, -R164.reuse ;  /* 0x0000000a9bb67c23 */ /* 0x100fe200080108a4 */
[--C-:B------:R-:W-:Y:S01]  /*9e70*/  FFMA.FTZ R181, R158, UR10, -R164.reuse ;  /* 0x0000000a9eb57c23 */ /* 0x100fe200080108a4 */
[--C-:B------:R-:W-:Y:S01]  /*9e80*/  FFMA.FTZ R159, R159, UR10, -R164.reuse ;  /* 0x0000000a9f9f7c23 */ /* 0x100fe200080108a4 */
[----:B------:R-:W-:Y:S01]  /*9e90*/  FFMA.FTZ R160, R160, UR10, -R164 ;  /* 0x0000000aa0a07c23 */ /* 0x000fe200080108a4 */
[-C--:B------:R-:W-:Y:S01]  /*9ea0*/  FMUL.FTZ R109, R109, R10.reuse ;  /* 0x0000000a6d6d7220 */ /* 0x080fe20000410000 */
[-C--:B------:R-:W-:Y:S01]  /*9eb0*/  FMUL.FTZ R112, R112, R10.reuse ;  /* 0x0000000a70707220 */ /* 0x080fe20000410000 */
[----:B------:R-:W-:Y:S01]  /*9ec0*/  @!P2 IMAD R152, R153, 0x40, R16 ;  /* 0x000000409998a824 */ /* 0x000fe200078e0210 */
[----:B------:R-:W3:Y:S01]  /*9ed0*/  MUFU.EX2 R11, R11 ;  /* 0x0000000b000b7308 */ /* 0x000ee20000000800 */
[----:B--2---:R-:W-:Y:S01]  /*9ee0*/  FFMA.FTZ R153, R10, R3, R15 ;  /* 0x000000030a997223 */ /* 0x004fe2000001000f */
[----:B------:R-:W-:Y:S01]  /*9ef0*/  FFMA.FTZ R3, R156, UR10, -R164 ;  /* 0x0000000a9c037c23 */ /* 0x000fe200080108a4 */
[-C--:B------:R-:W-:Y:S01]  /*9f00*/  FMUL.FTZ R113, R113, R10.reuse ;  /* 0x0000000a71717220 */ /* 0x080fe20000410000 */
[-C--:B------:R-:W-:Y:S01]  /*9f10*/  FMUL.FTZ R116, R116, R10.reuse ;  /* 0x0000000a74747220 */ /* 0x080fe20000410000 */
[----:B------:R-:W-:Y:S01]  /*9f20*/  FADD.FTZ R156, R162, R153 ;  /* 0x00000099a29c7221 */ /* 0x000fe20000010000 */
[-C--:B------:R-:W-:Y:S01]  /*9f30*/  FMUL.FTZ R117, R117, R10.reuse ;  /* 0x0000000a75757220 */ /* 0x080fe20000410000 */
[----:B------:R-:W-:Y:S01]  /*9f40*/  FMUL.FTZ R120, R120, R10 ;  /* 0x0000000a78787220 */ /* 0x000fe20000410000 */
[----:B------:R-:W2:Y:S01]  /*9f50*/  MUFU.EX2 R13, R13 ;  /* 0x0000000d000d7308 */ /* 0x000ea20000000800 */
[----:B0-----:R-:W-:Y:S01]  /*9f60*/  FFMA.FTZ R154, R9, R4, R12 ;  /* 0x00000004099a7223 */ /* 0x001fe2000001000c */
[----:B------:R-:W-:Y:S01]  /*9f70*/  FADD.FTZ R153, R163, R156 ;  /* 0x0000009ca3997221 */ /* 0x000fe20000010000 */
[----:B------:R-:W-:Y:S01]  /*9f80*/  @!P2 LEA R156, R152, UR41, 0x2 ;  /* 0x00000029989cac11 */ /* 0x000fe2000f8e10ff */
[--C-:B------:R-:W-:Y:S01]  /*9f90*/  FFMA.FTZ R4, R157, UR10, -R164.reuse ;  /* 0x0000000a9d047c23 */ /* 0x100fe200080108a4 */
[----:B------:R-:W-:Y:S01]  /*9fa0*/  FFMA.FTZ R164, R161, UR10, -R164 ;  /* 0x0000000aa1a47c23 */ /* 0x000fe200080108a4 */
[----:B------:R-:W-:Y:S01]  /*9fb0*/  FADD.FTZ R153, R174, R153 ;  /* 0x00000099ae997221 */ /* 0x000fe20000010000 */
[-C--:B------:R-:W-:Y:S01]  /*9fc0*/  FMUL.FTZ R121, R121, R10.reuse ;  /* 0x0000000a79797220 */ /* 0x080fe20000410000 */
[----:B------:R-:W0:Y:S01]  /*9fd0*/  MUFU.EX2 R180, R180 ;  /* 0x000000b400b47308 */ /* 0x000e220000000800 */
[----:B---3--:R-:W-:Y:S01]  /*9fe0*/  FADD.FTZ R154, R11, R154 ;  /* 0x0000009a0b9a7221 */ /* 0x008fe20000010000 */
[----:B------:R-:W-:Y:S01]  /*9ff0*/  @!P2 STS [R156+0x28800], R10 ;  /* 0x0288000a9c00a388 */ /* 0x000fe20000000800 */
[-C--:B------:R-:W-:Y:S01]  /*a000*/  FMUL.FTZ R124, R124, R10.reuse ;  /* 0x0000000a7c7c7220 */ /* 0x080fe20000410000 */
[-C--:B------:R-:W-:Y:S01]  /*a010*/  FMUL.FTZ R125, R125, R10.reuse ;  /* 0x0000000a7d7d7220 */ /* 0x080fe20000410000 */
[-C--:B------:R-:W-:Y:S01]  /*a020*/  FMUL.FTZ R128, R128, R10.reuse ;  /* 0x0000000a80807220 */ /* 0x080fe20000410000 */
[----:B------:R3:W-:Y:S01]  /*a030*/  @!P2 STS [R156+0x28820], R9 ;  /* 0x028820099c00a388 */ /* 0x0007e20000000800 */
[-C--:B------:R-:W-:Y:S01]  /*a040*/  FMUL.FTZ R129, R129, R10.reuse ;  /* 0x0000000a81817220 */ /* 0x080fe20000410000 */
[----:B------:R-:W4:Y:S01]  /*a050*/  MUFU.EX2 R14, R14 ;  /* 0x0000000e000e7308 */ /* 0x000f220000000800 */
[----:B--2---:R-:W-:Y:S01]  /*a060*/  FADD.FTZ R155, R13, R154 ;  /* 0x0000009a0d9b7221 */ /* 0x004fe20000010000 */
[----:B------:R-:W-:Y:S01]  /*a070*/  FADD.FTZ R154, R166, R153 ;  /* 0x00000099a69a7221 */ /* 0x000fe20000010000 */
[-C--:B------:R-:W-:Y:S01]  /*a080*/  FMUL.FTZ R132, R132, R10.reuse ;  /* 0x0000000a84847220 */ /* 0x080fe20000410000 */
[-C--:B------:R-:W-:Y:S01]  /*a090*/  FMUL.FTZ R133, R133, R10.reuse ;  /* 0x0000000a85857220 */ /* 0x080fe20000410000 */
[-C--:B------:R-:W-:Y:S01]  /*a0a0*/  FMUL.FTZ R136, R136, R10.reuse ;  /* 0x0000000a88887220 */ /* 0x080fe20000410000 */
[----:B------:R-:W-:Y:S01]  /*a0b0*/  FADD.FTZ R154, R171, R154 ;  /* 0x0000009aab9a7221 */ /* 0x000fe20000010000 */
[----:B------:R-:W-:Y:S01]  /*a0c0*/  FMUL.FTZ R137, R137, R10 ;  /* 0x0000000a89897220 */ /* 0x000fe20000410000 */
[----:B------:R-:W2:Y:S01]  /*a0d0*/  MUFU.EX2 R21, R21 ;  /* 0x0000001500157308 */ /* 0x000ea20000000800 */
[----:B0-----:R-:W-:Y:S01]  /*a0e0*/  FADD.FTZ R155, R180, R155 ;  /* 0x0000009bb49b7221 */ /* 0x001fe20000010000 */
[----:B---3--:R-:W-:Y:S01]  /*a0f0*/  F2FP.F16.F32.PACK_AB R156, R171, R166 ;  /* 0x000000a6ab9c723e */ /* 0x008fe200000000ff */
[-C--:B------:R-:W-:Y:S01]  /*a100*/  FMUL.FTZ R140, R140, R10.reuse ;  /* 0x0000000a8c8c7220 */ /* 0x080fe20000410000 */
[-C--:B------:R-:W-:Y:S01]  /*a110*/  FMUL.FTZ R141, R141, R10.reuse ;  /* 0x0000000a8d8d7220 */ /* 0x080fe20000410000 */
[-C--:B------:R-:W-:Y:S01]  /*a120*/  FMUL.FTZ R144, R144, R10.reuse ;  /* 0x0000000a90907220 */ /* 0x080fe20000410000 */
[-C--:B------:R-:W-:Y:S01]  /*a130*/  FMUL.FTZ R145, R145, R10.reuse ;  /* 0x0000000a91917220 */ /* 0x080fe20000410000 */
[-C--:B------:R-:W-:Y:S01]  /*a140*/  FMUL.FTZ R148, R148, R10.reuse ;  /* 0x0000000a94947220 */ /* 0x080fe20000410000 */
[----:B------:R-:W0:Y:S01]  /*a150*/  MUFU.EX2 R20, R20 ;  /* 0x0000001400147308 */ /* 0x000e220000000800 */
[----:B----4-:R-:W-:Y:S01]  /*a160*/  FADD.FTZ R152, R14, R155 ;  /* 0x0000009b0e987221 */ /* 0x010fe20000010000 */
[----:B------:R-:W-:Y:S01]  /*a170*/  FADD.FTZ R155, R167, R154 ;  /* 0x0000009aa79b7221 */ /* 0x000fe20000010000 */
[----:B------:R-:W-:Y:S01]  /*a180*/  FMUL.FTZ R149, R149, R10 ;  /* 0x0000000a95957220 */ /* 0x000fe20000410000 */
[-C--:B------:R-:W-:Y:S01]  /*a190*/  FMUL.FTZ R26, R26, R9.reuse ;  /* 0x000000091a1a7220 */ /* 0x080fe20000410000 */
[-C--:B------:R-:W-:Y:S01]  /*a1a0*/  FMUL.FTZ R27, R27, R9.reuse ;  /* 0x000000091b1b7220 */ /* 0x080fe20000410000 */
[----:B------:R-:W-:Y:S01]  /*a1b0*/  FADD.FTZ R155, R170, R155 ;  /* 0x0000009baa9b7221 */ /* 0x000fe20000010000 */
[----:B------:R-:W-:Y:S01]  /*a1c0*/  FMUL.FTZ R30, R30, R9 ;  /* 0x000000091e1e7220 */ /* 0x000fe20000410000 */
[----:B------:R-:W3:Y:S01]  /*a1d0*/  MUFU.EX2 R177, R177 ;  /* 0x000000b100b17308 */ /* 0x000ee20000000800 */
[----:B--2---:R-:W-:Y:S01]  /*a1e0*/  FADD.FTZ R153, R21, R152 ;  /* 0x0000009815997221 */ /* 0x004fe20000010000 */
[----:B------:R-:W-:Y:S01]  /*a1f0*/  F2FP.F16.F32.PACK_AB R152, R162, R15 ;  /* 0x0000000fa298723e */ /* 0x000fe200000000ff */
[-C--:B------:R-:W-:Y:S01]  /*a200*/  FMUL.FTZ R31, R31, R9.reuse ;  /* 0x000000091f1f7220 */ /* 0x080fe20000410000 */
[----:B------:R-:W-:Y:S01]  /*a210*/  F2FP.F16.F32.PACK_AB R157, R21, R14 ;  /* 0x0000000e159d723e */ /* 0x000fe200000000ff */
[-C--:B------:R-:W-:Y:S01]  /*a220*/  FMUL.FTZ R34, R34, R9.reuse ;  /* 0x0000000922227220 */ /* 0x080fe20000410000 */
[-C--:B------:R-:W-:Y:S01]  /*a230*/  FMUL.FTZ R35, R35, R9.reuse ;  /* 0x0000000923237220 */ /* 0x080fe20000410000 */
[-C--:B------:R-:W-:Y:S01]  /*a240*/  FMUL.FTZ R38, R38, R9.reuse ;  /* 0x0000000926267220 */ /* 0x080fe20000410000 */
[----:B------:R-:W2:Y:S01]  /*a250*/  MUFU.EX2 R179, R179 ;  /* 0x000000b300b37308 */ /* 0x000ea20000000800 */
[----:B0-----:R-:W-:Y:S01]  /*a260*/  FADD.FTZ R154, R20, R153 ;  /* 0x00000099149a7221 */ /* 0x001fe20000010000 */
[----:B------:R-:W-:Y:S01]  /*a270*/  F2FP.F16.F32.PACK_AB R153, R11, R12 ;  /* 0x0000000c0b99723e */ /* 0x000fe200000000ff */
[-C--:B------:R-:W-:Y:S01]  /*a280*/  FMUL.FTZ R39, R39, R9.reuse ;  /* 0x0000000927277220 */ /* 0x080fe20000410000 */
[-C--:B------:R-:W-:Y:S01]  /*a290*/  FMUL.FTZ R42, R42, R9.reuse ;  /* 0x000000092a2a7220 */ /* 0x080fe20000410000 */
[-C--:B------:R-:W-:Y:S01]  /*a2a0*/  FMUL.FTZ R43, R43, R9.reuse ;  /* 0x000000092b2b7220 */ /* 0x080fe20000410000 */
[-C--:B------:R-:W-:Y:S01]  /*a2b0*/  FMUL.FTZ R46, R46, R9.reuse ;  /* 0x000000092e2e7220 */ /* 0x080fe20000410000 */
[----:B------:R-:W-:Y:S01]  /*a2c0*/  FMUL.FTZ R47, R47, R9 ;  /* 0x000000092f2f7220 */ /* 0x000fe20000410000 */
[----:B------:R-:W0:Y:S01]  /*a2d0*/  MUFU.EX2 R182, R182 ;  /* 0x000000b600b67308 */ /* 0x000e220000000800 */
[----:B---3--:R-:W-:Y:S01]  /*a2e0*/  FADD.FTZ R158, R177, R154 ;  /* 0x0000009ab19e7221 */ /* 0x008fe20000010000 */
[----:B------:R-:W-:Y:S01]  /*a2f0*/  F2FP.F16.F32.PACK_AB R154, R174, R163 ;  /* 0x000000a3ae9a723e */ /* 0x000fe200000000ff */
[-C--:B------:R-:W-:Y:S01]  /*a300*/  FMUL.FTZ R50, R50, R9.reuse ;  /* 0x0000000932327220 */ /* 0x080fe20000410000 */
[-C--:B------:R-:W-:Y:S01]  /*a310*/  FMUL.FTZ R51, R51, R9.reuse ;  /* 0x0000000933337220 */ /* 0x080fe20000410000 */
[-C--:B------:R-:W-:Y:S01]  /*a320*/  FMUL.FTZ R54, R54, R9.reuse ;  /* 0x0000000936367220 */ /* 0x080fe20000410000 */
[-C--:B------:R-:W-:Y:S01]  /*a330*/  FMUL.FTZ R55, R55, R9.reuse ;  /* 0x0000000937377220 */ /* 0x080fe20000410000 */
[----:B------:R-:W-:Y:S01]  /*a340*/  FMUL.FTZ R58, R58, R9 ;  /* 0x000000093a3a7220 */ /* 0x000fe20000410000 */
[----:B------:R-:W3:Y:S01]  /*a350*/  MUFU.EX2 R168, R168 ;  /* 0x000000a800a87308 */ /* 0x000ee20000000800 */
[----:B--2---:R-:W-:Y:S01]  /*a360*/  FADD.FTZ R15, R179, R158 ;  /* 0x0000009eb30f7221 */ /* 0x004fe20000010000 */
[----:B------:R-:W-:Y:S01]  /*a370*/  F2FP.F16.F32.PACK_AB R158, R170, R167 ;  /* 0x000000a7aa9e723e */ /* 0x000fe200000000ff */
[-C--:B------:R-:W-:Y:S01]  /*a380*/  FMUL.FTZ R59, R59, R9.reuse ;  /* 0x000000093b3b7220 */ /* 0x080fe20000410000 */
[-C--:B------:R-:W-:Y:S01]  /*a390*/  FMUL.FTZ R62, R62, R9.reuse ;  /* 0x000000093e3e7220 */ /* 0x080fe20000410000 */
[-C--:B------:R-:W-:Y:S01]  /*a3a0*/  FMUL.FTZ R63, R63, R9.reuse ;  /* 0x000000093f3f7220 */ /* 0x080fe20000410000 */
[-C--:B------:R-:W-:Y:S01]  /*a3b0*/  FMUL.FTZ R66, R66, R9.reuse ;  /* 0x0000000942427220 */ /* 0x080fe20000410000 */
[----:B------:R-:W-:Y:S01]  /*a3c0*/  FMUL.FTZ R67, R67, R9 ;  /* 0x0000000943437220 */ /* 0x000fe20000410000 */
[----:B------:R-:W2:Y:S01]  /*a3d0*/  MUFU.EX2 R3, R3 ;  /* 0x0000000300037308 */ /* 0x000ea20000000800 */
[C---:B0-----:R-:W-:Y:S01]  /*a3e0*/  FADD.FTZ R12, R182.reuse, R15 ;  /* 0x0000000fb60c7221 */ /* 0x041fe20000010000 */
        /* <DEDUP_REMOVED lines=9> */
[----:B------:R-:W-:Y:S01]  /*a480*/  BAR.SYNC.DEFER_BLOCKING 0xf, 0x100 ;  /* 0x03c4000000007b1d */ /* 0x000fe20000010000 */
[-C--:B------:R-:W-:Y:S01]  /*a490*/  FMUL.FTZ R79, R79, R9.reuse ;  /* 0x000000094f4f7220 */ /* 0x080fe20000410000 */
[-C--:B------:R-:W-:Y:S01]  /*a4a0*/  FMUL.FTZ R82, R82, R9.reuse ;  /* 0x0000000952527220 */ /* 0x080fe20000410000 */
[-C--:B------:R-:W-:Y:S01]  /*a4b0*/  FMUL.FTZ R83, R83, R9.reuse ;  /* 0x0000000953537220 */ /* 0x080fe20000410000 */
[-C--:B------:R-:W-:Y:S01]  /*a4c0*/  FMUL.FTZ R86, R86, R9.reuse ;  /* 0x0000000956567220 */ /* 0x080fe20000410000 */
[-C--:B------:R-:W-:Y:S01]  /*a4d0*/  FMUL.FTZ R87, R87, R9.reuse ;  /* 0x0000000957577220 */ /* 0x080fe20000410000 */
[----:B------:R-:W3:Y:S01]  /*a4e0*/  MUFU.EX2 R165, R165 ;  /* 0x000000a500a57308 */ /* 0x000ee20000000800 */
        /* <DEDUP_REMOVED lines=17> */
[----:B------:R3:W-:Y:S01]  /*a600*/  STSM.16.M88.4 [R18+0x26800], R152 ;  /* 0x0268009812007844 */ /* 0x0007e20000000200 */
[-C--:B------:R-:W-:Y:S01]  /*a610*/  FMUL.FTZ R114, R114, R9.reuse ;  /* 0x0000000972727220 */ /* 0x080fe20000410000 */
[-C--:B------:R-:W-:Y:S01]  /*a620*/  FMUL.FTZ R115, R115, R9.reuse ;  /* 0x0000000973737220 */ /* 0x080fe20000410000 */
[-C--:B------:R-:W-:Y:S01]  /*a630*/  FMUL.FTZ R118, R118, R9.reuse ;  /* 0x0000000976767220 */ /* 0x080fe20000410000 */
[-C--:B------:R-:W-:Y:S01]  /*a640*/  FMUL.FTZ R119, R119, R9.reuse ;  /* 0x0000000977777220 */ /* 0x080fe20000410000 */
[-C--:B------:R-:W-:Y:S01]  /*a650*/  FMUL.FTZ R122, R122, R9.reuse ;  /* 0x000000097a7a7220 */ /* 0x080fe20000410000 */
[----:B------:R-:W4:Y:S01]  /*a660*/  MUFU.EX2 R169, R169 ;  /* 0x000000a900a97308 */ /* 0x000f220000000800 */
        /* <DEDUP_REMOVED lines=16> */
[----:B----4-:R-:W-:Y:S01]  /*a770*/  FADD.FTZ R13, R169, R14 ;  /* 0x0000000ea90d7221 */ /* 0x010fe20000010000 */
[-C--:B------:R-:W-:Y:S01]  /*a780*/  FMUL.FTZ R146, R146, R9.reuse ;  /* 0x0000000992927220 */ /* 0x080fe20000410000 */
[-C--:B------:R-:W-:Y:S01]  /*a790*/  FMUL.FTZ R147, R147, R9.reuse ;  /* 0x0000000993937220 */ /* 0x080fe20000410000 */
[-C--:B------:R-:W-:Y:S01]  /*a7a0*/  FMUL.FTZ R150, R150, R9.reuse ;  /* 0x0000000996967220 */ /* 0x080fe20000410000 */
[----:B------:R-:W-:-:S03]  /*a7b0*/  FMUL.FTZ R151, R151, R9 ;  /* 0x0000000997977220 */ /* 0x000fc60000410000 */
[----:B------:R-:W4:Y:S01]  /*a7c0*/  MUFU.EX2 R173, R173 ;  /* 0x000000ad00ad7308 */ /* 0x000f220000000800 */
[----:B--2---:R-:W-:Y:S01]  /*a7d0*/  FADD.FTZ R15, R181, R162 ;  /* 0x000000a2b50f7221 */ /* 0x004fe20000010000 */
[----:B------:R-:W-:-:S06]  /*a7e0*/  F2FP.F16.F32.PACK_AB R162, R178, R165 ;  /* 0x000000a5b2a2723e */ /* 0x000fcc00000000ff */
[----:B------:R-:W2:Y:S01]  /*a7f0*/  MUFU.EX2 R176, R176 ;  /* 0x000000b000b07308 */ /* 0x000ea20000000800 */
[----:B0-----:R-:W-:-:S07]  /*a800*/  FADD.FTZ R14, R172, R13 ;  /* 0x0000000dac0e7221 */ /* 0x001fce0000010000 */
[----:B------:R0:W5:Y:S01]  /*a810*/  MUFU.EX2 R206, R159 ;  /* 0x0000009f00ce7308 */ /* 0x0001620000000800 */
[----:B----4-:R-:W-:-:S07]  /*a820*/  FADD.FTZ R3, R173, R14 ;  /* 0x0000000ead037221 */ /* 0x010fce0000010000 */
[----:B------:R4:W1:Y:S01]  /*a830*/  MUFU.EX2 R11, R160 ;  /* 0x000000a0000b7308 */ /* 0x0008620000000800 */
[----:B0-----:R-:W-:Y:S01]  /*a840*/  F2FP.F16.F32.PACK_AB R159, R177, R20 ;  /* 0x00000014b19f723e */ /* 0x001fe200000000ff */
[C---:B--2---:R-:W-:Y:S01]  /*a850*/  FADD.FTZ R3, R176.reuse, R3 ;  /* 0x00000003b0037221 */ /* 0x044fe20000010000 */
[----:B------:R-:W-:-:S03]  /*a860*/  F2FP.F16.F32.PACK_AB R166, R176, R173 ;  /* 0x000000adb0a6723e */ /* 0x000fc600000000ff */
[----:B------:R3:W-:Y:S02]  /*a870*/  STSM.16.M88.4 [R23], R156 ;  /* 0x0000009c17007844 */ /* 0x0007e40000000200 */
[----:B------:R0:W2:Y:S01]  /*a880*/  MUFU.EX2 R12, R164 ;  /* 0x000000a4000c7308 */ /* 0x0000a20000000800 */
[----:B----4-:R-:W-:Y:S01]  /*a890*/  F2FP.F16.F32.PACK_AB R160, R175, R168 ;  /* 0x000000a8afa0723e */ /* 0x010fe200000000ff */
[C---:B-----5:R-:W-:Y:S01]  /*a8a0*/  FADD.FTZ R20, R206.reuse, R15 ;  /* 0x0000000fce147221 */ /* 0x060fe20000010000 */
[----:B------:R-:W-:-:S03]  /*a8b0*/  F2FP.F16.F32.PACK_AB R165, R206, R181 ;  /* 0x000000b5cea5723e */ /* 0x000fc600000000ff */
[----:B------:R3:W-:Y:S01]  /*a8c0*/  STSM.16.M88.4 [R19], R160 ;  /* 0x000000a013007844 */ /* 0x0007e20000000200 */
[----:B0-----:R-:W-:Y:S01]  /*a8d0*/  F2FP.F16.F32.PACK_AB R164, R172, R169 ;  /* 0x000000a9aca4723e */ /* 0x001fe200000000ff */
[----:B-1----:R-:W-:Y:S01]  /*a8e0*/  FADD.FTZ R13, R11, R20 ;  /* 0x000000140b0d7221 */ /* 0x002fe20000010000 */
[----:B--2---:R-:W-:-:S03]  /*a8f0*/  F2FP.F16.F32.PACK_AB R167, R12, R11 ;  /* 0x0000000b0ca7723e */ /* 0x004fc600000000ff */
[----:B------:R-:W-:Y:S02]  /*a900*/  FADD.FTZ R4, R12, R13 ;  /* 0x0000000d0c047221 */ /* 0x000fe40000010000 */
[----:B------:R3:W-:Y:S01]  /*a910*/  STSM.16.M88.4 [R22], R164 ;  /* 0x000000a416007844 */ /* 0x0007e20000000200 */
[----:B------:R-:W-:Y:S05]  /*a920*/  @!P0 BRA `(.L_x_5543) ;  /* 0x0000000000048947 */ /* 0x000fea0003800000 */
[----:B------:R-:W-:Y:S01]  /*a930*/  BPT.TRAP 0x1 ;  /* 0x000000040000795c */ /* 0x000fe20000300000 */
.L_x_5543:
[----:B------:R0:W1:Y:S01]  /*a940*/  SYNCS.PHASECHK.TRANS64.TRYWAIT P2, [UR22+0x28c50], R7 ;  /* 0x028c5007ff0075a7 */ /* 0x0000620008040156 */
[----:B------:R-:W-:Y:S05]  /*a950*/  @!P0 BRA `(.L_x_5544) ;  /* 0x0000000000048947 */ /* 0x000fea0003800000 */
[----:B------:R-:W-:Y:S01]  /*a960*/  BPT.TRAP 0x1 ;  /* 0x000000040000795c */ /* 0x000fe20000300000 */
.L_x_5544:
[----:B-1----:R-:W-:Y:S05]  /*a970*/  @P2 BRA `(.L_x_5545) ;  /* 0x0000000000082947 */ /* 0x002fea0003800000 */
[----:B------:R-:W1:Y:S02]  /*a980*/  SYNCS.PHASECHK.TRANS64.TRYWAIT P2, [UR22+0x28c50], R7 ;  /* 0x028c5007ff0075a7 */ /* 0x000e640008040156 */
[----:B-1----:R-:W-:Y:S05]  /*a990*/  @!P2 BRA `(.L_x_5546) ;  /* 0x000000c000fca947 */ /* 0x002fea0003800000 */
.L_x_5545:
        /* <DEDUP_REMOVED lines=34> */
.L_x_5547:
[----:B------:R-:W-:Y:S01]  /*abc0*/  UIADD3 UR22, UR22, 0x28c60, URZ ;  /* 0x00028c6016167890 */ /* 0x000fe2000fffe03f */
[----:B------:R-:W-:Y:S01]  /*abd0*/  IMAD.MOV.U32 R9, RZ, RZ, R6 ;  /* 0x000000ffff097224 */ /* 0x000fe200078e0006 */
[----:B------:R-:W-:Y:S01]  /*abe0*/  UMOV UR23, UR38 ;  /* 0x0000002600177c82 */ /* 0x000fe20008000000 */
[----:B-1----:R-:W-:Y:S01]  /*abf0*/  IMAD.MOV.U32 R10, RZ, RZ, R5 ;  /* 0x000000ffff0a7224 */ /* 0x002fe200078e0005 */
[----:B------:R-:W-:-:S09]  /*ac00*/  UPRMT UR22, UR40, 0x654, UR22 ;  /* 0x0000065428167896 */ /* 0x000fd20008000016 */
[----:B------:R-:W-:Y:S01]  /*ac10*/  SYNCS.ARRIVE.TRANS64.RED.A1T0 RZ, [UR22], RZ ;  /* 0x000000ffffff79a7 */ /* 0x000fe20008100416 */
[----:B------:R-:W-:Y:S05]  /*ac20*/  @P1 BRA `(.L_x_5548) ;  /* 0xffffffe000d81947 */ /* 0x000fea000383ffff */
.L_x_5537:
        /* <DEDUP_REMOVED lines=9> */
[----:B------:R-:W-:-:S05]  /*acc0*/  ULDC UR25, c[0x0][0x9e0] ;  /* 0x0002780000197ab9 */ /* 0x000fca0000000800 */
.L_x_5568:
[----:B------:R-:W-:-:S04]  /*acd0*/  UIADD3 UR38, UR26, 0x1, URZ ;  /* 0x000000011a267890 */ /* 0x000fc8000fffe03f */
[----:B------:R-:W-:-:S04]  /*ace0*/  UISETP.NE.AND UP0, UPT, UR38, 0x2, UPT ;  /* 0x000000022600788c */ /* 0x000fc8000bf05270 */
[----:B------:R-:W-:Y:S02]  /*acf0*/  USEL UR6, URZ, 0x1, UP0 ;  /* 0x000000013f067887 */ /* 0x000fe40008000000 */
[----:B------:R-:W-:Y:S02]  /*ad00*/  USEL UR38, UR38, URZ, UP0 ;  /* 0x0000003f26267287 */ /* 0x000fe40008000000 */
[----:B------:R-:W-:Y:S01]  /*ad10*/  ULOP3.LUT UR37, UR37, UR6, URZ, 0x3c, !UPT ;  /* 0x0000000625257292 */ /* 0x000fe2000f8e3c3f */
[----:B------:R-:W-:Y:S11]  /*ad20*/  @!P0 BRA `(.L_x_5550) ;  /* 0x0000000000048947 */ /* 0x000ff60003800000 */
[----:B------:R-:W-:Y:S01]  /*ad30*/  BPT.TRAP 0x1 ;  /* 0x000000040000795c */ /* 0x000fe20000300000 */
.L_x_5550:
[----:B------:R-:W-:Y:S01]  /*ad40*/  ULEA UR20, UR38, UR41, 0x3 ;  /* 0x0000002926147291 */ /* 0x000fe2000f8e183f */
[----:B012---:R-:W-:-:S04]  /*ad50*/  MOV R7, UR37 ;  /* 0x0000002500077c02 */ /* 0x007fc80008000f00 */
[----:B------:R-:W-:-:S04]  /*ad60*/  SHF.L.U32 R7, R7, 0x1f, RZ ;  /* 0x0000001f07077819 */ /* 0x000fc800000006ff */
[----:B------:R0:W1:Y:S01]  /*ad70*/  SYNCS.PHASECHK.TRANS64.TRYWAIT P1, [UR20+0x28c30], R7 ;  /* 0x028c3007ff0075a7 */ /* 0x0000620008020154 */
[----:B------:R-:W-:Y:S05]  /*ad80*/  @!P0 BRA `(.L_x_5551) ;  /* 0x0000000000048947 */ /* 0x000fea0003800000 */
[----:B------:R-:W-:Y:S01]  /*ad90*/  BPT.TRAP 0x1 ;  /* 0x000000040000795c */ /* 0x000fe20000300000 */
.L_x_5551:
[----:B-1----:R-:W-:Y:S05]  /*ada0*/  @P1 BRA `(.L_x_5552) ;  /* 0x0000000000081947 */ /* 0x002fea0003800000 */
[----:B------:R-:W1:Y:S02]  /*adb0*/  SYNCS.PHASECHK.TRANS64.TRYWAIT P1, [UR20+0x28c30], R7 ;  /* 0x028c3007ff0075a7 */ /* 0x000e640008020154 */
[----:B-1----:R-:W-:Y:S05]  /*adc0*/  @!P1 BRA `(.L_x_5553) ;  /* 0x000000c000089947 */ /* 0x002fea0003800000 */
.L_x_5552:
[----:B------:R-:W-:Y:S01]  /*add0*/  R2UR UR18, R0 ;  /* 0x00000000001272ca */ /* 0x000fe200000e0000 */
[----:B---3--:R-:W-:Y:S01]  /*ade0*/  WARPGROUP.ARRIVE ;  /* 0x00000000000079c5 */ /* 0x008fe20000000000 */
        /* <DEDUP_REMOVED lines=21> */
.L_x_5554:
        /* <DEDUP_REMOVED lines=17> */
[----:B-1----:R-:W-:Y:S01]  /*b050*/  FMUL.FTZ R6, R154, UR24 ;  /* 0x000000189a067c20 */ /* 0x002fe20008410000 */
        /* <DEDUP_REMOVED lines=37> */
[--C-:B-1----:R-:W-:Y:S02]  /*b2b0*/  IMAD.IADD R179, R181, 0x1, R162.reuse ;  /* 0x00000001b5b37824 */ /* 0x102fe400078e02a2 */
        /* <DEDUP_REMOVED lines=32> */
[----:B------:R-:W-:Y:S01]  /*b4c0*/  IMAD.U32 R11, RZ, RZ, UR50 ;  /* 0x00000032ff0b7e24 */ /* 0x000fe2000f8e00ff */
[----:B------:R-:W-:Y:S04]  /*b4d0*/  BSSY B0, `(.L_x_5556) ;  /* 0x0000011000007945 */ /* 0x000fe80003800000 */
[----:B------:R-:W-:-:S04]  /*b4e0*/  IADD3 R162, -R11, UR48, R162 ;  /* 0x000000300ba27c10 */ /* 0x000fc8000fffe1a2 */
        /* <DEDUP_REMOVED lines=10> */
.L_x_5557:
[----:B------:R-:W-:-:S05]  /*b590*/  IMAD.U32 R164, RZ, RZ, UR22 ;  /* 0x00000016ffa47e24 */ /* 0x000fca000f8e00ff */
[----:B------:R-:W-:-:S13]  /*b5a0*/  ISETP.NE.AND P1, PT, R164, 0x1, PT ;  /* 0x00000001a400780c */ /* 0x000fda0003f25270 */
[----:B------:R-:W1:Y:S02]  /*b5b0*/  @P1 LDC.64 R10, c[0x0][0x9e8] ;  /* 0x00027a00ff0a1b82 */ /* 0x000e640000000a00 */
[----:B-1----:R-:W-:-:S05]  /*b5c0*/  @P1 IMAD.HI.U32 R10, R162, R10, RZ ;  /* 0x0000000aa20a1227 */ /* 0x002fca00078e00ff */
[----:B------:R-:W-:-:S07]  /*b5d0*/  @P1 SHF.R.U32.HI R162, RZ, R11, R10 ;  /* 0x0000000bffa21219 */ /* 0x000fce000001160a */
.L_x_5558:
[----:B------:R-:W-:Y:S05]  /*b5e0*/  BSYNC B0 ;  /* 0x0000000000007941 */ /* 0x000fea0003800000 */
.L_x_5556:
[----:B------:R-:W-:-:S04]  /*b5f0*/  IMAD R11, R162, R164, -R177 ;  /* 0x000000a4a20b7224 */ /* 0x000fc800078e0ab1 */
[----:B------:R-:W-:-:S05]  /*b600*/  IMAD.IADD R11, R11, 0x1, -R2 ;  /* 0x000000010b0b7824 */ /* 0x000fca00078e0a02 */
[----:B------:R-:W-:Y:S02]  /*b610*/  VIADDMNMX R179, R11, R164, R179, PT ;  /* 0x000000a40bb37246 */ /* 0x000fe400038001b3 */
[----:B------:R-:W-:-:S07]  /*b620*/  VIMNMX R180, R180, R11, !PT ;  /* 0x0000000bb4b47248 */ /* 0x000fce0007fe0100 */
.L_x_5555:
        /* <DEDUP_REMOVED lines=68> */
.L_x_5561:
[----:B------:R-:W-:-:S05]  /*ba70*/  IMAD.U32 R182, RZ, RZ, UR22 ;  /* 0x00000016ffb67e24 */ /* 0x000fca000f8e00ff */
[----:B------:R-:W-:-:S13]  /*ba80*/  ISETP.NE.AND P2, PT, R182, 0x1, PT ;  /* 0x00000001b600780c */ /* 0x000fda0003f45270 */
[----:B------:R-:W0:Y:S02]  /*ba90*/  @P2 LDC.64 R10, c[0x0][0x9e8] ;  /* 0x00027a00ff0a2b82 */ /* 0x000e240000000a00 */
[----:B0-----:R-:W-:-:S05]  /*baa0*/  @P2 IMAD.HI.U32 R10, R5, R10, RZ ;  /* 0x0000000a050a2227 */ /* 0x001fca00078e00ff */
[----:B------:R-:W-:-:S07]  /*bab0*/  @P2 SHF.R.U32.HI R5, RZ, R11, R10 ;  /* 0x0000000bff052219 */ /* 0x000fce000001160a */
.L_x_5562:
[----:B------:R-:W-:Y:S05]  /*bac0*/  BSYNC B0 ;  /* 0x0000000000007941 */ /* 0x000fea0003800000 */
.L_x_5560:
[----:B------:R-:W-:-:S04]  /*bad0*/  IMAD R5, R5, R182, -R177 ;  /* 0x000000b605057224 */ /* 0x000fc800078e0ab1 */
[----:B------:R-:W-:-:S05]  /*bae0*/  IMAD.IADD R5, R5, 0x1, -R2 ;  /* 0x0000000105057824 */ /* 0x000fca00078e0a02 */
[----:B------:R-:W-:Y:S02]  /*baf0*/  VIADDMNMX R179, R5, R182, R179, PT ;  /* 0x000000b605b37246 */ /* 0x000fe400038001b3 */
[----:B------:R-:W-:-:S07]  /*bb00*/  VIMNMX R180, R180, R5, !PT ;  /* 0x00000005b4b47248 */ /* 0x000fce0007fe0100 */
.L_x_5559:
[----:B------:R-:W-:Y:S01]  /*bb10*/  FMNMX.FTZ R5, R178, R9, !PT ;  /* 0x00000009b2057209 */ /* 0x000fe20007810000 */
[----:B------:R-:W-:Y:S01]  /*bb20*/  UMOV UR10, UR21 ;  /* 0x00000015000a7c82 */ /* 0x000fe20008000000 */
[----:B------:R-:W-:Y:S02]  /*bb30*/  ISETP.GT.AND P3, PT, R180, RZ, P1 ;  /* 0x000000ffb400720c */ /* 0x000fe40000f64270 */
        /* <DEDUP_REMOVED lines=56> */
[----:B------:R-:W-:Y:S02]  /*bec0*/  IADD3 R183, -R17, RZ, RZ ;  /* 0x000000ff11b77210 */ /* 0x000fe40007ffe1ff */
[----:B0-----:R-:W-:Y:S02]  /*bed0*/  FMNMX.FTZ R5, R11, R182, !PT ;  /* 0x000000b60b057209 */ /* 0x001fe40007810000 */
[----:B------:R-:W-:Y:S02]  /*bee0*/  FSEL R11, R6, -INF , !P3 ;  /* 0xff800000060b7808 */ /* 0x000fe40005800000 */
[----:B------:R-:W-:Y:S02]  /*bef0*/  ISETP.GT.AND P3, PT, R180, 0x20, P1 ;  /* 0x00000020b400780c */ /* 0x000fe40000f64270 */
[----:B------:R-:W-:-:S02]  /*bf00*/  FMNMX.FTZ R6, R11, R12, !PT ;  /* 0x0000000c0b067209 */ /* 0x000fc40007810000 */
[----:B------:R-:W-:Y:S02]  /*bf10*/  ISETP.LT.OR P3, PT, R179, 0x21, P3 ;  /* 0x00000021b300780c */ /* 0x000fe40001f61670 */
[----:B------:R-:W-:Y:S02]  /*bf20*/  FMNMX.FTZ R177, R13, R6, !PT ;  /* 0x000000060db17209 */ /* 0x000fe40007810000 */
[----:B------:R-:W-:Y:S02]  /*bf30*/  FSEL R154, R154, -INF , !P3 ;  /* 0xff8000009a9a7808 */ /* 0x000fe40005800000 */
[----:B------:R-:W-:Y:S02]  /*bf40*/  FMNMX.FTZ R6, R14, R177, !PT ;  /* 0x000000b10e067209 */ /* 0x000fe40007810000 */
[----:B------:R-:W-:Y:S02]  /*bf50*/  FSETP.NEU.FTZ.AND P3, PT, R5, -INF , PT ;  /* 0xff8000000500780b */ /* 0x000fe40003f7d000 */
[----:B------:R-:W-:-:S02]  /*bf60*/  FMNMX.FTZ R6, R15, R6, !PT ;  /* 0x000000060f067209 */ /* 0x000fc40007810000 */
[----:B------:R-:W-:Y:S02]  /*bf70*/  ISETP.GT.AND P1, PT, R180, 0x39, P1 ;  /* 0x00000039b400780c */ /* 0x000fe40000f24270 */
[----:B------:R-:W-:Y:S01]  /*bf80*/  FMNMX.FTZ R177, R21, R6, !PT ;  /* 0x0000000615b17209 */ /* 0x000fe20007810000 */
[----:B------:R-:W-:Y:S01]  /*bf90*/  FMUL.FTZ R6, R5, UR10 ;  /* 0x0000000a05067c20 */ /* 0x000fe20008410000 */
[----:B------:R-:W-:Y:S02]  /*bfa0*/  ISETP.LT.OR P1, PT, R179, 0x3a, P1 ;  /* 0x0000003ab300780c */ /* 0x000fe40000f21670 */
[----:B------:R-:W-:Y:S02]  /*bfb0*/  FMNMX.FTZ R181, R20, R177, !PT ;  /* 0x000000b114b57209 */ /* 0x000fe40007810000 */
[----:B------:R-:W-:Y:S02]  /*bfc0*/  FSEL R177, R6, RZ, P3 ;  /* 0x000000ff06b17208 */ /* 0x000fe40001800000 */
[----:B------:R-:W-:-:S02]  /*bfd0*/  FMNMX.FTZ R6, R152, R181, !PT ;  /* 0x000000b598067209 */ /* 0x000fc40007810000 */
[----:B------:R-:W-:Y:S01]  /*bfe0*/  FSEL R179, R161, -INF , !P1 ;  /* 0xff800000a1b37808 */ /* 0x000fe20004800000 */
[--C-:B------:R-:W-:Y:S01]  /*bff0*/  FFMA.FTZ R180, R162, UR10, -R177.reuse ;  /* 0x0000000aa2b47c23 */ /* 0x100fe200080108b1 */
[----:B------:R-:W-:Y:S01]  /*c000*/  FMNMX.FTZ R181, R153, R6, !PT ;  /* 0x0000000699b57209 */ /* 0x000fe20007810000 */
[--C-:B------:R-:W-:Y:S01]  /*c010*/  FFMA.FTZ R10, R178, UR10, -R177.reuse ;  /* 0x0000000ab20a7c23 */ /* 0x100fe200080108b1 */
[----:B------:R-:W-:Y:S02]  /*c020*/  FSEL R162, R157, -INF , !P6 ;  /* 0xff8000009da27808 */ /* 0x000fe40007000000 */
[----:B------:R-:W-:Y:S01]  /*c030*/  FMNMX.FTZ R6, R154, R181, !PT ;  /* 0x000000b59a067209 */ /* 0x000fe20007810000 */
[----:B------:R0:W-:Y:S01]  /*c040*/  MUFU.EX2 R157, R180 ;  /* 0x000000b4009d7308 */ /* 0x0001e20000000800 */
[----:B------:R-:W-:Y:S01]  /*c050*/  FSEL R178, R158, -INF , !P2 ;  /* 0xff8000009eb27808 */ /* 0x000fe20005000000 */
[----:B------:R-:W-:Y:S01]  /*c060*/  FFMA.FTZ R158, R163, UR10, -R177 ;  /* 0x0000000aa39e7c23 */ /* 0x000fe200080108b1 */
[----:B------:R-:W-:-:S02]  /*c070*/  FMNMX.FTZ R181, R155, R6, !PT ;  /* 0x000000069bb57209 */ /* 0x000fc40007810000 */
        /* <DEDUP_REMOVED lines=8> */
[----:B------:R-:W-:Y:S02]  /*c100*/  FSEL R170, R5, RZ, P3 ;  /* 0x000000ff05aa7208 */ /* 0x000fe40001800000 */
        /* <DEDUP_REMOVED lines=261> */
.L_x_5563:
[----:B------:R1:W2:Y:S01]  /*d160*/  SYNCS.PHASECHK.TRANS64.TRYWAIT P1, [UR20+0x28c50], R7 ;  /* 0x028c5007ff0075a7 */ /* 0x0002a20008020154 */
[----:B------:R-:W-:Y:S05]  /*d170*/  @!P0 BRA `(.L_x_5564) ;  /* 0x0000000000048947 */ /* 0x000fea0003800000 */
[----:B------:R-:W-:Y:S01]  /*d180*/  BPT.TRAP 0x1 ;  /* 0x000000040000795c */ /* 0x000fe20000300000 */
.L_x_5564:
[----:B--2---:R-:W-:Y:S05]  /*d190*/  @P1 BRA `(.L_x_5565) ;  /* 0x0000000000081947 */ /* 0x004fea0003800000 */
[----:B------:R-:W2:Y:S02]  /*d1a0*/  SYNCS.PHASECHK.TRANS64.TRYWAIT P1, [UR20+0x28c50], R7 ;  /* 0x028c5007ff0075a7 */ /* 0x000ea40008020154 */
[----:B--2---:R-:W-:Y:S05]  /*d1b0*/  @!P1 BRA `(.L_x_5566) ;  /* 0x0000009c00249947 */ /* 0x004fea0003800000 */
.L_x_5565:
        /* <DEDUP_REMOVED lines=34> */
.L_x_5567:
        /* <DEDUP_REMOVED lines=9> */
.L_x_5549:
[----:B------:R-:W4:Y:S01]  /*d470*/  SHFL.BFLY PT, R0, R3, 0x2, 0x1f ;  /* 0x0c401f0003007f89 */ /* 0x000f2200000e0000 */
[----:B------:R-:W-:Y:S01]  /*d480*/  IMAD.MOV R11, RZ, RZ, -R17 ;  /* 0x000000ffff0b7224 */ /* 0x000fe200078e0a11 */
[----:B------:R-:W-:Y:S01]  /*d490*/  UIADD3 UR36, UR36, 0x1, URZ ;  /* 0x0000000124247890 */ /* 0x000fe2000fffe03f */
[----:B------:R-:W-:Y:S01]  /*d4a0*/  IMAD.U32 R13, RZ, RZ, UR10 ;  /* 0x0000000aff0d7e24 */ /* 0x000fe2000f8e00ff */
[----:B012---:R-:W0:Y:S01]  /*d4b0*/  SHFL.BFLY PT, R7, R4, 0x2, 0x1f ;  /* 0x0c401f0004077f89 */ /* 0x007e2200000e0000 */
[----:B------:R-:W-:Y:S01]  /*d4c0*/  IMAD.MOV.U32 R20, RZ, RZ, -0x800000 ;  /* 0xff800000ff147424 */ /* 0x000fe200078e00ff */
[----:B------:R-:W-:Y:S08]  /*d4d0*/  BAR.ARV 0x8, 0x100 ;  /* 0x0204000000007b1d */ /* 0x000ff00000002000 */
[----:B------:R-:W-:Y:S01]  /*d4e0*/  BAR.SYNC.DEFER_BLOCKING 0xf, 0x100 ;  /* 0x03c4000000007b1d */ /* 0x000fe20000010000 */
[----:B------:R-:W-:Y:S01]  /*d4f0*/  ISETP.NE.AND P0, PT, R2, R11, PT ;  /* 0x0000000b0200720c */ /* 0x000fe20003f05270 */
[----:B------:R-:W-:-:S02]  /*d500*/  IMAD.MOV.U32 R11, RZ, RZ, RZ ;  /* 0x000000ffff0b7224 */ /* 0x000fc400078e00ff */
[----:B----4-:R-:W-:Y:S01]  /*d510*/  FADD.FTZ R0, R0, R3 ;  /* 0x0000000300007221 */ /* 0x010fe20000010000 */
[----:B------:R-:W-:Y:S01]  /*d520*/  IMAD.U32 R3, RZ, RZ, UR38 ;  /* 0x00000026ff037e24 */ /* 0x000fe2000f8e00ff */
[----:B------:R-:W-:Y:S01]  /*d530*/  UIADD3 UR38, UR38, 0x1, URZ ;  /* 0x0000000126267890 */ /* 0x000fe2000fffe03f */
[----:B0-----:R-:W-:Y:S02]  /*d540*/  FADD.FTZ R8, R7, R4 ;  /* 0x0000000407087221 */ /* 0x001fe40000010000 */
[----:B------:R-:W0:Y:S05]  /*d550*/  SHFL.BFLY PT, R9, R0, 0x1, 0x1f ;  /* 0x0c201f0000097f89 */ /* 0x000e2a00000e0000 */
[----:B------:R-:W-:Y:S01]  /*d560*/  @!P0 IMAD R3, R3, 0x40, R16 ;  /* 0x0000004003038824 */ /* 0x000fe200078e0210 */
[----:B------:R-:W-:Y:S01]  /*d570*/  UISETP.NE.AND UP0, UPT, UR38, 0x2, UPT ;  /* 0x000000022600788c */ /* 0x000fe2000bf05270 */
[----:B------:R-:W1:Y:S03]  /*d580*/  SHFL.BFLY PT, R7, R8, 0x1, 0x1f ;  /* 0x0c201f0008077f89 */ /* 0x000e6600000e0000 */
[----:B------:R-:W-:Y:S01]  /*d590*/  @!P0 LEA R4, R3, UR41, 0x2 ;  /* 0x0000002903048c11 */ /* 0x000fe2000f8e10ff */
[----:B------:R-:W-:Y:S01]  /*d5a0*/  USEL UR4, URZ, 0x1, UP0 ;  /* 0x000000013f047887 */ /* 0x000fe20008000000 */
[----:B------:R-:W-:Y:S01]  /*d5b0*/  IMAD.MOV.U32 R3, RZ, RZ, -0x800000 ;  /* 0xff800000ff037424 */ /* 0x000fe200078e00ff */
[----:B------:R-:W-:-:S02]  /*d5c0*/  USEL UR38, UR38, URZ, UP0 ;  /* 0x0000003f26267287 */ /* 0x000fc40008000000 */
[----:B------:R-:W-:Y:S01]  /*d5d0*/  ULOP3.LUT UR37, UR37, UR4, URZ, 0x3c, !UPT ;  /* 0x0000000425257292 */ /* 0x000fe2000f8e3c3f */
[----:B0-----:R-:W-:Y:S01]  /*d5e0*/  FADD.FTZ R9, R0, R9 ;  /* 0x0000000900097221 */ /* 0x001fe20000010000 */
[----:B------:R-:W-:Y:S01]  /*d5f0*/  MOV R0, RZ ;  /* 0x000000ff00007202 */ /* 0x000fe20000000f00 */
[----:B-1----:R-:W-:-:S03]  /*d600*/  FADD.FTZ R7, R8, R7 ;  /* 0x0000000708077221 */ /* 0x002fc60000010000 */
[----:B------:R-:W-:Y:S02]  /*d610*/  FSETP.NE.FTZ.AND P1, PT, R9, RZ, PT ;  /* 0x000000ff0900720b */ /* 0x000fe40003f35000 */
[----:B------:R-:W-:-:S11]  /*d620*/  FSETP.NE.FTZ.AND P2, PT, R7, RZ, PT ;  /* 0x000000ff0700720b */ /* 0x000fd60003f55000 */
[----:B------:R-:W0:Y:S08]  /*d630*/  @P1 MUFU.RCP R11, R9 ;  /* 0x00000009000b1308 */ /* 0x000e300000001000 */
[----:B------:R-:W1:Y:S01]  /*d640*/  @P2 MUFU.RCP R0, R7 ;  /* 0x0000000700002308 */ /* 0x000e620000001000 */
[-C--:B0-----:R-:W-:Y:S01]  /*d650*/  FMUL.FTZ R169, R32, R11.reuse ;  /* 0x0000000b20a97220 */ /* 0x081fe20000410000 */
[----:B---3--:R-:W-:-:S06]  /*d660*/  FMUL.FTZ R166, R33, R11 ;  /* 0x0000000b21a67220 */ /* 0x008fcc0000410000 */
[----:B------:R-:W0:Y:S01]  /*d670*/  @P1 MUFU.LG2 R32, R9 ;  /* 0x0000000900201308 */ /* 0x000e220000000c00 */
[----:B------:R-:W-:Y:S01]  /*d680*/  @!P0 STS [R4+0x28800], R11 ;  /* 0x0288000b04008388 */ /* 0x000fe20000000800 */
[-C--:B------:R-:W-:Y:S01]  /*d690*/  FMUL.FTZ R171, R28, R11.reuse ;  /* 0x0000000b1cab7220 */ /* 0x080fe20000410000 */
[-C--:B------:R-:W-:Y:S01]  /*d6a0*/  FMUL.FTZ R28, R29, R11.reuse ;  /* 0x0000000b1d1c7220 */ /* 0x080fe20000410000 */
[----:B------:R-:W-:Y:S02]  /*d6b0*/  IMAD.U32 R29, RZ, RZ, UR10 ;  /* 0x0000000aff1d7e24 */ /* 0x000fe4000f8e00ff */
[-C--:B------:R-:W-:Y:S01]  /*d6c0*/  FMUL.FTZ R172, R24, R11.reuse ;  /* 0x0000000b18ac7220 */ /* 0x080fe20000410000 */
[----:B-1----:R1:W-:Y:S01]  /*d6d0*/  @!P0 STS [R4+0x28820], R0 ;  /* 0x0288200004008388 */ /* 0x0023e20000000800 */
[-C--:B------:R-:W-:Y:S01]  /*d6e0*/  FMUL.FTZ R170, R25, R11.reuse ;  /* 0x0000000b19aa7220 */ /* 0x080fe20000410000 */
[----:B------:R0:W2:Y:S01]  /*d6f0*/  @P2 MUFU.LG2 R33, R7 ;  /* 0x0000000700212308 */ /* 0x0000a20000000c00 */
[----:B------:R-:W-:Y:S01]  /*d700*/  @P2 FMUL.FTZ R29, R29, 0.69314718246459960938 ;  /* 0x3f3172181d1d2820 */ /* 0x000fe20000410000 */
[-C--:B------:R-:W-:Y:S01]  /*d710*/  FMUL.FTZ R167, R36, R11.reuse ;  /* 0x0000000b24a77220 */ /* 0x080fe20000410000 */
[-C--:B------:R-:W-:Y:S01]  /*d720*/  FMUL.FTZ R164, R37, R11.reuse ;  /* 0x0000000b25a47220 */ /* 0x080fe20000410000 */
[-C--:B------:R-:W-:Y:S01]  /*d730*/  FMUL.FTZ R165, R40, R11.reuse ;  /* 0x0000000b28a57220 */ /* 0x080fe20000410000 */
[-C--:B------:R-:W-:Y:S01]  /*d740*/  FMUL.FTZ R8, R41, R11.reuse ;  /* 0x0000000b29087220 */ /* 0x080fe20000410000 */
[-C--:B------:R-:W-:Y:S01]  /*d750*/  FMUL.FTZ R163, R44, R11.reuse ;  /* 0x0000000b2ca37220 */ /* 0x080fe20000410000 */
[-C--:B------:R-:W-:Y:S01]  /*d760*/  FMUL.FTZ R10, R45, R11.reuse ;  /* 0x0000000b2d0a7220 */ /* 0x080fe20000410000 */
[----:B-1----:R-:W-:Y:S01]  /*d770*/  @P1 FMUL.FTZ R4, R13, 0.69314718246459960938 ;  /* 0x3f3172180d041820 */ /* 0x002fe20000410000 */
        /* <DEDUP_REMOVED lines=122> */
.L_x_5474:
        /* <DEDUP_REMOVED lines=34> */
[----:B------:R-:W-:Y:S01]  /*e140*/  F2FP.F16.F32.PACK_AB R73, R75, R74 ;  /* 0x0000004a4b49723e */ /* 0x000fe200000000ff */
[----:B------:R-:W-:Y:S01]  /*e150*/  UISETP.NE.U32.AND UP0, UPT, UR8, URZ, UPT ;  /* 0x0000003f0800728c */ /* 0x000fe2000bf05070 */
[----:B------:R-:W-:-:S02]  /*e160*/  F2FP.F16.F32.PACK_AB R80, R81, R80 ;  /* 0x000000505150723e */ /* 0x000fc400000000ff */
[C---:B------:R-:W-:Y:S01]  /*e170*/  IADD3 R173, P1, R4.reuse, 0x20, RZ ;  /* 0x0000002004ad7810 */ /* 0x040fe20007f3e0ff */
[----:B------:R-:W-:Y:S01]  /*e180*/  UISETP.NE.AND.EX UP0, UPT, UR9, URZ, UPT, UP0 ;  /* 0x0000003f0900728c */ /* 0x000fe2000bf05300 */
[C---:B------:R-:W-:Y:S02]  /*e190*/  IADD3 R183, P6, R4.reuse, 0x2020, RZ ;  /* 0x0000202004b77810 */ /* 0x040fe40007fde0ff */
[C---:B------:R-:W-:Y:S01]  /*e1a0*/  IADD3 R177, P0, R4.reuse, 0x40, RZ ;  /* 0x0000004004b17810 */ /* 0x040fe20007f1e0ff */
[--C-:B------:R-:W-:Y:S01]  /*e1b0*/  IMAD.X R37, RZ, RZ, R5.reuse, P1 ;  /* 0x000000ffff257224 */ /* 0x100fe200008e0605 */
[----:B------:R-:W-:Y:S01]  /*e1c0*/  LOP3.LUT R36, R173, 0x380, RZ, 0xc0, !PT ;  /* 0x00000380ad247812 */ /* 0x000fe200078ec0ff */
[--C-:B------:R-:W-:Y:S01]  /*e1d0*/  IMAD.X R53, RZ, RZ, R5.reuse, P6 ;  /* 0x000000ffff357224 */ /* 0x100fe200030e0605 */
[----:B------:R-:W-:Y:S01]  /*e1e0*/  IADD3 R7, P6, R4, 0x6000, RZ ;  /* 0x0000600004077810 */ /* 0x000fe20007fde0ff */
[----:B------:R-:W-:Y:S01]  /*e1f0*/  ULDC.64 UR8, c[0x0][0xc00] ;  /* 0x0003000000087ab9 */ /* 0x000fe20000000a00 */
[----:B------:R-:W-:Y:S01]  /*e200*/  IADD3.X R41, RZ, R5, RZ, P0, !PT ;  /* 0x00000005ff297210 */ /* 0x000fe200007fe4ff */
[----:B------:R-:W-:Y:S01]  /*e210*/  UIMAD.WIDE UR8, UR44, 0x4, UR8 ;  /* 0x000000042c0878a5 */ /* 0x000fe2000f8e0208 */
[----:B------:R-:W-:Y:S01]  /*e220*/  SHF.R.U64 R36, R36, 0x3, RZ ;  /* 0x0000000324247819 */ /* 0x000fe200000012ff */
[----:B------:R-:W-:Y:S01]  /*e230*/  IMAD.X R119, RZ, RZ, R5, P6 ;  /* 0x000000ffff777224 */ /* 0x000fe200030e0605 */
[----:B------:R-:W-:-:S02]  /*e240*/  IADD3 R207, P2, R4, 0x2060, RZ ;  /* 0x0000206004cf7810 */ /* 0x000fc40007f5e0ff */
[C---:B------:R-:W-:Y:S02]  /*e250*/  IADD3 R6, P0, R4.reuse, 0x4020, RZ ;  /* 0x0000402004067810 */ /* 0x040fe40007f1e0ff */
[C---:B------:R-:W-:Y:S01]  /*e260*/  LOP3.LUT R29, R4.reuse, 0x380, RZ, 0xc0, !PT ;  /* 0x00000380041d7812 */ /* 0x040fe200078ec0ff */
[--C-:B------:R-:W-:Y:S01]  /*e270*/  IMAD.X R99, RZ, RZ, R5.reuse, P2 ;  /* 0x000000ffff637224 */ /* 0x100fe200010e0605 */
[----:B------:R-:W-:Y:S01]  /*e280*/  LOP3.LUT R118, R7, 0x380, RZ, 0xc0, !PT ;  /* 0x0000038007767812 */ /* 0x000fe200078ec0ff */
[--C-:B------:R-:W-:Y:S01]  /*e290*/  IMAD.X R107, RZ, RZ, R5.reuse, P0 ;  /* 0x000000ffff6b7224 */ /* 0x100fe200000e0605 */
        /* <DEDUP_REMOVED lines=8> */
[----:B------:R-:W-:Y:S01]  /*e320*/  LOP3.LUT R173, R6, 0x380, RZ, 0xc0, !PT ;  /* 0x0000038006ad7812 */ /* 0x000fe200078ec0ff */
[----:B------:R-:W-:Y:S01]  /*e330*/  IMAD.X R103, RZ, RZ, R5, P1 ;  /* 0x000000ffff677224 */ /* 0x000fe200008e0605 */
[----:B------:R-:W-:-:S02]  /*e340*/  SHF.R.U64 R29, R29, 0x3, RZ ;  /* 0x000000031d1d7819 */ /* 0x000fc400000012ff */
[----:B------:R-:W-:Y:S02]  /*e350*/  LOP3.LUT R40, R177, 0x380, RZ, 0xc0, !PT ;  /* 0x00000380b1287812 */ /* 0x000fe400078ec0ff */
[----:B------:R-:W-:Y:S02]  /*e360*/  SHF.R.U64 R118, R118, 0x3, RZ ;  /* 0x0000000376767819 */ /* 0x000fe400000012ff */
[C---:B------:R-:W-:Y:S02]  /*e370*/  IADD3 R168, P2, R4.reuse, 0x6040, RZ ;  /* 0x0000604004a87810 */ /* 0x040fe40007f5e0ff */
[C---:B------:R-:W-:Y:S02]  /*e380*/  IADD3 R110, P4, R4.reuse, 0x4040, RZ ;  /* 0x00004040046e7810 */ /* 0x040fe40007f9e0ff */
[C---:B------:R-:W-:Y:S02]  /*e390*/  IADD3 R114, P3, R4.reuse, 0x4060, RZ ;  /* 0x0000406004727810 */ /* 0x040fe40007f7e0ff */
[C---:B------:R-:W-:Y:S01]  /*e3a0*/  IADD3 R0, P5, R4.reuse, 0x6020, RZ ;  /* 0x0000602004007810 */ /* 0x040fe20007fbe0ff */
[----:B------:R-:W-:Y:S01]  /*e3b0*/  IMAD.X R111, RZ, RZ, R5, P4 ;  /* 0x000000ffff6f7224 */ /* 0x000fe200020e0605 */
[----:B------:R-:W-:-:S02]  /*e3c0*/  IADD3 R32, P1, R4, 0x6060, RZ ;  /* 0x0000606004207810 */ /* 0x000fc40007f3e0ff */
[----:B------:R-:W-:Y:S01]  /*e3d0*/  SHF.R.U64 R173, R173, 0x3, RZ ;  /* 0x00000003adad7819 */ /* 0x000fe200000012ff */
[--C-:B------:R-:W-:Y:S01]  /*e3e0*/  IMAD.X R123, RZ, RZ, R5.reuse, P5 ;  /* 0x000000ffff7b7224 */ /* 0x100fe200028e0605 */
[----:B------:R-:W-:Y:S01]  /*e3f0*/  LOP3.LUT R4, R29, R4, RZ, 0x3c, !PT ;  /* 0x000000041d047212 */ /* 0x000fe200078e3cff */
[--C-:B------:R-:W-:Y:S01]  /*e400*/  IMAD.X R29, RZ, RZ, R5.reuse, P2 ;  /* 0x000000ffff1d7224 */ /* 0x100fe200010e0605 */
[----:B------:R-:W-:Y:S01]  /*e410*/  LOP3.LUT R44, R179, 0x380, RZ, 0xc0, !PT ;  /* 0x00000380b32c7812 */ /* 0x000fe200078ec0ff */
[----:B------:R-:W-:Y:S01]  /*e420*/  IMAD.X R33, RZ, RZ, R5, P1 ;  /* 0x000000ffff217224 */ /* 0x000fe200008e0605 */
[----:B------:R-:W-:Y:S02]  /*e430*/  SHF.R.U64 R40, R40, 0x3, RZ ;  /* 0x0000000328287819 */ /* 0x000fe400000012ff */
[----:B------:R-:W-:Y:S02]  /*e440*/  LOP3.LUT R118, R118, R7, RZ, 0x3c, !PT ;  /* 0x0000000776767212 */ /* 0x000fe400078e3cff */
[----:B------:R-:W-:-:S02]  /*e450*/  LOP3.LUT R7, R168, 0x380, RZ, 0xc0, !PT ;  /* 0x00000380a8077812 */ /* 0x000fc400078ec0ff */
[----:B------:R-:W-:Y:S02]  /*e460*/  LOP3.LUT R48, R181, 0x380, RZ, 0xc0, !PT ;  /* 0x00000380b5307812 */ /* 0x000fe400078ec0ff */
[----:B------:R-:W-:Y:S02]  /*e470*/  LOP3.LUT R106, R173, R6, RZ, 0x3c, !PT ;  /* 0x00000006ad6a7212 */ /* 0x000fe400078e3cff */
[----:B------:R-:W-:Y:S02]  /*e480*/  IADD3.X R115, RZ, R5, RZ, P3, !PT ;  /* 0x00000005ff737210 */ /* 0x000fe40001ffe4ff */
[----:B------:R-:W-:Y:S02]  /*e490*/  SHF.R.U64 R44, R44, 0x3, RZ ;  /* 0x000000032c2c7819 */ /* 0x000fe400000012ff */
[----:B------:R-:W-:Y:S02]  /*e4a0*/  LOP3.LUT R40, R40, R177, RZ, 0x3c, !PT ;  /* 0x000000b128287212 */ /* 0x000fe400078e3cff */
[----:B------:R-:W-:-:S02]  /*e4b0*/  LOP3.LUT R52, R183, 0x380, RZ, 0xc0, !PT ;  /* 0x00000380b7347812 */ /* 0x000fc400078ec0ff */
[----:B------:R-:W-:Y:S02]  /*e4c0*/  MOV R173, R4 ;  /* 0x0000000400ad7202 */ /* 0x000fe40000000f00 */
[----:B------:R-:W-:Y:S02]  /*e4d0*/  F2FP.F16.F32.PACK_AB R6, R28, R171 ;  /* 0x000000ab1c06723e */ /* 0x000fe400000000ff */
[----:B------:R-:W-:Y:S02]  /*e4e0*/  LOP3.LUT R94, R205, 0x380, RZ, 0xc0, !PT ;  /* 0x00000380cd5e7812 */ /* 0x000fe400078ec0ff */
[----:B------:R-:W-:Y:S02]  /*e4f0*/  LOP3.LUT R177, R110, 0x380, RZ, 0xc0, !PT ;  /* 0x000003806eb17812 */ /* 0x000fe400078ec0ff */
[----:B------:R-:W-:Y:S02]  /*e500*/  F2FP.F16.F32.PACK_AB R5, R27, R26 ;  /* 0x0000001a1b05723e */ /* 0x000fe400000000ff */
[----:B------:R-:W-:-:S02]  /*e510*/  SHF.R.U64 R171, R7, 0x3, RZ ;  /* 0x0000000307ab7819 */ /* 0x000fc400000012ff */
[----:B------:R-:W-:Y:S02]  /*e520*/  LOP3.LUT R98, R207, 0x380, RZ, 0xc0, !PT ;  /* 0x00000380cf627812 */ /* 0x000fe400078ec0ff */
[----:B------:R-:W-:Y:S02]  /*e530*/  F2FP.F16.F32.PACK_AB R4, R170, R172 ;  /* 0x000000acaa04723e */ /* 0x000fe400000000ff */
[----:B------:R-:W-:Y:S02]  /*e540*/  LOP3.LUT R27, R0, 0x380, RZ, 0xc0, !PT ;  /* 0x00000380001b7812 */ /* 0x000fe400078ec0ff */
[----:B------:R-:W-:Y:S02]  /*e550*/  F2FP.F16.F32.PACK_AB R7, R31, R30 ;  /* 0x0000001e1f07723e */ /* 0x000fe400000000ff */
[----:B------:R-:W-:Y:S02]  /*e560*/  SHF.R.U64 R48, R48, 0x3, RZ ;  /* 0x0000000330307819 */ /* 0x000fe400000012ff */
[----:B------:R-:W-:Y:S01]  /*e570*/  LOP3.LUT R102, R209, 0x380, RZ, 0xc0, !PT ;  /* 0x00000380d1667812 */ /* 0x000fe200078ec0ff */
[----:B------:R0:W-:Y:S01]  /*e580*/  STSM.16.M88.4 [R173], R4 ;  /* 0x00000004ad007844 */ /* 0x0001e20000000200 */
[----:B------:R-:W-:-:S02]  /*e590*/  LOP3.LUT R44, R44, R179, RZ, 0x3c, !PT ;  /* 0x000000b32c2c7212 */ /* 0x000fc400078e3cff */
[----:B------:R-:W-:Y:S02]  /*e5a0*/  SHF.R.U64 R52, R52, 0x3, RZ ;  /* 0x0000000334347819 */ /* 0x000fe400000012ff */
[----:B------:R-:W-:Y:S02]  /*e5b0*/  SHF.R.U64 R94, R94, 0x3, RZ ;  /* 0x000000035e5e7819 */ /* 0x000fe400000012ff */
[----:B------:R-:W-:Y:S02]  /*e5c0*/  LOP3.LUT R179, R114, 0x380, RZ, 0xc0, !PT ;  /* 0x0000038072b37812 */ /* 0x000fe400078ec0ff */
[----:B------:R-:W-:Y:S02]  /*e5d0*/  SHF.R.U64 R177, R177, 0x3, RZ ;  /* 0x00000003b1b17819 */ /* 0x000fe400000012ff */
[----:B------:R-:W-:Y:S02]  /*e5e0*/  SHF.R.U64 R98, R98, 0x3, RZ ;  /* 0x0000000362627819 */ /* 0x000fe400000012ff */
[----:B------:R-:W-:-:S02]  /*e5f0*/  SHF.R.U64 R27, R27, 0x3, RZ ;  /* 0x000000031b1b7819 */ /* 0x000fc400000012ff */
[----:B------:R-:W-:Y:S02]  /*e600*/  LOP3.LUT R48, R48, R181, RZ, 0x3c, !PT ;  /* 0x000000b530307212 */ /* 0x000fe400078e3cff */
[----:B------:R-:W-:Y:S02]  /*e610*/  SHF.R.U64 R102, R102, 0x3, RZ ;  /* 0x0000000366667819 */ /* 0x000fe400000012ff */
[----:B------:R-:W-:Y:S02]  /*e620*/  LOP3.LUT R52, R52, R183, RZ, 0x3c, !PT ;  /* 0x000000b734347212 */ /* 0x000fe400078e3cff */
[----:B------:R-:W-:Y:S02]  /*e630*/  MOV R37, R36 ;  /* 0x0000002400257202 */ /* 0x000fe40000000f00 */
[----:B0-----:R-:W-:Y:S02]  /*e640*/  F2FP.F16.F32.PACK_AB R4, R166, R169 ;  /* 0x000000a9a604723e */ /* 0x001fe400000000ff */
[----:B------:R-:W-:-:S02]  /*e650*/  F2FP.F16.F32.PACK_AB R5, R35, R34 ;  /* 0x000000222305723e */ /* 0x000fc400000000ff */
[----:B------:R-:W-:Y:S02]  /*e660*/  F2FP.F16.F32.PACK_AB R6, R164, R167 ;  /* 0x000000a7a406723e */ /* 0x000fe400000000ff */
[----:B------:R-:W-:Y:S02]  /*e670*/  F2FP.F16.F32.PACK_AB R7, R39, R38 ;  /* 0x000000262707723e */ /* 0x000fe400000000ff */
[----:B------:R-:W-:Y:S02]  /*e680*/  LOP3.LUT R94, R94, R205, RZ, 0x3c, !PT ;  /* 0x000000cd5e5e7212 */ /* 0x000fe400078e3cff */
[----:B------:R-:W-:Y:S01]  /*e690*/  SHF.R.U64 R179, R179, 0x3, RZ ;  /* 0x00000003b3b37819 */ /* 0x000fe200000012ff */
[----:B------:R0:W-:Y:S01]  /*e6a0*/  STSM.16.M88.4 [R37], R4 ;  /* 0x0000000425007844 */ /* 0x0001e20000000200 */
[----:B------:R-:W-:Y:S02]  /*e6b0*/  LOP3.LUT R110, R177, R110, RZ, 0x3c, !PT ;  /* 0x0000006eb16e7212 */ /* 0x000fe400078e3cff */
[----:B------:R-:W-:-:S02]  /*e6c0*/  MOV R40, R40 ;  /* 0x0000002800287202 */ /* 0x000fc40000000f00 */
[----:B------:R-:W-:Y:S02]  /*e6d0*/  LOP3.LUT R98, R98, R207, RZ, 0x3c, !PT ;  /* 0x000000cf62627212 */ /* 0x000fe400078e3cff */
[----:B------:R-:W-:Y:S01]  /*e6e0*/  LOP3.LUT R177, R32, 0x380, RZ, 0xc0, !PT ;  /* 0x0000038020b17812 */ /* 0x000fe200078ec0ff */
[----:B------:R-:W-:Y:S01]  /*e6f0*/  STSM.16.M88.4 [R40], R8 ;  /* 0x0000000828007844 */ /* 0x000fe20000000200 */
[----:B------:R-:W-:Y:S02]  /*e700*/  LOP3.LUT R122, R27, R0, RZ, 0x3c, !PT ;  /* 0x000000001b7a7212 */ /* 0x000fe400078e3cff */
[----:B------:R-:W-:Y:S02]  /*e710*/  MOV R44, R44 ;  /* 0x0000002c002c7202 */ /* 0x000fe40000000f00 */
[----:B------:R-:W-:Y:S02]  /*e720*/  LOP3.LUT R102, R102, R209, RZ, 0x3c, !PT ;  /* 0x000000d166667212 */ /* 0x000fe400078e3cff */
[----:B------:R-:W-:Y:S01]  /*e730*/  MOV R48, R48 ;  /* 0x0000003000307202 */ /* 0x000fe20000000f00 */
[----:B------:R-:W-:Y:S01]  /*e740*/  STSM.16.M88.4 [R44], R12 ;  /* 0x0000000c2c007844 */ /* 0x000fe20000000200 */
[----:B------:R-:W-:Y:S01]  /*e750*/  F2FP.F16.F32.PACK_AB R26, R61, R60 ;  /* 0x0000003c3d1a723e */ /* 0x000fe200000000ff */
[----:B0-----:R-:W-:Y:S01]  /*e760*/  IMAD.U32 R4, RZ, RZ, UR8 ;  /* 0x00000008ff047e24 */ /* 0x001fe2000f8e00ff */
[----:B------:R-:W-:Y:S01]  /*e770*/  F2FP.F16.F32.PACK_AB R27, R63, R62 ;  /* 0x0000003e3f1b723e */ /* 0x000fe200000000ff */
[----:B------:R-:W-:Y:S01]  /*e780*/  IMAD.U32 R5, RZ, RZ, UR9 ;  /* 0x00000009ff057e24 */ /* 0x000fe2000f8e00ff */
[----:B------:R-:W-:Y:S01]  /*e790*/  MOV R52, R52 ;  /* 0x0000003400347202 */ /* 0x000fe20000000f00 */
[----:B------:R-:W-:Y:S01]  /*e7a0*/  ULDC.64 UR8, c[0x0][0xc08] ;  /* 0x0003020000087ab9 */ /* 0x000fe20000000a00 */
[----:B------:R-:W-:Y:S01]  /*e7b0*/  LOP3.LUT R114, R179, R114, RZ, 0x3c, !PT ;  /* 0x00000072b3727212 */ /* 0x000fe200078e3cff */
[----:B------:R-:W-:Y:S01]  /*e7c0*/  STSM.16.M88.4 [R48], R24 ;  /* 0x0000001830007844 */ /* 0x000fe20000000200 */
[----:B------:R-:W-:-:S02]  /*e7d0*/  MOV R94, R94 ;  /* 0x0000005e005e7202 */ /* 0x000fc40000000f00 */
[----:B------:R-:W-:Y:S01]  /*e7e0*/  F2FP.F16.F32.PACK_AB R74, R77, R76 ;  /* 0x0000004c4d4a723e */ /* 0x000fe200000000ff */
[----:B------:R-:W-:Y:S01]  /*e7f0*/  STSM.16.M88.4 [R52], R64 ;  /* 0x0000004034007844 */ /* 0x000fe20000000200 */
[----:B------:R-:W-:Y:S02]  /*e800*/  F2FP.F16.F32.PACK_AB R75, R79, R78 ;  /* 0x0000004e4f4b723e */ /* 0x000fe400000000ff */
[----:B------:R-:W-:Y:S02]  /*e810*/  F2FP.F16.F32.PACK_AB R81, R83, R82 ;  /* 0x000000525351723e */ /* 0x000fe400000000ff */
[----:B------:R-:W-:Y:S01]  /*e820*/  F2FP.F16.F32.PACK_AB R88, R89, R88 ;  /* 0x000000585958723e */ /* 0x000fe200000000ff */
[----:B------:R-:W-:Y:S01]  /*e830*/  STSM.16.M88.4 [R94], R72 ;  /* 0x000000485e007844 */ /* 0x000fe20000000200 */
[----:B------:R-:W-:Y:S02]  /*e840*/  SHF.R.U64 R177, R177, 0x3, RZ ;  /* 0x00000003b1b17819 */ /* 0x000fe400000012ff */
[----:B------:R-:W-:-:S02]  /*e850*/  MOV R36, R98 ;  /* 0x0000006200247202 */ /* 0x000fc40000000f00 */
[----:B------:R-:W-:Y:S02]  /*e860*/  F2FP.F16.F32.PACK_AB R82, R85, R84 ;  /* 0x000000545552723e */ /* 0x000fe400000000ff */
[----:B------:R-:W-:Y:S02]  /*e870*/  F2FP.F16.F32.PACK_AB R83, R87, R86 ;  /* 0x000000565753723e */ /* 0x000fe400000000ff */
[----:B------:R-:W-:Y:S02]  /*e880*/  F2FP.F16.F32.PACK_AB R89, R91, R90 ;  /* 0x0000005a5b59723e */ /* 0x000fe400000000ff */
[----:B------:R-:W-:Y:S01]  /*e890*/  MOV R102, R102 ;  /* 0x0000006600667202 */ /* 0x000fe20000000f00 */
[----:B------:R-:W-:Y:S01]  /*e8a0*/  STSM.16.M88.4 [R36], R80 ;  /* 0x0000005024007844 */ /* 0x000fe20000000200 */
        /* <DEDUP_REMOVED lines=17> */
[----:B------:R-:W-:Y:S01]  /*e9c0*/  LOP3.LUT R32, R177, R32, RZ, 0x3c, !PT ;  /* 0x00000020b1207212 */ /* 0x000fe200078e3cff */
        /* <DEDUP_REMOVED lines=19> */
[----:B------:R0:W-:Y:S01]  /*eb00*/  STSM.16.M88.4 [R0], R128 ;  /* 0x0000008000007844 */ /* 0x0001e20000000200 */
        /* <DEDUP_REMOVED lines=14> */
[----:B------:R-:W-:Y:S02]  /*ebf0*/  @UP1 ULDC.64 UR8, c[0x0][0xc08] ;  /* 0x0003020000081ab9 */ /* 0x000fe40000000a00 */
[----:B------:R-:W-:Y:S01]  /*ec00*/  @UP1 UIMAD.WIDE UR8, UR44, 0x4, UR8 ;  /* 0x000000042c0818a5 */ /* 0x000fe2000f8e0208 */
[----:B------:R-:W-:Y:S02]  /*ec10*/  ULDC UR4, c[0x0][0xa88] ;  /* 0x0002a20000047ab9 */ /* 0x000fe40000000800 */
[----:B0-----:R-:W-:-:S03]  /*ec20*/  IMAD.U32 R0, RZ, RZ, UR4 ;  /* 0x00000004ff007e24 */ /* 0x001fc6000f8e00ff */
[----:B------:R-:W-:Y:S01]  /*ec30*/  MOV R14, UR8 ;  /* 0x00000008000e7c02 */ /* 0x000fe20008000f00 */
[----:B------:R-:W-:Y:S01]  /*ec40*/  IMAD.U32 R15, RZ, RZ, UR9 ;  /* 0x00000009ff0f7e24 */ /* 0x000fe2000f8e00ff */
[----:B------:R-:W3:Y:S01]  /*ec50*/  @P0 LDG.E R6, desc[UR54][R4.64] ;  /* 0x0000003604060981 */ /* 0x000ee2000c1e1900 */
[----:B------:R-:W-:-:S03]  /*ec60*/  IMAD R7, R192, 0x40, R184 ;  /* 0x00000040c0077824 */ /* 0x000fc600078e02b8 */
[----:B------:R0:W5:Y:S01]  /*ec70*/  @P6 LDG.E R0, desc[UR54][R14.64] ;  /* 0x000000360e006981 */ /* 0x000162000c1e1900 */
[----:B------:R-:W-:-:S03]  /*ec80*/  IMAD.WIDE R174, R7, 0x2, R174 ;  /* 0x0000000207ae7825 */ /* 0x000fc600078e02ae */
[C---:B------:R-:W-:Y:S02]  /*ec90*/  IADD3 R9, P2, R174.reuse, 0x1000, RZ ;  /* 0x00001000ae097810 */ /* 0x040fe40007f5e0ff */
[C---:B------:R-:W-:Y:S02]  /*eca0*/  IADD3 R13, P1, R174.reuse, 0x2000, RZ ;  /* 0x00002000ae0d7810 */ /* 0x040fe40007f3e0ff */
[----:B------:R-:W-:Y:S02]  /*ecb0*/  P2R R10, PR, RZ, 0x4 ;  /* 0x00000004ff0a7803 */ /* 0x000fe40000000000 */
[C---:B------:R-:W-:Y:S02]  /*ecc0*/  IADD3 R25, P2, R174.reuse, 0x3000, RZ ;  /* 0x00003000ae197810 */ /* 0x040fe40007f5e0ff */
[C---:B------:R-:W-:Y:S02]  /*ecd0*/  IADD3 R29, P3, R174.reuse, 0x4000, RZ ;  /* 0x00004000ae1d7810 */ /* 0x040fe40007f7e0ff */
[----:B------:R-:W-:-:S02]  /*ece0*/  IADD3 R33, P4, R174, 0x5000, RZ ;  /* 0x00005000ae217810 */ /* 0x000fc40007f9e0ff */
[----:B------:R-:W-:Y:S02]  /*ecf0*/  IADD3 R37, P5, R174, 0x6000, RZ ;  /* 0x00006000ae257810 */ /* 0x000fe40007fbe0ff */
[----:B------:R-:W-:Y:S02]  /*ed00*/  LOP3.LUT R8, R9, 0x380, RZ, 0xc0, !PT ;  /* 0x0000038009087812 */ /* 0x000fe400078ec0ff */
[----:B------:R-:W-:Y:S02]  /*ed10*/  LOP3.LUT R12, R13, 0x380, RZ, 0xc0, !PT ;  /* 0x000003800d0c7812 */ /* 0x000fe400078ec0ff */
[----:B------:R-:W-:Y:S02]  /*ed20*/  LOP3.LUT R24, R25, 0x380, RZ, 0xc0, !PT ;  /* 0x0000038019187812 */ /* 0x000fe400078ec0ff */
[----:B-1----:R-:W-:Y:S02]  /*ed30*/  LOP3.LUT R28, R29, 0x380, RZ, 0xc0, !PT ;  /* 0x000003801d1c7812 */ /* 0x002fe400078ec0ff */
[----:B--2---:R-:W-:-:S02]  /*ed40*/  LOP3.LUT R32, R33, 0x380, RZ, 0xc0, !PT ;  /* 0x0000038021207812 */ /* 0x004fc400078ec0ff */
        /* <DEDUP_REMOVED lines=14> */
[----:B---3--:R-:W-:Y:S01]  /*ee30*/  @P0 R2UR UR4, R6 ;  /* 0x00000000060402ca */ /* 0x008fe200000e0000 */
[----:B0-----:R-:W-:-:S14]  /*ee40*/  @P6 BRA `(.L_x_5571) ;  /* 0x0000000000106947 */ /* 0x001fdc0003800000 */
[----:B------:R-:W-:Y:S05]  /*ee50*/  @!P0 BRA `(.L_x_5571) ;  /* 0x00000000000c8947 */ /* 0x000fea0003800000 */
[----:B------:R-:W2:Y:S04]  /*ee60*/  LDG.E R7, desc[UR54][R4.64] ;  /* 0x0000003604077981 */ /* 0x000ea8000c1e1900 */
[----:B-----5:R-:W2:Y:S02]  /*ee70*/  LDG.E R0, desc[UR54][R4.64+0x4] ;  /* 0x0000043604007981 */ /* 0x020ea4000c1e1900 */
[----:B--2---:R-:W-:-:S07]  /*ee80*/  IMAD.IADD R0, R0, 0x1, -R7 ;  /* 0x0000000100007824 */ /* 0x004fce00078e0a07 */
.L_x_5571:
        /* <DEDUP_REMOVED lines=10> */
[--C-:B------:R-:W-:Y:S01]  /*ef30*/  IMAD.X R33, RZ, RZ, R175.reuse, P4 ;  /* 0x000000ffff217224 */ /* 0x100fe200020e06af */
[----:B------:R-:W-:Y:S01]  /*ef40*/  LOP3.LUT R44, R45, 0x380, RZ, 0xc0, !PT ;  /* 0x000003802d2c7812 */ /* 0x000fe200078ec0ff */
[--C-:B------:R-:W-:Y:S01]  /*ef50*/  IMAD.X R37, RZ, RZ, R175.reuse, P5 ;  /* 0x000000ffff257224 */ /* 0x100fe200028e06af */
[----:B------:R-:W-:Y:S01]  /*ef60*/  LOP3.LUT R48, R49, 0x380, RZ, 0xc0, !PT ;  /* 0x0000038031307812 */ /* 0x000fe200078ec0ff */
[----:B------:R-:W-:Y:S01]  /*ef70*/  USHF.R.S32.HI UR9, URZ, 0x1f, UR44 ;  /* 0x0000001f3f097899 */ /* 0x000fe2000801142c */
[----:B------:R-:W-:Y:S01]  /*ef80*/  SHF.R.U64 R44, R44, 0x3, RZ ;  /* 0x000000032c2c7819 */ /* 0x000fe200000012ff */
[----:B------:R-:W-:Y:S01]  /*ef90*/  USHF.R.S32.HI UR16, URZ, 0x1f, UR4 ;  /* 0x0000001f3f107899 */ /* 0x000fe20008011404 */
[----:B------:R-:W-:Y:S01]  /*efa0*/  SHF.R.U64 R40, R40, 0x3, RZ ;  /* 0x0000000328287819 */ /* 0x000fe200000012ff */
[----:B------:R-:W-:Y:S01]  /*efb0*/  USHF.R.S32.HI UR17, URZ, 0x1f, UR43 ;  /* 0x0000001f3f117899 */ /* 0x000fe2000801142b */
[----:B------:R-:W-:Y:S01]  /*efc0*/  SHF.R.U64 R48, R48, 0x3, RZ ;  /* 0x0000000330307819 */ /* 0x000fe200000012ff */
[----:B------:R-:W-:Y:S01]  /*efd0*/  USEL UR8, UR44, URZ, !UP0 ;  /* 0x0000003f2c087287 */ /* 0x000fe2000c000000 */
[----:B------:R-:W-:Y:S01]  /*efe0*/  LOP3.LUT R44, R44, R45, RZ, 0x3c, !PT ;  /* 0x0000002d2c2c7212 */ /* 0x000fe200078e3cff */
[----:B------:R-:W-:Y:S01]  /*eff0*/  IMAD.X R45, RZ, RZ, R175, P6 ;  /* 0x000000ffff2d7224 */ /* 0x000fe200030e06af */
[----:B------:R-:W-:Y:S01]  /*f000*/  LOP3.LUT R40, R40, R41, RZ, 0x3c, !PT ;  /* 0x0000002928287212 */ /* 0x000fe200078e3cff */
[----:B------:R-:W-:Y:S01]  /*f010*/  USEL UR9, UR9, URZ, !UP0 ;  /* 0x0000003f09097287 */ /* 0x000fe2000c000000 */
[----:B0-----:R-:W-:-:S02]  /*f020*/  ISETP.NE.AND P6, PT, R4, RZ, PT ;  /* 0x000000ff0400720c */ /* 0x001fc40003fc5270 */
        /* <DEDUP_REMOVED lines=9> */
[----:B------:R-:W-:Y:S02]  /*f0c0*/  LOP3.LUT R56, R57, 0x380, RZ, 0xc0, !PT ;  /* 0x0000038039387812 */ /* 0x000fe400078ec0ff */
[----:B------:R-:W-:Y:S01]  /*f0d0*/  LOP3.LUT R52, R53, 0x380, RZ, 0xc0, !PT ;  /* 0x0000038035347812 */ /* 0x000fe200078ec0ff */
[----:B------:R-:W-:Y:S01]  /*f0e0*/  IMAD.X R69, RZ, RZ, R175, P1 ;  /* 0x000000ffff457224 */ /* 0x000fe200008e06af */
[----:B------:R-:W-:Y:S02]  /*f0f0*/  LOP3.LUT R64, R65, 0x380, RZ, 0xc0, !PT ;  /* 0x0000038041407812 */ /* 0x000fe400078ec0ff */
        /* <DEDUP_REMOVED lines=23> */
[----:B------:R-:W-:Y:S06]  /*f270*/  @P6 BRA `(.L_x_5572) ;  /* 0x0000000000bc6947 */ /* 0x000fec0003800000 */
[----:B------:R-:W0:Y:S01]  /*f280*/  LDC R11, c[0x0][0xbe8] ;  /* 0x0002fa00ff0b7b82 */ /* 0x000e220000000800 */
[----:B------:R-:W-:Y:S01]  /*f290*/  IADD3 R10, R185, UR45, RZ ;  /* 0x0000002db90a7c10 */ /* 0x000fe2000fffe0ff */
[----:B------:R-:W-:Y:S01]  /*f2a0*/  ULDC.64 UR14, c[0x0][0xb90] ;  /* 0x0002e400000e7ab9 */ /* 0x000fe20000000a00 */
[----:B------:R-:W-:Y:S01]  /*f2b0*/  UMOV UR10, UR4 ;  /* 0x00000004000a7c82 */ /* 0x000fe20008000000 */
[----:B------:R-:W-:Y:S01]  /*f2c0*/  UIMAD UR12, UR17, UR14, URZ ;  /* 0x0000000e110c72a4 */ /* 0x000fe2000f8e023f */
[----:B------:R-:W-:Y:S01]  /*f2d0*/  IMAD.MOV R21, RZ, RZ, -R17 ;  /* 0x000000ffff157224 */ /* 0x000fe200078e0a11 */
[----:B------:R-:W-:Y:S01]  /*f2e0*/  UMOV UR11, UR16 ;  /* 0x00000010000b7c82 */ /* 0x000fe20008000000 */
[----:B------:R-:W-:Y:S01]  /*f2f0*/  IMAD.MOV.U32 R4, RZ, RZ, R10 ;  /* 0x000000ffff047224 */ /* 0x000fe200078e000a */
[----:B------:R-:W-:Y:S01]  /*f300*/  UIMAD.WIDE.U32 UR10, UR43, UR14, UR10 ;  /* 0x0000000e2b0a72a5 */ /* 0x000fe2000f8e000a */
[----:B------:R-:W-:Y:S01]  /*f310*/  VIADD R26, R16, UR45 ;  /* 0x0000002d101a7c36 */ /* 0x000fe20008000000 */
[----:B------:R-:W-:-:S03]  /*f320*/  UIMAD UR12, UR43, UR15, UR12 ;  /* 0x0000000f2b0c72a4 */ /* 0x000fc6000f8e020c */
[----:B------:R-:W-:Y:S01]  /*f330*/  ULDC.64 UR14, c[0x0][0xb98] ;  /* 0x0002e600000e7ab9 */ /* 0x000fe20000000a00 */
[----:B------:R-:W-:Y:S02]  /*f340*/  UIADD3 UR11, UR11, UR12, URZ ;  /* 0x0000000c0b0b7290 */ /* 0x000fe4000fffe03f */
[----:B------:R-:W-:Y:S02]  /*f350*/  UIMAD UR13, UR9, UR14, URZ ;  /* 0x0000000e090d72a4 */ /* 0x000fe4000f8e023f */
[----:B------:R-:W-:Y:S02]  /*f360*/  UIMAD.WIDE.U32 UR10, UR8, UR14, UR10 ;  /* 0x0000000e080a72a5 */ /* 0x000fe4000f8e000a */
[----:B------:R-:W-:Y:S01]  /*f370*/  UIMAD UR13, UR8, UR15, UR13 ;  /* 0x0000000f080d72a4 */ /* 0x000fe2000f8e020d */
        /* <DEDUP_REMOVED lines=8> */
[----:B------:R-:W-:Y:S02]  /*f400*/  IMAD R7, R11, R6, R10 ;  /* 0x000000060b077224 */ /* 0x000fe400078e020a */
[----:B------:R-:W-:Y:S02]  /*f410*/  IMAD.U32 R10, RZ, RZ, UR13 ;  /* 0x0000000dff0a7e24 */ /* 0x000fe4000f8e00ff */
[----:B-----5:R-:W-:Y:S01]  /*f420*/  IMAD R11, R0, R11, RZ ;  /* 0x0000000b000b7224 */ /* 0x020fe200078e02ff */
[----:B------:R-:W-:Y:S02]  /*f430*/  SHF.R.S32.HI R6, RZ, 0x1f, R7 ;  /* 0x0000001fff067819 */ /* 0x000fe40000011407 */
[----:B------:R-:W-:Y:S01]  /*f440*/  IADD3.X R5, R5, UR11, R10, P0, !PT ;  /* 0x0000000b05057c10 */ /* 0x000fe200087fe40a */
[----:B------:R-:W-:Y:S01]  /*f450*/  ULDC.64 UR10, c[0x0][0xb88] ;  /* 0x0002e200000a7ab9 */ /* 0x000fe20000000a00 */
[----:B------:R-:W-:Y:S02]  /*f460*/  VIADD R10, R26, 0x8 ;  /* 0x000000081a0a7836 */ /* 0x000fe40000000000 */
        /* <DEDUP_REMOVED lines=16> */
.L_x_5572:
[----:B------:R-:W1:Y:S01]  /*f570*/  LDC R81, c[0x0][0xbe8] ;  /* 0x0002fa00ff517b82 */ /* 0x000e620000000800 */
[----:B------:R-:W-:Y:S01]  /*f580*/  ULDC UR18, c[0x0][0xac8] ;  /* 0x0002b20000127ab9 */ /* 0x000fe20000000800 */
[----:B------:R-:W-:Y:S01]  /*f590*/  ULDC.64 UR14, c[0x0][0xaa0] ;  /* 0x0002a800000e7ab9 */ /* 0x000fe20000000a00 */
[----:B------:R-:W-:Y:S01]  /*f5a0*/  ISETP.GE.AND P0, PT, R190, UR18, PT ;  /* 0x00000012be007c0c */ /* 0x000fe2000bf06270 */
[----:B0-----:R0:W5:Y:S01]  /*f5b0*/  LD.E.128 R4, desc[UR54][R174.64] ;  /* 0x00000036ae047980 */ /* 0x001162000c101d00 */
[----:B------:R-:W-:Y:S02]  /*f5c0*/  ISETP.GE.AND P1, PT, R184, UR18, PT ;  /* 0x00000012b8007c0c */ /* 0x000fe4000bf26270 */
[----:B------:R-:W-:Y:S01]  /*f5d0*/  SEL R20, RZ, 0xffffffff, P0 ;  /* 0xffffffffff147807 */ /* 0x000fe20000000000 */
[----:B------:R-:W5:Y:S01]  /*f5e0*/  LD.E.128 R8, desc[UR54][R8.64] ;  /* 0x0000003608087980 */ /* 0x000f62000c101d00 */
[----:B------:R-:W-:-:S03]  /*f5f0*/  SEL R3, RZ, 0x1, P1 ;  /* 0x00000001ff037807 */ /* 0x000fc60000800000 */
[----:B------:R-:W5:Y:S04]  /*f600*/  LD.E.128 R12, desc[UR54][R12.64] ;  /* 0x000000360c0c7980 */ /* 0x000f68000c101d00 */
[----:B------:R-:W5:Y:S04]  /*f610*/  LD.E.128 R24, desc[UR54][R24.64] ;  /* 0x0000003618187980 */ /* 0x000f68000c101d00 */
[----:B------:R-:W5:Y:S01]  /*f620*/  LD.E.128 R28, desc[UR54][R28.64] ;  /* 0x000000361c1c7980 */ /* 0x000f62000c101d00 */
[----:B-1----:R-:W-:Y:S01]  /*f630*/  ISETP.NE.AND P2, PT, R81, 0x1, PT ;  /* 0x000000015100780c */ /* 0x002fe20003f45270 */
[----:B------:R-:W-:Y:S01]  /*f640*/  IMAD.SHL.U32 R20, R20, 0x2, RZ ;  /* 0x0000000214147824 */ /* 0x000fe200078e00ff */
[----:B------:R-:W-:Y:S01]  /*f650*/  ISETP.GE.AND P0, PT, R189, UR18, PT ;  /* 0x00000012bd007c0c */ /* 0x000fe2000bf06270 */
[----:B------:R-:W-:Y:S01]  /*f660*/  UIMAD UR12, UR16, UR14, URZ ;  /* 0x0000000e100c72a4 */ /* 0x000fe2000f8e023f */
[----:B------:R-:W5:Y:S02]  /*f670*/  LD.E.128 R32, desc[UR54][R32.64] ;  /* 0x0000003620207980 */ /* 0x000f64000c101d00 */
[----:B------:R-:W-:-:S02]  /*f680*/  LOP3.LUT R3, R20, 0x2, R3, 0xe2, !PT ;  /* 0x0000000214037812 */ /* 0x000fc400078ee203 */
[----:B------:R-:W5:Y:S04]  /*f690*/  LD.E.128 R36, desc[UR54][R36.64] ;  /* 0x0000003624247980 */ /* 0x000f68000c101d00 */
[----:B------:R-:W5:Y:S01]  /*f6a0*/  LD.E.128 R40, desc[UR54][R40.64] ;  /* 0x0000003628287980 */ /* 0x000f62000c101d00 */
[----:B------:R-:W1:Y:S01]  /*f6b0*/  @P2 LDC R77, c[0x0][0xbec] ;  /* 0x0002fb00ff4d2b82 */ /* 0x000e620000000800 */
[----:B------:R-:W-:Y:S02]  /*f6c0*/  SEL R20, RZ, 0xffffffff, P0 ;  /* 0xffffffffff147807 */ /* 0x000fe40000000000 */
[----:B------:R-:W-:Y:S01]  /*f6d0*/  ISETP.GE.AND P0, PT, R188, UR18, PT ;  /* 0x00000012bc007c0c */ /* 0x000fe2000bf06270 */
[----:B------:R-:W5:Y:S04]  /*f6e0*/  LD.E.128 R44, desc[UR54][R44.64] ;  /* 0x000000362c2c7980 */ /* 0x000f68000c101d00 */
[----:B------:R-:W2:Y:S01]  /*f6f0*/  @P2 LDC R79, c[0x0][0xbf0] ;  /* 0x0002fc00ff4f2b82 */ /* 0x000ea20000000800 */
[----:B------:R-:W-:Y:S01]  /*f700*/  SHF.L.U32 R20, R20, 0x2, RZ ;  /* 0x0000000214147819 */ /* 0x000fe200000006ff */
[----:B------:R-:W-:Y:S01]  /*f710*/  UIMAD.WIDE.U32 UR10, UR4, UR14, URZ ;  /* 0x0000000e040a72a5 */ /* 0x000fe2000f8e003f */
[----:B------:R-:W-:Y:S01]  /*f720*/  SEL R21, RZ, 0xffffffff, P0 ;  /* 0xffffffffff157807 */ /* 0x000fe20000000000 */
[----:B------:R-:W-:Y:S01]  /*f730*/  UIMAD UR12, UR4, UR15, UR12 ;  /* 0x0000000f040c72a4 */ /* 0x000fe2000f8e020c */
[----:B------:R-:W-:Y:S01]  /*f740*/  LOP3.LUT R20, R20, 0x4, R3, 0xe2, !PT ;  /* 0x0000000414147812 */ /* 0x000fe200078ee203 */
[----:B------:R-:W-:Y:S01]  /*f750*/  IMAD R3, R191, 0x20, R192 ;  /* 0x00000020bf037824 */ /* 0x000fe200078e02c0 */
[----:B------:R-:W-:Y:S01]  /*f760*/  ULDC.64 UR14, c[0x0][0xae8] ;  /* 0x0002ba00000e7ab9 */ /* 0x000fe20000000a00 */
[----:B------:R-:W-:Y:S01]  /*f770*/  UIADD3 UR11, UR11, UR12, URZ ;  /* 0x0000000c0b0b7290 */ /* 0x000fe2000fffe03f */
[----:B------:R-:W-:Y:S01]  /*f780*/  IMAD.SHL.U32 R21, R21, 0x8, RZ ;  /* 0x0000000815157824 */ /* 0x000fe200078e00ff */
[----:B------:R-:W-:Y:S01]  /*f790*/  UIMAD UR4, UR17, UR14, URZ ;  /* 0x0000000e110472a4 */ /* 0x000fe2000f8e023f */
[----:B------:R-:W-:Y:S01]  /*f7a0*/  ISETP.GE.AND P0, PT, R187, UR18, PT ;  /* 0x00000012bb007c0c */ /* 0x000fe2000bf06270 */
[----:B------:R-:W-:Y:S01]  /*f7b0*/  VIADD R82, R3, UR45 ;  /* 0x0000002d03527c36 */ /* 0x000fe20008000000 */
[----:B------:R-:W-:Y:S01]  /*f7c0*/  UIMAD.WIDE.U32 UR10, UR43, UR14, UR10 ;  /* 0x0000000e2b0a72a5 */ /* 0x000fe2000f8e000a */
[----:B------:R-:W5:Y:S01]  /*f7d0*/  LD.E.128 R48, desc[UR54][R48.64] ;  /* 0x0000003630307980 */ /* 0x000f62000c101d00 */
[----:B------:R-:W-:Y:S01]  /*f7e0*/  UIMAD UR4, UR43, UR15, UR4 ;  /* 0x0000000f2b0472a4 */ /* 0x000fe2000f8e0204 */
[----:B------:R-:W-:Y:S01]  /*f7f0*/  SEL R3, RZ, 0xffffffff, P0 ;  /* 0xffffffffff037807 */ /* 0x000fe20000000000 */
[----:B------:R-:W-:Y:S01]  /*f800*/  ULDC.64 UR12, c[0x0][0xaf0] ;  /* 0x0002bc00000c7ab9 */ /* 0x000fe20000000a00 */
[----:B------:R-:W-:Y:S01]  /*f810*/  LOP3.LUT R21, R21, 0x8, R20, 0xe2, !PT ;  /* 0x0000000815157812 */ /* 0x000fe200078ee214 */
[----:B------:R-:W-:Y:S01]  /*f820*/  UIMAD UR9, UR9, UR12, URZ ;  /* 0x0000000c090972a4 */ /* 0x000fe2000f8e023f */
[----:B-1----:R-:W-:Y:S01]  /*f830*/  @P2 IMAD.HI.U32 R20, R82, R77, RZ ;  /* 0x0000004d52142227 */ /* 0x002fe200078e00ff */
[----:B------:R-:W-:Y:S01]  /*f840*/  UIADD3 UR11, UR11, UR4, URZ ;  /* 0x000000040b0b7290 */ /* 0x000fe2000fffe03f */
[----:B------:R-:W5:Y:S01]  /*f850*/  LD.E.128 R56, desc[UR54][R56.64] ;  /* 0x0000003638387980 */ /* 0x000f62000c101d00 */
[----:B------:R-:W-:Y:S01]  /*f860*/  UIMAD UR4, UR8, UR13, UR9 ;  /* 0x0000000d080472a4 */ /* 0x000fe2000f8e0209 */
[----:B------:R-:W-:Y:S01]  /*f870*/  IMAD.SHL.U32 R76, R3, 0x10, RZ ;  /* 0x00000010034c7824 */ /* 0x000fe200078e00ff */
[----:B------:R-:W-:Y:S01]  /*f880*/  UIMAD.WIDE.U32 UR8, UR8, UR12, UR10 ;  /* 0x0000000c080872a5 */ /* 0x000fe2000f8e000a */
[----:B------:R-:W-:Y:S01]  /*f890*/  IMAD.MOV.U32 R3, RZ, RZ, R82 ;  /* 0x000000ffff037224 */ /* 0x000fe200078e0052 */
[----:B--2---:R-:W-:Y:S01]  /*f8a0*/  @P2 SHF.R.U32.HI R3, RZ, R79, R20 ;  /* 0x0000004fff032219 */ /* 0x004fe20000011614 */
[----:B------:R-:W5:Y:S01]  /*f8b0*/  LD.E.128 R52, desc[UR54][R52.64] ;  /* 0x0000003634347980 */ /* 0x000f62000c101d00 */
[----:B------:R-:W-:-:S02]  /*f8c0*/  LOP3.LUT R76, R76, 0x10, R21, 0xe2, !PT ;  /* 0x000000104c4c7812 */ /* 0x000fc400078ee215 */
        /* <DEDUP_REMOVED lines=10> */
[----:B------:R-:W-:-:S02]  /*f970*/  IMAD R77, R81, R79, R82 ;  /* 0x0000004f514d7224 */ /* 0x000fc400078e0252 */
[----:B------:R-:W-:Y:S01]  /*f980*/  IMAD.U32 R21, RZ, RZ, UR4 ;  /* 0x00000004ff157e24 */ /* 0x000fe2000f8e00ff */
[----:B------:R-:W5:Y:S01]  /*f990*/  LD.E.128 R60, desc[UR54][R60.64] ;  /* 0x000000363c3c7980 */ /* 0x000f62000c101d00 */
[----:B------:R-:W-:Y:S01]  /*f9a0*/  IMAD.SHL.U32 R83, R78, 0x20, RZ ;  /* 0x000000204e537824 */ /* 0x000fe200078e00ff */
[----:B------:R-:W-:Y:S02]  /*f9b0*/  SHF.R.S32.HI R78, RZ, 0x1f, R77 ;  /* 0x0000001fff4e7819 */ /* 0x000fe4000001144d */
[----:B------:R-:W5:Y:S01]  /*f9c0*/  LD.E.128 R72, desc[UR54][R72.64] ;  /* 0x0000003648487980 */ /* 0x000f62000c101d00 */
[----:B------:R-:W-:-:S03]  /*f9d0*/  ISETP.GE.AND P0, PT, R195, UR18, PT ;  /* 0x00000012c3007c0c */ /* 0x000fc6000bf06270 */
[----:B------:R-:W5:Y:S01]  /*f9e0*/  LD.E.128 R68, desc[UR54][R68.64] ;  /* 0x0000003644447980 */ /* 0x000f62000c101d00 */
[C---:B------:R-:W-:Y:S01]  /*f9f0*/  IMAD R79, R3.reuse, UR9, R80 ;  /* 0x00000009034f7c24 */ /* 0x040fe2000f8e0250 */
[----:B------:R-:W-:Y:S01]  /*fa00*/  UIADD3 UR4, UR41, 0x28c20, URZ ;  /* 0x00028c2029047890 */ /* 0x000fe2000fffe03f */
[----:B------:R-:W-:Y:S01]  /*fa10*/  IMAD.WIDE.U32 R20, R3, UR8, R20 ;  /* 0x0000000803147c25 */ /* 0x000fe2000f8e0014 */
[----:B------:R-:W-:Y:S01]  /*fa20*/  @!PT LDS RZ, [RZ] ;  /* 0x00000000fffff984 */ /* 0x000fe20000000800 */
[----:B------:R-:W-:Y:S01]  /*fa30*/  @!PT LDS RZ, [RZ] ;  /* 0x00000000fffff984 */ /* 0x000fe20000000800 */
[----:B------:R-:W-:Y:S01]  /*fa40*/  @!PT LDS RZ, [RZ] ;  /* 0x00000000fffff984 */ /* 0x000fe20000000800 */
[----:B------:R-:W-:Y:S01]  /*fa50*/  @!PT LDS RZ, [RZ] ;  /* 0x00000000fffff984 */ /* 0x000fe20000000800 */
[----:B------:R1:W-:Y:S06]  /*fa60*/  MEMBAR.ALL.CTA ;  /* 0x0000000000007992 */ /* 0x0003ec0000008000 */
[----:B-1----:R-:W1:Y:S01]  /*fa70*/  FENCE.VIEW.ASYNC.S ;  /* 0x00000000000073c6 */ /* 0x002e620000000000 */
[----:B------:R-:W-:Y:S01]  /*fa80*/  ULDC.64 UR8, c[0x0][0xad8] ;  /* 0x0002b60000087ab9 */ /* 0x000fe20000000a00 */
[----:B------:R-:W-:Y:S01]  /*fa90*/  SEL R3, RZ, 0x40, P0 ;  /* 0x00000040ff037807 */ /* 0x000fe20000000000 */
[----:B------:R-:W-:Y:S01]  /*faa0*/  IMAD.IADD R21, R21, 0x1, R79 ;  /* 0x0000000115157824 */ /* 0x000fe200078e024f */
[----:B------:R-:W-:Y:S01]  /*fab0*/  ISETP.GE.AND P0, PT, R194, UR18, PT ;  /* 0x00000012c2007c0c */ /* 0x000fe2000bf06270 */
[----:B------:R-:W-:Y:S01]  /*fac0*/  IMAD R78, R78, UR8, RZ ;  /* 0x000000084e4e7c24 */ /* 0x000fe2000f8e02ff */
[----:B------:R-:W-:Y:S01]  /*fad0*/  UPRMT UR4, URZ, 0x654, UR4 ;  /* 0x000006543f047896 */ /* 0x000fe20008000004 */
[----:B-----5:R-:W-:Y:S01]  /*fae0*/  IMAD R87, R0, R81, RZ ;  /* 0x0000005100577224 */ /* 0x020fe200078e02ff */
[----:B------:R-:W-:Y:S01]  /*faf0*/  SEL R0, RZ, 0x80, P0 ;  /* 0x00000080ff007807 */ /* 0x000fe20000000000 */
[----:B------:R-:W-:Y:S01]  /*fb00*/  VIADD R86, R192, UR45 ;  /* 0x0000002dc0567c36 */ /* 0x000fe20008000000 */
[----:B------:R-:W-:Y:S01]  /*fb10*/  LOP3.LUT R76, R83, 0x20, R76, 0xe2, !PT ;  /* 0x00000020534c7812 */ /* 0x000fe200078ee24c */
[C---:B------:R-:W-:Y:S01]  /*fb20*/  IMAD R79, R77.reuse, UR9, R78 ;  /* 0x000000094d4f7c24 */ /* 0x040fe2000f8e024e */
[----:B------:R-:W-:Y:S01]  /*fb30*/  BSSY B1, `(.L_x_5573) ;  /* 0x000002c000017945 */ /* 0x000fe20003800000 */
[----:B------:R-:W-:Y:S01]  /*fb40*/  IMAD.WIDE.U32 R20, R77, UR8, R20 ;  /* 0x000000084d147c25 */ /* 0x000fe2000f8e0014 */
[----:B------:R-:W-:Y:S01]  /*fb50*/  ISETP.GE.AND P0, PT, R86, R87, PT ;  /* 0x000000575600720c */ /* 0x000fe20003f06270 */
[----:B------:R-:W-:Y:S01]  /*fb60*/  ULDC.64 UR8, c[0x0][0xa80] ;  /* 0x0002a00000087ab9 */ /* 0x000fe20000000a00 */
[----:B------:R-:W-:Y:S01]  /*fb70*/  LOP3.LUT R3, R76, R3, RZ, 0xfc, !PT ;  /* 0x000000034c037212 */ /* 0x000fe200078efcff */
[----:B------:R-:W-:Y:S01]  /*fb80*/  IMAD.IADD R21, R21, 0x1, R79 ;  /* 0x0000000115157824 */ /* 0x000fe200078e024f */
[----:B------:R-:W-:-:S02]  /*fb90*/  LEA R84, P1, R20, UR8, 0x1 ;  /* 0x0000000814547c11 */ /* 0x000fc4000f8208ff */
[----:B------:R-:W-:Y:S02]  /*fba0*/  LOP3.LUT R0, R3, R0, RZ, 0xfc, !PT ;  /* 0x0000000003007212 */ /* 0x000fe400078efcff */
[----:B------:R-:W-:Y:S01]  /*fbb0*/  LEA.HI.X R85, R20, UR9, R21, 0x1, P1 ;  /* 0x0000000914557c11 */ /* 0x000fe200088f0c15 */
[----:B-1----:R0:W1:Y:S01]  /*fbc0*/  SHFL.IDX PT, R76, R84, RZ, 0x181f ;  /* 0x00181fff544c7589 */ /* 0x00206200000e0000 */
[----:B------:R-:W-:Y:S03]  /*fbd0*/  SYNCS.ARRIVE.TRANS64.RED.A1T0 RZ, [UR4], RZ ;  /* 0x000000ffffff79a7 */ /* 0x000fe60008100404 */
        /* <DEDUP_REMOVED lines=33> */
.L_x_5574:
[----:B------:R-:W-:Y:S05]  /*fdf0*/  BSYNC B1 ;  /* 0x0000000000017941 */ /* 0x000fea0003800000 */
.L_x_5573:
[----:B---3--:R-:W-:Y:S01]  /*fe00*/  VIADD R4, R86, 0x20 ;  /* 0x0000002056047836 */ /* 0x008fe20000000000 */
[----:B------:R3:W4:Y:S04]  /*fe10*/  SHFL.IDX PT, R7, R85, 0x1, 0x181f ;  /* 0x00381f0055077f89 */ /* 0x00072800000e0000 */
[----:B------:R-:W-:Y:S01]  /*fe20*/  ISETP.GE.AND P0, PT, R4, R87, PT ;  /* 0x000000570400720c */ /* 0x000fe20003f06270 */
[----:B------:R3:W0:-:S12]  /*fe30*/  SHFL.IDX PT, R6, R84, 0x1, 0x181f ;  /* 0x00381f0054067f89 */ /* 0x00061800000e0000 */
[----:B---3--:R-:W-:Y:S05]  /*fe40*/  @P0 BRA `(.L_x_5575) ;  /* 0x0000001000080947 */ /* 0x008fea0003800000 */
[----:B------:R-:W-:Y:S02]  /*fe50*/  ISETP.GE.AND P0, PT, R184, UR18, PT ;  /* 0x00000012b8007c0c */ /* 0x000fe4000bf06270 */
[----:B------:R-:W-:Y:S02]  /*fe60*/  ISETP.GE.AND P5, PT, R190, UR18, PT ;  /* 0x00000012be007c0c */ /* 0x000fe4000bfa6270 */
[----:B------:R-:W-:Y:S02]  /*fe70*/  ISETP.GE.AND P3, PT, R189, UR18, PT ;  /* 0x00000012bd007c0c */ /* 0x000fe4000bf66270 */
[----:B------:R-:W-:Y:S02]  /*fe80*/  ISETP.GE.AND P2, PT, R188, UR18, PT ;  /* 0x00000012bc007c0c */ /* 0x000fe4000bf46270 */
[----:B------:R-:W-:-:S05]  /*fe90*/  ISETP.GE.AND P1, PT, R187, UR18, PT ;  /* 0x00000012bb007c0c */ /* 0x000fca000bf26270 */
[----:B0---4-:R-:W-:Y:S02]  /*fea0*/  @!P0 IMAD.WIDE R4, R184, 0x2, R6 ;  /* 0x00000002b8048825 */ /* 0x011fe400078e0206 */
        /* <DEDUP_REMOVED lines=23> */
[----:B---3--:R-:W-:-:S04]  /*10020*/  LEA R4, P0, R194, R6, 0x1 ;  /* 0x00000006c2047211 */ /* 0x008fc800078008ff */
[----:B------:R-:W-:-:S05]  /*10030*/  LEA.HI.X R5, R194, R7, R198, 0x1, P0 ;  /* 0x00000007c2057211 */ /* 0x000fca00000f0cc6 */
[----:B------:R0:W-:Y:S01]  /*10040*/  ST.E.128 desc[UR54][R4.64], R68 ;  /* 0x0000004404007985 */ /* 0x0001e2000c101d36 */
[----:B------:R-:W-:Y:S05]  /*10050*/  BRA `(.L_x_5575) ;  /* 0x0000000c00847947 */ /* 0x000fea0003800000 */
.L_x_5570:
[----:B------:R-:W-:Y:S01]  /*10060*/  ULDC.64 UR8, c[0x0][0xc00] ;  /* 0x0003000000087ab9 */ /* 0x000fe20000000a00 */
[----:B------:R-:W-:Y:S01]  /*10070*/  ULDC UR4, c[0x0][0xa88] ;  /* 0x0002a20000047ab9 */ /* 0x000fe20000000800 */
[----:B------:R-:W-:Y:S01]  /*10080*/  UISETP.NE.U32.AND UP0, UPT, UR8, URZ, UPT ;  /* 0x0000003f0800728c */ /* 0x000fe2000bf05070 */
[----:B------:R-:W0:Y:S03]  /*10090*/  LDC R11, c[0x0][0xbe8] ;  /* 0x0002fa00ff0b7b82 */ /* 0x000e260000000800 */
[----:B------:R-:W-:-:S03]  /*100a0*/  UISETP.NE.AND.EX UP0, UPT, UR9, URZ, UPT, UP0 ;  /* 0x0000003f0900728c */ /* 0x000fc6000bf05300 */
[----:B------:R-:W-:Y:S02]  /*100b0*/  ULDC.64 UR8, c[0x0][0xc00] ;  /* 0x0003000000087ab9 */ /* 0x000fe40000000a00 */
[----:B------:R-:W-:Y:S01]  /*100c0*/  UIMAD.WIDE UR8, UR44, 0x4, UR8 ;  /* 0x000000042c0878a5 */ /* 0x000fe2000f8e0208 */
[----:B------:R-:W-:-:S05]  /*100d0*/  PLOP3.LUT P1, PT, PT, PT, UP0, 0x80, 0x0 ;  /* 0x000000000000781c */ /* 0x000fca0003f2f008 */
[----:B------:R-:W-:Y:S02]  /*100e0*/  IMAD.U32 R4, RZ, RZ, UR8 ;  /* 0x00000008ff047e24 */ /* 0x000fe4000f8e00ff */
[----:B------:R-:W-:Y:S01]  /*100f0*/  IMAD.U32 R5, RZ, RZ, UR9 ;  /* 0x00000009ff057e24 */ /* 0x000fe2000f8e00ff */
[----:B------:R-:W-:Y:S02]  /*10100*/  ULDC.64 UR8, c[0x0][0xc08] ;  /* 0x0003020000087ab9 */ /* 0x000fe40000000a00 */
[----:B------:R-:W-:Y:S01]  /*10110*/  UISETP.NE.U32.AND UP1, UPT, UR8, URZ, UPT ;  /* 0x0000003f0800728c */ /* 0x000fe2000bf25070 */
[----:B------:R-:W-:Y:S02]  /*10120*/  IMAD.U32 R0, RZ, RZ, UR4 ;  /* 0x00000004ff007e24 */ /* 0x000fe4000f8e00ff */
[----:B------:R-:W2:Y:S01]  /*10130*/  @P1 LDG.E R3, desc[UR54][R4.64] ;  /* 0x0000003604031981 */ /* 0x000ea2000c1e1900 */
[----:B------:R-:W-:-:S06]  /*10140*/  UISETP.NE.AND.EX UP1, UPT, UR9, URZ, UPT, UP1 ;  /* 0x0000003f0900728c */ /* 0x000fcc000bf25310 */
[----:B------:R-:W-:-:S05]  /*10150*/  PLOP3.LUT P2, PT, PT, PT, UP1, 0x80, 0x0 ;  /* 0x000000000000781c */ /* 0x000fca0003f4f018 */
[----:B------:R-:W-:Y:S02]  /*10160*/  @UP1 ULDC.64 UR8, c[0x0][0xc08] ;  /* 0x0003020000081ab9 */ /* 0x000fe40000000a00 */
[----:B------:R-:W-:-:S06]  /*10170*/  @UP1 UIMAD.WIDE UR8, UR44, 0x4, UR8 ;  /* 0x000000042c0818a5 */ /* 0x000fcc000f8e0208 */
[----:B------:R-:W-:Y:S01]  /*10180*/  MOV R6, UR8 ;  /* 0x0000000800067c02 */ /* 0x000fe20008000f00 */
[----:B------:R-:W-:-:S05]  /*10190*/  IMAD.U32 R7, RZ, RZ, UR9 ;  /* 0x00000009ff077e24 */ /* 0x000fca000f8e00ff */
[----:B------:R1:W5:Y:S01]  /*101a0*/  @P2 LDG.E R0, desc[UR54][R6.64] ;  /* 0x0000003606002981 */ /* 0x000362000c1e1900 */
[----:B------:R-:W-:Y:S01]  /*101b0*/  UMOV UR4, URZ ;  /* 0x0000003f00047c82 */ /* 0x000fe20008000000 */
[----:B------:R-:W-:Y:S01]  /*101c0*/  USHF.R.S32.HI UR14, URZ, 0x1f, UR43 ;  /* 0x0000001f3f0e7899 */ /* 0x000fe2000801142b */
[----:B------:R-:W-:Y:S02]  /*101d0*/  ISETP.GE.AND P0, PT, R197, 0x40, PT ;  /* 0x00000040c500780c */ /* 0x000fe40003f06270 */
[----:B--2---:R-:W-:Y:S01]  /*101e0*/  @P1 R2UR UR4, R3 ;  /* 0x00000000030412ca */ /* 0x004fe200000e0000 */
[----:B01----:R-:W-:-:S14]  /*101f0*/  @P2 BRA `(.L_x_5576) ;  /* 0x0000000000102947 */ /* 0x003fdc0003800000 */
[----:B------:R-:W-:Y:S05]  /*10200*/  @!P1 BRA `(.L_x_5576) ;  /* 0x00000000000c9947 */ /* 0x000fea0003800000 */
[----:B------:R-:W2:Y:S04]  /*10210*/  LDG.E R3, desc[UR54][R4.64] ;  /* 0x0000003604037981 */ /* 0x000ea8000c1e1900 */
[----:B-----5:R-:W2:Y:S02]  /*10220*/  LDG.E R0, desc[UR54][R4.64+0x4] ;  /* 0x0000043604007981 */ /* 0x020ea4000c1e1900 */
[----:B--2---:R-:W-:-:S07]  /*10230*/  IMAD.IADD R0, R0, 0x1, -R3 ;  /* 0x0000000100007824 */ /* 0x004fce00078e0a03 */
.L_x_5576:
[----:B------:R-:W-:Y:S01]  /*10240*/  USHF.R.S32.HI UR9, URZ, 0x1f, UR44 ;  /* 0x0000001f3f097899 */ /* 0x000fe2000801142c */
[----:B------:R-:W-:Y:S01]  /*10250*/  BSSY B1, `(.L_x_5577) ;  /* 0x000002e000017945 */ /* 0x000fe20003800000 */
[----:B------:R-:W-:Y:S02]  /*10260*/  USHF.R.S32.HI UR13, URZ, 0x1f, UR4 ;  /* 0x0000001f3f0d7899 */ /* 0x000fe40008011404 */
[----:B------:R-:W-:Y:S02]  /*10270*/  USEL UR8, UR44, URZ, !UP0 ;  /* 0x0000003f2c087287 */ /* 0x000fe4000c000000 */
[----:B------:R-:W-:Y:S01]  /*10280*/  USEL UR9, UR9, URZ, !UP0 ;  /* 0x0000003f09097287 */ /* 0x000fe2000c000000 */
[----:B------:R-:W-:Y:S11]  /*10290*/  @P0 BRA `(.L_x_5578) ;  /* 0x0000000000a40947 */ /* 0x000ff60003800000 */
[----:B------:R-:W0:Y:S01]  /*102a0*/  S2R R6, SR_TID.X ;  /* 0x0000000000067919 */ /* 0x000e220000002100 */
[----:B------:R-:W1:Y:S01]  /*102b0*/  LDC R5, c[0x0][0xbe8] ;  /* 0x0002fa00ff057b82 */ /* 0x000e620000000800 */
[----:B------:R-:W-:Y:S02]  /*102c0*/  IMAD.U32 R7, RZ, RZ, UR45 ;  /* 0x0000002dff077e24 */ /* 0x000fe4000f8e00ff */
[----:B-1---5:R-:W-:-:S03]  /*102d0*/  IMAD R3, R0, R5, RZ ;  /* 0x0000000500037224 */ /* 0x022fc600078e02ff */
[----:B0-----:R-:W-:-:S04]  /*102e0*/  IADD3 R6, R7, -0x80, R6 ;  /* 0xffffff8007067810 */ /* 0x001fc80007ffe006 */
[----:B------:R-:W-:-:S13]  /*102f0*/  ISETP.GE.AND P0, PT, R6, R3, PT ;  /* 0x000000030600720c */ /* 0x000fda0003f06270 */
[----:B------:R-:W-:Y:S05]  /*10300*/  @P0 BRA `(.L_x_5578) ;  /* 0x0000000000880947 */ /* 0x000fea0003800000 */
[----:B------:R-:W-:Y:S01]  /*10310*/  ISETP.NE.AND P0, PT, R5, 0x1, PT ;  /* 0x000000010500780c */ /* 0x000fe20003f05270 */
[----:B------:R-:W-:Y:S01]  /*10320*/  ULDC.64 UR16, c[0x0][0xb90] ;  /* 0x0002e40000107ab9 */ /* 0x000fe20000000a00 */
[----:B------:R-:W-:Y:S01]  /*10330*/  UMOV UR10, UR4 ;  /* 0x00000004000a7c82 */ /* 0x000fe20008000000 */
[----:B------:R-:W-:Y:S01]  /*10340*/  UIMAD UR12, UR14, UR16, URZ ;  /* 0x000000100e0c72a4 */ /* 0x000fe2000f8e023f */
[----:B------:R-:W-:Y:S01]  /*10350*/  IMAD.MOV.U32 R4, RZ, RZ, R6 ;  /* 0x000000ffff047224 */ /* 0x000fe200078e0006 */
[----:B------:R-:W-:Y:S02]  /*10360*/  UMOV UR11, UR13 ;  /* 0x0000000d000b7c82 */ /* 0x000fe40008000000 */
[----:B------:R-:W-:Y:S02]  /*10370*/  UIMAD.WIDE.U32 UR10, UR43, UR16, UR10 ;  /* 0x000000102b0a72a5 */ /* 0x000fe4000f8e000a */
[----:B------:R-:W-:-:S03]  /*10380*/  UIMAD UR12, UR43, UR17, UR12 ;  /* 0x000000112b0c72a4 */ /* 0x000fc6000f8e020c */
[----:B------:R-:W-:Y:S01]  /*10390*/  ULDC.64 UR16, c[0x0][0xb98] ;  /* 0x0002e60000107ab9 */ /* 0x000fe20000000a00 */
[----:B------:R-:W0:Y:S01]  /*103a0*/  @P0 LDC R3, c[0x0][0xbec] ;  /* 0x0002fb00ff030b82 */ /* 0x000e220000000800 */
[----:B------:R-:W-:Y:S02]  /*103b0*/  UIADD3 UR11, UR11, UR12, URZ ;  /* 0x0000000c0b0b7290 */ /* 0x000fe4000fffe03f */
[----:B------:R-:W-:Y:S02]  /*103c0*/  UIMAD UR12, UR9, UR16, URZ ;  /* 0x00000010090c72a4 */ /* 0x000fe4000f8e023f */
[----:B------:R-:W-:Y:S02]  /*103d0*/  UIMAD.WIDE.U32 UR10, UR8, UR16, UR10 ;  /* 0x00000010080a72a5 */ /* 0x000fe4000f8e000a */
[----:B------:R-:W-:Y:S01]  /*103e0*/  UIMAD UR12, UR8, UR17, UR12 ;  /* 0x00000011080c72a4 */ /* 0x000fe2000f8e020c */
[----:B------:R-:W1:Y:S02]  /*103f0*/  @P0 LDC R8, c[0x0][0xbf0] ;  /* 0x0002fc00ff080b82 */ /* 0x000e640000000800 */
[----:B------:R-:W-:Y:S01]  /*10400*/  ULDC.64 UR16, c[0x0][0xb88] ;  /* 0x0002e20000107ab9 */ /* 0x000fe20000000a00 */
[----:B0-----:R-:W-:-:S05]  /*10410*/  @P0 IMAD.HI.U32 R3, R6, R3, RZ ;  /* 0x0000000306030227 */ /* 0x001fca00078e00ff */
[----:B-1----:R-:W-:Y:S01]  /*10420*/  @P0 SHF.R.U32.HI R4, RZ, R8, R3 ;  /* 0x00000008ff040219 */ /* 0x002fe20000011603 */
[----:B------:R-:W-:-:S04]  /*10430*/  IMAD.U32 R8, RZ, RZ, UR12 ;  /* 0x0000000cff087e24 */ /* 0x000fc8000f8e00ff */
        /* <DEDUP_REMOVED lines=15> */
.L_x_5578:
[----:B------:R-:W-:Y:S05]  /*10530*/  BSYNC B1 ;  /* 0x0000000000017941 */ /* 0x000fea0003800000 */
.L_x_5577:
        /* <DEDUP_REMOVED lines=10> */
[----:B-----5:R-:W-:Y:S01]  /*105e0*/  IMAD R25, R0, R11, RZ ;  /* 0x0000000b00197224 */ /* 0x020fe200078e02ff */
[----:B------:R-:W-:Y:S01]  /*105f0*/  SHF.L.U32 R4, R4, 0x1, RZ ;  /* 0x0000000104047819 */ /* 0x000fe200000006ff */
[----:B------:R-:W-:Y:S01]  /*10600*/  ULDC.64 UR16, c[0x0][0xae8] ;  /* 0x0002ba0000107ab9 */ /* 0x000fe20000000a00 */
[----:B------:R-:W0:Y:S01]  /*10610*/  @P0 LDC R5, c[0x0][0xbec] ;  /* 0x0002fb00ff050b82 */ /* 0x000e220000000800 */
[----:B------:R-:W-:Y:S01]  /*10620*/  ISETP.GE.AND P2, PT, R189, UR15, PT ;  /* 0x0000000fbd007c0c */ /* 0x000fe2000bf46270 */
[----:B------:R-:W-:Y:S01]  /*10630*/  UIADD3 UR11, UR11, UR12, URZ ;  /* 0x0000000c0b0b7290 */ /* 0x000fe2000fffe03f */
[----:B------:R-:W-:Y:S01]  /*10640*/  LOP3.LUT R4, R4, 0x2, R3, 0xe2, !PT ;  /* 0x0000000204047812 */ /* 0x000fe200078ee203 */
[----:B------:R-:W-:Y:S01]  /*10650*/  UIMAD UR4, UR14, UR16, URZ ;  /* 0x000000100e0472a4 */ /* 0x000fe2000f8e023f */
[----:B------:R-:W-:Y:S01]  /*10660*/  IMAD R3, R191, 0x20, R192 ;  /* 0x00000020bf037824 */ /* 0x000fe200078e02c0 */
[----:B------:R-:W-:Y:S01]  /*10670*/  SEL R6, RZ, 0xffffffff, P2 ;  /* 0xffffffffff067807 */ /* 0x000fe20001000000 */
[----:B------:R-:W-:Y:S01]  /*10680*/  UIMAD.WIDE.U32 UR10, UR43, UR16, UR10 ;  /* 0x000000102b0a72a5 */ /* 0x000fe2000f8e000a */
[----:B------:R-:W1:Y:S01]  /*10690*/  @P0 LDC R7, c[0x0][0xbf0] ;  /* 0x0002fc00ff070b82 */ /* 0x000e620000000800 */
[----:B------:R-:W-:Y:S01]  /*106a0*/  UIMAD UR4, UR43, UR17, UR4 ;  /* 0x000000112b0472a4 */ /* 0x000fe2000f8e0204 */
[----:B------:R-:W-:Y:S01]  /*106b0*/  VIADD R8, R3, UR45 ;  /* 0x0000002d03087c36 */ /* 0x000fe20008000000 */
[----:B------:R-:W-:Y:S01]  /*106c0*/  ULDC.64 UR12, c[0x0][0xaf0] ;  /* 0x0002bc00000c7ab9 */ /* 0x000fe20000000a00 */
[----:B------:R-:W-:Y:S01]  /*106d0*/  ISETP.GE.AND P1, PT, R188, UR15, PT ;  /* 0x0000000fbc007c0c */ /* 0x000fe2000bf26270 */
[----:B------:R-:W-:Y:S01]  /*106e0*/  UIMAD UR9, UR9, UR12, URZ ;  /* 0x0000000c090972a4 */ /* 0x000fe2000f8e023f */
[----:B------:R-:W-:Y:S01]  /*106f0*/  IMAD.SHL.U32 R9, R6, 0x4, RZ ;  /* 0x0000000406097824 */ /* 0x000fe200078e00ff */
[----:B------:R-:W-:Y:S01]  /*10700*/  UIADD3 UR11, UR11, UR4, URZ ;  /* 0x000000040b0b7290 */ /* 0x000fe2000fffe03f */
[----:B------:R-:W-:Y:S01]  /*10710*/  SEL R10, RZ, 0xffffffff, P1 ;  /* 0xffffffffff0a7807 */ /* 0x000fe20000800000 */
[----:B------:R-:W-:Y:S01]  /*10720*/  UIMAD UR4, UR8, UR13, UR9 ;  /* 0x0000000d080472a4 */ /* 0x000fe2000f8e0209 */
[----:B------:R-:W-:Y:S01]  /*10730*/  IMAD.MOV.U32 R3, RZ, RZ, R8 ;  /* 0x000000ffff037224 */ /* 0x000fe200078e0008 */
[----:B------:R-:W-:Y:S01]  /*10740*/  UIMAD.WIDE.U32 UR8, UR8, UR12, UR10 ;  /* 0x0000000c080872a5 */ /* 0x000fe2000f8e000a */
[----:B------:R-:W-:Y:S01]  /*10750*/  LOP3.LUT R9, R9, 0x4, R4, 0xe2, !PT ;  /* 0x0000000409097812 */ /* 0x000fe200078ee204 */
[----:B------:R-:W-:Y:S01]  /*10760*/  IMAD.SHL.U32 R10, R10, 0x8, RZ ;  /* 0x000000080a0a7824 */ /* 0x000fe200078e00ff */
[----:B------:R-:W-:Y:S01]  /*10770*/  ISETP.GE.AND P2, PT, R194, UR15, PT ;  /* 0x0000000fc2007c0c */ /* 0x000fe2000bf46270 */
[----:B------:R-:W-:Y:S01]  /*10780*/  UIADD3 UR4, UR9, UR4, URZ ;  /* 0x0000000409047290 */ /* 0x000fe2000fffe03f */
[----:B0-----:R-:W-:Y:S01]  /*10790*/  @P0 IMAD.HI.U32 R6, R8, R5, RZ ;  /* 0x0000000508060227 */ /* 0x001fe200078e00ff */
[----:B------:R-:W-:Y:S01]  /*107a0*/  BSSY B1, `(.L_x_5579) ;  /* 0x0000048000017945 */ /* 0x000fe20003800000 */
[----:B------:R-:W-:-:S02]  /*107b0*/  LOP3.LUT R10, R10, 0x8, R9, 0xe2, !PT ;  /* 0x000000080a0a7812 */ /* 0x000fc400078ee209 */
[----:B------:R-:W-:Y:S01]  /*107c0*/  IMAD.U32 R4, RZ, RZ, UR8 ;  /* 0x00000008ff047e24 */ /* 0x000fe2000f8e00ff */
[----:B------:R-:W-:Y:S01]  /*107d0*/  SEL R0, RZ, 0x80, P2 ;  /* 0x00000080ff007807 */ /* 0x000fe20001000000 */
[----:B------:R-:W-:Y:S01]  /*107e0*/  IMAD.U32 R5, RZ, RZ, UR9 ;  /* 0x00000009ff057e24 */ /* 0x000fe2000f8e00ff */
[----:B------:R-:W-:Y:S01]  /*107f0*/  ULDC.64 UR8, c[0x0][0xae0] ;  /* 0x0002b80000087ab9 */ /* 0x000fe20000000a00 */
[----:B-1----:R-:W-:Y:S01]  /*10800*/  @P0 SHF.R.U32.HI R3, RZ, R7, R6 ;  /* 0x00000007ff030219 */ /* 0x002fe20000011606 */
[----:B------:R-:W-:Y:S01]  /*10810*/  IMAD.U32 R5, RZ, RZ, UR4 ;  /* 0x00000004ff057e24 */ /* 0x000fe2000f8e00ff */
[----:B------:R-:W-:Y:S01]  /*10820*/  ISETP.GE.AND P0, PT, R187, UR15, PT ;  /* 0x0000000fbb007c0c */ /* 0x000fe2000bf06270 */
[----:B------:R-:W-:Y:S01]  /*10830*/  VIADD R26, R192, UR45 ;  /* 0x0000002dc01a7c36 */ /* 0x000fe20008000000 */
[----:B------:R-:W-:Y:S01]  /*10840*/  SHF.R.S32.HI R6, RZ, 0x1f, R3 ;  /* 0x0000001fff067819 */ /* 0x000fe20000011403 */
[C---:B------:R-:W-:Y:S01]  /*10850*/  IMAD.WIDE.U32 R4, R3.reuse, UR8, R4 ;  /* 0x0000000803047c25 */ /* 0x040fe2000f8e0004 */
[----:B------:R-:W-:-:S02]  /*10860*/  IADD3 R7, -R3, RZ, RZ ;  /* 0x000000ff03077210 */ /* 0x000fc40007ffe1ff */
[----:B------:R-:W-:Y:S01]  /*10870*/  SEL R9, RZ, 0xffffffff, P0 ;  /* 0xffffffffff097807 */ /* 0x000fe20000000000 */
[----:B------:R-:W-:Y:S01]  /*10880*/  IMAD R6, R6, UR8, RZ ;  /* 0x0000000806067c24 */ /* 0x000fe2000f8e02ff */
[----:B------:R-:W-:Y:S01]  /*10890*/  ISETP.GE.AND P0, PT, R186, UR15, PT ;  /* 0x0000000fba007c0c */ /* 0x000fe2000bf06270 */
[----:B------:R-:W-:Y:S02]  /*108a0*/  IMAD R7, R11, R7, R8 ;  /* 0x000000070b077224 */ /* 0x000fe400078e0208 */
[----:B------:R-:W-:Y:S01]  /*108b0*/  IMAD.SHL.U32 R13, R9, 0x10, RZ ;  /* 0x00000010090d7824 */ /* 0x000fe200078e00ff */
[----:B------:R-:W-:Y:S01]  /*108c0*/  SEL R8, RZ, 0xffffffff, P0 ;  /* 0xffffffffff087807 */ /* 0x000fe20000000000 */
[----:B------:R-:W-:Y:S01]  /*108d0*/  IMAD R9, R3, UR9, R6 ;  /* 0x0000000903097c24 */ /* 0x000fe2000f8e0206 */
[----:B------:R-:W-:Y:S01]  /*108e0*/  SHF.R.S32.HI R3, RZ, 0x1f, R7 ;  /* 0x0000001fff037819 */ /* 0x000fe20000011407 */
[----:B------:R-:W-:Y:S01]  /*108f0*/  ULDC.64 UR8, c[0x0][0xad8] ;  /* 0x0002b60000087ab9 */ /* 0x000fe20000000a00 */
[----:B------:R-:W-:Y:S01]  /*10900*/  ISETP.GE.AND P0, PT, R195, UR15, PT ;  /* 0x0000000fc3007c0c */ /* 0x000fe2000bf06270 */
[----:B------:R-:W-:Y:S01]  /*10910*/  IMAD.IADD R5, R5, 0x1, R9 ;  /* 0x0000000105057824 */ /* 0x000fe200078e0209 */
[----:B------:R-:W-:Y:S01]  /*10920*/  LOP3.LUT R10, R13, 0x10, R10, 0xe2, !PT ;  /* 0x000000100d0a7812 */ /* 0x000fe200078ee20a */
[----:B------:R-:W-:-:S02]  /*10930*/  IMAD R6, R3, UR8, RZ ;  /* 0x0000000803067c24 */ /* 0x000fc4000f8e02ff */
[----:B------:R-:W-:-:S04]  /*10940*/  IMAD.WIDE.U32 R4, R7, UR8, R4 ;  /* 0x0000000807047c25 */ /* 0x000fc8000f8e0004 */
[----:B------:R-:W-:Y:S01]  /*10950*/  IMAD R3, R7, UR9, R6 ;  /* 0x0000000907037c24 */ /* 0x000fe2000f8e0206 */
        /* <DEDUP_REMOVED lines=44> */
.L_x_5580:
[----:B------:R-:W-:Y:S05]  /*10c20*/  BSYNC B1 ;  /* 0x0000000000017941 */ /* 0x000fea0003800000 */
.L_x_5579:
        /* <DEDUP_REMOVED lines=36> */
.L_x_5575:
[----:B------:R-:W-:Y:S05]  /*10e70*/  BSYNC B0 ;  /* 0x0000000000007941 */ /* 0x000fea0003800000 */
.L_x_5569:
[----:B------:R-:W-:Y:S02]  /*10e80*/  ULDC UR4, c[0x0][0xc3c] ;  /* 0x00030f0000047ab9 */ /* 0x000fe40000000800 */
[----:B------:R-:W-:-:S06]  /*10e90*/  UISETP.GE.AND UP0, UPT, UR6, UR4, UPT ;  /* 0x000000040600728c */ /* 0x000fcc000bf06270 */
[----:B------:R-:W-:-:S13]  /*10ea0*/  PLOP3.LUT P0, PT, PT, PT, UP0, 0x80, 0x0 ;  /* 0x000000000000781c */ /* 0x000fda0003f0f008 */
[----:B------:R-:W-:Y:S05]  /*10eb0*/  @!P0 BRA `(.L_x_5581) ;  /* 0xffffff00002c8947 */ /* 0x000fea000383ffff */
[----:B------:R-:W-:Y:S05]  /*10ec0*/  EXIT ;  /* 0x000000000000794d */ /* 0x000fea0003800000 */
.L_x_5462:
        /* <DEDUP_REMOVED lines=16> */
.L_x_5582:
        /* <DEDUP_REMOVED lines=36> */
[----:B------:R-:W-:Y:S01]  /*11210*/  IMAD.MOV.U32 R6, RZ, RZ, R3 ;  /* 0x000000ffff067224 */ /* 0x000fe200078e0003 */
[----:B------:R-:W-:Y:S01]  /*11220*/  UMOV UR4, URZ ;  /* 0x0000003f00047c82 */ /* 0x000fe20008000000 */
[----:B------:R-:W-:-:S05]  /*11230*/  ULDC UR5, c[0x0][0xc38] ;  /* 0x00030e0000057ab9 */ /* 0x000fca0000000800 */
.L_x_5588:
        /* <DEDUP_REMOVED lines=12> */
.L_x_5587:
[----:B------:R-:W-:Y:S05]  /*11300*/  BSYNC B0 ;  /* 0x0000000000007941 */ /* 0x000fea0003800000 */
.L_x_5586:
        /* <DEDUP_REMOVED lines=20> */
.L_x_5584:
        /* <DEDUP_REMOVED lines=18> */
[----:B------:R-:W-:-:S05]  /*11570*/  IADD3 R9, R15, -0x1, RZ ;  /* 0xffffffff0f097810 */ /* 0x000fca0007ffe0ff */
[----:B------:R2:W3:Y:S02]  /*11580*/  SHFL.IDX PT, R16, R8, R9, 0x1f ;  /* 0x00001f0908107589 */ /* 0x0004e400000e0000 */
.L_x_5589:
[----:B---3--:R-:W-:Y:S01]  /*11590*/  IMAD R16, R16, UR5, R13 ;  /* 0x0000000510107c24 */ /* 0x008fe2000f8e020d */
[----:B------:R-:W-:Y:S01]  /*115a0*/  IABS R2, R6 ;  /* 0x0000000600027213 */ /* 0x000fe20000000000 */
[----:B-12---:R-:W-:-:S03]  /*115b0*/  IMAD.MOV R9, RZ, RZ, -R3 ;  /* 0x000000ffff097224 */ /* 0x006fc600078e0a03 */
[----:B0-----:R-:W-:Y:S01]  /*115c0*/  IADD3 R11, -R16, UR6, RZ ;  /* 0x00000006100b7c10 */ /* 0x001fe2000fffe1ff */
        /* <DEDUP_REMOVED lines=22> */
[----:B------:R-:W-:-:S03]  /*11730*/  IMAD R6, R6, R9, R11 ;  /* 0x0000000906067224 */ /* 0x000fc600078e020b */
[----:B------:R-:W-:Y:S02]  /*11740*/  VIADDMNMX R15, R8, UR5, R7, PT ;  /* 0x00000005080f7c46 */ /* 0x000fe4000b800107 */
[----:B------:R-:W-:Y:S02]  /*11750*/  IABS R11, R6 ;  /* 0x00000006000b7213 */ /* 0x000fe40000000000 */
[-C--:B------:R-:W-:Y:S01]  /*11760*/  IABS R8, R15.reuse ;  /* 0x0000000f00087213 */ /* 0x080fe20000000000 */
[----:B------:R-:W-:Y:S01]  /*11770*/  IMAD.MOV R18, RZ, RZ, -R15 ;  /* 0x000000ffff127224 */ /* 0x000fe200078e0a0f */
[----:B------:R-:W-:Y:S02]  /*11780*/  IABS R10, R15 ;  /* 0x0000000f000a7213 */ /* 0x000fe40000000000 */
[----:B------:R-:W0:Y:S08]  /*11790*/  I2F.RP R7, R8 ;  /* 0x0000000800077306 */ /* 0x000e300000209400 */
[----:B0-----:R-:W0:Y:S02]  /*117a0*/  MUFU.RCP R7, R7 ;  /* 0x0000000700077308 */ /* 0x001e240000001000 */
[----:B0-----:R-:W-:-:S06]  /*117b0*/  VIADD R3, R7, 0xffffffe ;  /* 0x0ffffffe07037836 */ /* 0x001fcc0000000000 */
[----:B------:R-:W0:Y:S02]  /*117c0*/  F2I.FTZ.U32.TRUNC.NTZ R3, R3 ;  /* 0x0000000300037305 */ /* 0x000e24000021f000 */
[----:B0-----:R-:W-:-:S04]  /*117d0*/  IMAD.MOV R2, RZ, RZ, -R3 ;  /* 0x000000ffff027224 */ /* 0x001fc800078e0a03 */
[----:B------:R-:W-:Y:S02]  /*117e0*/  IMAD.MOV.U32 R9, RZ, RZ, R2 ;  /* 0x000000ffff097224 */ /* 0x000fe400078e0002 */
[----:B------:R-:W-:Y:S02]  /*117f0*/  IMAD.MOV.U32 R2, RZ, RZ, RZ ;  /* 0x000000ffff027224 */ /* 0x000fe400078e00ff */
[----:B------:R-:W-:-:S04]  /*11800*/  IMAD R9, R9, R8, RZ ;  /* 0x0000000809097224 */ /* 0x000fc800078e02ff */
[----:B------:R-:W-:-:S04]  /*11810*/  IMAD.HI.U32 R2, R3, R9, R2 ;  /* 0x0000000903027227 */ /* 0x000fc800078e0002 */
[----:B------:R-:W-:Y:S02]  /*11820*/  IMAD.MOV R3, RZ, RZ, -R10 ;  /* 0x000000ffff037224 */ /* 0x000fe400078e0a0a */
        /* <DEDUP_REMOVED lines=17> */
.L_x_5585:
[----:B------:R-:W-:Y:S01]  /*11940*/  ULDC UR4, c[0x0][0xc3c] ;  /* 0x00030f0000047ab9 */ /* 0x000fe20000000800 */
[----:B------:R-:W-:Y:S01]  /*11950*/  IMAD.MOV.U32 R17, RZ, RZ, RZ ;  /* 0x000000ffff117224 */ /* 0x000fe200078e00ff */
[----:B------:R-:W-:Y:S01]  /*11960*/  MOV R19, UR4 ;  /* 0x0000000400137c02 */ /* 0x000fe20008000f00 */
[----:B------:R-:W-:Y:S02]  /*11970*/  IMAD.U32 R16, RZ, RZ, UR6 ;  /* 0x00000006ff107e24 */ /* 0x000fe4000f8e00ff */
[----:B------:R-:W-:-:S07]  /*11980*/  IMAD.MOV.U32 R18, RZ, RZ, RZ ;  /* 0x000000ffff127224 */ /* 0x000fce00078e00ff */
.L_x_5590:
[----:B------:R-:W-:-:S13]  /*11990*/  ISETP.NE.AND P0, PT, R5, RZ, PT ;  /* 0x000000ff0500720c */ /* 0x000fda0003f05270 */
[----:B------:R-:W0:Y:S01]  /*119a0*/  @!P0 S2R R3, SR_CgaCtaId ;  /* 0x0000000000038919 */ /* 0x000e220000008800 */
[----:B------:R-:W-:-:S04]  /*119b0*/  @!P0 MOV R2, 0x400 ;  /* 0x0000040000028802 */ /* 0x000fc80000000f00 */
[----:B0-----:R-:W-:-:S05]  /*119c0*/  @!P0 LEA R2, R3, R2, 0x18 ;  /* 0x0000000203028211 */ /* 0x001fca00078ec0ff */
[----:B------:R0:W-:Y:S01]  /*119d0*/  @!P0 STS.128 [R2+0x28cd0], R16 ;  /* 0x028cd01002008388 */ /* 0x0001e20000000c00 */
[----:B------:R-:W-:Y:S06]  /*119e0*/  BAR.ARV 0x5, 0x180 ;  /* 0x0146000000007b1d */ /* 0x000fec0000002000 */
.L_x_5583:
[----:B------:R2:W-:Y:S01]  /*119f0*/  STL [R1+0x10], RZ ;  /* 0x000010ff01007387 */ /* 0x0005e20000100800 */
[----:B------:R-:W-:Y:S01]  /*11a00*/  ULDC UR4, c[0x0][0xc3c] ;  /* 0x00030f0000047ab9 */ /* 0x000fe20000000800 */
[----:B------:R-:W-:Y:S01]  /*11a10*/  IMAD.MOV.U32 R25, RZ, RZ, 0x1 ;  /* 0x00000001ff197424 */ /* 0x000fe200078e00ff */
[----:B-1----:R-:W-:Y:S01]  /*11a20*/  ISETP.GE.AND P0, PT, R19, UR4, PT ;  /* 0x0000000413007c0c */ /* 0x002fe2000bf06270 */
[----:B------:R-:W-:-:S12]  /*11a30*/  IMAD.MOV.U32 R24, RZ, RZ, RZ ;  /* 0x000000ffff187224 */ /* 0x000fd800078e00ff */
[----:B--2---:R-:W-:Y:S05]  /*11a40*/  @P0 BRA `(.L_x_5591) ;  /* 0x0000004c00300947 */ /* 0x004fea0003800000 */
[----:B------:R-:W1:Y:S01]  /*11a50*/  S2UR UR5, SR_CgaCtaId ;  /* 0x00000000000579c3 */ /* 0x000e620000008800 */
[C---:B0-----:R-:W-:Y:S01]  /*11a60*/  IMAD.SHL.U32 R2, R0.reuse, 0x8, RZ ;  /* 0x0000000800027824 */ /* 0x041fe200078e00ff */
[----:B------:R-:W-:Y:S01]  /*11a70*/  UMOV UR4, 0x400 ;  /* 0x0000040000047882 */ /* 0x000fe20000000000 */
[----:B------:R-:W-:Y:S01]  /*11a80*/  LOP3.LUT R4, R0, 0x7f, RZ, 0xc0, !PT ;  /* 0x0000007f00047812 */ /* 0x000fe200078ec0ff */
[----:B------:R0:W-:Y:S01]  /*11a90*/  STL [R1+0x10], RZ ;  /* 0x000010ff01007387 */ /* 0x0001e20000100800 */
[----:B------:R-:W-:Y:S01]  /*11aa0*/  BSSY B8, `(.L_x_5591) ;  /* 0x00004c6000087945 */ /* 0x000fe20003800000 */
[----:B------:R-:W-:Y:S01]  /*11ab0*/  LOP3.LUT R3, R2, 0x1f8, RZ, 0xc0, !PT ;  /* 0x000001f802037812 */ /* 0x000fe200078ec0ff */
[----:B------:R-:W-:Y:S01]  /*11ac0*/  IMAD.MOV.U32 R25, RZ, RZ, 0x1 ;  /* 0x00000001ff197424 */ /* 0x000fe200078e00ff */
[----:B------:R-:W-:Y:S01]  /*11ad0*/  SHF.R.U32.HI R5, RZ, 0x3, R4 ;  /* 0x00000003ff057819 */ /* 0x000fe20000011604 */
[----:B------:R-:W-:Y:S01]  /*11ae0*/  IMAD.MOV.U32 R24, RZ, RZ, RZ ;  /* 0x000000ffff187224 */ /* 0x000fe200078e00ff */
[----:B------:R-:W-:Y:S01]  /*11af0*/  LOP3.LUT R3, R3, 0x38, R0, 0x78, !PT ;  /* 0x0000003803037812 */ /* 0x000fe200078e7800 */
[----:B------:R-:W-:Y:S01]  /*11b00*/  IMAD.SHL.U32 R0, R0, 0x10, RZ ;  /* 0x0000001000007824 */ /* 0x000fe200078e00ff */
[----:B------:R-:W-:Y:S01]  /*11b10*/  LOP3.LUT R4, R2, 0x38, RZ, 0xc0, !PT ;  /* 0x0000003802047812 */ /* 0x000fe200078ec0ff */
[----:B------:R-:W-:Y:S01]  /*11b20*/  ULOP3.LUT UR36, UR39, 0x2, URZ, 0xfc, !UPT ;  /* 0x0000000227247892 */ /* 0x000fe2000f8efc3f */
[----:B------:R-:W-:Y:S01]  /*11b30*/  LOP3.LUT R34, R3, 0x200, R2, 0xf8, !PT ;  /* 0x0000020003227812 */ /* 0x000fe200078ef802 */
[----:B------:R-:W-:Y:S01]  /*11b40*/  ULDC UR37, c[0x0][0xc] ;  /* 0x0000030000257ab9 */ /* 0x000fe20000000800 */
[----:B------:R-:W-:-:S02]  /*11b50*/  LOP3.LUT R0, R5, 0x70, R0, 0xf8, !PT ;  /* 0x0000007005007812 */ /* 0x000fc400078ef800 */
[C---:B------:R-:W-:Y:S02]  /*11b60*/  LOP3.LUT R0, R4.reuse, 0xc0, RZ, 0xfc, !PT ;  /* 0x000000c004007812 */ /* 0x040fe400078efcff */
[C---:B------:R-:W-:Y:S02]  /*11b70*/  LOP3.LUT R0, R4.reuse, 0x140, RZ, 0xfc, !PT ;  /* 0x0000014004007812 */ /* 0x040fe400078efcff */
[C---:B------:R-:W-:Y:S01]  /*11b80*/  LOP3.LUT R2, R4.reuse, 0x40, RZ, 0xfc, !PT ;  /* 0x0000004004027812 */ /* 0x040fe200078efcff */
[----:B-1----:R-:W-:Y:S01]  /*11b90*/  ULEA UR4, UR5, UR4, 0x18 ;  /* 0x0000000405047291 */ /* 0x002fe2000f8ec03f */
[C---:B------:R-:W-:Y:S02]  /*11ba0*/  LOP3.LUT R3, R4.reuse, 0x80, RZ, 0xfc, !PT ;  /* 0x0000008004037812 */ /* 0x040fe400078efcff */
[C---:B------:R-:W-:Y:S02]  /*11bb0*/  LOP3.LUT R2, R4.reuse, 0x100, RZ, 0xfc, !PT ;  /* 0x0000010004027812 */ /* 0x040fe400078efcff */
[C---:B------:R-:W-:Y:S01]  /*11bc0*/  LOP3.LUT R3, R4.reuse, 0x180, RZ, 0xfc, !PT ;  /* 0x0000018004037812 */ /* 0x040fe200078efcff */
[----:B------:R-:W-:Y:S01]  /*11bd0*/  IMAD.U32 R23, RZ, RZ, UR4 ;  /* 0x00000004ff177e24 */ /* 0x000fe2000f8e00ff */
[----:B------:R-:W-:-:S03]  /*11be0*/  LOP3.LUT R2, R4, 0x1c0, RZ, 0xfc, !PT ;  /* 0x000001c004027812 */ /* 0x000fc600078efcff */
[----:B------:R-:W-:-:S05]  /*11bf0*/  IMAD R0, R34, 0x2, R23 ;  /* 0x0000000222007824 */ /* 0x000fca00078e0217 */
[----:B------:R0:W-:Y:S02]  /*11c00*/  STL [R1+0x18], R0 ;  /* 0x0000180001007387 */ /* 0x0001e40000100800 */
.L_x_5660:
[----:B------:R-:W-:Y:S05]  /*11c10*/  YIELD ;  /* 0x0000000000007946 */ /* 0x000fea0003800000 */
[----:B------:R-:W-:Y:S01]  /*11c20*/  ULDC.64 UR4, c[0x0][0xa28] ;  /* 0x00028a0000047ab9 */ /* 0x000fe20000000a00 */
[----:B------:R-:W-:Y:S02]  /*11c30*/  MOV R31, RZ ;  /* 0x000000ff001f7202 */ /* 0x000fe40000000f00 */
[----:B------:R-:W-:-:S04]  /*11c40*/  ISETP.NE.U32.AND P0, PT, RZ, UR4, PT ;  /* 0x00000004ff007c0c */ /* 0x000fc8000bf05070 */
[----:B------:R-:W-:Y:S01]  /*11c50*/  ISETP.NE.AND.EX P0, PT, RZ, UR5, PT, P0 ;  /* 0x00000005ff007c0c */ /* 0x000fe2000bf05300 */
[----:B------:R-:W-:-:S12]  /*11c60*/  ULDC.64 UR4, c[0x0][0xa18] ;  /* 0x0002860000047ab9 */ /* 0x000fd80000000a00 */
[----:B-1----:R-:W1:Y:S02]  /*11c70*/  @P0 LDC.64 R2, c[0x0][0xa28] ;  /* 0x00028a00ff020b82 */ /* 0x002e640000000a00 */
[----:B-1----:R-:W-:-:S05]  /*11c80*/  @P0 IMAD.WIDE R2, R19, 0x4, R2 ;  /* 0x0000000413020825 */ /* 0x002fca00078e0202 */
[----:B------:R1:W5:Y:S01]  /*11c90*/  @P0 LDG.E R31, desc[UR54][R2.64] ;  /* 0x00000036021f0981 */ /* 0x000362000c1e1900 */
[----:B------:R-:W-:Y:S01]  /*11ca0*/  ISETP.NE.U32.AND P0, PT, RZ, UR4, PT ;  /* 0x00000004ff007c0c */ /* 0x000fe2000bf05070 */
[----:B0-----:R-:W-:Y:S01]  /*11cb0*/  IMAD.MOV.U32 R0, RZ, RZ, RZ ;  /* 0x000000ffff007224 */ /* 0x001fe200078e00ff */
[----:B------:R-:W-:Y:S02]  /*11cc0*/  LOP3.LUT R22, R22, 0xfffffdff, RZ, 0xc0, !PT ;  /* 0xfffffdff16167812 */ /* 0x000fe400078ec0ff */
[----:B------:R-:W-:Y:S01]  /*11cd0*/  ISETP.NE.AND.EX P1, PT, RZ, UR5, PT, P0 ;  /* 0x00000005ff007c0c */ /* 0x000fe2000bf25300 */
[----:B------:R-:W-:Y:S02]  /*11ce0*/  ULDC.64 UR4, c[0x0][0xa00] ;  /* 0x0002800000047ab9 */ /* 0x000fe40000000a00 */
[----:B------:R-:W-:Y:S01]  /*11cf0*/  ISETP.NE.U32.AND P0, PT, RZ, UR4, PT ;  /* 0x00000004ff007c0c */ /* 0x000fe2000bf05070 */
[----:B-1----:R-:W0:Y:S03]  /*11d00*/  LDC.64 R2, c[0x0][0xa00] ;  /* 0x00028000ff027b82 */ /* 0x002e260000000a00 */
[----:B------:R-:W-:Y:S01]  /*11d10*/  ISETP.NE.AND.EX P2, PT, RZ, UR5, PT, P0 ;  /* 0x00000005ff007c0c */ /* 0x000fe2000bf45300 */
[----:B------:R-:W-:-:S05]  /*11d20*/  ULDC.64 UR4, c[0x0][0x418] ;  /* 0x0001060000047ab9 */ /* 0x000fca0000000a00 */
[----:B------:R-:W1:Y:S07]  /*11d30*/  @P1 LDC.64 R4, c[0x0][0xa18] ;  /* 0x00028600ff041b82 */ /* 0x000e6e0000000a00 */
[----:B------:R-:W-:Y:S01]  /*11d40*/  @P2 LOP3.LUT R22, R22, 0x200, RZ, 0xfc, !PT ;  /* 0x0000020016162812 */ /* 0x000fe200078efcff */
[----:B0-----:R-:W-:-:S05]  /*11d50*/  IMAD.WIDE R2, R19, 0x4, R2 ;  /* 0x0000000413027825 */ /* 0x001fca00078e0202 */
[----:B--2---:R-:W2:Y:S01]  /*11d60*/  @P2 LDG.E R0, desc[UR54][R2.64] ;  /* 0x0000003602002981 */ /* 0x004ea2000c1e1900 */
[----:B-1----:R-:W-:-:S05]  /*11d70*/  @P1 IMAD.WIDE R4, R19, 0x4, R4 ;  /* 0x0000000413041825 */ /* 0x002fca00078e0204 */
[----:B------:R0:W5:Y:S01]  /*11d80*/  @P1 LDG.E R37, desc[UR54][R4.64] ;  /* 0x0000003604251981 */ /* 0x000162000c1e1900 */
[----:B------:R-:W-:-:S03]  /*11d90*/  UISETP.NE.U32.AND UP0, UPT, UR4, URZ, UPT ;  /* 0x0000003f0400728c */ /* 0x000fc6000bf05070 */
[----:B------:R-:W-:Y:S01]  /*11da0*/  ULDC UR4, c[0x0][0x424] ;  /* 0x0001090000047ab9 */ /* 0x000fe20000000800 */
[----:B------:R-:W-:-:S03]  /*11db0*/  UISETP.NE.AND.EX UP0, UPT, UR5, URZ, UPT, UP0 ;  /* 0x0000003f0500728c */ /* 0x000fc6000bf05300 */
[----:B------:R-:W-:Y:S01]  /*11dc0*/  ULDC UR5, c[0x0][0x2f0] ;  /* 0x0000bc0000057ab9 */ /* 0x000fe20000000800 */
[----:B------:R-:W-:-:S04]  /*11dd0*/  USEL UR4, UR4, 0x1, UP0 ;  /* 0x0000000104047887 */ /* 0x000fc80008000000 */
[----:B------:R-:W-:Y:S01]  /*11de0*/  UIMAD UR4, UR4, UR5, URZ ;  /* 0x00000005040472a4 */ /* 0x000fe2000f8e023f */
[----:B--2---:R1:W-:Y:S05]  /*11df0*/  STL [R1], R0 ;  /* 0x0000000001007387 */ /* 0x0043ea0000100800 */
[----:B-1----:R-:W-:Y:S01]  /*11e00*/  IMAD.U32 R0, RZ, RZ, UR4 ;  /* 0x00000004ff007e24 */ /* 0x002fe2000f8e00ff */
[----:B0--34-:R-:W-:Y:S06]  /*11e10*/  @P1 BRA `(.L_x_5592) ;  /* 0x0000000000181947 */ /* 0x019fec0003800000 */
[----:B------:R-:W-:Y:S02]  /*11e20*/  ULDC UR4, c[0x0][0x288] ;  /* 0x0000a20000047ab9 */ /* 0x000fe40000000800 */
[----:B-----5:R-:W-:Y:S01]  /*11e30*/  IMAD.U32 R37, RZ, RZ, UR4 ;  /* 0x00000004ff257e24 */ /* 0x020fe2000f8e00ff */
[----:B------:R-:W-:Y:S06]  /*11e40*/  @!P2 BRA `(.L_x_5592) ;  /* 0x00000000000ca947 */ /* 0x000fec0003800000 */
[----:B------:R-:W2:Y:S04]  /*11e50*/  LDG.E R4, desc[UR54][R2.64] ;  /* 0x0000003602047981 */ /* 0x000ea8000c1e1900 */
[----:B------:R-:W2:Y:S02]  /*11e60*/  LDG.E R37, desc[UR54][R2.64+0x4] ;  /* 0x0000043602257981 */ /* 0x000ea4000c1e1900 */
[----:B--2---:R-:W-:-:S07]  /*11e70*/  IMAD.IADD R37, R37, 0x1, -R4 ;  /* 0x0000000125257824 */ /* 0x004fce00078e0a04 */
.L_x_5592:
[----:B------:R-:W-:Y:S02]  /*11e80*/  ULDC.64 UR4, c[0x0][0xa20] ;  /* 0x0002880000047ab9 */ /* 0x000fe40000000a00 */
[----:B------:R-:W-:-:S04]  /*11e90*/  ISETP.NE.U32.AND P0, PT, RZ, UR4, PT ;  /* 0x00000004ff007c0c */ /* 0x000fc8000bf05070 */
[----:B------:R-:W-:-:S13]  /*11ea0*/  ISETP.NE.AND.EX P0, PT, RZ, UR5, PT, P0 ;  /* 0x00000005ff007c0c */ /* 0x000fda000bf05300 */
[----:B------:R-:W-:Y:S05]  /*11eb0*/  @!P0 BRA `(.L_x_5593) ;  /* 0x0000000000108947 */ /* 0x000fea0003800000 */
[----:B------:R-:W0:Y:S02]  /*11ec0*/  LDC.64 R2, c[0x0][0xa20] ;  /* 0x00028800ff027b82 */ /* 0x000e240000000a00 */
[----:B0-----:R-:W-:-:S05]  /*11ed0*/  IMAD.WIDE R2, R19, 0x4, R2 ;  /* 0x0000000413027825 */ /* 0x001fca00078e0202 */
[----:B------:R0:W5:Y:S01]  /*11ee0*/  LDG.E R0, desc[UR54][R2.64] ;  /* 0x0000003602007981 */ /* 0x000162000c1e1900 */
[----:B------:R-:W-:Y:S05]  /*11ef0*/  BRA `(.L_x_5594) ;  /* 0x0000000000247947 */ /* 0x000fea0003800000 */
.L_x_5593:
[----:B------:R-:W-:Y:S02]  /*11f00*/  ULDC.64 UR4, c[0x0][0xa08] ;  /* 0x0002820000047ab9 */ /* 0x000fe40000000a00 */
[----:B------:R-:W-:-:S04]  /*11f10*/  ISETP.NE.U32.AND P0, PT, RZ, UR4, PT ;  /* 0x00000004ff007c0c */ /* 0x000fc8000bf05070 */
[----:B------:R-:W-:-:S13]  /*11f20*/  ISETP.NE.AND.EX P0, PT, RZ, UR5, PT, P0 ;  /* 0x00000005ff007c0c */ /* 0x000fda000bf05300 */
[----:B------:R-:W-:Y:S05]  /*11f30*/  @!P0 BRA `(.L_x_5594) ;  /* 0x0000000000148947 */ /* 0x000fea0003800000 */
[----:B------:R-:W0:Y:S02]  /*11f40*/  LDC.64 R2, c[0x0][0xa08] ;  /* 0x00028200ff027b82 */ /* 0x000e240000000a00 */
[----:B0-----:R-:W-:-:S05]  /*11f50*/  IMAD.WIDE R2, R19, 0x4, R2 ;  /* 0x0000000413027825 */ /* 0x001fca00078e0202 */
[----:B------:R-:W2:Y:S04]  /*11f60*/  LDG.E R0, desc[UR54][R2.64] ;  /* 0x0000003602007981 */ /* 0x000ea8000c1e1900 */
[----:B------:R-:W2:Y:S02]  /*11f70*/  LDG.E R5, desc[UR54][R2.64+0x4] ;  /* 0x0000043602057981 */ /* 0x000ea4000c1e1900 */
[----:B--2---:R-:W-:-:S07]  /*11f80*/  IMAD.IADD R0, R5, 0x1, -R0 ;  /* 0x0000000105007824 */ /* 0x004fce00078e0a00 */
.L_x_5594:
[----:B0-----:R-:W0:Y:S01]  /*11f90*/  LDC R2, c[0x0][0x448] ;  /* 0x00011200ff027b82 */ /* 0x001e220000000800 */
[----:B------:R-:W-:Y:S01]  /*11fa0*/  IMAD.SHL.U32 R35, R17, 0x40, RZ ;  /* 0x0000004011237824 */ /* 0x000fe200078e00ff */
[----:B------:R-:W-:Y:S01]  /*11fb0*/  LOP3.LUT R22, R22, 0xfffffeff, RZ, 0xc0, !PT ;  /* 0xfffffeff16167812 */ /* 0x000fe200078ec0ff */
[----:B-----5:R-:W-:Y:S02]  /*11fc0*/  IMAD.IADD R29, R0, 0x1, -R31 ;  /* 0x00000001001d7824 */ /* 0x020fe400078e0a1f */
[----:B------:R-:W-:Y:S01]  /*11fd0*/  VIADD R4, R35, 0x3f ;  /* 0x0000003f23047836 */ /* 0x000fe20000000000 */
[----:B0-----:R-:W-:Y:S02]  /*11fe0*/  ISETP.NE.AND P2, PT, R2, 0x1, PT ;  /* 0x000000010200780c */ /* 0x001fe40003f45270 */
[----:B------:R-:W0:Y:S11]  /*11ff0*/  LDC.64 R2, c[0x0][0x9e0] ;  /* 0x00027800ff027b82 */ /* 0x000e360000000a00 */
[----:B------:R-:W1:Y:S01]  /*12000*/  @P2 LDC R5, c[0x0][0x44c] ;  /* 0x00011300ff052b82 */ /* 0x000e620000000800 */
[----:B------:R-:W-:-:S07]  /*12010*/  @P2 LOP3.LUT R22, R22, 0x100, RZ, 0xfc, !PT ;  /* 0x0000010016162812 */ /* 0x000fce00078efcff */
[----:B------:R-:W2:Y:S01]  /*12020*/  @P2 LDC R6, c[0x0][0x450] ;  /* 0x00011400ff062b82 */ /* 0x000ea20000000800 */
[----:B0-----:R-:W-:Y:S01]  /*12030*/  ISETP.GE.AND P1, PT, R3, 0x1, PT ;  /* 0x000000010300780c */ /* 0x001fe20003f26270 */
[----:B-1----:R-:W-:-:S05]  /*12040*/  @P2 IMAD.HI.U32 R5, R4, R5, RZ ;  /* 0x0000000504052227 */ /* 0x002fca00078e00ff */
[----:B--2---:R-:W-:Y:S02]  /*12050*/  @P2 SHF.R.U32.HI R4, RZ, R6, R5 ;  /* 0x00000006ff042219 */ /* 0x004fe40000011605 */
[----:B------:R-:W-:-:S04]  /*12060*/  IADD3 R5, R29, 0x1, -R37 ;  /* 0x000000011d057810 */ /* 0x000fc80007ffe825 */
[----:B------:R-:W-:-:S05]  /*12070*/  IADD3 R7, R5, R4, RZ ;  /* 0x0000000405077210 */ /* 0x000fca0007ffe0ff */
        /* <DEDUP_REMOVED lines=13> */
.L_x_5597:
[----:B------:R-:W-:-:S13]  /*12150*/  ISETP.NE.AND P0, PT, R3, 0x1, PT ;  /* 0x000000010300780c */ /* 0x000fda0003f05270 */
[----:B------:R-:W0:Y:S02]  /*12160*/  @P0 LDC.64 R4, c[0x0][0x9e8] ;  /* 0x00027a00ff040b82 */ /* 0x000e240000000a00 */
[----:B0-----:R-:W-:-:S05]  /*12170*/  @P0 IMAD.HI.U32 R4, R0, R4, RZ ;  /* 0x0000000400040227 */ /* 0x001fca00078e00ff */
[----:B------:R-:W-:-:S07]  /*12180*/  @P0 SHF.R.U32.HI R0, RZ, R5, R4 ;  /* 0x00000005ff000219 */ /* 0x000fce0000011604 */
.L_x_5598:
[----:B------:R-:W-:Y:S05]  /*12190*/  BSYNC B0 ;  /* 0x0000000000007941 */ /* 0x000fea0003800000 */
.L_x_5596:
[----:B------:R-:W-:-:S05]  /*121a0*/  IMAD R5, R0, R3, R3 ;  /* 0x0000000300057224 */ /* 0x000fca00078e0203 */
[----:B------:R-:W-:-:S07]  /*121b0*/  VIMNMX R2, R2, R5, PT ;  /* 0x0000000502027248 */ /* 0x000fce0003fe0100 */
.L_x_5595:
[----:B------:R-:W0:Y:S01]  /*121c0*/  @P2 LDC R4, c[0x0][0x44c] ;  /* 0x00011300ff042b82 */ /* 0x000e220000000800 */
[----:B------:R-:W-:Y:S01]  /*121d0*/  VIADD R2, R2, 0x3f ;  /* 0x0000003f02027836 */ /* 0x000fe20000000000 */
[----:B------:R-:W-:Y:S01]  /*121e0*/  ULDC UR4, c[0x0][0x9dc] ;  /* 0x0002770000047ab9 */ /* 0x000fe20000000800 */
[----:B------:R-:W-:-:S05]  /*121f0*/  IMAD.MOV.U32 R0, RZ, RZ, R35 ;  /* 0x000000ffff007224 */ /* 0x000fca00078e0023 */
[----:B------:R-:W1:Y:S01]  /*12200*/  @P2 LDC R5, c[0x0][0x450] ;  /* 0x00011400ff052b82 */ /* 0x000e620000000800 */
[----:B0-----:R-:W-:-:S05]  /*12210*/  @P2 IMAD.HI.U32 R4, R35, R4, RZ ;  /* 0x0000000423042227 */ /* 0x001fca00078e00ff */
[----:B-1----:R-:W-:Y:S02]  /*12220*/  @P2 SHF.R.U32.HI R0, RZ, R5, R4 ;  /* 0x00000005ff002219 */ /* 0x002fe40000011604 */
[----:B------:R-:W-:-:S04]  /*12230*/  SHF.R.S32.HI R5, RZ, 0x1f, R2 ;  /* 0x0000001fff057819 */ /* 0x000fc80000011402 */
[----:B------:R-:W-:Y:S01]  /*12240*/  LEA.HI R4, R5, R2, RZ, 0x6 ;  /* 0x0000000205047211 */ /* 0x000fe200078f30ff */
[----:B------:R-:W-:-:S03]  /*12250*/  VIADD R2, R29, 0x3f ;  /* 0x0000003f1d027836 */ /* 0x000fc60000000000 */
[----:B------:R-:W-:Y:S02]  /*12260*/  SHF.R.S32.HI R4, RZ, 0x6, R4 ;  /* 0x00000006ff047819 */ /* 0x000fe40000011404 */
[----:B------:R-:W-:-:S04]  /*12270*/  SHF.R.S32.HI R5, RZ, 0x1f, R2 ;  /* 0x0000001fff057819 */ /* 0x000fc80000011402 */
[----:B------:R-:W-:Y:S02]  /*12280*/  LEA.HI R5, R5, R2, RZ, 0x6 ;  /* 0x0000000205057211 */ /* 0x000fe400078f30ff */
[----:B------:R-:W-:Y:S02]  /*12290*/  IADD3 R2, R0, R29, -R37 ;  /* 0x0000001d00027210 */ /* 0x000fe40007ffe825 */
[----:B------:R-:W-:-:S03]  /*122a0*/  SHF.R.S32.HI R5, RZ, 0x6, R5 ;  /* 0x00000006ff057819 */ /* 0x000fc60000011405 */
        /* <DEDUP_REMOVED lines=14> */
.L_x_5601:
[----:B------:R-:W-:-:S13]  /*12390*/  ISETP.NE.AND P0, PT, R3, 0x1, PT ;  /* 0x000000010300780c */ /* 0x000fda0003f05270 */
[----:B------:R-:W1:Y:S02]  /*123a0*/  @P0 LDC.64 R4, c[0x0][0x9e8] ;  /* 0x00027a00ff040b82 */ /* 0x000e640000000a00 */
[----:B-1----:R-:W-:-:S05]  /*123b0*/  @P0 IMAD.HI.U32 R4, R2, R4, RZ ;  /* 0x0000000402040227 */ /* 0x002fca00078e00ff */
[----:B------:R-:W-:-:S07]  /*123c0*/  @P0 SHF.R.U32.HI R2, RZ, R5, R4 ;  /* 0x00000005ff020219 */ /* 0x000fce0000011604 */
.L_x_5602:
[----:B------:R-:W-:Y:S05]  /*123d0*/  BSYNC B0 ;  /* 0x0000000000007941 */ /* 0x000fea0003800000 */
.L_x_5600:
[----:B------:R-:W-:-:S05]  /*123e0*/  IMAD R3, R2, R3, RZ ;  /* 0x0000000302037224 */ /* 0x000fca00078e02ff */
[----:B------:R-:W-:-:S07]  /*123f0*/  VIMNMX R0, R0, R3, !PT ;  /* 0x0000000300007248 */ /* 0x000fce0007fe0100 */
.L_x_5599:
[----:B------:R-:W-:Y:S01]  /*12400*/  SHF.R.S32.HI R3, RZ, 0x1f, R0 ;  /* 0x0000001fff037819 */ /* 0x000fe20000011400 */
[----:B------:R-:W-:Y:S03]  /*12410*/  BSSY B7, `(.L_x_5603) ;  /* 0x000036d000077945 */ /* 0x000fe60003800000 */
[----:B------:R-:W-:-:S04]  /*12420*/  LEA.HI R3, R3, R0, RZ, 0x6 ;  /* 0x0000000003037211 */ /* 0x000fc800078f30ff */
[----:B------:R-:W-:-:S04]  /*12430*/  SHF.R.S32.HI R3, RZ, 0x6, R3 ;  /* 0x00000006ff037819 */ /* 0x000fc80000011403 */
        /* <DEDUP_REMOVED lines=20> */
.L_x_5604:
        /* <DEDUP_REMOVED lines=20> */
.L_x_5607:
[----:B------:R-:W-:Y:S05]  /*126c0*/  BSYNC B6 ;  /* 0x0000000000067941 */ /* 0x000fea0003800000 */
.L_x_5606:
        /* <DEDUP_REMOVED lines=10> */
[----:B------:R-:W-:Y:S01]  /*12770*/  MOV R13, RZ ;  /* 0x000000ff000d7202 */ /* 0x000fe20000000f00 */
[----:B------:R-:W-:Y:S02]  /*12780*/  IMAD.U32 R5, RZ, RZ, UR7 ;  /* 0x00000007ff057e24 */ /* 0x000fe4000f8e00ff */
[----:B------:R-:W-:Y:S02]  /*12790*/  IMAD.U32 R6, RZ, RZ, UR8 ;  /* 0x00000008ff067e24 */ /* 0x000fe4000f8e00ff */
[----:B------:R-:W-:-:S02]  /*127a0*/  IMAD.U32 R7, RZ, RZ, UR9 ;  /* 0x00000009ff077e24 */ /* 0x000fc4000f8e00ff */
[----:B------:R-:W-:Y:S02]  /*127b0*/  IMAD.U32 R10, RZ, RZ, UR4 ;  /* 0x00000004ff0a7e24 */ /* 0x000fe4000f8e00ff */
[----:B------:R-:W-:Y:S02]  /*127c0*/  IMAD.U32 R11, RZ, RZ, UR5 ;  /* 0x00000005ff0b7e24 */ /* 0x000fe4000f8e00ff */
[----:B------:R-:W-:Y:S02]  /*127d0*/  IMAD.MOV.U32 R8, RZ, RZ, 0x70 ;  /* 0x00000070ff087424 */ /* 0x000fe400078e00ff */
[----:B-1----:R-:W-:-:S07]  /*127e0*/  IMAD.MOV.U32 R12, RZ, RZ, 0x1 ;  /* 0x00000001ff0c7424 */ /* 0x002fce00078e00ff */
[----:B------:R-:W-:-:S07]  /*127f0*/  LEPC R20, `(.L_x_5610) ;  /* 0x000000001014794e */ /* 0x000fce0000000000 */
[----:B0-2---:R-:W-:Y:S05]  /*12800*/  CALL.ABS.NOINC R2 ;  /* 0x0000000002007343 */ /* 0x005fea0003c00000 */
.L_x_5610:
[----:B------:R0:W1:Y:S01]  /*12810*/  LDC.64 R2, c[0x4][R17] ;  /* 0x0100000011027b82 */ /* 0x0000620000000a00 */
[----:B------:R-:W-:Y:S01]  /*12820*/  ULDC.64 UR6, c[0x4][0xf0] ;  /* 0x01003c0000067ab9 */ /* 0x000fe20000000a00 */
[----:B------:R-:W-:Y:S01]  /*12830*/  ULDC.64 UR8, c[0x4][0xf8] ;  /* 0x01003e0000087ab9 */ /* 0x000fe20000000a00 */
[----:B------:R-:W-:Y:S01]  /*12840*/  ULDC.64 UR4, c[0x4][0x50] ;  /* 0x0100140000047ab9 */ /* 0x000fe20000000a00 */
        /* <DEDUP_REMOVED lines=8> */
[----:B0-----:R-:W-:-:S07]  /*128d0*/  IMAD.MOV.U32 R12, RZ, RZ, 0x1 ;  /* 0x00000001ff0c7424 */ /* 0x001fce00078e00ff */
[----:B------:R-:W-:-:S07]  /*128e0*/  LEPC R20, `(.L_x_5609) ;  /* 0x000000001014794e */ /* 0x000fce0000000000 */
[----:B-1----:R-:W-:Y:S05]  /*128f0*/  CALL.ABS.NOINC R2 ;  /* 0x0000000002007343 */ /* 0x002fea0003c00000 */
.L_x_5609:
[----:B------:R-:W-:Y:S05]  /*12900*/  BSYNC B6 ;  /* 0x0000000000067941 */ /* 0x000fea0003800000 */
.L_x_5608:
[----:B------:R-:W1:Y:S01]  /*12910*/  S2R R20, SR_TID.X ;  /* 0x0000000000147919 */ /* 0x000e620000002100 */
[----:B------:R-:W-:Y:S01]  /*12920*/  ULDC.64 UR4, c[0x0][0x9f8] ;  /* 0x00027e0000047ab9 */ /* 0x000fe20000000a00 */
[----:B------:R-:W-:Y:S01]  /*12930*/  IMAD.MOV.U32 R28, RZ, RZ, R19 ;  /* 0x000000ffff1c7224 */ /* 0x000fe200078e0013 */
[----:B------:R-:W-:Y:S01]  /*12940*/  ISETP.NE.U32.AND P0, PT, RZ, UR4, PT ;  /* 0x00000004ff007c0c */ /* 0x000fe2000bf05070 */
[----:B------:R-:W2:Y:S01]  /*12950*/  S2R R17, SR_TID.X ;  /* 0x0000000000117919 */ /* 0x000ea20000002100 */
[----:B------:R-:W-:Y:S01]  /*12960*/  ULDC UR4, c[0x0][0x320] ;  /* 0x0000c80000047ab9 */ /* 0x000fe20000000800 */
[----:B------:R-:W3:Y:S01]  /*12970*/  LDC R9, c[0x0][0x430] ;  /* 0x00010c00ff097b82 */ /* 0x000ee20000000800 */
[----:B------:R-:W-:-:S13]  /*12980*/  ISETP.NE.AND.EX P0, PT, RZ, UR5, PT, P0 ;  /* 0x00000005ff007c0c */ /* 0x000fda000bf05300 */
[----:B------:R-:W4:Y:S01]  /*12990*/  @P0 LDC.64 R2, c[0x0][0x9f8] ;  /* 0x00027e00ff020b82 */ /* 0x000f220000000a00 */
[----:B-1----:R-:W-:Y:S02]  /*129a0*/  IMAD.SHL.U32 R20, R20, 0x8, RZ ;  /* 0x0000000814147824 */ /* 0x002fe400078e00ff */
[----:B--2---:R-:W-:-:S03]  /*129b0*/  IMAD.SHL.U32 R17, R17, 0x8, RZ ;  /* 0x0000000811117824 */ /* 0x004fc600078e00ff */
[----:B------:R-:W-:-:S04]  /*129c0*/  LOP3.LUT R20, R20, 0x38, RZ, 0xc0, !PT ;  /* 0x0000003814147812 */ /* 0x000fc800078ec0ff */
[C---:B------:R-:W-:Y:S02]  /*129d0*/  LOP3.LUT R26, R20.reuse, 0x180, RZ, 0xfc, !PT ;  /* 0x00000180141a7812 */ /* 0x040fe400078efcff */
[----:B------:R-:W-:Y:S01]  /*129e0*/  LOP3.LUT R20, R20, 0x40, RZ, 0xfc, !PT ;  /* 0x0000004014147812 */ /* 0x000fe200078efcff */
[----:B----4-:R-:W-:Y:S01]  /*129f0*/  @P0 IMAD.WIDE R2, R19, 0x4, R2 ;  /* 0x0000000413020825 */ /* 0x010fe200078e0202 */
[----:B------:R-:W-:Y:S02]  /*12a00*/  LOP3.LUT R17, R17, 0x38, RZ, 0xc0, !PT ;  /* 0x0000003811117812 */ /* 0x000fe400078ec0ff */
[----:B------:R-:W-:Y:S02]  /*12a10*/  ISETP.GE.AND P3, PT, R20, UR4, PT ;  /* 0x0000000414007c0c */ /* 0x000fe4000bf66270 */
[----:B------:R-:W-:Y:S01]  /*12a20*/  LOP3.LUT R20, R17, 0x1c0, RZ, 0xfc, !PT ;  /* 0x000001c011147812 */ /* 0x000fe200078efcff */
[----:B------:R1:W5:Y:S01]  /*12a30*/  @P0 LDG.E R28, desc[UR54][R2.64] ;  /* 0x00000036021c0981 */ /* 0x000362000c1e1900 */
[----:B------:R-:W-:Y:S01]  /*12a40*/  ISETP.GE.AND P1, PT, R26, UR4, PT ;  /* 0x000000041a007c0c */ /* 0x000fe2000bf26270 */
[----:B------:R-:W-:Y:S01]  /*12a50*/  UMOV UR5, 0xffffffff ;  /* 0xffffffff00057882 */ /* 0x000fe20000000000 */
[----:B------:R-:W-:Y:S01]  /*12a60*/  ISETP.GE.AND P0, PT, R20, UR4, PT ;  /* 0x0000000414007c0c */ /* 0x000fe2000bf06270 */
[----:B------:R-:W2:Y:S01]  /*12a70*/  S2R R21, SR_TID.X ;  /* 0x0000000000157919 */ /* 0x000ea20000002100 */
[----:B------:R-:W-:-:S02]  /*12a80*/  LEA R0, R27, 0xffffffc0, 0x6 ;  /* 0xffffffc01b007811 */ /* 0x000fc400078e30ff */
[----:B------:R-:W-:Y:S01]  /*12a90*/  LOP3.LUT R22, R22, 0xffffffbf, RZ, 0xc0, !PT ;  /* 0xffffffbf16167812 */ /* 0x000fe200078ec0ff */
[----:B------:R-:W4:Y:S01]  /*12aa0*/  S2R R20, SR_TID.X ;  /* 0x0000000000147919 */ /* 0x000f220000002100 */
[----:B------:R-:W-:Y:S02]  /*12ab0*/  SEL R6, RZ, 0x40, P1 ;  /* 0x00000040ff067807 */ /* 0x000fe40000800000 */
[----:B------:R-:W-:Y:S01]  /*12ac0*/  @P3 LOP3.LUT R22, R22, 0x40, RZ, 0xfc, !PT ;  /* 0x0000004016163812 */ /* 0x000fe200078efcff */
[----:B------:R-:W0:Y:S03]  /*12ad0*/  S2R R17, SR_TID.X ;  /* 0x0000000000117919 */ /* 0x000e260000002100 */
[----:B------:R-:W-:Y:S01]  /*12ae0*/  LOP3.LUT R22, R22, 0xffffff7f, RZ, 0xc0, !PT ;  /* 0xffffff7f16167812 */ /* 0x000fe200078ec0ff */
[----:B------:R-:W3:Y:S01]  /*12af0*/  S2R R26, SR_TID.X ;  /* 0x00000000001a7919 */ /* 0x000ee20000002100 */
[----:B--2---:R-:W-:-:S02]  /*12b00*/  IMAD.SHL.U32 R21, R21, 0x8, RZ ;  /* 0x0000000815157824 */ /* 0x004fc400078e00ff */
[----:B----4-:R-:W-:-:S03]  /*12b10*/  IMAD.SHL.U32 R20, R20, 0x8, RZ ;  /* 0x0000000814147824 */ /* 0x010fc600078e00ff */
[----:B------:R-:W-:Y:S01]  /*12b20*/  LOP3.LUT R21, R21, 0x38, RZ, 0xc0, !PT ;  /* 0x0000003815157812 */ /* 0x000fe200078ec0ff */
[----:B0-----:R-:W-:Y:S01]  /*12b30*/  IMAD.SHL.U32 R17, R17, 0x8, RZ ;  /* 0x0000000811117824 */ /* 0x001fe200078e00ff */
[----:B------:R-:W-:Y:S02]  /*12b40*/  LOP3.LUT R20, R20, 0x38, RZ, 0xc0, !PT ;  /* 0x0000003814147812 */ /* 0x000fe400078ec0ff */
[----:B------:R-:W-:Y:S02]  /*12b50*/  ISETP.GE.AND P2, PT, R21, UR4, PT ;  /* 0x0000000415007c0c */ /* 0x000fe4000bf46270 */
[----:B---3--:R-:W-:Y:S02]  /*12b60*/  LOP3.LUT R26, R26, 0x7f, RZ, 0xc0, !PT ;  /* 0x0000007f1a1a7812 */ /* 0x008fe400078ec0ff */
[----:B------:R-:W-:Y:S02]  /*12b70*/  LOP3.LUT R17, R17, 0x38, RZ, 0xc0, !PT ;  /* 0x0000003811117812 */ /* 0x000fe400078ec0ff */
[----:B------:R-:W-:-:S02]  /*12b80*/  SHF.R.U32.HI R27, RZ, 0x3, R26 ;  /* 0x00000003ff1b7819 */ /* 0x000fc4000001161a */
[----:B------:R-:W-:Y:S02]  /*12b90*/  LOP3.LUT R26, R20, 0xc0, RZ, 0xfc, !PT ;  /* 0x000000c0141a7812 */ /* 0x000fe400078efcff */
[----:B------:R-:W0:Y:S01]  /*12ba0*/  S2R R20, SR_TID.X ;  /* 0x0000000000147919 */ /* 0x000e220000002100 */
[----:B------:R-:W-:Y:S02]  /*12bb0*/  LOP3.LUT R17, R17, 0x80, RZ, 0xfc, !PT ;  /* 0x0000008011117812 */ /* 0x000fe400078efcff */
[----:B------:R-:W-:Y:S02]  /*12bc0*/  @P2 LOP3.LUT R22, R22, 0x80, RZ, 0xfc, !PT ;  /* 0x0000008016162812 */ /* 0x000fe400078efcff */
[----:B------:R-:W-:Y:S02]  /*12bd0*/  ISETP.GE.AND P5, PT, R17, UR4, PT ;  /* 0x0000000411007c0c */ /* 0x000fe4000bfa6270 */
[----:B------:R-:W-:Y:S02]  /*12be0*/  ISETP.GE.AND P4, PT, R26, UR4, PT ;  /* 0x000000041a007c0c */ /* 0x000fe4000bf86270 */
[----:B------:R-:W-:-:S02]  /*12bf0*/  LOP3.LUT R22, R22, 0xffffffdf, RZ, 0xc0, !PT ;  /* 0xffffffdf16167812 */ /* 0x000fc400078ec0ff */
[C---:B------:R-:W-:Y:S02]  /*12c00*/  LOP3.LUT R26, R21.reuse, 0x100, RZ, 0xfc, !PT ;  /* 0x00000100151a7812 */ /* 0x040fe400078efcff */
[----:B------:R-:W-:Y:S02]  /*12c10*/  LOP3.LUT R21, R21, 0x140, RZ, 0xfc, !PT ;  /* 0x0000014015157812 */ /* 0x000fe400078efcff */
[----:B------:R-:W-:Y:S02]  /*12c20*/  ISETP.GE.AND P3, PT, R26, UR4, PT ;  /* 0x000000041a007c0c */ /* 0x000fe4000bf66270 */
[----:B------:R-:W-:Y:S02]  /*12c30*/  ISETP.GE.AND P2, PT, R21, UR4, PT ;  /* 0x0000000415007c0c */ /* 0x000fe4000bf46270 */
[----:B------:R-:W-:Y:S02]  /*12c40*/  @P5 LOP3.LUT R22, R22, 0x20, RZ, 0xfc, !PT ;  /* 0x0000002016165812 */ /* 0x000fe400078efcff */
[----:B------:R-:W-:-:S02]  /*12c50*/  SEL R17, RZ, 0x80, P0 ;  /* 0x00000080ff117807 */ /* 0x000fc40000000000 */
[----:B------:R-:W-:-:S04]  /*12c60*/  LOP3.LUT R22, R22, 0xffffffef, RZ, 0xc0, !PT ;  /* 0xffffffef16167812 */ /* 0x000fc800078ec0ff */
[----:B------:R-:W-:-:S04]  /*12c70*/  @P4 LOP3.LUT R22, R22, 0x10, RZ, 0xfc, !PT ;  /* 0x0000001016164812 */ /* 0x000fc800078efcff */
[----:B------:R-:W-:Y:S01]  /*12c80*/  LOP3.LUT R22, R22, 0xfffffffb, RZ, 0xc0, !PT ;  /* 0xfffffffb16167812 */ /* 0x000fe200078ec0ff */
[----:B0-----:R-:W-:-:S03]  /*12c90*/  IMAD.SHL.U32 R20, R20, 0x10, RZ ;  /* 0x0000001014147824 */ /* 0x001fc600078e00ff */
[----:B------:R-:W-:Y:S02]  /*12ca0*/  @P2 LOP3.LUT R22, R22, 0x4, RZ, 0xfc, !PT ;  /* 0x0000000416162812 */ /* 0x000fe400078efcff */
[----:B------:R-:W-:Y:S02]  /*12cb0*/  LOP3.LUT R20, R27, 0x70, R20, 0xf8, !PT ;  /* 0x000000701b147812 */ /* 0x000fe400078ef814 */
[----:B------:R-:W-:-:S03]  /*12cc0*/  LOP3.LUT R22, R22, 0xfffffff7, RZ, 0xc0, !PT ;  /* 0xfffffff716167812 */ /* 0x000fc600078ec0ff */
[----:B------:R-:W-:Y:S01]  /*12cd0*/  IMAD.IADD R36, R20, 0x1, R0 ;  /* 0x0000000114247824 */ /* 0x000fe200078e0200 */
[----:B------:R-:W-:Y:S01]  /*12ce0*/  @P3 LOP3.LUT R22, R22, 0x8, RZ, 0xfc, !PT ;  /* 0x0000000816163812 */ /* 0x000fe200078efcff */
[----:B-1----:R-:W-:Y:S06]  /*12cf0*/  BRA.DIV UR5, `(.L_x_5611) ;  /* 0x00000042056c7947 */ /* 0x002fec000b800000 */
.L_x_5678:
[----:B------:R-:W-:Y:S01]  /*12d00*/  ISETP.NE.AND P1, PT, R9, 0x1, PT ;  /* 0x000000010900780c */ /* 0x000fe20003f25270 */
[----:B------:R-:W-:Y:S01]  /*12d10*/  IMAD.MOV.U32 R30, RZ, RZ, RZ ;  /* 0x000000ffff1e7224 */ /* 0x000fe200078e00ff */
        /* <DEDUP_REMOVED lines=36> */
[----:B------:R-:W-:Y:S01]  /*12f60*/  LOP3.LUT R2, R4, R2, R3, 0xfe, !PT ;  /* 0x0000000204027212 */ /* 0x000fe200078efe03 */
[----:B------:R-:W-:-:S03]  /*12f70*/  IMAD.U32 R3, RZ, RZ, UR36 ;  /* 0x00000024ff037e24 */ /* 0x000fc6000f8e00ff */
[----:B------:R-:W-:Y:S01]  /*12f80*/  LOP3.LUT R6, R2, R6, RZ, 0xfc, !PT ;  /* 0x0000000602067212 */ /* 0x000fe200078efcff */
[----:B------:R-:W-:Y:S01]  /*12f90*/  IMAD.MOV R2, RZ, RZ, -R7 ;  /* 0x000000ffff027224 */ /* 0x000fe200078e0a07 */
[----:B------:R-:W-:Y:S02]  /*12fa0*/  ISETP.NE.AND P0, PT, R3, 0x3, PT ;  /* 0x000000030300780c */ /* 0x000fe40003f05270 */
[----:B------:R-:W-:Y:S01]  /*12fb0*/  LOP3.LUT R17, R6, R17, RZ, 0xfc, !PT ;  /* 0x0000001106117212 */ /* 0x000fe200078efcff */
[----:B------:R0:W-:Y:S01]  /*12fc0*/  STL [R1+0x14], R6 ;  /* 0x0000140601007387 */ /* 0x0001e20000100800 */
[----:B------:R-:W-:-:S09]  /*12fd0*/  IMAD R36, R9, R2, R36 ;  /* 0x0000000209247224 */ /* 0x000fd200078e0224 */
[----:B------:R-:W-:-:S04]  /*12fe0*/  @P0 LOP3.LUT R22, R22, 0x400, RZ, 0xfc, !PT ;  /* 0x0000040016160812 */ /* 0x000fc800078efcff */
[----:B------:R-:W-:-:S04]  /*12ff0*/  LOP3.LUT R22, R22, 0xfffffffe, RZ, 0xc0, !PT ;  /* 0xfffffffe16167812 */ /* 0x000fc800078ec0ff */
[----:B------:R-:W-:Y:S01]  /*13000*/  @P1 LOP3.LUT R22, R22, 0x1, RZ, 0xfc, !PT ;  /* 0x0000000116161812 */ /* 0x000fe200078efcff */
[----:B0-----:R-:W-:Y:S06]  /*13010*/  @!P0 BRA `(.L_x_5612) ;  /* 0x0000000000048947 */ /* 0x001fec0003800000 */
[----:B------:R-:W-:Y:S01]  /*13020*/  BPT.TRAP 0x1 ;  /* 0x000000040000795c */ /* 0x000fe20000300000 */
.L_x_5612:
[----:B------:R-:W0:Y:S01]  /*13030*/  S2R R2, SR_TID.X ;  /* 0x0000000000027919 */ /* 0x000e220000002100 */
[----:B------:R-:W-:Y:S01]  /*13040*/  IMAD R27, R24, 0x8, R23 ;  /* 0x00000008181b7824 */ /* 0x000fe200078e0217 */
[----:B------:R-:W-:Y:S01]  /*13050*/  BSSY B0, `(.L_x_5613) ;  /* 0x0000007000007945 */ /* 0x000fe20003800000 */
[----:B0-----:R-:W-:-:S04]  /*13060*/  LOP3.LUT R2, R2, 0x7f, RZ, 0xc0, !PT ;  /* 0x0000007f02027812 */ /* 0x001fc800078ec0ff */
[----:B------:R-:W-:-:S04]  /*13070*/  SHF.R.U32.HI R2, RZ, 0x3, R2 ;  /* 0x00000003ff027819 */ /* 0x000fc80000011602 */
[----:B------:R-:W-:Y:S02]  /*13080*/  IADD3 R29, -R2, R29, -R0 ;  /* 0x0000001d021d7210 */ /* 0x000fe40007ffe900 */
[----:B------:R-:W-:-:S04]  /*13090*/  SHF.L.U32 R0, R25, 0x1f, RZ ;  /* 0x0000001f19007819 */ /* 0x000fc800000006ff */
[----:B------:R-:W0:Y:S02]  /*130a0*/  SYNCS.PHASECHK.TRANS64.TRYWAIT P0, [R27+URZ+0x28c40], R0 ;  /* 0x028c40001b0075a7 */ /* 0x000e24000800017f */
[----:B0-----:R-:W-:Y:S05]  /*130b0*/  @!P0 BRA `(.L_x_5614) ;  /* 0x0000003c00b08947 */ /* 0x001fea0003800000 */
.L_x_5679:
[----:B------:R-:W-:Y:S05]  /*130c0*/  BSYNC B0 ;  /* 0x0000000000007941 */ /* 0x000fea0003800000 */
.L_x_5613:
[----:B------:R-:W1:Y:S01]  /*130d0*/  S2R R7, SR_TID.X ;  /* 0x0000000000077919 */ /* 0x000e620000002100 */
[----:B0-----:R-:W-:Y:S01]  /*130e0*/  SHF.R.S32.HI R0, RZ, 0x1f, R36 ;  /* 0x0000001fff007819 */ /* 0x001fe20000011424 */
[----:B------:R-:W-:Y:S01]  /*130f0*/  ULDC.64 UR4, c[0x0][0x300] ;  /* 0x0000c00000047ab9 */ /* 0x000fe20000000a00 */
[----:B-----5:R-:W-:Y:S01]  /*13100*/  SHF.R.S32.HI R4, RZ, 0x1f, R30 ;  /* 0x0000001fff047819 */ /* 0x020fe2000001141e */
[----:B------:R-:W-:Y:S01]  /*13110*/  IMAD.WIDE.U32 R2, R36, UR4, RZ ;  /* 0x0000000424027c25 */ /* 0x000fe2000f8e00ff */
[----:B------:R-:W-:Y:S01]  /*13120*/  LOP3.LUT R22, R22, 0xfffffffd, RZ, 0xc0, !PT ;  /* 0xfffffffd16167812 */ /* 0x000fe200078ec0ff */
[----:B------:R0:W-:Y:S04]  /*13130*/  STL [R1+0x8], R0 ;  /* 0x0000080001007387 */ /* 0x0001e80000100800 */
[----:B------:R2:W-:Y:S01]  /*13140*/  STL [R1+0xc], R4 ;  /* 0x00000c0401007387 */ /* 0x0005e20000100800 */
[----:B0-----:R-:W-:-:S04]  /*13150*/  IMAD R0, R0, UR4, RZ ;  /* 0x0000000400007c24 */ /* 0x001fc8000f8e02ff */
[----:B------:R-:W-:Y:S01]  /*13160*/  IMAD R0, R36, UR5, R0 ;  /* 0x0000000524007c24 */ /* 0x000fe2000f8e0200 */
[----:B------:R-:W-:-:S04]  /*13170*/  ULDC.64 UR4, c[0x0][0x310] ;  /* 0x0000c40000047ab9 */ /* 0x000fc80000000a00 */
[----:B------:R-:W-:Y:S01]  /*13180*/  IADD3 R3, R3, R0, RZ ;  /* 0x0000000003037210 */ /* 0x000fe20007ffe0ff */
[----:B------:R-:W-:Y:S02]  /*13190*/  IMAD R0, R4, UR4, RZ ;  /* 0x0000000404007c24 */ /* 0x000fe4000f8e02ff */
[----:B--2---:R-:W-:Y:S02]  /*131a0*/  IMAD R4, R24, 0x1000, R34 ;  /* 0x0000100018047824 */ /* 0x004fe400078e0222 */
[C---:B------:R-:W-:Y:S02]  /*131b0*/  IMAD R0, R30.reuse, UR5, R0 ;  /* 0x000000051e007c24 */ /* 0x040fe4000f8e0200 */
[----:B------:R-:W-:Y:S01]  /*131c0*/  IMAD.WIDE.U32 R2, R30, UR4, R2 ;  /* 0x000000041e027c25 */ /* 0x000fe2000f8e0002 */
[----:B------:R-:W-:-:S03]  /*131d0*/  ULDC.64 UR4, c[0x0][0x308] ;  /* 0x0000c20000047ab9 */ /* 0x000fc60000000a00 */
[----:B------:R-:W-:Y:S02]  /*131e0*/  IMAD.IADD R3, R3, 0x1, R0 ;  /* 0x0000000103037824 */ /* 0x000fe400078e0200 */
[----:B------:R-:W-:Y:S02]  /*131f0*/  IMAD R0, R26, UR4, RZ ;  /* 0x000000041a007c24 */ /* 0x000fe4000f8e02ff */
[----:B-1----:R-:W-:Y:S02]  /*13200*/  IMAD.SHL.U32 R7, R7, 0x8, RZ ;  /* 0x0000000807077824 */ /* 0x002fe400078e00ff */
[C---:B------:R-:W-:Y:S02]  /*13210*/  IMAD R0, R18.reuse, UR5, R0 ;  /* 0x0000000512007c24 */ /* 0x040fe4000f8e0200 */
[----:B------:R-:W-:Y:S01]  /*13220*/  IMAD.WIDE.U32 R2, R18, UR4, R2 ;  /* 0x0000000412027c25 */ /* 0x000fe2000f8e0002 */
[----:B------:R-:W-:Y:S01]  /*13230*/  ULDC.64 UR4, c[0x0][0x2e8] ;  /* 0x0000ba0000047ab9 */ /* 0x000fe20000000a00 */
[----:B------:R-:W-:-:S02]  /*13240*/  LOP3.LUT R7, R7, 0x38, RZ, 0xc0, !PT ;  /* 0x0000003807077812 */ /* 0x000fc400078ec0ff */
[----:B------:R-:W-:Y:S01]  /*13250*/  IMAD.IADD R5, R3, 0x1, R0 ;  /* 0x0000000103057824 */ /* 0x000fe200078e0200 */
[C---:B------:R-:W-:Y:S01]  /*13260*/  LEA R0, P0, R2.reuse, UR4, 0x1 ;  /* 0x0000000402007c11 */ /* 0x040fe2000f8008ff */
[----:B------:R-:W-:Y:S02]  /*13270*/  ULDC UR4, c[0x0][0x2f4] ;  /* 0x0000bd0000047ab9 */ /* 0x000fe40000000800 */
[----:B------:R-:W-:Y:S02]  /*13280*/  ISETP.GE.AND P2, PT, R7, UR4, PT ;  /* 0x0000000407007c0c */ /* 0x000fe4000bf46270 */
[----:B------:R-:W-:Y:S01]  /*13290*/  LEA.HI.X R5, R2, UR5, R5, 0x1, P0 ;  /* 0x0000000502057c11 */ /* 0x000fe200080f0c05 */
[----:B------:R-:W-:Y:S01]  /*132a0*/  UMOV UR5, 0xffffffff ;  /* 0xffffffff00057882 */ /* 0x000fe20000000000 */
[----:B------:R-:W-:-:S09]  /*132b0*/  ISETP.GE.AND P0, PT, R29, 0x1, PT ;  /* 0x000000011d00780c */ /* 0x000fd20003f06270 */
        /* <DEDUP_REMOVED lines=28> */
[----:B0-----:R-:W-:-:S04]  /*13480*/  @P0 LEA R3, P1, R7, R3, 0x1 ;  /* 0x0000000307030211 */ /* 0x001fc800078208ff */
[----:B-1----:R-:W-:-:S04]  /*13490*/  @P0 IADD3.X R2, RZ, R2, RZ, P1, !PT ;  /* 0x00000002ff020210 */ /* 0x002fc80000ffe4ff */
[----:B------:R-:W-:-:S04]  /*134a0*/  @P0 LOP3.LUT R3, R3, R2, RZ, 0x3c, !PT ;  /* 0x0000000203030212 */ /* 0x000fc800078e3cff */
[----:B------:R-:W-:-:S04]  /*134b0*/  @P0 LOP3.LUT R2, R3, R2, RZ, 0x3c, !PT ;  /* 0x0000000203020212 */ /* 0x000fc800078e3cff */
[----:B------:R-:W-:-:S05]  /*134c0*/  @P0 LOP3.LUT R3, R3, R2, RZ, 0x3c, !PT ;  /* 0x0000000203030212 */ /* 0x000fca00078e3cff */
[----:B--23--:R1:W-:Y:S02]  /*134d0*/  @P0 LDGSTS.E.BYPASS.LTC128B.128 [R6+0x23400], desc[UR54][R2.64], !P2 ;  /* 0x2340000002060fae */ /* 0x00c3e4000d101d76 */
.L_x_5689:
        /* <DEDUP_REMOVED lines=10> */
.L_x_5616:
        /* <DEDUP_REMOVED lines=11> */
.L_x_5617:
        /* <DEDUP_REMOVED lines=23> */
.L_x_5619:
[----:B------:R-:W-:Y:S05]  /*137a0*/  BSYNC B6 ;  /* 0x0000000000067941 */ /* 0x000fea0003800000 */
.L_x_5618:
[----:B0-----:R-:W2:Y:S01]  /*137b0*/  LDL.LU R2, [R1] ;  /* 0x0000000001027983 */ /* 0x001ea20000300800 */
[----:B------:R-:W0:Y:S01]  /*137c0*/  LDC R21, c[0x0][0x448] ;  /* 0x00011200ff157b82 */ /* 0x000e220000000800 */
[----:B------:R-:W-:Y:S01]  /*137d0*/  ULDC.64 UR4, c[0x0][0x298] ;  /* 0x0000a60000047ab9 */ /* 0x000fe20000000a00 */
[----:B------:R-:W-:Y:S01]  /*137e0*/  LOP3.LUT P6, RZ, R22, 0x200, RZ, 0xc0, !PT ;  /* 0x0000020016ff7812 */ /* 0x000fe200078cc0ff */
[----:B------:R3:W5:Y:S01]  /*137f0*/  LDL R7, [R1+0x18] ;  /* 0x0000180001077983 */ /* 0x0007620000100800 */
[----:B------:R-:W-:Y:S01]  /*13800*/  SHF.R.S32.HI R4, RZ, 0x1f, R19 ;  /* 0x0000001fff047819 */ /* 0x000fe20000011413 */
[----:B------:R-:W4:Y:S03]  /*13810*/  S2R R20, SR_TID.X ;  /* 0x0000000000147919 */ /* 0x000f260000002100 */
[----:B------:R-:W-:Y:S02]  /*13820*/  SEL R4, R4, RZ, !P6 ;  /* 0x000000ff04047207 */ /* 0x000fe40007000000 */
[----:B----4-:R-:W-:Y:S01]  /*13830*/  LOP3.LUT R20, R20, 0x7f, RZ, 0xc0, !PT ;  /* 0x0000007f14147812 */ /* 0x010fe200078ec0ff */
[----:B------:R-:W4:Y:S02]  /*13840*/  S2R R8, SR_TID.X ;  /* 0x0000000000087919 */ /* 0x000f240000002100 */
[----:B----4-:R-:W-:-:S05]  /*13850*/  IMAD.SHL.U32 R8, R8, 0x8, RZ ;  /* 0x0000000808087824 */ /* 0x010fca00078e00ff */
[----:B------:R-:W-:Y:S02]  /*13860*/  LOP3.LUT R8, R8, 0x38, RZ, 0xc0, !PT ;  /* 0x0000003808087812 */ /* 0x000fe400078ec0ff */
[----:B--2---:R-:W-:-:S05]  /*13870*/  SHF.R.S32.HI R0, RZ, 0x1f, R2 ;  /* 0x0000001fff007819 */ /* 0x004fca0000011402 */
[----:B------:R-:W-:-:S04]  /*13880*/  IMAD R0, R0, UR4, RZ ;  /* 0x0000000400007c24 */ /* 0x000fc8000f8e02ff */
        /* <DEDUP_REMOVED lines=9> */
[----:B------:R-:W-:Y:S01]  /*13920*/  IMAD.IADD R3, R3, 0x1, R0 ;  /* 0x0000000103037824 */ /* 0x000fe200078e0200 */
[----:B------:R-:W-:Y:S02]  /*13930*/  SEL R0, R19, RZ, !P6 ;  /* 0x000000ff13007207 */ /* 0x000fe40007000000 */
[----:B0-----:R-:W-:Y:S02]  /*13940*/  ISETP.NE.AND P6, PT, R21, 0x1, PT ;  /* 0x000000011500780c */ /* 0x001fe40003fc5270 */
[----:B------:R-:W-:Y:S01]  /*13950*/  SHF.R.U32.HI R21, RZ, 0x3, R20 ;  /* 0x00000003ff157819 */ /* 0x000fe20000011614 */
[C---:B------:R-:W-:Y:S01]  /*13960*/  IMAD.WIDE.U32 R2, R0.reuse, UR4, R2 ;  /* 0x0000000400027c25 */ /* 0x040fe2000f8e0002 */
[----:B------:R-:W0:Y:S03]  /*13970*/  S2R R20, SR_TID.X ;  /* 0x0000000000147919 */ /* 0x000e260000002100 */
[----:B------:R-:W-:Y:S01]  /*13980*/  IMAD R4, R0, UR5, R4 ;  /* 0x0000000500047c24 */ /* 0x000fe2000f8e0204 */
[----:B------:R-:W-:-:S03]  /*13990*/  ULDC.64 UR4, c[0x0][0x2d0] ;  /* 0x0000b40000047ab9 */ /* 0x000fc60000000a00 */
[----:B------:R-:W-:Y:S02]  /*139a0*/  IMAD.IADD R3, R3, 0x1, R4 ;  /* 0x0000000103037824 */ /* 0x000fe400078e0204 */
[----:B------:R-:W2:Y:S08]  /*139b0*/  @P6 LDC R6, c[0x0][0x44c] ;  /* 0x00011300ff066b82 */ /* 0x000eb00000000800 */
[----:B------:R-:W4:Y:S01]  /*139c0*/  @P6 LDC R0, c[0x0][0x450] ;  /* 0x00011400ff006b82 */ /* 0x000f220000000800 */
[----:B0-----:R-:W-:-:S04]  /*139d0*/  SHF.L.U32 R20, R20, 0x4, RZ ;  /* 0x0000000414147819 */ /* 0x001fc800000006ff */
[----:B------:R-:W-:-:S05]  /*139e0*/  LOP3.LUT R20, R21, 0x70, R20, 0xf8, !PT ;  /* 0x0000007015147812 */ /* 0x000fca00078ef814 */
[----:B------:R-:W-:-:S04]  /*139f0*/  IMAD.IADD R5, R20, 0x1, R35 ;  /* 0x0000000114057824 */ /* 0x000fc800078e0223 */
[----:B--2---:R-:W-:-:S04]  /*13a00*/  @P6 IMAD.HI.U32 R6, R5, R6, RZ ;  /* 0x0000000605066227 */ /* 0x004fc800078e00ff */
[----:B------:R-:W-:Y:S01]  /*13a10*/  IMAD.MOV.U32 R4, RZ, RZ, R5 ;  /* 0x000000ffff047224 */ /* 0x000fe200078e0005 */
[----:B----4-:R-:W-:Y:S02]  /*13a20*/  @P6 SHF.R.U32.HI R4, RZ, R0, R6 ;  /* 0x00000000ff046219 */ /* 0x010fe40000011606 */
[----:B------:R-:W0:Y:S03]  /*13a30*/  LDC R6, c[0x0][0x448] ;  /* 0x00011200ff067b82 */ /* 0x000e260000000800 */
[----:B------:R-:W-:Y:S01]  /*13a40*/  IMAD.MOV R0, RZ, RZ, -R4 ;  /* 0x000000ffff007224 */ /* 0x000fe200078e0a04 */
[----:B------:R-:W2:Y:S01]  /*13a50*/  S2R R20, SR_TID.X ;  /* 0x0000000000147919 */ /* 0x000ea20000002100 */
        /* <DEDUP_REMOVED lines=14> */
[----:B------:R-:W-:Y:S01]  /*13b40*/  ULDC UR4, c[0x0][0x2b8] ;  /* 0x0000ae0000047ab9 */ /* 0x000fe20000000800 */
[----:B--2---:R-:W-:-:S03]  /*13b50*/  LOP3.LUT R20, R20, 0x7f, RZ, 0xc0, !PT ;  /* 0x0000007f14147812 */ /* 0x004fc600078ec0ff */
[----:B------:R-:W-:Y:S01]  /*13b60*/  LEA.HI.X R4, R2, UR5, R4, 0x1, P0 ;  /* 0x0000000502047c11 */ /* 0x000fe200080f0c04 */
[----:B------:R-:W-:Y:S01]  /*13b70*/  UMOV UR5, 0xffffffff ;  /* 0xffffffff00057882 */ /* 0x000fe20000000000 */
[----:B------:R-:W-:Y:S02]  /*13b80*/  ISETP.GE.AND P1, PT, R8, UR4, PT ;  /* 0x0000000408007c0c */ /* 0x000fe4000bf26270 */
[----:B------:R-:W-:Y:S01]  /*13b90*/  SHF.R.U32.HI R9, RZ, 0x3, R20 ;  /* 0x00000003ff097819 */ /* 0x000fe20000011614 */
[----:B---3--:R-:W-:Y:S10]  /*13ba0*/  BRA.DIV UR5, `(.L_x_5620) ;  /* 0x0000003a05587947 */ /* 0x008ff4000b800000 */
[----:B------:R-:W0:Y:S01]  /*13bb0*/  SHFL.IDX PT, R3, R0, RZ, 0x181f ;  /* 0x00181fff00037589 */ /* 0x000e2200000e0000 */
[----:B------:R-:W-:Y:S02]  /*13bc0*/  IMAD R37, R37, R6, RZ ;  /* 0x0000000625257224 */ /* 0x000fe400078e02ff */
[----:B------:R-:W-:Y:S01]  /*13bd0*/  IMAD.IADD R35, R9, 0x1, R35 ;  /* 0x0000000109237824 */ /* 0x000fe200078e0223 */
[----:B------:R-:W2:Y:S04]  /*13be0*/  SHFL.IDX PT, R2, R4, RZ, 0x181f ;  /* 0x00181fff04027589 */ /* 0x000ea800000e0000 */
[----:B------:R-:W-:-:S13]  /*13bf0*/  ISETP.GE.AND P0, PT, R35, R37, PT ;  /* 0x000000252300720c */ /* 0x000fda0003f06270 */
[----:B0-----:R-:W-:-:S05]  /*13c00*/  @!P0 LEA R3, P2, R8, R3, 0x1 ;  /* 0x0000000308038211 */ /* 0x001fca00078408ff */
[----:B--2---:R-:W-:-:S05]  /*13c10*/  @!P0 IMAD.X R2, RZ, RZ, R2, P2 ;  /* 0x000000ffff028224 */ /* 0x004fca00010e0602 */
[----:B------:R-:W-:-:S04]  /*13c20*/  @!P0 LOP3.LUT R3, R3, R2, RZ, 0x3c, !PT ;  /* 0x0000000203038212 */ /* 0x000fc800078e3cff */
[----:B------:R-:W-:-:S04]  /*13c30*/  @!P0 LOP3.LUT R2, R3, R2, RZ, 0x3c, !PT ;  /* 0x0000000203028212 */ /* 0x000fc800078e3cff */
[----:B------:R-:W-:-:S05]  /*13c40*/  @!P0 LOP3.LUT R3, R3, R2, RZ, 0x3c, !PT ;  /* 0x0000000203038212 */ /* 0x000fca00078e3cff */
[----:B------:R-:W-:Y:S01]  /*13c50*/  @!PT LDS RZ, [RZ] ;  /* 0x00000000fffff984 */ /* 0x000fe20000000800 */
[----:B-----5:R0:W-:Y:S02]  /*13c60*/  @!P0 LDGSTS.E.BYPASS.LTC128B.128 [R7+0x20400], desc[UR54][R2.64], !P1 ;  /* 0x2040000002078fae */ /* 0x0201e4000c901d76 */
[----:B0-----:R-:W-:Y:S02]  /*13c70*/  IADD3 R2, R35, 0x10, RZ ;  /* 0x0000001023027810 */ /* 0x001fe40007ffe0ff */
[----:B------:R-:W0:Y:S02]  /*13c80*/  SHFL.IDX PT, R3, R0, 0x1, 0x181f ;  /* 0x00381f0000037f89 */ /* 0x000e2400000e0000 */
[----:B------:R-:W-:Y:S02]  /*13c90*/  ISETP.GE.AND P0, PT, R2, R37, PT ;  /* 0x000000250200720c */ /* 0x000fe40003f06270 */
[----:B------:R-:W2:Y:S11]  /*13ca0*/  SHFL.IDX PT, R2, R4, 0x1, 0x181f ;  /* 0x00381f0004027f89 */ /* 0x000eb600000e0000 */
[----:B0-----:R-:W-:-:S05]  /*13cb0*/  @!P0 LEA R3, P2, R8, R3, 0x1 ;  /* 0x0000000308038211 */ /* 0x001fca00078408ff */
[----:B--2---:R-:W-:-:S05]  /*13cc0*/  @!P0 IMAD.X R2, RZ, RZ, R2, P2 ;  /* 0x000000ffff028224 */ /* 0x004fca00010e0602 */
        /* <DEDUP_REMOVED lines=8> */
[----:B------:R-:W2:Y:S04]  /*13d50*/  SHFL.IDX PT, R2, R4, 0x2, 0x181f ;  /* 0x00581f0004027f89 */ /* 0x000ea800000e0000 */
[----:B------:R-:W3:Y:S04]  /*13d60*/  SHFL.IDX PT, R4, R4, 0x3, 0x181f ;  /* 0x00781f0004047f89 */ /* 0x000ee800000e0000 */
[----:B0-----:R-:W-:-:S05]  /*13d70*/  @!P0 LEA R3, P2, R8, R3, 0x1 ;  /* 0x0000000308038211 */ /* 0x001fca00078408ff */
[----:B--2---:R-:W-:-:S05]  /*13d80*/  @!P0 IMAD.X R2, RZ, RZ, R2, P2 ;  /* 0x000000ffff028224 */ /* 0x004fca00010e0602 */
[----:B------:R-:W-:-:S04]  /*13d90*/  @!P0 LOP3.LUT R3, R3, R2, RZ, 0x3c, !PT ;  /* 0x0000000203038212 */ /* 0x000fc800078e3cff */
[----:B------:R-:W-:-:S04]  /*13da0*/  @!P0 LOP3.LUT R2, R3, R2, RZ, 0x3c, !PT ;  /* 0x0000000203028212 */ /* 0x000fc800078e3cff */
[----:B------:R-:W-:-:S05]  /*13db0*/  @!P0 LOP3.LUT R3, R3, R2, RZ, 0x3c, !PT ;  /* 0x0000000203038212 */ /* 0x000fca00078e3cff */
[----:B---3--:R0:W-:Y:S02]  /*13dc0*/  @!P0 LDGSTS.E.BYPASS.LTC128B.128 [R7+0x21400], desc[UR54][R2.64], !P1 ;  /* 0x2140000002078fae */ /* 0x0081e4000c901d76 */
.L_x_5698:
[----:B------:R-:W-:-:S05]  /*13dd0*/  VIADD R35, R35, 0x30 ;  /* 0x0000003023237836 */ /* 0x000fca0000000000 */
[----:B------:R-:W-:-:S13]  /*13de0*/  ISETP.GE.AND P0, PT, R35, R37, PT ;  /* 0x000000252300720c */ /* 0x000fda0003f06270 */
[----:B0-----:R-:W-:-:S05]  /*13df0*/  @!P0 LEA R2, P2, R8, R0, 0x1 ;  /* 0x0000000008028211 */ /* 0x001fca00078408ff */
[----:B------:R-:W-:-:S05]  /*13e00*/  @!P0 IMAD.X R3, RZ, RZ, R4, P2 ;  /* 0x000000ffff038224 */ /* 0x000fca00010e0604 */
[----:B------:R-:W-:Y:S01]  /*13e10*/  @!PT LDS RZ, [RZ] ;  /* 0x00000000fffff984 */ /* 0x000fe20000000800 */
[----:B------:R-:W-:Y:S01]  /*13e20*/  @!PT LDS RZ, [RZ] ;  /* 0x00000000fffff984 */ /* 0x000fe20000000800 */
[----:B------:R-:W-:Y:S01]  /*13e30*/  @!PT LDS RZ, [RZ] ;  /* 0x00000000fffff984 */ /* 0x000fe20000000800 */
[----:B------:R0:W-:Y:S01]  /*13e40*/  @!P0 LDGSTS.E.BYPASS.LTC128B.128 [R7+0x21c00], desc[UR54][R2.64], !P1 ;  /* 0x21c0000002078fae */ /* 0x0001e2000c901d76 */
[----:B------:R-:W-:Y:S01]  /*13e50*/  PLOP3.LUT P0, PT, PT, PT, PT, 0x80, 0x0 ;  /* 0x000000000000781c */ /* 0x000fe20003f0f070 */
[----:B------:R-:W-:-:S12]  /*13e60*/  NOP ;  /* 0x0000000000007918 */ /* 0x000fd80000000000 */
.L_x_5621:
        /* <DEDUP_REMOVED lines=18> */
.L_x_5699:
[----:B------:R-:W-:Y:S05]  /*13f90*/  BSYNC B0 ;  /* 0x0000000000007941 */ /* 0x000fea0003800000 */
.L_x_5622:
[----:B------:R-:W-:-:S05]  /*13fa0*/  IMAD.U32 R2, RZ, RZ, UR36 ;  /* 0x00000024ff027e24 */ /* 0x000fca000f8e00ff */
[----:B------:R-:W-:-:S13]  /*13fb0*/  ISETP.NE.AND P0, PT, R2, 0x3, PT ;  /* 0x000000030200780c */ /* 0x000fda0003f05270 */
[----:B------:R-:W-:Y:S05]  /*13fc0*/  @!P0 BRA `(.L_x_5624) ;  /* 0x0000000000048947 */ /* 0x000fea0003800000 */
[----:B------:R-:W-:Y:S01]  /*13fd0*/  BPT.TRAP 0x1 ;  /* 0x000000040000795c */ /* 0x000fe20000300000 */
.L_x_5624:
[----:B0-----:R-:W-:Y:S01]  /*13fe0*/  SHF.L.U32 R0, R25, 0x1f, RZ ;  /* 0x0000001f19007819 */ /* 0x001fe200000006ff */
[----:B------:R-:W-:Y:S03]  /*13ff0*/  BSSY B0, `(.L_x_5625) ;  /* 0x0000003000007945 */ /* 0x000fe60003800000 */
[----:B------:R-:W0:Y:S02]  /*14000*/  SYNCS.PHASECHK.TRANS64.TRYWAIT P0, [R27+URZ+0x28c60], R0 ;  /* 0x028c60001b0075a7 */ /* 0x000e24000800017f */
[----:B0-----:R-:W-:Y:S05]  /*14010*/  @!P0 BRA `(.L_x_5626) ;  /* 0x0000003800948947 */ /* 0x001fea0003800000 */
.L_x_5700:
[----:B------:R-:W-:Y:S05]  /*14020*/  BSYNC B0 ;  /* 0x0000000000007941 */ /* 0x000fea0003800000 */
.L_x_5625:
[----:B------:R-:W0:Y:S01]  /*14030*/  LDL.LU R2, [R1+0x8] ;  /* 0x0000080001027983 */ /* 0x000e220000300800 */
[----:B------:R-:W-:-:S03]  /*14040*/  ULDC.64 UR4, c[0x0][0x328] ;  /* 0x0000ca0000047ab9 */ /* 0x000fc60000000a00 */
[----:B------:R-:W2:Y:S01]  /*14050*/  LDL.LU R4, [R1+0xc] ;  /* 0x00000c0001047983 */ /* 0x000ea20000300800 */
[----:B------:R-:W-:Y:S02]  /*14060*/  IMAD R5, R24, 0x8000, R34 ;  /* 0x0000800018057824 */ /* 0x000fe400078e0222 */
[----:B0-----:R-:W-:Y:S02]  /*14070*/  IMAD R0, R2, UR4, RZ ;  /* 0x0000000402007c24 */ /* 0x001fe4000f8e02ff */
[----:B------:R-:W-:-:S04]  /*14080*/  IMAD.WIDE.U32 R2, R36, UR4, RZ ;  /* 0x0000000424027c25 */ /* 0x000fc8000f8e00ff */
[----:B------:R-:W-:Y:S01]  /*14090*/  IMAD R0, R36, UR5, R0 ;  /* 0x0000000524007c24 */ /* 0x000fe2000f8e0200 */
[----:B------:R-:W-:-:S04]  /*140a0*/  ULDC.64 UR4, c[0x0][0x338] ;  /* 0x0000ce0000047ab9 */ /* 0x000fc80000000a00 */
[----:B------:R-:W-:Y:S01]  /*140b0*/  IADD3 R3, R3, R0, RZ ;  /* 0x0000000003037210 */ /* 0x000fe20007ffe0ff */
        /* <DEDUP_REMOVED lines=23> */
[----:B0-----:R-:W-:-:S05]  /*14230*/  IMAD.SHL.U32 R7, R7, 0x8, RZ ;  /* 0x0000000807077824 */ /* 0x001fca00078e00ff */
[----:B------:R-:W-:-:S05]  /*14240*/  LOP3.LUT R7, R7, 0x38, RZ, 0xc0, !PT ;  /* 0x0000003807077812 */ /* 0x000fca00078ec0ff */
[----:B------:R-:W-:Y:S01]  /*14250*/  IMAD.SHL.U32 R0, R7, 0x2, RZ ;  /* 0x0000000207007824 */ /* 0x000fe200078e00ff */
[----:B------:R-:W-:-:S04]  /*14260*/  LOP3.LUT R7, R17, 0x1, RZ, 0xc0, !PT ;  /* 0x0000000111077812 */ /* 0x000fc800078ec0ff */
[----:B--2---:R-:W-:Y:S02]  /*14270*/  IADD3 R2, P0, R2, R0, RZ ;  /* 0x0000000002027210 */ /* 0x004fe40007f1e0ff */
[----:B------:R-:W-:Y:S02]  /*14280*/  ISETP.NE.U32.AND P1, PT, R7, 0x1, PT ;  /* 0x000000010700780c */ /* 0x000fe40003f25070 */
[----:B------:R-:W-:Y:S01]  /*14290*/  PRMT R7, R17, 0x8880, RZ ;  /* 0x0000888011077816 */ /* 0x000fe200000000ff */
[----:B---3--:R-:W-:Y:S01]  /*142a0*/  IMAD.X R3, RZ, RZ, R3, P0 ;  /* 0x000000ffff037224 */ /* 0x008fe200000e0603 */
        /* <DEDUP_REMOVED lines=25> */
[----:B------:R-:W2:Y:S04]  /*14440*/  SHFL.IDX PT, R3, R6, 0x1, 0x181f ;  /* 0x00381f0006037f89 */ /* 0x000ea800000e0000 */
[----:B------:R-:W-:Y:S01]  /*14450*/  SHFL.IDX PT, R6, R6, 0x3, 0x181f ;  /* 0x00781f0006067f89 */ /* 0x000fe200000e0000 */
[----:B0-----:R-:W-:-:S05]  /*14460*/  IADD3 R2, P6, R2, R0, RZ ;  /* 0x0000000002027210 */ /* 0x001fca0007fde0ff */
[----:B--2---:R-:W-:Y:S01]  /*14470*/  IMAD.X R3, RZ, RZ, R3, P6 ;  /* 0x000000ffff037224 */ /* 0x004fe200030e0603 */
        /* <DEDUP_REMOVED lines=19> */
[----:B0-----:R-:W-:-:S04]  /*145b0*/  IADD3 R2, P6, R2, R0, RZ ;  /* 0x0000000002027210 */ /* 0x001fc80007fde0ff */
[----:B------:R-:W-:Y:S02]  /*145c0*/  IADD3.X R3, RZ, R7, RZ, P6, !PT ;  /* 0x00000007ff037210 */ /* 0x000fe400037fe4ff */
        /* <DEDUP_REMOVED lines=18> */
[----:B0-----:R0:W2:Y:S02]  /*146f0*/  SHFL.IDX PT, R2, R4, 0x3, 0x181f ;  /* 0x00781f0004027f89 */ /* 0x0010a400000e0000 */
.L_x_5710:
        /* <DEDUP_REMOVED lines=11> */
[----:B--2---:R-:W-:Y:S02]  /*147b0*/  IADD3 R2, P0, R2, R0, RZ ;  /* 0x0000000002027210 */ /* 0x004fe40007f1e0ff */
        /* <DEDUP_REMOVED lines=22> */
.L_x_5628:
        /* <DEDUP_REMOVED lines=11> */
.L_x_5629:
[----:B------:R-:W2:Y:S01]  /*149d0*/  LDL.LU R2, [R1+0x4] ;  /* 0x0000040001027983 */ /* 0x000ea20000300800 */
[----:B------:R3:W-:Y:S01]  /*149e0*/  SYNCS.ARRIVE.TRANS64.A1T0 RZ, [R27+URZ+0x28c50], RZ ;  /* 0x028c50ff1bff79a7 */ /* 0x0007e2000810003f */
[----:B------:R-:W-:Y:S01]  /*149f0*/  BSSY B0, `(.L_x_5630) ;  /* 0x00000f7000007945 */ /* 0x000fe20003800000 */
[----:B--2---:R-:W-:-:S05]  /*14a00*/  VIADD R7, R2, 0xfffffffe ;  /* 0xfffffffe02077836 */ /* 0x004fca0000000000 */
[----:B------:R-:W-:-:S13]  /*14a10*/  ISETP.GE.AND P0, PT, R7, R32, PT ;  /* 0x000000200700720c */ /* 0x000fda0003f06270 */
[----:B---3--:R-:W-:Y:S05]  /*14a20*/  @!P0 BRA `(.L_x_5631) ;  /* 0x0000000c00cc8947 */ /* 0x008fea0003800000 */
[----:B------:R-:W2:Y:S01]  /*14a30*/  LDL.LU R2, [R1+0x14] ;  /* 0x0000140001027983 */ /* 0x000ea20000300800 */
[----:B------:R-:W-:-:S04]  /*14a40*/  LOP3.LUT R29, R17, 0x80, RZ, 0xc0, !PT ;  /* 0x00000080111d7812 */ /* 0x000fc800078ec0ff */
[----:B------:R-:W-:Y:S02]  /*14a50*/  SHF.R.U32.HI R29, RZ, 0x3, R29 ;  /* 0x00000003ff1d7819 */ /* 0x000fe4000001161d */
[----:B--2---:R-:W-:-:S04]  /*14a60*/  LOP3.LUT R30, R2, 0x40, RZ, 0xc0, !PT ;  /* 0x00000040021e7812 */ /* 0x004fc800078ec0ff */
[----:B------:R-:W-:-:S07]  /*14a70*/  SHF.R.U32.HI R30, RZ, 0x2, R30 ;  /* 0x00000002ff1e7819 */ /* 0x000fce000001161e */
.L_x_5644:
[----:B--2---:R-:W2:Y:S01]  /*14a80*/  S2R R2, SR_TID.X ;  /* 0x0000000000027919 */ /* 0x004ea20000002100 */
[----:B---3--:R-:W3:Y:S01]  /*14a90*/  LDC R3, c[0x0][0x430] ;  /* 0x00010c00ff037b82 */ /* 0x008ee20000000800 */
[----:B------:R-:W-:Y:S01]  /*14aa0*/  IMAD R6, R7, 0x40, R31 ;  /* 0x0000004007067824 */ /* 0x000fe200078e021f */
[----:B------:R-:W-:Y:S05]  /*14ab0*/  YIELD ;  /* 0x0000000000007946 */ /* 0x000fea0003800000 */
[----:B0-----:R-:W0:Y:S01]  /*14ac0*/  S2R R4, SR_TID.X ;  /* 0x0000000000047919 */ /* 0x001e220000002100 */
[----:B------:R-:W-:Y:S01]  /*14ad0*/  IMAD.U32 R11, RZ, RZ, UR36 ;  /* 0x00000024ff0b7e24 */ /* 0x000fe2000f8e00ff */
[----:B------:R-:W-:Y:S01]  /*14ae0*/  ULDC UR4, c[0x0][0x430] ;  /* 0x00010c0000047ab9 */ /* 0x000fe20000000800 */
[----:B------:R-:W-:Y:S01]  /*14af0*/  VIADD R24, R24, 0x1 ;  /* 0x0000000118187836 */ /* 0x000fe20000000000 */
[----:B---3--:R-:W-:-:S02]  /*14b00*/  ISETP.NE.AND P0, PT, R3, 0x1, PT ;  /* 0x000000010300780c */ /* 0x008fc40003f05270 */
[----:B--2---:R-:W-:-:S04]  /*14b10*/  LOP3.LUT R2, R2, 0x7f, RZ, 0xc0, !PT ;  /* 0x0000007f02027812 */ /* 0x004fc800078ec0ff */
[----:B------:R-:W-:-:S07]  /*14b20*/  SHF.R.U32.HI R2, RZ, 0x3, R2 ;  /* 0x00000003ff027819 */ /* 0x000fce0000011602 */
[----:B------:R-:W2:Y:S01]  /*14b30*/  @P0 LDC R3, c[0x0][0x434] ;  /* 0x00010d00ff030b82 */ /* 0x000ea20000000800 */
[----:B0-----:R-:W-:-:S05]  /*14b40*/  IMAD.SHL.U32 R4, R4, 0x10, RZ ;  /* 0x0000001004047824 */ /* 0x001fca00078e00ff */
[----:B------:R-:W-:Y:S02]  /*14b50*/  LOP3.LUT R4, R2, 0x70, R4, 0xf8, !PT ;  /* 0x0000007002047812 */ /* 0x000fe400078ef804 */
[----:B------:R-:W0:Y:S02]  /*14b60*/  @P0 LDC R2, c[0x0][0x438] ;  /* 0x00010e00ff020b82 */ /* 0x000e240000000800 */
[C---:B------:R-:W-:Y:S01]  /*14b70*/  ISETP.GT.U32.AND P1, PT, R4.reuse, 0x3f, PT ;  /* 0x0000003f0400780c */ /* 0x040fe20003f24070 */
[----:B------:R-:W-:-:S04]  /*14b80*/  IMAD.IADD R6, R4, 0x1, R6 ;  /* 0x0000000104067824 */ /* 0x000fc800078e0206 */
[----:B------:R-:W-:-:S08]  /*14b90*/  IMAD.MOV.U32 R10, RZ, RZ, R6 ;  /* 0x000000ffff0a7224 */ /* 0x000fd000078e0006 */
[----:B------:R-:W3:Y:S01]  /*14ba0*/  @!P1 LDC.64 R4, c[0x0][0x428] ;  /* 0x00010a00ff049b82 */ /* 0x000ee20000000a00 */
[----:B--2---:R-:W-:-:S07]  /*14bb0*/  @P0 IMAD.HI.U32 R3, R6, R3, RZ ;  /* 0x0000000306030227 */ /* 0x004fce00078e00ff */
[----:B------:R-:W2:Y:S01]  /*14bc0*/  @!P1 LDC.64 R8, c[0x0][0x418] ;  /* 0x00010600ff089b82 */ /* 0x000ea20000000a00 */
[----:B0-----:R-:W-:-:S04]  /*14bd0*/  @P0 SHF.R.U32.HI R10, RZ, R2, R3 ;  /* 0x00000002ff0a0219 */ /* 0x001fc80000011603 */
[--C-:B------:R-:W-:Y:S01]  /*14be0*/  @!P1 SHF.R.S32.HI R3, RZ, 0x1f, R10.reuse ;  /* 0x0000001fff039819 */ /* 0x100fe2000001140a */
[----:B------:R-:W-:-:S04]  /*14bf0*/  @!P1 IMAD.MOV.U32 R2, RZ, RZ, R10 ;  /* 0x000000ffff029224 */ /* 0x000fc800078e000a */
[----:B---3--:R-:W-:-:S04]  /*14c00*/  @!P1 IMAD.WIDE.U32 R2, R28, R4, R2 ;  /* 0x000000041c029225 */ /* 0x008fc800078e0002 */
[----:B------:R-:W-:-:S04]  /*14c10*/  @!P1 IMAD R4, R33, R4, RZ ;  /* 0x0000000421049224 */ /* 0x000fc800078e02ff */
[----:B------:R-:W-:Y:S01]  /*14c20*/  @!P1 IMAD R5, R28, R5, R4 ;  /* 0x000000051c059224 */ /* 0x000fe200078e0204 */
[----:B--2---:R-:W-:Y:S01]  /*14c30*/  @!P1 LEA R8, P0, R2, R8, 0x2 ;  /* 0x0000000802089211 */ /* 0x004fe200078010ff */
[----:B------:R-:W-:-:S03]  /*14c40*/  IMAD.MOV.U32 R4, RZ, RZ, RZ ;  /* 0x000000ffff047224 */ /* 0x000fc600078e00ff */
[----:B------:R-:W-:Y:S01]  /*14c50*/  @!P1 IADD3 R3, R5, R3, RZ ;  /* 0x0000000305039210 */ /* 0x000fe20007ffe0ff */
[----:B------:R-:W-:-:S03]  /*14c60*/  IMAD.MOV R5, RZ, RZ, -R10 ;  /* 0x000000ffff057224 */ /* 0x000fc600078e0a0a */
[----:B------:R-:W-:Y:S01]  /*14c70*/  @!P1 LEA.HI.X R9, R2, R9, R3, 0x2, P0 ;  /* 0x0000000902099211 */ /* 0x000fe200000f1403 */
[----:B------:R-:W-:Y:S01]  /*14c80*/  IMAD R5, R5, UR4, R6 ;  /* 0x0000000405057c24 */ /* 0x000fe2000f8e0206 */
[----:B------:R-:W-:-:S03]  /*14c90*/  ISETP.NE.AND P0, PT, R24, 0x2, PT ;  /* 0x000000021800780c */ /* 0x000fc60003f05270 */
[----:B------:R0:W5:Y:S01]  /*14ca0*/  @!P1 LDG.E R4, desc[UR54][R8.64] ;  /* 0x0000003608049981 */ /* 0x000162000c1e1900 */
[----:B------:R-:W-:Y:S01]  /*14cb0*/  ISETP.NE.AND P1, PT, R11, 0x3, PT ;  /* 0x000000030b00780c */ /* 0x000fe20003f25270 */
[----:B------:R-:W-:Y:S01]  /*14cc0*/  IMAD.MOV.U32 R3, RZ, RZ, R7 ;  /* 0x000000ffff037224 */ /* 0x000fe200078e0007 */
[----:B------:R-:W-:Y:S01]  /*14cd0*/  SEL R2, RZ, 0x1, P0 ;  /* 0x00000001ff027807 */ /* 0x000fe20000000000 */
[----:B------:R-:W-:Y:S01]  /*14ce0*/  VIADD R7, R7, 0xffffffff ;  /* 0xffffffff07077836 */ /* 0x000fe20000000000 */
[----:B------:R-:W-:Y:S02]  /*14cf0*/  SEL R24, R24, RZ, P0 ;  /* 0x000000ff18187207 */ /* 0x000fe40000000000 */
[----:B------:R-:W-:Y:S02]  /*14d00*/  LOP3.LUT R25, R25, R2, RZ, 0x3c, !PT ;  /* 0x0000000219197212 */ /* 0x000fe400078e3cff */
[----:B------:R-:W-:-:S05]  /*14d10*/  ISETP.GT.AND P3, PT, R3, R32, PT ;  /* 0x000000200300720c */ /* 0x000fca0003f64270 */
[----:B01----:R-:W-:Y:S08]  /*14d20*/  @!P1 BRA `(.L_x_5632) ;  /* 0x0000000000049947 */ /* 0x003ff00003800000 */
[----:B------:R-:W-:Y:S01]  /*14d30*/  BPT.TRAP 0x1 ;  /* 0x000000040000795c */ /* 0x000fe20000300000 */
.L_x_5632:
[----:B------:R-:W-:Y:S01]  /*14d40*/  IMAD R6, R24, 0x8, R23 ;  /* 0x0000000818067824 */ /* 0x000fe200078e0217 */
[----:B------:R-:W-:Y:S01]  /*14d50*/  SHF.L.U32 R17, R25, 0x1f, RZ ;  /* 0x0000001f19117819 */ /* 0x000fe200000006ff */
[----:B------:R-:W-:Y:S01]  /*14d60*/  BSSY B1, `(.L_x_5633) ;  /* 0x0000004000017945 */ /* 0x000fe20003800000 */
[----:B------:R-:W-:Y:S02]  /*14d70*/  SHF.R.S32.HI R9, RZ, 0x1f, R5 ;  /* 0x0000001fff097819 */ /* 0x000fe40000011405 */
[----:B------:R-:W0:Y:S02]  /*14d80*/  SYNCS.PHASECHK.TRANS64.TRYWAIT P0, [R6+URZ+0x28c40], R17 ;  /* 0x028c4011060075a7 */ /* 0x000e24000800017f */
[----:B0-----:R-:W-:Y:S05]  /*14d90*/  @!P0 BRA `(.L_x_5634) ;  /* 0x0000003400708947 */ /* 0x001fea0003800000 */
.L_x_5711:
[----:B------:R-:W-:Y:S05]  /*14da0*/  BSYNC B1 ;  /* 0x0000000000017941 */ /* 0x000fea0003800000 */
.L_x_5633:
        /* <DEDUP_REMOVED lines=20> */
[----:B-1----:R-:W-:Y:S01]  /*14ef0*/  LEA.HI.X R27, R2, UR5, R8, 0x1, P0 ;  /* 0x00000005021b7c11 */ /* 0x002fe200080f0c08 */
[----:B------:R-:W-:Y:S01]  /*14f00*/  IMAD R8, R24, 0x1000, R34 ;  /* 0x0000100018087824 */ /* 0x000fe200078e0222 */
[----:B------:R-:W-:Y:S07]  /*14f10*/  BRA.DIV UR4, `(.L_x_5635) ;  /* 0x0000003604247947 */ /* 0x000fee000b800000 */
        /* <DEDUP_REMOVED lines=19> */
.L_x_5721:
        /* <DEDUP_REMOVED lines=8> */
.L_x_5636:
        /* <DEDUP_REMOVED lines=11> */
.L_x_5637:
[----:B------:R2:W-:Y:S01]  /*15180*/  SYNCS.ARRIVE.TRANS64.A1T0 RZ, [R6+URZ+0x28c30], RZ ;  /* 0x028c30ff06ff79a7 */ /* 0x0005e2000810003f */
[----:B------:R-:W-:Y:S05]  /*15190*/  @!P2 BRA `(.L_x_5638) ;  /* 0x000000000004a947 */ /* 0x000fea0003800000 */
[----:B------:R-:W-:Y:S01]  /*151a0*/  BPT.TRAP 0x1 ;  /* 0x000000040000795c */ /* 0x000fe20000300000 */
.L_x_5638:
[----:B------:R-:W3:Y:S01]  /*151b0*/  SYNCS.PHASECHK.TRANS64.TRYWAIT P0, [R6+URZ+0x28c60], R17 ;  /* 0x028c6011060075a7 */ /* 0x000ee2000800017f */
[----:B------:R-:W-:Y:S04]  /*151c0*/  BSSY B1, `(.L_x_5639) ;  /* 0x0000002000017945 */ /* 0x000fe80003800000 */
[----:B---3--:R-:W-:Y:S05]  /*151d0*/  @!P0 BRA `(.L_x_5640) ;  /* 0x0000003400908947 */ /* 0x008fea0003800000 */
.L_x_5722:
[----:B------:R-:W-:Y:S05]  /*151e0*/  BSYNC B1 ;  /* 0x0000000000017941 */ /* 0x000fea0003800000 */
.L_x_5639:
        /* <DEDUP_REMOVED lines=81> */
.L_x_5732:
        /* <DEDUP_REMOVED lines=25> */
.L_x_5642:
        /* <DEDUP_REMOVED lines=11> */
.L_x_5643:
[----:B------:R3:W-:Y:S01]  /*15940*/  SYNCS.ARRIVE.TRANS64.A1T0 RZ, [R6+URZ+0x28c50], RZ ;  /* 0x028c50ff06ff79a7 */ /* 0x0007e2000810003f */
[----:B------:R-:W-:Y:S05]  /*15950*/  @P3 BRA `(.L_x_5644) ;  /* 0xfffffff000483947 */ /* 0x000fea000383ffff */
.L_x_5631:
[----:B------:R-:W-:Y:S05]  /*15960*/  BSYNC B0 ;  /* 0x0000000000007941 */ /* 0x000fea0003800000 */
.L_x_5630:
[----:B------:R-:W4:Y:S01]  /*15970*/  S2R R2, SR_TID.X ;  /* 0x0000000000027919 */ /* 0x000f220000002100 */
[----:B------:R-:W-:Y:S01]  /*15980*/  IADD3 R24, R24, 0x1, RZ ;  /* 0x0000000118187810 */ /* 0x000fe20007ffe0ff */
[----:B------:R-:W-:Y:S03]  /*15990*/  BSSY B0, `(.L_x_5645) ;  /* 0x0000013000007945 */ /* 0x000fe60003800000 */
        /* <DEDUP_REMOVED lines=18> */
.L_x_5646:
[----:B------:R-:W-:Y:S05]  /*15ac0*/  BSYNC B0 ;  /* 0x0000000000007941 */ /* 0x000fea0003800000 */
.L_x_5645:
[----:B------:R-:W-:-:S07]  /*15ad0*/  SEL R24, R24, RZ, P0 ;  /* 0x000000ff18187207 */ /* 0x000fce0000000000 */
.L_x_5605:
[----:B------:R-:W-:Y:S05]  /*15ae0*/  BSYNC B7 ;  /* 0x0000000000077941 */ /* 0x000fea0003800000 */
.L_x_5603:
        /* <DEDUP_REMOVED lines=11> */
.L_x_5647:
        /* <DEDUP_REMOVED lines=17> */
[----:B----4-:R-:W-:Y:S01]  /*15cb0*/  @!P1 IMAD.MOV.U32 R17, RZ, RZ, R2 ;  /* 0x000000ffff119224 */ /* 0x010fe200078e0002 */
[----:B------:R-:W-:-:S04]  /*15cc0*/  ISETP.NE.AND P1, PT, R8, RZ, PT ;  /* 0x000000ff0800720c */ /* 0x000fc80003f25270 */
[----:B------:R-:W0:Y:S02]  /*15cd0*/  SHFL.UP PT, R14, R17, 0x1, RZ ;  /* 0x04200000110e7989 */ /* 0x000e2400000e00ff */
[----:B0-----:R-:W-:-:S05]  /*15ce0*/  SEL R4, R14, RZ, P1 ;  /* 0x000000ff0e047207 */ /* 0x001fca0000800000 */
[----:B------:R-:W-:-:S05]  /*15cf0*/  IMAD.IADD R4, R17, 0x1, R4 ;  /* 0x0000000111047824 */ /* 0x000fca00078e0204 */
[----:B------:R-:W0:Y:S02]  /*15d00*/  SHFL.UP PT, R14, R4, 0x2, RZ ;  /* 0x04400000040e7989 */ /* 0x000e2400000e00ff */
[----:B0-----:R-:W-:-:S05]  /*15d10*/  SEL R5, R14, RZ, P2 ;  /* 0x000000ff0e057207 */ /* 0x001fca0001000000 */
[----:B--23--:R-:W-:Y:S02]  /*15d20*/  IMAD.IADD R6, R4, 0x1, R5 ;  /* 0x0000000104067824 */ /* 0x00cfe400078e0205 */
[----:B------:R-:W-:Y:S04]  /*15d30*/  SHFL.IDX PT, R5, R16, 0x1, 0x1f ;  /* 0x00201f0010057f89 */ /* 0x000fe800000e0000 */
        /* <DEDUP_REMOVED lines=9> */
[----:B------:R0:W2:Y:S02]  /*15dd0*/  SHFL.IDX PT, R14, R2, 0x1f, 0x1f ;  /* 0x03e01f00020e7f89 */ /* 0x0000a400000e0000 */
.L_x_5742:
[----:B------:R-:W-:Y:S02]  /*15de0*/  ULDC UR4, c[0x0][0xc38] ;  /* 0x00030e0000047ab9 */ /* 0x000fe40000000800 */
[----:B------:R-:W-:-:S04]  /*15df0*/  IMAD.U32 R4, RZ, RZ, UR4 ;  /* 0x00000004ff047e24 */ /* 0x000fc8000f8e00ff */
[----:B--2---:R-:W-:-:S04]  /*15e00*/  IMAD R14, R14, R4, RZ ;  /* 0x000000040e0e7224 */ /* 0x004fc800078e02ff */
[----:B------:R-:W-:-:S05]  /*15e10*/  IMAD.IADD R5, R5, 0x1, R14 ;  /* 0x0000000105057824 */ /* 0x000fca00078e020e */
[----:B------:R-:W-:-:S13]  /*15e20*/  ISETP.GT.AND P6, PT, R5, R0, PT ;  /* 0x000000000500720c */ /* 0x000fda0003fc4270 */
[----:B------:R-:W-:Y:S05]  /*15e30*/  @P6 BRA `(.L_x_5650) ;  /* 0x00000000009c6947 */ /* 0x000fea0003800000 */
.L_x_5655:
        /* <DEDUP_REMOVED lines=14> */
.L_x_5653:
[----:B------:R-:W-:Y:S05]  /*15f20*/  BSYNC B0 ;  /* 0x0000000000007941 */ /* 0x000fea0003800000 */
.L_x_5652:
        /* <DEDUP_REMOVED lines=18> */
.L_x_5750:
[----:B------:R-:W-:Y:S02]  /*16050*/  ULDC UR4, c[0x0][0xc38] ;  /* 0x00030e0000047ab9 */ /* 0x000fe40000000800 */
[----:B------:R-:W-:-:S04]  /*16060*/  IMAD.U32 R4, RZ, RZ, UR4 ;  /* 0x00000004ff047e24 */ /* 0x000fc8000f8e00ff */
[----:B--2---:R-:W-:-:S04]  /*16070*/  IMAD R14, R14, R4, RZ ;  /* 0x000000040e0e7224 */ /* 0x004fc800078e02ff */
[----:B------:R-:W-:-:S05]  /*16080*/  IMAD.IADD R5, R14, 0x1, R5 ;  /* 0x000000010e057824 */ /* 0x000fca00078e0205 */
[----:B------:R-:W-:-:S13]  /*16090*/  ISETP.GT.AND P6, PT, R5, R0, PT ;  /* 0x000000000500720c */ /* 0x000fda0003fc4270 */
[----:B------:R-:W-:Y:S05]  /*160a0*/  @!P6 BRA `(.L_x_5655) ;  /* 0xfffffffc0064e947 */ /* 0x000fea000383ffff */
.L_x_5650:
        /* <DEDUP_REMOVED lines=8> */
.L_x_5754:
[----:B------:R-:W-:Y:S01]  /*16130*/  ISETP.NE.AND P0, PT, R3, RZ, PT ;  /* 0x000000ff0300720c */ /* 0x000fe20003f05270 */
[----:B------:R-:W-:-:S12]  /*16140*/  IMAD.MOV.U32 R14, RZ, RZ, RZ ;  /* 0x000000ffff0e7224 */ /* 0x000fd800078e00ff */
[----:B------:R-:W-:Y:S05]  /*16150*/  @!P0 BRA `(.L_x_5657) ;  /* 0x0000000000108947 */ /* 0x000fea0003800000 */
[----:B------:R-:W-:Y:S01]  /*16160*/  UMOV UR4, 0xffffffff ;  /* 0xffffffff00047882 */ /* 0x000fe20000000000 */
[----:B------:R-:W-:Y:S02]  /*16170*/  VIADD R12, R6, 0xffffffff ;  /* 0xffffffff060c7836 */ /* 0x000fe40000000000 */
[----:B------:R-:W-:Y:S05]  /*16180*/  BRA.DIV UR4, `(.L_x_5658) ;  /* 0x0000003604bc7947 */ /* 0x000fea000b800000 */
[----:B------:R4:W0:Y:S02]  /*16190*/  SHFL.IDX PT, R14, R2, R12, 0x1f ;  /* 0x00001f0c020e7589 */ /* 0x00082400000e0000 */
.L_x_5657:
[----:B0---4-:R-:W0:Y:S01]  /*161a0*/  LDC.64 R2, c[0x0][0xc90] ;  /* 0x00032400ff027b82 */ /* 0x011e220000000a00 */
[----:B------:R-:W-:-:S04]  /*161b0*/  IMAD.IADD R19, R6, 0x1, R19 ;  /* 0x0000000106137824 */ /* 0x000fc800078e0213 */
[----:B0-----:R-:W-:-:S05]  /*161c0*/  IMAD.WIDE R2, R19, 0x4, R2 ;  /* 0x0000000413027825 */ /* 0x001fca00078e0202 */
[----:B------:R0:W2:Y:S01]  /*161d0*/  LDG.E R7, desc[UR54][R2.64] ;  /* 0x0000003602077981 */ /* 0x0000a2000c1e1900 */
[----:B------:R-:W-:Y:S02]  /*161e0*/  IMAD R16, R14, R4, R5 ;  /* 0x000000040e107224 */ /* 0x000fe400078e0205 */
[----:B0-----:R-:W-:Y:S02]  /*161f0*/  IMAD.MOV.U32 R2, RZ, RZ, RZ ;  /* 0x000000ffff027224 */ /* 0x001fe400078e00ff */
[----:B--23--:R-:W-:-:S05]  /*16200*/  IMAD R6, R17, R7, RZ ;  /* 0x0000000711067224 */ /* 0x00cfca00078e02ff */
[----:B------:R-:W-:-:S04]  /*16210*/  IABS R8, R6 ;  /* 0x0000000600087213 */ /* 0x000fc80000000000 */
[----:B------:R-:W0:Y:S08]  /*16220*/  I2F.RP R9, R8 ;  /* 0x0000000800097306 */ /* 0x000e300000209400 */
[----:B0-----:R-:W0:Y:S02]  /*16230*/  MUFU.RCP R9, R9 ;  /* 0x0000000900097308 */ /* 0x001e240000001000 */
[----:B0-----:R-:W-:-:S06]  /*16240*/  VIADD R10, R9, 0xffffffe ;  /* 0x0ffffffe090a7836 */ /* 0x001fcc0000000000 */
[----:B------:R-:W0:Y:S02]  /*16250*/  F2I.FTZ.U32.TRUNC.NTZ R3, R10 ;  /* 0x0000000a00037305 */ /* 0x000e24000021f000 */
[----:B0-----:R-:W-:-:S05]  /*16260*/  IADD3 R11, RZ, -R3, RZ ;  /* 0x80000003ff0b7210 */ /* 0x001fca0007ffe0ff */
        /* <DEDUP_REMOVED lines=53> */
.L_x_5651:
[----:B------:R-:W-:Y:S01]  /*165c0*/  UMOV UR4, URZ ;  /* 0x0000003f00047c82 */ /* 0x000fe20008000000 */
[----:B------:R-:W-:Y:S01]  /*165d0*/  UMOV UR5, URZ ;  /* 0x0000003f00057c82 */ /* 0x000fe20008000000 */
[----:B------:R-:W-:Y:S01]  /*165e0*/  ULDC UR6, c[0x0][0xc3c] ;  /* 0x00030f0000067ab9 */ /* 0x000fe20000000800 */
[----:B------:R-:W-:Y:S02]  /*165f0*/  IMAD.MOV.U32 R16, RZ, RZ, R0 ;  /* 0x000000ffff107224 */ /* 0x000fe400078e0000 */
[----:B------:R-:W-:Y:S02]  /*16600*/  IMAD.U32 R17, RZ, RZ, UR4 ;  /* 0x00000004ff117e24 */ /* 0x000fe4000f8e00ff */
[----:B------:R-:W-:Y:S02]  /*16610*/  IMAD.U32 R18, RZ, RZ, UR5 ;  /* 0x00000005ff127e24 */ /* 0x000fe4000f8e00ff */
[----:B------:R-:W-:-:S07]  /*16620*/  IMAD.U32 R19, RZ, RZ, UR6 ;  /* 0x00000006ff137e24 */ /* 0x000fce000f8e00ff */
.L_x_5659:
        /* <DEDUP_REMOVED lines=10> */
.L_x_5648:
[----:B------:R-:W-:Y:S02]  /*166d0*/  ULDC UR4, c[0x0][0xc3c] ;  /* 0x00030f0000047ab9 */ /* 0x000fe40000000800 */
[----:B0-----:R-:W-:-:S13]  /*166e0*/  ISETP.GE.AND P0, PT, R19, UR4, PT ;  /* 0x0000000413007c0c */ /* 0x001fda000bf06270 */
[----:B------:R-:W-:Y:S05]  /*166f0*/  @!P0 BRA `(.L_x_5660) ;  /* 0xffffffb400448947 */ /* 0x000fea000383ffff */
[----:B------:R-:W-:Y:S05]  /*16700*/  BSYNC B8 ;  /* 0x0000000000087941 */ /* 0x000fea0003800000 */
.L_x_5591:
[----:B------:R-:W5:Y:S01]  /*16710*/  LDL.LU R0, [R1+0x10] ;  /* 0x0000100001007983 */ /* 0x000f620000300800 */
[----:B------:R-:W-:Y:S01]  /*16720*/  BSSY B0, `(.L_x_5661) ;  /* 0x000000b000007945 */ /* 0x000fe20003800000 */
[----:B------:R-:W1:Y:S01]  /*16730*/  S2R R5, SR_CgaCtaId ;  /* 0x0000000000057919 */ /* 0x000e620000008800 */
[----:B-----5:R-:W-:-:S04]  /*16740*/  IADD3 R0, R0, 0x1, RZ ;  /* 0x0000000100007810 */ /* 0x020fc80007ffe0ff */
[----:B0-----:R-:W-:-:S04]  /*16750*/  LEA.HI R2, R0, R0, RZ, 0x1 ;  /* 0x0000000000027211 */ /* 0x001fc800078f08ff */
[----:B------:R-:W-:Y:S02]  /*16760*/  LOP3.LUT R3, R2, 0xfffffffe, RZ, 0xc0, !PT ;  /* 0xfffffffe02037812 */ /* 0x000fe400078ec0ff */
[----:B------:R-:W-:-:S03]  /*16770*/  MOV R2, 0x400 ;  /* 0x0000040000027802 */ /* 0x000fc60000000f00 */
[----:B------:R-:W-:Y:S01]  /*16780*/  IMAD.IADD R0, R0, 0x1, -R3 ;  /* 0x0000000100007824 */ /* 0x000fe200078e0a03 */
[----:B-1----:R-:W-:-:S04]  /*16790*/  LEA R5, R5, R2, 0x18 ;  /* 0x0000000205057211 */ /* 0x002fc800078ec0ff */
[----:B------:R-:W-:-:S04]  /*167a0*/  SHF.L.U32 R0, R0, 0x1f, RZ ;  /* 0x0000001f00007819 */ /* 0x000fc800000006ff */
[----:B------:R-:W0:Y:S02]  /*167b0*/  SYNCS.PHASECHK.TRANS64.TRYWAIT P0, [R5+URZ+0x28c20], R0 ;  /* 0x028c2000050075a7 */ /* 0x000e24000800017f */
[----:B0-----:R-:W-:Y:S05]  /*167c0*/  @!P0 BRA `(.L_x_5662) ;  /* 0x0000003000508947 */ /* 0x001fea0003800000 */
.L_x_5757:
[----:B------:R-:W-:Y:S05]  /*167d0*/  BSYNC B0 ;  /* 0x0000000000007941 */ /* 0x000fea0003800000 */
.L_x_5661:
[----:B------:R-:W-:-:S03]  /*167e0*/  UMOV UR4, 0xffffffff ;  /* 0xffffffff00047882 */ /* 0x000fc60000000000 */
[----:B------:R-:W-:Y:S05]  /*167f0*/  BRA.DIV UR4, `(.L_x_5663) ;  /* 0x0000003204587947 */ /* 0x000fea000b800000 */
[----:B0-----:R-:W0:Y:S02]  /*16800*/  S2R R0, SR_TID.X ;  /* 0x0000000000007919 */ /* 0x001e240000002100 */
[----:B0-----:R-:W-:-:S04]  /*16810*/  SHF.R.U32.HI R0, RZ, 0x5, R0 ;  /* 0x00000005ff007819 */ /* 0x001fc80000011600 */
[----:B------:R-:W-:-:S05]  /*16820*/  LOP3.LUT R0, R0, 0x3, RZ, 0xc0, !PT ;  /* 0x0000000300007812 */ /* 0x000fca00078ec0ff */
[----:B------:R0:W1:Y:S02]  /*16830*/  SHFL.IDX PT, R14, R0, RZ, 0x1f ;  /* 0x00001fff000e7589 */ /* 0x00006400000e0000 */
.L_x_5760:
[----:B-1----:R-:W-:Y:S01]  /*16840*/  ISETP.NE.AND P0, PT, R14, RZ, PT ;  /* 0x000000ff0e00720c */ /* 0x002fe20003f05270 */
[----:B------:R-:W-:-:S12]  /*16850*/  BSSY B0, `(.L_x_5664) ;  /* 0x0000024000007945 */ /* 0x000fd80003800000 */
[----:B------:R-:W-:Y:S05]  /*16860*/  @P0 BRA `(.L_x_5665) ;  /* 0x0000000000880947 */ /* 0x000fea0003800000 */
[----:B------:R-:W-:-:S03]  /*16870*/  UMOV UR4, 0xffffffff ;  /* 0xffffffff00047882 */ /* 0x000fc60000000000 */
[----:B------:R-:W-:Y:S05]  /*16880*/  BRA.DIV UR4, `(.L_x_5666) ;  /* 0x0000003204687947 */ /* 0x000fea000b800000 */
[----:B------:R-:W-:-:S13]  /*16890*/  ELECT P6, URZ, PT ;  /* 0x00000000003f782f */ /* 0x000fda00038c0000 */
.L_x_5763:
[----:B------:R-:W-:Y:S05]  /*168a0*/  @!P6 BRA `(.L_x_5665) ;  /* 0x000000000078e947 */ /* 0x000fea0003800000 */
[----:B------:R-:W-:-:S06]  /*168b0*/  ULOP3.LUT UR4, UR39, 0x2, URZ, 0xfc, !UPT ;  /* 0x0000000227047892 */ /* 0x000fcc000f8efc3f */
[----:B0-----:R-:W-:-:S05]  /*168c0*/  IMAD.U32 R0, RZ, RZ, UR4 ;  /* 0x00000004ff007e24 */ /* 0x001fca000f8e00ff */
[----:B------:R-:W-:-:S13]  /*168d0*/  ISETP.NE.AND P0, PT, R0, 0x3, PT ;  /* 0x000000030000780c */ /* 0x000fda0003f05270 */
[----:B------:R-:W-:Y:S05]  /*168e0*/  @!P0 BRA `(.L_x_5667) ;  /* 0x0000000000048947 */ /* 0x000fea0003800000 */
[----:B------:R-:W-:Y:S01]  /*168f0*/  BPT.TRAP 0x1 ;  /* 0x000000040000795c */ /* 0x000fe20000300000 */
.L_x_5667:
[C---:B------:R-:W-:Y:S01]  /*16900*/  IMAD R3, R24.reuse, 0x8, R5 ;  /* 0x0000000818037824 */ /* 0x040fe200078e0205 */
[----:B------:R-:W-:Y:S01]  /*16910*/  SHF.L.U32 R2, R25, 0x1f, RZ ;  /* 0x0000001f19027819 */ /* 0x000fe200000006ff */
[----:B------:R-:W-:-:S03]  /*16920*/  VIADD R24, R24, 0x1 ;  /* 0x0000000118187836 */ /* 0x000fc60000000000 */
[----:B------:R-:W0:Y:S02]  /*16930*/  SYNCS.PHASECHK.TRANS64.TRYWAIT P1, [R3+URZ+0x28c40], R2 ;  /* 0x028c4002030075a7 */ /* 0x000e24000802017f */
[----:B------:R-:W-:-:S04]  /*16940*/  ISETP.NE.AND P2, PT, R24, 0x2, PT ;  /* 0x000000021800780c */ /* 0x000fc80003f45270 */
[----:B------:R-:W-:Y:S01]  /*16950*/  SEL R0, RZ, 0x1, P2 ;  /* 0x00000001ff007807 */ /* 0x000fe20001000000 */
[----:B0-----:R-:W-:Y:S08]  /*16960*/  @!P1 BRA `(.L_x_5668) ;  /* 0x0000003000509947 */ /* 0x001ff00003800000 */
.L_x_5764:
[----:B------:R-:W-:Y:S02]  /*16970*/  SEL R24, R24, RZ, P2 ;  /* 0x000000ff18187207 */ /* 0x000fe40001000000 */
[----:B------:R-:W-:Y:S01]  /*16980*/  LOP3.LUT R0, R25, R0, RZ, 0x3c, !PT ;  /* 0x0000000019007212 */ /* 0x000fe200078e3cff */
[----:B------:R-:W-:Y:S06]  /*16990*/  @!P0 BRA `(.L_x_5669) ;  /* 0x0000000000048947 */ /* 0x000fec0003800000 */
[----:B------:R-:W-:Y:S01]  /*169a0*/  BPT.TRAP 0x1 ;  /* 0x000000040000795c */ /* 0x000fe20000300000 */
.L_x_5669:
[----:B------:R-:W-:Y:S01]  /*169b0*/  IMAD R5, R24, 0x8, R5 ;  /* 0x0000000818057824 */ /* 0x000fe200078e0205 */
[----:B------:R-:W-:-:S04]  /*169c0*/  SHF.L.U32 R0, R0, 0x1f, RZ ;  /* 0x0000001f00007819 */ /* 0x000fc800000006ff */
[----:B------:R-:W1:Y:S02]  /*169d0*/  SYNCS.PHASECHK.TRANS64.TRYWAIT P1, [R5+URZ+0x28c40], R0 ;  /* 0x028c4000050075a7 */ /* 0x000e64000802017f */
[----:B-1----:R-:W-:Y:S05]  /*169e0*/  @!P1 BRA `(.L_x_5670) ;  /* 0x0000003000449947 */ /* 0x002fea0003800000 */
.L_x_5765:
[----:B------:R-:W-:Y:S05]  /*169f0*/  @!P0 BRA `(.L_x_5671) ;  /* 0x0000000000048947 */ /* 0x000fea0003800000 */
[----:B------:R-:W-:Y:S01]  /*16a00*/  BPT.TRAP 0x1 ;  /* 0x000000040000795c */ /* 0x000fe20000300000 */
.L_x_5671:
[----:B------:R-:W5:Y:S02]  /*16a10*/  SYNCS.PHASECHK.TRANS64.TRYWAIT P1, [R3+URZ+0x28c60], R2 ;  /* 0x028c6002030075a7 */ /* 0x000f64000802017f */
[----:B-----5:R-:W-:Y:S05]  /*16a20*/  @!P1 BRA `(.L_x_5672) ;  /* 0x0000003000489947 */ /* 0x020fea0003800000 */
.L_x_5766:
[----:B------:R-:W-:Y:S05]  /*16a30*/  @!P0 BRA `(.L_x_5673) ;  /* 0x0000000000048947 */ /* 0x000fea0003800000 */
[----:B------:R-:W-:Y:S01]  /*16a40*/  BPT.TRAP 0x1 ;  /* 0x000000040000795c */ /* 0x000fe20000300000 */
.L_x_5673:
[----:B------:R0:W0:Y:S02]  /*16a50*/  SYNCS.PHASECHK.TRANS64.TRYWAIT P0, [R5+URZ+0x28c60], R0 ;  /* 0x028c6000050075a7 */ /* 0x000024000800017f */
[----:B0-----:R-:W-:Y:S05]  /*16a60*/  @!P0 NANOSLEEP.SYNCS 0x989680 ;  /* 0x009896800000895d */ /* 0x001fea0003900000 */
[----:B------:R-:W0:Y:S02]  /*16a70*/  @!P0 SYNCS.PHASECHK.TRANS64 P0, [R5+URZ+0x28c60], R0 ;  /* 0x028c6000050085a7 */ /* 0x000e24000800007f */
[----:B0-----:R-:W-:Y:S05]  /*16a80*/  @!P0 BRA `(.L_x_5673) ;  /* 0xfffffffc00f08947 */ /* 0x001fea000383ffff */
.L_x_5665:
[----:B------:R-:W-:Y:S05]  /*16a90*/  BSYNC B0 ;  /* 0x0000000000007941 */ /* 0x000fea0003800000 */
.L_x_5664:
[----:B------:R-:W-:Y:S05]  /*16aa0*/  EXIT ;  /* 0x000000000000794d */ /* 0x000fea0003800000 */
.L_x_5476:
[----:B0-----:R-:W-:-:S04]  /*16ab0*/  IMAD.U32 R6, RZ, RZ, UR21 ;  /* 0x00000015ff067e24 */ /* 0x001fc8000f8e00ff */
[----:B------:R0:W1:Y:S03]  /*16ac0*/  SYNCS.PHASECHK.TRANS64.TRYWAIT P1, [R6+URZ+0x28c50], R3 ;  /* 0x028c5003060075a7 */ /* 0x000066000802017f */
[----:B-1----:R-:W-:Y:S05]  /*16ad0*/  @!P1 NANOSLEEP.SYNCS 0x989680 ;  /* 0x009896800000995d */ /* 0x002fea0003900000 */
[----:B------:R-:W1:Y:S02]  /*16ae0*/  @!P1 SYNCS.PHASECHK.TRANS64 P1, [R6+URZ+0x28c50], R3 ;  /* 0x028c5003060095a7 */ /* 0x000e64000802007f */
[----:B-1----:R-:W-:Y:S05]  /*16af0*/  @!P1 BRA `(.L_x_5476) ;  /* 0xfffffffc00ec9947 */ /* 0x002fea000383ffff */
[----:B------:R-:W-:Y:S05]  /*16b00*/  BRA `(.L_x_5674) ;  /* 0xfffffeb000b87947 */ /* 0x000fea000383ffff */
.L_x_5482:
[----:B-1----:R-:W-:-:S04]  /*16b10*/  IMAD.U32 R5, RZ, RZ, UR21 ;  /* 0x00000015ff057e24 */ /* 0x002fc8000f8e00ff */
[----:B------:R1:W2:Y:S03]  /*16b20*/  SYNCS.PHASECHK.TRANS64.TRYWAIT P1, [R5+URZ+0x28c50], R4 ;  /* 0x028c5004050075a7 */ /* 0x0002a6000802017f */
[----:B--2---:R-:W-:Y:S05]  /*16b30*/  @!P1 NANOSLEEP.SYNCS 0x989680 ;  /* 0x009896800000995d */ /* 0x004fea0003900000 */
[----:B------:R-:W2:Y:S02]  /*16b40*/  @!P1 SYNCS.PHASECHK.TRANS64 P1, [R5+URZ+0x28c50], R4 ;  /* 0x028c5004050095a7 */ /* 0x000ea4000802007f */
[----:B--2---:R-:W-:Y:S05]  /*16b50*/  @!P1 BRA `(.L_x_5482) ;  /* 0xfffffffc00ec9947 */ /* 0x004fea000383ffff */
[----:B------:R-:W-:Y:S05]  /*16b60*/  BRA `(.L_x_5481) ;  /* 0xfffffebc00b07947 */ /* 0x000fea000383ffff */
.L_x_5492:
[----:B0-----:R-:W-:-:S04]  /*16b70*/  MOV R3, UR41 ;  /* 0x0000002900037c02 */ /* 0x001fc80008000f00 */
[----:B------:R0:W1:Y:S03]  /*16b80*/  SYNCS.PHASECHK.TRANS64.TRYWAIT P1, [R3+URZ+0x28c00], R0 ;  /* 0x028c0000030075a7 */ /* 0x000066000802017f */
[----:B-1----:R-:W-:Y:S05]  /*16b90*/  @!P1 NANOSLEEP.SYNCS 0x989680 ;  /* 0x009896800000995d */ /* 0x002fea0003900000 */
[----:B------:R-:W1:Y:S02]  /*16ba0*/  @!P1 SYNCS.PHASECHK.TRANS64 P1, [R3+URZ+0x28c00], R0 ;  /* 0x028c0000030095a7 */ /* 0x000e64000802007f */
[----:B-1----:R-:W-:Y:S05]  /*16bb0*/  @!P1 BRA `(.L_x_5492) ;  /* 0xfffffffc00ec9947 */ /* 0x002fea000383ffff */
[----:B------:R-:W-:Y:S05]  /*16bc0*/  BRA `(.L_x_5675) ;  /* 0xfffffed400247947 */ /* 0x000fea000383ffff */
.L_x_5496:
[----:B--2---:R2:W3:Y:S02]  /*16bd0*/  SYNCS.PHASECHK.TRANS64.TRYWAIT P1, [R7+URZ+0x28c30], R8 ;  /* 0x028c3008070075a7 */ /* 0x0044e4000802017f */
[----:B---3--:R-:W-:Y:S05]  /*16be0*/  @!P1 NANOSLEEP.SYNCS 0x989680 ;  /* 0x009896800000995d */ /* 0x008fea0003900000 */
[----:B------:R-:W3:Y:S02]  /*16bf0*/  @!P1 SYNCS.PHASECHK.TRANS64 P1, [R7+URZ+0x28c30], R8 ;  /* 0x028c3008070095a7 */ /* 0x000ee4000802007f */
[----:B---3--:R-:W-:Y:S05]  /*16c00*/  @!P1 BRA `(.L_x_5496) ;  /* 0xfffffffc00f09947 */ /* 0x008fea000383ffff */
[----:B------:R-:W-:Y:S05]  /*16c10*/  BRA `(.L_x_5495) ;  /* 0xfffffed400407947 */ /* 0x000fea000383ffff */
.L_x_5509:
[----:B--2---:R2:W3:Y:S02]  /*16c20*/  SYNCS.PHASECHK.TRANS64.TRYWAIT P1, [R7+URZ+0x28c50], R8 ;  /* 0x028c5008070075a7 */ /* 0x0044e4000802017f */
[----:B---3--:R-:W-:Y:S05]  /*16c30*/  @!P1 NANOSLEEP.SYNCS 0x989680 ;  /* 0x009896800000995d */ /* 0x008fea0003900000 */
[----:B------:R-:W3:Y:S02]  /*16c40*/  @!P1 SYNCS.PHASECHK.TRANS64 P1, [R7+URZ+0x28c50], R8 ;  /* 0x028c5008070095a7 */ /* 0x000ee4000802007f */
[----:B---3--:R-:W-:Y:S05]  /*16c50*/  @!P1 BRA `(.L_x_5509) ;  /* 0xfffffffc00f09947 */ /* 0x008fea000383ffff */
[----:B------:R-:W-:Y:S05]  /*16c60*/  BRA `(.L_x_5508) ;  /* 0xfffffef000e07947 */ /* 0x000fea000383ffff */
.L_x_5518:
[----:B--2---:R-:W-:-:S04]  /*16c70*/  IMAD.U32 R6, RZ, RZ, UR22 ;  /* 0x00000016ff067e24 */ /* 0x004fc8000f8e00ff */
[----:B------:R2:W3:Y:S03]  /*16c80*/  SYNCS.PHASECHK.TRANS64.TRYWAIT P1, [R6+URZ+0x28c30], R7 ;  /* 0x028c3007060075a7 */ /* 0x0004e6000802017f */
[----:B---3--:R-:W-:Y:S05]  /*16c90*/  @!P1 NANOSLEEP.SYNCS 0x989680 ;  /* 0x009896800000995d */ /* 0x008fea0003900000 */
[----:B------:R-:W3:Y:S02]  /*16ca0*/  @!P1 SYNCS.PHASECHK.TRANS64 P1, [R6+URZ+0x28c30], R7 ;  /* 0x028c3007060095a7 */ /* 0x000ee4000802007f */
[----:B---3--:R-:W-:Y:S05]  /*16cb0*/  @!P1 BRA `(.L_x_5518) ;  /* 0xfffffffc00ec9947 */ /* 0x008fea000383ffff */
[----:B------:R-:W-:Y:S05]  /*16cc0*/  BRA `(.L_x_5517) ;  /* 0xfffffef800587947 */ /* 0x000fea000383ffff */
.L_x_5531:
[----:B--2---:R-:W-:-:S04]  /*16cd0*/  IMAD.U32 R10, RZ, RZ, UR22 ;  /* 0x00000016ff0a7e24 */ /* 0x004fc8000f8e00ff */
[----:B------:R2:W3:Y:S03]  /*16ce0*/  SYNCS.PHASECHK.TRANS64.TRYWAIT P1, [R10+URZ+0x28c50], R7 ;  /* 0x028c50070a0075a7 */ /* 0x0004e6000802017f */
[----:B---3--:R-:W-:Y:S05]  /*16cf0*/  @!P1 NANOSLEEP.SYNCS 0x989680 ;  /* 0x009896800000995d */ /* 0x008fea0003900000 */
[----:B------:R-:W3:Y:S02]  /*16d00*/  @!P1 SYNCS.PHASECHK.TRANS64 P1, [R10+URZ+0x28c50], R7 ;  /* 0x028c50070a0095a7 */ /* 0x000ee4000802007f */
[----:B---3--:R-:W-:Y:S05]  /*16d10*/  @!P1 BRA `(.L_x_5531) ;  /* 0xfffffffc00ec9947 */ /* 0x008fea000383ffff */
[----:B------:R-:W-:Y:S05]  /*16d20*/  BRA `(.L_x_5530) ;  /* 0xffffff1c003c7947 */ /* 0x000fea000383ffff */
.L_x_5541:
[----:B--2---:R-:W-:-:S04]  /*16d30*/  IMAD.U32 R6, RZ, RZ, UR22 ;  /* 0x00000016ff067e24 */ /* 0x004fc8000f8e00ff */
[----:B------:R2:W3:Y:S03]  /*16d40*/  SYNCS.PHASECHK.TRANS64.TRYWAIT P2, [R6+URZ+0x28c30], R7 ;  /* 0x028c3007060075a7 */ /* 0x0004e6000804017f */
[----:B---3--:R-:W-:Y:S05]  /*16d50*/  @!P2 NANOSLEEP.SYNCS 0x989680 ;  /* 0x009896800000a95d */ /* 0x008fea0003900000 */
[----:B------:R-:W3:Y:S02]  /*16d60*/  @!P2 SYNCS.PHASECHK.TRANS64 P2, [R6+URZ+0x28c30], R7 ;  /* 0x028c30070600a5a7 */ /* 0x000ee4000804007f */
[----:B---3--:R-:W-:Y:S05]  /*16d70*/  @!P2 BRA `(.L_x_5541) ;  /* 0xfffffffc00eca947 */ /* 0x008fea000383ffff */
[----:B------:R-:W-:Y:S05]  /*16d80*/  BRA `(.L_x_5540) ;  /* 0xffffff2000c87947 */ /* 0x000fea000383ffff */
.L_x_5546:
[----:B-1----:R-:W-:-:S04]  /*16d90*/  IMAD.U32 R10, RZ, RZ, UR22 ;  /* 0x00000016ff0a7e24 */ /* 0x002fc8000f8e00ff */
[----:B------:R1:W2:Y:S03]  /*16da0*/  SYNCS.PHASECHK.TRANS64.TRYWAIT P2, [R10+URZ+0x28c50], R7 ;  /* 0x028c50070a0075a7 */ /* 0x0002a6000804017f */
[----:B--2---:R-:W-:Y:S05]  /*16db0*/  @!P2 NANOSLEEP.SYNCS 0x989680 ;  /* 0x009896800000a95d */ /* 0x004fea0003900000 */
[----:B------:R-:W2:Y:S02]  /*16dc0*/  @!P2 SYNCS.PHASECHK.TRANS64 P2, [R10+URZ+0x28c50], R7 ;  /* 0x028c50070a00a5a7 */ /* 0x000ea4000804007f */
[----:B--2---:R-:W-:Y:S05]  /*16dd0*/  @!P2 BRA `(.L_x_5546) ;  /* 0xfffffffc00eca947 */ /* 0x004fea000383ffff */
[----:B------:R-:W-:Y:S05]  /*16de0*/  BRA `(.L_x_5545) ;  /* 0xffffff3800ec7947 */ /* 0x000fea000383ffff */
.L_x_5553:
[----:B-1----:R-:W-:-:S04]  /*16df0*/  IMAD.U32 R6, RZ, RZ, UR20 ;  /* 0x00000014ff067e24 */ /* 0x002fc8000f8e00ff */
[----:B------:R1:W2:Y:S03]  /*16e00*/  SYNCS.PHASECHK.TRANS64.TRYWAIT P1, [R6+URZ+0x28c30], R7 ;  /* 0x028c3007060075a7 */ /* 0x0002a6000802017f */
[----:B--2---:R-:W-:Y:S05]  /*16e10*/  @!P1 NANOSLEEP.SYNCS 0x989680 ;  /* 0x009896800000995d */ /* 0x004fea0003900000 */
[----:B------:R-:W2:Y:S02]  /*16e20*/  @!P1 SYNCS.PHASECHK.TRANS64 P1, [R6+URZ+0x28c30], R7 ;  /* 0x028c3007060095a7 */ /* 0x000ea4000802007f */
[----:B--2---:R-:W-:Y:S05]  /*16e30*/  @!P1 BRA `(.L_x_5553) ;  /* 0xfffffffc00ec9947 */ /* 0x004fea000383ffff */
[----:B------:R-:W-:Y:S05]  /*16e40*/  BRA `(.L_x_5552) ;  /* 0xffffff3c00e07947 */ /* 0x000fea000383ffff */
.L_x_5566:
[----:B--2---:R-:W-:-:S04]  /*16e50*/  IMAD.U32 R10, RZ, RZ, UR20 ;  /* 0x00000014ff0a7e24 */ /* 0x004fc8000f8e00ff */
[----:B------:R2:W3:Y:S03]  /*16e60*/  SYNCS.PHASECHK.TRANS64.TRYWAIT P1, [R10+URZ+0x28c50], R7 ;  /* 0x028c50070a0075a7 */ /* 0x0004e6000802017f */
[----:B---3--:R-:W-:Y:S05]  /*16e70*/  @!P1 NANOSLEEP.SYNCS 0x989680 ;  /* 0x009896800000995d */ /* 0x008fea0003900000 */
[----:B------:R-:W3:Y:S02]  /*16e80*/  @!P1 SYNCS.PHASECHK.TRANS64 P1, [R10+URZ+0x28c50], R7 ;  /* 0x028c50070a0095a7 */ /* 0x000ee4000802007f */
[----:B---3--:R-:W-:Y:S05]  /*16e90*/  @!P1 BRA `(.L_x_5566) ;  /* 0xfffffffc00ec9947 */ /* 0x008fea000383ffff */
[----:B------:R-:W-:Y:S05]  /*16ea0*/  BRA `(.L_x_5565) ;  /* 0xffffff6000c47947 */ /* 0x000fea000383ffff */
.L_x_5611:
[----:B------:R-:W0:Y:S01]  /*16eb0*/  S2R R21, SR_TID.X ;  /* 0x0000000000157919 */ /* 0x000e220000002100 */
[----:B------:R-:W-:Y:S01]  /*16ec0*/  BSSY B0, `(.L_x_5676) ;  /* 0x000000a000007945 */ /* 0x000fe20003800000 */
[----:B------:R-:W-:Y:S01]  /*16ed0*/  MOV R12, RZ ;  /* 0x000000ff000c7202 */ /* 0x000fe20000000f00 */
[----:B------:R-:W-:Y:S02]  /*16ee0*/  IMAD.MOV.U32 R11, RZ, RZ, 0x1f ;  /* 0x0000001fff0b7424 */ /* 0x000fe400078e00ff */
[----:B------:R-:W-:Y:S01]  /*16ef0*/  IMAD.MOV.U32 R15, RZ, RZ, -0x1 ;  /* 0xffffffffff0f7424 */ /* 0x000fe200078e00ff */
[----:B0-----:R-:W-:-:S04]  /*16f00*/  SHF.R.U32.HI R21, RZ, 0x5, R21 ;  /* 0x00000005ff157819 */ /* 0x001fc80000011615 */
[----:B------:R-:W-:-:S05]  /*16f10*/  LOP3.LUT R21, R21, 0x3, RZ, 0xc0, !PT ;  /* 0x0000000315157812 */ /* 0x000fca00078ec0ff */
[----:B------:R-:W-:-:S07]  /*16f20*/  IMAD.MOV.U32 R13, RZ, RZ, R21 ;  /* 0x000000ffff0d7224 */ /* 0x000fce00078e0015 */
[----:B-----5:R-:W-:Y:S05]  /*16f30*/  WARPSYNC.COLLECTIVE R15, `(.L_x_5677) ;  /* 0x000000000f087348 */ /* 0x020fea0003c00000 */
[----:B------:R0:W1:Y:S02]  /*16f40*/  SHFL.IDX P6, R14, R13, R12, R11 ;  /* 0x0000000c0d0e7389 */ /* 0x00006400000c000b */
[----:B01---5:R-:W-:Y:S01]  /*16f50*/  ENDCOLLECTIVE ;  /* 0x000000000000791b */ /* 0x023fe20003800000 */
.L_x_5677:
[----:B------:R-:W-:Y:S05]  /*16f60*/  BSYNC B0 ;  /* 0x0000000000007941 */ /* 0x000fea0003800000 */
.L_x_5676:
[----:B------:R-:W-:Y:S05]  /*16f70*/  BRA `(.L_x_5678) ;  /* 0xffffffbc00607947 */ /* 0x000fea000383ffff */
.L_x_5614:
[----:B0-----:R0:W1:Y:S02]  /*16f80*/  SYNCS.PHASECHK.TRANS64.TRYWAIT P0, [R27+URZ+0x28c40], R0 ;  /* 0x028c40001b0075a7 */ /* 0x001064000800017f */
[----:B-1----:R-:W-:Y:S05]  /*16f90*/  @!P0 NANOSLEEP.SYNCS 0x989680 ;  /* 0x009896800000895d */ /* 0x002fea0003900000 */
[----:B------:R-:W1:Y:S02]  /*16fa0*/  @!P0 SYNCS.PHASECHK.TRANS64 P0, [R27+URZ+0x28c40], R0 ;  /* 0x028c40001b0085a7 */ /* 0x000e64000800007f */
[----:B-1----:R-:W-:Y:S05]  /*16fb0*/  @!P0 BRA `(.L_x_5614) ;  /* 0xfffffffc00f08947 */ /* 0x002fea000383ffff */
[----:B------:R-:W-:Y:S05]  /*16fc0*/  BRA `(.L_x_5679) ;  /* 0xffffffc0003c7947 */ /* 0x000fea000383ffff */
.L_x_5615:
        /* <DEDUP_REMOVED lines=8> */
.L_x_5681:
[----:B------:R-:W-:Y:S05]  /*17050*/  BSYNC B0 ;  /* 0x0000000000007941 */ /* 0x000fea0003800000 */
.L_x_5680:
[----:B------:R-:W-:Y:S01]  /*17060*/  MOV R13, R0 ;  /* 0x00000000000d7202 */ /* 0x000fe20000000f00 */
        /* <DEDUP_REMOVED lines=8> */
.L_x_5682:
[----:B------:R-:W-:Y:S01]  /*170f0*/  IMAD.MOV.U32 R13, RZ, RZ, R5 ;  /* 0x000000ffff0d7224 */ /* 0x000fe200078e0005 */
[----:B------:R-:W-:Y:S01]  /*17100*/  MOV R12, 0x1 ;  /* 0x00000001000c7802 */ /* 0x000fe20000000f00 */
[----:B------:R-:W-:-:S07]  /*17110*/  IMAD.MOV.U32 R3, RZ, RZ, R14 ;  /* 0x000000ffff037224 */ /* 0x000fce00078e000e */
[----:B------:R-:W-:Y:S05]  /*17120*/  WARPSYNC.COLLECTIVE R15, `(.L_x_5683) ;  /* 0x000000000f087348 */ /* 0x000fea0003c00000 */
[----:B------:R0:W1:Y:S02]  /*17130*/  SHFL.IDX P6, R14, R13, R12, R11 ;  /* 0x0000000c0d0e7389 */ /* 0x00006400000c000b */
[----:B01----:R-:W-:Y:S01]  /*17140*/  ENDCOLLECTIVE ;  /* 0x000000000000791b */ /* 0x003fe20003800000 */
.L_x_5683:
        /* <DEDUP_REMOVED lines=15> */
.L_x_5684:
[----:B------:R-:W-:Y:S02]  /*17240*/  @P0 IMAD R6, R4, 0x2, R23 ;  /* 0x0000000204060824 */ /* 0x000fe400078e0217 */
[----:B------:R-:W-:Y:S02]  /*17250*/  IMAD.MOV.U32 R13, RZ, RZ, R5 ;  /* 0x000000ffff0d7224 */ /* 0x000fe400078e0005 */
[----:B------:R-:W-:Y:S02]  /*17260*/  IMAD.MOV.U32 R12, RZ, RZ, 0x2 ;  /* 0x00000002ff0c7424 */ /* 0x000fe400078e00ff */
[----:B------:R-:W-:-:S07]  /*17270*/  IMAD.MOV.U32 R3, RZ, RZ, R14 ;  /* 0x000000ffff037224 */ /* 0x000fce00078e000e */
[----:B------:R-:W-:Y:S05]  /*17280*/  WARPSYNC.COLLECTIVE R15, `(.L_x_5685) ;  /* 0x000000000f087348 */ /* 0x000fea0003c00000 */
[----:B------:R0:W1:Y:S02]  /*17290*/  SHFL.IDX P6, R14, R13, R12, R11 ;  /* 0x0000000c0d0e7389 */ /* 0x00006400000c000b */
[----:B01----:R-:W-:Y:S01]  /*172a0*/  ENDCOLLECTIVE ;  /* 0x000000000000791b */ /* 0x003fe20003800000 */
.L_x_5685:
        /* <DEDUP_REMOVED lines=15> */
.L_x_5686:
[----:B------:R-:W-:Y:S02]  /*173a0*/  @P0 IMAD R6, R4, 0x2, R23 ;  /* 0x0000000204060824 */ /* 0x000fe400078e0217 */
[----:B------:R-:W-:Y:S02]  /*173b0*/  IMAD.MOV.U32 R13, RZ, RZ, R5 ;  /* 0x000000ffff0d7224 */ /* 0x000fe400078e0005 */
[----:B------:R-:W-:Y:S02]  /*173c0*/  IMAD.MOV.U32 R12, RZ, RZ, 0x3 ;  /* 0x00000003ff0c7424 */ /* 0x000fe400078e00ff */
[----:B------:R-:W-:-:S07]  /*173d0*/  IMAD.MOV.U32 R3, RZ, RZ, R14 ;  /* 0x000000ffff037224 */ /* 0x000fce00078e000e */
[----:B------:R-:W-:Y:S05]  /*173e0*/  WARPSYNC.COLLECTIVE R15, `(.L_x_5687) ;  /* 0x000000000f087348 */ /* 0x000fea0003c00000 */
[----:B------:R0:W1:Y:S02]  /*173f0*/  SHFL.IDX P6, R14, R13, R12, R11 ;  /* 0x0000000c0d0e7389 */ /* 0x00006400000c000b */
[----:B01----:R-:W-:Y:S01]  /*17400*/  ENDCOLLECTIVE ;  /* 0x000000000000791b */ /* 0x003fe20003800000 */
.L_x_5687:
        /* <DEDUP_REMOVED lines=10> */
.L_x_5688:
[----:B------:R-:W-:Y:S01]  /*174b0*/  @!PT LDS RZ, [RZ] ;  /* 0x00000000fffff984 */ /* 0x000fe20000000800 */
[----:B------:R-:W-:Y:S01]  /*174c0*/  @!PT LDS RZ, [RZ] ;  /* 0x00000000fffff984 */ /* 0x000fe20000000800 */
[----:B------:R-:W-:Y:S01]  /*174d0*/  @!PT LDS RZ, [RZ] ;  /* 0x00000000fffff984 */ /* 0x000fe20000000800 */
[----:B------:R0:W-:Y:S01]  /*174e0*/  @P0 LDGSTS.E.BYPASS.LTC128B.128 [R6+0x23400], desc[UR54][R2.64], !P2 ;  /* 0x2340000002060fae */ /* 0x0001e2000d101d76 */
[----:B------:R-:W-:Y:S01]  /*174f0*/  IMAD.MOV.U32 R0, RZ, RZ, R14 ;  /* 0x000000ffff007224 */ /* 0x000fe200078e000e */
[----:B------:R-:W-:Y:S06]  /*17500*/  BRA `(.L_x_5689) ;  /* 0xffffffbc00f47947 */ /* 0x000fec000383ffff */
.L_x_5620:
[----:B------:R-:W-:Y:S02]  /*17510*/  IMAD.MOV.U32 R13, RZ, RZ, R4 ;  /* 0x000000ffff0d7224 */ /* 0x000fe400078e0004 */
[----:B------:R-:W-:Y:S02]  /*17520*/  IMAD.MOV.U32 R12, RZ, RZ, RZ ;  /* 0x000000ffff0c7224 */ /* 0x000fe400078e00ff */
[----:B------:R-:W-:Y:S02]  /*17530*/  IMAD.MOV.U32 R11, RZ, RZ, 0x181f ;  /* 0x0000181fff0b7424 */ /* 0x000fe400078e00ff */
[----:B------:R-:W-:Y:S02]  /*17540*/  IMAD.MOV.U32 R15, RZ, RZ, -0x1 ;  /* 0xffffffffff0f7424 */ /* 0x000fe400078e00ff */
[----:B------:R-:W-:Y:S02]  /*17550*/  IMAD R37, R37, R6, RZ ;  /* 0x0000000625257224 */ /* 0x000fe400078e02ff */
[----:B------:R-:W-:-:S07]  /*17560*/  IMAD.IADD R35, R9, 0x1, R35 ;  /* 0x0000000109237824 */ /* 0x000fce00078e0223 */
[----:B-1---5:R-:W-:Y:S05]  /*17570*/  WARPSYNC.COLLECTIVE R15, `(.L_x_5690) ;  /* 0x000000000f087348 */ /* 0x022fea0003c00000 */
[----:B------:R0:W2:Y:S02]  /*17580*/  SHFL.IDX P6, R14, R13, R12, R11 ;  /* 0x0000000c0d0e7389 */ /* 0x0000a400000c000b */
[----:B012--5:R-:W-:Y:S01]  /*17590*/  ENDCOLLECTIVE ;  /* 0x000000000000791b */ /* 0x027fe20003800000 */
.L_x_5690:
[C---:B------:R-:W-:Y:S01]  /*175a0*/  VIADD R6, R35.reuse, 0x10 ;  /* 0x0000001023067836 */ /* 0x040fe20000000000 */
[----:B------:R-:W-:Y:S01]  /*175b0*/  ISETP.GE.AND P0, PT, R35, R37, PT ;  /* 0x000000252300720c */ /* 0x000fe20003f06270 */
[----:B------:R-:W-:Y:S02]  /*175c0*/  IMAD.MOV.U32 R13, RZ, RZ, R0 ;  /* 0x000000ffff0d7224 */ /* 0x000fe400078e0000 */
[----:B------:R-:W-:-:S10]  /*175d0*/  IMAD.MOV.U32 R2, RZ, RZ, R14 ;  /* 0x000000ffff027224 */ /* 0x000fd400078e000e */
[----:B------:R-:W-:Y:S05]  /*175e0*/  WARPSYNC.COLLECTIVE R15, `(.L_x_5691) ;  /* 0x000000000f087348 */ /* 0x000fea0003c00000 */
[----:B------:R0:W1:Y:S02]  /*175f0*/  SHFL.IDX P6, R14, R13, R12, R11 ;  /* 0x0000000c0d0e7389 */ /* 0x00006400000c000b */
[----:B01----:R-:W-:Y:S01]  /*17600*/  ENDCOLLECTIVE ;  /* 0x000000000000791b */ /* 0x003fe20003800000 */
.L_x_5691:
[----:B------:R-:W-:Y:S02]  /*17610*/  IMAD.MOV.U32 R13, RZ, RZ, R4 ;  /* 0x000000ffff0d7224 */ /* 0x000fe400078e0004 */
[----:B------:R-:W-:Y:S01]  /*17620*/  IMAD.MOV.U32 R12, RZ, RZ, 0x1 ;  /* 0x00000001ff0c7424 */ /* 0x000fe200078e00ff */
[----:B------:R-:W-:-:S07]  /*17630*/  MOV R3, R14 ;  /* 0x0000000e00037202 */ /* 0x000fce0000000f00 */
[----:B------:R-:W-:Y:S05]  /*17640*/  WARPSYNC.COLLECTIVE R15, `(.L_x_5692) ;  /* 0x000000000f087348 */ /* 0x000fea0003c00000 */
[----:B------:R0:W1:Y:S02]  /*17650*/  SHFL.IDX P6, R14, R13, R12, R11 ;  /* 0x0000000c0d0e7389 */ /* 0x00006400000c000b */
[----:B01----:R-:W-:Y:S01]  /*17660*/  ENDCOLLECTIVE ;  /* 0x000000000000791b */ /* 0x003fe20003800000 */
.L_x_5692:
        /* <DEDUP_REMOVED lines=15> */
.L_x_5693:
[----:B------:R-:W-:Y:S02]  /*17760*/  IMAD.MOV.U32 R13, RZ, RZ, R4 ;  /* 0x000000ffff0d7224 */ /* 0x000fe400078e0004 */
[----:B------:R-:W-:Y:S01]  /*17770*/  IMAD.MOV.U32 R12, RZ, RZ, 0x2 ;  /* 0x00000002ff0c7424 */ /* 0x000fe200078e00ff */
[----:B------:R-:W-:-:S07]  /*17780*/  MOV R3, R14 ;  /* 0x0000000e00037202 */ /* 0x000fce0000000f00 */
[----:B------:R-:W-:Y:S05]  /*17790*/  WARPSYNC.COLLECTIVE R15, `(.L_x_5694) ;  /* 0x000000000f087348 */ /* 0x000fea0003c00000 */
[----:B------:R0:W1:Y:S02]  /*177a0*/  SHFL.IDX P6, R14, R13, R12, R11 ;  /* 0x0000000c0d0e7389 */ /* 0x00006400000c000b */
[----:B01----:R-:W-:Y:S01]  /*177b0*/  ENDCOLLECTIVE ;  /* 0x000000000000791b */ /* 0x003fe20003800000 */
.L_x_5694:
        /* <DEDUP_REMOVED lines=16> */
.L_x_5695:
[----:B------:R-:W-:Y:S02]  /*178c0*/  IMAD.MOV.U32 R13, RZ, RZ, R4 ;  /* 0x000000ffff0d7224 */ /* 0x000fe400078e0004 */
[----:B------:R-:W-:Y:S02]  /*178d0*/  IMAD.MOV.U32 R12, RZ, RZ, 0x3 ;  /* 0x00000003ff0c7424 */ /* 0x000fe400078e00ff */
[----:B------:R-:W-:-:S07]  /*178e0*/  IMAD.MOV.U32 R3, RZ, RZ, R14 ;  /* 0x000000ffff037224 */ /* 0x000fce00078e000e */
[----:B------:R-:W-:Y:S05]  /*178f0*/  WARPSYNC.COLLECTIVE R15, `(.L_x_5696) ;  /* 0x000000000f087348 */ /* 0x000fea0003c00000 */
[----:B------:R0:W1:Y:S02]  /*17900*/  SHFL.IDX P6, R14, R13, R12, R11 ;  /* 0x0000000c0d0e7389 */ /* 0x00006400000c000b */
[----:B01----:R-:W-:Y:S01]  /*17910*/  ENDCOLLECTIVE ;  /* 0x000000000000791b */ /* 0x003fe20003800000 */
.L_x_5696:
[----:B------:R-:W-:-:S04]  /*17920*/  @!P0 LEA R3, P2, R8, R3, 0x1 ;  /* 0x0000000308038211 */ /* 0x000fc800078408ff */
[----:B------:R-:W-:-:S04]  /*17930*/  @!P0 IADD3.X R2, RZ, R2, RZ, P2, !PT ;  /* 0x00000002ff028210 */ /* 0x000fc800017fe4ff */
[----:B------:R-:W-:Y:S01]  /*17940*/  @!P0 LOP3.LUT R3, R3, R2, RZ, 0x3c, !PT ;  /* 0x0000000203038212 */ /* 0x000fe200078e3cff */
[----:B------:R-:W-:-:S03]  /*17950*/  IMAD.MOV.U32 R13, RZ, RZ, R0 ;  /* 0x000000ffff0d7224 */ /* 0x000fc600078e0000 */
[----:B------:R-:W-:-:S04]  /*17960*/  @!P0 LOP3.LUT R2, R3, R2, RZ, 0x3c, !PT ;  /* 0x0000000203028212 */ /* 0x000fc800078e3cff */
[----:B------:R-:W-:Y:S01]  /*17970*/  @!P0 LOP3.LUT R3, R3, R2, RZ, 0x3c, !PT ;  /* 0x0000000203038212 */ /* 0x000fe200078e3cff */
[----:B------:R-:W-:-:S04]  /*17980*/  IMAD.MOV.U32 R4, RZ, RZ, R14 ;  /* 0x000000ffff047224 */ /* 0x000fc800078e000e */
[----:B------:R-:W-:Y:S01]  /*17990*/  @!PT LDS RZ, [RZ] ;  /* 0x00000000fffff984 */ /* 0x000fe20000000800 */
[----:B------:R-:W-:Y:S01]  /*179a0*/  @!PT LDS RZ, [RZ] ;  /* 0x00000000fffff984 */ /* 0x000fe20000000800 */
[----:B------:R-:W-:Y:S01]  /*179b0*/  @!PT LDS RZ, [RZ] ;  /* 0x00000000fffff984 */ /* 0x000fe20000000800 */
[----:B------:R0:W-:Y:S03]  /*179c0*/  @!P0 LDGSTS.E.BYPASS.LTC128B.128 [R7+0x21400], desc[UR54][R2.64], !P1 ;  /* 0x2140000002078fae */ /* 0x0001e6000c901d76 */
[----:B0-----:R-:W-:Y:S05]  /*179d0*/  WARPSYNC.COLLECTIVE R15, `(.L_x_5697) ;  /* 0x000000000f087348 */ /* 0x001fea0003c00000 */
[----:B------:R1:W2:Y:S02]  /*179e0*/  SHFL.IDX P6, R14, R13, R12, R11 ;  /* 0x0000000c0d0e7389 */ /* 0x0002a400000c000b */
[----:B012---:R-:W-:Y:S01]  /*179f0*/  ENDCOLLECTIVE ;  /* 0x000000000000791b */ /* 0x007fe20003800000 */
.L_x_5697:
[----:B------:R-:W-:Y:S01]  /*17a00*/  IMAD.MOV.U32 R0, RZ, RZ, R14 ;  /* 0x000000ffff007224 */ /* 0x000fe200078e000e */
[----:B------:R-:W-:Y:S06]  /*17a10*/  BRA `(.L_x_5698) ;  /* 0xffffffc000ec7947 */ /* 0x000fec000383ffff */
.L_x_5623:
[----:B0-----:R0:W2:Y:S02]  /*17a20*/  SYNCS.PHASECHK.TRANS64.TRYWAIT P0, [R23+URZ+0x28c20], R0 ;  /* 0x028c2000170075a7 */ /* 0x0010a4000800017f */
[----:B--2---:R-:W-:Y:S05]  /*17a30*/  @!P0 NANOSLEEP.SYNCS 0x989680 ;  /* 0x009896800000895d */ /* 0x004fea0003900000 */
[----:B------:R-:W2:Y:S02]  /*17a40*/  @!P0 SYNCS.PHASECHK.TRANS64 P0, [R23+URZ+0x28c20], R0 ;  /* 0x028c2000170085a7 */ /* 0x000ea4000800007f */
[----:B--2---:R-:W-:Y:S05]  /*17a50*/  @!P0 BRA `(.L_x_5623) ;  /* 0xfffffffc00f08947 */ /* 0x004fea000383ffff */
[----:B------:R-:W-:Y:S05]  /*17a60*/  BRA `(.L_x_5699) ;  /* 0xffffffc400487947 */ /* 0x000fea000383ffff */
.L_x_5626:
[----:B0-----:R0:W2:Y:S02]  /*17a70*/  SYNCS.PHASECHK.TRANS64.TRYWAIT P0, [R27+URZ+0x28c60], R0 ;  /* 0x028c60001b0075a7 */ /* 0x0010a4000800017f */
[----:B--2---:R-:W-:Y:S05]  /*17a80*/  @!P0 NANOSLEEP.SYNCS 0x989680 ;  /* 0x009896800000895d */ /* 0x004fea0003900000 */
[----:B------:R-:W2:Y:S02]  /*17a90*/  @!P0 SYNCS.PHASECHK.TRANS64 P0, [R27+URZ+0x28c60], R0 ;  /* 0x028c60001b0085a7 */ /* 0x000ea4000800007f */
[----:B--2---:R-:W-:Y:S05]  /*17aa0*/  @!P0 BRA `(.L_x_5626) ;  /* 0xfffffffc00f08947 */ /* 0x004fea000383ffff */
[----:B------:R-:W-:Y:S05]  /*17ab0*/  BRA `(.L_x_5700) ;  /* 0xffffffc400587947 */ /* 0x000fea000383ffff */
.L_x_5627:
        /* <DEDUP_REMOVED lines=8> */
.L_x_5702:
[----:B------:R-:W-:Y:S05]  /*17b40*/  BSYNC B0 ;  /* 0x0000000000007941 */ /* 0x000fea0003800000 */
.L_x_5701:
        /* <DEDUP_REMOVED lines=15> */
.L_x_5703:
        /* <DEDUP_REMOVED lines=39> */
.L_x_5704:
[----:B------:R-:W-:Y:S02]  /*17eb0*/  IMAD.MOV.U32 R13, RZ, RZ, R4 ;  /* 0x000000ffff0d7224 */ /* 0x000fe400078e0004 */
[----:B------:R-:W-:-:S07]  /*17ec0*/  IMAD.MOV.U32 R3, RZ, RZ, R14 ;  /* 0x000000ffff037224 */ /* 0x000fce00078e000e */
[----:B------:R-:W-:Y:S05]  /*17ed0*/  WARPSYNC.COLLECTIVE R15, `(.L_x_5705) ;  /* 0x000000000f087348 */ /* 0x000fea0003c00000 */
[----:B------:R0:W1:Y:S02]  /*17ee0*/  SHFL.IDX P6, R14, R13, R12, R11 ;  /* 0x0000000c0d0e7389 */ /* 0x00006400000c000b */
[----:B01----:R-:W-:Y:S01]  /*17ef0*/  ENDCOLLECTIVE ;  /* 0x000000000000791b */ /* 0x003fe20003800000 */
.L_x_5705:
        /* <DEDUP_REMOVED lines=29> */
.L_x_5706:
[----:B------:R-:W-:Y:S02]  /*180d0*/  IMAD.MOV.U32 R13, RZ, RZ, R4 ;  /* 0x000000ffff0d7224 */ /* 0x000fe400078e0004 */
[----:B------:R-:W-:-:S07]  /*180e0*/  IMAD.MOV.U32 R7, RZ, RZ, R14 ;  /* 0x000000ffff077224 */ /* 0x000fce00078e000e */
[----:B------:R-:W-:Y:S05]  /*180f0*/  WARPSYNC.COLLECTIVE R15, `(.L_x_5707) ;  /* 0x000000000f087348 */ /* 0x000fea0003c00000 */
[----:B------:R0:W1:Y:S02]  /*18100*/  SHFL.IDX P6, R14, R13, R12, R11 ;  /* 0x0000000c0d0e7389 */ /* 0x00006400000c000b */
[----:B01----:R-:W-:Y:S01]  /*18110*/  ENDCOLLECTIVE ;  /* 0x000000000000791b */ /* 0x003fe20003800000 */
.L_x_5707:
[----:B------:R-:W-:Y:S01]  /*18120*/  MOV R13, R6 ;  /* 0x00000006000d7202 */ /* 0x000fe20000000f00 */
        /* <DEDUP_REMOVED lines=28> */
.L_x_5708:
[----:B------:R-:W-:Y:S02]  /*182f0*/  IMAD.MOV.U32 R13, RZ, RZ, R4 ;  /* 0x000000ffff0d7224 */ /* 0x000fe400078e0004 */
[----:B------:R-:W-:-:S07]  /*18300*/  IMAD.MOV.U32 R6, RZ, RZ, R14 ;  /* 0x000000ffff067224 */ /* 0x000fce00078e000e */
[----:B------:R-:W-:Y:S05]  /*18310*/  WARPSYNC.COLLECTIVE R15, `(.L_x_5709) ;  /* 0x000000000f087348 */ /* 0x000fea0003c00000 */
[----:B------:R0:W1:Y:S02]  /*18320*/  SHFL.IDX P6, R14, R13, R12, R11 ;  /* 0x0000000c0d0e7389 */ /* 0x00006400000c000b */
[----:B01----:R-:W-:Y:S01]  /*18330*/  ENDCOLLECTIVE ;  /* 0x000000000000791b */ /* 0x003fe20003800000 */
.L_x_5709:
[----:B------:R-:W-:Y:S01]  /*18340*/  IMAD.MOV.U32 R2, RZ, RZ, R14 ;  /* 0x000000ffff027224 */ /* 0x000fe200078e000e */
[----:B------:R-:W-:Y:S06]  /*18350*/  BRA `(.L_x_5710) ;  /* 0xffffffc000e87947 */ /* 0x000fec000383ffff */
.L_x_5634:
[----:B0-----:R0:W2:Y:S02]  /*18360*/  SYNCS.PHASECHK.TRANS64.TRYWAIT P0, [R6+URZ+0x28c40], R17 ;  /* 0x028c4011060075a7 */ /* 0x0010a4000800017f */
[----:B--2---:R-:W-:Y:S05]  /*18370*/  @!P0 NANOSLEEP.SYNCS 0x989680 ;  /* 0x009896800000895d */ /* 0x004fea0003900000 */
[----:B------:R-:W2:Y:S02]  /*18380*/  @!P0 SYNCS.PHASECHK.TRANS64 P0, [R6+URZ+0x28c40], R17 ;  /* 0x028c4011060085a7 */ /* 0x000ea4000800007f */
[----:B--2---:R-:W-:Y:S05]  /*18390*/  @!P0 BRA `(.L_x_5634) ;  /* 0xfffffffc00f08947 */ /* 0x004fea000383ffff */
[----:B------:R-:W-:Y:S05]  /*183a0*/  BRA `(.L_x_5711) ;  /* 0xffffffc8007c7947 */ /* 0x000fea000383ffff */
.L_x_5635:
        /* <DEDUP_REMOVED lines=8> */
.L_x_5713:
[----:B------:R-:W-:Y:S05]  /*18430*/  BSYNC B1 ;  /* 0x0000000000017941 */ /* 0x000fea0003800000 */
.L_x_5712:
[----:B------:R-:W-:Y:S01]  /*18440*/  IMAD.MOV.U32 R13, RZ, RZ, R20 ;  /* 0x000000ffff0d7224 */ /* 0x000fe200078e0014 */
[----:B------:R-:W-:Y:S01]  /*18450*/  LEA R21, R8, R23, 0x1 ;  /* 0x0000001708157211 */ /* 0x000fe200078e08ff */
[----:B------:R-:W-:Y:S02]  /*18460*/  IMAD.MOV.U32 R12, RZ, RZ, RZ ;  /* 0x000000ffff0c7224 */ /* 0x000fe400078e00ff */
[----:B------:R-:W-:Y:S02]  /*18470*/  IMAD.MOV.U32 R11, RZ, RZ, 0x181f ;  /* 0x0000181fff0b7424 */ /* 0x000fe400078e00ff */
[----:B------:R-:W-:Y:S02]  /*18480*/  IMAD.MOV.U32 R15, RZ, RZ, -0x1 ;  /* 0xffffffffff0f7424 */ /* 0x000fe400078e00ff */
[----:B------:R-:W-:-:S07]  /*18490*/  IMAD.MOV.U32 R3, RZ, RZ, R14 ;  /* 0x000000ffff037224 */ /* 0x000fce00078e000e */
[----:B------:R-:W-:Y:S05]  /*184a0*/  WARPSYNC.COLLECTIVE R15, `(.L_x_5714) ;  /* 0x000000000f087348 */ /* 0x000fea0003c00000 */
[----:B------:R0:W1:Y:S02]  /*184b0*/  SHFL.IDX P6, R14, R13, R12, R11 ;  /* 0x0000000c0d0e7389 */ /* 0x00006400000c000b */
[----:B01----:R-:W-:Y:S01]  /*184c0*/  ENDCOLLECTIVE ;  /* 0x000000000000791b */ /* 0x003fe20003800000 */
.L_x_5714:
[----:B------:R-:W-:Y:S02]  /*184d0*/  IMAD.MOV.U32 R13, RZ, RZ, R27 ;  /* 0x000000ffff0d7224 */ /* 0x000fe400078e001b */
[----:B------:R-:W-:Y:S02]  /*184e0*/  IMAD.MOV.U32 R12, RZ, RZ, 0x1 ;  /* 0x00000001ff0c7424 */ /* 0x000fe400078e00ff */
[----:B------:R-:W-:-:S07]  /*184f0*/  IMAD.MOV.U32 R2, RZ, RZ, R14 ;  /* 0x000000ffff027224 */ /* 0x000fce00078e000e */
[----:B------:R-:W-:Y:S05]  /*18500*/  WARPSYNC.COLLECTIVE R15, `(.L_x_5715) ;  /* 0x000000000f087348 */ /* 0x000fea0003c00000 */
[----:B------:R0:W1:Y:S02]  /*18510*/  SHFL.IDX P6, R14, R13, R12, R11 ;  /* 0x0000000c0d0e7389 */ /* 0x00006400000c000b */
[----:B01----:R-:W-:Y:S01]  /*18520*/  ENDCOLLECTIVE ;  /* 0x000000000000791b */ /* 0x003fe20003800000 */
.L_x_5715:
        /* <DEDUP_REMOVED lines=11> */
.L_x_5716:
[----:B------:R-:W-:Y:S01]  /*185e0*/  IMAD.MOV.U32 R13, RZ, RZ, R27 ;  /* 0x000000ffff0d7224 */ /* 0x000fe200078e001b */
[----:B------:R-:W-:Y:S01]  /*185f0*/  MOV R12, 0x2 ;  /* 0x00000002000c7802 */ /* 0x000fe20000000f00 */
[----:B------:R-:W-:-:S07]  /*18600*/  IMAD.MOV.U32 R2, RZ, RZ, R14 ;  /* 0x000000ffff027224 */ /* 0x000fce00078e000e */
[----:B------:R-:W-:Y:S05]  /*18610*/  WARPSYNC.COLLECTIVE R15, `(.L_x_5717) ;  /* 0x000000000f087348 */ /* 0x000fea0003c00000 */
[----:B------:R0:W1:Y:S02]  /*18620*/  SHFL.IDX P6, R14, R13, R12, R11 ;  /* 0x0000000c0d0e7389 */ /* 0x00006400000c000b */
[----:B01----:R-:W-:Y:S01]  /*18630*/  ENDCOLLECTIVE ;  /* 0x000000000000791b */ /* 0x003fe20003800000 */
.L_x_5717:
        /* <DEDUP_REMOVED lines=11> */
.L_x_5718:
[----:B------:R-:W-:Y:S02]  /*186f0*/  IMAD.MOV.U32 R13, RZ, RZ, R27 ;  /* 0x000000ffff0d7224 */ /* 0x000fe400078e001b */
[----:B------:R-:W-:Y:S02]  /*18700*/  IMAD.MOV.U32 R12, RZ, RZ, 0x3 ;  /* 0x00000003ff0c7424 */ /* 0x000fe400078e00ff */
[----:B------:R-:W-:-:S07]  /*18710*/  IMAD.MOV.U32 R2, RZ, RZ, R14 ;  /* 0x000000ffff027224 */ /* 0x000fce00078e000e */
[----:B------:R-:W-:Y:S05]  /*18720*/  WARPSYNC.COLLECTIVE R15, `(.L_x_5719) ;  /* 0x000000000f087348 */ /* 0x000fea0003c00000 */
[----:B------:R0:W1:Y:S02]  /*18730*/  SHFL.IDX P6, R14, R13, R12, R11 ;  /* 0x0000000c0d0e7389 */ /* 0x00006400000c000b */
[----:B01----:R-:W-:Y:S01]  /*18740*/  ENDCOLLECTIVE ;  /* 0x000000000000791b */ /* 0x003fe20003800000 */
.L_x_5719:
        /* <DEDUP_REMOVED lines=11> */
.L_x_5720:
[----:B------:R-:W-:Y:S01]  /*18800*/  IMAD.MOV.U32 R2, RZ, RZ, R14 ;  /* 0x000000ffff027224 */ /* 0x000fe200078e000e */
[----:B------:R-:W-:Y:S06]  /*18810*/  BRA `(.L_x_5721) ;  /* 0xffffffc8000c7947 */ /* 0x000fec000383ffff */
.L_x_5640:
[----:B---3--:R3:W4:Y:S02]  /*18820*/  SYNCS.PHASECHK.TRANS64.TRYWAIT P0, [R6+URZ+0x28c60], R17 ;  /* 0x028c6011060075a7 */ /* 0x008724000800017f */
[----:B----4-:R-:W-:Y:S05]  /*18830*/  @!P0 NANOSLEEP.SYNCS 0x989680 ;  /* 0x009896800000895d */ /* 0x010fea0003900000 */
[----:B------:R-:W4:Y:S02]  /*18840*/  @!P0 SYNCS.PHASECHK.TRANS64 P0, [R6+URZ+0x28c60], R17 ;  /* 0x028c6011060085a7 */ /* 0x000f24000800007f */
[----:B----4-:R-:W-:Y:S05]  /*18850*/  @!P0 BRA `(.L_x_5640) ;  /* 0xfffffffc00f08947 */ /* 0x010fea000383ffff */
[----:B------:R-:W-:Y:S05]  /*18860*/  BRA `(.L_x_5722) ;  /* 0xffffffc8005c7947 */ /* 0x000fea000383ffff */
.L_x_5641:
        /* <DEDUP_REMOVED lines=8> */
.L_x_5724:
[----:B------:R-:W-:Y:S05]  /*188f0*/  BSYNC B1 ;  /* 0x0000000000017941 */ /* 0x000fea0003800000 */
.L_x_5723:
[----:B------:R-:W-:Y:S01]  /*18900*/  IMAD.MOV.U32 R13, RZ, RZ, R9 ;  /* 0x000000ffff0d7224 */ /* 0x000fe200078e0009 */
[----:B------:R-:W-:Y:S01]  /*18910*/  MOV R12, RZ ;  /* 0x000000ff000c7202 */ /* 0x000fe20000000f00 */
[----:B------:R-:W-:Y:S01]  /*18920*/  IMAD.MOV.U32 R11, RZ, RZ, 0x181f ;  /* 0x0000181fff0b7424 */ /* 0x000fe200078e00ff */
[C---:B------:R-:W-:Y:S01]  /*18930*/  LOP3.LUT P2, RZ, R22.reuse, 0x40, RZ, 0xc0, !PT ;  /* 0x0000004016ff7812 */ /* 0x040fe2000784c0ff */
[----:B------:R-:W-:Y:S01]  /*18940*/  IMAD.MOV.U32 R15, RZ, RZ, -0x1 ;  /* 0xffffffffff0f7424 */ /* 0x000fe200078e00ff */
[C---:B------:R-:W-:Y:S01]  /*18950*/  LOP3.LUT P1, RZ, R22.reuse, 0x20, RZ, 0xc0, !PT ;  /* 0x0000002016ff7812 */ /* 0x040fe2000782c0ff */
[----:B------:R-:W-:Y:S01]  /*18960*/  IMAD.MOV.U32 R3, RZ, RZ, R14 ;  /* 0x000000ffff037224 */ /* 0x000fe200078e000e */
[----:B------:R-:W-:Y:S01]  /*18970*/  LOP3.LUT R22, R22, 0xffffbfff, RZ, 0xc0, !PT ;  /* 0xffffbfff16167812 */ /* 0x000fe200078ec0ff */
[----:B------:R-:W-:-:S10]  /*18980*/  IMAD R17, R17, 0x2, R23 ;  /* 0x0000000211117824 */ /* 0x000fd400078e0217 */
[----:B------:R-:W-:Y:S05]  /*18990*/  WARPSYNC.COLLECTIVE R15, `(.L_x_5725) ;  /* 0x000000000f087348 */ /* 0x000fea0003c00000 */
[----:B------:R0:W1:Y:S02]  /*189a0*/  SHFL.IDX P6, R14, R13, R12, R11 ;  /* 0x0000000c0d0e7389 */ /* 0x00006400000c000b */
[----:B01----:R-:W-:Y:S01]  /*189b0*/  ENDCOLLECTIVE ;  /* 0x000000000000791b */ /* 0x003fe20003800000 */
.L_x_5725:
        /* <DEDUP_REMOVED lines=18> */
.L_x_5726:
        /* <DEDUP_REMOVED lines=11> */
[----:B------:R-:W-:-:S03]  /*18b90*/  MOV R5, R14 ;  /* 0x0000000e00057202 */ /* 0x000fc60000000f00 */
[----:B------:R0:W-:Y:S04]  /*18ba0*/  LDGSTS.E.BYPASS.LTC128B.128 [R17+0xc400], desc[UR54][R2.64+0x300], P0 ;  /* 0x0c40030002117fae */ /* 0x0001e80008101d76 */
[----:B0-----:R-:W-:Y:S05]  /*18bb0*/  WARPSYNC.COLLECTIVE R15, `(.L_x_5727) ;  /* 0x000000000f087348 */ /* 0x001fea0003c00000 */
[----:B------:R1:W2:Y:S02]  /*18bc0*/  SHFL.IDX P6, R14, R13, R12, R11 ;  /* 0x0000000c0d0e7389 */ /* 0x0002a400000c000b */
[----:B012---:R-:W-:Y:S01]  /*18bd0*/  ENDCOLLECTIVE ;  /* 0x000000000000791b */ /* 0x007fe20003800000 */
.L_x_5727:
        /* <DEDUP_REMOVED lines=19> */
.L_x_5728:
        /* <DEDUP_REMOVED lines=14> */
.L_x_5729:
        /* <DEDUP_REMOVED lines=16> */
.L_x_5730:
        /* <DEDUP_REMOVED lines=14> */
.L_x_5731:
[----:B------:R-:W-:Y:S05]  /*18fd0*/  BRA `(.L_x_5732) ;  /* 0xffffffc400c87947 */ /* 0x000fea000383ffff */
.L_x_5649:
[----:B------:R-:W-:Y:S01]  /*18fe0*/  BSSY B0, `(.L_x_5733) ;  /* 0x0000008000007945 */ /* 0x000fe20003800000 */
[----:B------:R-:W-:Y:S02]  /*18ff0*/  IMAD.MOV.U32 R13, RZ, RZ, R16 ;  /* 0x000000ffff0d7224 */ /* 0x000fe400078e0010 */
[----:B------:R-:W-:Y:S02]  /*19000*/  IMAD.MOV.U32 R12, RZ, RZ, RZ ;  /* 0x000000ffff0c7224 */ /* 0x000fe400078e00ff */
[----:B------:R-:W-:Y:S02]  /*19010*/  IMAD.MOV.U32 R11, RZ, RZ, 0x1f ;  /* 0x0000001fff0b7424 */ /* 0x000fe400078e00ff */
[----:B------:R-:W-:-:S07]  /*19020*/  IMAD.MOV.U32 R15, RZ, RZ, -0x1 ;  /* 0xffffffffff0f7424 */ /* 0x000fce00078e00ff */
[----:B0123--:R-:W-:Y:S05]  /*19030*/  WARPSYNC.COLLECTIVE R15, `(.L_x_5734) ;  /* 0x000000000f087348 */ /* 0x00ffea0003c00000 */
[----:B------:R4:W0:Y:S02]  /*19040*/  SHFL.IDX P6, R14, R13, R12, R11 ;  /* 0x0000000c0d0e7389 */ /* 0x00082400000c000b */
[----:B01234-:R-:W-:Y:S01]  /*19050*/  ENDCOLLECTIVE ;  /* 0x000000000000791b */ /* 0x01ffe20003800000 */
.L_x_5734:
[----:B------:R-:W-:Y:S05]  /*19060*/  BSYNC B0 ;  /* 0x0000000000007941 */ /* 0x000fea0003800000 */
.L_x_5733:
[----:B------:R-:W-:Y:S01]  /*19070*/  IMAD.MOV.U32 R13, RZ, RZ, R16 ;  /* 0x000000ffff0d7224 */ /* 0x000fe200078e0010 */
[----:B------:R-:W-:Y:S01]  /*19080*/  MOV R0, R14 ;  /* 0x0000000e00007202 */ /* 0x000fe20000000f00 */
[----:B------:R-:W-:Y:S02]  /*19090*/  IMAD.MOV.U32 R12, RZ, RZ, 0x1 ;  /* 0x00000001ff0c7424 */ /* 0x000fe400078e00ff */
[----:B------:R-:W-:Y:S02]  /*190a0*/  IMAD.MOV.U32 R11, RZ, RZ, 0x1f ;  /* 0x0000001fff0b7424 */ /* 0x000fe400078e00ff */
[----:B------:R-:W-:Y:S02]  /*190b0*/  IMAD.MOV.U32 R15, RZ, RZ, -0x1 ;  /* 0xffffffffff0f7424 */ /* 0x000fe400078e00ff */
[----:B------:R-:W-:-:S07]  /*190c0*/  IMAD.IADD R7, R19, 0x1, R8 ;  /* 0x0000000113077824 */ /* 0x000fce00078e0208 */
[----:B------:R-:W-:Y:S05]  /*190d0*/  WARPSYNC.COLLECTIVE R15, `(.L_x_5735) ;  /* 0x000000000f087348 */ /* 0x000fea0003c00000 */
[----:B------:R0:W1:Y:S02]  /*190e0*/  SHFL.IDX P6, R14, R13, R12, R11 ;  /* 0x0000000c0d0e7389 */ /* 0x00006400000c000b */
[----:B01----:R-:W-:Y:S01]  /*190f0*/  ENDCOLLECTIVE ;  /* 0x000000000000791b */ /* 0x003fe20003800000 */
.L_x_5735:
        /* <DEDUP_REMOVED lines=18> */
.L_x_5736:
[----:B------:R-:W-:Y:S01]  /*19220*/  IMAD.MOV.U32 R12, RZ, RZ, 0x2 ;  /* 0x00000002ff0c7424 */ /* 0x000fe200078e00ff */
[----:B------:R-:W-:-:S05]  /*19230*/  SEL R4, R14, RZ, P1 ;  /* 0x000000ff0e047207 */ /* 0x000fca0000800000 */
[----:B------:R-:W-:-:S04]  /*19240*/  IMAD.IADD R4, R17, 0x1, R4 ;  /* 0x0000000111047824 */ /* 0x000fc800078e0204 */
[----:B------:R-:W-:-:S07]  /*19250*/  IMAD.MOV.U32 R13, RZ, RZ, R4 ;  /* 0x000000ffff0d7224 */ /* 0x000fce00078e0004 */
[----:B------:R-:W-:Y:S05]  /*19260*/  WARPSYNC.COLLECTIVE R15, `(.L_x_5737) ;  /* 0x000000000f087348 */ /* 0x000fea0003c00000 */
[----:B------:R0:W1:Y:S02]  /*19270*/  SHFL.UP P6, R14, R13, R12, R11 ;  /* 0x0400000c0d0e7389 */ /* 0x00006400000c000b */
[----:B01----:R-:W-:Y:S01]  /*19280*/  ENDCOLLECTIVE ;  /* 0x000000000000791b */ /* 0x003fe20003800000 */
.L_x_5737:
[----:B------:R-:W-:Y:S02]  /*19290*/  MOV R12, 0x4 ;  /* 0x00000004000c7802 */ /* 0x000fe40000000f00 */
[----:B------:R-:W-:-:S05]  /*192a0*/  SEL R3, R14, RZ, P2 ;  /* 0x000000ff0e037207 */ /* 0x000fca0001000000 */
[----:B------:R-:W-:-:S04]  /*192b0*/  IMAD.IADD R6, R4, 0x1, R3 ;  /* 0x0000000104067824 */ /* 0x000fc800078e0203 */
[----:B------:R-:W-:-:S07]  /*192c0*/  IMAD.MOV.U32 R13, RZ, RZ, R6 ;  /* 0x000000ffff0d7224 */ /* 0x000fce00078e0006 */
[----:B------:R-:W-:Y:S05]  /*192d0*/  WARPSYNC.COLLECTIVE R15, `(.L_x_5738) ;  /* 0x000000000f087348 */ /* 0x000fea0003c00000 */
[----:B------:R0:W1:Y:S02]  /*192e0*/  SHFL.UP P6, R14, R13, R12, R11 ;  /* 0x0400000c0d0e7389 */ /* 0x00006400000c000b */
[----:B01----:R-:W-:Y:S01]  /*192f0*/  ENDCOLLECTIVE ;  /* 0x000000000000791b */ /* 0x003fe20003800000 */
.L_x_5738:
[----:B------:R-:W-:Y:S01]  /*19300*/  IMAD.MOV.U32 R12, RZ, RZ, 0x8 ;  /* 0x00000008ff0c7424 */ /* 0x000fe200078e00ff */
[----:B------:R-:W-:-:S05]  /*19310*/  SEL R3, R14, RZ, P3 ;  /* 0x000000ff0e037207 */ /* 0x000fca0001800000 */
[----:B------:R-:W-:-:S04]  /*19320*/  IMAD.IADD R2, R6, 0x1, R3 ;  /* 0x0000000106027824 */ /* 0x000fc800078e0203 */
[----:B------:R-:W-:-:S07]  /*19330*/  IMAD.MOV.U32 R13, RZ, RZ, R2 ;  /* 0x000000ffff0d7224 */ /* 0x000fce00078e0002 */
[----:B------:R-:W-:Y:S05]  /*19340*/  WARPSYNC.COLLECTIVE R15, `(.L_x_5739) ;  /* 0x000000000f087348 */ /* 0x000fea0003c00000 */
[----:B------:R0:W1:Y:S02]  /*19350*/  SHFL.UP P6, R14, R13, R12, R11 ;  /* 0x0400000c0d0e7389 */ /* 0x00006400000c000b */
[----:B01----:R-:W-:Y:S01]  /*19360*/  ENDCOLLECTIVE ;  /* 0x000000000000791b */ /* 0x003fe20003800000 */
.L_x_5739:
[----:B------:R-:W-:Y:S01]  /*19370*/  IMAD.MOV.U32 R12, RZ, RZ, 0x10 ;  /* 0x00000010ff0c7424 */ /* 0x000fe200078e00ff */
[----:B------:R-:W-:-:S05]  /*19380*/  SEL R3, R14, RZ, P4 ;  /* 0x000000ff0e037207 */ /* 0x000fca0002000000 */
[----:B------:R-:W-:-:S04]  /*19390*/  IMAD.IADD R3, R2, 0x1, R3 ;  /* 0x0000000102037824 */ /* 0x000fc800078e0203 */
[----:B------:R-:W-:-:S07]  /*193a0*/  IMAD.MOV.U32 R13, RZ, RZ, R3 ;  /* 0x000000ffff0d7224 */ /* 0x000fce00078e0003 */
[----:B------:R-:W-:Y:S05]  /*193b0*/  WARPSYNC.COLLECTIVE R15, `(.L_x_5740) ;  /* 0x000000000f087348 */ /* 0x000fea0003c00000 */
[----:B------:R0:W1:Y:S02]  /*193c0*/  SHFL.UP P6, R14, R13, R12, R11 ;  /* 0x0400000c0d0e7389 */ /* 0x00006400000c000b */
[----:B01----:R-:W-:Y:S01]  /*193d0*/  ENDCOLLECTIVE ;  /* 0x000000000000791b */ /* 0x003fe20003800000 */
.L_x_5740:
        /* <DEDUP_REMOVED lines=8> */
.L_x_5741:
[----:B------:R-:W-:Y:S05]  /*19460*/  BRA `(.L_x_5742) ;  /* 0xffffffc8005c7947 */ /* 0x000fea000383ffff */
.L_x_5654:
[----:B------:R-:W-:Y:S01]  /*19470*/  BSSY B0, `(.L_x_5743) ;  /* 0x0000008000007945 */ /* 0x000fe20003800000 */
[----:B-----5:R-:W-:Y:S02]  /*19480*/  IMAD.MOV.U32 R13, RZ, RZ, R17 ;  /* 0x000000ffff0d7224 */ /* 0x020fe400078e0011 */
[----:B------:R-:W-:Y:S02]  /*19490*/  IMAD.MOV.U32 R12, RZ, RZ, 0x1 ;  /* 0x00000001ff0c7424 */ /* 0x000fe400078e00ff */
[----:B------:R-:W-:Y:S02]  /*194a0*/  IMAD.MOV.U32 R11, RZ, RZ, RZ ;  /* 0x000000ffff0b7224 */ /* 0x000fe400078e00ff */
[----:B------:R-:W-:-:S07]  /*194b0*/  IMAD.MOV.U32 R15, RZ, RZ, -0x1 ;  /* 0xffffffffff0f7424 */ /* 0x000fce00078e00ff */
[----:B01----:R-:W-:Y:S05]  /*194c0*/  WARPSYNC.COLLECTIVE R15, `(.L_x_5744) ;  /* 0x000000000f087348 */ /* 0x003fea0003c00000 */
[----:B------:R2:W3:Y:S02]  /*194d0*/  SHFL.UP P6, R14, R13, R12, R11 ;  /* 0x0400000c0d0e7389 */ /* 0x0004e400000c000b */
[----:B0123--:R-:W-:Y:S01]  /*194e0*/  ENDCOLLECTIVE ;  /* 0x000000000000791b */ /* 0x00ffe20003800000 */
.L_x_5744:
[----:B------:R-:W-:Y:S05]  /*194f0*/  BSYNC B0 ;  /* 0x0000000000007941 */ /* 0x000fea0003800000 */
.L_x_5743:
        /* <DEDUP_REMOVED lines=8> */
.L_x_5745:
[----:B------:R-:W-:Y:S01]  /*19580*/  IMAD.MOV.U32 R12, RZ, RZ, 0x4 ;  /* 0x00000004ff0c7424 */ /* 0x000fe200078e00ff */
[----:B------:R-:W-:-:S05]  /*19590*/  SEL R2, R14, RZ, P2 ;  /* 0x000000ff0e027207 */ /* 0x000fca0001000000 */
[----:B------:R-:W-:-:S04]  /*195a0*/  IMAD.IADD R2, R13, 0x1, R2 ;  /* 0x000000010d027824 */ /* 0x000fc800078e0202 */
[----:B------:R-:W-:-:S07]  /*195b0*/  IMAD.MOV.U32 R13, RZ, RZ, R2 ;  /* 0x000000ffff0d7224 */ /* 0x000fce00078e0002 */
[----:B------:R-:W-:Y:S05]  /*195c0*/  WARPSYNC.COLLECTIVE R15, `(.L_x_5746) ;  /* 0x000000000f087348 */ /* 0x000fea0003c00000 */
[----:B------:R0:W1:Y:S02]  /*195d0*/  SHFL.UP P6, R14, R13, R12, R11 ;  /* 0x0400000c0d0e7389 */ /* 0x00006400000c000b */
[----:B01----:R-:W-:Y:S01]  /*195e0*/  ENDCOLLECTIVE ;  /* 0x000000000000791b */ /* 0x003fe20003800000 */
.L_x_5746:
[----:B------:R-:W-:Y:S02]  /*195f0*/  MOV R12, 0x8 ;  /* 0x00000008000c7802 */ /* 0x000fe40000000f00 */
[----:B------:R-:W-:-:S05]  /*19600*/  SEL R3, R14, RZ, P3 ;  /* 0x000000ff0e037207 */ /* 0x000fca0001800000 */
[----:B------:R-:W-:-:S04]  /*19610*/  IMAD.IADD R3, R2, 0x1, R3 ;  /* 0x0000000102037824 */ /* 0x000fc800078e0203 */
[----:B------:R-:W-:-:S07]  /*19620*/  IMAD.MOV.U32 R13, RZ, RZ, R3 ;  /* 0x000000ffff0d7224 */ /* 0x000fce00078e0003 */
[----:B------:R-:W-:Y:S05]  /*19630*/  WARPSYNC.COLLECTIVE R15, `(.L_x_5747) ;  /* 0x000000000f087348 */ /* 0x000fea0003c00000 */
[----:B------:R0:W1:Y:S02]  /*19640*/  SHFL.UP P6, R14, R13, R12, R11 ;  /* 0x0400000c0d0e7389 */ /* 0x00006400000c000b */
[----:B01----:R-:W-:Y:S01]  /*19650*/  ENDCOLLECTIVE ;  /* 0x000000000000791b */ /* 0x003fe20003800000 */
.L_x_5747:
[----:B------:R-:W-:Y:S01]  /*19660*/  IMAD.MOV.U32 R12, RZ, RZ, 0x10 ;  /* 0x00000010ff0c7424 */ /* 0x000fe200078e00ff */
[----:B------:R-:W-:-:S05]  /*19670*/  SEL R4, R14, RZ, P4 ;  /* 0x000000ff0e047207 */ /* 0x000fca0002000000 */
[----:B------:R-:W-:-:S04]  /*19680*/  IMAD.IADD R4, R3, 0x1, R4 ;  /* 0x0000000103047824 */ /* 0x000fc800078e0204 */
[----:B------:R-:W-:-:S07]  /*19690*/  IMAD.MOV.U32 R13, RZ, RZ, R4 ;  /* 0x000000ffff0d7224 */ /* 0x000fce00078e0004 */
[----:B------:R-:W-:Y:S05]  /*196a0*/  WARPSYNC.COLLECTIVE R15, `(.L_x_5748) ;  /* 0x000000000f087348 */ /* 0x000fea0003c00000 */
[----:B------:R0:W1:Y:S02]  /*196b0*/  SHFL.UP P6, R14, R13, R12, R11 ;  /* 0x0400000c0d0e7389 */ /* 0x00006400000c000b */
[----:B01----:R-:W-:Y:S01]  /*196c0*/  ENDCOLLECTIVE ;  /* 0x000000000000791b */ /* 0x003fe20003800000 */
.L_x_5748:
        /* <DEDUP_REMOVED lines=8> */
.L_x_5749:
[----:B------:R-:W-:Y:S05]  /*19750*/  BRA `(.L_x_5750) ;  /* 0xffffffc8003c7947 */ /* 0x000fea000383ffff */
.L_x_5656:
[----:B------:R-:W-:Y:S01]  /*19760*/  BSSY B0, `(.L_x_5751) ;  /* 0x0000006000007945 */ /* 0x000fe20003800000 */
[----:B------:R-:W-:Y:S02]  /*19770*/  PLOP3.LUT P6, PT, P6, PT, PT, 0x8, 0x0 ;  /* 0x000000000000781c */ /* 0x000fe400037ce170 */
[----:B------:R-:W-:-:S11]  /*19780*/  MOV R15, 0xffffffff ;  /* 0xffffffff000f7802 */ /* 0x000fd60000000f00 */
[----:B01----:R-:W-:Y:S05]  /*19790*/  WARPSYNC.COLLECTIVE R15, `(.L_x_5752) ;  /* 0x000000000f087348 */ /* 0x003fea0003c00000 */
[----:B------:R-:W-:Y:S01]  /*197a0*/  VOTE.ANY R14, PT, P6 ;  /* 0x00000000000e7806 */ /* 0x000fe200030e0100 */
[----:B01----:R-:W-:Y:S06]  /*197b0*/  ENDCOLLECTIVE ;  /* 0x000000000000791b */ /* 0x003fec0003800000 */
.L_x_5752:
[----:B------:R-:W-:Y:S05]  /*197c0*/  BSYNC B0 ;  /* 0x0000000000007941 */ /* 0x000fea0003800000 */
.L_x_5751:
        /* <DEDUP_REMOVED lines=9> */
.L_x_5753:
[----:B------:R-:W-:Y:S01]  /*19860*/  IMAD.MOV.U32 R17, RZ, RZ, R14 ;  /* 0x000000ffff117224 */ /* 0x000fe200078e000e */
[----:B------:R-:W-:Y:S06]  /*19870*/  BRA `(.L_x_5754) ;  /* 0xffffffc8002c7947 */ /* 0x000fec000383ffff */
.L_x_5658:
[----:B------:R-:W-:Y:S01]  /*19880*/  BSSY B0, `(.L_x_5755) ;  /* 0x0000007000007945 */ /* 0x000fe20003800000 */
[----:B------:R-:W-:Y:S01]  /*19890*/  IMAD.MOV.U32 R13, RZ, RZ, R2 ;  /* 0x000000ffff0d7224 */ /* 0x000fe200078e0002 */
[----:B------:R-:W-:Y:S01]  /*198a0*/  MOV R11, 0x1f ;  /* 0x0000001f000b7802 */ /* 0x000fe20000000f00 */
[----:B------:R-:W-:-:S07]  /*198b0*/  IMAD.MOV.U32 R15, RZ, RZ, -0x1 ;  /* 0xffffffffff0f7424 */ /* 0x000fce00078e00ff */
[----:B0123--:R-:W-:Y:S05]  /*198c0*/  WARPSYNC.COLLECTIVE R15, `(.L_x_5756) ;  /* 0x000000000f087348 */ /* 0x00ffea0003c00000 */
[----:B------:R4:W0:Y:S02]  /*198d0*/  SHFL.IDX P6, R14, R13, R12, R11 ;  /* 0x0000000c0d0e7389 */ /* 0x00082400000c000b */
[----:B01234-:R-:W-:Y:S01]  /*198e0*/  ENDCOLLECTIVE ;  /* 0x000000000000791b */ /* 0x01ffe20003800000 */
.L_x_5756:
[----:B------:R-:W-:Y:S05]  /*198f0*/  BSYNC B0 ;  /* 0x0000000000007941 */ /* 0x000fea0003800000 */
.L_x_5755:
[----:B------:R-:W-:Y:S05]  /*19900*/  BRA `(.L_x_5657) ;  /* 0xffffffc800247947 */ /* 0x000fea000383ffff */
.L_x_5662:
[----:B0-----:R0:W1:Y:S02]  /*19910*/  SYNCS.PHASECHK.TRANS64.TRYWAIT P0, [R5+URZ+0x28c20], R0 ;  /* 0x028c2000050075a7 */ /* 0x001064000800017f */
[----:B-1----:R-:W-:Y:S05]  /*19920*/  @!P0 NANOSLEEP.SYNCS 0x989680 ;  /* 0x009896800000895d */ /* 0x002fea0003900000 */
[----:B------:R-:W1:Y:S02]  /*19930*/  @!P0 SYNCS.PHASECHK.TRANS64 P0, [R5+URZ+0x28c20], R0 ;  /* 0x028c2000050085a7 */ /* 0x000e64000800007f */
[----:B-1----:R-:W-:Y:S05]  /*19940*/  @!P0 BRA `(.L_x_5662) ;  /* 0xfffffffc00f08947 */ /* 0x002fea000383ffff */
[----:B------:R-:W-:Y:S05]  /*19950*/  BRA `(.L_x_5757) ;  /* 0xffffffcc009c7947 */ /* 0x000fea000383ffff */
.L_x_5663:
        /* <DEDUP_REMOVED lines=11> */
.L_x_5759:
[----:B------:R-:W-:Y:S05]  /*19a10*/  BSYNC B0 ;  /* 0x0000000000007941 */ /* 0x000fea0003800000 */
.L_x_5758:
[----:B------:R-:W-:Y:S05]  /*19a20*/  BRA `(.L_x_5760) ;  /* 0xffffffcc00847947 */ /* 0x000fea000383ffff */
.L_x_5666:
[----:B------:R-:W-:Y:S01]  /*19a30*/  BSSY B1, `(.L_x_5761) ;  /* 0x0000006000017945 */ /* 0x000fe20003800000 */
[----:B------:R-:W-:-:S07]  /*19a40*/  IMAD.MOV.U32 R15, RZ, RZ, -0x1 ;  /* 0xffffffffff0f7424 */ /* 0x000fce00078e00ff */
[----:B0-234-:R-:W-:Y:S05]  /*19a50*/  WARPSYNC.COLLECTIVE R15, `(.L_x_5762) ;  /* 0x000000000f0c7348 */ /* 0x01dfea0003c00000 */
[----:B------:R-:W-:Y:S02]  /*19a60*/  ELECT P6, UR62, PT ;  /* 0x00000000003e782f */ /* 0x000fe400038c0000 */
[----:B------:R-:W-:Y:S01]  /*19a70*/  MOV R14, UR62 ;  /* 0x0000003e000e7c02 */ /* 0x000fe20008000f00 */
[----:B0-234-:R-:W-:Y:S10]  /*19a80*/  ENDCOLLECTIVE ;  /* 0x000000000000791b */ /* 0x01dff40003800000 */
.L_x_5762:
[----:B------:R-:W-:Y:S05]  /*19a90*/  BSYNC B1 ;  /* 0x0000000000017941 */ /* 0x000fea0003800000 */
.L_x_5761:
[----:B------:R-:W-:Y:S05]  /*19aa0*/  BRA `(.L_x_5763) ;  /* 0xffffffcc007c7947 */ /* 0x000fea000383ffff */
.L_x_5668:
[----:B0-----:R0:W1:Y:S02]  /*19ab0*/  SYNCS.PHASECHK.TRANS64.TRYWAIT P1, [R3+URZ+0x28c40], R2 ;  /* 0x028c4002030075a7 */ /* 0x001064000802017f */
[----:B-1----:R-:W-:Y:S05]  /*19ac0*/  @!P1 NANOSLEEP.SYNCS 0x989680 ;  /* 0x009896800000995d */ /* 0x002fea0003900000 */
[----:B------:R-:W1:Y:S02]  /*19ad0*/  @!P1 SYNCS.PHASECHK.TRANS64 P1, [R3+URZ+0x28c40], R2 ;  /* 0x028c4002030095a7 */ /* 0x000e64000802007f */
[----:B-1----:R-:W-:Y:S05]  /*19ae0*/  @!P1 BRA `(.L_x_5668) ;  /* 0xfffffffc00f09947 */ /* 0x002fea000383ffff */
[----:B------:R-:W-:Y:S05]  /*19af0*/  BRA `(.L_x_5764) ;  /* 0xffffffcc009c7947 */ /* 0x000fea000383ffff */
.L_x_5670:
[----:B-1----:R1:W0:Y:S02]  /*19b00*/  SYNCS.PHASECHK.TRANS64.TRYWAIT P1, [R5+URZ+0x28c40], R0 ;  /* 0x028c4000050075a7 */ /* 0x002224000802017f */
[----:B0-----:R-:W-:Y:S05]  /*19b10*/  @!P1 NANOSLEEP.SYNCS 0x989680 ;  /* 0x009896800000995d */ /* 0x001fea0003900000 */
[----:B------:R-:W0:Y:S02]  /*19b20*/  @!P1 SYNCS.PHASECHK.TRANS64 P1, [R5+URZ+0x28c40], R0 ;  /* 0x028c4000050095a7 */ /* 0x000e24000802007f */
[----:B0-----:R-:W-:Y:S05]  /*19b30*/  @!P1 BRA `(.L_x_5670) ;  /* 0xfffffffc00f09947 */ /* 0x001fea000383ffff */
[----:B------:R-:W-:Y:S05]  /*19b40*/  BRA `(.L_x_5765) ;  /* 0xffffffcc00a87947 */ /* 0x000fea000383ffff */
.L_x_5672:
[----:B------:R0:W0:Y:S02]  /*19b50*/  SYNCS.PHASECHK.TRANS64.TRYWAIT P1, [R3+URZ+0x28c60], R2 ;  /* 0x028c6002030075a7 */ /* 0x000024000802017f */
[----:B0-----:R-:W-:Y:S05]  /*19b60*/  @!P1 NANOSLEEP.SYNCS 0x989680 ;  /* 0x009896800000995d */ /* 0x001fea0003900000 */
[----:B------:R-:W0:Y:S02]  /*19b70*/  @!P1 SYNCS.PHASECHK.TRANS64 P1, [R3+URZ+0x28c60], R2 ;  /* 0x028c6002030095a7 */ /* 0x000e24000802007f */
[----:B0-----:R-:W-:Y:S05]  /*19b80*/  @!P1 BRA `(.L_x_5672) ;  /* 0xfffffffc00f09947 */ /* 0x001fea000383ffff */
[----:B------:R-:W-:Y:S05]  /*19b90*/  BRA `(.L_x_5766) ;  /* 0xffffffcc00a47947 */ /* 0x000fea000383ffff */
.L_x_5767:
        /* <DEDUP_REMOVED lines=14> */
.L_x_15650:


//--------------------- .text._ZN7cutlass13device_kernelIN5flash11enable_sm90INS1_16FlashAttnFwdSm90INS1_25CollectiveMainloopFwdSm90ILi2EN4cute5tupleIJNS5_1CILi1EEES8_S8_EEENS6_IJNS7_ILi64EEESA_SA_EEELi512ENS_6half_tEfNS_4arch4Sm90ELb0ELb1ELb1ELb1ELb1ELb1ELb0ELb0ELb0ELb1ELb0ELb0EEENS1_21CollectiveEpilogueFwdINS6_IJSA_NS7_ILi512EEESA_EEES9_SC_SE_Li256ELb1ELb1ELb0ELb0EEENS1_36VarlenDynamicPersistentTileSchedulerILi64ELi64ELi256ELi128ELb0ELb1ELb1ELb1ELb0ELb1EEEEEEEEEvNT_6ParamsE --------------------------
	.section	.text._ZN7cutlass13device_kernelIN5flash11enable_sm90INS1_16FlashAttnFwdSm90INS1_25CollectiveMainloopFwdSm90ILi2EN4cute5tupleIJNS5_1CILi1EEES8_S8_EEENS6_IJNS7_ILi64EEESA_SA_EEELi512ENS_6half_tEfNS_4arch4Sm90ELb0ELb1ELb1ELb1ELb1ELb1ELb0ELb0ELb0ELb1ELb0ELb0EEENS1_21CollectiveEpilogueFwdINS6_IJSA_NS7_ILi512EEESA_EEES9_SC_SE_Li256ELb1ELb1ELb0ELb0EEENS1_36VarlenDynamicPersistentTileSchedulerILi64ELi64ELi256ELi128ELb0ELb1ELb1ELb1ELb0ELb1EEEEEEEEEvNT_6ParamsE,"ax",@progbits
	.align	128
.text._ZN7cutlass13device_kernelIN5flash11enable_sm90INS1_16FlashAttnFwdSm90INS1_25CollectiveMainloopFwdSm90ILi2EN4cute5tupleIJNS5_1CILi1EEES8_S8_EEENS6_IJNS7_ILi64EEESA_SA_EEELi512ENS_6half_tEfNS_4arch4Sm90ELb0ELb1ELb1ELb1ELb1ELb1ELb0ELb0ELb0ELb1ELb0ELb0EEENS1_21CollectiveEpilogueFwdINS6_IJSA_NS7_ILi512EEESA_EEES9_SC_SE_Li256ELb1ELb1ELb0ELb0EEENS1_36VarlenDynamicPersistentTileSchedulerILi64ELi64ELi256ELi128ELb0ELb1ELb1ELb1ELb0ELb1EEEEEEEEEvNT_6ParamsE:
        .type           _ZN7cutlass13device_kernelIN5flash11enable_sm90INS1_16FlashAttnFwdSm90INS1_25CollectiveMainloopFwdSm90ILi2EN4cute5tupleIJNS5_1CILi1EEES8_S8_EEENS6_IJNS7_ILi64EEESA_SA_EEELi512ENS_6half_tEfNS_4arch4Sm90ELb0ELb1ELb1ELb1ELb1ELb1ELb0ELb0ELb0ELb1ELb0ELb0EEENS1_21CollectiveEpilogueFwdINS6_IJSA_NS7_ILi512EEESA_EEES9_SC_SE_Li256ELb1ELb1ELb0ELb0EEENS1_36VarlenDynamicPersistentTileSchedulerILi64ELi64ELi256ELi128ELb0ELb1ELb1ELb1ELb0ELb1EEEEEEEEEvNT_6ParamsE,@function
        .size           _ZN7cutlass13device_kernelIN5flash11enable_sm90INS1_16FlashAttnFwdSm90INS1_25CollectiveMainloopFwdSm90ILi2EN4cute5tupleIJNS5_1CILi1EEES8_S8_EEENS6_IJNS7_ILi64EEESA_SA_EEELi512ENS_6half_tEfNS_4arch4Sm90ELb0ELb1ELb1ELb1ELb1ELb1ELb0ELb0ELb0ELb1ELb0ELb0EEENS1_21CollectiveEpilogueFwdINS6_IJSA_NS7_ILi512EEESA_EEES9_SC_SE_Li256ELb1ELb1ELb0ELb0EEENS1_36VarlenDynamicPersistentTileSchedulerILi64ELi64ELi256ELi128ELb0ELb1ELb1ELb1ELb0ELb1EEEEEEEEEvNT_6ParamsE,(.L_x_15651 - _ZN7cutlass13device_kernelIN5flash11enable_sm90INS1_16FlashAttnFwdSm90INS1_25CollectiveMainloopFwdSm90ILi2EN4cute5tupleIJNS5_1CILi1EEES8_S8_EEENS6_IJNS7_ILi64EEESA_SA_EEELi512ENS_6half_tEfNS_4arch4Sm90ELb0ELb1ELb1ELb1ELb1ELb1ELb0ELb0ELb0ELb1ELb0ELb0EEENS1_21CollectiveEpilogueFwdINS6_IJSA_NS7_ILi512EEESA_EEES9_SC_SE_Li256ELb1ELb1ELb0ELb0EEENS1_36VarlenDynamicPersistentTileSchedulerILi64ELi64ELi256ELi128ELb0ELb1ELb1ELb1ELb0ELb1EEEEEEEEEvNT_6ParamsE)
        .other          _ZN7cutlass13device_kernelIN5flash11enable_sm90INS1_16FlashAttnFwdSm90INS1_25CollectiveMainloopFwdSm90ILi2EN4cute5tupleIJNS5_1CILi1EEES8_S8_EEENS6_IJNS7_ILi64EEESA_SA_EEELi512ENS_6half_tEfNS_4arch4Sm90ELb0ELb1ELb1ELb1ELb1ELb1ELb0ELb0ELb0ELb1ELb0ELb0EEENS1_21CollectiveEpilogueFwdINS6_IJSA_NS7_ILi512EEESA_EEES9_SC_SE_Li256ELb1ELb1ELb0ELb0EEENS1_36VarlenDynamicPersistentTileSchedulerILi64ELi64ELi256ELi128ELb0ELb1ELb1ELb1ELb0ELb1EEEEEEEEEvNT_6ParamsE,@"STO_CUDA_ENTRY STV_DEFAULT"
_ZN7cutlass13device_kernelIN5flash11enable_sm90INS1_16FlashAttnFwdSm90INS1_25CollectiveMainloopFwdSm90ILi2EN4cute5tupleIJNS5_1CILi1EEES8_S8_EEENS6_IJNS7_ILi64EEESA_SA_EEELi512ENS_6half_tEfNS_4arch4Sm90ELb0ELb1ELb1ELb1ELb1ELb1ELb0ELb0ELb0ELb1ELb0ELb0EEENS1_21CollectiveEpilogueFwdINS6_IJSA_NS7_ILi512EEESA_EEES9_SC_SE_Li256ELb1ELb1ELb0ELb0EEENS1_36VarlenDynamicPersistentTileSchedulerILi64ELi64ELi256ELi128ELb0ELb1ELb1ELb1ELb0ELb1EEEEEEEEEvNT_6ParamsE:
        /* <DEDUP_REMOVED lines=18> */
.L_x_5769:
[----:B------:R-:W-:Y:S05]  /*0120*/  BSYNC B0 ;  /* 0x0000000000007941 */ /* 0x000fea0003800000 */
.L_x_5768:
        /* <DEDUP_REMOVED lines=35> */
[----:B------:R3:W0:Y:S02]  /*0360*/  SYNCS.EXCH.64 URZ, [UR6+0x28c48], UR4 ;  /* 0x028c4804063f75b2 */ /* 0x0006240008000100 */
[----:B---3--:R-:W-:Y:S01]  /*0370*/  NOP ;  /* 0x0000000000007918 */ /* 0x008fe20000000000 */
.L_x_5770:
        /* <DEDUP_REMOVED lines=22> */
.L_x_5771:
        /* <DEDUP_REMOVED lines=18> */
.L_x_5772:
        /* <DEDUP_REMOVED lines=22> */
.L_x_5773:
        /* <DEDUP_REMOVED lines=22> */
.L_x_5774:
[----:B------:R-:W-:Y:S01]  /*08c0*/  PLOP3.LUT P0, PT, PT, PT, UP0, 0x80, 0x0 ;  /* 0x000000000000781c */ /* 0x000fe20003f0f008 */
[----:B------:R-:W-:Y:S01]  /*08d0*/  UMOV UR36, 0x1 ;  /* 0x0000000100247882 */ /* 0x000fe20000000000 */
[----:B------:R-:W-:Y:S01]  /*08e0*/  NOP ;  /* 0x0000000000007918 */ /* 0x000fe20000000000 */
[----:B------:R-:W-:Y:S01]  /*08f0*/  USEL UR36, UR36, 0x2, !UP0 ;  /* 0x0000000224247887 */ /* 0x000fe2000c000000 */
[----:B------:R-:W-:Y:S01]  /*0900*/  BSSY B9, `(.L_x_5775) ;  /* 0x0001f87000097945 */ /* 0x000fe20003800000 */
[----:B------:R-:W-:Y:S01]  /*0910*/  ULDC.64 UR40, c[0x0][0x208] ;  /* 0x0000820000287ab9 */ /* 0x000fe20000000a00 */
[----:B012-4-:R-:W-:Y:S07]  /*0920*/  BAR.SYNC.DEFER_BLOCKING 0x0 ;  /* 0x0000000000007b1d */ /* 0x017fee0000010000 */
[----:B------:R-:W-:Y:S05]  /*0930*/  @!P0 BRA `(.L_x_5776) ;  /* 0x0000017800fc8947 */ /* 0x000fea0003800000 */
.L_x_5777:
[----:B------:R-:W-:-:S08]  /*0940*/  NOP ;  /* 0x0000000000007918 */ /* 0x000fd00000000000 */
[----:B------:R-:W0:Y:S02]  /*0950*/  USETMAXREG.TRY_ALLOC.CTAPOOL UP0, 0xe8 ;  /* 0x000000e8000079c8 */ /* 0x000e240008000600 */
[----:B0-----:R-:W-:-:S13]  /*0960*/  PLOP3.LUT P0, PT, PT, PT, UP0, 0x80, 0x0 ;  /* 0x000000000000781c */ /* 0x001fda0003f0f008 */
[----:B------:R-:W-:Y:S05]  /*0970*/  @!P0 BRA `(.L_x_5777) ;  /* 0xfffffffc00f08947 */ /* 0x000fea000383ffff */
[----:B------:R-:W-:Y:S01]  /*0980*/  ISETP.NE.AND P0, PT, R3, 0x1, PT ;  /* 0x000000010300780c */ /* 0x000fe20003f05270 */
[----:B------:R-:W0:Y:S01]  /*0990*/  S2UR UR4, SR_CgaCtaId ;  /* 0x00000000000479c3 */ /* 0x000e220000008800 */
        /* <DEDUP_REMOVED lines=13> */
[----:B------:R-:W-:Y:S02]  /*0a70*/  MOV R200, 0x20 ;  /* 0x0000002000c87802 */ /* 0x000fe40000000f00 */
[----:B------:R-:W-:Y:S01]  /*0a80*/  CS2R R188, SRZ ;  /* 0x0000000000bc7805 */ /* 0x000fe2000001ff00 */
[----:B------:R-:W-:Y:S01]  /*0a90*/  ULOP3.LUT UR37, UR36, 0x1, URZ, 0xfc, !UPT ;  /* 0x0000000124257892 */ /* 0x000fe2000f8efc3f */
[----:B------:R-:W-:-:S04]  /*0aa0*/  SHF.R.S32.HI R0, RZ, 0x1f, R16 ;  /* 0x0000001fff007819 */ /* 0x000fc80000011410 */
[CC--:B------:R-:W-:Y:S02]  /*0ab0*/  LEA.HI R3, R0.reuse, R16.reuse, RZ, 0x4 ;  /* 0x0000001000037211 */ /* 0x0c0fe400078f20ff */
[CC--:B------:R-:W-:Y:S02]  /*0ac0*/  LEA.HI R7, R0.reuse, R16.reuse, RZ, 0x7 ;  /* 0x0000001000077211 */ /* 0x0c0fe400078f38ff */
[----:B------:R-:W-:Y:S02]  /*0ad0*/  LOP3.LUT R4, R3, 0xfffffff0, RZ, 0xc0, !PT ;  /* 0xfffffff003047812 */ /* 0x000fe400078ec0ff */
[----:B------:R-:W-:Y:S02]  /*0ae0*/  LOP3.LUT R6, R7, 0xffffff80, RZ, 0xc0, !PT ;  /* 0xffffff8007067812 */ /* 0x000fe400078ec0ff */
[----:B------:R-:W-:Y:S01]  /*0af0*/  LEA.HI R5, R0, R16, RZ, 0x5 ;  /* 0x0000001000057211 */ /* 0x000fe200078f28ff */
[C---:B------:R-:W-:Y:S01]  /*0b00*/  IMAD.IADD R4, R16.reuse, 0x1, -R4 ;  /* 0x0000000110047824 */ /* 0x040fe200078e0a04 */
[----:B------:R-:W-:Y:S01]  /*0b10*/  SHF.R.S32.HI R20, RZ, 0x7, R7 ;  /* 0x00000007ff147819 */ /* 0x000fe20000011407 */
[----:B------:R-:W-:Y:S01]  /*0b20*/  IMAD.IADD R8, R16, 0x1, -R6 ;  /* 0x0000000110087824 */ /* 0x000fe200078e0a06 */
[----:B------:R-:W-:-:S02]  /*0b30*/  SHF.R.S32.HI R18, RZ, 0x5, R5 ;  /* 0x00000005ff127819 */ /* 0x000fc40000011405 */
[--C-:B------:R-:W-:Y:S01]  /*0b40*/  SHF.R.S32.HI R11, RZ, 0x1f, R4.reuse ;  /* 0x0000001fff0b7819 */ /* 0x100fe20000011404 */
[----:B------:R-:W-:Y:S01]  /*0b50*/  IMAD R14, R20, 0x100, R4 ;  /* 0x00000100140e7824 */ /* 0x000fe200078e0204 */
[----:B------:R-:W-:Y:S02]  /*0b60*/  SHF.R.S32.HI R5, RZ, 0x1f, R5 ;  /* 0x0000001fff057819 */ /* 0x000fe40000011405 */
[----:B------:R-:W-:Y:S02]  /*0b70*/  SHF.R.S32.HI R6, RZ, 0x4, R3 ;  /* 0x00000004ff067819 */ /* 0x000fe40000011403 */
[----:B------:R-:W-:Y:S02]  /*0b80*/  LEA.HI R13, R11, R4, RZ, 0x3 ;  /* 0x000000040b0d7211 */ /* 0x000fe400078f18ff */
[----:B------:R-:W-:Y:S02]  /*0b90*/  LEA.HI R3, R3, R6, RZ, 0x1 ;  /* 0x0000000603037211 */ /* 0x000fe400078f08ff */
[----:B------:R-:W-:-:S02]  /*0ba0*/  LEA.HI R5, R5, R18, RZ, 0x2 ;  /* 0x0000001205057211 */ /* 0x000fc400078f10ff */
[C---:B------:R-:W-:Y:S01]  /*0bb0*/  LOP3.LUT R15, R13.reuse, 0xfffffff8, RZ, 0xc0, !PT ;  /* 0xfffffff80d0f7812 */ /* 0x040fe200078ec0ff */
[----:B------:R-:W-:Y:S01]  /*0bc0*/  IMAD.SHL.U32 R13, R13, 0x40, RZ ;  /* 0x000000400d0d7824 */ /* 0x000fe200078e00ff */
[----:B------:R-:W-:Y:S02]  /*0bd0*/  SHF.R.S32.HI R9, RZ, 0x1f, R8 ;  /* 0x0000001fff097819 */ /* 0x000fe40000011408 */
[----:B------:R-:W-:Y:S01]  /*0be0*/  LOP3.LUT R3, R3, 0x1ffffffe, RZ, 0xc0, !PT ;  /* 0x1ffffffe03037812 */ /* 0x000fe200078ec0ff */
[----:B------:R-:W-:Y:S01]  /*0bf0*/  IMAD.IADD R15, R4, 0x1, -R15 ;  /* 0x00000001040f7824 */ /* 0x000fe200078e0a0f */
[----:B------:R-:W-:Y:S02]  /*0c00*/  LOP3.LUT R5, R5, 0x3ffffc, RZ, 0xc0, !PT ;  /* 0x003ffffc05057812 */ /* 0x000fe400078ec0ff */
[----:B------:R-:W-:Y:S01]  /*0c10*/  LEA.HI R10, R9, R8, RZ, 0x2 ;  /* 0x00000008090a7211 */ /* 0x000fe200078f10ff */
[----:B------:R-:W-:Y:S01]  /*0c20*/  IMAD.IADD R3, R6, 0x1, -R3 ;  /* 0x0000000106037824 */ /* 0x000fe200078e0a03 */
[----:B------:R-:W-:Y:S01]  /*0c30*/  SHF.L.U32 R4, R15, 0x6, RZ ;  /* 0x000000060f047819 */ /* 0x000fe200000006ff */
[----:B------:R-:W-:Y:S01]  /*0c40*/  IMAD.IADD R5, R18, 0x1, -R5 ;  /* 0x0000000112057824 */ /* 0x000fe200078e0a05 */
[--C-:B------:R-:W-:Y:S01]  /*0c50*/  SHF.R.S32.HI R11, RZ, 0x2, R10.reuse ;  /* 0x00000002ff0b7819 */ /* 0x100fe2000001140a */
[----:B------:R-:W-:Y:S01]  /*0c60*/  IMAD.SHL.U32 R3, R3, 0x8, RZ ;  /* 0x0000000803037824 */ /* 0x000fe200078e00ff */
[----:B------:R-:W-:Y:S01]  /*0c70*/  SHF.R.S32.HI R12, RZ, 0x1f, R10 ;  /* 0x0000001fff0c7819 */ /* 0x000fe2000001140a */
[----:B------:R-:W-:Y:S01]  /*0c80*/  IMAD R14, R5, 0x10, R14 ;  /* 0x00000010050e7824 */ /* 0x000fe200078e020e */
[----:B------:R-:W-:-:S02]  /*0c90*/  LOP3.LUT R4, R4, 0x1c0, RZ, 0xc0, !PT ;  /* 0x000001c004047812 */ /* 0x000fc400078ec0ff */
[----:B------:R-:W-:Y:S01]  /*0ca0*/  LEA.HI R12, R12, R11, RZ, 0x3 ;  /* 0x0000000b0c0c7211 */ /* 0x000fe200078f18ff */
[--C-:B------:R-:W-:Y:S01]  /*0cb0*/  IMAD.U32 R5, R14, 0x40, R3.reuse ;  /* 0x000000400e057824 */ /* 0x100fe200078e0003 */
[----:B------:R-:W-:Y:S02]  /*0cc0*/  LOP3.LUT R3, R4, 0x8, R3, 0xf8, !PT ;  /* 0x0000000804037812 */ /* 0x000fe400078ef803 */
[----:B------:R-:W-:Y:S02]  /*0cd0*/  LOP3.LUT R12, R12, 0xfffffff8, RZ, 0xc0, !PT ;  /* 0xfffffff80c0c7812 */ /* 0x000fe400078ec0ff */
[----:B------:R-:W-:Y:S01]  /*0ce0*/  SHF.R.U32.HI R4, RZ, 0x3, R4 ;  /* 0x00000003ff047819 */ /* 0x000fe20000011604 */
[----:B------:R0:W-:Y:S01]  /*0cf0*/  STL [R1+0x60], R5 ;  /* 0x0000600501007387 */ /* 0x0001e20000100800 */
[----:B------:R-:W-:Y:S01]  /*0d00*/  LEA.HI R9, R9, R8, RZ, 0x5 ;  /* 0x0000000809097211 */ /* 0x000fe200078f28ff */
[----:B------:R-:W-:Y:S01]  /*0d10*/  IMAD.IADD R12, R11, 0x1, -R12 ;  /* 0x000000010b0c7824 */ /* 0x000fe200078e0a0c */
[----:B------:R-:W-:Y:S01]  /*0d20*/  LOP3.LUT R13, R13, 0x7ffffe00, RZ, 0xc0, !PT ;  /* 0x7ffffe000d0d7812 */ /* 0x000fe200078ec0ff */
[----:B------:R-:W-:Y:S01]  /*0d30*/  STL [R1+0x50], RZ ;  /* 0x000050ff01007387 */ /* 0x000fe20000100800 */
[----:B------:R-:W-:-:S02]  /*0d40*/  LOP3.LUT R4, R3, R4, RZ, 0x3c, !PT ;  /* 0x0000000403047212 */ /* 0x000fc400078e3cff */
[----:B------:R-:W-:Y:S01]  /*0d50*/  SHF.R.S32.HI R9, RZ, 0x5, R9 ;  /* 0x00000005ff097819 */ /* 0x000fe20000011409 */
[----:B------:R-:W-:Y:S01]  /*0d60*/  IMAD R13, R18, 0x400, R13 ;  /* 0x00000400120d7824 */ /* 0x000fe200078e020d */
[CC--:B------:R-:W-:Y:S02]  /*0d70*/  LEA.HI R3, R0.reuse, R16.reuse, RZ, 0x3 ;  /* 0x0000001000037211 */ /* 0x0c0fe400078f18ff */
[----:B------:R-:W-:Y:S02]  /*0d80*/  CS2R R18, SRZ ;  /* 0x0000000000127805 */ /* 0x000fe4000001ff00 */
[----:B------:R-:W-:Y:S01]  /*0d90*/  LEA.HI R0, R0, R16, RZ, 0x2 ;  /* 0x0000001000007211 */ /* 0x000fe200078f10ff */
[----:B------:R-:W-:Y:S01]  /*0da0*/  IMAD R194, R9, 0x10, R12 ;  /* 0x0000001009c27824 */ /* 0x000fe200078e020c */
[----:B0-----:R-:W-:Y:S01]  /*0db0*/  LOP3.LUT R5, R10, 0x7ffffffc, RZ, 0xc0, !PT ;  /* 0x7ffffffc0a057812 */ /* 0x001fe200078ec0ff */
[----:B------:R-:W-:Y:S01]  /*0dc0*/  IMAD.IADD R13, R13, 0x1, R4 ;  /* 0x000000010d0d7824 */ /* 0x000fe200078e0204 */
[----:B------:R-:W-:-:S02]  /*0dd0*/  SHF.R.S32.HI R192, RZ, 0x2, R0 ;  /* 0x00000002ffc07819 */ /* 0x000fc40000011400 */
[----:B------:R-:W-:Y:S01]  /*0de0*/  SHF.R.S32.HI R9, RZ, 0x1f, R0 ;  /* 0x0000001fff097819 */ /* 0x000fe20000011400 */
[----:B------:R-:W-:Y:S01]  /*0df0*/  IMAD.IADD R5, R8, 0x1, -R5 ;  /* 0x0000000108057824 */ /* 0x000fe200078e0a05 */
[----:B------:R-:W-:Y:S01]  /*0e00*/  LOP3.LUT R0, R0, 0xfffffffc, RZ, 0xc0, !PT ;  /* 0xfffffffc00007812 */ /* 0x000fe200078ec0ff */
[----:B------:R-:W-:Y:S01]  /*0e10*/  VIADD R8, R192, 0x20 ;  /* 0x00000020c0087836 */ /* 0x000fe20000000000 */
[----:B------:R-:W-:Y:S01]  /*0e20*/  SHF.R.S32.HI R4, RZ, 0x3, R3 ;  /* 0x00000003ff047819 */ /* 0x000fe20000011403 */
[----:B------:R-:W-:Y:S01]  /*0e30*/  IMAD R198, R13, 0x2, R2 ;  /* 0x000000020dc67824 */ /* 0x000fe200078e0202 */
[----:B------:R-:W-:Y:S01]  /*0e40*/  LOP3.LUT R3, R3, 0xfffffff8, RZ, 0xc0, !PT ;  /* 0xfffffff803037812 */ /* 0x000fe200078ec0ff */
[----:B------:R-:W-:Y:S01]  /*0e50*/  IMAD.IADD R6, R16, 0x1, -R0 ;  /* 0x0000000110067824 */ /* 0x000fe200078e0a00 */
[----:B------:R-:W-:Y:S01]  /*0e60*/  LEA.HI R7, R7, R20, RZ, 0x1 ;  /* 0x0000001407077211 */ /* 0x000fe200078f08ff */
[----:B------:R-:W-:Y:S01]  /*0e70*/  VIADD R201, R198, 0x26800 ;  /* 0x00026800c6c97836 */ /* 0x000fe20000000000 */
[----:B------:R-:W-:Y:S01]  /*0e80*/  SHF.R.S32.HI R4, RZ, 0x1f, R8 ;  /* 0x0000001fff047819 */ /* 0x000fe20000011408 */
[----:B------:R-:W-:Y:S01]  /*0e90*/  IMAD.IADD R10, R16, 0x1, -R3 ;  /* 0x00000001100a7824 */ /* 0x000fe200078e0a03 */
[----:B------:R-:W-:Y:S01]  /*0ea0*/  LEA.HI R0, R6, R6, RZ, 0x1 ;  /* 0x0000000606007211 */ /* 0x000fe200078f08ff */
[----:B------:R-:W-:Y:S01]  /*0eb0*/  IMAD.SHL.U32 R3, R8, 0x40, RZ ;  /* 0x0000004008037824 */ /* 0x000fe200078e00ff */
[----:B------:R-:W-:Y:S01]  /*0ec0*/  LOP3.LUT R7, R7, 0xfffffe, RZ, 0xc0, !PT ;  /* 0x00fffffe07077812 */ /* 0x000fe200078ec0ff */
[----:B------:R-:W-:Y:S01]  /*0ed0*/  IMAD.SHL.U32 R204, R10, 0x8, RZ ;  /* 0x000000080acc7824 */ /* 0x000fe200078e00ff */
[----:B------:R-:W-:Y:S01]  /*0ee0*/  LEA.HI R9, R9, R192, RZ, 0x3 ;  /* 0x000000c009097211 */ /* 0x000fe200078f18ff */
[----:B------:R-:W-:Y:S01]  /*0ef0*/  IMAD.SHL.U32 R16, R6, 0x8, RZ ;  /* 0x0000000806107824 */ /* 0x000fe200078e00ff */
[----:B------:R-:W-:Y:S01]  /*0f00*/  LOP3.LUT R0, R0, 0x1ffffffe, RZ, 0xc0, !PT ;  /* 0x1ffffffe00007812 */ /* 0x000fe200078ec0ff */
[----:B------:R-:W-:Y:S01]  /*0f10*/  IMAD.SHL.U32 R190, R6, 0x4, RZ ;  /* 0x0000000406be7824 */ /* 0x000fe200078e00ff */
[----:B------:R-:W-:Y:S01]  /*0f20*/  LEA.HI R4, R4, R8, RZ, 0x3 ;  /* 0x0000000804047211 */ /* 0x000fe200078f18ff */
[C---:B------:R-:W-:Y:S01]  /*0f30*/  VIADD R36, R204.reuse, 0x40 ;  /* 0x00000040cc247836 */ /* 0x040fe20000000000 */
[----:B------:R-:W-:Y:S01]  /*0f40*/  LOP3.LUT R3, R3, 0x1c0, RZ, 0xc0, !PT ;  /* 0x000001c003037812 */ /* 0x000fe200078ec0ff */
[----:B------:R-:W-:Y:S01]  /*0f50*/  VIADD R34, R204, 0xc0 ;  /* 0x000000c0cc227836 */ /* 0x000fe20000000000 */
[----:B------:R-:W-:Y:S01]  /*0f60*/  IADD3 R228, R16, 0x40, RZ ;  /* 0x0000004010e47810 */ /* 0x000fe20007ffe0ff */
[----:B------:R-:W-:Y:S01]  /*0f70*/  VIADD R35, R204, 0x80 ;  /* 0x00000080cc237836 */ /* 0x000fe20000000000 */
[----:B------:R-:W-:Y:S01]  /*0f80*/  LOP3.LUT R9, R9, 0xfffffff8, RZ, 0xc0, !PT ;  /* 0xfffffff809097812 */ /* 0x000fe200078ec0ff */
[----:B------:R-:W-:Y:S01]  /*0f90*/  IMAD.IADD R7, R20, 0x1, -R7 ;  /* 0x0000000114077824 */ /* 0x000fe200078e0a07 */
[----:B------:R-:W-:Y:S01]  /*0fa0*/  IADD3 R32, R204, 0x140, RZ ;  /* 0x00000140cc207810 */ /* 0x000fe20007ffe0ff */
[----:B------:R-:W-:Y:S01]  /*0fb0*/  VIADD R220, R16, 0x60 ;  /* 0x0000006010dc7836 */ /* 0x000fe20000000000 */
[----:B------:R-:W-:Y:S01]  /*0fc0*/  SHF.R.U32.HI R24, RZ, 0x3, R3 ;  /* 0x00000003ff187819 */ /* 0x000fe20000011603 */
[C---:B------:R-:W-:Y:S01]  /*0fd0*/  VIADD R33, R204.reuse, 0x100 ;  /* 0x00000100cc217836 */ /* 0x040fe20000000000 */
[----:B------:R-:W-:Y:S01]  /*0fe0*/  SHF.R.S32.HI R38, RZ, 0x1f, R36 ;  /* 0x0000001fff267819 */ /* 0x000fe20000011424 */
[----:B------:R-:W-:Y:S01]  /*0ff0*/  VIADD R31, R204, 0x180 ;  /* 0x00000180cc1f7836 */ /* 0x000fe20000000000 */
[----:B------:R-:W-:Y:S01]  /*1000*/  SHF.R.S32.HI R36, RZ, 0x1f, R34 ;  /* 0x0000001fff247819 */ /* 0x000fe20000011422 */
[----:B------:R-:W-:Y:S01]  /*1010*/  VIADD R218, R16, 0x80 ;  /* 0x0000008010da7836 */ /* 0x000fe20000000000 */
[----:B------:R-:W-:Y:S01]  /*1020*/  SHF.R.S32.HI R37, RZ, 0x1f, R35 ;  /* 0x0000001fff257819 */ /* 0x000fe20000011423 */
[----:B------:R-:W-:Y:S01]  /*1030*/  VIADD R203, R190, 0x10 ;  /* 0x00000010becb7836 */ /* 0x000fe20000000000 */
[----:B------:R-:W-:Y:S01]  /*1040*/  SHF.R.S32.HI R34, RZ, 0x1f, R32 ;  /* 0x0000001fff227819 */ /* 0x000fe20000011420 */
[----:B------:R-:W-:Y:S01]  /*1050*/  VIADD R30, R204, 0x1c0 ;  /* 0x000001c0cc1e7836 */ /* 0x000fe20000000000 */
[----:B------:R-:W-:Y:S01]  /*1060*/  SHF.R.S32.HI R35, RZ, 0x1f, R33 ;  /* 0x0000001fff237819 */ /* 0x000fe20000011421 */
[----:B------:R-:W-:Y:S01]  /*1070*/  IMAD.IADD R229, R6, 0x1, -R0 ;  /* 0x0000000106e57824 */ /* 0x000fe200078e0a00 */
[----:B------:R-:W-:Y:S01]  /*1080*/  LOP3.LUT R0, R3, 0x38, R16, 0xf8, !PT ;  /* 0x0000003803007812 */ /* 0x000fe200078ef810 */
[----:B------:R-:W-:Y:S01]  /*1090*/  IMAD.SHL.U32 R4, R4, 0x40, RZ ;  /* 0x0000004004047824 */ /* 0x000fe200078e00ff */
[----:B------:R-:W-:Y:S01]  /*10a0*/  SHF.R.S32.HI R3, RZ, 0x1f, R228 ;  /* 0x0000001fff037819 */ /* 0x000fe200000114e4 */
[----:B------:R-:W-:Y:S01]  /*10b0*/  VIADD R29, R16, 0x1c0 ;  /* 0x000001c0101d7836 */ /* 0x000fe20000000000 */
[----:B------:R-:W-:Y:S01]  /*10c0*/  SHF.R.S32.HI R32, RZ, 0x1f, R31 ;  /* 0x0000001fff207819 */ /* 0x000fe2000001141f */
[----:B------:R-:W-:Y:S01]  /*10d0*/  IMAD.SHL.U32 R197, R7, 0x100, RZ ;  /* 0x0000010007c57824 */ /* 0x000fe200078e00ff */
[----:B------:R-:W-:Y:S01]  /*10e0*/  SHF.R.S32.HI R7, RZ, 0x1f, R220 ;  /* 0x0000001fff077819 */ /* 0x000fe200000114dc */
[----:B------:R-:W-:Y:S01]  /*10f0*/  IMAD.IADD R196, R192, 0x1, -R9 ;  /* 0x00000001c0c47824 */ /* 0x000fe200078e0a09 */
[----:B------:R-:W-:Y:S01]  /*1100*/  SHF.R.S32.HI R9, RZ, 0x1f, R218 ;  /* 0x0000001fff097819 */ /* 0x000fe200000114da */
[C---:B------:R-:W-:Y:S01]  /*1110*/  VIADD R28, R16.reuse, 0x1e0 ;  /* 0x000001e0101c7836 */ /* 0x040fe20000000000 */
[----:B------:R-:W-:Y:S01]  /*1120*/  SHF.R.S32.HI R33, RZ, 0x1f, R203 ;  /* 0x0000001fff217819 */ /* 0x000fe200000114cb */
[C---:B------:R-:W-:Y:S01]  /*1130*/  VIADD R215, R16.reuse, 0xa0 ;  /* 0x000000a010d77836 */ /* 0x040fe20000000000 */
[----:B------:R-:W-:Y:S01]  /*1140*/  SHF.R.S32.HI R31, RZ, 0x1f, R30 ;  /* 0x0000001fff1f7819 */ /* 0x000fe2000001141e */
[----:B------:R-:W-:Y:S01]  /*1150*/  VIADD R214, R16, 0xc0 ;  /* 0x000000c010d67836 */ /* 0x000fe20000000000 */
[----:B------:R-:W-:Y:S01]  /*1160*/  SHF.L.U64.HI R30, R228, 0x1, R3 ;  /* 0x00000001e41e7819 */ /* 0x000fe20000010203 */
[----:B------:R-:W-:Y:S01]  /*1170*/  STL [R1+0x4], R29 ;  /* 0x0000041d01007387 */ /* 0x000fe20000100800 */
[----:B------:R-:W-:Y:S01]  /*1180*/  LOP3.LUT R4, R4, 0xfffffe00, RZ, 0xc0, !PT ;  /* 0xfffffe0004047812 */ /* 0x000fe200078ec0ff */
[----:B------:R-:W-:Y:S01]  /*1190*/  VIADD R213, R16, 0xe0 ;  /* 0x000000e010d57836 */ /* 0x000fe20000000000 */
[----:B------:R-:W-:Y:S01]  /*11a0*/  SHF.L.U64.HI R7, R220, 0x1, R7 ;  /* 0x00000001dc077819 */ /* 0x000fe20000010207 */
[----:B------:R-:W-:Y:S01]  /*11b0*/  STL [R1], R28 ;  /* 0x0000001c01007387 */ /* 0x000fe20000100800 */
[----:B------:R-:W-:Y:S01]  /*11c0*/  SHF.L.U64.HI R3, R218, 0x1, R9 ;  /* 0x00000001da037819 */ /* 0x000fe20000010209 */
[C---:B------:R-:W-:Y:S01]  /*11d0*/  VIADD R211, R16.reuse, 0x100 ;  /* 0x0000010010d37836 */ /* 0x040fe20000000000 */
[----:B------:R-:W-:Y:S01]  /*11e0*/  SHF.R.S32.HI R6, RZ, 0x1f, R215 ;  /* 0x0000001fff067819 */ /* 0x000fe200000114d7 */
[----:B------:R-:W-:Y:S01]  /*11f0*/  STL [R1+0x54], R33 ;  /* 0x0000542101007387 */ /* 0x000fe20000100800 */
[----:B------:R-:W-:Y:S01]  /*1200*/  SHF.R.S32.HI R11, RZ, 0x1f, R214 ;  /* 0x0000001fff0b7819 */ /* 0x000fe200000114d6 */
[C---:B------:R-:W-:Y:S01]  /*1210*/  VIADD R210, R16.reuse, 0x120 ;  /* 0x0000012010d27836 */ /* 0x040fe20000000000 */
[----:B------:R-:W-:Y:S01]  /*1220*/  SHF.L.U64.HI R6, R215, 0x1, R6 ;  /* 0x00000001d7067819 */ /* 0x000fe20000010206 */
[----:B------:R-:W-:Y:S01]  /*1230*/  STL [R1+0x10], R30 ;  /* 0x0000101e01007387 */ /* 0x000fe20000100800 */
[----:B------:R-:W-:Y:S01]  /*1240*/  SHF.R.S32.HI R8, RZ, 0x1f, R213 ;  /* 0x0000001fff087819 */ /* 0x000fe200000114d5 */
[C---:B------:R-:W-:Y:S01]  /*1250*/  VIADD R208, R16.reuse, 0x140 ;  /* 0x0000014010d07836 */ /* 0x040fe20000000000 */
[----:B------:R-:W-:Y:S01]  /*1260*/  R2P PR, R15, 0x6 ;  /* 0x000000060f007804 */ /* 0x000fe20000000000 */
[----:B------:R-:W-:Y:S01]  /*1270*/  STL [R1+0x5c], R4 ;  /* 0x00005c0401007387 */ /* 0x000fe20000100800 */
[----:B------:R-:W-:Y:S01]  /*1280*/  SHF.R.S32.HI R10, RZ, 0x1f, R211 ;  /* 0x0000001fff0a7819 */ /* 0x000fe200000114d3 */
[C---:B------:R-:W-:Y:S01]  /*1290*/  VIADD R207, R16.reuse, 0x160 ;  /* 0x0000016010cf7836 */ /* 0x040fe20000000000 */
[----:B------:R-:W-:Y:S01]  /*12a0*/  SHF.R.S32.HI R15, RZ, 0x1f, R210 ;  /* 0x0000001fff0f7819 */ /* 0x000fe200000114d2 */
[----:B------:R0:W-:Y:S01]  /*12b0*/  STL [R1+0x14], R7 ;  /* 0x0000140701007387 */ /* 0x0001e20000100800 */
[C---:B------:R-:W-:Y:S01]  /*12c0*/  IADD3 R206, R16.reuse, 0x180, RZ ;  /* 0x0000018010ce7810 */ /* 0x040fe20007ffe0ff */
[C---:B------:R-:W-:Y:S01]  /*12d0*/  VIADD R205, R16.reuse, 0x1a0 ;  /* 0x000001a010cd7836 */ /* 0x040fe20000000000 */
[----:B------:R-:W-:Y:S01]  /*12e0*/  SHF.R.S32.HI R21, RZ, 0x1f, R208 ;  /* 0x0000001fff157819 */ /* 0x000fe200000114d0 */
[----:B------:R1:W-:Y:S01]  /*12f0*/  STL [R1+0x18], R3 ;  /* 0x0000180301007387 */ /* 0x0003e20000100800 */
[----:B------:R-:W-:Y:S01]  /*1300*/  SHF.R.S32.HI R12, RZ, 0x1f, R207 ;  /* 0x0000001fff0c7819 */ /* 0x000fe200000114cf */
[----:B------:R-:W-:Y:S01]  /*1310*/  VIADD R186, R16, 0x20 ;  /* 0x0000002010ba7836 */ /* 0x000fe20000000000 */
[----:B------:R-:W-:Y:S01]  /*1320*/  SHF.R.S32.HI R23, RZ, 0x1f, R206 ;  /* 0x0000001fff177819 */ /* 0x000fe200000114ce */
[----:B------:R2:W-:Y:S01]  /*1330*/  STL [R1+0x1c], R6 ;  /* 0x00001c0601007387 */ /* 0x0005e20000100800 */
[----:B------:R-:W-:Y:S01]  /*1340*/  SHF.R.S32.HI R14, RZ, 0x1f, R205 ;  /* 0x0000001fff0e7819 */ /* 0x000fe200000114cd */
[----:B------:R-:W-:Y:S01]  /*1350*/  IMAD.SHL.U32 R185, R5, 0x2, RZ ;  /* 0x0000000205b97824 */ /* 0x000fe200078e00ff */
[----:B0-----:R-:W-:Y:S01]  /*1360*/  SHF.L.U64.HI R7, R213, 0x1, R8 ;  /* 0x00000001d5077819 */ /* 0x001fe20000010208 */
[----:B------:R-:W-:Y:S01]  /*1370*/  IMAD R229, R229, 0x8, R194 ;  /* 0x00000008e5e57824 */ /* 0x000fe200078e02c2 */
[----:B------:R-:W-:-:S02]  /*1380*/  SHF.R.S32.HI R20, RZ, 0x1f, R29 ;  /* 0x0000001fff147819 */ /* 0x000fc4000001141d */
[----:B-1----:R-:W-:Y:S02]  /*1390*/  SHF.L.U64.HI R3, R214, 0x1, R11 ;  /* 0x00000001d6037819 */ /* 0x002fe4000001020b */
[----:B------:R-:W-:Y:S02]  /*13a0*/  SHF.R.S32.HI R22, RZ, 0x1f, R28 ;  /* 0x0000001fff167819 */ /* 0x000fe4000001141c */
[----:B--2---:R-:W-:Y:S01]  /*13b0*/  SHF.L.U64.HI R6, R211, 0x1, R10 ;  /* 0x00000001d3067819 */ /* 0x004fe2000001020a */
[----:B------:R0:W-:Y:S01]  /*13c0*/  STL [R1+0x20], R3 ;  /* 0x0000200301007387 */ /* 0x0001e20000100800 */
[----:B------:R-:W-:Y:S02]  /*13d0*/  SEL R200, R200, 0xffffffe0, !P1 ;  /* 0xffffffe0c8c87807 */ /* 0x000fe40004800000 */
[----:B------:R-:W-:Y:S01]  /*13e0*/  IADD3 R199, R198, 0x26840, RZ ;  /* 0x00026840c6c77810 */ /* 0x000fe20007ffe0ff */
[----:B------:R1:W-:Y:S01]  /*13f0*/  STL [R1+0x24], R7 ;  /* 0x0000240701007387 */ /* 0x0003e20000100800 */
[C---:B------:R-:W-:Y:S01]  /*1400*/  @P2 VIADD R199, R201.reuse, 0xffffffc0 ;  /* 0xffffffc0c9c72836 */ /* 0x040fe20000000000 */
[----:B------:R-:W-:Y:S01]  /*1410*/  SHF.R.S32.HI R17, RZ, 0x1f, R16 ;  /* 0x0000001fff117819 */ /* 0x000fe20000011410 */
[----:B------:R-:W-:Y:S01]  /*1420*/  IMAD.IADD R201, R201, 0x1, R200 ;  /* 0x00000001c9c97824 */ /* 0x000fe200078e02c8 */
[----:B------:R2:W-:Y:S01]  /*1430*/  STL [R1+0x28], R6 ;  /* 0x0000280601007387 */ /* 0x0005e20000100800 */
[----:B------:R-:W-:Y:S01]  /*1440*/  SHF.R.S32.HI R202, RZ, 0x1f, R186 ;  /* 0x0000001fffca7819 */ /* 0x000fe200000114ba */
[----:B------:R-:W-:Y:S01]  /*1450*/  IMAD.IADD R200, R200, 0x1, R199 ;  /* 0x00000001c8c87824 */ /* 0x000fe200078e02c7 */
[----:B0-----:R-:W-:-:S02]  /*1460*/  SHF.L.U64.HI R3, R210, 0x1, R15 ;  /* 0x00000001d2037819 */ /* 0x001fc4000001020f */
[----:B-1----:R-:W-:-:S03]  /*1470*/  SHF.L.U64.HI R7, R208, 0x1, R21 ;  /* 0x00000001d0077819 */ /* 0x002fc60000010215 */
[----:B------:R0:W-:Y:S01]  /*1480*/  STL [R1+0x2c], R3 ;  /* 0x00002c0301007387 */ /* 0x0001e20000100800 */
[----:B--2---:R-:W-:-:S03]  /*1490*/  SHF.L.U64.HI R6, R207, 0x1, R12 ;  /* 0x00000001cf067819 */ /* 0x004fc6000001020c */
[----:B------:R1:W-:Y:S04]  /*14a0*/  STL [R1+0x30], R7 ;  /* 0x0000300701007387 */ /* 0x0003e80000100800 */
[----:B------:R2:W-:Y:S01]  /*14b0*/  STL [R1+0x34], R6 ;  /* 0x0000340601007387 */ /* 0x0005e20000100800 */
[----:B0-----:R-:W-:Y:S02]  /*14c0*/  SHF.L.U64.HI R3, R206, 0x1, R23 ;  /* 0x00000001ce037819 */ /* 0x001fe40000010217 */
[----:B-1----:R-:W-:-:S03]  /*14d0*/  SHF.L.U64.HI R7, R205, 0x1, R14 ;  /* 0x00000001cd077819 */ /* 0x002fc6000001020e */
[----:B------:R0:W-:Y:S01]  /*14e0*/  STL [R1+0x38], R3 ;  /* 0x0000380301007387 */ /* 0x0001e20000100800 */
[----:B--2---:R-:W-:-:S03]  /*14f0*/  SHF.L.U64.HI R6, R29, 0x1, R20 ;  /* 0x000000011d067819 */ /* 0x004fc60000010214 */
[----:B------:R-:W-:Y:S04]  /*1500*/  STL [R1+0x3c], R7 ;  /* 0x00003c0701007387 */ /* 0x000fe80000100800 */
[----:B------:R-:W-:Y:S01]  /*1510*/  STL [R1+0x40], R6 ;  /* 0x0000400601007387 */ /* 0x000fe20000100800 */
[----:B0-----:R-:W-:-:S05]  /*1520*/  SHF.L.U64.HI R3, R28, 0x1, R22 ;  /* 0x000000011c037819 */ /* 0x001fca0000010216 */
[----:B------:R0:W-:Y:S02]  /*1530*/  STL [R1+0x44], R3 ;  /* 0x0000440301007387 */ /* 0x0001e40000100800 */
[----:B0-----:R-:W-:-:S05]  /*1540*/  LOP3.LUT R3, R4, R0, R24, 0xf6, !PT ;  /* 0x0000000004037212 */ /* 0x001fca00078ef618 */
[----:B------:R-:W-:-:S05]  /*1550*/  IMAD R0, R3, 0x2, R2 ;  /* 0x0000000203007824 */ /* 0x000fca00078e0202 */
[----:B------:R0:W-:Y:S02]  /*1560*/  STL [R1+0x58], R0 ;  /* 0x0000580001007387 */ /* 0x0001e40000100800 */
.L_x_5997:
[----:B------:R-:W-:Y:S01]  /*1570*/  ULDC.64 UR4, c[0x0][0xa28] ;  /* 0x00028a0000047ab9 */ /* 0x000fe20000000a00 */
[----:B01234-:R-:W1:Y:S01]  /*1580*/  LDC.64 R6, c[0x0][0xa08] ;  /* 0x00028200ff067b82 */ /* 0x01fe620000000a00 */
[----:B------:R-:W-:Y:S01]  /*1590*/  ISETP.NE.U32.AND P0, PT, RZ, UR4, PT ;  /* 0x00000004ff007c0c */ /* 0x000fe2000bf05070 */
[----:B0-----:R-:W-:Y:S01]  /*15a0*/  IMAD.MOV.U32 R0, RZ, RZ, RZ ;  /* 0x000000ffff007224 */ /* 0x001fe200078e00ff */
[----:B------:R-:W-:Y:S01]  /*15b0*/  ULDC.64 UR6, c[0x0][0xa20] ;  /* 0x0002880000067ab9 */ /* 0x000fe20000000a00 */
[----:B------:R-:W-:Y:S01]  /*15c0*/  IMAD.MOV.U32 R28, RZ, RZ, RZ ;  /* 0x000000ffff1c7224 */ /* 0x000fe200078e00ff */
[----:B------:R-:W-:Y:S01]  /*15d0*/  ISETP.NE.AND.EX P0, PT, RZ, UR5, PT, P0 ;  /* 0x00000005ff007c0c */ /* 0x000fe2000bf05300 */
[----:B------:R-:W-:Y:S02]  /*15e0*/  ULDC.64 UR4, c[0x0][0xa18] ;  /* 0x0002860000047ab9 */ /* 0x000fe40000000a00 */
[----:B------:R-:W-:-:S04]  /*15f0*/  ISETP.NE.U32.AND P1, PT, RZ, UR4, PT ;  /* 0x00000004ff007c0c */ /* 0x000fc8000bf25070 */
[----:B------:R-:W-:Y:S01]  /*1600*/  ISETP.NE.AND.EX P1, PT, RZ, UR5, PT, P1 ;  /* 0x00000005ff007c0c */ /* 0x000fe2000bf25310 */
[----:B------:R-:W-:Y:S02]  /*1610*/  ULDC.64 UR4, c[0x0][0xa08] ;  /* 0x0002820000047ab9 */ /* 0x000fe40000000a00 */
[----:B------:R-:W-:-:S03]  /*1620*/  ISETP.NE.U32.AND P3, PT, RZ, UR4, PT ;  /* 0x00000004ff007c0c */ /* 0x000fc6000bf65070 */
[----:B------:R-:W0:Y:S01]  /*1630*/  @P0 LDC.64 R4, c[0x0][0xa28] ;  /* 0x00028a00ff040b82 */ /* 0x000e220000000a00 */
[----:B------:R-:W-:Y:S01]  /*1640*/  ISETP.NE.AND.EX P3, PT, RZ, UR5, PT, P3 ;  /* 0x00000005ff007c0c */ /* 0x000fe2000bf65330 */
[----:B-1----:R-:W-:-:S06]  /*1650*/  IMAD.WIDE R10, R27, 0x4, R6 ;  /* 0x000000041b0a7825 */ /* 0x002fcc00078e0206 */
[----:B------:R-:W1:Y:S01]  /*1660*/  @P1 LDC.64 R8, c[0x0][0xa18] ;  /* 0x00028600ff081b82 */ /* 0x000e620000000a00 */
[----:B------:R-:W-:Y:S02]  /*1670*/  ULDC UR4, c[0x0][0x288] ;  /* 0x0000a20000047ab9 */ /* 0x000fe40000000800 */
[----:B------:R-:W-:Y:S01]  /*1680*/  MOV R23, UR4 ;  /* 0x0000000400177c02 */ /* 0x000fe20008000f00 */
[----:B------:R2:W-:Y:S01]  /*1690*/  STL [R1+0x48], R26 ;  /* 0x0000481a01007387 */ /* 0x0005e20000100800 */
[----:B------:R-:W-:-:S03]  /*16a0*/  ULDC.64 UR4, c[0x0][0x418] ;  /* 0x0001060000047ab9 */ /* 0x000fc60000000a00 */
[----:B------:R2:W5:Y:S01]  /*16b0*/  @P3 LDG.E R28, desc[UR40][R10.64] ;  /* 0x000000280a1c3981 */ /* 0x000562000c1e1900 */
[----:B0-----:R-:W-:-:S05]  /*16c0*/  @P0 IMAD.WIDE R4, R27, 0x4, R4 ;  /* 0x000000041b040825 */ /* 0x001fca00078e0204 */
[----:B------:R2:W5:Y:S01]  /*16d0*/  @P0 LDG.E R0, desc[UR40][R4.64] ;  /* 0x0000002804000981 */ /* 0x000562000c1e1900 */
[----:B-1----:R-:W-:-:S05]  /*16e0*/  @P1 IMAD.WIDE R6, R27, 0x4, R8 ;  /* 0x000000041b061825 */ /* 0x002fca00078e0208 */
[----:B------:R2:W5:Y:S04]  /*16f0*/  @P1 LDG.E R23, desc[UR40][R6.64] ;  /* 0x0000002806171981 */ /* 0x000568000c1e1900 */
[----:B------:R2:W-:Y:S01]  /*1700*/  STL [R1+0x4c], R27 ;  /* 0x00004c1b01007387 */ /* 0x0005e20000100800 */
[----:B------:R-:W-:-:S03]  /*1710*/  UISETP.NE.U32.AND UP0, UPT, UR4, URZ, UPT ;  /* 0x0000003f0400728c */ /* 0x000fc6000bf05070 */
[----:B------:R-:W-:Y:S01]  /*1720*/  ULDC UR4, c[0x0][0x424] ;  /* 0x0001090000047ab9 */ /* 0x000fe20000000800 */
[----:B------:R-:W-:Y:S01]  /*1730*/  UISETP.NE.AND.EX UP0, UPT, UR5, URZ, UPT, UP0 ;  /* 0x0000003f0500728c */ /* 0x000fe2000bf05300 */
[----:B------:R-:W-:Y:S02]  /*1740*/  ISETP.NE.U32.AND P2, PT, RZ, UR6, PT ;  /* 0x00000006ff007c0c */ /* 0x000fe4000bf45070 */
[----:B------:R-:W-:Y:S01]  /*1750*/  ULDC UR5, c[0x0][0x2f0] ;  /* 0x0000bc0000057ab9 */ /* 0x000fe20000000800 */
[----:B------:R-:W-:Y:S01]  /*1760*/  USEL UR4, UR4, 0x1, UP0 ;  /* 0x0000000104047887 */ /* 0x000fe20008000000 */
[----:B------:R-:W-:-:S03]  /*1770*/  ISETP.NE.AND.EX P2, PT, RZ, UR7, PT, P2 ;  /* 0x00000007ff007c0c */ /* 0x000fc6000bf45320 */
[----:B------:R-:W-:-:S03]  /*1780*/  UIMAD UR4, UR4, UR5, URZ ;  /* 0x00000005040472a4 */ /* 0x000fc6000f8e023f */
[----:B------:R-:W-:Y:S01]  /*1790*/  ULDC UR5, c[0x0][0x348] ;  /* 0x0000d20000057ab9 */ /* 0x000fe20000000800 */
[----:B--2---:R-:W-:Y:S08]  /*17a0*/  @P1 BRA `(.L_x_5779) ;  /* 0x0000000000241947 */ /* 0x004ff00003800000 */
        /* <DEDUP_REMOVED lines=9> */
.L_x_5779:
[----:B------:R-:W-:Y:S02]  /*1840*/  IMAD.U32 R38, RZ, RZ, UR5 ;  /* 0x00000005ff267e24 */ /* 0x000fe4000f8e00ff */
[----:B------:R-:W-:Y:S01]  /*1850*/  IMAD.U32 R29, RZ, RZ, UR4 ;  /* 0x00000004ff1d7e24 */ /* 0x000fe2000f8e00ff */
[----:B------:R-:W-:Y:S06]  /*1860*/  @!P2 BRA `(.L_x_5780) ;  /* 0x000000000010a947 */ /* 0x000fec0003800000 */
[----:B------:R-:W0:Y:S02]  /*1870*/  LDC.64 R4, c[0x0][0xa20] ;  /* 0x00028800ff047b82 */ /* 0x000e240000000a00 */
[----:B0-----:R-:W-:-:S05]  /*1880*/  IMAD.WIDE R4, R27, 0x4, R4 ;  /* 0x000000041b047825 */ /* 0x001fca00078e0204 */
[----:B------:R0:W5:Y:S01]  /*1890*/  LDG.E R29, desc[UR40][R4.64] ;  /* 0x00000028041d7981 */ /* 0x000162000c1e1900 */
[----:B------:R-:W-:Y:S05]  /*18a0*/  BRA `(.L_x_5781) ;  /* 0x0000000000107947 */ /* 0x000fea0003800000 */
.L_x_5780:
[----:B------:R-:W-:Y:S05]  /*18b0*/  @!P3 BRA `(.L_x_5781) ;  /* 0x00000000000cb947 */ /* 0x000fea0003800000 */
[----:B------:R-:W2:Y:S04]  /*18c0*/  LDG.E R4, desc[UR40][R10.64] ;  /* 0x000000280a047981 */ /* 0x000ea8000c1e1900 */
[----:B------:R-:W2:Y:S02]  /*18d0*/  LDG.E R29, desc[UR40][R10.64+0x4] ;  /* 0x000004280a1d7981 */ /* 0x000ea4000c1e1900 */
[----:B--2---:R-:W-:-:S07]  /*18e0*/  IMAD.IADD R29, R29, 0x1, -R4 ;  /* 0x000000011d1d7824 */ /* 0x004fce00078e0a04 */
.L_x_5781:
        /* <DEDUP_REMOVED lines=17> */
[----:B------:R-:W0:Y:S01]  /*1a00*/  LDC.64 R4, c[0x0][0x9e0] ;  /* 0x00027800ff047b82 */ /* 0x000e220000000a00 */
[----:B------:R-:W-:-:S03]  /*1a10*/  IMAD.IADD R13, R29, 0x1, -R0 ;  /* 0x000000011d0d7824 */ /* 0x000fc600078e0a00 */
[----:B------:R-:W-:-:S05]  /*1a20*/  IADD3 R0, R195, 0x3f, RZ ;  /* 0x0000003fc3007810 */ /* 0x000fca0007ffe0ff */
[----:B-1----:R-:W-:Y:S02]  /*1a30*/  IMAD.MOV.U32 R6, RZ, RZ, R0 ;  /* 0x000000ffff067224 */ /* 0x002fe400078e0000 */
[----:B------:R-:W1:Y:S08]  /*1a40*/  @P1 LDC R11, c[0x0][0x44c] ;  /* 0x00011300ff0b1b82 */ /* 0x000e700000000800 */
[----:B------:R-:W4:Y:S01]  /*1a50*/  @P1 LDC R12, c[0x0][0x450] ;  /* 0x00011400ff0c1b82 */ /* 0x000f220000000800 */
[----:B0-----:R-:W-:Y:S01]  /*1a60*/  ISETP.GE.AND P2, PT, R5, 0x1, PT ;  /* 0x000000010500780c */ /* 0x001fe20003f46270 */
[----:B---3--:R-:W-:-:S02]  /*1a70*/  @P0 IMAD.IADD R38, R10, 0x1, -R3 ;  /* 0x000000010a260824 */ /* 0x008fc400078e0a03 */
[----:B-1----:R-:W-:-:S04]  /*1a80*/  @P1 IMAD.HI.U32 R3, R0, R11, RZ ;  /* 0x0000000b00031227 */ /* 0x002fc800078e00ff */
[----:B------:R-:W-:Y:S01]  /*1a90*/  IMAD.IADD R184, R13, 0x1, R38 ;  /* 0x000000010db87824 */ /* 0x000fe200078e0226 */
[----:B----4-:R-:W-:-:S03]  /*1aa0*/  @P1 SHF.R.U32.HI R6, RZ, R12, R3 ;  /* 0x0000000cff061219 */ /* 0x010fc60000011603 */
[C---:B------:R-:W-:Y:S01]  /*1ab0*/  VIADD R0, R184.reuse, 0x3f ;  /* 0x0000003fb8007836 */ /* 0x040fe20000000000 */
[----:B------:R-:W-:-:S04]  /*1ac0*/  IADD3 R7, R184, 0x1, -R23 ;  /* 0x00000001b8077810 */ /* 0x000fc80007ffe817 */
[----:B------:R-:W-:Y:S01]  /*1ad0*/  SHF.R.S32.HI R3, RZ, 0x1f, R0 ;  /* 0x0000001fff037819 */ /* 0x000fe20000011400 */
[----:B--2---:R-:W-:-:S03]  /*1ae0*/  IMAD.IADD R9, R7, 0x1, R6 ;  /* 0x0000000107097824 */ /* 0x004fc600078e0206 */
[----:B------:R-:W-:Y:S01]  /*1af0*/  LEA.HI R3, R3, R0, RZ, 0x6 ;  /* 0x0000000003037211 */ /* 0x000fe200078f30ff */
[----:B------:R-:W-:-:S03]  /*1b00*/  IMAD.IADD R4, R9, 0x1, R4 ;  /* 0x0000000109047824 */ /* 0x000fc600078e0204 */
[----:B------:R-:W-:Y:S01]  /*1b10*/  SHF.R.S32.HI R168, RZ, 0x6, R3 ;  /* 0x00000006ffa87819 */ /* 0x000fe20000011403 */
        /* <DEDUP_REMOVED lines=12> */
.L_x_5784:
[----:B------:R-:W-:-:S13]  /*1be0*/  ISETP.NE.AND P0, PT, R5, 0x1, PT ;  /* 0x000000010500780c */ /* 0x000fda0003f05270 */
[----:B------:R-:W0:Y:S02]  /*1bf0*/  @P0 LDC.64 R6, c[0x0][0x9e8] ;  /* 0x00027a00ff060b82 */ /* 0x000e240000000a00 */
[----:B0-----:R-:W-:-:S05]  /*1c00*/  @P0 IMAD.HI.U32 R6, R0, R6, RZ ;  /* 0x0000000600060227 */ /* 0x001fca00078e00ff */
[----:B------:R-:W-:-:S07]  /*1c10*/  @P0 SHF.R.U32.HI R0, RZ, R7, R6 ;  /* 0x00000007ff000219 */ /* 0x000fce0000011606 */
.L_x_5785:
[----:B------:R-:W-:Y:S05]  /*1c20*/  BSYNC B0 ;  /* 0x0000000000007941 */ /* 0x000fea0003800000 */
.L_x_5783:
[----:B------:R-:W-:-:S05]  /*1c30*/  IMAD R3, R0, R5, R5 ;  /* 0x0000000500037224 */ /* 0x000fca00078e0205 */
[----:B------:R-:W-:-:S07]  /*1c40*/  VIMNMX R4, R4, R3, PT ;  /* 0x0000000304047248 */ /* 0x000fce0003fe0100 */
.L_x_5782:
[----:B------:R-:W0:Y:S01]  /*1c50*/  @P1 LDC R0, c[0x0][0x44c] ;  /* 0x00011300ff001b82 */ /* 0x000e220000000800 */
[----:B------:R-:W-:Y:S01]  /*1c60*/  IMAD.MOV.U32 R3, RZ, RZ, R195 ;  /* 0x000000ffff037224 */ /* 0x000fe200078e00c3 */
[----:B------:R-:W-:Y:S01]  /*1c70*/  IADD3 R40, R184, -R23, RZ ;  /* 0x80000017b8287210 */ /* 0x000fe20007ffe0ff */
[----:B------:R-:W-:-:S05]  /*1c80*/  ULDC UR4, c[0x0][0x9dc] ;  /* 0x0002770000047ab9 */ /* 0x000fca0000000800 */
[----:B------:R-:W1:Y:S01]  /*1c90*/  @P1 LDC R7, c[0x0][0x450] ;  /* 0x00011400ff071b82 */ /* 0x000e620000000800 */
[----:B0-----:R-:W-:-:S05]  /*1ca0*/  @P1 IMAD.HI.U32 R0, R195, R0, RZ ;  /* 0x00000000c3001227 */ /* 0x001fca00078e00ff */
[----:B-1----:R-:W-:-:S05]  /*1cb0*/  @P1 SHF.R.U32.HI R3, RZ, R7, R0 ;  /* 0x00000007ff031219 */ /* 0x002fca0000011600 */
[----:B------:R-:W-:-:S04]  /*1cc0*/  IMAD.IADD R0, R40, 0x1, R3 ;  /* 0x0000000128007824 */ /* 0x000fc800078e0203 */
        /* <DEDUP_REMOVED lines=12> */
.L_x_5788:
[----:B------:R-:W-:-:S13]  /*1d90*/  ISETP.NE.AND P0, PT, R5, 0x1, PT ;  /* 0x000000010500780c */ /* 0x000fda0003f05270 */
[----:B------:R-:W0:Y:S02]  /*1da0*/  @P0 LDC.64 R6, c[0x0][0x9e8] ;  /* 0x00027a00ff060b82 */ /* 0x000e240000000a00 */
[----:B0-----:R-:W-:-:S05]  /*1db0*/  @P0 IMAD.HI.U32 R6, R0, R6, RZ ;  /* 0x0000000600060227 */ /* 0x001fca00078e00ff */
[----:B------:R-:W-:-:S07]  /*1dc0*/  @P0 SHF.R.U32.HI R0, RZ, R7, R6 ;  /* 0x00000007ff000219 */ /* 0x000fce0000011606 */
.L_x_5789:
[----:B------:R-:W-:Y:S05]  /*1dd0*/  BSYNC B0 ;  /* 0x0000000000007941 */ /* 0x000fea0003800000 */
.L_x_5787:
[----:B------:R-:W-:-:S05]  /*1de0*/  IMAD R0, R0, R5, RZ ;  /* 0x0000000500007224 */ /* 0x000fca00078e02ff */
[----:B------:R-:W-:-:S07]  /*1df0*/  VIMNMX R3, R3, R0, !PT ;  /* 0x0000000003037248 */ /* 0x000fce0007fe0100 */
.L_x_5786:
[----:B------:R-:W-:Y:S01]  /*1e00*/  VIADD R4, R4, 0x3f ;  /* 0x0000003f04047836 */ /* 0x000fe20000000000 */
[----:B------:R-:W-:Y:S02]  /*1e10*/  SHF.R.S32.HI R0, RZ, 0x1f, R3 ;  /* 0x0000001fff007819 */ /* 0x000fe40000011403 */
[----:B------:R-:W-:Y:S02]  /*1e20*/  PLOP3.LUT P3, PT, PT, PT, PT, 0x80, 0x0 ;  /* 0x000000000000781c */ /* 0x000fe40003f6f070 */
[----:B------:R-:W-:Y:S02]  /*1e30*/  SHF.R.S32.HI R5, RZ, 0x1f, R4 ;  /* 0x0000001fff057819 */ /* 0x000fe40000011404 */
[----:B------:R-:W-:Y:S02]  /*1e40*/  LEA.HI R0, R0, R3, RZ, 0x6 ;  /* 0x0000000300007211 */ /* 0x000fe400078f30ff */
[----:B------:R-:W-:Y:S02]  /*1e50*/  LEA.HI R5, R5, R4, RZ, 0x6 ;  /* 0x0000000405057211 */ /* 0x000fe400078f30ff */
[----:B------:R-:W-:-:S02]  /*1e60*/  SHF.R.S32.HI R0, RZ, 0x6, R0 ;  /* 0x00000006ff007819 */ /* 0x000fc40000011400 */
[----:B------:R-:W-:Y:S02]  /*1e70*/  SHF.R.S32.HI R5, RZ, 0x6, R5 ;  /* 0x00000006ff057819 */ /* 0x000fe40000011405 */
[----:B------:R-:W-:Y:S02]  /*1e80*/  VIMNMX R0, RZ, R0, !PT ;  /* 0x00000000ff007248 */ /* 0x000fe40007fe0100 */
[----:B------:R-:W-:-:S03]  /*1e90*/  VIMNMX R5, R168, R5, PT ;  /* 0x00000005a8057248 */ /* 0x000fc60003fe0100 */
[--C-:B------:R-:W-:Y:S02]  /*1ea0*/  IMAD R0, R0, 0x40, -R13.reuse ;  /* 0x0000004000007824 */ /* 0x100fe400078e0a0d */
[----:B------:R-:W-:-:S03]  /*1eb0*/  IMAD R5, R5, 0x40, -R13 ;  /* 0x0000004005057824 */ /* 0x000fc600078e0a0d */
[----:B------:R-:W-:Y:S02]  /*1ec0*/  VIMNMX R0, RZ, R0, !PT ;  /* 0x00000000ff007248 */ /* 0x000fe40007fe0100 */
[----:B------:R-:W-:Y:S02]  /*1ed0*/  VIMNMX R5, R5, R38, PT ;  /* 0x0000002605057248 */ /* 0x000fe40003fe0100 */
[----:B------:R-:W-:Y:S02]  /*1ee0*/  SHF.R.U32.HI R39, RZ, 0x6, R0 ;  /* 0x00000006ff277819 */ /* 0x000fe40000011600 */
[----:B------:R-:W-:-:S03]  /*1ef0*/  ISETP.GT.AND P0, PT, R5, R0, PT ;  /* 0x000000000500720c */ /* 0x000fc60003f04270 */
[----:B------:R-:W-:-:S10]  /*1f00*/  IMAD.MOV.U32 R25, RZ, RZ, R39 ;  /* 0x000000ffff197224 */ /* 0x000fd400078e0027 */
[----:B------:R-:W-:-:S05]  /*1f10*/  @P0 VIADD R3, R5, 0x3f ;  /* 0x0000003f05030836 */ /* 0x000fca0000000000 */
[----:B------:R-:W-:-:S04]  /*1f20*/  @P0 SHF.R.S32.HI R0, RZ, 0x1f, R3 ;  /* 0x0000001fff000819 */ /* 0x000fc80000011403 */
[----:B------:R-:W-:-:S04]  /*1f30*/  @P0 LEA.HI R0, R0, R3, RZ, 0x6 ;  /* 0x0000000300000211 */ /* 0x000fc800078f30ff */
[----:B------:R-:W-:-:S04]  /*1f40*/  @P0 SHF.R.S32.HI R25, RZ, 0x6, R0 ;  /* 0x00000006ff190819 */ /* 0x000fc80000011400 */
        /* <DEDUP_REMOVED lines=22> */
.L_x_5792:
[----:B------:R-:W-:Y:S05]  /*20b0*/  BSYNC B6 ;  /* 0x0000000000067941 */ /* 0x000fea0003800000 */
.L_x_5791:
        /* <DEDUP_REMOVED lines=19> */
[----:B-1---5:R-:W-:Y:S05]  /*21f0*/  CALL.ABS.NOINC R14 ;  /* 0x000000000e007343 */ /* 0x022fea0003c00000 */
.L_x_5794:
[----:B------:R-:W-:Y:S05]  /*2200*/  BSYNC B6 ;  /* 0x0000000000067941 */ /* 0x000fea0003800000 */
.L_x_5793:
[----:B------:R-:W-:Y:S01]  /*2210*/  ULDC.64 UR4, c[0x0][0x9f8] ;  /* 0x00027e0000047ab9 */ /* 0x000fe20000000a00 */
[----:B------:R-:W-:Y:S01]  /*2220*/  IMAD.MOV.U32 R0, RZ, RZ, R27 ;  /* 0x000000ffff007224 */ /* 0x000fe200078e001b */
[----:B------:R-:W-:Y:S01]  /*2230*/  ISETP.NE.U32.AND P0, PT, RZ, UR4, PT ;  /* 0x00000004ff007c0c */ /* 0x000fe2000bf05070 */
[----:B------:R-:W0:Y:S01]  /*2240*/  S2R R31, SR_TID.X ;  /* 0x00000000001f7919 */ /* 0x000e220000002100 */
[----:B------:R-:W1:Y:S08]  /*2250*/  LDC R15, c[0x0][0x3f4] ;  /* 0x0000fd00ff0f7b82 */ /* 0x000e700000000800 */
[----:B------:R-:W2:Y:S01]  /*2260*/  LDC.64 R42, c[0x0][0x3f8] ;  /* 0x0000fe00ff2a7b82 */ /* 0x000ea20000000a00 */
[----:B------:R-:W-:-:S07]  /*2270*/  ISETP.NE.AND.EX P0, PT, RZ, UR5, PT, P0 ;  /* 0x00000005ff007c0c */ /* 0x000fce000bf05300 */
[----:B------:R-:W3:Y:S01]  /*2280*/  LDC.64 R4, c[0x0][0x408] ;  /* 0x00010200ff047b82 */ /* 0x000ee20000000a00 */
[----:B------:R-:W-:Y:S01]  /*2290*/  SHF.R.S32.HI R9, RZ, 0x1f, R192 ;  /* 0x0000001fff097819 */ /* 0x000fe200000114c0 */
[----:B------:R-:W4:Y:S01]  /*22a0*/  S2R R49, SR_TID.X ;  /* 0x0000000000317919 */ /* 0x000f220000002100 */
[----:B------:R-:W-:Y:S01]  /*22b0*/  SHF.R.S32.HI R191, RZ, 0x1f, R190 ;  /* 0x0000001fffbf7819 */ /* 0x000fe200000114be */
[----:B------:R-:W-:-:S04]  /*22c0*/  ULDC UR4, c[0x0][0x2f4] ;  /* 0x0000bd0000047ab9 */ /* 0x000fc80000000800 */
[----:B------:R-:W0:Y:S02]  /*22d0*/  @P0 LDC.64 R6, c[0x0][0x9f8] ;  /* 0x00027e00ff060b82 */ /* 0x000e240000000a00 */
[----:B0-----:R-:W-:-:S05]  /*22e0*/  @P0 IMAD.WIDE R6, R27, 0x4, R6 ;  /* 0x000000041b060825 */ /* 0x001fca00078e0206 */
[----:B------:R0:W4:Y:S01]  /*22f0*/  @P0 LDG.E R0, desc[UR40][R6.64] ;  /* 0x0000002806000981 */ /* 0x000122000c1e1900 */
[----:B------:R-:W-:Y:S01]  /*2300*/  VIADD R31, R31, 0xffffff80 ;  /* 0xffffff801f1f7836 */ /* 0x000fe20000000000 */
[----:B-1----:R-:W-:Y:S01]  /*2310*/  ISETP.GE.AND P0, PT, R16, R15, PT ;  /* 0x0000000f1000720c */ /* 0x002fe20003f06270 */
[C---:B--2---:R-:W-:Y:S01]  /*2320*/  IMAD R3, R9.reuse, R42, RZ ;  /* 0x0000002a09037224 */ /* 0x044fe200078e02ff */
[----:B------:R-:W-:Y:S01]  /*2330*/  SHF.L.U64.HI R41, R42, 0x6, R43 ;  /* 0x000000062a297819 */ /* 0x000fe2000001022b */
[----:B---3--:R-:W-:Y:S01]  /*2340*/  IMAD R9, R9, R4, RZ ;  /* 0x0000000409097224 */ /* 0x008fe200078e02ff */
[----:B------:R-:W-:Y:S01]  /*2350*/  SHF.R.S32.HI R30, RZ, 0x1f, R31 ;  /* 0x0000001fff1e7819 */ /* 0x000fe2000001141f */
[----:B------:R-:W-:Y:S01]  /*2360*/  IMAD R11, R192, R43, R3 ;  /* 0x0000002bc00b7224 */ /* 0x000fe200078e0203 */
[----:B------:R-:W-:Y:S01]  /*2370*/  SHF.L.U64.HI R44, R4, 0x6, R5 ;  /* 0x00000006042c7819 */ /* 0x000fe20000010205 */
[----:B------:R-:W-:Y:S01]  /*2380*/  IMAD R13, R192, R5, R9 ;  /* 0x00000005c00d7224 */ /* 0x000fe200078e0209 */
[----:B------:R-:W-:Y:S01]  /*2390*/  LEA.HI R30, R30, R31, RZ, 0x2 ;  /* 0x0000001f1e1e7211 */ /* 0x000fe200078f10ff */
[----:B------:R-:W-:Y:S01]  /*23a0*/  IMAD.WIDE.U32 R32, R192, R42, R16 ;  /* 0x0000002ac0207225 */ /* 0x000fe200078e0010 */
[----:B0-----:R-:W-:-:S02]  /*23b0*/  SEL R7, R15, RZ, P0 ;  /* 0x000000ff0f077207 */ /* 0x001fc40000000000 */
[----:B------:R-:W-:Y:S01]  /*23c0*/  LOP3.LUT R30, R30, 0xfffffffc, RZ, 0xc0, !PT ;  /* 0xfffffffc1e1e7812 */ /* 0x000fe200078ec0ff */
[-C--:B------:R-:W-:Y:S01]  /*23d0*/  IMAD.WIDE.U32 R20, R192, R42.reuse, R190 ;  /* 0x0000002ac0147225 */ /* 0x080fe200078e00be */
[----:B-----5:R-:W-:Y:S02]  /*23e0*/  SHF.R.S32.HI R9, RZ, 0x1f, R24 ;  /* 0x0000001fff097819 */ /* 0x020fe40000011418 */
[C---:B------:R-:W-:Y:S01]  /*23f0*/  ISETP.GE.AND P2, PT, R16.reuse, UR4, PT ;  /* 0x0000000410007c0c */ /* 0x040fe2000bf46270 */
[----:B------:R-:W-:Y:S01]  /*2400*/  IMAD.IADD R30, R31, 0x1, -R30 ;  /* 0x000000011f1e7824 */ /* 0x000fe200078e0a1e */
[----:B------:R-:W-:Y:S01]  /*2410*/  SHF.R.S32.HI R47, RZ, 0x1f, R26 ;  /* 0x0000001fff2f7819 */ /* 0x000fe2000001141a */
[----:B------:R-:W0:Y:S01]  /*2420*/  S2R R31, SR_TID.X ;  /* 0x00000000001f7919 */ /* 0x000e220000002100 */
[----:B------:R-:W-:Y:S01]  /*2430*/  IMAD.IADD R7, R16, 0x1, R7 ;  /* 0x0000000110077824 */ /* 0x000fe200078e0207 */
[----:B------:R-:W-:Y:S01]  /*2440*/  ISETP.GE.AND P1, PT, R186, UR4, PT ;  /* 0x00000004ba007c0c */ /* 0x000fe2000bf26270 */
[C---:B------:R-:W-:Y:S01]  /*2450*/  IMAD R8, R9.reuse, R42, RZ ;  /* 0x0000002a09087224 */ /* 0x040fe200078e02ff */
[----:B------:R-:W-:Y:S01]  /*2460*/  P2R R62, PR, RZ, 0x4 ;  /* 0x00000004ff3e7803 */ /* 0x000fe20000000000 */
[----:B------:R-:W-:Y:S01]  /*2470*/  IMAD R9, R9, R4, RZ ;  /* 0x0000000409097224 */ /* 0x000fe200078e02ff */
[----:B------:R-:W-:Y:S01]  /*2480*/  SHF.R.S32.HI R6, RZ, 0x1f, R7 ;  /* 0x0000001fff067819 */ /* 0x000fe20000011407 */
[----:B------:R-:W-:Y:S01]  /*2490*/  IMAD R48, R30, 0x40, R192 ;  /* 0x000000401e307824 */ /* 0x000fe200078e02c0 */
[----:B----4-:R-:W-:Y:S01]  /*24a0*/  LEA.HI R49, R49, 0x8, RZ, 0x19 ;  /* 0x0000000831317811 */ /* 0x010fe200078fc8ff */
[----:B------:R-:W-:Y:S01]  /*24b0*/  IMAD R9, R24, R5, R9 ;  /* 0x0000000518097224 */ /* 0x000fe200078e0209 */
[----:B------:R-:W-:Y:S01]  /*24c0*/  LEA.HI R27, R6, R7, RZ, 0x3 ;  /* 0x00000007061b7211 */ /* 0x000fe200078f18ff */
[----:B------:R-:W-:-:S02]  /*24d0*/  IMAD.SHL.U32 R6, R196, 0x40, RZ ;  /* 0x00000040c4067824 */ /* 0x000fc400078e00ff */
[----:B------:R-:W-:Y:S01]  /*24e0*/  IMAD R7, R24, R43, R8 ;  /* 0x0000002b18077224 */ /* 0x000fe200078e0208 */
[----:B------:R-:W-:Y:S01]  /*24f0*/  LOP3.LUT R55, R27, 0xfffffff8, RZ, 0xc0, !PT ;  /* 0xfffffff81b377812 */ /* 0x000fe200078ec0ff */
[-C--:B------:R-:W-:Y:S01]  /*2500*/  IMAD.WIDE.U32 R34, R192, R4.reuse, R190 ;  /* 0x00000004c0227225 */ /* 0x080fe200078e00be */
[----:B------:R-:W-:Y:S02]  /*2510*/  LOP3.LUT R43, R6, 0x1c0, RZ, 0xc0, !PT ;  /* 0x000001c0062b7812 */ /* 0x000fe400078ec0ff */
[----:B------:R-:W-:Y:S01]  /*2520*/  SHF.R.S32.HI R60, RZ, 0x1f, R55 ;  /* 0x0000001fff3c7819 */ /* 0x000fe20000011437 */
[----:B------:R-:W-:Y:S01]  /*2530*/  IMAD.WIDE.U32 R36, R192, R4, R16 ;  /* 0x00000004c0247225 */ /* 0x000fe200078e0010 */
[----:B------:R-:W-:Y:S02]  /*2540*/  SHF.R.U32.HI R46, RZ, 0x3, R43 ;  /* 0x00000003ff2e7819 */ /* 0x000fe4000001162b */
[----:B------:R-:W-:Y:S01]  /*2550*/  LOP3.LUT R5, R43, 0x18, R16, 0xf8, !PT ;  /* 0x000000182b057812 */ /* 0x000fe200078ef810 */
[----:B------:R-:W-:-:S02]  /*2560*/  IMAD.IADD R33, R11, 0x1, R33 ;  /* 0x000000010b217824 */ /* 0x000fc400078e0221 */
[----:B------:R-:W-:Y:S01]  /*2570*/  IMAD.IADD R21, R21, 0x1, R11 ;  /* 0x0000000115157824 */ /* 0x000fe200078e020b */
[----:B------:R-:W-:Y:S01]  /*2580*/  LOP3.LUT R5, R5, R46, RZ, 0x3c, !PT ;  /* 0x0000002e05057212 */ /* 0x000fe200078e3cff */
[----:B------:R-:W-:Y:S02]  /*2590*/  IMAD.IADD R35, R35, 0x1, R13 ;  /* 0x0000000123237824 */ /* 0x000fe400078e020d */
[----:B------:R-:W-:Y:S02]  /*25a0*/  IMAD.IADD R37, R13, 0x1, R37 ;  /* 0x000000010d257824 */ /* 0x000fe400078e0225 */
[----:B------:R-:W-:-:S04]  /*25b0*/  IMAD.WIDE.U32 R32, R24, R42, R32 ;  /* 0x0000002a18207225 */ /* 0x000fc800078e0020 */
[----:B0-----:R-:W-:Y:S01]  /*25c0*/  VIADD R31, R31, 0xffffff80 ;  /* 0xffffff801f1f7836 */ /* 0x001fe20000000000 */
[----:B------:R-:W-:Y:S01]  /*25d0*/  IADD3 R54, R7, R33, RZ ;  /* 0x0000002107367210 */ /* 0x000fe20007ffe0ff */
[----:B------:R-:W-:Y:S01]  /*25e0*/  IMAD.WIDE.U32 R20, R24, R42, R20 ;  /* 0x0000002a18147225 */ /* 0x000fe200078e0014 */
[----:B------:R-:W-:Y:S02]  /*25f0*/  SHF.L.U32 R42, R42, 0x6, RZ ;  /* 0x000000062a2a7819 */ /* 0x000fe400000006ff */
[----:B------:R-:W-:Y:S01]  /*2600*/  SHF.R.S32.HI R30, RZ, 0x1f, R31 ;  /* 0x0000001fff1e7819 */ /* 0x000fe2000001141f */
[----:B------:R-:W-:-:S03]  /*2610*/  IMAD.WIDE.U32 R34, R24, R4, R34 ;  /* 0x0000000418227225 */ /* 0x000fc600078e0022 */
[----:B------:R-:W-:Y:S01]  /*2620*/  LEA.HI R30, R30, R31, RZ, 0x5 ;  /* 0x0000001f1e1e7211 */ /* 0x000fe200078f28ff */
[----:B------:R-:W-:-:S03]  /*2630*/  IMAD.WIDE.U32 R36, R24, R4, R36 ;  /* 0x0000000418247225 */ /* 0x000fc600078e0024 */
[----:B------:R-:W-:Y:S01]  /*2640*/  SHF.R.S32.HI R30, RZ, 0x5, R30 ;  /* 0x00000005ff1e7819 */ /* 0x000fe2000001141e */
[----:B------:R-:W-:Y:S02]  /*2650*/  IMAD.IADD R3, R28, 0x1, R29 ;  /* 0x000000011c037824 */ /* 0x000fe400078e021d */
[----:B------:R-:W-:Y:S02]  /*2660*/  IMAD.SHL.U32 R45, R4, 0x40, RZ ;  /* 0x00000040042d7824 */ /* 0x000fe400078e00ff */
[----:B------:R-:W-:Y:S01]  /*2670*/  IMAD R51, R30, 0x200, R5 ;  /* 0x000002001e337824 */ /* 0x000fe200078e0205 */
[----:B------:R-:W-:Y:S01]  /*2680*/  LOP3.LUT R5, R43, 0x38, R27, 0xf8, !PT ;  /* 0x000000382b057812 */ /* 0x000fe200078ef81b */
[----:B------:R-:W-:Y:S02]  /*2690*/  IMAD.SHL.U32 R50, R15, 0x2, RZ ;  /* 0x000000020f327824 */ /* 0x000fe400078e00ff */
[----:B------:R-:W-:Y:S01]  /*26a0*/  IMAD.IADD R53, R21, 0x1, R7 ;  /* 0x0000000115357824 */ /* 0x000fe200078e0207 */
[----:B------:R-:W-:Y:S01]  /*26b0*/  LOP3.LUT R5, R5, R46, RZ, 0x3c, !PT ;  /* 0x0000002e05057212 */ /* 0x000fe200078e3cff */
[----:B------:R-:W-:-:S02]  /*26c0*/  IMAD.IADD R58, R35, 0x1, R9 ;  /* 0x00000001233a7824 */ /* 0x000fc400078e0209 */
[----:B------:R-:W-:Y:S02]  /*26d0*/  IMAD.IADD R59, R9, 0x1, R37 ;  /* 0x00000001093b7824 */ /* 0x000fe400078e0225 */
[----:B------:R-:W-:Y:S01]  /*26e0*/  IMAD R61, R30, 0x200, R5 ;  /* 0x000002001e3d7824 */ /* 0x000fe200078e0205 */
[----:B------:R-:W-:-:S07]  /*26f0*/  SHF.R.S32.HI R52, RZ, 0x1f, R0 ;  /* 0x0000001fff347819 */ /* 0x000fce0000011400 */
.L_x_5827:
[----:B------:R-:W0:Y:S01]  /*2700*/  LDC R65, c[0x0][0x430] ;  /* 0x00010c00ff417b82 */ /* 0x000e220000000800 */
[----:B------:R-:W-:Y:S01]  /*2710*/  VIADD R25, R25, 0xffffffff ;  /* 0xffffffff19197836 */ /* 0x000fe20000000000 */
[----:B------:R-:W-:-:S03]  /*2720*/  MOV R64, RZ ;  /* 0x000000ff00407202 */ /* 0x000fc60000000f00 */
[----:B------:R-:W-:-:S03]  /*2730*/  IMAD R4, R25, 0x40, R48 ;  /* 0x0000004019047824 */ /* 0x000fc600078e0230 */
[----:B-1----:R-:W1:Y:S01]  /*2740*/  LDC R75, c[0x0][0x3f4] ;  /* 0x0000fd00ff4b7b82 */ /* 0x002e620000000800 */
[----:B------:R-:W-:Y:S01]  /*2750*/  IMAD.IADD R12, R3, 0x1, R4 ;  /* 0x00000001030c7824 */ /* 0x000fe200078e0204 */
[----:B------:R-:W-:-:S03]  /*2760*/  ISETP.GE.AND P2, PT, R4, R38, PT ;  /* 0x000000260400720c */ /* 0x000fc60003f46270 */
[----:B------:R-:W-:Y:S01]  /*2770*/  IMAD.MOV.U32 R8, RZ, RZ, R12 ;  /* 0x000000ffff087224 */ /* 0x000fe200078e000c */
[----:B------:R-:W-:Y:S02]  /*2780*/  ISETP.GT.OR P2, PT, R48, 0x3f, P2 ;  /* 0x0000003f3000780c */ /* 0x000fe40001744670 */
[----:B0-----:R-:W-:-:S11]  /*2790*/  ISETP.NE.AND P3, PT, R65, 0x1, PT ;  /* 0x000000014100780c */ /* 0x001fd60003f65270 */
[----:B------:R-:W0:Y:S08]  /*27a0*/  @!P2 LDC.64 R6, c[0x0][0x428] ;  /* 0x00010a00ff06ab82 */ /* 0x000e300000000a00 */
[----:B------:R-:W2:Y:S08]  /*27b0*/  @!P2 LDC.64 R4, c[0x0][0x418] ;  /* 0x00010600ff04ab82 */ /* 0x000eb00000000a00 */
[----:B---3--:R-:W3:Y:S08]  /*27c0*/  @P3 LDC R9, c[0x0][0x434] ;  /* 0x00010d00ff093b82 */ /* 0x008ef00000000800 */
[----:B----4-:R-:W4:Y:S01]  /*27d0*/  @P3 LDC R10, c[0x0][0x438] ;  /* 0x00010e00ff0a3b82 */ /* 0x010f220000000800 */
        /* <DEDUP_REMOVED lines=10> */
[----:B------:R-:W-:Y:S01]  /*2880*/  IMAD.SHL.U32 R70, R188, 0x1000, RZ ;  /* 0x00001000bc467824 */ /* 0x000fe200078e00ff */
[----:B------:R-:W-:Y:S05]  /*2890*/  YIELD ;  /* 0x0000000000007946 */ /* 0x000fea0003800000 */
[----:B------:R-:W-:Y:S01]  /*28a0*/  IMAD.MOV R6, RZ, RZ, -R8 ;  /* 0x000000ffff067224 */ /* 0x000fe200078e0a08 */
[----:B------:R-:W-:Y:S01]  /*28b0*/  BSSY B0, `(.L_x_5795) ;  /* 0x00001b3000007945 */ /* 0x000fe20003800000 */
[----:B------:R-:W-:Y:S01]  /*28c0*/  IMAD.IADD R7, R51, 0x1, R70 ;  /* 0x0000000133077824 */ /* 0x000fe200078e0246 */
[----:B------:R0:W5:Y:S01]  /*28d0*/  @!P2 LDG.E R64, desc[UR40][R4.64] ;  /* 0x000000280440a981 */ /* 0x000162000c1e1900 */
[----:B------:R-:W-:Y:S01]  /*28e0*/  IMAD R65, R65, R6, R12 ;  /* 0x0000000641417224 */ /* 0x000fe200078e020c */
[----:B------:R-:W-:Y:S01]  /*28f0*/  ISETP.GT.AND P2, PT, R25, R39, PT ;  /* 0x000000271900720c */ /* 0x000fe20003f44270 */
[----:B------:R-:W-:Y:S01]  /*2900*/  IMAD R74, R7, 0x2, R2 ;  /* 0x00000002074a7824 */ /* 0x000fe200078e0202 */
[----:B------:R-:W-:Y:S11]  /*2910*/  @!P3 BRA `(.L_x_5796) ;  /* 0x0000001400d4b947 */ /* 0x000ff60003800000 */
        /* <DEDUP_REMOVED lines=37> */
[----:B------:R-:W-:Y:S01]  /*2b70*/  IMAD R8, R44, R25, RZ ;  /* 0x000000192c087224 */ /* 0x000fe200078e02ff */
[----:B------:R-:W-:Y:S01]  /*2b80*/  MOV R6, R34 ;  /* 0x0000002200067202 */ /* 0x000fe20000000f00 */
[----:B------:R-:W-:Y:S01]  /*2b90*/  IMAD.MOV.U32 R7, RZ, RZ, R58 ;  /* 0x000000ffff077224 */ /* 0x000fe200078e003a */
[----:B------:R-:W-:Y:S01]  /*2ba0*/  ULDC.64 UR4, c[0x0][0x3e8] ;  /* 0x0000fa0000047ab9 */ /* 0x000fe20000000a00 */
[-C--:B------:R-:W-:Y:S01]  /*2bb0*/  IMAD R5, R10, R45.reuse, R8 ;  /* 0x0000002d0a057224 */ /* 0x080fe200078e0208 */
[----:B------:R-:W-:Y:S01]  /*2bc0*/  ULDC.64 UR6, c[0x0][0x400] ;  /* 0x0001000000067ab9 */ /* 0x000fe20000000a00 */
[----:B------:R-:W-:Y:S01]  /*2bd0*/  IMAD.WIDE.U32 R8, R25, R45, R6 ;  /* 0x0000002d19087225 */ /* 0x000fe200078e0006 */
[----:B------:R-:W-:Y:S02]  /*2be0*/  IADD3 R7, P3, R20, R4, RZ ;  /* 0x0000000414077210 */ /* 0x000fe40007f7e0ff */
[----:B------:R-:W-:Y:S01]  /*2bf0*/  CS2R R28, SRZ ;  /* 0x00000000001c7805 */ /* 0x000fe2000001ff00 */
[----:B------:R-:W-:Y:S01]  /*2c00*/  IMAD.IADD R5, R9, 0x1, R5 ;  /* 0x0000000109057824 */ /* 0x000fe200078e0205 */
[----:B------:R-:W-:Y:S01]  /*2c10*/  LEA R4, P5, R8, UR6, 0x1 ;  /* 0x0000000608047c11 */ /* 0x000fe2000f8a08ff */
[----:B------:R-:W-:Y:S01]  /*2c20*/  IMAD.X R10, R11, 0x1, R53, P3 ;  /* 0x000000010b0a7824 */ /* 0x000fe200018e0635 */
[----:B------:R-:W-:-:S02]  /*2c30*/  LEA R6, P3, R7, UR4, 0x1 ;  /* 0x0000000407067c11 */ /* 0x000fc4000f8608ff */
[----:B------:R-:W-:Y:S02]  /*2c40*/  LEA.HI.X R5, R8, UR7, R5, 0x1, P5 ;  /* 0x0000000708057c11 */ /* 0x000fe4000a8f0c05 */
[----:B------:R-:W-:Y:S02]  /*2c50*/  CS2R R8, SRZ ;  /* 0x0000000000087805 */ /* 0x000fe4000001ff00 */
[----:B------:R-:W-:Y:S02]  /*2c60*/  LEA.HI.X R7, R7, UR5, R10, 0x1, P3 ;  /* 0x0000000507077c11 */ /* 0x000fe400098f0c0a */
[-C--:B------:R-:W-:Y:S02]  /*2c70*/  ISETP.GE.AND P5, PT, R190, R75.reuse, PT ;  /* 0x0000004bbe00720c */ /* 0x080fe40003fa6270 */
[----:B------:R-:W-:-:S11]  /*2c80*/  ISETP.GE.AND P3, PT, R203, R75, PT ;  /* 0x0000004bcb00720c */ /* 0x000fd60003f66270 */
[----:B------:R0:W5:Y:S04]  /*2c90*/  @!P5 LDG.E.64 R30, desc[UR40][R6.64] ;  /* 0x00000028061ed981 */ /* 0x000168000c1e1b00 */
[----:B------:R0:W5:Y:S04]  /*2ca0*/  @!P3 LDG.E.64 R8, desc[UR40][R6.64+0x20] ;  /* 0x000020280608b981 */ /* 0x000168000c1e1b00 */
[----:B------:R0:W5:Y:S04]  /*2cb0*/  @!P5 LDG.E.64 R56, desc[UR40][R4.64] ;  /* 0x000000280438d981 */ /* 0x000168000c1e1b00 */
[----:B------:R0:W5:Y:S02]  /*2cc0*/  @!P3 LDG.E.64 R28, desc[UR40][R4.64+0x20] ;  /* 0x00002028041cb981 */ /* 0x000164000c1e1b00 */
.L_x_5799:
[----:B------:R-:W-:Y:S05]  /*2cd0*/  BSYNC B1 ;  /* 0x0000000000017941 */ /* 0x000fea0003800000 */
.L_x_5798:
[----:B------:R-:W-:Y:S01]  /*2ce0*/  UISETP.NE.AND UP0, UPT, UR37, 0x3, UPT ;  /* 0x000000032500788c */ /* 0x000fe2000bf05270 */
[----:B0----5:R-:W-:Y:S02]  /*2cf0*/  IMAD.MOV.U32 R4, RZ, RZ, R8 ;  /* 0x000000ffff047224 */ /* 0x021fe400078e0008 */
[----:B------:R-:W-:Y:S02]  /*2d00*/  IMAD.MOV.U32 R5, RZ, RZ, R9 ;  /* 0x000000ffff057224 */ /* 0x000fe400078e0009 */
[----:B------:R-:W-:Y:S01]  /*2d10*/  IMAD.MOV.U32 R6, RZ, RZ, R30 ;  /* 0x000000ffff067224 */ /* 0x000fe200078e001e */
[----:B------:R-:W-:Y:S01]  /*2d20*/  PLOP3.LUT P3, PT, PT, PT, UP0, 0x80, 0x0 ;  /* 0x000000000000781c */ /* 0x000fe20003f6f008 */
[----:B------:R-:W-:Y:S01]  /*2d30*/  IMAD.MOV.U32 R7, RZ, RZ, R57 ;  /* 0x000000ffff077224 */ /* 0x000fe200078e0039 */
[----:B------:R-:W-:Y:S01]  /*2d40*/  PRMT R76, R4, 0x5410, R5 ;  /* 0x00005410044c7816 */ /* 0x000fe20000000005 */
[----:B------:R-:W-:Y:S01]  /*2d50*/  IMAD.MOV.U32 R4, RZ, RZ, R31 ;  /* 0x000000ffff047224 */ /* 0x000fe200078e001f */
[----:B------:R-:W-:-:S04]  /*2d60*/  MOV R5, R29 ;  /* 0x0000001d00057202 */ /* 0x000fc80000000f00 */
[----:B------:R-:W-:Y:S01]  /*2d70*/  PRMT R78, R6, 0x5410, R4 ;  /* 0x00005410064e7816 */ /* 0x000fe20000000004 */
[----:B------:R-:W-:Y:S02]  /*2d80*/  IMAD.MOV.U32 R4, RZ, RZ, R28 ;  /* 0x000000ffff047224 */ /* 0x000fe400078e001c */
[----:B------:R-:W-:-:S03]  /*2d90*/  IMAD.MOV.U32 R6, RZ, RZ, R56 ;  /* 0x000000ffff067224 */ /* 0x000fc600078e0038 */
[----:B------:R-:W-:Y:S02]  /*2da0*/  PRMT R79, R4, 0x5410, R5 ;  /* 0x00005410044f7816 */ /* 0x000fe40000000005 */
[----:B------:R-:W-:Y:S01]  /*2db0*/  PRMT R80, R6, 0x5410, R7 ;  /* 0x0000541006507816 */ /* 0x000fe20000000007 */
[----:B------:R-:W-:Y:S06]  /*2dc0*/  @!P3 BRA `(.L_x_5800) ;  /* 0x000000000004b947 */ /* 0x000fec0003800000 */
[----:B------:R-:W-:Y:S01]  /*2dd0*/  BPT.TRAP 0x1 ;  /* 0x000000040000795c */ /* 0x000fe20000300000 */
.L_x_5800:
[----:B------:R-:W-:Y:S01]  /*2de0*/  IMAD R63, R188, 0x8, R2 ;  /* 0x00000008bc3f7824 */ /* 0x000fe200078e0202 */
[----:B------:R-:W-:Y:S01]  /*2df0*/  SHF.L.U32 R72, R189, 0x1f, RZ ;  /* 0x0000001fbd487819 */ /* 0x000fe200000006ff */
[----:B------:R-:W-:Y:S03]  /*2e00*/  BSSY B1, `(.L_x_5801) ;  /* 0x0000003000017945 */ /* 0x000fe60003800000 */
[----:B------:R-:W0:Y:S02]  /*2e10*/  SYNCS.PHASECHK.TRANS64.TRYWAIT P5, [R63+URZ+0x28c90], R72 ;  /* 0x028c90483f0075a7 */ /* 0x000e2400080a017f */
[----:B0-----:R-:W-:Y:S05]  /*2e20*/  @!P5 BRA `(.L_x_5802) ;  /* 0x000001d000d8d947 */ /* 0x001fea0003800000 */
.L_x_6142:
[----:B------:R-:W-:Y:S05]  /*2e30*/  BSYNC B1 ;  /* 0x0000000000017941 */ /* 0x000fea0003800000 */
.L_x_5801:
[----:B------:R-:W-:-:S03]  /*2e40*/  UMOV UR4, 0xffffffff ;  /* 0xffffffff00047882 */ /* 0x000fc60000000000 */
[----:B------:R-:W-:Y:S05]  /*2e50*/  BRA.DIV UR4, `(.L_x_5803) ;  /* 0x000001d204e07947 */ /* 0x000fea000b800000 */
[----:B------:R1:W2:Y:S04]  /*2e60*/  SHFL.IDX PT, R71, R68, RZ, 0x1c1f ;  /* 0x001c1fff44477589 */ /* 0x0002a800000e0000 */
[----:B------:R1:W3:Y:S02]  /*2e70*/  SHFL.IDX PT, R14, R69, RZ, 0x1c1f ;  /* 0x001c1fff450e7589 */ /* 0x0002e400000e0000 */
.L_x_6146:
        /* <DEDUP_REMOVED lines=8> */
[----:B--2---:R-:W-:-:S07]  /*2f00*/  LEA.HI.X R11, R16, R71, R17, 0x1, P4 ;  /* 0x00000047100b7211 */ /* 0x004fce00020f0c11 */
        /* <DEDUP_REMOVED lines=12> */
[CC--:B-1----:R-:W-:Y:S01]  /*2fd0*/  FMUL.FTZ R68, R6.reuse, R31.reuse ;  /* 0x0000001f06447220 */ /* 0x0c2fe20000410000 */
[----:B------:R-:W-:Y:S02]  /*2fe0*/  HADD2.F32 R7, -RZ, R7.H0_H0 ;  /* 0x20000007ff077230 */ /* 0x000fe40000004100 */
[C---:B------:R-:W-:Y:S01]  /*2ff0*/  FMUL.FTZ R31, R5.reuse, R31 ;  /* 0x0000001f051f7220 */ /* 0x040fe20000410000 */
[----:B------:R-:W-:Y:S02]  /*3000*/  HADD2.F32 R30, -RZ, R30.H0_H0 ;  /* 0x2000001eff1e7230 */ /* 0x000fe40000004100 */
[-C--:B------:R-:W-:Y:S01]  /*3010*/  FFMA.FTZ R68, R5, R15.reuse, -R68 ;  /* 0x0000000f05447223 */ /* 0x080fe20000010844 */
[----:B------:R-:W-:Y:S01]  /*3020*/  FMUL.FTZ R74, R13, R56 ;  /* 0x000000380d4a7220 */ /* 0x000fe20000410000 */
[----:B------:R-:W-:Y:S01]  /*3030*/  FFMA.FTZ R69, R6, R15, R31 ;  /* 0x0000000f06457223 */ /* 0x000fe2000001001f */
[----:B------:R-:W-:-:S02]  /*3040*/  HADD2.F32 R5, -RZ, R4.H1_H1 ;  /* 0x30000004ff057230 */ /* 0x000fc40000004100 */
[C---:B------:R-:W-:Y:S01]  /*3050*/  FMUL.FTZ R56, R7.reuse, R56 ;  /* 0x0000003807387220 */ /* 0x040fe20000410000 */
[----:B------:R-:W-:Y:S02]  /*3060*/  HADD2.F32 R15, -RZ, R80.H0_H0 ;  /* 0x20000050ff0f7230 */ /* 0x000fe40000004100 */
        /* <DEDUP_REMOVED lines=20> */
.L_x_5808:
[----:B------:R-:W-:Y:S05]  /*31b0*/  BSYNC B2 ;  /* 0x0000000000027941 */ /* 0x000fea0003800000 */
.L_x_5807:
[----:B0-----:R4:W-:Y:S02]  /*31c0*/  ST.E.128 desc[UR40][R10.64], R4 ;  /* 0x000000040a007985 */ /* 0x0019e4000c101d28 */
.L_x_5806:
[----:B------:R-:W-:Y:S05]  /*31d0*/  BSYNC B1 ;  /* 0x0000000000017941 */ /* 0x000fea0003800000 */
.L_x_5805:
        /* <DEDUP_REMOVED lines=8> */
[----:B--2---:R-:W-:-:S03]  /*3260*/  LEA.HI.X R11, R186, R71, R202, 0x1, P4 ;  /* 0x00000047ba0b7211 */ /* 0x004fc600020f0cca */
[----:B------:R-:W-:-:S06]  /*3270*/  IMAD R4, R5, 0x2, R2 ;  /* 0x0000000205047824 */ /* 0x000fcc00078e0202 */
[----:B------:R-:W2:Y:S01]  /*3280*/  LDS.128 R4, [R4+0x22400] ;  /* 0x0224000004047984 */ /* 0x000ea20000000c00 */
[----:B------:R-:W-:Y:S05]  /*3290*/  @P5 BRA `(.L_x_5810) ;  /* 0x0000000000a45947 */ /* 0x000fea0003800000 */
[----:B------:R-:W-:Y:S02]  /*32a0*/  SHF.R.U64 R13, R28, 0x10, R29 ;  /* 0x000000101c0d7819 */ /* 0x000fe4000000121d */
[----:B------:R-:W-:Y:S01]  /*32b0*/  SHF.R.U64 R12, R8, 0x10, R9 ;  /* 0x00000010080c7819 */ /* 0x000fe20000001209 */
[----:B--2---:R-:W-:Y:S01]  /*32c0*/  IMAD.MOV.U32 R8, RZ, RZ, R6 ;  /* 0x000000ffff087224 */ /* 0x004fe200078e0006 */
        /* <DEDUP_REMOVED lines=38> */
.L_x_5810:
[----:B------:R-:W-:Y:S05]  /*3530*/  BSYNC B1 ;  /* 0x0000000000017941 */ /* 0x000fea0003800000 */
.L_x_5809:
[----:B--2---:R2:W-:Y:S01]  /*3540*/  ST.E.128 desc[UR40][R10.64], R4 ;  /* 0x000000040a007985 */ /* 0x0045e2000c101d28 */
[----:B------:R-:W-:Y:S05]  /*3550*/  BRA `(.L_x_5804) ;  /* 0x0000000c00a07947 */ /* 0x000fea0003800000 */
.L_x_5797:
        /* <DEDUP_REMOVED lines=8> */
[----:B------:R-:W-:Y:S01]  /*35e0*/  @!P3 IMAD R15, R10, R45, R4 ;  /* 0x0000002d0a0fb224 */ /* 0x000fe200078e0204 */
[----:B------:R-:W-:Y:S01]  /*35f0*/  @!P3 MOV R4, R36 ;  /* 0x000000240004b202 */ /* 0x000fe20000000f00 */
[----:B------:R-:W1:Y:S01]  /*3600*/  @!P3 LDC.64 R8, c[0x0][0x400] ;  /* 0x00010000ff08bb82 */ /* 0x000e620000000a00 */
[----:B------:R-:W-:-:S03]  /*3610*/  @!P3 IMAD.X R7, R11, 0x1, R54, P5 ;  /* 0x000000010b07b824 */ /* 0x000fc600028e0636 */
        /* <DEDUP_REMOVED lines=12> */
[----:B------:R-:W-:Y:S01]  /*36e0*/  UISETP.NE.AND UP0, UPT, UR37, 0x3, UPT ;  /* 0x000000032500788c */ /* 0x000fe2000bf05270 */
[----:B------:R-:W-:-:S05]  /*36f0*/  ISETP.GE.AND P5, PT, R16, R75, PT ;  /* 0x0000004b1000720c */ /* 0x000fca0003fa6270 */
[----:B------:R-:W-:Y:S01]  /*3700*/  PLOP3.LUT P3, PT, PT, PT, UP0, 0x80, 0x0 ;  /* 0x000000000000781c */ /* 0x000fe20003f6f008 */
        /* <DEDUP_REMOVED lines=18> */
.L_x_5811:
[----:B------:R-:W-:Y:S01]  /*3830*/  IMAD R63, R188, 0x8, R2 ;  /* 0x00000008bc3f7824 */ /* 0x000fe200078e0202 */
[----:B------:R-:W-:Y:S01]  /*3840*/  SHF.L.U32 R72, R189, 0x1f, RZ ;  /* 0x0000001fbd487819 */ /* 0x000fe200000006ff */
[----:B------:R-:W-:Y:S03]  /*3850*/  BSSY B1, `(.L_x_5812) ;  /* 0x0000003000017945 */ /* 0x000fe60003800000 */
[----:B------:R-:W0:Y:S02]  /*3860*/  SYNCS.PHASECHK.TRANS64.TRYWAIT P6, [R63+URZ+0x28c90], R72 ;  /* 0x028c90483f0075a7 */ /* 0x000e2400080c017f */
[----:B0-----:R-:W-:Y:S05]  /*3870*/  @!P6 BRA `(.L_x_5813) ;  /* 0x000001c800a0e947 */ /* 0x001fea0003800000 */
.L_x_6147:
[----:B------:R-:W-:Y:S05]  /*3880*/  BSYNC B1 ;  /* 0x0000000000017941 */ /* 0x000fea0003800000 */
.L_x_5812:
[----:B------:R-:W-:-:S03]  /*3890*/  UMOV UR4, 0xffffffff ;  /* 0xffffffff00047882 */ /* 0x000fc60000000000 */
[----:B------:R-:W-:Y:S05]  /*38a0*/  BRA.DIV UR4, `(.L_x_5814) ;  /* 0x000001ca04a87947 */ /* 0x000fea000b800000 */
[----:B------:R-:W1:Y:S04]  /*38b0*/  SHFL.IDX PT, R68, R68, RZ, 0x1c1f ;  /* 0x001c1fff44447589 */ /* 0x000e6800000e0000 */
[----:B------:R-:W2:Y:S02]  /*38c0*/  SHFL.IDX PT, R69, R69, RZ, 0x1c1f ;  /* 0x001c1fff45457589 */ /* 0x000ea400000e0000 */
.L_x_6151:
[----:B------:R-:W3:Y:S02]  /*38d0*/  LDC R71, c[0x0][0x2f4] ;  /* 0x0000bd00ff477b82 */ /* 0x000ee40000000800 */
[----:B---3--:R-:W-:-:S13]  /*38e0*/  ISETP.GE.OR P4, PT, R16, R71, P4 ;  /* 0x000000471000720c */ /* 0x008fda0002786670 */
[----:B------:R-:W-:Y:S05]  /*38f0*/  @P4 BRA `(.L_x_5804) ;  /* 0x0000000800b84947 */ /* 0x000fea0003800000 */
[----:B------:R-:W3:Y:S01]  /*3900*/  S2R R11, SR_TID.X ;  /* 0x00000000000b7919 */ /* 0x000ee20000002100 */
        /* <DEDUP_REMOVED lines=9> */
[----:B------:R-:W-:Y:S02]  /*39a0*/  IMAD.SHL.U32 R74, R8, 0x8, RZ ;  /* 0x00000008084a7824 */ /* 0x000fe400078e00ff */
[----:B---3--:R-:W-:-:S03]  /*39b0*/  VIADD R11, R11, 0xffffff80 ;  /* 0xffffff800b0b7836 */ /* 0x008fc60000000000 */
[----:B------:R-:W-:Y:S02]  /*39c0*/  LOP3.LUT R9, R43, 0x38, R74, 0xf8, !PT ;  /* 0x000000382b097812 */ /* 0x000fe400078ef84a */
[----:B------:R-:W-:Y:S02]  /*39d0*/  SHF.R.S32.HI R10, RZ, 0x1f, R11 ;  /* 0x0000001fff0a7819 */ /* 0x000fe4000001140b */
[----:B------:R-:W-:Y:S02]  /*39e0*/  LOP3.LUT R9, R9, R46, RZ, 0x3c, !PT ;  /* 0x0000002e09097212 */ /* 0x000fe400078e3cff */
[----:B------:R-:W-:-:S04]  /*39f0*/  LEA.HI R10, R10, R11, RZ, 0x5 ;  /* 0x0000000b0a0a7211 */ /* 0x000fc800078f28ff */
[----:B------:R-:W-:-:S05]  /*3a00*/  SHF.R.S32.HI R10, RZ, 0x5, R10 ;  /* 0x00000005ff0a7819 */ /* 0x000fca000001140a */
[----:B------:R-:W-:Y:S02]  /*3a10*/  IMAD R11, R10, 0x200, R9 ;  /* 0x000002000a0b7824 */ /* 0x000fe400078e0209 */
[----:B------:R-:W-:Y:S02]  /*3a20*/  IMAD.IADD R9, R61, 0x1, R70 ;  /* 0x000000013d097824 */ /* 0x000fe400078e0246 */
[----:B------:R-:W-:-:S03]  /*3a30*/  IMAD.IADD R11, R70, 0x1, R11 ;  /* 0x00000001460b7824 */ /* 0x000fc600078e020b */
[----:B------:R-:W-:Y:S01]  /*3a40*/  LEA R9, R9, R2, 0x1 ;  /* 0x0000000209097211 */ /* 0x000fe200078e08ff */
[----:B------:R-:W-:-:S05]  /*3a50*/  IMAD R12, R11, 0x2, R2 ;  /* 0x000000020b0c7824 */ /* 0x000fca00078e0202 */
[----:B------:R-:W1:Y:S04]  /*3a60*/  LDS.128 R8, [R9+0x22400] ;  /* 0x0224000009087984 */ /* 0x000e680000000c00 */
[----:B------:R-:W2:Y:S01]  /*3a70*/  LDS.128 R12, [R12+0x22400] ;  /* 0x022400000c0c7984 */ /* 0x000ea20000000c00 */
[----:B------:R-:W-:Y:S05]  /*3a80*/  @P5 BRA `(.L_x_5816) ;  /* 0x0000000400545947 */ /* 0x000fea0003800000 */
[--C-:B------:R-:W-:Y:S02]  /*3a90*/  SHF.R.U64 R82, R28, 0x10, R29.reuse ;  /* 0x000000101c527819 */ /* 0x100fe4000000121d */
[----:B------:R-:W-:Y:S02]  /*3aa0*/  SHF.R.U32.HI R28, RZ, 0x10, R29 ;  /* 0x00000010ff1c7819 */ /* 0x000fe4000001161d */
[--C-:B------:R-:W-:Y:S01]  /*3ab0*/  SHF.R.U64 R84, R4, 0x10, R5.reuse ;  /* 0x0000001004547819 */ /* 0x100fe20000001205 */
[----:B-1----:R-:W-:Y:S01]  /*3ac0*/  HADD2.F32 R4, -RZ, R9.H0_H0 ;  /* 0x20000009ff047230 */ /* 0x002fe20000004100 */
[----:B------:R-:W-:Y:S01]  /*3ad0*/  SHF.R.U32.HI R70, RZ, 0x10, R5 ;  /* 0x00000010ff467819 */ /* 0x000fe20000011605 */
[--C-:B--2---:R-:W-:Y:S01]  /*3ae0*/  HADD2.F32 R5, -RZ, R13.reuse.H0_H0 ;  /* 0x2000000dff057230 */ /* 0x104fe20000004100 */
[--C-:B------:R-:W-:Y:S01]  /*3af0*/  SHF.R.U64 R83, R6, 0x10, R7.reuse ;  /* 0x0000001006537819 */ /* 0x100fe20000001207 */
[----:B------:R-:W-:Y:S01]  /*3b00*/  HADD2.F32 R13, -RZ, R13.H1_H1 ;  /* 0x3000000dff0d7230 */ /* 0x000fe20000004100 */
[----:B------:R-:W-:Y:S01]  /*3b10*/  SHF.R.U32.HI R77, RZ, 0x10, R7 ;  /* 0x00000010ff4d7819 */ /* 0x000fe20000011607 */
[----:B------:R-:W-:Y:S01]  /*3b20*/  HADD2.F32 R7, -RZ, R76.H1_H1 ;  /* 0x3000004cff077230 */ /* 0x000fe20000004100 */
[--C-:B------:R-:W-:Y:S01]  /*3b30*/  SHF.R.U64 R81, R30, 0x10, R31.reuse ;  /* 0x000000101e517819 */ /* 0x100fe2000000121f */
[----:B------:R-:W-:Y:S01]  /*3b40*/  HADD2.F32 R30, -RZ, R28.H0_H0 ;  /* 0x2000001cff1e7230 */ /* 0x000fe20000004100 */
[----:B------:R-:W-:Y:S01]  /*3b50*/  SHF.R.U32.HI R75, RZ, 0x10, R31 ;  /* 0x00000010ff4b7819 */ /* 0x000fe2000001161f */
[----:B------:R-:W-:-:S02]  /*3b60*/  HADD2.F32 R9, -RZ, R9.H1_H1 ;  /* 0x30000009ff097230 */ /* 0x000fc40000004100 */
[-C--:B------:R-:W-:Y:S01]  /*3b70*/  FMUL.FTZ R29, R5, R7.reuse ;  /* 0x00000007051d7220 */ /* 0x080fe20000410000 */
[----:B------:R-:W-:Y:S02]  /*3b80*/  HADD2.F32 R6, -RZ, R76.H0_H0 ;  /* 0x2000004cff067230 */ /* 0x000fe40000004100 */
[-C--:B------:R-:W-:Y:S01]  /*3b90*/  FMUL.FTZ R76, R13, R30.reuse ;  /* 0x0000001e0d4c7220 */ /* 0x080fe20000410000 */
[----:B------:R-:W-:Y:S02]  /*3ba0*/  HADD2.F32 R28, -RZ, R70.H0_H0 ;  /* 0x20000046ff1c7230 */ /* 0x000fe40000004100 */
[C---:B------:R-:W-:Y:S01]  /*3bb0*/  FMUL.FTZ R70, R4.reuse, R7 ;  /* 0x0000000704467220 */ /* 0x040fe20000410000 */
[----:B------:R-:W-:Y:S01]  /*3bc0*/  FMUL.FTZ R30, R9, R30 ;  /* 0x0000001e091e7220 */ /* 0x000fe20000410000 */
[-C--:B------:R-:W-:Y:S01]  /*3bd0*/  FFMA.FTZ R29, R4, R6.reuse, -R29 ;  /* 0x00000006041d7223 */ /* 0x080fe2000001081d */
[----:B------:R-:W-:Y:S02]  /*3be0*/  HADD2.F32 R7, -RZ, R78.H0_H0 ;  /* 0x2000004eff077230 */ /* 0x000fe40000004100 */
[----:B------:R-:W-:Y:S01]  /*3bf0*/  FFMA.FTZ R70, R5, R6, R70 ;  /* 0x0000000605467223 */ /* 0x000fe20000010046 */
[----:B------:R-:W-:Y:S01]  /*3c00*/  FFMA.FTZ R31, R13, R28, R30 ;  /* 0x0000001c0d1f7223 */ /* 0x000fe2000001001e */
[----:B------:R-:W-:-:S02]  /*3c10*/  HADD2.F32 R5, -RZ, R15.H0_H0 ;  /* 0x2000000fff057230 */ /* 0x000fc40000004100 */
[----:B------:R-:W-:Y:S01]  /*3c20*/  FFMA.FTZ R76, R9, R28, -R76 ;  /* 0x0000001c094c7223 */ /* 0x000fe2000001084c */
[----:B------:R-:W-:Y:S02]  /*3c30*/  HADD2.F32 R4, -RZ, R11.H0_H0 ;  /* 0x2000000bff047230 */ /* 0x000fe40000004100 */
[----:B------:R-:W-:Y:S02]  /*3c40*/  HADD2.F32 R15, -RZ, R15.H1_H1 ;  /* 0x3000000fff0f7230 */ /* 0x000fe40000004100 */
[----:B------:R-:W-:Y:S01]  /*3c50*/  FMUL.FTZ R9, R5, R7 ;  /* 0x0000000705097220 */ /* 0x000fe20000410000 */
[----:B------:R-:W-:Y:S01]  /*3c60*/  HADD2.F32 R30, -RZ, R75.H0_H0 ;  /* 0x2000004bff1e7230 */ /* 0x000fe20000004100 */
[----:B------:R-:W-:Y:S01]  /*3c70*/  F2FP.F16.F32.PACK_AB R29, R76, R29 ;  /* 0x0000001d4c1d723e */ /* 0x000fe200000000ff */
[----:B------:R-:W-:Y:S02]  /*3c80*/  HADD2.F32 R6, -RZ, R78.H1_H1 ;  /* 0x3000004eff067230 */ /* 0x000fe40000004100 */
[----:B------:R-:W-:Y:S01]  /*3c90*/  FMUL.FTZ R78, R4, R7 ;  /* 0x00000007044e7220 */ /* 0x000fe20000410000 */
[----:B------:R-:W-:-:S02]  /*3ca0*/  HADD2.F32 R11, -RZ, R11.H1_H1 ;  /* 0x3000000bff0b7230 */ /* 0x000fc40000004100 */
[----:B------:R-:W-:Y:S01]  /*3cb0*/  FMUL.FTZ R80, R15, R30 ;  /* 0x0000001e0f507220 */ /* 0x000fe20000410000 */
[----:B------:R-:W-:Y:S02]  /*3cc0*/  HADD2.F32 R28, -RZ, R77.H0_H0 ;  /* 0x2000004dff1c7230 */ /* 0x000fe40000004100 */
[-C--:B------:R-:W-:Y:S01]  /*3cd0*/  FFMA.FTZ R77, R4, R6.reuse, -R9 ;  /* 0x00000006044d7223 */ /* 0x080fe20000010809 */
[----:B------:R-:W-:Y:S01]  /*3ce0*/  FFMA.FTZ R78, R5, R6, R78 ;  /* 0x00000006054e7223 */ /* 0x000fe2000001004e */
[C---:B------:R-:W-:Y:S01]  /*3cf0*/  FMUL.FTZ R30, R11.reuse, R30 ;  /* 0x0000001e0b1e7220 */ /* 0x040fe20000410000 */
[----:B------:R-:W-:Y:S02]  /*3d00*/  HADD2.F32 R9, -RZ, R86.H0_H0 ;  /* 0x20000056ff097230 */ /* 0x000fe40000004100 */
[-C--:B------:R-:W-:Y:S01]  /*3d10*/  FFMA.FTZ R80, R11, R28.reuse, -R80 ;  /* 0x0000001c0b507223 */ /* 0x080fe20000010850 */
[----:B------:R-:W-:Y:S02]  /*3d20*/  HADD2.F32 R5, -RZ, R12.H0_H0 ;  /* 0x2000000cff057230 */ /* 0x000fe40000004100 */
[----:B------:R-:W-:Y:S01]  /*3d30*/  FFMA.FTZ R79, R15, R28, R30 ;  /* 0x0000001c0f4f7223 */ /* 0x000fe2000001001e */
[----:B------:R-:W-:Y:S01]  /*3d40*/  HADD2.F32 R4, -RZ, R8.H0_H0 ;  /* 0x20000008ff047230 */ /* 0x000fe20000004100 */
[----:B------:R-:W-:Y:S01]  /*3d50*/  F2FP.F16.F32.PACK_AB R31, R31, R70 ;  /* 0x000000461f1f723e */ /* 0x000fe200000000ff */
[----:B------:R-:W-:-:S02]  /*3d60*/  HADD2.F32 R11, -RZ, R82.H0_H0 ;  /* 0x20000052ff0b7230 */ /* 0x000fc40000004100 */
[CC--:B------:R-:W-:Y:S01]  /*3d70*/  FMUL.FTZ R13, R5.reuse, R9.reuse ;  /* 0x00000009050d7220 */ /* 0x0c0fe20000410000 */
[----:B------:R-:W-:Y:S02]  /*3d80*/  HADD2.F32 R12, -RZ, R12.H1_H1 ;  /* 0x3000000cff0c7230 */ /* 0x000fe40000004100 */
[----:B------:R-:W-:Y:S01]  /*3d90*/  FMUL.FTZ R28, R4, R9 ;  /* 0x00000009041c7220 */ /* 0x000fe20000410000 */
[----:B------:R-:W-:Y:S01]  /*3da0*/  HADD2.F32 R6, -RZ, R85.H0_H0 ;  /* 0x20000055ff067230 */ /* 0x000fe20000004100 */
[----:B------:R-:W-:Y:S01]  /*3db0*/  F2FP.F16.F32.PACK_AB R77, R80, R77 ;  /* 0x0000004d504d723e */ /* 0x000fe200000000ff */
[----:B------:R-:W-:Y:S02]  /*3dc0*/  HADD2.F32 R8, -RZ, R8.H1_H1 ;  /* 0x30000008ff087230 */ /* 0x000fe40000004100 */
[-C--:B------:R-:W-:Y:S01]  /*3dd0*/  FMUL.FTZ R9, R12, R11.reuse ;  /* 0x0000000b0c097220 */ /* 0x080fe20000410000 */
[----:B------:R-:W-:Y:S02]  /*3de0*/  HADD2.F32 R7, -RZ, R84.H0_H0 ;  /* 0x20000054ff077230 */ /* 0x000fe40000004100 */
[-C--:B------:R-:W-:Y:S01]  /*3df0*/  FFMA.FTZ R28, R5, R6.reuse, R28 ;  /* 0x00000006051c7223 */ /* 0x080fe2000001001c */
[----:B------:R-:W-:Y:S01]  /*3e00*/  FFMA.FTZ R13, R4, R6, -R13 ;  /* 0x00000006040d7223 */ /* 0x000fe2000001080d */
[----:B------:R-:W-:Y:S01]  /*3e10*/  FMUL.FTZ R11, R8, R11 ;  /* 0x0000000b080b7220 */ /* 0x000fe20000410000 */
[----:B------:R-:W-:-:S02]  /*3e20*/  HADD2.F32 R5, -RZ, R14.H0_H0 ;  /* 0x2000000eff057230 */ /* 0x000fc40000004100 */
[-C--:B------:R-:W-:Y:S01]  /*3e30*/  FFMA.FTZ R30, R8, R7.reuse, -R9 ;  /* 0x00000007081e7223 */ /* 0x080fe20000010809 */
[----:B------:R-:W-:Y:S02]  /*3e40*/  HADD2.F32 R8, -RZ, R85.H1_H1 ;  /* 0x30000055ff087230 */ /* 0x000fe40000004100 */
[----:B------:R-:W-:Y:S01]  /*3e50*/  FFMA.FTZ R11, R12, R7, R11 ;  /* 0x000000070c0b7223 */ /* 0x000fe2000001000b */
[----:B------:R-:W-:Y:S01]  /*3e60*/  HADD2.F32 R9, -RZ, R81.H0_H0 ;  /* 0x20000051ff097230 */ /* 0x000fe20000004100 */
[----:B------:R-:W-:Y:S01]  /*3e70*/  F2FP.F16.F32.PACK_AB R78, R79, R78 ;  /* 0x0000004e4f4e723e */ /* 0x000fe200000000ff */
[----:B------:R-:W-:Y:S02]  /*3e80*/  HADD2.F32 R4, -RZ, R10.H0_H0 ;  /* 0x2000000aff047230 */ /* 0x000fe40000004100 */
[----:B------:R-:W-:Y:S01]  /*3e90*/  FMUL.FTZ R15, R5, R8 ;  /* 0x00000008050f7220 */ /* 0x000fe20000410000 */
[----:B------:R-:W-:Y:S01]  /*3ea0*/  HADD2.F32 R14, -RZ, R14.H1_H1 ;  /* 0x3000000eff0e7230 */ /* 0x000fe20000004100 */
[----:B------:R-:W-:Y:S01]  /*3eb0*/  F2FP.F16.F32.PACK_AB R30, R30, R13 ;  /* 0x0000000d1e1e723e */ /* 0x000fe200000000ff */
[----:B------:R-:W-:-:S02]  /*3ec0*/  HADD2.F32 R10, -RZ, R10.H1_H1 ;  /* 0x3000000aff0a7230 */ /* 0x000fc40000004100 */
[----:B------:R-:W-:Y:S01]  /*3ed0*/  FMUL.FTZ R8, R4, R8 ;  /* 0x0000000804087220 */ /* 0x000fe20000410000 */
        /* <DEDUP_REMOVED lines=10> */
[----:B------:R-:W-:Y:S01]  /*3f80*/  IMAD.MOV.U32 R11, RZ, RZ, R77 ;  /* 0x000000ffff0b7224 */ /* 0x000fe200078e004d */
[----:B------:R-:W-:Y:S01]  /*3f90*/  F2FP.F16.F32.PACK_AB R10, R10, R15 ;  /* 0x0000000f0a0a723e */ /* 0x000fe200000000ff */
[----:B------:R-:W-:Y:S01]  /*3fa0*/  IMAD.MOV.U32 R15, RZ, RZ, R78 ;  /* 0x000000ffff0f7224 */ /* 0x000fe200078e004e */
[----:B------:R-:W-:Y:S01]  /*3fb0*/  F2FP.F16.F32.PACK_AB R14, R9, R8 ;  /* 0x00000008090e723e */ /* 0x000fe200000000ff */
[----:B------:R-:W-:Y:S02]  /*3fc0*/  IMAD.MOV.U32 R8, RZ, RZ, R30 ;  /* 0x000000ffff087224 */ /* 0x000fe400078e001e */
[----:B------:R-:W-:-:S07]  /*3fd0*/  IMAD.MOV.U32 R9, RZ, RZ, R29 ;  /* 0x000000ffff097224 */ /* 0x000fce00078e001d */
.L_x_5816:
[----:B------:R-:W-:Y:S05]  /*3fe0*/  BSYNC B1 ;  /* 0x0000000000017941 */ /* 0x000fea0003800000 */
.L_x_5815:
[----:B-1----:R1:W-:Y:S01]  /*3ff0*/  ST.E.128 desc[UR40][R56.64], R8 ;  /* 0x0000000838007985 */ /* 0x0023e2000c101d28 */
[----:B------:R-:W-:Y:S01]  /*4000*/  ISETP.GE.AND P4, PT, R74, R71, PT ;  /* 0x000000474a00720c */ /* 0x000fe20003f86270 */
[----:B------:R-:W-:Y:S02]  /*4010*/  IMAD.MOV.U32 R4, RZ, RZ, R69 ;  /* 0x000000ffff047224 */ /* 0x000fe400078e0045 */
[----:B------:R-:W-:-:S10]  /*4020*/  IMAD.MOV.U32 R5, RZ, RZ, R68 ;  /* 0x000000ffff057224 */ /* 0x000fd400078e0044 */
[----:B------:R-:W-:Y:S05]  /*4030*/  @P4 BRA `(.L_x_5804) ;  /* 0x0000000000e84947 */ /* 0x000fea0003800000 */
[----:B------:R-:W-:-:S05]  /*4040*/  IMAD.WIDE R4, R74, 0x2, R4 ;  /* 0x000000024a047825 */ /* 0x000fca00078e0204 */
[----:B--2---:R2:W-:Y:S01]  /*4050*/  ST.E.128 desc[UR40][R4.64], R12 ;  /* 0x0000000c04007985 */ /* 0x0045e2000c101d28 */
[----:B------:R-:W-:Y:S05]  /*4060*/  BRA `(.L_x_5804) ;  /* 0x0000000000dc7947 */ /* 0x000fea0003800000 */
.L_x_5796:
[----:B------:R-:W-:-:S06]  /*4070*/  UISETP.NE.AND UP0, UPT, UR37, 0x3, UPT ;  /* 0x000000032500788c */ /* 0x000fcc000bf05270 */
[----:B------:R-:W-:-:S13]  /*4080*/  PLOP3.LUT P3, PT, PT, PT, UP0, 0x80, 0x0 ;  /* 0x000000000000781c */ /* 0x000fda0003f6f008 */
[----:B------:R-:W-:Y:S05]  /*4090*/  @!P3 BRA `(.L_x_5817) ;  /* 0x000000000004b947 */ /* 0x000fea0003800000 */
[----:B------:R-:W-:Y:S01]  /*40a0*/  BPT.TRAP 0x1 ;  /* 0x000000040000795c */ /* 0x000fe20000300000 */
.L_x_5817:
[----:B------:R-:W-:Y:S01]  /*40b0*/  LEA R63, R188, R2, 0x3 ;  /* 0x00000002bc3f7211 */ /* 0x000fe200078e18ff */
[----:B------:R-:W-:Y:S01]  /*40c0*/  BSSY B1, `(.L_x_5818) ;  /* 0x0000005000017945 */ /* 0x000fe20003800000 */
[----:B------:R-:W-:Y:S02]  /*40d0*/  SHF.L.U32 R72, R189, 0x1f, RZ ;  /* 0x0000001fbd487819 */ /* 0x000fe400000006ff */
[----:B------:R-:W-:Y:S02]  /*40e0*/  SHF.R.S32.HI R67, RZ, 0x1f, R65 ;  /* 0x0000001fff437819 */ /* 0x000fe40000011441 */
[----:B------:R-:W1:Y:S02]  /*40f0*/  SYNCS.PHASECHK.TRANS64.TRYWAIT P4, [R63+URZ+0x28c90], R72 ;  /* 0x028c90483f0075a7 */ /* 0x000e64000808017f */
[----:B-1----:R-:W-:Y:S05]  /*4100*/  @!P4 BRA `(.L_x_5819) ;  /* 0x000001c000dcc947 */ /* 0x002fea0003800000 */
.L_x_6152:
[----:B------:R-:W-:Y:S05]  /*4110*/  BSYNC B1 ;  /* 0x0000000000017941 */ /* 0x000fea0003800000 */
.L_x_5818:
        /* <DEDUP_REMOVED lines=24> */
[----:B------:R0:W2:Y:S04]  /*42a0*/  SHFL.IDX PT, R29, R13, RZ, 0x1c1f ;  /* 0x001c1fff0d1d7589 */ /* 0x0000a800000e0000 */
[----:B------:R0:W3:Y:S02]  /*42b0*/  SHFL.IDX PT, R14, R5, RZ, 0x1c1f ;  /* 0x001c1fff050e7589 */ /* 0x0000e400000e0000 */
.L_x_6156:
        /* <DEDUP_REMOVED lines=18> */
.L_x_5804:
[----:B------:R-:W-:Y:S05]  /*43e0*/  BSYNC B0 ;  /* 0x0000000000007941 */ /* 0x000fea0003800000 */
.L_x_5795:
[----:B0-2-4-:R-:W0:Y:S01]  /*43f0*/  S2R R4, SR_TID.X ;  /* 0x0000000000047919 */ /* 0x015e220000002100 */
[----:B------:R-:W-:Y:S01]  /*4400*/  @!PT LDS RZ, [RZ] ;  /* 0x00000000fffff984 */ /* 0x000fe20000000800 */
[----:B------:R-:W-:Y:S01]  /*4410*/  @!PT LDS RZ, [RZ] ;  /* 0x00000000fffff984 */ /* 0x000fe20000000800 */
[----:B------:R-:W-:Y:S01]  /*4420*/  @!PT LDS RZ, [RZ] ;  /* 0x00000000fffff984 */ /* 0x000fe20000000800 */
[----:B------:R-:W-:Y:S01]  /*4430*/  @!PT LDS RZ, [RZ] ;  /* 0x00000000fffff984 */ /* 0x000fe20000000800 */
[----:B------:R2:W-:Y:S06]  /*4440*/  MEMBAR.ALL.CTA ;  /* 0x0000000000007992 */ /* 0x0005ec0000008000 */
[----:B--2---:R-:W2:Y:S01]  /*4450*/  FENCE.VIEW.ASYNC.S ;  /* 0x00000000000073c6 */ /* 0x004ea20000000000 */
[----:B------:R-:W-:Y:S05]  /*4460*/  WARPSYNC.ALL ;  /* 0x0000000000007948 */ /* 0x000fea0003800000 */
[----:B------:R-:W-:Y:S01]  /*4470*/  BSSY B0, `(.L_x_5821) ;  /* 0x0000009000007945 */ /* 0x000fe20003800000 */
[----:B0-----:R-:W-:Y:S01]  /*4480*/  LOP3.LUT R4, R4, 0x7f, RZ, 0xc0, !PT ;  /* 0x0000007f04047812 */ /* 0x001fe200078ec0ff */
[----:B--2---:R0:W-:Y:S03]  /*4490*/  BAR.SYNC.DEFER_BLOCKING R49, 0x80 ;  /* 0x000200310000751d */ /* 0x0041e60000010000 */
[----:B------:R-:W-:-:S13]  /*44a0*/  ISETP.NE.AND P4, PT, R4, RZ, PT ;  /* 0x000000ff0400720c */ /* 0x000fda0003f85270 */
[----:B------:R-:W-:-:S05]  /*44b0*/  @!P4 VIADD R4, R63, 0x28ca0 ;  /* 0x00028ca03f04c836 */ /* 0x000fca0000000000 */
[----:B------:R-:W-:-:S04]  /*44c0*/  @!P4 PRMT R4, RZ, 0x654, R4 ;  /* 0x00000654ff04c816 */ /* 0x000fc80000000004 */
[----:B------:R0:W-:Y:S01]  /*44d0*/  @!P4 SYNCS.ARRIVE.TRANS64.RED.A1T0 RZ, [R4+URZ], RZ ;  /* 0x000000ff04ffc9a7 */ /* 0x0001e2000810043f */
[----:B------:R-:W-:Y:S05]  /*44e0*/  @!P3 BRA `(.L_x_5822) ;  /* 0x000000000004b947 */ /* 0x000fea0003800000 */
[----:B------:R-:W-:Y:S01]  /*44f0*/  BPT.TRAP 0x1 ;  /* 0x000000040000795c */ /* 0x000fe20000300000 */
.L_x_5822:
[----:B------:R-:W-:Y:S05]  /*4500*/  BSYNC B0 ;  /* 0x0000000000007941 */ /* 0x000fea0003800000 */
.L_x_5821:
[----:B------:R-:W2:Y:S01]  /*4510*/  SYNCS.PHASECHK.TRANS64.TRYWAIT P3, [R63+URZ+0x28cb0], R72 ;  /* 0x028cb0483f0075a7 */ /* 0x000ea2000806017f */
[----:B------:R-:W-:Y:S04]  /*4520*/  BSSY B0, `(.L_x_5823) ;  /* 0x0000002000007945 */ /* 0x000fe80003800000 */
[----:B--2---:R-:W-:Y:S05]  /*4530*/  @!P3 BRA `(.L_x_5824) ;  /* 0x000001c00028b947 */ /* 0x004fea0003800000 */
.L_x_6157:
[----:B------:R-:W-:Y:S05]  /*4540*/  BSYNC B0 ;  /* 0x0000000000007941 */ /* 0x000fea0003800000 */
.L_x_5823:
[----:B------:R-:W-:Y:S01]  /*4550*/  ULDC.64 UR4, c[0x0][0x328] ;  /* 0x0000ca0000047ab9 */ /* 0x000fe20000000a00 */
[----:B------:R-:W-:Y:S01]  /*4560*/  BSSY B0, `(.L_x_5825) ;  /* 0x000007d000007945 */ /* 0x000fe20003800000 */
[----:B------:R-:W-:Y:S02]  /*4570*/  IMAD R6, R67, UR4, RZ ;  /* 0x0000000443067c24 */ /* 0x000fe4000f8e02ff */
[----:B0-----:R-:W-:-:S04]  /*4580*/  IMAD.WIDE.U32 R4, R65, UR4, RZ ;  /* 0x0000000441047c25 */ /* 0x001fc8000f8e00ff */
[----:B------:R-:W-:Y:S01]  /*4590*/  IMAD R65, R65, UR5, R6 ;  /* 0x0000000541417c24 */ /* 0x000fe2000f8e0206 */
[----:B------:R-:W-:Y:S02]  /*45a0*/  ULDC.64 UR4, c[0x0][0x338] ;  /* 0x0000ce0000047ab9 */ /* 0x000fe40000000a00 */
[----:B------:R-:W-:Y:S02]  /*45b0*/  IMAD R7, R66, UR4, RZ ;  /* 0x0000000442077c24 */ /* 0x000fe4000f8e02ff */
[----:B------:R-:W-:Y:S02]  /*45c0*/  IADD3 R5, R5, R65, RZ ;  /* 0x0000004105057210 */ /* 0x000fe40007ffe0ff */
[C---:B------:R-:W-:Y:S02]  /*45d0*/  IMAD R7, R64.reuse, UR5, R7 ;  /* 0x0000000540077c24 */ /* 0x040fe4000f8e0207 */
[----:B------:R-:W-:Y:S01]  /*45e0*/  IMAD.WIDE.U32 R4, R64, UR4, R4 ;  /* 0x0000000440047c25 */ /* 0x000fe2000f8e0004 */
[----:B------:R-:W-:-:S03]  /*45f0*/  ULDC.64 UR4, c[0x0][0x330] ;  /* 0x0000cc0000047ab9 */ /* 0x000fc60000000a00 */
[----:B-1----:R-:W-:Y:S02]  /*4600*/  IMAD R9, R47, UR4, RZ ;  /* 0x000000042f097c24 */ /* 0x002fe4000f8e02ff */
[----:B------:R-:W-:Y:S02]  /*4610*/  IMAD.IADD R5, R5, 0x1, R7 ;  /* 0x0000000105057824 */ /* 0x000fe400078e0207 */
[C---:B------:R-:W-:Y:S02]  /*4620*/  IMAD R7, R26.reuse, UR5, R9 ;  /* 0x000000051a077c24 */ /* 0x040fe4000f8e0209 */
[----:B------:R-:W-:Y:S01]  /*4630*/  IMAD.WIDE.U32 R4, R26, UR4, R4 ;  /* 0x000000041a047c25 */ /* 0x000fe2000f8e0004 */
[----:B------:R-:W-:-:S03]  /*4640*/  ULDC.64 UR4, c[0x0][0x318] ;  /* 0x0000c60000047ab9 */ /* 0x000fc60000000a00 */
[----:B------:R-:W-:Y:S01]  /*4650*/  IMAD.IADD R7, R5, 0x1, R7 ;  /* 0x0000000105077824 */ /* 0x000fe200078e0207 */
[----:B------:R-:W-:-:S04]  /*4660*/  LEA R5, P3, R4, UR4, 0x1 ;  /* 0x0000000404057c11 */ /* 0x000fc8000f8608ff */
[----:B------:R-:W-:Y:S01]  /*4670*/  LEA.HI.X R4, R4, UR5, R7, 0x1, P3 ;  /* 0x0000000504047c11 */ /* 0x000fe200098f0c07 */
[----:B------:R0:W1:Y:S01]  /*4680*/  SHFL.IDX PT, R15, R5, RZ, 0x1c1f ;  /* 0x001c1fff050f7589 */ /* 0x00006200000e0000 */
[----:B------:R-:W-:-:S03]  /*4690*/  ISETP.GT.AND P3, PT, R73, R192, PT ;  /* 0x000000c04900720c */ /* 0x000fc60003f64270 */
[----:B------:R0:W4:Y:S10]  /*46a0*/  SHFL.IDX PT, R13, R4, RZ, 0x1c1f ;  /* 0x001c1fff040d7589 */ /* 0x00013400000e0000 */
[----:B0-----:R-:W-:Y:S05]  /*46b0*/  @!P3 BRA `(.L_x_5826) ;  /* 0x00000004009cb947 */ /* 0x001fea0003800000 */
[----:B------:R-:W5:Y:S01]  /*46c0*/  LDL R31, [R1+0x10] ;  /* 0x00001000011f7983 */ /* 0x000f620000100800 */
[----:B------:R-:W-:-:S03]  /*46d0*/  ULDC UR4, c[0x0][0x320] ;  /* 0x0000c80000047ab9 */ /* 0x000fc60000000800 */
[----:B------:R-:W2:Y:S04]  /*46e0*/  LDL R12, [R1+0x14] ;  /* 0x00001400010c7983 */ /* 0x000ea80000100800 */
[----:B------:R-:W2:Y:S01]  /*46f0*/  LDL R30, [R1+0x18] ;  /* 0x00001800011e7983 */ /* 0x000ea20000100800 */
[----:B------:R-:W-:Y:S01]  /*4700*/  ISETP.GE.AND P5, PT, R16, UR4, PT ;  /* 0x0000000410007c0c */ /* 0x000fe2000bfa6270 */
[----:B------:R-:W-:Y:S01]  /*4710*/  IMAD R9, R188, 0x8000, R51 ;  /* 0x00008000bc097824 */ /* 0x000fe200078e0233 */
[----:B------:R-:W-:Y:S01]  /*4720*/  LOP3.LUT P3, RZ, R196, 0x4, RZ, 0xc0, !PT ;  /* 0x00000004c4ff7812 */ /* 0x000fe2000786c0ff */
[----:B------:R-:W2:Y:S02]  /*4730*/  LDL R29, [R1+0x1c] ;  /* 0x00001c00011d7983 */ /* 0x000ea40000100800 */
[----:B------:R-:W-:-:S02]  /*4740*/  IMAD R10, R9, 0x2, R2 ;  /* 0x00000002090a7824 */ /* 0x000fc400078e0202 */
[----:B------:R-:W2:Y:S04]  /*4750*/  LDL R28, [R1+0x20] ;  /* 0x00002000011c7983 */ /* 0x000ea80000100800 */
[----:B---3--:R-:W3:Y:S01]  /*4760*/  LDL R14, [R1+0x24] ;  /* 0x00002400010e7983 */ /* 0x008ee20000100800 */
[----:B------:R-:W-:-:S03]  /*4770*/  VIADD R11, R9, 0x20 ;  /* 0x00000020090b7836 */ /* 0x000fc60000000000 */
[----:B------:R-:W0:Y:S01]  /*4780*/  @!P5 LDS.128 R4, [R10+0x400] ;  /* 0x000400000a04d984 */ /* 0x000e220000000c00 */
[----:B------:R-:W-:Y:S01]  /*4790*/  @P3 VIADD R11, R9, 0xffffffe0 ;  /* 0xffffffe0090b3836 */ /* 0x000fe20000000000 */
[C---:B-1----:R-:W-:Y:S02]  /*47a0*/  @!P5 LEA R8, P3, R16.reuse, R15, 0x1 ;  /* 0x0000000f1008d211 */ /* 0x042fe400078608ff */
[----:B------:R-:W3:Y:S01]  /*47b0*/  LDL R64, [R1+0x2c] ;  /* 0x00002c0001407983 */ /* 0x000ee20000100800 */
[----:B------:R-:W-:Y:S01]  /*47c0*/  IMAD R11, R11, 0x2, R2 ;  /* 0x000000020b0b7824 */ /* 0x000fe200078e0202 */
[----:B----4-:R-:W-:Y:S02]  /*47d0*/  @!P5 LEA.HI.X R9, R16, R13, R17, 0x1, P3 ;  /* 0x0000000d1009d211 */ /* 0x010fe400018f0c11 */
[C---:B------:R-:W-:Y:S01]  /*47e0*/  ISETP.GE.AND P3, PT, R186.reuse, UR4, PT ;  /* 0x00000004ba007c0c */ /* 0x040fe2000bf66270 */
[----:B------:R-:W4:Y:S04]  /*47f0*/  LDL R57, [R1+0x30] ;  /* 0x0000300001397983 */ /* 0x000f280000100800 */
[----:B------:R-:W4:Y:S04]  /*4800*/  LDL R56, [R1+0x34] ;  /* 0x0000340001387983 */ /* 0x000f280000100800 */
[----:B0-----:R0:W-:Y:S04]  /*4810*/  @!P5 ST.E.128 desc[UR40][R8.64], R4 ;  /* 0x000000040800d985 */ /* 0x0011e8000c101d28 */
[----:B------:R-:W1:Y:S01]  /*4820*/  @!P3 LDS.128 R4, [R11+0x400] ;  /* 0x000400000b04b984 */ /* 0x000e620000000c00 */
[----:B0-----:R-:W-:-:S04]  /*4830*/  @!P3 LEA R8, P5, R186, R15, 0x1 ;  /* 0x0000000fba08b211 */ /* 0x001fc800078a08ff */
[----:B------:R-:W-:Y:S02]  /*4840*/  @!P3 LEA.HI.X R9, R186, R13, R202, 0x1, P5 ;  /* 0x0000000dba09b211 */ /* 0x000fe400028f0cca */
[----:B------:R-:W-:-:S03]  /*4850*/  ISETP.GE.AND P5, PT, R228, UR4, PT ;  /* 0x00000004e4007c0c */ /* 0x000fc6000bfa6270 */
[----:B-1----:R0:W-:Y:S10]  /*4860*/  @!P3 ST.E.128 desc[UR40][R8.64], R4 ;  /* 0x000000040800b985 */ /* 0x0021f4000c101d28 */
[----:B------:R-:W1:Y:S01]  /*4870*/  @!P5 LDS.128 R4, [R10+0x2400] ;  /* 0x002400000a04d984 */ /* 0x000e620000000c00 */
[----:B0-----:R-:W-:-:S05]  /*4880*/  @!P5 LEA R8, P3, R228, R15, 0x1 ;  /* 0x0000000fe408d211 */ /* 0x001fca00078608ff */
[----:B-----5:R-:W-:Y:S01]  /*4890*/  @!P5 IMAD.X R9, R13, 0x1, R31, P3 ;  /* 0x000000010d09d824 */ /* 0x020fe200018e061f */
[C---:B------:R-:W-:Y:S01]  /*48a0*/  ISETP.GE.AND P3, PT, R220.reuse, UR4, PT ;  /* 0x00000004dc007c0c */ /* 0x040fe2000bf66270 */
[----:B------:R-:W5:Y:S04]  /*48b0*/  LDL R31, [R1+0x38] ;  /* 0x00003800011f7983 */ /* 0x000f680000100800 */
[----:B-1----:R0:W-:Y:S08]  /*48c0*/  @!P5 ST.E.128 desc[UR40][R8.64], R4 ;  /* 0x000000040800d985 */ /* 0x0021f0000c101d28 */
[----:B------:R-:W1:Y:S01]  /*48d0*/  @!P3 LDS.128 R4, [R11+0x2400] ;  /* 0x002400000b04b984 */ /* 0x000e620000000c00 */
[----:B0-----:R-:W-:-:S04]  /*48e0*/  @!P3 LEA R8, P5, R220, R15, 0x1 ;  /* 0x0000000fdc08b211 */ /* 0x001fc800078a08ff */
[----:B--2---:R-:W-:Y:S02]  /*48f0*/  @!P3 IADD3.X R9, R13, R12, RZ, P5, !PT ;  /* 0x0000000c0d09b210 */ /* 0x004fe40002ffe4ff */
[----:B------:R-:W2:Y:S01]  /*4900*/  LDL R12, [R1+0x28] ;  /* 0x00002800010c7983 */ /* 0x000ea20000100800 */
[----:B------:R-:W-:-:S03]  /*4910*/  ISETP.GE.AND P5, PT, R218, UR4, PT ;  /* 0x00000004da007c0c */ /* 0x000fc6000bfa6270 */
[----:B-1----:R0:W-:Y:S10]  /*4920*/  @!P3 ST.E.128 desc[UR40][R8.64], R4 ;  /* 0x000000040800b985 */ /* 0x0021f4000c101d28 */
[----:B------:R-:W1:Y:S01]  /*4930*/  @!P5 LDS.128 R4, [R10+0x4400] ;  /* 0x004400000a04d984 */ /* 0x000e620000000c00 */
[----:B0-----:R-:W-:-:S05]  /*4940*/  @!P5 LEA R8, P3, R218, R15, 0x1 ;  /* 0x0000000fda08d211 */ /* 0x001fca00078608ff */
[----:B------:R-:W-:Y:S01]  /*4950*/  @!P5 IMAD.X R9, R13, 0x1, R30, P3 ;  /* 0x000000010d09d824 */ /* 0x000fe200018e061e */
[C---:B------:R-:W-:Y:S01]  /*4960*/  ISETP.GE.AND P3, PT, R215.reuse, UR4, PT ;  /* 0x00000004d7007c0c */ /* 0x040fe2000bf66270 */
[----:B------:R-:W5:Y:S04]  /*4970*/  LDL R30, [R1+0x3c] ;  /* 0x00003c00011e7983 */ /* 0x000f680000100800 */
[----:B-1----:R0:W-:Y:S08]  /*4980*/  @!P5 ST.E.128 desc[UR40][R8.64], R4 ;  /* 0x000000040800d985 */ /* 0x0021f0000c101d28 */
        /* <DEDUP_REMOVED lines=14> */
[----:B---3--:R-:W-:Y:S02]  /*4a70*/  @!P3 IMAD.X R9, R13, 0x1, R14, P5 ;  /* 0x000000010d09b824 */ /* 0x008fe400028e060e */
[----:B------:R-:W3:Y:S01]  /*4a80*/  LDL R14, [R1] ;  /* 0x00000000010e7983 */ /* 0x000ee20000100800 */
[----:B------:R-:W-:-:S03]  /*4a90*/  ISETP.GE.AND P5, PT, R211, UR4, PT ;  /* 0x00000004d3007c0c */ /* 0x000fc6000bfa6270 */
[----:B-1----:R0:W-:Y:S10]  /*4aa0*/  @!P3 ST.E.128 desc[UR40][R8.64], R4 ;  /* 0x000000040800b985 */ /* 0x0021f4000c101d28 */
[----:B------:R-:W1:Y:S01]  /*4ab0*/  @!P5 LDS.128 R4, [R10+0x8400] ;  /* 0x008400000a04d984 */ /* 0x000e620000000c00 */
[----:B0-----:R-:W-:-:S05]  /*4ac0*/  @!P5 LEA R8, P3, R211, R15, 0x1 ;  /* 0x0000000fd308d211 */ /* 0x001fca00078608ff */
[----:B--2---:R-:W-:Y:S02]  /*4ad0*/  @!P5 IMAD.X R9, R13, 0x1, R12, P3 ;  /* 0x000000010d09d824 */ /* 0x004fe400018e060c */
[----:B------:R-:W2:Y:S01]  /*4ae0*/  LDL R12, [R1+0x44] ;  /* 0x00004400010c7983 */ /* 0x000ea20000100800 */
        /* <DEDUP_REMOVED lines=19> */
[----:B-----5:R-:W-:Y:S02]  /*4c20*/  @!P5 IADD3.X R9, R13, R31, RZ, P3, !PT ;  /* 0x0000001f0d09d210 */ /* 0x020fe40001ffe4ff */
        /* <DEDUP_REMOVED lines=10> */
[----:B---3--:R-:W-:-:S04]  /*4cd0*/  ISETP.GE.AND P3, PT, R14, UR4, PT ;  /* 0x000000040e007c0c */ /* 0x008fc8000bf66270 */
[----:B-1----:R0:W-:Y:S09]  /*4ce0*/  @!P5 ST.E.128 desc[UR40][R8.64], R4 ;  /* 0x000000040800d985 */ /* 0x0021f2000c101d28 */
[----:B------:R-:W1:Y:S01]  /*4cf0*/  @!P3 LDS.128 R4, [R11+0xe400] ;  /* 0x00e400000b04b984 */ /* 0x000e620000000c00 */
[----:B0-----:R-:W-:-:S05]  /*4d00*/  @!P3 LEA R8, P5, R14, R15, 0x1 ;  /* 0x0000000f0e08b211 */ /* 0x001fca00078a08ff */
[----:B--2---:R-:W-:-:S05]  /*4d10*/  @!P3 IMAD.X R9, R13, 0x1, R12, P5 ;  /* 0x000000010d09b824 */ /* 0x004fca00028e060c */
[----:B-1----:R0:W-:Y:S03]  /*4d20*/  @!P3 ST.E.128 desc[UR40][R8.64], R4 ;  /* 0x000000040800b985 */ /* 0x0021e6000c101d28 */
.L_x_5826:
[----:B------:R-:W-:Y:S05]  /*4d30*/  BSYNC B0 ;  /* 0x0000000000007941 */ /* 0x000fea0003800000 */
.L_x_5825:
[----:B------:R-:W-:Y:S01]  /*4d40*/  @!PT LDS RZ, [RZ] ;  /* 0x00000000fffff984 */ /* 0x000fe20000000800 */
[----:B------:R-:W-:Y:S01]  /*4d50*/  @!PT LDS RZ, [RZ] ;  /* 0x00000000fffff984 */ /* 0x000fe20000000800 */
[----:B------:R-:W-:Y:S01]  /*4d60*/  @!PT LDS RZ, [RZ] ;  /* 0x00000000fffff984 */ /* 0x000fe20000000800 */
[----:B------:R-:W-:Y:S01]  /*4d70*/  @!PT LDS RZ, [RZ] ;  /* 0x00000000fffff984 */ /* 0x000fe20000000800 */
[----:B------:R5:W-:Y:S06]  /*4d80*/  MEMBAR.ALL.CTA ;  /* 0x0000000000007992 */ /* 0x000bec0000008000 */
[----:B-----5:R-:W5:Y:S01]  /*4d90*/  FENCE.VIEW.ASYNC.S ;  /* 0x00000000000073c6 */ /* 0x020f620000000000 */
[----:B--2---:R-:W-:Y:S01]  /*4da0*/  @!P4 VIADD R63, R63, 0x28cc0 ;  /* 0x00028cc03f3fc836 */ /* 0x004fe20000000000 */
[----:B-----5:R2:W-:Y:S04]  /*4db0*/  BAR.SYNC.DEFER_BLOCKING R49, 0x80 ;  /* 0x000200310000751d */ /* 0x0205e80000010000 */
[----:B------:R-:W-:Y:S01]  /*4dc0*/  @!P4 PRMT R63, RZ, 0x654, R63 ;  /* 0x00000654ff3fc816 */ /* 0x000fe2000000003f */
[----:B------:R-:W-:Y:S01]  /*4dd0*/  VIADD R188, R188, 0x1 ;  /* 0x00000001bcbc7836 */ /* 0x000fe20000000000 */
[----:B------:R-:W-:-:S02]  /*4de0*/  PLOP3.LUT P3, PT, PT, PT, PT, 0x8, 0x0 ;  /* 0x000000000000781c */ /* 0x000fc40003f6e170 */
[----:B------:R2:W-:Y:S02]  /*4df0*/  @!P4 SYNCS.ARRIVE.TRANS64.RED.A1T0 RZ, [R63+URZ], RZ ;  /* 0x000000ff3fffc9a7 */ /* 0x0005e4000810043f */
[----:B------:R-:W-:-:S04]  /*4e00*/  ISETP.NE.AND P4, PT, R188, 0x2, PT ;  /* 0x00000002bc00780c */ /* 0x000fc80003f85270 */
[----:B0-----:R-:W-:Y:S02]  /*4e10*/  SEL R4, RZ, 0x1, P4 ;  /* 0x00000001ff047807 */ /* 0x001fe40002000000 */
[----:B------:R-:W-:Y:S02]  /*4e20*/  SEL R188, R188, RZ, P4 ;  /* 0x000000ffbcbc7207 */ /* 0x000fe40002000000 */
[----:B------:R-:W-:Y:S01]  /*4e30*/  LOP3.LUT R189, R189, R4, RZ, 0x3c, !PT ;  /* 0x00000004bdbd7212 */ /* 0x000fe200078e3cff */
[----:B--2---:R-:W-:Y:S06]  /*4e40*/  @P2 BRA `(.L_x_5827) ;  /* 0xffffffd8002c2947 */ /* 0x004fec000383ffff */
.L_x_5790:
[----:B------:R-:W-:Y:S04]  /*4e50*/  BSSY B0, `(.L_x_5828) ;  /* 0x0000004000007945 */ /* 0x000fe80003800000 */
[----:B------:R-:W-:Y:S05]  /*4e60*/  @P3 BRA `(.L_x_5829) ;  /* 0x0000000000083947 */ /* 0x000fea0003800000 */
[----:B------:R-:W0:Y:S02]  /*4e70*/  FENCE.VIEW.ASYNC.G ;  /* 0x00000000000073c6 */ /* 0x000e240000000100 */
[----:B0-----:R-:W-:Y:S06]  /*4e80*/  BAR.ARV 0xc, 0x180 ;  /* 0x0306000000007b1d */ /* 0x001fec0000002000 */
.L_x_5829:
[----:B------:R-:W-:Y:S05]  /*4e90*/  BSYNC B0 ;  /* 0x0000000000007941 */ /* 0x000fea0003800000 */
.L_x_5828:
[----:B------:R-:W-:Y:S01]  /*4ea0*/  UISETP.NE.AND UP0, UPT, UR39, 0x1, UPT ;  /* 0x000000012700788c */ /* 0x000fe2000bf05270 */
[----:B------:R-:W-:Y:S05]  /*4eb0*/  BSSY B7, `(.L_x_5830) ;  /* 0x0001042000077945 */ /* 0x000fea0003800000 */
[----:B------:R-:W-:-:S13]  /*4ec0*/  PLOP3.LUT P0, PT, PT, PT, UP0, 0x80, 0x0 ;  /* 0x000000000000781c */ /* 0x000fda0003f0f008 */
[----:B------:R-:W-:Y:S05]  /*4ed0*/  @!P0 BRA `(.L_x_5831) ;  /* 0x0000002000e88947 */ /* 0x000fea0003800000 */
[----:B------:R-:W0:Y:S01]  /*4ee0*/  LDC R0, c[0x0][0x448] ;  /* 0x00011200ff007b82 */ /* 0x000e220000000800 */
[----:B------:R-:W-:-:S07]  /*4ef0*/  IADD3 R23, R184, 0x1, -R23 ;  /* 0x00000001b8177810 */ /* 0x000fce0007ffe817 */
[----:B------:R-:W2:Y:S01]  /*4f00*/  LDC.64 R4, c[0x0][0x9e0] ;  /* 0x00027800ff047b82 */ /* 0x000ea20000000a00 */
[----:B0-----:R-:W-:Y:S01]  /*4f10*/  ISETP.NE.AND P1, PT, R0, 0x1, PT ;  /* 0x000000010000780c */ /* 0x001fe20003f25270 */
[----:B------:R-:W-:Y:S01]  /*4f20*/  VIADD R0, R195, 0x3f ;  /* 0x0000003fc3007836 */ /* 0x000fe20000000000 */
[----:B--2---:R-:W-:-:S11]  /*4f30*/  ISETP.GE.AND P2, PT, R5, 0x1, PT ;  /* 0x000000010500780c */ /* 0x004fd60003f46270 */
[----:B------:R-:W0:Y:S08]  /*4f40*/  @P1 LDC R3, c[0x0][0x44c] ;  /* 0x00011300ff031b82 */ /* 0x000e300000000800 */
[----:B------:R-:W2:Y:S01]  /*4f50*/  @P1 LDC R6, c[0x0][0x450] ;  /* 0x00011400ff061b82 */ /* 0x000ea20000000800 */
[----:B0-----:R-:W-:-:S05]  /*4f60*/  @P1 IMAD.HI.U32 R3, R0, R3, RZ ;  /* 0x0000000300031227 */ /* 0x001fca00078e00ff */
        /* <DEDUP_REMOVED lines=15> */
.L_x_5834:
[----:B------:R-:W-:-:S13]  /*5060*/  ISETP.NE.AND P0, PT, R5, 0x1, PT ;  /* 0x000000010500780c */ /* 0x000fda0003f05270 */
[----:B------:R-:W0:Y:S02]  /*5070*/  @P0 LDC.64 R6, c[0x0][0x9e8] ;  /* 0x00027a00ff060b82 */ /* 0x000e240000000a00 */
[----:B0-----:R-:W-:-:S05]  /*5080*/  @P0 IMAD.HI.U32 R6, R0, R6, RZ ;  /* 0x0000000600060227 */ /* 0x001fca00078e00ff */
[----:B------:R-:W-:-:S07]  /*5090*/  @P0 SHF.R.U32.HI R0, RZ, R7, R6 ;  /* 0x00000007ff000219 */ /* 0x000fce0000011606 */
.L_x_5835:
[----:B------:R-:W-:Y:S05]  /*50a0*/  BSYNC B0 ;  /* 0x0000000000007941 */ /* 0x000fea0003800000 */
.L_x_5833:
[----:B------:R-:W-:-:S05]  /*50b0*/  IMAD R3, R0, R5, R5 ;  /* 0x0000000500037224 */ /* 0x000fca00078e0205 */
[----:B------:R-:W-:-:S07]  /*50c0*/  VIMNMX R4, R4, R3, PT ;  /* 0x0000000304047248 */ /* 0x000fce0003fe0100 */
.L_x_5832:
[----:B------:R-:W0:Y:S01]  /*50d0*/  @P1 LDC R0, c[0x0][0x44c] ;  /* 0x00011300ff001b82 */ /* 0x000e220000000800 */
[----:B------:R-:W-:Y:S01]  /*50e0*/  VIADD R4, R4, 0x3f ;  /* 0x0000003f04047836 */ /* 0x000fe20000000000 */
[----:B------:R-:W-:Y:S01]  /*50f0*/  ULDC UR4, c[0x0][0x9dc] ;  /* 0x0002770000047ab9 */ /* 0x000fe20000000800 */
[----:B------:R-:W-:-:S03]  /*5100*/  IMAD.MOV.U32 R7, RZ, RZ, R195 ;  /* 0x000000ffff077224 */ /* 0x000fc600078e00c3 */
[----:B------:R-:W-:Y:S02]  /*5110*/  SHF.R.S32.HI R3, RZ, 0x1f, R4 ;  /* 0x0000001fff037819 */ /* 0x000fe40000011404 */
[----:B------:R-:W2:Y:S02]  /*5120*/  @P1 LDC R9, c[0x0][0x450] ;  /* 0x00011400ff091b82 */ /* 0x000ea40000000800 */
[----:B------:R-:W-:-:S04]  /*5130*/  LEA.HI R3, R3, R4, RZ, 0x6 ;  /* 0x0000000403037211 */ /* 0x000fc800078f30ff */
[----:B------:R-:W-:-:S04]  /*5140*/  SHF.R.S32.HI R3, RZ, 0x6, R3 ;  /* 0x00000006ff037819 */ /* 0x000fc80000011403 */
[----:B------:R-:W-:Y:S01]  /*5150*/  VIMNMX R20, R168, R3, PT ;  /* 0x00000003a8147248 */ /* 0x000fe20003fe0100 */
[----:B0-----:R-:W-:-:S05]  /*5160*/  @P1 IMAD.HI.U32 R0, R195, R0, RZ ;  /* 0x00000000c3001227 */ /* 0x001fca00078e00ff */
[----:B--2---:R-:W-:-:S05]  /*5170*/  @P1 SHF.R.U32.HI R7, RZ, R9, R0 ;  /* 0x00000009ff071219 */ /* 0x004fca0000011600 */
        /* <DEDUP_REMOVED lines=13> */
.L_x_5838:
[----:B------:R-:W-:-:S13]  /*5250*/  ISETP.NE.AND P0, PT, R5, 0x1, PT ;  /* 0x000000010500780c */ /* 0x000fda0003f05270 */
[----:B------:R-:W0:Y:S02]  /*5260*/  @P0 LDC.64 R6, c[0x0][0x9e8] ;  /* 0x00027a00ff060b82 */ /* 0x000e240000000a00 */
[----:B0-----:R-:W-:-:S05]  /*5270*/  @P0 IMAD.HI.U32 R4, R40, R6, RZ ;  /* 0x0000000628040227 */ /* 0x001fca00078e00ff */
[----:B------:R-:W-:-:S07]  /*5280*/  @P0 SHF.R.U32.HI R40, RZ, R7, R4 ;  /* 0x00000007ff280219 */ /* 0x000fce0000011604 */
.L_x_5839:
[----:B------:R-:W-:Y:S05]  /*5290*/  BSYNC B0 ;  /* 0x0000000000007941 */ /* 0x000fea0003800000 */
.L_x_5837:
[----:B------:R-:W-:-:S05]  /*52a0*/  IMAD R5, R40, R5, RZ ;  /* 0x0000000528057224 */ /* 0x000fca00078e02ff */
[----:B------:R-:W-:-:S07]  /*52b0*/  VIMNMX R0, R0, R5, !PT ;  /* 0x0000000500007248 */ /* 0x000fce0007fe0100 */
.L_x_5836:
        /* <DEDUP_REMOVED lines=47> */
[----:B-1-3--:R-:W-:-:S02]  /*55b0*/  CS2R R14, SRZ ;  /* 0x00000000000e7805 */ /* 0x00afc4000001ff00 */
[----:B------:R-:W-:Y:S01]  /*55c0*/  CS2R R76, SRZ ;  /* 0x00000000004c7805 */ /* 0x000fe2000001ff00 */
[----:B------:R-:W-:Y:S01]  /*55d0*/  IMAD.MOV.U32 R75, RZ, RZ, RZ ;  /* 0x000000ffff4b7224 */ /* 0x000fe200078e00ff */
[----:B----4-:R-:W-:Y:S02]  /*55e0*/  CS2R R12, SRZ ;  /* 0x00000000000c7805 */ /* 0x010fe4000001ff00 */
        /* <DEDUP_REMOVED lines=20> */
[----:B------:R-:W-:-:S02]  /*5730*/  MOV R39, RZ ;  /* 0x000000ff00277202 */ /* 0x000fc40000000f00 */
[----:B------:R-:W-:Y:S02]  /*5740*/  CS2R R10, SRZ ;  /* 0x00000000000a7805 */ /* 0x000fe4000001ff00 */
[----:B------:R-:W-:Y:S01]  /*5750*/  CS2R R152, SRZ ;  /* 0x0000000000987805 */ /* 0x000fe2000001ff00 */
[----:B------:R-:W-:Y:S01]  /*5760*/  IMAD.MOV.U32 R35, RZ, RZ, RZ ;  /* 0x000000ffff237224 */ /* 0x000fe200078e00ff */
[----:B------:R-:W-:Y:S01]  /*5770*/  CS2R R8, SRZ ;  /* 0x0000000000087805 */ /* 0x000fe2000001ff00 */
[----:B------:R-:W-:Y:S01]  /*5780*/  IMAD.MOV.U32 R31, RZ, RZ, RZ ;  /* 0x000000ffff1f7224 */ /* 0x000fe200078e00ff */
[----:B------:R-:W-:Y:S01]  /*5790*/  CS2R R6, SRZ ;  /* 0x0000000000067805 */ /* 0x000fe2000001ff00 */
[----:B------:R-:W-:Y:S01]  /*57a0*/  IMAD.MOV.U32 R5, RZ, RZ, RZ ;  /* 0x000000ffff057224 */ /* 0x000fe200078e00ff */
[----:B------:R-:W-:Y:S06]  /*57b0*/  @!P1 BRA `(.L_x_5840) ;  /* 0x000000f800c49947 */ /* 0x000fec0003800000 */
[----:B------:R-:W0:Y:S02]  /*57c0*/  S2R R23, SR_TID.X ;  /* 0x0000000000177919 */ /* 0x000e240000002100 */
        /* <DEDUP_REMOVED lines=8> */
[----:B------:R-:W-:Y:S02]  /*5850*/  IMAD.U32 R0, RZ, RZ, UR37 ;  /* 0x00000025ff007e24 */ /* 0x000fe4000f8e00ff */
[----:B------:R-:W-:-:S03]  /*5860*/  IMAD R3, R3, 0x8000, R2 ;  /* 0x0000800003037824 */ /* 0x000fc600078e0202 */
[----:B------:R-:W-:Y:S01]  /*5870*/  ISETP.NE.AND P0, PT, R0, 0x3, PT ;  /* 0x000000030000780c */ /* 0x000fe20003f05270 */
[----:B------:R-:W-:-:S05]  /*5880*/  VIADD R3, R3, 0x400 ;  /* 0x0000040003037836 */ /* 0x000fca0000000000 */
[----:B------:R-:W-:-:S04]  /*5890*/  SHF.R.U32.HI R3, RZ, 0x4, R3 ;  /* 0x00000004ff037819 */ /* 0x000fc80000011603 */
[----:B------:R-:W-:-:S04]  /*58a0*/  LOP3.LUT R0, R3, 0x3fff, RZ, 0xc0, !PT ;  /* 0x00003fff03007812 */ /* 0x000fc800078ec0ff */
[----:B------:R-:W-:Y:S01]  /*58b0*/  LOP3.LUT R0, R0, 0x2000000, RZ, 0xfc, !PT ;  /* 0x0200000000007812 */ /* 0x000fe200078efcff */
[----:B------:R-:W-:Y:S06]  /*58c0*/  @!P0 BRA `(.L_x_5841) ;  /* 0x0000000000048947 */ /* 0x000fec0003800000 */
[----:B------:R-:W-:Y:S01]  /*58d0*/  BPT.TRAP 0x1 ;  /* 0x000000040000795c */ /* 0x000fe20000300000 */
.L_x_5841:
[----:B------:R-:W-:Y:S01]  /*58e0*/  LEA R3, R18, R2, 0x3 ;  /* 0x0000000212037211 */ /* 0x000fe200078e18ff */
[----:B------:R-:W-:Y:S01]  /*58f0*/  VIADD R5, R2, 0x26800 ;  /* 0x0002680002057836 */ /* 0x000fe20000000000 */
[----:B------:R-:W-:Y:S01]  /*5900*/  SHF.L.U32 R6, R19, 0x1f, RZ ;  /* 0x0000001f13067819 */ /* 0x000fe200000006ff */
[----:B------:R-:W-:Y:S01]  /*5910*/  BSSY B0, `(.L_x_5842) ;  /* 0x0000008000007945 */ /* 0x000fe20003800000 */
[----:B------:R-:W-:Y:S02]  /*5920*/  IMAD R8, R18, 0x1000, R0 ;  /* 0x0000100012087824 */ /* 0x000fe400078e0200 */
[----:B------:R-:W0:Y:S01]  /*5930*/  SYNCS.PHASECHK.TRANS64.TRYWAIT P1, [R3+URZ+0x28c50], R6 ;  /* 0x028c5006030075a7 */ /* 0x000e22000802017f */
[----:B------:R-:W-:Y:S01]  /*5940*/  SHF.R.U32.HI R5, RZ, 0x4, R5 ;  /* 0x00000004ff057819 */ /* 0x000fe20000011605 */
[----:B------:R-:W-:-:S03]  /*5950*/  IMAD.MOV.U32 R9, RZ, RZ, 0x40000040 ;  /* 0x40000040ff097424 */ /* 0x000fc600078e00ff */
[----:B------:R-:W-:-:S04]  /*5960*/  LOP3.LUT R5, R5, 0x3fff, RZ, 0xc0, !PT ;  /* 0x00003fff05057812 */ /* 0x000fc800078ec0ff */
[----:B------:R-:W-:Y:S01]  /*5970*/  LOP3.LUT R5, R5, 0x10000, RZ, 0xfc, !PT ;  /* 0x0001000005057812 */ /* 0x000fe200078efcff */
[----:B0-----:R-:W-:Y:S06]  /*5980*/  @!P1 BRA `(.L_x_5843) ;  /* 0x000001ac00289947 */ /* 0x001fec0003800000 */
.L_x_6158:
[----:B------:R-:W-:Y:S05]  /*5990*/  BSYNC B0 ;  /* 0x0000000000007941 */ /* 0x000fea0003800000 */
.L_x_5842:
[----:B------:R-:W-:Y:S01]  /*59a0*/  BAR.SYNC.DEFER_BLOCKING 0xe, 0x100 ;  /* 0x0384000000007b1d */ /* 0x000fe20000010000 */
[----:B0-----:R-:W-:Y:S01]  /*59b0*/  IMAD.MOV.U32 R6, RZ, RZ, R5 ;  /* 0x000000ffff067224 */ /* 0x001fe200078e0005 */
[C---:B------:R-:W-:Y:S01]  /*59c0*/  R2UR UR6, R8.reuse ;  /* 0x00000000080672ca */ /* 0x040fe200000e0000 */
[----:B------:R-:W-:Y:S01]  /*59d0*/  IMAD.MOV.U32 R7, RZ, RZ, 0x40000040 ;  /* 0x40000040ff077424 */ /* 0x000fe200078e00ff */
[----:B------:R-:W-:Y:S01]  /*59e0*/  R2UR UR7, R9 ;  /* 0x00000000090772ca */ /* 0x000fe200000e0000 */
[----:B------:R-:W-:Y:S01]  /*59f0*/  VIADD R10, R8, 0x80 ;  /* 0x00000080080a7836 */ /* 0x000fe20000000000 */
[----:B------:R-:W-:Y:S01]  /*5a00*/  R2UR UR4, R6 ;  /* 0x00000000060472ca */ /* 0x000fe200000e0000 */
[----:B------:R-:W-:Y:S01]  /*5a10*/  IMAD.MOV.U32 R11, RZ, RZ, 0x40000040 ;  /* 0x40000040ff0b7424 */ /* 0x000fe200078e00ff */
[----:B------:R-:W-:Y:S01]  /*5a20*/  R2UR UR5, R7 ;  /* 0x00000000070572ca */ /* 0x000fe200000e0000 */
[----:B------:R-:W-:Y:S01]  /*5a30*/  VIADD R12, R5, 0x2 ;  /* 0x00000002050c7836 */ /* 0x000fe20000000000 */
[----:B------:R-:W-:Y:S01]  /*5a40*/  MOV R13, 0x40000040 ;  /* 0x40000040000d7802 */ /* 0x000fe20000000f00 */
[----:B------:R-:W-:Y:S01]  /*5a50*/  IMAD.MOV.U32 R9, RZ, RZ, 0x40000040 ;  /* 0x40000040ff097424 */ /* 0x000fe200078e00ff */
[----:B-----5:R-:W-:-:S09]  /*5a60*/  WARPGROUP.ARRIVE ;  /* 0x00000000000079c5 */ /* 0x020fd20000000000 */
[----:B------:R-:W-:Y:S01]  /*5a70*/  HGMMA.64x256x16.F32 R24, gdesc[UR4].tnspB, RZ, !UPT, gsb0 ;  /* 0x43e00000041879f0 */ /* 0x000fe2000c0008ff */
[----:B------:R-:W-:Y:S01]  /*5a80*/  R2UR UR6, R10 ;  /* 0x000000000a0672ca */ /* 0x000fe200000e0000 */
[----:B------:R-:W-:Y:S01]  /*5a90*/  VIADD R10, R8, 0x100 ;  /* 0x00000100080a7836 */ /* 0x000fe20000000000 */
[----:B------:R-:W-:Y:S01]  /*5aa0*/  R2UR UR7, R11 ;  /* 0x000000000b0772ca */ /* 0x000fe200000e0000 */
[----:B------:R-:W-:Y:S01]  /*5ab0*/  IMAD.MOV.U32 R11, RZ, RZ, 0x40000040 ;  /* 0x40000040ff0b7424 */ /* 0x000fe200078e00ff */
[----:B------:R-:W-:Y:S01]  /*5ac0*/  R2UR UR4, R12 ;  /* 0x000000000c0472ca */ /* 0x000fe200000e0000 */
[----:B------:R-:W-:Y:S01]  /*5ad0*/  VIADD R8, R8, 0x180 ;  /* 0x0000018008087836 */ /* 0x000fe20000000000 */
[----:B------:R-:W-:Y:S01]  /*5ae0*/  R2UR UR5, R13 ;  /* 0x000000000d0572ca */ /* 0x000fe200000e0000 */
[----:B------:R-:W-:Y:S02]  /*5af0*/  WARPGROUP.DEPBAR.LE gsb0, 0x0 ;  /* 0x00008000000079c5 */ /* 0x000fe40000010000 */
[----:B------:R-:W-:-:S15]  /*5b00*/  WARPGROUP.ARRIVE ;  /* 0x00000000000079c5 */ /* 0x000fde0000000000 */
[----:B------:R-:W-:-:S03]  /*5b10*/  NOP ;  /* 0x0000000000007918 */ /* 0x000fc60000000000 */
[----:B------:R-:W-:Y:S01]  /*5b20*/  HGMMA.64x256x16.F32 R24, gdesc[UR4].tnspB, R24, gsb0 ;  /* 0x43e00000041879f0 */ /* 0x000fe20008000818 */
        /* <DEDUP_REMOVED lines=21> */
[----:B------:R-:W-:Y:S06]  /*5c80*/  BAR.ARV 0xf, 0x100 ;  /* 0x03c4000000007b1d */ /* 0x000fec0000002000 */
[----:B------:R-:W-:Y:S05]  /*5c90*/  @!P0 BRA `(.L_x_5844) ;  /* 0x0000000000048947 */ /* 0x000fea0003800000 */
[----:B------:R-:W-:Y:S01]  /*5ca0*/  BPT.TRAP 0x1 ;  /* 0x000000040000795c */ /* 0x000fe20000300000 */
.L_x_5844:
[----:B------:R-:W-:Y:S01]  /*5cb0*/  IADD3 R14, R3, 0x28c60, RZ ;  /* 0x00028c60030e7810 */ /* 0x000fe20007ffe0ff */
[----:B------:R-:W-:Y:S01]  /*5cc0*/  VIADD R3, R20, 0xfffffffe ;  /* 0xfffffffe14037836 */ /* 0x000fe20000000000 */
[----:B------:R-:W-:Y:S02]  /*5cd0*/  BSSY B0, `(.L_x_5845) ;  /* 0x00000cb000007945 */ /* 0x000fe40003800000 */
[----:B------:R-:W-:Y:S02]  /*5ce0*/  PRMT R14, R187, 0x654, R14 ;  /* 0x00000654bb0e7816 */ /* 0x000fe4000000000e */
[----:B------:R-:W-:Y:S02]  /*5cf0*/  ISETP.GE.AND P1, PT, R3, R4, PT ;  /* 0x000000040300720c */ /* 0x000fe40003f26270 */
[----:B------:R0:W-:Y:S11]  /*5d00*/  SYNCS.ARRIVE.TRANS64.RED.A1T0 RZ, [R14+URZ], RZ ;  /* 0x000000ff0eff79a7 */ /* 0x0001f6000810043f */
[----:B0-----:R-:W-:Y:S05]  /*5d10*/  @!P1 BRA `(.L_x_5846) ;  /* 0x0000000c00189947 */ /* 0x001fea0003800000 */
.L_x_5853:
[----:B------:R-:W-:Y:S01]  /*5d20*/  BAR.SYNC.DEFER_BLOCKING 0xe, 0x100 ;  /* 0x0384000000007b1d */ /* 0x000fe20000010000 */
[C---:B------:R-:W-:Y:S01]  /*5d30*/  IMAD R5, R18.reuse, 0x40, R194 ;  /* 0x0000004012057824 */ /* 0x040fe200078e02c2 */
[----:B------:R-:W-:Y:S01]  /*5d40*/  ISETP.GT.AND P2, PT, R3, R4, PT ;  /* 0x000000040300720c */ /* 0x000fe20003f44270 */
[----:B------:R-:W-:Y:S02]  /*5d50*/  VIADD R18, R18, 0x1 ;  /* 0x0000000112127836 */ /* 0x000fe40000000000 */
[----:B------:R-:W-:Y:S02]  /*5d60*/  IMAD R5, R5, 0x4, R2 ;  /* 0x0000000405057824 */ /* 0x000fe400078e0202 */
[----:B------:R-:W-:Y:S01]  /*5d70*/  VIADD R3, R3, 0xffffffff ;  /* 0xffffffff03037836 */ /* 0x000fe20000000000 */
[----:B------:R-:W-:-:S04]  /*5d80*/  ISETP.NE.AND P1, PT, R18, 0x2, PT ;  /* 0x000000021200780c */ /* 0x000fc80003f25270 */
[----:B------:R-:W-:Y:S01]  /*5d90*/  SEL R18, R18, RZ, P1 ;  /* 0x000000ff12127207 */ /* 0x000fe20000800000 */
[----:B0-----:R-:W0:Y:S04]  /*5da0*/  LDS R14, [R5+0x28800] ;  /* 0x02880000050e7984 */ /* 0x001e280000000800 */
        /* <DEDUP_REMOVED lines=133> */
.L_x_5847:
[----:B------:R-:W-:Y:S01]  /*6600*/  IMAD R5, R18, 0x8, R2 ;  /* 0x0000000812057824 */ /* 0x000fe200078e0202 */
[----:B------:R-:W-:-:S04]  /*6610*/  SHF.L.U32 R14, R19, 0x1f, RZ ;  /* 0x0000001f130e7819 */ /* 0x000fc800000006ff */
[----:B------:R0:W1:Y:S01]  /*6620*/  SYNCS.PHASECHK.TRANS64.TRYWAIT P1, [R5+URZ+0x28c50], R14 ;  /* 0x028c500e050075a7 */ /* 0x000062000802017f */
[----:B------:R-:W-:Y:S05]  /*6630*/  @!P0 BRA `(.L_x_5848) ;  /* 0x0000000000048947 */ /* 0x000fea0003800000 */
[----:B------:R-:W-:Y:S01]  /*6640*/  BPT.TRAP 0x1 ;  /* 0x000000040000795c */ /* 0x000fe20000300000 */
.L_x_5848:
[----:B------:R-:W-:Y:S04]  /*6650*/  BSSY B1, `(.L_x_5849) ;  /* 0x0000004000017945 */ /* 0x000fe80003800000 */
[----:B-1----:R-:W-:Y:S05]  /*6660*/  @P1 BRA `(.L_x_5850) ;  /* 0x0000000000081947 */ /* 0x002fea0003800000 */
[----:B------:R-:W1:Y:S02]  /*6670*/  SYNCS.PHASECHK.TRANS64.TRYWAIT P1, [R5+URZ+0x28c50], R14 ;  /* 0x028c500e050075a7 */ /* 0x000e64000802017f */
[----:B-1----:R-:W-:Y:S05]  /*6680*/  @!P1 BRA `(.L_x_5851) ;  /* 0x0000019c00fc9947 */ /* 0x002fea0003800000 */
.L_x_5850:
[----:B------:R-:W-:Y:S05]  /*6690*/  BSYNC B1 ;  /* 0x0000000000017941 */ /* 0x000fea0003800000 */
.L_x_5849:
[----:B01----:R-:W-:Y:S01]  /*66a0*/  IMAD R14, R18, 0x1000, R0 ;  /* 0x00001000120e7824 */ /* 0x003fe200078e0200 */
[----:B------:R-:W-:Y:S01]  /*66b0*/  R2UR UR4, R6 ;  /* 0x00000000060472ca */ /* 0x000fe200000e0000 */
[----:B------:R-:W-:Y:S01]  /*66c0*/  IMAD.MOV.U32 R15, RZ, RZ, 0x40000040 ;  /* 0x40000040ff0f7424 */ /* 0x000fe200078e00ff */
[----:B------:R-:W-:Y:S01]  /*66d0*/  R2UR UR5, R7 ;  /* 0x00000000070572ca */ /* 0x000fe200000e0000 */
[----:B------:R-:W-:Y:S01]  /*66e0*/  WARPGROUP.ARRIVE ;  /* 0x00000000000079c5 */ /* 0x000fe20000000000 */
[C---:B------:R-:W-:Y:S01]  /*66f0*/  R2UR UR6, R14.reuse ;  /* 0x000000000e0672ca */ /* 0x040fe200000e0000 */
[----:B------:R-:W-:Y:S01]  /*6700*/  IMAD.MOV.U32 R21, RZ, RZ, 0x40000040 ;  /* 0x40000040ff157424 */ /* 0x000fe200078e00ff */
[----:B------:R-:W-:Y:S01]  /*6710*/  R2UR UR7, R15 ;  /* 0x000000000f0772ca */ /* 0x000fe200000e0000 */
[----:B------:R-:W-:Y:S01]  /*6720*/  IMAD.MOV.U32 R15, RZ, RZ, 0x40000040 ;  /* 0x40000040ff0f7424 */ /* 0x000fe200078e00ff */
[----:B------:R-:W-:-:S11]  /*6730*/  IADD3 R20, R14, 0x80, RZ ;  /* 0x000000800e147810 */ /* 0x000fd60007ffe0ff */
[----:B------:R-:W-:Y:S01]  /*6740*/  HGMMA.64x256x16.F32 R24, gdesc[UR4].tnspB, R24, gsb0 ;  /* 0x43e00000041879f0 */ /* 0x000fe20008000818 */
        /* <DEDUP_REMOVED lines=31> */
.L_x_5852:
[----:B------:R-:W-:-:S05]  /*6940*/  VIADD R14, R5, 0x28c60 ;  /* 0x00028c60050e7836 */ /* 0x000fca0000000000 */
[----:B------:R-:W-:-:S04]  /*6950*/  PRMT R14, R187, 0x654, R14 ;  /* 0x00000654bb0e7816 */ /* 0x000fc8000000000e */
[----:B------:R0:W-:Y:S01]  /*6960*/  SYNCS.ARRIVE.TRANS64.RED.A1T0 RZ, [R14+URZ], RZ ;  /* 0x000000ff0eff79a7 */ /* 0x0001e2000810043f */
[----:B------:R-:W-:Y:S05]  /*6970*/  @P2 BRA `(.L_x_5853) ;  /* 0xfffffff000e82947 */ /* 0x000fea000383ffff */
.L_x_5846:
[----:B------:R-:W-:Y:S05]  /*6980*/  BSYNC B0 ;  /* 0x0000000000007941 */ /* 0x000fea0003800000 */
.L_x_5845:
[----:B------:R-:W-:Y:S01]  /*6990*/  BAR.SYNC.DEFER_BLOCKING 0xe, 0x100 ;  /* 0x0384000000007b1d */ /* 0x000fe20000010000 */
[C---:B------:R-:W-:Y:S01]  /*69a0*/  IMAD R3, R18.reuse, 0x40, R194 ;  /* 0x0000004012037824 */ /* 0x040fe200078e02c2 */
[----:B------:R-:W-:Y:S02]  /*69b0*/  IADD3 R18, R18, 0x1, RZ ;  /* 0x0000000112127810 */ /* 0x000fe40007ffe0ff */
[----:B------:R-:W-:Y:S01]  /*69c0*/  PLOP3.LUT P0, PT, PT, PT, PT, 0x8, 0x0 ;  /* 0x000000000000781c */ /* 0x000fe20003f0e170 */
[----:B------:R-:W-:Y:S01]  /*69d0*/  IMAD R3, R3, 0x4, R2 ;  /* 0x0000000403037824 */ /* 0x000fe200078e0202 */
[----:B------:R-:W-:-:S04]  /*69e0*/  ISETP.NE.AND P1, PT, R18, 0x2, PT ;  /* 0x000000021200780c */ /* 0x000fc80003f25270 */
[----:B------:R-:W-:Y:S02]  /*69f0*/  SEL R0, RZ, 0x1, P1 ;  /* 0x00000001ff007807 */ /* 0x000fe40000800000 */
[----:B------:R-:W-:Y:S02]  /*6a00*/  SEL R18, R18, RZ, P1 ;  /* 0x000000ff12127207 */ /* 0x000fe40000800000 */
[----:B------:R-:W-:Y:S01]  /*6a10*/  LOP3.LUT R19, R19, R0, RZ, 0x3c, !PT ;  /* 0x0000000013137212 */ /* 0x000fe200078e3cff */
[----:B------:R-:W1:Y:S04]  /*6a20*/  LDS R2, [R3+0x28800] ;  /* 0x0288000003027984 */ /* 0x000e680000000800 */
[----:B------:R2:W3:Y:S02]  /*6a30*/  LDS R0, [R3+0x28820] ;  /* 0x0288200003007984 */ /* 0x0004e40000000800 */
[----:B--2---:R-:W-:-:S02]  /*6a40*/  IMAD.MOV.U32 R3, RZ, RZ, RZ ;  /* 0x000000ffff037224 */ /* 0x004fc400078e00ff */
[-C--:B-1----:R-:W-:Y:S01]  /*6a50*/  FMUL.FTZ R153, R28, R2.reuse ;  /* 0x000000021c997220 */ /* 0x082fe20000410000 */
[-C--:B------:R-:W-:Y:S01]  /*6a60*/  FMUL.FTZ R28, R29, R2.reuse ;  /* 0x000000021d1c7220 */ /* 0x080fe20000410000 */
[-C--:B------:R-:W-:Y:S01]  /*6a70*/  FMUL.FTZ R12, R33, R2.reuse ;  /* 0x00000002210c7220 */ /* 0x080fe20000410000 */
[-C--:B0-----:R-:W-:Y:S01]  /*6a80*/  FMUL.FTZ R14, R37, R2.reuse ;  /* 0x00000002250e7220 */ /* 0x081fe20000410000 */
[-C--:B------:R-:W-:Y:S01]  /*6a90*/  FMUL.FTZ R170, R41, R2.reuse ;  /* 0x0000000229aa7220 */ /* 0x080fe20000410000 */
[-C--:B------:R-:W-:Y:S01]  /*6aa0*/  FMUL.FTZ R152, R36, R2.reuse ;  /* 0x0000000224987220 */ /* 0x080fe20000410000 */
[----:B------:R-:W-:Y:S01]  /*6ab0*/  FMUL.FTZ R172, R40, R2 ;  /* 0x0000000228ac7220 */ /* 0x000fe20000410000 */
[-C--:B---3--:R-:W-:Y:S01]  /*6ac0*/  FMUL.FTZ R5, R26, R0.reuse ;  /* 0x000000001a057220 */ /* 0x088fe20000410000 */
        /* <DEDUP_REMOVED lines=123> */
.L_x_5831:
        /* <DEDUP_REMOVED lines=24> */
.L_x_5856:
[----:B------:R-:W-:-:S13]  /*7400*/  ISETP.NE.AND P0, PT, R5, 0x1, PT ;  /* 0x000000010500780c */ /* 0x000fda0003f05270 */
[----:B------:R-:W0:Y:S02]  /*7410*/  @P0 LDC.64 R6, c[0x0][0x9e8] ;  /* 0x00027a00ff060b82 */ /* 0x000e240000000a00 */
[----:B0-----:R-:W-:-:S05]  /*7420*/  @P0 IMAD.HI.U32 R6, R0, R6, RZ ;  /* 0x0000000600060227 */ /* 0x001fca00078e00ff */
[----:B------:R-:W-:-:S07]  /*7430*/  @P0 SHF.R.U32.HI R0, RZ, R7, R6 ;  /* 0x00000007ff000219 */ /* 0x000fce0000011606 */
.L_x_5857:
[----:B------:R-:W-:Y:S05]  /*7440*/  BSYNC B0 ;  /* 0x0000000000007941 */ /* 0x000fea0003800000 */
.L_x_5855:
[----:B------:R-:W-:-:S05]  /*7450*/  IMAD R3, R0, R5, R5 ;  /* 0x0000000500037224 */ /* 0x000fca00078e0205 */
[----:B------:R-:W-:-:S07]  /*7460*/  VIMNMX R4, R4, R3, PT ;  /* 0x0000000304047248 */ /* 0x000fce0003fe0100 */
.L_x_5854:
[----:B------:R-:W0:Y:S01]  /*7470*/  @P1 LDC R0, c[0x0][0x44c] ;  /* 0x00011300ff001b82 */ /* 0x000e220000000800 */
[----:B------:R-:W-:Y:S01]  /*7480*/  VIADD R4, R4, 0x3f ;  /* 0x0000003f04047836 */ /* 0x000fe20000000000 */
[----:B------:R-:W-:Y:S01]  /*7490*/  MOV R7, R195 ;  /* 0x000000c300077202 */ /* 0x000fe20000000f00 */
[----:B------:R-:W-:-:S03]  /*74a0*/  ULDC UR4, c[0x0][0x9dc] ;  /* 0x0002770000047ab9 */ /* 0x000fc60000000800 */
        /* <DEDUP_REMOVED lines=20> */
.L_x_5860:
[----:B------:R-:W-:-:S13]  /*75f0*/  ISETP.NE.AND P0, PT, R5, 0x1, PT ;  /* 0x000000010500780c */ /* 0x000fda0003f05270 */
[----:B------:R-:W0:Y:S02]  /*7600*/  @P0 LDC.64 R6, c[0x0][0x9e8] ;  /* 0x00027a00ff060b82 */ /* 0x000e240000000a00 */
[----:B0-----:R-:W-:-:S05]  /*7610*/  @P0 IMAD.HI.U32 R4, R40, R6, RZ ;  /* 0x0000000628040227 */ /* 0x001fca00078e00ff */
[----:B------:R-:W-:-:S07]  /*7620*/  @P0 SHF.R.U32.HI R40, RZ, R7, R4 ;  /* 0x00000007ff280219 */ /* 0x000fce0000011604 */
.L_x_5861:
[----:B------:R-:W-:Y:S05]  /*7630*/  BSYNC B0 ;  /* 0x0000000000007941 */ /* 0x000fea0003800000 */
.L_x_5859:
[----:B------:R-:W-:-:S05]  /*7640*/  IMAD R5, R40, R5, RZ ;  /* 0x0000000528057224 */ /* 0x000fca00078e02ff */
[----:B------:R-:W-:-:S07]  /*7650*/  VIMNMX R0, R0, R5, !PT ;  /* 0x0000000500007248 */ /* 0x000fce0007fe0100 */
.L_x_5858:
        /* <DEDUP_REMOVED lines=16> */
[----:B------:R-:W-:Y:S01]  /*7760*/  ISETP.GT.AND P1, PT, R168, R4, PT ;  /* 0x00000004a800720c */ /* 0x000fe20003f24270 */
[----:B------:R0:W-:Y:S01]  /*7770*/  STL [R1+0x8], R4 ;  /* 0x0000080401007387 */ /* 0x0001e20000100800 */
        /* <DEDUP_REMOVED lines=29> */
[----:B------:R-:W-:Y:S02]  /*7950*/  MOV R79, RZ ;  /* 0x000000ff004f7202 */ /* 0x000fe40000000f00 */
        /* <DEDUP_REMOVED lines=31> */
[----:B------:R-:W-:Y:S01]  /*7b50*/  MOV R5, RZ ;  /* 0x000000ff00057202 */ /* 0x000fe20000000f00 */
[----:B0-----:R-:W-:Y:S06]  /*7b60*/  @!P1 BRA `(.L_x_5840) ;  /* 0x000000d400d89947 */ /* 0x001fec0003800000 */
        /* <DEDUP_REMOVED lines=15> */
[----:B------:R-:W-:-:S04]  /*7c60*/  LOP3.LUT R3, R3, 0x3fff, RZ, 0xc0, !PT ;  /* 0x00003fff03037812 */ /* 0x000fc800078ec0ff */
        /* <DEDUP_REMOVED lines=18> */
.L_x_5863:
[----:B------:R-:W-:Y:S05]  /*7d90*/  BSYNC B6 ;  /* 0x0000000000067941 */ /* 0x000fea0003800000 */
.L_x_5862:
        /* <DEDUP_REMOVED lines=13> */
.L_x_5867:
[----:B-1----:R1:W2:Y:S02]  /*7e70*/  SYNCS.PHASECHK.TRANS64.TRYWAIT P0, [R2+URZ+0x28c00], R3 ;  /* 0x028c0003020075a7 */ /* 0x0022a4000800017f */
[----:B--2---:R-:W-:Y:S05]  /*7e80*/  @!P0 NANOSLEEP.SYNCS 0x989680 ;  /* 0x009896800000895d */ /* 0x004fea0003900000 */
[----:B------:R-:W2:Y:S02]  /*7e90*/  @!P0 SYNCS.PHASECHK.TRANS64 P0, [R2+URZ+0x28c00], R3 ;  /* 0x028c0003020085a7 */ /* 0x000ea4000800007f */
[----:B--2---:R-:W-:Y:S05]  /*7ea0*/  @!P0 BRA `(.L_x_5867) ;  /* 0xfffffffc00f08947 */ /* 0x004fea000383ffff */
.L_x_5866:
[----:B------:R-:W-:Y:S05]  /*7eb0*/  BSYNC B0 ;  /* 0x0000000000007941 */ /* 0x000fea0003800000 */
.L_x_5865:
[----:B------:R-:W-:Y:S05]  /*7ec0*/  BRA `(.L_x_5868) ;  /* 0x0000002c00687947 */ /* 0x000fea0003800000 */
.L_x_5864:
[----:B------:R-:W-:Y:S01]  /*7ed0*/  VIADD R4, R2, 0x20400 ;  /* 0x0002040002047836 */ /* 0x000fe20000000000 */
[----:B-----5:R-:W-:Y:S01]  /*7ee0*/  SHF.R.S32.HI R0, RZ, 0x1f, R24 ;  /* 0x0000001fff007819 */ /* 0x020fe20000011418 */
[----:B------:R-:W-:Y:S01]  /*7ef0*/  ULDC.64 UR4, c[0x0][0x3f8] ;  /* 0x0000fe0000047ab9 */ /* 0x000fe20000000a00 */
[----:B------:R-:W-:Y:S01]  /*7f00*/  ULDC.64 UR6, c[0x0][0x408] ;  /* 0x0001020000067ab9 */ /* 0x000fe20000000a00 */
[----:B------:R-:W-:Y:S01]  /*7f10*/  IMAD.WIDE.U32 R26, R24, UR4, RZ ;  /* 0x00000004181a7c25 */ /* 0x000fe2000f8e00ff */
[----:B------:R-:W-:Y:S01]  /*7f20*/  LOP3.LUT P0, RZ, R4, 0x3ff, RZ, 0xc0, !PT ;  /* 0x000003ff04ff7812 */ /* 0x000fe2000780c0ff */
[----:B------:R-:W-:Y:S02]  /*7f30*/  BSSY B6, `(.L_x_5869) ;  /* 0x0000019000067945 */ /* 0x000fe40003800000 */
[C---:B------:R-:W-:Y:S02]  /*7f40*/  IMAD R3, R0.reuse, UR4, RZ ;  /* 0x0000000400037c24 */ /* 0x040fe4000f8e02ff */
[----:B------:R-:W-:-:S02]  /*7f50*/  IMAD R5, R0, UR6, RZ ;  /* 0x0000000600057c24 */ /* 0x000fc4000f8e02ff */
[C---:B------:R-:W-:Y:S02]  /*7f60*/  IMAD R3, R24.reuse, UR5, R3 ;  /* 0x0000000518037c24 */ /* 0x040fe4000f8e0203 */
[C---:B------:R-:W-:Y:S02]  /*7f70*/  IMAD R5, R24.reuse, UR7, R5 ;  /* 0x0000000718057c24 */ /* 0x040fe4000f8e0205 */
[----:B------:R-:W-:-:S04]  /*7f80*/  IMAD.WIDE.U32 R24, R24, UR6, RZ ;  /* 0x0000000618187c25 */ /* 0x000fc8000f8e00ff */
[----:B------:R-:W-:Y:S01]  /*7f90*/  IMAD.IADD R29, R3, 0x1, R27 ;  /* 0x00000001031d7824 */ /* 0x000fe200078e021b */
[----:B------:R-:W-:Y:S01]  /*7fa0*/  IADD3 R31, R5, R25, RZ ;  /* 0x00000019051f7210 */ /* 0x000fe20007ffe0ff */
        /* <DEDUP_REMOVED lines=17> */
.L_x_5870:
[----:B------:R-:W-:Y:S05]  /*80c0*/  BSYNC B6 ;  /* 0x0000000000067941 */ /* 0x000fea0003800000 */
.L_x_5869:
[----:B------:R-:W-:Y:S01]  /*80d0*/  ULDC.U8 UR4, c[0x0][0x410] ;  /* 0x0001040000047ab9 */ /* 0x000fe20000000000 */
[----:B------:R-:W-:Y:S01]  /*80e0*/  BSSY B0, `(.L_x_5871) ;  /* 0x00002b0000007945 */ /* 0x000fe20003800000 */
[----:B------:R-:W-:Y:S01]  /*80f0*/  ISETP.NE.AND P0, PT, RZ, UR4, PT ;  /* 0x00000004ff007c0c */ /* 0x000fe2000bf05270 */
[----:B------:R-:W-:-:S12]  /*8100*/  IMAD.IADD R37, R192, 0x1, R195 ;  /* 0x00000001c0257824 */ /* 0x000fd800078e02c3 */
[----:B------:R-:W-:Y:S05]  /*8110*/  @!P0 BRA `(.L_x_5872) ;  /* 0x0000001400848947 */ /* 0x000fea0003800000 */
[----:B------:R-:W0:Y:S01]  /*8120*/  LDC R34, c[0x0][0x448] ;  /* 0x00011200ff227b82 */ /* 0x000e220000000800 */
[----:B------:R-:W1:Y:S01]  /*8130*/  S2R R21, SR_TID.X ;  /* 0x0000000000157919 */ /* 0x000e620000002100 */
[----:B------:R-:W-:Y:S01]  /*8140*/  ULDC.64 UR4, c[0x0][0x3f8] ;  /* 0x0000fe0000047ab9 */ /* 0x000fe20000000a00 */
[----:B------:R-:W-:Y:S01]  /*8150*/  ULDC.64 UR6, c[0x0][0x408] ;  /* 0x0001020000067ab9 */ /* 0x000fe20000000a00 */
[----:B------:R-:W-:Y:S02]  /*8160*/  IMAD.MOV.U32 R6, RZ, RZ, R26 ;  /* 0x000000ffff067224 */ /* 0x000fe400078e001a */
[----:B------:R-:W-:Y:S02]  /*8170*/  IMAD.MOV.U32 R7, RZ, RZ, R29 ;  /* 0x000000ffff077224 */ /* 0x000fe400078e001d */
[----:B------:R-:W-:Y:S02]  /*8180*/  IMAD.MOV.U32 R10, RZ, RZ, R24 ;  /* 0x000000ffff0a7224 */ /* 0x000fe400078e0018 */
[----:B------:R-:W-:Y:S01]  /*8190*/  IMAD.MOV.U32 R11, RZ, RZ, R31 ;  /* 0x000000ffff0b7224 */ /* 0x000fe200078e001f */
[----:B0-----:R-:W-:Y:S01]  /*81a0*/  ISETP.NE.AND P0, PT, R34, 0x1, PT ;  /* 0x000000012200780c */ /* 0x001fe20003f05270 */
[----:B-1----:R-:W-:-:S12]  /*81b0*/  VIADD R21, R21, 0xffffff80 ;  /* 0xffffff8015157836 */ /* 0x002fd80000000000 */
[----:B------:R-:W0:Y:S01]  /*81c0*/  @P0 LDC R0, c[0x0][0x44c] ;  /* 0x00011300ff000b82 */ /* 0x000e220000000800 */
[----:B------:R-:W-:-:S04]  /*81d0*/  SHF.R.S32.HI R20, RZ, 0x1f, R21 ;  /* 0x0000001fff147819 */ /* 0x000fc80000011415 */
[----:B------:R-:W-:-:S03]  /*81e0*/  LEA.HI R20, R20, R21, RZ, 0x2 ;  /* 0x0000001514147211 */ /* 0x000fc600078f10ff */
[----:B------:R-:W1:Y:S01]  /*81f0*/  @P0 LDC R5, c[0x0][0x450] ;  /* 0x00011400ff050b82 */ /* 0x000e620000000800 */
[----:B------:R-:W-:-:S05]  /*8200*/  LOP3.LUT R20, R20, 0xfffffffc, RZ, 0xc0, !PT ;  /* 0xfffffffc14147812 */ /* 0x000fca00078ec0ff */
[----:B------:R-:W-:-:S04]  /*8210*/  IMAD.IADD R20, R21, 0x1, -R20 ;  /* 0x0000000115147824 */ /* 0x000fc800078e0a14 */
[----:B------:R-:W-:-:S04]  /*8220*/  IMAD R3, R20, 0x20, R37 ;  /* 0x0000002014037824 */ /* 0x000fc800078e0225 */
        /* <DEDUP_REMOVED lines=23> */
.L_x_6164:
[----:B------:R-:W-:Y:S01]  /*83a0*/  IMAD R34, R23, R34, RZ ;  /* 0x0000002217227224 */ /* 0x000fe200078e02ff */
[----:B------:R-:W-:Y:S01]  /*83b0*/  BSSY B1, `(.L_x_5874) ;  /* 0x000001e000017945 */ /* 0x000fe20003800000 */
[----:B------:R-:W-:Y:S02]  /*83c0*/  CS2R R24, SRZ ;  /* 0x0000000000187805 */ /* 0x000fe4000001ff00 */
[----:B------:R-:W-:Y:S02]  /*83d0*/  CS2R R28, SRZ ;  /* 0x00000000001c7805 */ /* 0x000fe4000001ff00 */
[----:B------:R-:W-:Y:S02]  /*83e0*/  CS2R R20, SRZ ;  /* 0x0000000000147805 */ /* 0x000fe4000001ff00 */
[----:B------:R-:W-:Y:S02]  /*83f0*/  ISETP.GE.AND P0, PT, R37, R34, PT ;  /* 0x000000222500720c */ /* 0x000fe40003f06270 */
[----:B------:R-:W-:-:S11]  /*8400*/  CS2R R26, SRZ ;  /* 0x00000000001a7805 */ /* 0x000fd6000001ff00 */
[----:B------:R-:W-:Y:S05]  /*8410*/  @P0 BRA `(.L_x_5875) ;  /* 0x00000000005c0947 */ /* 0x000fea0003800000 */
[----:B------:R-:W4:Y:S01]  /*8420*/  LDL R11, [R1+0x54] ;  /* 0x00005400010b7983 */ /* 0x000f220000100800 */
[----:B------:R-:W-:Y:S01]  /*8430*/  ULDC UR4, c[0x0][0x3f4] ;  /* 0x0000fd0000047ab9 */ /* 0x000fe20000000800 */
[----:B--2---:R-:W-:Y:S01]  /*8440*/  IMAD.MOV.U32 R8, RZ, RZ, R0 ;  /* 0x000000ffff087224 */ /* 0x004fe200078e0000 */
[----:B------:R-:W-:Y:S01]  /*8450*/  ISETP.GE.AND P3, PT, R203, UR4, PT ;  /* 0x00000004cb007c0c */ /* 0x000fe2000bf66270 */
[----:B-1----:R-:W-:Y:S01]  /*8460*/  IMAD.MOV.U32 R9, RZ, RZ, R3 ;  /* 0x000000ffff097224 */ /* 0x002fe200078e0003 */
[----:B------:R-:W-:Y:S01]  /*8470*/  ISETP.GE.AND P2, PT, R190, UR4, PT ;  /* 0x00000004be007c0c */ /* 0x000fe2000bf46270 */
[----:B---3--:R-:W-:Y:S01]  /*8480*/  IMAD.MOV.U32 R15, RZ, RZ, R5 ;  /* 0x000000ffff0f7224 */ /* 0x008fe200078e0005 */
[----:B------:R-:W-:-:S09]  /*8490*/  CS2R R28, SRZ ;  /* 0x00000000001c7805 */ /* 0x000fd2000001ff00 */
[C---:B------:R-:W-:Y:S01]  /*84a0*/  @!P3 IMAD.SHL.U32 R33, R203.reuse, 0x2, RZ ;  /* 0x00000002cb21b824 */ /* 0x040fe200078e00ff */
[----:B------:R-:W-:Y:S02]  /*84b0*/  CS2R R26, SRZ ;  /* 0x00000000001a7805 */ /* 0x000fe4000001ff00 */
[----:B------:R-:W-:Y:S01]  /*84c0*/  CS2R R24, SRZ ;  /* 0x0000000000187805 */ /* 0x000fe2000001ff00 */
[----:B------:R-:W-:Y:S01]  /*84d0*/  @!P2 IMAD.WIDE R8, R190, 0x2, R8 ;  /* 0x00000002be08a825 */ /* 0x000fe200078e0208 */
[-C--:B------:R-:W-:Y:S02]  /*84e0*/  @!P3 IADD3 R30, P0, R0, R33.reuse, RZ ;  /* 0x00000021001eb210 */ /* 0x080fe40007f1e0ff */
[----:B----4-:R-:W-:Y:S01]  /*84f0*/  @!P3 IADD3 R32, P1, R14, R33, RZ ;  /* 0x000000210e20b210 */ /* 0x010fe20007f3e0ff */
[----:B------:R-:W-:Y:S01]  /*8500*/  @!P2 IMAD.WIDE R12, R190, 0x2, R14 ;  /* 0x00000002be0ca825 */ /* 0x000fe200078e020e */
[----:B------:R1:W5:Y:S04]  /*8510*/  @!P2 LD.E.64 R28, desc[UR40][R8.64] ;  /* 0x00000028081ca980 */ /* 0x000368000c101b00 */
[----:B------:R1:W5:Y:S01]  /*8520*/  @!P2 LD.E.64 R26, desc[UR40][R12.64] ;  /* 0x000000280c1aa980 */ /* 0x000362000c101b00 */
[----:B------:R-:W-:-:S05]  /*8530*/  @!P3 SHF.L.U64.HI R20, R203, 0x1, R11 ;  /* 0x00000001cb14b819 */ /* 0x000fca000001020b */
[--C-:B------:R-:W-:Y:S02]  /*8540*/  @!P3 IMAD.X R31, R3, 0x1, R20.reuse, P0 ;  /* 0x00000001031fb824 */ /* 0x100fe400000e0614 */
[----:B------:R-:W-:Y:S01]  /*8550*/  @!P3 IMAD.X R33, R5, 0x1, R20, P1 ;  /* 0x000000010521b824 */ /* 0x000fe200008e0614 */
[----:B------:R-:W-:Y:S02]  /*8560*/  CS2R R20, SRZ ;  /* 0x0000000000147805 */ /* 0x000fe4000001ff00 */
[----:B------:R1:W5:Y:S04]  /*8570*/  @!P3 LD.E.64 R24, desc[UR40][R30.64] ;  /* 0x000000281e18b980 */ /* 0x000368000c101b00 */
[----:B------:R1:W5:Y:S02]  /*8580*/  @!P3 LD.E.64 R20, desc[UR40][R32.64] ;  /* 0x000000282014b980 */ /* 0x000364000c101b00 */
.L_x_5875:
[----:B------:R-:W-:Y:S05]  /*8590*/  BSYNC B1 ;  /* 0x0000000000017941 */ /* 0x000fea0003800000 */
.L_x_5874:
[----:B---3-5:R-:W-:Y:S01]  /*85a0*/  IMAD.MOV.U32 R5, RZ, RZ, R28 ;  /* 0x000000ffff057224 */ /* 0x028fe200078e001c */
[----:B-1----:R-:W-:Y:S01]  /*85b0*/  MOV R3, R25 ;  /* 0x0000001900037202 */ /* 0x002fe20000000f00 */
[----:B------:R-:W-:Y:S01]  /*85c0*/  IMAD.MOV.U32 R8, RZ, RZ, R29 ;  /* 0x000000ffff087224 */ /* 0x000fe200078e001d */
[----:B------:R-:W-:Y:S01]  /*85d0*/  UMOV UR4, 0xffffffff ;  /* 0xffffffff00047882 */ /* 0x000fe20000000000 */
[----:B--2---:R-:W-:-:S03]  /*85e0*/  IMAD.MOV.U32 R0, RZ, RZ, R24 ;  /* 0x000000ffff007224 */ /* 0x004fc600078e0018 */
[----:B------:R-:W-:Y:S01]  /*85f0*/  PRMT R42, R5, 0x5410, R8 ;  /* 0x00005410052a7816 */ /* 0x000fe20000000008 */
[----:B------:R-:W-:Y:S01]  /*8600*/  IMAD.MOV.U32 R5, RZ, RZ, R26 ;  /* 0x000000ffff057224 */ /* 0x000fe200078e001a */
[----:B------:R-:W-:Y:S01]  /*8610*/  PRMT R40, R0, 0x5410, R3 ;  /* 0x0000541000287816 */ /* 0x000fe20000000003 */
[----:B------:R-:W-:Y:S02]  /*8620*/  IMAD.MOV.U32 R8, RZ, RZ, R27 ;  /* 0x000000ffff087224 */ /* 0x000fe400078e001b */
[----:B------:R-:W-:Y:S02]  /*8630*/  IMAD.MOV.U32 R0, RZ, RZ, R20 ;  /* 0x000000ffff007224 */ /* 0x000fe400078e0014 */
[----:B------:R-:W-:Y:S01]  /*8640*/  IMAD.MOV.U32 R3, RZ, RZ, R21 ;  /* 0x000000ffff037224 */ /* 0x000fe200078e0015 */
[----:B------:R-:W-:Y:S02]  /*8650*/  PRMT R44, R5, 0x5410, R8 ;  /* 0x00005410052c7816 */ /* 0x000fe40000000008 */
[----:B------:R-:W-:-:S02]  /*8660*/  CS2R R8, SRZ ;  /* 0x0000000000087805 */ /* 0x000fc4000001ff00 */
[----:B------:R-:W-:Y:S01]  /*8670*/  PRMT R43, R0, 0x5410, R3 ;  /* 0x00005410002b7816 */ /* 0x000fe20000000003 */
[----:B------:R-:W-:Y:S06]  /*8680*/  BRA.DIV UR4, `(.L_x_5876) ;  /* 0x0000018204807947 */ /* 0x000fec000b800000 */
[----:B------:R1:W2:Y:S04]  /*8690*/  SHFL.IDX PT, R3, R6, 0x1, 0x1c1f ;  /* 0x003c1f0006037f89 */ /* 0x0002a800000e0000 */
[----:B------:R1:W3:Y:S04]  /*86a0*/  SHFL.IDX PT, R0, R4, 0x1, 0x1c1f ;  /* 0x003c1f0004007f89 */ /* 0x0002e800000e0000 */
[----:B------:R1:W0:Y:S04]  /*86b0*/  SHFL.IDX PT, R5, R10, 0x1, 0x1c1f ;  /* 0x003c1f000a057f89 */ /* 0x00022800000e0000 */
[----:B----4-:R1:W4:Y:S02]  /*86c0*/  SHFL.IDX PT, R14, R7, 0x1, 0x1c1f ;  /* 0x003c1f00070e7f89 */ /* 0x01032400000e0000 */
.L_x_6170:
[----:B01----:R-:W5:Y:S01]  /*86d0*/  LDL R6, [R1+0x50] ;  /* 0x0000500001067983 */ /* 0x003f620000100800 */
[----:B------:R-:W-:Y:S01]  /*86e0*/  VIADD R37, R37, 0x20 ;  /* 0x0000002025257836 */ /* 0x000fe20000000000 */
[----:B------:R-:W-:Y:S01]  /*86f0*/  BSSY B1, `(.L_x_5877) ;  /* 0x0000022000017945 */ /* 0x000fe20003800000 */
[----:B------:R-:W-:Y:S02]  /*8700*/  SHF.L.U32 R36, R196, 0x6, RZ ;  /* 0x00000006c4247819 */ /* 0x000fe400000006ff */
[----:B------:R-:W-:Y:S02]  /*8710*/  CS2R R30, SRZ ;  /* 0x00000000001e7805 */ /* 0x000fe4000001ff00 */
[----:B------:R-:W-:Y:S02]  /*8720*/  CS2R R10, SRZ ;  /* 0x00000000000a7805 */ /* 0x000fe4000001ff00 */
[----:B------:R-:W-:Y:S02]  /*8730*/  ISETP.GE.AND P0, PT, R37, R34, PT ;  /* 0x000000222500720c */ /* 0x000fe40003f06270 */
[----:B------:R-:W-:-:S02]  /*8740*/  CS2R R12, SRZ ;  /* 0x00000000000c7805 */ /* 0x000fc4000001ff00 */
[----:B-----5:R-:W-:-:S04]  /*8750*/  LEA.HI R4, R6, R6, RZ, 0x1 ;  /* 0x0000000606047211 */ /* 0x020fc800078f08ff */
[----:B------:R-:W-:-:S05]  /*8760*/  LOP3.LUT R4, R4, 0xfffffffe, RZ, 0xc0, !PT ;  /* 0xfffffffe04047812 */ /* 0x000fca00078ec0ff */
[----:B------:R-:W-:-:S05]  /*8770*/  IMAD.IADD R4, R6, 0x1, -R4 ;  /* 0x0000000106047824 */ /* 0x000fca00078e0a04 */
[----:B------:R-:W-:Y:S01]  /*8780*/  SHF.L.U32 R35, R4, 0x1f, RZ ;  /* 0x0000001f04237819 */ /* 0x000fe200000006ff */
[----:B------:R-:W-:Y:S06]  /*8790*/  @P0 BRA `(.L_x_5878) ;  /* 0x00000000005c0947 */ /* 0x000fec0003800000 */
[----:B------:R-:W4:Y:S01]  /*87a0*/  LDL R15, [R1+0x54] ;  /* 0x00005400010f7983 */ /* 0x000f220000100800 */
[----:B------:R-:W-:Y:S01]  /*87b0*/  ULDC UR4, c[0x0][0x3f4] ;  /* 0x0000fd0000047ab9 */ /* 0x000fe20000000800 */
[----:B---3--:R-:W-:Y:S01]  /*87c0*/  IMAD.MOV.U32 R6, RZ, RZ, R0 ;  /* 0x000000ffff067224 */ /* 0x008fe200078e0000 */
[----:B------:R-:W-:Y:S01]  /*87d0*/  ISETP.GE.AND P2, PT, R190, UR4, PT ;  /* 0x00000004be007c0c */ /* 0x000fe2000bf46270 */
[----:B--2---:R-:W-:Y:S01]  /*87e0*/  IMAD.MOV.U32 R7, RZ, RZ, R3 ;  /* 0x000000ffff077224 */ /* 0x004fe200078e0003 */
[----:B------:R-:W-:Y:S02]  /*87f0*/  ISETP.GE.AND P3, PT, R203, UR4, PT ;  /* 0x00000004cb007c0c */ /* 0x000fe4000bf66270 */
[----:B------:R-:W-:-:S09]  /*8800*/  CS2R R30, SRZ ;  /* 0x00000000001e7805 */ /* 0x000fd2000001ff00 */
[----:B------:R-:W-:-:S04]  /*8810*/  @!P2 IMAD.WIDE R32, R190, 0x2, R6 ;  /* 0x00000002be20a825 */ /* 0x000fc800078e0206 */
[C---:B------:R-:W-:Y:S01]  /*8820*/  @!P3 IMAD.SHL.U32 R7, R203.reuse, 0x2, RZ ;  /* 0x00000002cb07b824 */ /* 0x040fe200078e00ff */
[----:B------:R-:W-:Y:S02]  /*8830*/  CS2R R12, SRZ ;  /* 0x00000000000c7805 */ /* 0x000fe4000001ff00 */
[----:B------:R-:W-:Y:S01]  /*8840*/  CS2R R8, SRZ ;  /* 0x0000000000087805 */ /* 0x000fe2000001ff00 */
[----:B------:R0:W5:Y:S01]  /*8850*/  @!P2 LD.E.64 R30, desc[UR40][R32.64] ;  /* 0x00000028201ea980 */ /* 0x000162000c101b00 */
[-C--:B------:R-:W-:Y:S02]  /*8860*/  @!P3 IADD3 R6, P0, R0, R7.reuse, RZ ;  /* 0x000000070006b210 */ /* 0x080fe40007f1e0ff */
[----:B----4-:R-:W-:Y:S02]  /*8870*/  @!P3 IADD3 R4, P1, R14, R7, RZ ;  /* 0x000000070e04b210 */ /* 0x010fe40007f3e0ff */
[----:B------:R-:W-:Y:S01]  /*8880*/  @!P3 SHF.L.U64.HI R10, R203, 0x1, R15 ;  /* 0x00000001cb0ab819 */ /* 0x000fe2000001020f */
[----:B------:R-:W-:-:S04]  /*8890*/  IMAD.MOV.U32 R15, RZ, RZ, R5 ;  /* 0x000000ffff0f7224 */ /* 0x000fc800078e0005 */
[--C-:B------:R-:W-:Y:S02]  /*88a0*/  @!P3 IMAD.X R7, R3, 0x1, R10.reuse, P0 ;  /* 0x000000010307b824 */ /* 0x100fe400000e060a */
[----:B------:R-:W-:Y:S01]  /*88b0*/  @!P3 IMAD.X R5, R5, 0x1, R10, P1 ;  /* 0x000000010505b824 */ /* 0x000fe200008e060a */
[----:B------:R-:W-:Y:S01]  /*88c0*/  CS2R R10, SRZ ;  /* 0x00000000000a7805 */ /* 0x000fe2000001ff00 */
[----:B------:R-:W-:Y:S01]  /*88d0*/  @!P2 IMAD.WIDE R14, R190, 0x2, R14 ;  /* 0x00000002be0ea825 */ /* 0x000fe200078e020e */
[----:B------:R0:W5:Y:S04]  /*88e0*/  @!P3 LD.E.64 R8, desc[UR40][R6.64] ;  /* 0x000000280608b980 */ /* 0x000168000c101b00 */
[----:B------:R0:W5:Y:S04]  /*88f0*/  @!P2 LD.E.64 R12, desc[UR40][R14.64] ;  /* 0x000000280e0ca980 */ /* 0x000168000c101b00 */
[----:B------:R0:W5:Y:S02]  /*8900*/  @!P3 LD.E.64 R10, desc[UR40][R4.64] ;  /* 0x00000028040ab980 */ /* 0x000164000c101b00 */
.L_x_5878:
[----:B------:R-:W-:Y:S05]  /*8910*/  BSYNC B1 ;  /* 0x0000000000017941 */ /* 0x000fea0003800000 */
.L_x_5877:
[----:B0-----:R-:W0:Y:S01]  /*8920*/  S2R R15, SR_TID.X ;  /* 0x00000000000f7919 */ /* 0x001e220000002100 */
[----:B------:R-:W1:Y:S01]  /*8930*/  SYNCS.PHASECHK.TRANS64.TRYWAIT P0, [R2+URZ+0x28c00], R35 ;  /* 0x028c0023020075a7 */ /* 0x000e62000800017f */
[----:B--2---:R-:W-:Y:S01]  /*8940*/  LOP3.LUT R3, R36, 0x1c0, RZ, 0xc0, !PT ;  /* 0x000001c024037812 */ /* 0x004fe200078ec0ff */
[----:B-----5:R-:W-:Y:S01]  /*8950*/  IMAD.MOV.U32 R4, RZ, RZ, R8 ;  /* 0x000000ffff047224 */ /* 0x020fe200078e0008 */
[----:B------:R-:W-:Y:S01]  /*8960*/  VIADDMNMX R41, R34, -R195, 0x40, PT ;  /* 0x0000004022297446 */ /* 0x000fe200038009c3 */
[----:B------:R-:W-:Y:S01]  /*8970*/  IMAD.MOV.U32 R5, RZ, RZ, R31 ;  /* 0x000000ffff057224 */ /* 0x000fe200078e001f */
[----:B---3--:R-:W-:Y:S01]  /*8980*/  LOP3.LUT R0, R3, 0x18, R16, 0xf8, !PT ;  /* 0x0000001803007812 */ /* 0x008fe200078ef810 */
[----:B------:R-:W-:Y:S01]  /*8990*/  IMAD.MOV.U32 R6, RZ, RZ, R10 ;  /* 0x000000ffff067224 */ /* 0x000fe200078e000a */
[----:B------:R-:W-:Y:S01]  /*89a0*/  SHF.R.U32.HI R3, RZ, 0x3, R3 ;  /* 0x00000003ff037819 */ /* 0x000fe20000011603 */
[----:B------:R-:W-:Y:S01]  /*89b0*/  BSSY B1, `(.L_x_5879) ;  /* 0x0000018000017945 */ /* 0x000fe20003800000 */
[----:B------:R-:W-:-:S02]  /*89c0*/  PRMT R45, R4, 0x7610, R45 ;  /* 0x00007610042d7816 */ /* 0x000fc4000000002d */
[----:B------:R-:W-:Y:S01]  /*89d0*/  LOP3.LUT R0, R0, R3, RZ, 0x3c, !PT ;  /* 0x0000000300007212 */ /* 0x000fe200078e3cff */
[----:B------:R-:W-:Y:S01]  /*89e0*/  IMAD.MOV.U32 R3, RZ, RZ, R9 ;  /* 0x000000ffff037224 */ /* 0x000fe200078e0009 */
[----:B------:R-:W-:Y:S02]  /*89f0*/  MOV R4, R30 ;  /* 0x0000001e00047202 */ /* 0x000fe40000000f00 */
[----:B------:R-:W-:Y:S01]  /*8a00*/  PRMT R46, R5, 0x5410, R6 ;  /* 0x00005410052e7816 */ /* 0x000fe20000000006 */
[----:B------:R-:W-:Y:S01]  /*8a10*/  IMAD.MOV.U32 R5, RZ, RZ, R13 ;  /* 0x000000ffff057224 */ /* 0x000fe200078e000d */
[----:B----4-:R-:W-:Y:S02]  /*8a20*/  PRMT R14, R3, 0x7610, R14 ;  /* 0x00007610030e7816 */ /* 0x010fe4000000000e */
[----:B------:R-:W-:Y:S01]  /*8a30*/  PRMT R45, R45, 0x5410, R4 ;  /* 0x000054102d2d7816 */ /* 0x000fe20000000004 */
[----:B------:R-:W-:Y:S01]  /*8a40*/  IMAD.MOV.U32 R4, RZ, RZ, R12 ;  /* 0x000000ffff047224 */ /* 0x000fe200078e000c */
[----:B------:R-:W-:-:S02]  /*8a50*/  LOP3.LUT P2, RZ, R196, 0x4, RZ, 0xc0, !PT ;  /* 0x00000004c4ff7812 */ /* 0x000fc4000784c0ff */
[----:B------:R-:W-:Y:S02]  /*8a60*/  ISETP.GE.AND P1, PT, R192, R41, PT ;  /* 0x00000029c000720c */ /* 0x000fe40003f26270 */
[----:B------:R-:W-:Y:S01]  /*8a70*/  PRMT R47, R4, 0x7610, R47 ;  /* 0x00007610042f7816 */ /* 0x000fe2000000002f */
[----:B0-----:R-:W-:-:S05]  /*8a80*/  VIADD R15, R15, 0xffffff80 ;  /* 0xffffff800f0f7836 */ /* 0x001fca0000000000 */
[----:B------:R-:W-:-:S04]  /*8a90*/  SHF.R.S32.HI R7, RZ, 0x1f, R15 ;  /* 0x0000001fff077819 */ /* 0x000fc8000001140f */
[----:B------:R-:W-:-:S04]  /*8aa0*/  LEA.HI R7, R7, R15, RZ, 0x5 ;  /* 0x0000000f07077211 */ /* 0x000fc800078f28ff */
[----:B------:R-:W-:-:S05]  /*8ab0*/  SHF.R.S32.HI R7, RZ, 0x5, R7 ;  /* 0x00000005ff077819 */ /* 0x000fca0000011407 */
[----:B------:R-:W-:Y:S02]  /*8ac0*/  IMAD R3, R7, 0x200, R0 ;  /* 0x0000020007037824 */ /* 0x000fe400078e0200 */
[----:B------:R-:W-:Y:S02]  /*8ad0*/  IMAD.MOV.U32 R0, RZ, RZ, R11 ;  /* 0x000000ffff007224 */ /* 0x000fe400078e000b */
[----:B------:R-:W-:-:S03]  /*8ae0*/  IMAD R3, R3, 0x2, R2 ;  /* 0x0000000203037824 */ /* 0x000fc600078e0202 */
[----:B------:R-:W-:Y:S01]  /*8af0*/  PRMT R14, R14, 0x5410, R0 ;  /* 0x000054100e0e7816 */ /* 0x000fe20000000000 */
[C---:B------:R-:W-:Y:S01]  /*8b00*/  VIADD R0, R3.reuse, 0x20440 ;  /* 0x0002044003007836 */ /* 0x040fe20000000000 */
[----:B------:R-:W-:Y:S01]  /*8b10*/  IADD3 R4, R3, 0x20400, RZ ;  /* 0x0002040003047810 */ /* 0x000fe20007ffe0ff */
[----:B-1----:R-:W-:Y:S06]  /*8b20*/  @!P0 BRA `(.L_x_5880) ;  /* 0x0000017c00c88947 */ /* 0x002fec0003800000 */
.L_x_6171:
[----:B------:R-:W-:Y:S05]  /*8b30*/  BSYNC B1 ;  /* 0x0000000000017941 */ /* 0x000fea0003800000 */
.L_x_5879:
[----:B------:R-:W-:Y:S01]  /*8b40*/  BSSY B1, `(.L_x_5881) ;  /* 0x000005f000017945 */ /* 0x000fe20003800000 */
[----:B------:R-:W-:Y:S01]  /*8b50*/  PRMT R47, R47, 0x5410, R5 ;  /* 0x000054102f2f7816 */ /* 0x000fe20000000005 */
[----:B------:R-:W-:Y:S02]  /*8b60*/  @P2 VIADD R0, R4, 0xffffffc0 ;  /* 0xffffffc004002836 */ /* 0x000fe40000000000 */
[----:B------:R-:W-:Y:S05]  /*8b70*/  @P1 BRA `(.L_x_5882) ;  /* 0x00000004006c1947 */ /* 0x000fea0003800000 */
[----:B------:R-:W1:Y:S01]  /*8b80*/  LDC R4, c[0x0][0x3f4] ;  /* 0x0000fd00ff047b82 */ /* 0x000e620000000800 */
[----:B------:R-:W-:Y:S01]  /*8b90*/  BSSY B2, `(.L_x_5883) ;  /* 0x000002e000027945 */ /* 0x000fe20003800000 */
[-C--:B-1----:R-:W-:Y:S02]  /*8ba0*/  ISETP.GE.AND P0, PT, R190, R4.reuse, PT ;  /* 0x00000004be00720c */ /* 0x082fe40003f06270 */
[----:B------:R-:W-:-:S11]  /*8bb0*/  ISETP.GE.AND P1, PT, R203, R4, PT ;  /* 0x00000004cb00720c */ /* 0x000fd60003f26270 */
[----:B------:R-:W-:Y:S05]  /*8bc0*/  @P0 BRA `(.L_x_5884) ;  /* 0x0000000000a80947 */ /* 0x000fea0003800000 */
[----:B------:R-:W1:Y:S01]  /*8bd0*/  LDS.128 R4, [R3+0x20400] ;  /* 0x0204000003047984 */ /* 0x000e620000000c00 */
[----:B------:R-:W-:Y:S01]  /*8be0*/  SHF.R.U32.HI R32, RZ, 0x10, R29 ;  /* 0x00000010ff207819 */ /* 0x000fe2000001161d */
[----:B------:R-:W-:Y:S01]  /*8bf0*/  HADD2.F32 R33, -RZ, R44.H0_H0 ;  /* 0x2000002cff217230 */ /* 0x000fe20000004100 */
[----:B------:R-:W-:Y:S02]  /*8c00*/  SHF.R.U32.HI R34, RZ, 0x10, R27 ;  /* 0x00000010ff227819 */ /* 0x000fe4000001161b */
[----:B------:R-:W-:Y:S01]  /*8c10*/  SHF.R.U64 R39, R28, 0x10, R29 ;  /* 0x000000101c277819 */ /* 0x000fe2000000121d */
[----:B------:R-:W-:Y:S01]  /*8c20*/  HADD2.F32 R32, -RZ, R32.H0_H0 ;  /* 0x20000020ff207230 */ /* 0x000fe20000004100 */
[----:B------:R-:W-:Y:S01]  /*8c30*/  SHF.R.U64 R38, R26, 0x10, R27 ;  /* 0x000000101a267819 */ /* 0x000fe2000000121b */
[----:B------:R-:W-:Y:S02]  /*8c40*/  HADD2.F32 R34, -RZ, R34.H0_H0 ;  /* 0x20000022ff227230 */ /* 0x000fe40000004100 */
[----:B------:R-:W-:-:S02]  /*8c50*/  HADD2.F32 R29, -RZ, R42.H0_H0 ;  /* 0x2000002aff1d7230 */ /* 0x000fc40000004100 */
[--C-:B-1----:R-:W-:Y:S02]  /*8c60*/  HADD2.F32 R27, -RZ, R7.reuse.H0_H0 ;  /* 0x20000007ff1b7230 */ /* 0x102fe40000004100 */
[----:B------:R-:W-:Y:S02]  /*8c70*/  HADD2.F32 R28, -RZ, R7.H1_H1 ;  /* 0x30000007ff1c7230 */ /* 0x000fe40000004100 */
[--C-:B------:R-:W-:Y:S02]  /*8c80*/  HADD2.F32 R7, -RZ, R4.reuse.H0_H0 ;  /* 0x20000004ff077230 */ /* 0x100fe40000004100 */
[----:B------:R-:W-:Y:S02]  /*8c90*/  HADD2.F32 R4, -RZ, R4.H1_H1 ;  /* 0x30000004ff047230 */ /* 0x000fe40000004100 */
[C---:B------:R-:W-:Y:S01]  /*8ca0*/  FMUL.FTZ R36, R28.reuse, R34 ;  /* 0x000000221c247220 */ /* 0x040fe20000410000 */
[----:B0-----:R-:W-:Y:S01]  /*8cb0*/  FMUL.FTZ R35, R28, R32 ;  /* 0x000000201c237220 */ /* 0x001fe20000410000 */
[----:B------:R-:W-:-:S02]  /*8cc0*/  HADD2.F32 R15, -RZ, R6.H0_H0 ;  /* 0x20000006ff0f7230 */ /* 0x000fc40000004100 */
[C---:B------:R-:W-:Y:S01]  /*8cd0*/  FMUL.FTZ R28, R4.reuse, R33 ;  /* 0x00000021041c7220 */ /* 0x040fe20000410000 */
[C---:B------:R-:W-:Y:S01]  /*8ce0*/  FFMA.FTZ R36, R27.reuse, R32, -R36 ;  /* 0x000000201b247223 */ /* 0x040fe20000010824 */
[----:B------:R-:W-:Y:S01]  /*8cf0*/  FFMA.FTZ R37, R27, R34, R35 ;  /* 0x000000221b257223 */ /* 0x000fe20000010023 */
[----:B------:R-:W-:Y:S02]  /*8d00*/  HADD2.F32 R26, -RZ, R6.H1_H1 ;  /* 0x30000006ff1a7230 */ /* 0x000fe40000004100 */
[-C--:B------:R-:W-:Y:S01]  /*8d10*/  FMUL.FTZ R34, R4, R29.reuse ;  /* 0x0000001d04227220 */ /* 0x080fe20000410000 */
[C---:B------:R-:W-:Y:S01]  /*8d20*/  FFMA.FTZ R32, R7.reuse, R29, -R28 ;  /* 0x0000001d07207223 */ /* 0x040fe2000001081c */
[--C-:B------:R-:W-:Y:S02]  /*8d30*/  HADD2.F32 R6, -RZ, R5.reuse.H0_H0 ;  /* 0x20000005ff067230 */ /* 0x100fe40000004100 */
[----:B------:R-:W-:Y:S02]  /*8d40*/  HADD2.F32 R29, -RZ, R44.H1_H1 ;  /* 0x3000002cff1d7230 */ /* 0x000fe40000004100 */
[----:B------:R-:W-:Y:S01]  /*8d50*/  FFMA.FTZ R33, R7, R33, R34 ;  /* 0x0000002107217223 */ /* 0x000fe20000010022 */
[----:B------:R-:W-:-:S02]  /*8d60*/  HADD2.F32 R5, -RZ, R5.H1_H1 ;  /* 0x30000005ff057230 */ /* 0x000fc40000004100 */
[----:B------:R-:W-:Y:S02]  /*8d70*/  HADD2.F32 R27, -RZ, R42.H1_H1 ;  /* 0x3000002aff1b7230 */ /* 0x000fe40000004100 */
[C---:B------:R-:W-:Y:S01]  /*8d80*/  FMUL.FTZ R34, R26.reuse, R29 ;  /* 0x0000001d1a227220 */ /* 0x040fe20000410000 */
[----:B------:R-:W-:Y:S02]  /*8d90*/  HADD2.F32 R28, -RZ, R38.H0_H0 ;  /* 0x20000026ff1c7230 */ /* 0x000fe40000004100 */
[----:B------:R-:W-:Y:S02]  /*8da0*/  HADD2.F32 R4, -RZ, R39.H0_H0 ;  /* 0x20000027ff047230 */ /* 0x000fe40000004100 */
[-C--:B------:R-:W-:Y:S01]  /*8db0*/  FMUL.FTZ R26, R26, R27.reuse ;  /* 0x0000001b1a1a7220 */ /* 0x080fe20000410000 */
[----:B------:R-:W-:Y:S01]  /*8dc0*/  FFMA.FTZ R34, R15, R27, -R34 ;  /* 0x0000001b0f227223 */ /* 0x000fe20000010822 */
[C---:B------:R-:W-:Y:S01]  /*8dd0*/  FMUL.FTZ R7, R5.reuse, R28 ;  /* 0x0000001c05077220 */ /* 0x040fe20000410000 */
[----:B------:R-:W-:Y:S01]  /*8de0*/  FMUL.FTZ R35, R5, R4 ;  /* 0x0000000405237220 */ /* 0x000fe20000410000 */
[----:B------:R-:W-:-:S02]  /*8df0*/  FFMA.FTZ R15, R15, R29, R26 ;  /* 0x0000001d0f0f7223 */ /* 0x000fc4000001001a */
[C---:B------:R-:W-:Y:S01]  /*8e00*/  FFMA.FTZ R5, R6.reuse, R4, -R7 ;  /* 0x0000000406057223 */ /* 0x040fe20000010807 */
[----:B------:R-:W-:Y:S01]  /*8e10*/  F2FP.F16.F32.PACK_AB R7, R37, R36 ;  /* 0x000000242507723e */ /* 0x000fe200000000ff */
[----:B------:R-:W-:Y:S01]  /*8e20*/  FFMA.FTZ R28, R6, R28, R35 ;  /* 0x0000001c061c7223 */ /* 0x000fe20000010023 */
[----:B------:R-:W-:Y:S02]  /*8e30*/  F2FP.F16.F32.PACK_AB R4, R33, R32 ;  /* 0x000000202104723e */ /* 0x000fe400000000ff */
[----:B------:R-:W-:Y:S02]  /*8e40*/  F2FP.F16.F32.PACK_AB R6, R15, R34 ;  /* 0x000000220f06723e */ /* 0x000fe400000000ff */
[----:B------:R-:W-:-:S05]  /*8e50*/  F2FP.F16.F32.PACK_AB R5, R28, R5 ;  /* 0x000000051c05723e */ /* 0x000fca00000000ff */
[----:B------:R1:W-:Y:S02]  /*8e60*/  STS.128 [R3+0x20400], R4 ;  /* 0x0204000403007388 */ /* 0x0003e40000000c00 */
.L_x_5884:
[----:B------:R-:W-:Y:S05]  /*8e70*/  BSYNC B2 ;  /* 0x0000000000027941 */ /* 0x000fea0003800000 */
.L_x_5883:
[----:B------:R-:W-:Y:S05]  /*8e80*/  @P1 BRA `(.L_x_5882) ;  /* 0x0000000000a81947 */ /* 0x000fea0003800000 */
[----:B-1----:R-:W1:Y:S01]  /*8e90*/  LDS.128 R4, [R0] ;  /* 0x0000000000047984 */ /* 0x002e620000000c00 */
[----:B------:R-:W-:Y:S01]  /*8ea0*/  SHF.R.U32.HI R26, RZ, 0x10, R25 ;  /* 0x00000010ff1a7819 */ /* 0x000fe20000011619 */
[----:B------:R-:W-:Y:S01]  /*8eb0*/  HADD2.F32 R27, -RZ, R43.H0_H0 ;  /* 0x2000002bff1b7230 */ /* 0x000fe20000004100 */
[----:B------:R-:W-:Y:S02]  /*8ec0*/  SHF.R.U32.HI R28, RZ, 0x10, R21 ;  /* 0x00000010ff1c7819 */ /* 0x000fe40000011615 */
[----:B0-----:R-:W-:Y:S01]  /*8ed0*/  SHF.R.U64 R35, R24, 0x10, R25 ;  /* 0x0000001018237819 */ /* 0x001fe20000001219 */
        /* <DEDUP_REMOVED lines=16> */
[C---:B------:R-:W-:Y:S01]  /*8fe0*/  FFMA.FTZ R26, R7.reuse, R25, -R24 ;  /* 0x00000019071a7223 */ /* 0x040fe20000010818 */
[----:B------:R-:W-:Y:S02]  /*8ff0*/  HADD2.F32 R6, -RZ, R5.H0_H0 ;  /* 0x20000005ff067230 */ /* 0x000fe40000004100 */
        /* <DEDUP_REMOVED lines=18> */
[----:B------:R2:W-:Y:S02]  /*9120*/  STS.128 [R0], R4 ;  /* 0x0000000400007388 */ /* 0x0005e40000000c00 */
.L_x_5882:
[----:B------:R-:W-:Y:S05]  /*9130*/  BSYNC B1 ;  /* 0x0000000000017941 */ /* 0x000fea0003800000 */
.L_x_5881:
        /* <DEDUP_REMOVED lines=11> */
[----:B------:R-:W-:Y:S01]  /*91f0*/  SHF.R.U32.HI R26, RZ, 0x10, R13 ;  /* 0x00000010ff1a7819 */ /* 0x000fe2000001160d */
[----:B------:R-:W-:Y:S01]  /*9200*/  HADD2.F32 R21, -RZ, R45.H1_H1 ;  /* 0x3000002dff157230 */ /* 0x000fe20000004100 */
[----:B------:R-:W-:Y:S01]  /*9210*/  SHF.R.U64 R32, R30, 0x10, R31 ;  /* 0x000000101e207819 */ /* 0x000fe2000000121f */
[----:B------:R-:W-:Y:S01]  /*9220*/  HADD2.F32 R24, -RZ, R24.H0_H0 ;  /* 0x20000018ff187230 */ /* 0x000fe20000004100 */
[----:B------:R-:W-:Y:S01]  /*9230*/  SHF.R.U64 R30, R12, 0x10, R13 ;  /* 0x000000100c1e7819 */ /* 0x000fe2000000120d */
[----:B------:R-:W-:Y:S02]  /*9240*/  HADD2.F32 R26, -RZ, R26.H0_H0 ;  /* 0x2000001aff1a7230 */ /* 0x000fe40000004100 */
[----:B-1----:R-:W-:-:S02]  /*9250*/  HADD2.F32 R15, -RZ, R7.H0_H0 ;  /* 0x20000007ff0f7230 */ /* 0x002fc40000004100 */
[----:B------:R-:W-:Y:S02]  /*9260*/  HADD2.F32 R20, -RZ, R7.H1_H1 ;  /* 0x30000007ff147230 */ /* 0x000fe40000004100 */
[--C-:B------:R-:W-:Y:S02]  /*9270*/  HADD2.F32 R7, -RZ, R4.reuse.H0_H0 ;  /* 0x20000004ff077230 */ /* 0x100fe40000004100 */
[----:B------:R-:W-:Y:S02]  /*9280*/  HADD2.F32 R4, -RZ, R4.H1_H1 ;  /* 0x30000004ff047230 */ /* 0x000fe40000004100 */
[C---:B------:R-:W-:Y:S01]  /*9290*/  FMUL.FTZ R28, R20.reuse, R26 ;  /* 0x0000001a141c7220 */ /* 0x040fe20000410000 */
[-C--:B------:R-:W-:Y:S01]  /*92a0*/  FMUL.FTZ R27, R20, R24.reuse ;  /* 0x00000018141b7220 */ /* 0x080fe20000410000 */
[--C-:B------:R-:W-:Y:S02]  /*92b0*/  HADD2.F32 R12, -RZ, R6.reuse.H0_H0 ;  /* 0x20000006ff0c7230 */ /* 0x100fe40000004100 */
[----:B------:R-:W-:Y:S01]  /*92c0*/  FMUL.FTZ R20, R4, R25 ;  /* 0x0000001904147220 */ /* 0x000fe20000410000 */
[C---:B------:R-:W-:Y:S01]  /*92d0*/  FFMA.FTZ R28, R15.reuse, R24, -R28 ;  /* 0x000000180f1c7223 */ /* 0x040fe2000001081c */
[----:B------:R-:W-:Y:S01]  /*92e0*/  FFMA.FTZ R29, R15, R26, R27 ;  /* 0x0000001a0f1d7223 */ /* 0x000fe2000001001b */
[----:B------:R-:W-:-:S02]  /*92f0*/  HADD2.F32 R13, -RZ, R6.H1_H1 ;  /* 0x30000006ff0d7230 */ /* 0x000fc40000004100 */
[-C--:B------:R-:W-:Y:S01]  /*9300*/  FMUL.FTZ R26, R4, R21.reuse ;  /* 0x00000015041a7220 */ /* 0x080fe20000410000 */
[C---:B------:R-:W-:Y:S01]  /*9310*/  FFMA.FTZ R24, R7.reuse, R21, -R20 ;  /* 0x0000001507187223 */ /* 0x040fe20000010814 */
[----:B------:R-:W-:Y:S02]  /*9320*/  HADD2.F32 R6, -RZ, R5.H0_H0 ;  /* 0x20000005ff067230 */ /* 0x000fe40000004100 */
[----:B------:R-:W-:Y:S02]  /*9330*/  HADD2.F32 R21, -RZ, R47.H1_H1 ;  /* 0x3000002fff157230 */ /* 0x000fe40000004100 */
[----:B------:R-:W-:Y:S01]  /*9340*/  FFMA.FTZ R25, R7, R25, R26 ;  /* 0x0000001907197223 */ /* 0x000fe2000001001a */
[----:B------:R-:W-:Y:S02]  /*9350*/  HADD2.F32 R15, -RZ, R46.H0_H0 ;  /* 0x2000002eff0f7230 */ /* 0x000fe40000004100 */
[----:B------:R-:W-:Y:S02]  /*9360*/  HADD2.F32 R5, -RZ, R5.H1_H1 ;  /* 0x30000005ff057230 */ /* 0x000fe40000004100 */
[----:B------:R-:W-:Y:S01]  /*9370*/  FMUL.FTZ R27, R13, R21 ;  /* 0x000000150d1b7220 */ /* 0x000fe20000410000 */
[----:B------:R-:W-:-:S02]  /*9380*/  HADD2.F32 R20, -RZ, R30.H0_H0 ;  /* 0x2000001eff147230 */ /* 0x000fc40000004100 */
[-C--:B------:R-:W-:Y:S01]  /*9390*/  FMUL.FTZ R26, R13, R15.reuse ;  /* 0x0000000f0d1a7220 */ /* 0x080fe20000410000 */
[----:B------:R-:W-:Y:S02]  /*93a0*/  HADD2.F32 R4, -RZ, R32.H0_H0 ;  /* 0x20000020ff047230 */ /* 0x000fe40000004100 */
[C---:B------:R-:W-:Y:S01]  /*93b0*/  FFMA.FTZ R27, R12.reuse, R15, -R27 ;  /* 0x0000000f0c1b7223 */ /* 0x040fe2000001081b */
[C---:B------:R-:W-:Y:S01]  /*93c0*/  FMUL.FTZ R7, R5.reuse, R20 ;  /* 0x0000001405077220 */ /* 0x040fe20000410000 */
[----:B------:R-:W-:Y:S01]  /*93d0*/  FFMA.FTZ R26, R12, R21, R26 ;  /* 0x000000150c1a7223 */ /* 0x000fe2000001001a */
[-C--:B------:R-:W-:Y:S02]  /*93e0*/  FMUL.FTZ R13, R5, R4.reuse ;  /* 0x00000004050d7220 */ /* 0x080fe40000410000 */
[C---:B------:R-:W-:Y:S01]  /*93f0*/  FFMA.FTZ R5, R6.reuse, R4, -R7 ;  /* 0x0000000406057223 */ /* 0x040fe20000010807 */
[----:B------:R-:W-:Y:S01]  /*9400*/  F2FP.F16.F32.PACK_AB R7, R29, R28 ;  /* 0x0000001c1d07723e */ /* 0x000fe200000000ff */
[----:B------:R-:W-:Y:S01]  /*9410*/  FFMA.FTZ R20, R6, R20, R13 ;  /* 0x0000001406147223 */ /* 0x000fe2000001000d */
[----:B------:R-:W-:-:S02]  /*9420*/  F2FP.F16.F32.PACK_AB R6, R26, R27 ;  /* 0x0000001b1a06723e */ /* 0x000fc400000000ff */
[----:B------:R-:W-:Y:S02]  /*9430*/  F2FP.F16.F32.PACK_AB R4, R25, R24 ;  /* 0x000000181904723e */ /* 0x000fe400000000ff */
[----:B------:R-:W-:-:S05]  /*9440*/  F2FP.F16.F32.PACK_AB R5, R20, R5 ;  /* 0x000000051405723e */ /* 0x000fca00000000ff */
[----:B------:R1:W-:Y:S02]  /*9450*/  STS.128 [R3+0x21400], R4 ;  /* 0x0214000403007388 */ /* 0x0003e40000000c00 */
.L_x_5887:
[----:B------:R-:W-:Y:S05]  /*9460*/  BSYNC B1 ;  /* 0x0000000000017941 */ /* 0x000fea0003800000 */
.L_x_5886:
[----:B------:R-:W-:Y:S05]  /*9470*/  @P1 BRA `(.L_x_5885) ;  /* 0x0000001400d81947 */ /* 0x000fea0003800000 */
[----:B-1----:R-:W1:Y:S01]  /*9480*/  LDS.128 R4, [R0+0x1000] ;  /* 0x0010000000047984 */ /* 0x002e620000000c00 */
[----:B------:R-:W-:Y:S01]  /*9490*/  SHF.R.U32.HI R15, RZ, 0x10, R11 ;  /* 0x00000010ff0f7819 */ /* 0x000fe2000001160b */
[----:B------:R-:W-:Y:S01]  /*94a0*/  HADD2.F32 R13, -RZ, R46.H1_H1 ;  /* 0x3000002eff0d7230 */ /* 0x000fe20000004100 */
[----:B------:R-:W-:Y:S02]  /*94b0*/  SHF.R.U32.HI R12, RZ, 0x10, R9 ;  /* 0x00000010ff0c7819 */ /* 0x000fe40000011609 */
[----:B------:R-:W-:Y:S01]  /*94c0*/  SHF.R.U64 R25, R10, 0x10, R11 ;  /* 0x000000100a197819 */ /* 0x000fe2000000120b */
[----:B------:R-:W-:Y:S01]  /*94d0*/  HADD2.F32 R15, -RZ, R15.H0_H0 ;  /* 0x2000000fff0f7230 */ /* 0x000fe20000004100 */
[----:B------:R-:W-:Y:S01]  /*94e0*/  SHF.R.U64 R26, R8, 0x10, R9 ;  /* 0x00000010081a7819 */ /* 0x000fe20000001209 */
[----:B------:R-:W-:Y:S02]  /*94f0*/  HADD2.F32 R12, -RZ, R12.H0_H0 ;  /* 0x2000000cff0c7230 */ /* 0x000fe40000004100 */
[----:B------:R-:W-:-:S02]  /*9500*/  HADD2.F32 R11, -RZ, R45.H0_H0 ;  /* 0x2000002dff0b7230 */ /* 0x000fc40000004100 */
[--C-:B-1----:R-:W-:Y:S02]  /*9510*/  HADD2.F32 R10, -RZ, R7.reuse.H1_H1 ;  /* 0x30000007ff0a7230 */ /* 0x102fe40000004100 */
[--C-:B------:R-:W-:Y:S02]  /*9520*/  HADD2.F32 R3, -RZ, R4.reuse.H0_H0 ;  /* 0x20000004ff037230 */ /* 0x100fe40000004100 */
[----:B------:R-:W-:Y:S02]  /*9530*/  HADD2.F32 R4, -RZ, R4.H1_H1 ;  /* 0x30000004ff047230 */ /* 0x000fe40000004100 */
[C---:B------:R-:W-:Y:S01]  /*9540*/  FMUL.FTZ R20, R10.reuse, R15 ;  /* 0x0000000f0a147220 */ /* 0x040fe20000410000 */
[----:B------:R-:W-:Y:S02]  /*9550*/  HADD2.F32 R9, -RZ, R7.H0_H0 ;  /* 0x20000007ff097230 */ /* 0x000fe40000004100 */
[----:B------:R-:W-:Y:S01]  /*9560*/  FMUL.FTZ R24, R10, R12 ;  /* 0x0000000c0a187220 */ /* 0x000fe20000410000 */
[----:B------:R-:W-:-:S02]  /*9570*/  HADD2.F32 R7, -RZ, R6.H0_H0 ;  /* 0x20000006ff077230 */ /* 0x000fc40000004100 */
[C---:B------:R-:W-:Y:S01]  /*9580*/  FMUL.FTZ R10, R4.reuse, R13 ;  /* 0x0000000d040a7220 */ /* 0x040fe20000410000 */
[----:B------:R-:W-:Y:S02]  /*9590*/  HADD2.F32 R8, -RZ, R6.H1_H1 ;  /* 0x30000006ff087230 */ /* 0x000fe40000004100 */
[----:B------:R-:W-:Y:S01]  /*95a0*/  FFMA.FTZ R21, R9, R12, -R20 ;  /* 0x0000000c09157223 */ /* 0x000fe20000010814 */
[-C--:B------:R-:W-:Y:S01]  /*95b0*/  FMUL.FTZ R12, R4, R11.reuse ;  /* 0x0000000b040c7220 */ /* 0x080fe20000410000 */
[----:B------:R-:W-:Y:S01]  /*95c0*/  FFMA.FTZ R11, R3, R11, -R10 ;  /* 0x0000000b030b7223 */ /* 0x000fe2000001080a */
[--C-:B------:R-:W-:Y:S02]  /*95d0*/  HADD2.F32 R10, -RZ, R14.reuse.H1_H1 ;  /* 0x3000000eff0a7230 */ /* 0x100fe40000004100 */
[----:B------:R-:W-:Y:S01]  /*95e0*/  FFMA.FTZ R24, R9, R15, R24 ;  /* 0x0000000f09187223 */ /* 0x000fe20000010018 */
[----:B------:R-:W-:Y:S02]  /*95f0*/  HADD2.F32 R6, -RZ, R5.H0_H0 ;  /* 0x20000005ff067230 */ /* 0x000fe40000004100 */
[----:B------:R-:W-:Y:S01]  /*9600*/  FFMA.FTZ R12, R3, R13, R12 ;  /* 0x0000000d030c7223 */ /* 0x000fe2000001000c */
[----:B------:R-:W-:-:S02]  /*9610*/  HADD2.F32 R14, -RZ, R14.H0_H0 ;  /* 0x2000000eff0e7230 */ /* 0x000fc40000004100 */
[C---:B------:R-:W-:Y:S01]  /*9620*/  FMUL.FTZ R20, R8.reuse, R10 ;  /* 0x0000000a08147220 */ /* 0x040fe20000410000 */
[----:B------:R-:W-:Y:S02]  /*9630*/  HADD2.F32 R5, -RZ, R5.H1_H1 ;  /* 0x30000005ff057230 */ /* 0x000fe40000004100 */
[----:B------:R-:W-:Y:S02]  /*9640*/  HADD2.F32 R9, -RZ, R25.H0_H0 ;  /* 0x20000019ff097230 */ /* 0x000fe40000004100 */
[-C--:B------:R-:W-:Y:S01]  /*9650*/  FMUL.FTZ R13, R8, R14.reuse ;  /* 0x0000000e080d7220 */ /* 0x080fe20000410000 */
[----:B------:R-:W-:Y:S02]  /*9660*/  HADD2.F32 R4, -RZ, R26.H0_H0 ;  /* 0x2000001aff047230 */ /* 0x000fe40000004100 */
[----:B------:R-:W-:Y:S01]  /*9670*/  FFMA.FTZ R20, R7, R14, -R20 ;  /* 0x0000000e07147223 */ /* 0x000fe20000010814 */
[----:B------:R-:W-:Y:S01]  /*9680*/  FMUL.FTZ R3, R5, R9 ;  /* 0x0000000905037220 */ /* 0x000fe20000410000 */
[----:B------:R-:W-:Y:S01]  /*9690*/  FFMA.FTZ R13, R7, R10, R13 ;  /* 0x0000000a070d7223 */ /* 0x000fe2000001000d */
[-C--:B------:R-:W-:Y:S01]  /*96a0*/  FMUL.FTZ R8, R5, R4.reuse ;  /* 0x0000000405087220 */ /* 0x080fe20000410000 */
[----:B------:R-:W-:Y:S01]  /*96b0*/  F2FP.F16.F32.PACK_AB R7, R24, R21 ;  /* 0x000000151807723e */ /* 0x000fe200000000ff */
[----:B------:R-:W-:Y:S01]  /*96c0*/  FFMA.FTZ R3, R6, R4, -R3 ;  /* 0x0000000406037223 */ /* 0x000fe20000010803 */
[----:B------:R-:W-:Y:S01]  /*96d0*/  F2FP.F16.F32.PACK_AB R4, R12, R11 ;  /* 0x0000000b0c04723e */ /* 0x000fe200000000ff */
[----:B------:R-:W-:Y:S01]  /*96e0*/  FFMA.FTZ R8, R6, R9, R8 ;  /* 0x0000000906087223 */ /* 0x000fe20000010008 */
[----:B------:R-:W-:-:S04]  /*96f0*/  F2FP.F16.F32.PACK_AB R6, R13, R20 ;  /* 0x000000140d06723e */ /* 0x000fc800000000ff */
[----:B------:R-:W-:-:S05]  /*9700*/  F2FP.F16.F32.PACK_AB R5, R8, R3 ;  /* 0x000000030805723e */ /* 0x000fca00000000ff */
[----:B------:R3:W-:Y:S01]  /*9710*/  STS.128 [R0+0x1000], R4 ;  /* 0x0010000400007388 */ /* 0x0007e20000000c00 */
[----:B------:R-:W-:Y:S05]  /*9720*/  BRA `(.L_x_5885) ;  /* 0x00000014002c7947 */ /* 0x000fea0003800000 */
.L_x_5872:
[----:B------:R-:W0:Y:S01]  /*9730*/  S2R R0, SR_TID.X ;  /* 0x0000000000007919 */ /* 0x000e220000002100 */
[----:B------:R-:W1:Y:S01]  /*9740*/  LDC R34, c[0x0][0x448] ;  /* 0x00011200ff227b82 */ /* 0x000e620000000800 */
[----:B------:R-:W-:Y:S01]  /*9750*/  ULDC.64 UR4, c[0x0][0x3f8] ;  /* 0x0000fe0000047ab9 */ /* 0x000fe20000000a00 */
[----:B------:R-:W-:Y:S01]  /*9760*/  ULDC.64 UR6, c[0x0][0x408] ;  /* 0x0001020000067ab9 */ /* 0x000fe20000000a00 */
[----:B------:R-:W-:Y:S02]  /*9770*/  IMAD.MOV.U32 R27, RZ, RZ, R29 ;  /* 0x000000ffff1b7224 */ /* 0x000fe400078e001d */
[----:B------:R-:W-:Y:S01]  /*9780*/  IMAD.MOV.U32 R4, RZ, RZ, R24 ;  /* 0x000000ffff047224 */ /* 0x000fe200078e0018 */
[----:B-1----:R-:W-:Y:S01]  /*9790*/  ISETP.NE.AND P0, PT, R34, 0x1, PT ;  /* 0x000000012200780c */ /* 0x002fe20003f05270 */
[----:B0-----:R-:W-:-:S05]  /*97a0*/  VIADD R0, R0, 0xffffff80 ;  /* 0xffffff8000007836 */ /* 0x001fca0000000000 */
[----:B------:R-:W-:-:S07]  /*97b0*/  SHF.R.S32.HI R3, RZ, 0x1f, R0 ;  /* 0x0000001fff037819 */ /* 0x000fce0000011400 */
[----:B------:R-:W0:Y:S01]  /*97c0*/  @P0 LDC R5, c[0x0][0x450] ;  /* 0x00011400ff050b82 */ /* 0x000e220000000800 */
[----:B------:R-:W-:-:S04]  /*97d0*/  LEA.HI R3, R3, R0, RZ, 0x2 ;  /* 0x0000000003037211 */ /* 0x000fc800078f10ff */
[----:B------:R-:W-:-:S05]  /*97e0*/  LOP3.LUT R3, R3, 0xfffffffc, RZ, 0xc0, !PT ;  /* 0xfffffffc03037812 */ /* 0x000fca00078ec0ff */
[----:B------:R-:W-:Y:S02]  /*97f0*/  IMAD.IADD R3, R0, 0x1, -R3 ;  /* 0x0000000100037824 */ /* 0x000fe400078e0a03 */
[----:B------:R-:W1:Y:S02]  /*9800*/  @P0 LDC R0, c[0x0][0x44c] ;  /* 0x00011300ff000b82 */ /* 0x000e640000000800 */
[----:B------:R-:W-:-:S04]  /*9810*/  IMAD R3, R3, 0x20, R37 ;  /* 0x0000002003037824 */ /* 0x000fc800078e0225 */
[----:B-1----:R-:W-:-:S05]  /*9820*/  @P0 IMAD.HI.U32 R0, R3, R0, RZ ;  /* 0x0000000003000227 */ /* 0x002fca00078e00ff */
[----:B0-----:R-:W-:Y:S02]  /*9830*/  @P0 SHF.R.U32.HI R3, RZ, R5, R0 ;  /* 0x00000005ff030219 */ /* 0x001fe40000011600 */
[----:B------:R-:W-:Y:S02]  /*9840*/  MOV R5, R31 ;  /* 0x0000001f00057202 */ /* 0x000fe40000000f00 */
        /* <DEDUP_REMOVED lines=17> */
[----:B------:R-:W0:Y:S01]  /*9960*/  LDC R39, c[0x0][0x3f4] ;  /* 0x0000fd00ff277b82 */ /* 0x000e220000000800 */
[----:B------:R-:W1:Y:S01]  /*9970*/  SHFL.IDX PT, R3, R25, RZ, 0x1c1f ;  /* 0x001c1fff19037589 */ /* 0x000e6200000e0000 */
[----:B------:R-:W-:-:S03]  /*9980*/  IMAD R34, R23, R34, RZ ;  /* 0x0000002217227224 */ /* 0x000fc600078e02ff */
[----:B------:R-:W2:Y:S04]  /*9990*/  SHFL.IDX PT, R0, R26, RZ, 0x1c1f ;  /* 0x001c1fff1a007589 */ /* 0x000ea800000e0000 */
[----:B------:R-:W3:Y:S04]  /*99a0*/  SHFL.IDX PT, R14, R27, RZ, 0x1c1f ;  /* 0x001c1fff1b0e7589 */ /* 0x000ee800000e0000 */
[----:B------:R-:W4:Y:S01]  /*99b0*/  SHFL.IDX PT, R4, R24, RZ, 0x1c1f ;  /* 0x001c1fff18047589 */ /* 0x000f2200000e0000 */
[----:B0-----:R-:W-:-:S04]  /*99c0*/  ISETP.GE.AND P0, PT, R16, R39, PT ;  /* 0x000000271000720c */ /* 0x001fc80003f06270 */
[----:B------:R-:W-:-:S13]  /*99d0*/  ISETP.GE.OR P1, PT, R37, R34, P0 ;  /* 0x000000222500720c */ /* 0x000fda0000726670 */
[C---:B------:R-:W-:Y:S01]  /*99e0*/  @!P1 IMAD.SHL.U32 R5, R16.reuse, 0x2, RZ ;  /* 0x0000000210059824 */ /* 0x040fe200078e00ff */
[----:B------:R-:W-:-:S04]  /*99f0*/  @!P1 SHF.L.U64.HI R21, R16, 0x1, R17 ;  /* 0x0000000110159819 */ /* 0x000fc80000010211 */
[----:B-1----:R-:W-:-:S05]  /*9a00*/  @!P1 IADD3 R6, P2, R3, R5, RZ ;  /* 0x0000000503069210 */ /* 0x002fca0007f5e0ff */
[----:B--2---:R-:W-:-:S05]  /*9a10*/  @!P1 IMAD.X R7, R0, 0x1, R21, P2 ;  /* 0x0000000100079824 */ /* 0x004fca00010e0615 */
[----:B------:R-:W2:Y:S01]  /*9a20*/  @!P1 LD.E.128 R8, desc[UR40][R6.64] ;  /* 0x0000002806089980 */ /* 0x000ea2000c101d00 */
[----:B---3--:R-:W-:-:S05]  /*9a30*/  @!P1 IADD3 R14, P2, R14, R5, RZ ;  /* 0x000000050e0e9210 */ /* 0x008fca0007f5e0ff */
[----:B----4-:R-:W-:-:S04]  /*9a40*/  @!P1 IMAD.X R3, R4, 0x1, R21, P2 ;  /* 0x0000000104039824 */ /* 0x010fc800010e0615 */
[----:B------:R-:W-:-:S05]  /*9a50*/  @!P1 IMAD.MOV.U32 R15, RZ, RZ, R3 ;  /* 0x000000ffff0f9224 */ /* 0x000fca00078e0003 */
[----:B------:R0:W3:Y:S01]  /*9a60*/  @!P1 LD.E.128 R4, desc[UR40][R14.64] ;  /* 0x000000280e049980 */ /* 0x0000e2000c101d00 */
[----:B------:R-:W-:Y:S02]  /*9a70*/  CS2R R30, SRZ ;  /* 0x00000000001e7805 */ /* 0x000fe4000001ff00 */
[----:B------:R-:W-:Y:S02]  /*9a80*/  CS2R R28, SRZ ;  /* 0x00000000001c7805 */ /* 0x000fe4000001ff00 */
[----:B------:R-:W-:Y:S01]  /*9a90*/  CS2R R20, SRZ ;  /* 0x0000000000147805 */ /* 0x000fe2000001ff00 */
[----:B------:R-:W1:Y:S01]  /*9aa0*/  SHFL.IDX PT, R24, R24, 0x1, 0x1c1f ;  /* 0x003c1f0018187f89 */ /* 0x000e6200000e0000 */
[----:B------:R-:W-:-:S03]  /*9ab0*/  CS2R R32, SRZ ;  /* 0x0000000000207805 */ /* 0x000fc6000001ff00 */
[----:B0-----:R0:W4:Y:S01]  /*9ac0*/  SHFL.IDX PT, R14, R27, 0x1, 0x1c1f ;  /* 0x003c1f001b0e7f89 */ /* 0x00112200000e0000 */
[----:B--2---:R-:W-:Y:S02]  /*9ad0*/  @!P1 IMAD.MOV.U32 R30, RZ, RZ, R8 ;  /* 0x000000ffff1e9224 */ /* 0x004fe400078e0008 */
[----:B------:R-:W-:Y:S02]  /*9ae0*/  @!P1 IMAD.MOV.U32 R31, RZ, RZ, R9 ;  /* 0x000000ffff1f9224 */ /* 0x000fe400078e0009 */
[----:B------:R-:W-:Y:S01]  /*9af0*/  @!P1 IMAD.MOV.U32 R32, RZ, RZ, R10 ;  /* 0x000000ffff209224 */ /* 0x000fe200078e000a */
[----:B------:R-:W-:Y:S01]  /*9b00*/  MOV R0, R30 ;  /* 0x0000001e00007202 */ /* 0x000fe20000000f00 */
[----:B------:R-:W-:Y:S02]  /*9b10*/  IMAD.MOV.U32 R3, RZ, RZ, R31 ;  /* 0x000000ffff037224 */ /* 0x000fe400078e001f */
[----:B------:R-:W-:Y:S01]  /*9b20*/  @!P1 IMAD.MOV.U32 R33, RZ, RZ, R11 ;  /* 0x000000ffff219224 */ /* 0x000fe200078e000b */
[----:B------:R-:W-:Y:S01]  /*9b30*/  PRMT R51, R51, 0x5410, R0 ;  /* 0x0000541033337816 */ /* 0x000fe20000000000 */
[----:B------:R-:W-:Y:S01]  /*9b40*/  IMAD.MOV.U32 R8, RZ, RZ, R32 ;  /* 0x000000ffff087224 */ /* 0x000fe200078e0020 */
[----:B------:R-:W-:Y:S01]  /*9b50*/  PRMT R38, R38, 0x5410, R3 ;  /* 0x0000541026267816 */ /* 0x000fe20000000003 */
[----:B------:R0:W2:Y:S01]  /*9b60*/  SHFL.IDX PT, R0, R26, 0x1, 0x1c1f ;  /* 0x003c1f001a007f89 */ /* 0x0000a200000e0000 */
[----:B------:R-:W-:Y:S01]  /*9b70*/  IMAD.MOV.U32 R9, RZ, RZ, R33 ;  /* 0x000000ffff097224 */ /* 0x000fe200078e0021 */
[----:B---3--:R-:W-:-:S02]  /*9b80*/  @!P1 MOV R29, R7 ;  /* 0x00000007001d9202 */ /* 0x008fc40000000f00 */
[----:B------:R0:W3:Y:S01]  /*9b90*/  SHFL.IDX PT, R3, R25, 0x1, 0x1c1f ;  /* 0x003c1f0019037f89 */ /* 0x0000e200000e0000 */
[----:B------:R-:W-:Y:S01]  /*9ba0*/  @!P1 IMAD.MOV.U32 R20, RZ, RZ, R4 ;  /* 0x000000ffff149224 */ /* 0x000fe200078e0004 */
[----:B------:R-:W-:Y:S01]  /*9bb0*/  PRMT R35, R8, 0x5410, R9 ;  /* 0x0000541008237816 */ /* 0x000fe20000000009 */
[----:B------:R-:W-:Y:S02]  /*9bc0*/  @!P1 IMAD.MOV.U32 R21, RZ, RZ, R5 ;  /* 0x000000ffff159224 */ /* 0x000fe400078e0005 */
[----:B------:R-:W-:Y:S02]  /*9bd0*/  @!P1 IMAD.MOV.U32 R28, RZ, RZ, R6 ;  /* 0x000000ffff1c9224 */ /* 0x000fe400078e0006 */
[----:B------:R-:W-:Y:S02]  /*9be0*/  IMAD.MOV.U32 R4, RZ, RZ, R20 ;  /* 0x000000ffff047224 */ /* 0x000fe400078e0014 */
[----:B------:R-:W-:Y:S02]  /*9bf0*/  IMAD.MOV.U32 R5, RZ, RZ, R21 ;  /* 0x000000ffff057224 */ /* 0x000fe400078e0015 */
[----:B------:R-:W-:-:S02]  /*9c00*/  IMAD.MOV.U32 R7, RZ, RZ, R29 ;  /* 0x000000ffff077224 */ /* 0x000fc400078e001d */
[----:B------:R-:W-:Y:S01]  /*9c10*/  IMAD.MOV.U32 R6, RZ, RZ, R28 ;  /* 0x000000ffff067224 */ /* 0x000fe200078e001c */
[----:B------:R-:W-:Y:S02]  /*9c20*/  PRMT R38, R5, 0x7610, R38 ;  /* 0x0000761005267816 */ /* 0x000fe40000000026 */
[----:B------:R-:W-:Y:S02]  /*9c30*/  PRMT R44, R4, 0x5410, R7 ;  /* 0x00005410042c7816 */ /* 0x000fe40000000007 */
[----:B------:R-:W-:Y:S02]  /*9c40*/  CS2R R4, SRZ ;  /* 0x0000000000047805 */ /* 0x000fe4000001ff00 */
[----:B012-4-:R-:W-:-:S07]  /*9c50*/  PRMT R51, R6, 0x7610, R51 ;  /* 0x0000761006337816 */ /* 0x017fce0000000033 */
.L_x_6181:
[----:B------:R-:W2:Y:S01]  /*9c60*/  LDL R7, [R1+0x50] ;  /* 0x0000500001077983 */ /* 0x000ea20000100800 */
[----:B------:R-:W-:Y:S01]  /*9c70*/  VIADD R37, R37, 0x20 ;  /* 0x0000002025257836 */ /* 0x000fe20000000000 */
[----:B------:R-:W-:Y:S01]  /*9c80*/  BSSY B1, `(.L_x_5889) ;  /* 0x0000016000017945 */ /* 0x000fe20003800000 */
[----:B------:R-:W-:Y:S02]  /*9c90*/  CS2R R8, SRZ ;  /* 0x0000000000087805 */ /* 0x000fe4000001ff00 */
[----:B------:R-:W-:Y:S02]  /*9ca0*/  CS2R R10, SRZ ;  /* 0x00000000000a7805 */ /* 0x000fe4000001ff00 */
[----:B------:R-:W-:Y:S02]  /*9cb0*/  ISETP.GE.AND P1, PT, R37, R34, PT ;  /* 0x000000222500720c */ /* 0x000fe40003f26270 */
[----:B--2---:R-:W-:-:S04]  /*9cc0*/  LEA.HI R6, R7, R7, RZ, 0x1 ;  /* 0x0000000707067211 */ /* 0x004fc800078f08ff */
[----:B------:R-:W-:-:S05]  /*9cd0*/  LOP3.LUT R6, R6, 0xfffffffe, RZ, 0xc0, !PT ;  /* 0xfffffffe06067812 */ /* 0x000fca00078ec0ff */
[----:B------:R-:W-:Y:S01]  /*9ce0*/  IMAD.IADD R13, R7, 0x1, -R6 ;  /* 0x00000001070d7824 */ /* 0x000fe200078e0a06 */
[----:B------:R-:W-:-:S04]  /*9cf0*/  CS2R R6, SRZ ;  /* 0x0000000000067805 */ /* 0x000fc8000001ff00 */
[----:B------:R-:W-:Y:S01]  /*9d00*/  SHF.L.U32 R13, R13, 0x1f, RZ ;  /* 0x0000001f0d0d7819 */ /* 0x000fe200000006ff */
[----:B------:R-:W-:Y:S06]  /*9d10*/  @P1 BRA `(.L_x_5890) ;  /* 0x0000000000301947 */ /* 0x000fec0003800000 */
[----:B------:R-:W-:Y:S02]  /*9d20*/  CS2R R6, SRZ ;  /* 0x0000000000067805 */ /* 0x000fe4000001ff00 */
[----:B------:R-:W-:Y:S02]  /*9d30*/  CS2R R8, SRZ ;  /* 0x0000000000087805 */ /* 0x000fe4000001ff00 */
[----:B------:R-:W-:Y:S01]  /*9d40*/  CS2R R10, SRZ ;  /* 0x00000000000a7805 */ /* 0x000fe2000001ff00 */
[----:B------:R-:W-:Y:S06]  /*9d50*/  @P0 BRA `(.L_x_5890) ;  /* 0x0000000000200947 */ /* 0x000fec0003800000 */
[C---:B------:R-:W-:Y:S01]  /*9d60*/  IMAD.SHL.U32 R4, R16.reuse, 0x2, RZ ;  /* 0x0000000210047824 */ /* 0x040fe200078e00ff */
[----:B------:R-:W-:-:S04]  /*9d70*/  SHF.L.U64.HI R5, R16, 0x1, R17 ;  /* 0x0000000110057819 */ /* 0x000fc80000010211 */
[-C--:B---3--:R-:W-:Y:S02]  /*9d80*/  IADD3 R8, P1, R3, R4.reuse, RZ ;  /* 0x0000000403087210 */ /* 0x088fe40007f3e0ff */
[----:B------:R-:W-:-:S03]  /*9d90*/  IADD3 R4, P2, R14, R4, RZ ;  /* 0x000000040e047210 */ /* 0x000fc60007f5e0ff */
[----:B------:R-:W-:Y:S01]  /*9da0*/  IMAD.X R9, R0, 0x1, R5, P1 ;  /* 0x0000000100097824 */ /* 0x000fe200008e0605 */
[----:B------:R-:W-:-:S05]  /*9db0*/  IADD3.X R5, R24, R5, RZ, P2, !PT ;  /* 0x0000000518057210 */ /* 0x000fca00017fe4ff */
[----:B------:R-:W5:Y:S04]  /*9dc0*/  LD.E.128 R8, desc[UR40][R8.64] ;  /* 0x0000002808087980 */ /* 0x000f68000c101d00 */
[----:B------:R-:W5:Y:S02]  /*9dd0*/  LD.E.128 R4, desc[UR40][R4.64] ;  /* 0x0000002804047980 */ /* 0x000f64000c101d00 */
.L_x_5890:
[----:B------:R-:W-:Y:S05]  /*9de0*/  BSYNC B1 ;  /* 0x0000000000017941 */ /* 0x000fea0003800000 */
.L_x_5889:
[----:B------:R-:W0:Y:S01]  /*9df0*/  SYNCS.PHASECHK.TRANS64.TRYWAIT P1, [R2+URZ+0x28c00], R13 ;  /* 0x028c000d020075a7 */ /* 0x000e22000802017f */
[----:B---3--:R-:W-:Y:S01]  /*9e00*/  VIADDMNMX R3, R34, -R195, 0x40, PT ;  /* 0x0000004022037446 */ /* 0x008fe200038009c3 */
[C---:B------:R-:W-:Y:S01]  /*9e10*/  VIADD R14, R192.reuse, 0x20 ;  /* 0x00000020c00e7836 */ /* 0x040fe20000000000 */
[----:B------:R-:W-:Y:S01]  /*9e20*/  BSSY B1, `(.L_x_5891) ;  /* 0x0000010000017945 */ /* 0x000fe20003800000 */
[----:B-----5:R-:W-:Y:S01]  /*9e30*/  IMAD.MOV.U32 R12, RZ, RZ, R5 ;  /* 0x000000ffff0c7224 */ /* 0x020fe200078e0005 */
[-C--:B------:R-:W-:Y:S01]  /*9e40*/  ISETP.GE.OR P2, PT, R192, R3.reuse, P0 ;  /* 0x00000003c000720c */ /* 0x080fe20000746670 */
[----:B------:R-:W-:Y:S01]  /*9e50*/  IMAD.MOV.U32 R0, RZ, RZ, R4 ;  /* 0x000000ffff007224 */ /* 0x000fe200078e0004 */
[----:B------:R-:W-:Y:S01]  /*9e60*/  ISETP.GE.OR P0, PT, R14, R3, P0 ;  /* 0x000000030e00720c */ /* 0x000fe20000706670 */
        /* <DEDUP_REMOVED lines=8> */
[----:B------:R-:W-:-:S03]  /*9ef0*/  IMAD.IADD R3, R16, 0x1, R39 ;  /* 0x0000000110037824 */ /* 0x000fc600078e0227 */
[----:B------:R-:W-:Y:S01]  /*9f00*/  PRMT R53, R14, 0x5410, R15 ;  /* 0x000054100e357816 */ /* 0x000fe2000000000f */
[----:B0-----:R-:W-:Y:S06]  /*9f10*/  @!P1 BRA `(.L_x_5892) ;  /* 0x0000017000489947 */ /* 0x001fec0003800000 */
.L_x_6182:
[----:B------:R-:W-:Y:S05]  /*9f20*/  BSYNC B1 ;  /* 0x0000000000017941 */ /* 0x000fea0003800000 */
.L_x_5891:
[----:B------:R-:W-:Y:S01]  /*9f30*/  BSSY B1, `(.L_x_5893) ;  /* 0x0000068000017945 */ /* 0x000fe20003800000 */
[----:B------:R-:W-:Y:S01]  /*9f40*/  MOV R54, R10 ;  /* 0x0000000a00367202 */ /* 0x000fe20000000f00 */
[----:B------:R-:W-:Y:S01]  /*9f50*/  IMAD.MOV.U32 R55, RZ, RZ, R11 ;  /* 0x000000ffff377224 */ /* 0x000fe200078e000b */
[----:B------:R-:W-:Y:S01]  /*9f60*/  LOP3.LUT R3, R3, 0x38, RZ, 0xc0, !PT ;  /* 0x0000003803037812 */ /* 0x000fe200078ec0ff */
[----:B------:R-:W-:Y:S06]  /*9f70*/  @P2 BRA `(.L_x_5894) ;  /* 0x00000004008c2947 */ /* 0x000fec0003800000 */
[----:B------:R-:W1:Y:S01]  /*9f80*/  S2R R14, SR_TID.X ;  /* 0x00000000000e7919 */ /* 0x000e620000002100 */
[----:B------:R-:W-:Y:S01]  /*9f90*/  IMAD.SHL.U32 R12, R196, 0x40, RZ ;  /* 0x00000040c40c7824 */ /* 0x000fe200078e00ff */
[----:B------:R-:W-:Y:S01]  /*9fa0*/  SHF.R.U64 R50, R30, 0x10, R31 ;  /* 0x000000101e327819 */ /* 0x000fe2000000121f */
[--C-:B------:R-:W-:Y:S01]  /*9fb0*/  HADD2.F32 R39, -RZ, R38.reuse.H0_H0 ;  /* 0x20000026ff277230 */ /* 0x100fe20000004100 */
[--C-:B------:R-:W-:Y:S01]  /*9fc0*/  SHF.R.U32.HI R34, RZ, 0x10, R21.reuse ;  /* 0x00000010ff227819 */ /* 0x100fe20000011615 */
[----:B------:R-:W-:Y:S01]  /*9fd0*/  HADD2.F32 R37, -RZ, R38.H1_H1 ;  /* 0x30000026ff257230 */ /* 0x000fe20000004100 */
[----:B------:R-:W-:Y:S02]  /*9fe0*/  LOP3.LUT R24, R12, 0x1c0, RZ, 0xc0, !PT ;  /* 0x000001c00c187812 */ /* 0x000fe400078ec0ff */
[----:B------:R-:W-:Y:S01]  /*9ff0*/  SHF.R.U64 R48, R20, 0x10, R21 ;  /* 0x0000001014307819 */ /* 0x000fe20000001215 */
[----:B------:R-:W-:Y:S01]  /*a000*/  HADD2.F32 R34, -RZ, R34.H0_H0 ;  /* 0x20000022ff227230 */ /* 0x000fe20000004100 */
[----:B------:R-:W-:-:S02]  /*a010*/  LOP3.LUT R12, R24, 0x38, R16, 0xf8, !PT ;  /* 0x00000038180c7812 */ /* 0x000fc400078ef810 */
[--C-:B------:R-:W-:Y:S02]  /*a020*/  SHF.R.U32.HI R15, RZ, 0x3, R24.reuse ;  /* 0x00000003ff0f7819 */ /* 0x100fe40000011618 */
[----:B------:R-:W-:Y:S02]  /*a030*/  SHF.R.U32.HI R36, RZ, 0x10, R31 ;  /* 0x00000010ff247819 */ /* 0x000fe4000001161f */
[----:B------:R-:W-:Y:S02]  /*a040*/  LOP3.LUT R12, R12, R15, RZ, 0x3c, !PT ;  /* 0x0000000f0c0c7212 */ /* 0x000fe400078e3cff */
[----:B------:R-:W-:Y:S02]  /*a050*/  LOP3.LUT R24, R15, R3, R24, 0x1e, !PT ;  /* 0x000000030f187212 */ /* 0x000fe400078e1e18 */
[----:B------:R-:W-:Y:S02]  /*a060*/  SHF.R.U64 R49, R32, 0x10, R33 ;  /* 0x0000001020317819 */ /* 0x000fe40000001221 */
[----:B------:R-:W-:-:S02]  /*a070*/  SHF.R.U32.HI R40, RZ, 0x10, R29 ;  /* 0x00000010ff287819 */ /* 0x000fc4000001161d */
[----:B------:R-:W-:Y:S02]  /*a080*/  SHF.R.U64 R47, R28, 0x10, R29 ;  /* 0x000000101c2f7819 */ /* 0x000fe4000000121d */
[----:B------:R-:W-:Y:S01]  /*a090*/  SHF.R.U32.HI R42, RZ, 0x10, R33 ;  /* 0x00000010ff2a7819 */ /* 0x000fe20000011621 */
[----:B-1----:R-:W-:-:S05]  /*a0a0*/  VIADD R14, R14, 0xffffff80 ;  /* 0xffffff800e0e7836 */ /* 0x002fca0000000000 */
[----:B------:R-:W-:-:S04]  /*a0b0*/  SHF.R.S32.HI R25, RZ, 0x1f, R14 ;  /* 0x0000001fff197819 */ /* 0x000fc8000001140e */
[----:B------:R-:W-:-:S04]  /*a0c0*/  LEA.HI R25, R25, R14, RZ, 0x5 ;  /* 0x0000000e19197211 */ /* 0x000fc800078f28ff */
[----:B------:R-:W-:-:S05]  /*a0d0*/  SHF.R.S32.HI R25, RZ, 0x5, R25 ;  /* 0x00000005ff197819 */ /* 0x000fca0000011419 */
[C---:B0-----:R-:W-:Y:S02]  /*a0e0*/  IMAD R13, R25.reuse, 0x200, R12 ;  /* 0x00000200190d7824 */ /* 0x041fe400078e020c */
[----:B------:R-:W-:Y:S02]  /*a0f0*/  IMAD R25, R25, 0x200, R24 ;  /* 0x0000020019197824 */ /* 0x000fe400078e0218 */
[--C-:B------:R-:W-:Y:S02]  /*a100*/  IMAD R45, R13, 0x2, R2.reuse ;  /* 0x000000020d2d7824 */ /* 0x100fe400078e0202 */
[----:B------:R-:W-:-:S03]  /*a110*/  IMAD R46, R25, 0x2, R2 ;  /* 0x00000002192e7824 */ /* 0x000fc600078e0202 */
[----:B------:R-:W0:Y:S04]  /*a120*/  LDS.128 R12, [R45+0x20400] ;  /* 0x020400002d0c7984 */ /* 0x000e280000000c00 */
[----:B------:R-:W1:Y:S01]  /*a130*/  LDS.128 R24, [R46+0x20400] ;  /* 0x020400002e187984 */ /* 0x000e620000000c00 */
[--C-:B0-----:R-:W-:Y:S02]  /*a140*/  HADD2.F32 R20, -RZ, R13.reuse.H0_H0 ;  /* 0x2000000dff147230 */ /* 0x101fe40000004100 */
[----:B------:R-:W-:Y:S02]  /*a150*/  HADD2.F32 R21, -RZ, R13.H1_H1 ;  /* 0x3000000dff157230 */ /* 0x000fe40000004100 */
[--C-:B-1----:R-:W-:Y:S02]  /*a160*/  HADD2.F32 R30, -RZ, R25.reuse.H0_H0 ;  /* 0x20000019ff1e7230 */ /* 0x102fe40000004100 */
[----:B------:R-:W-:-:S02]  /*a170*/  HADD2.F32 R31, -RZ, R25.H1_H1 ;  /* 0x30000019ff1f7230 */ /* 0x000fc40000004100 */
[----:B------:R-:W-:Y:S02]  /*a180*/  HADD2.F32 R32, -RZ, R27.H0_H0 ;  /* 0x2000001bff207230 */ /* 0x000fe40000004100 */
[C---:B------:R-:W-:Y:S01]  /*a190*/  FMUL.FTZ R41, R30.reuse, R39 ;  /* 0x000000271e297220 */ /* 0x040fe20000410000 */
[-C--:B------:R-:W-:Y:S01]  /*a1a0*/  FMUL.FTZ R43, R30, R37.reuse ;  /* 0x000000251e2b7220 */ /* 0x080fe20000410000 */
[----:B------:R-:W-:Y:S02]  /*a1b0*/  HADD2.F32 R30, -RZ, R36.H0_H0 ;  /* 0x20000024ff1e7230 */ /* 0x000fe40000004100 */
[----:B------:R-:W-:Y:S01]  /*a1c0*/  FMUL.FTZ R36, R31, R34 ;  /* 0x000000221f247220 */ /* 0x000fe20000410000 */
[C---:B------:R-:W-:Y:S01]  /*a1d0*/  FFMA.FTZ R38, R20.reuse, R37, -R41 ;  /* 0x0000002514267223 */ /* 0x040fe20000010829 */
[----:B------:R-:W-:Y:S02]  /*a1e0*/  HADD2.F32 R41, -RZ, R44.H1_H1 ;  /* 0x3000002cff297230 */ /* 0x000fe40000004100 */
[----:B------:R-:W-:Y:S01]  /*a1f0*/  FFMA.FTZ R43, R20, R39, R43 ;  /* 0x00000027142b7223 */ /* 0x000fe2000001002b */
[----:B------:R-:W-:-:S02]  /*a200*/  HADD2.F32 R37, -RZ, R35.H1_H1 ;  /* 0x30000023ff257230 */ /* 0x000fc40000004100 */
[-C--:B------:R-:W-:Y:S01]  /*a210*/  FMUL.FTZ R20, R31, R30.reuse ;  /* 0x0000001e1f147220 */ /* 0x080fe20000410000 */
[----:B------:R-:W-:Y:S02]  /*a220*/  HADD2.F32 R28, -RZ, R15.H0_H0 ;  /* 0x2000000fff1c7230 */ /* 0x000fe40000004100 */
[----:B------:R-:W-:Y:S01]  /*a230*/  FFMA.FTZ R39, R21, R30, -R36 ;  /* 0x0000001e15277223 */ /* 0x000fe20000010824 */
[C---:B------:R-:W-:Y:S01]  /*a240*/  FMUL.FTZ R31, R32.reuse, R41 ;  /* 0x00000029201f7220 */ /* 0x040fe20000410000 */
[----:B------:R-:W-:Y:S02]  /*a250*/  HADD2.F32 R33, -RZ, R27.H1_H1 ;  /* 0x3000001bff217230 */ /* 0x000fe40000004100 */
[-C--:B------:R-:W-:Y:S01]  /*a260*/  FMUL.FTZ R32, R32, R37.reuse ;  /* 0x0000002520207220 */ /* 0x080fe20000410000 */
[----:B------:R-:W-:Y:S02]  /*a270*/  HADD2.F32 R36, -RZ, R40.H0_H0 ;  /* 0x20000028ff247230 */ /* 0x000fe40000004100 */
[----:B------:R-:W-:Y:S01]  /*a280*/  FFMA.FTZ R37, R28, R37, -R31 ;  /* 0x000000251c257223 */ /* 0x000fe2000001081f */
[----:B------:R-:W-:-:S02]  /*a290*/  HADD2.F32 R29, -RZ, R15.H1_H1 ;  /* 0x3000000fff1d7230 */ /* 0x000fc40000004100 */
[----:B------:R-:W-:Y:S01]  /*a2a0*/  FFMA.FTZ R41, R28, R41, R32 ;  /* 0x000000291c297223 */ /* 0x000fe20000010020 */
[----:B------:R-:W-:Y:S02]  /*a2b0*/  HADD2.F32 R30, -RZ, R42.H0_H0 ;  /* 0x2000002aff1e7230 */ /* 0x000fe40000004100 */
[----:B------:R-:W-:Y:S01]  /*a2c0*/  FFMA.FTZ R40, R21, R34, R20 ;  /* 0x0000002215287223 */ /* 0x000fe20000010014 */
[----:B------:R-:W-:Y:S02]  /*a2d0*/  HADD2.F32 R25, -RZ, R24.H0_H0 ;  /* 0x20000018ff197230 */ /* 0x000fe40000004100 */
[C---:B------:R-:W-:Y:S01]  /*a2e0*/  FMUL.FTZ R28, R33.reuse, R36 ;  /* 0x00000024211c7220 */ /* 0x040fe20000410000 */
[----:B------:R-:W-:Y:S02]  /*a2f0*/  HADD2.F32 R32, -RZ, R44.H0_H0 ;  /* 0x2000002cff207230 */ /* 0x000fe40000004100 */
[----:B------:R-:W-:Y:S01]  /*a300*/  FMUL.FTZ R44, R33, R30 ;  /* 0x0000001e212c7220 */ /* 0x000fe20000410000 */
[----:B------:R-:W-:-:S02]  /*a310*/  HADD2.F32 R20, -RZ, R51.H1_H1 ;  /* 0x30000033ff147230 */ /* 0x000fc40000004100 */
[----:B------:R-:W-:Y:S01]  /*a320*/  FFMA.FTZ R42, R29, R30, -R28 ;  /* 0x0000001e1d2a7223 */ /* 0x000fe2000001081c */
[----:B------:R-:W-:Y:S02]  /*a330*/  HADD2.F32 R13, -RZ, R12.H0_H0 ;  /* 0x2000000cff0d7230 */ /* 0x000fe40000004100 */
[C---:B------:R-:W-:Y:S01]  /*a340*/  FMUL.FTZ R34, R25.reuse, R32 ;  /* 0x0000002019227220 */ /* 0x040fe20000410000 */
[----:B------:R-:W-:Y:S02]  /*a350*/  HADD2.F32 R27, -RZ, R26.H0_H0 ;  /* 0x2000001aff1b7230 */ /* 0x000fe40000004100 */
[----:B------:R-:W-:Y:S01]  /*a360*/  FMUL.FTZ R25, R25, R20 ;  /* 0x0000001419197220 */ /* 0x000fe20000410000 */
[----:B------:R-:W-:Y:S02]  /*a370*/  HADD2.F32 R30, -RZ, R51.H0_H0 ;  /* 0x20000033ff1e7230 */ /* 0x000fe40000004100 */
[----:B------:R-:W-:Y:S01]  /*a380*/  FFMA.FTZ R44, R29, R36, R44 ;  /* 0x000000241d2c7223 */ /* 0x000fe2000001002c */
[----:B------:R-:W-:-:S02]  /*a390*/  HADD2.F32 R28, -RZ, R35.H0_H0 ;  /* 0x20000023ff1c7230 */ /* 0x000fc40000004100 */
[----:B------:R-:W-:Y:S01]  /*a3a0*/  FFMA.FTZ R34, R13, R20, -R34 ;  /* 0x000000140d227223 */ /* 0x000fe20000010822 */
[----:B------:R-:W-:Y:S02]  /*a3b0*/  HADD2.F32 R15, -RZ, R14.H0_H0 ;  /* 0x2000000eff0f7230 */ /* 0x000fe40000004100 */
[----:B------:R-:W-:Y:S01]  /*a3c0*/  FMUL.FTZ R36, R27, R30 ;  /* 0x0000001e1b247220 */ /* 0x000fe20000410000 */
[----:B------:R-:W-:Y:S01]  /*a3d0*/  FFMA.FTZ R32, R13, R32, R25 ;  /* 0x000000200d207223 */ /* 0x000fe20000010019 */
[-C--:B------:R-:W-:Y:S01]  /*a3e0*/  FMUL.FTZ R20, R27, R28.reuse ;  /* 0x0000001c1b147220 */ /* 0x080fe20000410000 */
[----:B------:R-:W-:Y:S02]  /*a3f0*/  HADD2.F32 R24, -RZ, R24.H1_H1 ;  /* 0x30000018ff187230 */ /* 0x000fe40000004100 */
[C---:B------:R-:W-:Y:S01]  /*a400*/  FFMA.FTZ R36, R15.reuse, R28, -R36 ;  /* 0x0000001c0f247223 */ /* 0x040fe20000010824 */
[----:B------:R-:W-:Y:S02]  /*a410*/  HADD2.F32 R26, -RZ, R26.H1_H1 ;  /* 0x3000001aff1a7230 */ /* 0x000fe40000004100 */
[----:B------:R-:W-:Y:S01]  /*a420*/  FFMA.FTZ R20, R15, R30, R20 ;  /* 0x0000001e0f147223 */ /* 0x000fe20000010014 */
[----:B------:R-:W-:-:S02]  /*a430*/  HADD2.F32 R25, -RZ, R48.H0_H0 ;  /* 0x20000030ff197230 */ /* 0x000fc40000004100 */
[----:B------:R-:W-:Y:S02]  /*a440*/  HADD2.F32 R27, -RZ, R47.H0_H0 ;  /* 0x2000002fff1b7230 */ /* 0x000fe40000004100 */
[----:B------:R-:W-:Y:S02]  /*a450*/  HADD2.F32 R13, -RZ, R50.H0_H0 ;  /* 0x20000032ff0d7230 */ /* 0x000fe40000004100 */
[----:B------:R-:W-:Y:S01]  /*a460*/  FMUL.FTZ R15, R24, R25 ;  /* 0x00000019180f7220 */ /* 0x000fe20000410000 */
[----:B------:R-:W-:Y:S02]  /*a470*/  HADD2.F32 R21, -RZ, R49.H0_H0 ;  /* 0x20000031ff157230 */ /* 0x000fe40000004100 */
[----:B------:R-:W-:Y:S01]  /*a480*/  FMUL.FTZ R33, R26, R27 ;  /* 0x0000001b1a217220 */ /* 0x000fe20000410000 */
[----:B------:R-:W-:Y:S02]  /*a490*/  HADD2.F32 R12, -RZ, R12.H1_H1 ;  /* 0x3000000cff0c7230 */ /* 0x000fe40000004100 */
        /* <DEDUP_REMOVED lines=17> */
.L_x_5894:
[----:B------:R-:W-:Y:S05]  /*a5b0*/  BSYNC B1 ;  /* 0x0000000000017941 */ /* 0x000fea0003800000 */
.L_x_5893:
[----:B------:R-:W-:Y:S01]  /*a5c0*/  PRMT R33, R54, 0x5410, R55 ;  /* 0x0000541036217816 */ /* 0x000fe20000000037 */
[----:B------:R-:W-:Y:S06]  /*a5d0*/  @P0 BRA `(.L_x_5885) ;  /* 0x0000000400800947 */ /* 0x000fec0003800000 */
[----:B------:R-:W2:Y:S01]  /*a5e0*/  LDL R20, [R1+0x5c] ;  /* 0x00005c0001147983 */ /* 0x000ea20000100800 */
[C---:B-1----:R-:W-:Y:S02]  /*a5f0*/  VIADD R12, R192.reuse, 0x20 ;  /* 0x00000020c00c7836 */ /* 0x042fe40000000000 */
[----:B0-----:R-:W-:Y:S01]  /*a600*/  VIADD R13, R192, 0x20 ;  /* 0x00000020c00d7836 */ /* 0x001fe20000000000 */
[----:B------:R-:W3:Y:S02]  /*a610*/  LDL R42, [R1+0x58] ;  /* 0x00005800012a7983 */ /* 0x000ee40000100800 */
[----:B------:R-:W-:Y:S01]  /*a620*/  SHF.L.U32 R12, R12, 0x6, RZ ;  /* 0x000000060c0c7819 */ /* 0x000fe200000006ff */
[----:B------:R-:W-:-:S03]  /*a630*/  IMAD.SHL.U32 R13, R13, 0x40, RZ ;  /* 0x000000400d0d7824 */ /* 0x000fc600078e00ff */
[----:B------:R-:W-:Y:S02]  /*a640*/  LOP3.LUT R12, R12, 0x1c0, RZ, 0xc0, !PT ;  /* 0x000001c00c0c7812 */ /* 0x000fe400078ec0ff */
[----:B------:R-:W-:Y:S02]  /*a650*/  LOP3.LUT R13, R13, 0x1c0, RZ, 0xc0, !PT ;  /* 0x000001c00d0d7812 */ /* 0x000fe400078ec0ff */
[----:B------:R-:W-:-:S04]  /*a660*/  SHF.R.U32.HI R12, RZ, 0x3, R12 ;  /* 0x00000003ff0c7819 */ /* 0x000fc8000001160c */
[----:B------:R-:W-:Y:S01]  /*a670*/  LOP3.LUT R3, R12, R3, R13, 0x1e, !PT ;  /* 0x000000030c037212 */ /* 0x000fe200078e1e0d */
[----:B------:R-:W-:Y:S01]  /*a680*/  HADD2.F32 R28, -RZ, R52.H0_H0 ;  /* 0x20000034ff1c7230 */ /* 0x000fe20000004100 */
[--C-:B------:R-:W-:Y:S02]  /*a690*/  SHF.R.U64 R41, R8, 0x10, R9.reuse ;  /* 0x0000001008297819 */ /* 0x100fe40000001209 */
[----:B------:R-:W-:Y:S02]  /*a6a0*/  SHF.R.U32.HI R21, RZ, 0x10, R9 ;  /* 0x00000010ff157819 */ /* 0x000fe40000011609 */
[--C-:B------:R-:W-:Y:S02]  /*a6b0*/  SHF.R.U64 R38, R4, 0x10, R5.reuse ;  /* 0x0000001004267819 */ /* 0x100fe40000001205 */
[----:B------:R-:W-:-:S05]  /*a6c0*/  SHF.R.U32.HI R30, RZ, 0x10, R5 ;  /* 0x00000010ff1e7819 */ /* 0x000fca0000011605 */
[----:B------:R-:W-:Y:S01]  /*a6d0*/  HADD2.F32 R30, -RZ, R30.H0_H0 ;  /* 0x2000001eff1e7230 */ /* 0x000fe20000004100 */
[--C-:B------:R-:W-:Y:S02]  /*a6e0*/  SHF.R.U64 R40, R10, 0x10, R11.reuse ;  /* 0x000000100a287819 */ /* 0x100fe4000000120b */
[----:B------:R-:W-:Y:S02]  /*a6f0*/  SHF.R.U32.HI R39, RZ, 0x10, R11 ;  /* 0x00000010ff277819 */ /* 0x000fe4000001160b */
[--C-:B------:R-:W-:Y:S02]  /*a700*/  SHF.R.U32.HI R35, RZ, 0x10, R7.reuse ;  /* 0x00000010ff237819 */ /* 0x100fe40000011607 */
[----:B------:R-:W-:Y:S01]  /*a710*/  SHF.R.U64 R37, R6, 0x10, R7 ;  /* 0x0000001006257819 */ /* 0x000fe20000001207 */
[----:B--2---:R-:W-:-:S04]  /*a720*/  IMAD.IADD R3, R20, 0x1, R3 ;  /* 0x0000000114037824 */ /* 0x004fc800078e0203 */
[----:B------:R-:W-:Y:S01]  /*a730*/  IMAD R3, R3, 0x2, R2 ;  /* 0x0000000203037824 */ /* 0x000fe200078e0202 */
[----:B---3--:R-:W0:Y:S04]  /*a740*/  LDS.128 R12, [R42+0x20400] ;  /* 0x020400002a0c7984 */ /* 0x008e280000000c00 */
[----:B------:R-:W1:Y:S01]  /*a750*/  LDS.128 R24, [R3+0x20400] ;  /* 0x0204000003187984 */ /* 0x000e620000000c00 */
[----:B------:R-:W-:Y:S02]  /*a760*/  HADD2.F32 R20, -RZ, R53.H1_H1 ;  /* 0x30000035ff147230 */ /* 0x000fe40000004100 */
[----:B0-----:R-:W-:Y:S02]  /*a770*/  HADD2.F32 R5, -RZ, R13.H0_H0 ;  /* 0x2000000dff057230 */ /* 0x001fe40000004100 */
[----:B-1----:R-:W-:-:S05]  /*a780*/  HADD2.F32 R9, -RZ, R25.H0_H0 ;  /* 0x20000019ff097230 */ /* 0x002fca0000004100 */
[C---:B------:R-:W-:Y:S01]  /*a790*/  FMUL.FTZ R32, R9.reuse, R28 ;  /* 0x0000001c09207220 */ /* 0x040fe20000410000 */
[-C--:B------:R-:W-:Y:S01]  /*a7a0*/  FMUL.FTZ R34, R9, R20.reuse ;  /* 0x0000001409227220 */ /* 0x080fe20000410000 */
[----:B------:R-:W-:Y:S02]  /*a7b0*/  HADD2.F32 R25, -RZ, R25.H1_H1 ;  /* 0x30000019ff197230 */ /* 0x000fe40000004100 */
[C---:B------:R-:W-:Y:S01]  /*a7c0*/  FFMA.FTZ R32, R5.reuse, R20, -R32 ;  /* 0x0000001405207223 */ /* 0x040fe20000010820 */
[----:B------:R-:W-:Y:S02]  /*a7d0*/  HADD2.F32 R20, -RZ, R21.H0_H0 ;  /* 0x20000015ff147230 */ /* 0x000fe40000004100 */
[----:B------:R-:W-:Y:S01]  /*a7e0*/  FFMA.FTZ R34, R5, R28, R34 ;  /* 0x0000001c05227223 */ /* 0x000fe20000010022 */
[----:B------:R-:W-:Y:S02]  /*a7f0*/  HADD2.F32 R8, -RZ, R24.H0_H0 ;  /* 0x20000018ff087230 */ /* 0x000fe40000004100 */
[----:B------:R-:W-:-:S02]  /*a800*/  HADD2.F32 R9, -RZ, R0.H1_H1 ;  /* 0x30000000ff097230 */ /* 0x000fc40000004100 */
[----:B------:R-:W-:Y:S02]  /*a810*/  HADD2.F32 R5, -RZ, R53.H0_H0 ;  /* 0x20000035ff057230 */ /* 0x000fe40000004100 */
[C---:B------:R-:W-:Y:S01]  /*a820*/  FMUL.FTZ R36, R25.reuse, R30 ;  /* 0x0000001e19247220 */ /* 0x040fe20000410000 */
[----:B------:R-:W-:Y:S02]  /*a830*/  HADD2.F32 R13, -RZ, R13.H1_H1 ;  /* 0x3000000dff0d7230 */ /* 0x000fe40000004100 */
[-C--:B------:R-:W-:Y:S01]  /*a840*/  FMUL.FTZ R28, R25, R20.reuse ;  /* 0x00000014191c7220 */ /* 0x080fe20000410000 */
[----:B------:R-:W-:Y:S02]  /*a850*/  HADD2.F32 R4, -RZ, R12.H0_H0 ;  /* 0x2000000cff047230 */ /* 0x000fe40000004100 */
[C---:B------:R-:W-:Y:S01]  /*a860*/  FMUL.FTZ R25, R8.reuse, R9 ;  /* 0x0000000908197220 */ /* 0x040fe20000410000 */
[-C--:B------:R-:W-:Y:S01]  /*a870*/  FMUL.FTZ R8, R8, R5.reuse ;  /* 0x0000000508087220 */ /* 0x080fe20000410000 */
[C---:B------:R-:W-:Y:S01]  /*a880*/  FFMA.FTZ R29, R13.reuse, R20, -R36 ;  /* 0x000000140d1d7223 */ /* 0x040fe20000010824 */
[----:B------:R-:W-:Y:S01]  /*a890*/  FFMA.FTZ R31, R13, R30, R28 ;  /* 0x0000001e0d1f7223 */ /* 0x000fe2000001001c */
[C---:B------:R-:W-:Y:S01]  /*a8a0*/  FFMA.FTZ R25, R4.reuse, R5, -R25 ;  /* 0x0000000504197223 */ /* 0x040fe20000010819 */
[----:B------:R-:W-:Y:S01]  /*a8b0*/  FFMA.FTZ R13, R4, R9, R8 ;  /* 0x00000009040d7223 */ /* 0x000fe20000010008 */
[----:B------:R-:W-:-:S02]  /*a8c0*/  HADD2.F32 R10, -RZ, R26.H0_H0 ;  /* 0x2000001aff0a7230 */ /* 0x000fc40000004100 */
[----:B------:R-:W-:Y:S02]  /*a8d0*/  HADD2.F32 R11, -RZ, R27.H0_H0 ;  /* 0x2000001bff0b7230 */ /* 0x000fe40000004100 */
[----:B------:R-:W-:Y:S02]  /*a8e0*/  HADD2.F32 R21, -RZ, R52.H1_H1 ;  /* 0x30000034ff157230 */ /* 0x000fe40000004100 */
[--C-:B------:R-:W-:Y:S02]  /*a8f0*/  HADD2.F32 R5, -RZ, R33.reuse.H0_H0 ;  /* 0x20000021ff057230 */ /* 0x100fe40000004100 */
[----:B------:R-:W-:Y:S02]  /*a900*/  HADD2.F32 R8, -RZ, R0.H0_H0 ;  /* 0x20000000ff087230 */ /* 0x000fe40000004100 */
[----:B------:R-:W-:Y:S02]  /*a910*/  HADD2.F32 R4, -RZ, R33.H1_H1 ;  /* 0x30000021ff047230 */ /* 0x000fe40000004100 */
[----:B------:R-:W-:Y:S01]  /*a920*/  FMUL.FTZ R9, R10, R21 ;  /* 0x000000150a097220 */ /* 0x000fe20000410000 */
[----:B------:R-:W-:-:S02]  /*a930*/  HADD2.F32 R6, -RZ, R14.H0_H0 ;  /* 0x2000000eff067230 */ /* 0x000fc40000004100 */
[-C--:B------:R-:W-:Y:S01]  /*a940*/  FMUL.FTZ R33, R10, R5.reuse ;  /* 0x000000050a217220 */ /* 0x080fe20000410000 */
[----:B------:R-:W-:Y:S02]  /*a950*/  HADD2.F32 R7, -RZ, R15.H0_H0 ;  /* 0x2000000fff077230 */ /* 0x000fe40000004100 */
[C---:B------:R-:W-:Y:S01]  /*a960*/  FMUL.FTZ R28, R11.reuse, R8 ;  /* 0x000000080b1c7220 */ /* 0x040fe20000410000 */
[----:B------:R-:W-:Y:S02]  /*a970*/  HADD2.F32 R27, -RZ, R27.H1_H1 ;  /* 0x3000001bff1b7230 */ /* 0x000fe40000004100 */
[----:B------:R-:W-:Y:S01]  /*a980*/  FMUL.FTZ R11, R11, R4 ;  /* 0x000000040b0b7220 */ /* 0x000fe20000410000 */
[----:B------:R-:W-:Y:S02]  /*a990*/  HADD2.F32 R10, -RZ, R35.H0_H0 ;  /* 0x20000023ff0a7230 */ /* 0x000fe40000004100 */
[----:B------:R-:W-:Y:S02]  /*a9a0*/  HADD2.F32 R0, -RZ, R39.H0_H0 ;  /* 0x20000027ff007230 */ /* 0x000fe40000004100 */
[C---:B------:R-:W-:Y:S01]  /*a9b0*/  FFMA.FTZ R20, R6.reuse, R5, -R9 ;  /* 0x0000000506147223 */ /* 0x040fe20000010809 */
[----:B------:R-:W-:Y:S01]  /*a9c0*/  FFMA.FTZ R33, R6, R21, R33 ;  /* 0x0000001506217223 */ /* 0x000fe20000010021 */
[----:B------:R-:W-:-:S02]  /*a9d0*/  HADD2.F32 R15, -RZ, R15.H1_H1 ;  /* 0x3000000fff0f7230 */ /* 0x000fc40000004100 */
[C---:B------:R-:W-:Y:S01]  /*a9e0*/  FFMA.FTZ R28, R7.reuse, R4, -R28 ;  /* 0x00000004071c7223 */ /* 0x040fe2000001081c */
[----:B------:R-:W-:Y:S01]  /*a9f0*/  FFMA.FTZ R6, R7, R8, R11 ;  /* 0x0000000807067223 */ /* 0x000fe2000001000b */
[----:B------:R-:W-:Y:S02]  /*aa00*/  HADD2.F32 R24, -RZ, R24.H1_H1 ;  /* 0x30000018ff187230 */ /* 0x000fe40000004100 */
[C---:B------:R-:W-:Y:S01]  /*aa10*/  FMUL.FTZ R30, R27.reuse, R10 ;  /* 0x0000000a1b1e7220 */ /* 0x040fe20000410000 */
[----:B------:R-:W-:Y:S02]  /*aa20*/  HADD2.F32 R26, -RZ, R26.H1_H1 ;  /* 0x3000001aff1a7230 */ /* 0x000fe40000004100 */
[----:B------:R-:W-:Y:S01]  /*aa30*/  FMUL.FTZ R4, R27, R0 ;  /* 0x000000001b047220 */ /* 0x000fe20000410000 */
[----:B------:R-:W-:Y:S02]  /*aa40*/  HADD2.F32 R9, -RZ, R38.H0_H0 ;  /* 0x20000026ff097230 */ /* 0x000fe40000004100 */
[----:B------:R-:W-:-:S02]  /*aa50*/  HADD2.F32 R11, -RZ, R37.H0_H0 ;  /* 0x20000025ff0b7230 */ /* 0x000fc40000004100 */
[----:B------:R-:W-:Y:S02]  /*aa60*/  HADD2.F32 R5, -RZ, R41.H0_H0 ;  /* 0x20000029ff057230 */ /* 0x000fe40000004100 */
[----:B------:R-:W-:Y:S02]  /*aa70*/  HADD2.F32 R7, -RZ, R40.H0_H0 ;  /* 0x20000028ff077230 */ /* 0x000fe40000004100 */
[C---:B------:R-:W-:Y:S01]  /*aa80*/  FFMA.FTZ R27, R15.reuse, R0, -R30 ;  /* 0x000000000f1b7223 */ /* 0x040fe2000001081e */
[----:B------:R-:W-:Y:S02]  /*aa90*/  HADD2.F32 R12, -RZ, R12.H1_H1 ;  /* 0x3000000cff0c7230 */ /* 0x000fe40000004100 */
[----:B------:R-:W-:Y:S01]  /*aaa0*/  FFMA.FTZ R35, R15, R10, R4 ;  /* 0x0000000a0f237223 */ /* 0x000fe20000010004 */
[----:B------:R-:W-:Y:S02]  /*aab0*/  HADD2.F32 R14, -RZ, R14.H1_H1 ;  /* 0x3000000eff0e7230 */ /* 0x000fe40000004100 */
        /* <DEDUP_REMOVED lines=18> */
.L_x_5885:
[----:B------:R-:W-:Y:S05]  /*abe0*/  BSYNC B0 ;  /* 0x0000000000007941 */ /* 0x000fea0003800000 */
.L_x_5871:
[----:B------:R-:W-:Y:S01]  /*abf0*/  @!PT LDS RZ, [RZ] ;  /* 0x00000000fffff984 */ /* 0x000fe20000000800 */
[----:B------:R-:W-:Y:S01]  /*ac00*/  @!PT LDS RZ, [RZ] ;  /* 0x00000000fffff984 */ /* 0x000fe20000000800 */
[----:B------:R-:W-:Y:S01]  /*ac10*/  @!PT LDS RZ, [RZ] ;  /* 0x00000000fffff984 */ /* 0x000fe20000000800 */
[----:B------:R-:W-:Y:S01]  /*ac20*/  @!PT LDS RZ, [RZ] ;  /* 0x00000000fffff984 */ /* 0x000fe20000000800 */
[----:B------:R4:W-:Y:S06]  /*ac30*/  MEMBAR.ALL.CTA ;  /* 0x0000000000007992 */ /* 0x0009ec0000008000 */
[----:B----4-:R-:W4:Y:S01]  /*ac40*/  FENCE.VIEW.ASYNC.S ;  /* 0x00000000000073c6 */ /* 0x010f220000000000 */
[----:B------:R-:W-:Y:S05]  /*ac50*/  WARPSYNC.ALL ;  /* 0x0000000000007948 */ /* 0x000fea0003800000 */
[----:B----4-:R-:W-:Y:S06]  /*ac60*/  BAR.SYNC.DEFER_BLOCKING 0xd, 0x80 ;  /* 0x0342000000007b1d */ /* 0x010fec0000010000 */
.L_x_5868:
[----:B---3--:R-:W-:-:S05]  /*ac70*/  IMAD.U32 R0, RZ, RZ, UR37 ;  /* 0x00000025ff007e24 */ /* 0x008fca000f8e00ff */
[----:B------:R-:W-:-:S13]  /*ac80*/  ISETP.NE.AND P0, PT, R0, 0x3, PT ;  /* 0x000000030000780c */ /* 0x000fda0003f05270 */
[----:B------:R-:W-:Y:S05]  /*ac90*/  @!P0 BRA `(.L_x_5895) ;  /* 0x0000000000048947 */ /* 0x000fea0003800000 */
[----:B------:R-:W-:Y:S01]  /*aca0*/  BPT.TRAP 0x1 ;  /* 0x000000040000795c */ /* 0x000fe20000300000 */
.L_x_5895:
[----:B-1----:R-:W-:Y:S01]  /*acb0*/  IMAD R12, R18, 0x8, R2 ;  /* 0x00000008120c7824 */ /* 0x002fe200078e0202 */
[----:B------:R-:W-:-:S04]  /*acc0*/  SHF.L.U32 R21, R19, 0x1f, RZ ;  /* 0x0000001f13157819 */ /* 0x000fc800000006ff */
[----:B------:R1:W3:Y:S01]  /*acd0*/  SYNCS.PHASECHK.TRANS64.TRYWAIT P1, [R12+URZ+0x28c30], R21 ;  /* 0x028c30150c0075a7 */ /* 0x0002e2000802017f */
[----:B------:R-:W-:Y:S05]  /*ace0*/  @!P0 BRA `(.L_x_5896) ;  /* 0x0000000000048947 */ /* 0x000fea0003800000 */
[----:B------:R-:W-:Y:S01]  /*acf0*/  BPT.TRAP 0x1 ;  /* 0x000000040000795c */ /* 0x000fe20000300000 */
.L_x_5896:
[C---:B------:R-:W-:Y:S02]  /*ad00*/  VIADD R0, R2.reuse, 0x22400 ;  /* 0x0002240002007836 */ /* 0x040fe40000000000 */
[----:B0-2---:R-:W-:-:S03]  /*ad10*/  VIADD R3, R2, 0x20400 ;  /* 0x0002040002037836 */ /* 0x005fc60000000000 */
[----:B------:R-:W-:Y:S02]  /*ad20*/  SHF.R.U32.HI R0, RZ, 0x4, R0 ;  /* 0x00000004ff007819 */ /* 0x000fe40000011600 */
[----:B------:R-:W-:Y:S02]  /*ad30*/  SHF.R.U32.HI R3, RZ, 0x4, R3 ;  /* 0x00000004ff037819 */ /* 0x000fe40000011603 */
[----:B------:R-:W-:Y:S02]  /*ad40*/  LOP3.LUT R0, R0, 0x3fff, RZ, 0xc0, !PT ;  /* 0x00003fff00007812 */ /* 0x000fe400078ec0ff */
[----:B------:R-:W-:Y:S02]  /*ad50*/  LOP3.LUT R3, R3, 0x3fff, RZ, 0xc0, !PT ;  /* 0x00003fff03037812 */ /* 0x000fe400078ec0ff */
[----:B------:R-:W-:Y:S01]  /*ad60*/  LOP3.LUT R14, R0, 0x10000, RZ, 0xfc, !PT ;  /* 0x00010000000e7812 */ /* 0x000fe200078efcff */
[----:B---3--:R-:W-:Y:S06]  /*ad70*/  @P1 BRA `(.L_x_5897) ;  /* 0x0000000000081947 */ /* 0x008fec0003800000 */
[----:B------:R-:W0:Y:S02]  /*ad80*/  SYNCS.PHASECHK.TRANS64.TRYWAIT P1, [R12+URZ+0x28c30], R21 ;  /* 0x028c30150c0075a7 */ /* 0x000e24000802017f */
[----:B0-----:R-:W-:Y:S05]  /*ad90*/  @!P1 BRA `(.L_x_5898) ;  /* 0x0000016000bc9947 */ /* 0x001fea0003800000 */
.L_x_5897:
[----:B------:R-:W-:Y:S01]  /*ada0*/  IMAD.MOV.U32 R5, RZ, RZ, 0x40000040 ;  /* 0x40000040ff057424 */ /* 0x000fe200078e00ff */
[----:B------:R-:W-:Y:S01]  /*adb0*/  LOP3.LUT R4, R3, 0x10000, RZ, 0xfc, !PT ;  /* 0x0001000003047812 */ /* 0x000fe200078efcff */
[----:B------:R-:W-:Y:S01]  /*adc0*/  IMAD.MOV.U32 R57, RZ, RZ, 0x40000040 ;  /* 0x40000040ff397424 */ /* 0x000fe200078e00ff */
[----:B------:R-:W-:Y:S01]  /*add0*/  LEA R56, R18, R14, 0x9 ;  /* 0x0000000e12387211 */ /* 0x000fe200078e48ff */
[----:B------:R-:W-:Y:S05]  /*ade0*/  WARPSYNC.ALL ;  /* 0x0000000000007948 */ /* 0x000fea0003800000 */
[C---:B------:R-:W-:Y:S01]  /*adf0*/  R2UR UR4, R4.reuse ;  /* 0x00000000040472ca */ /* 0x040fe200000e0000 */
[----:B-----5:R-:W-:Y:S01]  /*ae00*/  WARPGROUP.ARRIVE ;  /* 0x00000000000079c5 */ /* 0x020fe20000000000 */
[----:B------:R-:W-:Y:S01]  /*ae10*/  R2UR UR5, R5 ;  /* 0x00000000050572ca */ /* 0x000fe200000e0000 */
[----:B------:R-:W-:Y:S01]  /*ae20*/  VIADD R10, R4, 0x2 ;  /* 0x00000002040a7836 */ /* 0x000fe20000000000 */
[C---:B------:R-:W-:Y:S01]  /*ae30*/  R2UR UR6, R56.reuse ;  /* 0x00000000380672ca */ /* 0x040fe200000e0000 */
[----:B------:R-:W-:Y:S01]  /*ae40*/  VIADD R6, R56, 0x2 ;  /* 0x0000000238067836 */ /* 0x000fe20000000000 */
[----:B------:R-:W-:Y:S01]  /*ae50*/  R2UR UR7, R57 ;  /* 0x00000000390772ca */ /* 0x000fe200000e0000 */
[----:B------:R-:W-:Y:S01]  /*ae60*/  IMAD.MOV.U32 R11, RZ, RZ, 0x40000040 ;  /* 0x40000040ff0b7424 */ /* 0x000fe200078e00ff */
[----:B------:R-:W-:Y:S01]  /*ae70*/  MOV R9, 0x40000040 ;  /* 0x4000004000097802 */ /* 0x000fe20000000f00 */
[----:B------:R-:W-:-:S02]  /*ae80*/  IMAD.MOV.U32 R7, RZ, RZ, 0x40000040 ;  /* 0x40000040ff077424 */ /* 0x000fc400078e00ff */
[----:B------:R-:W-:Y:S02]  /*ae90*/  VIADD R8, R4, 0x4 ;  /* 0x0000000404087836 */ /* 0x000fe40000000000 */
[----:B------:R-:W-:-:S06]  /*aea0*/  IMAD.MOV.U32 R57, RZ, RZ, 0x40000040 ;  /* 0x40000040ff397424 */ /* 0x000fcc00078e00ff */
        /* <DEDUP_REMOVED lines=30> */
.L_x_5899:
[----:B------:R-:W2:Y:S01]  /*b090*/  LDC R60, c[0x0][0x448] ;  /* 0x00011200ff3c7b82 */ /* 0x000ea20000000800 */
[----:B------:R-:W-:Y:S01]  /*b0a0*/  ULDC UR4, c[0x0][0x9d8] ;  /* 0x0002760000047ab9 */ /* 0x000fe20000000800 */
[----:B------:R-:W-:Y:S01]  /*b0b0*/  ULDC.64 UR46, c[0x0][0x9e0] ;  /* 0x00027800002e7ab9 */ /* 0x000fe20000000a00 */
        /* <DEDUP_REMOVED lines=12> */
[----:B------:R-:W-:Y:S01]  /*b180*/  UISETP.GE.AND UP0, UPT, UR47, 0x1, UPT ;  /* 0x000000012f00788c */ /* 0x000fe2000bf06270 */
[----:B------:R4:W0:Y:S01]  /*b190*/  MUFU.TANH R61, R15 ;  /* 0x0000000f003d7308 */ /* 0x0008220000002400 */
[----:B------:R-:W-:Y:S01]  /*b1a0*/  LOP3.LUT R22, R22, 0xffffff7f, RZ, 0xc0, !PT ;  /* 0xffffff7f16167812 */ /* 0x000fe200078ec0ff */
[----:B------:R-:W-:Y:S01]  /*b1b0*/  FMUL.FTZ R13, R24, UR4 ;  /* 0x00000004180d7c20 */ /* 0x000fe20008410000 */
[----:B------:R-:W-:Y:S01]  /*b1c0*/  FMUL.FTZ R0, R26, UR4 ;  /* 0x000000041a007c20 */ /* 0x000fe20008410000 */
[----:B------:R-:W-:Y:S01]  /*b1d0*/  FMUL.FTZ R36, R36, UR4 ;  /* 0x0000000424247c20 */ /* 0x000fe20008410000 */
[----:B------:R-:W-:Y:S01]  /*b1e0*/  FMUL.FTZ R40, R40, UR4 ;  /* 0x0000000428287c20 */ /* 0x000fe20008410000 */
[----:B------:R-:W-:Y:S01]  /*b1f0*/  FMUL.FTZ R41, R41, UR4 ;  /* 0x0000000429297c20 */ /* 0x000fe20008410000 */
[----:B------:R-:W-:Y:S01]  /*b200*/  FMUL.FTZ R42, R42, UR4 ;  /* 0x000000042a2a7c20 */ /* 0x000fe20008410000 */
[----:B--2---:R-:W-:Y:S01]  /*b210*/  ISETP.NE.AND P1, PT, R60, 0x1, PT ;  /* 0x000000013c00780c */ /* 0x004fe20003f25270 */
[----:B----4-:R-:W-:Y:S01]  /*b220*/  IMAD.IADD R15, R229, 0x1, R195 ;  /* 0x00000001e50f7824 */ /* 0x010fe200078e02c3 */
[----:B------:R-:W2:Y:S01]  /*b230*/  MUFU.TANH R35, R45 ;  /* 0x0000002d00237308 */ /* 0x000ea20000002400 */
[----:B------:R-:W-:Y:S01]  /*b240*/  FMUL.FTZ R43, R43, UR4 ;  /* 0x000000042b2b7c20 */ /* 0x000fe20008410000 */
[----:B------:R-:W-:Y:S01]  /*b250*/  FMUL.FTZ R44, R44, UR4 ;  /* 0x000000042c2c7c20 */ /* 0x000fe20008410000 */
[----:B------:R-:W-:-:S02]  /*b260*/  IMAD.MOV.U32 R34, RZ, RZ, R15 ;  /* 0x000000ffff227224 */ /* 0x000fc400078e000f */
[----:B------:R-:W-:Y:S01]  /*b270*/  FMUL.FTZ R46, R46, UR4 ;  /* 0x000000042e2e7c20 */ /* 0x000fe20008410000 */
[----:B------:R-:W-:Y:S01]  /*b280*/  FMUL.FTZ R26, R50, UR4 ;  /* 0x00000004321a7c20 */ /* 0x000fe20008410000 */
[----:B------:R-:W-:Y:S01]  /*b290*/  FMUL.FTZ R24, R51, UR4 ;  /* 0x0000000433187c20 */ /* 0x000fe20008410000 */
[----:B------:R-:W-:Y:S01]  /*b2a0*/  FMUL.FTZ R52, R52, UR4 ;  /* 0x0000000434347c20 */ /* 0x000fe20008410000 */
[----:B------:R4:W0:Y:S01]  /*b2b0*/  MUFU.TANH R56, R25 ;  /* 0x0000001900387308 */ /* 0x0008220000002400 */
[----:B------:R-:W-:Y:S01]  /*b2c0*/  FMUL.FTZ R53, R53, UR4 ;  /* 0x0000000435357c20 */ /* 0x000fe20008410000 */
[----:B------:R-:W-:Y:S01]  /*b2d0*/  FMUL.FTZ R49, R49, UR4 ;  /* 0x0000000431317c20 */ /* 0x000fe20008410000 */
[----:B------:R-:W5:Y:S01]  /*b2e0*/  @P1 LDC R30, c[0x0][0x44c] ;  /* 0x00011300ff1e1b82 */ /* 0x000f620000000800 */
[----:B------:R-:W-:Y:S01]  /*b2f0*/  @P1 LOP3.LUT R22, R22, 0x80, RZ, 0xfc, !PT ;  /* 0x0000008016161812 */ /* 0x000fe200078efcff */
[----:B------:R-:W-:Y:S01]  /*b300*/  FMUL.FTZ R48, R48, UR4 ;  /* 0x0000000430307c20 */ /* 0x000fe20008410000 */
[----:B------:R-:W-:Y:S01]  /*b310*/  ULDC UR45, c[0x0][0x9dc] ;  /* 0x00027700002d7ab9 */ /* 0x000fe20000000800 */
[----:B------:R-:W-:Y:S01]  /*b320*/  UP2UR UR48, UPR, URZ, 0x1 ;  /* 0x000000013f307883 */ /* 0x000fe20008000000 */
[----:B------:R1:W0:Y:S01]  /*b330*/  MUFU.TANH R67, R28 ;  /* 0x0000001c00437308 */ /* 0x0002220000002400 */
[----:B----4-:R-:W-:Y:S01]  /*b340*/  FMUL.FTZ R25, R31, UR4 ;  /* 0x000000041f197c20 */ /* 0x010fe20008410000 */
[----:B------:R-:W-:Y:S01]  /*b350*/  FMUL.FTZ R31, R38, UR4 ;  /* 0x00000004261f7c20 */ /* 0x000fe20008410000 */
[----:B------:R-:W4:Y:S01]  /*b360*/  @P1 LDC R37, c[0x0][0x450] ;  /* 0x00011400ff251b82 */ /* 0x000f220000000800 */
[----:B------:R-:W-:-:S04]  /*b370*/  ULOP3.LUT UR45, URZ, UR45, URZ, 0x33, !UPT ;  /* 0x0000002d3f2d7292 */ /* 0x000fc8000f8e333f */
[----:B------:R3:W0:Y:S01]  /*b380*/  MUFU.TANH R65, R29 ;  /* 0x0000001d00417308 */ /* 0x0006220000002400 */
[----:B-1----:R-:W-:-:S07]  /*b390*/  FMUL.FTZ R28, R47, UR4 ;  /* 0x000000042f1c7c20 */ /* 0x002fce0008410000 */
[----:B------:R1:W0:Y:S01]  /*b3a0*/  MUFU.TANH R63, R32 ;  /* 0x00000020003f7308 */ /* 0x0002220000002400 */
[----:B---3--:R-:W-:Y:S01]  /*b3b0*/  FMUL.FTZ R29, R39, UR4 ;  /* 0x00000004271d7c20 */ /* 0x008fe20008410000 */
[----:B-----5:R-:W-:Y:S01]  /*b3c0*/  @P1 IMAD.HI.U32 R30, R15, R30, RZ ;  /* 0x0000001e0f1e1227 */ /* 0x020fe200078e00ff */
[----:B------:R-:W-:-:S05]  /*b3d0*/  MOV R15, 0xffffffc0 ;  /* 0xffffffc0000f7802 */ /* 0x000fca0000000f00 */
[----:B------:R3:W0:Y:S01]  /*b3e0*/  MUFU.TANH R59, R36 ;  /* 0x00000024003b7308 */ /* 0x0006220000002400 */
[----:B------:R-:W-:Y:S02]  /*b3f0*/  IMAD R15, R168, R15, 0x41 ;  /* 0x00000041a80f7424 */ /* 0x000fe400078e020f */
[----:B-1----:R-:W-:Y:S01]  /*b400*/  FMUL.FTZ R32, R54, UR4 ;  /* 0x0000000436207c20 */ /* 0x002fe20008410000 */
[----:B----4-:R-:W-:Y:S01]  /*b410*/  @P1 SHF.R.U32.HI R34, RZ, R37, R30 ;  /* 0x00000025ff221219 */ /* 0x010fe2000001161e */
[----:B------:R-:W-:Y:S01]  /*b420*/  VIADD R30, R12, 0x28c40 ;  /* 0x00028c400c1e7836 */ /* 0x000fe20000000000 */
[----:B------:R-:W-:-:S03]  /*b430*/  PLOP3.LUT P1, PT, PT, PT, UP0, 0x40, 0x0 ;  /* 0x000000000000781c */ /* 0x000fc60003f2e808 */
[----:B------:R-:W1:Y:S01]  /*b440*/  SHFL.IDX PT, R45, R34, RZ, 0x1c1f ;  /* 0x001c1fff222d7589 */ /* 0x000e6200000e0000 */
[----:B------:R-:W-:Y:S01]  /*b450*/  PRMT R30, R187, 0x654, R30 ;  /* 0x00000654bb1e7816 */ /* 0x000fe2000000001e */
[----:B------:R-:W4:Y:S01]  /*b460*/  MUFU.TANH R58, R43 ;  /* 0x0000002b003a7308 */ /* 0x000f220000002400 */
[----:B---3--:R-:W-:Y:S02]  /*b470*/  IADD3 R36, -R185, R15, R184 ;  /* 0x0000000fb9247210 */ /* 0x008fe40007ffe1b8 */
[----:B------:R3:W-:Y:S03]  /*b480*/  SYNCS.ARRIVE.TRANS64.RED.A1T0 RZ, [R30+URZ], RZ ;  /* 0x000000ff1eff79a7 */ /* 0x0007e6000810043f */
[----:B------:R-:W-:Y:S02]  /*b490*/  IMAD.IADD R36, R36, 0x1, -R23 ;  /* 0x0000000124247824 */ /* 0x000fe400078e0a17 */
[----:B------:R-:W0:Y:S02]  /*b4a0*/  MUFU.TANH R13, R13 ;  /* 0x0000000d000d7308 */ /* 0x000e240000002400 */
[----:B------:R-:W-:-:S02]  /*b4b0*/  VIADD R50, R36, UR46 ;  /* 0x0000002e24327c36 */ /* 0x000fc40008000000 */
[----:B---3--:R-:W-:Y:S01]  /*b4c0*/  FMUL.FTZ R30, R55, UR4 ;  /* 0x00000004371e7c20 */ /* 0x008fe20008410000 */
[----:B------:R-:W-:Y:S02]  /*b4d0*/  VIADD R54, R36, UR45 ;  /* 0x0000002d24367c36 */ /* 0x000fe40008000000 */
[----:B------:R-:W-:Y:S01]  /*b4e0*/  VIADD R55, R15, 0xffffffff ;  /* 0xffffffff0f377836 */ /* 0x000fe20000000000 */
[----:B------:R-:W3:Y:S01]  /*b4f0*/  MUFU.TANH R0, R0 ;  /* 0x0000000000007308 */ /* 0x000ee20000002400 */
[----:B-1----:R-:W-:-:S07]  /*b500*/  IMAD.IADD R37, R54, 0x1, R45 ;  /* 0x0000000136257824 */ /* 0x002fce00078e022d */
[----:B------:R-:W1:Y:S08]  /*b510*/  MUFU.TANH R3, R3 ;  /* 0x0000000300037308 */ /* 0x000e700000002400 */
        /* <DEDUP_REMOVED lines=20> */
[----:B-----5:R-:W-:-:S04]  /*b660*/  LEA R48, R168, 0xffffffc0, 0x6 ;  /* 0xffffffc0a8307811 */ /* 0x020fc800078e30ff */
[----:B------:R-:W-:-:S04]  /*b670*/  IADD3 R47, -R185, R184, -R48 ;  /* 0x000000b8b92f7210 */ /* 0x000fc80007ffe930 */
[----:B------:R-:W-:Y:S01]  /*b680*/  VIADDMNMX R36, R45, R50, R47, PT ;  /* 0x000000322d247246 */ /* 0x000fe2000380012f */
[----:B01234-:R-:W-:Y:S06]  /*b690*/  @P1 BRA `(.L_x_5900) ;  /* 0x0000000000581947 */ /* 0x01ffec0003800000 */
[----:B------:R-:W-:Y:S01]  /*b6a0*/  IADD3 R15, -R23, R184, R45 ;  /* 0x000000b8170f7210 */ /* 0x000fe20007ffe12d */
[----:B------:R-:W-:Y:S03]  /*b6b0*/  BSSY B0, `(.L_x_5901) ;  /* 0x0000010000007945 */ /* 0x000fe60003800000 */
[----:B------:R-:W-:-:S13]  /*b6c0*/  ISETP.GT.AND P1, PT, R15, -0x1, PT ;  /* 0xffffffff0f00780c */ /* 0x000fda0003f24270 */
[----:B------:R-:W-:Y:S05]  /*b6d0*/  @P1 BRA `(.L_x_5902) ;  /* 0x0000000000201947 */ /* 0x000fea0003800000 */
[----:B------:R-:W-:Y:S01]  /*b6e0*/  UISETP.NE.AND UP0, UPT, UR47, 0x1, UPT ;  /* 0x000000012f00788c */ /* 0x000fe2000bf05270 */
[----:B------:R-:W-:-:S05]  /*b6f0*/  LOP3.LUT R15, RZ, R15, RZ, 0x33, !PT ;  /* 0x0000000fff0f7212 */ /* 0x000fca00078e33ff */
[----:B------:R-:W-:-:S05]  /*b700*/  PLOP3.LUT P1, PT, PT, PT, UP0, 0x80, 0x0 ;  /* 0x000000000000781c */ /* 0x000fca0003f2f008 */
[----:B------:R-:W-:-:S08]  /*b710*/  @UP0 ULDC.64 UR4, c[0x0][0x9e8] ;  /* 0x00027a0000040ab9 */ /* 0x000fd00000000a00 */
[----:B------:R-:W-:-:S05]  /*b720*/  @P1 IMAD.HI.U32 R38, R15, UR4, RZ ;  /* 0x000000040f261c27 */ /* 0x000fca000f8e00ff */
[----:B------:R-:W-:-:S04]  /*b730*/  @P1 SHF.R.U32.HI R15, RZ, UR5, R38 ;  /* 0x00000005ff0f1c19 */ /* 0x000fc80008011626 */
[----:B------:R-:W-:Y:S01]  /*b740*/  LOP3.LUT R15, RZ, R15, RZ, 0x33, !PT ;  /* 0x0000000fff0f7212 */ /* 0x000fe200078e33ff */
[----:B------:R-:W-:Y:S06]  /*b750*/  BRA `(.L_x_5903) ;  /* 0x0000000000147947 */ /* 0x000fec0003800000 */
.L_x_5902:
[----:B------:R-:W-:-:S06]  /*b760*/  UISETP.NE.AND UP0, UPT, UR47, 0x1, UPT ;  /* 0x000000012f00788c */ /* 0x000fcc000bf05270 */
[----:B------:R-:W-:-:S05]  /*b770*/  PLOP3.LUT P1, PT, PT, PT, UP0, 0x80, 0x0 ;  /* 0x000000000000781c */ /* 0x000fca0003f2f008 */
[----:B------:R-:W-:-:S08]  /*b780*/  @UP0 ULDC.64 UR4, c[0x0][0x9e8] ;  /* 0x00027a0000040ab9 */ /* 0x000fd00000000a00 */
[----:B------:R-:W-:-:S05]  /*b790*/  @P1 IMAD.HI.U32 R38, R15, UR4, RZ ;  /* 0x000000040f261c27 */ /* 0x000fca000f8e00ff */
[----:B------:R-:W-:-:S07]  /*b7a0*/  @P1 SHF.R.U32.HI R15, RZ, UR5, R38 ;  /* 0x00000005ff0f1c19 */ /* 0x000fce0008011626 */
.L_x_5903:
[----:B------:R-:W-:Y:S05]  /*b7b0*/  BSYNC B0 ;  /* 0x0000000000007941 */ /* 0x000fea0003800000 */
.L_x_5901:
[----:B------:R-:W-:-:S04]  /*b7c0*/  IMAD R38, R15, UR47, -R48 ;  /* 0x0000002f0f267c24 */ /* 0x000fc8000f8e0a30 */
[----:B------:R-:W-:-:S05]  /*b7d0*/  IMAD.IADD R38, R38, 0x1, -R185 ;  /* 0x0000000126267824 */ /* 0x000fca00078e0ab9 */
[----:B------:R-:W-:Y:S02]  /*b7e0*/  VIMNMX R37, R37, R38, !PT ;  /* 0x0000002625257248 */ /* 0x000fe40007fe0100 */
[----:B------:R-:W-:-:S07]  /*b7f0*/  VIADDMNMX R36, R38, UR47, R36, PT ;  /* 0x0000002f26247c46 */ /* 0x000fce000b800124 */
.L_x_5900:
[C---:B------:R-:W-:Y:S01]  /*b800*/  ISETP.GE.AND P1, PT, R55.reuse, 0x2, PT ;  /* 0x000000023700780c */ /* 0x040fe20003f26270 */
[----:B------:R-:W-:Y:S01]  /*b810*/  UISETP.NE.AND UP0, UPT, UR48, URZ, UPT ;  /* 0x0000003f3000728c */ /* 0x000fe2000bf05270 */
[----:B------:R-:W-:Y:S02]  /*b820*/  ISETP.GE.AND P5, PT, R55, 0xa, PT ;  /* 0x0000000a3700780c */ /* 0x000fe40003fa6270 */
[----:B------:R-:W-:Y:S02]  /*b830*/  ISETP.GT.AND P3, PT, R37, 0x1, !P1 ;  /* 0x000000012500780c */ /* 0x000fe40004f64270 */
[----:B------:R-:W-:Y:S02]  /*b840*/  ISETP.GE.AND P2, PT, R55, 0x9, PT ;  /* 0x000000093700780c */ /* 0x000fe40003f46270 */
[----:B------:R-:W-:Y:S02]  /*b850*/  ISETP.LT.OR P3, PT, R36, 0x2, P3 ;  /* 0x000000022400780c */ /* 0x000fe40001f61670 */
[----:B------:R-:W-:-:S02]  /*b860*/  ISETP.GT.AND P4, PT, R37, 0x8, !P2 ;  /* 0x000000082500780c */ /* 0x000fc40005784270 */
[----:B------:R-:W-:Y:S02]  /*b870*/  FSEL R75, R56, -INF , !P3 ;  /* 0xff800000384b7808 */ /* 0x000fe40005800000 */
[----:B------:R-:W-:Y:S02]  /*b880*/  ISETP.GT.AND P3, PT, R37, 0x9, !P5 ;  /* 0x000000092500780c */ /* 0x000fe40006f64270 */
[----:B------:R-:W-:Y:S02]  /*b890*/  P2R R56, PR, RZ, 0x20 ;  /* 0x00000020ff387803 */ /* 0x000fe40000000000 */
[----:B------:R-:W-:Y:S02]  /*b8a0*/  ISETP.LT.OR P3, PT, R36, 0xa, P3 ;  /* 0x0000000a2400780c */ /* 0x000fe40001f61670 */
[----:B------:R-:W-:Y:S02]  /*b8b0*/  ISETP.GE.AND P5, PT, R55, 0x11, PT ;  /* 0x000000113700780c */ /* 0x000fe40003fa6270 */
[----:B------:R-:W-:-:S02]  /*b8c0*/  FSEL R65, R65, -INF , !P3 ;  /* 0xff80000041417808 */ /* 0x000fc40005800000 */
[C---:B------:R-:W-:Y:S02]  /*b8d0*/  ISETP.LT.OR P4, PT, R36.reuse, 0x9, P4 ;  /* 0x000000092400780c */ /* 0x040fe40002781670 */
[----:B------:R-:W-:Y:S02]  /*b8e0*/  ISETP.GT.AND P3, PT, R37, 0x10, !P5 ;  /* 0x000000102500780c */ /* 0x000fe40006f64270 */
[----:B------:R-:W-:Y:S02]  /*b8f0*/  FSEL R67, R67, -INF , !P4 ;  /* 0xff80000043437808 */ /* 0x000fe40006000000 */
        /* <DEDUP_REMOVED lines=15> */
[C---:B------:R-:W-:Y:S02]  /*b9f0*/  ISETP.LT.OR P3, PT, R36.reuse, 0x1a, P3 ;  /* 0x0000001a2400780c */ /* 0x040fe40001f61670 */
        /* <DEDUP_REMOVED lines=27> */
[C---:B------:R-:W-:Y:S02]  /*bbb0*/  ISETP.GE.AND P3, PT, R55.reuse, 0x32, PT ;  /* 0x000000323700780c */ /* 0x040fe40003f66270 */
[----:B------:R-:W-:-:S02]  /*bbc0*/  ISETP.GE.AND P6, PT, R55, 0x1, PT ;  /* 0x000000013700780c */ /* 0x000fc40003fc6270 */
[----:B------:R-:W-:Y:S02]  /*bbd0*/  ISETP.GT.AND P4, PT, R37, 0x31, !P3 ;  /* 0x000000312500780c */ /* 0x000fe40005f84270 */
[----:B------:R-:W-:Y:S02]  /*bbe0*/  P2R R40, PR, RZ, 0x40 ;  /* 0x00000040ff287803 */ /* 0x000fe40000000000 */
[----:B------:R-:W-:-:S04]  /*bbf0*/  ISETP.LT.OR P4, PT, R36, 0x32, P4 ;  /* 0x000000322400780c */ /* 0x000fc80002781670 */
[----:B------:R-:W-:Y:S02]  /*bc00*/  FSEL R15, R43, -INF , !P4 ;  /* 0xff8000002b0f7808 */ /* 0x000fe40006000000 */
[----:B------:R-:W-:-:S04]  /*bc10*/  ISETP.GE.AND P4, PT, R55, 0x39, PT ;  /* 0x000000393700780c */ /* 0x000fc80003f86270 */
[----:B------:R-:W-:-:S04]  /*bc20*/  ISETP.GT.AND P5, PT, R37, 0x38, !P4 ;  /* 0x000000382500780c */ /* 0x000fc800067a4270 */
[----:B------:R-:W-:-:S04]  /*bc30*/  ISETP.LT.OR P5, PT, R36, 0x39, P5 ;  /* 0x000000392400780c */ /* 0x000fc80002fa1670 */
[----:B------:R-:W-:Y:S02]  /*bc40*/  FSEL R35, R52, -INF , !P5 ;  /* 0xff80000034237808 */ /* 0x000fe40006800000 */
[----:B------:R-:W-:Y:S02]  /*bc50*/  ISETP.GT.AND P5, PT, R37, RZ, !P6 ;  /* 0x000000ff2500720c */ /* 0x000fe400077a4270 */
[----:B------:R-:W-:Y:S02]  /*bc60*/  ISETP.GE.AND P6, PT, R55, 0x3a, PT ;  /* 0x0000003a3700780c */ /* 0x000fe40003fc6270 */
[----:B------:R-:W-:-:S04]  /*bc70*/  ISETP.LT.OR P5, PT, R36, 0x1, P5 ;  /* 0x000000012400780c */ /* 0x000fc80002fa1670 */
[----:B------:R-:W-:Y:S02]  /*bc80*/  FSEL R71, R13, -INF , !P5 ;  /* 0xff8000000d477808 */ /* 0x000fe40006800000 */
[----:B------:R-:W-:Y:S01]  /*bc90*/  ISETP.GT.AND P5, PT, R37, 0x39, !P6 ;  /* 0x000000392500780c */ /* 0x000fe200077a4270 */
[----:B------:R-:W0:Y:S03]  /*bca0*/  SHFL.IDX PT, R13, R34, 0x1, 0x1c1f ;  /* 0x003c1f00220d7f89 */ /* 0x000e2600000e0000 */
[----:B------:R-:W-:-:S04]  /*bcb0*/  ISETP.LT.OR P5, PT, R36, 0x3a, P5 ;  /* 0x0000003a2400780c */ /* 0x000fc80002fa1670 */
[----:B------:R-:W-:Y:S02]  /*bcc0*/  FSEL R37, R53, -INF , !P5 ;  /* 0xff80000035257808 */ /* 0x000fe40006800000 */
[----:B------:R-:W-:Y:S02]  /*bcd0*/  PLOP3.LUT P5, PT, PT, PT, UP0, 0x40, 0x0 ;  /* 0x000000000000781c */ /* 0x000fe40003fae808 */
[----:B0-----:R-:W-:Y:S01]  /*bce0*/  VIADDMNMX R36, R13, R50, R47, PT ;  /* 0x000000320d247246 */ /* 0x001fe2000380012f */
[----:B------:R-:W-:-:S10]  /*bcf0*/  IMAD.IADD R38, R54, 0x1, R13 ;  /* 0x0000000136267824 */ /* 0x000fd400078e020d */
[----:B------:R-:W-:Y:S05]  /*bd00*/  @P5 BRA `(.L_x_5904) ;  /* 0x0000000000605947 */ /* 0x000fea0003800000 */
        /* <DEDUP_REMOVED lines=8> */
[----:B------:R-:W-:Y:S01]  /*bd90*/  @P5 IMAD.HI.U32 R34, R13, UR4, RZ ;  /* 0x000000040d225c27 */ /* 0x000fe2000f8e00ff */
[----:B------:R-:W-:-:S13]  /*bda0*/  PLOP3.LUT P5, PT, PT, PT, UP0, 0x80, 0x0 ;  /* 0x000000000000781c */ /* 0x000fda0003faf008 */
[----:B------:R-:W-:-:S04]  /*bdb0*/  @P5 SHF.R.U32.HI R13, RZ, UR5, R34 ;  /* 0x00000005ff0d5c19 */ /* 0x000fc80008011622 */
[----:B------:R-:W-:Y:S01]  /*bdc0*/  LOP3.LUT R13, RZ, R13, RZ, 0x33, !PT ;  /* 0x0000000dff0d7212 */ /* 0x000fe200078e33ff */
[----:B------:R-:W-:Y:S06]  /*bdd0*/  BRA `(.L_x_5907) ;  /* 0x0000000000187947 */ /* 0x000fec0003800000 */
.L_x_5906:
[----:B------:R-:W-:-:S06]  /*bde0*/  UISETP.NE.AND UP0, UPT, UR47, 0x1, UPT ;  /* 0x000000012f00788c */ /* 0x000fcc000bf05270 */
[----:B------:R-:W-:-:S05]  /*bdf0*/  PLOP3.LUT P5, PT, PT, PT, UP0, 0x80, 0x0 ;  /* 0x000000000000781c */ /* 0x000fca0003faf008 */
[----:B------:R-:W-:-:S08]  /*be00*/  @UP0 ULDC.64 UR4, c[0x0][0x9e8] ;  /* 0x00027a0000040ab9 */ /* 0x000fd00000000a00 */
[----:B------:R-:W-:Y:S01]  /*be10*/  @P5 IMAD.HI.U32 R34, R13, UR4, RZ ;  /* 0x000000040d225c27 */ /* 0x000fe2000f8e00ff */
[----:B------:R-:W-:-:S13]  /*be20*/  PLOP3.LUT P5, PT, PT, PT, UP0, 0x80, 0x0 ;  /* 0x000000000000781c */ /* 0x000fda0003faf008 */
[----:B------:R-:W-:-:S07]  /*be30*/  @P5 SHF.R.U32.HI R13, RZ, UR5, R34 ;  /* 0x00000005ff0d5c19 */ /* 0x000fce0008011622 */
.L_x_5907:
[----:B------:R-:W-:Y:S05]  /*be40*/  BSYNC B0 ;  /* 0x0000000000007941 */ /* 0x000fea0003800000 */
.L_x_5905:
[----:B------:R-:W-:-:S04]  /*be50*/  IMAD R34, R13, UR47, -R48 ;  /* 0x0000002f0d227c24 */ /* 0x000fc8000f8e0a30 */
[----:B------:R-:W-:-:S05]  /*be60*/  IMAD.IADD R13, R34, 0x1, -R185 ;  /* 0x00000001220d7824 */ /* 0x000fca00078e0ab9 */
[----:B------:R-:W-:Y:S02]  /*be70*/  VIMNMX R38, R38, R13, !PT ;  /* 0x0000000d26267248 */ /* 0x000fe40007fe0100 */
[----:B------:R-:W-:-:S07]  /*be80*/  VIADDMNMX R36, R13, UR47, R36, PT ;  /* 0x0000002f0d247c46 */ /* 0x000fce000b800124 */
.L_x_5904:
[----:B------:R-:W-:Y:S01]  /*be90*/  BAR.SYNC.DEFER_BLOCKING 0xf, 0x100 ;  /* 0x03c4000000007b1d */ /* 0x000fe20000010000 */
[C---:B------:R-:W-:Y:S02]  /*bea0*/  ISETP.GT.AND P1, PT, R38.reuse, 0x1, !P1 ;  /* 0x000000012600780c */ /* 0x040fe40004f24270 */
[----:B------:R-:W-:Y:S02]  /*beb0*/  ISETP.GT.AND P2, PT, R38, 0x8, !P2 ;  /* 0x000000082600780c */ /* 0x000fe40005744270 */
[C---:B------:R-:W-:Y:S01]  /*bec0*/  ISETP.LT.OR P1, PT, R36.reuse, 0x2, P1 ;  /* 0x000000022400780c */ /* 0x040fe20000f21670 */
[----:B------:R-:W-:Y:S01]  /*bed0*/  ULDC UR4, c[0x0][0x988] ;  /* 0x0002620000047ab9 */ /* 0x000fe20000000800 */
[----:B------:R-:W-:Y:S02]  /*bee0*/  ISETP.LT.OR P2, PT, R36, 0x9, P2 ;  /* 0x000000092400780c */ /* 0x000fe40001741670 */
[----:B------:R-:W-:Y:S02]  /*bef0*/  FSEL R53, R3, -INF , !P1 ;  /* 0xff80000003357808 */ /* 0x000fe40004800000 */
[----:B------:R-:W-:-:S02]  /*bf00*/  ISETP.NE.AND P1, PT, R56, RZ, PT ;  /* 0x000000ff3800720c */ /* 0x000fc40003f25270 */
        /* <DEDUP_REMOVED lines=32> */
[----:B------:R-:W-:Y:S02]  /*c110*/  ISETP.NE.AND P2, PT, R69, RZ, PT ;  /* 0x000000ff4500720c */ /* 0x000fe40003f45270 */
[----:B------:R-:W-:Y:S02]  /*c120*/  FSEL R29, R29, -INF , !P1 ;  /* 0xff8000001d1d7808 */ /* 0x000fe40004800000 */
[----:B------:R-:W-:Y:S02]  /*c130*/  ISETP.NE.AND P1, PT, R68, RZ, PT ;  /* 0x000000ff4400720c */ /* 0x000fe40003f25270 */
[----:B------:R-:W-:-:S02]  /*c140*/  FMNMX.FTZ R20, R35, R20, !PT ;  /* 0x0000001423147209 */ /* 0x000fc40007810000 */
[----:B------:R-:W-:Y:S02]  /*c150*/  ISETP.GT.AND P1, PT, R38, 0x20, !P1 ;  /* 0x000000202600780c */ /* 0x000fe40004f24270 */
[----:B------:R-:W-:Y:S02]  /*c160*/  ISETP.NE.AND P5, PT, R40, RZ, PT ;  /* 0x000000ff2800720c */ /* 0x000fe40003fa5270 */
[----:B------:R-:W-:Y:S02]  /*c170*/  ISETP.LT.OR P1, PT, R36, 0x21, P1 ;  /* 0x000000212400780c */ /* 0x000fe40000f21670 */
[----:B------:R-:W-:Y:S02]  /*c180*/  FMNMX.FTZ R40, R37, R20, !PT ;  /* 0x0000001425287209 */ /* 0x000fe40007810000 */
[----:B------:R-:W-:Y:S02]  /*c190*/  FSEL R3, R42, -INF , !P1 ;  /* 0xff8000002a037808 */ /* 0x000fe40004800000 */
[----:B------:R-:W-:Y:S01]  /*c1a0*/  ISETP.GT.AND P1, PT, R38, 0x21, !P2 ;  /* 0x000000212600780c */ /* 0x000fe20005724270 */
[----:B------:R-:W0:Y:S01]  /*c1b0*/  SHFL.BFLY PT, R13, R40, 0x2, 0x1f ;  /* 0x0c401f00280d7f89 */ /* 0x000e2200000e0000 */
[----:B------:R-:W-:-:S02]  /*c1c0*/  ISETP.NE.AND P2, PT, R44, RZ, PT ;  /* 0x000000ff2c00720c */ /* 0x000fc40003f45270 */
[----:B------:R-:W-:Y:S02]  /*c1d0*/  ISETP.LT.OR P1, PT, R36, 0x22, P1 ;  /* 0x000000222400780c */ /* 0x000fe40000f21670 */
[----:B------:R-:W-:Y:S02]  /*c1e0*/  ISETP.GT.AND P3, PT, R38, 0x31, !P3 ;  /* 0x000000312600780c */ /* 0x000fe40005f64270 */
[----:B------:R-:W-:Y:S02]  /*c1f0*/  FSEL R27, R58, -INF , !P1 ;  /* 0xff8000003a1b7808 */ /* 0x000fe40004800000 */
[----:B------:R-:W-:Y:S02]  /*c200*/  ISETP.NE.AND P1, PT, R70, RZ, PT ;  /* 0x000000ff4600720c */ /* 0x000fe40003f25270 */
[C---:B------:R-:W-:Y:S02]  /*c210*/  ISETP.GT.AND P4, PT, R38.reuse, 0x38, !P4 ;  /* 0x000000382600780c */ /* 0x040fe40006784270 */
[----:B------:R-:W-:-:S02]  /*c220*/  ISETP.GT.AND P1, PT, R38, 0x28, !P1 ;  /* 0x000000282600780c */ /* 0x000fc40004f24270 */
[----:B------:R-:W-:Y:S02]  /*c230*/  ISETP.GT.AND P6, PT, R38, 0x39, !P6 ;  /* 0x000000392600780c */ /* 0x000fe400077c4270 */
[C---:B------:R-:W-:Y:S02]  /*c240*/  ISETP.LT.OR P1, PT, R36.reuse, 0x29, P1 ;  /* 0x000000292400780c */ /* 0x040fe40000f21670 */
[----:B------:R-:W-:Y:S02]  /*c250*/  ISETP.LT.OR P3, PT, R36, 0x32, P3 ;  /* 0x000000322400780c */ /* 0x000fe40001f61670 */
[----:B------:R-:W-:Y:S02]  /*c260*/  FSEL R25, R46, -INF , !P1 ;  /* 0xff8000002e197808 */ /* 0x000fe40004800000 */
[----:B------:R-:W-:Y:S02]  /*c270*/  ISETP.GT.AND P1, PT, R38, RZ, !P5 ;  /* 0x000000ff2600720c */ /* 0x000fe40006f24270 */
[----:B0-----:R-:W-:-:S02]  /*c280*/  FMNMX.FTZ R42, R40, R13, !PT ;  /* 0x0000000d282a7209 */ /* 0x001fc40007810000 */
[----:B------:R-:W-:Y:S02]  /*c290*/  ISETP.LT.OR P1, PT, R36, 0x1, P1 ;  /* 0x000000012400780c */ /* 0x000fe40000f21670 */
[----:B------:R-:W-:Y:S01]  /*c2a0*/  ISETP.NE.AND P5, PT, R72, RZ, PT ;  /* 0x000000ff4800720c */ /* 0x000fe20003fa5270 */
[----:B------:R-:W0:Y:S01]  /*c2b0*/  SHFL.BFLY PT, R13, R42, 0x1, 0x1f ;  /* 0x0c201f002a0d7f89 */ /* 0x000e2200000e0000 */
        /* <DEDUP_REMOVED lines=8> */
[----:B------:R-:W-:Y:S02]  /*c340*/  FMNMX.FTZ R20, R43, R20, !PT ;  /* 0x000000142b147209 */ /* 0x000fe40007810000 */
[----:B------:R-:W-:-:S02]  /*c350*/  ISETP.LT.OR P2, PT, R36, 0x31, P2 ;  /* 0x000000312400780c */ /* 0x000fc40001741670 */
[----:B------:R-:W-:Y:S02]  /*c360*/  FMNMX.FTZ R34, R33, R20, !PT ;  /* 0x0000001421227209 */ /* 0x000fe40007810000 */
[----:B------:R-:W-:Y:S02]  /*c370*/  MOV R20, UR4 ;  /* 0x0000000400147c02 */ /* 0x000fe40008000f00 */
[----:B------:R-:W-:Y:S02]  /*c380*/  FMNMX.FTZ R34, R31, R34, !PT ;  /* 0x000000221f227209 */ /* 0x000fe40007810000 */
[----:B0-----:R-:W-:Y:S02]  /*c390*/  FMNMX.FTZ R13, R42, R13, !PT ;  /* 0x0000000d2a0d7209 */ /* 0x001fe40007810000 */
[----:B------:R-:W-:Y:S02]  /*c3a0*/  FMNMX.FTZ R34, R29, R34, !PT ;  /* 0x000000221d227209 */ /* 0x000fe40007810000 */
[C---:B------:R-:W-:Y:S01]  /*c3b0*/  FSETP.NEU.FTZ.AND P1, PT, R13.reuse, -INF , PT ;  /* 0xff8000000d00780b */ /* 0x040fe20003f3d000 */
[----:B------:R-:W-:Y:S01]  /*c3c0*/  FMUL.FTZ R28, R13, R20 ;  /* 0x000000140d1c7220 */ /* 0x000fe20000410000 */
[----:B------:R-:W-:-:S02]  /*c3d0*/  FMNMX.FTZ R34, R3, R34, !PT ;  /* 0x0000002203227209 */ /* 0x000fc40007810000 */
[----:B------:R-:W-:Y:S02]  /*c3e0*/  ISETP.LT.OR P4, PT, R36, 0x39, P4 ;  /* 0x000000392400780c */ /* 0x000fe40002781670 */
[----:B------:R-:W-:Y:S02]  /*c3f0*/  FMNMX.FTZ R34, R27, R34, !PT ;  /* 0x000000221b227209 */ /* 0x000fe40007810000 */
[----:B------:R-:W-:Y:S02]  /*c400*/  FSEL R28, R28, RZ, P1 ;  /* 0x000000ff1c1c7208 */ /* 0x000fe40000800000 */
[----:B------:R-:W-:Y:S02]  /*c410*/  FMNMX.FTZ R34, R25, R34, !PT ;  /* 0x0000002219227209 */ /* 0x000fe40007810000 */
[----:B------:R-:W-:Y:S01]  /*c420*/  FSEL R73, R24, -INF , !P3 ;  /* 0xff80000018497808 */ /* 0x000fe20005800000 */
[-CC-:B------:R-:W-:Y:S01]  /*c430*/  FFMA.FTZ R38, R71, R20.reuse, -R28.reuse ;  /* 0x0000001447267223 */ /* 0x180fe2000001081c */
[----:B------:R-:W-:Y:S01]  /*c440*/  FSEL R71, R26, -INF , !P2 ;  /* 0xff8000001a477808 */ /* 0x000fe20005000000 */
[--C-:B------:R-:W-:Y:S01]  /*c450*/  FFMA.FTZ R24, R75, R20, -R28.reuse ;  /* 0x000000144b187223 */ /* 0x100fe2000001081c */
[----:B------:R-:W-:Y:S01]  /*c460*/  FMNMX.FTZ R34, R69, R34, !PT ;  /* 0x0000002245227209 */ /* 0x000fe20007810000 */
[--C-:B------:R-:W-:Y:S01]  /*c470*/  FFMA.FTZ R26, R65, R20, -R28.reuse ;  /* 0x00000014411a7223 */ /* 0x100fe2000001081c */
[----:B------:R-:W-:Y:S01]  /*c480*/  ISETP.LT.OR P6, PT, R36, 0x3a, P6 ;  /* 0x0000003a2400780c */ /* 0x000fe200037c1670 */
[----:B------:R-:W-:Y:S01]  /*c490*/  MUFU.EX2 R79, R24 ;  /* 0x00000018004f7308 */ /* 0x000fe20000000800 */
[----:B------:R-:W-:Y:S01]  /*c4a0*/  FMNMX.FTZ R34, R71, R34, !PT ;  /* 0x0000002247227209 */ /* 0x000fe20007810000 */
[-CC-:B------:R-:W-:Y:S01]  /*c4b0*/  FFMA.FTZ R67, R67, R20.reuse, -R28.reuse ;  /* 0x0000001443437223 */ /* 0x180fe2000001081c */
[----:B------:R-:W-:Y:S01]  /*c4c0*/  FSEL R75, R32, -INF , !P4 ;  /* 0xff800000204b7808 */ /* 0x000fe20006000000 */
[--C-:B------:R-:W-:Y:S01]  /*c4d0*/  FFMA.FTZ R32, R15, R20, -R28.reuse ;  /* 0x000000140f207223 */ /* 0x100fe2000001081c */
[----:B------:R-:W-:Y:S01]  /*c4e0*/  FMNMX.FTZ R34, R73, R34, !PT ;  /* 0x0000002249227209 */ /* 0x000fe20007810000 */
[--C-:B------:R-:W-:Y:S01]  /*c4f0*/  FFMA.FTZ R63, R63, R20, -R28.reuse ;  /* 0x000000143f3f7223 */ /* 0x100fe2000001081c */
[----:B------:R-:W-:Y:S01]  /*c500*/  FSEL R77, R30, -INF , !P6 ;  /* 0xff8000001e4d7808 */ /* 0x000fe20007000000 */
[----:B------:R-:W0:Y:S01]  /*c510*/  MUFU.EX2 R38, R38 ;  /* 0x0000002600267308 */ /* 0x000e220000000800 */
[----:B------:R-:W-:Y:S01]  /*c520*/  FMNMX.FTZ R34, R75, R34, !PT ;  /* 0x000000224b227209 */ /* 0x000fe20007810000 */
[-CC-:B------:R-:W-:Y:S01]  /*c530*/  FFMA.FTZ R61, R61, R20.reuse, -R28.reuse ;  /* 0x000000143d3d7223 */ /* 0x180fe2000001081c */
[-CC-:B------:R-:W-:Y:S01]  /*c540*/  FFMA.FTZ R59, R59, R20.reuse, -R28.reuse ;  /* 0x000000143b3b7223 */ /* 0x180fe2000001081c */
[--C-:B------:R-:W-:Y:S01]  /*c550*/  FFMA.FTZ R57, R57, R20, -R28.reuse ;  /* 0x0000001439397223 */ /* 0x100fe2000001081c */
[----:B------:R-:W-:Y:S01]  /*c560*/  FMNMX.FTZ R34, R77, R34, !PT ;  /* 0x000000224d227209 */ /* 0x000fe20007810000 */
[-CC-:B------:R-:W-:Y:S01]  /*c570*/  FFMA.FTZ R51, R51, R20.reuse, -R28.reuse ;  /* 0x0000001433337223 */ /* 0x180fe2000001081c */
[-CC-:B------:R-:W-:Y:S01]  /*c580*/  FFMA.FTZ R49, R49, R20.reuse, -R28.reuse ;  /* 0x0000001431317223 */ /* 0x180fe2000001081c */
[----:B------:R-:W-:Y:S01]  /*c590*/  MUFU.EX2 R67, R67 ;  /* 0x0000004300437308 */ /* 0x000fe20000000800 */
[-CC-:B------:R-:W-:Y:S01]  /*c5a0*/  FFMA.FTZ R45, R45, R20.reuse, -R28.reuse ;  /* 0x000000142d2d7223 */ /* 0x180fe2000001081c */
[----:B------:R-:W1:Y:S01]  /*c5b0*/  SHFL.BFLY PT, R65, R34, 0x2, 0x1f ;  /* 0x0c401f0022417f89 */ /* 0x000e6200000e0000 */
[-CC-:B------:R-:W-:Y:S01]  /*c5c0*/  FFMA.FTZ R41, R41, R20.reuse, -R28.reuse ;  /* 0x0000001429297223 */ /* 0x180fe2000001081c */
[-CC-:B------:R-:W-:Y:S01]  /*c5d0*/  FFMA.FTZ R39, R39, R20.reuse, -R28.reuse ;  /* 0x0000001427277223 */ /* 0x180fe2000001081c */
[-CC-:B------:R-:W-:Y:S01]  /*c5e0*/  FFMA.FTZ R35, R35, R20.reuse, -R28.reuse ;  /* 0x0000001423237223 */ /* 0x180fe2000001081c */
[----:B------:R-:W-:-:S02]  /*c5f0*/  FFMA.FTZ R28, R37, R20, -R28 ;  /* 0x00000014251c7223 */ /* 0x000fc4000001081c */
[----:B------:R-:W2:Y:S01]  /*c600*/  MUFU.EX2 R26, R26 ;  /* 0x0000001a001a7308 */ /* 0x000ea20000000800 */
[----:B0-----:R-:W-:Y:S01]  /*c610*/  FADD.FTZ R46, R38, R79 ;  /* 0x0000004f262e7221 */ /* 0x001fe20000010000 */
[----:B------:R-:W-:-:S06]  /*c620*/  F2FP.F16.F32.PACK_AB R164, R79, R38 ;  /* 0x000000264fa4723e */ /* 0x000fcc00000000ff */
[----:B------:R-:W-:Y:S08]  /*c630*/  MUFU.EX2 R63, R63 ;  /* 0x0000003f003f7308 */ /* 0x000ff00000000800 */
[----:B------:R-:W-:Y:S01]  /*c640*/  MUFU.EX2 R160, R61 ;  /* 0x0000003d00a07308 */ /* 0x000fe20000000800 */
[----:B--2---:R-:W-:Y:S02]  /*c650*/  F2FP.F16.F32.PACK_AB R166, R26, R67 ;  /* 0x000000431aa6723e */ /* 0x004fe400000000ff */
[----:B-1----:R-:W-:-:S05]  /*c660*/  FMNMX.FTZ R65, R34, R65, !PT ;  /* 0x0000004122417209 */ /* 0x002fca0007810000 */
        /* <DEDUP_REMOVED lines=27> */
[----:B------:R-:W-:-:S05]  /*c820*/  FFMA.FTZ R24, R77, R20, -R24 ;  /* 0x000000144d187223 */ /* 0x000fca0000010818 */
[----:B------:R-:W-:Y:S08]  /*c830*/  MUFU.EX2 R55, R55 ;  /* 0x0000003700377308 */ /* 0x000ff00000000800 */
[----:B------:R-:W1:Y:S01]  /*c840*/  MUFU.EX2 R34, R47 ;  /* 0x0000002f00227308 */ /* 0x000e620000000800 */
[----:B0-----:R-:W-:-:S07]  /*c850*/  F2FP.F16.F32.PACK_AB R165, R53, R0 ;  /* 0x0000000035a5723e */ /* 0x001fce00000000ff */
[----:B------:R-:W-:Y:S08]  /*c860*/  MUFU.EX2 R43, R43 ;  /* 0x0000002b002b7308 */ /* 0x000ff00000000800 */
[----:B------:R0:W-:Y:S01]  /*c870*/  MUFU.EX2 R40, R29 ;  /* 0x0000001d00287308 */ /* 0x0001e20000000800 */
[----:B-1----:R-:W-:-:S05]  /*c880*/  F2FP.F16.F32.PACK_AB R167, R34, R55 ;  /* 0x0000003722a7723e */ /* 0x002fca00000000ff */
[----:B------:R1:W-:Y:S02]  /*c890*/  STSM.16.M88.4 [R198+0x26800], R164 ;  /* 0x026800a4c6007844 */ /* 0x0003e40000000200 */
[----:B------:R-:W2:Y:S01]  /*c8a0*/  MUFU.EX2 R36, R33 ;  /* 0x0000002100247308 */ /* 0x000ea20000000800 */
[----:B0-----:R-:W-:Y:S01]  /*c8b0*/  FADD.FTZ R29, R67, R46 ;  /* 0x0000002e431d7221 */ /* 0x001fe20000010000 */
[----:B------:R-:W-:-:S03]  /*c8c0*/  FADD.FTZ R46, R0, R53 ;  /* 0x00000035002e7221 */ /* 0x000fc60000010000 */
[----:B------:R-:W-:-:S03]  /*c8d0*/  FADD.FTZ R48, R26, R29 ;  /* 0x0000001d1a307221 */ /* 0x000fc60000010000 */
[----:B------:R-:W0:Y:S01]  /*c8e0*/  MUFU.EX2 R31, R31 ;  /* 0x0000001f001f7308 */ /* 0x000e220000000800 */
[----:B------:R-:W-:-:S04]  /*c8f0*/  FADD.FTZ R29, R63, R48 ;  /* 0x000000303f1d7221 */ /* 0x000fc80000010000 */
[C---:B------:R-:W-:Y:S01]  /*c900*/  FADD.FTZ R50, R160.reuse, R29 ;  /* 0x0000001da0327221 */ /* 0x040fe20000010000 */
[----:B------:R-:W-:Y:S02]  /*c910*/  F2FP.F16.F32.PACK_AB R160, R160, R63 ;  /* 0x0000003fa0a0723e */ /* 0x000fe400000000ff */
[----:B------:R3:W-:Y:S01]  /*c920*/  MUFU.EX2 R42, R27 ;  /* 0x0000001b002a7308 */ /* 0x0007e20000000800 */
[----:B------:R-:W-:Y:S01]  /*c930*/  FADD.FTZ R29, R59, R50 ;  /* 0x000000323b1d7221 */ /* 0x000fe20000010000 */
[----:B--2---:R-:W-:-:S06]  /*c940*/  F2FP.F16.F32.PACK_AB R161, R36, R43 ;  /* 0x0000002b24a1723e */ /* 0x004fcc00000000ff */
[----:B------:R-:W2:Y:S01]  /*c950*/  MUFU.EX2 R3, R3 ;  /* 0x0000000300037308 */ /* 0x000ea20000000800 */
[----:B---3--:R-:W-:Y:S01]  /*c960*/  FADD.FTZ R27, R55, R46 ;  /* 0x0000002e371b7221 */ /* 0x008fe20000010000 */
[----:B0-----:R-:W-:-:S03]  /*c970*/  F2FP.F16.F32.PACK_AB R163, R40, R31 ;  /* 0x0000001f28a3723e */ /* 0x001fc600000000ff */
[----:B------:R-:W-:-:S03]  /*c980*/  FADD.FTZ R48, R34, R27 ;  /* 0x0000001b22307221 */ /* 0x000fc60000010000 */
[----:B------:R-:W0:Y:S01]  /*c990*/  MUFU.EX2 R25, R25 ;  /* 0x0000001900197308 */ /* 0x000e220000000800 */
[----:B------:R-:W-:Y:S01]  /*c9a0*/  FADD.FTZ R27, R43, R48 ;  /* 0x000000302b1b7221 */ /* 0x000fe20000010000 */
[C---:B------:R-:W-:Y:S01]  /*c9b0*/  FADD.FTZ R48, R162.reuse, R29 ;  /* 0x0000001da2307221 */ /* 0x040fe20000010000 */
[----:B------:R-:W-:Y:S02]  /*c9c0*/  F2FP.F16.F32.PACK_AB R162, R162, R59 ;  /* 0x0000003ba2a2723e */ /* 0x000fe400000000ff */
[----:B------:R-:W-:Y:S01]  /*c9d0*/  FADD.FTZ R38, R36, R27 ;  /* 0x0000001b24267221 */ /* 0x000fe20000010000 */
[----:B------:R-:W-:Y:S02]  /*c9e0*/  FADD.FTZ R29, R51, R48 ;  /* 0x00000030331d7221 */ /* 0x000fe40000010000 */
[----:B------:R-:W3:Y:S01]  /*c9f0*/  MUFU.EX2 R30, R41 ;  /* 0x00000029001e7308 */ /* 0x000ee20000000800 */
[----:B------:R-:W-:Y:S01]  /*ca00*/  FADD.FTZ R27, R31, R38 ;  /* 0x000000261f1b7221 */ /* 0x000fe20000010000 */
[----:B------:R-:W-:Y:S01]  /*ca10*/  FADD.FTZ R38, R156, R29 ;  /* 0x0000001d9c267221 */ /* 0x000fe20000010000 */
[----:B--2---:R-:W-:Y:S01]  /*ca20*/  F2FP.F16.F32.PACK_AB R157, R42, R3 ;  /* 0x000000032a9d723e */ /* 0x004fe200000000ff */
[----:B------:R1:W-:Y:S01]  /*ca30*/  STSM.16.M88.4 [R201], R160 ;  /* 0x000000a0c9007844 */ /* 0x0003e20000000200 */
[----:B------:R-:W-:Y:S01]  /*ca40*/  FADD.FTZ R26, R40, R27 ;  /* 0x0000001b281a7221 */ /* 0x000fe20000010000 */
[----:B------:R-:W-:-:S02]  /*ca50*/  F2FP.F16.F32.PACK_AB R156, R156, R51 ;  /* 0x000000339c9c723e */ /* 0x000fc400000000ff */
[----:B------:R-:W2:Y:S01]  /*ca60*/  MUFU.EX2 R44, R69 ;  /* 0x00000045002c7308 */ /* 0x000ea20000000800 */
[----:B------:R-:W-:Y:S01]  /*ca70*/  FADD.FTZ R27, R3, R26 ;  /* 0x0000001a031b7221 */ /* 0x000fe20000010000 */
[----:B------:R-:W-:-:S03]  /*ca80*/  FADD.FTZ R3, R45, R38 ;  /* 0x000000262d037221 */ /* 0x000fc60000010000 */
[----:B------:R-:W-:-:S03]  /*ca90*/  FADD.FTZ R0, R42, R27 ;  /* 0x0000001b2a007221 */ /* 0x000fc60000010000 */
[----:B------:R-:W-:Y:S01]  /*caa0*/  MUFU.EX2 R39, R39 ;  /* 0x0000002700277308 */ /* 0x000fe20000000800 */
[----:B0-----:R-:W-:Y:S01]  /*cab0*/  FADD.FTZ R27, R25, R0 ;  /* 0x00000000191b7221 */ /* 0x001fe20000010000 */
[C---:B---3--:R-:W-:Y:S01]  /*cac0*/  F2FP.F16.F32.PACK_AB R158, R30.reuse, R45 ;  /* 0x0000002d1e9e723e */ /* 0x048fe200000000ff */
[----:B------:R-:W-:-:S05]  /*cad0*/  FADD.FTZ R30, R30, R3 ;  /* 0x000000031e1e7221 */ /* 0x000fca0000010000 */
        /* <DEDUP_REMOVED lines=10> */
[----:B------:R-:W3:Y:S01]  /*cb80*/  MUFU.EX2 R28, R28 ;  /* 0x0000001c001c7308 */ /* 0x000ee20000000800 */
[----:B--2---:R-:W-:Y:S01]  /*cb90*/  F2FP.F16.F32.PACK_AB R153, R46, R71 ;  /* 0x000000472e99723e */ /* 0x004fe200000000ff */
[----:B------:R-:W-:-:S04]  /*cba0*/  FADD.FTZ R71, R71, R44 ;  /* 0x0000002c47477221 */ /* 0x000fc80000010000 */
[----:B------:R-:W-:Y:S02]  /*cbb0*/  FADD.FTZ R46, R46, R71 ;  /* 0x000000472e2e7221 */ /* 0x000fe40000010000 */
[----:B------:R-:W-:Y:S01]  /*cbc0*/  MUFU.EX2 R75, R75 ;  /* 0x0000004b004b7308 */ /* 0x000fe20000000800 */
[----:B0-----:R-:W-:-:S07]  /*cbd0*/  FADD.FTZ R3, R35, R32 ;  /* 0x0000002023037221 */ /* 0x001fce0000010000 */
[----:B------:R-:W0:Y:S01]  /*cbe0*/  MUFU.EX2 R24, R24 ;  /* 0x0000001800187308 */ /* 0x000e220000000800 */
[C---:B---3--:R-:W-:Y:S01]  /*cbf0*/  F2FP.F16.F32.PACK_AB R154, R28.reuse, R35 ;  /* 0x000000231c9a723e */ /* 0x048fe200000000ff */
[----:B------:R-:W-:Y:S01]  /*cc00*/  FADD.FTZ R3, R28, R3 ;  /* 0x000000031c037221 */ /* 0x000fe20000010000 */
[----:B0-----:R-:W-:Y:S01]  /*cc10*/  F2FP.F16.F32.PACK_AB R155, R24, R75 ;  /* 0x0000004b189b723e */ /* 0x001fe200000000ff */
[----:B------:R-:W-:-:S04]  /*cc20*/  FADD.FTZ R75, R75, R46 ;  /* 0x0000002e4b4b7221 */ /* 0x000fc80000010000 */
[----:B------:R1:W-:Y:S01]  /*cc30*/  STSM.16.M88.4 [R200], R152 ;  /* 0x00000098c8007844 */ /* 0x0003e20000000200 */
[----:B------:R-:W-:Y:S01]  /*cc40*/  FADD.FTZ R0, R24, R75 ;  /* 0x0000004b18007221 */ /* 0x000fe20000010000 */
[----:B------:R-:W-:Y:S06]  /*cc50*/  @!P0 BRA `(.L_x_5908) ;  /* 0x0000000000048947 */ /* 0x000fec0003800000 */
[----:B------:R-:W-:Y:S01]  /*cc60*/  BPT.TRAP 0x1 ;  /* 0x000000040000795c */ /* 0x000fe20000300000 */
.L_x_5908:
[----:B------:R0:W2:Y:S01]  /*cc70*/  SYNCS.PHASECHK.TRANS64.TRYWAIT P1, [R12+URZ+0x28c50], R21 ;  /* 0x028c50150c0075a7 */ /* 0x0000a2000802017f */
[----:B------:R-:W-:Y:S05]  /*cc80*/  @!P0 BRA `(.L_x_5909) ;  /* 0x0000000000048947 */ /* 0x000fea0003800000 */
[----:B------:R-:W-:Y:S01]  /*cc90*/  BPT.TRAP 0x1 ;  /* 0x000000040000795c */ /* 0x000fe20000300000 */
.L_x_5909:
[----:B------:R-:W-:Y:S01]  /*cca0*/  ULDC UR42, c[0x0][0x9e4] ;  /* 0x00027900002a7ab9 */ /* 0x000fe20000000800 */
[----:B------:R-:W-:Y:S01]  /*ccb0*/  ULDC UR44, c[0x0][0x9d8] ;  /* 0x00027600002c7ab9 */ /* 0x000fe20000000800 */
[----:B------:R-:W-:Y:S01]  /*ccc0*/  ULDC UR38, c[0x0][0x988] ;  /* 0x0002620000267ab9 */ /* 0x000fe20000000800 */
[----:B------:R-:W-:Y:S01]  /*ccd0*/  ULDC UR43, c[0x0][0x9e0] ;  /* 0x00027800002b7ab9 */ /* 0x000fe20000000800 */
[----:B------:R-:W-:Y:S01]  /*cce0*/  BSSY B0, `(.L_x_5910) ;  /* 0x0000006000007945 */ /* 0x000fe20003800000 */
[----:B------:R-:W-:Y:S02]  /*ccf0*/  IMAD R24, R18, 0x1000, R193 ;  /* 0x0000100012187824 */ /* 0x000fe400078e02c1 */
[----:B------:R-:W-:Y:S01]  /*cd00*/  IMAD.MOV.U32 R25, RZ, RZ, 0x40000040 ;  /* 0x40000040ff197424 */ /* 0x000fe200078e00ff */
[----:B--2---:R-:W-:Y:S06]  /*cd10*/  @P1 BRA `(.L_x_5911) ;  /* 0x0000000000081947 */ /* 0x004fec0003800000 */
[----:B------:R-:W2:Y:S02]  /*cd20*/  SYNCS.PHASECHK.TRANS64.TRYWAIT P1, [R12+URZ+0x28c50], R21 ;  /* 0x028c50150c0075a7 */ /* 0x000ea4000802017f */
[----:B--2---:R-:W-:Y:S05]  /*cd30*/  @!P1 BRA `(.L_x_5912) ;  /* 0x0000014000e89947 */ /* 0x004fea0003800000 */
.L_x_5911:
[----:B------:R-:W-:Y:S05]  /*cd40*/  BSYNC B0 ;  /* 0x0000000000007941 */ /* 0x000fea0003800000 */
.L_x_5910:
[C---:B------:R-:W-:Y:S01]  /*cd50*/  R2UR UR6, R24.reuse ;  /* 0x00000000180672ca */ /* 0x040fe200000e0000 */
[C---:B------:R-:W-:Y:S01]  /*cd60*/  VIADD R26, R24.reuse, 0x80 ;  /* 0x00000080181a7836 */ /* 0x040fe20000000000 */
[----:B------:R-:W-:Y:S01]  /*cd70*/  R2UR UR7, R25 ;  /* 0x00000000190772ca */ /* 0x000fe200000e0000 */
[C---:B------:R-:W-:Y:S02]  /*cd80*/  VIADD R28, R24.reuse, 0x100 ;  /* 0x00000100181c7836 */ /* 0x040fe40000000000 */
[----:B------:R-:W-:Y:S01]  /*cd90*/  VIADD R24, R24, 0x180 ;  /* 0x0000018018187836 */ /* 0x000fe20000000000 */
[----:B------:R-:W-:Y:S01]  /*cda0*/  R2UR UR10, R26 ;  /* 0x000000001a0a72ca */ /* 0x000fe200000e0000 */
[----:B------:R-:W-:Y:S01]  /*cdb0*/  IMAD.MOV.U32 R27, RZ, RZ, 0x40000040 ;  /* 0x40000040ff1b7424 */ /* 0x000fe200078e00ff */
[----:B------:R-:W-:Y:S01]  /*cdc0*/  R2UR UR14, R28 ;  /* 0x000000001c0e72ca */ /* 0x000fe200000e0000 */
[----:B------:R-:W-:Y:S01]  /*cdd0*/  IMAD.MOV.U32 R29, RZ, RZ, 0x40000040 ;  /* 0x40000040ff1d7424 */ /* 0x000fe200078e00ff */
[----:B------:R-:W-:Y:S01]  /*cde0*/  R2UR UR18, R24 ;  /* 0x00000000181272ca */ /* 0x000fe200000e0000 */
[----:B------:R-:W-:Y:S01]  /*cdf0*/  IMAD.MOV.U32 R25, RZ, RZ, 0x40000040 ;  /* 0x40000040ff197424 */ /* 0x000fe200078e00ff */
[----:B------:R-:W-:-:S02]  /*ce00*/  R2UR UR11, R27 ;  /* 0x000000001b0b72ca */ /* 0x000fc400000e0000 */
[----:B------:R-:W-:Y:S02]  /*ce10*/  R2UR UR15, R29 ;  /* 0x000000001d0f72ca */ /* 0x000fe400000e0000 */
[----:B------:R-:W-:Y:S02]  /*ce20*/  R2UR UR19, R25 ;  /* 0x00000000191372ca */ /* 0x000fe400000e0000 */
        /* <DEDUP_REMOVED lines=25> */
.L_x_5913:
[----:B0-2---:R-:W0:Y:S01]  /*cfc0*/  LDC R21, c[0x0][0x448] ;  /* 0x00011200ff157b82 */ /* 0x005e220000000800 */
[----:B------:R-:W-:Y:S01]  /*cfd0*/  IADD3 R12, R12, 0x28c60, RZ ;  /* 0x00028c600c0c7810 */ /* 0x000fe20007ffe0ff */
[----:B------:R-:W-:Y:S01]  /*cfe0*/  UISETP.NE.AND UP0, UPT, UR48, URZ, UPT ;  /* 0x0000003f3000728c */ /* 0x000fe2000bf05270 */
[----:B-1----:R-:W-:Y:S02]  /*cff0*/  IMAD.MOV.U32 R152, RZ, RZ, R195 ;  /* 0x000000ffff987224 */ /* 0x002fe400078e00c3 */
[----:B------:R-:W-:-:S04]  /*d000*/  PRMT R12, R187, 0x654, R12 ;  /* 0x00000654bb0c7816 */ /* 0x000fc8000000000c */
[----:B------:R1:W-:Y:S01]  /*d010*/  SYNCS.ARRIVE.TRANS64.RED.A1T0 RZ, [R12+URZ], RZ ;  /* 0x000000ff0cff79a7 */ /* 0x0003e2000810043f */
[----:B0-----:R-:W-:-:S13]  /*d020*/  ISETP.NE.AND P1, PT, R21, 0x1, PT ;  /* 0x000000011500780c */ /* 0x001fda0003f25270 */
[----:B------:R-:W0:Y:S08]  /*d030*/  @P1 LDC R21, c[0x0][0x44c] ;  /* 0x00011300ff151b82 */ /* 0x000e300000000800 */
[----:B-1----:R-:W1:Y:S01]  /*d040*/  @P1 LDC R12, c[0x0][0x450] ;  /* 0x00011400ff0c1b82 */ /* 0x002e620000000800 */
[----:B0-----:R-:W-:-:S05]  /*d050*/  @P1 IMAD.HI.U32 R21, R195, R21, RZ ;  /* 0x00000015c3151227 */ /* 0x001fca00078e00ff */
[----:B-1----:R-:W-:Y:S01]  /*d060*/  @P1 SHF.R.U32.HI R152, RZ, R12, R21 ;  /* 0x0000000cff981219 */ /* 0x002fe20000011615 */
[----:B------:R-:W-:Y:S01]  /*d070*/  VIADD R12, R168, 0xfffffffe ;  /* 0xfffffffea80c7836 */ /* 0x000fe20000000000 */
[----:B------:R-:W-:Y:S02]  /*d080*/  PLOP3.LUT P1, PT, PT, PT, UP0, 0x40, 0x0 ;  /* 0x000000000000781c */ /* 0x000fe40003f2e808 */
[----:B------:R-:W-:-:S05]  /*d090*/  IADD3 R21, R152, R184, -R23 ;  /* 0x000000b898157210 */ /* 0x000fca0007ffe817 */
[----:B------:R-:W-:-:S06]  /*d0a0*/  VIADD R152, R21, UR46 ;  /* 0x0000002e15987c36 */ /* 0x000fcc0008000000 */
[----:B------:R-:W-:Y:S05]  /*d0b0*/  @P1 BRA `(.L_x_5914) ;  /* 0x0000000000541947 */ /* 0x000fea0003800000 */
[C---:B------:R-:W-:Y:S01]  /*d0c0*/  ISETP.GT.AND P1, PT, R21.reuse, RZ, PT ;  /* 0x000000ff1500720c */ /* 0x040fe20003f24270 */
[----:B------:R-:W-:Y:S01]  /*d0d0*/  BSSY B0, `(.L_x_5915) ;  /* 0x0000010000007945 */ /* 0x000fe20003800000 */
[----:B------:R-:W-:-:S11]  /*d0e0*/  VIADD R153, R21, 0xffffffff ;  /* 0xffffffff15997836 */ /* 0x000fd60000000000 */
[----:B------:R-:W-:Y:S05]  /*d0f0*/  @P1 BRA `(.L_x_5916) ;  /* 0x0000000000201947 */ /* 0x000fea0003800000 */
[----:B------:R-:W-:Y:S01]  /*d100*/  UISETP.NE.AND UP0, UPT, UR47, 0x1, UPT ;  /* 0x000000012f00788c */ /* 0x000fe2000bf05270 */
[----:B------:R-:W-:-:S05]  /*d110*/  IMAD.MOV R21, RZ, RZ, -R21 ;  /* 0x000000ffff157224 */ /* 0x000fca00078e0a15 */
[----:B------:R-:W-:-:S05]  /*d120*/  PLOP3.LUT P1, PT, PT, PT, UP0, 0x80, 0x0 ;  /* 0x000000000000781c */ /* 0x000fca0003f2f008 */
[----:B------:R-:W-:-:S08]  /*d130*/  @UP0 ULDC.64 UR4, c[0x0][0x9e8] ;  /* 0x00027a0000040ab9 */ /* 0x000fd00000000a00 */
[----:B------:R-:W-:-:S05]  /*d140*/  @P1 IMAD.HI.U32 R153, R21, UR4, RZ ;  /* 0x0000000415991c27 */ /* 0x000fca000f8e00ff */
[----:B------:R-:W-:-:S04]  /*d150*/  @P1 SHF.R.U32.HI R21, RZ, UR5, R153 ;  /* 0x00000005ff151c19 */ /* 0x000fc80008011699 */
[----:B------:R-:W-:Y:S01]  /*d160*/  LOP3.LUT R153, RZ, R21, RZ, 0x33, !PT ;  /* 0x00000015ff997212 */ /* 0x000fe200078e33ff */
[----:B------:R-:W-:Y:S06]  /*d170*/  BRA `(.L_x_5917) ;  /* 0x0000000000147947 */ /* 0x000fec0003800000 */
.L_x_5916:
[----:B------:R-:W-:-:S06]  /*d180*/  UISETP.NE.AND UP0, UPT, UR47, 0x1, UPT ;  /* 0x000000012f00788c */ /* 0x000fcc000bf05270 */
[----:B------:R-:W-:-:S05]  /*d190*/  PLOP3.LUT P1, PT, PT, PT, UP0, 0x80, 0x0 ;  /* 0x000000000000781c */ /* 0x000fca0003f2f008 */
[----:B------:R-:W-:-:S08]  /*d1a0*/  @UP0 ULDC.64 UR4, c[0x0][0x9e8] ;  /* 0x00027a0000040ab9 */ /* 0x000fd00000000a00 */
[----:B------:R-:W-:-:S05]  /*d1b0*/  @P1 IMAD.HI.U32 R21, R153, UR4, RZ ;  /* 0x0000000499151c27 */ /* 0x000fca000f8e00ff */
[----:B------:R-:W-:-:S07]  /*d1c0*/  @P1 SHF.R.U32.HI R153, RZ, UR5, R21 ;  /* 0x00000005ff991c19 */ /* 0x000fce0008011615 */
.L_x_5917:
[----:B------:R-:W-:Y:S05]  /*d1d0*/  BSYNC B0 ;  /* 0x0000000000007941 */ /* 0x000fea0003800000 */
.L_x_5915:
[----:B------:R-:W-:-:S04]  /*d1e0*/  IMAD.U32 R21, RZ, RZ, UR47 ;  /* 0x0000002fff157e24 */ /* 0x000fc8000f8e00ff */
[----:B------:R-:W-:-:S05]  /*d1f0*/  IMAD R21, R153, R21, UR47 ;  /* 0x0000002f99157e24 */ /* 0x000fca000f8e0215 */
[----:B------:R-:W-:-:S07]  /*d200*/  VIMNMX R152, R152, R21, PT ;  /* 0x0000001598987248 */ /* 0x000fce0003fe0100 */
.L_x_5914:
[----:B------:R-:W2:Y:S01]  /*d210*/  LDL R153, [R1+0x8] ;  /* 0x0000080001997983 */ /* 0x000ea20000100800 */
[----:B------:R-:W-:Y:S01]  /*d220*/  SHF.R.S32.HI R21, RZ, 0x1f, R152 ;  /* 0x0000001fff157819 */ /* 0x000fe20000011498 */
[----:B------:R-:W-:Y:S03]  /*d230*/  BSSY B1, `(.L_x_5918) ;  /* 0x00002b5000017945 */ /* 0x000fe60003800000 */
[----:B------:R-:W-:-:S04]  /*d240*/  LEA.HI R21, R21, R152, RZ, 0x6 ;  /* 0x0000009815157211 */ /* 0x000fc800078f30ff */
[----:B------:R-:W-:-:S04]  /*d250*/  SHF.R.S32.HI R21, RZ, 0x6, R21 ;  /* 0x00000006ff157819 */ /* 0x000fc80000011415 */
[----:B--2---:R-:W-:-:S04]  /*d260*/  VIMNMX R226, R153, R21, !PT ;  /* 0x0000001599e27248 */ /* 0x004fc80007fe0100 */
[----:B------:R-:W-:-:S13]  /*d270*/  ISETP.GE.AND P1, PT, R12, R226, PT ;  /* 0x000000e20c00720c */ /* 0x000fda0003f26270 */
[----:B------:R-:W-:Y:S05]  /*d280*/  @!P1 BRA `(.L_x_5919) ;  /* 0x0000002800bc9947 */ /* 0x000fea0003800000 */
[----:B------:R-:W-:Y:S01]  /*d290*/  BSSY B0, `(.L_x_5920) ;  /* 0x00002ab000007945 */ /* 0x000fe20003800000 */
.L_x_5941:
[----:B------:R-:W-:-:S05]  /*d2a0*/  VIADD R209, R18, 0x1 ;  /* 0x0000000112d17836 */ /* 0x000fca0000000000 */
[----:B------:R-:W-:-:S04]  /*d2b0*/  ISETP.NE.AND P1, PT, R209, 0x2, PT ;  /* 0x00000002d100780c */ /* 0x000fc80003f25270 */
[----:B------:R-:W-:Y:S02]  /*d2c0*/  SEL R20, RZ, 0x1, P1 ;  /* 0x00000001ff147807 */ /* 0x000fe40000800000 */
[----:B------:R-:W-:Y:S02]  /*d2d0*/  SEL R209, R209, RZ, P1 ;  /* 0x000000ffd1d17207 */ /* 0x000fe40000800000 */
[----:B------:R-:W-:Y:S01]  /*d2e0*/  LOP3.LUT R19, R19, R20, RZ, 0x3c, !PT ;  /* 0x0000001413137212 */ /* 0x000fe200078e3cff */
[----:B0-----:R-:W-:Y:S06]  /*d2f0*/  @!P0 BRA `(.L_x_5921) ;  /* 0x0000000000048947 */ /* 0x001fec0003800000 */
[----:B------:R-:W-:Y:S01]  /*d300*/  BPT.TRAP 0x1 ;  /* 0x000000040000795c */ /* 0x000fe20000300000 */
.L_x_5921:
[----:B------:R-:W-:Y:S01]  /*d310*/  IMAD R21, R209, 0x8, R2 ;  /* 0x00000008d1157824 */ /* 0x000fe200078e0202 */
[----:B------:R-:W-:-:S04]  /*d320*/  SHF.L.U32 R212, R19, 0x1f, RZ ;  /* 0x0000001f13d47819 */ /* 0x000fc800000006ff */
[----:B------:R0:W1:Y:S01]  /*d330*/  SYNCS.PHASECHK.TRANS64.TRYWAIT P1, [R21+URZ+0x28c30], R212 ;  /* 0x028c30d4150075a7 */ /* 0x000062000802017f */
[----:B------:R-:W-:Y:S05]  /*d340*/  @!P0 BRA `(.L_x_5922) ;  /* 0x0000000000048947 */ /* 0x000fea0003800000 */
[----:B------:R-:W-:Y:S01]  /*d350*/  BPT.TRAP 0x1 ;  /* 0x000000040000795c */ /* 0x000fe20000300000 */
.L_x_5922:
[----:B------:R-:W-:Y:S01]  /*d360*/  BSSY B2, `(.L_x_5923) ;  /* 0x0000006000027945 */ /* 0x000fe20003800000 */
[----:B------:R-:W-:Y:S01]  /*d370*/  LEA R156, R209, R14, 0x9 ;  /* 0x0000000ed19c7211 */ /* 0x000fe200078e48ff */
[----:B------:R-:W-:Y:S02]  /*d380*/  IMAD.MOV.U32 R157, RZ, RZ, 0x40000040 ;  /* 0x40000040ff9d7424 */ /* 0x000fe400078e00ff */
[----:B-1----:R-:W-:Y:S05]  /*d390*/  @P1 BRA `(.L_x_5924) ;  /* 0x0000000000081947 */ /* 0x002fea0003800000 */
[----:B------:R-:W1:Y:S02]  /*d3a0*/  SYNCS.PHASECHK.TRANS64.TRYWAIT P1, [R21+URZ+0x28c30], R212 ;  /* 0x028c30d4150075a7 */ /* 0x000e64000802017f */
[----:B-1----:R-:W-:Y:S05]  /*d3b0*/  @!P1 BRA `(.L_x_5925) ;  /* 0x0000013c005c9947 */ /* 0x002fea0003800000 */
.L_x_5924:
[----:B------:R-:W-:Y:S05]  /*d3c0*/  BSYNC B2 ;  /* 0x0000000000027941 */ /* 0x000fea0003800000 */
.L_x_5923:
[C---:B------:R-:W-:Y:S01]  /*d3d0*/  R2UR UR6, R156.reuse ;  /* 0x000000009c0672ca */ /* 0x040fe200000e0000 */
[C---:B------:R-:W-:Y:S01]  /*d3e0*/  VIADD R154, R156.reuse, 0x2 ;  /* 0x000000029c9a7836 */ /* 0x040fe20000000000 */
[----:B------:R-:W-:Y:S01]  /*d3f0*/  R2UR UR7, R157 ;  /* 0x000000009d0772ca */ /* 0x000fe200000e0000 */
[----:B------:R-:W-:Y:S01]  /*d400*/  VIADD R152, R156, 0x4 ;  /* 0x000000049c987836 */ /* 0x000fe20000000000 */
[----:B------:R-:W-:Y:S01]  /*d410*/  R2UR UR4, R4 ;  /* 0x00000000040472ca */ /* 0x000fe200000e0000 */
        /* <DEDUP_REMOVED lines=31> */
.L_x_5926:
[----:B------:R-:W2:Y:S01]  /*d610*/  LDC R20, c[0x0][0x448] ;  /* 0x00011200ff147b82 */ /* 0x000ea20000000800 */
[----:B------:R-:W-:Y:S02]  /*d620*/  IMAD.IADD R216, R229, 0x1, R195 ;  /* 0x00000001e5d87824 */ /* 0x000fe400078e02c3 */
[----:B------:R-:W-:Y:S01]  /*d630*/  FMUL.FTZ R221, R156, UR44 ;  /* 0x0000002c9cdd7c20 */ /* 0x000fe20008410000 */
[----:B------:R-:W-:Y:S01]  /*d640*/  FMUL.FTZ R156, R159, UR44 ;  /* 0x0000002c9f9c7c20 */ /* 0x000fe20008410000 */
[----:B------:R-:W-:Y:S01]  /*d650*/  FMUL.FTZ R159, R163, UR44 ;  /* 0x0000002ca39f7c20 */ /* 0x000fe20008410000 */
[----:B------:R-:W-:Y:S01]  /*d660*/  FMUL.FTZ R163, R167, UR44 ;  /* 0x0000002ca7a37c20 */ /* 0x000fe20008410000 */
[----:B------:R-:W-:Y:S01]  /*d670*/  FMUL.FTZ R222, R165, UR44 ;  /* 0x0000002ca5de7c20 */ /* 0x000fe20008410000 */
[----:B------:R-:W-:Y:S01]  /*d680*/  FMUL.FTZ R167, R168, UR44 ;  /* 0x0000002ca8a77c20 */ /* 0x000fe20008410000 */
[----:B------:R-:W-:Y:S01]  /*d690*/  UISETP.NE.AND UP0, UPT, UR48, URZ, UPT ;  /* 0x0000003f3000728c */ /* 0x000fe2000bf05270 */
[----:B------:R-:W-:Y:S01]  /*d6a0*/  FMUL.FTZ R165, R170, UR44 ;  /* 0x0000002caaa57c20 */ /* 0x000fe20008410000 */
[----:B------:R-:W-:Y:S01]  /*d6b0*/  FMUL.FTZ R168, R174, UR44 ;  /* 0x0000002caea87c20 */ /* 0x000fe20008410000 */
[----:B------:R-:W-:Y:S01]  /*d6c0*/  FMUL.FTZ R170, R175, UR44 ;  /* 0x0000002cafaa7c20 */ /* 0x000fe20008410000 */
[----:B------:R-:W-:Y:S01]  /*d6d0*/  FMUL.FTZ R174, R179, UR44 ;  /* 0x0000002cb3ae7c20 */ /* 0x000fe20008410000 */
[----:B------:R-:W-:Y:S01]  /*d6e0*/  FMUL.FTZ R175, R176, UR44 ;  /* 0x0000002cb0af7c20 */ /* 0x000fe20008410000 */
[----:B------:R-:W-:-:S02]  /*d6f0*/  IMAD.SHL.U32 R179, R12, 0x40, RZ ;  /* 0x000000400cb37824 */ /* 0x000fc400078e00ff */
        /* <DEDUP_REMOVED lines=11> */
[----:B------:R-:W-:Y:S01]  /*d7b0*/  FMUL.FTZ R181, R181, UR44 ;  /* 0x0000002cb5b57c20 */ /* 0x000fe20008410000 */
[----:B------:R-:W-:Y:S01]  /*d7c0*/  FMUL.FTZ R176, R182, UR44 ;  /* 0x0000002cb6b07c20 */ /* 0x000fe20008410000 */
[----:B------:R-:W-:Y:S01]  /*d7d0*/  IADD3 R223, -R185, 0x1, -R179 ;  /* 0x00000001b9df7810 */ /* 0x000fe20007ffe9b3 */
[----:B------:R-:W2:Y:S03]  /*d7e0*/  MUFU.TANH R219, R219 ;  /* 0x000000db00db7308 */ /* 0x000ea60000002400 */
[----:B------:R-:W-:-:S05]  /*d7f0*/  IADD3 R223, -R23, R223, R184 ;  /* 0x000000df17df7210 */ /* 0x000fca0007ffe1b8 */
[----:B------:R-:W3:Y:S01]  /*d800*/  @P1 LDC R217, c[0x0][0x44c] ;  /* 0x00011300ffd91b82 */ /* 0x000ee20000000800 */
[----:B------:R-:W4:Y:S01]  /*d810*/  MUFU.TANH R154, R154 ;  /* 0x0000009a009a7308 */ /* 0x000f220000002400 */
[C---:B------:R-:W-:Y:S02]  /*d820*/  VIADD R224, R223.reuse, UR43 ;  /* 0x0000002bdfe07c36 */ /* 0x040fe40008000000 */
[----:B------:R-:W-:-:S04]  /*d830*/  VIADD R223, R223, UR45 ;  /* 0x0000002ddfdf7c36 */ /* 0x000fc80008000000 */
[----:B------:R-:W5:Y:S01]  /*d840*/  @P1 LDC R20, c[0x0][0x450] ;  /* 0x00011400ff141b82 */ /* 0x000f620000000800 */
[----:B------:R-:W0:Y:S08]  /*d850*/  MUFU.TANH R221, R221 ;  /* 0x000000dd00dd7308 */ /* 0x000e300000002400 */
[----:B------:R-:W0:Y:S01]  /*d860*/  MUFU.TANH R157, R157 ;  /* 0x0000009d009d7308 */ /* 0x000e220000002400 */
[----:B---3--:R-:W-:-:S07]  /*d870*/  @P1 IMAD.HI.U32 R217, R216, R217, RZ ;  /* 0x000000d9d8d91227 */ /* 0x008fce00078e00ff */
[----:B------:R-:W3:Y:S01]  /*d880*/  MUFU.TANH R156, R156 ;  /* 0x0000009c009c7308 */ /* 0x000ee20000002400 */
[----:B-----5:R-:W-:Y:S01]  /*d890*/  @P1 SHF.R.U32.HI R216, RZ, R20, R217 ;  /* 0x00000014ffd81219 */ /* 0x020fe200000116d9 */
[----:B------:R-:W-:Y:S01]  /*d8a0*/  FMUL.FTZ R20, R155, UR44 ;  /* 0x0000002c9b147c20 */ /* 0x000fe20008410000 */
[----:B------:R-:W-:Y:S01]  /*d8b0*/  FMUL.FTZ R155, R158, UR44 ;  /* 0x0000002c9e9b7c20 */ /* 0x000fe20008410000 */
[----:B------:R-:W-:Y:S01]  /*d8c0*/  FMUL.FTZ R158, R162, UR44 ;  /* 0x0000002ca29e7c20 */ /* 0x000fe20008410000 */
[----:B------:R-:W-:Y:S01]  /*d8d0*/  FMUL.FTZ R162, R166, UR44 ;  /* 0x0000002ca6a27c20 */ /* 0x000fe20008410000 */
[----:B------:R-:W5:Y:S01]  /*d8e0*/  SHFL.IDX PT, R225, R216, RZ, 0x1c1f ;  /* 0x001c1fffd8e17589 */ /* 0x000f6200000e0000 */
[----:B------:R-:W-:Y:S01]  /*d8f0*/  FMUL.FTZ R166, R171, UR44 ;  /* 0x0000002caba67c20 */ /* 0x000fe20008410000 */
[----:B------:R-:W-:Y:S01]  /*d900*/  FMUL.FTZ R171, R172, UR44 ;  /* 0x0000002cacab7c20 */ /* 0x000fe20008410000 */
[----:B------:R-:W-:Y:S01]  /*d910*/  FMUL.FTZ R172, R178, UR44 ;  /* 0x0000002cb2ac7c20 */ /* 0x000fe20008410000 */
[----:B------:R-:W-:Y:S01]  /*d920*/  FMUL.FTZ R217, R152, UR44 ;  /* 0x0000002c98d97c20 */ /* 0x000fe20008410000 */
[----:B------:R-:W-:Y:S01]  /*d930*/  FMUL.FTZ R178, R183, UR44 ;  /* 0x0000002cb7b27c20 */ /* 0x000fe20008410000 */
[----:B------:R-:W-:Y:S01]  /*d940*/  PLOP3.LUT P1, PT, PT, PT, UP0, 0x40, 0x0 ;  /* 0x000000000000781c */ /* 0x000fe20003f2e808 */
[----:B------:R-:W0:Y:S01]  /*d950*/  MUFU.TANH R20, R20 ;  /* 0x0000001400147308 */ /* 0x000e220000002400 */
[----:B------:R-:W-:-:S04]  /*d960*/  IADD3 R152, R21, 0x28c40, RZ ;  /* 0x00028c4015987810 */ /* 0x000fc80007ffe0ff */
[----:B------:R-:W-:-:S03]  /*d970*/  PRMT R152, R187, 0x654, R152 ;  /* 0x00000654bb987816 */ /* 0x000fc60000000098 */
[----:B------:R-:W0:Y:S01]  /*d980*/  MUFU.TANH R217, R217 ;  /* 0x000000d900d97308 */ /* 0x000e220000002400 */
[----:B------:R0:W-:Y:S07]  /*d990*/  SYNCS.ARRIVE.TRANS64.RED.A1T0 RZ, [R152+URZ], RZ ;  /* 0x000000ff98ff79a7 */ /* 0x0001ee000810043f */
[----:B------:R-:W0:Y:S01]  /*d9a0*/  MUFU.TANH R155, R155 ;  /* 0x0000009b009b7308 */ /* 0x000e220000002400 */
[C---:B-----5:R-:W-:Y:S02]  /*d9b0*/  IMAD.IADD R183, R225.reuse, 0x1, R224 ;  /* 0x00000001e1b77824 */ /* 0x060fe400078e02e0 */
[----:B------:R-:W-:-:S05]  /*d9c0*/  IMAD.IADD R182, R225, 0x1, R223 ;  /* 0x00000001e1b67824 */ /* 0x000fca00078e02df */
        /* <DEDUP_REMOVED lines=25> */
[----:B------:R-:W-:Y:S01]  /*db60*/  IADD3 R225, -R23, R184, R225 ;  /* 0x000000b817e17210 */ /* 0x000fe20007ffe1e1 */
[----:B------:R-:W-:Y:S03]  /*db70*/  BSSY B2, `(.L_x_5928) ;  /* 0x0000010000027945 */ /* 0x000fe60003800000 */
[----:B------:R-:W-:-:S13]  /*db80*/  ISETP.GT.AND P1, PT, R225, -0x1, PT ;  /* 0xffffffffe100780c */ /* 0x000fda0003f24270 */
[----:B------:R-:W-:Y:S05]  /*db90*/  @P1 BRA `(.L_x_5929) ;  /* 0x0000000000201947 */ /* 0x000fea0003800000 */
[----:B------:R-:W-:Y:S01]  /*dba0*/  IMAD.U32 R227, RZ, RZ, UR42 ;  /* 0x0000002affe37e24 */ /* 0x000fe2000f8e00ff */
[----:B------:R-:W-:-:S04]  /*dbb0*/  LOP3.LUT R225, RZ, R225, RZ, 0x33, !PT ;  /* 0x000000e1ffe17212 */ /* 0x000fc800078e33ff */
[----:B------:R-:W-:-:S13]  /*dbc0*/  ISETP.NE.AND P1, PT, R227, 0x1, PT ;  /* 0x00000001e300780c */ /* 0x000fda0003f25270 */
[----:B0-----:R-:W0:Y:S02]  /*dbd0*/  @P1 LDC.64 R152, c[0x0][0x9e8] ;  /* 0x00027a00ff981b82 */ /* 0x001e240000000a00 */
[----:B0-----:R-:W-:-:S05]  /*dbe0*/  @P1 IMAD.HI.U32 R152, R225, R152, RZ ;  /* 0x00000098e1981227 */ /* 0x001fca00078e00ff */
[----:B------:R-:W-:-:S04]  /*dbf0*/  @P1 SHF.R.U32.HI R225, RZ, R153, R152 ;  /* 0x00000099ffe11219 */ /* 0x000fc80000011698 */
[----:B------:R-:W-:Y:S01]  /*dc00*/  LOP3.LUT R225, RZ, R225, RZ, 0x33, !PT ;  /* 0x000000e1ffe17212 */ /* 0x000fe200078e33ff */
[----:B------:R-:W-:Y:S06]  /*dc10*/  BRA `(.L_x_5930) ;  /* 0x0000000000147947 */ /* 0x000fec0003800000 */
.L_x_5929:
[----:B------:R-:W-:-:S05]  /*dc20*/  IMAD.U32 R227, RZ, RZ, UR42 ;  /* 0x0000002affe37e24 */ /* 0x000fca000f8e00ff */
[----:B------:R-:W-:-:S13]  /*dc30*/  ISETP.NE.AND P1, PT, R227, 0x1, PT ;  /* 0x00000001e300780c */ /* 0x000fda0003f25270 */
[----:B0-----:R-:W0:Y:S02]  /*dc40*/  @P1 LDC.64 R152, c[0x0][0x9e8] ;  /* 0x00027a00ff981b82 */ /* 0x001e240000000a00 */
[----:B0-----:R-:W-:-:S05]  /*dc50*/  @P1 IMAD.HI.U32 R152, R225, R152, RZ ;  /* 0x00000098e1981227 */ /* 0x001fca00078e00ff */
[----:B------:R-:W-:-:S07]  /*dc60*/  @P1 SHF.R.U32.HI R225, RZ, R153, R152 ;  /* 0x00000099ffe11219 */ /* 0x000fce0000011698 */
.L_x_5930:
[----:B------:R-:W-:Y:S05]  /*dc70*/  BSYNC B2 ;  /* 0x0000000000027941 */ /* 0x000fea0003800000 */
.L_x_5928:
[----:B------:R-:W-:-:S04]  /*dc80*/  IMAD R225, R225, R227, -R179 ;  /* 0x000000e3e1e17224 */ /* 0x000fc800078e0ab3 */
[----:B------:R-:W-:-:S05]  /*dc90*/  IMAD.IADD R225, R225, 0x1, -R185 ;  /* 0x00000001e1e17824 */ /* 0x000fca00078e0ab9 */
[----:B------:R-:W-:Y:S02]  /*dca0*/  VIMNMX R182, R182, R225, !PT ;  /* 0x000000e1b6b67248 */ /* 0x000fe40007fe0100 */
[----:B------:R-:W-:-:S07]  /*dcb0*/  VIADDMNMX R183, R225, R227, R183, PT ;  /* 0x000000e3e1b77246 */ /* 0x000fce00038001b7 */
.L_x_5927:
[----:B------:R-:W-:Y:S01]  /*dcc0*/  ISETP.GT.AND P1, PT, R12, -0x1, PT ;  /* 0xffffffff0c00780c */ /* 0x000fe20003f24270 */
[----:B------:R-:W2:Y:S01]  /*dcd0*/  SHFL.IDX PT, R216, R216, 0x1, 0x1c1f ;  /* 0x003c1f00d8d87f89 */ /* 0x000ea200000e0000 */
[----:B------:R-:W-:Y:S02]  /*dce0*/  UISETP.NE.AND UP0, UPT, UR48, URZ, UPT ;  /* 0x0000003f3000728c */ /* 0x000fe4000bf05270 */
[C---:B------:R-:W-:Y:S02]  /*dcf0*/  ISETP.GT.AND P4, PT, R182.reuse, RZ, P1 ;  /* 0x000000ffb600720c */ /* 0x040fe40000f84270 */
[C---:B------:R-:W-:Y:S02]  /*dd00*/  ISETP.GT.AND P3, PT, R182.reuse, 0x1, P1 ;  /* 0x00000001b600780c */ /* 0x040fe40000f64270 */
[----:B------:R-:W-:Y:S02]  /*dd10*/  ISETP.LT.OR P4, PT, R183, 0x1, P4 ;  /* 0x00000001b700780c */ /* 0x000fe40002781670 */
[----:B------:R-:W-:-:S02]  /*dd20*/  ISETP.GT.AND P5, PT, R182, 0x8, P1 ;  /* 0x00000008b600780c */ /* 0x000fc40000fa4270 */
[----:B0-----:R-:W-:Y:S02]  /*dd30*/  FSEL R217, R217, -INF , !P4 ;  /* 0xff800000d9d97808 */ /* 0x001fe40006000000 */
[C---:B------:R-:W-:Y:S02]  /*dd40*/  ISETP.GT.AND P4, PT, R182.reuse, 0x10, P1 ;  /* 0x00000010b600780c */ /* 0x040fe40000f84270 */
[----:B------:R-:W-:Y:S02]  /*dd50*/  ISETP.GT.AND P2, PT, R182, 0x9, P1 ;  /* 0x00000009b600780c */ /* 0x000fe40000f44270 */
[C---:B------:R-:W-:Y:S02]  /*dd60*/  ISETP.LT.OR P4, PT, R183.reuse, 0x11, P4 ;  /* 0x00000011b700780c */ /* 0x040fe40002781670 */
[----:B------:R-:W-:Y:S02]  /*dd70*/  ISETP.LT.OR P3, PT, R183, 0x2, P3 ;  /* 0x00000002b700780c */ /* 0x000fe40001f61670 */
[----:B------:R-:W-:-:S02]  /*dd80*/  FSEL R160, R160, -INF , !P4 ;  /* 0xff800000a0a07808 */ /* 0x000fc40006000000 */
[----:B------:R-:W-:Y:S01]  /*dd90*/  ISETP.GT.AND P4, PT, R182, 0x20, P1 ;  /* 0x00000020b600780c */ /* 0x000fe20000f84270 */
[----:B--2---:R-:W-:Y:S01]  /*dda0*/  IMAD.IADD R223, R223, 0x1, R216 ;  /* 0x00000001dfdf7824 */ /* 0x004fe200078e02d8 */
[C---:B------:R-:W-:Y:S02]  /*ddb0*/  ISETP.LT.OR P5, PT, R183.reuse, 0x9, P5 ;  /* 0x00000009b700780c */ /* 0x040fe40002fa1670 */
[C---:B------:R-:W-:Y:S02]  /*ddc0*/  ISETP.LT.OR P2, PT, R183.reuse, 0xa, P2 ;  /* 0x0000000ab700780c */ /* 0x040fe40001741670 */
[----:B------:R-:W-:Y:S02]  /*ddd0*/  ISETP.LT.OR P4, PT, R183, 0x21, P4 ;  /* 0x00000021b700780c */ /* 0x000fe40002781670 */
[----:B------:R-:W-:Y:S02]  /*dde0*/  FSEL R219, R219, -INF , !P3 ;  /* 0xff800000dbdb7808 */ /* 0x000fe40005800000 */
[----:B------:R-:W-:-:S02]  /*ddf0*/  FSEL R221, R221, -INF , !P5 ;  /* 0xff800000dddd7808 */ /* 0x000fc40006800000 */
[----:B------:R-:W-:Y:S02]  /*de00*/  FSEL R157, R157, -INF , !P2 ;  /* 0xff8000009d9d7808 */ /* 0x000fe40005000000 */
[C---:B------:R-:W-:Y:S02]  /*de10*/  ISETP.GT.AND P3, PT, R182.reuse, 0x11, P1 ;  /* 0x00000011b600780c */ /* 0x040fe40000f64270 */
[C---:B------:R-:W-:Y:S02]  /*de20*/  ISETP.GT.AND P5, PT, R182.reuse, 0x18, P1 ;  /* 0x00000018b600780c */ /* 0x040fe40000fa4270 */
[C---:B------:R-:W-:Y:S02]  /*de30*/  ISETP.GT.AND P2, PT, R182.reuse, 0x19, P1 ;  /* 0x00000019b600780c */ /* 0x040fe40000f44270 */
[----:B------:R-:W-:Y:S02]  /*de40*/  FSEL R167, R167, -INF , !P4 ;  /* 0xff800000a7a77808 */ /* 0x000fe40006000000 */
[----:B------:R-:W-:-:S02]  /*de50*/  ISETP.GT.AND P4, PT, R182, 0x30, P1 ;  /* 0x00000030b600780c */ /* 0x000fc40000f84270 */
[C---:B------:R-:W-:Y:S02]  /*de60*/  ISETP.LT.OR P3, PT, R183.reuse, 0x12, P3 ;  /* 0x00000012b700780c */ /* 0x040fe40001f61670 */
        /* <DEDUP_REMOVED lines=8> */
[----:B------:R-:W-:Y:S02]  /*def0*/  ISETP.GT.AND P2, PT, R182, 0x29, P1 ;  /* 0x00000029b600780c */ /* 0x000fe40000f44270 */
[----:B------:R-:W-:Y:S02]  /*df00*/  FSEL R175, R175, -INF , !P4 ;  /* 0xff800000afaf7808 */ /* 0x000fe40006000000 */
[----:B------:R-:W-:-:S02]  /*df10*/  PLOP3.LUT P4, PT, PT, PT, UP0, 0x40, 0x0 ;  /* 0x000000000000781c */ /* 0x000fc40003f8e808 */
[C---:B------:R-:W-:Y:S02]  /*df20*/  ISETP.LT.OR P3, PT, R183.reuse, 0x22, P3 ;  /* 0x00000022b700780c */ /* 0x040fe40001f61670 */
[C---:B------:R-:W-:Y:S02]  /*df30*/  ISETP.LT.OR P5, PT, R183.reuse, 0x29, P5 ;  /* 0x00000029b700780c */ /* 0x040fe40002fa1670 */
[----:B------:R-:W-:Y:S02]  /*df40*/  ISETP.LT.OR P2, PT, R183, 0x2a, P2 ;  /* 0x0000002ab700780c */ /* 0x000fe40001741670 */
[----:B------:R-:W-:Y:S02]  /*df50*/  FSEL R169, R169, -INF , !P3 ;  /* 0xff800000a9a97808 */ /* 0x000fe40005800000 */
[----:B------:R-:W-:Y:S02]  /*df60*/  FSEL R225, R171, -INF , !P5 ;  /* 0xff800000abe17808 */ /* 0x000fe40006800000 */
[----:B------:R-:W-:-:S02]  /*df70*/  FSEL R173, R173, -INF , !P2 ;  /* 0xff800000adad7808 */ /* 0x000fc40005000000 */
[C---:B------:R-:W-:Y:S02]  /*df80*/  ISETP.GT.AND P3, PT, R182.reuse, 0x31, P1 ;  /* 0x00000031b600780c */ /* 0x040fe40000f64270 */
[C---:B------:R-:W-:Y:S02]  /*df90*/  ISETP.GT.AND P5, PT, R182.reuse, 0x38, P1 ;  /* 0x00000038b600780c */ /* 0x040fe40000fa4270 */
[----:B------:R-:W-:Y:S02]  /*dfa0*/  ISETP.GT.AND P2, PT, R182, 0x39, P1 ;  /* 0x00000039b600780c */ /* 0x000fe40000f44270 */
[C---:B------:R-:W-:Y:S02]  /*dfb0*/  ISETP.LT.OR P3, PT, R183.reuse, 0x32, P3 ;  /* 0x00000032b700780c */ /* 0x040fe40001f61670 */
[C---:B------:R-:W-:Y:S02]  /*dfc0*/  ISETP.LT.OR P5, PT, R183.reuse, 0x39, P5 ;  /* 0x00000039b700780c */ /* 0x040fe40002fa1670 */
[----:B------:R-:W-:-:S02]  /*dfd0*/  ISETP.LT.OR P2, PT, R183, 0x3a, P2 ;  /* 0x0000003ab700780c */ /* 0x000fc40001741670 */
[----:B------:R-:W-:Y:S02]  /*dfe0*/  IADD3 R224, R224, R216, RZ ;  /* 0x000000d8e0e07210 */ /* 0x000fe40007ffe0ff */
[----:B------:R-:W-:Y:S02]  /*dff0*/  FSEL R177, R177, -INF , !P3 ;  /* 0xff800000b1b17808 */ /* 0x000fe40005800000 */
[----:B------:R-:W-:Y:S02]  /*e000*/  FSEL R180, R180, -INF , !P5 ;  /* 0xff800000b4b47808 */ /* 0x000fe40006800000 */
[----:B------:R-:W-:Y:S01]  /*e010*/  FSEL R181, R181, -INF , !P2 ;  /* 0xff800000b5b57808 */ /* 0x000fe20005000000 */
[----:B------:R-:W-:Y:S06]  /*e020*/  @P4 BRA `(.L_x_5931) ;  /* 0x0000000000584947 */ /* 0x000fec0003800000 */
        /* <DEDUP_REMOVED lines=12> */
.L_x_5933:
[----:B------:R-:W-:-:S05]  /*e0f0*/  IMAD.U32 R171, RZ, RZ, UR42 ;  /* 0x0000002affab7e24 */ /* 0x000fca000f8e00ff */
[----:B------:R-:W-:-:S13]  /*e100*/  ISETP.NE.AND P2, PT, R171, 0x1, PT ;  /* 0x00000001ab00780c */ /* 0x000fda0003f45270 */
[----:B------:R-:W0:Y:S02]  /*e110*/  @P2 LDC.64 R152, c[0x0][0x9e8] ;  /* 0x00027a00ff982b82 */ /* 0x000e240000000a00 */
[----:B0-----:R-:W-:-:S05]  /*e120*/  @P2 IMAD.HI.U32 R152, R216, R152, RZ ;  /* 0x00000098d8982227 */ /* 0x001fca00078e00ff */
[----:B------:R-:W-:-:S07]  /*e130*/  @P2 SHF.R.U32.HI R216, RZ, R153, R152 ;  /* 0x00000099ffd82219 */ /* 0x000fce0000011698 */
.L_x_5934:
[----:B------:R-:W-:Y:S05]  /*e140*/  BSYNC B2 ;  /* 0x0000000000027941 */ /* 0x000fea0003800000 */
.L_x_5932:
[----:B------:R-:W-:-:S04]  /*e150*/  IMAD R179, R216, R171, -R179 ;  /* 0x000000abd8b37224 */ /* 0x000fc800078e0ab3 */
[----:B------:R-:W-:-:S05]  /*e160*/  IMAD.IADD R179, R179, 0x1, -R185 ;  /* 0x00000001b3b37824 */ /* 0x000fca00078e0ab9 */
[----:B------:R-:W-:Y:S02]  /*e170*/  VIMNMX R223, R223, R179, !PT ;  /* 0x000000b3dfdf7248 */ /* 0x000fe40007fe0100 */
[----:B------:R-:W-:-:S07]  /*e180*/  VIADDMNMX R224, R179, R171, R224, PT ;  /* 0x000000abb3e07246 */ /* 0x000fce00038001e0 */
.L_x_5931:
[----:B------:R-:W-:Y:S02]  /*e190*/  ISETP.GT.AND P2, PT, R223, 0x1, P1 ;  /* 0x00000001df00780c */ /* 0x000fe40000f44270 */
[----:B------:R-:W-:Y:S02]  /*e1a0*/  LOP3.LUT R22, R22, 0xffffdfff, RZ, 0xc0, !PT ;  /* 0xffffdfff16167812 */ /* 0x000fe400078ec0ff */
[----:B------:R-:W-:Y:S02]  /*e1b0*/  ISETP.LT.OR P2, PT, R224, 0x2, P2 ;  /* 0x00000002e000780c */ /* 0x000fe40001741670 */
[----:B------:R-:W-:Y:S02]  /*e1c0*/  @P0 LOP3.LUT R22, R22, 0x2000, RZ, 0xfc, !PT ;  /* 0x0000200016160812 */ /* 0x000fe400078efcff */
[----:B------:R-:W-:Y:S02]  /*e1d0*/  FSEL R152, R20, -INF , !P2 ;  /* 0xff80000014987808 */ /* 0x000fe40005000000 */
[----:B------:R-:W-:-:S02]  /*e1e0*/  FMNMX.FTZ R20, R217, R13, !PT ;  /* 0x0000000dd9147209 */ /* 0x000fc40007810000 */
[----:B------:R-:W-:Y:S02]  /*e1f0*/  ISETP.GT.AND P0, PT, R223, 0x20, P1 ;  /* 0x00000020df00780c */ /* 0x000fe40000f04270 */
[----:B------:R-:W-:Y:S02]  /*e200*/  FMNMX.FTZ R20, R219, R20, !PT ;  /* 0x00000014db147209 */ /* 0x000fe40007810000 */
[----:B------:R-:W-:Y:S02]  /*e210*/  LOP3.LUT R22, R22, 0xfffeffff, RZ, 0xc0, !PT ;  /* 0xfffeffff16167812 */ /* 0x000fe400078ec0ff */
[----:B------:R-:W-:Y:S02]  /*e220*/  FMNMX.FTZ R20, R221, R20, !PT ;  /* 0x00000014dd147209 */ /* 0x000fe40007810000 */
[----:B------:R-:W-:Y:S02]  /*e230*/  ISETP.GT.AND P3, PT, R223, 0x8, P1 ;  /* 0x00000008df00780c */ /* 0x000fe40000f64270 */
[----:B------:R-:W-:-:S02]  /*e240*/  FMNMX.FTZ R20, R157, R20, !PT ;  /* 0x000000149d147209 */ /* 0x000fc40007810000 */
[----:B------:R-:W-:Y:S02]  /*e250*/  ISETP.GT.AND P4, PT, R223, 0x9, P1 ;  /* 0x00000009df00780c */ /* 0x000fe40000f84270 */
[----:B------:R-:W-:Y:S02]  /*e260*/  FMNMX.FTZ R20, R160, R20, !PT ;  /* 0x00000014a0147209 */ /* 0x000fe40007810000 */
[----:B------:R-:W-:Y:S02]  /*e270*/  @P0 LOP3.LUT R22, R22, 0x10000, RZ, 0xfc, !PT ;  /* 0x0001000016160812 */ /* 0x000fe400078efcff */
[----:B------:R-:W-:Y:S02]  /*e280*/  FMNMX.FTZ R20, R161, R20, !PT ;  /* 0x00000014a1147209 */ /* 0x000fe40007810000 */
[----:B------:R-:W-:Y:S02]  /*e290*/  ISETP.GT.AND P0, PT, R223, 0x38, P1 ;  /* 0x00000038df00780c */ /* 0x000fe40000f04270 */
[----:B------:R-:W-:-:S02]  /*e2a0*/  FMNMX.FTZ R20, R164, R20, !PT ;  /* 0x00000014a4147209 */ /* 0x000fc40007810000 */
[----:B------:R-:W-:Y:S02]  /*e2b0*/  LOP3.LUT R22, R22, 0xfffffffd, RZ, 0xc0, !PT ;  /* 0xfffffffd16167812 */ /* 0x000fe400078ec0ff */
[----:B------:R-:W-:Y:S02]  /*e2c0*/  FMNMX.FTZ R20, R222, R20, !PT ;  /* 0x00000014de147209 */ /* 0x000fe40007810000 */
[C---:B------:R-:W-:Y:S02]  /*e2d0*/  ISETP.LT.OR P3, PT, R224.reuse, 0x9, P3 ;  /* 0x00000009e000780c */ /* 0x040fe40001f61670 */
[----:B------:R-:W-:Y:S02]  /*e2e0*/  FMNMX.FTZ R20, R167, R20, !PT ;  /* 0x00000014a7147209 */ /* 0x000fe40007810000 */
[----:B------:R-:W-:Y:S02]  /*e2f0*/  ISETP.LT.OR P4, PT, R224, 0xa, P4 ;  /* 0x0000000ae000780c */ /* 0x000fe40002781670 */
[----:B------:R-:W-:-:S02]  /*e300*/  FMNMX.FTZ R20, R169, R20, !PT ;  /* 0x00000014a9147209 */ /* 0x000fc40007810000 */
[----:B------:R-:W-:Y:S02]  /*e310*/  @P0 LOP3.LUT R22, R22, 0x2, RZ, 0xfc, !PT ;  /* 0x0000000216160812 */ /* 0x000fe400078efcff */
[----:B------:R-:W-:Y:S02]  /*e320*/  FMNMX.FTZ R20, R225, R20, !PT ;  /* 0x00000014e1147209 */ /* 0x000fe40007810000 */
[----:B------:R-:W-:Y:S02]  /*e330*/  ISETP.GT.AND P0, PT, R223, RZ, P1 ;  /* 0x000000ffdf00720c */ /* 0x000fe40000f04270 */
[----:B------:R-:W-:Y:S02]  /*e340*/  FMNMX.FTZ R20, R173, R20, !PT ;  /* 0x00000014ad147209 */ /* 0x000fe40007810000 */
[----:B------:R-:W-:Y:S02]  /*e350*/  FSEL R155, R155, -INF , !P3 ;  /* 0xff8000009b9b7808 */ /* 0x000fe40005800000 */
[----:B------:R-:W-:-:S02]  /*e360*/  FMNMX.FTZ R20, R175, R20, !PT ;  /* 0x00000014af147209 */ /* 0x000fc40007810000 */
[----:B------:R-:W-:Y:S02]  /*e370*/  FSEL R156, R156, -INF , !P4 ;  /* 0xff8000009c9c7808 */ /* 0x000fe40006000000 */
[C---:B------:R-:W-:Y:S02]  /*e380*/  ISETP.GT.AND P5, PT, R223.reuse, 0x10, P1 ;  /* 0x00000010df00780c */ /* 0x040fe40000fa4270 */
[C---:B------:R-:W-:Y:S02]  /*e390*/  ISETP.GT.AND P2, PT, R223.reuse, 0x11, P1 ;  /* 0x00000011df00780c */ /* 0x040fe40000f44270 */
[C---:B------:R-:W-:Y:S02]  /*e3a0*/  ISETP.GT.AND P3, PT, R223.reuse, 0x18, P1 ;  /* 0x00000018df00780c */ /* 0x040fe40000f64270 */
[----:B------:R-:W-:Y:S02]  /*e3b0*/  ISETP.GT.AND P4, PT, R223, 0x19, P1 ;  /* 0x00000019df00780c */ /* 0x000fe40000f84270 */
[----:B------:R-:W-:-:S02]  /*e3c0*/  FMNMX.FTZ R20, R177, R20, !PT ;  /* 0x00000014b1147209 */ /* 0x000fc40007810000 */
[C---:B------:R-:W-:Y:S02]  /*e3d0*/  ISETP.LT.OR P5, PT, R224.reuse, 0x11, P5 ;  /* 0x00000011e000780c */ /* 0x040fe40002fa1670 */
[C---:B------:R-:W-:Y:S02]  /*e3e0*/  ISETP.LT.OR P2, PT, R224.reuse, 0x12, P2 ;  /* 0x00000012e000780c */ /* 0x040fe40001741670 */
[C---:B------:R-:W-:Y:S02]  /*e3f0*/  ISETP.LT.OR P3, PT, R224.reuse, 0x19, P3 ;  /* 0x00000019e000780c */ /* 0x040fe40001f61670 */
[----:B------:R-:W-:Y:S02]  /*e400*/  ISETP.LT.OR P4, PT, R224, 0x1a, P4 ;  /* 0x0000001ae000780c */ /* 0x000fe40002781670 */
[----:B------:R-:W-:Y:S02]  /*e410*/  FMNMX.FTZ R20, R180, R20, !PT ;  /* 0x00000014b4147209 */ /* 0x000fe40007810000 */
[----:B------:R-:W-:-:S02]  /*e420*/  LOP3.LUT R22, R22, 0xffffffdf, RZ, 0xc0, !PT ;  /* 0xffffffdf16167812 */ /* 0x000fc400078ec0ff */
[----:B------:R-:W-:Y:S02]  /*e430*/  FSEL R158, R158, -INF , !P5 ;  /* 0xff8000009e9e7808 */ /* 0x000fe40006800000 */
[----:B------:R-:W-:Y:S02]  /*e440*/  FSEL R159, R159, -INF , !P2 ;  /* 0xff8000009f9f7808 */ /* 0x000fe40005000000 */
[----:B------:R-:W-:Y:S02]  /*e450*/  FSEL R162, R162, -INF , !P3 ;  /* 0xff800000a2a27808 */ /* 0x000fe40005800000 */
[----:B------:R-:W-:Y:S02]  /*e460*/  FSEL R163, R163, -INF , !P4 ;  /* 0xff800000a3a37808 */ /* 0x000fe40006000000 */
[C---:B------:R-:W-:Y:S02]  /*e470*/  ISETP.GT.AND P2, PT, R223.reuse, 0x21, P1 ;  /* 0x00000021df00780c */ /* 0x040fe40000f44270 */
[----:B------:R-:W-:-:S02]  /*e480*/  ISETP.GT.AND P3, PT, R223, 0x28, P1 ;  /* 0x00000028df00780c */ /* 0x000fc40000f64270 */
[C---:B------:R-:W-:Y:S02]  /*e490*/  ISETP.GT.AND P4, PT, R223.reuse, 0x29, P1 ;  /* 0x00000029df00780c */ /* 0x040fe40000f84270 */
[C---:B------:R-:W-:Y:S02]  /*e4a0*/  ISETP.GT.AND P5, PT, R223.reuse, 0x30, P1 ;  /* 0x00000030df00780c */ /* 0x040fe40000fa4270 */
[C---:B------:R-:W-:Y:S02]  /*e4b0*/  ISETP.GT.AND P6, PT, R223.reuse, 0x31, P1 ;  /* 0x00000031df00780c */ /* 0x040fe40000fc4270 */
[----:B------:R-:W-:Y:S02]  /*e4c0*/  ISETP.GT.AND P1, PT, R223, 0x39, P1 ;  /* 0x00000039df00780c */ /* 0x000fe40000f24270 */
[----:B------:R-:W-:Y:S02]  /*e4d0*/  FMNMX.FTZ R20, R181, R20, !PT ;  /* 0x00000014b5147209 */ /* 0x000fe40007810000 */
[----:B------:R-:W-:-:S02]  /*e4e0*/  @P0 LOP3.LUT R22, R22, 0x20, RZ, 0xfc, !PT ;  /* 0x0000002016160812 */ /* 0x000fc400078efcff */
[----:B------:R-:W-:Y:S01]  /*e4f0*/  ISETP.LT.OR P5, PT, R224, 0x31, P5 ;  /* 0x00000031e000780c */ /* 0x000fe20002fa1670 */
[----:B------:R-:W0:Y:S01]  /*e500*/  SHFL.BFLY PT, R153, R20, 0x2, 0x1f ;  /* 0x0c401f0014997f89 */ /* 0x000e2200000e0000 */
[C---:B------:R-:W-:Y:S02]  /*e510*/  LOP3.LUT P0, RZ, R22.reuse, 0x10000, RZ, 0xc0, !PT ;  /* 0x0001000016ff7812 */ /* 0x040fe4000780c0ff */
[----:B------:R-:W-:Y:S02]  /*e520*/  LOP3.LUT R22, R22, 0xfffffff7, RZ, 0xc0, !PT ;  /* 0xfffffff716167812 */ /* 0x000fe400078ec0ff */
[----:B------:R-:W-:Y:S02]  /*e530*/  ISETP.LT.OR P0, PT, R224, 0x21, P0 ;  /* 0x00000021e000780c */ /* 0x000fe40000701670 */
[----:B------:R-:W-:Y:S02]  /*e540*/  @P1 LOP3.LUT R22, R22, 0x8, RZ, 0xfc, !PT ;  /* 0x0000000816161812 */ /* 0x000fe400078efcff */
[----:B------:R-:W-:-:S02]  /*e550*/  ISETP.LT.OR P6, PT, R224, 0x32, P6 ;  /* 0x00000032e000780c */ /* 0x000fc400037c1670 */
[C---:B------:R-:W-:Y:S02]  /*e560*/  LOP3.LUT P1, RZ, R22.reuse, 0x2, RZ, 0xc0, !PT ;  /* 0x0000000216ff7812 */ /* 0x040fe4000782c0ff */
[----:B------:R-:W-:Y:S02]  /*e570*/  LOP3.LUT R22, R22, 0xffffffbf, RZ, 0xc0, !PT ;  /* 0xffffffbf16167812 */ /* 0x000fe400078ec0ff */
[----:B------:R-:W-:Y:S02]  /*e580*/  ISETP.LT.OR P1, PT, R224, 0x39, P1 ;  /* 0x00000039e000780c */ /* 0x000fe40000f21670 */
[----:B------:R-:W-:Y:S02]  /*e590*/  FSEL R174, R174, -INF , !P6 ;  /* 0xff800000aeae7808 */ /* 0x000fe40007000000 */
[----:B------:R-:W-:Y:S02]  /*e5a0*/  @P0 LOP3.LUT R22, R22, 0x40, RZ, 0xfc, !PT ;  /* 0x0000004016160812 */ /* 0x000fe400078efcff */
[----:B------:R-:W-:-:S02]  /*e5b0*/  ISETP.LT.OR P0, PT, R224, 0x22, P2 ;  /* 0x00000022e000780c */ /* 0x000fc40001701670 */
[----:B------:R-:W-:Y:S02]  /*e5c0*/  LOP3.LUT P2, RZ, R22, 0x20, RZ, 0xc0, !PT ;  /* 0x0000002016ff7812 */ /* 0x000fe4000784c0ff */
[----:B0-----:R-:W-:Y:S02]  /*e5d0*/  FMNMX.FTZ R153, R20, R153, !PT ;  /* 0x0000009914997209 */ /* 0x001fe40007810000 */
[----:B------:R-:W-:Y:S02]  /*e5e0*/  LOP3.LUT R22, R22, 0xffffffef, RZ, 0xc0, !PT ;  /* 0xffffffef16167812 */ /* 0x000fe400078ec0ff */
[----:B------:R-:W-:Y:S01]  /*e5f0*/  ISETP.LT.OR P2, PT, R224, 0x1, P2 ;  /* 0x00000001e000780c */ /* 0x000fe20001741670 */
[----:B------:R-:W0:Y:S01]  /*e600*/  SHFL.BFLY PT, R171, R153, 0x1, 0x1f ;  /* 0x0c201f0099ab7f89 */ /* 0x000e2200000e0000 */
[----:B------:R-:W-:Y:S02]  /*e610*/  FSEL R176, R176, -INF , !P1 ;  /* 0xff800000b0b07808 */ /* 0x000fe40004800000 */
[----:B------:R-:W-:-:S02]  /*e620*/  FSEL R154, R154, -INF , !P2 ;  /* 0xff8000009a9a7808 */ /* 0x000fc40005000000 */
[----:B------:R-:W-:Y:S02]  /*e630*/  @P0 LOP3.LUT R22, R22, 0x10, RZ, 0xfc, !PT ;  /* 0x0000001016160812 */ /* 0x000fe400078efcff */
[----:B------:R-:W-:Y:S02]  /*e640*/  ISETP.LT.OR P0, PT, R224, 0x29, P3 ;  /* 0x00000029e000780c */ /* 0x000fe40001f01670 */
[C---:B------:R-:W-:Y:S02]  /*e650*/  LOP3.LUT P3, RZ, R22.reuse, 0x8, RZ, 0xc0, !PT ;  /* 0x0000000816ff7812 */ /* 0x040fe4000786c0ff */
[----:B------:R-:W-:Y:S02]  /*e660*/  LOP3.LUT R22, R22, 0xfffffffb, RZ, 0xc0, !PT ;  /* 0xfffffffb16167812 */ /* 0x000fe400078ec0ff */
[----:B------:R-:W-:Y:S02]  /*e670*/  FMNMX.FTZ R179, R154, R15, !PT ;  /* 0x0000000f9ab37209 */ /* 0x000fe40007810000 */
[----:B------:R-:W-:-:S02]  /*e680*/  ISETP.LT.OR P3, PT, R224, 0x3a, P3 ;  /* 0x0000003ae000780c */ /* 0x000fc40001f61670 */
[----:B------:R-:W-:Y:S02]  /*e690*/  FMNMX.FTZ R179, R152, R179, !PT ;  /* 0x000000b398b37209 */ /* 0x000fe40007810000 */
[----:B------:R-:W-:Y:S02]  /*e6a0*/  FSEL R178, R178, -INF , !P3 ;  /* 0xff800000b2b27808 */ /* 0x000fe40005800000 */
[----:B------:R-:W-:Y:S02]  /*e6b0*/  @P0 LOP3.LUT R22, R22, 0x4, RZ, 0xfc, !PT ;  /* 0x0000000416160812 */ /* 0x000fe400078efcff */
[----:B------:R-:W-:Y:S02]  /*e6c0*/  ISETP.LT.OR P0, PT, R224, 0x2a, P4 ;  /* 0x0000002ae000780c */ /* 0x000fe40002701670 */
[----:B0-----:R-:W-:Y:S02]  /*e6d0*/  FMNMX.FTZ R171, R153, R171, !PT ;  /* 0x000000ab99ab7209 */ /* 0x001fe40007810000 */
[----:B------:R-:W-:-:S02]  /*e6e0*/  LOP3.LUT R22, R22, 0xffffbfff, RZ, 0xc0, !PT ;  /* 0xffffbfff16167812 */ /* 0x000fc400078ec0ff */
[----:B------:R-:W-:Y:S02]  /*e6f0*/  FMNMX.FTZ R179, R155, R179, !PT ;  /* 0x000000b39bb37209 */ /* 0x000fe40007810000 */
[C---:B------:R-:W-:Y:S02]  /*e700*/  FSETP.NEU.FTZ.AND P4, PT, R171.reuse, -INF , PT ;  /* 0xff800000ab00780b */ /* 0x040fe40003f9d000 */
[----:B------:R-:W-:Y:S02]  /*e710*/  FMNMX.FTZ R179, R156, R179, !PT ;  /* 0x000000b39cb37209 */ /* 0x000fe40007810000 */
[----:B------:R-:W-:Y:S02]  /*e720*/  FSEL R20, R171, RZ, P4 ;  /* 0x000000ffab147208 */ /* 0x000fe40002000000 */
[----:B------:R-:W-:Y:S02]  /*e730*/  @P0 LOP3.LUT R22, R22, 0x4000, RZ, 0xfc, !PT ;  /* 0x0000400016160812 */ /* 0x000fe400078efcff */
[----:B------:R-:W-:Y:S01]  /*e740*/  FMNMX.FTZ R179, R158, R179, !PT ;  /* 0x000000b39eb37209 */ /* 0x000fe20007810000 */
[----:B------:R-:W-:Y:S01]  /*e750*/  FADD.FTZ R13, -R20, R13 ;  /* 0x0000000d140d7221 */ /* 0x000fe20000010100 */
[----:B------:R-:W-:Y:S01]  /*e760*/  LOP3.LUT R22, R22, 0xffff7fff, RZ, 0xc0, !PT ;  /* 0xffff7fff16167812 */ /* 0x000fe200078ec0ff */
[----:B------:R-:W-:Y:S01]  /*e770*/  IMAD.U32 R20, RZ, RZ, UR38 ;  /* 0x00000026ff147e24 */ /* 0x000fe2000f8e00ff */
[----:B------:R-:W-:-:S02]  /*e780*/  FMNMX.FTZ R179, R159, R179, !PT ;  /* 0x000000b39fb37209 */ /* 0x000fc40007810000 */
[----:B------:R-:W-:Y:S01]  /*e790*/  @P5 LOP3.LUT R22, R22, 0x8000, RZ, 0xfc, !PT ;  /* 0x0000800016165812 */ /* 0x000fe200078efcff */
[-C--:B------:R-:W-:Y:S01]  /*e7a0*/  FMUL.FTZ R153, R171, R20.reuse ;  /* 0x00000014ab997220 */ /* 0x080fe20000410000 */
[----:B------:R-:W-:Y:S01]  /*e7b0*/  FMNMX.FTZ R179, R162, R179, !PT ;  /* 0x000000b3a2b37209 */ /* 0x000fe20007810000 */
[----:B------:R-:W-:Y:S01]  /*e7c0*/  FMUL.FTZ R13, R13, R20 ;  /* 0x000000140d0d7220 */ /* 0x000fe20000410000 */
[C---:B------:R-:W-:Y:S02]  /*e7d0*/  LOP3.LUT P5, RZ, R22.reuse, 0x40, RZ, 0xc0, !PT ;  /* 0x0000004016ff7812 */ /* 0x040fe400078ac0ff */
[----:B------:R-:W-:Y:S02]  /*e7e0*/  LOP3.LUT P0, RZ, R22, 0x10, RZ, 0xc0, !PT ;  /* 0x0000001016ff7812 */ /* 0x000fe4000780c0ff */
[----:B------:R-:W-:Y:S02]  /*e7f0*/  FSEL R165, R165, -INF , !P5 ;  /* 0xff800000a5a57808 */ /* 0x000fe40006800000 */
[----:B------:R-:W-:-:S02]  /*e800*/  FMNMX.FTZ R179, R163, R179, !PT ;  /* 0x000000b3a3b37209 */ /* 0x000fc40007810000 */
[----:B------:R-:W-:Y:S02]  /*e810*/  FSEL R153, R153, RZ, P4 ;  /* 0x000000ff99997208 */ /* 0x000fe40002000000 */
[----:B------:R-:W-:Y:S02]  /*e820*/  LOP3.LUT P4, RZ, R22, 0x4, RZ, 0xc0, !PT ;  /* 0x0000000416ff7812 */ /* 0x000fe4000788c0ff */
[----:B------:R-:W-:Y:S01]  /*e830*/  FSEL R166, R166, -INF , !P0 ;  /* 0xff800000a6a67808 */ /* 0x000fe20004000000 */
[-CC-:B------:R-:W-:Y:S01]  /*e840*/  FFMA.FTZ R217, R217, R20.reuse, -R153.reuse ;  /* 0x00000014d9d97223 */ /* 0x180fe20000010899 */
[----:B------:R-:W-:Y:S01]  /*e850*/  FMNMX.FTZ R179, R165, R179, !PT ;  /* 0x000000b3a5b37209 */ /* 0x000fe20007810000 */
        /* <DEDUP_REMOVED lines=15> */
[----:B------:R-:W-:Y:S01]  /*e950*/  LOP3.LUT P0, RZ, R22, 0x4000, RZ, 0xc0, !PT ;  /* 0x0000400016ff7812 */ /* 0x000fe2000780c0ff */
[----:B------:R-:W-:Y:S01]  /*e960*/  MUFU.EX2 R217, R217 ;  /* 0x000000d900d97308 */ /* 0x000fe20000000800 */
[----:B------:R-:W-:-:S02]  /*e970*/  FSEL R168, R168, -INF , !P4 ;  /* 0xff800000a8a87808 */ /* 0x000fc40006000000 */
[----:B------:R-:W-:Y:S02]  /*e980*/  FMNMX.FTZ R181, R166, R179, !PT ;  /* 0x000000b3a6b57209 */ /* 0x000fe40007810000 */
[----:B------:R-:W-:Y:S02]  /*e990*/  LOP3.LUT P5, RZ, R22, 0x8000, RZ, 0xc0, !PT ;  /* 0x0000800016ff7812 */ /* 0x000fe400078ac0ff */
[----:B------:R-:W-:Y:S01]  /*e9a0*/  FSEL R179, R170, -INF , !P0 ;  /* 0xff800000aab37808 */ /* 0x000fe20004000000 */
[----:B------:R-:W-:Y:S01]  /*e9b0*/  MUFU.EX2 R219, R219 ;  /* 0x000000db00db7308 */ /* 0x000fe20000000800 */
[----:B------:R-:W-:Y:S02]  /*e9c0*/  FMNMX.FTZ R181, R168, R181, !PT ;  /* 0x000000b5a8b57209 */ /* 0x000fe40007810000 */
[----:B------:R-:W-:Y:S02]  /*e9d0*/  FSEL R172, R172, -INF , !P5 ;  /* 0xff800000acac7808 */ /* 0x000fe40006800000 */
[----:B------:R-:W-:-:S02]  /*e9e0*/  FMNMX.FTZ R181, R179, R181, !PT ;  /* 0x000000b5b3b57209 */ /* 0x000fc40007810000 */
[----:B------:R-:W-:Y:S01]  /*e9f0*/  LOP3.LUT P0, RZ, R22, 0x2000, RZ, 0xc0, !PT ;  /* 0x0000200016ff7812 */ /* 0x000fe2000780c0ff */
[----:B------:R-:W-:Y:S01]  /*ea00*/  MUFU.EX2 R221, R221 ;  /* 0x000000dd00dd7308 */ /* 0x000fe20000000800 */
[----:B------:R-:W-:-:S04]  /*ea10*/  FMNMX.FTZ R181, R172, R181, !PT ;  /* 0x000000b5acb57209 */ /* 0x000fc80007810000 */
[----:B------:R-:W-:-:S03]  /*ea20*/  FMNMX.FTZ R181, R174, R181, !PT ;  /* 0x000000b5aeb57209 */ /* 0x000fc60007810000 */
[----:B------:R-:W-:Y:S01]  /*ea30*/  MUFU.EX2 R157, R157 ;  /* 0x0000009d009d7308 */ /* 0x000fe20000000800 */
[----:B------:R-:W-:-:S04]  /*ea40*/  FMNMX.FTZ R170, R176, R181, !PT ;  /* 0x000000b5b0aa7209 */ /* 0x000fc80007810000 */
[----:B------:R-:W-:-:S03]  /*ea50*/  FMNMX.FTZ R170, R178, R170, !PT ;  /* 0x000000aab2aa7209 */ /* 0x000fc60007810000 */
[----:B------:R-:W-:Y:S02]  /*ea60*/  MUFU.EX2 R160, R160 ;  /* 0x000000a000a07308 */ /* 0x000fe40000000800 */
[----:B------:R-:W0:Y:S06]  /*ea70*/  SHFL.BFLY PT, R181, R170, 0x2, 0x1f ;  /* 0x0c401f00aab57f89 */ /* 0x000e2c00000e0000 */
[----:B------:R-:W2:Y:S08]  /*ea80*/  MUFU.EX2 R161, R161 ;  /* 0x000000a100a17308 */ /* 0x000eb00000000800 */
[----:B------:R-:W-:Y:S08]  /*ea90*/  MUFU.EX2 R164, R164 ;  /* 0x000000a400a47308 */ /* 0x000ff00000000800 */
[----:B------:R-:W-:Y:S01]  /*eaa0*/  MUFU.EX2 R222, R222 ;  /* 0x000000de00de7308 */ /* 0x000fe20000000800 */
[----:B0-----:R-:W-:-:S05]  /*eab0*/  FMNMX.FTZ R170, R170, R181, !PT ;  /* 0x000000b5aaaa7209 */ /* 0x001fca0007810000 */
[----:B------:R-:W0:Y:S02]  /*eac0*/  SHFL.BFLY PT, R181, R170, 0x1, 0x1f ;  /* 0x0c201f00aab57f89 */ /* 0x000e2400000e0000 */
[----:B------:R-:W-:Y:S08]  /*ead0*/  MUFU.EX2 R167, R167 ;  /* 0x000000a700a77308 */ /* 0x000ff00000000800 */
[----:B------:R-:W-:Y:S08]  /*eae0*/  MUFU.EX2 R169, R169 ;  /* 0x000000a900a97308 */ /* 0x000ff00000000800 */
[----:B------:R-:W-:Y:S01]  /*eaf0*/  MUFU.EX2 R173, R173 ;  /* 0x000000ad00ad7308 */ /* 0x000fe20000000800 */
[----:B0-----:R-:W-:Y:S01]  /*eb00*/  FMNMX.FTZ R170, R170, R181, !PT ;  /* 0x000000b5aaaa7209 */ /* 0x001fe20007810000 */
[----:B------:R-:W-:-:S06]  /*eb10*/  IMAD.MOV R181, RZ, RZ, -R197 ;  /* 0x000000ffffb57224 */ /* 0x000fcc00078e0ac5 */
[----:B------:R-:W-:Y:S01]  /*eb20*/  MUFU.EX2 R175, R175 ;  /* 0x000000af00af7308 */ /* 0x000fe20000000800 */
[C---:B------:R-:W-:Y:S01]  /*eb30*/  FSETP.NEU.FTZ.AND P2, PT, R170.reuse, -INF , PT ;  /* 0xff800000aa00780b */ /* 0x040fe20003f5d000 */
[C---:B------:R-:W-:Y:S01]  /*eb40*/  FMUL.FTZ R223, R170.reuse, R20 ;  /* 0x00000014aadf7220 */ /* 0x040fe20000410000 */
[----:B------:R-:W-:Y:S02]  /*eb50*/  ISETP.NE.AND P1, PT, R185, R181, PT ;  /* 0x000000b5b900720c */ /* 0x000fe40003f25270 */
[----:B------:R-:W-:Y:S02]  /*eb60*/  FSEL R181, R170, RZ, P2 ;  /* 0x000000ffaab57208 */ /* 0x000fe40001000000 */
[----:B------:R-:W-:Y:S01]  /*eb70*/  FSEL R223, R223, RZ, P2 ;  /* 0x000000ffdfdf7208 */ /* 0x000fe20001000000 */
[----:B------:R-:W-:Y:S02]  /*eb80*/  MUFU.EX2 R177, R177 ;  /* 0x000000b100b17308 */ /* 0x000fe40000000800 */
[----:B------:R-:W-:-:S02]  /*eb90*/  FADD.FTZ R181, -R181, R15 ;  /* 0x0000000fb5b57221 */ /* 0x000fc40000010100 */
[-CC-:B------:R-:W-:Y:S01]  /*eba0*/  FFMA.FTZ R155, R155, R20.reuse, -R223.reuse ;  /* 0x000000149b9b7223 */ /* 0x180fe200000108df */
[-CC-:B------:R-:W-:Y:S01]  /*ebb0*/  FFMA.FTZ R182, R156, R20.reuse, -R223.reuse ;  /* 0x000000149cb67223 */ /* 0x180fe200000108df */
[-CC-:B------:R-:W-:Y:S01]  /*ebc0*/  FFMA.FTZ R183, R158, R20.reuse, -R223.reuse ;  /* 0x000000149eb77223 */ /* 0x180fe200000108df */
[-CC-:B------:R-:W-:Y:S01]  /*ebd0*/  FFMA.FTZ R159, R159, R20.reuse, -R223.reuse ;  /* 0x000000149f9f7223 */ /* 0x180fe200000108df */
[----:B------:R0:W3:Y:S01]  /*ebe0*/  MUFU.EX2 R15, R13 ;  /* 0x0000000d000f7308 */ /* 0x0000e20000000800 */
[----:B------:R-:W-:Y:S02]  /*ebf0*/  @!P1 IMAD R18, R18, 0x40, R194 ;  /* 0x0000004012129824 */ /* 0x000fe400078e02c2 */
[-CC-:B------:R-:W-:Y:S01]  /*ec00*/  FFMA.FTZ R216, R162, R20.reuse, -R223.reuse ;  /* 0x00000014a2d87223 */ /* 0x180fe200000108df */
[-CC-:B------:R-:W-:Y:S01]  /*ec10*/  FFMA.FTZ R163, R163, R20.reuse, -R223.reuse ;  /* 0x00000014a3a37223 */ /* 0x180fe200000108df */
[----:B------:R-:W-:Y:S01]  /*ec20*/  FFMA.FTZ R165, R165, R20, -R223 ;  /* 0x00000014a5a57223 */ /* 0x000fe200000108df */
[----:B------:R-:W-:-:S02]  /*ec30*/  @!P1 IMAD R18, R18, 0x4, R2 ;  /* 0x0000000412129824 */ /* 0x000fc400078e0202 */
[--C-:B------:R-:W-:Y:S01]  /*ec40*/  FFMA.FTZ R224, R166, R20, -R223.reuse ;  /* 0x00000014a6e07223 */ /* 0x100fe200000108df */
[----:B--2---:R-:W-:Y:S01]  /*ec50*/  F2FP.F16.F32.PACK_AB R156, R161, R160 ;  /* 0x000000a0a19c723e */ /* 0x004fe200000000ff */
[----:B------:R-:W-:Y:S01]  /*ec60*/  MUFU.EX2 R155, R155 ;  /* 0x0000009b009b7308 */ /* 0x000fe20000000800 */
[-C--:B0-----:R-:W-:Y:S01]  /*ec70*/  FMUL.FTZ R13, R181, R20.reuse ;  /* 0x00000014b50d7220 */ /* 0x081fe20000410000 */
[-CC-:B------:R-:W-:Y:S01]  /*ec80*/  FFMA.FTZ R181, R152, R20.reuse, -R223.reuse ;  /* 0x0000001498b57223 */ /* 0x180fe200000108df */
[-CC-:B------:R-:W-:Y:S01]  /*ec90*/  FFMA.FTZ R168, R168, R20.reuse, -R223.reuse ;  /* 0x00000014a8a87223 */ /* 0x180fe200000108df */
[-CC-:B------:R-:W-:Y:S01]  /*eca0*/  FFMA.FTZ R179, R179, R20.reuse, -R223.reuse ;  /* 0x00000014b3b37223 */ /* 0x180fe200000108df */
[-CC-:B------:R-:W-:Y:S01]  /*ecb0*/  FFMA.FTZ R172, R172, R20.reuse, -R223.reuse ;  /* 0x00000014acac7223 */ /* 0x180fe200000108df */
[-CC-:B------:R-:W-:Y:S01]  /*ecc0*/  FFMA.FTZ R174, R174, R20.reuse, -R223.reuse ;  /* 0x00000014aeae7223 */ /* 0x180fe200000108df */
[-C--:B------:R-:W-:Y:S01]  /*ecd0*/  FFMA.FTZ R178, R178, R20.reuse, -R223 ;  /* 0x00000014b2b27223 */ /* 0x080fe200000108df */
[----:B------:R-:W0:Y:S01]  /*ece0*/  MUFU.EX2 R13, R13 ;  /* 0x0000000d000d7308 */ /* 0x000e220000000800 */
[----:B---3--:R-:W-:Y:S01]  /*ecf0*/  @!P1 STS [R18+0x28800], R15 ;  /* 0x0288000f12009388 */ /* 0x008fe20000000800 */
[----:B------:R-:W-:Y:S01]  /*ed00*/  FFMA.FTZ R3, R15, R3, R217 ;  /* 0x000000030f037223 */ /* 0x000fe200000100d9 */
[----:B------:R-:W-:Y:S01]  /*ed10*/  FFMA.FTZ R176, R176, R20, -R223 ;  /* 0x00000014b0b07223 */ /* 0x000fe200000108df */
[C---:B------:R-:W-:Y:S01]  /*ed20*/  F2FP.F16.F32.PACK_AB R152, R219.reuse, R217 ;  /* 0x000000d9db98723e */ /* 0x040fe200000000ff */
[-C--:B------:R-:W-:Y:S01]  /*ed30*/  FMUL.FTZ R24, R24, R15.reuse ;  /* 0x0000000f18187220 */ /* 0x080fe20000410000 */
[----:B------:R-:W-:Y:S01]  /*ed40*/  FADD.FTZ R3, R219, R3 ;  /* 0x00000003db037221 */ /* 0x000fe20000010000 */
[----:B------:R-:W-:Y:S01]  /*ed50*/  F2FP.F16.F32.PACK_AB R158, R222, R164 ;  /* 0x000000a4de9e723e */ /* 0x000fe200000000ff */
[----:B------:R-:W-:Y:S01]  /*ed60*/  MUFU.EX2 R181, R181 ;  /* 0x000000b500b57308 */ /* 0x000fe20000000800 */
[-C--:B------:R-:W-:Y:S01]  /*ed70*/  FMUL.FTZ R25, R25, R15.reuse ;  /* 0x0000000f19197220 */ /* 0x080fe20000410000 */
[----:B------:R-:W-:Y:S01]  /*ed80*/  FADD.FTZ R3, R221, R3 ;  /* 0x00000003dd037221 */ /* 0x000fe20000010000 */
[-C--:B------:R-:W-:Y:S01]  /*ed90*/  FMUL.FTZ R28, R28, R15.reuse ;  /* 0x0000000f1c1c7220 */ /* 0x080fe20000410000 */
[-C--:B------:R-:W-:Y:S01]  /*eda0*/  FMUL.FTZ R29, R29, R15.reuse ;  /* 0x0000000f1d1d7220 */ /* 0x080fe20000410000 */
[-C--:B------:R-:W-:Y:S01]  /*edb0*/  FMUL.FTZ R32, R32, R15.reuse ;  /* 0x0000000f20207220 */ /* 0x080fe20000410000 */
[----:B------:R-:W-:Y:S01]  /*edc0*/  FADD.FTZ R3, R157, R3 ;  /* 0x000000039d037221 */ /* 0x000fe20000010000 */
[----:B------:R-:W-:Y:S01]  /*edd0*/  FMUL.FTZ R33, R33, R15 ;  /* 0x0000000f21217220 */ /* 0x000fe20000410000 */
[----:B------:R-:W-:Y:S01]  /*ede0*/  MUFU.EX2 R182, R182 ;  /* 0x000000b600b67308 */ /* 0x000fe20000000800 */
[----:B0-----:R0:W-:Y:S01]  /*edf0*/  @!P1 STS [R18+0x28820], R13 ;  /* 0x0288200d12009388 */ /* 0x0011e20000000800 */
[----:B------:R-:W-:Y:S01]  /*ee00*/  FADD.FTZ R3, R160, R3 ;  /* 0x00000003a0037221 */ /* 0x000fe20000010000 */
[----:B------:R-:W-:Y:S01]  /*ee10*/  F2FP.F16.F32.PACK_AB R160, R169, R167 ;  /* 0x000000a7a9a0723e */ /* 0x000fe200000000ff */
[-C--:B------:R-:W-:Y:S01]  /*ee20*/  FMUL.FTZ R36, R36, R15.reuse ;  /* 0x0000000f24247220 */ /* 0x080fe20000410000 */
[-C--:B------:R-:W-:Y:S01]  /*ee30*/  FMUL.FTZ R37, R37, R15.reuse ;  /* 0x0000000f25257220 */ /* 0x080fe20000410000 */
[----:B------:R-:W-:Y:S01]  /*ee40*/  FADD.FTZ R3, R161, R3 ;  /* 0x00000003a1037221 */ /* 0x000fe20000010000 */
[-C--:B------:R-:W-:Y:S01]  /*ee50*/  FMUL.FTZ R40, R40, R15.reuse ;  /* 0x0000000f28287220 */ /* 0x080fe20000410000 */
[----:B------:R-:W-:Y:S01]  /*ee60*/  MUFU.EX2 R159, R159 ;  /* 0x0000009f009f7308 */ /* 0x000fe20000000800 */
[----:B------:R-:W-:Y:S01]  /*ee70*/  FMUL.FTZ R41, R41, R15 ;  /* 0x0000000f29297220 */ /* 0x000fe20000410000 */
[----:B------:R-:W-:Y:S01]  /*ee80*/  FADD.FTZ R3, R164, R3 ;  /* 0x00000003a4037221 */ /* 0x000fe20000010000 */
[----:B0-----:R-:W-:Y:S01]  /*ee90*/  FFMA.FTZ R18, R154, R20, -R223 ;  /* 0x000000149a127223 */ /* 0x001fe200000108df */
[----:B------:R-:W-:Y:S01]  /*eea0*/  F2FP.F16.F32.PACK_AB R154, R157, R221 ;  /* 0x000000dd9d9a723e */ /* 0x000fe200000000ff */
[----:B------:R-:W-:Y:S01]  /*eeb0*/  FMUL.FTZ R44, R44, R15 ;  /* 0x0000000f2c2c7220 */ /* 0x000fe20000410000 */
        /* <DEDUP_REMOVED lines=26> */
[----:B------:R-:W2:Y:S01]  /*f060*/  MUFU.EX2 R163, R163 ;  /* 0x000000a300a37308 */ /* 0x000ea20000000800 */
[----:B0-----:R-:W-:Y:S01]  /*f070*/  FFMA.FTZ R0, R13, R0, R18 ;  /* 0x000000000d007223 */ /* 0x001fe20000010012 */
[-C--:B------:R-:W-:Y:S01]  /*f080*/  FMUL.FTZ R84, R84, R15.reuse ;  /* 0x0000000f54547220 */ /* 0x080fe20000410000 */
[-C--:B------:R-:W-:Y:S01]  /*f090*/  FMUL.FTZ R85, R85, R15.reuse ;  /* 0x0000000f55557220 */ /* 0x080fe20000410000 */
[-C--:B------:R-:W-:Y:S01]  /*f0a0*/  FMUL.FTZ R88, R88, R15.reuse ;  /* 0x0000000f58587220 */ /* 0x080fe20000410000 */
[----:B------:R-:W-:Y:S01]  /*f0b0*/  FADD.FTZ R0, R181, R0 ;  /* 0x00000000b5007221 */ /* 0x000fe20000010000 */
[-C--:B------:R-:W-:Y:S01]  /*f0c0*/  FMUL.FTZ R89, R89, R15.reuse ;  /* 0x0000000f59597220 */ /* 0x080fe20000410000 */
[----:B------:R-:W-:Y:S01]  /*f0d0*/  FMUL.FTZ R92, R92, R15 ;  /* 0x0000000f5c5c7220 */ /* 0x000fe20000410000 */
[----:B------:R-:W0:Y:S01]  /*f0e0*/  MUFU.EX2 R161, R165 ;  /* 0x000000a500a17308 */ /* 0x000e220000000800 */
[----:B------:R-:W-:Y:S01]  /*f0f0*/  FADD.FTZ R0, R155, R0 ;  /* 0x000000009b007221 */ /* 0x000fe20000010000 */
[----:B------:R-:W-:Y:S01]  /*f100*/  F2FP.F16.F32.PACK_AB R155, R182, R155 ;  /* 0x0000009bb69b723e */ /* 0x000fe200000000ff */
[-C--:B------:R-:W-:Y:S01]  /*f110*/  FMUL.FTZ R93, R93, R15.reuse ;  /* 0x0000000f5d5d7220 */ /* 0x080fe20000410000 */
[-C--:B------:R-:W-:Y:S01]  /*f120*/  FMUL.FTZ R96, R96, R15.reuse ;  /* 0x0000000f60607220 */ /* 0x080fe20000410000 */
[----:B------:R-:W-:Y:S01]  /*f130*/  FADD.FTZ R0, R182, R0 ;  /* 0x00000000b6007221 */ /* 0x000fe20000010000 */
[-C--:B------:R-:W-:Y:S01]  /*f140*/  FMUL.FTZ R97, R97, R15.reuse ;  /* 0x0000000f61617220 */ /* 0x080fe20000410000 */
[----:B------:R-:W-:Y:S01]  /*f150*/  FMUL.FTZ R100, R100, R15 ;  /* 0x0000000f64647220 */ /* 0x000fe20000410000 */
[----:B------:R-:W3:Y:S01]  /*f160*/  MUFU.EX2 R162, R225 ;  /* 0x000000e100a27308 */ /* 0x000ee20000000800 */
[----:B------:R-:W-:Y:S01]  /*f170*/  FADD.FTZ R0, R157, R0 ;  /* 0x000000009d007221 */ /* 0x000fe20000010000 */
[----:B------:R-:W-:Y:S01]  /*f180*/  F2FP.F16.F32.PACK_AB R157, R159, R157 ;  /* 0x0000009d9f9d723e */ /* 0x000fe200000000ff */
[-C--:B------:R-:W-:Y:S01]  /*f190*/  FMUL.FTZ R101, R101, R15.reuse ;  /* 0x0000000f65657220 */ /* 0x080fe20000410000 */
[-C--:B------:R-:W-:Y:S01]  /*f1a0*/  FMUL.FTZ R104, R104, R15.reuse ;  /* 0x0000000f68687220 */ /* 0x080fe20000410000 */
[----:B------:R-:W-:Y:S01]  /*f1b0*/  FADD.FTZ R0, R159, R0 ;  /* 0x000000009f007221 */ /* 0x000fe20000010000 */
[----:B--2---:R-:W-:Y:S01]  /*f1c0*/  F2FP.F16.F32.PACK_AB R159, R163, R216 ;  /* 0x000000d8a39f723e */ /* 0x004fe200000000ff */
[-C--:B------:R-:W-:Y:S01]  /*f1d0*/  FMUL.FTZ R105, R105, R15.reuse ;  /* 0x0000000f69697220 */ /* 0x080fe20000410000 */
[----:B------:R-:W2:Y:S01]  /*f1e0*/  MUFU.EX2 R224, R224 ;  /* 0x000000e000e07308 */ /* 0x000ea20000000800 */
        /* <DEDUP_REMOVED lines=9> */
[----:B---3--:R-:W-:Y:S01]  /*f280*/  FADD.FTZ R3, R162, R3 ;  /* 0x00000003a2037221 */ /* 0x008fe20000010000 */
[----:B------:R-:W-:Y:S01]  /*f290*/  F2FP.F16.F32.PACK_AB R162, R173, R162 ;  /* 0x000000a2ada2723e */ /* 0x000fe200000000ff */
[-C--:B------:R-:W-:Y:S01]  /*f2a0*/  FMUL.FTZ R117, R117, R15.reuse ;  /* 0x0000000f75757220 */ /* 0x080fe20000410000 */
[-C--:B------:R-:W-:Y:S01]  /*f2b0*/  FMUL.FTZ R120, R120, R15.reuse ;  /* 0x0000000f78787220 */ /* 0x080fe20000410000 */
[----:B------:R-:W-:Y:S01]  /*f2c0*/  FADD.FTZ R3, R173, R3 ;  /* 0x00000003ad037221 */ /* 0x000fe20000010000 */
[----:B------:R-:W-:Y:S01]  /*f2d0*/  FMUL.FTZ R121, R121, R15 ;  /* 0x0000000f79797220 */ /* 0x000fe20000410000 */
[----:B------:R-:W0:Y:S01]  /*f2e0*/  MUFU.EX2 R179, R179 ;  /* 0x000000b300b37308 */ /* 0x000e220000000800 */
[C---:B--2---:R-:W-:Y:S01]  /*f2f0*/  FADD.FTZ R0, R224.reuse, R0 ;  /* 0x00000000e0007221 */ /* 0x044fe20000010000 */
[----:B------:R-:W-:Y:S01]  /*f300*/  FADD.FTZ R3, R175, R3 ;  /* 0x00000003af037221 */ /* 0x000fe20000010000 */
[----:B------:R-:W-:Y:S01]  /*f310*/  F2FP.F16.F32.PACK_AB R161, R224, R161 ;  /* 0x000000a1e0a1723e */ /* 0x000fe200000000ff */
[-C--:B------:R-:W-:Y:S01]  /*f320*/  FMUL.FTZ R124, R124, R15.reuse ;  /* 0x0000000f7c7c7220 */ /* 0x080fe20000410000 */
[-C--:B------:R-:W-:Y:S01]  /*f330*/  FMUL.FTZ R125, R125, R15.reuse ;  /* 0x0000000f7d7d7220 */ /* 0x080fe20000410000 */
[----:B------:R-:W-:Y:S01]  /*f340*/  FADD.FTZ R3, R177, R3 ;  /* 0x00000003b1037221 */ /* 0x000fe20000010000 */
        /* <DEDUP_REMOVED lines=32> */
[----:B------:R-:W-:Y:S01]  /*f550*/  FMUL.FTZ R47, R47, R13 ;  /* 0x0000000d2f2f7220 */ /* 0x000fe20000410000 */
[----:B------:R-:W3:Y:S01]  /*f560*/  MUFU.EX2 R167, R176 ;  /* 0x000000b000a77308 */ /* 0x000ee20000000800 */
        /* <DEDUP_REMOVED lines=8> */
[C---:B--2---:R-:W-:Y:S01]  /*f5f0*/  FADD.FTZ R3, R153.reuse, R3 ;  /* 0x0000000399037221 */ /* 0x044fe20000010000 */
[----:B------:R-:W-:Y:S01]  /*f600*/  F2FP.F16.F32.PACK_AB R166, R153, R166 ;  /* 0x000000a699a6723e */ /* 0x000fe200000000ff */
[-C--:B------:R-:W-:Y:S01]  /*f610*/  FMUL.FTZ R59, R59, R13.reuse ;  /* 0x0000000d3b3b7220 */ /* 0x080fe20000410000 */
[----:B------:R-:W-:Y:S01]  /*f620*/  F2FP.F16.F32.PACK_AB R153, R181, R18 ;  /* 0x00000012b599723e */ /* 0x000fe200000000ff */
[----:B------:R-:W-:Y:S01]  /*f630*/  BAR.SYNC.DEFER_BLOCKING 0xf, 0x100 ;  /* 0x03c4000000007b1d */ /* 0x000fe20000010000 */
[-C--:B------:R-:W-:Y:S01]  /*f640*/  FMUL.FTZ R62, R62, R13.reuse ;  /* 0x0000000d3e3e7220 */ /* 0x080fe20000410000 */
[-C--:B------:R-:W-:Y:S01]  /*f650*/  FMUL.FTZ R63, R63, R13.reuse ;  /* 0x0000000d3f3f7220 */ /* 0x080fe20000410000 */
[-C--:B------:R-:W-:Y:S01]  /*f660*/  FMUL.FTZ R66, R66, R13.reuse ;  /* 0x0000000d42427220 */ /* 0x080fe20000410000 */
[----:B---3--:R-:W-:Y:S01]  /*f670*/  FADD.FTZ R0, R167, R0 ;  /* 0x00000000a7007221 */ /* 0x008fe20000010000 */
[-C--:B------:R-:W-:Y:S01]  /*f680*/  FMUL.FTZ R67, R67, R13.reuse ;  /* 0x0000000d43437220 */ /* 0x080fe20000410000 */
[-C--:B------:R-:W-:Y:S01]  /*f690*/  FMUL.FTZ R70, R70, R13.reuse ;  /* 0x0000000d46467220 */ /* 0x080fe20000410000 */
[-C--:B------:R-:W-:Y:S01]  /*f6a0*/  FMUL.FTZ R71, R71, R13.reuse ;  /* 0x0000000d47477220 */ /* 0x080fe20000410000 */
[-C--:B------:R-:W-:Y:S01]  /*f6b0*/  FMUL.FTZ R74, R74, R13.reuse ;  /* 0x0000000d4a4a7220 */ /* 0x080fe20000410000 */
[-C--:B------:R-:W-:Y:S01]  /*f6c0*/  FMUL.FTZ R75, R75, R13.reuse ;  /* 0x0000000d4b4b7220 */ /* 0x080fe20000410000 */
[-C--:B------:R-:W-:Y:S01]  /*f6d0*/  FMUL.FTZ R78, R78, R13.reuse ;  /* 0x0000000d4e4e7220 */ /* 0x080fe20000410000 */
[----:B------:R-:W-:Y:S01]  /*f6e0*/  FMUL.FTZ R79, R79, R13 ;  /* 0x0000000d4f4f7220 */ /* 0x000fe20000410000 */
[C---:B0-----:R-:W-:Y:S01]  /*f6f0*/  F2FP.F16.F32.PACK_AB R167, R178.reuse, R167 ;  /* 0x000000a7b2a7723e */ /* 0x041fe200000000ff */
[----:B------:R-:W-:Y:S01]  /*f700*/  FADD.FTZ R0, R178, R0 ;  /* 0x00000000b2007221 */ /* 0x000fe20000010000 */
        /* <DEDUP_REMOVED lines=10> */
[----:B------:R0:W-:Y:S01]  /*f7b0*/  STSM.16.M88.4 [R198+0x26800], R152 ;  /* 0x02680098c6007844 */ /* 0x0001e20000000200 */
[-C--:B------:R-:W-:Y:S01]  /*f7c0*/  FMUL.FTZ R102, R102, R13.reuse ;  /* 0x0000000d66667220 */ /* 0x080fe20000410000 */
[-C--:B------:R-:W-:Y:S01]  /*f7d0*/  FMUL.FTZ R103, R103, R13.reuse ;  /* 0x0000000d67677220 */ /* 0x080fe20000410000 */
[-C--:B------:R-:W-:Y:S01]  /*f7e0*/  FMUL.FTZ R106, R106, R13.reuse ;  /* 0x0000000d6a6a7220 */ /* 0x080fe20000410000 */
[----:B------:R0:W-:Y:S01]  /*f7f0*/  STSM.16.M88.4 [R201], R156 ;  /* 0x0000009cc9007844 */ /* 0x0001e20000000200 */
        /* <DEDUP_REMOVED lines=25> */
[----:B0-----:R-:W-:Y:S06]  /*f990*/  @!P0 BRA `(.L_x_5935) ;  /* 0x0000000000048947 */ /* 0x001fec0003800000 */
[----:B------:R-:W-:Y:S01]  /*f9a0*/  BPT.TRAP 0x1 ;  /* 0x000000040000795c */ /* 0x000fe20000300000 */
.L_x_5935:
[----:B------:R0:W2:Y:S01]  /*f9b0*/  SYNCS.PHASECHK.TRANS64.TRYWAIT P1, [R21+URZ+0x28c50], R212 ;  /* 0x028c50d4150075a7 */ /* 0x0000a2000802017f */
[----:B------:R-:W-:Y:S05]  /*f9c0*/  @!P0 BRA `(.L_x_5936) ;  /* 0x0000000000048947 */ /* 0x000fea0003800000 */
[----:B------:R-:W-:Y:S01]  /*f9d0*/  BPT.TRAP 0x1 ;  /* 0x000000040000795c */ /* 0x000fe20000300000 */
.L_x_5936:
[----:B------:R-:W-:Y:S04]  /*f9e0*/  BSSY B2, `(.L_x_5937) ;  /* 0x0000004000027945 */ /* 0x000fe80003800000 */
[----:B--2---:R-:W-:Y:S05]  /*f9f0*/  @P1 BRA `(.L_x_5938) ;  /* 0x0000000000081947 */ /* 0x004fea0003800000 */
[----:B------:R-:W2:Y:S02]  /*fa00*/  SYNCS.PHASECHK.TRANS64.TRYWAIT P1, [R21+URZ+0x28c50], R212 ;  /* 0x028c50d4150075a7 */ /* 0x000ea4000802017f */
[----:B--2---:R-:W-:Y:S05]  /*fa10*/  @!P1 BRA `(.L_x_5939) ;  /* 0x0000011400d89947 */ /* 0x004fea0003800000 */
.L_x_5938:
[----:B------:R-:W-:Y:S05]  /*fa20*/  BSYNC B2 ;  /* 0x0000000000027941 */ /* 0x000fea0003800000 */
.L_x_5937:
[----:B------:R-:W-:Y:S01]  /*fa30*/  IMAD.MOV.U32 R169, RZ, RZ, 0x40000040 ;  /* 0x40000040ffa97424 */ /* 0x000fe200078e00ff */
[----:B------:R-:W-:Y:S01]  /*fa40*/  LEA R168, R209, R193, 0xc ;  /* 0x000000c1d1a87211 */ /* 0x000fe200078e60ff */
[----:B------:R-:W-:-:S03]  /*fa50*/  WARPGROUP.ARRIVE ;  /* 0x00000000000079c5 */ /* 0x000fc60000000000 */
[----:B------:R-:W-:Y:S02]  /*fa60*/  R2UR UR6, R168 ;  /* 0x00000000a80672ca */ /* 0x000fe400000e0000 */
[----:B------:R-:W-:Y:S01]  /*fa70*/  R2UR UR7, R169 ;  /* 0x00000000a90772ca */ /* 0x000fe200000e0000 */
[----:B------:R-:W-:-:S12]  /*fa80*/  IMAD.MOV.U32 R169, RZ, RZ, 0x40000040 ;  /* 0x40000040ffa97424 */ /* 0x000fd800078e00ff */
[----:B------:R-:W-:Y:S03]  /*fa90*/  HGMMA.64x256x16.F32 R24, R152, gdesc[UR4].tnspB, R24, gsb0 ;  /* 0x43e0000498187df0 */ /* 0x000fe60008000818 */
[----:B------:R-:W-:Y:S02]  /*faa0*/  WARPGROUP.DEPBAR.LE gsb0, 0x0 ;  /* 0x00008000000079c5 */ /* 0x000fe40000010000 */
[----:B------:R-:W-:Y:S01]  /*fab0*/  VIADD R152, R168, 0x80 ;  /* 0x00000080a8987836 */ /* 0x000fe20000000000 */
        /* <DEDUP_REMOVED lines=31> */
.L_x_5940:
[C---:B------:R-:W-:Y:S01]  /*fcb0*/  ISETP.GT.AND P1, PT, R12.reuse, R226, PT ;  /* 0x000000e20c00720c */ /* 0x040fe20003f24270 */
[----:B012---:R-:W-:Y:S01]  /*fcc0*/  VIADD R21, R21, 0x28c60 ;  /* 0x00028c6015157836 */ /* 0x007fe20000000000 */
[----:B------:R-:W-:Y:S01]  /*fcd0*/  IADD3 R12, R12, -0x1, RZ ;  /* 0xffffffff0c0c7810 */ /* 0x000fe20007ffe0ff */
[----:B------:R-:W-:Y:S02]  /*fce0*/  IMAD.MOV.U32 R15, RZ, RZ, R170 ;  /* 0x000000ffff0f7224 */ /* 0x000fe400078e00aa */
[----:B------:R-:W-:Y:S01]  /*fcf0*/  IMAD.MOV.U32 R13, RZ, RZ, R171 ;  /* 0x000000ffff0d7224 */ /* 0x000fe200078e00ab */
[----:B------:R-:W-:Y:S01]  /*fd00*/  PRMT R21, R187, 0x654, R21 ;  /* 0x00000654bb157816 */ /* 0x000fe20000000015 */
[----:B------:R-:W-:-:S03]  /*fd10*/  IMAD.MOV.U32 R18, RZ, RZ, R209 ;  /* 0x000000ffff127224 */ /* 0x000fc600078e00d1 */
[----:B------:R0:W-:Y:S03]  /*fd20*/  SYNCS.ARRIVE.TRANS64.RED.A1T0 RZ, [R21+URZ], RZ ;  /* 0x000000ff15ff79a7 */ /* 0x0001e6000810043f */
[----:B------:R-:W-:Y:S05]  /*fd30*/  @P1 BRA `(.L_x_5941) ;  /* 0xffffffd400581947 */ /* 0x000fea000383ffff */
[----:B------:R-:W-:Y:S05]  /*fd40*/  BSYNC B0 ;  /* 0x0000000000007941 */ /* 0x000fea0003800000 */
.L_x_5920:
[----:B------:R-:W-:Y:S02]  /*fd50*/  IMAD.MOV.U32 R15, RZ, RZ, R170 ;  /* 0x000000ffff0f7224 */ /* 0x000fe400078e00aa */
[----:B------:R-:W-:Y:S02]  /*fd60*/  IMAD.MOV.U32 R13, RZ, RZ, R171 ;  /* 0x000000ffff0d7224 */ /* 0x000fe400078e00ab */
[----:B------:R-:W-:-:S07]  /*fd70*/  IMAD.MOV.U32 R18, RZ, RZ, R209 ;  /* 0x000000ffff127224 */ /* 0x000fce00078e00d1 */
.L_x_5919:
[----:B------:R-:W-:Y:S05]  /*fd80*/  BSYNC B1 ;  /* 0x0000000000017941 */ /* 0x000fea0003800000 */
.L_x_5918:
[----:B0-----:R-:W0:Y:S01]  /*fd90*/  LDC R21, c[0x0][0x448] ;  /* 0x00011200ff157b82 */ /* 0x001e220000000800 */
[----:B------:R-:W-:Y:S01]  /*fda0*/  VIADD R152, R195, 0x3f ;  /* 0x0000003fc3987836 */ /* 0x000fe20000000000 */
[----:B------:R-:W-:-:S03]  /*fdb0*/  ULDC UR4, c[0x0][0x9dc] ;  /* 0x0002770000047ab9 */ /* 0x000fc60000000800 */
[----:B------:R-:W-:Y:S01]  /*fdc0*/  IMAD.MOV.U32 R155, RZ, RZ, R152 ;  /* 0x000000ffff9b7224 */ /* 0x000fe200078e0098 */
[----:B0-----:R-:W-:-:S13]  /*fdd0*/  ISETP.NE.AND P4, PT, R21, 0x1, PT ;  /* 0x000000011500780c */ /* 0x001fda0003f85270 */
[----:B------:R-:W0:Y:S08]  /*fde0*/  @P4 LDC R153, c[0x0][0x44c] ;  /* 0x00011300ff994b82 */ /* 0x000e300000000800 */
[----:B------:R-:W1:Y:S01]  /*fdf0*/  @P4 LDC R21, c[0x0][0x450] ;  /* 0x00011400ff154b82 */ /* 0x000e620000000800 */
[----:B0-----:R-:W-:-:S05]  /*fe00*/  @P4 IMAD.HI.U32 R153, R152, R153, RZ ;  /* 0x0000009998994227 */ /* 0x001fca00078e00ff */
[----:B-1----:R-:W-:Y:S02]  /*fe10*/  @P4 SHF.R.U32.HI R155, RZ, R21, R153 ;  /* 0x00000015ff9b4219 */ /* 0x002fe40000011699 */
[----:B------:R-:W-:-:S04]  /*fe20*/  IADD3 R21, R184, 0x1, -R23 ;  /* 0x00000001b8157810 */ /* 0x000fc80007ffe817 */
[----:B------:R-:W-:Y:S02]  /*fe30*/  IADD3 R155, R21, R155, RZ ;  /* 0x0000009b159b7210 */ /* 0x000fe40007ffe0ff */
[----:B------:R-:W0:Y:S03]  /*fe40*/  LDC R21, c[0x0][0x9e4] ;  /* 0x00027900ff157b82 */ /* 0x000e260000000800 */
[----:B------:R-:W-:Y:S01]  /*fe50*/  VIADD R154, R155, -UR4 ;  /* 0x800000049b9a7c36 */ /* 0x000fe20008000000 */
[----:B0-----:R-:W-:-:S13]  /*fe60*/  ISETP.GE.AND P5, PT, R21, 0x1, PT ;  /* 0x000000011500780c */ /* 0x001fda0003fa6270 */
[----:B------:R-:W-:Y:S05]  /*fe70*/  @!P5 BRA `(.L_x_5942) ;  /* 0x000000000044d947 */ /* 0x000fea0003800000 */
        /* <DEDUP_REMOVED lines=10> */
.L_x_5944:
[----:B------:R-:W-:-:S13]  /*ff20*/  ISETP.NE.AND P1, PT, R21, 0x1, PT ;  /* 0x000000011500780c */ /* 0x000fda0003f25270 */
[----:B------:R-:W0:Y:S02]  /*ff30*/  @P1 LDC.64 R152, c[0x0][0x9e8] ;  /* 0x00027a00ff981b82 */ /* 0x000e240000000a00 */
[----:B0-----:R-:W-:-:S05]  /*ff40*/  @P1 IMAD.HI.U32 R152, R155, R152, RZ ;  /* 0x000000989b981227 */ /* 0x001fca00078e00ff */
[----:B------:R-:W-:-:S07]  /*ff50*/  @P1 SHF.R.U32.HI R155, RZ, R153, R152 ;  /* 0x00000099ff9b1219 */ /* 0x000fce0000011698 */
.L_x_5945:
[----:B------:R-:W-:Y:S05]  /*ff60*/  BSYNC B0 ;  /* 0x0000000000007941 */ /* 0x000fea0003800000 */
.L_x_5943:
[----:B------:R-:W-:-:S05]  /*ff70*/  IMAD R21, R155, R21, RZ ;  /* 0x000000159b157224 */ /* 0x000fca00078e02ff */
[----:B------:R-:W-:-:S07]  /*ff80*/  VIMNMX R154, R154, R21, !PT ;  /* 0x000000159a9a7248 */ /* 0x000fce0007fe0100 */
.L_x_5942:
[----:B------:R-:W2:Y:S01]  /*ff90*/  LDL R152, [R1+0x8] ;  /* 0x0000080001987983 */ /* 0x000ea20000100800 */
[----:B------:R-:W-:Y:S01]  /*ffa0*/  VIADD R154, R154, 0x3f ;  /* 0x0000003f9a9a7836 */ /* 0x000fe20000000000 */
[----:B------:R-:W-:Y:S04]  /*ffb0*/  BSSY B1, `(.L_x_5946) ;  /* 0x00001f2000017945 */ /* 0x000fe80003800000 */
[----:B------:R-:W-:-:S04]  /*ffc0*/  SHF.R.S32.HI R21, RZ, 0x1f, R154 ;  /* 0x0000001fff157819 */ /* 0x000fc8000001149a */
[----:B------:R-:W-:-:S04]  /*ffd0*/  LEA.HI R21, R21, R154, RZ, 0x6 ;  /* 0x0000009a15157211 */ /* 0x000fc800078f30ff */
[----:B------:R-:W-:-:S04]  /*ffe0*/  SHF.R.S32.HI R21, RZ, 0x6, R21 ;  /* 0x00000006ff157819 */ /* 0x000fc80000011415 */
[----:B--2---:R-:W-:-:S04]  /*fff0*/  VIMNMX R21, R152, R21, !PT ;  /* 0x0000001598157248 */ /* 0x004fc80007fe0100 */
[----:B------:R-:W-:-:S13]  /*10000*/  ISETP.GE.AND P1, PT, R12, R21, PT ;  /* 0x000000150c00720c */ /* 0x000fda0003f26270 */
[----:B------:R-:W-:Y:S05]  /*10010*/  @!P1 BRA `(.L_x_5947) ;  /* 0x0000001c00ac9947 */ /* 0x000fea0003800000 */
[----:B------:R-:W-:Y:S01]  /*10020*/  BSSY B0, `(.L_x_5948) ;  /* 0x00001e9000007945 */ /* 0x000fe20003800000 */
[----:B------:R-:W-:Y:S02]  /*10030*/  IMAD.MOV.U32 R216, RZ, RZ, R15 ;  /* 0x000000ffffd87224 */ /* 0x000fe400078e000f */
[----:B------:R-:W-:Y:S02]  /*10040*/  IMAD.MOV.U32 R219, RZ, RZ, R13 ;  /* 0x000000ffffdb7224 */ /* 0x000fe400078e000d */
[----:B------:R-:W-:Y:S02]  /*10050*/  IMAD.MOV.U32 R209, RZ, RZ, R12 ;  /* 0x000000ffffd17224 */ /* 0x000fe400078e000c */
[----:B------:R-:W-:-:S07]  /*10060*/  IMAD.MOV.U32 R217, RZ, RZ, R18 ;  /* 0x000000ffffd97224 */ /* 0x000fce00078e0012 */
.L_x_5961:
[----:B------:R-:W-:Y:S02]  /*10070*/  VIADD R18, R217, 0x1 ;  /* 0x00000001d9127836 */ /* 0x000fe40000000000 */
[----:B0-----:R-:W-:Y:S01]  /*10080*/  IMAD.MOV.U32 R12, RZ, RZ, R209 ;  /* 0x000000ffff0c7224 */ /* 0x001fe200078e00d1 */
[----:B------:R-:W-:Y:S02]  /*10090*/  IADD3 R209, R209, -0x1, RZ ;  /* 0xffffffffd1d17810 */ /* 0x000fe40007ffe0ff */
[----:B------:R-:W-:Y:S02]  /*100a0*/  ISETP.NE.AND P2, PT, R18, 0x2, PT ;  /* 0x000000021200780c */ /* 0x000fe40003f45270 */
[----:B------:R-:W-:Y:S02]  /*100b0*/  ISETP.GT.AND P1, PT, R12, R21, PT ;  /* 0x000000150c00720c */ /* 0x000fe40003f24270 */
[----:B------:R-:W-:Y:S02]  /*100c0*/  SEL R12, RZ, 0x1, P2 ;  /* 0x00000001ff0c7807 */ /* 0x000fe40001000000 */
[----:B------:R-:W-:-:S02]  /*100d0*/  SEL R18, R18, RZ, P2 ;  /* 0x000000ff12127207 */ /* 0x000fc40001000000 */
[----:B------:R-:W-:Y:S01]  /*100e0*/  LOP3.LUT R19, R19, R12, RZ, 0x3c, !PT ;  /* 0x0000000c13137212 */ /* 0x000fe200078e3cff */
[----:B------:R-:W-:Y:S06]  /*100f0*/  @!P0 BRA `(.L_x_5949) ;  /* 0x0000000000048947 */ /* 0x000fec0003800000 */
[----:B------:R-:W-:Y:S01]  /*10100*/  BPT.TRAP 0x1 ;  /* 0x000000040000795c */ /* 0x000fe20000300000 */
.L_x_5949:
[----:B------:R-:W-:Y:S01]  /*10110*/  IMAD R12, R18, 0x8, R2 ;  /* 0x00000008120c7824 */ /* 0x000fe200078e0202 */
[----:B------:R-:W-:-:S04]  /*10120*/  SHF.L.U32 R212, R19, 0x1f, RZ ;  /* 0x0000001f13d47819 */ /* 0x000fc800000006ff */
[----:B------:R0:W1:Y:S01]  /*10130*/  SYNCS.PHASECHK.TRANS64.TRYWAIT P2, [R12+URZ+0x28c30], R212 ;  /* 0x028c30d40c0075a7 */ /* 0x000062000804017f */
[----:B------:R-:W-:Y:S05]  /*10140*/  @!P0 BRA `(.L_x_5950) ;  /* 0x0000000000048947 */ /* 0x000fea0003800000 */
[----:B------:R-:W-:Y:S01]  /*10150*/  BPT.TRAP 0x1 ;  /* 0x000000040000795c */ /* 0x000fe20000300000 */
.L_x_5950:
[----:B------:R-:W-:Y:S01]  /*10160*/  BSSY B2, `(.L_x_5951) ;  /* 0x0000006000027945 */ /* 0x000fe20003800000 */
[----:B------:R-:W-:Y:S02]  /*10170*/  IMAD R156, R18, 0x200, R14 ;  /* 0x00000200129c7824 */ /* 0x000fe400078e020e */
[----:B------:R-:W-:Y:S01]  /*10180*/  IMAD.MOV.U32 R157, RZ, RZ, 0x40000040 ;  /* 0x40000040ff9d7424 */ /* 0x000fe200078e00ff */
[----:B-1----:R-:W-:Y:S06]  /*10190*/  @P2 BRA `(.L_x_5952) ;  /* 0x0000000000082947 */ /* 0x002fec0003800000 */
[----:B------:R-:W1:Y:S02]  /*101a0*/  SYNCS.PHASECHK.TRANS64.TRYWAIT P2, [R12+URZ+0x28c30], R212 ;  /* 0x028c30d40c0075a7 */ /* 0x000e64000804017f */
[----:B-1----:R-:W-:Y:S05]  /*101b0*/  @!P2 BRA `(.L_x_5953) ;  /* 0x000001100004a947 */ /* 0x002fea0003800000 */
.L_x_5952:
[----:B------:R-:W-:Y:S05]  /*101c0*/  BSYNC B2 ;  /* 0x0000000000027941 */ /* 0x000fea0003800000 */
.L_x_5951:
        /* <DEDUP_REMOVED lines=8> */
[----:B------:R-:W-:Y:S01]  /*10250*/  MOV R157, 0x40000040 ;  /* 0x40000040009d7802 */ /* 0x000fe20000000f00 */
[----:B------:R-:W-:Y:S01]  /*10260*/  IMAD.MOV.U32 R153, RZ, RZ, 0x40000040 ;  /* 0x40000040ff997424 */ /* 0x000fe200078e00ff */
[----:B------:R-:W-:-:S02]  /*10270*/  R2UR UR10, R154 ;  /* 0x000000009a0a72ca */ /* 0x000fc400000e0000 */
[----:B------:R-:W-:Y:S02]  /*10280*/  R2UR UR11, R155 ;  /* 0x000000009b0b72ca */ /* 0x000fe400000e0000 */
[----:B------:R-:W-:Y:S02]  /*10290*/  R2UR UR14, R152 ;  /* 0x00000000980e72ca */ /* 0x000fe400000e0000 */
[----:B------:R-:W-:Y:S02]  /*102a0*/  R2UR UR15, R153 ;  /* 0x00000000990f72ca */ /* 0x000fe400000e0000 */
[----:B------:R-:W-:Y:S02]  /*102b0*/  R2UR UR18, R156 ;  /* 0x000000009c1272ca */ /* 0x000fe400000e0000 */
[----:B------:R-:W-:Y:S02]  /*102c0*/  R2UR UR19, R157 ;  /* 0x000000009d1372ca */ /* 0x000fe400000e0000 */
[----:B------:R-:W-:Y:S01]  /*102d0*/  WARPGROUP.ARRIVE ;  /* 0x00000000000079c5 */ /* 0x000fe20000000000 */
[----:B------:R-:W-:-:S02]  /*102e0*/  R2UR UR8, R10 ;  /* 0x000000000a0872ca */ /* 0x000fc400000e0000 */
[----:B------:R-:W-:Y:S02]  /*102f0*/  R2UR UR9, R11 ;  /* 0x000000000b0972ca */ /* 0x000fe400000e0000 */
        /* <DEDUP_REMOVED lines=17> */
.L_x_5954:
        /* <DEDUP_REMOVED lines=26> */
[----:B------:R-:W-:-:S06]  /*105b0*/  FMUL.FTZ R162, R162, UR4 ;  /* 0x00000004a2a27c20 */ /* 0x000fcc0008410000 */
        /* <DEDUP_REMOVED lines=58> */
[----:B------:R-:W-:-:S04]  /*10960*/  FFMA.FTZ R181, R181, R20, -R154 ;  /* 0x00000014b5b57223 */ /* 0x000fc8000001089a */
        /* <DEDUP_REMOVED lines=8> */
[----:B------:R-:W-:Y:S01]  /*109f0*/  MUFU.EX2 R219, R156 ;  /* 0x0000009c00db7308 */ /* 0x000fe20000000800 */
[----:B---3--:R-:W-:Y:S01]  /*10a00*/  FFMA.FTZ R154, R173, R3, R15 ;  /* 0x00000003ad9a7223 */ /* 0x008fe2000001000f */
[----:B------:R-:W-:Y:S01]  /*10a10*/  FMUL.FTZ R3, R163, UR4 ;  /* 0x00000004a3037c20 */ /* 0x000fe20008410000 */
[----:B------:R-:W-:Y:S01]  /*10a20*/  FMUL.FTZ R163, R170, UR4 ;  /* 0x00000004aaa37c20 */ /* 0x000fe20008410000 */
[----:B------:R-:W-:Y:S01]  /*10a30*/  FMUL.FTZ R170, R175, UR4 ;  /* 0x00000004afaa7c20 */ /* 0x000fe20008410000 */
[----:B------:R-:W-:Y:S01]  /*10a40*/  FMUL.FTZ R175, R182, UR4 ;  /* 0x00000004b6af7c20 */ /* 0x000fe20008410000 */
[-C--:B------:R-:W-:Y:S01]  /*10a50*/  FMUL.FTZ R37, R37, R173.reuse ;  /* 0x000000ad25257220 */ /* 0x080fe20000410000 */
[----:B------:R-:W-:Y:S01]  /*10a60*/  FMUL.FTZ R40, R40, R173 ;  /* 0x000000ad28287220 */ /* 0x000fe20000410000 */
[----:B------:R-:W-:Y:S01]  /*10a70*/  MUFU.TANH R3, R3 ;  /* 0x0000000300037308 */ /* 0x000fe20000002400 */
[C---:B----4-:R-:W-:Y:S01]  /*10a80*/  FADD.FTZ R154, R152.reuse, R154 ;  /* 0x0000009a989a7221 */ /* 0x050fe20000010000 */
[----:B------:R-:W-:Y:S01]  /*10a90*/  F2FP.F16.F32.PACK_AB R152, R152, R15 ;  /* 0x0000000f9898723e */ /* 0x000fe200000000ff */
        /* <DEDUP_REMOVED lines=12> */
[-C--:B------:R-:W-:Y:S01]  /*10b60*/  FMUL.FTZ R64, R64, R173.reuse ;  /* 0x000000ad40407220 */ /* 0x080fe20000410000 */
[----:B------:R-:W-:Y:S01]  /*10b70*/  MUFU.TANH R163, R163 ;  /* 0x000000a300a37308 */ /* 0x000fe20000002400 */
[----:B--2---:R-:W-:Y:S01]  /*10b80*/  FMUL.FTZ R153, R166, UR4 ;  /* 0x00000004a6997c20 */ /* 0x004fe20008410000 */
[----:B------:R-:W-:Y:S01]  /*10b90*/  FMUL.FTZ R166, R171, UR4 ;  /* 0x00000004aba67c20 */ /* 0x000fe20008410000 */
[----:B------:R-:W-:Y:S01]  /*10ba0*/  FMUL.FTZ R171, R178, UR4 ;  /* 0x00000004b2ab7c20 */ /* 0x000fe20008410000 */
[-C--:B------:R-:W-:Y:S01]  /*10bb0*/  FMUL.FTZ R65, R65, R173.reuse ;  /* 0x000000ad41417220 */ /* 0x080fe20000410000 */
[-C--:B------:R-:W-:Y:S01]  /*10bc0*/  FMUL.FTZ R68, R68, R173.reuse ;  /* 0x000000ad44447220 */ /* 0x080fe20000410000 */
[-C--:B------:R-:W-:Y:S01]  /*10bd0*/  FMUL.FTZ R69, R69, R173.reuse ;  /* 0x000000ad45457220 */ /* 0x080fe20000410000 */
[-C--:B------:R-:W-:Y:S01]  /*10be0*/  FMUL.FTZ R72, R72, R173.reuse ;  /* 0x000000ad48487220 */ /* 0x080fe20000410000 */
[----:B------:R-:W-:Y:S01]  /*10bf0*/  MUFU.TANH R153, R153 ;  /* 0x0000009900997308 */ /* 0x000fe20000002400 */
[----:B---3--:R-:W-:Y:S01]  /*10c00*/  FADD.FTZ R154, R15, R154 ;  /* 0x0000009a0f9a7221 */ /* 0x008fe20000010000 */
[-C--:B------:R-:W-:Y:S01]  /*10c10*/  FMUL.FTZ R73, R73, R173.reuse ;  /* 0x000000ad49497220 */ /* 0x080fe20000410000 */
[-C--:B------:R-:W-:Y:S01]  /*10c20*/  FMUL.FTZ R76, R76, R173.reuse ;  /* 0x000000ad4c4c7220 */ /* 0x080fe20000410000 */
[----:B------:R-:W-:Y:S01]  /*10c30*/  FMUL.FTZ R77, R77, R173 ;  /* 0x000000ad4d4d7220 */ /* 0x000fe20000410000 */
[C---:B------:R-:W-:Y:S01]  /*10c40*/  FADD.FTZ R156, R219.reuse, R154 ;  /* 0x0000009adb9c7221 */ /* 0x040fe20000010000 */
[----:B------:R-:W-:Y:S01]  /*10c50*/  F2FP.F16.F32.PACK_AB R154, R219, R15 ;  /* 0x0000000fdb9a723e */ /* 0x000fe200000000ff */
        /* <DEDUP_REMOVED lines=9> */
[----:B------:R4:W5:Y:S01]  /*10cf0*/  MUFU.EX2 R219, R160 ;  /* 0x000000a000db7308 */ /* 0x0009620000000800 */
[----:B--2---:R-:W-:Y:S01]  /*10d00*/  FMUL.FTZ R157, R167, UR4 ;  /* 0x00000004a79d7c20 */ /* 0x004fe20008410000 */
[----:B------:R-:W-:Y:S01]  /*10d10*/  FMUL.FTZ R167, R174, UR4 ;  /* 0x00000004aea77c20 */ /* 0x000fe20008410000 */
[----:B------:R-:W-:Y:S01]  /*10d20*/  FMUL.FTZ R174, R179, UR4 ;  /* 0x00000004b3ae7c20 */ /* 0x000fe20008410000 */
[----:B------:R-:W-:Y:S01]  /*10d30*/  FMUL.FTZ R179, R183, UR4 ;  /* 0x00000004b7b37c20 */ /* 0x000fe20008410000 */
[-C--:B------:R-:W-:Y:S01]  /*10d40*/  FMUL.FTZ R96, R96, R173.reuse ;  /* 0x000000ad60607220 */ /* 0x080fe20000410000 */
[-C--:B------:R-:W-:Y:S01]  /*10d50*/  FMUL.FTZ R97, R97, R173.reuse ;  /* 0x000000ad61617220 */ /* 0x080fe20000410000 */
[----:B------:R-:W-:Y:S01]  /*10d60*/  FMUL.FTZ R100, R100, R173 ;  /* 0x000000ad64647220 */ /* 0x000fe20000410000 */
[----:B------:R-:W2:Y:S01]  /*10d70*/  MUFU.TANH R157, R157 ;  /* 0x0000009d009d7308 */ /* 0x000ea20000002400 */
[----:B----4-:R-:W-:-:S02]  /*10d80*/  IMAD.MOV R160, RZ, RZ, -R197 ;  /* 0x000000ffffa07224 */ /* 0x010fc400078e0ac5 */
[----:B---3--:R-:W-:Y:S01]  /*10d90*/  FADD.FTZ R156, R15, R156 ;  /* 0x0000009c0f9c7221 */ /* 0x008fe20000010000 */
[-C--:B------:R-:W-:Y:S01]  /*10da0*/  FMUL.FTZ R101, R101, R173.reuse ;  /* 0x000000ad65657220 */ /* 0x080fe20000410000 */
[-C--:B------:R-:W-:Y:S01]  /*10db0*/  FMUL.FTZ R104, R104, R173.reuse ;  /* 0x000000ad68687220 */ /* 0x080fe20000410000 */
[-C--:B------:R-:W-:Y:S01]  /*10dc0*/  FMUL.FTZ R105, R105, R173.reuse ;  /* 0x000000ad69697220 */ /* 0x080fe20000410000 */
[----:B------:R-:W-:Y:S01]  /*10dd0*/  ISETP.NE.AND P2, PT, R185, R160, PT ;  /* 0x000000a0b900720c */ /* 0x000fe20003f45270 */
[----:B------:R-:W-:Y:S01]  /*10de0*/  VIADD R160, R12, 0x28c40 ;  /* 0x00028c400ca07836 */ /* 0x000fe20000000000 */
[----:B------:R-:W3:Y:S01]  /*10df0*/  MUFU.TANH R166, R166 ;  /* 0x000000a600a67308 */ /* 0x000ee20000002400 */
[-C--:B------:R-:W-:Y:S01]  /*10e00*/  FMUL.FTZ R108, R108, R173.reuse ;  /* 0x000000ad6c6c7220 */ /* 0x080fe20000410000 */
[-C--:B------:R-:W-:Y:S01]  /*10e10*/  FMUL.FTZ R109, R109, R173.reuse ;  /* 0x000000ad6d6d7220 */ /* 0x080fe20000410000 */
[-C--:B------:R-:W-:Y:S01]  /*10e20*/  FMUL.FTZ R112, R112, R173.reuse ;  /* 0x000000ad70707220 */ /* 0x080fe20000410000 */
[----:B------:R-:W-:Y:S01]  /*10e30*/  PRMT R160, R187, 0x654, R160 ;  /* 0x00000654bba07816 */ /* 0x000fe200000000a0 */
[-C--:B------:R-:W-:Y:S01]  /*10e40*/  FMUL.FTZ R113, R113, R173.reuse ;  /* 0x000000ad71717220 */ /* 0x080fe20000410000 */
[-C--:B------:R-:W-:Y:S01]  /*10e50*/  FMUL.FTZ R116, R116, R173.reuse ;  /* 0x000000ad74747220 */ /* 0x080fe20000410000 */
[-C--:B------:R-:W-:Y:S01]  /*10e60*/  FMUL.FTZ R117, R117, R173.reuse ;  /* 0x000000ad75757220 */ /* 0x080fe20000410000 */
[----:B------:R5:W-:Y:S01]  /*10e70*/  SYNCS.ARRIVE.TRANS64.RED.A1T0 RZ, [R160+URZ], RZ ;  /* 0x000000ffa0ff79a7 */ /* 0x000be2000810043f */
[----:B------:R-:W4:Y:S01]  /*10e80*/  MUFU.TANH R167, R167 ;  /* 0x000000a700a77308 */ /* 0x000f220000002400 */
[-C--:B------:R-:W-:Y:S01]  /*10e90*/  FMUL.FTZ R120, R120, R173.reuse ;  /* 0x000000ad78787220 */ /* 0x080fe20000410000 */
[-C--:B------:R-:W-:Y:S01]  /*10ea0*/  FMUL.FTZ R121, R121, R173.reuse ;  /* 0x000000ad79797220 */ /* 0x080fe20000410000 */
[-C--:B------:R-:W-:Y:S01]  /*10eb0*/  FMUL.FTZ R124, R124, R173.reuse ;  /* 0x000000ad7c7c7220 */ /* 0x080fe20000410000 */
[-C--:B------:R-:W-:Y:S01]  /*10ec0*/  FMUL.FTZ R125, R125, R173.reuse ;  /* 0x000000ad7d7d7220 */ /* 0x080fe20000410000 */
[-C--:B------:R-:W-:Y:S01]  /*10ed0*/  FMUL.FTZ R128, R128, R173.reuse ;  /* 0x000000ad80807220 */ /* 0x080fe20000410000 */
[----:B------:R-:W-:Y:S01]  /*10ee0*/  FMUL.FTZ R129, R129, R173 ;  /* 0x000000ad81817220 */ /* 0x000fe20000410000 */
[C---:B-----5:R-:W-:Y:S01]  /*10ef0*/  FADD.FTZ R160, R219.reuse, R156 ;  /* 0x0000009cdba07221 */ /* 0x060fe20000010000 */
[----:B------:R-:W-:Y:S01]  /*10f00*/  F2FP.F16.F32.PACK_AB R156, R219, R15 ;  /* 0x0000000fdb9c723e */ /* 0x000fe200000000ff */
[----:B------:R-:W5:Y:S01]  /*10f10*/  MUFU.TANH R170, R170 ;  /* 0x000000aa00aa7308 */ /* 0x000f620000002400 */
[----:B------:R-:W-:Y:S01]  /*10f20*/  FMNMX.FTZ R15, R177, R216, !PT ;  /* 0x000000d8b10f7209 */ /* 0x000fe20007810000 */
[-C--:B------:R-:W-:Y:S01]  /*10f30*/  FMUL.FTZ R132, R132, R173.reuse ;  /* 0x000000ad84847220 */ /* 0x080fe20000410000 */
[-C--:B------:R-:W-:Y:S01]  /*10f40*/  FMUL.FTZ R133, R133, R173.reuse ;  /* 0x000000ad85857220 */ /* 0x080fe20000410000 */
[----:B------:R-:W-:Y:S01]  /*10f50*/  FMUL.FTZ R136, R136, R173 ;  /* 0x000000ad88887220 */ /* 0x000fe20000410000 */
[----:B------:R-:W-:Y:S01]  /*10f60*/  FMNMX.FTZ R15, R155, R15, !PT ;  /* 0x0000000f9b0f7209 */ /* 0x000fe20007810000 */
[-C--:B------:R-:W-:Y:S01]  /*10f70*/  FMUL.FTZ R137, R137, R173.reuse ;  /* 0x000000ad89897220 */ /* 0x080fe20000410000 */
[----:B------:R-:W-:Y:S01]  /*10f80*/  FMUL.FTZ R140, R140, R173 ;  /* 0x000000ad8c8c7220 */ /* 0x000fe20000410000 */
[----:B------:R-:W0:Y:S01]  /*10f90*/  MUFU.TANH R171, R171 ;  /* 0x000000ab00ab7308 */ /* 0x000e220000002400 */
[----:B------:R-:W-:Y:S01]  /*10fa0*/  FMNMX.FTZ R15, R158, R15, !PT ;  /* 0x0000000f9e0f7209 */ /* 0x000fe20007810000 */
[-C--:B------:R-:W-:Y:S01]  /*10fb0*/  FMUL.FTZ R141, R141, R173.reuse ;  /* 0x000000ad8d8d7220 */ /* 0x080fe20000410000 */
[-C--:B------:R-:W-:Y:S01]  /*10fc0*/  FMUL.FTZ R144, R144, R173.reuse ;  /* 0x000000ad90907220 */ /* 0x080fe20000410000 */
[----:B------:R-:W-:Y:S01]  /*10fd0*/  FMUL.FTZ R145, R145, R173 ;  /* 0x000000ad91917220 */ /* 0x000fe20000410000 */
[----:B------:R-:W-:Y:S01]  /*10fe0*/  FMNMX.FTZ R15, R159, R15, !PT ;  /* 0x0000000f9f0f7209 */ /* 0x000fe20007810000 */
[-C--:B------:R-:W-:Y:S01]  /*10ff0*/  FMUL.FTZ R148, R148, R173.reuse ;  /* 0x000000ad94947220 */ /* 0x080fe20000410000 */
[----:B------:R-:W-:Y:S01]  /*11000*/  FMUL.FTZ R149, R149, R173 ;  /* 0x000000ad95957220 */ /* 0x000fe20000410000 */
[----:B------:R-:W1:Y:S01]  /*11010*/  MUFU.TANH R174, R174 ;  /* 0x000000ae00ae7308 */ /* 0x000e620000002400 */
[----:B------:R-:W-:-:S04]  /*11020*/  FMNMX.FTZ R15, R162, R15, !PT ;  /* 0x0000000fa20f7209 */ /* 0x000fc80007810000 */
[----:B------:R-:W-:-:S03]  /*11030*/  FMNMX.FTZ R15, R3, R15, !PT ;  /* 0x0000000f030f7209 */ /* 0x000fc60007810000 */
[----:B------:R-:W1:Y:S01]  /*11040*/  MUFU.TANH R175, R175 ;  /* 0x000000af00af7308 */ /* 0x000e620000002400 */
[----:B------:R-:W-:-:S04]  /*11050*/  FMNMX.FTZ R15, R153, R15, !PT ;  /* 0x0000000f990f7209 */ /* 0x000fc80007810000 */
[----:B--2---:R-:W-:-:S03]  /*11060*/  FMNMX.FTZ R15, R157, R15, !PT ;  /* 0x0000000f9d0f7209 */ /* 0x004fc60007810000 */
[----:B------:R-:W-:Y:S01]  /*11070*/  MUFU.TANH R179, R179 ;  /* 0x000000b300b37308 */ /* 0x000fe20000002400 */
[----:B------:R-:W-:-:S04]  /*11080*/  FMNMX.FTZ R15, R163, R15, !PT ;  /* 0x0000000fa30f7209 */ /* 0x000fc80007810000 */
[----:B---3--:R-:W-:-:S03]  /*11090*/  FMNMX.FTZ R15, R166, R15, !PT ;  /* 0x0000000fa60f7209 */ /* 0x008fc60007810000 */
[----:B------:R-:W2:Y:S01]  /*110a0*/  MUFU.EX2 R161, R161 ;  /* 0x000000a100a17308 */ /* 0x000ea20000000800 */
[----:B----4-:R-:W-:-:S04]  /*110b0*/  FMNMX.FTZ R15, R167, R15, !PT ;  /* 0x0000000fa70f7209 */ /* 0x010fc80007810000 */
[----:B-----5:R-:W-:-:S03]  /*110c0*/  FMNMX.FTZ R15, R170, R15, !PT ;  /* 0x0000000faa0f7209 */ /* 0x020fc60007810000 */
[----:B------:R-:W3:Y:S01]  /*110d0*/  MUFU.EX2 R164, R164 ;  /* 0x000000a400a47308 */ /* 0x000ee20000000800 */
[----:B0-----:R-:W-:-:S04]  /*110e0*/  FMNMX.FTZ R15, R171, R15, !PT ;  /* 0x0000000fab0f7209 */ /* 0x001fc80007810000 */
[----:B-1----:R-:W-:-:S03]  /*110f0*/  FMNMX.FTZ R15, R174, R15, !PT ;  /* 0x0000000fae0f7209 */ /* 0x002fc60007810000 */
[----:B------:R-:W-:Y:S01]  /*11100*/  MUFU.EX2 R165, R165 ;  /* 0x000000a500a57308 */ /* 0x000fe20000000800 */
[----:B------:R-:W-:Y:S01]  /*11110*/  FMNMX.FTZ R15, R175, R15, !PT ;  /* 0x0000000faf0f7209 */ /* 0x000fe20007810000 */
[----:B--2---:R-:W-:-:S03]  /*11120*/  FADD.FTZ R160, R161, R160 ;  /* 0x000000a0a1a07221 */ /* 0x004fc60000010000 */
[----:B------:R-:W-:-:S03]  /*11130*/  FMNMX.FTZ R15, R179, R15, !PT ;  /* 0x0000000fb30f7209 */ /* 0x000fc60007810000 */
[----:B------:R-:W-:Y:S01]  /*11140*/  MUFU.EX2 R169, R169 ;  /* 0x000000a900a97308 */ /* 0x000fe20000000800 */
[----:B---3--:R-:W-:Y:S01]  /*11150*/  FADD.FTZ R160, R164, R160 ;  /* 0x000000a0a4a07221 */ /* 0x008fe20000010000 */
[----:B------:R-:W0:Y:S06]  /*11160*/  SHFL.BFLY PT, R178, R15, 0x2, 0x1f ;  /* 0x0c401f000fb27f89 */ /* 0x000e2c00000e0000 */
[----:B------:R-:W-:Y:S08]  /*11170*/  MUFU.EX2 R172, R172 ;  /* 0x000000ac00ac7308 */ /* 0x000ff00000000800 */
[----:B------:R-:W-:Y:S08]  /*11180*/  MUFU.EX2 R176, R176 ;  /* 0x000000b000b07308 */ /* 0x000ff00000000800 */
[----:B------:R-:W-:Y:S01]  /*11190*/  MUFU.EX2 R221, R221 ;  /* 0x000000dd00dd7308 */ /* 0x000fe20000000800 */
[----:B0-----:R-:W-:-:S05]  /*111a0*/  FMNMX.FTZ R15, R15, R178, !PT ;  /* 0x000000b20f0f7209 */ /* 0x001fca0007810000 */
[----:B------:R-:W0:Y:S02]  /*111b0*/  SHFL.BFLY PT, R182, R15, 0x1, 0x1f ;  /* 0x0c201f000fb67f89 */ /* 0x000e2400000e0000 */
[----:B------:R1:W-:Y:S08]  /*111c0*/  MUFU.EX2 R178, R168 ;  /* 0x000000a800b27308 */ /* 0x0003f00000000800 */
[----:B------:R-:W-:Y:S08]  /*111d0*/  MUFU.EX2 R180, R180 ;  /* 0x000000b400b47308 */ /* 0x000ff00000000800 */
[----:B------:R-:W-:Y:S01]  /*111e0*/  MUFU.EX2 R181, R181 ;  /* 0x000000b500b57308 */ /* 0x000fe20000000800 */
[----:B0-----:R-:W-:Y:S01]  /*111f0*/  FMNMX.FTZ R15, R15, R182, !PT ;  /* 0x000000b60f0f7209 */ /* 0x001fe20007810000 */
[----:B------:R-:W-:-:S04]  /*11200*/  @!P2 IMAD R182, R217, 0x40, R194 ;  /* 0x00000040d9b6a824 */ /* 0x000fc800078e02c2 */
[----:B-1----:R-:W-:Y:S01]  /*11210*/  FADD.FTZ R168, -R15, R216 ;  /* 0x000000d80fa87221 */ /* 0x002fe20000010100 */
[----:B------:R-:W-:-:S03]  /*11220*/  @!P2 IMAD R182, R182, 0x4, R2 ;  /* 0x00000004b6b6a824 */ /* 0x000fc600078e0202 */
[----:B------:R-:W-:Y:S02]  /*11230*/  FMUL.FTZ R168, R168, R20 ;  /* 0x00000014a8a87220 */ /* 0x000fe40000410000 */
[----:B------:R-:W-:Y:S04]  /*11240*/  @!P2 STS [R182+0x28800], R173 ;  /* 0x028800adb600a388 */ /* 0x000fe80000000800 */
        /* <DEDUP_REMOVED lines=108> */
[-C--:B------:R-:W-:Y:S01]  /*11910*/  FMUL.FTZ R139, R139, R168.reuse ;  /* 0x000000a88b8b7220 */ /* 0x080fe20000410000 */
[----:B------:R-:W-:Y:S01]  /*11920*/  FADD.FTZ R3, R172, R3 ;  /* 0x00000003ac037221 */ /* 0x000fe20000010000 */
[----:B------:R-:W2:Y:S01]  /*11930*/  MUFU.EX2 R170, R170 ;  /* 0x000000aa00aa7308 */ /* 0x000ea20000000800 */
        /* <DEDUP_REMOVED lines=8> */
[----:B-1----:R-:W-:Y:S01]  /*119c0*/  FADD.FTZ R163, R0, R162 ;  /* 0x000000a200a37221 */ /* 0x002fe20000010000 */
[----:B------:R-:W-:Y:S01]  /*119d0*/  F2FP.F16.F32.PACK_AB R162, R172, R169 ;  /* 0x000000a9aca2723e */ /* 0x000fe200000000ff */
[----:B------:R-:W-:-:S05]  /*119e0*/  FMUL.FTZ R151, R151, R168 ;  /* 0x000000a897977220 */ /* 0x000fca0000410000 */
[----:B------:R-:W1:Y:S01]  /*119f0*/  MUFU.EX2 R174, R174 ;  /* 0x000000ae00ae7308 */ /* 0x000e620000000800 */
[C---:B--2---:R-:W-:Y:S01]  /*11a00*/  FADD.FTZ R164, R170.reuse, R163 ;  /* 0x000000a3aaa47221 */ /* 0x044fe20000010000 */
[----:B------:R-:W-:Y:S01]  /*11a10*/  F2FP.F16.F32.PACK_AB R163, R170, R0 ;  /* 0x00000000aaa3723e */ /* 0x000fe200000000ff */
[----:B------:R-:W-:-:S04]  /*11a20*/  FADD.FTZ R0, R176, R3 ;  /* 0x00000003b0007221 */ /* 0x000fc80000010000 */
[----:B------:R-:W-:Y:S01]  /*11a30*/  FADD.FTZ R0, R221, R0 ;  /* 0x00000000dd007221 */ /* 0x000fe20000010000 */
[----:B------:R-:W2:Y:S01]  /*11a40*/  MUFU.EX2 R167, R175 ;  /* 0x000000af00a77308 */ /* 0x000ea20000000800 */
[----:B---3--:R-:W-:Y:S01]  /*11a50*/  FADD.FTZ R3, R171, R164 ;  /* 0x000000a4ab037221 */ /* 0x008fe20000010000 */
[----:B------:R-:W-:Y:S01]  /*11a60*/  F2FP.F16.F32.PACK_AB R164, R221, R176 ;  /* 0x000000b0dda4723e */ /* 0x000fe200000000ff */
[----:B------:R-:W-:Y:S01]  /*11a70*/  FADD.FTZ R166, R180, R0 ;  /* 0x00000000b4a67221 */ /* 0x000fe20000010000 */
[----:B------:R0:W-:Y:S04]  /*11a80*/  STSM.16.M88.4 [R199], R160 ;  /* 0x000000a0c7007844 */ /* 0x0001e80000000200 */
[----:B------:R-:W3:Y:S01]  /*11a90*/  MUFU.EX2 R179, R179 ;  /* 0x000000b300b37308 */ /* 0x000ee20000000800 */
[C---:B-1----:R-:W-:Y:S01]  /*11aa0*/  FADD.FTZ R3, R174.reuse, R3 ;  /* 0x00000003ae037221 */ /* 0x042fe20000010000 */
[----:B------:R-:W-:-:S03]  /*11ab0*/  F2FP.F16.F32.PACK_AB R165, R174, R171 ;  /* 0x000000abaea5723e */ /* 0x000fc600000000ff */
[----:B--2---:R-:W-:Y:S01]  /*11ac0*/  FADD.FTZ R0, R167, R3 ;  /* 0x00000003a7007221 */ /* 0x004fe20000010000 */
[C---:B------:R-:W-:Y:S01]  /*11ad0*/  FADD.FTZ R3, R181.reuse, R166 ;  /* 0x000000a6b5037221 */ /* 0x040fe20000010000 */
[----:B------:R-:W-:Y:S02]  /*11ae0*/  F2FP.F16.F32.PACK_AB R166, R181, R180 ;  /* 0x000000b4b5a6723e */ /* 0x000fe400000000ff */
[C---:B---3--:R-:W-:Y:S01]  /*11af0*/  F2FP.F16.F32.PACK_AB R167, R179.reuse, R167 ;  /* 0x000000a7b3a7723e */ /* 0x048fe200000000ff */
[----:B------:R-:W-:-:S04]  /*11b00*/  FADD.FTZ R0, R179, R0 ;  /* 0x00000000b3007221 */ /* 0x000fc80000010000 */
[----:B------:R0:W-:Y:S01]  /*11b10*/  STSM.16.M88.4 [R200], R164 ;  /* 0x000000a4c8007844 */ /* 0x0001e20000000200 */
[----:B------:R-:W-:Y:S05]  /*11b20*/  @!P0 BRA `(.L_x_5955) ;  /* 0x0000000000048947 */ /* 0x000fea0003800000 */
[----:B------:R-:W-:Y:S01]  /*11b30*/  BPT.TRAP 0x1 ;  /* 0x000000040000795c */ /* 0x000fe20000300000 */
.L_x_5955:
[----:B------:R1:W2:Y:S01]  /*11b40*/  SYNCS.PHASECHK.TRANS64.TRYWAIT P2, [R12+URZ+0x28c50], R212 ;  /* 0x028c50d40c0075a7 */ /* 0x0002a2000804017f */
[----:B------:R-:W-:Y:S05]  /*11b50*/  @!P0 BRA `(.L_x_5956) ;  /* 0x0000000000048947 */ /* 0x000fea0003800000 */
[----:B------:R-:W-:Y:S01]  /*11b60*/  BPT.TRAP 0x1 ;  /* 0x000000040000795c */ /* 0x000fe20000300000 */
.L_x_5956:
[----:B------:R-:W-:Y:S04]  /*11b70*/  BSSY B2, `(.L_x_5957) ;  /* 0x0000004000027945 */ /* 0x000fe80003800000 */
[----:B--2---:R-:W-:Y:S05]  /*11b80*/  @P2 BRA `(.L_x_5958) ;  /* 0x0000000000082947 */ /* 0x004fea0003800000 */
[----:B------:R-:W2:Y:S02]  /*11b90*/  SYNCS.PHASECHK.TRANS64.TRYWAIT P2, [R12+URZ+0x28c50], R212 ;  /* 0x028c50d40c0075a7 */ /* 0x000ea4000804017f */
[----:B--2---:R-:W-:Y:S05]  /*11ba0*/  @!P2 BRA `(.L_x_5959) ;  /* 0x000000f4009ca947 */ /* 0x004fea0003800000 */
.L_x_5958:
[----:B------:R-:W-:Y:S05]  /*11bb0*/  BSYNC B2 ;  /* 0x0000000000027941 */ /* 0x000fea0003800000 */
.L_x_5957:
[----:B------:R-:W-:Y:S01]  /*11bc0*/  IMAD R168, R18, 0x1000, R193 ;  /* 0x0000100012a87824 */ /* 0x000fe200078e02c1 */
[----:B------:R-:W-:Y:S01]  /*11bd0*/  WARPGROUP.ARRIVE ;  /* 0x00000000000079c5 */ /* 0x000fe20000000000 */
[----:B------:R-:W-:-:S03]  /*11be0*/  IMAD.MOV.U32 R169, RZ, RZ, 0x40000040 ;  /* 0x40000040ffa97424 */ /* 0x000fc600078e00ff */
[----:B------:R-:W-:Y:S02]  /*11bf0*/  R2UR UR6, R168 ;  /* 0x00000000a80672ca */ /* 0x000fe400000e0000 */
[----:B------:R-:W-:Y:S01]  /*11c00*/  R2UR UR7, R169 ;  /* 0x00000000a90772ca */ /* 0x000fe200000e0000 */
[----:B------:R-:W-:-:S12]  /*11c10*/  IMAD.MOV.U32 R169, RZ, RZ, 0x40000040 ;  /* 0x40000040ffa97424 */ /* 0x000fd800078e00ff */
[----:B------:R-:W-:Y:S03]  /*11c20*/  HGMMA.64x256x16.F32 R24, R152, gdesc[UR4].tnspB, R24, gsb0 ;  /* 0x43e0000498187df0 */ /* 0x000fe60008000818 */
[----:B------:R-:W-:Y:S02]  /*11c30*/  WARPGROUP.DEPBAR.LE gsb0, 0x0 ;  /* 0x00008000000079c5 */ /* 0x000fe40000010000 */
[----:B0-----:R-:W-:Y:S01]  /*11c40*/  VIADD R152, R168, 0x80 ;  /* 0x00000080a8987836 */ /* 0x001fe20000000000 */
[----:B------:R-:W-:Y:S01]  /*11c50*/  MOV R153, 0x40000040 ;  /* 0x4000004000997802 */ /* 0x000fe20000000f00 */
[----:B------:R-:W-:-:S03]  /*11c60*/  WARPGROUP.ARRIVE ;  /* 0x00000000000079c5 */ /* 0x000fc60000000000 */
        /* <DEDUP_REMOVED lines=27> */
[----:B------:R-:W-:Y:S05]  /*11e20*/  @!P0 BRA `(.L_x_5960) ;  /* 0x0000000000048947 */ /* 0x000fea0003800000 */
[----:B------:R-:W-:Y:S01]  /*11e30*/  BPT.TRAP 0x1 ;  /* 0x000000040000795c */ /* 0x000fe20000300000 */
.L_x_5960:
[----:B-12---:R-:W-:Y:S02]  /*11e40*/  VIADD R12, R12, 0x28c60 ;  /* 0x00028c600c0c7836 */ /* 0x006fe40000000000 */
[----:B------:R-:W-:Y:S02]  /*11e50*/  IMAD.MOV.U32 R216, RZ, RZ, R15 ;  /* 0x000000ffffd87224 */ /* 0x000fe400078e000f */
[----:B------:R-:W-:Y:S01]  /*11e60*/  IMAD.MOV.U32 R219, RZ, RZ, R13 ;  /* 0x000000ffffdb7224 */ /* 0x000fe200078e000d */
[----:B------:R-:W-:Y:S01]  /*11e70*/  PRMT R12, R187, 0x654, R12 ;  /* 0x00000654bb0c7816 */ /* 0x000fe2000000000c */
[----:B------:R-:W-:-:S03]  /*11e80*/  IMAD.MOV.U32 R217, RZ, RZ, R18 ;  /* 0x000000ffffd97224 */ /* 0x000fc600078e0012 */
[----:B------:R0:W-:Y:S01]  /*11e90*/  SYNCS.ARRIVE.TRANS64.RED.A1T0 RZ, [R12+URZ], RZ ;  /* 0x000000ff0cff79a7 */ /* 0x0001e2000810043f */
[----:B------:R-:W-:Y:S05]  /*11ea0*/  @P1 BRA `(.L_x_5961) ;  /* 0xffffffe000701947 */ /* 0x000fea000383ffff */
[----:B------:R-:W-:Y:S05]  /*11eb0*/  BSYNC B0 ;  /* 0x0000000000007941 */ /* 0x000fea0003800000 */
.L_x_5948:
[----:B0-----:R-:W-:-:S07]  /*11ec0*/  MOV R12, R209 ;  /* 0x000000d1000c7202 */ /* 0x001fce0000000f00 */
.L_x_5947:
[----:B------:R-:W-:Y:S05]  /*11ed0*/  BSYNC B1 ;  /* 0x0000000000017941 */ /* 0x000fea0003800000 */
.L_x_5946:
[----:B------:R-:W2:Y:S01]  /*11ee0*/  LDL R21, [R1+0x8] ;  /* 0x0000080001157983 */ /* 0x000ea20000100800 */
[----:B------:R-:W-:Y:S01]  /*11ef0*/  BSSY B0, `(.L_x_5962) ;  /* 0x0000294000007945 */ /* 0x000fe20003800000 */
[----:B--2---:R-:W-:-:S13]  /*11f00*/  ISETP.GE.AND P1, PT, R12, R21, PT ;  /* 0x000000150c00720c */ /* 0x004fda0003f26270 */
[----:B------:R-:W-:Y:S05]  /*11f10*/  @!P1 BRA `(.L_x_5963) ;  /* 0x0000002800449947 */ /* 0x000fea0003800000 */
[----:B------:R-:W-:Y:S02]  /*11f20*/  IMAD.MOV.U32 R212, RZ, RZ, R15 ;  /* 0x000000ffffd47224 */ /* 0x000fe400078e000f */
[----:B------:R-:W-:Y:S02]  /*11f30*/  IMAD.MOV.U32 R217, RZ, RZ, R13 ;  /* 0x000000ffffd97224 */ /* 0x000fe400078e000d */
[----:B------:R-:W-:-:S07]  /*11f40*/  IMAD.MOV.U32 R216, RZ, RZ, R18 ;  /* 0x000000ffffd87224 */ /* 0x000fce00078e0012 */
.L_x_5984:
[----:B------:R-:W-:-:S05]  /*11f50*/  VIADD R18, R216, 0x1 ;  /* 0x00000001d8127836 */ /* 0x000fca0000000000 */
[----:B------:R-:W-:-:S04]  /*11f60*/  ISETP.NE.AND P1, PT, R18, 0x2, PT ;  /* 0x000000021200780c */ /* 0x000fc80003f25270 */
[----:B------:R-:W-:Y:S02]  /*11f70*/  SEL R13, RZ, 0x1, P1 ;  /* 0x00000001ff0d7807 */ /* 0x000fe40000800000 */
[----:B------:R-:W-:Y:S02]  /*11f80*/  SEL R18, R18, RZ, P1 ;  /* 0x000000ff12127207 */ /* 0x000fe40000800000 */
[----:B------:R-:W-:Y:S01]  /*11f90*/  LOP3.LUT R19, R19, R13, RZ, 0x3c, !PT ;  /* 0x0000000d13137212 */ /* 0x000fe200078e3cff */
[----:B------:R-:W-:Y:S06]  /*11fa0*/  @!P0 BRA `(.L_x_5964) ;  /* 0x0000000000048947 */ /* 0x000fec0003800000 */
[----:B------:R-:W-:Y:S01]  /*11fb0*/  BPT.TRAP 0x1 ;  /* 0x000000040000795c */ /* 0x000fe20000300000 */
.L_x_5964:
[----:B------:R-:W-:Y:S01]  /*11fc0*/  IMAD R21, R18, 0x8, R2 ;  /* 0x0000000812157824 */ /* 0x000fe200078e0202 */
[----:B------:R-:W-:-:S04]  /*11fd0*/  SHF.L.U32 R209, R19, 0x1f, RZ ;  /* 0x0000001f13d17819 */ /* 0x000fc800000006ff */
[----:B------:R0:W1:Y:S01]  /*11fe0*/  SYNCS.PHASECHK.TRANS64.TRYWAIT P1, [R21+URZ+0x28c30], R209 ;  /* 0x028c30d1150075a7 */ /* 0x000062000802017f */
[----:B------:R-:W-:Y:S05]  /*11ff0*/  @!P0 BRA `(.L_x_5965) ;  /* 0x0000000000048947 */ /* 0x000fea0003800000 */
[----:B------:R-:W-:Y:S01]  /*12000*/  BPT.TRAP 0x1 ;  /* 0x000000040000795c */ /* 0x000fe20000300000 */
.L_x_5965:
[----:B------:R-:W-:Y:S01]  /*12010*/  BSSY B1, `(.L_x_5966) ;  /* 0x0000006000017945 */ /* 0x000fe20003800000 */
[----:B------:R-:W-:Y:S02]  /*12020*/  IMAD R156, R18, 0x200, R14 ;  /* 0x00000200129c7824 */ /* 0x000fe400078e020e */
[----:B------:R-:W-:Y:S01]  /*12030*/  IMAD.MOV.U32 R157, RZ, RZ, 0x40000040 ;  /* 0x40000040ff9d7424 */ /* 0x000fe200078e00ff */
[----:B-1----:R-:W-:Y:S06]  /*12040*/  @P1 BRA `(.L_x_5967) ;  /* 0x0000000000081947 */ /* 0x002fec0003800000 */
[----:B------:R-:W1:Y:S02]  /*12050*/  SYNCS.PHASECHK.TRANS64.TRYWAIT P1, [R21+URZ+0x28c30], R209 ;  /* 0x028c30d1150075a7 */ /* 0x000e64000802017f */
[----:B-1----:R-:W-:Y:S05]  /*12060*/  @!P1 BRA `(.L_x_5968) ;  /* 0x000000f000809947 */ /* 0x002fea0003800000 */
.L_x_5967:
[----:B------:R-:W-:Y:S05]  /*12070*/  BSYNC B1 ;  /* 0x0000000000017941 */ /* 0x000fea0003800000 */
.L_x_5966:
[C---:B------:R-:W-:Y:S01]  /*12080*/  R2UR UR6, R156.reuse ;  /* 0x000000009c0672ca */ /* 0x040fe200000e0000 */
[----:B------:R-:W-:Y:S01]  /*12090*/  VIADD R154, R156, 0x2 ;  /* 0x000000029c9a7836 */ /* 0x000fe20000000000 */
[----:B------:R-:W-:Y:S01]  /*120a0*/  R2UR UR7, R157 ;  /* 0x000000009d0772ca */ /* 0x000fe200000e0000 */
[----:B------:R-:W-:Y:S01]  /*120b0*/  IMAD.MOV.U32 R155, RZ, RZ, 0x40000040 ;  /* 0x40000040ff9b7424 */ /* 0x000fe200078e00ff */
[----:B------:R-:W-:Y:S01]  /*120c0*/  R2UR UR4, R4 ;  /* 0x00000000040472ca */ /* 0x000fe200000e0000 */
[----:B------:R-:W-:Y:S01]  /*120d0*/  IMAD.MOV.U32 R153, RZ, RZ, 0x40000040 ;  /* 0x40000040ff997424 */ /* 0x000fe200078e00ff */
[----:B------:R-:W-:Y:S01]  /*120e0*/  R2UR UR5, R5 ;  /* 0x00000000050572ca */ /* 0x000fe200000e0000 */
[----:B------:R-:W-:Y:S01]  /*120f0*/  IMAD.MOV.U32 R157, RZ, RZ, 0x40000040 ;  /* 0x40000040ff9d7424 */ /* 0x000fe200078e00ff */
[C---:B------:R-:W-:Y:S01]  /*12100*/  IADD3 R152, R156.reuse, 0x4, RZ ;  /* 0x000000049c987810 */ /* 0x040fe20007ffe0ff */
[----:B------:R-:W-:Y:S01]  /*12110*/  VIADD R156, R156, 0x6 ;  /* 0x000000069c9c7836 */ /* 0x000fe20000000000 */
        /* <DEDUP_REMOVED lines=26> */
.L_x_5969:
[----:B------:R-:W2:Y:S01]  /*122c0*/  @P4 LDC R20, c[0x0][0x44c] ;  /* 0x00011300ff144b82 */ /* 0x000ea20000000800 */
[----:B------:R-:W-:Y:S01]  /*122d0*/  IMAD.IADD R13, R229, 0x1, R195 ;  /* 0x00000001e50d7824 */ /* 0x000fe200078e02c3 */
[----:B------:R-:W-:Y:S02]  /*122e0*/  ULDC UR4, c[0x0][0x9d8] ;  /* 0x0002760000047ab9 */ /* 0x000fe40000000800 */
[----:B------:R-:W-:Y:S01]  /*122f0*/  FMUL.FTZ R222, R157, UR4 ;  /* 0x000000049dde7c20 */ /* 0x000fe20008410000 */
[----:B------:R-:W-:Y:S01]  /*12300*/  FMUL.FTZ R223, R161, UR4 ;  /* 0x00000004a1df7c20 */ /* 0x000fe20008410000 */
[----:B------:R-:W-:Y:S01]  /*12310*/  FMUL.FTZ R157, R162, UR4 ;  /* 0x00000004a29d7c20 */ /* 0x000fe20008410000 */
[----:B------:R-:W-:Y:S01]  /*12320*/  FMUL.FTZ R221, R156, UR4 ;  /* 0x000000049cdd7c20 */ /* 0x000fe20008410000 */
[----:B------:R-:W3:Y:S01]  /*12330*/  @P4 LDC R15, c[0x0][0x450] ;  /* 0x00011400ff0f4b82 */ /* 0x000ee20000000800 */
        /* <DEDUP_REMOVED lines=21> */
[----:B------:R-:W-:Y:S01]  /*12490*/  IADD3 R224, -R185, 0x1, -R178 ;  /* 0x00000001b9e07810 */ /* 0x000fe20007ffe9b2 */
[----:B------:R-:W2:Y:S01]  /*124a0*/  MUFU.TANH R219, R219 ;  /* 0x000000db00db7308 */ /* 0x000ea20000002400 */
[----:B---3--:R-:W-:Y:S01]  /*124b0*/  @P4 SHF.R.U32.HI R13, RZ, R15, R20 ;  /* 0x0000000fff0d4219 */ /* 0x008fe20000011614 */
        /* <DEDUP_REMOVED lines=9> */
[----:B------:R-:W3:Y:S01]  /*12550*/  SHFL.IDX PT, R181, R13, RZ, 0x1c1f ;  /* 0x001c1fff0db57589 */ /* 0x000ee200000e0000 */
[----:B------:R-:W4:Y:S01]  /*12560*/  MUFU.TANH R15, R15 ;  /* 0x0000000f000f7308 */ /* 0x000f220000002400 */
[----:B------:R-:W-:Y:S01]  /*12570*/  VIADD R152, R21, 0x28c40 ;  /* 0x00028c4015987836 */ /* 0x000fe20000000000 */
[----:B------:R-:W-:Y:S01]  /*12580*/  IADD3 R224, -R23, R224, R184 ;  /* 0x000000e017e07210 */ /* 0x000fe20007ffe1b8 */
[----:B------:R-:W-:-:S03]  /*12590*/  ULDC UR4, c[0x0][0x9e0] ;  /* 0x0002780000047ab9 */ /* 0x000fc60000000800 */
[----:B------:R-:W-:Y:S01]  /*125a0*/  PRMT R152, R187, 0x654, R152 ;  /* 0x00000654bb987816 */ /* 0x000fe20000000098 */
[C---:B------:R-:W-:Y:S01]  /*125b0*/  VIADD R225, R224.reuse, UR4 ;  /* 0x00000004e0e17c36 */ /* 0x040fe20008000000 */
[----:B------:R-:W0:Y:S01]  /*125c0*/  MUFU.TANH R20, R20 ;  /* 0x0000001400147308 */ /* 0x000e220000002400 */
[----:B------:R-:W-:Y:S01]  /*125d0*/  IADD3 R224, R224, UR45, RZ ;  /* 0x0000002de0e07c10 */ /* 0x000fe2000fffe0ff */
[----:B------:R0:W-:Y:S06]  /*125e0*/  SYNCS.ARRIVE.TRANS64.RED.A1T0 RZ, [R152+URZ], RZ ;  /* 0x000000ff98ff79a7 */ /* 0x0001ec000810043f */
[----:B------:R-:W0:Y:S01]  /*125f0*/  MUFU.TANH R154, R154 ;  /* 0x0000009a009a7308 */ /* 0x000e220000002400 */
[----:B---3--:R-:W-:-:S07]  /*12600*/  IMAD.IADD R183, R225, 0x1, R181 ;  /* 0x00000001e1b77824 */ /* 0x008fce00078e02b5 */
[----:B------:R-:W3:Y:S01]  /*12610*/  MUFU.TANH R221, R221 ;  /* 0x000000dd00dd7308 */ /* 0x000ee20000002400 */
        /* <DEDUP_REMOVED lines=28> */
[----:B--234-:R-:W-:Y:S05]  /*127e0*/  @!P5 BRA `(.L_x_5970) ;  /* 0x000000000060d947 */ /* 0x01cfea0003800000 */
        /* <DEDUP_REMOVED lines=8> */
[----:B0-----:R-:W0:Y:S02]  /*12870*/  @P1 LDC.64 R152, c[0x0][0x9e8] ;  /* 0x00027a00ff981b82 */ /* 0x001e240000000a00 */
[----:B0-----:R-:W-:-:S05]  /*12880*/  @P1 IMAD.HI.U32 R152, R181, R152, RZ ;  /* 0x00000098b5981227 */ /* 0x001fca00078e00ff */
[----:B------:R-:W-:-:S04]  /*12890*/  @P1 SHF.R.U32.HI R181, RZ, R153, R152 ;  /* 0x00000099ffb51219 */ /* 0x000fc80000011698 */
[----:B------:R-:W-:Y:S01]  /*128a0*/  LOP3.LUT R181, RZ, R181, RZ, 0x33, !PT ;  /* 0x000000b5ffb57212 */ /* 0x000fe200078e33ff */
[----:B------:R-:W-:Y:S06]  /*128b0*/  BRA `(.L_x_5973) ;  /* 0x0000000000187947 */ /* 0x000fec0003800000 */
.L_x_5972:
[----:B------:R-:W-:Y:S02]  /*128c0*/  ULDC UR4, c[0x0][0x9e4] ;  /* 0x0002790000047ab9 */ /* 0x000fe40000000800 */
[----:B------:R-:W-:-:S05]  /*128d0*/  IMAD.U32 R226, RZ, RZ, UR4 ;  /* 0x00000004ffe27e24 */ /* 0x000fca000f8e00ff */
[----:B------:R-:W-:-:S13]  /*128e0*/  ISETP.NE.AND P1, PT, R226, 0x1, PT ;  /* 0x00000001e200780c */ /* 0x000fda0003f25270 */
[----:B0-----:R-:W0:Y:S02]  /*128f0*/  @P1 LDC.64 R152, c[0x0][0x9e8] ;  /* 0x00027a00ff981b82 */ /* 0x001e240000000a00 */
[----:B0-----:R-:W-:-:S05]  /*12900*/  @P1 IMAD.HI.U32 R152, R181, R152, RZ ;  /* 0x00000098b5981227 */ /* 0x001fca00078e00ff */
[----:B------:R-:W-:-:S07]  /*12910*/  @P1 SHF.R.U32.HI R181, RZ, R153, R152 ;  /* 0x00000099ffb51219 */ /* 0x000fce0000011698 */
.L_x_5973:
[----:B------:R-:W-:Y:S05]  /*12920*/  BSYNC B1 ;  /* 0x0000000000017941 */ /* 0x000fea0003800000 */
.L_x_5971:
[----:B------:R-:W-:-:S04]  /*12930*/  IMAD R181, R181, R226, -R178 ;  /* 0x000000e2b5b57224 */ /* 0x000fc800078e0ab2 */
[----:B------:R-:W-:-:S05]  /*12940*/  IMAD.IADD R181, R181, 0x1, -R185 ;  /* 0x00000001b5b57824 */ /* 0x000fca00078e0ab9 */
[----:B------:R-:W-:Y:S02]  /*12950*/  VIMNMX R182, R182, R181, !PT ;  /* 0x000000b5b6b67248 */ /* 0x000fe40007fe0100 */
[----:B------:R-:W-:-:S07]  /*12960*/  VIADDMNMX R183, R181, R226, R183, PT ;  /* 0x000000e2b5b77246 */ /* 0x000fce00038001b7 */
.L_x_5970:
[----:B------:R-:W-:Y:S01]  /*12970*/  ISETP.GT.AND P1, PT, R12, -0x1, PT ;  /* 0xffffffff0c00780c */ /* 0x000fe20003f24270 */
[----:B------:R-:W2:Y:S03]  /*12980*/  SHFL.IDX PT, R13, R13, 0x1, 0x1c1f ;  /* 0x003c1f000d0d7f89 */ /* 0x000ea600000e0000 */
[C---:B------:R-:W-:Y:S02]  /*12990*/  ISETP.GT.AND P2, PT, R182.reuse, RZ, P1 ;  /* 0x000000ffb600720c */ /* 0x040fe40000f44270 */
[C---:B------:R-:W-:Y:S02]  /*129a0*/  ISETP.GT.AND P6, PT, R182.reuse, 0x1, P1 ;  /* 0x00000001b600780c */ /* 0x040fe40000fc4270 */
[----:B------:R-:W-:Y:S02]  /*129b0*/  ISETP.LT.OR P3, PT, R183, 0x1, P2 ;  /* 0x00000001b700780c */ /* 0x000fe40001761670 */
[----:B------:R-:W-:-:S02]  /*129c0*/  ISETP.GT.AND P2, PT, R182, 0x8, P1 ;  /* 0x00000008b600780c */ /* 0x000fc40000f44270 */
[----:B0-----:R-:W-:Y:S02]  /*129d0*/  FSEL R181, R20, -INF , !P3 ;  /* 0xff80000014b57808 */ /* 0x001fe40005800000 */
[----:B------:R-:W-:Y:S02]  /*129e0*/  ISETP.GT.AND P3, PT, R182, 0x9, P1 ;  /* 0x00000009b600780c */ /* 0x000fe40000f64270 */
[C---:B------:R-:W-:Y:S02]  /*129f0*/  ISETP.LT.OR P6, PT, R183.reuse, 0x2, P6 ;  /* 0x00000002b700780c */ /* 0x040fe400037c1670 */
[C---:B------:R-:W-:Y:S02]  /*12a00*/  ISETP.LT.OR P2, PT, R183.reuse, 0x9, P2 ;  /* 0x00000009b700780c */ /* 0x040fe40001741670 */
[----:B------:R-:W-:Y:S02]  /*12a10*/  ISETP.LT.OR P3, PT, R183, 0xa, P3 ;  /* 0x0000000ab700780c */ /* 0x000fe40001f61670 */
[----:B------:R-:W-:-:S02]  /*12a20*/  FSEL R219, R219, -INF , !P6 ;  /* 0xff800000dbdb7808 */ /* 0x000fc40007000000 */
[----:B------:R-:W-:Y:S01]  /*12a30*/  FSEL R221, R221, -INF , !P2 ;  /* 0xff800000dddd7808 */ /* 0x000fe20005000000 */
[--C-:B--2---:R-:W-:Y:S01]  /*12a40*/  IMAD.IADD R225, R225, 0x1, R13.reuse ;  /* 0x00000001e1e17824 */ /* 0x104fe200078e020d */
[----:B------:R-:W-:Y:S01]  /*12a50*/  FSEL R222, R222, -INF , !P3 ;  /* 0xff800000dede7808 */ /* 0x000fe20005800000 */
[----:B------:R-:W-:Y:S01]  /*12a60*/  IMAD.IADD R224, R224, 0x1, R13 ;  /* 0x00000001e0e07824 */ /* 0x000fe200078e020d */
[C---:B------:R-:W-:Y:S02]  /*12a70*/  ISETP.GT.AND P6, PT, R182.reuse, 0x10, P1 ;  /* 0x00000010b600780c */ /* 0x040fe40000fc4270 */
[C---:B------:R-:W-:Y:S02]  /*12a80*/  ISETP.GT.AND P2, PT, R182.reuse, 0x11, P1 ;  /* 0x00000011b600780c */ /* 0x040fe40000f44270 */
[----:B------:R-:W-:Y:S02]  /*12a90*/  ISETP.GT.AND P3, PT, R182, 0x18, P1 ;  /* 0x00000018b600780c */ /* 0x000fe40000f64270 */
[----:B------:R-:W-:-:S02]  /*12aa0*/  ISETP.LT.OR P6, PT, R183, 0x11, P6 ;  /* 0x00000011b700780c */ /* 0x000fc400037c1670 */
[C---:B------:R-:W-:Y:S02]  /*12ab0*/  ISETP.LT.OR P2, PT, R183.reuse, 0x12, P2 ;  /* 0x00000012b700780c */ /* 0x040fe40001741670 */
[----:B------:R-:W-:Y:S02]  /*12ac0*/  ISETP.LT.OR P3, PT, R183, 0x19, P3 ;  /* 0x00000019b700780c */ /* 0x000fe40001f61670 */
[----:B------:R-:W-:Y:S02]  /*12ad0*/  FSEL R160, R160, -INF , !P6 ;  /* 0xff800000a0a07808 */ /* 0x000fe40007000000 */
[----:B------:R-:W-:Y:S02]  /*12ae0*/  FSEL R223, R223, -INF , !P2 ;  /* 0xff800000dfdf7808 */ /* 0x000fe40005000000 */
[----:B------:R-:W-:Y:S02]  /*12af0*/  FSEL R164, R164, -INF , !P3 ;  /* 0xff800000a4a47808 */ /* 0x000fe40005800000 */
[----:B------:R-:W-:-:S02]  /*12b00*/  ISETP.GT.AND P6, PT, R182, 0x19, P1 ;  /* 0x00000019b600780c */ /* 0x000fc40000fc4270 */
[C---:B------:R-:W-:Y:S02]  /*12b10*/  ISETP.GT.AND P2, PT, R182.reuse, 0x20, P1 ;  /* 0x00000020b600780c */ /* 0x040fe40000f44270 */
[----:B------:R-:W-:Y:S02]  /*12b20*/  ISETP.GT.AND P3, PT, R182, 0x21, P1 ;  /* 0x00000021b600780c */ /* 0x000fe40000f64270 */
[C---:B------:R-:W-:Y:S02]  /*12b30*/  ISETP.LT.OR P6, PT, R183.reuse, 0x1a, P6 ;  /* 0x0000001ab700780c */ /* 0x040fe400037c1670 */
[C---:B------:R-:W-:Y:S02]  /*12b40*/  ISETP.LT.OR P2, PT, R183.reuse, 0x21, P2 ;  /* 0x00000021b700780c */ /* 0x040fe40001741670 */
[----:B------:R-:W-:Y:S02]  /*12b50*/  ISETP.LT.OR P3, PT, R183, 0x22, P3 ;  /* 0x00000022b700780c */ /* 0x000fe40001f61670 */
[----:B------:R-:W-:-:S02]  /*12b60*/  FSEL R165, R165, -INF , !P6 ;  /* 0xff800000a5a57808 */ /* 0x000fc40007000000 */
[----:B------:R-:W-:Y:S02]  /*12b70*/  FSEL R167, R167, -INF , !P2 ;  /* 0xff800000a7a77808 */ /* 0x000fe40005000000 */
[----:B------:R-:W-:Y:S02]  /*12b80*/  FSEL R169, R169, -INF , !P3 ;  /* 0xff800000a9a97808 */ /* 0x000fe40005800000 */
        /* <DEDUP_REMOVED lines=17> */
[----:B------:R-:W-:Y:S01]  /*12ca0*/  FSEL R180, R180, -INF , !P3 ;  /* 0xff800000b4b47808 */ /* 0x000fe20005800000 */
[----:B------:R-:W-:Y:S06]  /*12cb0*/  @!P5 BRA `(.L_x_5974) ;  /* 0x000000000060d947 */ /* 0x000fec0003800000 */
        /* <DEDUP_REMOVED lines=13> */
.L_x_5976:
[----:B------:R-:W-:Y:S02]  /*12d90*/  ULDC UR4, c[0x0][0x9e4] ;  /* 0x0002790000047ab9 */ /* 0x000fe40000000800 */
[----:B------:R-:W-:-:S04]  /*12da0*/  MOV R20, UR4 ;  /* 0x0000000400147c02 */ /* 0x000fc80008000f00 */
[----:B------:R-:W-:-:S13]  /*12db0*/  ISETP.NE.AND P2, PT, R20, 0x1, PT ;  /* 0x000000011400780c */ /* 0x000fda0003f45270 */
[----:B------:R-:W0:Y:S02]  /*12dc0*/  @P2 LDC.64 R152, c[0x0][0x9e8] ;  /* 0x00027a00ff982b82 */ /* 0x000e240000000a00 */
[----:B0-----:R-:W-:-:S05]  /*12dd0*/  @P2 IMAD.HI.U32 R152, R13, R152, RZ ;  /* 0x000000980d982227 */ /* 0x001fca00078e00ff */
[----:B------:R-:W-:-:S07]  /*12de0*/  @P2 SHF.R.U32.HI R13, RZ, R153, R152 ;  /* 0x00000099ff0d2219 */ /* 0x000fce0000011698 */
.L_x_5977:
[----:B------:R-:W-:Y:S05]  /*12df0*/  BSYNC B1 ;  /* 0x0000000000017941 */ /* 0x000fea0003800000 */
.L_x_5975:
[----:B------:R-:W-:-:S04]  /*12e00*/  IMAD R13, R13, R20, -R178 ;  /* 0x000000140d0d7224 */ /* 0x000fc800078e0ab2 */
[----:B------:R-:W-:-:S05]  /*12e10*/  IMAD.IADD R13, R13, 0x1, -R185 ;  /* 0x000000010d0d7824 */ /* 0x000fca00078e0ab9 */
[----:B------:R-:W-:Y:S02]  /*12e20*/  VIMNMX R224, R224, R13, !PT ;  /* 0x0000000de0e07248 */ /* 0x000fe40007fe0100 */
[----:B------:R-:W-:-:S07]  /*12e30*/  VIADDMNMX R225, R13, R20, R225, PT ;  /* 0x000000140de17246 */ /* 0x000fce00038001e1 */
.L_x_5974:
[----:B------:R-:W-:Y:S01]  /*12e40*/  FMNMX.FTZ R13, R181, R217, !PT ;  /* 0x000000d9b50d7209 */ /* 0x000fe20007810000 */
[----:B------:R-:W-:Y:S01]  /*12e50*/  ULDC UR4, c[0x0][0x988] ;  /* 0x0002620000047ab9 */ /* 0x000fe20000000800 */
[----:B------:R-:W-:Y:S02]  /*12e60*/  ISETP.GT.AND P6, PT, R224, 0x9, P1 ;  /* 0x00000009e000780c */ /* 0x000fe40000fc4270 */
[----:B------:R-:W-:Y:S02]  /*12e70*/  FMNMX.FTZ R13, R219, R13, !PT ;  /* 0x0000000ddb0d7209 */ /* 0x000fe40007810000 */
[----:B------:R-:W-:Y:S02]  /*12e80*/  ISETP.LT.OR P6, PT, R225, 0xa, P6 ;  /* 0x0000000ae100780c */ /* 0x000fe400037c1670 */
[----:B------:R-:W-:Y:S02]  /*12e90*/  FMNMX.FTZ R13, R221, R13, !PT ;  /* 0x0000000ddd0d7209 */ /* 0x000fe40007810000 */
[----:B------:R-:W-:-:S02]  /*12ea0*/  FSEL R156, R156, -INF , !P6 ;  /* 0xff8000009c9c7808 */ /* 0x000fc40007000000 */
[----:B------:R-:W-:Y:S02]  /*12eb0*/  FMNMX.FTZ R13, R222, R13, !PT ;  /* 0x0000000dde0d7209 */ /* 0x000fe40007810000 */
        /* <DEDUP_REMOVED lines=12> */
[----:B------:R-:W-:Y:S02]  /*12f80*/  ISETP.GT.AND P6, PT, R224, RZ, P1 ;  /* 0x000000ffe000720c */ /* 0x000fe40000fc4270 */
[----:B------:R-:W-:Y:S02]  /*12f90*/  FMNMX.FTZ R13, R172, R13, !PT ;  /* 0x0000000dac0d7209 */ /* 0x000fe40007810000 */
[----:B------:R-:W-:Y:S02]  /*12fa0*/  ISETP.GT.AND P3, PT, R224, 0x1, P1 ;  /* 0x00000001e000780c */ /* 0x000fe40000f64270 */
[----:B------:R-:W-:Y:S02]  /*12fb0*/  FMNMX.FTZ R13, R173, R13, !PT ;  /* 0x0000000dad0d7209 */ /* 0x000fe40007810000 */
[----:B------:R-:W-:-:S02]  /*12fc0*/  ISETP.LT.OR P6, PT, R225, 0x1, P6 ;  /* 0x00000001e100780c */ /* 0x000fc400037c1670 */
[----:B------:R-:W-:Y:S02]  /*12fd0*/  FMNMX.FTZ R13, R175, R13, !PT ;  /* 0x0000000daf0d7209 */ /* 0x000fe40007810000 */
[----:B------:R-:W-:Y:S02]  /*12fe0*/  ISETP.LT.OR P3, PT, R225, 0x2, P3 ;  /* 0x00000002e100780c */ /* 0x000fe40001f61670 */
[----:B------:R-:W-:Y:S02]  /*12ff0*/  FMNMX.FTZ R13, R177, R13, !PT ;  /* 0x0000000db10d7209 */ /* 0x000fe40007810000 */
[----:B------:R-:W-:Y:S02]  /*13000*/  FSEL R154, R154, -INF , !P3 ;  /* 0xff8000009a9a7808 */ /* 0x000fe40005800000 */
[----:B------:R-:W-:Y:S02]  /*13010*/  FMNMX.FTZ R13, R179, R13, !PT ;  /* 0x0000000db30d7209 */ /* 0x000fe40007810000 */
[----:B------:R-:W-:-:S02]  /*13020*/  ISETP.GT.AND P3, PT, R224, 0x10, P1 ;  /* 0x00000010e000780c */ /* 0x000fc40000f64270 */
[----:B------:R-:W-:Y:S02]  /*13030*/  FMNMX.FTZ R13, R180, R13, !PT ;  /* 0x0000000db40d7209 */ /* 0x000fe40007810000 */
[----:B------:R-:W-:-:S03]  /*13040*/  ISETP.LT.OR P3, PT, R225, 0x11, P3 ;  /* 0x00000011e100780c */ /* 0x000fc60001f61670 */
[----:B------:R-:W0:Y:S01]  /*13050*/  SHFL.BFLY PT, R20, R13, 0x2, 0x1f ;  /* 0x0c401f000d147f89 */ /* 0x000e2200000e0000 */
[----:B------:R-:W-:Y:S02]  /*13060*/  FSEL R157, R157, -INF , !P3 ;  /* 0xff8000009d9d7808 */ /* 0x000fe40005800000 */
[----:B------:R-:W-:-:S04]  /*13070*/  ISETP.GT.AND P3, PT, R224, 0x19, P1 ;  /* 0x00000019e000780c */ /* 0x000fc80000f64270 */
[----:B------:R-:W-:-:S04]  /*13080*/  ISETP.LT.OR P3, PT, R225, 0x1a, P3 ;  /* 0x0000001ae100780c */ /* 0x000fc80001f61670 */
[----:B------:R-:W-:Y:S02]  /*13090*/  FSEL R161, R161, -INF , !P3 ;  /* 0xff800000a1a17808 */ /* 0x000fe40005800000 */
[----:B------:R-:W-:-:S04]  /*130a0*/  ISETP.GT.AND P3, PT, R224, 0x28, P1 ;  /* 0x00000028e000780c */ /* 0x000fc80000f64270 */
[----:B------:R-:W-:-:S04]  /*130b0*/  ISETP.LT.OR P3, PT, R225, 0x29, P3 ;  /* 0x00000029e100780c */ /* 0x000fc80001f61670 */
[----:B------:R-:W-:Y:S02]  /*130c0*/  FSEL R166, R166, -INF , !P3 ;  /* 0xff800000a6a67808 */ /* 0x000fe40005800000 */
[----:B------:R-:W-:Y:S02]  /*130d0*/  ISETP.GT.AND P3, PT, R224, 0x30, P1 ;  /* 0x00000030e000780c */ /* 0x000fe40000f64270 */
[----:B0-----:R-:W-:Y:S02]  /*130e0*/  FMNMX.FTZ R13, R13, R20, !PT ;  /* 0x000000140d0d7209 */ /* 0x001fe40007810000 */
[----:B------:R-:W-:-:S03]  /*130f0*/  ISETP.LT.OR P3, PT, R225, 0x31, P3 ;  /* 0x00000031e100780c */ /* 0x000fc60001f61670 */
[----:B------:R-:W0:Y:S01]  /*13100*/  SHFL.BFLY PT, R20, R13, 0x1, 0x1f ;  /* 0x0c201f000d147f89 */ /* 0x000e2200000e0000 */
[----:B------:R-:W-:Y:S02]  /*13110*/  FSEL R170, R170, -INF , !P3 ;  /* 0xff800000aaaa7808 */ /* 0x000fe40005800000 */
[----:B0-----:R-:W-:Y:S01]  /*13120*/  FMNMX.FTZ R13, R13, R20, !PT ;  /* 0x000000140d0d7209 */ /* 0x001fe20007810000 */
[----:B------:R-:W-:-:S03]  /*13130*/  IMAD.U32 R20, RZ, RZ, UR4 ;  /* 0x00000004ff147e24 */ /* 0x000fc6000f8e00ff */
[C---:B------:R-:W-:Y:S01]  /*13140*/  FSETP.NEU.FTZ.AND P2, PT, R13.reuse, -INF , PT ;  /* 0xff8000000d00780b */ /* 0x040fe20003f5d000 */
[----:B------:R-:W-:-:S03]  /*13150*/  FMUL.FTZ R152, R13, R20 ;  /* 0x000000140d987220 */ /* 0x000fc60000410000 */
[----:B------:R-:W-:Y:S02]  /*13160*/  FSEL R153, R13, RZ, P2 ;  /* 0x000000ff0d997208 */ /* 0x000fe40001000000 */
[----:B------:R-:W-:Y:S02]  /*13170*/  FSEL R152, R152, RZ, P2 ;  /* 0x000000ff98987208 */ /* 0x000fe40001000000 */
[----:B------:R-:W-:Y:S01]  /*13180*/  ISETP.GT.AND P2, PT, R224, 0x8, P1 ;  /* 0x00000008e000780c */ /* 0x000fe20000f44270 */
[----:B------:R-:W-:Y:S02]  /*13190*/  FADD.FTZ R153, -R153, R217 ;  /* 0x000000d999997221 */ /* 0x000fe40000010100 */
        /* <DEDUP_REMOVED lines=16> */
[----:B------:R-:W-:Y:S01]  /*132a0*/  ISETP.LT.OR P2, PT, R225, 0x9, P2 ;  /* 0x00000009e100780c */ /* 0x000fe20001741670 */
[----:B------:R0:W-:Y:S01]  /*132b0*/  MUFU.EX2 R152, R181 ;  /* 0x000000b500987308 */ /* 0x0001e20000000800 */
[----:B------:R-:W-:-:S02]  /*132c0*/  FMUL.FTZ R153, R153, R20 ;  /* 0x0000001499997220 */ /* 0x000fc40000410000 */
[----:B------:R-:W-:Y:S02]  /*132d0*/  FSEL R155, R155, -INF , !P2 ;  /* 0xff8000009b9b7808 */ /* 0x000fe40005000000 */
[----:B------:R-:W-:-:S03]  /*132e0*/  ISETP.GT.AND P2, PT, R224, 0x11, P1 ;  /* 0x00000011e000780c */ /* 0x000fc60000f44270 */
[----:B------:R-:W2:Y:S01]  /*132f0*/  MUFU.EX2 R153, R153 ;  /* 0x0000009900997308 */ /* 0x000ea20000000800 */
[----:B0-----:R-:W-:Y:S02]  /*13300*/  FSEL R181, R15, -INF , !P6 ;  /* 0xff8000000fb57808 */ /* 0x001fe40007000000 */
[----:B------:R-:W-:Y:S02]  /*13310*/  ISETP.LT.OR P2, PT, R225, 0x12, P2 ;  /* 0x00000012e100780c */ /* 0x000fe40001741670 */
[----:B------:R-:W-:Y:S02]  /*13320*/  FMNMX.FTZ R15, R181, R212, !PT ;  /* 0x000000d4b50f7209 */ /* 0x000fe40007810000 */
[----:B------:R-:W-:Y:S01]  /*13330*/  FSEL R158, R158, -INF , !P2 ;  /* 0xff8000009e9e7808 */ /* 0x000fe20005000000 */
[----:B------:R-:W0:Y:S01]  /*13340*/  MUFU.EX2 R219, R219 ;  /* 0x000000db00db7308 */ /* 0x000e220000000800 */
[----:B------:R-:W-:Y:S02]  /*13350*/  FMNMX.FTZ R15, R154, R15, !PT ;  /* 0x0000000f9a0f7209 */ /* 0x000fe40007810000 */
[----:B------:R-:W-:-:S02]  /*13360*/  ISETP.GT.AND P2, PT, R224, 0x20, P1 ;  /* 0x00000020e000780c */ /* 0x000fc40000f44270 */
[----:B------:R-:W-:Y:S02]  /*13370*/  FMNMX.FTZ R15, R155, R15, !PT ;  /* 0x0000000f9b0f7209 */ /* 0x000fe40007810000 */
[----:B------:R-:W-:Y:S01]  /*13380*/  ISETP.LT.OR P2, PT, R225, 0x21, P2 ;  /* 0x00000021e100780c */ /* 0x000fe20001741670 */
[----:B------:R-:W3:Y:S01]  /*13390*/  MUFU.EX2 R221, R221 ;  /* 0x000000dd00dd7308 */ /* 0x000ee20000000800 */
[----:B------:R-:W-:Y:S01]  /*133a0*/  FMNMX.FTZ R15, R156, R15, !PT ;  /* 0x0000000f9c0f7209 */ /* 0x000fe20007810000 */
[----:B--2---:R-:W-:Y:S01]  /*133b0*/  FFMA.FTZ R3, R153, R3, R152 ;  /* 0x0000000399037223 */ /* 0x004fe20000010098 */
[----:B------:R-:W-:Y:S01]  /*133c0*/  FSEL R162, R162, -INF , !P2 ;  /* 0xff800000a2a27808 */ /* 0x000fe20005000000 */
[----:B------:R-:W-:Y:S01]  /*133d0*/  FMUL.FTZ R24, R24, R153 ;  /* 0x0000009918187220 */ /* 0x000fe20000410000 */
[----:B------:R-:W-:Y:S01]  /*133e0*/  FMNMX.FTZ R15, R157, R15, !PT ;  /* 0x0000000f9d0f7209 */ /* 0x000fe20007810000 */
[----:B------:R-:W-:Y:S01]  /*133f0*/  FMUL.FTZ R25, R25, R153 ;  /* 0x0000009919197220 */ /* 0x000fe20000410000 */
[----:B------:R-:W-:Y:S01]  /*13400*/  ISETP.GT.AND P2, PT, R224, 0x29, P1 ;  /* 0x00000029e000780c */ /* 0x000fe20000f44270 */
[----:B------:R-:W2:Y:S01]  /*13410*/  MUFU.EX2 R222, R222 ;  /* 0x000000de00de7308 */ /* 0x000ea20000000800 */
[----:B------:R-:W-:Y:S01]  /*13420*/  FMNMX.FTZ R15, R158, R15, !PT ;  /* 0x0000000f9e0f7209 */ /* 0x000fe20007810000 */
[----:B0-----:R-:W-:Y:S01]  /*13430*/  FADD.FTZ R3, R219, R3 ;  /* 0x00000003db037221 */ /* 0x001fe20000010000 */
[----:B------:R-:W-:Y:S01]  /*13440*/  ISETP.LT.OR P2, PT, R225, 0x2a, P2 ;  /* 0x0000002ae100780c */ /* 0x000fe20001741670 */
[----:B------:R-:W-:Y:S01]  /*13450*/  FMUL.FTZ R28, R28, R153 ;  /* 0x000000991c1c7220 */ /* 0x000fe20000410000 */
[----:B------:R-:W-:Y:S01]  /*13460*/  FMNMX.FTZ R15, R159, R15, !PT ;  /* 0x0000000f9f0f7209 */ /* 0x000fe20007810000 */
[----:B------:R-:W-:Y:S01]  /*13470*/  FMUL.FTZ R29, R29, R153 ;  /* 0x000000991d1d7220 */ /* 0x000fe20000410000 */
[----:B------:R-:W-:Y:S01]  /*13480*/  FSEL R178, R168, -INF , !P2 ;  /* 0xff800000a8b27808 */ /* 0x000fe20005000000 */
[----:B------:R-:W0:Y:S01]  /*13490*/  MUFU.EX2 R160, R160 ;  /* 0x000000a000a07308 */ /* 0x000e220000000800 */
[----:B------:R-:W-:Y:S01]  /*134a0*/  FMNMX.FTZ R15, R161, R15, !PT ;  /* 0x0000000fa10f7209 */ /* 0x000fe20007810000 */
[----:B---3--:R-:W-:Y:S01]  /*134b0*/  FADD.FTZ R3, R221, R3 ;  /* 0x00000003dd037221 */ /* 0x008fe20000010000 */
[----:B------:R-:W-:Y:S01]  /*134c0*/  ISETP.GT.AND P2, PT, R224, 0x31, P1 ;  /* 0x00000031e000780c */ /* 0x000fe20000f44270 */
[----:B------:R-:W-:Y:S01]  /*134d0*/  FMUL.FTZ R32, R32, R153 ;  /* 0x0000009920207220 */ /* 0x000fe20000410000 */
[----:B------:R-:W-:Y:S01]  /*134e0*/  FMNMX.FTZ R15, R162, R15, !PT ;  /* 0x0000000fa20f7209 */ /* 0x000fe20007810000 */
[----:B------:R-:W-:Y:S01]  /*134f0*/  FMUL.FTZ R33, R33, R153 ;  /* 0x0000009921217220 */ /* 0x000fe20000410000 */
[----:B------:R-:W-:Y:S01]  /*13500*/  ISETP.GT.AND P6, PT, R224, 0x38, P1 ;  /* 0x00000038e000780c */ /* 0x000fe20000fc4270 */
[----:B------:R-:W3:Y:S01]  /*13510*/  MUFU.EX2 R223, R223 ;  /* 0x000000df00df7308 */ /* 0x000ee20000000800 */
[----:B------:R-:W-:Y:S01]  /*13520*/  FMNMX.FTZ R15, R163, R15, !PT ;  /* 0x0000000fa30f7209 */ /* 0x000fe20007810000 */
[----:B--2---:R-:W-:Y:S01]  /*13530*/  FADD.FTZ R3, R222, R3 ;  /* 0x00000003de037221 */ /* 0x004fe20000010000 */
[----:B------:R-:W-:Y:S01]  /*13540*/  ISETP.LT.OR P2, PT, R225, 0x32, P2 ;  /* 0x00000032e100780c */ /* 0x000fe20001741670 */
        /* <DEDUP_REMOVED lines=8> */
[-C--:B------:R-:W-:Y:S01]  /*135d0*/  FMUL.FTZ R40, R40, R153.reuse ;  /* 0x0000009928287220 */ /* 0x080fe20000410000 */
[----:B------:R-:W-:Y:S01]  /*135e0*/  FSEL R171, R171, -INF , !P2 ;  /* 0xff800000abab7808 */ /* 0x000fe20005000000 */
[----:B------:R-:W-:Y:S01]  /*135f0*/  FMUL.FTZ R41, R41, R153 ;  /* 0x0000009929297220 */ /* 0x000fe20000410000 */
[----:B------:R-:W-:Y:S01]  /*13600*/  FMNMX.FTZ R15, R170, R15, !PT ;  /* 0x0000000faa0f7209 */ /* 0x000fe20007810000 */
[----:B------:R-:W0:Y:S01]  /*13610*/  MUFU.EX2 R165, R165 ;  /* 0x000000a500a57308 */ /* 0x000e220000000800 */
[----:B------:R-:W-:Y:S01]  /*13620*/  ISETP.LT.OR P1, PT, R225, 0x3a, P1 ;  /* 0x0000003ae100780c */ /* 0x000fe20000f21670 */
[----:B---3--:R-:W-:Y:S01]  /*13630*/  FADD.FTZ R3, R223, R3 ;  /* 0x00000003df037221 */ /* 0x008fe20000010000 */
[----:B------:R-:W-:Y:S01]  /*13640*/  FSEL R174, R174, -INF , !P6 ;  /* 0xff800000aeae7808 */ /* 0x000fe20007000000 */
[----:B------:R-:W-:Y:S01]  /*13650*/  FMUL.FTZ R44, R44, R153 ;  /* 0x000000992c2c7220 */ /* 0x000fe20000410000 */
[----:B------:R-:W-:Y:S01]  /*13660*/  FMNMX.FTZ R15, R171, R15, !PT ;  /* 0x0000000fab0f7209 */ /* 0x000fe20007810000 */
[----:B------:R-:W-:Y:S01]  /*13670*/  FMUL.FTZ R45, R45, R153 ;  /* 0x000000992d2d7220 */ /* 0x000fe20000410000 */
[----:B------:R-:W-:Y:S01]  /*13680*/  FSEL R176, R176, -INF , !P1 ;  /* 0xff800000b0b07808 */ /* 0x000fe20004800000 */
[----:B------:R-:W3:Y:S01]  /*13690*/  MUFU.EX2 R167, R167 ;  /* 0x000000a700a77308 */ /* 0x000ee20000000800 */
[----:B------:R-:W-:Y:S01]  /*136a0*/  FMNMX.FTZ R15, R174, R15, !PT ;  /* 0x0000000fae0f7209 */ /* 0x000fe20007810000 */
[----:B--2---:R-:W-:Y:S01]  /*136b0*/  FADD.FTZ R3, R164, R3 ;  /* 0x00000003a4037221 */ /* 0x004fe20000010000 */
[----:B------:R-:W-:Y:S01]  /*136c0*/  F2FP.F16.F32.PACK_AB R152, R219, R152 ;  /* 0x00000098db98723e */ /* 0x000fe200000000ff */
[----:B------:R-:W-:Y:S01]  /*136d0*/  FMUL.FTZ R48, R48, R153 ;  /* 0x0000009930307220 */ /* 0x000fe20000410000 */
[----:B------:R-:W-:Y:S01]  /*136e0*/  FMNMX.FTZ R15, R176, R15, !PT ;  /* 0x0000000fb00f7209 */ /* 0x000fe20007810000 */
[-C--:B------:R-:W-:Y:S01]  /*136f0*/  FMUL.FTZ R49, R49, R153.reuse ;  /* 0x0000009931317220 */ /* 0x080fe20000410000 */
[-C--:B------:R-:W-:Y:S01]  /*13700*/  FMUL.FTZ R52, R52, R153.reuse ;  /* 0x0000009934347220 */ /* 0x080fe20000410000 */
[----:B------:R-:W2:Y:S01]  /*13710*/  MUFU.EX2 R169, R169 ;  /* 0x000000a900a97308 */ /* 0x000ea20000000800 */
[----:B0-----:R-:W-:Y:S01]  /*13720*/  FADD.FTZ R3, R165, R3 ;  /* 0x00000003a5037221 */ /* 0x001fe20000010000 */
[----:B------:R-:W0:Y:S01]  /*13730*/  SHFL.BFLY PT, R168, R15, 0x2, 0x1f ;  /* 0x0c401f000fa87f89 */ /* 0x000e2200000e0000 */
[-C--:B------:R-:W-:Y:S01]  /*13740*/  FMUL.FTZ R53, R53, R153.reuse ;  /* 0x0000009935357220 */ /* 0x080fe20000410000 */
[-C--:B------:R-:W-:Y:S01]  /*13750*/  FMUL.FTZ R56, R56, R153.reuse ;  /* 0x0000009938387220 */ /* 0x080fe20000410000 */
[-C--:B------:R-:W-:Y:S01]  /*13760*/  FMUL.FTZ R57, R57, R153.reuse ;  /* 0x0000009939397220 */ /* 0x080fe20000410000 */
[-C--:B------:R-:W-:Y:S01]  /*13770*/  FMUL.FTZ R60, R60, R153.reuse ;  /* 0x000000993c3c7220 */ /* 0x080fe20000410000 */
[-C--:B------:R-:W-:Y:S01]  /*13780*/  FMUL.FTZ R61, R61, R153.reuse ;  /* 0x000000993d3d7220 */ /* 0x080fe20000410000 */
[----:B------:R-:W4:Y:S01]  /*13790*/  MUFU.EX2 R172, R172 ;  /* 0x000000ac00ac7308 */ /* 0x000f220000000800 */
[----:B---3--:R-:W-:Y:S01]  /*137a0*/  FADD.FTZ R3, R167, R3 ;  /* 0x00000003a7037221 */ /* 0x008fe20000010000 */
[-C--:B------:R-:W-:Y:S01]  /*137b0*/  FMUL.FTZ R64, R64, R153.reuse ;  /* 0x0000009940407220 */ /* 0x080fe20000410000 */
[-C--:B------:R-:W-:Y:S01]  /*137c0*/  FMUL.FTZ R65, R65, R153.reuse ;  /* 0x0000009941417220 */ /* 0x080fe20000410000 */
[-C--:B------:R-:W-:Y:S01]  /*137d0*/  FMUL.FTZ R68, R68, R153.reuse ;  /* 0x0000009944447220 */ /* 0x080fe20000410000 */
[-C--:B------:R-:W-:Y:S01]  /*137e0*/  FMUL.FTZ R69, R69, R153.reuse ;  /* 0x0000009945457220 */ /* 0x080fe20000410000 */
[-C--:B------:R-:W-:Y:S01]  /*137f0*/  FMUL.FTZ R72, R72, R153.reuse ;  /* 0x0000009948487220 */ /* 0x080fe20000410000 */
[-C--:B------:R-:W-:Y:S01]  /*13800*/  FMUL.FTZ R73, R73, R153.reuse ;  /* 0x0000009949497220 */ /* 0x080fe20000410000 */
[----:B------:R-:W-:Y:S01]  /*13810*/  MUFU.EX2 R175, R175 ;  /* 0x000000af00af7308 */ /* 0x000fe20000000800 */
[----:B--2---:R-:W-:Y:S01]  /*13820*/  FADD.FTZ R3, R169, R3 ;  /* 0x00000003a9037221 */ /* 0x004fe20000010000 */
        /* <DEDUP_REMOVED lines=8> */
[----:B0-----:R-:W-:Y:S01]  /*138b0*/  FMNMX.FTZ R15, R15, R168, !PT ;  /* 0x000000a80f0f7209 */ /* 0x001fe20007810000 */
[-C--:B------:R-:W-:Y:S01]  /*138c0*/  FMUL.FTZ R88, R88, R153.reuse ;  /* 0x0000009958587220 */ /* 0x080fe20000410000 */
[-C--:B------:R-:W-:Y:S01]  /*138d0*/  FMUL.FTZ R89, R89, R153.reuse ;  /* 0x0000009959597220 */ /* 0x080fe20000410000 */
[-C--:B------:R-:W-:Y:S01]  /*138e0*/  FMUL.FTZ R92, R92, R153.reuse ;  /* 0x000000995c5c7220 */ /* 0x080fe20000410000 */
[-C--:B------:R-:W-:Y:S01]  /*138f0*/  FMUL.FTZ R93, R93, R153.reuse ;  /* 0x000000995d5d7220 */ /* 0x080fe20000410000 */
        /* <DEDUP_REMOVED lines=24> */
[----:B0-----:R-:W-:Y:S01]  /*13a80*/  FMNMX.FTZ R15, R15, R168, !PT ;  /* 0x000000a80f0f7209 */ /* 0x001fe20007810000 */
[----:B------:R-:W-:-:S02]  /*13a90*/  IMAD.MOV R168, RZ, RZ, -R197 ;  /* 0x000000ffffa87224 */ /* 0x000fc400078e0ac5 */
[-C--:B------:R-:W-:Y:S01]  /*13aa0*/  FMUL.FTZ R140, R140, R153.reuse ;  /* 0x000000998c8c7220 */ /* 0x080fe20000410000 */
[-C--:B------:R-:W-:Y:S01]  /*13ab0*/  FMUL.FTZ R141, R141, R153.reuse ;  /* 0x000000998d8d7220 */ /* 0x080fe20000410000 */
[----:B------:R-:W-:Y:S01]  /*13ac0*/  FSETP.NEU.FTZ.AND P1, PT, R15, -INF , PT ;  /* 0xff8000000f00780b */ /* 0x000fe20003f3d000 */
[-C--:B------:R-:W-:Y:S01]  /*13ad0*/  FMUL.FTZ R144, R144, R153.reuse ;  /* 0x0000009990907220 */ /* 0x080fe20000410000 */
[----:B------:R-:W-:Y:S01]  /*13ae0*/  ISETP.NE.AND P2, PT, R185, R168, PT ;  /* 0x000000a8b900720c */ /* 0x000fe20003f45270 */
[-C--:B------:R-:W-:Y:S01]  /*13af0*/  FMUL.FTZ R145, R145, R153.reuse ;  /* 0x0000009991917220 */ /* 0x080fe20000410000 */
[----:B------:R-:W-:Y:S01]  /*13b00*/  FSEL R168, R15, RZ, P1 ;  /* 0x000000ff0fa87208 */ /* 0x000fe20000800000 */
[-C--:B------:R-:W-:Y:S01]  /*13b10*/  FMUL.FTZ R148, R148, R153.reuse ;  /* 0x0000009994947220 */ /* 0x080fe20000410000 */
[----:B------:R-:W-:-:S03]  /*13b20*/  FMUL.FTZ R149, R149, R153 ;  /* 0x0000009995957220 */ /* 0x000fc60000410000 */
[----:B------:R-:W-:-:S04]  /*13b30*/  FADD.FTZ R168, -R168, R212 ;  /* 0x000000d4a8a87221 */ /* 0x000fc80000010100 */
[-C--:B------:R-:W-:Y:S02]  /*13b40*/  FMUL.FTZ R168, R168, R20.reuse ;  /* 0x00000014a8a87220 */ /* 0x080fe40000410000 */
[----:B------:R-:W-:Y:S02]  /*13b50*/  @!P2 IMAD R182, R216, 0x40, R194 ;  /* 0x00000040d8b6a824 */ /* 0x000fe400078e02c2 */
[----:B------:R-:W-:Y:S02]  /*13b60*/  FMUL.FTZ R216, R15, R20 ;  /* 0x000000140fd87220 */ /* 0x000fe40000410000 */
[----:B------:R-:W0:Y:S01]  /*13b70*/  MUFU.EX2 R168, R168 ;  /* 0x000000a800a87308 */ /* 0x000e220000000800 */
[----:B------:R-:W-:Y:S02]  /*13b80*/  @!P2 IMAD R182, R182, 0x4, R2 ;  /* 0x00000004b6b6a824 */ /* 0x000fe400078e0202 */
[----:B------:R-:W-:-:S03]  /*13b90*/  FSEL R216, R216, RZ, P1 ;  /* 0x000000ffd8d87208 */ /* 0x000fc60000800000 */
[----:B------:R-:W-:Y:S02]  /*13ba0*/  @!P2 STS [R182+0x28800], R153 ;  /* 0x02880099b600a388 */ /* 0x000fe40000000800 */
        /* <DEDUP_REMOVED lines=10> */
[----:B0-----:R0:W-:Y:S01]  /*13c50*/  @!P2 STS [R182+0x28820], R168 ;  /* 0x028820a8b600a388 */ /* 0x0011e20000000800 */
[-CC-:B------:R-:W-:Y:S01]  /*13c60*/  FFMA.FTZ R219, R166, R20.reuse, -R216.reuse ;  /* 0x00000014a6db7223 */ /* 0x180fe200000108d8 */
[-CC-:B------:R-:W-:Y:S01]  /*13c70*/  FFMA.FTZ R178, R178, R20.reuse, -R216.reuse ;  /* 0x00000014b2b27223 */ /* 0x180fe200000108d8 */
[-CC-:B------:R-:W-:Y:S01]  /*13c80*/  FFMA.FTZ R170, R170, R20.reuse, -R216.reuse ;  /* 0x00000014aaaa7223 */ /* 0x180fe200000108d8 */
[----:B------:R-:W3:Y:S01]  /*13c90*/  MUFU.EX2 R183, R183 ;  /* 0x000000b700b77308 */ /* 0x000ee20000000800 */
[--C-:B------:R-:W-:Y:S01]  /*13ca0*/  FFMA.FTZ R171, R171, R20, -R216.reuse ;  /* 0x00000014abab7223 */ /* 0x100fe200000108d8 */
[----:B------:R-:W-:Y:S01]  /*13cb0*/  F2FP.F16.F32.PACK_AB R158, R165, R164 ;  /* 0x000000a4a59e723e */ /* 0x000fe200000000ff */
[-CC-:B------:R-:W-:Y:S01]  /*13cc0*/  FFMA.FTZ R176, R176, R20.reuse, -R216.reuse ;  /* 0x00000014b0b07223 */ /* 0x180fe200000108d8 */
[--C-:B------:R-:W-:Y:S01]  /*13cd0*/  FFMA.FTZ R174, R174, R20, -R216.reuse ;  /* 0x00000014aeae7223 */ /* 0x100fe200000108d8 */
[----:B------:R-:W-:Y:S01]  /*13ce0*/  F2FP.F16.F32.PACK_AB R154, R222, R221 ;  /* 0x000000ddde9a723e */ /* 0x000fe200000000ff */
[----:B------:R-:W-:Y:S01]  /*13cf0*/  FMUL.FTZ R26, R26, R168 ;  /* 0x000000a81a1a7220 */ /* 0x000fe20000410000 */
[----:B------:R-:W-:Y:S01]  /*13d00*/  F2FP.F16.F32.PACK_AB R164, R177, R175 ;  /* 0x000000afb1a4723e */ /* 0x000fe200000000ff */
[----:B0-----:R0:W4:Y:S01]  /*13d10*/  MUFU.EX2 R182, R173 ;  /* 0x000000ad00b67308 */ /* 0x0011220000000800 */
[----:B--2---:R-:W-:Y:S01]  /*13d20*/  FFMA.FTZ R0, R168, R0, R181 ;  /* 0x00000000a8007223 */ /* 0x004fe200000100b5 */
[-C--:B------:R-:W-:Y:S01]  /*13d30*/  FMUL.FTZ R27, R27, R168.reuse ;  /* 0x000000a81b1b7220 */ /* 0x080fe20000410000 */
[-C--:B------:R-:W-:Y:S01]  /*13d40*/  FMUL.FTZ R30, R30, R168.reuse ;  /* 0x000000a81e1e7220 */ /* 0x080fe20000410000 */
[-C--:B------:R-:W-:Y:S01]  /*13d50*/  FMUL.FTZ R31, R31, R168.reuse ;  /* 0x000000a81f1f7220 */ /* 0x080fe20000410000 */
[-C--:B------:R-:W-:Y:S01]  /*13d60*/  FMUL.FTZ R34, R34, R168.reuse ;  /* 0x000000a822227220 */ /* 0x080fe20000410000 */
[-C--:B------:R-:W-:Y:S01]  /*13d70*/  FMUL.FTZ R35, R35, R168.reuse ;  /* 0x000000a823237220 */ /* 0x080fe20000410000 */
[----:B------:R-:W-:Y:S01]  /*13d80*/  FMUL.FTZ R38, R38, R168 ;  /* 0x000000a826267220 */ /* 0x000fe20000410000 */
[----:B------:R-:W2:Y:S01]  /*13d90*/  MUFU.EX2 R155, R155 ;  /* 0x0000009b009b7308 */ /* 0x000ea20000000800 */
[----:B0-----:R-:W-:Y:S01]  /*13da0*/  FFMA.FTZ R173, R156, R20, -R216 ;  /* 0x000000149cad7223 */ /* 0x001fe200000108d8 */
[----:B---3--:R-:W-:Y:S01]  /*13db0*/  FADD.FTZ R0, R183, R0 ;  /* 0x00000000b7007221 */ /* 0x008fe20000010000 */
[----:B------:R-:W-:Y:S01]  /*13dc0*/  F2FP.F16.F32.PACK_AB R156, R223, R160 ;  /* 0x000000a0df9c723e */ /* 0x000fe200000000ff */
[-C--:B------:R-:W-:Y:S01]  /*13dd0*/  FMUL.FTZ R39, R39, R168.reuse ;  /* 0x000000a827277220 */ /* 0x080fe20000410000 */
[----:B------:R-:W-:Y:S01]  /*13de0*/  F2FP.F16.F32.PACK_AB R160, R169, R167 ;  /* 0x000000a7a9a0723e */ /* 0x000fe200000000ff */
[----:B------:R-:W-:Y:S01]  /*13df0*/  FMUL.FTZ R42, R42, R168 ;  /* 0x000000a82a2a7220 */ /* 0x000fe20000410000 */
[----:B------:R-:W-:Y:S01]  /*13e00*/  F2FP.F16.F32.PACK_AB R153, R183, R181 ;  /* 0x000000b5b799723e */ /* 0x000fe200000000ff */
[----:B------:R-:W0:Y:S01]  /*13e10*/  MUFU.EX2 R173, R173 ;  /* 0x000000ad00ad7308 */ /* 0x000e220000000800 */
[C---:B----4-:R-:W-:Y:S01]  /*13e20*/  FADD.FTZ R3, R182.reuse, R3 ;  /* 0x00000003b6037221 */ /* 0x050fe20000010000 */
[----:B------:R-:W-:Y:S01]  /*13e30*/  F2FP.F16.F32.PACK_AB R162, R182, R172 ;  /* 0x000000acb6a2723e */ /* 0x000fe200000000ff */
[-C--:B------:R-:W-:Y:S01]  /*13e40*/  FMUL.FTZ R43, R43, R168.reuse ;  /* 0x000000a82b2b7220 */ /* 0x080fe20000410000 */
[-C--:B------:R-:W-:Y:S01]  /*13e50*/  FMUL.FTZ R46, R46, R168.reuse ;  /* 0x000000a82e2e7220 */ /* 0x080fe20000410000 */
[----:B------:R-:W-:Y:S01]  /*13e60*/  FADD.FTZ R3, R175, R3 ;  /* 0x00000003af037221 */ /* 0x000fe20000010000 */
[-C--:B------:R-:W-:Y:S01]  /*13e70*/  FMUL.FTZ R47, R47, R168.reuse ;  /* 0x000000a82f2f7220 */ /* 0x080fe20000410000 */
[-C--:B------:R-:W-:Y:S01]  /*13e80*/  FMUL.FTZ R50, R50, R168.reuse ;  /* 0x000000a832327220 */ /* 0x080fe20000410000 */
[----:B------:R-:W3:Y:S01]  /*13e90*/  MUFU.EX2 R157, R157 ;  /* 0x0000009d009d7308 */ /* 0x000ee20000000800 */
[----:B--2---:R-:W-:Y:S01]  /*13ea0*/  FADD.FTZ R0, R155, R0 ;  /* 0x000000009b007221 */ /* 0x004fe20000010000 */
[----:B------:R-:W-:Y:S01]  /*13eb0*/  FADD.FTZ R3, R177, R3 ;  /* 0x00000003b1037221 */ /* 0x000fe20000010000 */
        /* <DEDUP_REMOVED lines=32> */
[----:B------:R0:W-:Y:S01]  /*140c0*/  STSM.16.M88.4 [R198+0x26800], R152 ;  /* 0x02680098c6007844 */ /* 0x0001e20000000200 */
[-C--:B------:R-:W-:Y:S01]  /*140d0*/  FMUL.FTZ R94, R94, R168.reuse ;  /* 0x000000a85e5e7220 */ /* 0x080fe20000410000 */
[-C--:B------:R-:W-:Y:S01]  /*140e0*/  FMUL.FTZ R95, R95, R168.reuse ;  /* 0x000000a85f5f7220 */ /* 0x080fe20000410000 */
[-C--:B------:R-:W-:Y:S01]  /*140f0*/  FMUL.FTZ R98, R98, R168.reuse ;  /* 0x000000a862627220 */ /* 0x080fe20000410000 */
[-C--:B------:R-:W-:Y:S01]  /*14100*/  FMUL.FTZ R99, R99, R168.reuse ;  /* 0x000000a863637220 */ /* 0x080fe20000410000 */
[-C--:B------:R-:W-:Y:S01]  /*14110*/  FMUL.FTZ R102, R102, R168.reuse ;  /* 0x000000a866667220 */ /* 0x080fe20000410000 */
[----:B------:R-:W4:Y:S01]  /*14120*/  MUFU.EX2 R163, R163 ;  /* 0x000000a300a37308 */ /* 0x000f220000000800 */
[C---:B---3--:R-:W-:Y:S01]  /*14130*/  FADD.FTZ R0, R161.reuse, R0 ;  /* 0x00000000a1007221 */ /* 0x048fe20000010000 */
[----:B------:R-:W-:Y:S01]  /*14140*/  F2FP.F16.F32.PACK_AB R159, R161, R159 ;  /* 0x0000009fa19f723e */ /* 0x000fe200000000ff */
[-C--:B------:R-:W-:Y:S01]  /*14150*/  FMUL.FTZ R103, R103, R168.reuse ;  /* 0x000000a867677220 */ /* 0x080fe20000410000 */
[-C--:B------:R-:W-:Y:S01]  /*14160*/  FMUL.FTZ R106, R106, R168.reuse ;  /* 0x000000a86a6a7220 */ /* 0x080fe20000410000 */
[-C--:B------:R-:W-:Y:S01]  /*14170*/  FMUL.FTZ R107, R107, R168.reuse ;  /* 0x000000a86b6b7220 */ /* 0x080fe20000410000 */
[-C--:B------:R-:W-:Y:S01]  /*14180*/  FMUL.FTZ R110, R110, R168.reuse ;  /* 0x000000a86e6e7220 */ /* 0x080fe20000410000 */
[----:B------:R0:W-:Y:S01]  /*14190*/  STSM.16.M88.4 [R201], R156 ;  /* 0x0000009cc9007844 */ /* 0x0001e20000000200 */
        /* <DEDUP_REMOVED lines=9> */
[C---:B----4-:R-:W-:Y:S01]  /*14230*/  FADD.FTZ R0, R163.reuse, R0 ;  /* 0x00000000a3007221 */ /* 0x050fe20000010000 */
[----:B------:R-:W-:Y:S01]  /*14240*/  F2FP.F16.F32.PACK_AB R161, R163, R217 ;  /* 0x000000d9a3a1723e */ /* 0x000fe200000000ff */
        /* <DEDUP_REMOVED lines=22> */
[----:B----4-:R-:W-:-:S07]  /*143b0*/  FADD.FTZ R0, R165, R0 ;  /* 0x00000000a5007221 */ /* 0x010fce0000010000 */
[----:B------:R-:W4:Y:S01]  /*143c0*/  MUFU.EX2 R167, R174 ;  /* 0x000000ae00a77308 */ /* 0x000f220000000800 */
[C---:B---3--:R-:W-:Y:S01]  /*143d0*/  FADD.FTZ R0, R171.reuse, R0 ;  /* 0x00000000ab007221 */ /* 0x048fe20000010000 */
[----:B------:R-:W-:-:S06]  /*143e0*/  F2FP.F16.F32.PACK_AB R165, R171, R165 ;  /* 0x000000a5aba5723e */ /* 0x000fcc00000000ff */
[----:B------:R-:W3:Y:S01]  /*143f0*/  MUFU.EX2 R176, R176 ;  /* 0x000000b000b07308 */ /* 0x000ee20000000800 */
[----:B--2---:R-:W-:Y:S01]  /*14400*/  FADD.FTZ R3, R166, R3 ;  /* 0x00000003a6037221 */ /* 0x004fe20000010000 */
[----:B------:R-:W-:-:S03]  /*14410*/  F2FP.F16.F32.PACK_AB R166, R180, R166 ;  /* 0x000000a6b4a6723e */ /* 0x000fc600000000ff */
[----:B------:R-:W-:Y:S01]  /*14420*/  FADD.FTZ R3, R180, R3 ;  /* 0x00000003b4037221 */ /* 0x000fe20000010000 */
[----:B----4-:R-:W-:Y:S01]  /*14430*/  FADD.FTZ R0, R167, R0 ;  /* 0x00000000a7007221 */ /* 0x010fe20000010000 */
[----:B---3--:R-:W-:-:S03]  /*14440*/  F2FP.F16.F32.PACK_AB R167, R176, R167 ;  /* 0x000000a7b0a7723e */ /* 0x008fc600000000ff */
[----:B------:R-:W-:Y:S02]  /*14450*/  FADD.FTZ R0, R176, R0 ;  /* 0x00000000b0007221 */ /* 0x000fe40000010000 */
[----:B------:R0:W-:Y:S01]  /*14460*/  STSM.16.M88.4 [R200], R164 ;  /* 0x000000a4c8007844 */ /* 0x0001e20000000200 */
[----:B------:R-:W-:Y:S05]  /*14470*/  @!P0 BRA `(.L_x_5978) ;  /* 0x0000000000048947 */ /* 0x000fea0003800000 */
[----:B------:R-:W-:Y:S01]  /*14480*/  BPT.TRAP 0x1 ;  /* 0x000000040000795c */ /* 0x000fe20000300000 */
.L_x_5978:
[----:B------:R2:W3:Y:S01]  /*14490*/  SYNCS.PHASECHK.TRANS64.TRYWAIT P1, [R21+URZ+0x28c50], R209 ;  /* 0x028c50d1150075a7 */ /* 0x0004e2000802017f */
[----:B------:R-:W-:Y:S05]  /*144a0*/  @!P0 BRA `(.L_x_5979) ;  /* 0x0000000000048947 */ /* 0x000fea0003800000 */
[----:B------:R-:W-:Y:S01]  /*144b0*/  BPT.TRAP 0x1 ;  /* 0x000000040000795c */ /* 0x000fe20000300000 */
.L_x_5979:
[----:B------:R-:W-:Y:S04]  /*144c0*/  BSSY B1, `(.L_x_5980) ;  /* 0x0000004000017945 */ /* 0x000fe80003800000 */
[----:B---3--:R-:W-:Y:S05]  /*144d0*/  @P1 BRA `(.L_x_5981) ;  /* 0x0000000000081947 */ /* 0x008fea0003800000 */
[----:B------:R-:W3:Y:S02]  /*144e0*/  SYNCS.PHASECHK.TRANS64.TRYWAIT P1, [R21+URZ+0x28c50], R209 ;  /* 0x028c50d1150075a7 */ /* 0x000ee4000802017f */
[----:B---3--:R-:W-:Y:S05]  /*144f0*/  @!P1 BRA `(.L_x_5982) ;  /* 0x000000cc00709947 */ /* 0x008fea0003800000 */
.L_x_5981:
[----:B------:R-:W-:Y:S05]  /*14500*/  BSYNC B1 ;  /* 0x0000000000017941 */ /* 0x000fea0003800000 */
.L_x_5980:
        /* <DEDUP_REMOVED lines=40> */
.L_x_5983:
[----:B------:R-:W4:Y:S01]  /*14790*/  LDL R152, [R1+0x8] ;  /* 0x0000080001987983 */ /* 0x000f220000100800 */
[----:B-123--:R-:W-:Y:S01]  /*147a0*/  VIADD R21, R21, 0x28c60 ;  /* 0x00028c6015157836 */ /* 0x00efe20000000000 */
[----:B------:R-:W-:Y:S01]  /*147b0*/  MOV R216, R18 ;  /* 0x0000001200d87202 */ /* 0x000fe20000000f00 */
[----:B------:R-:W-:Y:S02]  /*147c0*/  IMAD.MOV.U32 R212, RZ, RZ, R15 ;  /* 0x000000ffffd47224 */ /* 0x000fe400078e000f */
[----:B------:R-:W-:Y:S01]  /*147d0*/  IMAD.MOV.U32 R217, RZ, RZ, R13 ;  /* 0x000000ffffd97224 */ /* 0x000fe200078e000d */
[----:B------:R-:W-:-:S04]  /*147e0*/  PRMT R21, R187, 0x654, R21 ;  /* 0x00000654bb157816 */ /* 0x000fc80000000015 */
[----:B------:R0:W-:Y:S01]  /*147f0*/  SYNCS.ARRIVE.TRANS64.RED.A1T0 RZ, [R21+URZ], RZ ;  /* 0x000000ff15ff79a7 */ /* 0x0001e2000810043f */
[C---:B----4-:R-:W-:Y:S01]  /*14800*/  ISETP.GT.AND P1, PT, R12.reuse, R152, PT ;  /* 0x000000980c00720c */ /* 0x050fe20003f24270 */
[----:B------:R-:W-:-:S12]  /*14810*/  VIADD R12, R12, 0xffffffff ;  /* 0xffffffff0c0c7836 */ /* 0x000fd80000000000 */
[----:B0-----:R-:W-:Y:S05]  /*14820*/  @P1 BRA `(.L_x_5984) ;  /* 0xffffffd400c81947 */ /* 0x001fea000383ffff */
.L_x_5963:
[----:B------:R-:W-:Y:S05]  /*14830*/  BSYNC B0 ;  /* 0x0000000000007941 */ /* 0x000fea0003800000 */
.L_x_5962:
[----:B------:R-:W2:Y:S04]  /*14840*/  LDL.LU R21, [R1+0x50] ;  /* 0x0000500001157983 */ /* 0x000ea80000300800 */
[----:B------:R-:W0:Y:S04]  /*14850*/  SHFL.BFLY PT, R4, R3, 0x2, 0x1f ;  /* 0x0c401f0003047f89 */ /* 0x000e2800000e0000 */
[----:B------:R-:W1:Y:S01]  /*14860*/  SHFL.BFLY PT, R5, R0, 0x2, 0x1f ;  /* 0x0c401f0000057f89 */ /* 0x000e6200000e0000 */
[----:B0-----:R-:W-:Y:S01]  /*14870*/  FADD.FTZ R4, R4, R3 ;  /* 0x0000000304047221 */ /* 0x001fe20000010000 */
[----:B-1----:R-:W-:Y:S01]  /*14880*/  FADD.FTZ R6, R5, R0 ;  /* 0x0000000005067221 */ /* 0x002fe20000010000 */
[----:B------:R-:W-:-:S03]  /*14890*/  IMAD.MOV.U32 R0, RZ, RZ, -0x800000 ;  /* 0xff800000ff007424 */ /* 0x000fc600078e00ff */
[----:B------:R-:W0:Y:S04]  /*148a0*/  SHFL.BFLY PT, R5, R4, 0x1, 0x1f ;  /* 0x0c201f0004057f89 */ /* 0x000e2800000e0000 */
[----:B------:R-:W1:Y:S01]  /*148b0*/  SHFL.BFLY PT, R7, R6, 0x1, 0x1f ;  /* 0x0c201f0006077f89 */ /* 0x000e6200000e0000 */
[----:B0-----:R-:W-:Y:S01]  /*148c0*/  FADD.FTZ R9, R4, R5 ;  /* 0x0000000504097221 */ /* 0x001fe20000010000 */
[----:B-1----:R-:W-:Y:S01]  /*148d0*/  FADD.FTZ R11, R6, R7 ;  /* 0x00000007060b7221 */ /* 0x002fe20000010000 */
[----:B------:R-:W-:Y:S08]  /*148e0*/  BAR.ARV 0x8, 0x100 ;  /* 0x0204000000007b1d */ /* 0x000ff00000002000 */
[----:B------:R-:W-:Y:S01]  /*148f0*/  BAR.SYNC.DEFER_BLOCKING 0xf, 0x100 ;  /* 0x03c4000000007b1d */ /* 0x000fe20000010000 */
[----:B------:R-:W-:-:S02]  /*14900*/  FSETP.NE.FTZ.AND P0, PT, R9, RZ, PT ;  /* 0x000000ff0900720b */ /* 0x000fc40003f15000 */
[----:B------:R-:W-:-:S11]  /*14910*/  FSETP.NE.FTZ.AND P1, PT, R11, RZ, PT ;  /* 0x000000ff0b00720b */ /* 0x000fd60003f35000 */
[----:B------:R-:W0:Y:S01]  /*14920*/  @P0 MUFU.LG2 R5, R9 ;  /* 0x0000000900050308 */ /* 0x000e220000000c00 */
[----:B------:R-:W-:-:S07]  /*14930*/  @P0 FMUL.FTZ R8, R20, 0.69314718246459960938 ;  /* 0x3f31721814080820 */ /* 0x000fce0000410000 */
[----:B------:R-:W1:Y:S01]  /*14940*/  @P1 MUFU.LG2 R3, R11 ;  /* 0x0000000b00031308 */ /* 0x000e620000000c00 */
[----:B0-----:R-:W-:-:S04]  /*14950*/  @P0 FMUL.FTZ R5, R5, 0.69314718246459960938 ;  /* 0x3f31721805050820 */ /* 0x001fc80000410000 */
[----:B------:R-:W-:Y:S01]  /*14960*/  @P0 FFMA.FTZ R0, R8, R13, R5 ;  /* 0x0000000d08000223 */ /* 0x000fe20000010005 */
[----:B------:R-:W-:Y:S01]  /*14970*/  @P1 FMUL.FTZ R5, R20, 0.69314718246459960938 ;  /* 0x3f31721814051820 */ /* 0x000fe20000410000 */
[----:B-1----:R-:W-:Y:S01]  /*14980*/  @P1 FMUL.FTZ R4, R3, 0.69314718246459960938 ;  /* 0x3f31721803041820 */ /* 0x002fe20000410000 */
[----:B------:R-:W-:-:S03]  /*14990*/  IMAD.MOV.U32 R3, RZ, RZ, -0x800000 ;  /* 0xff800000ff037424 */ /* 0x000fc600078e00ff */
[----:B------:R-:W-:Y:S01]  /*149a0*/  @P1 FFMA.FTZ R3, R5, R15, R4 ;  /* 0x0000000f05031223 */ /* 0x000fe20000010004 */
[----:B------:R-:W-:-:S05]  /*149b0*/  IMAD.MOV R4, RZ, RZ, -R197 ;  /* 0x000000ffff047224 */ /* 0x000fca00078e0ac5 */
[----:B------:R-:W-:Y:S02]  /*149c0*/  ISETP.NE.AND P2, PT, R185, R4, PT ;  /* 0x00000004b900720c */ /* 0x000fe40003f45270 */
[----:B------:R-:W-:-:S06]  /*149d0*/  CS2R R4, SRZ ;  /* 0x0000000000047805 */ /* 0x000fcc000001ff00 */
[----:B------:R-:W0:Y:S01]  /*149e0*/  @P0 MUFU.RCP R5, R9 ;  /* 0x0000000900050308 */ /* 0x000e220000001000 */
[----:B------:R-:W-:-:S04]  /*149f0*/  PLOP3.LUT P0, PT, PT, PT, PT, 0x8, 0x0 ;  /* 0x000000000000781c */ /* 0x000fc80003f0e170 */
[----:B------:R-:W-:-:S03]  /*14a00*/  @!P2 IMAD R7, R18, 0x40, R194 ;  /* 0x000000401207a824 */ /* 0x000fc600078e02c2 */
[----:B------:R-:W1:Y:S01]  /*14a10*/  @P1 MUFU.RCP R4, R11 ;  /* 0x0000000b00041308 */ /* 0x000e620000001000 */
[----:B------:R-:W-:Y:S02]  /*14a20*/  VIADD R18, R18, 0x1 ;  /* 0x0000000112127836 */ /* 0x000fe40000000000 */
[----:B------:R-:W-:-:S03]  /*14a30*/  @!P2 IMAD R7, R7, 0x4, R2 ;  /* 0x000000040707a824 */ /* 0x000fc600078e0202 */
[----:B------:R-:W-:Y:S02]  /*14a40*/  ISETP.NE.AND P1, PT, R18, 0x2, PT ;  /* 0x000000021200780c */ /* 0x000fe40003f25270 */
[----:B0-----:R0:W-:Y:S02]  /*14a50*/  @!P2 STS [R7+0x28800], R5 ;  /* 0x028800050700a388 */ /* 0x0011e40000000800 */
[----:B------:R-:W-:Y:S01]  /*14a60*/  SEL R2, RZ, 0x1, P1 ;  /* 0x00000001ff027807 */ /* 0x000fe20000800000 */
[-C--:B------:R-:W-:Y:S01]  /*14a70*/  FMUL.FTZ R153, R28, R5.reuse ;  /* 0x000000051c997220 */ /* 0x080fe20000410000 */
[-C--:B------:R-:W-:Y:S01]  /*14a80*/  FMUL.FTZ R152, R36, R5.reuse ;  /* 0x0000000524987220 */ /* 0x080fe20000410000 */
[-C--:B------:R-:W-:Y:S01]  /*14a90*/  FMUL.FTZ R172, R40, R5.reuse ;  /* 0x0000000528ac7220 */ /* 0x080fe20000410000 */
[-C--:B------:R-:W-:Y:S01]  /*14aa0*/  FMUL.FTZ R10, R24, R5.reuse ;  /* 0x00000005180a7220 */ /* 0x080fe20000410000 */
[-C--:B------:R-:W-:Y:S01]  /*14ab0*/  FMUL.FTZ R8, R25, R5.reuse ;  /* 0x0000000519087220 */ /* 0x080fe20000410000 */
[-C--:B------:R-:W-:Y:S01]  /*14ac0*/  FMUL.FTZ R28, R29, R5.reuse ;  /* 0x000000051d1c7220 */ /* 0x080fe20000410000 */
        /* <DEDUP_REMOVED lines=59> */
[-C--:B0-----:R-:W-:Y:S01]  /*14e80*/  FMUL.FTZ R5, R26, R4.reuse ;  /* 0x000000041a057220 */ /* 0x081fe20000410000 */
        /* <DEDUP_REMOVED lines=68> */
.L_x_5840:
[----:B------:R-:W-:Y:S05]  /*152d0*/  BSYNC B7 ;  /* 0x0000000000077941 */ /* 0x000fea0003800000 */
.L_x_5830:
        /* <DEDUP_REMOVED lines=10> */
[----:B------:R-:W-:Y:S01]  /*15380*/  F2FP.F16.F32.PACK_AB R4, R8, R10 ;  /* 0x0000000a0804723e */ /* 0x000fe200000000ff */
[----:B------:R-:W-:Y:S02]  /*15390*/  ULDC.64 UR4, c[0x0][0xc00] ;  /* 0x0003000000047ab9 */ /* 0x000fe40000000a00 */
[----:B------:R-:W4:Y:S01]  /*153a0*/  LDL R50, [R1+0x4c] ;  /* 0x00004c0001327983 */ /* 0x000f220000100800 */
[----:B------:R-:W0:Y:S01]  /*153b0*/  S2R R23, SR_SWINHI ;  /* 0x0000000000177919 */ /* 0x000e220000002f00 */
[----:B------:R-:W-:Y:S02]  /*153c0*/  F2FP.F16.F32.PACK_AB R7, R31, R7 ;  /* 0x000000071f07723e */ /* 0x000fe400000000ff */
[----:B------:R-:W-:Y:S02]  /*153d0*/  F2FP.F16.F32.PACK_AB R5, R6, R5 ;  /* 0x000000050605723e */ /* 0x000fe400000000ff */
[----:B------:R-:W-:-:S02]  /*153e0*/  F2FP.F16.F32.PACK_AB R6, R28, R153 ;  /* 0x000000991c06723e */ /* 0x000fc400000000ff */
[----:B------:R-:W-:Y:S02]  /*153f0*/  MOV R20, R2 ;  /* 0x0000000200147202 */ /* 0x000fe40000000f00 */
[----:B0-----:R-:W-:Y:S02]  /*15400*/  MOV R21, R23 ;  /* 0x0000001700157202 */ /* 0x001fe40000000f00 */
        /* <DEDUP_REMOVED lines=27> */
[----:B------:R-:W-:Y:S01]  /*155c0*/  BAR.SYNC.DEFER_BLOCKING 0x1, 0x100 ;  /* 0x0044000000007b1d */ /* 0x000fe20000010000 */
[----:B---3--:R-:W-:-:S03]  /*155d0*/  IMAD.WIDE R44, R30, 0x2, R20 ;  /* 0x000000021e2c7825 */ /* 0x008fc600078e0214 */
[----:B------:R-:W-:-:S04]  /*155e0*/  LOP3.LUT R23, R44, 0x380, RZ, 0xc0, !PT ;  /* 0x000003802c177812 */ /* 0x000fc800078ec0ff */
[----:B------:R-:W-:Y:S02]  /*155f0*/  SHF.R.U64 R23, R23, 0x3, RZ ;  /* 0x0000000317177819 */ /* 0x000fe400000012ff */
[----:B------:R-:W-:Y:S02]  /*15600*/  MOV R31, R45 ;  /* 0x0000002d001f7202 */ /* 0x000fe40000000f00 */
[----:B------:R-:W-:Y:S02]  /*15610*/  LOP3.LUT R30, R23, R44, RZ, 0x3c, !PT ;  /* 0x0000002c171e7212 */ /* 0x000fe400078e3cff */
[----:B------:R-:W-:Y:S02]  /*15620*/  IADD3 R23, P0, R44, 0x20, RZ ;  /* 0x000000202c177810 */ /* 0x000fe40007f1e0ff */
[----:B------:R-:W-:Y:S02]  /*15630*/  MOV R30, R30 ;  /* 0x0000001e001e7202 */ /* 0x000fe40000000f00 */
[----:B------:R-:W-:-:S04]  /*15640*/  LOP3.LUT R10, R23, 0x380, RZ, 0xc0, !PT ;  /* 0x00000380170a7812 */ /* 0x000fc800078ec0ff */
[----:B------:R-:W-:Y:S01]  /*15650*/  SHF.R.U64 R10, R10, 0x3, RZ ;  /* 0x000000030a0a7819 */ /* 0x000fe200000012ff */
[----:B------:R0:W-:Y:S01]  /*15660*/  STSM.16.M88.4 [R30], R4 ;  /* 0x000000041e007844 */ /* 0x0001e20000000200 */
[----:B------:R-:W-:-:S04]  /*15670*/  IADD3 R49, P1, R44, 0x2060, RZ ;  /* 0x000020602c317810 */ /* 0x000fc80007f3e0ff */
[----:B------:R-:W-:Y:S01]  /*15680*/  LOP3.LUT R48, R49, 0x380, RZ, 0xc0, !PT ;  /* 0x0000038031307812 */ /* 0x000fe200078ec0ff */
[----:B0-----:R-:W-:Y:S01]  /*15690*/  IMAD.X R5, RZ, RZ, R45, P0 ;  /* 0x000000ffff057224 */ /* 0x001fe200000e062d */
[----:B------:R-:W-:-:S04]  /*156a0*/  LOP3.LUT R4, R10, R23, RZ, 0x3c, !PT ;  /* 0x000000170a047212 */ /* 0x000fc800078e3cff */
[----:B------:R-:W-:Y:S02]  /*156b0*/  MOV R12, R4 ;  /* 0x00000004000c7202 */ /* 0x000fe40000000f00 */
[----:B------:R-:W-:Y:S02]  /*156c0*/  IADD3 R5, P3, R44, 0x40, RZ ;  /* 0x000000402c057810 */ /* 0x000fe40007f7e0ff */
[----:B------:R-:W-:Y:S02]  /*156d0*/  F2FP.F16.F32.PACK_AB R10, R14, R152 ;  /* 0x000000980e0a723e */ /* 0x000fe400000000ff */
[----:B------:R-:W-:Y:S02]  /*156e0*/  LOP3.LUT R4, R5, 0x380, RZ, 0xc0, !PT ;  /* 0x0000038005047812 */ /* 0x000fe400078ec0ff */
[----:B------:R-:W-:Y:S02]  /*156f0*/  IADD3 R39, P0, R44, 0x2040, RZ ;  /* 0x000020402c277810 */ /* 0x000fe40007f1e0ff */
[----:B------:R-:W-:-:S02]  /*15700*/  SHF.R.U64 R48, R48, 0x3, RZ ;  /* 0x0000000330307819 */ /* 0x000fc400000012ff */
[----:B------:R-:W-:Y:S02]  /*15710*/  SHF.R.U64 R4, R4, 0x3, RZ ;  /* 0x0000000304047819 */ /* 0x000fe400000012ff */
[C---:B------:R-:W-:Y:S02]  /*15720*/  IADD3 R53, P2, R44.reuse, 0x4000, RZ ;  /* 0x000040002c357810 */ /* 0x040fe40007f5e0ff */
[----:B------:R-:W-:Y:S01]  /*15730*/  IADD3 R7, P4, R44, 0x60, RZ ;  /* 0x000000602c077810 */ /* 0x000fe20007f9e0ff */
[----:B------:R0:W-:Y:S01]  /*15740*/  STSM.16.M88.4 [R12], R8 ;  /* 0x000000080c007844 */ /* 0x0001e20000000200 */
[----:B------:R-:W-:Y:S02]  /*15750*/  LOP3.LUT R38, R39, 0x380, RZ, 0xc0, !PT ;  /* 0x0000038027267812 */ /* 0x000fe400078ec0ff */
[----:B------:R-:W-:Y:S01]  /*15760*/  LOP3.LUT R48, R48, R49, RZ, 0x3c, !PT ;  /* 0x0000003130307212 */ /* 0x000fe200078e3cff */
[----:B------:R-:W-:Y:S01]  /*15770*/  IMAD.X R49, RZ, RZ, R45, P1 ;  /* 0x000000ffff317224 */ /* 0x000fe200008e062d */
[----:B------:R-:W-:-:S02]  /*15780*/  IADD3 R31, P5, R44, 0x2000, RZ ;  /* 0x000020002c1f7810 */ /* 0x000fc40007fbe0ff */
[----:B------:R-:W-:Y:S02]  /*15790*/  IADD3 R35, P6, R44, 0x2020, RZ ;  /* 0x000020202c237810 */ /* 0x000fe40007fde0ff */
[----:B------:R-:W-:Y:S02]  /*157a0*/  LOP3.LUT R52, R53, 0x380, RZ, 0xc0, !PT ;  /* 0x0000038035347812 */ /* 0x000fe400078ec0ff */
[----:B------:R-:W-:Y:S02]  /*157b0*/  LOP3.LUT R6, R7, 0x380, RZ, 0xc0, !PT ;  /* 0x0000038007067812 */ /* 0x000fe400078ec0ff */
[----:B------:R-:W-:Y:S02]  /*157c0*/  SHF.R.U64 R38, R38, 0x3, RZ ;  /* 0x0000000326267819 */ /* 0x000fe400000012ff */
[----:B0-----:R-:W-:Y:S02]  /*157d0*/  LOP3.LUT R8, R4, R5, RZ, 0x3c, !PT ;  /* 0x0000000504087212 */ /* 0x001fe400078e3cff */
[----:B------:R-:W-:-:S02]  /*157e0*/  IADD3 R4, P1, R44, 0x6040, RZ ;  /* 0x000060402c047810 */ /* 0x000fc40007f3e0ff */
[----:B------:R-:W-:Y:S02]  /*157f0*/  LOP3.LUT R30, R31, 0x380, RZ, 0xc0, !PT ;  /* 0x000003801f1e7812 */ /* 0x000fe400078ec0ff */
[----:B------:R-:W-:Y:S02]  /*15800*/  LOP3.LUT R34, R35, 0x380, RZ, 0xc0, !PT ;  /* 0x0000038023227812 */ /* 0x000fe400078ec0ff */
[----:B------:R-:W-:Y:S02]  /*15810*/  SHF.R.U64 R52, R52, 0x3, RZ ;  /* 0x0000000334347819 */ /* 0x000fe400000012ff */
[----:B------:R-:W-:Y:S02]  /*15820*/  SHF.R.U64 R6, R6, 0x3, RZ ;  /* 0x0000000306067819 */ /* 0x000fe400000012ff */
[----:B------:R-:W-:Y:S02]  /*15830*/  LOP3.LUT R5, R4, 0x380, RZ, 0xc0, !PT ;  /* 0x0000038004057812 */ /* 0x000fe400078ec0ff */
[----:B------:R-:W-:Y:S01]  /*15840*/  LOP3.LUT R38, R38, R39, RZ, 0x3c, !PT ;  /* 0x0000002726267212 */ /* 0x000fe200078e3cff */
[----:B------:R-:W-:Y:S01]  /*15850*/  IMAD.X R39, RZ, RZ, R45, P0 ;  /* 0x000000ffff277224 */ /* 0x000fe200000e062d */
[----:B------:R-:W-:-:S02]  /*15860*/  SHF.R.U64 R30, R30, 0x3, RZ ;  /* 0x000000031e1e7819 */ /* 0x000fc400000012ff */
[----:B------:R-:W-:Y:S02]  /*15870*/  SHF.R.U64 R34, R34, 0x3, RZ ;  /* 0x0000000322227819 */ /* 0x000fe400000012ff */
[----:B------:R-:W-:Y:S01]  /*15880*/  LOP3.LUT R52, R52, R53, RZ, 0x3c, !PT ;  /* 0x0000003534347212 */ /* 0x000fe200078e3cff */
[--C-:B------:R-:W-:Y:S01]  /*15890*/  IMAD.X R53, RZ, RZ, R45.reuse, P2 ;  /* 0x000000ffff357224 */ /* 0x100fe200010e062d */
[----:B------:R-:W-:Y:S02]  /*158a0*/  IADD3 R72, P0, R44, 0x6020, RZ ;  /* 0x000060202c487810 */ /* 0x000fe40007f1e0ff */
[----:B------:R-:W-:Y:S02]  /*158b0*/  LOP3.LUT R10, R6, R7, RZ, 0x3c, !PT ;  /* 0x00000007060a7212 */ /* 0x000fe400078e3cff */
[----:B------:R-:W-:Y:S02]  /*158c0*/  SHF.R.U64 R5, R5, 0x3, RZ ;  /* 0x0000000305057819 */ /* 0x000fe400000012ff */
[----:B------:R-:W-:Y:S01]  /*158d0*/  IADD3 R6, P2, R44, 0x6060, RZ ;  /* 0x000060602c067810 */ /* 0x000fe20007f5e0ff */
[--C-:B------:R-:W-:Y:S01]  /*158e0*/  IMAD.X R9, RZ, RZ, R45.reuse, P3 ;  /* 0x000000ffff097224 */ /* 0x100fe200018e062d */
[----:B------:R-:W-:Y:S01]  /*158f0*/  LOP3.LUT R30, R30, R31, RZ, 0x3c, !PT ;  /* 0x0000001f1e1e7212 */ /* 0x000fe200078e3cff */
[--C-:B------:R-:W-:Y:S01]  /*15900*/  IMAD.X R11, RZ, RZ, R45.reuse, P4 ;  /* 0x000000ffff0b7224 */ /* 0x100fe200020e062d */
[----:B------:R-:W-:Y:S01]  /*15910*/  LOP3.LUT R34, R34, R35, RZ, 0x3c, !PT ;  /* 0x0000002322227212 */ /* 0x000fe200078e3cff */
[--C-:B------:R-:W-:Y:S01]  /*15920*/  IMAD.X R31, RZ, RZ, R45.reuse, P5 ;  /* 0x000000ffff1f7224 */ /* 0x100fe200028e062d */
[----:B------:R-:W-:Y:S01]  /*15930*/  LOP3.LUT R73, R72, 0x380, RZ, 0xc0, !PT ;  /* 0x0000038048497812 */ /* 0x000fe200078ec0ff */
[----:B------:R-:W-:Y:S01]  /*15940*/  IMAD.X R35, RZ, RZ, R45, P6 ;  /* 0x000000ffff237224 */ /* 0x000fe200030e062d */
[----:B------:R-:W-:-:S02]  /*15950*/  LOP3.LUT R4, R5, R4, RZ, 0x3c, !PT ;  /* 0x0000000405047212 */ /* 0x000fc400078e3cff */
[C---:B------:R-:W-:Y:S02]  /*15960*/  IADD3 R57, P3, R44.reuse, 0x4020, RZ ;  /* 0x000040202c397810 */ /* 0x040fe40007f7e0ff */
[C---:B------:R-:W-:Y:S02]  /*15970*/  IADD3 R61, P4, R44.reuse, 0x4040, RZ ;  /* 0x000040402c3d7810 */ /* 0x040fe40007f9e0ff */
[C---:B------:R-:W-:Y:S02]  /*15980*/  IADD3 R64, P5, R44.reuse, 0x4060, RZ ;  /* 0x000040602c407810 */ /* 0x040fe40007fbe0ff */
[----:B------:R-:W-:Y:S02]  /*15990*/  IADD3 R68, P6, R44, 0x6000, RZ ;  /* 0x000060002c447810 */ /* 0x000fe40007fde0ff */
[----:B------:R-:W-:Y:S02]  /*159a0*/  LOP3.LUT R5, R6, 0x380, RZ, 0xc0, !PT ;  /* 0x0000038006057812 */ /* 0x000fe400078ec0ff */
[----:B------:R-:W-:-:S02]  /*159b0*/  SHF.R.U64 R73, R73, 0x3, RZ ;  /* 0x0000000349497819 */ /* 0x000fc400000012ff */
[----:B------:R-:W-:Y:S02]  /*159c0*/  LOP3.LUT R56, R57, 0x380, RZ, 0xc0, !PT ;  /* 0x0000038039387812 */ /* 0x000fe400078ec0ff */
[----:B------:R-:W-:Y:S02]  /*159d0*/  LOP3.LUT R60, R61, 0x380, RZ, 0xc0, !PT ;  /* 0x000003803d3c7812 */ /* 0x000fe400078ec0ff */
[----:B------:R-:W-:Y:S02]  /*159e0*/  LOP3.LUT R65, R64, 0x380, RZ, 0xc0, !PT ;  /* 0x0000038040417812 */ /* 0x000fe400078ec0ff */
[----:B------:R-:W-:Y:S02]  /*159f0*/  LOP3.LUT R69, R68, 0x380, RZ, 0xc0, !PT ;  /* 0x0000038044457812 */ /* 0x000fe400078ec0ff */
[----:B------:R-:W-:Y:S02]  /*15a00*/  SHF.R.U64 R5, R5, 0x3, RZ ;  /* 0x0000000305057819 */ /* 0x000fe400000012ff */
[----:B------:R-:W-:Y:S01]  /*15a10*/  LOP3.LUT R72, R73, R72, RZ, 0x3c, !PT ;  /* 0x0000004849487212 */ /* 0x000fe200078e3cff */
[--C-:B------:R-:W-:Y:S01]  /*15a20*/  IMAD.X R73, RZ, RZ, R45.reuse, P0 ;  /* 0x000000ffff497224 */ /* 0x100fe200000e062d */
[----:B------:R-:W-:Y:S01]  /*15a30*/  SHF.R.U64 R56, R56, 0x3, RZ ;  /* 0x0000000338387819 */ /* 0x000fe200000012ff */
[----:B------:R-:W-:Y:S01]  /*15a40*/  IMAD.X R7, RZ, RZ, R45, P2 ;  /* 0x000000ffff077224 */ /* 0x000fe200010e062d */
[----:B------:R-:W-:-:S02]  /*15a50*/  SHF.R.U64 R60, R60, 0x3, RZ ;  /* 0x000000033c3c7819 */ /* 0x000fc400000012ff */
[----:B------:R-:W-:Y:S02]  /*15a60*/  SHF.R.U64 R65, R65, 0x3, RZ ;  /* 0x0000000341417819 */ /* 0x000fe400000012ff */
[----:B------:R-:W-:Y:S02]  /*15a70*/  SHF.R.U64 R69, R69, 0x3, RZ ;  /* 0x0000000345457819 */ /* 0x000fe400000012ff */
[----:B------:R-:W-:Y:S01]  /*15a80*/  LOP3.LUT R6, R5, R6, RZ, 0x3c, !PT ;  /* 0x0000000605067212 */ /* 0x000fe200078e3cff */
[----:B------:R-:W-:Y:S01]  /*15a90*/  IMAD.X R5, RZ, RZ, R45, P1 ;  /* 0x000000ffff057224 */ /* 0x000fe200008e062d */
[----:B------:R-:W-:Y:S02]  /*15aa0*/  MOV R23, R30 ;  /* 0x0000001e00177202 */ /* 0x000fe40000000f00 */
[----:B------:R-:W-:Y:S02]  /*15ab0*/  ISETP.NE.U32.AND P0, PT, RZ, UR4, PT ;  /* 0x00000004ff007c0c */ /* 0x000fe4000bf05070 */
[----:B------:R-:W-:-:S02]  /*15ac0*/  MOV R8, R8 ;  /* 0x0000000800087202 */ /* 0x000fc40000000f00 */
[----:B--2---:R-:W-:Y:S02]  /*15ad0*/  MOV R24, R34 ;  /* 0x0000002200187202 */ /* 0x004fe40000000f00 */
[----:B------:R-:W-:Y:S02]  /*15ae0*/  F2FP.F16.F32.PACK_AB R30, R167, R171 ;  /* 0x000000aba71e723e */ /* 0x000fe400000000ff */
[----:B------:R-:W-:Y:S02]  /*15af0*/  F2FP.F16.F32.PACK_AB R31, R47, R46 ;  /* 0x0000002e2f1f723e */ /* 0x000fe400000000ff */
[----:B------:R-:W-:Y:S02]  /*15b00*/  MOV R10, R10 ;  /* 0x0000000a000a7202 */ /* 0x000fe40000000f00 */
[----:B------:R-:W-:Y:S02]  /*15b10*/  F2FP.F16.F32.PACK_AB R34, R163, R166 ;  /* 0x000000a6a322723e */ /* 0x000fe400000000ff */
[----:B------:R-:W-:-:S02]  /*15b20*/  F2FP.F16.F32.PACK_AB R35, R55, R54 ;  /* 0x000000363723723e */ /* 0x000fc400000000ff */
[----:B------:R-:W-:Y:S02]  /*15b30*/  LOP3.LUT R56, R56, R57, RZ, 0x3c, !PT ;  /* 0x0000003938387212 */ /* 0x000fe400078e3cff */
[----:B------:R-:W-:Y:S01]  /*15b40*/  LOP3.LUT R60, R60, R61, RZ, 0x3c, !PT ;  /* 0x0000003d3c3c7212 */ /* 0x000fe200078e3cff */
[--C-:B------:R-:W-:Y:S01]  /*15b50*/  IMAD.X R61, RZ, RZ, R45.reuse, P4 ;  /* 0x000000ffff3d7224 */ /* 0x100fe200020e062d */
[----:B------:R-:W-:Y:S01]  /*15b60*/  LOP3.LUT R64, R65, R64, RZ, 0x3c, !PT ;  /* 0x0000004041407212 */ /* 0x000fe200078e3cff */
[--C-:B------:R-:W-:Y:S01]  /*15b70*/  IMAD.X R65, RZ, RZ, R45.reuse, P5 ;  /* 0x000000ffff417224 */ /* 0x100fe200028e062d */
[----:B------:R-:W-:Y:S01]  /*15b80*/  LOP3.LUT R68, R69, R68, RZ, 0x3c, !PT ;  /* 0x0000004445447212 */ /* 0x000fe200078e3cff */
[----:B------:R-:W-:Y:S01]  /*15b90*/  IMAD.X R69, RZ, RZ, R45, P6 ;  /* 0x000000ffff457224 */ /* 0x000fe200030e062d */
[----:B------:R-:W-:Y:S01]  /*15ba0*/  ISETP.NE.AND.EX P0, PT, RZ, UR5, PT, P0 ;  /* 0x00000005ff007c0c */ /* 0x000fe2000bf05300 */
[----:B------:R-:W-:Y:S01]  /*15bb0*/  ULDC.64 UR4, c[0x0][0xc08] ;  /* 0x0003020000047ab9 */ /* 0x000fe20000000a00 */
[----:B------:R-:W-:Y:S01]  /*15bc0*/  IADD3.X R57, RZ, R45, RZ, P3, !PT ;  /* 0x0000002dff397210 */ /* 0x000fe20001ffe4ff */
[----:B------:R0:W-:Y:S01]  /*15bd0*/  STSM.16.M88.4 [R8], R28 ;  /* 0x0000001c08007844 */ /* 0x0001e20000000200 */
[----:B------:R-:W-:-:S02]  /*15be0*/  MOV R44, R4 ;  /* 0x00000004002c7202 */ /* 0x000fc40000000f00 */
[----:B------:R-:W-:Y:S01]  /*15bf0*/  MOV R45, R6 ;  /* 0x00000006002d7202 */ /* 0x000fe20000000f00 */
[----:B------:R2:W-:Y:S01]  /*15c00*/  STSM.16.M88.4 [R10], R32 ;  /* 0x000000200a007844 */ /* 0x0005e20000000200 */
[----:B------:R-:W-:Y:S02]  /*15c10*/  F2FP.F16.F32.PACK_AB R4, R161, R164 ;  /* 0x000000a4a104723e */ /* 0x000fe400000000ff */
[----:B------:R-:W-:Y:S02]  /*15c20*/  F2FP.F16.F32.PACK_AB R5, R59, R58 ;  /* 0x0000003a3b05723e */ /* 0x000fe400000000ff */
[----:B------:R-:W-:Y:S02]  /*15c30*/  F2FP.F16.F32.PACK_AB R6, R159, R162 ;  /* 0x000000a29f06723e */ /* 0x000fe400000000ff */
[----:B------:R-:W-:Y:S02]  /*15c40*/  F2FP.F16.F32.PACK_AB R7, R63, R62 ;  /* 0x0000003e3f07723e */ /* 0x000fe400000000ff */
[----:B------:R-:W-:-:S02]  /*15c50*/  ISETP.NE.U32.AND P6, PT, RZ, UR4, PT ;  /* 0x00000004ff007c0c */ /* 0x000fc4000bfc5070 */
[----:B------:R-:W-:Y:S02]  /*15c60*/  F2FP.F16.F32.PACK_AB R9, R67, R66 ;  /* 0x000000424309723e */ /* 0x000fe400000000ff */
[----:B0-----:R-:W-:Y:S02]  /*15c70*/  F2FP.F16.F32.PACK_AB R8, R157, R160 ;  /* 0x000000a09d08723e */ /* 0x001fe400000000ff */
[----:B------:R-:W-:Y:S02]  /*15c80*/  F2FP.F16.F32.PACK_AB R11, R71, R70 ;  /* 0x00000046470b723e */ /* 0x000fe400000000ff */
[----:B--2---:R-:W-:Y:S02]  /*15c90*/  F2FP.F16.F32.PACK_AB R10, R155, R158 ;  /* 0x0000009e9b0a723e */ /* 0x004fe400000000ff */
[----:B------:R-:W-:Y:S02]  /*15ca0*/  MOV R38, R38 ;  /* 0x0000002600267202 */ /* 0x000fe40000000f00 */
[----:B------:R-:W-:-:S02]  /*15cb0*/  F2FP.F16.F32.PACK_AB R12, R154, R156 ;  /* 0x0000009c9a0c723e */ /* 0x000fc400000000ff */
[----:B------:R-:W-:Y:S01]  /*15cc0*/  F2FP.F16.F32.PACK_AB R14, R77, R76 ;  /* 0x0000004c4d0e723e */ /* 0x000fe200000000ff */
[----:B------:R-:W-:Y:S01]  /*15cd0*/  STSM.16.M88.4 [R23], R4 ;  /* 0x0000000417007844 */ /* 0x000fe20000000200 */
[----:B------:R-:W-:Y:S02]  /*15ce0*/  ISETP.NE.AND.EX P6, PT, RZ, UR5, PT, P6 ;  /* 0x00000005ff007c0c */ /* 0x000fe4000bfc5360 */
[----:B------:R-:W-:Y:S01]  /*15cf0*/  MOV R48, R48 ;  /* 0x0000003000307202 */ /* 0x000fe20000000f00 */
[----:B------:R-:W-:Y:S01]  /*15d00*/  STSM.16.M88.4 [R24], R8 ;  /* 0x0000000818007844 */ /* 0x000fe20000000200 */
[----:B------:R-:W-:Y:S02]  /*15d10*/  F2FP.F16.F32.PACK_AB R28, R81, R80 ;  /* 0x00000050511c723e */ /* 0x000fe400000000ff */
[----:B------:R-:W-:Y:S01]  /*15d20*/  F2FP.F16.F32.PACK_AB R29, R83, R82 ;  /* 0x00000052531d723e */ /* 0x000fe200000000ff */
[----:B------:R0:W-:Y:S01]  /*15d30*/  STSM.16.M88.4 [R38], R12 ;  /* 0x0000000c26007844 */ /* 0x0001e20000000200 */
[----:B------:R-:W-:-:S02]  /*15d40*/  F2FP.F16.F32.PACK_AB R30, R85, R84 ;  /* 0x00000054551e723e */ /* 0x000fc400000000ff */
[----:B------:R-:W-:Y:S02]  /*15d50*/  F2FP.F16.F32.PACK_AB R31, R87, R86 ;  /* 0x00000056571f723e */ /* 0x000fe400000000ff */
[----:B------:R-:W-:Y:S02]  /*15d60*/  MOV R52, R52 ;  /* 0x0000003400347202 */ /* 0x000fe40000000f00 */
[----:B------:R-:W-:Y:S02]  /*15d70*/  F2FP.F16.F32.PACK_AB R32, R89, R88 ;  /* 0x000000585920723e */ /* 0x000fe400000000ff */
[----:B------:R-:W-:Y:S02]  /*15d80*/  F2FP.F16.F32.PACK_AB R33, R91, R90 ;  /* 0x0000005a5b21723e */ /* 0x000fe400000000ff */
[----:B------:R-:W-:Y:S02]  /*15d90*/  F2FP.F16.F32.PACK_AB R34, R93, R92 ;  /* 0x0000005c5d22723e */ /* 0x000fe400000000ff */
[----:B------:R-:W-:-:S02]  /*15da0*/  F2FP.F16.F32.PACK_AB R35, R95, R94 ;  /* 0x0000005e5f23723e */ /* 0x000fc400000000ff */
[----:B------:R-:W-:Y:S01]  /*15db0*/  MOV R56, R56 ;  /* 0x0000003800387202 */ /* 0x000fe20000000f00 */
[----:B0-----:R-:W4:Y:S01]  /*15dc0*/  LDC.64 R12, c[0x0][0xc00] ;  /* 0x00030000ff0c7b82 */ /* 0x001f220000000a00 */
[----:B------:R-:W-:Y:S02]  /*15dd0*/  F2FP.F16.F32.PACK_AB R38, R101, R100 ;  /* 0x000000646526723e */ /* 0x000fe400000000ff */
[----:B------:R-:W-:Y:S02]  /*15de0*/  F2FP.F16.F32.PACK_AB R39, R103, R102 ;  /* 0x000000666727723e */ /* 0x000fe400000000ff */
[----:B------:R-:W-:Y:S01]  /*15df0*/  MOV R60, R60 ;  /* 0x0000003c003c7202 */ /* 0x000fe20000000f00 */
[----:B------:R-:W-:Y:S01]  /*15e00*/  STSM.16.M88.4 [R48], R28 ;  /* 0x0000001c30007844 */ /* 0x000fe20000000200 */
[----:B------:R-:W-:Y:S02]  /*15e10*/  MOV R64, R64 ;  /* 0x0000004000407202 */ /* 0x000fe40000000f00 */
[----:B------:R-:W-:-:S02]  /*15e20*/  F2FP.F16.F32.PACK_AB R4, R113, R112 ;  /* 0x000000707104723e */ /* 0x000fc400000000ff */
[----:B------:R-:W-:Y:S02]  /*15e30*/  F2FP.F16.F32.PACK_AB R5, R115, R114 ;  /* 0x000000727305723e */ /* 0x000fe400000000ff */
[----:B------:R-:W-:Y:S02]  /*15e40*/  F2FP.F16.F32.PACK_AB R6, R117, R116 ;  /* 0x000000747506723e */ /* 0x000fe400000000ff */
[----:B------:R-:W-:Y:S01]  /*15e50*/  F2FP.F16.F32.PACK_AB R7, R119, R118 ;  /* 0x000000767707723e */ /* 0x000fe200000000ff */
[----:B------:R-:W-:Y:S01]  /*15e60*/  STSM.16.M88.4 [R52], R32 ;  /* 0x0000002034007844 */ /* 0x000fe20000000200 */
[----:B------:R-:W-:Y:S02]  /*15e70*/  MOV R68, R68 ;  /* 0x0000004400447202 */ /* 0x000fe40000000f00 */
[----:B------:R-:W-:Y:S02]  /*15e80*/  F2FP.F16.F32.PACK_AB R8, R121, R120 ;  /* 0x000000787908723e */ /* 0x000fe400000000ff */
[----:B------:R-:W-:-:S02]  /*15e90*/  F2FP.F16.F32.PACK_AB R9, R123, R122 ;  /* 0x0000007a7b09723e */ /* 0x000fc400000000ff */
[----:B------:R-:W-:Y:S02]  /*15ea0*/  F2FP.F16.F32.PACK_AB R10, R125, R124 ;  /* 0x0000007c7d0a723e */ /* 0x000fe400000000ff */
[----:B------:R-:W-:Y:S01]  /*15eb0*/  F2FP.F16.F32.PACK_AB R11, R127, R126 ;  /* 0x0000007e7f0b723e */ /* 0x000fe200000000ff */
[----:B------:R-:W-:Y:S01]  /*15ec0*/  STSM.16.M88.4 [R56], R36 ;  /* 0x0000002438007844 */ /* 0x000fe20000000200 */
[----:B------:R-:W-:-:S03]  /*15ed0*/  MOV R72, R72 ;  /* 0x0000004800487202 */ /* 0x000fc60000000f00 */
[----:B------:R-:W-:Y:S04]  /*15ee0*/  STSM.16.M88.4 [R60], R40 ;  /* 0x000000283c007844 */ /* 0x000fe80000000200 */
[----:B------:R-:W-:Y:S04]  /*15ef0*/  STSM.16.M88.4 [R64], R4 ;  /* 0x0000000440007844 */ /* 0x000fe80000000200 */
[----:B------:R0:W-:Y:S04]  /*15f00*/  STSM.16.M88.4 [R68], R8 ;  /* 0x0000000844007844 */ /* 0x0001e80000000200 */
[----:B------:R-:W-:Y:S04]  /*15f10*/  STSM.16.M88.4 [R72], R128 ;  /* 0x0000008048007844 */ /* 0x000fe80000000200 */
[----:B------:R-:W-:Y:S04]  /*15f20*/  STSM.16.M88.4 [R44], R136 ;  /* 0x000000882c007844 */ /* 0x000fe80000000200 */
[----:B------:R2:W-:Y:S01]  /*15f30*/  STSM.16.M88.4 [R45], R144 ;  /* 0x000000902d007844 */ /* 0x0005e20000000200 */
[----:B0-----:R-:W0:Y:S01]  /*15f40*/  @P6 LDC.64 R10, c[0x0][0xc08] ;  /* 0x00030200ff0a6b82 */ /* 0x001e220000000a00 */
[----:B------:R-:W-:Y:S01]  /*15f50*/  ULDC UR4, c[0x0][0xa88] ;  /* 0x0002a20000047ab9 */ /* 0x000fe20000000800 */
[----:B------:R-:W-:-:S02]  /*15f60*/  IMAD.MOV.U32 R24, RZ, RZ, RZ ;  /* 0x000000ffff187224 */ /* 0x000fc400078e00ff */
[----:B------:R-:W-:Y:S02]  /*15f70*/  IMAD.U32 R23, RZ, RZ, UR4 ;  /* 0x00000004ff177e24 */ /* 0x000fe4000f8e00ff */
[C---:B----4-:R-:W-:Y:S02]  /*15f80*/  IMAD.WIDE R6, R50.reuse, 0x4, R12 ;  /* 0x0000000432067825 */ /* 0x050fe400078e020c */
[----:B------:R-:W-:Y:S02]  /*15f90*/  BAR.SYNC.DEFER_BLOCKING 0x1, 0x100 ;  /* 0x0044000000007b1d */ /* 0x000fe40000010000 */
[----:B0-----:R-:W-:-:S04]  /*15fa0*/  @P6 IMAD.WIDE R10, R50, 0x4, R10 ;  /* 0x00000004320a6825 */ /* 0x001fc800078e020a */
[----:B------:R0:W5:Y:S04]  /*15fb0*/  @P0 LDG.E R24, desc[UR40][R6.64] ;  /* 0x0000002806180981 */ /* 0x000168000c1e1900 */
[----:B------:R0:W5:Y:S01]  /*15fc0*/  @P6 LDG.E R23, desc[UR40][R10.64] ;  /* 0x000000280a176981 */ /* 0x000162000c1e1900 */
[----:B------:R-:W3:Y:S02]  /*15fd0*/  S2R R97, SR_TID.X ;  /* 0x0000000000617919 */ /* 0x000ee40000002100 */
[----:B---3--:R-:W-:-:S05]  /*15fe0*/  VIADD R97, R97, 0xffffff80 ;  /* 0xffffff8061617836 */ /* 0x008fca0000000000 */
[----:B------:R-:W-:-:S04]  /*15ff0*/  SHF.R.S32.HI R98, RZ, 0x1f, R97 ;  /* 0x0000001fff627819 */ /* 0x000fc80000011461 */
[----:B------:R-:W-:-:S04]  /*16000*/  LEA.HI R98, R98, R97, RZ, 0x3 ;  /* 0x0000006162627211 */ /* 0x000fc800078f18ff */
[----:B------:R-:W-:-:S04]  /*16010*/  SHF.R.S32.HI R98, RZ, 0x3, R98 ;  /* 0x00000003ff627819 */ /* 0x000fc80000011462 */
[----:B------:R-:W-:-:S05]  /*16020*/  LEA R5, R98, R204, 0x6 ;  /* 0x000000cc62057211 */ /* 0x000fca00078e30ff */
        /* <DEDUP_REMOVED lines=21> */
[C---:B------:R-:W-:Y:S02]  /*16180*/  IADD3 R37, P5, R4.reuse, 0x5000, RZ ;  /* 0x0000500004257810 */ /* 0x040fe40007fbe0ff */
[----:B------:R-:W-:-:S02]  /*16190*/  IADD3 R41, P1, R4, 0x6000, RZ ;  /* 0x0000600004297810 */ /* 0x000fc40007f3e0ff */
[C---:B--2---:R-:W-:Y:S02]  /*161a0*/  IADD3 R45, P2, R4.reuse, 0x7000, RZ ;  /* 0x00007000042d7810 */ /* 0x044fe40007f5e0ff */
[C---:B------:R-:W-:Y:S02]  /*161b0*/  IADD3 R49, P3, R4.reuse, 0x8000, RZ ;  /* 0x0000800004317810 */ /* 0x040fe40007f7e0ff */
[----:B------:R-:W-:Y:S02]  /*161c0*/  IADD3 R53, P4, R4, 0x9000, RZ ;  /* 0x0000900004357810 */ /* 0x000fe40007f9e0ff */
[----:B------:R-:W-:Y:S02]  /*161d0*/  P2R R14, PR, RZ, 0x20 ;  /* 0x00000020ff0e7803 */ /* 0x000fe40000000000 */
[----:B------:R-:W-:Y:S02]  /*161e0*/  LOP3.LUT R36, R37, 0x380, RZ, 0xc0, !PT ;  /* 0x0000038025247812 */ /* 0x000fe400078ec0ff */
[----:B------:R-:W-:-:S02]  /*161f0*/  LOP3.LUT R40, R41, 0x380, RZ, 0xc0, !PT ;  /* 0x0000038029287812 */ /* 0x000fc400078ec0ff */
[----:B------:R-:W-:Y:S02]  /*16200*/  LOP3.LUT R44, R45, 0x380, RZ, 0xc0, !PT ;  /* 0x000003802d2c7812 */ /* 0x000fe400078ec0ff */
[----:B------:R-:W-:Y:S02]  /*16210*/  LOP3.LUT R48, R49, 0x380, RZ, 0xc0, !PT ;  /* 0x0000038031307812 */ /* 0x000fe400078ec0ff */
[----:B------:R-:W-:Y:S02]  /*16220*/  LOP3.LUT R52, R53, 0x380, RZ, 0xc0, !PT ;  /* 0x0000038035347812 */ /* 0x000fe400078ec0ff */
[----:B------:R-:W-:Y:S02]  /*16230*/  IADD3 R57, P5, R4, 0xa000, RZ ;  /* 0x0000a00004397810 */ /* 0x000fe40007fbe0ff */
[----:B------:R-:W-:Y:S02]  /*16240*/  SHF.R.U64 R36, R36, 0x3, RZ ;  /* 0x0000000324247819 */ /* 0x000fe400000012ff */
[----:B------:R-:W-:-:S02]  /*16250*/  SHF.R.U64 R40, R40, 0x3, RZ ;  /* 0x0000000328287819 */ /* 0x000fc400000012ff */
[----:B------:R-:W-:Y:S02]  /*16260*/  LOP3.LUT R56, R57, 0x380, RZ, 0xc0, !PT ;  /* 0x0000038039387812 */ /* 0x000fe400078ec0ff */
[----:B------:R-:W-:Y:S02]  /*16270*/  SHF.R.U64 R44, R44, 0x3, RZ ;  /* 0x000000032c2c7819 */ /* 0x000fe400000012ff */
[----:B------:R-:W-:Y:S02]  /*16280*/  SHF.R.U64 R48, R48, 0x3, RZ ;  /* 0x0000000330307819 */ /* 0x000fe400000012ff */
[----:B------:R-:W-:Y:S02]  /*16290*/  SHF.R.U64 R52, R52, 0x3, RZ ;  /* 0x0000000334347819 */ /* 0x000fe400000012ff */
[----:B------:R-:W-:Y:S02]  /*162a0*/  LOP3.LUT R36, R36, R37, RZ, 0x3c, !PT ;  /* 0x0000002524247212 */ /* 0x000fe400078e3cff */
[----:B------:R-:W-:-:S02]  /*162b0*/  LOP3.LUT R40, R40, R41, RZ, 0x3c, !PT ;  /* 0x0000002928287212 */ /* 0x000fc400078e3cff */
[----:B------:R-:W-:Y:S02]  /*162c0*/  LOP3.LUT R44, R44, R45, RZ, 0x3c, !PT ;  /* 0x0000002d2c2c7212 */ /* 0x000fe400078e3cff */
[----:B------:R-:W-:Y:S02]  /*162d0*/  LOP3.LUT R48, R48, R49, RZ, 0x3c, !PT ;  /* 0x0000003130307212 */ /* 0x000fe400078e3cff */
[----:B------:R-:W-:Y:S02]  /*162e0*/  LOP3.LUT R52, R52, R53, RZ, 0x3c, !PT ;  /* 0x0000003534347212 */ /* 0x000fe400078e3cff */
[----:B------:R-:W-:Y:S01]  /*162f0*/  SHF.R.U64 R56, R56, 0x3, RZ ;  /* 0x0000000338387819 */ /* 0x000fe200000012ff */
[----:B0-----:R-:W-:Y:S06]  /*16300*/  @P6 BRA `(.L_x_5987) ;  /* 0x0000000000106947 */ /* 0x001fec0003800000 */
[----:B------:R-:W-:Y:S05]  /*16310*/  @!P0 BRA `(.L_x_5987) ;  /* 0x00000000000c8947 */ /* 0x000fea0003800000 */
[----:B------:R-:W2:Y:S04]  /*16320*/  LDG.E R10, desc[UR40][R6.64] ;  /* 0x00000028060a7981 */ /* 0x000ea8000c1e1900 */
[----:B-----5:R-:W2:Y:S02]  /*16330*/  LDG.E R23, desc[UR40][R6.64+0x4] ;  /* 0x0000042806177981 */ /* 0x020ea4000c1e1900 */
[----:B--2---:R-:W-:-:S07]  /*16340*/  IMAD.IADD R23, R23, 0x1, -R10 ;  /* 0x0000000117177824 */ /* 0x004fce00078e0a0a */
.L_x_5987:
[----:B------:R-:W2:Y:S01]  /*16350*/  LDL R86, [R1+0x48] ;  /* 0x0000480001567983 */ /* 0x000ea20000100800 */
[----:B------:R-:W-:Y:S01]  /*16360*/  ISETP.NE.AND P6, PT, R14, RZ, PT ;  /* 0x000000ff0e00720c */ /* 0x000fe20003fc5270 */
[----:B------:R-:W0:Y:S02]  /*16370*/  S2R R7, SR_TID.X ;  /* 0x0000000000077919 */ /* 0x000e240000002100 */
[----:B0-----:R-:W-:-:S05]  /*16380*/  VIADD R7, R7, 0xffffff80 ;  /* 0xffffff8007077836 */ /* 0x001fca0000000000 */
[----:B------:R-:W-:-:S04]  /*16390*/  SHF.R.S32.HI R6, RZ, 0x1f, R7 ;  /* 0x0000001fff067819 */ /* 0x000fc80000011407 */
[----:B------:R-:W-:-:S04]  /*163a0*/  LEA.HI R6, R6, R7, RZ, 0x7 ;  /* 0x0000000706067211 */ /* 0x000fc800078f38ff */
[----:B------:R-:W-:-:S06]  /*163b0*/  SHF.R.S32.HI R6, RZ, 0x7, R6 ;  /* 0x00000007ff067819 */ /* 0x000fcc0000011406 */
[----:B------:R-:W0:Y:S01]  /*163c0*/  SHFL.IDX PT, R6, R6, RZ, 0x1f ;  /* 0x00001fff06067589 */ /* 0x000e2200000e0000 */
[--C-:B------:R-:W-:Y:S01]  /*163d0*/  IMAD.X R53, RZ, RZ, R5.reuse, P4 ;  /* 0x000000ffff357224 */ /* 0x100fe200020e0605 */
[----:B------:R-:W-:Y:S01]  /*163e0*/  LOP3.LUT R56, R56, R57, RZ, 0x3c, !PT ;  /* 0x0000003938387212 */ /* 0x000fe200078e3cff */
[--C-:B------:R-:W-:Y:S01]  /*163f0*/  IMAD.X R37, RZ, RZ, R5.reuse, P6 ;  /* 0x000000ffff257224 */ /* 0x100fe200030e0605 */
[----:B------:R-:W-:Y:S01]  /*16400*/  IADD3.X R41, RZ, R5, RZ, P1, !PT ;  /* 0x00000005ff297210 */ /* 0x000fe20000ffe4ff */
[--C-:B------:R-:W-:Y:S01]  /*16410*/  IMAD.X R45, RZ, RZ, R5.reuse, P2 ;  /* 0x000000ffff2d7224 */ /* 0x100fe200010e0605 */
[C---:B------:R-:W-:Y:S01]  /*16420*/  IADD3 R61, P6, R4.reuse, 0xb000, RZ ;  /* 0x0000b000043d7810 */ /* 0x040fe20007fde0ff */
[--C-:B------:R-:W-:Y:S01]  /*16430*/  IMAD.X R49, RZ, RZ, R5.reuse, P3 ;  /* 0x000000ffff317224 */ /* 0x100fe200018e0605 */
[C---:B------:R-:W-:Y:S01]  /*16440*/  IADD3 R65, P1, R4.reuse, 0xc000, RZ ;  /* 0x0000c00004417810 */ /* 0x040fe20007f3e0ff */
[----:B------:R-:W-:Y:S01]  /*16450*/  IMAD.X R57, RZ, RZ, R5, P5 ;  /* 0x000000ffff397224 */ /* 0x000fe200028e0605 */
[----:B------:R-:W-:-:S02]  /*16460*/  IADD3 R69, P2, R4, 0xd000, RZ ;  /* 0x0000d00004457810 */ /* 0x000fc40007f5e0ff */
[C---:B------:R-:W-:Y:S02]  /*16470*/  IADD3 R73, P3, R4.reuse, 0xe000, RZ ;  /* 0x0000e00004497810 */ /* 0x040fe40007f7e0ff */
[----:B------:R-:W-:Y:S02]  /*16480*/  IADD3 R7, P5, R4, 0xf000, RZ ;  /* 0x0000f00004077810 */ /* 0x000fe40007fbe0ff */
[----:B------:R-:W-:Y:S02]  /*16490*/  LOP3.LUT R60, R61, 0x380, RZ, 0xc0, !PT ;  /* 0x000003803d3c7812 */ /* 0x000fe400078ec0ff */
[----:B------:R-:W-:Y:S02]  /*164a0*/  LOP3.LUT R64, R65, 0x380, RZ, 0xc0, !PT ;  /* 0x0000038041407812 */ /* 0x000fe400078ec0ff */
[----:B0-----:R-:W-:Y:S02]  /*164b0*/  ISETP.NE.AND P4, PT, R6, RZ, PT ;  /* 0x000000ff0600720c */ /* 0x001fe40003f85270 */
        /* <DEDUP_REMOVED lines=10> */
[----:B------:R-:W-:Y:S02]  /*16560*/  SHF.R.S32.HI R80, RZ, 0x1f, R50 ;  /* 0x0000001fff507819 */ /* 0x000fe40000011432 */
        /* <DEDUP_REMOVED lines=9> */
[----:B------:R-:W-:Y:S02]  /*16600*/  IADD3.X R77, RZ, R5, RZ, P5, !PT ;  /* 0x00000005ff4d7210 */ /* 0x000fe40002ffe4ff */
[----:B------:R-:W-:Y:S02]  /*16610*/  LOP3.LUT R76, R6, R7, RZ, 0x3c, !PT ;  /* 0x00000007064c7212 */ /* 0x000fe400078e3cff */
[----:B------:R-:W-:Y:S02]  /*16620*/  SEL R81, R50, RZ, !P0 ;  /* 0x000000ff32517207 */ /* 0x000fe40004000000 */
[----:B------:R-:W-:Y:S02]  /*16630*/  SEL R80, R80, RZ, !P0 ;  /* 0x000000ff50507207 */ /* 0x000fe40004000000 */
[----:B-----5:R-:W-:Y:S02]  /*16640*/  SHF.R.S32.HI R21, RZ, 0x1f, R24 ;  /* 0x0000001fff157819 */ /* 0x020fe40000011418 */
[----:B--2---:R-:W-:Y:S01]  /*16650*/  SHF.R.S32.HI R82, RZ, 0x1f, R86 ;  /* 0x0000001fff527819 */ /* 0x004fe20000011456 */
[----:B------:R-:W-:Y:S06]  /*16660*/  @P4 BRA `(.L_x_5988) ;  /* 0x0000000000b44947 */ /* 0x000fec0003800000 */
[----:B------:R-:W0:Y:S01]  /*16670*/  LDC R30, c[0x0][0xbe8] ;  /* 0x0002fa00ff1e7b82 */ /* 0x000e220000000800 */
[----:B------:R-:W-:Y:S01]  /*16680*/  ULDC.64 UR4, c[0x0][0xb90] ;  /* 0x0002e40000047ab9 */ /* 0x000fe20000000a00 */
[----:B------:R-:W-:Y:S02]  /*16690*/  IMAD.IADD R14, R229, 0x1, R195 ;  /* 0x00000001e50e7824 */ /* 0x000fe400078e02c3 */
[----:B------:R-:W-:Y:S02]  /*166a0*/  IMAD R10, R82, UR4, RZ ;  /* 0x00000004520a7c24 */ /* 0x000fe4000f8e02ff */
[----:B------:R-:W-:Y:S02]  /*166b0*/  IMAD.MOV.U32 R20, RZ, RZ, R24 ;  /* 0x000000ffff147224 */ /* 0x000fe400078e0018 */
[C---:B------:R-:W-:Y:S02]  /*166c0*/  IMAD R15, R86.reuse, UR5, R10 ;  /* 0x00000005560f7c24 */ /* 0x040fe4000f8e020a */
[----:B------:R-:W-:Y:S01]  /*166d0*/  IMAD.WIDE.U32 R6, R86, UR4, R20 ;  /* 0x0000000456067c25 */ /* 0x000fe2000f8e0014 */
[----:B------:R-:W-:-:S03]  /*166e0*/  ULDC.64 UR4, c[0x0][0xb98] ;  /* 0x0002e60000047ab9 */ /* 0x000fc60000000a00 */
[----:B------:R-:W-:Y:S02]  /*166f0*/  IMAD.IADD R7, R7, 0x1, R15 ;  /* 0x0000000107077824 */ /* 0x000fe400078e020f */
[----:B------:R-:W-:Y:S02]  /*16700*/  IMAD.IADD R34, R194, 0x1, R195 ;  /* 0x00000001c2227824 */ /* 0x000fe400078e02c3 */
[----:B------:R-:W-:Y:S01]  /*16710*/  IMAD.WIDE.U32 R6, R81, UR4, R6 ;  /* 0x0000000451067c25 */ /* 0x000fe2000f8e0006 */
[----:B0-----:R-:W-:-:S13]  /*16720*/  ISETP.NE.AND P0, PT, R30, 0x1, PT ;  /* 0x000000011e00780c */ /* 0x001fda0003f05270 */
[----:B------:R-:W0:Y:S08]  /*16730*/  @P0 LDC R11, c[0x0][0xbec] ;  /* 0x0002fb00ff0b0b82 */ /* 0x000e300000000800 */
[----:B------:R-:W2:Y:S01]  /*16740*/  @P0 LDC R31, c[0x0][0xbf0] ;  /* 0x0002fc00ff1f0b82 */ /* 0x000ea20000000800 */
[----:B0-----:R-:W-:-:S04]  /*16750*/  @P0 IMAD.HI.U32 R10, R14, R11, RZ ;  /* 0x0000000b0e0a0227 */ /* 0x001fc800078e00ff */
[----:B------:R-:W-:Y:S01]  /*16760*/  IMAD.MOV.U32 R11, RZ, RZ, R14 ;  /* 0x000000ffff0b7224 */ /* 0x000fe200078e000e */
[----:B--2---:R-:W-:Y:S01]  /*16770*/  @P0 SHF.R.U32.HI R11, RZ, R31, R10 ;  /* 0x0000001fff0b0219 */ /* 0x004fe2000001160a */
        /* <DEDUP_REMOVED lines=8> */
[----:B------:R-:W-:Y:S01]  /*16800*/  IADD3.X R7, R31, R7, R14, P0, !PT ;  /* 0x000000071f077210 */ /* 0x000fe200007fe40e */
[----:B------:R-:W-:Y:S02]  /*16810*/  IMAD.MOV R14, RZ, RZ, -R197 ;  /* 0x000000ffff0e7224 */ /* 0x000fe400078e0ac5 */
[----:B------:R-:W-:-:S02]  /*16820*/  IMAD R10, R10, UR4, RZ ;  /* 0x000000040a0a7c24 */ /* 0x000fc4000f8e02ff */
[----:B------:R-:W-:-:S04]  /*16830*/  IMAD.WIDE.U32 R6, R15, UR4, R6 ;  /* 0x000000040f067c25 */ /* 0x000fc8000f8e0006 */
[----:B------:R-:W-:Y:S01]  /*16840*/  IMAD R15, R15, UR5, R10 ;  /* 0x000000050f0f7c24 */ /* 0x000fe2000f8e020a */
[----:B------:R-:W-:Y:S01]  /*16850*/  ULDC.64 UR4, c[0x0][0xb50] ;  /* 0x0002d40000047ab9 */ /* 0x000fe20000000a00 */
[----:B------:R-:W-:Y:S02]  /*16860*/  IMAD R31, R23, R30, RZ ;  /* 0x0000001e171f7224 */ /* 0x000fe400078e02ff */
        /* <DEDUP_REMOVED lines=13> */
.L_x_5988:
        /* <DEDUP_REMOVED lines=37> */
[C---:B------:R-:W-:Y:S01]  /*16b90*/  VIADD R103, R204.reuse, 0x40 ;  /* 0x00000040cc677836 */ /* 0x040fe20000000000 */
[----:B------:R-:W5:Y:S01]  /*16ba0*/  LD.E.128 R72, desc[UR40][R72.64] ;  /* 0x0000002848487980 */ /* 0x000f62000c101d00 */
[----:B------:R-:W-:Y:S01]  /*16bb0*/  IMAD.IADD R80, R195, 0x1, R0 ;  /* 0x00000001c3507824 */ /* 0x000fe200078e0200 */
[----:B------:R-:W-:-:S02]  /*16bc0*/  IADD3 R101, R204, 0x80, RZ ;  /* 0x00000080cc657810 */ /* 0x000fc40007ffe0ff */
[----:B0-----:R-:W-:Y:S01]  /*16bd0*/  ISETP.GE.AND P0, PT, R103, R3, PT ;  /* 0x000000036700720c */ /* 0x001fe20003f06270 */
[----:B--2---:R-:W-:Y:S01]  /*16be0*/  @P1 IMAD.HI.U32 R0, R80, R85, RZ ;  /* 0x0000005550001227 */ /* 0x004fe200078e00ff */
[----:B------:R-:W5:Y:S01]  /*16bf0*/  LD.E.128 R76, desc[UR40][R76.64] ;  /* 0x000000284c4c7980 */ /* 0x000f62000c101d00 */
[C---:B------:R-:W-:Y:S01]  /*16c00*/  IADD3 R93, R204.reuse, 0x180, RZ ;  /* 0x00000180cc5d7810 */ /* 0x040fe20007ffe0ff */
[----:B------:R-:W-:Y:S01]  /*16c10*/  BSSY B1, `(.L_x_5989) ;  /* 0x0000071000017945 */ /* 0x000fe20003800000 */
[----:B------:R-:W-:Y:S01]  /*16c20*/  IMAD.WIDE.U32 R20, R81, UR4, R20 ;  /* 0x0000000451147c25 */ /* 0x000fe2000f8e0014 */
[----:B------:R-:W-:Y:S01]  /*16c30*/  SEL R24, RZ, 0xffffffff, P0 ;  /* 0xffffffffff187807 */ /* 0x000fe20000000000 */
[----:B------:R-:W-:Y:S01]  /*16c40*/  ULDC.64 UR4, c[0x0][0xae0] ;  /* 0x0002b80000047ab9 */ /* 0x000fe20000000a00 */
[----:B------:R-:W-:Y:S01]  /*16c50*/  ISETP.GE.AND P0, PT, R101, R3, PT ;  /* 0x000000036500720c */ /* 0x000fe20003f06270 */
[----:B------:R-:W-:Y:S01]  /*16c60*/  IMAD.MOV.U32 R81, RZ, RZ, R80 ;  /* 0x000000ffff517224 */ /* 0x000fe200078e0050 */
[----:B---3--:R-:W-:Y:S01]  /*16c70*/  @P1 SHF.R.U32.HI R81, RZ, R87, R0 ;  /* 0x00000057ff511219 */ /* 0x008fe20000011600 */
[C---:B------:R-:W-:Y:S01]  /*16c80*/  VIADD R99, R204.reuse, 0xc0 ;  /* 0x000000c0cc637836 */ /* 0x040fe20000000000 */
[-C--:B------:R-:W-:Y:S01]  /*16c90*/  ISETP.GE.AND P1, PT, R204, R3.reuse, PT ;  /* 0x00000003cc00720c */ /* 0x080fe20003f26270 */
[----:B------:R-:W-:Y:S01]  /*16ca0*/  IMAD.SHL.U32 R85, R24, 0x2, RZ ;  /* 0x0000000218557824 */ /* 0x000fe200078e00ff */
[----:B------:R-:W-:Y:S01]  /*16cb0*/  SEL R24, RZ, 0xffffffff, P0 ;  /* 0xffffffffff187807 */ /* 0x000fe20000000000 */
[----:B------:R-:W-:Y:S01]  /*16cc0*/  VIADD R97, R204, 0x100 ;  /* 0x00000100cc617836 */ /* 0x000fe20000000000 */
[----:B------:R-:W-:Y:S01]  /*16cd0*/  SEL R0, RZ, 0x1, P1 ;  /* 0x00000001ff007807 */ /* 0x000fe20000800000 */
[----:B------:R-:W-:Y:S01]  /*16ce0*/  IMAD.IADD R21, R21, 0x1, R83 ;  /* 0x0000000115157824 */ /* 0x000fe200078e0253 */
        /* <DEDUP_REMOVED lines=21> */
[----:B------:R-:W-:-:S02]  /*16e40*/  LOP3.LUT R0, R85, 0x8, R0, 0xe2, !PT ;  /* 0x0000000855007812 */ /* 0x000fc400078ee200 */
[----:B------:R-:W-:Y:S01]  /*16e50*/  IADD3 R96, R204, 0x140, RZ ;  /* 0x00000140cc607810 */ /* 0x000fe20007ffe0ff */
        /* <DEDUP_REMOVED lines=9> */
[----:B------:R-:W-:Y:S01]  /*16ef0*/  SHF.R.S32.HI R96, RZ, 0x1f, R96 ;  /* 0x0000001fff607819 */ /* 0x000fe20000011460 */
[----:B------:R-:W-:Y:S01]  /*16f00*/  IMAD R80, R80, UR4, RZ ;  /* 0x0000000450507c24 */ /* 0x000fe2000f8e02ff */
[----:B------:R-:W-:Y:S01]  /*16f10*/  LOP3.LUT R0, R81, 0x20, R0, 0xe2, !PT ;  /* 0x0000002051007812 */ /* 0x000fe200078ee200 */
[----:B------:R-:W-:Y:S01]  /*16f20*/  IMAD R90, R23, R84, RZ ;  /* 0x00000054175a7224 */ /* 0x000fe200078e02ff */
[----:B------:R-:W-:Y:S01]  /*16f30*/  SEL R23, RZ, 0x40, P0 ;  /* 0x00000040ff177807 */ /* 0x000fe20000000000 */
[----:B------:R-:W-:-:S02]  /*16f40*/  IMAD.IADD R195, R98, 0x1, R195 ;  /* 0x0000000162c37824 */ /* 0x000fc400078e02c3 */
[C---:B------:R-:W-:Y:S01]  /*16f50*/  IMAD R81, R83.reuse, UR5, R80 ;  /* 0x0000000553517c24 */ /* 0x040fe2000f8e0250 */
[----:B------:R-:W-:Y:S01]  /*16f60*/  LOP3.LUT R23, R0, R23, RZ, 0xfc, !PT ;  /* 0x0000001700177212 */ /* 0x000fe200078efcff */
[----:B------:R-:W-:Y:S01]  /*16f70*/  IMAD.WIDE.U32 R20, R83, UR4, R20 ;  /* 0x0000000453147c25 */ /* 0x000fe2000f8e0014 */
[----:B------:R-:W-:Y:S01]  /*16f80*/  ISETP.GE.AND P1, PT, R195, R90, PT ;  /* 0x0000005ac300720c */ /* 0x000fe20003f26270 */
[----:B------:R-:W-:Y:S02]  /*16f90*/  ULDC.64 UR4, c[0x0][0xa80] ;  /* 0x0002a00000047ab9 */ /* 0x000fe40000000a00 */
[----:B------:R-:W-:Y:S01]  /*16fa0*/  VIADD R91, R204, 0x1c0 ;  /* 0x000001c0cc5b7836 */ /* 0x000fe20000000000 */
[----:B------:R-:W-:Y:S01]  /*16fb0*/  LEA R88, P2, R20, UR4, 0x1 ;  /* 0x0000000414587c11 */ /* 0x000fe2000f8408ff */
[----:B------:R-:W-:Y:S02]  /*16fc0*/  IMAD.IADD R21, R21, 0x1, R81 ;  /* 0x0000000115157824 */ /* 0x000fe400078e0251 */
[----:B------:R-:W-:Y:S01]  /*16fd0*/  VIADD R0, R2, 0x28c20 ;  /* 0x00028c2002007836 */ /* 0x000fe20000000000 */
[----:B------:R-:W-:Y:S01]  /*16fe0*/  ISETP.GE.AND P0, PT, R91, R3, PT ;  /* 0x000000035b00720c */ /* 0x000fe20003f06270 */
[----:B------:R-:W-:Y:S01]  /*16ff0*/  VIADD R92, R204, 0x1c0 ;  /* 0x000001c0cc5c7836 */ /* 0x000fe20000000000 */
[----:B------:R-:W-:Y:S01]  /*17000*/  LEA.HI.X R89, R20, UR5, R21, 0x1, P2 ;  /* 0x0000000514597c11 */ /* 0x000fe200090f0c15 */
[C---:B------:R-:W-:Y:S01]  /*17010*/  VIADD R94, R204.reuse, 0x180 ;  /* 0x00000180cc5e7836 */ /* 0x040fe20000000000 */
[----:B------:R-:W-:Y:S01]  /*17020*/  PRMT R0, RZ, 0x654, R0 ;  /* 0x00000654ff007816 */ /* 0x000fe20000000000 */
[C---:B------:R-:W-:Y:S01]  /*17030*/  VIADD R98, R204.reuse, 0x100 ;  /* 0x00000100cc627836 */ /* 0x040fe20000000000 */
[----:B------:R-:W-:Y:S01]  /*17040*/  SEL R24, RZ, 0x80, P0 ;  /* 0x00000080ff187807 */ /* 0x000fe20000000000 */
[C---:B------:R-:W-:Y:S01]  /*17050*/  VIADD R100, R204.reuse, 0xc0 ;  /* 0x000000c0cc647836 */ /* 0x040fe20000000000 */
[----:B0-----:R0:W-:Y:S01]  /*17060*/  SYNCS.ARRIVE.TRANS64.RED.A1T0 RZ, [R0+URZ], RZ ;  /* 0x000000ff00ff79a7 */ /* 0x0011e2000810043f */
        /* <DEDUP_REMOVED lines=19> */
[-C--:B------:R-:W-:Y:S01]  /*171a0*/  ISETP.GE.AND P2, PT, R97, R3.reuse, PT ;  /* 0x000000036100720c */ /* 0x080fe20003f46270 */
[----:B-----5:R0:W-:Y:S01]  /*171b0*/  @!P0 ST.E.128 desc[UR40][R82.64], R4 ;  /* 0x0000000452008985 */ /* 0x0201e2000c101d28 */
[----:B------:R-:W-:Y:S02]  /*171c0*/  @!P5 LEA R86, P4, R101, R20, 0x1 ;  /* 0x000000146556d211 */ /* 0x000fe400078808ff */
[----:B------:R-:W-:Y:S01]  /*171d0*/  LOP3.LUT P0, RZ, R23, 0x40, RZ, 0xc0, !PT ;  /* 0x0000004017ff7812 */ /* 0x000fe2000780c0ff */
[----:B------:R2:W-:Y:S01]  /*171e0*/  @!P1 ST.E.128 desc[UR40][R80.64], R12 ;  /* 0x0000000c50009985 */ /* 0x0005e2000c101d28 */
[----:B------:R-:W-:-:S02]  /*171f0*/  ISETP.GE.AND P1, PT, R95, R3, PT ;  /* 0x000000035f00720c */ /* 0x000fc40003f26270 */
[-C--:B------:R-:W-:Y:S02]  /*17200*/  @!P5 LEA.HI.X R87, R101, R21.reuse, R102, 0x1, P4 ;  /* 0x000000156557d211 */ /* 0x080fe400020f0c66 */
[----:B------:R-:W-:Y:S02]  /*17210*/  LOP3.LUT P4, RZ, R24, 0x80, RZ, 0xc0, !PT ;  /* 0x0000008018ff7812 */ /* 0x000fe4000788c0ff */
[CC--:B------:R-:W-:Y:S01]  /*17220*/  @!P3 LEA R84, P6, R99.reuse, R20.reuse, 0x1 ;  /* 0x000000146354b211 */ /* 0x0c0fe200078c08ff */
[----:B------:R4:W-:Y:S03]  /*17230*/  @!P5 ST.E.128 desc[UR40][R86.64], R32 ;  /* 0x000000205600d985 */ /* 0x0009e6000c101d28 */
[----:B------:R-:W-:Y:S02]  /*17240*/  @!P3 LEA.HI.X R85, R99, R21, R100, 0x1, P6 ;  /* 0x000000156355b211 */ /* 0x000fe400030f0c64 */
[----:B0-----:R-:W-:-:S03]  /*17250*/  @!P2 LEA R4, P5, R97, R20, 0x1 ;  /* 0x000000146104a211 */ /* 0x001fc600078a08ff */
        /* <DEDUP_REMOVED lines=12> */
.L_x_5990:
[----:B------:R-:W-:Y:S05]  /*17320*/  BSYNC B1 ;  /* 0x0000000000017941 */ /* 0x000fea0003800000 */
.L_x_5989:
[----:B------:R-:W-:Y:S01]  /*17330*/  VIADD R0, R195, 0x20 ;  /* 0x00000020c3007836 */ /* 0x000fe20000000000 */
[----:B----45:R0:W4:Y:S04]  /*17340*/  SHFL.IDX PT, R7, R89, 0x1, 0x181f ;  /* 0x00381f0059077f89 */ /* 0x03012800000e0000 */
        /* <DEDUP_REMOVED lines=36> */
.L_x_5986:
[----:B------:R-:W3:Y:S01]  /*17590*/  LDL R9, [R1+0x4c] ;  /* 0x00004c0001097983 */ /* 0x000ee20000100800 */
[----:B------:R-:W-:Y:S01]  /*175a0*/  ULDC.64 UR4, c[0x0][0xc00] ;  /* 0x0003000000047ab9 */ /* 0x000fe20000000a00 */
[----:B------:R-:W3:Y:S01]  /*175b0*/  LDC.64 R4, c[0x0][0xc00] ;  /* 0x00030000ff047b82 */ /* 0x000ee20000000a00 */
[----:B------:R-:W-:Y:S01]  /*175c0*/  ISETP.NE.U32.AND P0, PT, RZ, UR4, PT ;  /* 0x00000004ff007c0c */ /* 0x000fe2000bf05070 */
[----:B------:R-:W-:-:S03]  /*175d0*/  IMAD.MOV.U32 R3, RZ, RZ, RZ ;  /* 0x000000ffff037224 */ /* 0x000fc600078e00ff */
[----:B------:R-:W-:Y:S01]  /*175e0*/  ISETP.NE.AND.EX P0, PT, RZ, UR5, PT, P0 ;  /* 0x00000005ff007c0c */ /* 0x000fe2000bf05300 */
[----:B------:R-:W-:Y:S02]  /*175f0*/  ULDC.64 UR4, c[0x0][0xc08] ;  /* 0x0003020000047ab9 */ /* 0x000fe40000000a00 */
[----:B------:R-:W-:Y:S01]  /*17600*/  ISETP.NE.U32.AND P1, PT, RZ, UR4, PT ;  /* 0x00000004ff007c0c */ /* 0x000fe2000bf25070 */
[----:B--2---:R-:W2:Y:S01]  /*17610*/  S2R R24, SR_TID.X ;  /* 0x0000000000187919 */ /* 0x004ea20000002100 */
[----:B0-----:R-:W0:Y:S02]  /*17620*/  LDC R21, c[0x0][0xbe8] ;  /* 0x0002fa00ff157b82 */ /* 0x001e240000000800 */
[----:B------:R-:W-:-:S13]  /*17630*/  ISETP.NE.AND.EX P1, PT, RZ, UR5, PT, P1 ;  /* 0x00000005ff007c0c */ /* 0x000fda000bf25310 */
[----:B------:R-:W4:Y:S01]  /*17640*/  @P1 LDC.64 R6, c[0x0][0xc08] ;  /* 0x00030200ff061b82 */ /* 0x000f220000000a00 */
[----:B------:R-:W-:Y:S02]  /*17650*/  ULDC UR4, c[0x0][0xa88] ;  /* 0x0002a20000047ab9 */ /* 0x000fe40000000800 */
[----:B------:R-:W-:Y:S02]  /*17660*/  IMAD.U32 R0, RZ, RZ, UR4 ;  /* 0x00000004ff007e24 */ /* 0x000fe4000f8e00ff */
[----:B---3--:R-:W-:-:S04]  /*17670*/  IMAD.WIDE R4, R9, 0x4, R4 ;  /* 0x0000000409047825 */ /* 0x008fc800078e0204 */
[----:B----4-:R-:W-:Y:S01]  /*17680*/  @P1 IMAD.WIDE R6, R9, 0x4, R6 ;  /* 0x0000000409061825 */ /* 0x010fe200078e0206 */
[----:B------:R3:W5:Y:S03]  /*17690*/  @P0 LDG.E R3, desc[UR40][R4.64] ;  /* 0x0000002804030981 */ /* 0x000766000c1e1900 */
[----:B--2---:R-:W-:Y:S01]  /*176a0*/  VIADD R24, R24, 0xffffff80 ;  /* 0xffffff8018187836 */ /* 0x004fe20000000000 */
[----:B------:R3:W5:Y:S01]  /*176b0*/  @P1 LDG.E R0, desc[UR40][R6.64] ;  /* 0x0000002806001981 */ /* 0x000762000c1e1900 */
[----:B------:R-:W-:-:S03]  /*176c0*/  SHF.R.S32.HI R8, RZ, 0x1f, R9 ;  /* 0x0000001fff087819 */ /* 0x000fc60000011409 */
[----:B------:R-:W-:Y:S01]  /*176d0*/  ISETP.GE.AND P2, PT, R24, 0x40, PT ;  /* 0x000000401800780c */ /* 0x000fe20003f46270 */
[----:B0-----:R-:W-:-:S12]  /*176e0*/  @P1 BRA `(.L_x_5992) ;  /* 0x0000000000101947 */ /* 0x001fd80003800000 */
[----:B------:R-:W-:Y:S05]  /*176f0*/  @!P0 BRA `(.L_x_5992) ;  /* 0x00000000000c8947 */ /* 0x000fea0003800000 */
[----:B---3--:R-:W2:Y:S04]  /*17700*/  LDG.E R7, desc[UR40][R4.64] ;  /* 0x0000002804077981 */ /* 0x008ea8000c1e1900 */
[----:B-----5:R-:W2:Y:S02]  /*17710*/  LDG.E R0, desc[UR40][R4.64+0x4] ;  /* 0x0000042804007981 */ /* 0x020ea4000c1e1900 */
[----:B--2---:R-:W-:-:S07]  /*17720*/  IADD3 R0, -R7, R0, RZ ;  /* 0x0000000007007210 */ /* 0x004fce0007ffe1ff */
.L_x_5992:
[----:B------:R-:W2:Y:S01]  /*17730*/  LDL R28, [R1+0x48] ;  /* 0x00004800011c7983 */ /* 0x000ea20000100800 */
[----:B------:R-:W-:Y:S01]  /*17740*/  BSSY B1, `(.L_x_5993) ;  /* 0x000002d000017945 */ /* 0x000fe20003800000 */
[----:B------:R-:W-:Y:S02]  /*17750*/  SEL R13, R9, RZ, !P0 ;  /* 0x000000ff090d7207 */ /* 0x000fe40004000000 */
[----:B------:R-:W-:Y:S02]  /*17760*/  SEL R14, R8, RZ, !P0 ;  /* 0x000000ff080e7207 */ /* 0x000fe40004000000 */
[----:B-----5:R-:W-:Y:S02]  /*17770*/  SHF.R.S32.HI R10, RZ, 0x1f, R3 ;  /* 0x0000001fff0a7819 */ /* 0x020fe40000011403 */
[----:B--2---:R-:W-:Y:S01]  /*17780*/  SHF.R.S32.HI R12, RZ, 0x1f, R28 ;  /* 0x0000001fff0c7819 */ /* 0x004fe2000001141c */
[----:B------:R-:W-:Y:S06]  /*17790*/  @P2 BRA `(.L_x_5994) ;  /* 0x00000000009c2947 */ /* 0x000fec0003800000 */
[----:B---3--:R-:W0:Y:S01]  /*177a0*/  S2R R6, SR_TID.X ;  /* 0x0000000000067919 */ /* 0x008e220000002100 */
[----:B------:R-:W2:Y:S02]  /*177b0*/  LDC R20, c[0x0][0xbe8] ;  /* 0x0002fa00ff147b82 */ /* 0x000ea40000000800 */
[----:B--2---:R-:W-:Y:S01]  /*177c0*/  IMAD R4, R0, R20, RZ ;  /* 0x0000001400047224 */ /* 0x004fe200078e02ff */
        /* <DEDUP_REMOVED lines=14> */
[----:B------:R-:W2:Y:S01]  /*178b0*/  @P0 LDC R15, c[0x0][0xbf0] ;  /* 0x0002fc00ff0f0b82 */ /* 0x000ea20000000800 */
[----:B------:R-:W-:-:S04]  /*178c0*/  IMAD.WIDE.U32 R4, R13, UR4, R4 ;  /* 0x000000040d047c25 */ /* 0x000fc8000f8e0004 */
[----:B0-----:R-:W-:-:S05]  /*178d0*/  @P0 IMAD.HI.U32 R6, R11, R6, RZ ;  /* 0x000000060b060227 */ /* 0x001fca00078e00ff */
[----:B--2---:R-:W-:Y:S01]  /*178e0*/  @P0 SHF.R.U32.HI R7, RZ, R15, R6 ;  /* 0x0000000fff070219 */ /* 0x004fe20000011606 */
        /* <DEDUP_REMOVED lines=18> */
.L_x_5994:
[----:B------:R-:W-:Y:S05]  /*17a10*/  BSYNC B1 ;  /* 0x0000000000017941 */ /* 0x000fea0003800000 */
.L_x_5993:
[----:B------:R-:W-:Y:S01]  /*17a20*/  ISETP.NE.AND P0, PT, R21, 0x1, PT ;  /* 0x000000011500780c */ /* 0x000fe20003f05270 */
[----:B------:R-:W2:Y:S01]  /*17a30*/  LDC R23, c[0x0][0xac8] ;  /* 0x0002b200ff177b82 */ /* 0x000ea20000000800 */
[----:B------:R-:W-:Y:S01]  /*17a40*/  ULDC.64 UR4, c[0x0][0xaa0] ;  /* 0x0002a80000047ab9 */ /* 0x000fe20000000a00 */
[--C-:B------:R-:W-:Y:S01]  /*17a50*/  SHF.R.S32.HI R8, RZ, 0x1f, R24.reuse ;  /* 0x0000001fff087819 */ /* 0x100fe20000011418 */
[----:B0--3--:R-:W-:Y:S01]  /*17a60*/  IMAD R6, R10, UR4, RZ ;  /* 0x000000040a067c24 */ /* 0x009fe2000f8e02ff */
[----:B------:R-:W-:Y:S01]  /*17a70*/  SHF.R.S32.HI R15, RZ, 0x1f, R24 ;  /* 0x0000001fff0f7819 */ /* 0x000fe20000011418 */
[----:B------:R-:W-:Y:S01]  /*17a80*/  IMAD.WIDE.U32 R4, R3, UR4, RZ ;  /* 0x0000000403047c25 */ /* 0x000fe2000f8e00ff */
        /* <DEDUP_REMOVED lines=18> */
[----:B------:R-:W-:Y:S01]  /*17bb0*/  VIADD R42, R204, 0x40 ;  /* 0x00000040cc2a7836 */ /* 0x000fe20000000000 */
[----:B------:R-:W-:Y:S01]  /*17bc0*/  IADD3 R5, R5, R3, RZ ;  /* 0x0000000305057210 */ /* 0x000fe20007ffe0ff */
[----:B------:R-:W-:Y:S01]  /*17bd0*/  IMAD R6, R8, 0x20, R15 ;  /* 0x0000002008067824 */ /* 0x000fe200078e020f */
[-C--:B--2---:R-:W-:Y:S01]  /*17be0*/  ISETP.GE.AND P2, PT, R204, R23.reuse, PT ;  /* 0x00000017cc00720c */ /* 0x084fe20003f46270 */
[----:B------:R-:W-:Y:S01]  /*17bf0*/  IMAD R3, R14, UR4, RZ ;  /* 0x000000040e037c24 */ /* 0x000fe2000f8e02ff */
[----:B------:R-:W-:Y:S01]  /*17c00*/  ISETP.GE.AND P1, PT, R42, R23, PT ;  /* 0x000000172a00720c */ /* 0x000fe20003f26270 */
[----:B------:R-:W-:Y:S02]  /*17c10*/  IMAD.IADD R8, R195, 0x1, R6 ;  /* 0x00000001c3087824 */ /* 0x000fe400078e0206 */
[----:B------:R-:W-:Y:S01]  /*17c20*/  VIADD R40, R204, 0x80 ;  /* 0x00000080cc287836 */ /* 0x000fe20000000000 */
[----:B------:R-:W-:Y:S01]  /*17c30*/  SEL R10, RZ, 0xffffffff, P1 ;  /* 0xffffffffff0a7807 */ /* 0x000fe20000800000 */
[----:B------:R-:W-:-:S02]  /*17c40*/  IMAD R3, R13, UR5, R3 ;  /* 0x000000050d037c24 */ /* 0x000fc4000f8e0203 */
[----:B------:R-:W-:Y:S01]  /*17c50*/  IMAD.WIDE.U32 R4, R13, UR4, R4 ;  /* 0x000000040d047c25 */ /* 0x000fe2000f8e0004 */
[----:B------:R-:W-:Y:S01]  /*17c60*/  SHF.L.U32 R10, R10, 0x1, RZ ;  /* 0x000000010a0a7819 */ /* 0x000fe200000006ff */
[----:B------:R-:W-:Y:S02]  /*17c70*/  ULDC.64 UR4, c[0x0][0xae0] ;  /* 0x0002b80000047ab9 */ /* 0x000fe40000000a00 */
[----:B0-----:R-:W-:Y:S01]  /*17c80*/  @P0 IMAD.HI.U32 R6, R8, R7, RZ ;  /* 0x0000000708060227 */ /* 0x001fe200078e00ff */
[----:B------:R-:W-:Y:S02]  /*17c90*/  SEL R7, RZ, 0x1, P2 ;  /* 0x00000001ff077807 */ /* 0x000fe40001000000 */
[----:B------:R-:W-:Y:S01]  /*17ca0*/  ISETP.GE.AND P2, PT, R40, R23, PT ;  /* 0x000000172800720c */ /* 0x000fe20003f46270 */
[----:B------:R-:W-:Y:S02]  /*17cb0*/  VIADD R38, R204, 0xc0 ;  /* 0x000000c0cc267836 */ /* 0x000fe40000000000 */
[----:B------:R-:W-:-:S02]  /*17cc0*/  IMAD.IADD R5, R5, 0x1, R3 ;  /* 0x0000000105057824 */ /* 0x000fc400078e0203 */
[----:B------:R-:W-:Y:S01]  /*17cd0*/  IMAD.MOV.U32 R3, RZ, RZ, R8 ;  /* 0x000000ffff037224 */ /* 0x000fe200078e0008 */
[----:B---3--:R-:W-:Y:S01]  /*17ce0*/  @P0 SHF.R.U32.HI R3, RZ, R9, R6 ;  /* 0x00000009ff030219 */ /* 0x008fe20000011606 */
[----:B------:R-:W-:Y:S01]  /*17cf0*/  VIADD R36, R204, 0x100 ;  /* 0x00000100cc247836 */ /* 0x000fe20000000000 */
[----:B------:R-:W-:Y:S01]  /*17d00*/  LOP3.LUT R9, R10, 0x2, R7, 0xe2, !PT ;  /* 0x000000020a097812 */ /* 0x000fe200078ee207 */
[----:B------:R-:W-:Y:S01]  /*17d10*/  IMAD R29, R0, R21, RZ ;  /* 0x00000015001d7224 */ /* 0x000fe200078e02ff */
[----:B------:R-:W-:Y:S01]  /*17d20*/  ISETP.GE.AND P1, PT, R38, R23, PT ;  /* 0x000000172600720c */ /* 0x000fe20003f26270 */
[--C-:B------:R-:W-:Y:S01]  /*17d30*/  IMAD.MOV R7, RZ, RZ, -R3.reuse ;  /* 0x000000ffff077224 */ /* 0x100fe200078e0a03 */
[----:B------:R-:W-:Y:S01]  /*17d40*/  SEL R10, RZ, 0xffffffff, P2 ;  /* 0xffffffffff0a7807 */ /* 0x000fe20001000000 */
[----:B------:R-:W-:Y:S01]  /*17d50*/  VIADD R34, R204, 0x140 ;  /* 0x00000140cc227836 */ /* 0x000fe20000000000 */
[----:B------:R-:W-:Y:S01]  /*17d60*/  SHF.R.S32.HI R6, RZ, 0x1f, R3 ;  /* 0x0000001fff067819 */ /* 0x000fe20000011403 */
[----:B------:R-:W-:Y:S01]  /*17d70*/  IMAD R7, R21, R7, R8 ;  /* 0x0000000715077224 */ /* 0x000fe200078e0208 */
[----:B------:R-:W-:Y:S01]  /*17d80*/  SEL R11, RZ, 0xffffffff, P1 ;  /* 0xffffffffff0b7807 */ /* 0x000fe20000800000 */
[----:B------:R-:W-:Y:S01]  /*17d90*/  IMAD.SHL.U32 R10, R10, 0x4, RZ ;  /* 0x000000040a0a7824 */ /* 0x000fe200078e00ff */
[----:B------:R-:W-:Y:S01]  /*17da0*/  ISETP.GE.AND P0, PT, R36, R23, PT ;  /* 0x000000172400720c */ /* 0x000fe20003f06270 */
[----:B------:R-:W-:-:S02]  /*17db0*/  IMAD R6, R6, UR4, RZ ;  /* 0x0000000406067c24 */ /* 0x000fc4000f8e02ff */
[----:B------:R-:W-:Y:S01]  /*17dc0*/  IMAD.SHL.U32 R11, R11, 0x8, RZ ;  /* 0x000000080b0b7824 */ /* 0x000fe200078e00ff */
[----:B------:R-:W-:Y:S01]  /*17dd0*/  LOP3.LUT R0, R10, 0x4, R9, 0xe2, !PT ;  /* 0x000000040a007812 */ /* 0x000fe200078ee209 */
[C---:B------:R-:W-:Y:S01]  /*17de0*/  IMAD R9, R3.reuse, UR5, R6 ;  /* 0x0000000503097c24 */ /* 0x040fe2000f8e0206 */
[----:B------:R-:W-:Y:S01]  /*17df0*/  SEL R6, RZ, 0xffffffff, P0 ;  /* 0xffffffffff067807 */ /* 0x000fe20000000000 */
[----:B------:R-:W-:Y:S01]  /*17e00*/  IMAD.WIDE.U32 R4, R3, UR4, R4 ;  /* 0x0000000403047c25 */ /* 0x000fe2000f8e0004 */
[----:B------:R-:W-:Y:S01]  /*17e10*/  LOP3.LUT R3, R11, 0x8, R0, 0xe2, !PT ;  /* 0x000000080b037812 */ /* 0x000fe200078ee200 */
[----:B------:R-:W-:Y:S01]  /*17e20*/  ULDC.64 UR4, c[0x0][0xad8] ;  /* 0x0002b60000047ab9 */ /* 0x000fe20000000a00 */
[----:B------:R-:W-:Y:S01]  /*17e30*/  SHF.R.S32.HI R0, RZ, 0x1f, R7 ;  /* 0x0000001fff007819 */ /* 0x000fe20000011407 */
[----:B------:R-:W-:Y:S01]  /*17e40*/  IMAD.SHL.U32 R6, R6, 0x10, RZ ;  /* 0x0000001006067824 */ /* 0x000fe200078e00ff */
[----:B------:R-:W-:Y:S01]  /*17e50*/  ISETP.GE.AND P0, PT, R34, R23, PT ;  /* 0x000000172200720c */ /* 0x000fe20003f06270 */
[----:B------:R-:W-:-:S02]  /*17e60*/  IMAD.IADD R5, R5, 0x1, R9 ;  /* 0x0000000105057824 */ /* 0x000fc400078e0209 */
[----:B------:R-:W-:Y:S01]  /*17e70*/  IMAD R0, R0, UR4, RZ ;  /* 0x0000000400007c24 */ /* 0x000fe2000f8e02ff */
[----:B------:R-:W-:Y:S01]  /*17e80*/  SEL R8, RZ, 0xffffffff, P0 ;  /* 0xffffffffff087807 */ /* 0x000fe20000000000 */
[----:B------:R-:W-:Y:S01]  /*17e90*/  IMAD.IADD R28, R15, 0x1, R195 ;  /* 0x000000010f1c7824 */ /* 0x000fe200078e02c3 */
[----:B------:R-:W-:Y:S01]  /*17ea0*/  ISETP.GE.AND P0, PT, R32, R23, PT ;  /* 0x000000172000720c */ /* 0x000fe20003f06270 */
[----:B------:R-:W-:Y:S01]  /*17eb0*/  IMAD.WIDE.U32 R4, R7, UR4, R4 ;  /* 0x0000000407047c25 */ /* 0x000fe2000f8e0004 */
[----:B------:R-:W-:-:S03]  /*17ec0*/  LOP3.LUT R6, R6, 0x10, R3, 0xe2, !PT ;  /* 0x0000001006067812 */ /* 0x000fc600078ee203 */
[----:B------:R-:W-:Y:S01]  /*17ed0*/  IMAD R3, R7, UR5, R0 ;  /* 0x0000000507037c24 */ /* 0x000fe2000f8e0200 */
[----:B------:R-:W-:Y:S01]  /*17ee0*/  SEL R7, RZ, 0x40, P0 ;  /* 0x00000040ff077807 */ /* 0x000fe20000000000 */
[----:B------:R-:W-:Y:S01]  /*17ef0*/  IMAD.SHL.U32 R9, R8, 0x20, RZ ;  /* 0x0000002008097824 */ /* 0x000fe200078e00ff */
[----:B------:R-:W-:Y:S01]  /*17f00*/  ISETP.GE.AND P0, PT, R28, R29, PT ;  /* 0x0000001d1c00720c */ /* 0x000fe20003f06270 */
[----:B------:R-:W-:Y:S01]  /*17f10*/  ULDC.64 UR4, c[0x0][0xa80] ;  /* 0x0002a00000047ab9 */ /* 0x000fe20000000a00 */
[----:B------:R-:W-:Y:S01]  /*17f20*/  VIADD R30, R204, 0x1c0 ;  /* 0x000001c0cc1e7836 */ /* 0x000fe20000000000 */
[----:B------:R-:W-:Y:S01]  /*17f30*/  LEA R20, P1, R4, UR4, 0x1 ;  /* 0x0000000404147c11 */ /* 0x000fe2000f8208ff */
        /* <DEDUP_REMOVED lines=26> */
[-C--:B--2---:R-:W-:Y:S02]  /*180e0*/  @!P2 LEA R8, P0, R42, R6.reuse, 0x1 ;  /* 0x000000062a08a211 */ /* 0x084fe400078008ff */
        /* <DEDUP_REMOVED lines=26> */
.L_x_5996:
[----:B------:R-:W-:Y:S05]  /*18290*/  BSYNC B1 ;  /* 0x0000000000017941 */ /* 0x000fea0003800000 */
.L_x_5995:
        /* <DEDUP_REMOVED lines=36> */
.L_x_5991:
[----:B------:R-:W-:Y:S05]  /*184e0*/  BSYNC B0 ;  /* 0x0000000000007941 */ /* 0x000fea0003800000 */
.L_x_5985:
[----:B------:R-:W-:Y:S02]  /*184f0*/  ULDC UR4, c[0x0][0xc3c] ;  /* 0x00030f0000047ab9 */ /* 0x000fe40000000800 */
[----:B------:R-:W-:-:S13]  /*18500*/  ISETP.GE.AND P0, PT, R27, UR4, PT ;  /* 0x000000041b007c0c */ /* 0x000fda000bf06270 */
[----:B------:R-:W-:Y:S05]  /*18510*/  @!P0 BRA `(.L_x_5997) ;  /* 0xfffffe9000148947 */ /* 0x000fea000383ffff */
[----:B------:R-:W-:Y:S05]  /*18520*/  BRA `(.L_x_5778) ;  /* 0x0000007c00107947 */ /* 0x000fea0003800000 */
.L_x_5776:
        /* <DEDUP_REMOVED lines=16> */
.L_x_5998:
        /* <DEDUP_REMOVED lines=41> */
.L_x_6004:
        /* <DEDUP_REMOVED lines=12> */
.L_x_6003:
[----:B------:R-:W-:Y:S05]  /*18980*/  BSYNC B0 ;  /* 0x0000000000007941 */ /* 0x000fea0003800000 */
.L_x_6002:
        /* <DEDUP_REMOVED lines=20> */
.L_x_6000:
        /* <DEDUP_REMOVED lines=20> */
.L_x_6005:
[----:B---3--:R-:W-:Y:S01]  /*18c10*/  IMAD R16, R16, UR5, R13 ;  /* 0x0000000510107c24 */ /* 0x008fe2000f8e020d */
[----:B------:R-:W-:Y:S01]  /*18c20*/  IABS R2, R6 ;  /* 0x0000000600027213 */ /* 0x000fe20000000000 */
[----:B01----:R-:W-:-:S03]  /*18c30*/  IMAD.MOV R11, RZ, RZ, -R3 ;  /* 0x000000ffff0b7224 */ /* 0x003fc600078e0a03 */
[----:B--2---:R-:W-:Y:S01]  /*18c40*/  IADD3 R9, -R16, UR6, RZ ;  /* 0x0000000610097c10 */ /* 0x004fe2000fffe1ff */
[----:B------:R-:W-:Y:S01]  /*18c50*/  IMAD.MOV R10, RZ, RZ, -R2 ;  /* 0x000000ffff0a7224 */ /* 0x000fe200078e0a02 */
[----:B------:R-:W-:Y:S01]  /*18c60*/  MOV R2, RZ ;  /* 0x000000ff00027202 */ /* 0x000fe20000000f00 */
[----:B------:R-:W-:Y:S01]  /*18c70*/  IMAD R11, R11, R12, RZ ;  /* 0x0000000c0b0b7224 */ /* 0x000fe200078e02ff */
[----:B------:R-:W-:-:S03]  /*18c80*/  IABS R8, R9 ;  /* 0x0000000900087213 */ /* 0x000fc60000000000 */
        /* <DEDUP_REMOVED lines=20> */
[----:B------:R-:W-:Y:S02]  /*18dd0*/  VIADDMNMX R15, R8, UR5, R7, PT ;  /* 0x00000005080f7c46 */ /* 0x000fe4000b800107 */
[----:B------:R-:W-:Y:S02]  /*18de0*/  IABS R11, R6 ;  /* 0x00000006000b7213 */ /* 0x000fe40000000000 */
[----:B------:R-:W-:Y:S01]  /*18df0*/  IABS R8, R15 ;  /* 0x0000000f00087213 */ /* 0x000fe20000000000 */
[----:B------:R-:W-:-:S03]  /*18e00*/  IMAD.MOV R18, RZ, RZ, -R15 ;  /* 0x000000ffff127224 */ /* 0x000fc600078e0a0f */
[----:B------:R-:W0:Y:S08]  /*18e10*/  I2F.RP R7, R8 ;  /* 0x0000000800077306 */ /* 0x000e300000209400 */
[----:B0-----:R-:W0:Y:S02]  /*18e20*/  MUFU.RCP R7, R7 ;  /* 0x0000000700077308 */ /* 0x001e240000001000 */
[----:B0-----:R-:W-:-:S06]  /*18e30*/  VIADD R3, R7, 0xffffffe ;  /* 0x0ffffffe07037836 */ /* 0x001fcc0000000000 */
[----:B------:R-:W0:Y:S02]  /*18e40*/  F2I.FTZ.U32.TRUNC.NTZ R3, R3 ;  /* 0x0000000300037305 */ /* 0x000e24000021f000 */
[----:B0-----:R-:W-:-:S04]  /*18e50*/  IMAD.MOV R10, RZ, RZ, -R3 ;  /* 0x000000ffff0a7224 */ /* 0x001fc800078e0a03 */
        /* <DEDUP_REMOVED lines=22> */
.L_x_6001:
[----:B------:R-:W-:Y:S02]  /*18fc0*/  IMAD.MOV.U32 R17, RZ, RZ, RZ ;  /* 0x000000ffff117224 */ /* 0x000fe400078e00ff */
[----:B------:R-:W-:Y:S02]  /*18fd0*/  IMAD.U32 R16, RZ, RZ, UR6 ;  /* 0x00000006ff107e24 */ /* 0x000fe4000f8e00ff */
[----:B------:R-:W-:-:S07]  /*18fe0*/  IMAD.MOV.U32 R18, RZ, RZ, RZ ;  /* 0x000000ffff127224 */ /* 0x000fce00078e00ff */
.L_x_6006:
[----:B------:R-:W-:-:S13]  /*18ff0*/  ISETP.NE.AND P0, PT, R5, RZ, PT ;  /* 0x000000ff0500720c */ /* 0x000fda0003f05270 */
[----:B------:R-:W0:Y:S01]  /*19000*/  @!P0 S2R R3, SR_CgaCtaId ;  /* 0x0000000000038919 */ /* 0x000e220000008800 */
[----:B------:R-:W-:-:S04]  /*19010*/  @!P0 MOV R2, 0x400 ;  /* 0x0000040000028802 */ /* 0x000fc80000000f00 */
[----:B0-----:R-:W-:-:S05]  /*19020*/  @!P0 LEA R2, R3, R2, 0x18 ;  /* 0x0000000203028211 */ /* 0x001fca00078ec0ff */
[----:B------:R0:W-:Y:S01]  /*19030*/  @!P0 STS.128 [R2+0x28cd0], R16 ;  /* 0x028cd01002008388 */ /* 0x0001e20000000c00 */
[----:B------:R-:W-:Y:S06]  /*19040*/  BAR.ARV 0x5, 0x180 ;  /* 0x0146000000007b1d */ /* 0x000fec0000002000 */
.L_x_5999:
        /* <DEDUP_REMOVED lines=8> */
[----:B------:R-:W-:Y:S01]  /*190d0*/  LOP3.LUT R4, R0, 0x7f, RZ, 0xc0, !PT ;  /* 0x0000007f00047812 */ /* 0x000fe200078ec0ff */
[----:B------:R-:W-:Y:S01]  /*190e0*/  UMOV UR4, 0x400 ;  /* 0x0000040000047882 */ /* 0x000fe20000000000 */
[----:B------:R0:W-:Y:S01]  /*190f0*/  STL [R1+0x1c], RZ ;  /* 0x00001cff01007387 */ /* 0x0001e20000100800 */
[----:B------:R-:W-:Y:S01]  /*19100*/  BSSY B8, `(.L_x_6007) ;  /* 0x00006cf000087945 */ /* 0x000fe20003800000 */
[----:B------:R-:W-:Y:S01]  /*19110*/  LOP3.LUT R3, R2, 0x1f8, RZ, 0xc0, !PT ;  /* 0x000001f802037812 */ /* 0x000fe200078ec0ff */
[----:B------:R-:W-:Y:S01]  /*19120*/  IMAD.MOV.U32 R28, RZ, RZ, 0x1 ;  /* 0x00000001ff1c7424 */ /* 0x000fe200078e00ff */
[----:B------:R-:W-:Y:S02]  /*19130*/  SHF.L.U32 R36, R4, 0x3, RZ ;  /* 0x0000000304247819 */ /* 0x000fe400000006ff */
[----:B------:R-:W-:-:S02]  /*19140*/  CS2R R24, SRZ ;  /* 0x0000000000187805 */ /* 0x000fc4000001ff00 */
[----:B------:R-:W-:Y:S01]  /*19150*/  LOP3.LUT R3, R3, 0x38, R0, 0x78, !PT ;  /* 0x0000003803037812 */ /* 0x000fe200078e7800 */
[----:B------:R-:W-:Y:S01]  /*19160*/  IMAD.SHL.U32 R0, R0, 0x10, RZ ;  /* 0x0000001000007824 */ /* 0x000fe200078e00ff */
[----:B------:R-:W-:Y:S01]  /*19170*/  LOP3.LUT R2, R2, 0x38, RZ, 0xc0, !PT ;  /* 0x0000003802027812 */ /* 0x000fe200078ec0ff */
[----:B------:R-:W-:Y:S01]  /*19180*/  IMAD.MOV.U32 R26, RZ, RZ, 0x1 ;  /* 0x00000001ff1a7424 */ /* 0x000fe200078e00ff */
[----:B------:R-:W-:Y:S01]  /*19190*/  LOP3.LUT R36, R3, 0x200, R36, 0xf8, !PT ;  /* 0x0000020003247812 */ /* 0x000fe200078ef824 */
[----:B------:R-:W-:Y:S01]  /*191a0*/  ULDC.64 UR42, c[0x0][0x198] ;  /* 0x00006600002a7ab9 */ /* 0x000fe20000000a00 */
[----:B------:R-:W-:Y:S01]  /*191b0*/  SHF.R.U32.HI R3, RZ, 0x3, R4 ;  /* 0x00000003ff037819 */ /* 0x000fe20000011604 */
[----:B------:R-:W-:Y:S01]  /*191c0*/  ULOP3.LUT UR38, UR36, 0x2, URZ, 0xfc, !UPT ;  /* 0x0000000224267892 */ /* 0x000fe2000f8efc3f */
[----:B------:R-:W-:Y:S01]  /*191d0*/  LOP3.LUT R4, R2, 0x80, RZ, 0xfc, !PT ;  /* 0x0000008002047812 */ /* 0x000fe200078efcff */
[----:B------:R-:W-:Y:S01]  /*191e0*/  ULDC UR37, c[0x0][0xc] ;  /* 0x0000030000257ab9 */ /* 0x000fe20000000800 */
[----:B------:R-:W-:-:S02]  /*191f0*/  LOP3.LUT R0, R3, 0x70, R0, 0xf8, !PT ;  /* 0x0000007003007812 */ /* 0x000fc400078ef800 */
[C---:B------:R-:W-:Y:S01]  /*19200*/  LOP3.LUT R0, R2.reuse, 0xc0, RZ, 0xfc, !PT ;  /* 0x000000c002007812 */ /* 0x040fe200078efcff */
[----:B-1----:R-:W-:Y:S01]  /*19210*/  ULEA UR4, UR5, UR4, 0x18 ;  /* 0x0000000405047291 */ /* 0x002fe2000f8ec03f */
[C---:B------:R-:W-:Y:S02]  /*19220*/  LOP3.LUT R0, R2.reuse, 0x140, RZ, 0xfc, !PT ;  /* 0x0000014002007812 */ /* 0x040fe400078efcff */
[C---:B------:R-:W-:Y:S02]  /*19230*/  LOP3.LUT R3, R2.reuse, 0x40, RZ, 0xfc, !PT ;  /* 0x0000004002037812 */ /* 0x040fe400078efcff */
[C---:B------:R-:W-:Y:S01]  /*19240*/  LOP3.LUT R3, R2.reuse, 0x100, RZ, 0xfc, !PT ;  /* 0x0000010002037812 */ /* 0x040fe200078efcff */
[----:B------:R-:W-:Y:S01]  /*19250*/  IMAD.U32 R23, RZ, RZ, UR4 ;  /* 0x00000004ff177e24 */ /* 0x000fe2000f8e00ff */
[C---:B------:R-:W-:Y:S02]  /*19260*/  LOP3.LUT R3, R2.reuse, 0x180, RZ, 0xfc, !PT ;  /* 0x0000018002037812 */ /* 0x040fe400078efcff */
[----:B------:R-:W-:Y:S01]  /*19270*/  LOP3.LUT R2, R2, 0x1c0, RZ, 0xfc, !PT ;  /* 0x000001c002027812 */ /* 0x000fe200078efcff */
[----:B------:R-:W-:-:S05]  /*19280*/  IMAD R0, R36, 0x2, R23 ;  /* 0x0000000224007824 */ /* 0x000fca00078e0217 */
[----:B------:R0:W-:Y:S02]  /*19290*/  STL [R1+0x34], R0 ;  /* 0x0000340001007387 */ /* 0x0001e40000100800 */
.L_x_6130:
[----:B------:R-:W-:Y:S05]  /*192a0*/  YIELD ;  /* 0x0000000000007946 */ /* 0x000fea0003800000 */
[----:B------:R-:W-:Y:S01]  /*192b0*/  ULDC.64 UR4, c[0x0][0xa28] ;  /* 0x00028a0000047ab9 */ /* 0x000fe20000000a00 */
[----:B------:R-:W-:Y:S01]  /*192c0*/  IMAD.MOV.U32 R33, RZ, RZ, RZ ;  /* 0x000000ffff217224 */ /* 0x000fe200078e00ff */
[----:B------:R-:W-:Y:S01]  /*192d0*/  ISETP.NE.U32.AND P0, PT, RZ, UR4, PT ;  /* 0x00000004ff007c0c */ /* 0x000fe2000bf05070 */
[----:B-1----:R-:W1:Y:S01]  /*192e0*/  LDC.64 R4, c[0x0][0xa00] ;  /* 0x00028000ff047b82 */ /* 0x002e620000000a00 */
[----:B------:R-:W-:Y:S02]  /*192f0*/  ULDC.64 UR6, c[0x0][0xa10] ;  /* 0x0002840000067ab9 */ /* 0x000fe40000000a00 */
[----:B------:R-:W-:Y:S01]  /*19300*/  ISETP.NE.AND.EX P0, PT, RZ, UR5, PT, P0 ;  /* 0x00000005ff007c0c */ /* 0x000fe2000bf05300 */
[----:B------:R-:W-:-:S12]  /*19310*/  ULDC.64 UR4, c[0x0][0xa18] ;  /* 0x0002860000047ab9 */ /* 0x000fd80000000a00 */
[----:B--2---:R-:W2:Y:S02]  /*19320*/  @P0 LDC.64 R2, c[0x0][0xa28] ;  /* 0x00028a00ff020b82 */ /* 0x004ea40000000a00 */
[----:B--2---:R-:W-:-:S05]  /*19330*/  @P0 IMAD.WIDE R2, R19, 0x4, R2 ;  /* 0x0000000413020825 */ /* 0x004fca00078e0202 */
[----:B------:R2:W5:Y:S01]  /*19340*/  @P0 LDG.E R33, desc[UR40][R2.64] ;  /* 0x0000002802210981 */ /* 0x000562000c1e1900 */
[----:B------:R-:W-:Y:S01]  /*19350*/  ISETP.NE.U32.AND P0, PT, RZ, UR4, PT ;  /* 0x00000004ff007c0c */ /* 0x000fe2000bf05070 */
[----:B------:R-:W-:Y:S01]  /*19360*/  IMAD.MOV.U32 R31, RZ, RZ, RZ ;  /* 0x000000ffff1f7224 */ /* 0x000fe200078e00ff */
[----:B------:R-:W-:Y:S01]  /*19370*/  ISETP.NE.U32.AND P1, PT, RZ, UR6, PT ;  /* 0x00000006ff007c0c */ /* 0x000fe2000bf25070 */
[----:B0-----:R-:W-:Y:S01]  /*19380*/  IMAD.MOV.U32 R0, RZ, RZ, RZ ;  /* 0x000000ffff007224 */ /* 0x001fe200078e00ff */
[----:B------:R-:W-:Y:S01]  /*19390*/  ISETP.NE.AND.EX P2, PT, RZ, UR5, PT, P0 ;  /* 0x00000005ff007c0c */ /* 0x000fe2000bf45300 */
[----:B------:R-:W-:Y:S01]  /*193a0*/  ULDC.64 UR4, c[0x0][0xa00] ;  /* 0x0002800000047ab9 */ /* 0x000fe20000000a00 */
[----:B------:R-:W-:Y:S01]  /*193b0*/  ISETP.NE.AND.EX P1, PT, RZ, UR7, PT, P1 ;  /* 0x00000007ff007c0c */ /* 0x000fe2000bf25310 */
[----:B-1----:R-:W-:Y:S01]  /*193c0*/  IMAD.WIDE R4, R19, 0x4, R4 ;  /* 0x0000000413047825 */ /* 0x002fe200078e0204 */
[----:B------:R-:W-:Y:S01]  /*193d0*/  ISETP.NE.U32.AND P0, PT, RZ, UR4, PT ;  /* 0x00000004ff007c0c */ /* 0x000fe2000bf05070 */
[----:B--2---:R-:W0:Y:S08]  /*193e0*/  LDC.64 R2, c[0x0][0xa10] ;  /* 0x00028400ff027b82 */ /* 0x004e300000000a00 */
[----:B---3--:R-:W1:Y:S01]  /*193f0*/  @P2 LDC.64 R6, c[0x0][0xa18] ;  /* 0x00028600ff062b82 */ /* 0x008e620000000a00 */
[----:B------:R-:W-:Y:S01]  /*19400*/  ULDC UR4, c[0x0][0x288] ;  /* 0x0000a20000047ab9 */ /* 0x000fe20000000800 */
[----:B------:R-:W-:-:S02]  /*19410*/  ISETP.NE.AND.EX P0, PT, RZ, UR5, PT, P0 ;  /* 0x00000005ff007c0c */ /* 0x000fc4000bf05300 */
[----:B------:R-:W-:Y:S01]  /*19420*/  MOV R8, UR4 ;  /* 0x0000000400087c02 */ /* 0x000fe20008000f00 */
[----:B------:R-:W-:-:S10]  /*19430*/  ULDC.64 UR4, c[0x0][0x418] ;  /* 0x0001060000047ab9 */ /* 0x000fd40000000a00 */
[----:B------:R-:W5:Y:S01]  /*19440*/  @P0 LDG.E R31, desc[UR40][R4.64] ;  /* 0x00000028041f0981 */ /* 0x000f62000c1e1900 */
[----:B0-----:R-:W-:-:S05]  /*19450*/  IMAD.WIDE R2, R19, 0x4, R2 ;  /* 0x0000000413027825 */ /* 0x001fca00078e0202 */
[----:B------:R-:W5:Y:S01]  /*19460*/  @P1 LDG.E R0, desc[UR40][R2.64] ;  /* 0x0000002802001981 */ /* 0x000f62000c1e1900 */
[----:B-1----:R-:W-:-:S05]  /*19470*/  @P2 IMAD.WIDE R6, R19, 0x4, R6 ;  /* 0x0000000413062825 */ /* 0x002fca00078e0206 */
        /* <DEDUP_REMOVED lines=11> */
[----:B------:R-:W-:Y:S01]  /*19530*/  IMAD.MOV.U32 R12, RZ, RZ, R8 ;  /* 0x000000ffff0c7224 */ /* 0x000fe200078e0008 */
[----:B----4-:R-:W-:Y:S06]  /*19540*/  @P2 BRA `(.L_x_6008) ;  /* 0x0000000000142947 */ /* 0x010fec0003800000 */
[----:B------:R-:W-:Y:S05]  /*19550*/  @!P0 BRA `(.L_x_6008) ;  /* 0x0000000000108947 */ /* 0x000fea0003800000 */
[----:B------:R-:W2:Y:S04]  /*19560*/  LDG.E R9, desc[UR40][R4.64] ;  /* 0x0000002804097981 */ /* 0x000ea8000c1e1900 */
[----:B------:R-:W2:Y:S02]  /*19570*/  LDG.E R6, desc[UR40][R4.64+0x4] ;  /* 0x0000042804067981 */ /* 0x000ea4000c1e1900 */
[----:B--2---:R-:W-:-:S05]  /*19580*/  IMAD.IADD R12, R6, 0x1, -R9 ;  /* 0x00000001060c7824 */ /* 0x004fca00078e0a09 */
[----:B------:R1:W-:Y:S02]  /*19590*/  STL [R1+0x4], R12 ;  /* 0x0000040c01007387 */ /* 0x0003e40000100800 */
.L_x_6008:
[----:B------:R-:W-:Y:S02]  /*195a0*/  ULDC.64 UR4, c[0x0][0xa20] ;  /* 0x0002880000047ab9 */ /* 0x000fe40000000a00 */
[----:B------:R-:W-:-:S04]  /*195b0*/  ISETP.NE.U32.AND P0, PT, RZ, UR4, PT ;  /* 0x00000004ff007c0c */ /* 0x000fc8000bf05070 */
[----:B------:R-:W-:-:S13]  /*195c0*/  ISETP.NE.AND.EX P0, PT, RZ, UR5, PT, P0 ;  /* 0x00000005ff007c0c */ /* 0x000fda000bf05300 */
[----:B------:R-:W-:Y:S05]  /*195d0*/  @!P0 BRA `(.L_x_6009) ;  /* 0x0000000000108947 */ /* 0x000fea0003800000 */
[----:B------:R-:W2:Y:S02]  /*195e0*/  LDC.64 R4, c[0x0][0xa20] ;  /* 0x00028800ff047b82 */ /* 0x000ea40000000a00 */
[----:B--2---:R-:W-:-:S05]  /*195f0*/  IMAD.WIDE R4, R19, 0x4, R4 ;  /* 0x0000000413047825 */ /* 0x004fca00078e0204 */
[----:B------:R2:W5:Y:S01]  /*19600*/  LDG.E R10, desc[UR40][R4.64] ;  /* 0x00000028040a7981 */ /* 0x000562000c1e1900 */
[----:B------:R-:W-:Y:S05]  /*19610*/  BRA `(.L_x_6010) ;  /* 0x0000000000247947 */ /* 0x000fea0003800000 */
.L_x_6009:
[----:B------:R-:W-:Y:S02]  /*19620*/  ULDC.64 UR4, c[0x0][0xa08] ;  /* 0x0002820000047ab9 */ /* 0x000fe40000000a00 */
[----:B------:R-:W-:-:S04]  /*19630*/  ISETP.NE.U32.AND P0, PT, RZ, UR4, PT ;  /* 0x00000004ff007c0c */ /* 0x000fc8000bf05070 */
[----:B------:R-:W-:-:S13]  /*19640*/  ISETP.NE.AND.EX P0, PT, RZ, UR5, PT, P0 ;  /* 0x00000005ff007c0c */ /* 0x000fda000bf05300 */
[----:B------:R-:W-:Y:S05]  /*19650*/  @!P0 BRA `(.L_x_6010) ;  /* 0x0000000000148947 */ /* 0x000fea0003800000 */
[----:B------:R-:W2:Y:S02]  /*19660*/  LDC.64 R4, c[0x0][0xa08] ;  /* 0x00028200ff047b82 */ /* 0x000ea40000000a00 */
[----:B--2---:R-:W-:-:S05]  /*19670*/  IMAD.WIDE R4, R19, 0x4, R4 ;  /* 0x0000000413047825 */ /* 0x004fca00078e0204 */
[----:B------:R-:W2:Y:S04]  /*19680*/  LDG.E R10, desc[UR40][R4.64] ;  /* 0x00000028040a7981 */ /* 0x000ea8000c1e1900 */
[----:B------:R-:W2:Y:S02]  /*19690*/  LDG.E R9, desc[UR40][R4.64+0x4] ;  /* 0x0000042804097981 */ /* 0x000ea4000c1e1900 */
[----:B--2---:R-:W-:-:S07]  /*196a0*/  IMAD.IADD R10, R9, 0x1, -R10 ;  /* 0x00000001090a7824 */ /* 0x004fce00078e0a0a */
.L_x_6010:
[----:B--2---:R-:W2:Y:S01]  /*196b0*/  @P1 LDG.E R4, desc[UR40][R2.64] ;  /* 0x0000002802041981 */ /* 0x004ea2000c1e1900 */
[----:B------:R-:W3:Y:S03]  /*196c0*/  LDC R5, c[0x0][0x448] ;  /* 0x00011200ff057b82 */ /* 0x000ee60000000800 */
[----:B------:R-:W2:Y:S01]  /*196d0*/  @P1 LDG.E R9, desc[UR40][R2.64+0x4] ;  /* 0x0000042802091981 */ /* 0x000ea2000c1e1900 */
[----:B-----5:R-:W-:Y:S01]  /*196e0*/  IADD3 R10, -R33, R10, RZ ;  /* 0x0000000a210a7210 */ /* 0x020fe20007ffe1ff */
[----:B------:R-:W-:-:S04]  /*196f0*/  IMAD.SHL.U32 R32, R17, 0x40, RZ ;  /* 0x0000004011207824 */ /* 0x000fc800078e00ff */
[----:B0-----:R-:W-:Y:S01]  /*19700*/  VIADD R8, R32, 0x3f ;  /* 0x0000003f20087836 */ /* 0x001fe20000000000 */
[----:B---3--:R-:W-:-:S13]  /*19710*/  ISETP.NE.AND P2, PT, R5, 0x1, PT ;  /* 0x000000010500780c */ /* 0x008fda0003f45270 */
[----:B------:R-:W0:Y:S08]  /*19720*/  @P2 LDC R6, c[0x0][0x44c] ;  /* 0x00011300ff062b82 */ /* 0x000e300000000800 */
[----:B------:R-:W3:Y:S01]  /*19730*/  @P2 LDC R5, c[0x0][0x450] ;  /* 0x00011400ff052b82 */ /* 0x000ee20000000800 */
[----:B0-----:R-:W-:-:S05]  /*19740*/  @P2 IMAD.HI.U32 R6, R8, R6, RZ ;  /* 0x0000000608062227 */ /* 0x001fca00078e00ff */
[----:B---3--:R-:W-:Y:S01]  /*19750*/  @P2 SHF.R.U32.HI R8, RZ, R5, R6 ;  /* 0x00000005ff082219 */ /* 0x008fe20000011606 */
[----:B--2---:R-:W-:-:S04]  /*19760*/  @P1 IMAD.IADD R7, R9, 0x1, -R4 ;  /* 0x0000000109071824 */ /* 0x004fc800078e0a04 */
[----:B------:R-:W-:-:S04]  /*19770*/  IMAD.IADD R17, R10, 0x1, R7 ;  /* 0x000000010a117824 */ /* 0x000fc800078e0207 */
[C---:B------:R-:W-:Y:S01]  /*19780*/  VIADD R9, R17.reuse, 0x3f ;  /* 0x0000003f11097836 */ /* 0x040fe20000000000 */
[----:B------:R-:W-:-:S04]  /*19790*/  IADD3 R6, R17, 0x1, -R12 ;  /* 0x0000000111067810 */ /* 0x000fc80007ffe80c */
[----:B------:R-:W-:Y:S01]  /*197a0*/  SHF.R.S32.HI R2, RZ, 0x1f, R9 ;  /* 0x0000001fff027819 */ /* 0x000fe20000011409 */
[----:B------:R-:W-:-:S03]  /*197b0*/  IMAD.IADD R8, R6, 0x1, R8 ;  /* 0x0000000106087824 */ /* 0x000fc600078e0208 */
[----:B------:R-:W-:Y:S02]  /*197c0*/  LEA.HI R9, R2, R9, RZ, 0x6 ;  /* 0x0000000902097211 */ /* 0x000fe400078f30ff */
[----:B------:R-:W0:Y:S02]  /*197d0*/  LDC.64 R2, c[0x0][0x9e0] ;  /* 0x00027800ff027b82 */ /* 0x000e240000000a00 */
[----:B------:R-:W-:Y:S02]  /*197e0*/  SHF.R.S32.HI R9, RZ, 0x6, R9 ;  /* 0x00000006ff097819 */ /* 0x000fe40000011409 */
[----:B0-----:R-:W-:Y:S01]  /*197f0*/  ISETP.GE.AND P3, PT, R3, 0x1, PT ;  /* 0x000000010300780c */ /* 0x001fe20003f66270 */
[----:B------:R-:W-:-:S12]  /*19800*/  IMAD.IADD R2, R8, 0x1, R2 ;  /* 0x0000000108027824 */ /* 0x000fd800078e0202 */
[----:B------:R-:W-:Y:S05]  /*19810*/  @!P3 BRA `(.L_x_6011) ;  /* 0x000000000048b947 */ /* 0x000fea0003800000 */
        /* <DEDUP_REMOVED lines=11> */
.L_x_6013:
[----:B------:R-:W-:-:S13]  /*198d0*/  ISETP.NE.AND P0, PT, R3, 0x1, PT ;  /* 0x000000010300780c */ /* 0x000fda0003f05270 */
[----:B------:R-:W0:Y:S02]  /*198e0*/  @P0 LDC.64 R4, c[0x0][0x9e8] ;  /* 0x00027a00ff040b82 */ /* 0x000e240000000a00 */
[----:B0-----:R-:W-:-:S05]  /*198f0*/  @P0 IMAD.HI.U32 R4, R11, R4, RZ ;  /* 0x000000040b040227 */ /* 0x001fca00078e00ff */
[----:B------:R-:W-:-:S07]  /*19900*/  @P0 SHF.R.U32.HI R11, RZ, R5, R4 ;  /* 0x00000005ff0b0219 */ /* 0x000fce0000011604 */
.L_x_6014:
[----:B------:R-:W-:Y:S05]  /*19910*/  BSYNC B0 ;  /* 0x0000000000007941 */ /* 0x000fea0003800000 */
.L_x_6012:
[----:B------:R-:W-:-:S05]  /*19920*/  IMAD R11, R11, R3, R3 ;  /* 0x000000030b0b7224 */ /* 0x000fca00078e0203 */
[----:B------:R-:W-:-:S07]  /*19930*/  VIMNMX R2, R2, R11, PT ;  /* 0x0000000b02027248 */ /* 0x000fce0003fe0100 */
.L_x_6011:
[----:B------:R-:W0:Y:S01]  /*19940*/  @P2 LDC R8, c[0x0][0x44c] ;  /* 0x00011300ff082b82 */ /* 0x000e220000000800 */
[----:B------:R-:W-:Y:S01]  /*19950*/  IMAD.MOV.U32 R4, RZ, RZ, R32 ;  /* 0x000000ffff047224 */ /* 0x000fe200078e0020 */
[----:B------:R-:W-:-:S06]  /*19960*/  ULDC UR4, c[0x0][0x9dc] ;  /* 0x0002770000047ab9 */ /* 0x000fcc0000000800 */
[----:B------:R-:W2:Y:S01]  /*19970*/  @P2 LDC R5, c[0x0][0x450] ;  /* 0x00011400ff052b82 */ /* 0x000ea20000000800 */
[----:B0-----:R-:W-:-:S05]  /*19980*/  @P2 IMAD.HI.U32 R8, R32, R8, RZ ;  /* 0x0000000820082227 */ /* 0x001fca00078e00ff */
[----:B--2---:R-:W-:Y:S01]  /*19990*/  @P2 SHF.R.U32.HI R4, RZ, R5, R8 ;  /* 0x00000005ff042219 */ /* 0x004fe20000011608 */
[----:B------:R-:W-:-:S05]  /*199a0*/  IMAD.IADD R8, R17, 0x1, -R12 ;  /* 0x0000000111087824 */ /* 0x000fca00078e0a0c */
[----:B-1----:R-:W-:-:S05]  /*199b0*/  IADD3 R12, R8, R4, RZ ;  /* 0x00000004080c7210 */ /* 0x002fca0007ffe0ff */
        /* <DEDUP_REMOVED lines=12> */
.L_x_6017:
[----:B------:R-:W-:-:S13]  /*19a80*/  ISETP.NE.AND P0, PT, R3, 0x1, PT ;  /* 0x000000010300780c */ /* 0x000fda0003f05270 */
[----:B------:R-:W0:Y:S02]  /*19a90*/  @P0 LDC.64 R4, c[0x0][0x9e8] ;  /* 0x00027a00ff040b82 */ /* 0x000e240000000a00 */
[----:B0-----:R-:W-:-:S05]  /*19aa0*/  @P0 IMAD.HI.U32 R4, R12, R4, RZ ;  /* 0x000000040c040227 */ /* 0x001fca00078e00ff */
[----:B------:R-:W-:-:S07]  /*19ab0*/  @P0 SHF.R.U32.HI R12, RZ, R5, R4 ;  /* 0x00000005ff0c0219 */ /* 0x000fce0000011604 */
.L_x_6018:
[----:B------:R-:W-:Y:S05]  /*19ac0*/  BSYNC B0 ;  /* 0x0000000000007941 */ /* 0x000fea0003800000 */
.L_x_6016:
[----:B------:R-:W-:-:S05]  /*19ad0*/  IMAD R3, R12, R3, RZ ;  /* 0x000000030c037224 */ /* 0x000fca00078e02ff */
[----:B------:R-:W-:-:S07]  /*19ae0*/  VIMNMX R11, R11, R3, !PT ;  /* 0x000000030b0b7248 */ /* 0x000fce0007fe0100 */
.L_x_6015:
[----:B------:R-:W-:Y:S01]  /*19af0*/  VIADD R2, R2, 0x3f ;  /* 0x0000003f02027836 */ /* 0x000fe20000000000 */
[----:B------:R-:W-:Y:S04]  /*19b00*/  BSSY B0, `(.L_x_6019) ;  /* 0x00001af000007945 */ /* 0x000fe80003800000 */
[----:B------:R-:W-:-:S04]  /*19b10*/  SHF.R.S32.HI R3, RZ, 0x1f, R2 ;  /* 0x0000001fff037819 */ /* 0x000fc80000011402 */
[----:B------:R-:W-:Y:S02]  /*19b20*/  LEA.HI R3, R3, R2, RZ, 0x6 ;  /* 0x0000000203037211 */ /* 0x000fe400078f30ff */
[----:B------:R-:W-:Y:S02]  /*19b30*/  SHF.R.S32.HI R2, RZ, 0x1f, R11 ;  /* 0x0000001fff027819 */ /* 0x000fe4000001140b */
[----:B------:R-:W-:Y:S02]  /*19b40*/  SHF.R.S32.HI R3, RZ, 0x6, R3 ;  /* 0x00000006ff037819 */ /* 0x000fe40000011403 */
[----:B------:R-:W-:Y:S02]  /*19b50*/  LEA.HI R2, R2, R11, RZ, 0x6 ;  /* 0x0000000b02027211 */ /* 0x000fe400078f30ff */
[----:B------:R-:W-:Y:S02]  /*19b60*/  VIMNMX R3, R9, R3, PT ;  /* 0x0000000309037248 */ /* 0x000fe40003fe0100 */
[----:B------:R-:W-:-:S04]  /*19b70*/  SHF.R.S32.HI R2, RZ, 0x6, R2 ;  /* 0x00000006ff027819 */ /* 0x000fc80000011402 */
[----:B------:R-:W-:-:S05]  /*19b80*/  VIMNMX R2, RZ, R2, !PT ;  /* 0x00000002ff027248 */ /* 0x000fca0007fe0100 */
[--C-:B------:R-:W-:Y:S02]  /*19b90*/  IMAD R2, R2, 0x40, -R10.reuse ;  /* 0x0000004002027824 */ /* 0x100fe400078e0a0a */
[----:B------:R-:W-:-:S03]  /*19ba0*/  IMAD R10, R3, 0x40, -R10 ;  /* 0x00000040030a7824 */ /* 0x000fc600078e0a0a */
[----:B------:R-:W-:Y:S02]  /*19bb0*/  VIMNMX R4, RZ, R2, !PT ;  /* 0x00000002ff047248 */ /* 0x000fe40007fe0100 */
[----:B------:R-:W-:-:S04]  /*19bc0*/  VIMNMX R7, R10, R7, PT ;  /* 0x000000070a077248 */ /* 0x000fc80003fe0100 */
[----:B------:R-:W-:Y:S02]  /*19bd0*/  ISETP.GT.AND P0, PT, R7, R4, PT ;  /* 0x000000040700720c */ /* 0x000fe40003f04270 */
[----:B------:R-:W-:-:S11]  /*19be0*/  SHF.R.U32.HI R4, RZ, 0x6, R4 ;  /* 0x00000006ff047819 */ /* 0x000fd60000011604 */
[----:B------:R-:W-:Y:S02]  /*19bf0*/  @P0 VIADD R2, R7, 0x3f ;  /* 0x0000003f07020836 */ /* 0x000fe40000000000 */
[----:B------:R-:W-:-:S03]  /*19c00*/  IMAD.MOV.U32 R7, RZ, RZ, R4 ;  /* 0x000000ffff077224 */ /* 0x000fc600078e0004 */
[----:B------:R-:W-:-:S04]  /*19c10*/  @P0 SHF.R.S32.HI R3, RZ, 0x1f, R2 ;  /* 0x0000001fff030819 */ /* 0x000fc80000011402 */
[----:B------:R-:W-:-:S04]  /*19c20*/  @P0 LEA.HI R3, R3, R2, RZ, 0x6 ;  /* 0x0000000203030211 */ /* 0x000fc800078f30ff */
[----:B------:R-:W-:Y:S02]  /*19c30*/  @P0 SHF.R.S32.HI R7, RZ, 0x6, R3 ;  /* 0x00000006ff070819 */ /* 0x000fe40000011403 */
        /* <DEDUP_REMOVED lines=10> */
.L_x_6185:
[----:B-1----:R-:W-:Y:S02]  /*19ce0*/  ISETP.NE.AND P0, PT, R14, RZ, PT ;  /* 0x000000ff0e00720c */ /* 0x002fe40003f05270 */
[----:B------:R-:W-:-:S11]  /*19cf0*/  PLOP3.LUT P6, PT, PT, PT, PT, 0x8, 0x0 ;  /* 0x000000000000781c */ /* 0x000fd60003fce170 */
[----:B------:R-:W-:Y:S05]  /*19d00*/  @P0 BRA `(.L_x_6022) ;  /* 0x00000000000c0947 */ /* 0x000fea0003800000 */
[----:B------:R-:W-:-:S03]  /*19d10*/  UMOV UR4, 0xffffffff ;  /* 0xffffffff00047882 */ /* 0x000fc60000000000 */
[----:B------:R-:W-:Y:S05]  /*19d20*/  BRA.DIV UR4, `(.L_x_6023) ;  /* 0x0000007604ac7947 */ /* 0x000fea000b800000 */
[----:B------:R-:W-:-:S13]  /*19d30*/  ELECT P6, URZ, PT ;  /* 0x00000000003f782f */ /* 0x000fda00038c0000 */
.L_x_6022:
        /* <DEDUP_REMOVED lines=9> */
.L_x_6188:
[----:B------:R-:W-:Y:S05]  /*19dd0*/  BSYNC B1 ;  /* 0x0000000000017941 */ /* 0x000fea0003800000 */
.L_x_6024:
[----:B------:R-:W-:Y:S04]  /*19de0*/  BSSY B1, `(.L_x_6026) ;  /* 0x00000b7000017945 */ /* 0x000fe80003800000 */
[----:B------:R-:W-:Y:S05]  /*19df0*/  @!P6 BRA `(.L_x_6027) ;  /* 0x0000000800d4e947 */ /* 0x000fea0003800000 */
[----:B------:R-:W-:Y:S01]  /*19e00*/  LEA R12, R24, R23, 0x3 ;  /* 0x00000017180c7211 */ /* 0x000fe200078e18ff */
[----:B------:R-:W1:Y:S01]  /*19e10*/  S2R R3, SR_TID.X ;  /* 0x0000000000037919 */ /* 0x000e620000002100 */
[----:B0-----:R-:W-:Y:S01]  /*19e20*/  SHF.L.U32 R2, R28, 0x1f, RZ ;  /* 0x0000001f1c027819 */ /* 0x001fe200000006ff */
[----:B------:R-:W-:Y:S03]  /*19e30*/  BSSY B2, `(.L_x_6028) ;  /* 0x0000005000027945 */ /* 0x000fe60003800000 */
[----:B------:R-:W0:Y:S01]  /*19e40*/  SYNCS.PHASECHK.TRANS64.TRYWAIT P0, [R12+URZ+0x28ca0], R2 ;  /* 0x028ca0020c0075a7 */ /* 0x000e22000800017f */
[----:B-1----:R-:W-:-:S04]  /*19e50*/  LOP3.LUT R3, R3, 0x7f, RZ, 0xc0, !PT ;  /* 0x0000007f03037812 */ /* 0x002fc800078ec0ff */
[----:B------:R-:W-:Y:S01]  /*19e60*/  ISETP.NE.AND P1, PT, R3, RZ, PT ;  /* 0x000000ff0300720c */ /* 0x000fe20003f25270 */
[----:B0-----:R-:W-:-:S12]  /*19e70*/  @!P0 BRA `(.L_x_6029) ;  /* 0x00000074008c8947 */ /* 0x001fd80003800000 */
.L_x_6189:
[----:B------:R-:W-:Y:S05]  /*19e80*/  BSYNC B2 ;  /* 0x0000000000027941 */ /* 0x000fea0003800000 */
.L_x_6028:
[----:B------:R-:W-:Y:S04]  /*19e90*/  BSSY B2, `(.L_x_6030) ;  /* 0x0000009000027945 */ /* 0x000fe80003800000 */
[----:B------:R-:W-:Y:S05]  /*19ea0*/  @P1 BRA `(.L_x_6031) ;  /* 0x00000000001c1947 */ /* 0x000fea0003800000 */
[----:B------:R-:W1:Y:S01]  /*19eb0*/  S2R R10, SR_TID.X ;  /* 0x00000000000a7919 */ /* 0x000e620000002100 */
[----:B------:R-:W-:-:S04]  /*19ec0*/  IMAD.MOV.U32 R3, RZ, RZ, 0x2000 ;  /* 0x00002000ff037424 */ /* 0x000fc800078e00ff */
[----:B------:R2:W-:Y:S01]  /*19ed0*/  SYNCS.ARRIVE.TRANS64 RZ, [R12+URZ+0x28c90], R3 ;  /* 0x028c90030cff79a7 */ /* 0x0005e2000800003f */
[----:B-1----:R-:W-:-:S04]  /*19ee0*/  LOP3.LUT R10, R10, 0x1f, RZ, 0xc0, !PT ;  /* 0x0000001f0a0a7812 */ /* 0x002fc800078ec0ff */
[----:B------:R-:W-:-:S13]  /*19ef0*/  ISETP.NE.AND P0, PT, R10, RZ, PT ;  /* 0x000000ff0a00720c */ /* 0x000fda0003f05270 */
[----:B--2---:R-:W-:Y:S05]  /*19f00*/  @!P0 BRA `(.L_x_6031) ;  /* 0x0000000000048947 */ /* 0x004fea0003800000 */
[----:B------:R-:W-:Y:S01]  /*19f10*/  BPT.TRAP 0x1 ;  /* 0x000000040000795c */ /* 0x000fe20000300000 */
.L_x_6031:
[----:B------:R-:W-:Y:S05]  /*19f20*/  BSYNC B2 ;  /* 0x0000000000027941 */ /* 0x000fea0003800000 */
.L_x_6030:
[----:B------:R-:W-:Y:S01]  /*19f30*/  IMAD.MOV.U32 R11, RZ, RZ, RZ ;  /* 0x000000ffff0b7224 */ /* 0x000fe200078e00ff */
[----:B------:R-:W-:Y:S01]  /*19f40*/  UIADD3 UR4, UP0, UR42, 0x570, URZ ;  /* 0x000005702a047890 */ /* 0x000fe2000ff1e03f */
[----:B------:R-:W-:Y:S01]  /*19f50*/  IMAD R10, R7, 0x40, R0 ;  /* 0x00000040070a7824 */ /* 0x000fe200078e0200 */
[----:B------:R-:W-:Y:S01]  /*19f60*/  PLOP3.LUT P0, PT, PT, PT, PT, 0x80, 0x0 ;  /* 0x000000000000781c */ /* 0x000fe20003f0f070 */
[----:B------:R-:W-:Y:S01]  /*19f70*/  IMAD R3, R24, 0x2000, R23 ;  /* 0x0000200018037824 */ /* 0x000fe200078e0217 */
[----:B------:R-:W-:Y:S01]  /*19f80*/  R2UR UR10, R11 ;  /* 0x000000000b0a72ca */ /* 0x000fe200000e0000 */
[----:B------:R-:W-:Y:S01]  /*19f90*/  VIADD R10, R10, 0xffffffc0 ;  /* 0xffffffc00a0a7836 */ /* 0x000fe20000000000 */
[----:B------:R-:W-:Y:S01]  /*19fa0*/  UIADD3.X UR5, URZ, UR43, URZ, UP0, !UPT ;  /* 0x0000002b3f057290 */ /* 0x000fe200087fe43f */
[----:B------:R-:W-:Y:S01]  /*19fb0*/  VIADD R3, R3, 0x22400 ;  /* 0x0002240003037836 */ /* 0x000fe20000000000 */
[----:B------:R-:W-:Y:S01]  /*19fc0*/  UMOV UR6, 0x0 ;  /* 0x0000000000067882 */ /* 0x000fe20000000000 */
[----:B------:R-:W-:Y:S01]  /*19fd0*/  VIADD R13, R12, 0x28c90 ;  /* 0x00028c900c0d7836 */ /* 0x000fe20000000000 */
[----:B------:R-:W-:-:S09]  /*19fe0*/  UMOV UR7, 0x12f00000 ;  /* 0x12f0000000077882 */ /* 0x000fd20000000000 */
.L_x_6032:
        /* <DEDUP_REMOVED lines=10> */
[----:B------:R-:W1:Y:S01]  /*1a090*/  SYNCS.PHASECHK.TRANS64.TRYWAIT P0, [R12+URZ+0x28cc0], R2 ;  /* 0x028cc0020c0075a7 */ /* 0x000e62000800017f */
[----:B------:R-:W-:Y:S04]  /*1a0a0*/  BSSY B2, `(.L_x_6033) ;  /* 0x0000002000027945 */ /* 0x000fe80003800000 */
[----:B-1----:R-:W-:Y:S05]  /*1a0b0*/  @!P0 BRA `(.L_x_6034) ;  /* 0x0000007400108947 */ /* 0x002fea0003800000 */
.L_x_6190:
[----:B------:R-:W-:Y:S05]  /*1a0c0*/  BSYNC B2 ;  /* 0x0000000000027941 */ /* 0x000fea0003800000 */
.L_x_6033:
[----:B------:R-:W-:Y:S01]  /*1a0d0*/  BSSY B2, `(.L_x_6035) ;  /* 0x000000b000027945 */ /* 0x000fe20003800000 */
[----:B01----:R-:W-:Y:S01]  /*1a0e0*/  IMAD.MOV.U32 R2, RZ, RZ, 0x0 ;  /* 0x00000000ff027424 */ /* 0x003fe200078e00ff */
[----:B------:R-:W-:Y:S02]  /*1a0f0*/  MOV R3, 0x12f00000 ;  /* 0x12f0000000037802 */ /* 0x000fe40000000f00 */
[----:B------:R-:W-:Y:S05]  /*1a100*/  @P1 BRA `(.L_x_6036) ;  /* 0x00000000001c1947 */ /* 0x000fea0003800000 */
[----:B------:R-:W0:Y:S01]  /*1a110*/  S2R R14, SR_TID.X ;  /* 0x00000000000e7919 */ /* 0x000e220000002100 */
[----:B------:R-:W-:-:S04]  /*1a120*/  IMAD.MOV.U32 R13, RZ, RZ, 0x10000 ;  /* 0x00010000ff0d7424 */ /* 0x000fc800078e00ff */
[----:B------:R1:W-:Y:S01]  /*1a130*/  SYNCS.ARRIVE.TRANS64 RZ, [R12+URZ+0x28cb0], R13 ;  /* 0x028cb00d0cff79a7 */ /* 0x0003e2000800003f */
[----:B0-----:R-:W-:-:S04]  /*1a140*/  LOP3.LUT R14, R14, 0x1f, RZ, 0xc0, !PT ;  /* 0x0000001f0e0e7812 */ /* 0x001fc800078ec0ff */
[----:B------:R-:W-:-:S13]  /*1a150*/  ISETP.NE.AND P0, PT, R14, RZ, PT ;  /* 0x000000ff0e00720c */ /* 0x000fda0003f05270 */
[----:B-1----:R-:W-:Y:S05]  /*1a160*/  @!P0 BRA `(.L_x_6036) ;  /* 0x0000000000048947 */ /* 0x002fea0003800000 */
[----:B------:R-:W-:Y:S01]  /*1a170*/  BPT.TRAP 0x1 ;  /* 0x000000040000795c */ /* 0x000fe20000300000 */
.L_x_6036:
[----:B------:R-:W-:Y:S05]  /*1a180*/  BSYNC B2 ;  /* 0x0000000000027941 */ /* 0x000fea0003800000 */
.L_x_6035:
[----:B------:R-:W-:Y:S01]  /*1a190*/  R2UR UR6, R2 ;  /* 0x00000000020672ca */ /* 0x000fe200000e0000 */
[----:B------:R-:W-:Y:S01]  /*1a1a0*/  UIADD3 UR4, UP0, UR42, 0x670, URZ ;  /* 0x000006702a047890 */ /* 0x000fe2000ff1e03f */
[----:B------:R-:W-:Y:S01]  /*1a1b0*/  R2UR UR7, R3 ;  /* 0x00000000030772ca */ /* 0x000fe200000e0000 */
[----:B------:R-:W-:Y:S01]  /*1a1c0*/  VIADD R12, R12, 0x28cb0 ;  /* 0x00028cb00c0c7836 */ /* 0x000fe20000000000 */
[----:B------:R-:W-:Y:S01]  /*1a1d0*/  R2UR UR10, R11 ;  /* 0x000000000b0a72ca */ /* 0x000fe200000e0000 */
[----:B------:R-:W-:Y:S01]  /*1a1e0*/  IMAD R11, R24, 0x10000, R23 ;  /* 0x00010000180b7824 */ /* 0x000fe200078e0217 */
[----:B------:R-:W-:Y:S01]  /*1a1f0*/  PLOP3.LUT P0, PT, PT, PT, PT, 0x80, 0x0 ;  /* 0x000000000000781c */ /* 0x000fe20003f0f070 */
[----:B------:R-:W-:Y:S02]  /*1a200*/  UIADD3.X UR5, URZ, UR43, URZ, UP0, !UPT ;  /* 0x0000002b3f057290 */ /* 0x000fe400087fe43f */
[----:B------:R-:W-:-:S10]  /*1a210*/  VIADD R13, R11, 0x400 ;  /* 0x000004000b0d7836 */ /* 0x000fd40000000000 */
.L_x_6037:
        /* <DEDUP_REMOVED lines=15> */
.L_x_6038:
        /* <DEDUP_REMOVED lines=15> */
.L_x_6039:
        /* <DEDUP_REMOVED lines=15> */
.L_x_6040:
        /* <DEDUP_REMOVED lines=15> */
.L_x_6041:
        /* <DEDUP_REMOVED lines=15> */
.L_x_6042:
        /* <DEDUP_REMOVED lines=15> */
.L_x_6043:
        /* <DEDUP_REMOVED lines=15> */
.L_x_6044:
        /* <DEDUP_REMOVED lines=10> */
.L_x_6027:
[----:B------:R-:W-:Y:S05]  /*1a950*/  BSYNC B1 ;  /* 0x0000000000017941 */ /* 0x000fea0003800000 */
.L_x_6026:
[----:B------:R-:W-:Y:S01]  /*1a960*/  VIADD R11, R7, 0xfffffffe ;  /* 0xfffffffe070b7836 */ /* 0x000fe20000000000 */
[----:B------:R-:W-:Y:S01]  /*1a970*/  PLOP3.LUT P0, PT, PT, PT, PT, 0x8, 0x0 ;  /* 0x000000000000781c */ /* 0x000fe20003f0e170 */
[----:B------:R-:W-:-:S03]  /*1a980*/  VIADD R24, R24, 0x1 ;  /* 0x0000000118187836 */ /* 0x000fc60000000000 */
[----:B------:R-:W-:Y:S02]  /*1a990*/  ISETP.GE.AND P2, PT, R11, R4, PT ;  /* 0x000000040b00720c */ /* 0x000fe40003f46270 */
[----:B------:R-:W-:-:S04]  /*1a9a0*/  ISETP.NE.AND P1, PT, R24, 0x2, PT ;  /* 0x000000021800780c */ /* 0x000fc80003f25270 */
[----:B0-----:R-:W-:Y:S02]  /*1a9b0*/  SEL R2, RZ, 0x1, P1 ;  /* 0x00000001ff027807 */ /* 0x001fe40000800000 */
[----:B------:R-:W-:Y:S02]  /*1a9c0*/  SEL R24, R24, RZ, P1 ;  /* 0x000000ff18187207 */ /* 0x000fe40000800000 */
[----:B------:R-:W-:-:S03]  /*1a9d0*/  LOP3.LUT R28, R28, R2, RZ, 0x3c, !PT ;  /* 0x000000021c1c7212 */ /* 0x000fc600078e3cff */
[----:B------:R-:W-:Y:S05]  /*1a9e0*/  @!P2 BRA `(.L_x_6020) ;  /* 0x0000000c0000a947 */ /* 0x000fea0003800000 */
.L_x_6064:
[----:B------:R-:W-:Y:S05]  /*1a9f0*/  YIELD ;  /* 0x0000000000007946 */ /* 0x000fea0003800000 */
[----:B------:R-:W-:Y:S04]  /*1aa00*/  BSSY B1, `(.L_x_6045) ;  /* 0x00000b6000017945 */ /* 0x000fe80003800000 */
[----:B------:R-:W-:Y:S05]  /*1aa10*/  @!P6 BRA `(.L_x_6046) ;  /* 0x0000000800d0e947 */ /* 0x000fea0003800000 */
[----:B------:R-:W-:Y:S01]  /*1aa20*/  IMAD R10, R24, 0x8, R23 ;  /* 0x00000008180a7824 */ /* 0x000fe200078e0217 */
[----:B------:R-:W-:Y:S01]  /*1aa30*/  SHF.L.U32 R2, R28, 0x1f, RZ ;  /* 0x0000001f1c027819 */ /* 0x000fe200000006ff */
[----:B------:R-:W0:Y:S01]  /*1aa40*/  S2R R3, SR_TID.X ;  /* 0x0000000000037919 */ /* 0x000e220000002100 */
[----:B------:R-:W-:Y:S02]  /*1aa50*/  BSSY B2, `(.L_x_6047) ;  /* 0x0000005000027945 */ /* 0x000fe40003800000 */
[----:B------:R-:W1:Y:S01]  /*1aa60*/  SYNCS.PHASECHK.TRANS64.TRYWAIT P1, [R10+URZ+0x28ca0], R2 ;  /* 0x028ca0020a0075a7 */ /* 0x000e62000802017f */
[----:B0-----:R-:W-:-:S04]  /*1aa70*/  LOP3.LUT R3, R3, 0x7f, RZ, 0xc0, !PT ;  /* 0x0000007f03037812 */ /* 0x001fc800078ec0ff */
[----:B------:R-:W-:Y:S01]  /*1aa80*/  ISETP.NE.AND P2, PT, R3, RZ, PT ;  /* 0x000000ff0300720c */ /* 0x000fe20003f45270 */
[----:B-1----:R-:W-:-:S12]  /*1aa90*/  @!P1 BRA `(.L_x_6048) ;  /* 0x0000006800ac9947 */ /* 0x002fd80003800000 */
.L_x_6191:
[----:B------:R-:W-:Y:S05]  /*1aaa0*/  BSYNC B2 ;  /* 0x0000000000027941 */ /* 0x000fea0003800000 */
.L_x_6047:
        /* <DEDUP_REMOVED lines=9> */
.L_x_6050:
[----:B------:R-:W-:Y:S05]  /*1ab40*/  BSYNC B2 ;  /* 0x0000000000027941 */ /* 0x000fea0003800000 */
.L_x_6049:
[----:B------:R-:W-:Y:S01]  /*1ab50*/  IMAD.MOV.U32 R7, RZ, RZ, RZ ;  /* 0x000000ffff077224 */ /* 0x000fe200078e00ff */
[----:B------:R-:W-:Y:S01]  /*1ab60*/  UIADD3 UR4, UP0, UR42, 0x570, URZ ;  /* 0x000005702a047890 */ /* 0x000fe2000ff1e03f */
[----:B------:R-:W-:Y:S01]  /*1ab70*/  IMAD R3, R24, 0x2000, R23 ;  /* 0x0000200018037824 */ /* 0x000fe200078e0217 */
        /* <DEDUP_REMOVED lines=8> */
.L_x_6051:
        /* <DEDUP_REMOVED lines=13> */
.L_x_6192:
[----:B------:R-:W-:Y:S05]  /*1acd0*/  BSYNC B2 ;  /* 0x0000000000027941 */ /* 0x000fea0003800000 */
.L_x_6052:
        /* <DEDUP_REMOVED lines=11> */
.L_x_6055:
[----:B------:R-:W-:Y:S05]  /*1ad90*/  BSYNC B2 ;  /* 0x0000000000027941 */ /* 0x000fea0003800000 */
.L_x_6054:
        /* <DEDUP_REMOVED lines=9> */
.L_x_6056:
        /* <DEDUP_REMOVED lines=15> */
.L_x_6057:
        /* <DEDUP_REMOVED lines=15> */
.L_x_6058:
        /* <DEDUP_REMOVED lines=15> */
.L_x_6059:
        /* <DEDUP_REMOVED lines=15> */
.L_x_6060:
        /* <DEDUP_REMOVED lines=15> */
.L_x_6061:
        /* <DEDUP_REMOVED lines=15> */
.L_x_6062:
        /* <DEDUP_REMOVED lines=15> */
.L_x_6063:
        /* <DEDUP_REMOVED lines=10> */
.L_x_6046:
[----:B------:R-:W-:Y:S05]  /*1b560*/  BSYNC B1 ;  /* 0x0000000000017941 */ /* 0x000fea0003800000 */
.L_x_6045:
        /* <DEDUP_REMOVED lines=8> */
.L_x_6020:
[----:B------:R-:W-:Y:S05]  /*1b5f0*/  BSYNC B0 ;  /* 0x0000000000007941 */ /* 0x000fea0003800000 */
.L_x_6019:
[----:B------:R-:W0:Y:S01]  /*1b600*/  LDC R0, c[0x0][0x448] ;  /* 0x00011200ff007b82 */ /* 0x000e220000000800 */
[----:B------:R-:W-:Y:S01]  /*1b610*/  IADD3 R3, R32, 0x3f, RZ ;  /* 0x0000003f20037810 */ /* 0x000fe20007ffe0ff */
[----:B------:R-:W-:Y:S06]  /*1b620*/  @!P0 WARPSYNC.ALL ;  /* 0x0000000000008948 */ /* 0x000fec0003800000 */
[----:B------:R-:W-:Y:S01]  /*1b630*/  @!P0 BAR.SYNC.DEFER_BLOCKING 0xc, 0x180 ;  /* 0x0306000000008b1d */ /* 0x000fe20000010000 */
[----:B0-----:R-:W-:-:S13]  /*1b640*/  ISETP.NE.AND P1, PT, R0, 0x1, PT ;  /* 0x000000010000780c */ /* 0x001fda0003f25270 */
[----:B------:R-:W0:Y:S08]  /*1b650*/  @P1 LDC R2, c[0x0][0x44c] ;  /* 0x00011300ff021b82 */ /* 0x000e300000000800 */
[----:B------:R-:W1:Y:S01]  /*1b660*/  @P1 LDC R0, c[0x0][0x450] ;  /* 0x00011400ff001b82 */ /* 0x000e620000000800 */
[----:B0-----:R-:W-:-:S05]  /*1b670*/  @P1 IMAD.HI.U32 R5, R3, R2, RZ ;  /* 0x0000000203051227 */ /* 0x001fca00078e00ff */
[----:B-1----:R-:W-:-:S05]  /*1b680*/  @P1 SHF.R.U32.HI R3, RZ, R0, R5 ;  /* 0x00000000ff031219 */ /* 0x002fca0000011605 */
[----:B------:R-:W-:Y:S02]  /*1b690*/  IMAD.IADD R6, R6, 0x1, R3 ;  /* 0x0000000106067824 */ /* 0x000fe400078e0203 */
[----:B------:R-:W0:Y:S02]  /*1b6a0*/  LDC.64 R2, c[0x0][0x9e0] ;  /* 0x00027800ff027b82 */ /* 0x000e240000000a00 */
        /* <DEDUP_REMOVED lines=14> */
.L_x_6067:
[----:B------:R-:W-:-:S13]  /*1b790*/  ISETP.NE.AND P0, PT, R3, 0x1, PT ;  /* 0x000000010300780c */ /* 0x000fda0003f05270 */
[----:B------:R-:W0:Y:S02]  /*1b7a0*/  @P0 LDC.64 R4, c[0x0][0x9e8] ;  /* 0x00027a00ff040b82 */ /* 0x000e240000000a00 */
[----:B0-----:R-:W-:-:S05]  /*1b7b0*/  @P0 IMAD.HI.U32 R4, R0, R4, RZ ;  /* 0x0000000400040227 */ /* 0x001fca00078e00ff */
[----:B------:R-:W-:-:S07]  /*1b7c0*/  @P0 SHF.R.U32.HI R0, RZ, R5, R4 ;  /* 0x00000005ff000219 */ /* 0x000fce0000011604 */
.L_x_6068:
[----:B------:R-:W-:Y:S05]  /*1b7d0*/  BSYNC B0 ;  /* 0x0000000000007941 */ /* 0x000fea0003800000 */
.L_x_6066:
[----:B------:R-:W-:-:S05]  /*1b7e0*/  IMAD R5, R0, R3, R3 ;  /* 0x0000000300057224 */ /* 0x000fca00078e0203 */
[----:B------:R-:W-:-:S07]  /*1b7f0*/  VIMNMX R2, R2, R5, PT ;  /* 0x0000000502027248 */ /* 0x000fce0003fe0100 */
.L_x_6065:
[----:B------:R-:W-:Y:S01]  /*1b800*/  VIADD R2, R2, 0x3f ;  /* 0x0000003f02027836 */ /* 0x000fe20000000000 */
[----:B------:R-:W0:Y:S01]  /*1b810*/  @P1 LDC R7, c[0x0][0x450] ;  /* 0x00011400ff071b82 */ /* 0x000e220000000800 */
[----:B------:R-:W-:-:S03]  /*1b820*/  ULDC UR4, c[0x0][0x9dc] ;  /* 0x0002770000047ab9 */ /* 0x000fc60000000800 */
[----:B------:R-:W-:-:S04]  /*1b830*/  SHF.R.S32.HI R5, RZ, 0x1f, R2 ;  /* 0x0000001fff057819 */ /* 0x000fc80000011402 */
[----:B------:R-:W-:-:S04]  /*1b840*/  LEA.HI R5, R5, R2, RZ, 0x6 ;  /* 0x0000000205057211 */ /* 0x000fc800078f30ff */
[----:B------:R-:W-:Y:S02]  /*1b850*/  SHF.R.S32.HI R0, RZ, 0x6, R5 ;  /* 0x00000006ff007819 */ /* 0x000fe40000011405 */
[----:B------:R-:W1:Y:S02]  /*1b860*/  @P1 LDC R5, c[0x0][0x44c] ;  /* 0x00011300ff051b82 */ /* 0x000e640000000800 */
[----:B------:R-:W-:-:S05]  /*1b870*/  VIMNMX R29, R9, R0, PT ;  /* 0x00000000091d7248 */ /* 0x000fca0003fe0100 */
[----:B------:R2:W-:Y:S01]  /*1b880*/  STL [R1+0x18], R29 ;  /* 0x0000181d01007387 */ /* 0x0005e20000100800 */
[----:B-1----:R-:W-:-:S04]  /*1b890*/  @P1 IMAD.HI.U32 R0, R32, R5, RZ ;  /* 0x0000000520001227 */ /* 0x002fc800078e00ff */
[----:B------:R-:W-:Y:S01]  /*1b8a0*/  IMAD.MOV.U32 R5, RZ, RZ, R32 ;  /* 0x000000ffff057224 */ /* 0x000fe200078e0020 */
[----:B0-----:R-:W-:-:S05]  /*1b8b0*/  @P1 SHF.R.U32.HI R5, RZ, R7, R0 ;  /* 0x00000007ff051219 */ /* 0x001fca0000011600 */
[----:B------:R-:W-:-:S04]  /*1b8c0*/  IMAD.IADD R2, R8, 0x1, R5 ;  /* 0x0000000108027824 */ /* 0x000fc800078e0205 */
[----:B------:R-:W-:Y:S01]  /*1b8d0*/  VIADD R0, R2, -UR4 ;  /* 0x8000000402007c36 */ /* 0x000fe20008000000 */
[----:B--2---:R-:W-:Y:S06]  /*1b8e0*/  @!P2 BRA `(.L_x_6069) ;  /* 0x000000000044a947 */ /* 0x004fec0003800000 */
        /* <DEDUP_REMOVED lines=10> */
.L_x_6071:
[----:B------:R-:W-:-:S13]  /*1b990*/  ISETP.NE.AND P0, PT, R3, 0x1, PT ;  /* 0x000000010300780c */ /* 0x000fda0003f05270 */
[----:B------:R-:W0:Y:S02]  /*1b9a0*/  @P0 LDC.64 R4, c[0x0][0x9e8] ;  /* 0x00027a00ff040b82 */ /* 0x000e240000000a00 */
[----:B0-----:R-:W-:-:S05]  /*1b9b0*/  @P0 IMAD.HI.U32 R4, R2, R4, RZ ;  /* 0x0000000402040227 */ /* 0x001fca00078e00ff */
[----:B------:R-:W-:-:S07]  /*1b9c0*/  @P0 SHF.R.U32.HI R2, RZ, R5, R4 ;  /* 0x00000005ff020219 */ /* 0x000fce0000011604 */
.L_x_6072:
[----:B------:R-:W-:Y:S05]  /*1b9d0*/  BSYNC B0 ;  /* 0x0000000000007941 */ /* 0x000fea0003800000 */
.L_x_6070:
[----:B------:R-:W-:-:S05]  /*1b9e0*/  IMAD R3, R2, R3, RZ ;  /* 0x0000000302037224 */ /* 0x000fca00078e02ff */
[----:B------:R-:W-:-:S07]  /*1b9f0*/  VIMNMX R0, R0, R3, !PT ;  /* 0x0000000300007248 */ /* 0x000fce0007fe0100 */
.L_x_6069:
[----:B------:R-:W-:Y:S01]  /*1ba00*/  SHF.R.S32.HI R3, RZ, 0x1f, R0 ;  /* 0x0000001fff037819 */ /* 0x000fe20000011400 */
[----:B------:R-:W-:Y:S03]  /*1ba10*/  BSSY B7, `(.L_x_6073) ;  /* 0x000037c000077945 */ /* 0x000fe60003800000 */
[----:B------:R-:W-:-:S04]  /*1ba20*/  LEA.HI R3, R3, R0, RZ, 0x6 ;  /* 0x0000000003037211 */ /* 0x000fc800078f30ff */
[----:B------:R-:W-:-:S04]  /*1ba30*/  SHF.R.S32.HI R3, RZ, 0x6, R3 ;  /* 0x00000006ff037819 */ /* 0x000fc80000011403 */
[----:B------:R-:W-:-:S04]  /*1ba40*/  VIMNMX R34, RZ, R3, !PT ;  /* 0x00000003ff227248 */ /* 0x000fc80007fe0100 */
[----:B------:R-:W-:-:S13]  /*1ba50*/  ISETP.GT.AND P0, PT, R29, R34, PT ;  /* 0x000000221d00720c */ /* 0x000fda0003f04270 */
        /* <DEDUP_REMOVED lines=16> */
[----:B0-----:R-:W-:Y:S01]  /*1bb60*/  IADD3 R16, R0, UR37, R7 ;  /* 0x0000002500107c10 */ /* 0x001fe2000fffe007 */
[----:B------:R-:W-:Y:S06]  /*1bb70*/  BRA `(.L_x_6075) ;  /* 0x0000003400947947 */ /* 0x000fec0003800000 */
.L_x_6074:
        /* <DEDUP_REMOVED lines=9> */
[----:B------:R-:W-:Y:S01]  /*1bc10*/  MOV R13, RZ ;  /* 0x000000ff000d7202 */ /* 0x000fe20000000f00 */
[----:B------:R-:W0:Y:S01]  /*1bc20*/  LDC.64 R2, c[0x4][R2] ;  /* 0x0100000002027b82 */ /* 0x000e220000000a00 */
[----:B------:R-:W-:Y:S02]  /*1bc30*/  IMAD.U32 R5, RZ, RZ, UR7 ;  /* 0x00000007ff057e24 */ /* 0x000fe4000f8e00ff */
[----:B------:R-:W-:Y:S02]  /*1bc40*/  IMAD.U32 R6, RZ, RZ, UR8 ;  /* 0x00000008ff067e24 */ /* 0x000fe4000f8e00ff */
[----:B------:R-:W-:-:S02]  /*1bc50*/  IMAD.U32 R7, RZ, RZ, UR9 ;  /* 0x00000009ff077e24 */ /* 0x000fc4000f8e00ff */
[----:B------:R-:W-:Y:S02]  /*1bc60*/  IMAD.U32 R10, RZ, RZ, UR4 ;  /* 0x00000004ff0a7e24 */ /* 0x000fe4000f8e00ff */
[----:B------:R-:W-:Y:S02]  /*1bc70*/  IMAD.U32 R11, RZ, RZ, UR5 ;  /* 0x00000005ff0b7e24 */ /* 0x000fe4000f8e00ff */
[----:B------:R-:W-:Y:S02]  /*1bc80*/  IMAD.MOV.U32 R8, RZ, RZ, 0x70 ;  /* 0x00000070ff087424 */ /* 0x000fe400078e00ff */
[----:B------:R-:W-:-:S07]  /*1bc90*/  IMAD.MOV.U32 R12, RZ, RZ, 0x1 ;  /* 0x00000001ff0c7424 */ /* 0x000fce00078e00ff */
[----:B------:R-:W-:-:S07]  /*1bca0*/  LEPC R20, `(.L_x_6077) ;  /* 0x000000001014794e */ /* 0x000fce0000000000 */
[----:B0-----:R-:W-:Y:S05]  /*1bcb0*/  CALL.ABS.NOINC R2 ;  /* 0x0000000002007343 */ /* 0x001fea0003c00000 */
.L_x_6077:
[----:B------:R-:W-:Y:S05]  /*1bcc0*/  BSYNC B6 ;  /* 0x0000000000067941 */ /* 0x000fea0003800000 */
.L_x_6076:
        /* <DEDUP_REMOVED lines=10> */
[----:B------:R-:W-:Y:S01]  /*1bd70*/  MOV R12, 0x1 ;  /* 0x00000001000c7802 */ /* 0x000fe20000000f00 */
[----:B------:R-:W-:Y:S02]  /*1bd80*/  IMAD.U32 R5, RZ, RZ, UR7 ;  /* 0x00000007ff057e24 */ /* 0x000fe4000f8e00ff */
[----:B------:R-:W-:Y:S02]  /*1bd90*/  IMAD.U32 R6, RZ, RZ, UR8 ;  /* 0x00000008ff067e24 */ /* 0x000fe4000f8e00ff */
[----:B------:R-:W-:-:S02]  /*1bda0*/  IMAD.U32 R7, RZ, RZ, UR9 ;  /* 0x00000009ff077e24 */ /* 0x000fc4000f8e00ff */
[----:B------:R-:W-:Y:S02]  /*1bdb0*/  IMAD.U32 R10, RZ, RZ, UR4 ;  /* 0x00000004ff0a7e24 */ /* 0x000fe4000f8e00ff */
[----:B------:R-:W-:Y:S02]  /*1bdc0*/  IMAD.U32 R11, RZ, RZ, UR5 ;  /* 0x00000005ff0b7e24 */ /* 0x000fe4000f8e00ff */
[----:B------:R-:W-:Y:S02]  /*1bdd0*/  IMAD.MOV.U32 R8, RZ, RZ, 0x70 ;  /* 0x00000070ff087424 */ /* 0x000fe400078e00ff */
[----:B0-----:R-:W-:-:S07]  /*1bde0*/  IMAD.MOV.U32 R13, RZ, RZ, RZ ;  /* 0x000000ffff0d7224 */ /* 0x001fce00078e00ff */
[----:B------:R-:W-:-:S07]  /*1bdf0*/  LEPC R20, `(.L_x_6080) ;  /* 0x000000001014794e */ /* 0x000fce0000000000 */
[----:B-1----:R-:W-:Y:S05]  /*1be00*/  CALL.ABS.NOINC R2 ;  /* 0x0000000002007343 */ /* 0x002fea0003c00000 */
.L_x_6080:
[----:B------:R0:W1:Y:S01]  /*1be10*/  LDC.64 R2, c[0x4][R27] ;  /* 0x010000001b027b82 */ /* 0x0000620000000a00 */
[----:B------:R-:W-:Y:S01]  /*1be20*/  ULDC.64 UR4, c[0x4][0xf0] ;  /* 0x01003c0000047ab9 */ /* 0x000fe20000000a00 */
[----:B------:R-:W-:Y:S01]  /*1be30*/  ULDC.64 UR6, c[0x4][0xf8] ;  /* 0x01003e0000067ab9 */ /* 0x000fe20000000a00 */
[----:B------:R-:W-:Y:S01]  /*1be40*/  ULDC.64 UR8, c[0x4][0x50] ;  /* 0x0100140000087ab9 */ /* 0x000fe20000000a00 */
        /* <DEDUP_REMOVED lines=11> */
.L_x_6079:
[----:B------:R-:W-:Y:S05]  /*1bf00*/  BSYNC B6 ;  /* 0x0000000000067941 */ /* 0x000fea0003800000 */
.L_x_6078:
[----:B------:R-:W-:Y:S01]  /*1bf10*/  ULDC.64 UR4, c[0x0][0x9f8] ;  /* 0x00027e0000047ab9 */ /* 0x000fe20000000a00 */
[----:B------:R-:W-:Y:S01]  /*1bf20*/  IMAD.MOV.U32 R30, RZ, RZ, R19 ;  /* 0x000000ffff1e7224 */ /* 0x000fe200078e0013 */
[----:B------:R-:W-:Y:S01]  /*1bf30*/  ISETP.NE.U32.AND P0, PT, RZ, UR4, PT ;  /* 0x00000004ff007c0c */ /* 0x000fe2000bf05070 */
[----:B------:R-:W0:Y:S01]  /*1bf40*/  S2R R20, SR_TID.X ;  /* 0x0000000000147919 */ /* 0x000e220000002100 */
[----:B------:R-:W1:Y:S01]  /*1bf50*/  LDC R11, c[0x0][0x430] ;  /* 0x00010c00ff0b7b82 */ /* 0x000e620000000800 */
[----:B------:R-:W-:Y:S01]  /*1bf60*/  ULDC UR4, c[0x0][0x320] ;  /* 0x0000c80000047ab9 */ /* 0x000fe20000000800 */
[----:B------:R-:W-:-:S13]  /*1bf70*/  ISETP.NE.AND.EX P0, PT, RZ, UR5, PT, P0 ;  /* 0x00000005ff007c0c */ /* 0x000fda000bf05300 */
[----:B------:R-:W2:Y:S01]  /*1bf80*/  @P0 LDC.64 R2, c[0x0][0x9f8] ;  /* 0x00027e00ff020b82 */ /* 0x000ea20000000a00 */
[----:B0-----:R-:W-:Y:S01]  /*1bf90*/  LOP3.LUT R20, R20, 0x7f, RZ, 0xc0, !PT ;  /* 0x0000007f14147812 */ /* 0x001fe200078ec0ff */
[----:B--2---:R-:W-:-:S05]  /*1bfa0*/  @P0 IMAD.WIDE R2, R19, 0x4, R2 ;  /* 0x0000000413020825 */ /* 0x004fca00078e0202 */
[----:B------:R0:W2:Y:S01]  /*1bfb0*/  @P0 LDG.E R30, desc[UR40][R2.64] ;  /* 0x00000028021e0981 */ /* 0x0000a2000c1e1900 */
[----:B------:R-:W-:Y:S01]  /*1bfc0*/  SHF.R.U32.HI R21, RZ, 0x3, R20 ;  /* 0x00000003ff157819 */ /* 0x000fe20000011614 */
[----:B------:R-:W-:Y:S01]  /*1bfd0*/  IMAD.MOV.U32 R37, RZ, RZ, RZ ;  /* 0x000000ffff257224 */ /* 0x000fe200078e00ff */
[----:B-1----:R-:W-:Y:S01]  /*1bfe0*/  ISETP.NE.AND P1, PT, R11, 0x1, PT ;  /* 0x000000010b00780c */ /* 0x002fe20003f25270 */
[----:B------:R-:W1:Y:S01]  /*1bff0*/  S2R R20, SR_TID.X ;  /* 0x0000000000147919 */ /* 0x000e620000002100 */
[----:B------:R-:W-:Y:S02]  /*1c000*/  LEA R0, R29, 0xffffffc0, 0x6 ;  /* 0xffffffc01d007811 */ /* 0x000fe400078e30ff */
[----:B------:R-:W-:Y:S01]  /*1c010*/  LOP3.LUT R22, R22, 0xffffffbf, RZ, 0xc0, !PT ;  /* 0xffffffbf16167812 */ /* 0x000fe200078ec0ff */
[----:B------:R-:W3:Y:S08]  /*1c020*/  S2R R12, SR_TID.X ;  /* 0x00000000000c7919 */ /* 0x000ef00000002100 */
[----:B0-----:R-:W0:Y:S08]  /*1c030*/  @P1 LDC R3, c[0x0][0x434] ;  /* 0x00010d00ff031b82 */ /* 0x001e300000000800 */
[----:B------:R-:W4:Y:S01]  /*1c040*/  @P1 LDC R2, c[0x0][0x438] ;  /* 0x00010e00ff021b82 */ /* 0x000f220000000800 */
[----:B-1----:R-:W-:-:S02]  /*1c050*/  IMAD.SHL.U32 R20, R20, 0x10, RZ ;  /* 0x0000001014147824 */ /* 0x002fc400078e00ff */
[----:B---3--:R-:W-:-:S03]  /*1c060*/  IMAD.SHL.U32 R12, R12, 0x8, RZ ;  /* 0x000000080c0c7824 */ /* 0x008fc600078e00ff */
[----:B------:R-:W-:Y:S02]  /*1c070*/  LOP3.LUT R20, R21, 0x70, R20, 0xf8, !PT ;  /* 0x0000007015147812 */ /* 0x000fe400078ef814 */
[----:B------:R-:W1:Y:S01]  /*1c080*/  S2R R21, SR_TID.X ;  /* 0x0000000000157919 */ /* 0x000e620000002100 */
[----:B------:R-:W-:Y:S02]  /*1c090*/  LOP3.LUT R12, R12, 0x38, RZ, 0xc0, !PT ;  /* 0x000000380c0c7812 */ /* 0x000fe400078ec0ff */
[----:B------:R-:W-:-:S04]  /*1c0a0*/  IMAD.IADD R4, R20, 0x1, R0 ;  /* 0x0000000114047824 */ /* 0x000fc800078e0200 */
[C---:B------:R-:W-:Y:S01]  /*1c0b0*/  IMAD.IADD R9, R4.reuse, 0x1, R33 ;  /* 0x0000000104097824 */ /* 0x040fe200078e0221 */
[----:B------:R-:W-:-:S03]  /*1c0c0*/  ISETP.GE.AND P0, PT, R4, R17, PT ;  /* 0x000000110400720c */ /* 0x000fc60003f06270 */
[----:B0-----:R-:W-:Y:S01]  /*1c0d0*/  @P1 IMAD.HI.U32 R3, R9, R3, RZ ;  /* 0x0000000309031227 */ /* 0x001fe200078e00ff */
[----:B------:R-:W-:-:S03]  /*1c0e0*/  ISETP.GT.U32.OR P0, PT, R20, 0x3f, P0 ;  /* 0x0000003f1400780c */ /* 0x000fc60000704470 */
[----:B------:R-:W-:Y:S01]  /*1c0f0*/  IMAD.MOV.U32 R8, RZ, RZ, R9 ;  /* 0x000000ffff087224 */ /* 0x000fe200078e0009 */
[----:B----4-:R-:W-:Y:S02]  /*1c100*/  @P1 SHF.R.U32.HI R8, RZ, R2, R3 ;  /* 0x00000002ff081219 */ /* 0x010fe40000011603 */
[----:B------:R-:W-:-:S04]  /*1c110*/  ISETP.GE.AND P1, PT, R12, UR4, PT ;  /* 0x000000040c007c0c */ /* 0x000fc8000bf26270 */
[----:B------:R-:W-:-:S03]  /*1c120*/  SEL R4, RZ, 0x1, P1 ;  /* 0x00000001ff047807 */ /* 0x000fc60000800000 */
[----:B------:R-:W0:Y:S01]  /*1c130*/  @!P0 LDC.64 R2, c[0x0][0x428] ;  /* 0x00010a00ff028b82 */ /* 0x000e220000000a00 */
[----:B-1----:R-:W-:-:S05]  /*1c140*/  IMAD.SHL.U32 R21, R21, 0x8, RZ ;  /* 0x0000000815157824 */ /* 0x002fca00078e00ff */
[----:B------:R-:W-:-:S04]  /*1c150*/  LOP3.LUT R21, R21, 0x38, RZ, 0xc0, !PT ;  /* 0x0000003815157812 */ /* 0x000fc800078ec0ff */
[----:B------:R-:W-:-:S04]  /*1c160*/  LOP3.LUT R21, R21, 0x40, RZ, 0xfc, !PT ;  /* 0x0000004015157812 */ /* 0x000fc800078efcff */
[----:B------:R-:W-:Y:S02]  /*1c170*/  ISETP.GE.AND P2, PT, R21, UR4, PT ;  /* 0x0000000415007c0c */ /* 0x000fe4000bf46270 */
[----:B------:R-:W1:Y:S02]  /*1c180*/  S2R R21, SR_TID.X ;  /* 0x0000000000157919 */ /* 0x000e640000002100 */
[----:B------:R-:W-:-:S04]  /*1c190*/  SEL R10, RZ, 0xffffffff, P2 ;  /* 0xffffffffff0a7807 */ /* 0x000fc80001000000 */
[----:B------:R-:W-:-:S04]  /*1c1a0*/  SHF.L.U32 R10, R10, 0x1, RZ ;  /* 0x000000010a0a7819 */ /* 0x000fc800000006ff */
[----:B------:R-:W-:Y:S02]  /*1c1b0*/  LOP3.LUT R10, R10, 0x2, R4, 0xe2, !PT ;  /* 0x000000020a0a7812 */ /* 0x000fe400078ee204 */
[----:B------:R-:W-:Y:S01]  /*1c1c0*/  @P2 LOP3.LUT R22, R22, 0x40, RZ, 0xfc, !PT ;  /* 0x0000004016162812 */ /* 0x000fe200078efcff */
[----:B------:R-:W3:Y:S03]  /*1c1d0*/  @!P0 LDC.64 R4, c[0x0][0x418] ;  /* 0x00010600ff048b82 */ /* 0x000ee60000000a00 */
[----:B------:R-:W-:-:S04]  /*1c1e0*/  LOP3.LUT R22, R22, 0xffffff7f, RZ, 0xc0, !PT ;  /* 0xffffff7f16167812 */ /* 0x000fc800078ec0ff */
[----:B------:R-:W-:-:S04]  /*1c1f0*/  @P1 LOP3.LUT R22, R22, 0x80, RZ, 0xfc, !PT ;  /* 0x0000008016161812 */ /* 0x000fc800078efcff */
[----:B------:R-:W-:Y:S01]  /*1c200*/  LOP3.LUT R22, R22, 0xffffffdf, RZ, 0xc0, !PT ;  /* 0xffffffdf16167812 */ /* 0x000fe200078ec0ff */
[----:B-1----:R-:W-:-:S05]  /*1c210*/  IMAD.SHL.U32 R21, R21, 0x8, RZ ;  /* 0x0000000815157824 */ /* 0x002fca00078e00ff */
[----:B------:R-:W-:-:S04]  /*1c220*/  LOP3.LUT R21, R21, 0x38, RZ, 0xc0, !PT ;  /* 0x0000003815157812 */ /* 0x000fc800078ec0ff */
[C---:B------:R-:W-:Y:S02]  /*1c230*/  LOP3.LUT R27, R21.reuse, 0x80, RZ, 0xfc, !PT ;  /* 0x00000080151b7812 */ /* 0x040fe400078efcff */
[----:B------:R-:W-:Y:S02]  /*1c240*/  LOP3.LUT R21, R21, 0xc0, RZ, 0xfc, !PT ;  /* 0x000000c015157812 */ /* 0x000fe400078efcff */
[----:B------:R-:W-:Y:S02]  /*1c250*/  ISETP.GE.AND P2, PT, R27, UR4, PT ;  /* 0x000000041b007c0c */ /* 0x000fe4000bf46270 */
[----:B------:R-:W1:Y:S01]  /*1c260*/  S2R R27, SR_TID.X ;  /* 0x00000000001b7919 */ /* 0x000e620000002100 */
[----:B------:R-:W-:Y:S02]  /*1c270*/  ISETP.GE.AND P1, PT, R21, UR4, PT ;  /* 0x0000000415007c0c */ /* 0x000fe4000bf26270 */
[----:B------:R-:W-:Y:S01]  /*1c280*/  SEL R6, RZ, 0x4, P2 ;  /* 0x00000004ff067807 */ /* 0x000fe20001000000 */
[----:B------:R-:W4:Y:S01]  /*1c290*/  S2R R21, SR_TID.X ;  /* 0x0000000000157919 */ /* 0x000f220000002100 */
[----:B------:R-:W-:-:S04]  /*1c2a0*/  SEL R7, RZ, 0x8, P1 ;  /* 0x00000008ff077807 */ /* 0x000fc80000800000 */
[----:B------:R-:W-:Y:S01]  /*1c2b0*/  LOP3.LUT R10, R7, R10, R6, 0xfe, !PT ;  /* 0x0000000a070a7212 */ /* 0x000fe200078efe06 */
[--C-:B------:R-:W-:Y:S01]  /*1c2c0*/  @!P0 IMAD.MOV.U32 R6, RZ, RZ, R8.reuse ;  /* 0x000000ffff068224 */ /* 0x100fe200078e0008 */
[----:B------:R-:W-:Y:S02]  /*1c2d0*/  @!P0 SHF.R.S32.HI R7, RZ, 0x1f, R8 ;  /* 0x0000001fff078819 */ /* 0x000fe40000011408 */
[----:B------:R-:W-:-:S04]  /*1c2e0*/  @P2 LOP3.LUT R22, R22, 0x20, RZ, 0xfc, !PT ;  /* 0x0000002016162812 */ /* 0x000fc800078efcff */
[----:B------:R-:W-:-:S04]  /*1c2f0*/  LOP3.LUT R22, R22, 0xffffffef, RZ, 0xc0, !PT ;  /* 0xffffffef16167812 */ /* 0x000fc800078ec0ff */
[----:B------:R-:W-:Y:S01]  /*1c300*/  @P1 LOP3.LUT R22, R22, 0x10, RZ, 0xfc, !PT ;  /* 0x0000001016161812 */ /* 0x000fe200078efcff */
[----:B-1----:R-:W-:Y:S02]  /*1c310*/  IMAD.SHL.U32 R27, R27, 0x8, RZ ;  /* 0x000000081b1b7824 */ /* 0x002fe400078e00ff */
[----:B----4-:R-:W-:-:S03]  /*1c320*/  IMAD.SHL.U32 R21, R21, 0x8, RZ ;  /* 0x0000000815157824 */ /* 0x010fc600078e00ff */
[----:B------:R-:W-:-:S04]  /*1c330*/  LOP3.LUT R27, R27, 0x38, RZ, 0xc0, !PT ;  /* 0x000000381b1b7812 */ /* 0x000fc800078ec0ff */
[----:B------:R-:W-:Y:S02]  /*1c340*/  LOP3.LUT R13, R27, 0x180, RZ, 0xfc, !PT ;  /* 0x000001801b0d7812 */ /* 0x000fe400078efcff */
[----:B------:R-:W-:-:S04]  /*1c350*/  LOP3.LUT R21, R21, 0x38, RZ, 0xc0, !PT ;  /* 0x0000003815157812 */ /* 0x000fc800078ec0ff */
[----:B------:R-:W-:-:S04]  /*1c360*/  LOP3.LUT R14, R21, 0x100, RZ, 0xfc, !PT ;  /* 0x00000100150e7812 */ /* 0x000fc800078efcff */
[----:B------:R-:W-:Y:S02]  /*1c370*/  ISETP.GE.AND P3, PT, R14, UR4, PT ;  /* 0x000000040e007c0c */ /* 0x000fe4000bf66270 */
[----:B------:R-:W-:Y:S02]  /*1c380*/  LOP3.LUT R15, R21, 0x1c0, RZ, 0xfc, !PT ;  /* 0x000001c0150f7812 */ /* 0x000fe400078efcff */
[----:B------:R-:W-:-:S09]  /*1c390*/  LOP3.LUT R22, R22, 0xfffffff7, RZ, 0xc0, !PT ;  /* 0xfffffff716167812 */ /* 0x000fd200078ec0ff */
[----:B------:R-:W-:-:S04]  /*1c3a0*/  @P3 LOP3.LUT R22, R22, 0x8, RZ, 0xfc, !PT ;  /* 0x0000000816163812 */ /* 0x000fc800078efcff */
[----:B------:R-:W-:Y:S01]  /*1c3b0*/  LOP3.LUT R22, R22, 0xfffffffb, RZ, 0xc0, !PT ;  /* 0xfffffffb16167812 */ /* 0x000fe200078ec0ff */
[----:B------:R-:W-:Y:S01]  /*1c3c0*/  UMOV UR5, 0xffffffff ;  /* 0xffffffff00057882 */ /* 0x000fe20000000000 */
[----:B--2---:R-:W-:Y:S01]  /*1c3d0*/  SHF.R.S32.HI R35, RZ, 0x1f, R30 ;  /* 0x0000001fff237819 */ /* 0x004fe2000001141e */
[----:B0-----:R-:W-:-:S04]  /*1c3e0*/  @!P0 IMAD.WIDE.U32 R6, R30, R2, R6 ;  /* 0x000000021e068225 */ /* 0x001fc800078e0006 */
[----:B------:R-:W-:Y:S01]  /*1c3f0*/  @!P0 IMAD R2, R35, R2, RZ ;  /* 0x0000000223028224 */ /* 0x000fe200078e02ff */
[----:B---3--:R-:W-:-:S03]  /*1c400*/  @!P0 LEA R4, P1, R6, R4, 0x2 ;  /* 0x0000000406048211 */ /* 0x008fc600078210ff */
[----:B------:R-:W-:-:S04]  /*1c410*/  @!P0 IMAD R3, R30, R3, R2 ;  /* 0x000000031e038224 */ /* 0x000fc800078e0202 */
[----:B------:R-:W-:-:S05]  /*1c420*/  @!P0 IMAD.IADD R3, R7, 0x1, R3 ;  /* 0x0000000107038824 */ /* 0x000fca00078e0203 */
[----:B------:R-:W-:-:S05]  /*1c430*/  @!P0 LEA.HI.X R5, R6, R5, R3, 0x2, P1 ;  /* 0x0000000506058211 */ /* 0x000fca00008f1403 */
[----:B------:R0:W5:Y:S01]  /*1c440*/  @!P0 LDG.E R37, desc[UR40][R4.64] ;  /* 0x0000002804258981 */ /* 0x000162000c1e1900 */
[----:B------:R-:W-:Y:S02]  /*1c450*/  ISETP.GE.AND P0, PT, R13, UR4, PT ;  /* 0x000000040d007c0c */ /* 0x000fe4000bf06270 */
[----:B------:R-:W-:Y:S02]  /*1c460*/  LOP3.LUT R13, R21, 0x140, RZ, 0xfc, !PT ;  /* 0x00000140150d7812 */ /* 0x000fe400078efcff */
[----:B------:R-:W-:Y:S02]  /*1c470*/  SEL R3, RZ, 0x40, P0 ;  /* 0x00000040ff037807 */ /* 0x000fe40000000000 */
[----:B------:R-:W-:Y:S02]  /*1c480*/  ISETP.GE.AND P2, PT, R13, UR4, PT ;  /* 0x000000040d007c0c */ /* 0x000fe4000bf46270 */
[----:B------:R-:W-:Y:S01]  /*1c490*/  ISETP.GE.AND P0, PT, R15, UR4, PT ;  /* 0x000000040f007c0c */ /* 0x000fe2000bf06270 */
[----:B------:R-:W-:Y:S01]  /*1c4a0*/  ULDC UR4, c[0x0][0x2f4] ;  /* 0x0000bd0000047ab9 */ /* 0x000fe20000000800 */
[----:B0-----:R-:W-:-:S02]  /*1c4b0*/  SEL R4, RZ, 0x10, P3 ;  /* 0x00000010ff047807 */ /* 0x001fc40001800000 */
[----:B------:R-:W-:Y:S02]  /*1c4c0*/  SEL R5, RZ, 0x20, P2 ;  /* 0x00000020ff057807 */ /* 0x000fe40001000000 */
[----:B------:R-:W-:Y:S02]  /*1c4d0*/  SEL R2, RZ, 0x80, P0 ;  /* 0x00000080ff027807 */ /* 0x000fe40000000000 */
[----:B------:R-:W-:Y:S02]  /*1c4e0*/  LOP3.LUT R4, R5, R10, R4, 0xfe, !PT ;  /* 0x0000000a05047212 */ /* 0x000fe400078efe04 */
[----:B------:R-:W-:Y:S02]  /*1c4f0*/  ISETP.GE.AND P0, PT, R12, UR4, PT ;  /* 0x000000040c007c0c */ /* 0x000fe4000bf06270 */
[----:B------:R-:W-:Y:S01]  /*1c500*/  LOP3.LUT R6, R4, R3, RZ, 0xfc, !PT ;  /* 0x0000000304067212 */ /* 0x000fe200078efcff */
[----:B------:R-:W-:Y:S01]  /*1c510*/  IMAD.MOV R3, RZ, RZ, -R8 ;  /* 0x000000ffff037224 */ /* 0x000fe200078e0a08 */
[----:B------:R-:W-:-:S03]  /*1c520*/  @P2 LOP3.LUT R22, R22, 0x4, RZ, 0xfc, !PT ;  /* 0x0000000416162812 */ /* 0x000fc600078efcff */
[----:B------:R-:W-:Y:S01]  /*1c530*/  IMAD R3, R11, R3, R9 ;  /* 0x000000030b037224 */ /* 0x000fe200078e0209 */
[----:B------:R0:W-:Y:S01]  /*1c540*/  STL [R1+0x2c], R6 ;  /* 0x00002c0601007387 */ /* 0x0001e20000100800 */
[----:B------:R-:W-:-:S03]  /*1c550*/  LOP3.LUT R22, R22, 0xfffffffd, RZ, 0xc0, !PT ;  /* 0xfffffffd16167812 */ /* 0x000fc600078ec0ff */
[----:B------:R0:W-:Y:S01]  /*1c560*/  STL [R1], R3 ;  /* 0x0000000301007387 */ /* 0x0001e20000100800 */
[----:B------:R-:W-:Y:S01]  /*1c570*/  @P0 LOP3.LUT R22, R22, 0x2, RZ, 0xfc, !PT ;  /* 0x0000000216160812 */ /* 0x000fe200078efcff */
[----:B------:R-:W-:Y:S06]  /*1c580*/  BRA.DIV UR5, `(.L_x_6081) ;  /* 0x0000005205187947 */ /* 0x000fec000b800000 */
.L_x_6195:
[----:B0-----:R-:W-:Y:S01]  /*1c590*/  IMAD.U32 R3, RZ, RZ, UR38 ;  /* 0x00000026ff037e24 */ /* 0x001fe2000f8e00ff */
[----:B------:R-:W-:Y:S02]  /*1c5a0*/  LOP3.LUT R2, R6, R2, RZ, 0xfc, !PT ;  /* 0x0000000206027212 */ /* 0x000fe400078efcff */
[----:B------:R-:W-:Y:S02]  /*1c5b0*/  ISETP.GT.U32.AND P1, PT, R20, 0x3f, PT ;  /* 0x0000003f1400780c */ /* 0x000fe40003f24070 */
[----:B------:R-:W-:Y:S01]  /*1c5c0*/  ISETP.NE.AND P0, PT, R3, 0x3, PT ;  /* 0x000000030300780c */ /* 0x000fe20003f05270 */
[----:B------:R0:W-:Y:S01]  /*1c5d0*/  STL [R1+0xc], R2 ;  /* 0x00000c0201007387 */ /* 0x0001e20000100800 */
[----:B------:R-:W-:Y:S02]  /*1c5e0*/  LOP3.LUT R22, R22, 0xfffffbff, RZ, 0xc0, !PT ;  /* 0xfffffbff16167812 */ /* 0x000fe400078ec0ff */
[----:B------:R-:W-:-:S09]  /*1c5f0*/  SHF.R.S32.HI R29, RZ, 0x1f, R18 ;  /* 0x0000001fff1d7819 */ /* 0x000fd20000011412 */
[----:B------:R-:W-:-:S04]  /*1c600*/  @P0 LOP3.LUT R22, R22, 0x400, RZ, 0xfc, !PT ;  /* 0x0000040016160812 */ /* 0x000fc800078efcff */
[----:B------:R-:W-:-:S04]  /*1c610*/  LOP3.LUT R22, R22, 0xfffffffe, RZ, 0xc0, !PT ;  /* 0xfffffffe16167812 */ /* 0x000fc800078ec0ff */
[----:B------:R-:W-:Y:S01]  /*1c620*/  @P1 LOP3.LUT R22, R22, 0x1, RZ, 0xfc, !PT ;  /* 0x0000000116161812 */ /* 0x000fe200078efcff */
[----:B0-----:R-:W-:Y:S06]  /*1c630*/  @!P0 BRA `(.L_x_6082) ;  /* 0x0000000000048947 */ /* 0x001fec0003800000 */
[----:B------:R-:W-:Y:S01]  /*1c640*/  BPT.TRAP 0x1 ;  /* 0x000000040000795c */ /* 0x000fe20000300000 */
.L_x_6082:
[----:B------:R-:W0:Y:S01]  /*1c650*/  S2R R2, SR_TID.X ;  /* 0x0000000000027919 */ /* 0x000e220000002100 */
[----:B------:R-:W-:Y:S01]  /*1c660*/  LEA R27, R25, R23, 0x3 ;  /* 0x00000017191b7211 */ /* 0x000fe200078e18ff */
[----:B------:R-:W-:Y:S01]  /*1c670*/  BSSY B0, `(.L_x_6083) ;  /* 0x0000007000007945 */ /* 0x000fe20003800000 */
[----:B0-----:R-:W-:-:S04]  /*1c680*/  LOP3.LUT R2, R2, 0x7f, RZ, 0xc0, !PT ;  /* 0x0000007f02027812 */ /* 0x001fc800078ec0ff */
[----:B------:R-:W-:-:S04]  /*1c690*/  SHF.R.U32.HI R2, RZ, 0x3, R2 ;  /* 0x00000003ff027819 */ /* 0x000fc80000011602 */
[----:B------:R-:W-:Y:S02]  /*1c6a0*/  IADD3 R17, -R2, R17, -R0 ;  /* 0x0000001102117210 */ /* 0x000fe40007ffe900 */
[----:B------:R-:W-:-:S04]  /*1c6b0*/  SHF.L.U32 R0, R26, 0x1f, RZ ;  /* 0x0000001f1a007819 */ /* 0x000fc800000006ff */
[----:B------:R-:W0:Y:S02]  /*1c6c0*/  SYNCS.PHASECHK.TRANS64.TRYWAIT P0, [R27+URZ+0x28c40], R0 ;  /* 0x028c40001b0075a7 */ /* 0x000e24000800017f */
[----:B0-----:R-:W-:Y:S05]  /*1c6d0*/  @!P0 BRA `(.L_x_6084) ;  /* 0x0000004c00f88947 */ /* 0x001fea0003800000 */
.L_x_6196:
[----:B------:R-:W-:Y:S05]  /*1c6e0*/  BSYNC B0 ;  /* 0x0000000000007941 */ /* 0x000fea0003800000 */
.L_x_6083:
        /* <DEDUP_REMOVED lines=25> */
[----:B-1----:R-:W-:Y:S01]  /*1c880*/  IMAD.IADD R4, R3, 0x1, R0 ;  /* 0x0000000103047824 */ /* 0x002fe200078e0200 */
[----:B------:R-:W-:Y:S01]  /*1c890*/  LEA R0, P0, R2, UR4, 0x1 ;  /* 0x0000000402007c11 */ /* 0x000fe2000f8008ff */
[----:B------:R-:W-:-:S03]  /*1c8a0*/  UMOV UR4, 0xffffffff ;  /* 0xffffffff00047882 */ /* 0x000fc60000000000 */
[----:B------:R-:W-:Y:S02]  /*1c8b0*/  LEA.HI.X R4, R2, UR5, R4, 0x1, P0 ;  /* 0x0000000502047c11 */ /* 0x000fe400080f0c04 */
[----:B------:R-:W-:Y:S01]  /*1c8c0*/  ISETP.GE.AND P0, PT, R17, 0x1, PT ;  /* 0x000000011100780c */ /* 0x000fe20003f06270 */
[----:B------:R-:W-:-:S12]  /*1c8d0*/  BRA.DIV UR4, `(.L_x_6085) ;  /* 0x0000004e048c7947 */ /* 0x000fd8000b800000 */
        /* <DEDUP_REMOVED lines=32> */
.L_x_6206:
        /* <DEDUP_REMOVED lines=10> */
.L_x_6086:
        /* <DEDUP_REMOVED lines=11> */
.L_x_6087:
[----:B------:R1:W5:Y:S01]  /*1cc30*/  LDL R4, [R1+0xc] ;  /* 0x00000c0001047983 */ /* 0x0003620000100800 */
[----:B------:R1:W-:Y:S02]  /*1cc40*/  SYNCS.ARRIVE.TRANS64.A1T0 RZ, [R27+URZ+0x28c30], RZ ;  /* 0x028c30ff1bff79a7 */ /* 0x0003e4000810003f */
[----:B------:R-:W-:Y:S05]  /*1cc50*/  WARPSYNC.ALL ;  /* 0x0000000000007948 */ /* 0x000fea0003800000 */
[----:B------:R-:W-:Y:S01]  /*1cc60*/  ULDC.64 UR4, c[0x0][0xa00] ;  /* 0x0002800000047ab9 */ /* 0x000fe20000000a00 */
[----:B------:R-:W-:Y:S01]  /*1cc70*/  VIADD R0, R23, 0x20400 ;  /* 0x0002040017007836 */ /* 0x000fe20000000000 */
[----:B------:R-:W-:Y:S01]  /*1cc80*/  BAR.SYNC.DEFER_BLOCKING 0x8, 0x100 ;  /* 0x0204000000007b1d */ /* 0x000fe20000010000 */
[----:B------:R-:W-:Y:S02]  /*1cc90*/  ISETP.NE.U32.AND P0, PT, RZ, UR4, PT ;  /* 0x00000004ff007c0c */ /* 0x000fe4000bf05070 */
[----:B0-----:R-:W-:-:S02]  /*1cca0*/  SHF.R.S32.HI R2, RZ, 0x1f, R19 ;  /* 0x0000001fff027819 */ /* 0x001fc40000011413 */
[----:B------:R-:W-:Y:S01]  /*1ccb0*/  ISETP.NE.AND.EX P0, PT, RZ, UR5, PT, P0 ;  /* 0x00000005ff007c0c */ /* 0x000fe2000bf05300 */
[----:B------:R-:W-:Y:S01]  /*1ccc0*/  ULDC.64 UR4, c[0x0][0x298] ;  /* 0x0000a60000047ab9 */ /* 0x000fe20000000a00 */
[----:B------:R-:W-:Y:S01]  /*1ccd0*/  LOP3.LUT P1, RZ, R0, 0x3ff, RZ, 0xc0, !PT ;  /* 0x000003ff00ff7812 */ /* 0x000fe2000782c0ff */
[----:B------:R-:W-:Y:S01]  /*1cce0*/  BSSY B6, `(.L_x_6088) ;  /* 0x000001f000067945 */ /* 0x000fe20003800000 */
[----:B------:R-:W-:Y:S02]  /*1ccf0*/  SHF.R.S32.HI R0, RZ, 0x1f, R31 ;  /* 0x0000001fff007819 */ /* 0x000fe4000001141f */
[----:B------:R-:W-:Y:S02]  /*1cd00*/  SEL R3, R2, RZ, !P0 ;  /* 0x000000ff02037207 */ /* 0x000fe40004000000 */
[----:B------:R-:W-:Y:S01]  /*1cd10*/  SEL R2, R19, RZ, !P0 ;  /* 0x000000ff13027207 */ /* 0x000fe20004000000 */
[----:B------:R-:W-:Y:S02]  /*1cd20*/  IMAD R0, R0, UR4, RZ ;  /* 0x0000000400007c24 */ /* 0x000fe4000f8e02ff */
[----:B------:R-:W-:Y:S02]  /*1cd30*/  STL [R1+0x3c], R3 ;  /* 0x00003c0301007387 */ /* 0x000fe40000100800 */
[----:B------:R-:W-:-:S02]  /*1cd40*/  IMAD R0, R31, UR5, R0 ;  /* 0x000000051f007c24 */ /* 0x000fc4000f8e0200 */
[----:B------:R0:W-:Y:S02]  /*1cd50*/  STL [R1+0x20], R2 ;  /* 0x0000200201007387 */ /* 0x0001e40000100800 */
[----:B0-----:R-:W-:-:S04]  /*1cd60*/  IMAD.WIDE.U32 R2, R31, UR4, RZ ;  /* 0x000000041f027c25 */ /* 0x001fc8000f8e00ff */
[----:B------:R-:W-:Y:S01]  /*1cd70*/  IMAD.IADD R0, R3, 0x1, R0 ;  /* 0x0000000103007824 */ /* 0x000fe200078e0200 */
[----:B------:R0:W-:Y:S04]  /*1cd80*/  STL.64 [R1+0x10], R2 ;  /* 0x0000100201007387 */ /* 0x0001e80000100a00 */
[----:B------:R0:W-:Y:S01]  /*1cd90*/  STL [R1+0x38], R0 ;  /* 0x0000380001007387 */ /* 0x0001e20000100800 */
[----:B-----5:R-:W-:-:S04]  /*1cda0*/  PRMT R31, R4, 0x8880, RZ ;  /* 0x00008880041f7816 */ /* 0x020fc800000000ff */
[----:B------:R-:W-:Y:S01]  /*1cdb0*/  PRMT R31, R31, 0x7710, RZ ;  /* 0x000077101f1f7816 */ /* 0x000fe200000000ff */
[----:B------:R-:W-:Y:S06]  /*1cdc0*/  @!P1 BRA `(.L_x_6089) ;  /* 0x0000000000409947 */ /* 0x000fec0003800000 */
        /* <DEDUP_REMOVED lines=16> */
.L_x_6089:
[----:B------:R-:W-:Y:S05]  /*1ced0*/  BSYNC B6 ;  /* 0x0000000000067941 */ /* 0x000fea0003800000 */
.L_x_6088:
[----:B0-----:R-:W2:Y:S01]  /*1cee0*/  LDL.LU R0, [R1+0x38] ;  /* 0x0000380001007983 */ /* 0x001ea20000300800 */
        /* <DEDUP_REMOVED lines=13> */
[----:B------:R-:W-:-:S04]  /*1cfc0*/  ULDC.64 UR4, c[0x0][0x2e0] ;  /* 0x0000b80000047ab9 */ /* 0x000fc80000000a00 */
[----:B------:R-:W-:Y:S01]  /*1cfd0*/  IADD3 R3, R3, R0, RZ ;  /* 0x0000000003037210 */ /* 0x000fe20007ffe0ff */
[----:B---3--:R-:W-:Y:S02]  /*1cfe0*/  IMAD R0, R20, UR4, RZ ;  /* 0x0000000414007c24 */ /* 0x008fe4000f8e02ff */
[----:B------:R-:W2:Y:S02]  /*1cff0*/  S2R R20, SR_TID.X ;  /* 0x0000000000147919 */ /* 0x000ea40000002100 */
[C---:B----4-:R-:W-:Y:S02]  /*1d000*/  IMAD R0, R21.reuse, UR5, R0 ;  /* 0x0000000515007c24 */ /* 0x050fe4000f8e0200 */
[----:B------:R-:W-:Y:S01]  /*1d010*/  IMAD.WIDE.U32 R2, R21, UR4, R2 ;  /* 0x0000000415027c25 */ /* 0x000fe2000f8e0002 */
[----:B------:R-:W3:Y:S01]  /*1d020*/  S2R R9, SR_TID.X ;  /* 0x0000000000097919 */ /* 0x000ee20000002100 */
[----:B------:R-:W-:Y:S02]  /*1d030*/  ULDC.64 UR4, c[0x0][0x2d0] ;  /* 0x0000b40000047ab9 */ /* 0x000fe40000000a00 */
[----:B------:R-:W-:Y:S01]  /*1d040*/  IMAD.IADD R3, R3, 0x1, R0 ;  /* 0x0000000103037824 */ /* 0x000fe200078e0200 */
[----:B--2---:R-:W-:-:S04]  /*1d050*/  LOP3.LUT R20, R20, 0x7f, RZ, 0xc0, !PT ;  /* 0x0000007f14147812 */ /* 0x004fc800078ec0ff */
[----:B------:R-:W-:Y:S02]  /*1d060*/  SHF.R.U32.HI R21, RZ, 0x3, R20 ;  /* 0x00000003ff157819 */ /* 0x000fe40000011614 */
[----:B------:R-:W2:Y:S02]  /*1d070*/  S2R R20, SR_TID.X ;  /* 0x0000000000147919 */ /* 0x000ea40000002100 */
[----:B--2---:R-:W-:-:S05]  /*1d080*/  IMAD.SHL.U32 R20, R20, 0x10, RZ ;  /* 0x0000001014147824 */ /* 0x004fca00078e00ff */
[----:B------:R-:W-:-:S05]  /*1d090*/  LOP3.LUT R20, R21, 0x70, R20, 0xf8, !PT ;  /* 0x0000007015147812 */ /* 0x000fca00078ef814 */
[----:B------:R-:W-:Y:S02]  /*1d0a0*/  IMAD.IADD R0, R20, 0x1, R32 ;  /* 0x0000000114007824 */ /* 0x000fe400078e0220 */
        /* <DEDUP_REMOVED lines=31> */
[----:B------:R-:W-:Y:S02]  /*1d2a0*/  IADD3 R32, R10, R32, RZ ;  /* 0x000000200a207210 */ /* 0x000fe40007ffe0ff */
        /* <DEDUP_REMOVED lines=31> */
.L_x_6215:
[----:B------:R-:W-:-:S05]  /*1d4a0*/  VIADD R32, R32, 0x30 ;  /* 0x0000003020207836 */ /* 0x000fca0000000000 */
[----:B------:R-:W-:-:S13]  /*1d4b0*/  ISETP.GE.AND P0, PT, R32, R3, PT ;  /* 0x000000032000720c */ /* 0x000fda0003f06270 */
[----:B0-----:R-:W-:-:S05]  /*1d4c0*/  @!P0 LEA R2, P2, R9, R0, 0x1 ;  /* 0x0000000009028211 */ /* 0x001fca00078408ff */
[----:B-1----:R-:W-:-:S05]  /*1d4d0*/  @!P0 IMAD.X R3, RZ, RZ, R4, P2 ;  /* 0x000000ffff038224 */ /* 0x002fca00010e0604 */
[----:B------:R-:W-:Y:S01]  /*1d4e0*/  @!PT LDS RZ, [RZ] ;  /* 0x00000000fffff984 */ /* 0x000fe20000000800 */
[----:B------:R-:W-:Y:S01]  /*1d4f0*/  @!PT LDS RZ, [RZ] ;  /* 0x00000000fffff984 */ /* 0x000fe20000000800 */
[----:B------:R-:W-:Y:S01]  /*1d500*/  @!PT LDS RZ, [RZ] ;  /* 0x00000000fffff984 */ /* 0x000fe20000000800 */
[----:B------:R0:W-:Y:S01]  /*1d510*/  @!P0 LDGSTS.E.BYPASS.LTC128B.128 [R8+0x21c00], desc[UR40][R2.64], !P1 ;  /* 0x21c0000002088fae */ /* 0x0001e2000c901d68 */
[----:B------:R-:W-:Y:S01]  /*1d520*/  PLOP3.LUT P0, PT, PT, PT, PT, 0x80, 0x0 ;  /* 0x000000000000781c */ /* 0x000fe20003f0f070 */
[----:B------:R-:W-:-:S12]  /*1d530*/  NOP ;  /* 0x0000000000007918 */ /* 0x000fd80000000000 */
.L_x_6091:
        /* <DEDUP_REMOVED lines=18> */
.L_x_6216:
[----:B------:R-:W-:Y:S05]  /*1d660*/  BSYNC B0 ;  /* 0x0000000000007941 */ /* 0x000fea0003800000 */
.L_x_6092:
[----:B------:R-:W-:-:S05]  /*1d670*/  IMAD.U32 R2, RZ, RZ, UR38 ;  /* 0x00000026ff027e24 */ /* 0x000fca000f8e00ff */
[----:B------:R-:W-:-:S13]  /*1d680*/  ISETP.NE.AND P0, PT, R2, 0x3, PT ;  /* 0x000000030200780c */ /* 0x000fda0003f05270 */
[----:B------:R-:W-:Y:S05]  /*1d690*/  @!P0 BRA `(.L_x_6094) ;  /* 0x0000000000048947 */ /* 0x000fea0003800000 */
[----:B------:R-:W-:Y:S01]  /*1d6a0*/  BPT.TRAP 0x1 ;  /* 0x000000040000795c */ /* 0x000fe20000300000 */
.L_x_6094:
[----:B0-----:R-:W-:Y:S01]  /*1d6b0*/  SHF.L.U32 R0, R26, 0x1f, RZ ;  /* 0x0000001f1a007819 */ /* 0x001fe200000006ff */
[----:B------:R-:W-:Y:S03]  /*1d6c0*/  BSSY B0, `(.L_x_6095) ;  /* 0x0000003000007945 */ /* 0x000fe60003800000 */
[----:B------:R-:W0:Y:S02]  /*1d6d0*/  SYNCS.PHASECHK.TRANS64.TRYWAIT P0, [R27+URZ+0x28c60], R0 ;  /* 0x028c60001b0075a7 */ /* 0x000e24000800017f */
[----:B0-----:R-:W-:Y:S05]  /*1d6e0*/  @!P0 BRA `(.L_x_6096) ;  /* 0x0000004800b08947 */ /* 0x001fea0003800000 */
.L_x_6217:
[----:B------:R-:W-:Y:S05]  /*1d6f0*/  BSYNC B0 ;  /* 0x0000000000007941 */ /* 0x000fea0003800000 */
.L_x_6095:
        /* <DEDUP_REMOVED lines=29> */
[C---:B------:R-:W-:Y:S01]  /*1d8d0*/  LOP3.LUT P3, RZ, R31.reuse, 0x8, RZ, 0xc0, !PT ;  /* 0x000000081fff7812 */ /* 0x040fe2000786c0ff */
        /* <DEDUP_REMOVED lines=13> */
[----:B------:R-:W-:Y:S02]  /*1d9b0*/  PRMT R7, R8, 0x8880, RZ ;  /* 0x0000888008077816 */ /* 0x000fe400000000ff */
[----:B0-----:R-:W-:Y:S02]  /*1d9c0*/  IADD3.X R3, RZ, R3, RZ, P0, !PT ;  /* 0x00000003ff037210 */ /* 0x001fe400007fe4ff */
[----:B------:R-:W-:-:S02]  /*1d9d0*/  ISETP.LT.OR P0, PT, R17, 0x1, P1 ;  /* 0x000000011100780c */ /* 0x000fc40000f01670 */
        /* <DEDUP_REMOVED lines=66> */
.L_x_6227:
        /* <DEDUP_REMOVED lines=34> */
.L_x_6098:
        /* <DEDUP_REMOVED lines=11> */
.L_x_6099:
[----:B------:R-:W2:Y:S01]  /*1e0d0*/  LDL.LU R2, [R1+0x18] ;  /* 0x0000180001027983 */ /* 0x000ea20000300800 */
[----:B------:R1:W-:Y:S01]  /*1e0e0*/  SYNCS.ARRIVE.TRANS64.A1T0 RZ, [R27+URZ+0x28c50], RZ ;  /* 0x028c50ff1bff79a7 */ /* 0x0003e2000810003f */
[----:B------:R-:W-:Y:S01]  /*1e0f0*/  BSSY B0, `(.L_x_6100) ;  /* 0x00000f6000007945 */ /* 0x000fe20003800000 */
[----:B--2---:R-:W-:-:S05]  /*1e100*/  VIADD R7, R2, 0xfffffffe ;  /* 0xfffffffe02077836 */ /* 0x004fca0000000000 */
[----:B------:R-:W-:-:S13]  /*1e110*/  ISETP.GE.AND P0, PT, R7, R34, PT ;  /* 0x000000220700720c */ /* 0x000fda0003f06270 */
[----:B-1----:R-:W-:Y:S05]  /*1e120*/  @!P0 BRA `(.L_x_6101) ;  /* 0x0000000c00c88947 */ /* 0x002fea0003800000 */
[----:B------:R-:W2:Y:S04]  /*1e130*/  LDL.LU R3, [R1+0x2c] ;  /* 0x00002c0001037983 */ /* 0x000ea80000300800 */
[----:B------:R-:W3:Y:S01]  /*1e140*/  LDL.LU R2, [R1+0xc] ;  /* 0x00000c0001027983 */ /* 0x000ee20000300800 */
[----:B--2---:R-:W-:Y:S02]  /*1e150*/  LOP3.LUT R32, R3, 0x40, RZ, 0xc0, !PT ;  /* 0x0000004003207812 */ /* 0x004fe400078ec0ff */
[----:B---3--:R-:W-:Y:S02]  /*1e160*/  LOP3.LUT R31, R2, 0x80, RZ, 0xc0, !PT ;  /* 0x00000080021f7812 */ /* 0x008fe400078ec0ff */
[----:B------:R-:W-:Y:S02]  /*1e170*/  SHF.R.U32.HI R32, RZ, 0x2, R32 ;  /* 0x00000002ff207819 */ /* 0x000fe40000011620 */
[----:B------:R-:W-:-:S07]  /*1e180*/  SHF.R.U32.HI R31, RZ, 0x3, R31 ;  /* 0x00000003ff1f7819 */ /* 0x000fce000001161f */
.L_x_6114:
[----:B-1----:R-:W1:Y:S01]  /*1e190*/  S2R R2, SR_TID.X ;  /* 0x0000000000027919 */ /* 0x002e620000002100 */
[----:B0-----:R-:W0:Y:S01]  /*1e1a0*/  LDC R5, c[0x0][0x430] ;  /* 0x00010c00ff057b82 */ /* 0x001e220000000800 */
[----:B------:R-:W-:Y:S01]  /*1e1b0*/  IMAD R4, R7, 0x40, R33 ;  /* 0x0000004007047824 */ /* 0x000fe200078e0221 */
[----:B--2---:R-:W2:Y:S01]  /*1e1c0*/  S2R R8, SR_TID.X ;  /* 0x0000000000087919 */ /* 0x004ea20000002100 */
[----:B------:R-:W-:Y:S02]  /*1e1d0*/  IMAD.U32 R10, RZ, RZ, UR38 ;  /* 0x00000026ff0a7e24 */ /* 0x000fe4000f8e00ff */
[----:B------:R-:W-:Y:S01]  /*1e1e0*/  VIADD R25, R25, 0x1 ;  /* 0x0000000119197836 */ /* 0x000fe20000000000 */
        /* <DEDUP_REMOVED lines=8> */
[----:B------:R-:W-:-:S05]  /*1e270*/  IADD3 R4, R8, R4, RZ ;  /* 0x0000000408047210 */ /* 0x000fca0007ffe0ff */
[----:B------:R-:W-:-:S04]  /*1e280*/  IMAD.MOV.U32 R2, RZ, RZ, R4 ;  /* 0x000000ffff027224 */ /* 0x000fc800078e0004 */
        /* <DEDUP_REMOVED lines=23> */
[----:B------:R-:W-:Y:S01]  /*1e400*/  ISETP.GT.AND P3, PT, R2, R34, PT ;  /* 0x000000220200720c */ /* 0x000fe20003f64270 */
[----:B0-----:R-:W-:-:S12]  /*1e410*/  @!P1 BRA `(.L_x_6102) ;  /* 0x0000000000049947 */ /* 0x001fd80003800000 */
[----:B------:R-:W-:Y:S01]  /*1e420*/  BPT.TRAP 0x1 ;  /* 0x000000040000795c */ /* 0x000fe20000300000 */
.L_x_6102:
[----:B------:R-:W-:Y:S01]  /*1e430*/  LEA R6, R25, R23, 0x3 ;  /* 0x0000001719067211 */ /* 0x000fe200078e18ff */
[----:B------:R-:W-:Y:S01]  /*1e440*/  BSSY B1, `(.L_x_6103) ;  /* 0x0000005000017945 */ /* 0x000fe20003800000 */
[----:B------:R-:W-:Y:S02]  /*1e450*/  SHF.L.U32 R17, R26, 0x1f, RZ ;  /* 0x0000001f1a117819 */ /* 0x000fe400000006ff */
[----:B------:R-:W-:Y:S02]  /*1e460*/  SHF.R.S32.HI R9, RZ, 0x1f, R5 ;  /* 0x0000001fff097819 */ /* 0x000fe40000011405 */
[----:B------:R-:W0:Y:S02]  /*1e470*/  SYNCS.PHASECHK.TRANS64.TRYWAIT P0, [R6+URZ+0x28c40], R17 ;  /* 0x028c4011060075a7 */ /* 0x000e24000800017f */
[----:B0-----:R-:W-:Y:S05]  /*1e480*/  @!P0 BRA `(.L_x_6104) ;  /* 0x0000004400888947 */ /* 0x001fea0003800000 */
.L_x_6228:
[----:B------:R-:W-:Y:S05]  /*1e490*/  BSYNC B1 ;  /* 0x0000000000017941 */ /* 0x000fea0003800000 */
.L_x_6103:
        /* <DEDUP_REMOVED lines=42> */
.L_x_6238:
[----:B--2---:R-:W-:-:S04]  /*1e740*/  IADD3 R2, P0, R2, R0, RZ ;  /* 0x0000000002027210 */ /* 0x004fc80007f1e0ff */
[----:B------:R-:W-:Y:S02]  /*1e750*/  IADD3.X R3, RZ, R27, RZ, P0, !PT ;  /* 0x0000001bff037210 */ /* 0x000fe400007fe4ff */
[----:B------:R-:W-:-:S03]  /*1e760*/  PLOP3.LUT P0, PT, PT, PT, PT, 0x80, 0x0 ;  /* 0x000000000000781c */ /* 0x000fc60003f0f070 */
[----:B------:R-:W-:Y:S01]  /*1e770*/  @!PT LDS RZ, [RZ] ;  /* 0x00000000fffff984 */ /* 0x000fe20000000800 */
[----:B------:R-:W-:Y:S01]  /*1e780*/  @!PT LDS RZ, [RZ] ;  /* 0x00000000fffff984 */ /* 0x000fe20000000800 */
[----:B------:R-:W-:Y:S01]  /*1e790*/  @!PT LDS RZ, [RZ] ;  /* 0x00000000fffff984 */ /* 0x000fe20000000800 */
[----:B------:R2:W-:Y:S01]  /*1e7a0*/  LDGSTS.E.BYPASS.LTC128B.128 [R21+0x23c00], desc[UR40][R2.64], !P1 ;  /* 0x23c0000002157fae */ /* 0x0005e2000c901d68 */
[----:B------:R-:W-:-:S09]  /*1e7b0*/  NOP ;  /* 0x0000000000007918 */ /* 0x000fd20000000000 */
.L_x_6106:
        /* <DEDUP_REMOVED lines=11> */
.L_x_6107:
[----:B------:R2:W-:Y:S01]  /*1e870*/  SYNCS.ARRIVE.TRANS64.A1T0 RZ, [R6+URZ+0x28c30], RZ ;  /* 0x028c30ff06ff79a7 */ /* 0x0005e2000810003f */
[----:B------:R-:W-:Y:S05]  /*1e880*/  @!P2 BRA `(.L_x_6108) ;  /* 0x000000000004a947 */ /* 0x000fea0003800000 */
[----:B------:R-:W-:Y:S01]  /*1e890*/  BPT.TRAP 0x1 ;  /* 0x000000040000795c */ /* 0x000fe20000300000 */
.L_x_6108:
[----:B------:R-:W3:Y:S01]  /*1e8a0*/  SYNCS.PHASECHK.TRANS64.TRYWAIT P0, [R6+URZ+0x28c60], R17 ;  /* 0x028c6011060075a7 */ /* 0x000ee2000800017f */
[----:B------:R-:W-:Y:S04]  /*1e8b0*/  BSSY B1, `(.L_x_6109) ;  /* 0x0000002000017945 */ /* 0x000fe80003800000 */
[----:B---3--:R-:W-:Y:S05]  /*1e8c0*/  @!P0 BRA `(.L_x_6110) ;  /* 0x0000004400a88947 */ /* 0x008fea0003800000 */
.L_x_6239:
[----:B------:R-:W-:Y:S05]  /*1e8d0*/  BSYNC B1 ;  /* 0x0000000000017941 */ /* 0x000fea0003800000 */
.L_x_6109:
        /* <DEDUP_REMOVED lines=81> */
.L_x_6249:
        /* <DEDUP_REMOVED lines=25> */
.L_x_6112:
        /* <DEDUP_REMOVED lines=11> */
.L_x_6113:
[----:B------:R3:W-:Y:S01]  /*1f030*/  SYNCS.ARRIVE.TRANS64.A1T0 RZ, [R6+URZ+0x28c50], RZ ;  /* 0x028c50ff06ff79a7 */ /* 0x0007e2000810003f */
[----:B------:R-:W-:Y:S05]  /*1f040*/  @P3 BRA `(.L_x_6114) ;  /* 0xfffffff000503947 */ /* 0x000fea000383ffff */
.L_x_6101:
[----:B------:R-:W-:Y:S05]  /*1f050*/  BSYNC B0 ;  /* 0x0000000000007941 */ /* 0x000fea0003800000 */
.L_x_6100:
        /* <DEDUP_REMOVED lines=21> */
.L_x_6116:
[----:B------:R-:W-:Y:S05]  /*1f1b0*/  BSYNC B0 ;  /* 0x0000000000007941 */ /* 0x000fea0003800000 */
.L_x_6115:
[----:B------:R-:W-:-:S07]  /*1f1c0*/  SEL R25, R25, RZ, P0 ;  /* 0x000000ff19197207 */ /* 0x000fce0000000000 */
.L_x_6075:
[----:B------:R-:W-:Y:S05]  /*1f1d0*/  BSYNC B7 ;  /* 0x0000000000077941 */ /* 0x000fea0003800000 */
.L_x_6073:
        /* <DEDUP_REMOVED lines=11> */
.L_x_6117:
[----:B------:R-:W4:Y:S01]  /*1f290*/  S2R R8, SR_TID.X ;  /* 0x0000000000087919 */ /* 0x000f220000002100 */
[----:B------:R-:W-:Y:S01]  /*1f2a0*/  UMOV UR4, 0xffffffff ;  /* 0xffffffff00047882 */ /* 0x000fe20000000000 */
[----:B----4-:R-:W-:-:S04]  /*1f2b0*/  LOP3.LUT R8, R8, 0x1f, RZ, 0xc0, !PT ;  /* 0x0000001f08087812 */ /* 0x010fc800078ec0ff */
[----:B------:R-:W-:Y:S01]  /*1f2c0*/  ISETP.NE.AND P0, PT, R8, 0x1f, PT ;  /* 0x0000001f0800780c */ /* 0x000fe20003f05270 */
[----:B------:R-:W-:-:S12]  /*1f2d0*/  BRA.DIV UR4, `(.L_x_6119) ;  /* 0x0000004604147947 */ /* 0x000fd8000b800000 */
[----:B0-----:R-:W-:Y:S01]  /*1f2e0*/  IMAD.IADD R5, R19, 0x1, R8 ;  /* 0x0000000113057824 */ /* 0x001fe200078e0208 */
        /* <DEDUP_REMOVED lines=30> */
.L_x_6259:
[----:B------:R-:W-:Y:S02]  /*1f4d0*/  ULDC UR4, c[0x0][0xc38] ;  /* 0x00030e0000047ab9 */ /* 0x000fe40000000800 */
[----:B------:R-:W-:-:S04]  /*1f4e0*/  IMAD.U32 R4, RZ, RZ, UR4 ;  /* 0x00000004ff047e24 */ /* 0x000fc8000f8e00ff */
[----:B--2---:R-:W-:-:S04]  /*1f4f0*/  IMAD R14, R14, R4, RZ ;  /* 0x000000040e0e7224 */ /* 0x004fc800078e02ff */
[----:B------:R-:W-:-:S05]  /*1f500*/  IMAD.IADD R5, R5, 0x1, R14 ;  /* 0x0000000105057824 */ /* 0x000fca00078e020e */
[----:B------:R-:W-:-:S13]  /*1f510*/  ISETP.GT.AND P6, PT, R5, R0, PT ;  /* 0x000000000500720c */ /* 0x000fda0003fc4270 */
[----:B------:R-:W-:Y:S05]  /*1f520*/  @P6 BRA `(.L_x_6120) ;  /* 0x00000000009c6947 */ /* 0x000fea0003800000 */
.L_x_6125:
[----:B------:R-:W2:Y:S01]  /*1f530*/  LDC R2, c[0x0][0xc3c] ;  /* 0x00030f00ff027b82 */ /* 0x000ea20000000800 */
[----:B------:R-:W-:-:S05]  /*1f540*/  VIADD R19, R19, 0x1f ;  /* 0x0000001f13137836 */ /* 0x000fca0000000000 */
[----:B--2---:R-:W-:-:S13]  /*1f550*/  ISETP.GE.AND P6, PT, R19, R2, PT ;  /* 0x000000021300720c */ /* 0x004fda0003fc6270 */
[----:B------:R-:W-:Y:S05]  /*1f560*/  @P6 BRA `(.L_x_6121) ;  /* 0x0000000400d06947 */ /* 0x000fea0003800000 */
[----:B0-----:R-:W0:Y:S01]  /*1f570*/  S2R R3, SR_TID.X ;  /* 0x0000000000037919 */ /* 0x001e220000002100 */
        /* <DEDUP_REMOVED lines=9> */
.L_x_6123:
[----:B------:R-:W-:Y:S05]  /*1f610*/  BSYNC B0 ;  /* 0x0000000000007941 */ /* 0x000fea0003800000 */
.L_x_6122:
        /* <DEDUP_REMOVED lines=18> */
.L_x_6267:
[----:B------:R-:W-:Y:S02]  /*1f740*/  ULDC UR4, c[0x0][0xc38] ;  /* 0x00030e0000047ab9 */ /* 0x000fe40000000800 */
[----:B------:R-:W-:-:S04]  /*1f750*/  IMAD.U32 R4, RZ, RZ, UR4 ;  /* 0x00000004ff047e24 */ /* 0x000fc8000f8e00ff */
[----:B--2---:R-:W-:-:S04]  /*1f760*/  IMAD R14, R14, R4, RZ ;  /* 0x000000040e0e7224 */ /* 0x004fc800078e02ff */
[----:B------:R-:W-:-:S05]  /*1f770*/  IMAD.IADD R5, R14, 0x1, R5 ;  /* 0x000000010e057824 */ /* 0x000fca00078e0205 */
[----:B------:R-:W-:-:S13]  /*1f780*/  ISETP.GT.AND P6, PT, R5, R0, PT ;  /* 0x000000000500720c */ /* 0x000fda0003fc4270 */
[----:B------:R-:W-:Y:S05]  /*1f790*/  @!P6 BRA `(.L_x_6125) ;  /* 0xfffffffc0064e947 */ /* 0x000fea000383ffff */
.L_x_6120:
        /* <DEDUP_REMOVED lines=8> */
.L_x_6271:
[----:B------:R-:W-:Y:S01]  /*1f820*/  ISETP.NE.AND P0, PT, R2, RZ, PT ;  /* 0x000000ff0200720c */ /* 0x000fe20003f05270 */
[----:B------:R-:W-:-:S12]  /*1f830*/  IMAD.MOV.U32 R14, RZ, RZ, RZ ;  /* 0x000000ffff0e7224 */ /* 0x000fd800078e00ff */
[----:B------:R-:W-:Y:S05]  /*1f840*/  @!P0 BRA `(.L_x_6127) ;  /* 0x0000000000108947 */ /* 0x000fea0003800000 */
[----:B------:R-:W-:Y:S01]  /*1f850*/  UMOV UR4, 0xffffffff ;  /* 0xffffffff00047882 */ /* 0x000fe20000000000 */
[----:B------:R-:W-:Y:S02]  /*1f860*/  VIADD R12, R6, 0xffffffff ;  /* 0xffffffff060c7836 */ /* 0x000fe40000000000 */
[----:B------:R-:W-:Y:S05]  /*1f870*/  BRA.DIV UR4, `(.L_x_6128) ;  /* 0x0000004604d47947 */ /* 0x000fea000b800000 */
[----:B------:R4:W0:Y:S02]  /*1f880*/  SHFL.IDX PT, R14, R3, R12, 0x1f ;  /* 0x00001f0c030e7589 */ /* 0x00082400000e0000 */
.L_x_6127:
[----:B0---4-:R-:W0:Y:S01]  /*1f890*/  LDC.64 R2, c[0x0][0xc90] ;  /* 0x00032400ff027b82 */ /* 0x011e220000000a00 */
[----:B------:R-:W-:-:S05]  /*1f8a0*/  IADD3 R19, R6, R19, RZ ;  /* 0x0000001306137210 */ /* 0x000fca0007ffe0ff */
[----:B0-----:R-:W-:-:S05]  /*1f8b0*/  IMAD.WIDE R2, R19, 0x4, R2 ;  /* 0x0000000413027825 */ /* 0x001fca00078e0202 */
[----:B--2---:R0:W3:Y:S01]  /*1f8c0*/  LDG.E R6, desc[UR40][R2.64] ;  /* 0x0000002802067981 */ /* 0x0040e2000c1e1900 */
[----:B------:R-:W-:-:S04]  /*1f8d0*/  IMAD R16, R14, R4, R16 ;  /* 0x000000040e107224 */ /* 0x000fc800078e0210 */
[----:B------:R-:W-:Y:S02]  /*1f8e0*/  IMAD.IADD R0, R0, 0x1, -R16 ;  /* 0x0000000100007824 */ /* 0x000fe400078e0a10 */
[----:B0-----:R-:W-:Y:S02]  /*1f8f0*/  IMAD.MOV.U32 R2, RZ, RZ, RZ ;  /* 0x000000ffff027224 */ /* 0x001fe400078e00ff */
[----:B---3--:R-:W-:-:S05]  /*1f900*/  IMAD R5, R17, R6, RZ ;  /* 0x0000000611057224 */ /* 0x008fca00078e02ff */
[----:B------:R-:W-:-:S04]  /*1f910*/  IABS R7, R5 ;  /* 0x0000000500077213 */ /* 0x000fc80000000000 */
[----:B------:R-:W0:Y:S08]  /*1f920*/  I2F.RP R8, R7 ;  /* 0x0000000700087306 */ /* 0x000e300000209400 */
[----:B0-----:R-:W0:Y:S02]  /*1f930*/  MUFU.RCP R8, R8 ;  /* 0x0000000800087308 */ /* 0x001e240000001000 */
[----:B0-----:R-:W-:Y:S01]  /*1f940*/  VIADD R9, R8, 0xffffffe ;  /* 0x0ffffffe08097836 */ /* 0x001fe20000000000 */
[----:B------:R-:W-:-:S05]  /*1f950*/  IABS R8, R5 ;  /* 0x0000000500087213 */ /* 0x000fca0000000000 */
[----:B------:R-:W0:Y:S01]  /*1f960*/  F2I.FTZ.U32.TRUNC.NTZ R3, R9 ;  /* 0x0000000900037305 */ /* 0x000e22000021f000 */
[----:B------:R-:W-:Y:S02]  /*1f970*/  IMAD.MOV R8, RZ, RZ, -R8 ;  /* 0x000000ffff087224 */ /* 0x000fe400078e0a08 */
[----:B0-----:R-:W-:-:S04]  /*1f980*/  IMAD.MOV R10, RZ, RZ, -R3 ;  /* 0x000000ffff0a7224 */ /* 0x001fc800078e0a03 */
[----:B------:R-:W-:-:S04]  /*1f990*/  IMAD R11, R10, R7, RZ ;  /* 0x000000070a0b7224 */ /* 0x000fc800078e02ff */
[----:B------:R-:W-:Y:S01]  /*1f9a0*/  IMAD.HI.U32 R2, R3, R11, R2 ;  /* 0x0000000b03027227 */ /* 0x000fe200078e0002 */
[----:B------:R-:W-:-:S05]  /*1f9b0*/  IABS R3, R0 ;  /* 0x0000000000037213 */ /* 0x000fca0000000000 */
        /* <DEDUP_REMOVED lines=16> */
[----:B------:R-:W-:-:S04]  /*1fac0*/  VIADDMNMX R4, R3, R4, R6, PT ;  /* 0x0000000403047246 */ /* 0x000fc80003800106 */
[----:B------:R-:W-:-:S04]  /*1fad0*/  IABS R6, R4 ;  /* 0x0000000400067213 */ /* 0x000fc80000000000 */
[----:B------:R-:W0:Y:S08]  /*1fae0*/  I2F.RP R8, R6 ;  /* 0x0000000600087306 */ /* 0x000e300000209400 */
[----:B0-----:R-:W0:Y:S02]  /*1faf0*/  MUFU.RCP R8, R8 ;  /* 0x0000000800087308 */ /* 0x001e240000001000 */
[----:B0-----:R-:W-:Y:S01]  /*1fb00*/  VIADD R2, R8, 0xffffffe ;  /* 0x0ffffffe08027836 */ /* 0x001fe20000000000 */
[----:B------:R-:W-:-:S05]  /*1fb10*/  IABS R8, R0 ;  /* 0x0000000000087213 */ /* 0x000fca0000000000 */
[----:B------:R0:W2:Y:S02]  /*1fb20*/  F2I.FTZ.U32.TRUNC.NTZ R3, R2 ;  /* 0x0000000200037305 */ /* 0x0000a4000021f000 */
[----:B0-----:R-:W-:Y:S02]  /*1fb30*/  IMAD.MOV.U32 R2, RZ, RZ, RZ ;  /* 0x000000ffff027224 */ /* 0x001fe400078e00ff */
[----:B--2---:R-:W-:-:S04]  /*1fb40*/  IMAD.MOV R5, RZ, RZ, -R3 ;  /* 0x000000ffff057224 */ /* 0x004fc800078e0a03 */
[----:B------:R-:W-:-:S04]  /*1fb50*/  IMAD R5, R5, R6, RZ ;  /* 0x0000000605057224 */ /* 0x000fc800078e02ff */
[----:B------:R-:W-:Y:S01]  /*1fb60*/  IMAD.HI.U32 R3, R3, R5, R2 ;  /* 0x0000000503037227 */ /* 0x000fe200078e0002 */
[-C--:B------:R-:W-:Y:S02]  /*1fb70*/  IABS R5, R4.reuse ;  /* 0x0000000400057213 */ /* 0x080fe40000000000 */
[C---:B------:R-:W-:Y:S01]  /*1fb80*/  LOP3.LUT R2, R0.reuse, R4, RZ, 0x3c, !PT ;  /* 0x0000000400027212 */ /* 0x040fe200078e3cff */
[----:B------:R-:W-:Y:S02]  /*1fb90*/  IMAD.IADD R0, R0, 0x1, R7 ;  /* 0x0000000100007824 */ /* 0x000fe400078e0207 */
[----:B------:R-:W-:Y:S01]  /*1fba0*/  IMAD.MOV R5, RZ, RZ, -R5 ;  /* 0x000000ffff057224 */ /* 0x000fe200078e0a05 */
[----:B------:R-:W-:Y:S01]  /*1fbb0*/  ISETP.GE.AND P2, PT, R2, RZ, PT ;  /* 0x000000ff0200720c */ /* 0x000fe20003f46270 */
[----:B------:R-:W-:-:S04]  /*1fbc0*/  IMAD.HI.U32 R3, R3, R8, RZ ;  /* 0x0000000803037227 */ /* 0x000fc800078e00ff */
[----:B------:R-:W-:-:S05]  /*1fbd0*/  IMAD R5, R3, R5, R8 ;  /* 0x0000000503057224 */ /* 0x000fca00078e0208 */
[----:B------:R-:W-:-:S13]  /*1fbe0*/  ISETP.GT.U32.AND P1, PT, R6, R5, PT ;  /* 0x000000050600720c */ /* 0x000fda0003f24070 */
[----:B------:R-:W-:Y:S02]  /*1fbf0*/  @!P1 IMAD.IADD R5, R5, 0x1, -R6 ;  /* 0x0000000105059824 */ /* 0x000fe400078e0a06 */
        /* <DEDUP_REMOVED lines=8> */
[----:B------:R-:W-:-:S05]  /*1fc80*/  LOP3.LUT R0, RZ, R3, RZ, 0x33, !PT ;  /* 0x00000003ff007212 */ /* 0x000fca00078e33ff */
[----:B------:R-:W-:Y:S01]  /*1fc90*/  IMAD.IADD R17, R17, 0x1, R0 ;  /* 0x0000000111117824 */ /* 0x000fe200078e0200 */
[----:B------:R-:W-:Y:S06]  /*1fca0*/  BRA `(.L_x_6129) ;  /* 0x00000000001c7947 */ /* 0x000fec0003800000 */
.L_x_6121:
[----:B------:R-:W-:Y:S01]  /*1fcb0*/  UMOV UR4, URZ ;  /* 0x0000003f00047c82 */ /* 0x000fe20008000000 */
[----:B------:R-:W-:Y:S01]  /*1fcc0*/  UMOV UR5, URZ ;  /* 0x0000003f00057c82 */ /* 0x000fe20008000000 */
[----:B------:R-:W-:Y:S01]  /*1fcd0*/  ULDC UR6, c[0x0][0xc3c] ;  /* 0x00030f0000067ab9 */ /* 0x000fe20000000800 */
[----:B------:R-:W-:Y:S02]  /*1fce0*/  IMAD.MOV.U32 R16, RZ, RZ, R0 ;  /* 0x000000ffff107224 */ /* 0x000fe400078e0000 */
[----:B------:R-:W-:Y:S02]  /*1fcf0*/  IMAD.U32 R17, RZ, RZ, UR4 ;  /* 0x00000004ff117e24 */ /* 0x000fe4000f8e00ff */
[----:B------:R-:W-:Y:S02]  /*1fd00*/  IMAD.U32 R18, RZ, RZ, UR5 ;  /* 0x00000005ff127e24 */ /* 0x000fe4000f8e00ff */
[----:B------:R-:W-:-:S07]  /*1fd10*/  IMAD.U32 R19, RZ, RZ, UR6 ;  /* 0x00000006ff137e24 */ /* 0x000fce000f8e00ff */
.L_x_6129:
[----:B------:R-:W2:Y:S01]  /*1fd20*/  S2R R0, SR_TID.X ;  /* 0x0000000000007919 */ /* 0x000ea20000002100 */
[----:B------:R-:W-:Y:S05]  /*1fd30*/  WARPSYNC.ALL ;  /* 0x0000000000007948 */ /* 0x000fea0003800000 */
[----:B------:R-:W-:Y:S01]  /*1fd40*/  BAR.SYNC.DEFER_BLOCKING 0x4, 0x180 ;  /* 0x0106000000007b1d */ /* 0x000fe20000010000 */
[----:B--2---:R-:W-:-:S04]  /*1fd50*/  LOP3.LUT R0, R0, 0x1f, RZ, 0xc0, !PT ;  /* 0x0000001f00007812 */ /* 0x004fc800078ec0ff */
[----:B------:R-:W-:-:S13]  /*1fd60*/  ISETP.NE.AND P0, PT, R0, RZ, PT ;  /* 0x000000ff0000720c */ /* 0x000fda0003f05270 */
[----:B0-----:R-:W0:Y:S01]  /*1fd70*/  @!P0 S2R R3, SR_CgaCtaId ;  /* 0x0000000000038919 */ /* 0x001e220000008800 */
[----:B------:R-:W-:-:S04]  /*1fd80*/  @!P0 MOV R0, 0x400 ;  /* 0x0000040000008802 */ /* 0x000fc80000000f00 */
[----:B0-----:R-:W-:-:S05]  /*1fd90*/  @!P0 LEA R23, R3, R0, 0x18 ;  /* 0x0000000003178211 */ /* 0x001fca00078ec0ff */
[----:B------:R0:W-:Y:S01]  /*1fda0*/  @!P0 STS.128 [R23+0x28cd0], R16 ;  /* 0x028cd01017008388 */ /* 0x0001e20000000c00 */
[----:B------:R-:W-:Y:S06]  /*1fdb0*/  BAR.ARV 0x5, 0x180 ;  /* 0x0146000000007b1d */ /* 0x000fec0000002000 */
.L_x_6118:
[----:B------:R-:W-:Y:S02]  /*1fdc0*/  ULDC UR4, c[0x0][0xc3c] ;  /* 0x00030f0000047ab9 */ /* 0x000fe40000000800 */
[----:B0-----:R-:W-:-:S13]  /*1fdd0*/  ISETP.GE.AND P0, PT, R19, UR4, PT ;  /* 0x0000000413007c0c */ /* 0x001fda000bf06270 */
[----:B------:R-:W-:Y:S05]  /*1fde0*/  @!P0 BRA `(.L_x_6130) ;  /* 0xffffff94002c8947 */ /* 0x000fea000383ffff */
[----:B------:R-:W-:Y:S05]  /*1fdf0*/  BSYNC B8 ;  /* 0x0000000000087941 */ /* 0x000fea0003800000 */
.L_x_6007:
        /* <DEDUP_REMOVED lines=12> */
.L_x_6274:
[----:B------:R-:W-:Y:S05]  /*1fec0*/  BSYNC B0 ;  /* 0x0000000000007941 */ /* 0x000fea0003800000 */
.L_x_6131:
[----:B------:R-:W-:-:S03]  /*1fed0*/  UMOV UR4, 0xffffffff ;  /* 0xffffffff00047882 */ /* 0x000fc60000000000 */
[----:B------:R-:W-:Y:S05]  /*1fee0*/  BRA.DIV UR4, `(.L_x_6133) ;  /* 0x0000004204707947 */ /* 0x000fea000b800000 */
[----:B0-----:R-:W0:Y:S02]  /*1fef0*/  S2R R0, SR_TID.X ;  /* 0x0000000000007919 */ /* 0x001e240000002100 */
[----:B0-----:R-:W-:-:S04]  /*1ff00*/  SHF.R.U32.HI R0, RZ, 0x5, R0 ;  /* 0x00000005ff007819 */ /* 0x001fc80000011600 */
[----:B------:R-:W-:-:S05]  /*1ff10*/  LOP3.LUT R0, R0, 0x3, RZ, 0xc0, !PT ;  /* 0x0000000300007812 */ /* 0x000fca00078ec0ff */
[----:B------:R0:W1:Y:S02]  /*1ff20*/  SHFL.IDX PT, R14, R0, RZ, 0x1f ;  /* 0x00001fff000e7589 */ /* 0x00006400000e0000 */
.L_x_6277:
[----:B-1----:R-:W-:-:S13]  /*1ff30*/  ISETP.NE.AND P0, PT, R14, RZ, PT ;  /* 0x000000ff0e00720c */ /* 0x002fda0003f05270 */
[----:B------:R-:W-:Y:S05]  /*1ff40*/  @P0 BRA `(.L_x_5778) ;  /* 0x0000000000880947 */ /* 0x000fea0003800000 */
[----:B------:R-:W-:-:S03]  /*1ff50*/  UMOV UR4, 0xffffffff ;  /* 0xffffffff00047882 */ /* 0x000fc60000000000 */
[----:B------:R-:W-:Y:S05]  /*1ff60*/  BRA.DIV UR4, `(.L_x_6134) ;  /* 0x0000004204847947 */ /* 0x000fea000b800000 */
[----:B------:R-:W-:-:S13]  /*1ff70*/  ELECT P6, URZ, PT ;  /* 0x00000000003f782f */ /* 0x000fda00038c0000 */
.L_x_6280:
[----:B------:R-:W-:Y:S05]  /*1ff80*/  @!P6 BRA `(.L_x_5778) ;  /* 0x000000000078e947 */ /* 0x000fea0003800000 */
[----:B------:R-:W-:-:S06]  /*1ff90*/  ULOP3.LUT UR4, UR36, 0x2, URZ, 0xfc, !UPT ;  /* 0x0000000224047892 */ /* 0x000fcc000f8efc3f */
[----:B0-----:R-:W-:-:S05]  /*1ffa0*/  IMAD.U32 R0, RZ, RZ, UR4 ;  /* 0x00000004ff007e24 */ /* 0x001fca000f8e00ff */
[----:B------:R-:W-:-:S13]  /*1ffb0*/  ISETP.NE.AND P0, PT, R0, 0x3, PT ;  /* 0x000000030000780c */ /* 0x000fda0003f05270 */
[----:B------:R-:W-:Y:S05]  /*1ffc0*/  @!P0 BRA `(.L_x_6135) ;  /* 0x0000000000048947 */ /* 0x000fea0003800000 */
[----:B------:R-:W-:Y:S01]  /*1ffd0*/  BPT.TRAP 0x1 ;  /* 0x000000040000795c */ /* 0x000fe20000300000 */
.L_x_6135:
[C---:B------:R-:W-:Y:S01]  /*1ffe0*/  IMAD R5, R25.reuse, 0x8, R4 ;  /* 0x0000000819057824 */ /* 0x040fe200078e0204 */
[----:B------:R-:W-:Y:S01]  /*1fff0*/  SHF.L.U32 R0, R26, 0x1f, RZ ;  /* 0x0000001f1a007819 */ /* 0x000fe200000006ff */
[----:B------:R-:W-:-:S03]  /*20000*/  VIADD R25, R25, 0x1 ;  /* 0x0000000119197836 */ /* 0x000fc60000000000 */
[----:B------:R-:W0:Y:S02]  /*20010*/  SYNCS.PHASECHK.TRANS64.TRYWAIT P1, [R5+URZ+0x28c40], R0 ;  /* 0x028c4000050075a7 */ /* 0x000e24000802017f */
[----:B------:R-:W-:-:S04]  /*20020*/  ISETP.NE.AND P2, PT, R25, 0x2, PT ;  /* 0x000000021900780c */ /* 0x000fc80003f45270 */
[----:B------:R-:W-:Y:S01]  /*20030*/  SEL R3, RZ, 0x1, P2 ;  /* 0x00000001ff037807 */ /* 0x000fe20001000000 */
[----:B0-----:R-:W-:Y:S08]  /*20040*/  @!P1 BRA `(.L_x_6136) ;  /* 0x00000040006c9947 */ /* 0x001ff00003800000 */
.L_x_6281:
[----:B------:R-:W-:Y:S02]  /*20050*/  SEL R25, R25, RZ, P2 ;  /* 0x000000ff19197207 */ /* 0x000fe40001000000 */
[----:B------:R-:W-:Y:S01]  /*20060*/  LOP3.LUT R2, R26, R3, RZ, 0x3c, !PT ;  /* 0x000000031a027212 */ /* 0x000fe200078e3cff */
[----:B------:R-:W-:Y:S06]  /*20070*/  @!P0 BRA `(.L_x_6137) ;  /* 0x0000000000048947 */ /* 0x000fec0003800000 */
[----:B------:R-:W-:Y:S01]  /*20080*/  BPT.TRAP 0x1 ;  /* 0x000000040000795c */ /* 0x000fe20000300000 */
.L_x_6137:
[----:B------:R-:W-:Y:S01]  /*20090*/  IMAD R25, R25, 0x8, R4 ;  /* 0x0000000819197824 */ /* 0x000fe200078e0204 */
[----:B------:R-:W-:-:S04]  /*200a0*/  SHF.L.U32 R2, R2, 0x1f, RZ ;  /* 0x0000001f02027819 */ /* 0x000fc800000006ff */
[----:B------:R-:W1:Y:S02]  /*200b0*/  SYNCS.PHASECHK.TRANS64.TRYWAIT P1, [R25+URZ+0x28c40], R2 ;  /* 0x028c4002190075a7 */ /* 0x000e64000802017f */
[----:B-1----:R-:W-:Y:S05]  /*200c0*/  @!P1 BRA `(.L_x_6138) ;  /* 0x0000004000609947 */ /* 0x002fea0003800000 */
.L_x_6282:
[----:B------:R-:W-:Y:S05]  /*200d0*/  @!P0 BRA `(.L_x_6139) ;  /* 0x0000000000048947 */ /* 0x000fea0003800000 */
[----:B------:R-:W-:Y:S01]  /*200e0*/  BPT.TRAP 0x1 ;  /* 0x000000040000795c */ /* 0x000fe20000300000 */
.L_x_6139:
[----:B------:R-:W5:Y:S02]  /*200f0*/  SYNCS.PHASECHK.TRANS64.TRYWAIT P1, [R5+URZ+0x28c60], R0 ;  /* 0x028c6000050075a7 */ /* 0x000f64000802017f */
[----:B-----5:R-:W-:Y:S05]  /*20100*/  @!P1 BRA `(.L_x_6140) ;  /* 0x0000004000649947 */ /* 0x020fea0003800000 */
.L_x_6283:
[----:B------:R-:W-:Y:S05]  /*20110*/  @!P0 BRA `(.L_x_6141) ;  /* 0x0000000000048947 */ /* 0x000fea0003800000 */
[----:B------:R-:W-:Y:S01]  /*20120*/  BPT.TRAP 0x1 ;  /* 0x000000040000795c */ /* 0x000fe20000300000 */
.L_x_6141:
[----:B------:R0:W0:Y:S02]  /*20130*/  SYNCS.PHASECHK.TRANS64.TRYWAIT P0, [R25+URZ+0x28c60], R2 ;  /* 0x028c6002190075a7 */ /* 0x000024000800017f */
[----:B0-----:R-:W-:Y:S05]  /*20140*/  @!P0 NANOSLEEP.SYNCS 0x989680 ;  /* 0x009896800000895d */ /* 0x001fea0003900000 */
[----:B------:R-:W0:Y:S02]  /*20150*/  @!P0 SYNCS.PHASECHK.TRANS64 P0, [R25+URZ+0x28c60], R2 ;  /* 0x028c6002190085a7 */ /* 0x000e24000800007f */
[----:B0-----:R-:W-:Y:S05]  /*20160*/  @!P0 BRA `(.L_x_6141) ;  /* 0xfffffffc00f08947 */ /* 0x001fea000383ffff */
.L_x_5778:
[----:B------:R-:W-:Y:S05]  /*20170*/  BSYNC B9 ;  /* 0x0000000000097941 */ /* 0x000fea0003800000 */
.L_x_5775:
[----:B------:R-:W-:Y:S05]  /*20180*/  EXIT ;  /* 0x000000000000794d */ /* 0x000fea0003800000 */
.L_x_5802:
[----:B0-----:R0:W1:Y:S02]  /*20190*/  SYNCS.PHASECHK.TRANS64.TRYWAIT P5, [R63+URZ+0x28c90], R72 ;  /* 0x028c90483f0075a7 */ /* 0x00106400080a017f */
[----:B-1----:R-:W-:Y:S05]  /*201a0*/  @!P5 NANOSLEEP.SYNCS 0x989680 ;  /* 0x009896800000d95d */ /* 0x002fea0003900000 */
[----:B------:R-:W1:Y:S02]  /*201b0*/  @!P5 SYNCS.PHASECHK.TRANS64 P5, [R63+URZ+0x28c90], R72 ;  /* 0x028c90483f00d5a7 */ /* 0x000e6400080a007f */
[----:B-1----:R-:W-:Y:S05]  /*201c0*/  @!P5 BRA `(.L_x_5802) ;  /* 0xfffffffc00f0d947 */ /* 0x002fea000383ffff */
[----:B------:R-:W-:Y:S05]  /*201d0*/  BRA `(.L_x_6142) ;  /* 0xfffffe2c00147947 */ /* 0x000fea000383ffff */
.L_x_5803:
        /* <DEDUP_REMOVED lines=8> */
.L_x_6144:
[----:B------:R-:W-:Y:S05]  /*20260*/  BSYNC B1 ;  /* 0x0000000000017941 */ /* 0x000fea0003800000 */
.L_x_6143:
        /* <DEDUP_REMOVED lines=8> */
.L_x_6145:
[----:B------:R-:W-:Y:S05]  /*202f0*/  BRA `(.L_x_6146) ;  /* 0xfffffe2800e07947 */ /* 0x000fea000383ffff */
.L_x_5813:
[----:B0-----:R0:W1:Y:S02]  /*20300*/  SYNCS.PHASECHK.TRANS64.TRYWAIT P6, [R63+URZ+0x28c90], R72 ;  /* 0x028c90483f0075a7 */ /* 0x00106400080c017f */
[----:B-1----:R-:W-:Y:S05]  /*20310*/  @!P6 NANOSLEEP.SYNCS 0x989680 ;  /* 0x009896800000e95d */ /* 0x002fea0003900000 */
[----:B------:R-:W1:Y:S02]  /*20320*/  @!P6 SYNCS.PHASECHK.TRANS64 P6, [R63+URZ+0x28c90], R72 ;  /* 0x028c90483f00e5a7 */ /* 0x000e6400080c007f */
[----:B-1----:R-:W-:Y:S05]  /*20330*/  @!P6 BRA `(.L_x_5813) ;  /* 0xfffffffc00f0e947 */ /* 0x002fea000383ffff */
[----:B------:R-:W-:Y:S05]  /*20340*/  BRA `(.L_x_6147) ;  /* 0xfffffe34004c7947 */ /* 0x000fea000383ffff */
.L_x_5814:
        /* <DEDUP_REMOVED lines=8> */
.L_x_6149:
[----:B------:R-:W-:Y:S05]  /*203d0*/  BSYNC B1 ;  /* 0x0000000000017941 */ /* 0x000fea0003800000 */
.L_x_6148:
        /* <DEDUP_REMOVED lines=8> */
.L_x_6150:
[----:B------:R-:W-:Y:S01]  /*20460*/  IMAD.MOV.U32 R69, RZ, RZ, R14 ;  /* 0x000000ffff457224 */ /* 0x000fe200078e000e */
[----:B------:R-:W-:Y:S06]  /*20470*/  BRA `(.L_x_6151) ;  /* 0xfffffe3400147947 */ /* 0x000fec000383ffff */
.L_x_5819:
[----:B-1----:R1:W2:Y:S02]  /*20480*/  SYNCS.PHASECHK.TRANS64.TRYWAIT P4, [R63+URZ+0x28c90], R72 ;  /* 0x028c90483f0075a7 */ /* 0x0022a4000808017f */
[----:B--2---:R-:W-:Y:S05]  /*20490*/  @!P4 NANOSLEEP.SYNCS 0x989680 ;  /* 0x009896800000c95d */ /* 0x004fea0003900000 */
[----:B------:R-:W2:Y:S02]  /*204a0*/  @!P4 SYNCS.PHASECHK.TRANS64 P4, [R63+URZ+0x28c90], R72 ;  /* 0x028c90483f00c5a7 */ /* 0x000ea4000808007f */
[----:B--2---:R-:W-:Y:S05]  /*204b0*/  @!P4 BRA `(.L_x_5819) ;  /* 0xfffffffc00f0c947 */ /* 0x004fea000383ffff */
[----:B------:R-:W-:Y:S05]  /*204c0*/  BRA `(.L_x_6152) ;  /* 0xfffffe3c00107947 */ /* 0x000fea000383ffff */
.L_x_5820:
[----:B------:R-:W-:Y:S01]  /*204d0*/  BSSY B1, `(.L_x_6153) ;  /* 0x0000007000017945 */ /* 0x000fe20003800000 */
[----:B------:R-:W-:Y:S01]  /*204e0*/  IMAD.MOV.U32 R12, RZ, RZ, RZ ;  /* 0x000000ffff0c7224 */ /* 0x000fe200078e00ff */
[----:B------:R-:W-:Y:S01]  /*204f0*/  MOV R15, 0xffffffff ;  /* 0xffffffff000f7802 */ /* 0x000fe20000000f00 */
[----:B------:R-:W-:-:S07]  /*20500*/  IMAD.MOV.U32 R11, RZ, RZ, 0x1c1f ;  /* 0x00001c1fff0b7424 */ /* 0x000fce00078e00ff */
[----:B-1----:R-:W-:Y:S05]  /*20510*/  WARPSYNC.COLLECTIVE R15, `(.L_x_6154) ;  /* 0x000000000f087348 */ /* 0x002fea0003c00000 */
[----:B------:R0:W2:Y:S02]  /*20520*/  SHFL.IDX P6, R14, R13, R12, R11 ;  /* 0x0000000c0d0e7389 */ /* 0x0000a400000c000b */
[----:B012---:R-:W-:Y:S01]  /*20530*/  ENDCOLLECTIVE ;  /* 0x000000000000791b */ /* 0x007fe20003800000 */
.L_x_6154:
[----:B------:R-:W-:Y:S05]  /*20540*/  BSYNC B1 ;  /* 0x0000000000017941 */ /* 0x000fea0003800000 */
.L_x_6153:
        /* <DEDUP_REMOVED lines=8> */
.L_x_6155:
[----:B------:R-:W-:Y:S05]  /*205d0*/  BRA `(.L_x_6156) ;  /* 0xfffffe3c00387947 */ /* 0x000fea000383ffff */
.L_x_5824:
[----:B--2---:R2:W4:Y:S02]  /*205e0*/  SYNCS.PHASECHK.TRANS64.TRYWAIT P3, [R63+URZ+0x28cb0], R72 ;  /* 0x028cb0483f0075a7 */ /* 0x004524000806017f */
[----:B----4-:R-:W-:Y:S05]  /*205f0*/  @!P3 NANOSLEEP.SYNCS 0x989680 ;  /* 0x009896800000b95d */ /* 0x010fea0003900000 */
[----:B------:R-:W4:Y:S02]  /*20600*/  @!P3 SYNCS.PHASECHK.TRANS64 P3, [R63+URZ+0x28cb0], R72 ;  /* 0x028cb0483f00b5a7 */ /* 0x000f24000806007f */
[----:B----4-:R-:W-:Y:S05]  /*20610*/  @!P3 BRA `(.L_x_5824) ;  /* 0xfffffffc00f0b947 */ /* 0x010fea000383ffff */
[----:B------:R-:W-:Y:S05]  /*20620*/  BRA `(.L_x_6157) ;  /* 0xfffffe3c00c47947 */ /* 0x000fea000383ffff */
.L_x_5843:
[----:B0-----:R0:W1:Y:S02]  /*20630*/  SYNCS.PHASECHK.TRANS64.TRYWAIT P1, [R3+URZ+0x28c50], R6 ;  /* 0x028c5006030075a7 */ /* 0x001064000802017f */
[----:B-1----:R-:W-:Y:S05]  /*20640*/  @!P1 NANOSLEEP.SYNCS 0x989680 ;  /* 0x009896800000995d */ /* 0x002fea0003900000 */
[----:B------:R-:W1:Y:S02]  /*20650*/  @!P1 SYNCS.PHASECHK.TRANS64 P1, [R3+URZ+0x28c50], R6 ;  /* 0x028c5006030095a7 */ /* 0x000e64000802007f */
[----:B-1----:R-:W-:Y:S05]  /*20660*/  @!P1 BRA `(.L_x_5843) ;  /* 0xfffffffc00f09947 */ /* 0x002fea000383ffff */
[----:B------:R-:W-:Y:S05]  /*20670*/  BRA `(.L_x_6158) ;  /* 0xfffffe5000c47947 */ /* 0x000fea000383ffff */
.L_x_5851:
[----:B-1----:R1:W2:Y:S02]  /*20680*/  SYNCS.PHASECHK.TRANS64.TRYWAIT P1, [R5+URZ+0x28c50], R14 ;  /* 0x028c500e050075a7 */ /* 0x0022a4000802017f */
[----:B--2---:R-:W-:Y:S05]  /*20690*/  @!P1 NANOSLEEP.SYNCS 0x989680 ;  /* 0x009896800000995d */ /* 0x004fea0003900000 */
[----:B------:R-:W2:Y:S02]  /*206a0*/  @!P1 SYNCS.PHASECHK.TRANS64 P1, [R5+URZ+0x28c50], R14 ;  /* 0x028c500e050095a7 */ /* 0x000ea4000802007f */
[----:B--2---:R-:W-:Y:S05]  /*206b0*/  @!P1 BRA `(.L_x_5851) ;  /* 0xfffffffc00f09947 */ /* 0x004fea000383ffff */
[----:B------:R-:W-:Y:S05]  /*206c0*/  BRA `(.L_x_5850) ;  /* 0xfffffe5c00f07947 */ /* 0x000fea000383ffff */
.L_x_5873:
        /* <DEDUP_REMOVED lines=8> */
.L_x_6160:
[----:B------:R-:W-:Y:S05]  /*20750*/  BSYNC B1 ;  /* 0x0000000000017941 */ /* 0x000fea0003800000 */
.L_x_6159:
        /* <DEDUP_REMOVED lines=8> */
.L_x_6161:
[----:B------:R-:W-:Y:S02]  /*207e0*/  IMAD.MOV.U32 R13, RZ, RZ, R10 ;  /* 0x000000ffff0d7224 */ /* 0x000fe400078e000a */
[----:B------:R-:W-:-:S07]  /*207f0*/  IMAD.MOV.U32 R0, RZ, RZ, R14 ;  /* 0x000000ffff007224 */ /* 0x000fce00078e000e */
[----:B------:R-:W-:Y:S05]  /*20800*/  WARPSYNC.COLLECTIVE R15, `(.L_x_6162) ;  /* 0x000000000f087348 */ /* 0x000fea0003c00000 */
[----:B------:R0:W1:Y:S02]  /*20810*/  SHFL.IDX P6, R14, R13, R12, R11 ;  /* 0x0000000c0d0e7389 */ /* 0x00006400000c000b */
[----:B01----:R-:W-:Y:S01]  /*20820*/  ENDCOLLECTIVE ;  /* 0x000000000000791b */ /* 0x003fe20003800000 */
.L_x_6162:
[----:B------:R-:W-:Y:S01]  /*20830*/  MOV R13, R7 ;  /* 0x00000007000d7202 */ /* 0x000fe20000000f00 */
[----:B------:R-:W-:-:S07]  /*20840*/  IMAD.MOV.U32 R5, RZ, RZ, R14 ;  /* 0x000000ffff057224 */ /* 0x000fce00078e000e */
[----:B------:R-:W-:Y:S05]  /*20850*/  WARPSYNC.COLLECTIVE R15, `(.L_x_6163) ;  /* 0x000000000f087348 */ /* 0x000fea0003c00000 */
[----:B------:R0:W1:Y:S02]  /*20860*/  SHFL.IDX P6, R14, R13, R12, R11 ;  /* 0x0000000c0d0e7389 */ /* 0x00006400000c000b */
[----:B01----:R-:W-:Y:S01]  /*20870*/  ENDCOLLECTIVE ;  /* 0x000000000000791b */ /* 0x003fe20003800000 */
.L_x_6163:
[----:B------:R-:W-:Y:S05]  /*20880*/  BRA `(.L_x_6164) ;  /* 0xfffffe7800c47947 */ /* 0x000fea000383ffff */
.L_x_5876:
[----:B------:R-:W-:Y:S01]  /*20890*/  BSSY B1, `(.L_x_6165) ;  /* 0x0000008000017945 */ /* 0x000fe20003800000 */
[----:B------:R-:W-:Y:S02]  /*208a0*/  IMAD.MOV.U32 R13, RZ, RZ, R6 ;  /* 0x000000ffff0d7224 */ /* 0x000fe400078e0006 */
[----:B------:R-:W-:Y:S02]  /*208b0*/  IMAD.MOV.U32 R12, RZ, RZ, 0x1 ;  /* 0x00000001ff0c7424 */ /* 0x000fe400078e00ff */
[----:B------:R-:W-:Y:S02]  /*208c0*/  IMAD.MOV.U32 R11, RZ, RZ, 0x1c1f ;  /* 0x00001c1fff0b7424 */ /* 0x000fe400078e00ff */
[----:B------:R-:W-:-:S07]  /*208d0*/  IMAD.MOV.U32 R15, RZ, RZ, -0x1 ;  /* 0xffffffffff0f7424 */ /* 0x000fce00078e00ff */
[----:B0---4-:R-:W-:Y:S05]  /*208e0*/  WARPSYNC.COLLECTIVE R15, `(.L_x_6166) ;  /* 0x000000000f087348 */ /* 0x011fea0003c00000 */
[----:B----4-:R1:W2:Y:S02]  /*208f0*/  SHFL.IDX P6, R14, R13, R12, R11 ;  /* 0x0000000c0d0e7389 */ /* 0x0102a400000c000b */
[----:B012---:R-:W-:Y:S01]  /*20900*/  ENDCOLLECTIVE ;  /* 0x000000000000791b */ /* 0x007fe20003800000 */
.L_x_6166:
[----:B------:R-:W-:Y:S05]  /*20910*/  BSYNC B1 ;  /* 0x0000000000017941 */ /* 0x000fea0003800000 */
.L_x_6165:
[----:B------:R-:W-:Y:S01]  /*20920*/  IMAD.MOV.U32 R13, RZ, RZ, R4 ;  /* 0x000000ffff0d7224 */ /* 0x000fe200078e0004 */
[----:B------:R-:W-:Y:S01]  /*20930*/  MOV R15, 0xffffffff ;  /* 0xffffffff000f7802 */ /* 0x000fe20000000f00 */
[----:B------:R-:W-:Y:S02]  /*20940*/  IMAD.MOV.U32 R12, RZ, RZ, 0x1 ;  /* 0x00000001ff0c7424 */ /* 0x000fe400078e00ff */
[----:B------:R-:W-:Y:S02]  /*20950*/  IMAD.MOV.U32 R11, RZ, RZ, 0x1c1f ;  /* 0x00001c1fff0b7424 */ /* 0x000fe400078e00ff */
[----:B------:R-:W-:-:S07]  /*20960*/  IMAD.MOV.U32 R3, RZ, RZ, R14 ;  /* 0x000000ffff037224 */ /* 0x000fce00078e000e */
[----:B------:R-:W-:Y:S05]  /*20970*/  WARPSYNC.COLLECTIVE R15, `(.L_x_6167) ;  /* 0x000000000f087348 */ /* 0x000fea0003c00000 */
[----:B------:R0:W1:Y:S02]  /*20980*/  SHFL.IDX P6, R14, R13, R12, R11 ;  /* 0x0000000c0d0e7389 */ /* 0x00006400000c000b */
[----:B01----:R-:W-:Y:S01]  /*20990*/  ENDCOLLECTIVE ;  /* 0x000000000000791b */ /* 0x003fe20003800000 */
.L_x_6167:
[----:B------:R-:W-:Y:S02]  /*209a0*/  IMAD.MOV.U32 R13, RZ, RZ, R10 ;  /* 0x000000ffff0d7224 */ /* 0x000fe400078e000a */
[----:B------:R-:W-:-:S07]  /*209b0*/  IMAD.MOV.U32 R0, RZ, RZ, R14 ;  /* 0x000000ffff007224 */ /* 0x000fce00078e000e */
[----:B------:R-:W-:Y:S05]  /*209c0*/  WARPSYNC.COLLECTIVE R15, `(.L_x_6168) ;  /* 0x000000000f087348 */ /* 0x000fea0003c00000 */
[----:B------:R0:W1:Y:S02]  /*209d0*/  SHFL.IDX P6, R14, R13, R12, R11 ;  /* 0x0000000c0d0e7389 */ /* 0x00006400000c000b */
[----:B01----:R-:W-:Y:S01]  /*209e0*/  ENDCOLLECTIVE ;  /* 0x000000000000791b */ /* 0x003fe20003800000 */
.L_x_6168:
[----:B------:R-:W-:Y:S02]  /*209f0*/  IMAD.MOV.U32 R13, RZ, RZ, R7 ;  /* 0x000000ffff0d7224 */ /* 0x000fe400078e0007 */
[----:B------:R-:W-:-:S07]  /*20a00*/  IMAD.MOV.U32 R5, RZ, RZ, R14 ;  /* 0x000000ffff057224 */ /* 0x000fce00078e000e */
[----:B------:R-:W-:Y:S05]  /*20a10*/  WARPSYNC.COLLECTIVE R15, `(.L_x_6169) ;  /* 0x000000000f087348 */ /* 0x000fea0003c00000 */
[----:B------:R0:W1:Y:S02]  /*20a20*/  SHFL.IDX P6, R14, R13, R12, R11 ;  /* 0x0000000c0d0e7389 */ /* 0x00006400000c000b */
[----:B01----:R-:W-:Y:S01]  /*20a30*/  ENDCOLLECTIVE ;  /* 0x000000000000791b */ /* 0x003fe20003800000 */
.L_x_6169:
[----:B------:R-:W-:Y:S05]  /*20a40*/  BRA `(.L_x_6170) ;  /* 0xfffffe7c00207947 */ /* 0x000fea000383ffff */
.L_x_5880:
[----:B0-----:R0:W1:Y:S02]  /*20a50*/  SYNCS.PHASECHK.TRANS64.TRYWAIT P0, [R2+URZ+0x28c00], R35 ;  /* 0x028c0023020075a7 */ /* 0x001064000800017f */
[----:B-1----:R-:W-:Y:S05]  /*20a60*/  @!P0 NANOSLEEP.SYNCS 0x989680 ;  /* 0x009896800000895d */ /* 0x002fea0003900000 */
[----:B------:R-:W1:Y:S02]  /*20a70*/  @!P0 SYNCS.PHASECHK.TRANS64 P0, [R2+URZ+0x28c00], R35 ;  /* 0x028c0023020085a7 */ /* 0x000e64000800007f */
[----:B-1----:R-:W-:Y:S05]  /*20a80*/  @!P0 BRA `(.L_x_5880) ;  /* 0xfffffffc00f08947 */ /* 0x002fea000383ffff */
[----:B------:R-:W-:Y:S05]  /*20a90*/  BRA `(.L_x_6171) ;  /* 0xfffffe8000247947 */ /* 0x000fea000383ffff */
.L_x_5888:
[----:B------:R-:W0:Y:S01]  /*20aa0*/  LDC R39, c[0x0][0x3f4] ;  /* 0x0000fd00ff277b82 */ /* 0x000e220000000800 */
        /* <DEDUP_REMOVED lines=8> */
.L_x_6173:
[----:B------:R-:W-:Y:S05]  /*20b30*/  BSYNC B1 ;  /* 0x0000000000017941 */ /* 0x000fea0003800000 */
.L_x_6172:
[----:B------:R-:W-:Y:S01]  /*20b40*/  IMAD.MOV.U32 R13, RZ, RZ, R25 ;  /* 0x000000ffff0d7224 */ /* 0x000fe200078e0019 */
[----:B------:R-:W-:Y:S01]  /*20b50*/  MOV R0, R14 ;  /* 0x0000000e00007202 */ /* 0x000fe20000000f00 */
[----:B------:R-:W-:Y:S01]  /*20b60*/  IMAD.MOV.U32 R12, RZ, RZ, RZ ;  /* 0x000000ffff0c7224 */ /* 0x000fe200078e00ff */
[----:B------:R-:W-:Y:S01]  /*20b70*/  ISETP.GE.AND P0, PT, R16, R39, PT ;  /* 0x000000271000720c */ /* 0x000fe20003f06270 */
[----:B------:R-:W-:Y:S02]  /*20b80*/  IMAD.MOV.U32 R11, RZ, RZ, 0x1c1f ;  /* 0x00001c1fff0b7424 */ /* 0x000fe400078e00ff */
[----:B------:R-:W-:Y:S02]  /*20b90*/  IMAD.MOV.U32 R15, RZ, RZ, -0x1 ;  /* 0xffffffffff0f7424 */ /* 0x000fe400078e00ff */
[----:B------:R-:W-:-:S08]  /*20ba0*/  IMAD R34, R23, R34, RZ ;  /* 0x0000002217227224 */ /* 0x000fd000078e02ff */
[----:B------:R-:W-:Y:S05]  /*20bb0*/  WARPSYNC.COLLECTIVE R15, `(.L_x_6174) ;  /* 0x000000000f087348 */ /* 0x000fea0003c00000 */
[----:B------:R0:W1:Y:S02]  /*20bc0*/  SHFL.IDX P6, R14, R13, R12, R11 ;  /* 0x0000000c0d0e7389 */ /* 0x00006400000c000b */
[----:B01----:R-:W-:Y:S01]  /*20bd0*/  ENDCOLLECTIVE ;  /* 0x000000000000791b */ /* 0x003fe20003800000 */
.L_x_6174:
[----:B------:R-:W-:Y:S01]  /*20be0*/  ISETP.GE.OR P1, PT, R37, R34, P0 ;  /* 0x000000222500720c */ /* 0x000fe20000726670 */
[----:B------:R-:W-:-:S12]  /*20bf0*/  IMAD.MOV.U32 R13, RZ, RZ, R24 ;  /* 0x000000ffff0d7224 */ /* 0x000fd800078e0018 */
[C---:B------:R-:W-:Y:S02]  /*20c00*/  @!P1 SHF.L.U32 R5, R16.reuse, 0x1, RZ ;  /* 0x0000000110059819 */ /* 0x040fe400000006ff */
[----:B------:R-:W-:Y:S01]  /*20c10*/  @!P1 SHF.L.U64.HI R21, R16, 0x1, R17 ;  /* 0x0000000110159819 */ /* 0x000fe20000010211 */
[----:B------:R-:W-:-:S07]  /*20c20*/  IMAD.MOV.U32 R3, RZ, RZ, R14 ;  /* 0x000000ffff037224 */ /* 0x000fce00078e000e */
[----:B------:R-:W-:Y:S05]  /*20c30*/  WARPSYNC.COLLECTIVE R15, `(.L_x_6175) ;  /* 0x000000000f087348 */ /* 0x000fea0003c00000 */
[----:B------:R0:W1:Y:S02]  /*20c40*/  SHFL.IDX P6, R14, R13, R12, R11 ;  /* 0x0000000c0d0e7389 */ /* 0x00006400000c000b */
[----:B01----:R-:W-:Y:S01]  /*20c50*/  ENDCOLLECTIVE ;  /* 0x000000000000791b */ /* 0x003fe20003800000 */
.L_x_6175:
[----:B------:R-:W-:-:S05]  /*20c60*/  @!P1 IADD3 R6, P2, R3, R5, RZ ;  /* 0x0000000503069210 */ /* 0x000fca0007f5e0ff */
[----:B------:R-:W-:Y:S02]  /*20c70*/  @!P1 IMAD.X R7, R0, 0x1, R21, P2 ;  /* 0x0000000100079824 */ /* 0x000fe400010e0615 */
[----:B------:R-:W-:Y:S02]  /*20c80*/  IMAD.MOV.U32 R13, RZ, RZ, R27 ;  /* 0x000000ffff0d7224 */ /* 0x000fe400078e001b */
[----:B------:R-:W-:-:S07]  /*20c90*/  IMAD.MOV.U32 R4, RZ, RZ, R14 ;  /* 0x000000ffff047224 */ /* 0x000fce00078e000e */
[----:B------:R-:W-:Y:S05]  /*20ca0*/  WARPSYNC.COLLECTIVE R15, `(.L_x_6176) ;  /* 0x000000000f087348 */ /* 0x000fea0003c00000 */
[----:B------:R0:W1:Y:S02]  /*20cb0*/  SHFL.IDX P6, R14, R13, R12, R11 ;  /* 0x0000000c0d0e7389 */ /* 0x00006400000c000b */
[----:B01----:R-:W-:Y:S01]  /*20cc0*/  ENDCOLLECTIVE ;  /* 0x000000000000791b */ /* 0x003fe20003800000 */
.L_x_6176:
[----:B------:R-:W2:Y:S01]  /*20cd0*/  @!P1 LD.E.128 R8, desc[UR40][R6.64] ;  /* 0x0000002806089980 */ /* 0x000ea2000c101d00 */
[----:B------:R-:W-:-:S05]  /*20ce0*/  @!P1 IADD3 R14, P2, R14, R5, RZ ;  /* 0x000000050e0e9210 */ /* 0x000fca0007f5e0ff */
[----:B------:R-:W-:-:S04]  /*20cf0*/  @!P1 IMAD.X R3, R4, 0x1, R21, P2 ;  /* 0x0000000104039824 */ /* 0x000fc800010e0615 */
[----:B------:R-:W-:-:S05]  /*20d00*/  @!P1 IMAD.MOV.U32 R15, RZ, RZ, R3 ;  /* 0x000000ffff0f9224 */ /* 0x000fca00078e0003 */
[----:B------:R0:W5:Y:S01]  /*20d10*/  @!P1 LD.E.128 R4, desc[UR40][R14.64] ;  /* 0x000000280e049980 */ /* 0x000162000c101d00 */
[----:B------:R-:W-:Y:S01]  /*20d20*/  CS2R R32, SRZ ;  /* 0x0000000000207805 */ /* 0x000fe2000001ff00 */
[----:B------:R-:W-:Y:S01]  /*20d30*/  IMAD.MOV.U32 R13, RZ, RZ, R26 ;  /* 0x000000ffff0d7224 */ /* 0x000fe200078e001a */
[----:B------:R-:W-:Y:S01]  /*20d40*/  CS2R R30, SRZ ;  /* 0x00000000001e7805 */ /* 0x000fe2000001ff00 */
[----:B------:R-:W-:Y:S01]  /*20d50*/  IMAD.MOV.U32 R12, RZ, RZ, 0x1 ;  /* 0x00000001ff0c7424 */ /* 0x000fe200078e00ff */
[----:B------:R-:W-:Y:S02]  /*20d60*/  CS2R R20, SRZ ;  /* 0x0000000000147805 */ /* 0x000fe4000001ff00 */
[----:B------:R-:W-:Y:S01]  /*20d70*/  CS2R R28, SRZ ;  /* 0x00000000001c7805 */ /* 0x000fe2000001ff00 */
[----:B0-----:R-:W-:Y:S01]  /*20d80*/  IMAD.MOV.U32 R15, RZ, RZ, -0x1 ;  /* 0xffffffffff0f7424 */ /* 0x001fe200078e00ff */
[----:B--2---:R-:W-:Y:S01]  /*20d90*/  @!P1 MOV R33, R11 ;  /* 0x0000000b00219202 */ /* 0x004fe20000000f00 */
[----:B------:R-:W-:-:S02]  /*20da0*/  IMAD.MOV.U32 R11, RZ, RZ, 0x1c1f ;  /* 0x00001c1fff0b7424 */ /* 0x000fc400078e00ff */
[----:B------:R-:W-:Y:S02]  /*20db0*/  @!P1 IMAD.MOV.U32 R30, RZ, RZ, R8 ;  /* 0x000000ffff1e9224 */ /* 0x000fe400078e0008 */
[----:B------:R-:W-:-:S07]  /*20dc0*/  @!P1 IMAD.MOV.U32 R31, RZ, RZ, R9 ;  /* 0x000000ffff1f9224 */ /* 0x000fce00078e0009 */
[----:B-----5:R-:W-:Y:S05]  /*20dd0*/  WARPSYNC.COLLECTIVE R15, `(.L_x_6177) ;  /* 0x000000000f087348 */ /* 0x020fea0003c00000 */
[----:B------:R0:W1:Y:S02]  /*20de0*/  SHFL.IDX P6, R14, R13, R12, R11 ;  /* 0x0000000c0d0e7389 */ /* 0x00006400000c000b */
[----:B01---5:R-:W-:Y:S01]  /*20df0*/  ENDCOLLECTIVE ;  /* 0x000000000000791b */ /* 0x023fe20003800000 */
.L_x_6177:
[----:B------:R-:W-:Y:S02]  /*20e00*/  IMAD.MOV.U32 R0, RZ, RZ, R30 ;  /* 0x000000ffff007224 */ /* 0x000fe400078e001e */
[----:B------:R-:W-:Y:S02]  /*20e10*/  IMAD.MOV.U32 R3, RZ, RZ, R31 ;  /* 0x000000ffff037224 */ /* 0x000fe400078e001f */
[----:B------:R-:W-:Y:S01]  /*20e20*/  @!P1 IMAD.MOV.U32 R32, RZ, RZ, R10 ;  /* 0x000000ffff209224 */ /* 0x000fe200078e000a */
[----:B------:R-:W-:Y:S01]  /*20e30*/  PRMT R51, R51, 0x5410, R0 ;  /* 0x0000541033337816 */ /* 0x000fe20000000000 */
[----:B------:R-:W-:Y:S01]  /*20e40*/  IMAD.MOV.U32 R9, RZ, RZ, R33 ;  /* 0x000000ffff097224 */ /* 0x000fe200078e0021 */
[----:B------:R-:W-:Y:S01]  /*20e50*/  PRMT R38, R38, 0x5410, R3 ;  /* 0x0000541026267816 */ /* 0x000fe20000000003 */
[----:B------:R-:W-:Y:S02]  /*20e60*/  IMAD.MOV.U32 R8, RZ, RZ, R32 ;  /* 0x000000ffff087224 */ /* 0x000fe400078e0020 */
[----:B------:R-:W-:-:S03]  /*20e70*/  IMAD.MOV.U32 R13, RZ, RZ, R25 ;  /* 0x000000ffff0d7224 */ /* 0x000fc600078e0019 */
[----:B------:R-:W-:Y:S01]  /*20e80*/  PRMT R35, R8, 0x5410, R9 ;  /* 0x0000541008237816 */ /* 0x000fe20000000009 */
[----:B------:R-:W-:Y:S02]  /*20e90*/  @!P1 IMAD.MOV.U32 R20, RZ, RZ, R4 ;  /* 0x000000ffff149224 */ /* 0x000fe400078e0004 */
[----:B------:R-:W-:Y:S02]  /*20ea0*/  @!P1 IMAD.MOV.U32 R21, RZ, RZ, R5 ;  /* 0x000000ffff159224 */ /* 0x000fe400078e0005 */
[----:B------:R-:W-:Y:S02]  /*20eb0*/  @!P1 IMAD.MOV.U32 R29, RZ, RZ, R7 ;  /* 0x000000ffff1d9224 */ /* 0x000fe400078e0007 */
[----:B------:R-:W-:Y:S01]  /*20ec0*/  IMAD.MOV.U32 R0, RZ, RZ, R14 ;  /* 0x000000ffff007224 */ /* 0x000fe200078e000e */
[----:B------:R-:W-:-:S07]  /*20ed0*/  MOV R5, R21 ;  /* 0x0000001500057202 */ /* 0x000fce0000000f00 */
[----:B------:R-:W-:Y:S05]  /*20ee0*/  WARPSYNC.COLLECTIVE R15, `(.L_x_6178) ;  /* 0x000000000f087348 */ /* 0x000fea0003c00000 */
[----:B------:R0:W1:Y:S02]  /*20ef0*/  SHFL.IDX P6, R14, R13, R12, R11 ;  /* 0x0000000c0d0e7389 */ /* 0x00006400000c000b */
[----:B01----:R-:W-:Y:S01]  /*20f00*/  ENDCOLLECTIVE ;  /* 0x000000000000791b */ /* 0x003fe20003800000 */
.L_x_6178:
[----:B------:R-:W-:Y:S02]  /*20f10*/  @!P1 IMAD.MOV.U32 R28, RZ, RZ, R6 ;  /* 0x000000ffff1c9224 */ /* 0x000fe400078e0006 */
[----:B------:R-:W-:Y:S01]  /*20f20*/  IMAD.MOV.U32 R4, RZ, RZ, R20 ;  /* 0x000000ffff047224 */ /* 0x000fe200078e0014 */
[----:B------:R-:W-:Y:S01]  /*20f30*/  PRMT R38, R5, 0x7610, R38 ;  /* 0x0000761005267816 */ /* 0x000fe20000000026 */
[----:B------:R-:W-:Y:S02]  /*20f40*/  IMAD.MOV.U32 R7, RZ, RZ, R29 ;  /* 0x000000ffff077224 */ /* 0x000fe400078e001d */
[----:B------:R-:W-:-:S03]  /*20f50*/  IMAD.MOV.U32 R6, RZ, RZ, R28 ;  /* 0x000000ffff067224 */ /* 0x000fc600078e001c */
[----:B------:R-:W-:Y:S02]  /*20f60*/  PRMT R44, R4, 0x5410, R7 ;  /* 0x00005410042c7816 */ /* 0x000fe40000000007 */
[----:B------:R-:W-:Y:S02]  /*20f70*/  CS2R R4, SRZ ;  /* 0x0000000000047805 */ /* 0x000fe4000001ff00 */
[----:B------:R-:W-:Y:S01]  /*20f80*/  PRMT R51, R6, 0x7610, R51 ;  /* 0x0000761006337816 */ /* 0x000fe20000000033 */
[----:B------:R-:W-:Y:S02]  /*20f90*/  IMAD.MOV.U32 R13, RZ, RZ, R24 ;  /* 0x000000ffff0d7224 */ /* 0x000fe400078e0018 */
[----:B------:R-:W-:-:S07]  /*20fa0*/  IMAD.MOV.U32 R3, RZ, RZ, R14 ;  /* 0x000000ffff037224 */ /* 0x000fce00078e000e */
[----:B------:R-:W-:Y:S05]  /*20fb0*/  WARPSYNC.COLLECTIVE R15, `(.L_x_6179) ;  /* 0x000000000f087348 */ /* 0x000fea0003c00000 */
[----:B------:R0:W1:Y:S02]  /*20fc0*/  SHFL.IDX P6, R14, R13, R12, R11 ;  /* 0x0000000c0d0e7389 */ /* 0x00006400000c000b */
[----:B01----:R-:W-:Y:S01]  /*20fd0*/  ENDCOLLECTIVE ;  /* 0x000000000000791b */ /* 0x003fe20003800000 */
.L_x_6179:
[----:B------:R-:W-:Y:S01]  /*20fe0*/  IMAD.MOV.U32 R13, RZ, RZ, R27 ;  /* 0x000000ffff0d7224 */ /* 0x000fe200078e001b */
[----:B------:R-:W-:-:S07]  /*20ff0*/  MOV R24, R14 ;  /* 0x0000000e00187202 */ /* 0x000fce0000000f00 */
[----:B------:R-:W-:Y:S05]  /*21000*/  WARPSYNC.COLLECTIVE R15, `(.L_x_6180) ;  /* 0x000000000f087348 */ /* 0x000fea0003c00000 */
[----:B------:R0:W1:Y:S02]  /*21010*/  SHFL.IDX P6, R14, R13, R12, R11 ;  /* 0x0000000c0d0e7389 */ /* 0x00006400000c000b */
[----:B01----:R-:W-:Y:S01]  /*21020*/  ENDCOLLECTIVE ;  /* 0x000000000000791b */ /* 0x003fe20003800000 */
.L_x_6180:
[----:B------:R-:W-:Y:S05]  /*21030*/  BRA `(.L_x_6181) ;  /* 0xfffffe8c00087947 */ /* 0x000fea000383ffff */
.L_x_5892:
[----:B0-----:R0:W1:Y:S02]  /*21040*/  SYNCS.PHASECHK.TRANS64.TRYWAIT P1, [R2+URZ+0x28c00], R13 ;  /* 0x028c000d020075a7 */ /* 0x001064000802017f */
[----:B-1----:R-:W-:Y:S05]  /*21050*/  @!P1 NANOSLEEP.SYNCS 0x989680 ;  /* 0x009896800000995d */ /* 0x002fea0003900000 */
[----:B------:R-:W1:Y:S02]  /*21060*/  @!P1 SYNCS.PHASECHK.TRANS64 P1, [R2+URZ+0x28c00], R13 ;  /* 0x028c000d020095a7 */ /* 0x000e64000802007f */
[----:B-1----:R-:W-:Y:S05]  /*21070*/  @!P1 BRA `(.L_x_5892) ;  /* 0xfffffffc00f09947 */ /* 0x002fea000383ffff */
[----:B------:R-:W-:Y:S05]  /*21080*/  BRA `(.L_x_6182) ;  /* 0xfffffe8c00a47947 */ /* 0x000fea000383ffff */
.L_x_5898:
[----:B0-----:R0:W2:Y:S02]  /*21090*/  SYNCS.PHASECHK.TRANS64.TRYWAIT P1, [R12+URZ+0x28c30], R21 ;  /* 0x028c30150c0075a7 */ /* 0x0010a4000802017f */
[----:B--2---:R-:W-:Y:S05]  /*210a0*/  @!P1 NANOSLEEP.SYNCS 0x989680 ;  /* 0x009896800000995d */ /* 0x004fea0003900000 */
[----:B------:R-:W2:Y:S02]  /*210b0*/  @!P1 SYNCS.PHASECHK.TRANS64 P1, [R12+URZ+0x28c30], R21 ;  /* 0x028c30150c0095a7 */ /* 0x000ea4000802007f */
[----:B--2---:R-:W-:Y:S05]  /*210c0*/  @!P1 BRA `(.L_x_5898) ;  /* 0xfffffffc00f09947 */ /* 0x004fea000383ffff */
[----:B------:R-:W-:Y:S05]  /*210d0*/  BRA `(.L_x_5897) ;  /* 0xfffffe9c00307947 */ /* 0x000fea000383ffff */
.L_x_5912:
[----:B--2---:R2:W3:Y:S02]  /*210e0*/  SYNCS.PHASECHK.TRANS64.TRYWAIT P1, [R12+URZ+0x28c50], R21 ;  /* 0x028c50150c0075a7 */ /* 0x0044e4000802017f */
[----:B---3--:R-:W-:Y:S05]  /*210f0*/  @!P1 NANOSLEEP.SYNCS 0x989680 ;  /* 0x009896800000995d */ /* 0x008fea0003900000 */
[----:B------:R-:W3:Y:S02]  /*21100*/  @!P1 SYNCS.PHASECHK.TRANS64 P1, [R12+URZ+0x28c50], R21 ;  /* 0x028c50150c0095a7 */ /* 0x000ee4000802007f */
[----:B---3--:R-:W-:Y:S05]  /*21110*/  @!P1 BRA `(.L_x_5912) ;  /* 0xfffffffc00f09947 */ /* 0x008fea000383ffff */
[----:B------:R-:W-:Y:S05]  /*21120*/  BRA `(.L_x_5911) ;  /* 0xfffffebc00047947 */ /* 0x000fea000383ffff */
.L_x_5925:
[----:B-1----:R1:W2:Y:S02]  /*21130*/  SYNCS.PHASECHK.TRANS64.TRYWAIT P1, [R21+URZ+0x28c30], R212 ;  /* 0x028c30d4150075a7 */ /* 0x0022a4000802017f */
[----:B--2---:R-:W-:Y:S05]  /*21140*/  @!P1 NANOSLEEP.SYNCS 0x989680 ;  /* 0x009896800000995d */ /* 0x004fea0003900000 */
[----:B------:R-:W2:Y:S02]  /*21150*/  @!P1 SYNCS.PHASECHK.TRANS64 P1, [R21+URZ+0x28c30], R212 ;  /* 0x028c30d4150095a7 */ /* 0x000ea4000802007f */
[----:B--2---:R-:W-:Y:S05]  /*21160*/  @!P1 BRA `(.L_x_5925) ;  /* 0xfffffffc00f09947 */ /* 0x004fea000383ffff */
[----:B------:R-:W-:Y:S05]  /*21170*/  BRA `(.L_x_5924) ;  /* 0xfffffec000907947 */ /* 0x000fea000383ffff */
.L_x_5939:
[----:B--2---:R2:W3:Y:S02]  /*21180*/  SYNCS.PHASECHK.TRANS64.TRYWAIT P1, [R21+URZ+0x28c50], R212 ;  /* 0x028c50d4150075a7 */ /* 0x0044e4000802017f */
[----:B---3--:R-:W-:Y:S05]  /*21190*/  @!P1 NANOSLEEP.SYNCS 0x989680 ;  /* 0x009896800000995d */ /* 0x008fea0003900000 */
[----:B------:R-:W3:Y:S02]  /*211a0*/  @!P1 SYNCS.PHASECHK.TRANS64 P1, [R21+URZ+0x28c50], R212 ;  /* 0x028c50d4150095a7 */ /* 0x000ee4000802007f */
[----:B---3--:R-:W-:Y:S05]  /*211b0*/  @!P1 BRA `(.L_x_5939) ;  /* 0xfffffffc00f09947 */ /* 0x008fea000383ffff */
[----:B------:R-:W-:Y:S05]  /*211c0*/  BRA `(.L_x_5938) ;  /* 0xfffffee800147947 */ /* 0x000fea000383ffff */
.L_x_5953:
[----:B-1----:R1:W2:Y:S02]  /*211d0*/  SYNCS.PHASECHK.TRANS64.TRYWAIT P2, [R12+URZ+0x28c30], R212 ;  /* 0x028c30d40c0075a7 */ /* 0x0022a4000804017f */
[----:B--2---:R-:W-:Y:S05]  /*211e0*/  @!P2 NANOSLEEP.SYNCS 0x989680 ;  /* 0x009896800000a95d */ /* 0x004fea0003900000 */
[----:B------:R-:W2:Y:S02]  /*211f0*/  @!P2 SYNCS.PHASECHK.TRANS64 P2, [R12+URZ+0x28c30], R212 ;  /* 0x028c30d40c00a5a7 */ /* 0x000ea4000804007f */
[----:B--2---:R-:W-:Y:S05]  /*21200*/  @!P2 BRA `(.L_x_5953) ;  /* 0xfffffffc00f0a947 */ /* 0x004fea000383ffff */
[----:B------:R-:W-:Y:S05]  /*21210*/  BRA `(.L_x_5952) ;  /* 0xfffffeec00e87947 */ /* 0x000fea000383ffff */
.L_x_5959:
[----:B--2---:R2:W3:Y:S02]  /*21220*/  SYNCS.PHASECHK.TRANS64.TRYWAIT P2, [R12+URZ+0x28c50], R212 ;  /* 0x028c50d40c0075a7 */ /* 0x0044e4000804017f */
[----:B---3--:R-:W-:Y:S05]  /*21230*/  @!P2 NANOSLEEP.SYNCS 0x989680 ;  /* 0x009896800000a95d */ /* 0x008fea0003900000 */
[----:B------:R-:W3:Y:S02]  /*21240*/  @!P2 SYNCS.PHASECHK.TRANS64 P2, [R12+URZ+0x28c50], R212 ;  /* 0x028c50d40c00a5a7 */ /* 0x000ee4000804007f */
[----:B---3--:R-:W-:Y:S05]  /*21250*/  @!P2 BRA `(.L_x_5959) ;  /* 0xfffffffc00f0a947 */ /* 0x008fea000383ffff */
[----:B------:R-:W-:Y:S05]  /*21260*/  BRA `(.L_x_5958) ;  /* 0xffffff0800507947 */ /* 0x000fea000383ffff */
.L_x_5968:
[----:B-1----:R1:W2:Y:S02]  /*21270*/  SYNCS.PHASECHK.TRANS64.TRYWAIT P1, [R21+URZ+0x28c30], R209 ;  /* 0x028c30d1150075a7 */ /* 0x0022a4000802017f */
[----:B--2---:R-:W-:Y:S05]  /*21280*/  @!P1 NANOSLEEP.SYNCS 0x989680 ;  /* 0x009896800000995d */ /* 0x004fea0003900000 */
[----:B------:R-:W2:Y:S02]  /*21290*/  @!P1 SYNCS.PHASECHK.TRANS64 P1, [R21+URZ+0x28c30], R209 ;  /* 0x028c30d1150095a7 */ /* 0x000ea4000802007f */
[----:B--2---:R-:W-:Y:S05]  /*212a0*/  @!P1 BRA `(.L_x_5968) ;  /* 0xfffffffc00f09947 */ /* 0x004fea000383ffff */
[----:B------:R-:W-:Y:S05]  /*212b0*/  BRA `(.L_x_5967) ;  /* 0xffffff0c006c7947 */ /* 0x000fea000383ffff */
.L_x_5982:
[----:B---3--:R3:W4:Y:S02]  /*212c0*/  SYNCS.PHASECHK.TRANS64.TRYWAIT P1, [R21+URZ+0x28c50], R209 ;  /* 0x028c50d1150075a7 */ /* 0x008724000802017f */
[----:B----4-:R-:W-:Y:S05]  /*212d0*/  @!P1 NANOSLEEP.SYNCS 0x989680 ;  /* 0x009896800000995d */ /* 0x010fea0003900000 */
[----:B------:R-:W4:Y:S02]  /*212e0*/  @!P1 SYNCS.PHASECHK.TRANS64 P1, [R21+URZ+0x28c50], R209 ;  /* 0x028c50d1150095a7 */ /* 0x000f24000802007f */
[----:B----4-:R-:W-:Y:S05]  /*212f0*/  @!P1 BRA `(.L_x_5982) ;  /* 0xfffffffc00f09947 */ /* 0x010fea000383ffff */
[----:B------:R-:W-:Y:S05]  /*21300*/  BRA `(.L_x_5981) ;  /* 0xffffff30007c7947 */ /* 0x000fea000383ffff */
.L_x_6021:
[----:B------:R-:W0:Y:S01]  /*21310*/  S2R R12, SR_TID.X ;  /* 0x00000000000c7919 */ /* 0x000e220000002100 */
[----:B------:R-:W-:Y:S01]  /*21320*/  BSSY B1, `(.L_x_6183) ;  /* 0x000000a000017945 */ /* 0x000fe20003800000 */
[----:B------:R-:W-:Y:S02]  /*21330*/  IMAD.MOV.U32 R11, RZ, RZ, 0x1f ;  /* 0x0000001fff0b7424 */ /* 0x000fe400078e00ff */
[----:B------:R-:W-:Y:S01]  /*21340*/  IMAD.MOV.U32 R15, RZ, RZ, -0x1 ;  /* 0xffffffffff0f7424 */ /* 0x000fe200078e00ff */
[----:B0-----:R-:W-:-:S04]  /*21350*/  SHF.R.U32.HI R12, RZ, 0x5, R12 ;  /* 0x00000005ff0c7819 */ /* 0x001fc8000001160c */
[----:B------:R-:W-:-:S05]  /*21360*/  LOP3.LUT R12, R12, 0x3, RZ, 0xc0, !PT ;  /* 0x000000030c0c7812 */ /* 0x000fca00078ec0ff */
[----:B------:R-:W-:Y:S02]  /*21370*/  IMAD.MOV.U32 R13, RZ, RZ, R12 ;  /* 0x000000ffff0d7224 */ /* 0x000fe400078e000c */
[----:B------:R-:W-:-:S07]  /*21380*/  IMAD.MOV.U32 R12, RZ, RZ, RZ ;  /* 0x000000ffff0c7224 */ /* 0x000fce00078e00ff */
[----:B------:R-:W-:Y:S05]  /*21390*/  WARPSYNC.COLLECTIVE R15, `(.L_x_6184) ;  /* 0x000000000f087348 */ /* 0x000fea0003c00000 */
[----:B------:R0:W1:Y:S02]  /*213a0*/  SHFL.IDX P6, R14, R13, R12, R11 ;  /* 0x0000000c0d0e7389 */ /* 0x00006400000c000b */
[----:B01----:R-:W-:Y:S01]  /*213b0*/  ENDCOLLECTIVE ;  /* 0x000000000000791b */ /* 0x003fe20003800000 */
.L_x_6184:
[----:B------:R-:W-:Y:S05]  /*213c0*/  BSYNC B1 ;  /* 0x0000000000017941 */ /* 0x000fea0003800000 */
.L_x_6183:
[----:B------:R-:W-:Y:S05]  /*213d0*/  BRA `(.L_x_6185) ;  /* 0xffffff8800407947 */ /* 0x000fea000383ffff */
.L_x_6023:
[----:B------:R-:W-:Y:S01]  /*213e0*/  BSSY B1, `(.L_x_6186) ;  /* 0x0000006000017945 */ /* 0x000fe20003800000 */
[----:B------:R-:W-:-:S07]  /*213f0*/  IMAD.MOV.U32 R15, RZ, RZ, -0x1 ;  /* 0xffffffffff0f7424 */ /* 0x000fce00078e00ff */
[----:B0-----:R-:W-:Y:S05]  /*21400*/  WARPSYNC.COLLECTIVE R15, `(.L_x_6187) ;  /* 0x000000000f0c7348 */ /* 0x001fea0003c00000 */
[----:B------:R-:W-:Y:S02]  /*21410*/  ELECT P6, UR62, PT ;  /* 0x00000000003e782f */ /* 0x000fe400038c0000 */
[----:B------:R-:W-:Y:S01]  /*21420*/  MOV R14, UR62 ;  /* 0x0000003e000e7c02 */ /* 0x000fe20008000f00 */
[----:B0-----:R-:W-:Y:S10]  /*21430*/  ENDCOLLECTIVE ;  /* 0x000000000000791b */ /* 0x001ff40003800000 */
.L_x_6187:
[----:B------:R-:W-:Y:S05]  /*21440*/  BSYNC B1 ;  /* 0x0000000000017941 */ /* 0x000fea0003800000 */
.L_x_6186:
[----:B------:R-:W-:Y:S05]  /*21450*/  BRA `(.L_x_6022) ;  /* 0xffffff8800387947 */ /* 0x000fea000383ffff */
.L_x_6025:
[----:B0-----:R0:W1:Y:S02]  /*21460*/  SYNCS.PHASECHK.TRANS64.TRYWAIT P0, [R23+URZ+0x28c20], R2 ;  /* 0x028c2002170075a7 */ /* 0x001064000800017f */
[----:B-1----:R-:W-:Y:S05]  /*21470*/  @!P0 NANOSLEEP.SYNCS 0x989680 ;  /* 0x009896800000895d */ /* 0x002fea0003900000 */
[----:B------:R-:W1:Y:S02]  /*21480*/  @!P0 SYNCS.PHASECHK.TRANS64 P0, [R23+URZ+0x28c20], R2 ;  /* 0x028c2002170085a7 */ /* 0x000e64000800007f */
[----:B-1----:R-:W-:Y:S05]  /*21490*/  @!P0 BRA `(.L_x_6025) ;  /* 0xfffffffc00f08947 */ /* 0x002fea000383ffff */
[----:B------:R-:W-:Y:S05]  /*214a0*/  BRA `(.L_x_6188) ;  /* 0xffffff8800487947 */ /* 0x000fea000383ffff */
.L_x_6029:
[----:B0-----:R0:W1:Y:S02]  /*214b0*/  SYNCS.PHASECHK.TRANS64.TRYWAIT P0, [R12+URZ+0x28ca0], R2 ;  /* 0x028ca0020c0075a7 */ /* 0x001064000800017f */
[----:B-1----:R-:W-:Y:S05]  /*214c0*/  @!P0 NANOSLEEP.SYNCS 0x989680 ;  /* 0x009896800000895d */ /* 0x002fea0003900000 */
[----:B------:R-:W1:Y:S02]  /*214d0*/  @!P0 SYNCS.PHASECHK.TRANS64 P0, [R12+URZ+0x28ca0], R2 ;  /* 0x028ca0020c0085a7 */ /* 0x000e64000800007f */
[----:B-1----:R-:W-:Y:S05]  /*214e0*/  @!P0 BRA `(.L_x_6029) ;  /* 0xfffffffc00f08947 */ /* 0x002fea000383ffff */
[----:B------:R-:W-:Y:S05]  /*214f0*/  BRA `(.L_x_6189) ;  /* 0xffffff8800607947 */ /* 0x000fea000383ffff */
.L_x_6034:
[----:B-1----:R1:W2:Y:S02]  /*21500*/  SYNCS.PHASECHK.TRANS64.TRYWAIT P0, [R12+URZ+0x28cc0], R2 ;  /* 0x028cc0020c0075a7 */ /* 0x0022a4000800017f */
[----:B--2---:R-:W-:Y:S05]  /*21510*/  @!P0 NANOSLEEP.SYNCS 0x989680 ;  /* 0x009896800000895d */ /* 0x004fea0003900000 */
[----:B------:R-:W2:Y:S02]  /*21520*/  @!P0 SYNCS.PHASECHK.TRANS64 P0, [R12+URZ+0x28cc0], R2 ;  /* 0x028cc0020c0085a7 */ /* 0x000ea4000800007f */
[----:B--2---:R-:W-:Y:S05]  /*21530*/  @!P0 BRA `(.L_x_6034) ;  /* 0xfffffffc00f08947 */ /* 0x004fea000383ffff */
[----:B------:R-:W-:Y:S05]  /*21540*/  BRA `(.L_x_6190) ;  /* 0xffffff8800dc7947 */ /* 0x000fea000383ffff */
.L_x_6048:
[----:B0-----:R0:W1:Y:S02]  /*21550*/  SYNCS.PHASECHK.TRANS64.TRYWAIT P1, [R10+URZ+0x28ca0], R2 ;  /* 0x028ca0020a0075a7 */ /* 0x001064000802017f */
[----:B-1----:R-:W-:Y:S05]  /*21560*/  @!P1 NANOSLEEP.SYNCS 0x989680 ;  /* 0x009896800000995d */ /* 0x002fea0003900000 */
[----:B------:R-:W1:Y:S02]  /*21570*/  @!P1 SYNCS.PHASECHK.TRANS64 P1, [R10+URZ+0x28ca0], R2 ;  /* 0x028ca0020a0095a7 */ /* 0x000e64000802007f */
[----:B-1----:R-:W-:Y:S05]  /*21580*/  @!P1 BRA `(.L_x_6048) ;  /* 0xfffffffc00f09947 */ /* 0x002fea000383ffff */
[----:B------:R-:W-:Y:S05]  /*21590*/  BRA `(.L_x_6191) ;  /* 0xffffff9400407947 */ /* 0x000fea000383ffff */
.L_x_6053:
[----:B-1----:R1:W2:Y:S02]  /*215a0*/  SYNCS.PHASECHK.TRANS64.TRYWAIT P1, [R10+URZ+0x28cc0], R2 ;  /* 0x028cc0020a0075a7 */ /* 0x0022a4000802017f */
[----:B--2---:R-:W-:Y:S05]  /*215b0*/  @!P1 NANOSLEEP.SYNCS 0x989680 ;  /* 0x009896800000995d */ /* 0x004fea0003900000 */
[----:B------:R-:W2:Y:S02]  /*215c0*/  @!P1 SYNCS.PHASECHK.TRANS64 P1, [R10+URZ+0x28cc0], R2 ;  /* 0x028cc0020a0095a7 */ /* 0x000ea4000802007f */
[----:B--2---:R-:W-:Y:S05]  /*215d0*/  @!P1 BRA `(.L_x_6053) ;  /* 0xfffffffc00f09947 */ /* 0x004fea000383ffff */
[----:B------:R-:W-:Y:S05]  /*215e0*/  BRA `(.L_x_6192) ;  /* 0xffffff9400b87947 */ /* 0x000fea000383ffff */
.L_x_6081:
[----:B------:R-:W1:Y:S01]  /*215f0*/  S2R R12, SR_TID.X ;  /* 0x00000000000c7919 */ /* 0x000e620000002100 */
[----:B------:R-:W-:Y:S01]  /*21600*/  BSSY B0, `(.L_x_6193) ;  /* 0x000000a000007945 */ /* 0x000fe20003800000 */
[----:B------:R-:W-:Y:S02]  /*21610*/  IMAD.MOV.U32 R11, RZ, RZ, 0x1f ;  /* 0x0000001fff0b7424 */ /* 0x000fe400078e00ff */
[----:B------:R-:W-:Y:S01]  /*21620*/  IMAD.MOV.U32 R15, RZ, RZ, -0x1 ;  /* 0xffffffffff0f7424 */ /* 0x000fe200078e00ff */
[----:B-1----:R-:W-:-:S04]  /*21630*/  SHF.R.U32.HI R12, RZ, 0x5, R12 ;  /* 0x00000005ff0c7819 */ /* 0x002fc8000001160c */
[----:B------:R-:W-:-:S05]  /*21640*/  LOP3.LUT R12, R12, 0x3, RZ, 0xc0, !PT ;  /* 0x000000030c0c7812 */ /* 0x000fca00078ec0ff */
[----:B------:R-:W-:Y:S01]  /*21650*/  IMAD.MOV.U32 R13, RZ, RZ, R12 ;  /* 0x000000ffff0d7224 */ /* 0x000fe200078e000c */
[----:B------:R-:W-:-:S07]  /*21660*/  MOV R12, RZ ;  /* 0x000000ff000c7202 */ /* 0x000fce0000000f00 */
[----:B0----5:R-:W-:Y:S05]  /*21670*/  WARPSYNC.COLLECTIVE R15, `(.L_x_6194) ;  /* 0x000000000f087348 */ /* 0x021fea0003c00000 */
[----:B------:R1:W2:Y:S02]  /*21680*/  SHFL.IDX P6, R14, R13, R12, R11 ;  /* 0x0000000c0d0e7389 */ /* 0x0002a400000c000b */
[----:B012--5:R-:W-:Y:S01]  /*21690*/  ENDCOLLECTIVE ;  /* 0x000000000000791b */ /* 0x027fe20003800000 */
.L_x_6194:
[----:B------:R-:W-:Y:S05]  /*216a0*/  BSYNC B0 ;  /* 0x0000000000007941 */ /* 0x000fea0003800000 */
.L_x_6193:
[----:B------:R-:W-:Y:S05]  /*216b0*/  BRA `(.L_x_6195) ;  /* 0xffffffac00b47947 */ /* 0x000fea000383ffff */
.L_x_6084:
[----:B0-----:R0:W1:Y:S02]  /*216c0*/  SYNCS.PHASECHK.TRANS64.TRYWAIT P0, [R27+URZ+0x28c40], R0 ;  /* 0x028c40001b0075a7 */ /* 0x001064000800017f */
[----:B-1----:R-:W-:Y:S05]  /*216d0*/  @!P0 NANOSLEEP.SYNCS 0x989680 ;  /* 0x009896800000895d */ /* 0x002fea0003900000 */
[----:B------:R-:W1:Y:S02]  /*216e0*/  @!P0 SYNCS.PHASECHK.TRANS64 P0, [R27+URZ+0x28c40], R0 ;  /* 0x028c40001b0085a7 */ /* 0x000e64000800007f */
[----:B-1----:R-:W-:Y:S05]  /*216f0*/  @!P0 BRA `(.L_x_6084) ;  /* 0xfffffffc00f08947 */ /* 0x002fea000383ffff */
[----:B------:R-:W-:Y:S05]  /*21700*/  BRA `(.L_x_6196) ;  /* 0xffffffac00f47947 */ /* 0x000fea000383ffff */
.L_x_6085:
        /* <DEDUP_REMOVED lines=8> */
.L_x_6198:
[----:B------:R-:W-:Y:S05]  /*21790*/  BSYNC B0 ;  /* 0x0000000000007941 */ /* 0x000fea0003800000 */
.L_x_6197:
[----:B------:R-:W-:Y:S01]  /*217a0*/  IMAD.MOV.U32 R13, RZ, RZ, R0 ;  /* 0x000000ffff0d7224 */ /* 0x000fe200078e0000 */
[----:B------:R-:W-:Y:S01]  /*217b0*/  MOV R12, RZ ;  /* 0x000000ff000c7202 */ /* 0x000fe20000000f00 */
[----:B------:R-:W-:Y:S02]  /*217c0*/  IMAD.MOV.U32 R11, RZ, RZ, 0x181f ;  /* 0x0000181fff0b7424 */ /* 0x000fe400078e00ff */
[----:B------:R-:W-:Y:S02]  /*217d0*/  IMAD.MOV.U32 R15, RZ, RZ, -0x1 ;  /* 0xffffffffff0f7424 */ /* 0x000fe400078e00ff */
[----:B------:R-:W-:Y:S02]  /*217e0*/  IMAD.MOV.U32 R2, RZ, RZ, R14 ;  /* 0x000000ffff027224 */ /* 0x000fe400078e000e */
[----:B------:R-:W-:-:S07]  /*217f0*/  @P0 IMAD R6, R5, 0x2, R23 ;  /* 0x0000000205060824 */ /* 0x000fce00078e0217 */
[----:B------:R-:W-:Y:S05]  /*21800*/  WARPSYNC.COLLECTIVE R15, `(.L_x_6199) ;  /* 0x000000000f087348 */ /* 0x000fea0003c00000 */
[----:B------:R0:W1:Y:S02]  /*21810*/  SHFL.IDX P6, R14, R13, R12, R11 ;  /* 0x0000000c0d0e7389 */ /* 0x00006400000c000b */
[----:B01----:R-:W-:Y:S01]  /*21820*/  ENDCOLLECTIVE ;  /* 0x000000000000791b */ /* 0x003fe20003800000 */
.L_x_6199:
[----:B------:R-:W-:Y:S02]  /*21830*/  IMAD.MOV.U32 R13, RZ, RZ, R4 ;  /* 0x000000ffff0d7224 */ /* 0x000fe400078e0004 */
[----:B------:R-:W-:Y:S02]  /*21840*/  IMAD.MOV.U32 R12, RZ, RZ, 0x1 ;  /* 0x00000001ff0c7424 */ /* 0x000fe400078e00ff */
[----:B------:R-:W-:-:S07]  /*21850*/  IMAD.MOV.U32 R3, RZ, RZ, R14 ;  /* 0x000000ffff037224 */ /* 0x000fce00078e000e */
[----:B------:R-:W-:Y:S05]  /*21860*/  WARPSYNC.COLLECTIVE R15, `(.L_x_6200) ;  /* 0x000000000f087348 */ /* 0x000fea0003c00000 */
[----:B------:R0:W1:Y:S02]  /*21870*/  SHFL.IDX P6, R14, R13, R12, R11 ;  /* 0x0000000c0d0e7389 */ /* 0x00006400000c000b */
[----:B01----:R-:W-:Y:S01]  /*21880*/  ENDCOLLECTIVE ;  /* 0x000000000000791b */ /* 0x003fe20003800000 */
.L_x_6200:
        /* <DEDUP_REMOVED lines=15> */
.L_x_6201:
[----:B------:R-:W-:Y:S02]  /*21980*/  @P0 IMAD R6, R5, 0x2, R23 ;  /* 0x0000000205060824 */ /* 0x000fe400078e0217 */
[----:B------:R-:W-:Y:S02]  /*21990*/  IMAD.MOV.U32 R13, RZ, RZ, R4 ;  /* 0x000000ffff0d7224 */ /* 0x000fe400078e0004 */
[----:B------:R-:W-:Y:S02]  /*219a0*/  IMAD.MOV.U32 R12, RZ, RZ, 0x2 ;  /* 0x00000002ff0c7424 */ /* 0x000fe400078e00ff */
[----:B------:R-:W-:-:S07]  /*219b0*/  IMAD.MOV.U32 R3, RZ, RZ, R14 ;  /* 0x000000ffff037224 */ /* 0x000fce00078e000e */
[----:B------:R-:W-:Y:S05]  /*219c0*/  WARPSYNC.COLLECTIVE R15, `(.L_x_6202) ;  /* 0x000000000f087348 */ /* 0x000fea0003c00000 */
[----:B------:R0:W1:Y:S02]  /*219d0*/  SHFL.IDX P6, R14, R13, R12, R11 ;  /* 0x0000000c0d0e7389 */ /* 0x00006400000c000b */
[----:B01----:R-:W-:Y:S01]  /*219e0*/  ENDCOLLECTIVE ;  /* 0x000000000000791b */ /* 0x003fe20003800000 */
.L_x_6202:
        /* <DEDUP_REMOVED lines=15> */
.L_x_6203:
[----:B------:R-:W-:Y:S02]  /*21ae0*/  @P0 IMAD R6, R5, 0x2, R23 ;  /* 0x0000000205060824 */ /* 0x000fe400078e0217 */
[----:B------:R-:W-:Y:S02]  /*21af0*/  IMAD.MOV.U32 R13, RZ, RZ, R4 ;  /* 0x000000ffff0d7224 */ /* 0x000fe400078e0004 */
[----:B------:R-:W-:Y:S02]  /*21b00*/  IMAD.MOV.U32 R12, RZ, RZ, 0x3 ;  /* 0x00000003ff0c7424 */ /* 0x000fe400078e00ff */
[----:B------:R-:W-:-:S07]  /*21b10*/  IMAD.MOV.U32 R3, RZ, RZ, R14 ;  /* 0x000000ffff037224 */ /* 0x000fce00078e000e */
[----:B------:R-:W-:Y:S05]  /*21b20*/  WARPSYNC.COLLECTIVE R15, `(.L_x_6204) ;  /* 0x000000000f087348 */ /* 0x000fea0003c00000 */
[----:B------:R0:W1:Y:S02]  /*21b30*/  SHFL.IDX P6, R14, R13, R12, R11 ;  /* 0x0000000c0d0e7389 */ /* 0x00006400000c000b */
[----:B01----:R-:W-:Y:S01]  /*21b40*/  ENDCOLLECTIVE ;  /* 0x000000000000791b */ /* 0x003fe20003800000 */
.L_x_6204:
        /* <DEDUP_REMOVED lines=14> */
.L_x_6205:
[----:B------:R-:W-:Y:S01]  /*21c30*/  IMAD.MOV.U32 R0, RZ, RZ, R14 ;  /* 0x000000ffff007224 */ /* 0x000fe200078e000e */
[----:B------:R-:W-:Y:S06]  /*21c40*/  BRA `(.L_x_6206) ;  /* 0xffffffac00a47947 */ /* 0x000fec000383ffff */
.L_x_6090:
[----:B------:R-:W-:Y:S01]  /*21c50*/  IMAD.MOV.U32 R13, RZ, RZ, R2 ;  /* 0x000000ffff0d7224 */ /* 0x000fe200078e0002 */
[----:B------:R-:W-:Y:S01]  /*21c60*/  MOV R11, 0x181f ;  /* 0x0000181f000b7802 */ /* 0x000fe20000000f00 */
[----:B------:R-:W-:Y:S02]  /*21c70*/  IMAD.MOV.U32 R12, RZ, RZ, RZ ;  /* 0x000000ffff0c7224 */ /* 0x000fe400078e00ff */
[----:B------:R-:W-:Y:S02]  /*21c80*/  IMAD.MOV.U32 R15, RZ, RZ, -0x1 ;  /* 0xffffffffff0f7424 */ /* 0x000fe400078e00ff */
[----:B-----5:R-:W-:Y:S02]  /*21c90*/  IMAD R3, R20, R7, RZ ;  /* 0x0000000714037224 */ /* 0x020fe400078e02ff */
[----:B------:R-:W-:-:S07]  /*21ca0*/  IMAD.IADD R32, R10, 0x1, R32 ;  /* 0x000000010a207824 */ /* 0x000fce00078e0220 */
[----:B------:R-:W-:Y:S05]  /*21cb0*/  WARPSYNC.COLLECTIVE R15, `(.L_x_6207) ;  /* 0x000000000f087348 */ /* 0x000fea0003c00000 */
[----:B------:R0:W1:Y:S02]  /*21cc0*/  SHFL.IDX P6, R14, R13, R12, R11 ;  /* 0x0000000c0d0e7389 */ /* 0x00006400000c000b */
[----:B01----:R-:W-:Y:S01]  /*21cd0*/  ENDCOLLECTIVE ;  /* 0x000000000000791b */ /* 0x003fe20003800000 */
.L_x_6207:
[C---:B------:R-:W-:Y:S01]  /*21ce0*/  VIADD R6, R32.reuse, 0x10 ;  /* 0x0000001020067836 */ /* 0x040fe20000000000 */
[----:B------:R-:W-:Y:S01]  /*21cf0*/  ISETP.GE.AND P0, PT, R32, R3, PT ;  /* 0x000000032000720c */ /* 0x000fe20003f06270 */
[----:B------:R-:W-:Y:S02]  /*21d00*/  IMAD.MOV.U32 R13, RZ, RZ, R0 ;  /* 0x000000ffff0d7224 */ /* 0x000fe400078e0000 */
[----:B------:R-:W-:-:S10]  /*21d10*/  IMAD.MOV.U32 R4, RZ, RZ, R14 ;  /* 0x000000ffff047224 */ /* 0x000fd400078e000e */
[----:B------:R-:W-:Y:S05]  /*21d20*/  WARPSYNC.COLLECTIVE R15, `(.L_x_6208) ;  /* 0x000000000f087348 */ /* 0x000fea0003c00000 */
[----:B------:R0:W1:Y:S02]  /*21d30*/  SHFL.IDX P6, R14, R13, R12, R11 ;  /* 0x0000000c0d0e7389 */ /* 0x00006400000c000b */
[----:B01----:R-:W-:Y:S01]  /*21d40*/  ENDCOLLECTIVE ;  /* 0x000000000000791b */ /* 0x003fe20003800000 */
.L_x_6208:
[----:B------:R-:W-:Y:S01]  /*21d50*/  IMAD.MOV.U32 R13, RZ, RZ, R2 ;  /* 0x000000ffff0d7224 */ /* 0x000fe200078e0002 */
[----:B------:R-:W-:Y:S01]  /*21d60*/  MOV R12, 0x1 ;  /* 0x00000001000c7802 */ /* 0x000fe20000000f00 */
[----:B------:R-:W-:-:S07]  /*21d70*/  IMAD.MOV.U32 R5, RZ, RZ, R14 ;  /* 0x000000ffff057224 */ /* 0x000fce00078e000e */
[----:B------:R-:W-:Y:S05]  /*21d80*/  WARPSYNC.COLLECTIVE R15, `(.L_x_6209) ;  /* 0x000000000f087348 */ /* 0x000fea0003c00000 */
[----:B------:R0:W1:Y:S02]  /*21d90*/  SHFL.IDX P6, R14, R13, R12, R11 ;  /* 0x0000000c0d0e7389 */ /* 0x00006400000c000b */
[----:B01----:R-:W-:Y:S01]  /*21da0*/  ENDCOLLECTIVE ;  /* 0x000000000000791b */ /* 0x003fe20003800000 */
.L_x_6209:
        /* <DEDUP_REMOVED lines=15> */
.L_x_6210:
[----:B------:R-:W-:Y:S02]  /*21ea0*/  IMAD.MOV.U32 R13, RZ, RZ, R2 ;  /* 0x000000ffff0d7224 */ /* 0x000fe400078e0002 */
[----:B------:R-:W-:Y:S02]  /*21eb0*/  IMAD.MOV.U32 R12, RZ, RZ, 0x2 ;  /* 0x00000002ff0c7424 */ /* 0x000fe400078e00ff */
[----:B------:R-:W-:-:S07]  /*21ec0*/  IMAD.MOV.U32 R5, RZ, RZ, R14 ;  /* 0x000000ffff057224 */ /* 0x000fce00078e000e */
[----:B------:R-:W-:Y:S05]  /*21ed0*/  WARPSYNC.COLLECTIVE R15, `(.L_x_6211) ;  /* 0x000000000f087348 */ /* 0x000fea0003c00000 */
[----:B------:R0:W1:Y:S02]  /*21ee0*/  SHFL.IDX P6, R14, R13, R12, R11 ;  /* 0x0000000c0d0e7389 */ /* 0x00006400000c000b */
[----:B01----:R-:W-:Y:S01]  /*21ef0*/  ENDCOLLECTIVE ;  /* 0x000000000000791b */ /* 0x003fe20003800000 */
.L_x_6211:
        /* <DEDUP_REMOVED lines=16> */
.L_x_6212:
[----:B------:R-:W-:Y:S02]  /*22000*/  IMAD.MOV.U32 R13, RZ, RZ, R2 ;  /* 0x000000ffff0d7224 */ /* 0x000fe400078e0002 */
[----:B------:R-:W-:Y:S02]  /*22010*/  IMAD.MOV.U32 R12, RZ, RZ, 0x3 ;  /* 0x00000003ff0c7424 */ /* 0x000fe400078e00ff */
[----:B------:R-:W-:-:S07]  /*22020*/  IMAD.MOV.U32 R5, RZ, RZ, R14 ;  /* 0x000000ffff057224 */ /* 0x000fce00078e000e */
[----:B------:R-:W-:Y:S05]  /*22030*/  WARPSYNC.COLLECTIVE R15, `(.L_x_6213) ;  /* 0x000000000f087348 */ /* 0x000fea0003c00000 */
[----:B------:R0:W1:Y:S02]  /*22040*/  SHFL.IDX P6, R14, R13, R12, R11 ;  /* 0x0000000c0d0e7389 */ /* 0x00006400000c000b */
[----:B01----:R-:W-:Y:S01]  /*22050*/  ENDCOLLECTIVE ;  /* 0x000000000000791b */ /* 0x003fe20003800000 */
.L_x_6213:
        /* <DEDUP_REMOVED lines=14> */
.L_x_6214:
[----:B------:R-:W-:Y:S01]  /*22140*/  IMAD.MOV.U32 R0, RZ, RZ, R14 ;  /* 0x000000ffff007224 */ /* 0x000fe200078e000e */
[----:B------:R-:W-:Y:S06]  /*22150*/  BRA `(.L_x_6215) ;  /* 0xffffffb000d07947 */ /* 0x000fec000383ffff */
.L_x_6093:
[----:B0-----:R0:W1:Y:S02]  /*22160*/  SYNCS.PHASECHK.TRANS64.TRYWAIT P0, [R23+URZ+0x28c20], R0 ;  /* 0x028c2000170075a7 */ /* 0x001064000800017f */
[----:B-1----:R-:W-:Y:S05]  /*22170*/  @!P0 NANOSLEEP.SYNCS 0x989680 ;  /* 0x009896800000895d */ /* 0x002fea0003900000 */
[----:B------:R-:W1:Y:S02]  /*22180*/  @!P0 SYNCS.PHASECHK.TRANS64 P0, [R23+URZ+0x28c20], R0 ;  /* 0x028c2000170085a7 */ /* 0x000e64000800007f */
[----:B-1----:R-:W-:Y:S05]  /*22190*/  @!P0 BRA `(.L_x_6093) ;  /* 0xfffffffc00f08947 */ /* 0x002fea000383ffff */
[----:B------:R-:W-:Y:S05]  /*221a0*/  BRA `(.L_x_6216) ;  /* 0xffffffb4002c7947 */ /* 0x000fea000383ffff */
.L_x_6096:
[----:B0-----:R0:W1:Y:S02]  /*221b0*/  SYNCS.PHASECHK.TRANS64.TRYWAIT P0, [R27+URZ+0x28c60], R0 ;  /* 0x028c60001b0075a7 */ /* 0x001064000800017f */
[----:B-1----:R-:W-:Y:S05]  /*221c0*/  @!P0 NANOSLEEP.SYNCS 0x989680 ;  /* 0x009896800000895d */ /* 0x002fea0003900000 */
[----:B------:R-:W1:Y:S02]  /*221d0*/  @!P0 SYNCS.PHASECHK.TRANS64 P0, [R27+URZ+0x28c60], R0 ;  /* 0x028c60001b0085a7 */ /* 0x000e64000800007f */
[----:B-1----:R-:W-:Y:S05]  /*221e0*/  @!P0 BRA `(.L_x_6096) ;  /* 0xfffffffc00f08947 */ /* 0x002fea000383ffff */
[----:B------:R-:W-:Y:S05]  /*221f0*/  BRA `(.L_x_6217) ;  /* 0xffffffb4003c7947 */ /* 0x000fea000383ffff */
.L_x_6097:
        /* <DEDUP_REMOVED lines=8> */
.L_x_6219:
[----:B------:R-:W-:Y:S05]  /*22280*/  BSYNC B0 ;  /* 0x0000000000007941 */ /* 0x000fea0003800000 */
.L_x_6218:
[----:B------:R0:W5:Y:S01]  /*22290*/  LDL R8, [R1+0xc] ;  /* 0x00000c0001087983 */ /* 0x0001620000100800 */
[----:B------:R-:W-:Y:S01]  /*222a0*/  IMAD.MOV.U32 R13, RZ, RZ, R5 ;  /* 0x000000ffff0d7224 */ /* 0x000fe200078e0005 */
[C---:B------:R-:W-:Y:S01]  /*222b0*/  LOP3.LUT P5, RZ, R31.reuse, 0x2, RZ, 0xc0, !PT ;  /* 0x000000021fff7812 */ /* 0x040fe200078ac0ff */
[----:B------:R-:W-:Y:S01]  /*222c0*/  IMAD.MOV.U32 R12, RZ, RZ, RZ ;  /* 0x000000ffff0c7224 */ /* 0x000fe200078e00ff */
[----:B------:R-:W1:Y:S01]  /*222d0*/  S2R R7, SR_TID.X ;  /* 0x0000000000077919 */ /* 0x000e620000002100 */
[----:B------:R-:W-:Y:S01]  /*222e0*/  IMAD.MOV.U32 R11, RZ, RZ, 0x181f ;  /* 0x0000181fff0b7424 */ /* 0x000fe200078e00ff */
[C---:B------:R-:W-:Y:S01]  /*222f0*/  LOP3.LUT P4, RZ, R31.reuse, 0x4, RZ, 0xc0, !PT ;  /* 0x000000041fff7812 */ /* 0x040fe2000788c0ff */
[----:B------:R-:W-:Y:S01]  /*22300*/  IMAD.MOV.U32 R15, RZ, RZ, -0x1 ;  /* 0xffffffffff0f7424 */ /* 0x000fe200078e00ff */
[----:B------:R-:W-:Y:S01]  /*22310*/  LOP3.LUT P3, RZ, R31, 0x8, RZ, 0xc0, !PT ;  /* 0x000000081fff7812 */ /* 0x000fe2000786c0ff */
[----:B------:R-:W-:Y:S01]  /*22320*/  IMAD.MOV.U32 R3, RZ, RZ, R14 ;  /* 0x000000ffff037224 */ /* 0x000fe200078e000e */
[----:B------:R-:W-:Y:S01]  /*22330*/  LOP3.LUT R22, R22, 0xfffffeff, RZ, 0xc0, !PT ;  /* 0xfffffeff16167812 */ /* 0x000fe200078ec0ff */
[----:B0-----:R-:W-:-:S10]  /*22340*/  IMAD R4, R4, 0x2, R23 ;  /* 0x0000000204047824 */ /* 0x001fd400078e0217 */
[----:B-1---5:R-:W-:Y:S05]  /*22350*/  WARPSYNC.COLLECTIVE R15, `(.L_x_6220) ;  /* 0x000000000f087348 */ /* 0x022fea0003c00000 */
[----:B------:R0:W2:Y:S02]  /*22360*/  SHFL.IDX P6, R14, R13, R12, R11 ;  /* 0x0000000c0d0e7389 */ /* 0x0000a400000c000b */
[----:B012--5:R-:W-:Y:S01]  /*22370*/  ENDCOLLECTIVE ;  /* 0x000000000000791b */ /* 0x027fe20003800000 */
.L_x_6220:
        /* <DEDUP_REMOVED lines=40> */
.L_x_6221:
[----:B------:R-:W-:Y:S02]  /*22600*/  IMAD.MOV.U32 R13, RZ, RZ, R5 ;  /* 0x000000ffff0d7224 */ /* 0x000fe400078e0005 */
[----:B------:R-:W-:-:S07]  /*22610*/  IMAD.MOV.U32 R3, RZ, RZ, R14 ;  /* 0x000000ffff037224 */ /* 0x000fce00078e000e */
[----:B------:R-:W-:Y:S05]  /*22620*/  WARPSYNC.COLLECTIVE R15, `(.L_x_6222) ;  /* 0x000000000f087348 */ /* 0x000fea0003c00000 */
[----:B------:R0:W1:Y:S02]  /*22630*/  SHFL.IDX P6, R14, R13, R12, R11 ;  /* 0x0000000c0d0e7389 */ /* 0x00006400000c000b */
[----:B01----:R-:W-:Y:S01]  /*22640*/  ENDCOLLECTIVE ;  /* 0x000000000000791b */ /* 0x003fe20003800000 */
.L_x_6222:
[----:B------:R-:W-:Y:S02]  /*22650*/  IMAD.MOV.U32 R13, RZ, RZ, R6 ;  /* 0x000000ffff0d7224 */ /* 0x000fe400078e0006 */
[----:B------:R-:W-:Y:S02]  /*22660*/  IMAD.MOV.U32 R12, RZ, RZ, 0x2 ;  /* 0x00000002ff0c7424 */ /* 0x000fe400078e00ff */
[----:B------:R-:W-:-:S05]  /*22670*/  IMAD.MOV.U32 R2, RZ, RZ, R14 ;  /* 0x000000ffff027224 */ /* 0x000fca00078e000e */
[----:B------:R-:W-:-:S04]  /*22680*/  IADD3 R2, P6, R2, R0, RZ ;  /* 0x0000000002027210 */ /* 0x000fc80007fde0ff */
[----:B------:R-:W-:Y:S02]  /*22690*/  IADD3.X R3, RZ, R3, RZ, P6, !PT ;  /* 0x00000003ff037210 */ /* 0x000fe400037fe4ff */
        /* <DEDUP_REMOVED lines=24> */
.L_x_6223:
[----:B------:R-:W-:Y:S02]  /*22820*/  IMAD.MOV.U32 R13, RZ, RZ, R5 ;  /* 0x000000ffff0d7224 */ /* 0x000fe400078e0005 */
[----:B------:R-:W-:-:S07]  /*22830*/  IMAD.MOV.U32 R7, RZ, RZ, R14 ;  /* 0x000000ffff077224 */ /* 0x000fce00078e000e */
[----:B------:R-:W-:Y:S05]  /*22840*/  WARPSYNC.COLLECTIVE R15, `(.L_x_6224) ;  /* 0x000000000f087348 */ /* 0x000fea0003c00000 */
[----:B------:R0:W1:Y:S02]  /*22850*/  SHFL.IDX P6, R14, R13, R12, R11 ;  /* 0x0000000c0d0e7389 */ /* 0x00006400000c000b */
[----:B01----:R-:W-:Y:S01]  /*22860*/  ENDCOLLECTIVE ;  /* 0x000000000000791b */ /* 0x003fe20003800000 */
.L_x_6224:
        /* <DEDUP_REMOVED lines=29> */
.L_x_6225:
[----:B------:R-:W-:Y:S01]  /*22a40*/  IMAD.MOV.U32 R13, RZ, RZ, R5 ;  /* 0x000000ffff0d7224 */ /* 0x000fe200078e0005 */
[----:B------:R-:W-:-:S07]  /*22a50*/  MOV R6, R14 ;  /* 0x0000000e00067202 */ /* 0x000fce0000000f00 */
[----:B------:R-:W-:Y:S05]  /*22a60*/  WARPSYNC.COLLECTIVE R15, `(.L_x_6226) ;  /* 0x000000000f087348 */ /* 0x000fea0003c00000 */
[----:B------:R0:W1:Y:S02]  /*22a70*/  SHFL.IDX P6, R14, R13, R12, R11 ;  /* 0x0000000c0d0e7389 */ /* 0x00006400000c000b */
[----:B01----:R-:W-:Y:S01]  /*22a80*/  ENDCOLLECTIVE ;  /* 0x000000000000791b */ /* 0x003fe20003800000 */
.L_x_6226:
[----:B------:R-:W-:Y:S01]  /*22a90*/  IMAD.MOV.U32 R2, RZ, RZ, R14 ;  /* 0x000000ffff027224 */ /* 0x000fe200078e000e */
[----:B------:R-:W-:Y:S06]  /*22aa0*/  BRA `(.L_x_6227) ;  /* 0xffffffb000d47947 */ /* 0x000fec000383ffff */
.L_x_6104:
[----:B0-----:R0:W1:Y:S02]  /*22ab0*/  SYNCS.PHASECHK.TRANS64.TRYWAIT P0, [R6+URZ+0x28c40], R17 ;  /* 0x028c4011060075a7 */ /* 0x001064000800017f */
[----:B-1----:R-:W-:Y:S05]  /*22ac0*/  @!P0 NANOSLEEP.SYNCS 0x989680 ;  /* 0x009896800000895d */ /* 0x002fea0003900000 */
[----:B------:R-:W1:Y:S02]  /*22ad0*/  @!P0 SYNCS.PHASECHK.TRANS64 P0, [R6+URZ+0x28c40], R17 ;  /* 0x028c4011060085a7 */ /* 0x000e64000800007f */
[----:B-1----:R-:W-:Y:S05]  /*22ae0*/  @!P0 BRA `(.L_x_6104) ;  /* 0xfffffffc00f08947 */ /* 0x002fea000383ffff */
[----:B------:R-:W-:Y:S05]  /*22af0*/  BRA `(.L_x_6228) ;  /* 0xffffffb800647947 */ /* 0x000fea000383ffff */
.L_x_6105:
        /* <DEDUP_REMOVED lines=8> */
.L_x_6230:
[----:B------:R-:W-:Y:S05]  /*22b80*/  BSYNC B1 ;  /* 0x0000000000017941 */ /* 0x000fea0003800000 */
.L_x_6229:
        /* <DEDUP_REMOVED lines=9> */
.L_x_6231:
[----:B------:R-:W-:Y:S02]  /*22c20*/  IMAD.MOV.U32 R13, RZ, RZ, R27 ;  /* 0x000000ffff0d7224 */ /* 0x000fe400078e001b */
[----:B------:R-:W-:Y:S02]  /*22c30*/  IMAD.MOV.U32 R12, RZ, RZ, 0x1 ;  /* 0x00000001ff0c7424 */ /* 0x000fe400078e00ff */
[----:B------:R-:W-:-:S07]  /*22c40*/  IMAD.MOV.U32 R2, RZ, RZ, R14 ;  /* 0x000000ffff027224 */ /* 0x000fce00078e000e */
[----:B------:R-:W-:Y:S05]  /*22c50*/  WARPSYNC.COLLECTIVE R15, `(.L_x_6232) ;  /* 0x000000000f087348 */ /* 0x000fea0003c00000 */
[----:B------:R0:W1:Y:S02]  /*22c60*/  SHFL.IDX P6, R14, R13, R12, R11 ;  /* 0x0000000c0d0e7389 */ /* 0x00006400000c000b */
[----:B01----:R-:W-:Y:S01]  /*22c70*/  ENDCOLLECTIVE ;  /* 0x000000000000791b */ /* 0x003fe20003800000 */
.L_x_6232:
        /* <DEDUP_REMOVED lines=11> */
.L_x_6233:
[----:B------:R-:W-:Y:S02]  /*22d30*/  IMAD.MOV.U32 R13, RZ, RZ, R27 ;  /* 0x000000ffff0d7224 */ /* 0x000fe400078e001b */
[----:B------:R-:W-:Y:S02]  /*22d40*/  IMAD.MOV.U32 R12, RZ, RZ, 0x2 ;  /* 0x00000002ff0c7424 */ /* 0x000fe400078e00ff */
[----:B------:R-:W-:-:S07]  /*22d50*/  IMAD.MOV.U32 R2, RZ, RZ, R14 ;  /* 0x000000ffff027224 */ /* 0x000fce00078e000e */
[----:B------:R-:W-:Y:S05]  /*22d60*/  WARPSYNC.COLLECTIVE R15, `(.L_x_6234) ;  /* 0x000000000f087348 */ /* 0x000fea0003c00000 */
[----:B------:R0:W1:Y:S02]  /*22d70*/  SHFL.IDX P6, R14, R13, R12, R11 ;  /* 0x0000000c0d0e7389 */ /* 0x00006400000c000b */
[----:B01----:R-:W-:Y:S01]  /*22d80*/  ENDCOLLECTIVE ;  /* 0x000000000000791b */ /* 0x003fe20003800000 */
.L_x_6234:
        /* <DEDUP_REMOVED lines=11> */
.L_x_6235:
[----:B------:R-:W-:Y:S01]  /*22e40*/  MOV R13, R27 ;  /* 0x0000001b000d7202 */ /* 0x000fe20000000f00 */
[----:B------:R-:W-:Y:S02]  /*22e50*/  IMAD.MOV.U32 R12, RZ, RZ, 0x3 ;  /* 0x00000003ff0c7424 */ /* 0x000fe400078e00ff */
[----:B------:R-:W-:-:S07]  /*22e60*/  IMAD.MOV.U32 R2, RZ, RZ, R14 ;  /* 0x000000ffff027224 */ /* 0x000fce00078e000e */
[----:B------:R-:W-:Y:S05]  /*22e70*/  WARPSYNC.COLLECTIVE R15, `(.L_x_6236) ;  /* 0x000000000f087348 */ /* 0x000fea0003c00000 */
[----:B------:R0:W1:Y:S02]  /*22e80*/  SHFL.IDX P6, R14, R13, R12, R11 ;  /* 0x0000000c0d0e7389 */ /* 0x00006400000c000b */
[----:B01----:R-:W-:Y:S01]  /*22e90*/  ENDCOLLECTIVE ;  /* 0x000000000000791b */ /* 0x003fe20003800000 */
.L_x_6236:
        /* <DEDUP_REMOVED lines=11> */
.L_x_6237:
[----:B------:R-:W-:Y:S01]  /*22f50*/  IMAD.MOV.U32 R2, RZ, RZ, R14 ;  /* 0x000000ffff027224 */ /* 0x000fe200078e000e */
[----:B------:R-:W-:Y:S06]  /*22f60*/  BRA `(.L_x_6238) ;  /* 0xffffffb400f47947 */ /* 0x000fec000383ffff */
.L_x_6110:
[----:B---3--:R3:W4:Y:S02]  /*22f70*/  SYNCS.PHASECHK.TRANS64.TRYWAIT P0, [R6+URZ+0x28c60], R17 ;  /* 0x028c6011060075a7 */ /* 0x008724000800017f */
[----:B----4-:R-:W-:Y:S05]  /*22f80*/  @!P0 NANOSLEEP.SYNCS 0x989680 ;  /* 0x009896800000895d */ /* 0x010fea0003900000 */
[----:B------:R-:W4:Y:S02]  /*22f90*/  @!P0 SYNCS.PHASECHK.TRANS64 P0, [R6+URZ+0x28c60], R17 ;  /* 0x028c6011060085a7 */ /* 0x000f24000800007f */
[----:B----4-:R-:W-:Y:S05]  /*22fa0*/  @!P0 BRA `(.L_x_6110) ;  /* 0xfffffffc00f08947 */ /* 0x010fea000383ffff */
[----:B------:R-:W-:Y:S05]  /*22fb0*/  BRA `(.L_x_6239) ;  /* 0xffffffb800447947 */ /* 0x000fea000383ffff */
.L_x_6111:
        /* <DEDUP_REMOVED lines=8> */
.L_x_6241:
[----:B------:R-:W-:Y:S05]  /*23040*/  BSYNC B1 ;  /* 0x0000000000017941 */ /* 0x000fea0003800000 */
.L_x_6240:
        /* <DEDUP_REMOVED lines=12> */
.L_x_6242:
[----:B------:R-:W-:-:S04]  /*23110*/  @P3 LOP3.LUT R22, R22, 0x2000, RZ, 0xfc, !PT ;  /* 0x0000200016163812 */ /* 0x000fc800078efcff */
[C---:B------:R-:W-:Y:S01]  /*23120*/  LOP3.LUT P3, RZ, R22.reuse, 0x10, RZ, 0xc0, !PT ;  /* 0x0000001016ff7812 */ /* 0x040fe2000786c0ff */
[----:B------:R-:W-:Y:S01]  /*23130*/  IMAD.MOV.U32 R13, RZ, RZ, R10 ;  /* 0x000000ffff0d7224 */ /* 0x000fe200078e000a */
[----:B------:R-:W-:Y:S01]  /*23140*/  MOV R12, 0x1 ;  /* 0x00000001000c7802 */ /* 0x000fe20000000f00 */
[----:B------:R-:W-:Y:S01]  /*23150*/  IMAD.MOV.U32 R2, RZ, RZ, R14 ;  /* 0x000000ffff027224 */ /* 0x000fe200078e000e */
[C---:B------:R-:W-:Y:S02]  /*23160*/  LOP3.LUT P6, RZ, R22.reuse, 0x80, RZ, 0xc0, !PT ;  /* 0x0000008016ff7812 */ /* 0x040fe400078cc0ff */
[----:B------:R-:W-:Y:S02]  /*23170*/  LOP3.LUT R22, R22, 0xffff7fff, RZ, 0xc0, !PT ;  /* 0xffff7fff16167812 */ /* 0x000fe400078ec0ff */
[----:B------:R-:W-:-:S05]  /*23180*/  IADD3 R2, P0, R2, R0, RZ ;  /* 0x0000000002027210 */ /* 0x000fca0007f1e0ff */
[----:B------:R-:W-:Y:S01]  /*23190*/  @P3 LOP3.LUT R22, R22, 0x8000, RZ, 0xfc, !PT ;  /* 0x0000800016163812 */ /* 0x000fe200078efcff */
        /* <DEDUP_REMOVED lines=9> */
.L_x_6243:
        /* <DEDUP_REMOVED lines=16> */
.L_x_6244:
        /* <DEDUP_REMOVED lines=19> */
.L_x_6245:
        /* <DEDUP_REMOVED lines=14> */
.L_x_6246:
        /* <DEDUP_REMOVED lines=16> */
.L_x_6247:
        /* <DEDUP_REMOVED lines=14> */
.L_x_6248:
[----:B------:R-:W-:Y:S05]  /*23720*/  BRA `(.L_x_6249) ;  /* 0xffffffb400b07947 */ /* 0x000fea000383ffff */
.L_x_6119:
        /* <DEDUP_REMOVED lines=8> */
.L_x_6251:
[----:B------:R-:W-:Y:S05]  /*237b0*/  BSYNC B0 ;  /* 0x0000000000007941 */ /* 0x000fea0003800000 */
.L_x_6250:
        /* <DEDUP_REMOVED lines=9> */
.L_x_6252:
        /* <DEDUP_REMOVED lines=18> */
.L_x_6253:
[----:B------:R-:W-:Y:S01]  /*23970*/  IMAD.MOV.U32 R12, RZ, RZ, 0x2 ;  /* 0x00000002ff0c7424 */ /* 0x000fe200078e00ff */
[----:B------:R-:W-:-:S05]  /*23980*/  SEL R4, R14, RZ, P1 ;  /* 0x000000ff0e047207 */ /* 0x000fca0000800000 */
[----:B------:R-:W-:-:S04]  /*23990*/  IMAD.IADD R4, R17, 0x1, R4 ;  /* 0x0000000111047824 */ /* 0x000fc800078e0204 */
[----:B------:R-:W-:-:S07]  /*239a0*/  IMAD.MOV.U32 R13, RZ, RZ, R4 ;  /* 0x000000ffff0d7224 */ /* 0x000fce00078e0004 */
[----:B------:R-:W-:Y:S05]  /*239b0*/  WARPSYNC.COLLECTIVE R15, `(.L_x_6254) ;  /* 0x000000000f087348 */ /* 0x000fea0003c00000 */
[----:B------:R0:W1:Y:S02]  /*239c0*/  SHFL.UP P6, R14, R13, R12, R11 ;  /* 0x0400000c0d0e7389 */ /* 0x00006400000c000b */
[----:B01----:R-:W-:Y:S01]  /*239d0*/  ENDCOLLECTIVE ;  /* 0x000000000000791b */ /* 0x003fe20003800000 */
.L_x_6254:
[----:B------:R-:W-:Y:S01]  /*239e0*/  IMAD.MOV.U32 R12, RZ, RZ, 0x4 ;  /* 0x00000004ff0c7424 */ /* 0x000fe200078e00ff */
[----:B------:R-:W-:-:S05]  /*239f0*/  SEL R3, R14, RZ, P2 ;  /* 0x000000ff0e037207 */ /* 0x000fca0001000000 */
[----:B------:R-:W-:-:S04]  /*23a00*/  IMAD.IADD R6, R4, 0x1, R3 ;  /* 0x0000000104067824 */ /* 0x000fc800078e0203 */
[----:B------:R-:W-:-:S07]  /*23a10*/  IMAD.MOV.U32 R13, RZ, RZ, R6 ;  /* 0x000000ffff0d7224 */ /* 0x000fce00078e0006 */
[----:B------:R-:W-:Y:S05]  /*23a20*/  WARPSYNC.COLLECTIVE R15, `(.L_x_6255) ;  /* 0x000000000f087348 */ /* 0x000fea0003c00000 */
[----:B------:R0:W1:Y:S02]  /*23a30*/  SHFL.UP P6, R14, R13, R12, R11 ;  /* 0x0400000c0d0e7389 */ /* 0x00006400000c000b */
[----:B01----:R-:W-:Y:S01]  /*23a40*/  ENDCOLLECTIVE ;  /* 0x000000000000791b */ /* 0x003fe20003800000 */
.L_x_6255:
[----:B------:R-:W-:Y:S02]  /*23a50*/  MOV R12, 0x8 ;  /* 0x00000008000c7802 */ /* 0x000fe40000000f00 */
[----:B------:R-:W-:-:S05]  /*23a60*/  SEL R3, R14, RZ, P3 ;  /* 0x000000ff0e037207 */ /* 0x000fca0001800000 */
[----:B------:R-:W-:-:S04]  /*23a70*/  IMAD.IADD R2, R6, 0x1, R3 ;  /* 0x0000000106027824 */ /* 0x000fc800078e0203 */
[----:B------:R-:W-:-:S07]  /*23a80*/  IMAD.MOV.U32 R13, RZ, RZ, R2 ;  /* 0x000000ffff0d7224 */ /* 0x000fce00078e0002 */
[----:B------:R-:W-:Y:S05]  /*23a90*/  WARPSYNC.COLLECTIVE R15, `(.L_x_6256) ;  /* 0x000000000f087348 */ /* 0x000fea0003c00000 */
[----:B------:R0:W1:Y:S02]  /*23aa0*/  SHFL.UP P6, R14, R13, R12, R11 ;  /* 0x0400000c0d0e7389 */ /* 0x00006400000c000b */
[----:B01----:R-:W-:Y:S01]  /*23ab0*/  ENDCOLLECTIVE ;  /* 0x000000000000791b */ /* 0x003fe20003800000 */
.L_x_6256:
[----:B------:R-:W-:Y:S01]  /*23ac0*/  IMAD.MOV.U32 R12, RZ, RZ, 0x10 ;  /* 0x00000010ff0c7424 */ /* 0x000fe200078e00ff */
[----:B------:R-:W-:-:S05]  /*23ad0*/  SEL R3, R14, RZ, P4 ;  /* 0x000000ff0e037207 */ /* 0x000fca0002000000 */
[----:B------:R-:W-:-:S04]  /*23ae0*/  IMAD.IADD R3, R2, 0x1, R3 ;  /* 0x0000000102037824 */ /* 0x000fc800078e0203 */
[----:B------:R-:W-:-:S07]  /*23af0*/  IMAD.MOV.U32 R13, RZ, RZ, R3 ;  /* 0x000000ffff0d7224 */ /* 0x000fce00078e0003 */
[----:B------:R-:W-:Y:S05]  /*23b00*/  WARPSYNC.COLLECTIVE R15, `(.L_x_6257) ;  /* 0x000000000f087348 */ /* 0x000fea0003c00000 */
[----:B------:R0:W1:Y:S02]  /*23b10*/  SHFL.UP P6, R14, R13, R12, R11 ;  /* 0x0400000c0d0e7389 */ /* 0x00006400000c000b */
[----:B01----:R-:W-:Y:S01]  /*23b20*/  ENDCOLLECTIVE ;  /* 0x000000000000791b */ /* 0x003fe20003800000 */
.L_x_6257:
        /* <DEDUP_REMOVED lines=8> */
.L_x_6258:
[----:B------:R-:W-:Y:S05]  /*23bb0*/  BRA `(.L_x_6259) ;  /* 0xffffffb800447947 */ /* 0x000fea000383ffff */
.L_x_6124:
        /* <DEDUP_REMOVED lines=8> */
.L_x_6261:
[----:B------:R-:W-:Y:S05]  /*23c40*/  BSYNC B0 ;  /* 0x0000000000007941 */ /* 0x000fea0003800000 */
.L_x_6260:
        /* <DEDUP_REMOVED lines=8> */
.L_x_6262:
[----:B------:R-:W-:Y:S02]  /*23cd0*/  MOV R12, 0x4 ;  /* 0x00000004000c7802 */ /* 0x000fe40000000f00 */
[----:B------:R-:W-:-:S05]  /*23ce0*/  SEL R2, R14, RZ, P2 ;  /* 0x000000ff0e027207 */ /* 0x000fca0001000000 */
[----:B------:R-:W-:-:S04]  /*23cf0*/  IMAD.IADD R2, R13, 0x1, R2 ;  /* 0x000000010d027824 */ /* 0x000fc800078e0202 */
[----:B------:R-:W-:-:S07]  /*23d00*/  IMAD.MOV.U32 R13, RZ, RZ, R2 ;  /* 0x000000ffff0d7224 */ /* 0x000fce00078e0002 */
[----:B------:R-:W-:Y:S05]  /*23d10*/  WARPSYNC.COLLECTIVE R15, `(.L_x_6263) ;  /* 0x000000000f087348 */ /* 0x000fea0003c00000 */
[----:B------:R0:W1:Y:S02]  /*23d20*/  SHFL.UP P6, R14, R13, R12, R11 ;  /* 0x0400000c0d0e7389 */ /* 0x00006400000c000b */
[----:B01----:R-:W-:Y:S01]  /*23d30*/  ENDCOLLECTIVE ;  /* 0x000000000000791b */ /* 0x003fe20003800000 */
.L_x_6263:
[----:B------:R-:W-:Y:S01]  /*23d40*/  IMAD.MOV.U32 R12, RZ, RZ, 0x8 ;  /* 0x00000008ff0c7424 */ /* 0x000fe200078e00ff */
[----:B------:R-:W-:-:S05]  /*23d50*/  SEL R3, R14, RZ, P3 ;  /* 0x000000ff0e037207 */ /* 0x000fca0001800000 */
[----:B------:R-:W-:-:S04]  /*23d60*/  IMAD.IADD R3, R2, 0x1, R3 ;  /* 0x0000000102037824 */ /* 0x000fc800078e0203 */
[----:B------:R-:W-:-:S07]  /*23d70*/  IMAD.MOV.U32 R13, RZ, RZ, R3 ;  /* 0x000000ffff0d7224 */ /* 0x000fce00078e0003 */
[----:B------:R-:W-:Y:S05]  /*23d80*/  WARPSYNC.COLLECTIVE R15, `(.L_x_6264) ;  /* 0x000000000f087348 */ /* 0x000fea0003c00000 */
[----:B------:R0:W1:Y:S02]  /*23d90*/  SHFL.UP P6, R14, R13, R12, R11 ;  /* 0x0400000c0d0e7389 */ /* 0x00006400000c000b */
[----:B01----:R-:W-:Y:S01]  /*23da0*/  ENDCOLLECTIVE ;  /* 0x000000000000791b */ /* 0x003fe20003800000 */
.L_x_6264:
[----:B------:R-:W-:Y:S01]  /*23db0*/  IMAD.MOV.U32 R12, RZ, RZ, 0x10 ;  /* 0x00000010ff0c7424 */ /* 0x000fe200078e00ff */
[----:B------:R-:W-:-:S05]  /*23dc0*/  SEL R4, R14, RZ, P4 ;  /* 0x000000ff0e047207 */ /* 0x000fca0002000000 */
[----:B------:R-:W-:-:S04]  /*23dd0*/  IMAD.IADD R4, R3, 0x1, R4 ;  /* 0x0000000103047824 */ /* 0x000fc800078e0204 */
[----:B------:R-:W-:-:S07]  /*23de0*/  IMAD.MOV.U32 R13, RZ, RZ, R4 ;  /* 0x000000ffff0d7224 */ /* 0x000fce00078e0004 */
[----:B------:R-:W-:Y:S05]  /*23df0*/  WARPSYNC.COLLECTIVE R15, `(.L_x_6265) ;  /* 0x000000000f087348 */ /* 0x000fea0003c00000 */
[----:B------:R0:W1:Y:S02]  /*23e00*/  SHFL.UP P6, R14, R13, R12, R11 ;  /* 0x0400000c0d0e7389 */ /* 0x00006400000c000b */
[----:B01----:R-:W-:Y:S01]  /*23e10*/  ENDCOLLECTIVE ;  /* 0x000000000000791b */ /* 0x003fe20003800000 */
.L_x_6265:
        /* <DEDUP_REMOVED lines=8> */
.L_x_6266:
[----:B------:R-:W-:Y:S05]  /*23ea0*/  BRA `(.L_x_6267) ;  /* 0xffffffb800247947 */ /* 0x000fea000383ffff */
.L_x_6126:
[----:B------:R-:W-:Y:S01]  /*23eb0*/  BSSY B0, `(.L_x_6268) ;  /* 0x0000006000007945 */ /* 0x000fe20003800000 */
[----:B------:R-:W-:Y:S01]  /*23ec0*/  PLOP3.LUT P6, PT, P6, PT, PT, 0x8, 0x0 ;  /* 0x000000000000781c */ /* 0x000fe200037ce170 */
[----:B------:R-:W-:-:S12]  /*23ed0*/  IMAD.MOV.U32 R15, RZ, RZ, -0x1 ;  /* 0xffffffffff0f7424 */ /* 0x000fd800078e00ff */
[----:B01----:R-:W-:Y:S05]  /*23ee0*/  WARPSYNC.COLLECTIVE R15, `(.L_x_6269) ;  /* 0x000000000f087348 */ /* 0x003fea0003c00000 */
[----:B------:R-:W-:Y:S01]  /*23ef0*/  VOTE.ANY R14, PT, P6 ;  /* 0x00000000000e7806 */ /* 0x000fe200030e0100 */
[----:B01----:R-:W-:Y:S06]  /*23f00*/  ENDCOLLECTIVE ;  /* 0x000000000000791b */ /* 0x003fec0003800000 */
.L_x_6269:
[----:B------:R-:W-:Y:S05]  /*23f10*/  BSYNC B0 ;  /* 0x0000000000007941 */ /* 0x000fea0003800000 */
.L_x_6268:
        /* <DEDUP_REMOVED lines=9> */
.L_x_6270:
[----:B------:R-:W-:Y:S01]  /*23fb0*/  IMAD.MOV.U32 R17, RZ, RZ, R14 ;  /* 0x000000ffff117224 */ /* 0x000fe200078e000e */
[----:B------:R-:W-:Y:S06]  /*23fc0*/  BRA `(.L_x_6271) ;  /* 0xffffffb800147947 */ /* 0x000fec000383ffff */
.L_x_6128:
[----:B------:R-:W-:Y:S01]  /*23fd0*/  BSSY B0, `(.L_x_6272) ;  /* 0x0000007000007945 */ /* 0x000fe20003800000 */
[----:B------:R-:W-:Y:S01]  /*23fe0*/  MOV R13, R3 ;  /* 0x00000003000d7202 */ /* 0x000fe20000000f00 */
[----:B------:R-:W-:Y:S02]  /*23ff0*/  IMAD.MOV.U32 R11, RZ, RZ, 0x1f ;  /* 0x0000001fff0b7424 */ /* 0x000fe400078e00ff */
[----:B------:R-:W-:-:S07]  /*24000*/  IMAD.MOV.U32 R15, RZ, RZ, -0x1 ;  /* 0xffffffffff0f7424 */ /* 0x000fce00078e00ff */
[----:B0123--:R-:W-:Y:S05]  /*24010*/  WARPSYNC.COLLECTIVE R15, `(.L_x_6273) ;  /* 0x000000000f087348 */ /* 0x00ffea0003c00000 */
[----:B------:R4:W0:Y:S02]  /*24020*/  SHFL.IDX P6, R14, R13, R12, R11 ;  /* 0x0000000c0d0e7389 */ /* 0x00082400000c000b */
[----:B01234-:R-:W-:Y:S01]  /*24030*/  ENDCOLLECTIVE ;  /* 0x000000000000791b */ /* 0x01ffe20003800000 */
.L_x_6273:
[----:B------:R-:W-:Y:S05]  /*24040*/  BSYNC B0 ;  /* 0x0000000000007941 */ /* 0x000fea0003800000 */
.L_x_6272:
[----:B------:R-:W-:Y:S05]  /*24050*/  BRA `(.L_x_6127) ;  /* 0xffffffb8000c7947 */ /* 0x000fea000383ffff */
.L_x_6132:
[----:B0-----:R0:W1:Y:S02]  /*24060*/  SYNCS.PHASECHK.TRANS64.TRYWAIT P0, [R4+URZ+0x28c20], R0 ;  /* 0x028c2000040075a7 */ /* 0x001064000800017f */
[----:B-1----:R-:W-:Y:S05]  /*24070*/  @!P0 NANOSLEEP.SYNCS 0x989680 ;  /* 0x009896800000895d */ /* 0x002fea0003900000 */
[----:B------:R-:W1:Y:S02]  /*24080*/  @!P0 SYNCS.PHASECHK.TRANS64 P0, [R4+URZ+0x28c20], R0 ;  /* 0x028c2000040085a7 */ /* 0x000e64000800007f */
[----:B-1----:R-:W-:Y:S05]  /*24090*/  @!P0 BRA `(.L_x_6132) ;  /* 0xfffffffc00f08947 */ /* 0x002fea000383ffff */
[----:B------:R-:W-:Y:S05]  /*240a0*/  BRA `(.L_x_6274) ;  /* 0xffffffbc00847947 */ /* 0x000fea000383ffff */
.L_x_6133:
        /* <DEDUP_REMOVED lines=11> */
.L_x_6276:
[----:B------:R-:W-:Y:S05]  /*24160*/  BSYNC B0 ;  /* 0x0000000000007941 */ /* 0x000fea0003800000 */
.L_x_6275:
[----:B------:R-:W-:Y:S05]  /*24170*/  BRA `(.L_x_6277) ;  /* 0xffffffbc006c7947 */ /* 0x000fea000383ffff */
.L_x_6134:
[----:B------:R-:W-:Y:S01]  /*24180*/  BSSY B0, `(.L_x_6278) ;  /* 0x0000006000007945 */ /* 0x000fe20003800000 */
[----:B------:R-:W-:-:S07]  /*24190*/  IMAD.MOV.U32 R15, RZ, RZ, -0x1 ;  /* 0xffffffffff0f7424 */ /* 0x000fce00078e00ff */
[----:B0-234-:R-:W-:Y:S05]  /*241a0*/  WARPSYNC.COLLECTIVE R15, `(.L_x_6279) ;  /* 0x000000000f0c7348 */ /* 0x01dfea0003c00000 */
[----:B------:R-:W-:Y:S02]  /*241b0*/  ELECT P6, UR62, PT ;  /* 0x00000000003e782f */ /* 0x000fe400038c0000 */
[----:B------:R-:W-:Y:S01]  /*241c0*/  MOV R14, UR62 ;  /* 0x0000003e000e7c02 */ /* 0x000fe20008000f00 */
[----:B0-234-:R-:W-:Y:S10]  /*241d0*/  ENDCOLLECTIVE ;  /* 0x000000000000791b */ /* 0x01dff40003800000 */
.L_x_6279:
[----:B------:R-:W-:Y:S05]  /*241e0*/  BSYNC B0 ;  /* 0x0000000000007941 */ /* 0x000fea0003800000 */
.L_x_6278:
[----:B------:R-:W-:Y:S05]  /*241f0*/  BRA `(.L_x_6280) ;  /* 0xffffffbc00607947 */ /* 0x000fea000383ffff */
.L_x_6136:
[----:B0-----:R0:W1:Y:S02]  /*24200*/  SYNCS.PHASECHK.TRANS64.TRYWAIT P1, [R5+URZ+0x28c40], R0 ;  /* 0x028c4000050075a7 */ /* 0x001064000802017f */
[----:B-1----:R-:W-:Y:S05]  /*24210*/  @!P1 NANOSLEEP.SYNCS 0x989680 ;  /* 0x009896800000995d */ /* 0x002fea0003900000 */
[----:B------:R-:W1:Y:S02]  /*24220*/  @!P1 SYNCS.PHASECHK.TRANS64 P1, [R5+URZ+0x28c40], R0 ;  /* 0x028c4000050095a7 */ /* 0x000e64000802007f */
[----:B-1----:R-:W-:Y:S05]  /*24230*/  @!P1 BRA `(.L_x_6136) ;  /* 0xfffffffc00f09947 */ /* 0x002fea000383ffff */
[----:B------:R-:W-:Y:S05]  /*24240*/  BRA `(.L_x_6281) ;  /* 0xffffffbc00807947 */ /* 0x000fea000383ffff */
.L_x_6138:
[----:B-1----:R1:W0:Y:S02]  /*24250*/  SYNCS.PHASECHK.TRANS64.TRYWAIT P1, [R25+URZ+0x28c40], R2 ;  /* 0x028c4002190075a7 */ /* 0x002224000802017f */
[----:B0-----:R-:W-:Y:S05]  /*24260*/  @!P1 NANOSLEEP.SYNCS 0x989680 ;  /* 0x009896800000995d */ /* 0x001fea0003900000 */
[----:B------:R-:W0:Y:S02]  /*24270*/  @!P1 SYNCS.PHASECHK.TRANS64 P1, [R25+URZ+0x28c40], R2 ;  /* 0x028c4002190095a7 */ /* 0x000e24000802007f */
[----:B0-----:R-:W-:Y:S05]  /*24280*/  @!P1 BRA `(.L_x_6138) ;  /* 0xfffffffc00f09947 */ /* 0x001fea000383ffff */
[----:B------:R-:W-:Y:S05]  /*24290*/  BRA `(.L_x_6282) ;  /* 0xffffffbc008c7947 */ /* 0x000fea000383ffff */
.L_x_6140:
[----:B------:R0:W0:Y:S02]  /*242a0*/  SYNCS.PHASECHK.TRANS64.TRYWAIT P1, [R5+URZ+0x28c60], R0 ;  /* 0x028c6000050075a7 */ /* 0x000024000802017f */
[----:B0-----:R-:W-:Y:S05]  /*242b0*/  @!P1 NANOSLEEP.SYNCS 0x989680 ;  /* 0x009896800000995d */ /* 0x001fea0003900000 */
[----:B------:R-:W0:Y:S02]  /*242c0*/  @!P1 SYNCS.PHASECHK.TRANS64 P1, [R5+URZ+0x28c60], R0 ;  /* 0x028c6000050095a7 */ /* 0x000e24000802007f */
[----:B0-----:R-:W-:Y:S05]  /*242d0*/  @!P1 BRA `(.L_x_6140) ;  /* 0xfffffffc00f09947 */ /* 0x001fea000383ffff */
[----:B------:R-:W-:Y:S05]  /*242e0*/  BRA `(.L_x_6283) ;  /* 0xffffffbc00887947 */ /* 0x000fea000383ffff */
.L_x_6284:
        /* <DEDUP_REMOVED lines=9> */
.L_x_15651:


//--------------------- .text._ZN7cutlass13device_kernelIN5flash11enable_sm90INS1_16FlashAttnFwdSm90INS1_25CollectiveMainloopFwdSm90ILi2EN4cute5tupleIJNS5_1CILi1EEES8_S8_EEENS6_IJNS7_ILi64EEESA_SA_EEELi512ENS_6half_tEfNS_4arch4Sm90ELb0ELb1ELb1ELb1ELb1ELb0ELb1ELb0ELb0ELb1ELb0ELb0EEENS1_21CollectiveEpilogueFwdINS6_IJSA_NS7_ILi512EEESA_EEES9_SC_SE_Li256ELb1ELb1ELb0ELb0EEENS1_36VarlenDynamicPersistentTileSchedulerILi64ELi64ELi256ELi128ELb0ELb1ELb1ELb1ELb0ELb1EEEEEEEEEvNT_6ParamsE --------------------------
	.section	.text._ZN7cutlass13device_kernelIN5flash11enable_sm90INS1_16FlashAttnFwdSm90INS1_25CollectiveMainloopFwdSm90ILi2EN4cute5tupleIJNS5_1CILi1EEES8_S8_EEENS6_IJNS7_ILi64EEESA_SA_EEELi512ENS_6half_tEfNS_4arch4Sm90ELb0ELb1ELb1ELb1ELb1ELb0ELb1ELb0ELb0ELb1ELb0ELb0EEENS1_21CollectiveEpilogueFwdINS6_IJSA_NS7_ILi512EEESA_EEES9_SC_SE_Li256ELb1ELb1ELb0ELb0EEENS1_36VarlenDynamicPersistentTileSchedulerILi64ELi64ELi256ELi128ELb0ELb1ELb1ELb1ELb0ELb1EEEEEEEEEvNT_6ParamsE,"ax",@progbits
	.align	128
.text._ZN7cutlass13device_kernelIN5flash11enable_sm90INS1_16FlashAttnFwdSm90INS1_25CollectiveMainloopFwdSm90ILi2EN4cute5tupleIJNS5_1CILi1EEES8_S8_EEENS6_IJNS7_ILi64EEESA_SA_EEELi512ENS_6half_tEfNS_4arch4Sm90ELb0ELb1ELb1ELb1ELb1ELb0ELb1ELb0ELb0ELb1ELb0ELb0EEENS1_21CollectiveEpilogueFwdINS6_IJSA_NS7_ILi512EEESA_EEES9_SC_SE_Li256ELb1ELb1ELb0ELb0EEENS1_36VarlenDynamicPersistentTileSchedulerILi64ELi64ELi256ELi128ELb0ELb1ELb1ELb1ELb0ELb1EEEEEEEEEvNT_6ParamsE:
        .type           _ZN7cutlass13device_kernelIN5flash11enable_sm90INS1_16FlashAttnFwdSm90INS1_25CollectiveMainloopFwdSm90ILi2EN4cute5tupleIJNS5_1CILi1EEES8_S8_EEENS6_IJNS7_ILi64EEESA_SA_EEELi512ENS_6half_tEfNS_4arch4Sm90ELb0ELb1ELb1ELb1ELb1ELb0ELb1ELb0ELb0ELb1ELb0ELb0EEENS1_21CollectiveEpilogueFwdINS6_IJSA_NS7_ILi512EEESA_EEES9_SC_SE_Li256ELb1ELb1ELb0ELb0EEENS1_36VarlenDynamicPersistentTileSchedulerILi64ELi64ELi256ELi128ELb0ELb1ELb1ELb1ELb0ELb1EEEEEEEEEvNT_6ParamsE,@function
        .size           _ZN7cutlass13device_kernelIN5flash11enable_sm90INS1_16FlashAttnFwdSm90INS1_25CollectiveMainloopFwdSm90ILi2EN4cute5tupleIJNS5_1CILi1EEES8_S8_EEENS6_IJNS7_ILi64EEESA_SA_EEELi512ENS_6half_tEfNS_4arch4Sm90ELb0ELb1ELb1ELb1ELb1ELb0ELb1ELb0ELb0ELb1ELb0ELb0EEENS1_21CollectiveEpilogueFwdINS6_IJSA_NS7_ILi512EEESA_EEES9_SC_SE_Li256ELb1ELb1ELb0ELb0EEENS1_36VarlenDynamicPersistentTileSchedulerILi64ELi64ELi256ELi128ELb0ELb1ELb1ELb1ELb0ELb1EEEEEEEEEvNT_6ParamsE,(.L_x_15652 - _ZN7cutlass13device_kernelIN5flash11enable_sm90INS1_16FlashAttnFwdSm90INS1_25CollectiveMainloopFwdSm90ILi2EN4cute5tupleIJNS5_1CILi1EEES8_S8_EEENS6_IJNS7_ILi64EEESA_SA_EEELi512ENS_6half_tEfNS_4arch4Sm90ELb0ELb1ELb1ELb1ELb1ELb0ELb1ELb0ELb0ELb1ELb0ELb0EEENS1_21CollectiveEpilogueFwdINS6_IJSA_NS7_ILi512EEESA_EEES9_SC_SE_Li256ELb1ELb1ELb0ELb0EEENS1_36VarlenDynamicPersistentTileSchedulerILi64ELi64ELi256ELi128ELb0ELb1ELb1ELb1ELb0ELb1EEEEEEEEEvNT_6ParamsE)
        .other          _ZN7cutlass13device_kernelIN5flash11enable_sm90INS1_16FlashAttnFwdSm90INS1_25CollectiveMainloopFwdSm90ILi2EN4cute5tupleIJNS5_1CILi1EEES8_S8_EEENS6_IJNS7_ILi64EEESA_SA_EEELi512ENS_6half_tEfNS_4arch4Sm90ELb0ELb1ELb1ELb1ELb1ELb0ELb1ELb0ELb0ELb1ELb0ELb0EEENS1_21CollectiveEpilogueFwdINS6_IJSA_NS7_ILi512EEESA_EEES9_SC_SE_Li256ELb1ELb1ELb0ELb0EEENS1_36VarlenDynamicPersistentTileSchedulerILi64ELi64ELi256ELi128ELb0ELb1ELb1ELb1ELb0ELb1EEEEEEEEEvNT_6ParamsE,@"STO_CUDA_ENTRY STV_DEFAULT"
_ZN7cutlass13device_kernelIN5flash11enable_sm90INS1_16FlashAttnFwdSm90INS1_25CollectiveMainloopFwdSm90ILi2EN4cute5tupleIJNS5_1CILi1EEES8_S8_EEENS6_IJNS7_ILi64EEESA_SA_EEELi512ENS_6half_tEfNS_4arch4Sm90ELb0ELb1ELb1ELb1ELb1ELb0ELb1ELb0ELb0ELb1ELb0ELb0EEENS1_21CollectiveEpilogueFwdINS6_IJSA_NS7_ILi512EEESA_EEES9_SC_SE_Li256ELb1ELb1ELb0ELb0EEENS1_36VarlenDynamicPersistentTileSchedulerILi64ELi64ELi256ELi128ELb0ELb1ELb1ELb1ELb0ELb1EEEEEEEEEvNT_6ParamsE:
        /* <DEDUP_REMOVED lines=43> */
.L_x_6285:
        /* <DEDUP_REMOVED lines=22> */
.L_x_6286:
        /* <DEDUP_REMOVED lines=18> */
.L_x_6287:
        /* <DEDUP_REMOVED lines=22> */
.L_x_6288:
        /* <DEDUP_REMOVED lines=23> */
.L_x_6289:
[----:B0-----:R-:W-:Y:S01]  /*0800*/  ULDC UR4, c[0x0][0x20] ;  /* 0x0000080000047ab9 */ /* 0x001fe20000000800 */
[----:B------:R-:W-:Y:S01]  /*0810*/  UISETP.NE.AND UP0, UPT, UR61, URZ, UPT ;  /* 0x0000003f3d00728c */ /* 0x000fe2000bf05270 */
[----:B------:R-:W-:Y:S01]  /*0820*/  IADD3 R2, P0, R1, UR4, RZ ;  /* 0x0000000401027c10 */ /* 0x000fe2000ff1e0ff */
[----:B------:R-:W-:Y:S01]  /*0830*/  ULDC UR4, c[0x0][0x24] ;  /* 0x0000090000047ab9 */ /* 0x000fe20000000800 */
[----:B------:R-:W-:Y:S01]  /*0840*/  UMOV UR60, 0x1 ;  /* 0x00000001003c7882 */ /* 0x000fe20000000000 */
[----:B------:R-:W-:Y:S01]  /*0850*/  NOP ;  /* 0x0000000000007918 */ /* 0x000fe20000000000 */
[----:B-1234-:R-:W-:Y:S01]  /*0860*/  BAR.SYNC.DEFER_BLOCKING 0x0 ;  /* 0x0000000000007b1d */ /* 0x01efe20000010000 */
[----:B------:R-:W-:Y:S01]  /*0870*/  IADD3 R3, P1, R2, 0x1e0, RZ ;  /* 0x000001e002037810 */ /* 0x000fe20007f3e0ff */
[----:B------:R-:W-:Y:S01]  /*0880*/  IMAD.X R18, RZ, RZ, UR4, P0 ;  /* 0x00000004ff127e24 */ /* 0x000fe200080e06ff */
[----:B------:R-:W-:Y:S01]  /*0890*/  PLOP3.LUT P2, PT, PT, PT, UP0, 0x80, 0x0 ;  /* 0x000000000000781c */ /* 0x000fe20003f4f008 */
[----:B------:R-:W-:-:S02]  /*08a0*/  USEL UR60, UR60, 0x2, !UP0 ;  /* 0x000000023c3c7887 */ /* 0x000fc4000c000000 */
[----:B------:R-:W-:Y:S01]  /*08b0*/  ULDC.64 UR36, c[0x0][0x208] ;  /* 0x0000820000247ab9 */ /* 0x000fe20000000a00 */
[----:B------:R0:W-:Y:S02]  /*08c0*/  STL [R1+0x428], R3 ;  /* 0x0004280301007387 */ /* 0x0001e40000100800 */
[----:B0-----:R-:W-:-:S05]  /*08d0*/  IMAD.X R3, RZ, RZ, R18, P1 ;  /* 0x000000ffff037224 */ /* 0x001fca00008e0612 */
[----:B------:R0:W-:Y:S02]  /*08e0*/  STL [R1+0x424], R3 ;  /* 0x0004240301007387 */ /* 0x0001e40000100800 */
[----:B------:R-:W-:Y:S05]  /*08f0*/  @!P2 BRA `(.L_x_6290) ;  /* 0x0000024800e4a947 */ /* 0x000fea0003800000 */
.L_x_6291:
[----:B------:R-:W-:-:S08]  /*0900*/  NOP ;  /* 0x0000000000007918 */ /* 0x000fd00000000000 */
[----:B------:R-:W1:Y:S02]  /*0910*/  USETMAXREG.TRY_ALLOC.CTAPOOL UP0, 0xe8 ;  /* 0x000000e8000079c8 */ /* 0x000e640008000600 */
[----:B-1----:R-:W-:-:S13]  /*0920*/  PLOP3.LUT P0, PT, PT, PT, UP0, 0x80, 0x0 ;  /* 0x000000000000781c */ /* 0x002fda0003f0f008 */
[----:B------:R-:W-:Y:S05]  /*0930*/  @!P0 BRA `(.L_x_6291) ;  /* 0xfffffffc00f08947 */ /* 0x000fea000383ffff */
[----:B0-----:R-:W0:Y:S01]  /*0940*/  S2R R3, SR_TID.X ;  /* 0x0000000000037919 */ /* 0x001e220000002100 */
[----:B------:R-:W-:Y:S01]  /*0950*/  ULDC UR4, c[0x0][0xd3c] ;  /* 0x00034f0000047ab9 */ /* 0x000fe20000000800 */
[C---:B------:R-:W-:Y:S01]  /*0960*/  IADD3 R196, P1, R2.reuse, 0x1c8, RZ ;  /* 0x000001c802c47810 */ /* 0x040fe20007f3e0ff */
[----:B------:R-:W1:Y:S01]  /*0970*/  S2R R7, SR_CgaCtaId ;  /* 0x0000000000077919 */ /* 0x000e620000008800 */
[----:B------:R-:W-:-:S03]  /*0980*/  IADD3 R199, P2, R2, 0x1d4, RZ ;  /* 0x000001d402c77810 */ /* 0x000fc60007f5e0ff */
[--C-:B------:R-:W-:Y:S01]  /*0990*/  IMAD.X R197, RZ, RZ, R18.reuse, P1 ;  /* 0x000000ffffc57224 */ /* 0x100fe200008e0612 */
[----:B------:R-:W-:Y:S01]  /*09a0*/  STL.64 [R1+0x1c8], RZ ;  /* 0x0001c8ff01007387 */ /* 0x000fe20000100a00 */
[----:B------:R-:W-:-:S03]  /*09b0*/  IMAD.X R198, RZ, RZ, R18, P2 ;  /* 0x000000ffffc67224 */ /* 0x000fc600010e0612 */
[----:B------:R-:W-:Y:S04]  /*09c0*/  STL [R1+0x1d0], RZ ;  /* 0x0001d0ff01007387 */ /* 0x000fe80000100800 */
[----:B------:R-:W-:Y:S01]  /*09d0*/  STL [R1+0x1d4], RZ ;  /* 0x0001d4ff01007387 */ /* 0x000fe20000100800 */
[----:B0-----:R-:W-:-:S04]  /*09e0*/  LOP3.LUT R0, R3, 0xffffff80, RZ, 0xc0, !PT ;  /* 0xffffff8003007812 */ /* 0x001fc800078ec0ff */
[----:B------:R-:W-:Y:S02]  /*09f0*/  ISETP.NE.AND P0, PT, R0, 0x80, PT ;  /* 0x000000800000780c */ /* 0x000fe40003f05270 */
[----:B------:R-:W-:-:S04]  /*0a00*/  MOV R0, 0x400 ;  /* 0x0000040000007802 */ /* 0x000fc80000000f00 */
[----:B-1----:R-:W-:-:S04]  /*0a10*/  LEA R0, R7, R0, 0x18 ;  /* 0x0000000007007211 */ /* 0x002fc800078ec0ff */
[----:B------:R-:W-:-:S03]  /*0a20*/  R2UR UR46, R0 ;  /* 0x00000000002e72ca */ /* 0x000fc600000e0000 */
        /* <DEDUP_REMOVED lines=10> */
[----:B------:R-:W0:Y:S01]  /*0ad0*/  S2UR UR4, SR_SWINHI ;  /* 0x00000000000479c3 */ /* 0x000e220000002f00 */
[----:B------:R-:W-:Y:S01]  /*0ae0*/  R2UR UR5, R9 ;  /* 0x00000000090572ca */ /* 0x000fe200000e0000 */
[----:B------:R-:W-:Y:S01]  /*0af0*/  ULOP3.LUT UR8, UR60, 0x1, URZ, 0xfc, !UPT ;  /* 0x000000013c087892 */ /* 0x000fe2000f8efc3f */
[----:B------:R-:W-:Y:S02]  /*0b00*/  SHF.R.S32.HI R0, RZ, 0x1f, R191 ;  /* 0x0000001fff007819 */ /* 0x000fe400000114bf */
[----:B------:R-:W-:Y:S02]  /*0b10*/  R2UR UR6, R11 ;  /* 0x000000000b0672ca */ /* 0x000fe400000e0000 */
[CC--:B------:R-:W-:Y:S02]  /*0b20*/  LEA.HI R5, R0.reuse, R191.reuse, RZ, 0x7 ;  /* 0x000000bf00057211 */ /* 0x0c0fe400078f38ff */
[----:B------:R-:W-:-:S02]  /*0b30*/  LEA.HI R4, R0, R191, RZ, 0x5 ;  /* 0x000000bf00047211 */ /* 0x000fc400078f28ff */
[----:B------:R-:W-:Y:S02]  /*0b40*/  LOP3.LUT R6, R5, 0xffffff80, RZ, 0xc0, !PT ;  /* 0xffffff8005067812 */ /* 0x000fe400078ec0ff */
[CC--:B------:R-:W-:Y:S02]  /*0b50*/  LEA.HI R3, R0.reuse, R191.reuse, RZ, 0x4 ;  /* 0x000000bf00037211 */ /* 0x0c0fe400078f20ff */
[----:B------:R-:W-:Y:S01]  /*0b60*/  SHF.R.S32.HI R201, RZ, 0x5, R4 ;  /* 0x00000005ffc97819 */ /* 0x000fe20000011404 */
[----:B------:R-:W-:Y:S01]  /*0b70*/  IMAD.IADD R8, R191, 0x1, -R6 ;  /* 0x00000001bf087824 */ /* 0x000fe200078e0a06 */
[----:B------:R-:W-:Y:S02]  /*0b80*/  SHF.R.S32.HI R6, RZ, 0x1f, R4 ;  /* 0x0000001fff067819 */ /* 0x000fe40000011404 */
[----:B------:R-:W-:Y:S02]  /*0b90*/  LEA.HI R10, R0, R191, RZ, 0x2 ;  /* 0x000000bf000a7211 */ /* 0x000fe400078f10ff */
[----:B------:R-:W-:-:S02]  /*0ba0*/  SHF.R.S32.HI R4, RZ, 0x4, R3 ;  /* 0x00000004ff047819 */ /* 0x000fc40000011403 */
[----:B------:R-:W-:Y:S01]  /*0bb0*/  SHF.R.S32.HI R9, RZ, 0x1f, R8 ;  /* 0x0000001fff097819 */ /* 0x000fe20000011408 */
[----:B------:R-:W-:Y:S01]  /*0bc0*/  UMOV UR38, UR46 ;  /* 0x0000002e00267c82 */ /* 0x000fe20008000000 */
[----:B0-----:R-:W-:Y:S01]  /*0bd0*/  UMOV UR39, UR4 ;  /* 0x0000000400277c82 */ /* 0x001fe20008000000 */
[----:B------:R-:W-:Y:S01]  /*0be0*/  LOP3.LUT R202, R3, 0xfffffff0, RZ, 0xc0, !PT ;  /* 0xfffffff003ca7812 */ /* 0x000fe200078ec0ff */
[----:B------:R-:W-:Y:S01]  /*0bf0*/  IMAD.U32 R194, RZ, RZ, UR38 ;  /* 0x00000026ffc27e24 */ /* 0x000fe2000f8e00ff */
[----:B------:R-:W-:Y:S01]  /*0c00*/  LOP3.LUT R14, R10, 0xfffffffc, RZ, 0xc0, !PT ;  /* 0xfffffffc0a0e7812 */ /* 0x000fe200078ec0ff */
[----:B------:R-:W-:Y:S01]  /*0c10*/  IMAD.U32 R195, RZ, RZ, UR39 ;  /* 0x00000027ffc37e24 */ /* 0x000fe2000f8e00ff */
[----:B------:R-:W-:Y:S01]  /*0c20*/  LEA.HI R6, R6, R201, RZ, 0x2 ;  /* 0x000000c906067211 */ /* 0x000fe200078f10ff */
[----:B------:R-:W-:Y:S01]  /*0c30*/  IMAD.IADD R202, R191, 0x1, -R202 ;  /* 0x00000001bfca7824 */ /* 0x000fe200078e0aca */
[----:B------:R-:W-:Y:S01]  /*0c40*/  LEA.HI R3, R3, R4, RZ, 0x1 ;  /* 0x0000000403037211 */ /* 0x000fe200078f08ff */
[----:B------:R-:W-:Y:S01]  /*0c50*/  IMAD.IADD R14, R191, 0x1, -R14 ;  /* 0x00000001bf0e7824 */ /* 0x000fe200078e0a0e */
[----:B------:R-:W-:-:S02]  /*0c60*/  LEA.HI R10, R9, R8, RZ, 0x2 ;  /* 0x00000008090a7211 */ /* 0x000fc400078f10ff */
[----:B------:R-:W-:Y:S02]  /*0c70*/  SHF.R.S32.HI R192, RZ, 0x7, R5 ;  /* 0x00000007ffc07819 */ /* 0x000fe40000011405 */
[----:B------:R-:W-:Y:S02]  /*0c80*/  LOP3.LUT R6, R6, 0x3ffffc, RZ, 0xc0, !PT ;  /* 0x003ffffc06067812 */ /* 0x000fe400078ec0ff */
[----:B------:R-:W-:Y:S01]  /*0c90*/  LOP3.LUT R3, R3, 0x1ffffffe, RZ, 0xc0, !PT ;  /* 0x1ffffffe03037812 */ /* 0x000fe200078ec0ff */
[----:B------:R-:W-:Y:S01]  /*0ca0*/  IMAD R13, R192, 0x100, R202 ;  /* 0x00000100c00d7824 */ /* 0x000fe200078e02ca */
[----:B------:R-:W-:Y:S01]  /*0cb0*/  SHF.R.S32.HI R11, RZ, 0x2, R10 ;  /* 0x00000002ff0b7819 */ /* 0x000fe2000001140a */
[----:B------:R-:W-:Y:S01]  /*0cc0*/  IMAD.IADD R6, R201, 0x1, -R6 ;  /* 0x00000001c9067824 */ /* 0x000fe200078e0a06 */
[----:B------:R-:W-:Y:S01]  /*0cd0*/  SHF.R.S32.HI R12, RZ, 0x1f, R10 ;  /* 0x0000001fff0c7819 */ /* 0x000fe2000001140a */
[----:B------:R-:W-:Y:S01]  /*0ce0*/  IMAD.IADD R3, R4, 0x1, -R3 ;  /* 0x0000000104037824 */ /* 0x000fe200078e0a03 */
[----:B------:R-:W-:Y:S01]  /*0cf0*/  LEA.HI R4, R14, R14, RZ, 0x1 ;  /* 0x0000000e0e047211 */ /* 0x000fe200078f08ff */
[----:B------:R-:W-:Y:S01]  /*0d00*/  IMAD R6, R6, 0x10, R13 ;  /* 0x0000001006067824 */ /* 0x000fe200078e020d */
[----:B------:R-:W-:Y:S01]  /*0d10*/  LEA.HI R12, R12, R11, RZ, 0x3 ;  /* 0x0000000b0c0c7211 */ /* 0x000fe200078f18ff */
[----:B------:R-:W-:Y:S01]  /*0d20*/  IMAD.SHL.U32 R227, R3, 0x8, RZ ;  /* 0x0000000803e37824 */ /* 0x000fe200078e00ff */
[----:B------:R-:W-:-:S02]  /*0d30*/  LEA.HI R0, R0, R191, RZ, 0x3 ;  /* 0x000000bf00007211 */ /* 0x000fc400078f18ff */
[----:B------:R-:W-:Y:S01]  /*0d40*/  LOP3.LUT R12, R12, 0xfffffff8, RZ, 0xc0, !PT ;  /* 0xfffffff80c0c7812 */ /* 0x000fe200078ec0ff */
[----:B------:R-:W-:Y:S01]  /*0d50*/  IMAD.U32 R17, R6, 0x40, R227 ;  /* 0x0000004006117824 */ /* 0x000fe200078e00e3 */
[----:B------:R-:W-:Y:S02]  /*0d60*/  LOP3.LUT R13, R4, 0x1ffffffe, RZ, 0xc0, !PT ;  /* 0x1ffffffe040d7812 */ /* 0x000fe400078ec0ff */
[----:B------:R-:W-:Y:S01]  /*0d70*/  LOP3.LUT R4, R0, 0xfffffff8, RZ, 0xc0, !PT ;  /* 0xfffffff800047812 */ /* 0x000fe200078ec0ff */
[----:B------:R-:W-:Y:S01]  /*0d80*/  IMAD.IADD R12, R11, 0x1, -R12 ;  /* 0x000000010b0c7824 */ /* 0x000fe200078e0a0c */
[----:B------:R-:W-:Y:S01]  /*0d90*/  LEA.HI R5, R5, R192, RZ, 0x1 ;  /* 0x000000c005057211 */ /* 0x000fe200078f08ff */
[----:B------:R-:W-:Y:S01]  /*0da0*/  IMAD.IADD R13, R14, 0x1, -R13 ;  /* 0x000000010e0d7824 */ /* 0x000fe200078e0a0d */
[----:B------:R-:W-:Y:S01]  /*0db0*/  LEA.HI R9, R9, R8, RZ, 0x5 ;  /* 0x0000000809097211 */ /* 0x000fe200078f28ff */
[----:B------:R-:W-:Y:S01]  /*0dc0*/  IMAD.IADD R193, R191, 0x1, -R4 ;  /* 0x00000001bfc17824 */ /* 0x000fe200078e0a04 */
[----:B------:R-:W-:Y:S01]  /*0dd0*/  LOP3.LUT R11, R10, 0x7ffffffc, RZ, 0xc0, !PT ;  /* 0x7ffffffc0a0b7812 */ /* 0x000fe200078ec0ff */
[----:B------:R-:W-:Y:S01]  /*0de0*/  IMAD.WIDE R16, R17, 0x2, R194 ;  /* 0x0000000211107825 */ /* 0x000fe200078e02c2 */
[----:B------:R-:W-:-:S02]  /*0df0*/  LOP3.LUT R5, R5, 0xfffffe, RZ, 0xc0, !PT ;  /* 0x00fffffe05057812 */ /* 0x000fc400078ec0ff */
[----:B------:R-:W-:Y:S01]  /*0e00*/  SHF.R.S32.HI R9, RZ, 0x5, R9 ;  /* 0x00000005ff097819 */ /* 0x000fe20000011409 */
[----:B------:R-:W-:Y:S01]  /*0e10*/  IMAD.SHL.U32 R156, R193, 0x8, RZ ;  /* 0x00000008c19c7824 */ /* 0x000fe200078e00ff */
[----:B------:R-:W-:Y:S01]  /*0e20*/  SHF.R.S32.HI R159, RZ, 0x3, R0 ;  /* 0x00000003ff9f7819 */ /* 0x000fe20000011400 */
[----:B------:R-:W-:Y:S02]  /*0e30*/  IMAD.IADD R11, R8, 0x1, -R11 ;  /* 0x00000001080b7824 */ /* 0x000fe400078e0a0b */
[----:B------:R-:W-:Y:S02]  /*0e40*/  IMAD.IADD R5, R192, 0x1, -R5 ;  /* 0x00000001c0057824 */ /* 0x000fe400078e0a05 */
        /* <DEDUP_REMOVED lines=14> */
[----:B------:R-:W-:Y:S01]  /*0f30*/  IMAD.SHL.U32 R200, R5, 0x100, RZ ;  /* 0x0000010005c87824 */ /* 0x000fe200078e00ff */
[----:B------:R-:W-:Y:S01]  /*0f40*/  SHF.R.S32.HI R176, RZ, 0x1f, R157 ;  /* 0x0000001fffb07819 */ /* 0x000fe2000001149d */
[----:B------:R-:W-:-:S02]  /*0f50*/  IMAD.SHL.U32 R203, R11, 0x2, RZ ;  /* 0x000000020bcb7824 */ /* 0x000fc400078e00ff */
[----:B------:R-:W-:Y:S02]  /*0f60*/  IMAD R228, R13, 0x8, R22 ;  /* 0x000000080de47824 */ /* 0x000fe400078e0216 */
[----:B------:R-:W-:-:S07]  /*0f70*/  IMAD.IADD R23, R203, 0x1, R200 ;  /* 0x00000001cb177824 */ /* 0x000fce00078e02c8 */
.L_x_6431:
        /* <DEDUP_REMOVED lines=14> */
[----:B------:R-:W-:-:S03]  /*1060*/  @UP1 UIMAD.WIDE UR8, UR6, 0x4, UR10 ;  /* 0x00000004060818a5 */ /* 0x000fc6000f8e020a */
[----:B------:R-:W-:Y:S01]  /*1070*/  ULDC.64 UR10, c[0x0][0xb18] ;  /* 0x0002c600000a7ab9 */ /* 0x000fe20000000a00 */
[----:B------:R-:W2:Y:S02]  /*1080*/  @P0 LDG.E R4, desc[UR36][R4.64] ;  /* 0x0000002404040981 */ /* 0x000ea4000c1e1900 */
[----:B-1----:R-:W-:Y:S02]  /*1090*/  IMAD.U32 R8, RZ, RZ, UR8 ;  /* 0x00000008ff087e24 */ /* 0x002fe4000f8e00ff */
[----:B----4-:R-:W-:Y:S01]  /*10a0*/  IMAD.U32 R9, RZ, RZ, UR9 ;  /* 0x00000009ff097e24 */ /* 0x010fe2000f8e00ff */
[----:B------:R-:W-:-:S04]  /*10b0*/  ULDC.64 UR8, c[0x0][0x418] ;  /* 0x0001060000087ab9 */ /* 0x000fc80000000a00 */
[----:B------:R-:W3:Y:S01]  /*10c0*/  @P2 LDG.E R8, desc[UR36][R8.64] ;  /* 0x0000002408082981 */ /* 0x000ee2000c1e1900 */
[----:B------:R-:W-:Y:S01]  /*10d0*/  UISETP.NE.U32.AND UP0, UPT, UR8, URZ, UPT ;  /* 0x0000003f0800728c */ /* 0x000fe2000bf05070 */
[----:B------:R-:W-:Y:S01]  /*10e0*/  ISETP.NE.U32.AND P1, PT, RZ, UR10, PT ;  /* 0x0000000aff007c0c */ /* 0x000fe2000bf25070 */
[----:B------:R-:W-:Y:S01]  /*10f0*/  UMOV UR4, URZ ;  /* 0x0000003f00047c82 */ /* 0x000fe20008000000 */
[----:B------:R-:W-:Y:S01]  /*1100*/  ULDC UR8, c[0x0][0x424] ;  /* 0x0001090000087ab9 */ /* 0x000fe20000000800 */
[----:B------:R-:W-:Y:S01]  /*1110*/  UISETP.NE.AND.EX UP0, UPT, UR9, URZ, UPT, UP0 ;  /* 0x0000003f0900728c */ /* 0x000fe2000bf05300 */
[----:B------:R-:W-:Y:S01]  /*1120*/  ISETP.NE.AND.EX P1, PT, RZ, UR11, PT, P1 ;  /* 0x0000000bff007c0c */ /* 0x000fe2000bf25310 */
[----:B------:R-:W-:Y:S02]  /*1130*/  UMOV UR45, UR7 ;  /* 0x00000007002d7c82 */ /* 0x000fe40008000000 */
[----:B------:R-:W-:-:S04]  /*1140*/  USEL UR8, UR8, 0x1, UP0 ;  /* 0x0000000108087887 */ /* 0x000fc80008000000 */
[----:B------:R-:W-:Y:S01]  /*1150*/  UIMAD UR50, UR8, UR50, URZ ;  /* 0x00000032083272a4 */ /* 0x000fe2000f8e023f */
        /* <DEDUP_REMOVED lines=17> */
.L_x_6292:
[----:B------:R-:W-:Y:S01]  /*1270*/  UMOV UR58, UR5 ;  /* 0x00000005003a7c82 */ /* 0x000fe20008000000 */
        /* <DEDUP_REMOVED lines=9> */
.L_x_6293:
        /* <DEDUP_REMOVED lines=13> */
.L_x_6294:
[----:B------:R-:W0:Y:S01]  /*13e0*/  LDC R0, c[0x0][0xa80] ;  /* 0x0002a000ff007b82 */ /* 0x000e220000000800 */
[----:B------:R-:W-:Y:S01]  /*13f0*/  UISETP.NE.AND UP0, UPT, UR61, 0x1, UPT ;  /* 0x000000013d00788c */ /* 0x000fe2000bf05270 */
[----:B------:R1:W-:Y:S01]  /*1400*/  STL.128 [R1+0x3f0], RZ ;  /* 0x0003f0ff01007387 */ /* 0x0003e20000100c00 */
[----:B------:R-:W-:Y:S01]  /*1410*/  IADD3 R28, P0, R2, 0x3f0, RZ ;  /* 0x000003f0021c7810 */ /* 0x000fe20007f1e0ff */
[----:B------:R-:W-:Y:S02]  /*1420*/  UIADD3 UR50, -UR4, UR50, URZ ;  /* 0x0000003204327290 */ /* 0x000fe4000fffe13f */
[----:B------:R1:W-:Y:S01]  /*1430*/  STL.128 [R1+0x400], RZ ;  /* 0x000400ff01007387 */ /* 0x0003e20000100c00 */
[----:B------:R-:W-:Y:S01]  /*1440*/  PLOP3.LUT P1, PT, PT, PT, UP0, 0x80, 0x0 ;  /* 0x000000000000781c */ /* 0x000fe20003f2f008 */
[----:B------:R-:W-:Y:S02]  /*1450*/  IMAD.X R29, RZ, RZ, R18, P0 ;  /* 0x000000ffff1d7224 */ /* 0x000fe400000e0612 */
[----:B------:R1:W-:Y:S04]  /*1460*/  STL.128 [R1+0x1e0], RZ ;  /* 0x0001e0ff01007387 */ /* 0x0003e80000100c00 */
[----:B------:R1:W-:Y:S04]  /*1470*/  STL.128 [R1+0x1f0], RZ ;  /* 0x0001f0ff01007387 */ /* 0x0003e80000100c00 */
[----:B------:R1:W-:Y:S04]  /*1480*/  STL.128 [R1+0x200], RZ ;  /* 0x000200ff01007387 */ /* 0x0003e80000100c00 */
[----:B------:R1:W-:Y:S04]  /*1490*/  STL.128 [R1+0x210], RZ ;  /* 0x000210ff01007387 */ /* 0x0003e80000100c00 */
[----:B0-----:R1:W-:Y:S04]  /*14a0*/  STL [R1+0x410], R0 ;  /* 0x0004100001007387 */ /* 0x0013e80000100800 */
        /* <DEDUP_REMOVED lines=28> */
[----:B------:R-:W-:Y:S05]  /*1670*/  @!P1 BRA `(.L_x_6295) ;  /* 0x0000007c00dc9947 */ /* 0x000fea0003800000 */
[----:B------:R-:W0:Y:S01]  /*1680*/  LDC.64 R8, c[0x0][0xad8] ;  /* 0x0002b600ff087b82 */ /* 0x000e220000000a00 */
[----:B------:R-:W-:Y:S01]  /*1690*/  ULDC UR4, c[0x0][0x448] ;  /* 0x0001120000047ab9 */ /* 0x000fe20000000800 */
[----:B------:R-:W-:Y:S02]  /*16a0*/  USHF.L.U32 UR6, UR5, 0x6, URZ ;  /* 0x0000000605067899 */ /* 0x000fe4000800063f */
[----:B------:R-:W-:Y:S02]  /*16b0*/  UISETP.NE.AND UP0, UPT, UR4, 0x1, UPT ;  /* 0x000000010400788c */ /* 0x000fe4000bf05270 */
[----:B------:R-:W-:Y:S02]  /*16c0*/  UIADD3 UR7, UR6, 0x3f, URZ ;  /* 0x0000003f06077890 */ /* 0x000fe4000fffe03f */
[----:B------:R-:W-:-:S07]  /*16d0*/  UIADD3 UR8, UR50, 0x1, -UR49 ;  /* 0x0000000132087890 */ /* 0x000fce000fffe831 */
[----:B------:R-:W-:Y:S01]  /*16e0*/  @UP0 UIADD3 UR4, UR6, 0x3f, URZ ;  /* 0x0000003f06040890 */ /* 0x000fe2000fffe03f */
[----:B------:R-:W-:Y:S01]  /*16f0*/  @UP0 ULDC UR5, c[0x0][0x44c] ;  /* 0x0001130000050ab9 */ /* 0x000fe20000000800 */
[----:B------:R-:W-:Y:S02]  /*1700*/  @UP0 ULDC UR9, c[0x0][0x450] ;  /* 0x0001140000090ab9 */ /* 0x000fe40000000800 */
[----:B------:R-:W-:-:S04]  /*1710*/  UIMAD.WIDE.U32 UR4, UR4, UR5, URZ ;  /* 0x00000005040472a5 */ /* 0x000fc8000f8e003f */
[----:B------:R-:W-:Y:S01]  /*1720*/  @UP0 USHF.R.U32.HI UR7, URZ, UR9, UR5 ;  /* 0x000000093f070299 */ /* 0x000fe20008011605 */
[----:B0-----:R-:W-:-:S03]  /*1730*/  ISETP.GE.AND P1, PT, R9, 0x1, PT ;  /* 0x000000010900780c */ /* 0x001fc60003f26270 */
[----:B------:R-:W-:-:S06]  /*1740*/  UIADD3 UR7, UR8, UR7, URZ ;  /* 0x0000000708077290 */ /* 0x000fcc000fffe03f */
[----:B-1----:R-:W-:-:S04]  /*1750*/  VIADD R0, R8, UR7 ;  /* 0x0000000708007c36 */ /* 0x002fc80008000000 */
        /* <DEDUP_REMOVED lines=12> */
.L_x_6297:
[----:B------:R-:W-:-:S13]  /*1820*/  ISETP.NE.AND P0, PT, R9, 0x1, PT ;  /* 0x000000010900780c */ /* 0x000fda0003f05270 */
[----:B------:R-:W0:Y:S02]  /*1830*/  @P0 LDC.64 R4, c[0x0][0xae0] ;  /* 0x0002b800ff040b82 */ /* 0x000e240000000a00 */
[----:B0-----:R-:W-:-:S05]  /*1840*/  @P0 IMAD.HI.U32 R4, R3, R4, RZ ;  /* 0x0000000403040227 */ /* 0x001fca00078e00ff */
[----:B------:R-:W-:-:S07]  /*1850*/  @P0 SHF.R.U32.HI R3, RZ, R5, R4 ;  /* 0x00000005ff030219 */ /* 0x000fce0000011604 */
.L_x_6298:
[----:B------:R-:W-:-:S05]  /*1860*/  IMAD R3, R3, R9, R9 ;  /* 0x0000000903037224 */ /* 0x000fca00078e0209 */
[----:B------:R-:W-:-:S07]  /*1870*/  VIMNMX R0, R0, R3, PT ;  /* 0x0000000300007248 */ /* 0x000fce0003fe0100 */
.L_x_6296:
        /* <DEDUP_REMOVED lines=10> */
[----:B------:R-:W-:Y:S01]  /*1920*/  UIADD3 UR6, UR6, UR50, -UR49 ;  /* 0x0000003206067290 */ /* 0x000fe2000fffe831 */
        /* <DEDUP_REMOVED lines=17> */
.L_x_6300:
[----:B------:R-:W-:-:S13]  /*1a40*/  ISETP.NE.AND P0, PT, R9, 0x1, PT ;  /* 0x000000010900780c */ /* 0x000fda0003f05270 */
[----:B------:R-:W0:Y:S02]  /*1a50*/  @P0 LDC.64 R4, c[0x0][0xae0] ;  /* 0x0002b800ff040b82 */ /* 0x000e240000000a00 */
[----:B0-----:R-:W-:-:S05]  /*1a60*/  @P0 IMAD.HI.U32 R4, R0, R4, RZ ;  /* 0x0000000400040227 */ /* 0x001fca00078e00ff */
[----:B------:R-:W-:-:S07]  /*1a70*/  @P0 SHF.R.U32.HI R0, RZ, R5, R4 ;  /* 0x00000005ff000219 */ /* 0x000fce0000011604 */
.L_x_6301:
[----:B------:R-:W-:-:S05]  /*1a80*/  IMAD R0, R0, R9, RZ ;  /* 0x0000000900007224 */ /* 0x000fca00078e02ff */
[----:B------:R-:W-:-:S07]  /*1a90*/  VIMNMX R3, R3, R0, !PT ;  /* 0x0000000003037248 */ /* 0x000fce0007fe0100 */
.L_x_6299:
        /* <DEDUP_REMOVED lines=704> */
.L_x_6303:
[----:B-----5:R-:W-:-:S05]  /*46a0*/  LEA R5, R5, UR46, 0x3 ;  /* 0x0000002e05057c11 */ /* 0x020fca000f8e18ff */
[----:B------:R-:W-:-:S05]  /*46b0*/  VIADD R4, R5, 0x38860 ;  /* 0x0003886005047836 */ /* 0x000fca0000000000 */
[----:B------:R-:W-:-:S04]  /*46c0*/  PRMT R4, R7, 0x654, R4 ;  /* 0x0000065407047816 */ /* 0x000fc80000000004 */
[----:B------:R0:W-:Y:S02]  /*46d0*/  SYNCS.ARRIVE.TRANS64.RED.A1T0 RZ, [R4+URZ], RZ ;  /* 0x000000ff04ff79a7 */ /* 0x0001e4000810043f */
[----:B0-----:R-:W-:-:S05]  /*46e0*/  VIADD R4, R215, 0xfffffffe ;  /* 0xfffffffed7047836 */ /* 0x001fca0000000000 */
[----:B------:R-:W-:-:S13]  /*46f0*/  ISETP.GE.AND P0, PT, R4, R0, PT ;  /* 0x000000000400720c */ /* 0x000fda0003f06270 */
[----:B------:R-:W-:Y:S05]  /*4700*/  @!P0 BRA `(.L_x_6304) ;  /* 0x0000003c005c8947 */ /* 0x000fea0003800000 */
.L_x_6306:
        /* <DEDUP_REMOVED lines=978> */
.L_x_6305:
[----:B-----5:R-:W-:-:S05]  /*8430*/  LEA R9, R9, UR46, 0x3 ;  /* 0x0000002e09097c11 */ /* 0x020fca000f8e18ff */
[----:B0-----:R-:W-:-:S05]  /*8440*/  VIADD R6, R9, 0x38860 ;  /* 0x0003886009067836 */ /* 0x001fca0000000000 */
[----:B------:R-:W-:-:S04]  /*8450*/  PRMT R6, R7, 0x654, R6 ;  /* 0x0000065407067816 */ /* 0x000fc80000000006 */
[----:B------:R0:W-:Y:S01]  /*8460*/  SYNCS.ARRIVE.TRANS64.RED.A1T0 RZ, [R6+URZ], RZ ;  /* 0x000000ff06ff79a7 */ /* 0x0001e2000810043f */
[----:B------:R-:W-:Y:S05]  /*8470*/  @P0 BRA `(.L_x_6306) ;  /* 0xffffffc000a40947 */ /* 0x000fea000383ffff */
.L_x_6304:
        /* <DEDUP_REMOVED lines=277> */
.L_x_6308:
[----:B------:R-:W-:Y:S05]  /*95d0*/  BSYNC B0 ;  /* 0x0000000000007941 */ /* 0x000fea0003800000 */
.L_x_6307:
[----:B------:R-:W-:Y:S05]  /*95e0*/  BRA `(.L_x_6302) ;  /* 0x0000018c001c7947 */ /* 0x000fea0003800000 */
.L_x_6295:
[----:B------:R-:W-:Y:S01]  /*95f0*/  UIADD3 UR11, UP0, UR38, 0x38830, URZ ;  /* 0x00038830260b7890 */ /* 0x000fe2000ff1e03f */
[----:B------:R-:W-:Y:S01]  /*9600*/  IMAD.U32 R4, RZ, RZ, UR60 ;  /* 0x0000003cff047e24 */ /* 0x000fe2000f8e00ff */
[----:B------:R-:W-:Y:S01]  /*9610*/  UIADD3 UR9, UP1, UR38, 0x38840, URZ ;  /* 0x0003884026097890 */ /* 0x000fe2000ff3e03f */
[----:B------:R-:W-:Y:S01]  /*9620*/  IMAD.MOV.U32 R9, RZ, RZ, R7 ;  /* 0x000000ffff097224 */ /* 0x000fe200078e0007 */
[----:B------:R-:W-:Y:S01]  /*9630*/  UIADD3 UR7, UP2, UR38, 0x38850, URZ ;  /* 0x0003885026077890 */ /* 0x000fe2000ff5e03f */
[----:B------:R-:W-:Y:S01]  /*9640*/  IMAD.MOV.U32 R8, RZ, RZ, 0x100 ;  /* 0x00000100ff087424 */ /* 0x000fe200078e00ff */
[----:B------:R-:W-:Y:S01]  /*9650*/  UIADD3 UR4, UP3, UR38, 0x38860, URZ ;  /* 0x0003886026047890 */ /* 0x000fe2000ff7e03f */
[----:B------:R-:W-:Y:S01]  /*9660*/  IMAD.MOV.U32 R5, RZ, RZ, 0x80 ;  /* 0x00000080ff057424 */ /* 0x000fe200078e00ff */
[----:B------:R-:W-:Y:S01]  /*9670*/  ULDC UR13, c[0x0][0x448] ;  /* 0x00011200000d7ab9 */ /* 0x000fe20000000800 */
[----:B------:R-:W-:Y:S01]  /*9680*/  IMAD.MOV.U32 R6, RZ, RZ, 0x80 ;  /* 0x00000080ff067424 */ /* 0x000fe200078e00ff */
[----:B------:R-:W-:Y:S01]  /*9690*/  UIADD3.X UR12, URZ, UR39, URZ, UP0, !UPT ;  /* 0x000000273f0c7290 */ /* 0x000fe200087fe43f */
[----:B------:R0:W-:Y:S01]  /*96a0*/  STL.64 [R1+0x30], R8 ;  /* 0x0000300801007387 */ /* 0x0001e20000100a00 */
[----:B------:R-:W-:Y:S01]  /*96b0*/  UIADD3.X UR8, URZ, UR39, URZ, UP2, !UPT ;  /* 0x000000273f087290 */ /* 0x000fe200097fe43f */
[----:B------:R-:W-:Y:S01]  /*96c0*/  IMAD.U32 R10, RZ, RZ, UR60 ;  /* 0x0000003cff0a7e24 */ /* 0x000fe2000f8e00ff */
[----:B------:R-:W-:Y:S01]  /*96d0*/  UIADD3.X UR6, URZ, UR39, URZ, UP3, !UPT ;  /* 0x000000273f067290 */ /* 0x000fe20009ffe43f */
[----:B------:R2:W-:Y:S01]  /*96e0*/  STL.128 [R1], R4 ;  /* 0x0000000401007387 */ /* 0x0005e20000100c00 */
[----:B------:R-:W-:Y:S01]  /*96f0*/  UIADD3.X UR10, URZ, UR39, URZ, UP1, !UPT ;  /* 0x000000273f0a7290 */ /* 0x000fe20008ffe43f */
[----:B------:R-:W-:Y:S01]  /*9700*/  IMAD.MOV.U32 R11, RZ, RZ, 0x80 ;  /* 0x00000080ff0b7424 */ /* 0x000fe200078e00ff */
[----:B------:R-:W-:Y:S01]  /*9710*/  UISETP.NE.AND UP4, UPT, UR13, 0x1, UPT ;  /* 0x000000010d00788c */ /* 0x000fe2000bf85270 */
[----:B-1----:R-:W-:Y:S01]  /*9720*/  IMAD.U32 R0, RZ, RZ, UR5 ;  /* 0x00000005ff007e24 */ /* 0x002fe2000f8e00ff */
[----:B------:R1:W-:Y:S01]  /*9730*/  STL [R1+0x10], RZ ;  /* 0x000010ff01007387 */ /* 0x0003e20000100800 */
[----:B------:R-:W-:Y:S01]  /*9740*/  IMAD.U32 R12, RZ, RZ, UR7 ;  /* 0x00000007ff0c7e24 */ /* 0x000fe2000f8e00ff */
[----:B------:R-:W-:Y:S01]  /*9750*/  UIADD3 UR40, UR50, 0x1, -UR49 ;  /* 0x0000000132287890 */ /* 0x000fe2000fffe831 */
[----:B------:R-:W-:Y:S01]  /*9760*/  IMAD.U32 R14, RZ, RZ, UR4 ;  /* 0x00000004ff0e7e24 */ /* 0x000fe2000f8e00ff */
[----:B------:R1:W-:Y:S01]  /*9770*/  STL.64 [R1+0x28], R10 ;  /* 0x0000280a01007387 */ /* 0x0003e20000100a00 */
[----:B------:R-:W-:Y:S01]  /*9780*/  IMAD.U32 R13, RZ, RZ, UR8 ;  /* 0x00000008ff0d7e24 */ /* 0x000fe2000f8e00ff */
[----:B------:R-:W-:Y:S01]  /*9790*/  USHF.L.U32 UR8, UR5, 0x6, URZ ;  /* 0x0000000605087899 */ /* 0x000fe2000800063f */
[----:B------:R-:W-:Y:S01]  /*97a0*/  IMAD.U32 R15, RZ, RZ, UR6 ;  /* 0x00000006ff0f7e24 */ /* 0x000fe2000f8e00ff */
[----:B------:R1:W-:Y:S01]  /*97b0*/  STL [R1+0x50], R0 ;  /* 0x0000500001007387 */ /* 0x0003e20000100800 */
[----:B0-----:R-:W-:Y:S01]  /*97c0*/  IMAD.U32 R8, RZ, RZ, UR11 ;  /* 0x0000000bff087e24 */ /* 0x001fe2000f8e00ff */
[----:B------:R-:W-:Y:S01]  /*97d0*/  ULDC.64 UR4, c[0x0][0xad8] ;  /* 0x0002b60000047ab9 */ /* 0x000fe20000000a00 */
[----:B------:R-:W-:Y:S01]  /*97e0*/  IMAD.U32 R9, RZ, RZ, UR12 ;  /* 0x0000000cff097e24 */ /* 0x000fe2000f8e00ff */
[----:B------:R-:W-:Y:S01]  /*97f0*/  UISETP.GE.AND UP0, UPT, UR5, 0x1, UPT ;  /* 0x000000010500788c */ /* 0x000fe2000bf06270 */
[----:B--2---:R-:W-:Y:S01]  /*9800*/  IMAD.U32 R4, RZ, RZ, UR9 ;  /* 0x00000009ff047e24 */ /* 0x004fe2000f8e00ff */
[----:B------:R1:W-:Y:S01]  /*9810*/  STL.128 [R1+0x40], R12 ;  /* 0x0000400c01007387 */ /* 0x0003e20000100c00 */
[----:B------:R-:W-:Y:S01]  /*9820*/  IMAD.U32 R5, RZ, RZ, UR10 ;  /* 0x0000000aff057e24 */ /* 0x000fe2000f8e00ff */
[----:B------:R-:W-:Y:S01]  /*9830*/  @UP4 UIADD3 UR6, UR8, 0x3f, URZ ;  /* 0x0000003f08064890 */ /* 0x000fe2000fffe03f */
[----:B------:R-:W-:Y:S01]  /*9840*/  IADD3 R48, P0, R2, 0x28, RZ ;  /* 0x0000002802307810 */ /* 0x000fe20007f1e0ff */
[----:B------:R1:W-:Y:S01]  /*9850*/  STL.64 [R1+0x18], R8 ;  /* 0x0000180801007387 */ /* 0x0003e20000100a00 */
[----:B------:R-:W-:Y:S01]  /*9860*/  @UP4 ULDC UR7, c[0x0][0x44c] ;  /* 0x0001130000074ab9 */ /* 0x000fe20000000800 */
[----:B------:R-:W-:Y:S01]  /*9870*/  PLOP3.LUT P1, PT, PT, PT, UP0, 0x40, 0x0 ;  /* 0x000000000000781c */ /* 0x000fe20003f2e808 */
[----:B------:R-:W-:Y:S01]  /*9880*/  UIMAD.WIDE.U32 UR6, UR6, UR7, URZ ;  /* 0x00000007060672a5 */ /* 0x000fe2000f8e003f */
[----:B------:R1:W-:Y:S01]  /*9890*/  STL.64 [R1+0x20], R4 ;  /* 0x0000200401007387 */ /* 0x0003e20000100a00 */
[----:B------:R-:W-:Y:S01]  /*98a0*/  @UP4 ULDC UR10, c[0x0][0x450] ;  /* 0x00011400000a4ab9 */ /* 0x000fe20000000800 */
[----:B------:R-:W-:Y:S01]  /*98b0*/  UIADD3 UR9, UR8, 0x3f, URZ ;  /* 0x0000003f08097890 */ /* 0x000fe2000fffe03f */
[----:B------:R-:W-:Y:S01]  /*98c0*/  IMAD.X R57, RZ, RZ, R18, P0 ;  /* 0x000000ffff397224 */ /* 0x000fe200000e0612 */
[----:B------:R1:W-:Y:S01]  /*98d0*/  STL [R1+0x38], RZ ;  /* 0x000038ff01007387 */ /* 0x0003e20000100800 */
[----:B------:R-:W-:-:S02]  /*98e0*/  @UP4 USHF.R.U32.HI UR9, URZ, UR10, UR7 ;  /* 0x0000000a3f094299 */ /* 0x000fc40008011607 */
[----:B------:R-:W-:Y:S02]  /*98f0*/  UP2UR UR41, UPR, URZ, 0x10 ;  /* 0x000000103f297883 */ /* 0x000fe40008000000 */
[----:B------:R-:W-:Y:S02]  /*9900*/  UIADD3 UR6, UR40, UR9, URZ ;  /* 0x0000000928067290 */ /* 0x000fe4000fffe03f */
[----:B------:R-:W-:Y:S02]  /*9910*/  UP2UR UR44, UPR, URZ, 0x1 ;  /* 0x000000013f2c7883 */ /* 0x000fe40008000000 */
[----:B------:R-:W-:Y:S01]  /*9920*/  UIADD3 UR4, UR6, UR4, URZ ;  /* 0x0000000406047290 */ /* 0x000fe2000fffe03f */
[----:B-1----:R-:W-:Y:S11]  /*9930*/  @P1 BRA `(.L_x_6309) ;  /* 0x0000000000441947 */ /* 0x002ff60003800000 */
        /* <DEDUP_REMOVED lines=10> */
.L_x_6310:
[----:B------:R-:W-:-:S11]  /*99e0*/  UISETP.NE.AND UP0, UPT, UR5, 0x1, UPT ;  /* 0x000000010500788c */ /* 0x000fd6000bf05270 */
[----:B------:R-:W-:Y:S02]  /*99f0*/  @UP0 ULDC.64 UR10, c[0x0][0xae0] ;  /* 0x0002b800000a0ab9 */ /* 0x000fe40000000a00 */
[----:B------:R-:W-:-:S04]  /*9a00*/  UIMAD.WIDE.U32 UR6, UR9, UR10, URZ ;  /* 0x0000000a090672a5 */ /* 0x000fc8000f8e003f */
[----:B------:R-:W-:-:S12]  /*9a10*/  @UP0 USHF.R.U32.HI UR9, URZ, UR11, UR7 ;  /* 0x0000000b3f090299 */ /* 0x000fd80008011607 */
.L_x_6311:
[----:B------:R-:W-:-:S04]  /*9a20*/  UIMAD UR9, UR9, UR5, UR5 ;  /* 0x00000005090972a4 */ /* 0x000fc8000f8e0205 */
[----:B------:R-:W-:-:S04]  /*9a30*/  UISETP.LT.AND UP0, UPT, UR4, UR9, UPT ;  /* 0x000000090400728c */ /* 0x000fc8000bf01270 */
[----:B------:R-:W-:-:S12]  /*9a40*/  USEL UR4, UR4, UR9, UP0 ;  /* 0x0000000904047287 */ /* 0x000fd80008000000 */
.L_x_6309:
        /* <DEDUP_REMOVED lines=32> */
.L_x_6313:
[----:B------:R-:W-:-:S11]  /*9c50*/  UISETP.NE.AND UP0, UPT, UR5, 0x1, UPT ;  /* 0x000000010500788c */ /* 0x000fd6000bf05270 */
[----:B------:R-:W-:Y:S02]  /*9c60*/  @UP0 ULDC.64 UR10, c[0x0][0xae0] ;  /* 0x0002b800000a0ab9 */ /* 0x000fe40000000a00 */
[----:B------:R-:W-:-:S04]  /*9c70*/  UIMAD.WIDE.U32 UR6, UR8, UR10, URZ ;  /* 0x0000000a080672a5 */ /* 0x000fc8000f8e003f */
[----:B------:R-:W-:-:S12]  /*9c80*/  @UP0 USHF.R.U32.HI UR8, URZ, UR11, UR7 ;  /* 0x0000000b3f080299 */ /* 0x000fd80008011607 */
.L_x_6314:
[----:B------:R-:W-:-:S04]  /*9c90*/  UIMAD UR5, UR8, UR5, URZ ;  /* 0x00000005080572a4 */ /* 0x000fc8000f8e023f */
[----:B------:R-:W-:-:S04]  /*9ca0*/  UISETP.LT.AND UP0, UPT, UR4, UR5, UPT ;  /* 0x000000050400728c */ /* 0x000fc8000bf01270 */
[----:B------:R-:W-:-:S12]  /*9cb0*/  USEL UR4, UR4, UR5, !UP0 ;  /* 0x0000000504047287 */ /* 0x000fd8000c000000 */
.L_x_6312:
        /* <DEDUP_REMOVED lines=17> */
[----:B------:R-:W-:Y:S01]  /*9dd0*/  IMAD.MOV.U32 R7, RZ, RZ, 0x40000040 ;  /* 0x40000040ff077424 */ /* 0x000fe200078e00ff */
        /* <DEDUP_REMOVED lines=46> */
[----:B------:R-:W-:Y:S01]  /*a0c0*/  IMAD.X R55, RZ, RZ, R18, P6 ;  /* 0x000000ffff377224 */ /* 0x000fe200030e0612 */
        /* <DEDUP_REMOVED lines=36> */
.L_x_6316:
        /* <DEDUP_REMOVED lines=12> */
.L_x_6315:
[----:B------:R-:W2:Y:S01]  /*a3d0*/  LDL R43, [R1+0x1d4] ;  /* 0x0001d400012b7983 */ /* 0x000ea20000100800 */
[----:B------:R-:W-:Y:S01]  /*a3e0*/  SHF.R.S32.HI R4, RZ, 0x1f, R3 ;  /* 0x0000001fff047819 */ /* 0x000fe20000011403 */
[----:B------:R-:W0:Y:S01]  /*a3f0*/  LDC.64 R50, c[0x0][0xad0] ;  /* 0x0002b400ff327b82 */ /* 0x000e220000000a00 */
[----:B------:R-:W-:Y:S01]  /*a400*/  IADD3 R7, P0, R2, 0xfc, RZ ;  /* 0x000000fc02077810 */ /* 0x000fe20007f1e0ff */
[----:B------:R-:W-:Y:S01]  /*a410*/  IMAD.U32 R14, RZ, RZ, UR38 ;  /* 0x00000026ff0e7e24 */ /* 0x000fe2000f8e00ff */
[----:B------:R-:W-:Y:S01]  /*a420*/  LEA.HI R4, R4, R3, RZ, 0x3 ;  /* 0x0000000304047211 */ /* 0x000fe200078f18ff */
[----:B------:R-:W-:Y:S01]  /*a430*/  IMAD.U32 R15, RZ, RZ, UR39 ;  /* 0x00000027ff0f7e24 */ /* 0x000fe2000f8e00ff */
[----:B------:R-:W-:Y:S01]  /*a440*/  IADD3 R38, P2, R2, 0xb0, RZ ;  /* 0x000000b002267810 */ /* 0x000fe20007f5e0ff */
[----:B------:R-:W-:Y:S01]  /*a450*/  IMAD.X R8, RZ, RZ, R18, P0 ;  /* 0x000000ffff087224 */ /* 0x000fe200000e0612 */
[C---:B------:R-:W-:Y:S01]  /*a460*/  LOP3.LUT R6, R4.reuse, 0xfffffff8, RZ, 0xc0, !PT ;  /* 0xfffffff804067812 */ /* 0x040fe200078ec0ff */
[----:B------:R-:W-:Y:S01]  /*a470*/  IMAD.SHL.U32 R4, R4, 0x40, RZ ;  /* 0x0000004004047824 */ /* 0x000fe200078e00ff */
[----:B------:R1:W-:Y:S01]  /*a480*/  STL.64 [R1+0xc0], R26 ;  /* 0x0000c01a01007387 */ /* 0x0003e20000100a00 */
[----:B------:R-:W-:Y:S01]  /*a490*/  IMAD.MOV.U32 R12, RZ, RZ, 0x10 ;  /* 0x00000010ff0c7424 */ /* 0x000fe200078e00ff */
[----:B------:R-:W-:Y:S01]  /*a4a0*/  BSSY B0, `(.L_x_6317) ;  /* 0x000003a000007945 */ /* 0x000fe20003800000 */
[----:B------:R-:W-:Y:S01]  /*a4b0*/  IMAD.IADD R3, R3, 0x1, -R6 ;  /* 0x0000000103037824 */ /* 0x000fe200078e0a06 */
[----:B------:R-:W-:Y:S01]  /*a4c0*/  LOP3.LUT R11, R4, 0xfffffe00, RZ, 0xc0, !PT ;  /* 0xfffffe00040b7812 */ /* 0x000fe200078ec0ff */
[--C-:B------:R-:W-:Y:S01]  /*a4d0*/  IMAD.X R39, RZ, RZ, R18.reuse, P2 ;  /* 0x000000ffff277224 */ /* 0x100fe200010e0612 */
[----:B------:R-:W-:Y:S01]  /*a4e0*/  IADD3 R6, P1, R2, 0x70, RZ ;  /* 0x0000007002067810 */ /* 0x000fe20007f3e0ff */
[C---:B------:R-:W-:Y:S01]  /*a4f0*/  IMAD.SHL.U32 R5, R3.reuse, 0x40, RZ ;  /* 0x0000004003057824 */ /* 0x040fe200078e00ff */
[----:B------:R-:W-:Y:S01]  /*a500*/  LOP3.LUT P0, RZ, R3, 0x2, RZ, 0xc0, !PT ;  /* 0x0000000203ff7812 */ /* 0x000fe2000780c0ff */
[----:B------:R-:W-:Y:S01]  /*a510*/  IMAD R0, R0, 0x400, R11 ;  /* 0x0000040000007824 */ /* 0x000fe200078e020b */
[----:B------:R3:W-:Y:S01]  /*a520*/  STL.64 [R1+0xb8], R38 ;  /* 0x0000b82601007387 */ /* 0x0007e20000100a00 */
[----:B------:R-:W-:Y:S01]  /*a530*/  IMAD.X R13, RZ, RZ, R18, P1 ;  /* 0x000000ffff0d7224 */ /* 0x000fe200008e0612 */
[----:B------:R-:W-:Y:S01]  /*a540*/  LOP3.LUT R5, R5, 0x1c0, RZ, 0xc0, !PT ;  /* 0x000001c005057812 */ /* 0x000fe200078ec0ff */
[----:B------:R-:W-:Y:S01]  /*a550*/  IMAD.U32 R33, RZ, RZ, UR50 ;  /* 0x00000032ff217e24 */ /* 0x000fe2000f8e00ff */
[----:B------:R-:W-:Y:S01]  /*a560*/  LOP3.LUT P1, RZ, R3, 0x4, RZ, 0xc0, !PT ;  /* 0x0000000403ff7812 */ /* 0x000fe2000782c0ff */
[----:B------:R-:W-:Y:S01]  /*a570*/  IMAD.U32 R32, RZ, RZ, UR49 ;  /* 0x00000031ff207e24 */ /* 0x000fe2000f8e00ff */
[----:B------:R-:W-:Y:S01]  /*a580*/  LOP3.LUT R9, R5, 0x8, R10, 0xf8, !PT ;  /* 0x0000000805097812 */ /* 0x000fe200078ef80a */
[----:B------:R-:W-:Y:S01]  /*a590*/  IMAD.MOV.U32 R36, RZ, RZ, RZ ;  /* 0x000000ffff247224 */ /* 0x000fe200078e00ff */
[----:B------:R-:W-:Y:S01]  /*a5a0*/  SHF.R.U32.HI R4, RZ, 0x3, R5 ;  /* 0x00000003ff047819 */ /* 0x000fe20000011605 */
[----:B------:R-:W-:Y:S01]  /*a5b0*/  IMAD.MOV.U32 R5, RZ, RZ, R8 ;  /* 0x000000ffff057224 */ /* 0x000fe200078e0008 */
[----:B------:R-:W3:Y:S01]  /*a5c0*/  LDC.64 R10, c[0x0][0xae0] ;  /* 0x0002b800ff0a7b82 */ /* 0x000ee20000000a00 */
[----:B------:R-:W-:Y:S01]  /*a5d0*/  SEL R12, R12, 0xfffffff0, !P0 ;  /* 0xfffffff00c0c7807 */ /* 0x000fe20004000000 */
[----:B0-----:R-:W-:Y:S01]  /*a5e0*/  IMAD.MOV.U32 R34, RZ, RZ, R51 ;  /* 0x000000ffff227224 */ /* 0x001fe200078e0033 */
[----:B------:R-:W-:Y:S01]  /*a5f0*/  LOP3.LUT R9, R9, R4, RZ, 0x3c, !PT ;  /* 0x0000000409097212 */ /* 0x000fe200078e3cff */
[----:B------:R-:W-:Y:S01]  /*a600*/  IMAD.MOV.U32 R4, RZ, RZ, R7 ;  /* 0x000000ffff047224 */ /* 0x000fe200078e0007 */
[----:B-1----:R-:W-:Y:S01]  /*a610*/  IADD3 R26, P3, R2, 0xa0, RZ ;  /* 0x000000a0021a7810 */ /* 0x002fe20007f7e0ff */
[----:B------:R-:W-:Y:S01]  /*a620*/  IMAD.MOV.U32 R7, RZ, RZ, R13 ;  /* 0x000000ffff077224 */ /* 0x000fe200078e000d */
[----:B------:R-:W-:Y:S01]  /*a630*/  STL.64 [R1+0xb0], R22 ;  /* 0x0000b01601007387 */ /* 0x000fe20000100a00 */
[----:B------:R-:W-:-:S02]  /*a640*/  IMAD.IADD R3, R0, 0x1, R9 ;  /* 0x0000000100037824 */ /* 0x000fc400078e0209 */
[----:B------:R-:W0:Y:S01]  /*a650*/  LDC.64 R8, c[0x0][0xad8] ;  /* 0x0002b600ff087b82 */ /* 0x000e220000000a00 */
[----:B------:R1:W-:Y:S01]  /*a660*/  STL.128 [R1+0x100], R4 ;  /* 0x0001000401007387 */ /* 0x0003e20000100c00 */
[----:B------:R-:W-:-:S03]  /*a670*/  IMAD.WIDE.U32 R20, R3, 0x2, R14 ;  /* 0x0000000203147825 */ /* 0x000fc600078e000e */
[----:B------:R4:W-:Y:S01]  /*a680*/  STL.U8 [R1+0xc8], RZ ;  /* 0x0000c8ff01007387 */ /* 0x0009e20000100000 */
[----:B------:R-:W-:Y:S01]  /*a690*/  IMAD.MOV.U32 R13, RZ, RZ, 0x20 ;  /* 0x00000020ff0d7424 */ /* 0x000fe200078e00ff */
[----:B------:R-:W-:Y:S01]  /*a6a0*/  IADD3 R20, P0, R20, 0x36400, RZ ;  /* 0x0003640014147810 */ /* 0x000fe20007f1e0ff */
[----:B------:R-:W-:Y:S01]  /*a6b0*/  IMAD.X R27, RZ, RZ, R18, P3 ;  /* 0x000000ffff1b7224 */ /* 0x000fe200018e0612 */
[----:B------:R4:W-:Y:S01]  /*a6c0*/  STL.U8 [R1+0x120], RZ ;  /* 0x000120ff01007387 */ /* 0x0009e20000100000 */
[----:B------:R-:W-:Y:S01]  /*a6d0*/  VIADD R191, R56, 0xffffff80 ;  /* 0xffffff8038bf7836 */ /* 0x000fe20000000000 */
[----:B------:R-:W-:Y:S01]  /*a6e0*/  SEL R13, R13, 0xffffffe0, !P1 ;  /* 0xffffffe00d0d7807 */ /* 0x000fe20004800000 */
[----:B------:R-:W-:Y:S01]  /*a6f0*/  IMAD.X R21, RZ, RZ, R21, P0 ;  /* 0x000000ffff157224 */ /* 0x000fe200000e0615 */
[----:B------:R4:W-:Y:S01]  /*a700*/  STL.128 [R1+0x110], R24 ;  /* 0x0001101801007387 */ /* 0x0009e20000100c00 */
[----:B---3--:R-:W-:Y:S02]  /*a710*/  IMAD.MOV.U32 R38, RZ, RZ, R10 ;  /* 0x000000ffff267224 */ /* 0x008fe400078e000a */
[----:B------:R-:W-:Y:S01]  /*a720*/  IMAD.MOV.U32 R39, RZ, RZ, R11 ;  /* 0x000000ffff277224 */ /* 0x000fe200078e000b */
[----:B-1----:R-:W1:Y:S01]  /*a730*/  LDC R6, c[0x0][0x450] ;  /* 0x00011400ff067b82 */ /* 0x002e620000000800 */
[----:B------:R-:W-:Y:S01]  /*a740*/  IMAD.MOV.U32 R7, RZ, RZ, R50 ;  /* 0x000000ffff077224 */ /* 0x000fe200078e0032 */
[----:B------:R4:W-:Y:S04]  /*a750*/  STL.64 [R1+0xa0], R12 ;  /* 0x0000a00c01007387 */ /* 0x0009e80000100a00 */
[----:B------:R4:W-:Y:S01]  /*a760*/  STL.64 [R1+0xa8], R20 ;  /* 0x0000a81401007387 */ /* 0x0009e20000100a00 */
[----:B0-----:R-:W-:Y:S01]  /*a770*/  IMAD.MOV.U32 R35, RZ, RZ, R8 ;  /* 0x000000ffff237224 */ /* 0x001fe200078e0008 */
[----:B------:R-:W1:Y:S01]  /*a780*/  LDC.64 R4, c[0x0][0x448] ;  /* 0x00011200ff047b82 */ /* 0x000e620000000a00 */
[----:B------:R-:W-:Y:S01]  /*a790*/  IMAD.MOV.U32 R37, RZ, RZ, R9 ;  /* 0x000000ffff257224 */ /* 0x000fe200078e0009 */
[----:B------:R4:W-:Y:S04]  /*a7a0*/  STL [R1+0xcc], R191 ;  /* 0x0000ccbf01007387 */ /* 0x0009e80000100800 */
[----:B------:R4:W-:Y:S04]  /*a7b0*/  STL.128 [R1+0xd0], R32 ;  /* 0x0000d02001007387 */ /* 0x0009e80000100c00 */
[----:B------:R4:W-:Y:S04]  /*a7c0*/  STL.128 [R1+0xe0], R36 ;  /* 0x0000e02401007387 */ /* 0x0009e80000100c00 */
[----:B-1----:R4:W-:Y:S01]  /*a7d0*/  STL.128 [R1+0xf0], R4 ;  /* 0x0000f00401007387 */ /* 0x0029e20000100c00 */
[----:B--2---:R-:W-:-:S04]  /*a7e0*/  LEA.HI R0, R43, R43, RZ, 0x1 ;  /* 0x0000002b2b007211 */ /* 0x004fc800078f08ff */
[----:B------:R-:W-:-:S05]  /*a7f0*/  LOP3.LUT R0, R0, 0xfffffffe, RZ, 0xc0, !PT ;  /* 0xfffffffe00007812 */ /* 0x000fca00078ec0ff */
[----:B------:R-:W-:-:S05]  /*a800*/  IMAD.IADD R0, R43, 0x1, -R0 ;  /* 0x000000012b007824 */ /* 0x000fca00078e0a00 */
[----:B------:R-:W-:-:S04]  /*a810*/  SHF.L.U32 R0, R0, 0x1f, RZ ;  /* 0x0000001f00007819 */ /* 0x000fc800000006ff */
[----:B------:R-:W0:Y:S02]  /*a820*/  SYNCS.PHASECHK.TRANS64.TRYWAIT P0, [UR46+0x38800], R0 ;  /* 0x03880000ff0075a7 */ /* 0x000e24000800016e */
[----:B0---4-:R-:W-:Y:S05]  /*a830*/  @!P0 BRA `(.L_x_6318) ;  /* 0x0000021400a48947 */ /* 0x011fea0003800000 */
.L_x_6530:
[----:B------:R-:W-:Y:S05]  /*a840*/  BSYNC B0 ;  /* 0x0000000000007941 */ /* 0x000fea0003800000 */
.L_x_6317:
[----:B------:R-:W2:Y:S04]  /*a850*/  LDL R34, [R1+0x424] ;  /* 0x0004240001227983 */ /* 0x000ea80000100800 */
[----:B------:R-:W3:Y:S04]  /*a860*/  LDL R33, [R1+0x428] ;  /* 0x0004280001217983 */ /* 0x000ee80000100800 */
[----:B------:R-:W4:Y:S04]  /*a870*/  LDL R32, [R1] ;  /* 0x0000000001207983 */ /* 0x000f280000100800 */
[----:B------:R1:W5:Y:S01]  /*a880*/  LDL.64 R20, [R1+0x1c8] ;  /* 0x0001c80001147983 */ /* 0x0003620000100a00 */
[C---:B------:R-:W-:Y:S01]  /*a890*/  IADD3 R26, P0, R2.reuse, 0xc8, RZ ;  /* 0x000000c8021a7810 */ /* 0x040fe20007f1e0ff */
[----:B------:R-:W-:Y:S01]  /*a8a0*/  IMAD.MOV.U32 R24, RZ, RZ, R30 ;  /* 0x000000ffff187224 */ /* 0x000fe200078e001e */
[----:B------:R-:W-:Y:S01]  /*a8b0*/  BSSY B0, `(.L_x_6319) ;  /* 0x0000039000007945 */ /* 0x000fe20003800000 */
[----:B------:R-:W-:Y:S01]  /*a8c0*/  IMAD.MOV.U32 R25, RZ, RZ, R45 ;  /* 0x000000ffff197224 */ /* 0x000fe200078e002d */
[----:B------:R-:W-:Y:S01]  /*a8d0*/  STL.64 [R1+0x128], R196 ;  /* 0x000128c401007387 */ /* 0x000fe20000100a00 */
[----:B------:R-:W-:Y:S01]  /*a8e0*/  IMAD.X R27, RZ, RZ, R18, P0 ;  /* 0x000000ffff1b7224 */ /* 0x000fe200000e0612 */
[----:B0-----:R-:W-:Y:S01]  /*a8f0*/  IADD3 R0, P0, R2, 0x3e0, RZ ;  /* 0x000003e002007810 */ /* 0x001fe20007f1e0ff */
[----:B------:R-:W-:-:S02]  /*a900*/  IMAD.MOV.U32 R12, RZ, RZ, R41 ;  /* 0x000000ffff0c7224 */ /* 0x000fc400078e0029 */
[----:B------:R-:W-:Y:S01]  /*a910*/  IMAD.MOV.U32 R13, RZ, RZ, R54 ;  /* 0x000000ffff0d7224 */ /* 0x000fe200078e0036 */
[----:B------:R0:W-:Y:S01]  /*a920*/  STL.128 [R1+0x130], R24 ;  /* 0x0001301801007387 */ /* 0x0001e20000100c00 */
[--C-:B------:R-:W-:Y:S01]  /*a930*/  IMAD.X R3, RZ, RZ, R18.reuse, P0 ;  /* 0x000000ffff037224 */ /* 0x100fe200000e0612 */
[----:B------:R-:W-:Y:S01]  /*a940*/  IADD3 R4, P0, R2, 0x100, RZ ;  /* 0x0000010002047810 */ /* 0x000fe20007f1e0ff */
[----:B------:R-:W-:Y:S01]  /*a950*/  IMAD.MOV.U32 R43, RZ, RZ, R53 ;  /* 0x000000ffff2b7224 */ /* 0x000fe200078e0035 */
[----:B------:R1:W-:Y:S03]  /*a960*/  STL.128 [R1+0x150], R12 ;  /* 0x0001500c01007387 */ /* 0x0003e60000100c00 */
[----:B------:R-:W-:Y:S02]  /*a970*/  IMAD.X R7, RZ, RZ, R18, P0 ;  /* 0x000000ffff077224 */ /* 0x000fe400000e0612 */
[----:B0-----:R-:W-:-:S02]  /*a980*/  IMAD.MOV.U32 R26, RZ, RZ, R31 ;  /* 0x000000ffff1a7224 */ /* 0x001fc400078e001f */
[----:B------:R-:W-:Y:S02]  /*a990*/  IMAD.MOV.U32 R27, RZ, RZ, R52 ;  /* 0x000000ffff1b7224 */ /* 0x000fe400078e0034 */
[----:B------:R-:W-:Y:S01]  /*a9a0*/  IMAD.MOV.U32 R24, RZ, RZ, R2 ;  /* 0x000000ffff187224 */ /* 0x000fe200078e0002 */
[C---:B-1----:R-:W-:Y:S01]  /*a9b0*/  IADD3 R12, P1, R2.reuse, 0x108, RZ ;  /* 0x00000108020c7810 */ /* 0x042fe20007f3e0ff */
[----:B------:R-:W-:Y:S01]  /*a9c0*/  IMAD.MOV.U32 R25, RZ, RZ, R18 ;  /* 0x000000ffff197224 */ /* 0x000fe200078e0012 */
[----:B------:R-:W-:-:S03]  /*a9d0*/  IADD3 R14, P0, R2, 0x120, RZ ;  /* 0x00000120020e7810 */ /* 0x000fc60007f1e0ff */
[--C-:B------:R-:W-:Y:S01]  /*a9e0*/  IMAD.X R13, RZ, RZ, R18.reuse, P1 ;  /* 0x000000ffff0d7224 */ /* 0x100fe200008e0612 */
[----:B------:R0:W-:Y:S01]  /*a9f0*/  STL.128 [R1+0x140], R24 ;  /* 0x0001401801007387 */ /* 0x0001e20000100c00 */
[----:B------:R-:W-:-:S05]  /*aa00*/  IMAD.X R15, RZ, RZ, R18, P0 ;  /* 0x000000ffff0f7224 */ /* 0x000fca00000e0612 */
[----:B------:R-:W-:Y:S01]  /*aa10*/  STL.64 [R1+0x1c0], R14 ;  /* 0x0001c00e01007387 */ /* 0x000fe20000100a00 */
[----:B0-----:R-:W-:Y:S02]  /*aa20*/  IMAD.MOV.U32 R26, RZ, RZ, R48 ;  /* 0x000000ffff1a7224 */ /* 0x001fe400078e0030 */
[----:B------:R-:W-:Y:S02]  /*aa30*/  IMAD.MOV.U32 R27, RZ, RZ, R57 ;  /* 0x000000ffff1b7224 */ /* 0x000fe400078e0039 */
[----:B------:R-:W-:Y:S02]  /*aa40*/  IMAD.MOV.U32 R24, RZ, RZ, R199 ;  /* 0x000000ffff187224 */ /* 0x000fe400078e00c7 */
        /* <DEDUP_REMOVED lines=23> */
[----:B------:R0:W-:Y:S01]  /*abc0*/  STL.128 [R1+0x1a0], R24 ;  /* 0x0001a01801007387 */ /* 0x0001e20000100c00 */
[----:B--2---:R-:W-:Y:S02]  /*abd0*/  IMAD.MOV.U32 R41, RZ, RZ, R34 ;  /* 0x000000ffff297224 */ /* 0x004fe400078e0022 */
[----:B---3--:R-:W-:Y:S01]  /*abe0*/  IMAD.MOV.U32 R40, RZ, RZ, R33 ;  /* 0x000000ffff287224 */ /* 0x008fe200078e0021 */
[----:B----4-:R-:W-:-:S04]  /*abf0*/  LOP3.LUT R0, R32, 0x1, RZ, 0xfc, !PT ;  /* 0x0000000120007812 */ /* 0x010fc800078efcff */
[----:B------:R0:W-:Y:S01]  /*ac00*/  STL.128 [R1+0x1b0], R40 ;  /* 0x0001b02801007387 */ /* 0x0001e20000100c00 */
[----:B------:R-:W-:-:S13]  /*ac10*/  ISETP.NE.AND P1, PT, R0, 0x3, PT ;  /* 0x000000030000780c */ /* 0x000fda0003f25270 */
[----:B0-----:R-:W-:Y:S05]  /*ac20*/  @!P1 BRA `(.L_x_6320) ;  /* 0x0000000000049947 */ /* 0x001fea0003800000 */
[----:B------:R-:W-:Y:S01]  /*ac30*/  BPT.TRAP 0x1 ;  /* 0x000000040000795c */ /* 0x000fe20000300000 */
.L_x_6320:
[----:B------:R-:W-:Y:S05]  /*ac40*/  BSYNC B0 ;  /* 0x0000000000007941 */ /* 0x000fea0003800000 */
.L_x_6319:
        /* <DEDUP_REMOVED lines=8> */
.L_x_6322:
[----:B------:R-:W-:Y:S05]  /*acd0*/  BSYNC B0 ;  /* 0x0000000000007941 */ /* 0x000fea0003800000 */
.L_x_6321:
[----:B------:R-:W-:Y:S04]  /*ace0*/  BSSY B0, `(.L_x_6323) ;  /* 0x0000004000007945 */ /* 0x000fe80003800000 */
[----:B-1----:R-:W-:Y:S05]  /*acf0*/  @P0 BRA `(.L_x_6324) ;  /* 0x0000000000080947 */ /* 0x002fea0003800000 */
[----:B------:R-:W1:Y:S02]  /*ad00*/  SYNCS.PHASECHK.TRANS64.TRYWAIT P0, [R20+URZ], R21 ;  /* 0x00000015140075a7 */ /* 0x000e64000800017f */
[----:B-1----:R-:W-:Y:S05]  /*ad10*/  @!P0 BRA `(.L_x_6325) ;  /* 0x0000021000848947 */ /* 0x002fea0003800000 */
.L_x_6324:
[----:B------:R-:W-:Y:S05]  /*ad20*/  BSYNC B0 ;  /* 0x0000000000007941 */ /* 0x000fea0003800000 */
.L_x_6323:
        /* <DEDUP_REMOVED lines=58> */
.L_x_6531:
[----:B------:R-:W-:Y:S05]  /*b0d0*/  BSYNC B0 ;  /* 0x0000000000007941 */ /* 0x000fea0003800000 */
.L_x_6326:
[----:B0-----:R-:W2:Y:S04]  /*b0e0*/  LDL R3, [R1+0x28] ;  /* 0x0000280001037983 */ /* 0x001ea80000100800 */
[----:B------:R0:W5:Y:S01]  /*b0f0*/  LDL.64 R12, [R1+0x1c8] ;  /* 0x0001c800010c7983 */ /* 0x0001620000100a00 */
[----:B------:R-:W-:Y:S01]  /*b100*/  BSSY B0, `(.L_x_6328) ;  /* 0x0000005000007945 */ /* 0x000fe20003800000 */
[----:B--2---:R-:W-:-:S04]  /*b110*/  LOP3.LUT R3, R3, 0x1, RZ, 0xfc, !PT ;  /* 0x0000000103037812 */ /* 0x004fc800078efcff */
[----:B------:R-:W-:-:S13]  /*b120*/  ISETP.NE.AND P1, PT, R3, 0x3, PT ;  /* 0x000000030300780c */ /* 0x000fda0003f25270 */
[----:B0-----:R-:W-:Y:S05]  /*b130*/  @!P1 BRA `(.L_x_6329) ;  /* 0x0000000000049947 */ /* 0x001fea0003800000 */
[----:B------:R-:W-:Y:S01]  /*b140*/  BPT.TRAP 0x1 ;  /* 0x000000040000795c */ /* 0x000fe20000300000 */
.L_x_6329:
[----:B------:R-:W-:Y:S05]  /*b150*/  BSYNC B0 ;  /* 0x0000000000007941 */ /* 0x000fea0003800000 */
.L_x_6328:
        /* <DEDUP_REMOVED lines=8> */
.L_x_6331:
[----:B------:R-:W-:Y:S05]  /*b1e0*/  BSYNC B0 ;  /* 0x0000000000007941 */ /* 0x000fea0003800000 */
.L_x_6330:
[----:B------:R-:W-:Y:S04]  /*b1f0*/  BSSY B0, `(.L_x_6332) ;  /* 0x0000004000007945 */ /* 0x000fe80003800000 */
[----:B-1----:R-:W-:Y:S05]  /*b200*/  @P0 BRA `(.L_x_6333) ;  /* 0x0000000000080947 */ /* 0x002fea0003800000 */
[----:B------:R-:W1:Y:S02]  /*b210*/  SYNCS.PHASECHK.TRANS64.TRYWAIT P0, [R12+URZ], R13 ;  /* 0x0000000d0c0075a7 */ /* 0x000e64000800017f */
[----:B-1----:R-:W-:Y:S05]  /*b220*/  @!P0 BRA `(.L_x_6334) ;  /* 0x0000020c006c8947 */ /* 0x002fea0003800000 */
.L_x_6333:
[----:B------:R-:W-:Y:S05]  /*b230*/  BSYNC B0 ;  /* 0x0000000000007941 */ /* 0x000fea0003800000 */
.L_x_6332:
        /* <DEDUP_REMOVED lines=439> */
.L_x_6336:
[----:B------:R-:W-:Y:S05]  /*cdb0*/  BSYNC B0 ;  /* 0x0000000000007941 */ /* 0x000fea0003800000 */
.L_x_6335:
        /* <DEDUP_REMOVED lines=132> */
.L_x_6340:
[----:B------:R-:W-:-:S13]  /*d600*/  ISETP.NE.AND P0, PT, R57, 0x1, PT ;  /* 0x000000013900780c */ /* 0x000fda0003f05270 */
[----:B------:R-:W-:-:S05]  /*d610*/  @P0 IMAD.HI.U32 R14, R7, R58, RZ ;  /* 0x0000003a070e0227 */ /* 0x000fca00078e00ff */
[----:B------:R-:W-:-:S07]  /*d620*/  @P0 SHF.R.U32.HI R7, RZ, R59, R14 ;  /* 0x0000003bff070219 */ /* 0x000fce000001160e */
.L_x_6341:
[----:B------:R-:W-:Y:S05]  /*d630*/  BSYNC B1 ;  /* 0x0000000000017941 */ /* 0x000fea0003800000 */
.L_x_6339:
[----:B------:R-:W-:-:S04]  /*d640*/  IMAD R14, R7, R57, -UR4 ;  /* 0x80000004070e7e24 */ /* 0x000fc8000f8e0239 */
[----:B------:R-:W-:-:S05]  /*d650*/  IMAD R14, R31, -0x2, R14 ;  /* 0xfffffffe1f0e7824 */ /* 0x000fca00078e020e */
[----:B------:R-:W-:Y:S02]  /*d660*/  VIMNMX R3, R3, R14, !PT ;  /* 0x0000000e03037248 */ /* 0x000fe40007fe0100 */
[----:B------:R-:W-:-:S07]  /*d670*/  VIADDMNMX R4, R14, R57, R4, PT ;  /* 0x000000390e047246 */ /* 0x000fce0003800104 */
.L_x_6338:
[----:B------:R-:W-:Y:S05]  /*d680*/  BSYNC B0 ;  /* 0x0000000000007941 */ /* 0x000fea0003800000 */
.L_x_6337:
        /* <DEDUP_REMOVED lines=90> */
.L_x_6345:
[----:B------:R-:W-:-:S13]  /*dc30*/  ISETP.NE.AND P6, PT, R57, 0x1, PT ;  /* 0x000000013900780c */ /* 0x000fda0003fc5270 */
[----:B------:R-:W-:-:S05]  /*dc40*/  @P6 IMAD.HI.U32 R58, R12, R58, RZ ;  /* 0x0000003a0c3a6227 */ /* 0x000fca00078e00ff */
[----:B------:R-:W-:-:S07]  /*dc50*/  @P6 SHF.R.U32.HI R12, RZ, R59, R58 ;  /* 0x0000003bff0c6219 */ /* 0x000fce000001163a */
.L_x_6346:
[----:B------:R-:W-:Y:S05]  /*dc60*/  BSYNC B1 ;  /* 0x0000000000017941 */ /* 0x000fea0003800000 */
.L_x_6344:
[----:B------:R-:W-:-:S04]  /*dc70*/  IMAD R12, R12, R57, -UR4 ;  /* 0x800000040c0c7e24 */ /* 0x000fc8000f8e0239 */
[----:B------:R-:W-:-:S05]  /*dc80*/  IMAD R12, R31, -0x2, R12 ;  /* 0xfffffffe1f0c7824 */ /* 0x000fca00078e020c */
[----:B------:R-:W-:Y:S02]  /*dc90*/  VIADDMNMX R4, R12, R57, R4, PT ;  /* 0x000000390c047246 */ /* 0x000fe40003800104 */
[----:B------:R-:W-:-:S07]  /*dca0*/  VIMNMX R3, R3, R12, !PT ;  /* 0x0000000c03037248 */ /* 0x000fce0007fe0100 */
.L_x_6343:
[----:B------:R-:W-:Y:S05]  /*dcb0*/  BSYNC B0 ;  /* 0x0000000000007941 */ /* 0x000fea0003800000 */
.L_x_6342:
        /* <DEDUP_REMOVED lines=244> */
[----:B------:R-:W4:Y:S04]  /*ec00*/  LDL R66, [R1+0x230] ;  /* 0x0002300001427983 */ /* 0x000f280000100800 */
[----:B------:R-:W0:Y:S01]  /*ec10*/  MUFU.EX2 R99, R99 ;  /* 0x0000006300637308 */ /* 0x000e220000000800 */
[-CC-:B------:R-:W-:Y:S01]  /*ec20*/  FFMA.FTZ R169, R30, R38.reuse, -R3.reuse ;  /* 0x000000261ea97223 */ /* 0x180fe20000010803 */
[----:B------:R-:W4:Y:S06]  /*ec30*/  LDL R68, [R1+0x234] ;  /* 0x0002340001447983 */ /* 0x000f2c0000100800 */
[----:B------:R-:W-:Y:S01]  /*ec40*/  MUFU.EX2 R111, R111 ;  /* 0x0000006f006f7308 */ /* 0x000fe20000000800 */
[----:B------:R-:W-:-:S07]  /*ec50*/  FFMA.FTZ R91, R31, R38, -R3 ;  /* 0x000000261f5b7223 */ /* 0x000fce0000010803 */
[----:B------:R-:W-:Y:S01]  /*ec60*/  MUFU.EX2 R166, R166 ;  /* 0x000000a600a67308 */ /* 0x000fe20000000800 */
        /* <DEDUP_REMOVED lines=13> */
[----:B------:R-:W-:Y:S01]  /*ed40*/  FFMA.FTZ R85, R37, R38, -R3 ;  /* 0x0000002625557223 */ /* 0x000fe20000010803 */
[----:B------:R-:W4:Y:S06]  /*ed50*/  LDL R76, [R1+0x244] ;  /* 0x00024400014c7983 */ /* 0x000f2c0000100800 */
[----:B------:R-:W-:Y:S08]  /*ed60*/  MUFU.EX2 R172, R172 ;  /* 0x000000ac00ac7308 */ /* 0x000ff00000000800 */
[----:B------:R-:W-:Y:S08]  /*ed70*/  MUFU.EX2 R101, R101 ;  /* 0x0000006500657308 */ /* 0x000ff00000000800 */
[----:B------:R-:W-:Y:S08]  /*ed80*/  MUFU.EX2 R174, R174 ;  /* 0x000000ae00ae7308 */ /* 0x000ff00000000800 */
[----:B------:R-:W-:Y:S01]  /*ed90*/  MUFU.EX2 R103, R103 ;  /* 0x0000006700677308 */ /* 0x000fe20000000800 */
[----:B------:R1:W-:Y:S04]  /*eda0*/  STL [R1+0x3f4], R0 ;  /* 0x0003f40001007387 */ /* 0x0003e80000100800 */
[----:B------:R-:W4:Y:S03]  /*edb0*/  LDL R27, [R1+0x2dc] ;  /* 0x0002dc00011b7983 */ /* 0x000f260000100800 */
[----:B------:R-:W1:Y:S08]  /*edc0*/  MUFU.EX2 R163, R163 ;  /* 0x000000a300a37308 */ /* 0x000e700000000800 */
[----:B------:R-:W2:Y:S01]  /*edd0*/  MUFU.EX2 R97, R97 ;  /* 0x0000006100617308 */ /* 0x000ea20000000800 */
[----:B0-----:R-:W-:-:S07]  /*ede0*/  FADD.FTZ R4, R161, R99 ;  /* 0x00000063a1047221 */ /* 0x001fce0000010000 */
[----:B------:R-:W0:Y:S01]  /*edf0*/  MUFU.EX2 R165, R165 ;  /* 0x000000a500a57308 */ /* 0x000e220000000800 */
[----:B------:R-:W-:Y:S01]  /*ee00*/  FADD.FTZ R12, R162, R7 ;  /* 0x00000007a20c7221 */ /* 0x000fe20000010000 */
[----:B-1----:R-:W-:Y:S01]  /*ee10*/  FADD.FTZ R4, R163, R4 ;  /* 0x00000004a3047221 */ /* 0x002fe20000010000 */
[----:B------:R-:W4:Y:S04]  /*ee20*/  LDL R26, [R1+0x1e0] ;  /* 0x0001e000011a7983 */ /* 0x000f280000100800 */
[----:B------:R-:W4:Y:S01]  /*ee30*/  LDL R28, [R1+0x1e4] ;  /* 0x0001e400011c7983 */ /* 0x000f220000100800 */
[----:B------:R-:W1:Y:S01]  /*ee40*/  MUFU.EX2 R95, R95 ;  /* 0x0000005f005f7308 */ /* 0x000e620000000800 */
[----:B------:R-:W-:Y:S01]  /*ee50*/  FADD.FTZ R7, R113, R12 ;  /* 0x0000000c71077221 */ /* 0x000fe20000010000 */
[----:B--2---:R-:W-:Y:S01]  /*ee60*/  FADD.FTZ R4, R97, R4 ;  /* 0x0000000461047221 */ /* 0x004fe20000010000 */
[----:B------:R-:W2:Y:S04]  /*ee70*/  LDL R30, [R1+0x1e8] ;  /* 0x0001e800011e7983 */ /* 0x000ea80000100800 */
[----:B------:R-:W2:Y:S01]  /*ee80*/  LDL R29, [R1+0x2e0] ;  /* 0x0002e000011d7983 */ /* 0x000ea20000100800 */
[----:B------:R-:W1:Y:S01]  /*ee90*/  MUFU.EX2 R167, R167 ;  /* 0x000000a700a77308 */ /* 0x000e620000000800 */
[----:B------:R-:W-:Y:S01]  /*eea0*/  FADD.FTZ R12, R164, R7 ;  /* 0x00000007a40c7221 */ /* 0x000fe20000010000 */
[----:B0-----:R-:W-:Y:S01]  /*eeb0*/  FADD.FTZ R4, R165, R4 ;  /* 0x00000004a5047221 */ /* 0x001fe20000010000 */
[----:B------:R-:W2:Y:S05]  /*eec0*/  LDL R32, [R1+0x1ec] ;  /* 0x0001ec0001207983 */ /* 0x000eaa0000100800 */
[----:B------:R-:W0:Y:S01]  /*eed0*/  MUFU.EX2 R93, R93 ;  /* 0x0000005d005d7308 */ /* 0x000e220000000800 */
[----:B------:R-:W-:Y:S01]  /*eee0*/  FADD.FTZ R7, R111, R12 ;  /* 0x0000000c6f077221 */ /* 0x000fe20000010000 */
[----:B-1----:R-:W-:Y:S01]  /*eef0*/  FADD.FTZ R4, R95, R4 ;  /* 0x000000045f047221 */ /* 0x002fe20000010000 */
[----:B------:R-:W2:Y:S04]  /*ef00*/  LDL R34, [R1+0x1f0] ;  /* 0x0001f00001227983 */ /* 0x000ea80000100800 */
[----:B------:R-:W2:Y:S01]  /*ef10*/  LDL R31, [R1+0x2e4] ;  /* 0x0002e400011f7983 */ /* 0x000ea20000100800 */
        /* <DEDUP_REMOVED lines=22> */
[----:B-1----:R-:W-:-:S06]  /*f080*/  FADD.FTZ R4, R89, R4 ;  /* 0x0000000459047221 */ /* 0x002fcc0000010000 */
[----:B------:R-:W1:Y:S01]  /*f090*/  MUFU.EX2 R175, R175 ;  /* 0x000000af00af7308 */ /* 0x000e620000000800 */
[----:B------:R-:W-:Y:S01]  /*f0a0*/  FADD.FTZ R12, R172, R3 ;  /* 0x00000003ac0c7221 */ /* 0x000fe20000010000 */
[----:B------:R-:W-:-:S06]  /*f0b0*/  FADD.FTZ R4, R173, R4 ;  /* 0x00000004ad047221 */ /* 0x000fcc0000010000 */
[----:B------:R-:W1:Y:S01]  /*f0c0*/  MUFU.EX2 R85, R85 ;  /* 0x0000005500557308 */ /* 0x000e620000000800 */
[----:B------:R-:W-:Y:S01]  /*f0d0*/  FADD.FTZ R3, R101, R12 ;  /* 0x0000000c65037221 */ /* 0x000fe20000010000 */
[----:B0-----:R-:W-:Y:S01]  /*f0e0*/  FADD.FTZ R4, R87, R4 ;  /* 0x0000000457047221 */ /* 0x001fe20000010000 */
[----:B------:R-:W2:Y:S02]  /*f0f0*/  LDL.64 R12, [R1+0x88] ;  /* 0x00008800010c7983 */ /* 0x000ea40000100a00 */
[----:B------:R-:W-:Y:S02]  /*f100*/  FADD.FTZ R36, R174, R3 ;  /* 0x00000003ae247221 */ /* 0x000fe40000010000 */
        /* <DEDUP_REMOVED lines=85> */
[----:B------:R-:W-:-:S05]  /*f660*/  MOV R24, R24 ;  /* 0x0000001800187202 */ /* 0x000fca0000000f00 */
[--C-:B------:R-:W-:Y:S02]  /*f670*/  IMAD R25, R15, 0x2, R24.reuse ;  /* 0x000000020f197824 */ /* 0x100fe400078e0218 */
[C---:B------:R-:W-:Y:S01]  /*f680*/  IMAD R15, R14.reuse, 0x2, R24 ;  /* 0x000000020e0f7824 */ /* 0x040fe200078e0218 */
[----:B------:R-:W-:Y:S01]  /*f690*/  STSM.16.M88.4 [R24], R160 ;  /* 0x000000a018007844 */ /* 0x000fe20000000200 */
[----:B------:R-:W-:Y:S02]  /*f6a0*/  IMAD R83, R14, 0x2, R25 ;  /* 0x000000020e537824 */ /* 0x000fe400078e0219 */
[----:B------:R-:W-:Y:S01]  /*f6b0*/  IMAD R14, R81, 0x1000, R12 ;  /* 0x00001000510e7824 */ /* 0x000fe200078e020c */
[----:B------:R0:W-:Y:S04]  /*f6c0*/  STSM.16.M88.4 [R15], R164 ;  /* 0x000000a40f007844 */ /* 0x0001e80000000200 */
[----:B------:R-:W-:Y:S01]  /*f6d0*/  R2UR UR6, R14 ;  /* 0x000000000e0672ca */ /* 0x000fe200000e0000 */
[----:B------:R-:W-:Y:S01]  /*f6e0*/  STSM.16.M88.4 [R25], R168 ;  /* 0x000000a819007844 */ /* 0x000fe20000000200 */
[----:B0-----:R-:W-:-:S05]  /*f6f0*/  IMAD.MOV.U32 R15, RZ, RZ, R13 ;  /* 0x000000ffff0f7224 */ /* 0x001fca00078e000d */
[----:B------:R-:W-:Y:S01]  /*f700*/  R2UR UR7, R15 ;  /* 0x000000000f0772ca */ /* 0x000fe200000e0000 */
        /* <DEDUP_REMOVED lines=36> */
[----:B------:R-:W-:Y:S01]  /*f950*/  VIADD R12, R14, 0x80 ;  /* 0x000000800e0c7836 */ /* 0x000fe20000000000 */
[----:B------:R-:W-:-:S04]  /*f960*/  R2UR UR7, R13 ;  /* 0x000000000d0772ca */ /* 0x000fc800000e0000 */
        /* <DEDUP_REMOVED lines=74> */
[----:B------:R-:W-:Y:S01]  /*fe10*/  VIADD R12, R14, 0x100 ;  /* 0x000001000e0c7836 */ /* 0x000fe20000000000 */
[----:B------:R-:W-:-:S04]  /*fe20*/  R2UR UR7, R13 ;  /* 0x000000000d0772ca */ /* 0x000fc800000e0000 */
        /* <DEDUP_REMOVED lines=378> */
.L_x_6348:
[----:B------:R-:W-:Y:S05]  /*115d0*/  BSYNC B0 ;  /* 0x0000000000007941 */ /* 0x000fea0003800000 */
.L_x_6347:
        /* <DEDUP_REMOVED lines=31> */
.L_x_6351:
[----:B------:R-:W-:-:S13]  /*117d0*/  ISETP.NE.AND P0, PT, R9, 0x1, PT ;  /* 0x000000010900780c */ /* 0x000fda0003f05270 */
[----:B------:R-:W-:-:S05]  /*117e0*/  @P0 IMAD.HI.U32 R10, R5, R10, RZ ;  /* 0x0000000a050a0227 */ /* 0x000fca00078e00ff */
[----:B------:R-:W-:-:S07]  /*117f0*/  @P0 SHF.R.U32.HI R5, RZ, R11, R10 ;  /* 0x0000000bff050219 */ /* 0x000fce000001160a */
.L_x_6352:
[----:B------:R-:W-:Y:S05]  /*11800*/  BSYNC B0 ;  /* 0x0000000000007941 */ /* 0x000fea0003800000 */
.L_x_6350:
[----:B------:R-:W-:-:S05]  /*11810*/  IMAD R5, R5, R9, R9 ;  /* 0x0000000905057224 */ /* 0x000fca00078e0209 */
[----:B------:R-:W-:-:S07]  /*11820*/  VIMNMX R8, R8, R5, PT ;  /* 0x0000000508087248 */ /* 0x000fce0003fe0100 */
.L_x_6349:
        /* <DEDUP_REMOVED lines=8> */
.L_x_6356:
[C---:B------:R-:W-:Y:S01]  /*118b0*/  IADD3 R12, P0, R2.reuse, 0x50, RZ ;  /* 0x00000050020c7810 */ /* 0x040fe20007f1e0ff */
[C---:B------:R-:W-:Y:S01]  /*118c0*/  VIADD R7, R2.reuse, 0x128 ;  /* 0x0000012802077836 */ /* 0x040fe20000000000 */
[----:B------:R-:W-:Y:S02]  /*118d0*/  IADD3 R28, P1, R2, 0xcc, RZ ;  /* 0x000000cc021c7810 */ /* 0x000fe40007f3e0ff */
[----:B------:R-:W-:Y:S01]  /*118e0*/  MOV R3, 0x11920 ;  /* 0x0001192000037802 */ /* 0x000fe20000000f00 */
[--C-:B------:R-:W-:Y:S02]  /*118f0*/  IMAD.X R13, RZ, RZ, R18.reuse, P0 ;  /* 0x000000ffff0d7224 */ /* 0x100fe400000e0612 */
[----:B------:R-:W-:-:S08]  /*11900*/  IMAD.X R29, RZ, RZ, R18, P1 ;  /* 0x000000ffff1d7224 */ /* 0x000fd000008e0612 */
[----:B------:R-:W-:Y:S05]  /*11910*/  CALL.REL.NOINC `($_ZN7cutlass13device_kernelIN5flash11enable_sm90INS1_16FlashAttnFwdSm90INS1_25CollectiveMainloopFwdSm90ILi2EN4cute5tupleIJNS5_1CILi1EEES8_S8_EEENS6_IJNS7_ILi64EEESA_SA_EEELi512ENS_6half_tEfNS_4arch4Sm90ELb0ELb1ELb1ELb1ELb1ELb0ELb1ELb0ELb0ELb1ELb0ELb0EEENS1_21CollectiveEpilogueFwdINS6_IJSA_NS7_ILi512EEESA_EEES9_SC_SE_Li256ELb1ELb1ELb0ELb0EEENS1_36VarlenDynamicPersistentTileSchedulerILi64ELi64ELi256ELi128ELb0ELb1ELb1ELb1ELb0ELb1EEEEEEEEEvNT_6ParamsE$_ZZN5flash25CollectiveMainloopFwdSm90ILi2EN4cute5tupleIJNS1_1CILi1EEES4_S4_EEENS2_IJNS3_ILi64EEES6_S6_EEELi512EN7cutlass6half_tEfNS8_4arch4Sm90ELb0ELb1ELb1ELb1ELb1ELb0ELb1ELb0ELb0ELb1ELb0ELb0EE3mmaINS_16FlashAttnFwdSm90ISC_NS_21CollectiveEpilogueFwdINS2_IJS6_NS3_ILi512EEES6_EEES5_S9_SB_Li256ELb1ELb1ELb0ELb0EEENS_36VarlenDynamicPersistentTileSchedulerILi64ELi64ELi256ELi128ELb0ELb1ELb1ELb1ELb0ELb1EEEE13SharedStorageENS1_6TensorINS1_11ArrayEngineIfLm128EEENS1_6LayoutINS2_IJNS2_IJNS3_ILi2EEESR_NS3_ILi32EEEEEES4_S4_EEENS2_IJNS2_IJS4_SR_NS3_ILi4EEEEEENS3_ILi0EEESX_EEEEEEENS_7SoftmaxILi2ELi0EEEEEbRKNSC_6ParamsENS8_13PipelineAsyncILi2EEES17_RNS8_13PipelineStateILj2EEERT0_RT1_iRiRKNS_16SeqlenInfoQKNewKILb1ELb0EEENS2_IJiiiiEEERT_ENKUliT_T0_T1_E_clIZSD_ISM_S10_S12_EbS15_S17_S17_S1A_S1C_S1E_iS1F_S1J_S1K_S1M_EUlRS1N_iE1_NS3_ILb0EEENS3_ILb1EEEEEDaiS1N_S1O_S1P_) ;  /* 0x000001e000087944 */ /* 0x000fea0003c00000 */
[C---:B------:R-:W-:Y:S01]  /*11920*/  ISETP.GT.AND P0, PT, R0.reuse, R6, PT ;  /* 0x000000060000720c */ /* 0x040fe20003f04270 */
[----:B------:R-:W-:-:S12]  /*11930*/  VIADD R0, R0, 0xffffffff ;  /* 0xffffffff00007836 */ /* 0x000fd80000000000 */
[----:B------:R-:W-:Y:S05]  /*11940*/  @P0 BRA `(.L_x_6356) ;  /* 0xfffffffc00d80947 */ /* 0x000fea000383ffff */
[----:B------:R-:W-:Y:S05]  /*11950*/  BSYNC B0 ;  /* 0x0000000000007941 */ /* 0x000fea0003800000 */
.L_x_6355:
[----:B------:R-:W2:Y:S02]  /*11960*/  LDL R4, [R1+0x50] ;  /* 0x0000500001047983 */ /* 0x000ea40000100800 */
[----:B--2---:R-:W-:-:S07]  /*11970*/  IMAD.SHL.U32 R4, R4, 0x40, RZ ;  /* 0x0000004004047824 */ /* 0x004fce00078e00ff */
.L_x_6354:
[----:B------:R-:W-:Y:S05]  /*11980*/  BSYNC B1 ;  /* 0x0000000000017941 */ /* 0x000fea0003800000 */
.L_x_6353:
        /* <DEDUP_REMOVED lines=26> */
.L_x_6359:
[----:B------:R-:W-:Y:S02]  /*11b30*/  ULDC UR4, c[0x0][0xadc] ;  /* 0x0002b70000047ab9 */ /* 0x000fe40000000800 */
[----:B------:R-:W-:-:S05]  /*11b40*/  IMAD.U32 R7, RZ, RZ, UR4 ;  /* 0x00000004ff077e24 */ /* 0x000fca000f8e00ff */
[----:B------:R-:W-:-:S13]  /*11b50*/  ISETP.NE.AND P0, PT, R7, 0x1, PT ;  /* 0x000000010700780c */ /* 0x000fda0003f05270 */
[----:B------:R-:W0:Y:S02]  /*11b60*/  @P0 LDC.64 R8, c[0x0][0xae0] ;  /* 0x0002b800ff080b82 */ /* 0x000e240000000a00 */
[----:B0-----:R-:W-:-:S05]  /*11b70*/  @P0 IMAD.HI.U32 R6, R4, R8, RZ ;  /* 0x0000000804060227 */ /* 0x001fca00078e00ff */
[----:B------:R-:W-:-:S07]  /*11b80*/  @P0 SHF.R.U32.HI R4, RZ, R9, R6 ;  /* 0x00000009ff040219 */ /* 0x000fce0000011606 */
.L_x_6360:
[----:B------:R-:W-:Y:S05]  /*11b90*/  BSYNC B0 ;  /* 0x0000000000007941 */ /* 0x000fea0003800000 */
.L_x_6358:
[----:B------:R-:W-:-:S05]  /*11ba0*/  IMAD R4, R4, R7, RZ ;  /* 0x0000000704047224 */ /* 0x000fca00078e02ff */
[----:B------:R-:W-:-:S07]  /*11bb0*/  VIMNMX R3, R3, R4, !PT ;  /* 0x0000000403037248 */ /* 0x000fce0007fe0100 */
.L_x_6357:
[----:B------:R-:W-:-:S05]  /*11bc0*/  VIADD R3, R3, 0x3f ;  /* 0x0000003f03037836 */ /* 0x000fca0000000000 */
[----:B------:R-:W-:-:S04]  /*11bd0*/  SHF.R.S32.HI R4, RZ, 0x1f, R3 ;  /* 0x0000001fff047819 */ /* 0x000fc80000011403 */
[----:B------:R-:W-:-:S04]  /*11be0*/  LEA.HI R4, R4, R3, RZ, 0x6 ;  /* 0x0000000304047211 */ /* 0x000fc800078f30ff */
[----:B------:R-:W-:-:S04]  /*11bf0*/  SHF.R.S32.HI R4, RZ, 0x6, R4 ;  /* 0x00000006ff047819 */ /* 0x000fc80000011404 */
[----:B------:R-:W-:-:S04]  /*11c00*/  VIMNMX R177, R4, UR43, !PT ;  /* 0x0000002b04b17c48 */ /* 0x000fc8000ffe0100 */
[----:B------:R-:W-:-:S13]  /*11c10*/  ISETP.GE.AND P0, PT, R0, R177, PT ;  /* 0x000000b10000720c */ /* 0x000fda0003f06270 */
[----:B------:R-:W-:Y:S05]  /*11c20*/  @!P0 BRA `(.L_x_6361) ;  /* 0x0000007000588947 */ /* 0x000fea0003800000 */
.L_x_6384:
        /* <DEDUP_REMOVED lines=20> */
.L_x_6363:
[----:B------:R-:W-:Y:S05]  /*11d70*/  BSYNC B0 ;  /* 0x0000000000007941 */ /* 0x000fea0003800000 */
.L_x_6362:
        /* <DEDUP_REMOVED lines=9> */
.L_x_6365:
[----:B------:R-:W-:Y:S05]  /*11e10*/  BSYNC B0 ;  /* 0x0000000000007941 */ /* 0x000fea0003800000 */
.L_x_6364:
[----:B------:R-:W-:Y:S04]  /*11e20*/  BSSY B0, `(.L_x_6366) ;  /* 0x0000006000007945 */ /* 0x000fe80003800000 */
[----:B-1----:R-:W-:Y:S05]  /*11e30*/  @P0 BRA `(.L_x_6367) ;  /* 0x0000000000100947 */ /* 0x002fea0003800000 */
[----:B-----5:R-:W-:Y:S01]  /*11e40*/  IMAD R8, R8, 0x8, R3 ;  /* 0x0000000808087824 */ /* 0x020fe200078e0203 */
[----:B------:R-:W-:-:S04]  /*11e50*/  SHF.L.U32 R9, R9, 0x1f, RZ ;  /* 0x0000001f09097819 */ /* 0x000fc800000006ff */
[----:B------:R-:W1:Y:S02]  /*11e60*/  SYNCS.PHASECHK.TRANS64.TRYWAIT P0, [R8+URZ], R9 ;  /* 0x00000009080075a7 */ /* 0x000e64000800017f */
[----:B-1----:R-:W-:Y:S05]  /*11e70*/  @!P0 BRA `(.L_x_6368) ;  /* 0x000001a0006c8947 */ /* 0x002fea0003800000 */
.L_x_6367:
[----:B------:R-:W-:Y:S05]  /*11e80*/  BSYNC B0 ;  /* 0x0000000000007941 */ /* 0x000fea0003800000 */
.L_x_6366:
        /* <DEDUP_REMOVED lines=57> */
.L_x_6370:
[----:B------:R-:W-:Y:S05]  /*12220*/  BSYNC B0 ;  /* 0x0000000000007941 */ /* 0x000fea0003800000 */
.L_x_6369:
        /* <DEDUP_REMOVED lines=8> */
.L_x_6372:
[----:B------:R-:W-:Y:S05]  /*122b0*/  BSYNC B0 ;  /* 0x0000000000007941 */ /* 0x000fea0003800000 */
.L_x_6371:
[----:B------:R-:W-:Y:S04]  /*122c0*/  BSSY B0, `(.L_x_6373) ;  /* 0x0000004000007945 */ /* 0x000fe80003800000 */
[----:B-1----:R-:W-:Y:S05]  /*122d0*/  @P0 BRA `(.L_x_6374) ;  /* 0x0000000000080947 */ /* 0x002fea0003800000 */
[----:B------:R-:W1:Y:S02]  /*122e0*/  SYNCS.PHASECHK.TRANS64.TRYWAIT P0, [R14+URZ], R15 ;  /* 0x0000000f0e0075a7 */ /* 0x000e64000800017f */
[----:B-1----:R-:W-:Y:S05]  /*122f0*/  @!P0 BRA `(.L_x_6375) ;  /* 0x0000019c00608947 */ /* 0x002fea0003800000 */
.L_x_6374:
[----:B------:R-:W-:Y:S05]  /*12300*/  BSYNC B0 ;  /* 0x0000000000007941 */ /* 0x000fea0003800000 */
.L_x_6373:
        /* <DEDUP_REMOVED lines=204> */
[----:B------:R-:W4:Y:S07]  /*12fd0*/  LDL.64 R56, [R1+0x90] ;  /* 0x0000900001387983 */ /* 0x000f2e0000100a00 */
[----:B------:R-:W-:Y:S01]  /*12fe0*/  HGMMA.64x64x16.F32 R24, gdesc[UR4], R24, UP0, gsb0 ;  /* 0x00e00000041879f0 */ /* 0x000fe2000b800818 */
        /* <DEDUP_REMOVED lines=233> */
.L_x_6377:
[----:B------:R-:W-:Y:S05]  /*13e80*/  BSYNC B0 ;  /* 0x0000000000007941 */ /* 0x000fea0003800000 */
.L_x_6376:
        /* <DEDUP_REMOVED lines=142> */
.L_x_6379:
[----:B------:R-:W-:Y:S05]  /*14770*/  BSYNC B0 ;  /* 0x0000000000007941 */ /* 0x000fea0003800000 */
.L_x_6378:
        /* <DEDUP_REMOVED lines=9> */
.L_x_6381:
[----:B------:R-:W-:Y:S05]  /*14810*/  BSYNC B0 ;  /* 0x0000000000007941 */ /* 0x000fea0003800000 */
.L_x_6380:
        /* <DEDUP_REMOVED lines=675> */
[----:B------:R0:W-:Y:S04]  /*17250*/  STSM.16.M88.4 [R4], R160 ;  /* 0x000000a004007844 */ /* 0x0001e80000000200 */
        /* <DEDUP_REMOVED lines=10> */
[----:B-1----:R-:W-:Y:S01]  /*17300*/  IMAD.MOV.U32 R5, RZ, RZ, R7 ;  /* 0x000000ffff057224 */ /* 0x002fe200078e0007 */
        /* <DEDUP_REMOVED lines=414> */
.L_x_6383:
[----:B------:R-:W-:Y:S05]  /*18cf0*/  BSYNC B0 ;  /* 0x0000000000007941 */ /* 0x000fea0003800000 */
.L_x_6382:
        /* <DEDUP_REMOVED lines=9> */
.L_x_6361:
[----:B------:R-:W-:-:S04]  /*18d90*/  UISETP.LT.AND UP0, UPT, URZ, UR42, UPT ;  /* 0x0000002a3f00728c */ /* 0x000fc8000bf01270 */
[----:B------:R-:W-:-:S06]  /*18da0*/  USEL UR4, URZ, UR42, !UP0 ;  /* 0x0000002a3f047287 */ /* 0x000fcc000c000000 */
[----:B------:R-:W-:-:S13]  /*18db0*/  ISETP.GE.AND P0, PT, R0, UR4, PT ;  /* 0x0000000400007c0c */ /* 0x000fda000bf06270 */
[----:B------:R-:W-:Y:S05]  /*18dc0*/  @!P0 BRA `(.L_x_6385) ;  /* 0x0000007c00fc8947 */ /* 0x000fea0003800000 */
.L_x_6418:
        /* <DEDUP_REMOVED lines=20> */
.L_x_6387:
[----:B------:R-:W-:Y:S05]  /*18f10*/  BSYNC B0 ;  /* 0x0000000000007941 */ /* 0x000fea0003800000 */
.L_x_6386:
        /* <DEDUP_REMOVED lines=9> */
.L_x_6389:
[----:B------:R-:W-:Y:S05]  /*18fb0*/  BSYNC B0 ;  /* 0x0000000000007941 */ /* 0x000fea0003800000 */
.L_x_6388:
[----:B------:R-:W-:Y:S04]  /*18fc0*/  BSSY B0, `(.L_x_6390) ;  /* 0x0000006000007945 */ /* 0x000fe80003800000 */
[----:B-1----:R-:W-:Y:S05]  /*18fd0*/  @P0 BRA `(.L_x_6391) ;  /* 0x0000000000100947 */ /* 0x002fea0003800000 */
[----:B-----5:R-:W-:Y:S01]  /*18fe0*/  IMAD R8, R8, 0x8, R3 ;  /* 0x0000000808087824 */ /* 0x020fe200078e0203 */
[----:B------:R-:W-:-:S04]  /*18ff0*/  SHF.L.U32 R9, R9, 0x1f, RZ ;  /* 0x0000001f09097819 */ /* 0x000fc800000006ff */
[----:B------:R-:W1:Y:S02]  /*19000*/  SYNCS.PHASECHK.TRANS64.TRYWAIT P0, [R8+URZ], R9 ;  /* 0x00000009080075a7 */ /* 0x000e64000800017f */
[----:B-1----:R-:W-:Y:S05]  /*19010*/  @!P0 BRA `(.L_x_6392) ;  /* 0x00000130002c8947 */ /* 0x002fea0003800000 */
.L_x_6391:
[----:B------:R-:W-:Y:S05]  /*19020*/  BSYNC B0 ;  /* 0x0000000000007941 */ /* 0x000fea0003800000 */
.L_x_6390:
        /* <DEDUP_REMOVED lines=57> */
.L_x_6394:
[----:B------:R-:W-:Y:S05]  /*193c0*/  BSYNC B0 ;  /* 0x0000000000007941 */ /* 0x000fea0003800000 */
.L_x_6393:
        /* <DEDUP_REMOVED lines=8> */
.L_x_6396:
[----:B------:R-:W-:Y:S05]  /*19450*/  BSYNC B0 ;  /* 0x0000000000007941 */ /* 0x000fea0003800000 */
.L_x_6395:
[----:B------:R-:W-:Y:S04]  /*19460*/  BSSY B0, `(.L_x_6397) ;  /* 0x0000004000007945 */ /* 0x000fe80003800000 */
[----:B-1----:R-:W-:Y:S05]  /*19470*/  @P0 BRA `(.L_x_6398) ;  /* 0x0000000000080947 */ /* 0x002fea0003800000 */
[----:B------:R-:W1:Y:S02]  /*19480*/  SYNCS.PHASECHK.TRANS64.TRYWAIT P0, [R14+URZ], R15 ;  /* 0x0000000f0e0075a7 */ /* 0x000e64000800017f */
[----:B-1----:R-:W-:Y:S05]  /*19490*/  @!P0 BRA `(.L_x_6399) ;  /* 0x0000012c00208947 */ /* 0x002fea0003800000 */
.L_x_6398:
[----:B------:R-:W-:Y:S05]  /*194a0*/  BSYNC B0 ;  /* 0x0000000000007941 */ /* 0x000fea0003800000 */
.L_x_6397:
        /* <DEDUP_REMOVED lines=439> */
.L_x_6401:
[----:B------:R-:W-:Y:S05]  /*1b020*/  BSYNC B0 ;  /* 0x0000000000007941 */ /* 0x000fea0003800000 */
.L_x_6400:
        /* <DEDUP_REMOVED lines=128> */
.L_x_6405:
[----:B------:R-:W-:-:S13]  /*1b830*/  ISETP.NE.AND P0, PT, R9, 0x1, PT ;  /* 0x000000010900780c */ /* 0x000fda0003f05270 */
[----:B------:R-:W-:-:S05]  /*1b840*/  @P0 IMAD.HI.U32 R12, R8, R10, RZ ;  /* 0x0000000a080c0227 */ /* 0x000fca00078e00ff */
[----:B------:R-:W-:-:S07]  /*1b850*/  @P0 SHF.R.U32.HI R8, RZ, R11, R12 ;  /* 0x0000000bff080219 */ /* 0x000fce000001160c */
.L_x_6406:
[----:B------:R-:W-:Y:S05]  /*1b860*/  BSYNC B1 ;  /* 0x0000000000017941 */ /* 0x000fea0003800000 */
.L_x_6404:
[----:B------:R-:W-:-:S04]  /*1b870*/  IMAD R13, R8, R9, -R31 ;  /* 0x00000009080d7224 */ /* 0x000fc800078e0a1f */
[----:B------:R-:W-:-:S05]  /*1b880*/  IMAD R8, R30, -0x2, R13 ;  /* 0xfffffffe1e087824 */ /* 0x000fca00078e020d */
[----:B------:R-:W-:Y:S02]  /*1b890*/  VIMNMX R7, R7, R8, !PT ;  /* 0x0000000807077248 */ /* 0x000fe40007fe0100 */
[----:B------:R-:W-:-:S07]  /*1b8a0*/  VIADDMNMX R6, R8, R9, R6, PT ;  /* 0x0000000908067246 */ /* 0x000fce0003800106 */
.L_x_6403:
[----:B------:R-:W-:Y:S05]  /*1b8b0*/  BSYNC B0 ;  /* 0x0000000000007941 */ /* 0x000fea0003800000 */
.L_x_6402:
        /* <DEDUP_REMOVED lines=15> */
[----:B------:R-:W-:Y:S02]  /*1b9b0*/  ISETP.GT.AND P3, PT, R7, 0x9, !P5 ;  /* 0x000000090700780c */ /* 0x000fe40006f64270 */
        /* <DEDUP_REMOVED lines=74> */
.L_x_6410:
[----:B------:R-:W-:-:S13]  /*1be60*/  ISETP.NE.AND P6, PT, R9, 0x1, PT ;  /* 0x000000010900780c */ /* 0x000fda0003fc5270 */
[----:B------:R-:W-:-:S05]  /*1be70*/  @P6 IMAD.HI.U32 R10, R4, R10, RZ ;  /* 0x0000000a040a6227 */ /* 0x000fca00078e00ff */
[----:B------:R-:W-:-:S07]  /*1be80*/  @P6 SHF.R.U32.HI R4, RZ, R11, R10 ;  /* 0x0000000bff046219 */ /* 0x000fce000001160a */
.L_x_6411:
[----:B------:R-:W-:Y:S05]  /*1be90*/  BSYNC B1 ;  /* 0x0000000000017941 */ /* 0x000fea0003800000 */
.L_x_6409:
[----:B------:R-:W-:-:S04]  /*1bea0*/  IMAD R5, R4, R9, -R31 ;  /* 0x0000000904057224 */ /* 0x000fc800078e0a1f */
[----:B------:R-:W-:-:S05]  /*1beb0*/  IMAD R30, R30, -0x2, R5 ;  /* 0xfffffffe1e1e7824 */ /* 0x000fca00078e0205 */
[----:B------:R-:W-:Y:S02]  /*1bec0*/  VIADDMNMX R6, R30, R9, R6, PT ;  /* 0x000000091e067246 */ /* 0x000fe40003800106 */
[----:B------:R-:W-:-:S07]  /*1bed0*/  VIMNMX R7, R7, R30, !PT ;  /* 0x0000001e07077248 */ /* 0x000fce0007fe0100 */
.L_x_6408:
[----:B------:R-:W-:Y:S05]  /*1bee0*/  BSYNC B0 ;  /* 0x0000000000007941 */ /* 0x000fea0003800000 */
.L_x_6407:
[C---:B------:R-:W-:Y:S01]  /*1bef0*/  ISETP.GT.AND P0, PT, R7.reuse, 0x1, !P0 ;  /* 0x000000010700780c */ /* 0x040fe20004704270 */
[----:B------:R-:W2:Y:S01]  /*1bf00*/  LDL.64 R10, [R1+0x400] ;  /* 0x00040000010a7983 */ /* 0x000ea20000100a00 */
[----:B------:R-:W-:Y:S02]  /*1bf10*/  ISETP.GT.AND P1, PT, R7, 0x8, !P1 ;  /* 0x000000080700780c */ /* 0x000fe40004f24270 */
[C---:B------:R-:W-:Y:S02]  /*1bf20*/  ISETP.LT.OR P0, PT, R6.reuse, 0x2, P0 ;  /* 0x000000020600780c */ /* 0x040fe40000701670 */
[----:B------:R-:W-:Y:S02]  /*1bf30*/  ISETP.LT.OR P1, PT, R6, 0x9, P1 ;  /* 0x000000090600780c */ /* 0x000fe40000f21670 */
[----:B------:R-:W-:Y:S02]  /*1bf40*/  FSEL R20, R27, -INF , !P0 ;  /* 0xff8000001b147808 */ /* 0x000fe40004000000 */
[----:B------:R-:W3:Y:S01]  /*1bf50*/  LDL.64 R26, [R1+0x3f0] ;  /* 0x0003f000011a7983 */ /* 0x000ee20000100a00 */
[----:B------:R-:W-:-:S02]  /*1bf60*/  ISETP.NE.AND P0, PT, R12, RZ, PT ;  /* 0x000000ff0c00720c */ /* 0x000fc40003f05270 */
[----:B------:R-:W-:Y:S02]  /*1bf70*/  FSEL R212, R212, -INF , !P1 ;  /* 0xff800000d4d47808 */ /* 0x000fe40004800000 */
[----:B------:R-:W-:Y:S02]  /*1bf80*/  ISETP.GT.AND P0, PT, R7, 0x9, !P0 ;  /* 0x000000090700780c */ /* 0x000fe40004704270 */
[----:B------:R-:W-:Y:S02]  /*1bf90*/  ISETP.NE.AND P1, PT, R13, RZ, PT ;  /* 0x000000ff0d00720c */ /* 0x000fe40003f25270 */
[----:B------:R-:W-:Y:S01]  /*1bfa0*/  ISETP.LT.OR P0, PT, R6, 0xa, P0 ;  /* 0x0000000a0600780c */ /* 0x000fe20000701670 */
[----:B------:R-:W4:Y:S01]  /*1bfb0*/  LDL.64 R12, [R1+0xb8] ;  /* 0x0000b800010c7983 */ /* 0x000f220000100a00 */
        /* <DEDUP_REMOVED lines=25> */
[----:B------:R-:W-:Y:S02]  /*1c150*/  FSEL R180, R42, -INF , !P0 ;  /* 0xff8000002ab47808 */ /* 0x000fe40004000000 */
        /* <DEDUP_REMOVED lines=94> */
.L_x_6413:
[----:B------:R-:W-:Y:S05]  /*1c740*/  BSYNC B0 ;  /* 0x0000000000007941 */ /* 0x000fea0003800000 */
.L_x_6412:
        /* <DEDUP_REMOVED lines=9> */
.L_x_6415:
[----:B------:R-:W-:Y:S05]  /*1c7e0*/  BSYNC B0 ;  /* 0x0000000000007941 */ /* 0x000fea0003800000 */
.L_x_6414:
        /* <DEDUP_REMOVED lines=91> */
[----:B------:R-:W3:Y:S01]  /*1cda0*/  MUFU.EX2 R161, R161 ;  /* 0x000000a100a17308 */ /* 0x000ee20000000800 */
[-C--:B------:R-:W-:Y:S01]  /*1cdb0*/  FFMA.FTZ R163, R212, R205.reuse, -R177 ;  /* 0x000000cdd4a37223 */ /* 0x080fe200000108b1 */
[----:B------:R-:W-:-:S06]  /*1cdc0*/  FFMA.FTZ R15, R15, R205, -R12 ;  /* 0x000000cd0f0f7223 */ /* 0x000fcc000001080c */
[----:B------:R-:W0:Y:S01]  /*1cdd0*/  MUFU.EX2 R21, R21 ;  /* 0x0000001500157308 */ /* 0x000e220000000800 */
[----:B------:R-:W-:-:S07]  /*1cde0*/  FFMA.FTZ R14, R14, R205, -R177 ;  /* 0x000000cd0e0e7223 */ /* 0x000fce00000108b1 */
[----:B------:R-:W1:Y:S01]  /*1cdf0*/  MUFU.EX2 R20, R20 ;  /* 0x0000001400147308 */ /* 0x000e620000000800 */
[----:B------:R-:W-:-:S07]  /*1ce00*/  FFMA.FTZ R165, R206, R205, -R177 ;  /* 0x000000cdcea57223 */ /* 0x000fce00000108b1 */
        /* <DEDUP_REMOVED lines=131> */
[C---:B--2---:R-:W-:Y:S01]  /*1d640*/  FMUL.FTZ R63, R150.reuse, R63 ;  /* 0x0000003f963f7220 */ /* 0x044fe20000410000 */
        /* <DEDUP_REMOVED lines=875> */
.L_x_6417:
[----:B------:R-:W-:Y:S05]  /*20d00*/  BSYNC B0 ;  /* 0x0000000000007941 */ /* 0x000fea0003800000 */
.L_x_6416:
[----:B------:R-:W2:Y:S04]  /*20d10*/  LDL.64 R6, [R1+0x48] ;  /* 0x0000480001067983 */ /* 0x000ea80000100a00 */
[----:B------:R-:W3:Y:S01]  /*20d20*/  LDL R4, [R1+0x34] ;  /* 0x0000340001047983 */ /* 0x000ee20000100800 */
[----:B------:R-:W-:-:S04]  /*20d30*/  UISETP.LT.AND UP0, UPT, URZ, UR42, UPT ;  /* 0x0000002a3f00728c */ /* 0x000fc8000bf01270 */
[----:B------:R-:W-:-:S06]  /*20d40*/  USEL UR4, URZ, UR42, !UP0 ;  /* 0x0000002a3f047287 */ /* 0x000fcc000c000000 */
[C---:B------:R-:W-:Y:S01]  /*20d50*/  ISETP.GT.AND P0, PT, R0.reuse, UR4, PT ;  /* 0x0000000400007c0c */ /* 0x040fe2000bf04270 */
[----:B------:R-:W-:Y:S01]  /*20d60*/  VIADD R0, R0, 0xffffffff ;  /* 0xffffffff00007836 */ /* 0x000fe20000000000 */
[----:B--2---:R-:W-:-:S05]  /*20d70*/  MOV R6, R6 ;  /* 0x0000000600067202 */ /* 0x004fca0000000f00 */
[----:B-----5:R-:W-:-:S05]  /*20d80*/  IMAD R3, R3, 0x8, R6 ;  /* 0x0000000803037824 */ /* 0x020fca00078e0206 */
[----:B---3--:R-:W-:-:S04]  /*20d90*/  PRMT R3, R4, 0x654, R3 ;  /* 0x0000065404037816 */ /* 0x008fc80000000003 */
[----:B------:R1:W-:Y:S01]  /*20da0*/  SYNCS.ARRIVE.TRANS64.RED.A1T0 RZ, [R3+URZ], RZ ;  /* 0x000000ff03ff79a7 */ /* 0x0003e2000810043f */
[----:B------:R-:W-:Y:S05]  /*20db0*/  @P0 BRA `(.L_x_6418) ;  /* 0xffffff8000040947 */ /* 0x000fea000383ffff */
.L_x_6385:
        /* <DEDUP_REMOVED lines=330> */
.L_x_6302:
[----:B0-----:R-:W0:Y:S01]  /*22260*/  S2R R7, SR_CgaCtaId ;  /* 0x0000000000077919 */ /* 0x001e220000008800 */
[----:B------:R-:W-:Y:S01]  /*22270*/  MOV R0, 0x400 ;  /* 0x0000040000007802 */ /* 0x000fe20000000f00 */
[----:B------:R-:W-:Y:S01]  /*22280*/  BSSY B0, `(.L_x_6419) ;  /* 0x000031b000007945 */ /* 0x000fe20003800000 */
[----:B------:R-:W-:Y:S02]  /*22290*/  BAR.SYNC.DEFER_BLOCKING 0x5, 0x180 ;  /* 0x0146000000007b1d */ /* 0x000fe40000010000 */
[----:B0-----:R-:W-:-:S04]  /*222a0*/  LEA R0, R7, R0, 0x18 ;  /* 0x0000000007007211 */ /* 0x001fc800078ec0ff */
[----:B------:R-:W-:Y:S02]  /*222b0*/  R2UR UR46, R0 ;  /* 0x00000000002e72ca */ /* 0x000fe400000e0000 */
[----:B------:R-:W-:-:S04]  /*222c0*/  PRMT R0, R3, 0x9910, RZ ;  /* 0x0000991003007816 */ /* 0x000fc800000000ff */
[----:B------:R-:W-:-:S07]  /*222d0*/  ISETP.NE.AND P0, PT, R0, RZ, PT ;  /* 0x000000ff0000720c */ /* 0x000fce0003f05270 */
[----:B------:R-:W0:Y:S02]  /*222e0*/  LDS.128 R8, [UR46+0x388d0] ;  /* 0x0388d02eff087984 */ /* 0x000e240008000c00 */
[----:B0-----:R-:W-:Y:S02]  /*222f0*/  R2UR UR5, R9 ;  /* 0x00000000090572ca */ /* 0x001fe400000e0000 */
[----:B------:R-:W-:Y:S02]  /*22300*/  R2UR UR7, R10 ;  /* 0x000000000a0772ca */ /* 0x000fe400000e0000 */
[----:B------:R-:W-:Y:S01]  /*22310*/  R2UR UR6, R11 ;  /* 0x000000000b0672ca */ /* 0x000fe200000e0000 */
[----:B------:R-:W-:Y:S06]  /*22320*/  BAR.ARV 0x4, 0x180 ;  /* 0x0106000000007b1d */ /* 0x000fec0000002000 */
[----:B------:R-:W-:Y:S08]  /*22330*/  @!P0 BRA `(.L_x_6420) ;  /* 0x0000002000ac8947 */ /* 0x000ff00003800000 */
[----:B------:R-:W2:Y:S04]  /*22340*/  LDL.128 R140, [R1+0x1e0] ;  /* 0x0001e000018c7983 */ /* 0x000ea80000100c00 */
[----:B------:R-:W3:Y:S04]  /*22350*/  LDL.128 R132, [R1+0x200] ;  /* 0x0002000001847983 */ /* 0x000ee80000100c00 */
[----:B------:R-:W4:Y:S04]  /*22360*/  LDL.128 R136, [R1+0x1f0] ;  /* 0x0001f00001887983 */ /* 0x000f280000100c00 */
        /* <DEDUP_REMOVED lines=28> */
[----:B------:R-:W4:Y:S01]  /*22530*/  LDL.128 R8, [R1+0x3d0] ;  /* 0x0003d00001087983 */ /* 0x000f220000100c00 */
[----:B------:R-:W-:Y:S01]  /*22540*/  IADD3 R5, P1, R16, 0x20, RZ ;  /* 0x0000002010057810 */ /* 0x000fe20007f3e0ff */
[----:B------:R-:W-:-:S03]  /*22550*/  ULDC.64 UR8, c[0x0][0xd00] ;  /* 0x0003400000087ab9 */ /* 0x000fc60000000a00 */
[----:B------:R-:W-:Y:S02]  /*22560*/  LOP3.LUT R4, R5, 0x380, RZ, 0xc0, !PT ;  /* 0x0000038005047812 */ /* 0x000fe400078ec0ff */
[----:B------:R-:W-:Y:S02]  /*22570*/  IADD3 R145, P0, R16, 0x40, RZ ;  /* 0x0000004010917810 */ /* 0x000fe40007f1e0ff */
[----:B------:R-:W-:Y:S02]  /*22580*/  SHF.R.U64 R4, R4, 0x3, RZ ;  /* 0x0000000304047819 */ /* 0x000fe400000012ff */
[C---:B------:R-:W-:Y:S02]  /*22590*/  IADD3 R147, P4, R16.reuse, 0x60, RZ ;  /* 0x0000006010937810 */ /* 0x040fe40007f9e0ff */
[C---:B------:R-:W-:Y:S02]  /*225a0*/  IADD3 R149, P3, R16.reuse, 0x2000, RZ ;  /* 0x0000200010957810 */ /* 0x040fe40007f7e0ff */
[----:B------:R-:W-:-:S02]  /*225b0*/  IADD3 R151, P6, R16, 0x2020, RZ ;  /* 0x0000202010977810 */ /* 0x000fc40007fde0ff */
[----:B------:R-:W-:Y:S02]  /*225c0*/  LOP3.LUT R144, R145, 0x380, RZ, 0xc0, !PT ;  /* 0x0000038091907812 */ /* 0x000fe400078ec0ff */
[----:B------:R-:W-:Y:S01]  /*225d0*/  LOP3.LUT R4, R4, R5, RZ, 0x3c, !PT ;  /* 0x0000000504047212 */ /* 0x000fe200078e3cff */
[----:B------:R-:W-:Y:S01]  /*225e0*/  IMAD.X R5, RZ, RZ, R17, P1 ;  /* 0x000000ffff057224 */ /* 0x000fe200008e0611 */
[C---:B------:R-:W-:Y:S02]  /*225f0*/  IADD3 R161, P5, R16.reuse, 0x2040, RZ ;  /* 0x0000204010a17810 */ /* 0x040fe40007fbe0ff */
[----:B------:R-:W-:Y:S02]  /*22600*/  LOP3.LUT R146, R147, 0x380, RZ, 0xc0, !PT ;  /* 0x0000038093927812 */ /* 0x000fe400078ec0ff */
[----:B------:R-:W-:Y:S02]  /*22610*/  IADD3 R163, P2, R16, 0x2060, RZ ;  /* 0x0000206010a37810 */ /* 0x000fe40007f5e0ff */
[----:B------:R-:W-:-:S02]  /*22620*/  LOP3.LUT R148, R149, 0x380, RZ, 0xc0, !PT ;  /* 0x0000038095947812 */ /* 0x000fc400078ec0ff */
[----:B------:R-:W-:Y:S02]  /*22630*/  IADD3 R165, P1, R16, 0x4000, RZ ;  /* 0x0000400010a57810 */ /* 0x000fe40007f3e0ff */
[----:B------:R-:W-:Y:S02]  /*22640*/  LOP3.LUT R150, R151, 0x380, RZ, 0xc0, !PT ;  /* 0x0000038097967812 */ /* 0x000fe400078ec0ff */
[----:B------:R-:W-:Y:S02]  /*22650*/  SHF.R.U64 R144, R144, 0x3, RZ ;  /* 0x0000000390907819 */ /* 0x000fe400000012ff */
[----:B------:R-:W-:Y:S02]  /*22660*/  LOP3.LUT R160, R161, 0x380, RZ, 0xc0, !PT ;  /* 0x00000380a1a07812 */ /* 0x000fe400078ec0ff */
[----:B------:R-:W-:Y:S02]  /*22670*/  SHF.R.U64 R146, R146, 0x3, RZ ;  /* 0x0000000392927819 */ /* 0x000fe400000012ff */
[----:B------:R-:W-:-:S02]  /*22680*/  LOP3.LUT R162, R163, 0x380, RZ, 0xc0, !PT ;  /* 0x00000380a3a27812 */ /* 0x000fc400078ec0ff */
[----:B------:R-:W-:Y:S02]  /*22690*/  LOP3.LUT R173, R16, 0x380, RZ, 0xc0, !PT ;  /* 0x0000038010ad7812 */ /* 0x000fe400078ec0ff */
[----:B------:R-:W-:Y:S02]  /*226a0*/  SHF.R.U64 R148, R148, 0x3, RZ ;  /* 0x0000000394947819 */ /* 0x000fe400000012ff */
[----:B------:R-:W-:Y:S02]  /*226b0*/  LOP3.LUT R164, R165, 0x380, RZ, 0xc0, !PT ;  /* 0x00000380a5a47812 */ /* 0x000fe400078ec0ff */
[----:B------:R-:W-:Y:S02]  /*226c0*/  SHF.R.U64 R150, R150, 0x3, RZ ;  /* 0x0000000396967819 */ /* 0x000fe400000012ff */
[----:B------:R-:W-:Y:S01]  /*226d0*/  LOP3.LUT R144, R144, R145, RZ, 0x3c, !PT ;  /* 0x0000009190907212 */ /* 0x000fe200078e3cff */
[----:B------:R-:W-:Y:S01]  /*226e0*/  IMAD.X R145, RZ, RZ, R17, P0 ;  /* 0x000000ffff917224 */ /* 0x000fe200000e0611 */
[----:B------:R-:W-:-:S02]  /*226f0*/  SHF.R.U64 R160, R160, 0x3, RZ ;  /* 0x00000003a0a07819 */ /* 0x000fc400000012ff */
[----:B------:R-:W-:Y:S01]  /*22700*/  LOP3.LUT R146, R146, R147, RZ, 0x3c, !PT ;  /* 0x0000009392927212 */ /* 0x000fe200078e3cff */
[--C-:B------:R-:W-:Y:S01]  /*22710*/  IMAD.X R147, RZ, RZ, R17.reuse, P4 ;  /* 0x000000ffff937224 */ /* 0x100fe200020e0611 */
[----:B------:R-:W-:Y:S02]  /*22720*/  SHF.R.U64 R162, R162, 0x3, RZ ;  /* 0x00000003a2a27819 */ /* 0x000fe400000012ff */
[----:B------:R-:W-:Y:S02]  /*22730*/  SHF.R.U64 R173, R173, 0x3, RZ ;  /* 0x00000003adad7819 */ /* 0x000fe400000012ff */
[----:B------:R-:W-:Y:S01]  /*22740*/  LOP3.LUT R148, R148, R149, RZ, 0x3c, !PT ;  /* 0x0000009594947212 */ /* 0x000fe200078e3cff */
[----:B------:R-:W-:Y:S01]  /*22750*/  IMAD.X R149, RZ, RZ, R17, P3 ;  /* 0x000000ffff957224 */ /* 0x000fe200018e0611 */
[----:B------:R-:W-:Y:S02]  /*22760*/  IADD3 R167, P0, R16, 0x4020, RZ ;  /* 0x0000402010a77810 */ /* 0x000fe40007f1e0ff */
        /* <DEDUP_REMOVED lines=8> */
[----:B------:R-:W-:Y:S01]  /*227f0*/  IMAD.X R163, RZ, RZ, R17, P2 ;  /* 0x000000ffffa37224 */ /* 0x000fe200010e0611 */
[----:B------:R-:W-:-:S02]  /*22800*/  IADD3 R175, P6, R16, 0x6000, RZ ;  /* 0x0000600010af7810 */ /* 0x000fc40007fde0ff */
[----:B------:R-:W-:Y:S01]  /*22810*/  LOP3.LUT R172, R173, R16, RZ, 0x3c, !PT ;  /* 0x00000010adac7212 */ /* 0x000fe200078e3cff */
[--C-:B------:R-:W-:Y:S01]  /*22820*/  IMAD.MOV.U32 R173, RZ, RZ, R17.reuse ;  /* 0x000000ffffad7224 */ /* 0x100fe200078e0011 */
[----:B------:R-:W-:Y:S02]  /*22830*/  LOP3.LUT R166, R167, 0x380, RZ, 0xc0, !PT ;  /* 0x00000380a7a67812 */ /* 0x000fe400078ec0ff */
[----:B------:R-:W-:Y:S01]  /*22840*/  LOP3.LUT R164, R164, R165, RZ, 0x3c, !PT ;  /* 0x000000a5a4a47212 */ /* 0x000fe200078e3cff */
[----:B------:R-:W-:Y:S01]  /*22850*/  IMAD.X R165, RZ, RZ, R17, P1 ;  /* 0x000000ffffa57224 */ /* 0x000fe200008e0611 */
[C---:B------:R-:W-:Y:S02]  /*22860*/  IADD3 R179, P5, R16.reuse, 0x6020, RZ ;  /* 0x0000602010b37810 */ /* 0x040fe40007fbe0ff */
[----:B------:R-:W-:Y:S02]  /*22870*/  LOP3.LUT R168, R169, 0x380, RZ, 0xc0, !PT ;  /* 0x00000380a9a87812 */ /* 0x000fe400078ec0ff */
[----:B------:R-:W-:-:S02]  /*22880*/  IADD3 R181, P2, R16, 0x6040, RZ ;  /* 0x0000604010b57810 */ /* 0x000fc40007f5e0ff */
[----:B------:R-:W-:Y:S02]  /*22890*/  LOP3.LUT R170, R171, 0x380, RZ, 0xc0, !PT ;  /* 0x00000380abaa7812 */ /* 0x000fe400078ec0ff */
[----:B------:R-:W-:Y:S02]  /*228a0*/  IADD3 R21, P1, R16, 0x6060, RZ ;  /* 0x0000606010157810 */ /* 0x000fe40007f3e0ff */
[----:B------:R-:W-:Y:S02]  /*228b0*/  LOP3.LUT R174, R175, 0x380, RZ, 0xc0, !PT ;  /* 0x00000380afae7812 */ /* 0x000fe400078ec0ff */
[----:B------:R-:W-:Y:S02]  /*228c0*/  SHF.R.U64 R166, R166, 0x3, RZ ;  /* 0x00000003a6a67819 */ /* 0x000fe400000012ff */
[----:B------:R-:W-:Y:S02]  /*228d0*/  LOP3.LUT R178, R179, 0x380, RZ, 0xc0, !PT ;  /* 0x00000380b3b27812 */ /* 0x000fe400078ec0ff */
[----:B------:R-:W-:-:S02]  /*228e0*/  SHF.R.U64 R168, R168, 0x3, RZ ;  /* 0x00000003a8a87819 */ /* 0x000fc400000012ff */
[----:B------:R-:W-:Y:S02]  /*228f0*/  LOP3.LUT R180, R181, 0x380, RZ, 0xc0, !PT ;  /* 0x00000380b5b47812 */ /* 0x000fe400078ec0ff */
[----:B------:R-:W-:Y:S02]  /*22900*/  MOV R172, R172 ;  /* 0x000000ac00ac7202 */ /* 0x000fe40000000f00 */
[----:B------:R-:W-:Y:S02]  /*22910*/  SHF.R.U64 R170, R170, 0x3, RZ ;  /* 0x00000003aaaa7819 */ /* 0x000fe400000012ff */
[----:B------:R-:W-:Y:S02]  /*22920*/  LOP3.LUT R20, R21, 0x380, RZ, 0xc0, !PT ;  /* 0x0000038015147812 */ /* 0x000fe400078ec0ff */
[----:B------:R-:W-:Y:S02]  /*22930*/  MOV R4, R4 ;  /* 0x0000000400047202 */ /* 0x000fe40000000f00 */
[----:B------:R-:W-:-:S02]  /*22940*/  SHF.R.U64 R174, R174, 0x3, RZ ;  /* 0x00000003aeae7819 */ /* 0x000fc400000012ff */
[----:B------:R-:W-:Y:S02]  /*22950*/  MOV R144, R144 ;  /* 0x0000009000907202 */ /* 0x000fe40000000f00 */
[----:B------:R-:W-:Y:S01]  /*22960*/  LOP3.LUT R166, R166, R167, RZ, 0x3c, !PT ;  /* 0x000000a7a6a67212 */ /* 0x000fe200078e3cff */
[--C-:B------:R-:W-:Y:S01]  /*22970*/  IMAD.X R167, RZ, RZ, R17.reuse, P0 ;  /* 0x000000ffffa77224 */ /* 0x100fe200000e0611 */
[----:B------:R-:W-:Y:S02]  /*22980*/  SHF.R.U64 R178, R178, 0x3, RZ ;  /* 0x00000003b2b27819 */ /* 0x000fe400000012ff */
[----:B------:R-:W-:Y:S02]  /*22990*/  MOV R146, R146 ;  /* 0x0000009200927202 */ /* 0x000fe40000000f00 */
[----:B------:R-:W-:Y:S01]  /*229a0*/  LOP3.LUT R168, R168, R169, RZ, 0x3c, !PT ;  /* 0x000000a9a8a87212 */ /* 0x000fe200078e3cff */
[----:B------:R-:W-:Y:S01]  /*229b0*/  IMAD.X R169, RZ, RZ, R17, P4 ;  /* 0x000000ffffa97224 */ /* 0x000fe200020e0611 */
[----:B------:R-:W-:-:S02]  /*229c0*/  SHF.R.U64 R180, R180, 0x3, RZ ;  /* 0x00000003b4b47819 */ /* 0x000fc400000012ff */
[----:B------:R-:W-:Y:S02]  /*229d0*/  MOV R148, R148 ;  /* 0x0000009400947202 */ /* 0x000fe40000000f00 */
[----:B------:R-:W-:Y:S01]  /*229e0*/  LOP3.LUT R170, R170, R171, RZ, 0x3c, !PT ;  /* 0x000000abaaaa7212 */ /* 0x000fe200078e3cff */
[--C-:B------:R-:W-:Y:S01]  /*229f0*/  IMAD.X R171, RZ, RZ, R17.reuse, P3 ;  /* 0x000000ffffab7224 */ /* 0x100fe200018e0611 */
[----:B------:R-:W-:Y:S02]  /*22a00*/  SHF.R.U64 R20, R20, 0x3, RZ ;  /* 0x0000000314147819 */ /* 0x000fe400000012ff */
[----:B------:R-:W-:Y:S02]  /*22a10*/  MOV R150, R150 ;  /* 0x0000009600967202 */ /* 0x000fe40000000f00 */
[----:B------:R-:W-:Y:S01]  /*22a20*/  LOP3.LUT R174, R174, R175, RZ, 0x3c, !PT ;  /* 0x000000afaeae7212 */ /* 0x000fe200078e3cff */
[--C-:B------:R-:W-:Y:S01]  /*22a30*/  IMAD.X R175, RZ, RZ, R17.reuse, P6 ;  /* 0x000000ffffaf7224 */ /* 0x100fe200030e0611 */
[----:B------:R-:W-:Y:S01]  /*22a40*/  MOV R160, R160 ;  /* 0x000000a000a07202 */ /* 0x000fe20000000f00 */
[----:B------:R-:W-:Y:S01]  /*22a50*/  UISETP.NE.U32.AND UP0, UPT, UR8, URZ, UPT ;  /* 0x0000003f0800728c */ /* 0x000fe2000bf05070 */
[----:B------:R-:W-:Y:S01]  /*22a60*/  LOP3.LUT R178, R178, R179, RZ, 0x3c, !PT ;  /* 0x000000b3b2b27212 */ /* 0x000fe200078e3cff */
[----:B------:R-:W-:Y:S01]  /*22a70*/  IMAD.X R179, RZ, RZ, R17, P5 ;  /* 0x000000ffffb37224 */ /* 0x000fe200028e0611 */
[----:B------:R-:W-:-:S02]  /*22a80*/  MOV R162, R162 ;  /* 0x000000a200a27202 */ /* 0x000fc40000000f00 */
[----:B------:R-:W-:Y:S01]  /*22a90*/  LOP3.LUT R180, R180, R181, RZ, 0x3c, !PT ;  /* 0x000000b5b4b47212 */ /* 0x000fe200078e3cff */
[--C-:B------:R-:W-:Y:S01]  /*22aa0*/  IMAD.X R181, RZ, RZ, R17.reuse, P2 ;  /* 0x000000ffffb57224 */ /* 0x100fe200010e0611 */
[----:B------:R-:W-:Y:S02]  /*22ab0*/  MOV R164, R164 ;  /* 0x000000a400a47202 */ /* 0x000fe40000000f00 */
[----:B------:R-:W-:Y:S01]  /*22ac0*/  LOP3.LUT R20, R20, R21, RZ, 0x3c, !PT ;  /* 0x0000001514147212 */ /* 0x000fe200078e3cff */
[----:B------:R-:W-:Y:S01]  /*22ad0*/  IMAD.X R21, RZ, RZ, R17, P1 ;  /* 0x000000ffff157224 */ /* 0x000fe200008e0611 */
[----:B------:R-:W-:Y:S02]  /*22ae0*/  MOV R166, R166 ;  /* 0x000000a600a67202 */ /* 0x000fe40000000f00 */
[----:B------:R-:W-:Y:S01]  /*22af0*/  MOV R168, R168 ;  /* 0x000000a800a87202 */ /* 0x000fe20000000f00 */
[----:B------:R-:W-:Y:S01]  /*22b00*/  UISETP.NE.AND.EX UP0, UPT, UR9, URZ, UPT, UP0 ;  /* 0x0000003f0900728c */ /* 0x000fe2000bf05300 */
[----:B------:R-:W-:-:S02]  /*22b10*/  MOV R170, R170 ;  /* 0x000000aa00aa7202 */ /* 0x000fc40000000f00 */
[----:B------:R-:W-:Y:S01]  /*22b20*/  MOV R174, R174 ;  /* 0x000000ae00ae7202 */ /* 0x000fe20000000f00 */
[----:B------:R-:W-:Y:S01]  /*22b30*/  ULDC.64 UR8, c[0x0][0xd00] ;  /* 0x0003400000087ab9 */ /* 0x000fe20000000a00 */
[----:B------:R-:W-:Y:S01]  /*22b40*/  MOV R178, R178 ;  /* 0x000000b200b27202 */ /* 0x000fe20000000f00 */
[----:B------:R-:W-:Y:S01]  /*22b50*/  UIMAD.WIDE UR8, UR59, 0x4, UR8 ;  /* 0x000000043b0878a5 */ /* 0x000fe2000f8e0208 */
[----:B------:R-:W-:Y:S02]  /*22b60*/  MOV R180, R180 ;  /* 0x000000b400b47202 */ /* 0x000fe40000000f00 */
[----:B------:R-:W-:Y:S02]  /*22b70*/  MOV R20, R20 ;  /* 0x0000001400147202 */ /* 0x000fe40000000f00 */
[----:B--2---:R-:W-:Y:S02]  /*22b80*/  F2FP.F16.F32.PACK_AB R140, R141, R140 ;  /* 0x0000008c8d8c723e */ /* 0x004fe400000000ff */
[----:B------:R-:W-:-:S02]  /*22b90*/  F2FP.F16.F32.PACK_AB R141, R143, R142 ;  /* 0x0000008e8f8d723e */ /* 0x000fc400000000ff */
[----:B---3--:R-:W-:Y:S02]  /*22ba0*/  F2FP.F16.F32.PACK_AB R132, R133, R132 ;  /* 0x000000848584723e */ /* 0x008fe400000000ff */
[----:B------:R-:W-:Y:S02]  /*22bb0*/  F2FP.F16.F32.PACK_AB R133, R135, R134 ;  /* 0x000000868785723e */ /* 0x000fe400000000ff */
[----:B----4-:R-:W-:Y:S02]  /*22bc0*/  F2FP.F16.F32.PACK_AB R142, R137, R136 ;  /* 0x00000088898e723e */ /* 0x010fe400000000ff */
[----:B------:R-:W-:Y:S01]  /*22bd0*/  F2FP.F16.F32.PACK_AB R143, R139, R138 ;  /* 0x0000008a8b8f723e */ /* 0x000fe200000000ff */
        /* <DEDUP_REMOVED lines=14> */
[----:B------:R-:W-:Y:S01]  /*22cc0*/  STSM.16.M88.4 [R172], R140 ;  /* 0x0000008cac007844 */ /* 0x000fe20000000200 */
[----:B------:R-:W-:-:S02]  /*22cd0*/  F2FP.F16.F32.PACK_AB R101, R103, R102 ;  /* 0x000000666765723e */ /* 0x000fc400000000ff */
[----:B------:R-:W-:Y:S02]  /*22ce0*/  F2FP.F16.F32.PACK_AB R110, R105, R104 ;  /* 0x00000068696e723e */ /* 0x000fe400000000ff */
[----:B------:R-:W-:Y:S02]  /*22cf0*/  F2FP.F16.F32.PACK_AB R111, R107, R106 ;  /* 0x0000006a6b6f723e */ /* 0x000fe400000000ff */
[----:B------:R-:W-:Y:S01]  /*22d00*/  F2FP.F16.F32.PACK_AB R92, R93, R92 ;  /* 0x0000005c5d5c723e */ /* 0x000fe200000000ff */
[----:B------:R-:W-:Y:S01]  /*22d10*/  STSM.16.M88.4 [R4], R132 ;  /* 0x0000008404007844 */ /* 0x000fe20000000200 */
[----:B------:R-:W-:Y:S02]  /*22d20*/  F2FP.F16.F32.PACK_AB R93, R95, R94 ;  /* 0x0000005e5f5d723e */ /* 0x000fe400000000ff */
[----:B------:R-:W-:Y:S02]  /*22d30*/  F2FP.F16.F32.PACK_AB R102, R97, R96 ;  /* 0x000000606166723e */ /* 0x000fe400000000ff */
[----:B------:R-:W-:-:S02]  /*22d40*/  F2FP.F16.F32.PACK_AB R103, R99, R98 ;  /* 0x000000626367723e */ /* 0x000fc400000000ff */
[----:B------:R-:W-:Y:S01]  /*22d50*/  F2FP.F16.F32.PACK_AB R84, R85, R84 ;  /* 0x000000545554723e */ /* 0x000fe200000000ff */
[----:B------:R-:W-:Y:S01]  /*22d60*/  STSM.16.M88.4 [R144], R124 ;  /* 0x0000007c90007844 */ /* 0x000fe20000000200 */
        /* <DEDUP_REMOVED lines=42> */
[----:B------:R-:W-:Y:S01]  /*23010*/  F2FP.F16.F32.PACK_AB R31, R27, R26 ;  /* 0x0000001a1b1f723e */ /* 0x000fe200000000ff */
[----:B------:R-:W-:Y:S01]  /*23020*/  STSM.16.M88.4 [R170], R52 ;  /* 0x00000034aa007844 */ /* 0x000fe20000000200 */
[----:B------:R-:W-:-:S02]  /*23030*/  F2FP.F16.F32.PACK_AB R14, R9, R8 ;  /* 0x00000008090e723e */ /* 0x000fc400000000ff */
[----:B------:R-:W-:Y:S01]  /*23040*/  F2FP.F16.F32.PACK_AB R15, R11, R10 ;  /* 0x0000000a0b0f723e */ /* 0x000fe200000000ff */
[----:B------:R-:W-:Y:S01]  /*23050*/  STSM.16.M88.4 [R174], R44 ;  /* 0x0000002cae007844 */ /* 0x000fe20000000200 */
[----:B------:R-:W-:-:S03]  /*23060*/  IMAD.U32 R8, RZ, RZ, UR8 ;  /* 0x00000008ff087e24 */ /* 0x000fc6000f8e00ff */
[----:B------:R-:W-:Y:S01]  /*23070*/  STSM.16.M88.4 [R178], R36 ;  /* 0x00000024b2007844 */ /* 0x000fe20000000200 */
[----:B------:R-:W-:Y:S01]  /*23080*/  IMAD.U32 R9, RZ, RZ, UR9 ;  /* 0x00000009ff097e24 */ /* 0x000fe2000f8e00ff */
[----:B------:R-:W-:Y:S02]  /*23090*/  ULDC.64 UR8, c[0x0][0xd08] ;  /* 0x0003420000087ab9 */ /* 0x000fe40000000a00 */
[----:B------:R-:W-:Y:S04]  /*230a0*/  STSM.16.M88.4 [R180], R28 ;  /* 0x0000001cb4007844 */ /* 0x000fe80000000200 */
[----:B------:R0:W-:Y:S01]  /*230b0*/  STSM.16.M88.4 [R20], R12 ;  /* 0x0000000c14007844 */ /* 0x0001e20000000200 */
[----:B------:R-:W-:-:S04]  /*230c0*/  UISETP.NE.U32.AND UP1, UPT, UR8, URZ, UPT ;  /* 0x0000003f0800728c */ /* 0x000fc8000bf25070 */
[----:B------:R-:W-:Y:S01]  /*230d0*/  UISETP.NE.AND.EX UP1, UPT, UR9, URZ, UPT, UP1 ;  /* 0x0000003f0900728c */ /* 0x000fe2000bf25310 */
[----:B------:R-:W-:Y:S01]  /*230e0*/  BAR.SYNC.DEFER_BLOCKING 0x1, 0x100 ;  /* 0x0044000000007b1d */ /* 0x000fe20000010000 */
[----:B------:R-:W-:-:S04]  /*230f0*/  PLOP3.LUT P0, PT, PT, PT, UP0, 0x80, 0x0 ;  /* 0x000000000000781c */ /* 0x000fc80003f0f008 */
[----:B------:R-:W-:-:S05]  /*23100*/  PLOP3.LUT P6, PT, PT, PT, UP1, 0x80, 0x0 ;  /* 0x000000000000781c */ /* 0x000fca0003fcf018 */
[----:B------:R-:W-:Y:S02]  /*23110*/  @UP1 ULDC.64 UR8, c[0x0][0xd08] ;  /* 0x0003420000081ab9 */ /* 0x000fe40000000a00 */
[----:B------:R-:W-:Y:S01]  /*23120*/  @UP1 UIMAD.WIDE UR8, UR59, 0x4, UR8 ;  /* 0x000000043b0818a5 */ /* 0x000fe2000f8e0208 */
[----:B------:R-:W-:Y:S02]  /*23130*/  ULDC UR4, c[0x0][0xb88] ;  /* 0x0002e20000047ab9 */ /* 0x000fe40000000800 */
[----:B------:R-:W-:-:S03]  /*23140*/  IMAD.U32 R6, RZ, RZ, UR4 ;  /* 0x00000004ff067e24 */ /* 0x000fc6000f8e00ff */
[----:B0-----:R-:W-:Y:S02]  /*23150*/  IMAD.U32 R14, RZ, RZ, UR8 ;  /* 0x00000008ff0e7e24 */ /* 0x001fe4000f8e00ff */
[----:B------:R-:W-:Y:S01]  /*23160*/  IMAD.U32 R15, RZ, RZ, UR9 ;  /* 0x00000009ff0f7e24 */ /* 0x000fe2000f8e00ff */
[----:B------:R-:W2:Y:S04]  /*23170*/  @P0 LDG.E R0, desc[UR36][R8.64] ;  /* 0x0000002408000981 */ /* 0x000ea8000c1e1900 */
[----:B------:R0:W5:Y:S01]  /*23180*/  @P6 LDG.E R6, desc[UR36][R14.64] ;  /* 0x000000240e066981 */ /* 0x000162000c1e1900 */
[----:B------:R-:W-:-:S04]  /*23190*/  IMAD R5, R159, 0x40, R156 ;  /* 0x000000409f057824 */ /* 0x000fc800078e029c */
        /* <DEDUP_REMOVED lines=11> */
[----:B------:R-:W-:Y:S02]  /*23250*/  LOP3.LUT R32, R33, 0x380, RZ, 0xc0, !PT ;  /* 0x0000038021207812 */ /* 0x000fe400078ec0ff */
[----:B------:R-:W-:-:S02]  /*23260*/  LOP3.LUT R36, R37, 0x380, RZ, 0xc0, !PT ;  /* 0x0000038025247812 */ /* 0x000fc400078ec0ff */
        /* <DEDUP_REMOVED lines=14> */
[----:B--2---:R-:W-:Y:S01]  /*23350*/  @P0 R2UR UR4, R0 ;  /* 0x00000000000402ca */ /* 0x004fe200000e0000 */
[----:B0-----:R-:W-:-:S14]  /*23360*/  @P6 BRA `(.L_x_6421) ;  /* 0x0000000000106947 */ /* 0x001fdc0003800000 */
[----:B------:R-:W-:Y:S05]  /*23370*/  @!P0 BRA `(.L_x_6421) ;  /* 0x00000000000c8947 */ /* 0x000fea0003800000 */
[----:B------:R-:W2:Y:S04]  /*23380*/  LDG.E R3, desc[UR36][R8.64] ;  /* 0x0000002408037981 */ /* 0x000ea8000c1e1900 */
[----:B-----5:R-:W2:Y:S02]  /*23390*/  LDG.E R6, desc[UR36][R8.64+0x4] ;  /* 0x0000042408067981 */ /* 0x020ea4000c1e1900 */
[----:B--2---:R-:W-:-:S07]  /*233a0*/  IMAD.IADD R6, R6, 0x1, -R3 ;  /* 0x0000000106067824 */ /* 0x004fce00078e0a03 */
.L_x_6421:
[----:B------:R-:W-:Y:S01]  /*233b0*/  IADD3 R45, P0, R4, 0x7000, RZ ;  /* 0x00007000042d7810 */ /* 0x000fe20007f1e0ff */
[--C-:B------:R-:W-:Y:S01]  /*233c0*/  IMAD.X R25, RZ, RZ, R5.reuse, P1 ;  /* 0x000000ffff197224 */ /* 0x100fe200008e0605 */
[----:B------:R-:W-:Y:S01]  /*233d0*/  ISETP.NE.AND P6, PT, R10, RZ, PT ;  /* 0x000000ff0a00720c */ /* 0x000fe20003fc5270 */
[--C-:B------:R-:W-:Y:S01]  /*233e0*/  IMAD.X R29, RZ, RZ, R5.reuse, P2 ;  /* 0x000000ffff1d7224 */ /* 0x100fe200010e0605 */
[----:B------:R-:W-:Y:S01]  /*233f0*/  LOP3.LUT R44, R45, 0x380, RZ, 0xc0, !PT ;  /* 0x000003802d2c7812 */ /* 0x000fe200078ec0ff */
[----:B------:R-:W0:Y:S01]  /*23400*/  SHFL.IDX PT, R10, R192, RZ, 0x1f ;  /* 0x00001fffc00a7589 */ /* 0x000e2200000e0000 */
[--C-:B------:R-:W-:Y:S01]  /*23410*/  IMAD.X R33, RZ, RZ, R5.reuse, P3 ;  /* 0x000000ffff217224 */ /* 0x100fe200018e0605 */
[----:B------:R-:W-:Y:S01]  /*23420*/  IADD3 R53, P1, R4, 0x9000, RZ ;  /* 0x0000900004357810 */ /* 0x000fe20007f3e0ff */
[--C-:B------:R-:W-:Y:S01]  /*23430*/  IMAD.X R13, RZ, RZ, R5.reuse, P6 ;  /* 0x000000ffff0d7224 */ /* 0x100fe200030e0605 */
[----:B------:R-:W-:Y:S01]  /*23440*/  SHF.R.U64 R44, R44, 0x3, RZ ;  /* 0x000000032c2c7819 */ /* 0x000fe200000012ff */
[--C-:B------:R-:W-:Y:S01]  /*23450*/  IMAD.X R37, RZ, RZ, R5.reuse, P4 ;  /* 0x000000ffff257224 */ /* 0x100fe200020e0605 */
[----:B------:R-:W-:Y:S01]  /*23460*/  IADD3 R49, P6, R4, 0x8000, RZ ;  /* 0x0000800004317810 */ /* 0x000fe20007fde0ff */
[--C-:B------:R-:W-:Y:S01]  /*23470*/  IMAD.X R41, RZ, RZ, R5.reuse, P5 ;  /* 0x000000ffff297224 */ /* 0x100fe200028e0605 */
[----:B------:R-:W-:Y:S01]  /*23480*/  LOP3.LUT R44, R44, R45, RZ, 0x3c, !PT ;  /* 0x0000002d2c2c7212 */ /* 0x000fe200078e3cff */
[--C-:B------:R-:W-:Y:S01]  /*23490*/  IMAD.X R45, RZ, RZ, R5.reuse, P0 ;  /* 0x000000ffff2d7224 */ /* 0x100fe200000e0605 */
[----:B------:R-:W-:Y:S01]  /*234a0*/  IADD3 R73, P0, R4, 0xe000, RZ ;  /* 0x0000e00004497810 */ /* 0x000fe20007f1e0ff */
[----:B------:R-:W-:Y:S01]  /*234b0*/  USHF.R.S32.HI UR9, URZ, 0x1f, UR59 ;  /* 0x0000001f3f097899 */ /* 0x000fe2000801143b */
        /* <DEDUP_REMOVED lines=8> */
[----:B------:R-:W-:Y:S01]  /*23540*/  LOP3.LUT R48, R48, R49, RZ, 0x3c, !PT ;  /* 0x0000003130307212 */ /* 0x000fe200078e3cff */
[--C-:B------:R-:W-:Y:S01]  /*23550*/  IMAD.X R49, RZ, RZ, R5.reuse, P6 ;  /* 0x000000ffff317224 */ /* 0x100fe200030e0605 */
[----:B------:R-:W-:Y:S01]  /*23560*/  LOP3.LUT R72, R72, R73, RZ, 0x3c, !PT ;  /* 0x0000004948487212 */ /* 0x000fe200078e3cff */
[----:B------:R-:W-:Y:S01]  /*23570*/  IMAD.X R73, RZ, RZ, R5, P0 ;  /* 0x000000ffff497224 */ /* 0x000fe200000e0605 */
[----:B0-----:R-:W-:-:S02]  /*23580*/  ISETP.NE.AND P0, PT, R10, RZ, PT ;  /* 0x000000ff0a00720c */ /* 0x001fc40003f05270 */
        /* <DEDUP_REMOVED lines=32> */
[----:B------:R-:W-:Y:S01]  /*23790*/  LOP3.LUT R76, R0, R3, RZ, 0x3c, !PT ;  /* 0x00000003004c7212 */ /* 0x000fe200078e3cff */
[----:B------:R-:W-:Y:S06]  /*237a0*/  @P0 BRA `(.L_x_6422) ;  /* 0x0000000000cc0947 */ /* 0x000fec0003800000 */
[----:B------:R-:W0:Y:S01]  /*237b0*/  LDC R10, c[0x0][0xce8] ;  /* 0x00033a00ff0a7b82 */ /* 0x000e220000000800 */
[----:B------:R-:W-:Y:S01]  /*237c0*/  IMAD.MOV R0, RZ, RZ, -R200 ;  /* 0x000000ffff007224 */ /* 0x000fe200078e0ac8 */
[----:B------:R-:W-:Y:S01]  /*237d0*/  ULDC.64 UR12, c[0x0][0xc90] ;  /* 0x00032400000c7ab9 */ /* 0x000fe20000000a00 */
[----:B------:R-:W-:Y:S02]  /*237e0*/  IMAD.U32 R3, RZ, RZ, UR58 ;  /* 0x0000003aff037e24 */ /* 0x000fe4000f8e00ff */
[----:B------:R-:W-:Y:S01]  /*237f0*/  IMAD.U32 R5, RZ, RZ, UR58 ;  /* 0x0000003aff057e24 */ /* 0x000fe2000f8e00ff */
[----:B------:R-:W-:Y:S01]  /*23800*/  ISETP.NE.AND P0, PT, R203, R0, PT ;  /* 0x00000000cb00720c */ /* 0x000fe20003f05270 */
[----:B------:R-:W-:Y:S01]  /*23810*/  IMAD R26, R3, 0x40, R22 ;  /* 0x00000040031a7824 */ /* 0x000fe200078e0216 */
[----:B------:R-:W-:Y:S01]  /*23820*/  UMOV UR10, UR4 ;  /* 0x00000004000a7c82 */ /* 0x000fe20008000000 */
[----:B------:R-:W-:Y:S01]  /*23830*/  UMOV UR11, UR16 ;  /* 0x00000010000b7c82 */ /* 0x000fe20008000000 */
[----:B------:R-:W-:Y:S01]  /*23840*/  ULDC.64 UR14, c[0x0][0xc98] ;  /* 0x00032600000e7ab9 */ /* 0x000fe20000000a00 */
[----:B0----5:R-:W-:-:S05]  /*23850*/  IMAD R21, R6, R10, RZ ;  /* 0x0000000a06157224 */ /* 0x021fca00078e02ff */
[----:B------:R-:W-:-:S13]  /*23860*/  ISETP.GE.OR P1, PT, R26, R21, P0 ;  /* 0x000000151a00720c */ /* 0x000fda0000726670 */
[----:B------:R-:W2:Y:S01]  /*23870*/  @!P1 LDL R15, [R1+0x400] ;  /* 0x00040000010f9983 */ /* 0x000ea20000100800 */
[----:B------:R-:W-:Y:S01]  /*23880*/  ISETP.NE.AND P2, PT, R10, 0x1, PT ;  /* 0x000000010a00780c */ /* 0x000fe20003f45270 */
[----:B------:R-:W-:Y:S01]  /*23890*/  IMAD R5, R5, 0x40, R228 ;  /* 0x0000004005057824 */ /* 0x000fe200078e02e4 */
[----:B------:R-:W-:Y:S02]  /*238a0*/  UIMAD UR9, UR17, UR12, URZ ;  /* 0x0000000c110972a4 */ /* 0x000fe4000f8e023f */
[----:B------:R-:W-:Y:S01]  /*238b0*/  UIMAD.WIDE.U32 UR10, UR45, UR12, UR10 ;  /* 0x0000000c2d0a72a5 */ /* 0x000fe2000f8e000a */
        /* <DEDUP_REMOVED lines=21> */
[----:B------:R-:W-:Y:S01]  /*23a10*/  ULDC.64 UR10, c[0x0][0xc50] ;  /* 0x00031400000a7ab9 */ /* 0x000fe20000000a00 */
[----:B------:R-:W-:Y:S01]  /*23a20*/  VIADD R0, R26, 0x8 ;  /* 0x000000081a007836 */ /* 0x000fe20000000000 */
[----:B------:R-:W-:Y:S01]  /*23a30*/  LEA R14, P2, R4, UR10, 0x2 ;  /* 0x0000000a040e7c11 */ /* 0x000fe2000f8410ff */
[----:B------:R-:W-:-:S03]  /*23a40*/  IMAD.IADD R3, R5, 0x1, R3 ;  /* 0x0000000105037824 */ /* 0x000fc600078e0203 */
[----:B------:R-:W-:Y:S01]  /*23a50*/  ISETP.GE.OR P0, PT, R0, R21, P0 ;  /* 0x000000150000720c */ /* 0x000fe20000706670 */
[----:B------:R-:W-:Y:S01]  /*23a60*/  SHFL.IDX PT, R10, R14, RZ, 0x1c1f ;  /* 0x001c1fff0e0a7589 */ /* 0x000fe200000e0000 */
[----:B------:R-:W-:-:S05]  /*23a70*/  LEA.HI.X R20, R4, UR11, R3, 0x2, P2 ;  /* 0x0000000b04147c11 */ /* 0x000fca00090f1403 */
[----:B------:R-:W2:Y:S04]  /*23a80*/  SHFL.IDX PT, R11, R20, RZ, 0x1c1f ;  /* 0x001c1fff140b7589 */ /* 0x000ea800000e0000 */
[----:B--2---:R-:W-:Y:S04]  /*23a90*/  @!P1 ST.E desc[UR36][R10.64], R15 ;  /* 0x0000000f0a009985 */ /* 0x004fe8000c101924 */
[----:B------:R-:W2:Y:S04]  /*23aa0*/  @!P0 LDL R3, [R1+0x404] ;  /* 0x0004040001038983 */ /* 0x000ea80000100800 */
[----:B------:R-:W-:Y:S04]  /*23ab0*/  SHFL.IDX PT, R4, R14, 0x1, 0x1c1f ;  /* 0x003c1f000e047f89 */ /* 0x000fe800000e0000 */
[----:B------:R-:W2:Y:S04]  /*23ac0*/  SHFL.IDX PT, R5, R20, 0x1, 0x1c1f ;  /* 0x003c1f0014057f89 */ /* 0x000ea800000e0000 */
[----:B--2---:R0:W-:Y:S02]  /*23ad0*/  @!P0 ST.E desc[UR36][R4.64], R3 ;  /* 0x0000000304008985 */ /* 0x0041e4000c101924 */
.L_x_6422:
[----:B------:R-:W1:Y:S01]  /*23ae0*/  LDC R83, c[0x0][0xce8] ;  /* 0x00033a00ff537b82 */ /* 0x000e620000000800 */
[----:B------:R-:W-:Y:S01]  /*23af0*/  ULDC UR14, c[0x0][0xbc8] ;  /* 0x0002f200000e7ab9 */ /* 0x000fe20000000800 */
[----:B------:R-:W-:Y:S01]  /*23b00*/  ULDC.64 UR12, c[0x0][0xba0] ;  /* 0x0002e800000c7ab9 */ /* 0x000fe20000000a00 */
[----:B------:R-:W-:Y:S01]  /*23b10*/  ISETP.GE.AND P0, PT, R155, UR14, PT ;  /* 0x0000000e9b007c0c */ /* 0x000fe2000bf06270 */
[----:B------:R-:W5:Y:S01]  /*23b20*/  LD.E.128 R8, desc[UR36][R8.64] ;  /* 0x0000002408087980 */ /* 0x000f62000c101d00 */
[----:B------:R-:W-:Y:S02]  /*23b30*/  ISETP.GE.AND P1, PT, R156, UR14, PT ;  /* 0x0000000e9c007c0c */ /* 0x000fe4000bf26270 */
[----:B0-----:R-:W-:Y:S01]  /*23b40*/  SEL R3, RZ, 0xffffffff, P0 ;  /* 0xffffffffff037807 */ /* 0x001fe20000000000 */
[----:B------:R-:W5:Y:S01]  /*23b50*/  LD.E.128 R12, desc[UR36][R12.64] ;  /* 0x000000240c0c7980 */ /* 0x000f62000c101d00 */
[----:B------:R-:W-:-:S03]  /*23b60*/  SEL R0, RZ, 0x1, P1 ;  /* 0x00000001ff007807 */ /* 0x000fc60000800000 */
[----:B------:R-:W-:Y:S01]  /*23b70*/  IMAD.SHL.U32 R5, R3, 0x2, RZ ;  /* 0x0000000203057824 */ /* 0x000fe200078e00ff */
[----:B------:R-:W-:Y:S01]  /*23b80*/  ISETP.GE.AND P0, PT, R154, UR14, PT ;  /* 0x0000000e9a007c0c */ /* 0x000fe2000bf06270 */
[----:B------:R-:W5:Y:S04]  /*23b90*/  LD.E.128 R24, desc[UR36][R24.64] ;  /* 0x0000002418187980 */ /* 0x000f68000c101d00 */
[----:B------:R-:W5:Y:S04]  /*23ba0*/  LD.E.128 R28, desc[UR36][R28.64] ;  /* 0x000000241c1c7980 */ /* 0x000f68000c101d00 */
[----:B------:R-:W5:Y:S01]  /*23bb0*/  LD.E.128 R32, desc[UR36][R32.64] ;  /* 0x0000002420207980 */ /* 0x000f62000c101d00 */
[----:B-1----:R-:W-:-:S02]  /*23bc0*/  ISETP.NE.AND P2, PT, R83, 0x1, PT ;  /* 0x000000015300780c */ /* 0x002fc40003f45270 */
[----:B------:R-:W-:Y:S01]  /*23bd0*/  LOP3.LUT R0, R5, 0x2, R0, 0xe2, !PT ;  /* 0x0000000205007812 */ /* 0x000fe200078ee200 */
[----:B------:R-:W5:Y:S01]  /*23be0*/  LD.E.128 R36, desc[UR36][R36.64] ;  /* 0x0000002424247980 */ /* 0x000f62000c101d00 */
[----:B------:R-:W-:Y:S01]  /*23bf0*/  SEL R3, RZ, 0xffffffff, P0 ;  /* 0xffffffffff037807 */ /* 0x000fe20000000000 */
[----:B------:R-:W-:Y:S02]  /*23c00*/  UIMAD UR9, UR16, UR12, URZ ;  /* 0x0000000c100972a4 */ /* 0x000fe4000f8e023f */
[----:B------:R-:W5:Y:S04]  /*23c10*/  LD.E.128 R40, desc[UR36][R40.64] ;  /* 0x0000002428287980 */ /* 0x000f68000c101d00 */
[----:B------:R-:W5:Y:S02]  /*23c20*/  LD.E.128 R44, desc[UR36][R44.64] ;  /* 0x000000242c2c7980 */ /* 0x000f64000c101d00 */
[----:B------:R-:W0:Y:S01]  /*23c30*/  @P2 LDC R5, c[0x0][0xcec] ;  /* 0x00033b00ff052b82 */ /* 0x000e220000000800 */
[----:B------:R-:W-:Y:S01]  /*23c40*/  IMAD.SHL.U32 R3, R3, 0x4, RZ ;  /* 0x0000000403037824 */ /* 0x000fe200078e00ff */
[----:B------:R-:W-:Y:S01]  /*23c50*/  ISETP.GE.AND P0, PT, R153, UR14, PT ;  /* 0x0000000e99007c0c */ /* 0x000fe2000bf06270 */
[----:B------:R-:W5:Y:S04]  /*23c60*/  LD.E.128 R48, desc[UR36][R48.64] ;  /* 0x0000002430307980 */ /* 0x000f68000c101d00 */
[----:B------:R-:W5:Y:S01]  /*23c70*/  LD.E.128 R52, desc[UR36][R52.64] ;  /* 0x0000002434347980 */ /* 0x000f62000c101d00 */
[----:B------:R-:W1:Y:S01]  /*23c80*/  @P2 LDC R21, c[0x0][0xcf0] ;  /* 0x00033c00ff152b82 */ /* 0x000e620000000800 */
[----:B------:R-:W-:Y:S01]  /*23c90*/  UIMAD.WIDE.U32 UR10, UR4, UR12, URZ ;  /* 0x0000000c040a72a5 */ /* 0x000fe2000f8e003f */
[----:B------:R-:W-:Y:S01]  /*23ca0*/  LOP3.LUT R3, R3, 0x4, R0, 0xe2, !PT ;  /* 0x0000000403037812 */ /* 0x000fe200078ee200 */
[----:B------:R-:W-:Y:S01]  /*23cb0*/  UIMAD UR9, UR4, UR13, UR9 ;  /* 0x0000000d040972a4 */ /* 0x000fe2000f8e0209 */
[----:B------:R-:W-:Y:S01]  /*23cc0*/  SEL R4, RZ, 0xffffffff, P0 ;  /* 0xffffffffff047807 */ /* 0x000fe20000000000 */
[----:B------:R-:W-:Y:S01]  /*23cd0*/  IMAD R0, R193, 0x20, R159 ;  /* 0x00000020c1007824 */ /* 0x000fe200078e029f */
[----:B------:R-:W-:Y:S01]  /*23ce0*/  ULDC.64 UR12, c[0x0][0xbe8] ;  /* 0x0002fa00000c7ab9 */ /* 0x000fe20000000a00 */
[----:B------:R-:W-:Y:S01]  /*23cf0*/  IMAD.U32 R81, RZ, RZ, UR58 ;  /* 0x0000003aff517e24 */ /* 0x000fe2000f8e00ff */
[----:B------:R-:W-:Y:S01]  /*23d00*/  ISETP.GE.AND P0, PT, R152, UR14, PT ;  /* 0x0000000e98007c0c */ /* 0x000fe2000bf06270 */
[----:B------:R-:W-:Y:S01]  /*23d10*/  UIADD3 UR11, UR11, UR9, URZ ;  /* 0x000000090b0b7290 */ /* 0x000fe2000fffe03f */
[----:B------:R-:W5:Y:S01]  /*23d20*/  LD.E.128 R56, desc[UR36][R56.64] ;  /* 0x0000002438387980 */ /* 0x000f62000c101d00 */
[----:B------:R-:W-:Y:S01]  /*23d30*/  UIMAD UR4, UR17, UR12, URZ ;  /* 0x0000000c110472a4 */ /* 0x000fe2000f8e023f */
[----:B------:R-:W-:Y:S01]  /*23d40*/  IMAD R82, R81, 0x40, R0 ;  /* 0x0000004051527824 */ /* 0x000fe200078e0200 */
[----:B------:R-:W-:Y:S01]  /*23d50*/  SEL R0, RZ, 0xffffffff, P0 ;  /* 0xffffffffff007807 */ /* 0x000fe20000000000 */
[----:B------:R-:W-:Y:S01]  /*23d60*/  UIMAD.WIDE.U32 UR10, UR45, UR12, UR10 ;  /* 0x0000000c2d0a72a5 */ /* 0x000fe2000f8e000a */
[----:B------:R-:W5:Y:S01]  /*23d70*/  LD.E.128 R60, desc[UR36][R60.64] ;  /* 0x000000243c3c7980 */ /* 0x000f62000c101d00 */
[----:B------:R-:W-:Y:S01]  /*23d80*/  UIMAD UR4, UR45, UR13, UR4 ;  /* 0x0000000d2d0472a4 */ /* 0x000fe2000f8e0204 */
[----:B------:R-:W-:-:S02]  /*23d90*/  IMAD.SHL.U32 R4, R4, 0x8, RZ ;  /* 0x0000000804047824 */ /* 0x000fc400078e00ff */
[----:B------:R-:W-:Y:S01]  /*23da0*/  ULDC.64 UR12, c[0x0][0xbf0] ;  /* 0x0002fc00000c7ab9 */ /* 0x000fe20000000a00 */
[----:B------:R-:W-:Y:S01]  /*23db0*/  UIADD3 UR11, UR11, UR4, URZ ;  /* 0x000000040b0b7290 */ /* 0x000fe2000fffe03f */
[----:B------:R-:W-:Y:S01]  /*23dc0*/  IMAD.SHL.U32 R81, R0, 0x10, RZ ;  /* 0x0000001000517824 */ /* 0x000fe200078e00ff */
[----:B------:R-:W-:Y:S01]  /*23dd0*/  UIMAD UR4, UR18, UR12, URZ ;  /* 0x0000000c120472a4 */ /* 0x000fe2000f8e023f */
[----:B0-----:R-:W-:Y:S01]  /*23de0*/  @P2 IMAD.HI.U32 R0, R82, R5, RZ ;  /* 0x0000000552002227 */ /* 0x001fe200078e00ff */
[----:B------:R-:W-:Y:S01]  /*23df0*/  LOP3.LUT R4, R4, 0x8, R3, 0xe2, !PT ;  /* 0x0000000804047812 */ /* 0x000fe200078ee203 */
[----:B------:R-:W5:Y:S01]  /*23e00*/  LD.E.128 R64, desc[UR36][R64.64] ;  /* 0x0000002440407980 */ /* 0x000f62000c101d00 */
[----:B------:R-:W-:Y:S01]  /*23e10*/  UIMAD UR4, UR8, UR13, UR4 ;  /* 0x0000000d080472a4 */ /* 0x000fe2000f8e0204 */
[----:B------:R-:W-:Y:S01]  /*23e20*/  IMAD.MOV.U32 R3, RZ, RZ, R82 ;  /* 0x000000ffff037224 */ /* 0x000fe200078e0052 */
[----:B------:R-:W-:Y:S01]  /*23e30*/  UIMAD.WIDE.U32 UR8, UR8, UR12, UR10 ;  /* 0x0000000c080872a5 */ /* 0x000fe2000f8e000a */
[----:B-1----:R-:W-:Y:S01]  /*23e40*/  @P2 SHF.R.U32.HI R3, RZ, R21, R0 ;  /* 0x00000015ff032219 */ /* 0x002fe20000011600 */
[----:B------:R-:W5:Y:S01]  /*23e50*/  LD.E.128 R68, desc[UR36][R68.64] ;  /* 0x0000002444447980 */ /* 0x000f62000c101d00 */
[----:B------:R-:W-:-:S02]  /*23e60*/  LOP3.LUT R20, R81, 0x10, R4, 0xe2, !PT ;  /* 0x0000001051147812 */ /* 0x000fc400078ee204 */
[--C-:B------:R-:W-:Y:S01]  /*23e70*/  SHF.R.S32.HI R21, RZ, 0x1f, R3.reuse ;  /* 0x0000001fff157819 */ /* 0x100fe20000011403 */
[----:B------:R-:W-:Y:S01]  /*23e80*/  UIADD3 UR4, UR9, UR4, URZ ;  /* 0x0000000409047290 */ /* 0x000fe2000fffe03f */
[----:B------:R-:W-:Y:S01]  /*23e90*/  ISETP.GE.AND P0, PT, R19, UR14, PT ;  /* 0x0000000e13007c0c */ /* 0x000fe2000bf06270 */
[----:B------:R-:W-:Y:S01]  /*23ea0*/  IMAD.U32 R4, RZ, RZ, UR8 ;  /* 0x00000008ff047e24 */ /* 0x000fe2000f8e00ff */
[----:B------:R-:W5:Y:S01]  /*23eb0*/  LD.E.128 R72, desc[UR36][R72.64] ;  /* 0x0000002448487980 */ /* 0x000f62000c101d00 */
[----:B------:R-:W-:Y:S01]  /*23ec0*/  IMAD.U32 R5, RZ, RZ, UR9 ;  /* 0x00000009ff057e24 */ /* 0x000fe2000f8e00ff */
[----:B------:R-:W-:Y:S01]  /*23ed0*/  ULDC.64 UR8, c[0x0][0xbe0] ;  /* 0x0002f80000087ab9 */ /* 0x000fe20000000a00 */
[----:B------:R-:W-:Y:S01]  /*23ee0*/  IMAD.MOV R81, RZ, RZ, -R3 ;  /* 0x000000ffff517224 */ /* 0x000fe200078e0a03 */
        /* <DEDUP_REMOVED lines=11> */
[----:B0-----:R-:W0:Y:S01]  /*23fa0*/  FENCE.VIEW.ASYNC.S ;  /* 0x00000000000073c6 */ /* 0x001e220000000000 */
[----:B------:R-:W-:Y:S01]  /*23fb0*/  IMAD.SHL.U32 R85, R0, 0x20, RZ ;  /* 0x0000002000557824 */ /* 0x000fe200078e00ff */
[----:B------:R-:W-:Y:S01]  /*23fc0*/  SHF.R.S32.HI R0, RZ, 0x1f, R21 ;  /* 0x0000001fff007819 */ /* 0x000fe20000011415 */
[C---:B------:R-:W-:Y:S01]  /*23fd0*/  IMAD R81, R3.reuse, UR9, R80 ;  /* 0x0000000903517c24 */ /* 0x040fe2000f8e0250 */
[----:B------:R-:W-:Y:S01]  /*23fe0*/  UIADD3 UR4, UR46, 0x38820, URZ ;  /* 0x000388202e047890 */ /* 0x000fe2000fffe03f */
[----:B------:R-:W-:Y:S01]  /*23ff0*/  IMAD.WIDE.U32 R4, R3, UR8, R4 ;  /* 0x0000000803047c25 */ /* 0x000fe2000f8e0004 */
[----:B------:R-:W-:Y:S01]  /*24000*/  ULDC.64 UR8, c[0x0][0xbd8] ;  /* 0x0002f60000087ab9 */ /* 0x000fe20000000a00 */
[----:B------:R-:W-:Y:S01]  /*24010*/  SEL R3, RZ, 0x40, P0 ;  /* 0x00000040ff037807 */ /* 0x000fe20000000000 */
[----:B------:R-:W-:Y:S01]  /*24020*/  UPRMT UR4, URZ, 0x654, UR4 ;  /* 0x000006543f047896 */ /* 0x000fe20008000004 */
[----:B-----5:R-:W-:Y:S01]  /*24030*/  IMAD R88, R6, R83, RZ ;  /* 0x0000005306587224 */ /* 0x020fe200078e02ff */
[----:B------:R-:W-:Y:S01]  /*24040*/  ISETP.GE.AND P0, PT, R157, UR14, PT ;  /* 0x0000000e9d007c0c */ /* 0x000fe2000bf06270 */
[----:B------:R-:W-:Y:S01]  /*24050*/  IMAD.U32 R6, RZ, RZ, UR58 ;  /* 0x0000003aff067e24 */ /* 0x000fe2000f8e00ff */
[----:B------:R-:W-:Y:S01]  /*24060*/  LOP3.LUT R20, R85, 0x20, R20, 0xe2, !PT ;  /* 0x0000002055147812 */ /* 0x000fe200078ee214 */
[----:B------:R-:W-:Y:S01]  /*24070*/  IMAD.IADD R5, R5, 0x1, R81 ;  /* 0x0000000105057824 */ /* 0x000fe200078e0251 */
[----:B------:R-:W-:Y:S01]  /*24080*/  BSSY B1, `(.L_x_6423) ;  /* 0x0000030000017945 */ /* 0x000fe20003800000 */
[----:B------:R-:W-:Y:S01]  /*24090*/  IMAD R0, R0, UR8, RZ ;  /* 0x0000000800007c24 */ /* 0x000fe2000f8e02ff */
[----:B------:R-:W-:Y:S01]  /*240a0*/  LOP3.LUT R3, R20, R3, RZ, 0xfc, !PT ;  /* 0x0000000314037212 */ /* 0x000fe200078efcff */
[----:B------:R-:W-:-:S02]  /*240b0*/  IMAD R87, R6, 0x40, R159 ;  /* 0x0000004006577824 */ /* 0x000fc400078e029f */
[C---:B------:R-:W-:Y:S01]  /*240c0*/  IMAD R81, R21.reuse, UR9, R0 ;  /* 0x0000000915517c24 */ /* 0x040fe2000f8e0200 */
[----:B------:R-:W-:Y:S01]  /*240d0*/  SEL R0, RZ, 0x80, P0 ;  /* 0x00000080ff007807 */ /* 0x000fe20000000000 */
[----:B------:R-:W-:Y:S01]  /*240e0*/  IMAD.WIDE.U32 R4, R21, UR8, R4 ;  /* 0x0000000815047c25 */ /* 0x000fe2000f8e0004 */
[----:B------:R-:W-:Y:S01]  /*240f0*/  ISETP.GE.AND P0, PT, R87, R88, PT ;  /* 0x000000585700720c */ /* 0x000fe20003f06270 */
[----:B------:R-:W-:Y:S01]  /*24100*/  ULDC.64 UR8, c[0x0][0xb80] ;  /* 0x0002e00000087ab9 */ /* 0x000fe20000000a00 */
[----:B0-----:R-:W-:Y:S01]  /*24110*/  SYNCS.ARRIVE.TRANS64.RED.A1T0 RZ, [UR4], RZ ;  /* 0x000000ffffff79a7 */ /* 0x001fe20008100404 */
[----:B------:R-:W-:Y:S01]  /*24120*/  IMAD.IADD R5, R5, 0x1, R81 ;  /* 0x0000000105057824 */ /* 0x000fe200078e0251 */
[C---:B------:R-:W-:Y:S02]  /*24130*/  LEA R6, P1, R4.reuse, UR8, 0x1 ;  /* 0x0000000804067c11 */ /* 0x040fe4000f8208ff */
[----:B------:R-:W-:Y:S02]  /*24140*/  LOP3.LUT R0, R3, R0, RZ, 0xfc, !PT ;  /* 0x0000000003007212 */ /* 0x000fe400078efcff */
        /* <DEDUP_REMOVED lines=35> */
.L_x_6424:
[----:B------:R-:W-:Y:S05]  /*24380*/  BSYNC B1 ;  /* 0x0000000000017941 */ /* 0x000fea0003800000 */
.L_x_6423:
        /* <DEDUP_REMOVED lines=38> */
.L_x_6420:
        /* <DEDUP_REMOVED lines=18> */
[----:B------:R-:W-:Y:S02]  /*24710*/  IMAD.U32 R8, RZ, RZ, UR8 ;  /* 0x00000008ff087e24 */ /* 0x000fe4000f8e00ff */
        /* <DEDUP_REMOVED lines=11> */
.L_x_6426:
        /* <DEDUP_REMOVED lines=48> */
.L_x_6428:
[----:B------:R-:W-:Y:S05]  /*24ad0*/  BSYNC B1 ;  /* 0x0000000000017941 */ /* 0x000fea0003800000 */
.L_x_6427:
        /* <DEDUP_REMOVED lines=14> */
[----:B------:R-:W-:Y:S01]  /*24bc0*/  UIADD3 UR11, UR11, UR9, URZ ;  /* 0x000000090b0b7290 */ /* 0x000fe2000fffe03f */
[----:B------:R-:W-:Y:S01]  /*24bd0*/  ISETP.GE.AND P2, PT, R154, UR15, PT ;  /* 0x0000000f9a007c0c */ /* 0x000fe2000bf46270 */
[----:B------:R-:W-:Y:S01]  /*24be0*/  UIMAD UR4, UR13, UR16, URZ ;  /* 0x000000100d0472a4 */ /* 0x000fe2000f8e023f */
[----:B------:R-:W-:Y:S01]  /*24bf0*/  LOP3.LUT R4, R4, 0x2, R3, 0xe2, !PT ;  /* 0x0000000204047812 */ /* 0x000fe200078ee203 */
[----:B------:R-:W-:Y:S01]  /*24c00*/  IMAD R3, R193, 0x20, R159 ;  /* 0x00000020c1037824 */ /* 0x000fe200078e029f */
[----:B------:R-:W-:Y:S01]  /*24c10*/  UIMAD.WIDE.U32 UR10, UR45, UR16, UR10 ;  /* 0x000000102d0a72a5 */ /* 0x000fe2000f8e000a */
[----:B------:R-:W-:Y:S01]  /*24c20*/  SEL R6, RZ, 0xffffffff, P2 ;  /* 0xffffffffff067807 */ /* 0x000fe20001000000 */
[----:B------:R-:W1:Y:S01]  /*24c30*/  @P0 LDC R9, c[0x0][0xcf0] ;  /* 0x00033c00ff090b82 */ /* 0x000e620000000800 */
[----:B------:R-:W-:Y:S01]  /*24c40*/  UIMAD UR4, UR45, UR17, UR4 ;  /* 0x000000112d0472a4 */ /* 0x000fe2000f8e0204 */
[----:B------:R-:W-:Y:S01]  /*24c50*/  IMAD R8, R8, 0x40, R3 ;  /* 0x0000004008087824 */ /* 0x000fe200078e0203 */
[----:B------:R-:W-:Y:S01]  /*24c60*/  ULDC.64 UR12, c[0x0][0xbf0] ;  /* 0x0002fc00000c7ab9 */ /* 0x000fe20000000a00 */
[----:B------:R-:W-:Y:S01]  /*24c70*/  ISETP.GE.AND P1, PT, R153, UR15, PT ;  /* 0x0000000f99007c0c */ /* 0x000fe2000bf26270 */
[----:B------:R-:W-:Y:S01]  /*24c80*/  UIADD3 UR11, UR11, UR4, URZ ;  /* 0x000000040b0b7290 */ /* 0x000fe2000fffe03f */
[----:B------:R-:W-:Y:S01]  /*24c90*/  IMAD.SHL.U32 R15, R6, 0x4, RZ ;  /* 0x00000004060f7824 */ /* 0x000fe200078e00ff */
[----:B------:R-:W-:Y:S01]  /*24ca0*/  UIMAD UR4, UR14, UR12, URZ ;  /* 0x0000000c0e0472a4 */ /* 0x000fe2000f8e023f */
[----:B------:R-:W-:Y:S01]  /*24cb0*/  SEL R11, RZ, 0xffffffff, P1 ;  /* 0xffffffffff0b7807 */ /* 0x000fe20000800000 */
[----:B------:R-:W-:Y:S01]  /*24cc0*/  IMAD.MOV.U32 R3, RZ, RZ, R8 ;  /* 0x000000ffff037224 */ /* 0x000fe200078e0008 */
[----:B------:R-:W-:Y:S01]  /*24cd0*/  ISETP.GE.AND P2, PT, R157, UR15, PT ;  /* 0x0000000f9d007c0c */ /* 0x000fe2000bf46270 */
[----:B------:R-:W-:Y:S01]  /*24ce0*/  UIMAD UR4, UR8, UR13, UR4 ;  /* 0x0000000d080472a4 */ /* 0x000fe2000f8e0204 */
[----:B------:R-:W-:Y:S01]  /*24cf0*/  LOP3.LUT R10, R15, 0x4, R4, 0xe2, !PT ;  /* 0x000000040f0a7812 */ /* 0x000fe200078ee204 */
[----:B------:R-:W-:Y:S01]  /*24d00*/  UIMAD.WIDE.U32 UR8, UR8, UR12, UR10 ;  /* 0x0000000c080872a5 */ /* 0x000fe2000f8e000a */
[----:B------:R-:W-:Y:S01]  /*24d10*/  IMAD.SHL.U32 R11, R11, 0x8, RZ ;  /* 0x000000080b0b7824 */ /* 0x000fe200078e00ff */
[----:B------:R-:W-:Y:S01]  /*24d20*/  BSSY B1, `(.L_x_6429) ;  /* 0x000004c000017945 */ /* 0x000fe20003800000 */
[----:B0-----:R-:W-:Y:S01]  /*24d30*/  @P0 IMAD.HI.U32 R6, R8, R5, RZ ;  /* 0x0000000508060227 */ /* 0x001fe200078e00ff */
[----:B------:R-:W-:-:S02]  /*24d40*/  UIADD3 UR4, UR9, UR4, URZ ;  /* 0x0000000409047290 */ /* 0x000fc4000fffe03f */
[----:B------:R-:W-:Y:S01]  /*24d50*/  LOP3.LUT R10, R11, 0x8, R10, 0xe2, !PT ;  /* 0x000000080b0a7812 */ /* 0x000fe200078ee20a */
[----:B------:R-:W-:Y:S02]  /*24d60*/  IMAD.U32 R4, RZ, RZ, UR8 ;  /* 0x00000008ff047e24 */ /* 0x000fe4000f8e00ff */
[----:B------:R-:W-:Y:S01]  /*24d70*/  IMAD.U32 R5, RZ, RZ, UR9 ;  /* 0x00000009ff057e24 */ /* 0x000fe2000f8e00ff */
[----:B------:R-:W-:Y:S01]  /*24d80*/  ULDC.64 UR8, c[0x0][0xbe0] ;  /* 0x0002f80000087ab9 */ /* 0x000fe20000000a00 */
        /* <DEDUP_REMOVED lines=8> */
[----:B------:R-:W-:-:S03]  /*24e10*/  ISETP.GE.AND P0, PT, R19, UR15, PT ;  /* 0x0000000f13007c0c */ /* 0x000fc6000bf06270 */
[----:B------:R-:W-:Y:S02]  /*24e20*/  IMAD R6, R6, UR8, RZ ;  /* 0x0000000806067c24 */ /* 0x000fe4000f8e02ff */
[----:B------:R-:W-:Y:S01]  /*24e30*/  IMAD R9, R13, R9, R8 ;  /* 0x000000090d097224 */ /* 0x000fe200078e0208 */
[----:B------:R-:W-:Y:S01]  /*24e40*/  SEL R8, RZ, 0xffffffff, P0 ;  /* 0xffffffffff087807 */ /* 0x000fe20000000000 */
[----:B------:R-:W-:Y:S01]  /*24e50*/  IMAD.SHL.U32 R15, R11, 0x10, RZ ;  /* 0x000000100b0f7824 */ /* 0x000fe200078e00ff */
[----:B------:R-:W-:Y:S01]  /*24e60*/  ISETP.GE.AND P0, PT, R158, UR15, PT ;  /* 0x0000000f9e007c0c */ /* 0x000fe2000bf06270 */
[----:B------:R-:W-:Y:S01]  /*24e70*/  IMAD R11, R3, UR9, R6 ;  /* 0x00000009030b7c24 */ /* 0x000fe2000f8e0206 */
[----:B------:R-:W-:Y:S01]  /*24e80*/  SHF.R.S32.HI R3, RZ, 0x1f, R9 ;  /* 0x0000001fff037819 */ /* 0x000fe20000011409 */
[----:B------:R-:W-:Y:S01]  /*24e90*/  ULDC.64 UR8, c[0x0][0xbd8] ;  /* 0x0002f60000087ab9 */ /* 0x000fe20000000a00 */
[----:B------:R-:W-:Y:S01]  /*24ea0*/  IMAD.U32 R6, RZ, RZ, UR58 ;  /* 0x0000003aff067e24 */ /* 0x000fe2000f8e00ff */
[----:B------:R-:W-:Y:S01]  /*24eb0*/  LOP3.LUT R10, R15, 0x10, R10, 0xe2, !PT ;  /* 0x000000100f0a7812 */ /* 0x000fe200078ee20a */
[----:B------:R-:W-:-:S02]  /*24ec0*/  IMAD.IADD R5, R5, 0x1, R11 ;  /* 0x0000000105057824 */ /* 0x000fc400078e020b */
[----:B------:R-:W-:Y:S02]  /*24ed0*/  IMAD R0, R3, UR8, RZ ;  /* 0x0000000803007c24 */ /* 0x000fe4000f8e02ff */
[----:B------:R-:W-:-:S04]  /*24ee0*/  IMAD.WIDE.U32 R4, R9, UR8, R4 ;  /* 0x0000000809047c25 */ /* 0x000fc8000f8e0004 */
[----:B------:R-:W-:Y:S01]  /*24ef0*/  IMAD R3, R9, UR9, R0 ;  /* 0x0000000909037c24 */ /* 0x000fe2000f8e0200 */
[----:B------:R-:W-:Y:S01]  /*24f00*/  SEL R9, RZ, 0x40, P0 ;  /* 0x00000040ff097807 */ /* 0x000fe20000000000 */
[----:B------:R-:W-:Y:S01]  /*24f10*/  IMAD R0, R6, 0x40, R159 ;  /* 0x0000004006007824 */ /* 0x000fe200078e029f */
[----:B------:R-:W-:Y:S01]  /*24f20*/  ULDC.64 UR8, c[0x0][0xb80] ;  /* 0x0002e00000087ab9 */ /* 0x000fe20000000a00 */
[----:B------:R-:W-:Y:S01]  /*24f30*/  IMAD.SHL.U32 R15, R8, 0x20, RZ ;  /* 0x00000020080f7824 */ /* 0x000fe200078e00ff */
[----:B------:R-:W-:Y:S01]  /*24f40*/  LEA R6, P1, R4, UR8, 0x1 ;  /* 0x0000000804067c11 */ /* 0x000fe2000f8208ff */
[----:B------:R-:W-:Y:S01]  /*24f50*/  IMAD.IADD R3, R5, 0x1, R3 ;  /* 0x0000000105037824 */ /* 0x000fe200078e0203 */
[----:B------:R-:W-:Y:S02]  /*24f60*/  ISETP.GE.AND P0, PT, R0, R27, PT ;  /* 0x0000001b0000720c */ /* 0x000fe40003f06270 */
[----:B------:R-:W-:Y:S01]  /*24f70*/  LOP3.LUT R10, R15, 0x20, R10, 0xe2, !PT ;  /* 0x000000200f0a7812 */ /* 0x000fe200078ee20a */
[----:B------:R0:W1:Y:S01]  /*24f80*/  SHFL.IDX PT, R8, R6, RZ, 0x181f ;  /* 0x00181fff06087589 */ /* 0x00006200000e0000 */
[----:B------:R-:W-:-:S02]  /*24f90*/  LEA.HI.X R3, R4, UR9, R3, 0x1, P1 ;  /* 0x0000000904037c11 */ /* 0x000fc400088f0c03 */
[----:B------:R-:W-:Y:S02]  /*24fa0*/  LOP3.LUT R24, R10, R9, RZ, 0xfc, !PT ;  /* 0x000000090a187212 */ /* 0x000fe400078efcff */
        /* <DEDUP_REMOVED lines=35> */
.L_x_6430:
[----:B------:R-:W-:Y:S05]  /*251e0*/  BSYNC B1 ;  /* 0x0000000000017941 */ /* 0x000fea0003800000 */
.L_x_6429:
        /* <DEDUP_REMOVED lines=36> */
.L_x_6425:
[----:B------:R-:W-:Y:S05]  /*25430*/  BSYNC B0 ;  /* 0x0000000000007941 */ /* 0x000fea0003800000 */
.L_x_6419:
[----:B------:R-:W-:Y:S02]  /*25440*/  ULDC UR4, c[0x0][0xd3c] ;  /* 0x00034f0000047ab9 */ /* 0x000fe40000000800 */
[----:B------:R-:W-:-:S06]  /*25450*/  UISETP.GE.AND UP0, UPT, UR6, UR4, UPT ;  /* 0x000000040600728c */ /* 0x000fcc000bf06270 */
[----:B------:R-:W-:-:S13]  /*25460*/  PLOP3.LUT P0, PT, PT, PT, UP0, 0x80, 0x0 ;  /* 0x000000000000781c */ /* 0x000fda0003f0f008 */
[----:B------:R-:W-:Y:S05]  /*25470*/  @!P0 BRA `(.L_x_6431) ;  /* 0xfffffdb800c08947 */ /* 0x000fea000383ffff */
[----:B------:R-:W-:Y:S05]  /*25480*/  EXIT ;  /* 0x000000000000794d */ /* 0x000fea0003800000 */
.L_x_6290:
[----:B------:R-:W-:-:S08]  /*25490*/  NOP ;  /* 0x0000000000007918 */ /* 0x000fd00000000000 */
[----:B0-----:R-:W0:-:S00]  /*254a0*/  USETMAXREG.DEALLOC.CTAPOOL 0x28 ;  /* 0x00000028000079c8 */ /* 0x001e0000080e0500 */
        /* <DEDUP_REMOVED lines=14> */
.L_x_6432:
        /* <DEDUP_REMOVED lines=40> */
.L_x_6438:
        /* <DEDUP_REMOVED lines=12> */
.L_x_6437:
[----:B------:R-:W-:Y:S05]  /*258d0*/  BSYNC B0 ;  /* 0x0000000000007941 */ /* 0x000fea0003800000 */
.L_x_6436:
        /* <DEDUP_REMOVED lines=20> */
.L_x_6434:
        /* <DEDUP_REMOVED lines=20> */
.L_x_6439:
[----:B---3--:R-:W-:Y:S01]  /*25b60*/  IMAD R16, R16, UR5, R11 ;  /* 0x0000000510107c24 */ /* 0x008fe2000f8e020b */
[----:B------:R-:W-:Y:S01]  /*25b70*/  IABS R2, R4 ;  /* 0x0000000400027213 */ /* 0x000fe20000000000 */
[----:B-12---:R-:W-:-:S03]  /*25b80*/  IMAD.MOV R9, RZ, RZ, -R3 ;  /* 0x000000ffff097224 */ /* 0x006fc600078e0a03 */
        /* <DEDUP_REMOVED lines=56> */
.L_x_6435:
[----:B------:R-:W-:Y:S01]  /*25f10*/  ULDC UR4, c[0x0][0xd3c] ;  /* 0x00034f0000047ab9 */ /* 0x000fe20000000800 */
[----:B------:R-:W-:Y:S02]  /*25f20*/  IMAD.MOV.U32 R17, RZ, RZ, RZ ;  /* 0x000000ffff117224 */ /* 0x000fe400078e00ff */
[----:B------:R-:W-:Y:S02]  /*25f30*/  IMAD.U32 R16, RZ, RZ, UR6 ;  /* 0x00000006ff107e24 */ /* 0x000fe4000f8e00ff */
[----:B------:R-:W-:Y:S02]  /*25f40*/  IMAD.MOV.U32 R18, RZ, RZ, RZ ;  /* 0x000000ffff127224 */ /* 0x000fe400078e00ff */
[----:B------:R-:W-:-:S07]  /*25f50*/  IMAD.U32 R19, RZ, RZ, UR4 ;  /* 0x00000004ff137e24 */ /* 0x000fce000f8e00ff */
.L_x_6440:
[----:B------:R-:W-:-:S13]  /*25f60*/  ISETP.NE.AND P0, PT, R5, RZ, PT ;  /* 0x000000ff0500720c */ /* 0x000fda0003f05270 */
[----:B------:R-:W0:Y:S01]  /*25f70*/  @!P0 S2R R3, SR_CgaCtaId ;  /* 0x0000000000038919 */ /* 0x000e220000008800 */
[----:B------:R-:W-:-:S04]  /*25f80*/  @!P0 MOV R0, 0x400 ;  /* 0x0000040000008802 */ /* 0x000fc80000000f00 */
[----:B0-----:R-:W-:-:S05]  /*25f90*/  @!P0 LEA R0, R3, R0, 0x18 ;  /* 0x0000000003008211 */ /* 0x001fca00078ec0ff */
[----:B------:R1:W-:Y:S01]  /*25fa0*/  @!P0 STS.128 [R0+0x388d0], R16 ;  /* 0x0388d01000008388 */ /* 0x0003e20000000c00 */
[----:B------:R-:W-:Y:S06]  /*25fb0*/  BAR.ARV 0x5, 0x180 ;  /* 0x0146000000007b1d */ /* 0x000fec0000002000 */
.L_x_6433:
        /* <DEDUP_REMOVED lines=33> */
[----:B---3--:R-:W-:-:S07]  /*261d0*/  LOP3.LUT R0, R3, 0x1c0, RZ, 0xfc, !PT ;  /* 0x000001c003007812 */ /* 0x008fce00078efcff */
.L_x_6516:
[----:B------:R-:W-:Y:S05]  /*261e0*/  YIELD ;  /* 0x0000000000007946 */ /* 0x000fea0003800000 */
[----:B------:R-:W-:Y:S01]  /*261f0*/  ULDC.64 UR4, c[0x0][0xb20] ;  /* 0x0002c80000047ab9 */ /* 0x000fe20000000a00 */
[----:B------:R-:W-:Y:S01]  /*26200*/  IMAD.MOV.U32 R32, RZ, RZ, RZ ;  /* 0x000000ffff207224 */ /* 0x000fe200078e00ff */
[----:B------:R-:W-:-:S04]  /*26210*/  ISETP.NE.U32.AND P0, PT, RZ, UR4, PT ;  /* 0x00000004ff007c0c */ /* 0x000fc8000bf05070 */
[----:B------:R-:W-:Y:S01]  /*26220*/  ISETP.NE.AND.EX P0, PT, RZ, UR5, PT, P0 ;  /* 0x00000005ff007c0c */ /* 0x000fe2000bf05300 */
[----:B------:R-:W-:-:S12]  /*26230*/  ULDC.64 UR4, c[0x0][0xb10] ;  /* 0x0002c40000047ab9 */ /* 0x000fd80000000a00 */
[----:B------:R-:W0:Y:S02]  /*26240*/  @P0 LDC.64 R2, c[0x0][0xb20] ;  /* 0x0002c800ff020b82 */ /* 0x000e240000000a00 */
[----:B0-----:R-:W-:-:S05]  /*26250*/  @P0 IMAD.WIDE R2, R19, 0x4, R2 ;  /* 0x0000000413020825 */ /* 0x001fca00078e0202 */
[----:B------:R0:W5:Y:S01]  /*26260*/  @P0 LDG.E R32, desc[UR36][R2.64] ;  /* 0x0000002402200981 */ /* 0x000162000c1e1900 */
[----:B------:R-:W-:Y:S01]  /*26270*/  ISETP.NE.U32.AND P0, PT, RZ, UR4, PT ;  /* 0x00000004ff007c0c */ /* 0x000fe2000bf05070 */
[----:B------:R-:W-:Y:S01]  /*26280*/  IMAD.MOV.U32 R36, RZ, RZ, RZ ;  /* 0x000000ffff247224 */ /* 0x000fe200078e00ff */
[----:B------:R-:W-:Y:S02]  /*26290*/  LOP3.LUT R22, R22, 0xffffffbf, RZ, 0xc0, !PT ;  /* 0xffffffbf16167812 */ /* 0x000fe400078ec0ff */
[----:B------:R-:W-:Y:S01]  /*262a0*/  ISETP.NE.AND.EX P1, PT, RZ, UR5, PT, P0 ;  /* 0x00000005ff007c0c */ /* 0x000fe2000bf25300 */
[----:B------:R-:W-:Y:S02]  /*262b0*/  ULDC.64 UR4, c[0x0][0xaf8] ;  /* 0x0002be0000047ab9 */ /* 0x000fe40000000a00 */
[----:B------:R-:W-:Y:S01]  /*262c0*/  ISETP.NE.U32.AND P0, PT, RZ, UR4, PT ;  /* 0x00000004ff007c0c */ /* 0x000fe2000bf05070 */
[----:B0-----:R-:W0:Y:S03]  /*262d0*/  LDC.64 R2, c[0x0][0xaf8] ;  /* 0x0002be00ff027b82 */ /* 0x001e260000000a00 */
[----:B------:R-:W-:Y:S01]  /*262e0*/  ISETP.NE.AND.EX P2, PT, RZ, UR5, PT, P0 ;  /* 0x00000005ff007c0c */ /* 0x000fe2000bf45300 */
[----:B------:R-:W-:-:S05]  /*262f0*/  ULDC.64 UR4, c[0x0][0x418] ;  /* 0x0001060000047ab9 */ /* 0x000fca0000000a00 */
[----:B-1----:R-:W1:Y:S07]  /*26300*/  @P1 LDC.64 R4, c[0x0][0xb10] ;  /* 0x0002c400ff041b82 */ /* 0x002e6e0000000a00 */
[----:B------:R-:W-:Y:S01]  /*26310*/  @P2 LOP3.LUT R22, R22, 0x40, RZ, 0xfc, !PT ;  /* 0x0000004016162812 */ /* 0x000fe200078efcff */
[----:B0-----:R-:W-:-:S05]  /*26320*/  IMAD.WIDE R2, R19, 0x4, R2 ;  /* 0x0000000413027825 */ /* 0x001fca00078e0202 */
[----:B------:R0:W5:Y:S01]  /*26330*/  @P2 LDG.E R36, desc[UR36][R2.64] ;  /* 0x0000002402242981 */ /* 0x000162000c1e1900 */
[----:B-1----:R-:W-:-:S05]  /*26340*/  @P1 IMAD.WIDE R4, R19, 0x4, R4 ;  /* 0x0000000413041825 */ /* 0x002fca00078e0204 */
[----:B--2---:R-:W2:Y:S01]  /*26350*/  @P1 LDG.E R0, desc[UR36][R4.64] ;  /* 0x0000002404001981 */ /* 0x004ea2000c1e1900 */
        /* <DEDUP_REMOVED lines=10> */
[----:B0-----:R-:W-:-:S05]  /*26400*/  IMAD.U32 R0, RZ, RZ, UR4 ;  /* 0x00000004ff007e24 */ /* 0x001fca000f8e00ff */
[----:B------:R1:W-:Y:S01]  /*26410*/  STL [R1+0x424], R0 ;  /* 0x0004240001007387 */ /* 0x0003e20000100800 */
[----:B------:R-:W-:Y:S05]  /*26420*/  @!P2 BRA `(.L_x_6442) ;  /* 0x000000000010a947 */ /* 0x000fea0003800000 */
[----:B------:R-:W2:Y:S04]  /*26430*/  LDG.E R5, desc[UR36][R2.64] ;  /* 0x0000002402057981 */ /* 0x000ea8000c1e1900 */
[----:B-1----:R-:W2:Y:S02]  /*26440*/  LDG.E R0, desc[UR36][R2.64+0x4] ;  /* 0x0000042402007981 */ /* 0x002ea4000c1e1900 */
[----:B--2---:R-:W-:-:S05]  /*26450*/  IMAD.IADD R0, R0, 0x1, -R5 ;  /* 0x0000000100007824 */ /* 0x004fca00078e0a05 */
[----:B------:R2:W-:Y:S02]  /*26460*/  STL [R1+0x424], R0 ;  /* 0x0004240001007387 */ /* 0x0005e40000100800 */
.L_x_6442:
        /* <DEDUP_REMOVED lines=8> */
.L_x_6443:
[----:B------:R-:W-:Y:S02]  /*264f0*/  ULDC.64 UR4, c[0x0][0xb00] ;  /* 0x0002c00000047ab9 */ /* 0x000fe40000000a00 */
[----:B------:R-:W-:-:S04]  /*26500*/  ISETP.NE.U32.AND P0, PT, RZ, UR4, PT ;  /* 0x00000004ff007c0c */ /* 0x000fc8000bf05070 */
[----:B------:R-:W-:-:S13]  /*26510*/  ISETP.NE.AND.EX P0, PT, RZ, UR5, PT, P0 ;  /* 0x00000005ff007c0c */ /* 0x000fda000bf05300 */
[----:B------:R-:W-:Y:S05]  /*26520*/  @!P0 BRA `(.L_x_6444) ;  /* 0x0000000000148947 */ /* 0x000fea0003800000 */
[----:B0-----:R-:W0:Y:S02]  /*26530*/  LDC.64 R2, c[0x0][0xb00] ;  /* 0x0002c000ff027b82 */ /* 0x001e240000000a00 */
[----:B0-----:R-:W-:-:S05]  /*26540*/  IMAD.WIDE R2, R19, 0x4, R2 ;  /* 0x0000000413027825 */ /* 0x001fca00078e0202 */
[----:B------:R-:W3:Y:S04]  /*26550*/  LDG.E R27, desc[UR36][R2.64] ;  /* 0x00000024021b7981 */ /* 0x000ee8000c1e1900 */
[----:B-12---:R-:W3:Y:S02]  /*26560*/  LDG.E R0, desc[UR36][R2.64+0x4] ;  /* 0x0000042402007981 */ /* 0x006ee4000c1e1900 */
[----:B---3--:R-:W-:-:S07]  /*26570*/  IMAD.IADD R27, R0, 0x1, -R27 ;  /* 0x00000001001b7824 */ /* 0x008fce00078e0a1b */
.L_x_6444:
[----:B------:R-:W4:Y:S01]  /*26580*/  LDL R6, [R1+0x424] ;  /* 0x0004240001067983 */ /* 0x000f220000100800 */
[----:B012---:R-:W0:Y:S01]  /*26590*/  LDC R0, c[0x0][0x448] ;  /* 0x00011200ff007b82 */ /* 0x007e220000000800 */
[----:B------:R-:W-:Y:S01]  /*265a0*/  IMAD.SHL.U32 R8, R17, 0x40, RZ ;  /* 0x0000004011087824 */ /* 0x000fe200078e00ff */
[----:B------:R-:W-:Y:S01]  /*265b0*/  LOP3.LUT R22, R22, 0xfffff7ff, RZ, 0xc0, !PT ;  /* 0xfffff7ff16167812 */ /* 0x000fe200078ec0ff */
[----:B-----5:R-:W-:-:S03]  /*265c0*/  IMAD.IADD R27, R27, 0x1, -R32 ;  /* 0x000000011b1b7824 */ /* 0x020fc600078e0a20 */
[----:B------:R1:W-:Y:S02]  /*265d0*/  STL [R1+0x420], R8 ;  /* 0x0004200801007387 */ /* 0x0003e40000100800 */
[----:B---3--:R-:W2:Y:S01]  /*265e0*/  LDC.64 R2, c[0x0][0xad8] ;  /* 0x0002b600ff027b82 */ /* 0x008ea20000000a00 */
[----:B0-----:R-:W-:Y:S01]  /*265f0*/  ISETP.NE.AND P2, PT, R0, 0x1, PT ;  /* 0x000000010000780c */ /* 0x001fe20003f45270 */
[----:B------:R-:W-:Y:S01]  /*26600*/  VIADD R0, R8, 0x3f ;  /* 0x0000003f08007836 */ /* 0x000fe20000000000 */
[----:B--2---:R-:W-:-:S11]  /*26610*/  ISETP.GE.AND P1, PT, R3, 0x1, PT ;  /* 0x000000010300780c */ /* 0x004fd60003f26270 */
[----:B------:R-:W0:Y:S01]  /*26620*/  @P2 LDC R5, c[0x0][0x44c] ;  /* 0x00011300ff052b82 */ /* 0x000e220000000800 */
[----:B------:R-:W-:-:S07]  /*26630*/  @P2 LOP3.LUT R22, R22, 0x800, RZ, 0xfc, !PT ;  /* 0x0000080016162812 */ /* 0x000fce00078efcff */
[----:B------:R-:W2:Y:S01]  /*26640*/  @P2 LDC R7, c[0x0][0x450] ;  /* 0x00011400ff072b82 */ /* 0x000ea20000000800 */
[----:B0-----:R-:W-:-:S05]  /*26650*/  @P2 IMAD.HI.U32 R4, R0, R5, RZ ;  /* 0x0000000500042227 */ /* 0x001fca00078e00ff */
[----:B--2---:R-:W-:Y:S02]  /*26660*/  @P2 SHF.R.U32.HI R0, RZ, R7, R4 ;  /* 0x00000007ff002219 */ /* 0x004fe40000011604 */
[----:B----4-:R-:W-:-:S05]  /*26670*/  IADD3 R5, R27, 0x1, -R6 ;  /* 0x000000011b057810 */ /* 0x010fca0007ffe806 */
        /* <DEDUP_REMOVED lines=14> */
.L_x_6447:
[----:B------:R-:W-:-:S13]  /*26760*/  ISETP.NE.AND P0, PT, R3, 0x1, PT ;  /* 0x000000010300780c */ /* 0x000fda0003f05270 */
[----:B------:R-:W0:Y:S02]  /*26770*/  @P0 LDC.64 R4, c[0x0][0xae0] ;  /* 0x0002b800ff040b82 */ /* 0x000e240000000a00 */
[----:B0-----:R-:W-:-:S05]  /*26780*/  @P0 IMAD.HI.U32 R4, R0, R4, RZ ;  /* 0x0000000400040227 */ /* 0x001fca00078e00ff */
[----:B------:R-:W-:-:S07]  /*26790*/  @P0 SHF.R.U32.HI R0, RZ, R5, R4 ;  /* 0x00000005ff000219 */ /* 0x000fce0000011604 */
.L_x_6448:
[----:B------:R-:W-:Y:S05]  /*267a0*/  BSYNC B0 ;  /* 0x0000000000007941 */ /* 0x000fea0003800000 */
.L_x_6446:
[----:B------:R-:W-:-:S05]  /*267b0*/  IMAD R5, R0, R3, R3 ;  /* 0x0000000300057224 */ /* 0x000fca00078e0203 */
[----:B------:R-:W-:-:S07]  /*267c0*/  VIMNMX R2, R2, R5, PT ;  /* 0x0000000502027248 */ /* 0x000fce0003fe0100 */
.L_x_6445:
        /* <DEDUP_REMOVED lines=29> */
.L_x_6451:
[----:B------:R-:W-:-:S13]  /*269a0*/  ISETP.NE.AND P0, PT, R3, 0x1, PT ;  /* 0x000000010300780c */ /* 0x000fda0003f05270 */
[----:B------:R-:W1:Y:S02]  /*269b0*/  @P0 LDC.64 R4, c[0x0][0xae0] ;  /* 0x0002b800ff040b82 */ /* 0x000e640000000a00 */
[----:B-1----:R-:W-:-:S05]  /*269c0*/  @P0 IMAD.HI.U32 R4, R2, R4, RZ ;  /* 0x0000000402040227 */ /* 0x002fca00078e00ff */
[----:B------:R-:W-:-:S07]  /*269d0*/  @P0 SHF.R.U32.HI R2, RZ, R5, R4 ;  /* 0x00000005ff020219 */ /* 0x000fce0000011604 */
.L_x_6452:
[----:B------:R-:W-:Y:S05]  /*269e0*/  BSYNC B0 ;  /* 0x0000000000007941 */ /* 0x000fea0003800000 */
.L_x_6450:
[----:B------:R-:W-:-:S05]  /*269f0*/  IMAD R3, R2, R3, RZ ;  /* 0x0000000302037224 */ /* 0x000fca00078e02ff */
[----:B------:R-:W-:-:S07]  /*26a00*/  VIMNMX R0, R0, R3, !PT ;  /* 0x0000000300007248 */ /* 0x000fce0007fe0100 */
.L_x_6449:
        /* <DEDUP_REMOVED lines=24> */
.L_x_6454:
        /* <DEDUP_REMOVED lines=20> */
.L_x_6457:
[----:B------:R-:W-:Y:S05]  /*26cd0*/  BSYNC B6 ;  /* 0x0000000000067941 */ /* 0x000fea0003800000 */
.L_x_6456:
        /* <DEDUP_REMOVED lines=20> */
.L_x_6460:
        /* <DEDUP_REMOVED lines=15> */
.L_x_6459:
[----:B------:R-:W-:Y:S05]  /*26f10*/  BSYNC B6 ;  /* 0x0000000000067941 */ /* 0x000fea0003800000 */
.L_x_6458:
[----:B------:R-:W-:Y:S01]  /*26f20*/  ULDC.64 UR4, c[0x0][0xaf0] ;  /* 0x0002bc0000047ab9 */ /* 0x000fe20000000a00 */
[----:B------:R-:W1:Y:S01]  /*26f30*/  S2R R17, SR_TID.X ;  /* 0x0000000000117919 */ /* 0x000e620000002100 */
[----:B------:R-:W-:Y:S01]  /*26f40*/  ISETP.NE.U32.AND P0, PT, RZ, UR4, PT ;  /* 0x00000004ff007c0c */ /* 0x000fe2000bf05070 */
[----:B------:R-:W-:Y:S01]  /*26f50*/  IMAD.MOV.U32 R29, RZ, RZ, R19 ;  /* 0x000000ffff1d7224 */ /* 0x000fe200078e0013 */
[----:B------:R-:W-:Y:S01]  /*26f60*/  ULDC UR4, c[0x0][0x320] ;  /* 0x0000c80000047ab9 */ /* 0x000fe20000000800 */
[----:B------:R-:W2:Y:S01]  /*26f70*/  S2R R28, SR_TID.X ;  /* 0x00000000001c7919 */ /* 0x000ea20000002100 */
[----:B------:R-:W-:Y:S01]  /*26f80*/  ISETP.NE.AND.EX P0, PT, RZ, UR5, PT, P0 ;  /* 0x00000005ff007c0c */ /* 0x000fe2000bf05300 */
[----:B------:R-:W3:-:S12]  /*26f90*/  LDC R10, c[0x0][0x430] ;  /* 0x00010c00ff0a7b82 */ /* 0x000ed80000000800 */
[----:B------:R-:W4:Y:S01]  /*26fa0*/  @P0 LDC.64 R2, c[0x0][0xaf0] ;  /* 0x0002bc00ff020b82 */ /* 0x000f220000000a00 */
[----:B-1----:R-:W-:-:S05]  /*26fb0*/  IMAD.SHL.U32 R17, R17, 0x8, RZ ;  /* 0x0000000811117824 */ /* 0x002fca00078e00ff */
[----:B------:R-:W-:-:S04]  /*26fc0*/  LOP3.LUT R17, R17, 0x38, RZ, 0xc0, !PT ;  /* 0x0000003811117812 */ /* 0x000fc800078ec0ff */
[----:B------:R-:W-:Y:S01]  /*26fd0*/  LOP3.LUT R31, R17, 0x180, RZ, 0xfc, !PT ;  /* 0x00000180111f7812 */ /* 0x000fe200078efcff */
[----:B----4-:R-:W-:Y:S01]  /*26fe0*/  @P0 IMAD.WIDE R2, R19, 0x4, R2 ;  /* 0x0000000413020825 */ /* 0x010fe200078e0202 */
[C---:B------:R-:W-:Y:S02]  /*26ff0*/  LOP3.LUT R20, R17.reuse, 0x40, RZ, 0xfc, !PT ;  /* 0x0000004011147812 */ /* 0x040fe400078efcff */
[----:B------:R-:W-:Y:S02]  /*27000*/  LOP3.LUT R17, R17, 0x1c0, RZ, 0xfc, !PT ;  /* 0x000001c011117812 */ /* 0x000fe400078efcff */
[----:B------:R1:W5:Y:S01]  /*27010*/  @P0 LDG.E R29, desc[UR36][R2.64] ;  /* 0x00000024021d0981 */ /* 0x000362000c1e1900 */
[----:B--2---:R-:W-:Y:S01]  /*27020*/  IMAD.SHL.U32 R21, R28, 0x8, RZ ;  /* 0x000000081c157824 */ /* 0x004fe200078e00ff */
[----:B------:R-:W-:Y:S01]  /*27030*/  ISETP.GE.AND P0, PT, R17, UR4, PT ;  /* 0x0000000411007c0c */ /* 0x000fe2000bf06270 */
[----:B------:R-:W-:Y:S01]  /*27040*/  UMOV UR5, 0xffffffff ;  /* 0xffffffff00057882 */ /* 0x000fe20000000000 */
[----:B------:R-:W2:Y:S01]  /*27050*/  S2R R17, SR_TID.X ;  /* 0x0000000000117919 */ /* 0x000ea20000002100 */
[----:B------:R-:W-:-:S02]  /*27060*/  ISETP.GE.AND P3, PT, R20, UR4, PT ;  /* 0x0000000414007c0c */ /* 0x000fc4000bf66270 */
[----:B------:R-:W-:Y:S01]  /*27070*/  LOP3.LUT R21, R21, 0x38, RZ, 0xc0, !PT ;  /* 0x0000003815157812 */ /* 0x000fe200078ec0ff */
[----:B------:R-:W4:Y:S01]  /*27080*/  S2R R20, SR_TID.X ;  /* 0x0000000000147919 */ /* 0x000f220000002100 */
[----:B------:R-:W-:Y:S02]  /*27090*/  ISETP.GE.AND P1, PT, R31, UR4, PT ;  /* 0x000000041f007c0c */ /* 0x000fe4000bf26270 */
[----:B------:R-:W-:Y:S02]  /*270a0*/  ISETP.GE.AND P2, PT, R21, UR4, PT ;  /* 0x0000000415007c0c */ /* 0x000fe4000bf46270 */
[----:B------:R-:W-:Y:S02]  /*270b0*/  LOP3.LUT R22, R22, 0xfffffdff, RZ, 0xc0, !PT ;  /* 0xfffffdff16167812 */ /* 0x000fe400078ec0ff */
[----:B------:R-:W-:Y:S02]  /*270c0*/  LEA R0, R30, 0xffffffc0, 0x6 ;  /* 0xffffffc01e007811 */ /* 0x000fe400078e30ff */
[----:B------:R-:W-:-:S02]  /*270d0*/  SEL R6, RZ, 0x40, P1 ;  /* 0x00000040ff067807 */ /* 0x000fc40000800000 */
[----:B------:R-:W-:Y:S02]  /*270e0*/  @P3 LOP3.LUT R22, R22, 0x200, RZ, 0xfc, !PT ;  /* 0x0000020016163812 */ /* 0x000fe400078efcff */
[----:B0-----:R-:W-:Y:S02]  /*270f0*/  SEL R30, RZ, 0x80, P0 ;  /* 0x00000080ff1e7807 */ /* 0x001fe40000000000 */
[----:B------:R-:W-:-:S04]  /*27100*/  LOP3.LUT R22, R22, 0xfffffbff, RZ, 0xc0, !PT ;  /* 0xfffffbff16167812 */ /* 0x000fc800078ec0ff */
[----:B------:R-:W-:-:S04]  /*27110*/  @P2 LOP3.LUT R22, R22, 0x400, RZ, 0xfc, !PT ;  /* 0x0000040016162812 */ /* 0x000fc800078efcff */
[----:B------:R-:W-:Y:S01]  /*27120*/  LOP3.LUT R22, R22, 0xffffffdf, RZ, 0xc0, !PT ;  /* 0xffffffdf16167812 */ /* 0x000fe200078ec0ff */
[----:B--2---:R-:W-:-:S05]  /*27130*/  IMAD.SHL.U32 R17, R17, 0x8, RZ ;  /* 0x0000000811117824 */ /* 0x004fca00078e00ff */
[----:B------:R-:W-:-:S04]  /*27140*/  LOP3.LUT R17, R17, 0x38, RZ, 0xc0, !PT ;  /* 0x0000003811117812 */ /* 0x000fc800078ec0ff */
[----:B------:R-:W-:Y:S01]  /*27150*/  LOP3.LUT R31, R17, 0x80, RZ, 0xfc, !PT ;  /* 0x00000080111f7812 */ /* 0x000fe200078efcff */
[C---:B------:R-:W-:Y:S01]  /*27160*/  IMAD.SHL.U32 R17, R28.reuse, 0x8, RZ ;  /* 0x000000081c117824 */ /* 0x040fe200078e00ff */
[----:B------:R-:W-:Y:S02]  /*27170*/  LOP3.LUT R28, R28, 0x7f, RZ, 0xc0, !PT ;  /* 0x0000007f1c1c7812 */ /* 0x000fe400078ec0ff */
[----:B------:R-:W-:Y:S02]  /*27180*/  ISETP.GE.AND P5, PT, R31, UR4, PT ;  /* 0x000000041f007c0c */ /* 0x000fe4000bfa6270 */
[----:B------:R-:W-:Y:S02]  /*27190*/  LOP3.LUT R17, R17, 0x38, RZ, 0xc0, !PT ;  /* 0x0000003811117812 */ /* 0x000fe400078ec0ff */
[----:B------:R-:W-:Y:S02]  /*271a0*/  SHF.R.U32.HI R31, RZ, 0x3, R28 ;  /* 0x00000003ff1f7819 */ /* 0x000fe4000001161c */
[----:B------:R-:W-:Y:S01]  /*271b0*/  LOP3.LUT R28, R17, 0xc0, RZ, 0xfc, !PT ;  /* 0x000000c0111c7812 */ /* 0x000fe200078efcff */
[----:B----4-:R-:W-:-:S03]  /*271c0*/  IMAD.SHL.U32 R17, R20, 0x10, RZ ;  /* 0x0000001014117824 */ /* 0x010fc600078e00ff */
[----:B------:R-:W-:Y:S02]  /*271d0*/  ISETP.GE.AND P4, PT, R28, UR4, PT ;  /* 0x000000041c007c0c */ /* 0x000fe4000bf86270 */
[C---:B------:R-:W-:Y:S02]  /*271e0*/  LOP3.LUT R28, R21.reuse, 0x100, RZ, 0xfc, !PT ;  /* 0x00000100151c7812 */ /* 0x040fe400078efcff */
[----:B------:R-:W-:Y:S02]  /*271f0*/  LOP3.LUT R21, R21, 0x140, RZ, 0xfc, !PT ;  /* 0x0000014015157812 */ /* 0x000fe400078efcff */
[----:B------:R-:W-:Y:S02]  /*27200*/  @P5 LOP3.LUT R22, R22, 0x20, RZ, 0xfc, !PT ;  /* 0x0000002016165812 */ /* 0x000fe400078efcff */
[----:B------:R-:W-:Y:S02]  /*27210*/  ISETP.GE.AND P2, PT, R21, UR4, PT ;  /* 0x0000000415007c0c */ /* 0x000fe4000bf46270 */
[----:B------:R-:W-:-:S02]  /*27220*/  LOP3.LUT R22, R22, 0xffffffef, RZ, 0xc0, !PT ;  /* 0xffffffef16167812 */ /* 0x000fc400078ec0ff */
[----:B------:R-:W-:Y:S02]  /*27230*/  ISETP.GE.AND P3, PT, R28, UR4, PT ;  /* 0x000000041c007c0c */ /* 0x000fe4000bf66270 */
[----:B------:R-:W-:Y:S02]  /*27240*/  @P4 LOP3.LUT R22, R22, 0x10, RZ, 0xfc, !PT ;  /* 0x0000001016164812 */ /* 0x000fe400078efcff */
[----:B------:R-:W-:Y:S02]  /*27250*/  LOP3.LUT R17, R31, 0x70, R17, 0xf8, !PT ;  /* 0x000000701f117812 */ /* 0x000fe400078ef811 */
[----:B------:R-:W-:-:S03]  /*27260*/  LOP3.LUT R22, R22, 0xfffffffb, RZ, 0xc0, !PT ;  /* 0xfffffffb16167812 */ /* 0x000fc600078ec0ff */
[----:B------:R-:W-:Y:S01]  /*27270*/  IMAD.IADD R7, R17, 0x1, R0 ;  /* 0x0000000111077824 */ /* 0x000fe200078e0200 */
[----:B------:R-:W-:-:S04]  /*27280*/  @P2 LOP3.LUT R22, R22, 0x4, RZ, 0xfc, !PT ;  /* 0x0000000416162812 */ /* 0x000fc800078efcff */
[----:B------:R-:W-:-:S04]  /*27290*/  LOP3.LUT R22, R22, 0xfffffff7, RZ, 0xc0, !PT ;  /* 0xfffffff716167812 */ /* 0x000fc800078ec0ff */
[----:B------:R-:W-:Y:S01]  /*272a0*/  @P3 LOP3.LUT R22, R22, 0x8, RZ, 0xfc, !PT ;  /* 0x0000000816163812 */ /* 0x000fe200078efcff */
[----:B-1-3--:R-:W-:Y:S06]  /*272b0*/  BRA.DIV UR5, `(.L_x_6461) ;  /* 0x0000004e05ac7947 */ /* 0x00afec000b800000 */
.L_x_6534:
        /* <DEDUP_REMOVED lines=44> */
[----:B------:R-:W-:Y:S01]  /*27580*/  IMAD R2, R10, R2, R7 ;  /* 0x000000020a027224 */ /* 0x000fe200078e0207 */
[----:B------:R0:W-:Y:S04]  /*27590*/  STL [R1+0x448], R6 ;  /* 0x0004480601007387 */ /* 0x0001e80000100800 */
[----:B------:R0:W-:Y:S05]  /*275a0*/  STL [R1+0x428], R2 ;  /* 0x0004280201007387 */ /* 0x0001ea0000100800 */
[----:B------:R-:W-:-:S04]  /*275b0*/  @P0 LOP3.LUT R22, R22, 0x1000, RZ, 0xfc, !PT ;  /* 0x0000100016160812 */ /* 0x000fc800078efcff */
[----:B------:R-:W-:-:S04]  /*275c0*/  LOP3.LUT R22, R22, 0xfffffffe, RZ, 0xc0, !PT ;  /* 0xfffffffe16167812 */ /* 0x000fc800078ec0ff */
[----:B------:R-:W-:Y:S01]  /*275d0*/  @P1 LOP3.LUT R22, R22, 0x1, RZ, 0xfc, !PT ;  /* 0x0000000116161812 */ /* 0x000fe200078efcff */
[----:B0-----:R-:W-:Y:S06]  /*275e0*/  @!P0 BRA `(.L_x_6462) ;  /* 0x0000000000048947 */ /* 0x001fec0003800000 */
[----:B------:R-:W-:Y:S01]  /*275f0*/  BPT.TRAP 0x1 ;  /* 0x000000040000795c */ /* 0x000fe20000300000 */
.L_x_6462:
        /* <DEDUP_REMOVED lines=9> */
.L_x_6535:
[----:B------:R-:W-:Y:S05]  /*27690*/  BSYNC B0 ;  /* 0x0000000000007941 */ /* 0x000fea0003800000 */
.L_x_6463:
[----:B------:R-:W0:Y:S01]  /*276a0*/  LDL R2, [R1+0x428] ;  /* 0x0004280001027983 */ /* 0x000e220000100800 */
[----:B------:R-:W-:Y:S01]  /*276b0*/  ULDC.64 UR4, c[0x0][0x300] ;  /* 0x0000c00000047ab9 */ /* 0x000fe20000000a00 */
[----:B-----5:R-:W-:Y:S02]  /*276c0*/  SHF.R.S32.HI R4, RZ, 0x1f, R37 ;  /* 0x0000001fff047819 */ /* 0x020fe40000011425 */
[----:B------:R-:W-:-:S03]  /*276d0*/  LOP3.LUT R22, R22, 0xfffffffd, RZ, 0xc0, !PT ;  /* 0xfffffffd16167812 */ /* 0x000fc600078ec0ff */
[----:B------:R-:W-:Y:S01]  /*276e0*/  STL [R1+0x440], R4 ;  /* 0x0004400401007387 */ /* 0x000fe20000100800 */
[----:B0-----:R-:W-:-:S05]  /*276f0*/  SHF.R.S32.HI R0, RZ, 0x1f, R2 ;  /* 0x0000001fff007819 */ /* 0x001fca0000011402 */
[----:B------:R0:W-:Y:S02]  /*27700*/  STL [R1+0x43c], R0 ;  /* 0x00043c0001007387 */ /* 0x0001e40000100800 */
[----:B0-----:R-:W-:-:S04]  /*27710*/  IMAD R0, R0, UR4, RZ ;  /* 0x0000000400007c24 */ /* 0x001fc8000f8e02ff */
[C---:B------:R-:W-:Y:S02]  /*27720*/  IMAD R0, R2.reuse, UR5, R0 ;  /* 0x0000000502007c24 */ /* 0x040fe4000f8e0200 */
[----:B------:R-:W-:Y:S01]  /*27730*/  IMAD.WIDE.U32 R2, R2, UR4, RZ ;  /* 0x0000000402027c25 */ /* 0x000fe2000f8e00ff */
[----:B------:R-:W-:-:S03]  /*27740*/  ULDC.64 UR4, c[0x0][0x310] ;  /* 0x0000c40000047ab9 */ /* 0x000fc60000000a00 */
[----:B------:R-:W-:Y:S02]  /*27750*/  IMAD.IADD R3, R3, 0x1, R0 ;  /* 0x0000000103037824 */ /* 0x000fe400078e0200 */
[----:B------:R-:W-:Y:S02]  /*27760*/  IMAD R0, R4, UR4, RZ ;  /* 0x0000000404007c24 */ /* 0x000fe4000f8e02ff */
[----:B------:R-:W0:Y:S01]  /*27770*/  S2R R4, SR_TID.X ;  /* 0x0000000000047919 */ /* 0x000e220000002100 */
        /* <DEDUP_REMOVED lines=52> */
.L_x_6545:
        /* <DEDUP_REMOVED lines=10> */
.L_x_6466:
        /* <DEDUP_REMOVED lines=11> */
.L_x_6467:
[----:B------:R-:W-:Y:S01]  /*27c10*/  VIADD R0, R23, 0x20400 ;  /* 0x0002040017007836 */ /* 0x000fe20000000000 */
[----:B------:R-:W-:Y:S01]  /*27c20*/  LOP3.LUT P1, RZ, R22, 0x40, RZ, 0xc0, !PT ;  /* 0x0000004016ff7812 */ /* 0x000fe2000782c0ff */
[----:B------:R1:W-:-:S12]  /*27c30*/  SYNCS.ARRIVE.TRANS64.A1T0 RZ, [R17+URZ+0x38830], RZ ;  /* 0x038830ff11ff79a7 */ /* 0x0003d8000810003f */
[----:B------:R-:W-:Y:S05]  /*27c40*/  WARPSYNC.ALL ;  /* 0x0000000000007948 */ /* 0x000fea0003800000 */
[----:B------:R-:W-:Y:S01]  /*27c50*/  BAR.SYNC.DEFER_BLOCKING 0x8, 0x100 ;  /* 0x0204000000007b1d */ /* 0x000fe20000010000 */
[----:B------:R-:W-:Y:S02]  /*27c60*/  LOP3.LUT P0, RZ, R0, 0x3ff, RZ, 0xc0, !PT ;  /* 0x000003ff00ff7812 */ /* 0x000fe4000780c0ff */
[----:B------:R-:W-:-:S03]  /*27c70*/  SHF.R.S32.HI R0, RZ, 0x1f, R19 ;  /* 0x0000001fff007819 */ /* 0x000fc60000011413 */
[----:B------:R-:W-:Y:S01]  /*27c80*/  BSSY B6, `(.L_x_6468) ;  /* 0x0000018000067945 */ /* 0x000fe20003800000 */
[----:B------:R-:W-:Y:S02]  /*27c90*/  SEL R31, R0, RZ, !P1 ;  /* 0x000000ff001f7207 */ /* 0x000fe40004800000 */
[----:B------:R-:W-:-:S03]  /*27ca0*/  SEL R0, R19, RZ, !P1 ;  /* 0x000000ff13007207 */ /* 0x000fc60004800000 */
[----:B------:R-:W-:Y:S04]  /*27cb0*/  STL [R1+0x438], R31 ;  /* 0x0004381f01007387 */ /* 0x000fe80000100800 */
[----:B------:R2:W-:Y:S02]  /*27cc0*/  STL [R1+0x42c], R0 ;  /* 0x00042c0001007387 */ /* 0x0005e40000100800 */
[----:B--2---:R-:W-:-:S05]  /*27cd0*/  SHF.R.S32.HI R0, RZ, 0x1f, R36 ;  /* 0x0000001fff007819 */ /* 0x004fca0000011424 */
[----:B------:R2:W-:Y:S01]  /*27ce0*/  STL [R1+0x430], R0 ;  /* 0x0004300001007387 */ /* 0x0005e20000100800 */
        /* <DEDUP_REMOVED lines=16> */
[----:B012---:R-:W-:Y:S05]  /*27df0*/  CALL.ABS.NOINC R2 ;  /* 0x0000000002007343 */ /* 0x007fea0003c00000 */
.L_x_6469:
[----:B------:R-:W-:Y:S05]  /*27e00*/  BSYNC B6 ;  /* 0x0000000000067941 */ /* 0x000fea0003800000 */
.L_x_6468:
[----:B------:R-:W3:Y:S01]  /*27e10*/  LDL R20, [R1+0x430] ;  /* 0x0004300001147983 */ /* 0x000ee20000100800 */
[----:B------:R-:W-:Y:S01]  /*27e20*/  IMAD.MOV.U32 R5, RZ, RZ, R31 ;  /* 0x000000ffff057224 */ /* 0x000fe200078e001f */
[----:B------:R-:W-:Y:S02]  /*27e30*/  ULDC.64 UR4, c[0x0][0x298] ;  /* 0x0000a60000047ab9 */ /* 0x000fe40000000a00 */
[----:B------:R-:W4:Y:S01]  /*27e40*/  LDL R21, [R1+0x42c] ;  /* 0x00042c0001157983 */ /* 0x000f220000100800 */
[----:B0-----:R-:W0:Y:S01]  /*27e50*/  S2R R2, SR_TID.X ;  /* 0x0000000000027919 */ /* 0x001e220000002100 */
[----:B------:R-:W1:Y:S01]  /*27e60*/  S2R R31, SR_TID.X ;  /* 0x00000000001f7919 */ /* 0x000e620000002100 */
[----:B0-----:R-:W-:-:S04]  /*27e70*/  LOP3.LUT R2, R2, 0x7f, RZ, 0xc0, !PT ;  /* 0x0000007f02027812 */ /* 0x001fc800078ec0ff */
[----:B--2---:R-:W-:Y:S02]  /*27e80*/  SHF.R.U32.HI R0, RZ, 0x3, R2 ;  /* 0x00000003ff007819 */ /* 0x004fe40000011602 */
[----:B------:R-:W0:Y:S01]  /*27e90*/  LDC R2, c[0x0][0x448] ;  /* 0x00011200ff027b82 */ /* 0x000e220000000800 */
[----:B---3--:R-:W-:Y:S02]  /*27ea0*/  IMAD.MOV.U32 R4, RZ, RZ, R20 ;  /* 0x000000ffff047224 */ /* 0x008fe400078e0014 */
[----:B------:R-:W2:Y:S01]  /*27eb0*/  LDL R20, [R1+0x420] ;  /* 0x0004200001147983 */ /* 0x000ea20000100800 */
[----:B0-----:R-:W-:Y:S01]  /*27ec0*/  ISETP.NE.AND P6, PT, R2, 0x1, PT ;  /* 0x000000010200780c */ /* 0x001fe20003fc5270 */
[----:B-1----:R-:W-:-:S12]  /*27ed0*/  IMAD.SHL.U32 R31, R31, 0x10, RZ ;  /* 0x000000101f1f7824 */ /* 0x002fd800078e00ff */
[----:B------:R-:W0:Y:S08]  /*27ee0*/  @P6 LDC R3, c[0x0][0x44c] ;  /* 0x00011300ff036b82 */ /* 0x000e300000000800 */
[----:B------:R-:W1:Y:S01]  /*27ef0*/  @P6 LDC R2, c[0x0][0x450] ;  /* 0x00011400ff026b82 */ /* 0x000e620000000800 */
[----:B------:R-:W-:Y:S01]  /*27f00*/  LOP3.LUT R31, R0, 0x70, R31, 0xf8, !PT ;  /* 0x00000070001f7812 */ /* 0x000fe200078ef81f */
[----:B------:R-:W-:-:S04]  /*27f10*/  IMAD R4, R4, UR4, RZ ;  /* 0x0000000404047c24 */ /* 0x000fc8000f8e02ff */
[----:B------:R-:W-:Y:S02]  /*27f20*/  IMAD R4, R36, UR5, R4 ;  /* 0x0000000524047c24 */ /* 0x000fe4000f8e0204 */
[----:B--2---:R-:W-:-:S04]  /*27f30*/  IMAD.IADD R31, R31, 0x1, R20 ;  /* 0x000000011f1f7824 */ /* 0x004fc800078e0214 */
[----:B0-----:R-:W-:-:S04]  /*27f40*/  @P6 IMAD.HI.U32 R3, R31, R3, RZ ;  /* 0x000000031f036227 */ /* 0x001fc800078e00ff */
[----:B------:R-:W-:Y:S01]  /*27f50*/  IMAD.MOV.U32 R0, RZ, RZ, R31 ;  /* 0x000000ffff007224 */ /* 0x000fe200078e001f */
[----:B-1----:R-:W-:Y:S01]  /*27f60*/  @P6 SHF.R.U32.HI R0, RZ, R2, R3 ;  /* 0x00000002ff006219 */ /* 0x002fe20000011603 */
        /* <DEDUP_REMOVED lines=9> */
[C---:B----4-:R-:W-:Y:S01]  /*28000*/  IMAD.WIDE.U32 R2, R21.reuse, UR4, R2 ;  /* 0x0000000415027c25 */ /* 0x050fe2000f8e0002 */
[----:B------:R-:W0:Y:S03]  /*28010*/  LDC R5, c[0x0][0x448] ;  /* 0x00011200ff057b82 */ /* 0x000e260000000800 */
[----:B------:R-:W-:Y:S01]  /*28020*/  IMAD R4, R21, UR5, R4 ;  /* 0x0000000515047c24 */ /* 0x000fe2000f8e0204 */
[----:B------:R-:W1:Y:S01]  /*28030*/  S2R R6, SR_TID.X ;  /* 0x0000000000067919 */ /* 0x000e620000002100 */
[----:B------:R-:W-:Y:S01]  /*28040*/  ULDC.64 UR4, c[0x0][0x2d0] ;  /* 0x0000b40000047ab9 */ /* 0x000fe20000000a00 */
[----:B------:R2:W5:Y:S01]  /*28050*/  LDL R21, [R1+0x424] ;  /* 0x0004240001157983 */ /* 0x0005620000100800 */
[----:B------:R-:W-:Y:S01]  /*28060*/  IMAD.IADD R3, R3, 0x1, R4 ;  /* 0x0000000103037824 */ /* 0x000fe200078e0204 */
[----:B------:R-:W-:-:S05]  /*28070*/  SHF.R.S32.HI R4, RZ, 0x1f, R0 ;  /* 0x0000001fff047819 */ /* 0x000fca0000011400 */
[----:B------:R-:W-:Y:S02]  /*28080*/  IMAD R4, R4, UR4, RZ ;  /* 0x0000000404047c24 */ /* 0x000fe4000f8e02ff */
[----:B------:R-:W-:-:S04]  /*28090*/  IMAD.WIDE.U32 R2, R0, UR4, R2 ;  /* 0x0000000400027c25 */ /* 0x000fc8000f8e0002 */
[----:B------:R-:W-:Y:S01]  /*280a0*/  IMAD R4, R0, UR5, R4 ;  /* 0x0000000500047c24 */ /* 0x000fe2000f8e0204 */
[----:B------:R-:W-:Y:S01]  /*280b0*/  ULDC.64 UR4, c[0x0][0x2c8] ;  /* 0x0000b20000047ab9 */ /* 0x000fe20000000a00 */
[----:B------:R-:W-:-:S04]  /*280c0*/  IMAD.MOV R0, RZ, RZ, -R0 ;  /* 0x000000ffff007224 */ /* 0x000fc800078e0a00 */
[----:B0-----:R-:W-:Y:S02]  /*280d0*/  IMAD R0, R5, R0, R31 ;  /* 0x0000000005007224 */ /* 0x001fe400078e021f */
[----:B------:R-:W-:-:S03]  /*280e0*/  IMAD.IADD R3, R3, 0x1, R4 ;  /* 0x0000000103037824 */ /* 0x000fc600078e0204 */
[----:B------:R-:W-:Y:S01]  /*280f0*/  SHF.R.S32.HI R4, RZ, 0x1f, R0 ;  /* 0x0000001fff047819 */ /* 0x000fe20000011400 */
[----:B------:R-:W-:-:S04]  /*28100*/  IMAD.WIDE.U32 R2, R0, UR4, R2 ;  /* 0x0000000400027c25 */ /* 0x000fc8000f8e0002 */
[----:B------:R-:W-:-:S04]  /*28110*/  IMAD R4, R4, UR4, RZ ;  /* 0x0000000404047c24 */ /* 0x000fc8000f8e02ff */
[----:B------:R-:W-:Y:S01]  /*28120*/  IMAD R4, R0, UR5, R4 ;  /* 0x0000000500047c24 */ /* 0x000fe2000f8e0204 */
[----:B------:R-:W-:Y:S01]  /*28130*/  ULDC.64 UR4, c[0x0][0x280] ;  /* 0x0000a00000047ab9 */ /* 0x000fe20000000a00 */
[----:B-1----:R-:W-:Y:S01]  /*28140*/  IMAD.SHL.U32 R9, R6, 0x8, RZ ;  /* 0x0000000806097824 */ /* 0x002fe200078e00ff */
[C---:B------:R-:W-:Y:S01]  /*28150*/  LEA R0, P0, R2.reuse, UR4, 0x1 ;  /* 0x0000000402007c11 */ /* 0x040fe2000f8008ff */
[----:B------:R-:W-:Y:S01]  /*28160*/  IMAD.IADD R3, R3, 0x1, R4 ;  /* 0x0000000103037824 */ /* 0x000fe200078e0204 */
[----:B------:R-:W-:Y:S02]  /*28170*/  ULDC UR4, c[0x0][0x2b8] ;  /* 0x0000ae0000047ab9 */ /* 0x000fe40000000800 */
[----:B------:R-:W-:Y:S02]  /*28180*/  LOP3.LUT R9, R9, 0x38, RZ, 0xc0, !PT ;  /* 0x0000003809097812 */ /* 0x000fe400078ec0ff */
[----:B------:R-:W-:Y:S01]  /*28190*/  LEA.HI.X R2, R2, UR5, R3, 0x1, P0 ;  /* 0x0000000502027c11 */ /* 0x000fe200080f0c03 */
[----:B------:R-:W-:Y:S01]  /*281a0*/  UMOV UR5, 0xffffffff ;  /* 0xffffffff00057882 */ /* 0x000fe20000000000 */
[----:B------:R-:W-:-:S02]  /*281b0*/  LOP3.LUT R6, R6, 0x7f, RZ, 0xc0, !PT ;  /* 0x0000007f06067812 */ /* 0x000fc400078ec0ff */
[----:B------:R-:W-:Y:S02]  /*281c0*/  ISETP.GE.AND P0, PT, R9, UR4, PT ;  /* 0x0000000409007c0c */ /* 0x000fe4000bf06270 */
[----:B------:R-:W-:Y:S01]  /*281d0*/  SHF.R.U32.HI R10, RZ, 0x3, R6 ;  /* 0x00000003ff0a7819 */ /* 0x000fe20000011606 */
[----:B--2---:R-:W-:Y:S10]  /*281e0*/  BRA.DIV UR5, `(.L_x_6470) ;  /* 0x0000004605747947 */ /* 0x004ff4000b800000 */
[----:B------:R-:W0:Y:S01]  /*281f0*/  SHFL.IDX PT, R6, R0, RZ, 0x181f ;  /* 0x00181fff00067589 */ /* 0x000e2200000e0000 */
[----:B-----5:R-:W-:Y:S01]  /*28200*/  IMAD R3, R21, R5, RZ ;  /* 0x0000000515037224 */ /* 0x020fe200078e02ff */
[----:B------:R-:W-:Y:S01]  /*28210*/  LOP3.LUT R22, R22, 0xfffffeff, RZ, 0xc0, !PT ;  /* 0xfffffeff16167812 */ /* 0x000fe200078ec0ff */
[----:B------:R-:W-:Y:S01]  /*28220*/  IMAD.IADD R4, R10, 0x1, R20 ;  /* 0x000000010a047824 */ /* 0x000fe200078e0214 */
[----:B------:R-:W1:Y:S04]  /*28230*/  SHFL.IDX PT, R5, R2, RZ, 0x181f ;  /* 0x00181fff02057589 */ /* 0x000e6800000e0000 */
[----:B------:R-:W-:-:S13]  /*28240*/  ISETP.GE.AND P2, PT, R4, R3, PT ;  /* 0x000000030400720c */ /* 0x000fda0003f46270 */
[----:B------:R-:W-:Y:S02]  /*28250*/  @P2 LOP3.LUT R22, R22, 0x100, RZ, 0xfc, !PT ;  /* 0x0000010016162812 */ /* 0x000fe400078efcff */
[----:B0-----:R-:W-:Y:S02]  /*28260*/  @!P2 LEA R6, P1, R9, R6, 0x1 ;  /* 0x000000060906a211 */ /* 0x001fe400078208ff */
[----:B------:R-:W-:-:S03]  /*28270*/  LOP3.LUT R22, R22, 0xffffff7f, RZ, 0xc0, !PT ;  /* 0xffffff7f16167812 */ /* 0x000fc600078ec0ff */
[----:B-1----:R-:W-:-:S04]  /*28280*/  @!P2 IMAD.X R5, RZ, RZ, R5, P1 ;  /* 0x000000ffff05a224 */ /* 0x002fc800008e0605 */
[----:B------:R-:W-:Y:S02]  /*28290*/  @!P2 IMAD.MOV.U32 R7, RZ, RZ, R5 ;  /* 0x000000ffff07a224 */ /* 0x000fe400078e0005 */
[----:B------:R-:W-:-:S03]  /*282a0*/  VIADD R5, R4, 0x10 ;  /* 0x0000001004057836 */ /* 0x000fc60000000000 */
[----:B------:R-:W-:Y:S01]  /*282b0*/  @!PT LDS RZ, [RZ] ;  /* 0x00000000fffff984 */ /* 0x000fe20000000800 */
[----:B------:R0:W-:Y:S02]  /*282c0*/  @!P2 LDGSTS.E.BYPASS.LTC128B.128 [R25+0x20400], desc[UR36][R6.64], !P0 ;  /* 0x204000000619afae */ /* 0x0001e4000c101d64 */
[----:B------:R-:W-:Y:S02]  /*282d0*/  ISETP.GE.AND P2, PT, R5, R3, PT ;  /* 0x000000030500720c */ /* 0x000fe40003f46270 */
        /* <DEDUP_REMOVED lines=9> */
[----:B------:R-:W-:Y:S02]  /*28370*/  ISETP.GE.AND P2, PT, R5, R3, PT ;  /* 0x000000030500720c */ /* 0x000fe40003f46270 */
[----:B------:R-:W-:Y:S04]  /*28380*/  SHFL.IDX PT, R5, R2, 0x2, 0x181f ;  /* 0x00581f0002057f89 */ /* 0x000fe800000e0000 */
[----:B0-----:R-:W0:Y:S07]  /*28390*/  SHFL.IDX PT, R6, R0, 0x2, 0x181f ;  /* 0x00581f0000067f89 */ /* 0x001e2e00000e0000 */
[----:B------:R-:W-:Y:S01]  /*283a0*/  @P2 LOP3.LUT R22, R22, 0x40, RZ, 0xfc, !PT ;  /* 0x0000004016162812 */ /* 0x000fe200078efcff */
[----:B------:R-:W1:Y:S01]  /*283b0*/  SHFL.IDX PT, R0, R0, 0x3, 0x181f ;  /* 0x00781f0000007f89 */ /* 0x000e6200000e0000 */
[----:B0-----:R-:W-:-:S05]  /*283c0*/  @!P2 LEA R6, P1, R9, R6, 0x1 ;  /* 0x000000060906a211 */ /* 0x001fca00078208ff */
[----:B------:R-:W-:-:S04]  /*283d0*/  @!P2 IMAD.X R5, RZ, RZ, R5, P1 ;  /* 0x000000ffff05a224 */ /* 0x000fc800008e0605 */
[----:B------:R-:W-:Y:S02]  /*283e0*/  @!P2 IMAD.MOV.U32 R7, RZ, RZ, R5 ;  /* 0x000000ffff07a224 */ /* 0x000fe400078e0005 */
[----:B------:R0:W2:Y:S04]  /*283f0*/  SHFL.IDX PT, R5, R2, 0x3, 0x181f ;  /* 0x00781f0002057f89 */ /* 0x0000a800000e0000 */
[----:B-1----:R0:W-:Y:S02]  /*28400*/  @!P2 LDGSTS.E.BYPASS.LTC128B.128 [R25+0x21400], desc[UR36][R6.64], !P0 ;  /* 0x214000000619afae */ /* 0x0021e4000c101d64 */
.L_x_6554:
[----:B------:R-:W-:Y:S01]  /*28410*/  VIADD R4, R4, 0x30 ;  /* 0x0000003004047836 */ /* 0x000fe20000000000 */
[----:B------:R-:W-:-:S04]  /*28420*/  LOP3.LUT R22, R22, 0xfffeffff, RZ, 0xc0, !PT ;  /* 0xfffeffff16167812 */ /* 0x000fc800078ec0ff */
[----:B------:R-:W-:-:S13]  /*28430*/  ISETP.GE.AND P2, PT, R4, R3, PT ;  /* 0x000000030400720c */ /* 0x000fda0003f46270 */
[----:B0-----:R-:W-:Y:S02]  /*28440*/  @!P2 LEA R2, P1, R9, R0, 0x1 ;  /* 0x000000000902a211 */ /* 0x001fe400078208ff */
[----:B------:R-:W-:-:S03]  /*28450*/  @P2 LOP3.LUT R22, R22, 0x10000, RZ, 0xfc, !PT ;  /* 0x0001000016162812 */ /* 0x000fc600078efcff */
[----:B--2---:R-:W-:-:S05]  /*28460*/  @!P2 IMAD.X R3, RZ, RZ, R5, P1 ;  /* 0x000000ffff03a224 */ /* 0x004fca00008e0605 */
[----:B------:R-:W-:Y:S01]  /*28470*/  @!PT LDS RZ, [RZ] ;  /* 0x00000000fffff984 */ /* 0x000fe20000000800 */
[----:B------:R-:W-:Y:S01]  /*28480*/  @!PT LDS RZ, [RZ] ;  /* 0x00000000fffff984 */ /* 0x000fe20000000800 */
[----:B------:R-:W-:Y:S01]  /*28490*/  @!PT LDS RZ, [RZ] ;  /* 0x00000000fffff984 */ /* 0x000fe20000000800 */
[----:B------:R0:W-:Y:S01]  /*284a0*/  @!P2 LDGSTS.E.BYPASS.LTC128B.128 [R25+0x21c00], desc[UR36][R2.64], !P0 ;  /* 0x21c000000219afae */ /* 0x0001e2000c101d64 */
[----:B------:R-:W-:Y:S01]  /*284b0*/  PLOP3.LUT P0, PT, PT, PT, PT, 0x80, 0x0 ;  /* 0x000000000000781c */ /* 0x000fe20003f0f070 */
[----:B------:R-:W-:-:S12]  /*284c0*/  NOP ;  /* 0x0000000000007918 */ /* 0x000fd80000000000 */
.L_x_6471:
        /* <DEDUP_REMOVED lines=28> */
.L_x_6473:
[----:B------:R-:W-:Y:S05]  /*28690*/  BSYNC B6 ;  /* 0x0000000000067941 */ /* 0x000fea0003800000 */
.L_x_6472:
        /* <DEDUP_REMOVED lines=8> */
[----:B------:R-:W-:Y:S01]  /*28720*/  IMAD.MOV.U32 R0, RZ, RZ, R31 ;  /* 0x000000ffff007224 */ /* 0x000fe200078e001f */
        /* <DEDUP_REMOVED lines=155> */
.L_x_6564:
        /* <DEDUP_REMOVED lines=23> */
.L_x_6476:
[----:B------:R-:W-:Y:S05]  /*29250*/  BSYNC B0 ;  /* 0x0000000000007941 */ /* 0x000fea0003800000 */
.L_x_6475:
[----:B------:R-:W-:Y:S01]  /*29260*/  NOP ;  /* 0x0000000000007918 */ /* 0x000fe20000000000 */
[----:B------:R-:W-:-:S13]  /*29270*/  PLOP3.LUT P0, PT, PT, PT, PT, 0x80, 0x0 ;  /* 0x000000000000781c */ /* 0x000fda0003f0f070 */
.L_x_6477:
[----:B------:R-:W-:Y:S02]  /*29280*/  PLOP3.LUT P1, PT, P1, P0, PT, 0xa2, 0x0 ;  /* 0x000000000000781c */ /* 0x000fe40000f21472 */
[----:B------:R-:W-:-:S08]  /*29290*/  @P0 R2UR P1, UR4, R23 ;  /* 0x00000000170402ca */ /* 0x000fd00000020000 */
[----:B------:R-:W-:-:S05]  /*292a0*/  @P0 PLOP3.LUT P0, PT, P1, PT, PT, 0x80, 0x0 ;  /* 0x000000000000081c */ /* 0x000fca0000f0f070 */
[----:B------:R-:W-:Y:S01]  /*292b0*/  @!P1 SYNCS.ARRIVE.TRANS64.RED.A0T1 RZ, [UR4+0x38810], RZ ;  /* 0x038810ffffff99a7 */ /* 0x000fe20008200404 */
[----:B------:R-:W-:Y:S07]  /*292c0*/  @!P1 ARRIVES.LDGSTSBAR.64.TRANSCNT [UR4+0x38810] ;  /* 0x03881000ff0099b0 */ /* 0x000fee0008000a84 */
[----:B------:R-:W-:Y:S05]  /*292d0*/  @P0 BRA.U.ANY `(.L_x_6477) ;  /* 0xfffffffd00e80947 */ /* 0x000fea000393ffff */
[----:B01----:R-:W2:Y:S02]  /*292e0*/  LDL.LU R2, [R1+0x444] ;  /* 0x0004440001027983 */ /* 0x003ea40000300800 */
        /* <DEDUP_REMOVED lines=11> */
.L_x_6565:
[----:B------:R-:W-:Y:S05]  /*293a0*/  BSYNC B0 ;  /* 0x0000000000007941 */ /* 0x000fea0003800000 */
.L_x_6478:
[----:B------:R-:W-:-:S05]  /*293b0*/  IMAD.U32 R2, RZ, RZ, UR38 ;  /* 0x00000026ff027e24 */ /* 0x000fca000f8e00ff */
[----:B------:R-:W-:-:S13]  /*293c0*/  ISETP.NE.AND P0, PT, R2, 0x3, PT ;  /* 0x000000030200780c */ /* 0x000fda0003f05270 */
[----:B------:R-:W-:Y:S05]  /*293d0*/  @!P0 BRA `(.L_x_6480) ;  /* 0x0000000000048947 */ /* 0x000fea0003800000 */
[----:B------:R-:W-:Y:S01]  /*293e0*/  BPT.TRAP 0x1 ;  /* 0x000000040000795c */ /* 0x000fe20000300000 */
.L_x_6480:
[----:B0-----:R-:W-:Y:S01]  /*293f0*/  SHF.L.U32 R0, R26, 0x1f, RZ ;  /* 0x0000001f1a007819 */ /* 0x001fe200000006ff */
[----:B------:R-:W-:Y:S03]  /*29400*/  BSSY B0, `(.L_x_6481) ;  /* 0x0000003000007945 */ /* 0x000fe60003800000 */
[----:B------:R-:W0:Y:S02]  /*29410*/  SYNCS.PHASECHK.TRANS64.TRYWAIT P0, [R17+URZ+0x38860], R0 ;  /* 0x03886000110075a7 */ /* 0x000e24000800017f */
[----:B0-----:R-:W-:Y:S05]  /*29420*/  @!P0 BRA `(.L_x_6482) ;  /* 0x0000004000f88947 */ /* 0x001fea0003800000 */
.L_x_6566:
[----:B------:R-:W-:Y:S05]  /*29430*/  BSYNC B0 ;  /* 0x0000000000007941 */ /* 0x000fea0003800000 */
.L_x_6481:
[----:B------:R-:W0:Y:S01]  /*29440*/  LDL.LU R3, [R1+0x43c] ;  /* 0x00043c0001037983 */ /* 0x000e220000300800 */
[----:B------:R-:W-:-:S03]  /*29450*/  ULDC.64 UR4, c[0x0][0x328] ;  /* 0x0000ca0000047ab9 */ /* 0x000fc60000000a00 */
[----:B------:R-:W2:Y:S04]  /*29460*/  LDL.LU R2, [R1+0x428] ;  /* 0x0004280001027983 */ /* 0x000ea80000300800 */
        /* <DEDUP_REMOVED lines=107> */
.L_x_6576:
        /* <DEDUP_REMOVED lines=34> */
.L_x_6484:
        /* <DEDUP_REMOVED lines=11> */
.L_x_6485:
[----:B------:R-:W2:Y:S01]  /*29df0*/  LDL.LU R2, [R1+0x434] ;  /* 0x0004340001027983 */ /* 0x000ea20000300800 */
[----:B------:R1:W-:Y:S01]  /*29e00*/  SYNCS.ARRIVE.TRANS64.A1T0 RZ, [R17+URZ+0x38850], RZ ;  /* 0x038850ff11ff79a7 */ /* 0x0003e2000810003f */
[----:B------:R-:W-:Y:S01]  /*29e10*/  BSSY B0, `(.L_x_6486) ;  /* 0x00000f7000007945 */ /* 0x000fe20003800000 */
[----:B--2---:R-:W-:-:S05]  /*29e20*/  VIADD R7, R2, 0xfffffffe ;  /* 0xfffffffe02077836 */ /* 0x004fca0000000000 */
[----:B------:R-:W-:-:S13]  /*29e30*/  ISETP.GE.AND P0, PT, R7, R33, PT ;  /* 0x000000210700720c */ /* 0x000fda0003f06270 */
[----:B-1----:R-:W-:Y:S05]  /*29e40*/  @!P0 BRA `(.L_x_6487) ;  /* 0x0000000c00cc8947 */ /* 0x002fea0003800000 */
[----:B------:R-:W2:Y:S01]  /*29e50*/  LDL.LU R2, [R1+0x448] ;  /* 0x0004480001027983 */ /* 0x000ea20000300800 */
[----:B------:R-:W-:-:S04]  /*29e60*/  LOP3.LUT R30, R30, 0x80, RZ, 0xc0, !PT ;  /* 0x000000801e1e7812 */ /* 0x000fc800078ec0ff */
[----:B------:R-:W-:Y:S02]  /*29e70*/  SHF.R.U32.HI R30, RZ, 0x3, R30 ;  /* 0x00000003ff1e7819 */ /* 0x000fe4000001161e */
[----:B--2---:R-:W-:-:S04]  /*29e80*/  LOP3.LUT R31, R2, 0x40, RZ, 0xc0, !PT ;  /* 0x00000040021f7812 */ /* 0x004fc800078ec0ff */
[----:B------:R-:W-:-:S07]  /*29e90*/  SHF.R.U32.HI R31, RZ, 0x2, R31 ;  /* 0x00000002ff1f7819 */ /* 0x000fce000001161f */
.L_x_6500:
[----:B-1----:R-:W1:Y:S01]  /*29ea0*/  S2R R2, SR_TID.X ;  /* 0x0000000000027919 */ /* 0x002e620000002100 */
[----:B--2---:R-:W2:Y:S01]  /*29eb0*/  LDC R4, c[0x0][0x430] ;  /* 0x00010c00ff047b82 */ /* 0x004ea20000000800 */
[----:B---3--:R-:W-:Y:S01]  /*29ec0*/  IMAD R6, R7, 0x40, R32 ;  /* 0x0000004007067824 */ /* 0x008fe200078e0220 */
[----:B------:R-:W-:Y:S05]  /*29ed0*/  YIELD ;  /* 0x0000000000007946 */ /* 0x000fea0003800000 */
[----:B------:R-:W3:Y:S01]  /*29ee0*/  S2R R3, SR_TID.X ;  /* 0x0000000000037919 */ /* 0x000ee20000002100 */
[----:B------:R-:W-:Y:S01]  /*29ef0*/  IMAD.U32 R11, RZ, RZ, UR38 ;  /* 0x00000026ff0b7e24 */ /* 0x000fe2000f8e00ff */
[----:B------:R-:W-:Y:S01]  /*29f00*/  ULDC UR4, c[0x0][0x430] ;  /* 0x00010c0000047ab9 */ /* 0x000fe20000000800 */
[----:B------:R-:W-:Y:S01]  /*29f10*/  VIADD R24, R24, 0x1 ;  /* 0x0000000118187836 */ /* 0x000fe20000000000 */
[----:B--2---:R-:W-:-:S02]  /*29f20*/  ISETP.NE.AND P0, PT, R4, 0x1, PT ;  /* 0x000000010400780c */ /* 0x004fc40003f05270 */
[----:B-1----:R-:W-:-:S04]  /*29f30*/  LOP3.LUT R2, R2, 0x7f, RZ, 0xc0, !PT ;  /* 0x0000007f02027812 */ /* 0x002fc800078ec0ff */
[----:B------:R-:W-:Y:S01]  /*29f40*/  SHF.R.U32.HI R2, RZ, 0x3, R2 ;  /* 0x00000003ff027819 */ /* 0x000fe20000011602 */
[----:B---3--:R-:W-:-:S06]  /*29f50*/  IMAD.SHL.U32 R4, R3, 0x10, RZ ;  /* 0x0000001003047824 */ /* 0x008fcc00078e00ff */
[----:B------:R-:W1:Y:S01]  /*29f60*/  @P0 LDC R3, c[0x0][0x434] ;  /* 0x00010d00ff030b82 */ /* 0x000e620000000800 */
[----:B------:R-:W-:-:S04]  /*29f70*/  LOP3.LUT R4, R2, 0x70, R4, 0xf8, !PT ;  /* 0x0000007002047812 */ /* 0x000fc800078ef804 */
[----:B------:R-:W-:-:S03]  /*29f80*/  ISETP.GT.U32.AND P1, PT, R4, 0x3f, PT ;  /* 0x0000003f0400780c */ /* 0x000fc60003f24070 */
[----:B------:R-:W2:Y:S01]  /*29f90*/  @P0 LDC R2, c[0x0][0x438] ;  /* 0x00010e00ff020b82 */ /* 0x000ea20000000800 */
[----:B------:R-:W-:-:S04]  /*29fa0*/  IMAD.IADD R6, R4, 0x1, R6 ;  /* 0x0000000104067824 */ /* 0x000fc800078e0206 */
[----:B------:R-:W-:-:S05]  /*29fb0*/  IMAD.MOV.U32 R10, RZ, RZ, R6 ;  /* 0x000000ffff0a7224 */ /* 0x000fca00078e0006 */
[----:B0-----:R-:W0:Y:S01]  /*29fc0*/  @!P1 LDC.64 R4, c[0x0][0x428] ;  /* 0x00010a00ff049b82 */ /* 0x001e220000000a00 */
[----:B-1----:R-:W-:-:S07]  /*29fd0*/  @P0 IMAD.HI.U32 R3, R6, R3, RZ ;  /* 0x0000000306030227 */ /* 0x002fce00078e00ff */
[----:B------:R-:W1:Y:S01]  /*29fe0*/  @!P1 LDC.64 R8, c[0x0][0x418] ;  /* 0x00010600ff089b82 */ /* 0x000e620000000a00 */
[----:B--2---:R-:W-:-:S04]  /*29ff0*/  @P0 SHF.R.U32.HI R10, RZ, R2, R3 ;  /* 0x00000002ff0a0219 */ /* 0x004fc80000011603 */
[--C-:B------:R-:W-:Y:S01]  /*2a000*/  @!P1 SHF.R.S32.HI R3, RZ, 0x1f, R10.reuse ;  /* 0x0000001fff039819 */ /* 0x100fe2000001140a */
[----:B------:R-:W-:-:S04]  /*2a010*/  @!P1 IMAD.MOV.U32 R2, RZ, RZ, R10 ;  /* 0x000000ffff029224 */ /* 0x000fc800078e000a */
[----:B0-----:R-:W-:-:S04]  /*2a020*/  @!P1 IMAD.WIDE.U32 R2, R29, R4, R2 ;  /* 0x000000041d029225 */ /* 0x001fc800078e0002 */
[----:B------:R-:W-:-:S04]  /*2a030*/  @!P1 IMAD R4, R34, R4, RZ ;  /* 0x0000000422049224 */ /* 0x000fc800078e02ff */
[----:B------:R-:W-:Y:S01]  /*2a040*/  @!P1 IMAD R5, R29, R5, R4 ;  /* 0x000000051d059224 */ /* 0x000fe200078e0204 */
[----:B-1----:R-:W-:Y:S01]  /*2a050*/  @!P1 LEA R8, P0, R2, R8, 0x2 ;  /* 0x0000000802089211 */ /* 0x002fe200078010ff */
        /* <DEDUP_REMOVED lines=13> */
[----:B------:R-:W-:Y:S01]  /*2a130*/  ISETP.GT.AND P3, PT, R2, R33, PT ;  /* 0x000000210200720c */ /* 0x000fe20003f64270 */
[----:B0-----:R-:W-:-:S12]  /*2a140*/  @!P1 BRA `(.L_x_6488) ;  /* 0x0000000000049947 */ /* 0x001fd80003800000 */
[----:B------:R-:W-:Y:S01]  /*2a150*/  BPT.TRAP 0x1 ;  /* 0x000000040000795c */ /* 0x000fe20000300000 */
.L_x_6488:
[----:B------:R-:W-:Y:S01]  /*2a160*/  IMAD R6, R24, 0x8, R23 ;  /* 0x0000000818067824 */ /* 0x000fe200078e0217 */
[----:B------:R-:W-:Y:S01]  /*2a170*/  SHF.L.U32 R17, R26, 0x1f, RZ ;  /* 0x0000001f1a117819 */ /* 0x000fe200000006ff */
[----:B------:R-:W-:Y:S01]  /*2a180*/  BSSY B1, `(.L_x_6489) ;  /* 0x0000004000017945 */ /* 0x000fe20003800000 */
[----:B------:R-:W-:Y:S02]  /*2a190*/  SHF.R.S32.HI R9, RZ, 0x1f, R5 ;  /* 0x0000001fff097819 */ /* 0x000fe40000011405 */
[----:B------:R-:W0:Y:S02]  /*2a1a0*/  SYNCS.PHASECHK.TRANS64.TRYWAIT P0, [R6+URZ+0x38840], R17 ;  /* 0x03884011060075a7 */ /* 0x000e24000800017f */
[----:B0-----:R-:W-:Y:S05]  /*2a1b0*/  @!P0 BRA `(.L_x_6490) ;  /* 0x0000003c00d08947 */ /* 0x001fea0003800000 */
.L_x_6577:
[----:B------:R-:W-:Y:S05]  /*2a1c0*/  BSYNC B1 ;  /* 0x0000000000017941 */ /* 0x000fea0003800000 */
.L_x_6489:
        /* <DEDUP_REMOVED lines=42> */
.L_x_6587:
        /* <DEDUP_REMOVED lines=8> */
.L_x_6492:
        /* <DEDUP_REMOVED lines=11> */
.L_x_6493:
[----:B------:R2:W-:Y:S01]  /*2a5a0*/  SYNCS.ARRIVE.TRANS64.A1T0 RZ, [R6+URZ+0x38830], RZ ;  /* 0x038830ff06ff79a7 */ /* 0x0005e2000810003f */
[----:B------:R-:W-:Y:S05]  /*2a5b0*/  @!P2 BRA `(.L_x_6494) ;  /* 0x000000000004a947 */ /* 0x000fea0003800000 */
[----:B------:R-:W-:Y:S01]  /*2a5c0*/  BPT.TRAP 0x1 ;  /* 0x000000040000795c */ /* 0x000fe20000300000 */
.L_x_6494:
[----:B------:R-:W3:Y:S01]  /*2a5d0*/  SYNCS.PHASECHK.TRANS64.TRYWAIT P0, [R6+URZ+0x38860], R17 ;  /* 0x03886011060075a7 */ /* 0x000ee2000800017f */
[----:B------:R-:W-:Y:S04]  /*2a5e0*/  BSSY B1, `(.L_x_6495) ;  /* 0x0000002000017945 */ /* 0x000fe80003800000 */
[----:B---3--:R-:W-:Y:S05]  /*2a5f0*/  @!P0 BRA `(.L_x_6496) ;  /* 0x0000003c00f08947 */ /* 0x008fea0003800000 */
.L_x_6588:
[----:B------:R-:W-:Y:S05]  /*2a600*/  BSYNC B1 ;  /* 0x0000000000017941 */ /* 0x000fea0003800000 */
.L_x_6495:
        /* <DEDUP_REMOVED lines=81> */
.L_x_6598:
        /* <DEDUP_REMOVED lines=25> */
.L_x_6498:
        /* <DEDUP_REMOVED lines=11> */
.L_x_6499:
[----:B------:R3:W-:Y:S01]  /*2ad60*/  SYNCS.ARRIVE.TRANS64.A1T0 RZ, [R6+URZ+0x38850], RZ ;  /* 0x038850ff06ff79a7 */ /* 0x0007e2000810003f */
[----:B------:R-:W-:Y:S05]  /*2ad70*/  @P3 BRA `(.L_x_6500) ;  /* 0xfffffff000483947 */ /* 0x000fea000383ffff */
.L_x_6487:
[----:B------:R-:W-:Y:S05]  /*2ad80*/  BSYNC B0 ;  /* 0x0000000000007941 */ /* 0x000fea0003800000 */
.L_x_6486:
        /* <DEDUP_REMOVED lines=21> */
.L_x_6502:
[----:B------:R-:W-:Y:S05]  /*2aee0*/  BSYNC B0 ;  /* 0x0000000000007941 */ /* 0x000fea0003800000 */
.L_x_6501:
[----:B------:R-:W-:-:S07]  /*2aef0*/  SEL R24, R24, RZ, P0 ;  /* 0x000000ff18187207 */ /* 0x000fce0000000000 */
.L_x_6455:
[----:B------:R-:W-:Y:S05]  /*2af00*/  BSYNC B7 ;  /* 0x0000000000077941 */ /* 0x000fea0003800000 */
.L_x_6453:
        /* <DEDUP_REMOVED lines=11> */
.L_x_6503:
        /* <DEDUP_REMOVED lines=36> */
.L_x_6608:
[----:B------:R-:W-:Y:S02]  /*2b200*/  ULDC UR4, c[0x0][0xd38] ;  /* 0x00034e0000047ab9 */ /* 0x000fe40000000800 */
[----:B------:R-:W-:-:S04]  /*2b210*/  IMAD.U32 R4, RZ, RZ, UR4 ;  /* 0x00000004ff047e24 */ /* 0x000fc8000f8e00ff */
[----:B--2---:R-:W-:-:S04]  /*2b220*/  IMAD R14, R14, R4, RZ ;  /* 0x000000040e0e7224 */ /* 0x004fc800078e02ff */
[----:B------:R-:W-:-:S05]  /*2b230*/  IMAD.IADD R5, R5, 0x1, R14 ;  /* 0x0000000105057824 */ /* 0x000fca00078e020e */
[----:B------:R-:W-:-:S13]  /*2b240*/  ISETP.GT.AND P6, PT, R5, R0, PT ;  /* 0x000000000500720c */ /* 0x000fda0003fc4270 */
[----:B------:R-:W-:Y:S05]  /*2b250*/  @P6 BRA `(.L_x_6506) ;  /* 0x00000000009c6947 */ /* 0x000fea0003800000 */
.L_x_6511:
        /* <DEDUP_REMOVED lines=14> */
.L_x_6509:
[----:B------:R-:W-:Y:S05]  /*2b340*/  BSYNC B0 ;  /* 0x0000000000007941 */ /* 0x000fea0003800000 */
.L_x_6508:
        /* <DEDUP_REMOVED lines=18> */
.L_x_6616:
[----:B------:R-:W-:Y:S02]  /*2b470*/  ULDC UR4, c[0x0][0xd38] ;  /* 0x00034e0000047ab9 */ /* 0x000fe40000000800 */
[----:B------:R-:W-:-:S04]  /*2b480*/  IMAD.U32 R4, RZ, RZ, UR4 ;  /* 0x00000004ff047e24 */ /* 0x000fc8000f8e00ff */
[----:B--2---:R-:W-:-:S04]  /*2b490*/  IMAD R14, R14, R4, RZ ;  /* 0x000000040e0e7224 */ /* 0x004fc800078e02ff */
[----:B------:R-:W-:-:S05]  /*2b4a0*/  IMAD.IADD R5, R14, 0x1, R5 ;  /* 0x000000010e057824 */ /* 0x000fca00078e0205 */
[----:B------:R-:W-:-:S13]  /*2b4b0*/  ISETP.GT.AND P6, PT, R5, R0, PT ;  /* 0x000000000500720c */ /* 0x000fda0003fc4270 */
[----:B------:R-:W-:Y:S05]  /*2b4c0*/  @!P6 BRA `(.L_x_6511) ;  /* 0xfffffffc0064e947 */ /* 0x000fea000383ffff */
.L_x_6506:
        /* <DEDUP_REMOVED lines=8> */
.L_x_6620:
[----:B------:R-:W-:Y:S01]  /*2b550*/  ISETP.NE.AND P0, PT, R3, RZ, PT ;  /* 0x000000ff0300720c */ /* 0x000fe20003f05270 */
[----:B------:R-:W-:-:S12]  /*2b560*/  IMAD.MOV.U32 R14, RZ, RZ, RZ ;  /* 0x000000ffff0e7224 */ /* 0x000fd800078e00ff */
[----:B------:R-:W-:Y:S05]  /*2b570*/  @!P0 BRA `(.L_x_6513) ;  /* 0x0000000000108947 */ /* 0x000fea0003800000 */
[----:B------:R-:W-:Y:S01]  /*2b580*/  UMOV UR4, 0xffffffff ;  /* 0xffffffff00047882 */ /* 0x000fe20000000000 */
[----:B------:R-:W-:Y:S02]  /*2b590*/  VIADD R12, R6, 0xffffffff ;  /* 0xffffffff060c7836 */ /* 0x000fe40000000000 */
[----:B------:R-:W-:Y:S05]  /*2b5a0*/  BRA.DIV UR4, `(.L_x_6514) ;  /* 0x00000042041c7947 */ /* 0x000fea000b800000 */
[----:B------:R4:W0:Y:S02]  /*2b5b0*/  SHFL.IDX PT, R14, R2, R12, 0x1f ;  /* 0x00001f0c020e7589 */ /* 0x00082400000e0000 */
.L_x_6513:
        /* <DEDUP_REMOVED lines=66> */
.L_x_6507:
[----:B------:R-:W-:Y:S01]  /*2b9e0*/  UMOV UR4, URZ ;  /* 0x0000003f00047c82 */ /* 0x000fe20008000000 */
[----:B------:R-:W-:Y:S01]  /*2b9f0*/  UMOV UR5, URZ ;  /* 0x0000003f00057c82 */ /* 0x000fe20008000000 */
[----:B------:R-:W-:Y:S01]  /*2ba00*/  ULDC UR6, c[0x0][0xd3c] ;  /* 0x00034f0000067ab9 */ /* 0x000fe20000000800 */
[----:B------:R-:W-:Y:S02]  /*2ba10*/  IMAD.MOV.U32 R16, RZ, RZ, R0 ;  /* 0x000000ffff107224 */ /* 0x000fe400078e0000 */
[----:B------:R-:W-:Y:S02]  /*2ba20*/  IMAD.U32 R17, RZ, RZ, UR4 ;  /* 0x00000004ff117e24 */ /* 0x000fe4000f8e00ff */
[----:B------:R-:W-:Y:S02]  /*2ba30*/  IMAD.U32 R18, RZ, RZ, UR5 ;  /* 0x00000005ff127e24 */ /* 0x000fe4000f8e00ff */
[----:B------:R-:W-:-:S07]  /*2ba40*/  IMAD.U32 R19, RZ, RZ, UR6 ;  /* 0x00000006ff137e24 */ /* 0x000fce000f8e00ff */
.L_x_6515:
        /* <DEDUP_REMOVED lines=10> */
.L_x_6504:
[----:B------:R-:W-:Y:S02]  /*2baf0*/  ULDC UR4, c[0x0][0xd3c] ;  /* 0x00034f0000047ab9 */ /* 0x000fe40000000800 */
[----:B0-----:R-:W-:-:S13]  /*2bb00*/  ISETP.GE.AND P0, PT, R19, UR4, PT ;  /* 0x0000000413007c0c */ /* 0x001fda000bf06270 */
[----:B------:R-:W-:Y:S05]  /*2bb10*/  @!P0 BRA `(.L_x_6516) ;  /* 0xffffffa400b08947 */ /* 0x000fea000383ffff */
[----:B------:R-:W-:Y:S05]  /*2bb20*/  BSYNC B8 ;  /* 0x0000000000087941 */ /* 0x000fea0003800000 */
.L_x_6441:
        /* <DEDUP_REMOVED lines=12> */
.L_x_6623:
[----:B------:R-:W-:Y:S05]  /*2bbf0*/  BSYNC B0 ;  /* 0x0000000000007941 */ /* 0x000fea0003800000 */
.L_x_6517:
[----:B------:R-:W-:-:S03]  /*2bc00*/  UMOV UR4, 0xffffffff ;  /* 0xffffffff00047882 */ /* 0x000fc60000000000 */
[----:B------:R-:W-:Y:S05]  /*2bc10*/  BRA.DIV UR4, `(.L_x_6519) ;  /* 0x0000003a04b87947 */ /* 0x000fea000b800000 */
[----:B0-----:R-:W0:Y:S02]  /*2bc20*/  S2R R0, SR_TID.X ;  /* 0x0000000000007919 */ /* 0x001e240000002100 */
[----:B0-----:R-:W-:-:S04]  /*2bc30*/  SHF.R.U32.HI R0, RZ, 0x5, R0 ;  /* 0x00000005ff007819 */ /* 0x001fc80000011600 */
[----:B------:R-:W-:-:S05]  /*2bc40*/  LOP3.LUT R0, R0, 0x3, RZ, 0xc0, !PT ;  /* 0x0000000300007812 */ /* 0x000fca00078ec0ff */
[----:B------:R0:W1:Y:S02]  /*2bc50*/  SHFL.IDX PT, R14, R0, RZ, 0x1f ;  /* 0x00001fff000e7589 */ /* 0x00006400000e0000 */
.L_x_6626:
[----:B-1----:R-:W-:Y:S01]  /*2bc60*/  ISETP.NE.AND P0, PT, R14, RZ, PT ;  /* 0x000000ff0e00720c */ /* 0x002fe20003f05270 */
[----:B------:R-:W-:-:S12]  /*2bc70*/  BSSY B0, `(.L_x_6520) ;  /* 0x0000024000007945 */ /* 0x000fd80003800000 */
[----:B------:R-:W-:Y:S05]  /*2bc80*/  @P0 BRA `(.L_x_6521) ;  /* 0x0000000000880947 */ /* 0x000fea0003800000 */
[----:B------:R-:W-:-:S03]  /*2bc90*/  UMOV UR4, 0xffffffff ;  /* 0xffffffff00047882 */ /* 0x000fc60000000000 */
[----:B------:R-:W-:Y:S05]  /*2bca0*/  BRA.DIV UR4, `(.L_x_6522) ;  /* 0x0000003a04c87947 */ /* 0x000fea000b800000 */
[----:B------:R-:W-:-:S13]  /*2bcb0*/  ELECT P6, URZ, PT ;  /* 0x00000000003f782f */ /* 0x000fda00038c0000 */
.L_x_6629:
[----:B------:R-:W-:Y:S05]  /*2bcc0*/  @!P6 BRA `(.L_x_6521) ;  /* 0x000000000078e947 */ /* 0x000fea0003800000 */
[----:B------:R-:W-:-:S06]  /*2bcd0*/  ULOP3.LUT UR4, UR60, 0x2, URZ, 0xfc, !UPT ;  /* 0x000000023c047892 */ /* 0x000fcc000f8efc3f */
[----:B0-----:R-:W-:-:S05]  /*2bce0*/  IMAD.U32 R0, RZ, RZ, UR4 ;  /* 0x00000004ff007e24 */ /* 0x001fca000f8e00ff */
[----:B------:R-:W-:-:S13]  /*2bcf0*/  ISETP.NE.AND P0, PT, R0, 0x3, PT ;  /* 0x000000030000780c */ /* 0x000fda0003f05270 */
[----:B------:R-:W-:Y:S05]  /*2bd00*/  @!P0 BRA `(.L_x_6523) ;  /* 0x0000000000048947 */ /* 0x000fea0003800000 */
[----:B------:R-:W-:Y:S01]  /*2bd10*/  BPT.TRAP 0x1 ;  /* 0x000000040000795c */ /* 0x000fe20000300000 */
.L_x_6523:
[----:B------:R-:W-:Y:S01]  /*2bd20*/  IMAD R5, R24, 0x8, R7 ;  /* 0x0000000818057824 */ /* 0x000fe200078e0207 */
[----:B------:R-:W-:Y:S01]  /*2bd30*/  SHF.L.U32 R0, R26, 0x1f, RZ ;  /* 0x0000001f1a007819 */ /* 0x000fe200000006ff */
[----:B------:R-:W-:-:S03]  /*2bd40*/  VIADD R24, R24, 0x1 ;  /* 0x0000000118187836 */ /* 0x000fc60000000000 */
[----:B------:R-:W0:Y:S02]  /*2bd50*/  SYNCS.PHASECHK.TRANS64.TRYWAIT P1, [R5+URZ+0x38840], R0 ;  /* 0x03884000050075a7 */ /* 0x000e24000802017f */
[----:B------:R-:W-:-:S04]  /*2bd60*/  ISETP.NE.AND P2, PT, R24, 0x2, PT ;  /* 0x000000021800780c */ /* 0x000fc80003f45270 */
[----:B------:R-:W-:Y:S01]  /*2bd70*/  SEL R3, RZ, 0x1, P2 ;  /* 0x00000001ff037807 */ /* 0x000fe20001000000 */
[----:B0-----:R-:W-:Y:S08]  /*2bd80*/  @!P1 BRA `(.L_x_6524) ;  /* 0x0000003800b09947 */ /* 0x001ff00003800000 */
.L_x_6630:
[----:B------:R-:W-:Y:S02]  /*2bd90*/  SEL R24, R24, RZ, P2 ;  /* 0x000000ff18187207 */ /* 0x000fe40001000000 */
[----:B------:R-:W-:Y:S01]  /*2bda0*/  LOP3.LUT R2, R26, R3, RZ, 0x3c, !PT ;  /* 0x000000031a027212 */ /* 0x000fe200078e3cff */
[----:B------:R-:W-:Y:S06]  /*2bdb0*/  @!P0 BRA `(.L_x_6525) ;  /* 0x0000000000048947 */ /* 0x000fec0003800000 */
[----:B------:R-:W-:Y:S01]  /*2bdc0*/  BPT.TRAP 0x1 ;  /* 0x000000040000795c */ /* 0x000fe20000300000 */
.L_x_6525:
[----:B------:R-:W-:Y:S01]  /*2bdd0*/  IMAD R3, R24, 0x8, R7 ;  /* 0x0000000818037824 */ /* 0x000fe200078e0207 */
[----:B------:R-:W-:-:S04]  /*2bde0*/  SHF.L.U32 R2, R2, 0x1f, RZ ;  /* 0x0000001f02027819 */ /* 0x000fc800000006ff */
[----:B------:R-:W1:Y:S02]  /*2bdf0*/  SYNCS.PHASECHK.TRANS64.TRYWAIT P1, [R3+URZ+0x38840], R2 ;  /* 0x03884002030075a7 */ /* 0x000e64000802017f */
[----:B-1----:R-:W-:Y:S05]  /*2be00*/  @!P1 BRA `(.L_x_6526) ;  /* 0x0000003800a49947 */ /* 0x002fea0003800000 */
.L_x_6631:
[----:B------:R-:W-:Y:S05]  /*2be10*/  @!P0 BRA `(.L_x_6527) ;  /* 0x0000000000048947 */ /* 0x000fea0003800000 */
[----:B------:R-:W-:Y:S01]  /*2be20*/  BPT.TRAP 0x1 ;  /* 0x000000040000795c */ /* 0x000fe20000300000 */
.L_x_6527:
[----:B------:R-:W5:Y:S02]  /*2be30*/  SYNCS.PHASECHK.TRANS64.TRYWAIT P1, [R5+URZ+0x38860], R0 ;  /* 0x03886000050075a7 */ /* 0x000f64000802017f */
[----:B-----5:R-:W-:Y:S05]  /*2be40*/  @!P1 BRA `(.L_x_6528) ;  /* 0x0000003800a89947 */ /* 0x020fea0003800000 */
.L_x_6632:
[----:B------:R-:W-:Y:S05]  /*2be50*/  @!P0 BRA `(.L_x_6529) ;  /* 0x0000000000048947 */ /* 0x000fea0003800000 */
[----:B------:R-:W-:Y:S01]  /*2be60*/  BPT.TRAP 0x1 ;  /* 0x000000040000795c */ /* 0x000fe20000300000 */
.L_x_6529:
[----:B------:R0:W0:Y:S02]  /*2be70*/  SYNCS.PHASECHK.TRANS64.TRYWAIT P0, [R3+URZ+0x38860], R2 ;  /* 0x03886002030075a7 */ /* 0x000024000800017f */
[----:B0-----:R-:W-:Y:S05]  /*2be80*/  @!P0 NANOSLEEP.SYNCS 0x989680 ;  /* 0x009896800000895d */ /* 0x001fea0003900000 */
[----:B------:R-:W0:Y:S02]  /*2be90*/  @!P0 SYNCS.PHASECHK.TRANS64 P0, [R3+URZ+0x38860], R2 ;  /* 0x03886002030085a7 */ /* 0x000e24000800007f */
[----:B0-----:R-:W-:Y:S05]  /*2bea0*/  @!P0 BRA `(.L_x_6529) ;  /* 0xfffffffc00f08947 */ /* 0x001fea000383ffff */
.L_x_6521:
[----:B------:R-:W-:Y:S05]  /*2beb0*/  BSYNC B0 ;  /* 0x0000000000007941 */ /* 0x000fea0003800000 */
.L_x_6520:
[----:B------:R-:W-:Y:S05]  /*2bec0*/  EXIT ;  /* 0x000000000000794d */ /* 0x000fea0003800000 */
.L_x_6318:
[----:B0-----:R-:W-:-:S04]  /*2bed0*/  IMAD.U32 R3, RZ, RZ, UR46 ;  /* 0x0000002eff037e24 */ /* 0x001fc8000f8e00ff */
[----:B------:R0:W1:Y:S03]  /*2bee0*/  SYNCS.PHASECHK.TRANS64.TRYWAIT P0, [R3+URZ+0x38800], R0 ;  /* 0x03880000030075a7 */ /* 0x000066000800017f */
[----:B-1----:R-:W-:Y:S05]  /*2bef0*/  @!P0 NANOSLEEP.SYNCS 0x989680 ;  /* 0x009896800000895d */ /* 0x002fea0003900000 */
[----:B------:R-:W1:Y:S02]  /*2bf00*/  @!P0 SYNCS.PHASECHK.TRANS64 P0, [R3+URZ+0x38800], R0 ;  /* 0x03880000030085a7 */ /* 0x000e64000800007f */
[----:B-1----:R-:W-:Y:S05]  /*2bf10*/  @!P0 BRA `(.L_x_6318) ;  /* 0xfffffffc00ec8947 */ /* 0x002fea000383ffff */
[----:B------:R-:W-:Y:S05]  /*2bf20*/  BRA `(.L_x_6530) ;  /* 0xfffffde800447947 */ /* 0x000fea000383ffff */
.L_x_6325:
[----:B-1----:R1:W2:Y:S02]  /*2bf30*/  SYNCS.PHASECHK.TRANS64.TRYWAIT P0, [R20+URZ], R21 ;  /* 0x00000015140075a7 */ /* 0x0022a4000800017f */
[----:B--2---:R-:W-:Y:S05]  /*2bf40*/  @!P0 NANOSLEEP.SYNCS 0x989680 ;  /* 0x009896800000895d */ /* 0x004fea0003900000 */
[----:B------:R-:W2:Y:S02]  /*2bf50*/  @!P0 SYNCS.PHASECHK.TRANS64 P0, [R20+URZ], R21 ;  /* 0x00000015140085a7 */ /* 0x000ea4000800007f */
[----:B--2---:R-:W-:Y:S05]  /*2bf60*/  @!P0 BRA `(.L_x_6325) ;  /* 0xfffffffc00f08947 */ /* 0x004fea000383ffff */
[----:B------:R-:W-:Y:S05]  /*2bf70*/  BRA `(.L_x_6324) ;  /* 0xfffffdec00687947 */ /* 0x000fea000383ffff */
.L_x_6327:
[----:B0-----:R-:W-:-:S04]  /*2bf80*/  IMAD.U32 R4, RZ, RZ, UR46 ;  /* 0x0000002eff047e24 */ /* 0x001fc8000f8e00ff */
[----:B------:R0:W1:Y:S03]  /*2bf90*/  SYNCS.PHASECHK.TRANS64.TRYWAIT P0, [R4+URZ+0x38810], R3 ;  /* 0x03881003040075a7 */ /* 0x000066000800017f */
[----:B-1----:R-:W-:Y:S05]  /*2bfa0*/  @!P0 NANOSLEEP.SYNCS 0x989680 ;  /* 0x009896800000895d */ /* 0x002fea0003900000 */
[----:B------:R-:W1:Y:S02]  /*2bfb0*/  @!P0 SYNCS.PHASECHK.TRANS64 P0, [R4+URZ+0x38810], R3 ;  /* 0x03881003040085a7 */ /* 0x000e64000800007f */
[----:B-1----:R-:W-:Y:S05]  /*2bfc0*/  @!P0 BRA `(.L_x_6327) ;  /* 0xfffffffc00ec8947 */ /* 0x002fea000383ffff */
[----:B------:R-:W-:Y:S05]  /*2bfd0*/  BRA `(.L_x_6531) ;  /* 0xfffffdf0003c7947 */ /* 0x000fea000383ffff */
.L_x_6334:
[----:B-1----:R1:W2:Y:S02]  /*2bfe0*/  SYNCS.PHASECHK.TRANS64.TRYWAIT P0, [R12+URZ], R13 ;  /* 0x0000000d0c0075a7 */ /* 0x0022a4000800017f */
[----:B--2---:R-:W-:Y:S05]  /*2bff0*/  @!P0 NANOSLEEP.SYNCS 0x989680 ;  /* 0x009896800000895d */ /* 0x004fea0003900000 */
[----:B------:R-:W2:Y:S02]  /*2c000*/  @!P0 SYNCS.PHASECHK.TRANS64 P0, [R12+URZ], R13 ;  /* 0x0000000d0c0085a7 */ /* 0x000ea4000800007f */
[----:B--2---:R-:W-:Y:S05]  /*2c010*/  @!P0 BRA `(.L_x_6334) ;  /* 0xfffffffc00f08947 */ /* 0x004fea000383ffff */
[----:B------:R-:W-:Y:S05]  /*2c020*/  BRA `(.L_x_6333) ;  /* 0xfffffdf000807947 */ /* 0x000fea000383ffff */
.L_x_6368:
[----:B-1----:R1:W2:Y:S02]  /*2c030*/  SYNCS.PHASECHK.TRANS64.TRYWAIT P0, [R8+URZ], R9 ;  /* 0x00000009080075a7 */ /* 0x0022a4000800017f */
[----:B--2---:R-:W-:Y:S05]  /*2c040*/  @!P0 NANOSLEEP.SYNCS 0x989680 ;  /* 0x009896800000895d */ /* 0x004fea0003900000 */
[----:B------:R-:W2:Y:S02]  /*2c050*/  @!P0 SYNCS.PHASECHK.TRANS64 P0, [R8+URZ], R9 ;  /* 0x00000009080085a7 */ /* 0x000ea4000800007f */
[----:B--2---:R-:W-:Y:S05]  /*2c060*/  @!P0 BRA `(.L_x_6368) ;  /* 0xfffffffc00f08947 */ /* 0x004fea000383ffff */
[----:B------:R-:W-:Y:S05]  /*2c070*/  BRA `(.L_x_6367) ;  /* 0xfffffe5c00807947 */ /* 0x000fea000383ffff */
.L_x_6375:
[----:B-1----:R1:W2:Y:S02]  /*2c080*/  SYNCS.PHASECHK.TRANS64.TRYWAIT P0, [R14+URZ], R15 ;  /* 0x0000000f0e0075a7 */ /* 0x0022a4000800017f */
[----:B--2---:R-:W-:Y:S05]  /*2c090*/  @!P0 NANOSLEEP.SYNCS 0x989680 ;  /* 0x009896800000895d */ /* 0x004fea0003900000 */
[----:B------:R-:W2:Y:S02]  /*2c0a0*/  @!P0 SYNCS.PHASECHK.TRANS64 P0, [R14+URZ], R15 ;  /* 0x0000000f0e0085a7 */ /* 0x000ea4000800007f */
[----:B--2---:R-:W-:Y:S05]  /*2c0b0*/  @!P0 BRA `(.L_x_6375) ;  /* 0xfffffffc00f08947 */ /* 0x004fea000383ffff */
[----:B------:R-:W-:Y:S05]  /*2c0c0*/  BRA `(.L_x_6374) ;  /* 0xfffffe60008c7947 */ /* 0x000fea000383ffff */
.L_x_6392:
[----:B-1----:R1:W2:Y:S02]  /*2c0d0*/  SYNCS.PHASECHK.TRANS64.TRYWAIT P0, [R8+URZ], R9 ;  /* 0x00000009080075a7 */ /* 0x0022a4000800017f */
[----:B--2---:R-:W-:Y:S05]  /*2c0e0*/  @!P0 NANOSLEEP.SYNCS 0x989680 ;  /* 0x009896800000895d */ /* 0x004fea0003900000 */
[----:B------:R-:W2:Y:S02]  /*2c0f0*/  @!P0 SYNCS.PHASECHK.TRANS64 P0, [R8+URZ], R9 ;  /* 0x00000009080085a7 */ /* 0x000ea4000800007f */
[----:B--2---:R-:W-:Y:S05]  /*2c100*/  @!P0 BRA `(.L_x_6392) ;  /* 0xfffffffc00f08947 */ /* 0x004fea000383ffff */
[----:B------:R-:W-:Y:S05]  /*2c110*/  BRA `(.L_x_6391) ;  /* 0xfffffecc00c07947 */ /* 0x000fea000383ffff */
.L_x_6399:
[----:B-1----:R1:W2:Y:S02]  /*2c120*/  SYNCS.PHASECHK.TRANS64.TRYWAIT P0, [R14+URZ], R15 ;  /* 0x0000000f0e0075a7 */ /* 0x0022a4000800017f */
[----:B--2---:R-:W-:Y:S05]  /*2c130*/  @!P0 NANOSLEEP.SYNCS 0x989680 ;  /* 0x009896800000895d */ /* 0x004fea0003900000 */
[----:B------:R-:W2:Y:S02]  /*2c140*/  @!P0 SYNCS.PHASECHK.TRANS64 P0, [R14+URZ], R15 ;  /* 0x0000000f0e0085a7 */ /* 0x000ea4000800007f */
[----:B--2---:R-:W-:Y:S05]  /*2c150*/  @!P0 BRA `(.L_x_6399) ;  /* 0xfffffffc00f08947 */ /* 0x004fea000383ffff */
[----:B------:R-:W-:Y:S05]  /*2c160*/  BRA `(.L_x_6398) ;  /* 0xfffffed000cc7947 */ /* 0x000fea000383ffff */
.L_x_6461:
        /* <DEDUP_REMOVED lines=10> */
.L_x_6533:
[----:B------:R-:W-:Y:S05]  /*2c210*/  BSYNC B0 ;  /* 0x0000000000007941 */ /* 0x000fea0003800000 */
.L_x_6532:
[----:B------:R-:W-:Y:S05]  /*2c220*/  BRA `(.L_x_6534) ;  /* 0xffffffb000247947 */ /* 0x000fea000383ffff */
.L_x_6464:
[----:B0-----:R0:W1:Y:S02]  /*2c230*/  SYNCS.PHASECHK.TRANS64.TRYWAIT P0, [R17+URZ+0x38840], R0 ;  /* 0x03884000110075a7 */ /* 0x001064000800017f */
[----:B-1----:R-:W-:Y:S05]  /*2c240*/  @!P0 NANOSLEEP.SYNCS 0x989680 ;  /* 0x009896800000895d */ /* 0x002fea0003900000 */
[----:B------:R-:W1:Y:S02]  /*2c250*/  @!P0 SYNCS.PHASECHK.TRANS64 P0, [R17+URZ+0x38840], R0 ;  /* 0x03884000110085a7 */ /* 0x000e64000800007f */
[----:B-1----:R-:W-:Y:S05]  /*2c260*/  @!P0 BRA `(.L_x_6464) ;  /* 0xfffffffc00f08947 */ /* 0x002fea000383ffff */
[----:B------:R-:W-:Y:S05]  /*2c270*/  BRA `(.L_x_6535) ;  /* 0xffffffb400047947 */ /* 0x000fea000383ffff */
.L_x_6465:
        /* <DEDUP_REMOVED lines=8> */
.L_x_6537:
[----:B------:R-:W-:Y:S05]  /*2c300*/  BSYNC B0 ;  /* 0x0000000000007941 */ /* 0x000fea0003800000 */
.L_x_6536:
        /* <DEDUP_REMOVED lines=9> */
.L_x_6538:
[----:B------:R-:W-:Y:S02]  /*2c3a0*/  IMAD.MOV.U32 R13, RZ, RZ, R5 ;  /* 0x000000ffff0d7224 */ /* 0x000fe400078e0005 */
[----:B------:R-:W-:Y:S02]  /*2c3b0*/  IMAD.MOV.U32 R12, RZ, RZ, 0x1 ;  /* 0x00000001ff0c7424 */ /* 0x000fe400078e00ff */
[----:B------:R-:W-:-:S07]  /*2c3c0*/  IMAD.MOV.U32 R3, RZ, RZ, R14 ;  /* 0x000000ffff037224 */ /* 0x000fce00078e000e */
[----:B------:R-:W-:Y:S05]  /*2c3d0*/  WARPSYNC.COLLECTIVE R15, `(.L_x_6539) ;  /* 0x000000000f087348 */ /* 0x000fea0003c00000 */
[----:B------:R0:W1:Y:S02]  /*2c3e0*/  SHFL.IDX P6, R14, R13, R12, R11 ;  /* 0x0000000c0d0e7389 */ /* 0x00006400000c000b */
[----:B01----:R-:W-:Y:S01]  /*2c3f0*/  ENDCOLLECTIVE ;  /* 0x000000000000791b */ /* 0x003fe20003800000 */
.L_x_6539:
        /* <DEDUP_REMOVED lines=15> */
.L_x_6540:
[----:B------:R-:W-:Y:S02]  /*2c4f0*/  @P0 IMAD R6, R4, 0x2, R23 ;  /* 0x0000000204060824 */ /* 0x000fe400078e0217 */
[----:B------:R-:W-:Y:S02]  /*2c500*/  IMAD.MOV.U32 R13, RZ, RZ, R5 ;  /* 0x000000ffff0d7224 */ /* 0x000fe400078e0005 */
[----:B------:R-:W-:Y:S02]  /*2c510*/  IMAD.MOV.U32 R12, RZ, RZ, 0x2 ;  /* 0x00000002ff0c7424 */ /* 0x000fe400078e00ff */
[----:B------:R-:W-:-:S07]  /*2c520*/  IMAD.MOV.U32 R3, RZ, RZ, R14 ;  /* 0x000000ffff037224 */ /* 0x000fce00078e000e */
[----:B------:R-:W-:Y:S05]  /*2c530*/  WARPSYNC.COLLECTIVE R15, `(.L_x_6541) ;  /* 0x000000000f087348 */ /* 0x000fea0003c00000 */
[----:B------:R0:W1:Y:S02]  /*2c540*/  SHFL.IDX P6, R14, R13, R12, R11 ;  /* 0x0000000c0d0e7389 */ /* 0x00006400000c000b */
[----:B01----:R-:W-:Y:S01]  /*2c550*/  ENDCOLLECTIVE ;  /* 0x000000000000791b */ /* 0x003fe20003800000 */
.L_x_6541:
        /* <DEDUP_REMOVED lines=15> */
.L_x_6542:
[----:B------:R-:W-:Y:S02]  /*2c650*/  @P0 IMAD R6, R4, 0x2, R23 ;  /* 0x0000000204060824 */ /* 0x000fe400078e0217 */
[----:B------:R-:W-:Y:S02]  /*2c660*/  IMAD.MOV.U32 R13, RZ, RZ, R5 ;  /* 0x000000ffff0d7224 */ /* 0x000fe400078e0005 */
[----:B------:R-:W-:Y:S02]  /*2c670*/  IMAD.MOV.U32 R12, RZ, RZ, 0x3 ;  /* 0x00000003ff0c7424 */ /* 0x000fe400078e00ff */
[----:B------:R-:W-:-:S07]  /*2c680*/  IMAD.MOV.U32 R3, RZ, RZ, R14 ;  /* 0x000000ffff037224 */ /* 0x000fce00078e000e */
[----:B------:R-:W-:Y:S05]  /*2c690*/  WARPSYNC.COLLECTIVE R15, `(.L_x_6543) ;  /* 0x000000000f087348 */ /* 0x000fea0003c00000 */
[----:B------:R0:W1:Y:S02]  /*2c6a0*/  SHFL.IDX P6, R14, R13, R12, R11 ;  /* 0x0000000c0d0e7389 */ /* 0x00006400000c000b */
[----:B01----:R-:W-:Y:S01]  /*2c6b0*/  ENDCOLLECTIVE ;  /* 0x000000000000791b */ /* 0x003fe20003800000 */
.L_x_6543:
        /* <DEDUP_REMOVED lines=10> */
.L_x_6544:
[----:B------:R-:W-:Y:S01]  /*2c760*/  @!PT LDS RZ, [RZ] ;  /* 0x00000000fffff984 */ /* 0x000fe20000000800 */
[----:B------:R-:W-:Y:S01]  /*2c770*/  @!PT LDS RZ, [RZ] ;  /* 0x00000000fffff984 */ /* 0x000fe20000000800 */
[----:B------:R-:W-:Y:S01]  /*2c780*/  @!PT LDS RZ, [RZ] ;  /* 0x00000000fffff984 */ /* 0x000fe20000000800 */
[----:B------:R0:W-:Y:S01]  /*2c790*/  @P0 LDGSTS.E.BYPASS.LTC128B.128 [R6+0x23400], desc[UR36][R2.64], !P2 ;  /* 0x2340000002060fae */ /* 0x0001e2000d101d64 */
[----:B------:R-:W-:Y:S01]  /*2c7a0*/  IMAD.MOV.U32 R0, RZ, RZ, R14 ;  /* 0x000000ffff007224 */ /* 0x000fe200078e000e */
[----:B------:R-:W-:Y:S06]  /*2c7b0*/  BRA `(.L_x_6545) ;  /* 0xffffffb000c07947 */ /* 0x000fec000383ffff */
.L_x_6470:
[----:B------:R-:W-:Y:S01]  /*2c7c0*/  IMAD.MOV.U32 R13, RZ, RZ, R2 ;  /* 0x000000ffff0d7224 */ /* 0x000fe200078e0002 */
[----:B------:R-:W-:Y:S01]  /*2c7d0*/  LOP3.LUT R22, R22, 0xfffffeff, RZ, 0xc0, !PT ;  /* 0xfffffeff16167812 */ /* 0x000fe200078ec0ff */
[----:B------:R-:W-:Y:S02]  /*2c7e0*/  IMAD.MOV.U32 R12, RZ, RZ, RZ ;  /* 0x000000ffff0c7224 */ /* 0x000fe400078e00ff */
[----:B------:R-:W-:Y:S02]  /*2c7f0*/  IMAD.MOV.U32 R11, RZ, RZ, 0x181f ;  /* 0x0000181fff0b7424 */ /* 0x000fe400078e00ff */
[----:B------:R-:W-:Y:S02]  /*2c800*/  IMAD.MOV.U32 R15, RZ, RZ, -0x1 ;  /* 0xffffffffff0f7424 */ /* 0x000fe400078e00ff */
[----:B-----5:R-:W-:Y:S02]  /*2c810*/  IMAD R3, R21, R5, RZ ;  /* 0x0000000515037224 */ /* 0x020fe400078e02ff */
[----:B------:R-:W-:-:S07]  /*2c820*/  IMAD.IADD R4, R10, 0x1, R20 ;  /* 0x000000010a047824 */ /* 0x000fce00078e0214 */
[----:B------:R-:W-:Y:S05]  /*2c830*/  WARPSYNC.COLLECTIVE R15, `(.L_x_6546) ;  /* 0x000000000f087348 */ /* 0x000fea0003c00000 */
[----:B------:R0:W1:Y:S02]  /*2c840*/  SHFL.IDX P6, R14, R13, R12, R11 ;  /* 0x0000000c0d0e7389 */ /* 0x00006400000c000b */
[----:B01----:R-:W-:Y:S01]  /*2c850*/  ENDCOLLECTIVE ;  /* 0x000000000000791b */ /* 0x003fe20003800000 */
.L_x_6546:
        /* <DEDUP_REMOVED lines=9> */
.L_x_6547:
[----:B------:R-:W-:Y:S02]  /*2c8f0*/  IMAD.MOV.U32 R13, RZ, RZ, R2 ;  /* 0x000000ffff0d7224 */ /* 0x000fe400078e0002 */
[----:B------:R-:W-:Y:S02]  /*2c900*/  IMAD.MOV.U32 R12, RZ, RZ, 0x1 ;  /* 0x00000001ff0c7424 */ /* 0x000fe400078e00ff */
[----:B------:R-:W-:-:S07]  /*2c910*/  IMAD.MOV.U32 R6, RZ, RZ, R14 ;  /* 0x000000ffff067224 */ /* 0x000fce00078e000e */
[----:B------:R-:W-:Y:S05]  /*2c920*/  WARPSYNC.COLLECTIVE R15, `(.L_x_6548) ;  /* 0x000000000f087348 */ /* 0x000fea0003c00000 */
[----:B------:R0:W1:Y:S02]  /*2c930*/  SHFL.IDX P6, R14, R13, R12, R11 ;  /* 0x0000000c0d0e7389 */ /* 0x00006400000c000b */
[----:B01----:R-:W-:Y:S01]  /*2c940*/  ENDCOLLECTIVE ;  /* 0x000000000000791b */ /* 0x003fe20003800000 */
.L_x_6548:
        /* <DEDUP_REMOVED lines=8> */
[----:B------:R-:W-:Y:S01]  /*2c9d0*/  ISETP.GE.AND P2, PT, R8, R3, PT ;  /* 0x000000030800720c */ /* 0x000fe20003f46270 */
[----:B------:R-:W-:-:S12]  /*2c9e0*/  IMAD.MOV.U32 R5, RZ, RZ, R14 ;  /* 0x000000ffff057224 */ /* 0x000fd800078e000e */
[----:B0-----:R-:W-:Y:S05]  /*2c9f0*/  WARPSYNC.COLLECTIVE R15, `(.L_x_6549) ;  /* 0x000000000f087348 */ /* 0x001fea0003c00000 */
[----:B------:R1:W2:Y:S02]  /*2ca00*/  SHFL.IDX P6, R14, R13, R12, R11 ;  /* 0x0000000c0d0e7389 */ /* 0x0002a400000c000b */
[----:B012---:R-:W-:Y:S01]  /*2ca10*/  ENDCOLLECTIVE ;  /* 0x000000000000791b */ /* 0x007fe20003800000 */
.L_x_6549:
        /* <DEDUP_REMOVED lines=8> */
.L_x_6550:
        /* <DEDUP_REMOVED lines=9> */
[----:B------:R-:W-:Y:S01]  /*2cb30*/  ISETP.GE.AND P2, PT, R5, R3, PT ;  /* 0x000000030500720c */ /* 0x000fe20003f46270 */
[----:B------:R-:W-:-:S12]  /*2cb40*/  IMAD.MOV.U32 R5, RZ, RZ, R14 ;  /* 0x000000ffff057224 */ /* 0x000fd800078e000e */
[----:B0-----:R-:W-:Y:S05]  /*2cb50*/  WARPSYNC.COLLECTIVE R15, `(.L_x_6551) ;  /* 0x000000000f087348 */ /* 0x001fea0003c00000 */
[----:B------:R1:W2:Y:S02]  /*2cb60*/  SHFL.IDX P6, R14, R13, R12, R11 ;  /* 0x0000000c0d0e7389 */ /* 0x0002a400000c000b */
[----:B012---:R-:W-:Y:S01]  /*2cb70*/  ENDCOLLECTIVE ;  /* 0x000000000000791b */ /* 0x007fe20003800000 */
.L_x_6551:
[----:B------:R-:W-:Y:S01]  /*2cb80*/  @P2 LOP3.LUT R22, R22, 0x40, RZ, 0xfc, !PT ;  /* 0x0000004016162812 */ /* 0x000fe200078efcff */
[----:B------:R-:W-:Y:S02]  /*2cb90*/  IMAD.MOV.U32 R13, RZ, RZ, R2 ;  /* 0x000000ffff0d7224 */ /* 0x000fe400078e0002 */
[----:B------:R-:W-:Y:S02]  /*2cba0*/  IMAD.MOV.U32 R12, RZ, RZ, 0x3 ;  /* 0x00000003ff0c7424 */ /* 0x000fe400078e00ff */
[----:B------:R-:W-:-:S07]  /*2cbb0*/  IMAD.MOV.U32 R6, RZ, RZ, R14 ;  /* 0x000000ffff067224 */ /* 0x000fce00078e000e */
[----:B------:R-:W-:Y:S05]  /*2cbc0*/  WARPSYNC.COLLECTIVE R15, `(.L_x_6552) ;  /* 0x000000000f087348 */ /* 0x000fea0003c00000 */
[----:B------:R0:W1:Y:S02]  /*2cbd0*/  SHFL.IDX P6, R14, R13, R12, R11 ;  /* 0x0000000c0d0e7389 */ /* 0x00006400000c000b */
[----:B01----:R-:W-:Y:S01]  /*2cbe0*/  ENDCOLLECTIVE ;  /* 0x000000000000791b */ /* 0x003fe20003800000 */
.L_x_6552:
        /* <DEDUP_REMOVED lines=12> */
.L_x_6553:
[----:B------:R-:W-:Y:S01]  /*2ccb0*/  IMAD.MOV.U32 R0, RZ, RZ, R14 ;  /* 0x000000ffff007224 */ /* 0x000fe200078e000e */
[----:B------:R-:W-:Y:S06]  /*2ccc0*/  BRA `(.L_x_6554) ;  /* 0xffffffb400d07947 */ /* 0x000fec000383ffff */
.L_x_6474:
[----:B------:R-:W-:Y:S01]  /*2ccd0*/  LOP3.LUT R22, R22, 0xff7fffff, RZ, 0xc0, !PT ;  /* 0xff7fffff16167812 */ /* 0x000fe200078ec0ff */
[----:B------:R-:W-:Y:S01]  /*2cce0*/  BSSY B0, `(.L_x_6555) ;  /* 0x000002e000007945 */ /* 0x000fe20003800000 */
[----:B------:R-:W-:Y:S02]  /*2ccf0*/  IMAD.MOV.U32 R13, RZ, RZ, R6 ;  /* 0x000000ffff0d7224 */ /* 0x000fe400078e0006 */
[----:B------:R-:W-:Y:S01]  /*2cd00*/  @P2 LOP3.LUT R22, R22, 0x800000, RZ, 0xfc, !PT ;  /* 0x0080000016162812 */ /* 0x000fe200078efcff */
[----:B------:R-:W-:Y:S02]  /*2cd10*/  IMAD.MOV.U32 R12, RZ, RZ, RZ ;  /* 0x000000ffff0c7224 */ /* 0x000fe400078e00ff */
[----:B------:R-:W-:Y:S01]  /*2cd20*/  IMAD.MOV.U32 R11, RZ, RZ, 0x181f ;  /* 0x0000181fff0b7424 */ /* 0x000fe200078e00ff */
[----:B------:R-:W-:Y:S01]  /*2cd30*/  LOP3.LUT R22, R22, 0xffbfffff, RZ, 0xc0, !PT ;  /* 0xffbfffff16167812 */ /* 0x000fe200078ec0ff */
[----:B------:R-:W-:-:S03]  /*2cd40*/  IMAD.MOV.U32 R15, RZ, RZ, -0x1 ;  /* 0xffffffffff0f7424 */ /* 0x000fc600078e00ff */
        /* <DEDUP_REMOVED lines=39> */
.L_x_6556:
[----:B------:R-:W-:Y:S05]  /*2cfc0*/  BSYNC B0 ;  /* 0x0000000000007941 */ /* 0x000fea0003800000 */
.L_x_6555:
        /* <DEDUP_REMOVED lines=11> */
.L_x_6557:
        /* <DEDUP_REMOVED lines=39> */
.L_x_6558:
[----:B------:R-:W-:Y:S02]  /*2d2f0*/  IMAD.MOV.U32 R13, RZ, RZ, R0 ;  /* 0x000000ffff0d7224 */ /* 0x000fe400078e0000 */
[----:B------:R-:W-:-:S07]  /*2d300*/  IMAD.MOV.U32 R7, RZ, RZ, R14 ;  /* 0x000000ffff077224 */ /* 0x000fce00078e000e */
[----:B------:R-:W-:Y:S05]  /*2d310*/  WARPSYNC.COLLECTIVE R15, `(.L_x_6559) ;  /* 0x000000000f087348 */ /* 0x000fea0003c00000 */
[----:B------:R0:W1:Y:S02]  /*2d320*/  SHFL.IDX P6, R14, R13, R12, R11 ;  /* 0x0000000c0d0e7389 */ /* 0x00006400000c000b */
[----:B01----:R-:W-:Y:S01]  /*2d330*/  ENDCOLLECTIVE ;  /* 0x000000000000791b */ /* 0x003fe20003800000 */
.L_x_6559:
        /* <DEDUP_REMOVED lines=33> */
.L_x_6560:
[----:B------:R-:W-:Y:S02]  /*2d550*/  IMAD.MOV.U32 R13, RZ, RZ, R0 ;  /* 0x000000ffff0d7224 */ /* 0x000fe400078e0000 */
[----:B------:R-:W-:-:S07]  /*2d560*/  IMAD.MOV.U32 R7, RZ, RZ, R14 ;  /* 0x000000ffff077224 */ /* 0x000fce00078e000e */
[----:B------:R-:W-:Y:S05]  /*2d570*/  WARPSYNC.COLLECTIVE R15, `(.L_x_6561) ;  /* 0x000000000f087348 */ /* 0x000fea0003c00000 */
[----:B------:R0:W1:Y:S02]  /*2d580*/  SHFL.IDX P6, R14, R13, R12, R11 ;  /* 0x0000000c0d0e7389 */ /* 0x00006400000c000b */
[----:B01----:R-:W-:Y:S01]  /*2d590*/  ENDCOLLECTIVE ;  /* 0x000000000000791b */ /* 0x003fe20003800000 */
.L_x_6561:
        /* <DEDUP_REMOVED lines=27> */
.L_x_6562:
[----:B------:R-:W-:Y:S02]  /*2d750*/  IMAD.MOV.U32 R13, RZ, RZ, R0 ;  /* 0x000000ffff0d7224 */ /* 0x000fe400078e0000 */
[----:B------:R-:W-:-:S07]  /*2d760*/  IMAD.MOV.U32 R6, RZ, RZ, R14 ;  /* 0x000000ffff067224 */ /* 0x000fce00078e000e */
[----:B------:R-:W-:Y:S05]  /*2d770*/  WARPSYNC.COLLECTIVE R15, `(.L_x_6563) ;  /* 0x000000000f087348 */ /* 0x000fea0003c00000 */
[----:B------:R0:W1:Y:S02]  /*2d780*/  SHFL.IDX P6, R14, R13, R12, R11 ;  /* 0x0000000c0d0e7389 */ /* 0x00006400000c000b */
[----:B01----:R-:W-:Y:S01]  /*2d790*/  ENDCOLLECTIVE ;  /* 0x000000000000791b */ /* 0x003fe20003800000 */
.L_x_6563:
[----:B------:R-:W-:Y:S01]  /*2d7a0*/  IMAD.MOV.U32 R0, RZ, RZ, R14 ;  /* 0x000000ffff007224 */ /* 0x000fe200078e000e */
[----:B------:R-:W-:Y:S06]  /*2d7b0*/  BRA `(.L_x_6564) ;  /* 0xffffffb800487947 */ /* 0x000fec000383ffff */
.L_x_6479:
[----:B0-----:R0:W1:Y:S02]  /*2d7c0*/  SYNCS.PHASECHK.TRANS64.TRYWAIT P0, [R23+URZ+0x38820], R0 ;  /* 0x03882000170075a7 */ /* 0x001064000800017f */
[----:B-1----:R-:W-:Y:S05]  /*2d7d0*/  @!P0 NANOSLEEP.SYNCS 0x989680 ;  /* 0x009896800000895d */ /* 0x002fea0003900000 */
[----:B------:R-:W1:Y:S02]  /*2d7e0*/  @!P0 SYNCS.PHASECHK.TRANS64 P0, [R23+URZ+0x38820], R0 ;  /* 0x03882000170085a7 */ /* 0x000e64000800007f */
[----:B-1----:R-:W-:Y:S05]  /*2d7f0*/  @!P0 BRA `(.L_x_6479) ;  /* 0xfffffffc00f08947 */ /* 0x002fea000383ffff */
[----:B------:R-:W-:Y:S05]  /*2d800*/  BRA `(.L_x_6565) ;  /* 0xffffffb800e47947 */ /* 0x000fea000383ffff */
.L_x_6482:
[----:B0-----:R0:W1:Y:S02]  /*2d810*/  SYNCS.PHASECHK.TRANS64.TRYWAIT P0, [R17+URZ+0x38860], R0 ;  /* 0x03886000110075a7 */ /* 0x001064000800017f */
[----:B-1----:R-:W-:Y:S05]  /*2d820*/  @!P0 NANOSLEEP.SYNCS 0x989680 ;  /* 0x009896800000895d */ /* 0x002fea0003900000 */
[----:B------:R-:W1:Y:S02]  /*2d830*/  @!P0 SYNCS.PHASECHK.TRANS64 P0, [R17+URZ+0x38860], R0 ;  /* 0x03886000110085a7 */ /* 0x000e64000800007f */
[----:B-1----:R-:W-:Y:S05]  /*2d840*/  @!P0 BRA `(.L_x_6482) ;  /* 0xfffffffc00f08947 */ /* 0x002fea000383ffff */
[----:B------:R-:W-:Y:S05]  /*2d850*/  BRA `(.L_x_6566) ;  /* 0xffffffb800f47947 */ /* 0x000fea000383ffff */
.L_x_6483:
        /* <DEDUP_REMOVED lines=8> */
.L_x_6568:
[----:B------:R-:W-:Y:S05]  /*2d8e0*/  BSYNC B0 ;  /* 0x0000000000007941 */ /* 0x000fea0003800000 */
.L_x_6567:
        /* <DEDUP_REMOVED lines=15> */
.L_x_6569:
        /* <DEDUP_REMOVED lines=39> */
.L_x_6570:
[----:B------:R-:W-:Y:S02]  /*2dc50*/  IMAD.MOV.U32 R13, RZ, RZ, R5 ;  /* 0x000000ffff0d7224 */ /* 0x000fe400078e0005 */
[----:B------:R-:W-:-:S07]  /*2dc60*/  IMAD.MOV.U32 R3, RZ, RZ, R14 ;  /* 0x000000ffff037224 */ /* 0x000fce00078e000e */
[----:B------:R-:W-:Y:S05]  /*2dc70*/  WARPSYNC.COLLECTIVE R15, `(.L_x_6571) ;  /* 0x000000000f087348 */ /* 0x000fea0003c00000 */
[----:B------:R0:W1:Y:S02]  /*2dc80*/  SHFL.IDX P6, R14, R13, R12, R11 ;  /* 0x0000000c0d0e7389 */ /* 0x00006400000c000b */
[----:B01----:R-:W-:Y:S01]  /*2dc90*/  ENDCOLLECTIVE ;  /* 0x000000000000791b */ /* 0x003fe20003800000 */
.L_x_6571:
        /* <DEDUP_REMOVED lines=29> */
.L_x_6572:
[----:B------:R-:W-:Y:S02]  /*2de70*/  IMAD.MOV.U32 R13, RZ, RZ, R5 ;  /* 0x000000ffff0d7224 */ /* 0x000fe400078e0005 */
[----:B------:R-:W-:-:S07]  /*2de80*/  IMAD.MOV.U32 R7, RZ, RZ, R14 ;  /* 0x000000ffff077224 */ /* 0x000fce00078e000e */
[----:B------:R-:W-:Y:S05]  /*2de90*/  WARPSYNC.COLLECTIVE R15, `(.L_x_6573) ;  /* 0x000000000f087348 */ /* 0x000fea0003c00000 */
[----:B------:R0:W1:Y:S02]  /*2dea0*/  SHFL.IDX P6, R14, R13, R12, R11 ;  /* 0x0000000c0d0e7389 */ /* 0x00006400000c000b */
[----:B01----:R-:W-:Y:S01]  /*2deb0*/  ENDCOLLECTIVE ;  /* 0x000000000000791b */ /* 0x003fe20003800000 */
.L_x_6573:
        /* <DEDUP_REMOVED lines=29> */
.L_x_6574:
[----:B------:R-:W-:Y:S02]  /*2e090*/  IMAD.MOV.U32 R13, RZ, RZ, R5 ;  /* 0x000000ffff0d7224 */ /* 0x000fe400078e0005 */
[----:B------:R-:W-:-:S07]  /*2e0a0*/  IMAD.MOV.U32 R6, RZ, RZ, R14 ;  /* 0x000000ffff067224 */ /* 0x000fce00078e000e */
[----:B------:R-:W-:Y:S05]  /*2e0b0*/  WARPSYNC.COLLECTIVE R15, `(.L_x_6575) ;  /* 0x000000000f087348 */ /* 0x000fea0003c00000 */
[----:B------:R0:W1:Y:S02]  /*2e0c0*/  SHFL.IDX P6, R14, R13, R12, R11 ;  /* 0x0000000c0d0e7389 */ /* 0x00006400000c000b */
[----:B01----:R-:W-:Y:S01]  /*2e0d0*/  ENDCOLLECTIVE ;  /* 0x000000000000791b */ /* 0x003fe20003800000 */
.L_x_6575:
[----:B------:R-:W-:Y:S01]  /*2e0e0*/  IMAD.MOV.U32 R2, RZ, RZ, R14 ;  /* 0x000000ffff027224 */ /* 0x000fe200078e000e */
[----:B------:R-:W-:Y:S06]  /*2e0f0*/  BRA `(.L_x_6576) ;  /* 0xffffffb800887947 */ /* 0x000fec000383ffff */
.L_x_6490:
[----:B0-----:R0:W1:Y:S02]  /*2e100*/  SYNCS.PHASECHK.TRANS64.TRYWAIT P0, [R6+URZ+0x38840], R17 ;  /* 0x03884011060075a7 */ /* 0x001064000800017f */
[----:B-1----:R-:W-:Y:S05]  /*2e110*/  @!P0 NANOSLEEP.SYNCS 0x989680 ;  /* 0x009896800000895d */ /* 0x002fea0003900000 */
[----:B------:R-:W1:Y:S02]  /*2e120*/  @!P0 SYNCS.PHASECHK.TRANS64 P0, [R6+URZ+0x38840], R17 ;  /* 0x03884011060085a7 */ /* 0x000e64000800007f */
[----:B-1----:R-:W-:Y:S05]  /*2e130*/  @!P0 BRA `(.L_x_6490) ;  /* 0xfffffffc00f08947 */ /* 0x002fea000383ffff */
[----:B------:R-:W-:Y:S05]  /*2e140*/  BRA `(.L_x_6577) ;  /* 0xffffffc0001c7947 */ /* 0x000fea000383ffff */
.L_x_6491:
        /* <DEDUP_REMOVED lines=8> */
.L_x_6579:
[----:B------:R-:W-:Y:S05]  /*2e1d0*/  BSYNC B1 ;  /* 0x0000000000017941 */ /* 0x000fea0003800000 */
.L_x_6578:
        /* <DEDUP_REMOVED lines=9> */
.L_x_6580:
[----:B------:R-:W-:Y:S02]  /*2e270*/  IMAD.MOV.U32 R13, RZ, RZ, R27 ;  /* 0x000000ffff0d7224 */ /* 0x000fe400078e001b */
[----:B------:R-:W-:Y:S02]  /*2e280*/  IMAD.MOV.U32 R12, RZ, RZ, 0x1 ;  /* 0x00000001ff0c7424 */ /* 0x000fe400078e00ff */
[----:B------:R-:W-:-:S07]  /*2e290*/  IMAD.MOV.U32 R2, RZ, RZ, R14 ;  /* 0x000000ffff027224 */ /* 0x000fce00078e000e */
[----:B------:R-:W-:Y:S05]  /*2e2a0*/  WARPSYNC.COLLECTIVE R15, `(.L_x_6581) ;  /* 0x000000000f087348 */ /* 0x000fea0003c00000 */
[----:B------:R0:W1:Y:S02]  /*2e2b0*/  SHFL.IDX P6, R14, R13, R12, R11 ;  /* 0x0000000c0d0e7389 */ /* 0x00006400000c000b */
[----:B01----:R-:W-:Y:S01]  /*2e2c0*/  ENDCOLLECTIVE ;  /* 0x000000000000791b */ /* 0x003fe20003800000 */
.L_x_6581:
        /* <DEDUP_REMOVED lines=11> */
.L_x_6582:
[----:B------:R-:W-:Y:S02]  /*2e380*/  IMAD.MOV.U32 R13, RZ, RZ, R27 ;  /* 0x000000ffff0d7224 */ /* 0x000fe400078e001b */
[----:B------:R-:W-:Y:S02]  /*2e390*/  IMAD.MOV.U32 R12, RZ, RZ, 0x2 ;  /* 0x00000002ff0c7424 */ /* 0x000fe400078e00ff */
[----:B------:R-:W-:-:S07]  /*2e3a0*/  IMAD.MOV.U32 R2, RZ, RZ, R14 ;  /* 0x000000ffff027224 */ /* 0x000fce00078e000e */
[----:B------:R-:W-:Y:S05]  /*2e3b0*/  WARPSYNC.COLLECTIVE R15, `(.L_x_6583) ;  /* 0x000000000f087348 */ /* 0x000fea0003c00000 */
[----:B------:R0:W1:Y:S02]  /*2e3c0*/  SHFL.IDX P6, R14, R13, R12, R11 ;  /* 0x0000000c0d0e7389 */ /* 0x00006400000c000b */
[----:B01----:R-:W-:Y:S01]  /*2e3d0*/  ENDCOLLECTIVE ;  /* 0x000000000000791b */ /* 0x003fe20003800000 */
.L_x_6583:
        /* <DEDUP_REMOVED lines=11> */
.L_x_6584:
[----:B------:R-:W-:Y:S02]  /*2e490*/  IMAD.MOV.U32 R13, RZ, RZ, R27 ;  /* 0x000000ffff0d7224 */ /* 0x000fe400078e001b */
[----:B------:R-:W-:Y:S02]  /*2e4a0*/  IMAD.MOV.U32 R12, RZ, RZ, 0x3 ;  /* 0x00000003ff0c7424 */ /* 0x000fe400078e00ff */
[----:B------:R-:W-:-:S07]  /*2e4b0*/  IMAD.MOV.U32 R2, RZ, RZ, R14 ;  /* 0x000000ffff027224 */ /* 0x000fce00078e000e */
[----:B------:R-:W-:Y:S05]  /*2e4c0*/  WARPSYNC.COLLECTIVE R15, `(.L_x_6585) ;  /* 0x000000000f087348 */ /* 0x000fea0003c00000 */
[----:B------:R0:W1:Y:S02]  /*2e4d0*/  SHFL.IDX P6, R14, R13, R12, R11 ;  /* 0x0000000c0d0e7389 */ /* 0x00006400000c000b */
[----:B01----:R-:W-:Y:S01]  /*2e4e0*/  ENDCOLLECTIVE ;  /* 0x000000000000791b */ /* 0x003fe20003800000 */
.L_x_6585:
        /* <DEDUP_REMOVED lines=11> */
.L_x_6586:
[----:B------:R-:W-:Y:S01]  /*2e5a0*/  IMAD.MOV.U32 R2, RZ, RZ, R14 ;  /* 0x000000ffff027224 */ /* 0x000fe200078e000e */
[----:B------:R-:W-:Y:S06]  /*2e5b0*/  BRA `(.L_x_6587) ;  /* 0xffffffbc00ac7947 */ /* 0x000fec000383ffff */
.L_x_6496:
[----:B---3--:R3:W4:Y:S02]  /*2e5c0*/  SYNCS.PHASECHK.TRANS64.TRYWAIT P0, [R6+URZ+0x38860], R17 ;  /* 0x03886011060075a7 */ /* 0x008724000800017f */
[----:B----4-:R-:W-:Y:S05]  /*2e5d0*/  @!P0 NANOSLEEP.SYNCS 0x989680 ;  /* 0x009896800000895d */ /* 0x010fea0003900000 */
[----:B------:R-:W4:Y:S02]  /*2e5e0*/  @!P0 SYNCS.PHASECHK.TRANS64 P0, [R6+URZ+0x38860], R17 ;  /* 0x03886011060085a7 */ /* 0x000f24000800007f */
[----:B----4-:R-:W-:Y:S05]  /*2e5f0*/  @!P0 BRA `(.L_x_6496) ;  /* 0xfffffffc00f08947 */ /* 0x010fea000383ffff */
[----:B------:R-:W-:Y:S05]  /*2e600*/  BRA `(.L_x_6588) ;  /* 0xffffffbc00fc7947 */ /* 0x000fea000383ffff */
.L_x_6497:
        /* <DEDUP_REMOVED lines=8> */
.L_x_6590:
[----:B------:R-:W-:Y:S05]  /*2e690*/  BSYNC B1 ;  /* 0x0000000000017941 */ /* 0x000fea0003800000 */
.L_x_6589:
        /* <DEDUP_REMOVED lines=13> */
.L_x_6591:
        /* <DEDUP_REMOVED lines=17> */
.L_x_6592:
        /* <DEDUP_REMOVED lines=16> */
.L_x_6593:
        /* <DEDUP_REMOVED lines=19> */
.L_x_6594:
        /* <DEDUP_REMOVED lines=14> */
.L_x_6595:
        /* <DEDUP_REMOVED lines=16> */
.L_x_6596:
        /* <DEDUP_REMOVED lines=14> */
.L_x_6597:
[----:B------:R-:W-:Y:S05]  /*2ed70*/  BRA `(.L_x_6598) ;  /* 0xffffffbc00687947 */ /* 0x000fea000383ffff */
.L_x_6505:
        /* <DEDUP_REMOVED lines=8> */
.L_x_6600:
[----:B------:R-:W-:Y:S05]  /*2ee00*/  BSYNC B0 ;  /* 0x0000000000007941 */ /* 0x000fea0003800000 */
.L_x_6599:
        /* <DEDUP_REMOVED lines=9> */
.L_x_6601:
        /* <DEDUP_REMOVED lines=18> */
.L_x_6602:
[----:B------:R-:W-:Y:S01]  /*2efc0*/  IMAD.MOV.U32 R12, RZ, RZ, 0x2 ;  /* 0x00000002ff0c7424 */ /* 0x000fe200078e00ff */
[----:B------:R-:W-:-:S05]  /*2efd0*/  SEL R4, R14, RZ, P1 ;  /* 0x000000ff0e047207 */ /* 0x000fca0000800000 */
[----:B------:R-:W-:-:S04]  /*2efe0*/  IMAD.IADD R4, R17, 0x1, R4 ;  /* 0x0000000111047824 */ /* 0x000fc800078e0204 */
[----:B------:R-:W-:-:S07]  /*2eff0*/  IMAD.MOV.U32 R13, RZ, RZ, R4 ;  /* 0x000000ffff0d7224 */ /* 0x000fce00078e0004 */
[----:B------:R-:W-:Y:S05]  /*2f000*/  WARPSYNC.COLLECTIVE R15, `(.L_x_6603) ;  /* 0x000000000f087348 */ /* 0x000fea0003c00000 */
[----:B------:R0:W1:Y:S02]  /*2f010*/  SHFL.UP P6, R14, R13, R12, R11 ;  /* 0x0400000c0d0e7389 */ /* 0x00006400000c000b */
[----:B01----:R-:W-:Y:S01]  /*2f020*/  ENDCOLLECTIVE ;  /* 0x000000000000791b */ /* 0x003fe20003800000 */
.L_x_6603:
[----:B------:R-:W-:Y:S01]  /*2f030*/  IMAD.MOV.U32 R12, RZ, RZ, 0x4 ;  /* 0x00000004ff0c7424 */ /* 0x000fe200078e00ff */
[----:B------:R-:W-:-:S05]  /*2f040*/  SEL R3, R14, RZ, P2 ;  /* 0x000000ff0e037207 */ /* 0x000fca0001000000 */
[----:B------:R-:W-:-:S04]  /*2f050*/  IMAD.IADD R6, R4, 0x1, R3 ;  /* 0x0000000104067824 */ /* 0x000fc800078e0203 */
[----:B------:R-:W-:-:S07]  /*2f060*/  IMAD.MOV.U32 R13, RZ, RZ, R6 ;  /* 0x000000ffff0d7224 */ /* 0x000fce00078e0006 */
[----:B------:R-:W-:Y:S05]  /*2f070*/  WARPSYNC.COLLECTIVE R15, `(.L_x_6604) ;  /* 0x000000000f087348 */ /* 0x000fea0003c00000 */
[----:B------:R0:W1:Y:S02]  /*2f080*/  SHFL.UP P6, R14, R13, R12, R11 ;  /* 0x0400000c0d0e7389 */ /* 0x00006400000c000b */
[----:B01----:R-:W-:Y:S01]  /*2f090*/  ENDCOLLECTIVE ;  /* 0x000000000000791b */ /* 0x003fe20003800000 */
.L_x_6604:
[----:B------:R-:W-:Y:S01]  /*2f0a0*/  IMAD.MOV.U32 R12, RZ, RZ, 0x8 ;  /* 0x00000008ff0c7424 */ /* 0x000fe200078e00ff */
[----:B------:R-:W-:-:S05]  /*2f0b0*/  SEL R3, R14, RZ, P3 ;  /* 0x000000ff0e037207 */ /* 0x000fca0001800000 */
[----:B------:R-:W-:-:S04]  /*2f0c0*/  IMAD.IADD R2, R6, 0x1, R3 ;  /* 0x0000000106027824 */ /* 0x000fc800078e0203 */
[----:B------:R-:W-:-:S07]  /*2f0d0*/  IMAD.MOV.U32 R13, RZ, RZ, R2 ;  /* 0x000000ffff0d7224 */ /* 0x000fce00078e0002 */
[----:B------:R-:W-:Y:S05]  /*2f0e0*/  WARPSYNC.COLLECTIVE R15, `(.L_x_6605) ;  /* 0x000000000f087348 */ /* 0x000fea0003c00000 */
[----:B------:R0:W1:Y:S02]  /*2f0f0*/  SHFL.UP P6, R14, R13, R12, R11 ;  /* 0x0400000c0d0e7389 */ /* 0x00006400000c000b */
[----:B01----:R-:W-:Y:S01]  /*2f100*/  ENDCOLLECTIVE ;  /* 0x000000000000791b */ /* 0x003fe20003800000 */
.L_x_6605:
[----:B------:R-:W-:Y:S01]  /*2f110*/  IMAD.MOV.U32 R12, RZ, RZ, 0x10 ;  /* 0x00000010ff0c7424 */ /* 0x000fe200078e00ff */
[----:B------:R-:W-:-:S05]  /*2f120*/  SEL R3, R14, RZ, P4 ;  /* 0x000000ff0e037207 */ /* 0x000fca0002000000 */
[----:B------:R-:W-:-:S04]  /*2f130*/  IMAD.IADD R3, R2, 0x1, R3 ;  /* 0x0000000102037824 */ /* 0x000fc800078e0203 */
[----:B------:R-:W-:-:S07]  /*2f140*/  IMAD.MOV.U32 R13, RZ, RZ, R3 ;  /* 0x000000ffff0d7224 */ /* 0x000fce00078e0003 */
[----:B------:R-:W-:Y:S05]  /*2f150*/  WARPSYNC.COLLECTIVE R15, `(.L_x_6606) ;  /* 0x000000000f087348 */ /* 0x000fea0003c00000 */
[----:B------:R0:W1:Y:S02]  /*2f160*/  SHFL.UP P6, R14, R13, R12, R11 ;  /* 0x0400000c0d0e7389 */ /* 0x00006400000c000b */
[----:B01----:R-:W-:Y:S01]  /*2f170*/  ENDCOLLECTIVE ;  /* 0x000000000000791b */ /* 0x003fe20003800000 */
.L_x_6606:
        /* <DEDUP_REMOVED lines=8> */
.L_x_6607:
[----:B------:R-:W-:Y:S05]  /*2f200*/  BRA `(.L_x_6608) ;  /* 0xffffffbc00fc7947 */ /* 0x000fea000383ffff */
.L_x_6510:
        /* <DEDUP_REMOVED lines=8> */
.L_x_6610:
[----:B------:R-:W-:Y:S05]  /*2f290*/  BSYNC B0 ;  /* 0x0000000000007941 */ /* 0x000fea0003800000 */
.L_x_6609:
        /* <DEDUP_REMOVED lines=8> */
.L_x_6611:
[----:B------:R-:W-:Y:S01]  /*2f320*/  IMAD.MOV.U32 R12, RZ, RZ, 0x4 ;  /* 0x00000004ff0c7424 */ /* 0x000fe200078e00ff */
[----:B------:R-:W-:-:S05]  /*2f330*/  SEL R2, R14, RZ, P2 ;  /* 0x000000ff0e027207 */ /* 0x000fca0001000000 */
[----:B------:R-:W-:-:S04]  /*2f340*/  IMAD.IADD R2, R13, 0x1, R2 ;  /* 0x000000010d027824 */ /* 0x000fc800078e0202 */
[----:B------:R-:W-:-:S07]  /*2f350*/  IMAD.MOV.U32 R13, RZ, RZ, R2 ;  /* 0x000000ffff0d7224 */ /* 0x000fce00078e0002 */
[----:B------:R-:W-:Y:S05]  /*2f360*/  WARPSYNC.COLLECTIVE R15, `(.L_x_6612) ;  /* 0x000000000f087348 */ /* 0x000fea0003c00000 */
[----:B------:R0:W1:Y:S02]  /*2f370*/  SHFL.UP P6, R14, R13, R12, R11 ;  /* 0x0400000c0d0e7389 */ /* 0x00006400000c000b */
[----:B01----:R-:W-:Y:S01]  /*2f380*/  ENDCOLLECTIVE ;  /* 0x000000000000791b */ /* 0x003fe20003800000 */
.L_x_6612:
[----:B------:R-:W-:Y:S01]  /*2f390*/  IMAD.MOV.U32 R12, RZ, RZ, 0x8 ;  /* 0x00000008ff0c7424 */ /* 0x000fe200078e00ff */
[----:B------:R-:W-:-:S05]  /*2f3a0*/  SEL R3, R14, RZ, P3 ;  /* 0x000000ff0e037207 */ /* 0x000fca0001800000 */
[----:B------:R-:W-:-:S04]  /*2f3b0*/  IMAD.IADD R3, R2, 0x1, R3 ;  /* 0x0000000102037824 */ /* 0x000fc800078e0203 */
[----:B------:R-:W-:-:S07]  /*2f3c0*/  IMAD.MOV.U32 R13, RZ, RZ, R3 ;  /* 0x000000ffff0d7224 */ /* 0x000fce00078e0003 */
[----:B------:R-:W-:Y:S05]  /*2f3d0*/  WARPSYNC.COLLECTIVE R15, `(.L_x_6613) ;  /* 0x000000000f087348 */ /* 0x000fea0003c00000 */
[----:B------:R0:W1:Y:S02]  /*2f3e0*/  SHFL.UP P6, R14, R13, R12, R11 ;  /* 0x0400000c0d0e7389 */ /* 0x00006400000c000b */
[----:B01----:R-:W-:Y:S01]  /*2f3f0*/  ENDCOLLECTIVE ;  /* 0x000000000000791b */ /* 0x003fe20003800000 */
.L_x_6613:
[----:B------:R-:W-:Y:S01]  /*2f400*/  IMAD.MOV.U32 R12, RZ, RZ, 0x10 ;  /* 0x00000010ff0c7424 */ /* 0x000fe200078e00ff */
[----:B------:R-:W-:-:S05]  /*2f410*/  SEL R4, R14, RZ, P4 ;  /* 0x000000ff0e047207 */ /* 0x000fca0002000000 */
[----:B------:R-:W-:-:S04]  /*2f420*/  IMAD.IADD R4, R3, 0x1, R4 ;  /* 0x0000000103047824 */ /* 0x000fc800078e0204 */
[----:B------:R-:W-:-:S07]  /*2f430*/  IMAD.MOV.U32 R13, RZ, RZ, R4 ;  /* 0x000000ffff0d7224 */ /* 0x000fce00078e0004 */
[----:B------:R-:W-:Y:S05]  /*2f440*/  WARPSYNC.COLLECTIVE R15, `(.L_x_6614) ;  /* 0x000000000f087348 */ /* 0x000fea0003c00000 */
[----:B------:R0:W1:Y:S02]  /*2f450*/  SHFL.UP P6, R14, R13, R12, R11 ;  /* 0x0400000c0d0e7389 */ /* 0x00006400000c000b */
[----:B01----:R-:W-:Y:S01]  /*2f460*/  ENDCOLLECTIVE ;  /* 0x000000000000791b */ /* 0x003fe20003800000 */
.L_x_6614:
        /* <DEDUP_REMOVED lines=8> */
.L_x_6615:
[----:B------:R-:W-:Y:S05]  /*2f4f0*/  BRA `(.L_x_6616) ;  /* 0xffffffbc00dc7947 */ /* 0x000fea000383ffff */
.L_x_6512:
[----:B------:R-:W-:Y:S01]  /*2f500*/  BSSY B0, `(.L_x_6617) ;  /* 0x0000006000007945 */ /* 0x000fe20003800000 */
[----:B------:R-:W-:Y:S01]  /*2f510*/  PLOP3.LUT P6, PT, P6, PT, PT, 0x8, 0x0 ;  /* 0x000000000000781c */ /* 0x000fe200037ce170 */
[----:B------:R-:W-:-:S12]  /*2f520*/  IMAD.MOV.U32 R15, RZ, RZ, -0x1 ;  /* 0xffffffffff0f7424 */ /* 0x000fd800078e00ff */
[----:B01----:R-:W-:Y:S05]  /*2f530*/  WARPSYNC.COLLECTIVE R15, `(.L_x_6618) ;  /* 0x000000000f087348 */ /* 0x003fea0003c00000 */
[----:B------:R-:W-:Y:S01]  /*2f540*/  VOTE.ANY R14, PT, P6 ;  /* 0x00000000000e7806 */ /* 0x000fe200030e0100 */
[----:B01----:R-:W-:Y:S06]  /*2f550*/  ENDCOLLECTIVE ;  /* 0x000000000000791b */ /* 0x003fec0003800000 */
.L_x_6618:
[----:B------:R-:W-:Y:S05]  /*2f560*/  BSYNC B0 ;  /* 0x0000000000007941 */ /* 0x000fea0003800000 */
.L_x_6617:
        /* <DEDUP_REMOVED lines=9> */
.L_x_6619:
[----:B------:R-:W-:Y:S01]  /*2f600*/  IMAD.MOV.U32 R17, RZ, RZ, R14 ;  /* 0x000000ffff117224 */ /* 0x000fe200078e000e */
[----:B------:R-:W-:Y:S06]  /*2f610*/  BRA `(.L_x_6620) ;  /* 0xffffffbc00cc7947 */ /* 0x000fec000383ffff */
.L_x_6514:
[----:B------:R-:W-:Y:S01]  /*2f620*/  BSSY B0, `(.L_x_6621) ;  /* 0x0000007000007945 */ /* 0x000fe20003800000 */
[----:B------:R-:W-:Y:S02]  /*2f630*/  IMAD.MOV.U32 R13, RZ, RZ, R2 ;  /* 0x000000ffff0d7224 */ /* 0x000fe400078e0002 */
[----:B------:R-:W-:Y:S02]  /*2f640*/  IMAD.MOV.U32 R11, RZ, RZ, 0x1f ;  /* 0x0000001fff0b7424 */ /* 0x000fe400078e00ff */
[----:B------:R-:W-:-:S07]  /*2f650*/  IMAD.MOV.U32 R15, RZ, RZ, -0x1 ;  /* 0xffffffffff0f7424 */ /* 0x000fce00078e00ff */
[----:B0123--:R-:W-:Y:S05]  /*2f660*/  WARPSYNC.COLLECTIVE R15, `(.L_x_6622) ;  /* 0x000000000f087348 */ /* 0x00ffea0003c00000 */
[----:B------:R4:W0:Y:S02]  /*2f670*/  SHFL.IDX P6, R14, R13, R12, R11 ;  /* 0x0000000c0d0e7389 */ /* 0x00082400000c000b */
[----:B01234-:R-:W-:Y:S01]  /*2f680*/  ENDCOLLECTIVE ;  /* 0x000000000000791b */ /* 0x01ffe20003800000 */
.L_x_6622:
[----:B------:R-:W-:Y:S05]  /*2f690*/  BSYNC B0 ;  /* 0x0000000000007941 */ /* 0x000fea0003800000 */
.L_x_6621:
[----:B------:R-:W-:Y:S05]  /*2f6a0*/  BRA `(.L_x_6513) ;  /* 0xffffffbc00c47947 */ /* 0x000fea000383ffff */
.L_x_6518:
[----:B0-----:R0:W1:Y:S02]  /*2f6b0*/  SYNCS.PHASECHK.TRANS64.TRYWAIT P0, [R7+URZ+0x38820], R0 ;  /* 0x03882000070075a7 */ /* 0x001064000800017f */
[----:B-1----:R-:W-:Y:S05]  /*2f6c0*/  @!P0 NANOSLEEP.SYNCS 0x989680 ;  /* 0x009896800000895d */ /* 0x002fea0003900000 */
[----:B------:R-:W1:Y:S02]  /*2f6d0*/  @!P0 SYNCS.PHASECHK.TRANS64 P0, [R7+URZ+0x38820], R0 ;  /* 0x03882000070085a7 */ /* 0x000e64000800007f */
[----:B-1----:R-:W-:Y:S05]  /*2f6e0*/  @!P0 BRA `(.L_x_6518) ;  /* 0xfffffffc00f08947 */ /* 0x002fea000383ffff */
[----:B------:R-:W-:Y:S05]  /*2f6f0*/  BRA `(.L_x_6623) ;  /* 0xffffffc4003c7947 */ /* 0x000fea000383ffff */
.L_x_6519:
        /* <DEDUP_REMOVED lines=11> */
.L_x_6625:
[----:B------:R-:W-:Y:S05]  /*2f7b0*/  BSYNC B0 ;  /* 0x0000000000007941 */ /* 0x000fea0003800000 */
.L_x_6624:
[----:B------:R-:W-:Y:S05]  /*2f7c0*/  BRA `(.L_x_6626) ;  /* 0xffffffc400247947 */ /* 0x000fea000383ffff */
.L_x_6522:
[----:B------:R-:W-:Y:S01]  /*2f7d0*/  BSSY B1, `(.L_x_6627) ;  /* 0x0000006000017945 */ /* 0x000fe20003800000 */
[----:B------:R-:W-:-:S07]  /*2f7e0*/  IMAD.MOV.U32 R15, RZ, RZ, -0x1 ;  /* 0xffffffffff0f7424 */ /* 0x000fce00078e00ff */
[----:B0-234-:R-:W-:Y:S05]  /*2f7f0*/  WARPSYNC.COLLECTIVE R15, `(.L_x_6628) ;  /* 0x000000000f0c7348 */ /* 0x01dfea0003c00000 */
[----:B------:R-:W-:Y:S02]  /*2f800*/  ELECT P6, UR62, PT ;  /* 0x00000000003e782f */ /* 0x000fe400038c0000 */
[----:B------:R-:W-:Y:S01]  /*2f810*/  MOV R14, UR62 ;  /* 0x0000003e000e7c02 */ /* 0x000fe20008000f00 */
[----:B0-234-:R-:W-:Y:S10]  /*2f820*/  ENDCOLLECTIVE ;  /* 0x000000000000791b */ /* 0x01dff40003800000 */
.L_x_6628:
[----:B------:R-:W-:Y:S05]  /*2f830*/  BSYNC B1 ;  /* 0x0000000000017941 */ /* 0x000fea0003800000 */
.L_x_6627:
[----:B------:R-:W-:Y:S05]  /*2f840*/  BRA `(.L_x_6629) ;  /* 0xffffffc4001c7947 */ /* 0x000fea000383ffff */
.L_x_6524:
[----:B0-----:R0:W1:Y:S02]  /*2f850*/  SYNCS.PHASECHK.TRANS64.TRYWAIT P1, [R5+URZ+0x38840], R0 ;  /* 0x03884000050075a7 */ /* 0x001064000802017f */
[----:B-1----:R-:W-:Y:S05]  /*2f860*/  @!P1 NANOSLEEP.SYNCS 0x989680 ;  /* 0x009896800000995d */ /* 0x002fea0003900000 */
[----:B------:R-:W1:Y:S02]  /*2f870*/  @!P1 SYNCS.PHASECHK.TRANS64 P1, [R5+URZ+0x38840], R0 ;  /* 0x03884000050095a7 */ /* 0x000e64000802007f */
[----:B-1----:R-:W-:Y:S05]  /*2f880*/  @!P1 BRA `(.L_x_6524) ;  /* 0xfffffffc00f09947 */ /* 0x002fea000383ffff */
[----:B------:R-:W-:Y:S05]  /*2f890*/  BRA `(.L_x_6630) ;  /* 0xffffffc4003c7947 */ /* 0x000fea000383ffff */
.L_x_6526:
[----:B-1----:R1:W0:Y:S02]  /*2f8a0*/  SYNCS.PHASECHK.TRANS64.TRYWAIT P1, [R3+URZ+0x38840], R2 ;  /* 0x03884002030075a7 */ /* 0x002224000802017f */
[----:B0-----:R-:W-:Y:S05]  /*2f8b0*/  @!P1 NANOSLEEP.SYNCS 0x989680 ;  /* 0x009896800000995d */ /* 0x001fea0003900000 */
[----:B------:R-:W0:Y:S02]  /*2f8c0*/  @!P1 SYNCS.PHASECHK.TRANS64 P1, [R3+URZ+0x38840], R2 ;  /* 0x03884002030095a7 */ /* 0x000e24000802007f */
[----:B0-----:R-:W-:Y:S05]  /*2f8d0*/  @!P1 BRA `(.L_x_6526) ;  /* 0xfffffffc00f09947 */ /* 0x001fea000383ffff */
[----:B------:R-:W-:Y:S05]  /*2f8e0*/  BRA `(.L_x_6631) ;  /* 0xffffffc400487947 */ /* 0x000fea000383ffff */
.L_x_6528:
[----:B------:R0:W0:Y:S02]  /*2f8f0*/  SYNCS.PHASECHK.TRANS64.TRYWAIT P1, [R5+URZ+0x38860], R0 ;  /* 0x03886000050075a7 */ /* 0x000024000802017f */
[----:B0-----:R-:W-:Y:S05]  /*2f900*/  @!P1 NANOSLEEP.SYNCS 0x989680 ;  /* 0x009896800000995d */ /* 0x001fea0003900000 */
[----:B------:R-:W0:Y:S02]  /*2f910*/  @!P1 SYNCS.PHASECHK.TRANS64 P1, [R5+URZ+0x38860], R0 ;  /* 0x03886000050095a7 */ /* 0x000e24000802007f */
[----:B0-----:R-:W-:Y:S05]  /*2f920*/  @!P1 BRA `(.L_x_6528) ;  /* 0xfffffffc00f09947 */ /* 0x001fea000383ffff */
[----:B------:R-:W-:Y:S05]  /*2f930*/  BRA `(.L_x_6632) ;  /* 0xffffffc400447947 */ /* 0x000fea000383ffff */
        .type           $_ZN7cutlass13device_kernelIN5flash11enable_sm90INS1_16FlashAttnFwdSm90INS1_25CollectiveMainloopFwdSm90ILi2EN4cute5tupleIJNS5_1CILi1EEES8_S8_EEENS6_IJNS7_ILi64EEESA_SA_EEELi512ENS_6half_tEfNS_4arch4Sm90ELb0ELb1ELb1ELb1ELb1ELb0ELb1ELb0ELb0ELb1ELb0ELb0EEENS1_21CollectiveEpilogueFwdINS6_IJSA_NS7_ILi512EEESA_EEES9_SC_SE_Li256ELb1ELb1ELb0ELb0EEENS1_36VarlenDynamicPersistentTileSchedulerILi64ELi64ELi256ELi128ELb0ELb1ELb1ELb1ELb0ELb1EEEEEEEEEvNT_6ParamsE$_ZZN5flash25CollectiveMainloopFwdSm90ILi2EN4cute5tupleIJNS1_1CILi1EEES4_S4_EEENS2_IJNS3_ILi64EEES6_S6_EEELi512EN7cutlass6half_tEfNS8_4arch4Sm90ELb0ELb1ELb1ELb1ELb1ELb0ELb1ELb0ELb0ELb1ELb0ELb0EE3mmaINS_16FlashAttnFwdSm90ISC_NS_21CollectiveEpilogueFwdINS2_IJS6_NS3_ILi512EEES6_EEES5_S9_SB_Li256ELb1ELb1ELb0ELb0EEENS_36VarlenDynamicPersistentTileSchedulerILi64ELi64ELi256ELi128ELb0ELb1ELb1ELb1ELb0ELb1EEEE13SharedStorageENS1_6TensorINS1_11ArrayEngineIfLm128EEENS1_6LayoutINS2_IJNS2_IJNS3_ILi2EEESR_NS3_ILi32EEEEEES4_S4_EEENS2_IJNS2_IJS4_SR_NS3_ILi4EEEEEENS3_ILi0EEESX_EEEEEEENS_7SoftmaxILi2ELi0EEEEEbRKNSC_6ParamsENS8_13PipelineAsyncILi2EEES17_RNS8_13PipelineStateILj2EEERT0_RT1_iRiRKNS_16SeqlenInfoQKNewKILb1ELb0EEENS2_IJiiiiEEERT_ENKUliT_T0_T1_E_clIZSD_ISM_S10_S12_EbS15_S17_S17_S1A_S1C_S1E_iS1F_S1J_S1K_S1M_EUlRS1N_iE1_NS3_ILb0EEENS3_ILb1EEEEEDaiS1N_S1O_S1P_,@function
        .size           $_ZN7cutlass13device_kernelIN5flash11enable_sm90INS1_16FlashAttnFwdSm90INS1_25CollectiveMainloopFwdSm90ILi2EN4cute5tupleIJNS5_1CILi1EEES8_S8_EEENS6_IJNS7_ILi64EEESA_SA_EEELi512ENS_6half_tEfNS_4arch4Sm90ELb0ELb1ELb1ELb1ELb1ELb0ELb1ELb0ELb0ELb1ELb0ELb0EEENS1_21CollectiveEpilogueFwdINS6_IJSA_NS7_ILi512EEESA_EEES9_SC_SE_Li256ELb1ELb1ELb0ELb0EEENS1_36VarlenDynamicPersistentTileSchedulerILi64ELi64ELi256ELi128ELb0ELb1ELb1ELb1ELb0ELb1EEEEEEEEEvNT_6ParamsE$_ZZN5flash25CollectiveMainloopFwdSm90ILi2EN4cute5tupleIJNS1_1CILi1EEES4_S4_EEENS2_IJNS3_ILi64EEES6_S6_EEELi512EN7cutlass6half_tEfNS8_4arch4Sm90ELb0ELb1ELb1ELb1ELb1ELb0ELb1ELb0ELb0ELb1ELb0ELb0EE3mmaINS_16FlashAttnFwdSm90ISC_NS_21CollectiveEpilogueFwdINS2_IJS6_NS3_ILi512EEES6_EEES5_S9_SB_Li256ELb1ELb1ELb0ELb0EEENS_36VarlenDynamicPersistentTileSchedulerILi64ELi64ELi256ELi128ELb0ELb1ELb1ELb1ELb0ELb1EEEE13SharedStorageENS1_6TensorINS1_11ArrayEngineIfLm128EEENS1_6LayoutINS2_IJNS2_IJNS3_ILi2EEESR_NS3_ILi32EEEEEES4_S4_EEENS2_IJNS2_IJS4_SR_NS3_ILi4EEEEEENS3_ILi0EEESX_EEEEEEENS_7SoftmaxILi2ELi0EEEEEbRKNSC_6ParamsENS8_13PipelineAsyncILi2EEES17_RNS8_13PipelineStateILj2EEERT0_RT1_iRiRKNS_16SeqlenInfoQKNewKILb1ELb0EEENS2_IJiiiiEEERT_ENKUliT_T0_T1_E_clIZSD_ISM_S10_S12_EbS15_S17_S17_S1A_S1C_S1E_iS1F_S1J_S1K_S1M_EUlRS1N_iE1_NS3_ILb0EEENS3_ILb1EEEEEDaiS1N_S1O_S1P_,(.L_x_15652 - $_ZN7cutlass13device_kernelIN5flash11enable_sm90INS1_16FlashAttnFwdSm90INS1_25CollectiveMainloopFwdSm90ILi2EN4cute5tupleIJNS5_1CILi1EEES8_S8_EEENS6_IJNS7_ILi64EEESA_SA_EEELi512ENS_6half_tEfNS_4arch4Sm90ELb0ELb1ELb1ELb1ELb1ELb0ELb1ELb0ELb0ELb1ELb0ELb0EEENS1_21CollectiveEpilogueFwdINS6_IJSA_NS7_ILi512EEESA_EEES9_SC_SE_Li256ELb1ELb1ELb0ELb0EEENS1_36VarlenDynamicPersistentTileSchedulerILi64ELi64ELi256ELi128ELb0ELb1ELb1ELb1ELb0ELb1EEEEEEEEEvNT_6ParamsE$_ZZN5flash25CollectiveMainloopFwdSm90ILi2EN4cute5tupleIJNS1_1CILi1EEES4_S4_EEENS2_IJNS3_ILi64EEES6_S6_EEELi512EN7cutlass6half_tEfNS8_4arch4Sm90ELb0ELb1ELb1ELb1ELb1ELb0ELb1ELb0ELb0ELb1ELb0ELb0EE3mmaINS_16FlashAttnFwdSm90ISC_NS_21CollectiveEpilogueFwdINS2_IJS6_NS3_ILi512EEES6_EEES5_S9_SB_Li256ELb1ELb1ELb0ELb0EEENS_36VarlenDynamicPersistentTileSchedulerILi64ELi64ELi256ELi128ELb0ELb1ELb1ELb1ELb0ELb1EEEE13SharedStorageENS1_6TensorINS1_11ArrayEngineIfLm128EEENS1_6LayoutINS2_IJNS2_IJNS3_ILi2EEESR_NS3_ILi32EEEEEES4_S4_EEENS2_IJNS2_IJS4_SR_NS3_ILi4EEEEEENS3_ILi0EEESX_EEEEEEENS_7SoftmaxILi2ELi0EEEEEbRKNSC_6ParamsENS8_13PipelineAsyncILi2EEES17_RNS8_13PipelineStateILj2EEERT0_RT1_iRiRKNS_16SeqlenInfoQKNewKILb1ELb0EEENS2_IJiiiiEEERT_ENKUliT_T0_T1_E_clIZSD_ISM_S10_S12_EbS15_S17_S17_S1A_S1C_S1E_iS1F_S1J_S1K_S1M_EUlRS1N_iE1_NS3_ILb0EEENS3_ILb1EEEEEDaiS1N_S1O_S1P_)
$_ZN7cutlass13device_kernelIN5flash11enable_sm90INS1_16FlashAttnFwdSm90INS1_25CollectiveMainloopFwdSm90ILi2EN4cute5tupleIJNS5_1CILi1EEES8_S8_EEENS6_IJNS7_ILi64EEESA_SA_EEELi512ENS_6half_tEfNS_4arch4Sm90ELb0ELb1ELb1ELb1ELb1ELb0ELb1ELb0ELb0ELb1ELb0ELb0EEENS1_21CollectiveEpilogueFwdINS6_IJSA_NS7_ILi512EEESA_EEES9_SC_SE_Li256ELb1ELb1ELb0ELb0EEENS1_36VarlenDynamicPersistentTileSchedulerILi64ELi64ELi256ELi128ELb0ELb1ELb1ELb1ELb0ELb1EEEEEEEEEvNT_6ParamsE$_ZZN5flash25CollectiveMainloopFwdSm90ILi2EN4cute5tupleIJNS1_1CILi1EEES4_S4_EEENS2_IJNS3_ILi64EEES6_S6_EEELi512EN7cutlass6half_tEfNS8_4arch4Sm90ELb0ELb1ELb1ELb1ELb1ELb0ELb1ELb0ELb0ELb1ELb0ELb0EE3mmaINS_16FlashAttnFwdSm90ISC_NS_21CollectiveEpilogueFwdINS2_IJS6_NS3_ILi512EEES6_EEES5_S9_SB_Li256ELb1ELb1ELb0ELb0EEENS_36VarlenDynamicPersistentTileSchedulerILi64ELi64ELi256ELi128ELb0ELb1ELb1ELb1ELb0ELb1EEEE13SharedStorageENS1_6TensorINS1_11ArrayEngineIfLm128EEENS1_6LayoutINS2_IJNS2_IJNS3_ILi2EEESR_NS3_ILi32EEEEEES4_S4_EEENS2_IJNS2_IJS4_SR_NS3_ILi4EEEEEENS3_ILi0EEESX_EEEEEEENS_7SoftmaxILi2ELi0EEEEEbRKNSC_6ParamsENS8_13PipelineAsyncILi2EEES17_RNS8_13PipelineStateILj2EEERT0_RT1_iRiRKNS_16SeqlenInfoQKNewKILb1ELb0EEENS2_IJiiiiEEERT_ENKUliT_T0_T1_E_clIZSD_ISM_S10_S12_EbS15_S17_S17_S1A_S1C_S1E_iS1F_S1J_S1K_S1M_EUlRS1N_iE1_NS3_ILb0EEENS3_ILb1EEEEEDaiS1N_S1O_S1P_:
        /* <DEDUP_REMOVED lines=48> */
.L_x_6634:
[----:B------:R-:W-:Y:S05]  /*2fc40*/  BSYNC B2 ;  /* 0x0000000000027941 */ /* 0x000fea0003800000 */
.L_x_6633:
        /* <DEDUP_REMOVED lines=17> */
.L_x_6636:
[----:B------:R-:W-:Y:S05]  /*2fd60*/  BSYNC B2 ;  /* 0x0000000000027941 */ /* 0x000fea0003800000 */
.L_x_6635:
        /* <DEDUP_REMOVED lines=10> */
.L_x_6638:
[----:B------:R-:W-:Y:S05]  /*2fe10*/  BSYNC B2 ;  /* 0x0000000000027941 */ /* 0x000fea0003800000 */
.L_x_6637:
        /* <DEDUP_REMOVED lines=92> */
.L_x_6641:
[----:B------:R-:W-:Y:S05]  /*303e0*/  BSYNC B2 ;  /* 0x0000000000027941 */ /* 0x000fea0003800000 */
.L_x_6640:
        /* <DEDUP_REMOVED lines=17> */
.L_x_6643:
[----:B------:R-:W-:Y:S05]  /*30500*/  BSYNC B2 ;  /* 0x0000000000027941 */ /* 0x000fea0003800000 */
.L_x_6642:
        /* <DEDUP_REMOVED lines=10> */
.L_x_6645:
[----:B------:R-:W-:Y:S05]  /*305b0*/  BSYNC B2 ;  /* 0x0000000000027941 */ /* 0x000fea0003800000 */
.L_x_6644:
        /* <DEDUP_REMOVED lines=581> */
.L_x_6648:
[----:B------:R-:W-:Y:S05]  /*32a10*/  BSYNC B2 ;  /* 0x0000000000027941 */ /* 0x000fea0003800000 */
.L_x_6647:
        /* <DEDUP_REMOVED lines=45> */
[----:B------:R-:W-:Y:S01]  /*32cf0*/  LOP3.LUT R63, RZ, R63, RZ, 0x33, !PT ;  /* 0x0000003fff3f7212 */ /* 0x000fe200078e33ff */
        /* <DEDUP_REMOVED lines=23> */
[----:B------:R-:W-:-:S03]  /*32e70*/  LOP3.LUT R21, R21, 0x1ffffffe, RZ, 0xc0, !PT ;  /* 0x1ffffffe15157812 */ /* 0x000fc600078ec0ff */
[----:B------:R-:W-:Y:S02]  /*32e80*/  IMAD.IADD R26, R25, 0x1, -R26 ;  /* 0x00000001191a7824 */ /* 0x000fe400078e0a1a */
[----:B------:R-:W-:Y:S01]  /*32e90*/  FMUL.FTZ R38, R38, R20 ;  /* 0x0000001426267220 */ /* 0x000fe20000410000 */
[----:B------:R-:W-:Y:S02]  /*32ea0*/  IMAD.IADD R21, R28, 0x1, -R21 ;  /* 0x000000011c157824 */ /* 0x000fe400078e0a15 */
[----:B------:R-:W-:Y:S01]  /*32eb0*/  IMAD.U32 R26, R15, 0x10, R26 ;  /* 0x000000100f1a7824 */ /* 0x000fe200078e001a */
[----:B------:R0:W4:Y:S03]  /*32ec0*/  MUFU.TANH R70, R38 ;  /* 0x0000002600467308 */ /* 0x0001260000002400 */
[----:B0-----:R-:W-:-:S04]  /*32ed0*/  IMAD R38, R21, 0x8, R26 ;  /* 0x0000000815267824 */ /* 0x001fc800078e021a */
[----:B------:R-:W-:-:S04]  /*32ee0*/  @P0 IMAD.HI.U32 R59, R38, R59, RZ ;  /* 0x0000003b263b0227 */ /* 0x000fc800078e00ff */
[----:B------:R-:W-:Y:S01]  /*32ef0*/  FMUL.FTZ R31, R31, R20 ;  /* 0x000000141f1f7220 */ /* 0x000fe20000410000 */
[----:B------:R-:W-:Y:S01]  /*32f00*/  @P0 SHF.R.U32.HI R38, RZ, R62, R59 ;  /* 0x0000003eff260219 */ /* 0x000fe2000001163b */
[----:B------:R-:W-:Y:S02]  /*32f10*/  IMAD.SHL.U32 R59, R0, 0x40, RZ ;  /* 0x00000040003b7824 */ /* 0x000fe400078e00ff */
[-C--:B------:R-:W-:Y:S01]  /*32f20*/  FMUL.FTZ R35, R35, R20.reuse ;  /* 0x0000001423237220 */ /* 0x080fe20000410000 */
[-C--:B------:R-:W-:Y:S01]  /*32f30*/  FMUL.FTZ R36, R36, R20.reuse ;  /* 0x0000001424247220 */ /* 0x080fe20000410000 */
[-C--:B------:R-:W-:Y:S01]  /*32f40*/  FMUL.FTZ R37, R37, R20.reuse ;  /* 0x0000001425257220 */ /* 0x080fe20000410000 */
[----:B------:R-:W0:Y:S01]  /*32f50*/  SHFL.IDX PT, R26, R38, RZ, 0x1c1f ;  /* 0x001c1fff261a7589 */ /* 0x000e2200000e0000 */
[----:B------:R-:W-:Y:S01]  /*32f60*/  LOP3.LUT R15, R14, 0x7ffffffc, RZ, 0xc0, !PT ;  /* 0x7ffffffc0e0f7812 */ /* 0x000fe200078ec0ff */
[-C--:B------:R-:W-:Y:S01]  /*32f70*/  FMUL.FTZ R58, R30, R20.reuse ;  /* 0x000000141e3a7220 */ /* 0x080fe20000410000 */
[----:B------:R-:W0:Y:S01]  /*32f80*/  MUFU.TANH R67, R31 ;  /* 0x0000001f00437308 */ /* 0x000e220000002400 */
[----:B------:R-:W-:Y:S01]  /*32f90*/  IADD3 R14, -R59, 0x1, RZ ;  /* 0x000000013b0e7810 */ /* 0x000fe20007ffe1ff */
[-C--:B------:R-:W-:Y:S01]  /*32fa0*/  FMUL.FTZ R29, R29, R20.reuse ;  /* 0x000000141d1d7220 */ /* 0x080fe20000410000 */
[-C--:B------:R-:W-:Y:S01]  /*32fb0*/  FMUL.FTZ R32, R32, R20.reuse ;  /* 0x0000001420207220 */ /* 0x080fe20000410000 */
[-C--:B------:R-:W-:Y:S01]  /*32fc0*/  FMUL.FTZ R33, R33, R20.reuse ;  /* 0x0000001421217220 */ /* 0x080fe20000410000 */
[-C--:B------:R-:W-:Y:S01]  /*32fd0*/  FMUL.FTZ R40, R40, R20.reuse ;  /* 0x0000001428287220 */ /* 0x080fe20000410000 */
[-C--:B------:R-:W-:Y:S01]  /*32fe0*/  FMUL.FTZ R41, R41, R20.reuse ;  /* 0x0000001429297220 */ /* 0x080fe20000410000 */
[-C--:B------:R-:W-:Y:S01]  /*32ff0*/  FMUL.FTZ R42, R42, R20.reuse ;  /* 0x000000142a2a7220 */ /* 0x080fe20000410000 */
        /* <DEDUP_REMOVED lines=9> */
[-C--:B-1----:R-:W-:Y:S01]  /*33090*/  FMUL.FTZ R35, R43, R20.reuse ;  /* 0x000000142b237220 */ /* 0x082fe20000410000 */
[-C--:B------:R-:W-:Y:S01]  /*330a0*/  FMUL.FTZ R52, R52, R20.reuse ;  /* 0x0000001434347220 */ /* 0x080fe20000410000 */
[-C--:B------:R-:W-:Y:S01]  /*330b0*/  FMUL.FTZ R53, R53, R20.reuse ;  /* 0x0000001435357220 */ /* 0x080fe20000410000 */
[-C--:B------:R-:W-:Y:S01]  /*330c0*/  FMUL.FTZ R54, R54, R20.reuse ;  /* 0x0000001436367220 */ /* 0x080fe20000410000 */
[-C--:B------:R-:W-:Y:S01]  /*330d0*/  FMUL.FTZ R34, R34, R20.reuse ;  /* 0x0000001422227220 */ /* 0x080fe20000410000 */
[----:B------:R-:W-:-:S02]  /*330e0*/  FMUL.FTZ R39, R39, R20 ;  /* 0x0000001427277220 */ /* 0x000fc40000410000 */
[----:B------:R1:W0:Y:S01]  /*330f0*/  MUFU.TANH R31, R37 ;  /* 0x00000025001f7308 */ /* 0x0002220000002400 */
[-C--:B--2---:R-:W-:Y:S01]  /*33100*/  FMUL.FTZ R36, R46, R20.reuse ;  /* 0x000000142e247220 */ /* 0x084fe20000410000 */
[----:B------:R-:W-:Y:S01]  /*33110*/  FMUL.FTZ R20, R55, R20 ;  /* 0x0000001437147220 */ /* 0x000fe20000410000 */
[----:B-1----:R-:W-:-:S05]  /*33120*/  IMAD.IADD R37, R24, 0x1, -R15 ;  /* 0x0000000118257824 */ /* 0x002fca00078e0a0f */
[----:B------:R-:W1:Y:S01]  /*33130*/  MUFU.TANH R11, R11 ;  /* 0x0000000b000b7308 */ /* 0x000e620000002400 */
[----:B------:R-:W-:-:S07]  /*33140*/  IMAD R14, R37, -0x2, R14 ;  /* 0xfffffffe250e7824 */ /* 0x000fce00078e020e */
[----:B------:R-:W2:Y:S01]  /*33150*/  MUFU.TANH R13, R13 ;  /* 0x0000000d000d7308 */ /* 0x000ea20000002400 */
[----:B------:R-:W-:-:S07]  /*33160*/  IADD3 R14, -R56, R14, R57 ;  /* 0x0000000e380e7210 */ /* 0x000fce0007ffe139 */
        /* <DEDUP_REMOVED lines=21> */
[----:B------:R-:W-:Y:S02]  /*332c0*/  IMAD.IADD R63, R14, 0x1, R63 ;  /* 0x000000010e3f7824 */ /* 0x000fe400078e023f */
[----:B------:R-:W-:-:S03]  /*332d0*/  IMAD.IADD R64, R64, 0x1, -R59 ;  /* 0x0000000140407824 */ /* 0x000fc600078e0a3b */
[----:B------:R0:W1:Y:S08]  /*332e0*/  MUFU.TANH R68, R34 ;  /* 0x0000002200447308 */ /* 0x0000700000002400 */
[----:B------:R3:W1:Y:S01]  /*332f0*/  MUFU.TANH R71, R39 ;  /* 0x0000002700477308 */ /* 0x0006620000002400 */
[--C-:B0-----:R-:W-:Y:S02]  /*33300*/  IMAD.IADD R34, R63, 0x1, R26.reuse ;  /* 0x000000013f227824 */ /* 0x101fe400078e021a */
[----:B---3--:R-:W-:Y:S01]  /*33310*/  IMAD.IADD R39, R61, 0x1, R26 ;  /* 0x000000013d277824 */ /* 0x008fe200078e021a */
[----:B--2-4-:R-:W-:Y:S06]  /*33320*/  @!P1 BRA `(.L_x_6650) ;  /* 0x0000000000889947 */ /* 0x014fec0003800000 */
        /* <DEDUP_REMOVED lines=16> */
.L_x_6654:
[----:B------:R-:W-:Y:S05]  /*33430*/  BSYNC B4 ;  /* 0x0000000000047941 */ /* 0x000fea0003800000 */
.L_x_6653:
[----:B------:R-:W-:Y:S01]  /*33440*/  LOP3.LUT R15, RZ, R15, RZ, 0x33, !PT ;  /* 0x0000000fff0f7212 */ /* 0x000fe200078e33ff */
[----:B------:R-:W-:Y:S06]  /*33450*/  BRA `(.L_x_6655) ;  /* 0x0000000000287947 */ /* 0x000fec0003800000 */
.L_x_6652:
        /* <DEDUP_REMOVED lines=10> */
.L_x_6655:
[----:B------:R-:W-:Y:S05]  /*33500*/  BSYNC B3 ;  /* 0x0000000000037941 */ /* 0x000fea0003800000 */
.L_x_6651:
[----:B------:R-:W-:-:S04]  /*33510*/  IMAD R14, R12, R15, -R59 ;  /* 0x0000000f0c0e7224 */ /* 0x000fc800078e0a3b */
[----:B------:R-:W-:-:S05]  /*33520*/  IMAD R15, R37, -0x2, R14 ;  /* 0xfffffffe250f7824 */ /* 0x000fca00078e020e */
[----:B------:R-:W-:Y:S02]  /*33530*/  VIMNMX R34, R34, R15, !PT ;  /* 0x0000000f22227248 */ /* 0x000fe40007fe0100 */
[----:B------:R-:W-:-:S07]  /*33540*/  VIADDMNMX R39, R15, R12, R39, PT ;  /* 0x0000000c0f277246 */ /* 0x000fce0003800127 */
.L_x_6650:
[----:B------:R-:W-:Y:S05]  /*33550*/  BSYNC B2 ;  /* 0x0000000000027941 */ /* 0x000fea0003800000 */
.L_x_6649:
        /* <DEDUP_REMOVED lines=14> */
[C---:B------:R-:W-:Y:S02]  /*33640*/  ISETP.LT.OR P2, PT, R39.reuse, 0x11, P2 ;  /* 0x000000112700780c */ /* 0x040fe40001741670 */
        /* <DEDUP_REMOVED lines=81> */
.L_x_6661:
[----:B------:R-:W-:Y:S05]  /*33b60*/  BSYNC B4 ;  /* 0x0000000000047941 */ /* 0x000fea0003800000 */
.L_x_6660:
[----:B------:R-:W-:Y:S01]  /*33b70*/  LOP3.LUT R57, RZ, R57, RZ, 0x33, !PT ;  /* 0x00000039ff397212 */ /* 0x000fe200078e33ff */
[----:B------:R-:W-:Y:S06]  /*33b80*/  BRA `(.L_x_6662) ;  /* 0x0000000000287947 */ /* 0x000fec0003800000 */
.L_x_6659:
        /* <DEDUP_REMOVED lines=10> */
.L_x_6662:
[----:B------:R-:W-:Y:S05]  /*33c30*/  BSYNC B3 ;  /* 0x0000000000037941 */ /* 0x000fea0003800000 */
.L_x_6658:
[----:B------:R-:W-:-:S04]  /*33c40*/  IMAD R8, R12, R57, -R59 ;  /* 0x000000390c087224 */ /* 0x000fc800078e0a3b */
[----:B------:R-:W-:-:S05]  /*33c50*/  IMAD R37, R37, -0x2, R8 ;  /* 0xfffffffe25257824 */ /* 0x000fca00078e0208 */
[----:B------:R-:W-:Y:S02]  /*33c60*/  VIADDMNMX R39, R37, R12, R39, PT ;  /* 0x0000000c25277246 */ /* 0x000fe40003800127 */
[----:B------:R-:W-:-:S07]  /*33c70*/  VIMNMX R40, R40, R37, !PT ;  /* 0x0000002528287248 */ /* 0x000fce0007fe0100 */
.L_x_6657:
[----:B------:R-:W-:Y:S05]  /*33c80*/  BSYNC B2 ;  /* 0x0000000000027941 */ /* 0x000fea0003800000 */
.L_x_6656:
[----:B------:R-:W2:Y:S01]  /*33c90*/  LDL.64 R8, [R7+0x70] ;  /* 0x0000700007087983 */ /* 0x000ea20000100a00 */
[----:B------:R-:W-:Y:S02]  /*33ca0*/  R2UR UR4, R4 ;  /* 0x00000000040472ca */ /* 0x000fe400000e0000 */
[----:B------:R-:W-:Y:S02]  /*33cb0*/  R2UR UR5, R5 ;  /* 0x00000000050572ca */ /* 0x000fe400000e0000 */
[----:B------:R-:W-:Y:S02]  /*33cc0*/  ISETP.GT.AND P0, PT, R40, 0x1, !P0 ;  /* 0x000000012800780c */ /* 0x000fe40004704270 */
        /* <DEDUP_REMOVED lines=14> */
[----:B-1----:R-:W-:Y:S02]  /*33db0*/  FSEL R57, R68, -INF , !P0 ;  /* 0xff80000044397808 */ /* 0x002fe40004000000 */
        /* <DEDUP_REMOVED lines=23> */
[----:B------:R-:W-:Y:S02]  /*33f30*/  ISETP.GT.AND P1, PT, R40, 0x28, !P1 ;  /* 0x000000282800780c */ /* 0x000fe40004f24270 */
[----:B------:R-:W-:-:S02]  /*33f40*/  ISETP.LT.OR P0, PT, R39, 0x22, P0 ;  /* 0x000000222700780c */ /* 0x000fc40000701670 */
[C---:B------:R-:W-:Y:S02]  /*33f50*/  ISETP.GT.AND P2, PT, R40.reuse, 0x29, !P2 ;  /* 0x000000292800780c */ /* 0x040fe40005744270 */
[----:B------:R-:W-:Y:S02]  /*33f60*/  ISETP.LT.OR P1, PT, R39, 0x29, P1 ;  /* 0x000000292700780c */ /* 0x000fe40000f21670 */
[----:B------:R-:W-:Y:S02]  /*33f70*/  FSEL R63, R35, -INF , !P0 ;  /* 0xff800000233f7808 */ /* 0x000fe40004000000 */
[----:B------:R-:W-:Y:S02]  /*33f80*/  ISETP.GT.AND P3, PT, R40, 0x30, !P3 ;  /* 0x000000302800780c */ /* 0x000fe40005f64270 */
[----:B------:R-:W-:Y:S02]  /*33f90*/  ISETP.LT.OR P2, PT, R39, 0x2a, P2 ;  /* 0x0000002a2700780c */ /* 0x000fe40001741670 */
[----:B------:R-:W-:-:S02]  /*33fa0*/  FSEL R73, R36, -INF , !P1 ;  /* 0xff80000024497808 */ /* 0x000fc40004800000 */
[C---:B------:R-:W-:Y:S02]  /*33fb0*/  ISETP.GT.AND P4, PT, R40.reuse, 0x31, !P4 ;  /* 0x000000312800780c */ /* 0x040fe40006784270 */
[----:B------:R-:W-:Y:S02]  /*33fc0*/  ISETP.LT.OR P3, PT, R39, 0x31, P3 ;  /* 0x000000312700780c */ /* 0x000fe40001f61670 */
[----:B------:R-:W-:Y:S02]  /*33fd0*/  FSEL R75, R47, -INF , !P2 ;  /* 0xff8000002f4b7808 */ /* 0x000fe40005000000 */
[----:B------:R-:W-:Y:S02]  /*33fe0*/  ISETP.GT.AND P5, PT, R40, 0x38, !P5 ;  /* 0x000000382800780c */ /* 0x000fe40006fa4270 */
[----:B------:R-:W-:Y:S02]  /*33ff0*/  ISETP.LT.OR P4, PT, R39, 0x32, P4 ;  /* 0x000000322700780c */ /* 0x000fe40002781670 */
[----:B------:R-:W-:-:S02]  /*34000*/  FSEL R77, R50, -INF , !P3 ;  /* 0xff800000324d7808 */ /* 0x000fc40005800000 */
[----:B------:R-:W-:Y:S02]  /*34010*/  ISETP.GT.AND P6, PT, R40, 0x39, !P6 ;  /* 0x000000392800780c */ /* 0x000fe400077c4270 */
[----:B------:R-:W-:Y:S01]  /*34020*/  ISETP.LT.OR P5, PT, R39, 0x39, P5 ;  /* 0x000000392700780c */ /* 0x000fe20002fa1670 */
[----:B------:R-:W3:Y:S01]  /*34030*/  LD.E R40, desc[UR4][R8.64+0x10] ;  /* 0x0000100408287980 */ /* 0x000ee2000c101900 */
[----:B------:R-:W-:Y:S02]  /*34040*/  FSEL R79, R51, -INF , !P4 ;  /* 0xff800000334f7808 */ /* 0x000fe40006000000 */
[----:B------:R-:W-:Y:S02]  /*34050*/  ISETP.LT.OR P6, PT, R39, 0x3a, P6 ;  /* 0x0000003a2700780c */ /* 0x000fe400037c1670 */
[----:B------:R-:W-:Y:S02]  /*34060*/  FSEL R81, R54, -INF , !P5 ;  /* 0xff80000036517808 */ /* 0x000fe40006800000 */
[----:B------:R-:W-:-:S02]  /*34070*/  R2UR UR6, R4 ;  /* 0x00000000040672ca */ /* 0x000fc400000e0000 */
[----:B------:R-:W-:Y:S02]  /*34080*/  R2UR UR7, R5 ;  /* 0x00000000050772ca */ /* 0x000fe400000e0000 */
[----:B------:R-:W-:-:S11]  /*34090*/  FSEL R83, R43, -INF , !P6 ;  /* 0xff8000002b537808 */ /* 0x000fd60007000000 */
[----:B------:R-:W4:Y:S01]  /*340a0*/  LD.E R41, desc[UR6][R8.64+0x14] ;  /* 0x0000140608297980 */ /* 0x000f22000c101900 */
        /* <DEDUP_REMOVED lines=33> */
[----:B------:R-:W-:Y:S04]  /*342c0*/  ST.E.64 desc[UR4][R8.64], R36 ;  /* 0x0000002408007985 */ /* 0x000fe8000c101b04 */
[----:B------:R-:W2:Y:S01]  /*342d0*/  LD.E R44, desc[UR6][R8.64+0x4] ;  /* 0x00000406082c7980 */ /* 0x000ea2000c101900 */
[----:B0-----:R-:W-:-:S05]  /*342e0*/  FMNMX.FTZ R11, R36, R11, !PT ;  /* 0x0000000b240b7209 */ /* 0x001fca0007810000 */
[----:B------:R-:W0:Y:S02]  /*342f0*/  SHFL.BFLY PT, R38, R11, 0x1, 0x1f ;  /* 0x0c201f000b267f89 */ /* 0x000e2400000e0000 */
[----:B0-----:R-:W-:Y:S02]  /*34300*/  FMNMX.FTZ R35, R11, R38, !PT ;  /* 0x000000260b237209 */ /* 0x001fe40007810000 */
[----:B------:R-:W5:Y:S04]  /*34310*/  LD.E R38, desc[UR4][R8.64+0x20] ;  /* 0x0000200408267980 */ /* 0x000f68000c101900 */
[----:B------:R-:W-:Y:S04]  /*34320*/  ST.E desc[UR4][R8.64], R35 ;  /* 0x0000002308007985 */ /* 0x000fe8000c101904 */
[----:B------:R-:W3:Y:S01]  /*34330*/  LD.E R39, desc[UR6][R8.64] ;  /* 0x0000000608277980 */ /* 0x000ee2000c101900 */
[----:B------:R-:W-:-:S02]  /*34340*/  R2UR UR8, R4 ;  /* 0x00000000040872ca */ /* 0x000fc400000e0000 */
[----:B------:R-:W-:Y:S01]  /*34350*/  R2UR UR9, R5 ;  /* 0x00000000050972ca */ /* 0x000fe200000e0000 */
[----:B--2---:R-:W0:Y:S02]  /*34360*/  SHFL.BFLY PT, R11, R44, 0x2, 0x1f ;  /* 0x0c401f002c0b7f89 */ /* 0x004e2400000e0000 */
        /* <DEDUP_REMOVED lines=9> */
[----:B-----5:R-:W-:Y:S02]  /*34400*/  FMUL.FTZ R11, R11, R38 ;  /* 0x000000260b0b7220 */ /* 0x020fe40000410000 */
[----:B------:R-:W-:-:S04]  /*34410*/  FMUL.FTZ R12, R38, R13 ;  /* 0x0000000d260c7220 */ /* 0x000fc80000410000 */
[----:B------:R-:W0:Y:S08]  /*34420*/  MUFU.EX2 R11, R11 ;  /* 0x0000000b000b7308 */ /* 0x000e300000000800 */
[----:B------:R-:W4:Y:S01]  /*34430*/  MUFU.EX2 R12, R12 ;  /* 0x0000000c000c7308 */ /* 0x000f220000000800 */
[----:B------:R1:W-:Y:S01]  /*34440*/  ST.E desc[UR4][R8.64+0x4], R35 ;  /* 0x0000042308007985 */ /* 0x0003e2000c101904 */
[----:B0-----:R-:W-:Y:S01]  /*34450*/  FMUL.FTZ R13, R11, R40 ;  /* 0x000000280b0d7220 */ /* 0x001fe20000410000 */
[----:B----4-:R-:W-:-:S04]  /*34460*/  FMUL.FTZ R41, R12, R41 ;  /* 0x000000290c297220 */ /* 0x010fc80000410000 */
        /* <DEDUP_REMOVED lines=21> */
.L_x_6664:
[----:B------:R-:W-:Y:S05]  /*345c0*/  BSYNC B2 ;  /* 0x0000000000027941 */ /* 0x000fea0003800000 */
.L_x_6663:
        /* <DEDUP_REMOVED lines=13> */
.L_x_6666:
[----:B------:R-:W-:Y:S05]  /*346a0*/  BSYNC B2 ;  /* 0x0000000000027941 */ /* 0x000fea0003800000 */
.L_x_6665:
        /* <DEDUP_REMOVED lines=1394> */
[----:B------:R-:W-:Y:S01]  /*39dd0*/  R2UR UR17, R5 ;  /* 0x00000000051172ca */ /* 0x000fe200000e0000 */
[----:B------:R-:W-:-:S02]  /*39de0*/  VIADD R12, R10, 0x100 ;  /* 0x000001000a0c7836 */ /* 0x000fc40000000000 */
        /* <DEDUP_REMOVED lines=1912> */
.L_x_6668:
[----:B------:R-:W-:Y:S05]  /*41570*/  BSYNC B2 ;  /* 0x0000000000027941 */ /* 0x000fea0003800000 */
.L_x_6667:
        /* <DEDUP_REMOVED lines=12> */
[----:B0-----:R-:W-:Y:S05]  /*41640*/  RET.REL.NODEC R4 `(_ZN7cutlass13device_kernelIN5flash11enable_sm90INS1_16FlashAttnFwdSm90INS1_25CollectiveMainloopFwdSm90ILi2EN4cute5tupleIJNS5_1CILi1EEES8_S8_EEENS6_IJNS7_ILi64EEESA_SA_EEELi512ENS_6half_tEfNS_4arch4Sm90ELb0ELb1ELb1ELb1ELb1ELb0ELb1ELb0ELb0ELb1ELb0ELb0EEENS1_21CollectiveEpilogueFwdINS6_IJSA_NS7_ILi512EEESA_EEES9_SC_SE_Li256ELb1ELb1ELb0ELb0EEENS1_36VarlenDynamicPersistentTileSchedulerILi64ELi64ELi256ELi128ELb0ELb1ELb1ELb1ELb0ELb1EEEEEEEEEvNT_6ParamsE) ;  /* 0xfffffbe8046c7950 */ /* 0x001fea0003c3ffff */
.L_x_6639:
[----:B0-----:R0:W1:Y:S02]  /*41650*/  SYNCS.PHASECHK.TRANS64.TRYWAIT P0, [R11+URZ], R24 ;  /* 0x000000180b0075a7 */ /* 0x001064000800017f */
[----:B-1----:R-:W-:Y:S05]  /*41660*/  @!P0 NANOSLEEP.SYNCS 0x989680 ;  /* 0x009896800000895d */ /* 0x002fea0003900000 */
[----:B------:R-:W1:Y:S02]  /*41670*/  @!P0 SYNCS.PHASECHK.TRANS64 P0, [R11+URZ], R24 ;  /* 0x000000180b0085a7 */ /* 0x000e64000800007f */
[----:B-1----:R-:W-:Y:S05]  /*41680*/  @!P0 BRA `(.L_x_6639) ;  /* 0xfffffffc00f08947 */ /* 0x002fea000383ffff */
[----:B------:R-:W-:Y:S05]  /*41690*/  BRA `(.L_x_6638) ;  /* 0xfffffee400dc7947 */ /* 0x000fea000383ffff */
.L_x_6646:
[----:B0-----:R0:W1:Y:S02]  /*416a0*/  SYNCS.PHASECHK.TRANS64.TRYWAIT P0, [R56+URZ], R57 ;  /* 0x00000039380075a7 */ /* 0x001064000800017f */
[----:B-1----:R-:W-:Y:S05]  /*416b0*/  @!P0 NANOSLEEP.SYNCS 0x989680 ;  /* 0x009896800000895d */ /* 0x002fea0003900000 */
[----:B------:R-:W1:Y:S02]  /*416c0*/  @!P0 SYNCS.PHASECHK.TRANS64 P0, [R56+URZ], R57 ;  /* 0x00000039380085a7 */ /* 0x000e64000800007f */
[----:B-1----:R-:W-:Y:S05]  /*416d0*/  @!P0 BRA `(.L_x_6646) ;  /* 0xfffffffc00f08947 */ /* 0x002fea000383ffff */
[----:B------:R-:W-:Y:S05]  /*416e0*/  BRA `(.L_x_6645) ;  /* 0xfffffeec00b07947 */ /* 0x000fea000383ffff */
.L_x_6669:
        /* <DEDUP_REMOVED lines=9> */
.L_x_15652:


//--------------------- .text._ZN7cutlass13device_kernelIN5flash11enable_sm90INS1_16FlashAttnFwdSm90INS1_25CollectiveMainloopFwdSm90ILi2EN4cute5tupleIJNS5_1CILi1EEES8_S8_EEENS6_IJNS7_ILi64EEESA_SA_EEELi512ENS_6half_tEfNS_4arch4Sm90ELb0ELb1ELb1ELb1ELb1ELb1ELb1ELb0ELb0ELb1ELb0ELb0EEENS1_21CollectiveEpilogueFwdINS6_IJSA_NS7_ILi512EEESA_EEES9_SC_SE_Li256ELb1ELb1ELb0ELb0EEENS1_36VarlenDynamicPersistentTileSchedulerILi64ELi64ELi256ELi128ELb0ELb1ELb1ELb1ELb0ELb1EEEEEEEEEvNT_6ParamsE --------------------------
	.section	.text._ZN7cutlass13device_kernelIN5flash11enable_sm90INS1_16FlashAttnFwdSm90INS1_25CollectiveMainloopFwdSm90ILi2EN4cute5tupleIJNS5_1CILi1EEES8_S8_EEENS6_IJNS7_ILi64EEESA_SA_EEELi512ENS_6half_tEfNS_4arch4Sm90ELb0ELb1ELb1ELb1ELb1ELb1ELb1ELb0ELb0ELb1ELb0ELb0EEENS1_21CollectiveEpilogueFwdINS6_IJSA_NS7_ILi512EEESA_EEES9_SC_SE_Li256ELb1ELb1ELb0ELb0EEENS1_36VarlenDynamicPersistentTileSchedulerILi64ELi64ELi256ELi128ELb0ELb1ELb1ELb1ELb0ELb1EEEEEEEEEvNT_6ParamsE,"ax",@progbits
	.align	128
.text._ZN7cutlass13device_kernelIN5flash11enable_sm90INS1_16FlashAttnFwdSm90INS1_25CollectiveMainloopFwdSm90ILi2EN4cute5tupleIJNS5_1CILi1EEES8_S8_EEENS6_IJNS7_ILi64EEESA_SA_EEELi512ENS_6half_tEfNS_4arch4Sm90ELb0ELb1ELb1ELb1ELb1ELb1ELb1ELb0ELb0ELb1ELb0ELb0EEENS1_21CollectiveEpilogueFwdINS6_IJSA_NS7_ILi512EEESA_EEES9_SC_SE_Li256ELb1ELb1ELb0ELb0EEENS1_36VarlenDynamicPersistentTileSchedulerILi64ELi64ELi256ELi128ELb0ELb1ELb1ELb1ELb0ELb1EEEEEEEEEvNT_6ParamsE:
        .type           _ZN7cutlass13device_kernelIN5flash11enable_sm90INS1_16FlashAttnFwdSm90INS1_25CollectiveMainloopFwdSm90ILi2EN4cute5tupleIJNS5_1CILi1EEES8_S8_EEENS6_IJNS7_ILi64EEESA_SA_EEELi512ENS_6half_tEfNS_4arch4Sm90ELb0ELb1ELb1ELb1ELb1ELb1ELb1ELb0ELb0ELb1ELb0ELb0EEENS1_21CollectiveEpilogueFwdINS6_IJSA_NS7_ILi512EEESA_EEES9_SC_SE_Li256ELb1ELb1ELb0ELb0EEENS1_36VarlenDynamicPersistentTileSchedulerILi64ELi64ELi256ELi128ELb0ELb1ELb1ELb1ELb0ELb1EEEEEEEEEvNT_6ParamsE,@function
        .size           _ZN7cutlass13device_kernelIN5flash11enable_sm90INS1_16FlashAttnFwdSm90INS1_25CollectiveMainloopFwdSm90ILi2EN4cute5tupleIJNS5_1CILi1EEES8_S8_EEENS6_IJNS7_ILi64EEESA_SA_EEELi512ENS_6half_tEfNS_4arch4Sm90ELb0ELb1ELb1ELb1ELb1ELb1ELb1ELb0ELb0ELb1ELb0ELb0EEENS1_21CollectiveEpilogueFwdINS6_IJSA_NS7_ILi512EEESA_EEES9_SC_SE_Li256ELb1ELb1ELb0ELb0EEENS1_36VarlenDynamicPersistentTileSchedulerILi64ELi64ELi256ELi128ELb0ELb1ELb1ELb1ELb0ELb1EEEEEEEEEvNT_6ParamsE,(.L_x_15654 - _ZN7cutlass13device_kernelIN5flash11enable_sm90INS1_16FlashAttnFwdSm90INS1_25CollectiveMainloopFwdSm90ILi2EN4cute5tupleIJNS5_1CILi1EEES8_S8_EEENS6_IJNS7_ILi64EEESA_SA_EEELi512ENS_6half_tEfNS_4arch4Sm90ELb0ELb1ELb1ELb1ELb1ELb1ELb1ELb0ELb0ELb1ELb0ELb0EEENS1_21CollectiveEpilogueFwdINS6_IJSA_NS7_ILi512EEESA_EEES9_SC_SE_Li256ELb1ELb1ELb0ELb0EEENS1_36VarlenDynamicPersistentTileSchedulerILi64ELi64ELi256ELi128ELb0ELb1ELb1ELb1ELb0ELb1EEEEEEEEEvNT_6ParamsE)
        .other          _ZN7cutlass13device_kernelIN5flash11enable_sm90INS1_16FlashAttnFwdSm90INS1_25CollectiveMainloopFwdSm90ILi2EN4cute5tupleIJNS5_1CILi1EEES8_S8_EEENS6_IJNS7_ILi64EEESA_SA_EEELi512ENS_6half_tEfNS_4arch4Sm90ELb0ELb1ELb1ELb1ELb1ELb1ELb1ELb0ELb0ELb1ELb0ELb0EEENS1_21CollectiveEpilogueFwdINS6_IJSA_NS7_ILi512EEESA_EEES9_SC_SE_Li256ELb1ELb1ELb0ELb0EEENS1_36VarlenDynamicPersistentTileSchedulerILi64ELi64ELi256ELi128ELb0ELb1ELb1ELb1ELb0ELb1EEEEEEEEEvNT_6ParamsE,@"STO_CUDA_ENTRY STV_DEFAULT"
_ZN7cutlass13device_kernelIN5flash11enable_sm90INS1_16FlashAttnFwdSm90INS1_25CollectiveMainloopFwdSm90ILi2EN4cute5tupleIJNS5_1CILi1EEES8_S8_EEENS6_IJNS7_ILi64EEESA_SA_EEELi512ENS_6half_tEfNS_4arch4Sm90ELb0ELb1ELb1ELb1ELb1ELb1ELb1ELb0ELb0ELb1ELb0ELb0EEENS1_21CollectiveEpilogueFwdINS6_IJSA_NS7_ILi512EEESA_EEES9_SC_SE_Li256ELb1ELb1ELb0ELb0EEENS1_36VarlenDynamicPersistentTileSchedulerILi64ELi64ELi256ELi128ELb0ELb1ELb1ELb1ELb0ELb1EEEEEEEEEvNT_6ParamsE:
[----:B------:R-:W0:Y:S02]  /*0000*/  LDC R1, c[0x0][0x28] ;  /* 0x00000a00ff017b82 */ /* 0x000e240000000800 */
[----:B0-----:R-:W-:-:S05]  /*0010*/  VIADD R1, R1, 0xfffffba0 ;  /* 0xfffffba001017836 */ /* 0x001fca0000000000 */
[----:B------:R-:W-:Y:S01]  /*0020*/  R2UR UR4, R1 ;  /* 0x00000000010472ca */ /* 0x000fe200000e0000 */
[----:B------:R-:W0:Y:S01]  /*0030*/  S2R R3, SR_TID.X ;  /* 0x0000000000037919 */ /* 0x000e220000002100 */
[----:B------:R-:W-:Y:S01]  /*0040*/  ELECT P0, URZ, PT ;  /* 0x00000000003f782f */ /* 0x000fe20003800000 */
[----:B------:R-:W-:Y:S01]  /*0050*/  BSSY B0, `(.L_x_6670) ;  /* 0x0000012000007945 */ /* 0x000fe20003800000 */
[----:B------:R-:W-:Y:S01]  /*0060*/  ULDC UR38, c[0x0][0x20] ;  /* 0x0000080000267ab9 */ /* 0x000fe20000000800 */
[----:B------:R-:W-:-:S08]  /*0070*/  ULDC UR37, c[0x0][0x24] ;  /* 0x0000090000257ab9 */ /* 0x000fd00000000800 */
[----:B------:R-:W-:-:S04]  /*0080*/  UIADD3 UR38, UP0, UR4, UR38, URZ ;  /* 0x0000002604267290 */ /* 0x000fc8000ff1e03f */
[----:B------:R-:W-:Y:S01]  /*0090*/  UIADD3.X UR37, URZ, UR37, URZ, UP0, !UPT ;  /* 0x000000253f257290 */ /* 0x000fe200087fe43f */
[--C-:B0-----:R-:W-:Y:S02]  /*00a0*/  SHF.R.U32.HI R0, RZ, 0x5, R3.reuse ;  /* 0x00000005ff007819 */ /* 0x101fe40000011603 */
[----:B------:R-:W-:-:S03]  /*00b0*/  SHF.R.U32.HI R3, RZ, 0x7, R3 ;  /* 0x00000007ff037819 */ /* 0x000fc60000011603 */
        /* <DEDUP_REMOVED lines=11> */
.L_x_6671:
[----:B------:R-:W-:Y:S05]  /*0170*/  BSYNC B0 ;  /* 0x0000000000007941 */ /* 0x000fea0003800000 */
.L_x_6670:
        /* <DEDUP_REMOVED lines=17> */
[----:B------:R-:W-:Y:S01]  /*0290*/  @UP0 USHF.L.U32 UR6, UR6, 0x1, URZ ;  /* 0x0000000106060899 */ /* 0x000fe2000800063f */
[----:B------:R-:W-:-:S03]  /*02a0*/  VOTEU.ANY UP0, P0 ;  /* 0x00000000003f7886 */ /* 0x000fc60000000100 */
[----:B------:R-:W-:Y:S01]  /*02b0*/  UISETP.NE.AND UP3, UPT, UR41, URZ, UPT ;  /* 0x0000003f2900728c */ /* 0x000fe2000bf65270 */
[----:B------:R-:W0:Y:S02]  /*02c0*/  FENCE.VIEW.ASYNC.S ;  /* 0x00000000000073c6 */ /* 0x000e240000000000 */
[----:B0-----:R0:W1:Y:S01]  /*02d0*/  @UP0 SYNCS.EXCH.64 URZ, [UR8+0x38800], UR4 ;  /* 0x03880004083f05b2 */ /* 0x0010620008000100 */
[----:B------:R-:W-:Y:S01]  /*02e0*/  UP2UR UR42, UPR, URZ, 0x8 ;  /* 0x000000083f2a7883 */ /* 0x000fe20008000000 */
[----:B------:R0:W2:Y:S03]  /*02f0*/  @UP1 SYNCS.EXCH.64 URZ, [UR8+0x38810], UR4 ;  /* 0x03881004083f15b2 */ /* 0x0000a60008000100 */
[----:B------:R0:W3:Y:S01]  /*0300*/  @UP2 SYNCS.EXCH.64 URZ, [UR8+0x38820], UR6 ;  /* 0x03882006083f25b2 */ /* 0x0000e20008000100 */
[----:B------:R-:W-:Y:S07]  /*0310*/  @P1 BRA `(.L_x_6672) ;  /* 0x0000000000381947 */ /* 0x000fee0003800000 */
        /* <DEDUP_REMOVED lines=13> */
[----:B----4-:R-:W-:Y:S01]  /*03f0*/  NOP ;  /* 0x0000000000007918 */ /* 0x010fe20000000000 */
.L_x_6672:
[----:B------:R-:W4:Y:S01]  /*0400*/  SHFL.IDX PT, R2, R0, RZ, 0x1f ;  /* 0x00001fff00027589 */ /* 0x000f2200000e0000 */
[----:B------:R-:W-:Y:S01]  /*0410*/  NOP ;  /* 0x0000000000007918 */ /* 0x000fe20000000000 */
[----:B----4-:R-:W-:-:S13]  /*0420*/  ISETP.NE.AND P0, PT, R2, RZ, PT ;  /* 0x000000ff0200720c */ /* 0x010fda0003f05270 */
        /* <DEDUP_REMOVED lines=18> */
[----:B----4-:R-:W-:Y:S01]  /*0550*/  NOP ;  /* 0x0000000000007918 */ /* 0x010fe20000000000 */
.L_x_6673:
[----:B------:R-:W4:Y:S01]  /*0560*/  SHFL.IDX PT, R2, R0, RZ, 0x1f ;  /* 0x00001fff00027589 */ /* 0x000f2200000e0000 */
[----:B------:R-:W-:Y:S01]  /*0570*/  NOP ;  /* 0x0000000000007918 */ /* 0x000fe20000000000 */
[----:B----4-:R-:W-:-:S13]  /*0580*/  ISETP.NE.AND P0, PT, R2, RZ, PT ;  /* 0x000000ff0200720c */ /* 0x010fda0003f05270 */
        /* <DEDUP_REMOVED lines=15> */
.L_x_6674:
        /* <DEDUP_REMOVED lines=22> */
.L_x_6675:
        /* <DEDUP_REMOVED lines=22> */
.L_x_6676:
[----:B------:R-:W-:Y:S01]  /*0940*/  UISETP.NE.AND UP0, UPT, UR41, URZ, UPT ;  /* 0x0000003f2900728c */ /* 0x000fe2000bf05270 */
[----:B------:R-:W-:Y:S01]  /*0950*/  NOP ;  /* 0x0000000000007918 */ /* 0x000fe20000000000 */
[----:B------:R-:W-:Y:S01]  /*0960*/  ULDC.64 UR46, c[0x0][0x208] ;  /* 0x00008200002e7ab9 */ /* 0x000fe20000000a00 */
[----:B------:R-:W-:Y:S01]  /*0970*/  BSSY B9, `(.L_x_6677) ;  /* 0x0003501000097945 */ /* 0x000fe20003800000 */
[----:B0123--:R-:W-:Y:S02]  /*0980*/  BAR.SYNC.DEFER_BLOCKING 0x0 ;  /* 0x0000000000007b1d */ /* 0x00ffe40000010000 */
[----:B------:R-:W-:-:S13]  /*0990*/  PLOP3.LUT P0, PT, PT, PT, UP0, 0x40, 0x0 ;  /* 0x000000000000781c */ /* 0x000fda0003f0e808 */
[----:B------:R-:W-:Y:S05]  /*09a0*/  @P0 BRA `(.L_x_6678) ;  /* 0x000002c400000947 */ /* 0x000fea0003800000 */
.L_x_6679:
[----:B------:R-:W-:-:S08]  /*09b0*/  NOP ;  /* 0x0000000000007918 */ /* 0x000fd00000000000 */
[----:B------:R-:W0:Y:S02]  /*09c0*/  USETMAXREG.TRY_ALLOC.CTAPOOL UP0, 0xe8 ;  /* 0x000000e8000079c8 */ /* 0x000e240008000600 */
[----:B0-----:R-:W-:-:S13]  /*09d0*/  PLOP3.LUT P0, PT, PT, PT, UP0, 0x80, 0x0 ;  /* 0x000000000000781c */ /* 0x001fda0003f0f008 */
[----:B------:R-:W-:Y:S05]  /*09e0*/  @!P0 BRA `(.L_x_6679) ;  /* 0xfffffffc00f08947 */ /* 0x000fea000383ffff */
[----:B------:R-:W0:Y:S01]  /*09f0*/  S2R R0, SR_TID.X ;  /* 0x0000000000007919 */ /* 0x000e220000002100 */
[----:B------:R-:W1:Y:S01]  /*0a00*/  S2UR UR4, SR_CgaCtaId ;  /* 0x00000000000479c3 */ /* 0x000e620000008800 */
[----:B------:R-:W-:Y:S04]  /*0a10*/  STL.64 [R1+0x1c8], RZ ;  /* 0x0001c8ff01007387 */ /* 0x000fe80000100a00 */
[----:B------:R-:W-:Y:S04]  /*0a20*/  STL [R1+0x1d0], RZ ;  /* 0x0001d0ff01007387 */ /* 0x000fe80000100800 */
[----:B------:R-:W-:Y:S01]  /*0a30*/  STL [R1+0x1d4], RZ ;  /* 0x0001d4ff01007387 */ /* 0x000fe20000100800 */
[----:B-1----:R-:W-:Y:S01]  /*0a40*/  IMAD.U32 R23, RZ, RZ, UR4 ;  /* 0x00000004ff177e24 */ /* 0x002fe2000f8e00ff */
[----:B------:R-:W-:Y:S01]  /*0a50*/  ULDC UR4, c[0x0][0xd3c] ;  /* 0x00034f0000047ab9 */ /* 0x000fe20000000800 */
[----:B0-----:R-:W-:-:S04]  /*0a60*/  SHF.R.U32.HI R2, RZ, 0x7, R0 ;  /* 0x00000007ff027819 */ /* 0x001fc80000011600 */
[----:B------:R-:W-:Y:S02]  /*0a70*/  ISETP.NE.AND P0, PT, R2, 0x1, PT ;  /* 0x000000010200780c */ /* 0x000fe40003f05270 */
[----:B------:R-:W-:-:S04]  /*0a80*/  MOV R2, 0x400 ;  /* 0x0000040000027802 */ /* 0x000fc80000000f00 */
[----:B------:R-:W-:-:S07]  /*0a90*/  LEA R2, R23, R2, 0x18 ;  /* 0x0000000217027211 */ /* 0x000fce00078ec0ff */
[----:B------:R-:W-:Y:S06]  /*0aa0*/  @!P0 BAR.ARV 0x8, 0x100 ;  /* 0x0204000000008b1d */ /* 0x000fec0000002000 */
[----:B------:R-:W-:-:S13]  /*0ab0*/  ISETP.GE.U32.AND P0, PT, R0, 0x100, PT ;  /* 0x000001000000780c */ /* 0x000fda0003f06070 */
[----:B------:R-:W-:Y:S08]  /*0ac0*/  @P0 BAR.ARV 0xf, 0x100 ;  /* 0x03c4000000000b1d */ /* 0x000ff00000002000 */
[----:B------:R-:W-:Y:S06]  /*0ad0*/  BAR.SYNC.DEFER_BLOCKING 0x5, 0x180 ;  /* 0x0146000000007b1d */ /* 0x000fec0000010000 */
[----:B------:R-:W0:Y:S02]  /*0ae0*/  LDS.128 R112, [R2+0x388d0] ;  /* 0x0388d00002707984 */ /* 0x000e240000000c00 */
[----:B------:R-:W-:Y:S06]  /*0af0*/  BAR.ARV 0x4, 0x180 ;  /* 0x0106000000007b1d */ /* 0x000fec0000002000 */
[----:B0-----:R-:W-:-:S13]  /*0b00*/  ISETP.GE.AND P0, PT, R115, UR4, PT ;  /* 0x0000000473007c0c */ /* 0x001fda000bf06270 */
[----:B------:R-:W-:Y:S05]  /*0b10*/  @P0 BRA `(.L_x_6680) ;  /* 0x0000034c00980947 */ /* 0x000fea0003800000 */
[----:B------:R-:W-:Y:S01]  /*0b20*/  VIADD R229, R0, 0xffffff80 ;  /* 0xffffff8000e57836 */ /* 0x000fe20000000000 */
[----:B------:R-:W0:Y:S01]  /*0b30*/  S2UR UR4, SR_SWINHI ;  /* 0x00000000000479c3 */ /* 0x000e220000002f00 */
[----:B------:R-:W-:Y:S01]  /*0b40*/  R2UR UR44, R2 ;  /* 0x00000000022c72ca */ /* 0x000fe200000e0000 */
[----:B------:R-:W-:Y:S01]  /*0b50*/  IMAD.MOV.U32 R157, RZ, RZ, 0x2 ;  /* 0x00000002ff9d7424 */ /* 0x000fe200078e00ff */
[----:B------:R-:W-:Y:S01]  /*0b60*/  UIADD3 UR36, UP0, UR38, 0x1c8, URZ ;  /* 0x000001c826247890 */ /* 0x000fe2000ff1e03f */
[----:B------:R-:W-:Y:S01]  /*0b70*/  SHF.R.S32.HI R0, RZ, 0x1f, R229 ;  /* 0x0000001fff007819 */ /* 0x000fe200000114e5 */
[----:B------:R-:W-:Y:S01]  /*0b80*/  UIADD3 UR39, UP1, UR38, 0x1d4, URZ ;  /* 0x000001d426277890 */ /* 0x000fe2000ff3e03f */
[----:B------:R-:W-:Y:S01]  /*0b90*/  IMAD.MOV.U32 R19, RZ, RZ, RZ ;  /* 0x000000ffff137224 */ /* 0x000fe200078e00ff */
[----:B------:R-:W-:Y:S01]  /*0ba0*/  UIADD3.X UR40, URZ, UR37, URZ, UP0, !UPT ;  /* 0x000000253f287290 */ /* 0x000fe200087fe43f */
[----:B------:R-:W-:Y:S01]  /*0bb0*/  LEA.HI R5, R0, R229, RZ, 0x7 ;  /* 0x000000e500057211 */ /* 0x000fe200078f38ff */
[----:B------:R-:W-:Y:S01]  /*0bc0*/  IMAD.MOV.U32 R154, RZ, RZ, RZ ;  /* 0x000000ffff9a7224 */ /* 0x000fe200078e00ff */
[----:B------:R-:W-:-:S02]  /*0bd0*/  UIADD3.X UR43, URZ, UR37, URZ, UP1, !UPT ;  /* 0x000000253f2b7290 */ /* 0x000fc40008ffe43f */
[----:B------:R-:W-:Y:S02]  /*0be0*/  LOP3.LUT R4, R5, 0xffffff80, RZ, 0xc0, !PT ;  /* 0xffffff8005047812 */ /* 0x000fe400078ec0ff */
[----:B------:R-:W-:-:S03]  /*0bf0*/  SHF.R.S32.HI R15, RZ, 0x7, R5 ;  /* 0x00000007ff0f7819 */ /* 0x000fc60000011405 */
[----:B------:R-:W-:Y:S01]  /*0c00*/  IMAD.IADD R7, R229, 0x1, -R4 ;  /* 0x00000001e5077824 */ /* 0x000fe200078e0a04 */
[----:B------:R-:W-:Y:S01]  /*0c10*/  LEA.HI R4, R0, R229, RZ, 0x5 ;  /* 0x000000e500047211 */ /* 0x000fe200078f28ff */
[----:B------:R-:W-:Y:S01]  /*0c20*/  STL [R1+0x414], R15 ;  /* 0x0004140f01007387 */ /* 0x000fe20000100800 */
[----:B------:R-:W-:Y:S02]  /*0c30*/  LEA.HI R5, R5, R15, RZ, 0x1 ;  /* 0x0000000f05057211 */ /* 0x000fe400078f08ff */
[----:B------:R-:W-:Y:S02]  /*0c40*/  SHF.R.S32.HI R10, RZ, 0x1f, R7 ;  /* 0x0000001fff0a7819 */ /* 0x000fe40000011407 */
[----:B------:R-:W-:Y:S01]  /*0c50*/  SHF.R.S32.HI R221, RZ, 0x5, R4 ;  /* 0x00000005ffdd7819 */ /* 0x000fe20000011404 */
[----:B------:R-:W-:Y:S01]  /*0c60*/  UMOV UR44, UR44 ;  /* 0x0000002c002c7c82 */ /* 0x000fe20008000000 */
[----:B0-----:R-:W-:Y:S01]  /*0c70*/  UMOV UR45, UR4 ;  /* 0x00000004002d7c82 */ /* 0x001fe20008000000 */
[----:B------:R-:W-:-:S02]  /*0c80*/  LEA.HI R9, R10, R7, RZ, 0x2 ;  /* 0x000000070a097211 */ /* 0x000fc400078f10ff */
[----:B------:R-:W-:Y:S02]  /*0c90*/  SHF.R.S32.HI R8, RZ, 0x1f, R4 ;  /* 0x0000001fff087819 */ /* 0x000fe40000011404 */
[--C-:B------:R-:W-:Y:S02]  /*0ca0*/  SHF.R.S32.HI R6, RZ, 0x2, R9.reuse ;  /* 0x00000002ff067819 */ /* 0x100fe40000011409 */
[----:B------:R-:W-:Y:S02]  /*0cb0*/  SHF.R.S32.HI R3, RZ, 0x1f, R9 ;  /* 0x0000001fff037819 */ /* 0x000fe40000011409 */
[----:B------:R-:W-:Y:S02]  /*0cc0*/  LEA.HI R8, R8, R221, RZ, 0x2 ;  /* 0x000000dd08087211 */ /* 0x000fe400078f10ff */
[----:B------:R-:W-:Y:S02]  /*0cd0*/  LEA.HI R3, R3, R6, RZ, 0x3 ;  /* 0x0000000603037211 */ /* 0x000fe400078f18ff */
[----:B------:R-:W-:-:S02]  /*0ce0*/  LOP3.LUT R8, R8, 0x3ffffc, RZ, 0xc0, !PT ;  /* 0x003ffffc08087812 */ /* 0x000fc400078ec0ff */
[----:B------:R-:W-:Y:S02]  /*0cf0*/  LOP3.LUT R11, R3, 0xfffffff8, RZ, 0xc0, !PT ;  /* 0xfffffff8030b7812 */ /* 0x000fe400078ec0ff */
[----:B------:R-:W-:Y:S01]  /*0d00*/  LEA.HI R3, R0, R229, RZ, 0x4 ;  /* 0x000000e500037211 */ /* 0x000fe200078f20ff */
[----:B------:R-:W-:Y:S01]  /*0d10*/  IMAD.IADD R8, R221, 0x1, -R8 ;  /* 0x00000001dd087824 */ /* 0x000fe200078e0a08 */
[----:B------:R-:W-:Y:S01]  /*0d20*/  LOP3.LUT R5, R5, 0xfffffe, RZ, 0xc0, !PT ;  /* 0x00fffffe05057812 */ /* 0x000fe200078ec0ff */
[----:B------:R-:W-:Y:S01]  /*0d30*/  IMAD.IADD R11, R6, 0x1, -R11 ;  /* 0x00000001060b7824 */ /* 0x000fe200078e0a0b */
[----:B------:R-:W-:Y:S02]  /*0d40*/  SHF.R.S32.HI R6, RZ, 0x4, R3 ;  /* 0x00000004ff067819 */ /* 0x000fe40000011403 */
[----:B------:R-:W-:Y:S01]  /*0d50*/  LOP3.LUT R4, R3, 0xfffffff0, RZ, 0xc0, !PT ;  /* 0xfffffff003047812 */ /* 0x000fe200078ec0ff */
[----:B------:R-:W-:Y:S01]  /*0d60*/  IMAD.IADD R5, R15, 0x1, -R5 ;  /* 0x000000010f057824 */ /* 0x000fe200078e0a05 */
[----:B------:R-:W-:-:S02]  /*0d70*/  LEA.HI R3, R3, R6, RZ, 0x1 ;  /* 0x0000000603037211 */ /* 0x000fc400078f08ff */
[----:B------:R-:W-:Y:S01]  /*0d80*/  LEA.HI R10, R10, R7, RZ, 0x5 ;  /* 0x000000070a0a7211 */ /* 0x000fe200078f28ff */
[----:B------:R-:W-:Y:S01]  /*0d90*/  IMAD.IADD R12, R229, 0x1, -R4 ;  /* 0x00000001e50c7824 */ /* 0x000fe200078e0a04 */
[----:B------:R-:W-:Y:S02]  /*0da0*/  LOP3.LUT R3, R3, 0x1ffffffe, RZ, 0xc0, !PT ;  /* 0x1ffffffe03037812 */ /* 0x000fe400078ec0ff */
[----:B------:R-:W-:Y:S01]  /*0db0*/  LOP3.LUT R4, R9, 0x7ffffffc, RZ, 0xc0, !PT ;  /* 0x7ffffffc09047812 */ /* 0x000fe200078ec0ff */
[----:B------:R-:W-:Y:S01]  /*0dc0*/  IMAD R13, R15, 0x100, R12 ;  /* 0x000001000f0d7824 */ /* 0x000fe200078e020c */
[----:B------:R0:W-:Y:S01]  /*0dd0*/  STL [R1+0x434], R12 ;  /* 0x0004340c01007387 */ /* 0x0001e20000100800 */
[----:B------:R-:W-:Y:S01]  /*0de0*/  IMAD.IADD R3, R6, 0x1, -R3 ;  /* 0x0000000106037824 */ /* 0x000fe200078e0a03 */
[-C--:B------:R-:W-:Y:S01]  /*0df0*/  LEA.HI R6, R0, R229.reuse, RZ, 0x3 ;  /* 0x000000e500067211 */ /* 0x080fe200078f18ff */
[----:B------:R-:W-:Y:S01]  /*0e00*/  IMAD R13, R8, 0x10, R13 ;  /* 0x00000010080d7824 */ /* 0x000fe200078e020d */
[----:B------:R-:W-:Y:S01]  /*0e10*/  LEA.HI R0, R0, R229, RZ, 0x2 ;  /* 0x000000e500007211 */ /* 0x000fe200078f10ff */
[----:B------:R-:W-:Y:S01]  /*0e20*/  IMAD.IADD R4, R7, 0x1, -R4 ;  /* 0x0000000107047824 */ /* 0x000fe200078e0a04 */
[----:B------:R-:W-:Y:S01]  /*0e30*/  SHF.R.S32.HI R220, RZ, 0x3, R6 ;  /* 0x00000003ffdc7819 */ /* 0x000fe20000011406 */
[----:B------:R-:W-:Y:S01]  /*0e40*/  IMAD.SHL.U32 R9, R3, 0x8, RZ ;  /* 0x0000000803097824 */ /* 0x000fe200078e00ff */
[--C-:B------:R-:W-:Y:S01]  /*0e50*/  SHF.R.S32.HI R155, RZ, 0x2, R0.reuse ;  /* 0x00000002ff9b7819 */ /* 0x100fe20000011400 */
[----:B------:R-:W-:Y:S01]  /*0e60*/  IMAD.SHL.U32 R4, R4, 0x2, RZ ;  /* 0x0000000204047824 */ /* 0x000fe200078e00ff */
[----:B------:R-:W-:Y:S01]  /*0e70*/  SHF.R.S32.HI R8, RZ, 0x1f, R0 ;  /* 0x0000001fff087819 */ /* 0x000fe20000011400 */
[----:B------:R-:W-:Y:S01]  /*0e80*/  IMAD.U32 R156, R13, 0x40, R9 ;  /* 0x000000400d9c7824 */ /* 0x000fe200078e0009 */
[----:B------:R-:W-:Y:S01]  /*0e90*/  LOP3.LUT R0, R0, 0xfffffffc, RZ, 0xc0, !PT ;  /* 0xfffffffc00007812 */ /* 0x000fe200078ec0ff */
[----:B------:R-:W-:Y:S01]  /*0ea0*/  VIADD R14, R155, 0x20 ;  /* 0x000000209b0e7836 */ /* 0x000fe20000000000 */
[----:B------:R-:W-:Y:S01]  /*0eb0*/  LEA.HI R8, R8, R155, RZ, 0x3 ;  /* 0x0000009b08087211 */ /* 0x000fe200078f18ff */
[----:B------:R-:W-:Y:S01]  /*0ec0*/  STL [R1+0x444], R9 ;  /* 0x0004440901007387 */ /* 0x000fe20000100800 */
[----:B------:R-:W-:Y:S01]  /*0ed0*/  LOP3.LUT R6, R6, 0xfffffff8, RZ, 0xc0, !PT ;  /* 0xfffffff806067812 */ /* 0x000fe200078ec0ff */
[----:B0-----:R-:W-:Y:S01]  /*0ee0*/  IMAD.IADD R12, R229, 0x1, -R0 ;  /* 0x00000001e50c7824 */ /* 0x001fe200078e0a00 */
[----:B------:R-:W-:Y:S01]  /*0ef0*/  SHF.R.S32.HI R7, RZ, 0x1f, R14 ;  /* 0x0000001fff077819 */ /* 0x000fe2000001140e */
[----:B------:R-:W-:Y:S01]  /*0f00*/  STL [R1+0x420], R14 ;  /* 0x0004200e01007387 */ /* 0x000fe20000100800 */
[----:B------:R-:W-:Y:S01]  /*0f10*/  LOP3.LUT R8, R8, 0xfffffff8, RZ, 0xc0, !PT ;  /* 0xfffffff808087812 */ /* 0x000fe200078ec0ff */
[C---:B------:R-:W-:Y:S01]  /*0f20*/  IMAD.SHL.U32 R152, R12.reuse, 0x4, RZ ;  /* 0x000000040c987824 */ /* 0x040fe200078e00ff */
[----:B------:R-:W-:Y:S01]  /*0f30*/  LEA.HI R7, R7, R14, RZ, 0x3 ;  /* 0x0000000e07077211 */ /* 0x000fe200078f18ff */
[----:B------:R-:W-:Y:S01]  /*0f40*/  IMAD.IADD R18, R229, 0x1, -R6 ;  /* 0x00000001e5127824 */ /* 0x000fe200078e0a06 */
[----:B------:R-:W-:Y:S01]  /*0f50*/  LEA.HI R0, R12, R12, RZ, 0x1 ;  /* 0x0000000c0c007211 */ /* 0x000fe200078f08ff */
[----:B------:R-:W-:Y:S01]  /*0f60*/  VIADD R160, R152, 0x10 ;  /* 0x0000001098a07836 */ /* 0x000fe20000000000 */
[----:B------:R-:W-:Y:S01]  /*0f70*/  SHF.R.S32.HI R10, RZ, 0x5, R10 ;  /* 0x00000005ff0a7819 */ /* 0x000fe2000001140a */
[----:B------:R-:W-:Y:S01]  /*0f80*/  IMAD.SHL.U32 R6, R14, 0x40, RZ ;  /* 0x000000400e067824 */ /* 0x000fe200078e00ff */
[----:B------:R-:W-:Y:S01]  /*0f90*/  LOP3.LUT R0, R0, 0x1ffffffe, RZ, 0xc0, !PT ;  /* 0x1ffffffe00007812 */ /* 0x000fe200078ec0ff */
[----:B------:R-:W-:Y:S01]  /*0fa0*/  IMAD.IADD R158, R155, 0x1, -R8 ;  /* 0x000000019b9e7824 */ /* 0x000fe200078e0a08 */
[----:B------:R-:W-:Y:S01]  /*0fb0*/  STL [R1+0x410], R12 ;  /* 0x0004100c01007387 */ /* 0x000fe20000100800 */
[----:B------:R-:W-:Y:S01]  /*0fc0*/  IMAD.SHL.U32 R8, R5, 0x100, RZ ;  /* 0x0000010005087824 */ /* 0x000fe200078e00ff */
[----:B------:R-:W-:Y:S01]  /*0fd0*/  SHF.R.S32.HI R5, RZ, 0x1f, R160 ;  /* 0x0000001fff057819 */ /* 0x000fe200000114a0 */
[----:B------:R-:W-:Y:S01]  /*0fe0*/  IMAD.SHL.U32 R7, R7, 0x40, RZ ;  /* 0x0000004007077824 */ /* 0x000fe200078e00ff */
[----:B------:R-:W-:Y:S01]  /*0ff0*/  LOP3.LUT R6, R6, 0x1c0, RZ, 0xc0, !PT ;  /* 0x000001c006067812 */ /* 0x000fe200078ec0ff */
[C---:B------:R-:W-:Y:S01]  /*1000*/  IMAD.SHL.U32 R16, R12.reuse, 0x8, RZ ;  /* 0x000000080c107824 */ /* 0x040fe200078e00ff */
[----:B------:R-:W-:Y:S01]  /*1010*/  STL [R1+0x430], R8 ;  /* 0x0004300801007387 */ /* 0x000fe20000100800 */
[----:B------:R-:W-:-:S02]  /*1020*/  IMAD.IADD R3, R12, 0x1, -R0 ;  /* 0x000000010c037824 */ /* 0x000fc400078e0a00 */
[----:B------:R-:W-:Y:S01]  /*1030*/  IMAD R192, R10, 0x10, R11 ;  /* 0x000000100ac07824 */ /* 0x000fe200078e020b */
[----:B------:R0:W-:Y:S01]  /*1040*/  STL [R1+0x41c], R5 ;  /* 0x00041c0501007387 */ /* 0x0001e20000100800 */
[--C-:B------:R-:W-:Y:S01]  /*1050*/  LOP3.LUT R0, R6, 0x38, R16.reuse, 0xf8, !PT ;  /* 0x0000003806007812 */ /* 0x100fe200078ef810 */
[----:B------:R-:W-:Y:S01]  /*1060*/  IMAD.SHL.U32 R215, R18, 0x8, RZ ;  /* 0x0000000812d77824 */ /* 0x000fe200078e00ff */
[----:B------:R-:W-:Y:S01]  /*1070*/  SHF.R.S32.HI R17, RZ, 0x1f, R16 ;  /* 0x0000001fff117819 */ /* 0x000fe20000011410 */
[----:B------:R1:W-:Y:S01]  /*1080*/  STL [R1+0x42c], R6 ;  /* 0x00042c0601007387 */ /* 0x0003e20000100800 */
[C---:B------:R-:W-:Y:S02]  /*1090*/  VIADD R188, R16.reuse, 0x40 ;  /* 0x0000004010bc7836 */ /* 0x040fe40000000000 */
[C---:B------:R-:W-:Y:S01]  /*10a0*/  VIADD R187, R16.reuse, 0x60 ;  /* 0x0000006010bb7836 */ /* 0x040fe20000000000 */
[----:B------:R-:W-:Y:S01]  /*10b0*/  STL [R1+0x440], R4 ;  /* 0x0004400401007387 */ /* 0x000fe20000100800 */
[C---:B------:R-:W-:Y:S01]  /*10c0*/  VIADD R186, R16.reuse, 0x80 ;  /* 0x0000008010ba7836 */ /* 0x040fe20000000000 */
[----:B0-----:R-:W-:Y:S01]  /*10d0*/  LOP3.LUT R5, R7, 0xfffffe00, RZ, 0xc0, !PT ;  /* 0xfffffe0007057812 */ /* 0x001fe200078ec0ff */
[C---:B------:R-:W-:Y:S01]  /*10e0*/  VIADD R185, R16.reuse, 0xa0 ;  /* 0x000000a010b97836 */ /* 0x040fe20000000000 */
[----:B------:R-:W-:Y:S01]  /*10f0*/  STL [R1+0x424], R18 ;  /* 0x0004241201007387 */ /* 0x000fe20000100800 */
[C---:B------:R-:W-:Y:S01]  /*1100*/  VIADD R184, R16.reuse, 0xc0 ;  /* 0x000000c010b87836 */ /* 0x040fe20000000000 */
[----:B-1----:R-:W-:Y:S01]  /*1110*/  SHF.R.U32.HI R6, RZ, 0x3, R6 ;  /* 0x00000003ff067819 */ /* 0x002fe20000011606 */
[C---:B------:R-:W-:Y:S01]  /*1120*/  VIADD R183, R16.reuse, 0xe0 ;  /* 0x000000e010b77836 */ /* 0x040fe20000000000 */
[----:B------:R0:W-:Y:S01]  /*1130*/  STL [R1+0x43c], R5 ;  /* 0x00043c0501007387 */ /* 0x0001e20000100800 */
[C---:B------:R-:W-:Y:S01]  /*1140*/  VIADD R182, R16.reuse, 0x100 ;  /* 0x0000010010b67836 */ /* 0x040fe20000000000 */
[----:B------:R-:W-:Y:S01]  /*1150*/  SHF.R.S32.HI R195, RZ, 0x1f, R188 ;  /* 0x0000001fffc37819 */ /* 0x000fe200000114bc */
[C---:B------:R-:W-:Y:S01]  /*1160*/  VIADD R181, R16.reuse, 0x120 ;  /* 0x0000012010b57836 */ /* 0x040fe20000000000 */
[----:B------:R-:W-:Y:S01]  /*1170*/  STL [R1+0x438], R6 ;  /* 0x0004380601007387 */ /* 0x000fe20000100800 */
[C---:B------:R-:W-:Y:S01]  /*1180*/  VIADD R180, R16.reuse, 0x140 ;  /* 0x0000014010b47836 */ /* 0x040fe20000000000 */
[----:B------:R-:W-:Y:S01]  /*1190*/  SHF.R.S32.HI R196, RZ, 0x1f, R187 ;  /* 0x0000001fffc47819 */ /* 0x000fe200000114bb */
[C---:B------:R-:W-:Y:S01]  /*11a0*/  VIADD R163, R16.reuse, 0x160 ;  /* 0x0000016010a37836 */ /* 0x040fe20000000000 */
[----:B------:R-:W-:Y:S01]  /*11b0*/  SHF.R.S32.HI R197, RZ, 0x1f, R186 ;  /* 0x0000001fffc57819 */ /* 0x000fe200000114ba */
[C---:B------:R-:W-:Y:S01]  /*11c0*/  VIADD R162, R16.reuse, 0x180 ;  /* 0x0000018010a27836 */ /* 0x040fe20000000000 */
[----:B0-----:R-:W-:Y:S01]  /*11d0*/  LOP3.LUT R5, R5, R0, R6, 0xf6, !PT ;  /* 0x0000000005057212 */ /* 0x001fe200078ef606 */
[C---:B------:R-:W-:Y:S01]  /*11e0*/  VIADD R161, R16.reuse, 0x1a0 ;  /* 0x000001a010a17836 */ /* 0x040fe20000000000 */
[----:B------:R-:W-:Y:S01]  /*11f0*/  SHF.R.S32.HI R198, RZ, 0x1f, R185 ;  /* 0x0000001fffc67819 */ /* 0x000fe200000114b9 */
[C---:B------:R-:W-:Y:S01]  /*1200*/  VIADD R190, R16.reuse, 0x1c0 ;  /* 0x000001c010be7836 */ /* 0x040fe20000000000 */
[----:B------:R-:W-:Y:S01]  /*1210*/  SHF.R.S32.HI R199, RZ, 0x1f, R184 ;  /* 0x0000001fffc77819 */ /* 0x000fe200000114b8 */
[----:B------:R-:W-:Y:S01]  /*1220*/  IMAD R0, R5, 0x2, R2 ;  /* 0x0000000205007824 */ /* 0x000fe200078e0202 */
[----:B------:R-:W-:Y:S01]  /*1230*/  SHF.R.S32.HI R200, RZ, 0x1f, R183 ;  /* 0x0000001fffc87819 */ /* 0x000fe200000114b7 */
[C---:B------:R-:W-:Y:S01]  /*1240*/  VIADD R189, R16.reuse, 0x1e0 ;  /* 0x000001e010bd7836 */ /* 0x040fe20000000000 */
[----:B------:R-:W-:Y:S01]  /*1250*/  SHF.R.S32.HI R201, RZ, 0x1f, R182 ;  /* 0x0000001fffc97819 */ /* 0x000fe200000114b6 */
[----:B------:R-:W-:Y:S01]  /*1260*/  VIADD R18, R16, 0x20 ;  /* 0x0000002010127836 */ /* 0x000fe20000000000 */
[----:B------:R0:W-:Y:S01]  /*1270*/  STL [R1+0x428], R0 ;  /* 0x0004280001007387 */ /* 0x0001e20000100800 */
        /* <DEDUP_REMOVED lines=10> */
[----:B0-----:R-:W-:Y:S01]  /*1320*/  IMAD R0, R3, 0x8, R192 ;  /* 0x0000000803007824 */ /* 0x001fe200078e02c0 */
[----:B------:R-:W-:Y:S01]  /*1330*/  SHF.R.S32.HI R207, RZ, 0x1f, R190 ;  /* 0x0000001fffcf7819 */ /* 0x000fe200000114be */
[C---:B------:R-:W-:Y:S01]  /*1340*/  VIADD R218, R215.reuse, 0x180 ;  /* 0x00000180d7da7836 */ /* 0x040fe20000000000 */
[----:B------:R-:W-:Y:S01]  /*1350*/  SHF.R.S32.HI R208, RZ, 0x1f, R189 ;  /* 0x0000001fffd07819 */ /* 0x000fe200000114bd */
[----:B------:R-:W-:Y:S01]  /*1360*/  VIADD R217, R215, 0x1c0 ;  /* 0x000001c0d7d97836 */ /* 0x000fe20000000000 */
[----:B------:R0:W-:Y:S01]  /*1370*/  STL [R1+0x448], R0 ;  /* 0x0004480001007387 */ /* 0x0001e20000100800 */
[----:B------:R-:W-:Y:S01]  /*1380*/  SHF.R.S32.HI R159, RZ, 0x1f, R18 ;  /* 0x0000001fff9f7819 */ /* 0x000fe20000011412 */
[----:B------:R-:W-:Y:S01]  /*1390*/  IMAD.WIDE R156, R156, R157, UR44 ;  /* 0x0000002c9c9c7e25 */ /* 0x000fe2000f8e029d */
[----:B------:R-:W-:-:S02]  /*13a0*/  SHF.R.S32.HI R228, RZ, 0x1f, R214 ;  /* 0x0000001fffe47819 */ /* 0x000fc400000114d6 */
[----:B------:R-:W-:Y:S01]  /*13b0*/  SHF.R.S32.HI R227, RZ, 0x1f, R213 ;  /* 0x0000001fffe37819 */ /* 0x000fe200000114d5 */
[----:B------:R-:W-:Y:S01]  /*13c0*/  IMAD.IADD R193, R4, 0x1, R8 ;  /* 0x0000000104c17824 */ /* 0x000fe200078e0208 */
[----:B------:R-:W-:Y:S02]  /*13d0*/  SHF.R.S32.HI R226, RZ, 0x1f, R212 ;  /* 0x0000001fffe27819 */ /* 0x000fe400000114d4 */
[----:B------:R-:W-:Y:S02]  /*13e0*/  SHF.R.S32.HI R225, RZ, 0x1f, R211 ;  /* 0x0000001fffe17819 */ /* 0x000fe400000114d3 */
[----:B------:R-:W-:Y:S02]  /*13f0*/  SHF.R.S32.HI R224, RZ, 0x1f, R210 ;  /* 0x0000001fffe07819 */ /* 0x000fe400000114d2 */
[----:B------:R-:W-:Y:S02]  /*1400*/  SHF.R.S32.HI R223, RZ, 0x1f, R218 ;  /* 0x0000001fffdf7819 */ /* 0x000fe400000114da */
[----:B------:R-:W-:-:S02]  /*1410*/  SHF.R.S32.HI R222, RZ, 0x1f, R217 ;  /* 0x0000001fffde7819 */ /* 0x000fc400000114d9 */
[----:B------:R-:W-:Y:S02]  /*1420*/  SHF.L.U64.HI R195, R188, 0x1, R195 ;  /* 0x00000001bcc37819 */ /* 0x000fe400000102c3 */
[----:B------:R-:W-:Y:S02]  /*1430*/  SHF.L.U64.HI R196, R187, 0x1, R196 ;  /* 0x00000001bbc47819 */ /* 0x000fe400000102c4 */
[----:B------:R-:W-:Y:S02]  /*1440*/  SHF.L.U64.HI R197, R186, 0x1, R197 ;  /* 0x00000001bac57819 */ /* 0x000fe400000102c5 */
[----:B------:R-:W-:Y:S02]  /*1450*/  SHF.L.U64.HI R198, R185, 0x1, R198 ;  /* 0x00000001b9c67819 */ /* 0x000fe400000102c6 */
[----:B------:R-:W-:Y:S02]  /*1460*/  SHF.L.U64.HI R199, R184, 0x1, R199 ;  /* 0x00000001b8c77819 */ /* 0x000fe400000102c7 */
[----:B------:R-:W-:-:S02]  /*1470*/  SHF.L.U64.HI R200, R183, 0x1, R200 ;  /* 0x00000001b7c87819 */ /* 0x000fc400000102c8 */
[----:B------:R-:W-:Y:S02]  /*1480*/  SHF.L.U64.HI R201, R182, 0x1, R201 ;  /* 0x00000001b6c97819 */ /* 0x000fe400000102c9 */
[----:B------:R-:W-:Y:S02]  /*1490*/  SHF.L.U64.HI R202, R181, 0x1, R202 ;  /* 0x00000001b5ca7819 */ /* 0x000fe400000102ca */
[----:B------:R-:W-:Y:S02]  /*14a0*/  SHF.L.U64.HI R203, R180, 0x1, R203 ;  /* 0x00000001b4cb7819 */ /* 0x000fe400000102cb */
[----:B------:R-:W-:Y:S02]  /*14b0*/  SHF.L.U64.HI R204, R163, 0x1, R204 ;  /* 0x00000001a3cc7819 */ /* 0x000fe400000102cc */
[----:B------:R-:W-:Y:S02]  /*14c0*/  SHF.L.U64.HI R205, R162, 0x1, R205 ;  /* 0x00000001a2cd7819 */ /* 0x000fe400000102cd */
[----:B------:R-:W-:-:S02]  /*14d0*/  SHF.L.U64.HI R206, R161, 0x1, R206 ;  /* 0x00000001a1ce7819 */ /* 0x000fc400000102ce */
[----:B------:R-:W-:Y:S02]  /*14e0*/  SHF.L.U64.HI R207, R190, 0x1, R207 ;  /* 0x00000001becf7819 */ /* 0x000fe400000102cf */
[----:B0-----:R-:W-:-:S07]  /*14f0*/  SHF.L.U64.HI R208, R189, 0x1, R208 ;  /* 0x00000001bdd07819 */ /* 0x001fce00000102d0 */
.L_x_6901:
[----:B------:R-:W-:Y:S01]  /*1500*/  ULDC.64 UR4, c[0x0][0xb20] ;  /* 0x0002c80000047ab9 */ /* 0x000fe20000000a00 */
[----:B01----:R-:W0:Y:S01]  /*1510*/  LDC.64 R6, c[0x0][0xb00] ;  /* 0x0002c000ff067b82 */ /* 0x003e220000000a00 */
[----:B------:R-:W-:Y:S01]  /*1520*/  ISETP.NE.U32.AND P0, PT, RZ, UR4, PT ;  /* 0x00000004ff007c0c */ /* 0x000fe2000bf05070 */
[----:B------:R-:W-:Y:S01]  /*1530*/  IMAD.MOV.U32 R3, RZ, RZ, RZ ;  /* 0x000000ffff037224 */ /* 0x000fe200078e00ff */
[----:B------:R-:W-:Y:S01]  /*1540*/  ULDC.64 UR6, c[0x0][0xb18] ;  /* 0x0002c60000067ab9 */ /* 0x000fe20000000a00 */
[----:B----4-:R-:W-:Y:S01]  /*1550*/  IMAD.MOV.U32 R27, RZ, RZ, RZ ;  /* 0x000000ffff1b7224 */ /* 0x010fe200078e00ff */
[----:B------:R-:W-:Y:S01]  /*1560*/  ISETP.NE.AND.EX P0, PT, RZ, UR5, PT, P0 ;  /* 0x00000005ff007c0c */ /* 0x000fe2000bf05300 */
[----:B------:R-:W-:Y:S02]  /*1570*/  ULDC.64 UR4, c[0x0][0xb10] ;  /* 0x0002c40000047ab9 */ /* 0x000fe40000000a00 */
[----:B------:R-:W-:-:S04]  /*1580*/  ISETP.NE.U32.AND P1, PT, RZ, UR4, PT ;  /* 0x00000004ff007c0c */ /* 0x000fc8000bf25070 */
[----:B------:R-:W-:Y:S01]  /*1590*/  ISETP.NE.AND.EX P1, PT, RZ, UR5, PT, P1 ;  /* 0x00000005ff007c0c */ /* 0x000fe2000bf25310 */
[----:B------:R-:W-:Y:S02]  /*15a0*/  ULDC.64 UR4, c[0x0][0xb00] ;  /* 0x0002c00000047ab9 */ /* 0x000fe40000000a00 */
[----:B------:R-:W-:-:S03]  /*15b0*/  ISETP.NE.U32.AND P3, PT, RZ, UR4, PT ;  /* 0x00000004ff007c0c */ /* 0x000fc6000bf65070 */
[----:B------:R-:W1:Y:S01]  /*15c0*/  @P0 LDC.64 R4, c[0x0][0xb20] ;  /* 0x0002c800ff040b82 */ /* 0x000e620000000a00 */
[----:B------:R-:W-:Y:S01]  /*15d0*/  ISETP.NE.AND.EX P3, PT, RZ, UR5, PT, P3 ;  /* 0x00000005ff007c0c */ /* 0x000fe2000bf65330 */
[----:B0-----:R-:W-:-:S06]  /*15e0*/  IMAD.WIDE R10, R115, 0x4, R6 ;  /* 0x00000004730a7825 */ /* 0x001fcc00078e0206 */
[----:B------:R-:W0:Y:S01]  /*15f0*/  @P1 LDC.64 R8, c[0x0][0xb10] ;  /* 0x0002c400ff081b82 */ /* 0x000e220000000a00 */
[----:B------:R-:W-:Y:S02]  /*1600*/  ULDC UR4, c[0x0][0x288] ;  /* 0x0000a20000047ab9 */ /* 0x000fe40000000800 */
[----:B------:R-:W-:Y:S01]  /*1610*/  IMAD.U32 R24, RZ, RZ, UR4 ;  /* 0x00000004ff187e24 */ /* 0x000fe2000f8e00ff */
[----:B------:R-:W-:Y:S02]  /*1620*/  ULDC.64 UR4, c[0x0][0x418] ;  /* 0x0001060000047ab9 */ /* 0x000fe40000000a00 */
[----:B--2---:R2:W5:Y:S01]  /*1630*/  @P3 LDG.E R27, desc[UR46][R10.64] ;  /* 0x0000002e0a1b3981 */ /* 0x004562000c1e1900 */
[----:B-1----:R-:W-:-:S05]  /*1640*/  @P0 IMAD.WIDE R4, R115, 0x4, R4 ;  /* 0x0000000473040825 */ /* 0x002fca00078e0204 */
[----:B------:R2:W5:Y:S01]  /*1650*/  @P0 LDG.E R3, desc[UR46][R4.64] ;  /* 0x0000002e04030981 */ /* 0x000562000c1e1900 */
[----:B0-----:R-:W-:-:S05]  /*1660*/  @P1 IMAD.WIDE R6, R115, 0x4, R8 ;  /* 0x0000000473061825 */ /* 0x001fca00078e0208 */
[----:B------:R2:W5:Y:S01]  /*1670*/  @P1 LDG.E R24, desc[UR46][R6.64] ;  /* 0x0000002e06181981 */ /* 0x000562000c1e1900 */
        /* <DEDUP_REMOVED lines=9> */
[----:B------:R-:W-:Y:S02]  /*1710*/  IMAD.MOV.U32 R216, RZ, RZ, R114 ;  /* 0x000000ffffd87224 */ /* 0x000fe400078e0072 */
[----:B------:R-:W-:Y:S01]  /*1720*/  IMAD.MOV.U32 R219, RZ, RZ, R115 ;  /* 0x000000ffffdb7224 */ /* 0x000fe200078e0073 */
[----:B--2---:R-:W-:Y:S06]  /*1730*/  @P1 BRA `(.L_x_6681) ;  /* 0x0000000000241947 */ /* 0x004fec0003800000 */
        /* <DEDUP_REMOVED lines=9> */
.L_x_6681:
[----:B------:R-:W-:Y:S02]  /*17d0*/  IMAD.U32 R38, RZ, RZ, UR5 ;  /* 0x00000005ff267e24 */ /* 0x000fe4000f8e00ff */
[----:B------:R-:W-:Y:S01]  /*17e0*/  IMAD.U32 R26, RZ, RZ, UR4 ;  /* 0x00000004ff1a7e24 */ /* 0x000fe2000f8e00ff */
[----:B------:R-:W-:Y:S06]  /*17f0*/  @!P2 BRA `(.L_x_6682) ;  /* 0x000000000010a947 */ /* 0x000fec0003800000 */
[----:B------:R-:W0:Y:S02]  /*1800*/  LDC.64 R4, c[0x0][0xb18] ;  /* 0x0002c600ff047b82 */ /* 0x000e240000000a00 */
[----:B0-----:R-:W-:-:S05]  /*1810*/  IMAD.WIDE R4, R115, 0x4, R4 ;  /* 0x0000000473047825 */ /* 0x001fca00078e0204 */
[----:B------:R0:W5:Y:S01]  /*1820*/  LDG.E R26, desc[UR46][R4.64] ;  /* 0x0000002e041a7981 */ /* 0x000162000c1e1900 */
[----:B------:R-:W-:Y:S05]  /*1830*/  BRA `(.L_x_6683) ;  /* 0x0000000000107947 */ /* 0x000fea0003800000 */
.L_x_6682:
[----:B------:R-:W-:Y:S05]  /*1840*/  @!P3 BRA `(.L_x_6683) ;  /* 0x00000000000cb947 */ /* 0x000fea0003800000 */
[----:B------:R-:W2:Y:S04]  /*1850*/  LDG.E R5, desc[UR46][R10.64] ;  /* 0x0000002e0a057981 */ /* 0x000ea8000c1e1900 */
[----:B------:R-:W2:Y:S02]  /*1860*/  LDG.E R26, desc[UR46][R10.64+0x4] ;  /* 0x0000042e0a1a7981 */ /* 0x000ea4000c1e1900 */
[----:B--2---:R-:W-:-:S07]  /*1870*/  IMAD.IADD R26, R26, 0x1, -R5 ;  /* 0x000000011a1a7824 */ /* 0x004fce00078e0a05 */
.L_x_6683:
        /* <DEDUP_REMOVED lines=11> */
[----:B------:R-:W3:Y:S01]  /*1930*/  @P0 LDG.E R11, desc[UR46][R6.64+0x4] ;  /* 0x0000042e060b0981 */ /* 0x000ee2000c1e1900 */
[----:B-----5:R-:W-:Y:S02]  /*1940*/  IMAD.MOV.U32 R36, RZ, RZ, R26 ;  /* 0x000000ffff247224 */ /* 0x020fe400078e001a */
[----:B--2---:R-:W-:-:S05]  /*1950*/  @P1 IMAD.WIDE R8, R115, 0x4, R8 ;  /* 0x0000000473081825 */ /* 0x004fca00078e0208 */
[----:B------:R1:W5:Y:S01]  /*1960*/  @P1 LDG.E R36, desc[UR46][R8.64] ;  /* 0x0000002e08241981 */ /* 0x000362000c1e1900 */
[----:B0-----:R-:W-:Y:S01]  /*1970*/  ISETP.NE.AND P1, PT, R4, 0x1, PT ;  /* 0x000000010400780c */ /* 0x001fe20003f25270 */
[----:B------:R-:W-:Y:S01]  /*1980*/  IMAD.SHL.U32 R194, R113, 0x40, RZ ;  /* 0x0000004071c27824 */ /* 0x000fe200078e00ff */
[----:B------:R-:W0:Y:S11]  /*1990*/  LDC.64 R4, c[0x0][0xad8] ;  /* 0x0002b600ff047b82 */ /* 0x000e360000000a00 */
[----:B------:R-:W2:Y:S08]  /*19a0*/  @P1 LDC R13, c[0x0][0x44c] ;  /* 0x00011300ff0d1b82 */ /* 0x000eb00000000800 */
[----:B------:R-:W4:Y:S01]  /*19b0*/  @P1 LDC R10, c[0x0][0x450] ;  /* 0x00011400ff0a1b82 */ /* 0x000f220000000800 */
[----:B0-----:R-:W-:Y:S01]  /*19c0*/  ISETP.GE.AND P2, PT, R5, 0x1, PT ;  /* 0x000000010500780c */ /* 0x001fe20003f46270 */
[----:B---3--:R-:W-:-:S02]  /*19d0*/  @P0 IMAD.IADD R38, R11, 0x1, -R0 ;  /* 0x000000010b260824 */ /* 0x008fc400078e0a00 */
[----:B------:R-:W-:Y:S02]  /*19e0*/  IMAD.IADD R11, R26, 0x1, -R3 ;  /* 0x000000011a0b7824 */ /* 0x000fe400078e0a03 */
[----:B------:R-:W-:Y:S02]  /*19f0*/  VIADD R0, R194, 0x3f ;  /* 0x0000003fc2007836 */ /* 0x000fe40000000000 */
[----:B------:R-:W-:Y:S02]  /*1a00*/  IMAD.IADD R25, R11, 0x1, R38 ;  /* 0x000000010b197824 */ /* 0x000fe400078e0226 */
[----:B--2---:R-:W-:-:S03]  /*1a10*/  @P1 IMAD.HI.U32 R3, R0, R13, RZ ;  /* 0x0000000d00031227 */ /* 0x004fc600078e00ff */
[C---:B------:R-:W-:Y:S01]  /*1a20*/  IADD3 R209, R25.reuse, 0x1, -R24 ;  /* 0x0000000119d17810 */ /* 0x040fe20007ffe818 */
[----:B------:R-:W-:Y:S01]  /*1a30*/  IMAD.MOV.U32 R6, RZ, RZ, R0 ;  /* 0x000000ffff067224 */ /* 0x000fe200078e0000 */
[----:B----4-:R-:W-:Y:S01]  /*1a40*/  @P1 SHF.R.U32.HI R6, RZ, R10, R3 ;  /* 0x0000000aff061219 */ /* 0x010fe20000011603 */
[----:B------:R-:W-:-:S04]  /*1a50*/  VIADD R0, R25, 0x3f ;  /* 0x0000003f19007836 */ /* 0x000fc80000000000 */
[----:B-1----:R-:W-:Y:S01]  /*1a60*/  IMAD.IADD R9, R209, 0x1, R6 ;  /* 0x00000001d1097824 */ /* 0x002fe200078e0206 */
[----:B------:R-:W-:-:S03]  /*1a70*/  SHF.R.S32.HI R3, RZ, 0x1f, R0 ;  /* 0x0000001fff037819 */ /* 0x000fc60000011400 */
[----:B------:R-:W-:Y:S01]  /*1a80*/  IMAD.IADD R4, R9, 0x1, R4 ;  /* 0x0000000109047824 */ /* 0x000fe200078e0204 */
[----:B------:R-:W-:-:S04]  /*1a90*/  LEA.HI R3, R3, R0, RZ, 0x6 ;  /* 0x0000000003037211 */ /* 0x000fc800078f30ff */
        /* <DEDUP_REMOVED lines=13> */
.L_x_6686:
[----:B------:R-:W-:-:S13]  /*1b70*/  ISETP.NE.AND P0, PT, R5, 0x1, PT ;  /* 0x000000010500780c */ /* 0x000fda0003f05270 */
[----:B------:R-:W0:Y:S02]  /*1b80*/  @P0 LDC.64 R6, c[0x0][0xae0] ;  /* 0x0002b800ff060b82 */ /* 0x000e240000000a00 */
[----:B0-----:R-:W-:-:S05]  /*1b90*/  @P0 IMAD.HI.U32 R6, R0, R6, RZ ;  /* 0x0000000600060227 */ /* 0x001fca00078e00ff */
[----:B------:R-:W-:-:S07]  /*1ba0*/  @P0 SHF.R.U32.HI R0, RZ, R7, R6 ;  /* 0x00000007ff000219 */ /* 0x000fce0000011606 */
.L_x_6687:
[----:B------:R-:W-:Y:S05]  /*1bb0*/  BSYNC B0 ;  /* 0x0000000000007941 */ /* 0x000fea0003800000 */
.L_x_6685:
[----:B------:R-:W-:-:S05]  /*1bc0*/  IMAD R3, R0, R5, R5 ;  /* 0x0000000500037224 */ /* 0x000fca00078e0205 */
[----:B------:R-:W-:-:S07]  /*1bd0*/  VIMNMX R4, R4, R3, PT ;  /* 0x0000000304047248 */ /* 0x000fce0003fe0100 */
.L_x_6684:
[----:B------:R-:W0:Y:S01]  /*1be0*/  @P1 LDC R3, c[0x0][0x44c] ;  /* 0x00011300ff031b82 */ /* 0x000e220000000800 */
[----:B------:R-:W-:Y:S01]  /*1bf0*/  IMAD.MOV.U32 R0, RZ, RZ, R194 ;  /* 0x000000ffff007224 */ /* 0x000fe200078e00c2 */
[----:B------:R-:W-:Y:S01]  /*1c00*/  ULDC UR4, c[0x0][0xad4] ;  /* 0x0002b50000047ab9 */ /* 0x000fe20000000800 */
[----:B------:R-:W-:-:S05]  /*1c10*/  IMAD.IADD R191, R25, 0x1, -R24 ;  /* 0x0000000119bf7824 */ /* 0x000fca00078e0a18 */
        /* <DEDUP_REMOVED lines=16> */
.L_x_6690:
[----:B------:R-:W-:-:S13]  /*1d20*/  ISETP.NE.AND P0, PT, R5, 0x1, PT ;  /* 0x000000010500780c */ /* 0x000fda0003f05270 */
[----:B------:R-:W0:Y:S02]  /*1d30*/  @P0 LDC.64 R6, c[0x0][0xae0] ;  /* 0x0002b800ff060b82 */ /* 0x000e240000000a00 */
[----:B0-----:R-:W-:-:S05]  /*1d40*/  @P0 IMAD.HI.U32 R6, R0, R6, RZ ;  /* 0x0000000600060227 */ /* 0x001fca00078e00ff */
[----:B------:R-:W-:-:S07]  /*1d50*/  @P0 SHF.R.U32.HI R0, RZ, R7, R6 ;  /* 0x00000007ff000219 */ /* 0x000fce0000011606 */
.L_x_6691:
[----:B------:R-:W-:Y:S05]  /*1d60*/  BSYNC B0 ;  /* 0x0000000000007941 */ /* 0x000fea0003800000 */
.L_x_6689:
[----:B------:R-:W-:-:S05]  /*1d70*/  IMAD R0, R0, R5, RZ ;  /* 0x0000000500007224 */ /* 0x000fca00078e02ff */
[----:B------:R-:W-:-:S07]  /*1d80*/  VIMNMX R3, R3, R0, !PT ;  /* 0x0000000003037248 */ /* 0x000fce0007fe0100 */
.L_x_6688:
[----:B------:R-:W-:Y:S01]  /*1d90*/  VIADD R4, R4, 0x3f ;  /* 0x0000003f04047836 */ /* 0x000fe20000000000 */
[----:B------:R-:W-:-:S04]  /*1da0*/  SHF.R.S32.HI R0, RZ, 0x1f, R3 ;  /* 0x0000001fff007819 */ /* 0x000fc80000011403 */
[----:B------:R-:W-:Y:S02]  /*1db0*/  SHF.R.S32.HI R5, RZ, 0x1f, R4 ;  /* 0x0000001fff057819 */ /* 0x000fe40000011404 */
[----:B------:R-:W-:Y:S02]  /*1dc0*/  LEA.HI R0, R0, R3, RZ, 0x6 ;  /* 0x0000000300007211 */ /* 0x000fe400078f30ff */
[----:B------:R-:W-:Y:S02]  /*1dd0*/  LEA.HI R5, R5, R4, RZ, 0x6 ;  /* 0x0000000405057211 */ /* 0x000fe400078f30ff */
[----:B------:R-:W-:Y:S02]  /*1de0*/  SHF.R.S32.HI R3, RZ, 0x6, R0 ;  /* 0x00000006ff037819 */ /* 0x000fe40000011400 */
[----:B------:R-:W-:Y:S02]  /*1df0*/  SHF.R.S32.HI R0, RZ, 0x6, R5 ;  /* 0x00000006ff007819 */ /* 0x000fe40000011405 */
[----:B------:R-:W-:-:S02]  /*1e00*/  VIMNMX R3, RZ, R3, !PT ;  /* 0x00000003ff037248 */ /* 0x000fc40007fe0100 */
        /* <DEDUP_REMOVED lines=11> */
[----:B------:R-:W-:Y:S02]  /*1ec0*/  @P0 SHF.R.S32.HI R22, RZ, 0x6, R3 ;  /* 0x00000006ff160819 */ /* 0x000fe40000011403 */
        /* <DEDUP_REMOVED lines=23> */
.L_x_6694:
[----:B------:R-:W-:Y:S05]  /*2040*/  BSYNC B6 ;  /* 0x0000000000067941 */ /* 0x000fea0003800000 */
.L_x_6693:
        /* <DEDUP_REMOVED lines=20> */
.L_x_6696:
[----:B------:R-:W-:Y:S05]  /*2190*/  BSYNC B6 ;  /* 0x0000000000067941 */ /* 0x000fea0003800000 */
.L_x_6695:
[----:B------:R-:W-:Y:S01]  /*21a0*/  ULDC.64 UR4, c[0x0][0xaf0] ;  /* 0x0002bc0000047ab9 */ /* 0x000fe20000000a00 */
[----:B------:R-:W-:Y:S01]  /*21b0*/  IMAD.MOV.U32 R0, RZ, RZ, R115 ;  /* 0x000000ffff007224 */ /* 0x000fe200078e0073 */
[----:B------:R-:W-:Y:S01]  /*21c0*/  ISETP.NE.U32.AND P0, PT, RZ, UR4, PT ;  /* 0x00000004ff007c0c */ /* 0x000fe2000bf05070 */
[----:B------:R-:W2:Y:S01]  /*21d0*/  LDL R28, [R1+0x410] ;  /* 0x00041000011c7983 */ /* 0x000ea20000100800 */
[----:B------:R-:W0:Y:S02]  /*21e0*/  LDC R49, c[0x0][0x3f4] ;  /* 0x0000fd00ff317b82 */ /* 0x000e240000000800 */
[----:B------:R-:W-:-:S06]  /*21f0*/  ISETP.NE.AND.EX P0, PT, RZ, UR5, PT, P0 ;  /* 0x00000005ff007c0c */ /* 0x000fcc000bf05300 */
[----:B------:R-:W1:Y:S01]  /*2200*/  LDC.64 R42, c[0x0][0x408] ;  /* 0x00010200ff2a7b82 */ /* 0x000e620000000a00 */
[----:B------:R-:W3:Y:S01]  /*2210*/  S2R R29, SR_TID.X ;  /* 0x00000000001d7919 */ /* 0x000ee20000002100 */
[----:B------:R-:W-:Y:S01]  /*2220*/  SHF.R.S32.HI R9, RZ, 0x1f, R155 ;  /* 0x0000001fff097819 */ /* 0x000fe2000001149b */
[----:B------:R-:W-:-:S05]  /*2230*/  ULDC.64 UR4, c[0x0][0x3f8] ;  /* 0x0000fe0000047ab9 */ /* 0x000fca0000000a00 */
[----:B------:R-:W4:Y:S02]  /*2240*/  @P0 LDC.64 R4, c[0x0][0xaf0] ;  /* 0x0002bc00ff040b82 */ /* 0x000f240000000a00 */
[----:B----4-:R-:W-:-:S05]  /*2250*/  @P0 IMAD.WIDE R4, R115, 0x4, R4 ;  /* 0x0000000473040825 */ /* 0x010fca00078e0204 */
[----:B------:R4:W2:Y:S01]  /*2260*/  @P0 LDG.E R0, desc[UR46][R4.64] ;  /* 0x0000002e04000981 */ /* 0x0008a2000c1e1900 */
[----:B------:R-:W-:Y:S01]  /*2270*/  SHF.R.S32.HI R153, RZ, 0x1f, R152 ;  /* 0x0000001fff997819 */ /* 0x000fe20000011498 */
[C---:B------:R-:W-:Y:S01]  /*2280*/  IMAD R6, R9.reuse, UR4, RZ ;  /* 0x0000000409067c24 */ /* 0x040fe2000f8e02ff */
[----:B0-----:R-:W-:Y:S01]  /*2290*/  ISETP.GE.AND P1, PT, R16, R49, PT ;  /* 0x000000311000720c */ /* 0x001fe20003f26270 */
[----:B-1----:R-:W-:Y:S01]  /*22a0*/  IMAD R10, R9, R42, RZ ;  /* 0x0000002a090a7224 */ /* 0x002fe200078e02ff */
[----:B------:R-:W-:Y:S01]  /*22b0*/  SHF.L.U64.HI R41, R42, 0x6, R43 ;  /* 0x000000062a297819 */ /* 0x000fe2000001022b */
[----:B------:R-:W-:Y:S01]  /*22c0*/  IMAD R15, R155, UR5, R6 ;  /* 0x000000059b0f7c24 */ /* 0x000fe2000f8e0206 */
[----:B------:R-:W-:Y:S01]  /*22d0*/  SEL R13, R49, RZ, P1 ;  /* 0x000000ff310d7207 */ /* 0x000fe20000800000 */
[C---:B------:R-:W-:Y:S01]  /*22e0*/  IMAD.WIDE.U32 R6, R155.reuse, UR4, R152 ;  /* 0x000000049b067c25 */ /* 0x040fe2000f8e0098 */
[----:B---3--:R-:W-:Y:S02]  /*22f0*/  SHF.R.U32.HI R29, RZ, 0x7, R29 ;  /* 0x00000007ff1d7819 */ /* 0x008fe4000001161d */
[----:B------:R-:W-:Y:S01]  /*2300*/  SHF.R.S32.HI R45, RZ, 0x1f, R114 ;  /* 0x0000001fff2d7819 */ /* 0x000fe20000011472 */
[----:B------:R-:W-:-:S04]  /*2310*/  IMAD.WIDE.U32 R8, R155, UR4, R16 ;  /* 0x000000049b087c25 */ /* 0x000fc8000f8e0010 */
[----:B------:R-:W-:Y:S02]  /*2320*/  IMAD.IADD R7, R7, 0x1, R15 ;  /* 0x0000000107077824 */ /* 0x000fe400078e020f */
[----:B------:R-:W-:Y:S02]  /*2330*/  IMAD R21, R155, R43, R10 ;  /* 0x0000002b9b157224 */ /* 0x000fe400078e020a */
[----:B------:R-:W-:Y:S01]  /*2340*/  IMAD.IADD R9, R15, 0x1, R9 ;  /* 0x000000010f097824 */ /* 0x000fe200078e0209 */
[----:B-----5:R-:W-:Y:S01]  /*2350*/  SHF.R.S32.HI R15, RZ, 0x1f, R36 ;  /* 0x0000001fff0f7819 */ /* 0x020fe20000011424 */
[----:B------:R-:W-:Y:S02]  /*2360*/  IMAD.IADD R13, R16, 0x1, R13 ;  /* 0x00000001100d7824 */ /* 0x000fe400078e020d */
[----:B----4-:R-:W-:-:S03]  /*2370*/  IMAD.WIDE.U32 R4, R155, R42, R152 ;  /* 0x0000002a9b047225 */ /* 0x010fc600078e0098 */
[----:B------:R-:W-:Y:S01]  /*2380*/  SHF.R.S32.HI R40, RZ, 0x1f, R13 ;  /* 0x0000001fff287819 */ /* 0x000fe2000001140d */
[----:B------:R-:W-:-:S03]  /*2390*/  IMAD.WIDE.U32 R10, R155, R42, R16 ;  /* 0x0000002a9b0a7225 */ /* 0x000fc600078e0010 */
[----:B------:R-:W-:Y:S01]  /*23a0*/  LEA.HI R40, R40, R13, RZ, 0x3 ;  /* 0x0000000d28287211 */ /* 0x000fe200078f18ff */
[----:B------:R-:W-:Y:S02]  /*23b0*/  IMAD.SHL.U32 R44, R158, 0x40, RZ ;  /* 0x000000409e2c7824 */ /* 0x000fe400078e00ff */
[----:B------:R-:W-:Y:S01]  /*23c0*/  IMAD.IADD R5, R5, 0x1, R21 ;  /* 0x0000000105057824 */ /* 0x000fe200078e0215 */
[----:B------:R-:W-:Y:S01]  /*23d0*/  LOP3.LUT R54, R40, 0xfffffff8, RZ, 0xc0, !PT ;  /* 0xfffffff828367812 */ /* 0x000fe200078ec0ff */
[----:B------:R-:W-:Y:S01]  /*23e0*/  IMAD.IADD R11, R21, 0x1, R11 ;  /* 0x00000001150b7824 */ /* 0x000fe200078e020b */
[----:B------:R-:W-:Y:S01]  /*23f0*/  LOP3.LUT R44, R44, 0x1c0, RZ, 0xc0, !PT ;  /* 0x000001c02c2c7812 */ /* 0x000fe200078ec0ff */
[C---:B------:R-:W-:Y:S01]  /*2400*/  IMAD R21, R15.reuse, UR4, RZ ;  /* 0x000000040f157c24 */ /* 0x040fe2000f8e02ff */
[----:B------:R-:W-:Y:S01]  /*2410*/  SHF.R.S32.HI R60, RZ, 0x1f, R54 ;  /* 0x0000001fff3c7819 */ /* 0x000fe20000011436 */
[----:B------:R-:W-:Y:S01]  /*2420*/  IMAD R15, R15, R42, RZ ;  /* 0x0000002a0f0f7224 */ /* 0x000fe200078e02ff */
[----:B------:R-:W-:Y:S01]  /*2430*/  SHF.R.U32.HI R48, RZ, 0x3, R44 ;  /* 0x00000003ff307819 */ /* 0x000fe2000001162c */
[----:B------:R-:W-:Y:S01]  /*2440*/  IMAD.IADD R3, R27, 0x1, R26 ;  /* 0x000000011b037824 */ /* 0x000fe200078e021a */
[----:B------:R-:W-:Y:S01]  /*2450*/  LOP3.LUT R50, R44, 0x18, R16, 0xf8, !PT ;  /* 0x000000182c327812 */ /* 0x000fe200078ef810 */
[----:B------:R-:W-:Y:S01]  /*2460*/  IMAD R15, R36, R43, R15 ;  /* 0x0000002b240f7224 */ /* 0x000fe200078e020f */
[----:B------:R-:W-:Y:S01]  /*2470*/  LOP3.LUT R59, R44, 0x38, R40, 0xf8, !PT ;  /* 0x000000382c3b7812 */ /* 0x000fe200078ef828 */
[----:B------:R-:W-:-:S02]  /*2480*/  IMAD R13, R36, UR5, R21 ;  /* 0x00000005240d7c24 */ /* 0x000fc4000f8e0215 */
[----:B------:R-:W-:Y:S02]  /*2490*/  IMAD.SHL.U32 R43, R221, 0x200, RZ ;  /* 0x00000200dd2b7824 */ /* 0x000fe400078e00ff */
[----:B------:R-:W-:-:S03]  /*24a0*/  IMAD.WIDE.U32 R20, R36, UR4, R6 ;  /* 0x0000000424147c25 */ /* 0x000fc6000f8e0006 */
[C---:B------:R-:W-:Y:S01]  /*24b0*/  LOP3.LUT R50, R43.reuse, R50, R48, 0xf6, !PT ;  /* 0x000000322b327212 */ /* 0x040fe200078ef630 */
[C---:B------:R-:W-:Y:S01]  /*24c0*/  IMAD.WIDE.U32 R26, R36.reuse, UR4, R8 ;  /* 0x00000004241a7c25 */ /* 0x040fe2000f8e0008 */
[----:B------:R-:W-:Y:S01]  /*24d0*/  ULDC UR4, c[0x0][0x2f4] ;  /* 0x0000bd0000047ab9 */ /* 0x000fe20000000800 */
[----:B------:R-:W-:Y:S02]  /*24e0*/  LOP3.LUT R59, R43, R59, R48, 0xf6, !PT ;  /* 0x0000003b2b3b7212 */ /* 0x000fe400078ef630 */
[-C--:B------:R-:W-:Y:S01]  /*24f0*/  IMAD.WIDE.U32 R32, R36, R42.reuse, R4 ;  /* 0x0000002a24207225 */ /* 0x080fe200078e0004 */
[----:B------:R-:W-:Y:S02]  /*2500*/  ISETP.GE.AND P2, PT, R16, UR4, PT ;  /* 0x0000000410007c0c */ /* 0x000fe4000bf46270 */
[----:B------:R-:W-:Y:S01]  /*2510*/  ISETP.GE.AND P3, PT, R18, UR4, PT ;  /* 0x0000000412007c0c */ /* 0x000fe2000bf66270 */
[----:B------:R-:W-:-:S04]  /*2520*/  IMAD.WIDE.U32 R34, R36, R42, R10 ;  /* 0x0000002a24227225 */ /* 0x000fc800078e000a */
[----:B------:R-:W-:Y:S02]  /*2530*/  IMAD.SHL.U32 R42, R42, 0x40, RZ ;  /* 0x000000402a2a7824 */ /* 0x000fe400078e00ff */
[----:B------:R-:W-:Y:S02]  /*2540*/  VIADD R46, R29, 0x8 ;  /* 0x000000081d2e7836 */ /* 0x000fe40000000000 */
[----:B------:R-:W-:Y:S02]  /*2550*/  IMAD.SHL.U32 R49, R49, 0x2, RZ ;  /* 0x0000000231317824 */ /* 0x000fe400078e00ff */
[----:B------:R-:W-:Y:S02]  /*2560*/  IMAD.IADD R51, R21, 0x1, R13 ;  /* 0x0000000115337824 */ /* 0x000fe400078e020d */
[----:B------:R-:W-:Y:S02]  /*2570*/  IMAD.IADD R52, R13, 0x1, R27 ;  /* 0x000000010d347824 */ /* 0x000fe400078e021b */
[----:B------:R-:W-:-:S02]  /*2580*/  IMAD.IADD R55, R33, 0x1, R15 ;  /* 0x0000000121377824 */ /* 0x000fc400078e020f */
[----:B------:R-:W-:Y:S02]  /*2590*/  IMAD.IADD R58, R15, 0x1, R35 ;  /* 0x000000010f3a7824 */ /* 0x000fe400078e0223 */
[----:B--2---:R-:W-:Y:S01]  /*25a0*/  IMAD R47, R28, 0x40, R155 ;  /* 0x000000401c2f7824 */ /* 0x004fe200078e029b */
[----:B------:R-:W-:-:S07]  /*25b0*/  SHF.R.S32.HI R53, RZ, 0x1f, R0 ;  /* 0x0000001fff357819 */ /* 0x000fce0000011400 */
.L_x_6728:
[----:B0-----:R-:W0:Y:S01]  /*25c0*/  LDC R66, c[0x0][0x430] ;  /* 0x00010c00ff427b82 */ /* 0x001e220000000800 */
[----:B------:R-:W-:Y:S02]  /*25d0*/  VIADD R22, R22, 0xffffffff ;  /* 0xffffffff16167836 */ /* 0x000fe40000000000 */
[----:B------:R-:W-:Y:S02]  /*25e0*/  IMAD.MOV.U32 R63, RZ, RZ, RZ ;  /* 0x000000ffff3f7224 */ /* 0x000fe400078e00ff */
[----:B------:R-:W-:-:S03]  /*25f0*/  IMAD R4, R22, 0x40, R47 ;  /* 0x0000004016047824 */ /* 0x000fc600078e022f */
[----:B------:R-:W1:Y:S01]  /*2600*/  LDC R71, c[0x0][0x3f4] ;  /* 0x0000fd00ff477b82 */ /* 0x000e620000000800 */
        /* <DEDUP_REMOVED lines=21> */
[----:B------:R-:W-:Y:S05]  /*2760*/  YIELD ;  /* 0x0000000000007946 */ /* 0x000fea0003800000 */
[----:B------:R-:W-:Y:S01]  /*2770*/  IMAD.SHL.U32 R69, R19, 0x1000, RZ ;  /* 0x0000100013457824 */ /* 0x000fe200078e00ff */
[----:B------:R-:W-:Y:S01]  /*2780*/  BSSY B0, `(.L_x_6697) ;  /* 0x00001ab000007945 */ /* 0x000fe20003800000 */
[----:B------:R-:W-:Y:S01]  /*2790*/  IMAD R66, R66, R7, R12 ;  /* 0x0000000742427224 */ /* 0x000fe200078e020c */
[----:B------:R-:W-:Y:S01]  /*27a0*/  ISETP.GT.AND P4, PT, R22, R37, PT ;  /* 0x000000251600720c */ /* 0x000fe20003f84270 */
[----:B------:R-:W-:-:S04]  /*27b0*/  IMAD.IADD R7, R50, 0x1, R69 ;  /* 0x0000000132077824 */ /* 0x000fc800078e0245 */
[----:B------:R-:W-:Y:S01]  /*27c0*/  IMAD R72, R7, 0x2, R2 ;  /* 0x0000000207487824 */ /* 0x000fe200078e0202 */
[----:B0-----:R-:W-:Y:S07]  /*27d0*/  @!P0 BRA `(.L_x_6698) ;  /* 0x0000001400bc8947 */ /* 0x001fee0003800000 */
[----:B------:R-:W-:Y:S01]  /*27e0*/  SHF.R.S32.HI R67, RZ, 0x1f, R66 ;  /* 0x0000001fff437819 */ /* 0x000fe20000011442 */
[----:B------:R-:W-:Y:S01]  /*27f0*/  ULDC.64 UR4, c[0x0][0x300] ;  /* 0x0000c00000047ab9 */ /* 0x000fe20000000a00 */
[----:B-----5:R-:W-:Y:S01]  /*2800*/  SHF.R.S32.HI R62, RZ, 0x1f, R63 ;  /* 0x0000001fff3e7819 */ /* 0x020fe2000001143f */
[C---:B------:R-:W-:Y:S01]  /*2810*/  IMAD.WIDE.U32 R4, R66.reuse, UR4, RZ ;  /* 0x0000000442047c25 */ /* 0x040fe2000f8e00ff */
[----:B------:R-:W-:Y:S01]  /*2820*/  SHF.R.S32.HI R15, RZ, 0x1f, R22 ;  /* 0x0000001fff0f7819 */ /* 0x000fe20000011416 */
[----:B------:R-:W-:Y:S02]  /*2830*/  ULDC.64 UR6, c[0x0][0x3f8] ;  /* 0x0000fe0000067ab9 */ /* 0x000fe40000000a00 */
[----:B------:R-:W-:Y:S02]  /*2840*/  IMAD R7, R67, UR4, RZ ;  /* 0x0000000443077c24 */ /* 0x000fe4000f8e02ff */
[----:B------:R-:W-:Y:S02]  /*2850*/  IMAD R11, R15, UR6, RZ ;  /* 0x000000060f0b7c24 */ /* 0x000fe4000f8e02ff */
[----:B------:R-:W-:Y:S01]  /*2860*/  IMAD R7, R66, UR5, R7 ;  /* 0x0000000542077c24 */ /* 0x000fe2000f8e0207 */
[----:B------:R-:W-:Y:S01]  /*2870*/  ULDC.64 UR4, c[0x0][0x310] ;  /* 0x0000c40000047ab9 */ /* 0x000fe20000000a00 */
[----:B------:R-:W-:-:S02]  /*2880*/  IMAD R11, R22, UR7, R11 ;  /* 0x00000007160b7c24 */ /* 0x000fc4000f8e020b */
[----:B------:R-:W-:Y:S02]  /*2890*/  IMAD R6, R62, UR4, RZ ;  /* 0x000000043e067c24 */ /* 0x000fe4000f8e02ff */
[----:B------:R-:W-:Y:S02]  /*28a0*/  IMAD.IADD R5, R5, 0x1, R7 ;  /* 0x0000000105057824 */ /* 0x000fe400078e0207 */
[C---:B------:R-:W-:Y:S02]  /*28b0*/  IMAD R7, R63.reuse, UR5, R6 ;  /* 0x000000053f077c24 */ /* 0x040fe4000f8e0206 */
[----:B------:R-:W-:Y:S01]  /*28c0*/  IMAD.WIDE.U32 R4, R63, UR4, R4 ;  /* 0x000000043f047c25 */ /* 0x000fe2000f8e0004 */
[----:B------:R-:W-:-:S03]  /*28d0*/  ULDC.64 UR4, c[0x0][0x308] ;  /* 0x0000c20000047ab9 */ /* 0x000fc60000000a00 */
[----:B------:R-:W-:Y:S02]  /*28e0*/  IMAD.IADD R5, R5, 0x1, R7 ;  /* 0x0000000105057824 */ /* 0x000fe400078e0207 */
[----:B------:R-:W-:Y:S01]  /*28f0*/  IMAD.WIDE.U32 R6, R22, UR6, RZ ;  /* 0x0000000616067c25 */ /* 0x000fe2000f8e00ff */
[----:B------:R-:W-:Y:S02]  /*2900*/  ULDC.U8 UR6, c[0x0][0x410] ;  /* 0x0001040000067ab9 */ /* 0x000fe40000000000 */
[----:B------:R-:W-:Y:S01]  /*2910*/  ISETP.NE.AND P0, PT, RZ, UR6, PT ;  /* 0x00000006ff007c0c */ /* 0x000fe2000bf05270 */
[----:B------:R-:W-:Y:S02]  /*2920*/  IMAD R9, R45, UR4, RZ ;  /* 0x000000042d097c24 */ /* 0x000fe4000f8e02ff */
[----:B------:R-:W-:-:S04]  /*2930*/  IMAD.WIDE.U32 R4, R114, UR4, R4 ;  /* 0x0000000472047c25 */ /* 0x000fc8000f8e0004 */
[----:B------:R-:W-:Y:S01]  /*2940*/  IMAD R9, R114, UR5, R9 ;  /* 0x0000000572097c24 */ /* 0x000fe2000f8e0209 */
[----:B------:R-:W-:Y:S01]  /*2950*/  ULDC.64 UR4, c[0x0][0x2e8] ;  /* 0x0000ba0000047ab9 */ /* 0x000fe20000000a00 */
[----:B------:R-:W-:Y:S01]  /*2960*/  IMAD.IADD R7, R7, 0x1, R11 ;  /* 0x0000000107077824 */ /* 0x000fe200078e020b */
[----:B------:R-:W-:Y:S01]  /*2970*/  LEA R64, P5, R4, UR4, 0x1 ;  /* 0x0000000404407c11 */ /* 0x000fe2000f8a08ff */
[----:B------:R-:W-:Y:S02]  /*2980*/  IMAD.IADD R65, R5, 0x1, R9 ;  /* 0x0000000105417824 */ /* 0x000fe400078e0209 */
[C---:B------:R-:W-:Y:S01]  /*2990*/  IMAD.SHL.U32 R13, R6.reuse, 0x40, RZ ;  /* 0x00000040060d7824 */ /* 0x040fe200078e00ff */
[----:B------:R-:W-:Y:S02]  /*29a0*/  SHF.L.U64.HI R6, R6, 0x6, R7 ;  /* 0x0000000606067819 */ /* 0x000fe40000010207 */
[----:B------:R-:W-:Y:S01]  /*29b0*/  LEA.HI.X R65, R4, UR5, R65, 0x1, P5 ;  /* 0x0000000504417c11 */ /* 0x000fe2000a8f0c41 */
[----:B------:R-:W-:Y:S06]  /*29c0*/  @!P0 BRA `(.L_x_6699) ;  /* 0x0000000800988947 */ /* 0x000fec0003800000 */
        /* <DEDUP_REMOVED lines=10> */
[----:B------:R-:W-:Y:S01]  /*2a70*/  ULDC.64 UR4, c[0x0][0x3e8] ;  /* 0x0000fa0000047ab9 */ /* 0x000fe20000000a00 */
[----:B------:R-:W-:Y:S01]  /*2a80*/  IMAD.MOV.U32 R4, RZ, RZ, R32 ;  /* 0x000000ffff047224 */ /* 0x000fe200078e0020 */
[----:B------:R-:W-:Y:S01]  /*2a90*/  ULDC.64 UR6, c[0x0][0x400] ;  /* 0x0001000000067ab9 */ /* 0x000fe20000000a00 */
[----:B------:R-:W-:Y:S01]  /*2aa0*/  IMAD.MOV.U32 R5, RZ, RZ, R55 ;  /* 0x000000ffff057224 */ /* 0x000fe200078e0037 */
[----:B------:R-:W-:Y:S01]  /*2ab0*/  CS2R R28, SRZ ;  /* 0x00000000001c7805 */ /* 0x000fe2000001ff00 */
[----:B------:R-:W-:Y:S01]  /*2ac0*/  IMAD R11, R15, R42, R7 ;  /* 0x0000002a0f0b7224 */ /* 0x000fe200078e0207 */
[----:B------:R-:W-:Y:S01]  /*2ad0*/  IADD3 R7, P5, R13, R20, RZ ;  /* 0x000000140d077210 */ /* 0x000fe20007fbe0ff */
[----:B------:R-:W-:-:S04]  /*2ae0*/  IMAD.WIDE.U32 R8, R22, R42, R4 ;  /* 0x0000002a16087225 */ /* 0x000fc800078e0004 */
[----:B------:R-:W-:Y:S01]  /*2af0*/  IMAD.IADD R5, R9, 0x1, R11 ;  /* 0x0000000109057824 */ /* 0x000fe200078e020b */
[----:B------:R-:W-:Y:S01]  /*2b00*/  LEA R4, P6, R8, UR6, 0x1 ;  /* 0x0000000608047c11 */ /* 0x000fe2000f8c08ff */
[----:B------:R-:W-:Y:S01]  /*2b10*/  IMAD.X R10, R6, 0x1, R51, P5 ;  /* 0x00000001060a7824 */ /* 0x000fe200028e0633 */
[C---:B------:R-:W-:Y:S02]  /*2b20*/  LEA R6, P5, R7.reuse, UR4, 0x1 ;  /* 0x0000000407067c11 */ /* 0x040fe4000f8a08ff */
[----:B------:R-:W-:Y:S02]  /*2b30*/  LEA.HI.X R5, R8, UR7, R5, 0x1, P6 ;  /* 0x0000000708057c11 */ /* 0x000fe4000b0f0c05 */
[----:B------:R-:W-:Y:S02]  /*2b40*/  CS2R R8, SRZ ;  /* 0x0000000000087805 */ /* 0x000fe4000001ff00 */
[----:B------:R-:W-:Y:S02]  /*2b50*/  LEA.HI.X R7, R7, UR5, R10, 0x1, P5 ;  /* 0x0000000507077c11 */ /* 0x000fe4000a8f0c0a */
[----:B------:R-:W-:-:S02]  /*2b60*/  ISETP.GE.AND P6, PT, R152, R71, PT ;  /* 0x000000479800720c */ /* 0x000fc40003fc6270 */
[----:B------:R-:W-:-:S11]  /*2b70*/  ISETP.GE.AND P5, PT, R160, R71, PT ;  /* 0x00000047a000720c */ /* 0x000fd60003fa6270 */
[----:B------:R0:W5:Y:S04]  /*2b80*/  @!P6 LDG.E.64 R30, desc[UR46][R6.64] ;  /* 0x0000002e061ee981 */ /* 0x000168000c1e1b00 */
[----:B------:R0:W5:Y:S04]  /*2b90*/  @!P5 LDG.E.64 R8, desc[UR46][R6.64+0x20] ;  /* 0x0000202e0608d981 */ /* 0x000168000c1e1b00 */
[----:B------:R0:W5:Y:S04]  /*2ba0*/  @!P6 LDG.E.64 R56, desc[UR46][R4.64] ;  /* 0x0000002e0438e981 */ /* 0x000168000c1e1b00 */
[----:B------:R0:W5:Y:S02]  /*2bb0*/  @!P5 LDG.E.64 R28, desc[UR46][R4.64+0x20] ;  /* 0x0000202e041cd981 */ /* 0x000164000c1e1b00 */
.L_x_6701:
[----:B------:R-:W-:Y:S05]  /*2bc0*/  BSYNC B1 ;  /* 0x0000000000017941 */ /* 0x000fea0003800000 */
.L_x_6700:
[----:B------:R-:W-:Y:S01]  /*2bd0*/  ISETP.NE.AND P5, PT, RZ, UR41, PT ;  /* 0x00000029ff007c0c */ /* 0x000fe2000bfa5270 */
[----:B0----5:R-:W-:Y:S02]  /*2be0*/  IMAD.MOV.U32 R4, RZ, RZ, R8 ;  /* 0x000000ffff047224 */ /* 0x021fe400078e0008 */
[----:B------:R-:W-:Y:S02]  /*2bf0*/  IMAD.MOV.U32 R5, RZ, RZ, R9 ;  /* 0x000000ffff057224 */ /* 0x000fe400078e0009 */
        /* <DEDUP_REMOVED lines=10> */
[----:B------:R-:W-:Y:S06]  /*2ca0*/  @P5 BRA `(.L_x_6702) ;  /* 0x0000000000045947 */ /* 0x000fec0003800000 */
[----:B------:R-:W-:Y:S01]  /*2cb0*/  BPT.TRAP 0x1 ;  /* 0x000000040000795c */ /* 0x000fe20000300000 */
.L_x_6702:
[----:B------:R-:W-:Y:S01]  /*2cc0*/  IMAD R61, R19, 0x8, R2 ;  /* 0x00000008133d7824 */ /* 0x000fe200078e0202 */
[----:B------:R-:W-:Y:S01]  /*2cd0*/  SHF.L.U32 R70, R154, 0x1f, RZ ;  /* 0x0000001f9a467819 */ /* 0x000fe200000006ff */
[----:B------:R-:W-:Y:S03]  /*2ce0*/  BSSY B1, `(.L_x_6703) ;  /* 0x0000003000017945 */ /* 0x000fe60003800000 */
[----:B------:R-:W0:Y:S02]  /*2cf0*/  SYNCS.PHASECHK.TRANS64.TRYWAIT P5, [R61+URZ+0x38890], R70 ;  /* 0x038890463d0075a7 */ /* 0x000e2400080a017f */
[----:B0-----:R-:W-:Y:S05]  /*2d00*/  @!P5 BRA `(.L_x_6704) ;  /* 0x0000032c0024d947 */ /* 0x001fea0003800000 */
.L_x_7052:
[----:B------:R-:W-:Y:S05]  /*2d10*/  BSYNC B1 ;  /* 0x0000000000017941 */ /* 0x000fea0003800000 */
.L_x_6703:
[----:B------:R-:W-:-:S03]  /*2d20*/  UMOV UR4, 0xffffffff ;  /* 0xffffffff00047882 */ /* 0x000fc60000000000 */
[----:B------:R-:W-:Y:S05]  /*2d30*/  BRA.DIV UR4, `(.L_x_6705) ;  /* 0x0000032e042c7947 */ /* 0x000fea000b800000 */
[----:B------:R-:W1:Y:S04]  /*2d40*/  SHFL.IDX PT, R65, R65, RZ, 0x1c1f ;  /* 0x001c1fff41417589 */ /* 0x000e6800000e0000 */
[----:B------:R2:W3:Y:S02]  /*2d50*/  SHFL.IDX PT, R14, R64, RZ, 0x1c1f ;  /* 0x001c1fff400e7589 */ /* 0x0004e400000e0000 */
.L_x_7056:
[----:B------:R-:W-:Y:S05]  /*2d60*/  @P0 BRA `(.L_x_6706) ;  /* 0x0000001400300947 */ /* 0x000fea0003800000 */
[----:B------:R-:W-:Y:S04]  /*2d70*/  BSSY B1, `(.L_x_6707) ;  /* 0x0000033000017945 */ /* 0x000fe80003800000 */
        /* <DEDUP_REMOVED lines=18> */
[CC--:B--2---:R-:W-:Y:S01]  /*2ea0*/  FMUL.FTZ R64, R6.reuse, R31.reuse ;  /* 0x0000001f06407220 */ /* 0x0c4fe20000410000 */
        /* <DEDUP_REMOVED lines=29> */
.L_x_6710:
[----:B------:R-:W-:Y:S05]  /*3080*/  BSYNC B2 ;  /* 0x0000000000027941 */ /* 0x000fea0003800000 */
.L_x_6709:
[----:B0-----:R4:W-:Y:S02]  /*3090*/  ST.E.128 desc[UR46][R10.64], R4 ;  /* 0x000000040a007985 */ /* 0x0019e4000c101d2e */
.L_x_6708:
[----:B------:R-:W-:Y:S05]  /*30a0*/  BSYNC B1 ;  /* 0x0000000000017941 */ /* 0x000fea0003800000 */
.L_x_6707:
[----:B------:R-:W-:Y:S05]  /*30b0*/  @P3 BRA `(.L_x_6706) ;  /* 0x00000010005c3947 */ /* 0x000fea0003800000 */
[----:B----4-:R-:W-:Y:S01]  /*30c0*/  IMAD.MOV.U32 R4, RZ, RZ, 0x20 ;  /* 0x00000020ff047424 */ /* 0x010fe200078e00ff */
[----:B------:R-:W-:Y:S01]  /*30d0*/  LOP3.LUT P0, RZ, R158, 0x4, RZ, 0xc0, !PT ;  /* 0x000000049eff7812 */ /* 0x000fe2000780c0ff */
[----:B------:R-:W-:Y:S01]  /*30e0*/  BSSY B1, `(.L_x_6711) ;  /* 0x0000032000017945 */ /* 0x000fe20003800000 */
[----:B------:R-:W-:Y:S02]  /*30f0*/  ISETP.GE.AND P5, PT, R160, R71, PT ;  /* 0x00000047a000720c */ /* 0x000fe40003fa6270 */
[----:B------:R-:W-:Y:S02]  /*3100*/  SEL R4, R4, 0xffffffe0, !P0 ;  /* 0xffffffe004047807 */ /* 0x000fe40004000000 */
[----:B---3--:R-:W-:Y:S02]  /*3110*/  LEA R10, P0, R18, R14, 0x1 ;  /* 0x0000000e120a7211 */ /* 0x008fe400078008ff */
        /* <DEDUP_REMOVED lines=46> */
.L_x_6712:
[----:B------:R-:W-:Y:S05]  /*3400*/  BSYNC B1 ;  /* 0x0000000000017941 */ /* 0x000fea0003800000 */
.L_x_6711:
[----:B-1----:R1:W-:Y:S01]  /*3410*/  ST.E.128 desc[UR46][R10.64], R4 ;  /* 0x000000040a007985 */ /* 0x0023e2000c101d2e */
[----:B------:R-:W-:Y:S05]  /*3420*/  BRA `(.L_x_6706) ;  /* 0x0000000c00807947 */ /* 0x000fea0003800000 */
.L_x_6699:
[----:B------:R-:W-:Y:S01]  /*3430*/  IMAD R68, R22, -0x40, R38 ;  /* 0xffffffc016447824 */ /* 0x000fe200078e0226 */
[----:B------:R-:W-:Y:S01]  /*3440*/  IADD3 R4, P6, R13, R26, RZ ;  /* 0x0000001a0d047210 */ /* 0x000fe20007fde0ff */
[----:B------:R-:W-:-:S03]  /*3450*/  ULDC.64 UR4, c[0x0][0x3e8] ;  /* 0x0000fa0000047ab9 */ /* 0x000fc60000000a00 */
[----:B------:R-:W-:Y:S01]  /*3460*/  VIMNMX R68, R68, 0x40, PT ;  /* 0x0000004044447848 */ /* 0x000fe20003fe0100 */
[----:B------:R-:W-:Y:S01]  /*3470*/  IMAD.X R5, R6, 0x1, R52, P6 ;  /* 0x0000000106057824 */ /* 0x000fe200030e0634 */
[C---:B------:R-:W-:Y:S02]  /*3480*/  LEA R12, P6, R4.reuse, UR4, 0x1 ;  /* 0x00000004040c7c11 */ /* 0x040fe4000f8c08ff */
[----:B------:R-:W-:Y:S02]  /*3490*/  ISETP.GE.AND P0, PT, R155, R68, PT ;  /* 0x000000449b00720c */ /* 0x000fe40003f06270 */
[----:B------:R-:W-:Y:S02]  /*34a0*/  LEA.HI.X R13, R4, UR5, R5, 0x1, P6 ;  /* 0x00000005040d7c11 */ /* 0x000fe4000b0f0c05 */
[----:B------:R-:W-:-:S13]  /*34b0*/  ISETP.GE.OR P5, PT, R16, R71, P0 ;  /* 0x000000471000720c */ /* 0x000fda00007a6670 */
[----:B------:R-:W0:Y:S01]  /*34c0*/  @!P5 LDC.64 R8, c[0x0][0x400] ;  /* 0x00010000ff08db82 */ /* 0x000e220000000a00 */
[----:B------:R-:W-:Y:S02]  /*34d0*/  @!P5 IMAD R6, R41, R22, RZ ;  /* 0x000000162906d224 */ /* 0x000fe400078e02ff */
[----:B------:R-:W-:Y:S02]  /*34e0*/  @!P5 IMAD.MOV.U32 R4, RZ, RZ, R34 ;  /* 0x000000ffff04d224 */ /* 0x000fe400078e0022 */
[----:B------:R-:W-:Y:S02]  /*34f0*/  @!P5 IMAD.MOV.U32 R5, RZ, RZ, R58 ;  /* 0x000000ffff05d224 */ /* 0x000fe400078e003a */
[-C--:B------:R-:W-:Y:S01]  /*3500*/  @!P5 IMAD R15, R15, R42.reuse, R6 ;  /* 0x0000002a0f0fd224 */ /* 0x080fe200078e0206 */
[----:B------:R-:W-:Y:S01]  /*3510*/  CS2R R6, SRZ ;  /* 0x0000000000067805 */ /* 0x000fe2000001ff00 */
[----:B------:R-:W-:Y:S01]  /*3520*/  @!P5 IMAD.WIDE.U32 R10, R22, R42, R4 ;  /* 0x0000002a160ad225 */ /* 0x000fe200078e0004 */
[----:B------:R-:W-:-:S03]  /*3530*/  CS2R R4, SRZ ;  /* 0x0000000000047805 */ /* 0x000fc6000001ff00 */
[----:B------:R-:W-:Y:S01]  /*3540*/  @!P5 IMAD.IADD R11, R15, 0x1, R11 ;  /* 0x000000010f0bd824 */ /* 0x000fe200078e020b */
[----:B------:R-:W-:Y:S02]  /*3550*/  CS2R R30, SRZ ;  /* 0x00000000001e7805 */ /* 0x000fe4000001ff00 */
[----:B------:R-:W-:Y:S01]  /*3560*/  CS2R R28, SRZ ;  /* 0x00000000001c7805 */ /* 0x000fe2000001ff00 */
[----:B------:R-:W2:Y:S01]  /*3570*/  @!P5 LDG.E.128 R4, desc[UR46][R12.64] ;  /* 0x0000002e0c04d981 */ /* 0x000ea2000c1e1d00 */
[----:B0-----:R-:W-:-:S04]  /*3580*/  @!P5 LEA R8, P6, R10, R8, 0x1 ;  /* 0x000000080a08d211 */ /* 0x001fc800078c08ff */
[----:B------:R-:W-:-:S05]  /*3590*/  @!P5 LEA.HI.X R9, R10, R9, R11, 0x1, P6 ;  /* 0x000000090a09d211 */ /* 0x000fca00030f0c0b */
[----:B------:R-:W3:Y:S01]  /*35a0*/  @!P5 LDG.E.128 R28, desc[UR46][R8.64] ;  /* 0x0000002e081cd981 */ /* 0x000ee2000c1e1d00 */
[----:B------:R-:W-:Y:S02]  /*35b0*/  ISETP.NE.AND P6, PT, RZ, UR41, PT ;  /* 0x00000029ff007c0c */ /* 0x000fe4000bfc5270 */
[----:B------:R-:W-:Y:S01]  /*35c0*/  ISETP.GE.AND P5, PT, R16, R71, PT ;  /* 0x000000471000720c */ /* 0x000fe20003fa6270 */
[----:B--2---:R-:W-:Y:S02]  /*35d0*/  IMAD.MOV.U32 R10, RZ, RZ, R4 ;  /* 0x000000ffff0a7224 */ /* 0x004fe400078e0004 */
[----:B------:R-:W-:Y:S02]  /*35e0*/  IMAD.MOV.U32 R11, RZ, RZ, R5 ;  /* 0x000000ffff0b7224 */ /* 0x000fe400078e0005 */
[----:B------:R-:W-:Y:S02]  /*35f0*/  IMAD.MOV.U32 R14, RZ, RZ, R6 ;  /* 0x000000ffff0e7224 */ /* 0x000fe400078e0006 */
[----:B------:R-:W-:Y:S01]  /*3600*/  IMAD.MOV.U32 R15, RZ, RZ, R7 ;  /* 0x000000ffff0f7224 */ /* 0x000fe200078e0007 */
[----:B------:R-:W-:-:S02]  /*3610*/  PRMT R83, R10, 0x7610, R83 ;  /* 0x000076100a537816 */ /* 0x000fc40000000053 */
[----:B------:R-:W-:Y:S02]  /*3620*/  PRMT R74, R11, 0x7610, R74 ;  /* 0x000076100b4a7816 */ /* 0x000fe4000000004a */
[----:B------:R-:W-:Y:S02]  /*3630*/  PRMT R84, R84, 0x5410, R14 ;  /* 0x0000541054547816 */ /* 0x000fe4000000000e */
[----:B------:R-:W-:Y:S01]  /*3640*/  PRMT R76, R76, 0x5410, R15 ;  /* 0x000054104c4c7816 */ /* 0x000fe2000000000f */
[----:B---3--:R-:W-:Y:S02]  /*3650*/  IMAD.MOV.U32 R8, RZ, RZ, R30 ;  /* 0x000000ffff087224 */ /* 0x008fe400078e001e */
[----:B------:R-:W-:Y:S02]  /*3660*/  IMAD.MOV.U32 R9, RZ, RZ, R31 ;  /* 0x000000ffff097224 */ /* 0x000fe400078e001f */
[----:B------:R-:W-:Y:S02]  /*3670*/  IMAD.MOV.U32 R10, RZ, RZ, R28 ;  /* 0x000000ffff0a7224 */ /* 0x000fe400078e001c */
[----:B------:R-:W-:Y:S01]  /*3680*/  IMAD.MOV.U32 R11, RZ, RZ, R29 ;  /* 0x000000ffff0b7224 */ /* 0x000fe200078e001d */
[----:B------:R-:W-:-:S02]  /*3690*/  PRMT R83, R83, 0x5410, R8 ;  /* 0x0000541053537816 */ /* 0x000fc40000000008 */
[----:B------:R-:W-:Y:S02]  /*36a0*/  PRMT R76, R9, 0x7610, R76 ;  /* 0x00007610094c7816 */ /* 0x000fe4000000004c */
[----:B------:R-:W-:Y:S02]  /*36b0*/  PRMT R84, R10, 0x7610, R84 ;  /* 0x000076100a547816 */ /* 0x000fe40000000054 */
[----:B------:R-:W-:Y:S01]  /*36c0*/  PRMT R74, R74, 0x5410, R11 ;  /* 0x000054104a4a7816 */ /* 0x000fe2000000000b */
[----:B------:R-:W-:Y:S06]  /*36d0*/  @P6 BRA `(.L_x_6713) ;  /* 0x0000000000046947 */ /* 0x000fec0003800000 */
[----:B------:R-:W-:Y:S01]  /*36e0*/  BPT.TRAP 0x1 ;  /* 0x000000040000795c */ /* 0x000fe20000300000 */
.L_x_6713:
[----:B------:R-:W-:Y:S01]  /*36f0*/  IMAD R61, R19, 0x8, R2 ;  /* 0x00000008133d7824 */ /* 0x000fe200078e0202 */
[----:B------:R-:W-:Y:S01]  /*3700*/  SHF.L.U32 R70, R154, 0x1f, RZ ;  /* 0x0000001f9a467819 */ /* 0x000fe200000006ff */
[----:B------:R-:W-:Y:S03]  /*3710*/  BSSY B1, `(.L_x_6714) ;  /* 0x0000003000017945 */ /* 0x000fe60003800000 */
[----:B------:R-:W0:Y:S02]  /*3720*/  SYNCS.PHASECHK.TRANS64.TRYWAIT P6, [R61+URZ+0x38890], R70 ;  /* 0x038890463d0075a7 */ /* 0x000e2400080c017f */
[----:B0-----:R-:W-:Y:S05]  /*3730*/  @!P6 BRA `(.L_x_6715) ;  /* 0x0000032000f4e947 */ /* 0x001fea0003800000 */
.L_x_7057:
[----:B------:R-:W-:Y:S05]  /*3740*/  BSYNC B1 ;  /* 0x0000000000017941 */ /* 0x000fea0003800000 */
.L_x_6714:
[----:B------:R-:W-:-:S03]  /*3750*/  UMOV UR4, 0xffffffff ;  /* 0xffffffff00047882 */ /* 0x000fc60000000000 */
[----:B------:R-:W-:Y:S05]  /*3760*/  BRA.DIV UR4, `(.L_x_6716) ;  /* 0x0000032204fc7947 */ /* 0x000fea000b800000 */
[----:B------:R-:W1:Y:S04]  /*3770*/  SHFL.IDX PT, R65, R65, RZ, 0x1c1f ;  /* 0x001c1fff41417589 */ /* 0x000e6800000e0000 */
[----:B------:R-:W2:Y:S02]  /*3780*/  SHFL.IDX PT, R64, R64, RZ, 0x1c1f ;  /* 0x001c1fff40407589 */ /* 0x000ea400000e0000 */
.L_x_7061:
        /* <DEDUP_REMOVED lines=13> */
[----:B------:R-:W-:-:S03]  /*3860*/  IMAD.IADD R9, R59, 0x1, R69 ;  /* 0x000000013b097824 */ /* 0x000fc600078e0245 */
[----:B------:R-:W-:Y:S01]  /*3870*/  LOP3.LUT R8, R44, 0x38, R73, 0xf8, !PT ;  /* 0x000000382c087812 */ /* 0x000fe200078ef849 */
[----:B------:R-:W-:-:S03]  /*3880*/  IMAD R9, R9, 0x2, R2 ;  /* 0x0000000209097824 */ /* 0x000fc600078e0202 */
[----:B------:R-:W-:-:S05]  /*3890*/  LOP3.LUT R8, R43, R8, R48, 0xf6, !PT ;  /* 0x000000082b087212 */ /* 0x000fca00078ef630 */
[----:B------:R-:W-:Y:S02]  /*38a0*/  IMAD.IADD R69, R69, 0x1, R8 ;  /* 0x0000000145457824 */ /* 0x000fe400078e0208 */
[----:B------:R-:W1:Y:S02]  /*38b0*/  LDS.128 R8, [R9+0x22400] ;  /* 0x0224000009087984 */ /* 0x000e640000000c00 */
[----:B------:R-:W-:-:S05]  /*38c0*/  IMAD R69, R69, 0x2, R2 ;  /* 0x0000000245457824 */ /* 0x000fca00078e0202 */
[----:B------:R2:W3:Y:S01]  /*38d0*/  LDS.128 R12, [R69+0x22400] ;  /* 0x02240000450c7984 */ /* 0x0004e20000000c00 */
[----:B------:R-:W-:Y:S05]  /*38e0*/  @P5 BRA `(.L_x_6718) ;  /* 0x0000000400545947 */ /* 0x000fea0003800000 */
[--C-:B------:R-:W-:Y:S02]  /*38f0*/  SHF.R.U64 R80, R28, 0x10, R29.reuse ;  /* 0x000000101c507819 */ /* 0x100fe4000000121d */
[----:B------:R-:W-:Y:S02]  /*3900*/  SHF.R.U32.HI R28, RZ, 0x10, R29 ;  /* 0x00000010ff1c7819 */ /* 0x000fe4000001161d */
[--C-:B------:R-:W-:Y:S01]  /*3910*/  SHF.R.U64 R82, R4, 0x10, R5.reuse ;  /* 0x0000001004527819 */ /* 0x100fe20000001205 */
[----:B-1----:R-:W-:Y:S01]  /*3920*/  HADD2.F32 R4, -RZ, R9.H0_H0 ;  /* 0x20000009ff047230 */ /* 0x002fe20000004100 */
[----:B------:R-:W-:Y:S01]  /*3930*/  SHF.R.U32.HI R72, RZ, 0x10, R5 ;  /* 0x00000010ff487819 */ /* 0x000fe20000011605 */
[--C-:B---3--:R-:W-:Y:S01]  /*3940*/  HADD2.F32 R5, -RZ, R13.reuse.H0_H0 ;  /* 0x2000000dff057230 */ /* 0x108fe20000004100 */
[--C-:B------:R-:W-:Y:S01]  /*3950*/  SHF.R.U64 R81, R6, 0x10, R7.reuse ;  /* 0x0000001006517819 */ /* 0x100fe20000001207 */
[----:B------:R-:W-:Y:S01]  /*3960*/  HADD2.F32 R13, -RZ, R13.H1_H1 ;  /* 0x3000000dff0d7230 */ /* 0x000fe20000004100 */
[----:B------:R-:W-:Y:S01]  /*3970*/  SHF.R.U32.HI R75, RZ, 0x10, R7 ;  /* 0x00000010ff4b7819 */ /* 0x000fe20000011607 */
[----:B------:R-:W-:Y:S01]  /*3980*/  HADD2.F32 R7, -RZ, R74.H1_H1 ;  /* 0x3000004aff077230 */ /* 0x000fe20000004100 */
[--C-:B------:R-:W-:Y:S01]  /*3990*/  SHF.R.U64 R79, R30, 0x10, R31.reuse ;  /* 0x000000101e4f7819 */ /* 0x100fe2000000121f */
[----:B------:R-:W-:Y:S01]  /*39a0*/  HADD2.F32 R30, -RZ, R28.H0_H0 ;  /* 0x2000001cff1e7230 */ /* 0x000fe20000004100 */
[----:B--2---:R-:W-:Y:S01]  /*39b0*/  SHF.R.U32.HI R69, RZ, 0x10, R31 ;  /* 0x00000010ff457819 */ /* 0x004fe2000001161f */
        /* <DEDUP_REMOVED lines=72> */
.L_x_6718:
[----:B------:R-:W-:Y:S05]  /*3e40*/  BSYNC B1 ;  /* 0x0000000000017941 */ /* 0x000fea0003800000 */
.L_x_6717:
        /* <DEDUP_REMOVED lines=8> */
.L_x_6698:
[----:B------:R-:W-:-:S13]  /*3ed0*/  ISETP.NE.AND P0, PT, RZ, UR41, PT ;  /* 0x00000029ff007c0c */ /* 0x000fda000bf05270 */
[----:B------:R-:W-:Y:S05]  /*3ee0*/  @P0 BRA `(.L_x_6719) ;  /* 0x0000000000040947 */ /* 0x000fea0003800000 */
[----:B------:R-:W-:Y:S01]  /*3ef0*/  BPT.TRAP 0x1 ;  /* 0x000000040000795c */ /* 0x000fe20000300000 */
.L_x_6719:
[----:B------:R-:W-:Y:S01]  /*3f00*/  IMAD R61, R19, 0x8, R2 ;  /* 0x00000008133d7824 */ /* 0x000fe200078e0202 */
[----:B------:R-:W-:Y:S01]  /*3f10*/  SHF.L.U32 R70, R154, 0x1f, RZ ;  /* 0x0000001f9a467819 */ /* 0x000fe200000006ff */
[----:B------:R-:W-:Y:S01]  /*3f20*/  BSSY B1, `(.L_x_6720) ;  /* 0x0000004000017945 */ /* 0x000fe20003800000 */
[----:B------:R-:W-:Y:S02]  /*3f30*/  SHF.R.S32.HI R67, RZ, 0x1f, R66 ;  /* 0x0000001fff437819 */ /* 0x000fe40000011442 */
[----:B------:R-:W0:Y:S02]  /*3f40*/  SYNCS.PHASECHK.TRANS64.TRYWAIT P0, [R61+URZ+0x38890], R70 ;  /* 0x038890463d0075a7 */ /* 0x000e24000800017f */
[----:B0-----:R-:W-:Y:S05]  /*3f50*/  @!P0 BRA `(.L_x_6721) ;  /* 0x0000031c004c8947 */ /* 0x001fea0003800000 */
.L_x_7062:
[----:B------:R-:W-:Y:S05]  /*3f60*/  BSYNC B1 ;  /* 0x0000000000017941 */ /* 0x000fea0003800000 */
.L_x_6720:
        /* <DEDUP_REMOVED lines=26> */
.L_x_7066:
[----:B------:R-:W-:Y:S05]  /*4110*/  @!P0 BRA `(.L_x_6706) ;  /* 0x0000000000448947 */ /* 0x000fea0003800000 */
[----:B------:R-:W-:Y:S02]  /*4120*/  ULDC UR4, c[0x0][0x2f4] ;  /* 0x0000bd0000047ab9 */ /* 0x000fe40000000800 */
[----:B------:R-:W-:-:S13]  /*4130*/  ISETP.GE.AND P0, PT, R16, UR4, PT ;  /* 0x0000000410007c0c */ /* 0x000fda000bf06270 */
[----:B-1----:R-:W1:Y:S01]  /*4140*/  @!P0 LDS.128 R4, [R72+0x22400] ;  /* 0x0224000048048984 */ /* 0x002e620000000c00 */
[----:B---3--:R-:W-:-:S04]  /*4150*/  @!P0 LEA R8, P5, R16, R14, 0x1 ;  /* 0x0000000e10088211 */ /* 0x008fc800078a08ff */
[----:B--2---:R-:W-:-:S05]  /*4160*/  @!P0 LEA.HI.X R9, R16, R29, R17, 0x1, P5 ;  /* 0x0000001d10098211 */ /* 0x004fca00028f0c11 */
[----:B-1----:R4:W-:Y:S01]  /*4170*/  @!P0 ST.E.128 desc[UR46][R8.64], R4 ;  /* 0x0000000408008985 */ /* 0x0029e2000c101d2e */
        /* <DEDUP_REMOVED lines=9> */
[----:B------:R-:W1:Y:S04]  /*4210*/  LDS.128 R4, [R4+0x22400] ;  /* 0x0224000004047984 */ /* 0x000e680000000c00 */
[----:B-1----:R1:W-:Y:S02]  /*4220*/  ST.E.128 desc[UR46][R8.64], R4 ;  /* 0x0000000408007985 */ /* 0x0023e4000c101d2e */
.L_x_6706:
[----:B------:R-:W-:Y:S05]  /*4230*/  BSYNC B0 ;  /* 0x0000000000007941 */ /* 0x000fea0003800000 */
.L_x_6697:
[----:B-1-34-:R-:W1:Y:S01]  /*4240*/  S2R R4, SR_TID.X ;  /* 0x0000000000047919 */ /* 0x01ae620000002100 */
[----:B------:R-:W-:Y:S01]  /*4250*/  @!PT LDS RZ, [RZ] ;  /* 0x00000000fffff984 */ /* 0x000fe20000000800 */
[----:B------:R-:W-:Y:S01]  /*4260*/  @!PT LDS RZ, [RZ] ;  /* 0x00000000fffff984 */ /* 0x000fe20000000800 */
[----:B------:R-:W-:Y:S01]  /*4270*/  @!PT LDS RZ, [RZ] ;  /* 0x00000000fffff984 */ /* 0x000fe20000000800 */
[----:B------:R-:W-:Y:S01]  /*4280*/  @!PT LDS RZ, [RZ] ;  /* 0x00000000fffff984 */ /* 0x000fe20000000800 */
[----:B------:R3:W-:Y:S06]  /*4290*/  MEMBAR.ALL.CTA ;  /* 0x0000000000007992 */ /* 0x0007ec0000008000 */
[----:B---3--:R-:W3:Y:S01]  /*42a0*/  FENCE.VIEW.ASYNC.S ;  /* 0x00000000000073c6 */ /* 0x008ee20000000000 */
[----:B------:R-:W-:Y:S05]  /*42b0*/  WARPSYNC.ALL ;  /* 0x0000000000007948 */ /* 0x000fea0003800000 */
[----:B------:R-:W-:Y:S01]  /*42c0*/  UISETP.NE.AND UP0, UPT, UR41, URZ, UPT ;  /* 0x0000003f2900728c */ /* 0x000fe2000bf05270 */
[----:B---3--:R3:W-:Y:S05]  /*42d0*/  BAR.SYNC.DEFER_BLOCKING R46, 0x80 ;  /* 0x0002002e0000751d */ /* 0x0087ea0000010000 */
[----:B------:R-:W-:-:S02]  /*42e0*/  PLOP3.LUT P5, PT, PT, PT, UP0, 0x80, 0x0 ;  /* 0x000000000000781c */ /* 0x000fc40003faf008 */
[----:B-1----:R-:W-:-:S13]  /*42f0*/  LOP3.LUT P0, RZ, R4, 0x7f, RZ, 0xc0, !PT ;  /* 0x0000007f04ff7812 */ /* 0x002fda000780c0ff */
[----:B------:R-:W-:-:S05]  /*4300*/  @!P0 VIADD R4, R61, 0x388a0 ;  /* 0x000388a03d048836 */ /* 0x000fca0000000000 */
[----:B------:R-:W-:-:S04]  /*4310*/  @!P0 PRMT R4, RZ, 0x654, R4 ;  /* 0x00000654ff048816 */ /* 0x000fc80000000004 */
[----:B------:R3:W-:Y:S01]  /*4320*/  @!P0 SYNCS.ARRIVE.TRANS64.RED.A1T0 RZ, [R4+URZ], RZ ;  /* 0x000000ff04ff89a7 */ /* 0x0007e2000810043f */
[----:B------:R-:W-:Y:S05]  /*4330*/  @P5 BRA `(.L_x_6723) ;  /* 0x0000000000045947 */ /* 0x000fea0003800000 */
[----:B------:R-:W-:Y:S01]  /*4340*/  BPT.TRAP 0x1 ;  /* 0x000000040000795c */ /* 0x000fe20000300000 */
.L_x_6723:
[----:B------:R-:W1:Y:S01]  /*4350*/  SYNCS.PHASECHK.TRANS64.TRYWAIT P5, [R61+URZ+0x388b0], R70 ;  /* 0x0388b0463d0075a7 */ /* 0x000e6200080a017f */
[----:B------:R-:W-:Y:S04]  /*4360*/  BSSY B0, `(.L_x_6724) ;  /* 0x0000002000007945 */ /* 0x000fe80003800000 */
[----:B-1----:R-:W-:Y:S05]  /*4370*/  @!P5 BRA `(.L_x_6725) ;  /* 0x00000318009cd947 */ /* 0x002fea0003800000 */
.L_x_7067:
[----:B------:R-:W-:Y:S05]  /*4380*/  BSYNC B0 ;  /* 0x0000000000007941 */ /* 0x000fea0003800000 */
.L_x_6724:
[----:B------:R-:W-:Y:S01]  /*4390*/  ULDC.64 UR4, c[0x0][0x328] ;  /* 0x0000ca0000047ab9 */ /* 0x000fe20000000a00 */
[----:B------:R-:W-:Y:S01]  /*43a0*/  BSSY B0, `(.L_x_6726) ;  /* 0x000006d000007945 */ /* 0x000fe20003800000 */
[----:B------:R-:W-:Y:S02]  /*43b0*/  IMAD R67, R67, UR4, RZ ;  /* 0x0000000443437c24 */ /* 0x000fe4000f8e02ff */
[----:B---3--:R-:W-:-:S04]  /*43c0*/  IMAD.WIDE.U32 R4, R66, UR4, RZ ;  /* 0x0000000442047c25 */ /* 0x008fc8000f8e00ff */
        /* <DEDUP_REMOVED lines=14> */
[----:B------:R-:W-:Y:S01]  /*44b0*/  LEA.HI.X R4, R4, UR5, R7, 0x1, P5 ;  /* 0x0000000504047c11 */ /* 0x000fe2000a8f0c07 */
[----:B------:R3:W4:Y:S01]  /*44c0*/  SHFL.IDX PT, R15, R5, RZ, 0x1c1f ;  /* 0x001c1fff050f7589 */ /* 0x00072200000e0000 */
[----:B------:R-:W-:-:S03]  /*44d0*/  ISETP.GT.AND P5, PT, R68, R155, PT ;  /* 0x0000009b4400720c */ /* 0x000fc60003fa4270 */
[----:B------:R3:W0:Y:S10]  /*44e0*/  SHFL.IDX PT, R13, R4, RZ, 0x1c1f ;  /* 0x001c1fff040d7589 */ /* 0x00063400000e0000 */
[----:B---3--:R-:W-:Y:S05]  /*44f0*/  @!P5 BRA `(.L_x_6727) ;  /* 0x00000004005cd947 */ /* 0x008fea0003800000 */
[----:B------:R-:W-:Y:S01]  /*4500*/  ULDC UR4, c[0x0][0x320] ;  /* 0x0000c80000047ab9 */ /* 0x000fe20000000800 */
[----:B------:R-:W-:Y:S01]  /*4510*/  IMAD R9, R19, 0x8000, R50 ;  /* 0x0000800013097824 */ /* 0x000fe200078e0232 */
[----:B------:R-:W-:Y:S02]  /*4520*/  ISETP.GE.AND P6, PT, R16, UR4, PT ;  /* 0x0000000410007c0c */ /* 0x000fe4000bfc6270 */
[----:B------:R-:W-:Y:S01]  /*4530*/  LOP3.LUT P5, RZ, R158, 0x4, RZ, 0xc0, !PT ;  /* 0x000000049eff7812 */ /* 0x000fe200078ac0ff */
[C---:B------:R-:W-:Y:S02]  /*4540*/  IMAD R10, R9.reuse, 0x2, R2 ;  /* 0x00000002090a7824 */ /* 0x040fe400078e0202 */
[----:B------:R-:W-:-:S08]  /*4550*/  VIADD R11, R9, 0x20 ;  /* 0x00000020090b7836 */ /* 0x000fd00000000000 */
[----:B------:R-:W3:Y:S02]  /*4560*/  @!P6 LDS.128 R4, [R10+0x400] ;  /* 0x000400000a04e984 */ /* 0x000ee40000000c00 */
[----:B------:R-:W-:Y:S01]  /*4570*/  @P5 VIADD R11, R9, 0xffffffe0 ;  /* 0xffffffe0090b5836 */ /* 0x000fe20000000000 */
[----:B----4-:R-:W-:-:S03]  /*4580*/  @!P6 LEA R8, P5, R16, R15, 0x1 ;  /* 0x0000000f1008e211 */ /* 0x010fc600078a08ff */
[----:B------:R-:W-:Y:S01]  /*4590*/  IMAD R11, R11, 0x2, R2 ;  /* 0x000000020b0b7824 */ /* 0x000fe200078e0202 */
[----:B0-----:R-:W-:Y:S02]  /*45a0*/  @!P6 LEA.HI.X R9, R16, R13, R17, 0x1, P5 ;  /* 0x0000000d1009e211 */ /* 0x001fe400028f0c11 */
[----:B------:R-:W-:-:S03]  /*45b0*/  ISETP.GE.AND P5, PT, R18, UR4, PT ;  /* 0x0000000412007c0c */ /* 0x000fc6000bfa6270 */
[----:B---3--:R0:W-:Y:S10]  /*45c0*/  @!P6 ST.E.128 desc[UR46][R8.64], R4 ;  /* 0x000000040800e985 */ /* 0x0081f4000c101d2e */
[----:B------:R-:W3:Y:S01]  /*45d0*/  @!P5 LDS.128 R4, [R11+0x400] ;  /* 0x000400000b04d984 */ /* 0x000ee20000000c00 */
[----:B0-----:R-:W-:-:S04]  /*45e0*/  @!P5 LEA R8, P6, R18, R15, 0x1 ;  /* 0x0000000f1208d211 */ /* 0x001fc800078c08ff */
[----:B------:R-:W-:Y:S02]  /*45f0*/  @!P5 LEA.HI.X R9, R18, R13, R159, 0x1, P6 ;  /* 0x0000000d1209d211 */ /* 0x000fe400030f0c9f */
[----:B------:R-:W-:-:S03]  /*4600*/  ISETP.GE.AND P6, PT, R188, UR4, PT ;  /* 0x00000004bc007c0c */ /* 0x000fc6000bfc6270 */
[----:B---3--:R0:W-:Y:S10]  /*4610*/  @!P5 ST.E.128 desc[UR46][R8.64], R4 ;  /* 0x000000040800d985 */ /* 0x0081f4000c101d2e */
[----:B------:R-:W3:Y:S01]  /*4620*/  @!P6 LDS.128 R4, [R10+0x2400] ;  /* 0x002400000a04e984 */ /* 0x000ee20000000c00 */
[----:B0-----:R-:W-:-:S05]  /*4630*/  @!P6 LEA R8, P5, R188, R15, 0x1 ;  /* 0x0000000fbc08e211 */ /* 0x001fca00078a08ff */
[----:B------:R-:W-:Y:S01]  /*4640*/  @!P6 IMAD.X R9, R13, 0x1, R195, P5 ;  /* 0x000000010d09e824 */ /* 0x000fe200028e06c3 */
[----:B------:R-:W-:-:S04]  /*4650*/  ISETP.GE.AND P5, PT, R187, UR4, PT ;  /* 0x00000004bb007c0c */ /* 0x000fc8000bfa6270 */
[----:B---3--:R0:W-:Y:S09]  /*4660*/  @!P6 ST.E.128 desc[UR46][R8.64], R4 ;  /* 0x000000040800e985 */ /* 0x0081f2000c101d2e */
        /* <DEDUP_REMOVED lines=62> */
[----:B------:R-:W-:-:S05]  /*4a50*/  @!P5 IMAD.X R9, R13, 0x1, R208, P6 ;  /* 0x000000010d09d824 */ /* 0x000fca00030e06d0 */
[----:B---3--:R3:W-:Y:S03]  /*4a60*/  @!P5 ST.E.128 desc[UR46][R8.64], R4 ;  /* 0x000000040800d985 */ /* 0x0087e6000c101d2e */
.L_x_6727:
[----:B------:R-:W-:Y:S05]  /*4a70*/  BSYNC B0 ;  /* 0x0000000000007941 */ /* 0x000fea0003800000 */
.L_x_6726:
[----:B------:R-:W-:Y:S01]  /*4a80*/  @!PT LDS RZ, [RZ] ;  /* 0x00000000fffff984 */ /* 0x000fe20000000800 */
[----:B------:R-:W-:Y:S01]  /*4a90*/  @!PT LDS RZ, [RZ] ;  /* 0x00000000fffff984 */ /* 0x000fe20000000800 */
[----:B------:R-:W-:Y:S01]  /*4aa0*/  @!PT LDS RZ, [RZ] ;  /* 0x00000000fffff984 */ /* 0x000fe20000000800 */
[----:B------:R-:W-:Y:S01]  /*4ab0*/  @!PT LDS RZ, [RZ] ;  /* 0x00000000fffff984 */ /* 0x000fe20000000800 */
[----:B------:R5:W-:Y:S06]  /*4ac0*/  MEMBAR.ALL.CTA ;  /* 0x0000000000007992 */ /* 0x000bec0000008000 */
[----:B-----5:R-:W5:Y:S01]  /*4ad0*/  FENCE.VIEW.ASYNC.S ;  /* 0x00000000000073c6 */ /* 0x020f620000000000 */
[----:B------:R-:W-:Y:S02]  /*4ae0*/  VIADD R19, R19, 0x1 ;  /* 0x0000000113137836 */ /* 0x000fe40000000000 */
[----:B01----:R-:W-:Y:S01]  /*4af0*/  @!P0 VIADD R61, R61, 0x388c0 ;  /* 0x000388c03d3d8836 */ /* 0x003fe20000000000 */
[----:B-----5:R0:W-:Y:S02]  /*4b00*/  BAR.SYNC.DEFER_BLOCKING R46, 0x80 ;  /* 0x0002002e0000751d */ /* 0x0201e40000010000 */
[----:B------:R-:W-:-:S02]  /*4b10*/  ISETP.NE.AND P5, PT, R19, 0x2, PT ;  /* 0x000000021300780c */ /* 0x000fc40003fa5270 */
[----:B------:R-:W-:Y:S02]  /*4b20*/  @!P0 PRMT R61, RZ, 0x654, R61 ;  /* 0x00000654ff3d8816 */ /* 0x000fe4000000003d */
[----:B---3--:R-:W-:Y:S02]  /*4b30*/  SEL R5, RZ, 0x1, P5 ;  /* 0x00000001ff057807 */ /* 0x008fe40002800000 */
[----:B------:R-:W-:Y:S02]  /*4b40*/  SEL R19, R19, RZ, P5 ;  /* 0x000000ff13137207 */ /* 0x000fe40002800000 */
[----:B------:R-:W-:Y:S01]  /*4b50*/  LOP3.LUT R154, R154, R5, RZ, 0x3c, !PT ;  /* 0x000000059a9a7212 */ /* 0x000fe200078e3cff */
[----:B------:R0:W-:Y:S01]  /*4b60*/  @!P0 SYNCS.ARRIVE.TRANS64.RED.A1T0 RZ, [R61+URZ], RZ ;  /* 0x000000ff3dff89a7 */ /* 0x0001e2000810043f */
[----:B------:R-:W-:Y:S01]  /*4b70*/  PLOP3.LUT P0, PT, PT, PT, PT, 0x8, 0x0 ;  /* 0x000000000000781c */ /* 0x000fe20003f0e170 */
[----:B------:R-:W-:-:S12]  /*4b80*/  @P4 BRA `(.L_x_6728) ;  /* 0xffffffd8008c4947 */ /* 0x000fd8000383ffff */
.L_x_6692:
[----:B------:R-:W1:Y:S01]  /*4b90*/  LDC R0, c[0x0][0xa80] ;  /* 0x0002a000ff007b82 */ /* 0x000e620000000800 */
[----:B------:R3:W-:Y:S01]  /*4ba0*/  STL.128 [R1+0x1e0], RZ ;  /* 0x0001e0ff01007387 */ /* 0x0007e20000100c00 */
[----:B------:R-:W-:Y:S01]  /*4bb0*/  BSSY B0, `(.L_x_6729) ;  /* 0x0000027000007945 */ /* 0x000fe20003800000 */
[----:B------:R-:W-:Y:S02]  /*4bc0*/  IMAD.U32 R37, RZ, RZ, UR38 ;  /* 0x00000026ff257e24 */ /* 0x000fe4000f8e00ff */
[----:B------:R3:W-:Y:S04]  /*4bd0*/  STL.128 [R1+0x1f0], RZ ;  /* 0x0001f0ff01007387 */ /* 0x0007e80000100c00 */
[----:B------:R3:W-:Y:S04]  /*4be0*/  STL.128 [R1+0x210], RZ ;  /* 0x000210ff01007387 */ /* 0x0007e80000100c00 */
[----:B------:R3:W-:Y:S04]  /*4bf0*/  STL.128 [R1+0x220], RZ ;  /* 0x000220ff01007387 */ /* 0x0007e80000100c00 */
[----:B------:R3:W-:Y:S04]  /*4c00*/  STL.128 [R1+0x230], RZ ;  /* 0x000230ff01007387 */ /* 0x0007e80000100c00 */
[----:B------:R3:W-:Y:S04]  /*4c10*/  STL.128 [R1+0x240], RZ ;  /* 0x000240ff01007387 */ /* 0x0007e80000100c00 */
[----:B-1----:R3:W-:Y:S04]  /*4c20*/  STL [R1+0x200], R0 ;  /* 0x0002000001007387 */ /* 0x0027e80000100800 */
        /* <DEDUP_REMOVED lines=28> */
[----:B------:R-:W-:Y:S05]  /*4df0*/  @P0 BRA `(.L_x_6730) ;  /* 0x0000000000080947 */ /* 0x000fea0003800000 */
[----:B------:R-:W1:Y:S02]  /*4e00*/  FENCE.VIEW.ASYNC.G ;  /* 0x00000000000073c6 */ /* 0x000e640000000100 */
[----:B-1----:R-:W-:Y:S06]  /*4e10*/  BAR.ARV 0xc, 0x180 ;  /* 0x0306000000007b1d */ /* 0x002fec0000002000 */
.L_x_6730:
[----:B------:R-:W-:Y:S05]  /*4e20*/  BSYNC B0 ;  /* 0x0000000000007941 */ /* 0x000fea0003800000 */
.L_x_6729:
[----:B------:R-:W-:Y:S01]  /*4e30*/  UISETP.NE.AND UP0, UPT, UR41, 0x1, UPT ;  /* 0x000000012900788c */ /* 0x000fe2000bf05270 */
[----:B------:R-:W-:Y:S01]  /*4e40*/  IMAD.U32 R32, RZ, RZ, UR38 ;  /* 0x00000026ff207e24 */ /* 0x000fe2000f8e00ff */
[----:B------:R-:W-:Y:S01]  /*4e50*/  IADD3 R37, P0, R37, 0x1e0, RZ ;  /* 0x000001e025257810 */ /* 0x000fe20007f1e0ff */
[----:B------:R-:W-:Y:S03]  /*4e60*/  BSSY B7, `(.L_x_6731) ;  /* 0x00024ed000077945 */ /* 0x000fe60003800000 */
[----:B------:R-:W-:Y:S01]  /*4e70*/  PLOP3.LUT P2, PT, PT, PT, UP0, 0x80, 0x0 ;  /* 0x000000000000781c */ /* 0x000fe20003f4f008 */
[----:B------:R-:W-:Y:S01]  /*4e80*/  IMAD.X R38, RZ, RZ, UR37, P0 ;  /* 0x00000025ff267e24 */ /* 0x000fe200080e06ff */
[----:B------:R-:W-:-:S05]  /*4e90*/  IADD3 R32, P1, R32, 0x210, RZ ;  /* 0x0000021020207810 */ /* 0x000fca0007f3e0ff */
[----:B------:R-:W-:-:S06]  /*4ea0*/  IMAD.X R31, RZ, RZ, UR37, P1 ;  /* 0x00000025ff1f7e24 */ /* 0x000fcc00088e06ff */
[----:B------:R-:W-:Y:S05]  /*4eb0*/  @!P2 BRA `(.L_x_6732) ;  /* 0x00000080000ca947 */ /* 0x000fea0003800000 */
[----:B---3--:R-:W1:Y:S08]  /*4ec0*/  LDC R0, c[0x0][0x448] ;  /* 0x00011200ff007b82 */ /* 0x008e700000000800 */
[----:B------:R-:W3:Y:S01]  /*4ed0*/  LDC.64 R6, c[0x0][0xad8] ;  /* 0x0002b600ff067b82 */ /* 0x000ee20000000a00 */
[----:B-1----:R-:W-:Y:S01]  /*4ee0*/  ISETP.NE.AND P1, PT, R0, 0x1, PT ;  /* 0x000000010000780c */ /* 0x002fe20003f25270 */
[----:B------:R-:W-:Y:S01]  /*4ef0*/  VIADD R0, R194, 0x3f ;  /* 0x0000003fc2007836 */ /* 0x000fe20000000000 */
[----:B---3--:R-:W-:-:S11]  /*4f00*/  ISETP.GE.AND P2, PT, R7, 0x1, PT ;  /* 0x000000010700780c */ /* 0x008fd60003f46270 */
[----:B------:R-:W1:Y:S08]  /*4f10*/  @P1 LDC R3, c[0x0][0x44c] ;  /* 0x00011300ff031b82 */ /* 0x000e700000000800 */
[----:B------:R-:W3:Y:S01]  /*4f20*/  @P1 LDC R4, c[0x0][0x450] ;  /* 0x00011400ff041b82 */ /* 0x000ee20000000800 */
[----:B-1----:R-:W-:-:S05]  /*4f30*/  @P1 IMAD.HI.U32 R3, R0, R3, RZ ;  /* 0x0000000300031227 */ /* 0x002fca00078e00ff */
[----:B---3--:R-:W-:-:S05]  /*4f40*/  @P1 SHF.R.U32.HI R0, RZ, R4, R3 ;  /* 0x00000004ff001219 */ /* 0x008fca0000011603 */
        /* <DEDUP_REMOVED lines=14> */
.L_x_6735:
[----:B------:R-:W-:-:S13]  /*5030*/  ISETP.NE.AND P0, PT, R7, 0x1, PT ;  /* 0x000000010700780c */ /* 0x000fda0003f05270 */
[----:B------:R-:W1:Y:S02]  /*5040*/  @P0 LDC.64 R4, c[0x0][0xae0] ;  /* 0x0002b800ff040b82 */ /* 0x000e640000000a00 */
[----:B-1----:R-:W-:-:S05]  /*5050*/  @P0 IMAD.HI.U32 R4, R3, R4, RZ ;  /* 0x0000000403040227 */ /* 0x002fca00078e00ff */
[----:B------:R-:W-:-:S07]  /*5060*/  @P0 SHF.R.U32.HI R3, RZ, R5, R4 ;  /* 0x00000005ff030219 */ /* 0x000fce0000011604 */
.L_x_6736:
[----:B------:R-:W-:Y:S05]  /*5070*/  BSYNC B0 ;  /* 0x0000000000007941 */ /* 0x000fea0003800000 */
.L_x_6734:
[----:B------:R-:W-:-:S05]  /*5080*/  IMAD R3, R3, R7, R7 ;  /* 0x0000000703037224 */ /* 0x000fca00078e0207 */
[----:B------:R-:W-:-:S07]  /*5090*/  VIMNMX R0, R0, R3, PT ;  /* 0x0000000300007248 */ /* 0x000fce0003fe0100 */
.L_x_6733:
[----:B------:R-:W1:Y:S01]  /*50a0*/  @P1 LDC R5, c[0x0][0x44c] ;  /* 0x00011300ff051b82 */ /* 0x000e620000000800 */
[----:B------:R-:W-:Y:S01]  /*50b0*/  VIADD R0, R0, 0x3f ;  /* 0x0000003f00007836 */ /* 0x000fe20000000000 */
[----:B------:R-:W-:Y:S01]  /*50c0*/  ULDC UR4, c[0x0][0xad4] ;  /* 0x0002b50000047ab9 */ /* 0x000fe20000000800 */
[----:B------:R-:W-:-:S03]  /*50d0*/  IMAD.MOV.U32 R4, RZ, RZ, R194 ;  /* 0x000000ffff047224 */ /* 0x000fc600078e00c2 */
[----:B------:R-:W-:Y:S02]  /*50e0*/  SHF.R.S32.HI R3, RZ, 0x1f, R0 ;  /* 0x0000001fff037819 */ /* 0x000fe40000011400 */
[----:B------:R-:W3:Y:S02]  /*50f0*/  @P1 LDC R6, c[0x0][0x450] ;  /* 0x00011400ff061b82 */ /* 0x000ee40000000800 */
[----:B------:R-:W-:-:S04]  /*5100*/  LEA.HI R3, R3, R0, RZ, 0x6 ;  /* 0x0000000003037211 */ /* 0x000fc800078f30ff */
[----:B------:R-:W-:-:S04]  /*5110*/  SHF.R.S32.HI R0, RZ, 0x6, R3 ;  /* 0x00000006ff007819 */ /* 0x000fc80000011403 */
[----:B------:R-:W-:Y:S01]  /*5120*/  VIMNMX R13, R39, R0, PT ;  /* 0x00000000270d7248 */ /* 0x000fe20003fe0100 */
[----:B-1----:R-:W-:-:S05]  /*5130*/  @P1 IMAD.HI.U32 R5, R194, R5, RZ ;  /* 0x00000005c2051227 */ /* 0x002fca00078e00ff */
[----:B---3--:R-:W-:-:S05]  /*5140*/  @P1 SHF.R.U32.HI R4, RZ, R6, R5 ;  /* 0x00000006ff041219 */ /* 0x008fca0000011605 */
        /* <DEDUP_REMOVED lines=13> */
.L_x_6739:
[----:B------:R-:W-:-:S13]  /*5220*/  ISETP.NE.AND P0, PT, R7, 0x1, PT ;  /* 0x000000010700780c */ /* 0x000fda0003f05270 */
[----:B------:R-:W1:Y:S02]  /*5230*/  @P0 LDC.64 R4, c[0x0][0xae0] ;  /* 0x0002b800ff040b82 */ /* 0x000e640000000a00 */
[----:B-1----:R-:W-:-:S05]  /*5240*/  @P0 IMAD.HI.U32 R4, R191, R4, RZ ;  /* 0x00000004bf040227 */ /* 0x002fca00078e00ff */
[----:B------:R-:W-:-:S07]  /*5250*/  @P0 SHF.R.U32.HI R191, RZ, R5, R4 ;  /* 0x00000005ffbf0219 */ /* 0x000fce0000011604 */
.L_x_6740:
[----:B------:R-:W-:Y:S05]  /*5260*/  BSYNC B0 ;  /* 0x0000000000007941 */ /* 0x000fea0003800000 */
.L_x_6738:
[----:B------:R-:W-:-:S05]  /*5270*/  IMAD R191, R191, R7, RZ ;  /* 0x00000007bfbf7224 */ /* 0x000fca00078e02ff */
[----:B------:R-:W-:-:S07]  /*5280*/  VIMNMX R0, R0, R191, !PT ;  /* 0x000000bf00007248 */ /* 0x000fce0007fe0100 */
.L_x_6737:
[----:B------:R-:W-:-:S04]  /*5290*/  SHF.R.S32.HI R3, RZ, 0x1f, R0 ;  /* 0x0000001fff037819 */ /* 0x000fc80000011400 */
[----:B------:R-:W-:-:S04]  /*52a0*/  LEA.HI R3, R3, R0, RZ, 0x6 ;  /* 0x0000000003037211 */ /* 0x000fc800078f30ff */
[--C-:B------:R-:W-:Y:S02]  /*52b0*/  SHF.R.S32.HI R0, RZ, 0x6, R3.reuse ;  /* 0x00000006ff007819 */ /* 0x100fe40000011403 */
[----:B------:R-:W-:Y:S02]  /*52c0*/  PRMT R3, RZ, 0x7610, R3 ;  /* 0x00007610ff037816 */ /* 0x000fe40000000003 */
[----:B------:R-:W-:-:S04]  /*52d0*/  VIMNMX R0, RZ, R0, !PT ;  /* 0x00000000ff007248 */ /* 0x000fc80007fe0100 */
[----:B------:R-:W-:-:S13]  /*52e0*/  ISETP.GT.AND P0, PT, R13, R0, PT ;  /* 0x000000000d00720c */ /* 0x000fda0003f04270 */
[----:B------:R-:W-:Y:S05]  /*52f0*/  @!P0 BRA `(.L_x_6741) ;  /* 0x00000248008c8947 */ /* 0x000fea0003800000 */
        /* <DEDUP_REMOVED lines=33> */
[----:B-----5:R-:W4:Y:S04]  /*5510*/  LDL R36, [R1+0x280] ;  /* 0x0002800001247983 */ /* 0x020f280000100800 */
        /* <DEDUP_REMOVED lines=19> */
[----:B0-----:R-:W4:Y:S04]  /*5650*/  LDL R46, [R1+0x2d0] ;  /* 0x0002d000012e7983 */ /* 0x001f280000100800 */
        /* <DEDUP_REMOVED lines=59> */
[----:B---3--:R0:W-:Y:S04]  /*5a10*/  STL [R1+0x210], R8 ;  /* 0x0002100801007387 */ /* 0x0081e80000100800 */
[----:B----4-:R-:W3:Y:S04]  /*5a20*/  LDL R15, [R1+0x2e4] ;  /* 0x0002e400010f7983 */ /* 0x010ee80000100800 */
        /* <DEDUP_REMOVED lines=16> */
[----:B------:R-:W0:Y:S02]  /*5b30*/  SHFL.IDX PT, R3, R4, RZ, 0x1f ;  /* 0x00001fff04037589 */ /* 0x000e2400000e0000 */
[----:B0-----:R-:W-:-:S04]  /*5b40*/  LEA.HI R4, R3, R3, RZ, 0x1 ;  /* 0x0000000303047211 */ /* 0x001fc800078f08ff */
[----:B------:R-:W-:-:S05]  /*5b50*/  LOP3.LUT R4, R4, 0x1fffe, RZ, 0xc0, !PT ;  /* 0x0001fffe04047812 */ /* 0x000fca00078ec0ff */
[----:B------:R-:W-:-:S04]  /*5b60*/  IMAD.IADD R3, R3, 0x1, -R4 ;  /* 0x0000000103037824 */ /* 0x000fc800078e0a04 */
[----:B------:R-:W-:-:S04]  /*5b70*/  IMAD R3, R3, 0x8000, R2 ;  /* 0x0000800003037824 */ /* 0x000fc800078e0202 */
[----:B------:R-:W-:Y:S02]  /*5b80*/  VIADD R3, R3, 0x400 ;  /* 0x0000040003037836 */ /* 0x000fe40000000000 */
[----:B------:R-:W-:-:S03]  /*5b90*/  VIADD R4, R2, 0x36400 ;  /* 0x0003640002047836 */ /* 0x000fc60000000000 */
[----:B------:R-:W-:Y:S02]  /*5ba0*/  SHF.R.U32.HI R3, RZ, 0x4, R3 ;  /* 0x00000004ff037819 */ /* 0x000fe40000011603 */
[----:B------:R-:W-:Y:S02]  /*5bb0*/  SHF.R.U32.HI R4, RZ, 0x4, R4 ;  /* 0x00000004ff047819 */ /* 0x000fe40000011604 */
[----:B------:R-:W-:Y:S02]  /*5bc0*/  LOP3.LUT R3, R3, 0x3fff, RZ, 0xc0, !PT ;  /* 0x00003fff03037812 */ /* 0x000fe400078ec0ff */
[----:B------:R-:W-:Y:S02]  /*5bd0*/  LOP3.LUT R4, R4, 0x3fff, RZ, 0xc0, !PT ;  /* 0x00003fff04047812 */ /* 0x000fe400078ec0ff */
[----:B------:R-:W-:Y:S01]  /*5be0*/  LOP3.LUT R3, R3, 0x2000000, RZ, 0xfc, !PT ;  /* 0x0200000003037812 */ /* 0x000fe200078efcff */
[----:B------:R0:W-:Y:S01]  /*5bf0*/  STL [R1+0x2d8], R5 ;  /* 0x0002d80501007387 */ /* 0x0001e20000100800 */
[----:B------:R-:W-:-:S03]  /*5c00*/  LOP3.LUT R4, R4, 0x10000, RZ, 0xfc, !PT ;  /* 0x0001000004047812 */ /* 0x000fc600078efcff */
[----:B------:R1:W-:Y:S01]  /*5c10*/  STL [R1+0x2dc], R7 ;  /* 0x0002dc0701007387 */ /* 0x0003e20000100800 */
[----:B------:R-:W-:Y:S02]  /*5c20*/  IMAD R6, R6, 0x1000, R3 ;  /* 0x0000100006067824 */ /* 0x000fe400078e0203 */
[----:B0-----:R-:W-:Y:S02]  /*5c30*/  IMAD.MOV.U32 R5, RZ, RZ, 0x40000040 ;  /* 0x40000040ff057424 */ /* 0x001fe400078e00ff */
[----:B-1----:R-:W-:Y:S01]  /*5c40*/  IMAD.MOV.U32 R7, RZ, RZ, 0x40000040 ;  /* 0x40000040ff077424 */ /* 0x002fe200078e00ff */
[----:B------:R0:W-:Y:S01]  /*5c50*/  STL [R1+0x220], R24 ;  /* 0x0002201801007387 */ /* 0x0001e20000100800 */
[----:B------:R-:W-:Y:S02]  /*5c60*/  R2UR UR6, R6 ;  /* 0x00000000060672ca */ /* 0x000fe400000e0000 */
[----:B------:R-:W-:Y:S01]  /*5c70*/  R2UR UR4, R4 ;  /* 0x00000000040472ca */ /* 0x000fe200000e0000 */
[----:B------:R1:W-:Y:S01]  /*5c80*/  STL [R1+0x2ec], R25 ;  /* 0x0002ec1901007387 */ /* 0x0003e20000100800 */
[----:B------:R-:W-:-:S02]  /*5c90*/  R2UR UR7, R7 ;  /* 0x00000000070772ca */ /* 0x000fc400000e0000 */
[----:B------:R-:W-:Y:S01]  /*5ca0*/  R2UR UR5, R5 ;  /* 0x00000000050572ca */ /* 0x000fe200000e0000 */
[----:B0-----:R-:W-:Y:S02]  /*5cb0*/  VIADD R24, R6, 0x80 ;  /* 0x0000008006187836 */ /* 0x001fe40000000000 */
[----:B-1----:R-:W-:Y:S01]  /*5cc0*/  IMAD.MOV.U32 R25, RZ, RZ, 0x40000040 ;  /* 0x40000040ff197424 */ /* 0x002fe200078e00ff */
[----:B------:R-:W-:Y:S02]  /*5cd0*/  STL [R1+0x214], R78 ;  /* 0x0002144e01007387 */ /* 0x000fe40000100800 */
[----:B------:R-:W-:Y:S02]  /*5ce0*/  R2UR UR10, R24 ;  /* 0x00000000180a72ca */ /* 0x000fe400000e0000 */
[----:B------:R-:W-:Y:S01]  /*5cf0*/  STL [R1+0x218], R80 ;  /* 0x0002185001007387 */ /* 0x000fe20000100800 */
[----:B------:R-:W-:-:S03]  /*5d00*/  R2UR UR11, R25 ;  /* 0x00000000190b72ca */ /* 0x000fc600000e0000 */
        /* <DEDUP_REMOVED lines=103> */
[----:B0-----:R-:W-:-:S06]  /*6380*/  WARPGROUP.ARRIVE ;  /* 0x00000000000079c5 */ /* 0x001fcc0000000000 */
[----:B------:R-:W-:Y:S01]  /*6390*/  HGMMA.64x256x16.F32 R24, gdesc[UR4].tnspB, RZ, !UPT, gsb0 ;  /* 0x43e00000041879f0 */ /* 0x000fe2000c0008ff */
[----:B------:R0:W-:Y:S04]  /*63a0*/  STL [R1+0x3d0], R11 ;  /* 0x0003d00b01007387 */ /* 0x0001e80000100800 */
[----:B------:R1:W-:Y:S01]  /*63b0*/  STL [R1+0x3d4], R10 ;  /* 0x0003d40a01007387 */ /* 0x0003e20000100800 */
[----:B0-----:R-:W-:Y:S02]  /*63c0*/  IMAD.MOV.U32 R11, RZ, RZ, 0x40000040 ;  /* 0x40000040ff0b7424 */ /* 0x001fe400078e00ff */
[----:B-1----:R-:W-:-:S03]  /*63d0*/  VIADD R10, R4, 0x2 ;  /* 0x00000002040a7836 */ /* 0x002fc60000000000 */
[----:B------:R-:W-:Y:S02]  /*63e0*/  R2UR UR9, R11 ;  /* 0x000000000b0972ca */ /* 0x000fe400000e0000 */
[----:B------:R-:W-:Y:S01]  /*63f0*/  R2UR UR8, R10 ;  /* 0x000000000a0872ca */ /* 0x000fe200000e0000 */
[----:B---3--:R-:W-:Y:S04]  /*6400*/  STL [R1+0x2e4], R15 ;  /* 0x0002e40f01007387 */ /* 0x008fe80000100800 */
[----:B----4-:R-:W-:Y:S04]  /*6410*/  STL [R1+0x2e8], R21 ;  /* 0x0002e81501007387 */ /* 0x010fe80000100800 */
        /* <DEDUP_REMOVED lines=15> */
[----:B0-----:R-:W-:-:S02]  /*6510*/  IMAD.MOV.U32 R9, RZ, RZ, 0x40000040 ;  /* 0x40000040ff097424 */ /* 0x001fc400078e00ff */
[----:B------:R-:W-:Y:S01]  /*6520*/  IMAD.MOV.U32 R7, RZ, RZ, 0x40000040 ;  /* 0x40000040ff077424 */ /* 0x000fe200078e00ff */
[----:B------:R0:W5:Y:S01]  /*6530*/  LDL R15, [R1+0x1c8] ;  /* 0x0001c800010f7983 */ /* 0x0001620000100800 */
[----:B-1----:R-:W-:Y:S01]  /*6540*/  VIADD R8, R6, 0x100 ;  /* 0x0000010006087836 */ /* 0x002fe20000000000 */
        /* <DEDUP_REMOVED lines=34> */
[----:B------:R-:W-:Y:S01]  /*6770*/  HGMMA.64x256x16.F32 R24, gdesc[UR8].tnspB, R24, gsb0 ;  /* 0x43e00000081879f0 */ /* 0x000fe20008000818 */
[----:B------:R-:W-:Y:S01]  /*6780*/  R2UR UR6, R8 ;  /* 0x00000000080672ca */ /* 0x000fe200000e0000 */
[----:B------:R-:W-:Y:S01]  /*6790*/  VIADD R8, R4, 0x4 ;  /* 0x0000000404087836 */ /* 0x000fe20000000000 */
[----:B------:R-:W-:Y:S01]  /*67a0*/  R2UR UR7, R9 ;  /* 0x00000000090772ca */ /* 0x000fe200000e0000 */
[----:B------:R-:W-:-:S03]  /*67b0*/  IMAD.MOV.U32 R9, RZ, RZ, 0x40000040 ;  /* 0x40000040ff097424 */ /* 0x000fc600078e00ff */
        /* <DEDUP_REMOVED lines=114> */
[----:B------:R-:W4:Y:S04]  /*6ee0*/  LDL R82, [R1+0x218] ;  /* 0x0002180001527983 */ /* 0x000f280000100800 */
[----:B--2---:R-:W2:Y:S04]  /*6ef0*/  LDL R84, [R1+0x21c] ;  /* 0x00021c0001547983 */ /* 0x004ea80000100800 */
[----:B------:R-:W2:Y:S04]  /*6f00*/  LDL R14, [R1+0x220] ;  /* 0x00022000010e7983 */ /* 0x000ea80000100800 */
[----:B------:R-:W2:Y:S04]  /*6f10*/  LDL R86, [R1+0x224] ;  /* 0x0002240001567983 */ /* 0x000ea80000100800 */
[----:B---3--:R-:W3:Y:S04]  /*6f20*/  LDL R88, [R1+0x228] ;  /* 0x0002280001587983 */ /* 0x008ee80000100800 */
[----:B------:R-:W3:Y:S04]  /*6f30*/  LDL R90, [R1+0x22c] ;  /* 0x00022c00015a7983 */ /* 0x000ee80000100800 */
[----:B------:R-:W3:Y:S04]  /*6f40*/  LDL R20, [R1+0x230] ;  /* 0x0002300001147983 */ /* 0x000ee80000100800 */
[----:B----4-:R-:W4:Y:S04]  /*6f50*/  LDL R92, [R1+0x234] ;  /* 0x00023400015c7983 */ /* 0x010f280000100800 */
        /* <DEDUP_REMOVED lines=118> */
[----:B------:R0:W-:Y:S04]  /*76c0*/  STL [R1+0x210], R12 ;  /* 0x0002100c01007387 */ /* 0x0001e80000100800 */
[----:B------:R0:W-:Y:S04]  /*76d0*/  STL [R1+0x214], R80 ;  /* 0x0002145001007387 */ /* 0x0001e80000100800 */
[----:B------:R0:W-:Y:S04]  /*76e0*/  STL [R1+0x218], R82 ;  /* 0x0002185201007387 */ /* 0x0001e80000100800 */
[----:B--2---:R0:W-:Y:S04]  /*76f0*/  STL [R1+0x21c], R84 ;  /* 0x00021c5401007387 */ /* 0x0041e80000100800 */
[----:B------:R0:W-:Y:S04]  /*7700*/  STL [R1+0x220], R14 ;  /* 0x0002200e01007387 */ /* 0x0001e80000100800 */
[----:B------:R0:W-:Y:S04]  /*7710*/  STL [R1+0x224], R86 ;  /* 0x0002245601007387 */ /* 0x0001e80000100800 */
[----:B---3--:R0:W-:Y:S04]  /*7720*/  STL [R1+0x228], R88 ;  /* 0x0002285801007387 */ /* 0x0081e80000100800 */
[----:B------:R0:W-:Y:S04]  /*7730*/  STL [R1+0x22c], R90 ;  /* 0x00022c5a01007387 */ /* 0x0001e80000100800 */
        /* <DEDUP_REMOVED lines=121> */
[----:B------:R-:W-:-:S13]  /*7ed0*/  ISETP.NE.AND P0, PT, RZ, UR41, PT ;  /* 0x00000029ff007c0c */ /* 0x000fda000bf05270 */
[----:B0-----:R-:W-:Y:S05]  /*7ee0*/  @P0 BRA `(.L_x_6742) ;  /* 0x0000000000040947 */ /* 0x001fea0003800000 */
[----:B------:R-:W-:Y:S01]  /*7ef0*/  BPT.TRAP 0x1 ;  /* 0x000000040000795c */ /* 0x000fe20000300000 */
.L_x_6742:
[----:B------:R-:W-:Y:S01]  /*7f00*/  VIADD R20, R13, 0xfffffffe ;  /* 0xfffffffe0d147836 */ /* 0x000fe20000000000 */
[----:B------:R-:W-:Y:S01]  /*7f10*/  BSSY B0, `(.L_x_6743) ;  /* 0x00003e8000007945 */ /* 0x000fe20003800000 */
[----:B-----5:R-:W-:-:S03]  /*7f20*/  IMAD R15, R15, 0x8, R2 ;  /* 0x000000080f0f7824 */ /* 0x020fc600078e0202 */
[----:B------:R-:W-:Y:S01]  /*7f30*/  ISETP.GE.AND P0, PT, R20, R0, PT ;  /* 0x000000001400720c */ /* 0x000fe20003f06270 */
[----:B------:R-:W-:-:S05]  /*7f40*/  VIADD R12, R15, 0x38860 ;  /* 0x000388600f0c7836 */ /* 0x000fca0000000000 */
[----:B------:R-:W-:-:S04]  /*7f50*/  PRMT R12, R23, 0x654, R12 ;  /* 0x00000654170c7816 */ /* 0x000fc8000000000c */
[----:B------:R0:W-:Y:S03]  /*7f60*/  SYNCS.ARRIVE.TRANS64.RED.A1T0 RZ, [R12+URZ], RZ ;  /* 0x000000ff0cff79a7 */ /* 0x0001e6000810043f */
[----:B------:R-:W-:Y:S05]  /*7f70*/  @!P0 BRA `(.L_x_6744) ;  /* 0x0000003c00848947 */ /* 0x000fea0003800000 */
.L_x_6746:
        /* <DEDUP_REMOVED lines=60> */
[----:B01----:R-:W4:Y:S04]  /*8340*/  LDL.64 R12, [R1+0x3c8] ;  /* 0x0003c800010c7983 */ /* 0x003f280000100a00 */
[----:B------:R-:W4:Y:S04]  /*8350*/  LDL.64 R28, [R1+0x3d8] ;  /* 0x0003d800011c7983 */ /* 0x000f280000100a00 */
[----:B------:R-:W4:Y:S04]  /*8360*/  LDL.64 R26, [R1+0x3e8] ;  /* 0x0003e800011a7983 */ /* 0x000f280000100a00 */
[----:B------:R-:W4:Y:S04]  /*8370*/  LDL.64 R24, [R1+0x3f8] ;  /* 0x0003f80001187983 */ /* 0x000f280000100a00 */
[----:B------:R-:W4:Y:S01]  /*8380*/  LDL.64 R14, [R1+0x408] ;  /* 0x00040800010e7983 */ /* 0x000f220000100a00 */
[----:B--2---:R-:W-:-:S04]  /*8390*/  IMAD R149, R21, 0x40, R192 ;  /* 0x0000004015957824 */ /* 0x004fc800078e02c0 */
[----:B------:R-:W-:Y:S01]  /*83a0*/  IMAD R22, R149, 0x4, R2 ;  /* 0x0000000495167824 */ /* 0x000fe200078e0202 */
[----:B------:R-:W-:Y:S06]  /*83b0*/  BAR.SYNC.DEFER_BLOCKING 0xe, 0x100 ;  /* 0x0384000000007b1d */ /* 0x000fec0000010000 */
[----:B------:R-:W3:Y:S04]  /*83c0*/  LDS R148, [R22+0x38400] ;  /* 0x0384000016947984 */ /* 0x000ee80000000800 */
[----:B------:R-:W0:Y:S01]  /*83d0*/  LDS R22, [R22+0x38420] ;  /* 0x0384200016167984 */ /* 0x000e220000000800 */
[C---:B---3--:R-:W-:Y:S01]  /*83e0*/  FMUL.FTZ R147, R148.reuse, R147 ;  /* 0x0000009394937220 */ /* 0x048fe20000410000 */
[C---:B------:R-:W-:Y:S01]  /*83f0*/  FMUL.FTZ R146, R148.reuse, R146 ;  /* 0x0000009294927220 */ /* 0x040fe20000410000 */
[C---:B----4-:R-:W-:Y:S01]  /*8400*/  FMUL.FTZ R145, R148.reuse, R145 ;  /* 0x0000009194917220 */ /* 0x050fe20000410000 */
        /* <DEDUP_REMOVED lines=63> */
[----:B------:R-:W-:Y:S01]  /*8800*/  STL.64 [R1+0x220], R146 ;  /* 0x0002209201007387 */ /* 0x000fe20000100a00 */
[C---:B------:R-:W-:Y:S01]  /*8810*/  FMUL.FTZ R85, R22.reuse, R85 ;  /* 0x0000005516557220 */ /* 0x040fe20000410000 */
[----:B------:R-:W-:-:S02]  /*8820*/  FMUL.FTZ R84, R22, R84 ;  /* 0x0000005416547220 */ /* 0x000fc40000410000 */
[----:B------:R-:W-:Y:S01]  /*8830*/  STL.64 [R1+0x230], R144 ;  /* 0x0002309001007387 */ /* 0x000fe20000100a00 */
[C---:B------:R-:W-:Y:S01]  /*8840*/  FMUL.FTZ R73, R22.reuse, R73 ;  /* 0x0000004916497220 */ /* 0x040fe20000410000 */
[C---:B------:R-:W-:Y:S02]  /*8850*/  FMUL.FTZ R72, R22.reuse, R72 ;  /* 0x0000004816487220 */ /* 0x040fe40000410000 */
[----:B------:R-:W-:Y:S01]  /*8860*/  STL.64 [R1+0x240], R142 ;  /* 0x0002408e01007387 */ /* 0x000fe20000100a00 */
[C---:B------:R-:W-:Y:S01]  /*8870*/  FMUL.FTZ R81, R22.reuse, R81 ;  /* 0x0000005116517220 */ /* 0x040fe20000410000 */
[C---:B------:R-:W-:Y:S02]  /*8880*/  FMUL.FTZ R80, R22.reuse, R80 ;  /* 0x0000005016507220 */ /* 0x040fe40000410000 */
        /* <DEDUP_REMOVED lines=404> */
[----:B------:R-:W-:Y:S01]  /*a1d0*/  VIADD R22, R21, 0x1 ;  /* 0x0000000115167836 */ /* 0x000fe20000000000 */
[----:B------:R-:W-:Y:S01]  /*a1e0*/  R2UR UR4, R4 ;  /* 0x00000000040472ca */ /* 0x000fe200000e0000 */
[----:B------:R-:W-:Y:S01]  /*a1f0*/  IMAD.MOV.U32 R13, RZ, RZ, 0x40000040 ;  /* 0x40000040ff0d7424 */ /* 0x000fe200078e00ff */
[----:B------:R-:W-:Y:S01]  /*a200*/  R2UR UR5, R5 ;  /* 0x00000000050572ca */ /* 0x000fe200000e0000 */
[----:B------:R-:W-:Y:S01]  /*a210*/  IMAD.MOV.U32 R15, RZ, RZ, 0x40000040 ;  /* 0x40000040ff0f7424 */ /* 0x000fe200078e00ff */
[----:B------:R-:W-:Y:S01]  /*a220*/  ISETP.NE.AND P0, PT, R22, 0x2, PT ;  /* 0x000000021600780c */ /* 0x000fe20003f05270 */
[----:B------:R0:W-:Y:S01]  /*a230*/  STL [R1+0x1c8], R22 ;  /* 0x0001c81601007387 */ /* 0x0001e20000100800 */
[----:B------:R-:W-:Y:S01]  /*a240*/  R2UR UR7, R13 ;  /* 0x000000000d0772ca */ /* 0x000fe200000e0000 */
[----:B------:R-:W-:-:S10]  /*a250*/  IMAD.MOV.U32 R13, RZ, RZ, 0x40000040 ;  /* 0x40000040ff0d7424 */ /* 0x000fd400078e00ff */
[----:B0-----:R-:W-:-:S04]  /*a260*/  @!P0 IMAD.MOV.U32 R22, RZ, RZ, RZ ;  /* 0x000000ffff168224 */ /* 0x001fc800078e00ff */
[----:B------:R-:W-:-:S04]  /*a270*/  IMAD R12, R22, 0x1000, R3 ;  /* 0x00001000160c7824 */ /* 0x000fc800078e0203 */
[C---:B------:R-:W-:Y:S01]  /*a280*/  VIADD R14, R12.reuse, 0x80 ;  /* 0x000000800c0e7836 */ /* 0x040fe20000000000 */
[----:B------:R-:W-:Y:S01]  /*a290*/  R2UR UR6, R12 ;  /* 0x000000000c0672ca */ /* 0x000fe200000e0000 */
[----:B--2---:R-:W-:-:S12]  /*a2a0*/  WARPGROUP.ARRIVE ;  /* 0x00000000000079c5 */ /* 0x004fd80000000000 */
        /* <DEDUP_REMOVED lines=43> */
[----:B------:R-:W-:Y:S02]  /*a560*/  R2UR UR6, R14 ;  /* 0x000000000e0672ca */ /* 0x000fe400000e0000 */
[----:B------:R-:W-:Y:S02]  /*a570*/  R2UR UR7, R15 ;  /* 0x000000000f0772ca */ /* 0x000fe400000e0000 */
        /* <DEDUP_REMOVED lines=38> */
[----:B------:R-:W-:Y:S01]  /*a7e0*/  R2UR UR7, R13 ;  /* 0x000000000d0772ca */ /* 0x000fe200000e0000 */
[----:B------:R-:W2:Y:S01]  /*a7f0*/  LDL R12, [R1+0x1d0] ;  /* 0x0001d000010c7983 */ /* 0x000ea20000100800 */
[----:B------:R-:W-:Y:S02]  /*a800*/  R2UR UR4, R6 ;  /* 0x00000000060472ca */ /* 0x000fe400000e0000 */
[----:B------:R-:W-:Y:S01]  /*a810*/  R2UR UR5, R7 ;  /* 0x00000000070572ca */ /* 0x000fe200000e0000 */
[----:B------:R-:W3:Y:S04]  /*a820*/  @!P0 LDL R13, [R1+0x1cc] ;  /* 0x0001cc00010d8983 */ /* 0x000ee80000100800 */
        /* <DEDUP_REMOVED lines=70> */
[----:B------:R-:W3:Y:S04]  /*ac90*/  LDL R22, [R1+0x210] ;  /* 0x0002100001167983 */ /* 0x000ee80000100800 */
[----:B-1----:R-:W3:Y:S04]  /*aca0*/  LDL R86, [R1+0x214] ;  /* 0x0002140001567983 */ /* 0x002ee80000100800 */
        /* <DEDUP_REMOVED lines=125> */
[----:B------:R-:W3:Y:S01]  /*b480*/  LDL R131, [R1+0x40c] ;  /* 0x00040c0001837983 */ /* 0x000ee20000100800 */
[----:B------:R-:W-:Y:S01]  /*b490*/  VIADD R12, R12, 0x1 ;  /* 0x000000010c0c7836 */ /* 0x000fe20000000000 */
[----:B------:R-:W-:-:S02]  /*b4a0*/  UISETP.NE.AND UP0, UPT, UR41, URZ, UPT ;  /* 0x0000003f2900728c */ /* 0x000fc4000bf05270 */
[----:B------:R0:W-:Y:S04]  /*b4b0*/  STL [R1+0x210], R22 ;  /* 0x0002101601007387 */ /* 0x0001e80000100800 */
        /* <DEDUP_REMOVED lines=26> */
[----:B---3--:R0:W-:Y:S04]  /*b660*/  STL [R1+0x278], R124 ;  /* 0x0002787c01007387 */ /* 0x0081e80000100800 */
        /* <DEDUP_REMOVED lines=102> */
[----:B------:R-:W-:-:S02]  /*bcd0*/  PLOP3.LUT P1, PT, PT, PT, UP0, 0x80, 0x0 ;  /* 0x000000000000781c */ /* 0x000fc40003f2f008 */
[----:B------:R-:W-:-:S05]  /*bce0*/  @!P0 LOP3.LUT R14, R13, 0x1, RZ, 0x3c, !PT ;  /* 0x000000010d0e8812 */ /* 0x000fca00078e3cff */
[----:B------:R0:W-:Y:S01]  /*bcf0*/  @!P0 STL [R1+0x1cc], R14 ;  /* 0x0001cc0e01008387 */ /* 0x0001e20000100800 */
[C---:B------:R-:W-:Y:S01]  /*bd00*/  ISETP.GT.AND P0, PT, R20.reuse, R0, PT ;  /* 0x000000001400720c */ /* 0x040fe20003f04270 */
[----:B------:R-:W-:-:S04]  /*bd10*/  VIADD R20, R20, 0xffffffff ;  /* 0xffffffff14147836 */ /* 0x000fc80000000000 */
[----:B------:R-:W-:Y:S08]  /*bd20*/  @P1 BRA `(.L_x_6745) ;  /* 0x0000000000041947 */ /* 0x000ff00003800000 */
[----:B------:R-:W-:Y:S01]  /*bd30*/  BPT.TRAP 0x1 ;  /* 0x000000040000795c */ /* 0x000fe20000300000 */
.L_x_6745:
[----:B-----5:R-:W-:-:S04]  /*bd40*/  IMAD R15, R15, 0x8, R2 ;  /* 0x000000080f0f7824 */ /* 0x020fc800078e0202 */
[----:B0-----:R-:W-:-:S05]  /*bd50*/  VIADD R12, R15, 0x38860 ;  /* 0x000388600f0c7836 */ /* 0x001fca0000000000 */
[----:B------:R-:W-:-:S04]  /*bd60*/  PRMT R12, R23, 0x654, R12 ;  /* 0x00000654170c7816 */ /* 0x000fc8000000000c */
[----:B------:R1:W-:Y:S01]  /*bd70*/  SYNCS.ARRIVE.TRANS64.RED.A1T0 RZ, [R12+URZ], RZ ;  /* 0x000000ff0cff79a7 */ /* 0x0003e2000810043f */
[----:B------:R-:W-:Y:S05]  /*bd80*/  @P0 BRA `(.L_x_6746) ;  /* 0xffffffc0007c0947 */ /* 0x000fea000383ffff */
.L_x_6744:
[----:B------:R-:W-:Y:S05]  /*bd90*/  BSYNC B0 ;  /* 0x0000000000007941 */ /* 0x000fea0003800000 */
.L_x_6743:
        /* <DEDUP_REMOVED lines=37> */
[----:B01----:R-:W5:Y:S04]  /*bff0*/  LDL.64 R12, [R1+0x250] ;  /* 0x00025000010c7983 */ /* 0x003f680000100a00 */
        /* <DEDUP_REMOVED lines=27> */
[----:B------:R-:W5:Y:S04]  /*c1b0*/  LDL R3, [R1+0x1d0] ;  /* 0x0001d00001037983 */ /* 0x000f680000100800 */
[----:B------:R-:W5:Y:S01]  /*c1c0*/  LDL R0, [R1+0x1c8] ;  /* 0x0001c80001007983 */ /* 0x000f620000100800 */
[----:B--2---:R-:W-:-:S04]  /*c1d0*/  IMAD R137, R137, 0x40, R192 ;  /* 0x0000004089897824 */ /* 0x004fc800078e02c0 */
[----:B------:R-:W-:Y:S01]  /*c1e0*/  IMAD R2, R137, 0x4, R2 ;  /* 0x0000000489027824 */ /* 0x000fe200078e0202 */
[----:B------:R-:W-:Y:S06]  /*c1f0*/  BAR.SYNC.DEFER_BLOCKING 0xe, 0x100 ;  /* 0x0384000000007b1d */ /* 0x000fec0000010000 */
[----:B------:R-:W-:Y:S04]  /*c200*/  LDS R136, [R2+0x38400] ;  /* 0x0384000002887984 */ /* 0x000fe80000000800 */
[----:B------:R-:W3:Y:S02]  /*c210*/  LDS R2, [R2+0x38420] ;  /* 0x0384200002027984 */ /* 0x000ee40000000800 */
[C---:B---3--:R-:W-:Y:S01]  /*c220*/  FMUL.FTZ R73, R2.reuse, R73 ;  /* 0x0000004902497220 */ /* 0x048fe20000410000 */
[C---:B------:R-:W-:Y:S01]  /*c230*/  FMUL.FTZ R72, R2.reuse, R72 ;  /* 0x0000004802487220 */ /* 0x040fe20000410000 */
[C---:B----4-:R-:W-:Y:S01]  /*c240*/  FMUL.FTZ R75, R2.reuse, R75 ;  /* 0x0000004b024b7220 */ /* 0x050fe20000410000 */
[C---:B------:R-:W-:Y:S01]  /*c250*/  FMUL.FTZ R74, R2.reuse, R74 ;  /* 0x0000004a024a7220 */ /* 0x040fe20000410000 */
        /* <DEDUP_REMOVED lines=124> */
[----:B------:R-:W-:-:S02]  /*ca20*/  VIADD R2, R3, 0x1 ;  /* 0x0000000103027836 */ /* 0x000fc40000000000 */
        /* <DEDUP_REMOVED lines=69> */
[----:B------:R-:W-:-:S12]  /*ce80*/  IMAD.MOV.U32 R3, RZ, RZ, 0x1 ;  /* 0x00000001ff037424 */ /* 0x000fd800078e00ff */
[----:B-1----:R-:W-:Y:S05]  /*ce90*/  @P0 BRA `(.L_x_6741) ;  /* 0x000001cc00a40947 */ /* 0x002fea0003800000 */
[----:B------:R-:W2:Y:S04]  /*cea0*/  LDL R0, [R1+0x1cc] ;  /* 0x0001cc0001007983 */ /* 0x000ea80000100800 */
[----:B------:R1:W-:Y:S01]  /*ceb0*/  STL [R1+0x1c8], RZ ;  /* 0x0001c8ff01007387 */ /* 0x0003e20000100800 */
[----:B--2---:R-:W-:-:S05]  /*cec0*/  LOP3.LUT R0, R0, 0x1, RZ, 0x3c, !PT ;  /* 0x0000000100007812 */ /* 0x004fca00078e3cff */
[----:B------:R1:W-:Y:S01]  /*ced0*/  STL [R1+0x1cc], R0 ;  /* 0x0001cc0001007387 */ /* 0x0003e20000100800 */
[----:B------:R-:W-:Y:S05]  /*cee0*/  BRA `(.L_x_6741) ;  /* 0x000001cc00907947 */ /* 0x000fea0003800000 */
.L_x_6732:
[----:B---3--:R-:W1:Y:S01]  /*cef0*/  LDC R0, c[0x0][0x448] ;  /* 0x00011200ff007b82 */ /* 0x008e620000000800 */
[----:B------:R-:W-:Y:S01]  /*cf00*/  UISETP.NE.AND UP2, UPT, UR41, URZ, UPT ;  /* 0x0000003f2900728c */ /* 0x000fe2000bf45270 */
[----:B------:R-:W-:Y:S01]  /*cf10*/  IMAD.MOV.U32 R8, RZ, RZ, 0x1 ;  /* 0x00000001ff087424 */ /* 0x000fe200078e00ff */
[----:B------:R-:W-:Y:S01]  /*cf20*/  UIADD3 UR10, UP0, UR44, 0x38830, URZ ;  /* 0x000388302c0a7890 */ /* 0x000fe2000ff1e03f */
[----:B------:R-:W-:Y:S01]  /*cf30*/  IMAD.MOV.U32 R7, RZ, RZ, R23 ;  /* 0x000000ffff077224 */ /* 0x000fe200078e0017 */
[----:B------:R-:W-:Y:S01]  /*cf40*/  UIADD3 UR8, UP1, UR44, 0x38840, URZ ;  /* 0x000388402c087890 */ /* 0x000fe2000ff3e03f */
[----:B------:R-:W-:Y:S01]  /*cf50*/  IMAD.MOV.U32 R6, RZ, RZ, 0x100 ;  /* 0x00000100ff067424 */ /* 0x000fe200078e00ff */
[----:B------:R-:W-:Y:S01]  /*cf60*/  PLOP3.LUT P1, PT, PT, PT, UP2, 0x40, 0x0 ;  /* 0x000000000000781c */ /* 0x000fe20003f2e828 */
[----:B------:R-:W3:Y:S01]  /*cf70*/  LDC.64 R10, c[0x0][0xad8] ;  /* 0x0002b600ff0a7b82 */ /* 0x000ee20000000a00 */
[----:B------:R-:W-:Y:S01]  /*cf80*/  UIADD3 UR6, UP2, UR44, 0x38850, URZ ;  /* 0x000388502c067890 */ /* 0x000fe2000ff5e03f */
[----:B------:R-:W-:Y:S01]  /*cf90*/  IMAD.MOV.U32 R5, RZ, RZ, 0x80 ;  /* 0x00000080ff057424 */ /* 0x000fe200078e00ff */
[----:B------:R-:W-:Y:S01]  /*cfa0*/  UIADD3 UR4, UP3, UR44, 0x38860, URZ ;  /* 0x000388602c047890 */ /* 0x000fe2000ff7e03f */
[----:B------:R-:W-:Y:S01]  /*cfb0*/  SEL R4, R8, 0x2, P1 ;  /* 0x0000000208047807 */ /* 0x000fe20000800000 */
[----:B------:R-:W-:Y:S01]  /*cfc0*/  UIADD3.X UR11, URZ, UR45, URZ, UP0, !UPT ;  /* 0x0000002d3f0b7290 */ /* 0x000fe200087fe43f */
[----:B------:R0:W-:Y:S01]  /*cfd0*/  STL.64 [R1+0x30], R6 ;  /* 0x0000300601007387 */ /* 0x0001e20000100a00 */
[----:B------:R-:W-:Y:S01]  /*cfe0*/  UIADD3.X UR9, URZ, UR45, URZ, UP1, !UPT ;  /* 0x0000002d3f097290 */ /* 0x000fe20008ffe43f */
[----:B------:R-:W-:Y:S01]  /*cff0*/  IMAD.MOV.U32 R21, RZ, RZ, 0x80 ;  /* 0x00000080ff157424 */ /* 0x000fe200078e00ff */
[----:B------:R-:W-:Y:S01]  /*d000*/  UIADD3.X UR7, URZ, UR45, URZ, UP2, !UPT ;  /* 0x0000002d3f077290 */ /* 0x000fe200097fe43f */
[----:B------:R-:W-:Y:S01]  /*d010*/  IMAD.U32 R9, RZ, RZ, UR4 ;  /* 0x00000004ff097e24 */ /* 0x000fe2000f8e00ff */
[----:B------:R-:W-:Y:S01]  /*d020*/  UIADD3.X UR5, URZ, UR45, URZ, UP3, !UPT ;  /* 0x0000002d3f057290 */ /* 0x000fe20009ffe43f */
[----:B------:R-:W-:Y:S01]  /*d030*/  IMAD.MOV.U32 R20, RZ, RZ, R4 ;  /* 0x000000ffff147224 */ /* 0x000fe200078e0004 */
[----:B------:R2:W-:Y:S01]  /*d040*/  STL.64 [R1+0x28], R4 ;  /* 0x0000280401007387 */ /* 0x0005e20000100a00 */
[----:B------:R-:W-:Y:S01]  /*d050*/  IMAD.MOV.U32 R22, RZ, RZ, 0x80 ;  /* 0x00000080ff167424 */ /* 0x000fe200078e00ff */
[----:B-1----:R-:W-:Y:S01]  /*d060*/  ISETP.NE.AND P0, PT, R0, 0x1, PT ;  /* 0x000000010000780c */ /* 0x002fe20003f05270 */
[----:B------:R-:W-:Y:S01]  /*d070*/  IMAD.U32 R0, RZ, RZ, UR6 ;  /* 0x00000006ff007e24 */ /* 0x000fe2000f8e00ff */
[----:B------:R1:W-:Y:S01]  /*d080*/  STL [R1+0x50], R113 ;  /* 0x0000507101007387 */ /* 0x0003e20000100800 */
[----:B------:R-:W-:-:S02]  /*d090*/  IMAD.U32 R12, RZ, RZ, UR10 ;  /* 0x0000000aff0c7e24 */ /* 0x000fc4000f8e00ff */
[----:B0-----:R-:W-:Y:S01]  /*d0a0*/  IMAD.U32 R7, RZ, RZ, UR5 ;  /* 0x00000005ff077e24 */ /* 0x001fe2000f8e00ff */
[----:B------:R1:W-:Y:S01]  /*d0b0*/  STL.128 [R1], R20 ;  /* 0x0000001401007387 */ /* 0x0003e20000100c00 */
[----:B------:R-:W-:Y:S01]  /*d0c0*/  IMAD.U32 R14, RZ, RZ, UR8 ;  /* 0x00000008ff0e7e24 */ /* 0x000fe2000f8e00ff */
[----:B---3--:R-:W-:Y:S01]  /*d0d0*/  ISETP.GE.AND P3, PT, R11, 0x1, PT ;  /* 0x000000010b00780c */ /* 0x008fe20003f66270 */
[----:B--2---:R-:W-:Y:S01]  /*d0e0*/  IMAD.U32 R5, RZ, RZ, UR7 ;  /* 0x00000007ff057e24 */ /* 0x004fe2000f8e00ff */
[----:B------:R1:W-:Y:S01]  /*d0f0*/  STL [R1+0x10], RZ ;  /* 0x000010ff01007387 */ /* 0x0003e20000100800 */
[----:B------:R-:W-:Y:S02]  /*d100*/  IMAD.U32 R13, RZ, RZ, UR11 ;  /* 0x0000000bff0d7e24 */ /* 0x000fe4000f8e00ff */
[----:B------:R-:W0:Y:S01]  /*d110*/  @P0 LDC R3, c[0x0][0x44c] ;  /* 0x00011300ff030b82 */ /* 0x000e220000000800 */
[----:B----4-:R-:W-:Y:S01]  /*d120*/  IMAD.U32 R15, RZ, RZ, UR9 ;  /* 0x00000009ff0f7e24 */ /* 0x010fe2000f8e00ff */
[----:B------:R1:W-:Y:S01]  /*d130*/  STL [R1+0x38], RZ ;  /* 0x000038ff01007387 */ /* 0x0003e20000100800 */
[----:B------:R-:W-:-:S02]  /*d140*/  IMAD.MOV.U32 R4, RZ, RZ, R0 ;  /* 0x000000ffff047224 */ /* 0x000fc400078e0000 */
[----:B------:R-:W-:Y:S01]  /*d150*/  IMAD.MOV.U32 R6, RZ, RZ, R9 ;  /* 0x000000ffff067224 */ /* 0x000fe200078e0009 */
[----:B------:R1:W-:Y:S01]  /*d160*/  STL.64 [R1+0x18], R12 ;  /* 0x0000180c01007387 */ /* 0x0003e20000100a00 */
[----:B------:R-:W-:Y:S01]  /*d170*/  VIADD R0, R194, 0x3f ;  /* 0x0000003fc2007836 */ /* 0x000fe20000000000 */
[----:B------:R-:W2:Y:S01]  /*d180*/  @P0 LDC R26, c[0x0][0x450] ;  /* 0x00011400ff1a0b82 */ /* 0x000ea20000000800 */
[----:B------:R-:W-:Y:S01]  /*d190*/  IMAD.U32 R30, RZ, RZ, UR38 ;  /* 0x00000026ff1e7e24 */ /* 0x000fe2000f8e00ff */
[----:B------:R1:W-:Y:S01]  /*d1a0*/  STL.128 [R1+0x40], R4 ;  /* 0x0000400401007387 */ /* 0x0003e20000100c00 */
[----:B------:R-:W-:-:S03]  /*d1b0*/  IMAD.U32 R56, RZ, RZ, UR38 ;  /* 0x00000026ff387e24 */ /* 0x000fc6000f8e00ff */
[----:B------:R1:W-:Y:S01]  /*d1c0*/  STL.64 [R1+0x20], R14 ;  /* 0x0000200e01007387 */ /* 0x0003e20000100a00 */
[----:B------:R-:W-:Y:S02]  /*d1d0*/  IADD3 R30, P1, R30, 0x28, RZ ;  /* 0x000000281e1e7810 */ /* 0x000fe40007f3e0ff */
[----:B------:R-:W-:-:S03]  /*d1e0*/  IADD3 R56, P2, R56, 0x50, RZ ;  /* 0x0000005038387810 */ /* 0x000fc60007f5e0ff */
[----:B------:R-:W-:Y:S02]  /*d1f0*/  IMAD.X R33, RZ, RZ, UR37, P1 ;  /* 0x00000025ff217e24 */ /* 0x000fe400088e06ff */
[----:B------:R-:W-:Y:S02]  /*d200*/  IMAD.X R57, RZ, RZ, UR37, P2 ;  /* 0x00000025ff397e24 */ /* 0x000fe400090e06ff */
[----:B0-----:R-:W-:-:S05]  /*d210*/  @P0 IMAD.HI.U32 R3, R0, R3, RZ ;  /* 0x0000000300030227 */ /* 0x001fca00078e00ff */
        /* <DEDUP_REMOVED lines=15> */
.L_x_6749:
[----:B------:R-:W-:-:S13]  /*d310*/  ISETP.NE.AND P1, PT, R11, 0x1, PT ;  /* 0x000000010b00780c */ /* 0x000fda0003f25270 */
[----:B------:R-:W0:Y:S02]  /*d320*/  @P1 LDC.64 R4, c[0x0][0xae0] ;  /* 0x0002b800ff041b82 */ /* 0x000e240000000a00 */
[----:B0-----:R-:W-:-:S05]  /*d330*/  @P1 IMAD.HI.U32 R4, R0, R4, RZ ;  /* 0x0000000400041227 */ /* 0x001fca00078e00ff */
[----:B------:R-:W-:-:S07]  /*d340*/  @P1 SHF.R.U32.HI R0, RZ, R5, R4 ;  /* 0x00000005ff001219 */ /* 0x000fce0000011604 */
.L_x_6750:
[----:B------:R-:W-:Y:S05]  /*d350*/  BSYNC B0 ;  /* 0x0000000000007941 */ /* 0x000fea0003800000 */
.L_x_6748:
[----:B------:R-:W-:-:S05]  /*d360*/  IMAD R3, R0, R11, R11 ;  /* 0x0000000b00037224 */ /* 0x000fca00078e020b */
[----:B------:R-:W-:-:S07]  /*d370*/  VIMNMX R10, R10, R3, PT ;  /* 0x000000030a0a7248 */ /* 0x000fce0003fe0100 */
.L_x_6747:
[----:B------:R-:W0:Y:S01]  /*d380*/  @P0 LDC R5, c[0x0][0x44c] ;  /* 0x00011300ff050b82 */ /* 0x000e220000000800 */
[----:B------:R-:W-:Y:S01]  /*d390*/  VIADD R10, R10, 0x3f ;  /* 0x0000003f0a0a7836 */ /* 0x000fe20000000000 */
[----:B------:R-:W-:Y:S01]  /*d3a0*/  ULDC UR4, c[0x0][0xad4] ;  /* 0x0002b50000047ab9 */ /* 0x000fe20000000800 */
[----:B------:R-:W-:-:S03]  /*d3b0*/  IMAD.MOV.U32 R4, RZ, RZ, R194 ;  /* 0x000000ffff047224 */ /* 0x000fc600078e00c2 */
[----:B------:R-:W-:Y:S02]  /*d3c0*/  SHF.R.S32.HI R3, RZ, 0x1f, R10 ;  /* 0x0000001fff037819 */ /* 0x000fe4000001140a */
[----:B------:R-:W1:Y:S02]  /*d3d0*/  @P0 LDC R0, c[0x0][0x450] ;  /* 0x00011400ff000b82 */ /* 0x000e640000000800 */
[----:B------:R-:W-:Y:S01]  /*d3e0*/  LEA.HI R3, R3, R10, RZ, 0x6 ;  /* 0x0000000a03037211 */ /* 0x000fe200078f30ff */
[----:B0-----:R-:W-:-:S05]  /*d3f0*/  @P0 IMAD.HI.U32 R5, R194, R5, RZ ;  /* 0x00000005c2050227 */ /* 0x001fca00078e00ff */
[----:B-1----:R-:W-:Y:S02]  /*d400*/  @P0 SHF.R.U32.HI R4, RZ, R0, R5 ;  /* 0x00000000ff040219 */ /* 0x002fe40000011605 */
[----:B------:R-:W-:-:S03]  /*d410*/  SHF.R.S32.HI R0, RZ, 0x6, R3 ;  /* 0x00000006ff007819 */ /* 0x000fc60000011403 */
        /* <DEDUP_REMOVED lines=14> */
.L_x_6753:
[----:B------:R-:W-:-:S13]  /*d500*/  ISETP.NE.AND P0, PT, R11, 0x1, PT ;  /* 0x000000010b00780c */ /* 0x000fda0003f05270 */
[----:B------:R-:W0:Y:S02]  /*d510*/  @P0 LDC.64 R4, c[0x0][0xae0] ;  /* 0x0002b800ff040b82 */ /* 0x000e240000000a00 */
[----:B0-----:R-:W-:-:S05]  /*d520*/  @P0 IMAD.HI.U32 R4, R3, R4, RZ ;  /* 0x0000000403040227 */ /* 0x001fca00078e00ff */
[----:B------:R-:W-:-:S07]  /*d530*/  @P0 SHF.R.U32.HI R3, RZ, R5, R4 ;  /* 0x00000005ff030219 */ /* 0x000fce0000011604 */
.L_x_6754:
[----:B------:R-:W-:Y:S05]  /*d540*/  BSYNC B0 ;  /* 0x0000000000007941 */ /* 0x000fea0003800000 */
.L_x_6752:
[----:B------:R-:W-:-:S05]  /*d550*/  IMAD R3, R3, R11, RZ ;  /* 0x0000000b03037224 */ /* 0x000fca00078e02ff */
[----:B------:R-:W-:-:S07]  /*d560*/  VIMNMX R0, R0, R3, !PT ;  /* 0x0000000300007248 */ /* 0x000fce0007fe0100 */
.L_x_6751:
[----:B------:R-:W-:-:S04]  /*d570*/  SHF.R.S32.HI R3, RZ, 0x1f, R0 ;  /* 0x0000001fff037819 */ /* 0x000fc80000011400 */
[----:B------:R-:W-:-:S04]  /*d580*/  LEA.HI R3, R3, R0, RZ, 0x6 ;  /* 0x0000000003037211 */ /* 0x000fc800078f30ff */
[----:B------:R-:W-:-:S04]  /*d590*/  SHF.R.S32.HI R3, RZ, 0x6, R3 ;  /* 0x00000006ff037819 */ /* 0x000fc80000011403 */
[----:B------:R-:W-:Y:S02]  /*d5a0*/  VIMNMX R22, RZ, R3, !PT ;  /* 0x00000003ff167248 */ /* 0x000fe40007fe0100 */
[----:B------:R-:W-:Y:S02]  /*d5b0*/  PRMT R3, RZ, 0x7610, R3 ;  /* 0x00007610ff037816 */ /* 0x000fe40000000003 */
[----:B------:R-:W-:-:S13]  /*d5c0*/  ISETP.GT.AND P0, PT, R23, R22, PT ;  /* 0x000000161700720c */ /* 0x000fda0003f04270 */
[----:B------:R-:W-:Y:S05]  /*d5d0*/  @!P0 BRA `(.L_x_6741) ;  /* 0x000001c400d48947 */ /* 0x000fea0003800000 */
[----:B------:R-:W2:Y:S01]  /*d5e0*/  LDL R4, [R1+0x414] ;  /* 0x0004140001047983 */ /* 0x000ea20000100800 */
[C---:B------:R-:W-:Y:S01]  /*d5f0*/  VIADD R7, R2.reuse, 0x400 ;  /* 0x0000040002077836 */ /* 0x040fe20000000000 */
[----:B------:R-:W-:Y:S01]  /*d600*/  UIADD3 UR4, UP0, UR44, 0x38400, URZ ;  /* 0x000384002c047890 */ /* 0x000fe2000ff1e03f */
[----:B------:R-:W-:Y:S01]  /*d610*/  IMAD.MOV.U32 R9, RZ, RZ, RZ ;  /* 0x000000ffff097224 */ /* 0x000fe200078e00ff */
[----:B------:R-:W0:Y:S01]  /*d620*/  S2R R45, SR_TID.X ;  /* 0x00000000002d7919 */ /* 0x000e220000002100 */
[----:B------:R-:W-:Y:S01]  /*d630*/  IMAD.MOV.U32 R10, RZ, RZ, 0x1 ;  /* 0x00000001ff0a7424 */ /* 0x000fe200078e00ff */
[----:B------:R-:W-:Y:S01]  /*d640*/  UIADD3.X UR5, URZ, UR45, URZ, UP0, !UPT ;  /* 0x0000002d3f057290 */ /* 0x000fe200087fe43f */
[----:B------:R-:W-:Y:S02]  /*d650*/  IMAD.MOV.U32 R11, RZ, RZ, RZ ;  /* 0x000000ffff0b7224 */ /* 0x000fe400078e00ff */
[----:B------:R-:W-:Y:S02]  /*d660*/  IMAD.U32 R12, RZ, RZ, UR4 ;  /* 0x00000004ff0c7e24 */ /* 0x000fe4000f8e00ff */
[----:B------:R-:W-:Y:S01]  /*d670*/  VIADD R65, R2, 0x20400 ;  /* 0x0002040002417836 */ /* 0x000fe20000000000 */
[----:B------:R1:W-:Y:S01]  /*d680*/  STL.128 [R1+0x60], R8 ;  /* 0x0000600801007387 */ /* 0x0003e20000100c00 */
[----:B------:R-:W-:-:S02]  /*d690*/  IMAD.U32 R13, RZ, RZ, UR5 ;  /* 0x00000005ff0d7e24 */ /* 0x000fc4000f8e00ff */
[----:B------:R-:W-:Y:S02]  /*d6a0*/  IMAD.U32 R26, RZ, RZ, UR38 ;  /* 0x00000026ff1a7e24 */ /* 0x000fe4000f8e00ff */
[----:B------:R-:W-:Y:S01]  /*d6b0*/  IMAD.U32 R60, RZ, RZ, UR38 ;  /* 0x00000026ff3c7e24 */ /* 0x000fe2000f8e00ff */
[----:B------:R3:W-:Y:S01]  /*d6c0*/  STL.64 [R1+0x58], R12 ;  /* 0x0000580c01007387 */ /* 0x0007e20000100a00 */
[----:B------:R-:W-:Y:S02]  /*d6d0*/  IMAD.U32 R51, RZ, RZ, UR38 ;  /* 0x00000026ff337e24 */ /* 0x000fe4000f8e00ff */
[----:B------:R-:W-:Y:S02]  /*d6e0*/  IMAD.U32 R42, RZ, RZ, UR38 ;  /* 0x00000026ff2a7e24 */ /* 0x000fe4000f8e00ff */
[----:B------:R-:W-:Y:S02]  /*d6f0*/  IMAD.U32 R53, RZ, RZ, UR38 ;  /* 0x00000026ff357e24 */ /* 0x000fe4000f8e00ff */
[----:B------:R-:W-:-:S02]  /*d700*/  IMAD.U32 R44, RZ, RZ, UR38 ;  /* 0x00000026ff2c7e24 */ /* 0x000fc4000f8e00ff */
[----:B------:R-:W-:Y:S02]  /*d710*/  IMAD.U32 R48, RZ, RZ, UR38 ;  /* 0x00000026ff307e24 */ /* 0x000fe4000f8e00ff */
[----:B-1----:R-:W-:Y:S01]  /*d720*/  IMAD.MOV.U32 R9, RZ, RZ, 0x40000040 ;  /* 0x40000040ff097424 */ /* 0x002fe200078e00ff */
[----:B---3--:R1:W5:Y:S01]  /*d730*/  LDL R12, [R1+0x444] ;  /* 0x00044400010c7983 */ /* 0x0083620000100800 */
[----:B------:R-:W-:Y:S02]  /*d740*/  IMAD.U32 R34, RZ, RZ, UR38 ;  /* 0x00000026ff227e24 */ /* 0x000fe4000f8e00ff */
[----:B0-----:R-:W-:-:S05]  /*d750*/  VIADD R6, R45, 0xffffff80 ;  /* 0xffffff802d067836 */ /* 0x001fca0000000000 */
[----:B------:R0:W-:Y:S02]  /*d760*/  STL [R1+0x74], R6 ;  /* 0x0000740601007387 */ /* 0x0001e40000100800 */
[----:B0-----:R-:W-:-:S04]  /*d770*/  SHF.R.U32.HI R6, RZ, 0x4, R7 ;  /* 0x00000004ff067819 */ /* 0x001fc80000011607 */
[----:B------:R-:W-:-:S04]  /*d780*/  LOP3.LUT R6, R6, 0x3fff, RZ, 0xc0, !PT ;  /* 0x00003fff06067812 */ /* 0x000fc800078ec0ff */
[----:B------:R-:W-:Y:S01]  /*d790*/  LOP3.LUT R6, R6, 0x10000, RZ, 0xfc, !PT ;  /* 0x0001000006067812 */ /* 0x000fe200078efcff */
[----:B--2---:R0:W2:Y:S02]  /*d7a0*/  SHFL.IDX PT, R0, R4, RZ, 0x1f ;  /* 0x00001fff04007589 */ /* 0x0040a400000e0000 */
[----:B0-----:R-:W-:-:S05]  /*d7b0*/  VIADD R4, R2, 0x36400 ;  /* 0x0003640002047836 */ /* 0x001fca0000000000 */
[----:B------:R-:W-:Y:S01]  /*d7c0*/  LOP3.LUT P0, RZ, R4, 0x3ff, RZ, 0xc0, !PT ;  /* 0x000003ff04ff7812 */ /* 0x000fe2000780c0ff */
[----:B------:R-:W-:-:S05]  /*d7d0*/  VIADD R4, R2, 0x26400 ;  /* 0x0002640002047836 */ /* 0x000fca0000000000 */
[----:B------:R-:W-:-:S04]  /*d7e0*/  SHF.R.U32.HI R5, RZ, 0x4, R4 ;  /* 0x00000004ff057819 */ /* 0x000fc80000011604 */
[----:B------:R-:W-:Y:S02]  /*d7f0*/  LOP3.LUT R5, R5, 0x3fff, RZ, 0xc0, !PT ;  /* 0x00003fff05057812 */ /* 0x000fe400078ec0ff */
[----:B--2---:R-:W-:-:S04]  /*d800*/  LEA.HI R3, R0, R0, RZ, 0x1 ;  /* 0x0000000000037211 */ /* 0x004fc800078f08ff */
[----:B------:R-:W-:-:S05]  /*d810*/  LOP3.LUT R3, R3, 0x6, RZ, 0xc0, !PT ;  /* 0x0000000603037812 */ /* 0x000fca00078ec0ff */
[----:B------:R-:W-:Y:S02]  /*d820*/  IMAD.IADD R0, R0, 0x1, -R3 ;  /* 0x0000000100007824 */ /* 0x000fe400078e0a03 */
[----:B------:R-:W-:Y:S02]  /*d830*/  VIADD R3, R2, 0x22400 ;  /* 0x0002240002037836 */ /* 0x000fe40000000000 */
[----:B------:R-:W-:Y:S01]  /*d840*/  IMAD R4, R0, 0x8000, R7 ;  /* 0x0000800000047824 */ /* 0x000fe200078e0207 */
[----:B------:R-:W-:Y:S01]  /*d850*/  LOP3.LUT R7, R5, 0x10000, RZ, 0xfc, !PT ;  /* 0x0001000005077812 */ /* 0x000fe200078efcff */
[----:B------:R-:W-:Y:S01]  /*d860*/  IMAD.MOV.U32 R5, RZ, RZ, 0x40000040 ;  /* 0x40000040ff057424 */ /* 0x000fe200078e00ff */
[----:B------:R-:W-:Y:S02]  /*d870*/  SHF.R.U32.HI R3, RZ, 0x4, R3 ;  /* 0x00000004ff037819 */ /* 0x000fe40000011603 */
[----:B------:R-:W-:Y:S02]  /*d880*/  SHF.R.U32.HI R4, RZ, 0x4, R4 ;  /* 0x00000004ff047819 */ /* 0x000fe40000011604 */
[----:B------:R-:W-:-:S02]  /*d890*/  LOP3.LUT R3, R3, 0x3fff, RZ, 0xc0, !PT ;  /* 0x00003fff03037812 */ /* 0x000fc400078ec0ff */
[----:B------:R-:W-:Y:S02]  /*d8a0*/  SHF.R.U32.HI R0, RZ, 0x4, R65 ;  /* 0x00000004ff007819 */ /* 0x000fe40000011641 */
[----:B------:R-:W-:Y:S02]  /*d8b0*/  LOP3.LUT R10, R3, 0x10000, RZ, 0xfc, !PT ;  /* 0x00010000030a7812 */ /* 0x000fe400078efcff */
[----:B------:R-:W-:Y:S01]  /*d8c0*/  LOP3.LUT R3, R4, 0x3fff, RZ, 0xc0, !PT ;  /* 0x00003fff04037812 */ /* 0x000fe200078ec0ff */
[----:B------:R-:W-:Y:S01]  /*d8d0*/  IMAD.MOV.U32 R4, RZ, RZ, R7 ;  /* 0x000000ffff047224 */ /* 0x000fe200078e0007 */
[----:B------:R-:W-:Y:S01]  /*d8e0*/  LOP3.LUT R0, R0, 0x3fff, RZ, 0xc0, !PT ;  /* 0x00003fff00007812 */ /* 0x000fe200078ec0ff */
[----:B------:R-:W-:Y:S01]  /*d8f0*/  IMAD.MOV.U32 R7, RZ, RZ, 0x40000040 ;  /* 0x40000040ff077424 */ /* 0x000fe200078e00ff */
[----:B------:R-:W-:Y:S02]  /*d900*/  LOP3.LUT R3, R3, 0x2000000, RZ, 0xfc, !PT ;  /* 0x0200000003037812 */ /* 0x000fe400078efcff */
[----:B------:R-:W-:Y:S01]  /*d910*/  LOP3.LUT R8, R0, 0x10000, RZ, 0xfc, !PT ;  /* 0x0001000000087812 */ /* 0x000fe200078efcff */
[----:B------:R-:W-:Y:S01]  /*d920*/  BSSY B6, `(.L_x_6755) ;  /* 0x0000038000067945 */ /* 0x000fe20003800000 */
[----:B------:R0:W-:Y:S01]  /*d930*/  STL.128 [R1+0x90], R4 ;  /* 0x0000900401007387 */ /* 0x0001e20000100c00 */
[----:B------:R-:W-:Y:S01]  /*d940*/  IADD3 R26, P6, R26, 0x58, RZ ;  /* 0x000000581a1a7810 */ /* 0x000fe20007fde0ff */
[----:B------:R-:W-:-:S02]  /*d950*/  IMAD.MOV.U32 R0, RZ, RZ, R221 ;  /* 0x000000ffff007224 */ /* 0x000fc400078e00dd */
[----:B------:R1:W-:Y:S01]  /*d960*/  STL.64 [R1+0x78], R8 ;  /* 0x0000780801007387 */ /* 0x0003e20000100a00 */
[----:B0-----:R-:W-:-:S03]  /*d970*/  IMAD.MOV.U32 R6, RZ, RZ, R3 ;  /* 0x000000ffff067224 */ /* 0x001fc600078e0003 */
[----:B------:R1:W5:Y:S01]  /*d980*/  LDL R3, [R1+0x434] ;  /* 0x0004340001037983 */ /* 0x0003620000100800 */
[----:B------:R-:W-:Y:S02]  /*d990*/  IMAD.MOV.U32 R4, RZ, RZ, R10 ;  /* 0x000000ffff047224 */ /* 0x000fe400078e000a */
[----:B------:R-:W-:-:S03]  /*d9a0*/  IMAD.U32 R10, RZ, RZ, UR38 ;  /* 0x00000026ff0a7e24 */ /* 0x000fc6000f8e00ff */
[----:B------:R1:W-:Y:S01]  /*d9b0*/  STL.128 [R1+0x80], R4 ;  /* 0x0000800401007387 */ /* 0x0003e20000100c00 */
[----:B------:R-:W-:Y:S02]  /*d9c0*/  IADD3 R60, P5, R60, 0x60, RZ ;  /* 0x000000603c3c7810 */ /* 0x000fe40007fbe0ff */
[----:B------:R-:W-:Y:S01]  /*d9d0*/  IADD3 R39, P2, R10, 0x74, RZ ;  /* 0x000000740a277810 */ /* 0x000fe20007f5e0ff */
[----:B------:R-:W-:Y:S01]  /*d9e0*/  IMAD.X R27, RZ, RZ, UR37, P6 ;  /* 0x00000025ff1b7e24 */ /* 0x000fe2000b0e06ff */
[----:B------:R-:W-:Y:S01]  /*d9f0*/  IADD3 R51, P1, R51, 0x68, RZ ;  /* 0x0000006833337810 */ /* 0x000fe20007f3e0ff */
[----:B------:R-:W-:Y:S01]  /*da00*/  IMAD.X R59, RZ, RZ, UR37, P5 ;  /* 0x00000025ff3b7e24 */ /* 0x000fe2000a8e06ff */
[----:B------:R-:W-:Y:S01]  /*da10*/  IADD3 R42, P4, R42, 0x78, RZ ;  /* 0x000000782a2a7810 */ /* 0x000fe20007f9e0ff */
[----:B------:R-:W-:Y:S01]  /*da20*/  IMAD.X R40, RZ, RZ, UR37, P2 ;  /* 0x00000025ff287e24 */ /* 0x000fe200090e06ff */
[----:B------:R-:W-:Y:S02]  /*da30*/  IADD3 R53, P3, R53, 0x80, RZ ;  /* 0x0000008035357810 */ /* 0x000fe40007f7e0ff */
[----:B------:R-:W-:-:S02]  /*da40*/  IADD3 R44, P2, R44, 0x88, RZ ;  /* 0x000000882c2c7810 */ /* 0x000fc40007f5e0ff */
[----:B------:R-:W-:Y:S02]  /*da50*/  IADD3 R48, P6, R48, 0x90, RZ ;  /* 0x0000009030307810 */ /* 0x000fe40007fde0ff */
[----:B------:R-:W-:Y:S01]  /*da60*/  IADD3 R34, P5, R34, 0x98, RZ ;  /* 0x0000009822227810 */ /* 0x000fe20007fbe0ff */
[----:B------:R-:W-:Y:S02]  /*da70*/  IMAD.X R50, RZ, RZ, UR37, P1 ;  /* 0x00000025ff327e24 */ /* 0x000fe400088e06ff */
[----:B------:R-:W-:Y:S02]  /*da80*/  IMAD.X R41, RZ, RZ, UR37, P4 ;  /* 0x00000025ff297e24 */ /* 0x000fe4000a0e06ff */
[----:B------:R-:W-:Y:S02]  /*da90*/  IMAD.X R52, RZ, RZ, UR37, P3 ;  /* 0x00000025ff347e24 */ /* 0x000fe400098e06ff */
[----:B------:R-:W-:Y:S02]  /*daa0*/  IMAD.X R43, RZ, RZ, UR37, P2 ;  /* 0x00000025ff2b7e24 */ /* 0x000fe400090e06ff */
[----:B------:R-:W-:-:S02]  /*dab0*/  IMAD.X R49, RZ, RZ, UR37, P6 ;  /* 0x00000025ff317e24 */ /* 0x000fc4000b0e06ff */
[----:B------:R-:W-:Y:S01]  /*dac0*/  IMAD.X R35, RZ, RZ, UR37, P5 ;  /* 0x00000025ff237e24 */ /* 0x000fe2000a8e06ff */
[----:B-1----:R-:W-:Y:S06]  /*dad0*/  @!P0 BRA `(.L_x_6756) ;  /* 0x0000000000708947 */ /* 0x002fec0003800000 */
        /* <DEDUP_REMOVED lines=12> */
[----:B-----5:R-:W-:Y:S02]  /*dba0*/  IMAD.MOV.U32 R12, RZ, RZ, 0x1 ;  /* 0x00000001ff0c7424 */ /* 0x020fe400078e00ff */
[----:B------:R-:W-:-:S07]  /*dbb0*/  IMAD.MOV.U32 R13, RZ, RZ, RZ ;  /* 0x000000ffff0d7224 */ /* 0x000fce00078e00ff */
[----:B------:R-:W-:-:S07]  /*dbc0*/  LEPC R20, `(.L_x_6757) ;  /* 0x000000001014794e */ /* 0x000fce0000000000 */
[----:B0-----:R-:W-:Y:S05]  /*dbd0*/  CALL.ABS.NOINC R14 ;  /* 0x000000000e007343 */ /* 0x001fea0003c00000 */
.L_x_6757:
        /* <DEDUP_REMOVED lines=12> */
.L_x_6756:
[----:B------:R-:W-:Y:S05]  /*dca0*/  BSYNC B6 ;  /* 0x0000000000067941 */ /* 0x000fea0003800000 */
.L_x_6755:
[----:B-----5:R-:W-:Y:S01]  /*dcb0*/  SHF.R.S32.HI R4, RZ, 0x1f, R3 ;  /* 0x0000001fff047819 */ /* 0x020fe20000011403 */
[----:B------:R-:W-:Y:S01]  /*dcc0*/  UIADD3 UR6, UP0, UR38, 0xfc, URZ ;  /* 0x000000fc26067890 */ /* 0x000fe2000ff1e03f */
[----:B------:R-:W0:Y:S01]  /*dcd0*/  LDC.64 R28, c[0x0][0xad8] ;  /* 0x0002b600ff1c7b82 */ /* 0x000e220000000a00 */
[----:B------:R-:W-:Y:S01]  /*dce0*/  UIADD3 UR4, UP1, UR38, 0x70, URZ ;  /* 0x0000007026047890 */ /* 0x000fe2000ff3e03f */
[----:B------:R-:W-:Y:S01]  /*dcf0*/  LEA.HI R4, R4, R3, RZ, 0x3 ;  /* 0x0000000304047211 */ /* 0x000fe200078f18ff */
[----:B------:R-:W-:Y:S01]  /*dd00*/  UIADD3.X UR7, URZ, UR37, URZ, UP0, !UPT ;  /* 0x000000253f077290 */ /* 0x000fe200087fe43f */
[----:B------:R-:W-:Y:S01]  /*dd10*/  IMAD.MOV.U32 R15, RZ, RZ, 0x2 ;  /* 0x00000002ff0f7424 */ /* 0x000fe200078e00ff */
[----:B------:R-:W-:Y:S01]  /*dd20*/  UIADD3.X UR5, URZ, UR37, URZ, UP1, !UPT ;  /* 0x000000253f057290 */ /* 0x000fe20008ffe43f */
[C---:B------:R-:W-:Y:S01]  /*dd30*/  LOP3.LUT R6, R4.reuse, 0xfffffff8, RZ, 0xc0, !PT ;  /* 0xfffffff804067812 */ /* 0x040fe200078ec0ff */
[----:B------:R-:W-:Y:S01]  /*dd40*/  IMAD.SHL.U32 R4, R4, 0x40, RZ ;  /* 0x0000004004047824 */ /* 0x000fe200078e00ff */
[----:B------:R-:W1:Y:S01]  /*dd50*/  LDC.64 R20, c[0x0][0xae0] ;  /* 0x0002b800ff147b82 */ /* 0x000e620000000a00 */
[----:B------:R-:W-:Y:S01]  /*dd60*/  IMAD.U32 R8, RZ, RZ, UR4 ;  /* 0x00000004ff087e24 */ /* 0x000fe2000f8e00ff */
[----:B------:R-:W-:Y:S01]  /*dd70*/  UIADD3 UR4, UP1, UR38, 0xa0, URZ ;  /* 0x000000a026047890 */ /* 0x000fe2000ff3e03f */
[----:B------:R-:W-:Y:S01]  /*dd80*/  IMAD.IADD R10, R3, 0x1, -R6 ;  /* 0x00000001030a7824 */ /* 0x000fe200078e0a06 */
[----:B------:R-:W-:Y:S01]  /*dd90*/  LOP3.LUT R9, R4, 0xfffffe00, RZ, 0xc0, !PT ;  /* 0xfffffe0004097812 */ /* 0x000fe200078ec0ff */
[----:B------:R-:W-:Y:S01]  /*dda0*/  IMAD.U32 R6, RZ, RZ, UR6 ;  /* 0x00000006ff067e24 */ /* 0x000fe2000f8e00ff */
[----:B------:R-:W-:Y:S01]  /*ddb0*/  STL.64 [R1+0xc0], R26 ;  /* 0x0000c01a01007387 */ /* 0x000fe20000100a00 */
[C---:B------:R-:W-:Y:S01]  /*ddc0*/  IMAD.SHL.U32 R3, R10.reuse, 0x40, RZ ;  /* 0x000000400a037824 */ /* 0x040fe200078e00ff */
[C---:B------:R-:W-:Y:S01]  /*ddd0*/  LOP3.LUT P0, RZ, R10.reuse, 0x2, RZ, 0xc0, !PT ;  /* 0x000000020aff7812 */ /* 0x040fe2000780c0ff */
[----:B------:R-:W-:Y:S01]  /*dde0*/  IMAD.MOV.U32 R4, RZ, RZ, R6 ;  /* 0x000000ffff047224 */ /* 0x000fe200078e0006 */
[----:B------:R-:W-:Y:S01]  /*ddf0*/  LOP3.LUT P1, RZ, R10, 0x4, RZ, 0xc0, !PT ;  /* 0x000000040aff7812 */ /* 0x000fe2000782c0ff */
[----:B------:R-:W-:Y:S01]  /*de00*/  IMAD R9, R0, 0x400, R9 ;  /* 0x0000040000097824 */ /* 0x000fe200078e0209 */
[----:B------:R-:W-:Y:S01]  /*de10*/  LOP3.LUT R3, R3, 0x1c0, RZ, 0xc0, !PT ;  /* 0x000001c003037812 */ /* 0x000fe200078ec0ff */
[----:B------:R-:W-:Y:S01]  /*de20*/  IMAD.U32 R5, RZ, RZ, UR7 ;  /* 0x00000007ff057e24 */ /* 0x000fe2000f8e00ff */
[----:B------:R-:W-:Y:S01]  /*de30*/  UIADD3 UR6, UP0, UR38, 0xb0, URZ ;  /* 0x000000b026067890 */ /* 0x000fe2000ff1e03f */
[----:B------:R-:W-:Y:S01]  /*de40*/  IMAD.U32 R7, RZ, RZ, UR5 ;  /* 0x00000005ff077e24 */ /* 0x000fe2000f8e00ff */
[----:B------:R-:W-:Y:S01]  /*de50*/  LOP3.LUT R11, R3, 0x8, R12, 0xf8, !PT ;  /* 0x00000008030b7812 */ /* 0x000fe200078ef80c */
[----:B------:R-:W-:Y:S01]  /*de60*/  IMAD.MOV.U32 R6, RZ, RZ, R8 ;  /* 0x000000ffff067224 */ /* 0x000fe200078e0008 */
[----:B------:R-:W-:Y:S01]  /*de70*/  SHF.R.U32.HI R12, RZ, 0x3, R3 ;  /* 0x00000003ff0c7819 */ /* 0x000fe20000011603 */
[----:B------:R-:W-:Y:S01]  /*de80*/  UIADD3.X UR5, URZ, UR37, URZ, UP1, !UPT ;  /* 0x000000253f057290 */ /* 0x000fe20008ffe43f */
[----:B------:R-:W-:Y:S01]  /*de90*/  IMAD.MOV.U32 R54, RZ, RZ, 0x10 ;  /* 0x00000010ff367424 */ /* 0x000fe200078e00ff */
[----:B------:R-:W-:Y:S01]  /*dea0*/  UIADD3.X UR7, URZ, UR37, URZ, UP0, !UPT ;  /* 0x000000253f077290 */ /* 0x000fe200087fe43f */
[----:B------:R-:W-:Y:S01]  /*deb0*/  LOP3.LUT R0, R11, R12, RZ, 0x3c, !PT ;  /* 0x0000000c0b007212 */ /* 0x000fe200078e3cff */
[----:B------:R2:W-:Y:S01]  /*dec0*/  STL.128 [R1+0x100], R4 ;  /* 0x0001000401007387 */ /* 0x0005e20000100c00 */
[----:B------:R-:W3:Y:S01]  /*ded0*/  LDC.64 R12, c[0x0][0xad0] ;  /* 0x0002b400ff0c7b82 */ /* 0x000ee20000000a00 */
[----:B------:R-:W-:Y:S01]  /*dee0*/  IMAD.MOV.U32 R8, RZ, RZ, R39 ;  /* 0x000000ffff087224 */ /* 0x000fe200078e0027 */
[----:B------:R-:W-:Y:S01]  /*def0*/  SEL R54, R54, 0xfffffff0, !P0 ;  /* 0xfffffff036367807 */ /* 0x000fe20004000000 */
[----:B------:R-:W-:Y:S01]  /*df00*/  IMAD.IADD R0, R9, 0x1, R0 ;  /* 0x0000000109007824 */ /* 0x000fe200078e0200 */
[----:B------:R-:W-:Y:S01]  /*df10*/  STL.64 [R1+0xb0], R192 ;  /* 0x0000b0c001007387 */ /* 0x000fe20000100a00 */
[----:B------:R-:W-:-:S02]  /*df20*/  IMAD.MOV.U32 R9, RZ, RZ, R40 ;  /* 0x000000ffff097224 */ /* 0x000fc400078e0028 */
[----:B------:R-:W-:Y:S01]  /*df30*/  IMAD.WIDE.U32 R14, R0, R15, UR44 ;  /* 0x0000002c000e7e25 */ /* 0x000fe2000f8e000f */
[----:B------:R-:W-:Y:S03]  /*df40*/  STL.U8 [R1+0xc8], RZ ;  /* 0x0000c8ff01007387 */ /* 0x000fe60000100000 */
[----:B------:R-:W-:Y:S01]  /*df50*/  IMAD.U32 R10, RZ, RZ, UR4 ;  /* 0x00000004ff0a7e24 */ /* 0x000fe2000f8e00ff */
[----:B------:R-:W-:Y:S01]  /*df60*/  IADD3 R14, P0, R14, 0x36400, RZ ;  /* 0x000364000e0e7810 */ /* 0x000fe20007f1e0ff */
[----:B------:R-:W-:Y:S01]  /*df70*/  IMAD.U32 R11, RZ, RZ, UR5 ;  /* 0x00000005ff0b7e24 */ /* 0x000fe2000f8e00ff */
[----:B------:R-:W-:Y:S01]  /*df80*/  STL.U8 [R1+0x120], RZ ;  /* 0x000120ff01007387 */ /* 0x000fe20000100000 */
[----:B--2---:R-:W2:Y:S01]  /*df90*/  LDC R6, c[0x0][0x450] ;  /* 0x00011400ff067b82 */ /* 0x004ea20000000800 */
[----:B------:R-:W-:Y:S01]  /*dfa0*/  IMAD.MOV.U32 R55, RZ, RZ, 0x20 ;  /* 0x00000020ff377424 */ /* 0x000fe200078e00ff */
[----:B------:R-:W-:Y:S01]  /*dfb0*/  ULDC UR4, c[0x0][0x3f4] ;  /* 0x0000fd0000047ab9 */ /* 0x000fe20000000800 */
[----:B------:R4:W-:Y:S01]  /*dfc0*/  STL.128 [R1+0x110], R8 ;  /* 0x0001100801007387 */ /* 0x0009e20000100c00 */
[----:B------:R-:W-:Y:S01]  /*dfd0*/  IMAD.X R15, RZ, RZ, R15, P0 ;  /* 0x000000ffff0f7224 */ /* 0x000fe200000e060f */
[----:B------:R-:W-:Y:S01]  /*dfe0*/  ISETP.LT.AND P0, PT, RZ, UR4, PT ;  /* 0x00000004ff007c0c */ /* 0x000fe2000bf01270 */
[----:B0-----:R-:W-:Y:S01]  /*dff0*/  IMAD.MOV.U32 R27, RZ, RZ, R28 ;  /* 0x000000ffff1b7224 */ /* 0x001fe200078e001c */
[----:B------:R-:W-:Y:S01]  /*e000*/  SEL R55, R55, 0xffffffe0, !P1 ;  /* 0xffffffe037377807 */ /* 0x000fe20004800000 */
[----:B------:R-:W2:Y:S01]  /*e010*/  LDC.64 R4, c[0x0][0x448] ;  /* 0x00011200ff047b82 */ /* 0x000ea20000000a00 */
[----:B---3--:R-:W-:Y:S01]  /*e020*/  IMAD.MOV.U32 R26, RZ, RZ, R13 ;  /* 0x000000ffff1a7224 */ /* 0x008fe200078e000d */
[----:B------:R-:W-:Y:S01]  /*e030*/  STL.64 [R1+0xa8], R14 ;  /* 0x0000a80e01007387 */ /* 0x000fe20000100a00 */
[----:B------:R-:W-:-:S02]  /*e040*/  IMAD.MOV.U32 R7, RZ, RZ, R12 ;  /* 0x000000ffff077224 */ /* 0x000fc400078e000c */
[----:B------:R-:W-:Y:S01]  /*e050*/  VIADD R229, R45, 0xffffff80 ;  /* 0xffffff802de57836 */ /* 0x000fe20000000000 */
[----:B------:R-:W-:Y:S01]  /*e060*/  STL.64 [R1+0xa0], R54 ;  /* 0x0000a03601007387 */ /* 0x000fe20000100a00 */
[----:B------:R-:W-:Y:S02]  /*e070*/  IMAD.U32 R46, RZ, RZ, UR6 ;  /* 0x00000006ff2e7e24 */ /* 0x000fe4000f8e00ff */
[----:B------:R-:W-:Y:S01]  /*e080*/  IMAD.U32 R47, RZ, RZ, UR7 ;  /* 0x00000007ff2f7e24 */ /* 0x000fe2000f8e00ff */
[----:B------:R-:W-:Y:S01]  /*e090*/  STL.128 [R1+0xd0], R24 ;  /* 0x0000d01801007387 */ /* 0x000fe20000100c00 */
[----:B----4-:R-:W-:Y:S02]  /*e0a0*/  IMAD.MOV.U32 R8, RZ, RZ, RZ ;  /* 0x000000ffff087224 */ /* 0x010fe400078e00ff */
[----:B------:R-:W-:Y:S01]  /*e0b0*/  IMAD.MOV.U32 R9, RZ, RZ, R29 ;  /* 0x000000ffff097224 */ /* 0x000fe200078e001d */
[----:B------:R-:W-:Y:S01]  /*e0c0*/  STL [R1+0xcc], R229 ;  /* 0x0000cce501007387 */ /* 0x000fe20000100800 */
[----:B-1----:R-:W-:-:S02]  /*e0d0*/  IMAD.MOV.U32 R10, RZ, RZ, R20 ;  /* 0x000000ffff0a7224 */ /* 0x002fc400078e0014 */
[----:B------:R-:W-:Y:S01]  /*e0e0*/  IMAD.MOV.U32 R11, RZ, RZ, R21 ;  /* 0x000000ffff0b7224 */ /* 0x000fe200078e0015 */
[----:B------:R0:W-:Y:S01]  /*e0f0*/  STL.64 [R1+0xb8], R46 ;  /* 0x0000b82e01007387 */ /* 0x0001e20000100a00 */
[----:B------:R-:W-:Y:S02]  /*e100*/  IMAD.U32 R28, RZ, RZ, UR38 ;  /* 0x00000026ff1c7e24 */ /* 0x000fe4000f8e00ff */
[----:B------:R-:W-:Y:S01]  /*e110*/  IMAD.U32 R39, RZ, RZ, UR38 ;  /* 0x00000026ff277e24 */ /* 0x000fe2000f8e00ff */
[----:B------:R1:W-:Y:S01]  /*e120*/  STL.128 [R1+0xe0], R8 ;  /* 0x0000e00801007387 */ /* 0x0003e20000100c00 */
[----:B------:R-:W-:Y:S01]  /*e130*/  IMAD.U32 R63, RZ, RZ, UR38 ;  /* 0x00000026ff3f7e24 */ /* 0x000fe2000f8e00ff */
[----:B------:R-:W-:Y:S01]  /*e140*/  IADD3 R28, P1, R28, 0x120, RZ ;  /* 0x000001201c1c7810 */ /* 0x000fe20007f3e0ff */
[----:B------:R-:W-:Y:S01]  /*e150*/  IMAD.U32 R45, RZ, RZ, UR38 ;  /* 0x00000026ff2d7e24 */ /* 0x000fe2000f8e00ff */
[----:B--2---:R1:W-:Y:S01]  /*e160*/  STL.128 [R1+0xf0], R4 ;  /* 0x0000f00401007387 */ /* 0x0043e20000100c00 */
[----:B------:R-:W-:Y:S01]  /*e170*/  IMAD.U32 R40, RZ, RZ, UR38 ;  /* 0x00000026ff287e24 */ /* 0x000fe2000f8e00ff */
[----:B------:R-:W-:Y:S01]  /*e180*/  IADD3 R39, P2, R39, 0xcc, RZ ;  /* 0x000000cc27277810 */ /* 0x000fe20007f5e0ff */
[----:B------:R-:W-:Y:S01]  /*e190*/  IMAD.X R29, RZ, RZ, UR37, P1 ;  /* 0x00000025ff1d7e24 */ /* 0x000fe200088e06ff */
[----:B------:R-:W-:Y:S01]  /*e1a0*/  IADD3 R63, P3, R63, 0xc8, RZ ;  /* 0x000000c83f3f7810 */ /* 0x000fe20007f7e0ff */
[----:B0-----:R-:W-:Y:S01]  /*e1b0*/  IMAD.U32 R47, RZ, RZ, UR38 ;  /* 0x00000026ff2f7e24 */ /* 0x001fe2000f8e00ff */
[----:B------:R-:W-:Y:S01]  /*e1c0*/  IADD3 R45, P4, R45, 0xb8, RZ ;  /* 0x000000b82d2d7810 */ /* 0x000fe20007f9e0ff */
[----:B------:R-:W-:Y:S01]  /*e1d0*/  IMAD.X R46, RZ, RZ, UR37, P2 ;  /* 0x00000025ff2e7e24 */ /* 0x000fe200090e06ff */
[----:B------:R-:W-:Y:S01]  /*e1e0*/  IADD3 R40, P6, R40, 0x108, RZ ;  /* 0x0000010828287810 */ /* 0x000fe20007fde0ff */
[----:B------:R-:W-:Y:S01]  /*e1f0*/  IMAD.X R64, RZ, RZ, UR37, P3 ;  /* 0x00000025ff407e24 */ /* 0x000fe200098e06ff */
[----:B------:R-:W-:Y:S01]  /*e200*/  IADD3 R47, P5, R47, 0x100, RZ ;  /* 0x000001002f2f7810 */ /* 0x000fe20007fbe0ff */
[----:B------:R-:W-:-:S02]  /*e210*/  IMAD.X R61, RZ, RZ, UR37, P4 ;  /* 0x00000025ff3d7e24 */ /* 0x000fc4000a0e06ff */
[----:B------:R-:W-:Y:S02]  /*e220*/  IMAD.X R58, RZ, RZ, UR37, P6 ;  /* 0x00000025ff3a7e24 */ /* 0x000fe4000b0e06ff */
[----:B------:R-:W-:Y:S01]  /*e230*/  IMAD.X R62, RZ, RZ, UR37, P5 ;  /* 0x00000025ff3e7e24 */ /* 0x000fe2000a8e06ff */
[----:B-1----:R-:W-:Y:S07]  /*e240*/  @P0 BRA `(.L_x_6758) ;  /* 0x0000000000400947 */ /* 0x002fee0003800000 */
        /* <DEDUP_REMOVED lines=10> */
.L_x_6761:
[----:B-1----:R1:W2:Y:S02]  /*e2f0*/  SYNCS.PHASECHK.TRANS64.TRYWAIT P0, [R2+URZ+0x38800], R3 ;  /* 0x03880003020075a7 */ /* 0x0022a4000800017f */
[----:B--2---:R-:W-:Y:S05]  /*e300*/  @!P0 NANOSLEEP.SYNCS 0x989680 ;  /* 0x009896800000895d */ /* 0x004fea0003900000 */
[----:B------:R-:W2:Y:S02]  /*e310*/  @!P0 SYNCS.PHASECHK.TRANS64 P0, [R2+URZ+0x38800], R3 ;  /* 0x03880003020085a7 */ /* 0x000ea4000800007f */
[----:B--2---:R-:W-:Y:S05]  /*e320*/  @!P0 BRA `(.L_x_6761) ;  /* 0xfffffffc00f08947 */ /* 0x004fea000383ffff */
.L_x_6760:
[----:B------:R-:W-:Y:S05]  /*e330*/  BSYNC B0 ;  /* 0x0000000000007941 */ /* 0x000fea0003800000 */
.L_x_6759:
[----:B------:R-:W-:Y:S05]  /*e340*/  BRA `(.L_x_6762) ;  /* 0x0000002c00187947 */ /* 0x000fea0003800000 */
.L_x_6758:
[----:B------:R-:W-:Y:S01]  /*e350*/  LOP3.LUT P0, RZ, R65, 0x3ff, RZ, 0xc0, !PT ;  /* 0x000003ff41ff7812 */ /* 0x000fe2000780c0ff */
[----:B------:R-:W-:Y:S01]  /*e360*/  ULDC.64 UR4, c[0x0][0x3f8] ;  /* 0x0000fe0000047ab9 */ /* 0x000fe20000000a00 */
[----:B------:R-:W-:Y:S01]  /*e370*/  SHF.R.S32.HI R0, RZ, 0x1f, R36 ;  /* 0x0000001fff007819 */ /* 0x000fe20000011424 */
[----:B------:R-:W-:Y:S01]  /*e380*/  ULDC.64 UR6, c[0x0][0x408] ;  /* 0x0001020000067ab9 */ /* 0x000fe20000000a00 */
[----:B------:R-:W-:Y:S01]  /*e390*/  IMAD.WIDE.U32 R26, R36, UR4, RZ ;  /* 0x00000004241a7c25 */ /* 0x000fe2000f8e00ff */
[----:B------:R-:W-:Y:S03]  /*e3a0*/  BSSY B6, `(.L_x_6763) ;  /* 0x0000019000067945 */ /* 0x000fe60003800000 */
[C---:B------:R-:W-:Y:S02]  /*e3b0*/  IMAD R3, R0.reuse, UR4, RZ ;  /* 0x0000000400037c24 */ /* 0x040fe4000f8e02ff */
[----:B------:R-:W-:-:S02]  /*e3c0*/  IMAD R5, R0, UR6, RZ ;  /* 0x0000000600057c24 */ /* 0x000fc4000f8e02ff */
[C---:B------:R-:W-:Y:S02]  /*e3d0*/  IMAD R3, R36.reuse, UR5, R3 ;  /* 0x0000000524037c24 */ /* 0x040fe4000f8e0203 */
[C---:B------:R-:W-:Y:S02]  /*e3e0*/  IMAD R5, R36.reuse, UR7, R5 ;  /* 0x0000000724057c24 */ /* 0x040fe4000f8e0205 */
[----:B------:R-:W-:-:S04]  /*e3f0*/  IMAD.WIDE.U32 R54, R36, UR6, RZ ;  /* 0x0000000624367c25 */ /* 0x000fc8000f8e00ff */
[----:B------:R-:W-:Y:S02]  /*e400*/  IMAD.IADD R25, R3, 0x1, R27 ;  /* 0x0000000103197824 */ /* 0x000fe400078e021b */
[----:B------:R-:W-:Y:S01]  /*e410*/  IMAD.IADD R65, R5, 0x1, R55 ;  /* 0x0000000105417824 */ /* 0x000fe200078e0237 */
[----:B------:R-:W-:Y:S06]  /*e420*/  @!P0 BRA `(.L_x_6764) ;  /* 0x0000000000408947 */ /* 0x000fec0003800000 */
        /* <DEDUP_REMOVED lines=16> */
.L_x_6764:
[----:B------:R-:W-:Y:S05]  /*e530*/  BSYNC B6 ;  /* 0x0000000000067941 */ /* 0x000fea0003800000 */
.L_x_6763:
[----:B------:R-:W2:Y:S01]  /*e540*/  LDL R0, [R1+0x50] ;  /* 0x0000500001007983 */ /* 0x000ea20000100800 */
[----:B------:R-:W-:Y:S01]  /*e550*/  ULDC.U8 UR4, c[0x0][0x410] ;  /* 0x0001040000047ab9 */ /* 0x000fe20000000000 */
[----:B------:R-:W-:Y:S01]  /*e560*/  BSSY B0, `(.L_x_6765) ;  /* 0x000029c000007945 */ /* 0x000fe20003800000 */
[----:B------:R-:W-:Y:S01]  /*e570*/  ISETP.NE.AND P0, PT, RZ, UR4, PT ;  /* 0x00000004ff007c0c */ /* 0x000fe2000bf05270 */
[----:B--2---:R-:W-:-:S12]  /*e580*/  IMAD R0, R0, 0x40, R155 ;  /* 0x0000004000007824 */ /* 0x004fd800078e029b */
[----:B------:R-:W-:Y:S05]  /*e590*/  @!P0 BRA `(.L_x_6766) ;  /* 0x0000001400708947 */ /* 0x000fea0003800000 */
[----:B------:R-:W2:Y:S01]  /*e5a0*/  LDL R20, [R1+0x410] ;  /* 0x0004100001147983 */ /* 0x000ea20000100800 */
[----:B------:R-:W0:Y:S01]  /*e5b0*/  LDC R71, c[0x0][0x448] ;  /* 0x00011200ff477b82 */ /* 0x000e220000000800 */
[----:B------:R-:W-:Y:S01]  /*e5c0*/  ULDC.64 UR4, c[0x0][0x3f8] ;  /* 0x0000fe0000047ab9 */ /* 0x000fe20000000a00 */
[----:B------:R-:W-:Y:S01]  /*e5d0*/  ULDC.64 UR6, c[0x0][0x408] ;  /* 0x0001020000067ab9 */ /* 0x000fe20000000a00 */
[----:B------:R-:W-:Y:S02]  /*e5e0*/  IMAD.MOV.U32 R27, RZ, RZ, R25 ;  /* 0x000000ffff1b7224 */ /* 0x000fe400078e0019 */
[----:B------:R-:W-:Y:S01]  /*e5f0*/  IMAD.MOV.U32 R55, RZ, RZ, R65 ;  /* 0x000000ffff377224 */ /* 0x000fe200078e0041 */
[----:B0-----:R-:W-:-:S13]  /*e600*/  ISETP.NE.AND P0, PT, R71, 0x1, PT ;  /* 0x000000014700780c */ /* 0x001fda0003f05270 */
[----:B------:R-:W0:Y:S08]  /*e610*/  @P0 LDC R4, c[0x0][0x44c] ;  /* 0x00011300ff040b82 */ /* 0x000e300000000800 */
[----:B------:R-:W1:Y:S01]  /*e620*/  @P0 LDC R5, c[0x0][0x450] ;  /* 0x00011400ff050b82 */ /* 0x000e620000000800 */
[----:B--2---:R-:W-:-:S04]  /*e630*/  IMAD R3, R20, 0x20, R0 ;  /* 0x0000002014037824 */ /* 0x004fc800078e0200 */
        /* <DEDUP_REMOVED lines=23> */
.L_x_7073:
        /* <DEDUP_REMOVED lines=8> */
[----:B------:R-:W3:Y:S01]  /*e830*/  LDL R11, [R1+0x41c] ;  /* 0x00041c00010b7983 */ /* 0x000ee20000100800 */
[----:B------:R-:W-:Y:S01]  /*e840*/  ULDC UR4, c[0x0][0x3f4] ;  /* 0x0000fd0000047ab9 */ /* 0x000fe20000000800 */
[----:B--2---:R-:W-:Y:S01]  /*e850*/  IMAD.MOV.U32 R4, RZ, RZ, R6 ;  /* 0x000000ffff047224 */ /* 0x004fe200078e0006 */
[----:B------:R-:W-:Y:S01]  /*e860*/  ISETP.GE.AND P2, PT, R152, UR4, PT ;  /* 0x0000000498007c0c */ /* 0x000fe2000bf46270 */
[----:B-1----:R-:W-:Y:S01]  /*e870*/  IMAD.MOV.U32 R5, RZ, RZ, R3 ;  /* 0x000000ffff057224 */ /* 0x002fe200078e0003 */
[----:B------:R-:W-:Y:S02]  /*e880*/  ISETP.GE.AND P3, PT, R160, UR4, PT ;  /* 0x00000004a0007c0c */ /* 0x000fe4000bf66270 */
[----:B------:R-:W-:-:S09]  /*e890*/  CS2R R54, SRZ ;  /* 0x0000000000367805 */ /* 0x000fd2000001ff00 */
[----:B------:R-:W-:-:S04]  /*e8a0*/  @!P2 IMAD.WIDE R4, R152, 0x2, R4 ;  /* 0x000000029804a825 */ /* 0x000fc800078e0204 */
[----:B------:R-:W-:Y:S01]  /*e8b0*/  @!P3 IMAD.SHL.U32 R9, R160, 0x2, RZ ;  /* 0x00000002a009b824 */ /* 0x000fe200078e00ff */
[----:B------:R1:W5:Y:S01]  /*e8c0*/  @!P2 LD.E.64 R54, desc[UR46][R4.64] ;  /* 0x0000002e0436a980 */ /* 0x000362000c101b00 */
[----:B------:R-:W-:Y:S02]  /*e8d0*/  CS2R R66, SRZ ;  /* 0x0000000000427805 */ /* 0x000fe4000001ff00 */
[----:B------:R-:W-:Y:S02]  /*e8e0*/  CS2R R24, SRZ ;  /* 0x0000000000187805 */ /* 0x000fe4000001ff00 */
[----:B------:R-:W-:Y:S02]  /*e8f0*/  CS2R R26, SRZ ;  /* 0x00000000001a7805 */ /* 0x000fe4000001ff00 */
[-C--:B-1----:R-:W-:Y:S02]  /*e900*/  @!P3 IADD3 R4, P0, R6, R9.reuse, RZ ;  /* 0x000000090604b210 */ /* 0x082fe40007f1e0ff */
[----:B----4-:R-:W-:Y:S01]  /*e910*/  @!P3 IADD3 R6, P1, R8, R9, RZ ;  /* 0x000000090806b210 */ /* 0x010fe20007f3e0ff */
[----:B---3--:R-:W-:-:S02]  /*e920*/  IMAD.MOV.U32 R9, RZ, RZ, R7 ;  /* 0x000000ffff097224 */ /* 0x008fc400078e0007 */
[----:B------:R-:W-:-:S05]  /*e930*/  @!P2 IMAD.WIDE R8, R152, 0x2, R8 ;  /* 0x000000029808a825 */ /* 0x000fca00078e0208 */
[----:B------:R1:W5:Y:S01]  /*e940*/  @!P2 LD.E.64 R66, desc[UR46][R8.64] ;  /* 0x0000002e0842a980 */ /* 0x000362000c101b00 */
[----:B------:R-:W-:-:S05]  /*e950*/  @!P3 SHF.L.U64.HI R12, R160, 0x1, R11 ;  /* 0x00000001a00cb819 */ /* 0x000fca000001020b */
[--C-:B------:R-:W-:Y:S02]  /*e960*/  @!P3 IMAD.X R5, R3, 0x1, R12.reuse, P0 ;  /* 0x000000010305b824 */ /* 0x100fe400000e060c */
[----:B------:R-:W-:-:S03]  /*e970*/  @!P3 IMAD.X R7, R7, 0x1, R12, P1 ;  /* 0x000000010707b824 */ /* 0x000fc600008e060c */
[----:B------:R1:W5:Y:S04]  /*e980*/  @!P3 LD.E.64 R24, desc[UR46][R4.64] ;  /* 0x0000002e0418b980 */ /* 0x000368000c101b00 */
[----:B------:R1:W5:Y:S02]  /*e990*/  @!P3 LD.E.64 R26, desc[UR46][R6.64] ;  /* 0x0000002e061ab980 */ /* 0x000364000c101b00 */
.L_x_6769:
[----:B------:R-:W-:Y:S05]  /*e9a0*/  BSYNC B1 ;  /* 0x0000000000017941 */ /* 0x000fea0003800000 */
.L_x_6768:
[----:B-1---5:R-:W-:Y:S01]  /*e9b0*/  IMAD.MOV.U32 R3, RZ, RZ, R24 ;  /* 0x000000ffff037224 */ /* 0x022fe200078e0018 */
[----:B------:R-:W-:Y:S01]  /*e9c0*/  UMOV UR4, 0xffffffff ;  /* 0xffffffff00047882 */ /* 0x000fe20000000000 */
[----:B------:R-:W-:Y:S01]  /*e9d0*/  IMAD.MOV.U32 R4, RZ, RZ, R25 ;  /* 0x000000ffff047224 */ /* 0x000fe200078e0019 */
[----:B------:R-:W-:Y:S01]  /*e9e0*/  CS2R R20, SRZ ;  /* 0x0000000000147805 */ /* 0x000fe2000001ff00 */
[----:B------:R-:W-:Y:S01]  /*e9f0*/  IMAD.MOV.U32 R5, RZ, RZ, R54 ;  /* 0x000000ffff057224 */ /* 0x000fe200078e0036 */
[----:B------:R-:W-:Y:S01]  /*ea00*/  PRMT R70, R3, 0x7610, R70 ;  /* 0x0000761003467816 */ /* 0x000fe20000000046 */
[----:B--2---:R-:W-:Y:S01]  /*ea10*/  IMAD.MOV.U32 R6, RZ, RZ, R55 ;  /* 0x000000ffff067224 */ /* 0x004fe200078e0037 */
[----:B------:R-:W-:Y:S01]  /*ea20*/  PRMT R69, R4, 0x7610, R69 ;  /* 0x0000761004457816 */ /* 0x000fe20000000045 */
        /* <DEDUP_REMOVED lines=9> */
[----:B------:R-:W-:Y:S01]  /*eac0*/  PRMT R80, R80, 0x5410, R6 ;  /* 0x0000541050507816 */ /* 0x000fe20000000006 */
[----:B------:R-:W-:Y:S06]  /*ead0*/  BRA.DIV UR4, `(.L_x_6770) ;  /* 0x00000276044c7947 */ /* 0x000fec000b800000 */
[----:B------:R1:W2:Y:S04]  /*eae0*/  SHFL.IDX PT, R3, R36, 0x1, 0x1c1f ;  /* 0x003c1f0024037f89 */ /* 0x0002a800000e0000 */
[----:B------:R1:W0:Y:S04]  /*eaf0*/  SHFL.IDX PT, R6, R10, 0x1, 0x1c1f ;  /* 0x003c1f000a067f89 */ /* 0x00022800000e0000 */
[----:B---3--:R1:W3:Y:S04]  /*eb00*/  SHFL.IDX PT, R7, R68, 0x1, 0x1c1f ;  /* 0x003c1f0044077f89 */ /* 0x0082e800000e0000 */
[----:B------:R1:W0:Y:S02]  /*eb10*/  SHFL.IDX PT, R14, R65, 0x1, 0x1c1f ;  /* 0x003c1f00410e7f89 */ /* 0x00022400000e0000 */
.L_x_7079:
[----:B------:R-:W5:Y:S01]  /*eb20*/  LDL R5, [R1+0x1d4] ;  /* 0x0001d40001057983 */ /* 0x000f620000100800 */
[----:B------:R-:W-:Y:S01]  /*eb30*/  VIADD R0, R0, 0x20 ;  /* 0x0000002000007836 */ /* 0x000fe20000000000 */
[----:B------:R-:W-:Y:S01]  /*eb40*/  BSSY B1, `(.L_x_6771) ;  /* 0x0000022000017945 */ /* 0x000fe20003800000 */
[----:B01----:R-:W-:Y:S02]  /*eb50*/  CS2R R10, SRZ ;  /* 0x00000000000a7805 */ /* 0x003fe4000001ff00 */
[----:B----4-:R-:W-:Y:S02]  /*eb60*/  CS2R R8, SRZ ;  /* 0x0000000000087805 */ /* 0x010fe4000001ff00 */
[----:B------:R-:W-:Y:S02]  /*eb70*/  CS2R R12, SRZ ;  /* 0x00000000000c7805 */ /* 0x000fe4000001ff00 */
[----:B------:R-:W-:Y:S02]  /*eb80*/  ISETP.GE.AND P0, PT, R0, R71, PT ;  /* 0x000000470000720c */ /* 0x000fe40003f06270 */
[----:B-----5:R-:W-:-:S04]  /*eb90*/  LEA.HI R4, R5, R5, RZ, 0x1 ;  /* 0x0000000505047211 */ /* 0x020fc800078f08ff */
[----:B------:R-:W-:-:S05]  /*eba0*/  LOP3.LUT R4, R4, 0xfffffffe, RZ, 0xc0, !PT ;  /* 0xfffffffe04047812 */ /* 0x000fca00078ec0ff */
[----:B------:R-:W-:-:S05]  /*ebb0*/  IMAD.IADD R4, R5, 0x1, -R4 ;  /* 0x0000000105047824 */ /* 0x000fca00078e0a04 */
[----:B------:R-:W-:Y:S01]  /*ebc0*/  SHF.L.U32 R65, R4, 0x1f, RZ ;  /* 0x0000001f04417819 */ /* 0x000fe200000006ff */
[----:B------:R-:W-:Y:S06]  /*ebd0*/  @P0 BRA `(.L_x_6772) ;  /* 0x0000000000600947 */ /* 0x000fec0003800000 */
[----:B------:R-:W4:Y:S01]  /*ebe0*/  LDL R15, [R1+0x41c] ;  /* 0x00041c00010f7983 */ /* 0x000f220000100800 */
[----:B------:R-:W-:Y:S01]  /*ebf0*/  ULDC UR4, c[0x0][0x3f4] ;  /* 0x0000fd0000047ab9 */ /* 0x000fe20000000800 */
[----:B------:R-:W-:Y:S01]  /*ec00*/  IMAD.MOV.U32 R4, RZ, RZ, R6 ;  /* 0x000000ffff047224 */ /* 0x000fe200078e0006 */
[----:B------:R-:W-:Y:S01]  /*ec10*/  ISETP.GE.AND P2, PT, R152, UR4, PT ;  /* 0x0000000498007c0c */ /* 0x000fe2000bf46270 */
[----:B--2---:R-:W-:Y:S01]  /*ec20*/  IMAD.MOV.U32 R5, RZ, RZ, R3 ;  /* 0x000000ffff057224 */ /* 0x004fe200078e0003 */
[----:B------:R-:W-:Y:S02]  /*ec30*/  ISETP.GE.AND P3, PT, R160, UR4, PT ;  /* 0x00000004a0007c0c */ /* 0x000fe4000bf66270 */
[----:B------:R-:W-:Y:S01]  /*ec40*/  CS2R R10, SRZ ;  /* 0x00000000000a7805 */ /* 0x000fe2000001ff00 */
[----:B------:R-:W-:-:S08]  /*ec50*/  IMAD.MOV.U32 R8, RZ, RZ, R14 ;  /* 0x000000ffff087224 */ /* 0x000fd000078e000e */
[----:B------:R-:W-:-:S04]  /*ec60*/  @!P2 IMAD.WIDE R4, R152, 0x2, R4 ;  /* 0x000000029804a825 */ /* 0x000fc800078e0204 */
[----:B------:R-:W-:Y:S01]  /*ec70*/  @!P3 IMAD.SHL.U32 R9, R160, 0x2, RZ ;  /* 0x00000002a009b824 */ /* 0x000fe200078e00ff */
[----:B------:R0:W5:Y:S01]  /*ec80*/  @!P2 LD.E.64 R10, desc[UR46][R4.64] ;  /* 0x0000002e040aa980 */ /* 0x000162000c101b00 */
[----:B------:R-:W-:Y:S02]  /*ec90*/  CS2R R12, SRZ ;  /* 0x00000000000c7805 */ /* 0x000fe4000001ff00 */
[----:B------:R-:W-:Y:S02]  /*eca0*/  CS2R R20, SRZ ;  /* 0x0000000000147805 */ /* 0x000fe4000001ff00 */
[-C--:B0-----:R-:W-:Y:S02]  /*ecb0*/  @!P3 IADD3 R4, P0, R6, R9.reuse, RZ ;  /* 0x000000090604b210 */ /* 0x081fe40007f1e0ff */
[----:B------:R-:W-:Y:S01]  /*ecc0*/  @!P3 IADD3 R6, P1, R14, R9, RZ ;  /* 0x000000090e06b210 */ /* 0x000fe20007f3e0ff */
[----:B---3--:R-:W-:Y:S01]  /*ecd0*/  IMAD.MOV.U32 R9, RZ, RZ, R7 ;  /* 0x000000ffff097224 */ /* 0x008fe200078e0007 */
[----:B----4-:R-:W-:Y:S01]  /*ece0*/  @!P3 SHF.L.U64.HI R0, R160, 0x1, R15 ;  /* 0x00000001a000b819 */ /* 0x010fe2000001020f */
[----:B------:R-:W-:Y:S01]  /*ecf0*/  @!P2 IMAD.WIDE R14, R152, 0x2, R8 ;  /* 0x00000002980ea825 */ /* 0x000fe200078e0208 */
[----:B------:R-:W-:-:S03]  /*ed00*/  CS2R R8, SRZ ;  /* 0x0000000000087805 */ /* 0x000fc6000001ff00 */
[--C-:B------:R-:W-:Y:S01]  /*ed10*/  @!P3 IMAD.X R5, R3, 0x1, R0.reuse, P0 ;  /* 0x000000010305b824 */ /* 0x100fe200000e0600 */
[----:B------:R0:W5:Y:S01]  /*ed20*/  @!P2 LD.E.64 R12, desc[UR46][R14.64] ;  /* 0x0000002e0e0ca980 */ /* 0x000162000c101b00 */
[----:B------:R-:W-:-:S03]  /*ed30*/  @!P3 IMAD.X R7, R7, 0x1, R0, P1 ;  /* 0x000000010707b824 */ /* 0x000fc600008e0600 */
[----:B------:R0:W5:Y:S04]  /*ed40*/  @!P3 LD.E.64 R20, desc[UR46][R4.64] ;  /* 0x0000002e0414b980 */ /* 0x000168000c101b00 */
[----:B------:R0:W5:Y:S02]  /*ed50*/  @!P3 LD.E.64 R8, desc[UR46][R6.64] ;  /* 0x0000002e0608b980 */ /* 0x000164000c101b00 */
.L_x_6772:
[----:B------:R-:W-:Y:S05]  /*ed60*/  BSYNC B1 ;  /* 0x0000000000017941 */ /* 0x000fea0003800000 */
.L_x_6771:
[----:B------:R-:W1:Y:S01]  /*ed70*/  SYNCS.PHASECHK.TRANS64.TRYWAIT P0, [R2+URZ+0x38800], R65 ;  /* 0x03880041020075a7 */ /* 0x000e62000800017f */
[----:B------:R-:W-:Y:S04]  /*ed80*/  BSSY B1, `(.L_x_6773) ;  /* 0x0000002000017945 */ /* 0x000fe80003800000 */
[----:B-1----:R-:W-:Y:S05]  /*ed90*/  @!P0 BRA `(.L_x_6774) ;  /* 0x00000274000c8947 */ /* 0x002fea0003800000 */
.L_x_7080:
[----:B------:R-:W-:Y:S05]  /*eda0*/  BSYNC B1 ;  /* 0x0000000000017941 */ /* 0x000fea0003800000 */
.L_x_6773:
[----:B0-----:R-:W4:Y:S01]  /*edb0*/  LDL R5, [R1+0x50] ;  /* 0x0000500001057983 */ /* 0x001f220000100800 */
[C---:B------:R-:W-:Y:S01]  /*edc0*/  IMAD.SHL.U32 R0, R158.reuse, 0x40, RZ ;  /* 0x000000409e007824 */ /* 0x040fe200078e00ff */
[----:B------:R-:W-:Y:S01]  /*edd0*/  LOP3.LUT P1, RZ, R158, 0x4, RZ, 0xc0, !PT ;  /* 0x000000049eff7812 */ /* 0x000fe2000782c0ff */
[----:B-----5:R-:W-:Y:S01]  /*ede0*/  IMAD.MOV.U32 R4, RZ, RZ, R21 ;  /* 0x000000ffff047224 */ /* 0x020fe200078e0015 */
[----:B------:R-:W-:Y:S01]  /*edf0*/  BSSY B1, `(.L_x_6775) ;  /* 0x0000077000017945 */ /* 0x000fe20003800000 */
[----:B------:R-:W-:Y:S01]  /*ee00*/  IMAD.MOV.U32 R6, RZ, RZ, R8 ;  /* 0x000000ffff067224 */ /* 0x000fe200078e0008 */
[----:B--2---:R-:W-:-:S04]  /*ee10*/  LOP3.LUT R3, R0, 0x1c0, RZ, 0xc0, !PT ;  /* 0x000001c000037812 */ /* 0x004fc800078ec0ff */
[----:B------:R-:W-:Y:S02]  /*ee20*/  LOP3.LUT R0, R3, 0x18, R16, 0xf8, !PT ;  /* 0x0000001803007812 */ /* 0x000fe400078ef810 */
[----:B------:R-:W-:Y:S02]  /*ee30*/  SHF.R.U32.HI R3, RZ, 0x3, R3 ;  /* 0x00000003ff037819 */ /* 0x000fe40000011603 */
[----:B------:R-:W-:Y:S01]  /*ee40*/  PRMT R14, R6, 0x7610, R14 ;  /* 0x00007610060e7816 */ /* 0x000fe2000000000e */
[----:B------:R-:W-:Y:S01]  /*ee50*/  IMAD.MOV.U32 R6, RZ, RZ, R13 ;  /* 0x000000ffff067224 */ /* 0x000fe200078e000d */
[----:B------:R-:W-:-:S05]  /*ee60*/  LOP3.LUT R0, R0, R3, RZ, 0x3c, !PT ;  /* 0x0000000300007212 */ /* 0x000fca00078e3cff */
[----:B------:R-:W-:Y:S02]  /*ee70*/  IMAD R3, R221, 0x200, R0 ;  /* 0x00000200dd037824 */ /* 0x000fe400078e0200 */
[----:B------:R-:W-:Y:S02]  /*ee80*/  IMAD.MOV.U32 R0, RZ, RZ, R20 ;  /* 0x000000ffff007224 */ /* 0x000fe400078e0014 */
[----:B-1----:R-:W-:Y:S02]  /*ee90*/  IMAD R2, R3, 0x2, R2 ;  /* 0x0000000203027824 */ /* 0x002fe400078e0202 */
[----:B------:R-:W-:Y:S01]  /*eea0*/  IMAD.MOV.U32 R3, RZ, RZ, R10 ;  /* 0x000000ffff037224 */ /* 0x000fe200078e000a */
[----:B------:R-:W-:Y:S01]  /*eeb0*/  PRMT R0, R0, 0x5410, R4 ;  /* 0x0000541000007816 */ /* 0x000fe20000000004 */
[----:B------:R-:W-:Y:S02]  /*eec0*/  IMAD.MOV.U32 R4, RZ, RZ, R11 ;  /* 0x000000ffff047224 */ /* 0x000fe400078e000b */
[C---:B---3--:R-:W-:Y:S01]  /*eed0*/  VIADD R7, R2.reuse, 0x20400 ;  /* 0x0002040002077836 */ /* 0x048fe20000000000 */
[----:B------:R-:W-:Y:S01]  /*eee0*/  PRMT R65, R3, 0x7610, R65 ;  /* 0x0000761003417816 */ /* 0x000fe20000000041 */
[----:B------:R-:W-:Y:S01]  /*eef0*/  VIADD R3, R2, 0x20440 ;  /* 0x0002044002037836 */ /* 0x000fe20000000000 */
[----:B------:R-:W-:Y:S01]  /*ef00*/  PRMT R15, R4, 0x7610, R15 ;  /* 0x00007610040f7816 */ /* 0x000fe2000000000f */
[----:B------:R-:W-:-:S02]  /*ef10*/  IMAD.MOV.U32 R4, RZ, RZ, R9 ;  /* 0x000000ffff047224 */ /* 0x000fc400078e0009 */
[----:B------:R-:W-:Y:S01]  /*ef20*/  @P1 VIADD R3, R7, 0xffffffc0 ;  /* 0xffffffc007031836 */ /* 0x000fe20000000000 */
[----:B------:R-:W-:Y:S02]  /*ef30*/  PRMT R15, R15, 0x5410, R6 ;  /* 0x000054100f0f7816 */ /* 0x000fe40000000006 */
[----:B------:R-:W-:Y:S01]  /*ef40*/  PRMT R14, R14, 0x5410, R4 ;  /* 0x000054100e0e7816 */ /* 0x000fe20000000004 */
[----:B----4-:R-:W-:-:S05]  /*ef50*/  IMAD R5, R5, -0x40, R71 ;  /* 0xffffffc005057824 */ /* 0x010fca00078e0247 */
[----:B------:R-:W-:Y:S01]  /*ef60*/  VIMNMX R36, R5, 0x40, PT ;  /* 0x0000004005247848 */ /* 0x000fe20003fe0100 */
[----:B------:R-:W-:-:S03]  /*ef70*/  IMAD.MOV.U32 R5, RZ, RZ, R12 ;  /* 0x000000ffff057224 */ /* 0x000fc600078e000c */
[----:B------:R-:W-:Y:S02]  /*ef80*/  ISETP.GE.AND P0, PT, R155, R36, PT ;  /* 0x000000249b00720c */ /* 0x000fe40003f06270 */
[----:B------:R-:W-:-:S11]  /*ef90*/  PRMT R81, R5, 0x7610, R81 ;  /* 0x0000761005517816 */ /* 0x000fd60000000051 */
[----:B------:R-:W-:Y:S05]  /*efa0*/  @P0 BRA `(.L_x_6776) ;  /* 0x00000004006c0947 */ /* 0x000fea0003800000 */
[----:B------:R-:W0:Y:S01]  /*efb0*/  LDC R5, c[0x0][0x3f4] ;  /* 0x0000fd00ff057b82 */ /* 0x000e220000000800 */
[----:B------:R-:W-:Y:S01]  /*efc0*/  BSSY B2, `(.L_x_6777) ;  /* 0x000002e000027945 */ /* 0x000fe20003800000 */
[-C--:B0-----:R-:W-:Y:S02]  /*efd0*/  ISETP.GE.AND P0, PT, R152, R5.reuse, PT ;  /* 0x000000059800720c */ /* 0x081fe40003f06270 */
[----:B------:R-:W-:-:S11]  /*efe0*/  ISETP.GE.AND P1, PT, R160, R5, PT ;  /* 0x00000005a000720c */ /* 0x000fd60003f26270 */
[----:B------:R-:W-:Y:S05]  /*eff0*/  @P0 BRA `(.L_x_6778) ;  /* 0x0000000000a80947 */ /* 0x000fea0003800000 */
[----:B------:R-:W0:Y:S01]  /*f000*/  LDS.128 R4, [R2+0x20400] ;  /* 0x0204000002047984 */ /* 0x000e220000000c00 */
[----:B------:R-:W-:Y:S01]  /*f010*/  SHF.R.U32.HI R71, RZ, 0x10, R55 ;  /* 0x00000010ff477819 */ /* 0x000fe20000011637 */
[--C-:B------:R-:W-:Y:S01]  /*f020*/  HADD2.F32 R68, -RZ, R72.reuse.H0_H0 ;  /* 0x20000048ff447230 */ /* 0x100fe20000004100 */
[--C-:B------:R-:W-:Y:S01]  /*f030*/  SHF.R.U32.HI R73, RZ, 0x10, R67.reuse ;  /* 0x00000010ff497819 */ /* 0x100fe20000011643 */
[----:B------:R-:W-:Y:S01]  /*f040*/  HADD2.F32 R72, -RZ, R72.H1_H1 ;  /* 0x30000048ff487230 */ /* 0x000fe20000004100 */
[----:B------:R-:W-:Y:S01]  /*f050*/  SHF.R.U64 R77, R66, 0x10, R67 ;  /* 0x00000010424d7819 */ /* 0x000fe20000001243 */
[----:B------:R-:W-:Y:S01]  /*f060*/  HADD2.F32 R71, -RZ, R71.H0_H0 ;  /* 0x20000047ff477230 */ /* 0x000fe20000004100 */
[----:B------:R-:W-:Y:S01]  /*f070*/  SHF.R.U64 R79, R54, 0x10, R55 ;  /* 0x00000010364f7819 */ /* 0x000fe20000001237 */
[----:B------:R-:W-:Y:S02]  /*f080*/  HADD2.F32 R73, -RZ, R73.H0_H0 ;  /* 0x20000049ff497230 */ /* 0x000fe40000004100 */
[----:B0-----:R-:W-:-:S02]  /*f090*/  HADD2.F32 R66, -RZ, R7.H0_H0 ;  /* 0x20000007ff427230 */ /* 0x001fc40000004100 */
[----:B------:R-:W-:Y:S02]  /*f0a0*/  HADD2.F32 R67, -RZ, R7.H1_H1 ;  /* 0x30000007ff437230 */ /* 0x000fe40000004100 */
[--C-:B------:R-:W-:Y:S02]  /*f0b0*/  HADD2.F32 R7, -RZ, R4.reuse.H0_H0 ;  /* 0x20000004ff077230 */ /* 0x100fe40000004100 */
[----:B------:R-:W-:Y:S02]  /*f0c0*/  HADD2.F32 R4, -RZ, R4.H1_H1 ;  /* 0x30000004ff047230 */ /* 0x000fe40000004100 */
[C---:B------:R-:W-:Y:S01]  /*f0d0*/  FMUL.FTZ R76, R67.reuse, R71 ;  /* 0x00000047434c7220 */ /* 0x040fe20000410000 */
[-C--:B------:R-:W-:Y:S01]  /*f0e0*/  FMUL.FTZ R75, R67, R73.reuse ;  /* 0x00000049434b7220 */ /* 0x080fe20000410000 */
[--C-:B------:R-:W-:Y:S02]  /*f0f0*/  HADD2.F32 R54, -RZ, R6.reuse.H0_H0 ;  /* 0x20000006ff367230 */ /* 0x100fe40000004100 */
[----:B------:R-:W-:Y:S01]  /*f100*/  FMUL.FTZ R74, R4, R72 ;  /* 0x00000048044a7220 */ /* 0x000fe20000410000 */
[----:B------:R-:W-:Y:S01]  /*f110*/  FFMA.FTZ R78, R66, R73, R76 ;  /* 0x00000049424e7223 */ /* 0x000fe2000001004c */
[----:B------:R-:W-:-:S02]  /*f120*/  HADD2.F32 R55, -RZ, R6.H1_H1 ;  /* 0x30000006ff377230 */ /* 0x000fc40000004100 */
[-C--:B------:R-:W-:Y:S01]  /*f130*/  FMUL.FTZ R76, R4, R68.reuse ;  /* 0x00000044044c7220 */ /* 0x080fe20000410000 */
[C---:B------:R-:W-:Y:S01]  /*f140*/  FFMA.FTZ R74, R7.reuse, R68, -R74 ;  /* 0x00000044074a7223 */ /* 0x040fe2000001084a */
[--C-:B------:R-:W-:Y:S02]  /*f150*/  HADD2.F32 R6, -RZ, R5.reuse.H0_H0 ;  /* 0x20000005ff067230 */ /* 0x100fe40000004100 */
[----:B------:R-:W-:Y:S01]  /*f160*/  FFMA.FTZ R75, R66, R71, -R75 ;  /* 0x00000047424b7223 */ /* 0x000fe2000001084b */
[--C-:B------:R-:W-:Y:S02]  /*f170*/  HADD2.F32 R68, -RZ, R80.reuse.H1_H1 ;  /* 0x30000050ff447230 */ /* 0x100fe40000004100 */
[----:B------:R-:W-:Y:S01]  /*f180*/  FFMA.FTZ R71, R7, R72, R76 ;  /* 0x0000004807477223 */ /* 0x000fe2000001004c */
[----:B------:R-:W-:Y:S02]  /*f190*/  HADD2.F32 R5, -RZ, R5.H1_H1 ;  /* 0x30000005ff057230 */ /* 0x000fe40000004100 */
[----:B------:R-:W-:-:S02]  /*f1a0*/  HADD2.F32 R66, -RZ, R80.H0_H0 ;  /* 0x20000050ff427230 */ /* 0x000fc40000004100 */
[C---:B------:R-:W-:Y:S01]  /*f1b0*/  FMUL.FTZ R73, R55.reuse, R68 ;  /* 0x0000004437497220 */ /* 0x040fe20000410000 */
[----:B------:R-:W-:Y:S02]  /*f1c0*/  HADD2.F32 R67, -RZ, R77.H0_H0 ;  /* 0x2000004dff437230 */ /* 0x000fe40000004100 */
[----:B------:R-:W-:Y:S02]  /*f1d0*/  HADD2.F32 R4, -RZ, R79.H0_H0 ;  /* 0x2000004fff047230 */ /* 0x000fe40000004100 */
[-C--:B------:R-:W-:Y:S01]  /*f1e0*/  FMUL.FTZ R55, R55, R66.reuse ;  /* 0x0000004237377220 */ /* 0x080fe20000410000 */
[C---:B------:R-:W-:Y:S01]  /*f1f0*/  FFMA.FTZ R73, R54.reuse, R66, -R73 ;  /* 0x0000004236497223 */ /* 0x040fe20000010849 */
[C---:B------:R-:W-:Y:S01]  /*f200*/  FMUL.FTZ R7, R5.reuse, R67 ;  /* 0x0000004305077220 */ /* 0x040fe20000410000 */
[----:B------:R-:W-:Y:S01]  /*f210*/  FMUL.FTZ R72, R5, R4 ;  /* 0x0000000405487220 */ /* 0x000fe20000410000 */
[----:B------:R-:W-:Y:S02]  /*f220*/  FFMA.FTZ R54, R54, R68, R55 ;  /* 0x0000004436367223 */ /* 0x000fe40000010037 */
[----:B------:R-:W-:Y:S01]  /*f230*/  FFMA.FTZ R5, R6, R4, -R7 ;  /* 0x0000000406057223 */ /* 0x000fe20000010807 */
[----:B------:R-:W-:Y:S01]  /*f240*/  F2FP.F16.F32.PACK_AB R7, R78, R75 ;  /* 0x0000004b4e07723e */ /* 0x000fe200000000ff */
[----:B------:R-:W-:Y:S01]  /*f250*/  FFMA.FTZ R72, R6, R67, R72 ;  /* 0x0000004306487223 */ /* 0x000fe20000010048 */
[----:B------:R-:W-:-:S02]  /*f260*/  F2FP.F16.F32.PACK_AB R4, R71, R74 ;  /* 0x0000004a4704723e */ /* 0x000fc400000000ff */
[----:B------:R-:W-:Y:S02]  /*f270*/  F2FP.F16.F32.PACK_AB R6, R54, R73 ;  /* 0x000000493606723e */ /* 0x000fe400000000ff */
[----:B------:R-:W-:-:S05]  /*f280*/  F2FP.F16.F32.PACK_AB R5, R72, R5 ;  /* 0x000000054805723e */ /* 0x000fca00000000ff */
[----:B------:R0:W-:Y:S02]  /*f290*/  STS.128 [R2+0x20400], R4 ;  /* 0x0204000402007388 */ /* 0x0001e40000000c00 */
.L_x_6778:
[----:B------:R-:W-:Y:S05]  /*f2a0*/  BSYNC B2 ;  /* 0x0000000000027941 */ /* 0x000fea0003800000 */
.L_x_6777:
[----:B------:R-:W-:Y:S05]  /*f2b0*/  @P1 BRA `(.L_x_6776) ;  /* 0x0000000000a81947 */ /* 0x000fea0003800000 */
[----:B0-----:R-:W0:Y:S01]  /*f2c0*/  LDS.128 R4, [R3] ;  /* 0x0000000003047984 */ /* 0x001e220000000c00 */
[----:B------:R-:W-:Y:S01]  /*f2d0*/  SHF.R.U32.HI R66, RZ, 0x10, R27 ;  /* 0x00000010ff427819 */ /* 0x000fe2000001161b */
[--C-:B------:R-:W-:Y:S01]  /*f2e0*/  HADD2.F32 R54, -RZ, R70.reuse.H0_H0 ;  /* 0x20000046ff367230 */ /* 0x100fe20000004100 */
[----:B------:R-:W-:Y:S01]  /*f2f0*/  SHF.R.U32.HI R55, RZ, 0x10, R25 ;  /* 0x00000010ff377819 */ /* 0x000fe20000011619 */
[----:B------:R-:W-:Y:S01]  /*f300*/  HADD2.F32 R70, -RZ, R70.H1_H1 ;  /* 0x30000046ff467230 */ /* 0x000fe20000004100 */
[----:B------:R-:W-:Y:S01]  /*f310*/  SHF.R.U64 R73, R26, 0x10, R27 ;  /* 0x000000101a497819 */ /* 0x000fe2000000121b */
[----:B------:R-:W-:Y:S01]  /*f320*/  HADD2.F32 R66, -RZ, R66.H0_H0 ;  /* 0x20000042ff427230 */ /* 0x000fe20000004100 */
[----:B------:R-:W-:Y:S01]  /*f330*/  SHF.R.U64 R74, R24, 0x10, R25 ;  /* 0x00000010184a7819 */ /* 0x000fe20000001219 */
[----:B------:R-:W-:Y:S02]  /*f340*/  HADD2.F32 R55, -RZ, R55.H0_H0 ;  /* 0x20000037ff377230 */ /* 0x000fe40000004100 */
[----:B0-----:R-:W-:-:S02]  /*f350*/  HADD2.F32 R27, -RZ, R7.H1_H1 ;  /* 0x30000007ff1b7230 */ /* 0x001fc40000004100 */
[----:B------:R-:W-:Y:S02]  /*f360*/  HADD2.F32 R26, -RZ, R7.H0_H0 ;  /* 0x20000007ff1a7230 */ /* 0x000fe40000004100 */
[--C-:B------:R-:W-:Y:S02]  /*f370*/  HADD2.F32 R7, -RZ, R4.reuse.H0_H0 ;  /* 0x20000004ff077230 */ /* 0x100fe40000004100 */
[CC--:B------:R-:W-:Y:S01]  /*f380*/  FMUL.FTZ R67, R27.reuse, R66.reuse ;  /* 0x000000421b437220 */ /* 0x0c0fe20000410000 */
[----:B------:R-:W-:Y:S01]  /*f390*/  FMUL.FTZ R27, R27, R55 ;  /* 0x000000371b1b7220 */ /* 0x000fe20000410000 */
[----:B------:R-:W-:Y:S02]  /*f3a0*/  HADD2.F32 R4, -RZ, R4.H1_H1 ;  /* 0x30000004ff047230 */ /* 0x000fe40000004100 */
[--C-:B------:R-:W-:Y:S02]  /*f3b0*/  HADD2.F32 R24, -RZ, R6.reuse.H0_H0 ;  /* 0x20000006ff187230 */ /* 0x100fe40000004100 */
[----:B------:R-:W-:Y:S01]  /*f3c0*/  FFMA.FTZ R72, R26, R66, R27 ;  /* 0x000000421a487223 */ /* 0x000fe2000001001b */
[----:B------:R-:W-:-:S02]  /*f3d0*/  HADD2.F32 R25, -RZ, R6.H1_H1 ;  /* 0x30000006ff197230 */ /* 0x000fc40000004100 */
[----:B------:R-:W-:Y:S01]  /*f3e0*/  FMUL.FTZ R68, R4, R70 ;  /* 0x0000004604447220 */ /* 0x000fe20000410000 */
[----:B------:R-:W-:Y:S02]  /*f3f0*/  HADD2.F32 R27, -RZ, R69.H1_H1 ;  /* 0x30000045ff1b7230 */ /* 0x000fe40000004100 */
[----:B------:R-:W-:Y:S01]  /*f400*/  FFMA.FTZ R71, R26, R55, -R67 ;  /* 0x000000371a477223 */ /* 0x000fe20000010843 */
[----:B------:R-:W-:Y:S02]  /*f410*/  HADD2.F32 R6, -RZ, R5.H0_H0 ;  /* 0x20000005ff067230 */ /* 0x000fe40000004100 */
[-C--:B------:R-:W-:Y:S01]  /*f420*/  FMUL.FTZ R66, R4, R54.reuse ;  /* 0x0000003604427220 */ /* 0x080fe20000410000 */
[----:B------:R-:W-:Y:S02]  /*f430*/  HADD2.F32 R69, -RZ, R69.H0_H0 ;  /* 0x20000045ff457230 */ /* 0x000fe40000004100 */
[----:B------:R-:W-:Y:S01]  /*f440*/  FFMA.FTZ R68, R7, R54, -R68 ;  /* 0x0000003607447223 */ /* 0x000fe20000010844 */
[----:B------:R-:W-:-:S02]  /*f450*/  HADD2.F32 R5, -RZ, R5.H1_H1 ;  /* 0x30000005ff057230 */ /* 0x000fc40000004100 */
        /* <DEDUP_REMOVED lines=15> */
[----:B------:R1:W-:Y:S02]  /*f550*/  STS.128 [R3], R4 ;  /* 0x0000000403007388 */ /* 0x0003e40000000c00 */
.L_x_6776:
[----:B------:R-:W-:Y:S05]  /*f560*/  BSYNC B1 ;  /* 0x0000000000017941 */ /* 0x000fea0003800000 */
.L_x_6775:
[----:B01----:R-:W2:Y:S02]  /*f570*/  LDL R4, [R1+0x420] ;  /* 0x0004200001047983 */ /* 0x003ea40000100800 */
[----:B--2---:R-:W-:-:S13]  /*f580*/  ISETP.GE.AND P0, PT, R4, R36, PT ;  /* 0x000000240400720c */ /* 0x004fda0003f06270 */
        /* <DEDUP_REMOVED lines=15> */
[----:B0-----:R-:W-:-:S02]  /*f680*/  HADD2.F32 R13, -RZ, R7.H1_H1 ;  /* 0x30000007ff0d7230 */ /* 0x001fc40000004100 */
[----:B------:R-:W-:Y:S02]  /*f690*/  HADD2.F32 R12, -RZ, R7.H0_H0 ;  /* 0x20000007ff0c7230 */ /* 0x000fe40000004100 */
[--C-:B------:R-:W-:Y:S02]  /*f6a0*/  HADD2.F32 R7, -RZ, R4.reuse.H0_H0 ;  /* 0x20000004ff077230 */ /* 0x100fe40000004100 */
[C---:B------:R-:W-:Y:S01]  /*f6b0*/  FMUL.FTZ R27, R13.reuse, R26 ;  /* 0x0000001a0d1b7220 */ /* 0x040fe20000410000 */
[----:B------:R-:W-:Y:S01]  /*f6c0*/  FMUL.FTZ R13, R13, R24 ;  /* 0x000000180d0d7220 */ /* 0x000fe20000410000 */
[----:B------:R-:W-:Y:S02]  /*f6d0*/  HADD2.F32 R4, -RZ, R4.H1_H1 ;  /* 0x30000004ff047230 */ /* 0x000fe40000004100 */
[--C-:B------:R-:W-:Y:S02]  /*f6e0*/  HADD2.F32 R10, -RZ, R6.reuse.H0_H0 ;  /* 0x20000006ff0a7230 */ /* 0x100fe40000004100 */
[----:B------:R-:W-:Y:S01]  /*f6f0*/  FFMA.FTZ R55, R12, R26, R13 ;  /* 0x0000001a0c377223 */ /* 0x000fe2000001000d */
[----:B------:R-:W-:-:S02]  /*f700*/  HADD2.F32 R11, -RZ, R6.H1_H1 ;  /* 0x30000006ff0b7230 */ /* 0x000fc40000004100 */
[----:B------:R-:W-:Y:S01]  /*f710*/  FFMA.FTZ R54, R12, R24, -R27 ;  /* 0x000000180c367223 */ /* 0x000fe2000001081b */
[----:B------:R-:W-:Y:S02]  /*f720*/  HADD2.F32 R13, -RZ, R15.H1_H1 ;  /* 0x3000000fff0d7230 */ /* 0x000fe40000004100 */
[C---:B------:R-:W-:Y:S01]  /*f730*/  FMUL.FTZ R36, R4.reuse, R25 ;  /* 0x0000001904247220 */ /* 0x040fe20000410000 */
        /* <DEDUP_REMOVED lines=17> */
[----:B------:R-:W-:-:S02]  /*f850*/  F2FP.F16.F32.PACK_AB R4, R25, R36 ;  /* 0x000000241904723e */ /* 0x000fc400000000ff */
[----:B------:R-:W-:Y:S02]  /*f860*/  F2FP.F16.F32.PACK_AB R6, R24, R27 ;  /* 0x0000001b1806723e */ /* 0x000fe400000000ff */
[----:B------:R-:W-:-:S05]  /*f870*/  F2FP.F16.F32.PACK_AB R5, R12, R5 ;  /* 0x000000050c05723e */ /* 0x000fca00000000ff */
[----:B------:R0:W-:Y:S02]  /*f880*/  STS.128 [R2+0x21400], R4 ;  /* 0x0214000402007388 */ /* 0x0001e40000000c00 */
.L_x_6781:
[----:B------:R-:W-:Y:S05]  /*f890*/  BSYNC B1 ;  /* 0x0000000000017941 */ /* 0x000fea0003800000 */
.L_x_6780:
[----:B------:R-:W-:Y:S05]  /*f8a0*/  @P1 BRA `(.L_x_6779) ;  /* 0x00000014009c1947 */ /* 0x000fea0003800000 */
[----:B0-----:R-:W0:Y:S01]  /*f8b0*/  LDS.128 R4, [R3+0x1000] ;  /* 0x0010000003047984 */ /* 0x001e220000000c00 */
        /* <DEDUP_REMOVED lines=19> */
[C---:B------:R-:W-:Y:S01]  /*f9f0*/  FMUL.FTZ R21, R4.reuse, R13 ;  /* 0x0000000d04157220 */ /* 0x040fe20000410000 */
[-C--:B------:R-:W-:Y:S01]  /*fa00*/  FMUL.FTZ R15, R4, R11.reuse ;  /* 0x0000000b040f7220 */ /* 0x080fe20000410000 */
[--C-:B------:R-:W-:Y:S02]  /*fa10*/  HADD2.F32 R6, -RZ, R5.reuse.H0_H0 ;  /* 0x20000005ff067230 */ /* 0x100fe40000004100 */
[----:B------:R-:W-:Y:S01]  /*fa20*/  FMUL.FTZ R10, R8, R14 ;  /* 0x0000000e080a7220 */ /* 0x000fe20000410000 */
[----:B------:R-:W-:Y:S02]  /*fa30*/  HADD2.F32 R4, -RZ, R0.H1_H1 ;  /* 0x30000000ff047230 */ /* 0x000fe40000004100 */
[----:B------:R-:W-:Y:S01]  /*fa40*/  FFMA.FTZ R21, R2, R11, -R21 ;  /* 0x0000000b02157223 */ /* 0x000fe20000010815 */
[----:B------:R-:W-:-:S02]  /*fa50*/  HADD2.F32 R5, -RZ, R5.H1_H1 ;  /* 0x30000005ff057230 */ /* 0x000fc40000004100 */
[----:B------:R-:W-:Y:S01]  /*fa60*/  FFMA.FTZ R2, R2, R13, R15 ;  /* 0x0000000d02027223 */ /* 0x000fe2000001000f */
[----:B------:R-:W-:Y:S02]  /*fa70*/  HADD2.F32 R9, -RZ, R24.H0_H0 ;  /* 0x20000018ff097230 */ /* 0x000fe40000004100 */
[-C--:B------:R-:W-:Y:S01]  /*fa80*/  FMUL.FTZ R13, R8, R4.reuse ;  /* 0x00000004080d7220 */ /* 0x080fe20000410000 */
[----:B------:R-:W-:Y:S02]  /*fa90*/  HADD2.F32 R0, -RZ, R26.H0_H0 ;  /* 0x2000001aff007230 */ /* 0x000fe40000004100 */
[----:B------:R-:W-:Y:S01]  /*faa0*/  FFMA.FTZ R10, R7, R4, -R10 ;  /* 0x00000004070a7223 */ /* 0x000fe2000001080a */
[----:B------:R-:W-:Y:S01]  /*fab0*/  F2FP.F16.F32.PACK_AB R4, R2, R21 ;  /* 0x000000150204723e */ /* 0x000fe200000000ff */
[----:B------:R-:W-:Y:S01]  /*fac0*/  FMUL.FTZ R11, R5, R9 ;  /* 0x00000009050b7220 */ /* 0x000fe20000410000 */
[----:B------:R-:W-:Y:S01]  /*fad0*/  FFMA.FTZ R13, R7, R14, R13 ;  /* 0x0000000e070d7223 */ /* 0x000fe2000001000d */
[----:B------:R-:W-:Y:S01]  /*fae0*/  FMUL.FTZ R8, R5, R0 ;  /* 0x0000000005087220 */ /* 0x000fe20000410000 */
[----:B------:R-:W-:Y:S01]  /*faf0*/  F2FP.F16.F32.PACK_AB R7, R25, R20 ;  /* 0x000000141907723e */ /* 0x000fe200000000ff */
[----:B------:R-:W-:-:S02]  /*fb00*/  FFMA.FTZ R5, R6, R0, -R11 ;  /* 0x0000000006057223 */ /* 0x000fc4000001080b */
[----:B------:R-:W-:Y:S01]  /*fb10*/  FFMA.FTZ R8, R6, R9, R8 ;  /* 0x0000000906087223 */ /* 0x000fe20000010008 */
[----:B------:R-:W-:-:S04]  /*fb20*/  F2FP.F16.F32.PACK_AB R6, R13, R10 ;  /* 0x0000000a0d06723e */ /* 0x000fc800000000ff */
[----:B------:R-:W-:-:S05]  /*fb30*/  F2FP.F16.F32.PACK_AB R5, R8, R5 ;  /* 0x000000050805723e */ /* 0x000fca00000000ff */
[----:B------:R2:W-:Y:S01]  /*fb40*/  STS.128 [R3+0x1000], R4 ;  /* 0x0010000403007388 */ /* 0x0005e20000000c00 */
[----:B------:R-:W-:Y:S05]  /*fb50*/  BRA `(.L_x_6779) ;  /* 0x0000001000f07947 */ /* 0x000fea0003800000 */
.L_x_6766:
        /* <DEDUP_REMOVED lines=40> */
[----:B--2---:R-:W-:-:S06]  /*fde0*/  @!P1 IMAD.X R9, R3, 0x1, R6, P2 ;  /* 0x0000000103099824 */ /* 0x004fcc00010e0606 */
[----:B------:R-:W2:Y:S01]  /*fdf0*/  @!P1 LD.E.128 R8, desc[UR46][R8.64] ;  /* 0x0000002e08089980 */ /* 0x000ea2000c101d00 */
[----:B---3--:R-:W-:-:S05]  /*fe00*/  @!P1 IADD3 R4, P2, R14, R7, RZ ;  /* 0x000000070e049210 */ /* 0x008fca0007f5e0ff */
[----:B----4-:R-:W-:-:S06]  /*fe10*/  @!P1 IMAD.X R5, R5, 0x1, R6, P2 ;  /* 0x0000000105059824 */ /* 0x010fcc00010e0606 */
[----:B------:R-:W3:Y:S01]  /*fe20*/  @!P1 LD.E.128 R4, desc[UR46][R4.64] ;  /* 0x0000002e04049980 */ /* 0x000ee2000c101d00 */
[----:B------:R-:W-:Y:S02]  /*fe30*/  CS2R R20, SRZ ;  /* 0x0000000000147805 */ /* 0x000fe4000001ff00 */
[----:B------:R-:W-:Y:S02]  /*fe40*/  CS2R R66, SRZ ;  /* 0x0000000000427805 */ /* 0x000fe4000001ff00 */
[----:B------:R-:W-:Y:S01]  /*fe50*/  CS2R R68, SRZ ;  /* 0x0000000000447805 */ /* 0x000fe2000001ff00 */
[----:B------:R-:W0:Y:S01]  /*fe60*/  SHFL.IDX PT, R14, R65, 0x1, 0x1c1f ;  /* 0x003c1f00410e7f89 */ /* 0x000e2200000e0000 */
[----:B------:R-:W-:-:S03]  /*fe70*/  CS2R R54, SRZ ;  /* 0x0000000000367805 */ /* 0x000fc6000001ff00 */
[----:B------:R-:W1:Y:S04]  /*fe80*/  SHFL.IDX PT, R25, R25, 0x1, 0x1c1f ;  /* 0x003c1f0019197f89 */ /* 0x000e6800000e0000 */
[----:B------:R4:W0:Y:S01]  /*fe90*/  SHFL.IDX PT, R24, R36, 0x1, 0x1c1f ;  /* 0x003c1f0024187f89 */ /* 0x00082200000e0000 */
[----:B--2---:R-:W-:Y:S02]  /*fea0*/  @!P1 IMAD.MOV.U32 R20, RZ, RZ, R10 ;  /* 0x000000ffff149224 */ /* 0x004fe400078e000a */
[----:B------:R-:W-:Y:S02]  /*feb0*/  @!P1 IMAD.MOV.U32 R21, RZ, RZ, R11 ;  /* 0x000000ffff159224 */ /* 0x000fe400078e000b */
[----:B------:R-:W-:Y:S02]  /*fec0*/  IMAD.MOV.U32 R3, RZ, RZ, R20 ;  /* 0x000000ffff037224 */ /* 0x000fe400078e0014 */
[----:B------:R-:W-:-:S02]  /*fed0*/  IMAD.MOV.U32 R10, RZ, RZ, R21 ;  /* 0x000000ffff0a7224 */ /* 0x000fc400078e0015 */
[----:B------:R-:W-:Y:S02]  /*fee0*/  @!P1 IMAD.MOV.U32 R54, RZ, RZ, R8 ;  /* 0x000000ffff369224 */ /* 0x000fe400078e0008 */
[----:B------:R-:W-:Y:S01]  /*fef0*/  @!P1 IMAD.MOV.U32 R55, RZ, RZ, R9 ;  /* 0x000000ffff379224 */ /* 0x000fe200078e0009 */
[----:B------:R-:W-:Y:S01]  /*ff00*/  PRMT R75, R3, 0x5410, R10 ;  /* 0x00005410034b7816 */ /* 0x000fe2000000000a */
[----:B---3--:R-:W-:Y:S01]  /*ff10*/  @!P1 IMAD.MOV.U32 R67, RZ, RZ, R7 ;  /* 0x000000ffff439224 */ /* 0x008fe200078e0007 */
[----:B------:R2:W3:Y:S01]  /*ff20*/  SHFL.IDX PT, R3, R26, 0x1, 0x1c1f ;  /* 0x003c1f001a037f89 */ /* 0x0004e200000e0000 */
[----:B------:R-:W-:Y:S02]  /*ff30*/  @!P1 IMAD.MOV.U32 R68, RZ, RZ, R4 ;  /* 0x000000ffff449224 */ /* 0x000fe400078e0004 */
[----:B------:R-:W-:Y:S02]  /*ff40*/  @!P1 IMAD.MOV.U32 R69, RZ, RZ, R5 ;  /* 0x000000ffff459224 */ /* 0x000fe400078e0005 */
[----:B------:R-:W-:-:S02]  /*ff50*/  @!P1 IMAD.MOV.U32 R66, RZ, RZ, R6 ;  /* 0x000000ffff429224 */ /* 0x000fc400078e0006 */
[----:B------:R-:W-:Y:S02]  /*ff60*/  IMAD.MOV.U32 R5, RZ, RZ, R67 ;  /* 0x000000ffff057224 */ /* 0x000fe400078e0043 */
[----:B------:R-:W-:Y:S02]  /*ff70*/  IMAD.MOV.U32 R6, RZ, RZ, R68 ;  /* 0x000000ffff067224 */ /* 0x000fe400078e0044 */
[----:B------:R-:W-:Y:S02]  /*ff80*/  IMAD.MOV.U32 R7, RZ, RZ, R69 ;  /* 0x000000ffff077224 */ /* 0x000fe400078e0045 */
[----:B------:R-:W-:Y:S01]  /*ff90*/  IMAD.MOV.U32 R8, RZ, RZ, R54 ;  /* 0x000000ffff087224 */ /* 0x000fe200078e0036 */
[----:B------:R-:W-:Y:S01]  /*ffa0*/  PRMT R86, R5, 0x5410, R6 ;  /* 0x0000541005567816 */ /* 0x000fe20000000006 */
[----:B------:R-:W-:Y:S01]  /*ffb0*/  IMAD.MOV.U32 R9, RZ, RZ, R55 ;  /* 0x000000ffff097224 */ /* 0x000fe200078e0037 */
[----:B------:R-:W-:Y:S01]  /*ffc0*/  PRMT R79, R7, 0x7610, R79 ;  /* 0x00007610074f7816 */ /* 0x000fe2000000004f */
[----:B------:R-:W-:Y:S01]  /*ffd0*/  IMAD.MOV.U32 R4, RZ, RZ, R66 ;  /* 0x000000ffff047224 */ /* 0x000fe200078e0042 */
[----:B------:R-:W-:-:S02]  /*ffe0*/  PRMT R70, R8, 0x7610, R70 ;  /* 0x0000761008467816 */ /* 0x000fc40000000046 */
[----:B------:R-:W-:Y:S02]  /*fff0*/  CS2R R6, SRZ ;  /* 0x0000000000067805 */ /* 0x000fe4000001ff00 */
[----:B----4-:R-:W-:Y:S02]  /*10000*/  PRMT R36, R9, 0x7610, R36 ;  /* 0x0000761009247816 */ /* 0x010fe40000000024 */
[----:B0123--:R-:W-:-:S07]  /*10010*/  PRMT R90, R4, 0x7610, R90 ;  /* 0x00007610045a7816 */ /* 0x00ffce000000005a */
.L_x_7090:
        /* <DEDUP_REMOVED lines=18> */
[-C--:B------:R-:W-:Y:S02]  /*10140*/  IADD3 R4, P1, R24, R9.reuse, RZ ;  /* 0x0000000918047210 */ /* 0x080fe40007f3e0ff */
[----:B------:R-:W-:-:S03]  /*10150*/  IADD3 R8, P2, R14, R9, RZ ;  /* 0x000000090e087210 */ /* 0x000fc60007f5e0ff */
[--C-:B------:R-:W-:Y:S02]  /*10160*/  IMAD.X R5, R3, 0x1, R0.reuse, P1 ;  /* 0x0000000103057824 */ /* 0x100fe400008e0600 */
[----:B------:R-:W-:-:S04]  /*10170*/  IMAD.X R9, R25, 0x1, R0, P2 ;  /* 0x0000000119097824 */ /* 0x000fc800010e0600 */
[----:B------:R-:W5:Y:S04]  /*10180*/  LD.E.128 R4, desc[UR46][R4.64] ;  /* 0x0000002e04047980 */ /* 0x000f68000c101d00 */
[----:B------:R-:W5:Y:S02]  /*10190*/  LD.E.128 R8, desc[UR46][R8.64] ;  /* 0x0000002e08087980 */ /* 0x000f64000c101d00 */
.L_x_6784:
[----:B------:R-:W-:Y:S05]  /*101a0*/  BSYNC B1 ;  /* 0x0000000000017941 */ /* 0x000fea0003800000 */
.L_x_6783:
[----:B------:R-:W0:Y:S01]  /*101b0*/  SYNCS.PHASECHK.TRANS64.TRYWAIT P1, [R2+URZ+0x38800], R13 ;  /* 0x0388000d020075a7 */ /* 0x000e22000802017f */
[----:B------:R-:W-:Y:S04]  /*101c0*/  BSSY B1, `(.L_x_6785) ;  /* 0x0000002000017945 */ /* 0x000fe80003800000 */
[----:B0-----:R-:W-:Y:S05]  /*101d0*/  @!P1 BRA `(.L_x_6786) ;  /* 0x0000026400709947 */ /* 0x001fea0003800000 */
.L_x_7091:
[----:B------:R-:W-:Y:S05]  /*101e0*/  BSYNC B1 ;  /* 0x0000000000017941 */ /* 0x000fea0003800000 */
.L_x_6785:
[----:B------:R-:W2:Y:S04]  /*101f0*/  LDL R0, [R1+0x50] ;  /* 0x0000500001007983 */ /* 0x000ea80000100800 */
[----:B------:R-:W3:Y:S01]  /*10200*/  LDL R14, [R1+0x420] ;  /* 0x00042000010e7983 */ /* 0x000ee20000100800 */
[----:B-----5:R-:W-:Y:S02]  /*10210*/  IMAD.MOV.U32 R3, RZ, RZ, R6 ;  /* 0x000000ffff037224 */ /* 0x020fe400078e0006 */
[----:B------:R-:W-:Y:S02]  /*10220*/  IMAD.MOV.U32 R12, RZ, RZ, R7 ;  /* 0x000000ffff0c7224 */ /* 0x000fe400078e0007 */
[----:B0-----:R-:W-:-:S03]  /*10230*/  IMAD.MOV.U32 R13, RZ, RZ, R4 ;  /* 0x000000ffff0d7224 */ /* 0x001fc600078e0004 */
[----:B------:R-:W-:Y:S01]  /*10240*/  PRMT R3, R3, 0x5410, R12 ;  /* 0x0000541003037816 */ /* 0x000fe2000000000c */
[----:B------:R-:W-:Y:S01]  /*10250*/  IMAD.MOV.U32 R12, RZ, RZ, R5 ;  /* 0x000000ffff0c7224 */ /* 0x000fe200078e0005 */
[----:B------:R-:W-:Y:S01]  /*10260*/  PRMT R36, R36, 0x5410, R13 ;  /* 0x0000541024247816 */ /* 0x000fe2000000000d */
[----:B------:R-:W-:Y:S02]  /*10270*/  IMAD.MOV.U32 R13, RZ, RZ, R10 ;  /* 0x000000ffff0d7224 */ /* 0x000fe400078e000a */
[----:B------:R-:W-:Y:S01]  /*10280*/  IMAD.IADD R71, R16, 0x1, R71 ;  /* 0x0000000110477824 */ /* 0x000fe200078e0247 */
[----:B------:R-:W-:Y:S01]  /*10290*/  BSSY B1, `(.L_x_6787) ;  /* 0x000006a000017945 */ /* 0x000fe20003800000 */
[----:B------:R-:W-:Y:S01]  /*102a0*/  IMAD.MOV.U32 R65, RZ, RZ, R9 ;  /* 0x000000ffff417224 */ /* 0x000fe200078e0009 */
[----:B------:R-:W-:Y:S02]  /*102b0*/  PRMT R70, R70, 0x5410, R13 ;  /* 0x0000541046467816 */ /* 0x000fe4000000000d */
[----:B------:R-:W-:Y:S01]  /*102c0*/  LOP3.LUT R71, R71, 0x38, RZ, 0xc0, !PT ;  /* 0x0000003847477812 */ /* 0x000fe200078ec0ff */
[----:B--2---:R-:W-:-:S05]  /*102d0*/  IMAD R0, R0, -0x40, R27 ;  /* 0xffffffc000007824 */ /* 0x004fca00078e021b */
[----:B------:R-:W-:-:S04]  /*102e0*/  VIMNMX R0, R0, 0x40, PT ;  /* 0x0000004000007848 */ /* 0x000fc80003fe0100 */
[-C--:B------:R-:W-:Y:S02]  /*102f0*/  ISETP.GE.OR P1, PT, R155, R0.reuse, P0 ;  /* 0x000000009b00720c */ /* 0x080fe40000726670 */
[----:B---3--:R-:W-:Y:S01]  /*10300*/  ISETP.GE.OR P0, PT, R14, R0, P0 ;  /* 0x000000000e00720c */ /* 0x008fe20000706670 */
[----:B------:R-:W-:-:S05]  /*10310*/  IMAD.MOV.U32 R0, RZ, RZ, R11 ;  /* 0x000000ffff007224 */ /* 0x000fca00078e000b */
[----:B------:R-:W-:Y:S01]  /*10320*/  PRMT R74, R0, 0x5410, R12 ;  /* 0x00005410004a7816 */ /* 0x000fe2000000000c */
[----:B------:R-:W-:-:S04]  /*10330*/  IMAD.MOV.U32 R0, RZ, RZ, R8 ;  /* 0x000000ffff007224 */ /* 0x000fc800078e0008 */
[----:B------:R-:W-:Y:S05]  /*10340*/  @P1 BRA `(.L_x_6788) ;  /* 0x0000000400781947 */ /* 0x000fea0003800000 */
[----:B------:R-:W-:Y:S01]  /*10350*/  IMAD.SHL.U32 R12, R158, 0x40, RZ ;  /* 0x000000409e0c7824 */ /* 0x000fe200078e00ff */
[----:B------:R-:W-:Y:S01]  /*10360*/  SHF.R.U64 R85, R66, 0x10, R67 ;  /* 0x0000001042557819 */ /* 0x000fe20000001243 */
[----:B------:R-:W-:Y:S01]  /*10370*/  IMAD.SHL.U32 R73, R221, 0x200, RZ ;  /* 0x00000200dd497824 */ /* 0x000fe200078e00ff */
[----:B------:R-:W-:Y:S01]  /*10380*/  SHF.R.U32.HI R76, RZ, 0x10, R69 ;  /* 0x00000010ff4c7819 */ /* 0x000fe20000011645 */
[----:B------:R-:W-:Y:S01]  /*10390*/  HADD2.F32 R79, -RZ, R79.H0_H0 ;  /* 0x2000004fff4f7230 */ /* 0x000fe20000004100 */
[----:B------:R-:W-:Y:S01]  /*103a0*/  LOP3.LUT R24, R12, 0x1c0, RZ, 0xc0, !PT ;  /* 0x000001c00c187812 */ /* 0x000fe200078ec0ff */
[----:B------:R-:W-:Y:S01]  /*103b0*/  HADD2.F32 R77, -RZ, R36.H0_H0 ;  /* 0x20000024ff4d7230 */ /* 0x000fe20000004100 */
[----:B------:R-:W-:Y:S01]  /*103c0*/  SHF.R.U64 R88, R20, 0x10, R21 ;  /* 0x0000001014587819 */ /* 0x000fe20000001215 */
[----:B------:R-:W-:Y:S01]  /*103d0*/  HADD2.F32 R76, -RZ, R76.H0_H0 ;  /* 0x2000004cff4c7230 */ /* 0x000fe20000004100 */
[----:B------:R-:W-:Y:S02]  /*103e0*/  SHF.R.U32.HI R15, RZ, 0x3, R24 ;  /* 0x00000003ff0f7819 */ /* 0x000fe40000011618 */
[----:B------:R-:W-:-:S02]  /*103f0*/  LOP3.LUT R12, R24, 0x38, R16, 0xf8, !PT ;  /* 0x00000038180c7812 */ /* 0x000fc400078ef810 */
[----:B------:R-:W-:Y:S02]  /*10400*/  LOP3.LUT R24, R15, R71, R24, 0x1e, !PT ;  /* 0x000000470f187212 */ /* 0x000fe400078e1e18 */
[----:B------:R-:W-:Y:S02]  /*10410*/  LOP3.LUT R13, R73, R12, R15, 0xf6, !PT ;  /* 0x0000000c490d7212 */ /* 0x000fe400078ef60f */
[----:B------:R-:W-:Y:S02]  /*10420*/  LOP3.LUT R73, R24, R73, RZ, 0xfc, !PT ;  /* 0x0000004918497212 */ /* 0x000fe400078efcff */
[----:B------:R-:W-:Y:S01]  /*10430*/  SHF.R.U32.HI R78, RZ, 0x10, R55 ;  /* 0x00000010ff4e7819 */ /* 0x000fe20000011637 */
[--C-:B------:R-:W-:Y:S01]  /*10440*/  IMAD R72, R13, 0x2, R2.reuse ;  /* 0x000000020d487824 */ /* 0x100fe200078e0202 */
[----:B------:R-:W-:Y:S01]  /*10450*/  SHF.R.U32.HI R82, RZ, 0x10, R67 ;  /* 0x00000010ff527819 */ /* 0x000fe20000011643 */
[----:B------:R-:W-:Y:S01]  /*10460*/  IMAD R73, R73, 0x2, R2 ;  /* 0x0000000249497824 */ /* 0x000fe200078e0202 */
[----:B------:R-:W-:-:S02]  /*10470*/  SHF.R.U64 R87, R68, 0x10, R69 ;  /* 0x0000001044577819 */ /* 0x000fc40000001245 */
[----:B------:R-:W0:Y:S01]  /*10480*/  LDS.128 R12, [R72+0x20400] ;  /* 0x02040000480c7984 */ /* 0x000e220000000c00 */
[----:B------:R-:W-:Y:S02]  /*10490*/  SHF.R.U32.HI R84, RZ, 0x10, R21 ;  /* 0x00000010ff547819 */ /* 0x000fe40000011615 */
[----:B------:R-:W-:Y:S01]  /*104a0*/  SHF.R.U64 R89, R54, 0x10, R55 ;  /* 0x0000001036597819 */ /* 0x000fe20000001237 */
        /* <DEDUP_REMOVED lines=11> */
[----:B------:R-:W-:Y:S02]  /*10560*/  HADD2.F32 R81, -RZ, R86.H0_H0 ;  /* 0x20000056ff517230 */ /* 0x000fe40000004100 */
        /* <DEDUP_REMOVED lines=16> */
[----:B------:R-:W-:Y:S02]  /*10670*/  HADD2.F32 R68, -RZ, R86.H1_H1 ;  /* 0x30000056ff447230 */ /* 0x000fe40000004100 */
[----:B------:R-:W-:Y:S01]  /*10680*/  FMUL.FTZ R86, R69, R66 ;  /* 0x0000004245567220 */ /* 0x000fe20000410000 */
[----:B------:R-:W-:-:S02]  /*10690*/  HADD2.F32 R20, -RZ, R70.H0_H0 ;  /* 0x20000046ff147230 */ /* 0x000fc40000004100 */
        /* <DEDUP_REMOVED lines=41> */
.L_x_6788:
[----:B------:R-:W-:Y:S05]  /*10930*/  BSYNC B1 ;  /* 0x0000000000017941 */ /* 0x000fea0003800000 */
.L_x_6787:
[----:B------:R-:W-:Y:S02]  /*10940*/  PRMT R36, R0, 0x7610, R36 ;  /* 0x0000761000247816 */ /* 0x000fe40000000024 */
[----:B------:R-:W-:Y:S01]  /*10950*/  PRMT R20, R65, 0x7610, R20 ;  /* 0x0000761041147816 */ /* 0x000fe20000000014 */
[----:B------:R-:W-:Y:S06]  /*10960*/  @P0 BRA `(.L_x_6779) ;  /* 0x00000004006c0947 */ /* 0x000fec0003800000 */
[----:B0-----:R-:W2:Y:S04]  /*10970*/  LDL R13, [R1+0x42c] ;  /* 0x00042c00010d7983 */ /* 0x001ea80000100800 */
[----:B------:R-:W2:Y:S04]  /*10980*/  LDL R12, [R1+0x438] ;  /* 0x00043800010c7983 */ /* 0x000ea80000100800 */
[----:B------:R-:W3:Y:S04]  /*10990*/  LDL R21, [R1+0x43c] ;  /* 0x00043c0001157983 */ /* 0x000ee80000100800 */
[----:B------:R-:W4:Y:S01]  /*109a0*/  LDL R75, [R1+0x428] ;  /* 0x00042800014b7983 */ /* 0x000f220000100800 */
[--C-:B------:R-:W-:Y:S01]  /*109b0*/  SHF.R.U64 R72, R6, 0x10, R7.reuse ;  /* 0x0000001006487819 */ /* 0x100fe20000001207 */
[----:B------:R-:W-:Y:S01]  /*109c0*/  HADD2.F32 R20, -RZ, R20.H0_H0 ;  /* 0x20000014ff147230 */ /* 0x000fe20000004100 */
[----:B------:R-:W-:-:S02]  /*109d0*/  SHF.R.U32.HI R69, RZ, 0x10, R7 ;  /* 0x00000010ff457819 */ /* 0x000fc40000011607 */
[--C-:B------:R-:W-:Y:S01]  /*109e0*/  SHF.R.U64 R67, R10, 0x10, R11.reuse ;  /* 0x000000100a437819 */ /* 0x100fe2000000120b */
[--C-:B------:R-:W-:Y:S01]  /*109f0*/  HADD2.F32 R10, -RZ, R74.reuse.H1_H1 ;  /* 0x3000004aff0a7230 */ /* 0x100fe20000004100 */
[----:B------:R-:W-:Y:S01]  /*10a00*/  SHF.R.U32.HI R65, RZ, 0x10, R11 ;  /* 0x00000010ff417819 */ /* 0x000fe2000001160b */
[----:B------:R-:W-:Y:S01]  /*10a10*/  HADD2.F32 R74, -RZ, R74.H0_H0 ;  /* 0x2000004aff4a7230 */ /* 0x000fe20000004100 */
[--C-:B------:R-:W-:Y:S02]  /*10a20*/  SHF.R.U32.HI R54, RZ, 0x10, R9.reuse ;  /* 0x00000010ff367819 */ /* 0x100fe40000011609 */
[----:B------:R-:W-:Y:S02]  /*10a30*/  SHF.R.U64 R68, R8, 0x10, R9 ;  /* 0x0000001008447819 */ /* 0x000fe40000001209 */
[----:B------:R-:W-:Y:S01]  /*10a40*/  SHF.R.U64 R73, R4, 0x10, R5 ;  /* 0x0000001004497819 */ /* 0x000fe20000001205 */
[----:B------:R-:W-:Y:S01]  /*10a50*/  HADD2.F32 R54, -RZ, R54.H0_H0 ;  /* 0x20000036ff367230 */ /* 0x000fe20000004100 */
[----:B--2---:R-:W-:-:S05]  /*10a60*/  LOP3.LUT R71, R12, R71, R13, 0x1e, !PT ;  /* 0x000000470c477212 */ /* 0x004fca00078e1e0d */
[----:B---3--:R-:W-:Y:S01]  /*10a70*/  IMAD.IADD R71, R21, 0x1, R71 ;  /* 0x0000000115477824 */ /* 0x008fe200078e0247 */
[----:B------:R-:W-:Y:S01]  /*10a80*/  SHF.R.U32.HI R21, RZ, 0x10, R5 ;  /* 0x00000010ff157819 */ /* 0x000fe20000011605 */
[----:B----4-:R-:W0:Y:S02]  /*10a90*/  LDS.128 R12, [R75+0x20400] ;  /* 0x020400004b0c7984 */ /* 0x010e240000000c00 */
[----:B------:R-:W-:-:S05]  /*10aa0*/  IMAD R71, R71, 0x2, R2 ;  /* 0x0000000247477824 */ /* 0x000fca00078e0202 */
[----:B------:R-:W1:Y:S01]  /*10ab0*/  LDS.128 R24, [R71+0x20400] ;  /* 0x0204000047187984 */ /* 0x000e620000000c00 */
[--C-:B0-----:R-:W-:Y:S02]  /*10ac0*/  HADD2.F32 R2, -RZ, R13.reuse.H0_H0 ;  /* 0x2000000dff027230 */ /* 0x101fe40000004100 */
[----:B------:R-:W-:Y:S02]  /*10ad0*/  HADD2.F32 R0, -RZ, R12.H0_H0 ;  /* 0x2000000cff007230 */ /* 0x000fe40000004100 */
[----:B------:R-:W-:Y:S02]  /*10ae0*/  HADD2.F32 R13, -RZ, R13.H1_H1 ;  /* 0x3000000dff0d7230 */ /* 0x000fe40000004100 */
[--C-:B-1----:R-:W-:Y:S02]  /*10af0*/  HADD2.F32 R7, -RZ, R25.reuse.H0_H0 ;  /* 0x20000019ff077230 */ /* 0x102fe40000004100 */
[----:B------:R-:W-:Y:S02]  /*10b00*/  HADD2.F32 R25, -RZ, R25.H1_H1 ;  /* 0x30000019ff197230 */ /* 0x000fe40000004100 */
[----:B------:R-:W-:-:S02]  /*10b10*/  HADD2.F32 R6, -RZ, R24.H0_H0 ;  /* 0x20000018ff067230 */ /* 0x000fc40000004100 */
[C---:B------:R-:W-:Y:S01]  /*10b20*/  FMUL.FTZ R11, R7.reuse, R20 ;  /* 0x00000014070b7220 */ /* 0x040fe20000410000 */
[----:B------:R-:W-:Y:S01]  /*10b30*/  FMUL.FTZ R7, R7, R10 ;  /* 0x0000000a07077220 */ /* 0x000fe20000410000 */
[----:B------:R-:W-:Y:S01]  /*10b40*/  FMUL.FTZ R66, R25, R54 ;  /* 0x0000003619427220 */ /* 0x000fe20000410000 */
[----:B------:R-:W-:Y:S02]  /*10b50*/  HADD2.F32 R8, -RZ, R26.H0_H0 ;  /* 0x2000001aff087230 */ /* 0x000fe40000004100 */
[C---:B------:R-:W-:Y:S01]  /*10b60*/  FFMA.FTZ R55, R2.reuse, R10, -R11 ;  /* 0x0000000a02377223 */ /* 0x040fe2000001080b */
[----:B------:R-:W-:Y:S02]  /*10b70*/  HADD2.F32 R10, -RZ, R21.H0_H0 ;  /* 0x20000015ff0a7230 */ /* 0x000fe40000004100 */
[----:B------:R-:W-:Y:S01]  /*10b80*/  FFMA.FTZ R20, R2, R20, R7 ;  /* 0x0000001402147223 */ /* 0x000fe20000010007 */
[--C-:B------:R-:W-:Y:S02]  /*10b90*/  HADD2.F32 R11, -RZ, R36.reuse.H0_H0 ;  /* 0x20000024ff0b7230 */ /* 0x100fe40000004100 */
[----:B------:R-:W-:-:S02]  /*10ba0*/  HADD2.F32 R7, -RZ, R36.H1_H1 ;  /* 0x30000024ff077230 */ /* 0x000fc40000004100 */
[-C--:B------:R-:W-:Y:S01]  /*10bb0*/  FMUL.FTZ R2, R25, R10.reuse ;  /* 0x0000000a19027220 */ /* 0x080fe20000410000 */
[----:B------:R-:W-:Y:S01]  /*10bc0*/  FFMA.FTZ R66, R13, R10, -R66 ;  /* 0x0000000a0d427223 */ /* 0x000fe20000010842 */
[C---:B------:R-:W-:Y:S01]  /*10bd0*/  FMUL.FTZ R25, R6.reuse, R11 ;  /* 0x0000000b06197220 */ /* 0x040fe20000410000 */
[----:B------:R-:W-:Y:S02]  /*10be0*/  HADD2.F32 R21, -RZ, R70.H1_H1 ;  /* 0x30000046ff157230 */ /* 0x000fe40000004100 */
[-C--:B------:R-:W-:Y:S01]  /*10bf0*/  FMUL.FTZ R6, R6, R7.reuse ;  /* 0x0000000706067220 */ /* 0x080fe20000410000 */
[----:B------:R-:W-:Y:S02]  /*10c00*/  HADD2.F32 R9, -RZ, R27.H0_H0 ;  /* 0x2000001bff097230 */ /* 0x000fe40000004100 */
[C---:B------:R-:W-:Y:S01]  /*10c10*/  FFMA.FTZ R25, R0.reuse, R7, -R25 ;  /* 0x0000000700197223 */ /* 0x040fe20000010819 */
[--C-:B------:R-:W-:Y:S02]  /*10c20*/  HADD2.F32 R7, -RZ, R3.reuse.H0_H0 ;  /* 0x20000003ff077230 */ /* 0x100fe40000004100 */
[----:B------:R-:W-:Y:S01]  /*10c30*/  FFMA.FTZ R10, R0, R11, R6 ;  /* 0x0000000b000a7223 */ /* 0x000fe20000010006 */
[----:B------:R-:W-:-:S02]  /*10c40*/  HADD2.F32 R0, -RZ, R3.H1_H1 ;  /* 0x30000003ff007230 */ /* 0x000fc40000004100 */
[C---:B------:R-:W-:Y:S01]  /*10c50*/  FMUL.FTZ R11, R8.reuse, R21 ;  /* 0x00000015080b7220 */ /* 0x040fe20000410000 */
[----:B------:R-:W-:Y:S02]  /*10c60*/  HADD2.F32 R4, -RZ, R14.H0_H0 ;  /* 0x2000000eff047230 */ /* 0x000fe40000004100 */
[----:B------:R-:W-:Y:S01]  /*10c70*/  FMUL.FTZ R3, R8, R7 ;  /* 0x0000000708037220 */ /* 0x000fe20000410000 */
[----:B------:R-:W-:Y:S02]  /*10c80*/  HADD2.F32 R5, -RZ, R15.H0_H0 ;  /* 0x2000000fff057230 */ /* 0x000fe40000004100 */
[----:B------:R-:W-:Y:S01]  /*10c90*/  FFMA.FTZ R13, R13, R54, R2 ;  /* 0x000000360d0d7223 */ /* 0x000fe20000010002 */
[C---:B------:R-:W-:Y:S01]  /*10ca0*/  FMUL.FTZ R8, R9.reuse, R74 ;  /* 0x0000004a09087220 */ /* 0x040fe20000410000 */
[----:B------:R-:W-:Y:S02]  /*10cb0*/  HADD2.F32 R27, -RZ, R27.H1_H1 ;  /* 0x3000001bff1b7230 */ /* 0x000fe40000004100 */
[----:B------:R-:W-:Y:S01]  /*10cc0*/  FMUL.FTZ R9, R9, R0 ;  /* 0x0000000009097220 */ /* 0x000fe20000410000 */
[----:B------:R-:W-:-:S02]  /*10cd0*/  HADD2.F32 R6, -RZ, R65.H0_H0 ;  /* 0x20000041ff067230 */ /* 0x000fc40000004100 */
[C---:B------:R-:W-:Y:S01]  /*10ce0*/  FFMA.FTZ R36, R4.reuse, R7, -R11 ;  /* 0x0000000704247223 */ /* 0x040fe2000001080b */
[----:B------:R-:W-:Y:S02]  /*10cf0*/  HADD2.F32 R2, -RZ, R69.H0_H0 ;  /* 0x20000045ff027230 */ /* 0x000fe40000004100 */
[----:B------:R-:W-:Y:S01]  /*10d00*/  FFMA.FTZ R21, R4, R21, R3 ;  /* 0x0000001504157223 */ /* 0x000fe20000010003 */
[----:B------:R-:W-:Y:S02]  /*10d10*/  HADD2.F32 R15, -RZ, R15.H1_H1 ;  /* 0x3000000fff0f7230 */ /* 0x000fe40000004100 */
[C---:B------:R-:W-:Y:S01]  /*10d20*/  FFMA.FTZ R8, R5.reuse, R0, -R8 ;  /* 0x0000000005087223 */ /* 0x040fe20000010808 */
[----:B------:R-:W-:Y:S02]  /*10d30*/  HADD2.F32 R24, -RZ, R24.H1_H1 ;  /* 0x30000018ff187230 */ /* 0x000fe40000004100 */
[----:B------:R-:W-:Y:S01]  /*10d40*/  FFMA.FTZ R74, R5, R74, R9 ;  /* 0x0000004a054a7223 */ /* 0x000fe20000010009 */
[----:B------:R-:W-:-:S02]  /*10d50*/  HADD2.F32 R7, -RZ, R68.H0_H0 ;  /* 0x20000044ff077230 */ /* 0x000fc40000004100 */
[C---:B------:R-:W-:Y:S01]  /*10d60*/  FMUL.FTZ R4, R27.reuse, R6 ;  /* 0x000000061b047220 */ /* 0x040fe20000410000 */
[----:B------:R-:W-:Y:S02]  /*10d70*/  HADD2.F32 R26, -RZ, R26.H1_H1 ;  /* 0x3000001aff1a7230 */ /* 0x000fe40000004100 */
[-C--:B------:R-:W-:Y:S01]  /*10d80*/  FMUL.FTZ R0, R27, R2.reuse ;  /* 0x000000021b007220 */ /* 0x080fe20000410000 */
[----:B------:R-:W-:Y:S02]  /*10d90*/  HADD2.F32 R3, -RZ, R73.H0_H0 ;  /* 0x20000049ff037230 */ /* 0x000fe40000004100 */
[C---:B------:R-:W-:Y:S01]  /*10da0*/  FFMA.FTZ R27, R15.reuse, R2, -R4 ;  /* 0x000000020f1b7223 */ /* 0x040fe20000010804 */
[----:B------:R-:W-:Y:S02]  /*10db0*/  HADD2.F32 R9, -RZ, R67.H0_H0 ;  /* 0x20000043ff097230 */ /* 0x000fe40000004100 */
[----:B------:R-:W-:Y:S01]  /*10dc0*/  FFMA.FTZ R65, R15, R6, R0 ;  /* 0x000000060f417223 */ /* 0x000fe20000010000 */
[----:B------:R-:W-:-:S02]  /*10dd0*/  HADD2.F32 R5, -RZ, R72.H0_H0 ;  /* 0x20000048ff057230 */ /* 0x000fc40000004100 */
[C---:B------:R-:W-:Y:S01]  /*10de0*/  FMUL.FTZ R11, R24.reuse, R7 ;  /* 0x00000007180b7220 */ /* 0x040fe20000410000 */
[----:B------:R-:W-:Y:S02]  /*10df0*/  HADD2.F32 R12, -RZ, R12.H1_H1 ;  /* 0x3000000cff0c7230 */ /* 0x000fe40000004100 */
[----:B------:R-:W-:Y:S01]  /*10e00*/  FMUL.FTZ R24, R24, R3 ;  /* 0x0000000318187220 */ /* 0x000fe20000410000 */
[----:B------:R-:W-:Y:S02]  /*10e10*/  HADD2.F32 R14, -RZ, R14.H1_H1 ;  /* 0x3000000eff0e7230 */ /* 0x000fe40000004100 */
        /* <DEDUP_REMOVED lines=11> */
[----:B------:R-:W-:Y:S02]  /*10ed0*/  F2FP.F16.F32.PACK_AB R11, R65, R74 ;  /* 0x0000004a410b723e */ /* 0x000fe400000000ff */
[----:B------:R-:W-:Y:S01]  /*10ee0*/  F2FP.F16.F32.PACK_AB R9, R13, R20 ;  /* 0x000000140d09723e */ /* 0x000fe200000000ff */
[----:B------:R1:W-:Y:S01]  /*10ef0*/  STS.128 [R75+0x20400], R4 ;  /* 0x020400044b007388 */ /* 0x0003e20000000c00 */
[----:B------:R-:W-:-:S05]  /*10f00*/  F2FP.F16.F32.PACK_AB R10, R26, R21 ;  /* 0x000000151a0a723e */ /* 0x000fca00000000ff */
[----:B------:R1:W-:Y:S02]  /*10f10*/  STS.128 [R71+0x20400], R8 ;  /* 0x0204000847007388 */ /* 0x0003e40000000c00 */
.L_x_6779:
[----:B------:R-:W-:Y:S05]  /*10f20*/  BSYNC B0 ;  /* 0x0000000000007941 */ /* 0x000fea0003800000 */
.L_x_6765:
[----:B------:R-:W-:Y:S01]  /*10f30*/  @!PT LDS RZ, [RZ] ;  /* 0x00000000fffff984 */ /* 0x000fe20000000800 */
[----:B------:R-:W-:Y:S01]  /*10f40*/  @!PT LDS RZ, [RZ] ;  /* 0x00000000fffff984 */ /* 0x000fe20000000800 */
[----:B------:R-:W-:Y:S01]  /*10f50*/  @!PT LDS RZ, [RZ] ;  /* 0x00000000fffff984 */ /* 0x000fe20000000800 */
[----:B------:R-:W-:Y:S01]  /*10f60*/  @!PT LDS RZ, [RZ] ;  /* 0x00000000fffff984 */ /* 0x000fe20000000800 */
[----:B------:R3:W-:Y:S06]  /*10f70*/  MEMBAR.ALL.CTA ;  /* 0x0000000000007992 */ /* 0x0007ec0000008000 */
[----:B---3--:R-:W3:Y:S01]  /*10f80*/  FENCE.VIEW.ASYNC.S ;  /* 0x00000000000073c6 */ /* 0x008ee20000000000 */
[----:B------:R-:W-:Y:S05]  /*10f90*/  WARPSYNC.ALL ;  /* 0x0000000000007948 */ /* 0x000fea0003800000 */
[----:B---3--:R-:W-:Y:S06]  /*10fa0*/  BAR.SYNC.DEFER_BLOCKING 0xd, 0x80 ;  /* 0x0342000000007b1d */ /* 0x008fec0000010000 */
.L_x_6762:
[----:B012---:R-:W-:Y:S01]  /*10fb0*/  IMAD.U32 R6, RZ, RZ, UR44 ;  /* 0x0000002cff067e24 */ /* 0x007fe2000f8e00ff */
[----:B------:R-:W-:Y:S01]  /*10fc0*/  UIADD3 UR4, UP0, UR38, 0x1d8, URZ ;  /* 0x000001d826047890 */ /* 0x000fe2000ff1e03f */
[----:B------:R-:W-:Y:S01]  /*10fd0*/  IMAD.U32 R7, RZ, RZ, UR45 ;  /* 0x0000002dff077e24 */ /* 0x000fe2000f8e00ff */
[----:B------:R-:W-:Y:S01]  /*10fe0*/  STL.64 [R1+0x1c0], R28 ;  /* 0x0001c01c01007387 */ /* 0x000fe20000100a00 */
[----:B------:R-:W-:Y:S01]  /*10ff0*/  IMAD.MOV.U32 R4, RZ, RZ, R53 ;  /* 0x000000ffff047224 */ /* 0x000fe200078e0035 */
[----:B------:R-:W-:Y:S01]  /*11000*/  UIADD3.X UR5, URZ, UR37, URZ, UP0, !UPT ;  /* 0x000000253f057290 */ /* 0x000fe200087fe43f */
[----:B------:R-:W-:Y:S02]  /*11010*/  IMAD.MOV.U32 R5, RZ, RZ, R52 ;  /* 0x000000ffff057224 */ /* 0x000fe400078e0034 */
[----:B------:R-:W-:Y:S02]  /*11020*/  IMAD.MOV.U32 R8, RZ, RZ, R60 ;  /* 0x000000ffff087224 */ /* 0x000fe400078e003c */
[----:B------:R-:W-:Y:S01]  /*11030*/  IMAD.MOV.U32 R9, RZ, RZ, R59 ;  /* 0x000000ffff097224 */ /* 0x000fe200078e003b */
[----:B------:R0:W-:Y:S01]  /*11040*/  STL.128 [R1+0x150], R4 ;  /* 0x0001500401007387 */ /* 0x0001e20000100c00 */
[----:B------:R-:W-:-:S02]  /*11050*/  IMAD.MOV.U32 R10, RZ, RZ, R63 ;  /* 0x000000ffff0a7224 */ /* 0x000fc400078e003f */
[----:B------:R-:W-:Y:S02]  /*11060*/  IMAD.MOV.U32 R11, RZ, RZ, R64 ;  /* 0x000000ffff0b7224 */ /* 0x000fe400078e0040 */
[----:B------:R-:W-:Y:S02]  /*11070*/  IMAD.U32 R0, RZ, RZ, UR38 ;  /* 0x00000026ff007e24 */ /* 0x000fe4000f8e00ff */
[----:B------:R-:W-:Y:S01]  /*11080*/  IMAD.U32 R3, RZ, RZ, UR37 ;  /* 0x00000025ff037e24 */ /* 0x000fe2000f8e00ff */
[----:B------:R1:W-:Y:S01]  /*11090*/  STL.128 [R1+0x130], R8 ;  /* 0x0001300801007387 */ /* 0x0003e20000100c00 */
[----:B------:R-:W-:Y:S02]  /*110a0*/  IMAD.U32 R2, RZ, RZ, UR36 ;  /* 0x00000024ff027e24 */ /* 0x000fe4000f8e00ff */
[----:B0-----:R-:W-:Y:S02]  /*110b0*/  IMAD.MOV.U32 R4, RZ, RZ, R47 ;  /* 0x000000ffff047224 */ /* 0x001fe400078e002f */
[----:B------:R-:W-:-:S02]  /*110c0*/  IMAD.MOV.U32 R5, RZ, RZ, R62 ;  /* 0x000000ffff057224 */ /* 0x000fc400078e003e */
[----:B------:R-:W-:Y:S02]  /*110d0*/  IMAD.MOV.U32 R6, RZ, RZ, R37 ;  /* 0x000000ffff067224 */ /* 0x000fe400078e0025 */
[----:B------:R-:W-:Y:S02]  /*110e0*/  IMAD.MOV.U32 R7, RZ, RZ, R38 ;  /* 0x000000ffff077224 */ /* 0x000fe400078e0026 */
[----:B-1----:R-:W-:Y:S02]  /*110f0*/  IMAD.MOV.U32 R8, RZ, RZ, R51 ;  /* 0x000000ffff087224 */ /* 0x002fe400078e0033 */
[----:B------:R-:W-:Y:S01]  /*11100*/  IMAD.MOV.U32 R9, RZ, RZ, R50 ;  /* 0x000000ffff097224 */ /* 0x000fe200078e0032 */
[----:B------:R0:W-:Y:S01]  /*11110*/  STL.128 [R1+0x190], R4 ;  /* 0x0001900401007387 */ /* 0x0001e20000100c00 */
[----:B------:R-:W-:Y:S02]  /*11120*/  IMAD.MOV.U32 R10, RZ, RZ, R48 ;  /* 0x000000ffff0a7224 */ /* 0x000fe400078e0030 */
[----:B------:R-:W-:-:S05]  /*11130*/  IMAD.MOV.U32 R11, RZ, RZ, R49 ;  /* 0x000000ffff0b7224 */ /* 0x000fca00078e0031 */
[----:B------:R1:W-:Y:S01]  /*11140*/  STL.128 [R1+0x170], R8 ;  /* 0x0001700801007387 */ /* 0x0003e20000100c00 */
[----:B0-----:R-:W-:Y:S02]  /*11150*/  IMAD.MOV.U32 R4, RZ, RZ, R45 ;  /* 0x000000ffff047224 */ /* 0x001fe400078e002d */
[----:B------:R-:W-:Y:S02]  /*11160*/  IMAD.MOV.U32 R5, RZ, RZ, R61 ;  /* 0x000000ffff057224 */ /* 0x000fe400078e003d */
[----:B------:R-:W-:Y:S02]  /*11170*/  IMAD.MOV.U32 R6, RZ, RZ, R40 ;  /* 0x000000ffff067224 */ /* 0x000fe400078e0028 */
[----:B------:R-:W-:Y:S02]  /*11180*/  IMAD.MOV.U32 R7, RZ, RZ, R58 ;  /* 0x000000ffff077224 */ /* 0x000fe400078e003a */
[----:B-1----:R-:W-:Y:S02]  /*11190*/  IMAD.U32 R9, RZ, RZ, UR43 ;  /* 0x0000002bff097e24 */ /* 0x002fe4000f8e00ff */
[----:B------:R-:W-:Y:S01]  /*111a0*/  IMAD.U32 R8, RZ, RZ, UR4 ;  /* 0x00000004ff087e24 */ /* 0x000fe2000f8e00ff */
[----:B------:R0:W-:Y:S02]  /*111b0*/  STL.128 [R1+0x1a0], R4 ;  /* 0x0001a00401007387 */ /* 0x0001e40000100c00 */
[----:B0-----:R-:W-:-:S02]  /*111c0*/  IMAD.MOV.U32 R4, RZ, RZ, R32 ;  /* 0x000000ffff047224 */ /* 0x001fc400078e0020 */
[----:B------:R-:W-:Y:S02]  /*111d0*/  IMAD.MOV.U32 R5, RZ, RZ, R31 ;  /* 0x000000ffff057224 */ /* 0x000fe400078e001f */
[----:B------:R-:W-:Y:S02]  /*111e0*/  IMAD.MOV.U32 R6, RZ, RZ, R44 ;  /* 0x000000ffff067224 */ /* 0x000fe400078e002c */
[----:B------:R-:W-:-:S05]  /*111f0*/  IMAD.MOV.U32 R7, RZ, RZ, R43 ;  /* 0x000000ffff077224 */ /* 0x000fca00078e002b */
[----:B------:R0:W-:Y:S02]  /*11200*/  STL.128 [R1+0x1b0], R4 ;  /* 0x0001b00401007387 */ /* 0x0001e40000100c00 */
[----:B0-----:R-:W-:Y:S02]  /*11210*/  IMAD.MOV.U32 R6, RZ, RZ, R42 ;  /* 0x000000ffff067224 */ /* 0x001fe400078e002a */
[----:B------:R-:W-:Y:S02]  /*11220*/  IMAD.MOV.U32 R7, RZ, RZ, R41 ;  /* 0x000000ffff077224 */ /* 0x000fe400078e0029 */
[----:B------:R-:W-:Y:S02]  /*11230*/  IMAD.MOV.U32 R4, RZ, RZ, R0 ;  /* 0x000000ffff047224 */ /* 0x000fe400078e0000 */
[----:B------:R-:W-:Y:S02]  /*11240*/  IMAD.MOV.U32 R5, RZ, RZ, R3 ;  /* 0x000000ffff057224 */ /* 0x000fe400078e0003 */
[----:B------:R-:W-:-:S02]  /*11250*/  IMAD.U32 R0, RZ, RZ, UR39 ;  /* 0x00000027ff007e24 */ /* 0x000fc4000f8e00ff */
[----:B------:R-:W-:Y:S01]  /*11260*/  IMAD.U32 R3, RZ, RZ, UR40 ;  /* 0x00000028ff037e24 */ /* 0x000fe2000f8e00ff */
[----:B------:R0:W-:Y:S04]  /*11270*/  STL.128 [R1+0x140], R4 ;  /* 0x0001400401007387 */ /* 0x0001e80000100c00 */
[----:B------:R-:W-:Y:S01]  /*11280*/  STL.64 [R1+0x128], R2 ;  /* 0x0001280201007387 */ /* 0x000fe20000100a00 */
[----:B0-----:R-:W-:Y:S02]  /*11290*/  IMAD.MOV.U32 R6, RZ, RZ, R30 ;  /* 0x000000ffff067224 */ /* 0x001fe400078e001e */
[----:B------:R-:W-:Y:S02]  /*112a0*/  IMAD.MOV.U32 R7, RZ, RZ, R33 ;  /* 0x000000ffff077224 */ /* 0x000fe400078e0021 */
[----:B------:R-:W-:-:S02]  /*112b0*/  IMAD.MOV.U32 R4, RZ, RZ, R0 ;  /* 0x000000ffff047224 */ /* 0x000fc400078e0000 */
[----:B------:R-:W-:Y:S02]  /*112c0*/  IMAD.MOV.U32 R5, RZ, RZ, R9 ;  /* 0x000000ffff057224 */ /* 0x000fe400078e0009 */
[----:B------:R-:W-:Y:S02]  /*112d0*/  IMAD.U32 R9, RZ, RZ, UR5 ;  /* 0x00000005ff097e24 */ /* 0x000fe4000f8e00ff */
[----:B------:R-:W-:Y:S01]  /*112e0*/  IMAD.U32 R0, RZ, RZ, UR38 ;  /* 0x00000026ff007e24 */ /* 0x000fe2000f8e00ff */
[----:B------:R0:W-:Y:S03]  /*112f0*/  STL.128 [R1+0x160], R4 ;  /* 0x0001600401007387 */ /* 0x0001e60000100c00 */
[----:B------:R-:W-:Y:S02]  /*11300*/  VIADD R0, R0, 0x128 ;  /* 0x0000012800007836 */ /* 0x000fe40000000000 */
[----:B0-----:R-:W-:-:S02]  /*11310*/  IMAD.MOV.U32 R4, RZ, RZ, R34 ;  /* 0x000000ffff047224 */ /* 0x001fc400078e0022 */
[----:B------:R-:W-:Y:S02]  /*11320*/  IMAD.MOV.U32 R5, RZ, RZ, R35 ;  /* 0x000000ffff057224 */ /* 0x000fe400078e0023 */
[----:B------:R-:W-:Y:S02]  /*11330*/  IMAD.MOV.U32 R6, RZ, RZ, R8 ;  /* 0x000000ffff067224 */ /* 0x000fe400078e0008 */
[----:B------:R-:W-:Y:S02]  /*11340*/  IMAD.MOV.U32 R7, RZ, RZ, R9 ;  /* 0x000000ffff077224 */ /* 0x000fe400078e0009 */
[----:B------:R-:W-:-:S03]  /*11350*/  VIADD R8, R23, 0xffffffff ;  /* 0xffffffff17087836 */ /* 0x000fc60000000000 */
[----:B------:R0:W-:Y:S04]  /*11360*/  STL.128 [R1+0x180], R4 ;  /* 0x0001800401007387 */ /* 0x0001e80000100c00 */
[----:B0-----:R-:W-:Y:S05]  /*11370*/  CALL.REL.NOINC `($_ZN7cutlass13device_kernelIN5flash11enable_sm90INS1_16FlashAttnFwdSm90INS1_25CollectiveMainloopFwdSm90ILi2EN4cute5tupleIJNS5_1CILi1EEES8_S8_EEENS6_IJNS7_ILi64EEESA_SA_EEELi512ENS_6half_tEfNS_4arch4Sm90ELb0ELb1ELb1ELb1ELb1ELb1ELb1ELb0ELb0ELb1ELb0ELb0EEENS1_21CollectiveEpilogueFwdINS6_IJSA_NS7_ILi512EEESA_EEES9_SC_SE_Li256ELb1ELb1ELb0ELb0EEENS1_36VarlenDynamicPersistentTileSchedulerILi64ELi64ELi256ELi128ELb0ELb1ELb1ELb1ELb0ELb1EEEEEEEEEvNT_6ParamsE$_ZZN5flash25CollectiveMainloopFwdSm90ILi2EN4cute5tupleIJNS1_1CILi1EEES4_S4_EEENS2_IJNS3_ILi64EEES6_S6_EEELi512EN7cutlass6half_tEfNS8_4arch4Sm90ELb0ELb1ELb1ELb1ELb1ELb1ELb1ELb0ELb0ELb1ELb0ELb0EE3mmaINS_16FlashAttnFwdSm90ISC_NS_21CollectiveEpilogueFwdINS2_IJS6_NS3_ILi512EEES6_EEES5_S9_SB_Li256ELb1ELb1ELb0ELb0EEENS_36VarlenDynamicPersistentTileSchedulerILi64ELi64ELi256ELi128ELb0ELb1ELb1ELb1ELb0ELb1EEEE13SharedStorageENS1_6TensorINS1_11ArrayEngineIfLm128EEENS1_6LayoutINS2_IJNS2_IJNS3_ILi2EEESR_NS3_ILi32EEEEEES4_S4_EEENS2_IJNS2_IJS4_SR_NS3_ILi4EEEEEENS3_ILi0EEESX_EEEEEEENS_7SoftmaxILi2ELi0EEEEEbRKNSC_6ParamsENS8_13PipelineAsyncILi2EEES17_RNS8_13PipelineStateILj2EEERT0_RT1_iRiRKNS_16SeqlenInfoQKNewKILb1ELb1EEENS2_IJiiiiEEERT_ENKUliT_T0_T1_E_clIZSD_ISM_S10_S12_EbS15_S17_S17_S1A_S1C_S1E_iS1F_S1J_S1K_S1M_EUlRS1N_iE0_NS3_ILb1EEES1U_EEDaiS1N_S1O_S1P_) ;  /* 0x0000029000407944 */ /* 0x001fea0003c00000 */
[----:B------:R-:W2:Y:S01]  /*11380*/  LDL R2, [R1+0x50] ;  /* 0x0000500001027983 */ /* 0x000ea20000100800 */
[----:B------:R-:W0:Y:S08]  /*11390*/  LDC R0, c[0x0][0x448] ;  /* 0x00011200ff007b82 */ /* 0x000e300000000800 */
[----:B------:R-:W1:Y:S01]  /*113a0*/  LDC.64 R6, c[0x0][0xad8] ;  /* 0x0002b600ff067b82 */ /* 0x000e620000000a00 */
[----:B0-----:R-:W-:-:S13]  /*113b0*/  ISETP.NE.AND P0, PT, R0, 0x1, PT ;  /* 0x000000010000780c */ /* 0x001fda0003f05270 */
[----:B------:R-:W0:Y:S08]  /*113c0*/  @P0 LDC R3, c[0x0][0x44c] ;  /* 0x00011300ff030b82 */ /* 0x000e300000000800 */
[----:B------:R-:W3:Y:S01]  /*113d0*/  @P0 LDC R4, c[0x0][0x450] ;  /* 0x00011400ff040b82 */ /* 0x000ee20000000800 */
[----:B--2---:R-:W-:-:S04]  /*113e0*/  IMAD.SHL.U32 R2, R2, 0x40, RZ ;  /* 0x0000004002027824 */ /* 0x004fc800078e00ff */
[----:B0-----:R-:W-:-:S04]  /*113f0*/  @P0 IMAD.HI.U32 R3, R2, R3, RZ ;  /* 0x0000000302030227 */ /* 0x001fc800078e00ff */
[----:B------:R-:W-:Y:S01]  /*11400*/  IMAD.MOV.U32 R0, RZ, RZ, R2 ;  /* 0x000000ffff007224 */ /* 0x000fe200078e0002 */
[----:B---3--:R-:W-:Y:S02]  /*11410*/  @P0 SHF.R.U32.HI R0, RZ, R4, R3 ;  /* 0x00000004ff000219 */ /* 0x008fe40000011603 */
[----:B-1----:R-:W-:-:S03]  /*11420*/  ISETP.GE.AND P0, PT, R7, 0x1, PT ;  /* 0x000000010700780c */ /* 0x002fc60003f06270 */
[----:B------:R-:W-:Y:S02]  /*11430*/  IMAD.IADD R191, R191, 0x1, R0 ;  /* 0x00000001bfbf7824 */ /* 0x000fe400078e0200 */
[----:B------:R-:W-:Y:S02]  /*11440*/  VIADD R0, R23, 0xfffffffe ;  /* 0xfffffffe17007836 */ /* 0x000fe40000000000 */
[----:B------:R-:W-:-:S06]  /*11450*/  IMAD.IADD R6, R191, 0x1, R6 ;  /* 0x00000001bf067824 */ /* 0x000fcc00078e0206 */
        /* <DEDUP_REMOVED lines=12> */
.L_x_6791:
[----:B------:R-:W-:-:S13]  /*11520*/  ISETP.NE.AND P0, PT, R7, 0x1, PT ;  /* 0x000000010700780c */ /* 0x000fda0003f05270 */
[----:B------:R-:W0:Y:S02]  /*11530*/  @P0 LDC.64 R4, c[0x0][0xae0] ;  /* 0x0002b800ff040b82 */ /* 0x000e240000000a00 */
[----:B0-----:R-:W-:-:S05]  /*11540*/  @P0 IMAD.HI.U32 R4, R3, R4, RZ ;  /* 0x0000000403040227 */ /* 0x001fca00078e00ff */
[----:B------:R-:W-:-:S07]  /*11550*/  @P0 SHF.R.U32.HI R3, RZ, R5, R4 ;  /* 0x00000005ff030219 */ /* 0x000fce0000011604 */
.L_x_6792:
[----:B------:R-:W-:Y:S05]  /*11560*/  BSYNC B0 ;  /* 0x0000000000007941 */ /* 0x000fea0003800000 */
.L_x_6790:
[----:B------:R-:W-:-:S05]  /*11570*/  IMAD R3, R3, R7, R7 ;  /* 0x0000000703037224 */ /* 0x000fca00078e0207 */
[----:B------:R-:W-:-:S07]  /*11580*/  VIMNMX R6, R6, R3, PT ;  /* 0x0000000306067248 */ /* 0x000fce0003fe0100 */
.L_x_6789:
[----:B------:R-:W-:-:S04]  /*11590*/  SHF.R.S32.HI R3, RZ, 0x1f, R6 ;  /* 0x0000001fff037819 */ /* 0x000fc80000011406 */
[----:B------:R-:W-:-:S04]  /*115a0*/  LEA.HI R3, R3, R6, RZ, 0x6 ;  /* 0x0000000603037211 */ /* 0x000fc800078f30ff */
[----:B------:R-:W-:-:S04]  /*115b0*/  SHF.R.S32.HI R3, RZ, 0x6, R3 ;  /* 0x00000006ff037819 */ /* 0x000fc80000011403 */
[----:B------:R-:W-:-:S04]  /*115c0*/  VIMNMX R9, R22, R3, !PT ;  /* 0x0000000316097248 */ /* 0x000fc80007fe0100 */
[----:B------:R-:W-:-:S13]  /*115d0*/  ISETP.GE.AND P0, PT, R0, R9, PT ;  /* 0x000000090000720c */ /* 0x000fda0003f06270 */
[----:B------:R-:W-:Y:S05]  /*115e0*/  @!P0 BRA `(.L_x_6793) ;  /* 0x0000007c00e88947 */ /* 0x000fea0003800000 */
.L_x_6826:
        /* <DEDUP_REMOVED lines=20> */
.L_x_6795:
[----:B------:R-:W-:Y:S05]  /*11730*/  BSYNC B0 ;  /* 0x0000000000007941 */ /* 0x000fea0003800000 */
.L_x_6794:
[----:B0-----:R-:W2:Y:S01]  /*11740*/  LDL.64 R2, [R1+0x18] ;  /* 0x0000180001027983 */ /* 0x001ea20000100a00 */
[----:B-----5:R-:W-:Y:S02]  /*11750*/  SHF.L.U32 R5, R6, 0x1f, RZ ;  /* 0x0000001f06057819 */ /* 0x020fe400000006ff */
[----:B--2---:R-:W-:-:S05]  /*11760*/  MOV R3, R2 ;  /* 0x0000000200037202 */ /* 0x004fca0000000f00 */
[----:B------:R-:W-:-:S04]  /*11770*/  IMAD R4, R4, 0x8, R3 ;  /* 0x0000000804047824 */ /* 0x000fc800078e0203 */
[----:B------:R0:W1:Y:S01]  /*11780*/  SYNCS.PHASECHK.TRANS64.TRYWAIT P0, [R4+URZ], R5 ;  /* 0x00000005040075a7 */ /* 0x000062000800017f */
[----:B------:R0:W5:Y:S01]  /*11790*/  LDL.64 R6, [R1+0x1c8] ;  /* 0x0001c80001067983 */ /* 0x0001620000100a00 */
[----:B------:R-:W-:Y:S04]  /*117a0*/  BSSY B0, `(.L_x_6796) ;  /* 0x0000003000007945 */ /* 0x000fe80003800000 */
[----:B------:R-:W-:Y:S05]  /*117b0*/  @!P1 BRA `(.L_x_6797) ;  /* 0x0000000000049947 */ /* 0x000fea0003800000 */
[----:B------:R-:W-:Y:S01]  /*117c0*/  BPT.TRAP 0x1 ;  /* 0x000000040000795c */ /* 0x000fe20000300000 */
.L_x_6797:
[----:B------:R-:W-:Y:S05]  /*117d0*/  BSYNC B0 ;  /* 0x0000000000007941 */ /* 0x000fea0003800000 */
.L_x_6796:
[----:B------:R-:W-:Y:S04]  /*117e0*/  BSSY B0, `(.L_x_6798) ;  /* 0x0000006000007945 */ /* 0x000fe80003800000 */
[----:B-1----:R-:W-:Y:S05]  /*117f0*/  @P0 BRA `(.L_x_6799) ;  /* 0x0000000000100947 */ /* 0x002fea0003800000 */
[----:B-----5:R-:W-:Y:S01]  /*11800*/  IMAD R6, R6, 0x8, R3 ;  /* 0x0000000806067824 */ /* 0x020fe200078e0203 */
[----:B------:R-:W-:-:S04]  /*11810*/  SHF.L.U32 R7, R7, 0x1f, RZ ;  /* 0x0000001f07077819 */ /* 0x000fc800000006ff */
[----:B------:R-:W1:Y:S02]  /*11820*/  SYNCS.PHASECHK.TRANS64.TRYWAIT P0, [R6+URZ], R7 ;  /* 0x00000007060075a7 */ /* 0x000e64000800017f */
[----:B-1----:R-:W-:Y:S05]  /*11830*/  @!P0 BRA `(.L_x_6800) ;  /* 0x0000024c00ec8947 */ /* 0x002fea0003800000 */
.L_x_6799:
[----:B------:R-:W-:Y:S05]  /*11840*/  BSYNC B0 ;  /* 0x0000000000007941 */ /* 0x000fea0003800000 */
.L_x_6798:
[----:B------:R-:W2:Y:S04]  /*11850*/  LDL R3, [R1+0x1c8] ;  /* 0x0001c80001037983 */ /* 0x000ea80000100800 */
[----:B0-----:R-:W2:Y:S01]  /*11860*/  LDL.64 R4, [R1+0x80] ;  /* 0x0000800001047983 */ /* 0x001ea20000100a00 */
[----:B------:R-:W-:Y:S05]  /*11870*/  WARPSYNC.ALL ;  /* 0x0000000000007948 */ /* 0x000fea0003800000 */
[----:B------:R-:W3:Y:S04]  /*11880*/  LDL.64 R10, [R1+0x78] ;  /* 0x00007800010a7983 */ /* 0x000ee80000100a00 */
[----:B-1---5:R-:W4:Y:S04]  /*11890*/  LDL.64 R6, [R1+0x78] ;  /* 0x0000780001067983 */ /* 0x022f280000100a00 */
        /* <DEDUP_REMOVED lines=52> */
.L_x_6802:
[----:B------:R-:W-:Y:S05]  /*11be0*/  BSYNC B0 ;  /* 0x0000000000007941 */ /* 0x000fea0003800000 */
.L_x_6801:
        /* <DEDUP_REMOVED lines=8> */
.L_x_6804:
[----:B------:R-:W-:Y:S05]  /*11c70*/  BSYNC B0 ;  /* 0x0000000000007941 */ /* 0x000fea0003800000 */
.L_x_6803:
[----:B------:R-:W-:Y:S04]  /*11c80*/  BSSY B0, `(.L_x_6805) ;  /* 0x0000004000007945 */ /* 0x000fe80003800000 */
[----:B-1----:R-:W-:Y:S05]  /*11c90*/  @P0 BRA `(.L_x_6806) ;  /* 0x0000000000080947 */ /* 0x002fea0003800000 */
[----:B------:R-:W1:Y:S02]  /*11ca0*/  SYNCS.PHASECHK.TRANS64.TRYWAIT P0, [R2+URZ], R3 ;  /* 0x00000003020075a7 */ /* 0x000e64000800017f */
[----:B-1----:R-:W-:Y:S05]  /*11cb0*/  @!P0 BRA `(.L_x_6807) ;  /* 0x0000024800e08947 */ /* 0x002fea0003800000 */
.L_x_6806:
[----:B------:R-:W-:Y:S05]  /*11cc0*/  BSYNC B0 ;  /* 0x0000000000007941 */ /* 0x000fea0003800000 */
.L_x_6805:
        /* <DEDUP_REMOVED lines=9> */
[----:B------:R-:W4:Y:S05]  /*11d60*/  LDL.64 R6, [R1+0x90] ;  /* 0x0000900001067983 */ /* 0x000f2a0000100a00 */
[----:B------:R-:W0:Y:S01]  /*11d70*/  S2R R56, SR_TID.X ;  /* 0x0000000000387919 */ /* 0x000e220000002100 */
[----:B------:R-:W4:Y:S04]  /*11d80*/  LDL.64 R58, [R1+0x90] ;  /* 0x00009000013a7983 */ /* 0x000f280000100a00 */
[----:B------:R-:W4:Y:S04]  /*11d90*/  LDL.64 R60, [R1+0x90] ;  /* 0x00009000013c7983 */ /* 0x000f280000100a00 */
[----:B------:R-:W4:Y:S01]  /*11da0*/  LDL.64 R62, [R1+0x90] ;  /* 0x00009000013e7983 */ /* 0x000f220000100a00 */
[----:B--2---:R-:W-:Y:S01]  /*11db0*/  ISETP.NE.U32.AND P0, PT, R4, RZ, PT ;  /* 0x000000ff0400720c */ /* 0x004fe20003f05070 */
[----:B---3--:R-:W-:Y:S01]  /*11dc0*/  IMAD R2, R5, 0x1000, R2 ;  /* 0x0000100005027824 */ /* 0x008fe200078e0202 */
[----:B------:R-:W-:Y:S01]  /*11dd0*/  R2UR UR7, R3 ;  /* 0x00000000030772ca */ /* 0x000fe200000e0000 */
[----:B------:R-:W2:Y:S01]  /*11de0*/  LDL.64 R4, [R1+0x90] ;  /* 0x0000900001047983 */ /* 0x000ea20000100a00 */
[----:B----4-:R-:W-:-:S02]  /*11df0*/  R2UR UR4, R12 ;  /* 0x000000000c0472ca */ /* 0x010fc400000e0000 */
        /* <DEDUP_REMOVED lines=174> */
[----:B------:R-:W-:Y:S01]  /*128e0*/  IADD3 R12, R12, 0x800, R57 ;  /* 0x000008000c0c7810 */ /* 0x000fe20007ffe039 */
        /* <DEDUP_REMOVED lines=10> */
[----:B--2---:R-:W-:Y:S01]  /*12990*/  R2UR UR5, R15 ;  /* 0x000000000f0572ca */ /* 0x004fe200000e0000 */
[----:B------:R-:W2:Y:S06]  /*129a0*/  LDL R20, [R1] ;  /* 0x0000000001147983 */ /* 0x000eac0000100800 */
        /* <DEDUP_REMOVED lines=13> */
[----:B---3--:R-:W-:Y:S01]  /*12a80*/  IADD3 R10, R15, 0x800, R10 ;  /* 0x000008000f0a7810 */ /* 0x008fe20007ffe00a */
[----:B------:R-:W-:Y:S01]  /*12a90*/  IMAD.IADD R12, R4, 0x1, R15 ;  /* 0x00000001040c7824 */ /* 0x000fe200078e020f */
[----:B------:R-:W-:Y:S01]  /*12aa0*/  R2UR UR7, R13 ;  /* 0x000000000d0772ca */ /* 0x000fe200000e0000 */
[----:B------:R-:W3:Y:S01]  /*12ab0*/  LDL.64 R4, [R1+0x90] ;  /* 0x0000900001047983 */ /* 0x000ee20000100a00 */
[----:B------:R-:W-:Y:S02]  /*12ac0*/  R2UR UR4, R10 ;  /* 0x000000000a0472ca */ /* 0x000fe400000e0000 */
[----:B------:R-:W-:Y:S02]  /*12ad0*/  R2UR UR6, R12 ;  /* 0x000000000c0672ca */ /* 0x000fe400000e0000 */
[----:B------:R-:W-:Y:S01]  /*12ae0*/  R2UR UR5, R11 ;  /* 0x000000000b0572ca */ /* 0x000fe200000e0000 */
[----:B------:R-:W-:Y:S02]  /*12af0*/  IMAD.MOV.U32 R10, RZ, RZ, 0x28 ;  /* 0x00000028ff0a7424 */ /* 0x000fe400078e00ff */
        /* <DEDUP_REMOVED lines=8> */
[----:B----4-:R-:W-:Y:S02]  /*12b80*/  IMAD.IADD R6, R11, 0x1, R6 ;  /* 0x000000010b067824 */ /* 0x010fe400078e0206 */
        /* <DEDUP_REMOVED lines=11> */
[----:B------:R-:W4:Y:S06]  /*12c40*/  LDL.64 R6, [R1+0x90] ;  /* 0x0000900001067983 */ /* 0x000f2c0000100a00 */
[----:B------:R-:W-:Y:S01]  /*12c50*/  HGMMA.64x64x16.F32 R24, gdesc[UR4], R24, gsb0 ;  /* 0x00e00000041879f0 */ /* 0x000fe20008000818 */
[----:B------:R-:W-:Y:S01]  /*12c60*/  IMAD.IADD R10, R57, 0x1, R12 ;  /* 0x00000001390a7824 */ /* 0x000fe200078e020c */
[----:B------:R-:W-:-:S02]  /*12c70*/  R2UR UR7, R11 ;  /* 0x000000000b0772ca */ /* 0x000fc400000e0000 */
[----:B------:R-:W-:Y:S02]  /*12c80*/  R2UR UR4, R58 ;  /* 0x000000003a0472ca */ /* 0x000fe400000e0000 */
[----:B------:R-:W-:Y:S02]  /*12c90*/  R2UR UR6, R10 ;  /* 0x000000000a0672ca */ /* 0x000fe400000e0000 */
[----:B------:R-:W-:Y:S01]  /*12ca0*/  R2UR UR5, R59 ;  /* 0x000000003b0572ca */ /* 0x000fe200000e0000 */
[----:B------:R-:W-:Y:S02]  /*12cb0*/  WARPGROUP.DEPBAR.LE gsb0, 0x0 ;  /* 0x00008000000079c5 */ /* 0x000fe40000010000 */
[----:B------:R-:W-:Y:S01]  /*12cc0*/  WARPGROUP.ARRIVE ;  /* 0x00000000000079c5 */ /* 0x000fe20000000000 */
[C---:B------:R-:W-:Y:S01]  /*12cd0*/  IMAD.IADD R58, R21.reuse, 0x1, R12 ;  /* 0x00000001153a7824 */ /* 0x040fe200078e020c */
[----:B------:R-:W-:Y:S01]  /*12ce0*/  IADD3 R60, R21, 0xa00, R60 ;  /* 0x00000a00153c7810 */ /* 0x000fe20007ffe03c */
[----:B------:R-:W2:Y:S07]  /*12cf0*/  LDL.64 R10, [R1+0x90] ;  /* 0x00009000010a7983 */ /* 0x000eae0000100a00 */
[----:B------:R-:W-:Y:S01]  /*12d00*/  HGMMA.64x64x16.F32 R24, gdesc[UR4], R24, gsb0 ;  /* 0x00e00000041879f0 */ /* 0x000fe20008000818 */
[----:B------:R-:W-:Y:S01]  /*12d10*/  IMAD.MOV.U32 R59, RZ, RZ, R3 ;  /* 0x000000ffff3b7224 */ /* 0x000fe200078e0003 */
[----:B------:R-:W-:-:S02]  /*12d20*/  R2UR UR6, R58 ;  /* 0x000000003a0672ca */ /* 0x000fc400000e0000 */
        /* <DEDUP_REMOVED lines=10> */
[----:B------:R-:W-:Y:S01]  /*12dd0*/  R2UR UR6, R58 ;  /* 0x000000003a0672ca */ /* 0x000fe200000e0000 */
[----:B------:R-:W3:Y:S01]  /*12de0*/  LDL.64 R60, [R1+0x90] ;  /* 0x00009000013c7983 */ /* 0x000ee20000100a00 */
[----:B------:R-:W-:-:S02]  /*12df0*/  R2UR UR7, R59 ;  /* 0x000000003b0772ca */ /* 0x000fc400000e0000 */
        /* <DEDUP_REMOVED lines=10> */
[----:B------:R-:W-:-:S05]  /*12ea0*/  LOP3.LUT R5, R4, 0xe06, RZ, 0xc0, !PT ;  /* 0x00000e0604057812 */ /* 0x000fca00078ec0ff */
[----:B------:R-:W-:Y:S02]  /*12eb0*/  IMAD.IADD R62, R5, 0x1, R62 ;  /* 0x00000001053e7824 */ /* 0x000fe400078e023e */
[----:B------:R-:W-:Y:S02]  /*12ec0*/  IMAD.IADD R4, R2, 0x1, R5 ;  /* 0x0000000102047824 */ /* 0x000fe400078e0205 */
[----:B------:R-:W-:Y:S01]  /*12ed0*/  IMAD.MOV.U32 R5, RZ, RZ, R3 ;  /* 0x000000ffff057224 */ /* 0x000fe200078e0003 */
[----:B------:R-:W-:Y:S02]  /*12ee0*/  R2UR UR4, R62 ;  /* 0x000000003e0472ca */ /* 0x000fe400000e0000 */
[----:B------:R-:W-:Y:S02]  /*12ef0*/  R2UR UR6, R4 ;  /* 0x00000000040672ca */ /* 0x000fe400000e0000 */
[----:B------:R-:W-:Y:S02]  /*12f00*/  R2UR UR7, R5 ;  /* 0x00000000050772ca */ /* 0x000fe400000e0000 */
[----:B------:R-:W-:Y:S01]  /*12f10*/  R2UR UR5, R63 ;  /* 0x000000003f0572ca */ /* 0x000fe200000e0000 */
[----:B------:R-:W-:Y:S01]  /*12f20*/  VIADD R14, R2, 0xc00 ;  /* 0x00000c00020e7836 */ /* 0x000fe20000000000 */
[----:B------:R-:W3:Y:S01]  /*12f30*/  LDL.64 R4, [R1+0x90] ;  /* 0x0000900001047983 */ /* 0x000ee20000100a00 */
[----:B------:R-:W-:-:S02]  /*12f40*/  WARPGROUP.DEPBAR.LE gsb0, 0x0 ;  /* 0x00008000000079c5 */ /* 0x000fc40000010000 */
[----:B------:R-:W-:-:S08]  /*12f50*/  WARPGROUP.ARRIVE ;  /* 0x00000000000079c5 */ /* 0x000fd00000000000 */
[----:B------:R-:W-:Y:S01]  /*12f60*/  HGMMA.64x64x16.F32 R24, gdesc[UR4], R24, gsb0 ;  /* 0x00e00000041879f0 */ /* 0x000fe20008000818 */
[C---:B------:R-:W-:Y:S01]  /*12f70*/  IMAD.IADD R58, R57.reuse, 0x1, R14 ;  /* 0x00000001393a7824 */ /* 0x040fe200078e020e */
[----:B----4-:R-:W-:Y:S01]  /*12f80*/  IADD3 R6, R57, 0xc00, R6 ;  /* 0x00000c0039067810 */ /* 0x010fe20007ffe006 */
[----:B------:R-:W-:Y:S01]  /*12f90*/  IMAD.MOV.U32 R59, RZ, RZ, R3 ;  /* 0x000000ffff3b7224 */ /* 0x000fe200078e0003 */
[----:B------:R-:W-:Y:S02]  /*12fa0*/  R2UR UR5, R7 ;  /* 0x00000000070572ca */ /* 0x000fe400000e0000 */
[----:B------:R-:W-:Y:S02]  /*12fb0*/  R2UR UR6, R58 ;  /* 0x000000003a0672ca */ /* 0x000fe400000e0000 */
[----:B------:R-:W-:Y:S02]  /*12fc0*/  R2UR UR7, R59 ;  /* 0x000000003b0772ca */ /* 0x000fe400000e0000 */
[----:B------:R-:W-:Y:S01]  /*12fd0*/  R2UR UR4, R6 ;  /* 0x00000000060472ca */ /* 0x000fe200000e0000 */
[----:B------:R-:W-:-:S02]  /*12fe0*/  WARPGROUP.DEPBAR.LE gsb0, 0x0 ;  /* 0x00008000000079c5 */ /* 0x000fc40000010000 */
[----:B------:R-:W-:Y:S01]  /*12ff0*/  WARPGROUP.ARRIVE ;  /* 0x00000000000079c5 */ /* 0x000fe20000000000 */
[C---:B------:R-:W-:Y:S01]  /*13000*/  IMAD.IADD R58, R21.reuse, 0x1, R14 ;  /* 0x00000001153a7824 */ /* 0x040fe200078e020e */
[----:B--2---:R-:W-:Y:S01]  /*13010*/  IADD3 R10, R21, 0xc00, R10 ;  /* 0x00000c00150a7810 */ /* 0x004fe20007ffe00a */
[----:B------:R-:W-:Y:S01]  /*13020*/  IMAD.MOV.U32 R59, RZ, RZ, R3 ;  /* 0x000000ffff3b7224 */ /* 0x000fe200078e0003 */
[----:B------:R-:W2:Y:S06]  /*13030*/  LDL.64 R6, [R1+0x90] ;  /* 0x0000900001067983 */ /* 0x000eac0000100a00 */
        /* <DEDUP_REMOVED lines=13> */
[----:B------:R0:W5:Y:S01]  /*13110*/  LDL R14, [R1+0x1c8] ;  /* 0x0001c800010e7983 */ /* 0x0001620000100800 */
[----:B------:R-:W-:-:S02]  /*13120*/  R2UR UR7, R59 ;  /* 0x000000003b0772ca */ /* 0x000fc400000e0000 */
[----:B------:R-:W-:Y:S02]  /*13130*/  R2UR UR4, R12 ;  /* 0x000000000c0472ca */ /* 0x000fe400000e0000 */
[----:B------:R-:W-:Y:S01]  /*13140*/  R2UR UR5, R13 ;  /* 0x000000000d0572ca */ /* 0x000fe200000e0000 */
[----:B------:R-:W-:Y:S01]  /*13150*/  IMAD.MOV.U32 R12, RZ, RZ, 0x38 ;  /* 0x00000038ff0c7424 */ /* 0x000fe200078e00ff */
[----:B------:R-:W4:Y:S01]  /*13160*/  LDL.64 R58, [R1+0x90] ;  /* 0x00009000013a7983 */ /* 0x000f220000100a00 */
        /* <DEDUP_REMOVED lines=18> */
[----:B------:R-:W-:Y:S01]  /*13290*/  VIADD R12, R2, 0xe00 ;  /* 0x00000e00020c7836 */ /* 0x000fe20000000000 */
[----:B------:R-:W-:-:S03]  /*132a0*/  IADD3 R4, R57, 0xe00, R4 ;  /* 0x00000e0039047810 */ /* 0x000fc60007ffe004 */
[----:B------:R-:W-:Y:S02]  /*132b0*/  IMAD.IADD R56, R57, 0x1, R12 ;  /* 0x0000000139387824 */ /* 0x000fe400078e020c */
[----:B------:R-:W-:Y:S01]  /*132c0*/  IMAD.MOV.U32 R57, RZ, RZ, R3 ;  /* 0x000000ffff397224 */ /* 0x000fe200078e0003 */
[----:B------:R-:W-:Y:S02]  /*132d0*/  R2UR UR4, R4 ;  /* 0x00000000040472ca */ /* 0x000fe400000e0000 */
[----:B------:R-:W-:Y:S02]  /*132e0*/  R2UR UR6, R56 ;  /* 0x00000000380672ca */ /* 0x000fe400000e0000 */
[----:B------:R-:W-:Y:S02]  /*132f0*/  R2UR UR7, R57 ;  /* 0x00000000390772ca */ /* 0x000fe400000e0000 */
[----:B------:R-:W-:Y:S01]  /*13300*/  R2UR UR5, R5 ;  /* 0x00000000050572ca */ /* 0x000fe200000e0000 */
[----:B------:R0:W5:Y:S01]  /*13310*/  LDL R57, [R1+0xc] ;  /* 0x00000c0001397983 */ /* 0x0001620000100800 */
[----:B------:R-:W-:-:S02]  /*13320*/  WARPGROUP.DEPBAR.LE gsb0, 0x0 ;  /* 0x00008000000079c5 */ /* 0x000fc40000010000 */
[----:B------:R-:W-:-:S09]  /*13330*/  WARPGROUP.ARRIVE ;  /* 0x00000000000079c5 */ /* 0x000fd20000000000 */
[----:B------:R-:W-:Y:S01]  /*13340*/  HGMMA.64x64x16.F32 R24, gdesc[UR4], R24, gsb0 ;  /* 0x00e00000041879f0 */ /* 0x000fe20008000818 */
[C---:B------:R-:W-:Y:S01]  /*13350*/  IMAD.IADD R4, R21.reuse, 0x1, R12 ;  /* 0x0000000115047824 */ /* 0x040fe200078e020c */
[----:B--2---:R-:W-:Y:S01]  /*13360*/  IADD3 R6, R21, 0xe00, R6 ;  /* 0x00000e0015067810 */ /* 0x004fe20007ffe006 */
        /* <DEDUP_REMOVED lines=25> */
[----:B----4-:R-:W-:Y:S01]  /*13500*/  IMAD.IADD R58, R5, 0x1, R58 ;  /* 0x00000001053a7824 */ /* 0x010fe200078e023a */
[----:B------:R-:W-:Y:S02]  /*13510*/  R2UR UR7, R3 ;  /* 0x00000000030772ca */ /* 0x000fe400000e0000 */
[----:B------:R-:W-:Y:S02]  /*13520*/  R2UR UR6, R2 ;  /* 0x00000000020672ca */ /* 0x000fe400000e0000 */
        /* <DEDUP_REMOVED lines=34> */
[----:B------:R-:W-:-:S03]  /*13750*/  LOP3.LUT R2, R20, 0x1, RZ, 0xfc, !PT ;  /* 0x0000000114027812 */ /* 0x000fc600078efcff */
        /* <DEDUP_REMOVED lines=8> */
.L_x_6809:
[----:B------:R-:W-:Y:S05]  /*137e0*/  BSYNC B0 ;  /* 0x0000000000007941 */ /* 0x000fea0003800000 */
.L_x_6808:
        /* <DEDUP_REMOVED lines=8> */
[----:B------:R-:W3:Y:S04]  /*13870*/  LDL R59, [R1+0x50] ;  /* 0x00005000013b7983 */ /* 0x000ee80000100800 */
[----:B------:R-:W3:Y:S04]  /*13880*/  LDL R60, [R1+0xf8] ;  /* 0x0000f800013c7983 */ /* 0x000ee80000100800 */
[----:B0-----:R-:W3:Y:S04]  /*13890*/  LDL.128 R12, [R1+0xe0] ;  /* 0x0000e000010c7983 */ /* 0x001ee80000100c00 */
[----:B------:R-:W3:Y:S04]  /*138a0*/  LDL.128 R4, [R1+0xd0] ;  /* 0x0000d00001047983 */ /* 0x000ee80000100c00 */
[----:B--2---:R-:W2:Y:S01]  /*138b0*/  LD.E R56, desc[UR46][R56.64] ;  /* 0x0000002e38387980 */ /* 0x004ea2000c101900 */
[----:B----4-:R-:W-:-:S02]  /*138c0*/  ISETP.NE.AND P0, PT, R2, 0x1, PT ;  /* 0x000000010200780c */ /* 0x010fc40003f05270 */
[----:B---3--:R-:W-:Y:S01]  /*138d0*/  ISETP.GE.AND P1, PT, R13, 0x1, PT ;  /* 0x000000010d00780c */ /* 0x008fe20003f26270 */
[----:B------:R-:W-:Y:S01]  /*138e0*/  BSSY B0, `(.L_x_6810) ;  /* 0x0000079000007945 */ /* 0x000fe20003800000 */
[-C--:B--2---:R-:W-:Y:S01]  /*138f0*/  FMUL.FTZ R69, R29, R56.reuse ;  /* 0x000000381d457220 */ /* 0x084fe20000410000 */
[----:B------:R-:W-:Y:S01]  /*13900*/  SHF.R.S32.HI R29, RZ, 0x1f, R58 ;  /* 0x0000001fff1d7819 */ /* 0x000fe2000001143a */
[-C--:B------:R-:W-:Y:S01]  /*13910*/  FMUL.FTZ R20, R25, R56.reuse ;  /* 0x0000003819147220 */ /* 0x080fe20000410000 */
[----:B------:R-:W-:Y:S02]  /*13920*/  FMUL.FTZ R25, R30, R56 ;  /* 0x000000381e197220 */ /* 0x000fe40000410000 */
[----:B------:R-:W-:Y:S01]  /*13930*/  LEA.HI R30, R29, R58, RZ, 0x7 ;  /* 0x0000003a1d1e7211 */ /* 0x000fe200078f38ff */
[-C--:B------:R-:W-:Y:S01]  /*13940*/  FMUL.FTZ R8, R26, R56.reuse ;  /* 0x000000381a087220 */ /* 0x080fe20000410000 */
[-C--:B------:R-:W-:Y:S02]  /*13950*/  FMUL.FTZ R26, R31, R56.reuse ;  /* 0x000000381f1a7220 */ /* 0x080fe40000410000 */
[----:B------:R-:W-:Y:S01]  /*13960*/  LOP3.LUT R31, R30, 0xffffff80, RZ, 0xc0, !PT ;  /* 0xffffff801e1f7812 */ /* 0x000fe200078ec0ff */
[----:B------:R-:W-:-:S04]  /*13970*/  FMUL.FTZ R33, R33, R56 ;  /* 0x0000003821217220 */ /* 0x000fc80000410000 */
[----:B------:R-:W-:Y:S02]  /*13980*/  IMAD.IADD R31, R58, 0x1, -R31 ;  /* 0x000000013a1f7824 */ /* 0x000fe400078e0a1f */
[-C--:B------:R-:W-:Y:S01]  /*13990*/  FMUL.FTZ R32, R32, R56.reuse ;  /* 0x0000003820207220 */ /* 0x080fe20000410000 */
[----:B------:R0:W1:Y:S02]  /*139a0*/  MUFU.TANH R67, R33 ;  /* 0x0000002100437308 */ /* 0x0000640000002400 */
[----:B------:R-:W-:Y:S01]  /*139b0*/  SHF.R.S32.HI R30, RZ, 0x1f, R31 ;  /* 0x0000001fff1e7819 */ /* 0x000fe2000001141f */
[----:B------:R-:W-:-:S05]  /*139c0*/  FMUL.FTZ R40, R40, R56 ;  /* 0x0000003828287220 */ /* 0x000fca0000410000 */
[----:B------:R2:W3:Y:S01]  /*139d0*/  MUFU.TANH R117, R32 ;  /* 0x0000002000757308 */ /* 0x0004e20000002400 */
[----:B0-----:R-:W-:-:S04]  /*139e0*/  LEA.HI R33, R29, R58, RZ, 0x2 ;  /* 0x0000003a1d217211 */ /* 0x001fc800078f10ff */
[----:B------:R-:W-:Y:S02]  /*139f0*/  LOP3.LUT R33, R33, 0xfffffffc, RZ, 0xc0, !PT ;  /* 0xfffffffc21217812 */ /* 0x000fe400078ec0ff */
[-C--:B--2---:R-:W-:Y:S01]  /*13a00*/  LEA.HI R32, R30, R31.reuse, RZ, 0x2 ;  /* 0x0000001f1e207211 */ /* 0x084fe200078f10ff */
[----:B------:R0:W2:Y:S03]  /*13a10*/  MUFU.TANH R61, R40 ;  /* 0x00000028003d7308 */ /* 0x0000a60000002400 */
[--C-:B------:R-:W-:Y:S01]  /*13a20*/  SHF.R.S32.HI R29, RZ, 0x2, R32.reuse ;  /* 0x00000002ff1d7819 */ /* 0x100fe20000011420 */
[----:B------:R-:W-:Y:S01]  /*13a30*/  FMUL.FTZ R37, R37, R56 ;  /* 0x0000003825257220 */ /* 0x000fe20000410000 */
[----:B------:R-:W-:Y:S01]  /*13a40*/  IMAD.IADD R33, R58, 0x1, -R33 ;  /* 0x000000013a217824 */ /* 0x000fe200078e0a21 */
[----:B0-----:R-:W-:Y:S02]  /*13a50*/  SHF.R.S32.HI R40, RZ, 0x1f, R32 ;  /* 0x0000001fff287819 */ /* 0x001fe40000011420 */
[----:B------:R-:W-:-:S02]  /*13a60*/  LEA.HI R30, R30, R31, RZ, 0x5 ;  /* 0x0000001f1e1e7211 */ /* 0x000fc400078f28ff */
[----:B------:R-:W-:Y:S01]  /*13a70*/  LEA.HI R40, R40, R29, RZ, 0x3 ;  /* 0x0000001d28287211 */ /* 0x000fe200078f18ff */
[----:B------:R0:W4:Y:S01]  /*13a80*/  MUFU.TANH R63, R37 ;  /* 0x00000025003f7308 */ /* 0x0001220000002400 */
[-C--:B------:R-:W-:Y:S01]  /*13a90*/  FMUL.FTZ R44, R44, R56.reuse ;  /* 0x000000382c2c7220 */ /* 0x080fe20000410000 */
[-C--:B------:R-:W-:Y:S01]  /*13aa0*/  FMUL.FTZ R21, R28, R56.reuse ;  /* 0x000000381c157220 */ /* 0x080fe20000410000 */
[----:B------:R-:W-:Y:S01]  /*13ab0*/  LOP3.LUT R40, R40, 0xfffffff8, RZ, 0xc0, !PT ;  /* 0xfffffff828287812 */ /* 0x000fe200078ec0ff */
[-C--:B------:R-:W-:Y:S01]  /*13ac0*/  FMUL.FTZ R28, R35, R56.reuse ;  /* 0x00000038231c7220 */ /* 0x080fe20000410000 */
[----:B------:R-:W-:Y:S01]  /*13ad0*/  SHF.R.S32.HI R30, RZ, 0x5, R30 ;  /* 0x00000005ff1e7819 */ /* 0x000fe2000001141e */
[----:B------:R-:W-:Y:S01]  /*13ae0*/  FMUL.FTZ R35, R39, R56 ;  /* 0x0000003827237220 */ /* 0x000fe20000410000 */
[----:B0-----:R-:W-:Y:S01]  /*13af0*/  LEA.HI R37, R33, R33, RZ, 0x1 ;  /* 0x0000002121257211 */ /* 0x001fe200078f08ff */
[----:B------:R0:W1:Y:S01]  /*13b00*/  MUFU.TANH R39, R44 ;  /* 0x0000002c00277308 */ /* 0x0000620000002400 */
[----:B------:R-:W-:-:S02]  /*13b10*/  IMAD.IADD R40, R29, 0x1, -R40 ;  /* 0x000000011d287824 */ /* 0x000fc400078e0a28 */
[----:B------:R-:W-:Y:S01]  /*13b20*/  IMAD R29, R59, 0x4, R30 ;  /* 0x000000043b1d7824 */ /* 0x000fe200078e021e */
[----:B0-----:R-:W-:-:S03]  /*13b30*/  LOP3.LUT R44, R37, 0x1ffffffe, RZ, 0xc0, !PT ;  /* 0x1ffffffe252c7812 */ /* 0x001fc600078ec0ff */
[----:B------:R-:W-:Y:S02]  /*13b40*/  IMAD.U32 R29, R29, 0x10, R40 ;  /* 0x000000101d1d7824 */ /* 0x000fe400078e0028 */
[----:B------:R-:W-:-:S04]  /*13b50*/  IMAD.IADD R44, R33, 0x1, -R44 ;  /* 0x00000001212c7824 */ /* 0x000fc800078e0a2c */
[----:B------:R-:W-:-:S04]  /*13b60*/  IMAD R44, R44, 0x8, R29 ;  /* 0x000000082c2c7824 */ /* 0x000fc800078e021d */
[----:B------:R-:W-:-:S04]  /*13b70*/  @P0 IMAD.HI.U32 R3, R44, R3, RZ ;  /* 0x000000032c030227 */ /* 0x000fc800078e00ff */
[-C--:B------:R-:W-:Y:S01]  /*13b80*/  FMUL.FTZ R10, R27, R56.reuse ;  /* 0x000000381b0a7220 */ /* 0x080fe20000410000 */
[----:B------:R-:W-:Y:S01]  /*13b90*/  FMUL.FTZ R27, R34, R56 ;  /* 0x00000038221b7220 */ /* 0x000fe20000410000 */
[----:B------:R-:W-:Y:S01]  /*13ba0*/  @P0 SHF.R.U32.HI R44, RZ, R60, R3 ;  /* 0x0000003cff2c0219 */ /* 0x000fe20000011603 */
[-C--:B------:R-:W-:Y:S01]  /*13bb0*/  FMUL.FTZ R34, R42, R56.reuse ;  /* 0x000000382a227220 */ /* 0x080fe20000410000 */
[-C--:B------:R-:W-:Y:S01]  /*13bc0*/  FMUL.FTZ R42, R46, R56.reuse ;  /* 0x000000382e2a7220 */ /* 0x080fe20000410000 */
[----:B------:R-:W-:Y:S02]  /*13bd0*/  IMAD.SHL.U32 R37, R0, 0x40, RZ ;  /* 0x0000004000257824 */ /* 0x000fe400078e00ff */
[-C--:B------:R-:W-:Y:S01]  /*13be0*/  FMUL.FTZ R11, R24, R56.reuse ;  /* 0x00000038180b7220 */ /* 0x080fe20000410000 */
[----:B------:R-:W-:Y:S01]  /*13bf0*/  LOP3.LUT R32, R32, 0x7ffffffc, RZ, 0xc0, !PT ;  /* 0x7ffffffc20207812 */ /* 0x000fe200078ec0ff */
[----:B------:R-:W0:Y:S01]  /*13c00*/  SHFL.IDX PT, R46, R44, RZ, 0x1c1f ;  /* 0x001c1fff2c2e7589 */ /* 0x000e2200000e0000 */
[-C--:B------:R-:W-:Y:S01]  /*13c10*/  FMUL.FTZ R24, R36, R56.reuse ;  /* 0x0000003824187220 */ /* 0x080fe20000410000 */
[----:B------:R-:W-:Y:S01]  /*13c20*/  IADD3 R3, -R37, 0x1, RZ ;  /* 0x0000000125037810 */ /* 0x000fe20007ffe1ff */
[-C--:B------:R-:W-:Y:S01]  /*13c30*/  FMUL.FTZ R36, R38, R56.reuse ;  /* 0x0000003826247220 */ /* 0x080fe20000410000 */
[----:B------:R-:W-:Y:S01]  /*13c40*/  IMAD.IADD R32, R31, 0x1, -R32 ;  /* 0x000000011f207824 */ /* 0x000fe200078e0a20 */
        /* <DEDUP_REMOVED lines=9> */
[-C--:B---3--:R-:W-:Y:S01]  /*13ce0*/  FMUL.FTZ R24, R43, R56.reuse ;  /* 0x000000382b187220 */ /* 0x088fe20000410000 */
[-C--:B------:R-:W-:Y:S01]  /*13cf0*/  FMUL.FTZ R48, R48, R56.reuse ;  /* 0x0000003830307220 */ /* 0x080fe20000410000 */
[-C--:B------:R-:W-:Y:S01]  /*13d00*/  FMUL.FTZ R49, R49, R56.reuse ;  /* 0x0000003831317220 */ /* 0x080fe20000410000 */
[----:B------:R-:W-:Y:S01]  /*13d10*/  FMUL.FTZ R55, R55, R56 ;  /* 0x0000003837377220 */ /* 0x000fe20000410000 */
[----:B------:R-:W-:Y:S01]  /*13d20*/  IMAD R3, R32, -0x2, R3 ;  /* 0xfffffffe20037824 */ /* 0x000fe200078e0203 */
[----:B------:R-:W3:Y:S04]  /*13d30*/  MUFU.TANH R11, R11 ;  /* 0x0000000b000b7308 */ /* 0x000ee80000002400 */
        /* <DEDUP_REMOVED lines=20> */
[----:B------:R0:W0:Y:S08]  /*13e80*/  MUFU.TANH R43, R49 ;  /* 0x00000031002b7308 */ /* 0x0000300000002400 */
        /* <DEDUP_REMOVED lines=22> */
.L_x_6813:
[----:B------:R-:W-:-:S13]  /*13ff0*/  ISETP.NE.AND P0, PT, R13, 0x1, PT ;  /* 0x000000010d00780c */ /* 0x000fda0003f05270 */
[----:B------:R-:W-:-:S05]  /*14000*/  @P0 IMAD.HI.U32 R12, R6, R14, RZ ;  /* 0x0000000e060c0227 */ /* 0x000fca00078e00ff */
[----:B------:R-:W-:-:S07]  /*14010*/  @P0 SHF.R.U32.HI R6, RZ, R15, R12 ;  /* 0x0000000fff060219 */ /* 0x000fce000001160c */
.L_x_6814:
[----:B------:R-:W-:Y:S05]  /*14020*/  BSYNC B1 ;  /* 0x0000000000017941 */ /* 0x000fea0003800000 */
.L_x_6812:
[----:B------:R-:W-:-:S04]  /*14030*/  IMAD R7, R6, R13, -R37 ;  /* 0x0000000d06077224 */ /* 0x000fc800078e0a25 */
[----:B------:R-:W-:-:S05]  /*14040*/  IMAD R6, R32, -0x2, R7 ;  /* 0xfffffffe20067824 */ /* 0x000fca00078e0207 */
[----:B------:R-:W-:Y:S02]  /*14050*/  VIMNMX R3, R3, R6, !PT ;  /* 0x0000000603037248 */ /* 0x000fe40007fe0100 */
[----:B------:R-:W-:-:S07]  /*14060*/  VIADDMNMX R2, R6, R13, R2, PT ;  /* 0x0000000d06027246 */ /* 0x000fce0003800102 */
.L_x_6811:
[----:B------:R-:W-:Y:S05]  /*14070*/  BSYNC B0 ;  /* 0x0000000000007941 */ /* 0x000fea0003800000 */
.L_x_6810:
        /* <DEDUP_REMOVED lines=15> */
[--C-:B0-----:R-:W-:Y:S01]  /*14170*/  IMAD.IADD R6, R30, 0x1, R44.reuse ;  /* 0x000000011e067824 */ /* 0x101fe200078e022c */
[----:B------:R-:W-:Y:S01]  /*14180*/  ISETP.GT.AND P3, PT, R3, 0x9, !P5 ;  /* 0x000000090300780c */ /* 0x000fe20006f64270 */
[----:B------:R-:W-:Y:S01]  /*14190*/  IMAD.IADD R7, R31, 0x1, R44 ;  /* 0x000000011f077824 */ /* 0x000fe200078e022c */
[----:B------:R-:W-:Y:S02]  /*141a0*/  ISETP.GE.AND P4, PT, R40, 0x12, PT ;  /* 0x000000122800780c */ /* 0x000fe40003f86270 */
[----:B------:R-:W-:Y:S02]  /*141b0*/  FSEL R117, R117, -INF , !P2 ;  /* 0xff80000075757808 */ /* 0x000fe40005000000 */
[----:B------:R-:W-:Y:S02]  /*141c0*/  ISETP.LT.OR P3, PT, R2, 0xa, P3 ;  /* 0x0000000a0200780c */ /* 0x000fe40001f61670 */
[----:B------:R-:W-:-:S02]  /*141d0*/  ISETP.GT.AND P2, PT, R3, 0x11, !P4 ;  /* 0x000000110300780c */ /* 0x000fc40006744270 */
[----:B------:R-:W-:Y:S02]  /*141e0*/  FSEL R69, R69, -INF , !P3 ;  /* 0xff80000045457808 */ /* 0x000fe40005800000 */
        /* <DEDUP_REMOVED lines=67> */
.L_x_6818:
[----:B------:R-:W-:-:S13]  /*14620*/  ISETP.NE.AND P6, PT, R13, 0x1, PT ;  /* 0x000000010d00780c */ /* 0x000fda0003fc5270 */
[----:B------:R-:W-:-:S05]  /*14630*/  @P6 IMAD.HI.U32 R14, R4, R14, RZ ;  /* 0x0000000e040e6227 */ /* 0x000fca00078e00ff */
[----:B------:R-:W-:-:S07]  /*14640*/  @P6 SHF.R.U32.HI R4, RZ, R15, R14 ;  /* 0x0000000fff046219 */ /* 0x000fce000001160e */
.L_x_6819:
[----:B------:R-:W-:Y:S05]  /*14650*/  BSYNC B1 ;  /* 0x0000000000017941 */ /* 0x000fea0003800000 */
.L_x_6817:
[----:B------:R-:W-:-:S04]  /*14660*/  IMAD R3, R4, R13, -R37 ;  /* 0x0000000d04037224 */ /* 0x000fc800078e0a25 */
[----:B------:R-:W-:-:S05]  /*14670*/  IMAD R32, R32, -0x2, R3 ;  /* 0xfffffffe20207824 */ /* 0x000fca00078e0203 */
[----:B------:R-:W-:Y:S02]  /*14680*/  VIADDMNMX R6, R32, R13, R6, PT ;  /* 0x0000000d20067246 */ /* 0x000fe40003800106 */
[----:B------:R-:W-:-:S07]  /*14690*/  VIMNMX R7, R7, R32, !PT ;  /* 0x0000002007077248 */ /* 0x000fce0007fe0100 */
.L_x_6816:
[----:B------:R-:W-:Y:S05]  /*146a0*/  BSYNC B0 ;  /* 0x0000000000007941 */ /* 0x000fea0003800000 */
.L_x_6815:
        /* <DEDUP_REMOVED lines=16> */
[----:B------:R-:W-:Y:S02]  /*147b0*/  ISETP.NE.AND P0, PT, R21, RZ, PT ;  /* 0x000000ff1500720c */ /* 0x000fe40003f05270 */
[----:B------:R-:W2:Y:S02]  /*147c0*/  LDL.64 R20, [R1+0x1e0] ;  /* 0x0001e00001147983 */ /* 0x000ea40000100a00 */
        /* <DEDUP_REMOVED lines=21> */
[----:B------:R-:W3:Y:S01]  /*14920*/  LDL R12, [R1+0x200] ;  /* 0x00020000010c7983 */ /* 0x000ee20000100800 */
        /* <DEDUP_REMOVED lines=12> */
[C---:B------:R-:W-:Y:S02]  /*149f0*/  ISETP.LT.OR P4, PT, R6.reuse, 0x32, P4 ;  /* 0x000000320600780c */ /* 0x040fe40002781670 */
[----:B------:R-:W-:Y:S02]  /*14a00*/  FSEL R173, R173, -INF , !P3 ;  /* 0xff800000adad7808 */ /* 0x000fe40005800000 */
[----:B------:R-:W-:Y:S02]  /*14a10*/  ISETP.GT.AND P6, PT, R7, 0x39, !P6 ;  /* 0x000000390700780c */ /* 0x000fe400077c4270 */
[C---:B------:R-:W-:Y:S02]  /*14a20*/  ISETP.LT.OR P5, PT, R6.reuse, 0x39, P5 ;  /* 0x000000390600780c */ /* 0x040fe40002fa1670 */
[----:B------:R-:W-:Y:S02]  /*14a30*/  FSEL R33, R33, -INF , !P4 ;  /* 0xff80000021217808 */ /* 0x000fe40006000000 */
[----:B------:R-:W-:-:S02]  /*14a40*/  ISETP.LT.OR P6, PT, R6, 0x3a, P6 ;  /* 0x0000003a0600780c */ /* 0x000fc400037c1670 */
[----:B------:R-:W-:Y:S02]  /*14a50*/  FSEL R175, R54, -INF , !P5 ;  /* 0xff80000036af7808 */ /* 0x000fe40006800000 */
[----:B------:R-:W-:Y:S02]  /*14a60*/  FSEL R32, R29, -INF , !P6 ;  /* 0xff8000001d207808 */ /* 0x000fe40007000000 */
[----:B--2---:R-:W-:-:S04]  /*14a70*/  FMNMX.FTZ R2, R73, R20, !PT ;  /* 0x0000001449027209 */ /* 0x004fc80007810000 */
        /* <DEDUP_REMOVED lines=29> */
[----:B------:R-:W-:Y:S01]  /*14c50*/  FMNMX.FTZ R7, R175, R2, !PT ;  /* 0x00000002af077209 */ /* 0x000fe20007810000 */
[----:B------:R-:W2:Y:S03]  /*14c60*/  LDL.64 R4, [R1+0x1f0] ;  /* 0x0001f00001047983 */ /* 0x000ea60000100a00 */
[----:B------:R-:W-:Y:S01]  /*14c70*/  FMNMX.FTZ R7, R32, R7, !PT ;  /* 0x0000000720077209 */ /* 0x000fe20007810000 */
[----:B------:R-:W0:Y:S04]  /*14c80*/  SHFL.BFLY PT, R3, R6, 0x2, 0x1f ;  /* 0x0c401f0006037f89 */ /* 0x000e2800000e0000 */
[----:B------:R-:W-:Y:S04]  /*14c90*/  STL.64 [R1+0x1e0], R6 ;  /* 0x0001e00601007387 */ /* 0x000fe80000100a00 */
[----:B------:R-:W4:Y:S01]  /*14ca0*/  LDL R14, [R1+0x1e4] ;  /* 0x0001e400010e7983 */ /* 0x000f220000100800 */
[----:B0-----:R-:W-:-:S05]  /*14cb0*/  FMNMX.FTZ R8, R6, R3, !PT ;  /* 0x0000000306087209 */ /* 0x001fca0007810000 */
[----:B------:R-:W0:Y:S02]  /*14cc0*/  SHFL.BFLY PT, R3, R8, 0x1, 0x1f ;  /* 0x0c201f0008037f89 */ /* 0x000e2400000e0000 */
[----:B0-----:R-:W-:Y:S02]  /*14cd0*/  FMNMX.FTZ R10, R8, R3, !PT ;  /* 0x00000003080a7209 */ /* 0x001fe40007810000 */
[----:B------:R-:W5:Y:S04]  /*14ce0*/  LDL.64 R2, [R1+0xb8] ;  /* 0x0000b80001027983 */ /* 0x000f680000100a00 */
[----:B------:R-:W-:Y:S04]  /*14cf0*/  STL [R1+0x1e0], R10 ;  /* 0x0001e00a01007387 */ /* 0x000fe80000100800 */
[----:B------:R-:W3:Y:S04]  /*14d00*/  LDL R13, [R1+0x1e0] ;  /* 0x0001e000010d7983 */ /* 0x000ee80000100800 */
[----:B----4-:R-:W0:Y:S02]  /*14d10*/  SHFL.BFLY PT, R11, R14, 0x2, 0x1f ;  /* 0x0c401f000e0b7f89 */ /* 0x010e2400000e0000 */
[----:B0-----:R-:W-:-:S05]  /*14d20*/  FMNMX.FTZ R11, R11, R14, !PT ;  /* 0x0000000e0b0b7209 */ /* 0x001fca0007810000 */
[----:B------:R-:W0:Y:S02]  /*14d30*/  SHFL.BFLY PT, R6, R11, 0x1, 0x1f ;  /* 0x0c201f000b067f89 */ /* 0x000e2400000e0000 */
[----:B0-----:R-:W-:Y:S02]  /*14d40*/  FMNMX.FTZ R6, R11, R6, !PT ;  /* 0x000000060b067209 */ /* 0x001fe40007810000 */
[----:B---3--:R-:W-:-:S04]  /*14d50*/  FSETP.NEU.FTZ.AND P0, PT, R13, -INF , PT ;  /* 0xff8000000d00780b */ /* 0x008fc80003f1d000 */
[----:B------:R-:W-:Y:S02]  /*14d60*/  FSEL R7, R13, RZ, P0 ;  /* 0x000000ff0d077208 */ /* 0x000fe40000000000 */
[----:B------:R-:W-:-:S04]  /*14d70*/  FSETP.NEU.FTZ.AND P0, PT, R6, -INF , PT ;  /* 0xff8000000600780b */ /* 0x000fc80003f1d000 */
[----:B------:R-:W-:Y:S01]  /*14d80*/  FSEL R8, R6, RZ, P0 ;  /* 0x000000ff06087208 */ /* 0x000fe20000000000 */
[----:B------:R-:W-:-:S04]  /*14d90*/  FADD.FTZ R7, R20, -R7 ;  /* 0x8000000714077221 */ /* 0x000fc80000010000 */
[----:B------:R-:W-:Y:S01]  /*14da0*/  FADD.FTZ R21, R21, -R8 ;  /* 0x8000000815157221 */ /* 0x000fe20000010000 */
[----:B------:R-:W-:-:S03]  /*14db0*/  FMUL.FTZ R7, R7, R12 ;  /* 0x0000000c07077220 */ /* 0x000fc60000410000 */
[----:B------:R-:W-:Y:S01]  /*14dc0*/  FMUL.FTZ R21, R12, R21 ;  /* 0x000000150c157220 */ /* 0x000fe20000410000 */
[----:B------:R-:W2:Y:S08]  /*14dd0*/  MUFU.EX2 R131, R7 ;  /* 0x0000000700837308 */ /* 0x000eb00000000800 */
[----:B------:R-:W0:Y:S01]  /*14de0*/  MUFU.EX2 R130, R21 ;  /* 0x0000001500827308 */ /* 0x000e220000000800 */
[----:B------:R1:W-:Y:S01]  /*14df0*/  STL [R1+0x1e4], R6 ;  /* 0x0001e40601007387 */ /* 0x0003e20000100800 */
[----:B--2---:R-:W-:Y:S01]  /*14e00*/  FMUL.FTZ R4, R131, R4 ;  /* 0x0000000483047220 */ /* 0x004fe20000410000 */
[----:B0-----:R-:W-:-:S05]  /*14e10*/  FMUL.FTZ R5, R5, R130 ;  /* 0x0000008205057220 */ /* 0x001fca0000410000 */
[----:B------:R1:W-:Y:S04]  /*14e20*/  STL.64 [R1+0x1f0], R4 ;  /* 0x0001f00401007387 */ /* 0x0003e80000100a00 */
[----:B-----5:R-:W2:Y:S01]  /*14e30*/  LD.E R8, desc[UR46][R2.64+0x4] ;  /* 0x0000042e02087980 */ /* 0x020ea2000c101900 */
[----:B------:R-:W-:Y:S01]  /*14e40*/  BSSY B0, `(.L_x_6820) ;  /* 0x000000c000007945 */ /* 0x000fe20003800000 */
[----:B--2---:R-:W-:-:S13]  /*14e50*/  ISETP.NE.AND P0, PT, R8, RZ, PT ;  /* 0x000000ff0800720c */ /* 0x004fda0003f05270 */
[----:B-1----:R-:W-:Y:S05]  /*14e60*/  @P0 BRA `(.L_x_6821) ;  /* 0x0000000000240947 */ /* 0x002fea0003800000 */
        /* <DEDUP_REMOVED lines=9> */
.L_x_6821:
[----:B------:R-:W-:Y:S05]  /*14f00*/  BSYNC B0 ;  /* 0x0000000000007941 */ /* 0x000fea0003800000 */
.L_x_6820:
        /* <DEDUP_REMOVED lines=9> */
.L_x_6823:
[----:B------:R-:W-:Y:S05]  /*14fa0*/  BSYNC B0 ;  /* 0x0000000000007941 */ /* 0x000fea0003800000 */
.L_x_6822:
[----:B------:R-:W0:Y:S04]  /*14fb0*/  LDL R46, [R1+0x200] ;  /* 0x00020000012e7983 */ /* 0x000e280000100800 */
[----:B------:R-:W0:Y:S04]  /*14fc0*/  LDL.64 R30, [R1+0x1e0] ;  /* 0x0001e000011e7983 */ /* 0x000e280000100a00 */
[----:B------:R-:W2:Y:S04]  /*14fd0*/  LDL.64 R6, [R1+0x1f0] ;  /* 0x0001f00001067983 */ /* 0x000ea80000100a00 */
[----:B------:R-:W3:Y:S04]  /*14fe0*/  LDL.64 R28, [R1+0x400] ;  /* 0x00040000011c7983 */ /* 0x000ee80000100a00 */
[----:B------:R-:W4:Y:S04]  /*14ff0*/  LDL.64 R26, [R1+0x408] ;  /* 0x00040800011a7983 */ /* 0x000f280000100a00 */
        /* <DEDUP_REMOVED lines=26> */
[----:B------:R-:W2:Y:S01]  /*151a0*/  LDL R144, [R1+0x1c8] ;  /* 0x0001c80001907983 */ /* 0x000ea20000100800 */
[C---:B0-----:R-:W-:Y:S01]  /*151b0*/  FMUL.FTZ R4, R30.reuse, R46 ;  /* 0x0000002e1e047220 */ /* 0x041fe20000410000 */
[----:B------:R-:W-:-:S04]  /*151c0*/  FSETP.NEU.FTZ.AND P0, PT, R30, -INF , PT ;  /* 0xff8000001e00780b */ /* 0x000fc80003f1d000 */
[----:B------:R-:W-:Y:S02]  /*151d0*/  FSEL R8, R4, RZ, P0 ;  /* 0x000000ff04087208 */ /* 0x000fe40000000000 */
[----:B------:R-:W2:Y:S01]  /*151e0*/  LDL.64 R4, [R1+0x238] ;  /* 0x0002380001047983 */ /* 0x000ea20000100a00 */
[CC--:B------:R-:W-:Y:S01]  /*151f0*/  FMUL.FTZ R30, R31.reuse, R46.reuse ;  /* 0x0000002e1f1e7220 */ /* 0x0c0fe20000410000 */
[----:B------:R-:W-:Y:S01]  /*15200*/  FSETP.NEU.FTZ.AND P0, PT, R31, -INF , PT ;  /* 0xff8000001f00780b */ /* 0x000fe20003f1d000 */
[----:B------:R-:W-:-:S03]  /*15210*/  FFMA.FTZ R23, R39, R46, -R8 ;  /* 0x0000002e27177223 */ /* 0x000fc60000010808 */
[----:B------:R-:W-:Y:S01]  /*15220*/  FSEL R39, R30, RZ, P0 ;  /* 0x000000ff1e277208 */ /* 0x000fe20000000000 */
        /* <DEDUP_REMOVED lines=23> */
[-C--:B------:R-:W-:Y:S01]  /*153a0*/  FFMA.FTZ R174, R41, R46.reuse, -R8 ;  /* 0x0000002e29ae7223 */ /* 0x080fe20000010808 */
        /* <DEDUP_REMOVED lines=8> */
[----:B------:R-:W-:Y:S01]  /*15430*/  FFMA.FTZ R175, R175, R46, -R39 ;  /* 0x0000002eafaf7223 */ /* 0x000fe20000010827 */
[C---:B---3--:R-:W-:Y:S01]  /*15440*/  FMUL.FTZ R29, R131.reuse, R29 ;  /* 0x0000001d831d7220 */ /* 0x048fe20000410000 */
[C---:B------:R-:W-:Y:S01]  /*15450*/  FMUL.FTZ R28, R131.reuse, R28 ;  /* 0x0000001c831c7220 */ /* 0x040fe20000410000 */
[C---:B----4-:R-:W-:Y:S01]  /*15460*/  FMUL.FTZ R27, R130.reuse, R27 ;  /* 0x0000001b821b7220 */ /* 0x050fe20000410000 */
[----:B------:R-:W-:Y:S01]  /*15470*/  FMUL.FTZ R26, R130, R26 ;  /* 0x0000001a821a7220 */ /* 0x000fe20000410000 */
[C---:B--2---:R-:W-:Y:S01]  /*15480*/  FMUL.FTZ R25, R131.reuse, R25 ;  /* 0x0000001983197220 */ /* 0x044fe20000410000 */
[----:B------:R-:W2:Y:S01]  /*15490*/  MUFU.EX2 R167, R167 ;  /* 0x000000a700a77308 */ /* 0x000ea20000000800 */
[C---:B------:R-:W-:Y:S01]  /*154a0*/  FMUL.FTZ R24, R131.reuse, R24 ;  /* 0x0000001883187220 */ /* 0x040fe20000410000 */
[C---:B------:R-:W-:Y:S01]  /*154b0*/  FMUL.FTZ R13, R131.reuse, R13 ;  /* 0x0000000d830d7220 */ /* 0x040fe20000410000 */
[C---:B------:R-:W-:Y:S01]  /*154c0*/  FMUL.FTZ R12, R131.reuse, R12 ;  /* 0x0000000c830c7220 */ /* 0x040fe20000410000 */
[C---:B------:R-:W-:Y:S01]  /*154d0*/  FMUL.FTZ R21, R131.reuse, R21 ;  /* 0x0000001583157220 */ /* 0x040fe20000410000 */
[C---:B------:R-:W-:Y:S01]  /*154e0*/  FMUL.FTZ R20, R131.reuse, R20 ;  /* 0x0000001483147220 */ /* 0x040fe20000410000 */
[C---:B------:R-:W-:Y:S01]  /*154f0*/  FMUL.FTZ R15, R131.reuse, R15 ;  /* 0x0000000f830f7220 */ /* 0x040fe20000410000 */
[----:B------:R-:W-:Y:S01]  /*15500*/  FMUL.FTZ R14, R131, R14 ;  /* 0x0000000e830e7220 */ /* 0x000fe20000410000 */
[----:B------:R-:W3:Y:S01]  /*15510*/  MUFU.EX2 R120, R120 ;  /* 0x0000007800787308 */ /* 0x000ee20000000800 */
[----:B0-----:R-:W-:Y:S01]  /*15520*/  FADD.FTZ R8, R129, R7 ;  /* 0x0000000781087221 */ /* 0x001fe20000010000 */
[----:B------:R-:W-:Y:S01]  /*15530*/  FADD.FTZ R6, R164, R6 ;  /* 0x00000006a4067221 */ /* 0x000fe20000010000 */
[C---:B------:R-:W-:Y:S01]  /*15540*/  FMUL.FTZ R11, R131.reuse, R11 ;  /* 0x0000000b830b7220 */ /* 0x040fe20000410000 */
[C---:B------:R-:W-:Y:S01]  /*15550*/  FMUL.FTZ R10, R131.reuse, R10 ;  /* 0x0000000a830a7220 */ /* 0x040fe20000410000 */
[C---:B------:R-:W-:Y:S01]  /*15560*/  FMUL.FTZ R95, R131.reuse, R95 ;  /* 0x0000005f835f7220 */ /* 0x040fe20000410000 */
[C---:B------:R-:W-:Y:S01]  /*15570*/  FMUL.FTZ R94, R131.reuse, R94 ;  /* 0x0000005e835e7220 */ /* 0x040fe20000410000 */
[C---:B------:R-:W-:Y:S01]  /*15580*/  FMUL.FTZ R97, R131.reuse, R97 ;  /* 0x0000006183617220 */ /* 0x040fe20000410000 */
[----:B------:R-:W0:Y:S01]  /*15590*/  MUFU.EX2 R128, R128 ;  /* 0x0000008000807308 */ /* 0x000e220000000800 */
[C---:B------:R-:W-:Y:S01]  /*155a0*/  FMUL.FTZ R96, R131.reuse, R96 ;  /* 0x0000006083607220 */ /* 0x040fe20000410000 */
[C---:B------:R-:W-:Y:S01]  /*155b0*/  FMUL.FTZ R99, R131.reuse, R99 ;  /* 0x0000006383637220 */ /* 0x040fe20000410000 */
[C---:B------:R-:W-:Y:S01]  /*155c0*/  FMUL.FTZ R98, R131.reuse, R98 ;  /* 0x0000006283627220 */ /* 0x040fe20000410000 */
[C---:B------:R-:W-:Y:S01]  /*155d0*/  FMUL.FTZ R107, R131.reuse, R107 ;  /* 0x0000006b836b7220 */ /* 0x040fe20000410000 */
[----:B------:R-:W-:Y:S01]  /*155e0*/  FMUL.FTZ R106, R131, R106 ;  /* 0x0000006a836a7220 */ /* 0x000fe20000410000 */
[C---:B------:R-:W-:Y:S01]  /*155f0*/  FMUL.FTZ R105, R130.reuse, R105 ;  /* 0x0000006982697220 */ /* 0x040fe20000410000 */
[C---:B------:R-:W-:Y:S01]  /*15600*/  FMUL.FTZ R104, R130.reuse, R104 ;  /* 0x0000006882687220 */ /* 0x040fe20000410000 */
[----:B------:R-:W4:Y:S01]  /*15610*/  MUFU.EX2 R166, R166 ;  /* 0x000000a600a67308 */ /* 0x000f220000000800 */
[----:B-1----:R-:W-:Y:S01]  /*15620*/  FADD.FTZ R8, R165, R8 ;  /* 0x00000008a5087221 */ /* 0x002fe20000010000 */
[----:B------:R-:W-:Y:S01]  /*15630*/  FADD.FTZ R7, R121, R6 ;  /* 0x0000000679077221 */ /* 0x000fe20000010000 */
[C---:B------:R-:W-:Y:S01]  /*15640*/  FMUL.FTZ R109, R130.reuse, R103 ;  /* 0x00000067826d7220 */ /* 0x040fe20000410000 */
[----:B------:R-:W-:Y:S01]  /*15650*/  FMUL.FTZ R108, R130, R102 ;  /* 0x00000066826c7220 */ /* 0x000fe20000410000 */
[----:B------:R-:W4:Y:S03]  /*15660*/  LDL.64 R68, [R1+0x340] ;  /* 0x0003400001447983 */ /* 0x000f260000100a00 */
[----:B------:R-:W1:Y:S01]  /*15670*/  MUFU.EX2 R169, R169 ;  /* 0x000000a900a97308 */ /* 0x000e620000000800 */
[----:B------:R-:W4:Y:S04]  /*15680*/  LDL.64 R72, [R1+0x370] ;  /* 0x0003700001487983 */ /* 0x000f280000100a00 */
[----:B------:R-:W4:Y:S03]  /*15690*/  LDL.64 R70, [R1+0x380] ;  /* 0x0003800001467983 */ /* 0x000f260000100a00 */
[----:B------:R-:W1:Y:S01]  /*156a0*/  MUFU.EX2 R117, R117 ;  /* 0x0000007500757308 */ /* 0x000e620000000800 */
[----:B--2---:R-:W-:Y:S01]  /*156b0*/  FADD.FTZ R31, R167, R8 ;  /* 0x00000008a71f7221 */ /* 0x004fe20000010000 */
[----:B---3--:R-:W-:Y:S01]  /*156c0*/  FADD.FTZ R7, R120, R7 ;  /* 0x0000000778077221 */ /* 0x008fe20000010000 */
[----:B------:R-:W2:Y:S04]  /*156d0*/  LDL.64 R58, [R1+0x390] ;  /* 0x00039000013a7983 */ /* 0x000ea80000100a00 */
[----:B------:R-:W3:Y:S01]  /*156e0*/  LDL.64 R66, [R1+0x3a0] ;  /* 0x0003a00001427983 */ /* 0x000ee20000100a00 */
[----:B------:R-:W1:Y:S03]  /*156f0*/  MUFU.EX2 R127, R127 ;  /* 0x0000007f007f7308 */ /* 0x000e660000000800 */
[----:B------:R-:W3:Y:S04]  /*15700*/  LDL.64 R48, [R1+0x3e0] ;  /* 0x0003e00001307983 */ /* 0x000ee80000100a00 */
[----:B------:R-:W3:Y:S01]  /*15710*/  LDL.64 R64, [R1+0x3b0] ;  /* 0x0003b00001407983 */ /* 0x000ee20000100a00 */
[----:B------:R-:W1:Y:S01]  /*15720*/  MUFU.EX2 R168, R168 ;  /* 0x000000a800a87308 */ /* 0x000e620000000800 */
[----:B0-----:R-:W-:Y:S01]  /*15730*/  FADD.FTZ R8, R128, R31 ;  /* 0x0000001f80087221 */ /* 0x001fe20000010000 */
[----:B----4-:R-:W-:Y:S01]  /*15740*/  FADD.FTZ R6, R166, R7 ;  /* 0x00000007a6067221 */ /* 0x010fe20000010000 */
[----:B------:R-:W4:Y:S04]  /*15750*/  LDL.64 R62, [R1+0x3c0] ;  /* 0x0003c000013e7983 */ /* 0x000f280000100a00 */
[----:B------:R-:W4:Y:S01]  /*15760*/  LDL.64 R60, [R1+0x3d0] ;  /* 0x0003d000013c7983 */ /* 0x000f220000100a00 */
[----:B------:R-:W0:Y:S03]  /*15770*/  MUFU.EX2 R171, R171 ;  /* 0x000000ab00ab7308 */ /* 0x000e260000000800 */
[----:B------:R-:W4:Y:S04]  /*15780*/  LDL.64 R56, [R1+0x3f0] ;  /* 0x0003f00001387983 */ /* 0x000f280000100a00 */
[----:B------:R-:W4:Y:S01]  /*15790*/  LDL.64 R54, [R1+0x248] ;  /* 0x0002480001367983 */ /* 0x000f220000100a00 */
[----:B------:R-:W0:Y:S01]  /*157a0*/  MUFU.EX2 R116, R116 ;  /* 0x0000007400747308 */ /* 0x000e220000000800 */
[----:B-1----:R-:W-:Y:S01]  /*157b0*/  FADD.FTZ R8, R169, R8 ;  /* 0x00000008a9087221 */ /* 0x002fe20000010000 */
[----:B------:R-:W-:Y:S01]  /*157c0*/  FADD.FTZ R7, R117, R6 ;  /* 0x0000000675077221 */ /* 0x000fe20000010000 */
[----:B------:R-:W4:Y:S04]  /*157d0*/  LDL.64 R52, [R1+0x258] ;  /* 0x0002580001347983 */ /* 0x000f280000100a00 */
[----:B------:R-:W4:Y:S01]  /*157e0*/  LDL.64 R50, [R1+0x268] ;  /* 0x0002680001327983 */ /* 0x000f220000100a00 */
[----:B------:R-:W1:Y:S08]  /*157f0*/  MUFU.EX2 R126, R126 ;  /* 0x0000007e007e7308 */ /* 0x000e700000000800 */
[----:B------:R-:W1:Y:S01]  /*15800*/  MUFU.EX2 R170, R170 ;  /* 0x000000aa00aa7308 */ /* 0x000e620000000800 */
[----:B------:R-:W-:Y:S01]  /*15810*/  FADD.FTZ R6, R127, R8 ;  /* 0x000000087f067221 */ /* 0x000fe20000010000 */
[----:B------:R-:W-:Y:S01]  /*15820*/  FADD.FTZ R7, R168, R7 ;  /* 0x00000007a8077221 */ /* 0x000fe20000010000 */
[----:B------:R-:W4:Y:S04]  /*15830*/  LDL.64 R44, [R1+0x298] ;  /* 0x00029800012c7983 */ /* 0x000f280000100a00 */
[----:B------:R-:W4:Y:S01]  /*15840*/  LDL.64 R40, [R1+0x2b8] ;  /* 0x0002b80001287983 */ /* 0x000f220000100a00 */
[----:B------:R-:W1:Y:S08]  /*15850*/  MUFU.EX2 R177, R177 ;  /* 0x000000b100b17308 */ /* 0x000e700000000800 */
[----:B------:R-:W1:Y:S01]  /*15860*/  MUFU.EX2 R125, R125 ;  /* 0x0000007d007d7308 */ /* 0x000e620000000800 */
[----:B0-----:R-:W-:Y:S01]  /*15870*/  FADD.FTZ R31, R171, R6 ;  /* 0x00000006ab1f7221 */ /* 0x001fe20000010000 */
[----:B------:R-:W-:Y:S01]  /*15880*/  FADD.FTZ R7, R116, R7 ;  /* 0x0000000774077221 */ /* 0x000fe20000010000 */
[----:B------:R-:W4:Y:S04]  /*15890*/  LDL.64 R42, [R1+0x2a8] ;  /* 0x0002a800012a7983 */ /* 0x000f280000100a00 */
[----:B------:R-:W4:Y:S01]  /*158a0*/  LDL.64 R36, [R1+0x2d8] ;  /* 0x0002d80001247983 */ /* 0x000f220000100a00 */
[----:B------:R-:W0:Y:S08]  /*158b0*/  MUFU.EX2 R124, R124 ;  /* 0x0000007c007c7308 */ /* 0x000e300000000800 */
[----:B------:R-:W0:Y:S01]  /*158c0*/  MUFU.EX2 R176, R176 ;  /* 0x000000b000b07308 */ /* 0x000e220000000800 */
[----:B-1----:R-:W-:Y:S01]  /*158d0*/  FADD.FTZ R30, R126, R31 ;  /* 0x0000001f7e1e7221 */ /* 0x002fe20000010000 */
[----:B------:R-:W-:Y:S01]  /*158e0*/  FADD.FTZ R6, R170, R7 ;  /* 0x00000007aa067221 */ /* 0x000fe20000010000 */
[----:B------:R-:W4:Y:S05]  /*158f0*/  LDL.64 R34, [R1+0x2e8] ;  /* 0x0002e80001227983 */ /* 0x000f2a0000100a00 */
[----:B------:R-:W1:Y:S01]  /*15900*/  MUFU.EX2 R122, R122 ;  /* 0x0000007a007a7308 */ /* 0x000e620000000800 */
[----:B------:R-:W-:-:S07]  /*15910*/  FFMA.FTZ R8, R33, R46, -R39 ;  /* 0x0000002e21087223 */ /* 0x000fce0000010827 */
[----:B------:R-:W1:Y:S01]  /*15920*/  MUFU.EX2 R123, R123 ;  /* 0x0000007b007b7308 */ /* 0x000e620000000800 */
[----:B------:R-:W-:Y:S01]  /*15930*/  FADD.FTZ R31, R177, R30 ;  /* 0x0000001eb11f7221 */ /* 0x000fe20000010000 */
[----:B------:R-:W-:Y:S01]  /*15940*/  FADD.FTZ R7, R125, R6 ;  /* 0x000000067d077221 */ /* 0x000fe20000010000 */
[----:B------:R-:W4:Y:S05]  /*15950*/  LDL.64 R102, [R1+0x3b8] ;  /* 0x0003b80001667983 */ /* 0x000f2a0000100a00 */
[----:B------:R-:W-:Y:S08]  /*15960*/  MUFU.EX2 R178, R178 ;  /* 0x000000b200b27308 */ /* 0x000ff00000000800 */
[----:B------:R-:W1:Y:S01]  /*15970*/  MUFU.EX2 R179, R179 ;  /* 0x000000b300b37308 */ /* 0x000e620000000800 */
[----:B0-----:R-:W-:Y:S01]  /*15980*/  FADD.FTZ R31, R124, R31 ;  /* 0x0000001f7c1f7221 */ /* 0x001fe20000010000 */
[----:B------:R-:W-:-:S06]  /*15990*/  FADD.FTZ R6, R176, R7 ;  /* 0x00000007b0067221 */ /* 0x000fcc0000010000 */
[----:B------:R-:W-:Y:S01]  /*159a0*/  MUFU.EX2 R191, R191 ;  /* 0x000000bf00bf7308 */ /* 0x000fe20000000800 */
[----:B------:R-:W-:-:S07]  /*159b0*/  FFMA.FTZ R7, R32, R46, -R39 ;  /* 0x0000002e20077223 */ /* 0x000fce0000010827 */
[----:B------:R-:W0:Y:S01]  /*159c0*/  MUFU.EX2 R173, R173 ;  /* 0x000000ad00ad7308 */ /* 0x000e220000000800 */
[----:B-1----:R-:W-:Y:S01]  /*159d0*/  FADD.FTZ R30, R122, R31 ;  /* 0x0000001f7a1e7221 */ /* 0x002fe20000010000 */
[----:B------:R-:W-:Y:S01]  /*159e0*/  FADD.FTZ R31, R123, R6 ;  /* 0x000000067b1f7221 */ /* 0x000fe20000010000 */
[----:B------:R-:W4:Y:S05]  /*159f0*/  LDL.64 R38, [R1+0x278] ;  /* 0x0002780001267983 */ /* 0x000f2a0000100a00 */
[----:B------:R-:W-:Y:S08]  /*15a00*/  MUFU.EX2 R172, R172 ;  /* 0x000000ac00ac7308 */ /* 0x000ff00000000800 */
        /* <DEDUP_REMOVED lines=8> */
[----:B------:R-:W0:Y:S08]  /*15a90*/  MUFU.EX2 R23, R23 ;  /* 0x0000001700177308 */ /* 0x000e300000000800 */
[----:B------:R-:W0:Y:S01]  /*15aa0*/  MUFU.EX2 R7, R7 ;  /* 0x0000000700077308 */ /* 0x000e220000000800 */
[----:B-1----:R-:W-:Y:S01]  /*15ab0*/  FADD.FTZ R6, R8, R33 ;  /* 0x0000002108067221 */ /* 0x002fe20000010000 */
[----:B------:R-:W-:Y:S01]  /*15ac0*/  FADD.FTZ R31, R172, R31 ;  /* 0x0000001fac1f7221 */ /* 0x000fe20000010000 */
[----:B------:R-:W4:Y:S02]  /*15ad0*/  LDL.64 R32, [R1+0x2f8] ;  /* 0x0002f80001207983 */ /* 0x000f240000100a00 */
[----:B------:R-:W-:Y:S01]  /*15ae0*/  FADD.FTZ R6, R175, R6 ;  /* 0x00000006af067221 */ /* 0x000fe20000010000 */
[----:B------:R-:W-:-:S04]  /*15af0*/  FADD.FTZ R30, R174, R31 ;  /* 0x0000001fae1e7221 */ /* 0x000fc80000010000 */
[----:B0-----:R-:W-:Y:S01]  /*15b00*/  FADD.FTZ R30, R23, R30 ;  /* 0x0000001e171e7221 */ /* 0x001fe20000010000 */
[----:B------:R-:W-:-:S05]  /*15b10*/  FADD.FTZ R31, R7, R6 ;  /* 0x00000006071f7221 */ /* 0x000fca0000010000 */
[----:B------:R0:W-:Y:S01]  /*15b20*/  STL.64 [R1+0x1f0], R30 ;  /* 0x0001f01e01007387 */ /* 0x0001e20000100a00 */
[----:B------:R-:W-:Y:S06]  /*15b30*/  BAR.SYNC.DEFER_BLOCKING 0xf, 0x100 ;  /* 0x03c4000000007b1d */ /* 0x000fec0000010000 */
[----:B0-----:R-:W4:Y:S01]  /*15b40*/  LDL.64 R30, [R1+0x308] ;  /* 0x00030800011e7983 */ /* 0x001f220000100a00 */
[C---:B------:R-:W-:Y:S01]  /*15b50*/  FMUL.FTZ R5, R130.reuse, R5 ;  /* 0x0000000582057220 */ /* 0x040fe20000410000 */
[C---:B------:R-:W-:Y:S02]  /*15b60*/  FMUL.FTZ R4, R130.reuse, R4 ;  /* 0x0000000482047220 */ /* 0x040fe40000410000 */
[----:B------:R-:W4:Y:S04]  /*15b70*/  LD.E.64 R92, desc[UR46][R2.64+0x8] ;  /* 0x0000082e025c7980 */ /* 0x000f28000c101b00 */
[----:B------:R-:W4:Y:S04]  /*15b80*/  LD.E.64 R2, desc[UR46][R2.64] ;  /* 0x0000002e02027980 */ /* 0x000f28000c101b00 */
[----:B------:R0:W-:Y:S04]  /*15b90*/  STL.64 [R1+0x400], R28 ;  /* 0x0004001c01007387 */ /* 0x0001e80000100a00 */
        /* <DEDUP_REMOVED lines=9> */
[----:B------:R-:W-:Y:S04]  /*15c30*/  STL.64 [R1+0x290], R106 ;  /* 0x0002906a01007387 */ /* 0x000fe80000100a00 */
[----:B------:R2:W-:Y:S04]  /*15c40*/  STL.64 [R1+0x218], R104 ;  /* 0x0002186801007387 */ /* 0x0005e80000100a00 */
[----:B------:R2:W-:Y:S04]  /*15c50*/  STL.64 [R1+0x228], R108 ;  /* 0x0002286c01007387 */ /* 0x0005e80000100a00 */
[----:B0-----:R-:W4:Y:S04]  /*15c60*/  LDL.64 R28, [R1+0x2c8] ;  /* 0x0002c800011c7983 */ /* 0x001f280000100a00 */
[----:B-1----:R-:W4:Y:S04]  /*15c70*/  LDL.64 R12, [R1+0x318] ;  /* 0x00031800010c7983 */ /* 0x002f280000100a00 */
[----:B------:R-:W4:Y:S04]  /*15c80*/  LDL.64 R26, [R1+0x328] ;  /* 0x00032800011a7983 */ /* 0x000f280000100a00 */
[----:B------:R-:W4:Y:S04]  /*15c90*/  LDL.64 R24, [R1+0x338] ;  /* 0x0003380001187983 */ /* 0x000f280000100a00 */
[----:B------:R-:W4:Y:S04]  /*15ca0*/  LDL.64 R20, [R1+0x348] ;  /* 0x0003480001147983 */ /* 0x000f280000100a00 */
[----:B------:R-:W4:Y:S04]  /*15cb0*/  LDL.64 R14, [R1+0x358] ;  /* 0x00035800010e7983 */ /* 0x000f280000100a00 */
[----:B------:R-:W4:Y:S04]  /*15cc0*/  LDL.64 R10, [R1+0x368] ;  /* 0x00036800010a7983 */ /* 0x000f280000100a00 */
[----:B------:R-:W4:Y:S04]  /*15cd0*/  LDL.64 R94, [R1+0x378] ;  /* 0x00037800015e7983 */ /* 0x000f280000100a00 */
[----:B--2---:R-:W2:Y:S04]  /*15ce0*/  LDL.64 R96, [R1+0x388] ;  /* 0x0003880001607983 */ /* 0x004ea80000100a00 */
[----:B------:R-:W2:Y:S04]  /*15cf0*/  LDL.64 R98, [R1+0x3a8] ;  /* 0x0003a80001627983 */ /* 0x000ea80000100a00 */
[----:B------:R-:W2:Y:S04]  /*15d00*/  LDL.64 R104, [R1+0x3c8] ;  /* 0x0003c80001687983 */ /* 0x000ea80000100a00 */
[----:B------:R-:W2:Y:S04]  /*15d10*/  LDL.64 R108, [R1+0x3d8] ;  /* 0x0003d800016c7983 */ /* 0x000ea80000100a00 */
[----:B------:R-:W2:Y:S04]  /*15d20*/  LDL.64 R106, [R1+0x3e8] ;  /* 0x0003e800016a7983 */ /* 0x000ea80000100a00 */
[----:B------:R0:W-:Y:S04]  /*15d30*/  STL.64 [R1+0x238], R4 ;  /* 0x0002380401007387 */ /* 0x0001e80000100a00 */
        /* <DEDUP_REMOVED lines=44> */
[C---:B---3--:R-:W-:Y:S01]  /*16000*/  FMUL.FTZ R67, R131.reuse, R67 ;  /* 0x0000004383437220 */ /* 0x048fe20000410000 */
[C---:B------:R-:W-:Y:S01]  /*16010*/  FMUL.FTZ R66, R131.reuse, R66 ;  /* 0x0000004283427220 */ /* 0x040fe20000410000 */
[C---:B------:R-:W-:Y:S01]  /*16020*/  FMUL.FTZ R65, R131.reuse, R65 ;  /* 0x0000004183417220 */ /* 0x040fe20000410000 */
        /* <DEDUP_REMOVED lines=35> */
[----:B------:R-:W-:Y:S04]  /*16260*/  STL.64 [R1+0x2a0], R118 ;  /* 0x0002a07601007387 */ /* 0x000fe80000100a00 */
[----:B------:R-:W-:Y:S04]  /*16270*/  STL.64 [R1+0x2b0], R114 ;  /* 0x0002b07201007387 */ /* 0x000fe80000100a00 */
[----:B------:R-:W-:Y:S01]  /*16280*/  STL.64 [R1+0x2c0], R110 ;  /* 0x0002c06e01007387 */ /* 0x000fe20000100a00 */
[C---:B------:R-:W-:Y:S01]  /*16290*/  FMUL.FTZ R33, R130.reuse, R33 ;  /* 0x0000002182217220 */ /* 0x040fe20000410000 */
[----:B------:R-:W-:-:S02]  /*162a0*/  FMUL.FTZ R32, R130, R32 ;  /* 0x0000002082207220 */ /* 0x000fc40000410000 */
[----:B------:R-:W-:Y:S04]  /*162b0*/  STL.64 [R1+0x2d0], R78 ;  /* 0x0002d04e01007387 */ /* 0x000fe80000100a00 */
[----:B------:R-:W-:Y:S04]  /*162c0*/  STL.64 [R1+0x2e0], R80 ;  /* 0x0002e05001007387 */ /* 0x000fe80000100a00 */
[----:B------:R-:W-:Y:S04]  /*162d0*/  STL.64 [R1+0x2f0], R82 ;  /* 0x0002f05201007387 */ /* 0x000fe80000100a00 */
[----:B------:R-:W-:Y:S04]  /*162e0*/  STL.64 [R1+0x300], R84 ;  /* 0x0003005401007387 */ /* 0x000fe80000100a00 */
        /* <DEDUP_REMOVED lines=8> */
[----:B------:R-:W-:Y:S01]  /*16370*/  STL.64 [R1+0x370], R72 ;  /* 0x0003704801007387 */ /* 0x000fe20000100a00 */
[----:B------:R-:W-:-:S03]  /*16380*/  MOV R6, R92 ;  /* 0x0000005c00067202 */ /* 0x000fc60000000f00 */
        /* <DEDUP_REMOVED lines=55> */
[----:B------:R-:W-:Y:S04]  /*16700*/  STL.64 [R1+0x398], R100 ;  /* 0x0003986401007387 */ /* 0x000fe80000100a00 */
[----:B------:R4:W-:Y:S04]  /*16710*/  STL.64 [R1+0x3a8], R98 ;  /* 0x0003a86201007387 */ /* 0x0009e80000100a00 */
[----:B------:R4:W-:Y:S04]  /*16720*/  STL.64 [R1+0x3b8], R102 ;  /* 0x0003b86601007387 */ /* 0x0009e80000100a00 */
[----:B------:R4:W-:Y:S04]  /*16730*/  STL.64 [R1+0x3c8], R104 ;  /* 0x0003c86801007387 */ /* 0x0009e80000100a00 */
[----:B------:R-:W-:Y:S04]  /*16740*/  STL.64 [R1+0x3d8], R108 ;  /* 0x0003d86c01007387 */ /* 0x000fe80000100a00 */
[----:B------:R4:W-:Y:S04]  /*16750*/  STL.64 [R1+0x3e8], R106 ;  /* 0x0003e86a01007387 */ /* 0x0009e80000100a00 */
[----:B------:R4:W-:Y:S04]  /*16760*/  STL.64 [R1+0x3f8], R112 ;  /* 0x0003f87001007387 */ /* 0x0009e80000100a00 */
        /* <DEDUP_REMOVED lines=12> */
[----:B0-----:R-:W4:Y:S04]  /*16830*/  LDL.64 R4, [R1+0x88] ;  /* 0x0000880001047983 */ /* 0x001f280000100a00 */
[----:B-1----:R-:W4:Y:S04]  /*16840*/  LDL R10, [R1+0x240] ;  /* 0x00024000010a7983 */ /* 0x002f280000100800 */
        /* <DEDUP_REMOVED lines=79> */
[----:B---3--:R-:W3:Y:S04]  /*16d40*/  LDL R96, [R1+0x380] ;  /* 0x0003800001607983 */ /* 0x008ee80000100800 */
        /* <DEDUP_REMOVED lines=35> */
[----:B------:R-:W-:Y:S01]  /*16f80*/  IMAD R4, R144, 0x1000, R4 ;  /* 0x0000100090047824 */ /* 0x000fe200078e0204 */
[----:B------:R-:W-:-:S02]  /*16f90*/  F2FP.F16.F32.PACK_AB R164, R121, R164 ;  /* 0x000000a479a4723e */ /* 0x000fc400000000ff */
[----:B------:R-:W-:Y:S01]  /*16fa0*/  STL [R1+0x240], R10 ;  /* 0x0002400a01007387 */ /* 0x000fe20000100800 */
[----:B------:R-:W-:Y:S02]  /*16fb0*/  F2FP.F16.F32.PACK_AB R165, R165, R129 ;  /* 0x00000081a5a5723e */ /* 0x000fe400000000ff */
[----:B------:R-:W-:Y:S01]  /*16fc0*/  F2FP.F16.F32.PACK_AB R166, R166, R120 ;  /* 0x00000078a6a6723e */ /* 0x000fe200000000ff */
[----:B------:R-:W-:Y:S01]  /*16fd0*/  STL [R1+0x244], R11 ;  /* 0x0002440b01007387 */ /* 0x000fe20000100800 */
[----:B------:R-:W-:Y:S02]  /*16fe0*/  F2FP.F16.F32.PACK_AB R167, R128, R167 ;  /* 0x000000a780a7723e */ /* 0x000fe400000000ff */
[----:B------:R-:W-:Y:S01]  /*16ff0*/  F2FP.F16.F32.PACK_AB R168, R168, R117 ;  /* 0x00000075a8a8723e */ /* 0x000fe200000000ff */
[----:B------:R-:W-:Y:S01]  /*17000*/  STL [R1+0x248], R12 ;  /* 0x0002480c01007387 */ /* 0x000fe20000100800 */
[----:B------:R-:W-:Y:S02]  /*17010*/  F2FP.F16.F32.PACK_AB R169, R127, R169 ;  /* 0x000000a97fa9723e */ /* 0x000fe400000000ff */
[----:B------:R-:W-:Y:S01]  /*17020*/  F2FP.F16.F32.PACK_AB R170, R170, R116 ;  /* 0x00000074aaaa723e */ /* 0x000fe200000000ff */
[----:B------:R-:W-:Y:S01]  /*17030*/  STL [R1+0x24c], R13 ;  /* 0x00024c0d01007387 */ /* 0x000fe20000100800 */
[----:B------:R-:W-:-:S02]  /*17040*/  F2FP.F16.F32.PACK_AB R171, R126, R171 ;  /* 0x000000ab7eab723e */ /* 0x000fc400000000ff */
[----:B------:R-:W-:Y:S01]  /*17050*/  F2FP.F16.F32.PACK_AB R176, R176, R125 ;  /* 0x0000007db0b0723e */ /* 0x000fe200000000ff */
[----:B------:R-:W-:Y:S01]  /*17060*/  STL [R1+0x250], R14 ;  /* 0x0002500e01007387 */ /* 0x000fe20000100800 */
[----:B------:R-:W-:Y:S02]  /*17070*/  F2FP.F16.F32.PACK_AB R177, R124, R177 ;  /* 0x000000b17cb1723e */ /* 0x000fe400000000ff */
[----:B------:R-:W-:Y:S01]  /*17080*/  F2FP.F16.F32.PACK_AB R178, R178, R123 ;  /* 0x0000007bb2b2723e */ /* 0x000fe200000000ff */
[----:B------:R-:W-:Y:S01]  /*17090*/  STL [R1+0x254], R15 ;  /* 0x0002540f01007387 */ /* 0x000fe20000100800 */
[----:B------:R-:W-:-:S03]  /*170a0*/  F2FP.F16.F32.PACK_AB R179, R179, R122 ;  /* 0x0000007ab3b3723e */ /* 0x000fc600000000ff */
        /* <DEDUP_REMOVED lines=72> */
[----:B--2---:R-:W-:Y:S04]  /*17530*/  STL [R1+0x378], R94 ;  /* 0x0003785e01007387 */ /* 0x004fe80000100800 */
[----:B------:R2:W-:Y:S04]  /*17540*/  STL [R1+0x37c], R95 ;  /* 0x00037c5f01007387 */ /* 0x0005e80000100800 */
[----:B---3--:R-:W-:Y:S04]  /*17550*/  STL [R1+0x380], R96 ;  /* 0x0003806001007387 */ /* 0x008fe80000100800 */
[----:B------:R-:W-:Y:S04]  /*17560*/  STL [R1+0x384], R97 ;  /* 0x0003846101007387 */ /* 0x000fe80000100800 */
[----:B----4-:R-:W-:Y:S04]  /*17570*/  STL [R1+0x388], R98 ;  /* 0x0003886201007387 */ /* 0x010fe80000100800 */
        /* <DEDUP_REMOVED lines=33> */
[----:B0-----:R-:W4:Y:S04]  /*17790*/  LDL.128 R24, [R1+0x210] ;  /* 0x0002100001187983 */ /* 0x001f280000100c00 */
[----:B-1----:R-:W4:Y:S04]  /*177a0*/  LDL.128 R28, [R1+0x220] ;  /* 0x00022000011c7983 */ /* 0x002f280000100c00 */
        /* <DEDUP_REMOVED lines=30> */
[----:B------:R-:W-:Y:S01]  /*17990*/  IMAD R3, R3, 0x2, R6 ;  /* 0x0000000203037824 */ /* 0x000fe200078e0206 */
[----:B------:R-:W-:-:S02]  /*179a0*/  R2UR UR6, R4 ;  /* 0x00000000040672ca */ /* 0x000fc400000e0000 */
[----:B------:R0:W-:Y:S01]  /*179b0*/  STSM.16.M88.4 [R6], R164 ;  /* 0x000000a406007844 */ /* 0x0001e20000000200 */
[----:B------:R-:W-:Y:S02]  /*179c0*/  R2UR UR7, R5 ;  /* 0x00000000050772ca */ /* 0x000fe400000e0000 */
[----:B------:R-:W-:Y:S02]  /*179d0*/  F2FP.F16.F32.PACK_AB R172, R172, R191 ;  /* 0x000000bfacac723e */ /* 0x000fe400000000ff */
[----:B------:R-:W-:Y:S02]  /*179e0*/  F2FP.F16.F32.PACK_AB R173, R8, R173 ;  /* 0x000000ad08ad723e */ /* 0x000fe400000000ff */
[----:B------:R-:W-:Y:S02]  /*179f0*/  F2FP.F16.F32.PACK_AB R174, R23, R174 ;  /* 0x000000ae17ae723e */ /* 0x000fe400000000ff */
[----:B------:R-:W-:Y:S01]  /*17a00*/  F2FP.F16.F32.PACK_AB R175, R7, R175 ;  /* 0x000000af07af723e */ /* 0x000fe200000000ff */
[----:B0-----:R-:W-:-:S02]  /*17a10*/  IMAD R6, R2, 0x2, R6 ;  /* 0x0000000202067824 */ /* 0x001fc400078e0206 */
[----:B------:R-:W-:-:S03]  /*17a20*/  IMAD R2, R2, 0x2, R3 ;  /* 0x0000000202027824 */ /* 0x000fc600078e0203 */
[----:B------:R-:W-:Y:S04]  /*17a30*/  STSM.16.M88.4 [R6], R168 ;  /* 0x000000a806007844 */ /* 0x000fe80000000200 */
[----:B------:R0:W-:Y:S04]  /*17a40*/  STSM.16.M88.4 [R3], R176 ;  /* 0x000000b003007844 */ /* 0x0001e80000000200 */
[----:B------:R1:W-:Y:S01]  /*17a50*/  STSM.16.M88.4 [R2], R172 ;  /* 0x000000ac02007844 */ /* 0x0003e20000000200 */
[----:B0-----:R-:W-:Y:S02]  /*17a60*/  IMAD.MOV.U32 R3, RZ, RZ, R5 ;  /* 0x000000ffff037224 */ /* 0x001fe400078e0005 */
[----:B-1----:R-:W-:Y:S01]  /*17a70*/  VIADD R2, R4, 0x80 ;  /* 0x0000008004027836 */ /* 0x002fe20000000000 */
[----:B--2---:R-:W-:-:S06]  /*17a80*/  WARPGROUP.ARRIVE ;  /* 0x00000000000079c5 */ /* 0x004fcc0000000000 */
[----:B------:R-:W-:Y:S01]  /*17a90*/  HGMMA.64x256x16.F32 R24, R164, gdesc[UR4].tnspB, R24, gsb0 ;  /* 0x43e00004a4187df0 */ /* 0x000fe20008000818 */
[----:B------:R-:W-:Y:S02]  /*17aa0*/  R2UR UR6, R2 ;  /* 0x00000000020672ca */ /* 0x000fe400000e0000 */
[----:B------:R-:W-:Y:S01]  /*17ab0*/  R2UR UR7, R3 ;  /* 0x00000000030772ca */ /* 0x000fe200000e0000 */
[----:B------:R-:W-:Y:S02]  /*17ac0*/  VIADD R2, R4, 0x100 ;  /* 0x0000010004027836 */ /* 0x000fe40000000000 */
        /* <DEDUP_REMOVED lines=147> */
[----:B------:R-:W4:Y:S04]  /*18400*/  LDL R74, [R1+0x218] ;  /* 0x00021800014a7983 */ /* 0x000f280000100800 */
[----:B-1----:R-:W4:Y:S04]  /*18410*/  LDL R76, [R1+0x21c] ;  /* 0x00021c00014c7983 */ /* 0x002f280000100800 */
[----:B------:R-:W4:Y:S04]  /*18420*/  LDL R4, [R1+0x220] ;  /* 0x0002200001047983 */ /* 0x000f280000100800 */
[----:B------:R-:W4:Y:S04]  /*18430*/  LDL R78, [R1+0x224] ;  /* 0x00022400014e7983 */ /* 0x000f280000100800 */
        /* <DEDUP_REMOVED lines=265> */
.L_x_6825:
[----:B------:R-:W-:Y:S05]  /*194d0*/  BSYNC B0 ;  /* 0x0000000000007941 */ /* 0x000fea0003800000 */
.L_x_6824:
        /* <DEDUP_REMOVED lines=9> */
[----:B0-----:R-:W2:Y:S02]  /*19570*/  LDL R2, [R1+0x50] ;  /* 0x0000500001027983 */ /* 0x001ea40000100800 */
[----:B--2---:R-:W-:-:S07]  /*19580*/  IMAD.SHL.U32 R2, R2, 0x40, RZ ;  /* 0x0000004002027824 */ /* 0x004fce00078e00ff */
.L_x_6793:
[----:B------:R-:W0:Y:S01]  /*19590*/  LDC R3, c[0x0][0x448] ;  /* 0x00011200ff037b82 */ /* 0x000e220000000800 */
[----:B------:R-:W-:Y:S01]  /*195a0*/  VIADD R2, R2, 0x3f ;  /* 0x0000003f02027836 */ /* 0x000fe20000000000 */
[----:B------:R-:W-:-:S06]  /*195b0*/  ULDC UR4, c[0x0][0xad4] ;  /* 0x0002b50000047ab9 */ /* 0x000fcc0000000800 */
[----:B------:R-:W1:Y:S01]  /*195c0*/  LDC R7, c[0x0][0xadc] ;  /* 0x0002b700ff077b82 */ /* 0x000e620000000800 */
[----:B0-----:R-:W-:-:S13]  /*195d0*/  ISETP.NE.AND P0, PT, R3, 0x1, PT ;  /* 0x000000010300780c */ /* 0x001fda0003f05270 */
[----:B------:R-:W0:Y:S08]  /*195e0*/  @P0 LDC R3, c[0x0][0x44c] ;  /* 0x00011300ff030b82 */ /* 0x000e300000000800 */
[----:B------:R-:W2:Y:S01]  /*195f0*/  @P0 LDC R4, c[0x0][0x450] ;  /* 0x00011400ff040b82 */ /* 0x000ea20000000800 */
[----:B0-----:R-:W-:-:S05]  /*19600*/  @P0 IMAD.HI.U32 R3, R2, R3, RZ ;  /* 0x0000000302030227 */ /* 0x001fca00078e00ff */
[----:B--2---:R-:W-:Y:S02]  /*19610*/  @P0 SHF.R.U32.HI R2, RZ, R4, R3 ;  /* 0x00000004ff020219 */ /* 0x004fe40000011603 */
[----:B-1----:R-:W-:-:S03]  /*19620*/  ISETP.GE.AND P0, PT, R7, 0x1, PT ;  /* 0x000000010700780c */ /* 0x002fc60003f06270 */
[----:B------:R-:W-:-:S04]  /*19630*/  IMAD.IADD R2, R209, 0x1, R2 ;  /* 0x00000001d1027824 */ /* 0x000fc800078e0202 */
[----:B------:R-:W-:-:S06]  /*19640*/  VIADD R3, R2, -UR4 ;  /* 0x8000000402037c36 */ /* 0x000fcc0008000000 */
        /* <DEDUP_REMOVED lines=11> */
.L_x_6829:
[----:B------:R-:W-:-:S13]  /*19700*/  ISETP.NE.AND P0, PT, R7, 0x1, PT ;  /* 0x000000010700780c */ /* 0x000fda0003f05270 */
[----:B------:R-:W0:Y:S02]  /*19710*/  @P0 LDC.64 R4, c[0x0][0xae0] ;  /* 0x0002b800ff040b82 */ /* 0x000e240000000a00 */
[----:B0-----:R-:W-:-:S05]  /*19720*/  @P0 IMAD.HI.U32 R4, R2, R4, RZ ;  /* 0x0000000402040227 */ /* 0x001fca00078e00ff */
[----:B------:R-:W-:-:S07]  /*19730*/  @P0 SHF.R.U32.HI R2, RZ, R5, R4 ;  /* 0x00000005ff020219 */ /* 0x000fce0000011604 */
.L_x_6830:
[----:B------:R-:W-:Y:S05]  /*19740*/  BSYNC B0 ;  /* 0x0000000000007941 */ /* 0x000fea0003800000 */
.L_x_6828:
[----:B------:R-:W-:-:S05]  /*19750*/  IMAD R2, R2, R7, RZ ;  /* 0x0000000702027224 */ /* 0x000fca00078e02ff */
[----:B------:R-:W-:-:S07]  /*19760*/  VIMNMX R3, R3, R2, !PT ;  /* 0x0000000203037248 */ /* 0x000fce0007fe0100 */
.L_x_6827:
[----:B------:R-:W-:-:S05]  /*19770*/  VIADD R3, R3, 0x3f ;  /* 0x0000003f03037836 */ /* 0x000fca0000000000 */
[----:B------:R-:W-:-:S04]  /*19780*/  SHF.R.S32.HI R2, RZ, 0x1f, R3 ;  /* 0x0000001fff027819 */ /* 0x000fc80000011403 */
[----:B------:R-:W-:-:S04]  /*19790*/  LEA.HI R2, R2, R3, RZ, 0x6 ;  /* 0x0000000302027211 */ /* 0x000fc800078f30ff */
[----:B------:R-:W-:-:S04]  /*197a0*/  SHF.R.S32.HI R9, RZ, 0x6, R2 ;  /* 0x00000006ff097819 */ /* 0x000fc80000011402 */
[----:B------:R-:W-:-:S04]  /*197b0*/  VIMNMX R9, R22, R9, !PT ;  /* 0x0000000916097248 */ /* 0x000fc80007fe0100 */
[----:B------:R-:W-:-:S13]  /*197c0*/  ISETP.GE.AND P0, PT, R0, R9, PT ;  /* 0x000000090000720c */ /* 0x000fda0003f06270 */
[----:B------:R-:W-:Y:S05]  /*197d0*/  @!P0 BRA `(.L_x_6831) ;  /* 0x0000007000448947 */ /* 0x000fea0003800000 */
.L_x_6854:
        /* <DEDUP_REMOVED lines=20> */
.L_x_6833:
[----:B------:R-:W-:Y:S05]  /*19920*/  BSYNC B0 ;  /* 0x0000000000007941 */ /* 0x000fea0003800000 */
.L_x_6832:
        /* <DEDUP_REMOVED lines=9> */
.L_x_6835:
[----:B------:R-:W-:Y:S05]  /*199c0*/  BSYNC B0 ;  /* 0x0000000000007941 */ /* 0x000fea0003800000 */
.L_x_6834:
[----:B------:R-:W-:Y:S04]  /*199d0*/  BSSY B0, `(.L_x_6836) ;  /* 0x0000006000007945 */ /* 0x000fe80003800000 */
[----:B-1----:R-:W-:Y:S05]  /*199e0*/  @P0 BRA `(.L_x_6837) ;  /* 0x0000000000100947 */ /* 0x002fea0003800000 */
[----:B-----5:R-:W-:Y:S01]  /*199f0*/  IMAD R6, R6, 0x8, R3 ;  /* 0x0000000806067824 */ /* 0x020fe200078e0203 */
[----:B------:R-:W-:-:S04]  /*19a00*/  SHF.L.U32 R7, R7, 0x1f, RZ ;  /* 0x0000001f07077819 */ /* 0x000fc800000006ff */
[----:B------:R-:W1:Y:S02]  /*19a10*/  SYNCS.PHASECHK.TRANS64.TRYWAIT P0, [R6+URZ], R7 ;  /* 0x00000007060075a7 */ /* 0x000e64000800017f */
[----:B-1----:R-:W-:Y:S05]  /*19a20*/  @!P0 BRA `(.L_x_6838) ;  /* 0x000001cc00988947 */ /* 0x002fea0003800000 */
.L_x_6837:
[----:B------:R-:W-:Y:S05]  /*19a30*/  BSYNC B0 ;  /* 0x0000000000007941 */ /* 0x000fea0003800000 */
.L_x_6836:
[----:B-1---5:R-:W2:Y:S04]  /*19a40*/  LDL R7, [R1+0x1c8] ;  /* 0x0001c80001077983 */ /* 0x022ea80000100800 */
[----:B------:R-:W2:Y:S01]  /*19a50*/  LDL.64 R2, [R1+0x80] ;  /* 0x0000800001027983 */ /* 0x000ea20000100a00 */
[----:B------:R-:W-:Y:S05]  /*19a60*/  WARPSYNC.ALL ;  /* 0x0000000000007948 */ /* 0x000fea0003800000 */
[----:B------:R-:W3:Y:S04]  /*19a70*/  LDL.64 R14, [R1+0x78] ;  /* 0x00007800010e7983 */ /* 0x000ee80000100a00 */
[----:B0-----:R-:W4:Y:S04]  /*19a80*/  LDL.64 R4, [R1+0x78] ;  /* 0x0000780001047983 */ /* 0x001f280000100a00 */
[----:B------:R-:W4:Y:S04]  /*19a90*/  LDL.64 R10, [R1+0x78] ;  /* 0x00007800010a7983 */ /* 0x000f280000100a00 */
[----:B------:R-:W4:Y:S01]  /*19aa0*/  LDL.64 R12, [R1+0x78] ;  /* 0x00007800010c7983 */ /* 0x000f220000100a00 */
[----:B--2---:R-:W-:Y:S01]  /*19ab0*/  IMAD R2, R7, 0x200, R2 ;  /* 0x0000020007027824 */ /* 0x004fe200078e0202 */
[----:B------:R-:W-:-:S02]  /*19ac0*/  R2UR UR7, R3 ;  /* 0x00000000030772ca */ /* 0x000fc400000e0000 */
[----:B------:R-:W2:Y:S02]  /*19ad0*/  LDL R20, [R1+0x28] ;  /* 0x0000280001147983 */ /* 0x000ea40000100800 */
[C---:B------:R-:W-:Y:S01]  /*19ae0*/  R2UR UR6, R2.reuse ;  /* 0x00000000020672ca */ /* 0x040fe200000e0000 */
[----:B------:R-:W-:Y:S01]  /*19af0*/  WARPGROUP.ARRIVE ;  /* 0x00000000000079c5 */ /* 0x000fe20000000000 */
[----:B------:R-:W-:Y:S02]  /*19b00*/  VIADD R6, R2, 0x2 ;  /* 0x0000000202067836 */ /* 0x000fe40000000000 */
[----:B------:R-:W-:Y:S01]  /*19b10*/  IMAD.MOV.U32 R7, RZ, RZ, R3 ;  /* 0x000000ffff077224 */ /* 0x000fe200078e0003 */
[----:B---3--:R-:W-:Y:S02]  /*19b20*/  R2UR UR4, R14 ;  /* 0x000000000e0472ca */ /* 0x008fe400000e0000 */
[----:B------:R-:W-:Y:S02]  /*19b30*/  R2UR UR5, R15 ;  /* 0x000000000f0572ca */ /* 0x000fe400000e0000 */
[----:B------:R0:W5:Y:S11]  /*19b40*/  LDL.64 R14, [R1+0x1c8] ;  /* 0x0001c800010e7983 */ /* 0x0001760000100a00 */
[----:B------:R-:W-:Y:S01]  /*19b50*/  HGMMA.64x64x16.F32 R24, gdesc[UR4], RZ, !UPT, gsb0 ;  /* 0x00e00000041879f0 */ /* 0x000fe2000c0008ff */
[----:B----4-:R-:W-:Y:S01]  /*19b60*/  VIADD R4, R4, 0x2 ;  /* 0x0000000204047836 */ /* 0x010fe20000000000 */
[----:B------:R-:W-:-:S02]  /*19b70*/  R2UR UR6, R6 ;  /* 0x00000000060672ca */ /* 0x000fc400000e0000 */
[----:B------:R-:W-:Y:S02]  /*19b80*/  R2UR UR7, R7 ;  /* 0x00000000070772ca */ /* 0x000fe400000e0000 */
[----:B------:R-:W-:Y:S02]  /*19b90*/  R2UR UR4, R4 ;  /* 0x00000000040472ca */ /* 0x000fe400000e0000 */
        /* <DEDUP_REMOVED lines=35> */
.L_x_6840:
[----:B------:R-:W-:Y:S05]  /*19dd0*/  BSYNC B0 ;  /* 0x0000000000007941 */ /* 0x000fea0003800000 */
.L_x_6839:
        /* <DEDUP_REMOVED lines=8> */
.L_x_6842:
[----:B------:R-:W-:Y:S05]  /*19e60*/  BSYNC B0 ;  /* 0x0000000000007941 */ /* 0x000fea0003800000 */
.L_x_6841:
[----:B------:R-:W-:Y:S04]  /*19e70*/  BSSY B0, `(.L_x_6843) ;  /* 0x0000004000007945 */ /* 0x000fe80003800000 */
[----:B-1----:R-:W-:Y:S05]  /*19e80*/  @P0 BRA `(.L_x_6844) ;  /* 0x0000000000080947 */ /* 0x002fea0003800000 */
[----:B------:R-:W1:Y:S02]  /*19e90*/  SYNCS.PHASECHK.TRANS64.TRYWAIT P0, [R14+URZ], R15 ;  /* 0x0000000f0e0075a7 */ /* 0x000e64000800017f */
[----:B-1----:R-:W-:Y:S05]  /*19ea0*/  @!P0 BRA `(.L_x_6845) ;  /* 0x000001c8008c8947 */ /* 0x002fea0003800000 */
.L_x_6844:
[----:B------:R-:W-:Y:S05]  /*19eb0*/  BSYNC B0 ;  /* 0x0000000000007941 */ /* 0x000fea0003800000 */
.L_x_6843:
        /* <DEDUP_REMOVED lines=9> */
[----:B------:R-:W4:Y:S05]  /*19f50*/  LDL.64 R6, [R1+0x90] ;  /* 0x0000900001067983 */ /* 0x000f2a0000100a00 */
[----:B------:R-:W0:Y:S01]  /*19f60*/  S2R R20, SR_TID.X ;  /* 0x0000000000147919 */ /* 0x000e220000002100 */
[----:B------:R-:W4:Y:S01]  /*19f70*/  LDL.64 R60, [R1+0x90] ;  /* 0x00009000013c7983 */ /* 0x000f220000100a00 */
[----:B------:R-:W-:-:S03]  /*19f80*/  IMAD.MOV.U32 R59, RZ, RZ, 0x4 ;  /* 0x00000004ff3b7424 */ /* 0x000fc600078e00ff */
[----:B------:R-:W4:Y:S01]  /*19f90*/  LDL.64 R62, [R1+0x90] ;  /* 0x00009000013e7983 */ /* 0x000f220000100a00 */
[----:B--2---:R-:W-:Y:S01]  /*19fa0*/  ISETP.NE.U32.AND P0, PT, R4, RZ, PT ;  /* 0x000000ff0400720c */ /* 0x004fe20003f05070 */
[----:B---3--:R-:W-:Y:S01]  /*19fb0*/  IMAD R2, R5, 0x1000, R2 ;  /* 0x0000100005027824 */ /* 0x008fe200078e0202 */
[----:B------:R-:W-:Y:S01]  /*19fc0*/  R2UR UR7, R3 ;  /* 0x00000000030772ca */ /* 0x000fe200000e0000 */
[----:B------:R-:W2:Y:S01]  /*19fd0*/  LDL.64 R4, [R1+0x90] ;  /* 0x0000900001047983 */ /* 0x000ea20000100a00 */
        /* <DEDUP_REMOVED lines=167> */
[----:B------:R0:W1:Y:S01]  /*1aa50*/  SHFL.IDX PT, R4, R20, RZ, 0x1f ;  /* 0x00001fff14047589 */ /* 0x00006200000e0000 */
[----:B------:R-:W-:Y:S02]  /*1aa60*/  WARPGROUP.DEPBAR.LE gsb0, 0x0 ;  /* 0x00008000000079c5 */ /* 0x000fe40000010000 */
[----:B------:R-:W-:Y:S01]  /*1aa70*/  WARPGROUP.ARRIVE ;  /* 0x00000000000079c5 */ /* 0x000fe20000000000 */
[----:B------:R-:W-:Y:S01]  /*1aa80*/  IMAD.MOV.U32 R57, RZ, RZ, R3 ;  /* 0x000000ffff397224 */ /* 0x000fe200078e0003 */
[----:B------:R-:W-:Y:S01]  /*1aa90*/  R2UR UR9, R11 ;  /* 0x000000000b0972ca */ /* 0x000fe200000e0000 */
[----:B0-----:R-:W4:Y:S03]  /*1aaa0*/  LDL R20, [R1] ;  /* 0x0000000001147983 */ /* 0x001f260000100800 */
[----:B------:R-:W-:Y:S01]  /*1aab0*/  HGMMA.64x64x16.F32 R24, gdesc[UR4], R24, gsb0 ;  /* 0x00e00000041879f0 */ /* 0x000fe20008000818 */
[----:B-1----:R-:W-:Y:S01]  /*1aac0*/  ISETP.GT.AND P0, PT, R4, 0x7f, PT ;  /* 0x0000007f0400780c */ /* 0x002fe20003f04270 */
[----:B------:R-:W-:-:S03]  /*1aad0*/  VIADD R4, R2, 0x800 ;  /* 0x0000080002047836 */ /* 0x000fc60000000000 */
[----:B------:R-:W-:-:S04]  /*1aae0*/  SEL R23, RZ, 0x2, !P0 ;  /* 0x00000002ff177807 */ /* 0x000fc80004000000 */
[----:B------:R-:W-:Y:S01]  /*1aaf0*/  IADD3 R10, R10, 0x800, R23 ;  /* 0x000008000a0a7810 */ /* 0x000fe20007ffe017 */
[----:B------:R-:W-:Y:S01]  /*1ab00*/  IMAD.IADD R56, R23, 0x1, R4 ;  /* 0x0000000117387824 */ /* 0x000fe200078e0204 */
[----:B------:R-:W-:Y:S01]  /*1ab10*/  R2UR UR11, R57 ;  /* 0x00000000390b72ca */ /* 0x000fe200000e0000 */
[----:B------:R-:W-:Y:S01]  /*1ab20*/  UMOV UR4, 0x1 ;  /* 0x0000000100047882 */ /* 0x000fe20000000000 */
[----:B------:R-:W-:Y:S02]  /*1ab30*/  R2UR UR8, R10 ;  /* 0x000000000a0872ca */ /* 0x000fe400000e0000 */
[----:B------:R-:W-:Y:S01]  /*1ab40*/  R2UR UR10, R56 ;  /* 0x00000000380a72ca */ /* 0x000fe200000e0000 */
[----:B------:R-:W-:Y:S01]  /*1ab50*/  UISETP.NE.U32.AND UP0, UPT, UR4, URZ, UPT ;  /* 0x0000003f0400728c */ /* 0x000fe2000bf05070 */
[----:B------:R-:W-:Y:S02]  /*1ab60*/  WARPGROUP.DEPBAR.LE gsb0, 0x0 ;  /* 0x00008000000079c5 */ /* 0x000fe40000010000 */
[----:B------:R-:W-:-:S09]  /*1ab70*/  WARPGROUP.ARRIVE ;  /* 0x00000000000079c5 */ /* 0x000fd20000000000 */
[----:B------:R-:W-:Y:S01]  /*1ab80*/  HGMMA.64x64x16.F32 R24, gdesc[UR8], R24, UP0, gsb0 ;  /* 0x00e00000081879f0 */ /* 0x000fe2000b800818 */
[----:B------:R-:W-:Y:S01]  /*1ab90*/  SEL R57, R59, 0x2, P0 ;  /* 0x000000023b397807 */ /* 0x000fe20000000000 */
[----:B------:R-:W-:-:S03]  /*1aba0*/  IMAD.MOV.U32 R11, RZ, RZ, R3 ;  /* 0x000000ffff0b7224 */ /* 0x000fc600078e0003 */
[----:B--2---:R-:W-:Y:S01]  /*1abb0*/  IADD3 R12, R57, 0x800, R12 ;  /* 0x00000800390c7810 */ /* 0x004fe20007ffe00c */
        /* <DEDUP_REMOVED lines=13> */
[----:B------:R-:W2:Y:S01]  /*1ac90*/  LDL.64 R4, [R1+0x90] ;  /* 0x0000900001047983 */ /* 0x000ea20000100a00 */
[----:B------:R-:W-:Y:S02]  /*1aca0*/  R2UR UR4, R14 ;  /* 0x000000000e0472ca */ /* 0x000fe400000e0000 */
[----:B------:R-:W-:Y:S02]  /*1acb0*/  R2UR UR6, R10 ;  /* 0x000000000a0672ca */ /* 0x000fe400000e0000 */
[----:B------:R-:W-:Y:S01]  /*1acc0*/  R2UR UR5, R15 ;  /* 0x000000000f0572ca */ /* 0x000fe200000e0000 */
[----:B------:R-:W-:Y:S01]  /*1acd0*/  IMAD.MOV.U32 R10, RZ, RZ, 0x28 ;  /* 0x00000028ff0a7424 */ /* 0x000fe200078e00ff */
[----:B------:R-:W3:Y:S01]  /*1ace0*/  LDL.64 R14, [R1+0x90] ;  /* 0x00009000010e7983 */ /* 0x000ee20000100a00 */
        /* <DEDUP_REMOVED lines=41> */
[----:B--2---:R-:W-:Y:S01]  /*1af80*/  IADD3 R4, R59, 0xa00, R4 ;  /* 0x00000a003b047810 */ /* 0x004fe20007ffe004 */
[----:B------:R-:W-:Y:S01]  /*1af90*/  IMAD.MOV.U32 R61, RZ, RZ, R3 ;  /* 0x000000ffff3d7224 */ /* 0x000fe200078e0003 */
[----:B------:R-:W2:Y:S06]  /*1afa0*/  LDL.64 R12, [R1+0x90] ;  /* 0x00009000010c7983 */ /* 0x000eac0000100a00 */
[----:B------:R-:W-:Y:S01]  /*1afb0*/  HGMMA.64x64x16.F32 R24, gdesc[UR4], R24, gsb0 ;  /* 0x00e00000041879f0 */ /* 0x000fe20008000818 */
[----:B------:R-:W-:Y:S01]  /*1afc0*/  R2UR UR6, R60 ;  /* 0x000000003c0672ca */ /* 0x000fe200000e0000 */
[----:B------:R-:W2:Y:S01]  /*1afd0*/  LDL.64 R62, [R1+0x90] ;  /* 0x00009000013e7983 */ /* 0x000ea20000100a00 */
        /* <DEDUP_REMOVED lines=22> */
[C---:B----4-:R-:W-:Y:S01]  /*1b140*/  IADD3 R6, R23.reuse, 0xc00, R6 ;  /* 0x00000c0017067810 */ /* 0x050fe20007ffe006 */
[----:B------:R-:W-:Y:S01]  /*1b150*/  IMAD.MOV.U32 R61, RZ, RZ, R3 ;  /* 0x000000ffff3d7224 */ /* 0x000fe200078e0003 */
[----:B------:R-:W3:Y:S06]  /*1b160*/  LDL.64 R4, [R1+0x90] ;  /* 0x0000900001047983 */ /* 0x000eec0000100a00 */
        /* <DEDUP_REMOVED lines=10> */
[----:B------:R-:W-:Y:S01]  /*1b210*/  IMAD.MOV.U32 R61, RZ, RZ, R3 ;  /* 0x000000ffff3d7224 */ /* 0x000fe200078e0003 */
[----:B------:R-:W4:Y:S06]  /*1b220*/  LDL.64 R6, [R1+0x90] ;  /* 0x0000900001067983 */ /* 0x000f2c0000100a00 */
[----:B------:R-:W-:Y:S01]  /*1b230*/  HGMMA.64x64x16.F32 R24, gdesc[UR4], R24, gsb0 ;  /* 0x00e00000041879f0 */ /* 0x000fe20008000818 */
[----:B------:R-:W-:-:S02]  /*1b240*/  R2UR UR6, R60 ;  /* 0x000000003c0672ca */ /* 0x000fc400000e0000 */
[----:B------:R-:W-:Y:S02]  /*1b250*/  R2UR UR7, R61 ;  /* 0x000000003d0772ca */ /* 0x000fe400000e0000 */
[----:B------:R-:W-:Y:S01]  /*1b260*/  R2UR UR4, R10 ;  /* 0x000000000a0472ca */ /* 0x000fe200000e0000 */
[----:B------:R-:W-:Y:S01]  /*1b270*/  IMAD.IADD R14, R59, 0x1, R14 ;  /* 0x000000013b0e7824 */ /* 0x000fe200078e020e */
[----:B------:R-:W-:Y:S01]  /*1b280*/  R2UR UR5, R11 ;  /* 0x000000000b0572ca */ /* 0x000fe200000e0000 */
[----:B------:R-:W-:Y:S01]  /*1b290*/  IMAD.MOV.U32 R15, RZ, RZ, R3 ;  /* 0x000000ffff0f7224 */ /* 0x000fe200078e0003 */
[----:B------:R-:W4:Y:S04]  /*1b2a0*/  LDL.64 R10, [R1+0x90] ;  /* 0x00009000010a7983 */ /* 0x000f280000100a00 */
[----:B------:R-:W4:Y:S01]  /*1b2b0*/  LDL.64 R60, [R1+0x90] ;  /* 0x00009000013c7983 */ /* 0x000f220000100a00 */
[----:B------:R-:W-:-:S02]  /*1b2c0*/  WARPGROUP.DEPBAR.LE gsb0, 0x0 ;  /* 0x00008000000079c5 */ /* 0x000fc40000010000 */
[----:B------:R-:W-:-:S06]  /*1b2d0*/  WARPGROUP.ARRIVE ;  /* 0x00000000000079c5 */ /* 0x000fcc0000000000 */
[----:B------:R-:W-:Y:S01]  /*1b2e0*/  HGMMA.64x64x16.F32 R24, gdesc[UR4], R24, gsb0 ;  /* 0x00e00000041879f0 */ /* 0x000fe20008000818 */
[----:B--2---:R-:W-:Y:S02]  /*1b2f0*/  IADD3 R12, R59, 0xc00, R12 ;  /* 0x00000c003b0c7810 */ /* 0x004fe40007ffe00c */
        /* <DEDUP_REMOVED lines=24> */
[C---:B---3--:R-:W-:Y:S01]  /*1b480*/  IADD3 R4, R23.reuse, 0xe00, R4 ;  /* 0x00000e0017047810 */ /* 0x048fe20007ffe004 */
[----:B------:R-:W-:Y:S02]  /*1b490*/  IMAD.MOV.U32 R15, RZ, RZ, R3 ;  /* 0x000000ffff0f7224 */ /* 0x000fe400078e0003 */
[----:B------:R-:W-:Y:S01]  /*1b4a0*/  IMAD.IADD R14, R23, 0x1, R12 ;  /* 0x00000001170e7824 */ /* 0x000fe200078e020c */
[----:B------:R-:W-:Y:S02]  /*1b4b0*/  R2UR UR4, R4 ;  /* 0x00000000040472ca */ /* 0x000fe400000e0000 */
[----:B------:R-:W-:Y:S02]  /*1b4c0*/  R2UR UR7, R15 ;  /* 0x000000000f0772ca */ /* 0x000fe400000e0000 */
[----:B------:R-:W-:Y:S01]  /*1b4d0*/  R2UR UR6, R14 ;  /* 0x000000000e0672ca */ /* 0x000fe200000e0000 */
[----:B------:R0:W5:Y:S01]  /*1b4e0*/  LDL R15, [R1+0xc] ;  /* 0x00000c00010f7983 */ /* 0x0001620000100800 */
[----:B------:R-:W-:-:S03]  /*1b4f0*/  R2UR UR5, R5 ;  /* 0x00000000050572ca */ /* 0x000fc600000e0000 */
[----:B------:R0:W5:Y:S01]  /*1b500*/  LDL R14, [R1+0x1c8] ;  /* 0x0001c800010e7983 */ /* 0x0001620000100800 */
[----:B------:R-:W-:Y:S02]  /*1b510*/  WARPGROUP.DEPBAR.LE gsb0, 0x0 ;  /* 0x00008000000079c5 */ /* 0x000fe40000010000 */
[----:B------:R-:W-:-:S07]  /*1b520*/  WARPGROUP.ARRIVE ;  /* 0x00000000000079c5 */ /* 0x000fce0000000000 */
        /* <DEDUP_REMOVED lines=12> */
[----:B------:R-:W-:Y:S01]  /*1b5f0*/  IADD3 R10, R59, 0xe00, R10 ;  /* 0x00000e003b0a7810 */ /* 0x000fe20007ffe00a */
        /* <DEDUP_REMOVED lines=15> */
[----:B------:R-:W-:Y:S01]  /*1b6f0*/  IMAD.IADD R60, R5, 0x1, R60 ;  /* 0x00000001053c7824 */ /* 0x000fe200078e023c */
        /* <DEDUP_REMOVED lines=45> */
.L_x_6847:
[----:B------:R-:W-:Y:S05]  /*1b9d0*/  BSYNC B0 ;  /* 0x0000000000007941 */ /* 0x000fea0003800000 */
.L_x_6846:
        /* <DEDUP_REMOVED lines=8> */
[----:B--2---:R-:W2:Y:S02]  /*1ba60*/  LD.E R4, desc[UR46][R4.64] ;  /* 0x0000002e04047980 */ /* 0x004ea4000c101900 */
[-C--:B--2---:R-:W-:Y:S01]  /*1ba70*/  FMUL.FTZ R15, R24, R4.reuse ;  /* 0x00000004180f7220 */ /* 0x084fe20000410000 */
[-C--:B------:R-:W-:Y:S01]  /*1ba80*/  FMUL.FTZ R8, R26, R4.reuse ;  /* 0x000000041a087220 */ /* 0x080fe20000410000 */
[-C--:B------:R-:W-:Y:S01]  /*1ba90*/  FMUL.FTZ R13, R25, R4.reuse ;  /* 0x00000004190d7220 */ /* 0x080fe20000410000 */
[-C--:B------:R-:W-:Y:S01]  /*1baa0*/  FMUL.FTZ R12, R27, R4.reuse ;  /* 0x000000041b0c7220 */ /* 0x080fe20000410000 */
[----:B0-----:R-:W-:-:S02]  /*1bab0*/  FMUL.FTZ R14, R28, R4 ;  /* 0x000000041c0e7220 */ /* 0x001fc40000410000 */
[----:B------:R-:W3:Y:S01]  /*1bac0*/  MUFU.TANH R15, R15 ;  /* 0x0000000f000f7308 */ /* 0x000ee20000002400 */
[-C--:B------:R-:W-:Y:S01]  /*1bad0*/  FMUL.FTZ R30, R30, R4.reuse ;  /* 0x000000041e1e7220 */ /* 0x080fe20000410000 */
[----:B------:R-:W-:-:S06]  /*1bae0*/  FMUL.FTZ R69, R29, R4 ;  /* 0x000000041d457220 */ /* 0x000fcc0000410000 */
[----:B------:R-:W0:Y:S01]  /*1baf0*/  MUFU.TANH R8, R8 ;  /* 0x0000000800087308 */ /* 0x000e220000002400 */
[-C--:B------:R-:W-:Y:S01]  /*1bb00*/  FMUL.FTZ R29, R31, R4.reuse ;  /* 0x000000041f1d7220 */ /* 0x080fe20000410000 */
[----:B------:R-:W-:-:S06]  /*1bb10*/  FMUL.FTZ R117, R32, R4 ;  /* 0x0000000420757220 */ /* 0x000fcc0000410000 */
[----:B------:R-:W1:Y:S01]  /*1bb20*/  MUFU.TANH R13, R13 ;  /* 0x0000000d000d7308 */ /* 0x000e620000002400 */
[----:B------:R-:W-:-:S07]  /*1bb30*/  FMUL.FTZ R32, R34, R4 ;  /* 0x0000000422207220 */ /* 0x000fce0000410000 */
[----:B------:R-:W2:Y:S01]  /*1bb40*/  MUFU.TANH R12, R12 ;  /* 0x0000000c000c7308 */ /* 0x000ea20000002400 */
[-C--:B------:R-:W-:Y:S01]  /*1bb50*/  FMUL.FTZ R61, R33, R4.reuse ;  /* 0x00000004213d7220 */ /* 0x080fe20000410000 */
[----:B------:R-:W-:-:S06]  /*1bb60*/  FMUL.FTZ R31, R35, R4 ;  /* 0x00000004231f7220 */ /* 0x000fcc0000410000 */
[----:B------:R-:W4:Y:S08]  /*1bb70*/  MUFU.TANH R14, R14 ;  /* 0x0000000e000e7308 */ /* 0x000f300000002400 */
[----:B------:R-:W4:Y:S01]  /*1bb80*/  MUFU.TANH R30, R30 ;  /* 0x0000001e001e7308 */ /* 0x000f220000002400 */
[----:B---3--:R-:W-:Y:S01]  /*1bb90*/  FMNMX.FTZ R6, R15, R2, !PT ;  /* 0x000000020f067209 */ /* 0x008fe20007810000 */
[----:B------:R-:W-:Y:S01]  /*1bba0*/  FMUL.FTZ R77, R36, R4 ;  /* 0x00000004244d7220 */ /* 0x000fe20000410000 */
[----:B0-----:R-:W-:-:S05]  /*1bbb0*/  FMNMX.FTZ R5, R8, R3, !PT ;  /* 0x0000000308057209 */ /* 0x001fca0007810000 */
[----:B------:R-:W0:Y:S01]  /*1bbc0*/  MUFU.TANH R69, R69 ;  /* 0x0000004500457308 */ /* 0x000e220000002400 */
[----:B------:R-:W-:-:S07]  /*1bbd0*/  FMUL.FTZ R33, R38, R4 ;  /* 0x0000000426217220 */ /* 0x000fce0000410000 */
[----:B------:R-:W3:Y:S01]  /*1bbe0*/  MUFU.TANH R29, R29 ;  /* 0x0000001d001d7308 */ /* 0x000ee20000002400 */
[----:B-1----:R-:W-:Y:S01]  /*1bbf0*/  FMNMX.FTZ R7, R13, R6, !PT ;  /* 0x000000060d077209 */ /* 0x002fe20007810000 */
[----:B------:R-:W-:Y:S01]  /*1bc00*/  FMUL.FTZ R59, R37, R4 ;  /* 0x00000004253b7220 */ /* 0x000fe20000410000 */
[----:B--2---:R-:W-:-:S05]  /*1bc10*/  FMNMX.FTZ R5, R12, R5, !PT ;  /* 0x000000050c057209 */ /* 0x004fca0007810000 */
[----:B------:R-:W1:Y:S01]  /*1bc20*/  MUFU.TANH R117, R117 ;  /* 0x0000007500757308 */ /* 0x000e620000002400 */
[----:B------:R-:W-:-:S07]  /*1bc30*/  FMUL.FTZ R34, R39, R4 ;  /* 0x0000000427227220 */ /* 0x000fce0000410000 */
[----:B------:R-:W2:Y:S01]  /*1bc40*/  MUFU.TANH R32, R32 ;  /* 0x0000002000207308 */ /* 0x000ea20000002400 */
[----:B----4-:R-:W-:Y:S01]  /*1bc50*/  FMNMX.FTZ R6, R14, R7, !PT ;  /* 0x000000070e067209 */ /* 0x010fe20007810000 */
[----:B------:R-:W-:Y:S01]  /*1bc60*/  FMUL.FTZ R39, R40, R4 ;  /* 0x0000000428277220 */ /* 0x000fe20000410000 */
[----:B------:R-:W-:-:S05]  /*1bc70*/  FMNMX.FTZ R10, R30, R5, !PT ;  /* 0x000000051e0a7209 */ /* 0x000fca0007810000 */
[----:B------:R-:W4:Y:S01]  /*1bc80*/  MUFU.TANH R61, R61 ;  /* 0x0000003d003d7308 */ /* 0x000f220000002400 */
[----:B------:R-:W-:-:S07]  /*1bc90*/  FMUL.FTZ R35, R42, R4 ;  /* 0x000000042a237220 */ /* 0x000fce0000410000 */
[----:B------:R-:W4:Y:S01]  /*1bca0*/  MUFU.TANH R31, R31 ;  /* 0x0000001f001f7308 */ /* 0x000f220000002400 */
[----:B0-----:R-:W-:Y:S01]  /*1bcb0*/  FMNMX.FTZ R6, R69, R6, !PT ;  /* 0x0000000645067209 */ /* 0x001fe20007810000 */
[----:B------:R-:W-:Y:S01]  /*1bcc0*/  FMUL.FTZ R41, R41, R4 ;  /* 0x0000000429297220 */ /* 0x000fe20000410000 */
[----:B---3--:R-:W-:-:S05]  /*1bcd0*/  FMNMX.FTZ R5, R29, R10, !PT ;  /* 0x0000000a1d057209 */ /* 0x008fca0007810000 */
        /* <DEDUP_REMOVED lines=39> */
[----:B-1----:R-:W-:Y:S02]  /*1bf50*/  FMNMX.FTZ R6, R43, R6, !PT ;  /* 0x000000062b067209 */ /* 0x002fe40007810000 */
[----:B--2---:R-:W-:-:S05]  /*1bf60*/  FMNMX.FTZ R5, R37, R10, !PT ;  /* 0x0000000a25057209 */ /* 0x004fca0007810000 */
[----:B------:R-:W1:Y:S08]  /*1bf70*/  MUFU.TANH R49, R49 ;  /* 0x0000003100317308 */ /* 0x000e700000002400 */
[----:B------:R-:W2:Y:S01]  /*1bf80*/  MUFU.TANH R28, R28 ;  /* 0x0000001c001c7308 */ /* 0x000ea20000002400 */
[----:B----4-:R-:W-:Y:S02]  /*1bf90*/  FMNMX.FTZ R6, R45, R6, !PT ;  /* 0x000000062d067209 */ /* 0x010fe40007810000 */
[----:B------:R-:W-:-:S05]  /*1bfa0*/  FMNMX.FTZ R4, R38, R5, !PT ;  /* 0x0000000526047209 */ /* 0x000fca0007810000 */
[----:B------:R-:W4:Y:S08]  /*1bfb0*/  MUFU.TANH R51, R51 ;  /* 0x0000003300337308 */ /* 0x000f300000002400 */
[----:B------:R-:W4:Y:S01]  /*1bfc0*/  MUFU.TANH R175, R175 ;  /* 0x000000af00af7308 */ /* 0x000f220000002400 */
[----:B0-----:R-:W-:Y:S02]  /*1bfd0*/  FMNMX.FTZ R6, R47, R6, !PT ;  /* 0x000000062f067209 */ /* 0x001fe40007810000 */
[----:B---3--:R-:W-:-:S05]  /*1bfe0*/  FMNMX.FTZ R5, R173, R4, !PT ;  /* 0x00000004ad057209 */ /* 0x008fca0007810000 */
[----:B------:R-:W0:Y:S08]  /*1bff0*/  MUFU.TANH R53, R53 ;  /* 0x0000003500357308 */ /* 0x000e300000002400 */
[----:B------:R-:W3:Y:S01]  /*1c000*/  MUFU.TANH R25, R25 ;  /* 0x0000001900197308 */ /* 0x000ee20000002400 */
[----:B-1----:R-:W-:Y:S02]  /*1c010*/  FMNMX.FTZ R6, R49, R6, !PT ;  /* 0x0000000631067209 */ /* 0x002fe40007810000 */
[----:B--2---:R-:W-:-:S02]  /*1c020*/  FMNMX.FTZ R4, R28, R5, !PT ;  /* 0x000000051c047209 */ /* 0x004fc40007810000 */
[----:B----4-:R-:W-:Y:S02]  /*1c030*/  FMNMX.FTZ R6, R51, R6, !PT ;  /* 0x0000000633067209 */ /* 0x010fe40007810000 */
[----:B------:R-:W-:Y:S02]  /*1c040*/  FMNMX.FTZ R4, R175, R4, !PT ;  /* 0x00000004af047209 */ /* 0x000fe40007810000 */
[----:B0-----:R-:W-:Y:S02]  /*1c050*/  FMNMX.FTZ R10, R53, R6, !PT ;  /* 0x00000006350a7209 */ /* 0x001fe40007810000 */
[----:B------:R-:W2:Y:S01]  /*1c060*/  LDL.64 R6, [R1+0x1f0] ;  /* 0x0001f00001067983 */ /* 0x000ea20000100a00 */
[----:B---3--:R-:W-:-:S03]  /*1c070*/  FMNMX.FTZ R11, R25, R4, !PT ;  /* 0x00000004190b7209 */ /* 0x008fc60007810000 */
[----:B------:R-:W0:Y:S04]  /*1c080*/  SHFL.BFLY PT, R5, R10, 0x2, 0x1f ;  /* 0x0c401f000a057f89 */ /* 0x000e2800000e0000 */
[----:B------:R-:W-:Y:S04]  /*1c090*/  STL.64 [R1+0x1e0], R10 ;  /* 0x0001e00a01007387 */ /* 0x000fe80000100a00 */
[----:B------:R-:W3:Y:S01]  /*1c0a0*/  LDL R26, [R1+0x1e4] ;  /* 0x0001e400011a7983 */ /* 0x000ee20000100800 */
[----:B0-----:R-:W-:-:S05]  /*1c0b0*/  FMNMX.FTZ R20, R10, R5, !PT ;  /* 0x000000050a147209 */ /* 0x001fca0007810000 */
[----:B------:R-:W0:Y:S02]  /*1c0c0*/  SHFL.BFLY PT, R5, R20, 0x1, 0x1f ;  /* 0x0c201f0014057f89 */ /* 0x000e2400000e0000 */
[----:B0-----:R-:W-:Y:S02]  /*1c0d0*/  FMNMX.FTZ R24, R20, R5, !PT ;  /* 0x0000000514187209 */ /* 0x001fe40007810000 */
[----:B------:R-:W4:Y:S04]  /*1c0e0*/  LDL.64 R4, [R1+0xb8] ;  /* 0x0000b80001047983 */ /* 0x000f280000100a00 */
[----:B------:R-:W-:Y:S04]  /*1c0f0*/  STL [R1+0x1e0], R24 ;  /* 0x0001e01801007387 */ /* 0x000fe80000100800 */
[----:B------:R-:W2:Y:S04]  /*1c100*/  LDL R27, [R1+0x1e0] ;  /* 0x0001e000011b7983 */ /* 0x000ea80000100800 */
[----:B---3--:R-:W0:Y:S02]  /*1c110*/  SHFL.BFLY PT, R11, R26, 0x2, 0x1f ;  /* 0x0c401f001a0b7f89 */ /* 0x008e2400000e0000 */
[----:B0-----:R-:W-:-:S05]  /*1c120*/  FMNMX.FTZ R11, R11, R26, !PT ;  /* 0x0000001a0b0b7209 */ /* 0x001fca0007810000 */
[----:B------:R-:W0:Y:S02]  /*1c130*/  SHFL.BFLY PT, R10, R11, 0x1, 0x1f ;  /* 0x0c201f000b0a7f89 */ /* 0x000e2400000e0000 */
[----:B0-----:R-:W-:Y:S01]  /*1c140*/  FMNMX.FTZ R10, R11, R10, !PT ;  /* 0x0000000a0b0a7209 */ /* 0x001fe20007810000 */
[----:B--2---:R-:W-:-:S04]  /*1c150*/  FADD.FTZ R2, R2, -R27 ;  /* 0x8000001b02027221 */ /* 0x004fc80000010000 */
[----:B------:R-:W-:Y:S01]  /*1c160*/  FADD.FTZ R20, R3, -R10 ;  /* 0x8000000a03147221 */ /* 0x000fe20000010000 */
[----:B------:R-:W-:-:S03]  /*1c170*/  FMUL.FTZ R2, R2, R23 ;  /* 0x0000001702027220 */ /* 0x000fc60000410000 */
        /* <DEDUP_REMOVED lines=20> */
.L_x_6849:
[----:B------:R-:W-:Y:S05]  /*1c2c0*/  BSYNC B0 ;  /* 0x0000000000007941 */ /* 0x000fea0003800000 */
.L_x_6848:
        /* <DEDUP_REMOVED lines=9> */
.L_x_6851:
[----:B------:R-:W-:Y:S05]  /*1c360*/  BSYNC B0 ;  /* 0x0000000000007941 */ /* 0x000fea0003800000 */
.L_x_6850:
[----:B------:R-:W2:Y:S04]  /*1c370*/  LDL R21, [R1+0x200] ;  /* 0x0002000001157983 */ /* 0x000ea80000100800 */
[----:B------:R-:W2:Y:S04]  /*1c380*/  LDL.64 R10, [R1+0x1e0] ;  /* 0x0001e000010a7983 */ /* 0x000ea80000100a00 */
        /* <DEDUP_REMOVED lines=14> */
[----:B0-----:R-:W4:Y:S04]  /*1c470*/  LDL.64 R2, [R1+0x118] ;  /* 0x0001180001027983 */ /* 0x001f280000100a00 */
        /* <DEDUP_REMOVED lines=15> */
[----:B------:R-:W4:Y:S01]  /*1c570*/  LDL R144, [R1+0x1c8] ;  /* 0x0001c80001907983 */ /* 0x000f220000100800 */
[----:B--2---:R-:W-:-:S04]  /*1c580*/  FMUL.FTZ R10, R10, R21 ;  /* 0x000000150a0a7220 */ /* 0x004fc80000410000 */
[-CC-:B------:R-:W-:Y:S01]  /*1c590*/  FFMA.FTZ R120, R14, R21.reuse, -R10.reuse ;  /* 0x000000150e787223 */ /* 0x180fe2000001080a */
[-C--:B------:R-:W-:Y:S01]  /*1c5a0*/  FMUL.FTZ R14, R11, R21.reuse ;  /* 0x000000150b0e7220 */ /* 0x080fe20000410000 */
[----:B------:R-:W-:-:S03]  /*1c5b0*/  FFMA.FTZ R121, R15, R21, -R10 ;  /* 0x000000150f797223 */ /* 0x000fc6000001080a */
[-CC-:B------:R-:W-:Y:S01]  /*1c5c0*/  FFMA.FTZ R131, R8, R21.reuse, -R14.reuse ;  /* 0x0000001508837223 */ /* 0x180fe2000001080e */
[-C--:B------:R-:W-:Y:S01]  /*1c5d0*/  FFMA.FTZ R165, R12, R21.reuse, -R14 ;  /* 0x000000150ca57223 */ /* 0x080fe2000001080e */
[-C--:B------:R-:W-:Y:S01]  /*1c5e0*/  FFMA.FTZ R164, R13, R21.reuse, -R10 ;  /* 0x000000150da47223 */ /* 0x080fe2000001080a */
[----:B------:R-:W-:Y:S01]  /*1c5f0*/  MUFU.EX2 R121, R121 ;  /* 0x0000007900797308 */ /* 0x000fe20000000800 */
[-CC-:B------:R-:W-:Y:S01]  /*1c600*/  FFMA.FTZ R167, R30, R21.reuse, -R14.reuse ;  /* 0x000000151ea77223 */ /* 0x180fe2000001080e */
[----:B------:R-:W-:-:S06]  /*1c610*/  FFMA.FTZ R130, R29, R21, -R14 ;  /* 0x000000151d827223 */ /* 0x000fcc000001080e */
[----:B------:R-:W3:Y:S01]  /*1c620*/  MUFU.EX2 R131, R131 ;  /* 0x0000008300837308 */ /* 0x000ee20000000800 */
[-C--:B------:R-:W-:Y:S01]  /*1c630*/  FFMA.FTZ R166, R69, R21.reuse, -R10 ;  /* 0x0000001545a67223 */ /* 0x080fe2000001080a */
[-C--:B------:R-:W-:Y:S01]  /*1c640*/  FFMA.FTZ R169, R32, R21.reuse, -R14 ;  /* 0x0000001520a97223 */ /* 0x080fe2000001080e */
[----:B------:R-:W-:-:S05]  /*1c650*/  FFMA.FTZ R117, R117, R21, -R10 ;  /* 0x0000001575757223 */ /* 0x000fca000001080a */
        /* <DEDUP_REMOVED lines=8> */
[----:B------:R-:W0:Y:S08]  /*1c6e0*/  MUFU.EX2 R165, R165 ;  /* 0x000000a500a57308 */ /* 0x000e300000000800 */
[----:B------:R-:W1:Y:S08]  /*1c6f0*/  MUFU.EX2 R164, R164 ;  /* 0x000000a400a47308 */ /* 0x000e700000000800 */
[----:B------:R-:W2:Y:S01]  /*1c700*/  MUFU.EX2 R167, R167 ;  /* 0x000000a700a77308 */ /* 0x000ea20000000800 */
[----:B---3--:R-:W-:Y:S01]  /*1c710*/  FADD.FTZ R8, R131, R7 ;  /* 0x0000000783087221 */ /* 0x008fe20000010000 */
[----:B------:R-:W-:Y:S01]  /*1c720*/  FADD.FTZ R7, R121, R6 ;  /* 0x0000000679077221 */ /* 0x000fe20000010000 */
[-C--:B------:R-:W-:Y:S01]  /*1c730*/  FFMA.FTZ R127, R39, R21.reuse, -R10 ;  /* 0x00000015277f7223 */ /* 0x080fe2000001080a */
[-C--:B------:R-:W-:Y:S01]  /*1c740*/  FFMA.FTZ R126, R36, R21.reuse, -R14 ;  /* 0x00000015247e7223 */ /* 0x080fe2000001080e */
[-C--:B------:R-:W-:Y:S01]  /*1c750*/  FFMA.FTZ R176, R41, R21.reuse, -R10 ;  /* 0x0000001529b07223 */ /* 0x080fe2000001080a */
[-C--:B------:R-:W-:Y:S01]  /*1c760*/  FFMA.FTZ R124, R37, R21.reuse, -R14 ;  /* 0x00000015257c7223 */ /* 0x080fe2000001080e */
[-CC-:B------:R-:W-:Y:S01]  /*1c770*/  FFMA.FTZ R125, R43, R21.reuse, -R10.reuse ;  /* 0x000000152b7d7223 */ /* 0x180fe2000001080a */
[----:B------:R-:W3:Y:S01]  /*1c780*/  MUFU.EX2 R130, R130 ;  /* 0x0000008200827308 */ /* 0x000ee20000000800 */
[-C--:B------:R-:W-:Y:S01]  /*1c790*/  FFMA.FTZ R178, R45, R21.reuse, -R10 ;  /* 0x000000152db27223 */ /* 0x080fe2000001080a */
[-C--:B------:R-:W-:Y:S01]  /*1c7a0*/  FFMA.FTZ R179, R38, R21.reuse, -R14 ;  /* 0x0000001526b37223 */ /* 0x080fe2000001080e */
[-C--:B------:R-:W-:Y:S01]  /*1c7b0*/  FFMA.FTZ R191, R47, R21.reuse, -R10 ;  /* 0x000000152fbf7223 */ /* 0x080fe2000001080a */
[-C--:B------:R-:W-:Y:S01]  /*1c7c0*/  FFMA.FTZ R173, R173, R21.reuse, -R14 ;  /* 0x00000015adad7223 */ /* 0x080fe2000001080e */
[-CC-:B------:R-:W-:Y:S01]  /*1c7d0*/  FFMA.FTZ R172, R49, R21.reuse, -R10.reuse ;  /* 0x0000001531ac7223 */ /* 0x180fe2000001080a */
[-CC-:B------:R-:W-:Y:S01]  /*1c7e0*/  FFMA.FTZ R174, R51, R21.reuse, -R10.reuse ;  /* 0x0000001533ae7223 */ /* 0x180fe2000001080a */
[-C--:B------:R-:W-:Y:S01]  /*1c7f0*/  FFMA.FTZ R23, R53, R21.reuse, -R10 ;  /* 0x0000001535177223 */ /* 0x080fe2000001080a */
[----:B------:R-:W3:Y:S01]  /*1c800*/  MUFU.EX2 R166, R166 ;  /* 0x000000a600a67308 */ /* 0x000ee20000000800 */
[----:B0-----:R-:W-:Y:S01]  /*1c810*/  FADD.FTZ R8, R165, R8 ;  /* 0x00000008a5087221 */ /* 0x001fe20000010000 */
[----:B-1----:R-:W-:Y:S01]  /*1c820*/  FADD.FTZ R7, R164, R7 ;  /* 0x00000007a4077221 */ /* 0x002fe20000010000 */
[----:B------:R-:W-:Y:S01]  /*1c830*/  FFMA.FTZ R175, R175, R21, -R14 ;  /* 0x00000015afaf7223 */ /* 0x000fe2000001080e */
[C---:B----4-:R-:W-:Y:S01]  /*1c840*/  FMUL.FTZ R57, R123.reuse, R57 ;  /* 0x000000397b397220 */ /* 0x050fe20000410000 */
[C---:B------:R-:W-:Y:S01]  /*1c850*/  FMUL.FTZ R56, R123.reuse, R56 ;  /* 0x000000387b387220 */ /* 0x040fe20000410000 */
[C---:B------:R-:W-:Y:S01]  /*1c860*/  FMUL.FTZ R63, R122.reuse, R63 ;  /* 0x0000003f7a3f7220 */ /* 0x040fe20000410000 */
[----:B------:R-:W-:Y:S01]  /*1c870*/  FMUL.FTZ R62, R122, R62 ;  /* 0x0000003e7a3e7220 */ /* 0x000fe20000410000 */
[----:B------:R-:W0:Y:S01]  /*1c880*/  MUFU.EX2 R169, R169 ;  /* 0x000000a900a97308 */ /* 0x000e220000000800 */
[C---:B------:R-:W-:Y:S01]  /*1c890*/  FMUL.FTZ R65, R123.reuse, R65 ;  /* 0x000000417b417220 */ /* 0x040fe20000410000 */
[C---:B------:R-:W-:Y:S01]  /*1c8a0*/  FMUL.FTZ R64, R123.reuse, R64 ;  /* 0x000000407b407220 */ /* 0x040fe20000410000 */
[C---:B------:R-:W-:Y:S01]  /*1c8b0*/  FMUL.FTZ R67, R123.reuse, R67 ;  /* 0x000000437b437220 */ /* 0x040fe20000410000 */
[C---:B------:R-:W-:Y:S01]  /*1c8c0*/  FMUL.FTZ R66, R123.reuse, R66 ;  /* 0x000000427b427220 */ /* 0x040fe20000410000 */
[C---:B------:R-:W-:Y:S01]  /*1c8d0*/  FMUL.FTZ R71, R123.reuse, R71 ;  /* 0x000000477b477220 */ /* 0x040fe20000410000 */
[C---:B------:R-:W-:Y:S01]  /*1c8e0*/  FMUL.FTZ R70, R123.reuse, R70 ;  /* 0x000000467b467220 */ /* 0x040fe20000410000 */
[----:B------:R-:W-:Y:S01]  /*1c8f0*/  FMUL.FTZ R73, R123, R73 ;  /* 0x000000497b497220 */ /* 0x000fe20000410000 */
[----:B------:R-:W1:Y:S01]  /*1c900*/  MUFU.EX2 R117, R117 ;  /* 0x0000007500757308 */ /* 0x000e620000000800 */
[----:B--2---:R-:W-:Y:S01]  /*1c910*/  FADD.FTZ R11, R167, R8 ;  /* 0x00000008a70b7221 */ /* 0x004fe20000010000 */
[----:B------:R-:W-:Y:S01]  /*1c920*/  FADD.FTZ R7, R120, R7 ;  /* 0x0000000778077221 */ /* 0x000fe20000010000 */
[C---:B------:R-:W-:Y:S01]  /*1c930*/  FMUL.FTZ R72, R123.reuse, R72 ;  /* 0x000000487b487220 */ /* 0x040fe20000410000 */
[C---:B------:R-:W-:Y:S01]  /*1c940*/  FMUL.FTZ R75, R123.reuse, R75 ;  /* 0x0000004b7b4b7220 */ /* 0x040fe20000410000 */
[C---:B------:R-:W-:Y:S01]  /*1c950*/  FMUL.FTZ R74, R123.reuse, R74 ;  /* 0x0000004a7b4a7220 */ /* 0x040fe20000410000 */
[C---:B------:R-:W-:Y:S01]  /*1c960*/  FMUL.FTZ R97, R123.reuse, R97 ;  /* 0x000000617b617220 */ /* 0x040fe20000410000 */
[C---:B------:R-:W-:Y:S01]  /*1c970*/  FMUL.FTZ R96, R123.reuse, R96 ;  /* 0x000000607b607220 */ /* 0x040fe20000410000 */
[----:B------:R-:W2:Y:S01]  /*1c980*/  MUFU.EX2 R129, R129 ;  /* 0x0000008100817308 */ /* 0x000ea20000000800 */
[C---:B------:R-:W-:Y:S01]  /*1c990*/  FMUL.FTZ R101, R123.reuse, R101 ;  /* 0x000000657b657220 */ /* 0x040fe20000410000 */
[C---:B------:R-:W-:Y:S01]  /*1c9a0*/  FMUL.FTZ R100, R123.reuse, R100 ;  /* 0x000000647b647220 */ /* 0x040fe20000410000 */
[C---:B------:R-:W-:Y:S01]  /*1c9b0*/  FMUL.FTZ R103, R123.reuse, R103 ;  /* 0x000000677b677220 */ /* 0x040fe20000410000 */
[C---:B------:R-:W-:Y:S01]  /*1c9c0*/  FMUL.FTZ R102, R123.reuse, R102 ;  /* 0x000000667b667220 */ /* 0x040fe20000410000 */
[C---:B------:R-:W-:Y:S01]  /*1c9d0*/  FMUL.FTZ R111, R123.reuse, R111 ;  /* 0x0000006f7b6f7220 */ /* 0x040fe20000410000 */
[----:B------:R-:W-:Y:S01]  /*1c9e0*/  FMUL.FTZ R110, R123, R110 ;  /* 0x0000006e7b6e7220 */ /* 0x000fe20000410000 */
[----:B------:R-:W-:Y:S01]  /*1c9f0*/  FMUL.FTZ R109, R122, R109 ;  /* 0x0000006d7a6d7220 */ /* 0x000fe20000410000 */
[----:B------:R-:W4:Y:S01]  /*1ca00*/  MUFU.EX2 R168, R168 ;  /* 0x000000a800a87308 */ /* 0x000f220000000800 */
[----:B---3--:R-:W-:Y:S01]  /*1ca10*/  FADD.FTZ R8, R130, R11 ;  /* 0x0000000b82087221 */ /* 0x008fe20000010000 */
[----:B------:R-:W-:Y:S01]  /*1ca20*/  FADD.FTZ R6, R166, R7 ;  /* 0x00000007a6067221 */ /* 0x000fe20000010000 */
[C---:B------:R-:W-:Y:S01]  /*1ca30*/  FMUL.FTZ R108, R122.reuse, R108 ;  /* 0x0000006c7a6c7220 */ /* 0x040fe20000410000 */
[C---:B------:R-:W-:Y:S01]  /*1ca40*/  FMUL.FTZ R113, R122.reuse, R107 ;  /* 0x0000006b7a717220 */ /* 0x040fe20000410000 */
[C---:B------:R-:W-:Y:S01]  /*1ca50*/  FMUL.FTZ R112, R122.reuse, R106 ;  /* 0x0000006a7a707220 */ /* 0x040fe20000410000 */
[C---:B------:R-:W-:Y:S01]  /*1ca60*/  FMUL.FTZ R5, R122.reuse, R5 ;  /* 0x000000057a057220 */ /* 0x040fe20000410000 */
[----:B------:R-:W-:Y:S01]  /*1ca70*/  FMUL.FTZ R4, R122, R4 ;  /* 0x000000047a047220 */ /* 0x000fe20000410000 */
[----:B------:R-:W3:Y:S01]  /*1ca80*/  MUFU.EX2 R171, R171 ;  /* 0x000000ab00ab7308 */ /* 0x000ee20000000800 */
[----:B------:R-:W3:Y:S04]  /*1ca90*/  LDL.64 R30, [R1+0x3b0] ;  /* 0x0003b000011e7983 */ /* 0x000ee80000100a00 */
[----:B------:R-:W3:Y:S03]  /*1caa0*/  LDL.64 R32, [R1+0x3c0] ;  /* 0x0003c00001207983 */ /* 0x000ee60000100a00 */
[----:B------:R-:W3:Y:S01]  /*1cab0*/  MUFU.EX2 R116, R116 ;  /* 0x0000007400747308 */ /* 0x000ee20000000800 */
[----:B0-----:R-:W-:Y:S01]  /*1cac0*/  FADD.FTZ R8, R169, R8 ;  /* 0x00000008a9087221 */ /* 0x001fe20000010000 */
[----:B-1----:R-:W-:Y:S01]  /*1cad0*/  FADD.FTZ R7, R117, R6 ;  /* 0x0000000675077221 */ /* 0x002fe20000010000 */
[----:B------:R-:W3:Y:S04]  /*1cae0*/  LDL.64 R34, [R1+0x3d0] ;  /* 0x0003d00001227983 */ /* 0x000ee80000100a00 */
[----:B------:R-:W3:Y:S01]  /*1caf0*/  LDL.64 R58, [R1+0x2d8] ;  /* 0x0002d800013a7983 */ /* 0x000ee20000100a00 */
[----:B------:R-:W0:Y:S03]  /*1cb00*/  MUFU.EX2 R128, R128 ;  /* 0x0000008000807308 */ /* 0x000e260000000800 */
[----:B------:R-:W3:Y:S04]  /*1cb10*/  LDL.64 R60, [R1+0x2e8] ;  /* 0x0002e800013c7983 */ /* 0x000ee80000100a00 */
[----:B------:R-:W3:Y:S01]  /*1cb20*/  LDL.64 R68, [R1+0x328] ;  /* 0x0003280001447983 */ /* 0x000ee20000100a00 */
[----:B------:R-:W1:Y:S01]  /*1cb30*/  MUFU.EX2 R170, R170 ;  /* 0x000000aa00aa7308 */ /* 0x000e620000000800 */
[----:B--2---:R-:W-:Y:S01]  /*1cb40*/  FADD.FTZ R6, R129, R8 ;  /* 0x0000000881067221 */ /* 0x004fe20000010000 */
[----:B----4-:R-:W-:Y:S01]  /*1cb50*/  FADD.FTZ R7, R168, R7 ;  /* 0x00000007a8077221 */ /* 0x010fe20000010000 */
[----:B------:R-:W2:Y:S04]  /*1cb60*/  LDL.64 R36, [R1+0x3e0] ;  /* 0x0003e00001247983 */ /* 0x000ea80000100a00 */
[----:B------:R-:W4:Y:S01]  /*1cb70*/  LDL.64 R40, [R1+0x248] ;  /* 0x0002480001287983 */ /* 0x000f220000100a00 */
[----:B------:R-:W1:Y:S03]  /*1cb80*/  MUFU.EX2 R177, R177 ;  /* 0x000000b100b17308 */ /* 0x000e660000000800 */
[----:B------:R-:W4:Y:S05]  /*1cb90*/  LDL.64 R76, [R1+0x368] ;  /* 0x00036800014c7983 */ /* 0x000f2a0000100a00 */
[----:B------:R-:W1:Y:S01]  /*1cba0*/  MUFU.EX2 R127, R127 ;  /* 0x0000007f007f7308 */ /* 0x000e620000000800 */
[----:B---3--:R-:W-:Y:S01]  /*1cbb0*/  FADD.FTZ R11, R171, R6 ;  /* 0x00000006ab0b7221 */ /* 0x008fe20000010000 */
[----:B------:R-:W-:Y:S01]  /*1cbc0*/  FADD.FTZ R7, R116, R7 ;  /* 0x0000000774077221 */ /* 0x000fe20000010000 */
[----:B------:R-:W3:Y:S05]  /*1cbd0*/  LDL.64 R42, [R1+0x258] ;  /* 0x00025800012a7983 */ /* 0x000eea0000100a00 */
[----:B------:R-:W1:Y:S08]  /*1cbe0*/  MUFU.EX2 R126, R126 ;  /* 0x0000007e007e7308 */ /* 0x000e700000000800 */
[----:B------:R-:W1:Y:S01]  /*1cbf0*/  MUFU.EX2 R176, R176 ;  /* 0x000000b000b07308 */ /* 0x000e620000000800 */
[----:B0-----:R-:W-:Y:S01]  /*1cc00*/  FADD.FTZ R10, R128, R11 ;  /* 0x0000000b800a7221 */ /* 0x001fe20000010000 */
[----:B-1----:R-:W-:-:S06]  /*1cc10*/  FADD.FTZ R6, R170, R7 ;  /* 0x00000007aa067221 */ /* 0x002fcc0000010000 */
[----:B------:R-:W0:Y:S01]  /*1cc20*/  MUFU.EX2 R124, R124 ;  /* 0x0000007c007c7308 */ /* 0x000e220000000800 */
[----:B------:R-:W-:-:S07]  /*1cc30*/  FFMA.FTZ R8, R28, R21, -R14 ;  /* 0x000000151c087223 */ /* 0x000fce000001080e */
[----:B------:R-:W1:Y:S01]  /*1cc40*/  MUFU.EX2 R125, R125 ;  /* 0x0000007d007d7308 */ /* 0x000e620000000800 */
[----:B------:R-:W-:Y:S01]  /*1cc50*/  FADD.FTZ R11, R177, R10 ;  /* 0x0000000ab10b7221 */ /* 0x000fe20000010000 */
[----:B------:R-:W-:Y:S01]  /*1cc60*/  FADD.FTZ R7, R127, R6 ;  /* 0x000000067f077221 */ /* 0x000fe20000010000 */
[----:B------:R-:W2:Y:S04]  /*1cc70*/  LDL.64 R28, [R1+0x3a0] ;  /* 0x0003a000011c7983 */ /* 0x000ea80000100a00 */
[----:B------:R-:W4:Y:S01]  /*1cc80*/  LDL.64 R38, [R1+0x3f0] ;  /* 0x0003f00001267983 */ /* 0x000f220000100a00 */
[----:B------:R-:W-:Y:S03]  /*1cc90*/  MUFU.EX2 R178, R178 ;  /* 0x000000b200b27308 */ /* 0x000fe60000000800 */
[----:B------:R-:W3:Y:S05]  /*1cca0*/  LDL.64 R44, [R1+0x268] ;  /* 0x00026800012c7983 */ /* 0x000eea0000100a00 */
[----:B------:R-:W1:Y:S01]  /*1ccb0*/  MUFU.EX2 R179, R179 ;  /* 0x000000b300b37308 */ /* 0x000e620000000800 */
[----:B------:R-:W-:Y:S01]  /*1ccc0*/  FADD.FTZ R11, R126, R11 ;  /* 0x0000000b7e0b7221 */ /* 0x000fe20000010000 */
[----:B------:R-:W-:Y:S01]  /*1ccd0*/  FADD.FTZ R6, R176, R7 ;  /* 0x00000007b0067221 */ /* 0x000fe20000010000 */
[----:B------:R-:W3:Y:S05]  /*1cce0*/  LDL.64 R46, [R1+0x278] ;  /* 0x00027800012e7983 */ /* 0x000eea0000100a00 */
[----:B------:R-:W-:Y:S01]  /*1ccf0*/  MUFU.EX2 R191, R191 ;  /* 0x000000bf00bf7308 */ /* 0x000fe20000000800 */
[----:B------:R-:W-:-:S07]  /*1cd00*/  FFMA.FTZ R7, R25, R21, -R14 ;  /* 0x0000001519077223 */ /* 0x000fce000001080e */
[----:B------:R-:W1:Y:S01]  /*1cd10*/  MUFU.EX2 R173, R173 ;  /* 0x000000ad00ad7308 */ /* 0x000e620000000800 */
[----:B0-----:R-:W-:Y:S01]  /*1cd20*/  FADD.FTZ R10, R124, R11 ;  /* 0x0000000b7c0a7221 */ /* 0x001fe20000010000 */
[----:B-1----:R-:W-:Y:S01]  /*1cd30*/  FADD.FTZ R11, R125, R6 ;  /* 0x000000067d0b7221 */ /* 0x002fe20000010000 */
[----:B------:R-:W3:Y:S04]  /*1cd40*/  LDL.64 R14, [R1+0x360] ;  /* 0x00036000010e7983 */ /* 0x000ee80000100a00 */
[----:B------:R-:W3:Y:S01]  /*1cd50*/  LDL.64 R48, [R1+0x288] ;  /* 0x0002880001307983 */ /* 0x000ee20000100a00 */
[----:B------:R-:W-:Y:S03]  /*1cd60*/  MUFU.EX2 R172, R172 ;  /* 0x000000ac00ac7308 */ /* 0x000fe60000000800 */
[----:B------:R-:W3:Y:S04]  /*1cd70*/  LDL.64 R50, [R1+0x298] ;  /* 0x0002980001327983 */ /* 0x000ee80000100a00 */
[----:B------:R-:W3:Y:S01]  /*1cd80*/  LDL.64 R52, [R1+0x2a8] ;  /* 0x0002a80001347983 */ /* 0x000ee20000100a00 */
[----:B------:R-:W0:Y:S01]  /*1cd90*/  MUFU.EX2 R8, R8 ;  /* 0x0000000800087308 */ /* 0x000e220000000800 */
[----:B------:R-:W-:Y:S01]  /*1cda0*/  FADD.FTZ R10, R179, R10 ;  /* 0x0000000ab30a7221 */ /* 0x000fe20000010000 */
[----:B------:R-:W-:Y:S01]  /*1cdb0*/  FADD.FTZ R6, R178, R11 ;  /* 0x0000000bb2067221 */ /* 0x000fe20000010000 */
[----:B------:R-:W3:Y:S04]  /*1cdc0*/  LDL.64 R20, [R1+0x370] ;  /* 0x0003700001147983 */ /* 0x000ee80000100a00 */
[----:B------:R-:W3:Y:S01]  /*1cdd0*/  LDL.64 R24, [R1+0x380] ;  /* 0x0003800001187983 */ /* 0x000ee20000100a00 */
[----:B------:R-:W-:Y:S08]  /*1cde0*/  MUFU.EX2 R174, R174 ;  /* 0x000000ae00ae7308 */ /* 0x000ff00000000800 */
[----:B------:R-:W1:Y:S01]  /*1cdf0*/  MUFU.EX2 R175, R175 ;  /* 0x000000af00af7308 */ /* 0x000e620000000800 */
[----:B------:R-:W-:Y:S01]  /*1ce00*/  FADD.FTZ R13, R173, R10 ;  /* 0x0000000aad0d7221 */ /* 0x000fe20000010000 */
[----:B------:R-:W-:Y:S01]  /*1ce10*/  FADD.FTZ R11, R191, R6 ;  /* 0x00000006bf0b7221 */ /* 0x000fe20000010000 */
[----:B------:R-:W3:Y:S05]  /*1ce20*/  LDL.64 R106, [R1+0x3b8] ;  /* 0x0003b800016a7983 */ /* 0x000eea0000100a00 */
[----:B------:R-:W1:Y:S08]  /*1ce30*/  MUFU.EX2 R23, R23 ;  /* 0x0000001700177308 */ /* 0x000e700000000800 */
[----:B------:R-:W1:Y:S01]  /*1ce40*/  MUFU.EX2 R7, R7 ;  /* 0x0000000700077308 */ /* 0x000e620000000800 */
[----:B0-----:R-:W-:Y:S01]  /*1ce50*/  FADD.FTZ R6, R8, R13 ;  /* 0x0000000d08067221 */ /* 0x001fe20000010000 */
[----:B------:R-:W-:Y:S01]  /*1ce60*/  FADD.FTZ R11, R172, R11 ;  /* 0x0000000bac0b7221 */ /* 0x000fe20000010000 */
[----:B------:R-:W3:Y:S02]  /*1ce70*/  LDL.64 R12, [R1+0x350] ;  /* 0x00035000010c7983 */ /* 0x000ee40000100a00 */
[----:B-1----:R-:W-:Y:S01]  /*1ce80*/  FADD.FTZ R6, R175, R6 ;  /* 0x00000006af067221 */ /* 0x002fe20000010000 */
[----:B------:R-:W-:-:S04]  /*1ce90*/  FADD.FTZ R10, R174, R11 ;  /* 0x0000000bae0a7221 */ /* 0x000fc80000010000 */
[----:B------:R-:W-:Y:S01]  /*1cea0*/  FADD.FTZ R10, R23, R10 ;  /* 0x0000000a170a7221 */ /* 0x000fe20000010000 */
[----:B------:R-:W-:-:S05]  /*1ceb0*/  FADD.FTZ R11, R7, R6 ;  /* 0x00000006070b7221 */ /* 0x000fca0000010000 */
[----:B------:R0:W-:Y:S01]  /*1cec0*/  STL.64 [R1+0x1f0], R10 ;  /* 0x0001f00a01007387 */ /* 0x0001e20000100a00 */
[----:B------:R-:W-:Y:S06]  /*1ced0*/  BAR.SYNC.DEFER_BLOCKING 0xf, 0x100 ;  /* 0x03c4000000007b1d */ /* 0x000fec0000010000 */
[----:B0-----:R-:W3:Y:S04]  /*1cee0*/  LDL.64 R10, [R1+0x340] ;  /* 0x00034000010a7983 */ /* 0x001ee80000100a00 */
[----:B------:R-:W3:Y:S04]  /*1cef0*/  LD.E.64 R92, desc[UR46][R2.64+0x8] ;  /* 0x0000082e025c7980 */ /* 0x000ee8000c101b00 */
[----:B------:R-:W3:Y:S04]  /*1cf00*/  LD.E.64 R2, desc[UR46][R2.64] ;  /* 0x0000002e02027980 */ /* 0x000ee8000c101b00 */
        /* <DEDUP_REMOVED lines=13> */
[----:B0-----:R-:W3:Y:S04]  /*1cfe0*/  LDL.64 R56, [R1+0x2c8] ;  /* 0x0002c80001387983 */ /* 0x001ee80000100a00 */
[----:B-1----:R-:W3:Y:S04]  /*1cff0*/  LDL.64 R62, [R1+0x2f8] ;  /* 0x0002f800013e7983 */ /* 0x002ee80000100a00 */
[----:B------:R-:W3:Y:S04]  /*1d000*/  LDL.64 R64, [R1+0x308] ;  /* 0x0003080001407983 */ /* 0x000ee80000100a00 */
        /* <DEDUP_REMOVED lines=10> */
[----:B------:R0:W-:Y:S04]  /*1d0b0*/  STL.64 [R1+0x238], R4 ;  /* 0x0002380401007387 */ /* 0x0001e80000100a00 */
        /* <DEDUP_REMOVED lines=44> */
[C---:B----4-:R-:W-:Y:S01]  /*1d380*/  FMUL.FTZ R39, R123.reuse, R39 ;  /* 0x000000277b277220 */ /* 0x050fe20000410000 */
[C---:B------:R-:W-:Y:S01]  /*1d390*/  FMUL.FTZ R38, R123.reuse, R38 ;  /* 0x000000267b267220 */ /* 0x040fe20000410000 */
[C---:B------:R-:W-:Y:S01]  /*1d3a0*/  FMUL.FTZ R41, R122.reuse, R41 ;  /* 0x000000297a297220 */ /* 0x040fe20000410000 */
[C---:B------:R-:W-:Y:S01]  /*1d3b0*/  FMUL.FTZ R40, R122.reuse, R40 ;  /* 0x000000287a287220 */ /* 0x040fe20000410000 */
[C---:B---3--:R-:W-:Y:S01]  /*1d3c0*/  FMUL.FTZ R43, R122.reuse, R43 ;  /* 0x0000002b7a2b7220 */ /* 0x048fe20000410000 */
        /* <DEDUP_REMOVED lines=48> */
[----:B------:R1:W-:Y:S04]  /*1d6d0*/  STL.64 [R1+0x340], R10 ;  /* 0x0003400a01007387 */ /* 0x0003e80000100a00 */
[----:B------:R2:W-:Y:S04]  /*1d6e0*/  STL.64 [R1+0x360], R14 ;  /* 0x0003600e01007387 */ /* 0x0005e80000100a00 */
[----:B------:R3:W-:Y:S01]  /*1d6f0*/  STL.64 [R1+0x370], R20 ;  /* 0x0003701401007387 */ /* 0x0007e20000100a00 */
[----:B------:R-:W-:-:S03]  /*1d700*/  MOV R6, R92 ;  /* 0x0000005c00067202 */ /* 0x000fc60000000f00 */
        /* <DEDUP_REMOVED lines=205> */
[----:B--2---:R-:W-:Y:S01]  /*1e3e0*/  STL [R1+0x250], R14 ;  /* 0x0002500e01007387 */ /* 0x004fe20000100800 */
[----:B------:R-:W-:Y:S02]  /*1e3f0*/  F2FP.F16.F32.PACK_AB R177, R126, R177 ;  /* 0x000000b17eb1723e */ /* 0x000fe400000000ff */
[----:B------:R-:W-:Y:S01]  /*1e400*/  F2FP.F16.F32.PACK_AB R178, R178, R125 ;  /* 0x0000007db2b2723e */ /* 0x000fe200000000ff */
[----:B------:R-:W-:Y:S01]  /*1e410*/  STL [R1+0x254], R15 ;  /* 0x0002540f01007387 */ /* 0x000fe20000100800 */
[----:B------:R-:W-:-:S03]  /*1e420*/  F2FP.F16.F32.PACK_AB R179, R179, R124 ;  /* 0x0000007cb3b3723e */ /* 0x000fc600000000ff */
[----:B---3--:R-:W-:Y:S04]  /*1e430*/  STL [R1+0x258], R20 ;  /* 0x0002581401007387 */ /* 0x008fe80000100800 */
[----:B------:R-:W-:Y:S04]  /*1e440*/  STL [R1+0x25c], R21 ;  /* 0x00025c1501007387 */ /* 0x000fe80000100800 */
[----:B----4-:R-:W-:Y:S04]  /*1e450*/  STL [R1+0x260], R24 ;  /* 0x0002601801007387 */ /* 0x010fe80000100800 */
        /* <DEDUP_REMOVED lines=575> */
.L_x_6853:
[----:B------:R-:W-:Y:S05]  /*20850*/  BSYNC B0 ;  /* 0x0000000000007941 */ /* 0x000fea0003800000 */
.L_x_6852:
        /* <DEDUP_REMOVED lines=9> */
.L_x_6831:
[----:B------:R-:W-:-:S13]  /*208f0*/  ISETP.GE.AND P0, PT, R0, R22, PT ;  /* 0x000000160000720c */ /* 0x000fda0003f06270 */
[----:B------:R-:W-:Y:S05]  /*20900*/  @!P0 BRA `(.L_x_6855) ;  /* 0x0000007c00e08947 */ /* 0x000fea0003800000 */
.L_x_6888:
        /* <DEDUP_REMOVED lines=20> */
.L_x_6857:
[----:B------:R-:W-:Y:S05]  /*20a50*/  BSYNC B0 ;  /* 0x0000000000007941 */ /* 0x000fea0003800000 */
.L_x_6856:
        /* <DEDUP_REMOVED lines=9> */
.L_x_6859:
[----:B------:R-:W-:Y:S05]  /*20af0*/  BSYNC B0 ;  /* 0x0000000000007941 */ /* 0x000fea0003800000 */
.L_x_6858:
[----:B------:R-:W-:Y:S04]  /*20b00*/  BSSY B0, `(.L_x_6860) ;  /* 0x0000006000007945 */ /* 0x000fe80003800000 */
[----:B-1----:R-:W-:Y:S05]  /*20b10*/  @P0 BRA `(.L_x_6861) ;  /* 0x0000000000100947 */ /* 0x002fea0003800000 */
[----:B-----5:R-:W-:Y:S01]  /*20b20*/  IMAD R6, R6, 0x8, R3 ;  /* 0x0000000806067824 */ /* 0x020fe200078e0203 */
[----:B------:R-:W-:-:S04]  /*20b30*/  SHF.L.U32 R7, R7, 0x1f, RZ ;  /* 0x0000001f07077819 */ /* 0x000fc800000006ff */
[----:B------:R-:W1:Y:S02]  /*20b40*/  SYNCS.PHASECHK.TRANS64.TRYWAIT P0, [R6+URZ], R7 ;  /* 0x00000007060075a7 */ /* 0x000e64000800017f */
[----:B-1----:R-:W-:Y:S05]  /*20b50*/  @!P0 BRA `(.L_x_6862) ;  /* 0x0000015c00748947 */ /* 0x002fea0003800000 */
.L_x_6861:
[----:B------:R-:W-:Y:S05]  /*20b60*/  BSYNC B0 ;  /* 0x0000000000007941 */ /* 0x000fea0003800000 */
.L_x_6860:
        /* <DEDUP_REMOVED lines=57> */
.L_x_6864:
[----:B------:R-:W-:Y:S05]  /*20f00*/  BSYNC B0 ;  /* 0x0000000000007941 */ /* 0x000fea0003800000 */
.L_x_6863:
        /* <DEDUP_REMOVED lines=8> */
.L_x_6866:
[----:B------:R-:W-:Y:S05]  /*20f90*/  BSYNC B0 ;  /* 0x0000000000007941 */ /* 0x000fea0003800000 */
.L_x_6865:
[----:B------:R-:W-:Y:S04]  /*20fa0*/  BSSY B0, `(.L_x_6867) ;  /* 0x0000004000007945 */ /* 0x000fe80003800000 */
[----:B-1----:R-:W-:Y:S05]  /*20fb0*/  @P0 BRA `(.L_x_6868) ;  /* 0x0000000000080947 */ /* 0x002fea0003800000 */
[----:B------:R-:W1:Y:S02]  /*20fc0*/  SYNCS.PHASECHK.TRANS64.TRYWAIT P0, [R12+URZ], R13 ;  /* 0x0000000d0c0075a7 */ /* 0x000e64000800017f */
[----:B-1----:R-:W-:Y:S05]  /*20fd0*/  @!P0 BRA `(.L_x_6869) ;  /* 0x0000015800688947 */ /* 0x002fea0003800000 */
.L_x_6868:
[----:B------:R-:W-:Y:S05]  /*20fe0*/  BSYNC B0 ;  /* 0x0000000000007941 */ /* 0x000fea0003800000 */
.L_x_6867:
[----:B------:R-:W2:Y:S04]  /*20ff0*/  LDL R4, [R1+0x68] ;  /* 0x0000680001047983 */ /* 0x000ea80000100800 */
[----:B------:R-:W3:Y:S04]  /*21000*/  LDL R5, [R1+0x1c8] ;  /* 0x0001c80001057983 */ /* 0x000ee80000100800 */
[----:B------:R-:W3:Y:S04]  /*21010*/  LDL.64 R2, [R1+0x98] ;  /* 0x0000980001027983 */ /* 0x000ee80000100a00 */
[----:B------:R-:W4:Y:S04]  /*21020*/  LDL.64 R8, [R1+0x90] ;  /* 0x0000900001087983 */ /* 0x000f280000100a00 */
[----:B------:R-:W4:Y:S04]  /*21030*/  LDL.64 R10, [R1+0x90] ;  /* 0x00009000010a7983 */ /* 0x000f280000100a00 */
[----:B01----:R-:W4:Y:S04]  /*21040*/  LDL.64 R12, [R1+0x90] ;  /* 0x00009000010c7983 */ /* 0x003f280000100a00 */
[----:B------:R-:W4:Y:S01]  /*21050*/  LDL.64 R56, [R1+0x90] ;  /* 0x0000900001387983 */ /* 0x000f220000100a00 */
[----:B------:R-:W-:Y:S05]  /*21060*/  WARPSYNC.ALL ;  /* 0x0000000000007948 */ /* 0x000fea0003800000 */
[----:B------:R-:W-:Y:S01]  /*21070*/  WARPGROUP.ARRIVE ;  /* 0x00000000000079c5 */ /* 0x000fe20000000000 */
[----:B------:R-:W4:Y:S05]  /*21080*/  LDL.64 R6, [R1+0x90] ;  /* 0x0000900001067983 */ /* 0x000f2a0000100a00 */
[----:B------:R-:W0:Y:S01]  /*21090*/  S2R R15, SR_TID.X ;  /* 0x00000000000f7919 */ /* 0x000e220000002100 */
[----:B------:R-:W-:Y:S01]  /*210a0*/  IMAD.MOV.U32 R23, RZ, RZ, 0x4 ;  /* 0x00000004ff177424 */ /* 0x000fe200078e00ff */
        /* <DEDUP_REMOVED lines=166> */
[--C-:B------:R-:W-:Y:S01]  /*21b10*/  IMAD.MOV.U32 R57, RZ, RZ, R3.reuse ;  /* 0x000000ffff397224 */ /* 0x100fe200078e0003 */
[----:B------:R-:W-:Y:S02]  /*21b20*/  R2UR UR4, R4 ;  /* 0x00000000040472ca */ /* 0x000fe400000e0000 */
[----:B------:R-:W-:Y:S02]  /*21b30*/  R2UR UR6, R56 ;  /* 0x00000000380672ca */ /* 0x000fe400000e0000 */
[----:B------:R-:W-:Y:S02]  /*21b40*/  R2UR UR7, R57 ;  /* 0x00000000390772ca */ /* 0x000fe400000e0000 */
[----:B------:R-:W-:Y:S01]  /*21b50*/  R2UR UR5, R5 ;  /* 0x00000000050572ca */ /* 0x000fe200000e0000 */
[----:B------:R-:W-:Y:S01]  /*21b60*/  IMAD.MOV.U32 R59, RZ, RZ, R3 ;  /* 0x000000ffff3b7224 */ /* 0x000fe200078e0003 */
[----:B0-----:R-:W-:Y:S01]  /*21b70*/  SHF.R.U32.HI R15, RZ, 0x7, R15 ;  /* 0x00000007ff0f7819 */ /* 0x001fe2000001160f */
[----:B------:R-:W4:Y:S04]  /*21b80*/  LDL.64 R56, [R1+0x90] ;  /* 0x0000900001387983 */ /* 0x000f280000100a00 */
[----:B------:R-:W0:Y:S01]  /*21b90*/  SHFL.IDX PT, R4, R15, RZ, 0x1f ;  /* 0x00001fff0f047589 */ /* 0x000e2200000e0000 */
[----:B------:R-:W-:-:S02]  /*21ba0*/  WARPGROUP.DEPBAR.LE gsb0, 0x0 ;  /* 0x00008000000079c5 */ /* 0x000fc40000010000 */
[----:B------:R-:W-:-:S06]  /*21bb0*/  WARPGROUP.ARRIVE ;  /* 0x00000000000079c5 */ /* 0x000fcc0000000000 */
[----:B------:R-:W-:Y:S01]  /*21bc0*/  HGMMA.64x64x16.F32 R24, gdesc[UR4], R24, gsb0 ;  /* 0x00e00000041879f0 */ /* 0x000fe20008000818 */
[----:B0-----:R-:W-:Y:S01]  /*21bd0*/  ISETP.GT.AND P0, PT, R4, 0x7f, PT ;  /* 0x0000007f0400780c */ /* 0x001fe20003f04270 */
[----:B------:R-:W-:-:S03]  /*21be0*/  VIADD R4, R2, 0x800 ;  /* 0x0000080002047836 */ /* 0x000fc60000000000 */
[----:B------:R-:W-:-:S04]  /*21bf0*/  SEL R15, RZ, 0x2, !P0 ;  /* 0x00000002ff0f7807 */ /* 0x000fc80004000000 */
        /* <DEDUP_REMOVED lines=10> */
[----:B------:R-:W-:Y:S01]  /*21ca0*/  SEL R21, R23, 0x2, P0 ;  /* 0x0000000217157807 */ /* 0x000fe20000000000 */
[----:B------:R-:W4:Y:S07]  /*21cb0*/  LDL.64 R58, [R1+0x90] ;  /* 0x00009000013a7983 */ /* 0x000f2e0000100a00 */
[----:B------:R-:W-:Y:S01]  /*21cc0*/  HGMMA.64x64x16.F32 R24, gdesc[UR8], R24, UP0, gsb0 ;  /* 0x00e00000081879f0 */ /* 0x000fe2000b800818 */
[----:B------:R-:W-:Y:S01]  /*21cd0*/  IMAD.IADD R8, R4, 0x1, R21 ;  /* 0x0000000104087824 */ /* 0x000fe200078e0215 */
[----:B--2---:R-:W-:Y:S01]  /*21ce0*/  IADD3 R10, R21, 0x800, R10 ;  /* 0x00000800150a7810 */ /* 0x004fe20007ffe00a */
[----:B------:R-:W-:Y:S01]  /*21cf0*/  IMAD.MOV.U32 R9, RZ, RZ, R3 ;  /* 0x000000ffff097224 */ /* 0x000fe200078e0003 */
[----:B------:R-:W-:-:S02]  /*21d00*/  R2UR UR5, R11 ;  /* 0x000000000b0572ca */ /* 0x000fc400000e0000 */
        /* <DEDUP_REMOVED lines=43> */
[----:B------:R-:W-:Y:S01]  /*21fc0*/  IMAD.IADD R12, R21, 0x1, R10 ;  /* 0x00000001150c7824 */ /* 0x000fe200078e020a */
[----:B------:R-:W4:Y:S01]  /*21fd0*/  LDL.64 R8, [R1+0x90] ;  /* 0x0000900001087983 */ /* 0x000f220000100a00 */
[----:B------:R-:W-:Y:S02]  /*21fe0*/  WARPGROUP.DEPBAR.LE gsb0, 0x0 ;  /* 0x00008000000079c5 */ /* 0x000fe40000010000 */
[----:B------:R-:W-:-:S08]  /*21ff0*/  WARPGROUP.ARRIVE ;  /* 0x00000000000079c5 */ /* 0x000fd00000000000 */
[----:B------:R-:W-:Y:S01]  /*22000*/  HGMMA.64x64x16.F32 R24, gdesc[UR4], R24, gsb0 ;  /* 0x00e00000041879f0 */ /* 0x000fe20008000818 */
[----:B------:R-:W-:Y:S01]  /*22010*/  IMAD.MOV.U32 R13, RZ, RZ, R3 ;  /* 0x000000ffff0d7224 */ /* 0x000fe200078e0003 */
[----:B------:R-:W-:Y:S02]  /*22020*/  IADD3 R58, R21, 0xa00, R58 ;  /* 0x00000a00153a7810 */ /* 0x000fe40007ffe03a */
        /* <DEDUP_REMOVED lines=33> */
[----:B------:R-:W2:Y:S01]  /*22240*/  LDL.64 R4, [R1+0x90] ;  /* 0x0000900001047983 */ /* 0x000ea20000100a00 */
[----:B------:R-:W-:-:S02]  /*22250*/  WARPGROUP.DEPBAR.LE gsb0, 0x0 ;  /* 0x00008000000079c5 */ /* 0x000fc40000010000 */
[----:B------:R-:W-:-:S08]  /*22260*/  WARPGROUP.ARRIVE ;  /* 0x00000000000079c5 */ /* 0x000fd00000000000 */
        /* <DEDUP_REMOVED lines=11> */
[----:B----4-:R-:W-:Y:S01]  /*22320*/  IADD3 R8, R21, 0xc00, R8 ;  /* 0x00000c0015087810 */ /* 0x010fe20007ffe008 */
[----:B------:R-:W-:Y:S01]  /*22330*/  IMAD.MOV.U32 R57, RZ, RZ, R3 ;  /* 0x000000ffff397224 */ /* 0x000fe200078e0003 */
[----:B------:R-:W3:Y:S06]  /*22340*/  LDL.64 R6, [R1+0x90] ;  /* 0x0000900001067983 */ /* 0x000eec0000100a00 */
        /* <DEDUP_REMOVED lines=37> */
[C---:B------:R-:W-:Y:S01]  /*225a0*/  IADD3 R4, R15.reuse, 0xe00, R4 ;  /* 0x00000e000f047810 */ /* 0x040fe20007ffe004 */
[----:B------:R-:W-:Y:S02]  /*225b0*/  IMAD.MOV.U32 R13, RZ, RZ, R3 ;  /* 0x000000ffff0d7224 */ /* 0x000fe400078e0003 */
[----:B------:R-:W-:Y:S01]  /*225c0*/  IMAD.IADD R12, R15, 0x1, R10 ;  /* 0x000000010f0c7824 */ /* 0x000fe200078e020a */
[----:B------:R-:W-:Y:S01]  /*225d0*/  R2UR UR4, R4 ;  /* 0x00000000040472ca */ /* 0x000fe200000e0000 */
[----:B------:R-:W2:Y:S01]  /*225e0*/  LDL R15, [R1] ;  /* 0x00000000010f7983 */ /* 0x000ea20000100800 */
        /* <DEDUP_REMOVED lines=81> */
.L_x_6871:
[----:B------:R-:W-:Y:S05]  /*22b00*/  BSYNC B0 ;  /* 0x0000000000007941 */ /* 0x000fea0003800000 */
.L_x_6870:
[----:B------:R-:W2:Y:S02]  /*22b10*/  LDL.64 R2, [R1+0x20] ;  /* 0x0000200001027983 */ /* 0x000ea40000100a00 */
[----:B--2---:R-:W-:-:S05]  /*22b20*/  MOV R3, R2 ;  /* 0x0000000200037202 */ /* 0x004fca0000000f00 */
[----:B-----5:R-:W-:-:S05]  /*22b30*/  IMAD R12, R12, 0x8, R3 ;  /* 0x000000080c0c7824 */ /* 0x020fca00078e0203 */
[----:B------:R-:W-:-:S04]  /*22b40*/  PRMT R12, R13, 0x654, R12 ;  /* 0x000006540d0c7816 */ /* 0x000fc8000000000c */
[----:B------:R0:W-:Y:S01]  /*22b50*/  SYNCS.ARRIVE.TRANS64.RED.A1T0 RZ, [R12+URZ], RZ ;  /* 0x000000ff0cff79a7 */ /* 0x0001e2000810043f */
[----:B------:R-:W2:Y:S04]  /*22b60*/  LDL R23, [R1+0xcc] ;  /* 0x0000cc0001177983 */ /* 0x000ea80000100800 */
[----:B------:R-:W3:Y:S04]  /*22b70*/  LDL.64 R2, [R1+0xf0] ;  /* 0x0000f00001027983 */ /* 0x000ee80000100a00 */
[----:B0-----:R-:W4:Y:S04]  /*22b80*/  LDL.64 R12, [R1+0x100] ;  /* 0x00010000010c7983 */ /* 0x001f280000100a00 */
[----:B------:R-:W2:Y:S04]  /*22b90*/  LDL R56, [R1+0x50] ;  /* 0x0000500001387983 */ /* 0x000ea80000100800 */
[----:B------:R-:W2:Y:S04]  /*22ba0*/  LDL R57, [R1+0xf8] ;  /* 0x0000f80001397983 */ /* 0x000ea80000100800 */
[----:B------:R-:W2:Y:S04]  /*22bb0*/  LDL.128 R8, [R1+0xe0] ;  /* 0x0000e00001087983 */ /* 0x000ea80000100c00 */
[----:B------:R-:W2:Y:S04]  /*22bc0*/  LDL.128 R4, [R1+0xd0] ;  /* 0x0000d00001047983 */ /* 0x000ea80000100c00 */
[----:B----4-:R-:W4:Y:S01]  /*22bd0*/  LD.E R21, desc[UR46][R12.64] ;  /* 0x0000002e0c157980 */ /* 0x010f22000c101900 */
[----:B---3--:R-:W-:-:S02]  /*22be0*/  ISETP.NE.AND P0, PT, R2, 0x1, PT ;  /* 0x000000010200780c */ /* 0x008fc40003f05270 */
[----:B--2---:R-:W-:Y:S01]  /*22bf0*/  ISETP.GE.AND P1, PT, R9, 0x1, PT ;  /* 0x000000010900780c */ /* 0x004fe20003f26270 */
[----:B------:R-:W-:Y:S01]  /*22c00*/  BSSY B0, `(.L_x_6872) ;  /* 0x0000079000007945 */ /* 0x000fe20003800000 */
[-C--:B----4-:R-:W-:Y:S01]  /*22c10*/  FMUL.FTZ R14, R24, R21.reuse ;  /* 0x00000015180e7220 */ /* 0x090fe20000410000 */
[-C--:B------:R-:W-:Y:S01]  /*22c20*/  FMUL.FTZ R24, R30, R21.reuse ;  /* 0x000000151e187220 */ /* 0x080fe20000410000 */
[----:B------:R-:W-:Y:S01]  /*22c30*/  FMUL.FTZ R32, R32, R21 ;  /* 0x0000001520207220 */ /* 0x000fe20000410000 */
[----:B------:R-:W-:-:S03]  /*22c40*/  SHF.R.S32.HI R30, RZ, 0x1f, R23 ;  /* 0x0000001fff1e7819 */ /* 0x000fc60000011417 */
[----:B------:R0:W1:Y:S01]  /*22c50*/  MUFU.TANH R117, R32 ;  /* 0x0000002000757308 */ /* 0x0000620000002400 */
[----:B------:R-:W-:Y:S01]  /*22c60*/  FMUL.FTZ R29, R29, R21 ;  /* 0x000000151d1d7220 */ /* 0x000fe20000410000 */
[----:B0-----:R-:W-:-:S04]  /*22c70*/  LEA.HI R32, R30, R23, RZ, 0x7 ;  /* 0x000000171e207211 */ /* 0x001fc800078f38ff */
[----:B------:R-:W-:Y:S01]  /*22c80*/  LOP3.LUT R32, R32, 0xffffff80, RZ, 0xc0, !PT ;  /* 0xffffff8020207812 */ /* 0x000fe200078ec0ff */
[-C--:B------:R-:W-:Y:S01]  /*22c90*/  FMUL.FTZ R33, R33, R21.reuse ;  /* 0x0000001521217220 */ /* 0x080fe20000410000 */
[----:B------:R0:W2:Y:S03]  /*22ca0*/  MUFU.TANH R63, R29 ;  /* 0x0000001d003f7308 */ /* 0x0000a60000002400 */
[----:B------:R-:W-:Y:S02]  /*22cb0*/  IMAD.IADD R32, R23, 0x1, -R32 ;  /* 0x0000000117207824 */ /* 0x000fe400078e0a20 */
[-C--:B------:R-:W-:Y:S01]  /*22cc0*/  FMUL.FTZ R36, R36, R21.reuse ;  /* 0x0000001524247220 */ /* 0x080fe20000410000 */
[-C--:B------:R-:W-:Y:S02]  /*22cd0*/  FMUL.FTZ R40, R40, R21.reuse ;  /* 0x0000001528287220 */ /* 0x080fe40000410000 */
[----:B------:R3:W4:Y:S01]  /*22ce0*/  MUFU.TANH R61, R33 ;  /* 0x00000021003d7308 */ /* 0x0007220000002400 */
[-C--:B0-----:R-:W-:Y:S01]  /*22cf0*/  FMUL.FTZ R29, R35, R21.reuse ;  /* 0x00000015231d7220 */ /* 0x081fe20000410000 */
[----:B------:R-:W-:Y:S01]  /*22d00*/  SHF.R.S32.HI R35, RZ, 0x1f, R32 ;  /* 0x0000001fff237819 */ /* 0x000fe20000011420 */
[-C--:B------:R-:W-:Y:S01]  /*22d10*/  FMUL.FTZ R37, R37, R21.reuse ;  /* 0x0000001525257220 */ /* 0x080fe20000410000 */
[----:B---3--:R-:W-:Y:S01]  /*22d20*/  FMUL.FTZ R33, R39, R21 ;  /* 0x0000001527217220 */ /* 0x008fe20000410000 */
[----:B------:R-:W-:-:S03]  /*22d30*/  LEA.HI R39, R30, R23, RZ, 0x2 ;  /* 0x000000171e277211 */ /* 0x000fc600078f10ff */
[----:B------:R0:W3:Y:S08]  /*22d40*/  MUFU.TANH R59, R36 ;  /* 0x00000024003b7308 */ /* 0x0000f00000002400 */
[----:B------:R1:W2:Y:S01]  /*22d50*/  MUFU.TANH R60, R40 ;  /* 0x00000028003c7308 */ /* 0x0002a20000002400 */
[----:B0-----:R-:W-:-:S04]  /*22d60*/  LEA.HI R36, R35, R32, RZ, 0x2 ;  /* 0x0000002023247211 */ /* 0x001fc800078f10ff */
[----:B------:R-:W-:-:S03]  /*22d70*/  SHF.R.S32.HI R30, RZ, 0x2, R36 ;  /* 0x00000002ff1e7819 */ /* 0x000fc60000011424 */
[----:B------:R0:W2:Y:S01]  /*22d80*/  MUFU.TANH R58, R37 ;  /* 0x00000025003a7308 */ /* 0x0000a20000002400 */
[----:B-1----:R-:W-:Y:S02]  /*22d90*/  LOP3.LUT R40, R39, 0xfffffffc, RZ, 0xc0, !PT ;  /* 0xfffffffc27287812 */ /* 0x002fe400078ec0ff */
[----:B------:R-:W-:-:S03]  /*22da0*/  LEA.HI R35, R35, R32, RZ, 0x5 ;  /* 0x0000002023237211 */ /* 0x000fc600078f28ff */
[----:B------:R-:W-:Y:S01]  /*22db0*/  IMAD.IADD R40, R23, 0x1, -R40 ;  /* 0x0000000117287824 */ /* 0x000fe200078e0a28 */
        /* <DEDUP_REMOVED lines=11> */
[----:B------:R-:W-:-:S04]  /*22e70*/  @P0 IMAD.HI.U32 R40, R2, R3, RZ ;  /* 0x0000000302280227 */ /* 0x000fc800078e00ff */
[-C--:B------:R-:W-:Y:S01]  /*22e80*/  FMUL.FTZ R49, R49, R21.reuse ;  /* 0x0000001531317220 */ /* 0x080fe20000410000 */
[----:B------:R-:W-:Y:S01]  /*22e90*/  FMUL.FTZ R12, R26, R21 ;  /* 0x000000151a0c7220 */ /* 0x000fe20000410000 */
[----:B------:R-:W-:Y:S01]  /*22ea0*/  @P0 SHF.R.U32.HI R2, RZ, R57, R40 ;  /* 0x00000039ff020219 */ /* 0x000fe20000011628 */
[-C--:B------:R-:W-:Y:S01]  /*22eb0*/  FMUL.FTZ R26, R43, R21.reuse ;  /* 0x000000152b1a7220 */ /* 0x080fe20000410000 */
[----:B------:R0:W1:Y:S01]  /*22ec0*/  MUFU.TANH R39, R49 ;  /* 0x0000003100277308 */ /* 0x0000620000002400 */
[----:B------:R-:W-:Y:S01]  /*22ed0*/  LOP3.LUT R3, R36, 0x7ffffffc, RZ, 0xc0, !PT ;  /* 0x7ffffffc24037812 */ /* 0x000fe200078ec0ff */
[----:B------:R-:W-:Y:S02]  /*22ee0*/  IMAD.SHL.U32 R43, R0, 0x40, RZ ;  /* 0x00000040002b7824 */ /* 0x000fe400078e00ff */
[-C--:B------:R-:W-:Y:S01]  /*22ef0*/  FMUL.FTZ R15, R25, R21.reuse ;  /* 0x00000015190f7220 */ /* 0x080fe20000410000 */
[-C--:B------:R-:W-:Y:S01]  /*22f00*/  FMUL.FTZ R13, R27, R21.reuse ;  /* 0x000000151b0d7220 */ /* 0x080fe20000410000 */
[-C--:B------:R-:W-:Y:S01]  /*22f10*/  FMUL.FTZ R25, R31, R21.reuse ;  /* 0x000000151f197220 */ /* 0x080fe20000410000 */
[----:B0-----:R-:W0:Y:S01]  /*22f20*/  SHFL.IDX PT, R49, R2, RZ, 0x1c1f ;  /* 0x001c1fff02317589 */ /* 0x001e2200000e0000 */
[----:B------:R-:W-:Y:S01]  /*22f30*/  FMUL.FTZ R27, R34, R21 ;  /* 0x00000015221b7220 */ /* 0x000fe20000410000 */
[----:B------:R-:W-:-:S02]  /*22f40*/  IMAD.IADD R3, R32, 0x1, -R3 ;  /* 0x0000000120037824 */ /* 0x000fc400078e0a03 */
[-C--:B------:R-:W-:Y:S01]  /*22f50*/  FMUL.FTZ R34, R38, R21.reuse ;  /* 0x0000001526227220 */ /* 0x080fe20000410000 */
[-C--:B------:R-:W-:Y:S01]  /*22f60*/  FMUL.FTZ R31, R42, R21.reuse ;  /* 0x000000152a1f7220 */ /* 0x080fe20000410000 */
[----:B------:R-:W-:Y:S01]  /*22f70*/  IADD3 R32, -R43, 0x1, RZ ;  /* 0x000000012b207810 */ /* 0x000fe20007ffe1ff */
        /* <DEDUP_REMOVED lines=14> */
[----:B------:R-:W0:Y:S01]  /*23060*/  MUFU.TANH R14, R14 ;  /* 0x0000000e000e7308 */ /* 0x000e220000002400 */
[----:B------:R-:W-:-:S03]  /*23070*/  LOP3.LUT R23, RZ, R6, RZ, 0x33, !PT ;  /* 0x00000006ff177212 */ /* 0x000fc600078e33ff */
[----:B------:R-:W-:-:S04]  /*23080*/  IADD3 R32, -R4, R32, R5 ;  /* 0x0000002004207210 */ /* 0x000fc80007ffe105 */
        /* <DEDUP_REMOVED lines=35> */
[----:B-1----:R-:W-:-:S11]  /*232c0*/  LOP3.LUT R21, RZ, R8, RZ, 0x33, !PT ;  /* 0x00000008ff157212 */ /* 0x002fd600078e33ff */
[----:B------:R-:W-:-:S05]  /*232d0*/  @P0 IMAD.HI.U32 R8, R21, R10, RZ ;  /* 0x0000000a15080227 */ /* 0x000fca00078e00ff */
[----:B------:R-:W-:-:S04]  /*232e0*/  @P0 SHF.R.U32.HI R21, RZ, R11, R8 ;  /* 0x0000000bff150219 */ /* 0x000fc80000011608 */
[----:B------:R-:W-:Y:S01]  /*232f0*/  LOP3.LUT R8, RZ, R21, RZ, 0x33, !PT ;  /* 0x00000015ff087212 */ /* 0x000fe200078e33ff */
[----:B------:R-:W-:Y:S06]  /*23300*/  BRA `(.L_x_6876) ;  /* 0x00000000000c7947 */ /* 0x000fec0003800000 */
.L_x_6875:
[----:B------:R-:W-:-:S13]  /*23310*/  ISETP.NE.AND P0, PT, R9, 0x1, PT ;  /* 0x000000010900780c */ /* 0x000fda0003f05270 */
[----:B------:R-:W-:-:S05]  /*23320*/  @P0 IMAD.HI.U32 R32, R8, R10, RZ ;  /* 0x0000000a08200227 */ /* 0x000fca00078e00ff */
[----:B------:R-:W-:-:S07]  /*23330*/  @P0 SHF.R.U32.HI R8, RZ, R11, R32 ;  /* 0x0000000bff080219 */ /* 0x000fce0000011620 */
.L_x_6876:
[----:B------:R-:W-:Y:S05]  /*23340*/  BSYNC B1 ;  /* 0x0000000000017941 */ /* 0x000fea0003800000 */
.L_x_6874:
[----:B------:R-:W-:-:S04]  /*23350*/  IMAD R8, R8, R9, -R43 ;  /* 0x0000000908087224 */ /* 0x000fc800078e0a2b */
[----:B------:R-:W-:-:S05]  /*23360*/  IMAD R8, R3, -0x2, R8 ;  /* 0xfffffffe03087824 */ /* 0x000fca00078e0208 */
[----:B------:R-:W-:Y:S02]  /*23370*/  VIMNMX R7, R7, R8, !PT ;  /* 0x0000000807077248 */ /* 0x000fe40007fe0100 */
[----:B------:R-:W-:-:S07]  /*23380*/  VIADDMNMX R6, R8, R9, R6, PT ;  /* 0x0000000908067246 */ /* 0x000fce0003800106 */
.L_x_6873:
[----:B------:R-:W-:Y:S05]  /*23390*/  BSYNC B0 ;  /* 0x0000000000007941 */ /* 0x000fea0003800000 */
.L_x_6872:
[C---:B------:R-:W-:Y:S01]  /*233a0*/  ISETP.GE.AND P1, PT, R47.reuse, 0x9, PT ;  /* 0x000000092f00780c */ /* 0x040fe20003f26270 */
[----:B------:R-:W-:Y:S01]  /*233b0*/  BSSY B0, `(.L_x_6877) ;  /* 0x0000061000007945 */ /* 0x000fe20003800000 */
        /* <DEDUP_REMOVED lines=8> */
[----:B------:R-:W-:Y:S02]  /*23440*/  ISETP.GE.AND P5, PT, R47, 0xa, PT ;  /* 0x0000000a2f00780c */ /* 0x000fe40003fa6270 */
[----:B------:R-:W-:Y:S02]  /*23450*/  FSEL R121, R15, -INF , !P3 ;  /* 0xff8000000f797808 */ /* 0x000fe40005800000 */
[----:B------:R-:W-:Y:S01]  /*23460*/  P2R R32, PR, RZ, 0x10 ;  /* 0x00000010ff207803 */ /* 0x000fe20000000000 */
[----:B------:R-:W0:Y:S01]  /*23470*/  SHFL.IDX PT, R15, R2, 0x1, 0x1c1f ;  /* 0x003c1f00020f7f89 */ /* 0x000e2200000e0000 */
[----:B------:R-:W-:-:S02]  /*23480*/  ISETP.LT.OR P2, PT, R6, 0x11, P2 ;  /* 0x000000110600780c */ /* 0x000fc40001741670 */
[----:B------:R-:W-:Y:S02]  /*23490*/  ISETP.GT.AND P3, PT, R7, 0x9, !P5 ;  /* 0x000000090700780c */ /* 0x000fe40006f64270 */
[----:B------:R-:W-:Y:S02]  /*234a0*/  ISETP.GE.AND P4, PT, R47, 0x12, PT ;  /* 0x000000122f00780c */ /* 0x000fe40003f86270 */
[----:B------:R-:W-:Y:S02]  /*234b0*/  FSEL R117, R117, -INF , !P2 ;  /* 0xff80000075757808 */ /* 0x000fe40005000000 */
[----:B------:R-:W-:Y:S02]  /*234c0*/  ISETP.LT.OR P3, PT, R6, 0xa, P3 ;  /* 0x0000000a0600780c */ /* 0x000fe40001f61670 */
[----:B------:R-:W-:Y:S02]  /*234d0*/  ISETP.GT.AND P2, PT, R7, 0x11, !P4 ;  /* 0x000000110700780c */ /* 0x000fe40006744270 */
[----:B------:R-:W-:-:S02]  /*234e0*/  FSEL R63, R63, -INF , !P3 ;  /* 0xff8000003f3f7808 */ /* 0x000fc40005800000 */
        /* <DEDUP_REMOVED lines=29> */
[----:B-1----:R-:W-:-:S02]  /*236c0*/  P2R R21, PR, RZ, 0x20 ;  /* 0x00000020ff157803 */ /* 0x002fc40000000000 */
        /* <DEDUP_REMOVED lines=39> */
.L_x_6880:
[----:B------:R-:W-:-:S13]  /*23940*/  ISETP.NE.AND P6, PT, R9, 0x1, PT ;  /* 0x000000010900780c */ /* 0x000fda0003fc5270 */
[----:B------:R-:W-:-:S05]  /*23950*/  @P6 IMAD.HI.U32 R10, R4, R10, RZ ;  /* 0x0000000a040a6227 */ /* 0x000fca00078e00ff */
[----:B------:R-:W-:-:S07]  /*23960*/  @P6 SHF.R.U32.HI R4, RZ, R11, R10 ;  /* 0x0000000bff046219 */ /* 0x000fce000001160a */
.L_x_6881:
[----:B------:R-:W-:Y:S05]  /*23970*/  BSYNC B1 ;  /* 0x0000000000017941 */ /* 0x000fea0003800000 */
.L_x_6879:
[----:B------:R-:W-:-:S04]  /*23980*/  IMAD R4, R4, R9, -R43 ;  /* 0x0000000904047224 */ /* 0x000fc800078e0a2b */
[----:B------:R-:W-:-:S05]  /*23990*/  IMAD R4, R3, -0x2, R4 ;  /* 0xfffffffe03047824 */ /* 0x000fca00078e0204 */
[----:B------:R-:W-:Y:S02]  /*239a0*/  VIADDMNMX R6, R4, R9, R6, PT ;  /* 0x0000000904067246 */ /* 0x000fe40003800106 */
[----:B------:R-:W-:-:S07]  /*239b0*/  VIMNMX R7, R7, R4, !PT ;  /* 0x0000000407077248 */ /* 0x000fce0007fe0100 */
.L_x_6878:
[----:B------:R-:W-:Y:S05]  /*239c0*/  BSYNC B0 ;  /* 0x0000000000007941 */ /* 0x000fea0003800000 */
.L_x_6877:
[----:B------:R-:W-:Y:S02]  /*239d0*/  ISETP.GT.AND P0, PT, R7, 0x1, !P0 ;  /* 0x000000010700780c */ /* 0x000fe40004704270 */
        /* <DEDUP_REMOVED lines=11> */
[----:B------:R-:W2:Y:S01]  /*23a90*/  LDL.64 R24, [R1+0x1e0] ;  /* 0x0001e00001187983 */ /* 0x000ea20000100a00 */
        /* <DEDUP_REMOVED lines=24> */
[----:B------:R-:W-:-:S04]  /*23c20*/  ISETP.NE.AND P0, PT, R8, RZ, PT ;  /* 0x000000ff0800720c */ /* 0x000fc80003f05270 */
[----:B------:R-:W-:-:S04]  /*23c30*/  ISETP.GT.AND P0, PT, R7, RZ, !P0 ;  /* 0x000000ff0700720c */ /* 0x000fc80004704270 */
[----:B------:R-:W-:-:S04]  /*23c40*/  ISETP.LT.OR P0, PT, R6, 0x1, P0 ;  /* 0x000000010600780c */ /* 0x000fc80000701670 */
[----:B------:R-:W-:Y:S02]  /*23c50*/  FSEL R40, R12, -INF , !P0 ;  /* 0xff8000000c287808 */ /* 0x000fe40004000000 */
[----:B------:R-:W-:Y:S01]  /*23c60*/  ISETP.NE.AND P0, PT, R56, RZ, PT ;  /* 0x000000ff3800720c */ /* 0x000fe20003f05270 */
[----:B------:R-:W3:Y:S03]  /*23c70*/  LDL R12, [R1+0x200] ;  /* 0x00020000010c7983 */ /* 0x000ee60000100800 */
[----:B------:R-:W-:-:S04]  /*23c80*/  ISETP.GT.AND P0, PT, R7, 0x21, !P0 ;  /* 0x000000210700780c */ /* 0x000fc80004704270 */
[C---:B------:R-:W-:Y:S02]  /*23c90*/  ISETP.LT.OR P0, PT, R6.reuse, 0x22, P0 ;  /* 0x000000220600780c */ /* 0x040fe40000701670 */
[----:B------:R-:W-:Y:S02]  /*23ca0*/  ISETP.LT.OR P1, PT, R6, 0x29, P1 ;  /* 0x000000290600780c */ /* 0x000fe40000f21670 */
[----:B------:R-:W-:Y:S02]  /*23cb0*/  FSEL R44, R26, -INF , !P0 ;  /* 0xff8000001a2c7808 */ /* 0x000fe40004000000 */
[----:B------:R-:W-:Y:S02]  /*23cc0*/  ISETP.LT.OR P2, PT, R6, 0x2a, P2 ;  /* 0x0000002a0600780c */ /* 0x000fe40001741670 */
[----:B------:R-:W-:Y:S02]  /*23cd0*/  FSEL R42, R42, -INF , !P1 ;  /* 0xff8000002a2a7808 */ /* 0x000fe40004800000 */
[----:B------:R-:W-:-:S02]  /*23ce0*/  ISETP.LT.OR P3, PT, R6, 0x31, P3 ;  /* 0x000000310600780c */ /* 0x000fc40001f61670 */
[----:B------:R-:W-:Y:S02]  /*23cf0*/  FSEL R38, R38, -INF , !P2 ;  /* 0xff80000026267808 */ /* 0x000fe40005000000 */
[----:B------:R-:W-:Y:S02]  /*23d00*/  ISETP.GT.AND P5, PT, R7, 0x38, !P5 ;  /* 0x000000380700780c */ /* 0x000fe40006fa4270 */
[C---:B------:R-:W-:Y:S02]  /*23d10*/  ISETP.LT.OR P4, PT, R6.reuse, 0x32, P4 ;  /* 0x000000320600780c */ /* 0x040fe40002781670 */
[----:B------:R-:W-:Y:S02]  /*23d20*/  FSEL R173, R173, -INF , !P3 ;  /* 0xff800000adad7808 */ /* 0x000fe40005800000 */
[----:B------:R-:W-:Y:S02]  /*23d30*/  ISETP.GT.AND P6, PT, R7, 0x39, !P6 ;  /* 0x000000390700780c */ /* 0x000fe400077c4270 */
[----:B------:R-:W-:-:S02]  /*23d40*/  ISETP.LT.OR P5, PT, R6, 0x39, P5 ;  /* 0x000000390600780c */ /* 0x000fc40002fa1670 */
[----:B------:R-:W-:Y:S02]  /*23d50*/  FSEL R30, R30, -INF , !P4 ;  /* 0xff8000001e1e7808 */ /* 0x000fe40006000000 */
[----:B------:R-:W-:Y:S02]  /*23d60*/  ISETP.LT.OR P6, PT, R6, 0x3a, P6 ;  /* 0x0000003a0600780c */ /* 0x000fe400037c1670 */
        /* <DEDUP_REMOVED lines=75> */
.L_x_6883:
[----:B------:R-:W-:Y:S05]  /*24220*/  BSYNC B0 ;  /* 0x0000000000007941 */ /* 0x000fea0003800000 */
.L_x_6882:
        /* <DEDUP_REMOVED lines=9> */
.L_x_6885:
[----:B------:R-:W-:Y:S05]  /*242c0*/  BSYNC B0 ;  /* 0x0000000000007941 */ /* 0x000fea0003800000 */
.L_x_6884:
        /* <DEDUP_REMOVED lines=39> */
[----:B------:R-:W-:Y:S02]  /*24540*/  FSETP.NEU.FTZ.AND P0, PT, R9, -INF , PT ;  /* 0xff8000000900780b */ /* 0x000fe40003f1d000 */
[-C--:B------:R-:W-:Y:S01]  /*24550*/  FFMA.FTZ R174, R35, R46.reuse, -R8 ;  /* 0x0000002e23ae7223 */ /* 0x080fe20000010808 */
[----:B------:R-:W-:-:S05]  /*24560*/  FMUL.FTZ R35, R9, R46 ;  /* 0x0000002e09237220 */ /* 0x000fca0000410000 */
        /* <DEDUP_REMOVED lines=97> */
[----:B------:R-:W4:Y:S05]  /*24b80*/  LDL.64 R44, [R1+0x298] ;  /* 0x00029800012c7983 */ /* 0x000f2a0000100a00 */
[----:B------:R-:W1:Y:S08]  /*24b90*/  MUFU.EX2 R177, R177 ;  /* 0x000000b100b17308 */ /* 0x000e700000000800 */
[----:B------:R-:W1:Y:S01]  /*24ba0*/  MUFU.EX2 R125, R125 ;  /* 0x0000007d007d7308 */ /* 0x000e620000000800 */
[----:B0-----:R-:W-:Y:S01]  /*24bb0*/  FADD.FTZ R31, R171, R6 ;  /* 0x00000006ab1f7221 */ /* 0x001fe20000010000 */
[----:B------:R-:W-:-:S06]  /*24bc0*/  FADD.FTZ R7, R116, R7 ;  /* 0x0000000774077221 */ /* 0x000fcc0000010000 */
[----:B------:R-:W0:Y:S01]  /*24bd0*/  MUFU.EX2 R124, R124 ;  /* 0x0000007c007c7308 */ /* 0x000e220000000800 */
[----:B------:R-:W-:-:S07]  /*24be0*/  FFMA.FTZ R8, R30, R46, -R35 ;  /* 0x0000002e1e087223 */ /* 0x000fce0000010823 */
[----:B------:R-:W0:Y:S01]  /*24bf0*/  MUFU.EX2 R176, R176 ;  /* 0x000000b000b07308 */ /* 0x000e220000000800 */
[----:B-1----:R-:W-:Y:S01]  /*24c00*/  FADD.FTZ R30, R126, R31 ;  /* 0x0000001f7e1e7221 */ /* 0x002fe20000010000 */
[----:B------:R-:W-:Y:S01]  /*24c10*/  FADD.FTZ R6, R170, R7 ;  /* 0x00000007aa067221 */ /* 0x000fe20000010000 */
[----:B------:R-:W4:Y:S05]  /*24c20*/  LDL.64 R42, [R1+0x2a8] ;  /* 0x0002a800012a7983 */ /* 0x000f2a0000100a00 */
[----:B------:R-:W1:Y:S08]  /*24c30*/  MUFU.EX2 R122, R122 ;  /* 0x0000007a007a7308 */ /* 0x000e700000000800 */
        /* <DEDUP_REMOVED lines=955> */
.L_x_6887:
[----:B------:R-:W-:Y:S05]  /*287f0*/  BSYNC B0 ;  /* 0x0000000000007941 */ /* 0x000fea0003800000 */
.L_x_6886:
        /* <DEDUP_REMOVED lines=9> */
.L_x_6855:
[----:B------:R-:W2:Y:S01]  /*28890*/  LDL R5, [R1+0x1f0] ;  /* 0x0001f00001057983 */ /* 0x000ea20000100800 */
[----:B------:R-:W-:Y:S05]  /*288a0*/  WARPSYNC.ALL ;  /* 0x0000000000007948 */ /* 0x000fea0003800000 */
[----:B------:R-:W3:Y:S04]  /*288b0*/  LDL R6, [R1+0x1f4] ;  /* 0x0001f40001067983 */ /* 0x000ee80000100800 */
[----:B------:R-:W4:Y:S01]  /*288c0*/  LDL.64 R14, [R1+0xb8] ;  /* 0x0000b800010e7983 */ /* 0x000f220000100a00 */
[----:B------:R-:W-:Y:S01]  /*288d0*/  IMAD.MOV.U32 R8, RZ, RZ, -0x800000 ;  /* 0xff800000ff087424 */ /* 0x000fe200078e00ff */
[----:B------:R-:W-:Y:S08]  /*288e0*/  BAR.ARV 0x8, 0x100 ;  /* 0x0204000000007b1d */ /* 0x000ff00000002000 */
[----:B------:R-:W-:Y:S06]  /*288f0*/  BAR.SYNC.DEFER_BLOCKING 0xf, 0x100 ;  /* 0x03c4000000007b1d */ /* 0x000fec0000010000 */
[----:B--2---:R-:W2:Y:S02]  /*28900*/  SHFL.BFLY PT, R0, R5, 0x2, 0x1f ;  /* 0x0c401f0005007f89 */ /* 0x004ea400000e0000 */
[----:B--2---:R-:W-:-:S05]  /*28910*/  FADD.FTZ R0, R5, R0 ;  /* 0x0000000005007221 */ /* 0x004fca0000010000 */
[----:B------:R-:W0:Y:S02]  /*28920*/  SHFL.BFLY PT, R3, R0, 0x1, 0x1f ;  /* 0x0c201f0000037f89 */ /* 0x000e2400000e0000 */
[----:B01----:R-:W-:-:S05]  /*28930*/  FADD.FTZ R2, R0, R3 ;  /* 0x0000000300027221 */ /* 0x003fca0000010000 */
        /* <DEDUP_REMOVED lines=15> */
[----:B0-----:R-:W-:Y:S01]  /*28a30*/  @P2 FMUL.FTZ R12, R9, 0.69314718246459960938 ;  /* 0x3f317218090c2820 */ /* 0x001fe20000410000 */
[----:B-1----:R-:W-:Y:S01]  /*28a40*/  @P1 FMUL.FTZ R6, R6, 0.69314718246459960938 ;  /* 0x3f31721806061820 */ /* 0x002fe20000410000 */
[----:B------:R-:W-:Y:S01]  /*28a50*/  STL [R1+0x1f4], R4 ;  /* 0x0001f40401007387 */ /* 0x000fe20000100800 */
[----:B---3--:R-:W-:-:S04]  /*28a60*/  @P2 FMUL.FTZ R7, R7, 0.69314718246459960938 ;  /* 0x3f31721807072820 */ /* 0x008fc80000410000 */
[----:B-----5:R-:W-:-:S05]  /*28a70*/  @P2 FFMA.FTZ R8, R7, R10, R12 ;  /* 0x0000000a07082223 */ /* 0x020fca000001000c */
[----:B------:R0:W-:Y:S01]  /*28a80*/  STL [R1+0x1f4], R8 ;  /* 0x0001f40801007387 */ /* 0x0001e20000100800 */
[----:B--2---:R-:W-:-:S04]  /*28a90*/  @P1 FMUL.FTZ R5, R5, 0.69314718246459960938 ;  /* 0x3f31721805051820 */ /* 0x004fc80000410000 */
[----:B----4-:R-:W-:-:S05]  /*28aa0*/  @P1 FFMA.FTZ R0, R5, R2, R6 ;  /* 0x0000000205001223 */ /* 0x010fca0000010006 */
[----:B------:R1:W-:Y:S04]  /*28ab0*/  STL [R1+0x1f0], R0 ;  /* 0x0001f00001007387 */ /* 0x0003e80000100800 */
[----:B------:R-:W2:Y:S02]  /*28ac0*/  LD.E R2, desc[UR46][R14.64+0x4] ;  /* 0x0000042e0e027980 */ /* 0x000ea4000c101900 */
[----:B--2---:R-:W-:Y:S02]  /*28ad0*/  ISETP.NE.AND P0, PT, R2, RZ, PT ;  /* 0x000000ff0200720c */ /* 0x004fe40003f05270 */
[----:B------:R-:W2:Y:S11]  /*28ae0*/  LDL R2, [R1+0x1c8] ;  /* 0x0001c80001027983 */ /* 0x000eb60000100800 */
[----:B------:R-:W3:Y:S04]  /*28af0*/  @!P0 LDL.64 R6, [R1+0xc0] ;  /* 0x0000c00001068983 */ /* 0x000ee80000100a00 */
[----:B------:R-:W2:Y:S01]  /*28b00*/  @!P0 LD.E R3, desc[UR46][R14.64] ;  /* 0x0000002e0e038980 */ /* 0x000ea2000c101900 */
[----:B------:R-:W-:-:S06]  /*28b10*/  IMAD.MOV.U32 R138, RZ, RZ, RZ ;  /* 0x000000ffff8a7224 */ /* 0x000fcc00078e00ff */
[----:B------:R-:W4:Y:S01]  /*28b20*/  @P1 MUFU.RCP R138, R13 ;  /* 0x0000000d008a1308 */ /* 0x000f220000001000 */
[----:B---3--:R-:W0:Y:S01]  /*28b30*/  @!P0 LD.E.64 R6, desc[UR46][R6.64] ;  /* 0x0000002e06068980 */ /* 0x008e22000c101b00 */
[----:B--2---:R-:W-:-:S04]  /*28b40*/  @!P0 IMAD R3, R2, 0x40, R3 ;  /* 0x0000004002038824 */ /* 0x004fc800078e0203 */
[----:B0-----:R-:W-:-:S05]  /*28b50*/  @!P0 IMAD.WIDE R8, R3, 0x4, R6 ;  /* 0x0000000403088825 */ /* 0x001fca00078e0206 */
[----:B----4-:R0:W-:Y:S04]  /*28b60*/  @!P0 ST.E desc[UR46][R8.64], R138 ;  /* 0x0000008a08008985 */ /* 0x0101e8000c10192e */
[----:B------:R-:W1:Y:S04]  /*28b70*/  @!P0 LDL.64 R14, [R1+0xb8] ;  /* 0x0000b800010e8983 */ /* 0x000e680000100a00 */
[----:B-1----:R-:W2:Y:S02]  /*28b80*/  @!P0 LD.E R0, desc[UR46][R14.64+0x4] ;  /* 0x0000042e0e008980 */ /* 0x002ea4000c101900 */
[----:B--2---:R-:W-:-:S13]  /*28b90*/  @!P0 ISETP.NE.AND P0, PT, R0, RZ, PT ;  /* 0x000000ff0000820c */ /* 0x004fda0003f05270 */
[----:B------:R-:W2:Y:S04]  /*28ba0*/  @!P0 LDL.64 R10, [R1+0xc0] ;  /* 0x0000c000010a8983 */ /* 0x000ea80000100a00 */
[----:B------:R-:W3:Y:S01]  /*28bb0*/  @!P0 LD.E R3, desc[UR46][R14.64] ;  /* 0x0000002e0e038980 */ /* 0x000ee2000c101900 */
[----:B------:R-:W-:-:S06]  /*28bc0*/  IMAD.MOV.U32 R0, RZ, RZ, RZ ;  /* 0x000000ffff007224 */ /* 0x000fcc00078e00ff */
[----:B------:R-:W1:Y:S01]  /*28bd0*/  @P2 MUFU.RCP R0, R4 ;  /* 0x0000000400002308 */ /* 0x000e620000001000 */
[----:B--2---:R-:W2:Y:S01]  /*28be0*/  @!P0 LD.E.64 R10, desc[UR46][R10.64] ;  /* 0x0000002e0a0a8980 */ /* 0x004ea2000c101b00 */
[----:B---3--:R-:W-:-:S04]  /*28bf0*/  @!P0 IMAD R3, R2, 0x40, R3 ;  /* 0x0000004002038824 */ /* 0x008fc800078e0203 */
[----:B------:R-:W-:-:S04]  /*28c00*/  @!P0 VIADD R3, R3, 0x8 ;  /* 0x0000000803038836 */ /* 0x000fc80000000000 */
[----:B--2---:R-:W-:-:S05]  /*28c10*/  @!P0 IMAD.WIDE R2, R3, 0x4, R10 ;  /* 0x0000000403028825 */ /* 0x004fca00078e020a */
[----:B-1----:R1:W-:Y:S04]  /*28c20*/  @!P0 ST.E desc[UR46][R2.64], R0 ;  /* 0x0000000002008985 */ /* 0x0023e8000c10192e */
        /* <DEDUP_REMOVED lines=29> */
[----:B------:R-:W5:Y:S04]  /*28e00*/  LDL.64 R4, [R1+0x3c8] ;  /* 0x0003c80001047983 */ /* 0x000f680000100a00 */
[----:B------:R-:W5:Y:S04]  /*28e10*/  LDL.64 R10, [R1+0x3d8] ;  /* 0x0003d800010a7983 */ /* 0x000f680000100a00 */
[----:B-1----:R-:W5:Y:S04]  /*28e20*/  LDL.64 R2, [R1+0x3e8] ;  /* 0x0003e80001027983 */ /* 0x002f680000100a00 */
        /* <DEDUP_REMOVED lines=35> */
[----:B--2---:R-:W-:-:S05]  /*29060*/  VIADD R136, R136, 0x1 ;  /* 0x0000000188887836 */ /* 0x004fca0000000000 */
[----:B------:R-:W-:-:S13]  /*29070*/  ISETP.NE.AND P0, PT, R136, 0x2, PT ;  /* 0x000000028800780c */ /* 0x000fda0003f05270 */
[----:B------:R-:W2:Y:S01]  /*29080*/  @!P0 LDL R135, [R1+0x1cc] ;  /* 0x0001cc0001878983 */ /* 0x000ea20000100800 */
[-C--:B---3--:R-:W-:Y:S01]  /*29090*/  FMUL.FTZ R13, R13, R0.reuse ;  /* 0x000000000d0d7220 */ /* 0x088fe20000410000 */
[-C--:B------:R-:W-:Y:S01]  /*290a0*/  FMUL.FTZ R12, R12, R0.reuse ;  /* 0x000000000c0c7220 */ /* 0x080fe20000410000 */
        /* <DEDUP_REMOVED lines=129> */
[----:B------:R-:W-:Y:S04]  /*298c0*/  STL [R1+0x1c8], R136 ;  /* 0x0001c88801007387 */ /* 0x000fe80000100800 */
        /* <DEDUP_REMOVED lines=12> */
[----:B--2---:R-:W-:-:S03]  /*29990*/  @!P0 LOP3.LUT R12, R135, 0x1, RZ, 0x3c, !PT ;  /* 0x00000001870c8812 */ /* 0x004fc600078e3cff */
        /* <DEDUP_REMOVED lines=50> */
[----:B------:R-:W-:Y:S04]  /*29cc0*/  STL [R1+0x1d0], R0 ;  /* 0x0001d00001007387 */ /* 0x000fe80000100800 */
[----:B------:R-:W-:Y:S04]  /*29cd0*/  @!P0 STL [R1+0x1cc], R12 ;  /* 0x0001cc0c01008387 */ /* 0x000fe80000100800 */
[----:B------:R-:W-:Y:S04]  /*29ce0*/  STL [R1+0x1d4], R134 ;  /* 0x0001d48601007387 */ /* 0x000fe80000100800 */
[----:B------:R-:W-:Y:S04]  /*29cf0*/  @!P0 STL [R1+0x1c8], RZ ;  /* 0x0001c8ff01008387 */ /* 0x000fe80000100800 */
[----:B------:R0:W-:Y:S02]  /*29d00*/  STL.64 [R1+0x3e8], R2 ;  /* 0x0003e80201007387 */ /* 0x0001e40000100a00 */
[----:B0-----:R-:W-:Y:S01]  /*29d10*/  IMAD.MOV.U32 R3, RZ, RZ, 0x1 ;  /* 0x00000001ff037424 */ /* 0x001fe200078e00ff */
[----:B------:R-:W-:Y:S06]  /*29d20*/  BAR.ARV 0xe, 0x100 ;  /* 0x0384000000007b1d */ /* 0x000fec0000002000 */
.L_x_6741:
[----:B------:R-:W-:Y:S05]  /*29d30*/  BSYNC B7 ;  /* 0x0000000000077941 */ /* 0x000fea0003800000 */
.L_x_6731:
[----:B------:R-:W3:Y:S08]  /*29d40*/  S2UR UR4, SR_CgaCtaId ;  /* 0x00000000000479c3 */ /* 0x000ef00000008800 */
[----:B------:R-:W-:Y:S01]  /*29d50*/  BAR.SYNC.DEFER_BLOCKING 0x5, 0x180 ;  /* 0x0146000000007b1d */ /* 0x000fe20000010000 */
[----:B-1----:R-:W-:Y:S02]  /*29d60*/  PRMT R0, R3, 0x9910, RZ ;  /* 0x0000991003007816 */ /* 0x002fe400000000ff */
[----:B------:R-:W-:-:S02]  /*29d70*/  MOV R2, 0x400 ;  /* 0x0000040000027802 */ /* 0x000fc40000000f00 */
[----:B------:R-:W-:Y:S01]  /*29d80*/  ISETP.NE.AND P0, PT, R0, RZ, PT ;  /* 0x000000ff0000720c */ /* 0x000fe20003f05270 */
[----:B------:R-:W-:Y:S01]  /*29d90*/  BSSY B0, `(.L_x_6889) ;  /* 0x00002fd000007945 */ /* 0x000fe20003800000 */
[----:B---3--:R-:W-:-:S05]  /*29da0*/  IMAD.U32 R23, RZ, RZ, UR4 ;  /* 0x00000004ff177e24 */ /* 0x008fca000f8e00ff */
[----:B------:R-:W-:-:S05]  /*29db0*/  LEA R2, R23, R2, 0x18 ;  /* 0x0000000217027211 */ /* 0x000fca00078ec0ff */
[----:B------:R1:W3:Y:S01]  /*29dc0*/  LDS.128 R112, [R2+0x388d0] ;  /* 0x0388d00002707984 */ /* 0x0002e20000000c00 */
[----:B------:R-:W-:Y:S06]  /*29dd0*/  BAR.ARV 0x4, 0x180 ;  /* 0x0106000000007b1d */ /* 0x000fec0000002000 */
[----:B------:R-:W-:Y:S05]  /*29de0*/  @!P0 BRA `(.L_x_6890) ;  /* 0x0000002000848947 */ /* 0x000fea0003800000 */
[----:B------:R-:W3:Y:S04]  /*29df0*/  LDL.128 R4, [R1+0x210] ;  /* 0x0002100001047983 */ /* 0x000ee80000100c00 */
[----:B------:R-:W3:Y:S01]  /*29e00*/  LDL.128 R8, [R1+0x220] ;  /* 0x0002200001087983 */ /* 0x000ee20000100c00 */
[C---:B------:R-:W-:Y:S01]  /*29e10*/  IADD3 R13, P1, R156.reuse, 0x20, RZ ;  /* 0x000000209c0d7810 */ /* 0x040fe20007f3e0ff */
[----:B------:R-:W-:Y:S01]  /*29e20*/  ULDC.64 UR4, c[0x0][0xd00] ;  /* 0x0003400000047ab9 */ /* 0x000fe20000000a00 */
[----:B----4-:R-:W-:Y:S01]  /*29e30*/  LOP3.LUT R15, R156, 0x380, RZ, 0xc0, !PT ;  /* 0x000003809c0f7812 */ /* 0x010fe200078ec0ff */
[----:B------:R-:W4:Y:S01]  /*29e40*/  LDL.128 R132, [R1+0x230] ;  /* 0x0002300001847983 */ /* 0x000f220000100c00 */
[----:B------:R-:W-:Y:S02]  /*29e50*/  LOP3.LUT R12, R13, 0x380, RZ, 0xc0, !PT ;  /* 0x000003800d0c7812 */ /* 0x000fe400078ec0ff */
[----:B------:R-:W-:Y:S01]  /*29e60*/  SHF.R.U64 R15, R15, 0x3, RZ ;  /* 0x000000030f0f7819 */ /* 0x000fe200000012ff */
[----:B------:R-:W4:Y:S01]  /*29e70*/  LDL.128 R120, [R1+0x250] ;  /* 0x0002500001787983 */ /* 0x000f220000100c00 */
[----:B------:R-:W-:-:S02]  /*29e80*/  SHF.R.U64 R12, R12, 0x3, RZ ;  /* 0x000000030c0c7819 */ /* 0x000fc400000012ff */
[C---:B------:R-:W-:Y:S01]  /*29e90*/  IADD3 R21, P0, R156.reuse, 0x40, RZ ;  /* 0x000000409c157810 */ /* 0x040fe20007f1e0ff */
[----:B------:R-:W4:Y:S01]  /*29ea0*/  LDL.128 R124, [R1+0x240] ;  /* 0x00024000017c7983 */ /* 0x000f220000100c00 */
[----:B------:R-:W-:Y:S02]  /*29eb0*/  LOP3.LUT R14, R15, R156, RZ, 0x3c, !PT ;  /* 0x0000009c0f0e7212 */ /* 0x000fe400078e3cff */
[----:B------:R-:W-:Y:S01]  /*29ec0*/  IADD3 R151, P6, R156, 0x2020, RZ ;  /* 0x000020209c977810 */ /* 0x000fe20007fde0ff */
[----:B------:R-:W4:Y:S01]  /*29ed0*/  LDL.128 R128, [R1+0x270] ;  /* 0x0002700001807983 */ /* 0x000f220000100c00 */
[--C-:B------:R-:W-:Y:S01]  /*29ee0*/  IMAD.MOV.U32 R15, RZ, RZ, R157.reuse ;  /* 0x000000ffff0f7224 */ /* 0x100fe200078e009d */
[----:B------:R-:W-:Y:S01]  /*29ef0*/  LOP3.LUT R12, R12, R13, RZ, 0x3c, !PT ;  /* 0x0000000d0c0c7212 */ /* 0x000fe200078e3cff */
[----:B------:R-:W-:Y:S01]  /*29f00*/  IMAD.X R13, RZ, RZ, R157, P1 ;  /* 0x000000ffff0d7224 */ /* 0x000fe200008e069d */
[----:B------:R-:W4:Y:S01]  /*29f10*/  LDL.128 R116, [R1+0x260] ;  /* 0x0002600001747983 */ /* 0x000f220000100c00 */
[----:B------:R-:W-:-:S02]  /*29f20*/  LOP3.LUT R20, R21, 0x380, RZ, 0xc0, !PT ;  /* 0x0000038015147812 */ /* 0x000fc400078ec0ff */
[C---:B------:R-:W-:Y:S01]  /*29f30*/  IADD3 R164, P4, R156.reuse, 0x60, RZ ;  /* 0x000000609ca47810 */ /* 0x040fe20007f9e0ff */
[----:B------:R-:W4:Y:S01]  /*29f40*/  LDL.128 R104, [R1+0x290] ;  /* 0x0002900001687983 */ /* 0x000f220000100c00 */
[C---:B------:R-:W-:Y:S02]  /*29f50*/  IADD3 R166, P3, R156.reuse, 0x2000, RZ ;  /* 0x000020009ca67810 */ /* 0x040fe40007f7e0ff */
[C---:B------:R-:W-:Y:S01]  /*29f60*/  IADD3 R149, P5, R156.reuse, 0x2040, RZ ;  /* 0x000020409c957810 */ /* 0x040fe20007fbe0ff */
[----:B------:R-:W4:Y:S01]  /*29f70*/  LDL.128 R108, [R1+0x280] ;  /* 0x00028000016c7983 */ /* 0x000f220000100c00 */
[----:B------:R-:W-:-:S03]  /*29f80*/  IADD3 R147, P2, R156, 0x2060, RZ ;  /* 0x000020609c937810 */ /* 0x000fc60007f5e0ff */
[----:B------:R-:W4:Y:S04]  /*29f90*/  LDL.128 R96, [R1+0x2b0] ;  /* 0x0002b00001607983 */ /* 0x000f280000100c00 */
[----:B------:R-:W4:Y:S04]  /*29fa0*/  LDL.128 R100, [R1+0x2a0] ;  /* 0x0002a00001647983 */ /* 0x000f280000100c00 */
[----:B------:R-:W4:Y:S04]  /*29fb0*/  LDL.128 R88, [R1+0x2d0] ;  /* 0x0002d00001587983 */ /* 0x000f280000100c00 */
[----:B------:R-:W4:Y:S04]  /*29fc0*/  LDL.128 R92, [R1+0x2c0] ;  /* 0x0002c000015c7983 */ /* 0x000f280000100c00 */
[----:B------:R-:W4:Y:S01]  /*29fd0*/  LDL.128 R80, [R1+0x2f0] ;  /* 0x0002f00001507983 */ /* 0x000f220000100c00 */
[----:B------:R-:W-:-:S03]  /*29fe0*/  MOV R3, R14 ;  /* 0x0000000e00037202 */ /* 0x000fc60000000f00 */
[----:B------:R-:W4:Y:S04]  /*29ff0*/  LDL.128 R84, [R1+0x2e0] ;  /* 0x0002e00001547983 */ /* 0x000f280000100c00 */
[----:B------:R-:W4:Y:S04]  /*2a000*/  LDL.128 R72, [R1+0x310] ;  /* 0x0003100001487983 */ /* 0x000f280000100c00 */
[----:B------:R-:W4:Y:S04]  /*2a010*/  LDL.128 R76, [R1+0x300] ;  /* 0x00030000014c7983 */ /* 0x000f280000100c00 */
[----:B--2---:R-:W2:Y:S04]  /*2a020*/  LDL.128 R64, [R1+0x330] ;  /* 0x0003300001407983 */ /* 0x004ea80000100c00 */
[----:B------:R-:W2:Y:S04]  /*2a030*/  LDL.128 R68, [R1+0x320] ;  /* 0x0003200001447983 */ /* 0x000ea80000100c00 */
[----:B------:R-:W2:Y:S04]  /*2a040*/  LDL.128 R56, [R1+0x350] ;  /* 0x0003500001387983 */ /* 0x000ea80000100c00 */
[----:B0-----:R-:W2:Y:S04]  /*2a050*/  LDL.128 R60, [R1+0x340] ;  /* 0x00034000013c7983 */ /* 0x001ea80000100c00 */
[----:B------:R-:W2:Y:S01]  /*2a060*/  LDL.128 R48, [R1+0x370] ;  /* 0x0003700001307983 */ /* 0x000ea20000100c00 */
[----:B------:R-:W-:-:S02]  /*2a070*/  MOV R0, R12 ;  /* 0x0000000c00007202 */ /* 0x000fc40000000f00 */
[----:B------:R-:W-:Y:S01]  /*2a080*/  SHF.R.U64 R20, R20, 0x3, RZ ;  /* 0x0000000314147819 */ /* 0x000fe200000012ff */
[----:B------:R-:W2:Y:S01]  /*2a090*/  LDL.128 R52, [R1+0x360] ;  /* 0x0003600001347983 */ /* 0x000ea20000100c00 */
[----:B------:R-:W-:Y:S02]  /*2a0a0*/  LOP3.LUT R150, R151, 0x380, RZ, 0xc0, !PT ;  /* 0x0000038097967812 */ /* 0x000fe400078ec0ff */
[----:B------:R-:W-:Y:S01]  /*2a0b0*/  LOP3.LUT R20, R20, R21, RZ, 0x3c, !PT ;  /* 0x0000001514147212 */ /* 0x000fe200078e3cff */
[----:B------:R-:W2:Y:S01]  /*2a0c0*/  LDL.128 R40, [R1+0x390] ;  /* 0x0003900001287983 */ /* 0x000ea20000100c00 */
[----:B------:R-:W-:Y:S01]  /*2a0d0*/  IMAD.X R21, RZ, RZ, R157, P0 ;  /* 0x000000ffff157224 */ /* 0x000fe200000e069d */
[----:B------:R-:W-:Y:S02]  /*2a0e0*/  IADD3 R137, P0, R156, 0x4020, RZ ;  /* 0x000040209c897810 */ /* 0x000fe40007f1e0ff */
[----:B------:R-:W2:Y:S01]  /*2a0f0*/  LDL.128 R44, [R1+0x380] ;  /* 0x00038000012c7983 */ /* 0x000ea20000100c00 */
[----:B------:R-:W-:-:S02]  /*2a100*/  SHF.R.U64 R150, R150, 0x3, RZ ;  /* 0x0000000396967819 */ /* 0x000fc400000012ff */
[----:B------:R-:W-:Y:S01]  /*2a110*/  LOP3.LUT R165, R164, 0x380, RZ, 0xc0, !PT ;  /* 0x00000380a4a57812 */ /* 0x000fe200078ec0ff */
[----:B------:R-:W2:Y:S01]  /*2a120*/  LDL.128 R32, [R1+0x3b0] ;  /* 0x0003b00001207983 */ /* 0x000ea20000100c00 */
[----:B------:R-:W-:Y:S02]  /*2a130*/  LOP3.LUT R167, R166, 0x380, RZ, 0xc0, !PT ;  /* 0x00000380a6a77812 */ /* 0x000fe400078ec0ff */
[----:B------:R-:W-:Y:S01]  /*2a140*/  IADD3 R145, P1, R156, 0x4000, RZ ;  /* 0x000040009c917810 */ /* 0x000fe20007f3e0ff */
[----:B-----5:R-:W2:Y:S01]  /*2a150*/  LDL.128 R36, [R1+0x3a0] ;  /* 0x0003a00001247983 */ /* 0x020ea20000100c00 */
[----:B------:R-:W-:-:S03]  /*2a160*/  LOP3.LUT R148, R149, 0x380, RZ, 0xc0, !PT ;  /* 0x0000038095947812 */ /* 0x000fc600078ec0ff */
[----:B------:R-:W2:Y:S04]  /*2a170*/  LDL.128 R24, [R1+0x3d0] ;  /* 0x0003d00001187983 */ /* 0x000ea80000100c00 */
[----:B------:R-:W2:Y:S04]  /*2a180*/  LDL.128 R28, [R1+0x3c0] ;  /* 0x0003c000011c7983 */ /* 0x000ea80000100c00 */
[----:B------:R-:W2:Y:S01]  /*2a190*/  LDL.128 R12, [R1+0x3e0] ;  /* 0x0003e000010c7983 */ /* 0x000ea20000100c00 */
[----:B---3--:R-:W-:Y:S02]  /*2a1a0*/  F2FP.F16.F32.PACK_AB R4, R5, R4 ;  /* 0x000000040504723e */ /* 0x008fe400000000ff */
[----:B------:R-:W-:-:S02]  /*2a1b0*/  F2FP.F16.F32.PACK_AB R5, R7, R6 ;  /* 0x000000060705723e */ /* 0x000fc400000000ff */
[----:B------:R-:W-:Y:S02]  /*2a1c0*/  F2FP.F16.F32.PACK_AB R6, R9, R8 ;  /* 0x000000080906723e */ /* 0x000fe400000000ff */
[----:B------:R-:W-:Y:S01]  /*2a1d0*/  F2FP.F16.F32.PACK_AB R7, R11, R10 ;  /* 0x0000000a0b07723e */ /* 0x000fe200000000ff */
[----:B------:R-:W-:Y:S01]  /*2a1e0*/  BAR.SYNC.DEFER_BLOCKING 0x1, 0x100 ;  /* 0x0044000000007b1d */ /* 0x000fe20000010000 */
[----:B------:R-:W-:Y:S02]  /*2a1f0*/  LOP3.LUT R136, R137, 0x380, RZ, 0xc0, !PT ;  /* 0x0000038089887812 */ /* 0x000fe400078ec0ff */
[----:B------:R-:W-:Y:S02]  /*2a200*/  LOP3.LUT R150, R150, R151, RZ, 0x3c, !PT ;  /* 0x0000009796967212 */ /* 0x000fe400078e3cff */
[----:B------:R-:W-:Y:S02]  /*2a210*/  SHF.R.U64 R165, R165, 0x3, RZ ;  /* 0x00000003a5a57819 */ /* 0x000fe400000012ff */
[----:B------:R-:W-:Y:S01]  /*2a220*/  LOP3.LUT R146, R147, 0x380, RZ, 0xc0, !PT ;  /* 0x0000038093927812 */ /* 0x000fe200078ec0ff */
[----:B------:R-:W3:Y:S01]  /*2a230*/  LDL.128 R8, [R1+0x3f0] ;  /* 0x0003f00001087983 */ /* 0x000ee20000100c00 */
[----:B------:R-:W-:-:S02]  /*2a240*/  SHF.R.U64 R167, R167, 0x3, RZ ;  /* 0x00000003a7a77819 */ /* 0x000fc400000012ff */
[----:B------:R-:W-:Y:S02]  /*2a250*/  LOP3.LUT R144, R145, 0x380, RZ, 0xc0, !PT ;  /* 0x0000038091907812 */ /* 0x000fe400078ec0ff */
[----:B------:R-:W-:Y:S01]  /*2a260*/  SHF.R.U64 R148, R148, 0x3, RZ ;  /* 0x0000000394947819 */ /* 0x000fe200000012ff */
[----:B------:R0:W-:Y:S01]  /*2a270*/  STSM.16.M88.4 [R3], R4 ;  /* 0x0000000403007844 */ /* 0x0001e20000000200 */
[--C-:B------:R-:W-:Y:S01]  /*2a280*/  IMAD.X R151, RZ, RZ, R157.reuse, P6 ;  /* 0x000000ffff977224 */ /* 0x100fe200030e069d */
[----:B------:R-:W-:Y:S02]  /*2a290*/  SHF.R.U64 R136, R136, 0x3, RZ ;  /* 0x0000000388887819 */ /* 0x000fe400000012ff */
[----:B------:R-:W-:Y:S01]  /*2a2a0*/  LOP3.LUT R164, R165, R164, RZ, 0x3c, !PT ;  /* 0x000000a4a5a47212 */ /* 0x000fe200078e3cff */
[----:B------:R-:W-:Y:S01]  /*2a2b0*/  IMAD.X R165, RZ, RZ, R157, P4 ;  /* 0x000000ffffa57224 */ /* 0x000fe200020e069d */
[----:B------:R-:W-:Y:S02]  /*2a2c0*/  SHF.R.U64 R146, R146, 0x3, RZ ;  /* 0x0000000392927819 */ /* 0x000fe400000012ff */
[----:B------:R-:W-:-:S02]  /*2a2d0*/  LOP3.LUT R166, R167, R166, RZ, 0x3c, !PT ;  /* 0x000000a6a7a67212 */ /* 0x000fc400078e3cff */
[----:B------:R-:W-:Y:S02]  /*2a2e0*/  SHF.R.U64 R144, R144, 0x3, RZ ;  /* 0x0000000390907819 */ /* 0x000fe400000012ff */
[----:B------:R-:W-:Y:S01]  /*2a2f0*/  LOP3.LUT R148, R148, R149, RZ, 0x3c, !PT ;  /* 0x0000009594947212 */ /* 0x000fe200078e3cff */
[----:B0-----:R-:W3:Y:S01]  /*2a300*/  LDL.128 R4, [R1+0x400] ;  /* 0x0004000001047983 */ /* 0x001ee20000100c00 */
[----:B------:R-:W-:Y:S02]  /*2a310*/  IADD3 R139, P6, R156, 0x6000, RZ ;  /* 0x000060009c8b7810 */ /* 0x000fe40007fde0ff */
[----:B------:R-:W-:Y:S02]  /*2a320*/  LOP3.LUT R136, R136, R137, RZ, 0x3c, !PT ;  /* 0x0000008988887212 */ /* 0x000fe400078e3cff */
[----:B------:R-:W-:Y:S01]  /*2a330*/  LOP3.LUT R138, R139, 0x380, RZ, 0xc0, !PT ;  /* 0x000003808b8a7812 */ /* 0x000fe200078ec0ff */
[--C-:B------:R-:W-:Y:S01]  /*2a340*/  IMAD.X R137, RZ, RZ, R157.reuse, P0 ;  /* 0x000000ffff897224 */ /* 0x100fe200000e069d */
[C---:B------:R-:W-:Y:S01]  /*2a350*/  IADD3 R143, P4, R156.reuse, 0x4040, RZ ;  /* 0x000040409c8f7810 */ /* 0x040fe20007f9e0ff */
[--C-:B------:R-:W-:Y:S01]  /*2a360*/  IMAD.X R167, RZ, RZ, R157.reuse, P3 ;  /* 0x000000ffffa77224 */ /* 0x100fe200018e069d */
[----:B------:R-:W-:Y:S01]  /*2a370*/  ISETP.NE.U32.AND P0, PT, RZ, UR4, PT ;  /* 0x00000004ff007c0c */ /* 0x000fe2000bf05070 */
[----:B------:R-:W-:Y:S01]  /*2a380*/  IMAD.X R149, RZ, RZ, R157, P5 ;  /* 0x000000ffff957224 */ /* 0x000fe200028e069d */
[----:B------:R-:W-:-:S02]  /*2a390*/  IADD3 R141, P3, R156, 0x4060, RZ ;  /* 0x000040609c8d7810 */ /* 0x000fc40007f7e0ff */
[----:B------:R-:W-:Y:S02]  /*2a3a0*/  SHF.R.U64 R138, R138, 0x3, RZ ;  /* 0x000000038a8a7819 */ /* 0x000fe400000012ff */
[----:B------:R-:W-:Y:S01]  /*2a3b0*/  LOP3.LUT R146, R146, R147, RZ, 0x3c, !PT ;  /* 0x0000009392927212 */ /* 0x000fe200078e3cff */
[--C-:B------:R-:W-:Y:S01]  /*2a3c0*/  IMAD.X R147, RZ, RZ, R157.reuse, P2 ;  /* 0x000000ffff937224 */ /* 0x100fe200010e069d */
[----:B------:R-:W-:Y:S01]  /*2a3d0*/  LOP3.LUT R144, R144, R145, RZ, 0x3c, !PT ;  /* 0x0000009190907212 */ /* 0x000fe200078e3cff */
[----:B------:R-:W-:Y:S01]  /*2a3e0*/  IMAD.X R145, RZ, RZ, R157, P1 ;  /* 0x000000ffff917224 */ /* 0x000fe200008e069d */
[C---:B------:R-:W-:Y:S02]  /*2a3f0*/  IADD3 R173, P5, R156.reuse, 0x6020, RZ ;  /* 0x000060209cad7810 */ /* 0x040fe40007fbe0ff */
[----:B------:R-:W-:Y:S02]  /*2a400*/  LOP3.LUT R142, R143, 0x380, RZ, 0xc0, !PT ;  /* 0x000003808f8e7812 */ /* 0x000fe400078ec0ff */
[----:B------:R-:W-:-:S02]  /*2a410*/  IADD3 R169, P2, R156, 0x6040, RZ ;  /* 0x000060409ca97810 */ /* 0x000fc40007f5e0ff */
[----:B------:R-:W-:Y:S01]  /*2a420*/  ISETP.NE.AND.EX P0, PT, RZ, UR5, PT, P0 ;  /* 0x00000005ff007c0c */ /* 0x000fe2000bf05300 */
[----:B------:R-:W-:Y:S01]  /*2a430*/  ULDC.64 UR4, c[0x0][0xd08] ;  /* 0x0003420000047ab9 */ /* 0x000fe20000000a00 */
[----:B------:R-:W-:Y:S02]  /*2a440*/  LOP3.LUT R140, R141, 0x380, RZ, 0xc0, !PT ;  /* 0x000003808d8c7812 */ /* 0x000fe400078ec0ff */
[----:B------:R-:W-:Y:S01]  /*2a450*/  LOP3.LUT R138, R138, R139, RZ, 0x3c, !PT ;  /* 0x0000008b8a8a7212 */ /* 0x000fe200078e3cff */
[----:B------:R-:W-:Y:S01]  /*2a460*/  IMAD.X R139, RZ, RZ, R157, P6 ;  /* 0x000000ffff8b7224 */ /* 0x000fe200030e069d */
[----:B------:R-:W-:Y:S02]  /*2a470*/  IADD3 R171, P1, R156, 0x6060, RZ ;  /* 0x000060609cab7810 */ /* 0x000fe40007f3e0ff */
[----:B------:R-:W-:Y:S02]  /*2a480*/  LOP3.LUT R172, R173, 0x380, RZ, 0xc0, !PT ;  /* 0x00000380adac7812 */ /* 0x000fe400078ec0ff */
[----:B----4-:R-:W-:-:S02]  /*2a490*/  F2FP.F16.F32.PACK_AB R132, R133, R132 ;  /* 0x000000848584723e */ /* 0x010fc400000000ff */
[----:B------:R-:W-:Y:S02]  /*2a4a0*/  ISETP.NE.U32.AND P6, PT, RZ, UR4, PT ;  /* 0x00000004ff007c0c */ /* 0x000fe4000bfc5070 */
[----:B------:R-:W-:Y:S02]  /*2a4b0*/  SHF.R.U64 R142, R142, 0x3, RZ ;  /* 0x000000038e8e7819 */ /* 0x000fe400000012ff */
[----:B------:R-:W-:Y:S02]  /*2a4c0*/  LOP3.LUT R168, R169, 0x380, RZ, 0xc0, !PT ;  /* 0x00000380a9a87812 */ /* 0x000fe400078ec0ff */
[----:B------:R-:W-:Y:S02]  /*2a4d0*/  F2FP.F16.F32.PACK_AB R133, R135, R134 ;  /* 0x000000868785723e */ /* 0x000fe400000000ff */
[----:B------:R-:W-:Y:S02]  /*2a4e0*/  F2FP.F16.F32.PACK_AB R120, R121, R120 ;  /* 0x000000787978723e */ /* 0x000fe400000000ff */
[----:B------:R-:W-:-:S02]  /*2a4f0*/  SHF.R.U64 R140, R140, 0x3, RZ ;  /* 0x000000038c8c7819 */ /* 0x000fc400000012ff */
[----:B------:R-:W-:Y:S02]  /*2a500*/  LOP3.LUT R170, R171, 0x380, RZ, 0xc0, !PT ;  /* 0x00000380abaa7812 */ /* 0x000fe400078ec0ff */
[----:B------:R-:W-:Y:S02]  /*2a510*/  F2FP.F16.F32.PACK_AB R134, R125, R124 ;  /* 0x0000007c7d86723e */ /* 0x000fe400000000ff */
[----:B------:R-:W-:Y:S02]  /*2a520*/  F2FP.F16.F32.PACK_AB R135, R127, R126 ;  /* 0x0000007e7f87723e */ /* 0x000fe400000000ff */
[----:B------:R-:W-:Y:S02]  /*2a530*/  F2FP.F16.F32.PACK_AB R121, R123, R122 ;  /* 0x0000007a7b79723e */ /* 0x000fe400000000ff */
[----:B------:R-:W-:Y:S02]  /*2a540*/  F2FP.F16.F32.PACK_AB R128, R129, R128 ;  /* 0x000000808180723e */ /* 0x000fe400000000ff */
[----:B------:R-:W-:-:S02]  /*2a550*/  MOV R20, R20 ;  /* 0x0000001400147202 */ /* 0x000fc40000000f00 */
[----:B------:R-:W-:Y:S02]  /*2a560*/  F2FP.F16.F32.PACK_AB R122, R117, R116 ;  /* 0x00000074757a723e */ /* 0x000fe400000000ff */
[----:B------:R-:W-:Y:S02]  /*2a570*/  F2FP.F16.F32.PACK_AB R123, R119, R118 ;  /* 0x00000076777b723e */ /* 0x000fe400000000ff */
[----:B------:R-:W-:Y:S02]  /*2a580*/  F2FP.F16.F32.PACK_AB R129, R131, R130 ;  /* 0x000000828381723e */ /* 0x000fe400000000ff */
[----:B------:R-:W-:Y:S02]  /*2a590*/  F2FP.F16.F32.PACK_AB R104, R105, R104 ;  /* 0x000000686968723e */ /* 0x000fe400000000ff */
[----:B------:R-:W-:Y:S02]  /*2a5a0*/  SHF.R.U64 R172, R172, 0x3, RZ ;  /* 0x00000003acac7819 */ /* 0x000fe400000012ff */
[----:B------:R-:W-:-:S02]  /*2a5b0*/  MOV R164, R164 ;  /* 0x000000a400a47202 */ /* 0x000fc40000000f00 */
[----:B------:R-:W-:Y:S02]  /*2a5c0*/  F2FP.F16.F32.PACK_AB R130, R109, R108 ;  /* 0x0000006c6d82723e */ /* 0x000fe400000000ff */
[----:B------:R-:W-:Y:S02]  /*2a5d0*/  F2FP.F16.F32.PACK_AB R131, R111, R110 ;  /* 0x0000006e6f83723e */ /* 0x000fe400000000ff */
[----:B------:R-:W-:Y:S02]  /*2a5e0*/  F2FP.F16.F32.PACK_AB R105, R107, R106 ;  /* 0x0000006a6b69723e */ /* 0x000fe400000000ff */
[----:B------:R-:W-:Y:S02]  /*2a5f0*/  F2FP.F16.F32.PACK_AB R96, R97, R96 ;  /* 0x000000606160723e */ /* 0x000fe400000000ff */
[----:B------:R-:W-:Y:S02]  /*2a600*/  ISETP.NE.AND.EX P6, PT, RZ, UR5, PT, P6 ;  /* 0x00000005ff007c0c */ /* 0x000fe4000bfc5360 */
[----:B------:R-:W-:Y:S01]  /*2a610*/  LOP3.LUT R142, R142, R143, RZ, 0x3c, !PT ;  /* 0x0000008f8e8e7212 */ /* 0x000fe200078e3cff */
[----:B------:R-:W-:Y:S01]  /*2a620*/  IMAD.X R143, RZ, RZ, R157, P4 ;  /* 0x000000ffff8f7224 */ /* 0x000fe200020e069d */
[----:B------:R-:W-:-:S02]  /*2a630*/  SHF.R.U64 R168, R168, 0x3, RZ ;  /* 0x00000003a8a87819 */ /* 0x000fc400000012ff */
[----:B------:R-:W-:Y:S02]  /*2a640*/  MOV R166, R166 ;  /* 0x000000a600a67202 */ /* 0x000fe40000000f00 */
[----:B------:R-:W-:Y:S02]  /*2a650*/  F2FP.F16.F32.PACK_AB R106, R101, R100 ;  /* 0x00000064656a723e */ /* 0x000fe400000000ff */
[----:B------:R-:W-:Y:S02]  /*2a660*/  F2FP.F16.F32.PACK_AB R107, R103, R102 ;  /* 0x00000066676b723e */ /* 0x000fe400000000ff */
[----:B------:R-:W-:Y:S02]  /*2a670*/  F2FP.F16.F32.PACK_AB R97, R99, R98 ;  /* 0x000000626361723e */ /* 0x000fe400000000ff */
[----:B------:R-:W-:Y:S01]  /*2a680*/  F2FP.F16.F32.PACK_AB R88, R89, R88 ;  /* 0x000000585958723e */ /* 0x000fe200000000ff */
[----:B------:R-:W-:Y:S01]  /*2a690*/  STSM.16.M88.4 [R0], R132 ;  /* 0x0000008400007844 */ /* 0x000fe20000000200 */
        /* <DEDUP_REMOVED lines=13> */
[----:B------:R-:W-:Y:S01]  /*2a770*/  F2FP.F16.F32.PACK_AB R72, R73, R72 ;  /* 0x000000484948723e */ /* 0x000fe200000000ff */
[----:B------:R-:W-:Y:S01]  /*2a780*/  STSM.16.M88.4 [R164], R128 ;  /* 0x00000080a4007844 */ /* 0x000fe20000000200 */
[----:B------:R-:W-:Y:S01]  /*2a790*/  LOP3.LUT R172, R172, R173, RZ, 0x3c, !PT ;  /* 0x000000adacac7212 */ /* 0x000fe200078e3cff */
[----:B------:R-:W-:Y:S01]  /*2a7a0*/  IMAD.X R173, RZ, RZ, R157, P5 ;  /* 0x000000ffffad7224 */ /* 0x000fe200028e069d */
[----:B------:R-:W-:-:S02]  /*2a7b0*/  MOV R146, R146 ;  /* 0x0000009200927202 */ /* 0x000fc40000000f00 */
[----:B------:R-:W-:Y:S01]  /*2a7c0*/  F2FP.F16.F32.PACK_AB R82, R77, R76 ;  /* 0x0000004c4d52723e */ /* 0x000fe200000000ff */
[----:B0-----:R-:W0:Y:S01]  /*2a7d0*/  LDC.64 R20, c[0x0][0xd00] ;  /* 0x00034000ff147b82 */ /* 0x001e220000000a00 */
[----:B------:R-:W-:Y:S02]  /*2a7e0*/  F2FP.F16.F32.PACK_AB R83, R79, R78 ;  /* 0x0000004e4f53723e */ /* 0x000fe400000000ff */
[----:B------:R-:W-:Y:S02]  /*2a7f0*/  F2FP.F16.F32.PACK_AB R73, R75, R74 ;  /* 0x0000004a4b49723e */ /* 0x000fe400000000ff */
[----:B--2---:R-:W-:Y:S01]  /*2a800*/  F2FP.F16.F32.PACK_AB R64, R65, R64 ;  /* 0x000000404140723e */ /* 0x004fe200000000ff */
[----:B------:R-:W-:Y:S01]  /*2a810*/  STSM.16.M88.4 [R166], R104 ;  /* 0x00000068a6007844 */ /* 0x000fe20000000200 */
[----:B------:R-:W-:Y:S01]  /*2a820*/  LOP3.LUT R168, R168, R169, RZ, 0x3c, !PT ;  /* 0x000000a9a8a87212 */ /* 0x000fe200078e3cff */
[----:B------:R-:W-:Y:S01]  /*2a830*/  IMAD.X R169, RZ, RZ, R157, P2 ;  /* 0x000000ffffa97224 */ /* 0x000fe200010e069d */
        /* <DEDUP_REMOVED lines=32> */
[----:B------:R-:W-:Y:S02]  /*2aa40*/  MOV R172, R172 ;  /* 0x000000ac00ac7202 */ /* 0x000fe40000000f00 */
[----:B------:R-:W-:Y:S02]  /*2aa50*/  F2FP.F16.F32.PACK_AB R34, R29, R28 ;  /* 0x0000001c1d22723e */ /* 0x000fe400000000ff */
[----:B------:R-:W-:Y:S02]  /*2aa60*/  F2FP.F16.F32.PACK_AB R35, R31, R30 ;  /* 0x0000001e1f23723e */ /* 0x000fe400000000ff */
[----:B------:R-:W-:Y:S01]  /*2aa70*/  F2FP.F16.F32.PACK_AB R25, R27, R26 ;  /* 0x0000001a1b19723e */ /* 0x000fe200000000ff */
[----:B------:R-:W-:Y:S01]  /*2aa80*/  STSM.16.M88.4 [R142], R56 ;  /* 0x000000388e007844 */ /* 0x000fe20000000200 */
[----:B------:R-:W-:-:S02]  /*2aa90*/  MOV R168, R168 ;  /* 0x000000a800a87202 */ /* 0x000fc40000000f00 */
[----:B------:R-:W-:Y:S02]  /*2aaa0*/  F2FP.F16.F32.PACK_AB R26, R13, R12 ;  /* 0x0000000c0d1a723e */ /* 0x000fe400000000ff */
[----:B------:R-:W-:Y:S01]  /*2aab0*/  F2FP.F16.F32.PACK_AB R27, R15, R14 ;  /* 0x0000000e0f1b723e */ /* 0x000fe200000000ff */
[----:B------:R-:W-:Y:S01]  /*2aac0*/  STSM.16.M88.4 [R140], R48 ;  /* 0x000000308c007844 */ /* 0x000fe20000000200 */
[----:B------:R-:W-:-:S03]  /*2aad0*/  MOV R170, R170 ;  /* 0x000000aa00aa7202 */ /* 0x000fc60000000f00 */
[----:B------:R-:W-:Y:S04]  /*2aae0*/  STSM.16.M88.4 [R138], R40 ;  /* 0x000000288a007844 */ /* 0x000fe80000000200 */
[----:B------:R-:W-:Y:S04]  /*2aaf0*/  STSM.16.M88.4 [R172], R32 ;  /* 0x00000020ac007844 */ /* 0x000fe80000000200 */
[----:B------:R2:W-:Y:S01]  /*2ab00*/  STSM.16.M88.4 [R168], R24 ;  /* 0x00000018a8007844 */ /* 0x0005e20000000200 */
[----:B------:R-:W-:Y:S01]  /*2ab10*/  ULDC UR4, c[0x0][0xb88] ;  /* 0x0002e20000047ab9 */ /* 0x000fe20000000800 */
[----:B------:R-:W-:-:S02]  /*2ab20*/  IMAD.MOV.U32 R76, RZ, RZ, RZ ;  /* 0x000000ffff4c7224 */ /* 0x000fc400078e00ff */
[----:B------:R-:W-:Y:S01]  /*2ab30*/  IMAD.U32 R22, RZ, RZ, UR4 ;  /* 0x00000004ff167e24 */ /* 0x000fe2000f8e00ff */
[----:B---3--:R-:W-:Y:S02]  /*2ab40*/  F2FP.F16.F32.PACK_AB R8, R9, R8 ;  /* 0x000000080908723e */ /* 0x008fe400000000ff */
[----:B------:R-:W-:Y:S02]  /*2ab50*/  F2FP.F16.F32.PACK_AB R9, R11, R10 ;  /* 0x0000000a0b09723e */ /* 0x000fe400000000ff */
[----:B------:R-:W-:Y:S02]  /*2ab60*/  F2FP.F16.F32.PACK_AB R10, R5, R4 ;  /* 0x00000004050a723e */ /* 0x000fe400000000ff */
[----:B------:R-:W-:Y:S02]  /*2ab70*/  F2FP.F16.F32.PACK_AB R11, R7, R6 ;  /* 0x00000006070b723e */ /* 0x000fe400000000ff */
[----:B------:R-:W3:Y:S03]  /*2ab80*/  @P6 LDC.64 R6, c[0x0][0xd08] ;  /* 0x00034200ff066b82 */ /* 0x000ee60000000a00 */
[----:B------:R4:W-:Y:S01]  /*2ab90*/  STSM.16.M88.4 [R170], R8 ;  /* 0x00000008aa007844 */ /* 0x0009e20000000200 */
[----:B0-----:R-:W-:-:S04]  /*2aba0*/  IMAD.WIDE R4, R219, 0x4, R20 ;  /* 0x00000004db047825 */ /* 0x001fc800078e0214 */
[----:B------:R-:W-:Y:S01]  /*2abb0*/  BAR.SYNC.DEFER_BLOCKING 0x1, 0x100 ;  /* 0x0044000000007b1d */ /* 0x000fe20000010000 */
[----:B---3--:R-:W-:-:S05]  /*2abc0*/  @P6 IMAD.WIDE R6, R219, 0x4, R6 ;  /* 0x00000004db066825 */ /* 0x008fca00078e0206 */
[----:B------:R0:W5:Y:S04]  /*2abd0*/  @P0 LDG.E R76, desc[UR46][R4.64] ;  /* 0x0000002e044c0981 */ /* 0x000168000c1e1900 */
[----:B------:R0:W5:Y:S01]  /*2abe0*/  @P6 LDG.E R22, desc[UR46][R6.64] ;  /* 0x0000002e06166981 */ /* 0x000162000c1e1900 */
[----:B------:R-:W-:Y:S02]  /*2abf0*/  IMAD R20, R220, 0x40, R215 ;  /* 0x00000040dc147824 */ /* 0x000fe400078e02d7 */
[----:B------:R-:W-:-:S04]  /*2ac00*/  IMAD.MOV.U32 R21, RZ, RZ, 0x2 ;  /* 0x00000002ff157424 */ /* 0x000fc800078e00ff */
[----:B------:R-:W-:-:S03]  /*2ac10*/  IMAD.WIDE R20, R20, R21, UR44 ;  /* 0x0000002c14147e25 */ /* 0x000fc6000f8e0215 */
[C---:B------:R-:W-:Y:S02]  /*2ac20*/  IADD3 R3, P1, R20.reuse, 0x1000, RZ ;  /* 0x0000100014037810 */ /* 0x040fe40007f3e0ff */
[C---:B------:R-:W-:Y:S02]  /*2ac30*/  IADD3 R13, P2, R20.reuse, 0x2000, RZ ;  /* 0x00002000140d7810 */ /* 0x040fe40007f5e0ff */
[C---:B--2---:R-:W-:Y:S02]  /*2ac40*/  IADD3 R25, P3, R20.reuse, 0x3000, RZ ;  /* 0x0000300014197810 */ /* 0x044fe40007f7e0ff */
        /* <DEDUP_REMOVED lines=9> */
[----:B------:R-:W-:Y:S01]  /*2ace0*/  IADD3 R33, P5, R20, 0x5000, RZ ;  /* 0x0000500014217810 */ /* 0x000fe20007fbe0ff */
[--C-:B----4-:R-:W-:Y:S01]  /*2acf0*/  IMAD.X R11, RZ, RZ, R21.reuse, P1 ;  /* 0x000000ffff0b7224 */ /* 0x110fe200008e0615 */
        /* <DEDUP_REMOVED lines=36> */
.L_x_6891:
[----:B------:R-:W2:Y:S01]  /*2af40*/  LDL R3, [R1+0x414] ;  /* 0x0004140001037983 */ /* 0x000ea20000100800 */
[--C-:B------:R-:W-:Y:S01]  /*2af50*/  IMAD.X R37, RZ, RZ, R21.reuse, P1 ;  /* 0x000000ffff257224 */ /* 0x100fe200008e0615 */
[----:B------:R-:W-:Y:S01]  /*2af60*/  IADD3 R61, P1, R20, 0xc000, RZ ;  /* 0x0000c000143d7810 */ /* 0x000fe20007f3e0ff */
[--C-:B------:R-:W-:Y:S01]  /*2af70*/  IMAD.X R41, RZ, RZ, R21.reuse, P2 ;  /* 0x000000ffff297224 */ /* 0x100fe200010e0615 */
[----:B------:R-:W-:Y:S01]  /*2af80*/  ISETP.NE.AND P6, PT, R0, RZ, PT ;  /* 0x000000ff0000720c */ /* 0x000fe20003fc5270 */
[--C-:B------:R-:W-:Y:S01]  /*2af90*/  IMAD.X R45, RZ, RZ, R21.reuse, P3 ;  /* 0x000000ffff2d7224 */ /* 0x100fe200018e0615 */
[----:B------:R-:W-:Y:S01]  /*2afa0*/  LOP3.LUT R60, R61, 0x380, RZ, 0xc0, !PT ;  /* 0x000003803d3c7812 */ /* 0x000fe200078ec0ff */
[--C-:B------:R-:W-:Y:S01]  /*2afb0*/  IMAD.X R49, RZ, RZ, R21.reuse, P4 ;  /* 0x000000ffff317224 */ /* 0x100fe200020e0615 */
[----:B------:R-:W-:Y:S01]  /*2afc0*/  IADD3 R65, P2, R20, 0xd000, RZ ;  /* 0x0000d00014417810 */ /* 0x000fe20007f5e0ff */
[--C-:B------:R-:W-:Y:S01]  /*2afd0*/  IMAD.X R33, RZ, RZ, R21.reuse, P6 ;  /* 0x000000ffff217224 */ /* 0x100fe200030e0615 */
[----:B------:R-:W-:Y:S01]  /*2afe0*/  SHF.R.U64 R60, R60, 0x3, RZ ;  /* 0x000000033c3c7819 */ /* 0x000fe200000012ff */
[----:B------:R-:W-:Y:S01]  /*2aff0*/  IMAD.X R53, RZ, RZ, R21, P5 ;  /* 0x000000ffff357224 */ /* 0x000fe200028e0615 */
[----:B------:R-:W-:-:S02]  /*2b000*/  IADD3 R57, P6, R20, 0xb000, RZ ;  /* 0x0000b00014397810 */ /* 0x000fc40007fde0ff */
[----:B------:R-:W-:Y:S01]  /*2b010*/  LOP3.LUT R60, R60, R61, RZ, 0x3c, !PT ;  /* 0x0000003d3c3c7212 */ /* 0x000fe200078e3cff */
[----:B------:R-:W-:Y:S01]  /*2b020*/  IMAD.X R61, RZ, RZ, R21, P1 ;  /* 0x000000ffff3d7224 */ /* 0x000fe200008e0615 */
[C---:B------:R-:W-:Y:S02]  /*2b030*/  IADD3 R69, P3, R20.reuse, 0xe000, RZ ;  /* 0x0000e00014457810 */ /* 0x040fe40007f7e0ff */
        /* <DEDUP_REMOVED lines=14> */
[----:B------:R-:W-:Y:S01]  /*2b120*/  IMAD.X R69, RZ, RZ, R21, P3 ;  /* 0x000000ffff457224 */ /* 0x000fe200018e0615 */
[----:B------:R-:W-:-:S02]  /*2b130*/  SHF.R.S32.HI R79, RZ, 0x1f, R216 ;  /* 0x0000001fff4f7819 */ /* 0x000fc400000114d8 */
[----:B------:R-:W-:Y:S02]  /*2b140*/  SEL R77, R219, RZ, !P0 ;  /* 0x000000ffdb4d7207 */ /* 0x000fe40004000000 */
[----:B------:R-:W-:Y:S02]  /*2b150*/  SEL R78, R78, RZ, !P0 ;  /* 0x000000ff4e4e7207 */ /* 0x000fe40004000000 */
[----:B-----5:R-:W-:Y:S01]  /*2b160*/  SHF.R.S32.HI R81, RZ, 0x1f, R76 ;  /* 0x0000001fff517819 */ /* 0x020fe2000001144c */
[----:B--2---:R0:W2:Y:S02]  /*2b170*/  SHFL.IDX PT, R4, R3, RZ, 0x1f ;  /* 0x00001fff03047589 */ /* 0x0040a400000e0000 */
[----:B0-----:R-:W-:Y:S02]  /*2b180*/  IADD3 R3, P4, R20, 0xf000, RZ ;  /* 0x0000f00014037810 */ /* 0x001fe40007f9e0ff */
[----:B------:R-:W-:Y:S02]  /*2b190*/  LOP3.LUT R20, R5, R20, RZ, 0x3c, !PT ;  /* 0x0000001405147212 */ /* 0x000fe400078e3cff */
[----:B------:R-:W-:Y:S01]  /*2b1a0*/  LOP3.LUT R0, R3, 0x380, RZ, 0xc0, !PT ;  /* 0x0000038003007812 */ /* 0x000fe200078ec0ff */
[----:B------:R-:W-:-:S03]  /*2b1b0*/  IMAD.X R73, RZ, RZ, R21, P4 ;  /* 0x000000ffff497224 */ /* 0x000fc600020e0615 */
[----:B------:R-:W-:-:S04]  /*2b1c0*/  SHF.R.U64 R0, R0, 0x3, RZ ;  /* 0x0000000300007819 */ /* 0x000fc800000012ff */
[----:B------:R-:W-:Y:S02]  /*2b1d0*/  LOP3.LUT R72, R0, R3, RZ, 0x3c, !PT ;  /* 0x0000000300487212 */ /* 0x000fe400078e3cff */
[----:B--2---:R-:W-:-:S13]  /*2b1e0*/  ISETP.NE.AND P1, PT, R4, RZ, PT ;  /* 0x000000ff0400720c */ /* 0x004fda0003f25270 */
[----:B------:R-:W-:Y:S05]  /*2b1f0*/  @P1 BRA `(.L_x_6892) ;  /* 0x0000000000cc1947 */ /* 0x000fea0003800000 */
[----:B------:R-:W2:Y:S01]  /*2b200*/  LDL R9, [R1+0x430] ;  /* 0x0004300001097983 */ /* 0x000ea20000100800 */
[----:B------:R-:W0:Y:S03]  /*2b210*/  LDC R6, c[0x0][0xce8] ;  /* 0x00033a00ff067b82 */ /* 0x000e260000000800 */
[----:B------:R-:W3:Y:S04]  /*2b220*/  LDL R7, [R1+0x440] ;  /* 0x0004400001077983 */ /* 0x000ee80000100800 */
[----:B------:R-:W4:Y:S01]  /*2b230*/  LDL R8, [R1+0x448] ;  /* 0x0004480001087983 */ /* 0x000f220000100800 */
[----:B------:R-:W-:Y:S01]  /*2b240*/  IMAD.IADD R14, R192, 0x1, R194 ;  /* 0x00000001c00e7824 */ /* 0x000fe200078e02c2 */
[----:B------:R-:W-:Y:S01]  /*2b250*/  ULDC.64 UR4, c[0x0][0xc90] ;  /* 0x0003240000047ab9 */ /* 0x000fe20000000a00 */
[----:B0-----:R-:W-:Y:S01]  /*2b260*/  IMAD R31, R22, R6, RZ ;  /* 0x00000006161f7224 */ /* 0x001fe200078e02ff */
[----:B------:R-:W-:Y:S01]  /*2b270*/  ISETP.NE.AND P2, PT, R6, 0x1, PT ;  /* 0x000000010600780c */ /* 0x000fe20003f45270 */
[----:B------:R-:W-:-:S02]  /*2b280*/  IMAD R3, R79, UR4, RZ ;  /* 0x000000044f037c24 */ /* 0x000fc4000f8e02ff */
[----:B------:R-:W-:Y:S02]  /*2b290*/  IMAD.MOV.U32 R4, RZ, RZ, R76 ;  /* 0x000000ffff047224 */ /* 0x000fe400078e004c */
[----:B------:R-:W-:Y:S02]  /*2b2a0*/  IMAD.MOV.U32 R5, RZ, RZ, R81 ;  /* 0x000000ffff057224 */ /* 0x000fe400078e0051 */
[C---:B------:R-:W-:Y:S02]  /*2b2b0*/  IMAD R3, R216.reuse, UR5, R3 ;  /* 0x00000005d8037c24 */ /* 0x040fe4000f8e0203 */
[----:B------:R-:W-:Y:S01]  /*2b2c0*/  IMAD.WIDE.U32 R4, R216, UR4, R4 ;  /* 0x00000004d8047c25 */ /* 0x000fe2000f8e0004 */
[----:B------:R-:W-:-:S03]  /*2b2d0*/  ULDC.64 UR4, c[0x0][0xc98] ;  /* 0x0003260000047ab9 */ /* 0x000fc60000000a00 */
[----:B--2---:R-:W-:-:S05]  /*2b2e0*/  IMAD.MOV R0, RZ, RZ, -R9 ;  /* 0x000000ffff007224 */ /* 0x004fca00078e0a09 */
[----:B---3--:R-:W-:Y:S02]  /*2b2f0*/  ISETP.NE.AND P0, PT, R7, R0, PT ;  /* 0x000000000700720c */ /* 0x008fe40003f05270 */
[----:B------:R-:W0:Y:S02]  /*2b300*/  @P2 LDC R0, c[0x0][0xcec] ;  /* 0x00033b00ff002b82 */ /* 0x000e240000000800 */
[----:B------:R-:W-:-:S06]  /*2b310*/  ISETP.GE.OR P1, PT, R14, R31, P0 ;  /* 0x0000001f0e00720c */ /* 0x000fcc0000726670 */
[----:B------:R-:W2:Y:S07]  /*2b320*/  @P2 LDC R7, c[0x0][0xcf0] ;  /* 0x00033c00ff072b82 */ /* 0x000eae0000000800 */
[----:B------:R-:W3:Y:S01]  /*2b330*/  @!P1 LDL R27, [R1+0x1f0] ;  /* 0x0001f000011b9983 */ /* 0x000ee20000100800 */
[----:B----4-:R-:W-:Y:S02]  /*2b340*/  IMAD.IADD R9, R8, 0x1, R194 ;  /* 0x0000000108097824 */ /* 0x010fe400078e02c2 */
[----:B------:R-:W-:-:S02]  /*2b350*/  IMAD.IADD R5, R5, 0x1, R3 ;  /* 0x0000000105057824 */ /* 0x000fc400078e0203 */
[----:B------:R-:W-:Y:S02]  /*2b360*/  IMAD.MOV.U32 R15, RZ, RZ, R9 ;  /* 0x000000ffff0f7224 */ /* 0x000fe400078e0009 */
[----:B------:R-:W-:-:S04]  /*2b370*/  IMAD.WIDE.U32 R4, R77, UR4, R4 ;  /* 0x000000044d047c25 */ /* 0x000fc8000f8e0004 */
[----:B0-----:R-:W-:-:S05]  /*2b380*/  @P2 IMAD.HI.U32 R0, R9, R0, RZ ;  /* 0x0000000009002227 */ /* 0x001fca00078e00ff */
        /* <DEDUP_REMOVED lines=20> */
[----:B------:R-:W3:Y:S04]  /*2b4d0*/  SHFL.IDX PT, R7, R9, RZ, 0x1c1f ;  /* 0x001c1fff09077589 */ /* 0x000ee800000e0000 */
[----:B---3--:R-:W-:Y:S04]  /*2b4e0*/  @!P1 ST.E desc[UR46][R6.64], R27 ;  /* 0x0000001b06009985 */ /* 0x008fe8000c10192e */
[----:B------:R-:W2:Y:S04]  /*2b4f0*/  @!P0 LDL R3, [R1+0x1f4] ;  /* 0x0001f40001038983 */ /* 0x000ea80000100800 */
[----:B------:R-:W-:Y:S04]  /*2b500*/  SHFL.IDX PT, R4, R8, 0x1, 0x1c1f ;  /* 0x003c1f0008047f89 */ /* 0x000fe800000e0000 */
[----:B------:R-:W2:Y:S04]  /*2b510*/  SHFL.IDX PT, R5, R9, 0x1, 0x1c1f ;  /* 0x003c1f0009057f89 */ /* 0x000ea800000e0000 */
[----:B--2---:R0:W-:Y:S02]  /*2b520*/  @!P0 ST.E desc[UR46][R4.64], R3 ;  /* 0x0000000304008985 */ /* 0x0041e4000c10192e */
.L_x_6892:
[----:B------:R-:W2:Y:S01]  /*2b530*/  LDL R80, [R1+0x424] ;  /* 0x0004240001507983 */ /* 0x000ea20000100800 */
[----:B------:R-:W3:Y:S01]  /*2b540*/  LDC R83, c[0x0][0xce8] ;  /* 0x00033a00ff537b82 */ /* 0x000ee20000000800 */
[----:B------:R-:W-:Y:S02]  /*2b550*/  ULDC.64 UR4, c[0x0][0xba0] ;  /* 0x0002e80000047ab9 */ /* 0x000fe40000000a00 */
[----:B0-----:R-:W-:Y:S01]  /*2b560*/  IMAD R3, R81, UR4, RZ ;  /* 0x0000000451037c24 */ /* 0x001fe2000f8e02ff */
[----:B------:R0:W5:Y:S04]  /*2b570*/  LD.E.128 R4, desc[UR46][R20.64] ;  /* 0x0000002e14047980 */ /* 0x000168000c101d00 */
[----:B------:R-:W4:Y:S01]  /*2b580*/  LDC R0, c[0x0][0xbc8] ;  /* 0x0002f200ff007b82 */ /* 0x000f220000000800 */
[----:B------:R-:W5:Y:S04]  /*2b590*/  LD.E.128 R8, desc[UR46][R10.64] ;  /* 0x0000002e0a087980 */ /* 0x000f68000c101d00 */
[----:B------:R-:W5:Y:S04]  /*2b5a0*/  LD.E.128 R12, desc[UR46][R12.64] ;  /* 0x0000002e0c0c7980 */ /* 0x000f68000c101d00 */
[----:B------:R-:W5:Y:S04]  /*2b5b0*/  LD.E.128 R24, desc[UR46][R24.64] ;  /* 0x0000002e18187980 */ /* 0x000f68000c101d00 */
[----:B------:R-:W5:Y:S01]  /*2b5c0*/  LD.E.128 R28, desc[UR46][R28.64] ;  /* 0x0000002e1c1c7980 */ /* 0x000f62000c101d00 */
[----:B---3--:R-:W-:Y:S01]  /*2b5d0*/  ISETP.NE.AND P1, PT, R83, 0x1, PT ;  /* 0x000000015300780c */ /* 0x008fe20003f25270 */
[----:B------:R-:W-:-:S02]  /*2b5e0*/  IMAD R3, R76, UR5, R3 ;  /* 0x000000054c037c24 */ /* 0x000fc4000f8e0203 */
[----:B------:R-:W5:Y:S04]  /*2b5f0*/  LD.E.128 R32, desc[UR46][R32.64] ;  /* 0x0000002e20207980 */ /* 0x000f68000c101d00 */
[----:B------:R-:W5:Y:S04]  /*2b600*/  LD.E.128 R36, desc[UR46][R36.64] ;  /* 0x0000002e24247980 */ /* 0x000f68000c101d00 */
[----:B------:R-:W5:Y:S02]  /*2b610*/  LD.E.128 R40, desc[UR46][R40.64] ;  /* 0x0000002e28287980 */ /* 0x000f64000c101d00 */
[----:B------:R-:W3:Y:S01]  /*2b620*/  @P1 LDC R81, c[0x0][0xcec] ;  /* 0x00033b00ff511b82 */ /* 0x000ee20000000800 */
[----:B0-----:R-:W-:Y:S01]  /*2b630*/  IMAD.WIDE.U32 R20, R76, UR4, RZ ;  /* 0x000000044c147c25 */ /* 0x001fe2000f8e00ff */
[----:B------:R-:W-:Y:S01]  /*2b640*/  ULDC.64 UR4, c[0x0][0xbe8] ;  /* 0x0002fa0000047ab9 */ /* 0x000fe20000000a00 */
[----:B------:R-:W5:Y:S04]  /*2b650*/  LD.E.128 R44, desc[UR46][R44.64] ;  /* 0x0000002e2c2c7980 */ /* 0x000f68000c101d00 */
[----:B------:R-:W5:Y:S01]  /*2b660*/  LD.E.128 R48, desc[UR46][R48.64] ;  /* 0x0000002e30307980 */ /* 0x000f62000c101d00 */
[----:B------:R-:W0:Y:S01]  /*2b670*/  @P1 LDC R85, c[0x0][0xcf0] ;  /* 0x00033c00ff551b82 */ /* 0x000e220000000800 */
[----:B------:R-:W-:-:S02]  /*2b680*/  IMAD.IADD R21, R21, 0x1, R3 ;  /* 0x0000000115157824 */ /* 0x000fc400078e0203 */
[----:B------:R-:W-:Y:S01]  /*2b690*/  IMAD R79, R79, UR4, RZ ;  /* 0x000000044f4f7c24 */ /* 0x000fe2000f8e02ff */
[----:B------:R-:W5:Y:S01]  /*2b6a0*/  LD.E.128 R52, desc[UR46][R52.64] ;  /* 0x0000002e34347980 */ /* 0x000f62000c101d00 */
[----:B------:R-:W-:-:S03]  /*2b6b0*/  IMAD.WIDE.U32 R20, R216, UR4, R20 ;  /* 0x00000004d8147c25 */ /* 0x000fc6000f8e0014 */
[----:B------:R-:W5:Y:S01]  /*2b6c0*/  LD.E.128 R56, desc[UR46][R56.64] ;  /* 0x0000002e38387980 */ /* 0x000f62000c101d00 */
[----:B------:R-:W-:Y:S01]  /*2b6d0*/  IMAD R79, R216, UR5, R79 ;  /* 0x00000005d84f7c24 */ /* 0x000fe2000f8e024f */
[----:B------:R-:W-:Y:S01]  /*2b6e0*/  ULDC.64 UR4, c[0x0][0xbf0] ;  /* 0x0002fc0000047ab9 */ /* 0x000fe20000000a00 */
[-C--:B----4-:R-:W-:Y:S01]  /*2b6f0*/  ISETP.GE.AND P0, PT, R214, R0.reuse, PT ;  /* 0x00000000d600720c */ /* 0x090fe20003f06270 */
[----:B------:R-:W-:Y:S01]  /*2b700*/  IMAD R78, R78, UR4, RZ ;  /* 0x000000044e4e7c24 */ /* 0x000fe2000f8e02ff */
[----:B------:R-:W5:Y:S01]  /*2b710*/  LD.E.128 R60, desc[UR46][R60.64] ;  /* 0x0000002e3c3c7980 */ /* 0x000f62000c101d00 */
[----:B------:R-:W-:Y:S02]  /*2b720*/  IMAD.IADD R21, R21, 0x1, R79 ;  /* 0x0000000115157824 */ /* 0x000fe400078e024f */
[C---:B------:R-:W-:Y:S01]  /*2b730*/  IMAD R79, R77.reuse, UR5, R78 ;  /* 0x000000054d4f7c24 */ /* 0x040fe2000f8e024e */
[----:B------:R-:W5:Y:S01]  /*2b740*/  LD.E.128 R64, desc[UR46][R64.64] ;  /* 0x0000002e40407980 */ /* 0x000f62000c101d00 */
[----:B------:R-:W-:Y:S01]  /*2b750*/  IMAD.WIDE.U32 R20, R77, UR4, R20 ;  /* 0x000000044d147c25 */ /* 0x000fe2000f8e0014 */
[----:B------:R-:W-:Y:S01]  /*2b760*/  SEL R77, RZ, 0xffffffff, P0 ;  /* 0xffffffffff4d7807 */ /* 0x000fe20000000000 */
[----:B------:R-:W-:Y:S01]  /*2b770*/  ULDC.64 UR4, c[0x0][0xbe0] ;  /* 0x0002f80000047ab9 */ /* 0x000fe20000000a00 */
[----:B------:R-:W-:Y:S01]  /*2b780*/  ISETP.GE.AND P0, PT, R213, R0, PT ;  /* 0x00000000d500720c */ /* 0x000fe20003f06270 */
[----:B------:R-:W-:Y:S01]  /*2b790*/  IMAD.IADD R21, R21, 0x1, R79 ;  /* 0x0000000115157824 */ /* 0x000fe200078e024f */
[----:B------:R-:W5:Y:S02]  /*2b7a0*/  LD.E.128 R68, desc[UR46][R68.64] ;  /* 0x0000002e44447980 */ /* 0x000f64000c101d00 */
[----:B------:R-:W-:-:S02]  /*2b7b0*/  SEL R78, RZ, 0xffffffff, P0 ;  /* 0xffffffffff4e7807 */ /* 0x000fc40000000000 */
[----:B------:R-:W-:Y:S01]  /*2b7c0*/  ISETP.GE.AND P0, PT, R212, R0, PT ;  /* 0x00000000d400720c */ /* 0x000fe20003f06270 */
[----:B------:R-:W5:Y:S01]  /*2b7d0*/  LD.E.128 R72, desc[UR46][R72.64] ;  /* 0x0000002e48487980 */ /* 0x000f62000c101d00 */
[----:B------:R-:W-:Y:S01]  /*2b7e0*/  IMAD R87, R22, R83, RZ ;  /* 0x0000005316577224 */ /* 0x000fe200078e02ff */
[----:B------:R-:W-:Y:S01]  /*2b7f0*/  BSSY B1, `(.L_x_6893) ;  /* 0x000005a000017945 */ /* 0x000fe20003800000 */
[----:B------:R-:W-:Y:S01]  /*2b800*/  @!PT LDS RZ, [RZ] ;  /* 0x00000000fffff984 */ /* 0x000fe20000000800 */
[----:B------:R-:W-:Y:S01]  /*2b810*/  @!PT LDS RZ, [RZ] ;  /* 0x00000000fffff984 */ /* 0x000fe20000000800 */
[----:B------:R-:W-:Y:S01]  /*2b820*/  @!PT LDS RZ, [RZ] ;  /* 0x00000000fffff984 */ /* 0x000fe20000000800 */
[----:B------:R-:W-:Y:S01]  /*2b830*/  @!PT LDS RZ, [RZ] ;  /* 0x00000000fffff984 */ /* 0x000fe20000000800 */
[----:B------:R4:W-:Y:S06]  /*2b840*/  MEMBAR.ALL.CTA ;  /* 0x0000000000007992 */ /* 0x0009ec0000008000 */
[----:B----4-:R-:W4:Y:S01]  /*2b850*/  FENCE.VIEW.ASYNC.S ;  /* 0x00000000000073c6 */ /* 0x010f220000000000 */
[----:B--2---:R-:W-:-:S04]  /*2b860*/  IMAD R3, R80, 0x20, R220 ;  /* 0x0000002050037824 */ /* 0x004fc800078e02dc */
[----:B------:R-:W-:Y:S02]  /*2b870*/  IMAD.IADD R80, R194, 0x1, R3 ;  /* 0x00000001c2507824 */ /* 0x000fe400078e0203 */
[----:B------:R-:W-:Y:S02]  /*2b880*/  IMAD.IADD R194, R220, 0x1, R194 ;  /* 0x00000001dcc27824 */ /* 0x000fe400078e02c2 */
[----:B---3--:R-:W-:-:S04]  /*2b890*/  @P1 IMAD.HI.U32 R76, R80, R81, RZ ;  /* 0x00000051504c1227 */ /* 0x008fc800078e00ff */
[----:B------:R-:W-:Y:S01]  /*2b8a0*/  IMAD.MOV.U32 R3, RZ, RZ, R80 ;  /* 0x000000ffff037224 */ /* 0x000fe200078e0050 */
[----:B0-----:R-:W-:Y:S01]  /*2b8b0*/  @P1 SHF.R.U32.HI R3, RZ, R85, R76 ;  /* 0x00000055ff031219 */ /* 0x001fe2000001164c */
[----:B------:R-:W-:Y:S01]  /*2b8c0*/  IMAD.SHL.U32 R81, R77, 0x2, RZ ;  /* 0x000000024d517824 */ /* 0x000fe200078e00ff */
[----:B------:R-:W-:-:S03]  /*2b8d0*/  ISETP.GE.AND P1, PT, R215, R0, PT ;  /* 0x00000000d700720c */ /* 0x000fc60003f26270 */
[----:B------:R-:W-:Y:S01]  /*2b8e0*/  IMAD.MOV R79, RZ, RZ, -R3 ;  /* 0x000000ffff4f7224 */ /* 0x000fe200078e0a03 */
[----:B------:R-:W-:Y:S01]  /*2b8f0*/  SEL R76, RZ, 0x1, P1 ;  /* 0x00000001ff4c7807 */ /* 0x000fe20000800000 */
[----:B------:R-:W-:Y:S01]  /*2b900*/  IMAD.WIDE.U32 R20, R3, UR4, R20 ;  /* 0x0000000403147c25 */ /* 0x000fe2000f8e0014 */
[----:B------:R-:W-:Y:S02]  /*2b910*/  ISETP.GE.AND P1, PT, R194, R87, PT ;  /* 0x00000057c200720c */ /* 0x000fe40003f26270 */
[----:B------:R-:W-:Y:S01]  /*2b920*/  LOP3.LUT R76, R81, 0x2, R76, 0xe2, !PT ;  /* 0x00000002514c7812 */ /* 0x000fe200078ee24c */
[----:B------:R-:W-:Y:S01]  /*2b930*/  IMAD.SHL.U32 R81, R78, 0x4, RZ ;  /* 0x000000044e517824 */ /* 0x000fe200078e00ff */
[----:B------:R-:W-:Y:S01]  /*2b940*/  SEL R78, RZ, 0xffffffff, P0 ;  /* 0xffffffffff4e7807 */ /* 0x000fe20000000000 */
[----:B------:R-:W-:Y:S01]  /*2b950*/  IMAD R77, R83, R79, R80 ;  /* 0x0000004f534d7224 */ /* 0x000fe200078e0250 */
[----:B------:R-:W-:Y:S02]  /*2b960*/  SHF.R.S32.HI R79, RZ, 0x1f, R3 ;  /* 0x0000001fff4f7819 */ /* 0x000fe40000011403 */
[----:B------:R-:W-:-:S02]  /*2b970*/  ISETP.GE.AND P0, PT, R211, R0, PT ;  /* 0x00000000d300720c */ /* 0x000fc40003f06270 */
[----:B------:R-:W-:Y:S01]  /*2b980*/  LOP3.LUT R76, R81, 0x4, R76, 0xe2, !PT ;  /* 0x00000004514c7812 */ /* 0x000fe200078ee24c */
[----:B------:R-:W-:Y:S01]  /*2b990*/  IMAD.SHL.U32 R81, R78, 0x8, RZ ;  /* 0x000000084e517824 */ /* 0x000fe200078e00ff */
[----:B------:R-:W-:Y:S01]  /*2b9a0*/  SEL R78, RZ, 0xffffffff, P0 ;  /* 0xffffffffff4e7807 */ /* 0x000fe20000000000 */
[----:B------:R-:W-:Y:S01]  /*2b9b0*/  IMAD R80, R79, UR4, RZ ;  /* 0x000000044f507c24 */ /* 0x000fe2000f8e02ff */
[-C--:B------:R-:W-:Y:S02]  /*2b9c0*/  ISETP.GE.AND P0, PT, R210, R0.reuse, PT ;  /* 0x00000000d200720c */ /* 0x080fe40003f06270 */
[----:B------:R-:W-:Y:S01]  /*2b9d0*/  LOP3.LUT R76, R81, 0x8, R76, 0xe2, !PT ;  /* 0x00000008514c7812 */ /* 0x000fe200078ee24c */
[----:B------:R-:W-:Y:S01]  /*2b9e0*/  IMAD R79, R3, UR5, R80 ;  /* 0x00000005034f7c24 */ /* 0x000fe2000f8e0250 */
[----:B------:R-:W-:Y:S01]  /*2b9f0*/  SEL R3, RZ, 0xffffffff, P0 ;  /* 0xffffffffff037807 */ /* 0x000fe20000000000 */
[----:B------:R-:W-:Y:S01]  /*2ba00*/  IMAD.SHL.U32 R81, R78, 0x10, RZ ;  /* 0x000000104e517824 */ /* 0x000fe200078e00ff */
[----:B------:R-:W-:Y:S01]  /*2ba10*/  SHF.R.S32.HI R78, RZ, 0x1f, R77 ;  /* 0x0000001fff4e7819 */ /* 0x000fe2000001144d */
[----:B------:R-:W-:Y:S01]  /*2ba20*/  ULDC.64 UR4, c[0x0][0xbd8] ;  /* 0x0002f60000047ab9 */ /* 0x000fe20000000a00 */
[----:B------:R-:W-:Y:S01]  /*2ba30*/  ISETP.GE.AND P0, PT, R218, R0, PT ;  /* 0x00000000da00720c */ /* 0x000fe20003f06270 */
[----:B------:R-:W-:Y:S01]  /*2ba40*/  IMAD.SHL.U32 R3, R3, 0x20, RZ ;  /* 0x0000002003037824 */ /* 0x000fe200078e00ff */
[----:B------:R-:W-:Y:S01]  /*2ba50*/  LOP3.LUT R76, R81, 0x10, R76, 0xe2, !PT ;  /* 0x00000010514c7812 */ /* 0x000fe200078ee24c */
[----:B------:R-:W-:-:S02]  /*2ba60*/  IMAD.IADD R21, R21, 0x1, R79 ;  /* 0x0000000115157824 */ /* 0x000fc400078e024f */
[----:B------:R-:W-:Y:S01]  /*2ba70*/  IMAD R78, R78, UR4, RZ ;  /* 0x000000044e4e7c24 */ /* 0x000fe2000f8e02ff */
[----:B------:R-:W-:Y:S01]  /*2ba80*/  LOP3.LUT R76, R3, 0x20, R76, 0xe2, !PT ;  /* 0x00000020034c7812 */ /* 0x000fe200078ee24c */
[----:B------:R-:W-:Y:S01]  /*2ba90*/  IMAD.WIDE.U32 R20, R77, UR4, R20 ;  /* 0x000000044d147c25 */ /* 0x000fe2000f8e0014 */
[----:B------:R-:W-:Y:S02]  /*2baa0*/  SEL R3, RZ, 0x40, P0 ;  /* 0x00000040ff037807 */ /* 0x000fe40000000000 */
[----:B------:R-:W-:Y:S01]  /*2bab0*/  ISETP.GE.AND P0, PT, R217, R0, PT ;  /* 0x00000000d900720c */ /* 0x000fe20003f06270 */
[----:B------:R-:W-:Y:S01]  /*2bac0*/  IMAD R79, R77, UR5, R78 ;  /* 0x000000054d4f7c24 */ /* 0x000fe2000f8e024e */
[----:B------:R-:W-:Y:S01]  /*2bad0*/  LOP3.LUT R22, R76, R3, RZ, 0xfc, !PT ;  /* 0x000000034c167212 */ /* 0x000fe200078efcff */
[----:B------:R-:W-:Y:S01]  /*2bae0*/  VIADD R3, R2, 0x38820 ;  /* 0x0003882002037836 */ /* 0x000fe20000000000 */
[----:B------:R-:W-:Y:S01]  /*2baf0*/  ULDC.64 UR4, c[0x0][0xb80] ;  /* 0x0002e00000047ab9 */ /* 0x000fe20000000a00 */
[----:B------:R-:W-:Y:S01]  /*2bb00*/  IMAD.IADD R77, R21, 0x1, R79 ;  /* 0x00000001154d7824 */ /* 0x000fe200078e024f */
[----:B------:R-:W-:-:S02]  /*2bb10*/  LEA R84, P2, R20, UR4, 0x1 ;  /* 0x0000000414547c11 */ /* 0x000fc4000f8408ff */
[----:B------:R-:W-:Y:S02]  /*2bb20*/  PRMT R3, RZ, 0x654, R3 ;  /* 0x00000654ff037816 */ /* 0x000fe40000000003 */
[----:B------:R-:W-:Y:S02]  /*2bb30*/  SEL R21, RZ, 0x80, P0 ;  /* 0x00000080ff157807 */ /* 0x000fe40000000000 */
[----:B------:R-:W-:Y:S01]  /*2bb40*/  LEA.HI.X R85, R20, UR5, R77, 0x1, P2 ;  /* 0x0000000514557c11 */ /* 0x000fe200090f0c4d */
[----:B----4-:R0:W-:Y:S01]  /*2bb50*/  SYNCS.ARRIVE.TRANS64.RED.A1T0 RZ, [R3+URZ], RZ ;  /* 0x000000ff03ff79a7 */ /* 0x0101e2000810043f */
[----:B------:R2:W3:Y:S01]  /*2bb60*/  SHFL.IDX PT, R20, R84, RZ, 0x181f ;  /* 0x00181fff54147589 */ /* 0x0004e200000e0000 */
[----:B0-----:R-:W-:-:S03]  /*2bb70*/  LOP3.LUT R3, R22, R21, RZ, 0xfc, !PT ;  /* 0x0000001516037212 */ /* 0x001fc600078efcff */
[----:B------:R2:W0:Y:S01]  /*2bb80*/  SHFL.IDX PT, R21, R85, RZ, 0x181f ;  /* 0x00181fff55157589 */ /* 0x00042200000e0000 */
[----:B------:R-:W-:Y:S05]  /*2bb90*/  @P1 BRA `(.L_x_6894) ;  /* 0x00000000007c1947 */ /* 0x000fea0003800000 */
[-C--:B------:R-:W-:Y:S02]  /*2bba0*/  ISETP.GE.AND P1, PT, R214, R0.reuse, PT ;  /* 0x00000000d600720c */ /* 0x080fe40003f26270 */
[-C--:B------:R-:W-:Y:S02]  /*2bbb0*/  ISETP.GE.AND P0, PT, R215, R0.reuse, PT ;  /* 0x00000000d700720c */ /* 0x080fe40003f06270 */
[-C--:B------:R-:W-:Y:S02]  /*2bbc0*/  ISETP.GE.AND P5, PT, R213, R0.reuse, PT ;  /* 0x00000000d500720c */ /* 0x080fe40003fa6270 */
[----:B------:R-:W-:-:S07]  /*2bbd0*/  ISETP.GE.AND P3, PT, R212, R0, PT ;  /* 0x00000000d400720c */ /* 0x000fce0003f66270 */
[C---:B---3--:R-:W-:Y:S02]  /*2bbe0*/  @!P1 LEA R76, P2, R214.reuse, R20, 0x1 ;  /* 0x00000014d64c9211 */ /* 0x048fe400078408ff */
[----:B0-----:R-:W-:Y:S02]  /*2bbf0*/  @!P0 IMAD.WIDE R78, R215, 0x2, R20 ;  /* 0x00000002d74e8825 */ /* 0x001fe400078e0214 */
[----:B------:R-:W-:Y:S02]  /*2bc00*/  @!P1 LEA.HI.X R77, R214, R21, R228, 0x1, P2 ;  /* 0x00000015d64d9211 */ /* 0x000fe400010f0ce4 */
[----:B------:R-:W-:Y:S01]  /*2bc10*/  ISETP.GE.AND P2, PT, R211, R0, PT ;  /* 0x00000000d300720c */ /* 0x000fe20003f46270 */
        /* <DEDUP_REMOVED lines=13> */
[-C--:B---3--:R-:W-:Y:S02]  /*2bcf0*/  @P0 LEA R12, P3, R218, R20.reuse, 0x1 ;  /* 0x00000014da0c0211 */ /* 0x088fe400078608ff */
        /* <DEDUP_REMOVED lines=9> */
.L_x_6894:
[----:B------:R-:W-:Y:S05]  /*2bd90*/  BSYNC B1 ;  /* 0x0000000000017941 */ /* 0x000fea0003800000 */
.L_x_6893:
[----:B----45:R-:W-:Y:S01]  /*2bda0*/  VIADD R4, R194, 0x20 ;  /* 0x00000020c2047836 */ /* 0x030fe20000000000 */
[----:B------:R4:W0:Y:S04]  /*2bdb0*/  SHFL.IDX PT, R7, R85, 0x1, 0x181f ;  /* 0x00381f0055077f89 */ /* 0x00082800000e0000 */
[----:B------:R-:W-:Y:S01]  /*2bdc0*/  ISETP.GE.AND P0, PT, R4, R87, PT ;  /* 0x000000570400720c */ /* 0x000fe20003f06270 */
[----:B------:R4:W0:-:S12]  /*2bdd0*/  SHFL.IDX PT, R6, R84, 0x1, 0x181f ;  /* 0x00381f0054067f89 */ /* 0x00081800000e0000 */
[----:B----4-:R-:W-:Y:S05]  /*2bde0*/  @P0 BRA `(.L_x_6895) ;  /* 0x0000000c00dc0947 */ /* 0x010fea0003800000 */
[-C--:B------:R-:W-:Y:S02]  /*2bdf0*/  ISETP.GE.AND P5, PT, R214, R0.reuse, PT ;  /* 0x00000000d600720c */ /* 0x080fe40003fa6270 */
[-C--:B------:R-:W-:Y:S02]  /*2be00*/  ISETP.GE.AND P6, PT, R215, R0.reuse, PT ;  /* 0x00000000d700720c */ /* 0x080fe40003fc6270 */
[-C--:B------:R-:W-:Y:S02]  /*2be10*/  ISETP.GE.AND P3, PT, R213, R0.reuse, PT ;  /* 0x00000000d500720c */ /* 0x080fe40003f66270 */
[-C--:B------:R-:W-:Y:S02]  /*2be20*/  ISETP.GE.AND P2, PT, R212, R0.reuse, PT ;  /* 0x00000000d400720c */ /* 0x080fe40003f46270 */
[-C--:B------:R-:W-:Y:S02]  /*2be30*/  ISETP.GE.AND P1, PT, R211, R0.reuse, PT ;  /* 0x00000000d300720c */ /* 0x080fe40003f26270 */
[----:B------:R-:W-:-:S03]  /*2be40*/  ISETP.GE.AND P0, PT, R210, R0, PT ;  /* 0x00000000d200720c */ /* 0x000fc60003f06270 */
[CC--:B0-----:R-:W-:Y:S02]  /*2be50*/  @!P5 LEA R12, P4, R214.reuse, R6.reuse, 0x1 ;  /* 0x00000006d60cd211 */ /* 0x0c1fe400078808ff */
[----:B------:R-:W-:Y:S02]  /*2be60*/  @!P6 IMAD.WIDE R4, R215, 0x2, R6 ;  /* 0x00000002d704e825 */ /* 0x000fe400078e0206 */
[----:B------:R-:W-:Y:S02]  /*2be70*/  @!P5 LEA.HI.X R13, R214, R7, R228, 0x1, P4 ;  /* 0x00000007d60dd211 */ /* 0x000fe400020f0ce4 */
[----:B------:R-:W-:Y:S01]  /*2be80*/  LOP3.LUT P4, RZ, R22, 0x40, RZ, 0xc0, !PT ;  /* 0x0000004016ff7812 */ /* 0x000fe2000788c0ff */
[----:B------:R0:W-:Y:S01]  /*2be90*/  @!P6 ST.E.128 desc[UR46][R4.64], R8 ;  /* 0x000000080400e985 */ /* 0x0001e2000c101d2e */
[----:B------:R-:W-:-:S03]  /*2bea0*/  @!P3 LEA R14, P6, R213, R6, 0x1 ;  /* 0x00000006d50eb211 */ /* 0x000fc600078c08ff */
[----:B------:R4:W-:Y:S01]  /*2beb0*/  @!P5 ST.E.128 desc[UR46][R12.64], R24 ;  /* 0x000000180c00d985 */ /* 0x0009e2000c101d2e */
[-C--:B------:R-:W-:Y:S02]  /*2bec0*/  @!P3 LEA.HI.X R15, R213, R7.reuse, R227, 0x1, P6 ;  /* 0x00000007d50fb211 */ /* 0x080fe400030f0ce3 */
[-C--:B---3--:R-:W-:Y:S02]  /*2bed0*/  @!P2 LEA R20, P5, R212, R6.reuse, 0x1 ;  /* 0x00000006d414a211 */ /* 0x088fe400078a08ff */
[CC--:B------:R-:W-:Y:S01]  /*2bee0*/  @!P1 LEA R28, P6, R211.reuse, R6.reuse, 0x1 ;  /* 0x00000006d31c9211 */ /* 0x0c0fe200078c08ff */
        /* <DEDUP_REMOVED lines=17> */
.L_x_6890:
[----:B------:R-:W-:Y:S01]  /*2c000*/  ULDC.64 UR4, c[0x0][0xd00] ;  /* 0x0003400000047ab9 */ /* 0x000fe20000000a00 */
[----:B------:R-:W0:Y:S01]  /*2c010*/  LDC.64 R4, c[0x0][0xd00] ;  /* 0x00034000ff047b82 */ /* 0x000e220000000a00 */
[----:B------:R-:W-:Y:S01]  /*2c020*/  ISETP.NE.U32.AND P0, PT, RZ, UR4, PT ;  /* 0x00000004ff007c0c */ /* 0x000fe2000bf05070 */
[----:B------:R-:W-:-:S03]  /*2c030*/  IMAD.MOV.U32 R3, RZ, RZ, RZ ;  /* 0x000000ffff037224 */ /* 0x000fc600078e00ff */
[----:B------:R-:W-:Y:S01]  /*2c040*/  ISETP.NE.AND.EX P0, PT, RZ, UR5, PT, P0 ;  /* 0x00000005ff007c0c */ /* 0x000fe2000bf05300 */
[----:B------:R-:W-:Y:S02]  /*2c050*/  ULDC.64 UR4, c[0x0][0xd08] ;  /* 0x0003420000047ab9 */ /* 0x000fe40000000a00 */
[----:B------:R-:W-:Y:S01]  /*2c060*/  ISETP.NE.U32.AND P1, PT, RZ, UR4, PT ;  /* 0x00000004ff007c0c */ /* 0x000fe2000bf25070 */
[----:B------:R-:W1:Y:S03]  /*2c070*/  LDC R25, c[0x0][0xce8] ;  /* 0x00033a00ff197b82 */ /* 0x000e660000000800 */
[----:B------:R-:W-:Y:S01]  /*2c080*/  ISETP.NE.AND.EX P1, PT, RZ, UR5, PT, P1 ;  /* 0x00000005ff007c0c */ /* 0x000fe2000bf25310 */
[----:B0-----:R-:W-:-:S12]  /*2c090*/  IMAD.WIDE R4, R219, 0x4, R4 ;  /* 0x00000004db047825 */ /* 0x001fd800078e0204 */
[----:B------:R-:W0:Y:S01]  /*2c0a0*/  @P1 LDC.64 R6, c[0x0][0xd08] ;  /* 0x00034200ff061b82 */ /* 0x000e220000000a00 */
[----:B------:R-:W-:Y:S02]  /*2c0b0*/  ULDC UR4, c[0x0][0xb88] ;  /* 0x0002e20000047ab9 */ /* 0x000fe40000000800 */
[----:B------:R-:W-:Y:S01]  /*2c0c0*/  IMAD.U32 R0, RZ, RZ, UR4 ;  /* 0x00000004ff007e24 */ /* 0x000fe2000f8e00ff */
[----:B------:R0:W5:Y:S02]  /*2c0d0*/  @P0 LDG.E R3, desc[UR46][R4.64] ;  /* 0x0000002e04030981 */ /* 0x000164000c1e1900 */
[----:B0-----:R-:W-:-:S05]  /*2c0e0*/  @P1 IMAD.WIDE R6, R219, 0x4, R6 ;  /* 0x00000004db061825 */ /* 0x001fca00078e0206 */
[----:B------:R0:W5:Y:S01]  /*2c0f0*/  @P1 LDG.E R0, desc[UR46][R6.64] ;  /* 0x0000002e06001981 */ /* 0x000162000c1e1900 */
[----:B------:R-:W-:Y:S02]  /*2c100*/  ISETP.GE.AND P2, PT, R229, 0x40, PT ;  /* 0x00000040e500780c */ /* 0x000fe40003f46270 */
[----:B------:R-:W-:Y:S01]  /*2c110*/  SHF.R.S32.HI R8, RZ, 0x1f, R219 ;  /* 0x0000001fff087819 */ /* 0x000fe200000114db */
[----:B-1----:R-:W-:Y:S10]  /*2c120*/  @P1 BRA `(.L_x_6896) ;  /* 0x0000000000101947 */ /* 0x002ff40003800000 */
[----:B------:R-:W-:Y:S05]  /*2c130*/  @!P0 BRA `(.L_x_6896) ;  /* 0x00000000000c8947 */ /* 0x000fea0003800000 */
[----:B0-----:R-:W2:Y:S04]  /*2c140*/  LDG.E R7, desc[UR46][R4.64] ;  /* 0x0000002e04077981 */ /* 0x001ea8000c1e1900 */
[----:B-----5:R-:W2:Y:S02]  /*2c150*/  LDG.E R0, desc[UR46][R4.64+0x4] ;  /* 0x0000042e04007981 */ /* 0x020ea4000c1e1900 */
[----:B--2---:R-:W-:-:S07]  /*2c160*/  IMAD.IADD R0, R0, 0x1, -R7 ;  /* 0x0000000100007824 */ /* 0x004fce00078e0a07 */
.L_x_6896:
[----:B------:R-:W-:Y:S01]  /*2c170*/  BSSY B1, `(.L_x_6897) ;  /* 0x000002d000017945 */ /* 0x000fe20003800000 */
[----:B------:R-:W-:Y:S02]  /*2c180*/  SHF.R.S32.HI R12, RZ, 0x1f, R216 ;  /* 0x0000001fff0c7819 */ /* 0x000fe400000114d8 */
[----:B------:R-:W-:Y:S02]  /*2c190*/  SEL R13, R219, RZ, !P0 ;  /* 0x000000ffdb0d7207 */ /* 0x000fe40004000000 */
[----:B------:R-:W-:Y:S02]  /*2c1a0*/  SEL R14, R8, RZ, !P0 ;  /* 0x000000ff080e7207 */ /* 0x000fe40004000000 */
[----:B-----5:R-:W-:Y:S01]  /*2c1b0*/  SHF.R.S32.HI R10, RZ, 0x1f, R3 ;  /* 0x0000001fff0a7819 */ /* 0x020fe20000011403 */
[----:B------:R-:W-:Y:S06]  /*2c1c0*/  @P2 BRA `(.L_x_6898) ;  /* 0x00000000009c2947 */ /* 0x000fec0003800000 */
[----:B------:R-:W1:Y:S01]  /*2c1d0*/  S2R R5, SR_TID.X ;  /* 0x0000000000057919 */ /* 0x000e620000002100 */
[----:B------:R-:W5:Y:S02]  /*2c1e0*/  LDC R11, c[0x0][0xce8] ;  /* 0x00033a00ff0b7b82 */ /* 0x000f640000000800 */
[----:B-----5:R-:W-:Y:S01]  /*2c1f0*/  IMAD R4, R0, R11, RZ ;  /* 0x0000000b00047224 */ /* 0x020fe200078e02ff */
[----:B-1----:R-:W-:-:S04]  /*2c200*/  IADD3 R8, R194, -0x80, R5 ;  /* 0xffffff80c2087810 */ /* 0x002fc80007ffe005 */
[----:B------:R-:W-:-:S13]  /*2c210*/  ISETP.GE.AND P0, PT, R8, R4, PT ;  /* 0x000000040800720c */ /* 0x000fda0003f06270 */
[----:B------:R-:W-:Y:S05]  /*2c220*/  @P0 BRA `(.L_x_6898) ;  /* 0x0000000000840947 */ /* 0x000fea0003800000 */
[----:B------:R-:W-:Y:S01]  /*2c230*/  ISETP.NE.AND P0, PT, R11, 0x1, PT ;  /* 0x000000010b00780c */ /* 0x000fe20003f05270 */
[----:B------:R-:W-:Y:S01]  /*2c240*/  ULDC.64 UR4, c[0x0][0xc90] ;  /* 0x0003240000047ab9 */ /* 0x000fe20000000a00 */
[----:B------:R-:W-:Y:S02]  /*2c250*/  IMAD.MOV.U32 R4, RZ, RZ, R3 ;  /* 0x000000ffff047224 */ /* 0x000fe400078e0003 */
[----:B------:R-:W-:Y:S02]  /*2c260*/  IMAD R9, R12, UR4, RZ ;  /* 0x000000040c097c24 */ /* 0x000fe4000f8e02ff */
[----:B------:R-:W-:Y:S02]  /*2c270*/  IMAD.MOV.U32 R5, RZ, RZ, R10 ;  /* 0x000000ffff057224 */ /* 0x000fe400078e000a */
[----:B0-----:R-:W-:Y:S02]  /*2c280*/  IMAD.MOV.U32 R7, RZ, RZ, R8 ;  /* 0x000000ffff077224 */ /* 0x001fe400078e0008 */
[----:B------:R-:W-:-:S03]  /*2c290*/  IMAD.WIDE.U32 R4, R216, UR4, R4 ;  /* 0x00000004d8047c25 */ /* 0x000fc6000f8e0004 */
[----:B----4-:R-:W0:Y:S01]  /*2c2a0*/  @P0 LDC R15, c[0x0][0xcec] ;  /* 0x00033b00ff0f0b82 */ /* 0x010e220000000800 */
[----:B------:R-:W-:Y:S01]  /*2c2b0*/  IMAD R9, R216, UR5, R9 ;  /* 0x00000005d8097c24 */ /* 0x000fe2000f8e0209 */
[----:B------:R-:W-:-:S03]  /*2c2c0*/  ULDC.64 UR4, c[0x0][0xc98] ;  /* 0x0003260000047ab9 */ /* 0x000fc60000000a00 */
[----:B------:R-:W-:-:S03]  /*2c2d0*/  IMAD.IADD R5, R5, 0x1, R9 ;  /* 0x0000000105057824 */ /* 0x000fc600078e0209 */
[----:B------:R-:W1:Y:S01]  /*2c2e0*/  @P0 LDC R21, c[0x0][0xcf0] ;  /* 0x00033c00ff150b82 */ /* 0x000e620000000800 */
[----:B------:R-:W-:-:S04]  /*2c2f0*/  IMAD.WIDE.U32 R4, R13, UR4, R4 ;  /* 0x000000040d047c25 */ /* 0x000fc8000f8e0004 */
[----:B0-----:R-:W-:-:S05]  /*2c300*/  @P0 IMAD.HI.U32 R6, R8, R15, RZ ;  /* 0x0000000f08060227 */ /* 0x001fca00078e00ff */
[----:B-1----:R-:W-:Y:S01]  /*2c310*/  @P0 SHF.R.U32.HI R7, RZ, R21, R6 ;  /* 0x00000015ff070219 */ /* 0x002fe20000011606 */
        /* <DEDUP_REMOVED lines=18> */
.L_x_6898:
[----:B------:R-:W-:Y:S05]  /*2c440*/  BSYNC B1 ;  /* 0x0000000000017941 */ /* 0x000fea0003800000 */
.L_x_6897:
[----:B01----:R-:W5:Y:S01]  /*2c450*/  LDL R7, [R1+0x424] ;  /* 0x0004240001077983 */ /* 0x003f620000100800 */
[----:B------:R-:W-:Y:S01]  /*2c460*/  ISETP.NE.AND P0, PT, R25, 0x1, PT ;  /* 0x000000011900780c */ /* 0x000fe20003f05270 */
[----:B------:R-:W0:Y:S01]  /*2c470*/  LDC R21, c[0x0][0xbc8] ;  /* 0x0002f200ff157b82 */ /* 0x000e220000000800 */
[----:B------:R-:W-:Y:S01]  /*2c480*/  ULDC.64 UR4, c[0x0][0xba0] ;  /* 0x0002e80000047ab9 */ /* 0x000fe20000000a00 */
[----:B------:R-:W-:Y:S01]  /*2c490*/  IMAD R27, R0, R25, RZ ;  /* 0x00000019001b7224 */ /* 0x000fe200078e02ff */
[----:B------:R-:W-:Y:S01]  /*2c4a0*/  BSSY B1, `(.L_x_6899) ;  /* 0x0000067000017945 */ /* 0x000fe20003800000 */
[----:B------:R-:W-:Y:S02]  /*2c4b0*/  IMAD R6, R10, UR4, RZ ;  /* 0x000000040a067c24 */ /* 0x000fe4000f8e02ff */
[----:B------:R-:W-:-:S04]  /*2c4c0*/  IMAD.WIDE.U32 R4, R3, UR4, RZ ;  /* 0x0000000403047c25 */ /* 0x000fc8000f8e00ff */
[----:B------:R-:W-:Y:S01]  /*2c4d0*/  IMAD R3, R3, UR5, R6 ;  /* 0x0000000503037c24 */ /* 0x000fe2000f8e0206 */
[----:B------:R-:W-:Y:S01]  /*2c4e0*/  ULDC.64 UR4, c[0x0][0xbe8] ;  /* 0x0002fa0000047ab9 */ /* 0x000fe20000000a00 */
[----:B------:R-:W1:Y:S02]  /*2c4f0*/  @P0 LDC R9, c[0x0][0xcec] ;  /* 0x00033b00ff090b82 */ /* 0x000e640000000800 */
[----:B------:R-:W-:Y:S02]  /*2c500*/  IMAD.IADD R5, R5, 0x1, R3 ;  /* 0x0000000105057824 */ /* 0x000fe400078e0203 */
[----:B------:R-:W-:Y:S02]  /*2c510*/  IMAD R3, R12, UR4, RZ ;  /* 0x000000040c037c24 */ /* 0x000fe4000f8e02ff */
[C---:B------:R-:W-:Y:S02]  /*2c520*/  IMAD.WIDE.U32 R4, R216.reuse, UR4, R4 ;  /* 0x00000004d8047c25 */ /* 0x040fe4000f8e0004 */
[----:B------:R-:W2:Y:S02]  /*2c530*/  @P0 LDC R11, c[0x0][0xcf0] ;  /* 0x00033c00ff0b0b82 */ /* 0x000ea40000000800 */
[----:B------:R-:W-:Y:S01]  /*2c540*/  IMAD R3, R216, UR5, R3 ;  /* 0x00000005d8037c24 */ /* 0x000fe2000f8e0203 */
[----:B------:R-:W-:Y:S01]  /*2c550*/  ULDC.64 UR4, c[0x0][0xbf0] ;  /* 0x0002fc0000047ab9 */ /* 0x000fe20000000a00 */
[----:B0-----:R-:W-:-:S02]  /*2c560*/  ISETP.GE.AND P1, PT, R214, R21, PT ;  /* 0x00000015d600720c */ /* 0x001fc40003f26270 */
[----:B------:R-:W-:Y:S01]  /*2c570*/  IMAD.IADD R5, R5, 0x1, R3 ;  /* 0x0000000105057824 */ /* 0x000fe200078e0203 */
[-C--:B------:R-:W-:Y:S01]  /*2c580*/  ISETP.GE.AND P2, PT, R215, R21.reuse, PT ;  /* 0x00000015d700720c */ /* 0x080fe20003f46270 */
[----:B------:R-:W-:Y:S01]  /*2c590*/  IMAD R3, R14, UR4, RZ ;  /* 0x000000040e037c24 */ /* 0x000fe2000f8e02ff */
[----:B------:R-:W-:Y:S01]  /*2c5a0*/  SEL R10, RZ, 0xffffffff, P1 ;  /* 0xffffffffff0a7807 */ /* 0x000fe20000800000 */
[----:B------:R-:W-:Y:S01]  /*2c5b0*/  IMAD.WIDE.U32 R4, R13, UR4, R4 ;  /* 0x000000040d047c25 */ /* 0x000fe2000f8e0004 */
[----:B------:R-:W-:-:S03]  /*2c5c0*/  ISETP.GE.AND P1, PT, R212, R21, PT ;  /* 0x00000015d400720c */ /* 0x000fc60003f26270 */
[----:B------:R-:W-:Y:S01]  /*2c5d0*/  IMAD R3, R13, UR5, R3 ;  /* 0x000000050d037c24 */ /* 0x000fe2000f8e0203 */
[----:B------:R-:W-:Y:S01]  /*2c5e0*/  ULDC.64 UR4, c[0x0][0xbe0] ;  /* 0x0002f80000047ab9 */ /* 0x000fe20000000a00 */
[----:B------:R-:W-:Y:S02]  /*2c5f0*/  IMAD.SHL.U32 R10, R10, 0x2, RZ ;  /* 0x000000020a0a7824 */ /* 0x000fe400078e00ff */
[----:B------:R-:W-:Y:S02]  /*2c600*/  IMAD.IADD R5, R5, 0x1, R3 ;  /* 0x0000000105057824 */ /* 0x000fe400078e0203 */
[----:B-----5:R-:W-:-:S04]  /*2c610*/  IMAD R7, R7, 0x20, R220 ;  /* 0x0000002007077824 */ /* 0x020fc800078e02dc */
[----:B------:R-:W-:Y:S01]  /*2c620*/  IMAD.IADD R8, R194, 0x1, R7 ;  /* 0x00000001c2087824 */ /* 0x000fe200078e0207 */
[----:B------:R-:W-:Y:S02]  /*2c630*/  SEL R7, RZ, 0x1, P2 ;  /* 0x00000001ff077807 */ /* 0x000fe40001000000 */
[----:B------:R-:W-:Y:S01]  /*2c640*/  ISETP.GE.AND P2, PT, R213, R21, PT ;  /* 0x00000015d500720c */ /* 0x000fe20003f46270 */
[----:B-1----:R-:W-:Y:S01]  /*2c650*/  @P0 IMAD.HI.U32 R6, R8, R9, RZ ;  /* 0x0000000908060227 */ /* 0x002fe200078e00ff */
[----:B------:R-:W-:Y:S02]  /*2c660*/  LOP3.LUT R9, R10, 0x2, R7, 0xe2, !PT ;  /* 0x000000020a097812 */ /* 0x000fe400078ee207 */
[----:B------:R-:W-:Y:S01]  /*2c670*/  SEL R10, RZ, 0xffffffff, P2 ;  /* 0xffffffffff0a7807 */ /* 0x000fe20001000000 */
[----:B------:R-:W-:Y:S01]  /*2c680*/  IMAD.MOV.U32 R3, RZ, RZ, R8 ;  /* 0x000000ffff037224 */ /* 0x000fe200078e0008 */
[----:B--2---:R-:W-:Y:S02]  /*2c690*/  @P0 SHF.R.U32.HI R3, RZ, R11, R6 ;  /* 0x0000000bff030219 */ /* 0x004fe40000011606 */
[----:B------:R-:W-:Y:S01]  /*2c6a0*/  SEL R11, RZ, 0xffffffff, P1 ;  /* 0xffffffffff0b7807 */ /* 0x000fe20000800000 */
[----:B------:R-:W-:Y:S01]  /*2c6b0*/  IMAD.SHL.U32 R10, R10, 0x4, RZ ;  /* 0x000000040a0a7824 */ /* 0x000fe200078e00ff */
[--C-:B------:R-:W-:Y:S01]  /*2c6c0*/  SHF.R.S32.HI R6, RZ, 0x1f, R3.reuse ;  /* 0x0000001fff067819 */ /* 0x100fe20000011403 */
[----:B------:R-:W-:Y:S01]  /*2c6d0*/  IMAD.MOV R7, RZ, RZ, -R3 ;  /* 0x000000ffff077224 */ /* 0x000fe200078e0a03 */
[-C--:B------:R-:W-:Y:S01]  /*2c6e0*/  ISETP.GE.AND P0, PT, R211, R21.reuse, PT ;  /* 0x00000015d300720c */ /* 0x080fe20003f06270 */
[----:B------:R-:W-:Y:S01]  /*2c6f0*/  IMAD.SHL.U32 R11, R11, 0x8, RZ ;  /* 0x000000080b0b7824 */ /* 0x000fe200078e00ff */
[----:B------:R-:W-:Y:S01]  /*2c700*/  LOP3.LUT R0, R10, 0x4, R9, 0xe2, !PT ;  /* 0x000000040a007812 */ /* 0x000fe200078ee209 */
[----:B------:R-:W-:Y:S01]  /*2c710*/  IMAD R6, R6, UR4, RZ ;  /* 0x0000000406067c24 */ /* 0x000fe2000f8e02ff */
[----:B------:R-:W-:Y:S01]  /*2c720*/  ISETP.GE.AND P2, PT, R217, R21, PT ;  /* 0x00000015d900720c */ /* 0x000fe20003f46270 */
[----:B------:R-:W-:-:S02]  /*2c730*/  IMAD R7, R25, R7, R8 ;  /* 0x0000000719077224 */ /* 0x000fc400078e0208 */
        /* <DEDUP_REMOVED lines=8> */
[----:B------:R-:W-:Y:S02]  /*2c7c0*/  IMAD.IADD R5, R5, 0x1, R9 ;  /* 0x0000000105057824 */ /* 0x000fe400078e0209 */
[----:B------:R-:W-:Y:S01]  /*2c7d0*/  IMAD R0, R0, UR4, RZ ;  /* 0x0000000400007c24 */ /* 0x000fe2000f8e02ff */
[----:B------:R-:W-:Y:S01]  /*2c7e0*/  LOP3.LUT R6, R6, 0x10, R3, 0xe2, !PT ;  /* 0x0000001006067812 */ /* 0x000fe200078ee203 */
[----:B------:R-:W-:Y:S01]  /*2c7f0*/  IMAD.WIDE.U32 R4, R7, UR4, R4 ;  /* 0x0000000407047c25 */ /* 0x000fe2000f8e0004 */
[----:B------:R-:W-:-:S02]  /*2c800*/  SEL R8, RZ, 0xffffffff, P0 ;  /* 0xffffffffff087807 */ /* 0x000fc40000000000 */
[----:B------:R-:W-:Y:S01]  /*2c810*/  ISETP.GE.AND P0, PT, R218, R21, PT ;  /* 0x00000015da00720c */ /* 0x000fe20003f06270 */
[----:B------:R-:W-:Y:S01]  /*2c820*/  IMAD R3, R7, UR5, R0 ;  /* 0x0000000507037c24 */ /* 0x000fe2000f8e0200 */
[----:B------:R-:W-:Y:S01]  /*2c830*/  ULDC.64 UR4, c[0x0][0xb80] ;  /* 0x0002e00000047ab9 */ /* 0x000fe20000000a00 */
[----:B------:R-:W-:Y:S01]  /*2c840*/  IMAD.IADD R0, R220, 0x1, R194 ;  /* 0x00000001dc007824 */ /* 0x000fe200078e02c2 */
[----:B------:R-:W-:Y:S01]  /*2c850*/  SEL R7, RZ, 0x40, P0 ;  /* 0x00000040ff077807 */ /* 0x000fe20000000000 */
[----:B------:R-:W-:Y:S01]  /*2c860*/  IMAD.SHL.U32 R9, R8, 0x20, RZ ;  /* 0x0000002008097824 */ /* 0x000fe200078e00ff */
[----:B------:R-:W-:Y:S01]  /*2c870*/  LEA R20, P1, R4, UR4, 0x1 ;  /* 0x0000000404147c11 */ /* 0x000fe2000f8208ff */
[----:B------:R-:W-:Y:S01]  /*2c880*/  IMAD.IADD R3, R5, 0x1, R3 ;  /* 0x0000000105037824 */ /* 0x000fe200078e0203 */
[----:B------:R-:W-:Y:S02]  /*2c890*/  ISETP.GE.AND P0, PT, R0, R27, PT ;  /* 0x0000001b0000720c */ /* 0x000fe40003f06270 */
[----:B------:R-:W-:-:S02]  /*2c8a0*/  LOP3.LUT R6, R9, 0x20, R6, 0xe2, !PT ;  /* 0x0000002009067812 */ /* 0x000fc400078ee206 */
[----:B------:R-:W-:Y:S02]  /*2c8b0*/  LEA.HI.X R3, R4, UR5, R3, 0x1, P1 ;  /* 0x0000000504037c11 */ /* 0x000fe400088f0c03 */
[----:B------:R-:W-:Y:S02]  /*2c8c0*/  LOP3.LUT R22, R6, R7, RZ, 0xfc, !PT ;  /* 0x0000000706167212 */ /* 0x000fe400078efcff */
[----:B------:R-:W-:Y:S01]  /*2c8d0*/  SEL R5, RZ, 0x80, P2 ;  /* 0x00000080ff057807 */ /* 0x000fe20001000000 */
[----:B------:R0:W1:Y:S03]  /*2c8e0*/  SHFL.IDX PT, R6, R20, RZ, 0x181f ;  /* 0x00181fff14067589 */ /* 0x00006600000e0000 */
[----:B------:R-:W-:Y:S01]  /*2c8f0*/  LOP3.LUT R24, R22, R5, RZ, 0xfc, !PT ;  /* 0x0000000516187212 */ /* 0x000fe200078efcff */
[----:B------:R0:W2:Y:S01]  /*2c900*/  SHFL.IDX PT, R7, R3, RZ, 0x181f ;  /* 0x00181fff03077589 */ /* 0x0000a200000e0000 */
[----:B------:R-:W-:Y:S05]  /*2c910*/  @P0 BRA `(.L_x_6900) ;  /* 0x00000000007c0947 */ /* 0x000fea0003800000 */
[-C--:B------:R-:W-:Y:S02]  /*2c920*/  ISETP.GE.AND P2, PT, R214, R21.reuse, PT ;  /* 0x00000015d600720c */ /* 0x080fe40003f46270 */
[-C--:B------:R-:W-:Y:S02]  /*2c930*/  ISETP.GE.AND P1, PT, R215, R21.reuse, PT ;  /* 0x00000015d700720c */ /* 0x080fe40003f26270 */
[-C--:B------:R-:W-:Y:S02]  /*2c940*/  ISETP.GE.AND P5, PT, R213, R21.reuse, PT ;  /* 0x00000015d500720c */ /* 0x080fe40003fa6270 */
[----:B------:R-:W-:-:S07]  /*2c950*/  ISETP.GE.AND P3, PT, R212, R21, PT ;  /* 0x00000015d400720c */ /* 0x000fce0003f66270 */
[CC--:B-1----:R-:W-:Y:S02]  /*2c960*/  @!P2 LEA R8, P0, R214.reuse, R6.reuse, 0x1 ;  /* 0x00000006d608a211 */ /* 0x0c2fe400078008ff */
[----:B--2---:R-:W-:Y:S02]  /*2c970*/  @!P1 IMAD.WIDE R4, R215, 0x2, R6 ;  /* 0x00000002d7049825 */ /* 0x004fe400078e0206 */
        /* <DEDUP_REMOVED lines=12> */
[----:B-1----:R-:W-:-:S02]  /*2ca40*/  @!P1 LEA R8, P6, R210, R6, 0x1 ;  /* 0x00000006d2089211 */ /* 0x002fc400078c08ff */
[CC--:B------:R-:W-:Y:S01]  /*2ca50*/  @!P2 LEA R4, P5, R211.reuse, R6.reuse, 0x1 ;  /* 0x00000006d304a211 */ /* 0x0c0fe200078a08ff */
[----:B------:R2:W-:Y:S01]  /*2ca60*/  @!P3 ST.E.128 desc[UR46][R12.64], RZ ;  /* 0x000000ff0c00b985 */ /* 0x0005e2000c101d2e */
[-C--:B------:R-:W-:Y:S02]  /*2ca70*/  @P0 LEA R14, P3, R218, R6.reuse, 0x1 ;  /* 0x00000006da0e0211 */ /* 0x080fe400078608ff */
[-C--:B------:R-:W-:Y:S02]  /*2ca80*/  @!P2 LEA.HI.X R5, R211, R7.reuse, R225, 0x1, P5 ;  /* 0x00000007d305a211 */ /* 0x080fe400028f0ce1 */
[----:B------:R-:W-:Y:S02]  /*2ca90*/  @P4 LEA R6, P5, R217, R6, 0x1 ;  /* 0x00000006d9064211 */ /* 0x000fe400078a08ff */
[-C--:B------:R-:W-:Y:S01]  /*2caa0*/  @!P1 LEA.HI.X R9, R210, R7.reuse, R224, 0x1, P6 ;  /* 0x00000007d2099211 */ /* 0x080fe200030f0ce0 */
[----:B------:R2:W-:Y:S01]  /*2cab0*/  @!P2 ST.E.128 desc[UR46][R4.64], RZ ;  /* 0x000000ff0400a985 */ /* 0x0005e2000c101d2e */
[----:B----4-:R-:W-:-:S02]  /*2cac0*/  @P0 LEA.HI.X R15, R218, R7, R223, 0x1, P3 ;  /* 0x00000007da0f0211 */ /* 0x010fc400018f0cdf */
[----:B------:R-:W-:Y:S01]  /*2cad0*/  @P4 LEA.HI.X R7, R217, R7, R222, 0x1, P5 ;  /* 0x00000007d9074211 */ /* 0x000fe200028f0cde */
[----:B------:R2:W-:Y:S04]  /*2cae0*/  @!P1 ST.E.128 desc[UR46][R8.64], RZ ;  /* 0x000000ff08009985 */ /* 0x0005e8000c101d2e */
[----:B------:R2:W-:Y:S04]  /*2caf0*/  @P0 ST.E.128 desc[UR46][R14.64], RZ ;  /* 0x000000ff0e000985 */ /* 0x0005e8000c101d2e */
[----:B------:R2:W-:Y:S02]  /*2cb00*/  @P4 ST.E.128 desc[UR46][R6.64], RZ ;  /* 0x000000ff06004985 */ /* 0x0005e4000c101d2e */
.L_x_6900:
[----:B------:R-:W-:Y:S05]  /*2cb10*/  BSYNC B1 ;  /* 0x0000000000017941 */ /* 0x000fea0003800000 */
.L_x_6899:
[----:B------:R-:W-:Y:S01]  /*2cb20*/  VIADD R0, R0, 0x20 ;  /* 0x0000002000007836 */ /* 0x000fe20000000000 */
[----:B--2---:R2:W0:Y:S04]  /*2cb30*/  SHFL.IDX PT, R7, R3, 0x1, 0x181f ;  /* 0x00381f0003077f89 */ /* 0x00442800000e0000 */
[----:B------:R-:W-:Y:S01]  /*2cb40*/  ISETP.GE.AND P0, PT, R0, R27, PT ;  /* 0x0000001b0000720c */ /* 0x000fe20003f06270 */
[----:B-1----:R2:W1:-:S12]  /*2cb50*/  SHFL.IDX PT, R6, R20, 0x1, 0x181f ;  /* 0x00381f0014067f89 */ /* 0x00245800000e0000 */
[----:B--2---:R-:W-:Y:S05]  /*2cb60*/  @P0 BRA `(.L_x_6895) ;  /* 0x00000000007c0947 */ /* 0x004fea0003800000 */
[-C--:B------:R-:W-:Y:S02]  /*2cb70*/  ISETP.GE.AND P6, PT, R215, R21.reuse, PT ;  /* 0x00000015d700720c */ /* 0x080fe40003fc6270 */
[-C--:B------:R-:W-:Y:S02]  /*2cb80*/  ISETP.GE.AND P5, PT, R214, R21.reuse, PT ;  /* 0x00000015d600720c */ /* 0x080fe40003fa6270 */
[-C--:B------:R-:W-:Y:S02]  /*2cb90*/  ISETP.GE.AND P4, PT, R213, R21.reuse, PT ;  /* 0x00000015d500720c */ /* 0x080fe40003f86270 */
[-C--:B------:R-:W-:Y:S02]  /*2cba0*/  ISETP.GE.AND P3, PT, R212, R21.reuse, PT ;  /* 0x00000015d400720c */ /* 0x080fe40003f66270 */
[-C--:B------:R-:W-:Y:S02]  /*2cbb0*/  ISETP.GE.AND P2, PT, R211, R21.reuse, PT ;  /* 0x00000015d300720c */ /* 0x080fe40003f46270 */
[----:B------:R-:W-:-:S03]  /*2cbc0*/  ISETP.GE.AND P1, PT, R210, R21, PT ;  /* 0x00000015d200720c */ /* 0x000fc60003f26270 */
[----:B01----:R-:W-:Y:S02]  /*2cbd0*/  @!P6 IMAD.WIDE R4, R215, 0x2, R6 ;  /* 0x00000002d704e825 */ /* 0x003fe400078e0206 */
[----:B------:R-:W-:-:S03]  /*2cbe0*/  @!P5 LEA R8, P0, R214, R6, 0x1 ;  /* 0x00000006d608d211 */ /* 0x000fc600078008ff */
[----:B------:R0:W-:Y:S01]  /*2cbf0*/  @!P6 ST.E.128 desc[UR46][R4.64], RZ ;  /* 0x000000ff0400e985 */ /* 0x0001e2000c101d2e */
[CC--:B------:R-:W-:Y:S02]  /*2cc00*/  @!P4 LEA R10, P6, R213.reuse, R6.reuse, 0x1 ;  /* 0x00000006d50ac211 */ /* 0x0c0fe400078c08ff */
        /* <DEDUP_REMOVED lines=10> */
[-C--:B----4-:R-:W-:Y:S01]  /*2ccb0*/  @!P2 LEA.HI.X R15, R211, R7.reuse, R225, 0x1, P4 ;  /* 0x00000007d30fa211 */ /* 0x090fe200020f0ce1 */
        /* <DEDUP_REMOVED lines=10> */
.L_x_6895:
[----:B------:R-:W-:Y:S05]  /*2cd60*/  BSYNC B0 ;  /* 0x0000000000007941 */ /* 0x000fea0003800000 */
.L_x_6889:
[----:B------:R-:W-:Y:S02]  /*2cd70*/  ULDC UR4, c[0x0][0xd3c] ;  /* 0x00034f0000047ab9 */ /* 0x000fe40000000800 */
[----:B---3--:R-:W-:-:S13]  /*2cd80*/  ISETP.GE.AND P0, PT, R115, UR4, PT ;  /* 0x0000000473007c0c */ /* 0x008fda000bf06270 */
[----:B------:R-:W-:Y:S05]  /*2cd90*/  @!P0 BRA `(.L_x_6901) ;  /* 0xfffffd4400d88947 */ /* 0x000fea000383ffff */
[----:B------:R-:W-:Y:S05]  /*2cda0*/  BRA `(.L_x_6680) ;  /* 0x0000008800f47947 */ /* 0x000fea0003800000 */
.L_x_6678:
        /* <DEDUP_REMOVED lines=16> */
.L_x_6902:
        /* <DEDUP_REMOVED lines=37> */
[----:B------:R-:W0:Y:S01]  /*2d100*/  LDC R10, c[0x0][0xd3c] ;  /* 0x00034f00ff0a7b82 */ /* 0x000e220000000800 */
[----:B------:R-:W-:Y:S01]  /*2d110*/  IMAD.MOV.U32 R4, RZ, RZ, R3 ;  /* 0x000000ffff047224 */ /* 0x000fe200078e0003 */
[----:B------:R-:W-:Y:S01]  /*2d120*/  UMOV UR4, URZ ;  /* 0x0000003f00047c82 */ /* 0x000fe20008000000 */
[----:B------:R-:W-:Y:S01]  /*2d130*/  ULDC UR7, c[0x0][0xd3c] ;  /* 0x00034f0000077ab9 */ /* 0x000fe20000000800 */
[----:B------:R-:W-:-:S05]  /*2d140*/  ULDC UR5, c[0x0][0xd38] ;  /* 0x00034e0000057ab9 */ /* 0x000fca0000000800 */
.L_x_6908:
        /* <DEDUP_REMOVED lines=12> */
.L_x_6907:
[----:B------:R-:W-:Y:S05]  /*2d210*/  BSYNC B0 ;  /* 0x0000000000007941 */ /* 0x000fea0003800000 */
.L_x_6906:
        /* <DEDUP_REMOVED lines=20> */
.L_x_6904:
        /* <DEDUP_REMOVED lines=20> */
.L_x_6909:
        /* <DEDUP_REMOVED lines=59> */
.L_x_6905:
[----:B------:R-:W-:Y:S02]  /*2d850*/  IMAD.MOV.U32 R17, RZ, RZ, RZ ;  /* 0x000000ffff117224 */ /* 0x000fe400078e00ff */
[----:B------:R-:W-:Y:S02]  /*2d860*/  IMAD.U32 R16, RZ, RZ, UR6 ;  /* 0x00000006ff107e24 */ /* 0x000fe4000f8e00ff */
[----:B------:R-:W-:-:S07]  /*2d870*/  IMAD.MOV.U32 R18, RZ, RZ, RZ ;  /* 0x000000ffff127224 */ /* 0x000fce00078e00ff */
.L_x_6910:
[----:B------:R-:W-:-:S13]  /*2d880*/  ISETP.NE.AND P0, PT, R5, RZ, PT ;  /* 0x000000ff0500720c */ /* 0x000fda0003f05270 */
[----:B------:R-:W0:Y:S01]  /*2d890*/  @!P0 S2R R3, SR_CgaCtaId ;  /* 0x0000000000038919 */ /* 0x000e220000008800 */
[----:B------:R-:W-:-:S04]  /*2d8a0*/  @!P0 MOV R0, 0x400 ;  /* 0x0000040000008802 */ /* 0x000fc80000000f00 */
[----:B0-----:R-:W-:-:S05]  /*2d8b0*/  @!P0 LEA R0, R3, R0, 0x18 ;  /* 0x0000000003008211 */ /* 0x001fca00078ec0ff */
[----:B------:R0:W-:Y:S01]  /*2d8c0*/  @!P0 STS.128 [R0+0x388d0], R16 ;  /* 0x0388d01000008388 */ /* 0x0001e20000000c00 */
[----:B------:R-:W-:Y:S06]  /*2d8d0*/  BAR.ARV 0x5, 0x180 ;  /* 0x0146000000007b1d */ /* 0x000fec0000002000 */
.L_x_6903:
[----:B------:R2:W-:Y:S01]  /*2d8e0*/  STL [R1+0x438], RZ ;  /* 0x000438ff01007387 */ /* 0x0005e20000100800 */
[----:B------:R-:W-:Y:S01]  /*2d8f0*/  ULDC UR4, c[0x0][0xd3c] ;  /* 0x00034f0000047ab9 */ /* 0x000fe20000000800 */
[----:B------:R-:W-:Y:S01]  /*2d900*/  UISETP.NE.AND UP0, UPT, UR41, URZ, UPT ;  /* 0x0000003f2900728c */ /* 0x000fe2000bf05270 */
[----:B-1----:R-:W-:Y:S01]  /*2d910*/  ISETP.GE.AND P0, PT, R19, UR4, PT ;  /* 0x0000000413007c0c */ /* 0x002fe2000bf06270 */
[----:B------:R-:W-:Y:S01]  /*2d920*/  UMOV UR36, 0x1 ;  /* 0x0000000100247882 */ /* 0x000fe20000000000 */
[----:B------:R-:W-:Y:S01]  /*2d930*/  IMAD.MOV.U32 R28, RZ, RZ, 0x1 ;  /* 0x00000001ff1c7424 */ /* 0x000fe200078e00ff */
[----:B------:R-:W-:Y:S01]  /*2d940*/  USEL UR36, UR36, 0x2, !UP0 ;  /* 0x0000000224247887 */ /* 0x000fe2000c000000 */
[----:B------:R-:W-:-:S09]  /*2d950*/  IMAD.MOV.U32 R25, RZ, RZ, RZ ;  /* 0x000000ffff197224 */ /* 0x000fd200078e00ff */
[----:B--2---:R-:W-:Y:S05]  /*2d960*/  @P0 BRA `(.L_x_6911) ;  /* 0x0000007c00280947 */ /* 0x004fea0003800000 */
[----:B------:R-:W1:Y:S01]  /*2d970*/  S2R R4, SR_TID.X ;  /* 0x0000000000047919 */ /* 0x000e620000002100 */
[----:B------:R-:W2:Y:S01]  /*2d980*/  S2UR UR5, SR_CgaCtaId ;  /* 0x00000000000579c3 */ /* 0x000ea20000008800 */
[----:B------:R-:W-:Y:S01]  /*2d990*/  UMOV UR4, 0x400 ;  /* 0x0000040000047882 */ /* 0x000fe20000000000 */
[----:B------:R-:W-:Y:S01]  /*2d9a0*/  BSSY B8, `(.L_x_6911) ;  /* 0x00007c6000087945 */ /* 0x000fe20003800000 */
[----:B------:R3:W-:Y:S01]  /*2d9b0*/  STL [R1+0x438], RZ ;  /* 0x000438ff01007387 */ /* 0x0007e20000100800 */
[----:B------:R-:W-:Y:S01]  /*2d9c0*/  IMAD.MOV.U32 R29, RZ, RZ, 0x1 ;  /* 0x00000001ff1d7424 */ /* 0x000fe200078e00ff */
[----:B------:R-:W-:Y:S01]  /*2d9d0*/  CS2R R24, SRZ ;  /* 0x0000000000187805 */ /* 0x000fe2000001ff00 */
[----:B------:R-:W-:Y:S01]  /*2d9e0*/  IMAD.MOV.U32 R28, RZ, RZ, 0x1 ;  /* 0x00000001ff1c7424 */ /* 0x000fe200078e00ff */
[----:B------:R-:W-:Y:S01]  /*2d9f0*/  ULDC.64 UR44, c[0x0][0x198] ;  /* 0x00006600002c7ab9 */ /* 0x000fe20000000a00 */
[----:B------:R-:W-:Y:S01]  /*2da00*/  ULOP3.LUT UR40, UR36, 0x2, URZ, 0xfc, !UPT ;  /* 0x0000000224287892 */ /* 0x000fe2000f8efc3f */
[----:B------:R-:W-:Y:S01]  /*2da10*/  ULDC UR39, c[0x0][0xc] ;  /* 0x0000030000277ab9 */ /* 0x000fe20000000800 */
[----:B--2---:R-:W-:-:S06]  /*2da20*/  ULEA UR4, UR5, UR4, 0x18 ;  /* 0x0000000405047291 */ /* 0x004fcc000f8ec03f */
[----:B------:R-:W-:Y:S01]  /*2da30*/  IMAD.U32 R23, RZ, RZ, UR4 ;  /* 0x00000004ff177e24 */ /* 0x000fe2000f8e00ff */
[C---:B-1----:R-:W-:Y:S01]  /*2da40*/  LOP3.LUT R3, R4.reuse, 0x7f, RZ, 0xc0, !PT ;  /* 0x0000007f04037812 */ /* 0x042fe200078ec0ff */
[----:B0-----:R-:W-:-:S04]  /*2da50*/  IMAD.SHL.U32 R0, R4, 0x8, RZ ;  /* 0x0000000804007824 */ /* 0x001fc800078e00ff */
[----:B------:R-:W-:Y:S01]  /*2da60*/  IMAD.SHL.U32 R37, R3, 0x8, RZ ;  /* 0x0000000803257824 */ /* 0x000fe200078e00ff */
[----:B------:R-:W-:Y:S02]  /*2da70*/  LOP3.LUT R2, R0, 0x1f8, RZ, 0xc0, !PT ;  /* 0x000001f800027812 */ /* 0x000fe400078ec0ff */
[----:B------:R-:W-:Y:S02]  /*2da80*/  SHF.R.U32.HI R3, RZ, 0x3, R3 ;  /* 0x00000003ff037819 */ /* 0x000fe40000011603 */
[----:B------:R-:W-:Y:S02]  /*2da90*/  LOP3.LUT R2, R2, 0x38, R4, 0x78, !PT ;  /* 0x0000003802027812 */ /* 0x000fe400078e7804 */
[----:B------:R-:W-:Y:S02]  /*2daa0*/  LOP3.LUT R0, R0, 0x38, RZ, 0xc0, !PT ;  /* 0x0000003800007812 */ /* 0x000fe400078ec0ff */
[----:B------:R-:W-:Y:S01]  /*2dab0*/  LOP3.LUT R37, R2, 0x200, R37, 0xf8, !PT ;  /* 0x0000020002257812 */ /* 0x000fe200078ef825 */
[----:B------:R-:W-:Y:S01]  /*2dac0*/  IMAD.SHL.U32 R2, R4, 0x10, RZ ;  /* 0x0000001004027824 */ /* 0x000fe200078e00ff */
[----:B------:R-:W-:-:S03]  /*2dad0*/  LOP3.LUT R4, R0, 0x80, RZ, 0xfc, !PT ;  /* 0x0000008000047812 */ /* 0x000fc600078efcff */
[----:B------:R-:W-:Y:S01]  /*2dae0*/  IMAD R26, R37, 0x2, R23 ;  /* 0x00000002251a7824 */ /* 0x000fe200078e0217 */
[----:B------:R-:W-:Y:S02]  /*2daf0*/  LOP3.LUT R3, R3, 0x70, R2, 0xf8, !PT ;  /* 0x0000007003037812 */ /* 0x000fe400078ef802 */
[C---:B------:R-:W-:Y:S02]  /*2db00*/  LOP3.LUT R2, R0.reuse, 0x40, RZ, 0xfc, !PT ;  /* 0x0000004000027812 */ /* 0x040fe400078efcff */
[C---:B------:R-:W-:Y:S02]  /*2db10*/  LOP3.LUT R3, R0.reuse, 0xc0, RZ, 0xfc, !PT ;  /* 0x000000c000037812 */ /* 0x040fe400078efcff */
[C---:B------:R-:W-:Y:S02]  /*2db20*/  LOP3.LUT R2, R0.reuse, 0x100, RZ, 0xfc, !PT ;  /* 0x0000010000027812 */ /* 0x040fe400078efcff */
[C---:B------:R-:W-:Y:S02]  /*2db30*/  LOP3.LUT R3, R0.reuse, 0x140, RZ, 0xfc, !PT ;  /* 0x0000014000037812 */ /* 0x040fe400078efcff */
[----:B------:R-:W-:-:S02]  /*2db40*/  LOP3.LUT R2, R0, 0x180, RZ, 0xfc, !PT ;  /* 0x0000018000027812 */ /* 0x000fc400078efcff */
[----:B---3--:R-:W-:-:S07]  /*2db50*/  LOP3.LUT R0, R0, 0x1c0, RZ, 0xfc, !PT ;  /* 0x000001c000007812 */ /* 0x008fce00078efcff */
.L_x_7040:
[----:B------:R-:W-:Y:S05]  /*2db60*/  YIELD ;  /* 0x0000000000007946 */ /* 0x000fea0003800000 */
[----:B------:R-:W-:Y:S01]  /*2db70*/  ULDC.64 UR4, c[0x0][0xb20] ;  /* 0x0002c80000047ab9 */ /* 0x000fe20000000a00 */
[----:B------:R-:W-:Y:S01]  /*2db80*/  IMAD.MOV.U32 R34, RZ, RZ, RZ ;  /* 0x000000ffff227224 */ /* 0x000fe200078e00ff */
[----:B------:R-:W-:Y:S01]  /*2db90*/  ISETP.NE.U32.AND P0, PT, RZ, UR4, PT ;  /* 0x00000004ff007c0c */ /* 0x000fe2000bf05070 */
[----:B------:R-:W0:Y:S01]  /*2dba0*/  LDC.64 R4, c[0x0][0xaf8] ;  /* 0x0002be00ff047b82 */ /* 0x000e220000000a00 */
[----:B------:R-:W-:Y:S01]  /*2dbb0*/  IMAD.MOV.U32 R8, RZ, RZ, RZ ;  /* 0x000000ffff087224 */ /* 0x000fe200078e00ff */
[----:B------:R-:W-:Y:S01]  /*2dbc0*/  ULDC.64 UR6, c[0x0][0xb08] ;  /* 0x0002c20000067ab9 */ /* 0x000fe20000000a00 */
[----:B------:R-:W-:Y:S01]  /*2dbd0*/  ISETP.NE.AND.EX P0, PT, RZ, UR5, PT, P0 ;  /* 0x00000005ff007c0c */ /* 0x000fe2000bf05300 */
[----:B------:R-:W-:-:S12]  /*2dbe0*/  ULDC.64 UR4, c[0x0][0xb10] ;  /* 0x0002c40000047ab9 */ /* 0x000fd80000000a00 */
[----:B-1----:R-:W1:Y:S02]  /*2dbf0*/  @P0 LDC.64 R2, c[0x0][0xb20] ;  /* 0x0002c800ff020b82 */ /* 0x002e640000000a00 */
[----:B-1----:R-:W-:-:S05]  /*2dc00*/  @P0 IMAD.WIDE R2, R19, 0x4, R2 ;  /* 0x0000000413020825 */ /* 0x002fca00078e0202 */
[----:B------:R1:W5:Y:S01]  /*2dc10*/  @P0 LDG.E R34, desc[UR46][R2.64] ;  /* 0x0000002e02220981 */ /* 0x000362000c1e1900 */
[----:B------:R-:W-:Y:S01]  /*2dc20*/  ISETP.NE.U32.AND P0, PT, RZ, UR4, PT ;  /* 0x00000004ff007c0c */ /* 0x000fe2000bf05070 */
[----:B0-----:R-:W-:Y:S01]  /*2dc30*/  IMAD.WIDE R4, R19, 0x4, R4 ;  /* 0x0000000413047825 */ /* 0x001fe200078e0204 */
[----:B------:R-:W-:Y:S02]  /*2dc40*/  ISETP.NE.U32.AND P1, PT, RZ, UR6, PT ;  /* 0x00000006ff007c0c */ /* 0x000fe4000bf25070 */
[----:B------:R-:W-:Y:S01]  /*2dc50*/  ISETP.NE.AND.EX P2, PT, RZ, UR5, PT, P0 ;  /* 0x00000005ff007c0c */ /* 0x000fe2000bf45300 */
[----:B------:R-:W-:Y:S01]  /*2dc60*/  ULDC.64 UR4, c[0x0][0xaf8] ;  /* 0x0002be0000047ab9 */ /* 0x000fe20000000a00 */
[----:B------:R-:W-:Y:S01]  /*2dc70*/  ISETP.NE.AND.EX P1, PT, RZ, UR7, PT, P1 ;  /* 0x00000007ff007c0c */ /* 0x000fe2000bf25310 */
[----:B------:R-:W-:Y:S01]  /*2dc80*/  IMAD.MOV.U32 R0, RZ, RZ, RZ ;  /* 0x000000ffff007224 */ /* 0x000fe200078e00ff */
[----:B------:R-:W-:Y:S01]  /*2dc90*/  ISETP.NE.U32.AND P0, PT, RZ, UR4, PT ;  /* 0x00000004ff007c0c */ /* 0x000fe2000bf05070 */
[----:B-1----:R-:W0:Y:S03]  /*2dca0*/  LDC.64 R2, c[0x0][0xb08] ;  /* 0x0002c200ff027b82 */ /* 0x002e260000000a00 */
[----:B------:R-:W-:-:S05]  /*2dcb0*/  ISETP.NE.AND.EX P0, PT, RZ, UR5, PT, P0 ;  /* 0x00000005ff007c0c */ /* 0x000fca000bf05300 */
[----:B--23--:R-:W1:Y:S08]  /*2dcc0*/  @P2 LDC.64 R6, c[0x0][0xb10] ;  /* 0x0002c400ff062b82 */ /* 0x00ce700000000a00 */
[----:B------:R-:W2:Y:S01]  /*2dcd0*/  @P0 LDG.E R8, desc[UR46][R4.64] ;  /* 0x0000002e04080981 */ /* 0x000ea2000c1e1900 */
[----:B------:R-:W-:Y:S01]  /*2dce0*/  ULDC UR4, c[0x0][0x288] ;  /* 0x0000a20000047ab9 */ /* 0x000fe20000000800 */
[----:B0-----:R-:W-:-:S05]  /*2dcf0*/  IMAD.WIDE R2, R19, 0x4, R2 ;  /* 0x0000000413027825 */ /* 0x001fca00078e0202 */
[----:B------:R-:W5:Y:S01]  /*2dd00*/  @P1 LDG.E R0, desc[UR46][R2.64] ;  /* 0x0000002e02001981 */ /* 0x000f62000c1e1900 */
[----:B-1----:R-:W-:-:S03]  /*2dd10*/  @P2 IMAD.WIDE R6, R19, 0x4, R6 ;  /* 0x0000000413062825 */ /* 0x002fc600078e0206 */
[----:B--2---:R0:W-:Y:S02]  /*2dd20*/  STL [R1+0x418], R8 ;  /* 0x0004180801007387 */ /* 0x0041e40000100800 */
[----:B0-----:R-:W-:Y:S01]  /*2dd30*/  IMAD.U32 R8, RZ, RZ, UR4 ;  /* 0x00000004ff087e24 */ /* 0x001fe2000f8e00ff */
[----:B------:R-:W-:-:S05]  /*2dd40*/  ULDC.64 UR4, c[0x0][0x418] ;  /* 0x0001060000047ab9 */ /* 0x000fca0000000a00 */
        /* <DEDUP_REMOVED lines=18> */
.L_x_6912:
        /* <DEDUP_REMOVED lines=8> */
.L_x_6913:
        /* <DEDUP_REMOVED lines=9> */
.L_x_6914:
[----:B--2---:R-:W2:Y:S01]  /*2df80*/  @P1 LDG.E R4, desc[UR46][R2.64] ;  /* 0x0000002e02041981 */ /* 0x004ea2000c1e1900 */
[----:B------:R-:W3:Y:S03]  /*2df90*/  LDC R5, c[0x0][0x448] ;  /* 0x00011200ff057b82 */ /* 0x000ee60000000800 */
[----:B------:R-:W2:Y:S01]  /*2dfa0*/  @P1 LDG.E R9, desc[UR46][R2.64+0x4] ;  /* 0x0000042e02091981 */ /* 0x000ea2000c1e1900 */
[----:B-----5:R-:W-:Y:S02]  /*2dfb0*/  IMAD.IADD R10, R10, 0x1, -R34 ;  /* 0x000000010a0a7824 */ /* 0x020fe400078e0a22 */
        /* <DEDUP_REMOVED lines=30> */
.L_x_6917:
[----:B------:R-:W-:-:S13]  /*2e1a0*/  ISETP.NE.AND P0, PT, R3, 0x1, PT ;  /* 0x000000010300780c */ /* 0x000fda0003f05270 */
[----:B------:R-:W0:Y:S02]  /*2e1b0*/  @P0 LDC.64 R4, c[0x0][0xae0] ;  /* 0x0002b800ff040b82 */ /* 0x000e240000000a00 */
[----:B0-----:R-:W-:-:S05]  /*2e1c0*/  @P0 IMAD.HI.U32 R4, R11, R4, RZ ;  /* 0x000000040b040227 */ /* 0x001fca00078e00ff */
[----:B------:R-:W-:-:S07]  /*2e1d0*/  @P0 SHF.R.U32.HI R11, RZ, R5, R4 ;  /* 0x00000005ff0b0219 */ /* 0x000fce0000011604 */
.L_x_6918:
[----:B------:R-:W-:Y:S05]  /*2e1e0*/  BSYNC B0 ;  /* 0x0000000000007941 */ /* 0x000fea0003800000 */
.L_x_6916:
[----:B------:R-:W-:-:S05]  /*2e1f0*/  IMAD R11, R11, R3, R3 ;  /* 0x000000030b0b7224 */ /* 0x000fca00078e0203 */
[----:B------:R-:W-:-:S07]  /*2e200*/  VIMNMX R2, R2, R11, PT ;  /* 0x0000000b02027248 */ /* 0x000fce0003fe0100 */
.L_x_6915:
[----:B------:R-:W0:Y:S01]  /*2e210*/  @P2 LDC R8, c[0x0][0x44c] ;  /* 0x00011300ff082b82 */ /* 0x000e220000000800 */
[----:B------:R-:W-:Y:S01]  /*2e220*/  IMAD.MOV.U32 R4, RZ, RZ, R33 ;  /* 0x000000ffff047224 */ /* 0x000fe200078e0021 */
[----:B------:R-:W-:-:S06]  /*2e230*/  ULDC UR4, c[0x0][0xad4] ;  /* 0x0002b50000047ab9 */ /* 0x000fcc0000000800 */
[----:B------:R-:W2:Y:S01]  /*2e240*/  @P2 LDC R5, c[0x0][0x450] ;  /* 0x00011400ff052b82 */ /* 0x000ea20000000800 */
[----:B0-----:R-:W-:-:S05]  /*2e250*/  @P2 IMAD.HI.U32 R8, R33, R8, RZ ;  /* 0x0000000821082227 */ /* 0x001fca00078e00ff */
[----:B--2---:R-:W-:Y:S01]  /*2e260*/  @P2 SHF.R.U32.HI R4, RZ, R5, R8 ;  /* 0x00000005ff042219 */ /* 0x004fe20000011608 */
[----:B------:R-:W-:-:S04]  /*2e270*/  IMAD.IADD R8, R27, 0x1, -R12 ;  /* 0x000000011b087824 */ /* 0x000fc800078e0a0c */
[----:B-1----:R-:W-:-:S04]  /*2e280*/  IMAD.IADD R12, R8, 0x1, R4 ;  /* 0x00000001080c7824 */ /* 0x002fc800078e0204 */
        /* <DEDUP_REMOVED lines=12> */
.L_x_6921:
[----:B------:R-:W-:-:S13]  /*2e350*/  ISETP.NE.AND P0, PT, R3, 0x1, PT ;  /* 0x000000010300780c */ /* 0x000fda0003f05270 */
[----:B------:R-:W0:Y:S02]  /*2e360*/  @P0 LDC.64 R4, c[0x0][0xae0] ;  /* 0x0002b800ff040b82 */ /* 0x000e240000000a00 */
[----:B0-----:R-:W-:-:S05]  /*2e370*/  @P0 IMAD.HI.U32 R4, R12, R4, RZ ;  /* 0x000000040c040227 */ /* 0x001fca00078e00ff */
[----:B------:R-:W-:-:S07]  /*2e380*/  @P0 SHF.R.U32.HI R12, RZ, R5, R4 ;  /* 0x00000005ff0c0219 */ /* 0x000fce0000011604 */
.L_x_6922:
[----:B------:R-:W-:Y:S05]  /*2e390*/  BSYNC B0 ;  /* 0x0000000000007941 */ /* 0x000fea0003800000 */
.L_x_6920:
[----:B------:R-:W-:-:S05]  /*2e3a0*/  IMAD R3, R12, R3, RZ ;  /* 0x000000030c037224 */ /* 0x000fca00078e02ff */
[----:B------:R-:W-:-:S07]  /*2e3b0*/  VIMNMX R11, R11, R3, !PT ;  /* 0x000000030b0b7248 */ /* 0x000fce0007fe0100 */
.L_x_6919:
        /* <DEDUP_REMOVED lines=31> */
.L_x_7094:
[----:B-1----:R-:W-:Y:S02]  /*2e5b0*/  ISETP.NE.AND P0, PT, R14, RZ, PT ;  /* 0x000000ff0e00720c */ /* 0x002fe40003f05270 */
[----:B------:R-:W-:-:S11]  /*2e5c0*/  PLOP3.LUT P6, PT, PT, PT, PT, 0x8, 0x0 ;  /* 0x000000000000781c */ /* 0x000fd60003fce170 */
[----:B------:R-:W-:Y:S05]  /*2e5d0*/  @P0 BRA `(.L_x_6926) ;  /* 0x00000000000c0947 */ /* 0x000fea0003800000 */
[----:B------:R-:W-:-:S03]  /*2e5e0*/  UMOV UR4, 0xffffffff ;  /* 0xffffffff00047882 */ /* 0x000fc60000000000 */
[----:B------:R-:W-:Y:S05]  /*2e5f0*/  BRA.DIV UR4, `(.L_x_6927) ;  /* 0x0000008604287947 */ /* 0x000fea000b800000 */
[----:B------:R-:W-:-:S13]  /*2e600*/  ELECT P6, URZ, PT ;  /* 0x00000000003f782f */ /* 0x000fda00038c0000 */
.L_x_6926:
        /* <DEDUP_REMOVED lines=9> */
.L_x_7097:
[----:B------:R-:W-:Y:S05]  /*2e6a0*/  BSYNC B1 ;  /* 0x0000000000017941 */ /* 0x000fea0003800000 */
.L_x_6928:
[----:B------:R-:W-:Y:S04]  /*2e6b0*/  BSSY B1, `(.L_x_6930) ;  /* 0x00000b7000017945 */ /* 0x000fe80003800000 */
[----:B------:R-:W-:Y:S05]  /*2e6c0*/  @!P6 BRA `(.L_x_6931) ;  /* 0x0000000800d4e947 */ /* 0x000fea0003800000 */
[----:B------:R-:W1:Y:S01]  /*2e6d0*/  S2R R7, SR_TID.X ;  /* 0x0000000000077919 */ /* 0x000e620000002100 */
[----:B0-----:R-:W-:Y:S01]  /*2e6e0*/  IMAD R3, R24, 0x8, R23 ;  /* 0x0000000818037824 */ /* 0x001fe200078e0217 */
[----:B------:R-:W-:Y:S01]  /*2e6f0*/  BSSY B2, `(.L_x_6932) ;  /* 0x0000006000027945 */ /* 0x000fe20003800000 */
[----:B-1----:R-:W-:Y:S02]  /*2e700*/  LOP3.LUT R10, R7, 0x7f, RZ, 0xc0, !PT ;  /* 0x0000007f070a7812 */ /* 0x002fe400078ec0ff */
[----:B------:R-:W-:Y:S02]  /*2e710*/  SHF.L.U32 R7, R29, 0x1f, RZ ;  /* 0x0000001f1d077819 */ /* 0x000fe400000006ff */
[----:B------:R-:W-:Y:S02]  /*2e720*/  ISETP.NE.AND P1, PT, R10, RZ, PT ;  /* 0x000000ff0a00720c */ /* 0x000fe40003f25270 */
[----:B------:R-:W0:Y:S02]  /*2e730*/  SYNCS.PHASECHK.TRANS64.TRYWAIT P0, [R3+URZ+0x388a0], R7 ;  /* 0x0388a007030075a7 */ /* 0x000e24000800017f */
[----:B0-----:R-:W-:Y:S09]  /*2e740*/  @!P0 BRA `(.L_x_6933) ;  /* 0x0000008400088947 */ /* 0x001ff20003800000 */
.L_x_7098:
[----:B------:R-:W-:Y:S05]  /*2e750*/  BSYNC B2 ;  /* 0x0000000000027941 */ /* 0x000fea0003800000 */
.L_x_6932:
[----:B------:R-:W-:Y:S04]  /*2e760*/  BSSY B2, `(.L_x_6934) ;  /* 0x0000009000027945 */ /* 0x000fe80003800000 */
[----:B------:R-:W-:Y:S05]  /*2e770*/  @P1 BRA `(.L_x_6935) ;  /* 0x00000000001c1947 */ /* 0x000fea0003800000 */
[----:B------:R-:W1:Y:S02]  /*2e780*/  S2R R10, SR_TID.X ;  /* 0x00000000000a7919 */ /* 0x000e640000002100 */
[----:B-1----:R-:W-:Y:S01]  /*2e790*/  LOP3.LUT R11, R10, 0x1f, RZ, 0xc0, !PT ;  /* 0x0000001f0a0b7812 */ /* 0x002fe200078ec0ff */
[----:B------:R-:W-:-:S03]  /*2e7a0*/  IMAD.MOV.U32 R10, RZ, RZ, 0x2000 ;  /* 0x00002000ff0a7424 */ /* 0x000fc600078e00ff */
[----:B------:R-:W-:Y:S01]  /*2e7b0*/  ISETP.NE.AND P0, PT, R11, RZ, PT ;  /* 0x000000ff0b00720c */ /* 0x000fe20003f05270 */
[----:B------:R1:W-:-:S12]  /*2e7c0*/  SYNCS.ARRIVE.TRANS64 RZ, [R3+URZ+0x38890], R10 ;  /* 0x0388900a03ff79a7 */ /* 0x0003d8000800003f */
[----:B-1----:R-:W-:Y:S05]  /*2e7d0*/  @!P0 BRA `(.L_x_6935) ;  /* 0x0000000000048947 */ /* 0x002fea0003800000 */
[----:B------:R-:W-:Y:S01]  /*2e7e0*/  BPT.TRAP 0x1 ;  /* 0x000000040000795c */ /* 0x000fe20000300000 */
.L_x_6935:
[----:B------:R-:W-:Y:S05]  /*2e7f0*/  BSYNC B2 ;  /* 0x0000000000027941 */ /* 0x000fea0003800000 */
.L_x_6934:
        /* <DEDUP_REMOVED lines=12> */
.L_x_6936:
        /* <DEDUP_REMOVED lines=13> */
.L_x_7099:
[----:B------:R-:W-:Y:S05]  /*2e990*/  BSYNC B2 ;  /* 0x0000000000027941 */ /* 0x000fea0003800000 */
.L_x_6937:
        /* <DEDUP_REMOVED lines=11> */
.L_x_6940:
[----:B------:R-:W-:Y:S05]  /*2ea50*/  BSYNC B2 ;  /* 0x0000000000027941 */ /* 0x000fea0003800000 */
.L_x_6939:
[----:B------:R-:W-:Y:S01]  /*2ea60*/  R2UR UR10, R14 ;  /* 0x000000000e0a72ca */ /* 0x000fe200000e0000 */
[----:B01----:R-:W-:Y:S01]  /*2ea70*/  IMAD R7, R24, 0x10000, R23 ;  /* 0x0001000018077824 */ /* 0x003fe200078e0217 */
[----:B------:R-:W-:Y:S01]  /*2ea80*/  R2UR UR6, R12 ;  /* 0x000000000c0672ca */ /* 0x000fe200000e0000 */
[----:B------:R-:W-:Y:S01]  /*2ea90*/  UIADD3 UR4, UP0, UR44, 0x670, URZ ;  /* 0x000006702c047890 */ /* 0x000fe2000ff1e03f */
[----:B------:R-:W-:Y:S01]  /*2eaa0*/  R2UR UR7, R13 ;  /* 0x000000000d0772ca */ /* 0x000fe200000e0000 */
[----:B------:R-:W-:Y:S01]  /*2eab0*/  VIADD R3, R3, 0x388b0 ;  /* 0x000388b003037836 */ /* 0x000fe20000000000 */
[----:B------:R-:W-:Y:S01]  /*2eac0*/  PLOP3.LUT P0, PT, PT, PT, PT, 0x80, 0x0 ;  /* 0x000000000000781c */ /* 0x000fe20003f0f070 */
[----:B------:R-:W-:Y:S01]  /*2ead0*/  VIADD R11, R7, 0x400 ;  /* 0x00000400070b7836 */ /* 0x000fe20000000000 */
[----:B------:R-:W-:-:S12]  /*2eae0*/  UIADD3.X UR5, URZ, UR45, URZ, UP0, !UPT ;  /* 0x0000002d3f057290 */ /* 0x000fd800087fe43f */
.L_x_6941:
        /* <DEDUP_REMOVED lines=15> */
.L_x_6942:
        /* <DEDUP_REMOVED lines=15> */
.L_x_6943:
        /* <DEDUP_REMOVED lines=15> */
.L_x_6944:
        /* <DEDUP_REMOVED lines=15> */
.L_x_6945:
        /* <DEDUP_REMOVED lines=15> */
.L_x_6946:
        /* <DEDUP_REMOVED lines=15> */
.L_x_6947:
        /* <DEDUP_REMOVED lines=15> */
.L_x_6948:
        /* <DEDUP_REMOVED lines=10> */
.L_x_6931:
[----:B------:R-:W-:Y:S05]  /*2f220*/  BSYNC B1 ;  /* 0x0000000000017941 */ /* 0x000fea0003800000 */
.L_x_6930:
        /* <DEDUP_REMOVED lines=9> */
.L_x_6968:
[----:B------:R-:W-:Y:S05]  /*2f2c0*/  YIELD ;  /* 0x0000000000007946 */ /* 0x000fea0003800000 */
[----:B------:R-:W-:Y:S04]  /*2f2d0*/  BSSY B1, `(.L_x_6949) ;  /* 0x00000b6000017945 */ /* 0x000fe80003800000 */
[----:B------:R-:W-:Y:S05]  /*2f2e0*/  @!P6 BRA `(.L_x_6950) ;  /* 0x0000000800d0e947 */ /* 0x000fea0003800000 */
[----:B------:R-:W0:Y:S01]  /*2f2f0*/  S2R R2, SR_TID.X ;  /* 0x0000000000027919 */ /* 0x000e220000002100 */
[----:B------:R-:W-:Y:S01]  /*2f300*/  IMAD R10, R24, 0x8, R23 ;  /* 0x00000008180a7824 */ /* 0x000fe200078e0217 */
[----:B------:R-:W-:Y:S01]  /*2f310*/  BSSY B2, `(.L_x_6951) ;  /* 0x0000006000027945 */ /* 0x000fe20003800000 */
[----:B0-----:R-:W-:Y:S02]  /*2f320*/  LOP3.LUT R3, R2, 0x7f, RZ, 0xc0, !PT ;  /* 0x0000007f02037812 */ /* 0x001fe400078ec0ff */
[----:B------:R-:W-:Y:S02]  /*2f330*/  SHF.L.U32 R2, R29, 0x1f, RZ ;  /* 0x0000001f1d027819 */ /* 0x000fe400000006ff */
[----:B------:R-:W-:Y:S02]  /*2f340*/  ISETP.NE.AND P2, PT, R3, RZ, PT ;  /* 0x000000ff0300720c */ /* 0x000fe40003f45270 */
[----:B------:R-:W0:Y:S02]  /*2f350*/  SYNCS.PHASECHK.TRANS64.TRYWAIT P1, [R10+URZ+0x388a0], R2 ;  /* 0x0388a0020a0075a7 */ /* 0x000e24000802017f */
[----:B0-----:R-:W-:Y:S09]  /*2f360*/  @!P1 BRA `(.L_x_6952) ;  /* 0x0000007800289947 */ /* 0x001ff20003800000 */
.L_x_7100:
[----:B------:R-:W-:Y:S05]  /*2f370*/  BSYNC B2 ;  /* 0x0000000000027941 */ /* 0x000fea0003800000 */
.L_x_6951:
        /* <DEDUP_REMOVED lines=9> */
.L_x_6954:
[----:B------:R-:W-:Y:S05]  /*2f410*/  BSYNC B2 ;  /* 0x0000000000027941 */ /* 0x000fea0003800000 */
.L_x_6953:
        /* <DEDUP_REMOVED lines=10> */
[----:B------:R-:W-:-:S10]  /*2f4c0*/  UMOV UR7, 0x12f00000 ;  /* 0x12f0000000077882 */ /* 0x000fd40000000000 */
.L_x_6955:
        /* <DEDUP_REMOVED lines=13> */
.L_x_7101:
[----:B------:R-:W-:Y:S05]  /*2f5a0*/  BSYNC B2 ;  /* 0x0000000000027941 */ /* 0x000fea0003800000 */
.L_x_6956:
[----:B------:R-:W-:Y:S01]  /*2f5b0*/  BSSY B2, `(.L_x_6958) ;  /* 0x000000b000027945 */ /* 0x000fe20003800000 */
[----:B01----:R-:W-:Y:S02]  /*2f5c0*/  IMAD.MOV.U32 R2, RZ, RZ, 0x0 ;  /* 0x00000000ff027424 */ /* 0x003fe400078e00ff */
[----:B------:R-:W-:Y:S01]  /*2f5d0*/  IMAD.MOV.U32 R3, RZ, RZ, 0x12f00000 ;  /* 0x12f00000ff037424 */ /* 0x000fe200078e00ff */
[----:B------:R-:W-:Y:S06]  /*2f5e0*/  @P2 BRA `(.L_x_6959) ;  /* 0x00000000001c2947 */ /* 0x000fec0003800000 */
[----:B------:R-:W0:Y:S02]  /*2f5f0*/  S2R R13, SR_TID.X ;  /* 0x00000000000d7919 */ /* 0x000e240000002100 */
[----:B0-----:R-:W-:Y:S01]  /*2f600*/  LOP3.LUT R14, R13, 0x1f, RZ, 0xc0, !PT ;  /* 0x0000001f0d0e7812 */ /* 0x001fe200078ec0ff */
[----:B------:R-:W-:-:S03]  /*2f610*/  IMAD.MOV.U32 R13, RZ, RZ, 0x10000 ;  /* 0x00010000ff0d7424 */ /* 0x000fc600078e00ff */
[----:B------:R-:W-:Y:S01]  /*2f620*/  ISETP.NE.AND P1, PT, R14, RZ, PT ;  /* 0x000000ff0e00720c */ /* 0x000fe20003f25270 */
[----:B------:R0:W-:-:S12]  /*2f630*/  SYNCS.ARRIVE.TRANS64 RZ, [R10+URZ+0x388b0], R13 ;  /* 0x0388b00d0aff79a7 */ /* 0x0001d8000800003f */
[----:B0-----:R-:W-:Y:S05]  /*2f640*/  @!P1 BRA `(.L_x_6959) ;  /* 0x0000000000049947 */ /* 0x001fea0003800000 */
[----:B------:R-:W-:Y:S01]  /*2f650*/  BPT.TRAP 0x1 ;  /* 0x000000040000795c */ /* 0x000fe20000300000 */
.L_x_6959:
[----:B------:R-:W-:Y:S05]  /*2f660*/  BSYNC B2 ;  /* 0x0000000000027941 */ /* 0x000fea0003800000 */
.L_x_6958:
        /* <DEDUP_REMOVED lines=9> */
.L_x_6960:
        /* <DEDUP_REMOVED lines=15> */
.L_x_6961:
        /* <DEDUP_REMOVED lines=15> */
.L_x_6962:
        /* <DEDUP_REMOVED lines=15> */
.L_x_6963:
        /* <DEDUP_REMOVED lines=15> */
.L_x_6964:
        /* <DEDUP_REMOVED lines=15> */
.L_x_6965:
        /* <DEDUP_REMOVED lines=15> */
.L_x_6966:
        /* <DEDUP_REMOVED lines=15> */
.L_x_6967:
        /* <DEDUP_REMOVED lines=10> */
.L_x_6950:
[----:B------:R-:W-:Y:S05]  /*2fe30*/  BSYNC B1 ;  /* 0x0000000000017941 */ /* 0x000fea0003800000 */
.L_x_6949:
        /* <DEDUP_REMOVED lines=8> */
.L_x_6924:
[----:B------:R-:W-:Y:S05]  /*2fec0*/  BSYNC B0 ;  /* 0x0000000000007941 */ /* 0x000fea0003800000 */
.L_x_6923:
[----:B------:R-:W1:Y:S01]  /*2fed0*/  LDC R0, c[0x0][0x448] ;  /* 0x00011200ff007b82 */ /* 0x000e620000000800 */
[----:B0-----:R-:W-:Y:S01]  /*2fee0*/  VIADD R3, R33, 0x3f ;  /* 0x0000003f21037836 */ /* 0x001fe20000000000 */
[----:B------:R-:W-:Y:S06]  /*2fef0*/  @!P0 WARPSYNC.ALL ;  /* 0x0000000000008948 */ /* 0x000fec0003800000 */
[----:B------:R-:W-:Y:S01]  /*2ff00*/  @!P0 BAR.SYNC.DEFER_BLOCKING 0xc, 0x180 ;  /* 0x0306000000008b1d */ /* 0x000fe20000010000 */
[----:B-1----:R-:W-:-:S13]  /*2ff10*/  ISETP.NE.AND P1, PT, R0, 0x1, PT ;  /* 0x000000010000780c */ /* 0x002fda0003f25270 */
        /* <DEDUP_REMOVED lines=20> */
.L_x_6971:
[----:B------:R-:W-:-:S13]  /*30060*/  ISETP.NE.AND P0, PT, R3, 0x1, PT ;  /* 0x000000010300780c */ /* 0x000fda0003f05270 */
[----:B------:R-:W0:Y:S02]  /*30070*/  @P0 LDC.64 R4, c[0x0][0xae0] ;  /* 0x0002b800ff040b82 */ /* 0x000e240000000a00 */
[----:B0-----:R-:W-:-:S05]  /*30080*/  @P0 IMAD.HI.U32 R4, R0, R4, RZ ;  /* 0x0000000400040227 */ /* 0x001fca00078e00ff */
[----:B------:R-:W-:-:S07]  /*30090*/  @P0 SHF.R.U32.HI R0, RZ, R5, R4 ;  /* 0x00000005ff000219 */ /* 0x000fce0000011604 */
.L_x_6972:
[----:B------:R-:W-:Y:S05]  /*300a0*/  BSYNC B0 ;  /* 0x0000000000007941 */ /* 0x000fea0003800000 */
.L_x_6970:
[----:B------:R-:W-:-:S05]  /*300b0*/  IMAD R5, R0, R3, R3 ;  /* 0x0000000300057224 */ /* 0x000fca00078e0203 */
[----:B------:R-:W-:-:S07]  /*300c0*/  VIMNMX R2, R2, R5, PT ;  /* 0x0000000502027248 */ /* 0x000fce0003fe0100 */
.L_x_6969:
[----:B------:R-:W-:Y:S01]  /*300d0*/  VIADD R2, R2, 0x3f ;  /* 0x0000003f02027836 */ /* 0x000fe20000000000 */
[----:B------:R-:W0:Y:S01]  /*300e0*/  @P1 LDC R7, c[0x0][0x450] ;  /* 0x00011400ff071b82 */ /* 0x000e220000000800 */
[----:B------:R-:W-:-:S03]  /*300f0*/  ULDC UR4, c[0x0][0xad4] ;  /* 0x0002b50000047ab9 */ /* 0x000fc60000000800 */
[----:B------:R-:W-:-:S04]  /*30100*/  SHF.R.S32.HI R5, RZ, 0x1f, R2 ;  /* 0x0000001fff057819 */ /* 0x000fc80000011402 */
[----:B------:R-:W-:-:S04]  /*30110*/  LEA.HI R5, R5, R2, RZ, 0x6 ;  /* 0x0000000205057211 */ /* 0x000fc800078f30ff */
[----:B------:R-:W-:Y:S01]  /*30120*/  SHF.R.S32.HI R0, RZ, 0x6, R5 ;  /* 0x00000006ff007819 */ /* 0x000fe20000011405 */
[----:B------:R-:W-:-:S03]  /*30130*/  IMAD.MOV.U32 R5, RZ, RZ, R33 ;  /* 0x000000ffff057224 */ /* 0x000fc600078e0021 */
[----:B------:R-:W-:Y:S02]  /*30140*/  VIMNMX R30, R9, R0, PT ;  /* 0x00000000091e7248 */ /* 0x000fe40003fe0100 */
[----:B------:R-:W1:Y:S03]  /*30150*/  @P1 LDC R0, c[0x0][0x44c] ;  /* 0x00011300ff001b82 */ /* 0x000e660000000800 */
[----:B------:R2:W-:Y:S01]  /*30160*/  STL [R1+0x444], R30 ;  /* 0x0004441e01007387 */ /* 0x0005e20000100800 */
[----:B-1----:R-:W-:-:S05]  /*30170*/  @P1 IMAD.HI.U32 R0, R33, R0, RZ ;  /* 0x0000000021001227 */ /* 0x002fca00078e00ff */
        /* <DEDUP_REMOVED lines=14> */
.L_x_6975:
[----:B------:R-:W-:-:S13]  /*30260*/  ISETP.NE.AND P0, PT, R3, 0x1, PT ;  /* 0x000000010300780c */ /* 0x000fda0003f05270 */
[----:B------:R-:W0:Y:S02]  /*30270*/  @P0 LDC.64 R4, c[0x0][0xae0] ;  /* 0x0002b800ff040b82 */ /* 0x000e240000000a00 */
[----:B0-----:R-:W-:-:S05]  /*30280*/  @P0 IMAD.HI.U32 R4, R2, R4, RZ ;  /* 0x0000000402040227 */ /* 0x001fca00078e00ff */
[----:B------:R-:W-:-:S07]  /*30290*/  @P0 SHF.R.U32.HI R2, RZ, R5, R4 ;  /* 0x00000005ff020219 */ /* 0x000fce0000011604 */
.L_x_6976:
[----:B------:R-:W-:Y:S05]  /*302a0*/  BSYNC B0 ;  /* 0x0000000000007941 */ /* 0x000fea0003800000 */
.L_x_6974:
[----:B------:R-:W-:-:S05]  /*302b0*/  IMAD R3, R2, R3, RZ ;  /* 0x0000000302037224 */ /* 0x000fca00078e02ff */
[----:B------:R-:W-:-:S07]  /*302c0*/  VIMNMX R0, R0, R3, !PT ;  /* 0x0000000300007248 */ /* 0x000fce0007fe0100 */
.L_x_6973:
        /* <DEDUP_REMOVED lines=24> */
.L_x_6978:
        /* <DEDUP_REMOVED lines=20> */
.L_x_6981:
[----:B------:R-:W-:Y:S05]  /*30590*/  BSYNC B6 ;  /* 0x0000000000067941 */ /* 0x000fea0003800000 */
.L_x_6980:
        /* <DEDUP_REMOVED lines=20> */
.L_x_6984:
        /* <DEDUP_REMOVED lines=15> */
.L_x_6983:
[----:B------:R-:W-:Y:S05]  /*307d0*/  BSYNC B6 ;  /* 0x0000000000067941 */ /* 0x000fea0003800000 */
.L_x_6982:
[----:B------:R-:W-:Y:S01]  /*307e0*/  ULDC.64 UR4, c[0x0][0xaf0] ;  /* 0x0002bc0000047ab9 */ /* 0x000fe20000000a00 */
[----:B------:R-:W-:Y:S01]  /*307f0*/  IMAD.MOV.U32 R31, RZ, RZ, R19 ;  /* 0x000000ffff1f7224 */ /* 0x000fe200078e0013 */
[----:B------:R-:W-:Y:S01]  /*30800*/  ISETP.NE.U32.AND P0, PT, RZ, UR4, PT ;  /* 0x00000004ff007c0c */ /* 0x000fe2000bf05070 */
[----:B------:R-:W0:Y:S01]  /*30810*/  S2R R17, SR_TID.X ;  /* 0x0000000000117919 */ /* 0x000e220000002100 */
[----:B------:R-:W1:Y:S01]  /*30820*/  LDC R11, c[0x0][0x430] ;  /* 0x00010c00ff0b7b82 */ /* 0x000e620000000800 */
[----:B------:R-:W2:Y:S01]  /*30830*/  S2R R20, SR_TID.X ;  /* 0x0000000000147919 */ /* 0x000ea20000002100 */
[----:B------:R-:W-:Y:S01]  /*30840*/  ISETP.NE.AND.EX P0, PT, RZ, UR5, PT, P0 ;  /* 0x00000005ff007c0c */ /* 0x000fe2000bf05300 */
[----:B------:R-:W-:-:S12]  /*30850*/  ULDC UR4, c[0x0][0x320] ;  /* 0x0000c80000047ab9 */ /* 0x000fd80000000800 */
[----:B------:R-:W3:Y:S01]  /*30860*/  @P0 LDC.64 R2, c[0x0][0xaf0] ;  /* 0x0002bc00ff020b82 */ /* 0x000ee20000000a00 */
[----:B0-----:R-:W-:Y:S01]  /*30870*/  LOP3.LUT R17, R17, 0x7f, RZ, 0xc0, !PT ;  /* 0x0000007f11117812 */ /* 0x001fe200078ec0ff */
[----:B---3--:R-:W-:-:S05]  /*30880*/  @P0 IMAD.WIDE R2, R19, 0x4, R2 ;  /* 0x0000000413020825 */ /* 0x008fca00078e0202 */
[----:B------:R0:W3:Y:S01]  /*30890*/  @P0 LDG.E R31, desc[UR46][R2.64] ;  /* 0x0000002e021f0981 */ /* 0x0000e2000c1e1900 */
[----:B------:R-:W-:Y:S01]  /*308a0*/  SHF.R.U32.HI R21, RZ, 0x3, R17 ;  /* 0x00000003ff157819 */ /* 0x000fe20000011611 */
[----:B--2---:R-:W-:Y:S01]  /*308b0*/  IMAD.SHL.U32 R17, R20, 0x10, RZ ;  /* 0x0000001014117824 */ /* 0x004fe200078e00ff */
[----:B-1----:R-:W-:Y:S02]  /*308c0*/  ISETP.NE.AND P1, PT, R11, 0x1, PT ;  /* 0x000000010b00780c */ /* 0x002fe40003f25270 */
[----:B------:R-:W-:Y:S02]  /*308d0*/  LEA R0, R30, 0xffffffc0, 0x6 ;  /* 0xffffffc01e007811 */ /* 0x000fe400078e30ff */
[----:B------:R-:W-:Y:S02]  /*308e0*/  LOP3.LUT R17, R21, 0x70, R17, 0xf8, !PT ;  /* 0x0000007015117812 */ /* 0x000fe400078ef811 */
[----:B------:R-:W1:Y:S01]  /*308f0*/  S2R R21, SR_TID.X ;  /* 0x0000000000157919 */ /* 0x000e620000002100 */
[----:B------:R-:W-:-:S02]  /*30900*/  LOP3.LUT R22, R22, 0xffffffbf, RZ, 0xc0, !PT ;  /* 0xffffffbf16167812 */ /* 0x000fc400078ec0ff */
[----:B------:R-:W-:-:S04]  /*30910*/  IMAD.IADD R4, R17, 0x1, R0 ;  /* 0x0000000111047824 */ /* 0x000fc800078e0200 */
[----:B0-----:R-:W0:Y:S01]  /*30920*/  @P1 LDC R3, c[0x0][0x434] ;  /* 0x00010d00ff031b82 */ /* 0x001e220000000800 */
[C---:B------:R-:W-:Y:S01]  /*30930*/  ISETP.GE.AND P0, PT, R4.reuse, R27, PT ;  /* 0x0000001b0400720c */ /* 0x040fe20003f06270 */
[----:B------:R-:W-:-:S03]  /*30940*/  IMAD.IADD R9, R4, 0x1, R34 ;  /* 0x0000000104097824 */ /* 0x000fc600078e0222 */
[----:B------:R-:W-:Y:S01]  /*30950*/  ISETP.GT.U32.OR P0, PT, R17, 0x3f, P0 ;  /* 0x0000003f1100780c */ /* 0x000fe20000704470 */
[----:B------:R-:W-:Y:S02]  /*30960*/  IMAD.MOV.U32 R8, RZ, RZ, R9 ;  /* 0x000000ffff087224 */ /* 0x000fe400078e0009 */
[----:B------:R-:W2:Y:S01]  /*30970*/  @P1 LDC R2, c[0x0][0x438] ;  /* 0x00010e00ff021b82 */ /* 0x000ea20000000800 */
[----:B0-----:R-:W-:-:S04]  /*30980*/  @P1 IMAD.HI.U32 R3, R9, R3, RZ ;  /* 0x0000000309031227 */ /* 0x001fc800078e00ff */
[----:B-1----:R-:W-:Y:S01]  /*30990*/  IMAD.SHL.U32 R21, R21, 0x8, RZ ;  /* 0x0000000815157824 */ /* 0x002fe200078e00ff */
[----:B--2---:R-:W-:-:S04]  /*309a0*/  @P1 SHF.R.U32.HI R8, RZ, R2, R3 ;  /* 0x00000002ff081219 */ /* 0x004fc80000011603 */
[----:B------:R-:W-:Y:S01]  /*309b0*/  LOP3.LUT R21, R21, 0x38, RZ, 0xc0, !PT ;  /* 0x0000003815157812 */ /* 0x000fe200078ec0ff */
[----:B------:R-:W0:Y:S03]  /*309c0*/  @!P0 LDC.64 R2, c[0x0][0x428] ;  /* 0x00010a00ff028b82 */ /* 0x000e260000000a00 */
[----:B------:R-:W-:Y:S02]  /*309d0*/  LOP3.LUT R30, R21, 0x40, RZ, 0xfc, !PT ;  /* 0x00000040151e7812 */ /* 0x000fe400078efcff */
[----:B------:R-:W1:Y:S02]  /*309e0*/  S2R R21, SR_TID.X ;  /* 0x0000000000157919 */ /* 0x000e640000002100 */
[----:B------:R-:W-:Y:S02]  /*309f0*/  ISETP.GE.AND P2, PT, R30, UR4, PT ;  /* 0x000000041e007c0c */ /* 0x000fe4000bf46270 */
[----:B------:R-:W2:Y:S02]  /*30a00*/  S2R R30, SR_TID.X ;  /* 0x00000000001e7919 */ /* 0x000ea40000002100 */
[----:B------:R-:W-:-:S05]  /*30a10*/  SEL R10, RZ, 0xffffffff, P2 ;  /* 0xffffffffff0a7807 */ /* 0x000fca0001000000 */
[----:B------:R-:W-:-:S04]  /*30a20*/  IMAD.SHL.U32 R10, R10, 0x2, RZ ;  /* 0x000000020a0a7824 */ /* 0x000fc800078e00ff */
[----:B------:R-:W-:-:S04]  /*30a30*/  @P2 LOP3.LUT R22, R22, 0x40, RZ, 0xfc, !PT ;  /* 0x0000004016162812 */ /* 0x000fc800078efcff */
[----:B------:R-:W-:Y:S01]  /*30a40*/  LOP3.LUT R22, R22, 0xffffff7f, RZ, 0xc0, !PT ;  /* 0xffffff7f16167812 */ /* 0x000fe200078ec0ff */
[----:B-1----:R-:W-:Y:S02]  /*30a50*/  IMAD.SHL.U32 R12, R21, 0x8, RZ ;  /* 0x00000008150c7824 */ /* 0x002fe400078e00ff */
[----:B--2---:R-:W-:-:S03]  /*30a60*/  IMAD.SHL.U32 R30, R30, 0x8, RZ ;  /* 0x000000081e1e7824 */ /* 0x004fc600078e00ff */
[----:B------:R-:W-:-:S04]  /*30a70*/  LOP3.LUT R12, R12, 0x38, RZ, 0xc0, !PT ;  /* 0x000000380c0c7812 */ /* 0x000fc800078ec0ff */
[----:B------:R-:W-:Y:S02]  /*30a80*/  ISETP.GE.AND P1, PT, R12, UR4, PT ;  /* 0x000000040c007c0c */ /* 0x000fe4000bf26270 */
[----:B------:R-:W-:Y:S02]  /*30a90*/  LOP3.LUT R30, R30, 0x38, RZ, 0xc0, !PT ;  /* 0x000000381e1e7812 */ /* 0x000fe400078ec0ff */
[----:B------:R-:W-:Y:S02]  /*30aa0*/  SEL R4, RZ, 0x1, P1 ;  /* 0x00000001ff047807 */ /* 0x000fe40000800000 */
[C---:B------:R-:W-:Y:S02]  /*30ab0*/  LOP3.LUT R32, R30.reuse, 0x80, RZ, 0xfc, !PT ;  /* 0x000000801e207812 */ /* 0x040fe400078efcff */
[----:B------:R-:W-:Y:S02]  /*30ac0*/  LOP3.LUT R30, R30, 0xc0, RZ, 0xfc, !PT ;  /* 0x000000c01e1e7812 */ /* 0x000fe400078efcff */
[----:B------:R-:W-:-:S02]  /*30ad0*/  LOP3.LUT R10, R10, 0x2, R4, 0xe2, !PT ;  /* 0x000000020a0a7812 */ /* 0x000fc400078ee204 */
[----:B------:R-:W-:Y:S01]  /*30ae0*/  ISETP.GE.AND P2, PT, R32, UR4, PT ;  /* 0x0000000420007c0c */ /* 0x000fe2000bf46270 */
[----:B------:R-:W1:Y:S01]  /*30af0*/  @!P0 LDC.64 R4, c[0x0][0x418] ;  /* 0x00010600ff048b82 */ /* 0x000e620000000a00 */
[----:B------:R-:W-:Y:S02]  /*30b00*/  @P1 LOP3.LUT R22, R22, 0x80, RZ, 0xfc, !PT ;  /* 0x0000008016161812 */ /* 0x000fe400078efcff */
[----:B------:R-:W-:Y:S01]  /*30b10*/  ISETP.GE.AND P1, PT, R30, UR4, PT ;  /* 0x000000041e007c0c */ /* 0x000fe2000bf26270 */
[C---:B------:R-:W-:Y:S01]  /*30b20*/  IMAD.SHL.U32 R30, R21.reuse, 0x8, RZ ;  /* 0x00000008151e7824 */ /* 0x040fe200078e00ff */
[----:B------:R-:W-:Y:S01]  /*30b30*/  SEL R6, RZ, 0x4, P2 ;  /* 0x00000004ff067807 */ /* 0x000fe20001000000 */
[----:B------:R-:W-:Y:S01]  /*30b40*/  IMAD.SHL.U32 R21, R21, 0x8, RZ ;  /* 0x0000000815157824 */ /* 0x000fe200078e00ff */
[----:B------:R-:W-:Y:S02]  /*30b50*/  SEL R7, RZ, 0x8, P1 ;  /* 0x00000008ff077807 */ /* 0x000fe40000800000 */
[----:B------:R-:W-:-:S02]  /*30b60*/  LOP3.LUT R22, R22, 0xffffffdf, RZ, 0xc0, !PT ;  /* 0xffffffdf16167812 */ /* 0x000fc400078ec0ff */
[----:B------:R-:W-:Y:S01]  /*30b70*/  LOP3.LUT R10, R7, R10, R6, 0xfe, !PT ;  /* 0x0000000a070a7212 */ /* 0x000fe200078efe06 */
[--C-:B------:R-:W-:Y:S01]  /*30b80*/  @!P0 IMAD.MOV.U32 R6, RZ, RZ, R8.reuse ;  /* 0x000000ffff068224 */ /* 0x100fe200078e0008 */
[----:B------:R-:W-:Y:S02]  /*30b90*/  @!P0 SHF.R.S32.HI R7, RZ, 0x1f, R8 ;  /* 0x0000001fff078819 */ /* 0x000fe40000011408 */
[----:B------:R-:W-:Y:S02]  /*30ba0*/  @P2 LOP3.LUT R22, R22, 0x20, RZ, 0xfc, !PT ;  /* 0x0000002016162812 */ /* 0x000fe400078efcff */
[----:B------:R-:W-:Y:S02]  /*30bb0*/  LOP3.LUT R30, R30, 0x38, RZ, 0xc0, !PT ;  /* 0x000000381e1e7812 */ /* 0x000fe400078ec0ff */
[----:B------:R-:W-:Y:S02]  /*30bc0*/  LOP3.LUT R22, R22, 0xffffffef, RZ, 0xc0, !PT ;  /* 0xffffffef16167812 */ /* 0x000fe400078ec0ff */
[----:B------:R-:W-:-:S02]  /*30bd0*/  LOP3.LUT R13, R30, 0x180, RZ, 0xfc, !PT ;  /* 0x000001801e0d7812 */ /* 0x000fc400078efcff */
[----:B------:R-:W-:Y:S02]  /*30be0*/  @P1 LOP3.LUT R22, R22, 0x10, RZ, 0xfc, !PT ;  /* 0x0000001016161812 */ /* 0x000fe400078efcff */
[----:B------:R-:W-:Y:S02]  /*30bf0*/  LOP3.LUT R21, R21, 0x38, RZ, 0xc0, !PT ;  /* 0x0000003815157812 */ /* 0x000fe400078ec0ff */
[----:B---3--:R-:W-:Y:S01]  /*30c00*/  SHF.R.S32.HI R36, RZ, 0x1f, R31 ;  /* 0x0000001fff247819 */ /* 0x008fe2000001141f */
[----:B0-----:R-:W-:-:S04]  /*30c10*/  @!P0 IMAD.WIDE.U32 R6, R31, R2, R6 ;  /* 0x000000021f068225 */ /* 0x001fc800078e0006 */
[----:B------:R-:W-:Y:S01]  /*30c20*/  @!P0 IMAD R2, R36, R2, RZ ;  /* 0x0000000224028224 */ /* 0x000fe200078e02ff */
[----:B-1----:R-:W-:-:S03]  /*30c30*/  @!P0 LEA R4, P1, R6, R4, 0x2 ;  /* 0x0000000406048211 */ /* 0x002fc600078210ff */
[----:B------:R-:W-:Y:S02]  /*30c40*/  @!P0 IMAD R3, R31, R3, R2 ;  /* 0x000000031f038224 */ /* 0x000fe400078e0202 */
[----:B------:R-:W-:Y:S02]  /*30c50*/  IMAD.MOV.U32 R2, RZ, RZ, RZ ;  /* 0x000000ffff027224 */ /* 0x000fe400078e00ff */
[----:B------:R-:W-:-:S05]  /*30c60*/  @!P0 IMAD.IADD R3, R7, 0x1, R3 ;  /* 0x0000000107038824 */ /* 0x000fca00078e0203 */
[----:B------:R-:W-:-:S05]  /*30c70*/  @!P0 LEA.HI.X R5, R6, R5, R3, 0x2, P1 ;  /* 0x0000000506058211 */ /* 0x000fca00008f1403 */
[----:B------:R0:W2:Y:S01]  /*30c80*/  @!P0 LDG.E R2, desc[UR46][R4.64] ;  /* 0x0000002e04028981 */ /* 0x0000a2000c1e1900 */
[----:B------:R-:W-:Y:S01]  /*30c90*/  ISETP.GE.AND P0, PT, R13, UR4, PT ;  /* 0x000000040d007c0c */ /* 0x000fe2000bf06270 */
[----:B------:R-:W-:Y:S01]  /*30ca0*/  UMOV UR5, 0xffffffff ;  /* 0xffffffff00057882 */ /* 0x000fe20000000000 */
[C---:B------:R-:W-:Y:S02]  /*30cb0*/  LOP3.LUT R14, R21.reuse, 0x100, RZ, 0xfc, !PT ;  /* 0x00000100150e7812 */ /* 0x040fe400078efcff */
[----:B------:R-:W-:Y:S02]  /*30cc0*/  LOP3.LUT R13, R21, 0x140, RZ, 0xfc, !PT ;  /* 0x00000140150d7812 */ /* 0x000fe400078efcff */
[----:B------:R-:W-:Y:S02]  /*30cd0*/  ISETP.GE.AND P3, PT, R14, UR4, PT ;  /* 0x000000040e007c0c */ /* 0x000fe4000bf66270 */
[----:B------:R-:W-:Y:S02]  /*30ce0*/  ISETP.GE.AND P2, PT, R13, UR4, PT ;  /* 0x000000040d007c0c */ /* 0x000fe4000bf46270 */
[----:B------:R-:W-:-:S02]  /*30cf0*/  SEL R3, RZ, 0x10, P3 ;  /* 0x00000010ff037807 */ /* 0x000fc40001800000 */
[----:B0-----:R-:W-:Y:S02]  /*30d00*/  SEL R4, RZ, 0x20, P2 ;  /* 0x00000020ff047807 */ /* 0x001fe40001000000 */
[----:B------:R-:W-:Y:S02]  /*30d10*/  LOP3.LUT R15, R21, 0x1c0, RZ, 0xfc, !PT ;  /* 0x000001c0150f7812 */ /* 0x000fe400078efcff */
[----:B------:R-:W-:Y:S02]  /*30d20*/  LOP3.LUT R3, R4, R10, R3, 0xfe, !PT ;  /* 0x0000000a04037212 */ /* 0x000fe400078efe03 */
[----:B------:R-:W-:-:S04]  /*30d30*/  LOP3.LUT R22, R22, 0xfffffff7, RZ, 0xc0, !PT ;  /* 0xfffffff716167812 */ /* 0x000fc800078ec0ff */
[----:B------:R-:W-:-:S04]  /*30d40*/  @P3 LOP3.LUT R22, R22, 0x8, RZ, 0xfc, !PT ;  /* 0x0000000816163812 */ /* 0x000fc800078efcff */
[----:B------:R-:W-:-:S04]  /*30d50*/  LOP3.LUT R22, R22, 0xfffffffb, RZ, 0xc0, !PT ;  /* 0xfffffffb16167812 */ /* 0x000fc800078ec0ff */
[----:B------:R-:W-:-:S04]  /*30d60*/  @P2 LOP3.LUT R22, R22, 0x4, RZ, 0xfc, !PT ;  /* 0x0000000416162812 */ /* 0x000fc800078efcff */
[----:B------:R-:W-:Y:S01]  /*30d70*/  LOP3.LUT R22, R22, 0xfffffffd, RZ, 0xc0, !PT ;  /* 0xfffffffd16167812 */ /* 0x000fe200078ec0ff */
[----:B--2---:R0:W-:Y:S02]  /*30d80*/  STL [R1+0x41c], R2 ;  /* 0x00041c0201007387 */ /* 0x0041e40000100800 */
[----:B0-----:R-:W-:Y:S02]  /*30d90*/  SEL R2, RZ, 0x40, P0 ;  /* 0x00000040ff027807 */ /* 0x001fe40000000000 */
[----:B------:R-:W-:Y:S01]  /*30da0*/  ISETP.GE.AND P0, PT, R15, UR4, PT ;  /* 0x000000040f007c0c */ /* 0x000fe2000bf06270 */
[----:B------:R-:W-:Y:S01]  /*30db0*/  ULDC UR4, c[0x0][0x2f4] ;  /* 0x0000bd0000047ab9 */ /* 0x000fe20000000800 */
[----:B------:R-:W-:Y:S01]  /*30dc0*/  LOP3.LUT R5, R3, R2, RZ, 0xfc, !PT ;  /* 0x0000000203057212 */ /* 0x000fe200078efcff */
[----:B------:R-:W-:Y:S01]  /*30dd0*/  IMAD.MOV R2, RZ, RZ, -R8 ;  /* 0x000000ffff027224 */ /* 0x000fe200078e0a08 */
[----:B------:R-:W-:Y:S02]  /*30de0*/  SEL R32, RZ, 0x80, P0 ;  /* 0x00000080ff207807 */ /* 0x000fe40000000000 */
[----:B------:R-:W-:Y:S01]  /*30df0*/  ISETP.GE.AND P0, PT, R12, UR4, PT ;  /* 0x000000040c007c0c */ /* 0x000fe2000bf06270 */
[----:B------:R-:W-:Y:S01]  /*30e00*/  IMAD R2, R11, R2, R9 ;  /* 0x000000020b027224 */ /* 0x000fe200078e0209 */
[----:B------:R0:W-:Y:S04]  /*30e10*/  STL [R1+0x454], R5 ;  /* 0x0004540501007387 */ /* 0x0001e80000100800 */
[----:B------:R0:W-:Y:S07]  /*30e20*/  STL [R1+0x420], R2 ;  /* 0x0004200201007387 */ /* 0x0001ee0000100800 */
[----:B------:R-:W-:Y:S01]  /*30e30*/  @P0 LOP3.LUT R22, R22, 0x2, RZ, 0xfc, !PT ;  /* 0x0000000216160812 */ /* 0x000fe200078efcff */
[----:B------:R-:W-:Y:S06]  /*30e40*/  BRA.DIV UR5, `(.L_x_6985) ;  /* 0x0000005e05987947 */ /* 0x000fec000b800000 */
.L_x_7104:
[----:B0-----:R-:W-:Y:S01]  /*30e50*/  IMAD.U32 R2, RZ, RZ, UR40 ;  /* 0x00000028ff027e24 */ /* 0x001fe2000f8e00ff */
[----:B------:R-:W-:Y:S02]  /*30e60*/  ISETP.GT.U32.AND P1, PT, R17, 0x3f, PT ;  /* 0x0000003f1100780c */ /* 0x000fe40003f24070 */
[----:B------:R-:W-:Y:S02]  /*30e70*/  LOP3.LUT R22, R22, 0xffff7fff, RZ, 0xc0, !PT ;  /* 0xffff7fff16167812 */ /* 0x000fe400078ec0ff */
[----:B------:R-:W-:Y:S02]  /*30e80*/  ISETP.NE.AND P0, PT, R2, 0x3, PT ;  /* 0x000000030200780c */ /* 0x000fe40003f05270 */
[----:B------:R-:W-:Y:S02]  /*30e90*/  LOP3.LUT R32, R5, R32, RZ, 0xfc, !PT ;  /* 0x0000002005207212 */ /* 0x000fe400078efcff */
[----:B------:R-:W-:-:S09]  /*30ea0*/  SHF.R.S32.HI R30, RZ, 0x1f, R18 ;  /* 0x0000001fff1e7819 */ /* 0x000fd20000011412 */
[----:B------:R-:W-:-:S04]  /*30eb0*/  @P0 LOP3.LUT R22, R22, 0x8000, RZ, 0xfc, !PT ;  /* 0x0000800016160812 */ /* 0x000fc800078efcff */
[----:B------:R-:W-:-:S04]  /*30ec0*/  LOP3.LUT R22, R22, 0xfffffffe, RZ, 0xc0, !PT ;  /* 0xfffffffe16167812 */ /* 0x000fc800078ec0ff */
[----:B------:R-:W-:Y:S01]  /*30ed0*/  @P1 LOP3.LUT R22, R22, 0x1, RZ, 0xfc, !PT ;  /* 0x0000000116161812 */ /* 0x000fe200078efcff */
[----:B------:R-:W-:Y:S06]  /*30ee0*/  @!P0 BRA `(.L_x_6986) ;  /* 0x0000000000048947 */ /* 0x000fec0003800000 */
[----:B------:R-:W-:Y:S01]  /*30ef0*/  BPT.TRAP 0x1 ;  /* 0x000000040000795c */ /* 0x000fe20000300000 */
.L_x_6986:
        /* <DEDUP_REMOVED lines=9> */
.L_x_7105:
[----:B------:R-:W-:Y:S05]  /*30f90*/  BSYNC B0 ;  /* 0x0000000000007941 */ /* 0x000fea0003800000 */
.L_x_6987:
[----:B------:R-:W0:Y:S01]  /*30fa0*/  LDL R2, [R1+0x420] ;  /* 0x0004200001027983 */ /* 0x000e220000100800 */
[----:B------:R-:W-:-:S03]  /*30fb0*/  ULDC.64 UR4, c[0x0][0x300] ;  /* 0x0000c00000047ab9 */ /* 0x000fc60000000a00 */
[----:B------:R-:W2:Y:S01]  /*30fc0*/  LDL R4, [R1+0x41c] ;  /* 0x00041c0001047983 */ /* 0x000ea20000100800 */
        /* <DEDUP_REMOVED lines=17> */
[----:B-1----:R-:W-:Y:S02]  /*310e0*/  IMAD R5, R25, 0x1000, R37 ;  /* 0x0000100019057824 */ /* 0x002fe400078e0225 */
        /* <DEDUP_REMOVED lines=43> */
.L_x_7115:
        /* <DEDUP_REMOVED lines=10> */
.L_x_6990:
        /* <DEDUP_REMOVED lines=11> */
.L_x_6991:
[----:B0-----:R0:W5:Y:S01]  /*314f0*/  LDL R2, [R1+0x418] ;  /* 0x0004180001027983 */ /* 0x0011620000100800 */
        /* <DEDUP_REMOVED lines=8> */
[----:B------:R-:W-:Y:S01]  /*31580*/  BSSY B6, `(.L_x_6992) ;  /* 0x0000019000067945 */ /* 0x000fe20003800000 */
[----:B------:R-:W-:Y:S02]  /*31590*/  SHF.R.S32.HI R0, RZ, 0x1f, R19 ;  /* 0x0000001fff007819 */ /* 0x000fe40000011413 */
[----:B------:R-:W-:Y:S02]  /*315a0*/  SEL R3, R19, RZ, !P0 ;  /* 0x000000ff13037207 */ /* 0x000fe40004000000 */
[----:B------:R-:W-:-:S03]  /*315b0*/  SEL R0, R0, RZ, !P0 ;  /* 0x000000ff00007207 */ /* 0x000fc60004000000 */
[----:B------:R-:W-:Y:S04]  /*315c0*/  STL [R1+0x424], R3 ;  /* 0x0004240301007387 */ /* 0x000fe80000100800 */
[----:B------:R1:W-:Y:S02]  /*315d0*/  STL [R1+0x43c], R0 ;  /* 0x00043c0001007387 */ /* 0x0003e40000100800 */
[----:B-1---5:R-:W-:-:S05]  /*315e0*/  SHF.R.S32.HI R0, RZ, 0x1f, R2 ;  /* 0x0000001fff007819 */ /* 0x022fca0000011402 */
[----:B------:R1:W-:Y:S01]  /*315f0*/  STL [R1+0x434], R0 ;  /* 0x0004340001007387 */ /* 0x0003e20000100800 */
[----:B------:R-:W-:Y:S05]  /*31600*/  @!P1 BRA `(.L_x_6993) ;  /* 0x0000000000409947 */ /* 0x000fea0003800000 */
[----:B------:R-:W-:Y:S01]  /*31610*/  MOV R2, 0x0 ;  /* 0x0000000000027802 */ /* 0x000fe20000000f00 */
[----:B------:R-:W-:Y:S01]  /*31620*/  ULDC.64 UR4, c[0x4][0xf0] ;  /* 0x01003c0000047ab9 */ /* 0x000fe20000000a00 */
[----:B------:R-:W-:Y:S01]  /*31630*/  ULDC.64 UR6, c[0x4][0xf8] ;  /* 0x01003e0000067ab9 */ /* 0x000fe20000000a00 */
[----:B------:R-:W-:Y:S01]  /*31640*/  ULDC.64 UR8, c[0x4][0x58] ;  /* 0x0100160000087ab9 */ /* 0x000fe20000000a00 */
[----:B------:R-:W-:Y:S02]  /*31650*/  IMAD.U32 R4, RZ, RZ, UR4 ;  /* 0x00000004ff047e24 */ /* 0x000fe4000f8e00ff */
[----:B------:R-:W2:Y:S01]  /*31660*/  LDC.64 R2, c[0x4][R2] ;  /* 0x0100000002027b82 */ /* 0x000ea20000000a00 */
        /* <DEDUP_REMOVED lines=10> */
.L_x_6993:
[----:B------:R-:W-:Y:S05]  /*31710*/  BSYNC B6 ;  /* 0x0000000000067941 */ /* 0x000fea0003800000 */
.L_x_6992:
[----:B------:R-:W2:Y:S01]  /*31720*/  LDL R21, [R1+0x434] ;  /* 0x0004340001157983 */ /* 0x000ea20000100800 */
[----:B------:R-:W3:Y:S01]  /*31730*/  LDC R6, c[0x0][0x448] ;  /* 0x00011200ff067b82 */ /* 0x000ee20000000800 */
[----:B------:R-:W-:Y:S02]  /*31740*/  ULDC.64 UR4, c[0x0][0x298] ;  /* 0x0000a60000047ab9 */ /* 0x000fe40000000a00 */
[----:B------:R-:W4:Y:S04]  /*31750*/  LDL R20, [R1+0x43c] ;  /* 0x00043c0001147983 */ /* 0x000f280000100800 */
[----:B------:R-:W4:Y:S04]  /*31760*/  LDL R7, [R1+0x418] ;  /* 0x0004180001077983 */ /* 0x000f280000100800 */
[----:B------:R0:W5:Y:S01]  /*31770*/  LDL R9, [R1+0x414] ;  /* 0x0004140001097983 */ /* 0x0001620000100800 */
[----:B------:R-:W0:Y:S01]  /*31780*/  S2R R2, SR_TID.X ;  /* 0x0000000000027919 */ /* 0x000e220000002100 */
[----:B-1----:R-:W1:Y:S01]  /*31790*/  S2R R0, SR_TID.X ;  /* 0x0000000000007919 */ /* 0x002e620000002100 */
[----:B---3--:R-:W-:-:S13]  /*317a0*/  ISETP.NE.AND P0, PT, R6, 0x1, PT ;  /* 0x000000010600780c */ /* 0x008fda0003f05270 */
[----:B------:R-:W3:Y:S01]  /*317b0*/  @P0 LDC R3, c[0x0][0x450] ;  /* 0x00011400ff030b82 */ /* 0x000ee20000000800 */
[----:B0-----:R-:W-:-:S04]  /*317c0*/  LOP3.LUT R2, R2, 0x7f, RZ, 0xc0, !PT ;  /* 0x0000007f02027812 */ /* 0x001fc800078ec0ff */
[----:B------:R-:W-:Y:S01]  /*317d0*/  SHF.R.U32.HI R2, RZ, 0x3, R2 ;  /* 0x00000003ff027819 */ /* 0x000fe20000011602 */
[----:B--2---:R-:W-:Y:S02]  /*317e0*/  IMAD.MOV.U32 R4, RZ, RZ, R21 ;  /* 0x000000ffff047224 */ /* 0x004fe400078e0015 */
[----:B----4-:R-:W-:Y:S02]  /*317f0*/  IMAD.MOV.U32 R21, RZ, RZ, R20 ;  /* 0x000000ffff157224 */ /* 0x010fe400078e0014 */
[----:B------:R-:W2:Y:S01]  /*31800*/  LDL R20, [R1+0x424] ;  /* 0x0004240001147983 */ /* 0x000ea20000100800 */
[----:B-1----:R-:W-:-:S05]  /*31810*/  IMAD.SHL.U32 R0, R0, 0x10, RZ ;  /* 0x0000001000007824 */ /* 0x002fca00078e00ff */
[----:B------:R-:W-:Y:S02]  /*31820*/  LOP3.LUT R0, R2, 0x70, R0, 0xf8, !PT ;  /* 0x0000007002007812 */ /* 0x000fe400078ef800 */
[----:B------:R-:W0:Y:S03]  /*31830*/  @P0 LDC R2, c[0x0][0x44c] ;  /* 0x00011300ff020b82 */ /* 0x000e260000000800 */
[----:B------:R-:W-:Y:S02]  /*31840*/  IMAD.IADD R5, R0, 0x1, R33 ;  /* 0x0000000100057824 */ /* 0x000fe400078e0221 */
[----:B------:R-:W-:Y:S02]  /*31850*/  IMAD R4, R4, UR4, RZ ;  /* 0x0000000404047c24 */ /* 0x000fe4000f8e02ff */
[----:B------:R-:W-:Y:S02]  /*31860*/  IMAD.MOV.U32 R0, RZ, RZ, R5 ;  /* 0x000000ffff007224 */ /* 0x000fe400078e0005 */
[----:B------:R-:W-:-:S02]  /*31870*/  IMAD R4, R7, UR5, R4 ;  /* 0x0000000507047c24 */ /* 0x000fc4000f8e0204 */
        /* <DEDUP_REMOVED lines=11> */
[----:B------:R0:W-:Y:S03]  /*31930*/  STL [R1+0x410], R5 ;  /* 0x0004100501007387 */ /* 0x0001e60000100800 */
[C---:B--2---:R-:W-:Y:S02]  /*31940*/  IMAD R4, R20.reuse, UR5, R4 ;  /* 0x0000000514047c24 */ /* 0x044fe4000f8e0204 */
[----:B------:R-:W-:Y:S01]  /*31950*/  IMAD.WIDE.U32 R2, R20, UR4, R2 ;  /* 0x0000000414027c25 */ /* 0x000fe2000f8e0002 */
        /* <DEDUP_REMOVED lines=9> */
[----:B0-----:R-:W0:Y:S01]  /*319f0*/  S2R R5, SR_TID.X ;  /* 0x0000000000057919 */ /* 0x001e220000002100 */
[----:B------:R-:W-:Y:S02]  /*31a00*/  IMAD.IADD R3, R3, 0x1, R4 ;  /* 0x0000000103037824 */ /* 0x000fe400078e0204 */
[----:B------:R-:W-:-:S05]  /*31a10*/  SHF.R.S32.HI R4, RZ, 0x1f, R0 ;  /* 0x0000001fff047819 */ /* 0x000fca0000011400 */
        /* <DEDUP_REMOVED lines=9> */
[C---:B0-----:R-:W-:Y:S01]  /*31ab0*/  IMAD.SHL.U32 R7, R5.reuse, 0x8, RZ ;  /* 0x0000000805077824 */ /* 0x041fe200078e00ff */
[----:B------:R-:W-:-:S04]  /*31ac0*/  LOP3.LUT R20, R5, 0x7f, RZ, 0xc0, !PT ;  /* 0x0000007f05147812 */ /* 0x000fc800078ec0ff */
[----:B------:R-:W-:-:S04]  /*31ad0*/  LOP3.LUT R7, R7, 0x38, RZ, 0xc0, !PT ;  /* 0x0000003807077812 */ /* 0x000fc800078ec0ff */
[----:B------:R-:W-:Y:S02]  /*31ae0*/  ISETP.GE.AND P1, PT, R7, UR4, PT ;  /* 0x0000000407007c0c */ /* 0x000fe4000bf26270 */
[----:B------:R-:W-:Y:S01]  /*31af0*/  SHF.R.U32.HI R8, RZ, 0x3, R20 ;  /* 0x00000003ff087819 */ /* 0x000fe20000011614 */
[----:B------:R-:W-:Y:S10]  /*31b00*/  BRA.DIV UR5, `(.L_x_6994) ;  /* 0x0000005605fc7947 */ /* 0x000ff4000b800000 */
[----:B------:R-:W0:Y:S01]  /*31b10*/  SHFL.IDX PT, R4, R0, RZ, 0x181f ;  /* 0x00181fff00047589 */ /* 0x000e2200000e0000 */
[----:B-----5:R-:W-:Y:S02]  /*31b20*/  IMAD R2, R9, R6, RZ ;  /* 0x0000000609027224 */ /* 0x020fe400078e02ff */
[----:B------:R-:W-:Y:S01]  /*31b30*/  IMAD.IADD R33, R8, 0x1, R33 ;  /* 0x0000000108217824 */ /* 0x000fe200078e0221 */
        /* <DEDUP_REMOVED lines=30> */
.L_x_7124:
[----:B0-2---:R-:W-:-:S05]  /*31d20*/  VIADD R4, R33, 0x30 ;  /* 0x0000003021047836 */ /* 0x005fca0000000000 */
        /* <DEDUP_REMOVED lines=10> */
.L_x_6995:
        /* <DEDUP_REMOVED lines=28> */
.L_x_6997:
[----:B------:R-:W-:Y:S05]  /*31f90*/  BSYNC B6 ;  /* 0x0000000000067941 */ /* 0x000fea0003800000 */
.L_x_6996:
[----:B------:R-:W2:Y:S01]  /*31fa0*/  LDL.LU R0, [R1+0x434] ;  /* 0x0004340001007983 */ /* 0x000ea20000300800 */
[----:B------:R-:W1:Y:S01]  /*31fb0*/  LDC R6, c[0x0][0x448] ;  /* 0x00011200ff067b82 */ /* 0x000e620000000800 */
[----:B------:R-:W-:Y:S02]  /*31fc0*/  ULDC.64 UR4, c[0x0][0x398] ;  /* 0x0000e60000047ab9 */ /* 0x000fe40000000a00 */
[----:B0-----:R-:W3:Y:S04]  /*31fd0*/  LDL.LU R2, [R1+0x418] ;  /* 0x0004180001027983 */ /* 0x001ee80000300800 */
[----:B------:R-:W4:Y:S04]  /*31fe0*/  LDL.LU R4, [R1+0x43c] ;  /* 0x00043c0001047983 */ /* 0x000f280000300800 */
[----:B------:R-:W5:Y:S04]  /*31ff0*/  LDL.LU R21, [R1+0x424] ;  /* 0x0004240001157983 */ /* 0x000f680000300800 */
[----:B------:R-:W5:Y:S01]  /*32000*/  LDL.LU R20, [R1+0x410] ;  /* 0x0004100001147983 */ /* 0x000f620000300800 */
[----:B------:R-:W-:Y:S01]  /*32010*/  LOP3.LUT R22, R22, 0xfffffbff, RZ, 0xc0, !PT ;  /* 0xfffffbff16167812 */ /* 0x000fe200078ec0ff */
[----:B------:R-:W0:Y:S01]  /*32020*/  S2R R9, SR_TID.X ;  /* 0x0000000000097919 */ /* 0x000e220000002100 */
[----:B------:R-:W0:Y:S01]  /*32030*/  S2R R7, SR_TID.X ;  /* 0x0000000000077919 */ /* 0x000e220000002100 */
[----:B-1----:R-:W-:Y:S01]  /*32040*/  ISETP.NE.AND P0, PT, R6, 0x1, PT ;  /* 0x000000010600780c */ /* 0x002fe20003f05270 */
[----:B------:R-:W1:-:S12]  /*32050*/  S2R R8, SR_TID.X ;  /* 0x0000000000087919 */ /* 0x000e580000002100 */
[----:B------:R-:W1:Y:S01]  /*32060*/  @P0 LDC R5, c[0x0][0x450] ;  /* 0x00011400ff050b82 */ /* 0x000e620000000800 */
        /* <DEDUP_REMOVED lines=11> */
[----:B-----5:R-:W-:-:S04]  /*32120*/  IMAD.WIDE.U32 R2, R21, UR4, R2 ;  /* 0x0000000415027c25 */ /* 0x020fc8000f8e0002 */
[----:B------:R-:W-:Y:S01]  /*32130*/  IMAD R0, R21, UR5, R0 ;  /* 0x0000000515007c24 */ /* 0x000fe2000f8e0200 */
[----:B------:R-:W-:Y:S01]  /*32140*/  ULDC.64 UR4, c[0x0][0x3d0] ;  /* 0x0000f40000047ab9 */ /* 0x000fe20000000a00 */
[----:B------:R-:W-:Y:S02]  /*32150*/  IMAD.MOV.U32 R4, RZ, RZ, R20 ;  /* 0x000000ffff047224 */ /* 0x000fe400078e0014 */
[----:B------:R-:W-:Y:S02]  /*32160*/  IMAD.IADD R3, R3, 0x1, R0 ;  /* 0x0000000103037824 */ /* 0x000fe400078e0200 */
[----:B------:R-:W2:Y:S01]  /*32170*/  @P0 LDC R0, c[0x0][0x44c] ;  /* 0x00011300ff000b82 */ /* 0x000ea20000000800 */
[----:B0-----:R-:W-:-:S05]  /*32180*/  IMAD.SHL.U32 R21, R7, 0x8, RZ ;  /* 0x0000000807157824 */ /* 0x001fca00078e00ff */
[----:B------:R-:W-:-:S04]  /*32190*/  LOP3.LUT R21, R21, 0x38, RZ, 0xc0, !PT ;  /* 0x0000003815157812 */ /* 0x000fc800078ec0ff */
[----:B------:R-:W-:Y:S01]  /*321a0*/  LOP3.LUT R7, R21, 0x80, RZ, 0xfc, !PT ;  /* 0x0000008015077812 */ /* 0x000fe200078efcff */
[----:B-1----:R-:W-:-:S05]  /*321b0*/  IMAD.SHL.U32 R21, R8, 0x8, RZ ;  /* 0x0000000808157824 */ /* 0x002fca00078e00ff */
[----:B------:R-:W-:-:S04]  /*321c0*/  LOP3.LUT R21, R21, 0x38, RZ, 0xc0, !PT ;  /* 0x0000003815157812 */ /* 0x000fc800078ec0ff */
[----:B------:R-:W-:Y:S01]  /*321d0*/  LOP3.LUT R8, R21, 0x40, RZ, 0xfc, !PT ;  /* 0x0000004015087812 */ /* 0x000fe200078efcff */
[----:B--2---:R-:W-:-:S05]  /*321e0*/  @P0 IMAD.HI.U32 R0, R20, R0, RZ ;  /* 0x0000000014000227 */ /* 0x004fca00078e00ff */
[----:B------:R-:W-:-:S04]  /*321f0*/  @P0 SHF.R.U32.HI R4, RZ, R5, R0 ;  /* 0x00000005ff040219 */ /* 0x000fc80000011600 */
[--C-:B------:R-:W-:Y:S01]  /*32200*/  SHF.R.S32.HI R5, RZ, 0x1f, R4.reuse ;  /* 0x0000001fff057819 */ /* 0x100fe20000011404 */
[----:B------:R-:W-:Y:S02]  /*32210*/  IMAD.MOV R0, RZ, RZ, -R4 ;  /* 0x000000ffff007224 */ /* 0x000fe400078e0a04 */
[----:B------:R-:W-:-:S04]  /*32220*/  IMAD.WIDE.U32 R2, R4, UR4, R2 ;  /* 0x0000000404027c25 */ /* 0x000fc8000f8e0002 */
[----:B------:R-:W-:Y:S02]  /*32230*/  IMAD R0, R6, R0, R20 ;  /* 0x0000000006007224 */ /* 0x000fe400078e0214 */
[----:B------:R-:W-:Y:S02]  /*32240*/  IMAD R5, R5, UR4, RZ ;  /* 0x0000000405057c24 */ /* 0x000fe4000f8e02ff */
[----:B------:R-:W-:Y:S02]  /*32250*/  IMAD.SHL.U32 R20, R9, 0x8, RZ ;  /* 0x0000000809147824 */ /* 0x000fe400078e00ff */
[----:B------:R-:W-:Y:S01]  /*32260*/  IMAD R5, R4, UR5, R5 ;  /* 0x0000000504057c24 */ /* 0x000fe2000f8e0205 */
[----:B------:R-:W-:Y:S01]  /*32270*/  SHF.R.S32.HI R4, RZ, 0x1f, R0 ;  /* 0x0000001fff047819 */ /* 0x000fe20000011400 */
[----:B------:R-:W-:Y:S01]  /*32280*/  ULDC.64 UR4, c[0x0][0x3c8] ;  /* 0x0000f20000047ab9 */ /* 0x000fe20000000a00 */
[----:B------:R-:W-:Y:S01]  /*32290*/  LOP3.LUT R20, R20, 0x38, RZ, 0xc0, !PT ;  /* 0x0000003814147812 */ /* 0x000fe200078ec0ff */
[----:B------:R-:W-:-:S02]  /*322a0*/  IMAD.IADD R3, R3, 0x1, R5 ;  /* 0x0000000103037824 */ /* 0x000fc400078e0205 */
[----:B------:R-:W-:Y:S02]  /*322b0*/  IMAD R4, R4, UR4, RZ ;  /* 0x0000000404047c24 */ /* 0x000fe4000f8e02ff */
[----:B------:R-:W-:-:S04]  /*322c0*/  IMAD.WIDE.U32 R2, R0, UR4, R2 ;  /* 0x0000000400027c25 */ /* 0x000fc8000f8e0002 */
[----:B------:R-:W-:Y:S01]  /*322d0*/  IMAD R4, R0, UR5, R4 ;  /* 0x0000000500047c24 */ /* 0x000fe2000f8e0204 */
[----:B------:R-:W-:Y:S02]  /*322e0*/  ULDC.64 UR4, c[0x0][0x390] ;  /* 0x0000e40000047ab9 */ /* 0x000fe40000000a00 */
[----:B------:R-:W-:Y:S01]  /*322f0*/  LEA R5, P0, R2, UR4, 0x1 ;  /* 0x0000000402057c11 */ /* 0x000fe2000f8008ff */
[----:B------:R-:W-:Y:S01]  /*32300*/  ULDC UR4, c[0x0][0x3b8] ;  /* 0x0000ee0000047ab9 */ /* 0x000fe20000000800 */
[----:B------:R-:W-:Y:S01]  /*32310*/  IMAD.IADD R4, R3, 0x1, R4 ;  /* 0x0000000103047824 */ /* 0x000fe200078e0204 */
[----:B------:R-:W-:-:S04]  /*32320*/  ISETP.GE.AND P1, PT, R20, UR4, PT ;  /* 0x0000000414007c0c */ /* 0x000fc8000bf26270 */
[----:B------:R-:W-:Y:S02]  /*32330*/  LEA.HI.X R4, R2, UR5, R4, 0x1, P0 ;  /* 0x0000000502047c11 */ /* 0x000fe400080f0c04 */
[----:B------:R-:W-:Y:S02]  /*32340*/  ISETP.GE.AND P0, PT, R7, UR4, PT ;  /* 0x0000000407007c0c */ /* 0x000fe4000bf06270 */
[----:B------:R-:W0:Y:S01]  /*32350*/  S2R R7, SR_TID.X ;  /* 0x0000000000077919 */ /* 0x000e220000002100 */
[----:B------:R-:W-:Y:S02]  /*32360*/  SEL R0, RZ, 0x1, P1 ;  /* 0x00000001ff007807 */ /* 0x000fe40000800000 */
[----:B------:R-:W-:Y:S02]  /*32370*/  SEL R2, RZ, 0x4, P0 ;  /* 0x00000004ff027807 */ /* 0x000fe40000000000 */
[----:B------:R-:W-:-:S04]  /*32380*/  @P1 LOP3.LUT R22, R22, 0x400, RZ, 0xfc, !PT ;  /* 0x0000040016161812 */ /* 0x000fc800078efcff */
[----:B------:R-:W-:-:S04]  /*32390*/  LOP3.LUT R22, R22, 0xfffffeff, RZ, 0xc0, !PT ;  /* 0xfffffeff16167812 */ /* 0x000fc800078ec0ff */
[----:B------:R-:W-:Y:S02]  /*323a0*/  @P0 LOP3.LUT R22, R22, 0x100, RZ, 0xfc, !PT ;  /* 0x0000010016160812 */ /* 0x000fe400078efcff */
[----:B------:R-:W-:Y:S02]  /*323b0*/  ISETP.GE.AND P0, PT, R8, UR4, PT ;  /* 0x0000000408007c0c */ /* 0x000fe4000bf06270 */
[----:B------:R-:W1:Y:S01]  /*323c0*/  S2R R8, SR_TID.X ;  /* 0x0000000000087919 */ /* 0x000e620000002100 */
[----:B------:R-:W-:Y:S02]  /*323d0*/  LOP3.LUT R22, R22, 0xfffffdff, RZ, 0xc0, !PT ;  /* 0xfffffdff16167812 */ /* 0x000fe400078ec0ff */
[----:B------:R-:W-:-:S04]  /*323e0*/  SEL R3, RZ, 0x2, P0 ;  /* 0x00000002ff037807 */ /* 0x000fc80000000000 */
[----:B------:R-:W-:-:S04]  /*323f0*/  IADD3 R0, R2, R3, R0 ;  /* 0x0000000302007210 */ /* 0x000fc80007ffe000 */
[----:B------:R-:W-:Y:S01]  /*32400*/  @P0 LOP3.LUT R22, R22, 0x200, RZ, 0xfc, !PT ;  /* 0x0000020016160812 */ /* 0x000fe200078efcff */
[----:B0-----:R-:W-:-:S05]  /*32410*/  IMAD.SHL.U32 R21, R7, 0x8, RZ ;  /* 0x0000000807157824 */ /* 0x001fca00078e00ff */
[----:B------:R-:W-:-:S04]  /*32420*/  LOP3.LUT R21, R21, 0x38, RZ, 0xc0, !PT ;  /* 0x0000003815157812 */ /* 0x000fc800078ec0ff */
[----:B------:R-:W-:-:S04]  /*32430*/  LOP3.LUT R7, R21, 0x100, RZ, 0xfc, !PT ;  /* 0x0000010015077812 */ /* 0x000fc800078efcff */
[----:B------:R-:W-:Y:S01]  /*32440*/  ISETP.GE.AND P4, PT, R7, UR4, PT ;  /* 0x0000000407007c0c */ /* 0x000fe2000bf86270 */
[----:B------:R-:W-:Y:S02]  /*32450*/  IMAD.SHL.U32 R7, R9, 0x8, RZ ;  /* 0x0000000809077824 */ /* 0x000fe400078e00ff */
[----:B-1----:R-:W-:Y:S01]  /*32460*/  IMAD.SHL.U32 R21, R8, 0x8, RZ ;  /* 0x0000000808157824 */ /* 0x002fe200078e00ff */
[----:B------:R-:W-:Y:S02]  /*32470*/  SEL R2, RZ, 0x10, P4 ;  /* 0x00000010ff027807 */ /* 0x000fe40002000000 */
[----:B------:R-:W-:Y:S02]  /*32480*/  LOP3.LUT R7, R7, 0x38, RZ, 0xc0, !PT ;  /* 0x0000003807077812 */ /* 0x000fe400078ec0ff */
[----:B------:R-:W-:Y:S02]  /*32490*/  LOP3.LUT R21, R21, 0x38, RZ, 0xc0, !PT ;  /* 0x0000003815157812 */ /* 0x000fe400078ec0ff */
[----:B------:R-:W-:-:S02]  /*324a0*/  LOP3.LUT R7, R7, 0x180, RZ, 0xfc, !PT ;  /* 0x0000018007077812 */ /* 0x000fc400078efcff */
[----:B------:R-:W-:Y:S01]  /*324b0*/  LOP3.LUT R8, R21, 0xc0, RZ, 0xfc, !PT ;  /* 0x000000c015087812 */ /* 0x000fe200078efcff */
[----:B------:R-:W-:Y:S01]  /*324c0*/  IMAD.SHL.U32 R21, R9, 0x8, RZ ;  /* 0x0000000809157824 */ /* 0x000fe200078e00ff */
[----:B------:R-:W-:Y:S02]  /*324d0*/  ISETP.GE.AND P0, PT, R7, UR4, PT ;  /* 0x0000000407007c0c */ /* 0x000fe4000bf06270 */
[----:B------:R-:W-:Y:S02]  /*324e0*/  ISETP.GE.AND P5, PT, R8, UR4, PT ;  /* 0x0000000408007c0c */ /* 0x000fe4000bfa6270 */
[----:B------:R-:W-:Y:S02]  /*324f0*/  LOP3.LUT R21, R21, 0x38, RZ, 0xc0, !PT ;  /* 0x0000003815157812 */ /* 0x000fe400078ec0ff */
[----:B------:R-:W-:Y:S02]  /*32500*/  SEL R3, RZ, 0x8, P5 ;  /* 0x00000008ff037807 */ /* 0x000fe40002800000 */
[----:B------:R-:W-:-:S02]  /*32510*/  LOP3.LUT R8, R21, 0x140, RZ, 0xfc, !PT ;  /* 0x0000014015087812 */ /* 0x000fc400078efcff */
[----:B------:R-:W-:Y:S02]  /*32520*/  LOP3.LUT R7, R21, 0x1c0, RZ, 0xfc, !PT ;  /* 0x000001c015077812 */ /* 0x000fe400078efcff */
        /* <DEDUP_REMOVED lines=103> */
.L_x_7134:
        /* <DEDUP_REMOVED lines=26> */
.L_x_7000:
[----:B------:R-:W-:Y:S05]  /*32d40*/  BSYNC B0 ;  /* 0x0000000000007941 */ /* 0x000fea0003800000 */
.L_x_6999:
[----:B------:R-:W-:Y:S01]  /*32d50*/  NOP ;  /* 0x0000000000007918 */ /* 0x000fe20000000000 */
[----:B------:R-:W-:-:S13]  /*32d60*/  PLOP3.LUT P0, PT, PT, PT, PT, 0x80, 0x0 ;  /* 0x000000000000781c */ /* 0x000fda0003f0f070 */
.L_x_7001:
[----:B------:R-:W-:Y:S02]  /*32d70*/  PLOP3.LUT P1, PT, P1, P0, PT, 0xa2, 0x0 ;  /* 0x000000000000781c */ /* 0x000fe40000f21472 */
[----:B------:R-:W-:-:S08]  /*32d80*/  @P0 R2UR P1, UR4, R23 ;  /* 0x00000000170402ca */ /* 0x000fd00000020000 */
[----:B------:R-:W-:-:S05]  /*32d90*/  @P0 PLOP3.LUT P0, PT, P1, PT, PT, 0x80, 0x0 ;  /* 0x000000000000081c */ /* 0x000fca0000f0f070 */
[----:B------:R-:W-:Y:S01]  /*32da0*/  @!P1 SYNCS.ARRIVE.TRANS64.RED.A0T1 RZ, [UR4+0x38810], RZ ;  /* 0x038810ffffff99a7 */ /* 0x000fe20008200404 */
[----:B------:R-:W-:Y:S07]  /*32db0*/  @!P1 ARRIVES.LDGSTSBAR.64.TRANSCNT [UR4+0x38810] ;  /* 0x03881000ff0099b0 */ /* 0x000fee0008000a84 */
[----:B------:R-:W-:Y:S05]  /*32dc0*/  @P0 BRA.U.ANY `(.L_x_7001) ;  /* 0xfffffffd00e80947 */ /* 0x000fea000393ffff */
[----:B-12---:R-:W2:Y:S02]  /*32dd0*/  LDL.LU R2, [R1+0x438] ;  /* 0x0004380001027983 */ /* 0x006ea40000300800 */
        /* <DEDUP_REMOVED lines=11> */
.L_x_7135:
[----:B------:R-:W-:Y:S05]  /*32e90*/  BSYNC B0 ;  /* 0x0000000000007941 */ /* 0x000fea0003800000 */
.L_x_7002:
[----:B------:R-:W-:-:S05]  /*32ea0*/  IMAD.U32 R2, RZ, RZ, UR40 ;  /* 0x00000028ff027e24 */ /* 0x000fca000f8e00ff */
[----:B------:R-:W-:-:S13]  /*32eb0*/  ISETP.NE.AND P0, PT, R2, 0x3, PT ;  /* 0x000000030200780c */ /* 0x000fda0003f05270 */
[----:B------:R-:W-:Y:S05]  /*32ec0*/  @!P0 BRA `(.L_x_7004) ;  /* 0x0000000000048947 */ /* 0x000fea0003800000 */
[----:B------:R-:W-:Y:S01]  /*32ed0*/  BPT.TRAP 0x1 ;  /* 0x000000040000795c */ /* 0x000fe20000300000 */
.L_x_7004:
[----:B-1----:R-:W-:Y:S01]  /*32ee0*/  SHF.L.U32 R0, R28, 0x1f, RZ ;  /* 0x0000001f1c007819 */ /* 0x002fe200000006ff */
[----:B------:R-:W-:Y:S03]  /*32ef0*/  BSSY B0, `(.L_x_7005) ;  /* 0x0000003000007945 */ /* 0x000fe60003800000 */
[----:B------:R-:W1:Y:S02]  /*32f00*/  SYNCS.PHASECHK.TRANS64.TRYWAIT P0, [R17+URZ+0x38860], R0 ;  /* 0x03886000110075a7 */ /* 0x000e64000800017f */
[----:B-1----:R-:W-:Y:S05]  /*32f10*/  @!P0 BRA `(.L_x_7006) ;  /* 0x00000054000c8947 */ /* 0x002fea0003800000 */
.L_x_7136:
[----:B------:R-:W-:Y:S05]  /*32f20*/  BSYNC B0 ;  /* 0x0000000000007941 */ /* 0x000fea0003800000 */
.L_x_7005:
        /* <DEDUP_REMOVED lines=61> */
[----:B------:R-:W-:-:S13]  /*33300*/  ISETP.GT.AND P6, PT, R6, -0x1, PT ;  /* 0xffffffff0600780c */ /* 0x000fda0003fc4270 */
[----:B------:R-:W-:Y:S02]  /*33310*/  @P6 LOP3.LUT R22, R22, 0x200, RZ, 0xfc, !PT ;  /* 0x0000020016166812 */ /* 0x000fe400078efcff */
[----:B------:R-:W-:-:S13]  /*33320*/  ISETP.LT.OR P6, PT, R27, 0x1, P6 ;  /* 0x000000011b00780c */ /* 0x000fda00037c1670 */
[----:B------:R0:W-:Y:S04]  /*33330*/  LDGSTS.E.BYPASS.LTC128B.128 [R4+0xe400], desc[UR46][R2.64+0x380], !P6 ;  /* 0x0e40038002047fae */ /* 0x0001e8000f101d6e */
[----:B0-----:R-:W0:Y:S04]  /*33340*/  SHFL.IDX PT, R2, R5, 0x1, 0x181f ;  /* 0x00381f0005027f89 */ /* 0x001e2800000e0000 */
[----:B------:R-:W1:Y:S01]  /*33350*/  SHFL.IDX PT, R3, R8, 0x1, 0x181f ;  /* 0x00381f0008037f89 */ /* 0x000e6200000e0000 */
[----:B0-----:R-:W-:-:S03]  /*33360*/  IADD3 R6, P6, R2, R0, RZ ;  /* 0x0000000002067210 */ /* 0x001fc60007fde0ff */
[----:B------:R-:W0:Y:S02]  /*33370*/  SHFL.IDX PT, R2, R5, 0x2, 0x181f ;  /* 0x00581f0005027f89 */ /* 0x000e2400000e0000 */
[----:B-1----:R-:W-:Y:S01]  /*33380*/  IMAD.X R7, RZ, RZ, R3, P6 ;  /* 0x000000ffff077224 */ /* 0x002fe200030e0603 */
[----:B------:R-:W-:Y:S01]  /*33390*/  LOP3.LUT P6, RZ, R22, 0x100, RZ, 0xc0, !PT ;  /* 0x0000010016ff7812 */ /* 0x000fe200078cc0ff */
[----:B------:R-:W1:Y:S03]  /*333a0*/  SHFL.IDX PT, R3, R8, 0x2, 0x181f ;  /* 0x00581f0008037f89 */ /* 0x000e6600000e0000 */
[----:B------:R-:W-:Y:S01]  /*333b0*/  ISETP.LT.OR P6, PT, R27, 0x11, P6 ;  /* 0x000000111b00780c */ /* 0x000fe200037c1670 */
[----:B------:R-:W2:-:S12]  /*333c0*/  SHFL.IDX PT, R8, R8, 0x3, 0x181f ;  /* 0x00781f0008087f89 */ /* 0x000e9800000e0000 */
        /* <DEDUP_REMOVED lines=15> */
[----:B------:R-:W-:Y:S01]  /*334c0*/  LDGSTS.E.BYPASS.LTC128B.128 [R4+0xec00], desc[UR46][R6.64+0x380], !P6 ;  /* 0x0ec0038006047fae */ /* 0x000fe2000f101d6e */
        /* <DEDUP_REMOVED lines=20> */
[----:B0-2---:R0:W1:Y:S02]  /*33610*/  SHFL.IDX PT, R2, R5, 0x3, 0x181f ;  /* 0x00781f0005027f89 */ /* 0x00506400000e0000 */
.L_x_7146:
        /* <DEDUP_REMOVED lines=34> */
.L_x_7008:
        /* <DEDUP_REMOVED lines=11> */
.L_x_7009:
        /* <DEDUP_REMOVED lines=11> */
.L_x_7024:
        /* <DEDUP_REMOVED lines=42> */
.L_x_7012:
[----:B------:R-:W-:Y:S01]  /*33c40*/  IMAD R6, R25, 0x8, R23 ;  /* 0x0000000819067824 */ /* 0x000fe200078e0217 */
[----:B------:R-:W-:Y:S01]  /*33c50*/  SHF.L.U32 R21, R28, 0x1f, RZ ;  /* 0x0000001f1c157819 */ /* 0x000fe200000006ff */
[----:B------:R-:W-:Y:S01]  /*33c60*/  BSSY B1, `(.L_x_7013) ;  /* 0x0000004000017945 */ /* 0x000fe20003800000 */
[----:B------:R-:W-:Y:S02]  /*33c70*/  SHF.R.S32.HI R9, RZ, 0x1f, R5 ;  /* 0x0000001fff097819 */ /* 0x000fe40000011405 */
[----:B------:R-:W0:Y:S02]  /*33c80*/  SYNCS.PHASECHK.TRANS64.TRYWAIT P0, [R6+URZ+0x38840], R21 ;  /* 0x03884015060075a7 */ /* 0x000e24000800017f */
[----:B0-----:R-:W-:Y:S05]  /*33c90*/  @!P0 BRA `(.L_x_7014) ;  /* 0x0000004c00e88947 */ /* 0x001fea0003800000 */
.L_x_7147:
[----:B------:R-:W-:Y:S05]  /*33ca0*/  BSYNC B1 ;  /* 0x0000000000017941 */ /* 0x000fea0003800000 */
.L_x_7013:
        /* <DEDUP_REMOVED lines=42> */
.L_x_7157:
        /* <DEDUP_REMOVED lines=8> */
.L_x_7016:
        /* <DEDUP_REMOVED lines=11> */
.L_x_7017:
[----:B------:R2:W-:Y:S01]  /*34080*/  SYNCS.ARRIVE.TRANS64.A1T0 RZ, [R6+URZ+0x38830], RZ ;  /* 0x038830ff06ff79a7 */ /* 0x0005e2000810003f */
[----:B------:R-:W-:Y:S05]  /*34090*/  @!P2 BRA `(.L_x_7018) ;  /* 0x000000000004a947 */ /* 0x000fea0003800000 */
[----:B------:R-:W-:Y:S01]  /*340a0*/  BPT.TRAP 0x1 ;  /* 0x000000040000795c */ /* 0x000fe20000300000 */
.L_x_7018:
[----:B------:R-:W3:Y:S01]  /*340b0*/  SYNCS.PHASECHK.TRANS64.TRYWAIT P0, [R6+URZ+0x38860], R21 ;  /* 0x03886015060075a7 */ /* 0x000ee2000800017f */
[----:B------:R-:W-:Y:S04]  /*340c0*/  BSSY B1, `(.L_x_7019) ;  /* 0x0000002000017945 */ /* 0x000fe80003800000 */
[----:B---3--:R-:W-:Y:S05]  /*340d0*/  @!P0 BRA `(.L_x_7020) ;  /* 0x0000005000088947 */ /* 0x008fea0003800000 */
.L_x_7158:
[----:B------:R-:W-:Y:S05]  /*340e0*/  BSYNC B1 ;  /* 0x0000000000017941 */ /* 0x000fea0003800000 */
.L_x_7019:
        /* <DEDUP_REMOVED lines=81> */
.L_x_7168:
        /* <DEDUP_REMOVED lines=25> */
.L_x_7022:
        /* <DEDUP_REMOVED lines=11> */
.L_x_7023:
[----:B------:R1:W-:Y:S01]  /*34840*/  SYNCS.ARRIVE.TRANS64.A1T0 RZ, [R6+URZ+0x38850], RZ ;  /* 0x038850ff06ff79a7 */ /* 0x0003e2000810003f */
[----:B------:R-:W-:Y:S05]  /*34850*/  @P3 BRA `(.L_x_7024) ;  /* 0xfffffff000503947 */ /* 0x000fea000383ffff */
.L_x_7011:
[----:B------:R-:W-:Y:S05]  /*34860*/  BSYNC B0 ;  /* 0x0000000000007941 */ /* 0x000fea0003800000 */
.L_x_7010:
        /* <DEDUP_REMOVED lines=21> */
.L_x_7026:
[----:B------:R-:W-:Y:S05]  /*349c0*/  BSYNC B0 ;  /* 0x0000000000007941 */ /* 0x000fea0003800000 */
.L_x_7025:
[----:B------:R-:W-:-:S07]  /*349d0*/  SEL R25, R25, RZ, P0 ;  /* 0x000000ff19197207 */ /* 0x000fce0000000000 */
.L_x_6979:
[----:B------:R-:W-:Y:S05]  /*349e0*/  BSYNC B7 ;  /* 0x0000000000077941 */ /* 0x000fea0003800000 */
.L_x_6977:
        /* <DEDUP_REMOVED lines=11> */
.L_x_7027:
        /* <DEDUP_REMOVED lines=24> */
[----:B-123--:R-:W-:Y:S02]  /*34c20*/  IMAD.IADD R6, R4, 0x1, R5 ;  /* 0x0000000104067824 */ /* 0x00efe400078e0205 */
        /* <DEDUP_REMOVED lines=11> */
.L_x_7178:
[----:B------:R-:W-:Y:S02]  /*34ce0*/  ULDC UR4, c[0x0][0xd38] ;  /* 0x00034e0000047ab9 */ /* 0x000fe40000000800 */
[----:B------:R-:W-:-:S04]  /*34cf0*/  IMAD.U32 R4, RZ, RZ, UR4 ;  /* 0x00000004ff047e24 */ /* 0x000fc8000f8e00ff */
[----:B-1----:R-:W-:-:S04]  /*34d00*/  IMAD R14, R14, R4, RZ ;  /* 0x000000040e0e7224 */ /* 0x002fc800078e02ff */
[----:B------:R-:W-:-:S05]  /*34d10*/  IMAD.IADD R5, R5, 0x1, R14 ;  /* 0x0000000105057824 */ /* 0x000fca00078e020e */
[----:B------:R-:W-:-:S13]  /*34d20*/  ISETP.GT.AND P6, PT, R5, R0, PT ;  /* 0x000000000500720c */ /* 0x000fda0003fc4270 */
[----:B------:R-:W-:Y:S05]  /*34d30*/  @P6 BRA `(.L_x_7030) ;  /* 0x00000000009c6947 */ /* 0x000fea0003800000 */
.L_x_7035:
[----:B------:R-:W1:Y:S01]  /*34d40*/  LDC R2, c[0x0][0xd3c] ;  /* 0x00034f00ff027b82 */ /* 0x000e620000000800 */
[----:B------:R-:W-:-:S05]  /*34d50*/  VIADD R19, R19, 0x1f ;  /* 0x0000001f13137836 */ /* 0x000fca0000000000 */
[----:B-1----:R-:W-:-:S13]  /*34d60*/  ISETP.GE.AND P6, PT, R19, R2, PT ;  /* 0x000000021300720c */ /* 0x002fda0003fc6270 */
        /* <DEDUP_REMOVED lines=11> */
.L_x_7033:
[----:B------:R-:W-:Y:S05]  /*34e20*/  BSYNC B0 ;  /* 0x0000000000007941 */ /* 0x000fea0003800000 */
.L_x_7032:
[----:B------:R-:W-:-:S03]  /*34e30*/  UMOV UR4, 0xffffffff ;  /* 0xffffffff00047882 */ /* 0x000fc60000000000 */
[----:B------:R-:W-:Y:S05]  /*34e40*/  BRA.DIV UR4, `(.L_x_7034) ;  /* 0x0000004e04c07947 */ /* 0x000fea000b800000 */
[----:B-----5:R-:W1:Y:S02]  /*34e50*/  SHFL.UP PT, R14, R17, 0x1, RZ ;  /* 0x04200000110e7989 */ /* 0x020e6400000e00ff */
[----:B-1----:R-:W-:-:S05]  /*34e60*/  SEL R14, R14, RZ, P1 ;  /* 0x000000ff0e0e7207 */ /* 0x002fca0000800000 */
        /* <DEDUP_REMOVED lines=14> */
.L_x_7186:
[----:B------:R-:W-:Y:S02]  /*34f50*/  ULDC UR4, c[0x0][0xd38] ;  /* 0x00034e0000047ab9 */ /* 0x000fe40000000800 */
[----:B------:R-:W-:-:S04]  /*34f60*/  IMAD.U32 R4, RZ, RZ, UR4 ;  /* 0x00000004ff047e24 */ /* 0x000fc8000f8e00ff */
[----:B-1----:R-:W-:-:S04]  /*34f70*/  IMAD R14, R14, R4, RZ ;  /* 0x000000040e0e7224 */ /* 0x002fc800078e02ff */
[----:B------:R-:W-:-:S05]  /*34f80*/  IMAD.IADD R5, R14, 0x1, R5 ;  /* 0x000000010e057824 */ /* 0x000fca00078e0205 */
[----:B------:R-:W-:-:S13]  /*34f90*/  ISETP.GT.AND P6, PT, R5, R0, PT ;  /* 0x000000000500720c */ /* 0x000fda0003fc4270 */
[----:B------:R-:W-:Y:S05]  /*34fa0*/  @!P6 BRA `(.L_x_7035) ;  /* 0xfffffffc0064e947 */ /* 0x000fea000383ffff */
.L_x_7030:
        /* <DEDUP_REMOVED lines=8> */
.L_x_7190:
[----:B------:R-:W-:Y:S01]  /*35030*/  ISETP.NE.AND P0, PT, R2, RZ, PT ;  /* 0x000000ff0200720c */ /* 0x000fe20003f05270 */
[----:B------:R-:W-:-:S12]  /*35040*/  IMAD.MOV.U32 R14, RZ, RZ, RZ ;  /* 0x000000ffff0e7224 */ /* 0x000fd800078e00ff */
[----:B------:R-:W-:Y:S05]  /*35050*/  @!P0 BRA `(.L_x_7037) ;  /* 0x0000000000108947 */ /* 0x000fea0003800000 */
[----:B------:R-:W-:Y:S01]  /*35060*/  UMOV UR4, 0xffffffff ;  /* 0xffffffff00047882 */ /* 0x000fe20000000000 */
[----:B------:R-:W-:Y:S02]  /*35070*/  VIADD R12, R6, 0xffffffff ;  /* 0xffffffff060c7836 */ /* 0x000fe40000000000 */
[----:B------:R-:W-:Y:S05]  /*35080*/  BRA.DIV UR4, `(.L_x_7038) ;  /* 0x0000005204347947 */ /* 0x000fea000b800000 */
[----:B------:R3:W4:Y:S02]  /*35090*/  SHFL.IDX PT, R14, R3, R12, 0x1f ;  /* 0x00001f0c030e7589 */ /* 0x00072400000e0000 */
.L_x_7037:
[----:B0--3--:R-:W0:Y:S01]  /*350a0*/  LDC.64 R2, c[0x0][0xd90] ;  /* 0x00036400ff027b82 */ /* 0x009e220000000a00 */
[----:B------:R-:W-:-:S04]  /*350b0*/  IMAD.IADD R19, R6, 0x1, R19 ;  /* 0x0000000106137824 */ /* 0x000fc800078e0213 */
[----:B0-----:R-:W-:-:S05]  /*350c0*/  IMAD.WIDE R2, R19, 0x4, R2 ;  /* 0x0000000413027825 */ /* 0x001fca00078e0202 */
[----:B-1----:R0:W2:Y:S01]  /*350d0*/  LDG.E R6, desc[UR46][R2.64] ;  /* 0x0000002e02067981 */ /* 0x0020a2000c1e1900 */
[----:B----4-:R-:W-:-:S04]  /*350e0*/  IMAD R16, R14, R4, R16 ;  /* 0x000000040e107224 */ /* 0x010fc800078e0210 */
[----:B------:R-:W-:Y:S02]  /*350f0*/  IMAD.IADD R0, R0, 0x1, -R16 ;  /* 0x0000000100007824 */ /* 0x000fe400078e0a10 */
[----:B0-----:R-:W-:Y:S02]  /*35100*/  IMAD.MOV.U32 R2, RZ, RZ, RZ ;  /* 0x000000ffff027224 */ /* 0x001fe400078e00ff */
[----:B--2---:R-:W-:-:S05]  /*35110*/  IMAD R5, R17, R6, RZ ;  /* 0x0000000611057224 */ /* 0x004fca00078e02ff */
        /* <DEDUP_REMOVED lines=33> */
[----:B------:R0:W1:Y:S02]  /*35330*/  F2I.FTZ.U32.TRUNC.NTZ R3, R2 ;  /* 0x0000000200037305 */ /* 0x000064000021f000 */
[----:B0-----:R-:W-:Y:S02]  /*35340*/  IMAD.MOV.U32 R2, RZ, RZ, RZ ;  /* 0x000000ffff027224 */ /* 0x001fe400078e00ff */
[----:B-1----:R-:W-:-:S04]  /*35350*/  IMAD.MOV R5, RZ, RZ, -R3 ;  /* 0x000000ffff057224 */ /* 0x002fc800078e0a03 */
        /* <DEDUP_REMOVED lines=22> */
.L_x_7031:
[----:B------:R-:W-:Y:S01]  /*354c0*/  UMOV UR4, URZ ;  /* 0x0000003f00047c82 */ /* 0x000fe20008000000 */
[----:B------:R-:W-:Y:S01]  /*354d0*/  UMOV UR5, URZ ;  /* 0x0000003f00057c82 */ /* 0x000fe20008000000 */
[----:B------:R-:W-:Y:S01]  /*354e0*/  ULDC UR6, c[0x0][0xd3c] ;  /* 0x00034f0000067ab9 */ /* 0x000fe20000000800 */
[----:B------:R-:W-:Y:S02]  /*354f0*/  IMAD.MOV.U32 R16, RZ, RZ, R0 ;  /* 0x000000ffff107224 */ /* 0x000fe400078e0000 */
[----:B------:R-:W-:Y:S02]  /*35500*/  IMAD.U32 R17, RZ, RZ, UR4 ;  /* 0x00000004ff117e24 */ /* 0x000fe4000f8e00ff */
[----:B------:R-:W-:Y:S02]  /*35510*/  IMAD.U32 R18, RZ, RZ, UR5 ;  /* 0x00000005ff127e24 */ /* 0x000fe4000f8e00ff */
[----:B------:R-:W-:-:S07]  /*35520*/  IMAD.U32 R19, RZ, RZ, UR6 ;  /* 0x00000006ff137e24 */ /* 0x000fce000f8e00ff */
.L_x_7039:
        /* <DEDUP_REMOVED lines=10> */
.L_x_7028:
[----:B------:R-:W-:Y:S02]  /*355d0*/  ULDC UR4, c[0x0][0xd3c] ;  /* 0x00034f0000047ab9 */ /* 0x000fe40000000800 */
[----:B0-----:R-:W-:-:S13]  /*355e0*/  ISETP.GE.AND P0, PT, R19, UR4, PT ;  /* 0x0000000413007c0c */ /* 0x001fda000bf06270 */
[----:B------:R-:W-:Y:S05]  /*355f0*/  @!P0 BRA `(.L_x_7040) ;  /* 0xffffff8400588947 */ /* 0x000fea000383ffff */
[----:B------:R-:W-:Y:S05]  /*35600*/  BSYNC B8 ;  /* 0x0000000000087941 */ /* 0x000fea0003800000 */
.L_x_6911:
[----:B0-----:R-:W5:Y:S01]  /*35610*/  LDL.LU R0, [R1+0x438] ;  /* 0x0004380001007983 */ /* 0x001f620000300800 */
        /* <DEDUP_REMOVED lines=11> */
.L_x_7193:
[----:B------:R-:W-:Y:S05]  /*356d0*/  BSYNC B0 ;  /* 0x0000000000007941 */ /* 0x000fea0003800000 */
.L_x_7041:
[----:B------:R-:W-:-:S03]  /*356e0*/  UMOV UR4, 0xffffffff ;  /* 0xffffffff00047882 */ /* 0x000fc60000000000 */
[----:B------:R-:W-:Y:S05]  /*356f0*/  BRA.DIV UR4, `(.L_x_7043) ;  /* 0x0000004a04d07947 */ /* 0x000fea000b800000 */
[----:B------:R-:W0:Y:S02]  /*35700*/  S2R R0, SR_TID.X ;  /* 0x0000000000007919 */ /* 0x000e240000002100 */
[----:B0-----:R-:W-:-:S04]  /*35710*/  SHF.R.U32.HI R0, RZ, 0x5, R0 ;  /* 0x00000005ff007819 */ /* 0x001fc80000011600 */
[----:B------:R-:W-:-:S05]  /*35720*/  LOP3.LUT R0, R0, 0x3, RZ, 0xc0, !PT ;  /* 0x0000000300007812 */ /* 0x000fca00078ec0ff */
[----:B------:R0:W0:Y:S02]  /*35730*/  SHFL.IDX PT, R14, R0, RZ, 0x1f ;  /* 0x00001fff000e7589 */ /* 0x00002400000e0000 */
.L_x_7196:
[----:B0-----:R-:W-:-:S13]  /*35740*/  ISETP.NE.AND P0, PT, R14, RZ, PT ;  /* 0x000000ff0e00720c */ /* 0x001fda0003f05270 */
[----:B------:R-:W-:Y:S05]  /*35750*/  @P0 BRA `(.L_x_6680) ;  /* 0x0000000000880947 */ /* 0x000fea0003800000 */
[----:B------:R-:W-:-:S03]  /*35760*/  UMOV UR4, 0xffffffff ;  /* 0xffffffff00047882 */ /* 0x000fc60000000000 */
[----:B------:R-:W-:Y:S05]  /*35770*/  BRA.DIV UR4, `(.L_x_7044) ;  /* 0x0000004a04e47947 */ /* 0x000fea000b800000 */
[----:B------:R-:W-:-:S13]  /*35780*/  ELECT P6, URZ, PT ;  /* 0x00000000003f782f */ /* 0x000fda00038c0000 */
.L_x_7199:
[----:B------:R-:W-:Y:S05]  /*35790*/  @!P6 BRA `(.L_x_6680) ;  /* 0x000000000078e947 */ /* 0x000fea0003800000 */
[----:B------:R-:W-:-:S06]  /*357a0*/  ULOP3.LUT UR4, UR36, 0x2, URZ, 0xfc, !UPT ;  /* 0x0000000224047892 */ /* 0x000fcc000f8efc3f */
[----:B------:R-:W-:-:S05]  /*357b0*/  IMAD.U32 R0, RZ, RZ, UR4 ;  /* 0x00000004ff007e24 */ /* 0x000fca000f8e00ff */
[----:B------:R-:W-:-:S13]  /*357c0*/  ISETP.NE.AND P0, PT, R0, 0x3, PT ;  /* 0x000000030000780c */ /* 0x000fda0003f05270 */
[----:B------:R-:W-:Y:S05]  /*357d0*/  @!P0 BRA `(.L_x_7045) ;  /* 0x0000000000048947 */ /* 0x000fea0003800000 */
[----:B------:R-:W-:Y:S01]  /*357e0*/  BPT.TRAP 0x1 ;  /* 0x000000040000795c */ /* 0x000fe20000300000 */
.L_x_7045:
[C---:B------:R-:W-:Y:S01]  /*357f0*/  IMAD R5, R25.reuse, 0x8, R4 ;  /* 0x0000000819057824 */ /* 0x040fe200078e0204 */
[----:B------:R-:W-:Y:S01]  /*35800*/  SHF.L.U32 R0, R28, 0x1f, RZ ;  /* 0x0000001f1c007819 */ /* 0x000fe200000006ff */
[----:B------:R-:W-:-:S03]  /*35810*/  VIADD R25, R25, 0x1 ;  /* 0x0000000119197836 */ /* 0x000fc60000000000 */
[----:B------:R-:W0:Y:S02]  /*35820*/  SYNCS.PHASECHK.TRANS64.TRYWAIT P1, [R5+URZ+0x38840], R0 ;  /* 0x03884000050075a7 */ /* 0x000e24000802017f */
[----:B------:R-:W-:-:S04]  /*35830*/  ISETP.NE.AND P2, PT, R25, 0x2, PT ;  /* 0x000000021900780c */ /* 0x000fc80003f45270 */
[----:B------:R-:W-:Y:S01]  /*35840*/  SEL R3, RZ, 0x1, P2 ;  /* 0x00000001ff037807 */ /* 0x000fe20001000000 */
[----:B0-----:R-:W-:Y:S08]  /*35850*/  @!P1 BRA `(.L_x_7046) ;  /* 0x0000004800cc9947 */ /* 0x001ff00003800000 */
.L_x_7200:
[----:B------:R-:W-:Y:S02]  /*35860*/  SEL R25, R25, RZ, P2 ;  /* 0x000000ff19197207 */ /* 0x000fe40001000000 */
[----:B------:R-:W-:Y:S01]  /*35870*/  LOP3.LUT R2, R28, R3, RZ, 0x3c, !PT ;  /* 0x000000031c027212 */ /* 0x000fe200078e3cff */
[----:B------:R-:W-:Y:S06]  /*35880*/  @!P0 BRA `(.L_x_7047) ;  /* 0x0000000000048947 */ /* 0x000fec0003800000 */
[----:B------:R-:W-:Y:S01]  /*35890*/  BPT.TRAP 0x1 ;  /* 0x000000040000795c */ /* 0x000fe20000300000 */
.L_x_7047:
[----:B------:R-:W-:Y:S01]  /*358a0*/  IMAD R25, R25, 0x8, R4 ;  /* 0x0000000819197824 */ /* 0x000fe200078e0204 */
[----:B------:R-:W-:-:S04]  /*358b0*/  SHF.L.U32 R2, R2, 0x1f, RZ ;  /* 0x0000001f02027819 */ /* 0x000fc800000006ff */
[----:B------:R-:W0:Y:S02]  /*358c0*/  SYNCS.PHASECHK.TRANS64.TRYWAIT P1, [R25+URZ+0x38840], R2 ;  /* 0x03884002190075a7 */ /* 0x000e24000802017f */
[----:B0-----:R-:W-:Y:S05]  /*358d0*/  @!P1 BRA `(.L_x_7048) ;  /* 0x0000004800c09947 */ /* 0x001fea0003800000 */
.L_x_7201:
[----:B------:R-:W-:Y:S05]  /*358e0*/  @!P0 BRA `(.L_x_7049) ;  /* 0x0000000000048947 */ /* 0x000fea0003800000 */
[----:B------:R-:W-:Y:S01]  /*358f0*/  BPT.TRAP 0x1 ;  /* 0x000000040000795c */ /* 0x000fe20000300000 */
.L_x_7049:
[----:B------:R-:W0:Y:S02]  /*35900*/  SYNCS.PHASECHK.TRANS64.TRYWAIT P1, [R5+URZ+0x38860], R0 ;  /* 0x03886000050075a7 */ /* 0x000e24000802017f */
[----:B0-----:R-:W-:Y:S05]  /*35910*/  @!P1 BRA `(.L_x_7050) ;  /* 0x0000004800c49947 */ /* 0x001fea0003800000 */
.L_x_7202:
[----:B------:R-:W-:Y:S05]  /*35920*/  @!P0 BRA `(.L_x_7051) ;  /* 0x0000000000048947 */ /* 0x000fea0003800000 */
[----:B------:R-:W-:Y:S01]  /*35930*/  BPT.TRAP 0x1 ;  /* 0x000000040000795c */ /* 0x000fe20000300000 */
.L_x_7051:
[----:B------:R0:W0:Y:S02]  /*35940*/  SYNCS.PHASECHK.TRANS64.TRYWAIT P0, [R25+URZ+0x38860], R2 ;  /* 0x03886002190075a7 */ /* 0x000024000800017f */
[----:B0-----:R-:W-:Y:S05]  /*35950*/  @!P0 NANOSLEEP.SYNCS 0x989680 ;  /* 0x009896800000895d */ /* 0x001fea0003900000 */
[----:B------:R-:W0:Y:S02]  /*35960*/  @!P0 SYNCS.PHASECHK.TRANS64 P0, [R25+URZ+0x38860], R2 ;  /* 0x03886002190085a7 */ /* 0x000e24000800007f */
[----:B0-----:R-:W-:Y:S05]  /*35970*/  @!P0 BRA `(.L_x_7051) ;  /* 0xfffffffc00f08947 */ /* 0x001fea000383ffff */
.L_x_6680:
[----:B------:R-:W-:Y:S05]  /*35980*/  BSYNC B9 ;  /* 0x0000000000097941 */ /* 0x000fea0003800000 */
.L_x_6677:
[----:B------:R-:W-:Y:S05]  /*35990*/  EXIT ;  /* 0x000000000000794d */ /* 0x000fea0003800000 */
.L_x_6704:
[----:B0-----:R0:W1:Y:S02]  /*359a0*/  SYNCS.PHASECHK.TRANS64.TRYWAIT P5, [R61+URZ+0x38890], R70 ;  /* 0x038890463d0075a7 */ /* 0x00106400080a017f */
[----:B-1----:R-:W-:Y:S05]  /*359b0*/  @!P5 NANOSLEEP.SYNCS 0x989680 ;  /* 0x009896800000d95d */ /* 0x002fea0003900000 */
[----:B------:R-:W1:Y:S02]  /*359c0*/  @!P5 SYNCS.PHASECHK.TRANS64 P5, [R61+URZ+0x38890], R70 ;  /* 0x038890463d00d5a7 */ /* 0x000e6400080a007f */
[----:B-1----:R-:W-:Y:S05]  /*359d0*/  @!P5 BRA `(.L_x_6704) ;  /* 0xfffffffc00f0d947 */ /* 0x002fea000383ffff */
[----:B------:R-:W-:Y:S05]  /*359e0*/  BRA `(.L_x_7052) ;  /* 0xfffffcd000c87947 */ /* 0x000fea000383ffff */
.L_x_6705:
        /* <DEDUP_REMOVED lines=8> */
.L_x_7054:
[----:B------:R-:W-:Y:S05]  /*35a70*/  BSYNC B1 ;  /* 0x0000000000017941 */ /* 0x000fea0003800000 */
.L_x_7053:
        /* <DEDUP_REMOVED lines=8> */
.L_x_7055:
[----:B------:R-:W-:Y:S05]  /*35b00*/  BRA `(.L_x_7056) ;  /* 0xfffffcd000947947 */ /* 0x000fea000383ffff */
.L_x_6715:
[----:B0-----:R0:W1:Y:S02]  /*35b10*/  SYNCS.PHASECHK.TRANS64.TRYWAIT P6, [R61+URZ+0x38890], R70 ;  /* 0x038890463d0075a7 */ /* 0x00106400080c017f */
[----:B-1----:R-:W-:Y:S05]  /*35b20*/  @!P6 NANOSLEEP.SYNCS 0x989680 ;  /* 0x009896800000e95d */ /* 0x002fea0003900000 */
[----:B------:R-:W1:Y:S02]  /*35b30*/  @!P6 SYNCS.PHASECHK.TRANS64 P6, [R61+URZ+0x38890], R70 ;  /* 0x038890463d00e5a7 */ /* 0x000e6400080c007f */
[----:B-1----:R-:W-:Y:S05]  /*35b40*/  @!P6 BRA `(.L_x_6715) ;  /* 0xfffffffc00f0e947 */ /* 0x002fea000383ffff */
[----:B------:R-:W-:Y:S05]  /*35b50*/  BRA `(.L_x_7057) ;  /* 0xfffffcd800f87947 */ /* 0x000fea000383ffff */
.L_x_6716:
        /* <DEDUP_REMOVED lines=8> */
.L_x_7059:
[----:B------:R-:W-:Y:S05]  /*35be0*/  BSYNC B1 ;  /* 0x0000000000017941 */ /* 0x000fea0003800000 */
.L_x_7058:
        /* <DEDUP_REMOVED lines=8> */
.L_x_7060:
[----:B------:R-:W-:Y:S01]  /*35c70*/  IMAD.MOV.U32 R64, RZ, RZ, R14 ;  /* 0x000000ffff407224 */ /* 0x000fe200078e000e */
[----:B------:R-:W-:Y:S06]  /*35c80*/  BRA `(.L_x_7061) ;  /* 0xfffffcd800c07947 */ /* 0x000fec000383ffff */
.L_x_6721:
[----:B0-----:R0:W1:Y:S02]  /*35c90*/  SYNCS.PHASECHK.TRANS64.TRYWAIT P0, [R61+URZ+0x38890], R70 ;  /* 0x038890463d0075a7 */ /* 0x001064000800017f */
[----:B-1----:R-:W-:Y:S05]  /*35ca0*/  @!P0 NANOSLEEP.SYNCS 0x989680 ;  /* 0x009896800000895d */ /* 0x002fea0003900000 */
[----:B------:R-:W1:Y:S02]  /*35cb0*/  @!P0 SYNCS.PHASECHK.TRANS64 P0, [R61+URZ+0x38890], R70 ;  /* 0x038890463d0085a7 */ /* 0x000e64000800007f */
[----:B-1----:R-:W-:Y:S05]  /*35cc0*/  @!P0 BRA `(.L_x_6721) ;  /* 0xfffffffc00f08947 */ /* 0x002fea000383ffff */
[----:B------:R-:W-:Y:S05]  /*35cd0*/  BRA `(.L_x_7062) ;  /* 0xfffffce000a07947 */ /* 0x000fea000383ffff */
.L_x_6722:
[----:B------:R-:W-:Y:S01]  /*35ce0*/  BSSY B1, `(.L_x_7063) ;  /* 0x0000007000017945 */ /* 0x000fe20003800000 */
[----:B------:R-:W-:Y:S02]  /*35cf0*/  IMAD.MOV.U32 R12, RZ, RZ, RZ ;  /* 0x000000ffff0c7224 */ /* 0x000fe400078e00ff */
[----:B------:R-:W-:Y:S02]  /*35d00*/  IMAD.MOV.U32 R11, RZ, RZ, 0x1c1f ;  /* 0x00001c1fff0b7424 */ /* 0x000fe400078e00ff */
[----:B------:R-:W-:-:S07]  /*35d10*/  IMAD.MOV.U32 R15, RZ, RZ, -0x1 ;  /* 0xffffffffff0f7424 */ /* 0x000fce00078e00ff */
[----:B0-----:R-:W-:Y:S05]  /*35d20*/  WARPSYNC.COLLECTIVE R15, `(.L_x_7064) ;  /* 0x000000000f087348 */ /* 0x001fea0003c00000 */
[----:B------:R1:W2:Y:S02]  /*35d30*/  SHFL.IDX P6, R14, R13, R12, R11 ;  /* 0x0000000c0d0e7389 */ /* 0x0002a400000c000b */
[----:B012---:R-:W-:Y:S01]  /*35d40*/  ENDCOLLECTIVE ;  /* 0x000000000000791b */ /* 0x007fe20003800000 */
.L_x_7064:
[----:B------:R-:W-:Y:S05]  /*35d50*/  BSYNC B1 ;  /* 0x0000000000017941 */ /* 0x000fea0003800000 */
.L_x_7063:
        /* <DEDUP_REMOVED lines=8> */
.L_x_7065:
[----:B------:R-:W-:Y:S05]  /*35de0*/  BRA `(.L_x_7066) ;  /* 0xfffffce000c87947 */ /* 0x000fea000383ffff */
.L_x_6725:
[----:B-1----:R1:W4:Y:S02]  /*35df0*/  SYNCS.PHASECHK.TRANS64.TRYWAIT P5, [R61+URZ+0x388b0], R70 ;  /* 0x0388b0463d0075a7 */ /* 0x00232400080a017f */
[----:B----4-:R-:W-:Y:S05]  /*35e00*/  @!P5 NANOSLEEP.SYNCS 0x989680 ;  /* 0x009896800000d95d */ /* 0x010fea0003900000 */
[----:B------:R-:W4:Y:S02]  /*35e10*/  @!P5 SYNCS.PHASECHK.TRANS64 P5, [R61+URZ+0x388b0], R70 ;  /* 0x0388b0463d00d5a7 */ /* 0x000f2400080a007f */
[----:B----4-:R-:W-:Y:S05]  /*35e20*/  @!P5 BRA `(.L_x_6725) ;  /* 0xfffffffc00f0d947 */ /* 0x010fea000383ffff */
[----:B------:R-:W-:Y:S05]  /*35e30*/  BRA `(.L_x_7067) ;  /* 0xfffffce400507947 */ /* 0x000fea000383ffff */
.L_x_6767:
        /* <DEDUP_REMOVED lines=8> */
.L_x_7069:
[----:B------:R-:W-:Y:S05]  /*35ec0*/  BSYNC B1 ;  /* 0x0000000000017941 */ /* 0x000fea0003800000 */
.L_x_7068:
        /* <DEDUP_REMOVED lines=8> */
.L_x_7070:
[----:B------:R-:W-:Y:S02]  /*35f50*/  IMAD.MOV.U32 R13, RZ, RZ, R68 ;  /* 0x000000ffff0d7224 */ /* 0x000fe400078e0044 */
[----:B------:R-:W-:-:S07]  /*35f60*/  IMAD.MOV.U32 R6, RZ, RZ, R14 ;  /* 0x000000ffff067224 */ /* 0x000fce00078e000e */
[----:B------:R-:W-:Y:S05]  /*35f70*/  WARPSYNC.COLLECTIVE R15, `(.L_x_7071) ;  /* 0x000000000f087348 */ /* 0x000fea0003c00000 */
[----:B------:R0:W1:Y:S02]  /*35f80*/  SHFL.IDX P6, R14, R13, R12, R11 ;  /* 0x0000000c0d0e7389 */ /* 0x00006400000c000b */
[----:B01----:R-:W-:Y:S01]  /*35f90*/  ENDCOLLECTIVE ;  /* 0x000000000000791b */ /* 0x003fe20003800000 */
.L_x_7071:
[----:B------:R-:W-:Y:S02]  /*35fa0*/  IMAD.MOV.U32 R13, RZ, RZ, R65 ;  /* 0x000000ffff0d7224 */ /* 0x000fe400078e0041 */
[----:B------:R-:W-:-:S07]  /*35fb0*/  IMAD.MOV.U32 R7, RZ, RZ, R14 ;  /* 0x000000ffff077224 */ /* 0x000fce00078e000e */
[----:B------:R-:W-:Y:S05]  /*35fc0*/  WARPSYNC.COLLECTIVE R15, `(.L_x_7072) ;  /* 0x000000000f087348 */ /* 0x000fea0003c00000 */
[----:B------:R0:W1:Y:S02]  /*35fd0*/  SHFL.IDX P6, R14, R13, R12, R11 ;  /* 0x0000000c0d0e7389 */ /* 0x00006400000c000b */
[----:B01----:R-:W-:Y:S01]  /*35fe0*/  ENDCOLLECTIVE ;  /* 0x000000000000791b */ /* 0x003fe20003800000 */
.L_x_7072:
[----:B------:R-:W-:Y:S01]  /*35ff0*/  IMAD.MOV.U32 R8, RZ, RZ, R14 ;  /* 0x000000ffff087224 */ /* 0x000fe200078e000e */
[----:B------:R-:W-:Y:S06]  /*36000*/  BRA `(.L_x_7073) ;  /* 0xfffffd8400e87947 */ /* 0x000fec000383ffff */
.L_x_6770:
[----:B------:R-:W-:Y:S01]  /*36010*/  BSSY B1, `(.L_x_7074) ;  /* 0x0000008000017945 */ /* 0x000fe20003800000 */
[----:B------:R-:W-:Y:S02]  /*36020*/  IMAD.MOV.U32 R13, RZ, RZ, R36 ;  /* 0x000000ffff0d7224 */ /* 0x000fe400078e0024 */
[----:B------:R-:W-:Y:S02]  /*36030*/  IMAD.MOV.U32 R12, RZ, RZ, 0x1 ;  /* 0x00000001ff0c7424 */ /* 0x000fe400078e00ff */
[----:B------:R-:W-:Y:S02]  /*36040*/  IMAD.MOV.U32 R11, RZ, RZ, 0x1c1f ;  /* 0x00001c1fff0b7424 */ /* 0x000fe400078e00ff */
[----:B------:R-:W-:-:S07]  /*36050*/  IMAD.MOV.U32 R15, RZ, RZ, -0x1 ;  /* 0xffffffffff0f7424 */ /* 0x000fce00078e00ff */
[----:B0--34-:R-:W-:Y:S05]  /*36060*/  WARPSYNC.COLLECTIVE R15, `(.L_x_7075) ;  /* 0x000000000f087348 */ /* 0x019fea0003c00000 */
[----:B------:R1:W2:Y:S02]  /*36070*/  SHFL.IDX P6, R14, R13, R12, R11 ;  /* 0x0000000c0d0e7389 */ /* 0x0002a400000c000b */
[----:B01234-:R-:W-:Y:S01]  /*36080*/  ENDCOLLECTIVE ;  /* 0x000000000000791b */ /* 0x01ffe20003800000 */
.L_x_7075:
[----:B------:R-:W-:Y:S05]  /*36090*/  BSYNC B1 ;  /* 0x0000000000017941 */ /* 0x000fea0003800000 */
.L_x_7074:
[----:B------:R-:W-:Y:S02]  /*360a0*/  IMAD.MOV.U32 R13, RZ, RZ, R10 ;  /* 0x000000ffff0d7224 */ /* 0x000fe400078e000a */
[----:B------:R-:W-:Y:S02]  /*360b0*/  IMAD.MOV.U32 R12, RZ, RZ, 0x1 ;  /* 0x00000001ff0c7424 */ /* 0x000fe400078e00ff */
[----:B------:R-:W-:Y:S02]  /*360c0*/  IMAD.MOV.U32 R11, RZ, RZ, 0x1c1f ;  /* 0x00001c1fff0b7424 */ /* 0x000fe400078e00ff */
[----:B------:R-:W-:Y:S02]  /*360d0*/  IMAD.MOV.U32 R15, RZ, RZ, -0x1 ;  /* 0xffffffffff0f7424 */ /* 0x000fe400078e00ff */
[----:B------:R-:W-:-:S07]  /*360e0*/  IMAD.MOV.U32 R3, RZ, RZ, R14 ;  /* 0x000000ffff037224 */ /* 0x000fce00078e000e */
[----:B------:R-:W-:Y:S05]  /*360f0*/  WARPSYNC.COLLECTIVE R15, `(.L_x_7076) ;  /* 0x000000000f087348 */ /* 0x000fea0003c00000 */
[----:B------:R0:W1:Y:S02]  /*36100*/  SHFL.IDX P6, R14, R13, R12, R11 ;  /* 0x0000000c0d0e7389 */ /* 0x00006400000c000b */
[----:B01----:R-:W-:Y:S01]  /*36110*/  ENDCOLLECTIVE ;  /* 0x000000000000791b */ /* 0x003fe20003800000 */
.L_x_7076:
[----:B------:R-:W-:Y:S02]  /*36120*/  IMAD.MOV.U32 R13, RZ, RZ, R68 ;  /* 0x000000ffff0d7224 */ /* 0x000fe400078e0044 */
[----:B------:R-:W-:-:S07]  /*36130*/  IMAD.MOV.U32 R6, RZ, RZ, R14 ;  /* 0x000000ffff067224 */ /* 0x000fce00078e000e */
[----:B------:R-:W-:Y:S05]  /*36140*/  WARPSYNC.COLLECTIVE R15, `(.L_x_7077) ;  /* 0x000000000f087348 */ /* 0x000fea0003c00000 */
[----:B------:R0:W1:Y:S02]  /*36150*/  SHFL.IDX P6, R14, R13, R12, R11 ;  /* 0x0000000c0d0e7389 */ /* 0x00006400000c000b */
[----:B01----:R-:W-:Y:S01]  /*36160*/  ENDCOLLECTIVE ;  /* 0x000000000000791b */ /* 0x003fe20003800000 */
.L_x_7077:
[----:B------:R-:W-:Y:S02]  /*36170*/  IMAD.MOV.U32 R13, RZ, RZ, R65 ;  /* 0x000000ffff0d7224 */ /* 0x000fe400078e0041 */
[----:B------:R-:W-:-:S07]  /*36180*/  IMAD.MOV.U32 R7, RZ, RZ, R14 ;  /* 0x000000ffff077224 */ /* 0x000fce00078e000e */
[----:B------:R-:W-:Y:S05]  /*36190*/  WARPSYNC.COLLECTIVE R15, `(.L_x_7078) ;  /* 0x000000000f087348 */ /* 0x000fea0003c00000 */
[----:B------:R0:W1:Y:S02]  /*361a0*/  SHFL.IDX P6, R14, R13, R12, R11 ;  /* 0x0000000c0d0e7389 */ /* 0x00006400000c000b */
[----:B01----:R-:W-:Y:S01]  /*361b0*/  ENDCOLLECTIVE ;  /* 0x000000000000791b */ /* 0x003fe20003800000 */
.L_x_7078:
[----:B------:R-:W-:Y:S05]  /*361c0*/  BRA `(.L_x_7079) ;  /* 0xfffffd8800547947 */ /* 0x000fea000383ffff */
.L_x_6774:
[----:B-1----:R1:W4:Y:S02]  /*361d0*/  SYNCS.PHASECHK.TRANS64.TRYWAIT P0, [R2+URZ+0x38800], R65 ;  /* 0x03880041020075a7 */ /* 0x002324000800017f */
[----:B----4-:R-:W-:Y:S05]  /*361e0*/  @!P0 NANOSLEEP.SYNCS 0x989680 ;  /* 0x009896800000895d */ /* 0x010fea0003900000 */
[----:B------:R-:W4:Y:S02]  /*361f0*/  @!P0 SYNCS.PHASECHK.TRANS64 P0, [R2+URZ+0x38800], R65 ;  /* 0x03880041020085a7 */ /* 0x000f24000800007f */
[----:B----4-:R-:W-:Y:S05]  /*36200*/  @!P0 BRA `(.L_x_6774) ;  /* 0xfffffffc00f08947 */ /* 0x010fea000383ffff */
[----:B------:R-:W-:Y:S05]  /*36210*/  BRA `(.L_x_7080) ;  /* 0xfffffd8800e07947 */ /* 0x000fea000383ffff */
.L_x_6782:
        /* <DEDUP_REMOVED lines=9> */
.L_x_7082:
[----:B------:R-:W-:Y:S05]  /*362b0*/  BSYNC B1 ;  /* 0x0000000000017941 */ /* 0x000fea0003800000 */
.L_x_7081:
[----:B------:R-:W-:Y:S01]  /*362c0*/  IMAD.MOV.U32 R13, RZ, RZ, R36 ;  /* 0x000000ffff0d7224 */ /* 0x000fe200078e0024 */
[----:B------:R-:W-:Y:S01]  /*362d0*/  ISETP.GE.AND P0, PT, R16, R71, PT ;  /* 0x000000471000720c */ /* 0x000fe20003f06270 */
[----:B------:R-:W-:Y:S02]  /*362e0*/  IMAD.MOV.U32 R12, RZ, RZ, RZ ;  /* 0x000000ffff0c7224 */ /* 0x000fe400078e00ff */
[----:B------:R-:W-:Y:S02]  /*362f0*/  IMAD.MOV.U32 R11, RZ, RZ, 0x1c1f ;  /* 0x00001c1fff0b7424 */ /* 0x000fe400078e00ff */
[----:B------:R-:W-:Y:S02]  /*36300*/  IMAD.MOV.U32 R15, RZ, RZ, -0x1 ;  /* 0xffffffffff0f7424 */ /* 0x000fe400078e00ff */
[----:B------:R-:W-:Y:S02]  /*36310*/  IMAD.MOV.U32 R3, RZ, RZ, R14 ;  /* 0x000000ffff037224 */ /* 0x000fe400078e000e */
[----:B------:R-:W-:-:S07]  /*36320*/  IMAD R27, R24, R7, RZ ;  /* 0x00000007181b7224 */ /* 0x000fce00078e02ff */
[----:B------:R-:W-:Y:S05]  /*36330*/  WARPSYNC.COLLECTIVE R15, `(.L_x_7083) ;  /* 0x000000000f087348 */ /* 0x000fea0003c00000 */
[----:B------:R0:W1:Y:S02]  /*36340*/  SHFL.IDX P6, R14, R13, R12, R11 ;  /* 0x0000000c0d0e7389 */ /* 0x00006400000c000b */
[----:B01----:R-:W-:Y:S01]  /*36350*/  ENDCOLLECTIVE ;  /* 0x000000000000791b */ /* 0x003fe20003800000 */
.L_x_7083:
[----:B------:R-:W-:Y:S01]  /*36360*/  ISETP.GE.OR P1, PT, R0, R27, P0 ;  /* 0x0000001b0000720c */ /* 0x000fe20000726670 */
[----:B------:R-:W-:-:S12]  /*36370*/  IMAD.MOV.U32 R13, RZ, RZ, R25 ;  /* 0x000000ffff0d7224 */ /* 0x000fd800078e0019 */
[C---:B------:R-:W-:Y:S01]  /*36380*/  @!P1 IMAD.SHL.U32 R7, R16.reuse, 0x2, RZ ;  /* 0x0000000210079824 */ /* 0x040fe200078e00ff */
[----:B------:R-:W-:Y:S01]  /*36390*/  @!P1 SHF.L.U64.HI R6, R16, 0x1, R17 ;  /* 0x0000000110069819 */ /* 0x000fe20000010211 */
[----:B------:R-:W-:-:S07]  /*363a0*/  IMAD.MOV.U32 R4, RZ, RZ, R14 ;  /* 0x000000ffff047224 */ /* 0x000fce00078e000e */
[----:B------:R-:W-:Y:S05]  /*363b0*/  WARPSYNC.COLLECTIVE R15, `(.L_x_7084) ;  /* 0x000000000f087348 */ /* 0x000fea0003c00000 */
[----:B------:R0:W1:Y:S02]  /*363c0*/  SHFL.IDX P6, R14, R13, R12, R11 ;  /* 0x0000000c0d0e7389 */ /* 0x00006400000c000b */
[----:B01----:R-:W-:Y:S01]  /*363d0*/  ENDCOLLECTIVE ;  /* 0x000000000000791b */ /* 0x003fe20003800000 */
.L_x_7084:
[----:B------:R-:W-:-:S05]  /*363e0*/  @!P1 IADD3 R8, P2, R4, R7, RZ ;  /* 0x0000000704089210 */ /* 0x000fca0007f5e0ff */
[----:B------:R-:W-:Y:S02]  /*363f0*/  @!P1 IMAD.X R9, R3, 0x1, R6, P2 ;  /* 0x0000000103099824 */ /* 0x000fe400010e0606 */
[----:B------:R-:W-:Y:S02]  /*36400*/  IMAD.MOV.U32 R13, RZ, RZ, R65 ;  /* 0x000000ffff0d7224 */ /* 0x000fe400078e0041 */
[----:B------:R-:W-:-:S07]  /*36410*/  IMAD.MOV.U32 R5, RZ, RZ, R14 ;  /* 0x000000ffff057224 */ /* 0x000fce00078e000e */
[----:B------:R-:W-:Y:S05]  /*36420*/  WARPSYNC.COLLECTIVE R15, `(.L_x_7085) ;  /* 0x000000000f087348 */ /* 0x000fea0003c00000 */
[----:B------:R0:W1:Y:S02]  /*36430*/  SHFL.IDX P6, R14, R13, R12, R11 ;  /* 0x0000000c0d0e7389 */ /* 0x00006400000c000b */
[----:B01----:R-:W-:Y:S01]  /*36440*/  ENDCOLLECTIVE ;  /* 0x000000000000791b */ /* 0x003fe20003800000 */
.L_x_7085:
[----:B------:R-:W2:Y:S01]  /*36450*/  @!P1 LD.E.128 R8, desc[UR46][R8.64] ;  /* 0x0000002e08089980 */ /* 0x000ea2000c101d00 */
[----:B------:R-:W-:-:S05]  /*36460*/  @!P1 IADD3 R4, P2, R14, R7, RZ ;  /* 0x000000070e049210 */ /* 0x000fca0007f5e0ff */
[----:B------:R-:W-:-:S06]  /*36470*/  @!P1 IMAD.X R5, R5, 0x1, R6, P2 ;  /* 0x0000000105059824 */ /* 0x000fcc00010e0606 */
[----:B------:R-:W5:Y:S01]  /*36480*/  @!P1 LD.E.128 R4, desc[UR46][R4.64] ;  /* 0x0000002e04049980 */ /* 0x000f62000c101d00 */
[----:B------:R-:W-:Y:S01]  /*36490*/  CS2R R20, SRZ ;  /* 0x0000000000147805 */ /* 0x000fe2000001ff00 */
[----:B------:R-:W-:Y:S01]  /*364a0*/  IMAD.MOV.U32 R13, RZ, RZ, R26 ;  /* 0x000000ffff0d7224 */ /* 0x000fe200078e001a */
[----:B------:R-:W-:Y:S01]  /*364b0*/  CS2R R66, SRZ ;  /* 0x0000000000427805 */ /* 0x000fe2000001ff00 */
[----:B------:R-:W-:Y:S01]  /*364c0*/  IMAD.MOV.U32 R12, RZ, RZ, 0x1 ;  /* 0x00000001ff0c7424 */ /* 0x000fe200078e00ff */
[----:B------:R-:W-:Y:S02]  /*364d0*/  CS2R R68, SRZ ;  /* 0x0000000000447805 */ /* 0x000fe4000001ff00 */
[----:B------:R-:W-:Y:S01]  /*364e0*/  CS2R R54, SRZ ;  /* 0x0000000000367805 */ /* 0x000fe2000001ff00 */
[----:B--2---:R-:W-:Y:S02]  /*364f0*/  @!P1 IMAD.MOV.U32 R21, RZ, RZ, R11 ;  /* 0x000000ffff159224 */ /* 0x004fe400078e000b */
[----:B------:R-:W-:-:S02]  /*36500*/  IMAD.MOV.U32 R11, RZ, RZ, 0x1c1f ;  /* 0x00001c1fff0b7424 */ /* 0x000fc400078e00ff */
[----:B------:R-:W-:Y:S02]  /*36510*/  @!P1 IMAD.MOV.U32 R20, RZ, RZ, R10 ;  /* 0x000000ffff149224 */ /* 0x000fe400078e000a */
[----:B------:R-:W-:-:S07]  /*36520*/  IMAD.MOV.U32 R10, RZ, RZ, R21 ;  /* 0x000000ffff0a7224 */ /* 0x000fce00078e0015 */
[----:B-----5:R-:W-:Y:S05]  /*36530*/  WARPSYNC.COLLECTIVE R15, `(.L_x_7086) ;  /* 0x000000000f087348 */ /* 0x020fea0003c00000 */
[----:B------:R0:W1:Y:S02]  /*36540*/  SHFL.IDX P6, R14, R13, R12, R11 ;  /* 0x0000000c0d0e7389 */ /* 0x00006400000c000b */
[----:B01---5:R-:W-:Y:S01]  /*36550*/  ENDCOLLECTIVE ;  /* 0x000000000000791b */ /* 0x023fe20003800000 */
.L_x_7086:
[----:B------:R-:W-:Y:S02]  /*36560*/  IMAD.MOV.U32 R3, RZ, RZ, R20 ;  /* 0x000000ffff037224 */ /* 0x000fe400078e0014 */
[----:B------:R-:W-:Y:S02]  /*36570*/  @!P1 IMAD.MOV.U32 R54, RZ, RZ, R8 ;  /* 0x000000ffff369224 */ /* 0x000fe400078e0008 */
[----:B------:R-:W-:Y:S01]  /*36580*/  @!P1 IMAD.MOV.U32 R55, RZ, RZ, R9 ;  /* 0x000000ffff379224 */ /* 0x000fe200078e0009 */
[----:B------:R-:W-:Y:S01]  /*36590*/  PRMT R75, R3, 0x5410, R10 ;  /* 0x00005410034b7816 */ /* 0x000fe2000000000a */
[----:B------:R-:W-:Y:S02]  /*365a0*/  IMAD.MOV.U32 R8, RZ, RZ, R54 ;  /* 0x000000ffff087224 */ /* 0x000fe400078e0036 */
[----:B------:R-:W-:-:S03]  /*365b0*/  IMAD.MOV.U32 R9, RZ, RZ, R55 ;  /* 0x000000ffff097224 */ /* 0x000fc600078e0037 */
[----:B------:R-:W-:Y:S01]  /*365c0*/  PRMT R70, R8, 0x7610, R70 ;  /* 0x0000761008467816 */ /* 0x000fe20000000046 */
[--C-:B------:R-:W-:Y:S01]  /*365d0*/  IMAD.MOV.U32 R13, RZ, RZ, R36.reuse ;  /* 0x000000ffff0d7224 */ /* 0x100fe200078e0024 */
[----:B------:R-:W-:Y:S01]  /*365e0*/  PRMT R36, R9, 0x7610, R36 ;  /* 0x0000761009247816 */ /* 0x000fe20000000024 */
[----:B------:R-:W-:Y:S02]  /*365f0*/  @!P1 IMAD.MOV.U32 R67, RZ, RZ, R7 ;  /* 0x000000ffff439224 */ /* 0x000fe400078e0007 */
[----:B------:R-:W-:Y:S02]  /*36600*/  @!P1 IMAD.MOV.U32 R68, RZ, RZ, R4 ;  /* 0x000000ffff449224 */ /* 0x000fe400078e0004 */
[----:B------:R-:W-:Y:S02]  /*36610*/  @!P1 IMAD.MOV.U32 R69, RZ, RZ, R5 ;  /* 0x000000ffff459224 */ /* 0x000fe400078e0005 */
[----:B------:R-:W-:Y:S02]  /*36620*/  @!P1 IMAD.MOV.U32 R66, RZ, RZ, R6 ;  /* 0x000000ffff429224 */ /* 0x000fe400078e0006 */
[----:B------:R-:W-:-:S07]  /*36630*/  IMAD.MOV.U32 R3, RZ, RZ, R14 ;  /* 0x000000ffff037224 */ /* 0x000fce00078e000e */
[----:B------:R-:W-:Y:S05]  /*36640*/  WARPSYNC.COLLECTIVE R15, `(.L_x_7087) ;  /* 0x000000000f087348 */ /* 0x000fea0003c00000 */
[----:B------:R0:W1:Y:S02]  /*36650*/  SHFL.IDX P6, R14, R13, R12, R11 ;  /* 0x0000000c0d0e7389 */ /* 0x00006400000c000b */
[----:B01----:R-:W-:Y:S01]  /*36660*/  ENDCOLLECTIVE ;  /* 0x000000000000791b */ /* 0x003fe20003800000 */
.L_x_7087:
[----:B------:R-:W-:Y:S02]  /*36670*/  IMAD.MOV.U32 R5, RZ, RZ, R67 ;  /* 0x000000ffff057224 */ /* 0x000fe400078e0043 */
[----:B------:R-:W-:Y:S02]  /*36680*/  IMAD.MOV.U32 R6, RZ, RZ, R68 ;  /* 0x000000ffff067224 */ /* 0x000fe400078e0044 */
[----:B------:R-:W-:Y:S02]  /*36690*/  IMAD.MOV.U32 R7, RZ, RZ, R69 ;  /* 0x000000ffff077224 */ /* 0x000fe400078e0045 */
[----:B------:R-:W-:Y:S01]  /*366a0*/  IMAD.MOV.U32 R4, RZ, RZ, R66 ;  /* 0x000000ffff047224 */ /* 0x000fe200078e0042 */
[----:B------:R-:W-:Y:S02]  /*366b0*/  PRMT R86, R5, 0x5410, R6 ;  /* 0x0000541005567816 */ /* 0x000fe40000000006 */
[----:B------:R-:W-:Y:S02]  /*366c0*/  PRMT R79, R7, 0x7610, R79 ;  /* 0x00007610074f7816 */ /* 0x000fe4000000004f */
[----:B------:R-:W-:-:S02]  /*366d0*/  CS2R R6, SRZ ;  /* 0x0000000000067805 */ /* 0x000fc4000001ff00 */
[----:B------:R-:W-:Y:S01]  /*366e0*/  PRMT R90, R4, 0x7610, R90 ;  /* 0x00007610045a7816 */ /* 0x000fe2000000005a */
[----:B------:R-:W-:Y:S02]  /*366f0*/  IMAD.MOV.U32 R13, RZ, RZ, R25 ;  /* 0x000000ffff0d7224 */ /* 0x000fe400078e0019 */
[----:B------:R-:W-:-:S07]  /*36700*/  IMAD.MOV.U32 R24, RZ, RZ, R14 ;  /* 0x000000ffff187224 */ /* 0x000fce00078e000e */
[----:B------:R-:W-:Y:S05]  /*36710*/  WARPSYNC.COLLECTIVE R15, `(.L_x_7088) ;  /* 0x000000000f087348 */ /* 0x000fea0003c00000 */
[----:B------:R0:W1:Y:S02]  /*36720*/  SHFL.IDX P6, R14, R13, R12, R11 ;  /* 0x0000000c0d0e7389 */ /* 0x00006400000c000b */
[----:B01----:R-:W-:Y:S01]  /*36730*/  ENDCOLLECTIVE ;  /* 0x000000000000791b */ /* 0x003fe20003800000 */
.L_x_7088:
[----:B------:R-:W-:Y:S02]  /*36740*/  IMAD.MOV.U32 R13, RZ, RZ, R65 ;  /* 0x000000ffff0d7224 */ /* 0x000fe400078e0041 */
[----:B------:R-:W-:-:S07]  /*36750*/  IMAD.MOV.U32 R25, RZ, RZ, R14 ;  /* 0x000000ffff197224 */ /* 0x000fce00078e000e */
[----:B------:R-:W-:Y:S05]  /*36760*/  WARPSYNC.COLLECTIVE R15, `(.L_x_7089) ;  /* 0x000000000f087348 */ /* 0x000fea0003c00000 */
[----:B------:R0:W1:Y:S02]  /*36770*/  SHFL.IDX P6, R14, R13, R12, R11 ;  /* 0x0000000c0d0e7389 */ /* 0x00006400000c000b */
[----:B01----:R-:W-:Y:S01]  /*36780*/  ENDCOLLECTIVE ;  /* 0x000000000000791b */ /* 0x003fe20003800000 */
.L_x_7089:
[----:B------:R-:W-:Y:S05]  /*36790*/  BRA `(.L_x_7090) ;  /* 0xfffffd9800207947 */ /* 0x000fea000383ffff */
.L_x_6786:
[----:B0-----:R0:W1:Y:S02]  /*367a0*/  SYNCS.PHASECHK.TRANS64.TRYWAIT P1, [R2+URZ+0x38800], R13 ;  /* 0x0388000d020075a7 */ /* 0x001064000802017f */
[----:B-1----:R-:W-:Y:S05]  /*367b0*/  @!P1 NANOSLEEP.SYNCS 0x989680 ;  /* 0x009896800000995d */ /* 0x002fea0003900000 */
[----:B------:R-:W1:Y:S02]  /*367c0*/  @!P1 SYNCS.PHASECHK.TRANS64 P1, [R2+URZ+0x38800], R13 ;  /* 0x0388000d020095a7 */ /* 0x000e64000802007f */
[----:B-1----:R-:W-:Y:S05]  /*367d0*/  @!P1 BRA `(.L_x_6786) ;  /* 0xfffffffc00f09947 */ /* 0x002fea000383ffff */
[----:B------:R-:W-:Y:S05]  /*367e0*/  BRA `(.L_x_7091) ;  /* 0xfffffd98007c7947 */ /* 0x000fea000383ffff */
.L_x_6800:
[----:B-1----:R1:W2:Y:S02]  /*367f0*/  SYNCS.PHASECHK.TRANS64.TRYWAIT P0, [R6+URZ], R7 ;  /* 0x00000007060075a7 */ /* 0x0022a4000800017f */
[----:B--2---:R-:W-:Y:S05]  /*36800*/  @!P0 NANOSLEEP.SYNCS 0x989680 ;  /* 0x009896800000895d */ /* 0x004fea0003900000 */
[----:B------:R-:W2:Y:S02]  /*36810*/  @!P0 SYNCS.PHASECHK.TRANS64 P0, [R6+URZ], R7 ;  /* 0x00000007060085a7 */ /* 0x000ea4000800007f */
[----:B--2---:R-:W-:Y:S05]  /*36820*/  @!P0 BRA `(.L_x_6800) ;  /* 0xfffffffc00f08947 */ /* 0x004fea000383ffff */
[----:B------:R-:W-:Y:S05]  /*36830*/  BRA `(.L_x_6799) ;  /* 0xfffffdb000007947 */ /* 0x000fea000383ffff */
.L_x_6807:
[----:B-1----:R1:W2:Y:S02]  /*36840*/  SYNCS.PHASECHK.TRANS64.TRYWAIT P0, [R2+URZ], R3 ;  /* 0x00000003020075a7 */ /* 0x0022a4000800017f */
[----:B--2---:R-:W-:Y:S05]  /*36850*/  @!P0 NANOSLEEP.SYNCS 0x989680 ;  /* 0x009896800000895d */ /* 0x004fea0003900000 */
[----:B------:R-:W2:Y:S02]  /*36860*/  @!P0 SYNCS.PHASECHK.TRANS64 P0, [R2+URZ], R3 ;  /* 0x00000003020085a7 */ /* 0x000ea4000800007f */
[----:B--2---:R-:W-:Y:S05]  /*36870*/  @!P0 BRA `(.L_x_6807) ;  /* 0xfffffffc00f08947 */ /* 0x004fea000383ffff */
[----:B------:R-:W-:Y:S05]  /*36880*/  BRA `(.L_x_6806) ;  /* 0xfffffdb4000c7947 */ /* 0x000fea000383ffff */
.L_x_6838:
[----:B-1----:R1:W2:Y:S02]  /*36890*/  SYNCS.PHASECHK.TRANS64.TRYWAIT P0, [R6+URZ], R7 ;  /* 0x00000007060075a7 */ /* 0x0022a4000800017f */
[----:B--2---:R-:W-:Y:S05]  /*368a0*/  @!P0 NANOSLEEP.SYNCS 0x989680 ;  /* 0x009896800000895d */ /* 0x004fea0003900000 */
[----:B------:R-:W2:Y:S02]  /*368b0*/  @!P0 SYNCS.PHASECHK.TRANS64 P0, [R6+URZ], R7 ;  /* 0x00000007060085a7 */ /* 0x000ea4000800007f */
[----:B--2---:R-:W-:Y:S05]  /*368c0*/  @!P0 BRA `(.L_x_6838) ;  /* 0xfffffffc00f08947 */ /* 0x004fea000383ffff */
[----:B------:R-:W-:Y:S05]  /*368d0*/  BRA `(.L_x_6837) ;  /* 0xfffffe3000547947 */ /* 0x000fea000383ffff */
.L_x_6845:
[----:B-1----:R1:W2:Y:S02]  /*368e0*/  SYNCS.PHASECHK.TRANS64.TRYWAIT P0, [R14+URZ], R15 ;  /* 0x0000000f0e0075a7 */ /* 0x0022a4000800017f */
[----:B--2---:R-:W-:Y:S05]  /*368f0*/  @!P0 NANOSLEEP.SYNCS 0x989680 ;  /* 0x009896800000895d */ /* 0x004fea0003900000 */
[----:B------:R-:W2:Y:S02]  /*36900*/  @!P0 SYNCS.PHASECHK.TRANS64 P0, [R14+URZ], R15 ;  /* 0x0000000f0e0085a7 */ /* 0x000ea4000800007f */
[----:B--2---:R-:W-:Y:S05]  /*36910*/  @!P0 BRA `(.L_x_6845) ;  /* 0xfffffffc00f08947 */ /* 0x004fea000383ffff */
[----:B------:R-:W-:Y:S05]  /*36920*/  BRA `(.L_x_6844) ;  /* 0xfffffe3400607947 */ /* 0x000fea000383ffff */
.L_x_6862:
[----:B-1----:R1:W2:Y:S02]  /*36930*/  SYNCS.PHASECHK.TRANS64.TRYWAIT P0, [R6+URZ], R7 ;  /* 0x00000007060075a7 */ /* 0x0022a4000800017f */
[----:B--2---:R-:W-:Y:S05]  /*36940*/  @!P0 NANOSLEEP.SYNCS 0x989680 ;  /* 0x009896800000895d */ /* 0x004fea0003900000 */
[----:B------:R-:W2:Y:S02]  /*36950*/  @!P0 SYNCS.PHASECHK.TRANS64 P0, [R6+URZ], R7 ;  /* 0x00000007060085a7 */ /* 0x000ea4000800007f */
[----:B--2---:R-:W-:Y:S05]  /*36960*/  @!P0 BRA `(.L_x_6862) ;  /* 0xfffffffc00f08947 */ /* 0x004fea000383ffff */
[----:B------:R-:W-:Y:S05]  /*36970*/  BRA `(.L_x_6861) ;  /* 0xfffffea000787947 */ /* 0x000fea000383ffff */
.L_x_6869:
[----:B-1----:R1:W2:Y:S02]  /*36980*/  SYNCS.PHASECHK.TRANS64.TRYWAIT P0, [R12+URZ], R13 ;  /* 0x0000000d0c0075a7 */ /* 0x0022a4000800017f */
[----:B--2---:R-:W-:Y:S05]  /*36990*/  @!P0 NANOSLEEP.SYNCS 0x989680 ;  /* 0x009896800000895d */ /* 0x004fea0003900000 */
[----:B------:R-:W2:Y:S02]  /*369a0*/  @!P0 SYNCS.PHASECHK.TRANS64 P0, [R12+URZ], R13 ;  /* 0x0000000d0c0085a7 */ /* 0x000ea4000800007f */
[----:B--2---:R-:W-:Y:S05]  /*369b0*/  @!P0 BRA `(.L_x_6869) ;  /* 0xfffffffc00f08947 */ /* 0x004fea000383ffff */
[----:B------:R-:W-:Y:S05]  /*369c0*/  BRA `(.L_x_6868) ;  /* 0xfffffea400847947 */ /* 0x000fea000383ffff */
.L_x_6925:
        /* <DEDUP_REMOVED lines=11> */
.L_x_7093:
[----:B------:R-:W-:Y:S05]  /*36a80*/  BSYNC B1 ;  /* 0x0000000000017941 */ /* 0x000fea0003800000 */
.L_x_7092:
[----:B------:R-:W-:Y:S05]  /*36a90*/  BRA `(.L_x_7094) ;  /* 0xffffff7800c47947 */ /* 0x000fea000383ffff */
.L_x_6927:
[----:B------:R-:W-:Y:S01]  /*36aa0*/  BSSY B1, `(.L_x_7095) ;  /* 0x0000006000017945 */ /* 0x000fe20003800000 */
[----:B------:R-:W-:-:S07]  /*36ab0*/  IMAD.MOV.U32 R15, RZ, RZ, -0x1 ;  /* 0xffffffffff0f7424 */ /* 0x000fce00078e00ff */
[----:B0-----:R-:W-:Y:S05]  /*36ac0*/  WARPSYNC.COLLECTIVE R15, `(.L_x_7096) ;  /* 0x000000000f0c7348 */ /* 0x001fea0003c00000 */
[----:B------:R-:W-:Y:S02]  /*36ad0*/  ELECT P6, UR62, PT ;  /* 0x00000000003e782f */ /* 0x000fe400038c0000 */
[----:B------:R-:W-:Y:S01]  /*36ae0*/  MOV R14, UR62 ;  /* 0x0000003e000e7c02 */ /* 0x000fe20008000f00 */
[----:B0-----:R-:W-:Y:S10]  /*36af0*/  ENDCOLLECTIVE ;  /* 0x000000000000791b */ /* 0x001ff40003800000 */
.L_x_7096:
[----:B------:R-:W-:Y:S05]  /*36b00*/  BSYNC B1 ;  /* 0x0000000000017941 */ /* 0x000fea0003800000 */
.L_x_7095:
[----:B------:R-:W-:Y:S05]  /*36b10*/  BRA `(.L_x_6926) ;  /* 0xffffff7800bc7947 */ /* 0x000fea000383ffff */
.L_x_6929:
[----:B0-----:R0:W1:Y:S02]  /*36b20*/  SYNCS.PHASECHK.TRANS64.TRYWAIT P0, [R23+URZ+0x38820], R3 ;  /* 0x03882003170075a7 */ /* 0x001064000800017f */
[----:B-1----:R-:W-:Y:S05]  /*36b30*/  @!P0 NANOSLEEP.SYNCS 0x989680 ;  /* 0x009896800000895d */ /* 0x002fea0003900000 */
[----:B------:R-:W1:Y:S02]  /*36b40*/  @!P0 SYNCS.PHASECHK.TRANS64 P0, [R23+URZ+0x38820], R3 ;  /* 0x03882003170085a7 */ /* 0x000e64000800007f */
[----:B-1----:R-:W-:Y:S05]  /*36b50*/  @!P0 BRA `(.L_x_6929) ;  /* 0xfffffffc00f08947 */ /* 0x002fea000383ffff */
[----:B------:R-:W-:Y:S05]  /*36b60*/  BRA `(.L_x_7097) ;  /* 0xffffff7800cc7947 */ /* 0x000fea000383ffff */
.L_x_6933:
[----:B0-----:R0:W1:Y:S02]  /*36b70*/  SYNCS.PHASECHK.TRANS64.TRYWAIT P0, [R3+URZ+0x388a0], R7 ;  /* 0x0388a007030075a7 */ /* 0x001064000800017f */
[----:B-1----:R-:W-:Y:S05]  /*36b80*/  @!P0 NANOSLEEP.SYNCS 0x989680 ;  /* 0x009896800000895d */ /* 0x002fea0003900000 */
[----:B------:R-:W1:Y:S02]  /*36b90*/  @!P0 SYNCS.PHASECHK.TRANS64 P0, [R3+URZ+0x388a0], R7 ;  /* 0x0388a007030085a7 */ /* 0x000e64000800007f */
[----:B-1----:R-:W-:Y:S05]  /*36ba0*/  @!P0 BRA `(.L_x_6933) ;  /* 0xfffffffc00f08947 */ /* 0x002fea000383ffff */
[----:B------:R-:W-:Y:S05]  /*36bb0*/  BRA `(.L_x_7098) ;  /* 0xffffff7800e47947 */ /* 0x000fea000383ffff */
.L_x_6938:
[----:B-1----:R1:W2:Y:S02]  /*36bc0*/  SYNCS.PHASECHK.TRANS64.TRYWAIT P0, [R3+URZ+0x388c0], R7 ;  /* 0x0388c007030075a7 */ /* 0x0022a4000800017f */
[----:B--2---:R-:W-:Y:S05]  /*36bd0*/  @!P0 NANOSLEEP.SYNCS 0x989680 ;  /* 0x009896800000895d */ /* 0x004fea0003900000 */
[----:B------:R-:W2:Y:S02]  /*36be0*/  @!P0 SYNCS.PHASECHK.TRANS64 P0, [R3+URZ+0x388c0], R7 ;  /* 0x0388c007030085a7 */ /* 0x000ea4000800007f */
[----:B--2---:R-:W-:Y:S05]  /*36bf0*/  @!P0 BRA `(.L_x_6938) ;  /* 0xfffffffc00f08947 */ /* 0x004fea000383ffff */
[----:B------:R-:W-:Y:S05]  /*36c00*/  BRA `(.L_x_7099) ;  /* 0xffffff7c00607947 */ /* 0x000fea000383ffff */
.L_x_6952:
[----:B0-----:R0:W1:Y:S02]  /*36c10*/  SYNCS.PHASECHK.TRANS64.TRYWAIT P1, [R10+URZ+0x388a0], R2 ;  /* 0x0388a0020a0075a7 */ /* 0x001064000802017f */
[----:B-1----:R-:W-:Y:S05]  /*36c20*/  @!P1 NANOSLEEP.SYNCS 0x989680 ;  /* 0x009896800000995d */ /* 0x002fea0003900000 */
[----:B------:R-:W1:Y:S02]  /*36c30*/  @!P1 SYNCS.PHASECHK.TRANS64 P1, [R10+URZ+0x388a0], R2 ;  /* 0x0388a0020a0095a7 */ /* 0x000e64000802007f */
[----:B-1----:R-:W-:Y:S05]  /*36c40*/  @!P1 BRA `(.L_x_6952) ;  /* 0xfffffffc00f09947 */ /* 0x002fea000383ffff */
[----:B------:R-:W-:Y:S05]  /*36c50*/  BRA `(.L_x_7100) ;  /* 0xffffff8400c47947 */ /* 0x000fea000383ffff */
.L_x_6957:
[----:B-1----:R1:W2:Y:S02]  /*36c60*/  SYNCS.PHASECHK.TRANS64.TRYWAIT P1, [R10+URZ+0x388c0], R2 ;  /* 0x0388c0020a0075a7 */ /* 0x0022a4000802017f */
[----:B--2---:R-:W-:Y:S05]  /*36c70*/  @!P1 NANOSLEEP.SYNCS 0x989680 ;  /* 0x009896800000995d */ /* 0x004fea0003900000 */
[----:B------:R-:W2:Y:S02]  /*36c80*/  @!P1 SYNCS.PHASECHK.TRANS64 P1, [R10+URZ+0x388c0], R2 ;  /* 0x0388c0020a0095a7 */ /* 0x000ea4000802007f */
[----:B--2---:R-:W-:Y:S05]  /*36c90*/  @!P1 BRA `(.L_x_6957) ;  /* 0xfffffffc00f09947 */ /* 0x004fea000383ffff */
[----:B------:R-:W-:Y:S05]  /*36ca0*/  BRA `(.L_x_7101) ;  /* 0xffffff88003c7947 */ /* 0x000fea000383ffff */
.L_x_6985:
[----:B------:R-:W-:Y:S01]  /*36cb0*/  SHF.R.U32.HI R12, RZ, 0x5, R20 ;  /* 0x00000005ff0c7819 */ /* 0x000fe20000011614 */
[----:B------:R-:W-:Y:S01]  /*36cc0*/  BSSY B0, `(.L_x_7102) ;  /* 0x0000009000007945 */ /* 0x000fe20003800000 */
[----:B------:R-:W-:Y:S02]  /*36cd0*/  IMAD.MOV.U32 R11, RZ, RZ, 0x1f ;  /* 0x0000001fff0b7424 */ /* 0x000fe400078e00ff */
[----:B------:R-:W-:Y:S01]  /*36ce0*/  LOP3.LUT R12, R12, 0x3, RZ, 0xc0, !PT ;  /* 0x000000030c0c7812 */ /* 0x000fe200078ec0ff */
[----:B------:R-:W-:-:S04]  /*36cf0*/  IMAD.MOV.U32 R15, RZ, RZ, -0x1 ;  /* 0xffffffffff0f7424 */ /* 0x000fc800078e00ff */
[----:B------:R-:W-:Y:S02]  /*36d00*/  IMAD.MOV.U32 R13, RZ, RZ, R12 ;  /* 0x000000ffff0d7224 */ /* 0x000fe400078e000c */
[----:B------:R-:W-:-:S07]  /*36d10*/  IMAD.MOV.U32 R12, RZ, RZ, RZ ;  /* 0x000000ffff0c7224 */ /* 0x000fce00078e00ff */
[----:B0-----:R-:W-:Y:S05]  /*36d20*/  WARPSYNC.COLLECTIVE R15, `(.L_x_7103) ;  /* 0x000000000f087348 */ /* 0x001fea0003c00000 */
[----:B------:R1:W2:Y:S02]  /*36d30*/  SHFL.IDX P6, R14, R13, R12, R11 ;  /* 0x0000000c0d0e7389 */ /* 0x0002a400000c000b */
[----:B012---:R-:W-:Y:S01]  /*36d40*/  ENDCOLLECTIVE ;  /* 0x000000000000791b */ /* 0x007fe20003800000 */
.L_x_7103:
[----:B------:R-:W-:Y:S05]  /*36d50*/  BSYNC B0 ;  /* 0x0000000000007941 */ /* 0x000fea0003800000 */
.L_x_7102:
[----:B------:R-:W-:Y:S05]  /*36d60*/  BRA `(.L_x_7104) ;  /* 0xffffffa000387947 */ /* 0x000fea000383ffff */
.L_x_6988:
[----:B0-----:R0:W1:Y:S02]  /*36d70*/  SYNCS.PHASECHK.TRANS64.TRYWAIT P0, [R17+URZ+0x38840], R0 ;  /* 0x03884000110075a7 */ /* 0x001064000800017f */
[----:B-1----:R-:W-:Y:S05]  /*36d80*/  @!P0 NANOSLEEP.SYNCS 0x989680 ;  /* 0x009896800000895d */ /* 0x002fea0003900000 */
[----:B------:R-:W1:Y:S02]  /*36d90*/  @!P0 SYNCS.PHASECHK.TRANS64 P0, [R17+URZ+0x38840], R0 ;  /* 0x03884000110085a7 */ /* 0x000e64000800007f */
[----:B-1----:R-:W-:Y:S05]  /*36da0*/  @!P0 BRA `(.L_x_6988) ;  /* 0xfffffffc00f08947 */ /* 0x002fea000383ffff */
[----:B------:R-:W-:Y:S05]  /*36db0*/  BRA `(.L_x_7105) ;  /* 0xffffffa000747947 */ /* 0x000fea000383ffff */
.L_x_6989:
        /* <DEDUP_REMOVED lines=8> */
.L_x_7107:
[----:B------:R-:W-:Y:S05]  /*36e40*/  BSYNC B0 ;  /* 0x0000000000007941 */ /* 0x000fea0003800000 */
.L_x_7106:
        /* <DEDUP_REMOVED lines=9> */
.L_x_7108:
[----:B------:R-:W-:Y:S02]  /*36ee0*/  IMAD.MOV.U32 R13, RZ, RZ, R4 ;  /* 0x000000ffff0d7224 */ /* 0x000fe400078e0004 */
[----:B------:R-:W-:Y:S02]  /*36ef0*/  IMAD.MOV.U32 R12, RZ, RZ, 0x1 ;  /* 0x00000001ff0c7424 */ /* 0x000fe400078e00ff */
[----:B------:R-:W-:-:S07]  /*36f00*/  IMAD.MOV.U32 R3, RZ, RZ, R14 ;  /* 0x000000ffff037224 */ /* 0x000fce00078e000e */
[----:B------:R-:W-:Y:S05]  /*36f10*/  WARPSYNC.COLLECTIVE R15, `(.L_x_7109) ;  /* 0x000000000f087348 */ /* 0x000fea0003c00000 */
[----:B------:R0:W1:Y:S02]  /*36f20*/  SHFL.IDX P6, R14, R13, R12, R11 ;  /* 0x0000000c0d0e7389 */ /* 0x00006400000c000b */
[----:B01----:R-:W-:Y:S01]  /*36f30*/  ENDCOLLECTIVE ;  /* 0x000000000000791b */ /* 0x003fe20003800000 */
.L_x_7109:
        /* <DEDUP_REMOVED lines=15> */
.L_x_7110:
[----:B------:R-:W-:Y:S02]  /*37030*/  @P0 IMAD R6, R5, 0x2, R23 ;  /* 0x0000000205060824 */ /* 0x000fe400078e0217 */
[----:B------:R-:W-:Y:S02]  /*37040*/  IMAD.MOV.U32 R13, RZ, RZ, R4 ;  /* 0x000000ffff0d7224 */ /* 0x000fe400078e0004 */
[----:B------:R-:W-:Y:S02]  /*37050*/  IMAD.MOV.U32 R12, RZ, RZ, 0x2 ;  /* 0x00000002ff0c7424 */ /* 0x000fe400078e00ff */
[----:B------:R-:W-:-:S07]  /*37060*/  IMAD.MOV.U32 R3, RZ, RZ, R14 ;  /* 0x000000ffff037224 */ /* 0x000fce00078e000e */
[----:B------:R-:W-:Y:S05]  /*37070*/  WARPSYNC.COLLECTIVE R15, `(.L_x_7111) ;  /* 0x000000000f087348 */ /* 0x000fea0003c00000 */
[----:B------:R0:W1:Y:S02]  /*37080*/  SHFL.IDX P6, R14, R13, R12, R11 ;  /* 0x0000000c0d0e7389 */ /* 0x00006400000c000b */
[----:B01----:R-:W-:Y:S01]  /*37090*/  ENDCOLLECTIVE ;  /* 0x000000000000791b */ /* 0x003fe20003800000 */
.L_x_7111:
        /* <DEDUP_REMOVED lines=15> */
.L_x_7112:
[----:B------:R-:W-:Y:S02]  /*37190*/  @P0 IMAD R6, R5, 0x2, R23 ;  /* 0x0000000205060824 */ /* 0x000fe400078e0217 */
[----:B------:R-:W-:Y:S02]  /*371a0*/  IMAD.MOV.U32 R13, RZ, RZ, R4 ;  /* 0x000000ffff0d7224 */ /* 0x000fe400078e0004 */
[----:B------:R-:W-:Y:S02]  /*371b0*/  IMAD.MOV.U32 R12, RZ, RZ, 0x3 ;  /* 0x00000003ff0c7424 */ /* 0x000fe400078e00ff */
[----:B------:R-:W-:-:S07]  /*371c0*/  IMAD.MOV.U32 R3, RZ, RZ, R14 ;  /* 0x000000ffff037224 */ /* 0x000fce00078e000e */
[----:B------:R-:W-:Y:S05]  /*371d0*/  WARPSYNC.COLLECTIVE R15, `(.L_x_7113) ;  /* 0x000000000f087348 */ /* 0x000fea0003c00000 */
[----:B------:R0:W1:Y:S02]  /*371e0*/  SHFL.IDX P6, R14, R13, R12, R11 ;  /* 0x0000000c0d0e7389 */ /* 0x00006400000c000b */
[----:B01----:R-:W-:Y:S01]  /*371f0*/  ENDCOLLECTIVE ;  /* 0x000000000000791b */ /* 0x003fe20003800000 */
.L_x_7113:
        /* <DEDUP_REMOVED lines=10> */
.L_x_7114:
[----:B------:R-:W-:Y:S01]  /*372a0*/  @!PT LDS RZ, [RZ] ;  /* 0x00000000fffff984 */ /* 0x000fe20000000800 */
[----:B------:R-:W-:Y:S01]  /*372b0*/  @!PT LDS RZ, [RZ] ;  /* 0x00000000fffff984 */ /* 0x000fe20000000800 */
[----:B------:R-:W-:Y:S01]  /*372c0*/  @!PT LDS RZ, [RZ] ;  /* 0x00000000fffff984 */ /* 0x000fe20000000800 */
[----:B------:R0:W-:Y:S01]  /*372d0*/  @P0 LDGSTS.E.BYPASS.LTC128B.128 [R6+0x23400], desc[UR46][R2.64], !P2 ;  /* 0x2340000002060fae */ /* 0x0001e2000d101d6e */
[----:B------:R-:W-:Y:S01]  /*372e0*/  IMAD.MOV.U32 R0, RZ, RZ, R14 ;  /* 0x000000ffff007224 */ /* 0x000fe200078e000e */
[----:B------:R-:W-:Y:S06]  /*372f0*/  BRA `(.L_x_7115) ;  /* 0xffffffa000287947 */ /* 0x000fec000383ffff */
.L_x_6994:
[----:B------:R-:W-:Y:S02]  /*37300*/  IMAD.MOV.U32 R13, RZ, RZ, R3 ;  /* 0x000000ffff0d7224 */ /* 0x000fe400078e0003 */
        /* <DEDUP_REMOVED lines=8> */
.L_x_7116:
[C---:B------:R-:W-:Y:S01]  /*37390*/  VIADD R10, R33.reuse, 0x10 ;  /* 0x00000010210a7836 */ /* 0x040fe20000000000 */
[C---:B------:R-:W-:Y:S01]  /*373a0*/  ISETP.GE.AND P0, PT, R33.reuse, R2, PT ;  /* 0x000000022100720c */ /* 0x040fe20003f06270 */
[----:B------:R-:W-:-:S03]  /*373b0*/  VIADD R8, R33, 0x20 ;  /* 0x0000002021087836 */ /* 0x000fc60000000000 */
[----:B------:R0:W-:Y:S04]  /*373c0*/  STL [R1+0x42c], R10 ;  /* 0x00042c0a01007387 */ /* 0x0001e80000100800 */
[----:B------:R0:W-:Y:S01]  /*373d0*/  STL [R1+0x430], R8 ;  /* 0x0004300801007387 */ /* 0x0001e20000100800 */
[----:B------:R-:W-:Y:S02]  /*373e0*/  IMAD.MOV.U32 R13, RZ, RZ, R0 ;  /* 0x000000ffff0d7224 */ /* 0x000fe400078e0000 */
[----:B------:R-:W-:-:S07]  /*373f0*/  IMAD.MOV.U32 R5, RZ, RZ, R14 ;  /* 0x000000ffff057224 */ /* 0x000fce00078e000e */
[----:B0-----:R-:W-:Y:S05]  /*37400*/  WARPSYNC.COLLECTIVE R15, `(.L_x_7117) ;  /* 0x000000000f087348 */ /* 0x001fea0003c00000 */
[----:B------:R1:W2:Y:S02]  /*37410*/  SHFL.IDX P6, R14, R13, R12, R11 ;  /* 0x0000000c0d0e7389 */ /* 0x0002a400000c000b */
[----:B012---:R-:W-:Y:S01]  /*37420*/  ENDCOLLECTIVE ;  /* 0x000000000000791b */ /* 0x007fe20003800000 */
.L_x_7117:
[----:B------:R-:W-:Y:S02]  /*37430*/  IMAD.MOV.U32 R13, RZ, RZ, R3 ;  /* 0x000000ffff0d7224 */ /* 0x000fe400078e0003 */
[----:B------:R-:W-:Y:S02]  /*37440*/  IMAD.MOV.U32 R12, RZ, RZ, 0x1 ;  /* 0x00000001ff0c7424 */ /* 0x000fe400078e00ff */
[----:B------:R-:W-:-:S07]  /*37450*/  IMAD.MOV.U32 R4, RZ, RZ, R14 ;  /* 0x000000ffff047224 */ /* 0x000fce00078e000e */
[----:B------:R-:W-:Y:S05]  /*37460*/  WARPSYNC.COLLECTIVE R15, `(.L_x_7118) ;  /* 0x000000000f087348 */ /* 0x000fea0003c00000 */
[----:B------:R0:W1:Y:S02]  /*37470*/  SHFL.IDX P6, R14, R13, R12, R11 ;  /* 0x0000000c0d0e7389 */ /* 0x00006400000c000b */
[----:B01----:R-:W-:Y:S01]  /*37480*/  ENDCOLLECTIVE ;  /* 0x000000000000791b */ /* 0x003fe20003800000 */
.L_x_7118:
        /* <DEDUP_REMOVED lines=12> */
.L_x_7119:
[----:B------:R-:W-:Y:S02]  /*37550*/  IMAD.MOV.U32 R13, RZ, RZ, R3 ;  /* 0x000000ffff0d7224 */ /* 0x000fe400078e0003 */
[----:B------:R-:W-:Y:S02]  /*37560*/  IMAD.MOV.U32 R12, RZ, RZ, 0x2 ;  /* 0x00000002ff0c7424 */ /* 0x000fe400078e00ff */
[----:B------:R-:W-:-:S07]  /*37570*/  IMAD.MOV.U32 R5, RZ, RZ, R14 ;  /* 0x000000ffff057224 */ /* 0x000fce00078e000e */
[----:B------:R-:W-:Y:S05]  /*37580*/  WARPSYNC.COLLECTIVE R15, `(.L_x_7120) ;  /* 0x000000000f087348 */ /* 0x000fea0003c00000 */
[----:B------:R0:W1:Y:S02]  /*37590*/  SHFL.IDX P6, R14, R13, R12, R11 ;  /* 0x0000000c0d0e7389 */ /* 0x00006400000c000b */
[----:B01----:R-:W-:Y:S01]  /*375a0*/  ENDCOLLECTIVE ;  /* 0x000000000000791b */ /* 0x003fe20003800000 */
.L_x_7120:
        /* <DEDUP_REMOVED lines=10> */
.L_x_7121:
[----:B------:R-:W-:Y:S01]  /*37650*/  @!PT LDS RZ, [RZ] ;  /* 0x00000000fffff984 */ /* 0x000fe20000000800 */
[----:B------:R-:W-:Y:S01]  /*37660*/  @!PT LDS RZ, [RZ] ;  /* 0x00000000fffff984 */ /* 0x000fe20000000800 */
[----:B------:R-:W-:Y:S01]  /*37670*/  @!PT LDS RZ, [RZ] ;  /* 0x00000000fffff984 */ /* 0x000fe20000000800 */
[----:B------:R0:W-:Y:S01]  /*37680*/  @!P0 LDGSTS.E.BYPASS.LTC128B.128 [R26+0x20c00], desc[UR46][R4.64], !P1 ;  /* 0x20c00000041a8fae */ /* 0x0001e2000c901d6e */
[----:B------:R-:W-:Y:S01]  /*37690*/  ISETP.GE.AND P0, PT, R8, R2, PT ;  /* 0x000000020800720c */ /* 0x000fe20003f06270 */
[----:B------:R-:W-:Y:S02]  /*376a0*/  IMAD.MOV.U32 R13, RZ, RZ, R3 ;  /* 0x000000ffff0d7224 */ /* 0x000fe400078e0003 */
[----:B------:R-:W-:Y:S02]  /*376b0*/  IMAD.MOV.U32 R12, RZ, RZ, 0x3 ;  /* 0x00000003ff0c7424 */ /* 0x000fe400078e00ff */
[----:B0-----:R-:W-:-:S08]  /*376c0*/  IMAD.MOV.U32 R4, RZ, RZ, R14 ;  /* 0x000000ffff047224 */ /* 0x001fd000078e000e */
[----:B------:R-:W-:Y:S05]  /*376d0*/  WARPSYNC.COLLECTIVE R15, `(.L_x_7122) ;  /* 0x000000000f087348 */ /* 0x000fea0003c00000 */
[----:B------:R0:W1:Y:S02]  /*376e0*/  SHFL.IDX P6, R14, R13, R12, R11 ;  /* 0x0000000c0d0e7389 */ /* 0x00006400000c000b */
[----:B01----:R-:W-:Y:S01]  /*376f0*/  ENDCOLLECTIVE ;  /* 0x000000000000791b */ /* 0x003fe20003800000 */
.L_x_7122:
        /* <DEDUP_REMOVED lines=10> */
.L_x_7123:
[----:B------:R-:W-:Y:S01]  /*377a0*/  @!PT LDS RZ, [RZ] ;  /* 0x00000000fffff984 */ /* 0x000fe20000000800 */
[----:B------:R-:W-:Y:S01]  /*377b0*/  @!PT LDS RZ, [RZ] ;  /* 0x00000000fffff984 */ /* 0x000fe20000000800 */
[----:B------:R-:W-:Y:S01]  /*377c0*/  @!PT LDS RZ, [RZ] ;  /* 0x00000000fffff984 */ /* 0x000fe20000000800 */
[----:B------:R0:W-:Y:S01]  /*377d0*/  @!P0 LDGSTS.E.BYPASS.LTC128B.128 [R26+0x21400], desc[UR46][R4.64], !P1 ;  /* 0x21400000041a8fae */ /* 0x0001e2000c901d6e */
[----:B------:R-:W-:Y:S01]  /*377e0*/  IMAD.MOV.U32 R0, RZ, RZ, R14 ;  /* 0x000000ffff007224 */ /* 0x000fe200078e000e */
[----:B------:R-:W-:Y:S06]  /*377f0*/  BRA `(.L_x_7124) ;  /* 0xffffffa400487947 */ /* 0x000fec000383ffff */
.L_x_6998:
        /* <DEDUP_REMOVED lines=45> */
.L_x_7126:
[----:B------:R-:W-:Y:S05]  /*37ad0*/  BSYNC B0 ;  /* 0x0000000000007941 */ /* 0x000fea0003800000 */
.L_x_7125:
        /* <DEDUP_REMOVED lines=11> */
.L_x_7127:
        /* <DEDUP_REMOVED lines=39> */
.L_x_7128:
[----:B------:R-:W-:-:S04]  /*37e00*/  @P5 LOP3.LUT R22, R22, 0x800000, RZ, 0xfc, !PT ;  /* 0x0080000016165812 */ /* 0x000fc800078efcff */
[C---:B------:R-:W-:Y:S02]  /*37e10*/  LOP3.LUT P5, RZ, R22.reuse, 0x400, RZ, 0xc0, !PT ;  /* 0x0000040016ff7812 */ /* 0x040fe400078ac0ff */
[----:B------:R-:W-:Y:S01]  /*37e20*/  LOP3.LUT P0, RZ, R22, 0x4000, RZ, 0xc0, !PT ;  /* 0x0000400016ff7812 */ /* 0x000fe2000780c0ff */
[----:B------:R-:W-:Y:S02]  /*37e30*/  IMAD.MOV.U32 R13, RZ, RZ, R5 ;  /* 0x000000ffff0d7224 */ /* 0x000fe400078e0005 */
[----:B------:R-:W-:-:S10]  /*37e40*/  IMAD.MOV.U32 R2, RZ, RZ, R14 ;  /* 0x000000ffff027224 */ /* 0x000fd400078e000e */
[----:B------:R-:W-:Y:S05]  /*37e50*/  WARPSYNC.COLLECTIVE R15, `(.L_x_7129) ;  /* 0x000000000f087348 */ /* 0x000fea0003c00000 */
[----:B------:R0:W1:Y:S02]  /*37e60*/  SHFL.IDX P6, R14, R13, R12, R11 ;  /* 0x0000000c0d0e7389 */ /* 0x00006400000c000b */
[----:B01----:R-:W-:Y:S01]  /*37e70*/  ENDCOLLECTIVE ;  /* 0x000000000000791b */ /* 0x003fe20003800000 */
.L_x_7129:
        /* <DEDUP_REMOVED lines=33> */
.L_x_7130:
[----:B------:R-:W-:Y:S02]  /*38090*/  IMAD.MOV.U32 R13, RZ, RZ, R5 ;  /* 0x000000ffff0d7224 */ /* 0x000fe400078e0005 */
[----:B------:R-:W-:-:S07]  /*380a0*/  IMAD.MOV.U32 R8, RZ, RZ, R14 ;  /* 0x000000ffff087224 */ /* 0x000fce00078e000e */
[----:B------:R-:W-:Y:S05]  /*380b0*/  WARPSYNC.COLLECTIVE R15, `(.L_x_7131) ;  /* 0x000000000f087348 */ /* 0x000fea0003c00000 */
[----:B------:R0:W1:Y:S02]  /*380c0*/  SHFL.IDX P6, R14, R13, R12, R11 ;  /* 0x0000000c0d0e7389 */ /* 0x00006400000c000b */
[----:B01----:R-:W-:Y:S01]  /*380d0*/  ENDCOLLECTIVE ;  /* 0x000000000000791b */ /* 0x003fe20003800000 */
.L_x_7131:
        /* <DEDUP_REMOVED lines=23> */
.L_x_7132:
        /* <DEDUP_REMOVED lines=9> */
.L_x_7133:
[----:B------:R-:W-:Y:S01]  /*382e0*/  IMAD.MOV.U32 R2, RZ, RZ, R14 ;  /* 0x000000ffff027224 */ /* 0x000fe200078e000e */
[----:B------:R-:W-:Y:S06]  /*382f0*/  BRA `(.L_x_7134) ;  /* 0xffffffa800287947 */ /* 0x000fec000383ffff */
.L_x_7003:
[----:B-1----:R1:W2:Y:S02]  /*38300*/  SYNCS.PHASECHK.TRANS64.TRYWAIT P0, [R23+URZ+0x38820], R0 ;  /* 0x03882000170075a7 */ /* 0x0022a4000800017f */
[----:B--2---:R-:W-:Y:S05]  /*38310*/  @!P0 NANOSLEEP.SYNCS 0x989680 ;  /* 0x009896800000895d */ /* 0x004fea0003900000 */
[----:B------:R-:W2:Y:S02]  /*38320*/  @!P0 SYNCS.PHASECHK.TRANS64 P0, [R23+URZ+0x38820], R0 ;  /* 0x03882000170085a7 */ /* 0x000ea4000800007f */
[----:B--2---:R-:W-:Y:S05]  /*38330*/  @!P0 BRA `(.L_x_7003) ;  /* 0xfffffffc00f08947 */ /* 0x004fea000383ffff */
[----:B------:R-:W-:Y:S05]  /*38340*/  BRA `(.L_x_7135) ;  /* 0xffffffa800d07947 */ /* 0x000fea000383ffff */
.L_x_7006:
[----:B-1----:R1:W2:Y:S02]  /*38350*/  SYNCS.PHASECHK.TRANS64.TRYWAIT P0, [R17+URZ+0x38860], R0 ;  /* 0x03886000110075a7 */ /* 0x0022a4000800017f */
[----:B--2---:R-:W-:Y:S05]  /*38360*/  @!P0 NANOSLEEP.SYNCS 0x989680 ;  /* 0x009896800000895d */ /* 0x004fea0003900000 */
[----:B------:R-:W2:Y:S02]  /*38370*/  @!P0 SYNCS.PHASECHK.TRANS64 P0, [R17+URZ+0x38860], R0 ;  /* 0x03886000110085a7 */ /* 0x000ea4000800007f */
[----:B--2---:R-:W-:Y:S05]  /*38380*/  @!P0 BRA `(.L_x_7006) ;  /* 0xfffffffc00f08947 */ /* 0x004fea000383ffff */
[----:B------:R-:W-:Y:S05]  /*38390*/  BRA `(.L_x_7136) ;  /* 0xffffffa800e07947 */ /* 0x000fea000383ffff */
.L_x_7007:
        /* <DEDUP_REMOVED lines=8> */
.L_x_7138:
[----:B------:R-:W-:Y:S05]  /*38420*/  BSYNC B0 ;  /* 0x0000000000007941 */ /* 0x000fea0003800000 */
.L_x_7137:
        /* <DEDUP_REMOVED lines=15> */
.L_x_7139:
        /* <DEDUP_REMOVED lines=39> */
.L_x_7140:
[----:B------:R-:W-:Y:S02]  /*38790*/  IMAD.MOV.U32 R13, RZ, RZ, R5 ;  /* 0x000000ffff0d7224 */ /* 0x000fe400078e0005 */
[----:B------:R-:W-:-:S07]  /*387a0*/  IMAD.MOV.U32 R3, RZ, RZ, R14 ;  /* 0x000000ffff037224 */ /* 0x000fce00078e000e */
[----:B------:R-:W-:Y:S05]  /*387b0*/  WARPSYNC.COLLECTIVE R15, `(.L_x_7141) ;  /* 0x000000000f087348 */ /* 0x000fea0003c00000 */
[----:B------:R0:W1:Y:S02]  /*387c0*/  SHFL.IDX P6, R14, R13, R12, R11 ;  /* 0x0000000c0d0e7389 */ /* 0x00006400000c000b */
[----:B01----:R-:W-:Y:S01]  /*387d0*/  ENDCOLLECTIVE ;  /* 0x000000000000791b */ /* 0x003fe20003800000 */
.L_x_7141:
        /* <DEDUP_REMOVED lines=29> */
.L_x_7142:
[----:B------:R-:W-:Y:S02]  /*389b0*/  IMAD.MOV.U32 R13, RZ, RZ, R5 ;  /* 0x000000ffff0d7224 */ /* 0x000fe400078e0005 */
[----:B------:R-:W-:-:S07]  /*389c0*/  IMAD.MOV.U32 R3, RZ, RZ, R14 ;  /* 0x000000ffff037224 */ /* 0x000fce00078e000e */
[----:B------:R-:W-:Y:S05]  /*389d0*/  WARPSYNC.COLLECTIVE R15, `(.L_x_7143) ;  /* 0x000000000f087348 */ /* 0x000fea0003c00000 */
[----:B------:R0:W1:Y:S02]  /*389e0*/  SHFL.IDX P6, R14, R13, R12, R11 ;  /* 0x0000000c0d0e7389 */ /* 0x00006400000c000b */
[----:B01----:R-:W-:Y:S01]  /*389f0*/  ENDCOLLECTIVE ;  /* 0x000000000000791b */ /* 0x003fe20003800000 */
.L_x_7143:
        /* <DEDUP_REMOVED lines=29> */
.L_x_7144:
[----:B------:R-:W-:Y:S02]  /*38bd0*/  IMAD.MOV.U32 R13, RZ, RZ, R5 ;  /* 0x000000ffff0d7224 */ /* 0x000fe400078e0005 */
[----:B------:R-:W-:-:S07]  /*38be0*/  IMAD.MOV.U32 R8, RZ, RZ, R14 ;  /* 0x000000ffff087224 */ /* 0x000fce00078e000e */
[----:B------:R-:W-:Y:S05]  /*38bf0*/  WARPSYNC.COLLECTIVE R15, `(.L_x_7145) ;  /* 0x000000000f087348 */ /* 0x000fea0003c00000 */
[----:B------:R0:W1:Y:S02]  /*38c00*/  SHFL.IDX P6, R14, R13, R12, R11 ;  /* 0x0000000c0d0e7389 */ /* 0x00006400000c000b */
[----:B01----:R-:W-:Y:S01]  /*38c10*/  ENDCOLLECTIVE ;  /* 0x000000000000791b */ /* 0x003fe20003800000 */
.L_x_7145:
[----:B------:R-:W-:Y:S01]  /*38c20*/  IMAD.MOV.U32 R2, RZ, RZ, R14 ;  /* 0x000000ffff027224 */ /* 0x000fe200078e000e */
[----:B------:R-:W-:Y:S06]  /*38c30*/  BRA `(.L_x_7146) ;  /* 0xffffffa800787947 */ /* 0x000fec000383ffff */
.L_x_7014:
[----:B0-----:R0:W1:Y:S02]  /*38c40*/  SYNCS.PHASECHK.TRANS64.TRYWAIT P0, [R6+URZ+0x38840], R21 ;  /* 0x03884015060075a7 */ /* 0x001064000800017f */
[----:B-1----:R-:W-:Y:S05]  /*38c50*/  @!P0 NANOSLEEP.SYNCS 0x989680 ;  /* 0x009896800000895d */ /* 0x002fea0003900000 */
[----:B------:R-:W1:Y:S02]  /*38c60*/  @!P0 SYNCS.PHASECHK.TRANS64 P0, [R6+URZ+0x38840], R21 ;  /* 0x03884015060085a7 */ /* 0x000e64000800007f */
[----:B-1----:R-:W-:Y:S05]  /*38c70*/  @!P0 BRA `(.L_x_7014) ;  /* 0xfffffffc00f08947 */ /* 0x002fea000383ffff */
[----:B------:R-:W-:Y:S05]  /*38c80*/  BRA `(.L_x_7147) ;  /* 0xffffffb000047947 */ /* 0x000fea000383ffff */
.L_x_7015:
        /* <DEDUP_REMOVED lines=8> */
.L_x_7149:
[----:B------:R-:W-:Y:S05]  /*38d10*/  BSYNC B1 ;  /* 0x0000000000017941 */ /* 0x000fea0003800000 */
.L_x_7148:
        /* <DEDUP_REMOVED lines=9> */
.L_x_7150:
[----:B------:R-:W-:Y:S02]  /*38db0*/  IMAD.MOV.U32 R13, RZ, RZ, R27 ;  /* 0x000000ffff0d7224 */ /* 0x000fe400078e001b */
[----:B------:R-:W-:Y:S02]  /*38dc0*/  IMAD.MOV.U32 R12, RZ, RZ, 0x1 ;  /* 0x00000001ff0c7424 */ /* 0x000fe400078e00ff */
[----:B------:R-:W-:-:S07]  /*38dd0*/  IMAD.MOV.U32 R2, RZ, RZ, R14 ;  /* 0x000000ffff027224 */ /* 0x000fce00078e000e */
[----:B------:R-:W-:Y:S05]  /*38de0*/  WARPSYNC.COLLECTIVE R15, `(.L_x_7151) ;  /* 0x000000000f087348 */ /* 0x000fea0003c00000 */
[----:B------:R0:W1:Y:S02]  /*38df0*/  SHFL.IDX P6, R14, R13, R12, R11 ;  /* 0x0000000c0d0e7389 */ /* 0x00006400000c000b */
[----:B01----:R-:W-:Y:S01]  /*38e00*/  ENDCOLLECTIVE ;  /* 0x000000000000791b */ /* 0x003fe20003800000 */
.L_x_7151:
        /* <DEDUP_REMOVED lines=11> */
.L_x_7152:
[----:B------:R-:W-:Y:S02]  /*38ec0*/  IMAD.MOV.U32 R13, RZ, RZ, R27 ;  /* 0x000000ffff0d7224 */ /* 0x000fe400078e001b */
[----:B------:R-:W-:Y:S02]  /*38ed0*/  IMAD.MOV.U32 R12, RZ, RZ, 0x2 ;  /* 0x00000002ff0c7424 */ /* 0x000fe400078e00ff */
[----:B------:R-:W-:-:S07]  /*38ee0*/  IMAD.MOV.U32 R2, RZ, RZ, R14 ;  /* 0x000000ffff027224 */ /* 0x000fce00078e000e */
[----:B------:R-:W-:Y:S05]  /*38ef0*/  WARPSYNC.COLLECTIVE R15, `(.L_x_7153) ;  /* 0x000000000f087348 */ /* 0x000fea0003c00000 */
[----:B------:R0:W1:Y:S02]  /*38f00*/  SHFL.IDX P6, R14, R13, R12, R11 ;  /* 0x0000000c0d0e7389 */ /* 0x00006400000c000b */
[----:B01----:R-:W-:Y:S01]  /*38f10*/  ENDCOLLECTIVE ;  /* 0x000000000000791b */ /* 0x003fe20003800000 */
.L_x_7153:
        /* <DEDUP_REMOVED lines=11> */
.L_x_7154:
[----:B------:R-:W-:Y:S02]  /*38fd0*/  IMAD.MOV.U32 R13, RZ, RZ, R27 ;  /* 0x000000ffff0d7224 */ /* 0x000fe400078e001b */
[----:B------:R-:W-:Y:S02]  /*38fe0*/  IMAD.MOV.U32 R12, RZ, RZ, 0x3 ;  /* 0x00000003ff0c7424 */ /* 0x000fe400078e00ff */
[----:B------:R-:W-:-:S07]  /*38ff0*/  IMAD.MOV.U32 R2, RZ, RZ, R14 ;  /* 0x000000ffff027224 */ /* 0x000fce00078e000e */
[----:B------:R-:W-:Y:S05]  /*39000*/  WARPSYNC.COLLECTIVE R15, `(.L_x_7155) ;  /* 0x000000000f087348 */ /* 0x000fea0003c00000 */
[----:B------:R0:W1:Y:S02]  /*39010*/  SHFL.IDX P6, R14, R13, R12, R11 ;  /* 0x0000000c0d0e7389 */ /* 0x00006400000c000b */
[----:B01----:R-:W-:Y:S01]  /*39020*/  ENDCOLLECTIVE ;  /* 0x000000000000791b */ /* 0x003fe20003800000 */
.L_x_7155:
        /* <DEDUP_REMOVED lines=11> */
.L_x_7156:
[----:B------:R-:W-:Y:S01]  /*390e0*/  IMAD.MOV.U32 R2, RZ, RZ, R14 ;  /* 0x000000ffff027224 */ /* 0x000fe200078e000e */
[----:B------:R-:W-:Y:S06]  /*390f0*/  BRA `(.L_x_7157) ;  /* 0xffffffac00947947 */ /* 0x000fec000383ffff */
.L_x_7020:
[----:B---3--:R3:W4:Y:S02]  /*39100*/  SYNCS.PHASECHK.TRANS64.TRYWAIT P0, [R6+URZ+0x38860], R21 ;  /* 0x03886015060075a7 */ /* 0x008724000800017f */
[----:B----4-:R-:W-:Y:S05]  /*39110*/  @!P0 NANOSLEEP.SYNCS 0x989680 ;  /* 0x009896800000895d */ /* 0x010fea0003900000 */
[----:B------:R-:W4:Y:S02]  /*39120*/  @!P0 SYNCS.PHASECHK.TRANS64 P0, [R6+URZ+0x38860], R21 ;  /* 0x03886015060085a7 */ /* 0x000f24000800007f */
[----:B----4-:R-:W-:Y:S05]  /*39130*/  @!P0 BRA `(.L_x_7020) ;  /* 0xfffffffc00f08947 */ /* 0x010fea000383ffff */
[----:B------:R-:W-:Y:S05]  /*39140*/  BRA `(.L_x_7158) ;  /* 0xffffffac00e47947 */ /* 0x000fea000383ffff */
.L_x_7021:
        /* <DEDUP_REMOVED lines=8> */
.L_x_7160:
[----:B------:R-:W-:Y:S05]  /*391d0*/  BSYNC B1 ;  /* 0x0000000000017941 */ /* 0x000fea0003800000 */
.L_x_7159:
        /* <DEDUP_REMOVED lines=13> */
.L_x_7161:
        /* <DEDUP_REMOVED lines=17> */
.L_x_7162:
        /* <DEDUP_REMOVED lines=16> */
.L_x_7163:
        /* <DEDUP_REMOVED lines=19> */
.L_x_7164:
        /* <DEDUP_REMOVED lines=14> */
.L_x_7165:
        /* <DEDUP_REMOVED lines=16> */
.L_x_7166:
        /* <DEDUP_REMOVED lines=14> */
.L_x_7167:
[----:B------:R-:W-:Y:S05]  /*398b0*/  BRA `(.L_x_7168) ;  /* 0xffffffac00507947 */ /* 0x000fea000383ffff */
.L_x_7029:
        /* <DEDUP_REMOVED lines=8> */
.L_x_7170:
[----:B------:R-:W-:Y:S05]  /*39940*/  BSYNC B0 ;  /* 0x0000000000007941 */ /* 0x000fea0003800000 */
.L_x_7169:
        /* <DEDUP_REMOVED lines=9> */
.L_x_7171:
        /* <DEDUP_REMOVED lines=18> */
.L_x_7172:
[----:B------:R-:W-:Y:S01]  /*39b00*/  IMAD.MOV.U32 R12, RZ, RZ, 0x2 ;  /* 0x00000002ff0c7424 */ /* 0x000fe200078e00ff */
[----:B------:R-:W-:-:S05]  /*39b10*/  SEL R4, R14, RZ, P1 ;  /* 0x000000ff0e047207 */ /* 0x000fca0000800000 */
[----:B------:R-:W-:-:S04]  /*39b20*/  IMAD.IADD R4, R17, 0x1, R4 ;  /* 0x0000000111047824 */ /* 0x000fc800078e0204 */
[----:B------:R-:W-:-:S07]  /*39b30*/  IMAD.MOV.U32 R13, RZ, RZ, R4 ;  /* 0x000000ffff0d7224 */ /* 0x000fce00078e0004 */
[----:B------:R-:W-:Y:S05]  /*39b40*/  WARPSYNC.COLLECTIVE R15, `(.L_x_7173) ;  /* 0x000000000f087348 */ /* 0x000fea0003c00000 */
[----:B------:R0:W1:Y:S02]  /*39b50*/  SHFL.UP P6, R14, R13, R12, R11 ;  /* 0x0400000c0d0e7389 */ /* 0x00006400000c000b */
[----:B01----:R-:W-:Y:S01]  /*39b60*/  ENDCOLLECTIVE ;  /* 0x000000000000791b */ /* 0x003fe20003800000 */
.L_x_7173:
[----:B------:R-:W-:Y:S01]  /*39b70*/  IMAD.MOV.U32 R12, RZ, RZ, 0x4 ;  /* 0x00000004ff0c7424 */ /* 0x000fe200078e00ff */
[----:B------:R-:W-:-:S05]  /*39b80*/  SEL R3, R14, RZ, P2 ;  /* 0x000000ff0e037207 */ /* 0x000fca0001000000 */
[----:B------:R-:W-:-:S04]  /*39b90*/  IMAD.IADD R6, R4, 0x1, R3 ;  /* 0x0000000104067824 */ /* 0x000fc800078e0203 */
[----:B------:R-:W-:-:S07]  /*39ba0*/  IMAD.MOV.U32 R13, RZ, RZ, R6 ;  /* 0x000000ffff0d7224 */ /* 0x000fce00078e0006 */
[----:B------:R-:W-:Y:S05]  /*39bb0*/  WARPSYNC.COLLECTIVE R15, `(.L_x_7174) ;  /* 0x000000000f087348 */ /* 0x000fea0003c00000 */
[----:B------:R0:W1:Y:S02]  /*39bc0*/  SHFL.UP P6, R14, R13, R12, R11 ;  /* 0x0400000c0d0e7389 */ /* 0x00006400000c000b */
[----:B01----:R-:W-:Y:S01]  /*39bd0*/  ENDCOLLECTIVE ;  /* 0x000000000000791b */ /* 0x003fe20003800000 */
.L_x_7174:
[----:B------:R-:W-:Y:S01]  /*39be0*/  IMAD.MOV.U32 R12, RZ, RZ, 0x8 ;  /* 0x00000008ff0c7424 */ /* 0x000fe200078e00ff */
[----:B------:R-:W-:-:S05]  /*39bf0*/  SEL R3, R14, RZ, P3 ;  /* 0x000000ff0e037207 */ /* 0x000fca0001800000 */
[----:B------:R-:W-:-:S04]  /*39c00*/  IMAD.IADD R2, R6, 0x1, R3 ;  /* 0x0000000106027824 */ /* 0x000fc800078e0203 */
[----:B------:R-:W-:-:S07]  /*39c10*/  IMAD.MOV.U32 R13, RZ, RZ, R2 ;  /* 0x000000ffff0d7224 */ /* 0x000fce00078e0002 */
[----:B------:R-:W-:Y:S05]  /*39c20*/  WARPSYNC.COLLECTIVE R15, `(.L_x_7175) ;  /* 0x000000000f087348 */ /* 0x000fea0003c00000 */
[----:B------:R0:W1:Y:S02]  /*39c30*/  SHFL.UP P6, R14, R13, R12, R11 ;  /* 0x0400000c0d0e7389 */ /* 0x00006400000c000b */
[----:B01----:R-:W-:Y:S01]  /*39c40*/  ENDCOLLECTIVE ;  /* 0x000000000000791b */ /* 0x003fe20003800000 */
.L_x_7175:
[----:B------:R-:W-:Y:S01]  /*39c50*/  IMAD.MOV.U32 R12, RZ, RZ, 0x10 ;  /* 0x00000010ff0c7424 */ /* 0x000fe200078e00ff */
[----:B------:R-:W-:-:S05]  /*39c60*/  SEL R3, R14, RZ, P4 ;  /* 0x000000ff0e037207 */ /* 0x000fca0002000000 */
[----:B------:R-:W-:-:S04]  /*39c70*/  IMAD.IADD R3, R2, 0x1, R3 ;  /* 0x0000000102037824 */ /* 0x000fc800078e0203 */
[----:B------:R-:W-:-:S07]  /*39c80*/  IMAD.MOV.U32 R13, RZ, RZ, R3 ;  /* 0x000000ffff0d7224 */ /* 0x000fce00078e0003 */
[----:B------:R-:W-:Y:S05]  /*39c90*/  WARPSYNC.COLLECTIVE R15, `(.L_x_7176) ;  /* 0x000000000f087348 */ /* 0x000fea0003c00000 */
[----:B------:R0:W1:Y:S02]  /*39ca0*/  SHFL.UP P6, R14, R13, R12, R11 ;  /* 0x0400000c0d0e7389 */ /* 0x00006400000c000b */
[----:B01----:R-:W-:Y:S01]  /*39cb0*/  ENDCOLLECTIVE ;  /* 0x000000000000791b */ /* 0x003fe20003800000 */
.L_x_7176:
        /* <DEDUP_REMOVED lines=8> */
.L_x_7177:
[----:B------:R-:W-:Y:S05]  /*39d40*/  BRA `(.L_x_7178) ;  /* 0xffffffac00e47947 */ /* 0x000fea000383ffff */
.L_x_7034:
[----:B------:R-:W-:Y:S01]  /*39d50*/  BSSY B0, `(.L_x_7179) ;  /* 0x0000008000007945 */ /* 0x000fe20003800000 */
[----:B-----5:R-:W-:Y:S02]  /*39d60*/  IMAD.MOV.U32 R13, RZ, RZ, R17 ;  /* 0x000000ffff0d7224 */ /* 0x020fe400078e0011 */
[----:B------:R-:W-:Y:S02]  /*39d70*/  IMAD.MOV.U32 R12, RZ, RZ, 0x1 ;  /* 0x00000001ff0c7424 */ /* 0x000fe400078e00ff */
[----:B------:R-:W-:Y:S02]  /*39d80*/  IMAD.MOV.U32 R11, RZ, RZ, RZ ;  /* 0x000000ffff0b7224 */ /* 0x000fe400078e00ff */
[----:B------:R-:W-:-:S07]  /*39d90*/  IMAD.MOV.U32 R15, RZ, RZ, -0x1 ;  /* 0xffffffffff0f7424 */ /* 0x000fce00078e00ff */
[----:B0-----:R-:W-:Y:S05]  /*39da0*/  WARPSYNC.COLLECTIVE R15, `(.L_x_7180) ;  /* 0x000000000f087348 */ /* 0x001fea0003c00000 */
[----:B------:R1:W2:Y:S02]  /*39db0*/  SHFL.UP P6, R14, R13, R12, R11 ;  /* 0x0400000c0d0e7389 */ /* 0x0002a400000c000b */
[----:B012---:R-:W-:Y:S01]  /*39dc0*/  ENDCOLLECTIVE ;  /* 0x000000000000791b */ /* 0x007fe20003800000 */
.L_x_7180:
[----:B------:R-:W-:Y:S05]  /*39dd0*/  BSYNC B0 ;  /* 0x0000000000007941 */ /* 0x000fea0003800000 */
.L_x_7179:
        /* <DEDUP_REMOVED lines=8> */
.L_x_7181:
[----:B------:R-:W-:Y:S01]  /*39e60*/  IMAD.MOV.U32 R12, RZ, RZ, 0x4 ;  /* 0x00000004ff0c7424 */ /* 0x000fe200078e00ff */
[----:B------:R-:W-:-:S05]  /*39e70*/  SEL R2, R14, RZ, P2 ;  /* 0x000000ff0e027207 */ /* 0x000fca0001000000 */
[----:B------:R-:W-:-:S04]  /*39e80*/  IMAD.IADD R2, R13, 0x1, R2 ;  /* 0x000000010d027824 */ /* 0x000fc800078e0202 */
[----:B------:R-:W-:-:S07]  /*39e90*/  IMAD.MOV.U32 R13, RZ, RZ, R2 ;  /* 0x000000ffff0d7224 */ /* 0x000fce00078e0002 */
[----:B------:R-:W-:Y:S05]  /*39ea0*/  WARPSYNC.COLLECTIVE R15, `(.L_x_7182) ;  /* 0x000000000f087348 */ /* 0x000fea0003c00000 */
[----:B------:R0:W1:Y:S02]  /*39eb0*/  SHFL.UP P6, R14, R13, R12, R11 ;  /* 0x0400000c0d0e7389 */ /* 0x00006400000c000b */
[----:B01----:R-:W-:Y:S01]  /*39ec0*/  ENDCOLLECTIVE ;  /* 0x000000000000791b */ /* 0x003fe20003800000 */
.L_x_7182:
[----:B------:R-:W-:Y:S01]  /*39ed0*/  IMAD.MOV.U32 R12, RZ, RZ, 0x8 ;  /* 0x00000008ff0c7424 */ /* 0x000fe200078e00ff */
[----:B------:R-:W-:-:S05]  /*39ee0*/  SEL R3, R14, RZ, P3 ;  /* 0x000000ff0e037207 */ /* 0x000fca0001800000 */
[----:B------:R-:W-:-:S04]  /*39ef0*/  IMAD.IADD R3, R2, 0x1, R3 ;  /* 0x0000000102037824 */ /* 0x000fc800078e0203 */
[----:B------:R-:W-:-:S07]  /*39f00*/  IMAD.MOV.U32 R13, RZ, RZ, R3 ;  /* 0x000000ffff0d7224 */ /* 0x000fce00078e0003 */
[----:B------:R-:W-:Y:S05]  /*39f10*/  WARPSYNC.COLLECTIVE R15, `(.L_x_7183) ;  /* 0x000000000f087348 */ /* 0x000fea0003c00000 */
[----:B------:R0:W1:Y:S02]  /*39f20*/  SHFL.UP P6, R14, R13, R12, R11 ;  /* 0x0400000c0d0e7389 */ /* 0x00006400000c000b */
[----:B01----:R-:W-:Y:S01]  /*39f30*/  ENDCOLLECTIVE ;  /* 0x000000000000791b */ /* 0x003fe20003800000 */
.L_x_7183:
[----:B------:R-:W-:Y:S01]  /*39f40*/  IMAD.MOV.U32 R12, RZ, RZ, 0x10 ;  /* 0x00000010ff0c7424 */ /* 0x000fe200078e00ff */
[----:B------:R-:W-:-:S05]  /*39f50*/  SEL R4, R14, RZ, P4 ;  /* 0x000000ff0e047207 */ /* 0x000fca0002000000 */
[----:B------:R-:W-:-:S04]  /*39f60*/  IMAD.IADD R4, R3, 0x1, R4 ;  /* 0x0000000103047824 */ /* 0x000fc800078e0204 */
[----:B------:R-:W-:-:S07]  /*39f70*/  IMAD.MOV.U32 R13, RZ, RZ, R4 ;  /* 0x000000ffff0d7224 */ /* 0x000fce00078e0004 */
[----:B------:R-:W-:Y:S05]  /*39f80*/  WARPSYNC.COLLECTIVE R15, `(.L_x_7184) ;  /* 0x000000000f087348 */ /* 0x000fea0003c00000 */
[----:B------:R0:W1:Y:S02]  /*39f90*/  SHFL.UP P6, R14, R13, R12, R11 ;  /* 0x0400000c0d0e7389 */ /* 0x00006400000c000b */
[----:B01----:R-:W-:Y:S01]  /*39fa0*/  ENDCOLLECTIVE ;  /* 0x000000000000791b */ /* 0x003fe20003800000 */
.L_x_7184:
        /* <DEDUP_REMOVED lines=8> */
.L_x_7185:
[----:B------:R-:W-:Y:S05]  /*3a030*/  BRA `(.L_x_7186) ;  /* 0xffffffac00c47947 */ /* 0x000fea000383ffff */
.L_x_7036:
[----:B------:R-:W-:Y:S01]  /*3a040*/  BSSY B0, `(.L_x_7187) ;  /* 0x0000006000007945 */ /* 0x000fe20003800000 */
[----:B------:R-:W-:Y:S01]  /*3a050*/  PLOP3.LUT P6, PT, P6, PT, PT, 0x8, 0x0 ;  /* 0x000000000000781c */ /* 0x000fe200037ce170 */
[----:B------:R-:W-:-:S12]  /*3a060*/  IMAD.MOV.U32 R15, RZ, RZ, -0x1 ;  /* 0xffffffffff0f7424 */ /* 0x000fd800078e00ff */
[----:B0-----:R-:W-:Y:S05]  /*3a070*/  WARPSYNC.COLLECTIVE R15, `(.L_x_7188) ;  /* 0x000000000f087348 */ /* 0x001fea0003c00000 */
[----:B------:R-:W-:Y:S01]  /*3a080*/  VOTE.ANY R14, PT, P6 ;  /* 0x00000000000e7806 */ /* 0x000fe200030e0100 */
[----:B0-----:R-:W-:Y:S06]  /*3a090*/  ENDCOLLECTIVE ;  /* 0x000000000000791b */ /* 0x001fec0003800000 */
.L_x_7188:
[----:B------:R-:W-:Y:S05]  /*3a0a0*/  BSYNC B0 ;  /* 0x0000000000007941 */ /* 0x000fea0003800000 */
.L_x_7187:
        /* <DEDUP_REMOVED lines=9> */
.L_x_7189:
[----:B------:R-:W-:Y:S01]  /*3a140*/  IMAD.MOV.U32 R17, RZ, RZ, R14 ;  /* 0x000000ffff117224 */ /* 0x000fe200078e000e */
[----:B------:R-:W-:Y:S06]  /*3a150*/  BRA `(.L_x_7190) ;  /* 0xffffffac00b47947 */ /* 0x000fec000383ffff */
.L_x_7038:
[----:B------:R-:W-:Y:S01]  /*3a160*/  BSSY B0, `(.L_x_7191) ;  /* 0x0000007000007945 */ /* 0x000fe20003800000 */
[----:B------:R-:W-:Y:S02]  /*3a170*/  IMAD.MOV.U32 R13, RZ, RZ, R3 ;  /* 0x000000ffff0d7224 */ /* 0x000fe400078e0003 */
[----:B------:R-:W-:Y:S02]  /*3a180*/  IMAD.MOV.U32 R11, RZ, RZ, 0x1f ;  /* 0x0000001fff0b7424 */ /* 0x000fe400078e00ff */
[----:B------:R-:W-:-:S07]  /*3a190*/  IMAD.MOV.U32 R15, RZ, RZ, -0x1 ;  /* 0xffffffffff0f7424 */ /* 0x000fce00078e00ff */
[----:B012---:R-:W-:Y:S05]  /*3a1a0*/  WARPSYNC.COLLECTIVE R15, `(.L_x_7192) ;  /* 0x000000000f087348 */ /* 0x007fea0003c00000 */
[----:B------:R3:W4:Y:S02]  /*3a1b0*/  SHFL.IDX P6, R14, R13, R12, R11 ;  /* 0x0000000c0d0e7389 */ /* 0x00072400000c000b */
[----:B01234-:R-:W-:Y:S01]  /*3a1c0*/  ENDCOLLECTIVE ;  /* 0x000000000000791b */ /* 0x01ffe20003800000 */
.L_x_7192:
[----:B------:R-:W-:Y:S05]  /*3a1d0*/  BSYNC B0 ;  /* 0x0000000000007941 */ /* 0x000fea0003800000 */
.L_x_7191:
[----:B------:R-:W-:Y:S05]  /*3a1e0*/  BRA `(.L_x_7037) ;  /* 0xffffffac00ac7947 */ /* 0x000fea000383ffff */
.L_x_7042:
[----:B------:R0:W0:Y:S02]  /*3a1f0*/  SYNCS.PHASECHK.TRANS64.TRYWAIT P0, [R4+URZ+0x38820], R0 ;  /* 0x03882000040075a7 */ /* 0x000024000800017f */
[----:B0-----:R-:W-:Y:S05]  /*3a200*/  @!P0 NANOSLEEP.SYNCS 0x989680 ;  /* 0x009896800000895d */ /* 0x001fea0003900000 */
[----:B------:R-:W0:Y:S02]  /*3a210*/  @!P0 SYNCS.PHASECHK.TRANS64 P0, [R4+URZ+0x38820], R0 ;  /* 0x03882000040085a7 */ /* 0x000e24000800007f */
[----:B0-----:R-:W-:Y:S05]  /*3a220*/  @!P0 BRA `(.L_x_7042) ;  /* 0xfffffffc00f08947 */ /* 0x001fea000383ffff */
[----:B------:R-:W-:Y:S05]  /*3a230*/  BRA `(.L_x_7193) ;  /* 0xffffffb400247947 */ /* 0x000fea000383ffff */
.L_x_7043:
[----:B------:R-:W0:Y:S01]  /*3a240*/  S2R R2, SR_TID.X ;  /* 0x0000000000027919 */ /* 0x000e220000002100 */
[----:B------:R-:W-:Y:S01]  /*3a250*/  BSSY B0, `(.L_x_7194) ;  /* 0x000000a000007945 */ /* 0x000fe20003800000 */
[----:B------:R-:W-:Y:S02]  /*3a260*/  IMAD.MOV.U32 R12, RZ, RZ, RZ ;  /* 0x000000ffff0c7224 */ /* 0x000fe400078e00ff */
[----:B------:R-:W-:Y:S02]  /*3a270*/  IMAD.MOV.U32 R11, RZ, RZ, 0x1f ;  /* 0x0000001fff0b7424 */ /* 0x000fe400078e00ff */
[----:B------:R-:W-:Y:S01]  /*3a280*/  IMAD.MOV.U32 R15, RZ, RZ, -0x1 ;  /* 0xffffffffff0f7424 */ /* 0x000fe200078e00ff */
[----:B0-----:R-:W-:-:S04]  /*3a290*/  SHF.R.U32.HI R2, RZ, 0x5, R2 ;  /* 0x00000005ff027819 */ /* 0x001fc80000011602 */
[----:B------:R-:W-:-:S05]  /*3a2a0*/  LOP3.LUT R2, R2, 0x3, RZ, 0xc0, !PT ;  /* 0x0000000302027812 */ /* 0x000fca00078ec0ff */
[----:B------:R-:W-:-:S07]  /*3a2b0*/  IMAD.MOV.U32 R13, RZ, RZ, R2 ;  /* 0x000000ffff0d7224 */ /* 0x000fce00078e0002 */
[----:B-1234-:R-:W-:Y:S05]  /*3a2c0*/  WARPSYNC.COLLECTIVE R15, `(.L_x_7195) ;  /* 0x000000000f087348 */ /* 0x01efea0003c00000 */
[----:B------:R0:W0:Y:S02]  /*3a2d0*/  SHFL.IDX P6, R14, R13, R12, R11 ;  /* 0x0000000c0d0e7389 */ /* 0x00002400000c000b */
[----:B01234-:R-:W-:Y:S01]  /*3a2e0*/  ENDCOLLECTIVE ;  /* 0x000000000000791b */ /* 0x01ffe20003800000 */
.L_x_7195:
[----:B------:R-:W-:Y:S05]  /*3a2f0*/  BSYNC B0 ;  /* 0x0000000000007941 */ /* 0x000fea0003800000 */
.L_x_7194:
[----:B------:R-:W-:Y:S05]  /*3a300*/  BRA `(.L_x_7196) ;  /* 0xffffffb4000c7947 */ /* 0x000fea000383ffff */
.L_x_7044:
[----:B------:R-:W-:Y:S01]  /*3a310*/  BSSY B0, `(.L_x_7197) ;  /* 0x0000006000007945 */ /* 0x000fe20003800000 */
[----:B------:R-:W-:-:S07]  /*3a320*/  IMAD.MOV.U32 R15, RZ, RZ, -0x1 ;  /* 0xffffffffff0f7424 */ /* 0x000fce00078e00ff */
[----:B-1234-:R-:W-:Y:S05]  /*3a330*/  WARPSYNC.COLLECTIVE R15, `(.L_x_7198) ;  /* 0x000000000f0c7348 */ /* 0x01efea0003c00000 */
[----:B------:R-:W-:Y:S02]  /*3a340*/  ELECT P6, UR62, PT ;  /* 0x00000000003e782f */ /* 0x000fe400038c0000 */
[----:B------:R-:W-:Y:S01]  /*3a350*/  MOV R14, UR62 ;  /* 0x0000003e000e7c02 */ /* 0x000fe20008000f00 */
[----:B-1234-:R-:W-:Y:S10]  /*3a360*/  ENDCOLLECTIVE ;  /* 0x000000000000791b */ /* 0x01eff40003800000 */
.L_x_7198:
[----:B------:R-:W-:Y:S05]  /*3a370*/  BSYNC B0 ;  /* 0x0000000000007941 */ /* 0x000fea0003800000 */
.L_x_7197:
[----:B------:R-:W-:Y:S05]  /*3a380*/  BRA `(.L_x_7199) ;  /* 0xffffffb400007947 */ /* 0x000fea000383ffff */
.L_x_7046:
[----:B------:R0:W0:Y:S02]  /*3a390*/  SYNCS.PHASECHK.TRANS64.TRYWAIT P1, [R5+URZ+0x38840], R0 ;  /* 0x03884000050075a7 */ /* 0x000024000802017f */
[----:B0-----:R-:W-:Y:S05]  /*3a3a0*/  @!P1 NANOSLEEP.SYNCS 0x989680 ;  /* 0x009896800000995d */ /* 0x001fea0003900000 */
[----:B------:R-:W0:Y:S02]  /*3a3b0*/  @!P1 SYNCS.PHASECHK.TRANS64 P1, [R5+URZ+0x38840], R0 ;  /* 0x03884000050095a7 */ /* 0x000e24000802007f */
[----:B0-----:R-:W-:Y:S05]  /*3a3c0*/  @!P1 BRA `(.L_x_7046) ;  /* 0xfffffffc00f09947 */ /* 0x001fea000383ffff */
[----:B------:R-:W-:Y:S05]  /*3a3d0*/  BRA `(.L_x_7200) ;  /* 0xffffffb400207947 */ /* 0x000fea000383ffff */
.L_x_7048:
[----:B------:R0:W0:Y:S02]  /*3a3e0*/  SYNCS.PHASECHK.TRANS64.TRYWAIT P1, [R25+URZ+0x38840], R2 ;  /* 0x03884002190075a7 */ /* 0x000024000802017f */
[----:B0-----:R-:W-:Y:S05]  /*3a3f0*/  @!P1 NANOSLEEP.SYNCS 0x989680 ;  /* 0x009896800000995d */ /* 0x001fea0003900000 */
[----:B------:R-:W0:Y:S02]  /*3a400*/  @!P1 SYNCS.PHASECHK.TRANS64 P1, [R25+URZ+0x38840], R2 ;  /* 0x03884002190095a7 */ /* 0x000e24000802007f */
[----:B0-----:R-:W-:Y:S05]  /*3a410*/  @!P1 BRA `(.L_x_7048) ;  /* 0xfffffffc00f09947 */ /* 0x001fea000383ffff */
[----:B------:R-:W-:Y:S05]  /*3a420*/  BRA `(.L_x_7201) ;  /* 0xffffffb4002c7947 */ /* 0x000fea000383ffff */
.L_x_7050:
[----:B------:R0:W0:Y:S02]  /*3a430*/  SYNCS.PHASECHK.TRANS64.TRYWAIT P1, [R5+URZ+0x38860], R0 ;  /* 0x03886000050075a7 */ /* 0x000024000802017f */
[----:B0-----:R-:W-:Y:S05]  /*3a440*/  @!P1 NANOSLEEP.SYNCS 0x989680 ;  /* 0x009896800000995d */ /* 0x001fea0003900000 */
[----:B------:R-:W0:Y:S02]  /*3a450*/  @!P1 SYNCS.PHASECHK.TRANS64 P1, [R5+URZ+0x38860], R0 ;  /* 0x03886000050095a7 */ /* 0x000e24000802007f */
[----:B0-----:R-:W-:Y:S05]  /*3a460*/  @!P1 BRA `(.L_x_7050) ;  /* 0xfffffffc00f09947 */ /* 0x001fea000383ffff */
[----:B------:R-:W-:Y:S05]  /*3a470*/  BRA `(.L_x_7202) ;  /* 0xffffffb400287947 */ /* 0x000fea000383ffff */
        .type           $_ZN7cutlass13device_kernelIN5flash11enable_sm90INS1_16FlashAttnFwdSm90INS1_25CollectiveMainloopFwdSm90ILi2EN4cute5tupleIJNS5_1CILi1EEES8_S8_EEENS6_IJNS7_ILi64EEESA_SA_EEELi512ENS_6half_tEfNS_4arch4Sm90ELb0ELb1ELb1ELb1ELb1ELb1ELb1ELb0ELb0ELb1ELb0ELb0EEENS1_21CollectiveEpilogueFwdINS6_IJSA_NS7_ILi512EEESA_EEES9_SC_SE_Li256ELb1ELb1ELb0ELb0EEENS1_36VarlenDynamicPersistentTileSchedulerILi64ELi64ELi256ELi128ELb0ELb1ELb1ELb1ELb0ELb1EEEEEEEEEvNT_6ParamsE$_ZZN5flash25CollectiveMainloopFwdSm90ILi2EN4cute5tupleIJNS1_1CILi1EEES4_S4_EEENS2_IJNS3_ILi64EEES6_S6_EEELi512EN7cutlass6half_tEfNS8_4arch4Sm90ELb0ELb1ELb1ELb1ELb1ELb1ELb1ELb0ELb0ELb1ELb0ELb0EE3mmaINS_16FlashAttnFwdSm90ISC_NS_21CollectiveEpilogueFwdINS2_IJS6_NS3_ILi512EEES6_EEES5_S9_SB_Li256ELb1ELb1ELb0ELb0EEENS_36VarlenDynamicPersistentTileSchedulerILi64ELi64ELi256ELi128ELb0ELb1ELb1ELb1ELb0ELb1EEEE13SharedStorageENS1_6TensorINS1_11ArrayEngineIfLm128EEENS1_6LayoutINS2_IJNS2_IJNS3_ILi2EEESR_NS3_ILi32EEEEEES4_S4_EEENS2_IJNS2_IJS4_SR_NS3_ILi4EEEEEENS3_ILi0EEESX_EEEEEEENS_7SoftmaxILi2ELi0EEEEEbRKNSC_6ParamsENS8_13PipelineAsyncILi2EEES17_RNS8_13PipelineStateILj2EEERT0_RT1_iRiRKNS_16SeqlenInfoQKNewKILb1ELb1EEENS2_IJiiiiEEERT_ENKUliT_T0_T1_E_clIZSD_ISM_S10_S12_EbS15_S17_S17_S1A_S1C_S1E_iS1F_S1J_S1K_S1M_EUlRS1N_iE0_NS3_ILb1EEES1U_EEDaiS1N_S1O_S1P_,@function
        .size           $_ZN7cutlass13device_kernelIN5flash11enable_sm90INS1_16FlashAttnFwdSm90INS1_25CollectiveMainloopFwdSm90ILi2EN4cute5tupleIJNS5_1CILi1EEES8_S8_EEENS6_IJNS7_ILi64EEESA_SA_EEELi512ENS_6half_tEfNS_4arch4Sm90ELb0ELb1ELb1ELb1ELb1ELb1ELb1ELb0ELb0ELb1ELb0ELb0EEENS1_21CollectiveEpilogueFwdINS6_IJSA_NS7_ILi512EEESA_EEES9_SC_SE_Li256ELb1ELb1ELb0ELb0EEENS1_36VarlenDynamicPersistentTileSchedulerILi64ELi64ELi256ELi128ELb0ELb1ELb1ELb1ELb0ELb1EEEEEEEEEvNT_6ParamsE$_ZZN5flash25CollectiveMainloopFwdSm90ILi2EN4cute5tupleIJNS1_1CILi1EEES4_S4_EEENS2_IJNS3_ILi64EEES6_S6_EEELi512EN7cutlass6half_tEfNS8_4arch4Sm90ELb0ELb1ELb1ELb1ELb1ELb1ELb1ELb0ELb0ELb1ELb0ELb0EE3mmaINS_16FlashAttnFwdSm90ISC_NS_21CollectiveEpilogueFwdINS2_IJS6_NS3_ILi512EEES6_EEES5_S9_SB_Li256ELb1ELb1ELb0ELb0EEENS_36VarlenDynamicPersistentTileSchedulerILi64ELi64ELi256ELi128ELb0ELb1ELb1ELb1ELb0ELb1EEEE13SharedStorageENS1_6TensorINS1_11ArrayEngineIfLm128EEENS1_6LayoutINS2_IJNS2_IJNS3_ILi2EEESR_NS3_ILi32EEEEEES4_S4_EEENS2_IJNS2_IJS4_SR_NS3_ILi4EEEEEENS3_ILi0EEESX_EEEEEEENS_7SoftmaxILi2ELi0EEEEEbRKNSC_6ParamsENS8_13PipelineAsyncILi2EEES17_RNS8_13PipelineStateILj2EEERT0_RT1_iRiRKNS_16SeqlenInfoQKNewKILb1ELb1EEENS2_IJiiiiEEERT_ENKUliT_T0_T1_E_clIZSD_ISM_S10_S12_EbS15_S17_S17_S1A_S1C_S1E_iS1F_S1J_S1K_S1M_EUlRS1N_iE0_NS3_ILb1EEES1U_EEDaiS1N_S1O_S1P_,(.L_x_15654 - $_ZN7cutlass13device_kernelIN5flash11enable_sm90INS1_16FlashAttnFwdSm90INS1_25CollectiveMainloopFwdSm90ILi2EN4cute5tupleIJNS5_1CILi1EEES8_S8_EEENS6_IJNS7_ILi64EEESA_SA_EEELi512ENS_6half_tEfNS_4arch4Sm90ELb0ELb1ELb1ELb1ELb1ELb1ELb1ELb0ELb0ELb1ELb0ELb0EEENS1_21CollectiveEpilogueFwdINS6_IJSA_NS7_ILi512EEESA_EEES9_SC_SE_Li256ELb1ELb1ELb0ELb0EEENS1_36VarlenDynamicPersistentTileSchedulerILi64ELi64ELi256ELi128ELb0ELb1ELb1ELb1ELb0ELb1EEEEEEEEEvNT_6ParamsE$_ZZN5flash25CollectiveMainloopFwdSm90ILi2EN4cute5tupleIJNS1_1CILi1EEES4_S4_EEENS2_IJNS3_ILi64EEES6_S6_EEELi512EN7cutlass6half_tEfNS8_4arch4Sm90ELb0ELb1ELb1ELb1ELb1ELb1ELb1ELb0ELb0ELb1ELb0ELb0EE3mmaINS_16FlashAttnFwdSm90ISC_NS_21CollectiveEpilogueFwdINS2_IJS6_NS3_ILi512EEES6_EEES5_S9_SB_Li256ELb1ELb1ELb0ELb0EEENS_36VarlenDynamicPersistentTileSchedulerILi64ELi64ELi256ELi128ELb0ELb1ELb1ELb1ELb0ELb1EEEE13SharedStorageENS1_6TensorINS1_11ArrayEngineIfLm128EEENS1_6LayoutINS2_IJNS2_IJNS3_ILi2EEESR_NS3_ILi32EEEEEES4_S4_EEENS2_IJNS2_IJS4_SR_NS3_ILi4EEEEEENS3_ILi0EEESX_EEEEEEENS_7SoftmaxILi2ELi0EEEEEbRKNSC_6ParamsENS8_13PipelineAsyncILi2EEES17_RNS8_13PipelineStateILj2EEERT0_RT1_iRiRKNS_16SeqlenInfoQKNewKILb1ELb1EEENS2_IJiiiiEEERT_ENKUliT_T0_T1_E_clIZSD_ISM_S10_S12_EbS15_S17_S17_S1A_S1C_S1E_iS1F_S1J_S1K_S1M_EUlRS1N_iE0_NS3_ILb1EEES1U_EEDaiS1N_S1O_S1P_)
$_ZN7cutlass13device_kernelIN5flash11enable_sm90INS1_16FlashAttnFwdSm90INS1_25CollectiveMainloopFwdSm90ILi2EN4cute5tupleIJNS5_1CILi1EEES8_S8_EEENS6_IJNS7_ILi64EEESA_SA_EEELi512ENS_6half_tEfNS_4arch4Sm90ELb0ELb1ELb1ELb1ELb1ELb1ELb1ELb0ELb0ELb1ELb0ELb0EEENS1_21CollectiveEpilogueFwdINS6_IJSA_NS7_ILi512EEESA_EEES9_SC_SE_Li256ELb1ELb1ELb0ELb0EEENS1_36VarlenDynamicPersistentTileSchedulerILi64ELi64ELi256ELi128ELb0ELb1ELb1ELb1ELb0ELb1EEEEEEEEEvNT_6ParamsE$_ZZN5flash25CollectiveMainloopFwdSm90ILi2EN4cute5tupleIJNS1_1CILi1EEES4_S4_EEENS2_IJNS3_ILi64EEES6_S6_EEELi512EN7cutlass6half_tEfNS8_4arch4Sm90ELb0ELb1ELb1ELb1ELb1ELb1ELb1ELb0ELb0ELb1ELb0ELb0EE3mmaINS_16FlashAttnFwdSm90ISC_NS_21CollectiveEpilogueFwdINS2_IJS6_NS3_ILi512EEES6_EEES5_S9_SB_Li256ELb1ELb1ELb0ELb0EEENS_36VarlenDynamicPersistentTileSchedulerILi64ELi64ELi256ELi128ELb0ELb1ELb1ELb1ELb0ELb1EEEE13SharedStorageENS1_6TensorINS1_11ArrayEngineIfLm128EEENS1_6LayoutINS2_IJNS2_IJNS3_ILi2EEESR_NS3_ILi32EEEEEES4_S4_EEENS2_IJNS2_IJS4_SR_NS3_ILi4EEEEEENS3_ILi0EEESX_EEEEEEENS_7SoftmaxILi2ELi0EEEEEbRKNSC_6ParamsENS8_13PipelineAsyncILi2EEES17_RNS8_13PipelineStateILj2EEERT0_RT1_iRiRKNS_16SeqlenInfoQKNewKILb1ELb1EEENS2_IJiiiiEEERT_ENKUliT_T0_T1_E_clIZSD_ISM_S10_S12_EbS15_S17_S17_S1A_S1C_S1E_iS1F_S1J_S1K_S1M_EUlRS1N_iE0_NS3_ILb1EEES1U_EEDaiS1N_S1O_S1P_:
[----:B------:R-:W-:Y:S05]  /*3a480*/  YIELD ;  /* 0x0000000000007946 */ /* 0x000fea0003800000 */
[----:B------:R-:W-:Y:S02]  /*3a490*/  ULDC UR4, c[0x0][0x20] ;  /* 0x0000080000047ab9 */ /* 0x000fe40000000800 */
[----:B------:R-:W-:-:S05]  /*3a4a0*/  VIADD R0, R0, -UR4 ;  /* 0x8000000400007c36 */ /* 0x000fca0008000000 */
[----:B------:R-:W2:Y:S01]  /*3a4b0*/  LDL.64 R10, [R0+0x18] ;  /* 0x00001800000a7983 */ /* 0x000ea20000100a00 */
[----:B------:R-:W0:Y:S03]  /*3a4c0*/  LDC.64 R2, c[0x0][0x208] ;  /* 0x00008200ff027b82 */ /* 0x000e260000000a00 */
[----:B------:R-:W3:Y:S01]  /*3a4d0*/  LDL.64 R6, [R0] ;  /* 0x0000000000067983 */ /* 0x000ee20000100a00 */
[----:B0-----:R-:W-:Y:S02]  /*3a4e0*/  R2UR UR4, R2 ;  /* 0x00000000020472ca */ /* 0x001fe400000e0000 */
[----:B------:R-:W-:-:S13]  /*3a4f0*/  R2UR UR5, R3 ;  /* 0x00000000030572ca */ /* 0x000fda00000e0000 */
[----:B--2---:R-:W2:Y:S01]  /*3a500*/  LD.E R4, desc[UR4][R10.64] ;  /* 0x000000040a047980 */ /* 0x004ea2000c101900 */
[C---:B------:R-:W-:Y:S02]  /*3a510*/  R2UR UR4, R2.reuse ;  /* 0x00000000020472ca */ /* 0x040fe400000e0000 */
[C---:B------:R-:W-:Y:S02]  /*3a520*/  R2UR UR5, R3.reuse ;  /* 0x00000000030572ca */ /* 0x040fe400000e0000 */
[----:B------:R-:W-:Y:S02]  /*3a530*/  R2UR UR6, R2 ;  /* 0x00000000020672ca */ /* 0x000fe400000e0000 */
[----:B------:R-:W-:Y:S01]  /*3a540*/  R2UR UR7, R3 ;  /* 0x00000000030772ca */ /* 0x000fe200000e0000 */
[----:B------:R-:W-:Y:S01]  /*3a550*/  BSSY B0, `(.L_x_7203) ;  /* 0x0000009000007945 */ /* 0x000fe20003800000 */
[----:B------:R-:W-:-:S07]  /*3a560*/  IMAD.MOV.U32 R5, RZ, RZ, R46 ;  /* 0x000000ffff057224 */ /* 0x000fce00078e002e */
[----:B---3--:R0:W5:Y:S04]  /*3a570*/  LD.E R9, desc[UR4][R6.64] ;  /* 0x0000000406097980 */ /* 0x008168000c101900 */
[----:B------:R0:W5:Y:S01]  /*3a580*/  LD.E R14, desc[UR6][R6.64+0x4] ;  /* 0x00000406060e7980 */ /* 0x000162000c101900 */
[----:B--2---:R-:W-:-:S04]  /*3a590*/  LOP3.LUT R4, R4, 0x1, RZ, 0xfc, !PT ;  /* 0x0000000104047812 */ /* 0x004fc800078efcff */
[----:B------:R-:W-:Y:S01]  /*3a5a0*/  ISETP.NE.AND P0, PT, R4, 0x3, PT ;  /* 0x000000030400780c */ /* 0x000fe20003f05270 */
[----:B------:R-:W-:-:S12]  /*3a5b0*/  IMAD.MOV.U32 R4, RZ, RZ, R39 ;  /* 0x000000ffff047224 */ /* 0x000fd800078e0027 */
[----:B0-----:R-:W-:Y:S05]  /*3a5c0*/  @!P0 BRA `(.L_x_7204) ;  /* 0x0000000000048947 */ /* 0x001fea0003800000 */
[----:B------:R-:W-:Y:S01]  /*3a5d0*/  BPT.TRAP 0x1 ;  /* 0x000000040000795c */ /* 0x000fe20000300000 */
.L_x_7204:
[----:B------:R-:W-:Y:S05]  /*3a5e0*/  BSYNC B0 ;  /* 0x0000000000007941 */ /* 0x000fea0003800000 */
.L_x_7203:
        /* <DEDUP_REMOVED lines=17> */
.L_x_7206:
[----:B------:R-:W-:Y:S05]  /*3a700*/  BSYNC B0 ;  /* 0x0000000000007941 */ /* 0x000fea0003800000 */
.L_x_7205:
        /* <DEDUP_REMOVED lines=10> */
.L_x_7208:
[----:B------:R-:W-:Y:S05]  /*3a7b0*/  BSYNC B0 ;  /* 0x0000000000007941 */ /* 0x000fea0003800000 */
.L_x_7207:
[----:B------:R-:W2:Y:S04]  /*3a7c0*/  LDL.64 R14, [R0] ;  /* 0x00000000000e7983 */ /* 0x000ea80000100a00 */
[----:B------:R-:W3:Y:S01]  /*3a7d0*/  LDL.64 R10, [R0+0x28] ;  /* 0x00002800000a7983 */ /* 0x000ee20000100a00 */
[C---:B------:R-:W-:Y:S02]  /*3a7e0*/  R2UR UR6, R2.reuse ;  /* 0x00000000020672ca */ /* 0x040fe400000e0000 */
[C---:B------:R-:W-:Y:S01]  /*3a7f0*/  R2UR UR7, R3.reuse ;  /* 0x00000000030772ca */ /* 0x040fe200000e0000 */
[----:B0----5:R-:W4:Y:S01]  /*3a800*/  LDL.64 R12, [R0+0x20] ;  /* 0x00002000000c7983 */ /* 0x021f220000100a00 */
        /* <DEDUP_REMOVED lines=65> */
[----:B------:R-:W-:Y:S01]  /*3ac20*/  R2UR UR9, R3 ;  /* 0x00000000030972ca */ /* 0x000fe200000e0000 */
[----:B--2---:R-:W-:Y:S02]  /*3ac30*/  VIADD R10, R12, 0x6 ;  /* 0x000000060c0a7836 */ /* 0x004fe40000000000 */
[----:B------:R-:W-:-:S03]  /*3ac40*/  IMAD.MOV.U32 R11, RZ, RZ, R13 ;  /* 0x000000ffff0b7224 */ /* 0x000fc600078e000d */
        /* <DEDUP_REMOVED lines=8> */
[----:B------:R-:W3:-:S12]  /*3acd0*/  LDL.64 R12, [R0+0x30] ;  /* 0x00003000000c7983 */ /* 0x000ed80000100a00 */
[----:B--2---:R-:W2:Y:S01]  /*3ace0*/  LD.E R10, desc[UR4][R10.64] ;  /* 0x000000040a0a7980 */ /* 0x004ea2000c101900 */
[----:B---3--:R-:W-:Y:S01]  /*3acf0*/  MOV R12, R12 ;  /* 0x0000000c000c7202 */ /* 0x008fe20000000f00 */
[----:B------:R-:W-:Y:S01]  /*3ad00*/  BSSY B0, `(.L_x_7210) ;  /* 0x0000007000007945 */ /* 0x000fe20003800000 */
[----:B--2---:R-:W-:-:S04]  /*3ad10*/  LEA.HI R14, R10, R10, RZ, 0x1 ;  /* 0x0000000a0a0e7211 */ /* 0x004fc800078f08ff */
[----:B------:R-:W-:-:S05]  /*3ad20*/  LOP3.LUT R15, R14, 0xfffffffe, RZ, 0xc0, !PT ;  /* 0xfffffffe0e0f7812 */ /* 0x000fca00078ec0ff */
[----:B------:R-:W-:-:S05]  /*3ad30*/  IMAD.IADD R15, R10, 0x1, -R15 ;  /* 0x000000010a0f7824 */ /* 0x000fca00078e0a0f */
[----:B------:R-:W-:-:S04]  /*3ad40*/  SHF.L.U32 R15, R15, 0x1f, RZ ;  /* 0x0000001f0f0f7819 */ /* 0x000fc800000006ff */
[----:B------:R-:W1:Y:S02]  /*3ad50*/  SYNCS.PHASECHK.TRANS64.TRYWAIT P0, [R12+URZ+0x38810], R15 ;  /* 0x0388100f0c0075a7 */ /* 0x000e64000800017f */
[----:B01----:R-:W-:Y:S05]  /*3ad60*/  @!P0 BRA `(.L_x_7211) ;  /* 0x000000ec00908947 */ /* 0x003fea0003800000 */
.L_x_7237:
[----:B------:R-:W-:Y:S05]  /*3ad70*/  BSYNC B0 ;  /* 0x0000000000007941 */ /* 0x000fea0003800000 */
.L_x_7210:
[----:B------:R-:W0:Y:S01]  /*3ad80*/  LDL.64 R6, [R0+0x40] ;  /* 0x0000400000067983 */ /* 0x000e220000100a00 */
[----:B------:R-:W-:Y:S02]  /*3ad90*/  R2UR UR4, R2 ;  /* 0x00000000020472ca */ /* 0x000fe400000e0000 */
[----:B------:R-:W-:Y:S01]  /*3ada0*/  R2UR UR5, R3 ;  /* 0x00000000030572ca */ /* 0x000fe200000e0000 */
[----:B------:R-:W2:-:S12]  /*3adb0*/  LDL.64 R10, [R0] ;  /* 0x00000000000a7983 */ /* 0x000e980000100a00 */
[----:B0-----:R-:W3:Y:S01]  /*3adc0*/  LD.E R12, desc[UR4][R6.64] ;  /* 0x00000004060c7980 */ /* 0x001ee2000c101900 */
[----:B------:R-:W-:Y:S02]  /*3add0*/  R2UR UR6, R2 ;  /* 0x00000000020672ca */ /* 0x000fe400000e0000 */
[----:B------:R-:W-:Y:S01]  /*3ade0*/  R2UR UR7, R3 ;  /* 0x00000000030772ca */ /* 0x000fe200000e0000 */
[----:B--2---:R0:W5:Y:S01]  /*3adf0*/  LD.E R14, desc[UR4][R10.64] ;  /* 0x000000040a0e7980 */ /* 0x004162000c101900 */
[----:B------:R-:W-:Y:S11]  /*3ae00*/  BSSY B0, `(.L_x_7212) ;  /* 0x0000006000007945 */ /* 0x000ff60003800000 */
[----:B------:R0:W5:Y:S01]  /*3ae10*/  LD.E R15, desc[UR6][R10.64+0x4] ;  /* 0x000004060a0f7980 */ /* 0x000162000c101900 */
[----:B---3--:R-:W-:-:S04]  /*3ae20*/  LOP3.LUT R12, R12, 0x1, RZ, 0xfc, !PT ;  /* 0x000000010c0c7812 */ /* 0x008fc800078efcff */
[----:B------:R-:W-:-:S13]  /*3ae30*/  ISETP.NE.AND P0, PT, R12, 0x3, PT ;  /* 0x000000030c00780c */ /* 0x000fda0003f05270 */
[----:B0-----:R-:W-:Y:S05]  /*3ae40*/  @!P0 BRA `(.L_x_7213) ;  /* 0x0000000000048947 */ /* 0x001fea0003800000 */
[----:B------:R-:W-:Y:S01]  /*3ae50*/  BPT.TRAP 0x1 ;  /* 0x000000040000795c */ /* 0x000fe20000300000 */
.L_x_7213:
[----:B------:R-:W-:Y:S05]  /*3ae60*/  BSYNC B0 ;  /* 0x0000000000007941 */ /* 0x000fea0003800000 */
.L_x_7212:
        /* <DEDUP_REMOVED lines=17> */
.L_x_7215:
[----:B------:R-:W-:Y:S05]  /*3af80*/  BSYNC B0 ;  /* 0x0000000000007941 */ /* 0x000fea0003800000 */
.L_x_7214:
        /* <DEDUP_REMOVED lines=10> */
.L_x_7217:
[----:B------:R-:W-:Y:S05]  /*3b030*/  BSYNC B0 ;  /* 0x0000000000007941 */ /* 0x000fea0003800000 */
.L_x_7216:
        /* <DEDUP_REMOVED lines=338> */
[C---:B------:R-:W-:Y:S02]  /*3c560*/  R2UR UR9, R3.reuse ;  /* 0x00000000030972ca */ /* 0x040fe400000e0000 */
[----:B------:R-:W-:Y:S01]  /*3c570*/  R2UR UR10, R2 ;  /* 0x00000000020a72ca */ /* 0x000fe200000e0000 */
[----:B------:R-:W-:Y:S01]  /*3c580*/  IMAD.IADD R20, R20, 0x1, R21 ;  /* 0x0000000114147824 */ /* 0x000fe200078e0215 */
[----:B------:R-:W-:-:S04]  /*3c590*/  R2UR UR11, R3 ;  /* 0x00000000030b72ca */ /* 0x000fc800000e0000 */
[----:B------:R-:W-:-:S05]  /*3c5a0*/  LOP3.LUT R21, R20, 0xa06, RZ, 0xc0, !PT ;  /* 0x00000a0614157812 */ /* 0x000fca00078ec0ff */
[----:B------:R-:W-:-:S05]  /*3c5b0*/  IMAD.IADD R20, R12, 0x1, R21 ;  /* 0x000000010c147824 */ /* 0x000fca00078e0215 */
[----:B------:R-:W-:Y:S01]  /*3c5c0*/  R2UR UR6, R20 ;  /* 0x00000000140672ca */ /* 0x000fe200000e0000 */
[----:B--2---:R-:W-:Y:S01]  /*3c5d0*/  IMAD.IADD R14, R21, 0x1, R14 ;  /* 0x00000001150e7824 */ /* 0x004fe200078e020e */
[----:B------:R-:W-:Y:S01]  /*3c5e0*/  R2UR UR5, R15 ;  /* 0x000000000f0572ca */ /* 0x000fe200000e0000 */
        /* <DEDUP_REMOVED lines=199> */
[----:B------:R-:W-:Y:S01]  /*3d260*/  R2UR UR7, R13 ;  /* 0x000000000d0772ca */ /* 0x000fe200000e0000 */
[----:B------:R-:W-:Y:S01]  /*3d270*/  IMAD.MOV.U32 R15, RZ, RZ, 0x1000 ;  /* 0x00001000ff0f7424 */ /* 0x000fe200078e00ff */
[----:B------:R-:W-:Y:S01]  /*3d280*/  WARPGROUP.ARRIVE ;  /* 0x00000000000079c5 */ /* 0x000fe20000000000 */
        /* <DEDUP_REMOVED lines=8> */
[----:B--2---:R-:W-:Y:S01]  /*3d310*/  IMAD.IADD R10, R15, 0x1, R10 ;  /* 0x000000010f0a7824 */ /* 0x004fe200078e020a */
        /* <DEDUP_REMOVED lines=18> */
.L_x_7220:
[----:B------:R-:W-:Y:S05]  /*3d440*/  BSYNC B0 ;  /* 0x0000000000007941 */ /* 0x000fea0003800000 */
.L_x_7219:
        /* <DEDUP_REMOVED lines=13> */
[----:B------:R0:W3:Y:S04]  /*3d520*/  LD.E R62, desc[UR4][R56.64] ;  /* 0x00000004383e7980 */ /* 0x0000e8000c101900 */
        /* <DEDUP_REMOVED lines=10> */
[----:B------:R-:W3:Y:S01]  /*3d5d0*/  LD.E R9, desc[UR12][R4.64+0x18] ;  /* 0x0000180c04097980 */ /* 0x000ee2000c101900 */
[C---:B------:R-:W-:Y:S02]  /*3d5e0*/  R2UR UR9, R3.reuse ;  /* 0x00000000030972ca */ /* 0x040fe400000e0000 */
[----:B------:R-:W-:Y:S02]  /*3d5f0*/  R2UR UR10, R2 ;  /* 0x00000000020a72ca */ /* 0x000fe400000e0000 */
[----:B------:R-:W-:-:S07]  /*3d600*/  R2UR UR11, R3 ;  /* 0x00000000030b72ca */ /* 0x000fce00000e0000 */
[----:B------:R-:W4:Y:S04]  /*3d610*/  LD.E R10, desc[UR6][R4.64+0x4] ;  /* 0x00000406040a7980 */ /* 0x000f28000c101900 */
[----:B------:R-:W4:Y:S04]  /*3d620*/  LD.E R65, desc[UR8][R4.64+0xc] ;  /* 0x00000c0804417980 */ /* 0x000f28000c101900 */
[----:B------:R-:W4:Y:S04]  /*3d630*/  LD.E R59, desc[UR10][R4.64+0x14] ;  /* 0x0000140a043b7980 */ /* 0x000f28000c101900 */
[----:B--2---:R-:W2:Y:S01]  /*3d640*/  LD.E R60, desc[UR4][R6.64] ;  /* 0x00000004063c7980 */ /* 0x004ea2000c101900 */
[----:B------:R-:W-:-:S02]  /*3d650*/  @P0 R2UR UR4, R2 ;  /* 0x00000000020402ca */ /* 0x000fc400000e0000 */
[----:B------:R-:W-:-:S13]  /*3d660*/  @P0 R2UR UR5, R3 ;  /* 0x00000000030502ca */ /* 0x000fda00000e0000 */
[----:B------:R-:W4:Y:S01]  /*3d670*/  @P0 LD.E R64, desc[UR4][R4.64+0x28] ;  /* 0x0000280404400980 */ /* 0x000f22000c101900 */
[----:B------:R-:W-:Y:S02]  /*3d680*/  R2UR UR4, R2 ;  /* 0x00000000020472ca */ /* 0x000fe400000e0000 */
[----:B------:R-:W-:-:S13]  /*3d690*/  R2UR UR5, R3 ;  /* 0x00000000030572ca */ /* 0x000fda00000e0000 */
[----:B------:R-:W4:Y:S04]  /*3d6a0*/  LD.E R7, desc[UR4][R4.64+0x8] ;  /* 0x0000080404077980 */ /* 0x000f28000c101900 */
[----:B------:R-:W4:Y:S01]  /*3d6b0*/  LD.E R58, desc[UR4][R4.64+0x10] ;  /* 0x00001004043a7980 */ /* 0x000f22000c101900 */
[----:B---3--:R-:W-:Y:S01]  /*3d6c0*/  ISETP.GE.AND P1, PT, R9, 0x1, PT ;  /* 0x000000010900780c */ /* 0x008fe20003f26270 */
[----:B------:R-:W-:Y:S01]  /*3d6d0*/  BSSY B0, `(.L_x_7221) ;  /* 0x000008b000007945 */ /* 0x000fe20003800000 */
[-C--:B--2---:R-:W-:Y:S01]  /*3d6e0*/  FMUL.FTZ R15, R34, R60.reuse ;  /* 0x0000003c220f7220 */ /* 0x084fe20000410000 */
[----:B------:R-:W-:Y:S01]  /*3d6f0*/  SHF.R.S32.HI R34, RZ, 0x1f, R61 ;  /* 0x0000001fff227819 */ /* 0x000fe2000001143d */
[-C--:B------:R-:W-:Y:S01]  /*3d700*/  FMUL.FTZ R12, R27, R60.reuse ;  /* 0x0000003c1b0c7220 */ /* 0x080fe20000410000 */
[----:B------:R-:W-:-:S02]  /*3d710*/  FMUL.FTZ R11, R24, R60 ;  /* 0x0000003c180b7220 */ /* 0x000fc40000410000 */
[----:B------:R-:W-:Y:S01]  /*3d720*/  LEA.HI R27, R34, R61, RZ, 0x7 ;  /* 0x0000003d221b7211 */ /* 0x000fe200078f38ff */
[----:B------:R-:W-:-:S03]  /*3d730*/  FMUL.FTZ R24, R38, R60 ;  /* 0x0000003c26187220 */ /* 0x000fc60000410000 */
[----:B------:R-:W-:Y:S01]  /*3d740*/  LOP3.LUT R38, R27, 0xffffff80, RZ, 0xc0, !PT ;  /* 0xffffff801b267812 */ /* 0x000fe200078ec0ff */
[----:B------:R-:W-:-:S04]  /*3d750*/  FMUL.FTZ R14, R31, R60 ;  /* 0x0000003c1f0e7220 */ /* 0x000fc80000410000 */
[----:B------:R-:W-:Y:S02]  /*3d760*/  IMAD.IADD R38, R61, 0x1, -R38 ;  /* 0x000000013d267824 */ /* 0x000fe400078e0a26 */
[-C--:B------:R-:W-:Y:S01]  /*3d770*/  FMUL.FTZ R31, R33, R60.reuse ;  /* 0x0000003c211f7220 */ /* 0x080fe20000410000 */
[-C--:B------:R-:W-:Y:S01]  /*3d780*/  FMUL.FTZ R20, R35, R60.reuse ;  /* 0x0000003c23147220 */ /* 0x080fe20000410000 */
[----:B------:R-:W-:Y:S02]  /*3d790*/  LEA.HI R35, R34, R61, RZ, 0x2 ;  /* 0x0000003d22237211 */ /* 0x000fe400078f10ff */
[----:B------:R-:W-:Y:S01]  /*3d7a0*/  SHF.R.S32.HI R33, RZ, 0x1f, R38 ;  /* 0x0000001fff217819 */ /* 0x000fe20000011426 */
[-C--:B------:R-:W-:Y:S01]  /*3d7b0*/  FMUL.FTZ R40, R40, R60.reuse ;  /* 0x0000003c28287220 */ /* 0x080fe20000410000 */
[-C--:B0-----:R-:W-:Y:S01]  /*3d7c0*/  FMUL.FTZ R57, R28, R60.reuse ;  /* 0x0000003c1c397220 */ /* 0x081fe20000410000 */
[----:B------:R-:W-:Y:S01]  /*3d7d0*/  FMUL.FTZ R28, R42, R60 ;  /* 0x0000003c2a1c7220 */ /* 0x000fe20000410000 */
[----:B------:R-:W-:Y:S01]  /*3d7e0*/  LEA.HI R34, R33, R38, RZ, 0x2 ;  /* 0x0000002621227211 */ /* 0x000fe200078f10ff */
[----:B------:R0:W1:Y:S01]  /*3d7f0*/  MUFU.TANH R66, R40 ;  /* 0x0000002800427308 */ /* 0x0000620000002400 */
[----:B------:R-:W-:-:S02]  /*3d800*/  LOP3.LUT R42, R35, 0xfffffffc, RZ, 0xc0, !PT ;  /* 0xfffffffc232a7812 */ /* 0x000fc400078ec0ff */
[----:B------:R-:W-:Y:S01]  /*3d810*/  SHF.R.S32.HI R35, RZ, 0x2, R34 ;  /* 0x00000002ff237819 */ /* 0x000fe20000011422 */
[----:B------:R-:W-:Y:S01]  /*3d820*/  FMUL.FTZ R13, R30, R60 ;  /* 0x0000003c1e0d7220 */ /* 0x000fe20000410000 */
[----:B------:R-:W-:Y:S01]  /*3d830*/  LEA.HI R33, R33, R38, RZ, 0x5 ;  /* 0x0000002621217211 */ /* 0x000fe200078f28ff */
[----:B------:R-:W-:Y:S01]  /*3d840*/  IMAD.IADD R42, R61, 0x1, -R42 ;  /* 0x000000013d2a7824 */ /* 0x000fe200078e0a2a */
[----:B0-----:R-:W-:Y:S01]  /*3d850*/  SHF.R.S32.HI R40, RZ, 0x1f, R34 ;  /* 0x0000001fff287819 */ /* 0x001fe20000011422 */
[-C--:B------:R-:W-:Y:S01]  /*3d860*/  FMUL.FTZ R30, R32, R60.reuse ;  /* 0x0000003c201e7220 */ /* 0x080fe20000410000 */
[-C--:B------:R-:W-:Y:S02]  /*3d870*/  FMUL.FTZ R32, R36, R60.reuse ;  /* 0x0000003c24207220 */ /* 0x080fe40000410000 */
[----:B------:R-:W-:Y:S01]  /*3d880*/  LEA.HI R40, R40, R35, RZ, 0x3 ;  /* 0x0000002328287211 */ /* 0x000fe200078f18ff */
[----:B------:R-:W-:Y:S01]  /*3d890*/  FMUL.FTZ R36, R37, R60 ;  /* 0x0000003c25247220 */ /* 0x000fe20000410000 */
[----:B------:R-:W-:-:S02]  /*3d8a0*/  SHF.R.S32.HI R33, RZ, 0x5, R33 ;  /* 0x00000005ff217819 */ /* 0x000fc40000011421 */
[----:B------:R-:W-:Y:S02]  /*3d8b0*/  LEA.HI R37, R42, R42, RZ, 0x1 ;  /* 0x0000002a2a257211 */ /* 0x000fe400078f08ff */
[----:B------:R-:W-:Y:S01]  /*3d8c0*/  LOP3.LUT R40, R40, 0xfffffff8, RZ, 0xc0, !PT ;  /* 0xfffffff828287812 */ /* 0x000fe200078ec0ff */
[----:B------:R-:W-:Y:S01]  /*3d8d0*/  IMAD R33, R62, 0x4, R33 ;  /* 0x000000043e217824 */ /* 0x000fe200078e0221 */
[----:B------:R-:W-:-:S03]  /*3d8e0*/  LOP3.LUT R37, R37, 0x1ffffffe, RZ, 0xc0, !PT ;  /* 0x1ffffffe25257812 */ /* 0x000fc600078ec0ff */
[----:B------:R-:W-:Y:S02]  /*3d8f0*/  IMAD.IADD R40, R35, 0x1, -R40 ;  /* 0x0000000123287824 */ /* 0x000fe400078e0a28 */
[----:B------:R-:W-:Y:S02]  /*3d900*/  IMAD.IADD R37, R42, 0x1, -R37 ;  /* 0x000000012a257824 */ /* 0x000fe400078e0a25 */
[----:B------:R-:W-:Y:S02]  /*3d910*/  IMAD.U32 R40, R33, 0x10, R40 ;  /* 0x0000001021287824 */ /* 0x000fe400078e0028 */
[----:B------:R-:W-:Y:S02]  /*3d920*/  FMUL.FTZ R21, R43, R60 ;  /* 0x0000003c2b157220 */ /* 0x000fe40000410000 */
[----:B------:R-:W-:-:S04]  /*3d930*/  IMAD R43, R37, 0x8, R40 ;  /* 0x00000008252b7824 */ /* 0x000fc800078e0228 */
[----:B----4-:R-:W-:-:S04]  /*3d940*/  @P0 IMAD.HI.U32 R64, R43, R64, RZ ;  /* 0x000000402b400227 */ /* 0x010fc800078e00ff */
[-C--:B------:R-:W-:Y:S01]  /*3d950*/  FMUL.FTZ R56, R25, R60.reuse ;  /* 0x0000003c19387220 */ /* 0x080fe20000410000 */
[----:B------:R-:W-:Y:S01]  /*3d960*/  @P0 SHF.R.U32.HI R43, RZ, R63, R64 ;  /* 0x0000003fff2b0219 */ /* 0x000fe20000011640 */
[-C--:B------:R-:W-:Y:S01]  /*3d970*/  FMUL.FTZ R25, R46, R60.reuse ;  /* 0x0000003c2e197220 */ /* 0x080fe20000410000 */
[----:B------:R-:W-:Y:S01]  /*3d980*/  LOP3.LUT R33, R34, 0x7ffffffc, RZ, 0xc0, !PT ;  /* 0x7ffffffc22217812 */ /* 0x000fe200078ec0ff */
[-C--:B------:R-:W-:Y:S01]  /*3d990*/  FMUL.FTZ R41, R41, R60.reuse ;  /* 0x0000003c29297220 */ /* 0x080fe20000410000 */
[----:B------:R-:W-:Y:S01]  /*3d9a0*/  IMAD.SHL.U32 R46, R8, 0x40, RZ ;  /* 0x00000040082e7824 */ /* 0x000fe200078e00ff */
[----:B------:R-:W0:Y:S01]  /*3d9b0*/  SHFL.IDX PT, R37, R43, RZ, 0x1c1f ;  /* 0x001c1fff2b257589 */ /* 0x000e2200000e0000 */
[-C--:B------:R-:W-:Y:S01]  /*3d9c0*/  FMUL.FTZ R6, R26, R60.reuse ;  /* 0x0000003c1a067220 */ /* 0x080fe20000410000 */
[----:B------:R2:W3:Y:S01]  /*3d9d0*/  MUFU.TANH R67, R41 ;  /* 0x0000002900437308 */ /* 0x0004e20000002400 */
        /* <DEDUP_REMOVED lines=11> */
[--C-:B------:R-:W-:Y:S01]  /*3da90*/  IADD3 R33, R7, 0x1, -R46.reuse ;  /* 0x0000000107217810 */ /* 0x100fe20007ffe82e */
[----:B------:R-:W-:Y:S01]  /*3daa0*/  FMUL.FTZ R55, R55, R60 ;  /* 0x0000003c37377220 */ /* 0x000fe20000410000 */
[----:B------:R-:W2:Y:S03]  /*3dab0*/  MUFU.TANH R11, R11 ;  /* 0x0000000b000b7308 */ /* 0x000ea60000002400 */
[----:B------:R-:W-:Y:S01]  /*3dac0*/  IMAD R35, R8, -0x2, R33 ;  /* 0xfffffffe08237824 */ /* 0x000fe200078e0221 */
[----:B------:R-:W-:Y:S01]  /*3dad0*/  LOP3.LUT R34, RZ, R65, RZ, 0x33, !PT ;  /* 0x00000041ff227212 */ /* 0x000fe200078e33ff */
[----:B------:R-:W-:-:S03]  /*3dae0*/  IMAD.IADD R33, R7, 0x1, -R46 ;  /* 0x0000000107217824 */ /* 0x000fc600078e0a2e */
[----:B------:R-:W4:Y:S01]  /*3daf0*/  MUFU.TANH R56, R56 ;  /* 0x0000003800387308 */ /* 0x000f220000002400 */
[----:B------:R-:W-:-:S07]  /*3db00*/  IMAD.IADD R35, R35, 0x1, -R10 ;  /* 0x0000000123237824 */ /* 0x000fce00078e0a0a */
[----:B------:R-:W0:Y:S01]  /*3db10*/  MUFU.TANH R6, R6 ;  /* 0x0000000600067308 */ /* 0x000e220000002400 */
[----:B------:R-:W-:-:S07]  /*3db20*/  FMUL.FTZ R44, R44, R60 ;  /* 0x0000003c2c2c7220 */ /* 0x000fce0000410000 */
[----:B------:R-:W0:Y:S01]  /*3db30*/  MUFU.TANH R12, R12 ;  /* 0x0000000c000c7308 */ /* 0x000e220000002400 */
[----:B------:R-:W-:-:S07]  /*3db40*/  FMUL.FTZ R45, R45, R60 ;  /* 0x0000003c2d2d7220 */ /* 0x000fce0000410000 */
        /* <DEDUP_REMOVED lines=28> */
[----:B------:R0:W1:Y:S08]  /*3dd10*/  MUFU.TANH R68, R44 ;  /* 0x0000002c00447308 */ /* 0x0000700000002400 */
[----:B------:R3:W1:Y:S01]  /*3dd20*/  MUFU.TANH R69, R45 ;  /* 0x0000002d00457308 */ /* 0x0006620000002400 */
[----:B0-----:R-:W-:Y:S01]  /*3dd30*/  VIADDMNMX R44, R37, R58, R47, PT ;  /* 0x0000003a252c7246 */ /* 0x001fe2000380012f */
        /* <DEDUP_REMOVED lines=18> */
.L_x_7226:
[----:B------:R-:W-:Y:S05]  /*3de60*/  BSYNC B2 ;  /* 0x0000000000027941 */ /* 0x000fea0003800000 */
.L_x_7225:
[----:B------:R-:W-:Y:S01]  /*3de70*/  LOP3.LUT R34, RZ, R34, RZ, 0x33, !PT ;  /* 0x00000022ff227212 */ /* 0x000fe200078e33ff */
[----:B------:R-:W-:Y:S06]  /*3de80*/  BRA `(.L_x_7227) ;  /* 0x0000000000287947 */ /* 0x000fec0003800000 */
.L_x_7224:
        /* <DEDUP_REMOVED lines=10> */
.L_x_7227:
[----:B------:R-:W-:Y:S05]  /*3df30*/  BSYNC B1 ;  /* 0x0000000000017941 */ /* 0x000fea0003800000 */
.L_x_7223:
[----:B------:R-:W-:-:S04]  /*3df40*/  IMAD R33, R9, R34, -R46 ;  /* 0x0000002209217224 */ /* 0x000fc800078e0a2e */
[----:B------:R-:W-:-:S05]  /*3df50*/  IMAD R34, R8, -0x2, R33 ;  /* 0xfffffffe08227824 */ /* 0x000fca00078e0221 */
[----:B------:R-:W-:Y:S02]  /*3df60*/  VIMNMX R45, R45, R34, !PT ;  /* 0x000000222d2d7248 */ /* 0x000fe40007fe0100 */
[----:B------:R-:W-:-:S07]  /*3df70*/  VIADDMNMX R44, R34, R9, R44, PT ;  /* 0x00000009222c7246 */ /* 0x000fce000380012c */
.L_x_7222:
[----:B------:R-:W-:Y:S05]  /*3df80*/  BSYNC B0 ;  /* 0x0000000000007941 */ /* 0x000fea0003800000 */
.L_x_7221:
        /* <DEDUP_REMOVED lines=38> */
[----:B-1----:R-:W-:Y:S02]  /*3e1f0*/  FSEL R35, R66, -INF , !P2 ;  /* 0xff80000042237808 */ /* 0x002fe40005000000 */
        /* <DEDUP_REMOVED lines=57> */
.L_x_7233:
[----:B------:R-:W-:Y:S05]  /*3e590*/  BSYNC B2 ;  /* 0x0000000000027941 */ /* 0x000fea0003800000 */
.L_x_7232:
[----:B------:R-:W-:Y:S01]  /*3e5a0*/  LOP3.LUT R10, RZ, R10, RZ, 0x33, !PT ;  /* 0x0000000aff0a7212 */ /* 0x000fe200078e33ff */
[----:B------:R-:W-:Y:S06]  /*3e5b0*/  BRA `(.L_x_7234) ;  /* 0x0000000000287947 */ /* 0x000fec0003800000 */
.L_x_7231:
        /* <DEDUP_REMOVED lines=10> */
.L_x_7234:
[----:B------:R-:W-:Y:S05]  /*3e660*/  BSYNC B1 ;  /* 0x0000000000017941 */ /* 0x000fea0003800000 */
.L_x_7230:
[----:B------:R-:W-:-:S04]  /*3e670*/  IMAD R5, R9, R10, -R46 ;  /* 0x0000000a09057224 */ /* 0x000fc800078e0a2e */
[----:B------:R-:W-:-:S05]  /*3e680*/  IMAD R8, R8, -0x2, R5 ;  /* 0xfffffffe08087824 */ /* 0x000fca00078e0205 */
[----:B------:R-:W-:Y:S02]  /*3e690*/  VIADDMNMX R44, R8, R9, R44, PT ;  /* 0x00000009082c7246 */ /* 0x000fe4000380012c */
[----:B------:R-:W-:-:S07]  /*3e6a0*/  VIMNMX R45, R45, R8, !PT ;  /* 0x000000082d2d7248 */ /* 0x000fce0007fe0100 */
.L_x_7229:
[----:B------:R-:W-:Y:S05]  /*3e6b0*/  BSYNC B0 ;  /* 0x0000000000007941 */ /* 0x000fea0003800000 */
.L_x_7228:
[----:B------:R-:W2:Y:S01]  /*3e6c0*/  LDL.64 R4, [R0+0x70] ;  /* 0x0000700000047983 */ /* 0x000ea20000100a00 */
[C---:B------:R-:W-:Y:S02]  /*3e6d0*/  ISETP.GT.AND P0, PT, R45.reuse, 0x1, !P0 ;  /* 0x000000012d00780c */ /* 0x040fe40004704270 */
[----:B------:R-:W-:Y:S02]  /*3e6e0*/  ISETP.NE.AND P6, PT, R64, RZ, PT ;  /* 0x000000ff4000720c */ /* 0x000fe40003fc5270 */
[----:B------:R-:W-:Y:S02]  /*3e6f0*/  ISETP.LT.OR P0, PT, R44, 0x2, P0 ;  /* 0x000000022c00780c */ /* 0x000fe40000701670 */
[----:B------:R-:W-:Y:S02]  /*3e700*/  ISETP.GT.AND P1, PT, R45, 0x8, !P1 ;  /* 0x000000082d00780c */ /* 0x000fe40004f24270 */
[----:B------:R-:W-:Y:S02]  /*3e710*/  FSEL R12, R12, -INF , !P0 ;  /* 0xff8000000c0c7808 */ /* 0x000fe40004000000 */
[----:B------:R-:W-:-:S02]  /*3e720*/  ISETP.NE.AND P0, PT, R51, RZ, PT ;  /* 0x000000ff3300720c */ /* 0x000fc40003f05270 */
[C---:B------:R-:W-:Y:S02]  /*3e730*/  ISETP.LT.OR P1, PT, R44.reuse, 0x9, P1 ;  /* 0x000000092c00780c */ /* 0x040fe40000f21670 */
[----:B------:R-:W-:Y:S02]  /*3e740*/  ISETP.GT.AND P0, PT, R45, 0x9, !P0 ;  /* 0x000000092d00780c */ /* 0x000fe40004704270 */
[----:B------:R-:W-:Y:S02]  /*3e750*/  FSEL R13, R13, -INF , !P1 ;  /* 0xff8000000d0d7808 */ /* 0x000fe40004800000 */
[----:B------:R-:W-:Y:S02]  /*3e760*/  ISETP.LT.OR P0, PT, R44, 0xa, P0 ;  /* 0x0000000a2c00780c */ /* 0x000fe40000701670 */
[----:B------:R-:W-:Y:S02]  /*3e770*/  ISETP.NE.AND P1, PT, R66, RZ, PT ;  /* 0x000000ff4200720c */ /* 0x000fe40003f25270 */
[----:B------:R-:W-:-:S02]  /*3e780*/  FSEL R14, R14, -INF , !P0 ;  /* 0xff8000000e0e7808 */ /* 0x000fc40004000000 */
        /* <DEDUP_REMOVED lines=23> */
[C---:B------:R-:W-:Y:S02]  /*3e900*/  ISETP.GT.AND P0, PT, R45.reuse, RZ, !P0 ;  /* 0x000000ff2d00720c */ /* 0x040fe40004704270 */
[----:B------:R-:W-:Y:S02]  /*3e910*/  ISETP.GT.AND P4, PT, R45, 0x31, !P4 ;  /* 0x000000312d00780c */ /* 0x000fe40006784270 */
[----:B------:R-:W-:Y:S02]  /*3e920*/  ISETP.LT.OR P0, PT, R44, 0x1, P0 ;  /* 0x000000012c00780c */ /* 0x000fe40000701670 */
[----:B------:R-:W-:-:S02]  /*3e930*/  ISETP.NE.AND P6, PT, R49, RZ, PT ;  /* 0x000000ff3100720c */ /* 0x000fc40003fc5270 */
[----:B------:R-:W-:Y:S02]  /*3e940*/  FSEL R47, R6, -INF , !P0 ;  /* 0xff800000062f7808 */ /* 0x000fe40004000000 */
[----:B------:R-:W-:Y:S02]  /*3e950*/  ISETP.NE.AND P0, PT, R65, RZ, PT ;  /* 0x000000ff4100720c */ /* 0x000fe40003f05270 */
[----:B------:R-:W-:-:S04]  /*3e960*/  FMNMX.FTZ R6, R47, R12, !PT ;  /* 0x0000000c2f067209 */ /* 0x000fc80007810000 */
[----:B------:R-:W-:-:S04]  /*3e970*/  FMNMX.FTZ R7, R13, R6, !PT ;  /* 0x000000060d077209 */ /* 0x000fc80007810000 */
[----:B------:R-:W-:-:S04]  /*3e980*/  FMNMX.FTZ R6, R14, R7, !PT ;  /* 0x000000070e067209 */ /* 0x000fc80007810000 */
[----:B------:R-:W-:-:S04]  /*3e990*/  FMNMX.FTZ R7, R43, R6, !PT ;  /* 0x000000062b077209 */ /* 0x000fc80007810000 */
[----:B------:R-:W-:Y:S02]  /*3e9a0*/  FMNMX.FTZ R7, R20, R7, !PT ;  /* 0x0000000714077209 */ /* 0x000fe40007810000 */
[----:B------:R-:W-:Y:S02]  /*3e9b0*/  ISETP.GT.AND P0, PT, R45, 0x21, !P0 ;  /* 0x000000212d00780c */ /* 0x000fe40004704270 */
[----:B------:R-:W-:Y:S02]  /*3e9c0*/  FMNMX.FTZ R7, R24, R7, !PT ;  /* 0x0000000718077209 */ /* 0x000fe40007810000 */
[----:B------:R-:W-:Y:S02]  /*3e9d0*/  ISETP.LT.OR P0, PT, R44, 0x22, P0 ;  /* 0x000000222c00780c */ /* 0x000fe40000701670 */
[----:B------:R-:W-:Y:S02]  /*3e9e0*/  FMNMX.FTZ R7, R26, R7, !PT ;  /* 0x000000071a077209 */ /* 0x000fe40007810000 */
[----:B------:R-:W-:-:S02]  /*3e9f0*/  ISETP.LT.OR P1, PT, R44, 0x29, P1 ;  /* 0x000000292c00780c */ /* 0x000fc40000f21670 */
[----:B------:R-:W-:Y:S02]  /*3ea00*/  FSEL R21, R21, -INF , !P0 ;  /* 0xff80000015157808 */ /* 0x000fe40004000000 */
[----:B------:R-:W-:Y:S02]  /*3ea10*/  FMNMX.FTZ R6, R28, R7, !PT ;  /* 0x000000071c067209 */ /* 0x000fe40007810000 */
[C---:B------:R-:W-:Y:S02]  /*3ea20*/  ISETP.LT.OR P2, PT, R44.reuse, 0x2a, P2 ;  /* 0x0000002a2c00780c */ /* 0x040fe40001741670 */
[----:B------:R-:W-:Y:S02]  /*3ea30*/  FSEL R25, R25, -INF , !P1 ;  /* 0xff80000019197808 */ /* 0x000fe40004800000 */
[----:B------:R-:W-:Y:S02]  /*3ea40*/  FMNMX.FTZ R6, R21, R6, !PT ;  /* 0x0000000615067209 */ /* 0x000fe40007810000 */
[----:B------:R-:W-:-:S02]  /*3ea50*/  ISETP.LT.OR P3, PT, R44, 0x31, P3 ;  /* 0x000000312c00780c */ /* 0x000fc40001f61670 */
[----:B------:R-:W-:Y:S02]  /*3ea60*/  FSEL R27, R27, -INF , !P2 ;  /* 0xff8000001b1b7808 */ /* 0x000fe40005000000 */
[----:B------:R-:W-:Y:S02]  /*3ea70*/  FMNMX.FTZ R6, R25, R6, !PT ;  /* 0x0000000619067209 */ /* 0x000fe40007810000 */
[----:B------:R-:W-:Y:S02]  /*3ea80*/  ISETP.GT.AND P5, PT, R45, 0x38, !P5 ;  /* 0x000000382d00780c */ /* 0x000fe40006fa4270 */
[----:B------:R-:W-:Y:S02]  /*3ea90*/  ISETP.LT.OR P4, PT, R44, 0x32, P4 ;  /* 0x000000322c00780c */ /* 0x000fe40002781670 */
[----:B------:R-:W-:Y:S02]  /*3eaa0*/  FSEL R41, R41, -INF , !P3 ;  /* 0xff80000029297808 */ /* 0x000fe40005800000 */
[----:B------:R-:W-:-:S02]  /*3eab0*/  FMNMX.FTZ R6, R27, R6, !PT ;  /* 0x000000061b067209 */ /* 0x000fc40007810000 */
[----:B------:R-:W-:Y:S02]  /*3eac0*/  ISETP.GT.AND P0, PT, R45, 0x39, !P6 ;  /* 0x000000392d00780c */ /* 0x000fe40007704270 */
[----:B------:R-:W-:Y:S02]  /*3ead0*/  ISETP.LT.OR P5, PT, R44, 0x39, P5 ;  /* 0x000000392c00780c */ /* 0x000fe40002fa1670 */
[----:B------:R-:W-:Y:S02]  /*3eae0*/  FSEL R10, R42, -INF , !P4 ;  /* 0xff8000002a0a7808 */ /* 0x000fe40006000000 */
[----:B------:R-:W-:Y:S02]  /*3eaf0*/  FMNMX.FTZ R7, R41, R6, !PT ;  /* 0x0000000629077209 */ /* 0x000fe40007810000 */
[----:B------:R-:W-:Y:S02]  /*3eb00*/  ISETP.LT.OR P0, PT, R44, 0x3a, P0 ;  /* 0x0000003a2c00780c */ /* 0x000fe40000701670 */
[----:B------:R-:W-:-:S02]  /*3eb10*/  R2UR UR4, R2 ;  /* 0x00000000020472ca */ /* 0x000fc400000e0000 */
[C---:B------:R-:W-:Y:S02]  /*3eb20*/  R2UR UR5, R3.reuse ;  /* 0x00000000030572ca */ /* 0x040fe400000e0000 */
[----:B------:R-:W-:Y:S02]  /*3eb30*/  FSEL R9, R54, -INF , !P5 ;  /* 0xff80000036097808 */ /* 0x000fe40006800000 */
[----:B------:R-:W-:Y:S02]  /*3eb40*/  FMNMX.FTZ R6, R10, R7, !PT ;  /* 0x000000070a067209 */ /* 0x000fe40007810000 */
[----:B------:R-:W-:Y:S02]  /*3eb50*/  R2UR UR6, R2 ;  /* 0x00000000020672ca */ /* 0x000fe400000e0000 */
[----:B------:R-:W-:Y:S02]  /*3eb60*/  R2UR UR7, R3 ;  /* 0x00000000030772ca */ /* 0x000fe400000e0000 */
[----:B------:R-:W-:-:S02]  /*3eb70*/  FSEL R8, R55, -INF , !P0 ;  /* 0xff80000037087808 */ /* 0x000fc40004000000 */
[----:B------:R-:W-:-:S04]  /*3eb80*/  FMNMX.FTZ R7, R9, R6, !PT ;  /* 0x0000000609077209 */ /* 0x000fc80007810000 */
[----:B------:R-:W-:-:S05]  /*3eb90*/  FMNMX.FTZ R15, R8, R7, !PT ;  /* 0x00000007080f7209 */ /* 0x000fca0007810000 */
[----:B--2---:R0:W-:Y:S04]  /*3eba0*/  ST.E desc[UR4][R4.64+0x4], R15 ;  /* 0x0000040f04007985 */ /* 0x0041e8000c101904 */
[----:B------:R-:W2:Y:S01]  /*3ebb0*/  LD.E R44, desc[UR6][R4.64+0x4] ;  /* 0x00000406042c7980 */ /* 0x000ea2000c101900 */
[----:B------:R-:W-:-:S04]  /*3ebc0*/  FMNMX.FTZ R6, R164, R56, !PT ;  /* 0x00000038a4067209 */ /* 0x000fc80007810000 */
        /* <DEDUP_REMOVED lines=13> */
[----:B0-----:R-:W-:-:S05]  /*3eca0*/  FMNMX.FTZ R15, R11, R6, !PT ;  /* 0x000000060b0f7209 */ /* 0x001fca0007810000 */
[----:B------:R-:W0:Y:S01]  /*3ecb0*/  SHFL.BFLY PT, R6, R15, 0x2, 0x1f ;  /* 0x0c401f000f067f89 */ /* 0x000e2200000e0000 */
[----:B------:R-:W-:Y:S02]  /*3ecc0*/  R2UR UR8, R2 ;  /* 0x00000000020872ca */ /* 0x000fe400000e0000 */
[----:B------:R-:W-:Y:S02]  /*3ecd0*/  R2UR UR9, R3 ;  /* 0x00000000030972ca */ /* 0x000fe400000e0000 */
[----:B0-----:R-:W-:Y:S01]  /*3ece0*/  FMNMX.FTZ R42, R15, R6, !PT ;  /* 0x000000060f2a7209 */ /* 0x001fe20007810000 */
[----:B------:R-:W-:Y:S04]  /*3ecf0*/  ST.E desc[UR4][R4.64], R15 ;  /* 0x0000000f04007985 */ /* 0x000fe8000c101904 */
[----:B--2---:R-:W0:Y:S02]  /*3ed00*/  SHFL.BFLY PT, R7, R44, 0x2, 0x1f ;  /* 0x0c401f002c077f89 */ /* 0x004e2400000e0000 */
[----:B0-----:R-:W-:-:S02]  /*3ed10*/  FMNMX.FTZ R46, R44, R7, !PT ;  /* 0x000000072c2e7209 */ /* 0x001fc40007810000 */
[----:B------:R-:W0:Y:S04]  /*3ed20*/  SHFL.BFLY PT, R7, R42, 0x1, 0x1f ;  /* 0x0c201f002a077f89 */ /* 0x000e2800000e0000 */
[----:B------:R-:W1:Y:S01]  /*3ed30*/  SHFL.BFLY PT, R49, R46, 0x1, 0x1f ;  /* 0x0c201f002e317f89 */ /* 0x000e6200000e0000 */
[----:B0-----:R-:W-:Y:S02]  /*3ed40*/  FMNMX.FTZ R45, R42, R7, !PT ;  /* 0x000000072a2d7209 */ /* 0x001fe40007810000 */
[----:B-1----:R-:W-:-:S03]  /*3ed50*/  FMNMX.FTZ R49, R46, R49, !PT ;  /* 0x000000312e317209 */ /* 0x002fc60007810000 */
[----:B------:R-:W-:Y:S04]  /*3ed60*/  ST.E desc[UR6][R4.64], R45 ;  /* 0x0000002d04007985 */ /* 0x000fe8000c101906 */
[----:B------:R0:W-:Y:S04]  /*3ed70*/  ST.E desc[UR8][R4.64+0x4], R49 ;  /* 0x0000043104007985 */ /* 0x0001e8000c101908 */
[----:B------:R-:W2:Y:S04]  /*3ed80*/  LDL.64 R6, [R0+0x70] ;  /* 0x0000700000067983 */ /* 0x000ea80000100a00 */
[----:B--2---:R-:W2:Y:S04]  /*3ed90*/  LD.E R44, desc[UR6][R6.64+0x20] ;  /* 0x00002006062c7980 */ /* 0x004ea8000c101900 */
[----:B------:R-:W2:Y:S04]  /*3eda0*/  LD.E R42, desc[UR4][R6.64] ;  /* 0x00000004062a7980 */ /* 0x000ea8000c101900 */
[----:B------:R-:W0:Y:S01]  /*3edb0*/  LD.E R51, desc[UR4][R6.64+0x4] ;  /* 0x0000040406337980 */ /* 0x000e22000c101900 */
[C---:B--2---:R-:W-:Y:S01]  /*3edc0*/  FMUL.FTZ R46, R42.reuse, R44 ;  /* 0x0000002c2a2e7220 */ /* 0x044fe20000410000 */
[----:B------:R-:W-:Y:S01]  /*3edd0*/  FSETP.NEU.FTZ.AND P0, PT, R42, -INF , PT ;  /* 0xff8000002a00780b */ /* 0x000fe20003f1d000 */
[----:B0-----:R-:W-:-:S03]  /*3ede0*/  FMUL.FTZ R4, R44, R51 ;  /* 0x000000332c047220 */ /* 0x001fc60000410000 */
[----:B------:R-:W-:Y:S02]  /*3edf0*/  FSEL R45, R46, RZ, P0 ;  /* 0x000000ff2e2d7208 */ /* 0x000fe40000000000 */
[----:B------:R-:W-:-:S04]  /*3ee00*/  FSETP.NEU.FTZ.AND P0, PT, R51, -INF , PT ;  /* 0xff8000003300780b */ /* 0x000fc80003f1d000 */
[----:B------:R-:W-:Y:S01]  /*3ee10*/  FSEL R5, R4, RZ, P0 ;  /* 0x000000ff04057208 */ /* 0x000fe20000000000 */
[-CC-:B------:R-:W-:Y:S01]  /*3ee20*/  FFMA.FTZ R164, R164, R44.reuse, -R45.reuse ;  /* 0x0000002ca4a47223 */ /* 0x180fe2000001082d */
[-CC-:B------:R-:W-:Y:S01]  /*3ee30*/  FFMA.FTZ R15, R56, R44.reuse, -R45.reuse ;  /* 0x0000002c380f7223 */ /* 0x180fe2000001082d */
[-C--:B------:R-:W-:Y:S02]  /*3ee40*/  FFMA.FTZ R40, R40, R44.reuse, -R45 ;  /* 0x0000002c28287223 */ /* 0x080fe4000001082d */
[-CC-:B------:R-:W-:Y:S01]  /*3ee50*/  FFMA.FTZ R47, R47, R44.reuse, -R5.reuse ;  /* 0x0000002c2f2f7223 */ /* 0x180fe20000010805 */
[-C--:B------:R-:W-:Y:S01]  /*3ee60*/  FFMA.FTZ R12, R12, R44.reuse, -R5 ;  /* 0x0000002c0c0c7223 */ /* 0x080fe20000010805 */
[-C--:B------:R-:W-:Y:S01]  /*3ee70*/  FFMA.FTZ R166, R57, R44.reuse, -R45 ;  /* 0x0000002c39a67223 */ /* 0x080fe2000001082d */
[----:B------:R-:W-:Y:S01]  /*3ee80*/  MUFU.EX2 R164, R164 ;  /* 0x000000a400a47308 */ /* 0x000fe20000000800 */
[-CC-:B------:R-:W-:Y:S01]  /*3ee90*/  FFMA.FTZ R13, R13, R44.reuse, -R5.reuse ;  /* 0x0000002c0d0d7223 */ /* 0x180fe20000010805 */
[----:B------:R-:W-:-:S06]  /*3eea0*/  FFMA.FTZ R14, R14, R44, -R5 ;  /* 0x0000002c0e0e7223 */ /* 0x000fcc0000010805 */
[----:B------:R-:W-:Y:S01]  /*3eeb0*/  MUFU.EX2 R15, R15 ;  /* 0x0000000f000f7308 */ /* 0x000fe20000000800 */
[----:B------:R-:W-:-:S07]  /*3eec0*/  FFMA.FTZ R39, R39, R44, -R45 ;  /* 0x0000002c27277223 */ /* 0x000fce000001082d */
[----:B------:R-:W-:Y:S01]  /*3eed0*/  MUFU.EX2 R49, R40 ;  /* 0x0000002800317308 */ /* 0x000fe20000000800 */
[----:B------:R-:W-:-:S07]  /*3eee0*/  FFMA.FTZ R43, R43, R44, -R5 ;  /* 0x0000002c2b2b7223 */ /* 0x000fce0000010805 */
[----:B------:R-:W-:Y:S08]  /*3eef0*/  MUFU.EX2 R47, R47 ;  /* 0x0000002f002f7308 */ /* 0x000ff00000000800 */
[----:B------:R-:W0:Y:S01]  /*3ef00*/  MUFU.EX2 R40, R12 ;  /* 0x0000000c00287308 */ /* 0x000e220000000800 */
[----:B------:R-:W-:-:S07]  /*3ef10*/  FFMA.FTZ R38, R38, R44, -R45 ;  /* 0x0000002c26267223 */ /* 0x000fce000001082d */
[----:B------:R-:W1:Y:S01]  /*3ef20*/  MUFU.EX2 R166, R166 ;  /* 0x000000a600a67308 */ /* 0x000e620000000800 */
[----:B------:R-:W-:-:S07]  /*3ef30*/  FFMA.FTZ R20, R20, R44, -R5 ;  /* 0x0000002c14147223 */ /* 0x000fce0000010805 */
[----:B------:R-:W2:Y:S01]  /*3ef40*/  MUFU.EX2 R167, R13 ;  /* 0x0000000d00a77308 */ /* 0x000ea20000000800 */
[-CC-:B------:R-:W-:Y:S01]  /*3ef50*/  FFMA.FTZ R11, R11, R44.reuse, -R45.reuse ;  /* 0x0000002c0b0b7223 */ /* 0x180fe2000001082d */
[----:B------:R-:W-:-:S06]  /*3ef60*/  FFMA.FTZ R37, R37, R44, -R45 ;  /* 0x0000002c25257223 */ /* 0x000fcc000001082d */
[----:B------:R-:W3:Y:S01]  /*3ef70*/  MUFU.EX2 R14, R14 ;  /* 0x0000000e000e7308 */ /* 0x000ee20000000800 */
[-C--:B------:R-:W-:Y:S01]  /*3ef80*/  FFMA.FTZ R24, R24, R44.reuse, -R5 ;  /* 0x0000002c18187223 */ /* 0x080fe20000010805 */
[----:B------:R-:W-:-:S06]  /*3ef90*/  FFMA.FTZ R36, R36, R44, -R45 ;  /* 0x0000002c24247223 */ /* 0x000fcc000001082d */
[----:B------:R-:W4:Y:S01]  /*3efa0*/  MUFU.EX2 R39, R39 ;  /* 0x0000002700277308 */ /* 0x000f220000000800 */
[----:B0-----:R-:W-:-:S07]  /*3efb0*/  FADD.FTZ R4, R47, R40 ;  /* 0x000000282f047221 */ /* 0x001fce0000010000 */
[----:B------:R-:W0:Y:S01]  /*3efc0*/  MUFU.EX2 R43, R43 ;  /* 0x0000002b002b7308 */ /* 0x000e220000000800 */
[----:B------:R-:W-:-:S07]  /*3efd0*/  FFMA.FTZ R26, R26, R44, -R5 ;  /* 0x0000002c1a1a7223 */ /* 0x000fce0000010805 */
[----:B------:R-:W0:Y:S01]  /*3efe0*/  MUFU.EX2 R38, R38 ;  /* 0x0000002600267308 */ /* 0x000e220000000800 */
[----:B------:R-:W-:-:S07]  /*3eff0*/  FFMA.FTZ R35, R35, R44, -R45 ;  /* 0x0000002c23237223 */ /* 0x000fce000001082d */
[----:B------:R1:W-:Y:S01]  /*3f000*/  MUFU.EX2 R178, R11 ;  /* 0x0000000b00b27308 */ /* 0x0003e20000000800 */
[----:B------:R-:W-:-:S07]  /*3f010*/  FFMA.FTZ R28, R28, R44, -R5 ;  /* 0x0000002c1c1c7223 */ /* 0x000fce0000010805 */
[----:B------:R-:W0:Y:S01]  /*3f020*/  MUFU.EX2 R20, R20 ;  /* 0x0000001400147308 */ /* 0x000e220000000800 */
[----:B-1----:R-:W-:-:S04]  /*3f030*/  FADD.FTZ R11, R164, R15 ;  /* 0x0000000fa40b7221 */ /* 0x002fc80000010000 */
[----:B------:R-:W-:Y:S01]  /*3f040*/  FADD.FTZ R12, R166, R11 ;  /* 0x0000000ba60c7221 */ /* 0x000fe20000010000 */
[----:B--2---:R-:W-:Y:S02]  /*3f050*/  FADD.FTZ R11, R167, R4 ;  /* 0x00000004a70b7221 */ /* 0x004fe40000010000 */
[----:B------:R-:W1:Y:S01]  /*3f060*/  MUFU.EX2 R37, R37 ;  /* 0x0000002500257308 */ /* 0x000e620000000800 */
[----:B------:R-:W-:Y:S01]  /*3f070*/  FADD.FTZ R12, R49, R12 ;  /* 0x0000000c310c7221 */ /* 0x000fe20000010000 */
[----:B---3--:R-:W-:-:S06]  /*3f080*/  FADD.FTZ R4, R14, R11 ;  /* 0x0000000b0e047221 */ /* 0x008fcc0000010000 */
[----:B------:R-:W2:Y:S01]  /*3f090*/  MUFU.EX2 R24, R24 ;  /* 0x0000001800187308 */ /* 0x000ea20000000800 */
[-C--:B------:R-:W-:Y:S01]  /*3f0a0*/  FFMA.FTZ R34, R34, R44.reuse, -R45 ;  /* 0x0000002c22227223 */ /* 0x080fe2000001082d */
[----:B------:R-:W-:Y:S01]  /*3f0b0*/  FFMA.FTZ R21, R21, R44, -R5 ;  /* 0x0000002c15157223 */ /* 0x000fe20000010805 */
[----:B----4-:R-:W-:-:S05]  /*3f0c0*/  FADD.FTZ R11, R39, R12 ;  /* 0x0000000c270b7221 */ /* 0x010fca0000010000 */
[----:B------:R-:W3:Y:S01]  /*3f0d0*/  MUFU.EX2 R36, R36 ;  /* 0x0000002400247308 */ /* 0x000ee20000000800 */
[----:B0-----:R-:W-:Y:S01]  /*3f0e0*/  FADD.FTZ R13, R43, R4 ;  /* 0x000000042b0d7221 */ /* 0x001fe20000010000 */
[----:B------:R-:W-:-:S06]  /*3f0f0*/  FFMA.FTZ R33, R33, R44, -R45 ;  /* 0x0000002c21217223 */ /* 0x000fcc000001082d */
[----:B------:R-:W0:Y:S01]  /*3f100*/  MUFU.EX2 R171, R26 ;  /* 0x0000001a00ab7308 */ /* 0x000e220000000800 */
[----:B------:R-:W-:Y:S01]  /*3f110*/  FFMA.FTZ R25, R25, R44, -R5 ;  /* 0x0000002c19197223 */ /* 0x000fe20000010805 */
[----:B------:R-:W-:Y:S01]  /*3f120*/  FADD.FTZ R4, R38, R11 ;  /* 0x0000000b26047221 */ /* 0x000fe20000010000 */
[----:B------:R-:W-:-:S05]  /*3f130*/  FADD.FTZ R13, R20, R13 ;  /* 0x0000000d140d7221 */ /* 0x000fca0000010000 */
[----:B------:R-:W4:Y:S01]  /*3f140*/  MUFU.EX2 R35, R35 ;  /* 0x0000002300237308 */ /* 0x000f220000000800 */
[----:B------:R-:W-:-:S07]  /*3f150*/  FFMA.FTZ R32, R32, R44, -R45 ;  /* 0x0000002c20207223 */ /* 0x000fce000001082d */
[----:B------:R-:W4:Y:S01]  /*3f160*/  MUFU.EX2 R28, R28 ;  /* 0x0000001c001c7308 */ /* 0x000f220000000800 */
[----:B------:R-:W-:Y:S01]  /*3f170*/  FFMA.FTZ R27, R27, R44, -R5 ;  /* 0x0000002c1b1b7223 */ /* 0x000fe20000010805 */
[----:B-1----:R-:W-:Y:S01]  /*3f180*/  FADD.FTZ R11, R37, R4 ;  /* 0x00000004250b7221 */ /* 0x002fe20000010000 */
[----:B--2---:R-:W-:-:S05]  /*3f190*/  FADD.FTZ R4, R24, R13 ;  /* 0x0000000d18047221 */ /* 0x004fca0000010000 */
[----:B------:R-:W1:Y:S01]  /*3f1a0*/  MUFU.EX2 R34, R34 ;  /* 0x0000002200227308 */ /* 0x000e620000000800 */
[-C--:B------:R-:W-:Y:S01]  /*3f1b0*/  FFMA.FTZ R31, R31, R44.reuse, -R45 ;  /* 0x0000002c1f1f7223 */ /* 0x080fe2000001082d */
[----:B------:R-:W-:-:S06]  /*3f1c0*/  FFMA.FTZ R41, R41, R44, -R5 ;  /* 0x0000002c29297223 */ /* 0x000fcc0000010805 */
[----:B------:R-:W2:Y:S01]  /*3f1d0*/  MUFU.EX2 R21, R21 ;  /* 0x0000001500157308 */ /* 0x000ea20000000800 */
[----:B---3--:R-:W-:Y:S01]  /*3f1e0*/  FADD.FTZ R12, R36, R11 ;  /* 0x0000000b240c7221 */ /* 0x008fe20000010000 */
[----:B0-----:R-:W-:-:S06]  /*3f1f0*/  FADD.FTZ R11, R171, R4 ;  /* 0x00000004ab0b7221 */ /* 0x001fcc0000010000 */
[----:B------:R-:W0:Y:S01]  /*3f200*/  MUFU.EX2 R33, R33 ;  /* 0x0000002100217308 */ /* 0x000e220000000800 */
[----:B------:R-:W-:-:S07]  /*3f210*/  FFMA.FTZ R30, R30, R44, -R45 ;  /* 0x0000002c1e1e7223 */ /* 0x000fce000001082d */
[----:B------:R-:W3:Y:S01]  /*3f220*/  MUFU.EX2 R25, R25 ;  /* 0x0000001900197308 */ /* 0x000ee20000000800 */
[----:B------:R-:W-:Y:S01]  /*3f230*/  FFMA.FTZ R10, R10, R44, -R5 ;  /* 0x0000002c0a0a7223 */ /* 0x000fe20000010805 */
[----:B----4-:R-:W-:Y:S01]  /*3f240*/  FADD.FTZ R13, R35, R12 ;  /* 0x0000000c230d7221 */ /* 0x010fe20000010000 */
[----:B------:R-:W-:-:S05]  /*3f250*/  FADD.FTZ R4, R28, R11 ;  /* 0x0000000b1c047221 */ /* 0x000fca0000010000 */
[----:B------:R-:W4:Y:S01]  /*3f260*/  MUFU.EX2 R32, R32 ;  /* 0x0000002000207308 */ /* 0x000f220000000800 */
[----:B------:R-:W-:-:S07]  /*3f270*/  FFMA.FTZ R29, R29, R44, -R45 ;  /* 0x0000002c1d1d7223 */ /* 0x000fce000001082d */
[----:B------:R-:W4:Y:S01]  /*3f280*/  MUFU.EX2 R26, R27 ;  /* 0x0000001b001a7308 */ /* 0x000f220000000800 */
[----:B------:R-:W-:Y:S01]  /*3f290*/  FFMA.FTZ R9, R9, R44, -R5 ;  /* 0x0000002c09097223 */ /* 0x000fe20000010805 */
[----:B-1----:R-:W-:Y:S01]  /*3f2a0*/  FADD.FTZ R12, R34, R13 ;  /* 0x0000000d220c7221 */ /* 0x002fe20000010000 */
[----:B--2---:R-:W-:-:S05]  /*3f2b0*/  FADD.FTZ R4, R21, R4 ;  /* 0x0000000415047221 */ /* 0x004fca0000010000 */
[----:B------:R-:W1:Y:S08]  /*3f2c0*/  MUFU.EX2 R31, R31 ;  /* 0x0000001f001f7308 */ /* 0x000e700000000800 */
[----:B------:R-:W2:Y:S01]  /*3f2d0*/  MUFU.EX2 R41, R41 ;  /* 0x0000002900297308 */ /* 0x000ea20000000800 */
[----:B------:R-:W-:Y:S01]  /*3f2e0*/  FFMA.FTZ R5, R8, R44, -R5 ;  /* 0x0000002c08057223 */ /* 0x000fe20000010805 */
[----:B0-----:R-:W-:Y:S01]  /*3f2f0*/  FADD.FTZ R11, R33, R12 ;  /* 0x0000000c210b7221 */ /* 0x001fe20000010000 */
[----:B---3--:R-:W-:-:S05]  /*3f300*/  FADD.FTZ R13, R25, R4 ;  /* 0x00000004190d7221 */ /* 0x008fca0000010000 */
[----:B------:R-:W0:Y:S08]  /*3f310*/  MUFU.EX2 R30, R30 ;  /* 0x0000001e001e7308 */ /* 0x000e300000000800 */
[----:B------:R-:W3:Y:S01]  /*3f320*/  MUFU.EX2 R42, R10 ;  /* 0x0000000a002a7308 */ /* 0x000ee20000000800 */
[----:B----4-:R-:W-:Y:S01]  /*3f330*/  FADD.FTZ R4, R32, R11 ;  /* 0x0000000b20047221 */ /* 0x010fe20000010000 */
[----:B------:R-:W-:-:S06]  /*3f340*/  FADD.FTZ R8, R26, R13 ;  /* 0x0000000d1a087221 */ /* 0x000fcc0000010000 */
[----:B------:R-:W4:Y:S08]  /*3f350*/  MUFU.EX2 R29, R29 ;  /* 0x0000001d001d7308 */ /* 0x000f300000000800 */
[----:B------:R4:W4:Y:S01]  /*3f360*/  MUFU.EX2 R179, R9 ;  /* 0x0000000900b37308 */ /* 0x0009220000000800 */
[----:B-1----:R-:W-:Y:S01]  /*3f370*/  FADD.FTZ R11, R31, R4 ;  /* 0x000000041f0b7221 */ /* 0x002fe20000010000 */
[----:B--2---:R-:W-:-:S06]  /*3f380*/  FADD.FTZ R13, R41, R8 ;  /* 0x00000008290d7221 */ /* 0x004fcc0000010000 */
[----:B------:R-:W1:Y:S01]  /*3f390*/  MUFU.EX2 R44, R5 ;  /* 0x00000005002c7308 */ /* 0x000e620000000800 */
[----:B0-----:R-:W-:Y:S01]  /*3f3a0*/  FADD.FTZ R4, R30, R11 ;  /* 0x0000000b1e047221 */ /* 0x001fe20000010000 */
[----:B---3--:R-:W-:-:S03]  /*3f3b0*/  FADD.FTZ R8, R42, R13 ;  /* 0x0000000d2a087221 */ /* 0x008fc60000010000 */
[----:B----4-:R-:W-:Y:S01]  /*3f3c0*/  FADD.FTZ R9, R29, R4 ;  /* 0x000000041d097221 */ /* 0x010fe20000010000 */
[----:B------:R-:W-:-:S03]  /*3f3d0*/  FADD.FTZ R11, R179, R8 ;  /* 0x00000008b30b7221 */ /* 0x000fc60000010000 */
[----:B------:R-:W-:Y:S01]  /*3f3e0*/  FADD.FTZ R27, R178, R9 ;  /* 0x00000009b21b7221 */ /* 0x000fe20000010000 */
[----:B-1----:R-:W-:-:S04]  /*3f3f0*/  FADD.FTZ R45, R44, R11 ;  /* 0x0000000b2c2d7221 */ /* 0x002fc80000010000 */
[----:B------:R-:W-:Y:S04]  /*3f400*/  ST.E desc[UR4][R6.64+0x10], R27 ;  /* 0x0000101b06007985 */ /* 0x000fe8000c101904 */
[----:B------:R0:W-:Y:S04]  /*3f410*/  ST.E desc[UR6][R6.64+0x14], R45 ;  /* 0x0000142d06007985 */ /* 0x0001e8000c101906 */
[----:B------:R-:W2:Y:S01]  /*3f420*/  LDL.64 R12, [R0+0x80] ;  /* 0x00008000000c7983 */ /* 0x000ea20000100a00 */
[----:B------:R-:W-:Y:S06]  /*3f430*/  BAR.SYNC.DEFER_BLOCKING 0xf, 0x100 ;  /* 0x03c4000000007b1d */ /* 0x000fec0000010000 */
[----:B------:R-:W3:Y:S01]  /*3f440*/  LDL.64 R4, [R0+0x88] ;  /* 0x0000880000047983 */ /* 0x000ee20000100a00 */
[----:B------:R-:W-:-:S02]  /*3f450*/  R2UR UR10, R2 ;  /* 0x00000000020a72ca */ /* 0x000fc400000e0000 */
[C---:B------:R-:W-:Y:S01]  /*3f460*/  R2UR UR11, R3.reuse ;  /* 0x00000000030b72ca */ /* 0x040fe200000e0000 */
[----:B------:R-:W4:Y:S01]  /*3f470*/  LDL.64 R136, [R0] ;  /* 0x0000000000887983 */ /* 0x000f220000100a00 */
[----:B------:R-:W-:Y:S02]  /*3f480*/  R2UR UR12, R2 ;  /* 0x00000000020c72ca */ /* 0x000fe400000e0000 */
[----:B------:R-:W-:Y:S01]  /*3f490*/  R2UR UR13, R3 ;  /* 0x00000000030d72ca */ /* 0x000fe200000e0000 */
[----:B0-----:R-:W4:Y:S04]  /*3f4a0*/  LDL.64 R6, [R0+0x90] ;  /* 0x0000900000067983 */ /* 0x001f280000100a00 */
[----:B--2---:R-:W2:Y:S04]  /*3f4b0*/  LD.E.64 R12, desc[UR4][R12.64+0x10] ;  /* 0x000010040c0c7980 */ /* 0x004ea8000c101b00 */
[----:B--2---:R-:W2:Y:S04]  /*3f4c0*/  LD.E.64 R8, desc[UR6][R12.64+0x8] ;  /* 0x000008060c087980 */ /* 0x004ea8000c101b00 */
[----:B------:R-:W3:Y:S01]  /*3f4d0*/  LD.E.64 R10, desc[UR4][R12.64] ;  /* 0x000000040c0a7980 */ /* 0x000ee2000c101b00 */
        /* <DEDUP_REMOVED lines=17> */
[--C-:B---3--:R-:W-:Y:S02]  /*3f5f0*/  IMAD R11, R11, 0x2, R9.reuse ;  /* 0x000000020b0b7824 */ /* 0x108fe400078e0209 */
[C---:B------:R-:W-:Y:S02]  /*3f600*/  IMAD R8, R10.reuse, 0x2, R9 ;  /* 0x000000020a087824 */ /* 0x040fe400078e0209 */
[----:B------:R-:W-:Y:S01]  /*3f610*/  IMAD R10, R10, 0x2, R11 ;  /* 0x000000020a0a7824 */ /* 0x000fe200078e020b */
[----:B------:R-:W-:Y:S04]  /*3f620*/  STSM.16.M88.4 [R9], R164 ;  /* 0x000000a409007844 */ /* 0x000fe80000000200 */
[----:B------:R0:W-:Y:S04]  /*3f630*/  STSM.16.M88.4 [R8], R168 ;  /* 0x000000a808007844 */ /* 0x0001e80000000200 */
[----:B------:R-:W-:Y:S04]  /*3f640*/  STSM.16.M88.4 [R11], R172 ;  /* 0x000000ac0b007844 */ /* 0x000fe80000000200 */
[----:B------:R1:W-:Y:S04]  /*3f650*/  STSM.16.M88.4 [R10], R176 ;  /* 0x000000b00a007844 */ /* 0x0003e80000000200 */
[----:B------:R-:W2:Y:S04]  /*3f660*/  LD.E R13, desc[UR4][R4.64] ;  /* 0x00000004040d7980 */ /* 0x000ea8000c101900 */
[----:B------:R-:W3:Y:S04]  /*3f670*/  LD.E R15, desc[UR6][R4.64+0x4] ;  /* 0x00000406040f7980 */ /* 0x000ee8000c101900 */
[----:B------:R-:W3:Y:S04]  /*3f680*/  LD.E R21, desc[UR8][R4.64+0x8] ;  /* 0x0000080804157980 */ /* 0x000ee8000c101900 */
[----:B------:R-:W3:Y:S04]  /*3f690*/  LD.E R25, desc[UR10][R4.64+0xc] ;  /* 0x00000c0a04197980 */ /* 0x000ee8000c101900 */
[----:B------:R-:W3:Y:S04]  /*3f6a0*/  LD.E R27, desc[UR12][R4.64+0x10] ;  /* 0x0000100c041b7980 */ /* 0x000ee8000c101900 */
[----:B------:R-:W3:Y:S01]  /*3f6b0*/  LD.E R31, desc[UR4][R4.64+0x14] ;  /* 0x00001404041f7980 */ /* 0x000ee2000c101900 */
[----:B------:R-:W-:-:S02]  /*3f6c0*/  R2UR UR14, R2 ;  /* 0x00000000020e72ca */ /* 0x000fc400000e0000 */
[C---:B------:R-:W-:Y:S01]  /*3f6d0*/  R2UR UR15, R3.reuse ;  /* 0x00000000030f72ca */ /* 0x040fe200000e0000 */
[----:B----4-:R-:W4:Y:S01]  /*3f6e0*/  LD.E R136, desc[UR4][R136.64] ;  /* 0x0000000488887980 */ /* 0x010f22000c101900 */
[C---:B------:R-:W-:Y:S02]  /*3f6f0*/  R2UR UR16, R2.reuse ;  /* 0x00000000021072ca */ /* 0x040fe400000e0000 */
[C---:B------:R-:W-:Y:S01]  /*3f700*/  R2UR UR17, R3.reuse ;  /* 0x00000000031172ca */ /* 0x040fe200000e0000 */
[----:B------:R-:W4:Y:S01]  /*3f710*/  LD.E.64 R6, desc[UR4][R6.64] ;  /* 0x0000000406067980 */ /* 0x000f22000c101b00 */
[C---:B------:R-:W-:Y:S02]  /*3f720*/  R2UR UR18, R2.reuse ;  /* 0x00000000021272ca */ /* 0x040fe400000e0000 */
[----:B------:R-:W-:Y:S01]  /*3f730*/  R2UR UR19, R3 ;  /* 0x00000000031372ca */ /* 0x000fe200000e0000 */
[----:B------:R-:W4:Y:S01]  /*3f740*/  LD.E R20, desc[UR8][R4.64+0x38] ;  /* 0x0000380804147980 */ /* 0x000f22000c101900 */
[----:B------:R-:W-:-:S02]  /*3f750*/  R2UR UR20, R2 ;  /* 0x00000000021472ca */ /* 0x000fc400000e0000 */
[C---:B------:R-:W-:Y:S01]  /*3f760*/  R2UR UR21, R3.reuse ;  /* 0x00000000031572ca */ /* 0x040fe200000e0000 */
[----:B------:R-:W4:Y:S01]  /*3f770*/  LD.E R24, desc[UR12][R4.64+0x40] ;  /* 0x0000400c04187980 */ /* 0x000f22000c101900 */
[C---:B------:R-:W-:Y:S02]  /*3f780*/  R2UR UR22, R2.reuse ;  /* 0x00000000021672ca */ /* 0x040fe400000e0000 */
[C---:B------:R-:W-:Y:S01]  /*3f790*/  R2UR UR23, R3.reuse ;  /* 0x00000000031772ca */ /* 0x040fe200000e0000 */
[----:B0-----:R-:W4:Y:S01]  /*3f7a0*/  LD.E R8, desc[UR16][R4.64+0x18] ;  /* 0x0000181004087980 */ /* 0x001f22000c101900 */
[C---:B------:R-:W-:Y:S02]  /*3f7b0*/  R2UR UR24, R2.reuse ;  /* 0x00000000021872ca */ /* 0x040fe400000e0000 */
[----:B------:R-:W-:Y:S01]  /*3f7c0*/  R2UR UR25, R3 ;  /* 0x00000000031972ca */ /* 0x000fe200000e0000 */
[----:B------:R-:W4:Y:S01]  /*3f7d0*/  LD.E R9, desc[UR18][R4.64+0x1c] ;  /* 0x00001c1204097980 */ /* 0x000f22000c101900 */
[----:B------:R-:W-:-:S02]  /*3f7e0*/  R2UR UR26, R2 ;  /* 0x00000000021a72ca */ /* 0x000fc400000e0000 */
[C---:B------:R-:W-:Y:S01]  /*3f7f0*/  R2UR UR27, R3.reuse ;  /* 0x00000000031b72ca */ /* 0x040fe200000e0000 */
[----:B-1----:R-:W4:Y:S01]  /*3f800*/  LD.E R10, desc[UR20][R4.64+0x20] ;  /* 0x00002014040a7980 */ /* 0x002f22000c101900 */
[----:B------:R-:W-:Y:S02]  /*3f810*/  R2UR UR28, R2 ;  /* 0x00000000021c72ca */ /* 0x000fe400000e0000 */
        /* <DEDUP_REMOVED lines=63> */
[----:B--2---:R0:W-:Y:S04]  /*3fc10*/  ST.E desc[UR6][R4.64], R13 ;  /* 0x0000000d04007985 */ /* 0x0041e8000c101906 */
[----:B---3--:R1:W-:Y:S04]  /*3fc20*/  ST.E desc[UR8][R4.64+0x4], R15 ;  /* 0x0000040f04007985 */ /* 0x0083e8000c101908 */
[----:B------:R2:W-:Y:S04]  /*3fc30*/  ST.E desc[UR10][R4.64+0x8], R21 ;  /* 0x0000081504007985 */ /* 0x0005e8000c10190a */
[----:B------:R3:W-:Y:S04]  /*3fc40*/  ST.E desc[UR12][R4.64+0xc], R25 ;  /* 0x00000c1904007985 */ /* 0x0007e8000c10190c */
[----:B------:R3:W-:Y:S04]  /*3fc50*/  ST.E desc[UR14][R4.64+0x10], R27 ;  /* 0x0000101b04007985 */ /* 0x0007e8000c10190e */
[----:B------:R3:W-:Y:S04]  /*3fc60*/  ST.E desc[UR4][R4.64+0x14], R31 ;  /* 0x0000141f04007985 */ /* 0x0007e8000c101904 */
[----:B0-----:R-:W4:Y:S04]  /*3fc70*/  LD.E R13, desc[UR26][R4.64+0x2c] ;  /* 0x00002c1a040d7980 */ /* 0x001f28000c101900 */
[----:B-1----:R-:W4:Y:S04]  /*3fc80*/  LD.E R15, desc[UR6][R4.64+0x34] ;  /* 0x00003406040f7980 */ /* 0x002f28000c101900 */
[----:B--2---:R-:W2:Y:S04]  /*3fc90*/  LD.E R21, desc[UR10][R4.64+0x3c] ;  /* 0x00003c0a04157980 */ /* 0x004ea8000c101900 */
[----:B---3--:R-:W3:Y:S04]  /*3fca0*/  LD.E R25, desc[UR14][R4.64+0x44] ;  /* 0x0000440e04197980 */ /* 0x008ee8000c101900 */
[----:B------:R-:W3:Y:S04]  /*3fcb0*/  LD.E R27, desc[UR18][R4.64+0x4c] ;  /* 0x00004c12041b7980 */ /* 0x000ee8000c101900 */
        /* <DEDUP_REMOVED lines=50> */
[----:B----4-:R-:W-:Y:S04]  /*3ffe0*/  ST.E desc[UR4][R4.64+0x18], R8 ;  /* 0x0000180804007985 */ /* 0x010fe8000c101904 */
        /* <DEDUP_REMOVED lines=20> */
[----:B--2---:R-:W-:Y:S04]  /*40130*/  ST.E desc[UR8][R4.64+0x3c], R21 ;  /* 0x00003c1504007985 */ /* 0x004fe8000c101908 */
[----:B---3--:R-:W-:Y:S04]  /*40140*/  ST.E desc[UR12][R4.64+0x44], R25 ;  /* 0x0000441904007985 */ /* 0x008fe8000c10190c */
        /* <DEDUP_REMOVED lines=83> */
[----:B------:R-:W-:Y:S01]  /*40680*/  ST.E desc[UR22][R4.64+0x1c0], R120 ;  /* 0x0001c07804007985 */ /* 0x000fe2000c101916 */
[----:B------:R-:W-:-:S03]  /*40690*/  IMAD R6, R136, 0x1000, R6 ;  /* 0x0000100088067824 */ /* 0x000fc600078e0206 */
        /* <DEDUP_REMOVED lines=18> */
[----:B------:R-:W-:Y:S01]  /*407c0*/  HGMMA.64x256x16.F32 R24, R164, gdesc[UR4].tnspB, RZ, !UPT, gsb0 ;  /* 0x43e00004a4187df0 */ /* 0x000fe2000c0008ff */
        /* <DEDUP_REMOVED lines=1197> */
[C---:B------:R-:W-:Y:S01]  /*452a0*/  R2UR UR29, R3.reuse ;  /* 0x00000000031d72ca */ /* 0x040fe200000e0000 */
[----:B------:R-:W-:Y:S02]  /*452b0*/  WARPGROUP.DEPBAR.LE gsb0, 0x0 ;  /* 0x00008000000079c5 */ /* 0x000fe40000010000 */
[----:B------:R-:W-:Y:S01]  /*452c0*/  ST.E desc[UR4][R4.64], R24 ;  /* 0x0000001804007985 */ /* 0x000fe2000c101904 */
[C---:B------:R-:W-:Y:S02]  /*452d0*/  R2UR UR4, R2.reuse ;  /* 0x00000000020472ca */ /* 0x040fe400000e0000 */
[----:B------:R-:W-:Y:S01]  /*452e0*/  R2UR UR5, R3 ;  /* 0x00000000030572ca */ /* 0x000fe200000e0000 */
[----:B------:R0:W-:Y:S01]  /*452f0*/  ST.E desc[UR6][R4.64+0x4], R25 ;  /* 0x0000041904007985 */ /* 0x0001e2000c101906 */
[----:B------:R-:W-:-:S02]  /*45300*/  R2UR UR6, R2 ;  /* 0x00000000020672ca */ /* 0x000fc400000e0000 */
[C---:B------:R-:W-:Y:S01]  /*45310*/  R2UR UR7, R3.reuse ;  /* 0x00000000030772ca */ /* 0x040fe200000e0000 */
[----:B------:R-:W-:Y:S01]  /*45320*/  ST.E desc[UR8][R4.64+0x8], R26 ;  /* 0x0000081a04007985 */ /* 0x000fe2000c101908 */
[C---:B------:R-:W-:Y:S02]  /*45330*/  R2UR UR8, R2.reuse ;  /* 0x00000000020872ca */ /* 0x040fe400000e0000 */
[C---:B------:R-:W-:Y:S01]  /*45340*/  R2UR UR9, R3.reuse ;  /* 0x00000000030972ca */ /* 0x040fe200000e0000 */
[----:B------:R1:W-:Y:S01]  /*45350*/  ST.E desc[UR10][R4.64+0xc], R27 ;  /* 0x00000c1b04007985 */ /* 0x0003e2000c10190a */
[C---:B------:R-:W-:Y:S02]  /*45360*/  R2UR UR10, R2.reuse ;  /* 0x00000000020a72ca */ /* 0x040fe400000e0000 */
[----:B------:R-:W-:Y:S01]  /*45370*/  R2UR UR11, R3 ;  /* 0x00000000030b72ca */ /* 0x000fe200000e0000 */
[----:B------:R-:W-:Y:S01]  /*45380*/  ST.E desc[UR12][R4.64+0x10], R28 ;  /* 0x0000101c04007985 */ /* 0x000fe2000c10190c */
[----:B------:R-:W-:-:S02]  /*45390*/  R2UR UR12, R2 ;  /* 0x00000000020c72ca */ /* 0x000fc400000e0000 */
[C---:B------:R-:W-:Y:S01]  /*453a0*/  R2UR UR13, R3.reuse ;  /* 0x00000000030d72ca */ /* 0x040fe200000e0000 */
[----:B------:R2:W-:Y:S01]  /*453b0*/  ST.E desc[UR14][R4.64+0x14], R29 ;  /* 0x0000141d04007985 */ /* 0x0005e2000c10190e */
[C---:B------:R-:W-:Y:S02]  /*453c0*/  R2UR UR14, R2.reuse ;  /* 0x00000000020e72ca */ /* 0x040fe400000e0000 */
[C---:B------:R-:W-:Y:S01]  /*453d0*/  R2UR UR15, R3.reuse ;  /* 0x00000000030f72ca */ /* 0x040fe200000e0000 */
        /* <DEDUP_REMOVED lines=359> */
[----:B------:R-:W-:Y:S01]  /*46a50*/  R2UR UR29, R3 ;  /* 0x00000000031d72ca */ /* 0x000fe200000e0000 */
[----:B------:R-:W-:Y:S01]  /*46a60*/  ST.E desc[UR4][R4.64+0x1f8], R150 ;  /* 0x0001f89604007985 */ /* 0x000fe2000c101904 */
[----:B------:R-:W-:-:S03]  /*46a70*/  R2UR UR4, R2 ;  /* 0x00000000020472ca */ /* 0x000fc600000e0000 */
[----:B------:R4:W-:Y:S01]  /*46a80*/  ST.E desc[UR6][R4.64+0x1fc], R151 ;  /* 0x0001fc9704007985 */ /* 0x0009e2000c101906 */
[----:B------:R-:W-:-:S03]  /*46a90*/  R2UR UR5, R3 ;  /* 0x00000000030572ca */ /* 0x000fc600000e0000 */
[----:B------:R-:W4:Y:S01]  /*46aa0*/  LD.E R7, desc[UR8][R4.64] ;  /* 0x0000000804077980 */ /* 0x000f22000c101900 */
[C---:B------:R-:W-:Y:S02]  /*46ab0*/  R2UR UR6, R2.reuse ;  /* 0x00000000020672ca */ /* 0x040fe400000e0000 */
[C---:B------:R-:W-:Y:S01]  /*46ac0*/  R2UR UR7, R3.reuse ;  /* 0x00000000030772ca */ /* 0x040fe200000e0000 */
[----:B------:R-:W4:Y:S01]  /*46ad0*/  LD.E R9, desc[UR10][R4.64+0x4] ;  /* 0x0000040a04097980 */ /* 0x000f22000c101900 */
[C---:B------:R-:W-:Y:S02]  /*46ae0*/  R2UR UR8, R2.reuse ;  /* 0x00000000020872ca */ /* 0x040fe400000e0000 */
[C---:B------:R-:W-:Y:S01]  /*46af0*/  R2UR UR9, R3.reuse ;  /* 0x00000000030972ca */ /* 0x040fe200000e0000 */
[----:B------:R-:W4:Y:S01]  /*46b00*/  LD.E R11, desc[UR12][R4.64+0x8] ;  /* 0x0000080c040b7980 */ /* 0x000f22000c101900 */
        /* <DEDUP_REMOVED lines=10> */
[----:B------:R-:W-:Y:S01]  /*46bb0*/  R2UR UR17, R3 ;  /* 0x00000000031172ca */ /* 0x000fe200000e0000 */
[----:B0-----:R-:W4:Y:S01]  /*46bc0*/  LD.E R25, desc[UR20][R4.64+0x18] ;  /* 0x0000181404197980 */ /* 0x001f22000c101900 */
[----:B------:R-:W-:-:S02]  /*46bd0*/  R2UR UR18, R2 ;  /* 0x00000000021272ca */ /* 0x000fc400000e0000 */
[C---:B------:R-:W-:Y:S01]  /*46be0*/  R2UR UR19, R3.reuse ;  /* 0x00000000031372ca */ /* 0x040fe200000e0000 */
[----:B-1----:R-:W4:Y:S01]  /*46bf0*/  LD.E R27, desc[UR22][R4.64+0x1c] ;  /* 0x00001c16041b7980 */ /* 0x002f22000c101900 */
[C---:B------:R-:W-:Y:S02]  /*46c00*/  R2UR UR20, R2.reuse ;  /* 0x00000000021472ca */ /* 0x040fe400000e0000 */
[C---:B------:R-:W-:Y:S01]  /*46c10*/  R2UR UR21, R3.reuse ;  /* 0x00000000031572ca */ /* 0x040fe200000e0000 */
[----:B--2---:R-:W2:Y:S01]  /*46c20*/  LD.E R29, desc[UR24][R4.64+0x20] ;  /* 0x00002018041d7980 */ /* 0x004ea2000c101900 */
[C---:B------:R-:W-:Y:S02]  /*46c30*/  R2UR UR22, R2.reuse ;  /* 0x00000000021672ca */ /* 0x040fe400000e0000 */
[----:B------:R-:W-:Y:S01]  /*46c40*/  R2UR UR23, R3 ;  /* 0x00000000031772ca */ /* 0x000fe200000e0000 */
[----:B---3--:R-:W3:Y:S01]  /*46c50*/  LD.E R31, desc[UR26][R4.64+0x24] ;  /* 0x0000241a041f7980 */ /* 0x008ee2000c101900 */
[----:B------:R-:W-:-:S02]  /*46c60*/  R2UR UR24, R2 ;  /* 0x00000000021872ca */ /* 0x000fc400000e0000 */
[C---:B------:R-:W-:Y:S01]  /*46c70*/  R2UR UR25, R3.reuse ;  /* 0x00000000031972ca */ /* 0x040fe200000e0000 */
[----:B----4-:R-:W4:Y:S01]  /*46c80*/  LD.E R33, desc[UR28][R4.64+0x28] ;  /* 0x0000281c04217980 */ /* 0x010f22000c101900 */
        /* <DEDUP_REMOVED lines=375> */
[----:B--2---:R-:W-:Y:S01]  /*48400*/  ST.E desc[UR20][R4.64+0x20], R29 ;  /* 0x0000201d04007985 */ /* 0x004fe2000c101914 */
[C---:B------:R-:W-:Y:S02]  /*48410*/  R2UR UR20, R2.reuse ;  /* 0x00000000021472ca */ /* 0x040fe400000e0000 */
[C---:B------:R-:W-:Y:S01]  /*48420*/  R2UR UR21, R3.reuse ;  /* 0x00000000031572ca */ /* 0x040fe200000e0000 */
[----:B---3--:R-:W-:Y:S01]  /*48430*/  ST.E desc[UR22][R4.64+0x24], R31 ;  /* 0x0000241f04007985 */ /* 0x008fe2000c101916 */
[C---:B------:R-:W-:Y:S02]  /*48440*/  R2UR UR22, R2.reuse ;  /* 0x00000000021672ca */ /* 0x040fe400000e0000 */
[----:B------:R-:W-:Y:S01]  /*48450*/  R2UR UR23, R3 ;  /* 0x00000000031772ca */ /* 0x000fe200000e0000 */
[----:B----4-:R-:W-:Y:S01]  /*48460*/  ST.E desc[UR24][R4.64+0x28], R33 ;  /* 0x0000282104007985 */ /* 0x010fe2000c101918 */
        /* <DEDUP_REMOVED lines=211> */
[----:B------:R1:W-:Y:S01]  /*491a0*/  ST.E desc[UR12][R4.64+0x140], R10 ;  /* 0x0001400a04007985 */ /* 0x0003e2000c10190c */
[C---:B------:R-:W-:Y:S02]  /*491b0*/  R2UR UR10, R2.reuse ;  /* 0x00000000020a72ca */ /* 0x040fe400000e0000 */
[----:B------:R-:W-:Y:S01]  /*491c0*/  R2UR UR11, R3 ;  /* 0x00000000030b72ca */ /* 0x000fe200000e0000 */
[----:B------:R2:W-:Y:S01]  /*491d0*/  ST.E desc[UR14][R4.64+0x144], R12 ;  /* 0x0001440c04007985 */ /* 0x0005e2000c10190e */
        /* <DEDUP_REMOVED lines=102> */
[----:B------:R-:W-:Y:S02]  /*49840*/  R2UR UR28, R2 ;  /* 0x00000000021c72ca */ /* 0x000fe400000e0000 */
[----:B------:R-:W-:Y:S01]  /*49850*/  R2UR UR29, R3 ;  /* 0x00000000031d72ca */ /* 0x000fe200000e0000 */
[----:B------:R2:W-:Y:S04]  /*49860*/  ST.E desc[UR6][R4.64+0x1d0], R88 ;  /* 0x0001d05804007985 */ /* 0x0005e8000c101906 */
        /* <DEDUP_REMOVED lines=10> */
[----:B------:R2:W-:Y:S01]  /*49910*/  ST.E desc[UR28][R4.64+0x1fc], R110 ;  /* 0x0001fc6e04007985 */ /* 0x0005e2000c10191c */
[----:B------:R-:W-:Y:S01]  /*49920*/  @!PT LDS RZ, [RZ] ;  /* 0x00000000fffff984 */ /* 0x000fe20000000800 */
[----:B------:R-:W-:Y:S01]  /*49930*/  @!PT LDS RZ, [RZ] ;  /* 0x00000000fffff984 */ /* 0x000fe20000000800 */
[----:B------:R-:W-:Y:S01]  /*49940*/  @!PT LDS RZ, [RZ] ;  /* 0x00000000fffff984 */ /* 0x000fe20000000800 */
[----:B------:R-:W-:Y:S01]  /*49950*/  @!PT LDS RZ, [RZ] ;  /* 0x00000000fffff984 */ /* 0x000fe20000000800 */
[----:B------:R3:W-:Y:S06]  /*49960*/  MEMBAR.ALL.CTA ;  /* 0x0000000000007992 */ /* 0x0007ec0000008000 */
[----:B---3--:R-:W3:Y:S02]  /*49970*/  FENCE.VIEW.ASYNC.S ;  /* 0x00000000000073c6 */ /* 0x008ee40000000000 */
[----:B---3--:R-:W-:-:S02]  /*49980*/  NOP ;  /* 0x0000000000007918 */ /* 0x008fc40000000000 */
[----:B0-----:R-:W1:Y:S01]  /*49990*/  LDL.64 R8, [R0+0x40] ;  /* 0x0000400000087983 */ /* 0x001e620000100a00 */
[C---:B------:R-:W-:Y:S02]  /*499a0*/  R2UR UR4, R2.reuse ;  /* 0x00000000020472ca */ /* 0x040fe400000e0000 */
[----:B------:R-:W-:Y:S01]  /*499b0*/  R2UR UR5, R3 ;  /* 0x00000000030572ca */ /* 0x000fe200000e0000 */
[----:B------:R-:W3:Y:S01]  /*499c0*/  LDL.64 R6, [R0] ;  /* 0x0000000000067983 */ /* 0x000ee20000100a00 */
[----:B------:R-:W-:Y:S11]  /*499d0*/  BAR.ARV 0xe, 0x100 ;  /* 0x0384000000007b1d */ /* 0x000ff60000002000 */
[----:B-1----:R-:W4:Y:S01]  /*499e0*/  LD.E R10, desc[UR4][R8.64] ;  /* 0x00000004080a7980 */ /* 0x002f22000c101900 */
[----:B------:R-:W-:-:S02]  /*499f0*/  R2UR UR4, R2 ;  /* 0x00000000020472ca */ /* 0x000fc400000e0000 */
[----:B------:R-:W-:Y:S01]  /*49a00*/  R2UR UR5, R3 ;  /* 0x00000000030572ca */ /* 0x000fe200000e0000 */
[----:B------:R-:W-:-:S12]  /*49a10*/  BSSY B0, `(.L_x_7235) ;  /* 0x0000006000007945 */ /* 0x000fd80003800000 */
[----:B---3--:R2:W5:Y:S01]  /*49a20*/  LD.E R6, desc[UR4][R6.64] ;  /* 0x0000000406067980 */ /* 0x008562000c101900 */
[----:B----4-:R-:W-:-:S04]  /*49a30*/  LOP3.LUT R10, R10, 0x1, RZ, 0xfc, !PT ;  /* 0x000000010a0a7812 */ /* 0x010fc800078efcff */
[----:B------:R-:W-:-:S13]  /*49a40*/  ISETP.NE.AND P0, PT, R10, 0x3, PT ;  /* 0x000000030a00780c */ /* 0x000fda0003f05270 */
[----:B--2---:R-:W-:Y:S05]  /*49a50*/  @!P0 BRA `(.L_x_7236) ;  /* 0x0000000000048947 */ /* 0x004fea0003800000 */
[----:B------:R-:W-:Y:S01]  /*49a60*/  BPT.TRAP 0x1 ;  /* 0x000000040000795c */ /* 0x000fe20000300000 */
.L_x_7236:
[----:B------:R-:W-:Y:S05]  /*49a70*/  BSYNC B0 ;  /* 0x0000000000007941 */ /* 0x000fea0003800000 */
.L_x_7235:
[C---:B------:R-:W-:Y:S02]  /*49a80*/  R2UR UR6, R2.reuse ;  /* 0x00000000020672ca */ /* 0x040fe400000e0000 */
[C---:B------:R-:W-:Y:S02]  /*49a90*/  R2UR UR7, R3.reuse ;  /* 0x00000000030772ca */ /* 0x040fe400000e0000 */
[----:B------:R-:W-:Y:S02]  /*49aa0*/  R2UR UR4, R2 ;  /* 0x00000000020472ca */ /* 0x000fe400000e0000 */
[----:B------:R-:W-:-:S09]  /*49ab0*/  R2UR UR5, R3 ;  /* 0x00000000030572ca */ /* 0x000fd200000e0000 */
[----:B------:R-:W2:Y:S04]  /*49ac0*/  LD.E.64 R2, desc[UR6][R8.64+0x20] ;  /* 0x0000200608027980 */ /* 0x000ea8000c101b00 */
[----:B------:R-:W3:Y:S01]  /*49ad0*/  LD.E R0, desc[UR4][R8.64+0xc] ;  /* 0x00000c0408007980 */ /* 0x000ee2000c101900 */
[----:B------:R-:W-:Y:S02]  /*49ae0*/  MOV R4, 0x11380 ;  /* 0x0001138000047802 */ /* 0x000fe40000000f00 */
[----:B--2---:R-:W-:-:S03]  /*49af0*/  MOV R3, R2 ;  /* 0x0000000200037202 */ /* 0x004fc60000000f00 */
[----:B------:R-:W-:Y:S02]  /*49b00*/  IMAD.MOV.U32 R2, RZ, RZ, R4 ;  /* 0x000000ffff027224 */ /* 0x000fe400078e0004 */
[----:B-----5:R-:W-:-:S05]  /*49b10*/  IMAD R3, R6, 0x8, R3 ;  /* 0x0000000806037824 */ /* 0x020fca00078e0203 */
[----:B---3--:R-:W-:Y:S01]  /*49b20*/  PRMT R0, R0, 0x654, R3 ;  /* 0x0000065400007816 */ /* 0x008fe20000000003 */
[----:B------:R-:W-:-:S03]  /*49b30*/  IMAD.MOV.U32 R3, RZ, RZ, 0x0 ;  /* 0x00000000ff037424 */ /* 0x000fc600078e00ff */
[----:B------:R0:W-:Y:S02]  /*49b40*/  SYNCS.ARRIVE.TRANS64.RED.A1T0 RZ, [R0+URZ], RZ ;  /* 0x000000ff00ff79a7 */ /* 0x0001e4000810043f */
[----:B0-----:R-:W-:Y:S05]  /*49b50*/  RET.REL.NODEC R2 `(_ZN7cutlass13device_kernelIN5flash11enable_sm90INS1_16FlashAttnFwdSm90INS1_25CollectiveMainloopFwdSm90ILi2EN4cute5tupleIJNS5_1CILi1EEES8_S8_EEENS6_IJNS7_ILi64EEESA_SA_EEELi512ENS_6half_tEfNS_4arch4Sm90ELb0ELb1ELb1ELb1ELb1ELb1ELb1ELb0ELb0ELb1ELb0ELb0EEENS1_21CollectiveEpilogueFwdINS6_IJSA_NS7_ILi512EEESA_EEES9_SC_SE_Li256ELb1ELb1ELb0ELb0EEENS1_36VarlenDynamicPersistentTileSchedulerILi64ELi64ELi256ELi128ELb0ELb1ELb1ELb1ELb0ELb1EEEEEEEEEvNT_6ParamsE) ;  /* 0xfffffb6402287950 */ /* 0x001fea0003c3ffff */
.L_x_7209:
[----:B0-----:R0:W1:Y:S02]  /*49b60*/  SYNCS.PHASECHK.TRANS64.TRYWAIT P0, [R12+URZ], R13 ;  /* 0x0000000d0c0075a7 */ /* 0x001064000800017f */
[----:B-1----:R-:W-:Y:S05]  /*49b70*/  @!P0 NANOSLEEP.SYNCS 0x989680 ;  /* 0x009896800000895d */ /* 0x002fea0003900000 */
[----:B------:R-:W1:Y:S02]  /*49b80*/  @!P0 SYNCS.PHASECHK.TRANS64 P0, [R12+URZ], R13 ;  /* 0x0000000d0c0085a7 */ /* 0x000e64000800007f */
[----:B-1----:R-:W-:Y:S05]  /*49b90*/  @!P0 BRA `(.L_x_7209) ;  /* 0xfffffffc00f08947 */ /* 0x002fea000383ffff */
[----:B------:R-:W-:Y:S05]  /*49ba0*/  BRA `(.L_x_7208) ;  /* 0xffffff0c00007947 */ /* 0x000fea000383ffff */
.L_x_7211:
[----:B0-----:R0:W1:Y:S02]  /*49bb0*/  SYNCS.PHASECHK.TRANS64.TRYWAIT P0, [R12+URZ+0x38810], R15 ;  /* 0x0388100f0c0075a7 */ /* 0x001064000800017f */
[----:B-1----:R-:W-:Y:S05]  /*49bc0*/  @!P0 NANOSLEEP.SYNCS 0x989680 ;  /* 0x009896800000895d */ /* 0x002fea0003900000 */
[----:B------:R-:W1:Y:S02]  /*49bd0*/  @!P0 SYNCS.PHASECHK.TRANS64 P0, [R12+URZ+0x38810], R15 ;  /* 0x0388100f0c0085a7 */ /* 0x000e64000800007f */
[----:B-1----:R-:W-:Y:S05]  /*49be0*/  @!P0 BRA `(.L_x_7211) ;  /* 0xfffffffc00f08947 */ /* 0x002fea000383ffff */
[----:B------:R-:W-:Y:S05]  /*49bf0*/  BRA `(.L_x_7237) ;  /* 0xffffff10005c7947 */ /* 0x000fea000383ffff */
.L_x_7218:
[----:B0-----:R0:W1:Y:S02]  /*49c00*/  SYNCS.PHASECHK.TRANS64.TRYWAIT P0, [R12+URZ], R13 ;  /* 0x0000000d0c0075a7 */ /* 0x001064000800017f */
[----:B-1----:R-:W-:Y:S05]  /*49c10*/  @!P0 NANOSLEEP.SYNCS 0x989680 ;  /* 0x009896800000895d */ /* 0x002fea0003900000 */
[----:B------:R-:W1:Y:S02]  /*49c20*/  @!P0 SYNCS.PHASECHK.TRANS64 P0, [R12+URZ], R13 ;  /* 0x0000000d0c0085a7 */ /* 0x000e64000800007f */
[----:B-1----:R-:W-:Y:S05]  /*49c30*/  @!P0 BRA `(.L_x_7218) ;  /* 0xfffffffc00f08947 */ /* 0x002fea000383ffff */
[----:B------:R-:W-:Y:S05]  /*49c40*/  BRA `(.L_x_7217) ;  /* 0xffffff1000f87947 */ /* 0x000fea000383ffff */
.L_x_7238:
        /* <DEDUP_REMOVED lines=11> */
.L_x_15654:


//--------------------- .text._ZN7cutlass13device_kernelIN5flash11enable_sm90INS1_16FlashAttnFwdSm90INS1_25CollectiveMainloopFwdSm90ILi2EN4cute5tupleIJNS5_1CILi1EEES8_S8_EEENS6_IJNS7_ILi64EEESA_SA_EEELi512ENS_6half_tEfNS_4arch4Sm90ELb1ELb0ELb1ELb0ELb1ELb0ELb0ELb0ELb0ELb1ELb0ELb0EEENS1_21CollectiveEpilogueFwdINS6_IJSA_NS7_ILi512EEESA_EEES9_SC_SE_Li256ELb0ELb1ELb0ELb0EEENS1_30DynamicPersistentTileSchedulerILi256ELi128ELb0ELb1ELb1EEEEEEEEEvNT_6ParamsE --------------------------
	.section	.text._ZN7cutlass13device_kernelIN5flash11enable_sm90INS1_16FlashAttnFwdSm90INS1_25CollectiveMainloopFwdSm90ILi2EN4cute5tupleIJNS5_1CILi1EEES8_S8_EEENS6_IJNS7_ILi64EEESA_SA_EEELi512ENS_6half_tEfNS_4arch4Sm90ELb1ELb0ELb1ELb0ELb1ELb0ELb0ELb0ELb0ELb1ELb0ELb0EEENS1_21CollectiveEpilogueFwdINS6_IJSA_NS7_ILi512EEESA_EEES9_SC_SE_Li256ELb0ELb1ELb0ELb0EEENS1_30DynamicPersistentTileSchedulerILi256ELi128ELb0ELb1ELb1EEEEEEEEEvNT_6ParamsE,"ax",@progbits
	.align	128
.text._ZN7cutlass13device_kernelIN5flash11enable_sm90INS1_16FlashAttnFwdSm90INS1_25CollectiveMainloopFwdSm90ILi2EN4cute5tupleIJNS5_1CILi1EEES8_S8_EEENS6_IJNS7_ILi64EEESA_SA_EEELi512ENS_6half_tEfNS_4arch4Sm90ELb1ELb0ELb1ELb0ELb1ELb0ELb0ELb0ELb0ELb1ELb0ELb0EEENS1_21CollectiveEpilogueFwdINS6_IJSA_NS7_ILi512EEESA_EEES9_SC_SE_Li256ELb0ELb1ELb0ELb0EEENS1_30DynamicPersistentTileSchedulerILi256ELi128ELb0ELb1ELb1EEEEEEEEEvNT_6ParamsE:
        .type           _ZN7cutlass13device_kernelIN5flash11enable_sm90INS1_16FlashAttnFwdSm90INS1_25CollectiveMainloopFwdSm90ILi2EN4cute5tupleIJNS5_1CILi1EEES8_S8_EEENS6_IJNS7_ILi64EEESA_SA_EEELi512ENS_6half_tEfNS_4arch4Sm90ELb1ELb0ELb1ELb0ELb1ELb0ELb0ELb0ELb0ELb1ELb0ELb0EEENS1_21CollectiveEpilogueFwdINS6_IJSA_NS7_ILi512EEESA_EEES9_SC_SE_Li256ELb0ELb1ELb0ELb0EEENS1_30DynamicPersistentTileSchedulerILi256ELi128ELb0ELb1ELb1EEEEEEEEEvNT_6ParamsE,@function
        .size           _ZN7cutlass13device_kernelIN5flash11enable_sm90INS1_16FlashAttnFwdSm90INS1_25CollectiveMainloopFwdSm90ILi2EN4cute5tupleIJNS5_1CILi1EEES8_S8_EEENS6_IJNS7_ILi64EEESA_SA_EEELi512ENS_6half_tEfNS_4arch4Sm90ELb1ELb0ELb1ELb0ELb1ELb0ELb0ELb0ELb0ELb1ELb0ELb0EEENS1_21CollectiveEpilogueFwdINS6_IJSA_NS7_ILi512EEESA_EEES9_SC_SE_Li256ELb0ELb1ELb0ELb0EEENS1_30DynamicPersistentTileSchedulerILi256ELi128ELb0ELb1ELb1EEEEEEEEEvNT_6ParamsE,(.L_x_15656 - _ZN7cutlass13device_kernelIN5flash11enable_sm90INS1_16FlashAttnFwdSm90INS1_25CollectiveMainloopFwdSm90ILi2EN4cute5tupleIJNS5_1CILi1EEES8_S8_EEENS6_IJNS7_ILi64EEESA_SA_EEELi512ENS_6half_tEfNS_4arch4Sm90ELb1ELb0ELb1ELb0ELb1ELb0ELb0ELb0ELb0ELb1ELb0ELb0EEENS1_21CollectiveEpilogueFwdINS6_IJSA_NS7_ILi512EEESA_EEES9_SC_SE_Li256ELb0ELb1ELb0ELb0EEENS1_30DynamicPersistentTileSchedulerILi256ELi128ELb0ELb1ELb1EEEEEEEEEvNT_6ParamsE)
        .other          _ZN7cutlass13device_kernelIN5flash11enable_sm90INS1_16FlashAttnFwdSm90INS1_25CollectiveMainloopFwdSm90ILi2EN4cute5tupleIJNS5_1CILi1EEES8_S8_EEENS6_IJNS7_ILi64EEESA_SA_EEELi512ENS_6half_tEfNS_4arch4Sm90ELb1ELb0ELb1ELb0ELb1ELb0ELb0ELb0ELb0ELb1ELb0ELb0EEENS1_21CollectiveEpilogueFwdINS6_IJSA_NS7_ILi512EEESA_EEES9_SC_SE_Li256ELb0ELb1ELb0ELb0EEENS1_30DynamicPersistentTileSchedulerILi256ELi128ELb0ELb1ELb1EEEEEEEEEvNT_6ParamsE,@"STO_CUDA_ENTRY STV_DEFAULT"
_ZN7cutlass13device_kernelIN5flash11enable_sm90INS1_16FlashAttnFwdSm90INS1_25CollectiveMainloopFwdSm90ILi2EN4cute5tupleIJNS5_1CILi1EEES8_S8_EEENS6_IJNS7_ILi64EEESA_SA_EEELi512ENS_6half_tEfNS_4arch4Sm90ELb1ELb0ELb1ELb0ELb1ELb0ELb0ELb0ELb0ELb1ELb0ELb0EEENS1_21CollectiveEpilogueFwdINS6_IJSA_NS7_ILi512EEESA_EEES9_SC_SE_Li256ELb0ELb1ELb0ELb0EEENS1_30DynamicPersistentTileSchedulerILi256ELi128ELb0ELb1ELb1EEEEEEEEEvNT_6ParamsE:
        /* <DEDUP_REMOVED lines=41> */
.L_x_7239:
        /* <DEDUP_REMOVED lines=22> */
.L_x_7240:
        /* <DEDUP_REMOVED lines=18> */
.L_x_7241:
        /* <DEDUP_REMOVED lines=22> */
.L_x_7242:
        /* <DEDUP_REMOVED lines=23> */
.L_x_7243:
        /* <DEDUP_REMOVED lines=8> */
.L_x_7245:
        /* <DEDUP_REMOVED lines=26> */
[----:B------:R-:W-:Y:S02]  /*0a00*/  SHF.R.S32.HI R11, RZ, 0x5, R6 ;  /* 0x00000005ff0b7819 */ /* 0x000fe40000011406 */
[C---:B------:R-:W-:Y:S02]  /*0a10*/  LEA.HI R0, R2.reuse, R5, RZ, 0x1 ;  /* 0x0000000502007211 */ /* 0x040fe400078f08ff */
[----:B------:R-:W-:Y:S02]  /*0a20*/  LOP3.LUT R7, R2, 0xfffffff0, RZ, 0xc0, !PT ;  /* 0xfffffff002077812 */ /* 0x000fe400078ec0ff */
[----:B------:R-:W-:Y:S02]  /*0a30*/  LOP3.LUT R4, R0, 0x1ffffffe, RZ, 0xc0, !PT ;  /* 0x1ffffffe00047812 */ /* 0x000fe400078ec0ff */
[----:B------:R-:W-:-:S02]  /*0a40*/  LEA.HI R0, R3, R216, RZ, 0x7 ;  /* 0x000000d803007211 */ /* 0x000fc400078f38ff */
[----:B------:R-:W-:Y:S01]  /*0a50*/  SHF.R.S32.HI R6, RZ, 0x1f, R6 ;  /* 0x0000001fff067819 */ /* 0x000fe20000011406 */
[----:B------:R-:W-:Y:S01]  /*0a60*/  IMAD.IADD R8, R5, 0x1, -R4 ;  /* 0x0000000105087824 */ /* 0x000fe200078e0a04 */
[----:B------:R-:W-:Y:S01]  /*0a70*/  LEA.HI R4, R3, R216, RZ, 0x2 ;  /* 0x000000d803047211 */ /* 0x000fe200078f10ff */
[----:B0-----:R-:W-:Y:S01]  /*0a80*/  ULEA UR42, UR40, UR42, 0x18 ;  /* 0x0000002a282a7291 */ /* 0x001fe2000f8ec03f */
[----:B------:R-:W-:Y:S02]  /*0a90*/  LOP3.LUT R5, R0, 0xffffff80, RZ, 0xc0, !PT ;  /* 0xffffff8000057812 */ /* 0x000fe400078ec0ff */
[----:B------:R-:W-:Y:S02]  /*0aa0*/  LOP3.LUT R9, R4, 0xfffffffc, RZ, 0xc0, !PT ;  /* 0xfffffffc04097812 */ /* 0x000fe400078ec0ff */
[----:B------:R-:W-:Y:S01]  /*0ab0*/  LEA.HI R2, R6, R11, RZ, 0x2 ;  /* 0x0000000b06027211 */ /* 0x000fe200078f10ff */
[C---:B------:R-:W-:Y:S01]  /*0ac0*/  IMAD.IADD R6, R216.reuse, 0x1, -R7 ;  /* 0x00000001d8067824 */ /* 0x040fe200078e0a07 */
[C---:B------:R-:W-:Y:S01]  /*0ad0*/  IADD3 R5, R216.reuse, -R5, RZ ;  /* 0x80000005d8057210 */ /* 0x040fe20007ffe0ff */
[----:B------:R-:W-:Y:S01]  /*0ae0*/  IMAD.IADD R12, R216, 0x1, -R9 ;  /* 0x00000001d80c7824 */ /* 0x000fe200078e0a09 */
[----:B------:R-:W-:-:S02]  /*0af0*/  SHF.R.S32.HI R211, RZ, 0x7, R0 ;  /* 0x00000007ffd37819 */ /* 0x000fc40000011400 */
[----:B------:R-:W-:Y:S02]  /*0b00*/  LOP3.LUT R4, R2, 0x3ffffc, RZ, 0xc0, !PT ;  /* 0x003ffffc02047812 */ /* 0x000fe400078ec0ff */
[--C-:B------:R-:W-:Y:S01]  /*0b10*/  SHF.R.S32.HI R7, RZ, 0x1f, R6.reuse ;  /* 0x0000001fff077819 */ /* 0x100fe20000011406 */
[----:B------:R-:W-:Y:S01]  /*0b20*/  IMAD R15, R211, 0x100, R6 ;  /* 0x00000100d30f7824 */ /* 0x000fe200078e0206 */
[----:B------:R-:W-:Y:S01]  /*0b30*/  SHF.R.S32.HI R2, RZ, 0x1f, R5 ;  /* 0x0000001fff027819 */ /* 0x000fe20000011405 */
[----:B------:R-:W-:Y:S01]  /*0b40*/  IMAD.IADD R10, R11, 0x1, -R4 ;  /* 0x000000010b0a7824 */ /* 0x000fe200078e0a04 */
[----:B------:R-:W-:Y:S02]  /*0b50*/  LEA.HI R9, R12, R12, RZ, 0x1 ;  /* 0x0000000c0c097211 */ /* 0x000fe400078f08ff */
[----:B------:R-:W-:Y:S01]  /*0b60*/  LEA.HI R7, R7, R6, RZ, 0x3 ;  /* 0x0000000607077211 */ /* 0x000fe200078f18ff */
[----:B------:R-:W-:Y:S01]  /*0b70*/  IMAD R14, R10, 0x10, R15 ;  /* 0x000000100a0e7824 */ /* 0x000fe200078e020f */
[----:B------:R-:W-:-:S02]  /*0b80*/  LEA.HI R4, R2, R5, RZ, 0x2 ;  /* 0x0000000502047211 */ /* 0x000fc400078f10ff */
[----:B------:R-:W-:Y:S02]  /*0b90*/  LOP3.LUT R13, R9, 0x1ffffffe, RZ, 0xc0, !PT ;  /* 0x1ffffffe090d7812 */ /* 0x000fe400078ec0ff */
[----:B------:R-:W-:Y:S02]  /*0ba0*/  LOP3.LUT R9, R7, 0xfffffff8, RZ, 0xc0, !PT ;  /* 0xfffffff807097812 */ /* 0x000fe400078ec0ff */
[----:B------:R-:W-:Y:S02]  /*0bb0*/  LOP3.LUT R10, R4, 0x7ffffffc, RZ, 0xc0, !PT ;  /* 0x7ffffffc040a7812 */ /* 0x000fe400078ec0ff */
[----:B------:R-:W-:Y:S01]  /*0bc0*/  IADD3 R13, R12, -R13, RZ ;  /* 0x8000000d0c0d7210 */ /* 0x000fe20007ffe0ff */
[----:B------:R-:W-:Y:S01]  /*0bd0*/  IMAD.IADD R9, R6, 0x1, -R9 ;  /* 0x0000000106097824 */ /* 0x000fe200078e0a09 */
[----:B------:R-:W-:Y:S01]  /*0be0*/  LEA.HI R6, R2, R5, RZ, 0x5 ;  /* 0x0000000502067211 */ /* 0x000fe200078f28ff */
[----:B------:R-:W-:Y:S01]  /*0bf0*/  IMAD.IADD R12, R5, 0x1, -R10 ;  /* 0x00000001050c7824 */ /* 0x000fe200078e0a0a */
[--C-:B------:R-:W-:Y:S01]  /*0c00*/  SHF.R.S32.HI R2, RZ, 0x2, R4.reuse ;  /* 0x00000002ff027819 */ /* 0x100fe20000011404 */
[----:B------:R-:W-:Y:S01]  /*0c10*/  IMAD.SHL.U32 R10, R7, 0x40, RZ ;  /* 0x00000040070a7824 */ /* 0x000fe200078e00ff */
[----:B------:R-:W-:Y:S01]  /*0c20*/  SHF.R.S32.HI R5, RZ, 0x1f, R4 ;  /* 0x0000001fff057819 */ /* 0x000fe20000011404 */
[----:B------:R-:W-:Y:S01]  /*0c30*/  IMAD.SHL.U32 R4, R9, 0x40, RZ ;  /* 0x0000004009047824 */ /* 0x000fe200078e00ff */
[----:B------:R-:W-:-:S02]  /*0c40*/  SHF.L.U32 R7, R8, 0x3, RZ ;  /* 0x0000000308077819 */ /* 0x000fc400000006ff */
[----:B------:R-:W-:Y:S02]  /*0c50*/  LOP3.LUT R10, R10, 0x7ffffe00, RZ, 0xc0, !PT ;  /* 0x7ffffe000a0a7812 */ /* 0x000fe400078ec0ff */
[----:B------:R-:W-:Y:S01]  /*0c60*/  LOP3.LUT R4, R4, 0x1c0, RZ, 0xc0, !PT ;  /* 0x000001c004047812 */ /* 0x000fe200078ec0ff */
[--C-:B------:R-:W-:Y:S01]  /*0c70*/  IMAD.U32 R215, R14, 0x40, R7.reuse ;  /* 0x000000400ed77824 */ /* 0x100fe200078e0007 */
[----:B------:R-:W-:Y:S01]  /*0c80*/  LEA.HI R3, R3, R216, RZ, 0x3 ;  /* 0x000000d803037211 */ /* 0x000fe200078f18ff */
[----:B------:R-:W-:Y:S01]  /*0c90*/  IMAD R10, R11, 0x400, R10 ;  /* 0x000004000b0a7824 */ /* 0x000fe200078e020a */
[----:B------:R-:W-:Y:S02]  /*0ca0*/  LOP3.LUT R7, R4, 0x8, R7, 0xf8, !PT ;  /* 0x0000000804077812 */ /* 0x000fe400078ef807 */
[----:B------:R-:W-:Y:S02]  /*0cb0*/  SHF.R.U32.HI R4, RZ, 0x3, R4 ;  /* 0x00000003ff047819 */ /* 0x000fe40000011604 */
[----:B------:R-:W-:-:S02]  /*0cc0*/  R2P PR, R9, 0x6 ;  /* 0x0000000609007804 */ /* 0x000fc40000000000 */
[----:B------:R-:W-:Y:S02]  /*0cd0*/  LOP3.LUT R7, R7, R4, RZ, 0x3c, !PT ;  /* 0x0000000407077212 */ /* 0x000fe400078e3cff */
[----:B------:R-:W-:Y:S02]  /*0ce0*/  LOP3.LUT R209, R3, 0xfffffff8, RZ, 0xc0, !PT ;  /* 0xfffffff803d17812 */ /* 0x000fe400078ec0ff */
[----:B------:R-:W-:Y:S02]  /*0cf0*/  IADD3 R7, R10, R7, RZ ;  /* 0x000000070a077210 */ /* 0x000fe40007ffe0ff */
[----:B------:R-:W-:Y:S01]  /*0d00*/  LEA.HI R5, R5, R2, RZ, 0x3 ;  /* 0x0000000205057211 */ /* 0x000fe200078f18ff */
[----:B------:R-:W-:Y:S01]  /*0d10*/  IMAD.IADD R209, R216, 0x1, -R209 ;  /* 0x00000001d8d17824 */ /* 0x000fe200078e0ad1 */
[----:B------:R-:W-:Y:S02]  /*0d20*/  LEA R19, R7, UR42, 0x1 ;  /* 0x0000002a07137c11 */ /* 0x000fe4000f8e08ff */
[----:B------:R-:W-:Y:S01]  /*0d30*/  LOP3.LUT R5, R5, 0xfffffff8, RZ, 0xc0, !PT ;  /* 0xfffffff805057812 */ /* 0x000fe200078ec0ff */
[----:B------:R-:W-:Y:S01]  /*0d40*/  IMAD.SHL.U32 R17, R209, 0x8, RZ ;  /* 0x00000008d1117824 */ /* 0x000fe200078e00ff */
[----:B------:R-:W-:Y:S01]  /*0d50*/  LEA.HI R0, R0, R211, RZ, 0x1 ;  /* 0x000000d300007211 */ /* 0x000fe200078f08ff */
[C---:B------:R-:W-:Y:S01]  /*0d60*/  VIADD R184, R19.reuse, 0x26800 ;  /* 0x0002680013b87836 */ /* 0x040fe20000000000 */
[----:B------:R-:W-:Y:S01]  /*0d70*/  SHF.R.S32.HI R6, RZ, 0x5, R6 ;  /* 0x00000005ff067819 */ /* 0x000fe20000011406 */
[----:B------:R-:W-:Y:S01]  /*0d80*/  IMAD.IADD R5, R2, 0x1, -R5 ;  /* 0x0000000102057824 */ /* 0x000fe200078e0a05 */
[----:B------:R-:W-:Y:S01]  /*0d90*/  LOP3.LUT R0, R0, 0xfffffe, RZ, 0xc0, !PT ;  /* 0x00fffffe00007812 */ /* 0x000fe200078ec0ff */
[----:B------:R-:W-:Y:S01]  /*0da0*/  VIADD R22, R19, 0x26840 ;  /* 0x0002684013167836 */ /* 0x000fe20000000000 */
[----:B------:R-:W-:Y:S01]  /*0db0*/  SEL R23, R23, 0xffffffe0, !P1 ;  /* 0xffffffe017177807 */ /* 0x000fe20004800000 */
[C---:B------:R-:W-:Y:S01]  /*0dc0*/  VIADD R189, R17.reuse, 0x80 ;  /* 0x0000008011bd7836 */ /* 0x040fe20000000000 */
[----:B------:R-:W-:Y:S01]  /*0dd0*/  @P2 IADD3 R22, R184, -0x40, RZ ;  /* 0xffffffc0b8162810 */ /* 0x000fe20007ffe0ff */
[C---:B------:R-:W-:Y:S01]  /*0de0*/  VIADD R188, R17.reuse, 0xc0 ;  /* 0x000000c011bc7836 */ /* 0x040fe20000000000 */
[C---:B------:R-:W-:Y:S01]  /*0df0*/  IADD3 R190, R17.reuse, 0x40, RZ ;  /* 0x0000004011be7810 */ /* 0x040fe20007ffe0ff */
[C---:B------:R-:W-:Y:S01]  /*0e00*/  VIADD R187, R17.reuse, 0x100 ;  /* 0x0000010011bb7836 */ /* 0x040fe20000000000 */
[C---:B------:R-:W-:Y:S01]  /*0e10*/  IADD3 R214, R17.reuse, 0x180, RZ ;  /* 0x0000018011d67810 */ /* 0x040fe20007ffe0ff */
        /* <DEDUP_REMOVED lines=12> */
[----:B------:R-:W-:Y:S01]  /*0ee0*/  IMAD.SHL.U32 R2, R12, 0x2, RZ ;  /* 0x000000020c027824 */ /* 0x000fe200078e00ff */
[----:B------:R-:W-:Y:S01]  /*0ef0*/  SHF.R.S32.HI R218, RZ, 0x1f, R214 ;  /* 0x0000001fffda7819 */ /* 0x000fe200000114d6 */
[----:B------:R-:W-:Y:S01]  /*0f00*/  IMAD R185, R13, 0x8, R16 ;  /* 0x000000080db97824 */ /* 0x000fe200078e0210 */
[----:B------:R-:W-:Y:S01]  /*0f10*/  SHF.R.S32.HI R217, RZ, 0x1f, R212 ;  /* 0x0000001fffd97819 */ /* 0x000fe200000114d4 */
[----:B------:R-:W-:-:S07]  /*0f20*/  IMAD.IADD R23, R23, 0x1, R22 ;  /* 0x0000000117177824 */ /* 0x000fce00078e0216 */
.L_x_7306:
        /* <DEDUP_REMOVED lines=21> */
.L_x_7246:
[----:B------:R-:W-:Y:S01]  /*1080*/  ULDC UR7, c[0x0][0xc54] ;  /* 0x0003150000077ab9 */ /* 0x000fe20000000800 */
[----:B------:R-:W-:Y:S01]  /*1090*/  UMOV UR6, UR9 ;  /* 0x0000000900067c82 */ /* 0x000fe20008000000 */
[----:B------:R-:W-:-:S11]  /*10a0*/  UISETP.NE.AND UP0, UPT, UR7, 0x1, UPT ;  /* 0x000000010700788c */ /* 0x000fd6000bf05270 */
[----:B------:R-:W-:Y:S02]  /*10b0*/  @UP0 ULDC.64 UR10, c[0x0][0xc58] ;  /* 0x00031600000a0ab9 */ /* 0x000fe40000000a00 */
[----:B------:R-:W-:-:S04]  /*10c0*/  UIMAD.WIDE.U32 UR4, UR9, UR10, URZ ;  /* 0x0000000a090472a5 */ /* 0x000fc8000f8e003f */
[----:B------:R-:W-:-:S04]  /*10d0*/  @UP0 USHF.R.U32.HI UR6, URZ, UR11, UR5 ;  /* 0x0000000b3f060299 */ /* 0x000fc80008011605 */
[----:B------:R-:W-:-:S12]  /*10e0*/  UIMAD UR4, UR6, UR7, URZ ;  /* 0x00000007060472a4 */ /* 0x000fd8000f8e023f */
.L_x_7247:
[----:B------:R-:W-:Y:S01]  /*10f0*/  ULDC UR45, c[0x0][0xc48] ;  /* 0x00031200002d7ab9 */ /* 0x000fe20000000800 */
[----:B------:R-:W-:Y:S01]  /*1100*/  ULDC.64 UR10, c[0x0][0x418] ;  /* 0x00010600000a7ab9 */ /* 0x000fe20000000a00 */
[----:B------:R-:W-:Y:S02]  /*1110*/  UISETP.NE.AND UP1, UPT, UR45, 0x1, UPT ;  /* 0x000000012d00788c */ /* 0x000fe4000bf25270 */
[----:B------:R-:W-:Y:S02]  /*1120*/  UISETP.NE.U32.AND UP0, UPT, UR10, URZ, UPT ;  /* 0x0000003f0a00728c */ /* 0x000fe4000bf05070 */
[----:B------:R-:W-:Y:S02]  /*1130*/  UIADD3 UR4, UR9, -UR4, URZ ;  /* 0x8000000409047290 */ /* 0x000fe4000fffe03f */
[----:B------:R-:W-:Y:S02]  /*1140*/  ULOP3.LUT UR6, URZ, UR6, URZ, 0x33, !UPT ;  /* 0x000000063f067292 */ /* 0x000fe4000f8e333f */
[----:B------:R-:W-:Y:S01]  /*1150*/  UISETP.NE.AND.EX UP0, UPT, UR11, URZ, UPT, UP0 ;  /* 0x0000003f0b00728c */ /* 0x000fe2000bf05300 */
[----:B------:R-:W-:Y:S01]  /*1160*/  ULDC UR5, c[0x0][0xc3c] ;  /* 0x00030f0000057ab9 */ /* 0x000fe20000000800 */
[----:B------:R-:W-:Y:S01]  /*1170*/  ULDC UR9, c[0x0][0xc54] ;  /* 0x0003150000097ab9 */ /* 0x000fe20000000800 */
[----:B------:R-:W-:Y:S01]  /*1180*/  ULDC UR48, c[0x0][0x424] ;  /* 0x0001090000307ab9 */ /* 0x000fe20000000800 */
[----:B------:R-:W-:-:S02]  /*1190*/  UISETP.NE.AND UP2, UPT, UR46, 0x1, UPT ;  /* 0x000000012e00788c */ /* 0x000fc4000bf45270 */
[----:B------:R-:W-:Y:S02]  /*11a0*/  UIADD3 UR6, UR6, UR5, URZ ;  /* 0x0000000506067290 */ /* 0x000fe4000fffe03f */
[----:B------:R-:W-:Y:S02]  /*11b0*/  UIMAD UR8, UR8, UR9, UR4 ;  /* 0x00000009080872a4 */ /* 0x000fe4000f8e0204 */
[----:B------:R-:W-:Y:S01]  /*11c0*/  USEL UR48, UR48, 0x1, UP0 ;  /* 0x0000000130307887 */ /* 0x000fe20008000000 */
[----:B------:R-:W-:Y:S01]  /*11d0*/  PLOP3.LUT P0, PT, PT, PT, UP2, 0x80, 0x0 ;  /* 0x000000000000781c */ /* 0x000fe20003f0f028 */
[----:B------:R-:W-:Y:S01]  /*11e0*/  ULDC UR7, c[0x0][0x2f0] ;  /* 0x0000bc0000077ab9 */ /* 0x000fe20000000800 */
[----:B------:R-:W-:Y:S01]  /*11f0*/  @UP1 ULDC UR4, c[0x0][0xc4c] ;  /* 0x0003130000041ab9 */ /* 0x000fe20000000800 */
[----:B------:R-:W-:Y:S02]  /*1200*/  USHF.L.U32 UR44, UR6, 0x6, URZ ;  /* 0x00000006062c7899 */ /* 0x000fe4000800063f */
        /* <DEDUP_REMOVED lines=8> */
[----:B------:R-:W-:-:S02]  /*1290*/  UIMAD UR45, UR45, UR5, UR8 ;  /* 0x000000052d2d72a4 */ /* 0x000fc4000f8e0208 */
[----:B------:R-:W-:Y:S01]  /*12a0*/  USHF.R.S32.HI UR52, URZ, 0x6, UR4 ;  /* 0x000000063f347899 */ /* 0x000fe20008011404 */
[----:B------:R-:W-:Y:S11]  /*12b0*/  @!P0 BRA `(.L_x_7248) ;  /* 0x0000001c00708947 */ /* 0x000ff60003800000 */
[----:B------:R-:W0:Y:S01]  /*12c0*/  LDC R0, c[0x0][0x448] ;  /* 0x00011200ff007b82 */ /* 0x000e220000000800 */
[----:B------:R-:W-:Y:S01]  /*12d0*/  UIADD3 UR5, UR44, 0x3f, URZ ;  /* 0x0000003f2c057890 */ /* 0x000fe2000fffe03f */
[----:B------:R-:W-:Y:S01]  /*12e0*/  CS2R R150, SRZ ;  /* 0x0000000000967805 */ /* 0x000fe2000001ff00 */
[----:B------:R-:W-:Y:S01]  /*12f0*/  ULDC UR4, c[0x0][0x288] ;  /* 0x0000a20000047ab9 */ /* 0x000fe20000000800 */
[----:B------:R-:W-:Y:S01]  /*1300*/  CS2R R148, SRZ ;  /* 0x0000000000947805 */ /* 0x000fe2000001ff00 */
[----:B------:R-:W-:Y:S01]  /*1310*/  UIADD3 UR4, -UR4, 0x40, URZ ;  /* 0x0000004004047890 */ /* 0x000fe2000fffe13f */
[----:B------:R-:W-:Y:S02]  /*1320*/  CS2R R146, SRZ ;  /* 0x0000000000927805 */ /* 0x000fe4000001ff00 */
[----:B------:R-:W-:Y:S02]  /*1330*/  CS2R R144, SRZ ;  /* 0x0000000000907805 */ /* 0x000fe4000001ff00 */
[----:B------:R-:W-:Y:S01]  /*1340*/  CS2R R142, SRZ ;  /* 0x00000000008e7805 */ /* 0x000fe2000001ff00 */
[----:B------:R-:W-:Y:S01]  /*1350*/  UIMAD UR4, UR48, UR7, UR4 ;  /* 0x00000007300472a4 */ /* 0x000fe2000f8e0204 */
        /* <DEDUP_REMOVED lines=14> */
[----:B0-----:R-:W-:Y:S02]  /*1440*/  ISETP.NE.AND P0, PT, R0, 0x1, PT ;  /* 0x000000010000780c */ /* 0x001fe40003f05270 */
[----:B------:R-:W-:Y:S02]  /*1450*/  CS2R R116, SRZ ;  /* 0x0000000000747805 */ /* 0x000fe4000001ff00 */
[----:B------:R-:W-:Y:S02]  /*1460*/  MOV R0, UR5 ;  /* 0x0000000500007c02 */ /* 0x000fe40008000f00 */
        /* <DEDUP_REMOVED lines=10> */
[----:B------:R-:W0:Y:S01]  /*1510*/  @P0 LDC R3, c[0x0][0x44c] ;  /* 0x00011300ff030b82 */ /* 0x000e220000000800 */
[----:B------:R-:W-:Y:S02]  /*1520*/  CS2R R170, SRZ ;  /* 0x0000000000aa7805 */ /* 0x000fe4000001ff00 */
[----:B------:R-:W-:Y:S02]  /*1530*/  CS2R R90, SRZ ;  /* 0x00000000005a7805 */ /* 0x000fe4000001ff00 */
[----:B------:R-:W-:Y:S02]  /*1540*/  CS2R R172, SRZ ;  /* 0x0000000000ac7805 */ /* 0x000fe4000001ff00 */
[----:B------:R-:W-:-:S02]  /*1550*/  CS2R R86, SRZ ;  /* 0x0000000000567805 */ /* 0x000fc4000001ff00 */
        /* <DEDUP_REMOVED lines=18> */
[----:B------:R-:W-:Y:S01]  /*1680*/  CS2R R198, SRZ ;  /* 0x0000000000c67805 */ /* 0x000fe2000001ff00 */
[----:B0-----:R-:W-:Y:S01]  /*1690*/  @P0 IMAD.HI.U32 R3, R3, UR5, RZ ;  /* 0x0000000503030c27 */ /* 0x001fe2000f8e00ff */
[----:B------:R-:W-:-:S02]  /*16a0*/  CS2R R50, SRZ ;  /* 0x0000000000327805 */ /* 0x000fc4000001ff00 */
[----:B------:R-:W-:Y:S02]  /*16b0*/  CS2R R200, SRZ ;  /* 0x0000000000c87805 */ /* 0x000fe4000001ff00 */
[----:B------:R-:W-:Y:S02]  /*16c0*/  CS2R R46, SRZ ;  /* 0x00000000002e7805 */ /* 0x000fe4000001ff00 */
[----:B------:R-:W-:Y:S02]  /*16d0*/  CS2R R202, SRZ ;  /* 0x0000000000ca7805 */ /* 0x000fe4000001ff00 */
[----:B------:R-:W-:Y:S02]  /*16e0*/  CS2R R42, SRZ ;  /* 0x00000000002a7805 */ /* 0x000fe4000001ff00 */
[----:B------:R-:W-:Y:S02]  /*16f0*/  CS2R R204, SRZ ;  /* 0x0000000000cc7805 */ /* 0x000fe4000001ff00 */
[----:B------:R-:W-:-:S02]  /*1700*/  CS2R R38, SRZ ;  /* 0x0000000000267805 */ /* 0x000fc4000001ff00 */
[----:B-1----:R-:W-:Y:S02]  /*1710*/  @P0 SHF.R.U32.HI R0, RZ, R4, R3 ;  /* 0x00000004ff000219 */ /* 0x002fe40000011603 */
[----:B------:R-:W-:Y:S02]  /*1720*/  CS2R R206, SRZ ;  /* 0x0000000000ce7805 */ /* 0x000fe4000001ff00 */
[----:B------:R-:W-:Y:S02]  /*1730*/  PLOP3.LUT P0, PT, PT, PT, PT, 0x80, 0x0 ;  /* 0x000000000000781c */ /* 0x000fe40003f0f070 */
[----:B------:R-:W-:Y:S02]  /*1740*/  CS2R R34, SRZ ;  /* 0x0000000000227805 */ /* 0x000fe4000001ff00 */
[----:B------:R-:W-:Y:S01]  /*1750*/  MOV R208, RZ ;  /* 0x000000ff00d07202 */ /* 0x000fe20000000f00 */
[----:B------:R-:W-:Y:S01]  /*1760*/  VIADD R3, R0, UR4 ;  /* 0x0000000400037c36 */ /* 0x000fe20008000000 */
[----:B------:R-:W-:Y:S01]  /*1770*/  CS2R R30, SRZ ;  /* 0x00000000001e7805 */ /* 0x000fe2000001ff00 */
[----:B------:R-:W-:Y:S01]  /*1780*/  IMAD.MOV.U32 R0, RZ, RZ, RZ ;  /* 0x000000ffff007224 */ /* 0x000fe200078e00ff */
[----:B------:R-:W-:Y:S01]  /*1790*/  CS2R R26, SRZ ;  /* 0x00000000001a7805 */ /* 0x000fe2000001ff00 */
[----:B------:R-:W-:Y:S01]  /*17a0*/  IMAD.MOV.U32 R7, RZ, RZ, RZ ;  /* 0x000000ffff077224 */ /* 0x000fe200078e00ff */
[----:B------:R-:W-:Y:S01]  /*17b0*/  SHF.R.S32.HI R4, RZ, 0x1f, R3 ;  /* 0x0000001fff047819 */ /* 0x000fe20000011403 */
[----:B------:R-:W-:-:S03]  /*17c0*/  IMAD.MOV.U32 R21, RZ, RZ, RZ ;  /* 0x000000ffff157224 */ /* 0x000fc600078e00ff */
[----:B------:R-:W-:Y:S01]  /*17d0*/  LEA.HI R4, R4, R3, RZ, 0x6 ;  /* 0x0000000304047211 */ /* 0x000fe200078f30ff */
[----:B------:R-:W-:-:S03]  /*17e0*/  IMAD.MOV.U32 R3, RZ, RZ, RZ ;  /* 0x000000ffff037224 */ /* 0x000fc600078e00ff */
[----:B------:R-:W-:-:S04]  /*17f0*/  SHF.R.S32.HI R4, RZ, 0x6, R4 ;  /* 0x00000006ff047819 */ /* 0x000fc80000011404 */
[----:B------:R-:W-:-:S04]  /*1800*/  VIMNMX R4, R4, UR52, PT ;  /* 0x0000003404047c48 */ /* 0x000fc8000bfe0100 */
[----:B------:R-:W-:-:S13]  /*1810*/  ISETP.GE.AND P1, PT, R4, 0x1, PT ;  /* 0x000000010400780c */ /* 0x000fda0003f26270 */
        /* <DEDUP_REMOVED lines=15> */
.L_x_7250:
[----:B------:R-:W-:Y:S01]  /*1910*/  ULEA UR21, UR38, UR42, 0x3 ;  /* 0x0000002a26157291 */ /* 0x000fe2000f8e183f */
[----:B------:R-:W-:-:S05]  /*1920*/  IMAD.U32 R0, RZ, RZ, UR37 ;  /* 0x00000025ff007e24 */ /* 0x000fca000f8e00ff */
[----:B------:R-:W-:-:S04]  /*1930*/  SHF.L.U32 R0, R0, 0x1f, RZ ;  /* 0x0000001f00007819 */ /* 0x000fc800000006ff */
[----:B------:R-:W0:Y:S02]  /*1940*/  SYNCS.PHASECHK.TRANS64.TRYWAIT P1, [UR21+0x28c50], R0 ;  /* 0x028c5000ff0075a7 */ /* 0x000e240008020155 */
[----:B0-----:R-:W-:Y:S05]  /*1950*/  @!P1 BRA `(.L_x_7251) ;  /* 0x000000ec00b89947 */ /* 0x001fea0003800000 */
.L_x_7370:
        /* <DEDUP_REMOVED lines=38> */
.L_x_7252:
[----:B------:R-:W-:Y:S01]  /*1bc0*/  UIADD3 UR6, UR21, 0x28c60, URZ ;  /* 0x00028c6015067890 */ /* 0x000fe2000fffe03f */
[----:B------:R-:W-:-:S03]  /*1bd0*/  ISETP.GE.AND P1, PT, R4, 0x2, PT ;  /* 0x000000020400780c */ /* 0x000fc60003f26270 */
[----:B------:R-:W-:-:S09]  /*1be0*/  UPRMT UR6, UR40, 0x654, UR6 ;  /* 0x0000065428067896 */ /* 0x000fd20008000006 */
[----:B------:R-:W-:Y:S01]  /*1bf0*/  SYNCS.ARRIVE.TRANS64.RED.A1T0 RZ, [UR6], RZ ;  /* 0x000000ffffff79a7 */ /* 0x000fe20008100406 */
[----:B------:R-:W-:Y:S05]  /*1c00*/  @!P1 BRA `(.L_x_7253) ;  /* 0x0000000800dc9947 */ /* 0x000fea0003800000 */
[----:B------:R-:W-:-:S07]  /*1c10*/  VIADD R4, R4, 0xfffffffe ;  /* 0xfffffffe04047836 */ /* 0x000fce0000000000 */
.L_x_7259:
[----:B------:R-:W-:Y:S01]  /*1c20*/  BAR.SYNC.DEFER_BLOCKING 0xe, 0x100 ;  /* 0x0384000000007b1d */ /* 0x000fe20000010000 */
[----:B01----:R-:W-:Y:S01]  /*1c30*/  MOV R3, UR38 ;  /* 0x0000002600037c02 */ /* 0x003fe20008000f00 */
        /* <DEDUP_REMOVED lines=141> */
.L_x_7254:
[----:B------:R-:W-:Y:S01]  /*2510*/  ULEA UR21, UR38, UR42, 0x3 ;  /* 0x0000002a26157291 */ /* 0x000fe2000f8e183f */
[----:B------:R-:W-:-:S05]  /*2520*/  IMAD.U32 R0, RZ, RZ, UR37 ;  /* 0x00000025ff007e24 */ /* 0x000fca000f8e00ff */
[----:B------:R-:W-:-:S04]  /*2530*/  SHF.L.U32 R0, R0, 0x1f, RZ ;  /* 0x0000001f00007819 */ /* 0x000fc800000006ff */
[----:B------:R0:W1:Y:S01]  /*2540*/  SYNCS.PHASECHK.TRANS64.TRYWAIT P1, [UR21+0x28c50], R0 ;  /* 0x028c5000ff0075a7 */ /* 0x0000620008020155 */
[----:B------:R-:W-:Y:S05]  /*2550*/  @!P0 BRA `(.L_x_7255) ;  /* 0x0000000000048947 */ /* 0x000fea0003800000 */
[----:B------:R-:W-:Y:S01]  /*2560*/  BPT.TRAP 0x1 ;  /* 0x000000040000795c */ /* 0x000fe20000300000 */
.L_x_7255:
[----:B-1----:R-:W-:Y:S05]  /*2570*/  @P1 BRA `(.L_x_7256) ;  /* 0x0000000000081947 */ /* 0x002fea0003800000 */
[----:B------:R-:W1:Y:S02]  /*2580*/  SYNCS.PHASECHK.TRANS64.TRYWAIT P1, [UR21+0x28c50], R0 ;  /* 0x028c5000ff0075a7 */ /* 0x000e640008020155 */
[----:B-1----:R-:W-:Y:S05]  /*2590*/  @!P1 BRA `(.L_x_7257) ;  /* 0x000000e000c09947 */ /* 0x002fea0003800000 */
.L_x_7256:
        /* <DEDUP_REMOVED lines=26> */
.L_x_7258:
[----:B------:R-:W-:-:S04]  /*2740*/  UIADD3 UR6, UR21, 0x28c60, URZ ;  /* 0x00028c6015067890 */ /* 0x000fc8000fffe03f */
[----:B------:R-:W-:-:S09]  /*2750*/  UPRMT UR6, UR40, 0x654, UR6 ;  /* 0x0000065428067896 */ /* 0x000fd20008000006 */
[----:B------:R-:W-:Y:S01]  /*2760*/  SYNCS.ARRIVE.TRANS64.RED.A1T0 RZ, [UR6], RZ ;  /* 0x000000ffffff79a7 */ /* 0x000fe20008100406 */
[----:B------:R-:W-:Y:S05]  /*2770*/  @P2 BRA `(.L_x_7259) ;  /* 0xfffffff400282947 */ /* 0x000fea000383ffff */
.L_x_7253:
[----:B------:R-:W-:Y:S01]  /*2780*/  BAR.SYNC.DEFER_BLOCKING 0xe, 0x100 ;  /* 0x0384000000007b1d */ /* 0x000fe20000010000 */
[----:B01----:R-:W-:Y:S01]  /*2790*/  IMAD.U32 R3, RZ, RZ, UR38 ;  /* 0x00000026ff037e24 */ /* 0x003fe2000f8e00ff */
[----:B------:R-:W-:Y:S01]  /*27a0*/  UIADD3 UR38, UR38, 0x1, URZ ;  /* 0x0000000126267890 */ /* 0x000fe2000fffe03f */
[----:B------:R-:W-:-:S03]  /*27b0*/  PLOP3.LUT P0, PT, PT, PT, PT, 0x8, 0x0 ;  /* 0x000000000000781c */ /* 0x000fc60003f0e170 */
        /* <DEDUP_REMOVED lines=140> */
.L_x_7248:
[----:B------:R-:W-:Y:S01]  /*3080*/  ULDC UR4, c[0x0][0x448] ;  /* 0x0001120000047ab9 */ /* 0x000fe20000000800 */
[----:B------:R-:W-:Y:S01]  /*3090*/  UIADD3 UR6, UR44, 0x3f, URZ ;  /* 0x0000003f2c067890 */ /* 0x000fe2000fffe03f */
[----:B------:R-:W-:Y:S01]  /*30a0*/  PLOP3.LUT P0, PT, PT, PT, PT, 0x80, 0x0 ;  /* 0x000000000000781c */ /* 0x000fe20003f0f070 */
[----:B------:R-:W-:Y:S01]  /*30b0*/  UISETP.NE.AND UP0, UPT, UR4, 0x1, UPT ;  /* 0x000000010400788c */ /* 0x000fe2000bf05270 */
[----:B------:R-:W-:Y:S01]  /*30c0*/  IMAD.MOV.U32 R0, RZ, RZ, RZ ;  /* 0x000000ffff007224 */ /* 0x000fe200078e00ff */
[----:B------:R-:W-:Y:S01]  /*30d0*/  ULDC UR8, c[0x0][0x288] ;  /* 0x0000a20000087ab9 */ /* 0x000fe20000000800 */
[----:B------:R-:W-:Y:S01]  /*30e0*/  IMAD.MOV.U32 R3, RZ, RZ, RZ ;  /* 0x000000ffff037224 */ /* 0x000fe200078e00ff */
[----:B------:R-:W-:Y:S01]  /*30f0*/  UIADD3 UR8, -UR8, 0x40, URZ ;  /* 0x0000004008087890 */ /* 0x000fe2000fffe13f */
[----:B------:R-:W-:Y:S01]  /*3100*/  CS2R R150, SRZ ;  /* 0x0000000000967805 */ /* 0x000fe2000001ff00 */
[----:B------:R-:W-:Y:S01]  /*3110*/  UP2UR UR49, UPR, URZ, 0x1 ;  /* 0x000000013f317883 */ /* 0x000fe20008000000 */
[----:B------:R-:W-:Y:S01]  /*3120*/  CS2R R148, SRZ ;  /* 0x0000000000947805 */ /* 0x000fe2000001ff00 */
[----:B------:R-:W-:Y:S01]  /*3130*/  UIMAD UR8, UR48, UR7, UR8 ;  /* 0x00000007300872a4 */ /* 0x000fe2000f8e0208 */
[----:B------:R-:W-:-:S02]  /*3140*/  CS2R R146, SRZ ;  /* 0x0000000000927805 */ /* 0x000fc4000001ff00 */
[----:B------:R-:W-:Y:S01]  /*3150*/  CS2R R144, SRZ ;  /* 0x0000000000907805 */ /* 0x000fe2000001ff00 */
[----:B------:R-:W-:Y:S01]  /*3160*/  @UP0 ULDC UR4, c[0x0][0x44c] ;  /* 0x0001130000040ab9 */ /* 0x000fe20000000800 */
[----:B------:R-:W-:Y:S01]  /*3170*/  @UP0 ULDC UR9, c[0x0][0x450] ;  /* 0x0001140000090ab9 */ /* 0x000fe20000000800 */
[----:B------:R-:W-:Y:S01]  /*3180*/  UIMAD.WIDE.U32 UR4, UR6, UR4, URZ ;  /* 0x00000004060472a5 */ /* 0x000fe2000f8e003f */
[----:B------:R-:W-:Y:S02]  /*3190*/  CS2R R142, SRZ ;  /* 0x00000000008e7805 */ /* 0x000fe4000001ff00 */
[----:B------:R-:W-:Y:S02]  /*31a0*/  CS2R R140, SRZ ;  /* 0x00000000008c7805 */ /* 0x000fe4000001ff00 */
[----:B------:R-:W-:Y:S01]  /*31b0*/  CS2R R138, SRZ ;  /* 0x00000000008a7805 */ /* 0x000fe2000001ff00 */
[----:B------:R-:W-:Y:S01]  /*31c0*/  @UP0 USHF.R.U32.HI UR6, URZ, UR9, UR5 ;  /* 0x000000093f060299 */ /* 0x000fe20008011605 */
[----:B------:R-:W-:-:S02]  /*31d0*/  CS2R R136, SRZ ;  /* 0x0000000000887805 */ /* 0x000fc4000001ff00 */
[----:B------:R-:W-:Y:S02]  /*31e0*/  CS2R R134, SRZ ;  /* 0x0000000000867805 */ /* 0x000fe4000001ff00 */
[----:B------:R-:W-:Y:S01]  /*31f0*/  CS2R R132, SRZ ;  /* 0x0000000000847805 */ /* 0x000fe2000001ff00 */
[----:B------:R-:W-:Y:S01]  /*3200*/  UIADD3 UR6, UR8, UR6, URZ ;  /* 0x0000000608067290 */ /* 0x000fe2000fffe03f */
[----:B------:R-:W-:Y:S02]  /*3210*/  CS2R R160, SRZ ;  /* 0x0000000000a07805 */ /* 0x000fe4000001ff00 */
[----:B------:R-:W-:Y:S02]  /*3220*/  CS2R R128, SRZ ;  /* 0x0000000000807805 */ /* 0x000fe4000001ff00 */
[----:B------:R-:W-:Y:S01]  /*3230*/  CS2R R158, SRZ ;  /* 0x00000000009e7805 */ /* 0x000fe2000001ff00 */
[----:B------:R-:W-:Y:S01]  /*3240*/  USHF.R.S32.HI UR4, URZ, 0x1f, UR6 ;  /* 0x0000001f3f047899 */ /* 0x000fe20008011406 */
[----:B------:R-:W-:-:S02]  /*3250*/  CS2R R156, SRZ ;  /* 0x00000000009c7805 */ /* 0x000fc4000001ff00 */
[----:B------:R-:W-:Y:S02]  /*3260*/  CS2R R124, SRZ ;  /* 0x00000000007c7805 */ /* 0x000fe4000001ff00 */
[----:B------:R-:W-:Y:S01]  /*3270*/  CS2R R154, SRZ ;  /* 0x00000000009a7805 */ /* 0x000fe2000001ff00 */
        /* <DEDUP_REMOVED lines=8> */
[----:B------:R-:W-:Y:S01]  /*3300*/  UISETP.LT.AND UP0, UPT, UR52, UR4, UPT ;  /* 0x000000043400728c */ /* 0x000fe2000bf01270 */
[----:B------:R-:W-:Y:S02]  /*3310*/  CS2R R162, SRZ ;  /* 0x0000000000a27805 */ /* 0x000fe4000001ff00 */
[----:B------:R-:W-:Y:S02]  /*3320*/  CS2R R106, SRZ ;  /* 0x00000000006a7805 */ /* 0x000fe4000001ff00 */
[----:B------:R-:W-:Y:S01]  /*3330*/  CS2R R164, SRZ ;  /* 0x0000000000a47805 */ /* 0x000fe2000001ff00 */
[----:B------:R-:W-:Y:S01]  /*3340*/  USEL UR52, UR52, UR4, UP0 ;  /* 0x0000000434347287 */ /* 0x000fe20008000000 */
[----:B------:R-:W-:-:S02]  /*3350*/  CS2R R102, SRZ ;  /* 0x0000000000667805 */ /* 0x000fc4000001ff00 */
[----:B------:R-:W-:Y:S02]  /*3360*/  CS2R R166, SRZ ;  /* 0x0000000000a67805 */ /* 0x000fe4000001ff00 */
[----:B------:R-:W-:Y:S01]  /*3370*/  CS2R R98, SRZ ;  /* 0x0000000000627805 */ /* 0x000fe2000001ff00 */
[----:B------:R-:W-:Y:S01]  /*3380*/  UISETP.GE.AND UP0, UPT, UR52, 0x1, UPT ;  /* 0x000000013400788c */ /* 0x000fe2000bf06270 */
[----:B------:R-:W-:Y:S02]  /*3390*/  CS2R R168, SRZ ;  /* 0x0000000000a87805 */ /* 0x000fe4000001ff00 */
[----:B------:R-:W-:Y:S02]  /*33a0*/  CS2R R94, SRZ ;  /* 0x00000000005e7805 */ /* 0x000fe4000001ff00 */
[----:B------:R-:W-:Y:S02]  /*33b0*/  CS2R R170, SRZ ;  /* 0x0000000000aa7805 */ /* 0x000fe4000001ff00 */
[----:B------:R-:W-:-:S02]  /*33c0*/  CS2R R90, SRZ ;  /* 0x00000000005a7805 */ /* 0x000fc4000001ff00 */
[----:B------:R-:W-:Y:S02]  /*33d0*/  CS2R R172, SRZ ;  /* 0x0000000000ac7805 */ /* 0x000fe4000001ff00 */
[----:B------:R-:W-:Y:S02]  /*33e0*/  PLOP3.LUT P1, PT, PT, PT, UP0, 0x80, 0x0 ;  /* 0x000000000000781c */ /* 0x000fe40003f2f008 */
        /* <DEDUP_REMOVED lines=11> */
[----:B------:R-:W-:Y:S02]  /*34a0*/  MOV R191, RZ ;  /* 0x000000ff00bf7202 */ /* 0x000fe40000000f00 */
        /* <DEDUP_REMOVED lines=52> */
.L_x_7260:
        /* <DEDUP_REMOVED lines=9> */
.L_x_7371:
[----:B------:R-:W-:Y:S05]  /*3880*/  @!P0 BRA `(.L_x_7262) ;  /* 0x0000000000048947 */ /* 0x000fea0003800000 */
[----:B------:R-:W-:Y:S01]  /*3890*/  BPT.TRAP 0x1 ;  /* 0x000000040000795c */ /* 0x000fe20000300000 */
.L_x_7262:
[----:B------:R-:W-:Y:S01]  /*38a0*/  IMAD.U32 R8, RZ, RZ, UR37 ;  /* 0x00000025ff087e24 */ /* 0x000fe2000f8e00ff */
[----:B------:R-:W-:-:S04]  /*38b0*/  MOV R7, UR38 ;  /* 0x0000002600077c02 */ /* 0x000fc80008000f00 */
[----:B------:R-:W-:Y:S02]  /*38c0*/  LEA R7, R7, UR42, 0x3 ;  /* 0x0000002a07077c11 */ /* 0x000fe4000f8e18ff */
[----:B------:R-:W-:-:S04]  /*38d0*/  SHF.L.U32 R8, R8, 0x1f, RZ ;  /* 0x0000001f08087819 */ /* 0x000fc800000006ff */
[----:B------:R1:W2:Y:S01]  /*38e0*/  SYNCS.PHASECHK.TRANS64.TRYWAIT P1, [R7+URZ+0x28c30], R8 ;  /* 0x028c3008070075a7 */ /* 0x0002a2000802017f */
[----:B------:R-:W-:Y:S05]  /*38f0*/  @!P0 BRA `(.L_x_7263) ;  /* 0x0000000000048947 */ /* 0x000fea0003800000 */
[----:B------:R-:W-:Y:S01]  /*3900*/  BPT.TRAP 0x1 ;  /* 0x000000040000795c */ /* 0x000fe20000300000 */
.L_x_7263:
[----:B--2---:R-:W-:Y:S05]  /*3910*/  @P1 BRA `(.L_x_7264) ;  /* 0x0000000000081947 */ /* 0x004fea0003800000 */
[----:B------:R-:W2:Y:S02]  /*3920*/  SYNCS.PHASECHK.TRANS64.TRYWAIT P1, [R7+URZ+0x28c30], R8 ;  /* 0x028c3008070075a7 */ /* 0x000ea4000802017f */
[----:B--2---:R-:W-:Y:S05]  /*3930*/  @!P1 BRA `(.L_x_7265) ;  /* 0x000000d000089947 */ /* 0x004fea0003800000 */
.L_x_7264:
        /* <DEDUP_REMOVED lines=40> */
.L_x_7266:
[----:B------:R-:W-:Y:S01]  /*3bc0*/  UISETP.NE.AND UP0, UPT, UR49, URZ, UPT ;  /* 0x0000003f3100728c */ /* 0x000fe2000bf05270 */
[----:B------:R-:W-:Y:S01]  /*3bd0*/  VIADD R3, R185, UR44 ;  /* 0x0000002cb9037c36 */ /* 0x000fe20008000000 */
[----:B------:R-:W-:Y:S01]  /*3be0*/  ULDC UR10, c[0x0][0x9d8] ;  /* 0x00027600000a7ab9 */ /* 0x000fe20000000800 */
[----:B------:R-:W-:Y:S01]  /*3bf0*/  ULDC UR14, c[0x0][0x2f0] ;  /* 0x0000bc00000e7ab9 */ /* 0x000fe20000000800 */
[----:B------:R-:W-:Y:S01]  /*3c00*/  FMUL.FTZ R26, R26, UR10 ;  /* 0x0000000a1a1a7c20 */ /* 0x000fe20008410000 */
[----:B------:R-:W-:Y:S01]  /*3c10*/  FMUL.FTZ R27, R27, UR10 ;  /* 0x0000000a1b1b7c20 */ /* 0x000fe20008410000 */
[----:B------:R-:W-:Y:S01]  /*3c20*/  PLOP3.LUT P1, PT, PT, PT, UP0, 0x80, 0x0 ;  /* 0x000000000000781c */ /* 0x000fe20003f2f008 */
[----:B------:R-:W-:Y:S01]  /*3c30*/  FMUL.FTZ R30, R30, UR10 ;  /* 0x0000000a1e1e7c20 */ /* 0x000fe20008410000 */
[----:B------:R-:W-:Y:S01]  /*3c40*/  PLOP3.LUT P2, PT, PT, PT, UP0, 0x80, 0x0 ;  /* 0x000000000000781c */ /* 0x000fe20003f4f008 */
[----:B------:R-:W-:Y:S01]  /*3c50*/  MUFU.TANH R9, R27 ;  /* 0x0000001b00097308 */ /* 0x000fe20000002400 */
[----:B------:R-:W-:Y:S01]  /*3c60*/  FMUL.FTZ R31, R31, UR10 ;  /* 0x0000000a1f1f7c20 */ /* 0x000fe20008410000 */
[----:B------:R-:W-:Y:S01]  /*3c70*/  @UP0 ULDC UR6, c[0x0][0x44c] ;  /* 0x0001130000060ab9 */ /* 0x000fe20000000800 */
[----:B------:R-:W-:Y:S01]  /*3c80*/  ULDC UR15, c[0x0][0x288] ;  /* 0x0000a200000f7ab9 */ /* 0x000fe20000000800 */
[----:B------:R-:W-:Y:S01]  /*3c90*/  FMUL.FTZ R34, R34, UR10 ;  /* 0x0000000a22227c20 */ /* 0x000fe20008410000 */
[----:B------:R-:W-:Y:S01]  /*3ca0*/  FMUL.FTZ R35, R35, UR10 ;  /* 0x0000000a23237c20 */ /* 0x000fe20008410000 */
[----:B------:R-:W-:Y:S01]  /*3cb0*/  FMUL.FTZ R28, R28, UR10 ;  /* 0x0000000a1c1c7c20 */ /* 0x000fe20008410000 */
[----:B------:R-:W-:Y:S01]  /*3cc0*/  FMUL.FTZ R38, R38, UR10 ;  /* 0x0000000a26267c20 */ /* 0x000fe20008410000 */
[----:B------:R-:W0:Y:S01]  /*3cd0*/  MUFU.TANH R26, R26 ;  /* 0x0000001a001a7308 */ /* 0x000e220000002400 */
[----:B------:R-:W-:Y:S01]  /*3ce0*/  FMUL.FTZ R39, R39, UR10 ;  /* 0x0000000a27277c20 */ /* 0x000fe20008410000 */
[----:B------:R-:W-:Y:S01]  /*3cf0*/  @P1 IMAD.HI.U32 R4, R3, UR6, RZ ;  /* 0x0000000603041c27 */ /* 0x000fe2000f8e00ff */
[----:B------:R-:W-:-:S03]  /*3d00*/  @UP0 ULDC UR6, c[0x0][0x450] ;  /* 0x0001140000060ab9 */ /* 0x000fc60000000800 */
[----:B------:R-:W-:Y:S01]  /*3d10*/  FMUL.FTZ R42, R42, UR10 ;  /* 0x0000000a2a2a7c20 */ /* 0x000fe20008410000 */
[----:B------:R-:W-:Y:S01]  /*3d20*/  FMUL.FTZ R43, R43, UR10 ;  /* 0x0000000a2b2b7c20 */ /* 0x000fe20008410000 */
[----:B------:R-:W-:Y:S01]  /*3d30*/  FMUL.FTZ R46, R46, UR10 ;  /* 0x0000000a2e2e7c20 */ /* 0x000fe20008410000 */
[----:B------:R-:W-:Y:S01]  /*3d40*/  @P2 SHF.R.U32.HI R3, RZ, UR6, R4 ;  /* 0x00000006ff032c19 */ /* 0x000fe20008011604 */
[----:B------:R-:W-:Y:S01]  /*3d50*/  UMOV UR6, 0xffffffc0 ;  /* 0xffffffc000067882 */ /* 0x000fe20000000000 */
[----:B------:R-:W3:Y:S01]  /*3d60*/  MUFU.TANH R30, R30 ;  /* 0x0000001e001e7308 */ /* 0x000ee20000002400 */
[----:B------:R-:W-:Y:S01]  /*3d70*/  UIMAD UR7, UR52, UR6, 0x41 ;  /* 0x00000041340774a4 */ /* 0x000fe2000f8e0206 */
[----:B------:R-:W-:Y:S01]  /*3d80*/  FMUL.FTZ R47, R47, UR10 ;  /* 0x0000000a2f2f7c20 */ /* 0x000fe20008410000 */
[----:B------:R-:W4:Y:S01]  /*3d90*/  SHFL.IDX PT, R6, R3, 0x1, 0x1c1f ;  /* 0x003c1f0003067f89 */ /* 0x000f2200000e0000 */
[----:B------:R-:W-:Y:S01]  /*3da0*/  UIMAD UR6, UR52, UR6, 0x40 ;  /* 0x00000040340674a4 */ /* 0x000fe2000f8e0206 */
[----:B------:R-:W-:Y:S01]  /*3db0*/  FMUL.FTZ R50, R50, UR10 ;  /* 0x0000000a32327c20 */ /* 0x000fe20008410000 */
[----:B------:R-:W-:Y:S01]  /*3dc0*/  UIMAD UR7, UR48, UR14, UR7 ;  /* 0x0000000e300772a4 */ /* 0x000fe2000f8e0207 */
[----:B------:R-:W-:Y:S01]  /*3dd0*/  FMUL.FTZ R51, R51, UR10 ;  /* 0x0000000a33337c20 */ /* 0x000fe20008410000 */
[----:B------:R-:W-:Y:S01]  /*3de0*/  UIMAD UR6, UR48, UR14, UR6 ;  /* 0x0000000e300672a4 */ /* 0x000fe2000f8e0206 */
[----:B------:R-:W5:Y:S01]  /*3df0*/  MUFU.TANH R31, R31 ;  /* 0x0000001f001f7308 */ /* 0x000f620000002400 */
[----:B------:R-:W-:Y:S01]  /*3e00*/  FMUL.FTZ R54, R54, UR10 ;  /* 0x0000000a36367c20 */ /* 0x000fe20008410000 */
[----:B------:R-:W-:Y:S01]  /*3e10*/  FMUL.FTZ R55, R55, UR10 ;  /* 0x0000000a37377c20 */ /* 0x000fe20008410000 */
[----:B------:R-:W-:Y:S01]  /*3e20*/  IMAD.U32 R5, RZ, RZ, UR7 ;  /* 0x00000007ff057e24 */ /* 0x000fe2000f8e00ff */
[----:B------:R-:W1:Y:S01]  /*3e30*/  SHFL.IDX PT, R3, R3, RZ, 0x1c1f ;  /* 0x001c1fff03037589 */ /* 0x000e6200000e0000 */
[----:B------:R-:W-:Y:S01]  /*3e40*/  IADD3 R4, -R2, UR6, RZ ;  /* 0x0000000602047c10 */ /* 0x000fe2000fffe1ff */
[----:B------:R-:W-:Y:S01]  /*3e50*/  FMUL.FTZ R24, R24, UR10 ;  /* 0x0000000a18187c20 */ /* 0x000fe20008410000 */
[----:B------:R-:W-:Y:S01]  /*3e60*/  FMUL.FTZ R25, R25, UR10 ;  /* 0x0000000a19197c20 */ /* 0x000fe20008410000 */
[----:B------:R-:W-:Y:S01]  /*3e70*/  IADD3 R5, R5, -UR15, -R2 ;  /* 0x8000000f05057c10 */ /* 0x000fe2000fffe802 */
        /* <DEDUP_REMOVED lines=9> */
[----:B----4-:R-:W-:Y:S01]  /*3f10*/  VIADDMNMX R6, R6, R5, R4, PT ;  /* 0x0000000506067246 */ /* 0x010fe20003800104 */
[----:B------:R-:W-:Y:S01]  /*3f20*/  FMUL.FTZ R44, R44, UR10 ;  /* 0x0000000a2c2c7c20 */ /* 0x000fe20008410000 */
[----:B------:R-:W-:Y:S01]  /*3f30*/  FMUL.FTZ R45, R45, UR10 ;  /* 0x0000000a2d2d7c20 */ /* 0x000fe20008410000 */
[----:B------:R-:W-:Y:S01]  /*3f40*/  FMUL.FTZ R48, R48, UR10 ;  /* 0x0000000a30307c20 */ /* 0x000fe20008410000 */
[C---:B------:R-:W-:Y:S01]  /*3f50*/  ISETP.GT.AND P1, PT, R6.reuse, RZ, PT ;  /* 0x000000ff0600720c */ /* 0x040fe20003f24270 */
[----:B------:R-:W-:Y:S01]  /*3f60*/  FMUL.FTZ R49, R49, UR10 ;  /* 0x0000000a31317c20 */ /* 0x000fe20008410000 */
[C---:B------:R-:W-:Y:S01]  /*3f70*/  ISETP.GT.AND P2, PT, R6.reuse, 0x1, PT ;  /* 0x000000010600780c */ /* 0x040fe20003f44270 */
[----:B------:R-:W4:Y:S01]  /*3f80*/  MUFU.TANH R35, R35 ;  /* 0x0000002300237308 */ /* 0x000f220000002400 */
[----:B------:R-:W-:Y:S01]  /*3f90*/  ISETP.GT.AND P3, PT, R6, 0x8, PT ;  /* 0x000000080600780c */ /* 0x000fe20003f64270 */
[----:B------:R-:W-:Y:S01]  /*3fa0*/  FMUL.FTZ R52, R52, UR10 ;  /* 0x0000000a34347c20 */ /* 0x000fe20008410000 */
[----:B0-----:R-:W-:Y:S01]  /*3fb0*/  FSEL R27, R26, -INF , P1 ;  /* 0xff8000001a1b7808 */ /* 0x001fe20000800000 */
[----:B------:R-:W-:Y:S01]  /*3fc0*/  FMUL.FTZ R53, R53, UR10 ;  /* 0x0000000a35357c20 */ /* 0x000fe20008410000 */
[----:B---3--:R-:W-:Y:S01]  /*3fd0*/  FSEL R28, R9, -INF , P2 ;  /* 0xff800000091c7808 */ /* 0x008fe20001000000 */
[----:B------:R-:W-:Y:S01]  /*3fe0*/  ULDC UR10, c[0x0][0x988] ;  /* 0x00026200000a7ab9 */ /* 0x000fe20000000800 */
[----:B------:R-:W-:Y:S01]  /*3ff0*/  ISETP.GT.AND P1, PT, R6, 0x9, PT ;  /* 0x000000090600780c */ /* 0x000fe20003f24270 */
[----:B------:R-:W0:Y:S01]  /*4000*/  MUFU.TANH R38, R38 ;  /* 0x0000002600267308 */ /* 0x000e220000002400 */
[----:B------:R-:W-:-:S02]  /*4010*/  FSEL R30, R30, -INF , P3 ;  /* 0xff8000001e1e7808 */ /* 0x000fc40001800000 */
[----:B------:R-:W-:Y:S02]  /*4020*/  FMNMX.FTZ R9, R27, R28, !PT ;  /* 0x0000001c1b097209 */ /* 0x000fe40007810000 */
[----:B------:R-:W-:Y:S02]  /*4030*/  ISETP.GT.AND P2, PT, R6, 0x10, PT ;  /* 0x000000100600780c */ /* 0x000fe40003f44270 */
[----:B-----5:R-:W-:Y:S01]  /*4040*/  FSEL R31, R31, -INF , P1 ;  /* 0xff8000001f1f7808 */ /* 0x020fe20000800000 */
[----:B------:R-:W3:Y:S01]  /*4050*/  MUFU.TANH R39, R39 ;  /* 0x0000002700277308 */ /* 0x000ee20000002400 */
[----:B------:R-:W-:Y:S02]  /*4060*/  FMNMX.FTZ R10, R30, R9, !PT ;  /* 0x000000091e0a7209 */ /* 0x000fe40007810000 */
[----:B------:R-:W-:Y:S02]  /*4070*/  ISETP.GT.AND P1, PT, R6, 0x11, PT ;  /* 0x000000110600780c */ /* 0x000fe40003f24270 */
[----:B--2---:R-:W-:-:S02]  /*4080*/  FSEL R34, R34, -INF , P2 ;  /* 0xff80000022227808 */ /* 0x004fc40001000000 */
[----:B------:R-:W-:Y:S01]  /*4090*/  FMNMX.FTZ R9, R31, R10, !PT ;  /* 0x0000000a1f097209 */ /* 0x000fe20007810000 */
[----:B------:R-:W2:Y:S01]  /*40a0*/  MUFU.TANH R42, R42 ;  /* 0x0000002a002a7308 */ /* 0x000ea20000002400 */
[----:B------:R-:W-:Y:S02]  /*40b0*/  ISETP.GT.AND P2, PT, R6, 0x18, PT ;  /* 0x000000180600780c */ /* 0x000fe40003f44270 */
[----:B----4-:R-:W-:Y:S02]  /*40c0*/  FSEL R35, R35, -INF , P1 ;  /* 0xff80000023237808 */ /* 0x010fe40000800000 */
[----:B------:R-:W-:Y:S02]  /*40d0*/  FMNMX.FTZ R10, R34, R9, !PT ;  /* 0x00000009220a7209 */ /* 0x000fe40007810000 */
[----:B------:R-:W-:Y:S01]  /*40e0*/  ISETP.GT.AND P1, PT, R6, 0x19, PT ;  /* 0x000000190600780c */ /* 0x000fe20003f24270 */
[----:B------:R-:W4:Y:S01]  /*40f0*/  MUFU.TANH R43, R43 ;  /* 0x0000002b002b7308 */ /* 0x000f220000002400 */
[----:B0-----:R-:W-:-:S02]  /*4100*/  FSEL R38, R38, -INF , P2 ;  /* 0xff80000026267808 */ /* 0x001fc40001000000 */
[----:B------:R-:W-:Y:S02]  /*4110*/  FMNMX.FTZ R9, R35, R10, !PT ;  /* 0x0000000a23097209 */ /* 0x000fe40007810000 */
[----:B------:R-:W-:Y:S02]  /*4120*/  ISETP.GT.AND P2, PT, R6, 0x20, PT ;  /* 0x000000200600780c */ /* 0x000fe40003f44270 */
[----:B---3--:R-:W-:Y:S01]  /*4130*/  FSEL R39, R39, -INF , P1 ;  /* 0xff80000027277808 */ /* 0x008fe20000800000 */
[----:B------:R-:W0:Y:S01]  /*4140*/  MUFU.TANH R46, R46 ;  /* 0x0000002e002e7308 */ /* 0x000e220000002400 */
        /* <DEDUP_REMOVED lines=9> */
[----:B------:R-:W3:Y:S01]  /*41e0*/  MUFU.TANH R50, R50 ;  /* 0x0000003200327308 */ /* 0x000ee20000002400 */
[----:B0-----:R-:W-:-:S02]  /*41f0*/  FSEL R46, R46, -INF , P2 ;  /* 0xff8000002e2e7808 */ /* 0x001fc40001000000 */
[----:B------:R-:W-:Y:S02]  /*4200*/  FMNMX.FTZ R9, R43, R10, !PT ;  /* 0x0000000a2b097209 */ /* 0x000fe40007810000 */
[----:B------:R-:W-:Y:S02]  /*4210*/  ISETP.GT.AND P2, PT, R6, 0x30, PT ;  /* 0x000000300600780c */ /* 0x000fe40003f44270 */
[----:B------:R-:W-:Y:S01]  /*4220*/  FMNMX.FTZ R10, R46, R9, !PT ;  /* 0x000000092e0a7209 */ /* 0x000fe20007810000 */
[----:B------:R-:W0:Y:S01]  /*4230*/  MUFU.TANH R51, R51 ;  /* 0x0000003300337308 */ /* 0x000e220000002400 */
[----:B--2---:R-:W-:Y:S02]  /*4240*/  FSEL R47, R47, -INF , P1 ;  /* 0xff8000002f2f7808 */ /* 0x004fe40000800000 */
[----:B------:R-:W-:Y:S02]  /*4250*/  ISETP.GT.AND P1, PT, R6, 0x31, PT ;  /* 0x000000310600780c */ /* 0x000fe40003f24270 */
[----:B------:R-:W-:-:S02]  /*4260*/  FMNMX.FTZ R9, R47, R10, !PT ;  /* 0x0000000a2f097209 */ /* 0x000fc40007810000 */
[----:B-1----:R-:W-:Y:S01]  /*4270*/  VIADDMNMX R3, R3, R5, R4, PT ;  /* 0x0000000503037246 */ /* 0x002fe20003800104 */
[----:B------:R-:W1:Y:S01]  /*4280*/  MUFU.TANH R54, R54 ;  /* 0x0000003600367308 */ /* 0x000e620000002400 */
[----:B---3--:R-:W-:Y:S02]  /*4290*/  FSEL R50, R50, -INF , P2 ;  /* 0xff80000032327808 */ /* 0x008fe40001000000 */
[----:B------:R-:W-:Y:S02]  /*42a0*/  ISETP.GT.AND P2, PT, R6, 0x38, PT ;  /* 0x000000380600780c */ /* 0x000fe40003f44270 */
[----:B------:R-:W-:Y:S02]  /*42b0*/  FMNMX.FTZ R10, R50, R9, !PT ;  /* 0x00000009320a7209 */ /* 0x000fe40007810000 */
[----:B------:R-:W-:Y:S01]  /*42c0*/  ISETP.GT.AND P3, PT, R3, 0x8, PT ;  /* 0x000000080300780c */ /* 0x000fe20003f64270 */
[----:B------:R-:W2:Y:S01]  /*42d0*/  MUFU.TANH R55, R55 ;  /* 0x0000003700377308 */ /* 0x000ea20000002400 */
[----:B0-----:R-:W-:-:S02]  /*42e0*/  FSEL R51, R51, -INF , P1 ;  /* 0xff80000033337808 */ /* 0x001fc40000800000 */
[----:B------:R-:W-:Y:S02]  /*42f0*/  ISETP.GT.AND P1, PT, R6, 0x39, PT ;  /* 0x000000390600780c */ /* 0x000fe40003f24270 */
[----:B------:R-:W-:Y:S02]  /*4300*/  FMNMX.FTZ R9, R51, R10, !PT ;  /* 0x0000000a33097209 */ /* 0x000fe40007810000 */
[----:B------:R-:W-:Y:S01]  /*4310*/  FSEL R10, R11, -INF , P3 ;  /* 0xff8000000b0a7808 */ /* 0x000fe20001800000 */
[----:B------:R-:W0:Y:S01]  /*4320*/  MUFU.TANH R24, R24 ;  /* 0x0000001800187308 */ /* 0x000e220000002400 */
[----:B-1----:R-:W-:Y:S02]  /*4330*/  FSEL R54, R54, -INF , P2 ;  /* 0xff80000036367808 */ /* 0x002fe40001000000 */
[----:B------:R-:W-:Y:S02]  /*4340*/  ISETP.GT.AND P2, PT, R3, 0x1, PT ;  /* 0x000000010300780c */ /* 0x000fe40003f44270 */
[----:B------:R-:W-:-:S02]  /*4350*/  FMNMX.FTZ R6, R54, R9, !PT ;  /* 0x0000000936067209 */ /* 0x000fc40007810000 */
[----:B------:R-:W-:Y:S01]  /*4360*/  ISETP.GT.AND P3, PT, R3, 0x29, PT ;  /* 0x000000290300780c */ /* 0x000fe20003f64270 */
[----:B------:R-:W-:Y:S01]  /*4370*/  MUFU.TANH R25, R25 ;  /* 0x0000001900197308 */ /* 0x000fe20000002400 */
[----:B--2---:R-:W-:Y:S02]  /*4380*/  FSEL R55, R55, -INF , P1 ;  /* 0xff80000037377808 */ /* 0x004fe40000800000 */
[----:B------:R-:W-:Y:S02]  /*4390*/  ISETP.GT.AND P1, PT, R3, RZ, PT ;  /* 0x000000ff0300720c */ /* 0x000fe40003f24270 */
[----:B------:R-:W-:Y:S02]  /*43a0*/  FMNMX.FTZ R6, R55, R6, !PT ;  /* 0x0000000637067209 */ /* 0x000fe40007810000 */
[----:B------:R-:W-:Y:S01]  /*43b0*/  R2UR UR6, R7 ;  /* 0x00000000070672ca */ /* 0x000fe200000e0000 */
[----:B------:R-:W1:Y:S01]  /*43c0*/  MUFU.TANH R29, R29 ;  /* 0x0000001d001d7308 */ /* 0x000e620000002400 */
[----:B0-----:R-:W-:Y:S01]  /*43d0*/  FSEL R4, R24, -INF , P1 ;  /* 0xff80000018047808 */ /* 0x001fe20000800000 */
[----:B------:R-:W0:Y:S01]  /*43e0*/  SHFL.BFLY PT, R9, R6, 0x2, 0x1f ;  /* 0x0c401f0006097f89 */ /* 0x000e2200000e0000 */
[----:B------:R-:W-:-:S05]  /*43f0*/  ISETP.GT.AND P1, PT, R3, 0x9, PT ;  /* 0x000000090300780c */ /* 0x000fca0003f24270 */
[----:B------:R-:W2:Y:S04]  /*4400*/  MUFU.TANH R12, R32 ;  /* 0x00000020000c7308 */ /* 0x000ea80000002400 */
[----:B------:R-:W-:-:S04]  /*4410*/  UIADD3 UR6, UR6, 0x28c40, URZ ;  /* 0x00028c4006067890 */ /* 0x000fc8000fffe03f */
[----:B------:R-:W3:Y:S01]  /*4420*/  MUFU.TANH R33, R33 ;  /* 0x0000002100217308 */ /* 0x000ee20000002400 */
[----:B-1----:R-:W-:Y:S01]  /*4430*/  FSEL R11, R29, -INF , P1 ;  /* 0xff8000001d0b7808 */ /* 0x002fe20000800000 */
[----:B------:R-:W-:Y:S01]  /*4440*/  UPRMT UR6, UR40, 0x654, UR6 ;  /* 0x0000065428067896 */ /* 0x000fe20008000006 */
[----:B------:R-:W-:-:S05]  /*4450*/  ISETP.GT.AND P1, PT, R3, 0x11, PT ;  /* 0x000000110300780c */ /* 0x000fca0003f24270 */
[----:B------:R-:W1:Y:S01]  /*4460*/  MUFU.TANH R36, R36 ;  /* 0x0000002400247308 */ /* 0x000e620000002400 */
[----:B0-----:R-:W-:Y:S02]  /*4470*/  FMNMX.FTZ R13, R6, R9, !PT ;  /* 0x00000009060d7209 */ /* 0x001fe40007810000 */
[----:B------:R-:W-:Y:S01]  /*4480*/  SYNCS.ARRIVE.TRANS64.RED.A1T0 RZ, [UR6], RZ ;  /* 0x000000ffffff79a7 */ /* 0x000fe20008100406 */
[----:B------:R-:W-:Y:S02]  /*4490*/  FSEL R9, R25, -INF , P2 ;  /* 0xff80000019097808 */ /* 0x000fe40001000000 */
[----:B------:R-:W-:Y:S01]  /*44a0*/  ISETP.GT.AND P2, PT, R3, 0x10, PT ;  /* 0x000000100300780c */ /* 0x000fe20003f44270 */
[----:B------:R-:W0:Y:S01]  /*44b0*/  SHFL.BFLY PT, R14, R13, 0x1, 0x1f ;  /* 0x0c201f000d0e7f89 */ /* 0x000e2200000e0000 */
[----:B------:R-:W-:Y:S01]  /*44c0*/  FMNMX.FTZ R5, R4, R9, !PT ;  /* 0x0000000904057209 */ /* 0x000fe20007810000 */
[----:B------:R-:W4:Y:S01]  /*44d0*/  MUFU.TANH R37, R37 ;  /* 0x0000002500257308 */ /* 0x000f220000002400 */
[----:B--2---:R-:W-:-:S02]  /*44e0*/  FSEL R12, R12, -INF , P2 ;  /* 0xff8000000c0c7808 */ /* 0x004fc40001000000 */
[----:B------:R-:W-:Y:S02]  /*44f0*/  FMNMX.FTZ R6, R10, R5, !PT ;  /* 0x000000050a067209 */ /* 0x000fe40007810000 */
[----:B------:R-:W-:Y:S02]  /*4500*/  ISETP.GT.AND P2, PT, R3, 0x18, PT ;  /* 0x000000180300780c */ /* 0x000fe40003f44270 */
[----:B------:R-:W-:Y:S01]  /*4510*/  FMNMX.FTZ R15, R11, R6, !PT ;  /* 0x000000060b0f7209 */ /* 0x000fe20007810000 */
[----:B------:R-:W2:Y:S03]  /*4520*/  MUFU.TANH R20, R40 ;  /* 0x0000002800147308 */ /* 0x000ea60000002400 */
[----:B------:R-:W-:-:S05]  /*4530*/  FMNMX.FTZ R6, R12, R15, !PT ;  /* 0x0000000f0c067209 */ /* 0x000fca0007810000 */
[----:B------:R-:W5:Y:S01]  /*4540*/  MUFU.TANH R41, R41 ;  /* 0x0000002900297308 */ /* 0x000f620000002400 */
[----:B0-----:R-:W-:Y:S02]  /*4550*/  FMNMX.FTZ R5, R13, R14, !PT ;  /* 0x0000000e0d057209 */ /* 0x001fe40007810000 */
[----:B---3--:R-:W-:-:S05]  /*4560*/  FSEL R13, R33, -INF , P1 ;  /* 0xff800000210d7808 */ /* 0x008fca0000800000 */
[----:B------:R-:W0:Y:S01]  /*4570*/  MUFU.TANH R44, R44 ;  /* 0x0000002c002c7308 */ /* 0x000e220000002400 */
[----:B------:R-:W-:Y:S02]  /*4580*/  ISETP.GT.AND P1, PT, R3, 0x19, PT ;  /* 0x000000190300780c */ /* 0x000fe40003f24270 */
[----:B-1----:R-:W-:Y:S02]  /*4590*/  FSEL R14, R36, -INF , P2 ;  /* 0xff800000240e7808 */ /* 0x002fe40001000000 */
[----:B------:R-:W-:Y:S02]  /*45a0*/  FMNMX.FTZ R21, R13, R6, !PT ;  /* 0x000000060d157209 */ /* 0x000fe40007810000 */
[----:B------:R-:W-:Y:S01]  /*45b0*/  ISETP.GT.AND P2, PT, R3, 0x20, PT ;  /* 0x000000200300780c */ /* 0x000fe20003f44270 */
[----:B------:R-:W1:Y:S01]  /*45c0*/  MUFU.TANH R45, R45 ;  /* 0x0000002d002d7308 */ /* 0x000e620000002400 */
[----:B----4-:R-:W-:Y:S02]  /*45d0*/  FSEL R15, R37, -INF , P1 ;  /* 0xff800000250f7808 */ /* 0x010fe40000800000 */
[----:B------:R-:W-:-:S02]  /*45e0*/  FMNMX.FTZ R6, R14, R21, !PT ;  /* 0x000000150e067209 */ /* 0x000fc40007810000 */
[----:B------:R-:W-:Y:S02]  /*45f0*/  ISETP.GT.AND P1, PT, R3, 0x21, PT ;  /* 0x000000210300780c */ /* 0x000fe40003f24270 */
[----:B--2---:R-:W-:Y:S01]  /*4600*/  FSEL R20, R20, -INF , P2 ;  /* 0xff80000014147808 */ /* 0x004fe20001000000 */
[----:B------:R-:W2:Y:S01]  /*4610*/  MUFU.TANH R26, R48 ;  /* 0x00000030001a7308 */ /* 0x000ea20000002400 */
[----:B------:R-:W-:Y:S01]  /*4620*/  FMNMX.FTZ R25, R15, R6, !PT ;  /* 0x000000060f197209 */ /* 0x000fe20007810000 */
[----:B------:R-:W-:Y:S01]  /*4630*/  BAR.SYNC.DEFER_BLOCKING 0xf, 0x100 ;  /* 0x03c4000000007b1d */ /* 0x000fe20000010000 */
[----:B------:R-:W-:Y:S02]  /*4640*/  ISETP.GT.AND P2, PT, R3, 0x28, PT ;  /* 0x000000280300780c */ /* 0x000fe40003f44270 */
[----:B-----5:R-:W-:Y:S02]  /*4650*/  FSEL R21, R41, -INF , P1 ;  /* 0xff80000029157808 */ /* 0x020fe40000800000 */
[----:B------:R-:W-:Y:S01]  /*4660*/  FMNMX.FTZ R6, R20, R25, !PT ;  /* 0x0000001914067209 */ /* 0x000fe20007810000 */
[----:B------:R-:W3:Y:S01]  /*4670*/  MUFU.TANH R49, R49 ;  /* 0x0000003100317308 */ /* 0x000ee20000002400 */
[C---:B------:R-:W-:Y:S01]  /*4680*/  FMUL.FTZ R25, R5.reuse, UR10 ;  /* 0x0000000a05197c20 */ /* 0x040fe20008410000 */
[----:B------:R-:W-:-:S02]  /*4690*/  FSETP.NEU.FTZ.AND P4, PT, R5, -INF , PT ;  /* 0xff8000000500780b */ /* 0x000fc40003f9d000 */
[----:B0-----:R-:W-:Y:S02]  /*46a0*/  FSEL R24, R44, -INF , P2 ;  /* 0xff8000002c187808 */ /* 0x001fe40001000000 */
[----:B------:R-:W-:Y:S02]  /*46b0*/  FMNMX.FTZ R29, R21, R6, !PT ;  /* 0x00000006151d7209 */ /* 0x000fe40007810000 */
[----:B------:R-:W0:Y:S01]  /*46c0*/  MUFU.TANH R52, R52 ;  /* 0x0000003400347308 */ /* 0x000e220000002400 */
[----:B------:R-:W-:Y:S02]  /*46d0*/  FSEL R32, R25, RZ, P4 ;  /* 0x000000ff19207208 */ /* 0x000fe40002000000 */
[----:B------:R-:W-:Y:S02]  /*46e0*/  ISETP.GT.AND P1, PT, R3, 0x30, PT ;  /* 0x000000300300780c */ /* 0x000fe40003f24270 */
[----:B-1----:R-:W-:Y:S01]  /*46f0*/  FSEL R25, R45, -INF , P3 ;  /* 0xff8000002d197808 */ /* 0x002fe20001800000 */
[--C-:B------:R-:W-:Y:S01]  /*4700*/  FFMA.FTZ R33, R27, UR10, -R32.reuse ;  /* 0x0000000a1b217c23 */ /* 0x100fe20008010820 */
[----:B------:R-:W-:Y:S01]  /*4710*/  FMNMX.FTZ R6, R24, R29, !PT ;  /* 0x0000001d18067209 */ /* 0x000fe20007810000 */
[----:B------:R-:W1:Y:S01]  /*4720*/  MUFU.TANH R53, R53 ;  /* 0x0000003500357308 */ /* 0x000e620000002400 */
[----:B------:R-:W-:Y:S01]  /*4730*/  ISETP.GT.AND P2, PT, R3, 0x31, PT ;  /* 0x000000310300780c */ /* 0x000fe20003f44270 */
[--C-:B------:R-:W-:Y:S01]  /*4740*/  FFMA.FTZ R36, R28, UR10, -R32.reuse ;  /* 0x0000000a1c247c23 */ /* 0x100fe20008010820 */
[----:B--2---:R-:W-:Y:S01]  /*4750*/  FSEL R26, R26, -INF , P1 ;  /* 0xff8000001a1a7808 */ /* 0x004fe20000800000 */
[--C-:B------:R-:W-:Y:S01]  /*4760*/  FFMA.FTZ R30, R30, UR10, -R32.reuse ;  /* 0x0000000a1e1e7c23 */ /* 0x100fe20008010820 */
[----:B------:R-:W-:Y:S01]  /*4770*/  FMNMX.FTZ R29, R25, R6, !PT ;  /* 0x00000006191d7209 */ /* 0x000fe20007810000 */
[--C-:B------:R-:W-:Y:S01]  /*4780*/  FFMA.FTZ R31, R31, UR10, -R32.reuse ;  /* 0x0000000a1f1f7c23 */ /* 0x100fe20008010820 */
[----:B------:R-:W-:Y:S01]  /*4790*/  ISETP.GT.AND P1, PT, R3, 0x38, PT ;  /* 0x000000380300780c */ /* 0x000fe20003f24270 */
[----:B------:R-:W-:Y:S01]  /*47a0*/  MUFU.EX2 R155, R30 ;  /* 0x0000001e009b7308 */ /* 0x000fe20000000800 */
[----:B---3--:R-:W-:Y:S01]  /*47b0*/  FSEL R27, R49, -INF , P2 ;  /* 0xff800000311b7808 */ /* 0x008fe20001000000 */
[--C-:B------:R-:W-:Y:S01]  /*47c0*/  FFMA.FTZ R34, R34, UR10, -R32.reuse ;  /* 0x0000000a22227c23 */ /* 0x100fe20008010820 */
[----:B------:R-:W-:Y:S01]  /*47d0*/  FMNMX.FTZ R6, R26, R29, !PT ;  /* 0x0000001d1a067209 */ /* 0x000fe20007810000 */
[--C-:B------:R-:W-:Y:S01]  /*47e0*/  FFMA.FTZ R35, R35, UR10, -R32.reuse ;  /* 0x0000000a23237c23 */ /* 0x100fe20008010820 */
[----:B------:R-:W-:Y:S01]  /*47f0*/  ISETP.GT.AND P2, PT, R3, 0x39, PT ;  /* 0x000000390300780c */ /* 0x000fe20003f44270 */
[--C-:B------:R-:W-:Y:S01]  /*4800*/  FFMA.FTZ R38, R38, UR10, -R32.reuse ;  /* 0x0000000a26267c23 */ /* 0x100fe20008010820 */
[----:B0-----:R-:W-:Y:S01]  /*4810*/  FSEL R3, R52, -INF , P1 ;  /* 0xff80000034037808 */ /* 0x001fe20000800000 */
[----:B------:R-:W-:Y:S01]  /*4820*/  MUFU.EX2 R33, R33 ;  /* 0x0000002100217308 */ /* 0x000fe20000000800 */
[----:B------:R-:W-:Y:S01]  /*4830*/  FMNMX.FTZ R6, R27, R6, !PT ;  /* 0x000000061b067209 */ /* 0x000fe20007810000 */
[--C-:B------:R-:W-:Y:S01]  /*4840*/  FFMA.FTZ R39, R39, UR10, -R32.reuse ;  /* 0x0000000a27277c23 */ /* 0x100fe20008010820 */
[----:B-1----:R-:W-:Y:S01]  /*4850*/  FSEL R28, R53, -INF , P2 ;  /* 0xff800000351c7808 */ /* 0x002fe20001000000 */
[--C-:B------:R-:W-:Y:S01]  /*4860*/  FFMA.FTZ R42, R42, UR10, -R32.reuse ;  /* 0x0000000a2a2a7c23 */ /* 0x100fe20008010820 */
[----:B------:R-:W-:Y:S01]  /*4870*/  FMNMX.FTZ R29, R3, R6, !PT ;  /* 0x00000006031d7209 */ /* 0x000fe20007810000 */
[--C-:B------:R-:W-:Y:S01]  /*4880*/  FFMA.FTZ R43, R43, UR10, -R32.reuse ;  /* 0x0000000a2b2b7c23 */ /* 0x100fe20008010820 */
[--C-:B------:R-:W-:Y:S01]  /*4890*/  FFMA.FTZ R46, R46, UR10, -R32.reuse ;  /* 0x0000000a2e2e7c23 */ /* 0x100fe20008010820 */
[----:B------:R-:W0:Y:S01]  /*48a0*/  MUFU.EX2 R36, R36 ;  /* 0x0000002400247308 */ /* 0x000e220000000800 */
[----:B------:R-:W-:Y:S01]  /*48b0*/  FMNMX.FTZ R29, R28, R29, !PT ;  /* 0x0000001d1c1d7209 */ /* 0x000fe20007810000 */
[--C-:B------:R-:W-:Y:S01]  /*48c0*/  FFMA.FTZ R47, R47, UR10, -R32.reuse ;  /* 0x0000000a2f2f7c23 */ /* 0x100fe20008010820 */
[--C-:B------:R-:W-:Y:S01]  /*48d0*/  FFMA.FTZ R50, R50, UR10, -R32.reuse ;  /* 0x0000000a32327c23 */ /* 0x100fe20008010820 */
[--C-:B------:R-:W-:Y:S01]  /*48e0*/  FFMA.FTZ R51, R51, UR10, -R32.reuse ;  /* 0x0000000a33337c23 */ /* 0x100fe20008010820 */
[--C-:B------:R-:W-:Y:S01]  /*48f0*/  FFMA.FTZ R54, R54, UR10, -R32.reuse ;  /* 0x0000000a36367c23 */ /* 0x100fe20008010820 */
[----:B------:R-:W1:Y:S01]  /*4900*/  SHFL.BFLY PT, R6, R29, 0x2, 0x1f ;  /* 0x0c401f001d067f89 */ /* 0x000e6200000e0000 */
[----:B------:R-:W-:Y:S01]  /*4910*/  FFMA.FTZ R32, R55, UR10, -R32 ;  /* 0x0000000a37207c23 */ /* 0x000fe20008010820 */
[----:B------:R-:W-:Y:S08]  /*4920*/  MUFU.EX2 R40, R31 ;  /* 0x0000001f00287308 */ /* 0x000ff00000000800 */
[----:B------:R-:W-:Y:S01]  /*4930*/  MUFU.EX2 R34, R34 ;  /* 0x0000002200227308 */ /* 0x000fe20000000800 */
[----:B0-----:R-:W-:-:S07]  /*4940*/  F2FP.F16.F32.PACK_AB R153, R36, R33 ;  /* 0x000000212499723e */ /* 0x001fce00000000ff */
[----:B------:R-:W0:Y:S01]  /*4950*/  MUFU.EX2 R35, R35 ;  /* 0x0000002300237308 */ /* 0x000e220000000800 */
[----:B-1----:R-:W-:-:S07]  /*4960*/  FMNMX.FTZ R30, R29, R6, !PT ;  /* 0x000000061d1e7209 */ /* 0x002fce0007810000 */
[----:B------:R-:W-:Y:S01]  /*4970*/  MUFU.EX2 R38, R38 ;  /* 0x0000002600267308 */ /* 0x000fe20000000800 */
[----:B------:R-:W1:Y:S07]  /*4980*/  SHFL.BFLY PT, R29, R30, 0x1, 0x1f ;  /* 0x0c201f001e1d7f89 */ /* 0x000e6e00000e0000 */
[----:B------:R-:W2:Y:S01]  /*4990*/  MUFU.EX2 R39, R39 ;  /* 0x0000002700277308 */ /* 0x000ea20000000800 */
[----:B0-----:R-:W-:-:S07]  /*49a0*/  F2FP.F16.F32.PACK_AB R157, R35, R34 ;  /* 0x00000022239d723e */ /* 0x001fce00000000ff */
[----:B------:R-:W-:Y:S08]  /*49b0*/  MUFU.EX2 R42, R42 ;  /* 0x0000002a002a7308 */ /* 0x000ff00000000800 */
[----:B------:R0:W-:Y:S01]  /*49c0*/  MUFU.EX2 R31, R32 ;  /* 0x00000020001f7308 */ /* 0x0001e20000000800 */
[----:B--2---:R-:W-:Y:S02]  /*49d0*/  F2FP.F16.F32.PACK_AB R159, R39, R38 ;  /* 0x00000026279f723e */ /* 0x004fe400000000ff */
[----:B-1----:R-:W-:Y:S01]  /*49e0*/  FMNMX.FTZ R6, R30, R29, !PT ;  /* 0x0000001d1e067209 */ /* 0x002fe20007810000 */
[----:B------:R-:W-:-:S03]  /*49f0*/  FADD.FTZ R30, R33, R36 ;  /* 0x00000024211e7221 */ /* 0x000fc60000010000 */
[C---:B------:R-:W-:Y:S01]  /*4a00*/  FSETP.NEU.FTZ.AND P1, PT, R6.reuse, -INF , PT ;  /* 0xff8000000600780b */ /* 0x040fe20003f3d000 */
[----:B------:R-:W-:Y:S01]  /*4a10*/  FMUL.FTZ R29, R6, UR10 ;  /* 0x0000000a061d7c20 */ /* 0x000fe20008410000 */
[----:B------:R-:W-:Y:S01]  /*4a20*/  FADD.FTZ R41, R155, R30 ;  /* 0x0000001e9b297221 */ /* 0x000fe20000010000 */
[----:B------:R-:W1:Y:S01]  /*4a30*/  MUFU.EX2 R43, R43 ;  /* 0x0000002b002b7308 */ /* 0x000e620000000800 */
[C---:B------:R-:W-:Y:S02]  /*4a40*/  F2FP.F16.F32.PACK_AB R155, R40.reuse, R155 ;  /* 0x0000009b289b723e */ /* 0x040fe400000000ff */
[----:B------:R-:W-:Y:S01]  /*4a50*/  FSEL R29, R29, RZ, P1 ;  /* 0x000000ff1d1d7208 */ /* 0x000fe20000800000 */
[----:B------:R-:W-:-:S04]  /*4a60*/  FADD.FTZ R41, R40, R41 ;  /* 0x0000002928297221 */ /* 0x000fc80000010000 */
        /* <DEDUP_REMOVED lines=14> */
[----:B------:R-:W2:Y:S01]  /*4b50*/  MUFU.EX2 R9, R9 ;  /* 0x0000000900097308 */ /* 0x000ea20000000800 */
[--C-:B------:R-:W-:Y:S01]  /*4b60*/  FFMA.FTZ R27, R27, UR10, -R29.reuse ;  /* 0x0000000a1b1b7c23 */ /* 0x100fe2000801081d */
[--C-:B------:R-:W-:Y:S01]  /*4b70*/  FFMA.FTZ R3, R3, UR10, -R29.reuse ;  /* 0x0000000a03037c23 */ /* 0x100fe2000801081d */
[----:B------:R-:W-:Y:S01]  /*4b80*/  FFMA.FTZ R28, R28, UR10, -R29 ;  /* 0x0000000a1c1c7c23 */ /* 0x000fe2000801081d */
[----:B0-----:R-:W-:Y:S01]  /*4b90*/  FADD.FTZ R32, R34, R41 ;  /* 0x0000002922207221 */ /* 0x001fe20000010000 */
[----:B-1----:R-:W-:-:S03]  /*4ba0*/  F2FP.F16.F32.PACK_AB R161, R43, R42 ;  /* 0x0000002a2ba1723e */ /* 0x002fc600000000ff */
[----:B------:R-:W0:Y:S08]  /*4bb0*/  MUFU.EX2 R10, R10 ;  /* 0x0000000a000a7308 */ /* 0x000e300000000800 */
[----:B------:R-:W1:Y:S01]  /*4bc0*/  MUFU.EX2 R11, R11 ;  /* 0x0000000b000b7308 */ /* 0x000e620000000800 */
[----:B--2---:R-:W-:Y:S01]  /*4bd0*/  FADD.FTZ R37, R4, R9 ;  /* 0x0000000904257221 */ /* 0x004fe20000010000 */
[----:B------:R-:W-:-:S06]  /*4be0*/  F2FP.F16.F32.PACK_AB R152, R9, R4 ;  /* 0x000000040998723e */ /* 0x000fcc00000000ff */
[----:B------:R-:W2:Y:S01]  /*4bf0*/  MUFU.EX2 R12, R12 ;  /* 0x0000000c000c7308 */ /* 0x000ea20000000800 */
[----:B0-----:R-:W-:Y:S01]  /*4c00*/  FADD.FTZ R30, R10, R37 ;  /* 0x000000250a1e7221 */ /* 0x001fe20000010000 */
[----:B------:R-:W-:-:S04]  /*4c10*/  FADD.FTZ R37, R35, R32 ;  /* 0x0000002023257221 */ /* 0x000fc80000010000 */
[----:B------:R-:W-:Y:S02]  /*4c20*/  FADD.FTZ R32, R38, R37 ;  /* 0x0000002526207221 */ /* 0x000fe40000010000 */
[----:B------:R-:W0:Y:S01]  /*4c30*/  MUFU.EX2 R13, R13 ;  /* 0x0000000d000d7308 */ /* 0x000e220000000800 */
[----:B-1----:R-:W-:Y:S01]  /*4c40*/  FADD.FTZ R29, R11, R30 ;  /* 0x0000001e0b1d7221 */ /* 0x002fe20000010000 */
[----:B------:R-:W-:Y:S01]  /*4c50*/  FADD.FTZ R33, R39, R32 ;  /* 0x0000002027217221 */ /* 0x000fe20000010000 */
[----:B------:R-:W-:-:S03]  /*4c60*/  F2FP.F16.F32.PACK_AB R154, R11, R10 ;  /* 0x0000000a0b9a723e */ /* 0x000fc600000000ff */
[----:B------:R-:W-:Y:S02]  /*4c70*/  FADD.FTZ R32, R42, R33 ;  /* 0x000000212a207221 */ /* 0x000fe40000010000 */
[----:B------:R-:W1:Y:S01]  /*4c80*/  MUFU.EX2 R14, R14 ;  /* 0x0000000e000e7308 */ /* 0x000e620000000800 */
[----:B--2---:R-:W-:Y:S01]  /*4c90*/  FADD.FTZ R30, R12, R29 ;  /* 0x0000001d0c1e7221 */ /* 0x004fe20000010000 */
[----:B------:R-:W-:Y:S01]  /*4ca0*/  FADD.FTZ R33, R43, R32 ;  /* 0x000000202b217221 */ /* 0x000fe20000010000 */
[----:B------:R2:W-:Y:S05]  /*4cb0*/  STSM.16.M88.4 [R19+0x26800], R152 ;  /* 0x0268009813007844 */ /* 0x0005ea0000000200 */
[----:B------:R-:W3:Y:S01]  /*4cc0*/  MUFU.EX2 R15, R15 ;  /* 0x0000000f000f7308 */ /* 0x000ee20000000800 */
[C---:B0-----:R-:W-:Y:S01]  /*4cd0*/  FADD.FTZ R29, R13.reuse, R30 ;  /* 0x0000001e0d1d7221 */ /* 0x041fe20000010000 */
[----:B------:R-:W-:-:S06]  /*4ce0*/  F2FP.F16.F32.PACK_AB R156, R13, R12 ;  /* 0x0000000c0d9c723e */ /* 0x000fcc00000000ff */
[----:B------:R-:W0:Y:S01]  /*4cf0*/  MUFU.EX2 R20, R20 ;  /* 0x0000001400147308 */ /* 0x000e220000000800 */
[----:B-1----:R-:W-:-:S07]  /*4d00*/  FADD.FTZ R30, R14, R29 ;  /* 0x0000001d0e1e7221 */ /* 0x002fce0000010000 */
[----:B------:R-:W1:Y:S01]  /*4d10*/  MUFU.EX2 R21, R21 ;  /* 0x0000001500157308 */ /* 0x000e620000000800 */
[C---:B---3--:R-:W-:Y:S01]  /*4d20*/  FADD.FTZ R29, R15.reuse, R30 ;  /* 0x0000001e0f1d7221 */ /* 0x048fe20000010000 */
[----:B------:R-:W-:-:S05]  /*4d30*/  F2FP.F16.F32.PACK_AB R158, R15, R14 ;  /* 0x0000000e0f9e723e */ /* 0x000fca00000000ff */
[----:B------:R2:W-:Y:S01]  /*4d40*/  STSM.16.M88.4 [R184], R156 ;  /* 0x0000009cb8007844 */ /* 0x0005e20000000200 */
        /* <DEDUP_REMOVED lines=8> */
[----:B0-----:R-:W-:-:S07]  /*4dd0*/  FADD.FTZ R4, R24, R9 ;  /* 0x0000000918047221 */ /* 0x001fce0000010000 */
[----:B------:R-:W-:Y:S01]  /*4de0*/  MUFU.EX2 R50, R50 ;  /* 0x0000003200327308 */ /* 0x000fe20000000800 */
[C---:B-1----:R-:W-:Y:S01]  /*4df0*/  F2FP.F16.F32.PACK_AB R163, R47.reuse, R46 ;  /* 0x0000002e2fa3723e */ /* 0x042fe200000000ff */
[----:B------:R-:W-:-:S06]  /*4e00*/  FADD.FTZ R47, R47, R10 ;  /* 0x0000000a2f2f7221 */ /* 0x000fcc0000010000 */
[----:B------:R-:W0:Y:S01]  /*4e10*/  MUFU.EX2 R51, R51 ;  /* 0x0000003300337308 */ /* 0x000e220000000800 */
[C---:B---3--:R-:W-:Y:S01]  /*4e20*/  F2FP.F16.F32.PACK_AB R162, R25.reuse, R24 ;  /* 0x0000001819a2723e */ /* 0x048fe200000000ff */
[----:B------:R-:W-:-:S04]  /*4e30*/  FADD.FTZ R25, R25, R4 ;  /* 0x0000000419197221 */ /* 0x000fc80000010000 */
[----:B------:R2:W-:Y:S02]  /*4e40*/  STSM.16.M88.4 [R22], R160 ;  /* 0x000000a016007844 */ /* 0x0005e40000000200 */
[----:B------:R-:W-:Y:S08]  /*4e50*/  MUFU.EX2 R26, R26 ;  /* 0x0000001a001a7308 */ /* 0x000ff00000000800 */
[----:B------:R-:W1:Y:S01]  /*4e60*/  MUFU.EX2 R27, R27 ;  /* 0x0000001b001b7308 */ /* 0x000e620000000800 */
[----:B0-----:R-:W-:Y:S01]  /*4e70*/  F2FP.F16.F32.PACK_AB R165, R51, R50 ;  /* 0x0000003233a5723e */ /* 0x001fe200000000ff */
[----:B------:R-:W-:-:S04]  /*4e80*/  FADD.FTZ R50, R50, R47 ;  /* 0x0000002f32327221 */ /* 0x000fc80000010000 */
[----:B------:R-:W-:Y:S02]  /*4e90*/  FADD.FTZ R51, R51, R50 ;  /* 0x0000003233337221 */ /* 0x000fe40000010000 */
[----:B------:R-:W0:Y:S08]  /*4ea0*/  MUFU.EX2 R54, R54 ;  /* 0x0000003600367308 */ /* 0x000e300000000800 */
[----:B------:R-:W-:Y:S01]  /*4eb0*/  MUFU.EX2 R3, R3 ;  /* 0x0000000300037308 */ /* 0x000fe20000000800 */
[----:B-1----:R-:W-:Y:S01]  /*4ec0*/  F2FP.F16.F32.PACK_AB R164, R27, R26 ;  /* 0x0000001a1ba4723e */ /* 0x002fe200000000ff */
[----:B------:R-:W-:-:S04]  /*4ed0*/  FADD.FTZ R26, R26, R25 ;  /* 0x000000191a1a7221 */ /* 0x000fc80000010000 */
[----:B------:R-:W-:Y:S02]  /*4ee0*/  FADD.FTZ R26, R27, R26 ;  /* 0x0000001a1b1a7221 */ /* 0x000fe40000010000 */
[----:B------:R-:W1:Y:S01]  /*4ef0*/  MUFU.EX2 R28, R28 ;  /* 0x0000001c001c7308 */ /* 0x000e620000000800 */
[----:B0-----:R-:W-:Y:S01]  /*4f00*/  F2FP.F16.F32.PACK_AB R167, R31, R54 ;  /* 0x000000361fa7723e */ /* 0x001fe200000000ff */
[----:B------:R-:W-:-:S04]  /*4f10*/  FADD.FTZ R4, R54, R51 ;  /* 0x0000003336047221 */ /* 0x000fc80000010000 */
[----:B------:R-:W-:Y:S01]  /*4f20*/  FADD.FTZ R4, R31, R4 ;  /* 0x000000041f047221 */ /* 0x000fe20000010000 */
[----:B-1----:R-:W-:Y:S01]  /*4f30*/  F2FP.F16.F32.PACK_AB R166, R28, R3 ;  /* 0x000000031ca6723e */ /* 0x002fe200000000ff */
[----:B------:R-:W-:-:S04]  /*4f40*/  FADD.FTZ R3, R3, R26 ;  /* 0x0000001a03037221 */ /* 0x000fc80000010000 */
[----:B------:R2:W-:Y:S01]  /*4f50*/  STSM.16.M88.4 [R23], R164 ;  /* 0x000000a417007844 */ /* 0x0005e20000000200 */
[----:B------:R-:W-:Y:S01]  /*4f60*/  FADD.FTZ R3, R28, R3 ;  /* 0x000000031c037221 */ /* 0x000fe20000010000 */
[----:B------:R-:W-:Y:S06]  /*4f70*/  @!P0 BRA `(.L_x_7267) ;  /* 0x0000000000048947 */ /* 0x000fec0003800000 */
[----:B------:R-:W-:Y:S01]  /*4f80*/  BPT.TRAP 0x1 ;  /* 0x000000040000795c */ /* 0x000fe20000300000 */
.L_x_7267:
[----:B------:R0:W1:Y:S01]  /*4f90*/  SYNCS.PHASECHK.TRANS64.TRYWAIT P1, [R7+URZ+0x28c50], R8 ;  /* 0x028c5008070075a7 */ /* 0x000062000802017f */
[----:B------:R-:W-:Y:S05]  /*4fa0*/  @!P0 BRA `(.L_x_7268) ;  /* 0x0000000000048947 */ /* 0x000fea0003800000 */
[----:B------:R-:W-:Y:S01]  /*4fb0*/  BPT.TRAP 0x1 ;  /* 0x000000040000795c */ /* 0x000fe20000300000 */
.L_x_7268:
[----:B-1----:R-:W-:Y:S05]  /*4fc0*/  @P1 BRA `(.L_x_7269) ;  /* 0x0000000000081947 */ /* 0x002fea0003800000 */
[----:B------:R-:W1:Y:S02]  /*4fd0*/  SYNCS.PHASECHK.TRANS64.TRYWAIT P1, [R7+URZ+0x28c50], R8 ;  /* 0x028c5008070075a7 */ /* 0x000e64000802017f */
[----:B-1----:R-:W-:Y:S05]  /*4fe0*/  @!P1 BRA `(.L_x_7270) ;  /* 0x000000b800709947 */ /* 0x002fea0003800000 */
.L_x_7269:
        /* <DEDUP_REMOVED lines=34> */
.L_x_7271:
[----:B------:R-:W-:Y:S01]  /*5210*/  UISETP.NE.AND UP0, UPT, UR49, URZ, UPT ;  /* 0x0000003f3100728c */ /* 0x000fe2000bf05270 */
[----:B------:R-:W-:Y:S01]  /*5220*/  R2UR UR18, R7 ;  /* 0x00000000071272ca */ /* 0x000fe200000e0000 */
[----:B------:R-:W-:Y:S01]  /*5230*/  UMOV UR11, UR44 ;  /* 0x0000002c000b7c82 */ /* 0x000fe20008000000 */
[----:B------:R-:W-:Y:S02]  /*5240*/  UIMAD UR14, UR48, UR14, -UR15 ;  /* 0x0000000e300e72a4 */ /* 0x000fe4000f8e0a0f */
[----:B------:R-:W-:-:S06]  /*5250*/  UIADD3 UR21, UR52, -0x2, URZ ;  /* 0xfffffffe34157890 */ /* 0x000fcc000fffe03f */
[----:B------:R-:W-:Y:S01]  /*5260*/  @UP0 ULDC UR6, c[0x0][0x44c] ;  /* 0x0001130000060ab9 */ /* 0x000fe20000000800 */
[----:B------:R-:W-:Y:S01]  /*5270*/  @UP0 ULDC UR19, c[0x0][0x450] ;  /* 0x0001140000130ab9 */ /* 0x000fe20000000800 */
[----:B------:R-:W-:Y:S02]  /*5280*/  UIMAD.WIDE.U32 UR6, UR44, UR6, URZ ;  /* 0x000000062c0672a5 */ /* 0x000fe4000f8e003f */
[----:B------:R-:W-:Y:S02]  /*5290*/  UIADD3 UR6, UR18, 0x28c60, URZ ;  /* 0x00028c6012067890 */ /* 0x000fe4000fffe03f */
[----:B------:R-:W-:Y:S02]  /*52a0*/  @UP0 USHF.R.U32.HI UR11, URZ, UR19, UR7 ;  /* 0x000000133f0b0299 */ /* 0x000fe40008011607 */
[----:B------:R-:W-:Y:S02]  /*52b0*/  UPRMT UR6, UR40, 0x654, UR6 ;  /* 0x0000065428067896 */ /* 0x000fe40008000006 */
[----:B------:R-:W-:-:S04]  /*52c0*/  UIADD3 UR14, UR14, UR11, URZ ;  /* 0x0000000b0e0e7290 */ /* 0x000fc8000fffe03f */
[----:B------:R-:W-:-:S03]  /*52d0*/  USHF.R.S32.HI UR7, URZ, 0x1f, UR14 ;  /* 0x0000001f3f077899 */ /* 0x000fc6000801140e */
[----:B------:R-:W-:Y:S01]  /*52e0*/  SYNCS.ARRIVE.TRANS64.RED.A1T0 RZ, [UR6], RZ ;  /* 0x000000ffffff79a7 */ /* 0x000fe20008100406 */
[----:B------:R-:W-:-:S04]  /*52f0*/  ULEA.HI UR7, UR7, UR14, URZ, 0x6 ;  /* 0x0000000e07077291 */ /* 0x000fc8000f8f303f */
[----:B------:R-:W-:-:S04]  /*5300*/  USHF.R.S32.HI UR7, URZ, 0x6, UR7 ;  /* 0x000000063f077899 */ /* 0x000fc80008011407 */
[----:B------:R-:W-:-:S04]  /*5310*/  UISETP.LT.AND UP0, UPT, URZ, UR7, UPT ;  /* 0x000000073f00728c */ /* 0x000fc8000bf01270 */
[----:B------:R-:W-:-:S04]  /*5320*/  USEL UR20, URZ, UR7, !UP0 ;  /* 0x000000073f147287 */ /* 0x000fc8000c000000 */
[----:B------:R-:W-:-:S06]  /*5330*/  UISETP.GE.AND UP0, UPT, UR21, UR20, UPT ;  /* 0x000000141500728c */ /* 0x000fcc000bf06270 */
[----:B------:R-:W-:-:S13]  /*5340*/  PLOP3.LUT P1, PT, PT, PT, UP0, 0x80, 0x0 ;  /* 0x000000000000781c */ /* 0x000fda0003f2f008 */
[----:B------:R-:W-:Y:S05]  /*5350*/  @!P1 BRA `(.L_x_7272) ;  /* 0x0000002000a49947 */ /* 0x000fea0003800000 */
[----:B01----:R-:W-:Y:S01]  /*5360*/  MOV R8, R5 ;  /* 0x0000000500087202 */ /* 0x003fe20000000f00 */
[----:B------:R-:W-:Y:S01]  /*5370*/  IMAD.MOV.U32 R9, RZ, RZ, R6 ;  /* 0x000000ffff097224 */ /* 0x000fe200078e0006 */
[----:B------:R-:W-:Y:S01]  /*5380*/  UMOV UR24, UR38 ;  /* 0x0000002600187c82 */ /* 0x000fe20008000000 */
[----:B------:R-:W-:Y:S01]  /*5390*/  ULDC UR25, c[0x0][0x288] ;  /* 0x0000a20000197ab9 */ /* 0x000fe20000000800 */
[----:B------:R-:W-:Y:S01]  /*53a0*/  ULDC UR26, c[0x0][0x9d8] ;  /* 0x00027600001a7ab9 */ /* 0x000fe20000000800 */
[----:B------:R-:W-:-:S05]  /*53b0*/  ULDC UR22, c[0x0][0x988] ;  /* 0x0002620000167ab9 */ /* 0x000fca0000000800 */
.L_x_7283:
[----:B------:R-:W-:-:S04]  /*53c0*/  UIADD3 UR38, UR24, 0x1, URZ ;  /* 0x0000000118267890 */ /* 0x000fc8000fffe03f */
[----:B------:R-:W-:-:S04]  /*53d0*/  UISETP.NE.AND UP0, UPT, UR38, 0x2, UPT ;  /* 0x000000022600788c */ /* 0x000fc8000bf05270 */
[----:B------:R-:W-:Y:S02]  /*53e0*/  USEL UR6, URZ, 0x1, UP0 ;  /* 0x000000013f067887 */ /* 0x000fe40008000000 */
[----:B------:R-:W-:Y:S02]  /*53f0*/  USEL UR38, UR38, URZ, UP0 ;  /* 0x0000003f26267287 */ /* 0x000fe40008000000 */
[----:B------:R-:W-:Y:S01]  /*5400*/  ULOP3.LUT UR37, UR37, UR6, URZ, 0x3c, !UPT ;  /* 0x0000000625257292 */ /* 0x000fe2000f8e3c3f */
[----:B0--3--:R-:W-:Y:S11]  /*5410*/  @!P0 BRA `(.L_x_7273) ;  /* 0x0000000000048947 */ /* 0x009ff60003800000 */
[----:B------:R-:W-:Y:S01]  /*5420*/  BPT.TRAP 0x1 ;  /* 0x000000040000795c */ /* 0x000fe20000300000 */
.L_x_7273:
[----:B------:R-:W-:Y:S01]  /*5430*/  ULEA UR23, UR38, UR42, 0x3 ;  /* 0x0000002a26177291 */ /* 0x000fe2000f8e183f */
[----:B------:R-:W-:-:S05]  /*5440*/  IMAD.U32 R7, RZ, RZ, UR37 ;  /* 0x00000025ff077e24 */ /* 0x000fca000f8e00ff */
[----:B------:R-:W-:-:S04]  /*5450*/  SHF.L.U32 R7, R7, 0x1f, RZ ;  /* 0x0000001f07077819 */ /* 0x000fc800000006ff */
[----:B------:R0:W1:Y:S01]  /*5460*/  SYNCS.PHASECHK.TRANS64.TRYWAIT P1, [UR23+0x28c30], R7 ;  /* 0x028c3007ff0075a7 */ /* 0x0000620008020157 */
[----:B------:R-:W-:Y:S05]  /*5470*/  @!P0 BRA `(.L_x_7274) ;  /* 0x0000000000048947 */ /* 0x000fea0003800000 */
[----:B------:R-:W-:Y:S01]  /*5480*/  BPT.TRAP 0x1 ;  /* 0x000000040000795c */ /* 0x000fe20000300000 */
.L_x_7274:
[----:B-1----:R-:W-:Y:S05]  /*5490*/  @P1 BRA `(.L_x_7275) ;  /* 0x0000000000081947 */ /* 0x002fea0003800000 */
[----:B------:R-:W1:Y:S02]  /*54a0*/  SYNCS.PHASECHK.TRANS64.TRYWAIT P1, [UR23+0x28c30], R7 ;  /* 0x028c3007ff0075a7 */ /* 0x000e640008020157 */
[----:B-1----:R-:W-:Y:S05]  /*54b0*/  @!P1 BRA `(.L_x_7276) ;  /* 0x000000b400509947 */ /* 0x002fea0003800000 */
.L_x_7275:
[----:B------:R-:W-:Y:S01]  /*54c0*/  R2UR UR18, R0 ;  /* 0x00000000001272ca */ /* 0x000fe200000e0000 */
[----:B--2---:R-:W-:Y:S01]  /*54d0*/  WARPGROUP.ARRIVE ;  /* 0x00000000000079c5 */ /* 0x004fe20000000000 */
        /* <DEDUP_REMOVED lines=21> */
.L_x_7277:
[----:B------:R-:W-:Y:S01]  /*5630*/  UISETP.NE.AND UP0, UPT, UR49, URZ, UPT ;  /* 0x0000003f3100728c */ /* 0x000fe2000bf05270 */
[----:B------:R-:W-:Y:S02]  /*5640*/  VIADD R10, R185, UR44 ;  /* 0x0000002cb90a7c36 */ /* 0x000fe40008000000 */
[----:B-1----:R-:W-:Y:S01]  /*5650*/  FMUL.FTZ R6, R162, UR26 ;  /* 0x0000001aa2067c20 */ /* 0x002fe20008410000 */
[----:B------:R-:W1:Y:S01]  /*5660*/  LDC R15, c[0x0][0x2f0] ;  /* 0x0000bc00ff0f7b82 */ /* 0x000e620000000800 */
[----:B------:R-:W-:Y:S01]  /*5670*/  FMUL.FTZ R154, R154, UR26 ;  /* 0x0000001a9a9a7c20 */ /* 0x000fe20008410000 */
[----:B------:R-:W-:Y:S01]  /*5680*/  IMAD.MOV.U32 R162, RZ, RZ, R10 ;  /* 0x000000ffffa27224 */ /* 0x000fe200078e000a */
[----:B------:R-:W-:Y:S01]  /*5690*/  PLOP3.LUT P1, PT, PT, PT, UP0, 0x80, 0x0 ;  /* 0x000000000000781c */ /* 0x000fe20003f2f008 */
[----:B------:R-:W-:Y:S01]  /*56a0*/  FMUL.FTZ R155, R155, UR26 ;  /* 0x0000001a9b9b7c20 */ /* 0x000fe20008410000 */
[----:B------:R-:W-:Y:S01]  /*56b0*/  PLOP3.LUT P2, PT, PT, PT, UP0, 0x80, 0x0 ;  /* 0x000000000000781c */ /* 0x000fe20003f4f008 */
[----:B------:R-:W-:Y:S01]  /*56c0*/  FMUL.FTZ R158, R158, UR26 ;  /* 0x0000001a9e9e7c20 */ /* 0x000fe20008410000 */
[----:B------:R-:W2:Y:S01]  /*56d0*/  MUFU.TANH R154, R154 ;  /* 0x0000009a009a7308 */ /* 0x000ea20000002400 */
[----:B------:R-:W-:Y:S01]  /*56e0*/  @UP0 ULDC UR6, c[0x0][0x44c] ;  /* 0x0001130000060ab9 */ /* 0x000fe20000000800 */
[----:B------:R-:W-:Y:S01]  /*56f0*/  FMUL.FTZ R159, R159, UR26 ;  /* 0x0000001a9f9f7c20 */ /* 0x000fe20008410000 */
[----:B------:R-:W-:Y:S01]  /*5700*/  FMUL.FTZ R163, R163, UR26 ;  /* 0x0000001aa3a37c20 */ /* 0x000fe20008410000 */
[----:B------:R-:W-:Y:S01]  /*5710*/  FMUL.FTZ R191, R153, UR26 ;  /* 0x0000001a99bf7c20 */ /* 0x000fe20008410000 */
[----:B------:R-:W-:Y:S01]  /*5720*/  FMUL.FTZ R5, R152, UR26 ;  /* 0x0000001a98057c20 */ /* 0x000fe20008410000 */
[----:B------:R-:W-:Y:S01]  /*5730*/  FMUL.FTZ R167, R167, UR26 ;  /* 0x0000001aa7a77c20 */ /* 0x000fe20008410000 */
[----:B------:R-:W-:Y:S01]  /*5740*/  FMUL.FTZ R170, R170, UR26 ;  /* 0x0000001aaaaa7c20 */ /* 0x000fe20008410000 */
[----:B------:R-:W3:Y:S01]  /*5750*/  MUFU.TANH R155, R155 ;  /* 0x0000009b009b7308 */ /* 0x000ee20000002400 */
[----:B------:R-:W-:Y:S01]  /*5760*/  @P1 IMAD.HI.U32 R11, R10, UR6, RZ ;  /* 0x000000060a0b1c27 */ /* 0x000fe2000f8e00ff */
[----:B------:R-:W-:-:S03]  /*5770*/  @UP0 ULDC UR6, c[0x0][0x450] ;  /* 0x0001140000060ab9 */ /* 0x000fc60000000800 */
[----:B------:R-:W-:Y:S01]  /*5780*/  FMUL.FTZ R171, R171, UR26 ;  /* 0x0000001aabab7c20 */ /* 0x000fe20008410000 */
[----:B------:R-:W-:Y:S01]  /*5790*/  FMUL.FTZ R174, R174, UR26 ;  /* 0x0000001aaeae7c20 */ /* 0x000fe20008410000 */
[----:B------:R-:W-:Y:S01]  /*57a0*/  FMUL.FTZ R175, R175, UR26 ;  /* 0x0000001aafaf7c20 */ /* 0x000fe20008410000 */
[----:B------:R-:W-:Y:S01]  /*57b0*/  @P2 SHF.R.U32.HI R162, RZ, UR6, R11 ;  /* 0x00000006ffa22c19 */ /* 0x000fe2000801160b */
[----:B------:R-:W-:Y:S01]  /*57c0*/  UMOV UR6, 0xffffffc0 ;  /* 0xffffffc000067882 */ /* 0x000fe20000000000 */
[----:B------:R-:W-:Y:S01]  /*57d0*/  FMUL.FTZ R11, R166, UR26 ;  /* 0x0000001aa60b7c20 */ /* 0x000fe20008410000 */
[----:B------:R-:W-:Y:S01]  /*57e0*/  UIMAD UR6, UR21, UR6, 0x1 ;  /* 0x00000001150674a4 */ /* 0x000fe2000f8e0206 */
[----:B------:R-:W4:Y:S01]  /*57f0*/  MUFU.TANH R158, R158 ;  /* 0x0000009e009e7308 */ /* 0x000f220000002400 */
[----:B------:R-:W5:Y:S01]  /*5800*/  SHFL.IDX PT, R13, R162, 0x1, 0x1c1f ;  /* 0x003c1f00a20d7f89 */ /* 0x000f6200000e0000 */
[----:B------:R-:W-:Y:S01]  /*5810*/  FMUL.FTZ R178, R178, UR26 ;  /* 0x0000001ab2b27c20 */ /* 0x000fe20008410000 */
[----:B------:R-:W-:Y:S01]  /*5820*/  FMUL.FTZ R179, R179, UR26 ;  /* 0x0000001ab3b37c20 */ /* 0x000fe20008410000 */
[----:B------:R-:W-:Y:S01]  /*5830*/  FMUL.FTZ R182, R182, UR26 ;  /* 0x0000001ab6b67c20 */ /* 0x000fe20008410000 */
[----:B------:R-:W-:Y:S01]  /*5840*/  IADD3 R166, -R2, UR6, RZ ;  /* 0x0000000602a67c10 */ /* 0x000fe2000fffe1ff */
[----:B------:R-:W-:Y:S01]  /*5850*/  FMUL.FTZ R183, R183, UR26 ;  /* 0x0000001ab7b77c20 */ /* 0x000fe20008410000 */
[----:B------:R-:W-:Y:S01]  /*5860*/  FMUL.FTZ R157, R157, UR26 ;  /* 0x0000001a9d9d7c20 */ /* 0x000fe20008410000 */
[----:B------:R-:W0:Y:S01]  /*5870*/  MUFU.TANH R12, R159 ;  /* 0x0000009f000c7308 */ /* 0x000e220000002400 */
[----:B------:R-:W-:Y:S01]  /*5880*/  FMUL.FTZ R160, R160, UR26 ;  /* 0x0000001aa0a07c20 */ /* 0x000fe20008410000 */
[----:B-1----:R-:W-:-:S02]  /*5890*/  IMAD R166, R15, UR48, R166 ;  /* 0x000000300fa67c24 */ /* 0x002fc4000f8e02a6 */
        /* <DEDUP_REMOVED lines=12> */
[----:B------:R-:W-:Y:S01]  /*5960*/  UMOV UR10, UR22 ;  /* 0x00000016000a7c82 */ /* 0x000fe20008000000 */
[----:B------:R2:W1:Y:S01]  /*5970*/  MUFU.TANH R153, R163 ;  /* 0x000000a300997308 */ /* 0x0004620000002400 */
[----:B-----5:R-:W-:Y:S01]  /*5980*/  IADD3 R10, R13, -UR25, R166 ;  /* 0x800000190d0a7c10 */ /* 0x020fe2000fffe0a6 */
[----:B------:R-:W-:-:S03]  /*5990*/  UIADD3 UR6, UR23, 0x28c40, URZ ;  /* 0x00028c4017067890 */ /* 0x000fc6000fffe03f */
[C---:B------:R-:W-:Y:S01]  /*59a0*/  ISETP.GT.AND P1, PT, R10.reuse, RZ, PT ;  /* 0x000000ff0a00720c */ /* 0x040fe20003f24270 */
[----:B------:R-:W-:Y:S01]  /*59b0*/  UPRMT UR6, UR40, 0x654, UR6 ;  /* 0x0000065428067896 */ /* 0x000fe20008000006 */
[----:B------:R-:W-:Y:S01]  /*59c0*/  ISETP.GT.AND P2, PT, R10, 0x1, PT ;  /* 0x000000010a00780c */ /* 0x000fe20003f44270 */
[----:B------:R-:W5:Y:S01]  /*59d0*/  MUFU.TANH R152, R11 ;  /* 0x0000000b00987308 */ /* 0x000f620000002400 */
[----:B--2---:R-:W-:Y:S02]  /*59e0*/  FSEL R163, R154, -INF , P1 ;  /* 0xff8000009aa37808 */ /* 0x004fe40000800000 */
[C---:B------:R-:W-:Y:S02]  /*59f0*/  ISETP.GT.AND P1, PT, R10.reuse, 0x8, PT ;  /* 0x000000080a00780c */ /* 0x040fe40003f24270 */
[----:B---3--:R-:W-:Y:S02]  /*5a00*/  FSEL R159, R155, -INF , P2 ;  /* 0xff8000009b9f7808 */ /* 0x008fe40001000000 */
[----:B------:R-:W-:Y:S01]  /*5a10*/  FMNMX.FTZ R6, R163, R8, !PT ;  /* 0x00000008a3067209 */ /* 0x000fe20007810000 */
[----:B------:R2:W3:Y:S01]  /*5a20*/  MUFU.TANH R21, R167 ;  /* 0x000000a700157308 */ /* 0x0004e20000002400 */
[----:B------:R-:W-:Y:S01]  /*5a30*/  ISETP.GT.AND P2, PT, R10, 0x9, PT ;  /* 0x000000090a00780c */ /* 0x000fe20003f44270 */
[----:B------:R-:W-:Y:S01]  /*5a40*/  SYNCS.ARRIVE.TRANS64.RED.A1T0 RZ, [UR6], RZ ;  /* 0x000000ffffff79a7 */ /* 0x000fe20008100406 */
[----:B----4-:R-:W-:-:S02]  /*5a50*/  FSEL R155, R158, -INF , P1 ;  /* 0xff8000009e9b7808 */ /* 0x010fc40000800000 */
[----:B------:R-:W-:Y:S02]  /*5a60*/  FMNMX.FTZ R6, R159, R6, !PT ;  /* 0x000000069f067209 */ /* 0x000fe40007810000 */
[----:B------:R-:W-:Y:S01]  /*5a70*/  ISETP.GT.AND P1, PT, R10, 0x10, PT ;  /* 0x000000100a00780c */ /* 0x000fe20003f24270 */
[----:B------:R-:W4:Y:S01]  /*5a80*/  MUFU.TANH R20, R170 ;  /* 0x000000aa00147308 */ /* 0x000f220000002400 */
[----:B0-----:R-:W-:Y:S01]  /*5a90*/  FSEL R158, R12, -INF , P2 ;  /* 0xff8000000c9e7808 */ /* 0x001fe20001000000 */
[----:B--2---:R-:W-:Y:S01]  /*5aa0*/  FMUL.FTZ R167, R156, UR26 ;  /* 0x0000001a9ca77c20 */ /* 0x004fe20008410000 */
[----:B------:R-:W-:Y:S02]  /*5ab0*/  FMNMX.FTZ R11, R155, R6, !PT ;  /* 0x000000069b0b7209 */ /* 0x000fe40007810000 */
[----:B------:R-:W-:Y:S02]  /*5ac0*/  ISETP.GT.AND P2, PT, R10, 0x11, PT ;  /* 0x000000110a00780c */ /* 0x000fe40003f44270 */
[----:B-1----:R-:W-:Y:S01]  /*5ad0*/  FSEL R154, R14, -INF , P1 ;  /* 0xff8000000e9a7808 */ /* 0x002fe20000800000 */
[----:B------:R-:W0:Y:S01]  /*5ae0*/  MUFU.TANH R15, R171 ;  /* 0x000000ab000f7308 */ /* 0x000e220000002400 */
[----:B------:R-:W-:-:S02]  /*5af0*/  FMNMX.FTZ R11, R158, R11, !PT ;  /* 0x0000000b9e0b7209 */ /* 0x000fc40007810000 */
[----:B------:R-:W-:Y:S02]  /*5b00*/  ISETP.GT.AND P1, PT, R10, 0x18, PT ;  /* 0x000000180a00780c */ /* 0x000fe40003f24270 */
[----:B------:R-:W-:Y:S02]  /*5b10*/  FSEL R153, R153, -INF , P2 ;  /* 0xff80000099997808 */ /* 0x000fe40001000000 */
[----:B------:R-:W-:Y:S01]  /*5b20*/  FMNMX.FTZ R6, R154, R11, !PT ;  /* 0x0000000b9a067209 */ /* 0x000fe20007810000 */
[----:B------:R-:W1:Y:S01]  /*5b30*/  MUFU.TANH R174, R174 ;  /* 0x000000ae00ae7308 */ /* 0x000e620000002400 */
[----:B------:R-:W-:Y:S02]  /*5b40*/  ISETP.GT.AND P2, PT, R10, 0x19, PT ;  /* 0x000000190a00780c */ /* 0x000fe40003f44270 */
[----:B-----5:R-:W-:Y:S02]  /*5b50*/  FSEL R152, R152, -INF , P1 ;  /* 0xff80000098987808 */ /* 0x020fe40000800000 */
[----:B------:R-:W-:-:S02]  /*5b60*/  FMNMX.FTZ R11, R153, R6, !PT ;  /* 0x00000006990b7209 */ /* 0x000fc40007810000 */
[----:B------:R-:W-:Y:S01]  /*5b70*/  ISETP.GT.AND P1, PT, R10, 0x20, PT ;  /* 0x000000200a00780c */ /* 0x000fe20003f24270 */
[----:B------:R-:W2:Y:S01]  /*5b80*/  MUFU.TANH R175, R175 ;  /* 0x000000af00af7308 */ /* 0x000ea20000002400 */
[----:B---3--:R-:W-:Y:S02]  /*5b90*/  FSEL R21, R21, -INF , P2 ;  /* 0xff80000015157808 */ /* 0x008fe40001000000 */
[----:B------:R-:W-:Y:S02]  /*5ba0*/  FMNMX.FTZ R6, R152, R11, !PT ;  /* 0x0000000b98067209 */ /* 0x000fe40007810000 */
[----:B------:R-:W-:Y:S02]  /*5bb0*/  ISETP.GT.AND P2, PT, R10, 0x21, PT ;  /* 0x000000210a00780c */ /* 0x000fe40003f44270 */
[----:B----4-:R-:W-:Y:S01]  /*5bc0*/  FSEL R20, R20, -INF , P1 ;  /* 0xff80000014147808 */ /* 0x010fe20000800000 */
[----:B------:R-:W3:Y:S01]  /*5bd0*/  MUFU.TANH R13, R178 ;  /* 0x000000b2000d7308 */ /* 0x000ee20000002400 */
[----:B------:R-:W-:-:S02]  /*5be0*/  FMNMX.FTZ R11, R21, R6, !PT ;  /* 0x00000006150b7209 */ /* 0x000fc40007810000 */
[----:B------:R-:W-:Y:S02]  /*5bf0*/  ISETP.GT.AND P1, PT, R10, 0x28, PT ;  /* 0x000000280a00780c */ /* 0x000fe40003f24270 */
[----:B0-----:R-:W-:Y:S02]  /*5c00*/  FSEL R15, R15, -INF , P2 ;  /* 0xff8000000f0f7808 */ /* 0x001fe40001000000 */
[----:B------:R-:W-:Y:S01]  /*5c10*/  FMNMX.FTZ R6, R20, R11, !PT ;  /* 0x0000000b14067209 */ /* 0x000fe20007810000 */
[----:B------:R-:W0:Y:S01]  /*5c20*/  MUFU.TANH R179, R179 ;  /* 0x000000b300b37308 */ /* 0x000e220000002400 */
[----:B------:R-:W-:Y:S02]  /*5c30*/  ISETP.GT.AND P2, PT, R10, 0x29, PT ;  /* 0x000000290a00780c */ /* 0x000fe40003f44270 */
[----:B-1----:R-:W-:Y:S02]  /*5c40*/  FSEL R14, R174, -INF , P1 ;  /* 0xff800000ae0e7808 */ /* 0x002fe40000800000 */
[----:B------:R-:W-:-:S02]  /*5c50*/  FMNMX.FTZ R11, R15, R6, !PT ;  /* 0x000000060f0b7209 */ /* 0x000fc40007810000 */
[----:B------:R-:W-:Y:S01]  /*5c60*/  ISETP.GT.AND P1, PT, R10, 0x30, PT ;  /* 0x000000300a00780c */ /* 0x000fe20003f24270 */
[----:B------:R-:W1:Y:S01]  /*5c70*/  MUFU.TANH R182, R182 ;  /* 0x000000b600b67308 */ /* 0x000e620000002400 */
[----:B--2---:R-:W-:Y:S02]  /*5c80*/  FSEL R6, R175, -INF , P2 ;  /* 0xff800000af067808 */ /* 0x004fe40001000000 */
[----:B------:R-:W-:Y:S02]  /*5c90*/  FMNMX.FTZ R11, R14, R11, !PT ;  /* 0x0000000b0e0b7209 */ /* 0x000fe40007810000 */
[----:B------:R-:W-:Y:S02]  /*5ca0*/  ISETP.GT.AND P2, PT, R10, 0x31, PT ;  /* 0x000000310a00780c */ /* 0x000fe40003f44270 */
[----:B---3--:R-:W-:Y:S01]  /*5cb0*/  FSEL R13, R13, -INF , P1 ;  /* 0xff8000000d0d7808 */ /* 0x008fe20000800000 */
[----:B------:R-:W2:Y:S01]  /*5cc0*/  MUFU.TANH R183, R183 ;  /* 0x000000b700b77308 */ /* 0x000ea20000002400 */
[----:B------:R-:W-:-:S02]  /*5cd0*/  FMNMX.FTZ R12, R6, R11, !PT ;  /* 0x0000000b060c7209 */ /* 0x000fc40007810000 */
[----:B------:R-:W-:Y:S02]  /*5ce0*/  ISETP.GT.AND P1, PT, R10, 0x38, PT ;  /* 0x000000380a00780c */ /* 0x000fe40003f24270 */
[----:B0-----:R-:W-:Y:S02]  /*5cf0*/  FSEL R11, R179, -INF , P2 ;  /* 0xff800000b30b7808 */ /* 0x001fe40001000000 */
[----:B------:R-:W-:Y:S01]  /*5d00*/  FMNMX.FTZ R156, R13, R12, !PT ;  /* 0x0000000c0d9c7209 */ /* 0x000fe20007810000 */
[----:B------:R-:W0:Y:S01]  /*5d10*/  MUFU.TANH R5, R5 ;  /* 0x0000000500057308 */ /* 0x000e220000002400 */
[----:B-1----:R-:W-:Y:S02]  /*5d20*/  FSEL R12, R182, -INF , P1 ;  /* 0xff800000b60c7808 */ /* 0x002fe40000800000 */
[----:B------:R-:W-:Y:S02]  /*5d30*/  FMNMX.FTZ R171, R11, R156, !PT ;  /* 0x0000009c0bab7209 */ /* 0x000fe40007810000 */
[----:B------:R-:W-:-:S02]  /*5d40*/  ISETP.GT.AND P2, PT, R10, 0x39, PT ;  /* 0x000000390a00780c */ /* 0x000fc40003f44270 */
[----:B------:R-:W-:Y:S01]  /*5d50*/  FMNMX.FTZ R171, R12, R171, !PT ;  /* 0x000000ab0cab7209 */ /* 0x000fe20007810000 */
[----:B------:R-:W1:Y:S01]  /*5d60*/  MUFU.TANH R191, R191 ;  /* 0x000000bf00bf7308 */ /* 0x000e620000002400 */
[----:B--2---:R-:W-:-:S04]  /*5d70*/  FSEL R10, R183, -INF , P2 ;  /* 0xff800000b70a7808 */ /* 0x004fc80001000000 */
[----:B------:R-:W-:Y:S02]  /*5d80*/  FMNMX.FTZ R156, R10, R171, !PT ;  /* 0x000000ab0a9c7209 */ /* 0x000fe40007810000 */
[----:B------:R-:W2:Y:S01]  /*5d90*/  SHFL.IDX PT, R171, R162, RZ, 0x1c1f ;  /* 0x001c1fffa2ab7589 */ /* 0x000ea200000e0000 */
[----:B------:R-:W3:Y:S03]  /*5da0*/  MUFU.TANH R167, R167 ;  /* 0x000000a700a77308 */ /* 0x000ee60000002400 */
[----:B------:R-:W4:Y:S05]  /*5db0*/  SHFL.BFLY PT, R175, R156, 0x2, 0x1f ;  /* 0x0c401f009caf7f89 */ /* 0x000f2a00000e0000 */
[----:B------:R2:W5:Y:S08]  /*5dc0*/  MUFU.TANH R174, R157 ;  /* 0x0000009d00ae7308 */ /* 0x0005700000002400 */
[----:B------:R3:W5:Y:S01]  /*5dd0*/  MUFU.TANH R178, R160 ;  /* 0x000000a000b27308 */ /* 0x0007620000002400 */
[----:B--2---:R-:W-:-:S07]  /*5de0*/  IADD3 R157, R171, -UR25, R166 ;  /* 0x80000019ab9d7c10 */ /* 0x004fce000fffe0a6 */
[----:B------:R-:W2:Y:S01]  /*5df0*/  MUFU.TANH R161, R161 ;  /* 0x000000a100a17308 */ /* 0x000ea20000002400 */
[C---:B------:R-:W-:Y:S02]  /*5e00*/  ISETP.GT.AND P1, PT, R157.reuse, RZ, PT ;  /* 0x000000ff9d00720c */ /* 0x040fe40003f24270 */
[----:B----4-:R-:W-:Y:S02]  /*5e10*/  FMNMX.FTZ R175, R156, R175, !PT ;  /* 0x000000af9caf7209 */ /* 0x010fe40007810000 */
[----:B------:R-:W-:-:S03]  /*5e20*/  ISETP.GT.AND P2, PT, R157, 0x1, PT ;  /* 0x000000019d00780c */ /* 0x000fc60003f44270 */
[----:B------:R4:W2:Y:S01]  /*5e30*/  MUFU.TANH R179, R164 ;  /* 0x000000a400b37308 */ /* 0x0008a20000002400 */
[----:B0-----:R-:W-:Y:S01]  /*5e40*/  FSEL R156, R5, -INF , P1 ;  /* 0xff800000059c7808 */ /* 0x001fe20000800000 */
[----:B------:R-:W0:Y:S01]  /*5e50*/  SHFL.BFLY PT, R170, R175, 0x1, 0x1f ;  /* 0x0c201f00afaa7f89 */ /* 0x000e2200000e0000 */
[----:B------:R-:W-:Y:S02]  /*5e60*/  ISETP.GT.AND P1, PT, R157, 0x8, PT ;  /* 0x000000089d00780c */ /* 0x000fe40003f24270 */
[----:B-1----:R-:W-:Y:S02]  /*5e70*/  FSEL R191, R191, -INF , P2 ;  /* 0xff800000bfbf7808 */ /* 0x002fe40001000000 */
[----:B------:R-:W-:Y:S01]  /*5e80*/  FMNMX.FTZ R162, R156, R9, !PT ;  /* 0x000000099ca27209 */ /* 0x000fe20007810000 */
[----:B------:R-:W1:Y:S01]  /*5e90*/  MUFU.TANH R165, R165 ;  /* 0x000000a500a57308 */ /* 0x000e620000002400 */
[----:B------:R-:W-:Y:S02]  /*5ea0*/  ISETP.GT.AND P2, PT, R157, 0x9, PT ;  /* 0x000000099d00780c */ /* 0x000fe40003f44270 */
[----:B---3--:R-:W-:-:S02]  /*5eb0*/  FSEL R160, R167, -INF , P1 ;  /* 0xff800000a7a07808 */ /* 0x008fc40000800000 */
[----:B------:R-:W-:Y:S02]  /*5ec0*/  FMNMX.FTZ R5, R191, R162, !PT ;  /* 0x000000a2bf057209 */ /* 0x000fe40007810000 */
[C---:B------:R-:W-:Y:S01]  /*5ed0*/  ISETP.GT.AND P1, PT, R157.reuse, 0x10, PT ;  /* 0x000000109d00780c */ /* 0x040fe20003f24270 */
[----:B------:R-:W3:Y:S01]  /*5ee0*/  MUFU.TANH R182, R168 ;  /* 0x000000a800b67308 */ /* 0x000ee20000002400 */
[----:B-----5:R-:W-:Y:S02]  /*5ef0*/  FSEL R162, R174, -INF , P2 ;  /* 0xff800000aea27808 */ /* 0x020fe40001000000 */
[----:B------:R-:W-:Y:S02]  /*5f00*/  FMNMX.FTZ R5, R160, R5, !PT ;  /* 0x00000005a0057209 */ /* 0x000fe40007810000 */
[----:B------:R-:W-:Y:S02]  /*5f10*/  ISETP.GT.AND P2, PT, R157, 0x11, PT ;  /* 0x000000119d00780c */ /* 0x000fe40003f44270 */
[----:B----4-:R-:W-:Y:S01]  /*5f20*/  FSEL R164, R178, -INF , P1 ;  /* 0xff800000b2a47808 */ /* 0x010fe20000800000 */
[----:B------:R4:W5:Y:S01]  /*5f30*/  MUFU.TANH R171, R169 ;  /* 0x000000a900ab7308 */ /* 0x0009620000002400 */
[----:B------:R-:W-:-:S02]  /*5f40*/  FMNMX.FTZ R5, R162, R5, !PT ;  /* 0x00000005a2057209 */ /* 0x000fc40007810000 */
[----:B------:R-:W-:Y:S02]  /*5f50*/  ISETP.GT.AND P1, PT, R157, 0x18, PT ;  /* 0x000000189d00780c */ /* 0x000fe40003f24270 */
[----:B--2---:R-:W-:Y:S02]  /*5f60*/  FSEL R166, R161, -INF , P2 ;  /* 0xff800000a1a67808 */ /* 0x004fe40001000000 */
[----:B------:R-:W-:Y:S01]  /*5f70*/  FMNMX.FTZ R5, R164, R5, !PT ;  /* 0x00000005a4057209 */ /* 0x000fe20007810000 */
[----:B------:R-:W2:Y:S01]  /*5f80*/  MUFU.TANH R172, R172 ;  /* 0x000000ac00ac7308 */ /* 0x000ea20000002400 */
[----:B------:R-:W-:Y:S02]  /*5f90*/  ISETP.GT.AND P2, PT, R157, 0x19, PT ;  /* 0x000000199d00780c */ /* 0x000fe40003f44270 */
[----:B----4-:R-:W-:Y:S02]  /*5fa0*/  FSEL R169, R179, -INF , P1 ;  /* 0xff800000b3a97808 */ /* 0x010fe40000800000 */
[----:B------:R-:W-:-:S02]  /*5fb0*/  FMNMX.FTZ R168, R166, R5, !PT ;  /* 0x00000005a6a87209 */ /* 0x000fc40007810000 */
[----:B------:R-:W-:Y:S01]  /*5fc0*/  ISETP.GT.AND P1, PT, R157, 0x20, PT ;  /* 0x000000209d00780c */ /* 0x000fe20003f24270 */
[----:B------:R3:W4:Y:S01]  /*5fd0*/  MUFU.TANH R167, R173 ;  /* 0x000000ad00a77308 */ /* 0x0007220000002400 */
[----:B-1----:R-:W-:Y:S02]  /*5fe0*/  FSEL R174, R165, -INF , P2 ;  /* 0xff800000a5ae7808 */ /* 0x002fe40001000000 */
[----:B------:R-:W-:Y:S02]  /*5ff0*/  FMNMX.FTZ R161, R169, R168, !PT ;  /* 0x000000a8a9a17209 */ /* 0x000fe40007810000 */
[----:B0-----:R-:W-:Y:S02]  /*6000*/  FMNMX.FTZ R5, R175, R170, !PT ;  /* 0x000000aaaf057209 */ /* 0x001fe40007810000 */
[----:B------:R-:W-:Y:S01]  /*6010*/  ISETP.GT.AND P2, PT, R157, 0x21, PT ;  /* 0x000000219d00780c */ /* 0x000fe20003f44270 */
[----:B------:R0:W1:Y:S01]  /*6020*/  MUFU.TANH R178, R176 ;  /* 0x000000b000b27308 */ /* 0x0000620000002400 */
[----:B---3--:R-:W-:-:S02]  /*6030*/  FSEL R173, R182, -INF , P1 ;  /* 0xff800000b6ad7808 */ /* 0x008fc40000800000 */
        /* <DEDUP_REMOVED lines=8> */
[----:B------:R2:W5:Y:S01]  /*60c0*/  MUFU.TANH R165, R180 ;  /* 0x000000b400a57308 */ /* 0x0005620000002400 */
[----:B------:R-:W-:Y:S02]  /*60d0*/  ISETP.GT.AND P1, PT, R157, 0x30, PT ;  /* 0x000000309d00780c */ /* 0x000fe40003f24270 */
[----:B----4-:R-:W-:Y:S02]  /*60e0*/  FSEL R171, R167, -INF , P2 ;  /* 0xff800000a7ab7808 */ /* 0x010fe40001000000 */
[----:B0-----:R-:W-:Y:S02]  /*60f0*/  FMNMX.FTZ R176, R170, R161, !PT ;  /* 0x000000a1aab07209 */ /* 0x001fe40007810000 */
[----:B------:R-:W-:Y:S01]  /*6100*/  ISETP.GT.AND P2, PT, R157, 0x31, PT ;  /* 0x000000319d00780c */ /* 0x000fe20003f44270 */
[----:B------:R-:W0:Y:S01]  /*6110*/  MUFU.TANH R181, R181 ;  /* 0x000000b500b57308 */ /* 0x000e220000002400 */
[----:B-1----:R-:W-:Y:S01]  /*6120*/  FSEL R172, R178, -INF , P1 ;  /* 0xff800000b2ac7808 */ /* 0x002fe20000800000 */
[----:B--2---:R-:W-:Y:S01]  /*6130*/  FMUL.FTZ R180, R5, UR10 ;  /* 0x0000000a05b47c20 */ /* 0x004fe20008410000 */
[----:B------:R-:W-:-:S02]  /*6140*/  FMNMX.FTZ R161, R171, R176, !PT ;  /* 0x000000b0aba17209 */ /* 0x000fc40007810000 */
[----:B------:R-:W-:Y:S02]  /*6150*/  ISETP.GT.AND P3, PT, R157, 0x38, PT ;  /* 0x000000389d00780c */ /* 0x000fe40003f64270 */
[----:B---3--:R-:W-:Y:S02]  /*6160*/  FSEL R175, R177, -INF , P2 ;  /* 0xff800000b1af7808 */ /* 0x008fe40001000000 */
[----:B------:R-:W-:Y:S02]  /*6170*/  FMNMX.FTZ R178, R172, R161, !PT ;  /* 0x000000a1acb27209 */ /* 0x000fe40007810000 */
[----:B------:R-:W-:Y:S02]  /*6180*/  ISETP.GT.AND P1, PT, R157, 0x39, PT ;  /* 0x000000399d00780c */ /* 0x000fe40003f24270 */
[----:B-----5:R-:W-:Y:S02]  /*6190*/  FSEL R176, R165, -INF , P3 ;  /* 0xff800000a5b07808 */ /* 0x020fe40001800000 */
[----:B------:R-:W-:-:S02]  /*61a0*/  FMNMX.FTZ R157, R175, R178, !PT ;  /* 0x000000b2af9d7209 */ /* 0x000fc40007810000 */
[----:B0-----:R-:W-:Y:S02]  /*61b0*/  FSEL R177, R181, -INF , P1 ;  /* 0xff800000b5b17808 */ /* 0x001fe40000800000 */
[----:B------:R-:W-:Y:S02]  /*61c0*/  FMNMX.FTZ R178, R176, R157, !PT ;  /* 0x0000009db0b27209 */ /* 0x000fe40007810000 */
[----:B------:R-:W-:Y:S02]  /*61d0*/  FSETP.NEU.FTZ.AND P4, PT, R5, -INF , PT ;  /* 0xff8000000500780b */ /* 0x000fe40003f9d000 */
[----:B------:R-:W-:Y:S02]  /*61e0*/  FMNMX.FTZ R161, R177, R178, !PT ;  /* 0x000000b2b1a17209 */ /* 0x000fe40007810000 */
[----:B------:R-:W-:Y:S02]  /*61f0*/  FSEL R180, R180, RZ, P4 ;  /* 0x000000ffb4b47208 */ /* 0x000fe40002000000 */
[----:B------:R-:W-:Y:S01]  /*6200*/  IADD3 R181, -R18, RZ, RZ ;  /* 0x000000ff12b57210 */ /* 0x000fe20007ffe1ff */
[----:B------:R-:W0:Y:S02]  /*6210*/  SHFL.BFLY PT, R192, R161, 0x2, 0x1f ;  /* 0x0c401f00a1c07f89 */ /* 0x000e2400000e0000 */
[--C-:B------:R-:W-:Y:S01]  /*6220*/  FFMA.FTZ R182, R159, UR10, -R180.reuse ;  /* 0x0000000a9fb67c23 */ /* 0x100fe200080108b4 */
[--C-:B------:R-:W-:Y:S01]  /*6230*/  FFMA.FTZ R159, R152, UR10, -R180.reuse ;  /* 0x0000000a989f7c23 */ /* 0x100fe200080108b4 */
[--C-:B------:R-:W-:Y:S01]  /*6240*/  FFMA.FTZ R179, R163, UR10, -R180.reuse ;  /* 0x0000000aa3b37c23 */ /* 0x100fe200080108b4 */
[--C-:B------:R-:W-:Y:S01]  /*6250*/  FFMA.FTZ R163, R14, UR10, -R180.reuse ;  /* 0x0000000a0ea37c23 */ /* 0x100fe200080108b4 */
[--C-:B------:R-:W-:Y:S01]  /*6260*/  FFMA.FTZ R14, R6, UR10, -R180.reuse ;  /* 0x0000000a060e7c23 */ /* 0x100fe200080108b4 */
[--C-:B------:R-:W-:Y:S01]  /*6270*/  FFMA.FTZ R178, R153, UR10, -R180.reuse ;  /* 0x0000000a99b27c23 */ /* 0x100fe200080108b4 */
[----:B------:R-:W-:Y:S01]  /*6280*/  FSEL R153, R5, RZ, P4 ;  /* 0x000000ff05997208 */ /* 0x000fe20002000000 */
[--C-:B------:R-:W-:Y:S01]  /*6290*/  FFMA.FTZ R165, R13, UR10, -R180.reuse ;  /* 0x0000000a0da57c23 */ /* 0x100fe200080108b4 */
[--C-:B------:R-:W-:Y:S01]  /*62a0*/  FFMA.FTZ R194, R11, UR10, -R180.reuse ;  /* 0x0000000a0bc27c23 */ /* 0x100fe200080108b4 */
[----:B------:R-:W-:Y:S01]  /*62b0*/  MUFU.EX2 R179, R179 ;  /* 0x000000b300b37308 */ /* 0x000fe20000000800 */
[----:B------:R-:W-:Y:S01]  /*62c0*/  FFMA.FTZ R157, R154, UR10, -R180 ;  /* 0x0000000a9a9d7c23 */ /* 0x000fe200080108b4 */
[----:B------:R-:W-:Y:S01]  /*62d0*/  FADD.FTZ R153, -R153, R8 ;  /* 0x0000000899997221 */ /* 0x000fe20000010100 */
[--C-:B------:R-:W-:Y:S01]  /*62e0*/  FFMA.FTZ R155, R155, UR10, -R180.reuse ;  /* 0x0000000a9b9b7c23 */ /* 0x100fe200080108b4 */
[--C-:B------:R-:W-:Y:S01]  /*62f0*/  FFMA.FTZ R158, R158, UR10, -R180.reuse ;  /* 0x0000000a9e9e7c23 */ /* 0x100fe200080108b4 */
[--C-:B------:R-:W-:Y:S01]  /*6300*/  FFMA.FTZ R167, R12, UR10, -R180.reuse ;  /* 0x0000000a0ca77c23 */ /* 0x100fe200080108b4 */
[----:B------:R-:W-:Y:S01]  /*6310*/  FMUL.FTZ R153, R153, UR10 ;  /* 0x0000000a99997c20 */ /* 0x000fe20008410000 */
[--C-:B------:R-:W-:Y:S01]  /*6320*/  FFMA.FTZ R10, R10, UR10, -R180.reuse ;  /* 0x0000000a0a0a7c23 */ /* 0x100fe200080108b4 */
[----:B------:R-:W-:Y:S01]  /*6330*/  MUFU.EX2 R182, R182 ;  /* 0x000000b600b67308 */ /* 0x000fe20000000800 */
[----:B0-----:R-:W-:Y:S01]  /*6340*/  FMNMX.FTZ R152, R161, R192, !PT ;  /* 0x000000c0a1987209 */ /* 0x001fe20007810000 */
[--C-:B------:R-:W-:Y:S01]  /*6350*/  FFMA.FTZ R192, R21, UR10, -R180.reuse ;  /* 0x0000000a15c07c23 */ /* 0x100fe200080108b4 */
[--C-:B------:R-:W-:Y:S01]  /*6360*/  FFMA.FTZ R161, R20, UR10, -R180.reuse ;  /* 0x0000000a14a17c23 */ /* 0x100fe200080108b4 */
[----:B------:R-:W-:-:S04]  /*6370*/  FFMA.FTZ R20, R15, UR10, -R180 ;  /* 0x0000000a0f147c23 */ /* 0x000fc800080108b4 */
[----:B------:R-:W-:Y:S01]  /*6380*/  MUFU.EX2 R155, R155 ;  /* 0x0000009b009b7308 */ /* 0x000fe20000000800 */
[----:B------:R-:W0:Y:S07]  /*6390*/  SHFL.BFLY PT, R21, R152, 0x1, 0x1f ;  /* 0x0c201f0098157f89 */ /* 0x000e2e00000e0000 */
[----:B------:R-:W-:Y:S08]  /*63a0*/  MUFU.EX2 R158, R158 ;  /* 0x0000009e009e7308 */ /* 0x000ff00000000800 */
[----:B------:R-:W-:Y:S08]  /*63b0*/  MUFU.EX2 R157, R157 ;  /* 0x0000009d009d7308 */ /* 0x000ff00000000800 */
[----:B------:R-:W-:Y:S01]  /*63c0*/  MUFU.EX2 R178, R178 ;  /* 0x000000b200b27308 */ /* 0x000fe20000000800 */
[----:B0-----:R-:W-:-:S04]  /*63d0*/  FMNMX.FTZ R6, R152, R21, !PT ;  /* 0x0000001598067209 */ /* 0x001fc80007810000 */
[C---:B------:R-:W-:Y:S01]  /*63e0*/  FSETP.NEU.FTZ.AND P1, PT, R6.reuse, -INF , PT ;  /* 0xff8000000600780b */ /* 0x040fe20003f3d000 */
[C---:B------:R-:W-:Y:S02]  /*63f0*/  FMUL.FTZ R13, R6.reuse, UR10 ;  /* 0x0000000a060d7c20 */ /* 0x040fe40008410000 */
[----:B------:R-:W-:Y:S01]  /*6400*/  MUFU.EX2 R159, R159 ;  /* 0x0000009f009f7308 */ /* 0x000fe20000000800 */
[----:B------:R-:W-:Y:S02]  /*6410*/  FSEL R8, R6, RZ, P1 ;  /* 0x000000ff06087208 */ /* 0x000fe40000800000 */
[----:B------:R-:W-:Y:S02]  /*6420*/  FSEL R11, R13, RZ, P1 ;  /* 0x000000ff0d0b7208 */ /* 0x000fe40000800000 */
[----:B------:R-:W-:Y:S01]  /*6430*/  ISETP.NE.AND P1, PT, R2, R181, PT ;  /* 0x000000b50200720c */ /* 0x000fe20003f25270 */
[----:B------:R-:W-:Y:S01]  /*6440*/  FADD.FTZ R9, -R8, R9 ;  /* 0x0000000908097221 */ /* 0x000fe20000010100 */
[----:B------:R-:W-:-:S02]  /*6450*/  IMAD.U32 R181, RZ, RZ, UR24 ;  /* 0x00000018ffb57e24 */ /* 0x000fc4000f8e00ff */
[--C-:B------:R-:W-:Y:S01]  /*6460*/  FFMA.FTZ R152, R156, UR10, -R11.reuse ;  /* 0x0000000a9c987c23 */ /* 0x100fe2000801080b */
[--C-:B------:R-:W-:Y:S01]  /*6470*/  FFMA.FTZ R13, R191, UR10, -R11.reuse ;  /* 0x0000000abf0d7c23 */ /* 0x100fe2000801080b */
[----:B------:R-:W-:Y:S01]  /*6480*/  FMUL.FTZ R9, R9, UR10 ;  /* 0x0000000a09097c20 */ /* 0x000fe20008410000 */
[----:B------:R-:W0:Y:S01]  /*6490*/  MUFU.EX2 R8, R153 ;  /* 0x0000009900087308 */ /* 0x000e220000000800 */
        /* <DEDUP_REMOVED lines=12> */
[----:B------:R-:W-:-:S03]  /*6560*/  FFMA.FTZ R177, R177, UR10, -R11 ;  /* 0x0000000ab1b17c23 */ /* 0x000fc6000801080b */
[----:B------:R-:W1:Y:S01]  /*6570*/  MUFU.EX2 R9, R9 ;  /* 0x0000000900097308 */ /* 0x000e620000000800 */
[----:B0-----:R-:W-:Y:S01]  /*6580*/  FFMA.FTZ R153, R8, R4, R179 ;  /* 0x0000000408997223 */ /* 0x001fe200000100b3 */
[----:B------:R-:W-:Y:S02]  /*6590*/  @!P1 IMAD R4, R181, 0x40, R16 ;  /* 0x00000040b5049824 */ /* 0x000fe400078e0210 */
[-C--:B------:R-:W-:Y:S01]  /*65a0*/  FMUL.FTZ R26, R26, R8.reuse ;  /* 0x000000081a1a7220 */ /* 0x080fe20000410000 */
[-C--:B------:R-:W-:Y:S01]  /*65b0*/  FMUL.FTZ R27, R27, R8.reuse ;  /* 0x000000081b1b7220 */ /* 0x080fe20000410000 */
[----:B------:R-:W-:Y:S01]  /*65c0*/  FADD.FTZ R166, R182, R153 ;  /* 0x00000099b6a67221 */ /* 0x000fe20000010000 */
[-C--:B------:R-:W-:Y:S01]  /*65d0*/  FMUL.FTZ R30, R30, R8.reuse ;  /* 0x000000081e1e7220 */ /* 0x080fe20000410000 */
[----:B------:R-:W-:Y:S01]  /*65e0*/  @!P1 LEA R4, R4, UR42, 0x2 ;  /* 0x0000002a04049c11 */ /* 0x000fe2000f8e10ff */
[----:B------:R-:W0:Y:S01]  /*65f0*/  MUFU.EX2 R13, R13 ;  /* 0x0000000d000d7308 */ /* 0x000e220000000800 */
[----:B------:R-:W-:Y:S01]  /*6600*/  FADD.FTZ R153, R155, R166 ;  /* 0x000000a69b997221 */ /* 0x000fe20000010000 */
[C---:B------:R-:W-:Y:S01]  /*6610*/  F2FP.F16.F32.PACK_AB R155, R158.reuse, R155 ;  /* 0x0000009b9e9b723e */ /* 0x040fe200000000ff */
[-C--:B------:R-:W-:Y:S01]  /*6620*/  FMUL.FTZ R31, R31, R8.reuse ;  /* 0x000000081f1f7220 */ /* 0x080fe20000410000 */
[----:B------:R-:W-:Y:S01]  /*6630*/  @!P1 STS [R4+0x28820], R8 ;  /* 0x0288200804009388 */ /* 0x000fe20000000800 */
[----:B------:R-:W-:Y:S01]  /*6640*/  FADD.FTZ R166, R158, R153 ;  /* 0x000000999ea67221 */ /* 0x000fe20000010000 */
[-C--:B------:R-:W-:Y:S01]  /*6650*/  FMUL.FTZ R34, R34, R8.reuse ;  /* 0x0000000822227220 */ /* 0x080fe20000410000 */
[----:B------:R-:W-:Y:S01]  /*6660*/  FMUL.FTZ R35, R35, R8 ;  /* 0x0000000823237220 */ /* 0x000fe20000410000 */
[----:B------:R-:W2:Y:S01]  /*6670*/  MUFU.EX2 R154, R154 ;  /* 0x0000009a009a7308 */ /* 0x000ea20000000800 */
[----:B-1----:R-:W-:Y:S01]  /*6680*/  FFMA.FTZ R164, R9, R3, R152 ;  /* 0x0000000309a47223 */ /* 0x002fe20000010098 */
[----:B------:R-:W-:Y:S01]  /*6690*/  FFMA.FTZ R3, R171, UR10, -R11 ;  /* 0x0000000aab037c23 */ /* 0x000fe2000801080b */
[----:B------:R-:W-:Y:S01]  /*66a0*/  FADD.FTZ R153, R157, R166 ;  /* 0x000000a69d997221 */ /* 0x000fe20000010000 */
[----:B------:R1:W-:Y:S01]  /*66b0*/  @!P1 STS [R4+0x28800], R9 ;  /* 0x0288000904009388 */ /* 0x0003e20000000800 */
[----:B------:R-:W-:Y:S01]  /*66c0*/  F2FP.F16.F32.PACK_AB R157, R178, R157 ;  /* 0x0000009db29d723e */ /* 0x000fe200000000ff */
[----:B------:R-:W-:Y:S01]  /*66d0*/  FMUL.FTZ R24, R24, R9 ;  /* 0x0000000918187220 */ /* 0x000fe20000410000 */
[----:B------:R-:W-:Y:S01]  /*66e0*/  FADD.FTZ R166, R178, R153 ;  /* 0x00000099b2a67221 */ /* 0x000fe20000010000 */
[----:B------:R-:W3:Y:S01]  /*66f0*/  MUFU.EX2 R15, R15 ;  /* 0x0000000f000f7308 */ /* 0x000ee20000000800 */
[----:B0-----:R-:W-:Y:S01]  /*6700*/  FADD.FTZ R171, R13, R164 ;  /* 0x000000a40dab7221 */ /* 0x001fe20000010000 */
[----:B------:R-:W-:Y:S01]  /*6710*/  FFMA.FTZ R164, R172, UR10, -R11 ;  /* 0x0000000aaca47c23 */ /* 0x000fe2000801080b */
[----:B------:R-:W-:Y:S01]  /*6720*/  F2FP.F16.F32.PACK_AB R153, R182, R179 ;  /* 0x000000b3b699723e */ /* 0x000fe200000000ff */
[-C--:B------:R-:W-:Y:S01]  /*6730*/  FMUL.FTZ R25, R25, R9.reuse ;  /* 0x0000000919197220 */ /* 0x080fe20000410000 */
[----:B------:R-:W-:Y:S01]  /*6740*/  F2FP.F16.F32.PACK_AB R152, R13, R152 ;  /* 0x000000980d98723e */ /* 0x000fe200000000ff */
[-C--:B------:R-:W-:Y:S01]  /*6750*/  FMUL.FTZ R28, R28, R9.reuse ;  /* 0x000000091c1c7220 */ /* 0x080fe20000410000 */
[-C--:B------:R-:W-:Y:S01]  /*6760*/  FMUL.FTZ R29, R29, R9.reuse ;  /* 0x000000091d1d7220 */ /* 0x080fe20000410000 */
        /* <DEDUP_REMOVED lines=9> */
[C---:B---3--:R-:W-:Y:S01]  /*6800*/  FADD.FTZ R171, R15.reuse, R168 ;  /* 0x000000a80fab7221 */ /* 0x048fe20000010000 */
        /* <DEDUP_REMOVED lines=24> */
[----:B---3--:R-:W-:Y:S01]  /*6990*/  FADD.FTZ R168, R12, R171 ;  /* 0x000000ab0ca87221 */ /* 0x008fe20000010000 */
[----:B------:R-:W-:Y:S01]  /*69a0*/  FADD.FTZ R171, R159, R166 ;  /* 0x000000a69fab7221 */ /* 0x000fe20000010000 */
[----:B------:R3:W-:Y:S01]  /*69b0*/  STSM.16.M88.4 [R19+0x26800], R152 ;  /* 0x0268009813007844 */ /* 0x0007e20000000200 */
[-C--:B------:R-:W-:Y:S01]  /*69c0*/  FMUL.FTZ R76, R76, R9.reuse ;  /* 0x000000094c4c7220 */ /* 0x080fe20000410000 */
[-C--:B------:R-:W-:Y:S01]  /*69d0*/  FMUL.FTZ R77, R77, R9.reuse ;  /* 0x000000094d4d7220 */ /* 0x080fe20000410000 */
[-C--:B------:R-:W-:Y:S01]  /*69e0*/  FMUL.FTZ R80, R80, R9.reuse ;  /* 0x0000000950507220 */ /* 0x080fe20000410000 */
[-C--:B------:R-:W-:Y:S01]  /*69f0*/  FMUL.FTZ R81, R81, R9.reuse ;  /* 0x0000000951517220 */ /* 0x080fe20000410000 */
[----:B------:R-:W4:Y:S01]  /*6a00*/  MUFU.EX2 R161, R161 ;  /* 0x000000a100a17308 */ /* 0x000f220000000800 */
        /* <DEDUP_REMOVED lines=8> */
[C---:B--2---:R-:W-:Y:S01]  /*6a90*/  FADD.FTZ R168, R192.reuse, R171 ;  /* 0x000000abc0a87221 */ /* 0x044fe20000010000 */
[----:B------:R-:W-:Y:S01]  /*6aa0*/  F2FP.F16.F32.PACK_AB R159, R192, R159 ;  /* 0x0000009fc09f723e */ /* 0x000fe200000000ff */
[-C--:B------:R-:W-:Y:S01]  /*6ab0*/  FMUL.FTZ R93, R93, R9.reuse ;  /* 0x000000095d5d7220 */ /* 0x080fe20000410000 */
[-C--:B------:R-:W-:Y:S01]  /*6ac0*/  FMUL.FTZ R96, R96, R9.reuse ;  /* 0x0000000960607220 */ /* 0x080fe20000410000 */
[-C--:B------:R-:W-:Y:S01]  /*6ad0*/  FMUL.FTZ R97, R97, R9.reuse ;  /* 0x0000000961617220 */ /* 0x080fe20000410000 */
[-C--:B------:R-:W-:Y:S01]  /*6ae0*/  FMUL.FTZ R100, R100, R9.reuse ;  /* 0x0000000964647220 */ /* 0x080fe20000410000 */
[----:B------:R3:W-:Y:S01]  /*6af0*/  STSM.16.M88.4 [R184], R156 ;  /* 0x0000009cb8007844 */ /* 0x0007e20000000200 */
[----:B------:R-:W1:Y:S01]  /*6b00*/  MUFU.EX2 R20, R20 ;  /* 0x0000001400147308 */ /* 0x000e620000000800 */
[----:B----4-:R-:W-:Y:S01]  /*6b10*/  FADD.FTZ R13, R161, R168 ;  /* 0x000000a8a10d7221 */ /* 0x010fe20000010000 */
        /* <DEDUP_REMOVED lines=13> */
[----:B------:R-:W-:Y:S01]  /*6bf0*/  FMUL.FTZ R124, R124, R9 ;  /* 0x000000097c7c7220 */ /* 0x000fe20000410000 */
[----:B------:R-:W0:Y:S01]  /*6c00*/  MUFU.EX2 R163, R163 ;  /* 0x000000a300a37308 */ /* 0x000e220000000800 */
[C---:B-1----:R-:W-:Y:S01]  /*6c10*/  FADD.FTZ R4, R20.reuse, R13 ;  /* 0x0000000d14047221 */ /* 0x042fe20000010000 */
[----:B------:R-:W-:Y:S01]  /*6c20*/  F2FP.F16.F32.PACK_AB R161, R20, R161 ;  /* 0x000000a114a1723e */ /* 0x000fe200000000ff */
        /* <DEDUP_REMOVED lines=17> */
[----:B------:R-:W-:Y:S01]  /*6d40*/  FMUL.FTZ R149, R149, R9 ;  /* 0x0000000995957220 */ /* 0x000fe20000410000 */
        /* <DEDUP_REMOVED lines=26> */
[----:B------:R3:W-:Y:S01]  /*6ef0*/  STSM.16.M88.4 [R22], R160 ;  /* 0x000000a016007844 */ /* 0x0007e20000000200 */
        /* <DEDUP_REMOVED lines=48> */
[----:B------:R-:W-:Y:S01]  /*7200*/  FMUL.FTZ R142, R142, R8 ;  /* 0x000000088e8e7220 */ /* 0x000fe20000410000 */
[C---:B-1----:R-:W-:Y:S01]  /*7210*/  F2FP.F16.F32.PACK_AB R166, R177.reuse, R166 ;  /* 0x000000a6b1a6723e */ /* 0x042fe200000000ff */
[----:B------:R-:W-:Y:S01]  /*7220*/  FADD.FTZ R3, R177, R12 ;  /* 0x0000000cb1037221 */ /* 0x000fe20000010000 */
[-C--:B------:R-:W-:Y:S01]  /*7230*/  FMUL.FTZ R143, R143, R8.reuse ;  /* 0x000000088f8f7220 */ /* 0x080fe20000410000 */
[-C--:B------:R-:W-:Y:S01]  /*7240*/  FMUL.FTZ R146, R146, R8.reuse ;  /* 0x0000000892927220 */ /* 0x080fe20000410000 */
[-C--:B------:R-:W-:Y:S01]  /*7250*/  FMUL.FTZ R147, R147, R8.reuse ;  /* 0x0000000893937220 */ /* 0x080fe20000410000 */
[-C--:B------:R-:W-:Y:S01]  /*7260*/  FMUL.FTZ R150, R150, R8.reuse ;  /* 0x0000000896967220 */ /* 0x080fe20000410000 */
[----:B------:R-:W-:Y:S01]  /*7270*/  FMUL.FTZ R151, R151, R8 ;  /* 0x0000000897977220 */ /* 0x000fe20000410000 */
[C---:B--2---:R-:W-:Y:S01]  /*7280*/  F2FP.F16.F32.PACK_AB R167, R10.reuse, R167 ;  /* 0x000000a70aa7723e */ /* 0x044fe200000000ff */
[----:B------:R-:W-:-:S04]  /*7290*/  FADD.FTZ R4, R10, R11 ;  /* 0x0000000b0a047221 */ /* 0x000fc80000010000 */
[----:B------:R3:W-:Y:S01]  /*72a0*/  STSM.16.M88.4 [R23], R164 ;  /* 0x000000a417007844 */ /* 0x0007e20000000200 */
[----:B------:R-:W-:Y:S05]  /*72b0*/  @!P0 BRA `(.L_x_7278) ;  /* 0x0000000000048947 */ /* 0x000fea0003800000 */
[----:B------:R-:W-:Y:S01]  /*72c0*/  BPT.TRAP 0x1 ;  /* 0x000000040000795c */ /* 0x000fe20000300000 */
.L_x_7278:
[----:B------:R0:W1:Y:S01]  /*72d0*/  SYNCS.PHASECHK.TRANS64.TRYWAIT P1, [UR23+0x28c50], R7 ;  /* 0x028c5007ff0075a7 */ /* 0x0000620008020157 */
[----:B------:R-:W-:Y:S05]  /*72e0*/  @!P0 BRA `(.L_x_7279) ;  /* 0x0000000000048947 */ /* 0x000fea0003800000 */
[----:B------:R-:W-:Y:S01]  /*72f0*/  BPT.TRAP 0x1 ;  /* 0x000000040000795c */ /* 0x000fe20000300000 */
.L_x_7279:
[----:B-1----:R-:W-:Y:S05]  /*7300*/  @P1 BRA `(.L_x_7280) ;  /* 0x0000000000081947 */ /* 0x002fea0003800000 */
[----:B------:R-:W1:Y:S02]  /*7310*/  SYNCS.PHASECHK.TRANS64.TRYWAIT P1, [UR23+0x28c50], R7 ;  /* 0x028c5007ff0075a7 */ /* 0x000e640008020157 */
[----:B-1----:R-:W-:Y:S05]  /*7320*/  @!P1 BRA `(.L_x_7281) ;  /* 0x0000009400cc9947 */ /* 0x002fea0003800000 */
.L_x_7280:
        /* <DEDUP_REMOVED lines=34> */
.L_x_7282:
[----:B------:R-:W-:Y:S01]  /*7550*/  UISETP.GT.AND UP0, UPT, UR21, UR20, UPT ;  /* 0x000000141500728c */ /* 0x000fe2000bf04270 */
[----:B-1----:R-:W-:Y:S01]  /*7560*/  IMAD.MOV.U32 R8, RZ, RZ, R5 ;  /* 0x000000ffff087224 */ /* 0x002fe200078e0005 */
[----:B------:R-:W-:Y:S01]  /*7570*/  UIADD3 UR23, UR23, 0x28c60, URZ ;  /* 0x00028c6017177890 */ /* 0x000fe2000fffe03f */
[----:B------:R-:W-:Y:S01]  /*7580*/  IMAD.MOV.U32 R9, RZ, RZ, R6 ;  /* 0x000000ffff097224 */ /* 0x000fe200078e0006 */
[----:B------:R-:W-:Y:S02]  /*7590*/  UIADD3 UR21, UR21, -0x1, URZ ;  /* 0xffffffff15157890 */ /* 0x000fe4000fffe03f */
[----:B------:R-:W-:Y:S01]  /*75a0*/  PLOP3.LUT P1, PT, PT, PT, UP0, 0x80, 0x0 ;  /* 0x000000000000781c */ /* 0x000fe20003f2f008 */
[----:B------:R-:W-:Y:S01]  /*75b0*/  UPRMT UR23, UR40, 0x654, UR23 ;  /* 0x0000065428177896 */ /* 0x000fe20008000017 */
[----:B------:R-:W-:-:S08]  /*75c0*/  UMOV UR24, UR38 ;  /* 0x0000002600187c82 */ /* 0x000fd00008000000 */
[----:B------:R-:W-:Y:S03]  /*75d0*/  SYNCS.ARRIVE.TRANS64.RED.A1T0 RZ, [UR23], RZ ;  /* 0x000000ffffff79a7 */ /* 0x000fe60008100417 */
[----:B------:R-:W-:Y:S05]  /*75e0*/  @P1 BRA `(.L_x_7283) ;  /* 0xffffffdc00741947 */ /* 0x000fea000383ffff */
.L_x_7272:
[----:B------:R-:W-:-:S13]  /*75f0*/  ISETP.LE.AND P1, PT, RZ, UR21, PT ;  /* 0x00000015ff007c0c */ /* 0x000fda000bf23270 */
[----:B------:R-:W-:Y:S05]  /*7600*/  @!P1 BRA `(.L_x_7284) ;  /* 0x0000001c003c9947 */ /* 0x000fea0003800000 */
[----:B01----:R-:W-:Y:S01]  /*7610*/  MOV R8, R5 ;  /* 0x0000000500087202 */ /* 0x003fe20000000f00 */
[----:B------:R-:W-:Y:S01]  /*7620*/  IMAD.MOV.U32 R191, RZ, RZ, R6 ;  /* 0x000000ffffbf7224 */ /* 0x000fe200078e0006 */
[----:B------:R-:W-:Y:S01]  /*7630*/  UMOV UR23, UR38 ;  /* 0x0000002600177c82 */ /* 0x000fe20008000000 */
[----:B------:R-:W-:Y:S01]  /*7640*/  ULDC UR24, c[0x0][0x9d8] ;  /* 0x0002760000187ab9 */ /* 0x000fe20000000800 */
[----:B------:R-:W-:-:S05]  /*7650*/  ULDC UR20, c[0x0][0x988] ;  /* 0x0002620000147ab9 */ /* 0x000fca0000000800 */
.L_x_7295:
[----:B------:R-:W-:-:S04]  /*7660*/  UIADD3 UR38, UR23, 0x1, URZ ;  /* 0x0000000117267890 */ /* 0x000fc8000fffe03f */
[----:B------:R-:W-:-:S04]  /*7670*/  UISETP.NE.AND UP0, UPT, UR38, 0x2, UPT ;  /* 0x000000022600788c */ /* 0x000fc8000bf05270 */
[----:B------:R-:W-:Y:S02]  /*7680*/  USEL UR6, URZ, 0x1, UP0 ;  /* 0x000000013f067887 */ /* 0x000fe40008000000 */
[----:B------:R-:W-:Y:S02]  /*7690*/  USEL UR38, UR38, URZ, UP0 ;  /* 0x0000003f26267287 */ /* 0x000fe40008000000 */
[----:B------:R-:W-:Y:S01]  /*76a0*/  ULOP3.LUT UR37, UR37, UR6, URZ, 0x3c, !UPT ;  /* 0x0000000625257292 */ /* 0x000fe2000f8e3c3f */
[----:B01----:R-:W-:Y:S11]  /*76b0*/  @!P0 BRA `(.L_x_7285) ;  /* 0x0000000000048947 */ /* 0x003ff60003800000 */
[----:B------:R-:W-:Y:S01]  /*76c0*/  BPT.TRAP 0x1 ;  /* 0x000000040000795c */ /* 0x000fe20000300000 */
.L_x_7285:
[----:B------:R-:W-:Y:S01]  /*76d0*/  ULEA UR22, UR38, UR42, 0x3 ;  /* 0x0000002a26167291 */ /* 0x000fe2000f8e183f */
[----:B------:R-:W-:-:S05]  /*76e0*/  IMAD.U32 R7, RZ, RZ, UR37 ;  /* 0x00000025ff077e24 */ /* 0x000fca000f8e00ff */
[----:B------:R-:W-:-:S04]  /*76f0*/  SHF.L.U32 R7, R7, 0x1f, RZ ;  /* 0x0000001f07077819 */ /* 0x000fc800000006ff */
[----:B------:R0:W1:Y:S01]  /*7700*/  SYNCS.PHASECHK.TRANS64.TRYWAIT P1, [UR22+0x28c30], R7 ;  /* 0x028c3007ff0075a7 */ /* 0x0000620008020156 */
[----:B------:R-:W-:Y:S05]  /*7710*/  @!P0 BRA `(.L_x_7286) ;  /* 0x0000000000048947 */ /* 0x000fea0003800000 */
[----:B------:R-:W-:Y:S01]  /*7720*/  BPT.TRAP 0x1 ;  /* 0x000000040000795c */ /* 0x000fe20000300000 */
.L_x_7286:
[----:B-1----:R-:W-:Y:S05]  /*7730*/  @P1 BRA `(.L_x_7287) ;  /* 0x0000000000081947 */ /* 0x002fea0003800000 */
[----:B------:R-:W1:Y:S02]  /*7740*/  SYNCS.PHASECHK.TRANS64.TRYWAIT P1, [UR22+0x28c30], R7 ;  /* 0x028c3007ff0075a7 */ /* 0x000e640008020156 */
[----:B-1----:R-:W-:Y:S05]  /*7750*/  @!P1 BRA `(.L_x_7288) ;  /* 0x0000009000d89947 */ /* 0x002fea0003800000 */
.L_x_7287:
[----:B------:R-:W-:Y:S01]  /*7760*/  R2UR UR18, R0 ;  /* 0x00000000001272ca */ /* 0x000fe200000e0000 */
[----:B--23--:R-:W-:Y:S01]  /*7770*/  WARPGROUP.ARRIVE ;  /* 0x00000000000079c5 */ /* 0x00cfe20000000000 */
        /* <DEDUP_REMOVED lines=21> */
.L_x_7289:
        /* <DEDUP_REMOVED lines=29> */
[----:B------:R-:W-:Y:S01]  /*7aa0*/  UMOV UR10, UR20 ;  /* 0x00000014000a7c82 */ /* 0x000fe20008000000 */
[----:B------:R-:W1:Y:S01]  /*7ab0*/  MUFU.TANH R157, R157 ;  /* 0x0000009d009d7308 */ /* 0x000e620000002400 */
[----:B--2---:R-:W-:Y:S01]  /*7ac0*/  FMNMX.FTZ R6, R5, R6, !PT ;  /* 0x0000000605067209 */ /* 0x004fe20007810000 */
[----:B------:R-:W-:Y:S01]  /*7ad0*/  FMUL.FTZ R166, R183, UR24 ;  /* 0x00000018b7a67c20 */ /* 0x000fe20008410000 */
[----:B------:R-:W-:-:S04]  /*7ae0*/  UIADD3 UR6, UR22, 0x28c40, URZ ;  /* 0x00028c4016067890 */ /* 0x000fc8000fffe03f */
[----:B------:R-:W-:Y:S01]  /*7af0*/  UPRMT UR6, UR40, 0x654, UR6 ;  /* 0x0000065428067896 */ /* 0x000fe20008000006 */
[----:B------:R-:W2:Y:S01]  /*7b00*/  MUFU.TANH R158, R158 ;  /* 0x0000009e009e7308 */ /* 0x000ea20000002400 */
[----:B---3--:R-:W-:-:S07]  /*7b10*/  FMNMX.FTZ R6, R193, R6, !PT ;  /* 0x00000006c1067209 */ /* 0x008fce0007810000 */
[----:B------:R-:W3:Y:S01]  /*7b20*/  MUFU.TANH R159, R159 ;  /* 0x0000009f009f7308 */ /* 0x000ee20000002400 */
[----:B-1----:R-:W-:Y:S01]  /*7b30*/  FMNMX.FTZ R13, R157, R6, !PT ;  /* 0x000000069d0d7209 */ /* 0x002fe20007810000 */
[----:B------:R-:W-:Y:S06]  /*7b40*/  SYNCS.ARRIVE.TRANS64.RED.A1T0 RZ, [UR6], RZ ;  /* 0x000000ffffff79a7 */ /* 0x000fec0008100406 */
        /* <DEDUP_REMOVED lines=13> */
[----:B--2---:R-:W-:Y:S01]  /*7c20*/  FMNMX.FTZ R15, R168, R13, !PT ;  /* 0x0000000da80f7209 */ /* 0x004fe20007810000 */
[----:B------:R-:W-:Y:S01]  /*7c30*/  FMUL.FTZ R13, R162, UR24 ;  /* 0x00000018a20d7c20 */ /* 0x000fe20008410000 */
[----:B------:R-:W-:-:S05]  /*7c40*/  FMUL.FTZ R162, R179, UR24 ;  /* 0x00000018b3a27c20 */ /* 0x000fca0008410000 */
[----:B------:R-:W2:Y:S01]  /*7c50*/  MUFU.TANH R176, R176 ;  /* 0x000000b000b07308 */ /* 0x000ea20000002400 */
[----:B---3--:R-:W-:-:S07]  /*7c60*/  FMNMX.FTZ R15, R194, R15, !PT ;  /* 0x0000000fc20f7209 */ /* 0x008fce0007810000 */
[----:B------:R-:W3:Y:S01]  /*7c70*/  MUFU.TANH R173, R173 ;  /* 0x000000ad00ad7308 */ /* 0x000ee20000002400 */
[----:B-1----:R-:W-:Y:S01]  /*7c80*/  FMNMX.FTZ R21, R172, R15, !PT ;  /* 0x0000000fac157209 */ /* 0x002fe20007810000 */
[----:B------:R-:W-:-:S06]  /*7c90*/  FMUL.FTZ R15, R163, UR24 ;  /* 0x00000018a30f7c20 */ /* 0x000fcc0008410000 */
[----:B------:R-:W1:Y:S01]  /*7ca0*/  MUFU.TANH R165, R165 ;  /* 0x000000a500a57308 */ /* 0x000e620000002400 */
[----:B--2---:R-:W-:Y:S01]  /*7cb0*/  FMNMX.FTZ R6, R176, R21, !PT ;  /* 0x00000015b0067209 */ /* 0x004fe20007810000 */
[----:B------:R-:W-:-:S06]  /*7cc0*/  FMUL.FTZ R21, R167, UR24 ;  /* 0x00000018a7157c20 */ /* 0x000fcc0008410000 */
[----:B------:R-:W2:Y:S01]  /*7cd0*/  MUFU.TANH R9, R9 ;  /* 0x0000000900097308 */ /* 0x000ea20000002400 */
[----:B---3--:R-:W-:-:S07]  /*7ce0*/  FMNMX.FTZ R6, R173, R6, !PT ;  /* 0x00000006ad067209 */ /* 0x008fce0007810000 */
[----:B------:R-:W3:Y:S01]  /*7cf0*/  MUFU.TANH R10, R10 ;  /* 0x0000000a000a7308 */ /* 0x000ee20000002400 */
[----:B-1----:R-:W-:-:S05]  /*7d00*/  FMNMX.FTZ R6, R165, R6, !PT ;  /* 0x00000006a5067209 */ /* 0x002fca0007810000 */
[----:B------:R-:W1:Y:S02]  /*7d10*/  SHFL.BFLY PT, R155, R6, 0x2, 0x1f ;  /* 0x0c401f00069b7f89 */ /* 0x000e6400000e0000 */
[----:B------:R-:W4:Y:S01]  /*7d20*/  MUFU.TANH R11, R11 ;  /* 0x0000000b000b7308 */ /* 0x000f220000002400 */
[----:B--2---:R-:W-:-:S07]  /*7d30*/  FMNMX.FTZ R163, R9, R8, !PT ;  /* 0x0000000809a37209 */ /* 0x004fce0007810000 */
[----:B------:R-:W2:Y:S08]  /*7d40*/  MUFU.TANH R12, R12 ;  /* 0x0000000c000c7308 */ /* 0x000eb00000002400 */
[----:B------:R-:W5:Y:S01]  /*7d50*/  MUFU.TANH R13, R13 ;  /* 0x0000000d000d7308 */ /* 0x000f620000002400 */
[----:B-1----:R-:W-:Y:S01]  /*7d60*/  FMNMX.FTZ R170, R6, R155, !PT ;  /* 0x0000009b06aa7209 */ /* 0x002fe20007810000 */
[----:B------:R-:W-:-:S06]  /*7d70*/  FMUL.FTZ R155, R175, UR24 ;  /* 0x00000018af9b7c20 */ /* 0x000fcc0008410000 */
[----:B------:R-:W1:Y:S01]  /*7d80*/  MUFU.TANH R15, R15 ;  /* 0x0000000f000f7308 */ /* 0x000e620000002400 */
[----:B---3--:R-:W-:Y:S01]  /*7d90*/  FMNMX.FTZ R6, R10, R163, !PT ;  /* 0x000000a30a067209 */ /* 0x008fe20007810000 */
[----:B------:R-:W-:Y:S01]  /*7da0*/  FMUL.FTZ R163, R182, UR24 ;  /* 0x00000018b6a37c20 */ /* 0x000fe20008410000 */
[----:B------:R-:W3:Y:S02]  /*7db0*/  SHFL.BFLY PT, R171, R170, 0x1, 0x1f ;  /* 0x0c201f00aaab7f89 */ /* 0x000ee400000e0000 */
[----:B----4-:R-:W-:-:S03]  /*7dc0*/  FMNMX.FTZ R167, R11, R6, !PT ;  /* 0x000000060ba77209 */ /* 0x010fc60007810000 */
[----:B------:R-:W4:Y:S01]  /*7dd0*/  MUFU.TANH R20, R20 ;  /* 0x0000001400147308 */ /* 0x000f220000002400 */
[----:B--2---:R-:W-:-:S04]  /*7de0*/  FMNMX.FTZ R6, R12, R167, !PT ;  /* 0x000000a70c067209 */ /* 0x004fc80007810000 */
[----:B-----5:R-:W-:-:S03]  /*7df0*/  FMNMX.FTZ R14, R13, R6, !PT ;  /* 0x000000060d0e7209 */ /* 0x020fc60007810000 */
[----:B------:R-:W2:Y:S01]  /*7e00*/  MUFU.TANH R21, R21 ;  /* 0x0000001500157308 */ /* 0x000ea20000002400 */
[----:B-1----:R-:W-:-:S07]  /*7e10*/  FMNMX.FTZ R167, R15, R14, !PT ;  /* 0x0000000e0fa77209 */ /* 0x002fce0007810000 */
[----:B------:R-:W1:Y:S01]  /*7e20*/  MUFU.TANH R152, R152 ;  /* 0x0000009800987308 */ /* 0x000e620000002400 */
[----:B----4-:R-:W-:Y:S02]  /*7e30*/  FMNMX.FTZ R14, R20, R167, !PT ;  /* 0x000000a7140e7209 */ /* 0x010fe40007810000 */
[----:B---3--:R-:W-:-:S05]  /*7e40*/  FMNMX.FTZ R6, R170, R171, !PT ;  /* 0x000000abaa067209 */ /* 0x008fca0007810000 */
[----:B------:R-:W3:Y:S01]  /*7e50*/  MUFU.TANH R153, R153 ;  /* 0x0000009900997308 */ /* 0x000ee20000002400 */
[C---:B------:R-:W-:Y:S01]  /*7e60*/  FADD.FTZ R170, -R6.reuse, R191 ;  /* 0x000000bf06aa7221 */ /* 0x040fe20000010100 */
[----:B--2---:R-:W-:Y:S01]  /*7e70*/  FMNMX.FTZ R167, R21, R14, !PT ;  /* 0x0000000e15a77209 */ /* 0x004fe20007810000 */
[----:B------:R-:W-:Y:S02]  /*7e80*/  FMUL.FTZ R177, R6, UR10 ;  /* 0x0000000a06b17c20 */ /* 0x000fe40008410000 */
[----:B------:R-:W-:Y:S02]  /*7e90*/  FMUL.FTZ R174, R170, UR10 ;  /* 0x0000000aaaae7c20 */ /* 0x000fe40008410000 */
[--C-:B------:R-:W-:Y:S01]  /*7ea0*/  FFMA.FTZ R175, R5, UR10, -R177.reuse ;  /* 0x0000000a05af7c23 */ /* 0x100fe200080108b1 */
[----:B------:R-:W2:Y:S01]  /*7eb0*/  MUFU.TANH R154, R154 ;  /* 0x0000009a009a7308 */ /* 0x000ea20000002400 */
[----:B-1----:R-:W-:Y:S01]  /*7ec0*/  FMNMX.FTZ R170, R152, R167, !PT ;  /* 0x000000a798aa7209 */ /* 0x002fe20007810000 */
[--C-:B------:R-:W-:Y:S01]  /*7ed0*/  FFMA.FTZ R178, R157, UR10, -R177.reuse ;  /* 0x0000000a9db27c23 */ /* 0x100fe200080108b1 */
[--C-:B------:R-:W-:Y:S01]  /*7ee0*/  FFMA.FTZ R157, R158, UR10, -R177.reuse ;  /* 0x0000000a9e9d7c23 */ /* 0x100fe200080108b1 */
[--C-:B------:R-:W-:Y:S01]  /*7ef0*/  FFMA.FTZ R158, R160, UR10, -R177.reuse ;  /* 0x0000000aa09e7c23 */ /* 0x100fe200080108b1 */
[--C-:B------:R-:W-:Y:S01]  /*7f00*/  FFMA.FTZ R160, R164, UR10, -R177.reuse ;  /* 0x0000000aa4a07c23 */ /* 0x100fe200080108b1 */
[--C-:B------:R-:W-:Y:S01]  /*7f10*/  FFMA.FTZ R164, R172, UR10, -R177.reuse ;  /* 0x0000000aaca47c23 */ /* 0x100fe200080108b1 */
[--C-:B------:R-:W-:Y:S01]  /*7f20*/  FFMA.FTZ R172, R173, UR10, -R177.reuse ;  /* 0x0000000aadac7c23 */ /* 0x100fe200080108b1 */
[----:B------:R-:W1:Y:S01]  /*7f30*/  MUFU.TANH R155, R155 ;  /* 0x0000009b009b7308 */ /* 0x000e620000002400 */
[----:B---3--:R-:W-:Y:S01]  /*7f40*/  FMNMX.FTZ R171, R153, R170, !PT ;  /* 0x000000aa99ab7209 */ /* 0x008fe20007810000 */
[--C-:B------:R-:W-:Y:S01]  /*7f50*/  FFMA.FTZ R173, R165, UR10, -R177.reuse ;  /* 0x0000000aa5ad7c23 */ /* 0x100fe200080108b1 */
[--C-:B------:R-:W-:Y:S01]  /*7f60*/  FFMA.FTZ R167, R192, UR10, -R177.reuse ;  /* 0x0000000ac0a77c23 */ /* 0x100fe200080108b1 */
[----:B------:R-:W-:-:S04]  /*7f70*/  FFMA.FTZ R168, R168, UR10, -R177 ;  /* 0x0000000aa8a87c23 */ /* 0x000fc800080108b1 */
[----:B------:R-:W3:Y:S01]  /*7f80*/  MUFU.TANH R156, R156 ;  /* 0x0000009c009c7308 */ /* 0x000ee20000002400 */
[----:B--2---:R-:W-:Y:S01]  /*7f90*/  FMNMX.FTZ R170, R154, R171, !PT ;  /* 0x000000ab9aaa7209 */ /* 0x004fe20007810000 */
[----:B------:R-:W-:-:S06]  /*7fa0*/  FFMA.FTZ R171, R193, UR10, -R177 ;  /* 0x0000000ac1ab7c23 */ /* 0x000fcc00080108b1 */
[----:B------:R-:W2:Y:S01]  /*7fb0*/  MUFU.TANH R162, R162 ;  /* 0x000000a200a27308 */ /* 0x000ea20000002400 */
[----:B-1----:R-:W-:-:S07]  /*7fc0*/  FMNMX.FTZ R5, R155, R170, !PT ;  /* 0x000000aa9b057209 */ /* 0x002fce0007810000 */
[----:B------:R-:W1:Y:S01]  /*7fd0*/  MUFU.TANH R163, R163 ;  /* 0x000000a300a37308 */ /* 0x000e620000002400 */
[----:B---3--:R-:W-:-:S07]  /*7fe0*/  FMNMX.FTZ R5, R156, R5, !PT ;  /* 0x000000059c057209 */ /* 0x008fce0007810000 */
[----:B------:R-:W3:Y:S08]  /*7ff0*/  MUFU.TANH R166, R166 ;  /* 0x000000a600a67308 */ /* 0x000ef00000002400 */
[----:B------:R2:W4:Y:S08]  /*8000*/  MUFU.EX2 R14, R174 ;  /* 0x000000ae000e7308 */ /* 0x0005300000000800 */
[----:B------:R5:W-:Y:S01]  /*8010*/  MUFU.EX2 R170, R175 ;  /* 0x000000af00aa7308 */ /* 0x000be20000000800 */
[----:B--2---:R-:W-:-:S04]  /*8020*/  FMNMX.FTZ R174, R162, R5, !PT ;  /* 0x00000005a2ae7209 */ /* 0x004fc80007810000 */
[----:B-1----:R-:W-:Y:S01]  /*8030*/  FMNMX.FTZ R5, R163, R174, !PT ;  /* 0x000000aea3057209 */ /* 0x002fe20007810000 */
[--C-:B------:R-:W-:Y:S01]  /*8040*/  FFMA.FTZ R174, R159, UR10, -R177.reuse ;  /* 0x0000000a9fae7c23 */ /* 0x100fe200080108b1 */
[--C-:B------:R-:W-:Y:S01]  /*8050*/  FFMA.FTZ R159, R161, UR10, -R177.reuse ;  /* 0x0000000aa19f7c23 */ /* 0x100fe200080108b1 */
[--C-:B------:R-:W-:Y:S01]  /*8060*/  FFMA.FTZ R161, R169, UR10, -R177.reuse ;  /* 0x0000000aa9a17c23 */ /* 0x100fe200080108b1 */
[----:B---3--:R-:W-:Y:S01]  /*8070*/  FMNMX.FTZ R5, R166, R5, !PT ;  /* 0x00000005a6057209 */ /* 0x008fe20007810000 */
[--C-:B------:R-:W-:Y:S01]  /*8080*/  FFMA.FTZ R169, R194, UR10, -R177.reuse ;  /* 0x0000000ac2a97c23 */ /* 0x100fe200080108b1 */
[----:B-----5:R-:W-:Y:S01]  /*8090*/  FFMA.FTZ R175, R176, UR10, -R177 ;  /* 0x0000000ab0af7c23 */ /* 0x020fe200080108b1 */
[----:B------:R-:W1:Y:S01]  /*80a0*/  MUFU.EX2 R167, R167 ;  /* 0x000000a700a77308 */ /* 0x000e620000000800 */
[-C--:B----4-:R-:W-:Y:S01]  /*80b0*/  FMUL.FTZ R24, R24, R14.reuse ;  /* 0x0000000e18187220 */ /* 0x090fe20000410000 */
[----:B------:R-:W2:Y:S01]  /*80c0*/  SHFL.BFLY PT, R180, R5, 0x2, 0x1f ;  /* 0x0c401f0005b47f89 */ /* 0x000ea200000e0000 */
        /* <DEDUP_REMOVED lines=22> */
[----:B------:R-:W-:Y:S01]  /*8230*/  FMUL.FTZ R64, R64, R14 ;  /* 0x0000000e40407220 */ /* 0x000fe20000410000 */
[----:B--2---:R-:W-:Y:S01]  /*8240*/  FMNMX.FTZ R180, R5, R180, !PT ;  /* 0x000000b405b47209 */ /* 0x004fe20007810000 */
[-C--:B------:R-:W-:Y:S01]  /*8250*/  FMUL.FTZ R65, R65, R14.reuse ;  /* 0x0000000e41417220 */ /* 0x080fe20000410000 */
[-C--:B------:R-:W-:Y:S01]  /*8260*/  FMUL.FTZ R68, R68, R14.reuse ;  /* 0x0000000e44447220 */ /* 0x080fe20000410000 */
[-C--:B------:R-:W-:Y:S01]  /*8270*/  FMUL.FTZ R69, R69, R14.reuse ;  /* 0x0000000e45457220 */ /* 0x080fe20000410000 */
[-C--:B------:R-:W-:Y:S01]  /*8280*/  FMUL.FTZ R72, R72, R14.reuse ;  /* 0x0000000e48487220 */ /* 0x080fe20000410000 */
        /* <DEDUP_REMOVED lines=37> */
[--C-:B------:R-:W-:Y:S01]  /*84e0*/  FFMA.FTZ R179, R12, UR10, -R165.reuse ;  /* 0x0000000a0cb37c23 */ /* 0x100fe200080108a5 */
[--C-:B------:R-:W-:Y:S01]  /*84f0*/  FFMA.FTZ R176, R15, UR10, -R165.reuse ;  /* 0x0000000a0fb07c23 */ /* 0x100fe200080108a5 */
[----:B------:R-:W-:Y:S01]  /*8500*/  MUFU.EX2 R177, R177 ;  /* 0x000000b100b17308 */ /* 0x000fe20000000800 */
[----:B------:R-:W-:Y:S01]  /*8510*/  FFMA.FTZ R11, R13, UR10, -R165 ;  /* 0x0000000a0d0b7c23 */ /* 0x000fe200080108a5 */
[----:B------:R-:W-:-:S02]  /*8520*/  IMAD.MOV R15, RZ, RZ, -R18 ;  /* 0x000000ffff0f7224 */ /* 0x000fc400078e0a12 */
[--C-:B------:R-:W-:Y:S01]  /*8530*/  FFMA.FTZ R12, R20, UR10, -R165.reuse ;  /* 0x0000000a140c7c23 */ /* 0x100fe200080108a5 */
[----:B------:R-:W-:Y:S01]  /*8540*/  FFMA.FTZ R20, R153, UR10, -R165 ;  /* 0x0000000a99147c23 */ /* 0x000fe200080108a5 */
[----:B-1----:R-:W-:Y:S01]  /*8550*/  FFMA.FTZ R153, R14, R3, R167 ;  /* 0x000000030e997223 */ /* 0x002fe200000100a7 */
[--C-:B------:R-:W-:Y:S01]  /*8560*/  FFMA.FTZ R3, R154, UR10, -R165.reuse ;  /* 0x0000000a9a037c23 */ /* 0x100fe200080108a5 */
[----:B------:R-:W-:Y:S01]  /*8570*/  ISETP.NE.AND P1, PT, R2, R15, PT ;  /* 0x0000000f0200720c */ /* 0x000fe20003f25270 */
[----:B------:R-:W1:Y:S01]  /*8580*/  MUFU.EX2 R8, R8 ;  /* 0x0000000800087308 */ /* 0x000e620000000800 */
[----:B------:R-:W-:Y:S01]  /*8590*/  FFMA.FTZ R15, R152, UR10, -R165 ;  /* 0x0000000a980f7c23 */ /* 0x000fe200080108a5 */
[----:B------:R-:W-:Y:S01]  /*85a0*/  FADD.FTZ R154, R170, R153 ;  /* 0x00000099aa9a7221 */ /* 0x000fe20000010000 */
[--C-:B------:R-:W-:Y:S01]  /*85b0*/  FFMA.FTZ R13, R21, UR10, -R165.reuse ;  /* 0x0000000a150d7c23 */ /* 0x100fe200080108a5 */
[----:B------:R-:W-:Y:S02]  /*85c0*/  IMAD.U32 R21, RZ, RZ, UR23 ;  /* 0x00000017ff157e24 */ /* 0x000fe4000f8e00ff */
[--C-:B------:R-:W-:Y:S01]  /*85d0*/  FFMA.FTZ R156, R156, UR10, -R165.reuse ;  /* 0x0000000a9c9c7c23 */ /* 0x100fe200080108a5 */
[--C-:B------:R-:W-:Y:S01]  /*85e0*/  FFMA.FTZ R162, R162, UR10, -R165.reuse ;  /* 0x0000000aa2a27c23 */ /* 0x100fe200080108a5 */
[--C-:B------:R-:W-:Y:S01]  /*85f0*/  FFMA.FTZ R163, R163, UR10, -R165.reuse ;  /* 0x0000000aa3a37c23 */ /* 0x100fe200080108a5 */
[----:B------:R-:W2:Y:S01]  /*8600*/  MUFU.EX2 R9, R9 ;  /* 0x0000000900097308 */ /* 0x000ea20000000800 */
[--C-:B------:R-:W-:Y:S01]  /*8610*/  FFMA.FTZ R180, R166, UR10, -R165.reuse ;  /* 0x0000000aa6b47c23 */ /* 0x100fe200080108a5 */
[-C--:B------:R-:W-:Y:S01]  /*8620*/  FMUL.FTZ R124, R124, R14.reuse ;  /* 0x0000000e7c7c7220 */ /* 0x080fe20000410000 */
[----:B------:R-:W-:Y:S01]  /*8630*/  FMUL.FTZ R125, R125, R14 ;  /* 0x0000000e7d7d7220 */ /* 0x000fe20000410000 */
[----:B------:R-:W-:Y:S01]  /*8640*/  @!P1 LEA R21, R21, R16, 0x6 ;  /* 0x0000001015159211 */ /* 0x000fe200078e30ff */
[-C--:B------:R-:W-:Y:S01]  /*8650*/  FMUL.FTZ R128, R128, R14.reuse ;  /* 0x0000000e80807220 */ /* 0x080fe20000410000 */
[-C--:B------:R-:W-:Y:S01]  /*8660*/  FMUL.FTZ R129, R129, R14.reuse ;  /* 0x0000000e81817220 */ /* 0x080fe20000410000 */
[----:B------:R-:W-:Y:S01]  /*8670*/  FMUL.FTZ R132, R132, R14 ;  /* 0x0000000e84847220 */ /* 0x000fe20000410000 */
[----:B------:R-:W3:Y:S01]  /*8680*/  MUFU.EX2 R10, R10 ;  /* 0x0000000a000a7308 */ /* 0x000ee20000000800 */
[----:B-1----:R-:W-:Y:S01]  /*8690*/  FFMA.FTZ R152, R177, R4, R8 ;  /* 0x00000004b1987223 */ /* 0x002fe20000010008 */
[----:B------:R-:W-:Y:S01]  /*86a0*/  FFMA.FTZ R4, R155, UR10, -R165 ;  /* 0x0000000a9b047c23 */ /* 0x000fe200080108a5 */
[----:B------:R-:W-:Y:S01]  /*86b0*/  FADD.FTZ R155, R171, R154 ;  /* 0x0000009aab9b7221 */ /* 0x000fe20000010000 */
[----:B------:R-:W-:Y:S01]  /*86c0*/  @!P1 LEA R21, R21, UR42, 0x2 ;  /* 0x0000002a15159c11 */ /* 0x000fe2000f8e10ff */
[-C--:B------:R-:W-:Y:S01]  /*86d0*/  FMUL.FTZ R133, R133, R14.reuse ;  /* 0x0000000e85857220 */ /* 0x080fe20000410000 */
[-C--:B------:R-:W-:Y:S01]  /*86e0*/  FMUL.FTZ R136, R136, R14.reuse ;  /* 0x0000000e88887220 */ /* 0x080fe20000410000 */
[----:B------:R-:W-:Y:S01]  /*86f0*/  FADD.FTZ R154, R178, R155 ;  /* 0x0000009bb29a7221 */ /* 0x000fe20000010000 */
[----:B------:R-:W1:Y:S01]  /*8700*/  MUFU.EX2 R179, R179 ;  /* 0x000000b300b37308 */ /* 0x000e620000000800 */
[----:B--2---:R-:W-:Y:S01]  /*8710*/  FADD.FTZ R153, R9, R152 ;  /* 0x0000009809997221 */ /* 0x004fe20000010000 */
[----:B------:R-:W-:Y:S01]  /*8720*/  @!P1 STS [R21+0x28800], R14 ;  /* 0x0288000e15009388 */ /* 0x000fe20000000800 */
[-C--:B------:R-:W-:Y:S01]  /*8730*/  FMUL.FTZ R137, R137, R14.reuse ;  /* 0x0000000e89897220 */ /* 0x080fe20000410000 */
[-C--:B------:R-:W-:Y:S01]  /*8740*/  FMUL.FTZ R140, R140, R14.reuse ;  /* 0x0000000e8c8c7220 */ /* 0x080fe20000410000 */
[-C--:B------:R-:W-:Y:S01]  /*8750*/  FMUL.FTZ R141, R141, R14.reuse ;  /* 0x0000000e8d8d7220 */ /* 0x080fe20000410000 */
[----:B------:R2:W-:Y:S01]  /*8760*/  @!P1 STS [R21+0x28820], R177 ;  /* 0x028820b115009388 */ /* 0x0005e20000000800 */
[-C--:B------:R-:W-:Y:S01]  /*8770*/  FMUL.FTZ R144, R144, R14.reuse ;  /* 0x0000000e90907220 */ /* 0x080fe20000410000 */
[----:B------:R-:W4:Y:S01]  /*8780*/  MUFU.EX2 R11, R11 ;  /* 0x0000000b000b7308 */ /* 0x000f220000000800 */
[----:B---3--:R-:W-:Y:S01]  /*8790*/  FADD.FTZ R152, R10, R153 ;  /* 0x000000990a987221 */ /* 0x008fe20000010000 */
[----:B------:R-:W-:Y:S01]  /*87a0*/  FADD.FTZ R153, R157, R154 ;  /* 0x0000009a9d997221 */ /* 0x000fe20000010000 */
[-C--:B------:R-:W-:Y:S01]  /*87b0*/  FMUL.FTZ R145, R145, R14.reuse ;  /* 0x0000000e91917220 */ /* 0x080fe20000410000 */
[-C--:B------:R-:W-:Y:S01]  /*87c0*/  FMUL.FTZ R148, R148, R14.reuse ;  /* 0x0000000e94947220 */ /* 0x080fe20000410000 */
[----:B------:R-:W-:Y:S01]  /*87d0*/  FMUL.FTZ R149, R149, R14 ;  /* 0x0000000e95957220 */ /* 0x000fe20000410000 */
[----:B------:R-:W-:Y:S01]  /*87e0*/  FADD.FTZ R153, R174, R153 ;  /* 0x00000099ae997221 */ /* 0x000fe20000010000 */
[-C--:B------:R-:W-:Y:S01]  /*87f0*/  FMUL.FTZ R26, R26, R177.reuse ;  /* 0x000000b11a1a7220 */ /* 0x080fe20000410000 */
[----:B------:R-:W3:Y:S01]  /*8800*/  MUFU.EX2 R176, R176 ;  /* 0x000000b000b07308 */ /* 0x000ee20000000800 */
[----:B-1----:R-:W-:Y:S01]  /*8810*/  FADD.FTZ R152, R179, R152 ;  /* 0x00000098b3987221 */ /* 0x002fe20000010000 */
[----:B------:R-:W-:Y:S01]  /*8820*/  FADD.FTZ R154, R158, R153 ;  /* 0x000000999e9a7221 */ /* 0x000fe20000010000 */
[----:B------:R-:W-:Y:S01]  /*8830*/  F2FP.F16.F32.PACK_AB R158, R159, R158 ;  /* 0x0000009e9f9e723e */ /* 0x000fe200000000ff */
[-C--:B------:R-:W-:Y:S01]  /*8840*/  FMUL.FTZ R27, R27, R177.reuse ;  /* 0x000000b11b1b7220 */ /* 0x080fe20000410000 */
[----:B------:R-:W-:Y:S01]  /*8850*/  FMUL.FTZ R30, R30, R177 ;  /* 0x000000b11e1e7220 */ /* 0x000fe20000410000 */
[----:B------:R-:W-:Y:S01]  /*8860*/  FADD.FTZ R153, R159, R154 ;  /* 0x0000009a9f997221 */ /* 0x000fe20000010000 */
[----:B------:R-:W-:Y:S01]  /*8870*/  F2FP.F16.F32.PACK_AB R154, R178, R171 ;  /* 0x000000abb29a723e */ /* 0x000fe200000000ff */
[----:B------:R-:W1:Y:S01]  /*8880*/  MUFU.EX2 R12, R12 ;  /* 0x0000000c000c7308 */ /* 0x000e620000000800 */
[----:B----4-:R-:W-:Y:S01]  /*8890*/  FADD.FTZ R155, R11, R152 ;  /* 0x000000980b9b7221 */ /* 0x010fe20000010000 */
        /* <DEDUP_REMOVED lines=17> */
[-C--:B------:R-:W-:Y:S01]  /*89b0*/  FMUL.FTZ R54, R54, R177.reuse ;  /* 0x000000b136367220 */ /* 0x080fe20000410000 */
[-C--:B------:R-:W-:Y:S01]  /*89c0*/  FMUL.FTZ R55, R55, R177.reuse ;  /* 0x000000b137377220 */ /* 0x080fe20000410000 */
[-C--:B------:R-:W-:Y:S01]  /*89d0*/  FMUL.FTZ R58, R58, R177.reuse ;  /* 0x000000b13a3a7220 */ /* 0x080fe20000410000 */
[-C--:B------:R-:W-:Y:S01]  /*89e0*/  FMUL.FTZ R59, R59, R177.reuse ;  /* 0x000000b13b3b7220 */ /* 0x080fe20000410000 */
[-C--:B------:R-:W-:Y:S01]  /*89f0*/  FMUL.FTZ R62, R62, R177.reuse ;  /* 0x000000b13e3e7220 */ /* 0x080fe20000410000 */
[----:B------:R-:W-:Y:S01]  /*8a00*/  MUFU.EX2 R20, R20 ;  /* 0x0000001400147308 */ /* 0x000fe20000000800 */
[C---:B----4-:R-:W-:Y:S01]  /*8a10*/  FADD.FTZ R182, R13.reuse, R182 ;  /* 0x000000b60db67221 */ /* 0x050fe20000010000 */
[----:B------:R-:W-:Y:S01]  /*8a20*/  F2FP.F16.F32.PACK_AB R159, R13, R12 ;  /* 0x0000000c0d9f723e */ /* 0x000fe200000000ff */
[-C--:B------:R-:W-:Y:S01]  /*8a30*/  FMUL.FTZ R63, R63, R177.reuse ;  /* 0x000000b13f3f7220 */ /* 0x080fe20000410000 */
[-C--:B------:R-:W-:Y:S01]  /*8a40*/  FMUL.FTZ R66, R66, R177.reuse ;  /* 0x000000b142427220 */ /* 0x080fe20000410000 */
[-C--:B------:R-:W-:Y:S01]  /*8a50*/  FMUL.FTZ R67, R67, R177.reuse ;  /* 0x000000b143437220 */ /* 0x080fe20000410000 */
[-C--:B------:R-:W-:Y:S01]  /*8a60*/  FMUL.FTZ R70, R70, R177.reuse ;  /* 0x000000b146467220 */ /* 0x080fe20000410000 */
[-C--:B------:R-:W-:Y:S01]  /*8a70*/  FMUL.FTZ R71, R71, R177.reuse ;  /* 0x000000b147477220 */ /* 0x080fe20000410000 */
        /* <DEDUP_REMOVED lines=41> */
[----:B-----5:R-:W-:Y:S01]  /*8d10*/  FADD.FTZ R156, R160, R153 ;  /* 0x00000099a09c7221 */ /* 0x020fe20000010000 */
[----:B------:R-:W-:Y:S01]  /*8d20*/  F2FP.F16.F32.PACK_AB R153, R9, R8 ;  /* 0x000000080999723e */ /* 0x000fe200000000ff */
[----:B---3--:R-:W-:Y:S01]  /*8d30*/  FADD.FTZ R9, R15, R182 ;  /* 0x000000b60f097221 */ /* 0x008fe20000010000 */
[----:B------:R-:W-:Y:S01]  /*8d40*/  BAR.SYNC.DEFER_BLOCKING 0xf, 0x100 ;  /* 0x03c4000000007b1d */ /* 0x000fe20000010000 */
[----:B--2---:R-:W-:Y:S01]  /*8d50*/  FADD.FTZ R21, R161, R156 ;  /* 0x0000009ca1157221 */ /* 0x004fe20000010000 */
[----:B------:R-:W-:Y:S01]  /*8d60*/  F2FP.F16.F32.PACK_AB R156, R174, R157 ;  /* 0x0000009dae9c723e */ /* 0x000fe200000000ff */
[----:B------:R-:W-:Y:S01]  /*8d70*/  FADD.FTZ R8, R20, R9 ;  /* 0x0000000914087221 */ /* 0x000fe20000010000 */
[----:B------:R-:W-:Y:S01]  /*8d80*/  F2FP.F16.F32.PACK_AB R157, R176, R11 ;  /* 0x0000000bb09d723e */ /* 0x000fe200000000ff */
[----:B-1----:R-:W-:Y:S01]  /*8d90*/  FADD.FTZ R10, R168, R21 ;  /* 0x00000015a80a7221 */ /* 0x002fe20000010000 */
[----:B------:R-:W1:Y:S01]  /*8da0*/  MUFU.EX2 R164, R164 ;  /* 0x000000a400a47308 */ /* 0x000e620000000800 */
[----:B------:R-:W-:Y:S01]  /*8db0*/  FADD.FTZ R9, R3, R8 ;  /* 0x0000000803097221 */ /* 0x000fe20000010000 */
[----:B------:R-:W-:Y:S01]  /*8dc0*/  F2FP.F16.F32.PACK_AB R160, R161, R160 ;  /* 0x000000a0a1a0723e */ /* 0x000fe200000000ff */
[----:B------:R-:W-:Y:S01]  /*8dd0*/  FMUL.FTZ R143, R143, R177 ;  /* 0x000000b18f8f7220 */ /* 0x000fe20000410000 */
[----:B------:R-:W-:Y:S01]  /*8de0*/  F2FP.F16.F32.PACK_AB R161, R20, R15 ;  /* 0x0000000f14a1723e */ /* 0x000fe200000000ff */
[----:B----4-:R-:W-:Y:S01]  /*8df0*/  FADD.FTZ R8, R4, R9 ;  /* 0x0000000904087221 */ /* 0x010fe20000010000 */
[-C--:B------:R-:W-:Y:S01]  /*8e00*/  FMUL.FTZ R146, R146, R177.reuse ;  /* 0x000000b192927220 */ /* 0x080fe20000410000 */
[----:B0-----:R-:W-:Y:S01]  /*8e10*/  FADD.FTZ R11, R169, R10 ;  /* 0x0000000aa90b7221 */ /* 0x001fe20000010000 */
[----:B------:R0:W2:Y:S01]  /*8e20*/  MUFU.EX2 R166, R162 ;  /* 0x000000a200a67308 */ /* 0x0000a20000000800 */
[----:B------:R-:W-:Y:S01]  /*8e30*/  FADD.FTZ R9, R165, R8 ;  /* 0x00000008a5097221 */ /* 0x000fe20000010000 */
[-C--:B------:R-:W-:Y:S01]  /*8e40*/  FMUL.FTZ R147, R147, R177.reuse ;  /* 0x000000b193937220 */ /* 0x080fe20000410000 */
[-C--:B------:R-:W-:Y:S01]  /*8e50*/  FMUL.FTZ R150, R150, R177.reuse ;  /* 0x000000b196967220 */ /* 0x080fe20000410000 */
[----:B------:R-:W-:-:S04]  /*8e60*/  FMUL.FTZ R151, R151, R177 ;  /* 0x000000b197977220 */ /* 0x000fc80000410000 */
[----:B------:R-:W3:Y:S01]  /*8e70*/  MUFU.EX2 R175, R175 ;  /* 0x000000af00af7308 */ /* 0x000ee20000000800 */
[----:B-1----:R-:W-:Y:S01]  /*8e80*/  FADD.FTZ R10, R164, R11 ;  /* 0x0000000ba40a7221 */ /* 0x002fe20000010000 */
[----:B0-----:R-:W-:Y:S01]  /*8e90*/  F2FP.F16.F32.PACK_AB R162, R169, R168 ;  /* 0x000000a8a9a2723e */ /* 0x001fe200000000ff */
[----:B------:R0:W-:Y:S04]  /*8ea0*/  STSM.16.M88.4 [R19+0x26800], R152 ;  /* 0x0268009813007844 */ /* 0x0001e80000000200 */
[----:B------:R0:W-:Y:S01]  /*8eb0*/  STSM.16.M88.4 [R184], R156 ;  /* 0x0000009cb8007844 */ /* 0x0001e20000000200 */
[----:B------:R1:W4:Y:S01]  /*8ec0*/  MUFU.EX2 R167, R163 ;  /* 0x000000a300a77308 */ /* 0x0003220000000800 */
[C---:B--2---:R-:W-:Y:S01]  /*8ed0*/  FADD.FTZ R8, R166.reuse, R9 ;  /* 0x00000009a6087221 */ /* 0x044fe20000010000 */
[----:B------:R-:W-:-:S06]  /*8ee0*/  F2FP.F16.F32.PACK_AB R165, R166, R165 ;  /* 0x000000a5a6a5723e */ /* 0x000fcc00000000ff */
[----:B------:R-:W2:Y:S01]  /*8ef0*/  MUFU.EX2 R172, R172 ;  /* 0x000000ac00ac7308 */ /* 0x000ea20000000800 */
[C---:B---3--:R-:W-:Y:S01]  /*8f00*/  FADD.FTZ R11, R175.reuse, R10 ;  /* 0x0000000aaf0b7221 */ /* 0x048fe20000010000 */
[----:B-1----:R-:W-:Y:S02]  /*8f10*/  F2FP.F16.F32.PACK_AB R163, R4, R3 ;  /* 0x0000000304a3723e */ /* 0x002fe400000000ff */
[----:B------:R-:W-:-:S03]  /*8f20*/  F2FP.F16.F32.PACK_AB R164, R175, R164 ;  /* 0x000000a4afa4723e */ /* 0x000fc600000000ff */
[----:B------:R0:W-:Y:S01]  /*8f30*/  STSM.16.M88.4 [R22], R160 ;  /* 0x000000a016007844 */ /* 0x0001e20000000200 */
[----:B------:R-:W1:Y:S01]  /*8f40*/  MUFU.EX2 R173, R173 ;  /* 0x000000ad00ad7308 */ /* 0x000e620000000800 */
[----:B----4-:R-:W-:-:S07]  /*8f50*/  FADD.FTZ R9, R167, R8 ;  /* 0x00000008a7097221 */ /* 0x010fce0000010000 */
[----:B------:R-:W3:Y:S01]  /*8f60*/  MUFU.EX2 R180, R180 ;  /* 0x000000b400b47308 */ /* 0x000ee20000000800 */
[----:B--2---:R-:W-:Y:S01]  /*8f70*/  FADD.FTZ R4, R172, R11 ;  /* 0x0000000bac047221 */ /* 0x004fe20000010000 */
[----:B-1----:R-:W-:-:S03]  /*8f80*/  F2FP.F16.F32.PACK_AB R166, R173, R172 ;  /* 0x000000acada6723e */ /* 0x002fc600000000ff */
[----:B------:R-:W-:Y:S01]  /*8f90*/  FADD.FTZ R3, R173, R4 ;  /* 0x00000004ad037221 */ /* 0x000fe20000010000 */
[C---:B---3--:R-:W-:Y:S01]  /*8fa0*/  F2FP.F16.F32.PACK_AB R167, R180.reuse, R167 ;  /* 0x000000a7b4a7723e */ /* 0x048fe200000000ff */
[----:B------:R-:W-:-:S04]  /*8fb0*/  FADD.FTZ R4, R180, R9 ;  /* 0x00000009b4047221 */ /* 0x000fc80000010000 */
[----:B------:R0:W-:Y:S01]  /*8fc0*/  STSM.16.M88.4 [R23], R164 ;  /* 0x000000a417007844 */ /* 0x0001e20000000200 */
[----:B------:R-:W-:Y:S05]  /*8fd0*/  @!P0 BRA `(.L_x_7290) ;  /* 0x0000000000048947 */ /* 0x000fea0003800000 */
[----:B------:R-:W-:Y:S01]  /*8fe0*/  BPT.TRAP 0x1 ;  /* 0x000000040000795c */ /* 0x000fe20000300000 */
.L_x_7290:
[----:B------:R1:W2:Y:S01]  /*8ff0*/  SYNCS.PHASECHK.TRANS64.TRYWAIT P1, [UR22+0x28c50], R7 ;  /* 0x028c5007ff0075a7 */ /* 0x0002a20008020156 */
[----:B------:R-:W-:Y:S05]  /*9000*/  @!P0 BRA `(.L_x_7291) ;  /* 0x0000000000048947 */ /* 0x000fea0003800000 */
[----:B------:R-:W-:Y:S01]  /*9010*/  BPT.TRAP 0x1 ;  /* 0x000000040000795c */ /* 0x000fe20000300000 */
.L_x_7291:
[----:B--2---:R-:W-:Y:S05]  /*9020*/  @P1 BRA `(.L_x_7292) ;  /* 0x0000000000081947 */ /* 0x004fea0003800000 */
[----:B------:R-:W2:Y:S02]  /*9030*/  SYNCS.PHASECHK.TRANS64.TRYWAIT P1, [UR22+0x28c50], R7 ;  /* 0x028c5007ff0075a7 */ /* 0x000ea40008020156 */
[----:B--2---:R-:W-:Y:S05]  /*9040*/  @!P1 BRA `(.L_x_7293) ;  /* 0x0000007800b49947 */ /* 0x004fea0003800000 */
.L_x_7292:
        /* <DEDUP_REMOVED lines=34> */
.L_x_7294:
[----:B------:R-:W-:Y:S01]  /*9270*/  UIADD3 UR22, UR22, 0x28c60, URZ ;  /* 0x00028c6016167890 */ /* 0x000fe2000fffe03f */
[----:B------:R-:W-:Y:S01]  /*9280*/  ISETP.LT.AND P1, PT, RZ, UR21, PT ;  /* 0x00000015ff007c0c */ /* 0x000fe2000bf21270 */
[----:B------:R-:W-:Y:S01]  /*9290*/  UIADD3 UR21, UR21, -0x1, URZ ;  /* 0xffffffff15157890 */ /* 0x000fe2000fffe03f */
[----:B--2---:R-:W-:Y:S01]  /*92a0*/  IMAD.MOV.U32 R8, RZ, RZ, R5 ;  /* 0x000000ffff087224 */ /* 0x004fe200078e0005 */
[----:B------:R-:W-:Y:S01]  /*92b0*/  UPRMT UR22, UR40, 0x654, UR22 ;  /* 0x0000065428167896 */ /* 0x000fe20008000016 */
[----:B------:R-:W-:Y:S01]  /*92c0*/  IMAD.MOV.U32 R191, RZ, RZ, R6 ;  /* 0x000000ffffbf7224 */ /* 0x000fe200078e0006 */
[----:B------:R-:W-:-:S07]  /*92d0*/  UMOV UR23, UR38 ;  /* 0x0000002600177c82 */ /* 0x000fce0008000000 */
[----:B------:R-:W-:Y:S01]  /*92e0*/  SYNCS.ARRIVE.TRANS64.RED.A1T0 RZ, [UR22], RZ ;  /* 0x000000ffffff79a7 */ /* 0x000fe20008100416 */
[----:B------:R-:W-:Y:S05]  /*92f0*/  @P1 BRA `(.L_x_7295) ;  /* 0xffffffe000d81947 */ /* 0x000fea000383ffff */
.L_x_7284:
[----:B------:R-:W0:Y:S01]  /*9300*/  SHFL.BFLY PT, R0, R3, 0x2, 0x1f ;  /* 0x0c401f0003007f89 */ /* 0x000e2200000e0000 */
[----:B------:R-:W-:Y:S01]  /*9310*/  IMAD.MOV R13, RZ, RZ, -R18 ;  /* 0x000000ffff0d7224 */ /* 0x000fe200078e0a12 */
[----:B------:R-:W-:Y:S01]  /*9320*/  UIADD3 UR36, UR36, 0x1, URZ ;  /* 0x0000000124247890 */ /* 0x000fe2000fffe03f */
[----:B------:R-:W-:Y:S01]  /*9330*/  IMAD.U32 R10, RZ, RZ, UR10 ;  /* 0x0000000aff0a7e24 */ /* 0x000fe2000f8e00ff */
[----:B------:R-:W4:Y:S01]  /*9340*/  SHFL.BFLY PT, R9, R4, 0x2, 0x1f ;  /* 0x0c401f0004097f89 */ /* 0x000f2200000e0000 */
[----:B------:R-:W-:Y:S08]  /*9350*/  BAR.ARV 0x8, 0x100 ;  /* 0x0204000000007b1d */ /* 0x000ff00000002000 */
[----:B------:R-:W-:Y:S01]  /*9360*/  BAR.SYNC.DEFER_BLOCKING 0xf, 0x100 ;  /* 0x03c4000000007b1d */ /* 0x000fe20000010000 */
[----:B------:R-:W-:-:S02]  /*9370*/  ISETP.NE.AND P0, PT, R2, R13, PT ;  /* 0x0000000d0200720c */ /* 0x000fc40003f05270 */
[----:B------:R-:W-:Y:S01]  /*9380*/  MOV R13, UR10 ;  /* 0x0000000a000d7c02 */ /* 0x000fe20008000f00 */
[----:B01----:R-:W-:Y:S01]  /*9390*/  FADD.FTZ R7, R0, R3 ;  /* 0x0000000300077221 */ /* 0x003fe20000010000 */
[----:B------:R-:W-:Y:S01]  /*93a0*/  MOV R3, UR38 ;  /* 0x0000002600037c02 */ /* 0x000fe20008000f00 */
[----:B------:R-:W-:Y:S01]  /*93b0*/  UIADD3 UR38, UR38, 0x1, URZ ;  /* 0x0000000126267890 */ /* 0x000fe2000fffe03f */
[----:B----4-:R-:W-:Y:S02]  /*93c0*/  FADD.FTZ R9, R9, R4 ;  /* 0x0000000409097221 */ /* 0x010fe40000010000 */
[----:B------:R-:W0:Y:S01]  /*93d0*/  SHFL.BFLY PT, R0, R7, 0x1, 0x1f ;  /* 0x0c201f0007007f89 */ /* 0x000e2200000e0000 */
[----:B------:R-:W-:Y:S01]  /*93e0*/  IMAD.MOV.U32 R4, RZ, RZ, RZ ;  /* 0x000000ffff047224 */ /* 0x000fe200078e00ff */
[----:B------:R-:W-:-:S03]  /*93f0*/  UISETP.NE.AND UP0, UPT, UR38, 0x2, UPT ;  /* 0x000000022600788c */ /* 0x000fc6000bf05270 */
[----:B------:R-:W-:Y:S01]  /*9400*/  @!P0 IMAD R3, R3, 0x40, R16 ;  /* 0x0000004003038824 */ /* 0x000fe200078e0210 */
[----:B------:R-:W1:Y:S01]  /*9410*/  SHFL.BFLY PT, R8, R9, 0x1, 0x1f ;  /* 0x0c201f0009087f89 */ /* 0x000e6200000e0000 */
[----:B------:R-:W-:Y:S02]  /*9420*/  USEL UR4, URZ, 0x1, UP0 ;  /* 0x000000013f047887 */ /* 0x000fe40008000000 */
[----:B------:R-:W-:Y:S02]  /*9430*/  USEL UR38, UR38, URZ, UP0 ;  /* 0x0000003f26267287 */ /* 0x000fe40008000000 */
[----:B------:R-:W-:Y:S01]  /*9440*/  ULOP3.LUT UR37, UR37, UR4, URZ, 0x3c, !UPT ;  /* 0x0000000425257292 */ /* 0x000fe2000f8e3c3f */
[----:B0-----:R-:W-:Y:S01]  /*9450*/  FADD.FTZ R11, R7, R0 ;  /* 0x00000000070b7221 */ /* 0x001fe20000010000 */
[----:B------:R-:W-:Y:S02]  /*9460*/  IMAD.MOV.U32 R0, RZ, RZ, RZ ;  /* 0x000000ffff007224 */ /* 0x000fe400078e00ff */
[----:B-1----:R-:W-:-:S02]  /*9470*/  FADD.FTZ R8, R9, R8 ;  /* 0x0000000809087221 */ /* 0x002fc40000010000 */
[----:B------:R-:W-:Y:S02]  /*9480*/  FSETP.NE.FTZ.AND P1, PT, R11, RZ, PT ;  /* 0x000000ff0b00720b */ /* 0x000fe40003f35000 */
[----:B------:R-:W-:Y:S01]  /*9490*/  @!P0 LEA R9, R3, UR42, 0x2 ;  /* 0x0000002a03098c11 */ /* 0x000fe2000f8e10ff */
[----:B------:R-:W-:Y:S01]  /*94a0*/  IMAD.MOV.U32 R3, RZ, RZ, -0x800000 ;  /* 0xff800000ff037424 */ /* 0x000fe200078e00ff */
[----:B------:R-:W-:-:S09]  /*94b0*/  FSETP.NE.FTZ.AND P2, PT, R8, RZ, PT ;  /* 0x000000ff0800720b */ /* 0x000fd20003f55000 */
[----:B------:R-:W0:Y:S08]  /*94c0*/  @P1 MUFU.RCP R0, R11 ;  /* 0x0000000b00001308 */ /* 0x000e300000001000 */
[----:B------:R-:W1:Y:S08]  /*94d0*/  @P2 MUFU.RCP R4, R8 ;  /* 0x0000000800042308 */ /* 0x000e700000001000 */
[----:B------:R-:W4:Y:S01]  /*94e0*/  @P1 MUFU.LG2 R11, R11 ;  /* 0x0000000b000b1308 */ /* 0x000f220000000c00 */
[----:B0-----:R-:W-:Y:S01]  /*94f0*/  @!P0 STS [R9+0x28800], R0 ;  /* 0x0288000009008388 */ /* 0x001fe20000000800 */
[-C--:B------:R-:W-:Y:S01]  /*9500*/  FMUL.FTZ R195, R24, R0.reuse ;  /* 0x0000000018c37220 */ /* 0x080fe20000410000 */
[-C--:B------:R-:W-:Y:S01]  /*9510*/  FMUL.FTZ R21, R25, R0.reuse ;  /* 0x0000000019157220 */ /* 0x080fe20000410000 */
[-C--:B------:R-:W-:Y:S01]  /*9520*/  FMUL.FTZ R192, R28, R0.reuse ;  /* 0x000000001cc07220 */ /* 0x080fe20000410000 */
[-C--:B------:R-:W-:Y:S01]  /*9530*/  FMUL.FTZ R7, R29, R0.reuse ;  /* 0x000000001d077220 */ /* 0x080fe20000410000 */
[-C--:B------:R-:W-:Y:S01]  /*9540*/  FMUL.FTZ R208, R32, R0.reuse ;  /* 0x0000000020d07220 */ /* 0x080fe20000410000 */
[-C--:B------:R-:W-:Y:S01]  /*9550*/  FMUL.FTZ R206, R33, R0.reuse ;  /* 0x0000000021ce7220 */ /* 0x080fe20000410000 */
[----:B------:R4:W0:Y:S01]  /*9560*/  @P2 MUFU.LG2 R12, R8 ;  /* 0x00000008000c2308 */ /* 0x0008220000000c00 */
        /* <DEDUP_REMOVED lines=8> */
[----:B----4-:R-:W-:Y:S01]  /*95f0*/  @P1 FMUL.FTZ R8, R11, 0.69314718246459960938 ;  /* 0x3f3172180b081820 */ /* 0x010fe20000410000 */
[-C--:B------:R-:W-:Y:S01]  /*9600*/  FMUL.FTZ R198, R49, R0.reuse ;  /* 0x0000000031c67220 */ /* 0x080fe20000410000 */
[----:B-1----:R-:W-:Y:S01]  /*9610*/  @P1 FMUL.FTZ R9, R10, 0.69314718246459960938 ;  /* 0x3f3172180a091820 */ /* 0x002fe20000410000 */
[----:B------:R-:W-:Y:S01]  /*9620*/  @P2 FMUL.FTZ R10, R13, 0.69314718246459960938 ;  /* 0x3f3172180d0a2820 */ /* 0x000fe20000410000 */
        /* <DEDUP_REMOVED lines=22> */
[-C--:B--23--:R-:W-:Y:S01]  /*9790*/  FMUL.FTZ R167, R93, R0.reuse ;  /* 0x000000005da77220 */ /* 0x08cfe20000410000 */
        /* <DEDUP_REMOVED lines=97> */
.L_x_7249:
        /* <DEDUP_REMOVED lines=10> */
[----:B------:R-:W1:Y:S01]  /*9e50*/  SHFL.IDX PT, R6, R211, RZ, 0x1f ;  /* 0x00001fffd3067589 */ /* 0x000e6200000e0000 */
[----:B------:R-:W-:Y:S01]  /*9e60*/  IMAD R9, R210, 0x40, R17 ;  /* 0x00000040d2097824 */ /* 0x000fe200078e0211 */
[----:B------:R-:W-:Y:S01]  /*9e70*/  F2FP.F16.F32.PACK_AB R120, R121, R120 ;  /* 0x000000787978723e */ /* 0x000fe200000000ff */
[----:B------:R-:W-:-:S04]  /*9e80*/  USHF.R.S32.HI UR12, URZ, 0x1f, UR45 ;  /* 0x0000001f3f0c7899 */ /* 0x000fc8000801142d */
[----:B------:R-:W-:Y:S01]  /*9e90*/  BAR.SYNC.DEFER_BLOCKING 0x1, 0x100 ;  /* 0x0044000000007b1d */ /* 0x000fe20000010000 */
[----:B------:R-:W-:Y:S01]  /*9ea0*/  F2FP.F16.F32.PACK_AB R121, R156, R154 ;  /* 0x0000009a9c79723e */ /* 0x000fe200000000ff */
[----:B------:R-:W-:Y:S01]  /*9eb0*/  USHF.R.S32.HI UR13, URZ, 0x1f, UR43 ;  /* 0x0000001f3f0d7899 */ /* 0x000fe2000801142b */
        /* <DEDUP_REMOVED lines=10> */
[----:B-1----:R-:W-:Y:S01]  /*9f60*/  ISETP.NE.AND P0, PT, R6, RZ, PT ;  /* 0x000000ff0600720c */ /* 0x002fe20003f05270 */
[----:B------:R-:W-:Y:S01]  /*9f70*/  IMAD.U32 R96, RZ, RZ, UR6 ;  /* 0x00000006ff607e24 */ /* 0x000fe2000f8e00ff */
[----:B------:R-:W-:Y:S01]  /*9f80*/  F2FP.F16.F32.PACK_AB R146, R149, R148 ;  /* 0x000000949592723e */ /* 0x000fe200000000ff */
[----:B------:R-:W-:Y:S01]  /*9f90*/  IMAD.U32 R97, RZ, RZ, UR7 ;  /* 0x00000007ff617e24 */ /* 0x000fe2000f8e00ff */
[----:B------:R-:W-:Y:S01]  /*9fa0*/  F2FP.F16.F32.PACK_AB R147, R151, R150 ;  /* 0x000000969793723e */ /* 0x000fe200000000ff */
[----:B------:R-:W-:-:S04]  /*9fb0*/  IMAD.WIDE R4, R215, 0x2, R96 ;  /* 0x00000002d7047825 */ /* 0x000fc800078e0260 */
[----:B------:R-:W-:Y:S01]  /*9fc0*/  IMAD.WIDE R96, R9, 0x2, R96 ;  /* 0x0000000209607825 */ /* 0x000fe200078e0260 */
[C---:B------:R-:W-:Y:S02]  /*9fd0*/  IADD3 R45, P2, R4.reuse, 0x20, RZ ;  /* 0x00000020042d7810 */ /* 0x040fe40007f5e0ff */
[C---:B------:R-:W-:Y:S02]  /*9fe0*/  IADD3 R49, P3, R4.reuse, 0x40, RZ ;  /* 0x0000004004317810 */ /* 0x040fe40007f7e0ff */
[C---:B------:R-:W-:Y:S02]  /*9ff0*/  IADD3 R61, P5, R4.reuse, 0x2000, RZ ;  /* 0x00002000043d7810 */ /* 0x040fe40007fbe0ff */
[----:B------:R-:W-:Y:S01]  /*a000*/  LOP3.LUT R12, R45, 0x380, RZ, 0xc0, !PT ;  /* 0x000003802d0c7812 */ /* 0x000fe200078ec0ff */
[--C-:B------:R-:W-:Y:S01]  /*a010*/  IMAD.X R13, RZ, RZ, R5.reuse, P3 ;  /* 0x000000ffff0d7224 */ /* 0x100fe200018e0605 */
[----:B------:R-:W-:Y:S01]  /*a020*/  LOP3.LUT R14, R49, 0x380, RZ, 0xc0, !PT ;  /* 0x00000380310e7812 */ /* 0x000fe200078ec0ff */
[----:B------:R-:W-:Y:S01]  /*a030*/  IMAD.X R25, RZ, RZ, R5, P5 ;  /* 0x000000ffff197224 */ /* 0x000fe200028e0605 */
[----:B------:R-:W-:-:S02]  /*a040*/  IADD3 R53, P4, R4, 0x60, RZ ;  /* 0x0000006004357810 */ /* 0x000fc40007f9e0ff */
[----:B------:R-:W-:Y:S02]  /*a050*/  SHF.R.U64 R12, R12, 0x3, RZ ;  /* 0x000000030c0c7819 */ /* 0x000fe400000012ff */
[----:B------:R-:W-:Y:S01]  /*a060*/  SHF.R.U64 R14, R14, 0x3, RZ ;  /* 0x000000030e0e7819 */ /* 0x000fe200000012ff */
[--C-:B------:R-:W-:Y:S01]  /*a070*/  IMAD.X R15, RZ, RZ, R5.reuse, P4 ;  /* 0x000000ffff0f7224 */ /* 0x100fe200020e0605 */
[----:B------:R-:W-:Y:S02]  /*a080*/  IADD3 R36, P5, R4, 0x4040, RZ ;  /* 0x0000404004247810 */ /* 0x000fe40007fbe0ff */
[----:B------:R-:W-:Y:S02]  /*a090*/  LOP3.LUT R130, R12, R45, RZ, 0x3c, !PT ;  /* 0x0000002d0c827212 */ /* 0x000fe400078e3cff */
[----:B------:R-:W-:Y:S01]  /*a0a0*/  IADD3 R37, P4, R4, 0x4020, RZ ;  /* 0x0000402004257810 */ /* 0x000fe20007f9e0ff */
[----:B------:R-:W-:Y:S01]  /*a0b0*/  IMAD.X R109, RZ, RZ, R5, P5 ;  /* 0x000000ffff6d7224 */ /* 0x000fe200028e0605 */
[----:B------:R-:W-:-:S02]  /*a0c0*/  LOP3.LUT R12, R14, R49, RZ, 0x3c, !PT ;  /* 0x000000310e0c7212 */ /* 0x000fc400078e3cff */
[----:B------:R-:W-:Y:S01]  /*a0d0*/  LOP3.LUT R49, R36, 0x380, RZ, 0xc0, !PT ;  /* 0x0000038024317812 */ /* 0x000fe200078ec0ff */
[--C-:B------:R-:W-:Y:S01]  /*a0e0*/  IMAD.X R105, RZ, RZ, R5.reuse, P4 ;  /* 0x000000ffff697224 */ /* 0x100fe200020e0605 */
[C---:B------:R-:W-:Y:S02]  /*a0f0*/  IADD3 R65, P6, R4.reuse, 0x2020, RZ ;  /* 0x0000202004417810 */ /* 0x040fe40007fde0ff */
[----:B------:R-:W-:Y:S02]  /*a100*/  SHF.R.U64 R49, R49, 0x3, RZ ;  /* 0x0000000331317819 */ /* 0x000fe400000012ff */
[C---:B------:R-:W-:Y:S01]  /*a110*/  IADD3 R10, P4, R4.reuse, 0x6060, RZ ;  /* 0x00006060040a7810 */ /* 0x040fe20007f9e0ff */
[----:B------:R-:W-:Y:S01]  /*a120*/  IMAD.X R29, RZ, RZ, R5, P6 ;  /* 0x000000ffff1d7224 */ /* 0x000fe200030e0605 */
[----:B------:R-:W-:Y:S02]  /*a130*/  IADD3 R69, P1, R4, 0x2040, RZ ;  /* 0x0000204004457810 */ /* 0x000fe40007f3e0ff */
[----:B------:R-:W-:-:S02]  /*a140*/  LOP3.LUT R108, R49, R36, RZ, 0x3c, !PT ;  /* 0x00000024316c7212 */ /* 0x000fc400078e3cff */
[----:B------:R-:W-:Y:S02]  /*a150*/  IADD3 R33, P6, R4, 0x4060, RZ ;  /* 0x0000406004217810 */ /* 0x000fe40007fde0ff */
[----:B------:R-:W-:Y:S02]  /*a160*/  LOP3.LUT R49, R10, 0x380, RZ, 0xc0, !PT ;  /* 0x000003800a317812 */ /* 0x000fe400078ec0ff */
[-C--:B------:R-:W-:Y:S02]  /*a170*/  IADD3.X R41, RZ, R5.reuse, RZ, P1, !PT ;  /* 0x00000005ff297210 */ /* 0x080fe40000ffe4ff */
[----:B------:R-:W-:Y:S02]  /*a180*/  IADD3.X R131, RZ, R5, RZ, P2, !PT ;  /* 0x00000005ff837210 */ /* 0x000fe400017fe4ff */
[C---:B------:R-:W-:Y:S02]  /*a190*/  IADD3 R6, P1, R4.reuse, 0x6000, RZ ;  /* 0x0000600004067810 */ /* 0x040fe40007f3e0ff */
[----:B------:R-:W-:-:S02]  /*a1a0*/  IADD3 R73, P2, R4, 0x2060, RZ ;  /* 0x0000206004497810 */ /* 0x000fc40007f5e0ff */
[----:B------:R-:W-:Y:S01]  /*a1b0*/  LOP3.LUT R24, R53, 0x380, RZ, 0xc0, !PT ;  /* 0x0000038035187812 */ /* 0x000fe200078ec0ff */
[--C-:B------:R-:W-:Y:S01]  /*a1c0*/  IMAD.X R123, RZ, RZ, R5.reuse, P1 ;  /* 0x000000ffff7b7224 */ /* 0x100fe200008e0605 */
[----:B------:R-:W-:Y:S01]  /*a1d0*/  LOP3.LUT R48, R33, 0x380, RZ, 0xc0, !PT ;  /* 0x0000038021307812 */ /* 0x000fe200078ec0ff */
[----:B------:R-:W-:Y:S01]  /*a1e0*/  IMAD.X R57, RZ, RZ, R5, P2 ;  /* 0x000000ffff397224 */ /* 0x000fe200010e0605 */
[----:B------:R-:W-:Y:S02]  /*a1f0*/  SHF.R.U64 R49, R49, 0x3, RZ ;  /* 0x0000000331317819 */ /* 0x000fe400000012ff */
[----:B------:R-:W-:Y:S02]  /*a200*/  SHF.R.U64 R24, R24, 0x3, RZ ;  /* 0x0000000318187819 */ /* 0x000fe400000012ff */
[----:B------:R-:W-:Y:S02]  /*a210*/  LOP3.LUT R44, R73, 0x380, RZ, 0xc0, !PT ;  /* 0x00000380492c7812 */ /* 0x000fe400078ec0ff */
[----:B------:R-:W-:-:S02]  /*a220*/  SHF.R.U64 R48, R48, 0x3, RZ ;  /* 0x0000000330307819 */ /* 0x000fc400000012ff */
[----:B------:R-:W-:Y:S02]  /*a230*/  LOP3.LUT R10, R49, R10, RZ, 0x3c, !PT ;  /* 0x0000000a310a7212 */ /* 0x000fe400078e3cff */
[----:B------:R-:W-:Y:S02]  /*a240*/  IADD3 R49, P1, R96, 0x4000, RZ ;  /* 0x0000400060317810 */ /* 0x000fe40007f3e0ff */
[C---:B------:R-:W-:Y:S02]  /*a250*/  IADD3 R32, P3, R4.reuse, 0x4000, RZ ;  /* 0x0000400004207810 */ /* 0x040fe40007f7e0ff */
[----:B------:R-:W-:Y:S02]  /*a260*/  LOP3.LUT R11, R4, 0x380, RZ, 0xc0, !PT ;  /* 0x00000380040b7812 */ /* 0x000fe400078ec0ff */
[----:B------:R-:W-:Y:S01]  /*a270*/  LOP3.LUT R14, R24, R53, RZ, 0x3c, !PT ;  /* 0x00000035180e7212 */ /* 0x000fe200078e3cff */
[----:B------:R-:W-:Y:S01]  /*a280*/  IMAD.X R101, RZ, RZ, R5, P3 ;  /* 0x000000ffff657224 */ /* 0x000fe200018e0605 */
[----:B------:R-:W-:-:S02]  /*a290*/  SHF.R.U64 R44, R44, 0x3, RZ ;  /* 0x000000032c2c7819 */ /* 0x000fc400000012ff */
[----:B------:R-:W-:Y:S02]  /*a2a0*/  LOP3.LUT R118, R48, R33, RZ, 0x3c, !PT ;  /* 0x0000002130767212 */ /* 0x000fe400078e3cff */
[----:B------:R-:W-:Y:S02]  /*a2b0*/  LOP3.LUT R24, R61, 0x380, RZ, 0xc0, !PT ;  /* 0x000003803d187812 */ /* 0x000fe400078ec0ff */
[----:B------:R-:W-:Y:S02]  /*a2c0*/  LOP3.LUT R28, R65, 0x380, RZ, 0xc0, !PT ;  /* 0x00000380411c7812 */ /* 0x000fe400078ec0ff */
[----:B------:R-:W-:Y:S02]  /*a2d0*/  LOP3.LUT R48, R49, 0x380, RZ, 0xc0, !PT ;  /* 0x0000038031307812 */ /* 0x000fe400078ec0ff */
[C---:B------:R-:W-:Y:S02]  /*a2e0*/  IADD3 R8, P2, R4.reuse, 0x6020, RZ ;  /* 0x0000602004087810 */ /* 0x040fe40007f5e0ff */
[----:B------:R-:W-:-:S02]  /*a2f0*/  IADD3 R20, P3, R4, 0x6040, RZ ;  /* 0x0000604004147810 */ /* 0x000fc40007f7e0ff */
[----:B------:R-:W-:Y:S01]  /*a300*/  SHF.R.U64 R11, R11, 0x3, RZ ;  /* 0x000000030b0b7819 */ /* 0x000fe200000012ff */
[--C-:B------:R-:W-:Y:S01]  /*a310*/  IMAD.X R127, RZ, RZ, R5.reuse, P2 ;  /* 0x000000ffff7f7224 */ /* 0x100fe200010e0605 */
[----:B------:R-:W-:Y:S01]  /*a320*/  LOP3.LUT R56, R44, R73, RZ, 0x3c, !PT ;  /* 0x000000492c387212 */ /* 0x000fe200078e3cff */
[----:B------:R-:W-:Y:S01]  /*a330*/  IMAD.X R9, RZ, RZ, R5, P3 ;  /* 0x000000ffff097224 */ /* 0x000fe200018e0605 */
[----:B------:R-:W-:Y:S02]  /*a340*/  SHF.R.U64 R24, R24, 0x3, RZ ;  /* 0x0000000318187819 */ /* 0x000fe400000012ff */
[----:B------:R-:W-:Y:S02]  /*a350*/  SHF.R.U64 R28, R28, 0x3, RZ ;  /* 0x000000031c1c7819 */ /* 0x000fe400000012ff */
[----:B------:R-:W-:Y:S02]  /*a360*/  LOP3.LUT R44, R37, 0x380, RZ, 0xc0, !PT ;  /* 0x00000380252c7812 */ /* 0x000fe400078ec0ff */
[----:B------:R-:W-:-:S02]  /*a370*/  SHF.R.U64 R48, R48, 0x3, RZ ;  /* 0x0000000330307819 */ /* 0x000fc400000012ff */
[----:B------:R-:W-:Y:S02]  /*a380*/  LOP3.LUT R45, R32, 0x380, RZ, 0xc0, !PT ;  /* 0x00000380202d7812 */ /* 0x000fe400078ec0ff */
[----:B------:R-:W-:Y:S01]  /*a390*/  LOP3.LUT R4, R11, R4, RZ, 0x3c, !PT ;  /* 0x000000040b047212 */ /* 0x000fe200078e3cff */
[----:B------:R-:W-:Y:S01]  /*a3a0*/  IMAD.X R11, RZ, RZ, R5, P4 ;  /* 0x000000ffff0b7224 */ /* 0x000fe200020e0605 */
[----:B------:R-:W-:Y:S02]  /*a3b0*/  IADD3.X R119, RZ, R5, RZ, P6, !PT ;  /* 0x00000005ff777210 */ /* 0x000fe400037fe4ff */
[----:B------:R-:W-:Y:S02]  /*a3c0*/  LOP3.LUT R24, R24, R61, RZ, 0x3c, !PT ;  /* 0x0000003d18187212 */ /* 0x000fe400078e3cff */
[----:B------:R-:W-:Y:S02]  /*a3d0*/  LOP3.LUT R28, R28, R65, RZ, 0x3c, !PT ;  /* 0x000000411c1c7212 */ /* 0x000fe400078e3cff */
[----:B------:R-:W-:-:S02]  /*a3e0*/  SHF.R.U64 R44, R44, 0x3, RZ ;  /* 0x000000032c2c7819 */ /* 0x000fc400000012ff */
[----:B------:R-:W-:Y:S02]  /*a3f0*/  LOP3.LUT R48, R48, R49, RZ, 0x3c, !PT ;  /* 0x0000003130307212 */ /* 0x000fe400078e3cff */
[----:B------:R-:W-:Y:S02]  /*a400*/  SHF.R.U64 R45, R45, 0x3, RZ ;  /* 0x000000032d2d7819 */ /* 0x000fe400000012ff */
[C---:B------:R-:W-:Y:S02]  /*a410*/  IADD3 R65, P4, R96.reuse, 0x1000, RZ ;  /* 0x0000100060417810 */ /* 0x040fe40007f9e0ff */
[C---:B------:R-:W-:Y:S02]  /*a420*/  IADD3 R61, P3, R96.reuse, 0x2000, RZ ;  /* 0x00002000603d7810 */ /* 0x040fe40007f7e0ff */
[C---:B------:R-:W-:Y:S02]  /*a430*/  IADD3 R53, P2, R96.reuse, 0x3000, RZ ;  /* 0x0000300060357810 */ /* 0x040fe40007f5e0ff */
[----:B------:R-:W-:-:S02]  /*a440*/  IADD3 R49, P6, R96, 0x5000, RZ ;  /* 0x0000500060317810 */ /* 0x000fc40007fde0ff */
[----:B------:R-:W-:Y:S02]  /*a450*/  LOP3.LUT R104, R44, R37, RZ, 0x3c, !PT ;  /* 0x000000252c687212 */ /* 0x000fe400078e3cff */
[----:B------:R-:W-:Y:S02]  /*a460*/  LOP3.LUT R100, R45, R32, RZ, 0x3c, !PT ;  /* 0x000000202d647212 */ /* 0x000fe400078e3cff */
[----:B------:R-:W-:Y:S02]  /*a470*/  LOP3.LUT R37, R8, 0x380, RZ, 0xc0, !PT ;  /* 0x0000038008257812 */ /* 0x000fe400078ec0ff */
[----:B------:R-:W-:Y:S02]  /*a480*/  LOP3.LUT R64, R65, 0x380, RZ, 0xc0, !PT ;  /* 0x0000038041407812 */ /* 0x000fe400078ec0ff */
[----:B------:R-:W-:Y:S02]  /*a490*/  LOP3.LUT R60, R61, 0x380, RZ, 0xc0, !PT ;  /* 0x000003803d3c7812 */ /* 0x000fe400078ec0ff */
[----:B------:R-:W-:-:S02]  /*a4a0*/  LOP3.LUT R52, R53, 0x380, RZ, 0xc0, !PT ;  /* 0x0000038035347812 */ /* 0x000fc400078ec0ff */
[----:B------:R-:W-:Y:S02]  /*a4b0*/  LOP3.LUT R44, R49, 0x380, RZ, 0xc0, !PT ;  /* 0x00000380312c7812 */ /* 0x000fe400078ec0ff */
[----:B------:R-:W-:Y:S02]  /*a4c0*/  LOP3.LUT R40, R69, 0x380, RZ, 0xc0, !PT ;  /* 0x0000038045287812 */ /* 0x000fe400078ec0ff */
[----:B------:R-:W-:Y:S02]  /*a4d0*/  LOP3.LUT R33, R6, 0x380, RZ, 0xc0, !PT ;  /* 0x0000038006217812 */ /* 0x000fe400078ec0ff */
[----:B------:R-:W-:Y:S02]  /*a4e0*/  LOP3.LUT R45, R20, 0x380, RZ, 0xc0, !PT ;  /* 0x00000380142d7812 */ /* 0x000fe400078ec0ff */
[----:B------:R-:W-:Y:S02]  /*a4f0*/  SHF.R.U64 R37, R37, 0x3, RZ ;  /* 0x0000000325257819 */ /* 0x000fe400000012ff */
[----:B------:R-:W-:-:S02]  /*a500*/  SHF.R.U64 R64, R64, 0x3, RZ ;  /* 0x0000000340407819 */ /* 0x000fc400000012ff */
        /* <DEDUP_REMOVED lines=8> */
[----:B------:R-:W-:Y:S01]  /*a590*/  LOP3.LUT R60, R60, R61, RZ, 0x3c, !PT ;  /* 0x0000003d3c3c7212 */ /* 0x000fe200078e3cff */
[--C-:B------:R-:W-:Y:S01]  /*a5a0*/  IMAD.X R61, RZ, RZ, R97.reuse, P3 ;  /* 0x000000ffff3d7224 */ /* 0x100fe200018e0661 */
[----:B------:R-:W-:Y:S01]  /*a5b0*/  LOP3.LUT R52, R52, R53, RZ, 0x3c, !PT ;  /* 0x0000003534347212 */ /* 0x000fe200078e3cff */
[--C-:B------:R-:W-:Y:S01]  /*a5c0*/  IMAD.X R53, RZ, RZ, R97.reuse, P2 ;  /* 0x000000ffff357224 */ /* 0x100fe200010e0661 */
[----:B------:R-:W-:Y:S01]  /*a5d0*/  LOP3.LUT R44, R44, R49, RZ, 0x3c, !PT ;  /* 0x000000312c2c7212 */ /* 0x000fe200078e3cff */
[----:B------:R-:W-:Y:S01]  /*a5e0*/  IMAD.X R49, RZ, RZ, R97, P1 ;  /* 0x000000ffff317224 */ /* 0x000fe200008e0661 */
[----:B------:R-:W-:-:S02]  /*a5f0*/  MOV R73, R4 ;  /* 0x0000000400497202 */ /* 0x000fc40000000f00 */
[----:B------:R-:W-:Y:S02]  /*a600*/  LOP3.LUT R40, R40, R69, RZ, 0x3c, !PT ;  /* 0x0000004528287212 */ /* 0x000fe400078e3cff */
[----:B------:R-:W-:Y:S02]  /*a610*/  LOP3.LUT R122, R33, R6, RZ, 0x3c, !PT ;  /* 0x00000006217a7212 */ /* 0x000fe400078e3cff */
[----:B------:R-:W-:Y:S02]  /*a620*/  LOP3.LUT R8, R45, R20, RZ, 0x3c, !PT ;  /* 0x000000142d087212 */ /* 0x000fe400078e3cff */
[----:B------:R-:W-:Y:S02]  /*a630*/  IADD3.X R65, RZ, R97, RZ, P4, !PT ;  /* 0x00000061ff417210 */ /* 0x000fe400027fe4ff */
[----:B------:R-:W-:Y:S02]  /*a640*/  F2FP.F16.F32.PACK_AB R4, R21, R195 ;  /* 0x000000c31504723e */ /* 0x000fe400000000ff */
[----:B------:R-:W-:-:S02]  /*a650*/  IADD3 R45, P5, R96, 0x6000, RZ ;  /* 0x00006000602d7810 */ /* 0x000fc40007fbe0ff */
[C---:B------:R-:W-:Y:S02]  /*a660*/  IADD3 R37, P4, R96.reuse, 0x7000, RZ ;  /* 0x0000700060257810 */ /* 0x040fe40007f9e0ff */
[C---:B------:R-:W-:Y:S02]  /*a670*/  IADD3 R33, P3, R96.reuse, 0x8000, RZ ;  /* 0x0000800060217810 */ /* 0x040fe40007f7e0ff */
[C---:B------:R-:W-:Y:S02]  /*a680*/  IADD3 R69, P2, R96.reuse, 0x9000, RZ ;  /* 0x0000900060457810 */ /* 0x040fe40007f5e0ff */
[----:B------:R-:W-:Y:S02]  /*a690*/  IADD3 R21, P1, R96, 0xa000, RZ ;  /* 0x0000a00060157810 */ /* 0x000fe40007f3e0ff */
[----:B------:R-:W-:Y:S02]  /*a6a0*/  F2FP.F16.F32.PACK_AB R6, R7, R192 ;  /* 0x000000c00706723e */ /* 0x000fe400000000ff */
[----:B------:R-:W-:-:S02]  /*a6b0*/  F2FP.F16.F32.PACK_AB R5, R27, R26 ;  /* 0x0000001a1b05723e */ /* 0x000fc400000000ff */
[----:B------:R-:W-:Y:S02]  /*a6c0*/  F2FP.F16.F32.PACK_AB R7, R31, R30 ;  /* 0x0000001e1f07723e */ /* 0x000fe400000000ff */
[----:B------:R-:W-:Y:S02]  /*a6d0*/  LOP3.LUT R36, R45, 0x380, RZ, 0xc0, !PT ;  /* 0x000003802d247812 */ /* 0x000fe400078ec0ff */
[----:B------:R-:W-:Y:S01]  /*a6e0*/  LOP3.LUT R32, R37, 0x380, RZ, 0xc0, !PT ;  /* 0x0000038025207812 */ /* 0x000fe200078ec0ff */
[----:B------:R0:W-:Y:S01]  /*a6f0*/  STSM.16.M88.4 [R73], R4 ;  /* 0x0000000449007844 */ /* 0x0001e20000000200 */
[----:B------:R-:W-:Y:S02]  /*a700*/  LOP3.LUT R20, R33, 0x380, RZ, 0xc0, !PT ;  /* 0x0000038021147812 */ /* 0x000fe400078ec0ff */
[----:B------:R-:W-:Y:S02]  /*a710*/  LOP3.LUT R68, R69, 0x380, RZ, 0xc0, !PT ;  /* 0x0000038045447812 */ /* 0x000fe400078ec0ff */
[----:B------:R-:W-:-:S02]  /*a720*/  LOP3.LUT R72, R21, 0x380, RZ, 0xc0, !PT ;  /* 0x0000038015487812 */ /* 0x000fc400078ec0ff */
[----:B------:R-:W-:Y:S02]  /*a730*/  SHF.R.U64 R36, R36, 0x3, RZ ;  /* 0x0000000324247819 */ /* 0x000fe400000012ff */
[----:B------:R-:W-:Y:S02]  /*a740*/  SHF.R.U64 R32, R32, 0x3, RZ ;  /* 0x0000000320207819 */ /* 0x000fe400000012ff */
[----:B------:R-:W-:Y:S02]  /*a750*/  SHF.R.U64 R20, R20, 0x3, RZ ;  /* 0x0000000314147819 */ /* 0x000fe400000012ff */
[----:B------:R-:W-:Y:S02]  /*a760*/  SHF.R.U64 R68, R68, 0x3, RZ ;  /* 0x0000000344447819 */ /* 0x000fe400000012ff */
[----:B------:R-:W-:Y:S01]  /*a770*/  SHF.R.U64 R72, R72, 0x3, RZ ;  /* 0x0000000348487819 */ /* 0x000fe200000012ff */
[----:B0-----:R-:W-:Y:S01]  /*a780*/  IMAD.X R73, RZ, RZ, R97, P1 ;  /* 0x000000ffff497224 */ /* 0x001fe200008e0661 */
[----:B------:R-:W-:-:S02]  /*a790*/  LOP3.LUT R5, R96, 0x380, RZ, 0xc0, !PT ;  /* 0x0000038060057812 */ /* 0x000fc400078ec0ff */
[----:B------:R-:W-:Y:S01]  /*a7a0*/  LOP3.LUT R36, R36, R45, RZ, 0x3c, !PT ;  /* 0x0000002d24247212 */ /* 0x000fe200078e3cff */
[--C-:B------:R-:W-:Y:S01]  /*a7b0*/  IMAD.X R45, RZ, RZ, R97.reuse, P6 ;  /* 0x000000ffff2d7224 */ /* 0x100fe200030e0661 */
[----:B------:R-:W-:Y:S02]  /*a7c0*/  SHF.R.U64 R5, R5, 0x3, RZ ;  /* 0x0000000305057819 */ /* 0x000fe400000012ff */
[----:B------:R-:W-:Y:S02]  /*a7d0*/  LOP3.LUT R32, R32, R37, RZ, 0x3c, !PT ;  /* 0x0000002520207212 */ /* 0x000fe400078e3cff */
        /* <DEDUP_REMOVED lines=14> */
[----:B------:R-:W-:Y:S02]  /*a8c0*/  F2FP.F16.F32.PACK_AB R4, R206, R208 ;  /* 0x000000d0ce04723e */ /* 0x000fe400000000ff */
[----:B------:R-:W-:Y:S02]  /*a8d0*/  F2FP.F16.F32.PACK_AB R5, R35, R34 ;  /* 0x000000222305723e */ /* 0x000fe400000000ff */
[----:B------:R-:W-:Y:S02]  /*a8e0*/  F2FP.F16.F32.PACK_AB R6, R204, R207 ;  /* 0x000000cfcc06723e */ /* 0x000fe400000000ff */
[----:B------:R-:W-:Y:S02]  /*a8f0*/  F2FP.F16.F32.PACK_AB R7, R39, R38 ;  /* 0x000000262707723e */ /* 0x000fe400000000ff */
[----:B------:R-:W-:-:S02]  /*a900*/  MOV R34, R8 ;  /* 0x0000000800227202 */ /* 0x000fc40000000f00 */
[----:B------:R-:W-:Y:S01]  /*a910*/  MOV R35, R10 ;  /* 0x0000000a00237202 */ /* 0x000fe20000000f00 */
[----:B------:R0:W-:Y:S01]  /*a920*/  STSM.16.M88.4 [R26], R4 ;  /* 0x000000041a007844 */ /* 0x0001e20000000200 */
[----:B------:R-:W-:Y:S02]  /*a930*/  MOV R131, R12 ;  /* 0x0000000c00837202 */ /* 0x000fe40000000f00 */
[----:B------:R-:W-:Y:S02]  /*a940*/  MOV R192, R14 ;  /* 0x0000000e00c07202 */ /* 0x000fe40000000f00 */
[----:B------:R-:W-:Y:S02]  /*a950*/  F2FP.F16.F32.PACK_AB R8, R202, R205 ;  /* 0x000000cdca08723e */ /* 0x000fe400000000ff */
        /* <DEDUP_REMOVED lines=9> */
[----:B0-----:R-:W-:Y:S01]  /*a9f0*/  F2FP.F16.F32.PACK_AB R4, R193, R197 ;  /* 0x000000c5c104723e */ /* 0x001fe200000000ff */
[----:B------:R-:W-:Y:S01]  /*aa00*/  STSM.16.M88.4 [R192], R12 ;  /* 0x0000000cc0007844 */ /* 0x000fe20000000200 */
[----:B------:R-:W-:Y:S02]  /*aa10*/  F2FP.F16.F32.PACK_AB R5, R59, R58 ;  /* 0x0000003a3b05723e */ /* 0x000fe400000000ff */
[----:B------:R-:W-:Y:S02]  /*aa20*/  F2FP.F16.F32.PACK_AB R6, R183, R194 ;  /* 0x000000c2b706723e */ /* 0x000fe400000000ff */
[----:B------:R-:W-:Y:S02]  /*aa30*/  F2FP.F16.F32.PACK_AB R7, R63, R62 ;  /* 0x0000003e3f07723e */ /* 0x000fe400000000ff */
[----:B------:R-:W-:Y:S02]  /*aa40*/  MOV R213, R28 ;  /* 0x0000001c00d57202 */ /* 0x000fe40000000f00 */
[----:B------:R-:W-:Y:S01]  /*aa50*/  F2FP.F16.F32.PACK_AB R24, R181, R191 ;  /* 0x000000bfb518723e */ /* 0x000fe200000000ff */
[----:B------:R-:W-:Y:S01]  /*aa60*/  STSM.16.M88.4 [R195], R4 ;  /* 0x00000004c3007844 */ /* 0x000fe20000000200 */
[----:B------:R-:W-:-:S02]  /*aa70*/  F2FP.F16.F32.PACK_AB R25, R67, R66 ;  /* 0x000000424319723e */ /* 0x000fc400000000ff */
[----:B------:R-:W-:Y:S02]  /*aa80*/  F2FP.F16.F32.PACK_AB R26, R179, R182 ;  /* 0x000000b6b31a723e */ /* 0x000fe400000000ff */
[----:B------:R-:W-:Y:S02]  /*aa90*/  F2FP.F16.F32.PACK_AB R27, R71, R70 ;  /* 0x00000046471b723e */ /* 0x000fe400000000ff */
        /* <DEDUP_REMOVED lines=11> */
[----:B------:R-:W-:-:S02]  /*ab50*/  MOV R100, R100 ;  /* 0x0000006400647202 */ /* 0x000fc40000000f00 */
[----:B------:R-:W-:Y:S02]  /*ab60*/  F2FP.F16.F32.PACK_AB R56, R169, R172 ;  /* 0x000000aca938723e */ /* 0x000fe400000000ff */
[----:B------:R-:W-:Y:S02]  /*ab70*/  F2FP.F16.F32.PACK_AB R57, R91, R90 ;  /* 0x0000005a5b39723e */ /* 0x000fe400000000ff */
[----:B------:R-:W-:Y:S02]  /*ab80*/  F2FP.F16.F32.PACK_AB R58, R167, R170 ;  /* 0x000000aaa73a723e */ /* 0x000fe400000000ff */
[----:B------:R-:W-:Y:S02]  /*ab90*/  F2FP.F16.F32.PACK_AB R59, R95, R94 ;  /* 0x0000005e5f3b723e */ /* 0x000fe400000000ff */
[----:B------:R-:W-:Y:S02]  /*aba0*/  MOV R104, R104 ;  /* 0x0000006800687202 */ /* 0x000fe40000000f00 */
[----:B0-----:R-:W-:-:S02]  /*abb0*/  F2FP.F16.F32.PACK_AB R40, R173, R176 ;  /* 0x000000b0ad28723e */ /* 0x001fc400000000ff */
[----:B------:R-:W-:Y:S02]  /*abc0*/  F2FP.F16.F32.PACK_AB R4, R165, R168 ;  /* 0x000000a8a504723e */ /* 0x000fe400000000ff */
[----:B------:R-:W-:Y:S01]  /*abd0*/  F2FP.F16.F32.PACK_AB R5, R99, R98 ;  /* 0x000000626305723e */ /* 0x000fe200000000ff */
[----:B------:R0:W-:Y:S01]  /*abe0*/  STSM.16.M88.4 [R130], R40 ;  /* 0x0000002882007844 */ /* 0x0001e20000000200 */
[----:B------:R-:W-:Y:S02]  /*abf0*/  F2FP.F16.F32.PACK_AB R6, R163, R166 ;  /* 0x000000a6a306723e */ /* 0x000fe400000000ff */
[----:B------:R-:W-:Y:S01]  /*ac00*/  F2FP.F16.F32.PACK_AB R7, R103, R102 ;  /* 0x000000666707723e */ /* 0x000fe200000000ff */
[----:B------:R1:W-:Y:S01]  /*ac10*/  STSM.16.M88.4 [R100], R56 ;  /* 0x0000003864007844 */ /* 0x0003e20000000200 */
[----:B------:R-:W-:Y:S02]  /*ac20*/  MOV R108, R108 ;  /* 0x0000006c006c7202 */ /* 0x000fe40000000f00 */
[----:B------:R-:W-:Y:S01]  /*ac30*/  F2FP.F16.F32.PACK_AB R8, R159, R164 ;  /* 0x000000a49f08723e */ /* 0x000fe200000000ff */
[----:B------:R1:W-:Y:S01]  /*ac40*/  STSM.16.M88.4 [R104], R4 ;  /* 0x0000000468007844 */ /* 0x0003e20000000200 */
        /* <DEDUP_REMOVED lines=9> */
[----:B------:R-:W-:Y:S02]  /*ace0*/  F2FP.F16.F32.PACK_AB R15, R153, R112 ;  /* 0x00000070990f723e */ /* 0x000fe400000000ff */
[----:B------:R-:W-:Y:S02]  /*acf0*/  F2FP.F16.F32.PACK_AB R122, R125, R124 ;  /* 0x0000007c7d7a723e */ /* 0x000fe400000000ff */
[----:B------:R-:W-:Y:S01]  /*ad00*/  F2FP.F16.F32.PACK_AB R123, R158, R157 ;  /* 0x0000009d9e7b723e */ /* 0x000fe200000000ff */
[----:B------:R1:W-:Y:S01]  /*ad10*/  STSM.16.M88.4 [R118], R12 ;  /* 0x0000000c76007844 */ /* 0x0003e20000000200 */
[----:B------:R-:W-:Y:S02]  /*ad20*/  MOV R126, R126 ;  /* 0x0000007e007e7202 */ /* 0x000fe40000000f00 */
[----:B0-----:R-:W-:Y:S01]  /*ad30*/  F2FP.F16.F32.PACK_AB R130, R133, R132 ;  /* 0x000000848582723e */ /* 0x001fe200000000ff */
[----:B------:R1:W-:Y:S01]  /*ad40*/  STSM.16.M88.4 [R101], R120 ;  /* 0x0000007865007844 */ /* 0x0003e20000000200 */
[----:B------:R-:W-:-:S02]  /*ad50*/  F2FP.F16.F32.PACK_AB R131, R135, R134 ;  /* 0x000000868783723e */ /* 0x000fc400000000ff */
[----:B------:R-:W-:Y:S02]  /*ad60*/  LOP3.LUT R76, R77, 0x380, RZ, 0xc0, !PT ;  /* 0x000003804d4c7812 */ /* 0x000fe400078ec0ff */
[----:B------:R-:W-:Y:S01]  /*ad70*/  LOP3.LUT R80, R81, 0x380, RZ, 0xc0, !PT ;  /* 0x0000038051507812 */ /* 0x000fe200078ec0ff */
[----:B------:R1:W-:Y:S01]  /*ad80*/  STSM.16.M88.4 [R126], R128 ;  /* 0x000000807e007844 */ /* 0x0003e20000000200 */
[----:B------:R-:W-:Y:S02]  /*ad90*/  LOP3.LUT R84, R85, 0x380, RZ, 0xc0, !PT ;  /* 0x0000038055547812 */ /* 0x000fe400078ec0ff */
[----:B------:R-:W-:Y:S01]  /*ada0*/  LOP3.LUT R88, R89, 0x380, RZ, 0xc0, !PT ;  /* 0x0000038059587812 */ /* 0x000fe200078ec0ff */
[----:B------:R1:W-:Y:S01]  /*adb0*/  STSM.16.M88.4 [R34], R136 ;  /* 0x0000008822007844 */ /* 0x0003e20000000200 */
[----:B------:R-:W-:Y:S02]  /*adc0*/  LOP3.LUT R92, R93, 0x380, RZ, 0xc0, !PT ;  /* 0x000003805d5c7812 */ /* 0x000fe400078ec0ff */
[----:B------:R-:W-:Y:S01]  /*add0*/  SHF.R.U64 R76, R76, 0x3, RZ ;  /* 0x000000034c4c7819 */ /* 0x000fe200000012ff */
[----:B------:R1:W-:Y:S01]  /*ade0*/  STSM.16.M88.4 [R35], R144 ;  /* 0x0000009023007844 */ /* 0x0003e20000000200 */
[----:B------:R-:W-:-:S02]  /*adf0*/  SHF.R.U64 R80, R80, 0x3, RZ ;  /* 0x0000000350507819 */ /* 0x000fc400000012ff */
[----:B------:R-:W-:Y:S02]  /*ae00*/  SHF.R.U64 R84, R84, 0x3, RZ ;  /* 0x0000000354547819 */ /* 0x000fe400000012ff */
[----:B------:R-:W-:Y:S02]  /*ae10*/  SHF.R.U64 R88, R88, 0x3, RZ ;  /* 0x0000000358587819 */ /* 0x000fe400000012ff */
[----:B------:R-:W-:Y:S02]  /*ae20*/  SHF.R.U64 R92, R92, 0x3, RZ ;  /* 0x000000035c5c7819 */ /* 0x000fe400000012ff */
[----:B------:R-:W-:Y:S02]  /*ae30*/  LOP3.LUT R76, R76, R77, RZ, 0x3c, !PT ;  /* 0x0000004d4c4c7212 */ /* 0x000fe400078e3cff */
        /* <DEDUP_REMOVED lines=16> */
[----:B------:R-:W-:Y:S01]  /*af40*/  IADD3 R9, -R18, RZ, RZ ;  /* 0x000000ff12097210 */ /* 0x000fe20007ffe1ff */
[----:B------:R-:W-:Y:S01]  /*af50*/  UIMAD.WIDE.U32 UR6, UR45, UR8, URZ ;  /* 0x000000082d0672a5 */ /* 0x000fe2000f8e003f */
[----:B------:R-:W-:Y:S01]  /*af60*/  IMAD.MOV.U32 R4, RZ, RZ, R10 ;  /* 0x000000ffff047224 */ /* 0x000fe200078e000a */
[----:B------:R-:W-:Y:S01]  /*af70*/  UIMAD UR5, UR45, UR9, UR5 ;  /* 0x000000092d0572a4 */ /* 0x000fe2000f8e0205 */
[----:B------:R-:W-:Y:S01]  /*af80*/  VIADD R13, R16, UR44 ;  /* 0x0000002c100d7c36 */ /* 0x000fe20008000000 */
        /* <DEDUP_REMOVED lines=36> */
.L_x_7298:
        /* <DEDUP_REMOVED lines=21> */
[----:B------:R-:W0:Y:S01]  /*b320*/  @P2 LDC R9, c[0x0][0xbec] ;  /* 0x0002fb00ff092b82 */ /* 0x000e220000000800 */
[----:B------:R-:W-:Y:S01]  /*b330*/  ISETP.GE.AND P0, PT, R188, UR10, PT ;  /* 0x0000000abc007c0c */ /* 0x000fe2000bf06270 */
[----:B------:R1:W5:Y:S04]  /*b340*/  LD.E.128 R4, desc[UR50][R20.64] ;  /* 0x0000003214047980 */ /* 0x000368000c101d00 */
[----:B------:R-:W5:Y:S02]  /*b350*/  LD.E.128 R68, desc[UR50][R68.64] ;  /* 0x0000003244447980 */ /* 0x000f64000c101d00 */
[----:B------:R-:W2:Y:S01]  /*b360*/  @P2 LDC R11, c[0x0][0xbf0] ;  /* 0x0002fc00ff0b2b82 */ /* 0x000ea20000000800 */
[----:B------:R-:W-:Y:S01]  /*b370*/  LOP3.LUT R3, R3, 0x4, R0, 0xe2, !PT ;  /* 0x0000000403037812 */ /* 0x000fe200078ee200 */
[----:B------:R-:W5:Y:S01]  /*b380*/  LD.E.128 R72, desc[UR50][R72.64] ;  /* 0x0000003248487980 */ /* 0x000f62000c101d00 */
[----:B------:R-:W-:-:S02]  /*b390*/  LEA R0, R209, R210, 0x5 ;  /* 0x000000d2d1007211 */ /* 0x000fc400078e28ff */
[----:B------:R-:W-:Y:S01]  /*b3a0*/  SEL R8, RZ, 0xffffffff, P0 ;  /* 0xffffffffff087807 */ /* 0x000fe20000000000 */
[----:B------:R-:W5:Y:S01]  /*b3b0*/  LD.E.128 R76, desc[UR50][R76.64] ;  /* 0x000000324c4c7980 */ /* 0x000f62000c101d00 */
[----:B------:R-:W-:Y:S01]  /*b3c0*/  ISETP.GE.AND P0, PT, R187, UR10, PT ;  /* 0x0000000abb007c0c */ /* 0x000fe2000bf06270 */
[----:B------:R-:W-:Y:S01]  /*b3d0*/  UIMAD UR5, UR12, UR8, URZ ;  /* 0x000000080c0572a4 */ /* 0x000fe2000f8e023f */
[----:B------:R-:W-:Y:S01]  /*b3e0*/  VIADD R14, R0, UR44 ;  /* 0x0000002c000e7c36 */ /* 0x000fe20008000000 */
[----:B------:R-:W5:Y:S01]  /*b3f0*/  LD.E.128 R80, desc[UR50][R80.64] ;  /* 0x0000003250507980 */ /* 0x000f62000c101d00 */
[----:B------:R-:W-:Y:S01]  /*b400*/  SEL R0, RZ, 0xffffffff, P0 ;  /* 0xffffffffff007807 */ /* 0x000fe20000000000 */
[----:B------:R-:W-:Y:S02]  /*b410*/  UIMAD.WIDE.U32 UR6, UR45, UR8, URZ ;  /* 0x000000082d0672a5 */ /* 0x000fe4000f8e003f */
[----:B------:R-:W-:Y:S01]  /*b420*/  UIMAD UR5, UR45, UR9, UR5 ;  /* 0x000000092d0572a4 */ /* 0x000fe2000f8e0205 */
[----:B------:R-:W-:Y:S01]  /*b430*/  IMAD.SHL.U32 R8, R8, 0x8, RZ ;  /* 0x0000000808087824 */ /* 0x000fe200078e00ff */
[----:B------:R-:W5:Y:S01]  /*b440*/  LD.E.128 R84, desc[UR50][R84.64] ;  /* 0x0000003254547980 */ /* 0x000f62000c101d00 */
[----:B------:R-:W-:Y:S01]  /*b450*/  ULDC.64 UR8, c[0x0][0xaf0] ;  /* 0x0002bc0000087ab9 */ /* 0x000fe20000000a00 */
[----:B------:R-:W-:Y:S01]  /*b460*/  IMAD.SHL.U32 R13, R0, 0x10, RZ ;  /* 0x00000010000d7824 */ /* 0x000fe200078e00ff */
[----:B------:R-:W-:Y:S01]  /*b470*/  UIADD3 UR7, UR7, UR5, URZ ;  /* 0x0000000507077290 */ /* 0x000fe2000fffe03f */
[----:B0-----:R-:W-:Y:S01]  /*b480*/  @P2 IMAD.HI.U32 R0, R14, R9, RZ ;  /* 0x000000090e002227 */ /* 0x001fe200078e00ff */
[----:B------:R-:W-:Y:S01]  /*b490*/  UIMAD UR5, UR13, UR8, URZ ;  /* 0x000000080d0572a4 */ /* 0x000fe2000f8e023f */
[----:B------:R-:W-:Y:S01]  /*b4a0*/  LOP3.LUT R8, R8, 0x8, R3, 0xe2, !PT ;  /* 0x0000000808087812 */ /* 0x000fe200078ee203 */
[----:B------:R-:W-:Y:S01]  /*b4b0*/  UIMAD.WIDE.U32 UR6, UR43, UR8, UR6 ;  /* 0x000000082b0672a5 */ /* 0x000fe2000f8e0006 */
[----:B------:R-:W-:Y:S01]  /*b4c0*/  IMAD.MOV.U32 R3, RZ, RZ, R14 ;  /* 0x000000ffff037224 */ /* 0x000fe200078e000e */
[----:B------:R-:W-:Y:S01]  /*b4d0*/  UIMAD UR5, UR43, UR9, UR5 ;  /* 0x000000092b0572a4 */ /* 0x000fe2000f8e0205 */
[----:B--2---:R-:W-:Y:S01]  /*b4e0*/  @P2 SHF.R.U32.HI R3, RZ, R11, R0 ;  /* 0x0000000bff032219 */ /* 0x004fe20000011600 */
[----:B------:R-:W5:Y:S01]  /*b4f0*/  LD.E.128 R88, desc[UR50][R88.64] ;  /* 0x0000003258587980 */ /* 0x000f62000c101d00 */
[----:B------:R-:W-:Y:S01]  /*b500*/  LOP3.LUT R10, R13, 0x10, R8, 0xe2, !PT ;  /* 0x000000100d0a7812 */ /* 0x000fe200078ee208 */
[----:B------:R-:W-:Y:S01]  /*b510*/  UIADD3 UR5, UR7, UR5, URZ ;  /* 0x0000000507057290 */ /* 0x000fe2000fffe03f */
[--C-:B------:R-:W-:Y:S01]  /*b520*/  SHF.R.S32.HI R11, RZ, 0x1f, R3.reuse ;  /* 0x0000001fff0b7819 */ /* 0x100fe20000011403 */
[----:B------:R-:W-:Y:S01]  /*b530*/  IMAD.U32 R9, RZ, RZ, UR7 ;  /* 0x00000007ff097e24 */ /* 0x000fe2000f8e00ff */
[----:B------:R-:W-:Y:S01]  /*b540*/  ISETP.GE.AND P0, PT, R186, UR10, PT ;  /* 0x0000000aba007c0c */ /* 0x000fe2000bf06270 */
[----:B------:R-:W-:Y:S01]  /*b550*/  IMAD.MOV R13, RZ, RZ, -R3 ;  /* 0x000000ffff0d7224 */ /* 0x000fe200078e0a03 */
[----:B------:R-:W-:Y:S01]  /*b560*/  MOV R8, UR6 ;  /* 0x0000000600087c02 */ /* 0x000fe20008000f00 */
[----:B------:R-:W-:Y:S01]  /*b570*/  ULDC.64 UR6, c[0x0][0xae0] ;  /* 0x0002b80000067ab9 */ /* 0x000fe20000000a00 */
[----:B------:R-:W-:Y:S01]  /*b580*/  SEL R0, RZ, 0xffffffff, P0 ;  /* 0xffffffffff007807 */ /* 0x000fe20000000000 */
[----:B------:R-:W-:Y:S01]  /*b590*/  IMAD R12, R11, UR6, RZ ;  /* 0x000000060b0c7c24 */ /* 0x000fe2000f8e02ff */
[----:B------:R-:W5:Y:S01]  /*b5a0*/  LD.E.128 R92, desc[UR50][R92.64] ;  /* 0x000000325c5c7980 */ /* 0x000f62000c101d00 */
[----:B------:R-:W-:Y:S01]  /*b5b0*/  IMAD.U32 R9, RZ, RZ, UR5 ;  /* 0x00000005ff097e24 */ /* 0x000fe2000f8e00ff */
[----:B------:R-:W-:Y:S01]  /*b5c0*/  ISETP.GE.AND P0, PT, R214, UR10, PT ;  /* 0x0000000ad6007c0c */ /* 0x000fe2000bf06270 */
[----:B------:R-:W-:Y:S01]  /*b5d0*/  IMAD R11, R15, R13, R14 ;  /* 0x0000000d0f0b7224 */ /* 0x000fe200078e020e */
[----:B------:R-:W-:Y:S01]  /*b5e0*/  @!PT LDS RZ, [RZ] ;  /* 0x00000000fffff984 */ /* 0x000fe20000000800 */
[----:B------:R-:W-:Y:S01]  /*b5f0*/  @!PT LDS RZ, [RZ] ;  /* 0x00000000fffff984 */ /* 0x000fe20000000800 */
[----:B------:R-:W-:Y:S01]  /*b600*/  @!PT LDS RZ, [RZ] ;  /* 0x00000000fffff984 */ /* 0x000fe20000000800 */
[----:B------:R-:W-:Y:S01]  /*b610*/  @!PT LDS RZ, [RZ] ;  /* 0x00000000fffff984 */ /* 0x000fe20000000800 */
[----:B------:R0:W-:Y:S06]  /*b620*/  MEMBAR.ALL.CTA ;  /* 0x0000000000007992 */ /* 0x0001ec0000008000 */
[----:B0-----:R-:W0:Y:S01]  /*b630*/  FENCE.VIEW.ASYNC.S ;  /* 0x00000000000073c6 */ /* 0x001e220000000000 */
[----:B-1----:R-:W-:Y:S01]  /*b640*/  IMAD.SHL.U32 R21, R0, 0x20, RZ ;  /* 0x0000002000157824 */ /* 0x002fe200078e00ff */
[----:B------:R-:W-:Y:S01]  /*b650*/  ULDC UR8, c[0x0][0xa88] ;  /* 0x0002a20000087ab9 */ /* 0x000fe20000000800 */
[C---:B------:R-:W-:Y:S01]  /*b660*/  IMAD R13, R3.reuse, UR7, R12 ;  /* 0x00000007030d7c24 */ /* 0x040fe2000f8e020c */
[----:B------:R-:W-:Y:S01]  /*b670*/  SHF.R.S32.HI R0, RZ, 0x1f, R11 ;  /* 0x0000001fff007819 */ /* 0x000fe2000001140b */
[----:B------:R-:W-:Y:S01]  /*b680*/  IMAD.WIDE.U32 R8, R3, UR6, R8 ;  /* 0x0000000603087c25 */ /* 0x000fe2000f8e0008 */
[----:B------:R-:W-:Y:S01]  /*b690*/  ULDC.64 UR6, c[0x0][0xad8] ;  /* 0x0002b60000067ab9 */ /* 0x000fe20000000a00 */
[----:B------:R-:W-:Y:S01]  /*b6a0*/  SEL R3, RZ, 0x40, P0 ;  /* 0x00000040ff037807 */ /* 0x000fe20000000000 */
[----:B------:R-:W-:Y:S01]  /*b6b0*/  UIADD3 UR5, UR42, 0x28c20, URZ ;  /* 0x00028c202a057890 */ /* 0x000fe2000fffe03f */
[----:B------:R-:W-:Y:S01]  /*b6c0*/  IMAD R0, R0, UR6, RZ ;  /* 0x0000000600007c24 */ /* 0x000fe2000f8e02ff */
[----:B------:R-:W-:Y:S01]  /*b6d0*/  IADD3 R9, R9, R13, RZ ;  /* 0x0000000d09097210 */ /* 0x000fe20007ffe0ff */
[----:B------:R-:W-:Y:S01]  /*b6e0*/  VIADD R28, R210, UR44 ;  /* 0x0000002cd21c7c36 */ /* 0x000fe20008000000 */
[----:B------:R-:W-:Y:S01]  /*b6f0*/  ISETP.GE.AND P0, PT, R212, UR10, PT ;  /* 0x0000000ad4007c0c */ /* 0x000fe2000bf06270 */
[----:B------:R-:W-:Y:S01]  /*b700*/  IMAD R29, R15, UR8, RZ ;  /* 0x000000080f1d7c24 */ /* 0x000fe2000f8e02ff */
[----:B------:R-:W-:Y:S01]  /*b710*/  UPRMT UR5, URZ, 0x654, UR5 ;  /* 0x000006543f057896 */ /* 0x000fe20008000005 */
[C---:B------:R-:W-:Y:S01]  /*b720*/  IMAD R13, R11.reuse, UR7, R0 ;  /* 0x000000070b0d7c24 */ /* 0x040fe2000f8e0200 */
[----:B------:R-:W-:Y:S01]  /*b730*/  SEL R0, RZ, 0x80, P0 ;  /* 0x00000080ff007807 */ /* 0x000fe20000000000 */
[----:B------:R-:W-:Y:S01]  /*b740*/  IMAD.WIDE.U32 R8, R11, UR6, R8 ;  /* 0x000000060b087c25 */ /* 0x000fe2000f8e0008 */
[----:B------:R-:W-:Y:S01]  /*b750*/  ISETP.GE.AND P0, PT, R28, R29, PT ;  /* 0x0000001d1c00720c */ /* 0x000fe20003f06270 */
[----:B------:R-:W-:Y:S01]  /*b760*/  ULDC.64 UR6, c[0x0][0xa80] ;  /* 0x0002a00000067ab9 */ /* 0x000fe20000000a00 */
[----:B------:R-:W-:Y:S01]  /*b770*/  LOP3.LUT R10, R21, 0x20, R10, 0xe2, !PT ;  /* 0x00000020150a7812 */ /* 0x000fe200078ee20a */
[----:B------:R-:W-:Y:S01]  /*b780*/  IMAD.IADD R9, R9, 0x1, R13 ;  /* 0x0000000109097824 */ /* 0x000fe200078e020d */
[----:B------:R-:W-:Y:S01]  /*b790*/  LEA R26, P1, R8, UR6, 0x1 ;  /* 0x00000006081a7c11 */ /* 0x000fe2000f8208ff */
[----:B------:R-:W-:Y:S01]  /*b7a0*/  BSSY B1, `(.L_x_7299) ;  /* 0x0000027000017945 */ /* 0x000fe20003800000 */
[----:B------:R-:W-:Y:S01]  /*b7b0*/  LOP3.LUT R3, R10, R3, RZ, 0xfc, !PT ;  /* 0x000000030a037212 */ /* 0x000fe200078efcff */
[----:B0-----:R-:W-:Y:S01]  /*b7c0*/  SYNCS.ARRIVE.TRANS64.RED.A1T0 RZ, [UR5], RZ ;  /* 0x000000ffffff79a7 */ /* 0x001fe20008100405 */
[----:B------:R-:W-:Y:S01]  /*b7d0*/  LEA.HI.X R27, R8, UR7, R9, 0x1, P1 ;  /* 0x00000007081b7c11 */ /* 0x000fe200088f0c09 */
[----:B------:R0:W1:Y:S01]  /*b7e0*/  SHFL.IDX PT, R10, R26, RZ, 0x181f ;  /* 0x00181fff1a0a7589 */ /* 0x00006200000e0000 */
[----:B------:R-:W-:-:S03]  /*b7f0*/  LOP3.LUT R0, R3, R0, RZ, 0xfc, !PT ;  /* 0x0000000003007212 */ /* 0x000fc600078efcff */
        /* <DEDUP_REMOVED lines=33> */
.L_x_7300:
[----:B------:R-:W-:Y:S05]  /*ba10*/  BSYNC B1 ;  /* 0x0000000000017941 */ /* 0x000fea0003800000 */
.L_x_7299:
[----:B---3-5:R-:W-:Y:S01]  /*ba20*/  VIADD R4, R28, 0x20 ;  /* 0x000000201c047836 */ /* 0x028fe20000000000 */
        /* <DEDUP_REMOVED lines=20> */
[-C--:B------:R-:W-:Y:S02]  /*bb70*/  @!P2 LEA.HI.X R13, R188, R7.reuse, R221, 0x1, P5 ;  /* 0x00000007bc0da211 */ /* 0x080fe400028f0cdd */
[-C--:B------:R-:W-:Y:S02]  /*bb80*/  @!P0 LEA R14, P3, R186, R6.reuse, 0x1 ;  /* 0x00000006ba0e8211 */ /* 0x080fe400078608ff */
[CC--:B0-----:R-:W-:Y:S01]  /*bb90*/  @!P1 LEA R4, P6, R187.reuse, R6.reuse, 0x1 ;  /* 0x00000006bb049211 */ /* 0x0c1fe200078c08ff */
[----:B------:R4:W-:Y:S01]  /*bba0*/  @!P2 ST.E.128 desc[UR50][R12.64], R32 ;  /* 0x000000200c00a985 */ /* 0x0009e2000c101d32 */
[----:B------:R-:W-:Y:S02]  /*bbb0*/  @P4 LEA R20, P5, R214, R6, 0x1 ;  /* 0x00000006d6144211 */ /* 0x000fe400078a08ff */
[-C--:B------:R-:W-:Y:S02]  /*bbc0*/  @!P1 LEA.HI.X R5, R187, R7.reuse, R220, 0x1, P6 ;  /* 0x00000007bb059211 */ /* 0x080fe400030f0cdc */
[----:B------:R-:W-:-:S02]  /*bbd0*/  @!P0 LEA.HI.X R15, R186, R7, R219, 0x1, P3 ;  /* 0x00000007ba0f8211 */ /* 0x000fc400018f0cdb */
        /* <DEDUP_REMOVED lines=10> */
.L_x_7297:
[----:B------:R-:W0:Y:S01]  /*bc80*/  LDC R10, c[0x0][0xbe8] ;  /* 0x0002fa00ff0a7b82 */ /* 0x000e220000000800 */
[----:B------:R-:W-:Y:S01]  /*bc90*/  ISETP.GE.AND P2, PT, R216, 0x40, PT ;  /* 0x00000040d800780c */ /* 0x000fe20003f46270 */
[----:B------:R-:W-:Y:S01]  /*bca0*/  ULDC UR12, c[0x0][0xac8] ;  /* 0x0002b200000c7ab9 */ /* 0x000fe20000000800 */
[----:B------:R-:W-:Y:S01]  /*bcb0*/  IMAD R0, R209, 0x20, R210 ;  /* 0x00000020d1007824 */ /* 0x000fe200078e02d2 */
[----:B------:R-:W-:Y:S01]  /*bcc0*/  ISETP.GE.AND P4, PT, R17, UR12, PT ;  /* 0x0000000c11007c0c */ /* 0x000fe2000bf86270 */
[----:B------:R-:W-:Y:S01]  /*bcd0*/  USHF.R.S32.HI UR8, URZ, 0x1f, UR45 ;  /* 0x0000001f3f087899 */ /* 0x000fe2000801142d */
[----:B------:R-:W-:Y:S01]  /*bce0*/  ISETP.GE.AND P3, PT, R190, UR12, PT ;  /* 0x0000000cbe007c0c */ /* 0x000fe2000bf66270 */
[----:B------:R-:W-:Y:S01]  /*bcf0*/  USHF.R.S32.HI UR9, URZ, 0x1f, UR43 ;  /* 0x0000001f3f097899 */ /* 0x000fe2000801142b */
[----:B------:R-:W-:Y:S01]  /*bd00*/  BSSY B1, `(.L_x_7302) ;  /* 0x0000031000017945 */ /* 0x000fe20003800000 */
[----:B------:R-:W-:Y:S02]  /*bd10*/  ISETP.GE.AND P1, PT, R189, UR12, PT ;  /* 0x0000000cbd007c0c */ /* 0x000fe4000bf26270 */
[----:B------:R-:W-:-:S02]  /*bd20*/  IADD3 R8, R0, UR44, RZ ;  /* 0x0000002c00087c10 */ /* 0x000fc4000fffe0ff */
[----:B------:R-:W-:Y:S02]  /*bd30*/  SEL R12, RZ, 0x1, P4 ;  /* 0x00000001ff0c7807 */ /* 0x000fe40002000000 */
        /* <DEDUP_REMOVED lines=10> */
[----:B--2---:R-:W-:-:S04]  /*bde0*/  IADD3 R6, R7, -0x80, R6 ;  /* 0xffffff8007067810 */ /* 0x004fc80007ffe006 */
        /* <DEDUP_REMOVED lines=34> */
.L_x_7303:
[----:B------:R-:W-:Y:S05]  /*c010*/  BSYNC B1 ;  /* 0x0000000000017941 */ /* 0x000fea0003800000 */
.L_x_7302:
[----:B------:R-:W-:Y:S01]  /*c020*/  ULDC.64 UR10, c[0x0][0xae8] ;  /* 0x0002ba00000a7ab9 */ /* 0x000fe20000000a00 */
[----:B------:R-:W-:Y:S01]  /*c030*/  SEL R0, RZ, 0xffffffff, P1 ;  /* 0xffffffffff007807 */ /* 0x000fe20000800000 */
[----:B------:R-:W-:Y:S01]  /*c040*/  UIMAD UR5, UR8, UR10, URZ ;  /* 0x0000000a080572a4 */ /* 0x000fe2000f8e023f */
[----:B------:R-:W-:Y:S01]  /*c050*/  IMAD.SHL.U32 R13, R13, 0x2, RZ ;  /* 0x000000020d0d7824 */ /* 0x000fe200078e00ff */
[----:B------:R-:W-:Y:S01]  /*c060*/  UIMAD.WIDE.U32 UR6, UR45, UR10, URZ ;  /* 0x0000000a2d0672a5 */ /* 0x000fe2000f8e003f */
[----:B------:R-:W-:Y:S01]  /*c070*/  SHF.L.U32 R5, R0, 0x2, RZ ;  /* 0x0000000200057819 */ /* 0x000fe200000006ff */
[----:B0-----:R-:W-:Y:S01]  /*c080*/  @P0 IMAD.HI.U32 R0, R8, R9, RZ ;  /* 0x0000000908000227 */ /* 0x001fe200078e00ff */
[----:B------:R-:W-:Y:S01]  /*c090*/  UIMAD UR5, UR45, UR11, UR5 ;  /* 0x0000000b2d0572a4 */ /* 0x000fe2000f8e0205 */
[----:B------:R-:W-:Y:S01]  /*c0a0*/  ISETP.GE.AND P1, PT, R188, UR12, PT ;  /* 0x0000000cbc007c0c */ /* 0x000fe2000bf26270 */
[----:B------:R-:W-:Y:S01]  /*c0b0*/  BSSY B1, `(.L_x_7304) ;  /* 0x0000056000017945 */ /* 0x000fe20003800000 */
[----:B--2---:R-:W-:Y:S01]  /*c0c0*/  IMAD.MOV.U32 R3, RZ, RZ, R8 ;  /* 0x000000ffff037224 */ /* 0x004fe200078e0008 */
[----:B------:R-:W-:Y:S01]  /*c0d0*/  ULDC.64 UR10, c[0x0][0xaf0] ;  /* 0x0002bc00000a7ab9 */ /* 0x000fe20000000a00 */
[----:B------:R-:W-:Y:S01]  /*c0e0*/  UIADD3 UR7, UR7, UR5, URZ ;  /* 0x0000000507077290 */ /* 0x000fe2000fffe03f */
[----:B-1----:R-:W-:Y:S01]  /*c0f0*/  @P0 SHF.R.U32.HI R3, RZ, R11, R0 ;  /* 0x0000000bff030219 */ /* 0x002fe20000011600 */
[----:B------:R-:W-:Y:S01]  /*c100*/  UIMAD UR5, UR9, UR10, URZ ;  /* 0x0000000a090572a4 */ /* 0x000fe2000f8e023f */
[----:B------:R-:W-:Y:S01]  /*c110*/  LOP3.LUT R12, R13, 0x2, R12, 0xe2, !PT ;  /* 0x000000020d0c7812 */ /* 0x000fe200078ee20c */
[----:B------:R-:W-:Y:S01]  /*c120*/  UIMAD.WIDE.U32 UR6, UR43, UR10, UR6 ;  /* 0x0000000a2b0672a5 */ /* 0x000fe2000f8e0006 */
[----:B------:R-:W-:Y:S01]  /*c130*/  SEL R0, RZ, 0xffffffff, P1 ;  /* 0xffffffffff007807 */ /* 0x000fe20000800000 */
[----:B------:R-:W-:Y:S01]  /*c140*/  UIMAD UR5, UR43, UR11, UR5 ;  /* 0x0000000b2b0572a4 */ /* 0x000fe2000f8e0205 */
[----:B------:R-:W-:Y:S01]  /*c150*/  LOP3.LUT R12, R5, 0x4, R12, 0xe2, !PT ;  /* 0x00000004050c7812 */ /* 0x000fe200078ee20c */
[--C-:B------:R-:W-:Y:S01]  /*c160*/  IMAD.MOV R7, RZ, RZ, -R3.reuse ;  /* 0x000000ffff077224 */ /* 0x100fe200078e0a03 */
[----:B------:R-:W-:Y:S01]  /*c170*/  ISETP.GE.AND P1, PT, R187, UR12, PT ;  /* 0x0000000cbb007c0c */ /* 0x000fe2000bf26270 */
[----:B------:R-:W-:Y:S01]  /*c180*/  IMAD.SHL.U32 R5, R0, 0x8, RZ ;  /* 0x0000000800057824 */ /* 0x000fe200078e00ff */
[----:B------:R-:W-:Y:S01]  /*c190*/  UIADD3 UR5, UR7, UR5, URZ ;  /* 0x0000000507057290 */ /* 0x000fe2000fffe03f */
[----:B------:R-:W-:Y:S01]  /*c1a0*/  SHF.R.S32.HI R0, RZ, 0x1f, R3 ;  /* 0x0000001fff007819 */ /* 0x000fe20000011403 */
[----:B------:R-:W-:Y:S01]  /*c1b0*/  IMAD.U32 R4, RZ, RZ, UR6 ;  /* 0x00000006ff047e24 */ /* 0x000fe2000f8e00ff */
[----:B------:R-:W-:Y:S01]  /*c1c0*/  ISETP.GE.AND P0, PT, R186, UR12, PT ;  /* 0x0000000cba007c0c */ /* 0x000fe2000bf06270 */
[----:B------:R-:W-:Y:S01]  /*c1d0*/  IMAD R7, R10, R7, R8 ;  /* 0x000000070a077224 */ /* 0x000fe200078e0208 */
[----:B------:R-:W-:Y:S01]  /*c1e0*/  LOP3.LUT R12, R5, 0x8, R12, 0xe2, !PT ;  /* 0x00000008050c7812 */ /* 0x000fe200078ee20c */
[----:B------:R-:W-:Y:S01]  /*c1f0*/  VIADD R26, R210, UR44 ;  /* 0x0000002cd21a7c36 */ /* 0x000fe20008000000 */
[----:B------:R-:W-:Y:S01]  /*c200*/  MOV R5, UR7 ;  /* 0x0000000700057c02 */ /* 0x000fe20008000f00 */
[----:B------:R-:W-:Y:S01]  /*c210*/  ULDC.64 UR6, c[0x0][0xae0] ;  /* 0x0002b80000067ab9 */ /* 0x000fe20000000a00 */
[----:B------:R-:W-:Y:S01]  /*c220*/  SEL R6, RZ, 0xffffffff, P1 ;  /* 0xffffffffff067807 */ /* 0x000fe20000800000 */
[----:B------:R-:W-:Y:S01]  /*c230*/  IMAD.U32 R5, RZ, RZ, UR5 ;  /* 0x00000005ff057e24 */ /* 0x000fe2000f8e00ff */
[----:B------:R-:W-:Y:S01]  /*c240*/  SEL R8, RZ, 0xffffffff, P0 ;  /* 0xffffffffff087807 */ /* 0x000fe20000000000 */
[----:B------:R-:W-:Y:S01]  /*c250*/  IMAD R0, R0, UR6, RZ ;  /* 0x0000000600007c24 */ /* 0x000fe2000f8e02ff */
        /* <DEDUP_REMOVED lines=8> */
[----:B------:R-:W-:Y:S01]  /*c2e0*/  IMAD.SHL.U32 R3, R8, 0x20, RZ ;  /* 0x0000002008037824 */ /* 0x000fe200078e00ff */
[----:B------:R-:W-:Y:S01]  /*c2f0*/  IADD3 R5, R5, R9, RZ ;  /* 0x0000000905057210 */ /* 0x000fe20007ffe0ff */
[----:B------:R-:W-:Y:S01]  /*c300*/  IMAD R0, R0, UR6, RZ ;  /* 0x0000000600007c24 */ /* 0x000fe2000f8e02ff */
[----:B------:R-:W-:Y:S01]  /*c310*/  ISETP.GE.AND P2, PT, R212, UR12, PT ;  /* 0x0000000cd4007c0c */ /* 0x000fe2000bf46270 */
[----:B------:R-:W-:Y:S01]  /*c320*/  IMAD R25, R10, UR5, RZ ;  /* 0x000000050a197c24 */ /* 0x000fe2000f8e02ff */
[----:B------:R-:W-:Y:S01]  /*c330*/  LOP3.LUT R12, R3, 0x20, R12, 0xe2, !PT ;  /* 0x00000020030c7812 */ /* 0x000fe200078ee20c */
[C---:B------:R-:W-:Y:S01]  /*c340*/  IMAD R3, R7.reuse, UR7, R0 ;  /* 0x0000000707037c24 */ /* 0x040fe2000f8e0200 */
[----:B------:R-:W-:Y:S01]  /*c350*/  SEL R0, RZ, 0x80, P2 ;  /* 0x00000080ff007807 */ /* 0x000fe20001000000 */
[----:B------:R-:W-:Y:S01]  /*c360*/  IMAD.WIDE.U32 R4, R7, UR6, R4 ;  /* 0x0000000607047c25 */ /* 0x000fe2000f8e0004 */
[----:B------:R-:W-:Y:S01]  /*c370*/  SEL R7, RZ, 0x40, P0 ;  /* 0x00000040ff077807 */ /* 0x000fe20000000000 */
[----:B------:R-:W-:Y:S01]  /*c380*/  ULDC.64 UR6, c[0x0][0xa80] ;  /* 0x0002a00000067ab9 */ /* 0x000fe20000000a00 */
[----:B------:R-:W-:Y:S01]  /*c390*/  ISETP.GE.AND P0, PT, R26, R25, PT ;  /* 0x000000191a00720c */ /* 0x000fe20003f06270 */
[----:B------:R-:W-:Y:S01]  /*c3a0*/  IMAD.IADD R3, R5, 0x1, R3 ;  /* 0x0000000105037824 */ /* 0x000fe200078e0203 */
[----:B------:R-:W-:-:S02]  /*c3b0*/  LEA R20, P1, R4, UR6, 0x1 ;  /* 0x0000000604147c11 */ /* 0x000fc4000f8208ff */
[----:B------:R-:W-:Y:S02]  /*c3c0*/  LOP3.LUT R21, R12, R7, RZ, 0xfc, !PT ;  /* 0x000000070c157212 */ /* 0x000fe400078efcff */
[----:B------:R-:W-:Y:S01]  /*c3d0*/  LEA.HI.X R3, R4, UR7, R3, 0x1, P1 ;  /* 0x0000000704037c11 */ /* 0x000fe200088f0c03 */
[----:B------:R0:W1:Y:S01]  /*c3e0*/  SHFL.IDX PT, R6, R20, RZ, 0x181f ;  /* 0x00181fff14067589 */ /* 0x00006200000e0000 */
[----:B------:R-:W-:-:S03]  /*c3f0*/  LOP3.LUT R24, R21, R0, RZ, 0xfc, !PT ;  /* 0x0000000015187212 */ /* 0x000fc600078efcff */
[----:B------:R0:W2:Y:S02]  /*c400*/  SHFL.IDX PT, R7, R3, RZ, 0x181f ;  /* 0x00181fff03077589 */ /* 0x0000a400000e0000 */
        /* <DEDUP_REMOVED lines=32> */
.L_x_7305:
[----:B------:R-:W-:Y:S05]  /*c610*/  BSYNC B1 ;  /* 0x0000000000017941 */ /* 0x000fea0003800000 */
.L_x_7304:
        /* <DEDUP_REMOVED lines=36> */
.L_x_7301:
[----:B------:R-:W-:Y:S05]  /*c860*/  BSYNC B0 ;  /* 0x0000000000007941 */ /* 0x000fea0003800000 */
.L_x_7296:
[----:B------:R-:W-:Y:S02]  /*c870*/  ULDC UR5, c[0x0][0xc38] ;  /* 0x00030e0000057ab9 */ /* 0x000fe40000000800 */
[----:B------:R-:W-:-:S06]  /*c880*/  UISETP.GE.AND UP0, UPT, UR4, UR5, UPT ;  /* 0x000000050400728c */ /* 0x000fcc000bf06270 */
[----:B------:R-:W-:-:S13]  /*c890*/  PLOP3.LUT P0, PT, PT, PT, UP0, 0x80, 0x0 ;  /* 0x000000000000781c */ /* 0x000fda0003f0f008 */
[----:B------:R-:W-:Y:S05]  /*c8a0*/  @!P0 BRA `(.L_x_7306) ;  /* 0xffffff4400a08947 */ /* 0x000fea000383ffff */
[----:B------:R-:W-:Y:S05]  /*c8b0*/  EXIT ;  /* 0x000000000000794d */ /* 0x000fea0003800000 */
.L_x_7244:
[----:B------:R-:W-:-:S08]  /*c8c0*/  NOP ;  /* 0x0000000000007918 */ /* 0x000fd00000000000 */
[----:B------:R-:W0:-:S00]  /*c8d0*/  USETMAXREG.DEALLOC.CTAPOOL 0x28 ;  /* 0x00000028000079c8 */ /* 0x000e0000080e0500 */
[----:B0-----:R-:W-:-:S06]  /*c8e0*/  LOP3.LUT R2, R2, 0x3, RZ, 0xc0, !PT ;  /* 0x0000000302027812 */ /* 0x001fcc00078ec0ff */
[----:B------:R-:W0:Y:S01]  /*c8f0*/  S2UR UR10, SR_CTAID.X ;  /* 0x00000000000a79c3 */ /* 0x000e220000002500 */
[----:B------:R-:W-:Y:S01]  /*c900*/  LOP3.LUT R16, R16, 0xffffdfff, RZ, 0xc0, !PT ;  /* 0xffffdfff10107812 */ /* 0x000fe200078ec0ff */
[----:B------:R-:W-:Y:S01]  /*c910*/  STL [R1+0x4], RZ ;  /* 0x000004ff01007387 */ /* 0x000fe20000100800 */
        /* <DEDUP_REMOVED lines=28> */
[----:B------:R-:W-:Y:S01]  /*cae0*/  IMAD.MOV.U32 R18, RZ, RZ, RZ ;  /* 0x000000ffff127224 */ /* 0x000fe200078e00ff */
[----:B------:R-:W-:Y:S01]  /*caf0*/  ISETP.GE.AND P3, PT, R3, UR4, PT ;  /* 0x0000000403007c0c */ /* 0x000fe2000bf66270 */
[----:B------:R-:W-:Y:S01]  /*cb00*/  UIMAD UR37, UR37, UR38, URZ ;  /* 0x00000026252572a4 */ /* 0x000fe2000f8e023f */
[----:B------:R-:W-:Y:S01]  /*cb10*/  ISETP.GE.AND P2, PT, R4, UR4, PT ;  /* 0x0000000404007c0c */ /* 0x000fe2000bf46270 */
[----:B------:R-:W-:Y:S01]  /*cb20*/  ULDC UR45, c[0x0][0xc] ;  /* 0x00000300002d7ab9 */ /* 0x000fe20000000800 */
[----:B------:R-:W-:Y:S01]  /*cb30*/  SEL R3, RZ, 0xffffffff, P1 ;  /* 0xffffffffff037807 */ /* 0x000fe20000800000 */
[----:B------:R-:W-:Y:S01]  /*cb40*/  ULOP3.LUT UR46, UR39, 0x2, URZ, 0xfc, !UPT ;  /* 0x00000002272e7892 */ /* 0x000fe2000f8efc3f */
[----:B------:R-:W-:-:S02]  /*cb50*/  LOP3.LUT R5, R8, 0x180, RZ, 0xfc, !PT ;  /* 0x0000018008057812 */ /* 0x000fc400078efcff */
[----:B------:R-:W-:Y:S01]  /*cb60*/  @P1 LOP3.LUT R16, R16, 0x40, RZ, 0xfc, !PT ;  /* 0x0000004010101812 */ /* 0x000fe200078efcff */
[----:B------:R-:W-:Y:S01]  /*cb70*/  IMAD.SHL.U32 R3, R3, 0x2, RZ ;  /* 0x0000000203037824 */ /* 0x000fe200078e00ff */
[----:B------:R-:W-:Y:S02]  /*cb80*/  LOP3.LUT R6, R8, 0x1c0, RZ, 0xfc, !PT ;  /* 0x000001c008067812 */ /* 0x000fe400078efcff */
[----:B------:R-:W-:Y:S02]  /*cb90*/  LOP3.LUT R16, R16, 0xffffff7f, RZ, 0xc0, !PT ;  /* 0xffffff7f10107812 */ /* 0x000fe400078ec0ff */
[----:B------:R-:W-:Y:S02]  /*cba0*/  SEL R2, RZ, 0x1, P0 ;  /* 0x00000001ff027807 */ /* 0x000fe40000000000 */
[----:B------:R-:W-:Y:S02]  /*cbb0*/  @P0 LOP3.LUT R16, R16, 0x80, RZ, 0xfc, !PT ;  /* 0x0000008010100812 */ /* 0x000fe400078efcff */
[----:B------:R-:W-:-:S02]  /*cbc0*/  ISETP.GE.AND P1, PT, R5, UR4, PT ;  /* 0x0000000405007c0c */ /* 0x000fc4000bf26270 */
[----:B------:R-:W-:Y:S02]  /*cbd0*/  LOP3.LUT R16, R16, 0xffffffdf, RZ, 0xc0, !PT ;  /* 0xffffffdf10107812 */ /* 0x000fe400078ec0ff */
[----:B------:R-:W-:Y:S02]  /*cbe0*/  ISETP.GE.AND P0, PT, R6, UR4, PT ;  /* 0x0000000406007c0c */ /* 0x000fe4000bf06270 */
[----:B------:R-:W-:Y:S02]  /*cbf0*/  @P3 LOP3.LUT R16, R16, 0x20, RZ, 0xfc, !PT ;  /* 0x0000002010103812 */ /* 0x000fe400078efcff */
[----:B------:R-:W-:Y:S02]  /*cc00*/  LOP3.LUT R5, R8, 0x100, RZ, 0xfc, !PT ;  /* 0x0000010008057812 */ /* 0x000fe400078efcff */
[----:B------:R-:W-:Y:S02]  /*cc10*/  LOP3.LUT R16, R16, 0xffffffef, RZ, 0xc0, !PT ;  /* 0xffffffef10107812 */ /* 0x000fe400078ec0ff */
[----:B------:R-:W-:-:S02]  /*cc20*/  LOP3.LUT R6, R8, 0x140, RZ, 0xfc, !PT ;  /* 0x0000014008067812 */ /* 0x000fc400078efcff */
[----:B------:R-:W-:Y:S02]  /*cc30*/  LOP3.LUT R2, R3, 0x2, R2, 0xe2, !PT ;  /* 0x0000000203027812 */ /* 0x000fe400078ee202 */
[----:B------:R-:W-:Y:S02]  /*cc40*/  @P2 LOP3.LUT R16, R16, 0x10, RZ, 0xfc, !PT ;  /* 0x0000001010102812 */ /* 0x000fe400078efcff */
[----:B------:R-:W-:Y:S02]  /*cc50*/  SEL R3, RZ, 0x4, P3 ;  /* 0x00000004ff037807 */ /* 0x000fe40001800000 */
[----:B------:R-:W-:Y:S02]  /*cc60*/  SEL R4, RZ, 0x8, P2 ;  /* 0x00000008ff047807 */ /* 0x000fe40001000000 */
[----:B------:R-:W-:Y:S02]  /*cc70*/  ISETP.GE.AND P3, PT, R5, UR4, PT ;  /* 0x0000000405007c0c */ /* 0x000fe4000bf66270 */
[----:B------:R-:W-:Y:S01]  /*cc80*/  ISETP.GE.AND P2, PT, R6, UR4, PT ;  /* 0x0000000406007c0c */ /* 0x000fe2000bf46270 */
[----:B------:R-:W-:Y:S01]  /*cc90*/  ULDC.64 UR4, c[0x0][0x418] ;  /* 0x0001060000047ab9 */ /* 0x000fe20000000a00 */
[----:B------:R-:W-:Y:S01]  /*cca0*/  LOP3.LUT R4, R4, R2, R3, 0xfe, !PT ;  /* 0x0000000204047212 */ /* 0x000fe200078efe03 */
[----:B------:R-:W-:Y:S01]  /*ccb0*/  UISETP.NE.U32.AND UP0, UPT, UR4, URZ, UPT ;  /* 0x0000003f0400728c */ /* 0x000fe2000bf05070 */
[----:B------:R-:W-:-:S02]  /*ccc0*/  LOP3.LUT R3, R31, 0x1f8, RZ, 0xc0, !PT ;  /* 0x000001f81f037812 */ /* 0x000fc400078ec0ff */
[----:B------:R-:W-:Y:S01]  /*ccd0*/  LOP3.LUT R16, R16, 0xfffffff7, RZ, 0xc0, !PT ;  /* 0xfffffff710107812 */ /* 0x000fe200078ec0ff */
[----:B------:R-:W-:Y:S01]  /*cce0*/  UISETP.NE.AND.EX UP0, UPT, UR5, URZ, UPT, UP0 ;  /* 0x0000003f0500728c */ /* 0x000fe2000bf05300 */
[----:B------:R-:W-:Y:S01]  /*ccf0*/  LOP3.LUT R2, R3, 0x38, R0, 0x78, !PT ;  /* 0x0000003803027812 */ /* 0x000fe200078e7800 */
[----:B------:R-:W-:Y:S01]  /*cd00*/  ULDC UR4, c[0x0][0x424] ;  /* 0x0001090000047ab9 */ /* 0x000fe20000000800 */
[----:B------:R-:W-:Y:S01]  /*cd10*/  UMOV UR5, 0x400 ;  /* 0x0000040000057882 */ /* 0x000fe20000000000 */
[----:B------:R-:W-:Y:S01]  /*cd20*/  SHF.L.U32 R3, R0, 0x4, RZ ;  /* 0x0000000400037819 */ /* 0x000fe200000006ff */
[----:B0-----:R-:W-:Y:S01]  /*cd30*/  ULEA UR8, UR8, UR5, 0x18 ;  /* 0x0000000508087291 */ /* 0x001fe2000f8ec03f */
[----:B------:R-:W-:Y:S01]  /*cd40*/  LOP3.LUT R31, R2, 0x200, R31, 0xf8, !PT ;  /* 0x00000200021f7812 */ /* 0x000fe200078ef81f */
[----:B------:R-:W-:Y:S01]  /*cd50*/  USEL UR4, UR4, 0x1, UP0 ;  /* 0x0000000104047887 */ /* 0x000fe20008000000 */
[----:B------:R-:W-:Y:S02]  /*cd60*/  LOP3.LUT R0, R36, 0x70, R3, 0xf8, !PT ;  /* 0x0000007024007812 */ /* 0x000fe400078ef803 */
[----:B------:R-:W-:Y:S01]  /*cd70*/  @P3 LOP3.LUT R16, R16, 0x8, RZ, 0xfc, !PT ;  /* 0x0000000810103812 */ /* 0x000fe200078efcff */
[----:B------:R-:W-:Y:S01]  /*cd80*/  UIMAD UR36, UR4, UR6, URZ ;  /* 0x00000006042472a4 */ /* 0x000fe2000f8e023f */
[----:B------:R-:W-:-:S02]  /*cd90*/  MOV R17, UR8 ;  /* 0x0000000800117c02 */ /* 0x000fc40008000f00 */
[----:B------:R-:W-:Y:S01]  /*cda0*/  SEL R7, RZ, 0x40, P1 ;  /* 0x00000040ff077807 */ /* 0x000fe20000800000 */
[----:B------:R-:W-:Y:S01]  /*cdb0*/  UIADD3 UR4, UR36, 0x3f, URZ ;  /* 0x0000003f24047890 */ /* 0x000fe2000fffe03f */
[----:B------:R-:W-:Y:S01]  /*cdc0*/  ISETP.GE.AND P1, PT, R8, UR7, PT ;  /* 0x0000000708007c0c */ /* 0x000fe2000bf26270 */
[----:B------:R-:W-:Y:S01]  /*cdd0*/  IMAD R0, R31, 0x2, R17 ;  /* 0x000000021f007824 */ /* 0x000fe200078e0211 */
[----:B------:R-:W-:Y:S01]  /*cde0*/  LOP3.LUT R16, R16, 0xfffffffb, RZ, 0xc0, !PT ;  /* 0xfffffffb10107812 */ /* 0x000fe200078ec0ff */
[----:B------:R-:W-:Y:S01]  /*cdf0*/  USHF.R.S32.HI UR5, URZ, 0x1f, UR4 ;  /* 0x0000001f3f057899 */ /* 0x000fe20008011404 */
[----:B------:R-:W-:Y:S01]  /*ce00*/  SEL R5, RZ, 0x10, P3 ;  /* 0x00000010ff057807 */ /* 0x000fe20001800000 */
[----:B------:R-:W-:Y:S01]  /*ce10*/  UIADD3 UR38, UR36, 0x40, -UR38 ;  /* 0x0000004024267890 */ /* 0x000fe2000fffe826 */
[----:B------:R-:W-:Y:S01]  /*ce20*/  SEL R6, RZ, 0x20, P2 ;  /* 0x00000020ff067807 */ /* 0x000fe20001000000 */
[----:B------:R1:W-:Y:S01]  /*ce30*/  STL [R1+0x8], R0 ;  /* 0x0000080001007387 */ /* 0x0003e20000100800 */
[----:B------:R-:W-:Y:S01]  /*ce40*/  @P2 LOP3.LUT R16, R16, 0x4, RZ, 0xfc, !PT ;  /* 0x0000000410102812 */ /* 0x000fe200078efcff */
[----:B------:R-:W-:Y:S01]  /*ce50*/  ULEA.HI UR5, UR5, UR4, URZ, 0x6 ;  /* 0x0000000405057291 */ /* 0x000fe2000f8f303f */
[----:B------:R-:W-:-:S02]  /*ce60*/  LOP3.LUT R4, R6, R4, R5, 0xfe, !PT ;  /* 0x0000000406047212 */ /* 0x000fc400078efe05 */
[----:B------:R-:W-:Y:S01]  /*ce70*/  SEL R9, RZ, 0x80, P0 ;  /* 0x00000080ff097807 */ /* 0x000fe20000000000 */
[----:B------:R-:W-:Y:S01]  /*ce80*/  USHF.R.S32.HI UR40, URZ, 0x6, UR5 ;  /* 0x000000063f287899 */ /* 0x000fe20008011405 */
[----:B------:R-:W-:Y:S02]  /*ce90*/  ISETP.GE.AND P0, PT, R8, UR9, PT ;  /* 0x0000000908007c0c */ /* 0x000fe4000bf06270 */
[----:B------:R-:W-:Y:S02]  /*cea0*/  LOP3.LUT R4, R4, R7, RZ, 0xfc, !PT ;  /* 0x0000000704047212 */ /* 0x000fe400078efcff */
[----:B------:R-:W-:Y:S02]  /*ceb0*/  LOP3.LUT R16, R16, 0xfffffffd, RZ, 0xc0, !PT ;  /* 0xfffffffd10107812 */ /* 0x000fe400078ec0ff */
[----:B------:R-:W-:Y:S02]  /*cec0*/  LOP3.LUT R32, R4, R9, RZ, 0xfc, !PT ;  /* 0x0000000904207212 */ /* 0x000fe400078efcff */
[----:B------:R-:W-:-:S02]  /*ced0*/  @P1 LOP3.LUT R16, R16, 0x2, RZ, 0xfc, !PT ;  /* 0x0000000210101812 */ /* 0x000fc400078efcff */
[----:B------:R-:W-:Y:S02]  /*cee0*/  LOP3.LUT R28, R4, 0x40, RZ, 0xc0, !PT ;  /* 0x00000040041c7812 */ /* 0x000fe400078ec0ff */
[----:B------:R-:W-:Y:S02]  /*cef0*/  LOP3.LUT R26, R32, 0x80, RZ, 0xc0, !PT ;  /* 0x00000080201a7812 */ /* 0x000fe400078ec0ff */
[----:B------:R-:W-:Y:S02]  /*cf00*/  LOP3.LUT R16, R16, 0xffffefff, RZ, 0xc0, !PT ;  /* 0xffffefff10107812 */ /* 0x000fe400078ec0ff */
[----:B------:R-:W-:Y:S02]  /*cf10*/  SHF.R.U32.HI R28, RZ, 0x2, R28 ;  /* 0x00000002ff1c7819 */ /* 0x000fe4000001161c */
[----:B------:R-:W-:Y:S02]  /*cf20*/  SHF.R.U32.HI R26, RZ, 0x3, R26 ;  /* 0x00000003ff1a7819 */ /* 0x000fe4000001161a */
[----:B-1----:R-:W-:-:S07]  /*cf30*/  @P0 LOP3.LUT R16, R16, 0x1000, RZ, 0xfc, !PT ;  /* 0x0000100010100812 */ /* 0x002fce00078efcff */
.L_x_7356:
        /* <DEDUP_REMOVED lines=22> */
.L_x_7308:
[----:B------:R-:W-:Y:S01]  /*d0a0*/  ULDC UR8, c[0x0][0xc54] ;  /* 0x0003150000087ab9 */ /* 0x000fe20000000800 */
[----:B------:R-:W-:Y:S01]  /*d0b0*/  UMOV UR6, UR7 ;  /* 0x0000000700067c82 */ /* 0x000fe20008000000 */
[----:B------:R-:W-:-:S11]  /*d0c0*/  UISETP.NE.AND UP0, UPT, UR8, 0x1, UPT ;  /* 0x000000010800788c */ /* 0x000fd6000bf05270 */
[----:B------:R-:W-:Y:S02]  /*d0d0*/  @UP0 ULDC.64 UR10, c[0x0][0xc58] ;  /* 0x00031600000a0ab9 */ /* 0x000fe40000000a00 */
[----:B------:R-:W-:-:S04]  /*d0e0*/  UIMAD.WIDE.U32 UR4, UR7, UR10, URZ ;  /* 0x0000000a070472a5 */ /* 0x000fc8000f8e003f */
[----:B------:R-:W-:-:S04]  /*d0f0*/  @UP0 USHF.R.U32.HI UR6, URZ, UR11, UR5 ;  /* 0x0000000b3f060299 */ /* 0x000fc80008011605 */
[----:B------:R-:W-:-:S12]  /*d100*/  UIMAD UR4, UR6, UR8, URZ ;  /* 0x00000008060472a4 */ /* 0x000fd8000f8e023f */
.L_x_7309:
        /* <DEDUP_REMOVED lines=18> */
[----:B------:R-:W-:Y:S01]  /*d230*/  MOV R3, UR5 ;  /* 0x0000000500037c02 */ /* 0x000fe20008000f00 */
[----:B------:R-:W-:Y:S01]  /*d240*/  IMAD.U32 R2, RZ, RZ, UR4 ;  /* 0x00000004ff027e24 */ /* 0x000fe2000f8e00ff */
[----:B------:R-:W-:Y:S01]  /*d250*/  ULDC UR5, c[0x0][0x448] ;  /* 0x0001120000057ab9 */ /* 0x000fe20000000800 */
        /* <DEDUP_REMOVED lines=13> */
[----:B------:R-:W-:-:S04]  /*d330*/  USHF.R.S32.HI UR4, URZ, 0x1f, UR6 ;  /* 0x0000001f3f047899 */ /* 0x000fc80008011406 */
[----:B------:R-:W-:-:S04]  /*d340*/  ULEA.HI UR4, UR4, UR6, URZ, 0x6 ;  /* 0x0000000604047291 */ /* 0x000fc8000f8f303f */
[----:B------:R-:W-:-:S04]  /*d350*/  USHF.R.S32.HI UR4, URZ, 0x6, UR4 ;  /* 0x000000063f047899 */ /* 0x000fc80008011404 */
        /* <DEDUP_REMOVED lines=21> */
.L_x_7311:
        /* <DEDUP_REMOVED lines=20> */
.L_x_7314:
[----:B------:R-:W-:Y:S05]  /*d5f0*/  BSYNC B6 ;  /* 0x0000000000067941 */ /* 0x000fea0003800000 */
.L_x_7313:
        /* <DEDUP_REMOVED lines=9> */
[----:B------:R-:W-:Y:S01]  /*d690*/  MOV R4, UR6 ;  /* 0x0000000600047c02 */ /* 0x000fe20008000f00 */
[----:B------:R-:W-:Y:S01]  /*d6a0*/  IMAD.U32 R5, RZ, RZ, UR7 ;  /* 0x00000007ff057e24 */ /* 0x000fe2000f8e00ff */
        /* <DEDUP_REMOVED lines=8> */
[----:B-1---5:R-:W-:Y:S05]  /*d730*/  CALL.ABS.NOINC R2 ;  /* 0x0000000002007343 */ /* 0x022fea0003c00000 */
.L_x_7317:
        /* <DEDUP_REMOVED lines=15> */
.L_x_7316:
[----:B------:R-:W-:Y:S05]  /*d830*/  BSYNC B6 ;  /* 0x0000000000067941 */ /* 0x000fea0003800000 */
.L_x_7315:
        /* <DEDUP_REMOVED lines=9> */
[----:B------:R-:W-:Y:S01]  /*d8d0*/  MOV R3, UR5 ;  /* 0x0000000500037c02 */ /* 0x000fe20008000f00 */
[----:B------:R-:W-:Y:S01]  /*d8e0*/  IMAD.U32 R27, RZ, RZ, UR44 ;  /* 0x0000002cff1b7e24 */ /* 0x000fe2000f8e00ff */
[----:B------:R-:W-:-:S03]  /*d8f0*/  ULDC UR4, c[0x0][0xc48] ;  /* 0x0003120000047ab9 */ /* 0x000fc60000000800 */
[----:B------:R1:W5:Y:S01]  /*d900*/  @P0 LDG.E R24, desc[UR50][R2.64] ;  /* 0x0000003202180981 */ /* 0x000362000c1e1900 */
[----:B------:R-:W-:Y:S01]  /*d910*/  UMOV UR5, 0xffffffff ;  /* 0xffffffff00057882 */ /* 0x000fe20000000000 */
[----:B------:R-:W-:Y:S01]  /*d920*/  IMAD.U32 R19, RZ, RZ, UR4 ;  /* 0x00000004ff137e24 */ /* 0x000fe2000f8e00ff */
[----:B------:R-:W-:Y:S01]  /*d930*/  LEA R27, R27, 0xffffffc0, 0x6 ;  /* 0xffffffc01b1b7811 */ /* 0x000fe200078e30ff */
[----:B------:R-:W-:Y:S06]  /*d940*/  BRA.DIV UR5, `(.L_x_7318) ;  /* 0x00000032058c7947 */ /* 0x000fec000b800000 */
.L_x_7373:
        /* <DEDUP_REMOVED lines=9> */
[----:B------:R-:W-:-:S04]  /*d9e0*/  LOP3.LUT R8, R36, 0x70, R8, 0xf8, !PT ;  /* 0x0000007024087812 */ /* 0x000fc800078ef808 */
[----:B------:R-:W-:-:S04]  /*d9f0*/  IADD3 R35, R8, R27, RZ ;  /* 0x0000001b08237210 */ /* 0x000fc80007ffe0ff */
[C---:B------:R-:W-:Y:S01]  /*da00*/  ISETP.GE.AND P0, PT, R35.reuse, UR36, PT ;  /* 0x0000002423007c0c */ /* 0x040fe2000bf06270 */
[----:B------:R-:W-:-:S03]  /*da10*/  IMAD.IADD R35, R35, 0x1, R30 ;  /* 0x0000000123237824 */ /* 0x000fc600078e021e */
[----:B------:R-:W-:Y:S01]  /*da20*/  ISETP.GT.U32.OR P0, PT, R8, 0x3f, P0 ;  /* 0x0000003f0800780c */ /* 0x000fe20000704470 */
[----:B0-----:R-:W-:-:S04]  /*da30*/  @P1 IMAD.HI.U32 R0, R35, R0, RZ ;  /* 0x0000000023001227 */ /* 0x001fc800078e00ff */
[----:B------:R-:W-:Y:S01]  /*da40*/  IMAD.MOV.U32 R9, RZ, RZ, R35 ;  /* 0x000000ffff097224 */ /* 0x000fe200078e0023 */
[----:B-1----:R-:W-:-:S07]  /*da50*/  @P1 SHF.R.U32.HI R9, RZ, R3, R0 ;  /* 0x00000003ff091219 */ /* 0x002fce0000011600 */
[----:B------:R-:W0:Y:S01]  /*da60*/  @!P0 LDC.64 R6, c[0x0][0x428] ;  /* 0x00010a00ff068b82 */ /* 0x000e220000000a00 */
[--C-:B------:R-:W-:Y:S01]  /*da70*/  @!P0 SHF.R.S32.HI R3, RZ, 0x1f, R9.reuse ;  /* 0x0000001fff038819 */ /* 0x100fe20000011409 */
[----:B------:R-:W-:-:S06]  /*da80*/  @!P0 IMAD.MOV.U32 R2, RZ, RZ, R9 ;  /* 0x000000ffff028224 */ /* 0x000fcc00078e0009 */
[----:B------:R-:W1:Y:S01]  /*da90*/  @!P0 LDC.64 R4, c[0x0][0x418] ;  /* 0x00010600ff048b82 */ /* 0x000e620000000a00 */
[-C--:B0-----:R-:W-:Y:S02]  /*daa0*/  @!P0 IMAD R0, R29, R6.reuse, RZ ;  /* 0x000000061d008224 */ /* 0x081fe400078e02ff */
[----:B------:R-:W-:-:S04]  /*dab0*/  @!P0 IMAD.WIDE.U32 R2, R24, R6, R2 ;  /* 0x0000000618028225 */ /* 0x000fc800078e0002 */
[----:B------:R-:W-:Y:S01]  /*dac0*/  @!P0 IMAD R7, R24, R7, R0 ;  /* 0x0000000718078224 */ /* 0x000fe200078e0200 */
[----:B-1----:R-:W-:-:S04]  /*dad0*/  @!P0 LEA R4, P1, R2, R4, 0x2 ;  /* 0x0000000402048211 */ /* 0x002fc800078210ff */
[----:B------:R-:W-:-:S04]  /*dae0*/  @!P0 IADD3 R0, R3, R7, RZ ;  /* 0x0000000703008210 */ /* 0x000fc80007ffe0ff */
[----:B------:R-:W-:Y:S02]  /*daf0*/  @!P0 LEA.HI.X R5, R2, R5, R0, 0x2, P1 ;  /* 0x0000000502058211 */ /* 0x000fe400008f1400 */
[----:B------:R-:W-:Y:S01]  /*db00*/  MOV R2, UR46 ;  /* 0x0000002e00027c02 */ /* 0x000fe20008000f00 */
[----:B------:R-:W-:Y:S02]  /*db10*/  IMAD.MOV R0, RZ, RZ, -R9 ;  /* 0x000000ffff007224 */ /* 0x000fe400078e0a09 */
[----:B------:R0:W5:Y:S01]  /*db20*/  @!P0 LDG.E R34, desc[UR50][R4.64] ;  /* 0x0000003204228981 */ /* 0x000162000c1e1900 */
[----:B------:R-:W-:Y:S01]  /*db30*/  ISETP.NE.AND P2, PT, R2, 0x3, PT ;  /* 0x000000030200780c */ /* 0x000fe20003f45270 */
[----:B------:R-:W-:Y:S01]  /*db40*/  IMAD R35, R10, R0, R35 ;  /* 0x000000000a237224 */ /* 0x000fe200078e0223 */
[----:B------:R-:W-:Y:S01]  /*db50*/  ISETP.GT.U32.AND P0, PT, R8, 0x3f, PT ;  /* 0x0000003f0800780c */ /* 0x000fe20003f04070 */
[----:B------:R-:W-:Y:S01]  /*db60*/  IMAD R0, RZ, RZ, -UR42 ;  /* 0x8000002aff007e24 */ /* 0x000fe2000f8e02ff */
[----:B------:R-:W-:-:S03]  /*db70*/  LOP3.LUT R16, R16, 0xfffffeff, RZ, 0xc0, !PT ;  /* 0xfffffeff10107812 */ /* 0x000fc600078ec0ff */
[----:B------:R-:W-:-:S05]  /*db80*/  IMAD R19, R19, R0, UR41 ;  /* 0x0000002913137e24 */ /* 0x000fca000f8e0200 */
[----:B------:R-:W-:Y:S02]  /*db90*/  SHF.R.S32.HI R23, RZ, 0x1f, R19 ;  /* 0x0000001fff177819 */ /* 0x000fe40000011413 */
[----:B------:R-:W-:-:S04]  /*dba0*/  @P2 LOP3.LUT R16, R16, 0x100, RZ, 0xfc, !PT ;  /* 0x0000010010102812 */ /* 0x000fc800078efcff */
[----:B------:R-:W-:-:S04]  /*dbb0*/  LOP3.LUT R16, R16, 0xfffffffe, RZ, 0xc0, !PT ;  /* 0xfffffffe10107812 */ /* 0x000fc800078ec0ff */
[----:B------:R-:W-:Y:S01]  /*dbc0*/  @P0 LOP3.LUT R16, R16, 0x1, RZ, 0xfc, !PT ;  /* 0x0000000110100812 */ /* 0x000fe200078efcff */
[----:B0-----:R-:W-:Y:S06]  /*dbd0*/  @!P2 BRA `(.L_x_7319) ;  /* 0x000000000004a947 */ /* 0x001fec0003800000 */
[----:B------:R-:W-:Y:S01]  /*dbe0*/  BPT.TRAP 0x1 ;  /* 0x000000040000795c */ /* 0x000fe20000300000 */
.L_x_7319:
[----:B------:R-:W-:Y:S01]  /*dbf0*/  IMAD R25, R18, 0x8, R17 ;  /* 0x0000000812197824 */ /* 0x000fe200078e0211 */
[----:B------:R-:W-:Y:S01]  /*dc00*/  SHF.L.U32 R0, R22, 0x1f, RZ ;  /* 0x0000001f16007819 */ /* 0x000fe200000006ff */
[----:B------:R-:W-:Y:S03]  /*dc10*/  BSSY B0, `(.L_x_7320) ;  /* 0x0000003000007945 */ /* 0x000fe60003800000 */
[----:B------:R-:W0:Y:S02]  /*dc20*/  SYNCS.PHASECHK.TRANS64.TRYWAIT P0, [R25+URZ+0x28c40], R0 ;  /* 0x028c4000190075a7 */ /* 0x000e24000800017f */
[----:B0-----:R-:W-:Y:S05]  /*dc30*/  @!P0 BRA `(.L_x_7321) ;  /* 0x0000002c00fc8947 */ /* 0x001fea0003800000 */
.L_x_7374:
[----:B------:R-:W-:Y:S05]  /*dc40*/  BSYNC B0 ;  /* 0x0000000000007941 */ /* 0x000fea0003800000 */
.L_x_7320:
        /* <DEDUP_REMOVED lines=12> */
[----:B------:R-:W-:Y:S02]  /*dd10*/  IMAD R5, R4, UR4, RZ ;  /* 0x0000000404057c24 */ /* 0x000fe4000f8e02ff */
[----:B------:R-:W-:-:S04]  /*dd20*/  IMAD.WIDE.U32 R2, R34, UR4, R2 ;  /* 0x0000000422027c25 */ /* 0x000fc8000f8e0002 */
[----:B------:R-:W-:Y:S01]  /*dd30*/  IMAD R5, R34, UR5, R5 ;  /* 0x0000000522057c24 */ /* 0x000fe2000f8e0205 */
[----:B------:R-:W-:Y:S01]  /*dd40*/  ULDC.64 UR4, c[0x0][0x308] ;  /* 0x0000c20000047ab9 */ /* 0x000fe20000000a00 */
[----:B0-----:R-:W-:Y:S02]  /*dd50*/  IMAD R4, R18, 0x1000, R31 ;  /* 0x0000100012047824 */ /* 0x001fe400078e021f */
[----:B------:R-:W-:Y:S02]  /*dd60*/  IMAD.IADD R3, R3, 0x1, R5 ;  /* 0x0000000103037824 */ /* 0x000fe400078e0205 */
[----:B------:R-:W-:Y:S02]  /*dd70*/  IMAD R0, R23, UR4, RZ ;  /* 0x0000000417007c24 */ /* 0x000fe4000f8e02ff */
[----:B------:R-:W-:-:S04]  /*dd80*/  IMAD.WIDE.U32 R2, R19, UR4, R2 ;  /* 0x0000000413027c25 */ /* 0x000fc8000f8e0002 */
[----:B------:R-:W-:Y:S01]  /*dd90*/  IMAD R5, R19, UR5, R0 ;  /* 0x0000000513057c24 */ /* 0x000fe2000f8e0200 */
[----:B------:R-:W-:Y:S01]  /*dda0*/  ULDC.64 UR4, c[0x0][0x2e8] ;  /* 0x0000ba0000047ab9 */ /* 0x000fe20000000a00 */
[----:B-1----:R-:W-:Y:S01]  /*ddb0*/  IMAD.SHL.U32 R6, R6, 0x8, RZ ;  /* 0x0000000806067824 */ /* 0x002fe200078e00ff */
[----:B------:R-:W-:Y:S01]  /*ddc0*/  LEA R0, P0, R2, UR4, 0x1 ;  /* 0x0000000402007c11 */ /* 0x000fe2000f8008ff */
[----:B------:R-:W-:Y:S01]  /*ddd0*/  UMOV UR4, 0xffffffff ;  /* 0xffffffff00047882 */ /* 0x000fe20000000000 */
[----:B------:R-:W-:Y:S02]  /*dde0*/  IADD3 R5, R3, R5, RZ ;  /* 0x0000000503057210 */ /* 0x000fe40007ffe0ff */
[----:B------:R-:W-:Y:S02]  /*ddf0*/  LOP3.LUT R6, R6, 0x38, RZ, 0xc0, !PT ;  /* 0x0000003806067812 */ /* 0x000fe400078ec0ff */
[----:B------:R-:W-:Y:S02]  /*de00*/  LEA.HI.X R5, R2, UR5, R5, 0x1, P0 ;  /* 0x0000000502057c11 */ /* 0x000fe400080f0c05 */
[----:B------:R-:W-:Y:S01]  /*de10*/  ISETP.GE.AND P0, PT, R27, 0x1, PT ;  /* 0x000000011b00780c */ /* 0x000fe20003f06270 */
[----:B------:R-:W-:-:S12]  /*de20*/  BRA.DIV UR4, `(.L_x_7322) ;  /* 0x0000002e04947947 */ /* 0x000fd8000b800000 */
[----:B------:R-:W0:Y:S01]  /*de30*/  SHFL.IDX PT, R14, R0, RZ, 0x181f ;  /* 0x00181fff000e7589 */ /* 0x000e2200000e0000 */
[----:B------:R-:W-:-:S03]  /*de40*/  @P0 LEA R7, R4, R17, 0x1 ;  /* 0x0000001104070211 */ /* 0x000fc600078e08ff */
        /* <DEDUP_REMOVED lines=9> */
[----:B0-----:R-:W-:-:S05]  /*dee0*/  @P0 LEA R14, P1, R6, R14, 0x1 ;  /* 0x0000000e060e0211 */ /* 0x001fca00078208ff */
[----:B-1----:R-:W-:Y:S01]  /*def0*/  @P0 IMAD.X R3, RZ, RZ, R2, P1 ;  /* 0x000000ffff030224 */ /* 0x002fe200008e0602 */
[----:B------:R-:W-:Y:S02]  /*df00*/  @P0 MOV R2, R14 ;  /* 0x0000000e00020202 */ /* 0x000fe40000000f00 */
        /* <DEDUP_REMOVED lines=11> */
.L_x_7384:
[----:B------:R-:W-:-:S13]  /*dfc0*/  ISETP.GE.AND P0, PT, R27, 0x31, PT ;  /* 0x000000311b00780c */ /* 0x000fda0003f06270 */
[----:B01----:R-:W-:-:S04]  /*dfd0*/  @P0 LEA R2, P1, R6, R14, 0x1 ;  /* 0x0000000e06020211 */ /* 0x003fc800078208ff */
[----:B------:R-:W-:Y:S01]  /*dfe0*/  @P0 IADD3.X R3, RZ, R5, RZ, P1, !PT ;  /* 0x00000005ff030210 */ /* 0x000fe20000ffe4ff */
[----:B------:R-:W-:-:S05]  /*dff0*/  @P0 IMAD R5, R4, 0x2, R17 ;  /* 0x0000000204050824 */ /* 0x000fca00078e0211 */
[----:B------:R-:W-:Y:S01]  /*e000*/  @!PT LDS RZ, [RZ] ;  /* 0x00000000fffff984 */ /* 0x000fe20000000800 */
[----:B------:R-:W-:Y:S01]  /*e010*/  @!PT LDS RZ, [RZ] ;  /* 0x00000000fffff984 */ /* 0x000fe20000000800 */
[----:B------:R-:W-:Y:S01]  /*e020*/  @!PT LDS RZ, [RZ] ;  /* 0x00000000fffff984 */ /* 0x000fe20000000800 */
[----:B------:R0:W-:Y:S01]  /*e030*/  @P0 LDGSTS.E.BYPASS.LTC128B.128 [R5+0x23c00], desc[UR50][R2.64], !P2 ;  /* 0x23c0000002050fae */ /* 0x0001e2000d101d72 */
[----:B------:R-:W-:Y:S01]  /*e040*/  PLOP3.LUT P0, PT, PT, PT, PT, 0x80, 0x0 ;  /* 0x000000000000781c */ /* 0x000fe20003f0f070 */
[----:B------:R-:W-:-:S12]  /*e050*/  NOP ;  /* 0x0000000000007918 */ /* 0x000fd80000000000 */
.L_x_7323:
        /* <DEDUP_REMOVED lines=11> */
.L_x_7324:
        /* <DEDUP_REMOVED lines=23> */
.L_x_7326:
[----:B------:R-:W-:Y:S05]  /*e280*/  BSYNC B6 ;  /* 0x0000000000067941 */ /* 0x000fea0003800000 */
.L_x_7325:
[----:B------:R2:W5:Y:S01]  /*e290*/  LDL R8, [R1+0x8] ;  /* 0x0000080001087983 */ /* 0x0005620000100800 */
[----:B------:R-:W-:Y:S01]  /*e2a0*/  UISETP.NE.AND UP0, UPT, UR47, URZ, UPT ;  /* 0x0000003f2f00728c */ /* 0x000fe2000bf05270 */
[----:B------:R-:W-:Y:S01]  /*e2b0*/  IMAD.U32 R0, RZ, RZ, UR43 ;  /* 0x0000002bff007e24 */ /* 0x000fe2000f8e00ff */
[----:B------:R-:W-:Y:S01]  /*e2c0*/  LOP3.LUT P5, RZ, R16, 0x1000, RZ, 0xc0, !PT ;  /* 0x0000100010ff7812 */ /* 0x000fe200078ac0ff */
[----:B0-----:R-:W0:Y:S01]  /*e2d0*/  S2R R2, SR_TID.X ;  /* 0x0000000000027919 */ /* 0x001e220000002100 */
[----:B------:R-:W-:Y:S01]  /*e2e0*/  R2UR UR6, R23 ;  /* 0x00000000170672ca */ /* 0x000fe200000e0000 */
[----:B------:R-:W-:Y:S01]  /*e2f0*/  ULDC.64 UR8, c[0x0][0x2d8] ;  /* 0x0000b60000087ab9 */ /* 0x000fe20000000a00 */
[----:B------:R-:W-:-:S05]  /*e300*/  PLOP3.LUT P0, PT, PT, PT, UP0, 0x80, 0x0 ;  /* 0x000000000000781c */ /* 0x000fca0003f0f008 */
[----:B------:R-:W-:Y:S01]  /*e310*/  @UP0 ULDC UR4, c[0x0][0x44c] ;  /* 0x0001130000040ab9 */ /* 0x000fe20000000800 */
[----:B0-----:R-:W-:-:S05]  /*e320*/  IMAD.SHL.U32 R2, R2, 0x10, RZ ;  /* 0x0000001002027824 */ /* 0x001fca00078e00ff */
[----:B------:R-:W-:-:S05]  /*e330*/  LOP3.LUT R2, R36, 0x70, R2, 0xf8, !PT ;  /* 0x0000007024027812 */ /* 0x000fca00078ef802 */
[----:B------:R-:W-:-:S04]  /*e340*/  IMAD R0, R0, 0x40, R2 ;  /* 0x0000004000007824 */ /* 0x000fc800078e0202 */
[----:B------:R-:W-:Y:S01]  /*e350*/  @P0 IMAD.HI.U32 R3, R0, UR4, RZ ;  /* 0x0000000400030c27 */ /* 0x000fe2000f8e00ff */
[----:B------:R-:W-:Y:S01]  /*e360*/  PLOP3.LUT P0, PT, PT, PT, UP0, 0x80, 0x0 ;  /* 0x000000000000781c */ /* 0x000fe20003f0f008 */
[----:B------:R-:W-:Y:S01]  /*e370*/  @UP0 ULDC UR4, c[0x0][0x450] ;  /* 0x0001140000040ab9 */ /* 0x000fe20000000800 */
[----:B------:R-:W-:Y:S02]  /*e380*/  MOV R2, R0 ;  /* 0x0000000000027202 */ /* 0x000fe40000000f00 */
[----:B------:R-:W-:Y:S01]  /*e390*/  R2UR UR7, R19 ;  /* 0x00000000130772ca */ /* 0x000fe200000e0000 */
[----:B------:R-:W-:-:S08]  /*e3a0*/  UIMAD UR6, UR6, UR8, URZ ;  /* 0x00000008060672a4 */ /* 0x000fd0000f8e023f */
[----:B------:R-:W-:Y:S02]  /*e3b0*/  @P0 SHF.R.U32.HI R2, RZ, UR4, R3 ;  /* 0x00000004ff020c19 */ /* 0x000fe40008011603 */
[----:B------:R-:W-:Y:S02]  /*e3c0*/  R2UR UR4, R19 ;  /* 0x00000000130472ca */ /* 0x000fe400000e0000 */
[----:B------:R-:W-:Y:S01]  /*e3d0*/  UIMAD UR7, UR7, UR9, UR6 ;  /* 0x00000009070772a4 */ /* 0x000fe2000f8e0206 */
[----:B------:R-:W0:Y:S01]  /*e3e0*/  S2R R10, SR_TID.X ;  /* 0x00000000000a7919 */ /* 0x000e220000002100 */
[----:B------:R-:W-:Y:S01]  /*e3f0*/  USHF.R.S32.HI UR6, URZ, 0x1f, UR42 ;  /* 0x0000001f3f067899 */ /* 0x000fe2000801142a */
[----:B------:R-:W-:-:S08]  /*e400*/  IMAD.MOV R5, RZ, RZ, -R2 ;  /* 0x000000ffff057224 */ /* 0x000fd000078e0a02 */
        /* <DEDUP_REMOVED lines=30> */
[----:B------:R-:W-:-:S03]  /*e5f0*/  IMAD.U32 R3, RZ, RZ, UR43 ;  /* 0x0000002bff037e24 */ /* 0x000fc6000f8e00ff */
[----:B------:R-:W2:Y:S01]  /*e600*/  SHFL.IDX PT, R2, R5, RZ, 0x181f ;  /* 0x00181fff05027589 */ /* 0x000ea200000e0000 */
[----:B------:R-:W-:-:S04]  /*e610*/  IMAD R4, R3, 0x40, R36 ;  /* 0x0000004003047824 */ /* 0x000fc800078e0224 */
[C---:B------:R-:W-:Y:S01]  /*e620*/  VIADD R6, R4.reuse, 0x10 ;  /* 0x0000001004067836 */ /* 0x040fe20000000000 */
[----:B------:R-:W-:-:S13]  /*e630*/  ISETP.GE.AND P0, PT, R4, UR37, PT ;  /* 0x0000002504007c0c */ /* 0x000fda000bf06270 */
[----:B0-----:R-:W-:-:S04]  /*e640*/  @!P0 LEA R14, P1, R10, R14, 0x1 ;  /* 0x0000000e0a0e8211 */ /* 0x001fc800078208ff */
[----:B--2---:R-:W-:Y:S01]  /*e650*/  @!P0 IADD3.X R3, RZ, R2, RZ, P1, !PT ;  /* 0x00000002ff038210 */ /* 0x004fe20000ffe4ff */
[----:B------:R-:W-:Y:S02]  /*e660*/  @!P0 IMAD.MOV.U32 R2, RZ, RZ, R14 ;  /* 0x000000ffff028224 */ /* 0x000fe400078e000e */
[----:B------:R-:W0:Y:S04]  /*e670*/  SHFL.IDX PT, R14, R0, 0x1, 0x181f ;  /* 0x00381f00000e7f89 */ /* 0x000e2800000e0000 */
[----:B-----5:R2:W-:Y:S01]  /*e680*/  @!P0 LDGSTS.E.BYPASS.LTC128B.128 [R8+0x20400], desc[UR50][R2.64], !P5 ;  /* 0x2040000002088fae */ /* 0x0205e2000e901d72 */
[----:B------:R-:W-:Y:S01]  /*e690*/  ISETP.GE.AND P0, PT, R6, UR37, PT ;  /* 0x0000002506007c0c */ /* 0x000fe2000bf06270 */
[----:B------:R-:W-:Y:S02]  /*e6a0*/  VIADD R6, R4, 0x20 ;  /* 0x0000002004067836 */ /* 0x000fe40000000000 */
[----:B--2---:R-:W2:Y:S10]  /*e6b0*/  SHFL.IDX PT, R2, R5, 0x1, 0x181f ;  /* 0x00381f0005027f89 */ /* 0x004eb400000e0000 */
[----:B0-----:R-:W-:-:S05]  /*e6c0*/  @!P0 LEA R14, P1, R10, R14, 0x1 ;  /* 0x0000000e0a0e8211 */ /* 0x001fca00078208ff */
[----:B--2---:R-:W-:Y:S01]  /*e6d0*/  @!P0 IMAD.X R3, RZ, RZ, R2, P1 ;  /* 0x000000ffff038224 */ /* 0x004fe200008e0602 */
[----:B------:R-:W-:Y:S02]  /*e6e0*/  @!P0 MOV R2, R14 ;  /* 0x0000000e00028202 */ /* 0x000fe40000000f00 */
        /* <DEDUP_REMOVED lines=10> */
.L_x_7393:
[----:B------:R-:W-:-:S04]  /*e790*/  IADD3 R4, R4, 0x30, RZ ;  /* 0x0000003004047810 */ /* 0x000fc80007ffe0ff */
[----:B------:R-:W-:-:S13]  /*e7a0*/  ISETP.GE.AND P0, PT, R4, UR37, PT ;  /* 0x0000002504007c0c */ /* 0x000fda000bf06270 */
[----:B0-2---:R-:W-:-:S05]  /*e7b0*/  @!P0 LEA R2, P1, R10, R14, 0x1 ;  /* 0x0000000e0a028211 */ /* 0x005fca00078208ff */
[----:B------:R-:W-:-:S05]  /*e7c0*/  @!P0 IMAD.X R3, RZ, RZ, R5, P1 ;  /* 0x000000ffff038224 */ /* 0x000fca00008e0605 */
[----:B------:R-:W-:Y:S01]  /*e7d0*/  @!PT LDS RZ, [RZ] ;  /* 0x00000000fffff984 */ /* 0x000fe20000000800 */
[----:B------:R-:W-:Y:S01]  /*e7e0*/  @!PT LDS RZ, [RZ] ;  /* 0x00000000fffff984 */ /* 0x000fe20000000800 */
[----:B------:R-:W-:Y:S01]  /*e7f0*/  @!PT LDS RZ, [RZ] ;  /* 0x00000000fffff984 */ /* 0x000fe20000000800 */
[----:B------:R0:W-:Y:S01]  /*e800*/  @!P0 LDGSTS.E.BYPASS.LTC128B.128 [R8+0x21c00], desc[UR50][R2.64], !P5 ;  /* 0x21c0000002088fae */ /* 0x0001e2000e901d72 */
[----:B------:R-:W-:Y:S01]  /*e810*/  PLOP3.LUT P0, PT, PT, PT, PT, 0x80, 0x0 ;  /* 0x000000000000781c */ /* 0x000fe20003f0f070 */
[----:B------:R-:W-:-:S12]  /*e820*/  NOP ;  /* 0x0000000000007918 */ /* 0x000fd80000000000 */
.L_x_7328:
        /* <DEDUP_REMOVED lines=18> */
.L_x_7394:
[----:B------:R-:W-:Y:S05]  /*e950*/  BSYNC B0 ;  /* 0x0000000000007941 */ /* 0x000fea0003800000 */
.L_x_7329:
[----:B------:R-:W-:-:S04]  /*e960*/  MOV R2, UR46 ;  /* 0x0000002e00027c02 */ /* 0x000fc80008000f00 */
[----:B------:R-:W-:-:S13]  /*e970*/  ISETP.NE.AND P0, PT, R2, 0x3, PT ;  /* 0x000000030200780c */ /* 0x000fda0003f05270 */
[----:B------:R-:W-:Y:S05]  /*e980*/  @!P0 BRA `(.L_x_7331) ;  /* 0x0000000000048947 */ /* 0x000fea0003800000 */
[----:B------:R-:W-:Y:S01]  /*e990*/  BPT.TRAP 0x1 ;  /* 0x000000040000795c */ /* 0x000fe20000300000 */
.L_x_7331:
[----:B0-----:R-:W-:Y:S01]  /*e9a0*/  SHF.L.U32 R0, R22, 0x1f, RZ ;  /* 0x0000001f16007819 */ /* 0x001fe200000006ff */
[----:B------:R-:W-:Y:S03]  /*e9b0*/  BSSY B0, `(.L_x_7332) ;  /* 0x0000003000007945 */ /* 0x000fe60003800000 */
[----:B------:R-:W0:Y:S02]  /*e9c0*/  SYNCS.PHASECHK.TRANS64.TRYWAIT P0, [R25+URZ+0x28c60], R0 ;  /* 0x028c6000190075a7 */ /* 0x000e24000800017f */
[----:B0-----:R-:W-:Y:S05]  /*e9d0*/  @!P0 BRA `(.L_x_7333) ;  /* 0x0000002c00008947 */ /* 0x001fea0003800000 */
.L_x_7395:
[----:B------:R-:W-:Y:S05]  /*e9e0*/  BSYNC B0 ;  /* 0x0000000000007941 */ /* 0x000fea0003800000 */
.L_x_7332:
        /* <DEDUP_REMOVED lines=14> */
[----:B------:R-:W-:Y:S01]  /*ead0*/  IMAD.IADD R3, R3, 0x1, R5 ;  /* 0x0000000103037824 */ /* 0x000fe200078e0205 */
[----:B------:R-:W-:Y:S01]  /*eae0*/  LEA R5, R18, R31, 0xf ;  /* 0x0000001f12057211 */ /* 0x000fe200078e78ff */
[C---:B------:R-:W-:Y:S02]  /*eaf0*/  IMAD R7, R19.reuse, UR5, R0 ;  /* 0x0000000513077c24 */ /* 0x040fe4000f8e0200 */
[----:B------:R-:W-:Y:S01]  /*eb00*/  IMAD.WIDE.U32 R2, R19, UR4, R2 ;  /* 0x0000000413027c25 */ /* 0x000fe2000f8e0002 */
[----:B------:R-:W-:-:S03]  /*eb10*/  ULDC.64 UR4, c[0x0][0x318] ;  /* 0x0000c60000047ab9 */ /* 0x000fc60000000a00 */
[----:B------:R-:W-:Y:S01]  /*eb20*/  IMAD.IADD R7, R3, 0x1, R7 ;  /* 0x0000000103077824 */ /* 0x000fe200078e0207 */
[----:B------:R-:W-:Y:S01]  /*eb30*/  LEA R6, P0, R2, UR4, 0x1 ;  /* 0x0000000402067c11 */ /* 0x000fe2000f8008ff */
[----:B------:R-:W-:-:S03]  /*eb40*/  UMOV UR4, 0xffffffff ;  /* 0xffffffff00047882 */ /* 0x000fc60000000000 */
[----:B------:R-:W-:Y:S02]  /*eb50*/  LEA.HI.X R7, R2, UR5, R7, 0x1, P0 ;  /* 0x0000000502077c11 */ /* 0x000fe400080f0c07 */
[----:B------:R-:W-:-:S13]  /*eb60*/  ISETP.GT.AND P0, PT, R4, -0x1, PT ;  /* 0xffffffff0400780c */ /* 0x000fda0003f04270 */
[----:B------:R-:W-:Y:S01]  /*eb70*/  @P0 LOP3.LUT R16, R16, 0x800, RZ, 0xfc, !PT ;  /* 0x0000080010100812 */ /* 0x000fe200078efcff */
[----:B------:R-:W-:Y:S06]  /*eb80*/  BRA.DIV UR4, `(.L_x_7334) ;  /* 0x0000002a04a87947 */ /* 0x000fec000b800000 */
[----:B------:R-:W0:Y:S01]  /*eb90*/  S2R R2, SR_TID.X ;  /* 0x0000000000027919 */ /* 0x000e220000002100 */
[C---:B------:R-:W-:Y:S02]  /*eba0*/  LOP3.LUT P1, RZ, R32.reuse, 0x1, RZ, 0xc0, !PT ;  /* 0x0000000120ff7812 */ /* 0x040fe4000782c0ff */
[----:B------:R-:W-:Y:S01]  /*ebb0*/  LEA R5, R5, R17, 0x1 ;  /* 0x0000001105057211 */ /* 0x000fe200078e08ff */
[----:B------:R-:W2:Y:S01]  /*ebc0*/  SHFL.IDX PT, R14, R6, RZ, 0x181f ;  /* 0x00181fff060e7589 */ /* 0x000ea200000e0000 */
[C---:B------:R-:W-:Y:S02]  /*ebd0*/  LOP3.LUT P5, RZ, R32.reuse, 0x2, RZ, 0xc0, !PT ;  /* 0x0000000220ff7812 */ /* 0x040fe400078ac0ff */
[C---:B------:R-:W-:Y:S01]  /*ebe0*/  LOP3.LUT P4, RZ, R32.reuse, 0x4, RZ, 0xc0, !PT ;  /* 0x0000000420ff7812 */ /* 0x040fe2000788c0ff */
[----:B------:R-:W3:Y:S01]  /*ebf0*/  SHFL.IDX PT, R3, R7, RZ, 0x181f ;  /* 0x00181fff07037589 */ /* 0x000ee200000e0000 */
[C---:B------:R-:W-:Y:S02]  /*ec00*/  LOP3.LUT P3, RZ, R32.reuse, 0x8, RZ, 0xc0, !PT ;  /* 0x0000000820ff7812 */ /* 0x040fe4000786c0ff */
[----:B------:R-:W-:Y:S01]  /*ec10*/  LOP3.LUT P2, RZ, R32, 0x10, RZ, 0xc0, !PT ;  /* 0x0000001020ff7812 */ /* 0x000fe2000784c0ff */
[----:B------:R-:W-:Y:S01]  /*ec20*/  SHFL.IDX PT, R8, R7, 0x2, 0x181f ;  /* 0x00581f0007087f89 */ /* 0x000fe200000e0000 */
[----:B------:R-:W-:-:S04]  /*ec30*/  LOP3.LUT R16, R16, 0xfffffdff, RZ, 0xc0, !PT ;  /* 0xfffffdff10107812 */ /* 0x000fc800078ec0ff */
        /* <DEDUP_REMOVED lines=70> */
.L_x_7405:
        /* <DEDUP_REMOVED lines=25> */
.L_x_7335:
        /* <DEDUP_REMOVED lines=11> */
.L_x_7336:
[----:B------:R-:W-:Y:S01]  /*f2e0*/  UISETP.GE.AND UP0, UPT, UR44, 0x2, UPT ;  /* 0x000000022c00788c */ /* 0x000fe2000bf06270 */
[----:B------:R0:W-:Y:S05]  /*f2f0*/  SYNCS.ARRIVE.TRANS64.A1T0 RZ, [R25+URZ+0x28c50], RZ ;  /* 0x028c50ff19ff79a7 */ /* 0x0001ea000810003f */
[----:B------:R-:W-:-:S13]  /*f300*/  PLOP3.LUT P0, PT, PT, PT, UP0, 0x40, 0x0 ;  /* 0x000000000000781c */ /* 0x000fda0003f0e808 */
[----:B0-----:R-:W-:Y:S05]  /*f310*/  @P0 BRA `(.L_x_7337) ;  /* 0x0000000c009c0947 */ /* 0x001fea0003800000 */
[----:B------:R-:W-:Y:S01]  /*f320*/  UIADD3 UR4, UR44, -0x2, URZ ;  /* 0xfffffffe2c047890 */ /* 0x000fe2000fffe03f */
[----:B------:R-:W-:Y:S05]  /*f330*/  BSSY B0, `(.L_x_7337) ;  /* 0x00000e5000007945 */ /* 0x000fea0003800000 */
[----:B------:R-:W-:-:S07]  /*f340*/  IMAD.U32 R9, RZ, RZ, UR4 ;  /* 0x00000004ff097e24 */ /* 0x000fce000f8e00ff */
.L_x_7350:
[----:B0-----:R-:W0:Y:S01]  /*f350*/  S2R R2, SR_TID.X ;  /* 0x0000000000027919 */ /* 0x001e220000002100 */
[----:B------:R-:W2:Y:S01]  /*f360*/  LDC R3, c[0x0][0x430] ;  /* 0x00010c00ff037b82 */ /* 0x000ea20000000800 */
[----:B-1----:R-:W-:Y:S01]  /*f370*/  IMAD R8, R9, 0x40, R30 ;  /* 0x0000004009087824 */ /* 0x002fe200078e021e */
[----:B------:R-:W-:Y:S02]  /*f380*/  IADD3 R18, R18, 0x1, RZ ;  /* 0x0000000112127810 */ /* 0x000fe40007ffe0ff */
[----:B--2---:R-:W-:Y:S01]  /*f390*/  ISETP.NE.AND P0, PT, R3, 0x1, PT ;  /* 0x000000010300780c */ /* 0x004fe20003f05270 */
[----:B0-----:R-:W-:-:S05]  /*f3a0*/  IMAD.SHL.U32 R2, R2, 0x10, RZ ;  /* 0x0000001002027824 */ /* 0x001fca00078e00ff */
[----:B------:R-:W-:-:S07]  /*f3b0*/  LOP3.LUT R2, R36, 0x70, R2, 0xf8, !PT ;  /* 0x0000007024027812 */ /* 0x000fce00078ef802 */
[----:B------:R-:W0:Y:S01]  /*f3c0*/  @P0 LDC R3, c[0x0][0x434] ;  /* 0x00010d00ff030b82 */ /* 0x000e220000000800 */
[C---:B------:R-:W-:Y:S02]  /*f3d0*/  ISETP.GT.U32.AND P1, PT, R2.reuse, 0x3f, PT ;  /* 0x0000003f0200780c */ /* 0x040fe40003f24070 */
[----:B------:R-:W-:-:S05]  /*f3e0*/  IADD3 R8, R2, R8, RZ ;  /* 0x0000000802087210 */ /* 0x000fca0007ffe0ff */
        /* <DEDUP_REMOVED lines=10> */
[----:B------:R-:W-:-:S04]  /*f490*/  @!P1 IMAD.WIDE.U32 R2, R24, R4, R2 ;  /* 0x0000000418029225 */ /* 0x000fc800078e0002 */
[----:B------:R-:W-:Y:S02]  /*f4a0*/  @!P1 IMAD.IADD R3, R5, 0x1, R3 ;  /* 0x0000000105039824 */ /* 0x000fe400078e0203 */
[----:B------:R-:W-:Y:S01]  /*f4b0*/  IMAD.MOV.U32 R4, RZ, RZ, RZ ;  /* 0x000000ffff047224 */ /* 0x000fe200078e00ff */
        /* <DEDUP_REMOVED lines=9> */
[----:B------:R-:W-:Y:S01]  /*f550*/  SEL R3, RZ, 0x1, P0 ;  /* 0x00000001ff037807 */ /* 0x000fe20000000000 */
[----:B------:R-:W-:Y:S01]  /*f560*/  IMAD R5, R5, UR4, R8 ;  /* 0x0000000405057c24 */ /* 0x000fe2000f8e0208 */
[----:B------:R-:W-:Y:S01]  /*f570*/  MOV R2, R9 ;  /* 0x0000000900027202 */ /* 0x000fe20000000f00 */
[----:B------:R-:W-:Y:S01]  /*f580*/  VIADD R9, R9, 0xffffffff ;  /* 0xffffffff09097836 */ /* 0x000fe20000000000 */
[----:B------:R-:W-:-:S02]  /*f590*/  SEL R18, R18, RZ, P0 ;  /* 0x000000ff12127207 */ /* 0x000fc40000000000 */
[----:B------:R-:W-:Y:S02]  /*f5a0*/  LOP3.LUT R22, R22, R3, RZ, 0x3c, !PT ;  /* 0x0000000316167212 */ /* 0x000fe400078e3cff */
[----:B------:R-:W-:Y:S01]  /*f5b0*/  ISETP.GT.AND P3, PT, R2, RZ, PT ;  /* 0x000000ff0200720c */ /* 0x000fe20003f64270 */
[----:B0-----:R-:W-:-:S12]  /*f5c0*/  @!P1 BRA `(.L_x_7338) ;  /* 0x0000000000049947 */ /* 0x001fd80003800000 */
[----:B------:R-:W-:Y:S01]  /*f5d0*/  BPT.TRAP 0x1 ;  /* 0x000000040000795c */ /* 0x000fe20000300000 */
.L_x_7338:
[----:B------:R-:W-:Y:S01]  /*f5e0*/  IMAD R8, R18, 0x8, R17 ;  /* 0x0000000812087824 */ /* 0x000fe200078e0211 */
[----:B------:R-:W-:Y:S01]  /*f5f0*/  SHF.L.U32 R20, R22, 0x1f, RZ ;  /* 0x0000001f16147819 */ /* 0x000fe200000006ff */
[----:B------:R-:W-:Y:S01]  /*f600*/  BSSY B1, `(.L_x_7339) ;  /* 0x0000004000017945 */ /* 0x000fe20003800000 */
[----:B------:R-:W-:Y:S02]  /*f610*/  SHF.R.S32.HI R7, RZ, 0x1f, R5 ;  /* 0x0000001fff077819 */ /* 0x000fe40000011405 */
[----:B------:R-:W0:Y:S02]  /*f620*/  SYNCS.PHASECHK.TRANS64.TRYWAIT P0, [R8+URZ+0x28c40], R20 ;  /* 0x028c4014080075a7 */ /* 0x000e24000800017f */
[----:B0-----:R-:W-:Y:S05]  /*f630*/  @!P0 BRA `(.L_x_7340) ;  /* 0x0000002800048947 */ /* 0x001fea0003800000 */
.L_x_7406:
[----:B------:R-:W-:Y:S05]  /*f640*/  BSYNC B1 ;  /* 0x0000000000017941 */ /* 0x000fea0003800000 */
.L_x_7339:
        /* <DEDUP_REMOVED lines=15> */
[----:B------:R-:W-:Y:S02]  /*f740*/  IMAD R6, R18, 0x1000, R31 ;  /* 0x0000100012067824 */ /* 0x000fe400078e021f */
[----:B------:R-:W-:Y:S01]  /*f750*/  IMAD.WIDE.U32 R2, R19, UR4, R2 ;  /* 0x0000000413027c25 */ /* 0x000fe2000f8e0002 */
[----:B------:R-:W-:-:S03]  /*f760*/  ULDC.64 UR4, c[0x0][0x2e8] ;  /* 0x0000ba0000047ab9 */ /* 0x000fc60000000a00 */
[----:B------:R-:W-:Y:S01]  /*f770*/  IMAD.IADD R27, R27, 0x1, R3 ;  /* 0x000000011b1b7824 */ /* 0x000fe200078e0203 */
[----:B------:R-:W-:Y:S01]  /*f780*/  LEA R21, P0, R2, UR4, 0x1 ;  /* 0x0000000402157c11 */ /* 0x000fe2000f8008ff */
[----:B------:R-:W-:-:S03]  /*f790*/  UMOV UR4, 0xffffffff ;  /* 0xffffffff00047882 */ /* 0x000fc60000000000 */
[----:B------:R-:W-:Y:S01]  /*f7a0*/  LEA.HI.X R27, R2, UR5, R27, 0x1, P0 ;  /* 0x00000005021b7c11 */ /* 0x000fe200080f0c1b */
[----:B------:R-:W-:Y:S08]  /*f7b0*/  BRA.DIV UR4, `(.L_x_7341) ;  /* 0x0000002604b87947 */ /* 0x000ff0000b800000 */
[----:B------:R-:W2:Y:S01]  /*f7c0*/  SHFL.IDX PT, R14, R21, RZ, 0x181f ;  /* 0x00181fff150e7589 */ /* 0x000ea200000e0000 */
[----:B-1----:R-:W-:-:S03]  /*f7d0*/  LEA R25, R6, R17, 0x1 ;  /* 0x0000001106197211 */ /* 0x002fc600078e08ff */
[----:B------:R-:W1:Y:S01]  /*f7e0*/  SHFL.IDX PT, R3, R27, RZ, 0x181f ;  /* 0x00181fff1b037589 */ /* 0x000e6200000e0000 */
[----:B--2---:R-:W-:-:S03]  /*f7f0*/  IADD3 R2, P0, R14, R0, RZ ;  /* 0x000000000e027210 */ /* 0x004fc60007f1e0ff */
[----:B------:R-:W2:Y:S02]  /*f800*/  SHFL.IDX PT, R14, R21, 0x1, 0x181f ;  /* 0x00381f00150e7f89 */ /* 0x000ea400000e0000 */
[----:B-1----:R-:W-:-:S05]  /*f810*/  IMAD.X R3, RZ, RZ, R3, P0 ;  /* 0x000000ffff037224 */ /* 0x002fca00000e0603 */
[----:B------:R1:W-:Y:S04]  /*f820*/  LDGSTS.E.BYPASS.LTC128B.128 [R25+0x22400], desc[UR50][R2.64], !P1 ;  /* 0x2240000002197fae */ /* 0x0003e8000c901d72 */
[----:B-1----:R-:W1:Y:S01]  /*f830*/  SHFL.IDX PT, R3, R27, 0x1, 0x181f ;  /* 0x00381f001b037f89 */ /* 0x002e6200000e0000 */
[----:B--2---:R-:W-:-:S03]  /*f840*/  IADD3 R2, P0, R14, R0, RZ ;  /* 0x000000000e027210 */ /* 0x004fc60007f1e0ff */
[----:B------:R-:W2:Y:S02]  /*f850*/  SHFL.IDX PT, R14, R21, 0x2, 0x181f ;  /* 0x00581f00150e7f89 */ /* 0x000ea400000e0000 */
[----:B-1----:R-:W-:-:S05]  /*f860*/  IMAD.X R3, RZ, RZ, R3, P0 ;  /* 0x000000ffff037224 */ /* 0x002fca00000e0603 */
[----:B------:R1:W-:Y:S04]  /*f870*/  LDGSTS.E.BYPASS.LTC128B.128 [R25+0x22c00], desc[UR50][R2.64], !P1 ;  /* 0x22c0000002197fae */ /* 0x0003e8000c901d72 */
[----:B-1----:R-:W1:Y:S01]  /*f880*/  SHFL.IDX PT, R3, R27, 0x2, 0x181f ;  /* 0x00581f001b037f89 */ /* 0x002e6200000e0000 */
[----:B--2---:R-:W-:-:S03]  /*f890*/  IADD3 R2, P0, R14, R0, RZ ;  /* 0x000000000e027210 */ /* 0x004fc60007f1e0ff */
[----:B------:R2:W3:Y:S04]  /*f8a0*/  SHFL.IDX PT, R14, R21, 0x3, 0x181f ;  /* 0x00781f00150e7f89 */ /* 0x0004e800000e0000 */
[----:B------:R-:W4:Y:S01]  /*f8b0*/  SHFL.IDX PT, R27, R27, 0x3, 0x181f ;  /* 0x00781f001b1b7f89 */ /* 0x000f2200000e0000 */
[----:B-1----:R-:W-:-:S05]  /*f8c0*/  IMAD.X R3, RZ, RZ, R3, P0 ;  /* 0x000000ffff037224 */ /* 0x002fca00000e0603 */
[----:B---3--:R2:W-:Y:S02]  /*f8d0*/  LDGSTS.E.BYPASS.LTC128B.128 [R25+0x23400], desc[UR50][R2.64], !P1 ;  /* 0x2340000002197fae */ /* 0x0085e4000c901d72 */
.L_x_7416:
        /* <DEDUP_REMOVED lines=8> */
.L_x_7342:
[----:B------:R-:W-:Y:S02]  /*f960*/  PLOP3.LUT P1, PT, P1, P0, PT, 0xa2, 0x0 ;  /* 0x000000000000781c */ /* 0x000fe40000f21472 */
[----:B------:R-:W-:-:S08]  /*f970*/  @P0 R2UR P1, UR4, R8 ;  /* 0x00000000080402ca */ /* 0x000fd00000020000 */
[----:B------:R-:W-:-:S05]  /*f980*/  @P0 PLOP3.LUT P0, PT, P1, PT, PT, 0x80, 0x0 ;  /* 0x000000000000081c */ /* 0x000fca0000f0f070 */
[----:B------:R-:W-:Y:S01]  /*f990*/  @!P1 SYNCS.ARRIVE.TRANS64.RED.A0T1 RZ, [UR4+0x28c30], RZ ;  /* 0x028c30ffffff99a7 */ /* 0x000fe20008200404 */
[----:B------:R-:W-:Y:S07]  /*f9a0*/  @!P1 ARRIVES.LDGSTSBAR.64.TRANSCNT [UR4+0x28c30] ;  /* 0x028c3000ff0099b0 */ /* 0x000fee0008000a84 */
[----:B------:R-:W-:Y:S05]  /*f9b0*/  @P0 BRA.U.ANY `(.L_x_7342) ;  /* 0xfffffffd00e80947 */ /* 0x000fea000393ffff */
[----:B------:R-:W-:Y:S01]  /*f9c0*/  NOP ;  /* 0x0000000000007918 */ /* 0x000fe20000000000 */
[----:B-1----:R-:W-:-:S04]  /*f9d0*/  MOV R2, UR46 ;  /* 0x0000002e00027c02 */ /* 0x002fc80008000f00 */
[----:B------:R-:W-:-:S13]  /*f9e0*/  ISETP.NE.AND P2, PT, R2, 0x3, PT ;  /* 0x000000030200780c */ /* 0x000fda0003f45270 */
[----:B------:R-:W-:Y:S05]  /*f9f0*/  @!P2 BRA `(.L_x_7343) ;  /* 0x000000000004a947 */ /* 0x000fea0003800000 */
[----:B------:R-:W-:Y:S01]  /*fa00*/  BPT.TRAP 0x1 ;  /* 0x000000040000795c */ /* 0x000fe20000300000 */
.L_x_7343:
[----:B------:R1:W-:Y:S01]  /*fa10*/  SYNCS.ARRIVE.TRANS64.A1T0 RZ, [R8+URZ+0x28c30], RZ ;  /* 0x028c30ff08ff79a7 */ /* 0x0003e2000810003f */
[----:B------:R-:W-:Y:S05]  /*fa20*/  @!P2 BRA `(.L_x_7344) ;  /* 0x000000000004a947 */ /* 0x000fea0003800000 */
[----:B------:R-:W-:Y:S01]  /*fa30*/  BPT.TRAP 0x1 ;  /* 0x000000040000795c */ /* 0x000fe20000300000 */
.L_x_7344:
[----:B------:R-:W2:Y:S01]  /*fa40*/  SYNCS.PHASECHK.TRANS64.TRYWAIT P0, [R8+URZ+0x28c60], R20 ;  /* 0x028c6014080075a7 */ /* 0x000ea2000800017f */
[----:B------:R-:W-:Y:S04]  /*fa50*/  BSSY B1, `(.L_x_7345) ;  /* 0x0000002000017945 */ /* 0x000fe80003800000 */
[----:B--2---:R-:W-:Y:S05]  /*fa60*/  @!P0 BRA `(.L_x_7346) ;  /* 0x0000002800188947 */ /* 0x004fea0003800000 */
.L_x_7417:
[----:B------:R-:W-:Y:S05]  /*fa70*/  BSYNC B1 ;  /* 0x0000000000017941 */ /* 0x000fea0003800000 */
.L_x_7345:
        /* <DEDUP_REMOVED lines=34> */
[----:B------:R-:W0:Y:S02]  /*fca0*/  SHFL.IDX PT, R14, R10, 0x1, 0x181f ;  /* 0x00381f000a0e7f89 */ /* 0x000e2400000e0000 */
[----:B--2---:R-:W-:Y:S02]  /*fcb0*/  IADD3.X R7, RZ, R3, RZ, P0, !PT ;  /* 0x00000003ff077210 */ /* 0x004fe400007fe4ff */
        /* <DEDUP_REMOVED lines=40> */
.L_x_7427:
[----:B--2---:R-:W-:Y:S02]  /*ff40*/  P2R R4, PR, RZ, 0x2 ;  /* 0x00000002ff047803 */ /* 0x004fe40000000000 */
[----:B------:R-:W-:Y:S02]  /*ff50*/  LOP3.LUT P1, RZ, R16, 0x80, RZ, 0xc0, !PT ;  /* 0x0000008010ff7812 */ /* 0x000fe4000782c0ff */
[----:B------:R-:W-:Y:S02]  /*ff60*/  IADD3 R2, P2, R14, R0, RZ ;  /* 0x000000000e027210 */ /* 0x000fe40007f5e0ff */
[----:B------:R-:W-:Y:S02]  /*ff70*/  P2R R5, PR, RZ, 0x8 ;  /* 0x00000008ff057803 */ /* 0x000fe40000000000 */
[----:B------:R-:W-:Y:S02]  /*ff80*/  LOP3.LUT P3, RZ, R16, 0x40, RZ, 0xc0, !PT ;  /* 0x0000004010ff7812 */ /* 0x000fe4000786c0ff */
[----:B------:R-:W-:-:S02]  /*ff90*/  IADD3.X R3, RZ, R20, RZ, P2, !PT ;  /* 0x00000014ff037210 */ /* 0x000fc400017fe4ff */
[C---:B------:R-:W-:Y:S02]  /*ffa0*/  LOP3.LUT P2, RZ, R16.reuse, 0x20, RZ, 0xc0, !PT ;  /* 0x0000002010ff7812 */ /* 0x040fe4000784c0ff */
[----:B------:R-:W-:Y:S01]  /*ffb0*/  LOP3.LUT P6, RZ, R16, 0x10, RZ, 0xc0, !PT ;  /* 0x0000001010ff7812 */ /* 0x000fe200078cc0ff */
        /* <DEDUP_REMOVED lines=15> */
.L_x_7348:
        /* <DEDUP_REMOVED lines=11> */
.L_x_7349:
[----:B------:R0:W-:Y:S01]  /*10160*/  SYNCS.ARRIVE.TRANS64.A1T0 RZ, [R8+URZ+0x28c50], RZ ;  /* 0x028c50ff08ff79a7 */ /* 0x0001e2000810003f */
[----:B------:R-:W-:Y:S05]  /*10170*/  @P3 BRA `(.L_x_7350) ;  /* 0xfffffff000743947 */ /* 0x000fea000383ffff */
[----:B------:R-:W-:Y:S05]  /*10180*/  BSYNC B0 ;  /* 0x0000000000007941 */ /* 0x000fea0003800000 */
.L_x_7337:
        /* <DEDUP_REMOVED lines=21> */
.L_x_7352:
[----:B------:R-:W-:Y:S05]  /*102e0*/  BSYNC B0 ;  /* 0x0000000000007941 */ /* 0x000fea0003800000 */
.L_x_7351:
[----:B------:R-:W-:-:S07]  /*102f0*/  LOP3.LUT R22, R22, R5, RZ, 0x3c, !PT ;  /* 0x0000000516167212 */ /* 0x000fce00078e3cff */
.L_x_7312:
[----:B------:R-:W-:Y:S05]  /*10300*/  BSYNC B7 ;  /* 0x0000000000077941 */ /* 0x000fea0003800000 */
.L_x_7310:
        /* <DEDUP_REMOVED lines=11> */
.L_x_7353:
[----:B------:R-:W-:-:S03]  /*103c0*/  UMOV UR4, 0xffffffff ;  /* 0xffffffff00047882 */ /* 0x000fc60000000000 */
[----:B------:R-:W-:Y:S05]  /*103d0*/  BRA.DIV UR4, `(.L_x_7355) ;  /* 0x0000002604a07947 */ /* 0x000fea000b800000 */
[----:B------:R2:W3:Y:S02]  /*103e0*/  SHFL.IDX PT, R14, R33, RZ, 0x1f ;  /* 0x00001fff210e7589 */ /* 0x0004e400000e0000 */
.L_x_7430:
[----:B------:R-:W4:Y:S01]  /*103f0*/  @!P1 S2R R3, SR_CgaCtaId ;  /* 0x0000000000039919 */ /* 0x000f220000008800 */
[----:B------:R-:W-:Y:S05]  /*10400*/  WARPSYNC.ALL ;  /* 0x0000000000007948 */ /* 0x000fea0003800000 */
[----:B------:R-:W-:Y:S01]  /*10410*/  BAR.SYNC.DEFER_BLOCKING 0x4, 0x180 ;  /* 0x0106000000007b1d */ /* 0x000fe20000010000 */
[----:B------:R-:W-:-:S04]  /*10420*/  @!P1 MOV R0, 0x400 ;  /* 0x0000040000009802 */ /* 0x000fc80000000f00 */
[----:B----4-:R-:W-:-:S05]  /*10430*/  @!P1 LEA R17, R3, R0, 0x18 ;  /* 0x0000000003119211 */ /* 0x010fca00078ec0ff */
[----:B------:R2:W-:Y:S02]  /*10440*/  @!P1 STS [R17+0x28cd0], R33 ;  /* 0x028cd02111009388 */ /* 0x0005e40000000800 */
[----:B--23--:R-:W-:Y:S01]  /*10450*/  MOV R33, R14 ;  /* 0x0000000e00217202 */ /* 0x00cfe20000000f00 */
[----:B------:R-:W-:Y:S06]  /*10460*/  BAR.ARV 0x5, 0x180 ;  /* 0x0146000000007b1d */ /* 0x000fec0000002000 */
.L_x_7354:
[----:B------:R-:W-:Y:S02]  /*10470*/  ULDC UR4, c[0x0][0xc38] ;  /* 0x00030e0000047ab9 */ /* 0x000fe40000000800 */
[----:B---3--:R-:W-:-:S13]  /*10480*/  ISETP.GE.AND P0, PT, R33, UR4, PT ;  /* 0x0000000421007c0c */ /* 0x008fda000bf06270 */
[----:B------:R-:W-:Y:S05]  /*10490*/  @!P0 BRA `(.L_x_7356) ;  /* 0xffffffc800a88947 */ /* 0x000fea000383ffff */
.L_x_7307:
        /* <DEDUP_REMOVED lines=12> */
.L_x_7431:
[----:B------:R-:W-:Y:S05]  /*10560*/  BSYNC B0 ;  /* 0x0000000000007941 */ /* 0x000fea0003800000 */
.L_x_7357:
[----:B------:R-:W-:-:S03]  /*10570*/  UMOV UR4, 0xffffffff ;  /* 0xffffffff00047882 */ /* 0x000fc60000000000 */
[----:B------:R-:W-:Y:S05]  /*10580*/  BRA.DIV UR4, `(.L_x_7359) ;  /* 0x0000002604707947 */ /* 0x000fea000b800000 */
[----:B---3--:R-:W3:Y:S02]  /*10590*/  S2R R0, SR_TID.X ;  /* 0x0000000000007919 */ /* 0x008ee40000002100 */
[----:B---3--:R-:W-:-:S04]  /*105a0*/  SHF.R.U32.HI R0, RZ, 0x5, R0 ;  /* 0x00000005ff007819 */ /* 0x008fc80000011600 */
[----:B------:R-:W-:-:S05]  /*105b0*/  LOP3.LUT R0, R0, 0x3, RZ, 0xc0, !PT ;  /* 0x0000000300007812 */ /* 0x000fca00078ec0ff */
[----:B------:R3:W4:Y:S02]  /*105c0*/  SHFL.IDX PT, R14, R0, RZ, 0x1f ;  /* 0x00001fff000e7589 */ /* 0x00072400000e0000 */
.L_x_7434:
[----:B----4-:R-:W-:Y:S01]  /*105d0*/  ISETP.NE.AND P0, PT, R14, RZ, PT ;  /* 0x000000ff0e00720c */ /* 0x010fe20003f05270 */
[----:B------:R-:W-:-:S12]  /*105e0*/  BSSY B0, `(.L_x_7360) ;  /* 0x0000024000007945 */ /* 0x000fd80003800000 */
[----:B------:R-:W-:Y:S05]  /*105f0*/  @P0 BRA `(.L_x_7361) ;  /* 0x0000000000880947 */ /* 0x000fea0003800000 */
[----:B------:R-:W-:-:S03]  /*10600*/  UMOV UR4, 0xffffffff ;  /* 0xffffffff00047882 */ /* 0x000fc60000000000 */
[----:B------:R-:W-:Y:S05]  /*10610*/  BRA.DIV UR4, `(.L_x_7362) ;  /* 0x0000002604807947 */ /* 0x000fea000b800000 */
[----:B------:R-:W-:-:S13]  /*10620*/  ELECT P6, URZ, PT ;  /* 0x00000000003f782f */ /* 0x000fda00038c0000 */
.L_x_7437:
[----:B------:R-:W-:Y:S05]  /*10630*/  @!P6 BRA `(.L_x_7361) ;  /* 0x000000000078e947 */ /* 0x000fea0003800000 */
[----:B------:R-:W-:-:S06]  /*10640*/  ULOP3.LUT UR4, UR39, 0x2, URZ, 0xfc, !UPT ;  /* 0x0000000227047892 */ /* 0x000fcc000f8efc3f */
[----:B---3--:R-:W-:-:S05]  /*10650*/  IMAD.U32 R0, RZ, RZ, UR4 ;  /* 0x00000004ff007e24 */ /* 0x008fca000f8e00ff */
[----:B------:R-:W-:-:S13]  /*10660*/  ISETP.NE.AND P0, PT, R0, 0x3, PT ;  /* 0x000000030000780c */ /* 0x000fda0003f05270 */
[----:B------:R-:W-:Y:S05]  /*10670*/  @!P0 BRA `(.L_x_7363) ;  /* 0x0000000000048947 */ /* 0x000fea0003800000 */
[----:B------:R-:W-:Y:S01]  /*10680*/  BPT.TRAP 0x1 ;  /* 0x000000040000795c */ /* 0x000fe20000300000 */
.L_x_7363:
[C---:B------:R-:W-:Y:S01]  /*10690*/  LEA R5, R18.reuse, R7, 0x3 ;  /* 0x0000000712057211 */ /* 0x040fe200078e18ff */
[----:B------:R-:W-:Y:S01]  /*106a0*/  VIADD R18, R18, 0x1 ;  /* 0x0000000112127836 */ /* 0x000fe20000000000 */
[----:B------:R-:W-:-:S04]  /*106b0*/  SHF.L.U32 R0, R22, 0x1f, RZ ;  /* 0x0000001f16007819 */ /* 0x000fc800000006ff */
[----:B------:R-:W3:Y:S01]  /*106c0*/  SYNCS.PHASECHK.TRANS64.TRYWAIT P1, [R5+URZ+0x28c40], R0 ;  /* 0x028c4000050075a7 */ /* 0x000ee2000802017f */
[----:B------:R-:W-:-:S04]  /*106d0*/  ISETP.NE.AND P2, PT, R18, 0x2, PT ;  /* 0x000000021200780c */ /* 0x000fc80003f45270 */
[----:B------:R-:W-:Y:S01]  /*106e0*/  SEL R3, RZ, 0x1, P2 ;  /* 0x00000001ff037807 */ /* 0x000fe20001000000 */
[----:B---3--:R-:W-:Y:S08]  /*106f0*/  @!P1 BRA `(.L_x_7364) ;  /* 0x0000002400689947 */ /* 0x008ff00003800000 */
.L_x_7438:
[----:B------:R-:W-:Y:S02]  /*10700*/  SEL R18, R18, RZ, P2 ;  /* 0x000000ff12127207 */ /* 0x000fe40001000000 */
[----:B------:R-:W-:Y:S01]  /*10710*/  LOP3.LUT R2, R22, R3, RZ, 0x3c, !PT ;  /* 0x0000000316027212 */ /* 0x000fe200078e3cff */
[----:B------:R-:W-:Y:S06]  /*10720*/  @!P0 BRA `(.L_x_7365) ;  /* 0x0000000000048947 */ /* 0x000fec0003800000 */
[----:B------:R-:W-:Y:S01]  /*10730*/  BPT.TRAP 0x1 ;  /* 0x000000040000795c */ /* 0x000fe20000300000 */
.L_x_7365:
[----:B------:R-:W-:Y:S01]  /*10740*/  IMAD R3, R18, 0x8, R7 ;  /* 0x0000000812037824 */ /* 0x000fe200078e0207 */
[----:B------:R-:W-:-:S04]  /*10750*/  SHF.L.U32 R2, R2, 0x1f, RZ ;  /* 0x0000001f02027819 */ /* 0x000fc800000006ff */
[----:B------:R-:W4:Y:S02]  /*10760*/  SYNCS.PHASECHK.TRANS64.TRYWAIT P1, [R3+URZ+0x28c40], R2 ;  /* 0x028c4002030075a7 */ /* 0x000f24000802017f */
[----:B----4-:R-:W-:Y:S05]  /*10770*/  @!P1 BRA `(.L_x_7366) ;  /* 0x00000024005c9947 */ /* 0x010fea0003800000 */
.L_x_7439:
[----:B------:R-:W-:Y:S05]  /*10780*/  @!P0 BRA `(.L_x_7367) ;  /* 0x0000000000048947 */ /* 0x000fea0003800000 */
[----:B------:R-:W-:Y:S01]  /*10790*/  BPT.TRAP 0x1 ;  /* 0x000000040000795c */ /* 0x000fe20000300000 */
.L_x_7367:
[----:B------:R-:W0:Y:S02]  /*107a0*/  SYNCS.PHASECHK.TRANS64.TRYWAIT P1, [R5+URZ+0x28c60], R0 ;  /* 0x028c6000050075a7 */ /* 0x000e24000802017f */
[----:B0-----:R-:W-:Y:S05]  /*107b0*/  @!P1 BRA `(.L_x_7368) ;  /* 0x0000002400609947 */ /* 0x001fea0003800000 */
.L_x_7440:
[----:B------:R-:W-:Y:S05]  /*107c0*/  @!P0 BRA `(.L_x_7369) ;  /* 0x0000000000048947 */ /* 0x000fea0003800000 */
[----:B------:R-:W-:Y:S01]  /*107d0*/  BPT.TRAP 0x1 ;  /* 0x000000040000795c */ /* 0x000fe20000300000 */
.L_x_7369:
[----:B------:R0:W0:Y:S02]  /*107e0*/  SYNCS.PHASECHK.TRANS64.TRYWAIT P0, [R3+URZ+0x28c60], R2 ;  /* 0x028c6002030075a7 */ /* 0x000024000800017f */
[----:B0-----:R-:W-:Y:S05]  /*107f0*/  @!P0 NANOSLEEP.SYNCS 0x989680 ;  /* 0x009896800000895d */ /* 0x001fea0003900000 */
[----:B------:R-:W0:Y:S02]  /*10800*/  @!P0 SYNCS.PHASECHK.TRANS64 P0, [R3+URZ+0x28c60], R2 ;  /* 0x028c6002030085a7 */ /* 0x000e24000800007f */
[----:B0-----:R-:W-:Y:S05]  /*10810*/  @!P0 BRA `(.L_x_7369) ;  /* 0xfffffffc00f08947 */ /* 0x001fea000383ffff */
.L_x_7361:
[----:B------:R-:W-:Y:S05]  /*10820*/  BSYNC B0 ;  /* 0x0000000000007941 */ /* 0x000fea0003800000 */
.L_x_7360:
[----:B------:R-:W-:Y:S05]  /*10830*/  EXIT ;  /* 0x000000000000794d */ /* 0x000fea0003800000 */
.L_x_7251:
[----:B0-----:R-:W-:-:S04]  /*10840*/  IMAD.U32 R3, RZ, RZ, UR21 ;  /* 0x00000015ff037e24 */ /* 0x001fc8000f8e00ff */
[----:B------:R0:W1:Y:S03]  /*10850*/  SYNCS.PHASECHK.TRANS64.TRYWAIT P1, [R3+URZ+0x28c50], R0 ;  /* 0x028c5000030075a7 */ /* 0x000066000802017f */
[----:B-1----:R-:W-:Y:S05]  /*10860*/  @!P1 NANOSLEEP.SYNCS 0x989680 ;  /* 0x009896800000995d */ /* 0x002fea0003900000 */
[----:B------:R-:W1:Y:S02]  /*10870*/  @!P1 SYNCS.PHASECHK.TRANS64 P1, [R3+URZ+0x28c50], R0 ;  /* 0x028c5000030095a7 */ /* 0x000e64000802007f */
[----:B-1----:R-:W-:Y:S05]  /*10880*/  @!P1 BRA `(.L_x_7251) ;  /* 0xfffffffc00ec9947 */ /* 0x002fea000383ffff */
[----:B------:R-:W-:Y:S05]  /*10890*/  BRA `(.L_x_7370) ;  /* 0xffffff1000307947 */ /* 0x000fea000383ffff */
.L_x_7257:
[----:B-1----:R-:W-:-:S04]  /*108a0*/  MOV R3, UR21 ;  /* 0x0000001500037c02 */ /* 0x002fc80008000f00 */
[----:B------:R1:W2:Y:S03]  /*108b0*/  SYNCS.PHASECHK.TRANS64.TRYWAIT P1, [R3+URZ+0x28c50], R0 ;  /* 0x028c5000030075a7 */ /* 0x0002a6000802017f */
[----:B--2---:R-:W-:Y:S05]  /*108c0*/  @!P1 NANOSLEEP.SYNCS 0x989680 ;  /* 0x009896800000995d */ /* 0x004fea0003900000 */
[----:B------:R-:W2:Y:S02]  /*108d0*/  @!P1 SYNCS.PHASECHK.TRANS64 P1, [R3+URZ+0x28c50], R0 ;  /* 0x028c5000030095a7 */ /* 0x000ea4000802007f */
[----:B--2---:R-:W-:Y:S05]  /*108e0*/  @!P1 BRA `(.L_x_7257) ;  /* 0xfffffffc00ec9947 */ /* 0x004fea000383ffff */
[----:B------:R-:W-:Y:S05]  /*108f0*/  BRA `(.L_x_7256) ;  /* 0xffffff1c00287947 */ /* 0x000fea000383ffff */
.L_x_7261:
[----:B0-----:R-:W-:-:S04]  /*10900*/  IMAD.U32 R3, RZ, RZ, UR42 ;  /* 0x0000002aff037e24 */ /* 0x001fc8000f8e00ff */
[----:B------:R0:W1:Y:S03]  /*10910*/  SYNCS.PHASECHK.TRANS64.TRYWAIT P1, [R3+URZ+0x28c00], R0 ;  /* 0x028c0000030075a7 */ /* 0x000066000802017f */
[----:B-1----:R-:W-:Y:S05]  /*10920*/  @!P1 NANOSLEEP.SYNCS 0x989680 ;  /* 0x009896800000995d */ /* 0x002fea0003900000 */
[----:B------:R-:W1:Y:S02]  /*10930*/  @!P1 SYNCS.PHASECHK.TRANS64 P1, [R3+URZ+0x28c00], R0 ;  /* 0x028c0000030095a7 */ /* 0x000e64000802007f */
[----:B-1----:R-:W-:Y:S05]  /*10940*/  @!P1 BRA `(.L_x_7261) ;  /* 0xfffffffc00ec9947 */ /* 0x002fea000383ffff */
[----:B------:R-:W-:Y:S05]  /*10950*/  BRA `(.L_x_7371) ;  /* 0xffffff2c00c87947 */ /* 0x000fea000383ffff */
.L_x_7265:
[----:B--2---:R2:W3:Y:S02]  /*10960*/  SYNCS.PHASECHK.TRANS64.TRYWAIT P1, [R7+URZ+0x28c30], R8 ;  /* 0x028c3008070075a7 */ /* 0x0044e4000802017f */
[----:B---3--:R-:W-:Y:S05]  /*10970*/  @!P1 NANOSLEEP.SYNCS 0x989680 ;  /* 0x009896800000995d */ /* 0x008fea0003900000 */
[----:B------:R-:W3:Y:S02]  /*10980*/  @!P1 SYNCS.PHASECHK.TRANS64 P1, [R7+URZ+0x28c30], R8 ;  /* 0x028c3008070095a7 */ /* 0x000ee4000802007f */
[----:B---3--:R-:W-:Y:S05]  /*10990*/  @!P1 BRA `(.L_x_7265) ;  /* 0xfffffffc00f09947 */ /* 0x008fea000383ffff */
[----:B------:R-:W-:Y:S05]  /*109a0*/  BRA `(.L_x_7264) ;  /* 0xffffff2c00e47947 */ /* 0x000fea000383ffff */
.L_x_7270:
[----:B-1----:R1:W3:Y:S02]  /*109b0*/  SYNCS.PHASECHK.TRANS64.TRYWAIT P1, [R7+URZ+0x28c50], R8 ;  /* 0x028c5008070075a7 */ /* 0x0022e4000802017f */
[----:B---3--:R-:W-:Y:S05]  /*109c0*/  @!P1 NANOSLEEP.SYNCS 0x989680 ;  /* 0x009896800000995d */ /* 0x008fea0003900000 */
[----:B------:R-:W3:Y:S02]  /*109d0*/  @!P1 SYNCS.PHASECHK.TRANS64 P1, [R7+URZ+0x28c50], R8 ;  /* 0x028c5008070095a7 */ /* 0x000ee4000802007f */
[----:B---3--:R-:W-:Y:S05]  /*109e0*/  @!P1 BRA `(.L_x_7270) ;  /* 0xfffffffc00f09947 */ /* 0x008fea000383ffff */
[----:B------:R-:W-:Y:S05]  /*109f0*/  BRA `(.L_x_7269) ;  /* 0xffffff44007c7947 */ /* 0x000fea000383ffff */
.L_x_7276:
[----:B-1----:R-:W-:-:S04]  /*10a00*/  IMAD.U32 R6, RZ, RZ, UR23 ;  /* 0x00000017ff067e24 */ /* 0x002fc8000f8e00ff */
[----:B------:R1:W3:Y:S03]  /*10a10*/  SYNCS.PHASECHK.TRANS64.TRYWAIT P1, [R6+URZ+0x28c30], R7 ;  /* 0x028c3007060075a7 */ /* 0x0002e6000802017f */
[----:B---3--:R-:W-:Y:S05]  /*10a20*/  @!P1 NANOSLEEP.SYNCS 0x989680 ;  /* 0x009896800000995d */ /* 0x008fea0003900000 */
[----:B------:R-:W3:Y:S02]  /*10a30*/  @!P1 SYNCS.PHASECHK.TRANS64 P1, [R6+URZ+0x28c30], R7 ;  /* 0x028c3007060095a7 */ /* 0x000ee4000802007f */
[----:B---3--:R-:W-:Y:S05]  /*10a40*/  @!P1 BRA `(.L_x_7276) ;  /* 0xfffffffc00ec9947 */ /* 0x008fea000383ffff */
[----:B------:R-:W-:Y:S05]  /*10a50*/  BRA `(.L_x_7275) ;  /* 0xffffff4800987947 */ /* 0x000fea000383ffff */
.L_x_7281:
[----:B-1----:R-:W-:-:S04]  /*10a60*/  IMAD.U32 R8, RZ, RZ, UR23 ;  /* 0x00000017ff087e24 */ /* 0x002fc8000f8e00ff */
[----:B------:R1:W2:Y:S03]  /*10a70*/  SYNCS.PHASECHK.TRANS64.TRYWAIT P1, [R8+URZ+0x28c50], R7 ;  /* 0x028c5007080075a7 */ /* 0x0002a6000802017f */
[----:B--2---:R-:W-:Y:S05]  /*10a80*/  @!P1 NANOSLEEP.SYNCS 0x989680 ;  /* 0x009896800000995d */ /* 0x004fea0003900000 */
[----:B------:R-:W2:Y:S02]  /*10a90*/  @!P1 SYNCS.PHASECHK.TRANS64 P1, [R8+URZ+0x28c50], R7 ;  /* 0x028c5007080095a7 */ /* 0x000ea4000802007f */
[----:B--2---:R-:W-:Y:S05]  /*10aa0*/  @!P1 BRA `(.L_x_7281) ;  /* 0xfffffffc00ec9947 */ /* 0x004fea000383ffff */
[----:B------:R-:W-:Y:S05]  /*10ab0*/  BRA `(.L_x_7280) ;  /* 0xffffff68001c7947 */ /* 0x000fea000383ffff */
.L_x_7288:
[----:B-1----:R-:W-:-:S04]  /*10ac0*/  MOV R6, UR22 ;  /* 0x0000001600067c02 */ /* 0x002fc80008000f00 */
[----:B------:R1:W4:Y:S03]  /*10ad0*/  SYNCS.PHASECHK.TRANS64.TRYWAIT P1, [R6+URZ+0x28c30], R7 ;  /* 0x028c3007060075a7 */ /* 0x000326000802017f */
[----:B----4-:R-:W-:Y:S05]  /*10ae0*/  @!P1 NANOSLEEP.SYNCS 0x989680 ;  /* 0x009896800000995d */ /* 0x010fea0003900000 */
[----:B------:R-:W4:Y:S02]  /*10af0*/  @!P1 SYNCS.PHASECHK.TRANS64 P1, [R6+URZ+0x28c30], R7 ;  /* 0x028c3007060095a7 */ /* 0x000f24000802007f */
[----:B----4-:R-:W-:Y:S05]  /*10b00*/  @!P1 BRA `(.L_x_7288) ;  /* 0xfffffffc00ec9947 */ /* 0x010fea000383ffff */
[----:B------:R-:W-:Y:S05]  /*10b10*/  BRA `(.L_x_7287) ;  /* 0xffffff6c00107947 */ /* 0x000fea000383ffff */
.L_x_7293:
[----:B--2---:R-:W-:-:S04]  /*10b20*/  IMAD.U32 R8, RZ, RZ, UR22 ;  /* 0x00000016ff087e24 */ /* 0x004fc8000f8e00ff */
[----:B------:R2:W3:Y:S03]  /*10b30*/  SYNCS.PHASECHK.TRANS64.TRYWAIT P1, [R8+URZ+0x28c50], R7 ;  /* 0x028c5007080075a7 */ /* 0x0004e6000802017f */
[----:B---3--:R-:W-:Y:S05]  /*10b40*/  @!P1 NANOSLEEP.SYNCS 0x989680 ;  /* 0x009896800000995d */ /* 0x008fea0003900000 */
[----:B------:R-:W3:Y:S02]  /*10b50*/  @!P1 SYNCS.PHASECHK.TRANS64 P1, [R8+URZ+0x28c50], R7 ;  /* 0x028c5007080095a7 */ /* 0x000ee4000802007f */
[----:B---3--:R-:W-:Y:S05]  /*10b60*/  @!P1 BRA `(.L_x_7293) ;  /* 0xfffffffc00ec9947 */ /* 0x008fea000383ffff */
[----:B------:R-:W-:Y:S05]  /*10b70*/  BRA `(.L_x_7292) ;  /* 0xffffff8400347947 */ /* 0x000fea000383ffff */
.L_x_7318:
[----:B------:R-:W2:Y:S01]  /*10b80*/  S2R R20, SR_TID.X ;  /* 0x0000000000147919 */ /* 0x000ea20000002100 */
[----:B------:R-:W-:Y:S01]  /*10b90*/  IMAD.MOV.U32 R12, RZ, RZ, RZ ;  /* 0x000000ffff0c7224 */ /* 0x000fe200078e00ff */
[----:B------:R-:W-:Y:S01]  /*10ba0*/  MOV R11, 0x1f ;  /* 0x0000001f000b7802 */ /* 0x000fe20000000f00 */
[----:B------:R-:W-:Y:S01]  /*10bb0*/  IMAD.MOV.U32 R15, RZ, RZ, -0x1 ;  /* 0xffffffffff0f7424 */ /* 0x000fe200078e00ff */
[----:B--2---:R-:W-:-:S04]  /*10bc0*/  SHF.R.U32.HI R20, RZ, 0x5, R20 ;  /* 0x00000005ff147819 */ /* 0x004fc80000011614 */
[----:B------:R-:W-:-:S05]  /*10bd0*/  LOP3.LUT R20, R20, 0x3, RZ, 0xc0, !PT ;  /* 0x0000000314147812 */ /* 0x000fca00078ec0ff */
[----:B------:R-:W-:-:S07]  /*10be0*/  IMAD.MOV.U32 R13, RZ, RZ, R20 ;  /* 0x000000ffff0d7224 */ /* 0x000fce00078e0014 */
[----:B01---5:R-:W-:Y:S05]  /*10bf0*/  WARPSYNC.COLLECTIVE R15, `(.L_x_7372) ;  /* 0x000000000f087348 */ /* 0x023fea0003c00000 */
[----:B------:R2:W3:Y:S02]  /*10c00*/  SHFL.IDX P6, R14, R13, R12, R11 ;  /* 0x0000000c0d0e7389 */ /* 0x0004e400000c000b */
[----:B0123-5:R-:W-:Y:S01]  /*10c10*/  ENDCOLLECTIVE ;  /* 0x000000000000791b */ /* 0x02ffe20003800000 */
.L_x_7372:
[----:B------:R-:W-:Y:S05]  /*10c20*/  BRA `(.L_x_7373) ;  /* 0xffffffcc00487947 */ /* 0x000fea000383ffff */
.L_x_7321:
[----:B0-----:R0:W1:Y:S02]  /*10c30*/  SYNCS.PHASECHK.TRANS64.TRYWAIT P0, [R25+URZ+0x28c40], R0 ;  /* 0x028c4000190075a7 */ /* 0x001064000800017f */
[----:B-1----:R-:W-:Y:S05]  /*10c40*/  @!P0 NANOSLEEP.SYNCS 0x989680 ;  /* 0x009896800000895d */ /* 0x002fea0003900000 */
[----:B------:R-:W1:Y:S02]  /*10c50*/  @!P0 SYNCS.PHASECHK.TRANS64 P0, [R25+URZ+0x28c40], R0 ;  /* 0x028c4000190085a7 */ /* 0x000e64000800007f */
[----:B-1----:R-:W-:Y:S05]  /*10c60*/  @!P0 BRA `(.L_x_7321) ;  /* 0xfffffffc00f08947 */ /* 0x002fea000383ffff */
[----:B------:R-:W-:Y:S05]  /*10c70*/  BRA `(.L_x_7374) ;  /* 0xffffffcc00f07947 */ /* 0x000fea000383ffff */
.L_x_7322:
        /* <DEDUP_REMOVED lines=8> */
.L_x_7376:
[----:B------:R-:W-:Y:S05]  /*10d00*/  BSYNC B0 ;  /* 0x0000000000007941 */ /* 0x000fea0003800000 */
.L_x_7375:
[----:B------:R-:W-:Y:S01]  /*10d10*/  IMAD.MOV.U32 R13, RZ, RZ, R0 ;  /* 0x000000ffff0d7224 */ /* 0x000fe200078e0000 */
[----:B------:R-:W-:Y:S01]  /*10d20*/  MOV R12, RZ ;  /* 0x000000ff000c7202 */ /* 0x000fe20000000f00 */
[----:B------:R-:W-:Y:S01]  /*10d30*/  IMAD.MOV.U32 R11, RZ, RZ, 0x181f ;  /* 0x0000181fff0b7424 */ /* 0x000fe200078e00ff */
[----:B------:R-:W-:Y:S01]  /*10d40*/  @P0 LEA R7, R4, R17, 0x1 ;  /* 0x0000001104070211 */ /* 0x000fe200078e08ff */
[----:B------:R-:W-:Y:S02]  /*10d50*/  IMAD.MOV.U32 R15, RZ, RZ, -0x1 ;  /* 0xffffffffff0f7424 */ /* 0x000fe400078e00ff */
[----:B------:R-:W-:-:S07]  /*10d60*/  IMAD.MOV.U32 R2, RZ, RZ, R14 ;  /* 0x000000ffff027224 */ /* 0x000fce00078e000e */
[----:B------:R-:W-:Y:S05]  /*10d70*/  WARPSYNC.COLLECTIVE R15, `(.L_x_7377) ;  /* 0x000000000f087348 */ /* 0x000fea0003c00000 */
[----:B------:R0:W1:Y:S02]  /*10d80*/  SHFL.IDX P6, R14, R13, R12, R11 ;  /* 0x0000000c0d0e7389 */ /* 0x00006400000c000b */
[----:B01----:R-:W-:Y:S01]  /*10d90*/  ENDCOLLECTIVE ;  /* 0x000000000000791b */ /* 0x003fe20003800000 */
.L_x_7377:
        /* <DEDUP_REMOVED lines=8> */
.L_x_7378:
[----:B------:R-:W-:Y:S01]  /*10e20*/  @!PT LDS RZ, [RZ] ;  /* 0x00000000fffff984 */ /* 0x000fe20000000800 */
[----:B------:R-:W-:Y:S01]  /*10e30*/  @!PT LDS RZ, [RZ] ;  /* 0x00000000fffff984 */ /* 0x000fe20000000800 */
[----:B------:R-:W-:Y:S01]  /*10e40*/  @!PT LDS RZ, [RZ] ;  /* 0x00000000fffff984 */ /* 0x000fe20000000800 */
[----:B------:R0:W-:Y:S01]  /*10e50*/  @P0 LDGSTS.E.BYPASS.LTC128B.128 [R7+0x22400], desc[UR50][R2.64], !P2 ;  /* 0x2240000002070fae */ /* 0x0001e2000d101d72 */
[----:B------:R-:W-:Y:S01]  /*10e60*/  ISETP.GE.AND P0, PT, R27, 0x11, PT ;  /* 0x000000111b00780c */ /* 0x000fe20003f06270 */
[----:B------:R-:W-:-:S12]  /*10e70*/  IMAD.MOV.U32 R13, RZ, RZ, R0 ;  /* 0x000000ffff0d7224 */ /* 0x000fd800078e0000 */
[----:B------:R-:W-:Y:S01]  /*10e80*/  @P0 IMAD R9, R4, 0x2, R17 ;  /* 0x0000000204090824 */ /* 0x000fe200078e0211 */
[----:B0-----:R-:W-:-:S07]  /*10e90*/  MOV R2, R14 ;  /* 0x0000000e00027202 */ /* 0x001fce0000000f00 */
[----:B------:R-:W-:Y:S05]  /*10ea0*/  WARPSYNC.COLLECTIVE R15, `(.L_x_7379) ;  /* 0x000000000f087348 */ /* 0x000fea0003c00000 */
[----:B------:R0:W1:Y:S02]  /*10eb0*/  SHFL.IDX P6, R14, R13, R12, R11 ;  /* 0x0000000c0d0e7389 */ /* 0x00006400000c000b */
[----:B01----:R-:W-:Y:S01]  /*10ec0*/  ENDCOLLECTIVE ;  /* 0x000000000000791b */ /* 0x003fe20003800000 */
.L_x_7379:
        /* <DEDUP_REMOVED lines=8> */
.L_x_7380:
        /* <DEDUP_REMOVED lines=11> */
.L_x_7381:
        /* <DEDUP_REMOVED lines=8> */
.L_x_7382:
        /* <DEDUP_REMOVED lines=9> */
.L_x_7383:
[----:B------:R-:W-:Y:S05]  /*11110*/  BRA `(.L_x_7384) ;  /* 0xffffffcc00a87947 */ /* 0x000fea000383ffff */
.L_x_7327:
[----:B------:R-:W-:Y:S01]  /*11120*/  MOV R13, R5 ;  /* 0x00000005000d7202 */ /* 0x000fe20000000f00 */
[----:B------:R-:W-:Y:S02]  /*11130*/  IMAD.MOV.U32 R12, RZ, RZ, RZ ;  /* 0x000000ffff0c7224 */ /* 0x000fe400078e00ff */
[----:B------:R-:W-:Y:S02]  /*11140*/  IMAD.MOV.U32 R11, RZ, RZ, 0x181f ;  /* 0x0000181fff0b7424 */ /* 0x000fe400078e00ff */
[----:B------:R-:W-:Y:S02]  /*11150*/  IMAD.MOV.U32 R15, RZ, RZ, -0x1 ;  /* 0xffffffffff0f7424 */ /* 0x000fe400078e00ff */
[----:B------:R-:W-:-:S07]  /*11160*/  IMAD.U32 R3, RZ, RZ, UR43 ;  /* 0x0000002bff037e24 */ /* 0x000fce000f8e00ff */
[----:B-1---5:R-:W-:Y:S05]  /*11170*/  WARPSYNC.COLLECTIVE R15, `(.L_x_7385) ;  /* 0x000000000f087348 */ /* 0x022fea0003c00000 */
[----:B------:R0:W2:Y:S02]  /*11180*/  SHFL.IDX P6, R14, R13, R12, R11 ;  /* 0x0000000c0d0e7389 */ /* 0x0000a400000c000b */
[----:B012--5:R-:W-:Y:S01]  /*11190*/  ENDCOLLECTIVE ;  /* 0x000000000000791b */ /* 0x027fe20003800000 */
.L_x_7385:
[----:B------:R-:W-:-:S04]  /*111a0*/  IMAD R4, R3, 0x40, R36 ;  /* 0x0000004003047824 */ /* 0x000fc800078e0224 */
[C---:B------:R-:W-:Y:S01]  /*111b0*/  VIADD R6, R4.reuse, 0x10 ;  /* 0x0000001004067836 */ /* 0x040fe20000000000 */
[----:B------:R-:W-:Y:S01]  /*111c0*/  ISETP.GE.AND P0, PT, R4, UR37, PT ;  /* 0x0000002504007c0c */ /* 0x000fe2000bf06270 */
[----:B------:R-:W-:Y:S01]  /*111d0*/  IMAD.MOV.U32 R13, RZ, RZ, R0 ;  /* 0x000000ffff0d7224 */ /* 0x000fe200078e0000 */
[----:B------:R-:W-:-:S11]  /*111e0*/  MOV R2, R14 ;  /* 0x0000000e00027202 */ /* 0x000fd60000000f00 */
[----:B------:R-:W-:Y:S05]  /*111f0*/  WARPSYNC.COLLECTIVE R15, `(.L_x_7386) ;  /* 0x000000000f087348 */ /* 0x000fea0003c00000 */
[----:B------:R0:W1:Y:S02]  /*11200*/  SHFL.IDX P6, R14, R13, R12, R11 ;  /* 0x0000000c0d0e7389 */ /* 0x00006400000c000b */
[----:B01----:R-:W-:Y:S01]  /*11210*/  ENDCOLLECTIVE ;  /* 0x000000000000791b */ /* 0x003fe20003800000 */
.L_x_7386:
        /* <DEDUP_REMOVED lines=8> */
.L_x_7387:
        /* <DEDUP_REMOVED lines=11> */
.L_x_7388:
        /* <DEDUP_REMOVED lines=8> */
.L_x_7389:
[----:B------:R-:W-:Y:S01]  /*113d0*/  @!PT LDS RZ, [RZ] ;  /* 0x00000000fffff984 */ /* 0x000fe20000000800 */
[----:B------:R-:W-:Y:S01]  /*113e0*/  @!PT LDS RZ, [RZ] ;  /* 0x00000000fffff984 */ /* 0x000fe20000000800 */
[----:B------:R-:W-:Y:S01]  /*113f0*/  @!PT LDS RZ, [RZ] ;  /* 0x00000000fffff984 */ /* 0x000fe20000000800 */
[----:B------:R0:W-:Y:S01]  /*11400*/  @!P0 LDGSTS.E.BYPASS.LTC128B.128 [R8+0x20c00], desc[UR50][R2.64], !P5 ;  /* 0x20c0000002088fae */ /* 0x0001e2000e901d72 */
[----:B------:R-:W-:Y:S01]  /*11410*/  ISETP.GE.AND P0, PT, R6, UR37, PT ;  /* 0x0000002506007c0c */ /* 0x000fe2000bf06270 */
[----:B------:R-:W-:Y:S01]  /*11420*/  IMAD.MOV.U32 R13, RZ, RZ, R0 ;  /* 0x000000ffff0d7224 */ /* 0x000fe200078e0000 */
[----:B0-----:R-:W-:-:S11]  /*11430*/  MOV R2, R14 ;  /* 0x0000000e00027202 */ /* 0x001fd60000000f00 */
[----:B------:R-:W-:Y:S05]  /*11440*/  WARPSYNC.COLLECTIVE R15, `(.L_x_7390) ;  /* 0x000000000f087348 */ /* 0x000fea0003c00000 */
[----:B------:R0:W1:Y:S02]  /*11450*/  SHFL.IDX P6, R14, R13, R12, R11 ;  /* 0x0000000c0d0e7389 */ /* 0x00006400000c000b */
[----:B01----:R-:W-:Y:S01]  /*11460*/  ENDCOLLECTIVE ;  /* 0x000000000000791b */ /* 0x003fe20003800000 */
.L_x_7390:
        /* <DEDUP_REMOVED lines=8> */
.L_x_7391:
        /* <DEDUP_REMOVED lines=9> */
.L_x_7392:
[----:B------:R-:W-:Y:S05]  /*11580*/  BRA `(.L_x_7393) ;  /* 0xffffffd000807947 */ /* 0x000fea000383ffff */
.L_x_7330:
[----:B0-----:R0:W2:Y:S02]  /*11590*/  SYNCS.PHASECHK.TRANS64.TRYWAIT P0, [R17+URZ+0x28c20], R0 ;  /* 0x028c2000110075a7 */ /* 0x0010a4000800017f */
[----:B--2---:R-:W-:Y:S05]  /*115a0*/  @!P0 NANOSLEEP.SYNCS 0x989680 ;  /* 0x009896800000895d */ /* 0x004fea0003900000 */
[----:B------:R-:W2:Y:S02]  /*115b0*/  @!P0 SYNCS.PHASECHK.TRANS64 P0, [R17+URZ+0x28c20], R0 ;  /* 0x028c2000110085a7 */ /* 0x000ea4000800007f */
[----:B--2---:R-:W-:Y:S05]  /*115c0*/  @!P0 BRA `(.L_x_7330) ;  /* 0xfffffffc00f08947 */ /* 0x004fea000383ffff */
[----:B------:R-:W-:Y:S05]  /*115d0*/  BRA `(.L_x_7394) ;  /* 0xffffffd000dc7947 */ /* 0x000fea000383ffff */
.L_x_7333:
[----:B0-----:R0:W2:Y:S02]  /*115e0*/  SYNCS.PHASECHK.TRANS64.TRYWAIT P0, [R25+URZ+0x28c60], R0 ;  /* 0x028c6000190075a7 */ /* 0x0010a4000800017f */
[----:B--2---:R-:W-:Y:S05]  /*115f0*/  @!P0 NANOSLEEP.SYNCS 0x989680 ;  /* 0x009896800000895d */ /* 0x004fea0003900000 */
[----:B------:R-:W2:Y:S02]  /*11600*/  @!P0 SYNCS.PHASECHK.TRANS64 P0, [R25+URZ+0x28c60], R0 ;  /* 0x028c6000190085a7 */ /* 0x000ea4000800007f */
[----:B--2---:R-:W-:Y:S05]  /*11610*/  @!P0 BRA `(.L_x_7333) ;  /* 0xfffffffc00f08947 */ /* 0x004fea000383ffff */
[----:B------:R-:W-:Y:S05]  /*11620*/  BRA `(.L_x_7395) ;  /* 0xffffffd000ec7947 */ /* 0x000fea000383ffff */
.L_x_7334:
        /* <DEDUP_REMOVED lines=8> */
.L_x_7397:
[----:B------:R-:W-:Y:S05]  /*116b0*/  BSYNC B0 ;  /* 0x0000000000007941 */ /* 0x000fea0003800000 */
.L_x_7396:
[----:B------:R-:W0:Y:S01]  /*116c0*/  S2R R8, SR_TID.X ;  /* 0x0000000000087919 */ /* 0x000e220000002100 */
[----:B------:R-:W-:Y:S01]  /*116d0*/  IMAD.MOV.U32 R13, RZ, RZ, R6 ;  /* 0x000000ffff0d7224 */ /* 0x000fe200078e0006 */
[----:B------:R-:W-:Y:S01]  /*116e0*/  MOV R3, R14 ;  /* 0x0000000e00037202 */ /* 0x000fe20000000f00 */
[----:B------:R-:W-:Y:S01]  /*116f0*/  IMAD.MOV.U32 R12, RZ, RZ, RZ ;  /* 0x000000ffff0c7224 */ /* 0x000fe200078e00ff */
[C---:B------:R-:W-:Y:S01]  /*11700*/  LOP3.LUT P1, RZ, R32.reuse, 0x1, RZ, 0xc0, !PT ;  /* 0x0000000120ff7812 */ /* 0x040fe2000782c0ff */
[----:B------:R-:W-:Y:S01]  /*11710*/  IMAD.MOV.U32 R11, RZ, RZ, 0x181f ;  /* 0x0000181fff0b7424 */ /* 0x000fe200078e00ff */
[----:B------:R-:W-:Y:S01]  /*11720*/  LEA R5, R5, R17, 0x1 ;  /* 0x0000001105057211 */ /* 0x000fe200078e08ff */
[----:B------:R-:W-:Y:S01]  /*11730*/  IMAD.MOV.U32 R15, RZ, RZ, -0x1 ;  /* 0xffffffffff0f7424 */ /* 0x000fe200078e00ff */
[C---:B------:R-:W-:Y:S02]  /*11740*/  LOP3.LUT P5, RZ, R32.reuse, 0x2, RZ, 0xc0, !PT ;  /* 0x0000000220ff7812 */ /* 0x040fe400078ac0ff */
[----:B------:R-:W-:-:S13]  /*11750*/  LOP3.LUT P4, RZ, R32, 0x4, RZ, 0xc0, !PT ;  /* 0x0000000420ff7812 */ /* 0x000fda000788c0ff */
[----:B0-----:R-:W-:Y:S05]  /*11760*/  WARPSYNC.COLLECTIVE R15, `(.L_x_7398) ;  /* 0x000000000f087348 */ /* 0x001fea0003c00000 */
[----:B------:R1:W2:Y:S02]  /*11770*/  SHFL.IDX P6, R14, R13, R12, R11 ;  /* 0x0000000c0d0e7389 */ /* 0x0002a400000c000b */
[----:B012---:R-:W-:Y:S01]  /*11780*/  ENDCOLLECTIVE ;  /* 0x000000000000791b */ /* 0x007fe20003800000 */
.L_x_7398:
[C---:B------:R-:W-:Y:S02]  /*11790*/  LOP3.LUT P3, RZ, R32.reuse, 0x8, RZ, 0xc0, !PT ;  /* 0x0000000820ff7812 */ /* 0x040fe4000786c0ff */
[----:B------:R-:W-:Y:S02]  /*117a0*/  LOP3.LUT P2, RZ, R32, 0x10, RZ, 0xc0, !PT ;  /* 0x0000001020ff7812 */ /* 0x000fe4000784c0ff */
[----:B------:R-:W-:-:S04]  /*117b0*/  LOP3.LUT R16, R16, 0xfffffdff, RZ, 0xc0, !PT ;  /* 0xfffffdff10107812 */ /* 0x000fc800078ec0ff */
[----:B------:R-:W-:Y:S01]  /*117c0*/  @P1 LOP3.LUT R16, R16, 0x200, RZ, 0xfc, !PT ;  /* 0x0000020010101812 */ /* 0x000fe200078efcff */
[----:B------:R-:W-:Y:S02]  /*117d0*/  IMAD.MOV.U32 R13, RZ, RZ, R7 ;  /* 0x000000ffff0d7224 */ /* 0x000fe400078e0007 */
        /* <DEDUP_REMOVED lines=31> */
.L_x_7399:
[----:B------:R-:W-:Y:S01]  /*119d0*/  MOV R13, R6 ;  /* 0x00000006000d7202 */ /* 0x000fe20000000f00 */
[----:B------:R-:W-:-:S07]  /*119e0*/  IMAD.MOV.U32 R3, RZ, RZ, R14 ;  /* 0x000000ffff037224 */ /* 0x000fce00078e000e */
[----:B------:R-:W-:Y:S05]  /*119f0*/  WARPSYNC.COLLECTIVE R15, `(.L_x_7400) ;  /* 0x000000000f087348 */ /* 0x000fea0003c00000 */
[----:B------:R0:W1:Y:S02]  /*11a00*/  SHFL.IDX P6, R14, R13, R12, R11 ;  /* 0x0000000c0d0e7389 */ /* 0x00006400000c000b */
[----:B01----:R-:W-:Y:S01]  /*11a10*/  ENDCOLLECTIVE ;  /* 0x000000000000791b */ /* 0x003fe20003800000 */
.L_x_7400:
        /* <DEDUP_REMOVED lines=28> */
.L_x_7401:
[----:B------:R-:W-:Y:S01]  /*11be0*/  IMAD.MOV.U32 R13, RZ, RZ, R6 ;  /* 0x000000ffff0d7224 */ /* 0x000fe200078e0006 */
[----:B------:R-:W-:-:S07]  /*11bf0*/  MOV R8, R14 ;  /* 0x0000000e00087202 */ /* 0x000fce0000000f00 */
[----:B------:R-:W-:Y:S05]  /*11c00*/  WARPSYNC.COLLECTIVE R15, `(.L_x_7402) ;  /* 0x000000000f087348 */ /* 0x000fea0003c00000 */
[----:B------:R0:W1:Y:S02]  /*11c10*/  SHFL.IDX P6, R14, R13, R12, R11 ;  /* 0x0000000c0d0e7389 */ /* 0x00006400000c000b */
[----:B01----:R-:W-:Y:S01]  /*11c20*/  ENDCOLLECTIVE ;  /* 0x000000000000791b */ /* 0x003fe20003800000 */
.L_x_7402:
[----:B------:R-:W-:Y:S01]  /*11c30*/  IMAD.MOV.U32 R13, RZ, RZ, R7 ;  /* 0x000000ffff0d7224 */ /* 0x000fe200078e0007 */
[----:B------:R-:W-:Y:S02]  /*11c40*/  MOV R12, 0x3 ;  /* 0x00000003000c7802 */ /* 0x000fe40000000f00 */
        /* <DEDUP_REMOVED lines=26> */
.L_x_7403:
[----:B------:R-:W-:Y:S02]  /*11df0*/  IMAD.MOV.U32 R13, RZ, RZ, R6 ;  /* 0x000000ffff0d7224 */ /* 0x000fe400078e0006 */
[----:B------:R-:W-:-:S07]  /*11e00*/  IMAD.MOV.U32 R7, RZ, RZ, R14 ;  /* 0x000000ffff077224 */ /* 0x000fce00078e000e */
[----:B------:R-:W-:Y:S05]  /*11e10*/  WARPSYNC.COLLECTIVE R15, `(.L_x_7404) ;  /* 0x000000000f087348 */ /* 0x000fea0003c00000 */
[----:B------:R0:W1:Y:S02]  /*11e20*/  SHFL.IDX P6, R14, R13, R12, R11 ;  /* 0x0000000c0d0e7389 */ /* 0x00006400000c000b */
[----:B01----:R-:W-:Y:S01]  /*11e30*/  ENDCOLLECTIVE ;  /* 0x000000000000791b */ /* 0x003fe20003800000 */
.L_x_7404:
[----:B------:R-:W-:Y:S05]  /*11e40*/  BRA `(.L_x_7405) ;  /* 0xffffffd000947947 */ /* 0x000fea000383ffff */
.L_x_7340:
[----:B0-----:R0:W2:Y:S02]  /*11e50*/  SYNCS.PHASECHK.TRANS64.TRYWAIT P0, [R8+URZ+0x28c40], R20 ;  /* 0x028c4014080075a7 */ /* 0x0010a4000800017f */
[----:B--2---:R-:W-:Y:S05]  /*11e60*/  @!P0 NANOSLEEP.SYNCS 0x989680 ;  /* 0x009896800000895d */ /* 0x004fea0003900000 */
[----:B------:R-:W2:Y:S02]  /*11e70*/  @!P0 SYNCS.PHASECHK.TRANS64 P0, [R8+URZ+0x28c40], R20 ;  /* 0x028c4014080085a7 */ /* 0x000ea4000800007f */
[----:B--2---:R-:W-:Y:S05]  /*11e80*/  @!P0 BRA `(.L_x_7340) ;  /* 0xfffffffc00f08947 */ /* 0x004fea000383ffff */
[----:B------:R-:W-:Y:S05]  /*11e90*/  BRA `(.L_x_7406) ;  /* 0xffffffd400e87947 */ /* 0x000fea000383ffff */
.L_x_7341:
        /* <DEDUP_REMOVED lines=8> */
.L_x_7408:
[----:B------:R-:W-:Y:S05]  /*11f20*/  BSYNC B1 ;  /* 0x0000000000017941 */ /* 0x000fea0003800000 */
.L_x_7407:
[----:B------:R-:W-:Y:S01]  /*11f30*/  MOV R13, R21 ;  /* 0x00000015000d7202 */ /* 0x000fe20000000f00 */
        /* <DEDUP_REMOVED lines=8> */
.L_x_7409:
[----:B------:R-:W-:Y:S02]  /*11fc0*/  IMAD.MOV.U32 R13, RZ, RZ, R27 ;  /* 0x000000ffff0d7224 */ /* 0x000fe400078e001b */
[----:B------:R-:W-:Y:S01]  /*11fd0*/  IMAD.MOV.U32 R12, RZ, RZ, 0x1 ;  /* 0x00000001ff0c7424 */ /* 0x000fe200078e00ff */
[----:B------:R-:W-:-:S13]  /*11fe0*/  IADD3 R2, P0, R14, R0, RZ ;  /* 0x000000000e027210 */ /* 0x000fda0007f1e0ff */
[----:B------:R-:W-:Y:S05]  /*11ff0*/  WARPSYNC.COLLECTIVE R15, `(.L_x_7410) ;  /* 0x000000000f087348 */ /* 0x000fea0003c00000 */
[----:B------:R0:W1:Y:S02]  /*12000*/  SHFL.IDX P6, R14, R13, R12, R11 ;  /* 0x0000000c0d0e7389 */ /* 0x00006400000c000b */
[----:B01----:R-:W-:Y:S01]  /*12010*/  ENDCOLLECTIVE ;  /* 0x000000000000791b */ /* 0x003fe20003800000 */
.L_x_7410:
[----:B------:R-:W-:-:S05]  /*12020*/  IADD3.X R3, RZ, R3, RZ, P0, !PT ;  /* 0x00000003ff037210 */ /* 0x000fca00007fe4ff */
[----:B------:R-:W-:Y:S01]  /*12030*/  @!PT LDS RZ, [RZ] ;  /* 0x00000000fffff984 */ /* 0x000fe20000000800 */
[----:B------:R-:W-:Y:S01]  /*12040*/  @!PT LDS RZ, [RZ] ;  /* 0x00000000fffff984 */ /* 0x000fe20000000800 */
[----:B------:R-:W-:Y:S01]  /*12050*/  @!PT LDS RZ, [RZ] ;  /* 0x00000000fffff984 */ /* 0x000fe20000000800 */
[----:B------:R0:W-:Y:S01]  /*12060*/  LDGSTS.E.BYPASS.LTC128B.128 [R25+0x22400], desc[UR50][R2.64], !P1 ;  /* 0x2240000002197fae */ /* 0x0001e2000c901d72 */
[----:B------:R-:W-:Y:S01]  /*12070*/  IMAD.MOV.U32 R13, RZ, RZ, R21 ;  /* 0x000000ffff0d7224 */ /* 0x000fe200078e0015 */
[----:B0-----:R-:W-:-:S07]  /*12080*/  MOV R3, R14 ;  /* 0x0000000e00037202 */ /* 0x001fce0000000f00 */
[----:B------:R-:W-:Y:S05]  /*12090*/  WARPSYNC.COLLECTIVE R15, `(.L_x_7411) ;  /* 0x000000000f087348 */ /* 0x000fea0003c00000 */
[----:B------:R0:W1:Y:S02]  /*120a0*/  SHFL.IDX P6, R14, R13, R12, R11 ;  /* 0x0000000c0d0e7389 */ /* 0x00006400000c000b */
[----:B01----:R-:W-:Y:S01]  /*120b0*/  ENDCOLLECTIVE ;  /* 0x000000000000791b */ /* 0x003fe20003800000 */
.L_x_7411:
[----:B------:R-:W-:Y:S01]  /*120c0*/  IMAD.MOV.U32 R13, RZ, RZ, R27 ;  /* 0x000000ffff0d7224 */ /* 0x000fe200078e001b */
[----:B------:R-:W-:Y:S02]  /*120d0*/  MOV R12, 0x2 ;  /* 0x00000002000c7802 */ /* 0x000fe40000000f00 */
[----:B------:R-:W-:-:S13]  /*120e0*/  IADD3 R2, P0, R14, R0, RZ ;  /* 0x000000000e027210 */ /* 0x000fda0007f1e0ff */
[----:B------:R-:W-:Y:S05]  /*120f0*/  WARPSYNC.COLLECTIVE R15, `(.L_x_7412) ;  /* 0x000000000f087348 */ /* 0x000fea0003c00000 */
[----:B------:R0:W1:Y:S02]  /*12100*/  SHFL.IDX P6, R14, R13, R12, R11 ;  /* 0x0000000c0d0e7389 */ /* 0x00006400000c000b */
[----:B01----:R-:W-:Y:S01]  /*12110*/  ENDCOLLECTIVE ;  /* 0x000000000000791b */ /* 0x003fe20003800000 */
.L_x_7412:
        /* <DEDUP_REMOVED lines=10> */
.L_x_7413:
[----:B------:R-:W-:Y:S01]  /*121c0*/  MOV R13, R27 ;  /* 0x0000001b000d7202 */ /* 0x000fe20000000f00 */
[----:B------:R-:W-:Y:S01]  /*121d0*/  IMAD.MOV.U32 R12, RZ, RZ, 0x3 ;  /* 0x00000003ff0c7424 */ /* 0x000fe200078e00ff */
[----:B------:R-:W-:-:S13]  /*121e0*/  IADD3 R2, P0, R14, R0, RZ ;  /* 0x000000000e027210 */ /* 0x000fda0007f1e0ff */
[----:B------:R-:W-:Y:S05]  /*121f0*/  WARPSYNC.COLLECTIVE R15, `(.L_x_7414) ;  /* 0x000000000f087348 */ /* 0x000fea0003c00000 */
[----:B------:R0:W1:Y:S02]  /*12200*/  SHFL.IDX P6, R14, R13, R12, R11 ;  /* 0x0000000c0d0e7389 */ /* 0x00006400000c000b */
[----:B01----:R-:W-:Y:S01]  /*12210*/  ENDCOLLECTIVE ;  /* 0x000000000000791b */ /* 0x003fe20003800000 */
.L_x_7414:
        /* <DEDUP_REMOVED lines=10> */
.L_x_7415:
[----:B------:R-:W-:Y:S05]  /*122c0*/  BRA `(.L_x_7416) ;  /* 0xffffffd400847947 */ /* 0x000fea000383ffff */
.L_x_7346:
[----:B--2---:R2:W3:Y:S02]  /*122d0*/  SYNCS.PHASECHK.TRANS64.TRYWAIT P0, [R8+URZ+0x28c60], R20 ;  /* 0x028c6014080075a7 */ /* 0x0044e4000800017f */
[----:B---3--:R-:W-:Y:S05]  /*122e0*/  @!P0 NANOSLEEP.SYNCS 0x989680 ;  /* 0x009896800000895d */ /* 0x008fea0003900000 */
[----:B------:R-:W3:Y:S02]  /*122f0*/  @!P0 SYNCS.PHASECHK.TRANS64 P0, [R8+URZ+0x28c60], R20 ;  /* 0x028c6014080085a7 */ /* 0x000ee4000800007f */
[----:B---3--:R-:W-:Y:S05]  /*12300*/  @!P0 BRA `(.L_x_7346) ;  /* 0xfffffffc00f08947 */ /* 0x008fea000383ffff */
[----:B------:R-:W-:Y:S05]  /*12310*/  BRA `(.L_x_7417) ;  /* 0xffffffd400d47947 */ /* 0x000fea000383ffff */
.L_x_7347:
        /* <DEDUP_REMOVED lines=8> */
.L_x_7419:
[----:B------:R-:W-:Y:S05]  /*123a0*/  BSYNC B1 ;  /* 0x0000000000017941 */ /* 0x000fea0003800000 */
.L_x_7418:
[----:B------:R-:W-:Y:S01]  /*123b0*/  IMAD.MOV.U32 R13, RZ, RZ, R10 ;  /* 0x000000ffff0d7224 */ /* 0x000fe200078e000a */
[----:B------:R-:W-:Y:S01]  /*123c0*/  MOV R15, 0xffffffff ;  /* 0xffffffff000f7802 */ /* 0x000fe20000000f00 */
[----:B------:R-:W-:Y:S01]  /*123d0*/  IMAD.MOV.U32 R12, RZ, RZ, RZ ;  /* 0x000000ffff0c7224 */ /* 0x000fe200078e00ff */
[----:B------:R-:W-:Y:S01]  /*123e0*/  MOV R3, R14 ;  /* 0x0000000e00037202 */ /* 0x000fe20000000f00 */
[----:B------:R-:W-:Y:S01]  /*123f0*/  IMAD.MOV.U32 R11, RZ, RZ, 0x181f ;  /* 0x0000181fff0b7424 */ /* 0x000fe200078e00ff */
[C---:B------:R-:W-:Y:S01]  /*12400*/  LOP3.LUT P2, RZ, R16.reuse, 0x40, RZ, 0xc0, !PT ;  /* 0x0000004010ff7812 */ /* 0x040fe2000784c0ff */
[----:B------:R-:W-:Y:S01]  /*12410*/  IMAD R21, R21, 0x2, R17 ;  /* 0x0000000215157824 */ /* 0x000fe200078e0211 */
[----:B------:R-:W-:-:S13]  /*12420*/  LOP3.LUT P1, RZ, R16, 0x20, RZ, 0xc0, !PT ;  /* 0x0000002010ff7812 */ /* 0x000fda000782c0ff */
[----:B------:R-:W-:Y:S05]  /*12430*/  WARPSYNC.COLLECTIVE R15, `(.L_x_7420) ;  /* 0x000000000f087348 */ /* 0x000fea0003c00000 */
[----:B------:R0:W1:Y:S02]  /*12440*/  SHFL.IDX P6, R14, R13, R12, R11 ;  /* 0x0000000c0d0e7389 */ /* 0x00006400000c000b */
[----:B01----:R-:W-:Y:S01]  /*12450*/  ENDCOLLECTIVE ;  /* 0x000000000000791b */ /* 0x003fe20003800000 */
.L_x_7420:
[----:B------:R-:W-:Y:S02]  /*12460*/  P2R R4, PR, RZ, 0x8 ;  /* 0x00000008ff047803 */ /* 0x000fe40000000000 */
[----:B------:R-:W-:-:S04]  /*12470*/  LOP3.LUT P3, RZ, R16, 0x10, RZ, 0xc0, !PT ;  /* 0x0000001010ff7812 */ /* 0x000fc8000786c0ff */
[----:B------:R-:W-:Y:S01]  /*12480*/  P2R R5, PR, RZ, 0x8 ;  /* 0x00000008ff057803 */ /* 0x000fe20000000000 */
[----:B------:R-:W-:Y:S01]  /*12490*/  IMAD.MOV.U32 R13, RZ, RZ, R20 ;  /* 0x000000ffff0d7224 */ /* 0x000fe200078e0014 */
[----:B------:R-:W-:Y:S02]  /*124a0*/  MOV R12, 0x1 ;  /* 0x00000001000c7802 */ /* 0x000fe40000000f00 */
        /* <DEDUP_REMOVED lines=11> */
.L_x_7421:
        /* <DEDUP_REMOVED lines=17> */
.L_x_7422:
        /* <DEDUP_REMOVED lines=17> */
.L_x_7423:
        /* <DEDUP_REMOVED lines=14> */
.L_x_7424:
        /* <DEDUP_REMOVED lines=17> */
.L_x_7425:
        /* <DEDUP_REMOVED lines=14> */
.L_x_7426:
[----:B------:R-:W-:Y:S05]  /*12a50*/  BRA `(.L_x_7427) ;  /* 0xffffffd400387947 */ /* 0x000fea000383ffff */
.L_x_7355:
[----:B------:R-:W-:Y:S01]  /*12a60*/  BSSY B0, `(.L_x_7428) ;  /* 0x0000008000007945 */ /* 0x000fe20003800000 */
[----:B------:R-:W-:Y:S01]  /*12a70*/  IMAD.MOV.U32 R13, RZ, RZ, R33 ;  /* 0x000000ffff0d7224 */ /* 0x000fe200078e0021 */
[----:B------:R-:W-:Y:S01]  /*12a80*/  MOV R11, 0x1f ;  /* 0x0000001f000b7802 */ /* 0x000fe20000000f00 */
[----:B------:R-:W-:Y:S02]  /*12a90*/  IMAD.MOV.U32 R12, RZ, RZ, RZ ;  /* 0x000000ffff0c7224 */ /* 0x000fe400078e00ff */
[----:B------:R-:W-:-:S07]  /*12aa0*/  IMAD.MOV.U32 R15, RZ, RZ, -0x1 ;  /* 0xffffffffff0f7424 */ /* 0x000fce00078e00ff */
[----:B01---5:R-:W-:Y:S05]  /*12ab0*/  WARPSYNC.COLLECTIVE R15, `(.L_x_7429) ;  /* 0x000000000f087348 */ /* 0x023fea0003c00000 */
[----:B------:R2:W3:Y:S02]  /*12ac0*/  SHFL.IDX P6, R14, R13, R12, R11 ;  /* 0x0000000c0d0e7389 */ /* 0x0004e400000c000b */
[----:B0123-5:R-:W-:Y:S01]  /*12ad0*/  ENDCOLLECTIVE ;  /* 0x000000000000791b */ /* 0x02ffe20003800000 */
.L_x_7429:
[----:B------:R-:W-:Y:S05]  /*12ae0*/  BSYNC B0 ;  /* 0x0000000000007941 */ /* 0x000fea0003800000 */
.L_x_7428:
[----:B------:R-:W-:Y:S05]  /*12af0*/  BRA `(.L_x_7430) ;  /* 0xffffffd8003c7947 */ /* 0x000fea000383ffff */
.L_x_7358:
[----:B---3--:R3:W4:Y:S02]  /*12b00*/  SYNCS.PHASECHK.TRANS64.TRYWAIT P0, [R7+URZ+0x28c20], R0 ;  /* 0x028c2000070075a7 */ /* 0x008724000800017f */
[----:B----4-:R-:W-:Y:S05]  /*12b10*/  @!P0 NANOSLEEP.SYNCS 0x989680 ;  /* 0x009896800000895d */ /* 0x010fea0003900000 */
[----:B------:R-:W4:Y:S02]  /*12b20*/  @!P0 SYNCS.PHASECHK.TRANS64 P0, [R7+URZ+0x28c20], R0 ;  /* 0x028c2000070085a7 */ /* 0x000f24000800007f */
[----:B----4-:R-:W-:Y:S05]  /*12b30*/  @!P0 BRA `(.L_x_7358) ;  /* 0xfffffffc00f08947 */ /* 0x010fea000383ffff */
[----:B------:R-:W-:Y:S05]  /*12b40*/  BRA `(.L_x_7431) ;  /* 0xffffffd800847947 */ /* 0x000fea000383ffff */
.L_x_7359:
[----:B------:R-:W4:Y:S01]  /*12b50*/  S2R R2, SR_TID.X ;  /* 0x0000000000027919 */ /* 0x000f220000002100 */
[----:B------:R-:W-:Y:S01]  /*12b60*/  BSSY B0, `(.L_x_7432) ;  /* 0x000000a000007945 */ /* 0x000fe20003800000 */
[----:B------:R-:W-:Y:S01]  /*12b70*/  IMAD.MOV.U32 R12, RZ, RZ, RZ ;  /* 0x000000ffff0c7224 */ /* 0x000fe200078e00ff */
[----:B------:R-:W-:Y:S01]  /*12b80*/  MOV R11, 0x1f ;  /* 0x0000001f000b7802 */ /* 0x000fe20000000f00 */
[----:B------:R-:W-:Y:S01]  /*12b90*/  IMAD.MOV.U32 R15, RZ, RZ, -0x1 ;  /* 0xffffffffff0f7424 */ /* 0x000fe200078e00ff */
[----:B----4-:R-:W-:-:S04]  /*12ba0*/  SHF.R.U32.HI R2, RZ, 0x5, R2 ;  /* 0x00000005ff027819 */ /* 0x010fc80000011602 */
[----:B------:R-:W-:-:S05]  /*12bb0*/  LOP3.LUT R2, R2, 0x3, RZ, 0xc0, !PT ;  /* 0x0000000302027812 */ /* 0x000fca00078ec0ff */
[----:B------:R-:W-:-:S07]  /*12bc0*/  IMAD.MOV.U32 R13, RZ, RZ, R2 ;  /* 0x000000ffff0d7224 */ /* 0x000fce00078e0002 */
[----:B0123-5:R-:W-:Y:S05]  /*12bd0*/  WARPSYNC.COLLECTIVE R15, `(.L_x_7433) ;  /* 0x000000000f087348 */ /* 0x02ffea0003c00000 */
[----:B------:R4:W0:Y:S02]  /*12be0*/  SHFL.IDX P6, R14, R13, R12, R11 ;  /* 0x0000000c0d0e7389 */ /* 0x00082400000c000b */
[----:B012345:R-:W-:Y:S01]  /*12bf0*/  ENDCOLLECTIVE ;  /* 0x000000000000791b */ /* 0x03ffe20003800000 */
.L_x_7433:
[----:B------:R-:W-:Y:S05]  /*12c00*/  BSYNC B0 ;  /* 0x0000000000007941 */ /* 0x000fea0003800000 */
.L_x_7432:
[----:B------:R-:W-:Y:S05]  /*12c10*/  BRA `(.L_x_7434) ;  /* 0xffffffd8006c7947 */ /* 0x000fea000383ffff */
.L_x_7362:
[----:B------:R-:W-:Y:S01]  /*12c20*/  BSSY B1, `(.L_x_7435) ;  /* 0x0000006000017945 */ /* 0x000fe20003800000 */
[----:B------:R-:W-:-:S07]  /*12c30*/  IMAD.MOV.U32 R15, RZ, RZ, -0x1 ;  /* 0xffffffffff0f7424 */ /* 0x000fce00078e00ff */
[----:B0123-5:R-:W-:Y:S05]  /*12c40*/  WARPSYNC.COLLECTIVE R15, `(.L_x_7436) ;  /* 0x000000000f0c7348 */ /* 0x02ffea0003c00000 */
[----:B------:R-:W-:Y:S02]  /*12c50*/  ELECT P6, UR62, PT ;  /* 0x00000000003e782f */ /* 0x000fe400038c0000 */
[----:B------:R-:W-:Y:S01]  /*12c60*/  MOV R14, UR62 ;  /* 0x0000003e000e7c02 */ /* 0x000fe20008000f00 */
[----:B0123-5:R-:W-:Y:S10]  /*12c70*/  ENDCOLLECTIVE ;  /* 0x000000000000791b */ /* 0x02fff40003800000 */
.L_x_7436:
[----:B------:R-:W-:Y:S05]  /*12c80*/  BSYNC B1 ;  /* 0x0000000000017941 */ /* 0x000fea0003800000 */
.L_x_7435:
[----:B------:R-:W-:Y:S05]  /*12c90*/  BRA `(.L_x_7437) ;  /* 0xffffffd800647947 */ /* 0x000fea000383ffff */
.L_x_7364:
[----:B---3--:R3:W4:Y:S02]  /*12ca0*/  SYNCS.PHASECHK.TRANS64.TRYWAIT P1, [R5+URZ+0x28c40], R0 ;  /* 0x028c4000050075a7 */ /* 0x008724000802017f */
[----:B----4-:R-:W-:Y:S05]  /*12cb0*/  @!P1 NANOSLEEP.SYNCS 0x989680 ;  /* 0x009896800000995d */ /* 0x010fea0003900000 */
[----:B------:R-:W4:Y:S02]  /*12cc0*/  @!P1 SYNCS.PHASECHK.TRANS64 P1, [R5+URZ+0x28c40], R0 ;  /* 0x028c4000050095a7 */ /* 0x000f24000802007f */
[----:B----4-:R-:W-:Y:S05]  /*12cd0*/  @!P1 BRA `(.L_x_7364) ;  /* 0xfffffffc00f09947 */ /* 0x010fea000383ffff */
[----:B------:R-:W-:Y:S05]  /*12ce0*/  BRA `(.L_x_7438) ;  /* 0xffffffd800847947 */ /* 0x000fea000383ffff */
.L_x_7366:
[----:B----4-:R4:W0:Y:S02]  /*12cf0*/  SYNCS.PHASECHK.TRANS64.TRYWAIT P1, [R3+URZ+0x28c40], R2 ;  /* 0x028c4002030075a7 */ /* 0x010824000802017f */
[----:B0-----:R-:W-:Y:S05]  /*12d00*/  @!P1 NANOSLEEP.SYNCS 0x989680 ;  /* 0x009896800000995d */ /* 0x001fea0003900000 */
[----:B------:R-:W0:Y:S02]  /*12d10*/  @!P1 SYNCS.PHASECHK.TRANS64 P1, [R3+URZ+0x28c40], R2 ;  /* 0x028c4002030095a7 */ /* 0x000e24000802007f */
[----:B0-----:R-:W-:Y:S05]  /*12d20*/  @!P1 BRA `(.L_x_7366) ;  /* 0xfffffffc00f09947 */ /* 0x001fea000383ffff */
[----:B------:R-:W-:Y:S05]  /*12d30*/  BRA `(.L_x_7439) ;  /* 0xffffffd800907947 */ /* 0x000fea000383ffff */
.L_x_7368:
[----:B------:R0:W0:Y:S02]  /*12d40*/  SYNCS.PHASECHK.TRANS64.TRYWAIT P1, [R5+URZ+0x28c60], R0 ;  /* 0x028c6000050075a7 */ /* 0x000024000802017f */
[----:B0-----:R-:W-:Y:S05]  /*12d50*/  @!P1 NANOSLEEP.SYNCS 0x989680 ;  /* 0x009896800000995d */ /* 0x001fea0003900000 */
[----:B------:R-:W0:Y:S02]  /*12d60*/  @!P1 SYNCS.PHASECHK.TRANS64 P1, [R5+URZ+0x28c60], R0 ;  /* 0x028c6000050095a7 */ /* 0x000e24000802007f */
[----:B0-----:R-:W-:Y:S05]  /*12d70*/  @!P1 BRA `(.L_x_7368) ;  /* 0xfffffffc00f09947 */ /* 0x001fea000383ffff */
[----:B------:R-:W-:Y:S05]  /*12d80*/  BRA `(.L_x_7440) ;  /* 0xffffffd8008c7947 */ /* 0x000fea000383ffff */
.L_x_7441:
        /* <DEDUP_REMOVED lines=15> */
.L_x_15656:


//--------------------- .text._ZN7cutlass13device_kernelIN5flash11enable_sm90INS1_16FlashAttnFwdSm90INS1_25CollectiveMainloopFwdSm90ILi2EN4cute5tupleIJNS5_1CILi1EEES8_S8_EEENS6_IJNS7_ILi64EEESA_SA_EEELi512ENS_6half_tEfNS_4arch4Sm90ELb1ELb0ELb1ELb0ELb1ELb0ELb1ELb0ELb0ELb1ELb0ELb0EEENS1_21CollectiveEpilogueFwdINS6_IJSA_NS7_ILi512EEESA_EEES9_SC_SE_Li256ELb0ELb1ELb0ELb0EEENS1_30DynamicPersistentTileSchedulerILi256ELi128ELb0ELb1ELb1EEEEEEEEEvNT_6ParamsE --------------------------
	.section	.text._ZN7cutlass13device_kernelIN5flash11enable_sm90INS1_16FlashAttnFwdSm90INS1_25CollectiveMainloopFwdSm90ILi2EN4cute5tupleIJNS5_1CILi1EEES8_S8_EEENS6_IJNS7_ILi64EEESA_SA_EEELi512ENS_6half_tEfNS_4arch4Sm90ELb1ELb0ELb1ELb0ELb1ELb0ELb1ELb0ELb0ELb1ELb0ELb0EEENS1_21CollectiveEpilogueFwdINS6_IJSA_NS7_ILi512EEESA_EEES9_SC_SE_Li256ELb0ELb1ELb0ELb0EEENS1_30DynamicPersistentTileSchedulerILi256ELi128ELb0ELb1ELb1EEEEEEEEEvNT_6ParamsE,"ax",@progbits
	.align	128
.text._ZN7cutlass13device_kernelIN5flash11enable_sm90INS1_16FlashAttnFwdSm90INS1_25CollectiveMainloopFwdSm90ILi2EN4cute5tupleIJNS5_1CILi1EEES8_S8_EEENS6_IJNS7_ILi64EEESA_SA_EEELi512ENS_6half_tEfNS_4arch4Sm90ELb1ELb0ELb1ELb0ELb1ELb0ELb1ELb0ELb0ELb1ELb0ELb0EEENS1_21CollectiveEpilogueFwdINS6_IJSA_NS7_ILi512EEESA_EEES9_SC_SE_Li256ELb0ELb1ELb0ELb0EEENS1_30DynamicPersistentTileSchedulerILi256ELi128ELb0ELb1ELb1EEEEEEEEEvNT_6ParamsE:
        .type           _ZN7cutlass13device_kernelIN5flash11enable_sm90INS1_16FlashAttnFwdSm90INS1_25CollectiveMainloopFwdSm90ILi2EN4cute5tupleIJNS5_1CILi1EEES8_S8_EEENS6_IJNS7_ILi64EEESA_SA_EEELi512ENS_6half_tEfNS_4arch4Sm90ELb1ELb0ELb1ELb0ELb1ELb0ELb1ELb0ELb0ELb1ELb0ELb0EEENS1_21CollectiveEpilogueFwdINS6_IJSA_NS7_ILi512EEESA_EEES9_SC_SE_Li256ELb0ELb1ELb0ELb0EEENS1_30DynamicPersistentTileSchedulerILi256ELi128ELb0ELb1ELb1EEEEEEEEEvNT_6ParamsE,@function
        .size           _ZN7cutlass13device_kernelIN5flash11enable_sm90INS1_16FlashAttnFwdSm90INS1_25CollectiveMainloopFwdSm90ILi2EN4cute5tupleIJNS5_1CILi1EEES8_S8_EEENS6_IJNS7_ILi64EEESA_SA_EEELi512ENS_6half_tEfNS_4arch4Sm90ELb1ELb0ELb1ELb0ELb1ELb0ELb1ELb0ELb0ELb1ELb0ELb0EEENS1_21CollectiveEpilogueFwdINS6_IJSA_NS7_ILi512EEESA_EEES9_SC_SE_Li256ELb0ELb1ELb0ELb0EEENS1_30DynamicPersistentTileSchedulerILi256ELi128ELb0ELb1ELb1EEEEEEEEEvNT_6ParamsE,(.L_x_15657 - _ZN7cutlass13device_kernelIN5flash11enable_sm90INS1_16FlashAttnFwdSm90INS1_25CollectiveMainloopFwdSm90ILi2EN4cute5tupleIJNS5_1CILi1EEES8_S8_EEENS6_IJNS7_ILi64EEESA_SA_EEELi512ENS_6half_tEfNS_4arch4Sm90ELb1ELb0ELb1ELb0ELb1ELb0ELb1ELb0ELb0ELb1ELb0ELb0EEENS1_21CollectiveEpilogueFwdINS6_IJSA_NS7_ILi512EEESA_EEES9_SC_SE_Li256ELb0ELb1ELb0ELb0EEENS1_30DynamicPersistentTileSchedulerILi256ELi128ELb0ELb1ELb1EEEEEEEEEvNT_6ParamsE)
        .other          _ZN7cutlass13device_kernelIN5flash11enable_sm90INS1_16FlashAttnFwdSm90INS1_25CollectiveMainloopFwdSm90ILi2EN4cute5tupleIJNS5_1CILi1EEES8_S8_EEENS6_IJNS7_ILi64EEESA_SA_EEELi512ENS_6half_tEfNS_4arch4Sm90ELb1ELb0ELb1ELb0ELb1ELb0ELb1ELb0ELb0ELb1ELb0ELb0EEENS1_21CollectiveEpilogueFwdINS6_IJSA_NS7_ILi512EEESA_EEES9_SC_SE_Li256ELb0ELb1ELb0ELb0EEENS1_30DynamicPersistentTileSchedulerILi256ELi128ELb0ELb1ELb1EEEEEEEEEvNT_6ParamsE,@"STO_CUDA_ENTRY STV_DEFAULT"
_ZN7cutlass13device_kernelIN5flash11enable_sm90INS1_16FlashAttnFwdSm90INS1_25CollectiveMainloopFwdSm90ILi2EN4cute5tupleIJNS5_1CILi1EEES8_S8_EEENS6_IJNS7_ILi64EEESA_SA_EEELi512ENS_6half_tEfNS_4arch4Sm90ELb1ELb0ELb1ELb0ELb1ELb0ELb1ELb0ELb0ELb1ELb0ELb0EEENS1_21CollectiveEpilogueFwdINS6_IJSA_NS7_ILi512EEESA_EEES9_SC_SE_Li256ELb0ELb1ELb0ELb0EEENS1_30DynamicPersistentTileSchedulerILi256ELi128ELb0ELb1ELb1EEEEEEEEEvNT_6ParamsE:
        /* <DEDUP_REMOVED lines=43> */
.L_x_7442:
        /* <DEDUP_REMOVED lines=22> */
.L_x_7443:
        /* <DEDUP_REMOVED lines=18> */
.L_x_7444:
        /* <DEDUP_REMOVED lines=22> */
.L_x_7445:
        /* <DEDUP_REMOVED lines=23> */
.L_x_7446:
        /* <DEDUP_REMOVED lines=8> */
.L_x_7448:
[----:B------:R-:W-:-:S08]  /*0880*/  NOP ;  /* 0x0000000000007918 */ /* 0x000fd00000000000 */
[----:B------:R-:W0:Y:S02]  /*0890*/  USETMAXREG.TRY_ALLOC.CTAPOOL UP0, 0xe8 ;  /* 0x000000e8000079c8 */ /* 0x000e240008000600 */
[----:B0-----:R-:W-:-:S13]  /*08a0*/  PLOP3.LUT P0, PT, PT, PT, UP0, 0x80, 0x0 ;  /* 0x000000000000781c */ /* 0x001fda0003f0f008 */
[----:B------:R-:W-:Y:S05]  /*08b0*/  @!P0 BRA `(.L_x_7448) ;  /* 0xfffffffc00f08947 */ /* 0x000fea000383ffff */
[----:B------:R-:W0:Y:S01]  /*08c0*/  S2R R2, SR_TID.X ;  /* 0x0000000000027919 */ /* 0x000e220000002100 */
[----:B------:R-:W1:Y:S08]  /*08d0*/  S2UR UR4, SR_CTAID.X ;  /* 0x00000000000479c3 */ /* 0x000e700000002500 */
[----:B------:R-:W-:Y:S06]  /*08e0*/  BAR.ARV 0x4, 0x180 ;  /* 0x0106000000007b1d */ /* 0x000fec0000002000 */
[----:B0-----:R-:W-:-:S04]  /*08f0*/  LOP3.LUT R0, R2, 0xffffff80, RZ, 0xc0, !PT ;  /* 0xffffff8002007812 */ /* 0x001fc800078ec0ff */
[----:B------:R-:W-:Y:S02]  /*0900*/  ISETP.NE.AND P0, PT, R0, 0x80, PT ;  /* 0x000000800000780c */ /* 0x000fe40003f05270 */
[----:B------:R-:W1:Y:S11]  /*0910*/  LDC R0, c[0x0][0xd38] ;  /* 0x00034e00ff007b82 */ /* 0x000e760000000800 */
[----:B------:R-:W-:Y:S06]  /*0920*/  @!P0 BAR.ARV 0x8, 0x100 ;  /* 0x0204000000008b1d */ /* 0x000fec0000002000 */
[----:B------:R-:W-:-:S13]  /*0930*/  ISETP.GE.U32.AND P0, PT, R2, 0x100, PT ;  /* 0x000001000200780c */ /* 0x000fda0003f06070 */
[----:B------:R-:W-:Y:S06]  /*0940*/  @P0 BAR.ARV 0xf, 0x100 ;  /* 0x03c4000000000b1d */ /* 0x000fec0000002000 */
[----:B-1----:R-:W-:-:S13]  /*0950*/  ISETP.LE.AND P0, PT, R0, UR4, PT ;  /* 0x0000000400007c0c */ /* 0x002fda000bf03270 */
[----:B------:R-:W-:Y:S05]  /*0960*/  @P0 EXIT ;  /* 0x000000000000094d */ /* 0x000fea0003800000 */
[----:B------:R-:W-:Y:S01]  /*0970*/  VIADD R222, R2, 0xffffff80 ;  /* 0xffffff8002de7836 */ /* 0x000fe20000000000 */
[----:B------:R-:W0:Y:S01]  /*0980*/  S2R R219, SR_CgaCtaId ;  /* 0x0000000000db7919 */ /* 0x000e220000008800 */
[----:B------:R-:W-:Y:S01]  /*0990*/  IMAD.MOV.U32 R188, RZ, RZ, 0x20 ;  /* 0x00000020ffbc7424 */ /* 0x000fe200078e00ff */
[----:B------:R-:W-:Y:S01]  /*09a0*/  ULOP3.LUT UR40, UR41, 0x1, URZ, 0xfc, !UPT ;  /* 0x0000000129287892 */ /* 0x000fe2000f8efc3f */
[----:B------:R-:W-:Y:S01]  /*09b0*/  IMAD.MOV.U32 R16, RZ, RZ, RZ ;  /* 0x000000ffff107224 */ /* 0x000fe200078e00ff */
[----:B------:R-:W-:Y:S01]  /*09c0*/  SHF.R.S32.HI R3, RZ, 0x1f, R222 ;  /* 0x0000001fff037819 */ /* 0x000fe200000114de */
[----:B------:R-:W-:-:S03]  /*09d0*/  UMOV UR36, URZ ;  /* 0x0000003f00247c82 */ /* 0x000fc60008000000 */
[CC--:B------:R-:W-:Y:S02]  /*09e0*/  LEA.HI R0, R3.reuse, R222.reuse, RZ, 0x4 ;  /* 0x000000de03007211 */ /* 0x0c0fe400078f20ff */
[CC--:B------:R-:W-:Y:S02]  /*09f0*/  LEA.HI R4, R3.reuse, R222.reuse, RZ, 0x5 ;  /* 0x000000de03047211 */ /* 0x0c0fe400078f28ff */
[----:B------:R-:W-:Y:S02]  /*0a00*/  SHF.R.S32.HI R7, RZ, 0x4, R0 ;  /* 0x00000004ff077819 */ /* 0x000fe40000011400 */
[----:B------:R-:W-:Y:S02]  /*0a10*/  LEA.HI R5, R3, R222, RZ, 0x7 ;  /* 0x000000de03057211 */ /* 0x000fe400078f38ff */
[C---:B------:R-:W-:Y:S02]  /*0a20*/  LEA.HI R2, R0.reuse, R7, RZ, 0x1 ;  /* 0x0000000700027211 */ /* 0x040fe400078f08ff */
[----:B------:R-:W-:-:S02]  /*0a30*/  LOP3.LUT R9, R0, 0xfffffff0, RZ, 0xc0, !PT ;  /* 0xfffffff000097812 */ /* 0x000fc400078ec0ff */
[----:B------:R-:W-:Y:S02]  /*0a40*/  LOP3.LUT R2, R2, 0x1ffffffe, RZ, 0xc0, !PT ;  /* 0x1ffffffe02027812 */ /* 0x000fe400078ec0ff */
[--C-:B------:R-:W-:Y:S01]  /*0a50*/  SHF.R.S32.HI R13, RZ, 0x5, R4.reuse ;  /* 0x00000005ff0d7819 */ /* 0x100fe20000011404 */
[----:B------:R-:W-:Y:S01]  /*0a60*/  IMAD.IADD R9, R222, 0x1, -R9 ;  /* 0x00000001de097824 */ /* 0x000fe200078e0a09 */
[----:B------:R-:W-:Y:S01]  /*0a70*/  SHF.R.S32.HI R4, RZ, 0x1f, R4 ;  /* 0x0000001fff047819 */ /* 0x000fe20000011404 */
[----:B------:R-:W-:Y:S01]  /*0a80*/  IMAD.IADD R8, R7, 0x1, -R2 ;  /* 0x0000000107087824 */ /* 0x000fe200078e0a02 */
[----:B------:R-:W-:Y:S02]  /*0a90*/  LOP3.LUT R7, R5, 0xffffff80, RZ, 0xc0, !PT ;  /* 0xffffff8005077812 */ /* 0x000fe400078ec0ff */
[----:B------:R-:W-:Y:S02]  /*0aa0*/  LEA.HI R2, R3, R222, RZ, 0x2 ;  /* 0x000000de03027211 */ /* 0x000fe400078f10ff */
[----:B------:R-:W-:Y:S01]  /*0ab0*/  LEA.HI R4, R4, R13, RZ, 0x2 ;  /* 0x0000000d04047211 */ /* 0x000fe200078f10ff */
[----:B------:R-:W-:Y:S01]  /*0ac0*/  IMAD.IADD R7, R222, 0x1, -R7 ;  /* 0x00000001de077824 */ /* 0x000fe200078e0a07 */
[----:B------:R-:W-:-:S02]  /*0ad0*/  LOP3.LUT R11, R2, 0xfffffffc, RZ, 0xc0, !PT ;  /* 0xfffffffc020b7812 */ /* 0x000fc400078ec0ff */
[----:B------:R-:W-:Y:S02]  /*0ae0*/  SHF.R.S32.HI R216, RZ, 0x7, R5 ;  /* 0x00000007ffd87819 */ /* 0x000fe40000011405 */
[----:B------:R-:W-:Y:S01]  /*0af0*/  LOP3.LUT R4, R4, 0x3ffffc, RZ, 0xc0, !PT ;  /* 0x003ffffc04047812 */ /* 0x000fe200078ec0ff */
[----:B------:R-:W-:Y:S01]  /*0b00*/  IMAD.IADD R11, R222, 0x1, -R11 ;  /* 0x00000001de0b7824 */ /* 0x000fe200078e0a0b */
[--C-:B------:R-:W-:Y:S01]  /*0b10*/  SHF.R.S32.HI R2, RZ, 0x1f, R9.reuse ;  /* 0x0000001fff027819 */ /* 0x100fe20000011409 */
[----:B------:R-:W-:Y:S01]  /*0b20*/  IMAD R15, R216, 0x100, R9 ;  /* 0x00000100d80f7824 */ /* 0x000fe200078e0209 */
[----:B------:R-:W-:Y:S01]  /*0b30*/  SHF.R.S32.HI R0, RZ, 0x1f, R7 ;  /* 0x0000001fff007819 */ /* 0x000fe20000011407 */
[----:B------:R-:W-:Y:S01]  /*0b40*/  IMAD.IADD R10, R13, 0x1, -R4 ;  /* 0x000000010d0a7824 */ /* 0x000fe200078e0a04 */
[----:B------:R-:W-:Y:S02]  /*0b50*/  LEA.HI R6, R2, R9, RZ, 0x3 ;  /* 0x0000000902067211 */ /* 0x000fe400078f18ff */
[----:B------:R-:W-:Y:S01]  /*0b60*/  LEA.HI R2, R0, R7, RZ, 0x2 ;  /* 0x0000000700027211 */ /* 0x000fe200078f10ff */
[----:B------:R-:W-:Y:S01]  /*0b70*/  IMAD R14, R10, 0x10, R15 ;  /* 0x000000100a0e7824 */ /* 0x000fe200078e020f */
[C---:B------:R-:W-:Y:S01]  /*0b80*/  LOP3.LUT R4, R6.reuse, 0xfffffff8, RZ, 0xc0, !PT ;  /* 0xfffffff806047812 */ /* 0x040fe200078ec0ff */
[----:B------:R-:W-:Y:S01]  /*0b90*/  IMAD.SHL.U32 R6, R6, 0x40, RZ ;  /* 0x0000004006067824 */ /* 0x000fe200078e00ff */
[----:B------:R-:W-:-:S02]  /*0ba0*/  LOP3.LUT R10, R2, 0x7ffffffc, RZ, 0xc0, !PT ;  /* 0x7ffffffc020a7812 */ /* 0x000fc400078ec0ff */
[----:B------:R-:W-:Y:S01]  /*0bb0*/  LEA.HI R12, R11, R11, RZ, 0x1 ;  /* 0x0000000b0b0c7211 */ /* 0x000fe200078f08ff */
[----:B------:R-:W-:Y:S01]  /*0bc0*/  IMAD.IADD R9, R9, 0x1, -R4 ;  /* 0x0000000109097824 */ /* 0x000fe200078e0a04 */
[----:B------:R-:W-:Y:S01]  /*0bd0*/  LEA.HI R4, R0, R7, RZ, 0x5 ;  /* 0x0000000700047211 */ /* 0x000fe200078f28ff */
[----:B------:R-:W-:Y:S01]  /*0be0*/  IMAD.IADD R10, R7, 0x1, -R10 ;  /* 0x00000001070a7824 */ /* 0x000fe200078e0a0a */
[----:B------:R-:W-:Y:S02]  /*0bf0*/  LOP3.LUT R12, R12, 0x1ffffffe, RZ, 0xc0, !PT ;  /* 0x1ffffffe0c0c7812 */ /* 0x000fe400078ec0ff */
[--C-:B------:R-:W-:Y:S02]  /*0c00*/  SHF.R.S32.HI R0, RZ, 0x2, R2.reuse ;  /* 0x00000002ff007819 */ /* 0x100fe40000011402 */
[----:B------:R-:W-:Y:S01]  /*0c10*/  SHF.R.S32.HI R7, RZ, 0x1f, R2 ;  /* 0x0000001fff077819 */ /* 0x000fe20000011402 */
[----:B------:R-:W-:Y:S01]  /*0c20*/  IMAD.SHL.U32 R2, R9, 0x40, RZ ;  /* 0x0000004009027824 */ /* 0x000fe200078e00ff */
[----:B------:R-:W-:Y:S01]  /*0c30*/  LOP3.LUT R6, R6, 0x7ffffe00, RZ, 0xc0, !PT ;  /* 0x7ffffe0006067812 */ /* 0x000fe200078ec0ff */
[----:B------:R-:W-:Y:S01]  /*0c40*/  IMAD.IADD R15, R11, 0x1, -R12 ;  /* 0x000000010b0f7824 */ /* 0x000fe200078e0a0c */
[----:B------:R-:W-:Y:S01]  /*0c50*/  LEA.HI R7, R7, R0, RZ, 0x3 ;  /* 0x0000000007077211 */ /* 0x000fe200078f18ff */
[----:B------:R-:W-:Y:S01]  /*0c60*/  IMAD.SHL.U32 R11, R8, 0x8, RZ ;  /* 0x00000008080b7824 */ /* 0x000fe200078e00ff */
[----:B------:R-:W-:Y:S01]  /*0c70*/  LOP3.LUT R2, R2, 0x1c0, RZ, 0xc0, !PT ;  /* 0x000001c002027812 */ /* 0x000fe200078ec0ff */
[----:B------:R-:W-:Y:S01]  /*0c80*/  IMAD R6, R13, 0x400, R6 ;  /* 0x000004000d067824 */ /* 0x000fe200078e0206 */
[----:B------:R-:W-:Y:S01]  /*0c90*/  LOP3.LUT R7, R7, 0xfffffff8, RZ, 0xc0, !PT ;  /* 0xfffffff807077812 */ /* 0x000fe200078ec0ff */
[--C-:B------:R-:W-:Y:S01]  /*0ca0*/  IMAD.U32 R221, R14, 0x40, R11.reuse ;  /* 0x000000400edd7824 */ /* 0x100fe200078e000b */
[----:B------:R-:W-:-:S02]  /*0cb0*/  LOP3.LUT R11, R2, 0x8, R11, 0xf8, !PT ;  /* 0x00000008020b7812 */ /* 0x000fc400078ef80b */
[----:B------:R-:W-:Y:S01]  /*0cc0*/  SHF.R.U32.HI R2, RZ, 0x3, R2 ;  /* 0x00000003ff027819 */ /* 0x000fe20000011602 */
[----:B------:R-:W-:Y:S01]  /*0cd0*/  IMAD.IADD R7, R0, 0x1, -R7 ;  /* 0x0000000100077824 */ /* 0x000fe200078e0a07 */
[----:B------:R-:W-:Y:S02]  /*0ce0*/  SHF.R.S32.HI R4, RZ, 0x5, R4 ;  /* 0x00000005ff047819 */ /* 0x000fe40000011404 */
[----:B------:R-:W-:Y:S02]  /*0cf0*/  LEA.HI R3, R3, R222, RZ, 0x3 ;  /* 0x000000de03037211 */ /* 0x000fe400078f18ff */
[----:B------:R-:W-:Y:S01]  /*0d00*/  LOP3.LUT R11, R11, R2, RZ, 0x3c, !PT ;  /* 0x000000020b0b7212 */ /* 0x000fe200078e3cff */
[----:B------:R-:W-:Y:S01]  /*0d10*/  IMAD R22, R4, 0x10, R7 ;  /* 0x0000001004167824 */ /* 0x000fe200078e0207 */
[----:B------:R-:W-:Y:S01]  /*0d20*/  MOV R0, 0x400 ;  /* 0x0000040000007802 */ /* 0x000fe20000000f00 */
[----:B------:R-:W-:Y:S01]  /*0d30*/  IMAD.MOV.U32 R2, RZ, RZ, RZ ;  /* 0x000000ffff027224 */ /* 0x000fe200078e00ff */
[----:B------:R-:W-:Y:S01]  /*0d40*/  LOP3.LUT R7, R3, 0xfffffff8, RZ, 0xc0, !PT ;  /* 0xfffffff803077812 */ /* 0x000fe200078ec0ff */
[----:B------:R-:W-:Y:S01]  /*0d50*/  IMAD R190, R15, 0x8, R22 ;  /* 0x000000080fbe7824 */ /* 0x000fe200078e0216 */
[----:B------:R-:W-:-:S02]  /*0d60*/  R2P PR, R9, 0x6 ;  /* 0x0000000609007804 */ /* 0x000fc40000000000 */
[----:B------:R-:W-:Y:S01]  /*0d70*/  IADD3 R6, R6, R11, RZ ;  /* 0x0000000b06067210 */ /* 0x000fe20007ffe0ff */
[----:B------:R-:W-:Y:S01]  /*0d80*/  IMAD.IADD R214, R222, 0x1, -R7 ;  /* 0x00000001ded67824 */ /* 0x000fe200078e0a07 */
[----:B0-----:R-:W-:Y:S02]  /*0d90*/  LEA R17, R219, R0, 0x18 ;  /* 0x00000000db117211 */ /* 0x001fe400078ec0ff */
[----:B------:R-:W-:Y:S01]  /*0da0*/  LEA.HI R5, R5, R216, RZ, 0x1 ;  /* 0x000000d805057211 */ /* 0x000fe200078f08ff */
[----:B------:R-:W-:Y:S01]  /*0db0*/  IMAD.SHL.U32 R23, R214, 0x8, RZ ;  /* 0x00000008d6177824 */ /* 0x000fe200078e00ff */
[----:B------:R-:W-:Y:S01]  /*0dc0*/  SEL R188, R188, 0xffffffe0, !P1 ;  /* 0xffffffe0bcbc7807 */ /* 0x000fe20004800000 */
[----:B------:R-:W-:Y:S01]  /*0dd0*/  IMAD R185, R6, 0x2, R17 ;  /* 0x0000000206b97824 */ /* 0x000fe200078e0211 */
[----:B------:R-:W-:Y:S01]  /*0de0*/  LOP3.LUT R5, R5, 0xfffffe, RZ, 0xc0, !PT ;  /* 0x00fffffe05057812 */ /* 0x000fe200078ec0ff */
[----:B------:R-:W-:Y:S01]  /*0df0*/  VIADD R195, R23, 0x40 ;  /* 0x0000004017c37836 */ /* 0x000fe20000000000 */
[----:B------:R-:W-:Y:S01]  /*0e00*/  SHF.R.S32.HI R215, RZ, 0x3, R3 ;  /* 0x00000003ffd77819 */ /* 0x000fe20000011403 */
[----:B------:R-:W-:Y:S01]  /*0e10*/  VIADD R189, R185, 0x36400 ;  /* 0x00036400b9bd7836 */ /* 0x000fe20000000000 */
[----:B------:R-:W-:Y:S01]  /*0e20*/  SHF.L.U32 R18, R10, 0x1, RZ ;  /* 0x000000010a127819 */ /* 0x000fe200000006ff */
[C---:B------:R-:W-:Y:S01]  /*0e30*/  VIADD R194, R23.reuse, 0x80 ;  /* 0x0000008017c27836 */ /* 0x040fe20000000000 */
[----:B------:R-:W-:Y:S01]  /*0e40*/  SHF.R.S32.HI R229, RZ, 0x1f, R195 ;  /* 0x0000001fffe57819 */ /* 0x000fe200000114c3 */
[----:B------:R-:W-:-:S02]  /*0e50*/  VIADD R193, R23, 0xc0 ;  /* 0x000000c017c17836 */ /* 0x000fc40000000000 */
        /* <DEDUP_REMOVED lines=10> */
[----:B------:R-:W-:Y:S01]  /*0f00*/  IMAD.IADD R5, R216, 0x1, -R5 ;  /* 0x00000001d8057824 */ /* 0x000fe200078e0a05 */
[----:B------:R-:W-:Y:S01]  /*0f10*/  SHF.R.S32.HI R223, RZ, 0x1f, R217 ;  /* 0x0000001fffdf7819 */ /* 0x000fe200000114d9 */
[----:B------:R-:W-:-:S02]  /*0f20*/  @P2 VIADD R187, R189, 0xffffffc0 ;  /* 0xffffffc0bdbb2836 */ /* 0x000fc40000000000 */
[----:B------:R-:W-:Y:S02]  /*0f30*/  IMAD.IADD R189, R189, 0x1, R188 ;  /* 0x00000001bdbd7824 */ /* 0x000fe400078e02bc */
[----:B------:R-:W-:Y:S02]  /*0f40*/  IMAD.SHL.U32 R184, R5, 0x100, RZ ;  /* 0x0000010005b87824 */ /* 0x000fe400078e00ff */
[----:B------:R-:W-:-:S07]  /*0f50*/  IMAD.IADD R188, R188, 0x1, R187 ;  /* 0x00000001bcbc7824 */ /* 0x000fce00078e02bb */
.L_x_7504:
        /* <DEDUP_REMOVED lines=21> */
.L_x_7449:
[----:B------:R-:W-:Y:S01]  /*10b0*/  ULDC UR7, c[0x0][0xd54] ;  /* 0x0003550000077ab9 */ /* 0x000fe20000000800 */
[----:B------:R-:W-:Y:S01]  /*10c0*/  UMOV UR6, UR9 ;  /* 0x0000000900067c82 */ /* 0x000fe20008000000 */
[----:B------:R-:W-:-:S11]  /*10d0*/  UISETP.NE.AND UP0, UPT, UR7, 0x1, UPT ;  /* 0x000000010700788c */ /* 0x000fd6000bf05270 */
[----:B------:R-:W-:Y:S02]  /*10e0*/  @UP0 ULDC.64 UR10, c[0x0][0xd58] ;  /* 0x00035600000a0ab9 */ /* 0x000fe40000000a00 */
[----:B------:R-:W-:-:S04]  /*10f0*/  UIMAD.WIDE.U32 UR4, UR9, UR10, URZ ;  /* 0x0000000a090472a5 */ /* 0x000fc8000f8e003f */
[----:B------:R-:W-:-:S04]  /*1100*/  @UP0 USHF.R.U32.HI UR6, URZ, UR11, UR5 ;  /* 0x0000000b3f060299 */ /* 0x000fc80008011605 */
[----:B------:R-:W-:-:S12]  /*1110*/  UIMAD UR4, UR6, UR7, URZ ;  /* 0x00000007060472a4 */ /* 0x000fd8000f8e023f */
.L_x_7450:
[----:B------:R-:W0:Y:S01]  /*1120*/  LDC.64 R4, c[0x0][0x418] ;  /* 0x00010600ff047b82 */ /* 0x000e220000000a00 */
[----:B------:R-:W-:Y:S01]  /*1130*/  ULDC UR37, c[0x0][0xd48] ;  /* 0x0003520000257ab9 */ /* 0x000fe20000000800 */
[----:B------:R-:W-:Y:S02]  /*1140*/  UIADD3 UR4, UR9, -UR4, URZ ;  /* 0x8000000409047290 */ /* 0x000fe4000fffe03f */
[----:B------:R-:W-:Y:S01]  /*1150*/  UISETP.NE.AND UP0, UPT, UR37, 0x1, UPT ;  /* 0x000000012500788c */ /* 0x000fe2000bf05270 */
[----:B------:R-:W-:Y:S01]  /*1160*/  ULDC UR5, c[0x0][0xd54] ;  /* 0x0003550000057ab9 */ /* 0x000fe20000000800 */
[----:B------:R-:W-:Y:S02]  /*1170*/  UISETP.NE.AND UP1, UPT, UR42, 0x1, UPT ;  /* 0x000000012a00788c */ /* 0x000fe4000bf25270 */
[----:B------:R-:W1:Y:S01]  /*1180*/  LDC R186, c[0x0][0x424] ;  /* 0x00010900ffba7b82 */ /* 0x000e620000000800 */
[----:B------:R-:W-:Y:S02]  /*1190*/  UIMAD UR8, UR8, UR5, UR4 ;  /* 0x00000005080872a4 */ /* 0x000fe4000f8e0204 */
[----:B------:R-:W-:Y:S01]  /*11a0*/  ULOP3.LUT UR6, URZ, UR6, URZ, 0x33, !UPT ;  /* 0x000000063f067292 */ /* 0x000fe2000f8e333f */
[----:B------:R-:W-:-:S03]  /*11b0*/  ULDC UR7, c[0x0][0xd3c] ;  /* 0x00034f0000077ab9 */ /* 0x000fc60000000800 */
[----:B------:R-:W-:Y:S01]  /*11c0*/  @UP0 ULDC UR4, c[0x0][0xd4c] ;  /* 0x0003530000040ab9 */ /* 0x000fe20000000800 */
[----:B------:R-:W2:Y:S01]  /*11d0*/  LDC R7, c[0x0][0x2f0] ;  /* 0x0000bc00ff077b82 */ /* 0x000ea20000000800 */
[----:B------:R-:W-:Y:S01]  /*11e0*/  UIMAD.WIDE.U32 UR4, UR8, UR4, URZ ;  /* 0x00000004080472a5 */ /* 0x000fe2000f8e003f */
[----:B------:R-:W-:Y:S01]  /*11f0*/  @UP0 ULDC UR9, c[0x0][0xd50] ;  /* 0x0003540000090ab9 */ /* 0x000fe20000000800 */
[----:B------:R-:W-:Y:S02]  /*1200*/  UMOV UR39, UR8 ;  /* 0x0000000800277c82 */ /* 0x000fe40008000000 */
[----:B------:R-:W-:Y:S02]  /*1210*/  @UP0 USHF.R.U32.HI UR39, URZ, UR9, UR5 ;  /* 0x000000093f270299 */ /* 0x000fe40008011605 */
[----:B------:R-:W-:Y:S01]  /*1220*/  UIADD3 UR6, UR6, UR7, URZ ;  /* 0x0000000706067290 */ /* 0x000fe2000fffe03f */
[----:B0-----:R-:W-:Y:S01]  /*1230*/  ISETP.NE.U32.AND P0, PT, R4, RZ, PT ;  /* 0x000000ff0400720c */ /* 0x001fe20003f05070 */
[----:B------:R-:W-:-:S02]  /*1240*/  UIADD3 UR4, -UR39, URZ, URZ ;  /* 0x0000003f27047290 */ /* 0x000fc4000fffe13f */
[----:B------:R-:W-:Y:S01]  /*1250*/  USHF.L.U32 UR38, UR6, 0x6, URZ ;  /* 0x0000000606267899 */ /* 0x000fe2000800063f */
[----:B------:R-:W-:Y:S01]  /*1260*/  ISETP.NE.AND.EX P0, PT, R5, RZ, PT, P0 ;  /* 0x000000ff0500720c */ /* 0x000fe20003f05300 */
[----:B------:R-:W-:-:S03]  /*1270*/  UIMAD UR37, UR37, UR4, UR8 ;  /* 0x00000004252572a4 */ /* 0x000fc6000f8e0208 */
[----:B-1----:R-:W-:Y:S02]  /*1280*/  SEL R186, R186, 0x1, P0 ;  /* 0x00000001baba7807 */ /* 0x002fe40000000000 */
[----:B------:R-:W-:-:S03]  /*1290*/  PLOP3.LUT P0, PT, PT, PT, UP1, 0x80, 0x0 ;  /* 0x000000000000781c */ /* 0x000fc60003f0f018 */
[----:B--2---:R-:W-:-:S05]  /*12a0*/  IMAD R0, R186, R7, 0x3f ;  /* 0x0000003fba007424 */ /* 0x004fca00078e0207 */
[----:B------:R-:W-:-:S04]  /*12b0*/  SHF.R.S32.HI R3, RZ, 0x1f, R0 ;  /* 0x0000001fff037819 */ /* 0x000fc80000011400 */
[----:B------:R-:W-:-:S04]  /*12c0*/  LEA.HI R3, R3, R0, RZ, 0x6 ;  /* 0x0000000003037211 */ /* 0x000fc800078f30ff */
[----:B------:R-:W-:Y:S01]  /*12d0*/  SHF.R.S32.HI R3, RZ, 0x6, R3 ;  /* 0x00000006ff037819 */ /* 0x000fe20000011403 */
[----:B------:R-:W-:Y:S06]  /*12e0*/  @!P0 BRA `(.L_x_7451) ;  /* 0x0000001c00548947 */ /* 0x000fec0003800000 */
[----:B------:R-:W0:Y:S01]  /*12f0*/  LDC R0, c[0x0][0x448] ;  /* 0x00011200ff007b82 */ /* 0x000e220000000800 */
[----:B------:R-:W-:Y:S01]  /*1300*/  UIADD3 UR4, UR38, 0x3f, URZ ;  /* 0x0000003f26047890 */ /* 0x000fe2000fffe03f */
[----:B------:R-:W-:Y:S02]  /*1310*/  CS2R R150, SRZ ;  /* 0x0000000000967805 */ /* 0x000fe4000001ff00 */
[----:B------:R-:W-:Y:S02]  /*1320*/  CS2R R148, SRZ ;  /* 0x0000000000947805 */ /* 0x000fe4000001ff00 */
[----:B------:R-:W-:Y:S02]  /*1330*/  CS2R R146, SRZ ;  /* 0x0000000000927805 */ /* 0x000fe4000001ff00 */
[----:B------:R-:W-:Y:S02]  /*1340*/  CS2R R144, SRZ ;  /* 0x0000000000907805 */ /* 0x000fe4000001ff00 */
[----:B------:R-:W-:-:S02]  /*1350*/  CS2R R142, SRZ ;  /* 0x00000000008e7805 */ /* 0x000fc4000001ff00 */
[----:B------:R-:W-:Y:S01]  /*1360*/  CS2R R140, SRZ ;  /* 0x00000000008c7805 */ /* 0x000fe2000001ff00 */
[----:B------:R-:W1:Y:S01]  /*1370*/  LDC R5, c[0x0][0x288] ;  /* 0x0000a200ff057b82 */ /* 0x000e620000000800 */
        /* <DEDUP_REMOVED lines=15> */
[----:B0-----:R-:W-:Y:S01]  /*1470*/  ISETP.NE.AND P0, PT, R0, 0x1, PT ;  /* 0x000000010000780c */ /* 0x001fe20003f05270 */
[----:B------:R-:W-:Y:S01]  /*1480*/  IMAD.U32 R0, RZ, RZ, UR4 ;  /* 0x00000004ff007e24 */ /* 0x000fe2000f8e00ff */
[----:B------:R-:W-:Y:S02]  /*1490*/  CS2R R110, SRZ ;  /* 0x00000000006e7805 */ /* 0x000fe4000001ff00 */
[----:B------:R-:W-:-:S02]  /*14a0*/  CS2R R160, SRZ ;  /* 0x0000000000a07805 */ /* 0x000fc4000001ff00 */
[----:B------:R-:W-:Y:S02]  /*14b0*/  CS2R R106, SRZ ;  /* 0x00000000006a7805 */ /* 0x000fe4000001ff00 */
[----:B------:R-:W-:Y:S02]  /*14c0*/  CS2R R162, SRZ ;  /* 0x0000000000a27805 */ /* 0x000fe4000001ff00 */
[----:B------:R-:W-:Y:S02]  /*14d0*/  CS2R R102, SRZ ;  /* 0x0000000000667805 */ /* 0x000fe4000001ff00 */
[----:B------:R-:W-:Y:S02]  /*14e0*/  CS2R R164, SRZ ;  /* 0x0000000000a47805 */ /* 0x000fe4000001ff00 */
[----:B-1----:R-:W-:Y:S02]  /*14f0*/  IADD3 R5, -R5, 0x40, RZ ;  /* 0x0000004005057810 */ /* 0x002fe40007ffe1ff */
[----:B------:R-:W-:-:S02]  /*1500*/  CS2R R98, SRZ ;  /* 0x0000000000627805 */ /* 0x000fc4000001ff00 */
[----:B------:R-:W-:Y:S02]  /*1510*/  CS2R R166, SRZ ;  /* 0x0000000000a67805 */ /* 0x000fe4000001ff00 */
[----:B------:R-:W-:Y:S02]  /*1520*/  CS2R R94, SRZ ;  /* 0x00000000005e7805 */ /* 0x000fe4000001ff00 */
[----:B------:R-:W-:Y:S01]  /*1530*/  CS2R R170, SRZ ;  /* 0x0000000000aa7805 */ /* 0x000fe2000001ff00 */
[----:B------:R-:W0:Y:S01]  /*1540*/  @P0 LDC R4, c[0x0][0x44c] ;  /* 0x00011300ff040b82 */ /* 0x000e220000000800 */
[----:B------:R-:W-:Y:S01]  /*1550*/  IMAD R5, R186, R7, R5 ;  /* 0x00000007ba057224 */ /* 0x000fe200078e0205 */
[----:B------:R-:W-:Y:S01]  /*1560*/  CS2R R90, SRZ ;  /* 0x00000000005a7805 */ /* 0x000fe2000001ff00 */
[----:B------:R-:W-:Y:S01]  /*1570*/  IMAD.MOV.U32 R169, RZ, RZ, RZ ;  /* 0x000000ffffa97224 */ /* 0x000fe200078e00ff */
[----:B------:R-:W-:Y:S02]  /*1580*/  CS2R R172, SRZ ;  /* 0x0000000000ac7805 */ /* 0x000fe4000001ff00 */
[----:B------:R-:W-:-:S02]  /*1590*/  CS2R R86, SRZ ;  /* 0x0000000000567805 */ /* 0x000fc4000001ff00 */
[----:B------:R-:W-:Y:S02]  /*15a0*/  CS2R R174, SRZ ;  /* 0x0000000000ae7805 */ /* 0x000fe4000001ff00 */
[----:B------:R-:W-:Y:S01]  /*15b0*/  CS2R R82, SRZ ;  /* 0x0000000000527805 */ /* 0x000fe2000001ff00 */
[----:B------:R-:W1:Y:S01]  /*15c0*/  @P0 LDC R9, c[0x0][0x450] ;  /* 0x00011400ff090b82 */ /* 0x000e620000000800 */
        /* <DEDUP_REMOVED lines=27> */
[----:B------:R-:W-:Y:S01]  /*1780*/  CS2R R34, SRZ ;  /* 0x0000000000227805 */ /* 0x000fe2000001ff00 */
[----:B------:R-:W-:Y:S01]  /*1790*/  IMAD.IADD R0, R5, 0x1, R0 ;  /* 0x0000000105007824 */ /* 0x000fe200078e0200 */
[----:B------:R-:W-:Y:S01]  /*17a0*/  CS2R R30, SRZ ;  /* 0x00000000001e7805 */ /* 0x000fe2000001ff00 */
[----:B------:R-:W-:Y:S01]  /*17b0*/  IMAD.MOV.U32 R6, RZ, RZ, RZ ;  /* 0x000000ffff067224 */ /* 0x000fe200078e00ff */
[----:B------:R-:W-:Y:S01]  /*17c0*/  CS2R R26, SRZ ;  /* 0x00000000001a7805 */ /* 0x000fe2000001ff00 */
[----:B------:R-:W-:Y:S01]  /*17d0*/  IMAD.MOV.U32 R21, RZ, RZ, RZ ;  /* 0x000000ffff157224 */ /* 0x000fe200078e00ff */
[----:B------:R-:W-:-:S04]  /*17e0*/  SHF.R.S32.HI R5, RZ, 0x1f, R0 ;  /* 0x0000001fff057819 */ /* 0x000fc80000011400 */
[----:B------:R-:W-:Y:S01]  /*17f0*/  LEA.HI R5, R5, R0, RZ, 0x6 ;  /* 0x0000000005057211 */ /* 0x000fe200078f30ff */
[----:B------:R-:W-:-:S03]  /*1800*/  IMAD.MOV.U32 R0, RZ, RZ, RZ ;  /* 0x000000ffff007224 */ /* 0x000fc600078e00ff */
[----:B------:R-:W-:-:S04]  /*1810*/  SHF.R.S32.HI R4, RZ, 0x6, R5 ;  /* 0x00000006ff047819 */ /* 0x000fc80000011405 */
[----:B------:R-:W-:Y:S01]  /*1820*/  VIMNMX R4, R3, R4, PT ;  /* 0x0000000403047248 */ /* 0x000fe20003fe0100 */
[----:B------:R-:W-:-:S03]  /*1830*/  IMAD.MOV.U32 R3, RZ, RZ, RZ ;  /* 0x000000ffff037224 */ /* 0x000fc600078e00ff */
[----:B------:R-:W-:-:S13]  /*1840*/  ISETP.GE.AND P1, PT, R4, 0x1, PT ;  /* 0x000000010400780c */ /* 0x000fda0003f26270 */
[----:B------:R-:W-:Y:S05]  /*1850*/  @!P1 BRA `(.L_x_7452) ;  /* 0x000000c000909947 */ /* 0x000fea0003800000 */
[----:B------:R-:W0:Y:S01]  /*1860*/  SHFL.IDX PT, R0, R216, RZ, 0x1f ;  /* 0x00001fffd8007589 */ /* 0x000e2200000e0000 */
        /* <DEDUP_REMOVED lines=9> */
[----:B------:R-:W-:Y:S01]  /*1900*/  UMOV UR7, 0x40000040 ;  /* 0x4000004000077882 */ /* 0x000fe20000000000 */
[----:B------:R-:W-:Y:S02]  /*1910*/  PLOP3.LUT P2, PT, PT, PT, UP0, 0x80, 0x0 ;  /* 0x000000000000781c */ /* 0x000fe40003f4f008 */
[----:B0-----:R-:W-:-:S04]  /*1920*/  LEA.HI R3, R0, R0, RZ, 0x1 ;  /* 0x0000000000037211 */ /* 0x001fc800078f08ff */
[----:B------:R-:W-:Y:S01]  /*1930*/  LOP3.LUT R3, R3, 0x1fffe, RZ, 0xc0, !PT ;  /* 0x0001fffe03037812 */ /* 0x000fe200078ec0ff */
[----:B------:R-:W-:-:S04]  /*1940*/  WARPGROUP.ARRIVE ;  /* 0x00000000000079c5 */ /* 0x000fc80000000000 */
        /* <DEDUP_REMOVED lines=9> */
[C---:B------:R-:W-:Y:S01]  /*19e0*/  R2UR UR8, R3.reuse ;  /* 0x00000000030872ca */ /* 0x040fe200000e0000 */
[----:B------:R-:W-:Y:S01]  /*19f0*/  VIADD R6, R3, 0x2 ;  /* 0x0000000203067836 */ /* 0x000fe20000000000 */
[----:B------:R-:W-:-:S04]  /*1a00*/  LOP3.LUT R7, R0, 0x2000000, RZ, 0xfc, !PT ;  /* 0x0200000000077812 */ /* 0x000fc800078efcff */
[----:B------:R-:W-:Y:S01]  /*1a10*/  R2UR UR12, R6 ;  /* 0x00000000060c72ca */ /* 0x000fe200000e0000 */
[----:B------:R-:W-:Y:S01]  /*1a20*/  IMAD R0, R2, 0x1000, R7 ;  /* 0x0000100002007824 */ /* 0x000fe200078e0207 */
[C---:B------:R-:W-:Y:S01]  /*1a30*/  IADD3 R6, R3.reuse, 0x4, RZ ;  /* 0x0000000403067810 */ /* 0x040fe20007ffe0ff */
[----:B------:R-:W-:Y:S02]  /*1a40*/  VIADD R3, R3, 0x6 ;  /* 0x0000000603037836 */ /* 0x000fe40000000000 */
[C---:B------:R-:W-:Y:S01]  /*1a50*/  VIADD R5, R0.reuse, 0x80 ;  /* 0x0000008000057836 */ /* 0x040fe20000000000 */
[----:B------:R-:W-:Y:S02]  /*1a60*/  R2UR UR10, R0 ;  /* 0x00000000000a72ca */ /* 0x000fe400000e0000 */
[----:B------:R-:W-:Y:S02]  /*1a70*/  R2UR UR16, R6 ;  /* 0x00000000061072ca */ /* 0x000fe400000e0000 */
[----:B------:R-:W-:Y:S01]  /*1a80*/  R2UR UR14, R5 ;  /* 0x00000000050e72ca */ /* 0x000fe200000e0000 */
[C---:B------:R-:W-:Y:S01]  /*1a90*/  VIADD R5, R0.reuse, 0x100 ;  /* 0x0000010000057836 */ /* 0x040fe20000000000 */
[----:B------:R-:W-:Y:S01]  /*1aa0*/  R2UR UR4, R3 ;  /* 0x00000000030472ca */ /* 0x000fe200000e0000 */
[----:B------:R-:W-:-:S03]  /*1ab0*/  VIADD R0, R0, 0x180 ;  /* 0x0000018000007836 */ /* 0x000fc60000000000 */
[----:B------:R-:W-:Y:S02]  /*1ac0*/  R2UR UR18, R5 ;  /* 0x00000000051272ca */ /* 0x000fe400000e0000 */
[----:B------:R-:W-:Y:S01]  /*1ad0*/  R2UR UR6, R0 ;  /* 0x00000000000672ca */ /* 0x000fe200000e0000 */
[----:B------:R-:W-:Y:S03]  /*1ae0*/  HGMMA.64x256x16.F32 R24, gdesc[UR8].tnspB, RZ, !UPT, gsb0 ;  /* 0x43e00000081879f0 */ /* 0x000fe6000c0008ff */
        /* <DEDUP_REMOVED lines=16> */
.L_x_7453:
[----:B------:R-:W-:Y:S01]  /*1bf0*/  IMAD R0, R2, 0x8, R17 ;  /* 0x0000000802007824 */ /* 0x000fe200078e0211 */
[----:B------:R-:W-:-:S03]  /*1c00*/  ISETP.GE.AND P0, PT, R4, 0x2, PT ;  /* 0x000000020400780c */ /* 0x000fc60003f06270 */
[----:B------:R-:W-:-:S05]  /*1c10*/  VIADD R0, R0, 0x38860 ;  /* 0x0003886000007836 */ /* 0x000fca0000000000 */
[----:B------:R-:W-:-:S04]  /*1c20*/  PRMT R0, R219, 0x654, R0 ;  /* 0x00000654db007816 */ /* 0x000fc80000000000 */
[----:B------:R0:W-:Y:S01]  /*1c30*/  SYNCS.ARRIVE.TRANS64.RED.A1T0 RZ, [R0+URZ], RZ ;  /* 0x000000ff00ff79a7 */ /* 0x0001e2000810043f */
[----:B------:R-:W-:Y:S05]  /*1c40*/  @!P0 BRA `(.L_x_7454) ;  /* 0x0000000800c08947 */ /* 0x000fea0003800000 */
[----:B------:R-:W-:-:S07]  /*1c50*/  VIADD R4, R4, 0xfffffffe ;  /* 0xfffffffe04047836 */ /* 0x000fce0000000000 */
.L_x_7456:
[----:B------:R-:W-:Y:S01]  /*1c60*/  BAR.SYNC.DEFER_BLOCKING 0xe, 0x100 ;  /* 0x0384000000007b1d */ /* 0x000fe20000010000 */
[----:B01----:R-:W-:Y:S01]  /*1c70*/  IMAD R0, R2, 0x40, R22 ;  /* 0x0000004002007824 */ /* 0x003fe200078e0216 */
[----:B------:R-:W-:Y:S01]  /*1c80*/  ISETP.GT.AND P1, PT, R4, RZ, PT ;  /* 0x000000ff0400720c */ /* 0x000fe20003f24270 */
[----:B------:R-:W-:Y:S02]  /*1c90*/  VIADD R2, R2, 0x1 ;  /* 0x0000000102027836 */ /* 0x000fe40000000000 */
[----:B------:R-:W-:Y:S01]  /*1ca0*/  IMAD R0, R0, 0x4, R17 ;  /* 0x0000000400007824 */ /* 0x000fe200078e0211 */
[----:B------:R-:W-:Y:S01]  /*1cb0*/  UMOV UR11, 0x40000040 ;  /* 0x40000040000b7882 */ /* 0x000fe20000000000 */
[----:B------:R-:W-:Y:S01]  /*1cc0*/  UMOV UR15, 0x40000040 ;  /* 0x40000040000f7882 */ /* 0x000fe20000000000 */
[----:B------:R-:W-:Y:S01]  /*1cd0*/  ISETP.NE.AND P0, PT, R2, 0x2, PT ;  /* 0x000000020200780c */ /* 0x000fe20003f05270 */
[----:B------:R-:W-:Y:S01]  /*1ce0*/  UMOV UR19, 0x40000040 ;  /* 0x4000004000137882 */ /* 0x000fe20000000000 */
[----:B------:R-:W-:Y:S01]  /*1cf0*/  UMOV UR7, 0x40000040 ;  /* 0x4000004000077882 */ /* 0x000fe20000000000 */
[----:B------:R-:W-:Y:S01]  /*1d00*/  VIADD R4, R4, 0xffffffff ;  /* 0xffffffff04047836 */ /* 0x000fe20000000000 */
[----:B------:R-:W-:Y:S01]  /*1d10*/  SEL R2, R2, RZ, P0 ;  /* 0x000000ff02027207 */ /* 0x000fe20000000000 */
[----:B------:R-:W0:Y:S04]  /*1d20*/  LDS R3, [R0+0x38400] ;  /* 0x0384000000037984 */ /* 0x000e280000000800 */
[----:B------:R1:W2:Y:S02]  /*1d30*/  LDS R5, [R0+0x38420] ;  /* 0x0384200000057984 */ /* 0x0002a40000000800 */
[----:B-1----:R-:W-:-:S05]  /*1d40*/  IMAD R0, R2, 0x1000, R7 ;  /* 0x0000100002007824 */ /* 0x002fca00078e0207 */
[----:B------:R-:W-:Y:S01]  /*1d50*/  R2UR UR10, R0 ;  /* 0x00000000000a72ca */ /* 0x000fe200000e0000 */
        /* <DEDUP_REMOVED lines=128> */
[----:B------:R-:W-:-:S05]  /*2560*/  VIADD R3, R0, 0x80 ;  /* 0x0000008000037836 */ /* 0x000fca0000000000 */
[----:B------:R-:W-:Y:S01]  /*2570*/  WARPGROUP.ARRIVE ;  /* 0x00000000000079c5 */ /* 0x000fe20000000000 */
[----:B------:R-:W-:Y:S01]  /*2580*/  R2UR UR14, R3 ;  /* 0x00000000030e72ca */ /* 0x000fe200000e0000 */
[C---:B------:R-:W-:Y:S02]  /*2590*/  VIADD R3, R0.reuse, 0x100 ;  /* 0x0000010000037836 */ /* 0x040fe40000000000 */
[----:B------:R-:W-:Y:S02]  /*25a0*/  VIADD R0, R0, 0x180 ;  /* 0x0000018000007836 */ /* 0x000fe40000000000 */
[----:B------:R-:W-:Y:S01]  /*25b0*/  HGMMA.64x256x16.F32 R24, gdesc[UR8].tnspB, R24, gsb0 ;  /* 0x43e00000081879f0 */ /* 0x000fe20008000818 */
[----:B------:R-:W-:Y:S02]  /*25c0*/  R2UR UR18, R3 ;  /* 0x00000000031272ca */ /* 0x000fe400000e0000 */
[----:B------:R-:W-:Y:S02]  /*25d0*/  R2UR UR6, R0 ;  /* 0x00000000000672ca */ /* 0x000fe400000e0000 */
[----:B------:R-:W-:-:S04]  /*25e0*/  SEL R3, RZ, 0x1, P0 ;  /* 0x00000001ff037807 */ /* 0x000fc80000000000 */
[----:B------:R-:W-:Y:S01]  /*25f0*/  LOP3.LUT R16, R16, R3, RZ, 0x3c, !PT ;  /* 0x0000000310107212 */ /* 0x000fe200078e3cff */
        /* <DEDUP_REMOVED lines=16> */
.L_x_7455:
[----:B------:R-:W-:-:S04]  /*2700*/  IMAD R0, R2, 0x8, R17 ;  /* 0x0000000802007824 */ /* 0x000fc800078e0211 */
[----:B------:R-:W-:-:S05]  /*2710*/  VIADD R0, R0, 0x38860 ;  /* 0x0003886000007836 */ /* 0x000fca0000000000 */
[----:B------:R-:W-:-:S04]  /*2720*/  PRMT R0, R219, 0x654, R0 ;  /* 0x00000654db007816 */ /* 0x000fc80000000000 */
[----:B------:R1:W-:Y:S01]  /*2730*/  SYNCS.ARRIVE.TRANS64.RED.A1T0 RZ, [R0+URZ], RZ ;  /* 0x000000ff00ff79a7 */ /* 0x0003e2000810043f */
[----:B------:R-:W-:Y:S05]  /*2740*/  @P1 BRA `(.L_x_7456) ;  /* 0xfffffff400441947 */ /* 0x000fea000383ffff */
.L_x_7454:
[----:B------:R-:W-:Y:S01]  /*2750*/  BAR.SYNC.DEFER_BLOCKING 0xe, 0x100 ;  /* 0x0384000000007b1d */ /* 0x000fe20000010000 */
[C---:B01----:R-:W-:Y:S01]  /*2760*/  IMAD R0, R2.reuse, 0x40, R22 ;  /* 0x0000004002007824 */ /* 0x043fe200078e0216 */
[----:B------:R-:W-:Y:S02]  /*2770*/  IADD3 R2, R2, 0x1, RZ ;  /* 0x0000000102027810 */ /* 0x000fe40007ffe0ff */
[----:B------:R-:W-:Y:S01]  /*2780*/  PLOP3.LUT P0, PT, PT, PT, PT, 0x8, 0x0 ;  /* 0x000000000000781c */ /* 0x000fe20003f0e170 */
[----:B------:R-:W-:Y:S01]  /*2790*/  IMAD R17, R0, 0x4, R17 ;  /* 0x0000000400117824 */ /* 0x000fe200078e0211 */
[----:B------:R-:W-:-:S04]  /*27a0*/  ISETP.NE.AND P1, PT, R2, 0x2, PT ;  /* 0x000000020200780c */ /* 0x000fc80003f25270 */
[----:B------:R-:W-:Y:S02]  /*27b0*/  SEL R5, RZ, 0x1, P1 ;  /* 0x00000001ff057807 */ /* 0x000fe40000800000 */
[----:B------:R-:W-:Y:S02]  /*27c0*/  SEL R2, R2, RZ, P1 ;  /* 0x000000ff02027207 */ /* 0x000fe40000800000 */
[----:B------:R-:W-:Y:S01]  /*27d0*/  LOP3.LUT R16, R16, R5, RZ, 0x3c, !PT ;  /* 0x0000000510107212 */ /* 0x000fe200078e3cff */
        /* <DEDUP_REMOVED lines=134> */
.L_x_7451:
        /* <DEDUP_REMOVED lines=24> */
[----:B0-----:R-:W-:Y:S02]  /*31c0*/  ISETP.NE.AND P0, PT, R220, 0x1, PT ;  /* 0x00000001dc00780c */ /* 0x001fe40003f05270 */
[----:B------:R-:W-:Y:S02]  /*31d0*/  CS2R R110, SRZ ;  /* 0x00000000006e7805 */ /* 0x000fe4000001ff00 */
[----:B------:R-:W-:-:S02]  /*31e0*/  CS2R R160, SRZ ;  /* 0x0000000000a07805 */ /* 0x000fc4000001ff00 */
[----:B------:R-:W-:Y:S02]  /*31f0*/  CS2R R106, SRZ ;  /* 0x00000000006a7805 */ /* 0x000fe4000001ff00 */
[----:B------:R-:W-:Y:S02]  /*3200*/  CS2R R162, SRZ ;  /* 0x0000000000a27805 */ /* 0x000fe4000001ff00 */
[----:B------:R-:W-:Y:S02]  /*3210*/  CS2R R102, SRZ ;  /* 0x0000000000667805 */ /* 0x000fe4000001ff00 */
[----:B------:R-:W-:Y:S02]  /*3220*/  CS2R R164, SRZ ;  /* 0x0000000000a47805 */ /* 0x000fe4000001ff00 */
[----:B------:R-:W-:Y:S02]  /*3230*/  CS2R R98, SRZ ;  /* 0x0000000000627805 */ /* 0x000fe4000001ff00 */
[----:B-1----:R-:W-:-:S02]  /*3240*/  IADD3 R6, -R4, 0x40, RZ ;  /* 0x0000004004067810 */ /* 0x002fc40007ffe1ff */
[----:B------:R-:W-:Y:S02]  /*3250*/  CS2R R166, SRZ ;  /* 0x0000000000a67805 */ /* 0x000fe4000001ff00 */
[----:B------:R-:W-:Y:S02]  /*3260*/  CS2R R94, SRZ ;  /* 0x00000000005e7805 */ /* 0x000fe4000001ff00 */
[----:B------:R-:W-:Y:S02]  /*3270*/  CS2R R170, SRZ ;  /* 0x0000000000aa7805 */ /* 0x000fe4000001ff00 */
[----:B------:R-:W-:Y:S01]  /*3280*/  CS2R R90, SRZ ;  /* 0x00000000005a7805 */ /* 0x000fe2000001ff00 */
[----:B------:R-:W0:Y:S01]  /*3290*/  @P0 LDC R0, c[0x0][0x44c] ;  /* 0x00011300ff000b82 */ /* 0x000e220000000800 */
[----:B------:R-:W-:Y:S01]  /*32a0*/  IMAD R7, R186, R7, R6 ;  /* 0x00000007ba077224 */ /* 0x000fe200078e0206 */
[----:B------:R-:W-:Y:S01]  /*32b0*/  CS2R R172, SRZ ;  /* 0x0000000000ac7805 */ /* 0x000fe2000001ff00 */
[----:B------:R-:W-:Y:S01]  /*32c0*/  IMAD.MOV.U32 R169, RZ, RZ, RZ ;  /* 0x000000ffffa97224 */ /* 0x000fe200078e00ff */
        /* <DEDUP_REMOVED lines=23> */
[----:B------:R-:W-:Y:S01]  /*3440*/  CS2R R46, SRZ ;  /* 0x00000000002e7805 */ /* 0x000fe2000001ff00 */
[----:B------:R-:W-:Y:S01]  /*3450*/  IMAD.U32 R0, RZ, RZ, UR4 ;  /* 0x00000004ff007e24 */ /* 0x000fe2000f8e00ff */
[----:B------:R-:W-:Y:S02]  /*3460*/  CS2R R208, SRZ ;  /* 0x0000000000d07805 */ /* 0x000fe4000001ff00 */
[----:B------:R-:W-:Y:S02]  /*3470*/  CS2R R42, SRZ ;  /* 0x00000000002a7805 */ /* 0x000fe4000001ff00 */
[----:B------:R-:W-:Y:S02]  /*3480*/  CS2R R210, SRZ ;  /* 0x0000000000d27805 */ /* 0x000fe4000001ff00 */
[----:B-1----:R-:W-:-:S02]  /*3490*/  @P0 SHF.R.U32.HI R0, RZ, R5, R4 ;  /* 0x00000005ff000219 */ /* 0x002fc40000011604 */
        /* <DEDUP_REMOVED lines=45> */
.L_x_7457:
[----:B------:R-:W-:Y:S01]  /*3770*/  ULEA.HI UR4, UR36, UR36, URZ, 0x1 ;  /* 0x0000002424047291 */ /* 0x000fe2000f8f083f */
[----:B------:R-:W-:-:S03]  /*3780*/  IMAD.U32 R0, RZ, RZ, UR40 ;  /* 0x00000028ff007e24 */ /* 0x000fc6000f8e00ff */
[----:B------:R-:W-:Y:S02]  /*3790*/  ULOP3.LUT UR4, UR4, 0xfffffffe, URZ, 0xc0, !UPT ;  /* 0xfffffffe04047892 */ /* 0x000fe4000f8ec03f */
[----:B------:R-:W-:Y:S02]  /*37a0*/  ISETP.NE.AND P0, PT, R0, 0x3, PT ;  /* 0x000000030000780c */ /* 0x000fe40003f05270 */
[----:B------:R-:W-:-:S06]  /*37b0*/  UIADD3 UR4, UR36, -UR4, URZ ;  /* 0x8000000424047290 */ /* 0x000fcc000fffe03f */
[----:B------:R-:W-:-:S05]  /*37c0*/  IMAD.U32 R4, RZ, RZ, UR4 ;  /* 0x00000004ff047e24 */ /* 0x000fca000f8e00ff */
[----:B------:R-:W-:-:S04]  /*37d0*/  SHF.L.U32 R4, R4, 0x1f, RZ ;  /* 0x0000001f04047819 */ /* 0x000fc800000006ff */
[----:B------:R-:W0:Y:S02]  /*37e0*/  SYNCS.PHASECHK.TRANS64.TRYWAIT P1, [R17+URZ+0x38800], R4 ;  /* 0x03880004110075a7 */ /* 0x000e24000802017f */
[----:B0-----:R-:W-:Y:S05]  /*37f0*/  @!P1 BRA `(.L_x_7458) ;  /* 0x0000011800d49947 */ /* 0x001fea0003800000 */
.L_x_7572:
[----:B------:R-:W-:Y:S05]  /*3800*/  @!P0 BRA `(.L_x_7459) ;  /* 0x0000000000048947 */ /* 0x000fea0003800000 */
[----:B------:R-:W-:Y:S01]  /*3810*/  BPT.TRAP 0x1 ;  /* 0x000000040000795c */ /* 0x000fe20000300000 */
.L_x_7459:
[----:B------:R-:W-:Y:S01]  /*3820*/  IMAD R9, R2, 0x8, R17 ;  /* 0x0000000802097824 */ /* 0x000fe200078e0211 */
[----:B------:R-:W-:-:S04]  /*3830*/  SHF.L.U32 R6, R16, 0x1f, RZ ;  /* 0x0000001f10067819 */ /* 0x000fc800000006ff */
[----:B------:R1:W2:Y:S01]  /*3840*/  SYNCS.PHASECHK.TRANS64.TRYWAIT P1, [R9+URZ+0x38830], R6 ;  /* 0x03883006090075a7 */ /* 0x0002a2000802017f */
[----:B------:R-:W-:Y:S05]  /*3850*/  @!P0 BRA `(.L_x_7460) ;  /* 0x0000000000048947 */ /* 0x000fea0003800000 */
[----:B------:R-:W-:Y:S01]  /*3860*/  BPT.TRAP 0x1 ;  /* 0x000000040000795c */ /* 0x000fe20000300000 */
.L_x_7460:
[----:B------:R-:W-:-:S05]  /*3870*/  VIADD R0, R17, 0x22400 ;  /* 0x0002240011007836 */ /* 0x000fca0000000000 */
[----:B------:R-:W-:-:S04]  /*3880*/  SHF.R.U32.HI R0, RZ, 0x4, R0 ;  /* 0x00000004ff007819 */ /* 0x000fc80000011600 */
[----:B------:R-:W-:Y:S01]  /*3890*/  LOP3.LUT R0, R0, 0x3fff, RZ, 0xc0, !PT ;  /* 0x00003fff00007812 */ /* 0x000fe200078ec0ff */
[----:B--2---:R-:W-:Y:S06]  /*38a0*/  @P1 BRA `(.L_x_7461) ;  /* 0x0000000000081947 */ /* 0x004fec0003800000 */
[----:B------:R-:W2:Y:S02]  /*38b0*/  SYNCS.PHASECHK.TRANS64.TRYWAIT P1, [R9+URZ+0x38830], R6 ;  /* 0x03883006090075a7 */ /* 0x000ea4000802017f */
[----:B--2---:R-:W-:Y:S05]  /*38c0*/  @!P1 BRA `(.L_x_7462) ;  /* 0x0000011800b49947 */ /* 0x004fea0003800000 */
.L_x_7461:
[----:B------:R-:W-:Y:S05]  /*38d0*/  WARPSYNC.ALL ;  /* 0x0000000000007948 */ /* 0x000fea0003800000 */
[----:B------:R-:W-:Y:S01]  /*38e0*/  LOP3.LUT R0, R0, 0x10000, RZ, 0xfc, !PT ;  /* 0x0001000000007812 */ /* 0x000fe200078efcff */
[----:B------:R-:W-:Y:S01]  /*38f0*/  VIADD R3, R17, 0x20400 ;  /* 0x0002040011037836 */ /* 0x000fe20000000000 */
[----:B------:R-:W-:-:S03]  /*3900*/  WARPGROUP.ARRIVE ;  /* 0x00000000000079c5 */ /* 0x000fc60000000000 */
[----:B------:R-:W-:Y:S01]  /*3910*/  IMAD R5, R2, 0x200, R0 ;  /* 0x0000020002057824 */ /* 0x000fe200078e0200 */
[----:B------:R-:W-:Y:S01]  /*3920*/  UMOV UR11, 0x40000040 ;  /* 0x40000040000b7882 */ /* 0x000fe20000000000 */
[----:B------:R-:W-:Y:S01]  /*3930*/  UMOV UR9, 0x40000040 ;  /* 0x4000004000097882 */ /* 0x000fe20000000000 */
[----:B------:R-:W-:Y:S01]  /*3940*/  SHF.R.U32.HI R3, RZ, 0x4, R3 ;  /* 0x00000004ff037819 */ /* 0x000fe20000011603 */
[----:B------:R-:W-:Y:S01]  /*3950*/  UMOV UR15, 0x40000040 ;  /* 0x40000040000f7882 */ /* 0x000fe20000000000 */
[----:B------:R-:W-:Y:S01]  /*3960*/  R2UR UR10, R5 ;  /* 0x00000000050a72ca */ /* 0x000fe200000e0000 */
[----:B------:R-:W-:Y:S01]  /*3970*/  UMOV UR13, 0x40000040 ;  /* 0x40000040000d7882 */ /* 0x000fe20000000000 */
[----:B------:R-:W-:Y:S01]  /*3980*/  LOP3.LUT R3, R3, 0x3fff, RZ, 0xc0, !PT ;  /* 0x00003fff03037812 */ /* 0x000fe200078ec0ff */
[----:B------:R-:W-:Y:S01]  /*3990*/  UMOV UR19, 0x40000040 ;  /* 0x4000004000137882 */ /* 0x000fe20000000000 */
[----:B------:R-:W-:Y:S01]  /*39a0*/  UMOV UR17, 0x40000040 ;  /* 0x4000004000117882 */ /* 0x000fe20000000000 */
[----:B------:R-:W-:Y:S01]  /*39b0*/  UMOV UR23, 0x40000040 ;  /* 0x4000004000177882 */ /* 0x000fe20000000000 */
[----:B------:R-:W-:Y:S01]  /*39c0*/  LOP3.LUT R3, R3, 0x10000, RZ, 0xfc, !PT ;  /* 0x0001000003037812 */ /* 0x000fe200078efcff */
[----:B------:R-:W-:-:S03]  /*39d0*/  UMOV UR21, 0x40000040 ;  /* 0x4000004000157882 */ /* 0x000fc60000000000 */
[C---:B------:R-:W-:Y:S01]  /*39e0*/  R2UR UR8, R3.reuse ;  /* 0x00000000030872ca */ /* 0x040fe200000e0000 */
[----:B------:R-:W-:Y:S02]  /*39f0*/  VIADD R5, R3, 0x2 ;  /* 0x0000000203057836 */ /* 0x000fe40000000000 */
[----:B------:R-:W-:Y:S02]  /*3a00*/  UIADD3 UR14, UR10, 0x2, URZ ;  /* 0x000000020a0e7890 */ /* 0x000fe4000fffe03f */
[----:B------:R-:W-:Y:S01]  /*3a10*/  UIADD3 UR18, UR10, 0x4, URZ ;  /* 0x000000040a127890 */ /* 0x000fe2000fffe03f */
[----:B------:R-:W-:Y:S01]  /*3a20*/  R2UR UR12, R5 ;  /* 0x00000000050c72ca */ /* 0x000fe200000e0000 */
[C---:B------:R-:W-:Y:S01]  /*3a30*/  VIADD R5, R3.reuse, 0x4 ;  /* 0x0000000403057836 */ /* 0x040fe20000000000 */
[----:B------:R-:W-:Y:S01]  /*3a40*/  UIADD3 UR22, UR10, 0x6, URZ ;  /* 0x000000060a167890 */ /* 0x000fe2000fffe03f */
[----:B------:R-:W-:-:S03]  /*3a50*/  VIADD R3, R3, 0x6 ;  /* 0x0000000603037836 */ /* 0x000fc60000000000 */
[----:B------:R-:W-:Y:S01]  /*3a60*/  R2UR UR16, R5 ;  /* 0x00000000051072ca */ /* 0x000fe200000e0000 */
[----:B------:R-:W-:Y:S01]  /*3a70*/  HGMMA.64x64x16.F32 R24, gdesc[UR8], RZ, !UPT, gsb0 ;  /* 0x00e00000081879f0 */ /* 0x000fe2000c0008ff */
[----:B------:R-:W-:Y:S02]  /*3a80*/  R2UR UR20, R3 ;  /* 0x00000000031472ca */ /* 0x000fe400000e0000 */
        /* <DEDUP_REMOVED lines=10> */
[----:B------:R-:W3:Y:S02]  /*3b30*/  SYNCS.PHASECHK.TRANS64.TRYWAIT P1, [R17+URZ+0x38810], R4 ;  /* 0x03881004110075a7 */ /* 0x000ee4000802017f */
[----:B---3--:R-:W-:Y:S05]  /*3b40*/  @!P1 BRA `(.L_x_7463) ;  /* 0x0000011800289947 */ /* 0x008fea0003800000 */
.L_x_7573:
[----:B------:R-:W-:Y:S05]  /*3b50*/  @!P0 BRA `(.L_x_7464) ;  /* 0x0000000000048947 */ /* 0x000fea0003800000 */
[----:B------:R-:W-:Y:S01]  /*3b60*/  BPT.TRAP 0x1 ;  /* 0x000000040000795c */ /* 0x000fe20000300000 */
.L_x_7464:
[----:B------:R4:W0:Y:S01]  /*3b70*/  SYNCS.PHASECHK.TRANS64.TRYWAIT P1, [R9+URZ+0x38850], R6 ;  /* 0x03885006090075a7 */ /* 0x000822000802017f */
[----:B------:R-:W-:Y:S05]  /*3b80*/  @!P0 BRA `(.L_x_7465) ;  /* 0x0000000000048947 */ /* 0x000fea0003800000 */
[----:B------:R-:W-:Y:S01]  /*3b90*/  BPT.TRAP 0x1 ;  /* 0x000000040000795c */ /* 0x000fe20000300000 */
.L_x_7465:
[C---:B------:R-:W-:Y:S02]  /*3ba0*/  VIADD R3, R17.reuse, 0x400 ;  /* 0x0000040011037836 */ /* 0x040fe40000000000 */
[----:B0--3--:R-:W-:-:S03]  /*3bb0*/  VIADD R4, R17, 0x26400 ;  /* 0x0002640011047836 */ /* 0x009fc60000000000 */
[----:B------:R-:W-:Y:S02]  /*3bc0*/  SHF.R.U32.HI R3, RZ, 0x4, R3 ;  /* 0x00000004ff037819 */ /* 0x000fe40000011603 */
[----:B------:R-:W-:Y:S02]  /*3bd0*/  SHF.R.U32.HI R4, RZ, 0x4, R4 ;  /* 0x00000004ff047819 */ /* 0x000fe40000011604 */
[----:B------:R-:W-:Y:S02]  /*3be0*/  LOP3.LUT R3, R3, 0x3fff, RZ, 0xc0, !PT ;  /* 0x00003fff03037812 */ /* 0x000fe400078ec0ff */
[----:B------:R-:W-:Y:S02]  /*3bf0*/  LOP3.LUT R5, R4, 0x3fff, RZ, 0xc0, !PT ;  /* 0x00003fff04057812 */ /* 0x000fe400078ec0ff */
[----:B------:R-:W-:Y:S02]  /*3c00*/  LOP3.LUT R4, R3, 0x10000, RZ, 0xfc, !PT ;  /* 0x0001000003047812 */ /* 0x000fe400078efcff */
[----:B------:R-:W-:-:S03]  /*3c10*/  LOP3.LUT R3, R5, 0x10000, RZ, 0xfc, !PT ;  /* 0x0001000005037812 */ /* 0x000fc600078efcff */
[----:B------:R-:W-:Y:S01]  /*3c20*/  IMAD R5, R2, 0x1000, R4 ;  /* 0x0000100002057824 */ /* 0x000fe200078e0204 */
[----:B------:R-:W-:Y:S06]  /*3c30*/  @P1 BRA `(.L_x_7466) ;  /* 0x0000000000081947 */ /* 0x000fec0003800000 */
[----:B------:R-:W0:Y:S02]  /*3c40*/  SYNCS.PHASECHK.TRANS64.TRYWAIT P1, [R9+URZ+0x38850], R6 ;  /* 0x03885006090075a7 */ /* 0x000e24000802017f */
[----:B0-----:R-:W-:Y:S05]  /*3c50*/  @!P1 BRA `(.L_x_7467) ;  /* 0x0000011400f89947 */ /* 0x001fea0003800000 */
.L_x_7466:
[----:B------:R-:W-:Y:S01]  /*3c60*/  R2UR UR24, R3 ;  /* 0x00000000031872ca */ /* 0x000fe200000e0000 */
[----:B------:R-:W-:Y:S01]  /*3c70*/  WARPGROUP.ARRIVE ;  /* 0x00000000000079c5 */ /* 0x000fe20000000000 */
[----:B------:R-:W-:Y:S01]  /*3c80*/  R2UR UR26, R5 ;  /* 0x00000000051a72ca */ /* 0x000fe200000e0000 */
[----:B------:R-:W-:Y:S01]  /*3c90*/  UMOV UR25, 0x40000040 ;  /* 0x4000004000197882 */ /* 0x000fe20000000000 */
[----:B------:R-:W-:Y:S01]  /*3ca0*/  UMOV UR27, 0x40000040 ;  /* 0x40000040001b7882 */ /* 0x000fe20000000000 */
[----:B------:R-:W-:Y:S01]  /*3cb0*/  VIADD R7, R3, 0x2 ;  /* 0x0000000203077836 */ /* 0x000fe20000000000 */
[----:B------:R-:W-:Y:S01]  /*3cc0*/  UMOV UR5, 0x40000040 ;  /* 0x4000004000057882 */ /* 0x000fe20000000000 */
[----:B012-4-:R-:W-:Y:S01]  /*3cd0*/  VIADD R6, R5, 0x2 ;  /* 0x0000000205067836 */ /* 0x017fe20000000000 */
[----:B------:R-:W-:Y:S01]  /*3ce0*/  UMOV UR7, 0x40000040 ;  /* 0x4000004000077882 */ /* 0x000fe20000000000 */
[----:B------:R-:W0:Y:S01]  /*3cf0*/  S2R R8, SR_TID.X ;  /* 0x0000000000087919 */ /* 0x000e220000002100 */
[----:B------:R-:W-:Y:S01]  /*3d00*/  R2UR UR4, R7 ;  /* 0x00000000070472ca */ /* 0x000fe200000e0000 */
[C---:B------:R-:W-:Y:S01]  /*3d10*/  VIADD R11, R5.reuse, 0x800 ;  /* 0x00000800050b7836 */ /* 0x040fe20000000000 */
[----:B------:R-:W-:Y:S01]  /*3d20*/  R2UR UR6, R6 ;  /* 0x00000000060672ca */ /* 0x000fe200000e0000 */
[----:B------:R-:W-:Y:S01]  /*3d30*/  VIADD R6, R5, 0x4 ;  /* 0x0000000405067836 */ /* 0x000fe20000000000 */
[----:B------:R-:W-:Y:S01]  /*3d40*/  IADD3 R7, R3, 0x4, RZ ;  /* 0x0000000403077810 */ /* 0x000fe20007ffe0ff */
[----:B------:R-:W-:Y:S01]  /*3d50*/  HGMMA.64x64x16.F32 R24, gdesc[UR24], R24, gsb0 ;  /* 0x00e00000181879f0 */ /* 0x000fe20008000818 */
[----:B------:R-:W-:Y:S01]  /*3d60*/  IMAD.MOV.U32 R15, RZ, RZ, 0x40 ;  /* 0x00000040ff0f7424 */ /* 0x000fe200078e00ff */
[----:B0-----:R-:W-:Y:S01]  /*3d70*/  SHF.R.U32.HI R8, RZ, 0x7, R8 ;  /* 0x00000007ff087819 */ /* 0x001fe20000011608 */
[----:B------:R-:W-:-:S02]  /*3d80*/  WARPGROUP.DEPBAR.LE gsb0, 0x0 ;  /* 0x00008000000079c5 */ /* 0x000fc40000010000 */
[----:B------:R-:W-:-:S06]  /*3d90*/  WARPGROUP.ARRIVE ;  /* 0x00000000000079c5 */ /* 0x000fcc0000000000 */
[----:B------:R-:W-:Y:S01]  /*3da0*/  HGMMA.64x64x16.F32 R24, gdesc[UR4], R24, gsb0 ;  /* 0x00e00000041879f0 */ /* 0x000fe20008000818 */
[----:B------:R-:W-:Y:S01]  /*3db0*/  R2UR UR4, R7 ;  /* 0x00000000070472ca */ /* 0x000fe200000e0000 */
[----:B------:R-:W-:Y:S01]  /*3dc0*/  UMOV UR5, 0x40000040 ;  /* 0x4000004000057882 */ /* 0x000fe20000000000 */
[----:B------:R-:W-:Y:S01]  /*3dd0*/  R2UR UR6, R6 ;  /* 0x00000000060672ca */ /* 0x000fe200000e0000 */
[----:B------:R-:W-:Y:S01]  /*3de0*/  UMOV UR7, 0x40000040 ;  /* 0x4000004000077882 */ /* 0x000fe20000000000 */
[----:B------:R-:W-:Y:S02]  /*3df0*/  VIADD R7, R3, 0x6 ;  /* 0x0000000603077836 */ /* 0x000fe40000000000 */
[----:B------:R-:W-:Y:S01]  /*3e00*/  VIADD R6, R5, 0x6 ;  /* 0x0000000605067836 */ /* 0x000fe20000000000 */
[----:B------:R-:W-:Y:S02]  /*3e10*/  WARPGROUP.DEPBAR.LE gsb0, 0x0 ;  /* 0x00008000000079c5 */ /* 0x000fe40000010000 */
        /* <DEDUP_REMOVED lines=69> */
[----:B------:R-:W-:Y:S01]  /*4270*/  VIADD R7, R3, 0x406 ;  /* 0x0000040603077836 */ /* 0x000fe20000000000 */
[----:B------:R-:W-:Y:S01]  /*4280*/  IADD3 R6, R5, 0x406, RZ ;  /* 0x0000040605067810 */ /* 0x000fe20007ffe0ff */
[----:B------:R-:W-:Y:S02]  /*4290*/  WARPGROUP.DEPBAR.LE gsb0, 0x0 ;  /* 0x00008000000079c5 */ /* 0x000fe40000010000 */
[----:B------:R-:W-:-:S07]  /*42a0*/  WARPGROUP.ARRIVE ;  /* 0x00000000000079c5 */ /* 0x000fce0000000000 */
        /* <DEDUP_REMOVED lines=41> */
[----:B------:R-:W0:Y:S01]  /*4540*/  SHFL.IDX PT, R6, R8, RZ, 0x1f ;  /* 0x00001fff08067589 */ /* 0x000e2200000e0000 */
[----:B------:R-:W-:Y:S01]  /*4550*/  VIADD R7, R3, 0x800 ;  /* 0x0000080003077836 */ /* 0x000fe20000000000 */
[----:B0-----:R-:W-:-:S04]  /*4560*/  ISETP.GT.AND P1, PT, R6, 0x7f, PT ;  /* 0x0000007f0600780c */ /* 0x001fc80003f24270 */
[----:B------:R-:W-:-:S05]  /*4570*/  SEL R6, RZ, 0x2, !P1 ;  /* 0x00000002ff067807 */ /* 0x000fca0004800000 */
[C---:B------:R-:W-:Y:S02]  /*4580*/  IMAD.IADD R8, R6.reuse, 0x1, R7 ;  /* 0x0000000106087824 */ /* 0x040fe400078e0207 */
[----:B------:R-:W-:Y:S01]  /*4590*/  IMAD.IADD R10, R6, 0x1, R11 ;  /* 0x00000001060a7824 */ /* 0x000fe200078e020b */
[----:B------:R-:W-:Y:S02]  /*45a0*/  WARPGROUP.DEPBAR.LE gsb0, 0x0 ;  /* 0x00008000000079c5 */ /* 0x000fe40000010000 */
[----:B------:R-:W-:-:S06]  /*45b0*/  WARPGROUP.ARRIVE ;  /* 0x00000000000079c5 */ /* 0x000fcc0000000000 */
[----:B------:R-:W-:Y:S01]  /*45c0*/  HGMMA.64x64x16.F32 R24, gdesc[UR4], R24, gsb0 ;  /* 0x00e00000041879f0 */ /* 0x000fe20008000818 */
[----:B------:R-:W-:Y:S01]  /*45d0*/  R2UR UR4, R8 ;  /* 0x00000000080472ca */ /* 0x000fe200000e0000 */
[----:B------:R-:W-:Y:S01]  /*45e0*/  UMOV UR5, 0x40000040 ;  /* 0x4000004000057882 */ /* 0x000fe20000000000 */
[----:B------:R-:W-:Y:S01]  /*45f0*/  R2UR UR6, R10 ;  /* 0x000000000a0672ca */ /* 0x000fe200000e0000 */
[----:B------:R-:W-:Y:S01]  /*4600*/  UMOV UR7, 0x40000040 ;  /* 0x4000004000077882 */ /* 0x000fe20000000000 */
[----:B------:R-:W-:-:S05]  /*4610*/  IMAD.MOV.U32 R10, RZ, RZ, 0x4 ;  /* 0x00000004ff0a7424 */ /* 0x000fca00078e00ff */
[C---:B------:R-:W-:Y:S02]  /*4620*/  SEL R8, R10.reuse, 0x2, P1 ;  /* 0x000000020a087807 */ /* 0x040fe40000800000 */
[----:B------:R-:W-:-:S03]  /*4630*/  SEL R10, R10, 0x6, !P1 ;  /* 0x000000060a0a7807 */ /* 0x000fc60004800000 */
[--C-:B------:R-:W-:Y:S02]  /*4640*/  IMAD.IADD R12, R7, 0x1, R8.reuse ;  /* 0x00000001070c7824 */ /* 0x100fe400078e0208 */
[----:B------:R-:W-:Y:S02]  /*4650*/  IMAD.IADD R13, R11, 0x1, R8 ;  /* 0x000000010b0d7824 */ /* 0x000fe400078e0208 */
[--C-:B------:R-:W-:Y:S02]  /*4660*/  IMAD.IADD R7, R7, 0x1, R10.reuse ;  /* 0x0000000107077824 */ /* 0x100fe400078e020a */
        /* <DEDUP_REMOVED lines=8> */
[----:B------:R-:W-:Y:S02]  /*46f0*/  WARPGROUP.DEPBAR.LE gsb0, 0x0 ;  /* 0x00008000000079c5 */ /* 0x000fe40000010000 */
[----:B------:R-:W-:-:S09]  /*4700*/  WARPGROUP.ARRIVE ;  /* 0x00000000000079c5 */ /* 0x000fd20000000000 */
[----:B------:R-:W-:Y:S01]  /*4710*/  HGMMA.64x64x16.F32 R24, gdesc[UR4], R24, gsb0 ;  /* 0x00e00000041879f0 */ /* 0x000fe20008000818 */
[----:B------:R-:W-:Y:S01]  /*4720*/  R2UR UR4, R7 ;  /* 0x00000000070472ca */ /* 0x000fe200000e0000 */
[----:B------:R-:W-:Y:S01]  /*4730*/  UMOV UR5, 0x40000040 ;  /* 0x4000004000057882 */ /* 0x000fe20000000000 */
[----:B------:R-:W-:Y:S01]  /*4740*/  R2UR UR6, R11 ;  /* 0x000000000b0672ca */ /* 0x000fe200000e0000 */
[----:B------:R-:W-:Y:S01]  /*4750*/  UMOV UR7, 0x40000040 ;  /* 0x4000004000077882 */ /* 0x000fe20000000000 */
[----:B------:R-:W-:Y:S01]  /*4760*/  IMAD.MOV.U32 R7, RZ, RZ, 0x28 ;  /* 0x00000028ff077424 */ /* 0x000fe200078e00ff */
[----:B------:R-:W-:-:S04]  /*4770*/  MOV R11, 0xa00 ;  /* 0x00000a00000b7802 */ /* 0x000fc80000000f00 */
[----:B------:R-:W-:Y:S02]  /*4780*/  SEL R7, R7, 0x26, P1 ;  /* 0x0000002607077807 */ /* 0x000fe40000800000 */
[----:B------:R-:W-:Y:S02]  /*4790*/  SEL R11, R11, 0x980, P1 ;  /* 0x000009800b0b7807 */ /* 0x000fe40000800000 */
[----:B------:R-:W-:Y:S02]  /*47a0*/  LOP3.LUT R12, R7, 0x6, RZ, 0xc0, !PT ;  /* 0x00000006070c7812 */ /* 0x000fe400078ec0ff */
[----:B------:R-:W-:-:S04]  /*47b0*/  LOP3.LUT R11, R11, 0xa00, RZ, 0xc0, !PT ;  /* 0x00000a000b0b7812 */ /* 0x000fc800078ec0ff */
[CC--:B------:R-:W-:Y:S02]  /*47c0*/  IADD3 R7, R12.reuse, R11.reuse, R3 ;  /* 0x0000000b0c077210 */ /* 0x0c0fe40007ffe003 */
[----:B------:R-:W-:Y:S01]  /*47d0*/  IADD3 R11, R12, R11, R5 ;  /* 0x0000000b0c0b7210 */ /* 0x000fe20007ffe005 */
        /* <DEDUP_REMOVED lines=8> */
[----:B------:R-:W-:Y:S02]  /*4860*/  VIADD R11, R5, 0xa00 ;  /* 0x00000a00050b7836 */ /* 0x000fe40000000000 */
[C---:B------:R-:W-:Y:S02]  /*4870*/  IMAD.IADD R12, R6.reuse, 0x1, R7 ;  /* 0x00000001060c7824 */ /* 0x040fe400078e0207 */
[----:B------:R-:W-:Y:S01]  /*4880*/  IMAD.IADD R13, R6, 0x1, R11 ;  /* 0x00000001060d7824 */ /* 0x000fe200078e020b */
[----:B------:R-:W-:-:S02]  /*4890*/  WARPGROUP.DEPBAR.LE gsb0, 0x0 ;  /* 0x00008000000079c5 */ /* 0x000fc40000010000 */
[----:B------:R-:W-:-:S06]  /*48a0*/  WARPGROUP.ARRIVE ;  /* 0x00000000000079c5 */ /* 0x000fcc0000000000 */
[----:B------:R-:W-:Y:S01]  /*48b0*/  HGMMA.64x64x16.F32 R24, gdesc[UR4], R24, gsb0 ;  /* 0x00e00000041879f0 */ /* 0x000fe20008000818 */
[----:B------:R-:W-:Y:S01]  /*48c0*/  R2UR UR4, R12 ;  /* 0x000000000c0472ca */ /* 0x000fe200000e0000 */
[----:B------:R-:W-:Y:S01]  /*48d0*/  UMOV UR5, 0x40000040 ;  /* 0x4000004000057882 */ /* 0x000fe20000000000 */
[----:B------:R-:W-:Y:S01]  /*48e0*/  R2UR UR6, R13 ;  /* 0x000000000d0672ca */ /* 0x000fe200000e0000 */
[----:B------:R-:W-:Y:S01]  /*48f0*/  UMOV UR7, 0x40000040 ;  /* 0x4000004000077882 */ /* 0x000fe20000000000 */
[C---:B------:R-:W-:Y:S02]  /*4900*/  IMAD.IADD R12, R8.reuse, 0x1, R7 ;  /* 0x00000001080c7824 */ /* 0x040fe400078e0207 */
[----:B------:R-:W-:Y:S02]  /*4910*/  IMAD.IADD R13, R8, 0x1, R11 ;  /* 0x00000001080d7824 */ /* 0x000fe400078e020b */
        /* <DEDUP_REMOVED lines=16> */
[----:B------:R-:W-:Y:S02]  /*4a20*/  IMAD.MOV.U32 R7, RZ, RZ, 0x30 ;  /* 0x00000030ff077424 */ /* 0x000fe400078e00ff */
[----:B------:R-:W-:-:S03]  /*4a30*/  IMAD.MOV.U32 R11, RZ, RZ, 0xc00 ;  /* 0x00000c00ff0b7424 */ /* 0x000fc600078e00ff */
        /* <DEDUP_REMOVED lines=79> */
[----:B------:R-:W-:-:S04]  /*4f30*/  SEL R6, R15, 0x3e, P1 ;  /* 0x0000003e0f067807 */ /* 0x000fc80000800000 */
[----:B------:R-:W-:Y:S01]  /*4f40*/  LOP3.LUT R6, R6, 0x6, RZ, 0xc0, !PT ;  /* 0x0000000606067812 */ /* 0x000fe200078ec0ff */
        /* <DEDUP_REMOVED lines=8> */
[----:B------:R-:W-:-:S04]  /*4fd0*/  SEL R7, R7, 0xf80, P1 ;  /* 0x00000f8007077807 */ /* 0x000fc80000800000 */
        /* <DEDUP_REMOVED lines=12> */
[----:B------:R-:W-:Y:S03]  /*50a0*/  HGMMA.64x64x16.F32 R24, gdesc[UR4], R24, gsb0 ;  /* 0x00e00000041879f0 */ /* 0x000fe60008000818 */
[----:B------:R-:W-:Y:S02]  /*50b0*/  WARPGROUP.DEPBAR.LE gsb0, 0x0 ;  /* 0x00008000000079c5 */ /* 0x000fe40000010000 */
[----:B------:R-:W-:Y:S05]  /*50c0*/  @!P0 BRA `(.L_x_7468) ;  /* 0x0000000000048947 */ /* 0x000fea0003800000 */
[----:B------:R-:W-:Y:S01]  /*50d0*/  BPT.TRAP 0x1 ;  /* 0x000000040000795c */ /* 0x000fe20000300000 */
.L_x_7468:
[----:B------:R-:W-:Y:S01]  /*50e0*/  ISETP.NE.AND P5, PT, R220, 0x1, PT ;  /* 0x00000001dc00780c */ /* 0x000fe20003fa5270 */
[----:B------:R-:W-:Y:S01]  /*50f0*/  VIADD R6, R190, UR38 ;  /* 0x00000026be067c36 */ /* 0x000fe20008000000 */
[----:B------:R-:W0:Y:S01]  /*5100*/  LDC R11, c[0x0][0x2f0] ;  /* 0x0000bc00ff0b7b82 */ /* 0x000e220000000800 */
[----:B------:R-:W-:Y:S01]  /*5110*/  ULDC UR4, c[0x0][0xad0] ;  /* 0x0002b40000047ab9 */ /* 0x000fe20000000800 */
[----:B------:R-:W-:Y:S02]  /*5120*/  IMAD.MOV.U32 R7, RZ, RZ, -0x40 ;  /* 0xffffffc0ff077424 */ /* 0x000fe400078e00ff */
[----:B------:R-:W-:Y:S01]  /*5130*/  FMUL.FTZ R25, R25, UR4 ;  /* 0x0000000419197c20 */ /* 0x000fe20008410000 */
[----:B------:R-:W-:Y:S01]  /*5140*/  FMUL.FTZ R24, R24, UR4 ;  /* 0x0000000418187c20 */ /* 0x000fe20008410000 */
[----:B------:R-:W-:Y:S01]  /*5150*/  FMUL.FTZ R28, R28, UR4 ;  /* 0x000000041c1c7c20 */ /* 0x000fe20008410000 */
[----:B------:R-:W-:Y:S02]  /*5160*/  IMAD R7, R168, R7, 0x41 ;  /* 0x00000041a8077424 */ /* 0x000fe400078e0207 */
[----:B------:R-:W-:Y:S01]  /*5170*/  FMUL.FTZ R29, R29, UR4 ;  /* 0x000000041d1d7c20 */ /* 0x000fe20008410000 */
[----:B------:R-:W1:Y:S01]  /*5180*/  LDC R13, c[0x0][0x288] ;  /* 0x0000a200ff0d7b82 */ /* 0x000e620000000800 */
[----:B------:R-:W2:Y:S01]  /*5190*/  MUFU.TANH R12, R24 ;  /* 0x00000018000c7308 */ /* 0x000ea20000002400 */
[----:B------:R-:W-:Y:S01]  /*51a0*/  FMUL.FTZ R32, R32, UR4 ;  /* 0x0000000420207c20 */ /* 0x000fe20008410000 */
        /* <DEDUP_REMOVED lines=13> */
[----:B------:R-:W5:Y:S01]  /*5280*/  @P5 LDC R8, c[0x0][0x450] ;  /* 0x00011400ff085b82 */ /* 0x000f620000000800 */
[----:B0-----:R-:W-:Y:S01]  /*5290*/  IMAD R7, R186, R11, R7 ;  /* 0x0000000bba077224 */ /* 0x001fe200078e0207 */
        /* <DEDUP_REMOVED lines=14> */
[----:B---3--:R-:W-:-:S04]  /*5380*/  @P5 IMAD.HI.U32 R5, R6, R5, RZ ;  /* 0x0000000506055227 */ /* 0x008fc800078e00ff */
[----:B------:R-:W-:Y:S01]  /*5390*/  FMUL.FTZ R50, R50, UR4 ;  /* 0x0000000432327c20 */ /* 0x000fe20008410000 */
[----:B------:R-:W3:Y:S01]  /*53a0*/  MUFU.TANH R21, R32 ;  /* 0x0000002000157308 */ /* 0x000ee20000002400 */
[----:B------:R-:W-:Y:S01]  /*53b0*/  FMUL.FTZ R51, R51, UR4 ;  /* 0x0000000433337c20 */ /* 0x000fe20008410000 */
[----:B------:R-:W-:Y:S01]  /*53c0*/  FMUL.FTZ R54, R54, UR4 ;  /* 0x0000000436367c20 */ /* 0x000fe20008410000 */
[----:B------:R-:W-:Y:S01]  /*53d0*/  FMUL.FTZ R55, R55, UR4 ;  /* 0x0000000437377c20 */ /* 0x000fe20008410000 */
[----:B------:R-:W-:Y:S01]  /*53e0*/  ULDC UR4, c[0x0][0xa80] ;  /* 0x0002a00000047ab9 */ /* 0x000fe20000000800 */
[----:B------:R-:W-:Y:S01]  /*53f0*/  IMAD R202, R2, 0x1000, R19 ;  /* 0x0000100002ca7824 */ /* 0x000fe200078e0213 */
[----:B-----5:R-:W-:Y:S01]  /*5400*/  @P5 SHF.R.U32.HI R6, RZ, R8, R5 ;  /* 0x00000008ff065219 */ /* 0x020fe20000011605 */
[----:B------:R-:W-:Y:S01]  /*5410*/  IMAD R5, R168, -0x40, R15 ;  /* 0xffffffc0a8057824 */ /* 0x000fe200078e020f */
[--C-:B-1----:R-:W-:Y:S01]  /*5420*/  IADD3 R8, R7, -R13, -R18.reuse ;  /* 0x8000000d07087210 */ /* 0x102fe20007ffe812 */
[----:B------:R-:W1:Y:S01]  /*5430*/  MUFU.TANH R24, R33 ;  /* 0x0000002100187308 */ /* 0x000e620000002400 */
[----:B------:R-:W-:Y:S01]  /*5440*/  R2UR UR6, R202 ;  /* 0x00000000ca0672ca */ /* 0x000fe200000e0000 */
[----:B------:R-:W5:Y:S01]  /*5450*/  SHFL.IDX PT, R10, R6, RZ, 0x1c1f ;  /* 0x001c1fff060a7589 */ /* 0x000f6200000e0000 */
[----:B------:R-:W-:Y:S01]  /*5460*/  IMAD R5, R186, R11, R5 ;  /* 0x0000000bba057224 */ /* 0x000fe200078e0205 */
[----:B------:R-:W-:Y:S01]  /*5470*/  UMOV UR7, 0x40000040 ;  /* 0x4000004000077882 */ /* 0x000fe20000000000 */
[----:B------:R-:W-:Y:S01]  /*5480*/  VIADD R206, R202, 0x80 ;  /* 0x00000080cace7836 */ /* 0x000fe20000000000 */
[----:B------:R-:W1:Y:S01]  /*5490*/  SHFL.IDX PT, R6, R6, 0x1, 0x1c1f ;  /* 0x003c1f0006067f89 */ /* 0x000e6200000e0000 */
[----:B------:R-:W-:Y:S01]  /*54a0*/  IMAD.IADD R5, R5, 0x1, -R18 ;  /* 0x0000000105057824 */ /* 0x000fe200078e0a12 */
[----:B------:R-:W1:Y:S08]  /*54b0*/  MUFU.TANH R36, R36 ;  /* 0x0000002400247308 */ /* 0x000e700000002400 */
[----:B------:R-:W1:Y:S08]  /*54c0*/  MUFU.TANH R37, R37 ;  /* 0x0000002500257308 */ /* 0x000e700000002400 */
[----:B------:R-:W-:Y:S01]  /*54d0*/  MUFU.TANH R57, R27 ;  /* 0x0000001b00397308 */ /* 0x000fe20000002400 */
[----:B-----5:R-:W-:-:S04]  /*54e0*/  VIADDMNMX R10, R10, R8, R5, PT ;  /* 0x000000080a0a7246 */ /* 0x020fc80003800105 */
[C---:B------:R-:W-:Y:S02]  /*54f0*/  ISETP.GT.AND P1, PT, R10.reuse, RZ, PT ;  /* 0x000000ff0a00720c */ /* 0x040fe40003f24270 */
[C---:B------:R-:W-:Y:S01]  /*5500*/  ISETP.GT.AND P2, PT, R10.reuse, 0x1, PT ;  /* 0x000000010a00780c */ /* 0x040fe20003f44270 */
[----:B------:R5:W-:Y:S01]  /*5510*/  MUFU.TANH R56, R26 ;  /* 0x0000001a00387308 */ /* 0x000be20000002400 */
[----:B------:R-:W-:Y:S02]  /*5520*/  ISETP.GT.AND P3, PT, R10, 0x8, PT ;  /* 0x000000080a00780c */ /* 0x000fe40003f64270 */
[----:B--2---:R-:W-:Y:S02]  /*5530*/  FSEL R12, R12, -INF , P1 ;  /* 0xff8000000c0c7808 */ /* 0x004fe40000800000 */
[----:B----4-:R-:W-:Y:S02]  /*5540*/  FSEL R15, R25, -INF , P2 ;  /* 0xff800000190f7808 */ /* 0x010fe40001000000 */
[----:B------:R-:W-:Y:S01]  /*5550*/  ISETP.GT.AND P1, PT, R10, 0x9, PT ;  /* 0x000000090a00780c */ /* 0x000fe20003f24270 */
[----:B------:R-:W2:Y:S01]  /*5560*/  MUFU.TANH R27, R40 ;  /* 0x00000028001b7308 */ /* 0x000ea20000002400 */
[----:B0-----:R-:W-:-:S02]  /*5570*/  FSEL R14, R14, -INF , P3 ;  /* 0xff8000000e0e7808 */ /* 0x001fc40001800000 */
[----:B------:R-:W-:Y:S02]  /*5580*/  FMNMX.FTZ R7, R12, R15, !PT ;  /* 0x0000000f0c077209 */ /* 0x000fe40007810000 */
[----:B------:R-:W-:Y:S02]  /*5590*/  ISETP.GT.AND P2, PT, R10, 0x10, PT ;  /* 0x000000100a00780c */ /* 0x000fe40003f44270 */
[----:B------:R-:W-:Y:S01]  /*55a0*/  FSEL R20, R20, -INF , P1 ;  /* 0xff80000014147808 */ /* 0x000fe20000800000 */
[----:B------:R-:W0:Y:S01]  /*55b0*/  MUFU.TANH R41, R41 ;  /* 0x0000002900297308 */ /* 0x000e220000002400 */
[----:B------:R-:W-:Y:S02]  /*55c0*/  FMNMX.FTZ R7, R14, R7, !PT ;  /* 0x000000070e077209 */ /* 0x000fe40007810000 */
[----:B------:R-:W-:Y:S02]  /*55d0*/  ISETP.GT.AND P1, PT, R10, 0x11, PT ;  /* 0x000000110a00780c */ /* 0x000fe40003f24270 */
[----:B---3--:R-:W-:-:S02]  /*55e0*/  FSEL R21, R21, -INF , P2 ;  /* 0xff80000015157808 */ /* 0x008fc40001000000 */
[----:B-----5:R-:W-:Y:S01]  /*55f0*/  FMNMX.FTZ R26, R20, R7, !PT ;  /* 0x00000007141a7209 */ /* 0x020fe20007810000 */
[----:B------:R-:W3:Y:S01]  /*5600*/  MUFU.TANH R29, R44 ;  /* 0x0000002c001d7308 */ /* 0x000ee20000002400 */
[----:B------:R-:W-:Y:S02]  /*5610*/  ISETP.GT.AND P2, PT, R10, 0x18, PT ;  /* 0x000000180a00780c */ /* 0x000fe40003f44270 */
[----:B-1----:R-:W-:Y:S02]  /*5620*/  FSEL R24, R24, -INF , P1 ;  /* 0xff80000018187808 */ /* 0x002fe40000800000 */
[----:B------:R-:W-:Y:S02]  /*5630*/  FMNMX.FTZ R7, R21, R26, !PT ;  /* 0x0000001a15077209 */ /* 0x000fe40007810000 */
[----:B------:R-:W-:Y:S01]  /*5640*/  ISETP.GT.AND P1, PT, R10, 0x19, PT ;  /* 0x000000190a00780c */ /* 0x000fe20003f24270 */
[----:B------:R-:W1:Y:S01]  /*5650*/  MUFU.TANH R45, R45 ;  /* 0x0000002d002d7308 */ /* 0x000e620000002400 */
[----:B------:R-:W-:-:S02]  /*5660*/  FSEL R25, R36, -INF , P2 ;  /* 0xff80000024197808 */ /* 0x000fc40001000000 */
[----:B------:R-:W-:Y:S02]  /*5670*/  FMNMX.FTZ R28, R24, R7, !PT ;  /* 0x00000007181c7209 */ /* 0x000fe40007810000 */
[C---:B------:R-:W-:Y:S02]  /*5680*/  ISETP.GT.AND P2, PT, R10.reuse, 0x20, PT ;  /* 0x000000200a00780c */ /* 0x040fe40003f44270 */
[----:B------:R-:W-:Y:S01]  /*5690*/  FSEL R26, R37, -INF , P1 ;  /* 0xff800000251a7808 */ /* 0x000fe20000800000 */
[----:B------:R4:W-:Y:S01]  /*56a0*/  MUFU.TANH R58, R30 ;  /* 0x0000001e003a7308 */ /* 0x0009e20000002400 */
[----:B------:R-:W-:Y:S02]  /*56b0*/  FMNMX.FTZ R7, R25, R28, !PT ;  /* 0x0000001c19077209 */ /* 0x000fe40007810000 */
[----:B------:R-:W-:Y:S02]  /*56c0*/  ISETP.GT.AND P1, PT, R10, 0x21, PT ;  /* 0x000000210a00780c */ /* 0x000fe40003f24270 */
[----:B--2---:R-:W-:-:S02]  /*56d0*/  FSEL R27, R27, -INF , P2 ;  /* 0xff8000001b1b7808 */ /* 0x004fc40001000000 */
[----:B------:R-:W-:Y:S01]  /*56e0*/  ISETP.GT.AND P2, PT, R10, 0x28, PT ;  /* 0x000000280a00780c */ /* 0x000fe20003f44270 */
[----:B------:R-:W2:Y:S01]  /*56f0*/  MUFU.TANH R48, R48 ;  /* 0x0000003000307308 */ /* 0x000ea20000002400 */
[----:B----4-:R-:W-:Y:S02]  /*5700*/  FMNMX.FTZ R30, R26, R7, !PT ;  /* 0x000000071a1e7209 */ /* 0x010fe40007810000 */
[----:B0-----:R-:W-:Y:S02]  /*5710*/  FSEL R28, R41, -INF , P1 ;  /* 0xff800000291c7808 */ /* 0x001fe40000800000 */
[----:B------:R-:W-:Y:S02]  /*5720*/  FMNMX.FTZ R7, R27, R30, !PT ;  /* 0x0000001e1b077209 */ /* 0x000fe40007810000 */
[----:B------:R-:W-:Y:S01]  /*5730*/  ISETP.GT.AND P1, PT, R10, 0x29, PT ;  /* 0x000000290a00780c */ /* 0x000fe20003f24270 */
[----:B------:R-:W0:Y:S01]  /*5740*/  MUFU.TANH R33, R49 ;  /* 0x0000003100217308 */ /* 0x000e220000002400 */
[----:B---3--:R-:W-:-:S02]  /*5750*/  FSEL R29, R29, -INF , P2 ;  /* 0xff8000001d1d7808 */ /* 0x008fc40001000000 */
[----:B------:R-:W-:Y:S02]  /*5760*/  FMNMX.FTZ R32, R28, R7, !PT ;  /* 0x000000071c207209 */ /* 0x000fe40007810000 */
[C---:B------:R-:W-:Y:S02]  /*5770*/  ISETP.GT.AND P2, PT, R10.reuse, 0x30, PT ;  /* 0x000000300a00780c */ /* 0x040fe40003f44270 */
[----:B-1----:R-:W-:Y:S01]  /*5780*/  FSEL R30, R45, -INF , P1 ;  /* 0xff8000002d1e7808 */ /* 0x002fe20000800000 */
[----:B------:R-:W1:Y:S01]  /*5790*/  MUFU.TANH R36, R52 ;  /* 0x0000003400247308 */ /* 0x000e620000002400 */
[----:B------:R-:W-:Y:S02]  /*57a0*/  FMNMX.FTZ R7, R29, R32, !PT ;  /* 0x000000201d077209 */ /* 0x000fe40007810000 */
[----:B------:R-:W-:Y:S02]  /*57b0*/  ISETP.GT.AND P1, PT, R10, 0x31, PT ;  /* 0x000000310a00780c */ /* 0x000fe40003f24270 */
[----:B--2---:R-:W-:-:S02]  /*57c0*/  FSEL R32, R48, -INF , P2 ;  /* 0xff80000030207808 */ /* 0x004fc40001000000 */
[----:B------:R-:W-:Y:S01]  /*57d0*/  FMNMX.FTZ R7, R30, R7, !PT ;  /* 0x000000071e077209 */ /* 0x000fe20007810000 */
[----:B------:R-:W2:Y:S01]  /*57e0*/  MUFU.TANH R37, R53 ;  /* 0x0000003500257308 */ /* 0x000ea20000002400 */
[----:B------:R-:W-:Y:S02]  /*57f0*/  ISETP.GT.AND P2, PT, R10, 0x38, PT ;  /* 0x000000380a00780c */ /* 0x000fe40003f44270 */
[----:B0-----:R-:W-:Y:S02]  /*5800*/  FSEL R33, R33, -INF , P1 ;  /* 0xff80000021217808 */ /* 0x001fe40000800000 */
[----:B------:R-:W-:Y:S02]  /*5810*/  FMNMX.FTZ R40, R32, R7, !PT ;  /* 0x0000000720287209 */ /* 0x000fe40007810000 */
[----:B------:R-:W-:Y:S01]  /*5820*/  ISETP.GT.AND P1, PT, R10, 0x39, PT ;  /* 0x000000390a00780c */ /* 0x000fe20003f24270 */
[----:B------:R0:W3:Y:S01]  /*5830*/  MUFU.TANH R41, R31 ;  /* 0x0000001f00297308 */ /* 0x0000e20000002400 */
[----:B-1----:R-:W-:-:S02]  /*5840*/  FSEL R36, R36, -INF , P2 ;  /* 0xff80000024247808 */ /* 0x002fc40001000000 */
[----:B------:R-:W-:Y:S02]  /*5850*/  FMNMX.FTZ R7, R33, R40, !PT ;  /* 0x0000002821077209 */ /* 0x000fe40007810000 */
[----:B------:R-:W-:Y:S02]  /*5860*/  VIADDMNMX R6, R6, R8, R5, PT ;  /* 0x0000000806067246 */ /* 0x000fe40003800105 */
[----:B------:R-:W-:Y:S01]  /*5870*/  FMNMX.FTZ R10, R36, R7, !PT ;  /* 0x00000007240a7209 */ /* 0x000fe20007810000 */
[----:B------:R1:W4:Y:S01]  /*5880*/  MUFU.TANH R40, R34 ;  /* 0x0000002200287308 */ /* 0x0003220000002400 */
[----:B--2---:R-:W-:Y:S02]  /*5890*/  FSEL R37, R37, -INF , P1 ;  /* 0xff80000025257808 */ /* 0x004fe40000800000 */
[----:B------:R-:W-:Y:S02]  /*58a0*/  ISETP.GT.AND P1, PT, R6, RZ, PT ;  /* 0x000000ff0600720c */ /* 0x000fe40003f24270 */
[----:B------:R-:W-:-:S02]  /*58b0*/  FMNMX.FTZ R10, R37, R10, !PT ;  /* 0x0000000a250a7209 */ /* 0x000fc40007810000 */
[C---:B------:R-:W-:Y:S01]  /*58c0*/  ISETP.GT.AND P2, PT, R6.reuse, 0x1, PT ;  /* 0x000000010600780c */ /* 0x040fe20003f44270 */
[----:B------:R2:W5:Y:S01]  /*58d0*/  MUFU.TANH R44, R35 ;  /* 0x00000023002c7308 */ /* 0x0005620000002400 */
[----:B------:R-:W-:Y:S01]  /*58e0*/  ISETP.GT.AND P3, PT, R6, 0x8, PT ;  /* 0x000000080600780c */ /* 0x000fe20003f64270 */
[----:B------:R-:W5:Y:S01]  /*58f0*/  SHFL.BFLY PT, R7, R10, 0x2, 0x1f ;  /* 0x0c401f000a077f89 */ /* 0x000f6200000e0000 */
[----:B0-----:R-:W-:Y:S02]  /*5900*/  FSEL R31, R56, -INF , P1 ;  /* 0xff800000381f7808 */ /* 0x001fe40000800000 */
[----:B-1----:R-:W-:Y:S02]  /*5910*/  FSEL R34, R57, -INF , P2 ;  /* 0xff80000039227808 */ /* 0x002fe40001000000 */
[----:B------:R-:W-:Y:S01]  /*5920*/  ISETP.GT.AND P1, PT, R6, 0x9, PT ;  /* 0x000000090600780c */ /* 0x000fe20003f24270 */
[----:B------:R3:W0:Y:S01]  /*5930*/  MUFU.TANH R45, R38 ;  /* 0x00000026002d7308 */ /* 0x0006220000002400 */
[----:B--2---:R-:W-:-:S02]  /*5940*/  FSEL R35, R58, -INF , P3 ;  /* 0xff8000003a237808 */ /* 0x004fc40001800000 */
[----:B------:R-:W-:Y:S02]  /*5950*/  FMNMX.FTZ R8, R31, R34, !PT ;  /* 0x000000221f087209 */ /* 0x000fe40007810000 */
[C---:B------:R-:W-:Y:S02]  /*5960*/  ISETP.GT.AND P2, PT, R6.reuse, 0x10, PT ;  /* 0x000000100600780c */ /* 0x040fe40003f44270 */
[----:B------:R-:W-:Y:S01]  /*5970*/  FMNMX.FTZ R5, R35, R8, !PT ;  /* 0x0000000823057209 */ /* 0x000fe20007810000 */
[----:B------:R4:W1:Y:S01]  /*5980*/  MUFU.TANH R48, R39 ;  /* 0x0000002700307308 */ /* 0x0008620000002400 */
[----:B---3--:R-:W-:Y:S02]  /*5990*/  FSEL R38, R41, -INF , P1 ;  /* 0xff80000029267808 */ /* 0x008fe40000800000 */
[----:B------:R-:W-:Y:S02]  /*59a0*/  ISETP.GT.AND P1, PT, R6, 0x11, PT ;  /* 0x000000110600780c */ /* 0x000fe40003f24270 */
[----:B------:R-:W-:-:S02]  /*59b0*/  FMNMX.FTZ R8, R38, R5, !PT ;  /* 0x0000000526087209 */ /* 0x000fc40007810000 */
[----:B------:R-:W-:Y:S01]  /*59c0*/  ISETP.GT.AND P3, PT, R6, 0x29, PT ;  /* 0x000000290600780c */ /* 0x000fe20003f64270 */
[----:B------:R1:W2:Y:S01]  /*59d0*/  MUFU.TANH R49, R42 ;  /* 0x0000002a00317308 */ /* 0x0002a20000002400 */
[----:B----4-:R-:W-:Y:S02]  /*59e0*/  FSEL R39, R40, -INF , P2 ;  /* 0xff80000028277808 */ /* 0x010fe40001000000 */
[----:B-----5:R-:W-:Y:S02]  /*59f0*/  FMNMX.FTZ R7, R10, R7, !PT ;  /* 0x000000070a077209 */ /* 0x020fe40007810000 */
[----:B------:R-:W-:Y:S02]  /*5a00*/  ISETP.GT.AND P2, PT, R6, 0x18, PT ;  /* 0x000000180600780c */ /* 0x000fe40003f44270 */
[----:B------:R-:W-:Y:S01]  /*5a10*/  FSEL R40, R44, -INF , P1 ;  /* 0xff8000002c287808 */ /* 0x000fe20000800000 */
[----:B------:R2:W3:Y:S01]  /*5a20*/  MUFU.TANH R52, R43 ;  /* 0x0000002b00347308 */ /* 0x0004e20000002400 */
[----:B------:R-:W4:Y:S01]  /*5a30*/  SHFL.BFLY PT, R10, R7, 0x1, 0x1f ;  /* 0x0c201f00070a7f89 */ /* 0x000f2200000e0000 */
[----:B------:R-:W-:-:S02]  /*5a40*/  FMNMX.FTZ R5, R39, R8, !PT ;  /* 0x0000000827057209 */ /* 0x000fc40007810000 */
[----:B------:R-:W-:Y:S02]  /*5a50*/  ISETP.GT.AND P1, PT, R6, 0x19, PT ;  /* 0x000000190600780c */ /* 0x000fe40003f24270 */
[----:B0-----:R-:W-:Y:S02]  /*5a60*/  FSEL R41, R45, -INF , P2 ;  /* 0xff8000002d297808 */ /* 0x001fe40001000000 */
[----:B------:R-:W0:Y:S01]  /*5a70*/  MUFU.TANH R46, R46 ;  /* 0x0000002e002e7308 */ /* 0x000e220000002400 */
[----:B------:R-:W-:Y:S02]  /*5a80*/  FMNMX.FTZ R8, R40, R5, !PT ;  /* 0x0000000528087209 */ /* 0x000fe40007810000 */
[----:B------:R-:W-:Y:S02]  /*5a90*/  ISETP.GT.AND P2, PT, R6, 0x20, PT ;  /* 0x000000200600780c */ /* 0x000fe40003f44270 */
[----:B-1----:R-:W-:Y:S02]  /*5aa0*/  FSEL R42, R48, -INF , P1 ;  /* 0xff800000302a7808 */ /* 0x002fe40000800000 */
[----:B------:R-:W-:Y:S01]  /*5ab0*/  FMNMX.FTZ R5, R41, R8, !PT ;  /* 0x0000000829057209 */ /* 0x000fe20007810000 */
[----:B------:R-:W1:Y:S01]  /*5ac0*/  MUFU.TANH R47, R47 ;  /* 0x0000002f002f7308 */ /* 0x000e620000002400 */
[----:B------:R-:W-:-:S02]  /*5ad0*/  ISETP.GT.AND P1, PT, R6, 0x21, PT ;  /* 0x000000210600780c */ /* 0x000fc40003f24270 */
[----:B--2---:R-:W-:Y:S02]  /*5ae0*/  FSEL R43, R49, -INF , P2 ;  /* 0xff800000312b7808 */ /* 0x004fe40001000000 */
[----:B------:R-:W-:Y:S02]  /*5af0*/  FMNMX.FTZ R8, R42, R5, !PT ;  /* 0x000000052a087209 */ /* 0x000fe40007810000 */
[----:B------:R-:W-:Y:S01]  /*5b00*/  ISETP.GT.AND P2, PT, R6, 0x28, PT ;  /* 0x000000280600780c */ /* 0x000fe20003f44270 */
[----:B------:R-:W2:Y:S01]  /*5b10*/  MUFU.TANH R50, R50 ;  /* 0x0000003200327308 */ /* 0x000ea20000002400 */
[----:B---3--:R-:W-:Y:S02]  /*5b20*/  FSEL R44, R52, -INF , P1 ;  /* 0xff800000342c7808 */ /* 0x008fe40000800000 */
[----:B------:R-:W-:Y:S02]  /*5b30*/  FMNMX.FTZ R5, R43, R8, !PT ;  /* 0x000000082b057209 */ /* 0x000fe40007810000 */
[----:B0-----:R-:W-:-:S02]  /*5b40*/  FSEL R45, R46, -INF , P2 ;  /* 0xff8000002e2d7808 */ /* 0x001fc40001000000 */
[----:B------:R-:W-:Y:S01]  /*5b50*/  FMNMX.FTZ R8, R44, R5, !PT ;  /* 0x000000052c087209 */ /* 0x000fe20007810000 */
[----:B------:R-:W0:Y:S01]  /*5b60*/  MUFU.TANH R51, R51 ;  /* 0x0000003300337308 */ /* 0x000e220000002400 */
[----:B----4-:R-:W-:Y:S02]  /*5b70*/  FMNMX.FTZ R7, R7, R10, !PT ;  /* 0x0000000a07077209 */ /* 0x010fe40007810000 */
[C---:B------:R-:W-:Y:S02]  /*5b80*/  ISETP.GT.AND P1, PT, R6.reuse, 0x30, PT ;  /* 0x000000300600780c */ /* 0x040fe40003f24270 */
[----:B-1----:R-:W-:Y:S01]  /*5b90*/  FSEL R46, R47, -INF , P3 ;  /* 0xff8000002f2e7808 */ /* 0x002fe20001800000 */
[----:B------:R-:W-:Y:S01]  /*5ba0*/  FMUL.FTZ R10, R7, UR4 ;  /* 0x00000004070a7c20 */ /* 0x000fe20008410000 */
[----:B------:R-:W-:Y:S01]  /*5bb0*/  FMNMX.FTZ R5, R45, R8, !PT ;  /* 0x000000082d057209 */ /* 0x000fe20007810000 */
[----:B------:R-:W1:Y:S01]  /*5bc0*/  MUFU.TANH R54, R54 ;  /* 0x0000003600367308 */ /* 0x000e620000002400 */
[----:B------:R-:W-:-:S02]  /*5bd0*/  ISETP.GT.AND P2, PT, R6, 0x31, PT ;  /* 0x000000310600780c */ /* 0x000fc40003f44270 */
[----:B--2---:R-:W-:Y:S02]  /*5be0*/  FSEL R47, R50, -INF , P1 ;  /* 0xff800000322f7808 */ /* 0x004fe40000800000 */
[----:B------:R-:W-:Y:S02]  /*5bf0*/  FMNMX.FTZ R8, R46, R5, !PT ;  /* 0x000000052e087209 */ /* 0x000fe40007810000 */
[----:B------:R-:W-:Y:S01]  /*5c00*/  FSETP.NEU.FTZ.AND P4, PT, R7, -INF , PT ;  /* 0xff8000000700780b */ /* 0x000fe20003f9d000 */
[----:B------:R-:W2:Y:S01]  /*5c10*/  MUFU.TANH R55, R55 ;  /* 0x0000003700377308 */ /* 0x000ea20000002400 */
[----:B0-----:R-:W-:Y:S02]  /*5c20*/  FSEL R48, R51, -INF , P2 ;  /* 0xff80000033307808 */ /* 0x001fe40001000000 */
[----:B------:R-:W-:Y:S02]  /*5c30*/  ISETP.GT.AND P1, PT, R6, 0x38, PT ;  /* 0x000000380600780c */ /* 0x000fe40003f24270 */
[----:B------:R-:W-:-:S02]  /*5c40*/  FMNMX.FTZ R51, R47, R8, !PT ;  /* 0x000000082f337209 */ /* 0x000fc40007810000 */
[----:B------:R-:W-:Y:S02]  /*5c50*/  FSEL R53, R10, RZ, P4 ;  /* 0x000000ff0a357208 */ /* 0x000fe40002000000 */
[----:B------:R-:W-:Y:S02]  /*5c60*/  ISETP.GT.AND P2, PT, R6, 0x39, PT ;  /* 0x000000390600780c */ /* 0x000fe40003f44270 */
[----:B-1----:R-:W-:Y:S01]  /*5c70*/  FSEL R49, R54, -INF , P1 ;  /* 0xff80000036317808 */ /* 0x002fe20000800000 */
[--C-:B------:R-:W-:Y:S01]  /*5c80*/  FFMA.FTZ R6, R15, UR4, -R53.reuse ;  /* 0x000000040f067c23 */ /* 0x100fe20008010835 */
[----:B------:R-:W-:Y:S01]  /*5c90*/  FMNMX.FTZ R8, R48, R51, !PT ;  /* 0x0000003330087209 */ /* 0x000fe20007810000 */
[--C-:B------:R-:W-:Y:S01]  /*5ca0*/  FFMA.FTZ R12, R12, UR4, -R53.reuse ;  /* 0x000000040c0c7c23 */ /* 0x100fe20008010835 */
[--C-:B------:R-:W-:Y:S01]  /*5cb0*/  FFMA.FTZ R10, R14, UR4, -R53.reuse ;  /* 0x000000040e0a7c23 */ /* 0x100fe20008010835 */
[--C-:B------:R-:W-:Y:S01]  /*5cc0*/  FFMA.FTZ R14, R25, UR4, -R53.reuse ;  /* 0x00000004190e7c23 */ /* 0x100fe20008010835 */
[----:B--2---:R-:W-:Y:S01]  /*5cd0*/  FSEL R50, R55, -INF , P2 ;  /* 0xff80000037327808 */ /* 0x004fe20001000000 */
[----:B------:R0:W-:Y:S01]  /*5ce0*/  MUFU.EX2 R5, R12 ;  /* 0x0000000c00057308 */ /* 0x0001e20000000800 */
        /* <DEDUP_REMOVED lines=8> */
[--C-:B0-----:R-:W-:Y:S01]  /*5d70*/  FFMA.FTZ R12, R21, UR4, -R53.reuse ;  /* 0x00000004150c7c23 */ /* 0x101fe20008010835 */
[----:B------:R-:W0:Y:S01]  /*5d80*/  SHFL.BFLY PT, R51, R8, 0x2, 0x1f ;  /* 0x0c401f0008337f89 */ /* 0x000e2200000e0000 */
[--C-:B------:R-:W-:Y:S01]  /*5d90*/  FFMA.FTZ R21, R24, UR4, -R53.reuse ;  /* 0x0000000418157c23 */ /* 0x100fe20008010835 */
[--C-:B------:R-:W-:Y:S01]  /*5da0*/  FFMA.FTZ R172, R32, UR4, -R53.reuse ;  /* 0x0000000420ac7c23 */ /* 0x100fe20008010835 */
[--C-:B------:R-:W-:Y:S01]  /*5db0*/  FFMA.FTZ R175, R33, UR4, -R53.reuse ;  /* 0x0000000421af7c23 */ /* 0x100fe20008010835 */
[--C-:B------:R-:W-:Y:S01]  /*5dc0*/  FFMA.FTZ R174, R36, UR4, -R53.reuse ;  /* 0x0000000424ae7c23 */ /* 0x100fe20008010835 */
[----:B------:R-:W-:Y:S01]  /*5dd0*/  FFMA.FTZ R177, R37, UR4, -R53 ;  /* 0x0000000425b17c23 */ /* 0x000fe20008010835 */
[----:B------:R-:W1:Y:S08]  /*5de0*/  MUFU.EX2 R6, R6 ;  /* 0x0000000600067308 */ /* 0x000e700000000800 */
[----:B------:R-:W-:Y:S08]  /*5df0*/  MUFU.EX2 R10, R10 ;  /* 0x0000000a000a7308 */ /* 0x000ff00000000800 */
[----:B------:R-:W2:Y:S01]  /*5e00*/  MUFU.EX2 R15, R15 ;  /* 0x0000000f000f7308 */ /* 0x000ea20000000800 */
[----:B-1----:R-:W-:Y:S01]  /*5e10*/  F2FP.F16.F32.PACK_AB R152, R6, R5 ;  /* 0x000000050698723e */ /* 0x002fe200000000ff */
[----:B------:R-:W-:Y:S01]  /*5e20*/  FADD.FTZ R5, R5, R6 ;  /* 0x0000000605057221 */ /* 0x000fe20000010000 */
[----:B0-----:R-:W-:-:S05]  /*5e30*/  FMNMX.FTZ R51, R8, R51, !PT ;  /* 0x0000003308337209 */ /* 0x001fca0007810000 */
[----:B------:R-:W0:Y:S01]  /*5e40*/  SHFL.BFLY PT, R8, R51, 0x1, 0x1f ;  /* 0x0c201f0033087f89 */ /* 0x000e2200000e0000 */
[----:B------:R-:W-:Y:S08]  /*5e50*/  MUFU.EX2 R12, R12 ;  /* 0x0000000c000c7308 */ /* 0x000ff00000000800 */
[----:B------:R-:W1:Y:S01]  /*5e60*/  MUFU.EX2 R21, R21 ;  /* 0x0000001500157308 */ /* 0x000e620000000800 */
[----:B--2---:R-:W-:Y:S01]  /*5e70*/  F2FP.F16.F32.PACK_AB R154, R15, R10 ;  /* 0x0000000a0f9a723e */ /* 0x004fe200000000ff */
[----:B------:R-:W-:-:S04]  /*5e80*/  FADD.FTZ R10, R10, R5 ;  /* 0x000000050a0a7221 */ /* 0x000fc80000010000 */
[----:B------:R-:W-:Y:S02]  /*5e90*/  FADD.FTZ R15, R15, R10 ;  /* 0x0000000a0f0f7221 */ /* 0x000fe40000010000 */
[----:B------:R-:W-:Y:S01]  /*5ea0*/  MUFU.EX2 R14, R14 ;  /* 0x0000000e000e7308 */ /* 0x000fe20000000800 */
[----:B0-----:R-:W-:-:S07]  /*5eb0*/  FMNMX.FTZ R8, R51, R8, !PT ;  /* 0x0000000833087209 */ /* 0x001fce0007810000 */
[----:B------:R-:W0:Y:S01]  /*5ec0*/  MUFU.EX2 R169, R169 ;  /* 0x000000a900a97308 */ /* 0x000e220000000800 */
[C---:B-1----:R-:W-:Y:S01]  /*5ed0*/  F2FP.F16.F32.PACK_AB R156, R21.reuse, R12 ;  /* 0x0000000c159c723e */ /* 0x042fe200000000ff */
[----:B------:R-:W-:Y:S01]  /*5ee0*/  FADD.FTZ R12, R12, R15 ;  /* 0x0000000f0c0c7221 */ /* 0x000fe20000010000 */
[C---:B------:R-:W-:Y:S01]  /*5ef0*/  FSETP.NEU.FTZ.AND P1, PT, R8.reuse, -INF , PT ;  /* 0xff8000000800780b */ /* 0x040fe20003f3d000 */
[----:B------:R-:W-:Y:S02]  /*5f00*/  FMUL.FTZ R24, R8, UR4 ;  /* 0x0000000408187c20 */ /* 0x000fe40008410000 */
[----:B------:R-:W-:Y:S02]  /*5f10*/  FADD.FTZ R21, R21, R12 ;  /* 0x0000000c15157221 */ /* 0x000fe40000010000 */
[----:B------:R-:W-:Y:S01]  /*5f20*/  MUFU.EX2 R20, R20 ;  /* 0x0000001400147308 */ /* 0x000fe20000000800 */
[----:B------:R-:W-:Y:S01]  /*5f30*/  FSEL R25, R24, RZ, P1 ;  /* 0x000000ff18197208 */ /* 0x000fe20000800000 */
[----:B------:R-:W-:-:S04]  /*5f40*/  VIADD R24, R9, 0x38840 ;  /* 0x0003884009187836 */ /* 0x000fc80000000000 */
[--C-:B------:R-:W-:Y:S01]  /*5f50*/  FFMA.FTZ R176, R31, UR4, -R25.reuse ;  /* 0x000000041fb07c23 */ /* 0x100fe20008010819 */
[----:B------:R-:W-:Y:S01]  /*5f60*/  PRMT R24, R219, 0x654, R24 ;  /* 0x00000654db187816 */ /* 0x000fe20000000018 */
        /* <DEDUP_REMOVED lines=15> */
[----:B------:R1:W-:Y:S01]  /*6060*/  SYNCS.ARRIVE.TRANS64.RED.A1T0 RZ, [R24+URZ], RZ ;  /* 0x000000ff18ff79a7 */ /* 0x0003e2000810043f */
[----:B------:R-:W-:Y:S01]  /*6070*/  MUFU.EX2 R176, R176 ;  /* 0x000000b000b07308 */ /* 0x000fe20000000800 */
[----:B0-----:R-:W-:Y:S01]  /*6080*/  F2FP.F16.F32.PACK_AB R158, R169, R14 ;  /* 0x0000000ea99e723e */ /* 0x001fe200000000ff */
[----:B------:R-:W-:-:S04]  /*6090*/  FADD.FTZ R14, R14, R21 ;  /* 0x000000150e0e7221 */ /* 0x000fc80000010000 */
[----:B------:R-:W-:Y:S02]  /*60a0*/  FADD.FTZ R169, R169, R14 ;  /* 0x0000000ea9a97221 */ /* 0x000fe40000010000 */
[----:B------:R-:W0:Y:S08]  /*60b0*/  MUFU.EX2 R179, R179 ;  /* 0x000000b300b37308 */ /* 0x000e300000000800 */
[----:B------:R-:W-:Y:S08]  /*60c0*/  MUFU.EX2 R178, R178 ;  /* 0x000000b200b27308 */ /* 0x000ff00000000800 */
[----:B------:R-:W2:Y:S01]  /*60d0*/  MUFU.EX2 R181, R181 ;  /* 0x000000b500b57308 */ /* 0x000ea20000000800 */
[----:B0-----:R-:W-:Y:S01]  /*60e0*/  F2FP.F16.F32.PACK_AB R153, R179, R176 ;  /* 0x000000b0b399723e */ /* 0x001fe200000000ff */
[----:B------:R-:W-:-:S06]  /*60f0*/  FADD.FTZ R179, R176, R179 ;  /* 0x000000b3b0b37221 */ /* 0x000fcc0000010000 */
[----:B------:R-:W-:Y:S08]  /*6100*/  MUFU.EX2 R180, R180 ;  /* 0x000000b400b47308 */ /* 0x000ff00000000800 */
[----:B------:R-:W0:Y:S01]  /*6110*/  MUFU.EX2 R183, R183 ;  /* 0x000000b700b77308 */ /* 0x000e220000000800 */
[----:B--2---:R-:W-:Y:S01]  /*6120*/  F2FP.F16.F32.PACK_AB R155, R181, R178 ;  /* 0x000000b2b59b723e */ /* 0x004fe200000000ff */
[----:B------:R-:W-:Y:S01]  /*6130*/  BAR.SYNC.DEFER_BLOCKING 0xf, 0x100 ;  /* 0x03c4000000007b1d */ /* 0x000fe20000010000 */
[----:B------:R-:W-:-:S04]  /*6140*/  FADD.FTZ R178, R178, R179 ;  /* 0x000000b3b2b27221 */ /* 0x000fc80000010000 */
[----:B------:R-:W-:Y:S01]  /*6150*/  FADD.FTZ R181, R181, R178 ;  /* 0x000000b2b5b57221 */ /* 0x000fe20000010000 */
[----:B------:R-:W-:Y:S08]  /*6160*/  MUFU.EX2 R182, R182 ;  /* 0x000000b600b67308 */ /* 0x000ff00000000800 */
[----:B------:R-:W2:Y:S01]  /*6170*/  MUFU.EX2 R197, R197 ;  /* 0x000000c500c57308 */ /* 0x000ea20000000800 */
[----:B0-----:R-:W-:Y:S01]  /*6180*/  F2FP.F16.F32.PACK_AB R157, R183, R180 ;  /* 0x000000b4b79d723e */ /* 0x001fe200000000ff */
[----:B------:R-:W-:-:S04]  /*6190*/  FADD.FTZ R180, R180, R181 ;  /* 0x000000b5b4b47221 */ /* 0x000fc80000010000 */
[----:B------:R-:W-:Y:S02]  /*61a0*/  FADD.FTZ R183, R183, R180 ;  /* 0x000000b4b7b77221 */ /* 0x000fe40000010000 */
[----:B------:R-:W0:Y:S01]  /*61b0*/  MUFU.EX2 R171, R171 ;  /* 0x000000ab00ab7308 */ /* 0x000e220000000800 */
[----:B------:R3:W-:Y:S07]  /*61c0*/  STSM.16.M88.4 [R185+0x36400], R152 ;  /* 0x03640098b9007844 */ /* 0x0007ee0000000200 */
[----:B------:R-:W-:Y:S01]  /*61d0*/  MUFU.EX2 R170, R170 ;  /* 0x000000aa00aa7308 */ /* 0x000fe20000000800 */
[----:B--2---:R-:W-:Y:S01]  /*61e0*/  F2FP.F16.F32.PACK_AB R159, R197, R182 ;  /* 0x000000b6c59f723e */ /* 0x004fe200000000ff */
[----:B------:R-:W-:-:S04]  /*61f0*/  FADD.FTZ R182, R182, R183 ;  /* 0x000000b7b6b67221 */ /* 0x000fc80000010000 */
[----:B------:R3:W-:Y:S01]  /*6200*/  STSM.16.M88.4 [R189], R156 ;  /* 0x0000009cbd007844 */ /* 0x0007e20000000200 */
[----:B------:R-:W-:Y:S01]  /*6210*/  FADD.FTZ R197, R197, R182 ;  /* 0x000000b6c5c57221 */ /* 0x000fe20000010000 */
        /* <DEDUP_REMOVED lines=30> */
[----:B------:R-:W2:Y:S08]  /*6400*/  MUFU.EX2 R204, R204 ;  /* 0x000000cc00cc7308 */ /* 0x000eb00000000800 */
[----:B------:R-:W4:Y:S01]  /*6410*/  MUFU.EX2 R205, R205 ;  /* 0x000000cd00cd7308 */ /* 0x000f220000000800 */
[----:B0-----:R-:W-:Y:S01]  /*6420*/  F2FP.F16.F32.PACK_AB R165, R203, R200 ;  /* 0x000000c8cba5723e */ /* 0x001fe200000000ff */
[----:B------:R-:W-:-:S04]  /*6430*/  FADD.FTZ R200, R200, R201 ;  /* 0x000000c9c8c87221 */ /* 0x000fc80000010000 */
[----:B------:R-:W-:-:S04]  /*6440*/  FADD.FTZ R203, R203, R200 ;  /* 0x000000c8cbcb7221 */ /* 0x000fc80000010000 */
[----:B--2---:R-:W-:Y:S01]  /*6450*/  FADD.FTZ R6, R204, R203 ;  /* 0x000000cbcc067221 */ /* 0x004fe20000010000 */
[----:B----4-:R-:W-:-:S03]  /*6460*/  F2FP.F16.F32.PACK_AB R167, R205, R204 ;  /* 0x000000cccda7723e */ /* 0x010fc600000000ff */
[----:B------:R-:W-:Y:S02]  /*6470*/  FADD.FTZ R6, R205, R6 ;  /* 0x00000006cd067221 */ /* 0x000fe40000010000 */
[----:B------:R3:W-:Y:S01]  /*6480*/  STSM.16.M88.4 [R188], R164 ;  /* 0x000000a4bc007844 */ /* 0x0007e20000000200 */
[----:B-1----:R-:W-:-:S06]  /*6490*/  WARPGROUP.ARRIVE ;  /* 0x00000000000079c5 */ /* 0x002fcc0000000000 */
[----:B------:R-:W-:Y:S01]  /*64a0*/  HGMMA.64x256x16.F32 R24, R152, gdesc[UR4].tnspB, RZ, !UPT, gsb0 ;  /* 0x43e0000498187df0 */ /* 0x000fe2000c0008ff */
[----:B------:R-:W-:Y:S01]  /*64b0*/  R2UR UR6, R206 ;  /* 0x00000000ce0672ca */ /* 0x000fe200000e0000 */
[----:B------:R-:W-:Y:S01]  /*64c0*/  UMOV UR7, 0x40000040 ;  /* 0x4000004000077882 */ /* 0x000fe20000000000 */
[C---:B------:R-:W-:Y:S01]  /*64d0*/  VIADD R206, R202.reuse, 0x100 ;  /* 0x00000100cace7836 */ /* 0x040fe20000000000 */
[----:B------:R-:W-:Y:S01]  /*64e0*/  IADD3 R202, R202, 0x180, RZ ;  /* 0x00000180caca7810 */ /* 0x000fe20007ffe0ff */
[----:B------:R-:W-:Y:S02]  /*64f0*/  WARPGROUP.DEPBAR.LE gsb0, 0x0 ;  /* 0x00008000000079c5 */ /* 0x000fe40000010000 */
[----:B------:R-:W-:-:S15]  /*6500*/  WARPGROUP.ARRIVE ;  /* 0x00000000000079c5 */ /* 0x000fde0000000000 */
[----:B------:R-:W-:-:S06]  /*6510*/  NOP ;  /* 0x0000000000007918 */ /* 0x000fcc0000000000 */
[----:B------:R-:W-:Y:S01]  /*6520*/  HGMMA.64x256x16.F32 R24, R156, gdesc[UR4].tnspB, R24, gsb0 ;  /* 0x43e000049c187df0 */ /* 0x000fe20008000818 */
[----:B------:R-:W-:Y:S01]  /*6530*/  R2UR UR6, R206 ;  /* 0x00000000ce0672ca */ /* 0x000fe200000e0000 */
[----:B------:R-:W-:Y:S01]  /*6540*/  UMOV UR7, 0x40000040 ;  /* 0x4000004000077882 */ /* 0x000fe20000000000 */
[----:B------:R-:W-:Y:S02]  /*6550*/  WARPGROUP.DEPBAR.LE gsb0, 0x0 ;  /* 0x00008000000079c5 */ /* 0x000fe40000010000 */
[----:B------:R-:W-:-:S15]  /*6560*/  WARPGROUP.ARRIVE ;  /* 0x00000000000079c5 */ /* 0x000fde0000000000 */
[----:B------:R-:W-:-:S08]  /*6570*/  NOP ;  /* 0x0000000000007918 */ /* 0x000fd00000000000 */
[----:B------:R-:W-:Y:S01]  /*6580*/  HGMMA.64x256x16.F32 R24, R160, gdesc[UR4].tnspB, R24, gsb0 ;  /* 0x43e00004a0187df0 */ /* 0x000fe20008000818 */
[----:B------:R-:W-:Y:S01]  /*6590*/  R2UR UR6, R202 ;  /* 0x00000000ca0672ca */ /* 0x000fe200000e0000 */
        /* <DEDUP_REMOVED lines=14> */
[----:B---3--:R-:W-:Y:S05]  /*6680*/  @!P0 BRA `(.L_x_7469) ;  /* 0x0000000000048947 */ /* 0x008fea0003800000 */
[----:B------:R-:W-:Y:S01]  /*6690*/  BPT.TRAP 0x1 ;  /* 0x000000040000795c */ /* 0x000fe20000300000 */
.L_x_7469:
[----:B------:R-:W0:Y:S01]  /*66a0*/  @P5 LDC R12, c[0x0][0x44c] ;  /* 0x00011300ff0c5b82 */ /* 0x000e220000000800 */
[----:B------:R-:W-:Y:S02]  /*66b0*/  IMAD.U32 R10, RZ, RZ, UR38 ;  /* 0x00000026ff0a7e24 */ /* 0x000fe4000f8e00ff */
[----:B------:R-:W-:Y:S02]  /*66c0*/  IMAD R11, R186, R11, -R13 ;  /* 0x0000000bba0b7224 */ /* 0x000fe400078e0a0d */
[----:B------:R-:W-:-:S03]  /*66d0*/  VIADD R168, R168, 0xfffffffe ;  /* 0xfffffffea8a87836 */ /* 0x000fc60000000000 */
[----:B------:R-:W1:Y:S02]  /*66e0*/  @P5 LDC R15, c[0x0][0x450] ;  /* 0x00011400ff0f5b82 */ /* 0x000e640000000800 */
[----:B------:R-:W-:Y:S01]  /*66f0*/  R2UR UR33, R168 ;  /* 0x00000000a82172ca */ /* 0x000fe200000e0000 */
[----:B0-----:R-:W-:-:S05]  /*6700*/  @P5 IMAD.HI.U32 R12, R12, UR38, RZ ;  /* 0x000000260c0c5c27 */ /* 0x001fca000f8e00ff */
[----:B-1----:R-:W-:-:S05]  /*6710*/  @P5 SHF.R.U32.HI R10, RZ, R15, R12 ;  /* 0x0000000fff0a5219 */ /* 0x002fca000001160c */
[----:B------:R-:W-:-:S05]  /*6720*/  IMAD.IADD R10, R11, 0x1, R10 ;  /* 0x000000010b0a7824 */ /* 0x000fca00078e020a */
[----:B------:R-:W-:-:S04]  /*6730*/  SHF.R.S32.HI R11, RZ, 0x1f, R10 ;  /* 0x0000001fff0b7819 */ /* 0x000fc8000001140a */
[----:B------:R-:W-:Y:S01]  /*6740*/  LEA.HI R11, R11, R10, RZ, 0x6 ;  /* 0x0000000a0b0b7211 */ /* 0x000fe200078f30ff */
[----:B------:R-:W-:-:S03]  /*6750*/  VIADD R10, R9, 0x38860 ;  /* 0x00038860090a7836 */ /* 0x000fc60000000000 */
[----:B------:R-:W-:Y:S02]  /*6760*/  SHF.R.S32.HI R11, RZ, 0x6, R11 ;  /* 0x00000006ff0b7819 */ /* 0x000fe4000001140b */
[----:B------:R-:W-:Y:S02]  /*6770*/  PRMT R10, R219, 0x654, R10 ;  /* 0x00000654db0a7816 */ /* 0x000fe4000000000a */
[----:B------:R-:W-:Y:S02]  /*6780*/  R2UR UR32, R11 ;  /* 0x000000000b2072ca */ /* 0x000fe400000e0000 */
[----:B------:R0:W-:Y:S11]  /*6790*/  SYNCS.ARRIVE.TRANS64.RED.A1T0 RZ, [R10+URZ], RZ ;  /* 0x000000ff0aff79a7 */ /* 0x0001f6000810043f */
[----:B------:R-:W-:-:S04]  /*67a0*/  UISETP.LT.AND UP0, UPT, URZ, UR32, UPT ;  /* 0x000000203f00728c */ /* 0x000fc8000bf01270 */
[----:B------:R-:W-:-:S04]  /*67b0*/  USEL UR32, URZ, UR32, !UP0 ;  /* 0x000000203f207287 */ /* 0x000fc8000c000000 */
[----:B------:R-:W-:-:S06]  /*67c0*/  UISETP.GE.AND UP0, UPT, UR33, UR32, UPT ;  /* 0x000000202100728c */ /* 0x000fcc000bf06270 */
[----:B------:R-:W-:-:S13]  /*67d0*/  PLOP3.LUT P1, PT, PT, PT, UP0, 0x80, 0x0 ;  /* 0x000000000000781c */ /* 0x000fda0003f2f008 */
[----:B0-----:R-:W-:Y:S05]  /*67e0*/  @!P1 BRA `(.L_x_7470) ;  /* 0x0000003400a89947 */ /* 0x001fea0003800000 */
[----:B------:R-:W-:Y:S01]  /*67f0*/  IMAD.MOV.U32 R11, RZ, RZ, R8 ;  /* 0x000000ffff0b7224 */ /* 0x000fe200078e0008 */
[----:B------:R-:W-:Y:S01]  /*6800*/  ULDC UR5, c[0x0][0x288] ;  /* 0x0000a20000057ab9 */ /* 0x000fe20000000800 */
[----:B------:R-:W-:Y:S01]  /*6810*/  IMAD.MOV.U32 R10, RZ, RZ, R7 ;  /* 0x000000ffff0a7224 */ /* 0x000fe200078e0007 */
[----:B------:R-:W-:Y:S01]  /*6820*/  ULDC UR6, c[0x0][0x2f0] ;  /* 0x0000bc0000067ab9 */ /* 0x000fe20000000800 */
[----:B------:R-:W-:Y:S01]  /*6830*/  IMAD.MOV.U32 R13, RZ, RZ, R2 ;  /* 0x000000ffff0d7224 */ /* 0x000fe200078e0002 */
[----:B------:R-:W-:Y:S01]  /*6840*/  ULDC UR7, c[0x0][0xad0] ;  /* 0x0002b40000077ab9 */ /* 0x000fe20000000800 */
[----:B------:R-:W-:-:S05]  /*6850*/  ULDC UR4, c[0x0][0xa80] ;  /* 0x0002a00000047ab9 */ /* 0x000fca0000000800 */
.L_x_7481:
[----:B------:R-:W-:-:S05]  /*6860*/  VIADD R2, R13, 0x1 ;  /* 0x000000010d027836 */ /* 0x000fca0000000000 */
[----:B------:R-:W-:-:S04]  /*6870*/  ISETP.NE.AND P1, PT, R2, 0x2, PT ;  /* 0x000000020200780c */ /* 0x000fc80003f25270 */
[----:B------:R-:W-:Y:S02]  /*6880*/  SEL R7, RZ, 0x1, P1 ;  /* 0x00000001ff077807 */ /* 0x000fe40000800000 */
[----:B------:R-:W-:Y:S02]  /*6890*/  SEL R2, R2, RZ, P1 ;  /* 0x000000ff02027207 */ /* 0x000fe40000800000 */
[----:B------:R-:W-:Y:S01]  /*68a0*/  LOP3.LUT R16, R16, R7, RZ, 0x3c, !PT ;  /* 0x0000000710107212 */ /* 0x000fe200078e3cff */
[----:B------:R-:W-:Y:S06]  /*68b0*/  @!P0 BRA `(.L_x_7471) ;  /* 0x0000000000048947 */ /* 0x000fec0003800000 */
[----:B------:R-:W-:Y:S01]  /*68c0*/  BPT.TRAP 0x1 ;  /* 0x000000040000795c */ /* 0x000fe20000300000 */
.L_x_7471:
[----:B------:R-:W-:Y:S01]  /*68d0*/  IMAD R9, R2, 0x8, R17 ;  /* 0x0000000802097824 */ /* 0x000fe200078e0211 */
[----:B------:R-:W-:-:S04]  /*68e0*/  SHF.L.U32 R8, R16, 0x1f, RZ ;  /* 0x0000001f10087819 */ /* 0x000fc800000006ff */
[----:B------:R0:W1:Y:S01]  /*68f0*/  SYNCS.PHASECHK.TRANS64.TRYWAIT P1, [R9+URZ+0x38830], R8 ;  /* 0x03883008090075a7 */ /* 0x000062000802017f */
[----:B------:R-:W-:Y:S05]  /*6900*/  @!P0 BRA `(.L_x_7472) ;  /* 0x0000000000048947 */ /* 0x000fea0003800000 */
[----:B------:R-:W-:Y:S01]  /*6910*/  BPT.TRAP 0x1 ;  /* 0x000000040000795c */ /* 0x000fe20000300000 */
.L_x_7472:
[----:B------:R-:W-:Y:S01]  /*6920*/  IMAD R7, R2, 0x200, R0 ;  /* 0x0000020002077824 */ /* 0x000fe200078e0200 */
[----:B-1----:R-:W-:Y:S06]  /*6930*/  @P1 BRA `(.L_x_7473) ;  /* 0x0000000000081947 */ /* 0x002fec0003800000 */
[----:B------:R-:W1:Y:S02]  /*6940*/  SYNCS.PHASECHK.TRANS64.TRYWAIT P1, [R9+URZ+0x38830], R8 ;  /* 0x03883008090075a7 */ /* 0x000e64000802017f */
[----:B-1----:R-:W-:Y:S05]  /*6950*/  @!P1 BRA `(.L_x_7474) ;  /* 0x000000e800cc9947 */ /* 0x002fea0003800000 */
.L_x_7473:
[----:B------:R-:W-:Y:S01]  /*6960*/  R2UR UR10, R7 ;  /* 0x00000000070a72ca */ /* 0x000fe200000e0000 */
[----:B------:R-:W-:Y:S01]  /*6970*/  WARPGROUP.ARRIVE ;  /* 0x00000000000079c5 */ /* 0x000fe20000000000 */
[----:B------:R-:W-:Y:S01]  /*6980*/  UMOV UR11, 0x40000040 ;  /* 0x40000040000b7882 */ /* 0x000fe20000000000 */
[----:B------:R-:W-:Y:S01]  /*6990*/  UMOV UR15, 0x40000040 ;  /* 0x40000040000f7882 */ /* 0x000fe20000000000 */
[----:B------:R-:W-:Y:S01]  /*69a0*/  UMOV UR19, 0x40000040 ;  /* 0x4000004000137882 */ /* 0x000fe20000000000 */
[----:B------:R-:W-:-:S08]  /*69b0*/  UMOV UR23, 0x40000040 ;  /* 0x4000004000177882 */ /* 0x000fd00000000000 */
[----:B------:R-:W-:Y:S01]  /*69c0*/  HGMMA.64x64x16.F32 R152, gdesc[UR8], RZ, !UPT, gsb0 ;  /* 0x00e00000089879f0 */ /* 0x000fe2000c0008ff */
[----:B------:R-:W-:Y:S02]  /*69d0*/  UIADD3 UR14, UR10, 0x2, URZ ;  /* 0x000000020a0e7890 */ /* 0x000fe4000fffe03f */
[----:B------:R-:W-:Y:S02]  /*69e0*/  UIADD3 UR18, UR10, 0x4, URZ ;  /* 0x000000040a127890 */ /* 0x000fe4000fffe03f */
        /* <DEDUP_REMOVED lines=13> */
.L_x_7475:
[----:B------:R2:W3:Y:S01]  /*6ac0*/  SYNCS.PHASECHK.TRANS64.TRYWAIT P1, [R9+URZ+0x38850], R8 ;  /* 0x03885008090075a7 */ /* 0x0004e2000802017f */
[----:B------:R-:W-:Y:S05]  /*6ad0*/  @!P0 BRA `(.L_x_7476) ;  /* 0x0000000000048947 */ /* 0x000fea0003800000 */
[----:B------:R-:W-:Y:S01]  /*6ae0*/  BPT.TRAP 0x1 ;  /* 0x000000040000795c */ /* 0x000fe20000300000 */
.L_x_7476:
[----:B------:R-:W-:Y:S01]  /*6af0*/  IMAD R7, R2, 0x1000, R4 ;  /* 0x0000100002077824 */ /* 0x000fe200078e0204 */
[----:B---3--:R-:W-:Y:S06]  /*6b00*/  @P1 BRA `(.L_x_7477) ;  /* 0x0000000000081947 */ /* 0x008fec0003800000 */
[----:B------:R-:W3:Y:S02]  /*6b10*/  SYNCS.PHASECHK.TRANS64.TRYWAIT P1, [R9+URZ+0x38850], R8 ;  /* 0x03885008090075a7 */ /* 0x000ee4000802017f */
[----:B---3--:R-:W-:Y:S05]  /*6b20*/  @!P1 BRA `(.L_x_7478) ;  /* 0x000000e8006c9947 */ /* 0x008fea0003800000 */
.L_x_7477:
[----:B------:R-:W-:Y:S01]  /*6b30*/  R2UR UR26, R7 ;  /* 0x00000000071a72ca */ /* 0x000fe200000e0000 */
[----:B------:R-:W-:Y:S01]  /*6b40*/  WARPGROUP.ARRIVE ;  /* 0x00000000000079c5 */ /* 0x000fe20000000000 */
[----:B------:R-:W-:Y:S01]  /*6b50*/  UMOV UR27, 0x40000040 ;  /* 0x40000040001b7882 */ /* 0x000fe20000000000 */
[----:B------:R-:W-:Y:S01]  /*6b60*/  VIADD R12, R3, 0x2 ;  /* 0x00000002030c7836 */ /* 0x000fe20000000000 */
[----:B------:R-:W-:Y:S01]  /*6b70*/  UMOV UR29, 0x40000040 ;  /* 0x40000040001d7882 */ /* 0x000fe20000000000 */
[----:B0123--:R-:W-:Y:S01]  /*6b80*/  VIADD R8, R7, 0x2 ;  /* 0x0000000207087836 */ /* 0x00ffe20000000000 */
[----:B------:R-:W-:Y:S01]  /*6b90*/  UMOV UR31, 0x40000040 ;  /* 0x40000040001f7882 */ /* 0x000fe20000000000 */
[----:B------:R-:W0:Y:S01]  /*6ba0*/  S2R R14, SR_TID.X ;  /* 0x00000000000e7919 */ /* 0x000e220000002100 */
[----:B------:R-:W-:Y:S01]  /*6bb0*/  R2UR UR28, R12 ;  /* 0x000000000c1c72ca */ /* 0x000fe200000e0000 */
[----:B------:R-:W-:Y:S01]  /*6bc0*/  VIADD R12, R3, 0x4 ;  /* 0x00000004030c7836 */ /* 0x000fe20000000000 */
[----:B------:R-:W-:Y:S01]  /*6bd0*/  R2UR UR30, R8 ;  /* 0x00000000081e72ca */ /* 0x000fe200000e0000 */
[----:B------:R-:W-:-:S02]  /*6be0*/  VIADD R8, R7, 0x4 ;  /* 0x0000000407087836 */ /* 0x000fc40000000000 */
[----:B------:R-:W-:Y:S01]  /*6bf0*/  HGMMA.64x64x16.F32 R152, gdesc[UR24], R152, gsb0 ;  /* 0x00e00000189879f0 */ /* 0x000fe20008000898 */
[----:B------:R-:W-:Y:S02]  /*6c00*/  VIADD R21, R3, 0x800 ;  /* 0x0000080003157836 */ /* 0x000fe40000000000 */
[----:B------:R-:W-:Y:S01]  /*6c10*/  VIADD R15, R7, 0x800 ;  /* 0x00000800070f7836 */ /* 0x000fe20000000000 */
[----:B0-----:R-:W-:Y:S01]  /*6c20*/  SHF.R.U32.HI R14, RZ, 0x7, R14 ;  /* 0x00000007ff0e7819 */ /* 0x001fe2000001160e */
        /* <DEDUP_REMOVED lines=124> */
[----:B------:R-:W0:Y:S02]  /*73f0*/  SHFL.IDX PT, R8, R14, RZ, 0x1f ;  /* 0x00001fff0e087589 */ /* 0x000e2400000e0000 */
[----:B0-----:R-:W-:-:S04]  /*7400*/  ISETP.GT.AND P1, PT, R8, 0x7f, PT ;  /* 0x0000007f0800780c */ /* 0x001fc80003f24270 */
[----:B------:R-:W-:-:S05]  /*7410*/  SEL R8, RZ, 0x2, !P1 ;  /* 0x00000002ff087807 */ /* 0x000fca0004800000 */
[----:B------:R-:W-:Y:S02]  /*7420*/  IMAD.IADD R12, R21, 0x1, R8 ;  /* 0x00000001150c7824 */ /* 0x000fe400078e0208 */
        /* <DEDUP_REMOVED lines=11> */
[----:B------:R-:W-:Y:S01]  /*74e0*/  IMAD.IADD R20, R21, 0x1, R12 ;  /* 0x0000000115147824 */ /* 0x000fe200078e020c */
[----:B------:R-:W-:Y:S02]  /*74f0*/  WARPGROUP.DEPBAR.LE gsb0, 0x0 ;  /* 0x00008000000079c5 */ /* 0x000fe40000010000 */
[----:B------:R-:W-:-:S06]  /*7500*/  WARPGROUP.ARRIVE ;  /* 0x00000000000079c5 */ /* 0x000fcc0000000000 */
[----:B------:R-:W-:Y:S01]  /*7510*/  HGMMA.64x64x16.F32 R152, gdesc[UR28], R152, gsb0 ;  /* 0x00e000001c9879f0 */ /* 0x000fe20008000898 */
[----:B------:R-:W-:Y:S01]  /*7520*/  R2UR UR28, R20 ;  /* 0x00000000141c72ca */ /* 0x000fe200000e0000 */
[C---:B------:R-:W-:Y:S01]  /*7530*/  IMAD.IADD R20, R15.reuse, 0x1, R12 ;  /* 0x000000010f147824 */ /* 0x040fe200078e020c */
[----:B------:R-:W-:Y:S01]  /*7540*/  UMOV UR29, 0x40000040 ;  /* 0x40000040001d7882 */ /* 0x000fe20000000000 */
[----:B------:R-:W-:Y:S01]  /*7550*/  UMOV UR31, 0x40000040 ;  /* 0x40000040001f7882 */ /* 0x000fe20000000000 */
[--C-:B------:R-:W-:Y:S02]  /*7560*/  IMAD.IADD R15, R15, 0x1, R14.reuse ;  /* 0x000000010f0f7824 */ /* 0x100fe400078e020e */
[----:B------:R-:W-:Y:S01]  /*7570*/  R2UR UR30, R20 ;  /* 0x00000000141e72ca */ /* 0x000fe200000e0000 */
[----:B------:R-:W-:Y:S02]  /*7580*/  IMAD.IADD R20, R21, 0x1, R14 ;  /* 0x0000000115147824 */ /* 0x000fe400078e020e */
[----:B------:R-:W-:-:S05]  /*7590*/  IMAD.MOV.U32 R21, RZ, RZ, 0xa00 ;  /* 0x00000a00ff157424 */ /* 0x000fca00078e00ff */
        /* <DEDUP_REMOVED lines=22> */
[----:B------:R-:W-:Y:S02]  /*7700*/  IMAD.IADD R20, R21, 0x1, R8 ;  /* 0x0000000115147824 */ /* 0x000fe400078e0208 */
[----:B------:R-:W-:Y:S01]  /*7710*/  VIADD R15, R7, 0xa00 ;  /* 0x00000a00070f7836 */ /* 0x000fe20000000000 */
[----:B------:R-:W-:Y:S02]  /*7720*/  WARPGROUP.DEPBAR.LE gsb0, 0x0 ;  /* 0x00008000000079c5 */ /* 0x000fe40000010000 */
[----:B------:R-:W-:-:S06]  /*7730*/  WARPGROUP.ARRIVE ;  /* 0x00000000000079c5 */ /* 0x000fcc0000000000 */
[----:B------:R-:W-:Y:S01]  /*7740*/  HGMMA.64x64x16.F32 R152, gdesc[UR28], R152, gsb0 ;  /* 0x00e000001c9879f0 */ /* 0x000fe20008000898 */
[----:B------:R-:W-:Y:S01]  /*7750*/  R2UR UR28, R20 ;  /* 0x00000000141c72ca */ /* 0x000fe200000e0000 */
[----:B------:R-:W-:Y:S01]  /*7760*/  IMAD.IADD R20, R8, 0x1, R15 ;  /* 0x0000000108147824 */ /* 0x000fe200078e020f */
[----:B------:R-:W-:Y:S01]  /*7770*/  UMOV UR29, 0x40000040 ;  /* 0x40000040001d7882 */ /* 0x000fe20000000000 */
[----:B------:R-:W-:-:S03]  /*7780*/  UMOV UR31, 0x40000040 ;  /* 0x40000040001f7882 */ /* 0x000fc60000000000 */
[----:B------:R-:W-:Y:S02]  /*7790*/  R2UR UR30, R20 ;  /* 0x00000000141e72ca */ /* 0x000fe400000e0000 */
[----:B------:R-:W-:Y:S01]  /*77a0*/  IADD3 R20, R21, R12, RZ ;  /* 0x0000000c15147210 */ /* 0x000fe20007ffe0ff */
[----:B------:R-:W-:Y:S02]  /*77b0*/  WARPGROUP.DEPBAR.LE gsb0, 0x0 ;  /* 0x00008000000079c5 */ /* 0x000fe40000010000 */
[----:B------:R-:W-:-:S08]  /*77c0*/  WARPGROUP.ARRIVE ;  /* 0x00000000000079c5 */ /* 0x000fd00000000000 */
[----:B------:R-:W-:Y:S01]  /*77d0*/  HGMMA.64x64x16.F32 R152, gdesc[UR28], R152, gsb0 ;  /* 0x00e000001c9879f0 */ /* 0x000fe20008000898 */
[----:B------:R-:W-:Y:S01]  /*77e0*/  R2UR UR28, R20 ;  /* 0x00000000141c72ca */ /* 0x000fe200000e0000 */
[--C-:B------:R-:W-:Y:S01]  /*77f0*/  IMAD.IADD R20, R12, 0x1, R15.reuse ;  /* 0x000000010c147824 */ /* 0x100fe200078e020f */
[----:B------:R-:W-:Y:S01]  /*7800*/  UMOV UR29, 0x40000040 ;  /* 0x40000040001d7882 */ /* 0x000fe20000000000 */
[----:B------:R-:W-:Y:S01]  /*7810*/  UMOV UR31, 0x40000040 ;  /* 0x40000040001f7882 */ /* 0x000fe20000000000 */
[----:B------:R-:W-:Y:S02]  /*7820*/  IMAD.IADD R15, R14, 0x1, R15 ;  /* 0x000000010e0f7824 */ /* 0x000fe400078e020f */
        /* <DEDUP_REMOVED lines=34> */
[----:B------:R-:W-:Y:S01]  /*7a50*/  R2UR UR30, R20 ;  /* 0x00000000141e72ca */ /* 0x000fe200000e0000 */
[----:B------:R-:W-:Y:S01]  /*7a60*/  IMAD.IADD R20, R21, 0x1, R12 ;  /* 0x0000000115147824 */ /* 0x000fe200078e020c */
[----:B------:R-:W-:Y:S02]  /*7a70*/  WARPGROUP.DEPBAR.LE gsb0, 0x0 ;  /* 0x00008000000079c5 */ /* 0x000fe40000010000 */
[----:B------:R-:W-:-:S09]  /*7a80*/  WARPGROUP.ARRIVE ;  /* 0x00000000000079c5 */ /* 0x000fd20000000000 */
        /* <DEDUP_REMOVED lines=32> */
[----:B------:R-:W-:-:S03]  /*7c90*/  IMAD.IADD R20, R21, 0x1, R8 ;  /* 0x0000000115147824 */ /* 0x000fc600078e0208 */
[----:B------:R-:W-:Y:S01]  /*7ca0*/  IADD3 R8, R8, R15, RZ ;  /* 0x0000000f08087210 */ /* 0x000fe20007ffe0ff */
        /* <DEDUP_REMOVED lines=46> */
.L_x_7479:
[----:B------:R-:W-:Y:S01]  /*7f90*/  ISETP.NE.AND P1, PT, R220, 0x1, PT ;  /* 0x00000001dc00780c */ /* 0x000fe20003f25270 */
[----:B------:R-:W-:Y:S01]  /*7fa0*/  FMUL.FTZ R8, R152, UR7 ;  /* 0x0000000798087c20 */ /* 0x000fe20008410000 */
[----:B------:R-:W-:Y:S01]  /*7fb0*/  FMUL.FTZ R198, R153, UR7 ;  /* 0x0000000799c67c20 */ /* 0x000fe20008410000 */
[----:B------:R-:W-:Y:S01]  /*7fc0*/  FMUL.FTZ R12, R155, UR7 ;  /* 0x000000079b0c7c20 */ /* 0x000fe20008410000 */
[----:B------:R-:W-:Y:S02]  /*7fd0*/  VIADD R155, R190, UR38 ;  /* 0x00000026be9b7c36 */ /* 0x000fe40008000000 */
[----:B------:R-:W-:Y:S01]  /*7fe0*/  FMUL.FTZ R7, R154, UR7 ;  /* 0x000000079a077c20 */ /* 0x000fe20008410000 */
[----:B------:R-:W-:Y:S01]  /*7ff0*/  FMUL.FTZ R154, R163, UR7 ;  /* 0x00000007a39a7c20 */ /* 0x000fe20008410000 */
[----:B------:R-:W-:Y:S01]  /*8000*/  UMOV UR10, 0xffffffc0 ;  /* 0xffffffc0000a7882 */ /* 0x000fe20000000000 */
[----:B------:R-:W-:Y:S01]  /*8010*/  FMUL.FTZ R21, R159, UR7 ;  /* 0x000000079f157c20 */ /* 0x000fe20008410000 */
[----:B------:R-:W-:Y:S01]  /*8020*/  UIMAD UR10, UR33, UR10, 0x1 ;  /* 0x00000001210a74a4 */ /* 0x000fe2000f8e020a */
[----:B------:R-:W-:Y:S01]  /*8030*/  FMUL.FTZ R14, R158, UR7 ;  /* 0x000000079e0e7c20 */ /* 0x000fe20008410000 */
[----:B------:R-:W0:Y:S01]  /*8040*/  MUFU.TANH R7, R7 ;  /* 0x0000000700077308 */ /* 0x000e220000002400 */
[----:B------:R-:W-:Y:S01]  /*8050*/  FMUL.FTZ R15, R156, UR7 ;  /* 0x000000079c0f7c20 */ /* 0x000fe20008410000 */
[----:B------:R-:W1:Y:S01]  /*8060*/  @P1 LDC R152, c[0x0][0x44c] ;  /* 0x00011300ff981b82 */ /* 0x000e620000000800 */
[----:B------:R-:W-:Y:S01]  /*8070*/  FMUL.FTZ R20, R162, UR7 ;  /* 0x00000007a2147c20 */ /* 0x000fe20008410000 */
[----:B------:R-:W-:Y:S01]  /*8080*/  IADD3 R159, -R18, UR10, RZ ;  /* 0x0000000a129f7c10 */ /* 0x000fe2000fffe1ff */
[----:B------:R-:W-:Y:S01]  /*8090*/  FMUL.FTZ R158, R167, UR7 ;  /* 0x00000007a79e7c20 */ /* 0x000fe20008410000 */
[----:B------:R-:W-:Y:S01]  /*80a0*/  FMUL.FTZ R170, R170, UR7 ;  /* 0x00000007aaaa7c20 */ /* 0x000fe20008410000 */
[----:B------:R-:W-:Y:S01]  /*80b0*/  FMUL.FTZ R167, R171, UR7 ;  /* 0x00000007aba77c20 */ /* 0x000fe20008410000 */
[----:B------:R-:W2:Y:S01]  /*80c0*/  MUFU.TANH R12, R12 ;  /* 0x0000000c000c7308 */ /* 0x000ea20000002400 */
[----:B------:R-:W-:Y:S01]  /*80d0*/  IMAD R156, R186, UR6, R159 ;  /* 0x00000006ba9c7c24 */ /* 0x000fe2000f8e029f */
[----:B------:R-:W3:Y:S01]  /*80e0*/  @P1 LDC R153, c[0x0][0x450] ;  /* 0x00011400ff991b82 */ /* 0x000ee20000000800 */
[----:B------:R-:W-:Y:S01]  /*80f0*/  FMUL.FTZ R179, R179, UR7 ;  /* 0x00000007b3b37c20 */ /* 0x000fe20008410000 */
        /* <DEDUP_REMOVED lines=14> */
[----:B-1----:R-:W-:-:S04]  /*81e0*/  @P1 IMAD.HI.U32 R152, R155, R152, RZ ;  /* 0x000000989b981227 */ /* 0x002fc800078e00ff */
[----:B------:R-:W-:Y:S01]  /*81f0*/  FMUL.FTZ R181, R181, UR7 ;  /* 0x00000007b5b57c20 */ /* 0x000fe20008410000 */
[----:B------:R-:W-:Y:S01]  /*8200*/  UMOV UR11, 0x40000040 ;  /* 0x40000040000b7882 */ /* 0x000fe20000000000 */
[----:B------:R-:W-:Y:S01]  /*8210*/  IMAD R204, R2, 0x1000, R19 ;  /* 0x0000100002cc7824 */ /* 0x000fe200078e0213 */
[----:B------:R-:W1:Y:S01]  /*8220*/  MUFU.TANH R20, R20 ;  /* 0x0000001400147308 */ /* 0x000e620000002400 */
[----:B---3--:R-:W-:Y:S01]  /*8230*/  @P1 SHF.R.U32.HI R155, RZ, R153, R152 ;  /* 0x00000099ff9b1219 */ /* 0x008fe20000011698 */
[----:B------:R-:W-:Y:S01]  /*8240*/  FMUL.FTZ R153, R166, UR7 ;  /* 0x00000007a6997c20 */ /* 0x000fe20008410000 */
[----:B------:R-:W-:Y:S01]  /*8250*/  FMUL.FTZ R166, R175, UR7 ;  /* 0x00000007afa67c20 */ /* 0x000fe20008410000 */
[C---:B------:R-:W-:Y:S01]  /*8260*/  R2UR UR10, R204.reuse ;  /* 0x00000000cc0a72ca */ /* 0x040fe200000e0000 */
[----:B------:R-:W-:Y:S01]  /*8270*/  VIADD R207, R204, 0x80 ;  /* 0x00000080cccf7836 */ /* 0x000fe20000000000 */
[----:B------:R-:W3:Y:S02]  /*8280*/  SHFL.IDX PT, R163, R155, 0x1, 0x1c1f ;  /* 0x003c1f009ba37f89 */ /* 0x000ee400000e0000 */
[----:B------:R-:W1:Y:S02]  /*8290*/  MUFU.TANH R154, R154 ;  /* 0x0000009a009a7308 */ /* 0x000e640000002400 */
[----:B------:R-:W1:Y:S06]  /*82a0*/  SHFL.IDX PT, R155, R155, RZ, 0x1c1f ;  /* 0x001c1fff9b9b7589 */ /* 0x000e6c00000e0000 */
[----:B------:R-:W1:Y:S08]  /*82b0*/  MUFU.TANH R153, R153 ;  /* 0x0000009900997308 */ /* 0x000e700000002400 */
[----:B------:R-:W1:Y:S01]  /*82c0*/  MUFU.TANH R158, R158 ;  /* 0x0000009e009e7308 */ /* 0x000e620000002400 */
[----:B---3--:R-:W-:Y:S01]  /*82d0*/  IADD3 R152, R163, -UR5, R156 ;  /* 0x80000005a3987c10 */ /* 0x008fe2000fffe09c */
[----:B------:R-:W-:-:S06]  /*82e0*/  FMUL.FTZ R163, R174, UR7 ;  /* 0x00000007aea37c20 */ /* 0x000fcc0008410000 */
[----:B------:R-:W3:Y:S01]  /*82f0*/  MUFU.TANH R170, R170 ;  /* 0x000000aa00aa7308 */ /* 0x000ee20000002400 */
[C---:B------:R-:W-:Y:S02]  /*8300*/  ISETP.GT.AND P1, PT, R152.reuse, RZ, PT ;  /* 0x000000ff9800720c */ /* 0x040fe40003f24270 */
[C---:B------:R-:W-:Y:S02]  /*8310*/  ISETP.GT.AND P2, PT, R152.reuse, 0x1, PT ;  /* 0x000000019800780c */ /* 0x040fe40003f44270 */
[----:B0-----:R-:W-:Y:S02]  /*8320*/  FSEL R162, R7, -INF , P1 ;  /* 0xff80000007a27808 */ /* 0x001fe40000800000 */
[----:B------:R-:W-:Y:S01]  /*8330*/  ISETP.GT.AND P1, PT, R152, 0x8, PT ;  /* 0x000000089800780c */ /* 0x000fe20003f24270 */
[----:B------:R-:W0:Y:S01]  /*8340*/  MUFU.TANH R167, R167 ;  /* 0x000000a700a77308 */ /* 0x000e220000002400 */
[----:B--2---:R-:W-:Y:S02]  /*8350*/  FSEL R12, R12, -INF , P2 ;  /* 0xff8000000c0c7808 */ /* 0x004fe40001000000 */
[----:B------:R-:W-:-:S02]  /*8360*/  FMNMX.FTZ R7, R162, R11, !PT ;  /* 0x0000000ba2077209 */ /* 0x000fc40007810000 */
[----:B------:R-:W-:Y:S02]  /*8370*/  ISETP.GT.AND P2, PT, R152, 0x9, PT ;  /* 0x000000099800780c */ /* 0x000fe40003f44270 */
[----:B----4-:R-:W-:Y:S01]  /*8380*/  FSEL R14, R14, -INF , P1 ;  /* 0xff8000000e0e7808 */ /* 0x010fe20000800000 */
[----:B------:R-:W2:Y:S01]  /*8390*/  MUFU.TANH R163, R163 ;  /* 0x000000a300a37308 */ /* 0x000ea20000002400 */
[----:B------:R-:W-:Y:S01]  /*83a0*/  FMNMX.FTZ R159, R12, R7, !PT ;  /* 0x000000070c9f7209 */ /* 0x000fe20007810000 */
[----:B------:R-:W-:Y:S01]  /*83b0*/  FMUL.FTZ R7, R178, UR7 ;  /* 0x00000007b2077c20 */ /* 0x000fe20008410000 */
[----:B------:R-:W-:Y:S02]  /*83c0*/  ISETP.GT.AND P1, PT, R152, 0x10, PT ;  /* 0x000000109800780c */ /* 0x000fe40003f24270 */
[----:B-----5:R-:W-:Y:S02]  /*83d0*/  FSEL R21, R21, -INF , P2 ;  /* 0xff80000015157808 */ /* 0x020fe40001000000 */
[----:B------:R-:W-:Y:S01]  /*83e0*/  FMNMX.FTZ R174, R14, R159, !PT ;  /* 0x0000009f0eae7209 */ /* 0x000fe20007810000 */
[----:B------:R-:W4:Y:S01]  /*83f0*/  MUFU.TANH R166, R166 ;  /* 0x000000a600a67308 */ /* 0x000f220000002400 */
[----:B------:R-:W-:-:S02]  /*8400*/  ISETP.GT.AND P2, PT, R152, 0x11, PT ;  /* 0x000000119800780c */ /* 0x000fc40003f44270 */
[----:B-1----:R-:W-:Y:S02]  /*8410*/  FSEL R20, R20, -INF , P1 ;  /* 0xff80000014147808 */ /* 0x002fe40000800000 */
[----:B------:R-:W-:Y:S02]  /*8420*/  FMNMX.FTZ R159, R21, R174, !PT ;  /* 0x000000ae159f7209 */ /* 0x000fe40007810000 */
[----:B------:R-:W-:Y:S01]  /*8430*/  ISETP.GT.AND P1, PT, R152, 0x18, PT ;  /* 0x000000189800780c */ /* 0x000fe20003f24270 */
[----:B------:R-:W1:Y:S01]  /*8440*/  MUFU.TANH R7, R7 ;  /* 0x0000000700077308 */ /* 0x000e620000002400 */
[----:B------:R-:W-:Y:S02]  /*8450*/  FSEL R175, R154, -INF , P2 ;  /* 0xff8000009aaf7808 */ /* 0x000fe40001000000 */
[----:B------:R-:W-:Y:S02]  /*8460*/  FMNMX.FTZ R174, R20, R159, !PT ;  /* 0x0000009f14ae7209 */ /* 0x000fe40007810000 */
[----:B------:R-:W-:-:S02]  /*8470*/  ISETP.GT.AND P2, PT, R152, 0x19, PT ;  /* 0x000000199800780c */ /* 0x000fc40003f44270 */
[----:B------:R-:W-:Y:S01]  /*8480*/  FSEL R171, R153, -INF , P1 ;  /* 0xff80000099ab7808 */ /* 0x000fe20000800000 */
[----:B------:R-:W5:Y:S01]  /*8490*/  MUFU.TANH R154, R179 ;  /* 0x000000b3009a7308 */ /* 0x000f620000002400 */
[----:B------:R-:W-:Y:S02]  /*84a0*/  FMNMX.FTZ R178, R175, R174, !PT ;  /* 0x000000aeafb27209 */ /* 0x000fe40007810000 */
[----:B------:R-:W-:Y:S02]  /*84b0*/  ISETP.GT.AND P1, PT, R152, 0x20, PT ;  /* 0x000000209800780c */ /* 0x000fe40003f24270 */
[----:B------:R-:W-:Y:S02]  /*84c0*/  FSEL R174, R158, -INF , P2 ;  /* 0xff8000009eae7808 */ /* 0x000fe40001000000 */
[----:B------:R-:W-:Y:S01]  /*84d0*/  FMNMX.FTZ R153, R171, R178, !PT ;  /* 0x000000b2ab997209 */ /* 0x000fe20007810000 */
[----:B------:R-:W5:Y:S01]  /*84e0*/  MUFU.TANH R182, R182 ;  /* 0x000000b600b67308 */ /* 0x000f620000002400 */
[----:B------:R-:W-:-:S02]  /*84f0*/  ISETP.GT.AND P2, PT, R152, 0x21, PT ;  /* 0x000000219800780c */ /* 0x000fc40003f44270 */
[----:B---3--:R-:W-:Y:S02]  /*8500*/  FSEL R170, R170, -INF , P1 ;  /* 0xff800000aaaa7808 */ /* 0x008fe40000800000 */
[----:B------:R-:W-:Y:S02]  /*8510*/  FMNMX.FTZ R153, R174, R153, !PT ;  /* 0x00000099ae997209 */ /* 0x000fe40007810000 */
[----:B------:R-:W-:Y:S01]  /*8520*/  ISETP.GT.AND P1, PT, R152, 0x28, PT ;  /* 0x000000289800780c */ /* 0x000fe20003f24270 */
[----:B------:R-:W3:Y:S01]  /*8530*/  MUFU.TANH R183, R183 ;  /* 0x000000b700b77308 */ /* 0x000ee20000002400 */
[----:B0-----:R-:W-:Y:S02]  /*8540*/  FSEL R167, R167, -INF , P2 ;  /* 0xff800000a7a77808 */ /* 0x001fe40001000000 */
[----:B------:R-:W-:Y:S02]  /*8550*/  FMNMX.FTZ R158, R170, R153, !PT ;  /* 0x00000099aa9e7209 */ /* 0x000fe40007810000 */
[----:B------:R-:W-:-:S02]  /*8560*/  ISETP.GT.AND P2, PT, R152, 0x29, PT ;  /* 0x000000299800780c */ /* 0x000fc40003f44270 */
[----:B--2---:R-:W-:Y:S01]  /*8570*/  FSEL R163, R163, -INF , P1 ;  /* 0xff800000a3a37808 */ /* 0x004fe20000800000 */
[----:B------:R-:W0:Y:S01]  /*8580*/  MUFU.TANH R8, R8 ;  /* 0x0000000800087308 */ /* 0x000e220000002400 */
[----:B------:R-:W-:Y:S02]  /*8590*/  FMNMX.FTZ R158, R167, R158, !PT ;  /* 0x0000009ea79e7209 */ /* 0x000fe40007810000 */
[----:B------:R-:W-:Y:S02]  /*85a0*/  ISETP.GT.AND P1, PT, R152, 0x30, PT ;  /* 0x000000309800780c */ /* 0x000fe40003f24270 */
[----:B----4-:R-:W-:Y:S02]  /*85b0*/  FSEL R166, R166, -INF , P2 ;  /* 0xff800000a6a67808 */ /* 0x010fe40001000000 */
[----:B------:R-:W-:Y:S01]  /*85c0*/  FMNMX.FTZ R153, R163, R158, !PT ;  /* 0x0000009ea3997209 */ /* 0x000fe20007810000 */
[----:B------:R-:W2:Y:S01]  /*85d0*/  MUFU.TANH R198, R198 ;  /* 0x000000c600c67308 */ /* 0x000ea20000002400 */
[----:B------:R-:W-:-:S02]  /*85e0*/  ISETP.GT.AND P2, PT, R152, 0x31, PT ;  /* 0x000000319800780c */ /* 0x000fc40003f44270 */
[----:B-1----:R-:W-:Y:S02]  /*85f0*/  FSEL R7, R7, -INF , P1 ;  /* 0xff80000007077808 */ /* 0x002fe40000800000 */
[----:B------:R-:W-:Y:S02]  /*8600*/  FMNMX.FTZ R158, R166, R153, !PT ;  /* 0x00000099a69e7209 */ /* 0x000fe40007810000 */
[----:B------:R-:W-:Y:S01]  /*8610*/  ISETP.GT.AND P1, PT, R152, 0x38, PT ;  /* 0x000000389800780c */ /* 0x000fe20003f24270 */
[----:B------:R-:W1:Y:S01]  /*8620*/  MUFU.TANH R15, R15 ;  /* 0x0000000f000f7308 */ /* 0x000e620000002400 */
[----:B-----5:R-:W-:Y:S02]  /*8630*/  FSEL R154, R154, -INF , P2 ;  /* 0xff8000009a9a7808 */ /* 0x020fe40001000000 */
[----:B------:R-:W-:Y:S02]  /*8640*/  FMNMX.FTZ R153, R7, R158, !PT ;  /* 0x0000009e07997209 */ /* 0x000fe40007810000 */
[----:B------:R-:W-:-:S02]  /*8650*/  ISETP.GT.AND P2, PT, R152, 0x39, PT ;  /* 0x000000399800780c */ /* 0x000fc40003f44270 */
[----:B------:R-:W-:Y:S01]  /*8660*/  FSEL R152, R182, -INF , P1 ;  /* 0xff800000b6987808 */ /* 0x000fe20000800000 */
[----:B------:R-:W4:Y:S01]  /*8670*/  MUFU.TANH R197, R197 ;  /* 0x000000c500c57308 */ /* 0x000f220000002400 */
[----:B------:R-:W-:Y:S02]  /*8680*/  FMNMX.FTZ R159, R154, R153, !PT ;  /* 0x000000999a9f7209 */ /* 0x000fe40007810000 */
[----:B---3--:R-:W-:Y:S02]  /*8690*/  FSEL R153, R183, -INF , P2 ;  /* 0xff800000b7997808 */ /* 0x008fe40001000000 */
[----:B------:R-:W-:Y:S01]  /*86a0*/  FMNMX.FTZ R158, R152, R159, !PT ;  /* 0x0000009f989e7209 */ /* 0x000fe20007810000 */
[----:B------:R-:W-:Y:S01]  /*86b0*/  FMUL.FTZ R159, R168, UR7 ;  /* 0x00000007a89f7c20 */ /* 0x000fe20008410000 */
[----:B------:R-:W-:Y:S01]  /*86c0*/  IADD3 R168, R155, -UR5, R156 ;  /* 0x800000059ba87c10 */ /* 0x000fe2000fffe09c */
[----:B------:R-:W3:Y:S01]  /*86d0*/  MUFU.TANH R196, R196 ;  /* 0x000000c400c47308 */ /* 0x000ee20000002400 */
[----:B------:R-:W-:Y:S01]  /*86e0*/  FMNMX.FTZ R178, R153, R158, !PT ;  /* 0x0000009e99b27209 */ /* 0x000fe20007810000 */
[----:B------:R-:W-:Y:S01]  /*86f0*/  FMUL.FTZ R158, R165, UR7 ;  /* 0x00000007a59e7c20 */ /* 0x000fe20008410000 */
[----:B------:R-:W-:-:S02]  /*8700*/  ISETP.GT.AND P1, PT, R168, RZ, PT ;  /* 0x000000ffa800720c */ /* 0x000fc40003f24270 */
[----:B------:R-:W-:Y:S01]  /*8710*/  ISETP.GT.AND P2, PT, R168, 0x1, PT ;  /* 0x00000001a800780c */ /* 0x000fe20003f44270 */
[----:B------:R-:W5:Y:S01]  /*8720*/  SHFL.BFLY PT, R179, R178, 0x2, 0x1f ;  /* 0x0c401f00b2b37f89 */ /* 0x000f6200000e0000 */
[----:B0-----:R-:W-:Y:S01]  /*8730*/  FSEL R183, R8, -INF , P1 ;  /* 0xff80000008b77808 */ /* 0x001fe20000800000 */
[----:B------:R-:W-:Y:S01]  /*8740*/  MUFU.TANH R157, R157 ;  /* 0x0000009d009d7308 */ /* 0x000fe20000002400 */
[----:B------:R-:W-:Y:S02]  /*8750*/  ISETP.GT.AND P1, PT, R168, 0x8, PT ;  /* 0x00000008a800780c */ /* 0x000fe40003f24270 */
[----:B--2---:R-:W-:Y:S02]  /*8760*/  FSEL R198, R198, -INF , P2 ;  /* 0xff800000c6c67808 */ /* 0x004fe40001000000 */
[----:B------:R-:W-:Y:S02]  /*8770*/  FMNMX.FTZ R155, R183, R10, !PT ;  /* 0x0000000ab79b7209 */ /* 0x000fe40007810000 */
[----:B------:R-:W-:Y:S01]  /*8780*/  ISETP.GT.AND P2, PT, R168, 0x9, PT ;  /* 0x00000009a800780c */ /* 0x000fe20003f44270 */
[----:B------:R-:W0:Y:S01]  /*8790*/  MUFU.TANH R164, R164 ;  /* 0x000000a400a47308 */ /* 0x000e220000002400 */
[----:B-1----:R-:W-:-:S02]  /*87a0*/  FSEL R182, R15, -INF , P1 ;  /* 0xff8000000fb67808 */ /* 0x002fc40000800000 */
[----:B------:R-:W-:Y:S02]  /*87b0*/  FMNMX.FTZ R155, R198, R155, !PT ;  /* 0x0000009bc69b7209 */ /* 0x000fe40007810000 */
[----:B------:R-:W-:Y:S02]  /*87c0*/  ISETP.GT.AND P1, PT, R168, 0x10, PT ;  /* 0x00000010a800780c */ /* 0x000fe40003f24270 */
[----:B----4-:R-:W-:Y:S01]  /*87d0*/  FSEL R197, R197, -INF , P2 ;  /* 0xff800000c5c57808 */ /* 0x010fe20001000000 */
[----:B------:R-:W1:Y:S01]  /*87e0*/  MUFU.TANH R158, R158 ;  /* 0x0000009e009e7308 */ /* 0x000e620000002400 */
[----:B------:R-:W-:Y:S02]  /*87f0*/  FMNMX.FTZ R8, R182, R155, !PT ;  /* 0x0000009bb6087209 */ /* 0x000fe40007810000 */
[----:B------:R-:W-:Y:S02]  /*8800*/  ISETP.GT.AND P2, PT, R168, 0x11, PT ;  /* 0x00000011a800780c */ /* 0x000fe40003f44270 */
[----:B---3--:R-:W-:-:S02]  /*8810*/  FSEL R196, R196, -INF , P1 ;  /* 0xff800000c4c47808 */ /* 0x008fc40000800000 */
[----:B-----5:R-:W-:Y:S01]  /*8820*/  FMNMX.FTZ R165, R178, R179, !PT ;  /* 0x000000b3b2a57209 */ /* 0x020fe20007810000 */
[----:B------:R-:W2:Y:S01]  /*8830*/  MUFU.TANH R159, R159 ;  /* 0x0000009f009f7308 */ /* 0x000ea20000002400 */
[----:B------:R-:W-:Y:S02]  /*8840*/  FMNMX.FTZ R155, R197, R8, !PT ;  /* 0x00000008c59b7209 */ /* 0x000fe40007810000 */
[C---:B------:R-:W-:Y:S01]  /*8850*/  ISETP.GT.AND P1, PT, R168.reuse, 0x18, PT ;  /* 0x00000018a800780c */ /* 0x040fe20003f24270 */
[----:B------:R-:W3:Y:S01]  /*8860*/  SHFL.BFLY PT, R156, R165, 0x1, 0x1f ;  /* 0x0c201f00a59c7f89 */ /* 0x000ee200000e0000 */
[----:B------:R-:W-:Y:S02]  /*8870*/  ISETP.GT.AND P3, PT, R168, 0x28, PT ;  /* 0x00000028a800780c */ /* 0x000fe40003f64270 */
[----:B0-----:R-:W-:Y:S01]  /*8880*/  FSEL R164, R164, -INF , P1 ;  /* 0xff800000a4a47808 */ /* 0x001fe20000800000 */
[----:B------:R-:W0:Y:S01]  /*8890*/  MUFU.TANH R160, R160 ;  /* 0x000000a000a07308 */ /* 0x000e220000002400 */
[----:B------:R-:W-:-:S02]  /*88a0*/  ISETP.GT.AND P1, PT, R168, 0x20, PT ;  /* 0x00000020a800780c */ /* 0x000fc40003f24270 */
[----:B------:R-:W-:-:S05]  /*88b0*/  ISETP.GT.AND P4, PT, R168, 0x29, PT ;  /* 0x00000029a800780c */ /* 0x000fca0003f84270 */
[----:B------:R-:W4:Y:S08]  /*88c0*/  MUFU.TANH R161, R161 ;  /* 0x000000a100a17308 */ /* 0x000f300000002400 */
[----:B------:R-:W5:Y:S01]  /*88d0*/  MUFU.TANH R169, R169 ;  /* 0x000000a900a97308 */ /* 0x000f620000002400 */
[----:B---3--:R-:W-:Y:S02]  /*88e0*/  FMNMX.FTZ R8, R165, R156, !PT ;  /* 0x0000009ca5087209 */ /* 0x008fe40007810000 */
[----:B------:R-:W-:-:S02]  /*88f0*/  FSEL R165, R157, -INF , P2 ;  /* 0xff8000009da57808 */ /* 0x000fc40001000000 */
[----:B------:R-:W-:-:S03]  /*8900*/  FMNMX.FTZ R156, R196, R155, !PT ;  /* 0x0000009bc49c7209 */ /* 0x000fc60007810000 */
[----:B------:R-:W3:Y:S01]  /*8910*/  MUFU.TANH R172, R172 ;  /* 0x000000ac00ac7308 */ /* 0x000ee20000002400 */
[----:B------:R-:W-:Y:S01]  /*8920*/  ISETP.GT.AND P2, PT, R168, 0x19, PT ;  /* 0x00000019a800780c */ /* 0x000fe20003f44270 */
[----:B------:R-:W-:Y:S01]  /*8930*/  FMUL.FTZ R179, R8, UR4 ;  /* 0x0000000408b37c20 */ /* 0x000fe20008410000 */
[----:B------:R-:W-:Y:S02]  /*8940*/  FMNMX.FTZ R157, R165, R156, !PT ;  /* 0x0000009ca59d7209 */ /* 0x000fe40007810000 */
[----:B-1----:R-:W-:Y:S02]  /*8950*/  FSEL R155, R158, -INF , P2 ;  /* 0xff8000009e9b7808 */ /* 0x002fe40001000000 */
[----:B------:R-:W-:Y:S01]  /*8960*/  FMNMX.FTZ R158, R164, R157, !PT ;  /* 0x0000009da49e7209 */ /* 0x000fe20007810000 */
[----:B------:R-:W1:Y:S01]  /*8970*/  MUFU.TANH R15, R177 ;  /* 0x000000b1000f7308 */ /* 0x000e620000002400 */
[----:B------:R-:W-:Y:S02]  /*8980*/  ISETP.GT.AND P2, PT, R168, 0x21, PT ;  /* 0x00000021a800780c */ /* 0x000fe40003f44270 */
[----:B--2---:R-:W-:-:S02]  /*8990*/  FSEL R156, R159, -INF , P1 ;  /* 0xff8000009f9c7808 */ /* 0x004fc40000800000 */
[----:B------:R-:W-:Y:S02]  /*89a0*/  FMNMX.FTZ R159, R155, R158, !PT ;  /* 0x0000009e9b9f7209 */ /* 0x000fe40007810000 */
[----:B0-----:R-:W-:Y:S01]  /*89b0*/  FSEL R157, R160, -INF , P2 ;  /* 0xff800000a09d7808 */ /* 0x001fe20001000000 */
[----:B------:R-:W0:Y:S01]  /*89c0*/  MUFU.TANH R173, R173 ;  /* 0x000000ad00ad7308 */ /* 0x000e220000002400 */
[----:B------:R-:W-:Y:S02]  /*89d0*/  FMNMX.FTZ R160, R156, R159, !PT ;  /* 0x0000009f9ca07209 */ /* 0x000fe40007810000 */
[----:B----4-:R-:W-:Y:S02]  /*89e0*/  FSEL R158, R161, -INF , P3 ;  /* 0xff800000a19e7808 */ /* 0x010fe40001800000 */
[----:B------:R-:W-:Y:S02]  /*89f0*/  FMNMX.FTZ R161, R157, R160, !PT ;  /* 0x000000a09da17209 */ /* 0x000fe40007810000 */
[----:B------:R-:W-:Y:S01]  /*8a00*/  ISETP.GT.AND P2, PT, R168, 0x30, PT ;  /* 0x00000030a800780c */ /* 0x000fe20003f44270 */
[----:B------:R-:W2:Y:S01]  /*8a10*/  MUFU.TANH R180, R181 ;  /* 0x000000b500b47308 */ /* 0x000ea20000002400 */
[----:B-----5:R-:W-:-:S02]  /*8a20*/  FSEL R159, R169, -INF , P4 ;  /* 0xff800000a99f7808 */ /* 0x020fc40002000000 */
[----:B------:R-:W-:Y:S02]  /*8a30*/  FMNMX.FTZ R176, R158, R161, !PT ;  /* 0x000000a19eb07209 */ /* 0x000fe40007810000 */
[----:B------:R-:W-:Y:S02]  /*8a40*/  FSETP.NEU.FTZ.AND P1, PT, R8, -INF , PT ;  /* 0xff8000000800780b */ /* 0x000fe40003f3d000 */
[----:B------:R-:W-:Y:S02]  /*8a50*/  ISETP.GT.AND P3, PT, R168, 0x31, PT ;  /* 0x00000031a800780c */ /* 0x000fe40003f64270 */
[----:B---3--:R-:W-:Y:S02]  /*8a60*/  FSEL R160, R172, -INF , P2 ;  /* 0xff800000aca07808 */ /* 0x008fe40001000000 */
[----:B------:R-:W-:Y:S02]  /*8a70*/  FMNMX.FTZ R169, R159, R176, !PT ;  /* 0x000000b09fa97209 */ /* 0x000fe40007810000 */
[----:B------:R-:W-:-:S02]  /*8a80*/  FSEL R179, R179, RZ, P1 ;  /* 0x000000ffb3b37208 */ /* 0x000fc40000800000 */
[----:B------:R-:W-:Y:S02]  /*8a90*/  ISETP.GT.AND P2, PT, R168, 0x38, PT ;  /* 0x00000038a800780c */ /* 0x000fe40003f44270 */
[----:B-1----:R-:W-:Y:S01]  /*8aa0*/  FSEL R161, R15, -INF , P3 ;  /* 0xff8000000fa17808 */ /* 0x002fe20001800000 */
[--C-:B------:R-:W-:Y:S01]  /*8ab0*/  FFMA.FTZ R177, R162, UR4, -R179.reuse ;  /* 0x00000004a2b17c23 */ /* 0x100fe200080108b3 */
[----:B------:R-:W-:Y:S01]  /*8ac0*/  FMNMX.FTZ R172, R160, R169, !PT ;  /* 0x000000a9a0ac7209 */ /* 0x000fe20007810000 */
[--C-:B------:R-:W-:Y:S01]  /*8ad0*/  FFMA.FTZ R12, R12, UR4, -R179.reuse ;  /* 0x000000040c0c7c23 */ /* 0x100fe200080108b3 */
[----:B------:R-:W-:Y:S01]  /*8ae0*/  ISETP.GT.AND P3, PT, R168, 0x39, PT ;  /* 0x00000039a800780c */ /* 0x000fe20003f64270 */
[----:B------:R1:W-:Y:S01]  /*8af0*/  MUFU.EX2 R15, R177 ;  /* 0x000000b1000f7308 */ /* 0x0003e20000000800 */
[----:B0-----:R-:W-:Y:S01]  /*8b00*/  FSEL R162, R173, -INF , P2 ;  /* 0xff800000ada27808 */ /* 0x001fe20001000000 */
[--C-:B------:R-:W-:Y:S01]  /*8b10*/  FFMA.FTZ R168, R171, UR4, -R179.reuse ;  /* 0x00000004aba87c23 */ /* 0x100fe200080108b3 */
[----:B------:R-:W-:Y:S01]  /*8b20*/  FMNMX.FTZ R169, R161, R172, !PT ;  /* 0x000000aca1a97209 */ /* 0x000fe20007810000 */
[--C-:B------:R-:W-:Y:S01]  /*8b30*/  FFMA.FTZ R171, R174, UR4, -R179.reuse ;  /* 0x00000004aeab7c23 */ /* 0x100fe200080108b3 */
[----:B--2---:R-:W-:Y:S01]  /*8b40*/  FSEL R180, R180, -INF , P3 ;  /* 0xff800000b4b47808 */ /* 0x004fe20001800000 */
        /* <DEDUP_REMOVED lines=11> */
[----:B------:R-:W-:Y:S08]  /*8c00*/  MUFU.EX2 R12, R12 ;  /* 0x0000000c000c7308 */ /* 0x000ff00000000800 */
[----:B------:R-:W-:Y:S08]  /*8c10*/  MUFU.EX2 R14, R14 ;  /* 0x0000000e000e7308 */ /* 0x000ff00000000800 */
[----:B------:R-:W-:Y:S01]  /*8c20*/  MUFU.EX2 R21, R21 ;  /* 0x0000001500157308 */ /* 0x000fe20000000800 */
[----:B0-----:R-:W-:Y:S01]  /*8c30*/  FMNMX.FTZ R176, R172, R173, !PT ;  /* 0x000000adacb07209 */ /* 0x001fe20007810000 */
[--C-:B------:R-:W-:Y:S01]  /*8c40*/  FFMA.FTZ R173, R167, UR4, -R179.reuse ;  /* 0x00000004a7ad7c23 */ /* 0x100fe200080108b3 */
[----:B------:R-:W-:-:S05]  /*8c50*/  FFMA.FTZ R172, R163, UR4, -R179 ;  /* 0x00000004a3ac7c23 */ /* 0x000fca00080108b3 */
[----:B------:R-:W-:Y:S01]  /*8c60*/  MUFU.EX2 R20, R20 ;  /* 0x0000001400147308 */ /* 0x000fe20000000800 */
[----:B-1----:R-:W0:Y:S07]  /*8c70*/  SHFL.BFLY PT, R177, R176, 0x1, 0x1f ;  /* 0x0c201f00b0b17f89 */ /* 0x002e2e00000e0000 */
[----:B------:R-:W-:Y:S08]  /*8c80*/  MUFU.EX2 R169, R169 ;  /* 0x000000a900a97308 */ /* 0x000ff00000000800 */
[----:B------:R-:W-:Y:S08]  /*8c90*/  MUFU.EX2 R168, R168 ;  /* 0x000000a800a87308 */ /* 0x000ff00000000800 */
[----:B------:R-:W-:Y:S01]  /*8ca0*/  MUFU.EX2 R171, R171 ;  /* 0x000000ab00ab7308 */ /* 0x000fe20000000800 */
[----:B0-----:R-:W-:Y:S01]  /*8cb0*/  FMNMX.FTZ R7, R176, R177, !PT ;  /* 0x000000b1b0077209 */ /* 0x001fe20007810000 */
[--C-:B------:R-:W-:Y:S01]  /*8cc0*/  FFMA.FTZ R176, R152, UR4, -R179.reuse ;  /* 0x0000000498b07c23 */ /* 0x100fe200080108b3 */
[----:B------:R-:W-:-:S02]  /*8cd0*/  FFMA.FTZ R179, R153, UR4, -R179 ;  /* 0x0000000499b37c23 */ /* 0x000fc400080108b3 */
[C---:B------:R-:W-:Y:S01]  /*8ce0*/  FSETP.NEU.FTZ.AND P2, PT, R7.reuse, -INF , PT ;  /* 0xff8000000700780b */ /* 0x040fe20003f5d000 */
[----:B------:R-:W-:Y:S02]  /*8cf0*/  FMUL.FTZ R152, R7, UR4 ;  /* 0x0000000407987c20 */ /* 0x000fe40008410000 */
[----:B------:R0:W-:Y:S03]  /*8d00*/  MUFU.EX2 R177, R154 ;  /* 0x0000009a00b17308 */ /* 0x0001e60000000800 */
[----:B------:R-:W-:Y:S02]  /*8d10*/  FSEL R153, R152, RZ, P2 ;  /* 0x000000ff98997208 */ /* 0x000fe40001000000 */
[----:B------:R-:W-:-:S03]  /*8d20*/  FSEL R152, R8, RZ, P1 ;  /* 0x000000ff08987208 */ /* 0x000fc60000800000 */
[----:B------:R-:W-:Y:S01]  /*8d30*/  MUFU.EX2 R170, R170 ;  /* 0x000000aa00aa7308 */ /* 0x000fe20000000800 */
[--C-:B------:R-:W-:Y:S01]  /*8d40*/  FFMA.FTZ R199, R155, UR4, -R153.reuse ;  /* 0x000000049bc77c23 */ /* 0x100fe20008010899 */
[----:B------:R-:W-:Y:S01]  /*8d50*/  FSEL R155, R7, RZ, P2 ;  /* 0x000000ff079b7208 */ /* 0x000fe20001000000 */
[----:B------:R-:W-:Y:S01]  /*8d60*/  FFMA.FTZ R201, R157, UR4, -R153 ;  /* 0x000000049dc97c23 */ /* 0x000fe20008010899 */
[----:B------:R-:W-:Y:S02]  /*8d70*/  IMAD.MOV R157, RZ, RZ, -R184 ;  /* 0x000000ffff9d7224 */ /* 0x000fe400078e0ab8 */
[----:B------:R-:W-:Y:S01]  /*8d80*/  FADD.FTZ R152, -R152, R11 ;  /* 0x0000000b98987221 */ /* 0x000fe20000010100 */
[--C-:B------:R-:W-:Y:S01]  /*8d90*/  FFMA.FTZ R200, R156, UR4, -R153.reuse ;  /* 0x000000049cc87c23 */ /* 0x100fe20008010899 */
[----:B------:R-:W-:Y:S01]  /*8da0*/  FADD.FTZ R155, -R155, R10 ;  /* 0x0000000a9b9b7221 */ /* 0x000fe20000010100 */
[----:B------:R-:W-:Y:S01]  /*8db0*/  FFMA.FTZ R178, R183, UR4, -R153 ;  /* 0x00000004b7b27c23 */ /* 0x000fe20008010899 */
[----:B------:R-:W-:Y:S01]  /*8dc0*/  ISETP.NE.AND P1, PT, R18, R157, PT ;  /* 0x0000009d1200720c */ /* 0x000fe20003f25270 */
[----:B0-----:R-:W-:Y:S01]  /*8dd0*/  FMUL.FTZ R154, R152, UR4 ;  /* 0x00000004989a7c20 */ /* 0x001fe20008410000 */
[----:B------:R-:W-:Y:S01]  /*8de0*/  FMUL.FTZ R155, R155, UR4 ;  /* 0x000000049b9b7c20 */ /* 0x000fe20008410000 */
[----:B------:R-:W-:-:S02]  /*8df0*/  VIADD R152, R9, 0x38840 ;  /* 0x0003884009987836 */ /* 0x000fc40000000000 */
[--C-:B------:R-:W-:Y:S01]  /*8e00*/  FFMA.FTZ R181, R198, UR4, -R153.reuse ;  /* 0x00000004c6b57c23 */ /* 0x100fe20008010899 */
[----:B------:R-:W0:Y:S01]  /*8e10*/  MUFU.EX2 R10, R154 ;  /* 0x0000009a000a7308 */ /* 0x000e220000000800 */
[--C-:B------:R-:W-:Y:S01]  /*8e20*/  FFMA.FTZ R182, R182, UR4, -R153.reuse ;  /* 0x00000004b6b67c23 */ /* 0x100fe20008010899 */
[--C-:B------:R-:W-:Y:S01]  /*8e30*/  FFMA.FTZ R183, R197, UR4, -R153.reuse ;  /* 0x00000004c5b77c23 */ /* 0x100fe20008010899 */
[----:B------:R-:W-:Y:S01]  /*8e40*/  PRMT R152, R219, 0x654, R152 ;  /* 0x00000654db987816 */ /* 0x000fe20000000098 */
[--C-:B------:R-:W-:Y:S01]  /*8e50*/  FFMA.FTZ R196, R196, UR4, -R153.reuse ;  /* 0x00000004c4c47c23 */ /* 0x100fe20008010899 */
[--C-:B------:R-:W-:Y:S01]  /*8e60*/  FFMA.FTZ R197, R165, UR4, -R153.reuse ;  /* 0x00000004a5c57c23 */ /* 0x100fe20008010899 */
[--C-:B------:R-:W-:Y:S01]  /*8e70*/  FFMA.FTZ R198, R164, UR4, -R153.reuse ;  /* 0x00000004a4c67c23 */ /* 0x100fe20008010899 */
[----:B------:R-:W-:Y:S01]  /*8e80*/  FFMA.FTZ R202, R158, UR4, -R153 ;  /* 0x000000049eca7c23 */ /* 0x000fe20008010899 */
[----:B------:R1:W2:Y:S01]  /*8e90*/  MUFU.EX2 R205, R155 ;  /* 0x0000009b00cd7308 */ /* 0x0002a20000000800 */
[----:B------:R-:W-:-:S02]  /*8ea0*/  @!P1 IMAD R156, R13, 0x40, R22 ;  /* 0x000000400d9c9824 */ /* 0x000fc400078e0216 */
[--C-:B------:R-:W-:Y:S01]  /*8eb0*/  FFMA.FTZ R203, R159, UR4, -R153.reuse ;  /* 0x000000049fcb7c23 */ /* 0x100fe20008010899 */
[----:B------:R3:W-:Y:S01]  /*8ec0*/  SYNCS.ARRIVE.TRANS64.RED.A1T0 RZ, [R152+URZ], RZ ;  /* 0x000000ff98ff79a7 */ /* 0x0007e2000810043f */
[----:B------:R-:W-:Y:S01]  /*8ed0*/  FFMA.FTZ R206, R161, UR4, -R153 ;  /* 0x00000004a1ce7c23 */ /* 0x000fe20008010899 */
[----:B------:R-:W-:Y:S02]  /*8ee0*/  @!P1 IMAD R156, R156, 0x4, R17 ;  /* 0x000000049c9c9824 */ /* 0x000fe400078e0211 */
[--C-:B------:R-:W-:Y:S01]  /*8ef0*/  FFMA.FTZ R13, R162, UR4, -R153.reuse ;  /* 0x00000004a20d7c23 */ /* 0x100fe20008010899 */
[--C-:B------:R-:W-:Y:S01]  /*8f00*/  FFMA.FTZ R180, R180, UR4, -R153.reuse ;  /* 0x00000004b4b47c23 */ /* 0x100fe20008010899 */
[----:B------:R-:W-:Y:S01]  /*8f10*/  FFMA.FTZ R160, R160, UR4, -R153 ;  /* 0x00000004a0a07c23 */ /* 0x000fe20008010899 */
[----:B------:R-:W-:Y:S01]  /*8f20*/  MUFU.EX2 R178, R178 ;  /* 0x000000b200b27308 */ /* 0x000fe20000000800 */
[----:B0-----:R-:W-:Y:S01]  /*8f30*/  @!P1 STS [R156+0x38420], R10 ;  /* 0x0384200a9c009388 */ /* 0x001fe20000000800 */
[----:B------:R-:W-:Y:S01]  /*8f40*/  F2FP.F16.F32.PACK_AB R153, R12, R15 ;  /* 0x0000000f0c99723e */ /* 0x000fe200000000ff */
[----:B------:R-:W-:Y:S01]  /*8f50*/  FMUL.FTZ R26, R26, R10 ;  /* 0x0000000a1a1a7220 */ /* 0x000fe20000410000 */
[----:B-1----:R-:W-:Y:S01]  /*8f60*/  F2FP.F16.F32.PACK_AB R155, R21, R14 ;  /* 0x0000000e159b723e */ /* 0x002fe200000000ff */
[----:B------:R-:W-:Y:S01]  /*8f70*/  FMUL.FTZ R27, R27, R10 ;  /* 0x0000000a1b1b7220 */ /* 0x000fe20000410000 */
[----:B------:R-:W-:Y:S01]  /*8f80*/  F2FP.F16.F32.PACK_AB R157, R169, R20 ;  /* 0x00000014a99d723e */ /* 0x000fe200000000ff */
[----:B------:R-:W-:Y:S01]  /*8f90*/  FMUL.FTZ R30, R30, R10 ;  /* 0x0000000a1e1e7220 */ /* 0x000fe20000410000 */
[----:B--2---:R0:W-:Y:S01]  /*8fa0*/  @!P1 STS [R156+0x38400], R205 ;  /* 0x038400cd9c009388 */ /* 0x0041e20000000800 */
[----:B------:R-:W3:Y:S01]  /*8fb0*/  MUFU.EX2 R181, R181 ;  /* 0x000000b500b57308 */ /* 0x000ee20000000800 */
[----:B------:R-:W-:Y:S01]  /*8fc0*/  F2FP.F16.F32.PACK_AB R159, R171, R168 ;  /* 0x000000a8ab9f723e */ /* 0x000fe200000000ff */
        /* <DEDUP_REMOVED lines=14> */
[----:B------:R-:W1:Y:S01]  /*90b0*/  MUFU.EX2 R183, R183 ;  /* 0x000000b700b77308 */ /* 0x000e620000000800 */
[----:B---3--:R-:W-:Y:S01]  /*90c0*/  F2FP.F16.F32.PACK_AB R152, R181, R178 ;  /* 0x000000b2b598723e */ /* 0x008fe200000000ff */
        /* <DEDUP_REMOVED lines=44> */
[-C--:B------:R-:W-:Y:S01]  /*9390*/  FMUL.FTZ R76, R76, R205.reuse ;  /* 0x000000cd4c4c7220 */ /* 0x080fe20000410000 */
[-C--:B------:R-:W-:Y:S01]  /*93a0*/  FMUL.FTZ R77, R77, R205.reuse ;  /* 0x000000cd4d4d7220 */ /* 0x080fe20000410000 */
        /* <DEDUP_REMOVED lines=80> */
[----:B------:R-:W3:Y:S01]  /*98b0*/  MUFU.EX2 R206, R206 ;  /* 0x000000ce00ce7308 */ /* 0x000ee20000000800 */
[----:B--2---:R-:W-:Y:S01]  /*98c0*/  F2FP.F16.F32.PACK_AB R160, R201, R200 ;  /* 0x000000c8c9a0723e */ /* 0x004fe200000000ff */
[-C--:B------:R-:W-:Y:S01]  /*98d0*/  FMUL.FTZ R144, R144, R205.reuse ;  /* 0x000000cd90907220 */ /* 0x080fe20000410000 */
[-C--:B------:R-:W-:Y:S01]  /*98e0*/  FMUL.FTZ R145, R145, R205.reuse ;  /* 0x000000cd91917220 */ /* 0x080fe20000410000 */
[-C--:B------:R-:W-:Y:S01]  /*98f0*/  FMUL.FTZ R146, R146, R10.reuse ;  /* 0x0000000a92927220 */ /* 0x080fe20000410000 */
[-C--:B------:R-:W-:Y:S01]  /*9900*/  FMUL.FTZ R147, R147, R10.reuse ;  /* 0x0000000a93937220 */ /* 0x080fe20000410000 */
[-C--:B------:R-:W-:Y:S01]  /*9910*/  FMUL.FTZ R148, R148, R205.reuse ;  /* 0x000000cd94947220 */ /* 0x080fe20000410000 */
[----:B------:R-:W-:Y:S01]  /*9920*/  FMUL.FTZ R149, R149, R205 ;  /* 0x000000cd95957220 */ /* 0x000fe20000410000 */
[----:B------:R-:W-:Y:S01]  /*9930*/  MUFU.EX2 R13, R13 ;  /* 0x0000000d000d7308 */ /* 0x000fe20000000800 */
[-C--:B------:R-:W-:Y:S01]  /*9940*/  FMUL.FTZ R150, R150, R10.reuse ;  /* 0x0000000a96967220 */ /* 0x080fe20000410000 */
[----:B------:R-:W-:Y:S01]  /*9950*/  FMUL.FTZ R151, R151, R10 ;  /* 0x0000000a97977220 */ /* 0x000fe20000410000 */
[----:B-1----:R-:W-:Y:S01]  /*9960*/  F2FP.F16.F32.PACK_AB R165, R177, R174 ;  /* 0x000000aeb1a5723e */ /* 0x002fe200000000ff */
[----:B------:R1:W-:Y:S01]  /*9970*/  STSM.16.M88.4 [R185+0x36400], R152 ;  /* 0x03640098b9007844 */ /* 0x0003e20000000200 */
[----:B0-----:R-:W-:Y:S01]  /*9980*/  F2FP.F16.F32.PACK_AB R167, R179, R176 ;  /* 0x000000b0b3a7723e */ /* 0x001fe200000000ff */
[----:B------:R-:W-:Y:S01]  /*9990*/  FFMA.FTZ R15, R10, R6, R15 ;  /* 0x000000060a0f7223 */ /* 0x000fe2000001000f */
[----:B------:R-:W-:Y:S01]  /*99a0*/  FFMA.FTZ R178, R205, R5, R178 ;  /* 0x00000005cdb27223 */ /* 0x000fe200000100b2 */
[----:B------:R-:W0:Y:S01]  /*99b0*/  MUFU.EX2 R180, R180 ;  /* 0x000000b400b47308 */ /* 0x000e220000000800 */
[----:B---3--:R-:W-:Y:S01]  /*99c0*/  F2FP.F16.F32.PACK_AB R164, R206, R11 ;  /* 0x0000000bcea4723e */ /* 0x008fe200000000ff */
[----:B------:R1:W-:Y:S01]  /*99d0*/  STSM.16.M88.4 [R189], R156 ;  /* 0x0000009cbd007844 */ /* 0x0003e20000000200 */
[----:B------:R-:W-:Y:S01]  /*99e0*/  FADD.FTZ R15, R12, R15 ;  /* 0x0000000f0c0f7221 */ /* 0x000fe20000010000 */
[----:B------:R-:W-:-:S02]  /*99f0*/  FADD.FTZ R181, R181, R178 ;  /* 0x000000b2b5b57221 */ /* 0x000fc40000010000 */
[----:B------:R1:W-:Y:S01]  /*9a00*/  STSM.16.M88.4 [R187], R160 ;  /* 0x000000a0bb007844 */ /* 0x0003e20000000200 */
[----:B------:R-:W-:Y:S01]  /*9a10*/  FADD.FTZ R14, R14, R15 ;  /* 0x0000000f0e0e7221 */ /* 0x000fe20000010000 */
[----:B------:R-:W-:-:S03]  /*9a20*/  FADD.FTZ R182, R182, R181 ;  /* 0x000000b5b6b67221 */ /* 0x000fc60000010000 */
[----:B------:R-:W-:Y:S01]  /*9a30*/  FADD.FTZ R21, R21, R14 ;  /* 0x0000000e15157221 */ /* 0x000fe20000010000 */
[----:B------:R-:W-:-:S03]  /*9a40*/  FADD.FTZ R183, R183, R182 ;  /* 0x000000b6b7b77221 */ /* 0x000fc60000010000 */
[----:B------:R-:W-:Y:S01]  /*9a50*/  FADD.FTZ R20, R20, R21 ;  /* 0x0000001514147221 */ /* 0x000fe20000010000 */
[----:B------:R-:W-:Y:S01]  /*9a60*/  FADD.FTZ R196, R196, R183 ;  /* 0x000000b7c4c47221 */ /* 0x000fe20000010000 */
[----:B0-----:R-:W-:Y:S02]  /*9a70*/  F2FP.F16.F32.PACK_AB R166, R180, R13 ;  /* 0x0000000db4a6723e */ /* 0x001fe400000000ff */
[----:B------:R-:W-:Y:S01]  /*9a80*/  FADD.FTZ R169, R169, R20 ;  /* 0x00000014a9a97221 */ /* 0x000fe20000010000 */
[----:B------:R-:W-:Y:S02]  /*9a90*/  FADD.FTZ R197, R197, R196 ;  /* 0x000000c4c5c57221 */ /* 0x000fe40000010000 */
[----:B------:R1:W-:Y:S01]  /*9aa0*/  STSM.16.M88.4 [R188], R164 ;  /* 0x000000a4bc007844 */ /* 0x0003e20000000200 */
[----:B------:R-:W-:Y:S01]  /*9ab0*/  WARPGROUP.ARRIVE ;  /* 0x00000000000079c5 */ /* 0x000fe20000000000 */
[----:B------:R-:W-:Y:S01]  /*9ac0*/  FADD.FTZ R168, R168, R169 ;  /* 0x000000a9a8a87221 */ /* 0x000fe20000010000 */
[----:B------:R-:W-:-:S03]  /*9ad0*/  FADD.FTZ R198, R198, R197 ;  /* 0x000000c5c6c67221 */ /* 0x000fc60000010000 */
[----:B------:R-:W-:Y:S01]  /*9ae0*/  FADD.FTZ R171, R171, R168 ;  /* 0x000000a8abab7221 */ /* 0x000fe20000010000 */
[----:B------:R-:W-:Y:S01]  /*9af0*/  HGMMA.64x256x16.F32 R24, R152, gdesc[UR8].tnspB, R24, gsb0 ;  /* 0x43e0000898187df0 */ /* 0x000fe20008000818 */
[----:B------:R-:W-:Y:S01]  /*9b00*/  R2UR UR10, R207 ;  /* 0x00000000cf0a72ca */ /* 0x000fe200000e0000 */
[----:B------:R-:W-:Y:S01]  /*9b10*/  UMOV UR11, 0x40000040 ;  /* 0x40000040000b7882 */ /* 0x000fe20000000000 */
[C---:B------:R-:W-:Y:S02]  /*9b20*/  VIADD R207, R204.reuse, 0x100 ;  /* 0x00000100cccf7836 */ /* 0x040fe40000000000 */
[----:B------:R-:W-:Y:S01]  /*9b30*/  FADD.FTZ R199, R199, R198 ;  /* 0x000000c6c7c77221 */ /* 0x000fe20000010000 */
[----:B------:R-:W-:Y:S02]  /*9b40*/  VIADD R204, R204, 0x180 ;  /* 0x00000180cccc7836 */ /* 0x000fe40000000000 */
[----:B------:R-:W-:Y:S01]  /*9b50*/  FADD.FTZ R170, R170, R171 ;  /* 0x000000abaaaa7221 */ /* 0x000fe20000010000 */
[----:B------:R-:W-:-:S03]  /*9b60*/  FADD.FTZ R200, R200, R199 ;  /* 0x000000c7c8c87221 */ /* 0x000fc60000010000 */
        /* <DEDUP_REMOVED lines=13> */
[----:B------:R-:W-:Y:S01]  /*9c40*/  FADD.FTZ R5, R180, R5 ;  /* 0x00000005b4057221 */ /* 0x000fe20000010000 */
[----:B------:R-:W-:Y:S02]  /*9c50*/  WARPGROUP.DEPBAR.LE gsb0, 0x0 ;  /* 0x00008000000079c5 */ /* 0x000fe40000010000 */
[----:B------:R-:W-:-:S06]  /*9c60*/  WARPGROUP.ARRIVE ;  /* 0x00000000000079c5 */ /* 0x000fcc0000000000 */
        /* <DEDUP_REMOVED lines=24> */
.L_x_7480:
[----:B------:R-:W-:Y:S01]  /*9df0*/  UISETP.GT.AND UP0, UPT, UR33, UR32, UPT ;  /* 0x000000202100728c */ /* 0x000fe2000bf04270 */
[----:B------:R-:W-:Y:S01]  /*9e00*/  VIADD R10, R9, 0x38860 ;  /* 0x00038860090a7836 */ /* 0x000fe20000000000 */
[----:B------:R-:W-:Y:S01]  /*9e10*/  UIADD3 UR33, UR33, -0x1, URZ ;  /* 0xffffffff21217890 */ /* 0x000fe2000fffe03f */
[----:B------:R-:W-:Y:S01]  /*9e20*/  IMAD.MOV.U32 R11, RZ, RZ, R8 ;  /* 0x000000ffff0b7224 */ /* 0x000fe200078e0008 */
[----:B------:R-:W-:Y:S02]  /*9e30*/  MOV R13, R2 ;  /* 0x00000002000d7202 */ /* 0x000fe40000000f00 */
[----:B------:R-:W-:Y:S02]  /*9e40*/  PLOP3.LUT P1, PT, PT, PT, UP0, 0x80, 0x0 ;  /* 0x000000000000781c */ /* 0x000fe40003f2f008 */
[----:B------:R-:W-:-:S04]  /*9e50*/  PRMT R10, R219, 0x654, R10 ;  /* 0x00000654db0a7816 */ /* 0x000fc8000000000a */
[----:B------:R0:W-:Y:S02]  /*9e60*/  SYNCS.ARRIVE.TRANS64.RED.A1T0 RZ, [R10+URZ], RZ ;  /* 0x000000ff0aff79a7 */ /* 0x0001e4000810043f */
[----:B0-----:R-:W-:-:S05]  /*9e70*/  IMAD.MOV.U32 R10, RZ, RZ, R7 ;  /* 0x000000ffff0a7224 */ /* 0x001fca00078e0007 */
[----:B------:R-:W-:Y:S05]  /*9e80*/  @P1 BRA `(.L_x_7481) ;  /* 0xffffffc800741947 */ /* 0x000fea000383ffff */
.L_x_7470:
[----:B------:R-:W-:-:S13]  /*9e90*/  ISETP.LE.AND P1, PT, RZ, UR33, PT ;  /* 0x00000021ff007c0c */ /* 0x000fda000bf23270 */
[----:B------:R-:W-:Y:S05]  /*9ea0*/  @!P1 BRA `(.L_x_7482) ;  /* 0x0000003000549947 */ /* 0x000fea0003800000 */
[----:B------:R-:W-:Y:S01]  /*9eb0*/  IMAD.MOV.U32 R13, RZ, RZ, R8 ;  /* 0x000000ffff0d7224 */ /* 0x000fe200078e0008 */
[----:B------:R-:W-:Y:S01]  /*9ec0*/  ULDC UR29, c[0x0][0xad0] ;  /* 0x0002b400001d7ab9 */ /* 0x000fe20000000800 */
[----:B------:R-:W-:Y:S01]  /*9ed0*/  IMAD.MOV.U32 R14, RZ, RZ, R7 ;  /* 0x000000ffff0e7224 */ /* 0x000fe200078e0007 */
[----:B------:R-:W-:Y:S01]  /*9ee0*/  ULDC UR28, c[0x0][0xa80] ;  /* 0x0002a000001c7ab9 */ /* 0x000fe20000000800 */
[----:B------:R-:W-:-:S07]  /*9ef0*/  IMAD.MOV.U32 R11, RZ, RZ, R2 ;  /* 0x000000ffff0b7224 */ /* 0x000fce00078e0002 */
.L_x_7493:
[----:B------:R-:W-:-:S05]  /*9f00*/  VIADD R2, R11, 0x1 ;  /* 0x000000010b027836 */ /* 0x000fca0000000000 */
[----:B------:R-:W-:-:S04]  /*9f10*/  ISETP.NE.AND P1, PT, R2, 0x2, PT ;  /* 0x000000020200780c */ /* 0x000fc80003f25270 */
[----:B------:R-:W-:Y:S02]  /*9f20*/  SEL R7, RZ, 0x1, P1 ;  /* 0x00000001ff077807 */ /* 0x000fe40000800000 */
[----:B------:R-:W-:Y:S02]  /*9f30*/  SEL R2, R2, RZ, P1 ;  /* 0x000000ff02027207 */ /* 0x000fe40000800000 */
[----:B------:R-:W-:Y:S01]  /*9f40*/  LOP3.LUT R16, R16, R7, RZ, 0x3c, !PT ;  /* 0x0000000710107212 */ /* 0x000fe200078e3cff */
[----:B0-----:R-:W-:Y:S06]  /*9f50*/  @!P0 BRA `(.L_x_7483) ;  /* 0x0000000000048947 */ /* 0x001fec0003800000 */
[----:B------:R-:W-:Y:S01]  /*9f60*/  BPT.TRAP 0x1 ;  /* 0x000000040000795c */ /* 0x000fe20000300000 */
.L_x_7483:
[----:B------:R-:W-:Y:S01]  /*9f70*/  IMAD R9, R2, 0x8, R17 ;  /* 0x0000000802097824 */ /* 0x000fe200078e0211 */
[----:B------:R-:W-:-:S04]  /*9f80*/  SHF.L.U32 R8, R16, 0x1f, RZ ;  /* 0x0000001f10087819 */ /* 0x000fc800000006ff */
[----:B------:R0:W1:Y:S01]  /*9f90*/  SYNCS.PHASECHK.TRANS64.TRYWAIT P1, [R9+URZ+0x38830], R8 ;  /* 0x03883008090075a7 */ /* 0x000062000802017f */
[----:B------:R-:W-:Y:S05]  /*9fa0*/  @!P0 BRA `(.L_x_7484) ;  /* 0x0000000000048947 */ /* 0x000fea0003800000 */
[----:B------:R-:W-:Y:S01]  /*9fb0*/  BPT.TRAP 0x1 ;  /* 0x000000040000795c */ /* 0x000fe20000300000 */
.L_x_7484:
[----:B------:R-:W-:Y:S01]  /*9fc0*/  IMAD R7, R2, 0x200, R0 ;  /* 0x0000020002077824 */ /* 0x000fe200078e0200 */
[----:B-1----:R-:W-:Y:S06]  /*9fd0*/  @P1 BRA `(.L_x_7485) ;  /* 0x0000000000081947 */ /* 0x002fec0003800000 */
[----:B------:R-:W1:Y:S02]  /*9fe0*/  SYNCS.PHASECHK.TRANS64.TRYWAIT P1, [R9+URZ+0x38830], R8 ;  /* 0x03883008090075a7 */ /* 0x000e64000802017f */
[----:B-1----:R-:W-:Y:S05]  /*9ff0*/  @!P1 BRA `(.L_x_7486) ;  /* 0x000000b4004c9947 */ /* 0x002fea0003800000 */
.L_x_7485:
        /* <DEDUP_REMOVED lines=22> */
.L_x_7487:
[----:B------:R2:W3:Y:S01]  /*a160*/  SYNCS.PHASECHK.TRANS64.TRYWAIT P1, [R9+URZ+0x38850], R8 ;  /* 0x03885008090075a7 */ /* 0x0004e2000802017f */
[----:B------:R-:W-:Y:S05]  /*a170*/  @!P0 BRA `(.L_x_7488) ;  /* 0x0000000000048947 */ /* 0x000fea0003800000 */
[----:B------:R-:W-:Y:S01]  /*a180*/  BPT.TRAP 0x1 ;  /* 0x000000040000795c */ /* 0x000fe20000300000 */
.L_x_7488:
[----:B------:R-:W-:Y:S01]  /*a190*/  IMAD R7, R2, 0x1000, R4 ;  /* 0x0000100002077824 */ /* 0x000fe200078e0204 */
[----:B---3--:R-:W-:Y:S06]  /*a1a0*/  @P1 BRA `(.L_x_7489) ;  /* 0x0000000000081947 */ /* 0x008fec0003800000 */
[----:B------:R-:W3:Y:S02]  /*a1b0*/  SYNCS.PHASECHK.TRANS64.TRYWAIT P1, [R9+URZ+0x38850], R8 ;  /* 0x03885008090075a7 */ /* 0x000ee4000802017f */
[----:B---3--:R-:W-:Y:S05]  /*a1c0*/  @!P1 BRA `(.L_x_7490) ;  /* 0x000000b000ec9947 */ /* 0x008fea0003800000 */
.L_x_7489:
        /* <DEDUP_REMOVED lines=11> */
[----:B------:R-:W-:Y:S01]  /*a280*/  VIADD R8, R7, 0x4 ;  /* 0x0000000407087836 */ /* 0x000fe20000000000 */
[----:B------:R-:W-:Y:S01]  /*a290*/  IADD3 R21, R3, 0x800, RZ ;  /* 0x0000080003157810 */ /* 0x000fe20007ffe0ff */
[----:B------:R-:W-:Y:S01]  /*a2a0*/  HGMMA.64x64x16.F32 R152, gdesc[UR24], R152, gsb0 ;  /* 0x00e00000189879f0 */ /* 0x000fe20008000898 */
[----:B------:R-:W-:Y:S01]  /*a2b0*/  VIADD R15, R7, 0x800 ;  /* 0x00000800070f7836 */ /* 0x000fe20000000000 */
        /* <DEDUP_REMOVED lines=175> */
[----:B------:R-:W-:Y:S02]  /*adb0*/  IMAD.IADD R20, R21, 0x1, R8 ;  /* 0x0000000115147824 */ /* 0x000fe400078e0208 */
        /* <DEDUP_REMOVED lines=8> */
[----:B------:R-:W-:Y:S02]  /*ae40*/  IMAD.IADD R20, R21, 0x1, R10 ;  /* 0x0000000115147824 */ /* 0x000fe400078e020a */
[--C-:B------:R-:W-:Y:S02]  /*ae50*/  IMAD.IADD R186, R10, 0x1, R15.reuse ;  /* 0x000000010aba7824 */ /* 0x100fe400078e020f */
        /* <DEDUP_REMOVED lines=19> */
[----:B------:R-:W-:-:S04]  /*af90*/  MOV R15, 0x30 ;  /* 0x00000030000f7802 */ /* 0x000fc80000000f00 */
        /* <DEDUP_REMOVED lines=75> */
[----:B------:R-:W-:Y:S01]  /*b450*/  IMAD.IADD R8, R21, 0x1, R12 ;  /* 0x0000000115087824 */ /* 0x000fe200078e020c */
        /* <DEDUP_REMOVED lines=29> */
.L_x_7491:
        /* <DEDUP_REMOVED lines=81> */
[----:B------:R-:W3:Y:S08]  /*bb40*/  MUFU.TANH R167, R167 ;  /* 0x000000a700a77308 */ /* 0x000ef00000002400 */
[----:B------:R-:W4:Y:S01]  /*bb50*/  MUFU.TANH R176, R176 ;  /* 0x000000b000b07308 */ /* 0x000f220000002400 */
[----:B-1----:R-:W-:-:S02]  /*bb60*/  FMNMX.FTZ R7, R169, R170, !PT ;  /* 0x000000aaa9077209 */ /* 0x002fc40007810000 */
[----:B0-----:R-:W-:-:S03]  /*bb70*/  FMNMX.FTZ R169, R163, R168, !PT ;  /* 0x000000a8a3a97209 */ /* 0x001fc60007810000 */
[C---:B------:R-:W-:Y:S02]  /*bb80*/  FADD.FTZ R168, -R7.reuse, R14 ;  /* 0x0000000e07a87221 */ /* 0x040fe40000010100 */
[----:B------:R-:W0:Y:S01]  /*bb90*/  MUFU.TANH R180, R180 ;  /* 0x000000b400b47308 */ /* 0x000e220000002400 */
[----:B--2---:R-:W-:Y:S01]  /*bba0*/  FMNMX.FTZ R14, R166, R169, !PT ;  /* 0x000000a9a60e7209 */ /* 0x004fe20007810000 */
[----:B------:R-:W-:Y:S01]  /*bbb0*/  FMUL.FTZ R202, R7, UR4 ;  /* 0x0000000407ca7c20 */ /* 0x000fe20008410000 */
[----:B------:R-:W-:Y:S02]  /*bbc0*/  FMUL.FTZ R170, R168, UR4 ;  /* 0x00000004a8aa7c20 */ /* 0x000fe40008410000 */
[----:B---3--:R-:W-:Y:S01]  /*bbd0*/  FMNMX.FTZ R169, R167, R14, !PT ;  /* 0x0000000ea7a97209 */ /* 0x008fe20007810000 */
[----:B------:R-:W-:Y:S01]  /*bbe0*/  FFMA.FTZ R171, R155, UR4, -R202 ;  /* 0x000000049bab7c23 */ /* 0x000fe200080108ca */
[----:B------:R-:W-:Y:S01]  /*bbf0*/  IMAD.MOV R155, RZ, RZ, -R184 ;  /* 0x000000ffff9b7224 */ /* 0x000fe200078e0ab8 */
[----:B------:R-:W1:Y:S01]  /*bc00*/  MUFU.TANH R181, R181 ;  /* 0x000000b500b57308 */ /* 0x000e620000002400 */
[----:B----4-:R-:W-:Y:S01]  /*bc10*/  FMNMX.FTZ R169, R176, R169, !PT ;  /* 0x000000a9b0a97209 */ /* 0x010fe20007810000 */
[--C-:B------:R-:W-:Y:S01]  /*bc20*/  FFMA.FTZ R152, R152, UR4, -R202.reuse ;  /* 0x0000000498987c23 */ /* 0x100fe200080108ca */
[--C-:B------:R-:W-:Y:S01]  /*bc30*/  FFMA.FTZ R179, R154, UR4, -R202.reuse ;  /* 0x000000049ab37c23 */ /* 0x100fe200080108ca */
[----:B------:R-:W-:Y:S01]  /*bc40*/  ISETP.NE.AND P1, PT, R18, R155, PT ;  /* 0x0000009b1200720c */ /* 0x000fe20003f25270 */
[--C-:B------:R-:W-:Y:S01]  /*bc50*/  FFMA.FTZ R21, R21, UR4, -R202.reuse ;  /* 0x0000000415157c23 */ /* 0x100fe200080108ca */
[--C-:B------:R-:W-:Y:S01]  /*bc60*/  FFMA.FTZ R174, R156, UR4, -R202.reuse ;  /* 0x000000049cae7c23 */ /* 0x100fe200080108ca */
        /* <DEDUP_REMOVED lines=11> */
[----:B------:R-:W-:Y:S01]  /*bd20*/  FFMA.FTZ R168, R8, UR4, -R202 ;  /* 0x0000000408a87c23 */ /* 0x000fe200080108ca */
[----:B------:R-:W-:-:S02]  /*bd30*/  @!P1 IMAD R154, R11, 0x40, R22 ;  /* 0x000000400b9a9824 */ /* 0x000fc400078e0216 */
[--C-:B------:R-:W-:Y:S01]  /*bd40*/  FFMA.FTZ R172, R172, UR4, -R202.reuse ;  /* 0x00000004acac7c23 */ /* 0x100fe200080108ca */
[----:B------:R-:W-:Y:S01]  /*bd50*/  FFMA.FTZ R173, R173, UR4, -R202 ;  /* 0x00000004adad7c23 */ /* 0x000fe200080108ca */
[----:B------:R-:W-:Y:S01]  /*bd60*/  @!P1 IMAD R154, R154, 0x4, R17 ;  /* 0x000000049a9a9824 */ /* 0x000fe200078e0211 */
[----:B------:R-:W1:Y:S01]  /*bd70*/  MUFU.TANH R198, R198 ;  /* 0x000000c600c67308 */ /* 0x000e620000002400 */
[----:B--2---:R-:W-:-:S07]  /*bd80*/  FMNMX.FTZ R8, R186, R169, !PT ;  /* 0x000000a9ba087209 */ /* 0x004fce0007810000 */
[----:B------:R-:W2:Y:S01]  /*bd90*/  MUFU.TANH R199, R199 ;  /* 0x000000c700c77308 */ /* 0x000ea20000002400 */
[----:B0-----:R-:W-:-:S07]  /*bda0*/  FMNMX.FTZ R169, R197, R8, !PT ;  /* 0x00000008c5a97209 */ /* 0x001fce0007810000 */
[----:B------:R-:W0:Y:S01]  /*bdb0*/  MUFU.TANH R201, R201 ;  /* 0x000000c900c97308 */ /* 0x000e220000002400 */
[----:B-1----:R-:W-:-:S07]  /*bdc0*/  FMNMX.FTZ R8, R198, R169, !PT ;  /* 0x000000a9c6087209 */ /* 0x002fce0007810000 */
[----:B------:R1:W3:Y:S01]  /*bdd0*/  MUFU.EX2 R14, R170 ;  /* 0x000000aa000e7308 */ /* 0x0002e20000000800 */
[----:B--2---:R-:W-:-:S07]  /*bde0*/  FMNMX.FTZ R8, R199, R8, !PT ;  /* 0x00000008c7087209 */ /* 0x004fce0007810000 */
[----:B------:R2:W-:Y:S01]  /*bdf0*/  MUFU.EX2 R169, R152 ;  /* 0x0000009800a97308 */ /* 0x0005e20000000800 */
[----:B0-----:R-:W-:Y:S01]  /*be00*/  FMNMX.FTZ R8, R201, R8, !PT ;  /* 0x00000008c9087209 */ /* 0x001fe20007810000 */
[----:B-1----:R-:W-:-:S04]  /*be10*/  FFMA.FTZ R170, R153, UR4, -R202 ;  /* 0x0000000499aa7c23 */ /* 0x002fc800080108ca */
[----:B------:R-:W0:Y:S02]  /*be20*/  SHFL.BFLY PT, R153, R8, 0x2, 0x1f ;  /* 0x0c401f0008997f89 */ /* 0x000e2400000e0000 */
[----:B------:R-:W-:Y:S01]  /*be30*/  MUFU.EX2 R21, R21 ;  /* 0x0000001500157308 */ /* 0x000fe20000000800 */
[----:B--2---:R-:W-:Y:S02]  /*be40*/  VIADD R152, R9, 0x38840 ;  /* 0x0003884009987836 */ /* 0x004fe40000000000 */
[-C--:B---3--:R-:W-:Y:S01]  /*be50*/  FMUL.FTZ R24, R24, R14.reuse ;  /* 0x0000000e18187220 */ /* 0x088fe20000410000 */
[-C--:B------:R-:W-:Y:S01]  /*be60*/  FMUL.FTZ R25, R25, R14.reuse ;  /* 0x0000000e19197220 */ /* 0x080fe20000410000 */
[-C--:B------:R-:W-:Y:S01]  /*be70*/  FMUL.FTZ R28, R28, R14.reuse ;  /* 0x0000000e1c1c7220 */ /* 0x080fe20000410000 */
[-C--:B------:R-:W-:Y:S01]  /*be80*/  FMUL.FTZ R29, R29, R14.reuse ;  /* 0x0000000e1d1d7220 */ /* 0x080fe20000410000 */
[----:B------:R-:W-:Y:S01]  /*be90*/  PRMT R152, R219, 0x654, R152 ;  /* 0x00000654db987816 */ /* 0x000fe20000000098 */
[-C--:B------:R-:W-:Y:S01]  /*bea0*/  FMUL.FTZ R32, R32, R14.reuse ;  /* 0x0000000e20207220 */ /* 0x080fe20000410000 */
[----:B------:R-:W1:Y:S01]  /*beb0*/  MUFU.EX2 R168, R168 ;  /* 0x000000a800a87308 */ /* 0x000e620000000800 */
[-C--:B------:R-:W-:Y:S01]  /*bec0*/  FMUL.FTZ R33, R33, R14.reuse ;  /* 0x0000000e21217220 */ /* 0x080fe20000410000 */
[----:B------:R1:W-:Y:S01]  /*bed0*/  SYNCS.ARRIVE.TRANS64.RED.A1T0 RZ, [R152+URZ], RZ ;  /* 0x000000ff98ff79a7 */ /* 0x0003e2000810043f */
[----:B------:R-:W-:Y:S01]  /*bee0*/  @!P1 STS [R154+0x38400], R14 ;  /* 0x0384000e9a009388 */ /* 0x000fe20000000800 */
        /* <DEDUP_REMOVED lines=11> */
[-C--:B------:R-:W-:Y:S01]  /*bfa0*/  FMUL.FTZ R53, R53, R14.reuse ;  /* 0x0000000e35357220 */ /* 0x080fe20000410000 */
[----:B------:R-:W-:Y:S01]  /*bfb0*/  MUFU.EX2 R171, R171 ;  /* 0x000000ab00ab7308 */ /* 0x000fe20000000800 */
[----:B-1----:R-:W-:Y:S01]  /*bfc0*/  F2FP.F16.F32.PACK_AB R152, R168, R21 ;  /* 0x00000015a898723e */ /* 0x002fe200000000ff */
        /* <DEDUP_REMOVED lines=23> */
[----:B-1----:R-:W-:Y:S01]  /*c140*/  F2FP.F16.F32.PACK_AB R156, R174, R171 ;  /* 0x000000abae9c723e */ /* 0x002fe200000000ff */
[----:B------:R-:W-:Y:S01]  /*c150*/  FMUL.FTZ R93, R93, R14 ;  /* 0x0000000e5d5d7220 */ /* 0x000fe20000410000 */
[----:B0-----:R-:W-:Y:S01]  /*c160*/  FMNMX.FTZ R8, R153, R8, !PT ;  /* 0x0000000899087209 */ /* 0x001fe20007810000 */
[-C--:B------:R-:W-:Y:S01]  /*c170*/  FMUL.FTZ R96, R96, R14.reuse ;  /* 0x0000000e60607220 */ /* 0x080fe20000410000 */
[-C--:B------:R-:W-:Y:S01]  /*c180*/  FMUL.FTZ R97, R97, R14.reuse ;  /* 0x0000000e61617220 */ /* 0x080fe20000410000 */
[-C--:B------:R-:W-:Y:S01]  /*c190*/  FMUL.FTZ R100, R100, R14.reuse ;  /* 0x0000000e64647220 */ /* 0x080fe20000410000 */
[-C--:B------:R-:W-:Y:S01]  /*c1a0*/  FMUL.FTZ R101, R101, R14.reuse ;  /* 0x0000000e65657220 */ /* 0x080fe20000410000 */
[C---:B------:R-:W-:Y:S01]  /*c1b0*/  FADD.FTZ R13, -R8.reuse, R13 ;  /* 0x0000000d080d7221 */ /* 0x040fe20000010100 */
[----:B------:R-:W-:Y:S01]  /*c1c0*/  FMUL.FTZ R153, R8, UR4 ;  /* 0x0000000408997c20 */ /* 0x000fe20008410000 */
[----:B------:R-:W-:Y:S01]  /*c1d0*/  MUFU.EX2 R177, R177 ;  /* 0x000000b100b17308 */ /* 0x000fe20000000800 */
[-C--:B------:R-:W-:Y:S01]  /*c1e0*/  FMUL.FTZ R104, R104, R14.reuse ;  /* 0x0000000e68687220 */ /* 0x080fe20000410000 */
[----:B------:R-:W-:Y:S01]  /*c1f0*/  FMUL.FTZ R13, R13, UR4 ;  /* 0x000000040d0d7c20 */ /* 0x000fe20008410000 */
[--C-:B------:R-:W-:Y:S01]  /*c200*/  FFMA.FTZ R203, R12, UR4, -R153.reuse ;  /* 0x000000040ccb7c23 */ /* 0x100fe20008010899 */
[--C-:B------:R-:W-:Y:S01]  /*c210*/  FFMA.FTZ R12, R15, UR4, -R153.reuse ;  /* 0x000000040f0c7c23 */ /* 0x100fe20008010899 */
[--C-:B------:R-:W-:Y:S01]  /*c220*/  FFMA.FTZ R10, R10, UR4, -R153.reuse ;  /* 0x000000040a0a7c23 */ /* 0x100fe20008010899 */
[--C-:B------:R-:W-:Y:S01]  /*c230*/  FFMA.FTZ R15, R20, UR4, -R153.reuse ;  /* 0x00000004140f7c23 */ /* 0x100fe20008010899 */
[--C-:B------:R-:W-:Y:S01]  /*c240*/  FFMA.FTZ R209, R180, UR4, -R153.reuse ;  /* 0x00000004b4d17c23 */ /* 0x100fe20008010899 */
        /* <DEDUP_REMOVED lines=13> */
[----:B------:R-:W-:Y:S01]  /*c320*/  IMAD R197, R2, 0x1000, R19 ;  /* 0x0000100002c57824 */ /* 0x000fe200078e0213 */
[----:B--2---:R-:W-:Y:S01]  /*c330*/  F2FP.F16.F32.PACK_AB R158, R178, R175 ;  /* 0x000000afb29e723e */ /* 0x004fe200000000ff */
[-C--:B------:R-:W-:Y:S01]  /*c340*/  FMUL.FTZ R105, R105, R14.reuse ;  /* 0x0000000e69697220 */ /* 0x080fe20000410000 */
[----:B------:R-:W-:Y:S01]  /*c350*/  FMUL.FTZ R108, R108, R14 ;  /* 0x0000000e6c6c7220 */ /* 0x000fe20000410000 */
[----:B0-----:R0:W-:Y:S01]  /*c360*/  @!P1 STS [R154+0x38420], R13 ;  /* 0x0384200d9a009388 */ /* 0x0011e20000000800 */
[----:B------:R-:W-:Y:S01]  /*c370*/  R2UR UR6, R197 ;  /* 0x00000000c50672ca */ /* 0x000fe200000e0000 */
[-C--:B------:R-:W-:Y:S01]  /*c380*/  FMUL.FTZ R26, R26, R13.reuse ;  /* 0x0000000d1a1a7220 */ /* 0x080fe20000410000 */
[----:B------:R-:W1:Y:S01]  /*c390*/  MUFU.EX2 R203, R203 ;  /* 0x000000cb00cb7308 */ /* 0x000e620000000800 */
[-C--:B------:R-:W-:Y:S01]  /*c3a0*/  FMUL.FTZ R27, R27, R13.reuse ;  /* 0x0000000d1b1b7220 */ /* 0x080fe20000410000 */
[-C--:B------:R-:W-:Y:S01]  /*c3b0*/  FMUL.FTZ R30, R30, R13.reuse ;  /* 0x0000000d1e1e7220 */ /* 0x080fe20000410000 */
[-C--:B------:R-:W-:Y:S01]  /*c3c0*/  FMUL.FTZ R31, R31, R13.reuse ;  /* 0x0000000d1f1f7220 */ /* 0x080fe20000410000 */
[-C--:B------:R-:W-:Y:S01]  /*c3d0*/  FMUL.FTZ R34, R34, R13.reuse ;  /* 0x0000000d22227220 */ /* 0x080fe20000410000 */
[-C--:B------:R-:W-:Y:S01]  /*c3e0*/  FMUL.FTZ R35, R35, R13.reuse ;  /* 0x0000000d23237220 */ /* 0x080fe20000410000 */
[----:B------:R-:W-:Y:S01]  /*c3f0*/  FMUL.FTZ R38, R38, R13 ;  /* 0x0000000d26267220 */ /* 0x000fe20000410000 */
[----:B0-----:R-:W-:Y:S01]  /*c400*/  F2FP.F16.F32.PACK_AB R154, R170, R169 ;  /* 0x000000a9aa9a723e */ /* 0x001fe200000000ff */
        /* <DEDUP_REMOVED lines=57> */
[----:B0-----:R-:W-:Y:S01]  /*c7a0*/  F2FP.F16.F32.PACK_AB R159, R207, R202 ;  /* 0x000000cacf9f723e */ /* 0x001fe200000000ff */
        /* <DEDUP_REMOVED lines=40> */
[----:B------:R-:W-:Y:S01]  /*ca30*/  FMUL.FTZ R151, R151, R13 ;  /* 0x0000000d97977220 */ /* 0x000fe20000410000 */
[----:B------:R1:W-:Y:S01]  /*ca40*/  STSM.16.M88.4 [R185+0x36400], R152 ;  /* 0x03640098b9007844 */ /* 0x0003e20000000200 */
[----:B------:R-:W-:-:S02]  /*ca50*/  VIADD R199, R197, 0x80 ;  /* 0x00000080c5c77836 */ /* 0x000fc40000000000 */
[----:B------:R-:W-:Y:S01]  /*ca60*/  FFMA.FTZ R5, R14, R5, R21 ;  /* 0x000000050e057223 */ /* 0x000fe20000010015 */
[----:B------:R-:W-:Y:S01]  /*ca70*/  FFMA.FTZ R6, R13, R6, R10 ;  /* 0x000000060d067223 */ /* 0x000fe2000001000a */
[----:B------:R1:W-:Y:S01]  /*ca80*/  STSM.16.M88.4 [R189], R156 ;  /* 0x0000009cbd007844 */ /* 0x0003e20000000200 */
[----:B------:R-:W-:Y:S01]  /*ca90*/  MUFU.EX2 R183, R183 ;  /* 0x000000b700b77308 */ /* 0x000fe20000000800 */
[----:B------:R-:W-:Y:S01]  /*caa0*/  FADD.FTZ R168, R168, R5 ;  /* 0x00000005a8a87221 */ /* 0x000fe20000010000 */
[----:B------:R-:W-:-:S03]  /*cab0*/  FADD.FTZ R203, R203, R6 ;  /* 0x00000006cbcb7221 */ /* 0x000fc60000010000 */
[----:B------:R-:W-:Y:S01]  /*cac0*/  FADD.FTZ R169, R169, R168 ;  /* 0x000000a8a9a97221 */ /* 0x000fe20000010000 */
[----:B------:R-:W-:Y:S02]  /*cad0*/  FADD.FTZ R12, R12, R203 ;  /* 0x000000cb0c0c7221 */ /* 0x000fe40000010000 */
[----:B------:R-:W2:Y:S01]  /*cae0*/  MUFU.EX2 R200, R200 ;  /* 0x000000c800c87308 */ /* 0x000ea20000000800 */
[----:B0-----:R-:W-:Y:S01]  /*caf0*/  F2FP.F16.F32.PACK_AB R163, R181, R180 ;  /* 0x000000b4b5a3723e */ /* 0x001fe200000000ff */
        /* <DEDUP_REMOVED lines=9> */
[----:B------:R-:W0:Y:S01]  /*cb90*/  MUFU.EX2 R173, R173 ;  /* 0x000000ad00ad7308 */ /* 0x000e220000000800 */
[----:B--2---:R-:W-:Y:S01]  /*cba0*/  F2FP.F16.F32.PACK_AB R164, R200, R183 ;  /* 0x000000b7c8a4723e */ /* 0x004fe200000000ff */
        /* <DEDUP_REMOVED lines=9> */
[----:B------:R-:W2:Y:S01]  /*cc40*/  MUFU.EX2 R211, R211 ;  /* 0x000000d300d37308 */ /* 0x000ea20000000800 */
[----:B0-----:R-:W-:Y:S01]  /*cc50*/  F2FP.F16.F32.PACK_AB R166, R173, R172 ;  /* 0x000000acada6723e */ /* 0x001fe200000000ff */
[----:B------:R-:W-:Y:S01]  /*cc60*/  FADD.FTZ R180, R180, R209 ;  /* 0x000000d1b4b47221 */ /* 0x000fe20000010000 */
[----:B------:R-:W-:-:S03]  /*cc70*/  FADD.FTZ R196, R196, R179 ;  /* 0x000000b3c4c47221 */ /* 0x000fc60000010000 */
[----:B------:R-:W-:Y:S01]  /*cc80*/  FADD.FTZ R181, R181, R180 ;  /* 0x000000b4b5b57221 */ /* 0x000fe20000010000 */
[----:B------:R-:W-:Y:S01]  /*cc90*/  FADD.FTZ R183, R183, R196 ;  /* 0x000000c4b7b77221 */ /* 0x000fe20000010000 */
[----:B------:R-:W-:Y:S03]  /*cca0*/  MUFU.EX2 R11, R11 ;  /* 0x0000000b000b7308 */ /* 0x000fe60000000800 */
[----:B------:R-:W-:-:S04]  /*ccb0*/  FADD.FTZ R183, R200, R183 ;  /* 0x000000b7c8b77221 */ /* 0x000fc80000010000 */
[----:B------:R-:W-:Y:S01]  /*ccc0*/  FADD.FTZ R172, R172, R183 ;  /* 0x000000b7acac7221 */ /* 0x000fe20000010000 */
[----:B------:R-:W0:Y:S01]  /*ccd0*/  MUFU.EX2 R198, R198 ;  /* 0x000000c600c67308 */ /* 0x000e220000000800 */
[----:B--2---:R-:W-:Y:S01]  /*cce0*/  F2FP.F16.F32.PACK_AB R165, R211, R186 ;  /* 0x000000bad3a5723e */ /* 0x004fe200000000ff */
[----:B------:R-:W-:Y:S01]  /*ccf0*/  FADD.FTZ R186, R186, R181 ;  /* 0x000000b5baba7221 */ /* 0x000fe20000010000 */
[----:B------:R-:W-:-:S03]  /*cd00*/  FADD.FTZ R5, R173, R172 ;  /* 0x000000acad057221 */ /* 0x000fc60000010000 */
[----:B------:R-:W-:Y:S01]  /*cd10*/  FADD.FTZ R186, R211, R186 ;  /* 0x000000bad3ba7221 */ /* 0x000fe20000010000 */
[----:B0-----:R-:W-:-:S03]  /*cd20*/  F2FP.F16.F32.PACK_AB R167, R198, R11 ;  /* 0x0000000bc6a7723e */ /* 0x001fc600000000ff */
[----:B------:R-:W-:Y:S02]  /*cd30*/  FADD.FTZ R11, R11, R186 ;  /* 0x000000ba0b0b7221 */ /* 0x000fe40000010000 */
[----:B------:R1:W-:Y:S01]  /*cd40*/  STSM.16.M88.4 [R188], R164 ;  /* 0x000000a4bc007844 */ /* 0x0003e20000000200 */
[----:B------:R-:W-:Y:S01]  /*cd50*/  WARPGROUP.ARRIVE ;  /* 0x00000000000079c5 */ /* 0x000fe20000000000 */
[----:B------:R-:W-:-:S05]  /*cd60*/  FADD.FTZ R6, R198, R11 ;  /* 0x0000000bc6067221 */ /* 0x000fca0000010000 */
[----:B------:R-:W-:Y:S01]  /*cd70*/  HGMMA.64x256x16.F32 R24, R152, gdesc[UR4].tnspB, R24, gsb0 ;  /* 0x43e0000498187df0 */ /* 0x000fe20008000818 */
[----:B------:R-:W-:Y:S01]  /*cd80*/  R2UR UR6, R199 ;  /* 0x00000000c70672ca */ /* 0x000fe200000e0000 */
[----:B------:R-:W-:Y:S01]  /*cd90*/  UMOV UR7, 0x40000040 ;  /* 0x4000004000077882 */ /* 0x000fe20000000000 */
[C---:B------:R-:W-:Y:S02]  /*cda0*/  VIADD R199, R197.reuse, 0x100 ;  /* 0x00000100c5c77836 */ /* 0x040fe40000000000 */
[----:B------:R-:W-:Y:S01]  /*cdb0*/  VIADD R197, R197, 0x180 ;  /* 0x00000180c5c57836 */ /* 0x000fe20000000000 */
[----:B------:R-:W-:Y:S02]  /*cdc0*/  WARPGROUP.DEPBAR.LE gsb0, 0x0 ;  /* 0x00008000000079c5 */ /* 0x000fe40000010000 */
[----:B------:R-:W-:-:S15]  /*cdd0*/  WARPGROUP.ARRIVE ;  /* 0x00000000000079c5 */ /* 0x000fde0000000000 */
[----:B------:R-:W-:-:S05]  /*cde0*/  NOP ;  /* 0x0000000000007918 */ /* 0x000fca0000000000 */
        /* <DEDUP_REMOVED lines=24> */
.L_x_7492:
[----:B------:R-:W-:Y:S01]  /*cf70*/  ISETP.LT.AND P1, PT, RZ, UR33, PT ;  /* 0x00000021ff007c0c */ /* 0x000fe2000bf21270 */
[----:B------:R-:W-:Y:S01]  /*cf80*/  VIADD R10, R9, 0x38860 ;  /* 0x00038860090a7836 */ /* 0x000fe20000000000 */
[----:B------:R-:W-:Y:S01]  /*cf90*/  UIADD3 UR33, UR33, -0x1, URZ ;  /* 0xffffffff21217890 */ /* 0x000fe2000fffe03f */
[----:B------:R-:W-:Y:S02]  /*cfa0*/  IMAD.MOV.U32 R13, RZ, RZ, R8 ;  /* 0x000000ffff0d7224 */ /* 0x000fe400078e0008 */
[----:B------:R-:W-:Y:S01]  /*cfb0*/  IMAD.MOV.U32 R14, RZ, RZ, R7 ;  /* 0x000000ffff0e7224 */ /* 0x000fe200078e0007 */
[----:B------:R-:W-:Y:S01]  /*cfc0*/  PRMT R10, R219, 0x654, R10 ;  /* 0x00000654db0a7816 */ /* 0x000fe2000000000a */
[----:B------:R-:W-:-:S03]  /*cfd0*/  IMAD.MOV.U32 R11, RZ, RZ, R2 ;  /* 0x000000ffff0b7224 */ /* 0x000fc600078e0002 */
[----:B------:R0:W-:Y:S03]  /*cfe0*/  SYNCS.ARRIVE.TRANS64.RED.A1T0 RZ, [R10+URZ], RZ ;  /* 0x000000ff0aff79a7 */ /* 0x0001e6000810043f */
[----:B------:R-:W-:Y:S05]  /*cff0*/  @P1 BRA `(.L_x_7493) ;  /* 0xffffffcc00c01947 */ /* 0x000fea000383ffff */
.L_x_7482:
[----:B------:R-:W1:Y:S01]  /*d000*/  SHFL.BFLY PT, R0, R5, 0x2, 0x1f ;  /* 0x0c401f0005007f89 */ /* 0x000e6200000e0000 */
[----:B------:R-:W-:Y:S01]  /*d010*/  IMAD.U32 R12, RZ, RZ, UR4 ;  /* 0x00000004ff0c7e24 */ /* 0x000fe2000f8e00ff */
[----:B------:R-:W-:Y:S02]  /*d020*/  UIADD3 UR36, UR36, 0x1, URZ ;  /* 0x0000000124247890 */ /* 0x000fe4000fffe03f */
[----:B------:R-:W0:Y:S01]  /*d030*/  SHFL.BFLY PT, R9, R6, 0x2, 0x1f ;  /* 0x0c401f0006097f89 */ /* 0x000e2200000e0000 */
[----:B------:R-:W-:Y:S08]  /*d040*/  BAR.ARV 0x8, 0x100 ;  /* 0x0204000000007b1d */ /* 0x000ff00000002000 */
[----:B------:R-:W-:Y:S01]  /*d050*/  BAR.SYNC.DEFER_BLOCKING 0xf, 0x100 ;  /* 0x03c4000000007b1d */ /* 0x000fe20000010000 */
[----:B-1----:R-:W-:Y:S01]  /*d060*/  FADD.FTZ R4, R0, R5 ;  /* 0x0000000500047221 */ /* 0x002fe20000010000 */
[----:B------:R-:W-:-:S02]  /*d070*/  VIADD R5, R2, 0x1 ;  /* 0x0000000102057836 */ /* 0x000fc40000000000 */
[----:B0-----:R-:W-:Y:S02]  /*d080*/  FADD.FTZ R10, R9, R6 ;  /* 0x00000006090a7221 */ /* 0x001fe40000010000 */
[----:B------:R-:W0:Y:S01]  /*d090*/  SHFL.BFLY PT, R3, R4, 0x1, 0x1f ;  /* 0x0c201f0004037f89 */ /* 0x000e2200000e0000 */
[----:B------:R-:W-:-:S03]  /*d0a0*/  ISETP.NE.AND P1, PT, R5, 0x2, PT ;  /* 0x000000020500780c */ /* 0x000fc60003f25270 */
[----:B------:R-:W1:Y:S01]  /*d0b0*/  SHFL.BFLY PT, R9, R10, 0x1, 0x1f ;  /* 0x0c201f000a097f89 */ /* 0x000e6200000e0000 */
[----:B------:R-:W-:-:S04]  /*d0c0*/  SEL R11, RZ, 0x1, P1 ;  /* 0x00000001ff0b7807 */ /* 0x000fc80000800000 */
[----:B------:R-:W-:Y:S01]  /*d0d0*/  LOP3.LUT R16, R16, R11, RZ, 0x3c, !PT ;  /* 0x0000000b10107212 */ /* 0x000fe200078e3cff */
[----:B0-----:R-:W-:Y:S01]  /*d0e0*/  FADD.FTZ R0, R4, R3 ;  /* 0x0000000304007221 */ /* 0x001fe20000010000 */
[----:B------:R-:W-:Y:S02]  /*d0f0*/  IMAD.MOV R3, RZ, RZ, -R184 ;  /* 0x000000ffff037224 */ /* 0x000fe400078e0ab8 */
[----:B------:R-:W-:Y:S02]  /*d100*/  IMAD.MOV.U32 R4, RZ, RZ, RZ ;  /* 0x000000ffff047224 */ /* 0x000fe400078e00ff */
[----:B-1----:R-:W-:Y:S01]  /*d110*/  FADD.FTZ R9, R10, R9 ;  /* 0x000000090a097221 */ /* 0x002fe20000010000 */
[----:B------:R-:W-:Y:S02]  /*d120*/  FSETP.NE.FTZ.AND P2, PT, R0, RZ, PT ;  /* 0x000000ff0000720b */ /* 0x000fe40003f55000 */
[----:B------:R-:W-:Y:S01]  /*d130*/  ISETP.NE.AND P0, PT, R18, R3, PT ;  /* 0x000000031200720c */ /* 0x000fe20003f05270 */
[----:B------:R-:W-:Y:S01]  /*d140*/  IMAD.MOV.U32 R3, RZ, RZ, RZ ;  /* 0x000000ffff037224 */ /* 0x000fe200078e00ff */
[----:B------:R-:W-:-:S09]  /*d150*/  FSETP.NE.FTZ.AND P3, PT, R9, RZ, PT ;  /* 0x000000ff0900720b */ /* 0x000fd20003f75000 */
[----:B------:R-:W0:Y:S02]  /*d160*/  @P2 MUFU.RCP R3, R0 ;  /* 0x0000000000032308 */ /* 0x000e240000001000 */
[----:B------:R-:W-:-:S05]  /*d170*/  @!P0 LEA R2, R2, R22, 0x6 ;  /* 0x0000001602028211 */ /* 0x000fca00078e30ff */
[----:B------:R-:W-:Y:S01]  /*d180*/  @!P0 IMAD R2, R2, 0x4, R17 ;  /* 0x0000000402028824 */ /* 0x000fe200078e0211 */
        /* <DEDUP_REMOVED lines=17> */
[----:B------:R-:W-:Y:S01]  /*d2a0*/  FMUL.FTZ R206, R48, R3 ;  /* 0x0000000330ce7220 */ /* 0x000fe20000410000 */
[----:B--2---:R-:W-:Y:S01]  /*d2b0*/  @P2 FMUL.FTZ R13, R10, 0.69314718246459960938 ;  /* 0x3f3172180a0d2820 */ /* 0x004fe20000410000 */
[----:B0-----:R-:W-:Y:S01]  /*d2c0*/  @P3 FMUL.FTZ R9, R12, 0.69314718246459960938 ;  /* 0x3f3172180c093820 */ /* 0x001fe20000410000 */
[----:B-1----:R-:W-:-:S02]  /*d2d0*/  IMAD.U32 R2, RZ, RZ, UR4 ;  /* 0x00000004ff027e24 */ /* 0x002fc4000f8e00ff */
[-C--:B------:R-:W-:Y:S01]  /*d2e0*/  FMUL.FTZ R203, R49, R3.reuse ;  /* 0x0000000331cb7220 */ /* 0x080fe20000410000 */
[-C--:B------:R-:W-:Y:S01]  /*d2f0*/  FMUL.FTZ R204, R52, R3.reuse ;  /* 0x0000000334cc7220 */ /* 0x080fe20000410000 */
[-C--:B------:R-:W-:Y:S01]  /*d300*/  FMUL.FTZ R201, R53, R3.reuse ;  /* 0x0000000335c97220 */ /* 0x080fe20000410000 */
[----:B------:R-:W-:Y:S01]  /*d310*/  @P2 FMUL.FTZ R2, R2, 0.69314718246459960938 ;  /* 0x3f31721802022820 */ /* 0x000fe20000410000 */
        /* <DEDUP_REMOVED lines=50> */
[----:B------:R-:W-:Y:S01]  /*d640*/  @P2 FFMA.FTZ R3, R2, R7, R13 ;  /* 0x0000000702032223 */ /* 0x000fe2000001000d */
        /* <DEDUP_REMOVED lines=67> */
[----:B------:R-:W-:Y:S01]  /*da80*/  SEL R2, R5, RZ, P1 ;  /* 0x000000ff05027207 */ /* 0x000fe20000800000 */
[----:B------:R-:W-:Y:S06]  /*da90*/  BAR.ARV 0xe, 0x100 ;  /* 0x0384000000007b1d */ /* 0x000fec0000002000 */
.L_x_7452:
[----:B------:R-:W0:Y:S01]  /*daa0*/  S2R R219, SR_CgaCtaId ;  /* 0x0000000000db7919 */ /* 0x000e220000008800 */
[----:B------:R-:W-:Y:S01]  /*dab0*/  MOV R4, 0x400 ;  /* 0x0000040000047802 */ /* 0x000fe20000000f00 */
[----:B------:R-:W-:Y:S01]  /*dac0*/  BSSY B0, `(.L_x_7494) ;  /* 0x00002a7000007945 */ /* 0x000fe20003800000 */
[----:B------:R-:W-:Y:S02]  /*dad0*/  BAR.SYNC.DEFER_BLOCKING 0x5, 0x180 ;  /* 0x0146000000007b1d */ /* 0x000fe40000010000 */
[----:B0-----:R-:W-:-:S05]  /*dae0*/  LEA R17, R219, R4, 0x18 ;  /* 0x00000004db117211 */ /* 0x001fca00078ec0ff */
[----:B------:R-:W0:Y:S02]  /*daf0*/  LDS R4, [R17+0x388d0] ;  /* 0x0388d00011047984 */ /* 0x000e240000000800 */
[----:B0-----:R-:W-:Y:S01]  /*db00*/  R2UR UR4, R4 ;  /* 0x00000000040472ca */ /* 0x001fe200000e0000 */
[----:B------:R-:W-:Y:S06]  /*db10*/  BAR.ARV 0x4, 0x180 ;  /* 0x0106000000007b1d */ /* 0x000fec0000002000 */
[----:B------:R-:W-:Y:S08]  /*db20*/  @P0 BRA `(.L_x_7495) ;  /* 0x0000001c00880947 */ /* 0x000ff00003800000 */
[----:B------:R-:W0:Y:S01]  /*db30*/  S2R R4, SR_SWINHI ;  /* 0x0000000000047919 */ /* 0x000e220000002f00 */
[----:B------:R-:W-:Y:S01]  /*db40*/  IMAD R7, R215, 0x40, R23 ;  /* 0x00000040d7077824 */ /* 0x000fe200078e0217 */
[----:B------:R-:W-:Y:S01]  /*db50*/  F2FP.F16.F32.PACK_AB R6, R6, R197 ;  /* 0x000000c50606723e */ /* 0x000fe200000000ff */
[----:B------:R-:W-:Y:S01]  /*db60*/  USHF.R.S32.HI UR12, URZ, 0x1f, UR37 ;  /* 0x0000001f3f0c7899 */ /* 0x000fe20008011425 */
[----:B------:R-:W-:Y:S01]  /*db70*/  BAR.SYNC.DEFER_BLOCKING 0x1, 0x100 ;  /* 0x0044000000007b1d */ /* 0x000fe20000010000 */
[----:B------:R-:W-:Y:S01]  /*db80*/  F2FP.F16.F32.PACK_AB R128, R129, R128 ;  /* 0x000000808180723e */ /* 0x000fe200000000ff */
[----:B------:R-:W-:Y:S01]  /*db90*/  USHF.R.S32.HI UR13, URZ, 0x1f, UR39 ;  /* 0x0000001f3f0d7899 */ /* 0x000fe20008011427 */
        /* <DEDUP_REMOVED lines=12> */
[----:B0-----:R-:W-:-:S03]  /*dc60*/  MOV R97, R4 ;  /* 0x0000000400617202 */ /* 0x001fc60000000f00 */
        /* <DEDUP_REMOVED lines=8> */
[----:B------:R-:W-:Y:S02]  /*dcf0*/  LOP3.LUT R44, R49, 0x380, RZ, 0xc0, !PT ;  /* 0x00000380312c7812 */ /* 0x000fe400078ec0ff */
[----:B------:R-:W-:Y:S01]  /*dd00*/  SHF.R.U64 R40, R40, 0x3, RZ ;  /* 0x0000000328287819 */ /* 0x000fe200000012ff */
[----:B------:R-:W-:Y:S01]  /*dd10*/  IMAD.X R109, RZ, RZ, R5, P4 ;  /* 0x000000ffff6d7224 */ /* 0x000fe200020e0605 */
[----:B------:R-:W-:-:S02]  /*dd20*/  LOP3.LUT R48, R53, 0x380, RZ, 0xc0, !PT ;  /* 0x0000038035307812 */ /* 0x000fc400078ec0ff */
[----:B------:R-:W-:Y:S02]  /*dd30*/  SHF.R.U64 R44, R44, 0x3, RZ ;  /* 0x000000032c2c7819 */ /* 0x000fe400000012ff */
[C---:B------:R-:W-:Y:S02]  /*dd40*/  IADD3 R37, P6, R4.reuse, 0x2020, RZ ;  /* 0x0000202004257810 */ /* 0x040fe40007fde0ff */
[C---:B------:R-:W-:Y:S02]  /*dd50*/  IADD3 R36, P3, R4.reuse, 0x2000, RZ ;  /* 0x0000200004247810 */ /* 0x040fe40007f7e0ff */
[----:B------:R-:W-:Y:S01]  /*dd60*/  IADD3 R33, P5, R4, 0x2040, RZ ;  /* 0x0000204004217810 */ /* 0x000fe20007fbe0ff */
[--C-:B------:R-:W-:Y:S01]  /*dd70*/  IMAD.X R117, RZ, RZ, R5.reuse, P6 ;  /* 0x000000ffff757224 */ /* 0x100fe200030e0605 */
[----:B------:R-:W-:Y:S01]  /*dd80*/  LOP3.LUT R100, R40, R45, RZ, 0x3c, !PT ;  /* 0x0000002d28647212 */ /* 0x000fe200078e3cff */
[--C-:B------:R-:W-:Y:S01]  /*dd90*/  IMAD.X R113, RZ, RZ, R5.reuse, P3 ;  /* 0x000000ffff717224 */ /* 0x100fe200018e0605 */
[----:B------:R-:W-:Y:S01]  /*dda0*/  SHF.R.U64 R40, R48, 0x3, RZ ;  /* 0x0000000330287819 */ /* 0x000fe200000012ff */
[----:B------:R-:W-:Y:S01]  /*ddb0*/  IMAD.X R123, RZ, RZ, R5, P5 ;  /* 0x000000ffff7b7224 */ /* 0x000fe200028e0605 */
[----:B------:R-:W-:-:S02]  /*ddc0*/  LOP3.LUT R104, R44, R49, RZ, 0x3c, !PT ;  /* 0x000000312c687212 */ /* 0x000fc400078e3cff */
[----:B------:R-:W-:Y:S02]  /*ddd0*/  LOP3.LUT R44, R37, 0x380, RZ, 0xc0, !PT ;  /* 0x00000380252c7812 */ /* 0x000fe400078ec0ff */
[----:B------:R-:W-:Y:S02]  /*dde0*/  IADD3 R14, P2, R4, 0x2060, RZ ;  /* 0x00002060040e7810 */ /* 0x000fe40007f5e0ff */
[----:B------:R-:W-:Y:S02]  /*ddf0*/  LOP3.LUT R45, R36, 0x380, RZ, 0xc0, !PT ;  /* 0x00000380242d7812 */ /* 0x000fe400078ec0ff */
[----:B------:R-:W-:Y:S01]  /*de00*/  LOP3.LUT R48, R33, 0x380, RZ, 0xc0, !PT ;  /* 0x0000038021307812 */ /* 0x000fe200078ec0ff */
[----:B------:R-:W-:Y:S01]  /*de10*/  IMAD.X R127, RZ, RZ, R5, P2 ;  /* 0x000000ffff7f7224 */ /* 0x000fe200010e0605 */
[----:B------:R-:W-:Y:S02]  /*de20*/  LOP3.LUT R108, R40, R53, RZ, 0x3c, !PT ;  /* 0x00000035286c7212 */ /* 0x000fe400078e3cff */
[----:B------:R-:W-:-:S02]  /*de30*/  SHF.R.U64 R40, R44, 0x3, RZ ;  /* 0x000000032c287819 */ /* 0x000fc400000012ff */
[----:B------:R-:W-:Y:S02]  /*de40*/  SHF.R.U64 R45, R45, 0x3, RZ ;  /* 0x000000032d2d7819 */ /* 0x000fe400000012ff */
[----:B------:R-:W-:Y:S02]  /*de50*/  LOP3.LUT R49, R14, 0x380, RZ, 0xc0, !PT ;  /* 0x000003800e317812 */ /* 0x000fe400078ec0ff */
[----:B------:R-:W-:Y:S02]  /*de60*/  SHF.R.U64 R44, R48, 0x3, RZ ;  /* 0x00000003302c7819 */ /* 0x000fe400000012ff */
[C---:B------:R-:W-:Y:S02]  /*de70*/  IADD3 R12, P1, R4.reuse, 0x4000, RZ ;  /* 0x00004000040c7810 */ /* 0x040fe40007f3e0ff */
[C---:B------:R-:W-:Y:S02]  /*de80*/  IADD3 R24, P0, R4.reuse, 0x4020, RZ ;  /* 0x0000402004187810 */ /* 0x040fe40007f1e0ff */
[----:B------:R-:W-:Y:S01]  /*de90*/  IADD3 R20, P4, R4, 0x4040, RZ ;  /* 0x0000404004147810 */ /* 0x000fe20007f9e0ff */
[--C-:B------:R-:W-:Y:S01]  /*dea0*/  IMAD.X R13, RZ, RZ, R5.reuse, P1 ;  /* 0x000000ffff0d7224 */ /* 0x100fe200008e0605 */
[----:B------:R-:W-:Y:S01]  /*deb0*/  LOP3.LUT R116, R40, R37, RZ, 0x3c, !PT ;  /* 0x0000002528747212 */ /* 0x000fe200078e3cff */
[--C-:B------:R-:W-:Y:S01]  /*dec0*/  IMAD.X R15, RZ, RZ, R5.reuse, P0 ;  /* 0x000000ffff0f7224 */ /* 0x100fe200000e0605 */
[----:B------:R-:W-:Y:S01]  /*ded0*/  LOP3.LUT R112, R45, R36, RZ, 0x3c, !PT ;  /* 0x000000242d707212 */ /* 0x000fe200078e3cff */
[----:B------:R-:W-:Y:S01]  /*dee0*/  IMAD.X R25, RZ, RZ, R5, P4 ;  /* 0x000000ffff197224 */ /* 0x000fe200020e0605 */
[----:B------:R-:W-:-:S02]  /*def0*/  SHF.R.U64 R37, R49, 0x3, RZ ;  /* 0x0000000331257819 */ /* 0x000fc400000012ff */
[----:B------:R-:W-:Y:S02]  /*df00*/  LOP3.LUT R122, R44, R33, RZ, 0x3c, !PT ;  /* 0x000000212c7a7212 */ /* 0x000fe400078e3cff */
[----:B------:R-:W-:Y:S02]  /*df10*/  LOP3.LUT R9, R4, 0x380, RZ, 0xc0, !PT ;  /* 0x0000038004097812 */ /* 0x000fe400078ec0ff */
[----:B------:R-:W-:Y:S02]  /*df20*/  LOP3.LUT R33, R12, 0x380, RZ, 0xc0, !PT ;  /* 0x000003800c217812 */ /* 0x000fe400078ec0ff */
[----:B------:R-:W-:Y:S02]  /*df30*/  LOP3.LUT R36, R24, 0x380, RZ, 0xc0, !PT ;  /* 0x0000038018247812 */ /* 0x000fe400078ec0ff */
[----:B------:R-:W-:Y:S02]  /*df40*/  IADD3 R28, P3, R4, 0x4060, RZ ;  /* 0x00004060041c7810 */ /* 0x000fe40007f7e0ff */
[----:B------:R-:W-:-:S02]  /*df50*/  LOP3.LUT R45, R20, 0x380, RZ, 0xc0, !PT ;  /* 0x00000380142d7812 */ /* 0x000fc400078ec0ff */
[----:B------:R-:W-:Y:S01]  /*df60*/  LOP3.LUT R126, R37, R14, RZ, 0x3c, !PT ;  /* 0x0000000e257e7212 */ /* 0x000fe200078e3cff */
[----:B------:R-:W-:Y:S01]  /*df70*/  IMAD.X R29, RZ, RZ, R5, P3 ;  /* 0x000000ffff1d7224 */ /* 0x000fe200018e0605 */
[----:B------:R-:W-:Y:S02]  /*df80*/  IADD3 R8, P2, R4, 0x6040, RZ ;  /* 0x0000604004087810 */ /* 0x000fe40007f5e0ff */
[----:B------:R-:W-:Y:S02]  /*df90*/  SHF.R.U64 R9, R9, 0x3, RZ ;  /* 0x0000000309097819 */ /* 0x000fe400000012ff */
[----:B------:R-:W-:Y:S02]  /*dfa0*/  SHF.R.U64 R33, R33, 0x3, RZ ;  /* 0x0000000321217819 */ /* 0x000fe400000012ff */
[----:B------:R-:W-:Y:S02]  /*dfb0*/  SHF.R.U64 R37, R36, 0x3, RZ ;  /* 0x0000000324257819 */ /* 0x000fe400000012ff */
        /* <DEDUP_REMOVED lines=10> */
[----:B------:R-:W-:-:S02]  /*e060*/  LOP3.LUT R14, R37, R24, RZ, 0x3c, !PT ;  /* 0x00000018250e7212 */ /* 0x000fc400078e3cff */
[----:B------:R-:W-:Y:S02]  /*e070*/  SHF.R.U64 R33, R36, 0x3, RZ ;  /* 0x0000000324217819 */ /* 0x000fe400000012ff */
[----:B------:R-:W-:Y:S02]  /*e080*/  LOP3.LUT R24, R45, R20, RZ, 0x3c, !PT ;  /* 0x000000142d187212 */ /* 0x000fe400078e3cff */
[----:B------:R-:W-:Y:S02]  /*e090*/  LOP3.LUT R20, R10, 0x380, RZ, 0xc0, !PT ;  /* 0x000003800a147812 */ /* 0x000fe400078ec0ff */
[----:B------:R-:W-:Y:S02]  /*e0a0*/  IADD3 R65, P2, R96, 0x1000, RZ ;  /* 0x0000100060417810 */ /* 0x000fe40007f5e0ff */
[----:B------:R-:W-:Y:S02]  /*e0b0*/  LOP3.LUT R28, R33, R28, RZ, 0x3c, !PT ;  /* 0x0000001c211c7212 */ /* 0x000fe400078e3cff */
[----:B------:R-:W-:-:S02]  /*e0c0*/  SHF.R.U64 R33, R20, 0x3, RZ ;  /* 0x0000000314217819 */ /* 0x000fc400000012ff */
[----:B------:R-:W-:Y:S02]  /*e0d0*/  LOP3.LUT R64, R65, 0x380, RZ, 0xc0, !PT ;  /* 0x0000038041407812 */ /* 0x000fe400078ec0ff */
[----:B------:R-:W-:Y:S02]  /*e0e0*/  LOP3.LUT R20, R7, 0x380, RZ, 0xc0, !PT ;  /* 0x0000038007147812 */ /* 0x000fe400078ec0ff */
[----:B------:R-:W-:Y:S02]  /*e0f0*/  LOP3.LUT R37, R32, 0x380, RZ, 0xc0, !PT ;  /* 0x0000038020257812 */ /* 0x000fe400078ec0ff */
[----:B------:R-:W-:Y:S02]  /*e100*/  LOP3.LUT R40, R33, R10, RZ, 0x3c, !PT ;  /* 0x0000000a21287212 */ /* 0x000fe400078e3cff */
[----:B------:R-:W-:Y:S02]  /*e110*/  SHF.R.U64 R64, R64, 0x3, RZ ;  /* 0x0000000340407819 */ /* 0x000fe400000012ff */
[----:B------:R-:W-:-:S02]  /*e120*/  SHF.R.U64 R10, R20, 0x3, RZ ;  /* 0x00000003140a7819 */ /* 0x000fc400000012ff */
[----:B------:R-:W-:Y:S02]  /*e130*/  SHF.R.U64 R37, R37, 0x3, RZ ;  /* 0x0000000325257819 */ /* 0x000fe400000012ff */
[----:B------:R-:W-:Y:S01]  /*e140*/  LOP3.LUT R64, R64, R65, RZ, 0x3c, !PT ;  /* 0x0000004140407212 */ /* 0x000fe200078e3cff */
[----:B------:R-:W-:Y:S01]  /*e150*/  IMAD.X R65, RZ, RZ, R97, P2 ;  /* 0x000000ffff417224 */ /* 0x000fe200010e0661 */
[----:B------:R-:W-:Y:S02]  /*e160*/  LOP3.LUT R10, R10, R7, RZ, 0x3c, !PT ;  /* 0x000000070a0a7212 */ /* 0x000fe400078e3cff */
[C---:B------:R-:W-:Y:S02]  /*e170*/  IADD3 R33, P1, R96.reuse, 0x7000, RZ ;  /* 0x0000700060217810 */ /* 0x040fe40007f3e0ff */
[----:B------:R-:W-:Y:S02]  /*e180*/  IADD3 R7, P2, R96, 0x8000, RZ ;  /* 0x0000800060077810 */ /* 0x000fe40007f5e0ff */
[----:B------:R-:W-:-:S02]  /*e190*/  LOP3.LUT R56, R37, R32, RZ, 0x3c, !PT ;  /* 0x0000002025387212 */ /* 0x000fc400078e3cff */
[----:B------:R-:W-:Y:S02]  /*e1a0*/  LOP3.LUT R32, R33, 0x380, RZ, 0xc0, !PT ;  /* 0x0000038021207812 */ /* 0x000fe400078ec0ff */
[----:B------:R-:W-:Y:S02]  /*e1b0*/  LOP3.LUT R20, R7, 0x380, RZ, 0xc0, !PT ;  /* 0x0000038007147812 */ /* 0x000fe400078ec0ff */
[----:B------:R-:W-:Y:S02]  /*e1c0*/  SHF.R.U64 R32, R32, 0x3, RZ ;  /* 0x0000000320207819 */ /* 0x000fe400000012ff */
[----:B------:R-:W-:Y:S02]  /*e1d0*/  SHF.R.U64 R20, R20, 0x3, RZ ;  /* 0x0000000314147819 */ /* 0x000fe400000012ff */
[----:B------:R-:W-:Y:S02]  /*e1e0*/  LOP3.LUT R32, R32, R33, RZ, 0x3c, !PT ;  /* 0x0000002120207212 */ /* 0x000fe400078e3cff */
[----:B------:R-:W-:-:S02]  /*e1f0*/  IADD3.X R57, RZ, R5, RZ, P5, !PT ;  /* 0x00000005ff397210 */ /* 0x000fc40002ffe4ff */
[----:B------:R-:W-:Y:S02]  /*e200*/  LOP3.LUT R20, R20, R7, RZ, 0x3c, !PT ;  /* 0x0000000714147212 */ /* 0x000fe400078e3cff */
[----:B------:R-:W-:Y:S02]  /*e210*/  MOV R33, R4 ;  /* 0x0000000400217202 */ /* 0x000fe40000000f00 */
[----:B------:R-:W-:Y:S01]  /*e220*/  F2FP.F16.F32.PACK_AB R4, R21, R200 ;  /* 0x000000c81504723e */ /* 0x000fe200000000ff */
[----:B------:R-:W-:Y:S01]  /*e230*/  IMAD.X R21, RZ, RZ, R97, P2 ;  /* 0x000000ffff157224 */ /* 0x000fe200010e0661 */
[----:B------:R-:W-:Y:S02]  /*e240*/  F2FP.F16.F32.PACK_AB R5, R27, R26 ;  /* 0x0000001a1b05723e */ /* 0x000fe400000000ff */
[----:B------:R-:W-:Y:S02]  /*e250*/  F2FP.F16.F32.PACK_AB R7, R31, R30 ;  /* 0x0000001e1f07723e */ /* 0x000fe400000000ff */
[----:B------:R-:W-:-:S02]  /*e260*/  IADD3 R61, P3, R96, 0x2000, RZ ;  /* 0x00002000603d7810 */ /* 0x000fc40007f7e0ff */
[----:B------:R-:W-:Y:S01]  /*e270*/  LOP3.LUT R45, R8, 0x380, RZ, 0xc0, !PT ;  /* 0x00000380082d7812 */ /* 0x000fe200078ec0ff */
[----:B------:R0:W-:Y:S01]  /*e280*/  STSM.16.M88.4 [R33], R4 ;  /* 0x0000000421007844 */ /* 0x0001e20000000200 */
[----:B------:R-:W-:Y:S02]  /*e290*/  LOP3.LUT R60, R61, 0x380, RZ, 0xc0, !PT ;  /* 0x000003803d3c7812 */ /* 0x000fe400078ec0ff */
[----:B------:R-:W-:Y:S01]  /*e2a0*/  SHF.R.U64 R45, R45, 0x3, RZ ;  /* 0x000000032d2d7819 */ /* 0x000fe200000012ff */
[----:B------:R-:W1:Y:S01]  /*e2b0*/  SHFL.IDX PT, R4, R216, RZ, 0x1f ;  /* 0x00001fffd8047589 */ /* 0x000e6200000e0000 */
[----:B------:R-:W-:Y:S02]  /*e2c0*/  SHF.R.U64 R60, R60, 0x3, RZ ;  /* 0x000000033c3c7819 */ /* 0x000fe400000012ff */
[----:B------:R-:W-:Y:S02]  /*e2d0*/  LOP3.LUT R8, R45, R8, RZ, 0x3c, !PT ;  /* 0x000000082d087212 */ /* 0x000fe400078e3cff */
[----:B------:R-:W-:Y:S01]  /*e2e0*/  LOP3.LUT R60, R60, R61, RZ, 0x3c, !PT ;  /* 0x0000003d3c3c7212 */ /* 0x000fe200078e3cff */
[----:B------:R-:W-:Y:S01]  /*e2f0*/  IMAD.X R61, RZ, RZ, R97, P3 ;  /* 0x000000ffff3d7224 */ /* 0x000fe200018e0661 */
[----:B------:R-:W-:-:S02]  /*e300*/  IADD3 R53, P4, R96, 0x3000, RZ ;  /* 0x0000300060357810 */ /* 0x000fc40007f9e0ff */
[C---:B------:R-:W-:Y:S02]  /*e310*/  IADD3 R49, P5, R96.reuse, 0x4000, RZ ;  /* 0x0000400060317810 */ /* 0x040fe40007fbe0ff */
[C---:B------:R-:W-:Y:S01]  /*e320*/  IADD3 R45, P6, R96.reuse, 0x5000, RZ ;  /* 0x00005000602d7810 */ /* 0x040fe20007fde0ff */
[----:B0-----:R-:W-:Y:S01]  /*e330*/  IMAD.X R33, RZ, RZ, R97, P1 ;  /* 0x000000ffff217224 */ /* 0x001fe200008e0661 */
[C---:B------:R-:W-:Y:S02]  /*e340*/  IADD3 R37, P0, R96.reuse, 0x6000, RZ ;  /* 0x0000600060257810 */ /* 0x040fe40007f1e0ff */
[----:B------:R-:W-:Y:S02]  /*e350*/  IADD3 R69, P3, R96, 0x9000, RZ ;  /* 0x0000900060457810 */ /* 0x000fe40007f7e0ff */
        /* <DEDUP_REMOVED lines=23> */
[C---:B------:R-:W-:Y:S02]  /*e4d0*/  IADD3 R77, P5, R96.reuse, 0xb000, RZ ;  /* 0x0000b000604d7810 */ /* 0x040fe40007fbe0ff */
[C---:B------:R-:W-:Y:S02]  /*e4e0*/  IADD3 R81, P6, R96.reuse, 0xc000, RZ ;  /* 0x0000c00060517810 */ /* 0x040fe40007fde0ff */
[C---:B------:R-:W-:Y:S02]  /*e4f0*/  IADD3 R85, P0, R96.reuse, 0xd000, RZ ;  /* 0x0000d00060557810 */ /* 0x040fe40007f1e0ff */
[C---:B------:R-:W-:Y:S02]  /*e500*/  IADD3 R89, P1, R96.reuse, 0xe000, RZ ;  /* 0x0000e00060597810 */ /* 0x040fe40007f3e0ff */
[----:B------:R-:W-:Y:S02]  /*e510*/  IADD3 R93, P2, R96, 0xf000, RZ ;  /* 0x0000f000605d7810 */ /* 0x000fe40007f5e0ff */
[----:B-1----:R-:W-:-:S02]  /*e520*/  ISETP.NE.AND P3, PT, R4, RZ, PT ;  /* 0x000000ff0400720c */ /* 0x002fc40003f65270 */
[----:B------:R-:W-:Y:S02]  /*e530*/  LOP3.LUT R96, R5, R96, RZ, 0x3c, !PT ;  /* 0x0000006005607212 */ /* 0x000fe400078e3cff */
        /* <DEDUP_REMOVED lines=8> */
[----:B------:R-:W-:Y:S02]  /*e5c0*/  MOV R35, R10 ;  /* 0x0000000a00237202 */ /* 0x000fe40000000f00 */
[----:B------:R-:W-:Y:S02]  /*e5d0*/  MOV R105, R104 ;  /* 0x0000006800697202 */ /* 0x000fe40000000f00 */
[----:B------:R-:W-:Y:S02]  /*e5e0*/  MOV R109, R12 ;  /* 0x0000000c006d7202 */ /* 0x000fe40000000f00 */
[----:B------:R-:W-:-:S02]  /*e5f0*/  MOV R100, R14 ;  /* 0x0000000e00647202 */ /* 0x000fc40000000f00 */
[----:B------:R-:W-:Y:S02]  /*e600*/  F2FP.F16.F32.PACK_AB R8, R207, R210 ;  /* 0x000000d2cf08723e */ /* 0x000fe400000000ff */
        /* <DEDUP_REMOVED lines=8> */
[----:B------:R-:W-:Y:S02]  /*e690*/  MOV R112, R112 ;  /* 0x0000007000707202 */ /* 0x000fe40000000f00 */
[----:B0-----:R-:W-:Y:S01]  /*e6a0*/  F2FP.F16.F32.PACK_AB R4, R198, R202 ;  /* 0x000000cac604723e */ /* 0x001fe200000000ff */
[----:B------:R-:W-:Y:S01]  /*e6b0*/  STSM.16.M88.4 [R168], R12 ;  /* 0x0000000ca8007844 */ /* 0x000fe20000000200 */
[----:B------:R-:W-:Y:S02]  /*e6c0*/  F2FP.F16.F32.PACK_AB R5, R59, R58 ;  /* 0x0000003a3b05723e */ /* 0x000fe400000000ff */
[----:B------:R-:W-:Y:S02]  /*e6d0*/  F2FP.F16.F32.PACK_AB R6, R183, R199 ;  /* 0x000000c7b706723e */ /* 0x000fe400000000ff */
[----:B------:R-:W-:-:S02]  /*e6e0*/  F2FP.F16.F32.PACK_AB R7, R63, R62 ;  /* 0x0000003e3f07723e */ /* 0x000fc400000000ff */
[----:B------:R-:W-:Y:S02]  /*e6f0*/  MOV R104, R24 ;  /* 0x0000001800687202 */ /* 0x000fe40000000f00 */
[----:B------:R-:W-:Y:S01]  /*e700*/  MOV R116, R116 ;  /* 0x0000007400747202 */ /* 0x000fe20000000f00 */
[----:B------:R0:W-:Y:S01]  /*e710*/  STSM.16.M88.4 [R112], R4 ;  /* 0x0000000470007844 */ /* 0x0001e20000000200 */
[----:B------:R-:W-:Y:S02]  /*e720*/  MOV R108, R28 ;  /* 0x0000001c006c7202 */ /* 0x000fe40000000f00 */
[----:B------:R-:W-:Y:S02]  /*e730*/  F2FP.F16.F32.PACK_AB R24, R181, R196 ;  /* 0x000000c4b518723e */ /* 0x000fe400000000ff */
[----:B------:R-:W-:Y:S02]  /*e740*/  F2FP.F16.F32.PACK_AB R25, R67, R66 ;  /* 0x000000424319723e */ /* 0x000fe400000000ff */
[----:B------:R-:W-:-:S02]  /*e750*/  F2FP.F16.F32.PACK_AB R26, R179, R182 ;  /* 0x000000b6b31a723e */ /* 0x000fc400000000ff */
[----:B------:R-:W-:Y:S02]  /*e760*/  F2FP.F16.F32.PACK_AB R27, R71, R70 ;  /* 0x00000046471b723e */ /* 0x000fe400000000ff */
[----:B------:R-:W-:Y:S02]  /*e770*/  MOV R122, R122 ;  /* 0x0000007a007a7202 */ /* 0x000fe40000000f00 */
[----:B------:R-:W-:Y:S01]  /*e780*/  MOV R113, R40 ;  /* 0x0000002800717202 */ /* 0x000fe20000000f00 */
[----:B------:R1:W-:Y:S01]  /*e790*/  STSM.16.M88.4 [R116], R24 ;  /* 0x0000001874007844 */ /* 0x0003e20000000200 */
        /* <DEDUP_REMOVED lines=16> */
[----:B0-----:R-:W-:-:S02]  /*e8a0*/  F2FP.F16.F32.PACK_AB R4, R164, R167 ;  /* 0x000000a7a404723e */ /* 0x001fc400000000ff */
[----:B------:R-:W-:Y:S01]  /*e8b0*/  F2FP.F16.F32.PACK_AB R5, R99, R98 ;  /* 0x000000626305723e */ /* 0x000fe200000000ff */
[----:B------:R2:W-:Y:S01]  /*e8c0*/  STSM.16.M88.4 [R109], R56 ;  /* 0x000000386d007844 */ /* 0x0005e20000000200 */
[----:B------:R-:W-:Y:S02]  /*e8d0*/  F2FP.F16.F32.PACK_AB R6, R162, R165 ;  /* 0x000000a5a206723e */ /* 0x000fe400000000ff */
[----:B------:R-:W-:Y:S02]  /*e8e0*/  F2FP.F16.F32.PACK_AB R7, R103, R102 ;  /* 0x000000666707723e */ /* 0x000fe400000000ff */
[----:B------:R-:W-:Y:S02]  /*e8f0*/  F2FP.F16.F32.PACK_AB R8, R160, R163 ;  /* 0x000000a3a008723e */ /* 0x000fe400000000ff */
[----:B------:R-:W-:Y:S01]  /*e900*/  F2FP.F16.F32.PACK_AB R9, R107, R106 ;  /* 0x0000006a6b09723e */ /* 0x000fe200000000ff */
[----:B------:R2:W-:Y:S01]  /*e910*/  STSM.16.M88.4 [R100], R4 ;  /* 0x0000000464007844 */ /* 0x0005e20000000200 */
[----:B------:R-:W-:-:S02]  /*e920*/  F2FP.F16.F32.PACK_AB R10, R158, R161 ;  /* 0x000000a19e0a723e */ /* 0x000fc400000000ff */
[----:B------:R-:W-:Y:S02]  /*e930*/  F2FP.F16.F32.PACK_AB R11, R111, R110 ;  /* 0x0000006e6f0b723e */ /* 0x000fe400000000ff */
[----:B------:R-:W-:Y:S02]  /*e940*/  F2FP.F16.F32.PACK_AB R12, R156, R159 ;  /* 0x0000009f9c0c723e */ /* 0x000fe400000000ff */
[----:B------:R-:W-:Y:S01]  /*e950*/  F2FP.F16.F32.PACK_AB R13, R115, R114 ;  /* 0x00000072730d723e */ /* 0x000fe200000000ff */
[----:B------:R2:W-:Y:S01]  /*e960*/  STSM.16.M88.4 [R104], R8 ;  /* 0x0000000868007844 */ /* 0x0005e20000000200 */
[----:B------:R-:W-:Y:S02]  /*e970*/  F2FP.F16.F32.PACK_AB R14, R154, R157 ;  /* 0x0000009d9a0e723e */ /* 0x000fe400000000ff */
[----:B------:R-:W-:Y:S02]  /*e980*/  F2FP.F16.F32.PACK_AB R15, R119, R118 ;  /* 0x00000076770f723e */ /* 0x000fe400000000ff */
[----:B-1----:R-:W-:-:S02]  /*e990*/  F2FP.F16.F32.PACK_AB R24, R121, R155 ;  /* 0x0000009b7918723e */ /* 0x002fc400000000ff */
[----:B------:R-:W-:Y:S01]  /*e9a0*/  F2FP.F16.F32.PACK_AB R25, R120, R19 ;  /* 0x000000137819723e */ /* 0x000fe200000000ff */
[----:B------:R2:W-:Y:S01]  /*e9b0*/  STSM.16.M88.4 [R108], R12 ;  /* 0x0000000c6c007844 */ /* 0x0005e20000000200 */
[----:B------:R-:W-:Y:S02]  /*e9c0*/  F2FP.F16.F32.PACK_AB R26, R125, R124 ;  /* 0x0000007c7d1a723e */ /* 0x000fe400000000ff */
[----:B------:R-:W-:Y:S02]  /*e9d0*/  F2FP.F16.F32.PACK_AB R27, R153, R152 ;  /* 0x00000098991b723e */ /* 0x000fe400000000ff */
[----:B------:R-:W-:Y:S02]  /*e9e0*/  LOP3.LUT R72, R73, 0x380, RZ, 0xc0, !PT ;  /* 0x0000038049487812 */ /* 0x000fe400078ec0ff */
[----:B------:R-:W-:Y:S01]  /*e9f0*/  LOP3.LUT R76, R77, 0x380, RZ, 0xc0, !PT ;  /* 0x000003804d4c7812 */ /* 0x000fe200078ec0ff */
[----:B------:R2:W-:Y:S01]  /*ea00*/  STSM.16.M88.4 [R113], R24 ;  /* 0x0000001871007844 */ /* 0x0005e20000000200 */
[----:B------:R-:W-:-:S02]  /*ea10*/  LOP3.LUT R80, R81, 0x380, RZ, 0xc0, !PT ;  /* 0x0000038051507812 */ /* 0x000fc400078ec0ff */
[----:B------:R-:W-:Y:S01]  /*ea20*/  LOP3.LUT R84, R85, 0x380, RZ, 0xc0, !PT ;  /* 0x0000038055547812 */ /* 0x000fe200078ec0ff */
[----:B------:R2:W-:Y:S01]  /*ea30*/  STSM.16.M88.4 [R101], R128 ;  /* 0x0000008065007844 */ /* 0x0005e20000000200 */
[----:B------:R-:W-:Y:S02]  /*ea40*/  LOP3.LUT R88, R89, 0x380, RZ, 0xc0, !PT ;  /* 0x0000038059587812 */ /* 0x000fe400078ec0ff */
[----:B------:R-:W-:Y:S01]  /*ea50*/  LOP3.LUT R92, R93, 0x380, RZ, 0xc0, !PT ;  /* 0x000003805d5c7812 */ /* 0x000fe200078ec0ff */
[----:B------:R2:W-:Y:S01]  /*ea60*/  STSM.16.M88.4 [R34], R136 ;  /* 0x0000008822007844 */ /* 0x0005e20000000200 */
[----:B------:R-:W-:Y:S02]  /*ea70*/  SHF.R.U64 R72, R72, 0x3, RZ ;  /* 0x0000000348487819 */ /* 0x000fe400000012ff */
[----:B------:R-:W-:Y:S01]  /*ea80*/  SHF.R.U64 R76, R76, 0x3, RZ ;  /* 0x000000034c4c7819 */ /* 0x000fe200000012ff */
[----:B------:R2:W-:Y:S01]  /*ea90*/  STSM.16.M88.4 [R35], R144 ;  /* 0x0000009023007844 */ /* 0x0005e20000000200 */
[----:B------:R-:W-:-:S02]  /*eaa0*/  SHF.R.U64 R80, R80, 0x3, RZ ;  /* 0x0000000350507819 */ /* 0x000fc400000012ff */
        /* <DEDUP_REMOVED lines=15> */
[----:B------:R-:W-:Y:S06]  /*eba0*/  BAR.SYNC.DEFER_BLOCKING 0x1, 0x100 ;  /* 0x0044000000007b1d */ /* 0x000fec0000010000 */
[----:B--2---:R-:W-:Y:S05]  /*ebb0*/  @P3 BRA `(.L_x_7496) ;  /* 0x0000000000b83947 */ /* 0x004fea0003800000 */
[----:B------:R-:W0:Y:S01]  /*ebc0*/  LDC R8, c[0x0][0xce8] ;  /* 0x00033a00ff087b82 */ /* 0x000e220000000800 */
[----:B------:R-:W-:Y:S01]  /*ebd0*/  VIADD R10, R190, UR38 ;  /* 0x00000026be0a7c36 */ /* 0x000fe20008000000 */
[----:B------:R-:W-:Y:S01]  /*ebe0*/  ULDC.64 UR8, c[0x0][0xc90] ;  /* 0x0003240000087ab9 */ /* 0x000fe20000000a00 */
[----:B------:R-:W-:Y:S01]  /*ebf0*/  ULDC.64 UR10, c[0x0][0xc98] ;  /* 0x00032600000a7ab9 */ /* 0x000fe20000000a00 */
[----:B------:R-:W-:Y:S01]  /*ec00*/  UIMAD UR5, UR12, UR8, URZ ;  /* 0x000000080c0572a4 */ /* 0x000fe2000f8e023f */
[----:B------:R-:W-:Y:S01]  /*ec10*/  IMAD.MOV R9, RZ, RZ, -R184 ;  /* 0x000000ffff097224 */ /* 0x000fe200078e0ab8 */
[----:B------:R-:W-:Y:S01]  /*ec20*/  UIMAD.WIDE.U32 UR6, UR37, UR8, URZ ;  /* 0x00000008250672a5 */ /* 0x000fe2000f8e003f */
[----:B------:R-:W-:Y:S01]  /*ec30*/  MOV R4, R10 ;  /* 0x0000000a00047202 */ /* 0x000fe20000000f00 */
        /* <DEDUP_REMOVED lines=38> */
.L_x_7496:
        /* <DEDUP_REMOVED lines=18> */
[----:B------:R-:W5:Y:S04]  /*efc0*/  LD.E.128 R36, desc[UR44][R36.64] ;  /* 0x0000002c24247980 */ /* 0x000f68000c101d00 */
[----:B------:R-:W5:Y:S02]  /*efd0*/  LD.E.128 R32, desc[UR44][R32.64] ;  /* 0x0000002c20207980 */ /* 0x000f64000c101d00 */
[----:B------:R-:W0:Y:S01]  /*efe0*/  @P2 LDC R9, c[0x0][0xcec] ;  /* 0x00033b00ff092b82 */ /* 0x000e220000000800 */
[----:B------:R-:W-:Y:S01]  /*eff0*/  IMAD.SHL.U32 R3, R3, 0x4, RZ ;  /* 0x0000000403037824 */ /* 0x000fe200078e00ff */
[----:B------:R-:W-:Y:S01]  /*f000*/  ISETP.GE.AND P0, PT, R193, UR10, PT ;  /* 0x0000000ac1007c0c */ /* 0x000fe2000bf06270 */
[----:B------:R1:W5:Y:S04]  /*f010*/  LD.E.128 R4, desc[UR44][R20.64] ;  /* 0x0000002c14047980 */ /* 0x000368000c101d00 */
[----:B------:R-:W5:Y:S01]  /*f020*/  LD.E.128 R68, desc[UR44][R68.64] ;  /* 0x0000002c44447980 */ /* 0x000f62000c101d00 */
[----:B------:R-:W2:Y:S01]  /*f030*/  @P2 LDC R11, c[0x0][0xcf0] ;  /* 0x00033c00ff0b2b82 */ /* 0x000ea20000000800 */
[----:B------:R-:W-:Y:S01]  /*f040*/  LOP3.LUT R3, R3, 0x4, R0, 0xe2, !PT ;  /* 0x0000000403037812 */ /* 0x000fe200078ee200 */
[----:B------:R-:W-:Y:S01]  /*f050*/  IMAD R0, R214, 0x20, R215 ;  /* 0x00000020d6007824 */ /* 0x000fe200078e02d7 */
[----:B------:R-:W-:Y:S01]  /*f060*/  SEL R8, RZ, 0xffffffff, P0 ;  /* 0xffffffffff087807 */ /* 0x000fe20000000000 */
[----:B------:R-:W5:Y:S01]  /*f070*/  LD.E.128 R72, desc[UR44][R72.64] ;  /* 0x0000002c48487980 */ /* 0x000f62000c101d00 */
[----:B------:R-:W-:Y:S01]  /*f080*/  ISETP.GE.AND P0, PT, R192, UR10, PT ;  /* 0x0000000ac0007c0c */ /* 0x000fe2000bf06270 */
[----:B------:R-:W-:Y:S01]  /*f090*/  UIMAD UR5, UR12, UR8, URZ ;  /* 0x000000080c0572a4 */ /* 0x000fe2000f8e023f */
[----:B------:R-:W-:Y:S01]  /*f0a0*/  VIADD R14, R0, UR38 ;  /* 0x00000026000e7c36 */ /* 0x000fe20008000000 */
[----:B------:R-:W5:Y:S01]  /*f0b0*/  LD.E.128 R76, desc[UR44][R76.64] ;  /* 0x0000002c4c4c7980 */ /* 0x000f62000c101d00 */
[----:B------:R-:W-:Y:S01]  /*f0c0*/  SEL R0, RZ, 0xffffffff, P0 ;  /* 0xffffffffff007807 */ /* 0x000fe20000000000 */
[----:B------:R-:W-:-:S02]  /*f0d0*/  UIMAD.WIDE.U32 UR6, UR37, UR8, URZ ;  /* 0x00000008250672a5 */ /* 0x000fc4000f8e003f */
        /* <DEDUP_REMOVED lines=19> */
[----:B------:R-:W-:Y:S01]  /*f210*/  IMAD.U32 R9, RZ, RZ, UR7 ;  /* 0x00000007ff097e24 */ /* 0x000fe2000f8e00ff */
[----:B------:R-:W-:Y:S01]  /*f220*/  ULDC.64 UR6, c[0x0][0xbe0] ;  /* 0x0002f80000067ab9 */ /* 0x000fe20000000a00 */
[----:B------:R-:W-:Y:S01]  /*f230*/  IMAD.MOV R13, RZ, RZ, -R3 ;  /* 0x000000ffff0d7224 */ /* 0x000fe200078e0a03 */
[----:B------:R-:W-:Y:S01]  /*f240*/  SEL R0, RZ, 0xffffffff, P0 ;  /* 0xffffffffff007807 */ /* 0x000fe20000000000 */
[----:B------:R-:W-:Y:S01]  /*f250*/  IMAD R12, R11, UR6, RZ ;  /* 0x000000060b0c7c24 */ /* 0x000fe2000f8e02ff */
[----:B------:R-:W5:Y:S01]  /*f260*/  LD.E.128 R88, desc[UR44][R88.64] ;  /* 0x0000002c58587980 */ /* 0x000f62000c101d00 */
[----:B------:R-:W-:Y:S01]  /*f270*/  IMAD.U32 R9, RZ, RZ, UR5 ;  /* 0x00000005ff097e24 */ /* 0x000fe2000f8e00ff */
[----:B------:R-:W-:Y:S01]  /*f280*/  ULDC UR5, c[0x0][0xb88] ;  /* 0x0002e20000057ab9 */ /* 0x000fe20000000800 */
[----:B------:R-:W-:Y:S01]  /*f290*/  IMAD R11, R15, R13, R14 ;  /* 0x0000000d0f0b7224 */ /* 0x000fe200078e020e */
[----:B------:R-:W5:Y:S01]  /*f2a0*/  LD.E.128 R92, desc[UR44][R92.64] ;  /* 0x0000002c5c5c7980 */ /* 0x000f62000c101d00 */
[----:B------:R-:W-:Y:S01]  /*f2b0*/  IMAD.SHL.U32 R19, R0, 0x20, RZ ;  /* 0x0000002000137824 */ /* 0x000fe200078e00ff */
[----:B------:R-:W-:Y:S01]  /*f2c0*/  ISETP.GE.AND P0, PT, R218, UR10, PT ;  /* 0x0000000ada007c0c */ /* 0x000fe2000bf06270 */
[C---:B------:R-:W-:Y:S01]  /*f2d0*/  IMAD R13, R3.reuse, UR7, R12 ;  /* 0x00000007030d7c24 */ /* 0x040fe2000f8e020c */
[----:B------:R-:W-:Y:S01]  /*f2e0*/  @!PT LDS RZ, [RZ] ;  /* 0x00000000fffff984 */ /* 0x000fe20000000800 */
[----:B------:R-:W-:Y:S01]  /*f2f0*/  @!PT LDS RZ, [RZ] ;  /* 0x00000000fffff984 */ /* 0x000fe20000000800 */
[----:B------:R-:W-:Y:S01]  /*f300*/  @!PT LDS RZ, [RZ] ;  /* 0x00000000fffff984 */ /* 0x000fe20000000800 */
[----:B------:R-:W-:Y:S01]  /*f310*/  @!PT LDS RZ, [RZ] ;  /* 0x00000000fffff984 */ /* 0x000fe20000000800 */
[----:B------:R0:W-:Y:S06]  /*f320*/  MEMBAR.ALL.CTA ;  /* 0x0000000000007992 */ /* 0x0001ec0000008000 */
[----:B0-----:R-:W0:Y:S01]  /*f330*/  FENCE.VIEW.ASYNC.S ;  /* 0x00000000000073c6 */ /* 0x001e220000000000 */
[----:B------:R-:W-:Y:S01]  /*f340*/  IMAD.WIDE.U32 R8, R3, UR6, R8 ;  /* 0x0000000603087c25 */ /* 0x000fe2000f8e0008 */
[----:B------:R-:W-:Y:S01]  /*f350*/  SHF.R.S32.HI R0, RZ, 0x1f, R11 ;  /* 0x0000001fff007819 */ /* 0x000fe2000001140b */
[----:B------:R-:W-:Y:S01]  /*f360*/  ULDC.64 UR6, c[0x0][0xbd8] ;  /* 0x0002f60000067ab9 */ /* 0x000fe20000000a00 */
[----:B------:R-:W-:Y:S01]  /*f370*/  LOP3.LUT R10, R19, 0x20, R10, 0xe2, !PT ;  /* 0x00000020130a7812 */ /* 0x000fe200078ee20a */
[----:B------:R-:W-:Y:S01]  /*f380*/  VIADD R27, R215, UR38 ;  /* 0x00000026d71b7c36 */ /* 0x000fe20008000000 */
[----:B------:R-:W-:Y:S01]  /*f390*/  IADD3 R9, R9, R13, RZ ;  /* 0x0000000d09097210 */ /* 0x000fe20007ffe0ff */
[----:B------:R-:W-:Y:S01]  /*f3a0*/  IMAD R0, R0, UR6, RZ ;  /* 0x0000000600007c24 */ /* 0x000fe2000f8e02ff */
[----:B------:R-:W-:Y:S01]  /*f3b0*/  SEL R3, RZ, 0x40, P0 ;  /* 0x00000040ff037807 */ /* 0x000fe20000000000 */
[----:B------:R-:W-:Y:S01]  /*f3c0*/  IMAD R28, R15, UR5, RZ ;  /* 0x000000050f1c7c24 */ /* 0x000fe2000f8e02ff */
[----:B------:R-:W-:Y:S01]  /*f3d0*/  ISETP.GE.AND P0, PT, R217, UR10, PT ;  /* 0x0000000ad9007c0c */ /* 0x000fe2000bf06270 */
[C---:B------:R-:W-:Y:S01]  /*f3e0*/  IMAD R13, R11.reuse, UR7, R0 ;  /* 0x000000070b0d7c24 */ /* 0x040fe2000f8e0200 */
[----:B------:R-:W-:Y:S01]  /*f3f0*/  LOP3.LUT R3, R10, R3, RZ, 0xfc, !PT ;  /* 0x000000030a037212 */ /* 0x000fe200078efcff */
[----:B------:R-:W-:Y:S01]  /*f400*/  IMAD.WIDE.U32 R8, R11, UR6, R8 ;  /* 0x000000060b087c25 */ /* 0x000fe2000f8e0008 */
[----:B------:R-:W-:Y:S01]  /*f410*/  ISETP.GE.AND P1, PT, R27, R28, PT ;  /* 0x0000001c1b00720c */ /* 0x000fe20003f26270 */
[----:B------:R-:W-:Y:S01]  /*f420*/  ULDC.64 UR6, c[0x0][0xb80] ;  /* 0x0002e00000067ab9 */ /* 0x000fe20000000a00 */
[----:B------:R-:W-:Y:S01]  /*f430*/  SEL R10, RZ, 0x80, P0 ;  /* 0x00000080ff0a7807 */ /* 0x000fe20000000000 */
[----:B------:R-:W-:Y:S01]  /*f440*/  VIADD R0, R17, 0x38820 ;  /* 0x0003882011007836 */ /* 0x000fe20000000000 */
[----:B------:R-:W-:Y:S01]  /*f450*/  LEA R19, P2, R8, UR6, 0x1 ;  /* 0x0000000608137c11 */ /* 0x000fe2000f8408ff */
[----:B------:R-:W-:Y:S01]  /*f460*/  IMAD.IADD R9, R9, 0x1, R13 ;  /* 0x0000000109097824 */ /* 0x000fe200078e020d */
[----:B------:R-:W-:Y:S02]  /*f470*/  BSSY B1, `(.L_x_7497) ;  /* 0x0000027000017945 */ /* 0x000fe40003800000 */
[----:B------:R-:W-:-:S02]  /*f480*/  PRMT R0, RZ, 0x654, R0 ;  /* 0x00000654ff007816 */ /* 0x000fc40000000000 */
[----:B------:R-:W-:Y:S02]  /*f490*/  LEA.HI.X R26, R8, UR7, R9, 0x1, P2 ;  /* 0x00000007081a7c11 */ /* 0x000fe400090f0c09 */
[----:B0-----:R0:W-:Y:S03]  /*f4a0*/  SYNCS.ARRIVE.TRANS64.RED.A1T0 RZ, [R0+URZ], RZ ;  /* 0x000000ff00ff79a7 */ /* 0x0011e6000810043f */
[----:B------:R1:W2:Y:S01]  /*f4b0*/  SHFL.IDX PT, R11, R26, RZ, 0x181f ;  /* 0x00181fff1a0b7589 */ /* 0x0002a200000e0000 */
[----:B0-----:R-:W-:-:S03]  /*f4c0*/  LOP3.LUT R0, R3, R10, RZ, 0xfc, !PT ;  /* 0x0000000a03007212 */ /* 0x001fc600078efcff */
[----:B------:R1:W0:Y:S01]  /*f4d0*/  SHFL.IDX PT, R10, R19, RZ, 0x181f ;  /* 0x00181fff130a7589 */ /* 0x00022200000e0000 */
[----:B------:R-:W-:Y:S05]  /*f4e0*/  @P1 BRA `(.L_x_7498) ;  /* 0x00000000007c1947 */ /* 0x000fea0003800000 */
[----:B------:R-:W-:Y:S02]  /*f4f0*/  ISETP.GE.AND P1, PT, R195, UR10, PT ;  /* 0x0000000ac3007c0c */ /* 0x000fe4000bf26270 */
[----:B------:R-:W-:Y:S02]  /*f500*/  ISETP.GE.AND P0, PT, R23, UR10, PT ;  /* 0x0000000a17007c0c */ /* 0x000fe4000bf06270 */
[----:B------:R-:W-:Y:S02]  /*f510*/  ISETP.GE.AND P5, PT, R194, UR10, PT ;  /* 0x0000000ac2007c0c */ /* 0x000fe4000bfa6270 */
[----:B------:R-:W-:-:S07]  /*f520*/  ISETP.GE.AND P3, PT, R193, UR10, PT ;  /* 0x0000000ac1007c0c */ /* 0x000fce000bf66270 */
[-C--:B0-----:R-:W-:Y:S02]  /*f530*/  @!P1 LEA R12, P2, R195, R10.reuse, 0x1 ;  /* 0x0000000ac30c9211 */ /* 0x081fe400078408ff */
        /* <DEDUP_REMOVED lines=10> */
[CC--:B-1----:R-:W-:Y:S01]  /*f5e0*/  @!P3 LEA R20, P6, R193.reuse, R10.reuse, 0x1 ;  /* 0x0000000ac114b211 */ /* 0x0c2fe200078c08ff */
[----:B------:R3:W-:Y:S03]  /*f5f0*/  @!P5 ST.E.128 desc[UR44][R14.64], R48 ;  /* 0x000000300e00d985 */ /* 0x0007e6000c101d2c */
[----:B------:R-:W-:Y:S02]  /*f600*/  @!P3 LEA.HI.X R21, R193, R11, R227, 0x1, P6 ;  /* 0x0000000bc115b211 */ /* 0x000fe400030f0ce3 */
[----:B0-----:R-:W-:-:S03]  /*f610*/  @!P2 LEA R8, P5, R192, R10, 0x1 ;  /* 0x0000000ac008a211 */ /* 0x001fc600078a08ff */
        /* <DEDUP_REMOVED lines=12> */
.L_x_7498:
[----:B------:R-:W-:Y:S05]  /*f6e0*/  BSYNC B1 ;  /* 0x0000000000017941 */ /* 0x000fea0003800000 */
.L_x_7497:
        /* <DEDUP_REMOVED lines=22> */
[CC--:B------:R-:W-:Y:S02]  /*f850*/  @!P0 LEA R14, P3, R191.reuse, R6.reuse, 0x1 ;  /* 0x00000006bf0e8211 */ /* 0x0c0fe400078608ff */
[-C--:B0-----:R-:W-:Y:S01]  /*f860*/  @!P1 LEA R4, P6, R192, R6.reuse, 0x1 ;  /* 0x00000006c0049211 */ /* 0x081fe200078c08ff */
[----:B------:R4:W-:Y:S01]  /*f870*/  @!P2 ST.E.128 desc[UR44][R12.64], R32 ;  /* 0x000000200c00a985 */ /* 0x0009e2000c101d2c */
[----:B-1----:R-:W-:Y:S02]  /*f880*/  @P4 LEA R20, P5, R218, R6, 0x1 ;  /* 0x00000006da144211 */ /* 0x002fe400078a08ff */
        /* <DEDUP_REMOVED lines=12> */
.L_x_7495:
        /* <DEDUP_REMOVED lines=9> */
[----:B------:R-:W-:Y:S01]  /*f9e0*/  ISETP.GE.AND P1, PT, R194, UR12, PT ;  /* 0x0000000cc2007c0c */ /* 0x000fe2000bf26270 */
[----:B------:R-:W-:Y:S01]  /*f9f0*/  VIADD R8, R0, UR38 ;  /* 0x0000002600087c36 */ /* 0x000fe20008000000 */
        /* <DEDUP_REMOVED lines=46> */
.L_x_7501:
[----:B------:R-:W-:Y:S05]  /*fce0*/  BSYNC B1 ;  /* 0x0000000000017941 */ /* 0x000fea0003800000 */
.L_x_7500:
        /* <DEDUP_REMOVED lines=28> */
[----:B------:R-:W-:Y:S01]  /*feb0*/  MOV R5, UR7 ;  /* 0x0000000700057c02 */ /* 0x000fe20008000f00 */
[----:B------:R-:W-:Y:S01]  /*fec0*/  ULDC.64 UR6, c[0x0][0xbe0] ;  /* 0x0002f80000067ab9 */ /* 0x000fe20000000a00 */
[----:B------:R-:W-:Y:S01]  /*fed0*/  SEL R6, RZ, 0xffffffff, P1 ;  /* 0xffffffffff067807 */ /* 0x000fe20000800000 */
        /* <DEDUP_REMOVED lines=18> */
[----:B------:R-:W-:Y:S02]  /*10000*/  VIADD R0, R215, UR38 ;  /* 0x00000026d7007c36 */ /* 0x000fe40008000000 */
[----:B------:R-:W-:-:S02]  /*10010*/  IMAD R25, R10, UR5, RZ ;  /* 0x000000050a197c24 */ /* 0x000fc4000f8e02ff */
        /* <DEDUP_REMOVED lines=44> */
.L_x_7503:
[----:B------:R-:W-:Y:S05]  /*102e0*/  BSYNC B1 ;  /* 0x0000000000017941 */ /* 0x000fea0003800000 */
.L_x_7502:
        /* <DEDUP_REMOVED lines=36> */
.L_x_7499:
[----:B------:R-:W-:Y:S05]  /*10530*/  BSYNC B0 ;  /* 0x0000000000007941 */ /* 0x000fea0003800000 */
.L_x_7494:
[----:B------:R-:W-:Y:S02]  /*10540*/  ULDC UR5, c[0x0][0xd38] ;  /* 0x00034e0000057ab9 */ /* 0x000fe40000000800 */
[----:B------:R-:W-:-:S06]  /*10550*/  UISETP.GE.AND UP0, UPT, UR4, UR5, UPT ;  /* 0x000000050400728c */ /* 0x000fcc000bf06270 */
[----:B------:R-:W-:-:S13]  /*10560*/  PLOP3.LUT P0, PT, PT, PT, UP0, 0x80, 0x0 ;  /* 0x000000000000781c */ /* 0x000fda0003f0f008 */
[----:B------:R-:W-:Y:S05]  /*10570*/  @!P0 BRA `(.L_x_7504) ;  /* 0xffffff0800788947 */ /* 0x000fea000383ffff */
[----:B------:R-:W-:Y:S05]  /*10580*/  EXIT ;  /* 0x000000000000794d */ /* 0x000fea0003800000 */
.L_x_7447:
        /* <DEDUP_REMOVED lines=24> */
[----:B------:R-:W-:Y:S01]  /*10710*/  ULDC UR9, c[0x0][0x2b8] ;  /* 0x0000ae0000097ab9 */ /* 0x000fe20000000800 */
[----:B------:R-:W-:Y:S01]  /*10720*/  ULDC UR38, c[0x0][0x288] ;  /* 0x0000a20000267ab9 */ /* 0x000fe20000000800 */
[----:B------:R-:W-:Y:S01]  /*10730*/  UISETP.NE.AND.EX UP0, UPT, UR7, URZ, UPT, UP0 ;  /* 0x0000003f0700728c */ /* 0x000fe2000bf05300 */
[----:B------:R-:W-:Y:S01]  /*10740*/  IMAD.MOV.U32 R23, RZ, RZ, 0x1 ;  /* 0x00000001ff177424 */ /* 0x000fe200078e00ff */
[----:B------:R-:W-:Y:S01]  /*10750*/  ULDC UR39, c[0x0][0x448] ;  /* 0x0001120000277ab9 */ /* 0x000fe20000000800 */
[----:B------:R-:W-:Y:S01]  /*10760*/  ULDC.64 UR6, c[0x0][0x2f0] ;  /* 0x0000bc0000067ab9 */ /* 0x000fe20000000a00 */
        /* <DEDUP_REMOVED lines=77> */
[----:B------:R-:W-:Y:S02]  /*10c40*/  @P0 LOP3.LUT R16, R16, 0x4, RZ, 0xfc, !PT ;  /* 0x0000000410100812 */ /* 0x000fe400078efcff */
        /* <DEDUP_REMOVED lines=32> */
[----:B------:R2:W-:Y:S01]  /*10e50*/  STL [R1], R0 ;  /* 0x0000000001007387 */ /* 0x0005e20000100800 */
[----:B------:R-:W-:Y:S02]  /*10e60*/  @P1 LOP3.LUT R16, R16, 0x2, RZ, 0xfc, !PT ;  /* 0x0000000210101812 */ /* 0x000fe400078efcff */
[----:B------:R-:W-:-:S02]  /*10e70*/  SHF.R.U32.HI R29, RZ, 0x2, R29 ;  /* 0x00000002ff1d7819 */ /* 0x000fc4000001161d */
[----:B------:R-:W-:Y:S02]  /*10e80*/  LOP3.LUT R16, R16, 0xffefffff, RZ, 0xc0, !PT ;  /* 0xffefffff10107812 */ /* 0x000fe400078ec0ff */
[----:B------:R-:W-:Y:S02]  /*10e90*/  SHF.R.U32.HI R28, RZ, 0x3, R28 ;  /* 0x00000003ff1c7819 */ /* 0x000fe4000001161c */
[----:B------:R-:W-:-:S07]  /*10ea0*/  @P0 LOP3.LUT R16, R16, 0x100000, RZ, 0xfc, !PT ;  /* 0x0010000010100812 */ /* 0x000fce00078efcff */
.L_x_7558:
        /* <DEDUP_REMOVED lines=13> */
[----:B0123-5:R-:W-:Y:S05]  /*10f80*/  @P0 BRA `(.L_x_7506) ;  /* 0x0000000000200947 */ /* 0x02ffea0003800000 */
        /* <DEDUP_REMOVED lines=8> */
.L_x_7506:
[----:B------:R-:W-:Y:S01]  /*11010*/  ULDC UR8, c[0x0][0xd54] ;  /* 0x0003550000087ab9 */ /* 0x000fe20000000800 */
[----:B------:R-:W-:Y:S01]  /*11020*/  UMOV UR6, UR7 ;  /* 0x0000000700067c82 */ /* 0x000fe20008000000 */
[----:B------:R-:W-:-:S11]  /*11030*/  UISETP.NE.AND UP0, UPT, UR8, 0x1, UPT ;  /* 0x000000010800788c */ /* 0x000fd6000bf05270 */
[----:B------:R-:W-:Y:S02]  /*11040*/  @UP0 ULDC.64 UR10, c[0x0][0xd58] ;  /* 0x00035600000a0ab9 */ /* 0x000fe40000000a00 */
[----:B------:R-:W-:-:S04]  /*11050*/  UIMAD.WIDE.U32 UR4, UR7, UR10, URZ ;  /* 0x0000000a070472a5 */ /* 0x000fc8000f8e003f */
[----:B------:R-:W-:-:S04]  /*11060*/  @UP0 USHF.R.U32.HI UR6, URZ, UR11, UR5 ;  /* 0x0000000b3f060299 */ /* 0x000fc80008011605 */
[----:B------:R-:W-:-:S12]  /*11070*/  UIMAD UR4, UR6, UR8, URZ ;  /* 0x00000008060472a4 */ /* 0x000fd8000f8e023f */
.L_x_7507:
[----:B------:R-:W-:Y:S01]  /*11080*/  ULDC UR5, c[0x0][0xd48] ;  /* 0x0003520000057ab9 */ /* 0x000fe20000000800 */
[----:B------:R-:W-:Y:S01]  /*11090*/  ULDC.64 UR8, c[0x0][0xb20] ;  /* 0x0002c80000087ab9 */ /* 0x000fe20000000a00 */
[----:B------:R-:W-:Y:S01]  /*110a0*/  UISETP.NE.AND UP1, UPT, UR5, 0x1, UPT ;  /* 0x000000010500788c */ /* 0x000fe2000bf25270 */
[----:B------:R-:W-:Y:S01]  /*110b0*/  MOV R31, RZ ;  /* 0x000000ff001f7202 */ /* 0x000fe20000000f00 */
        /* <DEDUP_REMOVED lines=54> */
.L_x_7509:
        /* <DEDUP_REMOVED lines=20> */
.L_x_7512:
[----:B------:R-:W-:Y:S05]  /*11560*/  BSYNC B6 ;  /* 0x0000000000067941 */ /* 0x000fea0003800000 */
.L_x_7511:
        /* <DEDUP_REMOVED lines=20> */
.L_x_7515:
        /* <DEDUP_REMOVED lines=15> */
.L_x_7514:
[----:B------:R-:W-:Y:S05]  /*117a0*/  BSYNC B6 ;  /* 0x0000000000067941 */ /* 0x000fea0003800000 */
.L_x_7513:
        /* <DEDUP_REMOVED lines=12> */
[----:B------:R-:W-:Y:S01]  /*11870*/  IMAD.U32 R25, RZ, RZ, UR43 ;  /* 0x0000002bff197e24 */ /* 0x000fe2000f8e00ff */
[----:B------:R-:W-:Y:S01]  /*11880*/  UMOV UR5, 0xffffffff ;  /* 0xffffffff00057882 */ /* 0x000fe20000000000 */
[----:B------:R-:W-:-:S03]  /*11890*/  IMAD.U32 R19, RZ, RZ, UR4 ;  /* 0x00000004ff137e24 */ /* 0x000fc6000f8e00ff */
[----:B------:R-:W-:Y:S01]  /*118a0*/  LEA R25, R25, 0xffffffc0, 0x6 ;  /* 0xffffffc019197811 */ /* 0x000fe200078e30ff */
[----:B------:R-:W-:Y:S06]  /*118b0*/  BRA.DIV UR5, `(.L_x_7516) ;  /* 0x0000003e05447947 */ /* 0x000fec000b800000 */
.L_x_7575:
[----:B------:R-:W2:Y:S01]  /*118c0*/  S2R R0, SR_TID.X ;  /* 0x0000000000007919 */ /* 0x000ea20000002100 */
[----:B0-----:R-:W-:Y:S01]  /*118d0*/  ISETP.NE.AND P1, PT, R10, 0x1, PT ;  /* 0x000000010a00780c */ /* 0x001fe20003f25270 */
[----:B------:R-:W-:Y:S01]  /*118e0*/  IMAD.MOV.U32 R35, RZ, RZ, RZ ;  /* 0x000000ffff237224 */ /* 0x000fe200078e00ff */
[----:B-----5:R-:W-:Y:S01]  /*118f0*/  SHF.R.S32.HI R30, RZ, 0x1f, R26 ;  /* 0x0000001fff1e7819 */ /* 0x020fe2000001141a */
[----:B-1----:R-:W0:Y:S01]  /*11900*/  S2R R2, SR_TID.X ;  /* 0x0000000000027919 */ /* 0x002e220000002100 */
[----:B------:R-:W-:-:S09]  /*11910*/  LOP3.LUT R16, R16, 0xffffdfff, RZ, 0xc0, !PT ;  /* 0xffffdfff10107812 */ /* 0x000fd200078ec0ff */
[----:B------:R-:W1:Y:S01]  /*11920*/  @P1 LDC R5, c[0x0][0x438] ;  /* 0x00010e00ff051b82 */ /* 0x000e620000000800 */
[----:B------:R-:W-:Y:S02]  /*11930*/  @P1 LOP3.LUT R16, R16, 0x2000, RZ, 0xfc, !PT ;  /* 0x0000200010101812 */ /* 0x000fe400078efcff */
[----:B--2---:R-:W-:Y:S01]  /*11940*/  LOP3.LUT R0, R0, 0x7f, RZ, 0xc0, !PT ;  /* 0x0000007f00007812 */ /* 0x004fe200078ec0ff */
[----:B0-----:R-:W-:-:S03]  /*11950*/  IMAD.SHL.U32 R8, R2, 0x10, RZ ;  /* 0x0000001002087824 */ /* 0x001fc600078e00ff */
[----:B------:R-:W-:-:S04]  /*11960*/  SHF.R.U32.HI R0, RZ, 0x3, R0 ;  /* 0x00000003ff007819 */ /* 0x000fc80000011600 */
[----:B------:R-:W-:Y:S02]  /*11970*/  LOP3.LUT R8, R0, 0x70, R8, 0xf8, !PT ;  /* 0x0000007000087812 */ /* 0x000fe400078ef808 */
[----:B------:R-:W0:Y:S02]  /*11980*/  @P1 LDC R0, c[0x0][0x434] ;  /* 0x00010d00ff001b82 */ /* 0x000e240000000800 */
[----:B------:R-:W-:-:S04]  /*11990*/  IADD3 R2, R8, R25, RZ ;  /* 0x0000001908027210 */ /* 0x000fc80007ffe0ff */
[C---:B------:R-:W-:Y:S01]  /*119a0*/  ISETP.GE.AND P0, PT, R2.reuse, UR40, PT ;  /* 0x0000002802007c0c */ /* 0x040fe2000bf06270 */
[----:B------:R-:W-:-:S03]  /*119b0*/  IMAD.IADD R37, R2, 0x1, R31 ;  /* 0x0000000102257824 */ /* 0x000fc600078e021f */
[----:B------:R-:W-:Y:S01]  /*119c0*/  ISETP.GT.U32.OR P0, PT, R8, 0x3f, P0 ;  /* 0x0000003f0800780c */ /* 0x000fe20000704470 */
[----:B------:R-:W-:-:S12]  /*119d0*/  IMAD.MOV.U32 R6, RZ, RZ, R37 ;  /* 0x000000ffff067224 */ /* 0x000fd800078e0025 */
[----:B------:R-:W2:Y:S01]  /*119e0*/  @!P0 LDC.64 R2, c[0x0][0x428] ;  /* 0x00010a00ff028b82 */ /* 0x000ea20000000a00 */
[----:B0-----:R-:W-:-:S05]  /*119f0*/  @P1 IMAD.HI.U32 R0, R37, R0, RZ ;  /* 0x0000000025001227 */ /* 0x001fca00078e00ff */
[----:B-1----:R-:W-:Y:S02]  /*11a00*/  @P1 SHF.R.U32.HI R6, RZ, R5, R0 ;  /* 0x00000005ff061219 */ /* 0x002fe40000011600 */
[----:B------:R-:W0:Y:S02]  /*11a10*/  @!P0 LDC.64 R4, c[0x0][0x418] ;  /* 0x00010600ff048b82 */ /* 0x000e240000000a00 */
[----:B------:R-:W-:Y:S01]  /*11a20*/  @!P0 SHF.R.S32.HI R7, RZ, 0x1f, R6 ;  /* 0x0000001fff078819 */ /* 0x000fe20000011406 */
[----:B--2---:R-:W-:-:S04]  /*11a30*/  @!P0 IMAD R0, R30, R2, RZ ;  /* 0x000000021e008224 */ /* 0x004fc800078e02ff */
[C---:B------:R-:W-:Y:S02]  /*11a40*/  @!P0 IMAD R9, R26.reuse, R3, R0 ;  /* 0x000000031a098224 */ /* 0x040fe400078e0200 */
[----:B------:R-:W-:-:S04]  /*11a50*/  @!P0 IMAD.WIDE.U32 R2, R26, R2, R6 ;  /* 0x000000021a028225 */ /* 0x000fc800078e0006 */
[----:B------:R-:W-:Y:S01]  /*11a60*/  @!P0 IMAD.IADD R0, R3, 0x1, R9 ;  /* 0x0000000103008824 */ /* 0x000fe200078e0209 */
[----:B0-----:R-:W-:-:S04]  /*11a70*/  @!P0 LEA R4, P1, R2, R4, 0x2 ;  /* 0x0000000402048211 */ /* 0x001fc800078210ff */
[----:B------:R-:W-:Y:S01]  /*11a80*/  @!P0 LEA.HI.X R5, R2, R5, R0, 0x2, P1 ;  /* 0x0000000502058211 */ /* 0x000fe200008f1400 */
[----:B------:R-:W-:Y:S02]  /*11a90*/  IMAD.U32 R2, RZ, RZ, UR47 ;  /* 0x0000002fff027e24 */ /* 0x000fe4000f8e00ff */
        /* <DEDUP_REMOVED lines=14> */
.L_x_7517:
[----:B------:R-:W-:Y:S01]  /*11b80*/  IMAD R27, R18, 0x8, R17 ;  /* 0x00000008121b7824 */ /* 0x000fe200078e0211 */
[----:B------:R-:W-:Y:S01]  /*11b90*/  SHF.L.U32 R0, R23, 0x1f, RZ ;  /* 0x0000001f17007819 */ /* 0x000fe200000006ff */
[----:B------:R-:W-:Y:S03]  /*11ba0*/  BSSY B0, `(.L_x_7518) ;  /* 0x0000003000007945 */ /* 0x000fe60003800000 */
[----:B------:R-:W0:Y:S02]  /*11bb0*/  SYNCS.PHASECHK.TRANS64.TRYWAIT P0, [R27+URZ+0x38840], R0 ;  /* 0x038840001b0075a7 */ /* 0x000e24000800017f */
[----:B0-----:R-:W-:Y:S05]  /*11bc0*/  @!P0 BRA `(.L_x_7519) ;  /* 0x0000003800ac8947 */ /* 0x001fea0003800000 */
.L_x_7576:
[----:B------:R-:W-:Y:S05]  /*11bd0*/  BSYNC B0 ;  /* 0x0000000000007941 */ /* 0x000fea0003800000 */
.L_x_7518:
        /* <DEDUP_REMOVED lines=47> */
[----:B-1----:R-:W-:Y:S01]  /*11ed0*/  @P0 IMAD.X R3, RZ, RZ, R2, P1 ;  /* 0x000000ffff030224 */ /* 0x002fe200008e0602 */
[----:B------:R-:W-:-:S05]  /*11ee0*/  @P0 MOV R2, R6 ;  /* 0x0000000600020202 */ /* 0x000fca0000000f00 */
        /* <DEDUP_REMOVED lines=10> */
.L_x_7586:
        /* <DEDUP_REMOVED lines=10> */
.L_x_7521:
        /* <DEDUP_REMOVED lines=11> */
.L_x_7522:
        /* <DEDUP_REMOVED lines=24> */
.L_x_7524:
[----:B------:R-:W-:Y:S05]  /*12260*/  BSYNC B6 ;  /* 0x0000000000067941 */ /* 0x000fea0003800000 */
.L_x_7523:
[----:B------:R-:W2:Y:S01]  /*12270*/  S2R R20, SR_TID.X ;  /* 0x0000000000147919 */ /* 0x000ea20000002100 */
[----:B------:R-:W-:Y:S01]  /*12280*/  UISETP.NE.AND UP0, UPT, UR50, URZ, UPT ;  /* 0x0000003f3200728c */ /* 0x000fe2000bf05270 */
[----:B------:R-:W-:Y:S01]  /*12290*/  IMAD.U32 R34, RZ, RZ, UR42 ;  /* 0x0000002aff227e24 */ /* 0x000fe2000f8e00ff */
[----:B------:R-:W-:Y:S01]  /*122a0*/  R2UR UR6, R24 ;  /* 0x00000000180672ca */ /* 0x000fe200000e0000 */
[----:B------:R-:W-:Y:S01]  /*122b0*/  ULDC.64 UR8, c[0x0][0x2d8] ;  /* 0x0000b60000087ab9 */ /* 0x000fe20000000a00 */
[----:B------:R-:W-:Y:S02]  /*122c0*/  R2UR UR7, R19 ;  /* 0x00000000130772ca */ /* 0x000fe400000e0000 */
[----:B------:R-:W-:Y:S02]  /*122d0*/  PLOP3.LUT P0, PT, PT, PT, UP0, 0x80, 0x0 ;  /* 0x000000000000781c */ /* 0x000fe40003f0f008 */
[----:B------:R-:W-:-:S03]  /*122e0*/  LOP3.LUT P5, RZ, R16, 0x100000, RZ, 0xc0, !PT ;  /* 0x0010000010ff7812 */ /* 0x000fc600078ac0ff */
[----:B------:R-:W-:-:S04]  /*122f0*/  @UP0 ULDC UR4, c[0x0][0x44c] ;  /* 0x0001130000040ab9 */ /* 0x000fc80000000800 */
[----:B------:R-:W-:-:S04]  /*12300*/  UIMAD UR6, UR6, UR8, URZ ;  /* 0x00000008060672a4 */ /* 0x000fc8000f8e023f */
[----:B------:R-:W-:Y:S01]  /*12310*/  UIMAD UR6, UR7, UR9, UR6 ;  /* 0x00000009070672a4 */ /* 0x000fe2000f8e0206 */
[C---:B--2---:R-:W-:Y:S01]  /*12320*/  LOP3.LUT R21, R20.reuse, 0x7f, RZ, 0xc0, !PT ;  /* 0x0000007f14157812 */ /* 0x044fe200078ec0ff */
[----:B------:R-:W-:-:S03]  /*12330*/  IMAD.SHL.U32 R20, R20, 0x10, RZ ;  /* 0x0000001014147824 */ /* 0x000fc600078e00ff */
[----:B------:R-:W-:-:S04]  /*12340*/  SHF.R.U32.HI R21, RZ, 0x3, R21 ;  /* 0x00000003ff157819 */ /* 0x000fc80000011615 */
[----:B------:R-:W-:Y:S02]  /*12350*/  LOP3.LUT R20, R21, 0x70, R20, 0xf8, !PT ;  /* 0x0000007015147812 */ /* 0x000fe400078ef814 */
[----:B------:R-:W2:Y:S02]  /*12360*/  S2R R21, SR_TID.X ;  /* 0x0000000000157919 */ /* 0x000ea40000002100 */
[----:B------:R-:W-:-:S05]  /*12370*/  LEA R34, R34, R20, 0x6 ;  /* 0x0000001422227211 */ /* 0x000fca00078e30ff */
[----:B------:R-:W-:Y:S01]  /*12380*/  @P0 IMAD.HI.U32 R0, R34, UR4, RZ ;  /* 0x0000000422000c27 */ /* 0x000fe2000f8e00ff */
[----:B------:R-:W-:Y:S01]  /*12390*/  PLOP3.LUT P0, PT, PT, PT, UP0, 0x80, 0x0 ;  /* 0x000000000000781c */ /* 0x000fe20003f0f008 */
[----:B------:R-:W-:Y:S02]  /*123a0*/  @UP0 ULDC UR4, c[0x0][0x450] ;  /* 0x0001140000040ab9 */ /* 0x000fe40000000800 */
[----:B------:R-:W-:-:S10]  /*123b0*/  IMAD.MOV.U32 R6, RZ, RZ, R34 ;  /* 0x000000ffff067224 */ /* 0x000fd400078e0022 */
[----:B------:R-:W-:Y:S02]  /*123c0*/  @P0 SHF.R.U32.HI R6, RZ, UR4, R0 ;  /* 0x00000004ff060c19 */ /* 0x000fe40008011600 */
[----:B------:R-:W-:-:S03]  /*123d0*/  R2UR UR4, R19 ;  /* 0x00000000130472ca */ /* 0x000fc600000e0000 */
[----:B------:R-:W-:Y:S02]  /*123e0*/  IMAD.MOV R7, RZ, RZ, -R6 ;  /* 0x000000ffff077224 */ /* 0x000fe400078e0a06 */
[C---:B--2---:R-:W-:Y:S01]  /*123f0*/  IMAD.SHL.U32 R8, R21.reuse, 0x8, RZ ;  /* 0x0000000815087824 */ /* 0x044fe200078e00ff */
[----:B------:R-:W-:-:S07]  /*12400*/  LOP3.LUT R20, R21, 0x7f, RZ, 0xc0, !PT ;  /* 0x0000007f15147812 */ /* 0x000fce00078ec0ff */
[----:B------:R-:W-:Y:S01]  /*12410*/  UIMAD.WIDE.U32 UR4, UR4, UR8, URZ ;  /* 0x00000008040472a5 */ /* 0x000fe2000f8e003f */
[----:B------:R-:W-:Y:S02]  /*12420*/  LOP3.LUT R8, R8, 0x38, RZ, 0xc0, !PT ;  /* 0x0000003808087812 */ /* 0x000fe400078ec0ff */
[----:B------:R-:W-:Y:S01]  /*12430*/  ULDC.64 UR8, c[0x0][0x2e0] ;  /* 0x0000b80000087ab9 */ /* 0x000fe20000000a00 */
[----:B------:R-:W-:Y:S01]  /*12440*/  UIADD3 UR5, UR5, UR6, URZ ;  /* 0x0000000605057290 */ /* 0x000fe2000fffe03f */
[----:B------:R-:W-:Y:S01]  /*12450*/  SHF.R.U32.HI R9, RZ, 0x3, R20 ;  /* 0x00000003ff097819 */ /* 0x000fe20000011614 */
[----:B------:R-:W-:Y:S02]  /*12460*/  UIMAD UR6, UR49, UR8, URZ ;  /* 0x00000008310672a4 */ /* 0x000fe4000f8e023f */
[----:B------:R-:W-:Y:S02]  /*12470*/  UIMAD.WIDE.U32 UR4, UR36, UR8, UR4 ;  /* 0x00000008240472a5 */ /* 0x000fe4000f8e0004 */
[----:B------:R-:W-:-:S04]  /*12480*/  UIMAD UR6, UR36, UR9, UR6 ;  /* 0x00000009240672a4 */ /* 0x000fc8000f8e0206 */
[----:B------:R-:W-:Y:S02]  /*12490*/  UIADD3 UR6, UR5, UR6, URZ ;  /* 0x0000000605067290 */ /* 0x000fe4000fffe03f */
[----:B0-----:R-:W-:Y:S01]  /*124a0*/  IMAD.U32 R5, RZ, RZ, UR5 ;  /* 0x00000005ff057e24 */ /* 0x001fe2000f8e00ff */
[----:B------:R-:W-:Y:S01]  /*124b0*/  SHF.R.S32.HI R5, RZ, 0x1f, R6 ;  /* 0x0000001fff057819 */ /* 0x000fe20000011406 */
[----:B------:R-:W-:Y:S01]  /*124c0*/  IMAD.U32 R4, RZ, RZ, UR4 ;  /* 0x00000004ff047e24 */ /* 0x000fe2000f8e00ff */
[----:B------:R-:W-:Y:S01]  /*124d0*/  ULDC.64 UR4, c[0x0][0x2d0] ;  /* 0x0000b40000047ab9 */ /* 0x000fe20000000a00 */
[----:B------:R-:W-:Y:S01]  /*124e0*/  IMAD.U32 R3, RZ, RZ, UR6 ;  /* 0x00000006ff037e24 */ /* 0x000fe2000f8e00ff */
[----:B------:R-:W-:Y:S01]  /*124f0*/  ULDC UR6, c[0x0][0x448] ;  /* 0x0001120000067ab9 */ /* 0x000fe20000000800 */
[----:B------:R-:W-:Y:S02]  /*12500*/  IMAD R5, R5, UR4, RZ ;  /* 0x0000000405057c24 */ /* 0x000fe4000f8e02ff */
[----:B------:R-:W-:-:S02]  /*12510*/  IMAD R0, R7, UR6, R34 ;  /* 0x0000000607007c24 */ /* 0x000fc4000f8e0222 */
[----:B------:R-:W-:Y:S02]  /*12520*/  IMAD.MOV.U32 R2, RZ, RZ, R4 ;  /* 0x000000ffff027224 */ /* 0x000fe400078e0004 */
[C---:B------:R-:W-:Y:S01]  /*12530*/  IMAD R4, R6.reuse, UR5, R5 ;  /* 0x0000000506047c24 */ /* 0x040fe2000f8e0205 */
[----:B------:R-:W-:Y:S01]  /*12540*/  SHF.R.S32.HI R5, RZ, 0x1f, R0 ;  /* 0x0000001fff057819 */ /* 0x000fe20000011400 */
        /* <DEDUP_REMOVED lines=13> */
[----:B------:R-:W-:Y:S01]  /*12620*/  IMAD.U32 R4, RZ, RZ, UR42 ;  /* 0x0000002aff047e24 */ /* 0x000fe2000f8e00ff */
[----:B------:R-:W-:Y:S02]  /*12630*/  LOP3.LUT R16, R16, 0xfffffeff, RZ, 0xc0, !PT ;  /* 0xfffffeff10107812 */ /* 0x000fe400078ec0ff */
[----:B------:R-:W2:Y:S01]  /*12640*/  SHFL.IDX PT, R2, R5, RZ, 0x181f ;  /* 0x00181fff05027589 */ /* 0x000ea200000e0000 */
[----:B------:R-:W-:-:S05]  /*12650*/  IMAD R4, R4, 0x40, R9 ;  /* 0x0000004004047824 */ /* 0x000fca00078e0209 */
[----:B------:R-:W-:-:S13]  /*12660*/  ISETP.GE.AND P1, PT, R4, UR39, PT ;  /* 0x0000002704007c0c */ /* 0x000fda000bf26270 */
[----:B------:R-:W-:Y:S02]  /*12670*/  @P1 LOP3.LUT R16, R16, 0x100, RZ, 0xfc, !PT ;  /* 0x0000010010101812 */ /* 0x000fe400078efcff */
[----:B0-----:R-:W-:Y:S02]  /*12680*/  @!P1 LEA R6, P0, R8, R14, 0x1 ;  /* 0x0000000e08069211 */ /* 0x001fe400078008ff */
[----:B------:R-:W0:Y:S01]  /*12690*/  SHFL.IDX PT, R14, R0, 0x1, 0x181f ;  /* 0x00381f00000e7f89 */ /* 0x000e2200000e0000 */
[----:B------:R-:W-:Y:S02]  /*126a0*/  LOP3.LUT R16, R16, 0xffffff7f, RZ, 0xc0, !PT ;  /* 0xffffff7f10107812 */ /* 0x000fe400078ec0ff */
        /* <DEDUP_REMOVED lines=20> */
[----:B--2---:R-:W-:Y:S01]  /*127f0*/  @!P1 IADD3.X R3, RZ, R2, RZ, P0, !PT ;  /* 0x00000002ff039210 */ /* 0x004fe200007fe4ff */
[----:B------:R-:W-:-:S05]  /*12800*/  @!P1 IMAD.MOV.U32 R2, RZ, RZ, R6 ;  /* 0x000000ffff029224 */ /* 0x000fca00078e0006 */
[----:B0-----:R3:W-:Y:S02]  /*12810*/  @!P1 LDGSTS.E.BYPASS.LTC128B.128 [R22+0x21400], desc[UR44][R2.64], !P5 ;  /* 0x2140000002169fae */ /* 0x0017e4000e901d6c */
.L_x_7595:
        /* <DEDUP_REMOVED lines=12> */
.L_x_7526:
        /* <DEDUP_REMOVED lines=11> */
[----:B--2---:R-:W-:Y:S05]  /*12990*/  @!P0 BRA `(.L_x_7528) ;  /* 0x0000000000408947 */ /* 0x004fea0003800000 */
        /* <DEDUP_REMOVED lines=16> */
.L_x_7528:
[----:B------:R-:W-:Y:S05]  /*12aa0*/  BSYNC B6 ;  /* 0x0000000000067941 */ /* 0x000fea0003800000 */
.L_x_7527:
[----:B------:R2:W5:Y:S04]  /*12ab0*/  LDL R21, [R1+0x4] ;  /* 0x0000040001157983 */ /* 0x0005680000100800 */
[----:B------:R2:W5:Y:S01]  /*12ac0*/  LDL R20, [R1] ;  /* 0x0000000001147983 */ /* 0x0005620000100800 */
[----:B------:R-:W-:Y:S01]  /*12ad0*/  UISETP.NE.AND UP0, UPT, UR50, URZ, UPT ;  /* 0x0000003f3200728c */ /* 0x000fe2000bf05270 */
[----:B------:R-:W-:Y:S01]  /*12ae0*/  R2UR UR6, R24 ;  /* 0x00000000180672ca */ /* 0x000fe200000e0000 */
[----:B0-----:R-:W-:Y:S01]  /*12af0*/  IMAD.MOV.U32 R2, RZ, RZ, R34 ;  /* 0x000000ffff027224 */ /* 0x001fe200078e0022 */
[----:B------:R-:W-:Y:S01]  /*12b00*/  R2UR UR7, R19 ;  /* 0x00000000130772ca */ /* 0x000fe200000e0000 */
[----:B------:R-:W-:Y:S01]  /*12b10*/  ULDC.64 UR8, c[0x0][0x3d8] ;  /* 0x0000f60000087ab9 */ /* 0x000fe20000000a00 */
[----:B------:R-:W0:Y:S01]  /*12b20*/  S2R R6, SR_TID.X ;  /* 0x0000000000067919 */ /* 0x000e220000002100 */
[----:B------:R-:W-:-:S02]  /*12b30*/  PLOP3.LUT P0, PT, PT, PT, UP0, 0x80, 0x0 ;  /* 0x000000000000781c */ /* 0x000fc40003f0f008 */
[C---:B------:R-:W-:Y:S02]  /*12b40*/  LOP3.LUT P2, RZ, R16.reuse, 0x20000, RZ, 0xc0, !PT ;  /* 0x0002000010ff7812 */ /* 0x040fe4000784c0ff */
[C---:B------:R-:W-:Y:S01]  /*12b50*/  LOP3.LUT P3, RZ, R16.reuse, 0x10000, RZ, 0xc0, !PT ;  /* 0x0001000010ff7812 */ /* 0x040fe2000786c0ff */
[----:B------:R-:W-:Y:S01]  /*12b60*/  @UP0 ULDC UR4, c[0x0][0x44c] ;  /* 0x0001130000040ab9 */ /* 0x000fe20000000800 */
[C---:B------:R-:W-:Y:S02]  /*12b70*/  LOP3.LUT P4, RZ, R16.reuse, 0x8000, RZ, 0xc0, !PT ;  /* 0x0000800010ff7812 */ /* 0x040fe4000788c0ff */
[----:B------:R-:W-:Y:S01]  /*12b80*/  UIMAD UR6, UR6, UR8, URZ ;  /* 0x00000008060672a4 */ /* 0x000fe2000f8e023f */
[----:B------:R-:W-:-:S03]  /*12b90*/  LOP3.LUT P5, RZ, R16, 0x4000, RZ, 0xc0, !PT ;  /* 0x0000400010ff7812 */ /* 0x000fc600078ac0ff */
[----:B------:R-:W-:Y:S01]  /*12ba0*/  UIMAD UR6, UR7, UR9, UR6 ;  /* 0x00000009070672a4 */ /* 0x000fe2000f8e0206 */
[----:B------:R-:W-:Y:S01]  /*12bb0*/  @P0 IMAD.HI.U32 R0, R34, UR4, RZ ;  /* 0x0000000422000c27 */ /* 0x000fe2000f8e00ff */
[----:B------:R-:W-:Y:S01]  /*12bc0*/  PLOP3.LUT P0, PT, PT, PT, UP0, 0x80, 0x0 ;  /* 0x000000000000781c */ /* 0x000fe20003f0f008 */
[----:B------:R-:W-:Y:S01]  /*12bd0*/  @UP0 ULDC UR4, c[0x0][0x450] ;  /* 0x0001140000040ab9 */ /* 0x000fe20000000800 */
[----:B------:R-:W-:-:S11]  /*12be0*/  ULDC UR7, c[0x0][0x448] ;  /* 0x0001120000077ab9 */ /* 0x000fd60000000800 */
[----:B------:R-:W-:Y:S02]  /*12bf0*/  @P0 SHF.R.U32.HI R2, RZ, UR4, R0 ;  /* 0x00000004ff020c19 */ /* 0x000fe40008011600 */
[----:B------:R-:W-:Y:S02]  /*12c00*/  R2UR UR4, R19 ;  /* 0x00000000130472ca */ /* 0x000fe400000e0000 */
[--C-:B------:R-:W-:Y:S01]  /*12c10*/  SHF.R.S32.HI R0, RZ, 0x1f, R2.reuse ;  /* 0x0000001fff007819 */ /* 0x100fe20000011402 */
[----:B------:R-:W-:Y:S02]  /*12c20*/  IMAD.MOV R5, RZ, RZ, -R2 ;  /* 0x000000ffff057224 */ /* 0x000fe400078e0a02 */
[----:B0-----:R-:W-:Y:S02]  /*12c30*/  IMAD.SHL.U32 R8, R6, 0x8, RZ ;  /* 0x0000000806087824 */ /* 0x001fe400078e00ff */
[----:B------:R-:W-:-:S03]  /*12c40*/  IMAD R5, R5, UR7, R34 ;  /* 0x0000000705057c24 */ /* 0x000fc6000f8e0222 */
[----:B------:R-:W-:-:S03]  /*12c50*/  LOP3.LUT R8, R8, 0x38, RZ, 0xc0, !PT ;  /* 0x0000003808087812 */ /* 0x000fc600078ec0ff */
[----:B------:R-:W-:-:S03]  /*12c60*/  UIMAD.WIDE.U32 UR4, UR4, UR8, URZ ;  /* 0x00000008040472a5 */ /* 0x000fc6000f8e003f */
[----:B------:R-:W-:Y:S01]  /*12c70*/  ULDC.64 UR8, c[0x0][0x3e0] ;  /* 0x0000f80000087ab9 */ /* 0x000fe20000000a00 */
[----:B------:R-:W-:Y:S02]  /*12c80*/  UIADD3 UR5, UR5, UR6, URZ ;  /* 0x0000000605057290 */ /* 0x000fe4000fffe03f */
[----:B------:R-:W-:Y:S02]  /*12c90*/  UIMAD UR6, UR49, UR8, URZ ;  /* 0x00000008310672a4 */ /* 0x000fe4000f8e023f */
[----:B------:R-:W-:Y:S02]  /*12ca0*/  UIMAD.WIDE.U32 UR4, UR36, UR8, UR4 ;  /* 0x00000008240472a5 */ /* 0x000fe4000f8e0004 */
[----:B------:R-:W-:-:S03]  /*12cb0*/  UIMAD UR6, UR36, UR9, UR6 ;  /* 0x00000009240672a4 */ /* 0x000fc6000f8e0206 */
[----:B------:R-:W-:Y:S01]  /*12cc0*/  ULDC.64 UR8, c[0x0][0x3d0] ;  /* 0x0000f40000087ab9 */ /* 0x000fe20000000a00 */
[----:B------:R-:W-:Y:S01]  /*12cd0*/  UIADD3 UR5, UR5, UR6, URZ ;  /* 0x0000000605057290 */ /* 0x000fe2000fffe03f */
[----:B------:R-:W-:Y:S01]  /*12ce0*/  IMAD R7, R0, UR8, RZ ;  /* 0x0000000800077c24 */ /* 0x000fe2000f8e02ff */
[----:B------:R-:W-:Y:S01]  /*12cf0*/  SHF.R.S32.HI R0, RZ, 0x1f, R5 ;  /* 0x0000001fff007819 */ /* 0x000fe20000011405 */
[----:B------:R-:W-:Y:S02]  /*12d00*/  IMAD.U32 R3, RZ, RZ, UR8 ;  /* 0x00000008ff037e24 */ /* 0x000fe4000f8e00ff */
        /* <DEDUP_REMOVED lines=12> */
[----:B--2---:R-:W-:Y:S06]  /*12dd0*/  BRA.DIV UR4, `(.L_x_7529) ;  /* 0x0000003204987947 */ /* 0x004fec000b800000 */
[----:B------:R-:W0:Y:S01]  /*12de0*/  SHFL.IDX PT, R14, R0, RZ, 0x181f ;  /* 0x00181fff000e7589 */ /* 0x000e2200000e0000 */
[C---:B------:R-:W-:Y:S02]  /*12df0*/  LOP3.LUT P1, RZ, R16.reuse, 0x40, RZ, 0xc0, !PT ;  /* 0x0000004010ff7812 */ /* 0x040fe4000782c0ff */
[C---:B------:R-:W-:Y:S01]  /*12e00*/  LOP3.LUT P6, RZ, R16.reuse, 0x40000, RZ, 0xc0, !PT ;  /* 0x0004000010ff7812 */ /* 0x040fe200078cc0ff */
[----:B------:R-:W2:Y:S01]  /*12e10*/  SHFL.IDX PT, R2, R4, RZ, 0x181f ;  /* 0x00181fff04027589 */ /* 0x000ea200000e0000 */
[----:B------:R-:W-:Y:S02]  /*12e20*/  P2R R5, PR, RZ, 0x2 ;  /* 0x00000002ff057803 */ /* 0x000fe40000000000 */
[----:B------:R-:W-:-:S04]  /*12e30*/  LOP3.LUT P1, RZ, R16, 0x80, RZ, 0xc0, !PT ;  /* 0x0000008010ff7812 */ /* 0x000fc8000782c0ff */
[----:B------:R-:W-:Y:S02]  /*12e40*/  P2R R6, PR, RZ, 0x2 ;  /* 0x00000002ff067803 */ /* 0x000fe40000000000 */
[----:B------:R-:W-:-:S13]  /*12e50*/  LOP3.LUT P1, RZ, R16, 0x100, RZ, 0xc0, !PT ;  /* 0x0000010010ff7812 */ /* 0x000fda000782c0ff */
[----:B0-----:R-:W-:Y:S02]  /*12e60*/  @!P1 LEA R7, P0, R8, R14, 0x1 ;  /* 0x0000000e08079211 */ /* 0x001fe400078008ff */
[----:B------:R-:W0:Y:S03]  /*12e70*/  SHFL.IDX PT, R14, R0, 0x1, 0x181f ;  /* 0x00381f00000e7f89 */ /* 0x000e2600000e0000 */
[----:B--2---:R-:W-:Y:S01]  /*12e80*/  @!P1 IMAD.X R3, RZ, RZ, R2, P0 ;  /* 0x000000ffff039224 */ /* 0x004fe200000e0602 */
[----:B------:R-:W-:Y:S01]  /*12e90*/  LOP3.LUT P0, RZ, R16, 0x80000, RZ, 0xc0, !PT ;  /* 0x0008000010ff7812 */ /* 0x000fe2000780c0ff */
[----:B------:R-:W-:-:S12]  /*12ea0*/  @!P1 IMAD.MOV.U32 R2, RZ, RZ, R7 ;  /* 0x000000ffff029224 */ /* 0x000fd800078e0007 */
        /* <DEDUP_REMOVED lines=10> */
[----:B------:R-:W-:-:S03]  /*12f50*/  ISETP.NE.AND P1, PT, R6, RZ, PT ;  /* 0x000000ff0600720c */ /* 0x000fc60003f25270 */
[----:B------:R-:W3:Y:S10]  /*12f60*/  SHFL.IDX PT, R6, R4, 0x1, 0x181f ;  /* 0x00381f0004067f89 */ /* 0x000ef400000e0000 */
[----:B0-----:R-:W-:-:S02]  /*12f70*/  @!P1 LEA R7, P0, R8, R14, 0x1 ;  /* 0x0000000e08079211 */ /* 0x001fc400078008ff */
[----:B------:R-:W0:Y:S03]  /*12f80*/  SHFL.IDX PT, R14, R0, 0x2, 0x181f ;  /* 0x00581f00000e7f89 */ /* 0x000e2600000e0000 */
[----:B--2---:R-:W-:Y:S02]  /*12f90*/  @!P1 IMAD.MOV.U32 R2, RZ, RZ, R7 ;  /* 0x000000ffff029224 */ /* 0x004fe400078e0007 */
[----:B---3--:R-:W-:Y:S01]  /*12fa0*/  @!P1 IMAD.X R6, RZ, RZ, R6, P0 ;  /* 0x000000ffff069224 */ /* 0x008fe200000e0606 */
[----:B------:R-:W-:-:S03]  /*12fb0*/  LOP3.LUT P0, RZ, R16, 0x80000, RZ, 0xc0, !PT ;  /* 0x0008000010ff7812 */ /* 0x000fc6000780c0ff */
[----:B------:R-:W-:-:S10]  /*12fc0*/  @!P1 IMAD.MOV.U32 R3, RZ, RZ, R6 ;  /* 0x000000ffff039224 */ /* 0x000fd400078e0006 */
        /* <DEDUP_REMOVED lines=11> */
[----:B------:R-:W3:Y:S04]  /*13080*/  SHFL.IDX PT, R5, R4, 0x2, 0x181f ;  /* 0x00581f0004057f89 */ /* 0x000ee800000e0000 */
[----:B------:R-:W4:Y:S06]  /*13090*/  SHFL.IDX PT, R4, R4, 0x3, 0x181f ;  /* 0x00781f0004047f89 */ /* 0x000f2c00000e0000 */
[----:B0-----:R-:W-:-:S05]  /*130a0*/  @!P1 LEA R14, P0, R8, R14, 0x1 ;  /* 0x0000000e080e9211 */ /* 0x001fca00078008ff */
[----:B--2---:R-:W-:Y:S02]  /*130b0*/  @!P1 IMAD.MOV.U32 R2, RZ, RZ, R14 ;  /* 0x000000ffff029224 */ /* 0x004fe400078e000e */
[----:B------:R0:W2:Y:S01]  /*130c0*/  SHFL.IDX PT, R14, R0, 0x3, 0x181f ;  /* 0x00781f00000e7f89 */ /* 0x0000a200000e0000 */
[----:B---3--:R-:W-:Y:S01]  /*130d0*/  @!P1 IMAD.X R5, RZ, RZ, R5, P0 ;  /* 0x000000ffff059224 */ /* 0x008fe200000e0605 */
        /* <DEDUP_REMOVED lines=11> */
[----:B--2-4-:R0:W-:Y:S02]  /*13190*/  @!P1 LDGSTS.E.BYPASS.LTC128B.128 [R22+0x35400], desc[UR44][R2.64+0x380], P0 ;  /* 0x3540038002169fae */ /* 0x0141e40008101d6c */
.L_x_7605:
        /* <DEDUP_REMOVED lines=20> */
.L_x_7530:
        /* <DEDUP_REMOVED lines=18> */
.L_x_7606:
[----:B------:R-:W-:Y:S05]  /*13400*/  BSYNC B0 ;  /* 0x0000000000007941 */ /* 0x000fea0003800000 */
.L_x_7531:
[----:B------:R-:W-:-:S05]  /*13410*/  IMAD.U32 R2, RZ, RZ, UR47 ;  /* 0x0000002fff027e24 */ /* 0x000fca000f8e00ff */
[----:B------:R-:W-:-:S13]  /*13420*/  ISETP.NE.AND P0, PT, R2, 0x3, PT ;  /* 0x000000030200780c */ /* 0x000fda0003f05270 */
[----:B------:R-:W-:Y:S05]  /*13430*/  @!P0 BRA `(.L_x_7533) ;  /* 0x0000000000048947 */ /* 0x000fea0003800000 */
[----:B------:R-:W-:Y:S01]  /*13440*/  BPT.TRAP 0x1 ;  /* 0x000000040000795c */ /* 0x000fe20000300000 */
.L_x_7533:
[----:B0-----:R-:W-:Y:S01]  /*13450*/  SHF.L.U32 R0, R23, 0x1f, RZ ;  /* 0x0000001f17007819 */ /* 0x001fe200000006ff */
[----:B------:R-:W-:Y:S03]  /*13460*/  BSSY B0, `(.L_x_7534) ;  /* 0x0000003000007945 */ /* 0x000fe60003800000 */
[----:B------:R-:W0:Y:S02]  /*13470*/  SYNCS.PHASECHK.TRANS64.TRYWAIT P0, [R27+URZ+0x38860], R0 ;  /* 0x038860001b0075a7 */ /* 0x000e24000800017f */
[----:B0-----:R-:W-:Y:S05]  /*13480*/  @!P0 BRA `(.L_x_7535) ;  /* 0x0000003000d88947 */ /* 0x001fea0003800000 */
.L_x_7607:
[----:B------:R-:W-:Y:S05]  /*13490*/  BSYNC B0 ;  /* 0x0000000000007941 */ /* 0x000fea0003800000 */
.L_x_7534:
        /* <DEDUP_REMOVED lines=38> */
[----:B------:R-:W-:-:S02]  /*13700*/  @P1 LOP3.LUT R16, R16, 0x40, RZ, 0xfc, !PT ;  /* 0x0000004010101812 */ /* 0x000fc400078efcff */
[----:B0-----:R-:W-:-:S04]  /*13710*/  SHF.L.U32 R2, R2, 0x3, RZ ;  /* 0x0000000302027819 */ /* 0x001fc800000006ff */
        /* <DEDUP_REMOVED lines=68> */
.L_x_7617:
        /* <DEDUP_REMOVED lines=25> */
.L_x_7537:
        /* <DEDUP_REMOVED lines=11> */
.L_x_7538:
[----:B------:R-:W-:Y:S01]  /*13da0*/  UISETP.GE.AND UP0, UPT, UR43, 0x2, UPT ;  /* 0x000000022b00788c */ /* 0x000fe2000bf06270 */
[----:B------:R0:W-:Y:S05]  /*13db0*/  SYNCS.ARRIVE.TRANS64.A1T0 RZ, [R27+URZ+0x38850], RZ ;  /* 0x038850ff1bff79a7 */ /* 0x0001ea000810003f */
[----:B------:R-:W-:-:S13]  /*13dc0*/  PLOP3.LUT P0, PT, PT, PT, UP0, 0x40, 0x0 ;  /* 0x000000000000781c */ /* 0x000fda0003f0e808 */
[----:B0-----:R-:W-:Y:S05]  /*13dd0*/  @P0 BRA `(.L_x_7539) ;  /* 0x0000000c00b00947 */ /* 0x001fea0003800000 */
[----:B------:R-:W-:Y:S01]  /*13de0*/  UIADD3 UR4, UR43, -0x2, URZ ;  /* 0xfffffffe2b047890 */ /* 0x000fe2000fffe03f */
[----:B------:R-:W-:Y:S05]  /*13df0*/  BSSY B0, `(.L_x_7539) ;  /* 0x00000ea000007945 */ /* 0x000fea0003800000 */
[----:B------:R-:W-:-:S07]  /*13e00*/  IMAD.U32 R9, RZ, RZ, UR4 ;  /* 0x00000004ff097e24 */ /* 0x000fce000f8e00ff */
.L_x_7552:
[----:B0-----:R-:W0:Y:S01]  /*13e10*/  S2R R2, SR_TID.X ;  /* 0x0000000000027919 */ /* 0x001e220000002100 */
[----:B--2---:R-:W-:Y:S02]  /*13e20*/  IMAD R8, R9, 0x40, R31 ;  /* 0x0000004009087824 */ /* 0x004fe400078e021f */
        /* <DEDUP_REMOVED lines=23> */
[----:B------:R-:W-:Y:S02]  /*13fa0*/  MOV R11, UR47 ;  /* 0x0000002f000b7c02 */ /* 0x000fe40008000f00 */
[----:B0-----:R-:W-:-:S04]  /*13fb0*/  @!P1 LEA R6, P0, R2, R6, 0x2 ;  /* 0x0000000602069211 */ /* 0x001fc800078010ff */
[----:B------:R-:W-:Y:S02]  /*13fc0*/  @!P1 LEA.HI.X R7, R2, R7, R3, 0x2, P0 ;  /* 0x0000000702079211 */ /* 0x000fe400000f1403 */
[----:B------:R-:W-:-:S03]  /*13fd0*/  ISETP.NE.AND P0, PT, R18, 0x2, PT ;  /* 0x000000021200780c */ /* 0x000fc60003f05270 */
[----:B------:R0:W5:Y:S01]  /*13fe0*/  @!P1 LDG.E R4, desc[UR44][R6.64] ;  /* 0x0000002c06049981 */ /* 0x000162000c1e1900 */
[----:B------:R-:W-:Y:S02]  /*13ff0*/  ISETP.NE.AND P1, PT, R11, 0x3, PT ;  /* 0x000000030b00780c */ /* 0x000fe40003f25270 */
        /* <DEDUP_REMOVED lines=9> */
[----:B------:R-:W-:Y:S01]  /*14090*/  ISETP.GT.AND P3, PT, R2, RZ, PT ;  /* 0x000000ff0200720c */ /* 0x000fe20003f64270 */
[----:B0-----:R-:W-:-:S12]  /*140a0*/  @!P1 BRA `(.L_x_7540) ;  /* 0x0000000000049947 */ /* 0x001fd80003800000 */
[----:B------:R-:W-:Y:S01]  /*140b0*/  BPT.TRAP 0x1 ;  /* 0x000000040000795c */ /* 0x000fe20000300000 */
.L_x_7540:
[----:B------:R-:W-:Y:S01]  /*140c0*/  IMAD R8, R18, 0x8, R17 ;  /* 0x0000000812087824 */ /* 0x000fe200078e0211 */
[----:B------:R-:W-:Y:S01]  /*140d0*/  SHF.L.U32 R20, R23, 0x1f, RZ ;  /* 0x0000001f17147819 */ /* 0x000fe200000006ff */
[----:B------:R-:W-:Y:S01]  /*140e0*/  BSSY B1, `(.L_x_7541) ;  /* 0x0000004000017945 */ /* 0x000fe20003800000 */
[----:B------:R-:W-:Y:S02]  /*140f0*/  SHF.R.S32.HI R7, RZ, 0x1f, R5 ;  /* 0x0000001fff077819 */ /* 0x000fe40000011405 */
[----:B------:R-:W0:Y:S02]  /*14100*/  SYNCS.PHASECHK.TRANS64.TRYWAIT P0, [R8+URZ+0x38840], R20 ;  /* 0x03884014080075a7 */ /* 0x000e24000800017f */
[----:B0-----:R-:W-:Y:S05]  /*14110*/  @!P0 BRA `(.L_x_7542) ;  /* 0x0000002c00d08947 */ /* 0x001fea0003800000 */
.L_x_7618:
[----:B------:R-:W-:Y:S05]  /*14120*/  BSYNC B1 ;  /* 0x0000000000017941 */ /* 0x000fea0003800000 */
.L_x_7541:
        /* <DEDUP_REMOVED lines=18> */
[----:B-1----:R-:W-:Y:S01]  /*14250*/  IMAD.IADD R27, R6, 0x1, R3 ;  /* 0x00000001061b7824 */ /* 0x002fe200078e0203 */
[----:B------:R-:W-:Y:S01]  /*14260*/  UMOV UR4, 0xffffffff ;  /* 0xffffffff00047882 */ /* 0x000fe20000000000 */
[----:B------:R-:W-:-:S03]  /*14270*/  IMAD R6, R18, 0x1000, R32 ;  /* 0x0000100012067824 */ /* 0x000fc600078e0220 */
[----:B------:R-:W-:Y:S01]  /*14280*/  LEA.HI.X R27, R2, UR5, R27, 0x1, P0 ;  /* 0x00000005021b7c11 */ /* 0x000fe200080f0c1b */
        /* <DEDUP_REMOVED lines=20> */
.L_x_7628:
        /* <DEDUP_REMOVED lines=8> */
.L_x_7544:
        /* <DEDUP_REMOVED lines=11> */
.L_x_7545:
[----:B------:R2:W-:Y:S01]  /*14500*/  SYNCS.ARRIVE.TRANS64.A1T0 RZ, [R8+URZ+0x38830], RZ ;  /* 0x038830ff08ff79a7 */ /* 0x0005e2000810003f */
[----:B------:R-:W-:Y:S05]  /*14510*/  @!P2 BRA `(.L_x_7546) ;  /* 0x000000000004a947 */ /* 0x000fea0003800000 */
[----:B------:R-:W-:Y:S01]  /*14520*/  BPT.TRAP 0x1 ;  /* 0x000000040000795c */ /* 0x000fe20000300000 */
.L_x_7546:
[----:B------:R-:W3:Y:S01]  /*14530*/  SYNCS.PHASECHK.TRANS64.TRYWAIT P0, [R8+URZ+0x38860], R20 ;  /* 0x03886014080075a7 */ /* 0x000ee2000800017f */
[----:B------:R-:W-:Y:S04]  /*14540*/  BSSY B1, `(.L_x_7547) ;  /* 0x0000002000017945 */ /* 0x000fe80003800000 */
[----:B---3--:R-:W-:Y:S05]  /*14550*/  @!P0 BRA `(.L_x_7548) ;  /* 0x0000002c00f08947 */ /* 0x008fea0003800000 */
.L_x_7629:
[----:B------:R-:W-:Y:S05]  /*14560*/  BSYNC B1 ;  /* 0x0000000000017941 */ /* 0x000fea0003800000 */
.L_x_7547:
[----:B------:R-:W-:Y:S01]  /*14570*/  ULDC.64 UR4, c[0x0][0x328] ;  /* 0x0000ca0000047ab9 */ /* 0x000fe20000000a00 */
[C---:B------:R-:W-:Y:S01]  /*14580*/  LOP3.LUT P5, RZ, R16.reuse, 0x8, RZ, 0xc0, !PT ;  /* 0x0000000810ff7812 */ /* 0x040fe200078ac0ff */
[----:B------:R-:W-:Y:S01]  /*14590*/  IMAD R2, R7, UR4, RZ ;  /* 0x0000000407027c24 */ /* 0x000fe2000f8e02ff */
[----:B------:R-:W-:Y:S01]  /*145a0*/  LOP3.LUT P4, RZ, R16, 0x4, RZ, 0xc0, !PT ;  /* 0x0000000410ff7812 */ /* 0x000fe2000788c0ff */
[----:B-1----:R-:W-:Y:S02]  /*145b0*/  IMAD R21, R18, 0x7000, R6 ;  /* 0x0000700012157824 */ /* 0x002fe400078e0206 */
        /* <DEDUP_REMOVED lines=24> */
[----:B------:R-:W3:Y:S03]  /*14740*/  SHFL.IDX PT, R2, R10, 0x1, 0x181f ;  /* 0x00381f000a027f89 */ /* 0x000ee600000e0000 */
[----:B------:R-:W-:-:S02]  /*14750*/  LOP3.LUT P3, RZ, R16, 0x200, RZ, 0xc0, !PT ;  /* 0x0000020010ff7812 */ /* 0x000fc4000786c0ff */
[C---:B------:R-:W-:Y:S02]  /*14760*/  LOP3.LUT P6, RZ, R16.reuse, 0x20, RZ, 0xc0, !PT ;  /* 0x0000002010ff7812 */ /* 0x040fe400078cc0ff */
[C---:B------:R-:W-:Y:S02]  /*14770*/  LOP3.LUT P2, RZ, R16.reuse, 0x10, RZ, 0xc0, !PT ;  /* 0x0000001010ff7812 */ /* 0x040fe4000784c0ff */
[----:B------:R-:W-:Y:S02]  /*14780*/  LOP3.LUT R16, R16, 0xff7fffff, RZ, 0xc0, !PT ;  /* 0xff7fffff10107812 */ /* 0x000fe400078ec0ff */
[----:B0-----:R-:W-:-:S05]  /*14790*/  IADD3 R6, P0, R14, R0, RZ ;  /* 0x000000000e067210 */ /* 0x001fca0007f1e0ff */
[----:B------:R-:W-:Y:S01]  /*147a0*/  @P3 LOP3.LUT R16, R16, 0x800000, RZ, 0xfc, !PT ;  /* 0x0080000010103812 */ /* 0x000fe200078efcff */
[----:B------:R-:W-:Y:S01]  /*147b0*/  SHFL.IDX PT, R14, R10, 0x3, 0x181f ;  /* 0x00781f000a0e7f89 */ /* 0x000fe200000e0000 */
[----:B-1----:R-:W-:-:S03]  /*147c0*/  IMAD.X R7, RZ, RZ, R3, P0 ;  /* 0x000000ffff077224 */ /* 0x002fc600000e0603 */
[----:B------:R-:W0:Y:S01]  /*147d0*/  SHFL.IDX PT, R3, R20, 0x1, 0x181f ;  /* 0x00381f0014037f89 */ /* 0x000e2200000e0000 */
[----:B---3--:R-:W-:-:S03]  /*147e0*/  IADD3 R4, P0, R2, R0, RZ ;  /* 0x0000000002047210 */ /* 0x008fc60007f1e0ff */
[----:B------:R-:W1:Y:S04]  /*147f0*/  SHFL.IDX PT, R2, R10, 0x2, 0x181f ;  /* 0x00581f000a027f89 */ /* 0x000e6800000e0000 */
[----:B------:R-:W-:Y:S01]  /*14800*/  LDGSTS.E.BYPASS.LTC128B.128 [R21+0x400], desc[UR44][R6.64], !P1 ;  /* 0x0040000006157fae */ /* 0x000fe2000c901d6c */
[----:B------:R-:W-:-:S03]  /*14810*/  ISETP.NE.U32.AND P1, PT, R28, RZ, PT ;  /* 0x000000ff1c00720c */ /* 0x000fc60003f25070 */
[----:B------:R-:W-:Y:S01]  /*14820*/  LDGSTS.E.BYPASS.LTC128B.128 [R21+0x2400], desc[UR44][R6.64+0x80], !P3 ;  /* 0x0240008006157fae */ /* 0x000fe2000d901d6c */
[----:B------:R-:W-:-:S03]  /*14830*/  LOP3.LUT P3, RZ, R16, 0x400, RZ, 0xc0, !PT ;  /* 0x0000040010ff7812 */ /* 0x000fc6000786c0ff */
[----:B------:R-:W-:Y:S04]  /*14840*/  LDGSTS.E.BYPASS.LTC128B.128 [R21+0x4400], desc[UR44][R6.64+0x100], !P6 ;  /* 0x0440010006157fae */ /* 0x000fe8000f101d6c */
[----:B------:R-:W-:Y:S01]  /*14850*/  LDGSTS.E.BYPASS.LTC128B.128 [R21+0x6400], desc[UR44][R6.64+0x180], !P2 ;  /* 0x0640018006157fae */ /* 0x000fe2000d101d6c */
[----:B0-----:R-:W-:-:S03]  /*14860*/  IADD3.X R5, RZ, R3, RZ, P0, !PT ;  /* 0x00000003ff057210 */ /* 0x001fc600007fe4ff */
[----:B------:R-:W-:Y:S01]  /*14870*/  LDGSTS.E.BYPASS.LTC128B.128 [R21+0x8400], desc[UR44][R6.64+0x200], !P5 ;  /* 0x0840020006157fae */ /* 0x000fe2000e901d6c */
[----:B-1----:R-:W-:-:S03]  /*14880*/  IADD3 R2, P0, R2, R0, RZ ;  /* 0x0000000002027210 */ /* 0x002fc60007f1e0ff */
[----:B------:R-:W0:Y:S04]  /*14890*/  SHFL.IDX PT, R3, R20, 0x2, 0x181f ;  /* 0x00581f0014037f89 */ /* 0x000e2800000e0000 */
[----:B------:R-:W-:Y:S04]  /*148a0*/  LDGSTS.E.BYPASS.LTC128B.128 [R21+0xa400], desc[UR44][R6.64+0x280], !P4 ;  /* 0x0a40028006157fae */ /* 0x000fe8000e101d6c */
[----:B------:R-:W1:Y:S01]  /*148b0*/  SHFL.IDX PT, R20, R20, 0x3, 0x181f ;  /* 0x00781f0014147f89 */ /* 0x000e6200000e0000 */
        /* <DEDUP_REMOVED lines=24> */
[----:B-1----:R3:W-:Y:S02]  /*14a40*/  LDGSTS.E.BYPASS.LTC128B.128 [R21+0xf400], desc[UR44][R2.64+0x380], P1 ;  /* 0x0f40038002157fae */ /* 0x0027e40008901d6c */
.L_x_7639:
[----:B---3--:R-:W-:Y:S02]  /*14a50*/  P2R R4, PR, RZ, 0x2 ;  /* 0x00000002ff047803 */ /* 0x008fe40000000000 */
        /* <DEDUP_REMOVED lines=22> */
.L_x_7550:
        /* <DEDUP_REMOVED lines=11> */
.L_x_7551:
[----:B------:R0:W-:Y:S01]  /*14c70*/  SYNCS.ARRIVE.TRANS64.A1T0 RZ, [R8+URZ+0x38850], RZ ;  /* 0x038850ff08ff79a7 */ /* 0x0001e2000810003f */
[----:B------:R-:W-:Y:S05]  /*14c80*/  @P3 BRA `(.L_x_7552) ;  /* 0xfffffff000603947 */ /* 0x000fea000383ffff */
[----:B------:R-:W-:Y:S05]  /*14c90*/  BSYNC B0 ;  /* 0x0000000000007941 */ /* 0x000fea0003800000 */
.L_x_7539:
[----:B------:R-:W3:Y:S01]  /*14ca0*/  S2R R0, SR_TID.X ;  /* 0x0000000000007919 */ /* 0x000ee20000002100 */
[----:B------:R-:W-:Y:S01]  /*14cb0*/  VIADD R18, R18, 0x1 ;  /* 0x0000000112127836 */ /* 0x000fe20000000000 */
[----:B------:R-:W-:Y:S04]  /*14cc0*/  BSSY B0, `(.L_x_7553) ;  /* 0x0000013000007945 */ /* 0x000fe80003800000 */
[----:B------:R-:W-:-:S04]  /*14cd0*/  ISETP.NE.AND P0, PT, R18, 0x2, PT ;  /* 0x000000021200780c */ /* 0x000fc80003f05270 */
[----:B------:R-:W-:Y:S02]  /*14ce0*/  SEL R18, R18, RZ, P0 ;  /* 0x000000ff12127207 */ /* 0x000fe40000000000 */
[----:B---3--:R-:W-:Y:S02]  /*14cf0*/  LOP3.LUT R2, R0, 0x7f, RZ, 0xc0, !PT ;  /* 0x0000007f00027812 */ /* 0x008fe400078ec0ff */
[----:B------:R-:W-:Y:S02]  /*14d00*/  SEL R0, RZ, 0x1, P0 ;  /* 0x00000001ff007807 */ /* 0x000fe40000000000 */
[----:B------:R-:W-:-:S13]  /*14d10*/  ISETP.NE.AND P1, PT, R2, RZ, PT ;  /* 0x000000ff0200720c */ /* 0x000fda0003f25270 */
[----:B------:R-:W-:Y:S05]  /*14d20*/  @P1 BRA `(.L_x_7554) ;  /* 0x0000000000301947 */ /* 0x000fea0003800000 */
[----:B------:R-:W3:Y:S01]  /*14d30*/  S2R R7, SR_LANEID ;  /* 0x0000000000077919 */ /* 0x000ee20000000000 */
[----:B------:R-:W-:Y:S01]  /*14d40*/  VOTEU.ANY UR4, UPT, PT ;  /* 0x0000000000047886 */ /* 0x000fe200038e0100 */
[----:B------:R-:W4:Y:S01]  /*14d50*/  LDC.64 R2, c[0x0][0xd80] ;  /* 0x00036000ff027b82 */ /* 0x000f220000000a00 */
[----:B------:R-:W3:Y:S08]  /*14d60*/  FLO.U32 R4, UR4 ;  /* 0x0000000400047d00 */ /* 0x000ef000080e0000 */
[----:B------:R-:W4:Y:S01]  /*14d70*/  POPC R5, UR4 ;  /* 0x0000000400057d09 */ /* 0x000f220008000000 */
[----:B---3--:R-:W-:-:S13]  /*14d80*/  ISETP.EQ.U32.AND P0, PT, R4, R7, PT ;  /* 0x000000070400720c */ /* 0x008fda0003f02070 */
[----:B----4-:R-:W3:Y:S01]  /*14d90*/  @P0 ATOMG.E.ADD.STRONG.GPU PT, R3, desc[UR44][R2.64], R5 ;  /* 0x00000005020309a8 */ /* 0x010ee200081ee1ec */
[----:B------:R-:W4:Y:S02]  /*14da0*/  S2R R6, SR_LTMASK ;  /* 0x0000000000067919 */ /* 0x000f240000003900 */
[----:B----4-:R-:W-:-:S04]  /*14db0*/  LOP3.LUT R6, R6, UR4, RZ, 0xc0, !PT ;  /* 0x0000000406067c12 */ /* 0x010fc8000f8ec0ff */
[----:B------:R-:W4:Y:S01]  /*14dc0*/  POPC R7, R6 ;  /* 0x0000000600077309 */ /* 0x000f220000000000 */
[----:B---3--:R-:W4:Y:S02]  /*14dd0*/  SHFL.IDX PT, R4, R3, R4, 0x1f ;  /* 0x00001f0403047589 */ /* 0x008f2400000e0000 */
[----:B----4-:R-:W-:-:S07]  /*14de0*/  IADD3 R36, R4, UR48, R7 ;  /* 0x0000003004247c10 */ /* 0x010fce000fffe007 */
.L_x_7554:
[----:B------:R-:W-:Y:S05]  /*14df0*/  BSYNC B0 ;  /* 0x0000000000007941 */ /* 0x000fea0003800000 */
.L_x_7553:
[----:B------:R-:W-:-:S07]  /*14e00*/  LOP3.LUT R23, R23, R0, RZ, 0x3c, !PT ;  /* 0x0000000017177212 */ /* 0x000fce00078e3cff */
.L_x_7510:
[----:B------:R-:W-:Y:S05]  /*14e10*/  BSYNC B7 ;  /* 0x0000000000077941 */ /* 0x000fea0003800000 */
.L_x_7508:
[----:B------:R-:W-:-:S13]  /*14e20*/  LOP3.LUT P0, RZ, R16, 0x200000, RZ, 0xc0, !PT ;  /* 0x0020000010ff7812 */ /* 0x000fda000780c0ff */
[----:B------:R-:W-:Y:S05]  /*14e30*/  @!P0 BRA `(.L_x_7555) ;  /* 0x0000000000248947 */ /* 0x000fea0003800000 */
[----:B------:R-:W-:Y:S05]  /*14e40*/  WARPSYNC.ALL ;  /* 0x0000000000007948 */ /* 0x000fea0003800000 */
[----:B------:R-:W3:Y:S08]  /*14e50*/  S2UR UR5, SR_CgaCtaId ;  /* 0x00000000000579c3 */ /* 0x000ef00000008800 */
[----:B------:R-:W-:Y:S06]  /*14e60*/  BAR.SYNC.DEFER_BLOCKING 0x5, 0x180 ;  /* 0x0146000000007b1d */ /* 0x000fec0000010000 */
[----:B------:R-:W-:-:S02]  /*14e70*/  UMOV UR4, 0x400 ;  /* 0x0000040000047882 */ /* 0x000fc40000000000 */
[----:B---3--:R-:W-:-:S06]  /*14e80*/  ULEA UR4, UR5, UR4, 0x18 ;  /* 0x0000000405047291 */ /* 0x008fcc000f8ec03f */
[----:B------:R-:W-:-:S05]  /*14e90*/  IMAD.U32 R17, RZ, RZ, UR4 ;  /* 0x00000004ff117e24 */ /* 0x000fca000f8e00ff */
[----:B------:R3:W4:Y:S01]  /*14ea0*/  LDS R36, [R17+0x388d0] ;  /* 0x0388d00011247984 */ /* 0x0007220000000800 */
[----:B------:R-:W-:Y:S06]  /*14eb0*/  BAR.ARV 0x4, 0x180 ;  /* 0x0106000000007b1d */ /* 0x000fec0000002000 */
[----:B------:R-:W-:Y:S05]  /*14ec0*/  BRA `(.L_x_7556) ;  /* 0x00000000002c7947 */ /* 0x000fea0003800000 */
.L_x_7555:
[----:B------:R-:W-:-:S03]  /*14ed0*/  UMOV UR4, 0xffffffff ;  /* 0xffffffff00047882 */ /* 0x000fc60000000000 */
[----:B------:R-:W-:Y:S05]  /*14ee0*/  BRA.DIV UR4, `(.L_x_7557) ;  /* 0x0000002e04747947 */ /* 0x000fea000b800000 */
[----:B------:R3:W4:Y:S02]  /*14ef0*/  SHFL.IDX PT, R14, R36, RZ, 0x1f ;  /* 0x00001fff240e7589 */ /* 0x00072400000e0000 */
.L_x_7642:
[----:B------:R-:W0:Y:S01]  /*14f00*/  @!P1 S2R R3, SR_CgaCtaId ;  /* 0x0000000000039919 */ /* 0x000e220000008800 */
[----:B------:R-:W-:Y:S05]  /*14f10*/  WARPSYNC.ALL ;  /* 0x0000000000007948 */ /* 0x000fea0003800000 */
[----:B------:R-:W-:Y:S01]  /*14f20*/  BAR.SYNC.DEFER_BLOCKING 0x4, 0x180 ;  /* 0x0106000000007b1d */ /* 0x000fe20000010000 */
[----:B------:R-:W-:-:S04]  /*14f30*/  @!P1 MOV R0, 0x400 ;  /* 0x0000040000009802 */ /* 0x000fc80000000f00 */
[----:B0-----:R-:W-:-:S05]  /*14f40*/  @!P1 LEA R17, R3, R0, 0x18 ;  /* 0x0000000003119211 */ /* 0x001fca00078ec0ff */
[----:B------:R3:W-:Y:S02]  /*14f50*/  @!P1 STS [R17+0x388d0], R36 ;  /* 0x0388d02411009388 */ /* 0x0007e40000000800 */
[----:B---34-:R-:W-:Y:S01]  /*14f60*/  IMAD.MOV.U32 R36, RZ, RZ, R14 ;  /* 0x000000ffff247224 */ /* 0x018fe200078e000e */
[----:B------:R-:W-:Y:S06]  /*14f70*/  BAR.ARV 0x5, 0x180 ;  /* 0x0146000000007b1d */ /* 0x000fec0000002000 */
.L_x_7556:
[----:B------:R-:W-:Y:S02]  /*14f80*/  ULDC UR4, c[0x0][0xd38] ;  /* 0x00034e0000047ab9 */ /* 0x000fe40000000800 */
[----:B----4-:R-:W-:-:S13]  /*14f90*/  ISETP.GE.AND P0, PT, R36, UR4, PT ;  /* 0x0000000424007c0c */ /* 0x010fda000bf06270 */
[----:B------:R-:W-:Y:S05]  /*14fa0*/  @!P0 BRA `(.L_x_7558) ;  /* 0xffffffbc00c08947 */ /* 0x000fea000383ffff */
.L_x_7505:
[----:B------:R-:W4:Y:S01]  /*14fb0*/  LDL.LU R0, [R1+0x10] ;  /* 0x0000100001007983 */ /* 0x000f220000300800 */
[----:B------:R-:W-:Y:S01]  /*14fc0*/  BSSY B0, `(.L_x_7559) ;  /* 0x000000b000007945 */ /* 0x000fe20003800000 */
[----:B------:R-:W0:Y:S01]  /*14fd0*/  S2R R5, SR_CgaCtaId ;  /* 0x0000000000057919 */ /* 0x000e220000008800 */
[----:B----4-:R-:W-:-:S05]  /*14fe0*/  VIADD R0, R0, 0x1 ;  /* 0x0000000100007836 */ /* 0x010fca0000000000 */
        /* <DEDUP_REMOVED lines=8> */
.L_x_7643:
[----:B------:R-:W-:Y:S05]  /*15070*/  BSYNC B0 ;  /* 0x0000000000007941 */ /* 0x000fea0003800000 */
.L_x_7559:
[----:B------:R-:W-:-:S03]  /*15080*/  UMOV UR4, 0xffffffff ;  /* 0xffffffff00047882 */ /* 0x000fc60000000000 */
[----:B------:R-:W-:Y:S05]  /*15090*/  BRA.DIV UR4, `(.L_x_7561) ;  /* 0x0000002e04447947 */ /* 0x000fea000b800000 */
[----:B0-----:R-:W0:Y:S02]  /*150a0*/  S2R R0, SR_TID.X ;  /* 0x0000000000007919 */ /* 0x001e240000002100 */
[----:B0-----:R-:W-:-:S04]  /*150b0*/  SHF.R.U32.HI R0, RZ, 0x5, R0 ;  /* 0x00000005ff007819 */ /* 0x001fc80000011600 */
[----:B------:R-:W-:-:S05]  /*150c0*/  LOP3.LUT R0, R0, 0x3, RZ, 0xc0, !PT ;  /* 0x0000000300007812 */ /* 0x000fca00078ec0ff */
[----:B------:R0:W4:Y:S02]  /*150d0*/  SHFL.IDX PT, R14, R0, RZ, 0x1f ;  /* 0x00001fff000e7589 */ /* 0x00012400000e0000 */
.L_x_7646:
[----:B----4-:R-:W-:Y:S01]  /*150e0*/  ISETP.NE.AND P0, PT, R14, RZ, PT ;  /* 0x000000ff0e00720c */ /* 0x010fe20003f05270 */
[----:B------:R-:W-:-:S12]  /*150f0*/  BSSY B0, `(.L_x_7562) ;  /* 0x0000024000007945 */ /* 0x000fd80003800000 */
[----:B------:R-:W-:Y:S05]  /*15100*/  @P0 BRA `(.L_x_7563) ;  /* 0x0000000000880947 */ /* 0x000fea0003800000 */
[----:B------:R-:W-:-:S03]  /*15110*/  UMOV UR4, 0xffffffff ;  /* 0xffffffff00047882 */ /* 0x000fc60000000000 */
[----:B------:R-:W-:Y:S05]  /*15120*/  BRA.DIV UR4, `(.L_x_7564) ;  /* 0x0000002e04547947 */ /* 0x000fea000b800000 */
[----:B------:R-:W-:-:S13]  /*15130*/  ELECT P6, URZ, PT ;  /* 0x00000000003f782f */ /* 0x000fda00038c0000 */
.L_x_7649:
[----:B------:R-:W-:Y:S05]  /*15140*/  @!P6 BRA `(.L_x_7563) ;  /* 0x000000000078e947 */ /* 0x000fea0003800000 */
[----:B------:R-:W-:-:S06]  /*15150*/  ULOP3.LUT UR4, UR41, 0x2, URZ, 0xfc, !UPT ;  /* 0x0000000229047892 */ /* 0x000fcc000f8efc3f */
[----:B0-----:R-:W-:-:S05]  /*15160*/  IMAD.U32 R0, RZ, RZ, UR4 ;  /* 0x00000004ff007e24 */ /* 0x001fca000f8e00ff */
[----:B------:R-:W-:-:S13]  /*15170*/  ISETP.NE.AND P0, PT, R0, 0x3, PT ;  /* 0x000000030000780c */ /* 0x000fda0003f05270 */
[----:B------:R-:W-:Y:S05]  /*15180*/  @!P0 BRA `(.L_x_7565) ;  /* 0x0000000000048947 */ /* 0x000fea0003800000 */
[----:B------:R-:W-:Y:S01]  /*15190*/  BPT.TRAP 0x1 ;  /* 0x000000040000795c */ /* 0x000fe20000300000 */
.L_x_7565:
[C---:B------:R-:W-:Y:S01]  /*151a0*/  IMAD R3, R18.reuse, 0x8, R5 ;  /* 0x0000000812037824 */ /* 0x040fe200078e0205 */
[----:B------:R-:W-:Y:S01]  /*151b0*/  SHF.L.U32 R2, R23, 0x1f, RZ ;  /* 0x0000001f17027819 */ /* 0x000fe200000006ff */
[----:B------:R-:W-:-:S03]  /*151c0*/  VIADD R18, R18, 0x1 ;  /* 0x0000000112127836 */ /* 0x000fc60000000000 */
[----:B------:R-:W0:Y:S02]  /*151d0*/  SYNCS.PHASECHK.TRANS64.TRYWAIT P1, [R3+URZ+0x38840], R2 ;  /* 0x03884002030075a7 */ /* 0x000e24000802017f */
[----:B------:R-:W-:-:S04]  /*151e0*/  ISETP.NE.AND P2, PT, R18, 0x2, PT ;  /* 0x000000021200780c */ /* 0x000fc80003f45270 */
[----:B------:R-:W-:Y:S01]  /*151f0*/  SEL R0, RZ, 0x1, P2 ;  /* 0x00000001ff007807 */ /* 0x000fe20001000000 */
[----:B0-----:R-:W-:Y:S08]  /*15200*/  @!P1 BRA `(.L_x_7566) ;  /* 0x0000002c003c9947 */ /* 0x001ff00003800000 */
.L_x_7650:
[----:B------:R-:W-:Y:S02]  /*15210*/  SEL R18, R18, RZ, P2 ;  /* 0x000000ff12127207 */ /* 0x000fe40001000000 */
[----:B------:R-:W-:Y:S01]  /*15220*/  LOP3.LUT R0, R23, R0, RZ, 0x3c, !PT ;  /* 0x0000000017007212 */ /* 0x000fe200078e3cff */
[----:B------:R-:W-:Y:S06]  /*15230*/  @!P0 BRA `(.L_x_7567) ;  /* 0x0000000000048947 */ /* 0x000fec0003800000 */
[----:B------:R-:W-:Y:S01]  /*15240*/  BPT.TRAP 0x1 ;  /* 0x000000040000795c */ /* 0x000fe20000300000 */
.L_x_7567:
[----:B------:R-:W-:Y:S01]  /*15250*/  IMAD R5, R18, 0x8, R5 ;  /* 0x0000000812057824 */ /* 0x000fe200078e0205 */
[----:B------:R-:W-:-:S04]  /*15260*/  SHF.L.U32 R0, R0, 0x1f, RZ ;  /* 0x0000001f00007819 */ /* 0x000fc800000006ff */
[----:B------:R-:W4:Y:S02]  /*15270*/  SYNCS.PHASECHK.TRANS64.TRYWAIT P1, [R5+URZ+0x38840], R0 ;  /* 0x03884000050075a7 */ /* 0x000f24000802017f */
[----:B----4-:R-:W-:Y:S05]  /*15280*/  @!P1 BRA `(.L_x_7568) ;  /* 0x0000002c00309947 */ /* 0x010fea0003800000 */
.L_x_7651:
[----:B------:R-:W-:Y:S05]  /*15290*/  @!P0 BRA `(.L_x_7569) ;  /* 0x0000000000048947 */ /* 0x000fea0003800000 */
[----:B------:R-:W-:Y:S01]  /*152a0*/  BPT.TRAP 0x1 ;  /* 0x000000040000795c */ /* 0x000fe20000300000 */
.L_x_7569:
[----:B------:R-:W0:Y:S02]  /*152b0*/  SYNCS.PHASECHK.TRANS64.TRYWAIT P1, [R3+URZ+0x38860], R2 ;  /* 0x03886002030075a7 */ /* 0x000e24000802017f */
[----:B0-----:R-:W-:Y:S05]  /*152c0*/  @!P1 BRA `(.L_x_7570) ;  /* 0x0000002c00349947 */ /* 0x001fea0003800000 */
.L_x_7652:
[----:B------:R-:W-:Y:S05]  /*152d0*/  @!P0 BRA `(.L_x_7571) ;  /* 0x0000000000048947 */ /* 0x000fea0003800000 */
[----:B------:R-:W-:Y:S01]  /*152e0*/  BPT.TRAP 0x1 ;  /* 0x000000040000795c */ /* 0x000fe20000300000 */
.L_x_7571:
[----:B------:R0:W0:Y:S02]  /*152f0*/  SYNCS.PHASECHK.TRANS64.TRYWAIT P0, [R5+URZ+0x38860], R0 ;  /* 0x03886000050075a7 */ /* 0x000024000800017f */
[----:B0-----:R-:W-:Y:S05]  /*15300*/  @!P0 NANOSLEEP.SYNCS 0x989680 ;  /* 0x009896800000895d */ /* 0x001fea0003900000 */
[----:B------:R-:W0:Y:S02]  /*15310*/  @!P0 SYNCS.PHASECHK.TRANS64 P0, [R5+URZ+0x38860], R0 ;  /* 0x03886000050085a7 */ /* 0x000e24000800007f */
[----:B0-----:R-:W-:Y:S05]  /*15320*/  @!P0 BRA `(.L_x_7571) ;  /* 0xfffffffc00f08947 */ /* 0x001fea000383ffff */
.L_x_7563:
[----:B------:R-:W-:Y:S05]  /*15330*/  BSYNC B0 ;  /* 0x0000000000007941 */ /* 0x000fea0003800000 */
.L_x_7562:
[----:B------:R-:W-:Y:S05]  /*15340*/  EXIT ;  /* 0x000000000000794d */ /* 0x000fea0003800000 */
.L_x_7458:
[----:B0-----:R0:W1:Y:S02]  /*15350*/  SYNCS.PHASECHK.TRANS64.TRYWAIT P1, [R17+URZ+0x38800], R4 ;  /* 0x03880004110075a7 */ /* 0x001064000802017f */
[----:B-1----:R-:W-:Y:S05]  /*15360*/  @!P1 NANOSLEEP.SYNCS 0x989680 ;  /* 0x009896800000995d */ /* 0x002fea0003900000 */
[----:B------:R-:W1:Y:S02]  /*15370*/  @!P1 SYNCS.PHASECHK.TRANS64 P1, [R17+URZ+0x38800], R4 ;  /* 0x03880004110095a7 */ /* 0x000e64000802007f */
[----:B-1----:R-:W-:Y:S05]  /*15380*/  @!P1 BRA `(.L_x_7458) ;  /* 0xfffffffc00f09947 */ /* 0x002fea000383ffff */
[----:B------:R-:W-:Y:S05]  /*15390*/  BRA `(.L_x_7572) ;  /* 0xfffffee400187947 */ /* 0x000fea000383ffff */
.L_x_7462:
[----:B--2---:R2:W3:Y:S02]  /*153a0*/  SYNCS.PHASECHK.TRANS64.TRYWAIT P1, [R9+URZ+0x38830], R6 ;  /* 0x03883006090075a7 */ /* 0x0044e4000802017f */
[----:B---3--:R-:W-:Y:S05]  /*153b0*/  @!P1 NANOSLEEP.SYNCS 0x989680 ;  /* 0x009896800000995d */ /* 0x008fea0003900000 */
[----:B------:R-:W3:Y:S02]  /*153c0*/  @!P1 SYNCS.PHASECHK.TRANS64 P1, [R9+URZ+0x38830], R6 ;  /* 0x03883006090095a7 */ /* 0x000ee4000802007f */
[----:B---3--:R-:W-:Y:S05]  /*153d0*/  @!P1 BRA `(.L_x_7462) ;  /* 0xfffffffc00f09947 */ /* 0x008fea000383ffff */
[----:B------:R-:W-:Y:S05]  /*153e0*/  BRA `(.L_x_7461) ;  /* 0xfffffee400387947 */ /* 0x000fea000383ffff */
.L_x_7463:
[----:B---3--:R3:W4:Y:S02]  /*153f0*/  SYNCS.PHASECHK.TRANS64.TRYWAIT P1, [R17+URZ+0x38810], R4 ;  /* 0x03881004110075a7 */ /* 0x008724000802017f */
[----:B----4-:R-:W-:Y:S05]  /*15400*/  @!P1 NANOSLEEP.SYNCS 0x989680 ;  /* 0x009896800000995d */ /* 0x010fea0003900000 */
[----:B------:R-:W4:Y:S02]  /*15410*/  @!P1 SYNCS.PHASECHK.TRANS64 P1, [R17+URZ+0x38810], R4 ;  /* 0x03881004110095a7 */ /* 0x000f24000802007f */
[----:B----4-:R-:W-:Y:S05]  /*15420*/  @!P1 BRA `(.L_x_7463) ;  /* 0xfffffffc00f09947 */ /* 0x010fea000383ffff */
[----:B------:R-:W-:Y:S05]  /*15430*/  BRA `(.L_x_7573) ;  /* 0xfffffee400c47947 */ /* 0x000fea000383ffff */
.L_x_7467:
[----:B0-----:R0:W3:Y:S02]  /*15440*/  SYNCS.PHASECHK.TRANS64.TRYWAIT P1, [R9+URZ+0x38850], R6 ;  /* 0x03885006090075a7 */ /* 0x0010e4000802017f */
[----:B---3--:R-:W-:Y:S05]  /*15450*/  @!P1 NANOSLEEP.SYNCS 0x989680 ;  /* 0x009896800000995d */ /* 0x008fea0003900000 */
[----:B------:R-:W3:Y:S02]  /*15460*/  @!P1 SYNCS.PHASECHK.TRANS64 P1, [R9+URZ+0x38850], R6 ;  /* 0x03885006090095a7 */ /* 0x000ee4000802007f */
[----:B---3--:R-:W-:Y:S05]  /*15470*/  @!P1 BRA `(.L_x_7467) ;  /* 0xfffffffc00f09947 */ /* 0x008fea000383ffff */
[----:B------:R-:W-:Y:S05]  /*15480*/  BRA `(.L_x_7466) ;  /* 0xfffffee400f47947 */ /* 0x000fea000383ffff */
.L_x_7474:
[----:B-1----:R1:W2:Y:S02]  /*15490*/  SYNCS.PHASECHK.TRANS64.TRYWAIT P1, [R9+URZ+0x38830], R8 ;  /* 0x03883008090075a7 */ /* 0x0022a4000802017f */
[----:B--2---:R-:W-:Y:S05]  /*154a0*/  @!P1 NANOSLEEP.SYNCS 0x989680 ;  /* 0x009896800000995d */ /* 0x004fea0003900000 */
[----:B------:R-:W2:Y:S02]  /*154b0*/  @!P1 SYNCS.PHASECHK.TRANS64 P1, [R9+URZ+0x38830], R8 ;  /* 0x03883008090095a7 */ /* 0x000ea4000802007f */
[----:B--2---:R-:W-:Y:S05]  /*154c0*/  @!P1 BRA `(.L_x_7474) ;  /* 0xfffffffc00f09947 */ /* 0x004fea000383ffff */
[----:B------:R-:W-:Y:S05]  /*154d0*/  BRA `(.L_x_7473) ;  /* 0xffffff1400207947 */ /* 0x000fea000383ffff */
.L_x_7478:
[----:B---3--:R3:W4:Y:S02]  /*154e0*/  SYNCS.PHASECHK.TRANS64.TRYWAIT P1, [R9+URZ+0x38850], R8 ;  /* 0x03885008090075a7 */ /* 0x008724000802017f */
[----:B----4-:R-:W-:Y:S05]  /*154f0*/  @!P1 NANOSLEEP.SYNCS 0x989680 ;  /* 0x009896800000995d */ /* 0x010fea0003900000 */
[----:B------:R-:W4:Y:S02]  /*15500*/  @!P1 SYNCS.PHASECHK.TRANS64 P1, [R9+URZ+0x38850], R8 ;  /* 0x03885008090095a7 */ /* 0x000f24000802007f */
[----:B----4-:R-:W-:Y:S05]  /*15510*/  @!P1 BRA `(.L_x_7478) ;  /* 0xfffffffc00f09947 */ /* 0x010fea000383ffff */
[----:B------:R-:W-:Y:S05]  /*15520*/  BRA `(.L_x_7477) ;  /* 0xffffff1400807947 */ /* 0x000fea000383ffff */
.L_x_7486:
[----:B-1----:R1:W2:Y:S02]  /*15530*/  SYNCS.PHASECHK.TRANS64.TRYWAIT P1, [R9+URZ+0x38830], R8 ;  /* 0x03883008090075a7 */ /* 0x0022a4000802017f */
[----:B--2---:R-:W-:Y:S05]  /*15540*/  @!P1 NANOSLEEP.SYNCS 0x989680 ;  /* 0x009896800000995d */ /* 0x004fea0003900000 */
[----:B------:R-:W2:Y:S02]  /*15550*/  @!P1 SYNCS.PHASECHK.TRANS64 P1, [R9+URZ+0x38830], R8 ;  /* 0x03883008090095a7 */ /* 0x000ea4000802007f */
[----:B--2---:R-:W-:Y:S05]  /*15560*/  @!P1 BRA `(.L_x_7486) ;  /* 0xfffffffc00f09947 */ /* 0x004fea000383ffff */
[----:B------:R-:W-:Y:S05]  /*15570*/  BRA `(.L_x_7485) ;  /* 0xffffff4800a07947 */ /* 0x000fea000383ffff */
.L_x_7490:
[----:B---3--:R3:W4:Y:S02]  /*15580*/  SYNCS.PHASECHK.TRANS64.TRYWAIT P1, [R9+URZ+0x38850], R8 ;  /* 0x03885008090075a7 */ /* 0x008724000802017f */
[----:B----4-:R-:W-:Y:S05]  /*15590*/  @!P1 NANOSLEEP.SYNCS 0x989680 ;  /* 0x009896800000995d */ /* 0x010fea0003900000 */
[----:B------:R-:W4:Y:S02]  /*155a0*/  @!P1 SYNCS.PHASECHK.TRANS64 P1, [R9+URZ+0x38850], R8 ;  /* 0x03885008090095a7 */ /* 0x000f24000802007f */
[----:B----4-:R-:W-:Y:S05]  /*155b0*/  @!P1 BRA `(.L_x_7490) ;  /* 0xfffffffc00f09947 */ /* 0x010fea000383ffff */
[----:B------:R-:W-:Y:S05]  /*155c0*/  BRA `(.L_x_7489) ;  /* 0xffffff4c00007947 */ /* 0x000fea000383ffff */
.L_x_7516:
        /* <DEDUP_REMOVED lines=10> */
.L_x_7574:
[----:B------:R-:W-:Y:S05]  /*15670*/  BRA `(.L_x_7575) ;  /* 0xffffffc000907947 */ /* 0x000fea000383ffff */
.L_x_7519:
[----:B0-----:R0:W1:Y:S02]  /*15680*/  SYNCS.PHASECHK.TRANS64.TRYWAIT P0, [R27+URZ+0x38840], R0 ;  /* 0x038840001b0075a7 */ /* 0x001064000800017f */
[----:B-1----:R-:W-:Y:S05]  /*15690*/  @!P0 NANOSLEEP.SYNCS 0x989680 ;  /* 0x009896800000895d */ /* 0x002fea0003900000 */
[----:B------:R-:W1:Y:S02]  /*156a0*/  @!P0 SYNCS.PHASECHK.TRANS64 P0, [R27+URZ+0x38840], R0 ;  /* 0x038840001b0085a7 */ /* 0x000e64000800007f */
[----:B-1----:R-:W-:Y:S05]  /*156b0*/  @!P0 BRA `(.L_x_7519) ;  /* 0xfffffffc00f08947 */ /* 0x002fea000383ffff */
[----:B------:R-:W-:Y:S05]  /*156c0*/  BRA `(.L_x_7576) ;  /* 0xffffffc400407947 */ /* 0x000fea000383ffff */
.L_x_7520:
        /* <DEDUP_REMOVED lines=8> */
.L_x_7578:
[----:B------:R-:W-:Y:S05]  /*15750*/  BSYNC B0 ;  /* 0x0000000000007941 */ /* 0x000fea0003800000 */
.L_x_7577:
        /* <DEDUP_REMOVED lines=9> */
.L_x_7579:
[----:B------:R-:W-:Y:S02]  /*157f0*/  IMAD.MOV.U32 R13, RZ, RZ, R5 ;  /* 0x000000ffff0d7224 */ /* 0x000fe400078e0005 */
[----:B------:R-:W-:Y:S01]  /*15800*/  IMAD.MOV.U32 R12, RZ, RZ, 0x1 ;  /* 0x00000001ff0c7424 */ /* 0x000fe200078e00ff */
[----:B------:R-:W-:-:S13]  /*15810*/  @P0 LEA R6, P1, R8, R14, 0x1 ;  /* 0x0000000e08060211 */ /* 0x000fda00078208ff */
[----:B------:R-:W-:Y:S05]  /*15820*/  WARPSYNC.COLLECTIVE R15, `(.L_x_7580) ;  /* 0x000000000f087348 */ /* 0x000fea0003c00000 */
[----:B------:R0:W1:Y:S02]  /*15830*/  SHFL.IDX P6, R14, R13, R12, R11 ;  /* 0x0000000c0d0e7389 */ /* 0x00006400000c000b */
[----:B01----:R-:W-:Y:S01]  /*15840*/  ENDCOLLECTIVE ;  /* 0x000000000000791b */ /* 0x003fe20003800000 */
.L_x_7580:
        /* <DEDUP_REMOVED lines=12> */
.L_x_7581:
[----:B------:R-:W-:Y:S02]  /*15910*/  @P0 IMAD R9, R4, 0x2, R17 ;  /* 0x0000000204090824 */ /* 0x000fe400078e0211 */
[----:B------:R-:W-:Y:S02]  /*15920*/  IMAD.MOV.U32 R13, RZ, RZ, R5 ;  /* 0x000000ffff0d7224 */ /* 0x000fe400078e0005 */
[----:B------:R-:W-:Y:S01]  /*15930*/  IMAD.MOV.U32 R12, RZ, RZ, 0x2 ;  /* 0x00000002ff0c7424 */ /* 0x000fe200078e00ff */
[----:B------:R-:W-:-:S13]  /*15940*/  @P0 LEA R6, P1, R8, R14, 0x1 ;  /* 0x0000000e08060211 */ /* 0x000fda00078208ff */
[----:B------:R-:W-:Y:S05]  /*15950*/  WARPSYNC.COLLECTIVE R15, `(.L_x_7582) ;  /* 0x000000000f087348 */ /* 0x000fea0003c00000 */
[----:B------:R0:W1:Y:S02]  /*15960*/  SHFL.IDX P6, R14, R13, R12, R11 ;  /* 0x0000000c0d0e7389 */ /* 0x00006400000c000b */
[----:B01----:R-:W-:Y:S01]  /*15970*/  ENDCOLLECTIVE ;  /* 0x000000000000791b */ /* 0x003fe20003800000 */
.L_x_7582:
[----:B------:R-:W-:Y:S01]  /*15980*/  @P0 IMAD.X R3, RZ, RZ, R2, P1 ;  /* 0x000000ffff030224 */ /* 0x000fe200008e0602 */
[----:B------:R-:W-:-:S05]  /*15990*/  @P0 MOV R2, R6 ;  /* 0x0000000600020202 */ /* 0x000fca0000000f00 */
        /* <DEDUP_REMOVED lines=11> */
.L_x_7583:
[----:B------:R-:W-:Y:S02]  /*15a50*/  IMAD.MOV.U32 R13, RZ, RZ, R5 ;  /* 0x000000ffff0d7224 */ /* 0x000fe400078e0005 */
[----:B------:R-:W-:Y:S01]  /*15a60*/  IMAD.MOV.U32 R12, RZ, RZ, 0x3 ;  /* 0x00000003ff0c7424 */ /* 0x000fe200078e00ff */
[----:B------:R-:W-:-:S13]  /*15a70*/  @P0 LEA R6, P1, R8, R14, 0x1 ;  /* 0x0000000e08060211 */ /* 0x000fda00078208ff */
[----:B------:R-:W-:Y:S05]  /*15a80*/  WARPSYNC.COLLECTIVE R15, `(.L_x_7584) ;  /* 0x000000000f087348 */ /* 0x000fea0003c00000 */
[----:B------:R0:W1:Y:S02]  /*15a90*/  SHFL.IDX P6, R14, R13, R12, R11 ;  /* 0x0000000c0d0e7389 */ /* 0x00006400000c000b */
[----:B01----:R-:W-:Y:S01]  /*15aa0*/  ENDCOLLECTIVE ;  /* 0x000000000000791b */ /* 0x003fe20003800000 */
.L_x_7584:
        /* <DEDUP_REMOVED lines=11> */
.L_x_7585:
[----:B------:R-:W-:Y:S05]  /*15b60*/  BRA `(.L_x_7586) ;  /* 0xffffffc400087947 */ /* 0x000fea000383ffff */
.L_x_7525:
[----:B------:R-:W-:Y:S01]  /*15b70*/  IMAD.MOV.U32 R13, RZ, RZ, R5 ;  /* 0x000000ffff0d7224 */ /* 0x000fe200078e0005 */
[----:B------:R-:W-:Y:S01]  /*15b80*/  MOV R4, UR42 ;  /* 0x0000002a00047c02 */ /* 0x000fe20008000f00 */
[----:B------:R-:W-:Y:S01]  /*15b90*/  IMAD.MOV.U32 R12, RZ, RZ, RZ ;  /* 0x000000ffff0c7224 */ /* 0x000fe200078e00ff */
[----:B------:R-:W-:Y:S01]  /*15ba0*/  LOP3.LUT R16, R16, 0xfffffeff, RZ, 0xc0, !PT ;  /* 0xfffffeff10107812 */ /* 0x000fe200078ec0ff */
[----:B------:R-:W-:Y:S02]  /*15bb0*/  IMAD.MOV.U32 R11, RZ, RZ, 0x181f ;  /* 0x0000181fff0b7424 */ /* 0x000fe400078e00ff */
[----:B------:R-:W-:Y:S02]  /*15bc0*/  IMAD.MOV.U32 R15, RZ, RZ, -0x1 ;  /* 0xffffffffff0f7424 */ /* 0x000fe400078e00ff */
[----:B------:R-:W-:-:S07]  /*15bd0*/  IMAD R4, R4, 0x40, R9 ;  /* 0x0000004004047824 */ /* 0x000fce00078e0209 */
[----:B-1----:R-:W-:Y:S05]  /*15be0*/  WARPSYNC.COLLECTIVE R15, `(.L_x_7587) ;  /* 0x000000000f087348 */ /* 0x002fea0003c00000 */
[----:B------:R0:W2:Y:S02]  /*15bf0*/  SHFL.IDX P6, R14, R13, R12, R11 ;  /* 0x0000000c0d0e7389 */ /* 0x0000a400000c000b */
[----:B012---:R-:W-:Y:S01]  /*15c00*/  ENDCOLLECTIVE ;  /* 0x000000000000791b */ /* 0x007fe20003800000 */
.L_x_7587:
        /* <DEDUP_REMOVED lines=8> */
.L_x_7588:
[----:B------:R-:W-:Y:S02]  /*15c90*/  IMAD.MOV.U32 R13, RZ, RZ, R5 ;  /* 0x000000ffff0d7224 */ /* 0x000fe400078e0005 */
[----:B------:R-:W-:Y:S01]  /*15ca0*/  IMAD.MOV.U32 R12, RZ, RZ, 0x1 ;  /* 0x00000001ff0c7424 */ /* 0x000fe200078e00ff */
[----:B------:R-:W-:-:S13]  /*15cb0*/  @!P1 LEA R6, P0, R8, R14, 0x1 ;  /* 0x0000000e08069211 */ /* 0x000fda00078008ff */
[----:B------:R-:W-:Y:S05]  /*15cc0*/  WARPSYNC.COLLECTIVE R15, `(.L_x_7589) ;  /* 0x000000000f087348 */ /* 0x000fea0003c00000 */
[----:B------:R0:W1:Y:S02]  /*15cd0*/  SHFL.IDX P6, R14, R13, R12, R11 ;  /* 0x0000000c0d0e7389 */ /* 0x00006400000c000b */
[----:B01----:R-:W-:Y:S01]  /*15ce0*/  ENDCOLLECTIVE ;  /* 0x000000000000791b */ /* 0x003fe20003800000 */
.L_x_7589:
        /* <DEDUP_REMOVED lines=14> */
.L_x_7590:
[----:B------:R-:W-:Y:S01]  /*15dd0*/  LOP3.LUT R16, R16, 0xffffffbf, RZ, 0xc0, !PT ;  /* 0xffffffbf10107812 */ /* 0x000fe200078ec0ff */
[----:B------:R-:W-:Y:S02]  /*15de0*/  IMAD.MOV.U32 R13, RZ, RZ, R5 ;  /* 0x000000ffff0d7224 */ /* 0x000fe400078e0005 */
[----:B------:R-:W-:Y:S01]  /*15df0*/  IMAD.MOV.U32 R12, RZ, RZ, 0x2 ;  /* 0x00000002ff0c7424 */ /* 0x000fe200078e00ff */
[----:B------:R-:W-:-:S13]  /*15e00*/  @!P1 LEA R6, P0, R8, R14, 0x1 ;  /* 0x0000000e08069211 */ /* 0x000fda00078008ff */
[----:B------:R-:W-:Y:S05]  /*15e10*/  WARPSYNC.COLLECTIVE R15, `(.L_x_7591) ;  /* 0x000000000f087348 */ /* 0x000fea0003c00000 */
[----:B------:R0:W1:Y:S02]  /*15e20*/  SHFL.IDX P6, R14, R13, R12, R11 ;  /* 0x0000000c0d0e7389 */ /* 0x00006400000c000b */
[----:B01----:R-:W-:Y:S01]  /*15e30*/  ENDCOLLECTIVE ;  /* 0x000000000000791b */ /* 0x003fe20003800000 */
.L_x_7591:
        /* <DEDUP_REMOVED lines=14> */
.L_x_7592:
[----:B------:R-:W-:Y:S01]  /*15f20*/  MOV R13, R5 ;  /* 0x00000005000d7202 */ /* 0x000fe20000000f00 */
[----:B------:R-:W-:Y:S01]  /*15f30*/  IMAD.MOV.U32 R12, RZ, RZ, 0x3 ;  /* 0x00000003ff0c7424 */ /* 0x000fe200078e00ff */
[----:B------:R-:W-:-:S13]  /*15f40*/  @!P1 LEA R6, P0, R8, R14, 0x1 ;  /* 0x0000000e08069211 */ /* 0x000fda00078008ff */
[----:B------:R-:W-:Y:S05]  /*15f50*/  WARPSYNC.COLLECTIVE R15, `(.L_x_7593) ;  /* 0x000000000f087348 */ /* 0x000fea0003c00000 */
[----:B------:R0:W1:Y:S02]  /*15f60*/  SHFL.IDX P6, R14, R13, R12, R11 ;  /* 0x0000000c0d0e7389 */ /* 0x00006400000c000b */
[----:B01----:R-:W-:Y:S01]  /*15f70*/  ENDCOLLECTIVE ;  /* 0x000000000000791b */ /* 0x003fe20003800000 */
.L_x_7593:
        /* <DEDUP_REMOVED lines=11> */
.L_x_7594:
[----:B------:R-:W-:Y:S05]  /*16030*/  BRA `(.L_x_7595) ;  /* 0xffffffc400f87947 */ /* 0x000fea000383ffff */
.L_x_7529:
        /* <DEDUP_REMOVED lines=8> */
.L_x_7597:
[----:B------:R-:W-:Y:S05]  /*160c0*/  BSYNC B0 ;  /* 0x0000000000007941 */ /* 0x000fea0003800000 */
.L_x_7596:
[----:B------:R-:W-:Y:S01]  /*160d0*/  IMAD.MOV.U32 R13, RZ, RZ, R0 ;  /* 0x000000ffff0d7224 */ /* 0x000fe200078e0000 */
[----:B------:R-:W-:Y:S01]  /*160e0*/  LOP3.LUT P1, RZ, R16, 0x100, RZ, 0xc0, !PT ;  /* 0x0000010010ff7812 */ /* 0x000fe2000782c0ff */
[----:B------:R-:W-:Y:S01]  /*160f0*/  IMAD.MOV.U32 R12, RZ, RZ, RZ ;  /* 0x000000ffff0c7224 */ /* 0x000fe200078e00ff */
[----:B------:R-:W-:Y:S01]  /*16100*/  P2R R5, PR, RZ, 0x4 ;  /* 0x00000004ff057803 */ /* 0x000fe20000000000 */
[----:B------:R-:W-:Y:S02]  /*16110*/  IMAD.MOV.U32 R11, RZ, RZ, 0x181f ;  /* 0x0000181fff0b7424 */ /* 0x000fe400078e00ff */
[----:B------:R-:W-:Y:S02]  /*16120*/  IMAD.MOV.U32 R15, RZ, RZ, -0x1 ;  /* 0xffffffffff0f7424 */ /* 0x000fe400078e00ff */
[----:B------:R-:W-:-:S07]  /*16130*/  IMAD.MOV.U32 R2, RZ, RZ, R14 ;  /* 0x000000ffff027224 */ /* 0x000fce00078e000e */
[----:B------:R-:W-:Y:S05]  /*16140*/  WARPSYNC.COLLECTIVE R15, `(.L_x_7598) ;  /* 0x000000000f087348 */ /* 0x000fea0003c00000 */
[----:B------:R0:W1:Y:S02]  /*16150*/  SHFL.IDX P6, R14, R13, R12, R11 ;  /* 0x0000000c0d0e7389 */ /* 0x00006400000c000b */
[----:B01----:R-:W-:Y:S01]  /*16160*/  ENDCOLLECTIVE ;  /* 0x000000000000791b */ /* 0x003fe20003800000 */
.L_x_7598:
[----:B------:R-:W-:Y:S02]  /*16170*/  IMAD.MOV.U32 R13, RZ, RZ, R4 ;  /* 0x000000ffff0d7224 */ /* 0x000fe400078e0004 */
[----:B------:R-:W-:Y:S01]  /*16180*/  IMAD.MOV.U32 R12, RZ, RZ, 0x1 ;  /* 0x00000001ff0c7424 */ /* 0x000fe200078e00ff */
[----:B------:R-:W-:Y:S02]  /*16190*/  @!P1 LEA R7, P0, R8, R14, 0x1 ;  /* 0x0000000e08079211 */ /* 0x000fe400078008ff */
[----:B------:R-:W-:-:S03]  /*161a0*/  LOP3.LUT P6, RZ, R16, 0x40000, RZ, 0xc0, !PT ;  /* 0x0004000010ff7812 */ /* 0x000fc600078cc0ff */
[----:B------:R-:W-:Y:S01]  /*161b0*/  @!P1 IMAD.X R3, RZ, RZ, R2, P0 ;  /* 0x000000ffff039224 */ /* 0x000fe200000e0602 */
[----:B------:R-:W-:Y:S01]  /*161c0*/  LOP3.LUT P0, RZ, R16, 0x80000, RZ, 0xc0, !PT ;  /* 0x0008000010ff7812 */ /* 0x000fe2000780c0ff */
[----:B------:R-:W-:-:S12]  /*161d0*/  @!P1 IMAD.MOV.U32 R2, RZ, RZ, R7 ;  /* 0x000000ffff029224 */ /* 0x000fd800078e0007 */
        /* <DEDUP_REMOVED lines=9> */
.L_x_7599:
[----:B------:R-:W-:Y:S01]  /*16270*/  @!PT LDS RZ, [RZ] ;  /* 0x00000000fffff984 */ /* 0x000fe20000000800 */
[----:B------:R-:W-:Y:S01]  /*16280*/  @!PT LDS RZ, [RZ] ;  /* 0x00000000fffff984 */ /* 0x000fe20000000800 */
[----:B------:R-:W-:Y:S01]  /*16290*/  @!PT LDS RZ, [RZ] ;  /* 0x00000000fffff984 */ /* 0x000fe20000000800 */
[----:B------:R0:W-:Y:S01]  /*162a0*/  @!P1 LDGSTS.E.BYPASS.LTC128B.128 [R22+0x2a400], desc[UR44][R2.64+0x100], !P2 ;  /* 0x2a40010002169fae */ /* 0x0001e2000d101d6c */
[----:B------:R-:W-:-:S03]  /*162b0*/  LOP3.LUT P2, RZ, R16, 0x80000, RZ, 0xc0, !PT ;  /* 0x0008000010ff7812 */ /* 0x000fc6000784c0ff */
        /* <DEDUP_REMOVED lines=10> */
.L_x_7600:
        /* <DEDUP_REMOVED lines=14> */
[----:B------:R-:W-:-:S04]  /*16440*/  ISETP.NE.AND P2, PT, R5, RZ, PT ;  /* 0x000000ff0500720c */ /* 0x000fc80003f45270 */
        /* <DEDUP_REMOVED lines=12> */
.L_x_7601:
[----:B------:R-:W-:Y:S02]  /*16510*/  IMAD.MOV.U32 R13, RZ, RZ, R0 ;  /* 0x000000ffff0d7224 */ /* 0x000fe400078e0000 */
[----:B------:R-:W-:-:S07]  /*16520*/  IMAD.MOV.U32 R5, RZ, RZ, R14 ;  /* 0x000000ffff057224 */ /* 0x000fce00078e000e */
[----:B------:R-:W-:Y:S05]  /*16530*/  WARPSYNC.COLLECTIVE R15, `(.L_x_7602) ;  /* 0x000000000f087348 */ /* 0x000fea0003c00000 */
[----:B------:R0:W1:Y:S02]  /*16540*/  SHFL.IDX P6, R14, R13, R12, R11 ;  /* 0x0000000c0d0e7389 */ /* 0x00006400000c000b */
[----:B01----:R-:W-:Y:S01]  /*16550*/  ENDCOLLECTIVE ;  /* 0x000000000000791b */ /* 0x003fe20003800000 */
.L_x_7602:
        /* <DEDUP_REMOVED lines=17> */
.L_x_7603:
        /* <DEDUP_REMOVED lines=14> */
.L_x_7604:
[----:B------:R-:W-:Y:S01]  /*16750*/  @!PT LDS RZ, [RZ] ;  /* 0x00000000fffff984 */ /* 0x000fe20000000800 */
[----:B------:R-:W-:Y:S01]  /*16760*/  @!PT LDS RZ, [RZ] ;  /* 0x00000000fffff984 */ /* 0x000fe20000000800 */
[----:B------:R-:W-:Y:S01]  /*16770*/  @!PT LDS RZ, [RZ] ;  /* 0x00000000fffff984 */ /* 0x000fe20000000800 */
[----:B------:R2:W-:Y:S01]  /*16780*/  @!P1 LDGSTS.E.BYPASS.LTC128B.128 [R22+0x35400], desc[UR44][R2.64+0x380], P0 ;  /* 0x3540038002169fae */ /* 0x0005e20008101d6c */
[----:B------:R-:W-:Y:S05]  /*16790*/  BRA `(.L_x_7605) ;  /* 0xffffffc800807947 */ /* 0x000fea000383ffff */
.L_x_7532:
[----:B0-----:R0:W2:Y:S02]  /*167a0*/  SYNCS.PHASECHK.TRANS64.TRYWAIT P0, [R17+URZ+0x38820], R0 ;  /* 0x03882000110075a7 */ /* 0x0010a4000800017f */
[----:B--2---:R-:W-:Y:S05]  /*167b0*/  @!P0 NANOSLEEP.SYNCS 0x989680 ;  /* 0x009896800000895d */ /* 0x004fea0003900000 */
[----:B------:R-:W2:Y:S02]  /*167c0*/  @!P0 SYNCS.PHASECHK.TRANS64 P0, [R17+URZ+0x38820], R0 ;  /* 0x03882000110085a7 */ /* 0x000ea4000800007f */
[----:B--2---:R-:W-:Y:S05]  /*167d0*/  @!P0 BRA `(.L_x_7532) ;  /* 0xfffffffc00f08947 */ /* 0x004fea000383ffff */
[----:B------:R-:W-:Y:S05]  /*167e0*/  BRA `(.L_x_7606) ;  /* 0xffffffcc00047947 */ /* 0x000fea000383ffff */
.L_x_7535:
[----:B0-----:R0:W2:Y:S02]  /*167f0*/  SYNCS.PHASECHK.TRANS64.TRYWAIT P0, [R27+URZ+0x38860], R0 ;  /* 0x038860001b0075a7 */ /* 0x0010a4000800017f */
[----:B--2---:R-:W-:Y:S05]  /*16800*/  @!P0 NANOSLEEP.SYNCS 0x989680 ;  /* 0x009896800000895d */ /* 0x004fea0003900000 */
[----:B------:R-:W2:Y:S02]  /*16810*/  @!P0 SYNCS.PHASECHK.TRANS64 P0, [R27+URZ+0x38860], R0 ;  /* 0x038860001b0085a7 */ /* 0x000ea4000800007f */
[----:B--2---:R-:W-:Y:S05]  /*16820*/  @!P0 BRA `(.L_x_7535) ;  /* 0xfffffffc00f08947 */ /* 0x004fea000383ffff */
[----:B------:R-:W-:Y:S05]  /*16830*/  BRA `(.L_x_7607) ;  /* 0xffffffcc00147947 */ /* 0x000fea000383ffff */
.L_x_7536:
        /* <DEDUP_REMOVED lines=8> */
.L_x_7609:
[----:B------:R-:W-:Y:S05]  /*168c0*/  BSYNC B0 ;  /* 0x0000000000007941 */ /* 0x000fea0003800000 */
.L_x_7608:
        /* <DEDUP_REMOVED lines=15> */
.L_x_7610:
        /* <DEDUP_REMOVED lines=34> */
.L_x_7611:
[----:B------:R-:W-:Y:S02]  /*16be0*/  IMAD.MOV.U32 R13, RZ, RZ, R6 ;  /* 0x000000ffff0d7224 */ /* 0x000fe400078e0006 */
[----:B------:R-:W-:-:S07]  /*16bf0*/  IMAD.MOV.U32 R3, RZ, RZ, R14 ;  /* 0x000000ffff037224 */ /* 0x000fce00078e000e */
[----:B------:R-:W-:Y:S05]  /*16c00*/  WARPSYNC.COLLECTIVE R15, `(.L_x_7612) ;  /* 0x000000000f087348 */ /* 0x000fea0003c00000 */
[----:B------:R0:W1:Y:S02]  /*16c10*/  SHFL.IDX P6, R14, R13, R12, R11 ;  /* 0x0000000c0d0e7389 */ /* 0x00006400000c000b */
[----:B01----:R-:W-:Y:S01]  /*16c20*/  ENDCOLLECTIVE ;  /* 0x000000000000791b */ /* 0x003fe20003800000 */
.L_x_7612:
        /* <DEDUP_REMOVED lines=28> */
.L_x_7613:
[----:B------:R-:W-:Y:S01]  /*16df0*/  MOV R13, R6 ;  /* 0x00000006000d7202 */ /* 0x000fe20000000f00 */
[----:B------:R-:W-:-:S07]  /*16e00*/  IMAD.MOV.U32 R8, RZ, RZ, R14 ;  /* 0x000000ffff087224 */ /* 0x000fce00078e000e */
[----:B------:R-:W-:Y:S05]  /*16e10*/  WARPSYNC.COLLECTIVE R15, `(.L_x_7614) ;  /* 0x000000000f087348 */ /* 0x000fea0003c00000 */
[----:B------:R0:W1:Y:S02]  /*16e20*/  SHFL.IDX P6, R14, R13, R12, R11 ;  /* 0x0000000c0d0e7389 */ /* 0x00006400000c000b */
[----:B01----:R-:W-:Y:S01]  /*16e30*/  ENDCOLLECTIVE ;  /* 0x000000000000791b */ /* 0x003fe20003800000 */
.L_x_7614:
        /* <DEDUP_REMOVED lines=28> */
.L_x_7615:
[----:B------:R-:W-:Y:S02]  /*17000*/  IMAD.MOV.U32 R13, RZ, RZ, R6 ;  /* 0x000000ffff0d7224 */ /* 0x000fe400078e0006 */
[----:B------:R-:W-:-:S07]  /*17010*/  IMAD.MOV.U32 R7, RZ, RZ, R14 ;  /* 0x000000ffff077224 */ /* 0x000fce00078e000e */
[----:B------:R-:W-:Y:S05]  /*17020*/  WARPSYNC.COLLECTIVE R15, `(.L_x_7616) ;  /* 0x000000000f087348 */ /* 0x000fea0003c00000 */
[----:B------:R0:W1:Y:S02]  /*17030*/  SHFL.IDX P6, R14, R13, R12, R11 ;  /* 0x0000000c0d0e7389 */ /* 0x00006400000c000b */
[----:B01----:R-:W-:Y:S01]  /*17040*/  ENDCOLLECTIVE ;  /* 0x000000000000791b */ /* 0x003fe20003800000 */
.L_x_7616:
[----:B------:R-:W-:Y:S05]  /*17050*/  BRA `(.L_x_7617) ;  /* 0xffffffc800c07947 */ /* 0x000fea000383ffff */
.L_x_7542:
[----:B0-----:R0:W2:Y:S02]  /*17060*/  SYNCS.PHASECHK.TRANS64.TRYWAIT P0, [R8+URZ+0x38840], R20 ;  /* 0x03884014080075a7 */ /* 0x0010a4000800017f */
[----:B--2---:R-:W-:Y:S05]  /*17070*/  @!P0 NANOSLEEP.SYNCS 0x989680 ;  /* 0x009896800000895d */ /* 0x004fea0003900000 */
[----:B------:R-:W2:Y:S02]  /*17080*/  @!P0 SYNCS.PHASECHK.TRANS64 P0, [R8+URZ+0x38840], R20 ;  /* 0x03884014080085a7 */ /* 0x000ea4000800007f */
[----:B--2---:R-:W-:Y:S05]  /*17090*/  @!P0 BRA `(.L_x_7542) ;  /* 0xfffffffc00f08947 */ /* 0x004fea000383ffff */
[----:B------:R-:W-:Y:S05]  /*170a0*/  BRA `(.L_x_7618) ;  /* 0xffffffd0001c7947 */ /* 0x000fea000383ffff */
.L_x_7543:
        /* <DEDUP_REMOVED lines=8> */
.L_x_7620:
[----:B------:R-:W-:Y:S05]  /*17130*/  BSYNC B1 ;  /* 0x0000000000017941 */ /* 0x000fea0003800000 */
.L_x_7619:
        /* <DEDUP_REMOVED lines=9> */
.L_x_7621:
[----:B------:R-:W-:Y:S01]  /*171d0*/  MOV R13, R27 ;  /* 0x0000001b000d7202 */ /* 0x000fe20000000f00 */
[----:B------:R-:W-:Y:S02]  /*171e0*/  IMAD.MOV.U32 R12, RZ, RZ, 0x1 ;  /* 0x00000001ff0c7424 */ /* 0x000fe400078e00ff */
[----:B------:R-:W-:-:S07]  /*171f0*/  IMAD.MOV.U32 R2, RZ, RZ, R14 ;  /* 0x000000ffff027224 */ /* 0x000fce00078e000e */
[----:B------:R-:W-:Y:S05]  /*17200*/  WARPSYNC.COLLECTIVE R15, `(.L_x_7622) ;  /* 0x000000000f087348 */ /* 0x000fea0003c00000 */
[----:B------:R0:W1:Y:S02]  /*17210*/  SHFL.IDX P6, R14, R13, R12, R11 ;  /* 0x0000000c0d0e7389 */ /* 0x00006400000c000b */
[----:B01----:R-:W-:Y:S01]  /*17220*/  ENDCOLLECTIVE ;  /* 0x000000000000791b */ /* 0x003fe20003800000 */
.L_x_7622:
        /* <DEDUP_REMOVED lines=11> */
.L_x_7623:
[----:B------:R-:W-:Y:S02]  /*172e0*/  IMAD.MOV.U32 R13, RZ, RZ, R27 ;  /* 0x000000ffff0d7224 */ /* 0x000fe400078e001b */
[----:B------:R-:W-:Y:S02]  /*172f0*/  IMAD.MOV.U32 R12, RZ, RZ, 0x2 ;  /* 0x00000002ff0c7424 */ /* 0x000fe400078e00ff */
[----:B------:R-:W-:-:S07]  /*17300*/  IMAD.MOV.U32 R2, RZ, RZ, R14 ;  /* 0x000000ffff027224 */ /* 0x000fce00078e000e */
[----:B------:R-:W-:Y:S05]  /*17310*/  WARPSYNC.COLLECTIVE R15, `(.L_x_7624) ;  /* 0x000000000f087348 */ /* 0x000fea0003c00000 */
[----:B------:R0:W1:Y:S02]  /*17320*/  SHFL.IDX P6, R14, R13, R12, R11 ;  /* 0x0000000c0d0e7389 */ /* 0x00006400000c000b */
[----:B01----:R-:W-:Y:S01]  /*17330*/  ENDCOLLECTIVE ;  /* 0x000000000000791b */ /* 0x003fe20003800000 */
.L_x_7624:
        /* <DEDUP_REMOVED lines=11> */
.L_x_7625:
[----:B------:R-:W-:Y:S02]  /*173f0*/  IMAD.MOV.U32 R13, RZ, RZ, R27 ;  /* 0x000000ffff0d7224 */ /* 0x000fe400078e001b */
[----:B------:R-:W-:Y:S02]  /*17400*/  IMAD.MOV.U32 R12, RZ, RZ, 0x3 ;  /* 0x00000003ff0c7424 */ /* 0x000fe400078e00ff */
[----:B------:R-:W-:-:S07]  /*17410*/  IMAD.MOV.U32 R2, RZ, RZ, R14 ;  /* 0x000000ffff027224 */ /* 0x000fce00078e000e */
[----:B------:R-:W-:Y:S05]  /*17420*/  WARPSYNC.COLLECTIVE R15, `(.L_x_7626) ;  /* 0x000000000f087348 */ /* 0x000fea0003c00000 */
[----:B------:R0:W1:Y:S02]  /*17430*/  SHFL.IDX P6, R14, R13, R12, R11 ;  /* 0x0000000c0d0e7389 */ /* 0x00006400000c000b */
[----:B01----:R-:W-:Y:S01]  /*17440*/  ENDCOLLECTIVE ;  /* 0x000000000000791b */ /* 0x003fe20003800000 */
.L_x_7626:
        /* <DEDUP_REMOVED lines=11> */
.L_x_7627:
[----:B------:R-:W-:Y:S01]  /*17500*/  IMAD.MOV.U32 R2, RZ, RZ, R14 ;  /* 0x000000ffff027224 */ /* 0x000fe200078e000e */
[----:B------:R-:W-:Y:S06]  /*17510*/  BRA `(.L_x_7628) ;  /* 0xffffffcc00ac7947 */ /* 0x000fec000383ffff */
.L_x_7548:
[----:B---3--:R3:W4:Y:S02]  /*17520*/  SYNCS.PHASECHK.TRANS64.TRYWAIT P0, [R8+URZ+0x38860], R20 ;  /* 0x03886014080075a7 */ /* 0x008724000800017f */
[----:B----4-:R-:W-:Y:S05]  /*17530*/  @!P0 NANOSLEEP.SYNCS 0x989680 ;  /* 0x009896800000895d */ /* 0x010fea0003900000 */
[----:B------:R-:W4:Y:S02]  /*17540*/  @!P0 SYNCS.PHASECHK.TRANS64 P0, [R8+URZ+0x38860], R20 ;  /* 0x03886014080085a7 */ /* 0x000f24000800007f */
[----:B----4-:R-:W-:Y:S05]  /*17550*/  @!P0 BRA `(.L_x_7548) ;  /* 0xfffffffc00f08947 */ /* 0x010fea000383ffff */
[----:B------:R-:W-:Y:S05]  /*17560*/  BRA `(.L_x_7629) ;  /* 0xffffffcc00fc7947 */ /* 0x000fea000383ffff */
.L_x_7549:
[----:B------:R-:W-:Y:S01]  /*17570*/  BSSY B1, `(.L_x_7630) ;  /* 0x0000008000017945 */ /* 0x000fe20003800000 */
[----:B------:R-:W-:Y:S01]  /*17580*/  IMAD.MOV.U32 R13, RZ, RZ, R20 ;  /* 0x000000ffff0d7224 */ /* 0x000fe200078e0014 */
[----:B------:R-:W-:Y:S01]  /*17590*/  MOV R12, RZ ;  /* 0x000000ff000c7202 */ /* 0x000fe20000000f00 */
[----:B------:R-:W-:Y:S02]  /*175a0*/  IMAD.MOV.U32 R11, RZ, RZ, 0x181f ;  /* 0x0000181fff0b7424 */ /* 0x000fe400078e00ff */
[----:B------:R-:W-:-:S07]  /*175b0*/  IMAD.MOV.U32 R15, RZ, RZ, -0x1 ;  /* 0xffffffffff0f7424 */ /* 0x000fce00078e00ff */
[----:B--2---:R-:W-:Y:S05]  /*175c0*/  WARPSYNC.COLLECTIVE R15, `(.L_x_7631) ;  /* 0x000000000f087348 */ /* 0x004fea0003c00000 */
[----:B------:R0:W1:Y:S02]  /*175d0*/  SHFL.IDX P6, R14, R13, R12, R11 ;  /* 0x0000000c0d0e7389 */ /* 0x00006400000c000b */
[----:B012---:R-:W-:Y:S01]  /*175e0*/  ENDCOLLECTIVE ;  /* 0x000000000000791b */ /* 0x007fe20003800000 */
.L_x_7631:
[----:B------:R-:W-:Y:S05]  /*175f0*/  BSYNC B1 ;  /* 0x0000000000017941 */ /* 0x000fea0003800000 */
.L_x_7630:
        /* <DEDUP_REMOVED lines=13> */
.L_x_7632:
        /* <DEDUP_REMOVED lines=14> */
.L_x_7633:
        /* <DEDUP_REMOVED lines=17> */
.L_x_7634:
        /* <DEDUP_REMOVED lines=18> */
.L_x_7635:
        /* <DEDUP_REMOVED lines=10> */
[----:B0-----:R-:W-:-:S07]  /*17a80*/  MOV R3, R14 ;  /* 0x0000000e00037202 */ /* 0x001fce0000000f00 */
[----:B------:R-:W-:Y:S05]  /*17a90*/  WARPSYNC.COLLECTIVE R15, `(.L_x_7636) ;  /* 0x000000000f087348 */ /* 0x000fea0003c00000 */
[----:B------:R0:W1:Y:S02]  /*17aa0*/  SHFL.IDX P6, R14, R13, R12, R11 ;  /* 0x0000000c0d0e7389 */ /* 0x00006400000c000b */
[----:B01----:R-:W-:Y:S01]  /*17ab0*/  ENDCOLLECTIVE ;  /* 0x000000000000791b */ /* 0x003fe20003800000 */
.L_x_7636:
        /* <DEDUP_REMOVED lines=17> */
.L_x_7637:
        /* <DEDUP_REMOVED lines=14> */
.L_x_7638:
[----:B------:R-:W-:Y:S05]  /*17cb0*/  BRA `(.L_x_7639) ;  /* 0xffffffcc00647947 */ /* 0x000fea000383ffff */
.L_x_7557:
[----:B------:R-:W-:Y:S01]  /*17cc0*/  BSSY B0, `(.L_x_7640) ;  /* 0x0000008000007945 */ /* 0x000fe20003800000 */
[----:B------:R-:W-:Y:S02]  /*17cd0*/  IMAD.MOV.U32 R13, RZ, RZ, R36 ;  /* 0x000000ffff0d7224 */ /* 0x000fe400078e0024 */
[----:B------:R-:W-:Y:S02]  /*17ce0*/  IMAD.MOV.U32 R12, RZ, RZ, RZ ;  /* 0x000000ffff0c7224 */ /* 0x000fe400078e00ff */
[----:B------:R-:W-:Y:S02]  /*17cf0*/  IMAD.MOV.U32 R11, RZ, RZ, 0x1f ;  /* 0x0000001fff0b7424 */ /* 0x000fe400078e00ff */
[----:B------:R-:W-:-:S07]  /*17d00*/  IMAD.MOV.U32 R15, RZ, RZ, -0x1 ;  /* 0xffffffffff0f7424 */ /* 0x000fce00078e00ff */
[----:B012--5:R-:W-:Y:S05]  /*17d10*/  WARPSYNC.COLLECTIVE R15, `(.L_x_7641) ;  /* 0x000000000f087348 */ /* 0x027fea0003c00000 */
[----:B------:R3:W4:Y:S02]  /*17d20*/  SHFL.IDX P6, R14, R13, R12, R11 ;  /* 0x0000000c0d0e7389 */ /* 0x00072400000c000b */
[----:B012345:R-:W-:Y:S01]  /*17d30*/  ENDCOLLECTIVE ;  /* 0x000000000000791b */ /* 0x03ffe20003800000 */
.L_x_7641:
[----:B------:R-:W-:Y:S05]  /*17d40*/  BSYNC B0 ;  /* 0x0000000000007941 */ /* 0x000fea0003800000 */
.L_x_7640:
[----:B------:R-:W-:Y:S05]  /*17d50*/  BRA `(.L_x_7642) ;  /* 0xffffffd000687947 */ /* 0x000fea000383ffff */
.L_x_7560:
[----:B0-----:R0:W4:Y:S02]  /*17d60*/  SYNCS.PHASECHK.TRANS64.TRYWAIT P0, [R5+URZ+0x38820], R0 ;  /* 0x03882000050075a7 */ /* 0x001124000800017f */
[----:B----4-:R-:W-:Y:S05]  /*17d70*/  @!P0 NANOSLEEP.SYNCS 0x989680 ;  /* 0x009896800000895d */ /* 0x010fea0003900000 */
[----:B------:R-:W4:Y:S02]  /*17d80*/  @!P0 SYNCS.PHASECHK.TRANS64 P0, [R5+URZ+0x38820], R0 ;  /* 0x03882000050085a7 */ /* 0x000f24000800007f */
[----:B----4-:R-:W-:Y:S05]  /*17d90*/  @!P0 BRA `(.L_x_7560) ;  /* 0xfffffffc00f08947 */ /* 0x010fea000383ffff */
[----:B------:R-:W-:Y:S05]  /*17da0*/  BRA `(.L_x_7643) ;  /* 0xffffffd000b07947 */ /* 0x000fea000383ffff */
.L_x_7561:
[----:B------:R-:W4:Y:S01]  /*17db0*/  S2R R2, SR_TID.X ;  /* 0x0000000000027919 */ /* 0x000f220000002100 */
[----:B------:R-:W-:Y:S01]  /*17dc0*/  BSSY B0, `(.L_x_7644) ;  /* 0x000000a000007945 */ /* 0x000fe20003800000 */
[----:B------:R-:W-:Y:S02]  /*17dd0*/  IMAD.MOV.U32 R12, RZ, RZ, RZ ;  /* 0x000000ffff0c7224 */ /* 0x000fe400078e00ff */
        /* <DEDUP_REMOVED lines=8> */
.L_x_7645:
[----:B------:R-:W-:Y:S05]  /*17e60*/  BSYNC B0 ;  /* 0x0000000000007941 */ /* 0x000fea0003800000 */
.L_x_7644:
[----:B------:R-:W-:Y:S05]  /*17e70*/  BRA `(.L_x_7646) ;  /* 0xffffffd000987947 */ /* 0x000fea000383ffff */
.L_x_7564:
[----:B------:R-:W-:Y:S01]  /*17e80*/  BSSY B1, `(.L_x_7647) ;  /* 0x0000006000017945 */ /* 0x000fe20003800000 */
[----:B------:R-:W-:-:S07]  /*17e90*/  IMAD.MOV.U32 R15, RZ, RZ, -0x1 ;  /* 0xffffffffff0f7424 */ /* 0x000fce00078e00ff */
[----:B0123-5:R-:W-:Y:S05]  /*17ea0*/  WARPSYNC.COLLECTIVE R15, `(.L_x_7648) ;  /* 0x000000000f0c7348 */ /* 0x02ffea0003c00000 */
[----:B------:R-:W-:Y:S02]  /*17eb0*/  ELECT P6, UR62, PT ;  /* 0x00000000003e782f */ /* 0x000fe400038c0000 */
[----:B------:R-:W-:Y:S01]  /*17ec0*/  MOV R14, UR62 ;  /* 0x0000003e000e7c02 */ /* 0x000fe20008000f00 */
[----:B0123-5:R-:W-:Y:S10]  /*17ed0*/  ENDCOLLECTIVE ;  /* 0x000000000000791b */ /* 0x02fff40003800000 */
.L_x_7648:
[----:B------:R-:W-:Y:S05]  /*17ee0*/  BSYNC B1 ;  /* 0x0000000000017941 */ /* 0x000fea0003800000 */
.L_x_7647:
[----:B------:R-:W-:Y:S05]  /*17ef0*/  BRA `(.L_x_7649) ;  /* 0xffffffd000907947 */ /* 0x000fea000383ffff */
.L_x_7566:
[----:B0-----:R0:W4:Y:S02]  /*17f00*/  SYNCS.PHASECHK.TRANS64.TRYWAIT P1, [R3+URZ+0x38840], R2 ;  /* 0x03884002030075a7 */ /* 0x001124000802017f */
[----:B----4-:R-:W-:Y:S05]  /*17f10*/  @!P1 NANOSLEEP.SYNCS 0x989680 ;  /* 0x009896800000995d */ /* 0x010fea0003900000 */
[----:B------:R-:W4:Y:S02]  /*17f20*/  @!P1 SYNCS.PHASECHK.TRANS64 P1, [R3+URZ+0x38840], R2 ;  /* 0x03884002030095a7 */ /* 0x000f24000802007f */
[----:B----4-:R-:W-:Y:S05]  /*17f30*/  @!P1 BRA `(.L_x_7566) ;  /* 0xfffffffc00f09947 */ /* 0x010fea000383ffff */
[----:B------:R-:W-:Y:S05]  /*17f40*/  BRA `(.L_x_7650) ;  /* 0xffffffd000b07947 */ /* 0x000fea000383ffff */
.L_x_7568:
[----:B----4-:R4:W0:Y:S02]  /*17f50*/  SYNCS.PHASECHK.TRANS64.TRYWAIT P1, [R5+URZ+0x38840], R0 ;  /* 0x03884000050075a7 */ /* 0x010824000802017f */
[----:B0-----:R-:W-:Y:S05]  /*17f60*/  @!P1 NANOSLEEP.SYNCS 0x989680 ;  /* 0x009896800000995d */ /* 0x001fea0003900000 */
[----:B------:R-:W0:Y:S02]  /*17f70*/  @!P1 SYNCS.PHASECHK.TRANS64 P1, [R5+URZ+0x38840], R0 ;  /* 0x03884000050095a7 */ /* 0x000e24000802007f */
[----:B0-----:R-:W-:Y:S05]  /*17f80*/  @!P1 BRA `(.L_x_7568) ;  /* 0xfffffffc00f09947 */ /* 0x001fea000383ffff */
[----:B------:R-:W-:Y:S05]  /*17f90*/  BRA `(.L_x_7651) ;  /* 0xffffffd000bc7947 */ /* 0x000fea000383ffff */
.L_x_7570:
[----:B------:R0:W0:Y:S02]  /*17fa0*/  SYNCS.PHASECHK.TRANS64.TRYWAIT P1, [R3+URZ+0x38860], R2 ;  /* 0x03886002030075a7 */ /* 0x000024000802017f */
[----:B0-----:R-:W-:Y:S05]  /*17fb0*/  @!P1 NANOSLEEP.SYNCS 0x989680 ;  /* 0x009896800000995d */ /* 0x001fea0003900000 */
[----:B------:R-:W0:Y:S02]  /*17fc0*/  @!P1 SYNCS.PHASECHK.TRANS64 P1, [R3+URZ+0x38860], R2 ;  /* 0x03886002030095a7 */ /* 0x000e24000802007f */
[----:B0-----:R-:W-:Y:S05]  /*17fd0*/  @!P1 BRA `(.L_x_7570) ;  /* 0xfffffffc00f09947 */ /* 0x001fea000383ffff */
[----:B------:R-:W-:Y:S05]  /*17fe0*/  BRA `(.L_x_7652) ;  /* 0xffffffd000b87947 */ /* 0x000fea000383ffff */
.L_x_7653:
        /* <DEDUP_REMOVED lines=9> */
.L_x_15657:


//--------------------- .text._ZN7cutlass13device_kernelIN5flash11enable_sm90INS1_16FlashAttnFwdSm90INS1_25CollectiveMainloopFwdSm90ILi2EN4cute5tupleIJNS5_1CILi1EEES8_S8_EEENS6_IJNS7_ILi64EEESA_SA_EEELi512ENS_6half_tEfNS_4arch4Sm90ELb1ELb0ELb1ELb1ELb1ELb0ELb0ELb0ELb0ELb1ELb0ELb0EEENS1_21CollectiveEpilogueFwdINS6_IJSA_NS7_ILi512EEESA_EEES9_SC_SE_Li256ELb1ELb1ELb0ELb0EEENS1_36VarlenDynamicPersistentTileSchedulerILi64ELi64ELi256ELi128ELb0ELb1ELb1ELb1ELb1ELb1EEEEEEEEEvNT_6ParamsE --------------------------
	.section	.text._ZN7cutlass13device_kernelIN5flash11enable_sm90INS1_16FlashAttnFwdSm90INS1_25CollectiveMainloopFwdSm90ILi2EN4cute5tupleIJNS5_1CILi1EEES8_S8_EEENS6_IJNS7_ILi64EEESA_SA_EEELi512ENS_6half_tEfNS_4arch4Sm90ELb1ELb0ELb1ELb1ELb1ELb0ELb0ELb0ELb0ELb1ELb0ELb0EEENS1_21CollectiveEpilogueFwdINS6_IJSA_NS7_ILi512EEESA_EEES9_SC_SE_Li256ELb1ELb1ELb0ELb0EEENS1_36VarlenDynamicPersistentTileSchedulerILi64ELi64ELi256ELi128ELb0ELb1ELb1ELb1ELb1ELb1EEEEEEEEEvNT_6ParamsE,"ax",@progbits
	.align	128
.text._ZN7cutlass13device_kernelIN5flash11enable_sm90INS1_16FlashAttnFwdSm90INS1_25CollectiveMainloopFwdSm90ILi2EN4cute5tupleIJNS5_1CILi1EEES8_S8_EEENS6_IJNS7_ILi64EEESA_SA_EEELi512ENS_6half_tEfNS_4arch4Sm90ELb1ELb0ELb1ELb1ELb1ELb0ELb0ELb0ELb0ELb1ELb0ELb0EEENS1_21CollectiveEpilogueFwdINS6_IJSA_NS7_ILi512EEESA_EEES9_SC_SE_Li256ELb1ELb1ELb0ELb0EEENS1_36VarlenDynamicPersistentTileSchedulerILi64ELi64ELi256ELi128ELb0ELb1ELb1ELb1ELb1ELb1EEEEEEEEEvNT_6ParamsE:
        .type           _ZN7cutlass13device_kernelIN5flash11enable_sm90INS1_16FlashAttnFwdSm90INS1_25CollectiveMainloopFwdSm90ILi2EN4cute5tupleIJNS5_1CILi1EEES8_S8_EEENS6_IJNS7_ILi64EEESA_SA_EEELi512ENS_6half_tEfNS_4arch4Sm90ELb1ELb0ELb1ELb1ELb1ELb0ELb0ELb0ELb0ELb1ELb0ELb0EEENS1_21CollectiveEpilogueFwdINS6_IJSA_NS7_ILi512EEESA_EEES9_SC_SE_Li256ELb1ELb1ELb0ELb0EEENS1_36VarlenDynamicPersistentTileSchedulerILi64ELi64ELi256ELi128ELb0ELb1ELb1ELb1ELb1ELb1EEEEEEEEEvNT_6ParamsE,@function
        .size           _ZN7cutlass13device_kernelIN5flash11enable_sm90INS1_16FlashAttnFwdSm90INS1_25CollectiveMainloopFwdSm90ILi2EN4cute5tupleIJNS5_1CILi1EEES8_S8_EEENS6_IJNS7_ILi64EEESA_SA_EEELi512ENS_6half_tEfNS_4arch4Sm90ELb1ELb0ELb1ELb1ELb1ELb0ELb0ELb0ELb0ELb1ELb0ELb0EEENS1_21CollectiveEpilogueFwdINS6_IJSA_NS7_ILi512EEESA_EEES9_SC_SE_Li256ELb1ELb1ELb0ELb0EEENS1_36VarlenDynamicPersistentTileSchedulerILi64ELi64ELi256ELi128ELb0ELb1ELb1ELb1ELb1ELb1EEEEEEEEEvNT_6ParamsE,(.L_x_15658 - _ZN7cutlass13device_kernelIN5flash11enable_sm90INS1_16FlashAttnFwdSm90INS1_25CollectiveMainloopFwdSm90ILi2EN4cute5tupleIJNS5_1CILi1EEES8_S8_EEENS6_IJNS7_ILi64EEESA_SA_EEELi512ENS_6half_tEfNS_4arch4Sm90ELb1ELb0ELb1ELb1ELb1ELb0ELb0ELb0ELb0ELb1ELb0ELb0EEENS1_21CollectiveEpilogueFwdINS6_IJSA_NS7_ILi512EEESA_EEES9_SC_SE_Li256ELb1ELb1ELb0ELb0EEENS1_36VarlenDynamicPersistentTileSchedulerILi64ELi64ELi256ELi128ELb0ELb1ELb1ELb1ELb1ELb1EEEEEEEEEvNT_6ParamsE)
        .other          _ZN7cutlass13device_kernelIN5flash11enable_sm90INS1_16FlashAttnFwdSm90INS1_25CollectiveMainloopFwdSm90ILi2EN4cute5tupleIJNS5_1CILi1EEES8_S8_EEENS6_IJNS7_ILi64EEESA_SA_EEELi512ENS_6half_tEfNS_4arch4Sm90ELb1ELb0ELb1ELb1ELb1ELb0ELb0ELb0ELb0ELb1ELb0ELb0EEENS1_21CollectiveEpilogueFwdINS6_IJSA_NS7_ILi512EEESA_EEES9_SC_SE_Li256ELb1ELb1ELb0ELb0EEENS1_36VarlenDynamicPersistentTileSchedulerILi64ELi64ELi256ELi128ELb0ELb1ELb1ELb1ELb1ELb1EEEEEEEEEvNT_6ParamsE,@"STO_CUDA_ENTRY STV_DEFAULT"
_ZN7cutlass13device_kernelIN5flash11enable_sm90INS1_16FlashAttnFwdSm90INS1_25CollectiveMainloopFwdSm90ILi2EN4cute5tupleIJNS5_1CILi1EEES8_S8_EEENS6_IJNS7_ILi64EEESA_SA_EEELi512ENS_6half_tEfNS_4arch4Sm90ELb1ELb0ELb1ELb1ELb1ELb0ELb0ELb0ELb0ELb1ELb0ELb0EEENS1_21CollectiveEpilogueFwdINS6_IJSA_NS7_ILi512EEESA_EEES9_SC_SE_Li256ELb1ELb1ELb0ELb0EEENS1_36VarlenDynamicPersistentTileSchedulerILi64ELi64ELi256ELi128ELb0ELb1ELb1ELb1ELb1ELb1EEEEEEEEEvNT_6ParamsE:
        /* <DEDUP_REMOVED lines=41> */
.L_x_7654:
        /* <DEDUP_REMOVED lines=22> */
.L_x_7655:
        /* <DEDUP_REMOVED lines=18> */
.L_x_7656:
        /* <DEDUP_REMOVED lines=22> */
.L_x_7657:
        /* <DEDUP_REMOVED lines=23> */
.L_x_7658:
        /* <DEDUP_REMOVED lines=8> */
.L_x_7660:
        /* <DEDUP_REMOVED lines=27> */
[----:B------:R-:W-:Y:S01]  /*0a10*/  LEA.HI R3, R0, R197, RZ, 0x4 ;  /* 0x000000c500037211 */ /* 0x000fe200078f20ff */
[----:B------:R-:W-:-:S03]  /*0a20*/  UMOV UR38, URZ ;  /* 0x0000003f00267c82 */ /* 0x000fc60008000000 */
[----:B------:R-:W-:Y:S02]  /*0a30*/  SHF.R.S32.HI R2, RZ, 0x4, R3 ;  /* 0x00000004ff027819 */ /* 0x000fe40000011403 */
[C---:B------:R-:W-:Y:S02]  /*0a40*/  LOP3.LUT R6, R3.reuse, 0xfffffff0, RZ, 0xc0, !PT ;  /* 0xfffffff003067812 */ /* 0x040fe400078ec0ff */
[----:B------:R-:W-:-:S03]  /*0a50*/  LEA.HI R4, R3, R2, RZ, 0x1 ;  /* 0x0000000203047211 */ /* 0x000fc600078f08ff */
[----:B------:R-:W-:Y:S01]  /*0a60*/  IMAD.IADD R6, R197, 0x1, -R6 ;  /* 0x00000001c5067824 */ /* 0x000fe200078e0a06 */
[----:B------:R-:W-:Y:S02]  /*0a70*/  LOP3.LUT R5, R4, 0x1ffffffe, RZ, 0xc0, !PT ;  /* 0x1ffffffe04057812 */ /* 0x000fe400078ec0ff */
[----:B------:R-:W-:-:S03]  /*0a80*/  LEA.HI R4, R0, R197, RZ, 0x5 ;  /* 0x000000c500047211 */ /* 0x000fc600078f28ff */
[----:B------:R-:W-:Y:S01]  /*0a90*/  IMAD.IADD R10, R2, 0x1, -R5 ;  /* 0x00000001020a7824 */ /* 0x000fe200078e0a05 */
[CC--:B------:R-:W-:Y:S02]  /*0aa0*/  LEA.HI R5, R0.reuse, R197.reuse, RZ, 0x2 ;  /* 0x000000c500057211 */ /* 0x0c0fe400078f10ff */
[----:B------:R-:W-:Y:S02]  /*0ab0*/  LEA.HI R2, R0, R197, RZ, 0x7 ;  /* 0x000000c500027211 */ /* 0x000fe400078f38ff */
[--C-:B------:R-:W-:Y:S02]  /*0ac0*/  SHF.R.S32.HI R12, RZ, 0x5, R4.reuse ;  /* 0x00000005ff0c7819 */ /* 0x100fe40000011404 */
[----:B------:R-:W-:Y:S02]  /*0ad0*/  SHF.R.S32.HI R3, RZ, 0x1f, R4 ;  /* 0x0000001fff037819 */ /* 0x000fe40000011404 */
[----:B------:R-:W-:Y:S02]  /*0ae0*/  LOP3.LUT R8, R5, 0xfffffffc, RZ, 0xc0, !PT ;  /* 0xfffffffc05087812 */ /* 0x000fe400078ec0ff */
[----:B------:R-:W-:-:S02]  /*0af0*/  LOP3.LUT R4, R2, 0xffffff80, RZ, 0xc0, !PT ;  /* 0xffffff8002047812 */ /* 0x000fc400078ec0ff */
[----:B------:R-:W-:Y:S01]  /*0b00*/  LEA.HI R5, R3, R12, RZ, 0x2 ;  /* 0x0000000c03057211 */ /* 0x000fe200078f10ff */
[C---:B------:R-:W-:Y:S01]  /*0b10*/  IMAD.IADD R8, R197.reuse, 0x1, -R8 ;  /* 0x00000001c5087824 */ /* 0x040fe200078e0a08 */
[----:B------:R-:W-:Y:S01]  /*0b20*/  SHF.R.S32.HI R193, RZ, 0x7, R2 ;  /* 0x00000007ffc17819 */ /* 0x000fe20000011402 */
[----:B------:R-:W-:Y:S01]  /*0b30*/  IMAD.IADD R4, R197, 0x1, -R4 ;  /* 0x00000001c5047824 */ /* 0x000fe200078e0a04 */
[----:B------:R-:W-:Y:S02]  /*0b40*/  LOP3.LUT R5, R5, 0x3ffffc, RZ, 0xc0, !PT ;  /* 0x003ffffc05057812 */ /* 0x000fe400078ec0ff */
[----:B------:R-:W-:Y:S02]  /*0b50*/  SHF.R.S32.HI R3, RZ, 0x1f, R6 ;  /* 0x0000001fff037819 */ /* 0x000fe40000011406 */
[----:B------:R-:W-:Y:S01]  /*0b60*/  LEA R14, R193, R6, 0x8 ;  /* 0x00000006c10e7211 */ /* 0x000fe200078e40ff */
[----:B------:R-:W-:Y:S01]  /*0b70*/  IMAD.IADD R5, R12, 0x1, -R5 ;  /* 0x000000010c057824 */ /* 0x000fe200078e0a05 */
[----:B------:R-:W-:-:S02]  /*0b80*/  LEA.HI R9, R8, R8, RZ, 0x1 ;  /* 0x0000000808097211 */ /* 0x000fc400078f08ff */
[----:B------:R-:W-:Y:S01]  /*0b90*/  LEA.HI R7, R3, R6, RZ, 0x3 ;  /* 0x0000000603077211 */ /* 0x000fe200078f18ff */
[----:B------:R-:W-:Y:S01]  /*0ba0*/  IMAD R14, R5, 0x10, R14 ;  /* 0x00000010050e7824 */ /* 0x000fe200078e020e */
[----:B------:R-:W-:Y:S02]  /*0bb0*/  SHF.R.S32.HI R3, RZ, 0x1f, R4 ;  /* 0x0000001fff037819 */ /* 0x000fe40000011404 */
[----:B------:R-:W-:Y:S02]  /*0bc0*/  LOP3.LUT R11, R9, 0x1ffffffe, RZ, 0xc0, !PT ;  /* 0x1ffffffe090b7812 */ /* 0x000fe400078ec0ff */
[C---:B------:R-:W-:Y:S01]  /*0bd0*/  LOP3.LUT R9, R7.reuse, 0xfffffff8, RZ, 0xc0, !PT ;  /* 0xfffffff807097812 */ /* 0x040fe200078ec0ff */
[----:B------:R-:W-:Y:S01]  /*0be0*/  IMAD.SHL.U32 R7, R7, 0x40, RZ ;  /* 0x0000004007077824 */ /* 0x000fe200078e00ff */
[----:B------:R-:W-:Y:S01]  /*0bf0*/  LEA.HI R5, R3, R4, RZ, 0x2 ;  /* 0x0000000403057211 */ /* 0x000fe200078f10ff */
[----:B------:R-:W-:Y:S01]  /*0c00*/  IMAD.IADD R185, R8, 0x1, -R11 ;  /* 0x0000000108b97824 */ /* 0x000fe200078e0a0b */
[----:B------:R-:W-:Y:S01]  /*0c10*/  LEA.HI R0, R0, R197, RZ, 0x3 ;  /* 0x000000c500007211 */ /* 0x000fe200078f18ff */
[----:B------:R-:W-:Y:S01]  /*0c20*/  IMAD.IADD R9, R6, 0x1, -R9 ;  /* 0x0000000106097824 */ /* 0x000fe200078e0a09 */
[----:B------:R-:W-:-:S02]  /*0c30*/  LOP3.LUT R11, R5, 0x7ffffffc, RZ, 0xc0, !PT ;  /* 0x7ffffffc050b7812 */ /* 0x000fc400078ec0ff */
[----:B------:R-:W-:Y:S02]  /*0c40*/  LEA.HI R6, R3, R4, RZ, 0x5 ;  /* 0x0000000403067211 */ /* 0x000fe400078f28ff */
[----:B------:R-:W-:Y:S01]  /*0c50*/  SHF.R.S32.HI R3, RZ, 0x2, R5 ;  /* 0x00000002ff037819 */ /* 0x000fe20000011405 */
[----:B------:R-:W-:Y:S01]  /*0c60*/  IMAD.IADD R11, R4, 0x1, -R11 ;  /* 0x00000001040b7824 */ /* 0x000fe200078e0a0b */
[----:B------:R-:W-:Y:S02]  /*0c70*/  SHF.L.U32 R4, R9, 0x6, RZ ;  /* 0x0000000609047819 */ /* 0x000fe400000006ff */
[----:B------:R-:W-:Y:S01]  /*0c80*/  SHF.R.S32.HI R8, RZ, 0x1f, R5 ;  /* 0x0000001fff087819 */ /* 0x000fe20000011405 */
[----:B------:R-:W-:Y:S01]  /*0c90*/  IMAD.SHL.U32 R5, R10, 0x8, RZ ;  /* 0x000000080a057824 */ /* 0x000fe200078e00ff */
[----:B------:R-:W-:Y:S02]  /*0ca0*/  LOP3.LUT R4, R4, 0x1c0, RZ, 0xc0, !PT ;  /* 0x000001c004047812 */ /* 0x000fe400078ec0ff */
[----:B------:R-:W-:Y:S01]  /*0cb0*/  LOP3.LUT R7, R7, 0x7ffffe00, RZ, 0xc0, !PT ;  /* 0x7ffffe0007077812 */ /* 0x000fe200078ec0ff */
[--C-:B------:R-:W-:Y:S01]  /*0cc0*/  IMAD.U32 R196, R14, 0x40, R5.reuse ;  /* 0x000000400ec47824 */ /* 0x100fe200078e0005 */
[----:B------:R-:W-:-:S02]  /*0cd0*/  LOP3.LUT R5, R4, 0x8, R5, 0xf8, !PT ;  /* 0x0000000804057812 */ /* 0x000fc400078ef805 */
[----:B------:R-:W-:Y:S01]  /*0ce0*/  SHF.R.U32.HI R4, RZ, 0x3, R4 ;  /* 0x00000003ff047819 */ /* 0x000fe20000011604 */
[----:B------:R-:W-:Y:S01]  /*0cf0*/  IMAD R7, R12, 0x400, R7 ;  /* 0x000004000c077824 */ /* 0x000fe200078e0207 */
[----:B------:R-:W-:Y:S02]  /*0d00*/  LEA.HI R8, R8, R3, RZ, 0x3 ;  /* 0x0000000308087211 */ /* 0x000fe400078f18ff */
[----:B------:R-:W-:Y:S02]  /*0d10*/  LOP3.LUT R4, R5, R4, RZ, 0x3c, !PT ;  /* 0x0000000405047212 */ /* 0x000fe400078e3cff */
[----:B------:R-:W-:Y:S02]  /*0d20*/  LOP3.LUT R8, R8, 0xfffffff8, RZ, 0xc0, !PT ;  /* 0xfffffff808087812 */ /* 0x000fe400078ec0ff */
[----:B------:R-:W-:Y:S01]  /*0d30*/  R2P PR, R9, 0x6 ;  /* 0x0000000609007804 */ /* 0x000fe20000000000 */
[----:B------:R-:W-:Y:S01]  /*0d40*/  IMAD.IADD R4, R7, 0x1, R4 ;  /* 0x0000000107047824 */ /* 0x000fe200078e0204 */
[----:B------:R-:W-:Y:S01]  /*0d50*/  LEA.HI R2, R2, R193, RZ, 0x1 ;  /* 0x000000c102027211 */ /* 0x000fe200078f08ff */
[----:B------:R-:W-:Y:S01]  /*0d60*/  IMAD.IADD R3, R3, 0x1, -R8 ;  /* 0x0000000103037824 */ /* 0x000fe200078e0a08 */
[----:B------:R-:W-:-:S02]  /*0d70*/  LOP3.LUT R8, R0, 0xfffffff8, RZ, 0xc0, !PT ;  /* 0xfffffff800087812 */ /* 0x000fc400078ec0ff */
[----:B------:R-:W-:Y:S02]  /*0d80*/  LEA R19, R4, UR41, 0x1 ;  /* 0x0000002904137c11 */ /* 0x000fe4000f8e08ff */
[----:B------:R-:W-:Y:S02]  /*0d90*/  IADD3 R191, R197, -R8, RZ ;  /* 0x80000008c5bf7210 */ /* 0x000fe40007ffe0ff */
[----:B------:R-:W-:Y:S01]  /*0da0*/  LOP3.LUT R2, R2, 0xfffffe, RZ, 0xc0, !PT ;  /* 0x00fffffe02027812 */ /* 0x000fe200078ec0ff */
[----:B------:R-:W-:Y:S01]  /*0db0*/  VIADD R184, R19, 0x26800 ;  /* 0x0002680013b87836 */ /* 0x000fe20000000000 */
[----:B------:R-:W-:Y:S01]  /*0dc0*/  SHF.R.S32.HI R6, RZ, 0x5, R6 ;  /* 0x00000005ff067819 */ /* 0x000fe20000011406 */
[----:B------:R-:W-:Y:S01]  /*0dd0*/  IMAD.SHL.U32 R17, R191, 0x8, RZ ;  /* 0x00000008bf117824 */ /* 0x000fe200078e00ff */
[----:B------:R-:W-:Y:S01]  /*0de0*/  SEL R23, R23, 0xffffffe0, !P1 ;  /* 0xffffffe017177807 */ /* 0x000fe20004800000 */
[----:B------:R-:W-:Y:S01]  /*0df0*/  VIADD R22, R19, 0x26840 ;  /* 0x0002684013167836 */ /* 0x000fe20000000000 */
[----:B------:R-:W-:Y:S01]  /*0e00*/  @P2 IADD3 R22, R184, -0x40, RZ ;  /* 0xffffffc0b8162810 */ /* 0x000fe20007ffe0ff */
[----:B------:R-:W-:Y:S01]  /*0e10*/  IMAD.IADD R2, R193, 0x1, -R2 ;  /* 0x00000001c1027824 */ /* 0x000fe200078e0a02 */
        /* <DEDUP_REMOVED lines=17> */
[----:B------:R-:W-:-:S02]  /*0f30*/  IMAD.IADD R184, R184, 0x1, R23 ;  /* 0x00000001b8b87824 */ /* 0x000fc400078e0217 */
[----:B------:R-:W-:Y:S02]  /*0f40*/  IMAD.SHL.U32 R2, R11, 0x2, RZ ;  /* 0x000000020b027824 */ /* 0x000fe400078e00ff */
[----:B------:R-:W-:Y:S02]  /*0f50*/  IMAD R185, R185, 0x8, R16 ;  /* 0x00000008b9b97824 */ /* 0x000fe400078e0210 */
[----:B------:R-:W-:-:S07]  /*0f60*/  IMAD.IADD R23, R23, 0x1, R22 ;  /* 0x0000000117177824 */ /* 0x000fce00078e0216 */
.L_x_7724:
[----:B------:R-:W-:Y:S01]  /*0f70*/  ULDC.64 UR8, c[0x0][0xc88] ;  /* 0x0003220000087ab9 */ /* 0x000fe20000000a00 */
[----:B------:R-:W-:Y:S01]  /*0f80*/  ULDC.64 UR10, c[0x0][0xa18] ;  /* 0x00028600000a7ab9 */ /* 0x000fe20000000a00 */
[----:B------:R-:W-:Y:S02]  /*0f90*/  UIMAD.WIDE UR8, UR7, 0x4, UR8 ;  /* 0x00000004070878a5 */ /* 0x000fe4000f8e0208 */
[----:B------:R-:W-:Y:S01]  /*0fa0*/  UISETP.NE.U32.AND UP1, UPT, UR10, URZ, UPT ;  /* 0x0000003f0a00728c */ /* 0x000fe2000bf25070 */
[----:B------:R-:W-:Y:S01]  /*0fb0*/  ULDC UR4, c[0x0][0x424] ;  /* 0x0001090000047ab9 */ /* 0x000fe20000000800 */
[----:B------:R-:W-:Y:S02]  /*0fc0*/  ULDC UR7, c[0x0][0x2f0] ;  /* 0x0000bc0000077ab9 */ /* 0x000fe40000000800 */
[----:B0-2-4-:R-:W-:Y:S02]  /*0fd0*/  IMAD.U32 R4, RZ, RZ, UR8 ;  /* 0x00000008ff047e24 */ /* 0x015fe4000f8e00ff */
[----:B------:R-:W-:Y:S01]  /*0fe0*/  IMAD.U32 R5, RZ, RZ, UR9 ;  /* 0x00000009ff057e24 */ /* 0x000fe2000f8e00ff */
[----:B------:R-:W-:-:S04]  /*0ff0*/  ULDC.64 UR8, c[0x0][0xa28] ;  /* 0x00028a0000087ab9 */ /* 0x000fc80000000a00 */
[----:B------:R-:W2:Y:S01]  /*1000*/  LDG.E R4, desc[UR50][R4.64] ;  /* 0x0000003204047981 */ /* 0x000ea2000c1e1900 */
[----:B------:R-:W-:Y:S02]  /*1010*/  UISETP.NE.U32.AND UP0, UPT, UR8, URZ, UPT ;  /* 0x0000003f0800728c */ /* 0x000fe4000bf05070 */
[----:B------:R-:W-:Y:S02]  /*1020*/  UISETP.NE.AND.EX UP1, UPT, UR11, URZ, UPT, UP1 ;  /* 0x0000003f0b00728c */ /* 0x000fe4000bf25310 */
[----:B------:R-:W-:-:S04]  /*1030*/  UISETP.NE.AND.EX UP0, UPT, UR9, URZ, UPT, UP0 ;  /* 0x0000003f0900728c */ /* 0x000fc8000bf05300 */
[----:B------:R-:W-:Y:S02]  /*1040*/  PLOP3.LUT P2, PT, PT, PT, UP1, 0x80, 0x0 ;  /* 0x000000000000781c */ /* 0x000fe40003f4f018 */
[----:B------:R-:W-:Y:S02]  /*1050*/  PLOP3.LUT P0, PT, PT, PT, UP0, 0x80, 0x0 ;  /* 0x000000000000781c */ /* 0x000fe40003f0f008 */
[----:B--2---:R-:W-:-:S13]  /*1060*/  R2UR UR42, R4 ;  /* 0x00000000042a72ca */ /* 0x004fda00000e0000 */
[----:B------:R-:W-:Y:S02]  /*1070*/  USHF.R.S32.HI UR43, URZ, 0x1f, UR42 ;  /* 0x0000001f3f2b7899 */ /* 0x000fe4000801142a */
[----:B------:R-:W-:-:S04]  /*1080*/  @UP0 ULEA UR8, UP2, UR42, UR8, 0x2 ;  /* 0x000000082a080291 */ /* 0x000fc8000f84103f */
[----:B------:R-:W-:Y:S02]  /*1090*/  @UP0 ULEA.HI.X UR9, UR42, UR9, UR43, 0x2, UP2 ;  /* 0x000000092a090291 */ /* 0x000fe400090f142b */
[----:B------:R-:W-:Y:S01]  /*10a0*/  @UP1 ULEA UR10, UP0, UR42, UR10, 0x2 ;  /* 0x0000000a2a0a1291 */ /* 0x000fe2000f80103f */
[----:B------:R-:W-:-:S03]  /*10b0*/  MOV R4, UR8 ;  /* 0x0000000800047c02 */ /* 0x000fc60008000f00 */
[----:B------:R-:W-:Y:S01]  /*10c0*/  @UP1 ULEA.HI.X UR11, UR42, UR11, UR43, 0x2, UP0 ;  /* 0x0000000b2a0b1291 */ /* 0x000fe200080f142b */
[----:B------:R-:W-:Y:S01]  /*10d0*/  IMAD.U32 R5, RZ, RZ, UR9 ;  /* 0x00000009ff057e24 */ /* 0x000fe2000f8e00ff */
[----:B------:R-:W-:Y:S01]  /*10e0*/  ULDC.64 UR8, c[0x0][0x418] ;  /* 0x0001060000087ab9 */ /* 0x000fe20000000a00 */
[----:B-1----:R-:W-:-:S03]  /*10f0*/  IMAD.U32 R6, RZ, RZ, UR10 ;  /* 0x0000000aff067e24 */ /* 0x002fc6000f8e00ff */
[----:B---3--:R-:W-:Y:S01]  /*1100*/  IMAD.U32 R7, RZ, RZ, UR11 ;  /* 0x0000000bff077e24 */ /* 0x008fe2000f8e00ff */
[----:B------:R-:W2:Y:S04]  /*1110*/  @P0 LDG.E R4, desc[UR50][R4.64] ;  /* 0x0000003204040981 */ /* 0x000ea8000c1e1900 */
[----:B------:R-:W3:Y:S01]  /*1120*/  @P2 LDG.E R6, desc[UR50][R6.64] ;  /* 0x0000003206062981 */ /* 0x000ee2000c1e1900 */
[----:B------:R-:W-:Y:S01]  /*1130*/  UISETP.NE.U32.AND UP0, UPT, UR8, URZ, UPT ;  /* 0x0000003f0800728c */ /* 0x000fe2000bf05070 */
[----:B------:R-:W-:Y:S01]  /*1140*/  UMOV UR49, URZ ;  /* 0x0000003f00317c82 */ /* 0x000fe20008000000 */
[----:B------:R-:W-:Y:S02]  /*1150*/  UMOV UR44, UR6 ;  /* 0x00000006002c7c82 */ /* 0x000fe40008000000 */
[----:B------:R-:W-:-:S03]  /*1160*/  UISETP.NE.AND.EX UP0, UPT, UR9, URZ, UPT, UP0 ;  /* 0x0000003f0900728c */ /* 0x000fc6000bf05300 */
[----:B------:R-:W-:Y:S01]  /*1170*/  ULDC.64 UR8, c[0x0][0xa20] ;  /* 0x0002880000087ab9 */ /* 0x000fe20000000a00 */
[----:B------:R-:W-:Y:S01]  /*1180*/  USEL UR4, UR4, 0x1, UP0 ;  /* 0x0000000104047887 */ /* 0x000fe20008000000 */
[----:B------:R-:W-:-:S03]  /*1190*/  ISETP.NE.U32.AND P1, PT, RZ, UR8, PT ;  /* 0x00000008ff007c0c */ /* 0x000fc6000bf25070 */
        /* <DEDUP_REMOVED lines=19> */
.L_x_7661:
[----:B------:R-:W-:Y:S05]  /*12d0*/  @!P1 BRA `(.L_x_7662) ;  /* 0x00000000001c9947 */ /* 0x000fea0003800000 */
[----:B------:R-:W-:-:S04]  /*12e0*/  ULEA UR4, UP0, UR42, UR8, 0x2 ;  /* 0x000000082a047291 */ /* 0x000fc8000f80103f */
[----:B------:R-:W-:Y:S02]  /*12f0*/  ULEA.HI.X UR6, UR42, UR9, UR43, 0x2, UP0 ;  /* 0x000000092a067291 */ /* 0x000fe400080f142b */
[----:B------:R-:W-:-:S04]  /*1300*/  IMAD.U32 R4, RZ, RZ, UR4 ;  /* 0x00000004ff047e24 */ /* 0x000fc8000f8e00ff */
[----:B------:R-:W-:-:S05]  /*1310*/  MOV R5, UR6 ;  /* 0x0000000600057c02 */ /* 0x000fca0008000f00 */
[----:B------:R-:W2:Y:S02]  /*1320*/  LDG.E R4, desc[UR50][R4.64] ;  /* 0x0000003204047981 */ /* 0x000ea4000c1e1900 */
[----:B--2---:R-:W-:Y:S01]  /*1330*/  R2UR UR4, R4 ;  /* 0x00000000040472ca */ /* 0x004fe200000e0000 */
[----:B------:R-:W-:-:S14]  /*1340*/  BRA `(.L_x_7663) ;  /* 0x0000000000347947 */ /* 0x000fdc0003800000 */
.L_x_7662:
        /* <DEDUP_REMOVED lines=13> */
.L_x_7663:
        /* <DEDUP_REMOVED lines=9> */
[----:B------:R-:W0:Y:S01]  /*14b0*/  LDC R0, c[0x0][0x448] ;  /* 0x00011200ff007b82 */ /* 0x000e220000000800 */
[----:B------:R-:W-:Y:S01]  /*14c0*/  UIADD3 UR4, UR45, 0x3f, URZ ;  /* 0x0000003f2d047890 */ /* 0x000fe2000fffe03f */
[----:B------:R-:W-:Y:S01]  /*14d0*/  CS2R R20, SRZ ;  /* 0x0000000000147805 */ /* 0x000fe2000001ff00 */
[----:B------:R-:W-:Y:S01]  /*14e0*/  UIADD3 UR49, UR49, 0x40, -UR52 ;  /* 0x0000004031317890 */ /* 0x000fe2000fffe834 */
        /* <DEDUP_REMOVED lines=20> */
[----:B0-----:R-:W-:Y:S01]  /*1630*/  ISETP.NE.AND P0, PT, R0, 0x1, PT ;  /* 0x000000010000780c */ /* 0x001fe20003f05270 */
[----:B------:R-:W-:Y:S01]  /*1640*/  IMAD.U32 R0, RZ, RZ, UR4 ;  /* 0x00000004ff007e24 */ /* 0x000fe2000f8e00ff */
        /* <DEDUP_REMOVED lines=11> */
[----:B------:R-:W0:Y:S01]  /*1700*/  @P0 LDC R3, c[0x0][0x44c] ;  /* 0x00011300ff030b82 */ /* 0x000e220000000800 */
[----:B------:R-:W-:Y:S02]  /*1710*/  CS2R R42, SRZ ;  /* 0x00000000002a7805 */ /* 0x000fe4000001ff00 */
[----:B------:R-:W-:-:S02]  /*1720*/  CS2R R92, SRZ ;  /* 0x00000000005c7805 */ /* 0x000fc4000001ff00 */
[----:B------:R-:W-:Y:S02]  /*1730*/  CS2R R90, SRZ ;  /* 0x00000000005a7805 */ /* 0x000fe4000001ff00 */
[----:B------:R-:W-:Y:S02]  /*1740*/  CS2R R88, SRZ ;  /* 0x0000000000587805 */ /* 0x000fe4000001ff00 */
[----:B------:R-:W-:Y:S02]  /*1750*/  CS2R R86, SRZ ;  /* 0x0000000000567805 */ /* 0x000fe4000001ff00 */
[----:B------:R-:W-:Y:S02]  /*1760*/  CS2R R84, SRZ ;  /* 0x0000000000547805 */ /* 0x000fe4000001ff00 */
[----:B------:R-:W-:Y:S01]  /*1770*/  CS2R R82, SRZ ;  /* 0x0000000000527805 */ /* 0x000fe2000001ff00 */
[----:B------:R-:W1:Y:S01]  /*1780*/  @P0 LDC R4, c[0x0][0x450] ;  /* 0x00011400ff040b82 */ /* 0x000e620000000800 */
        /* <DEDUP_REMOVED lines=15> */
[----:B0-----:R-:W-:Y:S01]  /*1880*/  @P0 IMAD.HI.U32 R3, R3, UR4, RZ ;  /* 0x0000000403030c27 */ /* 0x001fe2000f8e00ff */
[----:B------:R-:W-:Y:S02]  /*1890*/  CS2R R10, SRZ ;  /* 0x00000000000a7805 */ /* 0x000fe4000001ff00 */
[----:B------:R-:W-:Y:S02]  /*18a0*/  CS2R R8, SRZ ;  /* 0x0000000000087805 */ /* 0x000fe4000001ff00 */
[----:B------:R-:W-:Y:S02]  /*18b0*/  CS2R R164, SRZ ;  /* 0x0000000000a47805 */ /* 0x000fe4000001ff00 */
[----:B------:R-:W-:-:S02]  /*18c0*/  CS2R R38, SRZ ;  /* 0x0000000000267805 */ /* 0x000fc4000001ff00 */
[----:B------:R-:W-:Y:S02]  /*18d0*/  CS2R R166, SRZ ;  /* 0x0000000000a67805 */ /* 0x000fe4000001ff00 */
[----:B------:R-:W-:Y:S02]  /*18e0*/  CS2R R34, SRZ ;  /* 0x0000000000227805 */ /* 0x000fe4000001ff00 */
[----:B------:R-:W-:Y:S02]  /*18f0*/  CS2R R168, SRZ ;  /* 0x0000000000a87805 */ /* 0x000fe4000001ff00 */
[----:B-1----:R-:W-:Y:S01]  /*1900*/  @P0 SHF.R.U32.HI R0, RZ, R4, R3 ;  /* 0x00000004ff000219 */ /* 0x002fe20000011603 */
[----:B------:R-:W-:Y:S01]  /*1910*/  IMAD.MOV.U32 R3, RZ, RZ, RZ ;  /* 0x000000ffff037224 */ /* 0x000fe200078e00ff */
[----:B------:R-:W-:Y:S02]  /*1920*/  PLOP3.LUT P0, PT, PT, PT, PT, 0x80, 0x0 ;  /* 0x000000000000781c */ /* 0x000fe40003f0f070 */
[----:B------:R-:W-:Y:S01]  /*1930*/  CS2R R30, SRZ ;  /* 0x00000000001e7805 */ /* 0x000fe2000001ff00 */
[----:B------:R-:W-:Y:S01]  /*1940*/  IMAD.MOV.U32 R28, RZ, RZ, RZ ;  /* 0x000000ffff1c7224 */ /* 0x000fe200078e00ff */
[----:B------:R-:W-:Y:S01]  /*1950*/  CS2R R170, SRZ ;  /* 0x0000000000aa7805 */ /* 0x000fe2000001ff00 */
[----:B------:R-:W-:Y:S01]  /*1960*/  VIADD R0, R0, UR49 ;  /* 0x0000003100007c36 */ /* 0x000fe20008000000 */
[----:B------:R-:W-:-:S04]  /*1970*/  CS2R R26, SRZ ;  /* 0x00000000001a7805 */ /* 0x000fc8000001ff00 */
[----:B------:R-:W-:-:S04]  /*1980*/  SHF.R.S32.HI R5, RZ, 0x1f, R0 ;  /* 0x0000001fff057819 */ /* 0x000fc80000011400 */
[----:B------:R-:W-:-:S04]  /*1990*/  LEA.HI R5, R5, R0, RZ, 0x6 ;  /* 0x0000000005057211 */ /* 0x000fc800078f30ff */
        /* <DEDUP_REMOVED lines=18> */
.L_x_7666:
[----:B------:R-:W-:Y:S01]  /*1ac0*/  ULEA UR21, UR38, UR41, 0x3 ;  /* 0x0000002926157291 */ /* 0x000fe2000f8e183f */
[----:B------:R-:W-:-:S04]  /*1ad0*/  MOV R3, UR37 ;  /* 0x0000002500037c02 */ /* 0x000fc80008000f00 */
[----:B------:R-:W-:-:S04]  /*1ae0*/  SHF.L.U32 R3, R3, 0x1f, RZ ;  /* 0x0000001f03037819 */ /* 0x000fc800000006ff */
[----:B------:R-:W0:Y:S02]  /*1af0*/  SYNCS.PHASECHK.TRANS64.TRYWAIT P1, [UR21+0x28c50], R3 ;  /* 0x028c5003ff0075a7 */ /* 0x000e240008020155 */
[----:B0-----:R-:W-:Y:S05]  /*1b00*/  @!P1 BRA `(.L_x_7667) ;  /* 0x0000010c00189947 */ /* 0x001fea0003800000 */
.L_x_7809:
        /* <DEDUP_REMOVED lines=38> */
.L_x_7668:
[----:B------:R-:W-:Y:S01]  /*1d70*/  UIADD3 UR6, UR21, 0x28c60, URZ ;  /* 0x00028c6015067890 */ /* 0x000fe2000fffe03f */
[----:B------:R-:W-:-:S03]  /*1d80*/  ISETP.GE.AND P1, PT, R0, 0x2, PT ;  /* 0x000000020000780c */ /* 0x000fc60003f26270 */
[----:B------:R-:W-:-:S09]  /*1d90*/  UPRMT UR6, UR40, 0x654, UR6 ;  /* 0x0000065428067896 */ /* 0x000fd20008000006 */
[----:B------:R-:W-:Y:S01]  /*1da0*/  SYNCS.ARRIVE.TRANS64.RED.A1T0 RZ, [UR6], RZ ;  /* 0x000000ffffff79a7 */ /* 0x000fe20008100406 */
[----:B------:R-:W-:Y:S05]  /*1db0*/  @!P1 BRA `(.L_x_7669) ;  /* 0x0000000800dc9947 */ /* 0x000fea0003800000 */
[----:B------:R-:W-:-:S07]  /*1dc0*/  VIADD R0, R0, 0xfffffffe ;  /* 0xfffffffe00007836 */ /* 0x000fce0000000000 */
.L_x_7675:
        /* <DEDUP_REMOVED lines=143> */
.L_x_7670:
[----:B------:R-:W-:Y:S01]  /*26c0*/  ULEA UR21, UR38, UR41, 0x3 ;  /* 0x0000002926157291 */ /* 0x000fe2000f8e183f */
[----:B------:R-:W-:-:S05]  /*26d0*/  IMAD.U32 R3, RZ, RZ, UR37 ;  /* 0x00000025ff037e24 */ /* 0x000fca000f8e00ff */
[----:B------:R-:W-:-:S04]  /*26e0*/  SHF.L.U32 R3, R3, 0x1f, RZ ;  /* 0x0000001f03037819 */ /* 0x000fc800000006ff */
[----:B------:R0:W1:Y:S01]  /*26f0*/  SYNCS.PHASECHK.TRANS64.TRYWAIT P1, [UR21+0x28c50], R3 ;  /* 0x028c5003ff0075a7 */ /* 0x0000620008020155 */
[----:B------:R-:W-:Y:S05]  /*2700*/  @!P0 BRA `(.L_x_7671) ;  /* 0x0000000000048947 */ /* 0x000fea0003800000 */
[----:B------:R-:W-:Y:S01]  /*2710*/  BPT.TRAP 0x1 ;  /* 0x000000040000795c */ /* 0x000fe20000300000 */
.L_x_7671:
[----:B-1----:R-:W-:Y:S05]  /*2720*/  @P1 BRA `(.L_x_7672) ;  /* 0x0000000000081947 */ /* 0x002fea0003800000 */
[----:B------:R-:W1:Y:S02]  /*2730*/  SYNCS.PHASECHK.TRANS64.TRYWAIT P1, [UR21+0x28c50], R3 ;  /* 0x028c5003ff0075a7 */ /* 0x000e640008020155 */
[----:B-1----:R-:W-:Y:S05]  /*2740*/  @!P1 BRA `(.L_x_7673) ;  /* 0x0000010000209947 */ /* 0x002fea0003800000 */
.L_x_7672:
        /* <DEDUP_REMOVED lines=26> */
.L_x_7674:
[----:B------:R-:W-:-:S04]  /*28f0*/  UIADD3 UR6, UR21, 0x28c60, URZ ;  /* 0x00028c6015067890 */ /* 0x000fc8000fffe03f */
[----:B------:R-:W-:-:S09]  /*2900*/  UPRMT UR6, UR40, 0x654, UR6 ;  /* 0x0000065428067896 */ /* 0x000fd20008000006 */
[----:B------:R-:W-:Y:S01]  /*2910*/  SYNCS.ARRIVE.TRANS64.RED.A1T0 RZ, [UR6], RZ ;  /* 0x000000ffffff79a7 */ /* 0x000fe20008100406 */
[----:B------:R-:W-:Y:S05]  /*2920*/  @P2 BRA `(.L_x_7675) ;  /* 0xfffffff400282947 */ /* 0x000fea000383ffff */
.L_x_7669:
[----:B------:R-:W-:Y:S01]  /*2930*/  BAR.SYNC.DEFER_BLOCKING 0xe, 0x100 ;  /* 0x0384000000007b1d */ /* 0x000fe20000010000 */
[----:B01----:R-:W-:Y:S01]  /*2940*/  IMAD.U32 R3, RZ, RZ, UR38 ;  /* 0x00000026ff037e24 */ /* 0x003fe2000f8e00ff */
[----:B------:R-:W-:Y:S01]  /*2950*/  UIADD3 UR38, UR38, 0x1, URZ ;  /* 0x0000000126267890 */ /* 0x000fe2000fffe03f */
[----:B------:R-:W-:Y:S01]  /*2960*/  PLOP3.LUT P0, PT, PT, PT, PT, 0x8, 0x0 ;  /* 0x000000000000781c */ /* 0x000fe20003f0e170 */
[----:B------:R-:W-:Y:S02]  /*2970*/  IMAD.MOV.U32 R20, RZ, RZ, RZ ;  /* 0x000000ffff147224 */ /* 0x000fe400078e00ff */
        /* <DEDUP_REMOVED lines=139> */
.L_x_7664:
[----:B------:R-:W-:Y:S01]  /*3230*/  ULDC UR4, c[0x0][0x448] ;  /* 0x0001120000047ab9 */ /* 0x000fe20000000800 */
[----:B------:R-:W-:Y:S01]  /*3240*/  UIADD3 UR6, UR45, 0x3f, URZ ;  /* 0x0000003f2d067890 */ /* 0x000fe2000fffe03f */
[----:B------:R-:W-:Y:S01]  /*3250*/  PLOP3.LUT P0, PT, PT, PT, PT, 0x80, 0x0 ;  /* 0x000000000000781c */ /* 0x000fe20003f0f070 */
[----:B------:R-:W-:Y:S01]  /*3260*/  UISETP.NE.AND UP0, UPT, UR4, 0x1, UPT ;  /* 0x000000010400788c */ /* 0x000fe2000bf05270 */
[----:B------:R-:W-:Y:S01]  /*3270*/  IMAD.MOV.U32 R3, RZ, RZ, RZ ;  /* 0x000000ffff037224 */ /* 0x000fe200078e00ff */
[----:B------:R-:W-:Y:S01]  /*3280*/  UIADD3 UR7, UR49, 0x40, -UR52 ;  /* 0x0000004031077890 */ /* 0x000fe2000fffe834 */
[----:B------:R-:W-:Y:S01]  /*3290*/  CS2R R20, SRZ ;  /* 0x0000000000147805 */ /* 0x000fe2000001ff00 */
[----:B------:R-:W-:Y:S01]  /*32a0*/  UP2UR UR53, UPR, URZ, 0x1 ;  /* 0x000000013f357883 */ /* 0x000fe20008000000 */
[----:B------:R-:W-:Y:S02]  /*32b0*/  CS2R R150, SRZ ;  /* 0x0000000000967805 */ /* 0x000fe4000001ff00 */
[----:B------:R-:W-:-:S02]  /*32c0*/  CS2R R148, SRZ ;  /* 0x0000000000947805 */ /* 0x000fc4000001ff00 */
[----:B------:R-:W-:Y:S02]  /*32d0*/  CS2R R146, SRZ ;  /* 0x0000000000927805 */ /* 0x000fe4000001ff00 */
[----:B------:R-:W-:Y:S02]  /*32e0*/  CS2R R144, SRZ ;  /* 0x0000000000907805 */ /* 0x000fe4000001ff00 */
[----:B------:R-:W-:Y:S02]  /*32f0*/  CS2R R142, SRZ ;  /* 0x00000000008e7805 */ /* 0x000fe4000001ff00 */
[----:B------:R-:W-:Y:S01]  /*3300*/  CS2R R140, SRZ ;  /* 0x00000000008c7805 */ /* 0x000fe2000001ff00 */
[----:B------:R-:W-:Y:S01]  /*3310*/  @UP0 ULDC UR4, c[0x0][0x44c] ;  /* 0x0001130000040ab9 */ /* 0x000fe20000000800 */
[----:B------:R-:W-:Y:S01]  /*3320*/  @UP0 ULDC UR8, c[0x0][0x450] ;  /* 0x0001140000080ab9 */ /* 0x000fe20000000800 */
[----:B------:R-:W-:Y:S01]  /*3330*/  UIMAD.WIDE.U32 UR4, UR6, UR4, URZ ;  /* 0x00000004060472a5 */ /* 0x000fe2000f8e003f */
[----:B------:R-:W-:-:S02]  /*3340*/  CS2R R138, SRZ ;  /* 0x00000000008a7805 */ /* 0x000fc4000001ff00 */
[----:B------:R-:W-:Y:S02]  /*3350*/  CS2R R136, SRZ ;  /* 0x0000000000887805 */ /* 0x000fe4000001ff00 */
[----:B------:R-:W-:Y:S01]  /*3360*/  CS2R R134, SRZ ;  /* 0x0000000000867805 */ /* 0x000fe2000001ff00 */
[----:B------:R-:W-:Y:S01]  /*3370*/  @UP0 USHF.R.U32.HI UR6, URZ, UR8, UR5 ;  /* 0x000000083f060299 */ /* 0x000fe20008011605 */
[----:B------:R-:W-:Y:S02]  /*3380*/  CS2R R132, SRZ ;  /* 0x0000000000847805 */ /* 0x000fe4000001ff00 */
[----:B------:R-:W-:Y:S02]  /*3390*/  CS2R R130, SRZ ;  /* 0x0000000000827805 */ /* 0x000fe4000001ff00 */
[----:B------:R-:W-:Y:S01]  /*33a0*/  CS2R R128, SRZ ;  /* 0x0000000000807805 */ /* 0x000fe2000001ff00 */
[----:B------:R-:W-:Y:S01]  /*33b0*/  UIADD3 UR6, UR7, UR6, URZ ;  /* 0x0000000607067290 */ /* 0x000fe2000fffe03f */
[----:B------:R-:W-:-:S02]  /*33c0*/  CS2R R126, SRZ ;  /* 0x00000000007e7805 */ /* 0x000fc4000001ff00 */
[----:B------:R-:W-:Y:S02]  /*33d0*/  CS2R R124, SRZ ;  /* 0x00000000007c7805 */ /* 0x000fe4000001ff00 */
[----:B------:R-:W-:Y:S01]  /*33e0*/  CS2R R160, SRZ ;  /* 0x0000000000a07805 */ /* 0x000fe2000001ff00 */
[----:B------:R-:W-:Y:S01]  /*33f0*/  USHF.R.S32.HI UR4, URZ, 0x1f, UR6 ;  /* 0x0000001f3f047899 */ /* 0x000fe20008011406 */
[----:B------:R-:W-:Y:S02]  /*3400*/  CS2R R120, SRZ ;  /* 0x0000000000787805 */ /* 0x000fe4000001ff00 */
[----:B------:R-:W-:Y:S02]  /*3410*/  CS2R R158, SRZ ;  /* 0x00000000009e7805 */ /* 0x000fe4000001ff00 */
[----:B------:R-:W-:Y:S01]  /*3420*/  CS2R R116, SRZ ;  /* 0x0000000000747805 */ /* 0x000fe2000001ff00 */
[----:B------:R-:W-:Y:S01]  /*3430*/  ULEA.HI UR4, UR4, UR6, URZ, 0x6 ;  /* 0x0000000604047291 */ /* 0x000fe2000f8f303f */
[----:B------:R-:W-:-:S02]  /*3440*/  CS2R R156, SRZ ;  /* 0x00000000009c7805 */ /* 0x000fc4000001ff00 */
[----:B------:R-:W-:Y:S02]  /*3450*/  CS2R R112, SRZ ;  /* 0x0000000000707805 */ /* 0x000fe4000001ff00 */
[----:B------:R-:W-:Y:S01]  /*3460*/  CS2R R154, SRZ ;  /* 0x00000000009a7805 */ /* 0x000fe2000001ff00 */
[----:B------:R-:W-:Y:S01]  /*3470*/  USHF.R.S32.HI UR4, URZ, 0x6, UR4 ;  /* 0x000000063f047899 */ /* 0x000fe20008011404 */
[----:B------:R-:W-:Y:S02]  /*3480*/  CS2R R152, SRZ ;  /* 0x0000000000987805 */ /* 0x000fe4000001ff00 */
[----:B------:R-:W-:Y:S02]  /*3490*/  CS2R R108, SRZ ;  /* 0x00000000006c7805 */ /* 0x000fe4000001ff00 */
[----:B------:R-:W-:Y:S01]  /*34a0*/  CS2R R58, SRZ ;  /* 0x00000000003a7805 */ /* 0x000fe2000001ff00 */
[----:B------:R-:W-:Y:S01]  /*34b0*/  UISETP.LT.AND UP0, UPT, UR54, UR4, UPT ;  /* 0x000000043600728c */ /* 0x000fe2000bf01270 */
[----:B------:R-:W-:-:S02]  /*34c0*/  CS2R R104, SRZ ;  /* 0x0000000000687805 */ /* 0x000fc4000001ff00 */
[----:B------:R-:W-:Y:S02]  /*34d0*/  CS2R R56, SRZ ;  /* 0x0000000000387805 */ /* 0x000fe4000001ff00 */
[----:B------:R-:W-:Y:S01]  /*34e0*/  CS2R R54, SRZ ;  /* 0x0000000000367805 */ /* 0x000fe2000001ff00 */
[----:B------:R-:W-:Y:S01]  /*34f0*/  USEL UR54, UR54, UR4, UP0 ;  /* 0x0000000436367287 */ /* 0x000fe20008000000 */
[----:B------:R-:W-:Y:S02]  /*3500*/  CS2R R100, SRZ ;  /* 0x0000000000647805 */ /* 0x000fe4000001ff00 */
[----:B------:R-:W-:Y:S02]  /*3510*/  CS2R R50, SRZ ;  /* 0x0000000000327805 */ /* 0x000fe4000001ff00 */
[----:B------:R-:W-:Y:S01]  /*3520*/  CS2R R46, SRZ ;  /* 0x00000000002e7805 */ /* 0x000fe2000001ff00 */
[----:B------:R-:W-:Y:S01]  /*3530*/  UISETP.GE.AND UP0, UPT, UR54, 0x1, UPT ;  /* 0x000000013600788c */ /* 0x000fe2000bf06270 */
[----:B------:R-:W-:-:S02]  /*3540*/  CS2R R96, SRZ ;  /* 0x0000000000607805 */ /* 0x000fc4000001ff00 */
[----:B------:R-:W-:Y:S02]  /*3550*/  CS2R R42, SRZ ;  /* 0x00000000002a7805 */ /* 0x000fe4000001ff00 */
[----:B------:R-:W-:Y:S02]  /*3560*/  CS2R R92, SRZ ;  /* 0x00000000005c7805 */ /* 0x000fe4000001ff00 */
[----:B------:R-:W-:Y:S02]  /*3570*/  CS2R R90, SRZ ;  /* 0x00000000005a7805 */ /* 0x000fe4000001ff00 */
[----:B------:R-:W-:Y:S02]  /*3580*/  CS2R R88, SRZ ;  /* 0x0000000000587805 */ /* 0x000fe4000001ff00 */
[----:B------:R-:W-:Y:S02]  /*3590*/  PLOP3.LUT P1, PT, PT, PT, UP0, 0x80, 0x0 ;  /* 0x000000000000781c */ /* 0x000fe40003f2f008 */
        /* <DEDUP_REMOVED lines=60> */
.L_x_7676:
        /* <DEDUP_REMOVED lines=9> */
.L_x_7810:
[----:B------:R-:W-:Y:S05]  /*39f0*/  @!P0 BRA `(.L_x_7678) ;  /* 0x0000000000048947 */ /* 0x000fea0003800000 */
[----:B------:R-:W-:Y:S01]  /*3a00*/  BPT.TRAP 0x1 ;  /* 0x000000040000795c */ /* 0x000fe20000300000 */
.L_x_7678:
[----:B------:R-:W-:Y:S02]  /*3a10*/  IMAD.U32 R7, RZ, RZ, UR38 ;  /* 0x00000026ff077e24 */ /* 0x000fe4000f8e00ff */
[----:B------:R-:W-:-:S03]  /*3a20*/  IMAD.U32 R8, RZ, RZ, UR37 ;  /* 0x00000025ff087e24 */ /* 0x000fc6000f8e00ff */
[----:B------:R-:W-:Y:S02]  /*3a30*/  LEA R7, R7, UR41, 0x3 ;  /* 0x0000002907077c11 */ /* 0x000fe4000f8e18ff */
[----:B------:R-:W-:-:S04]  /*3a40*/  SHF.L.U32 R8, R8, 0x1f, RZ ;  /* 0x0000001f08087819 */ /* 0x000fc800000006ff */
[----:B------:R1:W2:Y:S01]  /*3a50*/  SYNCS.PHASECHK.TRANS64.TRYWAIT P1, [R7+URZ+0x28c30], R8 ;  /* 0x028c3008070075a7 */ /* 0x0002a2000802017f */
[----:B------:R-:W-:Y:S05]  /*3a60*/  @!P0 BRA `(.L_x_7679) ;  /* 0x0000000000048947 */ /* 0x000fea0003800000 */
[----:B------:R-:W-:Y:S01]  /*3a70*/  BPT.TRAP 0x1 ;  /* 0x000000040000795c */ /* 0x000fe20000300000 */
.L_x_7679:
[----:B--2---:R-:W-:Y:S05]  /*3a80*/  @P1 BRA `(.L_x_7680) ;  /* 0x0000000000081947 */ /* 0x004fea0003800000 */
[----:B------:R-:W2:Y:S02]  /*3a90*/  SYNCS.PHASECHK.TRANS64.TRYWAIT P1, [R7+URZ+0x28c30], R8 ;  /* 0x028c3008070075a7 */ /* 0x000ea4000802017f */
[----:B--2---:R-:W-:Y:S05]  /*3aa0*/  @!P1 BRA `(.L_x_7681) ;  /* 0x000000ec00789947 */ /* 0x004fea0003800000 */
.L_x_7680:
        /* <DEDUP_REMOVED lines=40> */
.L_x_7682:
[----:B------:R-:W-:Y:S01]  /*3d30*/  UISETP.NE.AND UP0, UPT, UR53, URZ, UPT ;  /* 0x0000003f3500728c */ /* 0x000fe2000bf05270 */
[----:B------:R-:W-:Y:S01]  /*3d40*/  IADD3 R3, R185, UR45, RZ ;  /* 0x0000002db9037c10 */ /* 0x000fe2000fffe0ff */
[----:B------:R-:W-:Y:S02]  /*3d50*/  ULDC UR10, c[0x0][0x9d8] ;  /* 0x00027600000a7ab9 */ /* 0x000fe40000000800 */
        /* <DEDUP_REMOVED lines=8> */
[----:B------:R-:W-:Y:S01]  /*3de0*/  FMUL.FTZ R34, R34, UR10 ;  /* 0x0000000a22227c20 */ /* 0x000fe20008410000 */
        /* <DEDUP_REMOVED lines=17> */
[----:B------:R-:W-:Y:S01]  /*3f00*/  FMUL.FTZ R51, R51, UR10 ;  /* 0x0000000a33337c20 */ /* 0x000fe20008410000 */
[----:B------:R-:W-:Y:S01]  /*3f10*/  UIADD3 UR7, UR49, 0x1, UR6 ;  /* 0x0000000131077890 */ /* 0x000fe2000fffe006 */
[----:B------:R-:W-:Y:S01]  /*3f20*/  FMUL.FTZ R54, R54, UR10 ;  /* 0x0000000a36367c20 */ /* 0x000fe20008410000 */
[----:B------:R-:W-:Y:S01]  /*3f30*/  IMAD.U32 R5, RZ, RZ, UR6 ;  /* 0x00000006ff057e24 */ /* 0x000fe2000f8e00ff */
[----:B------:R-:W5:Y:S01]  /*3f40*/  MUFU.TANH R31, R31 ;  /* 0x0000001f001f7308 */ /* 0x000f620000002400 */
[----:B------:R-:W-:Y:S01]  /*3f50*/  FMUL.FTZ R55, R55, UR10 ;  /* 0x0000000a37377c20 */ /* 0x000fe20008410000 */
[----:B------:R-:W1:Y:S01]  /*3f60*/  SHFL.IDX PT, R3, R3, RZ, 0x1c1f ;  /* 0x001c1fff03037589 */ /* 0x000e6200000e0000 */
[----:B------:R-:W-:Y:S01]  /*3f70*/  IMAD.U32 R13, RZ, RZ, UR7 ;  /* 0x00000007ff0d7e24 */ /* 0x000fe2000f8e00ff */
[----:B------:R-:W-:Y:S01]  /*3f80*/  IADD3 R4, -R2, UR49, R5 ;  /* 0x0000003102047c10 */ /* 0x000fe2000fffe105 */
[----:B------:R-:W-:Y:S01]  /*3f90*/  FMUL.FTZ R24, R24, UR10 ;  /* 0x0000000a18187c20 */ /* 0x000fe20008410000 */
        /* <DEDUP_REMOVED lines=22> */
[----:B------:R-:W-:Y:S01]  /*4100*/  ULDC UR10, c[0x0][0x988] ;  /* 0x00026200000a7ab9 */ /* 0x000fe20000000800 */
[----:B0-----:R-:W-:-:S02]  /*4110*/  FSEL R27, R26, -INF , P1 ;  /* 0xff8000001a1b7808 */ /* 0x001fc40000800000 */
[----:B---3--:R-:W-:Y:S02]  /*4120*/  FSEL R28, R9, -INF , P2 ;  /* 0xff800000091c7808 */ /* 0x008fe40001000000 */
[----:B------:R-:W-:Y:S01]  /*4130*/  ISETP.GT.AND P1, PT, R6, 0x9, PT ;  /* 0x000000090600780c */ /* 0x000fe20003f24270 */
[----:B------:R-:W0:Y:S01]  /*4140*/  MUFU.TANH R38, R38 ;  /* 0x0000002600267308 */ /* 0x000e220000002400 */
[----:B------:R-:W-:Y:S02]  /*4150*/  FSEL R30, R30, -INF , P3 ;  /* 0xff8000001e1e7808 */ /* 0x000fe40001800000 */
[----:B------:R-:W-:Y:S02]  /*4160*/  FMNMX.FTZ R9, R27, R28, !PT ;  /* 0x0000001c1b097209 */ /* 0x000fe40007810000 */
[----:B------:R-:W-:Y:S02]  /*4170*/  ISETP.GT.AND P2, PT, R6, 0x10, PT ;  /* 0x000000100600780c */ /* 0x000fe40003f44270 */
[----:B-----5:R-:W-:Y:S01]  /*4180*/  FSEL R31, R31, -INF , P1 ;  /* 0xff8000001f1f7808 */ /* 0x020fe20000800000 */
[----:B------:R-:W3:Y:S01]  /*4190*/  MUFU.TANH R39, R39 ;  /* 0x0000002700277308 */ /* 0x000ee20000002400 */
        /* <DEDUP_REMOVED lines=9> */
[----:B------:R-:W4:Y:S01]  /*4230*/  MUFU.TANH R43, R43 ;  /* 0x0000002b002b7308 */ /* 0x000f220000002400 */
[----:B0-----:R-:W-:Y:S02]  /*4240*/  FSEL R38, R38, -INF , P2 ;  /* 0xff80000026267808 */ /* 0x001fe40001000000 */
[----:B------:R-:W-:Y:S02]  /*4250*/  FMNMX.FTZ R9, R35, R10, !PT ;  /* 0x0000000a23097209 */ /* 0x000fe40007810000 */
[----:B------:R-:W-:Y:S02]  /*4260*/  ISETP.GT.AND P2, PT, R6, 0x20, PT ;  /* 0x000000200600780c */ /* 0x000fe40003f44270 */
[----:B---3--:R-:W-:Y:S01]  /*4270*/  FSEL R39, R39, -INF , P1 ;  /* 0xff80000027277808 */ /* 0x008fe20000800000 */
[----:B------:R-:W0:Y:S01]  /*4280*/  MUFU.TANH R46, R46 ;  /* 0x0000002e002e7308 */ /* 0x000e220000002400 */
        /* <DEDUP_REMOVED lines=9> */
[----:B------:R-:W3:Y:S01]  /*4320*/  MUFU.TANH R50, R50 ;  /* 0x0000003200327308 */ /* 0x000ee20000002400 */
[----:B0-----:R-:W-:Y:S02]  /*4330*/  FSEL R46, R46, -INF , P2 ;  /* 0xff8000002e2e7808 */ /* 0x001fe40001000000 */
[----:B------:R-:W-:Y:S02]  /*4340*/  FMNMX.FTZ R9, R43, R10, !PT ;  /* 0x0000000a2b097209 */ /* 0x000fe40007810000 */
[----:B------:R-:W-:Y:S02]  /*4350*/  ISETP.GT.AND P2, PT, R6, 0x30, PT ;  /* 0x000000300600780c */ /* 0x000fe40003f44270 */
[----:B------:R-:W-:Y:S01]  /*4360*/  FMNMX.FTZ R10, R46, R9, !PT ;  /* 0x000000092e0a7209 */ /* 0x000fe20007810000 */
[----:B------:R-:W0:Y:S01]  /*4370*/  MUFU.TANH R51, R51 ;  /* 0x0000003300337308 */ /* 0x000e220000002400 */
[----:B--2---:R-:W-:-:S02]  /*4380*/  FSEL R47, R47, -INF , P1 ;  /* 0xff8000002f2f7808 */ /* 0x004fc40000800000 */
[----:B------:R-:W-:Y:S02]  /*4390*/  ISETP.GT.AND P1, PT, R6, 0x31, PT ;  /* 0x000000310600780c */ /* 0x000fe40003f24270 */
[----:B------:R-:W-:Y:S02]  /*43a0*/  FMNMX.FTZ R9, R47, R10, !PT ;  /* 0x0000000a2f097209 */ /* 0x000fe40007810000 */
[----:B-1----:R-:W-:Y:S01]  /*43b0*/  VIADDMNMX R3, R3, R5, R4, PT ;  /* 0x0000000503037246 */ /* 0x002fe20003800104 */
[----:B------:R-:W1:Y:S01]  /*43c0*/  MUFU.TANH R54, R54 ;  /* 0x0000003600367308 */ /* 0x000e620000002400 */
[----:B---3--:R-:W-:Y:S02]  /*43d0*/  FSEL R50, R50, -INF , P2 ;  /* 0xff80000032327808 */ /* 0x008fe40001000000 */
[----:B------:R-:W-:Y:S02]  /*43e0*/  ISETP.GT.AND P2, PT, R6, 0x38, PT ;  /* 0x000000380600780c */ /* 0x000fe40003f44270 */
[----:B------:R-:W-:-:S02]  /*43f0*/  FMNMX.FTZ R10, R50, R9, !PT ;  /* 0x00000009320a7209 */ /* 0x000fc40007810000 */
[----:B------:R-:W-:Y:S01]  /*4400*/  ISETP.GT.AND P3, PT, R3, 0x8, PT ;  /* 0x000000080300780c */ /* 0x000fe20003f64270 */
[----:B------:R-:W2:Y:S01]  /*4410*/  MUFU.TANH R55, R55 ;  /* 0x0000003700377308 */ /* 0x000ea20000002400 */
[----:B0-----:R-:W-:Y:S02]  /*4420*/  FSEL R51, R51, -INF , P1 ;  /* 0xff80000033337808 */ /* 0x001fe40000800000 */
[----:B------:R-:W-:Y:S02]  /*4430*/  ISETP.GT.AND P1, PT, R6, 0x39, PT ;  /* 0x000000390600780c */ /* 0x000fe40003f24270 */
[----:B------:R-:W-:Y:S02]  /*4440*/  FMNMX.FTZ R9, R51, R10, !PT ;  /* 0x0000000a33097209 */ /* 0x000fe40007810000 */
[----:B------:R-:W-:Y:S01]  /*4450*/  FSEL R10, R11, -INF , P3 ;  /* 0xff8000000b0a7808 */ /* 0x000fe20001800000 */
[----:B------:R-:W0:Y:S01]  /*4460*/  MUFU.TANH R24, R24 ;  /* 0x0000001800187308 */ /* 0x000e220000002400 */
[----:B-1----:R-:W-:-:S02]  /*4470*/  FSEL R54, R54, -INF , P2 ;  /* 0xff80000036367808 */ /* 0x002fc40001000000 */
[C---:B------:R-:W-:Y:S02]  /*4480*/  ISETP.GT.AND P2, PT, R3.reuse, 0x1, PT ;  /* 0x000000010300780c */ /* 0x040fe40003f44270 */
[----:B------:R-:W-:Y:S02]  /*4490*/  FMNMX.FTZ R6, R54, R9, !PT ;  /* 0x0000000936067209 */ /* 0x000fe40007810000 */
[----:B------:R-:W-:Y:S01]  /*44a0*/  ISETP.GT.AND P3, PT, R3, 0x29, PT ;  /* 0x000000290300780c */ /* 0x000fe20003f64270 */
[----:B------:R-:W-:Y:S01]  /*44b0*/  MUFU.TANH R25, R25 ;  /* 0x0000001900197308 */ /* 0x000fe20000002400 */
[----:B--2---:R-:W-:Y:S02]  /*44c0*/  FSEL R55, R55, -INF , P1 ;  /* 0xff80000037377808 */ /* 0x004fe40000800000 */
[----:B------:R-:W-:Y:S02]  /*44d0*/  ISETP.GT.AND P1, PT, R3, RZ, PT ;  /* 0x000000ff0300720c */ /* 0x000fe40003f24270 */
[----:B------:R-:W-:-:S02]  /*44e0*/  FMNMX.FTZ R6, R55, R6, !PT ;  /* 0x0000000637067209 */ /* 0x000fc40007810000 */
        /* <DEDUP_REMOVED lines=190> */
.L_x_7683:
[----:B------:R0:W1:Y:S01]  /*50d0*/  SYNCS.PHASECHK.TRANS64.TRYWAIT P1, [R7+URZ+0x28c50], R8 ;  /* 0x028c5008070075a7 */ /* 0x000062000802017f */
[----:B------:R-:W-:Y:S05]  /*50e0*/  @!P0 BRA `(.L_x_7684) ;  /* 0x0000000000048947 */ /* 0x000fea0003800000 */
[----:B------:R-:W-:Y:S01]  /*50f0*/  BPT.TRAP 0x1 ;  /* 0x000000040000795c */ /* 0x000fe20000300000 */
.L_x_7684:
[----:B-1----:R-:W-:Y:S05]  /*5100*/  @P1 BRA `(.L_x_7685) ;  /* 0x0000000000081947 */ /* 0x002fea0003800000 */
[----:B------:R-:W1:Y:S02]  /*5110*/  SYNCS.PHASECHK.TRANS64.TRYWAIT P1, [R7+URZ+0x28c50], R8 ;  /* 0x028c5008070075a7 */ /* 0x000e64000802017f */
[----:B-1----:R-:W-:Y:S05]  /*5120*/  @!P1 BRA `(.L_x_7686) ;  /* 0x000000d400ec9947 */ /* 0x002fea0003800000 */
.L_x_7685:
        /* <DEDUP_REMOVED lines=34> */
.L_x_7687:
[----:B------:R-:W-:Y:S01]  /*5350*/  UISETP.NE.AND UP0, UPT, UR53, URZ, UPT ;  /* 0x0000003f3500728c */ /* 0x000fe2000bf05270 */
[----:B------:R-:W-:Y:S01]  /*5360*/  R2UR UR14, R7 ;  /* 0x00000000070e72ca */ /* 0x000fe200000e0000 */
[----:B------:R-:W-:Y:S01]  /*5370*/  UMOV UR11, UR45 ;  /* 0x0000002d000b7c82 */ /* 0x000fe20008000000 */
[----:B------:R-:W-:-:S08]  /*5380*/  UIADD3 UR21, UR54, -0x2, URZ ;  /* 0xfffffffe36157890 */ /* 0x000fd0000fffe03f */
[----:B------:R-:W-:Y:S01]  /*5390*/  @UP0 ULDC UR6, c[0x0][0x44c] ;  /* 0x0001130000060ab9 */ /* 0x000fe20000000800 */
[----:B------:R-:W-:Y:S01]  /*53a0*/  @UP0 ULDC UR15, c[0x0][0x450] ;  /* 0x00011400000f0ab9 */ /* 0x000fe20000000800 */
[----:B------:R-:W-:Y:S02]  /*53b0*/  UIMAD.WIDE.U32 UR6, UR45, UR6, URZ ;  /* 0x000000062d0672a5 */ /* 0x000fe4000f8e003f */
[----:B------:R-:W-:Y:S02]  /*53c0*/  UIADD3 UR6, UR14, 0x28c60, URZ ;  /* 0x00028c600e067890 */ /* 0x000fe4000fffe03f */
[----:B------:R-:W-:Y:S02]  /*53d0*/  @UP0 USHF.R.U32.HI UR11, URZ, UR15, UR7 ;  /* 0x0000000f3f0b0299 */ /* 0x000fe40008011607 */
[----:B------:R-:W-:Y:S02]  /*53e0*/  UPRMT UR6, UR40, 0x654, UR6 ;  /* 0x0000065428067896 */ /* 0x000fe40008000006 */
[----:B------:R-:W-:-:S04]  /*53f0*/  UIADD3 UR7, UR11, UR49, -UR52 ;  /* 0x000000310b077290 */ /* 0x000fc8000fffe834 */
        /* <DEDUP_REMOVED lines=9> */
[----:B01----:R-:W-:Y:S01]  /*5490*/  IMAD.MOV.U32 R8, RZ, RZ, R5 ;  /* 0x000000ffff087224 */ /* 0x003fe200078e0005 */
[----:B------:R-:W-:Y:S01]  /*54a0*/  UMOV UR24, UR38 ;  /* 0x0000002600187c82 */ /* 0x000fe20008000000 */
[----:B------:R-:W-:Y:S01]  /*54b0*/  IMAD.MOV.U32 R9, RZ, RZ, R6 ;  /* 0x000000ffff097224 */ /* 0x000fe200078e0006 */
[----:B------:R-:W-:Y:S01]  /*54c0*/  ULDC UR25, c[0x0][0x9d8] ;  /* 0x0002760000197ab9 */ /* 0x000fe20000000800 */
[----:B------:R-:W-:-:S05]  /*54d0*/  ULDC UR22, c[0x0][0x988] ;  /* 0x0002620000167ab9 */ /* 0x000fca0000000800 */
.L_x_7699:
[----:B------:R-:W-:-:S04]  /*54e0*/  UIADD3 UR38, UR24, 0x1, URZ ;  /* 0x0000000118267890 */ /* 0x000fc8000fffe03f */
[----:B------:R-:W-:-:S04]  /*54f0*/  UISETP.NE.AND UP0, UPT, UR38, 0x2, UPT ;  /* 0x000000022600788c */ /* 0x000fc8000bf05270 */
[----:B------:R-:W-:Y:S02]  /*5500*/  USEL UR6, URZ, 0x1, UP0 ;  /* 0x000000013f067887 */ /* 0x000fe40008000000 */
[----:B------:R-:W-:Y:S02]  /*5510*/  USEL UR38, UR38, URZ, UP0 ;  /* 0x0000003f26267287 */ /* 0x000fe40008000000 */
[----:B------:R-:W-:Y:S01]  /*5520*/  ULOP3.LUT UR37, UR37, UR6, URZ, 0x3c, !UPT ;  /* 0x0000000625257292 */ /* 0x000fe2000f8e3c3f */
[----:B0--3--:R-:W-:Y:S11]  /*5530*/  @!P0 BRA `(.L_x_7689) ;  /* 0x0000000000048947 */ /* 0x009ff60003800000 */
[----:B------:R-:W-:Y:S01]  /*5540*/  BPT.TRAP 0x1 ;  /* 0x000000040000795c */ /* 0x000fe20000300000 */
.L_x_7689:
[----:B------:R-:W-:Y:S01]  /*5550*/  ULEA UR23, UR38, UR41, 0x3 ;  /* 0x0000002926177291 */ /* 0x000fe2000f8e183f */
[----:B------:R-:W-:-:S05]  /*5560*/  IMAD.U32 R7, RZ, RZ, UR37 ;  /* 0x00000025ff077e24 */ /* 0x000fca000f8e00ff */
[----:B------:R-:W-:-:S04]  /*5570*/  SHF.L.U32 R7, R7, 0x1f, RZ ;  /* 0x0000001f07077819 */ /* 0x000fc800000006ff */
[----:B------:R0:W1:Y:S01]  /*5580*/  SYNCS.PHASECHK.TRANS64.TRYWAIT P1, [UR23+0x28c30], R7 ;  /* 0x028c3007ff0075a7 */ /* 0x0000620008020157 */
[----:B------:R-:W-:Y:S05]  /*5590*/  @!P0 BRA `(.L_x_7690) ;  /* 0x0000000000048947 */ /* 0x000fea0003800000 */
[----:B------:R-:W-:Y:S01]  /*55a0*/  BPT.TRAP 0x1 ;  /* 0x000000040000795c */ /* 0x000fe20000300000 */
.L_x_7690:
[----:B-1----:R-:W-:Y:S05]  /*55b0*/  @P1 BRA `(.L_x_7691) ;  /* 0x0000000000081947 */ /* 0x002fea0003800000 */
[----:B------:R-:W1:Y:S02]  /*55c0*/  SYNCS.PHASECHK.TRANS64.TRYWAIT P1, [UR23+0x28c30], R7 ;  /* 0x028c3007ff0075a7 */ /* 0x000e640008020157 */
[----:B-1----:R-:W-:Y:S05]  /*55d0*/  @!P1 BRA `(.L_x_7692) ;  /* 0x000000d000d49947 */ /* 0x002fea0003800000 */
.L_x_7691:
        /* <DEDUP_REMOVED lines=23> */
.L_x_7693:
[----:B------:R-:W-:Y:S01]  /*5750*/  UISETP.NE.AND UP0, UPT, UR53, URZ, UPT ;  /* 0x0000003f3500728c */ /* 0x000fe2000bf05270 */
[----:B------:R-:W-:Y:S01]  /*5760*/  IADD3 R10, R185, UR45, RZ ;  /* 0x0000002db90a7c10 */ /* 0x000fe2000fffe0ff */
[----:B-1----:R-:W-:Y:S01]  /*5770*/  FMUL.FTZ R6, R162, UR25 ;  /* 0x00000019a2067c20 */ /* 0x002fe20008410000 */
[----:B------:R-:W-:Y:S01]  /*5780*/  FMUL.FTZ R154, R154, UR25 ;  /* 0x000000199a9a7c20 */ /* 0x000fe20008410000 */
[----:B------:R-:W-:Y:S02]  /*5790*/  IMAD.U32 R15, RZ, RZ, UR49 ;  /* 0x00000031ff0f7e24 */ /* 0x000fe4000f8e00ff */
[----:B------:R-:W-:Y:S01]  /*57a0*/  FMUL.FTZ R155, R155, UR25 ;  /* 0x000000199b9b7c20 */ /* 0x000fe20008410000 */
[----:B------:R-:W-:Y:S01]  /*57b0*/  PLOP3.LUT P1, PT, PT, PT, UP0, 0x80, 0x0 ;  /* 0x000000000000781c */ /* 0x000fe20003f2f008 */
[----:B------:R-:W-:Y:S01]  /*57c0*/  IMAD.MOV.U32 R162, RZ, RZ, R10 ;  /* 0x000000ffffa27224 */ /* 0x000fe200078e000a */
        /* <DEDUP_REMOVED lines=9> */
[----:B------:R-:W1:Y:S01]  /*5860*/  MUFU.TANH R155, R155 ;  /* 0x0000009b009b7308 */ /* 0x000e620000002400 */
        /* <DEDUP_REMOVED lines=8> */
[----:B------:R2:W-:Y:S01]  /*58f0*/  MUFU.TANH R152, R10 ;  /* 0x0000000a00987308 */ /* 0x0005e20000002400 */
[----:B------:R-:W-:Y:S01]  /*5900*/  UIMAD UR6, UR21, UR6, 0x1 ;  /* 0x00000001150674a4 */ /* 0x000fe2000f8e0206 */
[----:B------:R-:W-:Y:S01]  /*5910*/  FMUL.FTZ R175, R175, UR25 ;  /* 0x00000019afaf7c20 */ /* 0x000fe20008410000 */
[----:B------:R-:W2:Y:S01]  /*5920*/  SHFL.IDX PT, R11, R162, 0x1, 0x1c1f ;  /* 0x003c1f00a20b7f89 */ /* 0x000ea200000e0000 */
[----:B------:R-:W-:Y:S01]  /*5930*/  FMUL.FTZ R178, R178, UR25 ;  /* 0x00000019b2b27c20 */ /* 0x000fe20008410000 */
[----:B------:R-:W-:Y:S01]  /*5940*/  FMUL.FTZ R179, R179, UR25 ;  /* 0x00000019b3b37c20 */ /* 0x000fe20008410000 */
[----:B------:R-:W-:Y:S01]  /*5950*/  FMUL.FTZ R182, R182, UR25 ;  /* 0x00000019b6b67c20 */ /* 0x000fe20008410000 */
[----:B------:R-:W-:Y:S01]  /*5960*/  IADD3 R166, R15, UR6, -R2 ;  /* 0x000000060fa67c10 */ /* 0x000fe2000fffe802 */
[----:B------:R-:W3:Y:S01]  /*5970*/  MUFU.TANH R158, R158 ;  /* 0x0000009e009e7308 */ /* 0x000ee20000002400 */
[----:B------:R-:W-:Y:S01]  /*5980*/  FMUL.FTZ R183, R183, UR25 ;  /* 0x00000019b7b77c20 */ /* 0x000fe20008410000 */
[----:B------:R-:W-:Y:S01]  /*5990*/  FMUL.FTZ R157, R157, UR25 ;  /* 0x000000199d9d7c20 */ /* 0x000fe20008410000 */
[----:B------:R-:W-:Y:S01]  /*59a0*/  FMUL.FTZ R160, R160, UR25 ;  /* 0x00000019a0a07c20 */ /* 0x000fe20008410000 */
[----:B------:R-:W-:-:S02]  /*59b0*/  VIADD R166, R166, -UR52 ;  /* 0x80000034a6a67c36 */ /* 0x000fc40008000000 */
[----:B------:R-:W-:Y:S01]  /*59c0*/  FMUL.FTZ R161, R161, UR25 ;  /* 0x00000019a1a17c20 */ /* 0x000fe20008410000 */
        /* <DEDUP_REMOVED lines=12> */
[----:B------:R-:W-:Y:S01]  /*5a90*/  UMOV UR10, UR22 ;  /* 0x00000016000a7c82 */ /* 0x000fe20008000000 */
[----:B--2---:R-:W-:Y:S01]  /*5aa0*/  IMAD.IADD R10, R166, 0x1, R11 ;  /* 0x00000001a60a7824 */ /* 0x004fe200078e020b */
[----:B------:R-:W-:-:S04]  /*5ab0*/  UIADD3 UR6, UR23, 0x28c40, URZ ;  /* 0x00028c4017067890 */ /* 0x000fc8000fffe03f */
[C---:B------:R-:W-:Y:S01]  /*5ac0*/  ISETP.GT.AND P1, PT, R10.reuse, RZ, PT ;  /* 0x000000ff0a00720c */ /* 0x040fe20003f24270 */
[----:B------:R2:W0:Y:S01]  /*5ad0*/  MUFU.TANH R153, R163 ;  /* 0x000000a300997308 */ /* 0x0004220000002400 */
[----:B------:R-:W-:Y:S01]  /*5ae0*/  ISETP.GT.AND P2, PT, R10, 0x1, PT ;  /* 0x000000010a00780c */ /* 0x000fe20003f44270 */
[----:B------:R-:W-:-:S03]  /*5af0*/  UPRMT UR6, UR40, 0x654, UR6 ;  /* 0x0000065428067896 */ /* 0x000fc60008000006 */
[----:B-1----:R-:W-:Y:S02]  /*5b00*/  FSEL R159, R155, -INF , P2 ;  /* 0xff8000009b9f7808 */ /* 0x002fe40001000000 */
[----:B------:R-:W-:Y:S01]  /*5b10*/  ISETP.GT.AND P2, PT, R10, 0x9, PT ;  /* 0x000000090a00780c */ /* 0x000fe20003f44270 */
[----:B------:R1:W0:Y:S01]  /*5b20*/  MUFU.TANH R21, R167 ;  /* 0x000000a700157308 */ /* 0x0002220000002400 */
[----:B--2---:R-:W-:Y:S02]  /*5b30*/  FSEL R163, R154, -INF , P1 ;  /* 0xff8000009aa37808 */ /* 0x004fe40000800000 */
[----:B------:R-:W-:Y:S01]  /*5b40*/  ISETP.GT.AND P1, PT, R10, 0x8, PT ;  /* 0x000000080a00780c */ /* 0x000fe20003f24270 */
[----:B------:R-:W-:Y:S01]  /*5b50*/  SYNCS.ARRIVE.TRANS64.RED.A1T0 RZ, [UR6], RZ ;  /* 0x000000ffffff79a7 */ /* 0x000fe20008100406 */
[----:B------:R-:W-:Y:S02]  /*5b60*/  FMNMX.FTZ R6, R163, R8, !PT ;  /* 0x00000008a3067209 */ /* 0x000fe40007810000 */
[----:B---3--:R-:W-:Y:S01]  /*5b70*/  FSEL R155, R158, -INF , P1 ;  /* 0xff8000009e9b7808 */ /* 0x008fe20000800000 */
[----:B------:R-:W2:Y:S01]  /*5b80*/  MUFU.TANH R20, R170 ;  /* 0x000000aa00147308 */ /* 0x000ea20000002400 */
[----:B------:R-:W-:Y:S01]  /*5b90*/  FMNMX.FTZ R6, R159, R6, !PT ;  /* 0x000000069f067209 */ /* 0x000fe20007810000 */
[----:B-1----:R-:W-:Y:S01]  /*5ba0*/  FMUL.FTZ R167, R156, UR25 ;  /* 0x000000199ca77c20 */ /* 0x002fe20008410000 */
[----:B------:R-:W-:-:S02]  /*5bb0*/  ISETP.GT.AND P1, PT, R10, 0x10, PT ;  /* 0x000000100a00780c */ /* 0x000fc40003f24270 */
[----:B----4-:R-:W-:Y:S02]  /*5bc0*/  FSEL R158, R12, -INF , P2 ;  /* 0xff8000000c9e7808 */ /* 0x010fe40001000000 */
[----:B------:R-:W-:Y:S01]  /*5bd0*/  FMNMX.FTZ R11, R155, R6, !PT ;  /* 0x000000069b0b7209 */ /* 0x000fe20007810000 */
[----:B------:R-:W1:Y:S01]  /*5be0*/  MUFU.TANH R15, R171 ;  /* 0x000000ab000f7308 */ /* 0x000e620000002400 */
[----:B------:R-:W-:Y:S02]  /*5bf0*/  ISETP.GT.AND P2, PT, R10, 0x11, PT ;  /* 0x000000110a00780c */ /* 0x000fe40003f44270 */
[----:B-----5:R-:W-:Y:S02]  /*5c00*/  FSEL R154, R13, -INF , P1 ;  /* 0xff8000000d9a7808 */ /* 0x020fe40000800000 */
[----:B------:R-:W-:Y:S02]  /*5c10*/  FMNMX.FTZ R11, R158, R11, !PT ;  /* 0x0000000b9e0b7209 */ /* 0x000fe40007810000 */
[----:B------:R-:W-:Y:S01]  /*5c20*/  ISETP.GT.AND P1, PT, R10, 0x18, PT ;  /* 0x000000180a00780c */ /* 0x000fe20003f24270 */
[----:B------:R-:W3:Y:S01]  /*5c30*/  MUFU.TANH R14, R174 ;  /* 0x000000ae000e7308 */ /* 0x000ee20000002400 */
[----:B0-----:R-:W-:-:S02]  /*5c40*/  FSEL R153, R153, -INF , P2 ;  /* 0xff80000099997808 */ /* 0x001fc40001000000 */
[----:B------:R-:W-:Y:S02]  /*5c50*/  FMNMX.FTZ R6, R154, R11, !PT ;  /* 0x0000000b9a067209 */ /* 0x000fe40007810000 */
[----:B------:R-:W-:Y:S02]  /*5c60*/  ISETP.GT.AND P2, PT, R10, 0x19, PT ;  /* 0x000000190a00780c */ /* 0x000fe40003f44270 */
[----:B------:R-:W-:Y:S01]  /*5c70*/  FSEL R152, R152, -INF , P1 ;  /* 0xff80000098987808 */ /* 0x000fe20000800000 */
[----:B------:R-:W0:Y:S01]  /*5c80*/  MUFU.TANH R175, R175 ;  /* 0x000000af00af7308 */ /* 0x000e220000002400 */
[----:B------:R-:W-:Y:S02]  /*5c90*/  FMNMX.FTZ R11, R153, R6, !PT ;  /* 0x00000006990b7209 */ /* 0x000fe40007810000 */
[----:B------:R-:W-:Y:S02]  /*5ca0*/  ISETP.GT.AND P1, PT, R10, 0x20, PT ;  /* 0x000000200a00780c */ /* 0x000fe40003f24270 */
[----:B------:R-:W-:-:S02]  /*5cb0*/  FSEL R21, R21, -INF , P2 ;  /* 0xff80000015157808 */ /* 0x000fc40001000000 */
[----:B------:R-:W-:Y:S01]  /*5cc0*/  FMNMX.FTZ R6, R152, R11, !PT ;  /* 0x0000000b98067209 */ /* 0x000fe20007810000 */
[----:B------:R-:W4:Y:S01]  /*5cd0*/  MUFU.TANH R13, R178 ;  /* 0x000000b2000d7308 */ /* 0x000f220000002400 */
[----:B------:R-:W-:Y:S02]  /*5ce0*/  ISETP.GT.AND P2, PT, R10, 0x21, PT ;  /* 0x000000210a00780c */ /* 0x000fe40003f44270 */
[----:B--2---:R-:W-:Y:S02]  /*5cf0*/  FSEL R20, R20, -INF , P1 ;  /* 0xff80000014147808 */ /* 0x004fe40000800000 */
[----:B------:R-:W-:Y:S02]  /*5d00*/  FMNMX.FTZ R11, R21, R6, !PT ;  /* 0x00000006150b7209 */ /* 0x000fe40007810000 */
[----:B------:R-:W-:Y:S01]  /*5d10*/  ISETP.GT.AND P1, PT, R10, 0x28, PT ;  /* 0x000000280a00780c */ /* 0x000fe20003f24270 */
[----:B------:R-:W2:Y:S01]  /*5d20*/  MUFU.TANH R179, R179 ;  /* 0x000000b300b37308 */ /* 0x000ea20000002400 */
[----:B-1----:R-:W-:-:S02]  /*5d30*/  FSEL R15, R15, -INF , P2 ;  /* 0xff8000000f0f7808 */ /* 0x002fc40001000000 */
[----:B------:R-:W-:Y:S02]  /*5d40*/  FMNMX.FTZ R6, R20, R11, !PT ;  /* 0x0000000b14067209 */ /* 0x000fe40007810000 */
[----:B------:R-:W-:Y:S02]  /*5d50*/  ISETP.GT.AND P2, PT, R10, 0x29, PT ;  /* 0x000000290a00780c */ /* 0x000fe40003f44270 */
[----:B---3--:R-:W-:Y:S01]  /*5d60*/  FSEL R14, R14, -INF , P1 ;  /* 0xff8000000e0e7808 */ /* 0x008fe20000800000 */
[----:B------:R-:W1:Y:S01]  /*5d70*/  MUFU.TANH R182, R182 ;  /* 0x000000b600b67308 */ /* 0x000e620000002400 */
[----:B------:R-:W-:Y:S02]  /*5d80*/  FMNMX.FTZ R11, R15, R6, !PT ;  /* 0x000000060f0b7209 */ /* 0x000fe40007810000 */
[----:B------:R-:W-:Y:S02]  /*5d90*/  ISETP.GT.AND P1, PT, R10, 0x30, PT ;  /* 0x000000300a00780c */ /* 0x000fe40003f24270 */
[----:B0-----:R-:W-:-:S02]  /*5da0*/  FSEL R6, R175, -INF , P2 ;  /* 0xff800000af067808 */ /* 0x001fc40001000000 */
[----:B------:R-:W-:Y:S01]  /*5db0*/  FMNMX.FTZ R11, R14, R11, !PT ;  /* 0x0000000b0e0b7209 */ /* 0x000fe20007810000 */
[----:B------:R-:W0:Y:S01]  /*5dc0*/  MUFU.TANH R183, R183 ;  /* 0x000000b700b77308 */ /* 0x000e220000002400 */
[----:B------:R-:W-:Y:S02]  /*5dd0*/  ISETP.GT.AND P2, PT, R10, 0x31, PT ;  /* 0x000000310a00780c */ /* 0x000fe40003f44270 */
[----:B----4-:R-:W-:Y:S02]  /*5de0*/  FSEL R13, R13, -INF , P1 ;  /* 0xff8000000d0d7808 */ /* 0x010fe40000800000 */
[----:B------:R-:W-:Y:S02]  /*5df0*/  FMNMX.FTZ R12, R6, R11, !PT ;  /* 0x0000000b060c7209 */ /* 0x000fe40007810000 */
[----:B------:R-:W-:Y:S01]  /*5e00*/  ISETP.GT.AND P1, PT, R10, 0x38, PT ;  /* 0x000000380a00780c */ /* 0x000fe20003f24270 */
[----:B------:R-:W3:Y:S01]  /*5e10*/  MUFU.TANH R5, R5 ;  /* 0x0000000500057308 */ /* 0x000ee20000002400 */
[----:B--2---:R-:W-:-:S02]  /*5e20*/  FSEL R11, R179, -INF , P2 ;  /* 0xff800000b30b7808 */ /* 0x004fc40001000000 */
[----:B------:R-:W-:Y:S02]  /*5e30*/  FMNMX.FTZ R156, R13, R12, !PT ;  /* 0x0000000c0d9c7209 */ /* 0x000fe40007810000 */
[----:B-1----:R-:W-:Y:S02]  /*5e40*/  FSEL R12, R182, -INF , P1 ;  /* 0xff800000b60c7808 */ /* 0x002fe40000800000 */
[----:B------:R-:W-:Y:S01]  /*5e50*/  FMNMX.FTZ R171, R11, R156, !PT ;  /* 0x0000009c0bab7209 */ /* 0x000fe20007810000 */
[----:B------:R-:W1:Y:S01]  /*5e60*/  MUFU.TANH R205, R205 ;  /* 0x000000cd00cd7308 */ /* 0x000e620000002400 */
[----:B------:R-:W-:Y:S02]  /*5e70*/  ISETP.GT.AND P2, PT, R10, 0x39, PT ;  /* 0x000000390a00780c */ /* 0x000fe40003f44270 */
[----:B------:R-:W-:Y:S02]  /*5e80*/  FMNMX.FTZ R171, R12, R171, !PT ;  /* 0x000000ab0cab7209 */ /* 0x000fe40007810000 */
[----:B0-----:R-:W-:-:S03]  /*5e90*/  FSEL R10, R183, -INF , P2 ;  /* 0xff800000b70a7808 */ /* 0x001fc60001000000 */
[----:B------:R0:W-:Y:S01]  /*5ea0*/  MUFU.TANH R174, R157 ;  /* 0x0000009d00ae7308 */ /* 0x0001e20000002400 */
[----:B------:R-:W-:Y:S02]  /*5eb0*/  FMNMX.FTZ R156, R10, R171, !PT ;  /* 0x000000ab0a9c7209 */ /* 0x000fe40007810000 */
[----:B------:R-:W0:Y:S04]  /*5ec0*/  SHFL.IDX PT, R171, R162, RZ, 0x1c1f ;  /* 0x001c1fffa2ab7589 */ /* 0x000e2800000e0000 */
[----:B------:R-:W2:Y:S01]  /*5ed0*/  SHFL.BFLY PT, R175, R156, 0x2, 0x1f ;  /* 0x0c401f009caf7f89 */ /* 0x000ea200000e0000 */
[----:B------:R-:W4:Y:S08]  /*5ee0*/  MUFU.TANH R167, R167 ;  /* 0x000000a700a77308 */ /* 0x000f300000002400 */
[----:B------:R4:W5:Y:S08]  /*5ef0*/  MUFU.TANH R178, R160 ;  /* 0x000000a000b27308 */ /* 0x0009700000002400 */
[----:B------:R-:W5:Y:S01]  /*5f00*/  MUFU.TANH R161, R161 ;  /* 0x000000a100a17308 */ /* 0x000f620000002400 */
[----:B0-----:R-:W-:Y:S01]  /*5f10*/  IMAD.IADD R157, R166, 0x1, R171 ;  /* 0x00000001a69d7824 */ /* 0x001fe200078e02ab */
[----:B--2---:R-:W-:-:S06]  /*5f20*/  FMNMX.FTZ R175, R156, R175, !PT ;  /* 0x000000af9caf7209 */ /* 0x004fcc0007810000 */
[----:B------:R5:W0:Y:S01]  /*5f30*/  MUFU.TANH R179, R164 ;  /* 0x000000a400b37308 */ /* 0x000a220000002400 */
[C---:B------:R-:W-:Y:S02]  /*5f40*/  ISETP.GT.AND P1, PT, R157.reuse, RZ, PT ;  /* 0x000000ff9d00720c */ /* 0x040fe40003f24270 */
[----:B------:R-:W-:Y:S01]  /*5f50*/  ISETP.GT.AND P2, PT, R157, 0x1, PT ;  /* 0x000000019d00780c */ /* 0x000fe20003f44270 */
[----:B------:R-:W2:Y:S01]  /*5f60*/  SHFL.BFLY PT, R170, R175, 0x1, 0x1f ;  /* 0x0c201f00afaa7f89 */ /* 0x000ea200000e0000 */
[----:B---3--:R-:W-:Y:S02]  /*5f70*/  FSEL R156, R5, -INF , P1 ;  /* 0xff800000059c7808 */ /* 0x008fe40000800000 */
[----:B------:R-:W-:Y:S01]  /*5f80*/  ISETP.GT.AND P1, PT, R157, 0x8, PT ;  /* 0x000000089d00780c */ /* 0x000fe20003f24270 */
[----:B------:R-:W3:Y:S01]  /*5f90*/  MUFU.TANH R165, R165 ;  /* 0x000000a500a57308 */ /* 0x000ee20000002400 */
[----:B-1----:R-:W-:Y:S02]  /*5fa0*/  FSEL R205, R205, -INF , P2 ;  /* 0xff800000cdcd7808 */ /* 0x002fe40001000000 */
[----:B------:R-:W-:-:S02]  /*5fb0*/  FMNMX.FTZ R162, R156, R9, !PT ;  /* 0x000000099ca27209 */ /* 0x000fc40007810000 */
[----:B------:R-:W-:Y:S02]  /*5fc0*/  ISETP.GT.AND P2, PT, R157, 0x9, PT ;  /* 0x000000099d00780c */ /* 0x000fe40003f44270 */
[----:B----4-:R-:W-:Y:S01]  /*5fd0*/  FSEL R160, R167, -INF , P1 ;  /* 0xff800000a7a07808 */ /* 0x010fe20000800000 */
[----:B------:R-:W1:Y:S01]  /*5fe0*/  MUFU.TANH R182, R168 ;  /* 0x000000a800b67308 */ /* 0x000e620000002400 */
[----:B------:R-:W-:Y:S02]  /*5ff0*/  FMNMX.FTZ R5, R205, R162, !PT ;  /* 0x000000a2cd057209 */ /* 0x000fe40007810000 */
[C---:B------:R-:W-:Y:S02]  /*6000*/  ISETP.GT.AND P1, PT, R157.reuse, 0x10, PT ;  /* 0x000000109d00780c */ /* 0x040fe40003f24270 */
[----:B------:R-:W-:Y:S02]  /*6010*/  FSEL R162, R174, -INF , P2 ;  /* 0xff800000aea27808 */ /* 0x000fe40001000000 */
[----:B------:R-:W-:Y:S01]  /*6020*/  FMNMX.FTZ R5, R160, R5, !PT ;  /* 0x00000005a0057209 */ /* 0x000fe20007810000 */
[----:B------:R0:W4:Y:S01]  /*6030*/  MUFU.TANH R171, R169 ;  /* 0x000000a900ab7308 */ /* 0x0001220000002400 */
[----:B------:R-:W-:-:S02]  /*6040*/  ISETP.GT.AND P2, PT, R157, 0x11, PT ;  /* 0x000000119d00780c */ /* 0x000fc40003f44270 */
[----:B-----5:R-:W-:Y:S02]  /*6050*/  FSEL R164, R178, -INF , P1 ;  /* 0xff800000b2a47808 */ /* 0x020fe40000800000 */
[----:B------:R-:W-:Y:S02]  /*6060*/  FMNMX.FTZ R5, R162, R5, !PT ;  /* 0x00000005a2057209 */ /* 0x000fe40007810000 */
[----:B------:R-:W-:Y:S01]  /*6070*/  ISETP.GT.AND P1, PT, R157, 0x18, PT ;  /* 0x000000189d00780c */ /* 0x000fe20003f24270 */
[----:B------:R-:W5:Y:S01]  /*6080*/  MUFU.TANH R172, R172 ;  /* 0x000000ac00ac7308 */ /* 0x000f620000002400 */
[----:B------:R-:W-:Y:S02]  /*6090*/  FSEL R166, R161, -INF , P2 ;  /* 0xff800000a1a67808 */ /* 0x000fe40001000000 */
[----:B------:R-:W-:Y:S02]  /*60a0*/  FMNMX.FTZ R5, R164, R5, !PT ;  /* 0x00000005a4057209 */ /* 0x000fe40007810000 */
[----:B------:R-:W-:-:S02]  /*60b0*/  ISETP.GT.AND P2, PT, R157, 0x19, PT ;  /* 0x000000199d00780c */ /* 0x000fc40003f44270 */
[----:B0-----:R-:W-:Y:S01]  /*60c0*/  FSEL R169, R179, -INF , P1 ;  /* 0xff800000b3a97808 */ /* 0x001fe20000800000 */
[----:B------:R1:W0:Y:S01]  /*60d0*/  MUFU.TANH R167, R173 ;  /* 0x000000ad00a77308 */ /* 0x0002220000002400 */
[----:B------:R-:W-:Y:S02]  /*60e0*/  FMNMX.FTZ R168, R166, R5, !PT ;  /* 0x00000005a6a87209 */ /* 0x000fe40007810000 */
[----:B------:R-:W-:Y:S02]  /*60f0*/  ISETP.GT.AND P1, PT, R157, 0x20, PT ;  /* 0x000000209d00780c */ /* 0x000fe40003f24270 */
[----:B---3--:R-:W-:Y:S02]  /*6100*/  FSEL R174, R165, -INF , P2 ;  /* 0xff800000a5ae7808 */ /* 0x008fe40001000000 */
[----:B------:R-:W-:Y:S01]  /*6110*/  FMNMX.FTZ R161, R169, R168, !PT ;  /* 0x000000a8a9a17209 */ /* 0x000fe20007810000 */
[----:B------:R3:W3:Y:S01]  /*6120*/  MUFU.TANH R178, R176 ;  /* 0x000000b000b27308 */ /* 0x0006e20000002400 */
[----:B--2---:R-:W-:-:S02]  /*6130*/  FMNMX.FTZ R5, R175, R170, !PT ;  /* 0x000000aaaf057209 */ /* 0x004fc40007810000 */
[C---:B------:R-:W-:Y:S02]  /*6140*/  ISETP.GT.AND P2, PT, R157.reuse, 0x21, PT ;  /* 0x000000219d00780c */ /* 0x040fe40003f44270 */
[----:B-1----:R-:W-:Y:S02]  /*6150*/  FSEL R173, R182, -INF , P1 ;  /* 0xff800000b6ad7808 */ /* 0x002fe40000800000 */
[----:B------:R-:W-:Y:S01]  /*6160*/  FMNMX.FTZ R170, R174, R161, !PT ;  /* 0x000000a1aeaa7209 */ /* 0x000fe20007810000 */
[----:B------:R-:W1:Y:S01]  /*6170*/  MUFU.TANH R177, R177 ;  /* 0x000000b100b17308 */ /* 0x000e620000002400 */
[----:B------:R-:W-:Y:S02]  /*6180*/  ISETP.GT.AND P1, PT, R157, 0x28, PT ;  /* 0x000000289d00780c */ /* 0x000fe40003f24270 */
[----:B----4-:R-:W-:Y:S02]  /*6190*/  FSEL R168, R171, -INF , P2 ;  /* 0xff800000aba87808 */ /* 0x010fe40001000000 */
[----:B------:R-:W-:-:S02]  /*61a0*/  FMNMX.FTZ R161, R173, R170, !PT ;  /* 0x000000aaada17209 */ /* 0x000fc40007810000 */
[C---:B------:R-:W-:Y:S01]  /*61b0*/  ISETP.GT.AND P2, PT, R157.reuse, 0x29, PT ;  /* 0x000000299d00780c */ /* 0x040fe20003f44270 */
[----:B------:R2:W4:Y:S01]  /*61c0*/  MUFU.TANH R165, R180 ;  /* 0x000000b400a57308 */ /* 0x0005220000002400 */
[----:B-----5:R-:W-:Y:S02]  /*61d0*/  FSEL R170, R172, -INF , P1 ;  /* 0xff800000acaa7808 */ /* 0x020fe40000800000 */
[----:B------:R-:W-:Y:S02]  /*61e0*/  FMNMX.FTZ R161, R168, R161, !PT ;  /* 0x000000a1a8a17209 */ /* 0x000fe40007810000 */
[----:B------:R-:W-:Y:S02]  /*61f0*/  ISETP.GT.AND P1, PT, R157, 0x30, PT ;  /* 0x000000309d00780c */ /* 0x000fe40003f24270 */
[----:B0-----:R-:W-:Y:S01]  /*6200*/  FSEL R171, R167, -INF , P2 ;  /* 0xff800000a7ab7808 */ /* 0x001fe20001000000 */
[----:B------:R-:W0:Y:S01]  /*6210*/  MUFU.TANH R181, R181 ;  /* 0x000000b500b57308 */ /* 0x000e220000002400 */
[----:B---3--:R-:W-:Y:S01]  /*6220*/  FMNMX.FTZ R176, R170, R161, !PT ;  /* 0x000000a1aab07209 */ /* 0x008fe20007810000 */
[----:B--2---:R-:W-:Y:S01]  /*6230*/  FMUL.FTZ R180, R5, UR10 ;  /* 0x0000000a05b47c20 */ /* 0x004fe20008410000 */
[----:B------:R-:W-:-:S02]  /*6240*/  ISETP.GT.AND P2, PT, R157, 0x31, PT ;  /* 0x000000319d00780c */ /* 0x000fc40003f44270 */
[----:B------:R-:W-:Y:S02]  /*6250*/  FSEL R172, R178, -INF , P1 ;  /* 0xff800000b2ac7808 */ /* 0x000fe40000800000 */
[----:B------:R-:W-:Y:S02]  /*6260*/  FMNMX.FTZ R161, R171, R176, !PT ;  /* 0x000000b0aba17209 */ /* 0x000fe40007810000 */
[----:B------:R-:W-:Y:S02]  /*6270*/  ISETP.GT.AND P3, PT, R157, 0x38, PT ;  /* 0x000000389d00780c */ /* 0x000fe40003f64270 */
[----:B-1----:R-:W-:Y:S02]  /*6280*/  FSEL R175, R177, -INF , P2 ;  /* 0xff800000b1af7808 */ /* 0x002fe40001000000 */
[----:B------:R-:W-:Y:S02]  /*6290*/  FMNMX.FTZ R178, R172, R161, !PT ;  /* 0x000000a1acb27209 */ /* 0x000fe40007810000 */
[----:B------:R-:W-:-:S02]  /*62a0*/  ISETP.GT.AND P1, PT, R157, 0x39, PT ;  /* 0x000000399d00780c */ /* 0x000fc40003f24270 */
[----:B----4-:R-:W-:Y:S02]  /*62b0*/  FSEL R176, R165, -INF , P3 ;  /* 0xff800000a5b07808 */ /* 0x010fe40001800000 */
[----:B------:R-:W-:Y:S02]  /*62c0*/  FMNMX.FTZ R157, R175, R178, !PT ;  /* 0x000000b2af9d7209 */ /* 0x000fe40007810000 */
[----:B0-----:R-:W-:Y:S02]  /*62d0*/  FSEL R177, R181, -INF , P1 ;  /* 0xff800000b5b17808 */ /* 0x001fe40000800000 */
[----:B------:R-:W-:Y:S02]  /*62e0*/  FMNMX.FTZ R178, R176, R157, !PT ;  /* 0x0000009db0b27209 */ /* 0x000fe40007810000 */
[----:B------:R-:W-:Y:S02]  /*62f0*/  FSETP.NEU.FTZ.AND P4, PT, R5, -INF , PT ;  /* 0xff8000000500780b */ /* 0x000fe40003f9d000 */
[----:B------:R-:W-:-:S02]  /*6300*/  FMNMX.FTZ R161, R177, R178, !PT ;  /* 0x000000b2b1a17209 */ /* 0x000fc40007810000 */
        /* <DEDUP_REMOVED lines=270> */
.L_x_7694:
[----:B------:R0:W1:Y:S01]  /*73f0*/  SYNCS.PHASECHK.TRANS64.TRYWAIT P1, [UR23+0x28c50], R7 ;  /* 0x028c5007ff0075a7 */ /* 0x0000620008020157 */
[----:B------:R-:W-:Y:S05]  /*7400*/  @!P0 BRA `(.L_x_7695) ;  /* 0x0000000000048947 */ /* 0x000fea0003800000 */
[----:B------:R-:W-:Y:S01]  /*7410*/  BPT.TRAP 0x1 ;  /* 0x000000040000795c */ /* 0x000fe20000300000 */
.L_x_7695:
[----:B-1----:R-:W-:Y:S05]  /*7420*/  @P1 BRA `(.L_x_7696) ;  /* 0x0000000000081947 */ /* 0x002fea0003800000 */
[----:B------:R-:W1:Y:S02]  /*7430*/  SYNCS.PHASECHK.TRANS64.TRYWAIT P1, [UR23+0x28c50], R7 ;  /* 0x028c5007ff0075a7 */ /* 0x000e640008020157 */
[----:B-1----:R-:W-:Y:S05]  /*7440*/  @!P1 BRA `(.L_x_7697) ;  /* 0x000000b400509947 */ /* 0x002fea0003800000 */
.L_x_7696:
        /* <DEDUP_REMOVED lines=34> */
.L_x_7698:
        /* <DEDUP_REMOVED lines=10> */
.L_x_7688:
[----:B------:R-:W-:-:S13]  /*7710*/  ISETP.LE.AND P1, PT, RZ, UR21, PT ;  /* 0x00000015ff007c0c */ /* 0x000fda000bf23270 */
[----:B------:R-:W-:Y:S05]  /*7720*/  @!P1 BRA `(.L_x_7700) ;  /* 0x0000001c003c9947 */ /* 0x000fea0003800000 */
[----:B01----:R-:W-:Y:S01]  /*7730*/  IMAD.MOV.U32 R8, RZ, RZ, R5 ;  /* 0x000000ffff087224 */ /* 0x003fe200078e0005 */
[----:B------:R-:W-:Y:S01]  /*7740*/  MOV R205, R6 ;  /* 0x0000000600cd7202 */ /* 0x000fe20000000f00 */
[----:B------:R-:W-:Y:S01]  /*7750*/  UMOV UR23, UR38 ;  /* 0x0000002600177c82 */ /* 0x000fe20008000000 */
[----:B------:R-:W-:Y:S01]  /*7760*/  ULDC UR24, c[0x0][0x9d8] ;  /* 0x0002760000187ab9 */ /* 0x000fe20000000800 */
[----:B------:R-:W-:-:S05]  /*7770*/  ULDC UR20, c[0x0][0x988] ;  /* 0x0002620000147ab9 */ /* 0x000fca0000000800 */
.L_x_7711:
[----:B------:R-:W-:-:S04]  /*7780*/  UIADD3 UR38, UR23, 0x1, URZ ;  /* 0x0000000117267890 */ /* 0x000fc8000fffe03f */
[----:B------:R-:W-:-:S04]  /*7790*/  UISETP.NE.AND UP0, UPT, UR38, 0x2, UPT ;  /* 0x000000022600788c */ /* 0x000fc8000bf05270 */
[----:B------:R-:W-:Y:S02]  /*77a0*/  USEL UR6, URZ, 0x1, UP0 ;  /* 0x000000013f067887 */ /* 0x000fe40008000000 */
[----:B------:R-:W-:Y:S02]  /*77b0*/  USEL UR38, UR38, URZ, UP0 ;  /* 0x0000003f26267287 */ /* 0x000fe40008000000 */
[----:B------:R-:W-:Y:S01]  /*77c0*/  ULOP3.LUT UR37, UR37, UR6, URZ, 0x3c, !UPT ;  /* 0x0000000625257292 */ /* 0x000fe2000f8e3c3f */
[----:B01----:R-:W-:Y:S11]  /*77d0*/  @!P0 BRA `(.L_x_7701) ;  /* 0x0000000000048947 */ /* 0x003ff60003800000 */
[----:B------:R-:W-:Y:S01]  /*77e0*/  BPT.TRAP 0x1 ;  /* 0x000000040000795c */ /* 0x000fe20000300000 */
.L_x_7701:
[----:B------:R-:W-:Y:S01]  /*77f0*/  ULEA UR22, UR38, UR41, 0x3 ;  /* 0x0000002926167291 */ /* 0x000fe2000f8e183f */
[----:B------:R-:W-:-:S05]  /*7800*/  IMAD.U32 R7, RZ, RZ, UR37 ;  /* 0x00000025ff077e24 */ /* 0x000fca000f8e00ff */
[----:B------:R-:W-:-:S04]  /*7810*/  SHF.L.U32 R7, R7, 0x1f, RZ ;  /* 0x0000001f07077819 */ /* 0x000fc800000006ff */
[----:B------:R0:W1:Y:S01]  /*7820*/  SYNCS.PHASECHK.TRANS64.TRYWAIT P1, [UR22+0x28c30], R7 ;  /* 0x028c3007ff0075a7 */ /* 0x0000620008020156 */
[----:B------:R-:W-:Y:S05]  /*7830*/  @!P0 BRA `(.L_x_7702) ;  /* 0x0000000000048947 */ /* 0x000fea0003800000 */
[----:B------:R-:W-:Y:S01]  /*7840*/  BPT.TRAP 0x1 ;  /* 0x000000040000795c */ /* 0x000fe20000300000 */
.L_x_7702:
[----:B-1----:R-:W-:Y:S05]  /*7850*/  @P1 BRA `(.L_x_7703) ;  /* 0x0000000000081947 */ /* 0x002fea0003800000 */
[----:B------:R-:W1:Y:S02]  /*7860*/  SYNCS.PHASECHK.TRANS64.TRYWAIT P1, [UR22+0x28c30], R7 ;  /* 0x028c3007ff0075a7 */ /* 0x000e640008020156 */
[----:B-1----:R-:W-:Y:S05]  /*7870*/  @!P1 BRA `(.L_x_7704) ;  /* 0x000000b0005c9947 */ /* 0x002fea0003800000 */
.L_x_7703:
        /* <DEDUP_REMOVED lines=23> */
.L_x_7705:
        /* <DEDUP_REMOVED lines=212> */
[----:B------:R-:W-:Y:S01]  /*8730*/  FFMA.FTZ R180, R166, UR10, -R165 ;  /* 0x0000000aa6b47c23 */ /* 0x000fe200080108a5 */
[-C--:B------:R-:W-:Y:S01]  /*8740*/  FMUL.FTZ R124, R124, R14.reuse ;  /* 0x0000000e7c7c7220 */ /* 0x080fe20000410000 */
[----:B------:R-:W-:Y:S01]  /*8750*/  FMUL.FTZ R125, R125, R14 ;  /* 0x0000000e7d7d7220 */ /* 0x000fe20000410000 */
[----:B------:R-:W-:-:S02]  /*8760*/  @!P1 IMAD R21, R21, 0x40, R16 ;  /* 0x0000004015159824 */ /* 0x000fc400078e0210 */
        /* <DEDUP_REMOVED lines=154> */
.L_x_7706:
[----:B------:R1:W2:Y:S01]  /*9110*/  SYNCS.PHASECHK.TRANS64.TRYWAIT P1, [UR22+0x28c50], R7 ;  /* 0x028c5007ff0075a7 */ /* 0x0002a20008020156 */
[----:B------:R-:W-:Y:S05]  /*9120*/  @!P0 BRA `(.L_x_7707) ;  /* 0x0000000000048947 */ /* 0x000fea0003800000 */
[----:B------:R-:W-:Y:S01]  /*9130*/  BPT.TRAP 0x1 ;  /* 0x000000040000795c */ /* 0x000fe20000300000 */
.L_x_7707:
[----:B--2---:R-:W-:Y:S05]  /*9140*/  @P1 BRA `(.L_x_7708) ;  /* 0x0000000000081947 */ /* 0x004fea0003800000 */
[----:B------:R-:W2:Y:S02]  /*9150*/  SYNCS.PHASECHK.TRANS64.TRYWAIT P1, [UR22+0x28c50], R7 ;  /* 0x028c5007ff0075a7 */ /* 0x000ea40008020156 */
[----:B--2---:R-:W-:Y:S05]  /*9160*/  @!P1 BRA `(.L_x_7709) ;  /* 0x0000009800389947 */ /* 0x004fea0003800000 */
.L_x_7708:
        /* <DEDUP_REMOVED lines=34> */
.L_x_7710:
[----:B------:R-:W-:Y:S01]  /*9390*/  UIADD3 UR22, UR22, 0x28c60, URZ ;  /* 0x00028c6016167890 */ /* 0x000fe2000fffe03f */
[----:B------:R-:W-:Y:S01]  /*93a0*/  ISETP.LT.AND P1, PT, RZ, UR21, PT ;  /* 0x00000015ff007c0c */ /* 0x000fe2000bf21270 */
[----:B------:R-:W-:Y:S01]  /*93b0*/  UIADD3 UR21, UR21, -0x1, URZ ;  /* 0xffffffff15157890 */ /* 0x000fe2000fffe03f */
[----:B--2---:R-:W-:Y:S01]  /*93c0*/  IMAD.MOV.U32 R8, RZ, RZ, R5 ;  /* 0x000000ffff087224 */ /* 0x004fe200078e0005 */
[----:B------:R-:W-:Y:S01]  /*93d0*/  UPRMT UR22, UR40, 0x654, UR22 ;  /* 0x0000065428167896 */ /* 0x000fe20008000016 */
[----:B------:R-:W-:Y:S01]  /*93e0*/  MOV R205, R6 ;  /* 0x0000000600cd7202 */ /* 0x000fe20000000f00 */
[----:B------:R-:W-:-:S07]  /*93f0*/  UMOV UR23, UR38 ;  /* 0x0000002600177c82 */ /* 0x000fce0008000000 */
[----:B------:R-:W-:Y:S01]  /*9400*/  SYNCS.ARRIVE.TRANS64.RED.A1T0 RZ, [UR22], RZ ;  /* 0x000000ffffff79a7 */ /* 0x000fe20008100416 */
[----:B------:R-:W-:Y:S05]  /*9410*/  @P1 BRA `(.L_x_7711) ;  /* 0xffffffe000d81947 */ /* 0x000fea000383ffff */
.L_x_7700:
[----:B------:R-:W4:Y:S01]  /*9420*/  SHFL.BFLY PT, R0, R3, 0x2, 0x1f ;  /* 0x0c401f0003007f89 */ /* 0x000f2200000e0000 */
[----:B------:R-:W-:Y:S01]  /*9430*/  IMAD.MOV R11, RZ, RZ, -R18 ;  /* 0x000000ffff0b7224 */ /* 0x000fe200078e0a12 */
[----:B------:R-:W-:Y:S01]  /*9440*/  UIADD3 UR36, UR36, 0x1, URZ ;  /* 0x0000000124247890 */ /* 0x000fe2000fffe03f */
[----:B------:R-:W-:Y:S01]  /*9450*/  IMAD.U32 R13, RZ, RZ, UR10 ;  /* 0x0000000aff0d7e24 */ /* 0x000fe2000f8e00ff */
[----:B01----:R-:W0:Y:S01]  /*9460*/  SHFL.BFLY PT, R7, R4, 0x2, 0x1f ;  /* 0x0c401f0004077f89 */ /* 0x003e2200000e0000 */
        /* <DEDUP_REMOVED lines=19> */
[----:B------:R-:W-:Y:S02]  /*95a0*/  IMAD.MOV.U32 R0, RZ, RZ, RZ ;  /* 0x000000ffff007224 */ /* 0x000fe400078e00ff */
[----:B-1----:R-:W-:Y:S02]  /*95b0*/  FADD.FTZ R7, R8, R7 ;  /* 0x0000000708077221 */ /* 0x002fe40000010000 */
[----:B------:R-:W-:-:S03]  /*95c0*/  FSETP.NE.FTZ.AND P1, PT, R9, RZ, PT ;  /* 0x000000ff0900720b */ /* 0x000fc60003f35000 */
[----:B------:R-:W-:-:S10]  /*95d0*/  FSETP.NE.FTZ.AND P2, PT, R7, RZ, PT ;  /* 0x000000ff0700720b */ /* 0x000fd40003f55000 */
[----:B------:R-:W0:Y:S08]  /*95e0*/  @P1 MUFU.RCP R11, R9 ;  /* 0x00000009000b1308 */ /* 0x000e300000001000 */
[----:B------:R-:W1:Y:S08]  /*95f0*/  @P2 MUFU.RCP R0, R7 ;  /* 0x0000000700002308 */ /* 0x000e700000001000 */
[----:B------:R-:W4:Y:S01]  /*9600*/  @P2 MUFU.LG2 R7, R7 ;  /* 0x0000000700072308 */ /* 0x000f220000000c00 */
[-C--:B0-----:R-:W-:Y:S01]  /*9610*/  FMUL.FTZ R168, R32, R11.reuse ;  /* 0x0000000b20a87220 */ /* 0x081fe20000410000 */
[----:B------:R-:W-:Y:S01]  /*9620*/  @!P0 STS [R4+0x28800], R11 ;  /* 0x0288000b04008388 */ /* 0x000fe20000000800 */
[-C--:B------:R-:W-:Y:S01]  /*9630*/  FMUL.FTZ R170, R28, R11.reuse ;  /* 0x0000000b1caa7220 */ /* 0x080fe20000410000 */
[-C--:B------:R-:W-:Y:S01]  /*9640*/  FMUL.FTZ R28, R29, R11.reuse ;  /* 0x0000000b1d1c7220 */ /* 0x080fe20000410000 */
[----:B------:R-:W-:Y:S01]  /*9650*/  MOV R29, UR10 ;  /* 0x0000000a001d7c02 */ /* 0x000fe20008000f00 */
[-C--:B------:R-:W-:Y:S01]  /*9660*/  FMUL.FTZ R171, R24, R11.reuse ;  /* 0x0000000b18ab7220 */ /* 0x080fe20000410000 */
[-C--:B------:R-:W-:Y:S01]  /*9670*/  FMUL.FTZ R169, R25, R11.reuse ;  /* 0x0000000b19a97220 */ /* 0x080fe20000410000 */
[----:B------:R-:W0:Y:S01]  /*9680*/  @P1 MUFU.LG2 R32, R9 ;  /* 0x0000000900201308 */ /* 0x000e220000000c00 */
[----:B-1----:R1:W-:Y:S01]  /*9690*/  @!P0 STS [R4+0x28820], R0 ;  /* 0x0288200004008388 */ /* 0x0023e20000000800 */
[----:B------:R-:W-:Y:S01]  /*96a0*/  @P1 FMUL.FTZ R29, R29, 0.69314718246459960938 ;  /* 0x3f3172181d1d1820 */ /* 0x000fe20000410000 */
[-C--:B--23--:R-:W-:Y:S01]  /*96b0*/  FMUL.FTZ R166, R33, R11.reuse ;  /* 0x0000000b21a67220 */ /* 0x08cfe20000410000 */
        /* <DEDUP_REMOVED lines=129> */
.L_x_7665:
        /* <DEDUP_REMOVED lines=30> */
[----:B------:R-:W-:Y:S01]  /*a0b0*/  ULDC.64 UR8, c[0x0][0xc00] ;  /* 0x0003000000087ab9 */ /* 0x000fe20000000a00 */
[----:B------:R-:W-:Y:S01]  /*a0c0*/  F2FP.F16.F32.PACK_AB R66, R69, R68 ;  /* 0x000000444542723e */ /* 0x000fe200000000ff */
[----:B------:R-:W-:Y:S01]  /*a0d0*/  UISETP.NE.U32.AND UP0, UPT, UR8, URZ, UPT ;  /* 0x0000003f0800728c */ /* 0x000fe2000bf05070 */
[----:B------:R-:W-:Y:S01]  /*a0e0*/  IMAD.WIDE R4, R196, 0x2, R172 ;  /* 0x00000002c4047825 */ /* 0x000fe200078e02ac */
[----:B------:R-:W-:-:S02]  /*a0f0*/  F2FP.F16.F32.PACK_AB R67, R71, R70 ;  /* 0x000000464743723e */ /* 0x000fc400000000ff */
[----:B------:R-:W-:Y:S01]  /*a100*/  F2FP.F16.F32.PACK_AB R73, R75, R74 ;  /* 0x0000004a4b49723e */ /* 0x000fe200000000ff */
[----:B------:R-:W-:Y:S01]  /*a110*/  UISETP.NE.AND.EX UP0, UPT, UR9, URZ, UPT, UP0 ;  /* 0x0000003f0900728c */ /* 0x000fe2000bf05300 */
[C---:B------:R-:W-:Y:S02]  /*a120*/  IADD3 R175, P1, R4.reuse, 0x20, RZ ;  /* 0x0000002004af7810 */ /* 0x040fe40007f3e0ff */
[C---:B------:R-:W-:Y:S01]  /*a130*/  IADD3 R177, P0, R4.reuse, 0x40, RZ ;  /* 0x0000004004b17810 */ /* 0x040fe20007f1e0ff */
[----:B------:R-:W-:Y:S01]  /*a140*/  ULDC.64 UR8, c[0x0][0xc00] ;  /* 0x0003000000087ab9 */ /* 0x000fe20000000a00 */
[----:B------:R-:W-:Y:S01]  /*a150*/  LOP3.LUT R36, R175, 0x380, RZ, 0xc0, !PT ;  /* 0x00000380af247812 */ /* 0x000fe200078ec0ff */
[----:B------:R-:W-:Y:S01]  /*a160*/  UIMAD.WIDE UR8, UR42, 0x4, UR8 ;  /* 0x000000042a0878a5 */ /* 0x000fe2000f8e0208 */
[----:B------:R-:W-:Y:S01]  /*a170*/  IADD3 R183, P6, R4, 0x2020, RZ ;  /* 0x0000202004b77810 */ /* 0x000fe20007fde0ff */
[----:B------:R-:W-:Y:S01]  /*a180*/  IMAD.X R41, RZ, RZ, R5, P0 ;  /* 0x000000ffff297224 */ /* 0x000fe200000e0605 */
[----:B------:R-:W-:-:S02]  /*a190*/  SHF.R.U64 R36, R36, 0x3, RZ ;  /* 0x0000000324247819 */ /* 0x000fc400000012ff */
[C---:B------:R-:W-:Y:S01]  /*a1a0*/  IADD3 R6, P0, R4.reuse, 0x4020, RZ ;  /* 0x0000402004067810 */ /* 0x040fe20007f1e0ff */
[--C-:B------:R-:W-:Y:S01]  /*a1b0*/  IMAD.X R53, RZ, RZ, R5.reuse, P6 ;  /* 0x000000ffff357224 */ /* 0x100fe200030e0605 */
[C---:B------:R-:W-:Y:S02]  /*a1c0*/  LOP3.LUT R29, R4.reuse, 0x380, RZ, 0xc0, !PT ;  /* 0x00000380041d7812 */ /* 0x040fe400078ec0ff */
[----:B------:R-:W-:Y:S01]  /*a1d0*/  IADD3.X R37, RZ, R5, RZ, P1, !PT ;  /* 0x00000005ff257210 */ /* 0x000fe20000ffe4ff */
[--C-:B------:R-:W-:Y:S01]  /*a1e0*/  IMAD.X R107, RZ, RZ, R5.reuse, P0 ;  /* 0x000000ffff6b7224 */ /* 0x100fe200000e0605 */
[C---:B------:R-:W-:Y:S02]  /*a1f0*/  IADD3 R179, P4, R4.reuse, 0x60, RZ ;  /* 0x0000006004b37810 */ /* 0x040fe40007f9e0ff */
        /* <DEDUP_REMOVED lines=20> */
[----:B------:R-:W-:Y:S01]  /*a340*/  IMAD.X R115, RZ, RZ, R5, P3 ;  /* 0x000000ffff737224 */ /* 0x000fe200018e0605 */
[----:B------:R-:W-:-:S02]  /*a350*/  IADD3 R32, P1, R4, 0x6060, RZ ;  /* 0x0000606004207810 */ /* 0x000fc40007f3e0ff */
[----:B------:R-:W-:Y:S02]  /*a360*/  SHF.R.U64 R175, R175, 0x3, RZ ;  /* 0x00000003afaf7819 */ /* 0x000fe400000012ff */
[----:B------:R-:W-:Y:S01]  /*a370*/  LOP3.LUT R4, R29, R4, RZ, 0x3c, !PT ;  /* 0x000000041d047212 */ /* 0x000fe200078e3cff */
[--C-:B------:R-:W-:Y:S01]  /*a380*/  IMAD.X R29, RZ, RZ, R5.reuse, P2 ;  /* 0x000000ffff1d7224 */ /* 0x100fe200010e0605 */
[----:B------:R-:W-:Y:S01]  /*a390*/  LOP3.LUT R40, R177, 0x380, RZ, 0xc0, !PT ;  /* 0x00000380b1287812 */ /* 0x000fe200078ec0ff */
[----:B------:R-:W-:Y:S01]  /*a3a0*/  IMAD.X R33, RZ, RZ, R5, P1 ;  /* 0x000000ffff217224 */ /* 0x000fe200008e0605 */
[----:B------:R-:W-:Y:S02]  /*a3b0*/  LOP3.LUT R44, R179, 0x380, RZ, 0xc0, !PT ;  /* 0x00000380b32c7812 */ /* 0x000fe400078ec0ff */
[----:B------:R-:W-:Y:S02]  /*a3c0*/  SHF.R.U64 R118, R118, 0x3, RZ ;  /* 0x0000000376767819 */ /* 0x000fe400000012ff */
[----:B------:R-:W-:-:S02]  /*a3d0*/  LOP3.LUT R48, R181, 0x380, RZ, 0xc0, !PT ;  /* 0x00000380b5307812 */ /* 0x000fc400078ec0ff */
[----:B------:R-:W-:Y:S02]  /*a3e0*/  LOP3.LUT R106, R175, R6, RZ, 0x3c, !PT ;  /* 0x00000006af6a7212 */ /* 0x000fe400078e3cff */
[-C--:B------:R-:W-:Y:S02]  /*a3f0*/  IADD3.X R123, RZ, R5.reuse, RZ, P5, !PT ;  /* 0x00000005ff7b7210 */ /* 0x080fe40002ffe4ff */
[----:B------:R-:W-:Y:S02]  /*a400*/  SHF.R.U64 R40, R40, 0x3, RZ ;  /* 0x0000000328287819 */ /* 0x000fe400000012ff */
[----:B------:R-:W-:Y:S02]  /*a410*/  SHF.R.U64 R44, R44, 0x3, RZ ;  /* 0x000000032c2c7819 */ /* 0x000fe400000012ff */
[----:B------:R-:W-:Y:S02]  /*a420*/  LOP3.LUT R52, R183, 0x380, RZ, 0xc0, !PT ;  /* 0x00000380b7347812 */ /* 0x000fe400078ec0ff */
[----:B------:R-:W-:-:S02]  /*a430*/  MOV R175, R4 ;  /* 0x0000000400af7202 */ /* 0x000fc40000000f00 */
[----:B------:R-:W-:Y:S02]  /*a440*/  LOP3.LUT R94, R205, 0x380, RZ, 0xc0, !PT ;  /* 0x00000380cd5e7812 */ /* 0x000fe400078ec0ff */
[----:B------:R-:W-:Y:S02]  /*a450*/  LOP3.LUT R118, R118, R7, RZ, 0x3c, !PT ;  /* 0x0000000776767212 */ /* 0x000fe400078e3cff */
[----:B------:R-:W-:Y:S02]  /*a460*/  F2FP.F16.F32.PACK_AB R5, R27, R26 ;  /* 0x0000001a1b05723e */ /* 0x000fe400000000ff */
[----:B------:R-:W-:Y:S02]  /*a470*/  LOP3.LUT R98, R207, 0x380, RZ, 0xc0, !PT ;  /* 0x00000380cf627812 */ /* 0x000fe400078ec0ff */
[----:B------:R-:W-:Y:S02]  /*a480*/  F2FP.F16.F32.PACK_AB R4, R169, R171 ;  /* 0x000000aba904723e */ /* 0x000fe400000000ff */
[----:B------:R-:W-:-:S02]  /*a490*/  LOP3.LUT R27, R0, 0x380, RZ, 0xc0, !PT ;  /* 0x00000380001b7812 */ /* 0x000fc400078ec0ff */
[----:B------:R-:W-:Y:S02]  /*a4a0*/  F2FP.F16.F32.PACK_AB R6, R28, R170 ;  /* 0x000000aa1c06723e */ /* 0x000fe400000000ff */
[----:B------:R-:W-:Y:S02]  /*a4b0*/  F2FP.F16.F32.PACK_AB R7, R31, R30 ;  /* 0x0000001e1f07723e */ /* 0x000fe400000000ff */
[----:B------:R-:W-:Y:S02]  /*a4c0*/  SHF.R.U64 R48, R48, 0x3, RZ ;  /* 0x0000000330307819 */ /* 0x000fe400000012ff */
[----:B------:R-:W-:Y:S01]  /*a4d0*/  LOP3.LUT R102, R209, 0x380, RZ, 0xc0, !PT ;  /* 0x00000380d1667812 */ /* 0x000fe200078ec0ff */
[----:B------:R0:W-:Y:S01]  /*a4e0*/  STSM.16.M88.4 [R175], R4 ;  /* 0x00000004af007844 */ /* 0x0001e20000000200 */
[----:B------:R-:W-:Y:S02]  /*a4f0*/  LOP3.LUT R40, R40, R177, RZ, 0x3c, !PT ;  /* 0x000000b128287212 */ /* 0x000fe400078e3cff */
[----:B------:R-:W-:-:S02]  /*a500*/  LOP3.LUT R44, R44, R179, RZ, 0x3c, !PT ;  /* 0x000000b32c2c7212 */ /* 0x000fc400078e3cff */
[----:B------:R-:W-:Y:S02]  /*a510*/  SHF.R.U64 R52, R52, 0x3, RZ ;  /* 0x0000000334347819 */ /* 0x000fe400000012ff */
[----:B------:R-:W-:Y:S02]  /*a520*/  SHF.R.U64 R94, R94, 0x3, RZ ;  /* 0x000000035e5e7819 */ /* 0x000fe400000012ff */
[----:B------:R-:W-:Y:S02]  /*a530*/  LOP3.LUT R177, R110, 0x380, RZ, 0xc0, !PT ;  /* 0x000003806eb17812 */ /* 0x000fe400078ec0ff */
[----:B------:R-:W-:Y:S02]  /*a540*/  LOP3.LUT R179, R114, 0x380, RZ, 0xc0, !PT ;  /* 0x0000038072b37812 */ /* 0x000fe400078ec0ff */
        /* <DEDUP_REMOVED lines=13> */
[----:B------:R-:W-:Y:S02]  /*a620*/  SHF.R.U64 R179, R179, 0x3, RZ ;  /* 0x00000003b3b37819 */ /* 0x000fe400000012ff */
[----:B------:R-:W-:-:S02]  /*a630*/  LOP3.LUT R169, R174, 0x380, RZ, 0xc0, !PT ;  /* 0x00000380aea97812 */ /* 0x000fc400078ec0ff */
[----:B------:R-:W-:Y:S02]  /*a640*/  MOV R40, R40 ;  /* 0x0000002800287202 */ /* 0x000fe40000000f00 */
[----:B------:R-:W-:Y:S02]  /*a650*/  LOP3.LUT R98, R98, R207, RZ, 0x3c, !PT ;  /* 0x000000cf62627212 */ /* 0x000fe400078e3cff */
[----:B------:R-:W-:Y:S01]  /*a660*/  LOP3.LUT R171, R32, 0x380, RZ, 0xc0, !PT ;  /* 0x0000038020ab7812 */ /* 0x000fe200078ec0ff */
[----:B------:R-:W-:Y:S01]  /*a670*/  STSM.16.M88.4 [R40], R8 ;  /* 0x0000000828007844 */ /* 0x000fe20000000200 */
[----:B------:R-:W-:Y:S02]  /*a680*/  LOP3.LUT R122, R27, R0, RZ, 0x3c, !PT ;  /* 0x000000001b7a7212 */ /* 0x000fe400078e3cff */
[----:B------:R-:W-:Y:S02]  /*a690*/  MOV R44, R44 ;  /* 0x0000002c002c7202 */ /* 0x000fe40000000f00 */
[----:B------:R-:W-:Y:S01]  /*a6a0*/  LOP3.LUT R102, R102, R209, RZ, 0x3c, !PT ;  /* 0x000000d166667212 */ /* 0x000fe200078e3cff */
[----:B0-----:R-:W-:Y:S01]  /*a6b0*/  IMAD.U32 R4, RZ, RZ, UR8 ;  /* 0x00000008ff047e24 */ /* 0x001fe2000f8e00ff */
[----:B------:R-:W-:Y:S01]  /*a6c0*/  MOV R48, R48 ;  /* 0x0000003000307202 */ /* 0x000fe20000000f00 */
[----:B------:R0:W-:Y:S01]  /*a6d0*/  STSM.16.M88.4 [R44], R12 ;  /* 0x0000000c2c007844 */ /* 0x0001e20000000200 */
[----:B------:R-:W-:Y:S01]  /*a6e0*/  F2FP.F16.F32.PACK_AB R26, R61, R60 ;  /* 0x0000003c3d1a723e */ /* 0x000fe200000000ff */
[----:B------:R-:W-:Y:S01]  /*a6f0*/  IMAD.U32 R5, RZ, RZ, UR9 ;  /* 0x00000009ff057e24 */ /* 0x000fe2000f8e00ff */
[----:B------:R-:W-:Y:S01]  /*a700*/  F2FP.F16.F32.PACK_AB R27, R63, R62 ;  /* 0x0000003e3f1b723e */ /* 0x000fe200000000ff */
[----:B------:R-:W-:Y:S01]  /*a710*/  ULDC.64 UR8, c[0x0][0xc08] ;  /* 0x0003020000087ab9 */ /* 0x000fe20000000a00 */
[----:B------:R-:W-:-:S02]  /*a720*/  MOV R52, R52 ;  /* 0x0000003400347202 */ /* 0x000fc40000000f00 */
[----:B------:R-:W-:Y:S01]  /*a730*/  F2FP.F16.F32.PACK_AB R80, R81, R80 ;  /* 0x000000505150723e */ /* 0x000fe200000000ff */
[----:B------:R-:W-:Y:S01]  /*a740*/  STSM.16.M88.4 [R48], R24 ;  /* 0x0000001830007844 */ /* 0x000fe20000000200 */
[----:B------:R-:W-:Y:S02]  /*a750*/  LOP3.LUT R110, R177, R110, RZ, 0x3c, !PT ;  /* 0x0000006eb16e7212 */ /* 0x000fe400078e3cff */
[----:B------:R-:W-:Y:S01]  /*a760*/  LOP3.LUT R114, R179, R114, RZ, 0x3c, !PT ;  /* 0x00000072b3727212 */ /* 0x000fe200078e3cff */
[----:B------:R-:W-:Y:S01]  /*a770*/  STSM.16.M88.4 [R52], R64 ;  /* 0x0000004034007844 */ /* 0x000fe20000000200 */
[----:B------:R-:W-:Y:S02]  /*a780*/  SHF.R.U64 R169, R169, 0x3, RZ ;  /* 0x00000003a9a97819 */ /* 0x000fe400000012ff */
[----:B------:R-:W-:Y:S02]  /*a790*/  MOV R94, R94 ;  /* 0x0000005e005e7202 */ /* 0x000fe40000000f00 */
[----:B------:R-:W-:-:S02]  /*a7a0*/  F2FP.F16.F32.PACK_AB R74, R77, R76 ;  /* 0x0000004c4d4a723e */ /* 0x000fc400000000ff */
[----:B------:R-:W-:Y:S02]  /*a7b0*/  F2FP.F16.F32.PACK_AB R75, R79, R78 ;  /* 0x0000004e4f4b723e */ /* 0x000fe400000000ff */
[----:B------:R-:W-:Y:S02]  /*a7c0*/  F2FP.F16.F32.PACK_AB R81, R83, R82 ;  /* 0x000000525351723e */ /* 0x000fe400000000ff */
[----:B------:R-:W-:Y:S01]  /*a7d0*/  F2FP.F16.F32.PACK_AB R88, R89, R88 ;  /* 0x000000585958723e */ /* 0x000fe200000000ff */
[----:B------:R-:W-:Y:S01]  /*a7e0*/  STSM.16.M88.4 [R94], R72 ;  /* 0x000000485e007844 */ /* 0x000fe20000000200 */
[----:B------:R-:W-:Y:S02]  /*a7f0*/  SHF.R.U64 R171, R171, 0x3, RZ ;  /* 0x00000003abab7819 */ /* 0x000fe400000012ff */
[----:B------:R-:W-:Y:S02]  /*a800*/  MOV R36, R98 ;  /* 0x0000006200247202 */ /* 0x000fe40000000f00 */
        /* <DEDUP_REMOVED lines=8> */
[----:B------:R-:W-:Y:S01]  /*a890*/  MOV R31, R106 ;  /* 0x0000006a001f7202 */ /* 0x000fe20000000f00 */
[----:B------:R-:W-:Y:S01]  /*a8a0*/  STSM.16.M88.4 [R102], R88 ;  /* 0x0000005866007844 */ /* 0x000fe20000000200 */
[----:B------:R-:W-:Y:S02]  /*a8b0*/  F2FP.F16.F32.PACK_AB R97, R50, R46 ;  /* 0x0000002e3261723e */ /* 0x000fe400000000ff */
[----:B------:R-:W-:Y:S02]  /*a8c0*/  F2FP.F16.F32.PACK_AB R98, R101, R100 ;  /* 0x000000646562723e */ /* 0x000fe400000000ff */
[----:B------:R-:W-:Y:S02]  /*a8d0*/  F2FP.F16.F32.PACK_AB R99, R56, R54 ;  /* 0x000000363863723e */ /* 0x000fe400000000ff */
[----:B------:R-:W-:Y:S02]  /*a8e0*/  F2FP.F16.F32.PACK_AB R104, R105, R104 ;  /* 0x000000686968723e */ /* 0x000fe400000000ff */
[----:B------:R-:W-:Y:S01]  /*a8f0*/  LOP3.LUT R28, R169, R174, RZ, 0x3c, !PT ;  /* 0x000000aea91c7212 */ /* 0x000fe200078e3cff */
[----:B------:R-:W-:Y:S01]  /*a900*/  STSM.16.M88.4 [R31], R96 ;  /* 0x000000601f007844 */ /* 0x000fe20000000200 */
[----:B------:R-:W-:-:S02]  /*a910*/  MOV R110, R110 ;  /* 0x0000006e006e7202 */ /* 0x000fc40000000f00 */
[----:B------:R-:W-:Y:S02]  /*a920*/  MOV R30, R114 ;  /* 0x00000072001e7202 */ /* 0x000fe40000000f00 */
[----:B------:R-:W-:Y:S02]  /*a930*/  F2FP.F16.F32.PACK_AB R105, R152, R58 ;  /* 0x0000003a9869723e */ /* 0x000fe400000000ff */
[----:B------:R-:W-:Y:S02]  /*a940*/  F2FP.F16.F32.PACK_AB R106, R109, R108 ;  /* 0x0000006c6d6a723e */ /* 0x000fe400000000ff */
[----:B------:R-:W-:Y:S02]  /*a950*/  F2FP.F16.F32.PACK_AB R107, R154, R153 ;  /* 0x000000999a6b723e */ /* 0x000fe400000000ff */
[----:B------:R-:W-:Y:S02]  /*a960*/  F2FP.F16.F32.PACK_AB R112, R113, R112 ;  /* 0x000000707170723e */ /* 0x000fe400000000ff */
[----:B------:R-:W-:Y:S01]  /*a970*/  LOP3.LUT R32, R171, R32, RZ, 0x3c, !PT ;  /* 0x00000020ab207212 */ /* 0x000fe200078e3cff */
[----:B------:R-:W-:Y:S01]  /*a980*/  STSM.16.M88.4 [R110], R104 ;  /* 0x000000686e007844 */ /* 0x000fe20000000200 */
[----:B------:R-:W-:-:S02]  /*a990*/  MOV R0, R122 ;  /* 0x0000007a00007202 */ /* 0x000fc40000000f00 */
[----:B------:R-:W-:Y:S02]  /*a9a0*/  F2FP.F16.F32.PACK_AB R113, R157, R156 ;  /* 0x0000009c9d71723e */ /* 0x000fe400000000ff */
        /* <DEDUP_REMOVED lines=16> */
[----:B------:R1:W-:Y:S01]  /*aab0*/  STSM.16.M88.4 [R0], R128 ;  /* 0x0000008000007844 */ /* 0x0003e20000000200 */
[----:B------:R-:W-:Y:S02]  /*aac0*/  MOV R28, R28 ;  /* 0x0000001c001c7202 */ /* 0x000fe40000000f00 */
[----:B------:R-:W-:Y:S02]  /*aad0*/  F2FP.F16.F32.PACK_AB R138, R141, R140 ;  /* 0x0000008c8d8a723e */ /* 0x000fe400000000ff */
[----:B------:R-:W-:-:S02]  /*aae0*/  F2FP.F16.F32.PACK_AB R139, R143, R142 ;  /* 0x0000008e8f8b723e */ /* 0x000fc400000000ff */
        /* <DEDUP_REMOVED lines=14> */
[----:B0-----:R-:W-:Y:S01]  /*abd0*/  IMAD.U32 R14, RZ, RZ, UR8 ;  /* 0x00000008ff0e7e24 */ /* 0x001fe2000f8e00ff */
[----:B-1----:R-:W-:-:S03]  /*abe0*/  MOV R0, UR4 ;  /* 0x0000000400007c02 */ /* 0x002fc60008000f00 */
[----:B------:R-:W-:Y:S01]  /*abf0*/  IMAD.U32 R15, RZ, RZ, UR9 ;  /* 0x00000009ff0f7e24 */ /* 0x000fe2000f8e00ff */
[----:B------:R-:W4:Y:S01]  /*ac00*/  @P0 LDG.E R6, desc[UR50][R4.64] ;  /* 0x0000003204060981 */ /* 0x000f22000c1e1900 */
        /* <DEDUP_REMOVED lines=13> */
[----:B--2---:R-:W-:Y:S02]  /*ace0*/  LOP3.LUT R28, R29, 0x380, RZ, 0xc0, !PT ;  /* 0x000003801d1c7812 */ /* 0x004fe400078ec0ff */
[----:B---3--:R-:W-:-:S02]  /*acf0*/  LOP3.LUT R32, R33, 0x380, RZ, 0xc0, !PT ;  /* 0x0000038021207812 */ /* 0x008fc400078ec0ff */
        /* <DEDUP_REMOVED lines=14> */
[----:B----4-:R-:W-:Y:S01]  /*ade0*/  @P0 R2UR UR4, R6 ;  /* 0x00000000060402ca */ /* 0x010fe200000e0000 */
[----:B0-----:R-:W-:-:S14]  /*adf0*/  @P6 BRA `(.L_x_7714) ;  /* 0x0000000000106947 */ /* 0x001fdc0003800000 */
[----:B------:R-:W-:Y:S05]  /*ae00*/  @!P0 BRA `(.L_x_7714) ;  /* 0x00000000000c8947 */ /* 0x000fea0003800000 */
[----:B------:R-:W2:Y:S04]  /*ae10*/  LDG.E R7, desc[UR50][R4.64] ;  /* 0x0000003204077981 */ /* 0x000ea8000c1e1900 */
[----:B-----5:R-:W2:Y:S02]  /*ae20*/  LDG.E R0, desc[UR50][R4.64+0x4] ;  /* 0x0000043204007981 */ /* 0x020ea4000c1e1900 */
[----:B--2---:R-:W-:-:S07]  /*ae30*/  IMAD.IADD R0, R0, 0x1, -R7 ;  /* 0x0000000100007824 */ /* 0x004fce00078e0a07 */
.L_x_7714:
        /* <DEDUP_REMOVED lines=23> */
[----:B------:R-:W-:Y:S01]  /*afb0*/  IMAD.X R41, RZ, RZ, R173, P0 ;  /* 0x000000ffff297224 */ /* 0x000fe200000e06ad */
[----:B0-----:R-:W-:Y:S02]  /*afc0*/  ISETP.NE.AND P6, PT, R4, RZ, PT ;  /* 0x000000ff0400720c */ /* 0x001fe40003fc5270 */
[----:B------:R-:W-:Y:S02]  /*afd0*/  IADD3.X R25, RZ, R173, RZ, P2, !PT ;  /* 0x000000adff197210 */ /* 0x000fe400017fe4ff */
[----:B------:R-:W-:Y:S02]  /*afe0*/  LOP3.LUT R48, R48, R49, RZ, 0x3c, !PT ;  /* 0x0000003130307212 */ /* 0x000fe400078e3cff */
[----:B------:R-:W-:-:S02]  /*aff0*/  IADD3 R57, P2, R172, 0xa000, RZ ;  /* 0x0000a000ac397810 */ /* 0x000fc40007f5e0ff */
[C---:B------:R-:W-:Y:S02]  /*b000*/  IADD3 R53, P3, R172.reuse, 0xb000, RZ ;  /* 0x0000b000ac357810 */ /* 0x040fe40007f7e0ff */
[C---:B------:R-:W-:Y:S02]  /*b010*/  IADD3 R65, P4, R172.reuse, 0xc000, RZ ;  /* 0x0000c000ac417810 */ /* 0x040fe40007f9e0ff */
[C---:B------:R-:W-:Y:S02]  /*b020*/  IADD3 R61, P5, R172.reuse, 0xd000, RZ ;  /* 0x0000d000ac3d7810 */ /* 0x040fe40007fbe0ff */
[C---:B------:R-:W-:Y:S02]  /*b030*/  IADD3 R73, P0, R172.reuse, 0xe000, RZ ;  /* 0x0000e000ac497810 */ /* 0x040fe40007f1e0ff */
[----:B------:R-:W-:Y:S02]  /*b040*/  IADD3.X R49, RZ, R173, RZ, P1, !PT ;  /* 0x000000adff317210 */ /* 0x000fe40000ffe4ff */
        /* <DEDUP_REMOVED lines=27> */
[----:B------:R-:W-:Y:S01]  /*b200*/  LOP3.LUT R68, R4, R5, RZ, 0x3c, !PT ;  /* 0x0000000504447212 */ /* 0x000fe200078e3cff */
[----:B------:R-:W-:Y:S06]  /*b210*/  @P6 BRA `(.L_x_7715) ;  /* 0x0000000000bc6947 */ /* 0x000fec0003800000 */
[----:B------:R-:W0:Y:S01]  /*b220*/  LDC R11, c[0x0][0xbe8] ;  /* 0x0002fa00ff0b7b82 */ /* 0x000e220000000800 */
[----:B------:R-:W-:Y:S01]  /*b230*/  VIADD R10, R185, UR45 ;  /* 0x0000002db90a7c36 */ /* 0x000fe20008000000 */
[----:B------:R-:W-:Y:S01]  /*b240*/  ULDC.64 UR12, c[0x0][0xb90] ;  /* 0x0002e400000c7ab9 */ /* 0x000fe20000000a00 */
[----:B------:R-:W-:Y:S01]  /*b250*/  UMOV UR8, UR4 ;  /* 0x0000000400087c82 */ /* 0x000fe20008000000 */
[----:B------:R-:W-:Y:S01]  /*b260*/  UIMAD UR10, UR15, UR12, URZ ;  /* 0x0000000c0f0a72a4 */ /* 0x000fe2000f8e023f */
[----:B------:R-:W-:Y:S01]  /*b270*/  IMAD.MOV.U32 R4, RZ, RZ, R10 ;  /* 0x000000ffff047224 */ /* 0x000fe200078e000a */
[----:B------:R-:W-:Y:S01]  /*b280*/  UMOV UR9, UR14 ;  /* 0x0000000e00097c82 */ /* 0x000fe20008000000 */
[----:B------:R-:W-:Y:S01]  /*b290*/  IADD3 R21, -R18, RZ, RZ ;  /* 0x000000ff12157210 */ /* 0x000fe20007ffe1ff */
        /* <DEDUP_REMOVED lines=39> */
.L_x_7715:
        /* <DEDUP_REMOVED lines=9> */
[----:B------:R-:W-:Y:S01]  /*b5a0*/  IMAD.SHL.U32 R20, R20, 0x2, RZ ;  /* 0x0000000214147824 */ /* 0x000fe200078e00ff */
[----:B------:R-:W5:Y:S04]  /*b5b0*/  LD.E.128 R12, desc[UR50][R12.64] ;  /* 0x000000320c0c7980 */ /* 0x000f68000c101d00 */
[----:B------:R-:W5:Y:S04]  /*b5c0*/  LD.E.128 R24, desc[UR50][R24.64] ;  /* 0x0000003218187980 */ /* 0x000f68000c101d00 */
[----:B------:R-:W5:Y:S01]  /*b5d0*/  LD.E.128 R28, desc[UR50][R28.64] ;  /* 0x000000321c1c7980 */ /* 0x000f62000c101d00 */
[----:B-1----:R-:W-:-:S03]  /*b5e0*/  ISETP.NE.AND P2, PT, R81, 0x1, PT ;  /* 0x000000015100780c */ /* 0x002fc60003f45270 */
[----:B------:R-:W5:Y:S01]  /*b5f0*/  LD.E.128 R32, desc[UR50][R32.64] ;  /* 0x0000003220207980 */ /* 0x000f62000c101d00 */
[----:B------:R-:W-:Y:S02]  /*b600*/  ISETP.GE.AND P0, PT, R189, UR16, PT ;  /* 0x00000010bd007c0c */ /* 0x000fe4000bf06270 */
[----:B------:R-:W-:Y:S01]  /*b610*/  LOP3.LUT R3, R20, 0x2, R3, 0xe2, !PT ;  /* 0x0000000214037812 */ /* 0x000fe200078ee203 */
[----:B------:R-:W5:Y:S01]  /*b620*/  LD.E.128 R36, desc[UR50][R36.64] ;  /* 0x0000003224247980 */ /* 0x000f62000c101d00 */
[----:B------:R-:W-:-:S03]  /*b630*/  SEL R20, RZ, 0xffffffff, P0 ;  /* 0xffffffffff147807 */ /* 0x000fc60000000000 */
[----:B------:R-:W5:Y:S02]  /*b640*/  LD.E.128 R40, desc[UR50][R40.64] ;  /* 0x0000003228287980 */ /* 0x000f64000c101d00 */
[----:B------:R-:W1:Y:S01]  /*b650*/  @P2 LDC R77, c[0x0][0xbec] ;  /* 0x0002fb00ff4d2b82 */ /* 0x000e620000000800 */
[----:B------:R-:W-:Y:S01]  /*b660*/  UIMAD UR10, UR14, UR12, URZ ;  /* 0x0000000c0e0a72a4 */ /* 0x000fe2000f8e023f */
[----:B------:R-:W-:Y:S01]  /*b670*/  IMAD.SHL.U32 R20, R20, 0x4, RZ ;  /* 0x0000000414147824 */ /* 0x000fe200078e00ff */
[----:B------:R-:W5:Y:S04]  /*b680*/  LD.E.128 R44, desc[UR50][R44.64] ;  /* 0x000000322c2c7980 */ /* 0x000f68000c101d00 */
[----:B------:R-:W5:Y:S01]  /*b690*/  LD.E.128 R48, desc[UR50][R48.64] ;  /* 0x0000003230307980 */ /* 0x000f62000c101d00 */
[----:B------:R-:W2:Y:S01]  /*b6a0*/  @P2 LDC R79, c[0x0][0xbf0] ;  /* 0x0002fc00ff4f2b82 */ /* 0x000ea20000000800 */
[----:B------:R-:W-:Y:S01]  /*b6b0*/  ISETP.GE.AND P0, PT, R188, UR16, PT ;  /* 0x00000010bc007c0c */ /* 0x000fe2000bf06270 */
[----:B------:R-:W-:Y:S01]  /*b6c0*/  UIMAD.WIDE.U32 UR8, UR4, UR12, URZ ;  /* 0x0000000c040872a5 */ /* 0x000fe2000f8e003f */
[----:B------:R-:W-:Y:S01]  /*b6d0*/  LOP3.LUT R20, R20, 0x4, R3, 0xe2, !PT ;  /* 0x0000000414147812 */ /* 0x000fe200078ee203 */
[----:B------:R-:W-:Y:S01]  /*b6e0*/  UIMAD UR10, UR4, UR13, UR10 ;  /* 0x0000000d040a72a4 */ /* 0x000fe2000f8e020a */
[----:B------:R-:W-:Y:S01]  /*b6f0*/  SEL R21, RZ, 0xffffffff, P0 ;  /* 0xffffffffff157807 */ /* 0x000fe20000000000 */
[----:B------:R-:W-:Y:S01]  /*b700*/  IMAD R3, R191, 0x20, R192 ;  /* 0x00000020bf037824 */ /* 0x000fe200078e02c0 */
[----:B------:R-:W-:Y:S01]  /*b710*/  ULDC.64 UR12, c[0x0][0xae8] ;  /* 0x0002ba00000c7ab9 */ /* 0x000fe20000000a00 */
[----:B------:R-:W-:Y:S01]  /*b720*/  UIADD3 UR9, UR9, UR10, URZ ;  /* 0x0000000a09097290 */ /* 0x000fe2000fffe03f */
[----:B------:R-:W-:Y:S01]  /*b730*/  ISETP.GE.AND P0, PT, R187, UR16, PT ;  /* 0x00000010bb007c0c */ /* 0x000fe2000bf06270 */
[----:B------:R-:W-:Y:S01]  /*b740*/  UIMAD UR4, UR15, UR12, URZ ;  /* 0x0000000c0f0472a4 */ /* 0x000fe2000f8e023f */
[----:B------:R-:W-:Y:S01]  /*b750*/  SHF.L.U32 R21, R21, 0x3, RZ ;  /* 0x0000000315157819 */ /* 0x000fe200000006ff */
[----:B------:R-:W-:Y:S01]  /*b760*/  VIADD R82, R3, UR45 ;  /* 0x0000002d03527c36 */ /* 0x000fe20008000000 */
[----:B------:R-:W-:Y:S01]  /*b770*/  UIMAD.WIDE.U32 UR8, UR44, UR12, UR8 ;  /* 0x0000000c2c0872a5 */ /* 0x000fe2000f8e0008 */
[----:B------:R-:W-:Y:S01]  /*b780*/  SEL R3, RZ, 0xffffffff, P0 ;  /* 0xffffffffff037807 */ /* 0x000fe20000000000 */
[----:B------:R-:W-:Y:S01]  /*b790*/  UIMAD UR4, UR44, UR13, UR4 ;  /* 0x0000000d2c0472a4 */ /* 0x000fe2000f8e0204 */
[----:B------:R-:W-:Y:S01]  /*b7a0*/  LOP3.LUT R21, R21, 0x8, R20, 0xe2, !PT ;  /* 0x0000000815157812 */ /* 0x000fe200078ee214 */
[----:B------:R-:W-:Y:S01]  /*b7b0*/  ULDC.64 UR10, c[0x0][0xaf0] ;  /* 0x0002bc00000a7ab9 */ /* 0x000fe20000000a00 */
[----:B-1----:R-:W-:Y:S01]  /*b7c0*/  @P2 IMAD.HI.U32 R20, R82, R77, RZ ;  /* 0x0000004d52142227 */ /* 0x002fe200078e00ff */
[----:B------:R-:W-:Y:S01]  /*b7d0*/  UIMAD UR43, UR43, UR10, URZ ;  /* 0x0000000a2b2b72a4 */ /* 0x000fe2000f8e023f */
[----:B------:R-:W5:Y:S01]  /*b7e0*/  LD.E.128 R56, desc[UR50][R56.64] ;  /* 0x0000003238387980 */ /* 0x000f62000c101d00 */
[----:B------:R-:W-:Y:S01]  /*b7f0*/  UIADD3 UR9, UR9, UR4, URZ ;  /* 0x0000000409097290 */ /* 0x000fe2000fffe03f */
[----:B------:R-:W-:Y:S01]  /*b800*/  IMAD.SHL.U32 R76, R3, 0x10, RZ ;  /* 0x00000010034c7824 */ /* 0x000fe200078e00ff */
[----:B------:R-:W-:Y:S01]  /*b810*/  UIMAD UR4, UR42, UR11, UR43 ;  /* 0x0000000b2a0472a4 */ /* 0x000fe2000f8e022b */
[----:B------:R-:W-:Y:S01]  /*b820*/  IMAD.MOV.U32 R3, RZ, RZ, R82 ;  /* 0x000000ffff037224 */ /* 0x000fe200078e0052 */
[----:B--2---:R-:W-:Y:S01]  /*b830*/  @P2 SHF.R.U32.HI R3, RZ, R79, R20 ;  /* 0x0000004fff032219 */ /* 0x004fe20000011614 */
[----:B------:R-:W-:Y:S01]  /*b840*/  UIMAD.WIDE.U32 UR42, UR42, UR10, UR8 ;  /* 0x0000000a2a2a72a5 */ /* 0x000fe2000f8e0008 */
[----:B------:R-:W-:Y:S01]  /*b850*/  ISETP.GE.AND P0, PT, R186, UR16, PT ;  /* 0x00000010ba007c0c */ /* 0x000fe2000bf06270 */
[----:B------:R-:W5:Y:S01]  /*b860*/  LD.E.128 R52, desc[UR50][R52.64] ;  /* 0x0000003234347980 */ /* 0x000f62000c101d00 */
[--C-:B------:R-:W-:Y:S01]  /*b870*/  SHF.R.S32.HI R77, RZ, 0x1f, R3.reuse ;  /* 0x0000001fff4d7819 */ /* 0x100fe20000011403 */
[----:B------:R-:W-:Y:S01]  /*b880*/  UIADD3 UR4, UR43, UR4, URZ ;  /* 0x000000042b047290 */ /* 0x000fe2000fffe03f */
[----:B------:R-:W-:Y:S01]  /*b890*/  IMAD.MOV R79, RZ, RZ, -R3 ;  /* 0x000000ffff4f7224 */ /* 0x000fe200078e0a03 */
[----:B------:R-:W-:Y:S01]  /*b8a0*/  ULDC.64 UR8, c[0x0][0xae0] ;  /* 0x0002b80000087ab9 */ /* 0x000fe20000000a00 */
[----:B------:R-:W-:Y:S01]  /*b8b0*/  LOP3.LUT R76, R76, 0x10, R21, 0xe2, !PT ;  /* 0x000000104c4c7812 */ /* 0x000fe200078ee215 */
[----:B------:R-:W-:Y:S01]  /*b8c0*/  IMAD R80, R77, UR8, RZ ;  /* 0x000000084d507c24 */ /* 0x000fe2000f8e02ff */
[----:B------:R-:W-:Y:S01]  /*b8d0*/  SEL R78, RZ, 0xffffffff, P0 ;  /* 0xffffffffff4e7807 */ /* 0x000fe20000000000 */
[----:B------:R-:W-:Y:S01]  /*b8e0*/  IMAD.U32 R21, RZ, RZ, UR43 ;  /* 0x0000002bff157e24 */ /* 0x000fe2000f8e00ff */
[----:B------:R-:W-:Y:S01]  /*b8f0*/  MOV R21, UR4 ;  /* 0x0000000400157c02 */ /* 0x000fe20008000f00 */
[----:B------:R-:W-:Y:S01]  /*b900*/  IMAD R77, R81, R79, R82 ;  /* 0x0000004f514d7224 */ /* 0x000fe200078e0252 */
[----:B------:R-:W5:Y:S01]  /*b910*/  LD.E.128 R64, desc[UR50][R64.64] ;  /* 0x0000003240407980 */ /* 0x000f62000c101d00 */
[----:B------:R-:W-:-:S02]  /*b920*/  IMAD.U32 R20, RZ, RZ, UR42 ;  /* 0x0000002aff147e24 */ /* 0x000fc4000f8e00ff */
[----:B------:R-:W-:Y:S01]  /*b930*/  IMAD.SHL.U32 R83, R78, 0x20, RZ ;  /* 0x000000204e537824 */ /* 0x000fe200078e00ff */
[----:B------:R-:W5:Y:S01]  /*b940*/  LD.E.128 R60, desc[UR50][R60.64] ;  /* 0x000000323c3c7980 */ /* 0x000f62000c101d00 */
[----:B------:R-:W-:-:S03]  /*b950*/  SHF.R.S32.HI R78, RZ, 0x1f, R77 ;  /* 0x0000001fff4e7819 */ /* 0x000fc6000001144d */
        /* <DEDUP_REMOVED lines=67> */
.L_x_7717:
[----:B------:R-:W-:Y:S05]  /*bd90*/  BSYNC B1 ;  /* 0x0000000000017941 */ /* 0x000fea0003800000 */
.L_x_7716:
[----:B---3--:R-:W-:Y:S01]  /*bda0*/  IADD3 R4, R86, 0x20, RZ ;  /* 0x0000002056047810 */ /* 0x008fe20007ffe0ff */
[----:B------:R4:W3:Y:S03]  /*bdb0*/  SHFL.IDX PT, R7, R85, 0x1, 0x181f ;  /* 0x00381f0055077f89 */ /* 0x0008e600000e0000 */
        /* <DEDUP_REMOVED lines=36> */
.L_x_7713:
        /* <DEDUP_REMOVED lines=21> */
[----:B------:R-:W-:-:S05]  /*c150*/  IMAD.U32 R7, RZ, RZ, UR9 ;  /* 0x00000009ff077e24 */ /* 0x000fca000f8e00ff */
        /* <DEDUP_REMOVED lines=10> */
[----:B--2---:R-:W-:-:S07]  /*c200*/  IADD3 R0, -R3, R0, RZ ;  /* 0x0000000003007210 */ /* 0x004fce0007ffe1ff */
.L_x_7719:
[----:B------:R-:W-:Y:S01]  /*c210*/  USEL UR42, UR42, URZ, !UP0 ;  /* 0x0000003f2a2a7287 */ /* 0x000fe2000c000000 */
[----:B------:R-:W-:Y:S01]  /*c220*/  BSSY B1, `(.L_x_7720) ;  /* 0x000002c000017945 */ /* 0x000fe20003800000 */
[----:B------:R-:W-:-:S03]  /*c230*/  USEL UR43, UR43, URZ, !UP0 ;  /* 0x0000003f2b2b7287 */ /* 0x000fc6000c000000 */
[----:B------:R-:W-:Y:S09]  /*c240*/  @P0 BRA `(.L_x_7721) ;  /* 0x0000000000a40947 */ /* 0x000ff20003800000 */
        /* <DEDUP_REMOVED lines=38> */
[----:B------:R-:W-:Y:S02]  /*c4b0*/  LEA.HI.X R7, R4, UR9, R3, 0x2, P0 ;  /* 0x0000000904077c11 */ /* 0x000fe400080f1403 */
[----:B------:R-:W-:-:S05]  /*c4c0*/  MOV R3, 0xff800000 ;  /* 0xff80000000037802 */ /* 0x000fca0000000f00 */
[----:B------:R0:W-:Y:S02]  /*c4d0*/  STG.E desc[UR50][R6.64], R3 ;  /* 0x0000000306007986 */ /* 0x0001e4000c101932 */
.L_x_7721:
[----:B------:R-:W-:Y:S05]  /*c4e0*/  BSYNC B1 ;  /* 0x0000000000017941 */ /* 0x000fea0003800000 */
.L_x_7720:
        /* <DEDUP_REMOVED lines=23> */
[----:B------:R-:W-:Y:S01]  /*c660*/  VIADD R8, R3, UR45 ;  /* 0x0000002d03087c36 */ /* 0x000fe20008000000 */
[----:B------:R-:W-:Y:S01]  /*c670*/  UIMAD.WIDE.U32 UR8, UR44, UR14, UR8 ;  /* 0x0000000e2c0872a5 */ /* 0x000fe2000f8e0008 */
[----:B------:R-:W-:Y:S01]  /*c680*/  IMAD.SHL.U32 R9, R6, 0x4, RZ ;  /* 0x0000000406097824 */ /* 0x000fe200078e00ff */
[----:B------:R-:W-:Y:S01]  /*c690*/  ULDC.64 UR10, c[0x0][0xaf0] ;  /* 0x0002bc00000a7ab9 */ /* 0x000fe20000000a00 */
[----:B------:R-:W-:Y:S01]  /*c6a0*/  SEL R10, RZ, 0xffffffff, P1 ;  /* 0xffffffffff0a7807 */ /* 0x000fe20000800000 */
[----:B------:R-:W-:Y:S01]  /*c6b0*/  UIMAD UR43, UR43, UR10, URZ ;  /* 0x0000000a2b2b72a4 */ /* 0x000fe2000f8e023f */
[----:B------:R-:W-:Y:S01]  /*c6c0*/  IMAD.MOV.U32 R3, RZ, RZ, R8 ;  /* 0x000000ffff037224 */ /* 0x000fe200078e0008 */
[----:B------:R-:W-:Y:S01]  /*c6d0*/  UIADD3 UR9, UR9, UR4, URZ ;  /* 0x0000000409097290 */ /* 0x000fe2000fffe03f */
[----:B------:R-:W-:Y:S01]  /*c6e0*/  LOP3.LUT R9, R9, 0x4, R4, 0xe2, !PT ;  /* 0x0000000409097812 */ /* 0x000fe200078ee204 */
[----:B------:R-:W-:Y:S01]  /*c6f0*/  UIMAD UR4, UR42, UR11, UR43 ;  /* 0x0000000b2a0472a4 */ /* 0x000fe2000f8e022b */
[----:B------:R-:W-:Y:S01]  /*c700*/  SHF.L.U32 R10, R10, 0x3, RZ ;  /* 0x000000030a0a7819 */ /* 0x000fe200000006ff */
[----:B------:R-:W-:Y:S01]  /*c710*/  UIMAD.WIDE.U32 UR42, UR42, UR10, UR8 ;  /* 0x0000000a2a2a72a5 */ /* 0x000fe2000f8e0008 */
[----:B------:R-:W-:Y:S01]  /*c720*/  VIADD R26, R192, UR45 ;  /* 0x0000002dc01a7c36 */ /* 0x000fe20008000000 */
[----:B------:R-:W-:Y:S01]  /*c730*/  ISETP.GE.AND P2, PT, R194, UR13, PT ;  /* 0x0000000dc2007c0c */ /* 0x000fe2000bf46270 */
[----:B0-----:R-:W-:Y:S01]  /*c740*/  @P0 IMAD.HI.U32 R6, R8, R5, RZ ;  /* 0x0000000508060227 */ /* 0x001fe200078e00ff */
[----:B------:R-:W-:Y:S01]  /*c750*/  UIADD3 UR4, UR43, UR4, URZ ;  /* 0x000000042b047290 */ /* 0x000fe2000fffe03f */
[----:B------:R-:W-:Y:S01]  /*c760*/  LOP3.LUT R10, R10, 0x8, R9, 0xe2, !PT ;  /* 0x000000080a0a7812 */ /* 0x000fe200078ee209 */
[----:B------:R-:W-:Y:S01]  /*c770*/  ULDC.64 UR8, c[0x0][0xae0] ;  /* 0x0002b80000087ab9 */ /* 0x000fe20000000a00 */
[----:B------:R-:W-:Y:S01]  /*c780*/  IMAD.U32 R5, RZ, RZ, UR43 ;  /* 0x0000002bff057e24 */ /* 0x000fe2000f8e00ff */
[----:B------:R-:W-:Y:S01]  /*c790*/  SEL R0, RZ, 0x80, P2 ;  /* 0x00000080ff007807 */ /* 0x000fe20001000000 */
[----:B------:R-:W-:Y:S01]  /*c7a0*/  IMAD.U32 R4, RZ, RZ, UR42 ;  /* 0x0000002aff047e24 */ /* 0x000fe2000f8e00ff */
[----:B------:R-:W-:Y:S01]  /*c7b0*/  BSSY B1, `(.L_x_7722) ;  /* 0x0000042000017945 */ /* 0x000fe20003800000 */
[----:B-1----:R-:W-:Y:S01]  /*c7c0*/  @P0 SHF.R.U32.HI R3, RZ, R7, R6 ;  /* 0x00000007ff030219 */ /* 0x002fe20000011606 */
[----:B------:R-:W-:Y:S01]  /*c7d0*/  IMAD.U32 R5, RZ, RZ, UR4 ;  /* 0x00000004ff057e24 */ /* 0x000fe2000f8e00ff */
[----:B------:R-:W-:-:S02]  /*c7e0*/  ISETP.GE.AND P0, PT, R187, UR13, PT ;  /* 0x0000000dbb007c0c */ /* 0x000fc4000bf06270 */
        /* <DEDUP_REMOVED lines=13> */
[----:B------:R-:W-:Y:S01]  /*c8c0*/  LOP3.LUT R10, R13, 0x10, R10, 0xe2, !PT ;  /* 0x000000100d0a7812 */ /* 0x000fe200078ee20a */
[----:B------:R-:W-:Y:S01]  /*c8d0*/  IMAD.IADD R5, R5, 0x1, R9 ;  /* 0x0000000105057824 */ /* 0x000fe200078e0209 */
[----:B------:R-:W-:Y:S01]  /*c8e0*/  SHF.L.U32 R13, R8, 0x5, RZ ;  /* 0x00000005080d7819 */ /* 0x000fe200000006ff */
[----:B------:R-:W-:-:S02]  /*c8f0*/  IMAD R6, R3, UR8, RZ ;  /* 0x0000000803067c24 */ /* 0x000fc4000f8e02ff */
        /* <DEDUP_REMOVED lines=45> */
.L_x_7723:
[----:B------:R-:W-:Y:S05]  /*cbd0*/  BSYNC B1 ;  /* 0x0000000000017941 */ /* 0x000fea0003800000 */
.L_x_7722:
        /* <DEDUP_REMOVED lines=36> */
.L_x_7718:
[----:B------:R-:W-:Y:S05]  /*ce20*/  BSYNC B0 ;  /* 0x0000000000007941 */ /* 0x000fea0003800000 */
.L_x_7712:
[----:B------:R-:W-:Y:S02]  /*ce30*/  ULDC UR4, c[0x0][0xc3c] ;  /* 0x00030f0000047ab9 */ /* 0x000fe40000000800 */
[----:B------:R-:W-:-:S06]  /*ce40*/  UISETP.GE.AND UP0, UPT, UR7, UR4, UPT ;  /* 0x000000040700728c */ /* 0x000fcc000bf06270 */
[----:B------:R-:W-:-:S13]  /*ce50*/  PLOP3.LUT P0, PT, PT, PT, UP0, 0x80, 0x0 ;  /* 0x000000000000781c */ /* 0x000fda0003f0f008 */
[----:B------:R-:W-:Y:S05]  /*ce60*/  @!P0 BRA `(.L_x_7724) ;  /* 0xffffff4000408947 */ /* 0x000fea000383ffff */
[----:B------:R-:W-:Y:S05]  /*ce70*/  EXIT ;  /* 0x000000000000794d */ /* 0x000fea0003800000 */
.L_x_7659:
        /* <DEDUP_REMOVED lines=16> */
.L_x_7725:
        /* <DEDUP_REMOVED lines=36> */
[----:B------:R-:W-:Y:S01]  /*d1c0*/  IMAD.MOV.U32 R6, RZ, RZ, R3 ;  /* 0x000000ffff067224 */ /* 0x000fe200078e0003 */
[----:B------:R-:W-:Y:S01]  /*d1d0*/  UMOV UR4, URZ ;  /* 0x0000003f00047c82 */ /* 0x000fe20008000000 */
[----:B------:R-:W-:-:S05]  /*d1e0*/  ULDC UR5, c[0x0][0xc38] ;  /* 0x00030e0000057ab9 */ /* 0x000fca0000000800 */
.L_x_7731:
        /* <DEDUP_REMOVED lines=12> */
.L_x_7730:
[----:B------:R-:W-:Y:S05]  /*d2b0*/  BSYNC B0 ;  /* 0x0000000000007941 */ /* 0x000fea0003800000 */
.L_x_7729:
        /* <DEDUP_REMOVED lines=20> */
.L_x_7727:
        /* <DEDUP_REMOVED lines=20> */
.L_x_7732:
        /* <DEDUP_REMOVED lines=34> */
[----:B0-----:R-:W-:-:S06]  /*d760*/  IADD3 R3, R7, 0xffffffe, RZ ;  /* 0x0ffffffe07037810 */ /* 0x001fcc0007ffe0ff */
        /* <DEDUP_REMOVED lines=21> */
[----:B------:R-:W-:-:S03]  /*d8c0*/  IMAD R18, R2, R18, R3 ;  /* 0x0000001202127224 */ /* 0x000fc600078e0203 */
[----:B------:R-:W-:Y:S01]  /*d8d0*/  IADD3 R17, R4, R17, RZ ;  /* 0x0000001104117210 */ /* 0x000fe20007ffe0ff */
[----:B------:R-:W-:Y:S06]  /*d8e0*/  BRA `(.L_x_7733) ;  /* 0x0000000000147947 */ /* 0x000fec0003800000 */
.L_x_7728:
[----:B------:R-:W-:Y:S01]  /*d8f0*/  ULDC UR4, c[0x0][0xc3c] ;  /* 0x00030f0000047ab9 */ /* 0x000fe20000000800 */
[----:B------:R-:W-:Y:S02]  /*d900*/  IMAD.MOV.U32 R17, RZ, RZ, RZ ;  /* 0x000000ffff117224 */ /* 0x000fe400078e00ff */
[----:B------:R-:W-:Y:S02]  /*d910*/  IMAD.U32 R16, RZ, RZ, UR6 ;  /* 0x00000006ff107e24 */ /* 0x000fe4000f8e00ff */
[----:B------:R-:W-:Y:S02]  /*d920*/  IMAD.MOV.U32 R18, RZ, RZ, RZ ;  /* 0x000000ffff127224 */ /* 0x000fe400078e00ff */
[----:B------:R-:W-:-:S07]  /*d930*/  IMAD.U32 R19, RZ, RZ, UR4 ;  /* 0x00000004ff137e24 */ /* 0x000fce000f8e00ff */
.L_x_7733:
[----:B------:R-:W-:-:S13]  /*d940*/  ISETP.NE.AND P0, PT, R5, RZ, PT ;  /* 0x000000ff0500720c */ /* 0x000fda0003f05270 */
[----:B------:R-:W0:Y:S01]  /*d950*/  @!P0 S2R R3, SR_CgaCtaId ;  /* 0x0000000000038919 */ /* 0x000e220000008800 */
[----:B------:R-:W-:-:S04]  /*d960*/  @!P0 MOV R2, 0x400 ;  /* 0x0000040000028802 */ /* 0x000fc80000000f00 */
[----:B0-----:R-:W-:-:S05]  /*d970*/  @!P0 LEA R2, R3, R2, 0x18 ;  /* 0x0000000203028211 */ /* 0x001fca00078ec0ff */
[----:B------:R0:W-:Y:S01]  /*d980*/  @!P0 STS.128 [R2+0x28cd0], R16 ;  /* 0x028cd01002008388 */ /* 0x0001e20000000c00 */
[----:B------:R-:W-:Y:S06]  /*d990*/  BAR.ARV 0x5, 0x180 ;  /* 0x0146000000007b1d */ /* 0x000fec0000002000 */
.L_x_7726:
[----:B------:R2:W-:Y:S01]  /*d9a0*/  STL [R1+0x24], RZ ;  /* 0x000024ff01007387 */ /* 0x0005e20000100800 */
[----:B------:R-:W-:Y:S01]  /*d9b0*/  ULDC UR4, c[0x0][0xc3c] ;  /* 0x00030f0000047ab9 */ /* 0x000fe20000000800 */
[----:B------:R-:W-:Y:S01]  /*d9c0*/  IMAD.MOV.U32 R25, RZ, RZ, 0x1 ;  /* 0x00000001ff197424 */ /* 0x000fe200078e00ff */
[----:B-1----:R-:W-:Y:S02]  /*d9d0*/  ISETP.GE.AND P0, PT, R19, UR4, PT ;  /* 0x0000000413007c0c */ /* 0x002fe4000bf06270 */
[----:B------:R-:W-:-:S11]  /*d9e0*/  MOV R24, RZ ;  /* 0x000000ff00187202 */ /* 0x000fd60000000f00 */
[----:B--2---:R-:W-:Y:S05]  /*d9f0*/  @P0 BRA `(.L_x_7734) ;  /* 0x0000004800740947 */ /* 0x004fea0003800000 */
[----:B------:R-:W1:Y:S01]  /*da00*/  S2UR UR5, SR_CgaCtaId ;  /* 0x00000000000579c3 */ /* 0x000e620000008800 */
[C---:B0-----:R-:W-:Y:S01]  /*da10*/  IMAD.SHL.U32 R2, R0.reuse, 0x8, RZ ;  /* 0x0000000800027824 */ /* 0x041fe200078e00ff */
[----:B------:R-:W-:Y:S01]  /*da20*/  UMOV UR4, 0x400 ;  /* 0x0000040000047882 */ /* 0x000fe20000000000 */
[C---:B------:R-:W-:Y:S01]  /*da30*/  LOP3.LUT R4, R0.reuse, 0x7f, RZ, 0xc0, !PT ;  /* 0x0000007f00047812 */ /* 0x040fe200078ec0ff */
[----:B------:R-:W-:Y:S01]  /*da40*/  IMAD.SHL.U32 R5, R0, 0x10, RZ ;  /* 0x0000001000057824 */ /* 0x000fe200078e00ff */
[----:B------:R0:W-:Y:S01]  /*da50*/  STL [R1+0x24], RZ ;  /* 0x000024ff01007387 */ /* 0x0001e20000100800 */
[C---:B------:R-:W-:Y:S01]  /*da60*/  LOP3.LUT R3, R2.reuse, 0x1f8, RZ, 0xc0, !PT ;  /* 0x000001f802037812 */ /* 0x040fe200078ec0ff */
[----:B------:R-:W-:Y:S01]  /*da70*/  BSSY B8, `(.L_x_7734) ;  /* 0x0000495000087945 */ /* 0x000fe20003800000 */
[----:B------:R-:W-:Y:S01]  /*da80*/  SHF.R.U32.HI R36, RZ, 0x3, R4 ;  /* 0x00000003ff247819 */ /* 0x000fe20000011604 */
[----:B------:R-:W-:Y:S01]  /*da90*/  IMAD.MOV.U32 R25, RZ, RZ, 0x1 ;  /* 0x00000001ff197424 */ /* 0x000fe200078e00ff */
[----:B------:R-:W-:Y:S01]  /*daa0*/  LOP3.LUT R3, R3, 0x38, R0, 0x78, !PT ;  /* 0x0000003803037812 */ /* 0x000fe200078e7800 */
[----:B------:R-:W-:Y:S01]  /*dab0*/  IMAD.MOV.U32 R24, RZ, RZ, RZ ;  /* 0x000000ffff187224 */ /* 0x000fe200078e00ff */
        /* <DEDUP_REMOVED lines=13> */
[----:B------:R-:W-:-:S04]  /*db90*/  LOP3.LUT R2, R0, 0x1c0, RZ, 0xfc, !PT ;  /* 0x000001c000027812 */ /* 0x000fc800078efcff */
[----:B------:R-:W-:-:S05]  /*dba0*/  LEA R0, R33, R23, 0x1 ;  /* 0x0000001721007211 */ /* 0x000fca00078e08ff */
[----:B------:R0:W-:Y:S02]  /*dbb0*/  STL [R1+0x2c], R0 ;  /* 0x00002c0001007387 */ /* 0x0001e40000100800 */
.L_x_7795:
[----:B-1----:R-:W1:Y:S02]  /*dbc0*/  LDC.64 R30, c[0x0][0xc88] ;  /* 0x00032200ff1e7b82 */ /* 0x002e640000000a00 */
[----:B-1----:R-:W-:-:S06]  /*dbd0*/  IMAD.WIDE R30, R19, 0x4, R30 ;  /* 0x00000004131e7825 */ /* 0x002fcc00078e021e */
[----:B------:R1:W0:Y:S01]  /*dbe0*/  LDG.E R30, desc[UR50][R30.64] ;  /* 0x000000321e1e7981 */ /* 0x000222000c1e1900 */
[----:B------:R-:W-:Y:S05]  /*dbf0*/  YIELD ;  /* 0x0000000000007946 */ /* 0x000fea0003800000 */
[----:B------:R-:W-:Y:S01]  /*dc00*/  ULDC.64 UR4, c[0x0][0xa28] ;  /* 0x00028a0000047ab9 */ /* 0x000fe20000000a00 */
[----:B------:R-:W-:Y:S01]  /*dc10*/  ULDC.64 UR6, c[0x0][0xa18] ;  /* 0x0002860000067ab9 */ /* 0x000fe20000000a00 */
[----:B------:R-:W-:Y:S01]  /*dc20*/  ISETP.NE.U32.AND P0, PT, RZ, UR4, PT ;  /* 0x00000004ff007c0c */ /* 0x000fe2000bf05070 */
[----:B-1----:R-:W-:-:S03]  /*dc30*/  IMAD.MOV.U32 R31, RZ, RZ, RZ ;  /* 0x000000ffff1f7224 */ /* 0x002fc600078e00ff */
[----:B------:R-:W-:Y:S01]  /*dc40*/  ISETP.NE.AND.EX P0, PT, RZ, UR5, PT, P0 ;  /* 0x00000005ff007c0c */ /* 0x000fe2000bf05300 */
[----:B------:R-:W-:Y:S01]  /*dc50*/  IMAD.MOV.U32 R37, RZ, RZ, RZ ;  /* 0x000000ffff257224 */ /* 0x000fe200078e00ff */
[----:B0-----:R-:W-:-:S11]  /*dc60*/  SHF.R.S32.HI R0, RZ, 0x1f, R30 ;  /* 0x0000001fff007819 */ /* 0x001fd6000001141e */
        /* <DEDUP_REMOVED lines=19> */
[----:B--2---:R-:W2:Y:S01]  /*dda0*/  @P0 LDG.E R4, desc[UR50][R4.64] ;  /* 0x0000003204040981 */ /* 0x004ea2000c1e1900 */
[----:B------:R-:W-:-:S03]  /*ddb0*/  UISETP.NE.U32.AND UP0, UPT, UR4, URZ, UPT ;  /* 0x0000003f0400728c */ /* 0x000fc6000bf05070 */
[----:B------:R-:W-:Y:S01]  /*ddc0*/  ULDC UR4, c[0x0][0x424] ;  /* 0x0001090000047ab9 */ /* 0x000fe20000000800 */
[----:B------:R-:W-:-:S03]  /*ddd0*/  UISETP.NE.AND.EX UP0, UPT, UR5, URZ, UPT, UP0 ;  /* 0x0000003f0500728c */ /* 0x000fc6000bf05300 */
[----:B------:R-:W-:Y:S01]  /*dde0*/  ULDC UR5, c[0x0][0x2f0] ;  /* 0x0000bc0000057ab9 */ /* 0x000fe20000000800 */
[----:B------:R-:W-:-:S04]  /*ddf0*/  USEL UR4, UR4, 0x1, UP0 ;  /* 0x0000000104047887 */ /* 0x000fc80008000000 */
[----:B------:R-:W-:-:S06]  /*de00*/  UIMAD UR4, UR4, UR5, URZ ;  /* 0x00000005040472a4 */ /* 0x000fcc000f8e023f */
[----:B0-----:R-:W-:Y:S01]  /*de10*/  IMAD.U32 R0, RZ, RZ, UR4 ;  /* 0x00000004ff007e24 */ /* 0x001fe2000f8e00ff */
[----:B--2---:R1:W-:Y:S01]  /*de20*/  @P0 STL [R1], R4 ;  /* 0x0000000401000387 */ /* 0x0043e20000100800 */
[----:B---34-:R-:W-:Y:S05]  /*de30*/  @P0 BRA `(.L_x_7735) ;  /* 0x0000000000200947 */ /* 0x018fea0003800000 */
[----:B------:R-:W-:Y:S02]  /*de40*/  ULDC UR4, c[0x0][0x288] ;  /* 0x0000a20000047ab9 */ /* 0x000fe40000000800 */
[----:B-1----:R-:W-:-:S05]  /*de50*/  IMAD.U32 R4, RZ, RZ, UR4 ;  /* 0x00000004ff047e24 */ /* 0x002fca000f8e00ff */
[----:B------:R0:W-:Y:S01]  /*de60*/  STL [R1], R4 ;  /* 0x0000000401007387 */ /* 0x0001e20000100800 */
[----:B------:R-:W-:Y:S05]  /*de70*/  @!P2 BRA `(.L_x_7735) ;  /* 0x000000000010a947 */ /* 0x000fea0003800000 */
[----:B------:R-:W2:Y:S04]  /*de80*/  LDG.E R5, desc[UR50][R2.64] ;  /* 0x0000003202057981 */ /* 0x000ea8000c1e1900 */
[----:B0-----:R-:W2:Y:S02]  /*de90*/  LDG.E R4, desc[UR50][R2.64+0x4] ;  /* 0x0000043202047981 */ /* 0x001ea4000c1e1900 */
[----:B--2---:R-:W-:-:S05]  /*dea0*/  IADD3 R2, -R5, R4, RZ ;  /* 0x0000000405027210 */ /* 0x004fca0007ffe1ff */
[----:B------:R2:W-:Y:S02]  /*deb0*/  STL [R1], R2 ;  /* 0x0000000201007387 */ /* 0x0005e40000100800 */
.L_x_7735:
[----:B------:R-:W-:Y:S01]  /*dec0*/  ULDC.64 UR4, c[0x0][0xa20] ;  /* 0x0002880000047ab9 */ /* 0x000fe20000000a00 */
[----:B------:R-:W-:Y:S01]  /*ded0*/  IMAD.MOV.U32 R28, RZ, RZ, R30 ;  /* 0x000000ffff1c7224 */ /* 0x000fe200078e001e */
[----:B------:R-:W-:-:S04]  /*dee0*/  ISETP.NE.U32.AND P0, PT, RZ, UR4, PT ;  /* 0x00000004ff007c0c */ /* 0x000fc8000bf05070 */
[----:B------:R-:W-:-:S13]  /*def0*/  ISETP.NE.AND.EX P0, PT, RZ, UR5, PT, P0 ;  /* 0x00000005ff007c0c */ /* 0x000fda000bf05300 */
[----:B------:R-:W-:Y:S05]  /*df00*/  @!P0 BRA `(.L_x_7736) ;  /* 0x0000000000108947 */ /* 0x000fea0003800000 */
[----:B-12---:R-:W-:-:S04]  /*df10*/  IADD3 R2, P0, R26, UR4, RZ ;  /* 0x000000041a027c10 */ /* 0x006fc8000ff1e0ff */
[----:B------:R-:W-:-:S05]  /*df20*/  IADD3.X R3, R27, UR5, RZ, P0, !PT ;  /* 0x000000051b037c10 */ /* 0x000fca00087fe4ff */
[----:B------:R1:W5:Y:S01]  /*df30*/  LDG.E R0, desc[UR50][R2.64] ;  /* 0x0000003202007981 */ /* 0x000362000c1e1900 */
[----:B------:R-:W-:Y:S05]  /*df40*/  BRA `(.L_x_7737) ;  /* 0x0000000000247947 */ /* 0x000fea0003800000 */
.L_x_7736:
[----:B------:R-:W-:Y:S02]  /*df50*/  ULDC.64 UR4, c[0x0][0xa08] ;  /* 0x0002820000047ab9 */ /* 0x000fe40000000a00 */
[----:B------:R-:W-:-:S04]  /*df60*/  ISETP.NE.U32.AND P0, PT, RZ, UR4, PT ;  /* 0x00000004ff007c0c */ /* 0x000fc8000bf05070 */
[----:B------:R-:W-:-:S13]  /*df70*/  ISETP.NE.AND.EX P0, PT, RZ, UR5, PT, P0 ;  /* 0x00000005ff007c0c */ /* 0x000fda000bf05300 */
[----:B------:R-:W-:Y:S05]  /*df80*/  @!P0 BRA `(.L_x_7737) ;  /* 0x0000000000148947 */ /* 0x000fea0003800000 */
[----:B-12---:R-:W1:Y:S02]  /*df90*/  LDC.64 R2, c[0x0][0xa08] ;  /* 0x00028200ff027b82 */ /* 0x006e640000000a00 */
[----:B-1----:R-:W-:-:S05]  /*dfa0*/  IMAD.WIDE R2, R28, 0x4, R2 ;  /* 0x000000041c027825 */ /* 0x002fca00078e0202 */
[----:B------:R-:W2:Y:S04]  /*dfb0*/  LDG.E R0, desc[UR50][R2.64] ;  /* 0x0000003202007981 */ /* 0x000ea8000c1e1900 */
[----:B------:R-:W2:Y:S02]  /*dfc0*/  LDG.E R5, desc[UR50][R2.64+0x4] ;  /* 0x0000043202057981 */ /* 0x000ea4000c1e1900 */
[----:B--2---:R-:W-:-:S07]  /*dfd0*/  IMAD.IADD R0, R5, 0x1, -R0 ;  /* 0x0000000105007824 */ /* 0x004fce00078e0a00 */
.L_x_7737:
[----:B------:R-:W3:Y:S01]  /*dfe0*/  LDL R6, [R1] ;  /* 0x0000000001067983 */ /* 0x000ee20000100800 */
[----:B-12---:R-:W1:Y:S01]  /*dff0*/  LDC R2, c[0x0][0x448] ;  /* 0x00011200ff027b82 */ /* 0x006e620000000800 */
[----:B-----5:R-:W-:Y:S01]  /*e000*/  IMAD.IADD R29, R0, 0x1, -R31 ;  /* 0x00000001001d7824 */ /* 0x020fe200078e0a1f */
[----:B------:R-:W-:Y:S01]  /*e010*/  LOP3.LUT R22, R22, 0xfffffdff, RZ, 0xc0, !PT ;  /* 0xfffffdff16167812 */ /* 0x000fe200078ec0ff */
[----:B------:R-:W-:Y:S01]  /*e020*/  BSSY B7, `(.L_x_7738) ;  /* 0x0000378000077945 */ /* 0x000fe20003800000 */
[----:B-1----:R-:W-:Y:S01]  /*e030*/  ISETP.NE.AND P0, PT, R2, 0x1, PT ;  /* 0x000000010200780c */ /* 0x002fe20003f05270 */
[----:B------:R-:W-:-:S04]  /*e040*/  IMAD.SHL.U32 R2, R17, 0x40, RZ ;  /* 0x0000004011027824 */ /* 0x000fc800078e00ff */
[----:B------:R-:W-:-:S08]  /*e050*/  VIADD R2, R2, 0x3f ;  /* 0x0000003f02027836 */ /* 0x000fd00000000000 */
[----:B------:R-:W0:Y:S01]  /*e060*/  @P0 LDC R5, c[0x0][0x44c] ;  /* 0x00011300ff050b82 */ /* 0x000e220000000800 */
[----:B------:R-:W-:-:S07]  /*e070*/  @P0 LOP3.LUT R22, R22, 0x200, RZ, 0xfc, !PT ;  /* 0x0000020016160812 */ /* 0x000fce00078efcff */
[----:B------:R-:W1:Y:S01]  /*e080*/  @P0 LDC R3, c[0x0][0x450] ;  /* 0x00011400ff030b82 */ /* 0x000e620000000800 */
[----:B0-----:R-:W-:-:S05]  /*e090*/  @P0 IMAD.HI.U32 R4, R2, R5, RZ ;  /* 0x0000000502040227 */ /* 0x001fca00078e00ff */
[----:B-1----:R-:W-:Y:S02]  /*e0a0*/  @P0 SHF.R.U32.HI R2, RZ, R3, R4 ;  /* 0x00000003ff020219 */ /* 0x002fe40000011604 */
[----:B---3--:R-:W-:-:S04]  /*e0b0*/  IADD3 R3, R29, 0x40, -R6 ;  /* 0x000000401d037810 */ /* 0x008fc80007ffe806 */
[----:B------:R-:W-:-:S04]  /*e0c0*/  IADD3 R2, R3, R2, RZ ;  /* 0x0000000203027210 */ /* 0x000fc80007ffe0ff */
[----:B------:R-:W-:-:S04]  /*e0d0*/  SHF.R.S32.HI R3, RZ, 0x1f, R2 ;  /* 0x0000001fff037819 */ /* 0x000fc80000011402 */
[----:B------:R-:W-:Y:S01]  /*e0e0*/  LEA.HI R0, R3, R2, RZ, 0x6 ;  /* 0x0000000203007211 */ /* 0x000fe200078f30ff */
[----:B------:R-:W-:-:S03]  /*e0f0*/  VIADD R2, R29, 0x3f ;  /* 0x0000003f1d027836 */ /* 0x000fc60000000000 */
[----:B------:R-:W-:Y:S02]  /*e100*/  SHF.R.S32.HI R0, RZ, 0x6, R0 ;  /* 0x00000006ff007819 */ /* 0x000fe40000011400 */
[----:B------:R-:W-:-:S04]  /*e110*/  SHF.R.S32.HI R3, RZ, 0x1f, R2 ;  /* 0x0000001fff037819 */ /* 0x000fc80000011402 */
[----:B------:R-:W-:-:S04]  /*e120*/  LEA.HI R3, R3, R2, RZ, 0x6 ;  /* 0x0000000203037211 */ /* 0x000fc800078f30ff */
[----:B------:R-:W-:-:S04]  /*e130*/  SHF.R.S32.HI R3, RZ, 0x6, R3 ;  /* 0x00000006ff037819 */ /* 0x000fc80000011403 */
        /* <DEDUP_REMOVED lines=21> */
.L_x_7739:
        /* <DEDUP_REMOVED lines=20> */
.L_x_7742:
[----:B------:R-:W-:Y:S05]  /*e3d0*/  BSYNC B6 ;  /* 0x0000000000067941 */ /* 0x000fea0003800000 */
.L_x_7741:
        /* <DEDUP_REMOVED lines=20> */
.L_x_7745:
        /* <DEDUP_REMOVED lines=15> */
.L_x_7744:
[----:B------:R-:W-:Y:S05]  /*e610*/  BSYNC B6 ;  /* 0x0000000000067941 */ /* 0x000fea0003800000 */
.L_x_7743:
[----:B------:R-:W0:Y:S01]  /*e620*/  S2R R20, SR_TID.X ;  /* 0x0000000000147919 */ /* 0x000e220000002100 */
[----:B------:R-:W-:Y:S01]  /*e630*/  ULDC.64 UR4, c[0x0][0x9f8] ;  /* 0x00027e0000047ab9 */ /* 0x000fe20000000a00 */
[----:B------:R-:W1:Y:S01]  /*e640*/  LDC R10, c[0x0][0x430] ;  /* 0x00010c00ff0a7b82 */ /* 0x000e620000000800 */
[----:B------:R-:W-:-:S04]  /*e650*/  ISETP.NE.U32.AND P0, PT, RZ, UR4, PT ;  /* 0x00000004ff007c0c */ /* 0x000fc8000bf05070 */
[----:B------:R-:W-:-:S13]  /*e660*/  ISETP.NE.AND.EX P0, PT, RZ, UR5, PT, P0 ;  /* 0x00000005ff007c0c */ /* 0x000fda000bf05300 */
[----:B------:R-:W-:Y:S01]  /*e670*/  @P0 IADD3 R26, P1, R26, UR4, RZ ;  /* 0x000000041a1a0c10 */ /* 0x000fe2000ff3e0ff */
[----:B------:R-:W-:-:S03]  /*e680*/  ULDC UR4, c[0x0][0x320] ;  /* 0x0000c80000047ab9 */ /* 0x000fc60000000800 */
[----:B------:R-:W-:-:S05]  /*e690*/  @P0 IADD3.X R27, R27, UR5, RZ, P1, !PT ;  /* 0x000000051b1b0c10 */ /* 0x000fca0008ffe4ff */
[----:B------:R2:W5:Y:S01]  /*e6a0*/  @P0 LDG.E R28, desc[UR50][R26.64] ;  /* 0x000000321a1c0981 */ /* 0x000562000c1e1900 */
[----:B------:R-:W-:Y:S01]  /*e6b0*/  LOP3.LUT R22, R22, 0xffffffbf, RZ, 0xc0, !PT ;  /* 0xffffffbf16167812 */ /* 0x000fe200078ec0ff */
[----:B------:R-:W-:Y:S01]  /*e6c0*/  UMOV UR5, 0xffffffff ;  /* 0xffffffff00057882 */ /* 0x000fe20000000000 */
[----:B0-----:R-:W-:Y:S01]  /*e6d0*/  IMAD.SHL.U32 R20, R20, 0x8, RZ ;  /* 0x0000000814147824 */ /* 0x001fe200078e00ff */
[----:B------:R-:W0:Y:S01]  /*e6e0*/  S2R R2, SR_TID.X ;  /* 0x0000000000027919 */ /* 0x000e220000002100 */
[----:B------:R-:W-:-:S03]  /*e6f0*/  LEA R0, R34, 0xffffffc0, 0x6 ;  /* 0xffffffc022007811 */ /* 0x000fc600078e30ff */
[----:B------:R-:W-:-:S04]  /*e700*/  LOP3.LUT R20, R20, 0x38, RZ, 0xc0, !PT ;  /* 0x0000003814147812 */ /* 0x000fc800078ec0ff */
[C---:B------:R-:W-:Y:S02]  /*e710*/  LOP3.LUT R32, R20.reuse, 0x180, RZ, 0xfc, !PT ;  /* 0x0000018014207812 */ /* 0x040fe400078efcff */
[C---:B------:R-:W-:Y:S02]  /*e720*/  LOP3.LUT R21, R20.reuse, 0x40, RZ, 0xfc, !PT ;  /* 0x0000004014157812 */ /* 0x040fe400078efcff */
[----:B------:R-:W-:Y:S02]  /*e730*/  LOP3.LUT R20, R20, 0x1c0, RZ, 0xfc, !PT ;  /* 0x000001c014147812 */ /* 0x000fe400078efcff */
[----:B------:R-:W-:Y:S02]  /*e740*/  ISETP.GE.AND P3, PT, R21, UR4, PT ;  /* 0x0000000415007c0c */ /* 0x000fe4000bf66270 */
[----:B------:R-:W-:Y:S02]  /*e750*/  ISETP.GE.AND P0, PT, R20, UR4, PT ;  /* 0x0000000414007c0c */ /* 0x000fe4000bf06270 */
[----:B------:R-:W3:Y:S01]  /*e760*/  S2R R20, SR_TID.X ;  /* 0x0000000000147919 */ /* 0x000ee20000002100 */
[----:B------:R-:W-:-:S02]  /*e770*/  ISETP.GE.AND P1, PT, R32, UR4, PT ;  /* 0x0000000420007c0c */ /* 0x000fc4000bf26270 */
[----:B------:R-:W-:Y:S02]  /*e780*/  SEL R8, RZ, 0x80, P0 ;  /* 0x00000080ff087807 */ /* 0x000fe40000000000 */
[----:B------:R-:W-:-:S04]  /*e790*/  SEL R6, RZ, 0x40, P1 ;  /* 0x00000040ff067807 */ /* 0x000fc80000800000 */
[----:B------:R-:W-:-:S04]  /*e7a0*/  @P3 LOP3.LUT R22, R22, 0x40, RZ, 0xfc, !PT ;  /* 0x0000004016163812 */ /* 0x000fc800078efcff */
[----:B------:R-:W-:Y:S01]  /*e7b0*/  LOP3.LUT R22, R22, 0xffffff7f, RZ, 0xc0, !PT ;  /* 0xffffff7f16167812 */ /* 0x000fe200078ec0ff */
[----:B0-----:R-:W-:-:S05]  /*e7c0*/  IMAD.SHL.U32 R2, R2, 0x8, RZ ;  /* 0x0000000802027824 */ /* 0x001fca00078e00ff */
[----:B------:R-:W-:-:S04]  /*e7d0*/  LOP3.LUT R2, R2, 0x38, RZ, 0xc0, !PT ;  /* 0x0000003802027812 */ /* 0x000fc800078ec0ff */
[----:B------:R-:W-:Y:S01]  /*e7e0*/  ISETP.GE.AND P2, PT, R2, UR4, PT ;  /* 0x0000000402007c0c */ /* 0x000fe2000bf46270 */
[----:B---3--:R-:W-:-:S12]  /*e7f0*/  IMAD.SHL.U32 R20, R20, 0x8, RZ ;  /* 0x0000000814147824 */ /* 0x008fd800078e00ff */
[----:B------:R-:W-:Y:S02]  /*e800*/  @P2 LOP3.LUT R22, R22, 0x80, RZ, 0xfc, !PT ;  /* 0x0000008016162812 */ /* 0x000fe400078efcff */
[----:B------:R-:W-:Y:S02]  /*e810*/  LOP3.LUT R20, R20, 0x38, RZ, 0xc0, !PT ;  /* 0x0000003814147812 */ /* 0x000fe400078ec0ff */
[----:B------:R-:W-:Y:S02]  /*e820*/  LOP3.LUT R22, R22, 0xffffffdf, RZ, 0xc0, !PT ;  /* 0xffffffdf16167812 */ /* 0x000fe400078ec0ff */
[----:B------:R-:W-:Y:S02]  /*e830*/  LOP3.LUT R21, R20, 0x80, RZ, 0xfc, !PT ;  /* 0x0000008014157812 */ /* 0x000fe400078efcff */
[----:B------:R-:W0:Y:S02]  /*e840*/  S2R R20, SR_TID.X ;  /* 0x0000000000147919 */ /* 0x000e240000002100 */
[----:B------:R-:W-:-:S13]  /*e850*/  ISETP.GE.AND P5, PT, R21, UR4, PT ;  /* 0x0000000415007c0c */ /* 0x000fda000bfa6270 */
[----:B------:R-:W-:-:S04]  /*e860*/  @P5 LOP3.LUT R22, R22, 0x20, RZ, 0xfc, !PT ;  /* 0x0000002016165812 */ /* 0x000fc800078efcff */
[----:B------:R-:W-:Y:S01]  /*e870*/  LOP3.LUT R22, R22, 0xffffffef, RZ, 0xc0, !PT ;  /* 0xffffffef16167812 */ /* 0x000fe200078ec0ff */
[----:B0-----:R-:W-:-:S05]  /*e880*/  IMAD.SHL.U32 R20, R20, 0x8, RZ ;  /* 0x0000000814147824 */ /* 0x001fca00078e00ff */
[----:B------:R-:W-:-:S04]  /*e890*/  LOP3.LUT R20, R20, 0x38, RZ, 0xc0, !PT ;  /* 0x0000003814147812 */ /* 0x000fc800078ec0ff */
[----:B------:R-:W-:Y:S02]  /*e8a0*/  LOP3.LUT R21, R20, 0xc0, RZ, 0xfc, !PT ;  /* 0x000000c014157812 */ /* 0x000fe400078efcff */
[----:B------:R-:W0:Y:S02]  /*e8b0*/  S2R R20, SR_TID.X ;  /* 0x0000000000147919 */ /* 0x000e240000002100 */
[----:B------:R-:W-:Y:S02]  /*e8c0*/  ISETP.GE.AND P4, PT, R21, UR4, PT ;  /* 0x0000000415007c0c */ /* 0x000fe4000bf86270 */
[C---:B------:R-:W-:Y:S02]  /*e8d0*/  LOP3.LUT R21, R2.reuse, 0x100, RZ, 0xfc, !PT ;  /* 0x0000010002157812 */ /* 0x040fe400078efcff */
[----:B------:R-:W-:Y:S02]  /*e8e0*/  LOP3.LUT R2, R2, 0x140, RZ, 0xfc, !PT ;  /* 0x0000014002027812 */ /* 0x000fe400078efcff */
[----:B------:R-:W-:-:S02]  /*e8f0*/  ISETP.GE.AND P3, PT, R21, UR4, PT ;  /* 0x0000000415007c0c */ /* 0x000fc4000bf66270 */
[----:B------:R-:W-:-:S05]  /*e900*/  ISETP.GE.AND P2, PT, R2, UR4, PT ;  /* 0x0000000402007c0c */ /* 0x000fca000bf46270 */
[----:B------:R-:W-:-:S04]  /*e910*/  @P4 LOP3.LUT R22, R22, 0x10, RZ, 0xfc, !PT ;  /* 0x0000001016164812 */ /* 0x000fc800078efcff */
[----:B------:R-:W-:-:S04]  /*e920*/  LOP3.LUT R22, R22, 0xfffffffb, RZ, 0xc0, !PT ;  /* 0xfffffffb16167812 */ /* 0x000fc800078ec0ff */
[----:B------:R-:W-:-:S04]  /*e930*/  @P2 LOP3.LUT R22, R22, 0x4, RZ, 0xfc, !PT ;  /* 0x0000000416162812 */ /* 0x000fc800078efcff */
[----:B------:R-:W-:-:S04]  /*e940*/  LOP3.LUT R22, R22, 0xfffffff7, RZ, 0xc0, !PT ;  /* 0xfffffff716167812 */ /* 0x000fc800078ec0ff */
[----:B------:R-:W-:Y:S01]  /*e950*/  @P3 LOP3.LUT R22, R22, 0x8, RZ, 0xfc, !PT ;  /* 0x0000000816163812 */ /* 0x000fe200078efcff */
[----:B0-----:R-:W-:-:S05]  /*e960*/  IMAD.SHL.U32 R20, R20, 0x10, RZ ;  /* 0x0000001014147824 */ /* 0x001fca00078e00ff */
[----:B------:R-:W-:-:S04]  /*e970*/  LOP3.LUT R20, R36, 0x70, R20, 0xf8, !PT ;  /* 0x0000007024147812 */ /* 0x000fc800078ef814 */
[----:B------:R-:W-:Y:S01]  /*e980*/  IADD3 R35, R20, R0, RZ ;  /* 0x0000000014237210 */ /* 0x000fe20007ffe0ff */
[----:B-12---:R-:W-:Y:S06]  /*e990*/  BRA.DIV UR5, `(.L_x_7746) ;  /* 0x0000004205447947 */ /* 0x006fec000b800000 */
.L_x_7813:
        /* <DEDUP_REMOVED lines=38> */
[----:B------:R-:W-:Y:S01]  /*ec00*/  LOP3.LUT R2, R4, R2, R3, 0xfe, !PT ;  /* 0x0000000204027212 */ /* 0x000fe200078efe03 */
[----:B------:R-:W-:-:S03]  /*ec10*/  IMAD.U32 R3, RZ, RZ, UR36 ;  /* 0x00000024ff037e24 */ /* 0x000fc6000f8e00ff */
[----:B------:R-:W-:Y:S01]  /*ec20*/  LOP3.LUT R6, R2, R6, RZ, 0xfc, !PT ;  /* 0x0000000602067212 */ /* 0x000fe200078efcff */
[----:B------:R-:W-:Y:S01]  /*ec30*/  IMAD.MOV R2, RZ, RZ, -R7 ;  /* 0x000000ffff027224 */ /* 0x000fe200078e0a07 */
[----:B------:R-:W-:-:S03]  /*ec40*/  ISETP.NE.AND P0, PT, R3, 0x3, PT ;  /* 0x000000030300780c */ /* 0x000fc60003f05270 */
[----:B------:R-:W-:Y:S01]  /*ec50*/  IMAD R35, R10, R2, R35 ;  /* 0x000000020a237224 */ /* 0x000fe200078e0223 */
[----:B------:R-:W-:Y:S01]  /*ec60*/  LOP3.LUT R2, R6, R8, RZ, 0xfc, !PT ;  /* 0x0000000806027212 */ /* 0x000fe200078efcff */
[----:B------:R0:W-:Y:S04]  /*ec70*/  STL [R1+0x28], R6 ;  /* 0x0000280601007387 */ /* 0x0001e80000100800 */
[----:B------:R0:W-:Y:S04]  /*ec80*/  STL [R1+0x4], R2 ;  /* 0x0000040201007387 */ /* 0x0001e80000100800 */
[----:B------:R-:W-:-:S04]  /*ec90*/  @P0 LOP3.LUT R22, R22, 0x400, RZ, 0xfc, !PT ;  /* 0x0000040016160812 */ /* 0x000fc800078efcff */
[----:B------:R-:W-:-:S04]  /*eca0*/  LOP3.LUT R22, R22, 0xfffffffe, RZ, 0xc0, !PT ;  /* 0xfffffffe16167812 */ /* 0x000fc800078ec0ff */
[----:B------:R-:W-:Y:S01]  /*ecb0*/  @P1 LOP3.LUT R22, R22, 0x1, RZ, 0xfc, !PT ;  /* 0x0000000116161812 */ /* 0x000fe200078efcff */
[----:B0-----:R-:W-:Y:S06]  /*ecc0*/  @!P0 BRA `(.L_x_7747) ;  /* 0x0000000000048947 */ /* 0x001fec0003800000 */
[----:B------:R-:W-:Y:S01]  /*ecd0*/  BPT.TRAP 0x1 ;  /* 0x000000040000795c */ /* 0x000fe20000300000 */
.L_x_7747:
[----:B------:R-:W-:Y:S01]  /*ece0*/  IADD3 R29, -R36, R29, -R0 ;  /* 0x0000001d241d7210 */ /* 0x000fe20007ffe900 */
[----:B------:R-:W-:Y:S01]  /*ecf0*/  IMAD R27, R24, 0x8, R23 ;  /* 0x00000008181b7824 */ /* 0x000fe200078e0217 */
[----:B------:R-:W-:Y:S01]  /*ed00*/  SHF.L.U32 R0, R25, 0x1f, RZ ;  /* 0x0000001f19007819 */ /* 0x000fe200000006ff */
[----:B------:R-:W-:Y:S03]  /*ed10*/  BSSY B0, `(.L_x_7748) ;  /* 0x0000003000007945 */ /* 0x000fe60003800000 */
[----:B------:R-:W0:Y:S02]  /*ed20*/  SYNCS.PHASECHK.TRANS64.TRYWAIT P0, [R27+URZ+0x28c40], R0 ;  /* 0x028c40001b0075a7 */ /* 0x000e24000800017f */
[----:B0-----:R-:W-:Y:S05]  /*ed30*/  @!P0 BRA `(.L_x_7749) ;  /* 0x0000003c00908947 */ /* 0x001fea0003800000 */
.L_x_7814:
[----:B------:R-:W-:Y:S05]  /*ed40*/  BSYNC B0 ;  /* 0x0000000000007941 */ /* 0x000fea0003800000 */
.L_x_7748:
[----:B------:R-:W1:Y:S01]  /*ed50*/  S2R R7, SR_TID.X ;  /* 0x0000000000077919 */ /* 0x000e620000002100 */
[----:B0-----:R-:W-:Y:S01]  /*ed60*/  SHF.R.S32.HI R0, RZ, 0x1f, R35 ;  /* 0x0000001fff007819 */ /* 0x001fe20000011423 */
[----:B------:R-:W-:Y:S01]  /*ed70*/  ULDC.64 UR4, c[0x0][0x300] ;  /* 0x0000c00000047ab9 */ /* 0x000fe20000000a00 */
[----:B-----5:R-:W-:Y:S01]  /*ed80*/  SHF.R.S32.HI R4, RZ, 0x1f, R34 ;  /* 0x0000001fff047819 */ /* 0x020fe20000011422 */
[----:B------:R-:W-:Y:S01]  /*ed90*/  IMAD.WIDE.U32 R2, R35, UR4, RZ ;  /* 0x0000000423027c25 */ /* 0x000fe2000f8e00ff */
[----:B------:R-:W-:Y:S01]  /*eda0*/  LOP3.LUT R22, R22, 0xfffffffd, RZ, 0xc0, !PT ;  /* 0xfffffffd16167812 */ /* 0x000fe200078ec0ff */
[----:B------:R0:W-:Y:S02]  /*edb0*/  STL [R1+0x1c], R0 ;  /* 0x00001c0001007387 */ /* 0x0001e40000100800 */
[----:B------:R-:W-:Y:S02]  /*edc0*/  IMAD R5, R24, 0x1000, R33 ;  /* 0x0000100018057824 */ /* 0x000fe400078e0221 */
[----:B------:R2:W-:Y:S01]  /*edd0*/  STL [R1+0x20], R4 ;  /* 0x0000200401007387 */ /* 0x0005e20000100800 */
[----:B0-----:R-:W-:-:S04]  /*ede0*/  IMAD R0, R0, UR4, RZ ;  /* 0x0000000400007c24 */ /* 0x001fc8000f8e02ff */
[----:B------:R-:W-:Y:S01]  /*edf0*/  IMAD R0, R35, UR5, R0 ;  /* 0x0000000523007c24 */ /* 0x000fe2000f8e0200 */
[----:B------:R-:W-:-:S03]  /*ee00*/  ULDC.64 UR4, c[0x0][0x310] ;  /* 0x0000c40000047ab9 */ /* 0x000fc60000000a00 */
[----:B------:R-:W-:Y:S02]  /*ee10*/  IMAD.IADD R3, R3, 0x1, R0 ;  /* 0x0000000103037824 */ /* 0x000fe400078e0200 */
[----:B------:R-:W-:Y:S02]  /*ee20*/  IMAD R0, R4, UR4, RZ ;  /* 0x0000000404007c24 */ /* 0x000fe4000f8e02ff */
[----:B------:R-:W-:-:S04]  /*ee30*/  IMAD.WIDE.U32 R2, R34, UR4, R2 ;  /* 0x0000000422027c25 */ /* 0x000fc8000f8e0002 */
[----:B------:R-:W-:Y:S01]  /*ee40*/  IMAD R0, R34, UR5, R0 ;  /* 0x0000000522007c24 */ /* 0x000fe2000f8e0200 */
[----:B------:R-:W-:Y:S01]  /*ee50*/  ULDC.64 UR4, c[0x0][0x308] ;  /* 0x0000c20000047ab9 */ /* 0x000fe20000000a00 */
[----:B-1----:R-:W-:Y:S02]  /*ee60*/  IMAD.SHL.U32 R7, R7, 0x8, RZ ;  /* 0x0000000807077824 */ /* 0x002fe400078e00ff */
[----:B------:R-:W-:Y:S02]  /*ee70*/  IMAD.IADD R3, R3, 0x1, R0 ;  /* 0x0000000103037824 */ /* 0x000fe400078e0200 */
[----:B------:R-:W-:Y:S01]  /*ee80*/  IMAD R0, R26, UR4, RZ ;  /* 0x000000041a007c24 */ /* 0x000fe2000f8e02ff */
[----:B------:R-:W-:Y:S01]  /*ee90*/  LOP3.LUT R7, R7, 0x38, RZ, 0xc0, !PT ;  /* 0x0000003807077812 */ /* 0x000fe200078ec0ff */
[----:B------:R-:W-:-:S04]  /*eea0*/  IMAD.WIDE.U32 R2, R18, UR4, R2 ;  /* 0x0000000412027c25 */ /* 0x000fc8000f8e0002 */
[----:B------:R-:W-:Y:S01]  /*eeb0*/  IMAD R0, R18, UR5, R0 ;  /* 0x0000000512007c24 */ /* 0x000fe2000f8e0200 */
[----:B------:R-:W-:-:S04]  /*eec0*/  ULDC.64 UR4, c[0x0][0x2e8] ;  /* 0x0000ba0000047ab9 */ /* 0x000fc80000000a00 */
[----:B--2---:R-:W-:Y:S02]  /*eed0*/  IADD3 R4, R3, R0, RZ ;  /* 0x0000000003047210 */ /* 0x004fe40007ffe0ff */
        /* <DEDUP_REMOVED lines=40> */
.L_x_7824:
        /* <DEDUP_REMOVED lines=10> */
.L_x_7751:
        /* <DEDUP_REMOVED lines=11> */
.L_x_7752:
[----:B------:R1:W5:Y:S01]  /*f2b0*/  LDL.LU R0, [R1+0xc] ;  /* 0x00000c0001007983 */ /* 0x0003620000300800 */
[----:B------:R-:W-:Y:S01]  /*f2c0*/  LOP3.LUT P0, RZ, R22, 0x100, RZ, 0xc0, !PT ;  /* 0x0000010016ff7812 */ /* 0x000fe2000780c0ff */
[----:B------:R1:W-:Y:S02]  /*f2d0*/  SYNCS.ARRIVE.TRANS64.A1T0 RZ, [R27+URZ+0x28c30], RZ ;  /* 0x028c30ff1bff79a7 */ /* 0x0003e4000810003f */
[----:B0-----:R1:W5:Y:S10]  /*f2e0*/  LDL R3, [R1+0x4] ;  /* 0x0000040001037983 */ /* 0x0013740000100800 */
[----:B------:R-:W-:Y:S05]  /*f2f0*/  WARPSYNC.ALL ;  /* 0x0000000000007948 */ /* 0x000fea0003800000 */
[----:B------:R-:W-:Y:S01]  /*f300*/  SEL R2, R30, RZ, !P0 ;  /* 0x000000ff1e027207 */ /* 0x000fe20004000000 */
[----:B------:R-:W-:Y:S01]  /*f310*/  ULDC.64 UR4, c[0x0][0x298] ;  /* 0x0000a60000047ab9 */ /* 0x000fe20000000a00 */
[----:B------:R-:W-:Y:S01]  /*f320*/  BSSY B6, `(.L_x_7753) ;  /* 0x0000020000067945 */ /* 0x000fe20003800000 */
[----:B------:R-:W-:Y:S02]  /*f330*/  IMAD.WIDE.U32 R4, R37, UR4, RZ ;  /* 0x0000000425047c25 */ /* 0x000fe4000f8e00ff */
[----:B------:R0:W-:Y:S02]  /*f340*/  STL [R1+0x18], R2 ;  /* 0x0000180201007387 */ /* 0x0001e40000100800 */
[----:B0-----:R-:W-:Y:S01]  /*f350*/  IADD3 R2, R23, 0x20400, RZ ;  /* 0x0002040017027810 */ /* 0x001fe20007ffe0ff */
[----:B------:R-:W-:Y:S01]  /*f360*/  BAR.SYNC.DEFER_BLOCKING 0x8, 0x100 ;  /* 0x0204000000007b1d */ /* 0x000fe20000010000 */
[----:B-----5:R-:W-:-:S02]  /*f370*/  SEL R0, R0, RZ, !P0 ;  /* 0x000000ff00007207 */ /* 0x020fc40004000000 */
[----:B------:R-:W-:Y:S02]  /*f380*/  LOP3.LUT P0, RZ, R2, 0x3ff, RZ, 0xc0, !PT ;  /* 0x000003ff02ff7812 */ /* 0x000fe4000780c0ff */
[----:B------:R-:W-:Y:S01]  /*f390*/  PRMT R30, R3, 0x8880, RZ ;  /* 0x00008880031e7816 */ /* 0x000fe200000000ff */
[----:B------:R0:W-:Y:S03]  /*f3a0*/  STL [R1+0xc], R0 ;  /* 0x00000c0001007387 */ /* 0x0001e60000100800 */
[----:B------:R-:W-:Y:S01]  /*f3b0*/  PRMT R30, R30, 0x7710, RZ ;  /* 0x000077101e1e7816 */ /* 0x000fe200000000ff */
[----:B------:R2:W-:Y:S01]  /*f3c0*/  STL.64 [R1+0x10], R4 ;  /* 0x0000100401007387 */ /* 0x0005e20000100a00 */
[----:B0-----:R-:W-:-:S05]  /*f3d0*/  SHF.R.S32.HI R0, RZ, 0x1f, R37 ;  /* 0x0000001fff007819 */ /* 0x001fca0000011425 */
[----:B------:R-:W-:-:S04]  /*f3e0*/  IMAD R0, R0, UR4, RZ ;  /* 0x0000000400007c24 */ /* 0x000fc8000f8e02ff */
[----:B------:R-:W-:-:S04]  /*f3f0*/  IMAD R0, R37, UR5, R0 ;  /* 0x0000000525007c24 */ /* 0x000fc8000f8e0200 */
[----:B------:R-:W-:Y:S01]  /*f400*/  IMAD.IADD R37, R5, 0x1, R0 ;  /* 0x0000000105257824 */ /* 0x000fe200078e0200 */
[----:B--2---:R-:W-:Y:S06]  /*f410*/  @!P0 BRA `(.L_x_7754) ;  /* 0x0000000000408947 */ /* 0x004fec0003800000 */
        /* <DEDUP_REMOVED lines=16> */
.L_x_7754:
[----:B------:R-:W-:Y:S05]  /*f520*/  BSYNC B6 ;  /* 0x0000000000067941 */ /* 0x000fea0003800000 */
.L_x_7753:
[----:B------:R-:W2:Y:S01]  /*f530*/  LDL.LU.64 R2, [R1+0x10] ;  /* 0x0000100001027983 */ /* 0x000ea20000300a00 */
[----:B------:R-:W-:Y:S01]  /*f540*/  ULDC.64 UR4, c[0x0][0x2d8] ;  /* 0x0000b60000047ab9 */ /* 0x000fe20000000a00 */
[----:B------:R-:W0:Y:S02]  /*f550*/  LDC R21, c[0x0][0x448] ;  /* 0x00011200ff157b82 */ /* 0x000e240000000800 */
[----:B------:R-:W3:Y:S04]  /*f560*/  LDL.LU R4, [R1+0xc] ;  /* 0x00000c0001047983 */ /* 0x000ee80000300800 */
[----:B------:R-:W4:Y:S01]  /*f570*/  LDL.LU R20, [R1+0x18] ;  /* 0x0000180001147983 */ /* 0x000f220000300800 */
[----:B------:R-:W-:-:S03]  /*f580*/  IMAD R0, R26, UR4, RZ ;  /* 0x000000041a007c24 */ /* 0x000fc6000f8e02ff */
[----:B------:R0:W5:Y:S01]  /*f590*/  LDL R9, [R1] ;  /* 0x0000000001097983 */ /* 0x0001620000100800 */
[----:B------:R-:W-:-:S03]  /*f5a0*/  IMAD R0, R18, UR5, R0 ;  /* 0x0000000512007c24 */ /* 0x000fc6000f8e0200 */
[----:B------:R0:W5:Y:S02]  /*f5b0*/  LDL R7, [R1+0x2c] ;  /* 0x00002c0001077983 */ /* 0x0001640000100800 */
[----:B0-----:R-:W-:-:S13]  /*f5c0*/  ISETP.NE.AND P6, PT, R21, 0x1, PT ;  /* 0x000000011500780c */ /* 0x001fda0003fc5270 */
[----:B------:R-:W0:Y:S01]  /*f5d0*/  @P6 LDC R6, c[0x0][0x44c] ;  /* 0x00011300ff066b82 */ /* 0x000e220000000800 */
[----:B------:R-:W1:Y:S02]  /*f5e0*/  S2R R8, SR_TID.X ;  /* 0x0000000000087919 */ /* 0x000e640000002100 */
[----:B-1----:R-:W-:-:S05]  /*f5f0*/  IMAD.SHL.U32 R8, R8, 0x8, RZ ;  /* 0x0000000808087824 */ /* 0x002fca00078e00ff */
[----:B------:R-:W-:Y:S01]  /*f600*/  LOP3.LUT R8, R8, 0x38, RZ, 0xc0, !PT ;  /* 0x0000003808087812 */ /* 0x000fe200078ec0ff */
[----:B--2---:R-:W-:Y:S02]  /*f610*/  IMAD.MOV.U32 R3, RZ, RZ, R37 ;  /* 0x000000ffff037224 */ /* 0x004fe400078e0025 */
[----:B------:R-:W-:Y:S01]  /*f620*/  IMAD.WIDE.U32 R2, R18, UR4, R2 ;  /* 0x0000000412027c25 */ /* 0x000fe2000f8e0002 */
[----:B------:R-:W-:-:S04]  /*f630*/  ULDC.64 UR4, c[0x0][0x2e0] ;  /* 0x0000b80000047ab9 */ /* 0x000fc80000000a00 */
[----:B------:R-:W-:Y:S01]  /*f640*/  IADD3 R3, R3, R0, RZ ;  /* 0x0000000003037210 */ /* 0x000fe20007ffe0ff */
        /* <DEDUP_REMOVED lines=12> */
[----:B--2---:R-:W-:Y:S02]  /*f710*/  @P6 SHF.R.U32.HI R4, RZ, R0, R6 ;  /* 0x00000000ff046219 */ /* 0x004fe40000011606 */
[----:B------:R-:W0:Y:S03]  /*f720*/  LDC R6, c[0x0][0x448] ;  /* 0x00011200ff067b82 */ /* 0x000e260000000800 */
[----:B------:R-:W-:Y:S02]  /*f730*/  IMAD.MOV R0, RZ, RZ, -R4 ;  /* 0x000000ffff007224 */ /* 0x000fe400078e0a04 */
[----:B------:R-:W-:-:S04]  /*f740*/  IMAD.WIDE.U32 R2, R4, UR4, R2 ;  /* 0x0000000404027c25 */ /* 0x000fc8000f8e0002 */
[----:B0-----:R-:W-:Y:S01]  /*f750*/  IMAD R0, R6, R0, R5 ;  /* 0x0000000006007224 */ /* 0x001fe200078e0205 */
[----:B------:R-:W-:-:S05]  /*f760*/  SHF.R.S32.HI R5, RZ, 0x1f, R4 ;  /* 0x0000001fff057819 */ /* 0x000fca0000011404 */
        /* <DEDUP_REMOVED lines=32> */
[----:B0-----:R-:W-:-:S04]  /*f970*/  @!P0 LEA R3, P2, R8, R3, 0x1 ;  /* 0x0000000308038211 */ /* 0x001fc800078408ff */
[----:B-1----:R-:W-:-:S04]  /*f980*/  @!P0 IADD3.X R2, RZ, R2, RZ, P2, !PT ;  /* 0x00000002ff028210 */ /* 0x002fc800017fe4ff */
        /* <DEDUP_REMOVED lines=16> */
.L_x_7833:
        /* <DEDUP_REMOVED lines=10> */
.L_x_7756:
        /* <DEDUP_REMOVED lines=18> */
.L_x_7834:
[----:B------:R-:W-:Y:S05]  /*fc50*/  BSYNC B0 ;  /* 0x0000000000007941 */ /* 0x000fea0003800000 */
.L_x_7757:
[----:B------:R-:W-:-:S05]  /*fc60*/  IMAD.U32 R2, RZ, RZ, UR36 ;  /* 0x00000024ff027e24 */ /* 0x000fca000f8e00ff */
[----:B------:R-:W-:-:S13]  /*fc70*/  ISETP.NE.AND P0, PT, R2, 0x3, PT ;  /* 0x000000030200780c */ /* 0x000fda0003f05270 */
[----:B------:R-:W-:Y:S05]  /*fc80*/  @!P0 BRA `(.L_x_7759) ;  /* 0x0000000000048947 */ /* 0x000fea0003800000 */
[----:B------:R-:W-:Y:S01]  /*fc90*/  BPT.TRAP 0x1 ;  /* 0x000000040000795c */ /* 0x000fe20000300000 */
.L_x_7759:
[----:B0-----:R-:W-:Y:S01]  /*fca0*/  SHF.L.U32 R0, R25, 0x1f, RZ ;  /* 0x0000001f19007819 */ /* 0x001fe200000006ff */
[----:B------:R-:W-:Y:S03]  /*fcb0*/  BSSY B0, `(.L_x_7760) ;  /* 0x0000003000007945 */ /* 0x000fe60003800000 */
[----:B------:R-:W0:Y:S02]  /*fcc0*/  SYNCS.PHASECHK.TRANS64.TRYWAIT P0, [R27+URZ+0x28c60], R0 ;  /* 0x028c60001b0075a7 */ /* 0x000e24000800017f */
[----:B0-----:R-:W-:Y:S05]  /*fcd0*/  @!P0 BRA `(.L_x_7761) ;  /* 0x0000003800648947 */ /* 0x001fea0003800000 */
.L_x_7835:
[----:B------:R-:W-:Y:S05]  /*fce0*/  BSYNC B0 ;  /* 0x0000000000007941 */ /* 0x000fea0003800000 */
.L_x_7760:
[----:B------:R-:W0:Y:S01]  /*fcf0*/  LDL.LU R2, [R1+0x1c] ;  /* 0x00001c0001027983 */ /* 0x000e220000300800 */
[----:B------:R-:W-:-:S03]  /*fd00*/  ULDC.64 UR4, c[0x0][0x328] ;  /* 0x0000ca0000047ab9 */ /* 0x000fc60000000a00 */
[----:B------:R-:W2:Y:S01]  /*fd10*/  LDL.LU R4, [R1+0x20] ;  /* 0x0000200001047983 */ /* 0x000ea20000300800 */
[----:B------:R-:W-:Y:S02]  /*fd20*/  IMAD R5, R24, 0x8000, R33 ;  /* 0x0000800018057824 */ /* 0x000fe400078e0221 */
        /* <DEDUP_REMOVED lines=107> */
.L_x_7845:
        /* <DEDUP_REMOVED lines=34> */
.L_x_7763:
        /* <DEDUP_REMOVED lines=11> */
.L_x_7764:
[----:B------:R-:W2:Y:S01]  /*106b0*/  LDL R2, [R1+0x8] ;  /* 0x0000080001027983 */ /* 0x000ea20000100800 */
[----:B------:R1:W-:Y:S01]  /*106c0*/  SYNCS.ARRIVE.TRANS64.A1T0 RZ, [R27+URZ+0x28c50], RZ ;  /* 0x028c50ff1bff79a7 */ /* 0x0003e2000810003f */
[----:B------:R-:W-:Y:S01]  /*106d0*/  BSSY B0, `(.L_x_7765) ;  /* 0x00000f5000007945 */ /* 0x000fe20003800000 */
[----:B--2---:R-:W-:-:S13]  /*106e0*/  ISETP.GE.AND P0, PT, R2, 0x2, PT ;  /* 0x000000020200780c */ /* 0x004fda0003f06270 */
[----:B-1----:R-:W-:Y:S05]  /*106f0*/  @!P0 BRA `(.L_x_7766) ;  /* 0x0000000c00c88947 */ /* 0x002fea0003800000 */
[----:B0-----:R-:W2:Y:S04]  /*10700*/  LDL.LU R4, [R1+0x28] ;  /* 0x0000280001047983 */ /* 0x001ea80000300800 */
[----:B------:R-:W3:Y:S01]  /*10710*/  LDL.LU R3, [R1+0x4] ;  /* 0x0000040001037983 */ /* 0x000ee20000300800 */
[----:B------:R-:W-:Y:S01]  /*10720*/  VIADD R7, R2, 0xfffffffe ;  /* 0xfffffffe02077836 */ /* 0x000fe20000000000 */
[----:B--2---:R-:W-:Y:S02]  /*10730*/  LOP3.LUT R30, R4, 0x40, RZ, 0xc0, !PT ;  /* 0x00000040041e7812 */ /* 0x004fe400078ec0ff */
[----:B---3--:R-:W-:Y:S02]  /*10740*/  LOP3.LUT R29, R3, 0x80, RZ, 0xc0, !PT ;  /* 0x00000080031d7812 */ /* 0x008fe400078ec0ff */
[----:B------:R-:W-:-:S02]  /*10750*/  SHF.R.U32.HI R30, RZ, 0x2, R30 ;  /* 0x00000002ff1e7819 */ /* 0x000fc4000001161e */
[----:B------:R-:W-:-:S07]  /*10760*/  SHF.R.U32.HI R29, RZ, 0x3, R29 ;  /* 0x00000003ff1d7819 */ /* 0x000fce000001161d */
.L_x_7779:
[----:B------:R-:W0:Y:S01]  /*10770*/  S2R R4, SR_TID.X ;  /* 0x0000000000047919 */ /* 0x000e220000002100 */
[----:B-1----:R-:W1:Y:S01]  /*10780*/  LDC R2, c[0x0][0x430] ;  /* 0x00010c00ff027b82 */ /* 0x002e620000000800 */
[----:B--23--:R-:W-:Y:S01]  /*10790*/  IMAD R6, R7, 0x40, R31 ;  /* 0x0000004007067824 */ /* 0x00cfe200078e021f */
[----:B------:R-:W-:Y:S01]  /*107a0*/  MOV R11, UR36 ;  /* 0x00000024000b7c02 */ /* 0x000fe20008000f00 */
[----:B------:R-:W-:Y:S01]  /*107b0*/  VIADD R24, R24, 0x1 ;  /* 0x0000000118187836 */ /* 0x000fe20000000000 */
[----:B------:R-:W-:Y:S05]  /*107c0*/  YIELD ;  /* 0x0000000000007946 */ /* 0x000fea0003800000 */
[----:B------:R-:W-:Y:S01]  /*107d0*/  ULDC UR4, c[0x0][0x430] ;  /* 0x00010c0000047ab9 */ /* 0x000fe20000000800 */
[----:B-1----:R-:W-:Y:S01]  /*107e0*/  ISETP.NE.AND P0, PT, R2, 0x1, PT ;  /* 0x000000010200780c */ /* 0x002fe20003f05270 */
[----:B0-----:R-:W-:-:S05]  /*107f0*/  IMAD.SHL.U32 R4, R4, 0x10, RZ ;  /* 0x0000001004047824 */ /* 0x001fca00078e00ff */
[----:B------:R-:W-:-:S07]  /*10800*/  LOP3.LUT R4, R36, 0x70, R4, 0xf8, !PT ;  /* 0x0000007024047812 */ /* 0x000fce00078ef804 */
[----:B------:R-:W0:Y:S01]  /*10810*/  @P0 LDC R3, c[0x0][0x434] ;  /* 0x00010d00ff030b82 */ /* 0x000e220000000800 */
[C---:B------:R-:W-:Y:S02]  /*10820*/  ISETP.GT.U32.AND P1, PT, R4.reuse, 0x3f, PT ;  /* 0x0000003f0400780c */ /* 0x040fe40003f24070 */
[----:B------:R-:W-:-:S05]  /*10830*/  IADD3 R6, R4, R6, RZ ;  /* 0x0000000604067210 */ /* 0x000fca0007ffe0ff */
        /* <DEDUP_REMOVED lines=28> */
.L_x_7767:
[----:B------:R-:W-:Y:S01]  /*10a00*/  IMAD R6, R24, 0x8, R23 ;  /* 0x0000000818067824 */ /* 0x000fe200078e0217 */
[----:B------:R-:W-:Y:S01]  /*10a10*/  SHF.L.U32 R17, R25, 0x1f, RZ ;  /* 0x0000001f19117819 */ /* 0x000fe200000006ff */
[----:B------:R-:W-:Y:S01]  /*10a20*/  BSSY B1, `(.L_x_7768) ;  /* 0x0000004000017945 */ /* 0x000fe20003800000 */
[----:B------:R-:W-:Y:S02]  /*10a30*/  SHF.R.S32.HI R9, RZ, 0x1f, R5 ;  /* 0x0000001fff097819 */ /* 0x000fe40000011405 */
[----:B------:R-:W0:Y:S02]  /*10a40*/  SYNCS.PHASECHK.TRANS64.TRYWAIT P0, [R6+URZ+0x28c40], R17 ;  /* 0x028c4011060075a7 */ /* 0x000e24000800017f */
[----:B0-----:R-:W-:Y:S05]  /*10a50*/  @!P0 BRA `(.L_x_7769) ;  /* 0x0000003400448947 */ /* 0x001fea0003800000 */
.L_x_7846:
[----:B------:R-:W-:Y:S05]  /*10a60*/  BSYNC B1 ;  /* 0x0000000000017941 */ /* 0x000fea0003800000 */
.L_x_7768:
        /* <DEDUP_REMOVED lines=38> */
[----:B-1----:R-:W-:-:S04]  /*10cd0*/  IADD3 R2, P0, R2, R0, RZ ;  /* 0x0000000002027210 */ /* 0x002fc80007f1e0ff */
[----:B--2---:R-:W-:-:S05]  /*10ce0*/  IADD3.X R3, RZ, R3, RZ, P0, !PT ;  /* 0x00000003ff037210 */ /* 0x004fca00007fe4ff */
[----:B------:R1:W-:Y:S04]  /*10cf0*/  LDGSTS.E.BYPASS.LTC128B.128 [R21+0x23400], desc[UR50][R2.64], !P1 ;  /* 0x2340000002157fae */ /* 0x0003e8000c901d72 */
[----:B-1-3--:R1:W2:Y:S02]  /*10d00*/  SHFL.IDX PT, R2, R20, 0x3, 0x181f ;  /* 0x00781f0014027f89 */ /* 0x00a2a400000e0000 */
.L_x_7856:
        /* <DEDUP_REMOVED lines=8> */
.L_x_7771:
        /* <DEDUP_REMOVED lines=11> */
.L_x_7772:
[----:B------:R2:W-:Y:S01]  /*10e40*/  SYNCS.ARRIVE.TRANS64.A1T0 RZ, [R6+URZ+0x28c30], RZ ;  /* 0x028c30ff06ff79a7 */ /* 0x0005e2000810003f */
[----:B------:R-:W-:Y:S05]  /*10e50*/  @!P2 BRA `(.L_x_7773) ;  /* 0x000000000004a947 */ /* 0x000fea0003800000 */
[----:B------:R-:W-:Y:S01]  /*10e60*/  BPT.TRAP 0x1 ;  /* 0x000000040000795c */ /* 0x000fe20000300000 */
.L_x_7773:
[----:B------:R-:W3:Y:S01]  /*10e70*/  SYNCS.PHASECHK.TRANS64.TRYWAIT P0, [R6+URZ+0x28c60], R17 ;  /* 0x028c6011060075a7 */ /* 0x000ee2000800017f */
[----:B------:R-:W-:Y:S04]  /*10e80*/  BSSY B1, `(.L_x_7774) ;  /* 0x0000002000017945 */ /* 0x000fe80003800000 */
[----:B---3--:R-:W-:Y:S05]  /*10e90*/  @!P0 BRA `(.L_x_7775) ;  /* 0x0000003400648947 */ /* 0x008fea0003800000 */
.L_x_7857:
[----:B------:R-:W-:Y:S05]  /*10ea0*/  BSYNC B1 ;  /* 0x0000000000017941 */ /* 0x000fea0003800000 */
.L_x_7774:
        /* <DEDUP_REMOVED lines=38> */
[----:B------:R-:W-:Y:S02]  /*11110*/  @P3 LOP3.LUT R22, R22, 0x10000, RZ, 0xfc, !PT ;  /* 0x0001000016163812 */ /* 0x000fe400078efcff */
[----:B---3--:R-:W-:Y:S02]  /*11120*/  IADD3.X R3, RZ, R3, RZ, P0, !PT ;  /* 0x00000003ff037210 */ /* 0x008fe400007fe4ff */
[----:B------:R-:W-:-:S03]  /*11130*/  ISETP.NE.U32.AND P0, PT, R30, RZ, PT ;  /* 0x000000ff1e00720c */ /* 0x000fc60003f05070 */
        /* <DEDUP_REMOVED lines=40> */
.L_x_7867:
        /* <DEDUP_REMOVED lines=25> */
.L_x_7777:
        /* <DEDUP_REMOVED lines=11> */
.L_x_7778:
[----:B------:R3:W-:Y:S01]  /*11600*/  SYNCS.ARRIVE.TRANS64.A1T0 RZ, [R6+URZ+0x28c50], RZ ;  /* 0x028c50ff06ff79a7 */ /* 0x0007e2000810003f */
[----:B------:R-:W-:Y:S05]  /*11610*/  @P3 BRA `(.L_x_7779) ;  /* 0xfffffff000543947 */ /* 0x000fea000383ffff */
.L_x_7766:
[----:B------:R-:W-:Y:S05]  /*11620*/  BSYNC B0 ;  /* 0x0000000000007941 */ /* 0x000fea0003800000 */
.L_x_7765:
        /* <DEDUP_REMOVED lines=21> */
.L_x_7781:
[----:B------:R-:W-:Y:S05]  /*11780*/  BSYNC B0 ;  /* 0x0000000000007941 */ /* 0x000fea0003800000 */
.L_x_7780:
[----:B------:R-:W-:-:S07]  /*11790*/  SEL R24, R24, RZ, P0 ;  /* 0x000000ff18187207 */ /* 0x000fce0000000000 */
.L_x_7740:
[----:B------:R-:W-:Y:S05]  /*117a0*/  BSYNC B7 ;  /* 0x0000000000077941 */ /* 0x000fea0003800000 */
.L_x_7738:
        /* <DEDUP_REMOVED lines=11> */
.L_x_7782:
        /* <DEDUP_REMOVED lines=23> */
[----:B0-----:R-:W-:-:S04]  /*119d0*/  SEL R5, R14, RZ, P2 ;  /* 0x000000ff0e057207 */ /* 0x001fc80001000000 */
[----:B--23--:R-:W-:Y:S02]  /*119e0*/  IADD3 R6, R4, R5, RZ ;  /* 0x0000000504067210 */ /* 0x00cfe40007ffe0ff */
        /* <DEDUP_REMOVED lines=11> */
.L_x_7877:
[----:B------:R-:W-:Y:S02]  /*11aa0*/  ULDC UR4, c[0x0][0xc38] ;  /* 0x00030e0000047ab9 */ /* 0x000fe40000000800 */
[----:B------:R-:W-:-:S04]  /*11ab0*/  IMAD.U32 R4, RZ, RZ, UR4 ;  /* 0x00000004ff047e24 */ /* 0x000fc8000f8e00ff */
[----:B--2---:R-:W-:-:S04]  /*11ac0*/  IMAD R14, R14, R4, RZ ;  /* 0x000000040e0e7224 */ /* 0x004fc800078e02ff */
[----:B------:R-:W-:-:S05]  /*11ad0*/  IMAD.IADD R5, R5, 0x1, R14 ;  /* 0x0000000105057824 */ /* 0x000fca00078e020e */
[----:B------:R-:W-:-:S13]  /*11ae0*/  ISETP.GT.AND P6, PT, R5, R0, PT ;  /* 0x000000000500720c */ /* 0x000fda0003fc4270 */
[----:B------:R-:W-:Y:S05]  /*11af0*/  @P6 BRA `(.L_x_7785) ;  /* 0x00000000009c6947 */ /* 0x000fea0003800000 */
.L_x_7790:
        /* <DEDUP_REMOVED lines=14> */
.L_x_7788:
[----:B------:R-:W-:Y:S05]  /*11be0*/  BSYNC B0 ;  /* 0x0000000000007941 */ /* 0x000fea0003800000 */
.L_x_7787:
        /* <DEDUP_REMOVED lines=18> */
.L_x_7885:
[----:B------:R-:W-:Y:S02]  /*11d10*/  ULDC UR4, c[0x0][0xc38] ;  /* 0x00030e0000047ab9 */ /* 0x000fe40000000800 */
[----:B------:R-:W-:-:S04]  /*11d20*/  IMAD.U32 R4, RZ, RZ, UR4 ;  /* 0x00000004ff047e24 */ /* 0x000fc8000f8e00ff */
[----:B--2---:R-:W-:-:S04]  /*11d30*/  IMAD R14, R14, R4, RZ ;  /* 0x000000040e0e7224 */ /* 0x004fc800078e02ff */
[----:B------:R-:W-:-:S05]  /*11d40*/  IMAD.IADD R5, R14, 0x1, R5 ;  /* 0x000000010e057824 */ /* 0x000fca00078e0205 */
[----:B------:R-:W-:-:S13]  /*11d50*/  ISETP.GT.AND P6, PT, R5, R0, PT ;  /* 0x000000000500720c */ /* 0x000fda0003fc4270 */
[----:B------:R-:W-:Y:S05]  /*11d60*/  @!P6 BRA `(.L_x_7790) ;  /* 0xfffffffc0064e947 */ /* 0x000fea000383ffff */
.L_x_7785:
        /* <DEDUP_REMOVED lines=8> */
.L_x_7889:
[----:B------:R-:W-:Y:S01]  /*11df0*/  ISETP.NE.AND P0, PT, R3, RZ, PT ;  /* 0x000000ff0300720c */ /* 0x000fe20003f05270 */
[----:B------:R-:W-:-:S12]  /*11e00*/  IMAD.MOV.U32 R14, RZ, RZ, RZ ;  /* 0x000000ffff0e7224 */ /* 0x000fd800078e00ff */
[----:B------:R-:W-:Y:S05]  /*11e10*/  @!P0 BRA `(.L_x_7792) ;  /* 0x0000000000108947 */ /* 0x000fea0003800000 */
[----:B------:R-:W-:Y:S01]  /*11e20*/  UMOV UR4, 0xffffffff ;  /* 0xffffffff00047882 */ /* 0x000fe20000000000 */
[----:B------:R-:W-:Y:S02]  /*11e30*/  IADD3 R12, R6, -0x1, RZ ;  /* 0xffffffff060c7810 */ /* 0x000fe40007ffe0ff */
[----:B------:R-:W-:Y:S05]  /*11e40*/  BRA.DIV UR4, `(.L_x_7793) ;  /* 0x0000003604907947 */ /* 0x000fea000b800000 */
[----:B------:R4:W0:Y:S02]  /*11e50*/  SHFL.IDX PT, R14, R2, R12, 0x1f ;  /* 0x00001f0c020e7589 */ /* 0x00082400000e0000 */
.L_x_7792:
        /* <DEDUP_REMOVED lines=54> */
[----:B------:R-:W-:Y:S01]  /*121c0*/  @!P1 IMAD.IADD R6, R6, 0x1, -R7 ;  /* 0x0000000106069824 */ /* 0x000fe200078e0a07 */
[----:B------:R-:W-:Y:S02]  /*121d0*/  @!P1 IADD3 R2, R2, 0x1, RZ ;  /* 0x0000000102029810 */ /* 0x000fe40007ffe0ff */
        /* <DEDUP_REMOVED lines=10> */
.L_x_7786:
[----:B------:R-:W-:Y:S01]  /*12280*/  UMOV UR4, URZ ;  /* 0x0000003f00047c82 */ /* 0x000fe20008000000 */
[----:B------:R-:W-:Y:S01]  /*12290*/  UMOV UR5, URZ ;  /* 0x0000003f00057c82 */ /* 0x000fe20008000000 */
[----:B------:R-:W-:Y:S01]  /*122a0*/  ULDC UR6, c[0x0][0xc3c] ;  /* 0x00030f0000067ab9 */ /* 0x000fe20000000800 */
[----:B------:R-:W-:Y:S01]  /*122b0*/  MOV R16, R0 ;  /* 0x0000000000107202 */ /* 0x000fe20000000f00 */
[----:B------:R-:W-:Y:S02]  /*122c0*/  IMAD.U32 R17, RZ, RZ, UR4 ;  /* 0x00000004ff117e24 */ /* 0x000fe4000f8e00ff */
[----:B------:R-:W-:Y:S02]  /*122d0*/  IMAD.U32 R18, RZ, RZ, UR5 ;  /* 0x00000005ff127e24 */ /* 0x000fe4000f8e00ff */
[----:B------:R-:W-:-:S07]  /*122e0*/  IMAD.U32 R19, RZ, RZ, UR6 ;  /* 0x00000006ff137e24 */ /* 0x000fce000f8e00ff */
.L_x_7794:
        /* <DEDUP_REMOVED lines=10> */
.L_x_7783:
[----:B------:R-:W-:Y:S02]  /*12390*/  ULDC UR4, c[0x0][0xc3c] ;  /* 0x00030f0000047ab9 */ /* 0x000fe40000000800 */
[----:B0-----:R-:W-:-:S13]  /*123a0*/  ISETP.GE.AND P0, PT, R19, UR4, PT ;  /* 0x0000000413007c0c */ /* 0x001fda000bf06270 */
[----:B------:R-:W-:Y:S05]  /*123b0*/  @!P0 BRA `(.L_x_7795) ;  /* 0xffffffb800008947 */ /* 0x000fea000383ffff */
[----:B------:R-:W-:Y:S05]  /*123c0*/  BSYNC B8 ;  /* 0x0000000000087941 */ /* 0x000fea0003800000 */
.L_x_7734:
[----:B------:R-:W5:Y:S01]  /*123d0*/  LDL.LU R0, [R1+0x24] ;  /* 0x0000240001007983 */ /* 0x000f620000300800 */
[----:B------:R-:W-:Y:S01]  /*123e0*/  BSSY B0, `(.L_x_7796) ;  /* 0x000000b000007945 */ /* 0x000fe20003800000 */
[----:B------:R-:W1:Y:S01]  /*123f0*/  S2R R5, SR_CgaCtaId ;  /* 0x0000000000057919 */ /* 0x000e620000008800 */
[----:B-----5:R-:W-:-:S05]  /*12400*/  VIADD R0, R0, 0x1 ;  /* 0x0000000100007836 */ /* 0x020fca0000000000 */
        /* <DEDUP_REMOVED lines=8> */
.L_x_7892:
[----:B------:R-:W-:Y:S05]  /*12490*/  BSYNC B0 ;  /* 0x0000000000007941 */ /* 0x000fea0003800000 */
.L_x_7796:
[----:B------:R-:W-:-:S03]  /*124a0*/  UMOV UR4, 0xffffffff ;  /* 0xffffffff00047882 */ /* 0x000fc60000000000 */
[----:B------:R-:W-:Y:S05]  /*124b0*/  BRA.DIV UR4, `(.L_x_7798) ;  /* 0x00000032042c7947 */ /* 0x000fea000b800000 */
[----:B0-----:R-:W0:Y:S02]  /*124c0*/  S2R R0, SR_TID.X ;  /* 0x0000000000007919 */ /* 0x001e240000002100 */
[----:B0-----:R-:W-:-:S04]  /*124d0*/  SHF.R.U32.HI R0, RZ, 0x5, R0 ;  /* 0x00000005ff007819 */ /* 0x001fc80000011600 */
[----:B------:R-:W-:-:S05]  /*124e0*/  LOP3.LUT R0, R0, 0x3, RZ, 0xc0, !PT ;  /* 0x0000000300007812 */ /* 0x000fca00078ec0ff */
[----:B------:R0:W1:Y:S02]  /*124f0*/  SHFL.IDX PT, R14, R0, RZ, 0x1f ;  /* 0x00001fff000e7589 */ /* 0x00006400000e0000 */
.L_x_7895:
[----:B-1----:R-:W-:Y:S01]  /*12500*/  ISETP.NE.AND P0, PT, R14, RZ, PT ;  /* 0x000000ff0e00720c */ /* 0x002fe20003f05270 */
[----:B------:R-:W-:-:S12]  /*12510*/  BSSY B0, `(.L_x_7799) ;  /* 0x0000024000007945 */ /* 0x000fd80003800000 */
[----:B------:R-:W-:Y:S05]  /*12520*/  @P0 BRA `(.L_x_7800) ;  /* 0x0000000000880947 */ /* 0x000fea0003800000 */
[----:B------:R-:W-:-:S03]  /*12530*/  UMOV UR4, 0xffffffff ;  /* 0xffffffff00047882 */ /* 0x000fc60000000000 */
[----:B------:R-:W-:Y:S05]  /*12540*/  BRA.DIV UR4, `(.L_x_7801) ;  /* 0x00000032043c7947 */ /* 0x000fea000b800000 */
[----:B------:R-:W-:-:S13]  /*12550*/  ELECT P6, URZ, PT ;  /* 0x00000000003f782f */ /* 0x000fda00038c0000 */
.L_x_7898:
[----:B------:R-:W-:Y:S05]  /*12560*/  @!P6 BRA `(.L_x_7800) ;  /* 0x000000000078e947 */ /* 0x000fea0003800000 */
[----:B------:R-:W-:-:S06]  /*12570*/  ULOP3.LUT UR4, UR39, 0x2, URZ, 0xfc, !UPT ;  /* 0x0000000227047892 */ /* 0x000fcc000f8efc3f */
[----:B0-----:R-:W-:-:S04]  /*12580*/  MOV R0, UR4 ;  /* 0x0000000400007c02 */ /* 0x001fc80008000f00 */
[----:B------:R-:W-:-:S13]  /*12590*/  ISETP.NE.AND P0, PT, R0, 0x3, PT ;  /* 0x000000030000780c */ /* 0x000fda0003f05270 */
[----:B------:R-:W-:Y:S05]  /*125a0*/  @!P0 BRA `(.L_x_7802) ;  /* 0x0000000000048947 */ /* 0x000fea0003800000 */
[----:B------:R-:W-:Y:S01]  /*125b0*/  BPT.TRAP 0x1 ;  /* 0x000000040000795c */ /* 0x000fe20000300000 */
.L_x_7802:
[C---:B------:R-:W-:Y:S01]  /*125c0*/  IMAD R3, R24.reuse, 0x8, R5 ;  /* 0x0000000818037824 */ /* 0x040fe200078e0205 */
[----:B------:R-:W-:Y:S01]  /*125d0*/  SHF.L.U32 R2, R25, 0x1f, RZ ;  /* 0x0000001f19027819 */ /* 0x000fe200000006ff */
[----:B------:R-:W-:-:S03]  /*125e0*/  VIADD R24, R24, 0x1 ;  /* 0x0000000118187836 */ /* 0x000fc60000000000 */
[----:B------:R-:W0:Y:S02]  /*125f0*/  SYNCS.PHASECHK.TRANS64.TRYWAIT P1, [R3+URZ+0x28c40], R2 ;  /* 0x028c4002030075a7 */ /* 0x000e24000802017f */
[----:B------:R-:W-:-:S04]  /*12600*/  ISETP.NE.AND P2, PT, R24, 0x2, PT ;  /* 0x000000021800780c */ /* 0x000fc80003f45270 */
[----:B------:R-:W-:Y:S01]  /*12610*/  SEL R0, RZ, 0x1, P2 ;  /* 0x00000001ff007807 */ /* 0x000fe20001000000 */
[----:B0-----:R-:W-:Y:S08]  /*12620*/  @!P1 BRA `(.L_x_7803) ;  /* 0x0000003000249947 */ /* 0x001ff00003800000 */
.L_x_7899:
[----:B------:R-:W-:Y:S02]  /*12630*/  SEL R24, R24, RZ, P2 ;  /* 0x000000ff18187207 */ /* 0x000fe40001000000 */
[----:B------:R-:W-:Y:S01]  /*12640*/  LOP3.LUT R0, R25, R0, RZ, 0x3c, !PT ;  /* 0x0000000019007212 */ /* 0x000fe200078e3cff */
[----:B------:R-:W-:Y:S06]  /*12650*/  @!P0 BRA `(.L_x_7804) ;  /* 0x0000000000048947 */ /* 0x000fec0003800000 */
[----:B------:R-:W-:Y:S01]  /*12660*/  BPT.TRAP 0x1 ;  /* 0x000000040000795c */ /* 0x000fe20000300000 */
.L_x_7804:
[----:B------:R-:W-:Y:S01]  /*12670*/  IMAD R5, R24, 0x8, R5 ;  /* 0x0000000818057824 */ /* 0x000fe200078e0205 */
[----:B------:R-:W-:-:S04]  /*12680*/  SHF.L.U32 R0, R0, 0x1f, RZ ;  /* 0x0000001f00007819 */ /* 0x000fc800000006ff */
[----:B------:R-:W1:Y:S02]  /*12690*/  SYNCS.PHASECHK.TRANS64.TRYWAIT P1, [R5+URZ+0x28c40], R0 ;  /* 0x028c4000050075a7 */ /* 0x000e64000802017f */
[----:B-1----:R-:W-:Y:S05]  /*126a0*/  @!P1 BRA `(.L_x_7805) ;  /* 0x0000003000189947 */ /* 0x002fea0003800000 */
.L_x_7900:
[----:B------:R-:W-:Y:S05]  /*126b0*/  @!P0 BRA `(.L_x_7806) ;  /* 0x0000000000048947 */ /* 0x000fea0003800000 */
[----:B------:R-:W-:Y:S01]  /*126c0*/  BPT.TRAP 0x1 ;  /* 0x000000040000795c */ /* 0x000fe20000300000 */
.L_x_7806:
[----:B------:R-:W5:Y:S02]  /*126d0*/  SYNCS.PHASECHK.TRANS64.TRYWAIT P1, [R3+URZ+0x28c60], R2 ;  /* 0x028c6002030075a7 */ /* 0x000f64000802017f */
[----:B-----5:R-:W-:Y:S05]  /*126e0*/  @!P1 BRA `(.L_x_7807) ;  /* 0x00000030001c9947 */ /* 0x020fea0003800000 */
.L_x_7901:
[----:B------:R-:W-:Y:S05]  /*126f0*/  @!P0 BRA `(.L_x_7808) ;  /* 0x0000000000048947 */ /* 0x000fea0003800000 */
[----:B------:R-:W-:Y:S01]  /*12700*/  BPT.TRAP 0x1 ;  /* 0x000000040000795c */ /* 0x000fe20000300000 */
.L_x_7808:
[----:B------:R0:W0:Y:S02]  /*12710*/  SYNCS.PHASECHK.TRANS64.TRYWAIT P0, [R5+URZ+0x28c60], R0 ;  /* 0x028c6000050075a7 */ /* 0x000024000800017f */
[----:B0-----:R-:W-:Y:S05]  /*12720*/  @!P0 NANOSLEEP.SYNCS 0x989680 ;  /* 0x009896800000895d */ /* 0x001fea0003900000 */
[----:B------:R-:W0:Y:S02]  /*12730*/  @!P0 SYNCS.PHASECHK.TRANS64 P0, [R5+URZ+0x28c60], R0 ;  /* 0x028c6000050085a7 */ /* 0x000e24000800007f */
[----:B0-----:R-:W-:Y:S05]  /*12740*/  @!P0 BRA `(.L_x_7808) ;  /* 0xfffffffc00f08947 */ /* 0x001fea000383ffff */
.L_x_7800:
[----:B------:R-:W-:Y:S05]  /*12750*/  BSYNC B0 ;  /* 0x0000000000007941 */ /* 0x000fea0003800000 */
.L_x_7799:
[----:B------:R-:W-:Y:S05]  /*12760*/  EXIT ;  /* 0x000000000000794d */ /* 0x000fea0003800000 */
.L_x_7667:
[----:B0-----:R-:W-:-:S04]  /*12770*/  IMAD.U32 R4, RZ, RZ, UR21 ;  /* 0x00000015ff047e24 */ /* 0x001fc8000f8e00ff */
[----:B------:R0:W1:Y:S03]  /*12780*/  SYNCS.PHASECHK.TRANS64.TRYWAIT P1, [R4+URZ+0x28c50], R3 ;  /* 0x028c5003040075a7 */ /* 0x000066000802017f */
[----:B-1----:R-:W-:Y:S05]  /*12790*/  @!P1 NANOSLEEP.SYNCS 0x989680 ;  /* 0x009896800000995d */ /* 0x002fea0003900000 */
[----:B------:R-:W1:Y:S02]  /*127a0*/  @!P1 SYNCS.PHASECHK.TRANS64 P1, [R4+URZ+0x28c50], R3 ;  /* 0x028c5003040095a7 */ /* 0x000e64000802007f */
[----:B-1----:R-:W-:Y:S05]  /*127b0*/  @!P1 BRA `(.L_x_7667) ;  /* 0xfffffffc00ec9947 */ /* 0x002fea000383ffff */
[----:B------:R-:W-:Y:S05]  /*127c0*/  BRA `(.L_x_7809) ;  /* 0xfffffef000d07947 */ /* 0x000fea000383ffff */
.L_x_7673:
[----:B-1----:R-:W-:-:S04]  /*127d0*/  IMAD.U32 R4, RZ, RZ, UR21 ;  /* 0x00000015ff047e24 */ /* 0x002fc8000f8e00ff */
[----:B------:R1:W2:Y:S03]  /*127e0*/  SYNCS.PHASECHK.TRANS64.TRYWAIT P1, [R4+URZ+0x28c50], R3 ;  /* 0x028c5003040075a7 */ /* 0x0002a6000802017f */
[----:B--2---:R-:W-:Y:S05]  /*127f0*/  @!P1 NANOSLEEP.SYNCS 0x989680 ;  /* 0x009896800000995d */ /* 0x004fea0003900000 */
[----:B------:R-:W2:Y:S02]  /*12800*/  @!P1 SYNCS.PHASECHK.TRANS64 P1, [R4+URZ+0x28c50], R3 ;  /* 0x028c5003040095a7 */ /* 0x000ea4000802007f */
[----:B--2---:R-:W-:Y:S05]  /*12810*/  @!P1 BRA `(.L_x_7673) ;  /* 0xfffffffc00ec9947 */ /* 0x004fea000383ffff */
[----:B------:R-:W-:Y:S05]  /*12820*/  BRA `(.L_x_7672) ;  /* 0xfffffefc00c87947 */ /* 0x000fea000383ffff */
.L_x_7677:
[----:B0-----:R-:W-:-:S04]  /*12830*/  MOV R3, UR41 ;  /* 0x0000002900037c02 */ /* 0x001fc80008000f00 */
[----:B------:R0:W1:Y:S03]  /*12840*/  SYNCS.PHASECHK.TRANS64.TRYWAIT P1, [R3+URZ+0x28c00], R0 ;  /* 0x028c0000030075a7 */ /* 0x000066000802017f */
[----:B-1----:R-:W-:Y:S05]  /*12850*/  @!P1 NANOSLEEP.SYNCS 0x989680 ;  /* 0x009896800000995d */ /* 0x002fea0003900000 */
[----:B------:R-:W1:Y:S02]  /*12860*/  @!P1 SYNCS.PHASECHK.TRANS64 P1, [R3+URZ+0x28c00], R0 ;  /* 0x028c0000030095a7 */ /* 0x000e64000802007f */
[----:B-1----:R-:W-:Y:S05]  /*12870*/  @!P1 BRA `(.L_x_7677) ;  /* 0xfffffffc00ec9947 */ /* 0x002fea000383ffff */
[----:B------:R-:W-:Y:S05]  /*12880*/  BRA `(.L_x_7810) ;  /* 0xffffff1000587947 */ /* 0x000fea000383ffff */
.L_x_7681:
[----:B--2---:R2:W3:Y:S02]  /*12890*/  SYNCS.PHASECHK.TRANS64.TRYWAIT P1, [R7+URZ+0x28c30], R8 ;  /* 0x028c3008070075a7 */ /* 0x0044e4000802017f */
[----:B---3--:R-:W-:Y:S05]  /*128a0*/  @!P1 NANOSLEEP.SYNCS 0x989680 ;  /* 0x009896800000995d */ /* 0x008fea0003900000 */
[----:B------:R-:W3:Y:S02]  /*128b0*/  @!P1 SYNCS.PHASECHK.TRANS64 P1, [R7+URZ+0x28c30], R8 ;  /* 0x028c3008070095a7 */ /* 0x000ee4000802007f */
[----:B---3--:R-:W-:Y:S05]  /*128c0*/  @!P1 BRA `(.L_x_7681) ;  /* 0xfffffffc00f09947 */ /* 0x008fea000383ffff */
[----:B------:R-:W-:Y:S05]  /*128d0*/  BRA `(.L_x_7680) ;  /* 0xffffff1000747947 */ /* 0x000fea000383ffff */
.L_x_7686:
[----:B-1----:R1:W3:Y:S02]  /*128e0*/  SYNCS.PHASECHK.TRANS64.TRYWAIT P1, [R7+URZ+0x28c50], R8 ;  /* 0x028c5008070075a7 */ /* 0x0022e4000802017f */
[----:B---3--:R-:W-:Y:S05]  /*128f0*/  @!P1 NANOSLEEP.SYNCS 0x989680 ;  /* 0x009896800000995d */ /* 0x008fea0003900000 */
[----:B------:R-:W3:Y:S02]  /*12900*/  @!P1 SYNCS.PHASECHK.TRANS64 P1, [R7+URZ+0x28c50], R8 ;  /* 0x028c5008070095a7 */ /* 0x000ee4000802007f */
[----:B---3--:R-:W-:Y:S05]  /*12910*/  @!P1 BRA `(.L_x_7686) ;  /* 0xfffffffc00f09947 */ /* 0x008fea000383ffff */
[----:B------:R-:W-:Y:S05]  /*12920*/  BRA `(.L_x_7685) ;  /* 0xffffff2800007947 */ /* 0x000fea000383ffff */
.L_x_7692:
[----:B-1----:R-:W-:-:S04]  /*12930*/  IMAD.U32 R6, RZ, RZ, UR23 ;  /* 0x00000017ff067e24 */ /* 0x002fc8000f8e00ff */
[----:B------:R1:W3:Y:S03]  /*12940*/  SYNCS.PHASECHK.TRANS64.TRYWAIT P1, [R6+URZ+0x28c30], R7 ;  /* 0x028c3007060075a7 */ /* 0x0002e6000802017f */
[----:B---3--:R-:W-:Y:S05]  /*12950*/  @!P1 NANOSLEEP.SYNCS 0x989680 ;  /* 0x009896800000995d */ /* 0x008fea0003900000 */
[----:B------:R-:W3:Y:S02]  /*12960*/  @!P1 SYNCS.PHASECHK.TRANS64 P1, [R6+URZ+0x28c30], R7 ;  /* 0x028c3007060095a7 */ /* 0x000ee4000802007f */
[----:B---3--:R-:W-:Y:S05]  /*12970*/  @!P1 BRA `(.L_x_7692) ;  /* 0xfffffffc00ec9947 */ /* 0x008fea000383ffff */
[----:B------:R-:W-:Y:S05]  /*12980*/  BRA `(.L_x_7691) ;  /* 0xffffff2c00147947 */ /* 0x000fea000383ffff */
.L_x_7697:
[----:B-1----:R-:W-:-:S04]  /*12990*/  IMAD.U32 R8, RZ, RZ, UR23 ;  /* 0x00000017ff087e24 */ /* 0x002fc8000f8e00ff */
[----:B------:R1:W2:Y:S03]  /*129a0*/  SYNCS.PHASECHK.TRANS64.TRYWAIT P1, [R8+URZ+0x28c50], R7 ;  /* 0x028c5007080075a7 */ /* 0x0002a6000802017f */
[----:B--2---:R-:W-:Y:S05]  /*129b0*/  @!P1 NANOSLEEP.SYNCS 0x989680 ;  /* 0x009896800000995d */ /* 0x004fea0003900000 */
[----:B------:R-:W2:Y:S02]  /*129c0*/  @!P1 SYNCS.PHASECHK.TRANS64 P1, [R8+URZ+0x28c50], R7 ;  /* 0x028c5007080095a7 */ /* 0x000ea4000802007f */
[----:B--2---:R-:W-:Y:S05]  /*129d0*/  @!P1 BRA `(.L_x_7697) ;  /* 0xfffffffc00ec9947 */ /* 0x004fea000383ffff */
[----:B------:R-:W-:Y:S05]  /*129e0*/  BRA `(.L_x_7696) ;  /* 0xffffff4800987947 */ /* 0x000fea000383ffff */
.L_x_7704:
[----:B-1----:R-:W-:-:S04]  /*129f0*/  IMAD.U32 R6, RZ, RZ, UR22 ;  /* 0x00000016ff067e24 */ /* 0x002fc8000f8e00ff */
[----:B------:R1:W4:Y:S03]  /*12a00*/  SYNCS.PHASECHK.TRANS64.TRYWAIT P1, [R6+URZ+0x28c30], R7 ;  /* 0x028c3007060075a7 */ /* 0x000326000802017f */
[----:B----4-:R-:W-:Y:S05]  /*12a10*/  @!P1 NANOSLEEP.SYNCS 0x989680 ;  /* 0x009896800000995d */ /* 0x010fea0003900000 */
[----:B------:R-:W4:Y:S02]  /*12a20*/  @!P1 SYNCS.PHASECHK.TRANS64 P1, [R6+URZ+0x28c30], R7 ;  /* 0x028c3007060095a7 */ /* 0x000f24000802007f */
[----:B----4-:R-:W-:Y:S05]  /*12a30*/  @!P1 BRA `(.L_x_7704) ;  /* 0xfffffffc00ec9947 */ /* 0x010fea000383ffff */
[----:B------:R-:W-:Y:S05]  /*12a40*/  BRA `(.L_x_7703) ;  /* 0xffffff4c008c7947 */ /* 0x000fea000383ffff */
.L_x_7709:
[----:B--2---:R-:W-:-:S04]  /*12a50*/  IMAD.U32 R8, RZ, RZ, UR22 ;  /* 0x00000016ff087e24 */ /* 0x004fc8000f8e00ff */
[----:B------:R2:W3:Y:S03]  /*12a60*/  SYNCS.PHASECHK.TRANS64.TRYWAIT P1, [R8+URZ+0x28c50], R7 ;  /* 0x028c5007080075a7 */ /* 0x0004e6000802017f */
[----:B---3--:R-:W-:Y:S05]  /*12a70*/  @!P1 NANOSLEEP.SYNCS 0x989680 ;  /* 0x009896800000995d */ /* 0x008fea0003900000 */
[----:B------:R-:W3:Y:S02]  /*12a80*/  @!P1 SYNCS.PHASECHK.TRANS64 P1, [R8+URZ+0x28c50], R7 ;  /* 0x028c5007080095a7 */ /* 0x000ee4000802007f */
[----:B---3--:R-:W-:Y:S05]  /*12a90*/  @!P1 BRA `(.L_x_7709) ;  /* 0xfffffffc00ec9947 */ /* 0x008fea000383ffff */
[----:B------:R-:W-:Y:S05]  /*12aa0*/  BRA `(.L_x_7708) ;  /* 0xffffff6400b07947 */ /* 0x000fea000383ffff */
.L_x_7746:
        /* <DEDUP_REMOVED lines=11> */
.L_x_7812:
[----:B------:R-:W-:Y:S05]  /*12b60*/  BSYNC B0 ;  /* 0x0000000000007941 */ /* 0x000fea0003800000 */
.L_x_7811:
[----:B------:R-:W-:Y:S05]  /*12b70*/  BRA `(.L_x_7813) ;  /* 0xffffffbc00887947 */ /* 0x000fea000383ffff */
.L_x_7749:
[----:B0-----:R0:W1:Y:S02]  /*12b80*/  SYNCS.PHASECHK.TRANS64.TRYWAIT P0, [R27+URZ+0x28c40], R0 ;  /* 0x028c40001b0075a7 */ /* 0x001064000800017f */
[----:B-1----:R-:W-:Y:S05]  /*12b90*/  @!P0 NANOSLEEP.SYNCS 0x989680 ;  /* 0x009896800000895d */ /* 0x002fea0003900000 */
[----:B------:R-:W1:Y:S02]  /*12ba0*/  @!P0 SYNCS.PHASECHK.TRANS64 P0, [R27+URZ+0x28c40], R0 ;  /* 0x028c40001b0085a7 */ /* 0x000e64000800007f */
[----:B-1----:R-:W-:Y:S05]  /*12bb0*/  @!P0 BRA `(.L_x_7749) ;  /* 0xfffffffc00f08947 */ /* 0x002fea000383ffff */
[----:B------:R-:W-:Y:S05]  /*12bc0*/  BRA `(.L_x_7814) ;  /* 0xffffffc0005c7947 */ /* 0x000fea000383ffff */
.L_x_7750:
        /* <DEDUP_REMOVED lines=8> */
.L_x_7816:
[----:B------:R-:W-:Y:S05]  /*12c50*/  BSYNC B0 ;  /* 0x0000000000007941 */ /* 0x000fea0003800000 */
.L_x_7815:
        /* <DEDUP_REMOVED lines=9> */
.L_x_7817:
[----:B------:R-:W-:Y:S02]  /*12cf0*/  IMAD.MOV.U32 R13, RZ, RZ, R4 ;  /* 0x000000ffff0d7224 */ /* 0x000fe400078e0004 */
[----:B------:R-:W-:Y:S01]  /*12d00*/  IMAD.MOV.U32 R12, RZ, RZ, 0x1 ;  /* 0x00000001ff0c7424 */ /* 0x000fe200078e00ff */
[----:B------:R-:W-:-:S07]  /*12d10*/  MOV R3, R14 ;  /* 0x0000000e00037202 */ /* 0x000fce0000000f00 */
[----:B------:R-:W-:Y:S05]  /*12d20*/  WARPSYNC.COLLECTIVE R15, `(.L_x_7818) ;  /* 0x000000000f087348 */ /* 0x000fea0003c00000 */
[----:B------:R0:W1:Y:S02]  /*12d30*/  SHFL.IDX P6, R14, R13, R12, R11 ;  /* 0x0000000c0d0e7389 */ /* 0x00006400000c000b */
[----:B01----:R-:W-:Y:S01]  /*12d40*/  ENDCOLLECTIVE ;  /* 0x000000000000791b */ /* 0x003fe20003800000 */
.L_x_7818:
        /* <DEDUP_REMOVED lines=15> */
.L_x_7819:
[----:B------:R-:W-:Y:S02]  /*12e40*/  @P0 IMAD R6, R5, 0x2, R23 ;  /* 0x0000000205060824 */ /* 0x000fe400078e0217 */
[----:B------:R-:W-:Y:S02]  /*12e50*/  IMAD.MOV.U32 R13, RZ, RZ, R4 ;  /* 0x000000ffff0d7224 */ /* 0x000fe400078e0004 */
[----:B------:R-:W-:Y:S02]  /*12e60*/  IMAD.MOV.U32 R12, RZ, RZ, 0x2 ;  /* 0x00000002ff0c7424 */ /* 0x000fe400078e00ff */
[----:B------:R-:W-:-:S07]  /*12e70*/  IMAD.MOV.U32 R3, RZ, RZ, R14 ;  /* 0x000000ffff037224 */ /* 0x000fce00078e000e */
[----:B------:R-:W-:Y:S05]  /*12e80*/  WARPSYNC.COLLECTIVE R15, `(.L_x_7820) ;  /* 0x000000000f087348 */ /* 0x000fea0003c00000 */
[----:B------:R0:W1:Y:S02]  /*12e90*/  SHFL.IDX P6, R14, R13, R12, R11 ;  /* 0x0000000c0d0e7389 */ /* 0x00006400000c000b */
[----:B01----:R-:W-:Y:S01]  /*12ea0*/  ENDCOLLECTIVE ;  /* 0x000000000000791b */ /* 0x003fe20003800000 */
.L_x_7820:
        /* <DEDUP_REMOVED lines=15> */
.L_x_7821:
[----:B------:R-:W-:Y:S02]  /*12fa0*/  @P0 IMAD R6, R5, 0x2, R23 ;  /* 0x0000000205060824 */ /* 0x000fe400078e0217 */
[----:B------:R-:W-:Y:S01]  /*12fb0*/  IMAD.MOV.U32 R13, RZ, RZ, R4 ;  /* 0x000000ffff0d7224 */ /* 0x000fe200078e0004 */
[----:B------:R-:W-:Y:S01]  /*12fc0*/  MOV R12, 0x3 ;  /* 0x00000003000c7802 */ /* 0x000fe20000000f00 */
[----:B------:R-:W-:-:S07]  /*12fd0*/  IMAD.MOV.U32 R3, RZ, RZ, R14 ;  /* 0x000000ffff037224 */ /* 0x000fce00078e000e */
[----:B------:R-:W-:Y:S05]  /*12fe0*/  WARPSYNC.COLLECTIVE R15, `(.L_x_7822) ;  /* 0x000000000f087348 */ /* 0x000fea0003c00000 */
[----:B------:R0:W1:Y:S02]  /*12ff0*/  SHFL.IDX P6, R14, R13, R12, R11 ;  /* 0x0000000c0d0e7389 */ /* 0x00006400000c000b */
[----:B01----:R-:W-:Y:S01]  /*13000*/  ENDCOLLECTIVE ;  /* 0x000000000000791b */ /* 0x003fe20003800000 */
.L_x_7822:
        /* <DEDUP_REMOVED lines=10> */
.L_x_7823:
[----:B------:R-:W-:Y:S01]  /*130b0*/  @!PT LDS RZ, [RZ] ;  /* 0x00000000fffff984 */ /* 0x000fe20000000800 */
[----:B------:R-:W-:Y:S01]  /*130c0*/  @!PT LDS RZ, [RZ] ;  /* 0x00000000fffff984 */ /* 0x000fe20000000800 */
[----:B------:R-:W-:Y:S01]  /*130d0*/  @!PT LDS RZ, [RZ] ;  /* 0x00000000fffff984 */ /* 0x000fe20000000800 */
[----:B------:R0:W-:Y:S01]  /*130e0*/  @P0 LDGSTS.E.BYPASS.LTC128B.128 [R6+0x23400], desc[UR50][R2.64], !P2 ;  /* 0x2340000002060fae */ /* 0x0001e2000d101d72 */
[----:B------:R-:W-:Y:S01]  /*130f0*/  IMAD.MOV.U32 R0, RZ, RZ, R14 ;  /* 0x000000ffff007224 */ /* 0x000fe200078e000e */
[----:B------:R-:W-:Y:S06]  /*13100*/  BRA `(.L_x_7824) ;  /* 0xffffffc000147947 */ /* 0x000fec000383ffff */
.L_x_7755:
        /* <DEDUP_REMOVED lines=9> */
.L_x_7825:
[C---:B------:R-:W-:Y:S01]  /*131a0*/  VIADD R6, R17.reuse, 0x10 ;  /* 0x0000001011067836 */ /* 0x040fe20000000000 */
[----:B------:R-:W-:Y:S01]  /*131b0*/  ISETP.GE.AND P0, PT, R17, R5, PT ;  /* 0x000000051100720c */ /* 0x000fe20003f06270 */
[----:B------:R-:W-:Y:S02]  /*131c0*/  IMAD.MOV.U32 R13, RZ, RZ, R0 ;  /* 0x000000ffff0d7224 */ /* 0x000fe400078e0000 */
[----:B------:R-:W-:-:S10]  /*131d0*/  IMAD.MOV.U32 R2, RZ, RZ, R14 ;  /* 0x000000ffff027224 */ /* 0x000fd400078e000e */
[----:B------:R-:W-:Y:S05]  /*131e0*/  WARPSYNC.COLLECTIVE R15, `(.L_x_7826) ;  /* 0x000000000f087348 */ /* 0x000fea0003c00000 */
[----:B------:R0:W1:Y:S02]  /*131f0*/  SHFL.IDX P6, R14, R13, R12, R11 ;  /* 0x0000000c0d0e7389 */ /* 0x00006400000c000b */
[----:B01----:R-:W-:Y:S01]  /*13200*/  ENDCOLLECTIVE ;  /* 0x000000000000791b */ /* 0x003fe20003800000 */
.L_x_7826:
[----:B------:R-:W-:Y:S02]  /*13210*/  IMAD.MOV.U32 R13, RZ, RZ, R4 ;  /* 0x000000ffff0d7224 */ /* 0x000fe400078e0004 */
[----:B------:R-:W-:Y:S02]  /*13220*/  IMAD.MOV.U32 R12, RZ, RZ, 0x1 ;  /* 0x00000001ff0c7424 */ /* 0x000fe400078e00ff */
[----:B------:R-:W-:-:S07]  /*13230*/  IMAD.MOV.U32 R3, RZ, RZ, R14 ;  /* 0x000000ffff037224 */ /* 0x000fce00078e000e */
[----:B------:R-:W-:Y:S05]  /*13240*/  WARPSYNC.COLLECTIVE R15, `(.L_x_7827) ;  /* 0x000000000f087348 */ /* 0x000fea0003c00000 */
[----:B------:R0:W1:Y:S02]  /*13250*/  SHFL.IDX P6, R14, R13, R12, R11 ;  /* 0x0000000c0d0e7389 */ /* 0x00006400000c000b */
[----:B01----:R-:W-:Y:S01]  /*13260*/  ENDCOLLECTIVE ;  /* 0x000000000000791b */ /* 0x003fe20003800000 */
.L_x_7827:
        /* <DEDUP_REMOVED lines=15> */
.L_x_7828:
[----:B------:R-:W-:Y:S02]  /*13360*/  IMAD.MOV.U32 R13, RZ, RZ, R4 ;  /* 0x000000ffff0d7224 */ /* 0x000fe400078e0004 */
[----:B------:R-:W-:Y:S01]  /*13370*/  IMAD.MOV.U32 R12, RZ, RZ, 0x2 ;  /* 0x00000002ff0c7424 */ /* 0x000fe200078e00ff */
[----:B------:R-:W-:-:S07]  /*13380*/  MOV R3, R14 ;  /* 0x0000000e00037202 */ /* 0x000fce0000000f00 */
[----:B------:R-:W-:Y:S05]  /*13390*/  WARPSYNC.COLLECTIVE R15, `(.L_x_7829) ;  /* 0x000000000f087348 */ /* 0x000fea0003c00000 */
[----:B------:R0:W1:Y:S02]  /*133a0*/  SHFL.IDX P6, R14, R13, R12, R11 ;  /* 0x0000000c0d0e7389 */ /* 0x00006400000c000b */
[----:B01----:R-:W-:Y:S01]  /*133b0*/  ENDCOLLECTIVE ;  /* 0x000000000000791b */ /* 0x003fe20003800000 */
.L_x_7829:
        /* <DEDUP_REMOVED lines=16> */
.L_x_7830:
[----:B------:R-:W-:Y:S02]  /*134c0*/  IMAD.MOV.U32 R13, RZ, RZ, R4 ;  /* 0x000000ffff0d7224 */ /* 0x000fe400078e0004 */
[----:B------:R-:W-:Y:S02]  /*134d0*/  IMAD.MOV.U32 R12, RZ, RZ, 0x3 ;  /* 0x00000003ff0c7424 */ /* 0x000fe400078e00ff */
[----:B------:R-:W-:-:S07]  /*134e0*/  IMAD.MOV.U32 R3, RZ, RZ, R14 ;  /* 0x000000ffff037224 */ /* 0x000fce00078e000e */
[----:B------:R-:W-:Y:S05]  /*134f0*/  WARPSYNC.COLLECTIVE R15, `(.L_x_7831) ;  /* 0x000000000f087348 */ /* 0x000fea0003c00000 */
[----:B------:R0:W1:Y:S02]  /*13500*/  SHFL.IDX P6, R14, R13, R12, R11 ;  /* 0x0000000c0d0e7389 */ /* 0x00006400000c000b */
[----:B01----:R-:W-:Y:S01]  /*13510*/  ENDCOLLECTIVE ;  /* 0x000000000000791b */ /* 0x003fe20003800000 */
.L_x_7831:
        /* <DEDUP_REMOVED lines=10> */
.L_x_7832:
[----:B------:R-:W-:Y:S01]  /*135c0*/  @!PT LDS RZ, [RZ] ;  /* 0x00000000fffff984 */ /* 0x000fe20000000800 */
[----:B------:R-:W-:Y:S01]  /*135d0*/  @!PT LDS RZ, [RZ] ;  /* 0x00000000fffff984 */ /* 0x000fe20000000800 */
[----:B------:R-:W-:Y:S01]  /*135e0*/  @!PT LDS RZ, [RZ] ;  /* 0x00000000fffff984 */ /* 0x000fe20000000800 */
[----:B------:R1:W-:Y:S01]  /*135f0*/  @!P0 LDGSTS.E.BYPASS.LTC128B.128 [R7+0x21400], desc[UR50][R2.64], !P1 ;  /* 0x2140000002078fae */ /* 0x0003e2000c901d72 */
[----:B------:R-:W-:Y:S01]  /*13600*/  IMAD.MOV.U32 R0, RZ, RZ, R14 ;  /* 0x000000ffff007224 */ /* 0x000fe200078e000e */
[----:B------:R-:W-:Y:S06]  /*13610*/  BRA `(.L_x_7833) ;  /* 0xffffffc4001c7947 */ /* 0x000fec000383ffff */
.L_x_7758:
[----:B0-----:R0:W1:Y:S02]  /*13620*/  SYNCS.PHASECHK.TRANS64.TRYWAIT P0, [R23+URZ+0x28c20], R0 ;  /* 0x028c2000170075a7 */ /* 0x001064000800017f */
[----:B-1----:R-:W-:Y:S05]  /*13630*/  @!P0 NANOSLEEP.SYNCS 0x989680 ;  /* 0x009896800000895d */ /* 0x002fea0003900000 */
[----:B------:R-:W1:Y:S02]  /*13640*/  @!P0 SYNCS.PHASECHK.TRANS64 P0, [R23+URZ+0x28c20], R0 ;  /* 0x028c2000170085a7 */ /* 0x000e64000800007f */
[----:B-1----:R-:W-:Y:S05]  /*13650*/  @!P0 BRA `(.L_x_7758) ;  /* 0xfffffffc00f08947 */ /* 0x002fea000383ffff */
[----:B------:R-:W-:Y:S05]  /*13660*/  BRA `(.L_x_7834) ;  /* 0xffffffc400787947 */ /* 0x000fea000383ffff */
.L_x_7761:
[----:B0-----:R0:W1:Y:S02]  /*13670*/  SYNCS.PHASECHK.TRANS64.TRYWAIT P0, [R27+URZ+0x28c60], R0 ;  /* 0x028c60001b0075a7 */ /* 0x001064000800017f */
[----:B-1----:R-:W-:Y:S05]  /*13680*/  @!P0 NANOSLEEP.SYNCS 0x989680 ;  /* 0x009896800000895d */ /* 0x002fea0003900000 */
[----:B------:R-:W1:Y:S02]  /*13690*/  @!P0 SYNCS.PHASECHK.TRANS64 P0, [R27+URZ+0x28c60], R0 ;  /* 0x028c60001b0085a7 */ /* 0x000e64000800007f */
[----:B-1----:R-:W-:Y:S05]  /*136a0*/  @!P0 BRA `(.L_x_7761) ;  /* 0xfffffffc00f08947 */ /* 0x002fea000383ffff */
[----:B------:R-:W-:Y:S05]  /*136b0*/  BRA `(.L_x_7835) ;  /* 0xffffffc400887947 */ /* 0x000fea000383ffff */
.L_x_7762:
        /* <DEDUP_REMOVED lines=8> */
.L_x_7837:
[----:B------:R-:W-:Y:S05]  /*13740*/  BSYNC B0 ;  /* 0x0000000000007941 */ /* 0x000fea0003800000 */
.L_x_7836:
        /* <DEDUP_REMOVED lines=14> */
.L_x_7838:
        /* <DEDUP_REMOVED lines=41> */
.L_x_7839:
[----:B------:R-:W-:Y:S01]  /*13ac0*/  IMAD.MOV.U32 R13, RZ, RZ, R4 ;  /* 0x000000ffff0d7224 */ /* 0x000fe200078e0004 */
[----:B------:R-:W-:-:S07]  /*13ad0*/  MOV R3, R14 ;  /* 0x0000000e00037202 */ /* 0x000fce0000000f00 */
[----:B------:R-:W-:Y:S05]  /*13ae0*/  WARPSYNC.COLLECTIVE R15, `(.L_x_7840) ;  /* 0x000000000f087348 */ /* 0x000fea0003c00000 */
[----:B------:R0:W1:Y:S02]  /*13af0*/  SHFL.IDX P6, R14, R13, R12, R11 ;  /* 0x0000000c0d0e7389 */ /* 0x00006400000c000b */
[----:B01----:R-:W-:Y:S01]  /*13b00*/  ENDCOLLECTIVE ;  /* 0x000000000000791b */ /* 0x003fe20003800000 */
.L_x_7840:
        /* <DEDUP_REMOVED lines=29> */
.L_x_7841:
[----:B------:R-:W-:Y:S01]  /*13ce0*/  IMAD.MOV.U32 R13, RZ, RZ, R4 ;  /* 0x000000ffff0d7224 */ /* 0x000fe200078e0004 */
[----:B------:R-:W-:-:S07]  /*13cf0*/  MOV R7, R14 ;  /* 0x0000000e00077202 */ /* 0x000fce0000000f00 */
[----:B------:R-:W-:Y:S05]  /*13d00*/  WARPSYNC.COLLECTIVE R15, `(.L_x_7842) ;  /* 0x000000000f087348 */ /* 0x000fea0003c00000 */
[----:B------:R0:W1:Y:S02]  /*13d10*/  SHFL.IDX P6, R14, R13, R12, R11 ;  /* 0x0000000c0d0e7389 */ /* 0x00006400000c000b */
[----:B01----:R-:W-:Y:S01]  /*13d20*/  ENDCOLLECTIVE ;  /* 0x000000000000791b */ /* 0x003fe20003800000 */
.L_x_7842:
        /* <DEDUP_REMOVED lines=29> */
.L_x_7843:
[----:B------:R-:W-:Y:S01]  /*13f00*/  IMAD.MOV.U32 R13, RZ, RZ, R4 ;  /* 0x000000ffff0d7224 */ /* 0x000fe200078e0004 */
[----:B------:R-:W-:-:S07]  /*13f10*/  MOV R6, R14 ;  /* 0x0000000e00067202 */ /* 0x000fce0000000f00 */
[----:B------:R-:W-:Y:S05]  /*13f20*/  WARPSYNC.COLLECTIVE R15, `(.L_x_7844) ;  /* 0x000000000f087348 */ /* 0x000fea0003c00000 */
[----:B------:R0:W1:Y:S02]  /*13f30*/  SHFL.IDX P6, R14, R13, R12, R11 ;  /* 0x0000000c0d0e7389 */ /* 0x00006400000c000b */
[----:B01----:R-:W-:Y:S01]  /*13f40*/  ENDCOLLECTIVE ;  /* 0x000000000000791b */ /* 0x003fe20003800000 */
.L_x_7844:
[----:B------:R-:W-:Y:S01]  /*13f50*/  IMAD.MOV.U32 R2, RZ, RZ, R14 ;  /* 0x000000ffff027224 */ /* 0x000fe200078e000e */
[----:B------:R-:W-:Y:S06]  /*13f60*/  BRA `(.L_x_7845) ;  /* 0xffffffc4001c7947 */ /* 0x000fec000383ffff */
.L_x_7769:
[----:B0-----:R0:W1:Y:S02]  /*13f70*/  SYNCS.PHASECHK.TRANS64.TRYWAIT P0, [R6+URZ+0x28c40], R17 ;  /* 0x028c4011060075a7 */ /* 0x001064000800017f */
[----:B-1----:R-:W-:Y:S05]  /*13f80*/  @!P0 NANOSLEEP.SYNCS 0x989680 ;  /* 0x009896800000895d */ /* 0x002fea0003900000 */
[----:B------:R-:W1:Y:S02]  /*13f90*/  @!P0 SYNCS.PHASECHK.TRANS64 P0, [R6+URZ+0x28c40], R17 ;  /* 0x028c4011060085a7 */ /* 0x000e64000800007f */
[----:B-1----:R-:W-:Y:S05]  /*13fa0*/  @!P0 BRA `(.L_x_7769) ;  /* 0xfffffffc00f08947 */ /* 0x002fea000383ffff */
[----:B------:R-:W-:Y:S05]  /*13fb0*/  BRA `(.L_x_7846) ;  /* 0xffffffc800a87947 */ /* 0x000fea000383ffff */
.L_x_7770:
        /* <DEDUP_REMOVED lines=8> */
.L_x_7848:
[----:B------:R-:W-:Y:S05]  /*14040*/  BSYNC B1 ;  /* 0x0000000000017941 */ /* 0x000fea0003800000 */
.L_x_7847:
        /* <DEDUP_REMOVED lines=9> */
.L_x_7849:
[----:B------:R-:W-:Y:S02]  /*140e0*/  IMAD.MOV.U32 R13, RZ, RZ, R27 ;  /* 0x000000ffff0d7224 */ /* 0x000fe400078e001b */
[----:B------:R-:W-:Y:S01]  /*140f0*/  IMAD.MOV.U32 R12, RZ, RZ, 0x1 ;  /* 0x00000001ff0c7424 */ /* 0x000fe200078e00ff */
[----:B------:R-:W-:-:S07]  /*14100*/  MOV R2, R14 ;  /* 0x0000000e00027202 */ /* 0x000fce0000000f00 */
[----:B------:R-:W-:Y:S05]  /*14110*/  WARPSYNC.COLLECTIVE R15, `(.L_x_7850) ;  /* 0x000000000f087348 */ /* 0x000fea0003c00000 */
[----:B------:R0:W1:Y:S02]  /*14120*/  SHFL.IDX P6, R14, R13, R12, R11 ;  /* 0x0000000c0d0e7389 */ /* 0x00006400000c000b */
[----:B01----:R-:W-:Y:S01]  /*14130*/  ENDCOLLECTIVE ;  /* 0x000000000000791b */ /* 0x003fe20003800000 */
.L_x_7850:
        /* <DEDUP_REMOVED lines=11> */
.L_x_7851:
[----:B------:R-:W-:Y:S02]  /*141f0*/  IMAD.MOV.U32 R13, RZ, RZ, R27 ;  /* 0x000000ffff0d7224 */ /* 0x000fe400078e001b */
[----:B------:R-:W-:Y:S02]  /*14200*/  IMAD.MOV.U32 R12, RZ, RZ, 0x2 ;  /* 0x00000002ff0c7424 */ /* 0x000fe400078e00ff */
[----:B------:R-:W-:-:S07]  /*14210*/  IMAD.MOV.U32 R2, RZ, RZ, R14 ;  /* 0x000000ffff027224 */ /* 0x000fce00078e000e */
[----:B------:R-:W-:Y:S05]  /*14220*/  WARPSYNC.COLLECTIVE R15, `(.L_x_7852) ;  /* 0x000000000f087348 */ /* 0x000fea0003c00000 */
[----:B------:R0:W1:Y:S02]  /*14230*/  SHFL.IDX P6, R14, R13, R12, R11 ;  /* 0x0000000c0d0e7389 */ /* 0x00006400000c000b */
[----:B01----:R-:W-:Y:S01]  /*14240*/  ENDCOLLECTIVE ;  /* 0x000000000000791b */ /* 0x003fe20003800000 */
.L_x_7852:
        /* <DEDUP_REMOVED lines=11> */
.L_x_7853:
[----:B------:R-:W-:Y:S02]  /*14300*/  IMAD.MOV.U32 R13, RZ, RZ, R27 ;  /* 0x000000ffff0d7224 */ /* 0x000fe400078e001b */
[----:B------:R-:W-:Y:S02]  /*14310*/  IMAD.MOV.U32 R12, RZ, RZ, 0x3 ;  /* 0x00000003ff0c7424 */ /* 0x000fe400078e00ff */
[----:B------:R-:W-:-:S07]  /*14320*/  IMAD.MOV.U32 R2, RZ, RZ, R14 ;  /* 0x000000ffff027224 */ /* 0x000fce00078e000e */
[----:B------:R-:W-:Y:S05]  /*14330*/  WARPSYNC.COLLECTIVE R15, `(.L_x_7854) ;  /* 0x000000000f087348 */ /* 0x000fea0003c00000 */
[----:B------:R0:W1:Y:S02]  /*14340*/  SHFL.IDX P6, R14, R13, R12, R11 ;  /* 0x0000000c0d0e7389 */ /* 0x00006400000c000b */
[----:B01----:R-:W-:Y:S01]  /*14350*/  ENDCOLLECTIVE ;  /* 0x000000000000791b */ /* 0x003fe20003800000 */
.L_x_7854:
        /* <DEDUP_REMOVED lines=11> */
.L_x_7855:
[----:B------:R-:W-:Y:S01]  /*14410*/  IMAD.MOV.U32 R2, RZ, RZ, R14 ;  /* 0x000000ffff027224 */ /* 0x000fe200078e000e */
[----:B------:R-:W-:Y:S06]  /*14420*/  BRA `(.L_x_7856) ;  /* 0xffffffc800387947 */ /* 0x000fec000383ffff */
.L_x_7775:
[----:B---3--:R3:W4:Y:S02]  /*14430*/  SYNCS.PHASECHK.TRANS64.TRYWAIT P0, [R6+URZ+0x28c60], R17 ;  /* 0x028c6011060075a7 */ /* 0x008724000800017f */
[----:B----4-:R-:W-:Y:S05]  /*14440*/  @!P0 NANOSLEEP.SYNCS 0x989680 ;  /* 0x009896800000895d */ /* 0x010fea0003900000 */
[----:B------:R-:W4:Y:S02]  /*14450*/  @!P0 SYNCS.PHASECHK.TRANS64 P0, [R6+URZ+0x28c60], R17 ;  /* 0x028c6011060085a7 */ /* 0x000f24000800007f */
[----:B----4-:R-:W-:Y:S05]  /*14460*/  @!P0 BRA `(.L_x_7775) ;  /* 0xfffffffc00f08947 */ /* 0x010fea000383ffff */
[----:B------:R-:W-:Y:S05]  /*14470*/  BRA `(.L_x_7857) ;  /* 0xffffffc800887947 */ /* 0x000fea000383ffff */
.L_x_7776:
        /* <DEDUP_REMOVED lines=8> */
.L_x_7859:
[----:B------:R-:W-:Y:S05]  /*14500*/  BSYNC B1 ;  /* 0x0000000000017941 */ /* 0x000fea0003800000 */
.L_x_7858:
        /* <DEDUP_REMOVED lines=12> */
.L_x_7860:
        /* <DEDUP_REMOVED lines=18> */
.L_x_7861:
        /* <DEDUP_REMOVED lines=16> */
.L_x_7862:
        /* <DEDUP_REMOVED lines=19> */
.L_x_7863:
        /* <DEDUP_REMOVED lines=14> */
.L_x_7864:
        /* <DEDUP_REMOVED lines=16> */
.L_x_7865:
        /* <DEDUP_REMOVED lines=14> */
.L_x_7866:
[----:B------:R-:W-:Y:S05]  /*14be0*/  BRA `(.L_x_7867) ;  /* 0xffffffc400f47947 */ /* 0x000fea000383ffff */
.L_x_7784:
        /* <DEDUP_REMOVED lines=8> */
.L_x_7869:
[----:B------:R-:W-:Y:S05]  /*14c70*/  BSYNC B0 ;  /* 0x0000000000007941 */ /* 0x000fea0003800000 */
.L_x_7868:
        /* <DEDUP_REMOVED lines=9> */
.L_x_7870:
        /* <DEDUP_REMOVED lines=18> */
.L_x_7871:
[----:B------:R-:W-:Y:S01]  /*14e30*/  IMAD.MOV.U32 R12, RZ, RZ, 0x2 ;  /* 0x00000002ff0c7424 */ /* 0x000fe200078e00ff */
[----:B------:R-:W-:-:S05]  /*14e40*/  SEL R4, R14, RZ, P1 ;  /* 0x000000ff0e047207 */ /* 0x000fca0000800000 */
[----:B------:R-:W-:-:S04]  /*14e50*/  IMAD.IADD R4, R17, 0x1, R4 ;  /* 0x0000000111047824 */ /* 0x000fc800078e0204 */
[----:B------:R-:W-:-:S07]  /*14e60*/  IMAD.MOV.U32 R13, RZ, RZ, R4 ;  /* 0x000000ffff0d7224 */ /* 0x000fce00078e0004 */
[----:B------:R-:W-:Y:S05]  /*14e70*/  WARPSYNC.COLLECTIVE R15, `(.L_x_7872) ;  /* 0x000000000f087348 */ /* 0x000fea0003c00000 */
[----:B------:R0:W1:Y:S02]  /*14e80*/  SHFL.UP P6, R14, R13, R12, R11 ;  /* 0x0400000c0d0e7389 */ /* 0x00006400000c000b */
[----:B01----:R-:W-:Y:S01]  /*14e90*/  ENDCOLLECTIVE ;  /* 0x000000000000791b */ /* 0x003fe20003800000 */
.L_x_7872:
[----:B------:R-:W-:Y:S02]  /*14ea0*/  MOV R12, 0x4 ;  /* 0x00000004000c7802 */ /* 0x000fe40000000f00 */
[----:B------:R-:W-:-:S05]  /*14eb0*/  SEL R3, R14, RZ, P2 ;  /* 0x000000ff0e037207 */ /* 0x000fca0001000000 */
[----:B------:R-:W-:-:S04]  /*14ec0*/  IMAD.IADD R6, R4, 0x1, R3 ;  /* 0x0000000104067824 */ /* 0x000fc800078e0203 */
[----:B------:R-:W-:-:S07]  /*14ed0*/  IMAD.MOV.U32 R13, RZ, RZ, R6 ;  /* 0x000000ffff0d7224 */ /* 0x000fce00078e0006 */
[----:B------:R-:W-:Y:S05]  /*14ee0*/  WARPSYNC.COLLECTIVE R15, `(.L_x_7873) ;  /* 0x000000000f087348 */ /* 0x000fea0003c00000 */
[----:B------:R0:W1:Y:S02]  /*14ef0*/  SHFL.UP P6, R14, R13, R12, R11 ;  /* 0x0400000c0d0e7389 */ /* 0x00006400000c000b */
[----:B01----:R-:W-:Y:S01]  /*14f00*/  ENDCOLLECTIVE ;  /* 0x000000000000791b */ /* 0x003fe20003800000 */
.L_x_7873:
[----:B------:R-:W-:Y:S01]  /*14f10*/  IMAD.MOV.U32 R12, RZ, RZ, 0x8 ;  /* 0x00000008ff0c7424 */ /* 0x000fe200078e00ff */
[----:B------:R-:W-:-:S05]  /*14f20*/  SEL R3, R14, RZ, P3 ;  /* 0x000000ff0e037207 */ /* 0x000fca0001800000 */
[----:B------:R-:W-:-:S04]  /*14f30*/  IMAD.IADD R2, R6, 0x1, R3 ;  /* 0x0000000106027824 */ /* 0x000fc800078e0203 */
[----:B------:R-:W-:-:S07]  /*14f40*/  IMAD.MOV.U32 R13, RZ, RZ, R2 ;  /* 0x000000ffff0d7224 */ /* 0x000fce00078e0002 */
[----:B------:R-:W-:Y:S05]  /*14f50*/  WARPSYNC.COLLECTIVE R15, `(.L_x_7874) ;  /* 0x000000000f087348 */ /* 0x000fea0003c00000 */
[----:B------:R0:W1:Y:S02]  /*14f60*/  SHFL.UP P6, R14, R13, R12, R11 ;  /* 0x0400000c0d0e7389 */ /* 0x00006400000c000b */
[----:B01----:R-:W-:Y:S01]  /*14f70*/  ENDCOLLECTIVE ;  /* 0x000000000000791b */ /* 0x003fe20003800000 */
.L_x_7874:
[----:B------:R-:W-:Y:S02]  /*14f80*/  MOV R12, 0x10 ;  /* 0x00000010000c7802 */ /* 0x000fe40000000f00 */
[----:B------:R-:W-:-:S05]  /*14f90*/  SEL R3, R14, RZ, P4 ;  /* 0x000000ff0e037207 */ /* 0x000fca0002000000 */
[----:B------:R-:W-:-:S04]  /*14fa0*/  IMAD.IADD R3, R2, 0x1, R3 ;  /* 0x0000000102037824 */ /* 0x000fc800078e0203 */
[----:B------:R-:W-:-:S07]  /*14fb0*/  IMAD.MOV.U32 R13, RZ, RZ, R3 ;  /* 0x000000ffff0d7224 */ /* 0x000fce00078e0003 */
[----:B------:R-:W-:Y:S05]  /*14fc0*/  WARPSYNC.COLLECTIVE R15, `(.L_x_7875) ;  /* 0x000000000f087348 */ /* 0x000fea0003c00000 */
[----:B------:R0:W1:Y:S02]  /*14fd0*/  SHFL.UP P6, R14, R13, R12, R11 ;  /* 0x0400000c0d0e7389 */ /* 0x00006400000c000b */
[----:B01----:R-:W-:Y:S01]  /*14fe0*/  ENDCOLLECTIVE ;  /* 0x000000000000791b */ /* 0x003fe20003800000 */
.L_x_7875:
        /* <DEDUP_REMOVED lines=8> */
.L_x_7876:
[----:B------:R-:W-:Y:S05]  /*15070*/  BRA `(.L_x_7877) ;  /* 0xffffffc800887947 */ /* 0x000fea000383ffff */
.L_x_7789:
        /* <DEDUP_REMOVED lines=8> */
.L_x_7879:
[----:B------:R-:W-:Y:S05]  /*15100*/  BSYNC B0 ;  /* 0x0000000000007941 */ /* 0x000fea0003800000 */
.L_x_7878:
        /* <DEDUP_REMOVED lines=8> */
.L_x_7880:
[----:B------:R-:W-:Y:S01]  /*15190*/  IMAD.MOV.U32 R12, RZ, RZ, 0x4 ;  /* 0x00000004ff0c7424 */ /* 0x000fe200078e00ff */
[----:B------:R-:W-:-:S05]  /*151a0*/  SEL R2, R14, RZ, P2 ;  /* 0x000000ff0e027207 */ /* 0x000fca0001000000 */
[----:B------:R-:W-:-:S04]  /*151b0*/  IMAD.IADD R2, R13, 0x1, R2 ;  /* 0x000000010d027824 */ /* 0x000fc800078e0202 */
[----:B------:R-:W-:-:S07]  /*151c0*/  IMAD.MOV.U32 R13, RZ, RZ, R2 ;  /* 0x000000ffff0d7224 */ /* 0x000fce00078e0002 */
[----:B------:R-:W-:Y:S05]  /*151d0*/  WARPSYNC.COLLECTIVE R15, `(.L_x_7881) ;  /* 0x000000000f087348 */ /* 0x000fea0003c00000 */
[----:B------:R0:W1:Y:S02]  /*151e0*/  SHFL.UP P6, R14, R13, R12, R11 ;  /* 0x0400000c0d0e7389 */ /* 0x00006400000c000b */
[----:B01----:R-:W-:Y:S01]  /*151f0*/  ENDCOLLECTIVE ;  /* 0x000000000000791b */ /* 0x003fe20003800000 */
.L_x_7881:
[----:B------:R-:W-:Y:S02]  /*15200*/  MOV R12, 0x8 ;  /* 0x00000008000c7802 */ /* 0x000fe40000000f00 */
[----:B------:R-:W-:-:S05]  /*15210*/  SEL R3, R14, RZ, P3 ;  /* 0x000000ff0e037207 */ /* 0x000fca0001800000 */
[----:B------:R-:W-:-:S04]  /*15220*/  IMAD.IADD R3, R2, 0x1, R3 ;  /* 0x0000000102037824 */ /* 0x000fc800078e0203 */
[----:B------:R-:W-:-:S07]  /*15230*/  IMAD.MOV.U32 R13, RZ, RZ, R3 ;  /* 0x000000ffff0d7224 */ /* 0x000fce00078e0003 */
[----:B------:R-:W-:Y:S05]  /*15240*/  WARPSYNC.COLLECTIVE R15, `(.L_x_7882) ;  /* 0x000000000f087348 */ /* 0x000fea0003c00000 */
[----:B------:R0:W1:Y:S02]  /*15250*/  SHFL.UP P6, R14, R13, R12, R11 ;  /* 0x0400000c0d0e7389 */ /* 0x00006400000c000b */
[----:B01----:R-:W-:Y:S01]  /*15260*/  ENDCOLLECTIVE ;  /* 0x000000000000791b */ /* 0x003fe20003800000 */
.L_x_7882:
[----:B------:R-:W-:Y:S01]  /*15270*/  IMAD.MOV.U32 R12, RZ, RZ, 0x10 ;  /* 0x00000010ff0c7424 */ /* 0x000fe200078e00ff */
[----:B------:R-:W-:-:S05]  /*15280*/  SEL R4, R14, RZ, P4 ;  /* 0x000000ff0e047207 */ /* 0x000fca0002000000 */
[----:B------:R-:W-:-:S04]  /*15290*/  IMAD.IADD R4, R3, 0x1, R4 ;  /* 0x0000000103047824 */ /* 0x000fc800078e0204 */
[----:B------:R-:W-:-:S07]  /*152a0*/  IMAD.MOV.U32 R13, RZ, RZ, R4 ;  /* 0x000000ffff0d7224 */ /* 0x000fce00078e0004 */
[----:B------:R-:W-:Y:S05]  /*152b0*/  WARPSYNC.COLLECTIVE R15, `(.L_x_7883) ;  /* 0x000000000f087348 */ /* 0x000fea0003c00000 */
[----:B------:R0:W1:Y:S02]  /*152c0*/  SHFL.UP P6, R14, R13, R12, R11 ;  /* 0x0400000c0d0e7389 */ /* 0x00006400000c000b */
[----:B01----:R-:W-:Y:S01]  /*152d0*/  ENDCOLLECTIVE ;  /* 0x000000000000791b */ /* 0x003fe20003800000 */
.L_x_7883:
        /* <DEDUP_REMOVED lines=8> */
.L_x_7884:
[----:B------:R-:W-:Y:S05]  /*15360*/  BRA `(.L_x_7885) ;  /* 0xffffffc800687947 */ /* 0x000fea000383ffff */
.L_x_7791:
[----:B------:R-:W-:Y:S01]  /*15370*/  BSSY B0, `(.L_x_7886) ;  /* 0x0000006000007945 */ /* 0x000fe20003800000 */
[----:B------:R-:W-:Y:S01]  /*15380*/  PLOP3.LUT P6, PT, P6, PT, PT, 0x8, 0x0 ;  /* 0x000000000000781c */ /* 0x000fe200037ce170 */
[----:B------:R-:W-:-:S12]  /*15390*/  IMAD.MOV.U32 R15, RZ, RZ, -0x1 ;  /* 0xffffffffff0f7424 */ /* 0x000fd800078e00ff */
[----:B01----:R-:W-:Y:S05]  /*153a0*/  WARPSYNC.COLLECTIVE R15, `(.L_x_7887) ;  /* 0x000000000f087348 */ /* 0x003fea0003c00000 */
[----:B------:R-:W-:Y:S01]  /*153b0*/  VOTE.ANY R14, PT, P6 ;  /* 0x00000000000e7806 */ /* 0x000fe200030e0100 */
[----:B01----:R-:W-:Y:S06]  /*153c0*/  ENDCOLLECTIVE ;  /* 0x000000000000791b */ /* 0x003fec0003800000 */
.L_x_7887:
[----:B------:R-:W-:Y:S05]  /*153d0*/  BSYNC B0 ;  /* 0x0000000000007941 */ /* 0x000fea0003800000 */
.L_x_7886:
        /* <DEDUP_REMOVED lines=9> */
.L_x_7888:
[----:B------:R-:W-:Y:S01]  /*15470*/  IMAD.MOV.U32 R17, RZ, RZ, R14 ;  /* 0x000000ffff117224 */ /* 0x000fe200078e000e */
[----:B------:R-:W-:Y:S06]  /*15480*/  BRA `(.L_x_7889) ;  /* 0xffffffc800587947 */ /* 0x000fec000383ffff */
.L_x_7793:
[----:B------:R-:W-:Y:S01]  /*15490*/  BSSY B0, `(.L_x_7890) ;  /* 0x0000007000007945 */ /* 0x000fe20003800000 */
[----:B------:R-:W-:Y:S02]  /*154a0*/  IMAD.MOV.U32 R13, RZ, RZ, R2 ;  /* 0x000000ffff0d7224 */ /* 0x000fe400078e0002 */
[----:B------:R-:W-:Y:S02]  /*154b0*/  IMAD.MOV.U32 R11, RZ, RZ, 0x1f ;  /* 0x0000001fff0b7424 */ /* 0x000fe400078e00ff */
[----:B------:R-:W-:-:S07]  /*154c0*/  IMAD.MOV.U32 R15, RZ, RZ, -0x1 ;  /* 0xffffffffff0f7424 */ /* 0x000fce00078e00ff */
[----:B0123--:R-:W-:Y:S05]  /*154d0*/  WARPSYNC.COLLECTIVE R15, `(.L_x_7891) ;  /* 0x000000000f087348 */ /* 0x00ffea0003c00000 */
[----:B------:R4:W0:Y:S02]  /*154e0*/  SHFL.IDX P6, R14, R13, R12, R11 ;  /* 0x0000000c0d0e7389 */ /* 0x00082400000c000b */
[----:B01234-:R-:W-:Y:S01]  /*154f0*/  ENDCOLLECTIVE ;  /* 0x000000000000791b */ /* 0x01ffe20003800000 */
.L_x_7891:
[----:B------:R-:W-:Y:S05]  /*15500*/  BSYNC B0 ;  /* 0x0000000000007941 */ /* 0x000fea0003800000 */
.L_x_7890:
[----:B------:R-:W-:Y:S05]  /*15510*/  BRA `(.L_x_7792) ;  /* 0xffffffc800507947 */ /* 0x000fea000383ffff */
.L_x_7797:
[----:B0-----:R0:W1:Y:S02]  /*15520*/  SYNCS.PHASECHK.TRANS64.TRYWAIT P0, [R5+URZ+0x28c20], R0 ;  /* 0x028c2000050075a7 */ /* 0x001064000800017f */
[----:B-1----:R-:W-:Y:S05]  /*15530*/  @!P0 NANOSLEEP.SYNCS 0x989680 ;  /* 0x009896800000895d */ /* 0x002fea0003900000 */
[----:B------:R-:W1:Y:S02]  /*15540*/  @!P0 SYNCS.PHASECHK.TRANS64 P0, [R5+URZ+0x28c20], R0 ;  /* 0x028c2000050085a7 */ /* 0x000e64000800007f */
[----:B-1----:R-:W-:Y:S05]  /*15550*/  @!P0 BRA `(.L_x_7797) ;  /* 0xfffffffc00f08947 */ /* 0x002fea000383ffff */
[----:B------:R-:W-:Y:S05]  /*15560*/  BRA `(.L_x_7892) ;  /* 0xffffffcc00c87947 */ /* 0x000fea000383ffff */
.L_x_7798:
        /* <DEDUP_REMOVED lines=11> */
.L_x_7894:
[----:B------:R-:W-:Y:S05]  /*15620*/  BSYNC B0 ;  /* 0x0000000000007941 */ /* 0x000fea0003800000 */
.L_x_7893:
[----:B------:R-:W-:Y:S05]  /*15630*/  BRA `(.L_x_7895) ;  /* 0xffffffcc00b07947 */ /* 0x000fea000383ffff */
.L_x_7801:
[----:B------:R-:W-:Y:S01]  /*15640*/  BSSY B1, `(.L_x_7896) ;  /* 0x0000006000017945 */ /* 0x000fe20003800000 */
[----:B------:R-:W-:-:S07]  /*15650*/  IMAD.MOV.U32 R15, RZ, RZ, -0x1 ;  /* 0xffffffffff0f7424 */ /* 0x000fce00078e00ff */
[----:B0-234-:R-:W-:Y:S05]  /*15660*/  WARPSYNC.COLLECTIVE R15, `(.L_x_7897) ;  /* 0x000000000f0c7348 */ /* 0x01dfea0003c00000 */
[----:B------:R-:W-:Y:S02]  /*15670*/  ELECT P6, UR62, PT ;  /* 0x00000000003e782f */ /* 0x000fe400038c0000 */
[----:B------:R-:W-:Y:S01]  /*15680*/  MOV R14, UR62 ;  /* 0x0000003e000e7c02 */ /* 0x000fe20008000f00 */
[----:B0-234-:R-:W-:Y:S10]  /*15690*/  ENDCOLLECTIVE ;  /* 0x000000000000791b */ /* 0x01dff40003800000 */
.L_x_7897:
[----:B------:R-:W-:Y:S05]  /*156a0*/  BSYNC B1 ;  /* 0x0000000000017941 */ /* 0x000fea0003800000 */
.L_x_7896:
[----:B------:R-:W-:Y:S05]  /*156b0*/  BRA `(.L_x_7898) ;  /* 0xffffffcc00a87947 */ /* 0x000fea000383ffff */
.L_x_7803:
[----:B0-----:R0:W1:Y:S02]  /*156c0*/  SYNCS.PHASECHK.TRANS64.TRYWAIT P1, [R3+URZ+0x28c40], R2 ;  /* 0x028c4002030075a7 */ /* 0x001064000802017f */
[----:B-1----:R-:W-:Y:S05]  /*156d0*/  @!P1 NANOSLEEP.SYNCS 0x989680 ;  /* 0x009896800000995d */ /* 0x002fea0003900000 */
[----:B------:R-:W1:Y:S02]  /*156e0*/  @!P1 SYNCS.PHASECHK.TRANS64 P1, [R3+URZ+0x28c40], R2 ;  /* 0x028c4002030095a7 */ /* 0x000e64000802007f */
[----:B-1----:R-:W-:Y:S05]  /*156f0*/  @!P1 BRA `(.L_x_7803) ;  /* 0xfffffffc00f09947 */ /* 0x002fea000383ffff */
[----:B------:R-:W-:Y:S05]  /*15700*/  BRA `(.L_x_7899) ;  /* 0xffffffcc00c87947 */ /* 0x000fea000383ffff */
.L_x_7805:
[----:B-1----:R1:W0:Y:S02]  /*15710*/  SYNCS.PHASECHK.TRANS64.TRYWAIT P1, [R5+URZ+0x28c40], R0 ;  /* 0x028c4000050075a7 */ /* 0x002224000802017f */
[----:B0-----:R-:W-:Y:S05]  /*15720*/  @!P1 NANOSLEEP.SYNCS 0x989680 ;  /* 0x009896800000995d */ /* 0x001fea0003900000 */
[----:B------:R-:W0:Y:S02]  /*15730*/  @!P1 SYNCS.PHASECHK.TRANS64 P1, [R5+URZ+0x28c40], R0 ;  /* 0x028c4000050095a7 */ /* 0x000e24000802007f */
[----:B0-----:R-:W-:Y:S05]  /*15740*/  @!P1 BRA `(.L_x_7805) ;  /* 0xfffffffc00f09947 */ /* 0x001fea000383ffff */
[----:B------:R-:W-:Y:S05]  /*15750*/  BRA `(.L_x_7900) ;  /* 0xffffffcc00d47947 */ /* 0x000fea000383ffff */
.L_x_7807:
[----:B------:R0:W0:Y:S02]  /*15760*/  SYNCS.PHASECHK.TRANS64.TRYWAIT P1, [R3+URZ+0x28c60], R2 ;  /* 0x028c6002030075a7 */ /* 0x000024000802017f */
[----:B0-----:R-:W-:Y:S05]  /*15770*/  @!P1 NANOSLEEP.SYNCS 0x989680 ;  /* 0x009896800000995d */ /* 0x001fea0003900000 */
[----:B------:R-:W0:Y:S02]  /*15780*/  @!P1 SYNCS.PHASECHK.TRANS64 P1, [R3+URZ+0x28c60], R2 ;  /* 0x028c6002030095a7 */ /* 0x000e24000802007f */
[----:B0-----:R-:W-:Y:S05]  /*15790*/  @!P1 BRA `(.L_x_7807) ;  /* 0xfffffffc00f09947 */ /* 0x001fea000383ffff */
[----:B------:R-:W-:Y:S05]  /*157a0*/  BRA `(.L_x_7901) ;  /* 0xffffffcc00d07947 */ /* 0x000fea000383ffff */
.L_x_7902:
        /* <DEDUP_REMOVED lines=13> */
.L_x_15658:


//--------------------- .text._ZN7cutlass13device_kernelIN5flash11enable_sm90INS1_16FlashAttnFwdSm90INS1_25CollectiveMainloopFwdSm90ILi2EN4cute5tupleIJNS5_1CILi1EEES8_S8_EEENS6_IJNS7_ILi64EEESA_SA_EEELi512ENS_6half_tEfNS_4arch4Sm90ELb1ELb0ELb1ELb1ELb1ELb1ELb0ELb0ELb0ELb1ELb0ELb0EEENS1_21CollectiveEpilogueFwdINS6_IJSA_NS7_ILi512EEESA_EEES9_SC_SE_Li256ELb1ELb1ELb0ELb0EEENS1_36VarlenDynamicPersistentTileSchedulerILi64ELi64ELi256ELi128ELb0ELb1ELb1ELb1ELb1ELb1EEEEEEEEEvNT_6ParamsE --------------------------
	.section	.text._ZN7cutlass13device_kernelIN5flash11enable_sm90INS1_16FlashAttnFwdSm90INS1_25CollectiveMainloopFwdSm90ILi2EN4cute5tupleIJNS5_1CILi1EEES8_S8_EEENS6_IJNS7_ILi64EEESA_SA_EEELi512ENS_6half_tEfNS_4arch4Sm90ELb1ELb0ELb1ELb1ELb1ELb1ELb0ELb0ELb0ELb1ELb0ELb0EEENS1_21CollectiveEpilogueFwdINS6_IJSA_NS7_ILi512EEESA_EEES9_SC_SE_Li256ELb1ELb1ELb0ELb0EEENS1_36VarlenDynamicPersistentTileSchedulerILi64ELi64ELi256ELi128ELb0ELb1ELb1ELb1ELb1ELb1EEEEEEEEEvNT_6ParamsE,"ax",@progbits
	.align	128
.text._ZN7cutlass13device_kernelIN5flash11enable_sm90INS1_16FlashAttnFwdSm90INS1_25CollectiveMainloopFwdSm90ILi2EN4cute5tupleIJNS5_1CILi1EEES8_S8_EEENS6_IJNS7_ILi64EEESA_SA_EEELi512ENS_6half_tEfNS_4arch4Sm90ELb1ELb0ELb1ELb1ELb1ELb1ELb0ELb0ELb0ELb1ELb0ELb0EEENS1_21CollectiveEpilogueFwdINS6_IJSA_NS7_ILi512EEESA_EEES9_SC_SE_Li256ELb1ELb1ELb0ELb0EEENS1_36VarlenDynamicPersistentTileSchedulerILi64ELi64ELi256ELi128ELb0ELb1ELb1ELb1ELb1ELb1EEEEEEEEEvNT_6ParamsE:
        .type           _ZN7cutlass13device_kernelIN5flash11enable_sm90INS1_16FlashAttnFwdSm90INS1_25CollectiveMainloopFwdSm90ILi2EN4cute5tupleIJNS5_1CILi1EEES8_S8_EEENS6_IJNS7_ILi64EEESA_SA_EEELi512ENS_6half_tEfNS_4arch4Sm90ELb1ELb0ELb1ELb1ELb1ELb1ELb0ELb0ELb0ELb1ELb0ELb0EEENS1_21CollectiveEpilogueFwdINS6_IJSA_NS7_ILi512EEESA_EEES9_SC_SE_Li256ELb1ELb1ELb0ELb0EEENS1_36VarlenDynamicPersistentTileSchedulerILi64ELi64ELi256ELi128ELb0ELb1ELb1ELb1ELb1ELb1EEEEEEEEEvNT_6ParamsE,@function
        .size           _ZN7cutlass13device_kernelIN5flash11enable_sm90INS1_16FlashAttnFwdSm90INS1_25CollectiveMainloopFwdSm90ILi2EN4cute5tupleIJNS5_1CILi1EEES8_S8_EEENS6_IJNS7_ILi64EEESA_SA_EEELi512ENS_6half_tEfNS_4arch4Sm90ELb1ELb0ELb1ELb1ELb1ELb1ELb0ELb0ELb0ELb1ELb0ELb0EEENS1_21CollectiveEpilogueFwdINS6_IJSA_NS7_ILi512EEESA_EEES9_SC_SE_Li256ELb1ELb1ELb0ELb0EEENS1_36VarlenDynamicPersistentTileSchedulerILi64ELi64ELi256ELi128ELb0ELb1ELb1ELb1ELb1ELb1EEEEEEEEEvNT_6ParamsE,(.L_x_15659 - _ZN7cutlass13device_kernelIN5flash11enable_sm90INS1_16FlashAttnFwdSm90INS1_25CollectiveMainloopFwdSm90ILi2EN4cute5tupleIJNS5_1CILi1EEES8_S8_EEENS6_IJNS7_ILi64EEESA_SA_EEELi512ENS_6half_tEfNS_4arch4Sm90ELb1ELb0ELb1ELb1ELb1ELb1ELb0ELb0ELb0ELb1ELb0ELb0EEENS1_21CollectiveEpilogueFwdINS6_IJSA_NS7_ILi512EEESA_EEES9_SC_SE_Li256ELb1ELb1ELb0ELb0EEENS1_36VarlenDynamicPersistentTileSchedulerILi64ELi64ELi256ELi128ELb0ELb1ELb1ELb1ELb1ELb1EEEEEEEEEvNT_6ParamsE)
        .other          _ZN7cutlass13device_kernelIN5flash11enable_sm90INS1_16FlashAttnFwdSm90INS1_25CollectiveMainloopFwdSm90ILi2EN4cute5tupleIJNS5_1CILi1EEES8_S8_EEENS6_IJNS7_ILi64EEESA_SA_EEELi512ENS_6half_tEfNS_4arch4Sm90ELb1ELb0ELb1ELb1ELb1ELb1ELb0ELb0ELb0ELb1ELb0ELb0EEENS1_21CollectiveEpilogueFwdINS6_IJSA_NS7_ILi512EEESA_EEES9_SC_SE_Li256ELb1ELb1ELb0ELb0EEENS1_36VarlenDynamicPersistentTileSchedulerILi64ELi64ELi256ELi128ELb0ELb1ELb1ELb1ELb1ELb1EEEEEEEEEvNT_6ParamsE,@"STO_CUDA_ENTRY STV_DEFAULT"
_ZN7cutlass13device_kernelIN5flash11enable_sm90INS1_16FlashAttnFwdSm90INS1_25CollectiveMainloopFwdSm90ILi2EN4cute5tupleIJNS5_1CILi1EEES8_S8_EEENS6_IJNS7_ILi64EEESA_SA_EEELi512ENS_6half_tEfNS_4arch4Sm90ELb1ELb0ELb1ELb1ELb1ELb1ELb0ELb0ELb0ELb1ELb0ELb0EEENS1_21CollectiveEpilogueFwdINS6_IJSA_NS7_ILi512EEESA_EEES9_SC_SE_Li256ELb1ELb1ELb0ELb0EEENS1_36VarlenDynamicPersistentTileSchedulerILi64ELi64ELi256ELi128ELb0ELb1ELb1ELb1ELb1ELb1EEEEEEEEEvNT_6ParamsE:
        /* <DEDUP_REMOVED lines=17> */
.L_x_7904:
[----:B------:R-:W-:Y:S05]  /*0110*/  BSYNC B0 ;  /* 0x0000000000007941 */ /* 0x000fea0003800000 */
.L_x_7903:
[----:B------:R-:W0:Y:S01]  /*0120*/  SHFL.IDX PT, R3, R2, RZ, 0x1f ;  /* 0x00001fff02037589 */ /* 0x000e2200000e0000 */
[----:B------:R-:W-:Y:S01]  /*0130*/  VOTEU.ANY UP0, P0 ;  /* 0x00000000003f7886 */ /* 0x000fe20000000100 */
[----:B------:R-:W-:Y:S01]  /*0140*/  UMOV UR4, 0x80 ;  /* 0x0000008000047882 */ /* 0x000fe20000000000 */
[----:B------:R-:W-:Y:S01]  /*0150*/  UMOV UR7, 0x100 ;  /* 0x0000010000077882 */ /* 0x000fe20000000000 */
[----:B------:R-:W-:Y:S02]  /*0160*/  VOTEU.ANY UP1, P0 ;  /* 0x00000000003f7886 */ /* 0x000fe40000020100 */
[----:B------:R-:W1:Y:S01]  /*0170*/  @UP0 S2UR UR8, SR_CgaCtaId ;  /* 0x00000000000809c3 */ /* 0x000e620000008800 */
[----:B------:R-:W-:Y:S01]  /*0180*/  @UP0 UMOV UR6, 0x400 ;  /* 0x0000040000060882 */ /* 0x000fe20000000000 */
[----:B------:R-:W-:-:S04]  /*0190*/  @UP0 UIADD3 UR4, -UR4, 0x100000, URZ ;  /* 0x0010000004040890 */ /* 0x000fc8000fffe13f */
[----:B------:R-:W-:Y:S02]  /*01a0*/  @UP0 USHF.L.U32 UR5, UR4, 0xb, URZ ;  /* 0x0000000b04050899 */ /* 0x000fe4000800063f */
[----:B------:R-:W-:Y:S01]  /*01b0*/  @UP0 USHF.L.U32 UR4, UR4, 0x1, URZ ;  /* 0x0000000104040899 */ /* 0x000fe2000800063f */
[----:B0-----:R-:W-:Y:S02]  /*01c0*/  ISETP.NE.AND P1, PT, R3, RZ, PT ;  /* 0x000000ff0300720c */ /* 0x001fe40003f25270 */
[----:B------:R-:W-:Y:S01]  /*01d0*/  SHF.R.U32.HI R3, RZ, 0x7, R0 ;  /* 0x00000007ff037819 */ /* 0x000fe20000011600 */
[----:B-1----:R-:W-:-:S04]  /*01e0*/  @UP0 ULEA UR8, UR8, UR6, 0x18 ;  /* 0x0000000608080291 */ /* 0x002fc8000f8ec03f */
[----:B------:R-:W0:Y:S01]  /*01f0*/  SHFL.IDX PT, R5, R3, RZ, 0x1f ;  /* 0x00001fff03057589 */ /* 0x000e2200000e0000 */
[----:B------:R-:W-:-:S04]  /*0200*/  @UP0 UIADD3 UR6, -UR7, 0x100000, URZ ;  /* 0x0010000007060890 */ /* 0x000fc8000fffe13f */
[----:B------:R-:W-:Y:S02]  /*0210*/  @UP0 USHF.L.U32 UR7, UR6, 0xb, URZ ;  /* 0x0000000b06070899 */ /* 0x000fe4000800063f */
[----:B------:R-:W-:Y:S01]  /*0220*/  @UP0 USHF.L.U32 UR6, UR6, 0x1, URZ ;  /* 0x0000000106060899 */ /* 0x000fe2000800063f */
[----:B------:R-:W-:Y:S01]  /*0230*/  VOTEU.ANY UP0, P0 ;  /* 0x00000000003f7886 */ /* 0x000fe20000000100 */
[----:B------:R-:W1:Y:S04]  /*0240*/  FENCE.VIEW.ASYNC.S ;  /* 0x00000000000073c6 */ /* 0x000e680000000000 */
[----:B-1----:R1:W2:Y:S01]  /*0250*/  @UP0 SYNCS.EXCH.64 URZ, [UR8+0x28c00], UR4 ;  /* 0x028c0004083f05b2 */ /* 0x0022a20008000100 */
[----:B0-----:R1:W-:Y:S05]  /*0260*/  STL [R1+0x58], R5 ;  /* 0x0000580501007387 */ /* 0x0013ea0000100800 */
[----:B------:R1:W0:Y:S01]  /*0270*/  @UP1 SYNCS.EXCH.64 URZ, [UR8+0x28c20], UR6 ;  /* 0x028c2006083f15b2 */ /* 0x0002220008000100 */
[----:B------:R-:W-:Y:S05]  /*0280*/  @P1 BRA `(.L_x_7905) ;  /* 0x0000000000381947 */ /* 0x000fea0003800000 */
[----:B-1----:R-:W1:Y:S01]  /*0290*/  S2UR UR5, SR_CgaCtaId ;  /* 0x00000000000579c3 */ /* 0x002e620000008800 */
[----:B------:R-:W-:Y:S01]  /*02a0*/  UMOV UR4, 0x400 ;  /* 0x0000040000047882 */ /* 0x000fe20000000000 */
[----:B------:R-:W-:Y:S01]  /*02b0*/  UMOV UR7, 0x80 ;  /* 0x0000008000077882 */ /* 0x000fe20000000000 */
[----:B------:R-:W-:Y:S01]  /*02c0*/  ELECT P0, URZ, PT ;  /* 0x00000000003f782f */ /* 0x000fe20003800000 */
[----:B-1----:R-:W-:Y:S02]  /*02d0*/  ULEA UR6, UR5, UR4, 0x18 ;  /* 0x0000000405067291 */ /* 0x002fe4000f8ec03f */
[----:B------:R-:W-:-:S04]  /*02e0*/  UIADD3 UR4, -UR7, 0x100000, URZ ;  /* 0x0010000007047890 */ /* 0x000fc8000fffe13f */
[----:B------:R-:W-:Y:S02]  /*02f0*/  USHF.L.U32 UR5, UR4, 0xb, URZ ;  /* 0x0000000b04057899 */ /* 0x000fe4000800063f */
[----:B------:R-:W-:Y:S01]  /*0300*/  USHF.L.U32 UR4, UR4, 0x1, URZ ;  /* 0x0000000104047899 */ /* 0x000fe2000800063f */
[----:B------:R-:W1:Y:S11]  /*0310*/  FENCE.VIEW.ASYNC.S ;  /* 0x00000000000073c6 */ /* 0x000e760000000000 */
[----:B-1----:R3:W4:Y:S01]  /*0320*/  SYNCS.EXCH.64 URZ, [UR6+0x28c30], UR4 ;  /* 0x028c3004063f75b2 */ /* 0x0027220008000100 */
[----:B------:R3:W1:Y:S01]  /*0330*/  SYNCS.EXCH.64 URZ, [UR6+0x28c40], UR4 ;  /* 0x028c4004063f75b2 */ /* 0x0006620008000100 */
[----:B------:R3:W0:Y:S01]  /*0340*/  SYNCS.EXCH.64 URZ, [UR6+0x28c38], UR4 ;  /* 0x028c3804063f75b2 */ /* 0x0006220008000100 */
[----:B------:R3:W0:Y:S02]  /*0350*/  SYNCS.EXCH.64 URZ, [UR6+0x28c48], UR4 ;  /* 0x028c4804063f75b2 */ /* 0x0006240008000100 */
[----:B---3--:R-:W-:Y:S01]  /*0360*/  NOP ;  /* 0x0000000000007918 */ /* 0x008fe20000000000 */
.L_x_7905:
[----:B------:R-:W3:Y:S01]  /*0370*/  SHFL.IDX PT, R4, R2, RZ, 0x1f ;  /* 0x00001fff02047589 */ /* 0x000ee200000e0000 */
[----:B------:R-:W-:Y:S01]  /*0380*/  NOP ;  /* 0x0000000000007918 */ /* 0x000fe20000000000 */
[----:B---3--:R-:W-:-:S13]  /*0390*/  ISETP.NE.AND P0, PT, R4, RZ, PT ;  /* 0x000000ff0400720c */ /* 0x008fda0003f05270 */
[----:B------:R-:W-:Y:S05]  /*03a0*/  @P0 BRA `(.L_x_7906) ;  /* 0x0000000000480947 */ /* 0x000fea0003800000 */
[----:B-1----:R-:W1:Y:S01]  /*03b0*/  S2UR UR5, SR_CgaCtaId ;  /* 0x00000000000579c3 */ /* 0x002e620000008800 */
[----:B------:R-:W-:Y:S01]  /*03c0*/  UMOV UR4, 0x400 ;  /* 0x0000040000047882 */ /* 0x000fe20000000000 */
[----:B------:R-:W-:Y:S01]  /*03d0*/  UMOV UR6, 0x80 ;  /* 0x0000008000067882 */ /* 0x000fe20000000000 */
[----:B------:R-:W-:Y:S01]  /*03e0*/  UMOV UR7, 0x100 ;  /* 0x0000010000077882 */ /* 0x000fe20000000000 */
[----:B------:R-:W-:Y:S01]  /*03f0*/  ELECT P0, URZ, PT ;  /* 0x00000000003f782f */ /* 0x000fe20003800000 */
[----:B-1----:R-:W-:Y:S02]  /*0400*/  ULEA UR8, UR5, UR4, 0x18 ;  /* 0x0000000405087291 */ /* 0x002fe4000f8ec03f */
[----:B------:R-:W-:-:S04]  /*0410*/  UIADD3 UR4, -UR6, 0x100000, URZ ;  /* 0x0010000006047890 */ /* 0x000fc8000fffe13f */
[----:B------:R-:W-:Y:S02]  /*0420*/  USHF.L.U32 UR5, UR4, 0xb, URZ ;  /* 0x0000000b04057899 */ /* 0x000fe4000800063f */
[----:B------:R-:W-:Y:S02]  /*0430*/  USHF.L.U32 UR4, UR4, 0x1, URZ ;  /* 0x0000000104047899 */ /* 0x000fe4000800063f */
[----:B------:R-:W-:-:S04]  /*0440*/  UIADD3 UR6, -UR7, 0x100000, URZ ;  /* 0x0010000007067890 */ /* 0x000fc8000fffe13f */
[----:B------:R-:W-:Y:S02]  /*0450*/  USHF.L.U32 UR7, UR6, 0xb, URZ ;  /* 0x0000000b06077899 */ /* 0x000fe4000800063f */
[----:B------:R-:W-:Y:S01]  /*0460*/  USHF.L.U32 UR6, UR6, 0x1, URZ ;  /* 0x0000000106067899 */ /* 0x000fe2000800063f */
[----:B------:R-:W1:Y:S03]  /*0470*/  FENCE.VIEW.ASYNC.S ;  /* 0x00000000000073c6 */ /* 0x000e660000000000 */
[----:B-1----:R3:W1:Y:S08]  /*0480*/  SYNCS.EXCH.64 URZ, [UR8+0x28c50], UR4 ;  /* 0x028c5004083f75b2 */ /* 0x0026700008000100 */
[----:B------:R3:W0:Y:S01]  /*0490*/  SYNCS.EXCH.64 URZ, [UR8+0x28c60], UR6 ;  /* 0x028c6006083f75b2 */ /* 0x0006220008000100 */
[----:B------:R3:W0:Y:S01]  /*04a0*/  SYNCS.EXCH.64 URZ, [UR8+0x28c58], UR4 ;  /* 0x028c5804083f75b2 */ /* 0x0006220008000100 */
[----:B------:R3:W0:Y:S02]  /*04b0*/  SYNCS.EXCH.64 URZ, [UR8+0x28c68], UR6 ;  /* 0x028c6806083f75b2 */ /* 0x0006240008000100 */
[----:B---3--:R-:W-:Y:S01]  /*04c0*/  NOP ;  /* 0x0000000000007918 */ /* 0x008fe20000000000 */
.L_x_7906:
[----:B------:R-:W3:Y:S01]  /*04d0*/  SHFL.IDX PT, R4, R2, RZ, 0x1f ;  /* 0x00001fff02047589 */ /* 0x000ee200000e0000 */
[----:B------:R-:W-:Y:S01]  /*04e0*/  NOP ;  /* 0x0000000000007918 */ /* 0x000fe20000000000 */
[----:B---3--:R-:W-:-:S13]  /*04f0*/  ISETP.NE.AND P0, PT, R4, RZ, PT ;  /* 0x000000ff0400720c */ /* 0x008fda0003f05270 */
        /* <DEDUP_REMOVED lines=10> */
[----:B-1----:R3:W1:Y:S01]  /*05a0*/  SYNCS.EXCH.64 URZ, [UR6+0x28c70], UR4 ;  /* 0x028c7004063f75b2 */ /* 0x0026620008000100 */
[----:B------:R3:W0:Y:S01]  /*05b0*/  SYNCS.EXCH.64 URZ, [UR6+0x28c80], UR4 ;  /* 0x028c8004063f75b2 */ /* 0x0006220008000100 */
[----:B------:R3:W0:Y:S01]  /*05c0*/  SYNCS.EXCH.64 URZ, [UR6+0x28c78], UR4 ;  /* 0x028c7804063f75b2 */ /* 0x0006220008000100 */
[----:B------:R3:W0:Y:S02]  /*05d0*/  SYNCS.EXCH.64 URZ, [UR6+0x28c88], UR4 ;  /* 0x028c8804063f75b2 */ /* 0x0006240008000100 */
[----:B---3--:R-:W-:Y:S01]  /*05e0*/  NOP ;  /* 0x0000000000007918 */ /* 0x008fe20000000000 */
.L_x_7907:
        /* <DEDUP_REMOVED lines=22> */
.L_x_7908:
        /* <DEDUP_REMOVED lines=22> */
.L_x_7909:
[----:B------:R-:W-:Y:S01]  /*08b0*/  ISETP.NE.AND P0, PT, R5, RZ, PT ;  /* 0x000000ff0500720c */ /* 0x000fe20003f05270 */
[----:B------:R-:W-:Y:S01]  /*08c0*/  IMAD.MOV.U32 R37, RZ, RZ, 0x1 ;  /* 0x00000001ff257424 */ /* 0x000fe200078e00ff */
[----:B------:R-:W-:Y:S01]  /*08d0*/  NOP ;  /* 0x0000000000007918 */ /* 0x000fe20000000000 */
[----:B------:R-:W-:Y:S01]  /*08e0*/  ULDC.64 UR40, c[0x0][0x208] ;  /* 0x0000820000287ab9 */ /* 0x000fe20000000a00 */
[----:B------:R-:W-:Y:S02]  /*08f0*/  BSSY B9, `(.L_x_7910) ;  /* 0x0001a99000097945 */ /* 0x000fe40003800000 */
[----:B------:R-:W-:Y:S01]  /*0900*/  SEL R37, R37, 0x2, !P0 ;  /* 0x0000000225257807 */ /* 0x000fe20004000000 */
[----:B012-4-:R-:W-:Y:S06]  /*0910*/  BAR.SYNC.DEFER_BLOCKING 0x0 ;  /* 0x0000000000007b1d */ /* 0x017fec0000010000 */
[----:B------:R-:W-:Y:S05]  /*0920*/  @!P0 BRA `(.L_x_7911) ;  /* 0x0000013000cc8947 */ /* 0x000fea0003800000 */
.L_x_7912:
        /* <DEDUP_REMOVED lines=20> */
[----:B------:R-:W-:Y:S01]  /*0a70*/  IMAD.MOV.U32 R184, RZ, RZ, RZ ;  /* 0x000000ffffb87224 */ /* 0x000fe200078e00ff */
[----:B------:R-:W-:Y:S01]  /*0a80*/  MOV R221, 0x20 ;  /* 0x0000002000dd7802 */ /* 0x000fe20000000f00 */
[----:B------:R-:W-:Y:S01]  /*0a90*/  IMAD.MOV.U32 R189, RZ, RZ, RZ ;  /* 0x000000ffffbd7224 */ /* 0x000fe200078e00ff */
[----:B------:R-:W-:Y:S02]  /*0aa0*/  SHF.R.S32.HI R0, RZ, 0x1f, R20 ;  /* 0x0000001fff007819 */ /* 0x000fe40000011414 */
[----:B------:R-:W-:Y:S02]  /*0ab0*/  CS2R R18, SRZ ;  /* 0x0000000000127805 */ /* 0x000fe4000001ff00 */
[CC--:B------:R-:W-:Y:S02]  /*0ac0*/  LEA.HI R3, R0.reuse, R20.reuse, RZ, 0x7 ;  /* 0x0000001400037211 */ /* 0x0c0fe400078f38ff */
[----:B------:R-:W-:-:S02]  /*0ad0*/  LEA.HI R6, R0, R20, RZ, 0x4 ;  /* 0x0000001400067211 */ /* 0x000fc400078f20ff */
[----:B------:R-:W-:Y:S02]  /*0ae0*/  LOP3.LUT R4, R3, 0xffffff80, RZ, 0xc0, !PT ;  /* 0xffffff8003047812 */ /* 0x000fe400078ec0ff */
[----:B------:R-:W-:Y:S02]  /*0af0*/  LOP3.LUT R5, R6, 0xfffffff0, RZ, 0xc0, !PT ;  /* 0xfffffff006057812 */ /* 0x000fe400078ec0ff */
[----:B------:R-:W-:Y:S01]  /*0b00*/  LEA.HI R7, R0, R20, RZ, 0x5 ;  /* 0x0000001400077211 */ /* 0x000fe200078f28ff */
[C---:B------:R-:W-:Y:S01]  /*0b10*/  IMAD.IADD R4, R20.reuse, 0x1, -R4 ;  /* 0x0000000114047824 */ /* 0x040fe200078e0a04 */
[----:B------:R-:W-:Y:S01]  /*0b20*/  SHF.R.S32.HI R11, RZ, 0x4, R6 ;  /* 0x00000004ff0b7819 */ /* 0x000fe20000011406 */
[----:B------:R-:W-:Y:S01]  /*0b30*/  IMAD.IADD R9, R20, 0x1, -R5 ;  /* 0x0000000114097824 */ /* 0x000fe200078e0a05 */
[----:B------:R-:W-:Y:S02]  /*0b40*/  SHF.R.S32.HI R228, RZ, 0x5, R7 ;  /* 0x00000005ffe47819 */ /* 0x000fe40000011407 */
[----:B------:R-:W-:-:S02]  /*0b50*/  SHF.R.S32.HI R5, RZ, 0x1f, R4 ;  /* 0x0000001fff057819 */ /* 0x000fc40000011404 */
[----:B------:R-:W-:Y:S02]  /*0b60*/  SHF.R.S32.HI R13, RZ, 0x1f, R7 ;  /* 0x0000001fff0d7819 */ /* 0x000fe40000011407 */
[----:B------:R-:W-:Y:S02]  /*0b70*/  SHF.R.S32.HI R8, RZ, 0x1f, R9 ;  /* 0x0000001fff087819 */ /* 0x000fe40000011409 */
[----:B------:R-:W-:Y:S02]  /*0b80*/  LEA.HI R7, R6, R11, RZ, 0x1 ;  /* 0x0000000b06077211 */ /* 0x000fe400078f08ff */
[----:B------:R-:W-:Y:S02]  /*0b90*/  LEA.HI R6, R5, R4, RZ, 0x2 ;  /* 0x0000000405067211 */ /* 0x000fe400078f10ff */
[----:B------:R-:W-:Y:S02]  /*0ba0*/  LEA.HI R10, R8, R9, RZ, 0x3 ;  /* 0x00000009080a7211 */ /* 0x000fe400078f18ff */
[----:B------:R-:W-:-:S02]  /*0bb0*/  LOP3.LUT R14, R7, 0x1ffffffe, RZ, 0xc0, !PT ;  /* 0x1ffffffe070e7812 */ /* 0x000fc400078ec0ff */
[--C-:B------:R-:W-:Y:S02]  /*0bc0*/  SHF.R.S32.HI R7, RZ, 0x2, R6.reuse ;  /* 0x00000002ff077819 */ /* 0x100fe40000011406 */
[----:B------:R-:W-:Y:S01]  /*0bd0*/  SHF.R.S32.HI R8, RZ, 0x1f, R6 ;  /* 0x0000001fff087819 */ /* 0x000fe20000011406 */
[----:B------:R-:W-:Y:S01]  /*0be0*/  IMAD.IADD R14, R11, 0x1, -R14 ;  /* 0x000000010b0e7824 */ /* 0x000fe200078e0a0e */
[----:B------:R-:W-:Y:S02]  /*0bf0*/  LEA.HI R13, R13, R228, RZ, 0x2 ;  /* 0x000000e40d0d7211 */ /* 0x000fe400078f10ff */
[----:B------:R-:W-:Y:S01]  /*0c00*/  LOP3.LUT R12, R10, 0xfffffff8, RZ, 0xc0, !PT ;  /* 0xfffffff80a0c7812 */ /* 0x000fe200078ec0ff */
[----:B------:R-:W-:Y:S01]  /*0c10*/  IMAD.SHL.U32 R14, R14, 0x8, RZ ;  /* 0x000000080e0e7824 */ /* 0x000fe200078e00ff */
[----:B------:R-:W-:Y:S01]  /*0c20*/  LEA.HI R8, R8, R7, RZ, 0x3 ;  /* 0x0000000708087211 */ /* 0x000fe200078f18ff */
[----:B------:R-:W-:Y:S01]  /*0c30*/  IMAD.SHL.U32 R10, R10, 0x40, RZ ;  /* 0x000000400a0a7824 */ /* 0x000fe200078e00ff */
[----:B------:R-:W-:-:S02]  /*0c40*/  SHF.R.S32.HI R15, RZ, 0x7, R3 ;  /* 0x00000007ff0f7819 */ /* 0x000fc40000011403 */
[----:B------:R-:W-:Y:S02]  /*0c50*/  LOP3.LUT R13, R13, 0x3ffffc, RZ, 0xc0, !PT ;  /* 0x003ffffc0d0d7812 */ /* 0x000fe400078ec0ff */
[----:B------:R-:W-:Y:S01]  /*0c60*/  IADD3 R12, R9, -R12, RZ ;  /* 0x8000000c090c7210 */ /* 0x000fe20007ffe0ff */
[----:B------:R-:W-:Y:S01]  /*0c70*/  IMAD R16, R15, 0x100, R9 ;  /* 0x000001000f107824 */ /* 0x000fe200078e0209 */
[----:B------:R-:W-:Y:S01]  /*0c80*/  LOP3.LUT R8, R8, 0xfffffff8, RZ, 0xc0, !PT ;  /* 0xfffffff808087812 */ /* 0x000fe200078ec0ff */
[----:B------:R-:W-:Y:S01]  /*0c90*/  IMAD.IADD R13, R228, 0x1, -R13 ;  /* 0x00000001e40d7824 */ /* 0x000fe200078e0a0d */
[----:B------:R-:W-:Y:S01]  /*0ca0*/  LEA.HI R5, R5, R4, RZ, 0x5 ;  /* 0x0000000405057211 */ /* 0x000fe200078f28ff */
[----:B------:R-:W-:Y:S01]  /*0cb0*/  IMAD.SHL.U32 R9, R12, 0x40, RZ ;  /* 0x000000400c097824 */ /* 0x000fe200078e00ff */
[----:B------:R-:W-:Y:S01]  /*0cc0*/  LOP3.LUT R11, R6, 0x7ffffffc, RZ, 0xc0, !PT ;  /* 0x7ffffffc060b7812 */ /* 0x000fe200078ec0ff */
[----:B------:R-:W-:Y:S01]  /*0cd0*/  IMAD R13, R13, 0x10, R16 ;  /* 0x000000100d0d7824 */ /* 0x000fe200078e0210 */
[----:B------:R-:W-:-:S02]  /*0ce0*/  IADD3 R8, R7, -R8, RZ ;  /* 0x8000000807087210 */ /* 0x000fc40007ffe0ff */
[----:B------:R-:W-:Y:S01]  /*0cf0*/  SHF.R.S32.HI R5, RZ, 0x5, R5 ;  /* 0x00000005ff057819 */ /* 0x000fe20000011405 */
[----:B------:R-:W-:Y:S01]  /*0d00*/  IMAD.IADD R11, R4, 0x1, -R11 ;  /* 0x00000001040b7824 */ /* 0x000fe200078e0a0b */
[CC--:B------:R-:W-:Y:S01]  /*0d10*/  LEA.HI R4, R0.reuse, R20.reuse, RZ, 0x3 ;  /* 0x0000001400047211 */ /* 0x0c0fe200078f18ff */
[----:B------:R-:W-:Y:S01]  /*0d20*/  IMAD.U32 R7, R13, 0x40, R14 ;  /* 0x000000400d077824 */ /* 0x000fe200078e000e */
[----:B------:R-:W-:Y:S01]  /*0d30*/  LEA.HI R0, R0, R20, RZ, 0x2 ;  /* 0x0000001400007211 */ /* 0x000fe200078f10ff */
[----:B------:R-:W-:Y:S01]  /*0d40*/  IMAD R193, R5, 0x10, R8 ;  /* 0x0000001005c17824 */ /* 0x000fe200078e0208 */
[----:B------:R-:W-:Y:S01]  /*0d50*/  LOP3.LUT R9, R9, 0x1c0, RZ, 0xc0, !PT ;  /* 0x000001c009097812 */ /* 0x000fe200078ec0ff */
[----:B------:R-:W-:Y:S01]  /*0d60*/  IMAD.SHL.U32 R192, R11, 0x2, RZ ;  /* 0x000000020bc07824 */ /* 0x000fe200078e00ff */
[----:B------:R-:W-:Y:S01]  /*0d70*/  SHF.R.S32.HI R5, RZ, 0x3, R4 ;  /* 0x00000003ff057819 */ /* 0x000fe20000011404 */
[----:B------:R0:W-:Y:S01]  /*0d80*/  STL [R1+0x60], R7 ;  /* 0x0000600701007387 */ /* 0x0001e20000100800 */
[----:B------:R-:W-:-:S02]  /*0d90*/  SHF.R.S32.HI R190, RZ, 0x2, R0 ;  /* 0x00000002ffbe7819 */ /* 0x000fc40000011400 */
[----:B------:R-:W-:Y:S01]  /*0da0*/  SHF.R.S32.HI R5, RZ, 0x1f, R0 ;  /* 0x0000001fff057819 */ /* 0x000fe20000011400 */
[----:B------:R-:W-:Y:S01]  /*0db0*/  STL [R1+0x48], RZ ;  /* 0x000048ff01007387 */ /* 0x000fe20000100800 */
[----:B------:R-:W-:Y:S02]  /*0dc0*/  LOP3.LUT R14, R9, 0x8, R14, 0xf8, !PT ;  /* 0x00000008090e7812 */ /* 0x000fe400078ef80e */
[----:B------:R-:W-:Y:S02]  /*0dd0*/  LOP3.LUT R4, R4, 0xfffffff8, RZ, 0xc0, !PT ;  /* 0xfffffff804047812 */ /* 0x000fe400078ec0ff */
[----:B------:R-:W-:Y:S02]  /*0de0*/  LOP3.LUT R0, R0, 0xfffffffc, RZ, 0xc0, !PT ;  /* 0xfffffffc00007812 */ /* 0x000fe400078ec0ff */
[----:B------:R-:W-:Y:S02]  /*0df0*/  SHF.R.U32.HI R9, RZ, 0x3, R9 ;  /* 0x00000003ff097819 */ /* 0x000fe40000011609 */
[----:B0-----:R-:W-:Y:S01]  /*0e00*/  LOP3.LUT R7, R10, 0x7ffffe00, RZ, 0xc0, !PT ;  /* 0x7ffffe000a077812 */ /* 0x001fe200078ec0ff */
[----:B------:R-:W-:Y:S01]  /*0e10*/  IMAD.IADD R10, R20, 0x1, -R4 ;  /* 0x00000001140a7824 */ /* 0x000fe200078e0a04 */
[----:B------:R-:W-:Y:S01]  /*0e20*/  LOP3.LUT R14, R14, R9, RZ, 0x3c, !PT ;  /* 0x000000090e0e7212 */ /* 0x000fe200078e3cff */
[----:B------:R-:W-:Y:S01]  /*0e30*/  IMAD.IADD R8, R20, 0x1, -R0 ;  /* 0x0000000114087824 */ /* 0x000fe200078e0a00 */
[----:B------:R-:W-:Y:S01]  /*0e40*/  LEA.HI R3, R3, R15, RZ, 0x1 ;  /* 0x0000000f03037211 */ /* 0x000fe200078f08ff */
[----:B------:R-:W-:Y:S01]  /*0e50*/  VIADD R9, R190, 0x20 ;  /* 0x00000020be097836 */ /* 0x000fe20000000000 */
[----:B------:R-:W-:Y:S01]  /*0e60*/  LEA.HI R5, R5, R190, RZ, 0x3 ;  /* 0x000000be05057211 */ /* 0x000fe200078f18ff */
[----:B------:R-:W-:Y:S01]  /*0e70*/  IMAD.SHL.U32 R196, R10, 0x8, RZ ;  /* 0x000000080ac47824 */ /* 0x000fe200078e00ff */
[C---:B------:R-:W-:Y:S01]  /*0e80*/  SHF.L.U32 R16, R8.reuse, 0x3, RZ ;  /* 0x0000000308107819 */ /* 0x040fe200000006ff */
[----:B------:R-:W-:Y:S01]  /*0e90*/  IMAD.SHL.U32 R4, R9, 0x40, RZ ;  /* 0x0000004009047824 */ /* 0x000fe200078e00ff */
[----:B------:R-:W-:Y:S01]  /*0ea0*/  LOP3.LUT R3, R3, 0xfffffe, RZ, 0xc0, !PT ;  /* 0x00fffffe03037812 */ /* 0x000fe200078ec0ff */
[----:B------:R-:W-:Y:S01]  /*0eb0*/  IMAD.SHL.U32 R186, R8, 0x4, RZ ;  /* 0x0000000408ba7824 */ /* 0x000fe200078e00ff */
[----:B------:R-:W-:Y:S01]  /*0ec0*/  SHF.R.S32.HI R6, RZ, 0x1f, R9 ;  /* 0x0000001fff067819 */ /* 0x000fe20000011409 */
[----:B------:R-:W-:Y:S01]  /*0ed0*/  VIADD R34, R196, 0xc0 ;  /* 0x000000c0c4227836 */ /* 0x000fe20000000000 */
[----:B------:R-:W-:Y:S01]  /*0ee0*/  LOP3.LUT R5, R5, 0xfffffff8, RZ, 0xc0, !PT ;  /* 0xfffffff805057812 */ /* 0x000fe200078ec0ff */
[----:B------:R-:W-:Y:S01]  /*0ef0*/  VIADD R214, R16, 0x40 ;  /* 0x0000004010d67836 */ /* 0x000fe20000000000 */
[C---:B------:R-:W-:Y:S01]  /*0f00*/  IADD3 R35, R196.reuse, 0x80, RZ ;  /* 0x00000080c4237810 */ /* 0x040fe20007ffe0ff */
[----:B------:R-:W-:Y:S01]  /*0f10*/  VIADD R33, R196, 0x100 ;  /* 0x00000100c4217836 */ /* 0x000fe20000000000 */
[----:B------:R-:W-:Y:S01]  /*0f20*/  LEA.HI R6, R6, R9, RZ, 0x3 ;  /* 0x0000000906067211 */ /* 0x000fe200078f18ff */
[----:B------:R-:W-:Y:S01]  /*0f30*/  IMAD.IADD R3, R15, 0x1, -R3 ;  /* 0x000000010f037824 */ /* 0x000fe200078e0a03 */
[----:B------:R-:W-:Y:S01]  /*0f40*/  LOP3.LUT R4, R4, 0x1c0, RZ, 0xc0, !PT ;  /* 0x000001c004047812 */ /* 0x000fe200078ec0ff */
[----:B------:R-:W-:Y:S01]  /*0f50*/  VIADD R32, R196, 0x140 ;  /* 0x00000140c4207836 */ /* 0x000fe20000000000 */
[----:B------:R-:W-:Y:S01]  /*0f60*/  SHF.R.S32.HI R37, RZ, 0x1f, R35 ;  /* 0x0000001fff257819 */ /* 0x000fe20000011423 */
[----:B------:R-:W-:Y:S01]  /*0f70*/  VIADD R212, R16, 0x60 ;  /* 0x0000006010d47836 */ /* 0x000fe20000000000 */
[----:B------:R-:W-:Y:S01]  /*0f80*/  LEA.HI R0, R8, R8, RZ, 0x1 ;  /* 0x0000000808007211 */ /* 0x000fe200078f08ff */
[----:B------:R-:W-:Y:S01]  /*0f90*/  VIADD R36, R196, 0x40 ;  /* 0x00000040c4247836 */ /* 0x000fe20000000000 */
[----:B------:R-:W-:Y:S01]  /*0fa0*/  IADD3 R211, R16, 0x80, RZ ;  /* 0x0000008010d37810 */ /* 0x000fe20007ffe0ff */
[----:B------:R-:W-:Y:S01]  /*0fb0*/  VIADD R30, R196, 0x180 ;  /* 0x00000180c41e7836 */ /* 0x000fe20000000000 */
[----:B------:R-:W-:Y:S01]  /*0fc0*/  SHF.R.S32.HI R35, RZ, 0x1f, R34 ;  /* 0x0000001fff237819 */ /* 0x000fe20000011422 */
[----:B------:R-:W-:Y:S01]  /*0fd0*/  VIADD R195, R186, 0x10 ;  /* 0x00000010bac37836 */ /* 0x000fe20000000000 */
[----:B------:R-:W-:Y:S01]  /*0fe0*/  SHF.R.S32.HI R34, RZ, 0x1f, R33 ;  /* 0x0000001fff227819 */ /* 0x000fe20000011421 */
[----:B------:R-:W-:Y:S01]  /*0ff0*/  VIADD R28, R196, 0x1c0 ;  /* 0x000001c0c41c7836 */ /* 0x000fe20000000000 */
[----:B------:R-:W-:Y:S01]  /*1000*/  SHF.L.U32 R215, R3, 0x8, RZ ;  /* 0x0000000803d77819 */ /* 0x000fe200000006ff */
[----:B------:R-:W-:Y:S01]  /*1010*/  IMAD.IADD R191, R190, 0x1, -R5 ;  /* 0x00000001bebf7824 */ /* 0x000fe200078e0a05 */
[----:B------:R-:W-:Y:S01]  /*1020*/  SHF.R.S32.HI R5, RZ, 0x1f, R214 ;  /* 0x0000001fff057819 */ /* 0x000fe200000114d6 */
[----:B------:R-:W-:Y:S01]  /*1030*/  IMAD.SHL.U32 R6, R6, 0x40, RZ ;  /* 0x0000004006067824 */ /* 0x000fe200078e00ff */
[----:B------:R-:W-:Y:S01]  /*1040*/  SHF.R.S32.HI R33, RZ, 0x1f, R32 ;  /* 0x0000001fff217819 */ /* 0x000fe20000011420 */
[----:B------:R-:W-:Y:S01]  /*1050*/  VIADD R210, R16, 0xa0 ;  /* 0x000000a010d27836 */ /* 0x000fe20000000000 */
[----:B------:R-:W-:Y:S01]  /*1060*/  LOP3.LUT R3, R4, 0x38, R16, 0xf8, !PT ;  /* 0x0000003804037812 */ /* 0x000fe200078ef810 */
[C---:B------:R-:W-:Y:S01]  /*1070*/  VIADD R207, R16.reuse, 0xc0 ;  /* 0x000000c010cf7836 */ /* 0x040fe20000000000 */
[----:B------:R-:W-:Y:S01]  /*1080*/  SHF.R.U32.HI R24, RZ, 0x3, R4 ;  /* 0x00000003ff187819 */ /* 0x000fe20000011604 */
[C---:B------:R-:W-:Y:S01]  /*1090*/  VIADD R206, R16.reuse, 0xe0 ;  /* 0x000000e010ce7836 */ /* 0x040fe20000000000 */
[----:B------:R-:W-:Y:S01]  /*10a0*/  SHF.R.S32.HI R9, RZ, 0x1f, R212 ;  /* 0x0000001fff097819 */ /* 0x000fe200000114d4 */
[C---:B------:R-:W-:Y:S01]  /*10b0*/  VIADD R205, R16.reuse, 0x100 ;  /* 0x0000010010cd7836 */ /* 0x040fe20000000000 */
[----:B------:R-:W-:Y:S01]  /*10c0*/  SHF.R.S32.HI R38, RZ, 0x1f, R36 ;  /* 0x0000001fff267819 */ /* 0x000fe20000011424 */
[C---:B------:R-:W-:Y:S01]  /*10d0*/  VIADD R204, R16.reuse, 0x120 ;  /* 0x0000012010cc7836 */ /* 0x040fe20000000000 */
[----:B------:R-:W-:Y:S01]  /*10e0*/  SHF.R.S32.HI R32, RZ, 0x1f, R30 ;  /* 0x0000001fff207819 */ /* 0x000fe2000001141e */
[----:B------:R-:W-:Y:S01]  /*10f0*/  VIADD R203, R16, 0x140 ;  /* 0x0000014010cb7836 */ /* 0x000fe20000000000 */
[----:B------:R-:W-:Y:S01]  /*1100*/  LOP3.LUT R0, R0, 0x1ffffffe, RZ, 0xc0, !PT ;  /* 0x1ffffffe00007812 */ /* 0x000fe200078ec0ff */
[----:B------:R-:W-:Y:S01]  /*1110*/  IMAD R7, R228, 0x400, R7 ;  /* 0x00000400e4077824 */ /* 0x000fe200078e0207 */
[----:B------:R-:W-:Y:S01]  /*1120*/  SHF.R.S32.HI R4, RZ, 0x1f, R211 ;  /* 0x0000001fff047819 */ /* 0x000fe200000114d3 */
[----:B------:R-:W-:Y:S01]  /*1130*/  VIADD R201, R16, 0x180 ;  /* 0x0000018010c97836 */ /* 0x000fe20000000000 */
[----:B------:R-:W-:Y:S01]  /*1140*/  SHF.R.S32.HI R36, RZ, 0x1f, R195 ;  /* 0x0000001fff247819 */ /* 0x000fe200000114c3 */
[----:B------:R-:W-:Y:S01]  /*1150*/  IMAD.IADD R0, R8, 0x1, -R0 ;  /* 0x0000000108007824 */ /* 0x000fe200078e0a00 */
[----:B------:R-:W-:Y:S01]  /*1160*/  SHF.R.S32.HI R30, RZ, 0x1f, R28 ;  /* 0x0000001fff1e7819 */ /* 0x000fe2000001141c */
[----:B------:R-:W-:Y:S01]  /*1170*/  IMAD.IADD R7, R7, 0x1, R14 ;  /* 0x0000000107077824 */ /* 0x000fe200078e020e */
        /* <DEDUP_REMOVED lines=12> */
[----:B------:R-:W-:Y:S01]  /*1240*/  SHF.R.S32.HI R15, RZ, 0x1f, R206 ;  /* 0x0000001fff0f7819 */ /* 0x000fe200000114ce */
[----:B------:R0:W-:Y:S01]  /*1250*/  STL [R1+0x4], R5 ;  /* 0x0000040501007387 */ /* 0x0001e20000100800 */
[----:B------:R-:W-:Y:S01]  /*1260*/  SHF.R.S32.HI R10, RZ, 0x1f, R205 ;  /* 0x0000001fff0a7819 */ /* 0x000fe200000114cd */
[----:B------:R-:W-:Y:S01]  /*1270*/  IMAD R216, R7, 0x2, R2 ;  /* 0x0000000207d87824 */ /* 0x000fe200078e0202 */
[----:B------:R-:W-:Y:S01]  /*1280*/  SHF.R.S32.HI R21, RZ, 0x1f, R204 ;  /* 0x0000001fff157819 */ /* 0x000fe200000114cc */
[----:B------:R1:W-:Y:S01]  /*1290*/  STL [R1+0x8], R4 ;  /* 0x0000080401007387 */ /* 0x0003e20000100800 */
[----:B------:R-:W-:Y:S01]  /*12a0*/  IADD3 R202, R16, 0x160, RZ ;  /* 0x0000016010ca7810 */ /* 0x000fe20007ffe0ff */
[----:B------:R-:W-:Y:S01]  /*12b0*/  VIADD R222, R216, 0x26800 ;  /* 0x00026800d8de7836 */ /* 0x000fe20000000000 */
[----:B------:R-:W-:Y:S01]  /*12c0*/  R2P PR, R12, 0x6 ;  /* 0x000000060c007804 */ /* 0x000fe20000000000 */
[----:B------:R-:W-:Y:S01]  /*12d0*/  VIADD R217, R216, 0x26840 ;  /* 0x00026840d8d97836 */ /* 0x000fe20000000000 */
[----:B------:R-:W-:Y:S01]  /*12e0*/  SHF.R.S32.HI R12, RZ, 0x1f, R203 ;  /* 0x0000001fff0c7819 */ /* 0x000fe200000114cb */
[----:B------:R-:W-:Y:S01]  /*12f0*/  VIADD R23, R16, 0x20 ;  /* 0x0000002010177836 */ /* 0x000fe20000000000 */
[----:B0-----:R-:W-:Y:S01]  /*1300*/  SHF.L.U64.HI R5, R210, 0x1, R13 ;  /* 0x00000001d2057819 */ /* 0x001fe2000001020d */
[----:B------:R-:W-:Y:S01]  /*1310*/  IMAD R229, R0, 0x8, R193 ;  /* 0x0000000800e57824 */ /* 0x000fe200078e02c1 */
[----:B------:R-:W-:-:S02]  /*1320*/  SHF.R.S32.HI R29, RZ, 0x1f, R202 ;  /* 0x0000001fff1d7819 */ /* 0x000fc400000114ca */
[----:B-1----:R-:W-:Y:S01]  /*1330*/  SHF.L.U64.HI R4, R207, 0x1, R8 ;  /* 0x00000001cf047819 */ /* 0x002fe20000010208 */
[----:B------:R0:W-:Y:S01]  /*1340*/  STL [R1+0xc], R5 ;  /* 0x00000c0501007387 */ /* 0x0001e20000100800 */
[----:B------:R-:W-:Y:S02]  /*1350*/  SHF.L.U64.HI R8, R206, 0x1, R15 ;  /* 0x00000001ce087819 */ /* 0x000fe4000001020f */
[----:B------:R-:W-:Y:S01]  /*1360*/  SHF.R.S32.HI R14, RZ, 0x1f, R201 ;  /* 0x0000001fff0e7819 */ /* 0x000fe200000114c9 */
[----:B------:R1:W-:Y:S01]  /*1370*/  STL [R1+0x10], R4 ;  /* 0x0000100401007387 */ /* 0x0003e20000100800 */
[----:B------:R-:W-:Y:S02]  /*1380*/  SHF.R.S32.HI R31, RZ, 0x1f, R200 ;  /* 0x0000001fff1f7819 */ /* 0x000fe400000114c8 */
[----:B------:R-:W-:Y:S01]  /*1390*/  SHF.R.S32.HI R20, RZ, 0x1f, R227 ;  /* 0x0000001fff147819 */ /* 0x000fe200000114e3 */
[----:B------:R2:W-:Y:S01]  /*13a0*/  STL [R1+0x14], R8 ;  /* 0x0000140801007387 */ /* 0x0005e20000100800 */
[----:B------:R-:W-:-:S02]  /*13b0*/  SHF.R.S32.HI R22, RZ, 0x1f, R223 ;  /* 0x0000001fff167819 */ /* 0x000fc400000114df */
[----:B0-----:R-:W-:Y:S02]  /*13c0*/  SHF.L.U64.HI R5, R205, 0x1, R10 ;  /* 0x00000001cd057819 */ /* 0x001fe4000001020a */
[----:B------:R-:W-:Y:S02]  /*13d0*/  LOP3.LUT R3, R6, R3, R24, 0xf6, !PT ;  /* 0x0000000306037212 */ /* 0x000fe400078ef618 */
[----:B-1----:R-:W-:Y:S01]  /*13e0*/  SHF.L.U64.HI R4, R204, 0x1, R21 ;  /* 0x00000001cc047819 */ /* 0x002fe20000010215 */
[----:B------:R0:W-:Y:S01]  /*13f0*/  STL [R1+0x18], R5 ;  /* 0x0000180501007387 */ /* 0x0001e20000100800 */
[----:B------:R-:W-:Y:S01]  /*1400*/  SHF.L.U64.HI R7, R200, 0x1, R31 ;  /* 0x00000001c8077819 */ /* 0x000fe2000001021f */
[----:B------:R-:W-:Y:S01]  /*1410*/  IMAD R3, R3, 0x2, R2 ;  /* 0x0000000203037824 */ /* 0x000fe200078e0202 */
[----:B--2---:R-:W-:Y:S01]  /*1420*/  SHF.L.U64.HI R8, R203, 0x1, R12 ;  /* 0x00000001cb087819 */ /* 0x004fe2000001020c */
[----:B------:R1:W-:Y:S01]  /*1430*/  STL [R1+0x1c], R4 ;  /* 0x00001c0401007387 */ /* 0x0003e20000100800 */
[----:B------:R-:W-:-:S02]  /*1440*/  SEL R221, R221, 0xffffffe0, !P1 ;  /* 0xffffffe0dddd7807 */ /* 0x000fc40004800000 */
[C---:B------:R-:W-:Y:S01]  /*1450*/  @P2 IADD3 R217, R222.reuse, -0x40, RZ ;  /* 0xffffffc0ded92810 */ /* 0x040fe20007ffe0ff */
[----:B------:R-:W-:Y:S01]  /*1460*/  STL [R1+0x20], R8 ;  /* 0x0000200801007387 */ /* 0x000fe20000100800 */
[----:B------:R-:W-:Y:S01]  /*1470*/  SHF.R.S32.HI R17, RZ, 0x1f, R16 ;  /* 0x0000001fff117819 */ /* 0x000fe20000011410 */
[----:B------:R-:W-:Y:S01]  /*1480*/  IMAD.IADD R222, R222, 0x1, R221 ;  /* 0x00000001dede7824 */ /* 0x000fe200078e02dd */
[----:B0-----:R-:W-:Y:S01]  /*1490*/  SHF.L.U64.HI R5, R202, 0x1, R29 ;  /* 0x00000001ca057819 */ /* 0x001fe2000001021d */
[----:B------:R-:W-:Y:S01]  /*14a0*/  IMAD.IADD R221, R221, 0x1, R217 ;  /* 0x00000001dddd7824 */ /* 0x000fe200078e02d9 */
[----:B------:R-:W-:Y:S02]  /*14b0*/  SHF.R.S32.HI R194, RZ, 0x1f, R23 ;  /* 0x0000001fffc27819 */ /* 0x000fe40000011417 */
[----:B-1----:R-:W-:Y:S01]  /*14c0*/  SHF.L.U64.HI R4, R201, 0x1, R14 ;  /* 0x00000001c9047819 */ /* 0x002fe2000001020e */
[----:B------:R0:W-:Y:S04]  /*14d0*/  STL [R1+0x24], R5 ;  /* 0x0000240501007387 */ /* 0x0001e80000100800 */
[----:B------:R1:W-:Y:S04]  /*14e0*/  STL [R1+0x28], R4 ;  /* 0x0000280401007387 */ /* 0x0003e80000100800 */
[----:B------:R2:W-:Y:S01]  /*14f0*/  STL [R1+0x2c], R7 ;  /* 0x00002c0701007387 */ /* 0x0005e20000100800 */
[----:B0-----:R-:W-:-:S02]  /*1500*/  SHF.L.U64.HI R5, R227, 0x1, R20 ;  /* 0x00000001e3057819 */ /* 0x001fc40000010214 */
[----:B-1----:R-:W-:-:S03]  /*1510*/  SHF.L.U64.HI R4, R223, 0x1, R22 ;  /* 0x00000001df047819 */ /* 0x002fc60000010216 */
[----:B------:R2:W-:Y:S04]  /*1520*/  STL [R1+0x30], R5 ;  /* 0x0000300501007387 */ /* 0x0005e80000100800 */
[----:B------:R2:W-:Y:S04]  /*1530*/  STL [R1+0x34], R4 ;  /* 0x0000340401007387 */ /* 0x0005e80000100800 */
[----:B------:R2:W-:Y:S02]  /*1540*/  STL [R1+0x54], R3 ;  /* 0x0000540301007387 */ /* 0x0005e40000100800 */
.L_x_8059:
[----:B0-23--:R-:W0:Y:S01]  /*1550*/  LDC.64 R4, c[0x0][0xc88] ;  /* 0x00032200ff047b82 */ /* 0x00de220000000a00 */
[----:B------:R-:W-:Y:S01]  /*1560*/  ULDC.64 UR4, c[0x0][0xa28] ;  /* 0x00028a0000047ab9 */ /* 0x000fe20000000a00 */
[----:B------:R-:W-:Y:S01]  /*1570*/  ULDC.64 UR8, c[0x0][0xa18] ;  /* 0x0002860000087ab9 */ /* 0x000fe20000000a00 */
[----:B------:R-:W-:Y:S01]  /*1580*/  ULDC.64 UR6, c[0x0][0xa08] ;  /* 0x0002820000067ab9 */ /* 0x000fe20000000a00 */
[----:B0-----:R-:W-:-:S05]  /*1590*/  IMAD.WIDE R4, R27, 0x4, R4 ;  /* 0x000000041b047825 */ /* 0x001fca00078e0204 */
[----:B------:R-:W2:Y:S01]  /*15a0*/  LDG.E R0, desc[UR40][R4.64] ;  /* 0x0000002804007981 */ /* 0x000ea2000c1e1900 */
[----:B------:R-:W-:Y:S02]  /*15b0*/  ISETP.NE.U32.AND P2, PT, RZ, UR4, PT ;  /* 0x00000004ff007c0c */ /* 0x000fe4000bf45070 */
[----:B------:R-:W-:Y:S02]  /*15c0*/  ISETP.NE.U32.AND P1, PT, RZ, UR8, PT ;  /* 0x00000008ff007c0c */ /* 0x000fe4000bf25070 */
[----:B------:R-:W-:Y:S02]  /*15d0*/  ISETP.NE.AND.EX P2, PT, RZ, UR5, PT, P2 ;  /* 0x00000005ff007c0c */ /* 0x000fe4000bf45320 */
[----:B------:R-:W-:Y:S02]  /*15e0*/  ISETP.NE.AND.EX P1, PT, RZ, UR9, PT, P1 ;  /* 0x00000009ff007c0c */ /* 0x000fe4000bf25310 */
[----:B------:R-:W-:Y:S02]  /*15f0*/  ISETP.NE.U32.AND P0, PT, RZ, UR6, PT ;  /* 0x00000006ff007c0c */ /* 0x000fe4000bf05070 */
[----:B------:R-:W-:-:S02]  /*1600*/  MOV R29, RZ ;  /* 0x000000ff001d7202 */ /* 0x000fc40000000f00 */
        /* <DEDUP_REMOVED lines=11> */
[----:B0-----:R-:W-:-:S02]  /*16c0*/  IMAD.MOV.U32 R3, RZ, RZ, RZ ;  /* 0x000000ffff037224 */ /* 0x001fc400078e00ff */
[----:B------:R-:W-:Y:S01]  /*16d0*/  IADD3.X R9, R30, UR7, RZ, P4, !PT ;  /* 0x000000071e097c10 */ /* 0x000fe2000a7fe4ff */
[----:B------:R-:W-:Y:S01]  /*16e0*/  IMAD.U32 R197, RZ, RZ, UR4 ;  /* 0x00000004ffc57e24 */ /* 0x000fe2000f8e00ff */
[----:B------:R1:W-:Y:S01]  /*16f0*/  STL [R1+0x40], R30 ;  /* 0x0000401e01007387 */ /* 0x0003e20000100800 */
[----:B------:R-:W-:-:S03]  /*1700*/  ULDC.64 UR4, c[0x0][0x418] ;  /* 0x0001060000047ab9 */ /* 0x000fc60000000a00 */
[----:B------:R1:W5:Y:S01]  /*1710*/  @P2 LDG.E R3, desc[UR40][R4.64] ;  /* 0x0000002804032981 */ /* 0x000362000c1e1900 */
[----:B----4-:R-:W-:-:S03]  /*1720*/  @P1 IADD3 R6, P2, R31, UR8, RZ ;  /* 0x000000081f061c10 */ /* 0x010fc6000ff5e0ff */
[----:B------:R1:W5:Y:S01]  /*1730*/  @P0 LDG.E R29, desc[UR40][R8.64] ;  /* 0x00000028081d0981 */ /* 0x000362000c1e1900 */
[----:B------:R-:W-:-:S03]  /*1740*/  @P1 IADD3.X R7, R30, UR9, RZ, P2, !PT ;  /* 0x000000091e071c10 */ /* 0x000fc600097fe4ff */
[----:B------:R1:W-:Y:S01]  /*1750*/  STL [R1+0x38], R26 ;  /* 0x0000381a01007387 */ /* 0x0003e20000100800 */
[----:B------:R-:W-:Y:S01]  /*1760*/  UISETP.NE.U32.AND UP0, UPT, UR4, URZ, UPT ;  /* 0x0000003f0400728c */ /* 0x000fe2000bf05070 */
[----:B------:R-:W-:Y:S02]  /*1770*/  ULDC.64 UR8, c[0x0][0xa20] ;  /* 0x0002880000087ab9 */ /* 0x000fe40000000a00 */
[----:B------:R1:W5:Y:S01]  /*1780*/  @P1 LDG.E R197, desc[UR40][R6.64] ;  /* 0x0000002806c51981 */ /* 0x000362000c1e1900 */
[----:B------:R-:W-:Y:S01]  /*1790*/  UISETP.NE.AND.EX UP0, UPT, UR5, URZ, UPT, UP0 ;  /* 0x0000003f0500728c */ /* 0x000fe2000bf05300 */
[----:B------:R-:W-:Y:S01]  /*17a0*/  ISETP.NE.U32.AND P2, PT, RZ, UR8, PT ;  /* 0x00000008ff007c0c */ /* 0x000fe2000bf45070 */
[----:B------:R-:W-:Y:S01]  /*17b0*/  ULDC UR4, c[0x0][0x424] ;  /* 0x0001090000047ab9 */ /* 0x000fe20000000800 */
[----:B------:R-:W-:Y:S01]  /*17c0*/  ULDC UR5, c[0x0][0x2f0] ;  /* 0x0000bc0000057ab9 */ /* 0x000fe20000000800 */
[----:B------:R-:W-:Y:S01]  /*17d0*/  USEL UR4, UR4, 0x1, UP0 ;  /* 0x0000000104047887 */ /* 0x000fe20008000000 */
[----:B------:R-:W-:Y:S01]  /*17e0*/  ISETP.NE.AND.EX P2, PT, RZ, UR9, PT, P2 ;  /* 0x00000009ff007c0c */ /* 0x000fe2000bf45320 */
[----:B------:R-:W-:-:S02]  /*17f0*/  IMAD.MOV.U32 R38, RZ, RZ, R0 ;  /* 0x000000ffff267224 */ /* 0x000fc400078e0000 */
[----:B------:R-:W-:-:S03]  /*1800*/  UIMAD UR4, UR4, UR5, URZ ;  /* 0x00000005040472a4 */ /* 0x000fc6000f8e023f */
[----:B------:R-:W-:Y:S01]  /*1810*/  ULDC UR5, c[0x0][0x348] ;  /* 0x0000d20000057ab9 */ /* 0x000fe20000000800 */
[----:B-1----:R-:W-:Y:S08]  /*1820*/  @P1 BRA `(.L_x_7914) ;  /* 0x0000000000241947 */ /* 0x002ff00003800000 */
        /* <DEDUP_REMOVED lines=9> */
.L_x_7914:
[----:B------:R-:W-:Y:S02]  /*18c0*/  IMAD.U32 R27, RZ, RZ, UR5 ;  /* 0x00000005ff1b7e24 */ /* 0x000fe4000f8e00ff */
[----:B------:R-:W-:Y:S01]  /*18d0*/  IMAD.U32 R28, RZ, RZ, UR4 ;  /* 0x00000004ff1c7e24 */ /* 0x000fe2000f8e00ff */
[----:B------:R-:W-:Y:S06]  /*18e0*/  @!P2 BRA `(.L_x_7915) ;  /* 0x000000000010a947 */ /* 0x000fec0003800000 */
[----:B------:R-:W-:-:S04]  /*18f0*/  IADD3 R4, P0, R31, UR8, RZ ;  /* 0x000000081f047c10 */ /* 0x000fc8000ff1e0ff */
[----:B------:R-:W-:-:S05]  /*1900*/  IADD3.X R5, R30, UR9, RZ, P0, !PT ;  /* 0x000000091e057c10 */ /* 0x000fca00087fe4ff */
[----:B------:R0:W5:Y:S01]  /*1910*/  LDG.E R28, desc[UR40][R4.64] ;  /* 0x00000028041c7981 */ /* 0x000162000c1e1900 */
[----:B------:R-:W-:Y:S05]  /*1920*/  BRA `(.L_x_7916) ;  /* 0x0000000000107947 */ /* 0x000fea0003800000 */
.L_x_7915:
[----:B------:R-:W-:Y:S05]  /*1930*/  @!P0 BRA `(.L_x_7916) ;  /* 0x00000000000c8947 */ /* 0x000fea0003800000 */
[----:B------:R-:W2:Y:S04]  /*1940*/  LDG.E R5, desc[UR40][R8.64] ;  /* 0x0000002808057981 */ /* 0x000ea8000c1e1900 */
[----:B------:R-:W2:Y:S02]  /*1950*/  LDG.E R28, desc[UR40][R8.64+0x4] ;  /* 0x00000428081c7981 */ /* 0x000ea4000c1e1900 */
[----:B--2---:R-:W-:-:S07]  /*1960*/  IMAD.IADD R28, R28, 0x1, -R5 ;  /* 0x000000011c1c7824 */ /* 0x004fce00078e0a05 */
.L_x_7916:
        /* <DEDUP_REMOVED lines=9> */
[----:B------:R-:W-:Y:S02]  /*1a00*/  ISETP.NE.U32.AND P1, PT, RZ, UR4, PT ;  /* 0x00000004ff007c0c */ /* 0x000fe4000bf25070 */
[----:B-----5:R-:W-:Y:S02]  /*1a10*/  MOV R24, R28 ;  /* 0x0000001c00187202 */ /* 0x020fe40000000f00 */
[----:B------:R-:W-:-:S13]  /*1a20*/  ISETP.NE.AND.EX P1, PT, RZ, UR5, PT, P1 ;  /* 0x00000005ff007c0c */ /* 0x000fda000bf25310 */
[----:B------:R-:W-:-:S04]  /*1a30*/  @P1 IADD3 R6, P2, R31, UR4, RZ ;  /* 0x000000041f061c10 */ /* 0x000fc8000ff5e0ff */
[----:B------:R-:W-:-:S05]  /*1a40*/  @P1 IADD3.X R7, R30, UR5, RZ, P2, !PT ;  /* 0x000000051e071c10 */ /* 0x000fca00097fe4ff */
[----:B------:R3:W5:Y:S01]  /*1a50*/  @P1 LDG.E R24, desc[UR40][R6.64] ;  /* 0x0000002806181981 */ /* 0x000762000c1e1900 */
[----:B-1----:R-:W-:Y:S01]  /*1a60*/  ISETP.NE.AND P1, PT, R8, 0x1, PT ;  /* 0x000000010800780c */ /* 0x002fe20003f25270 */
[----:B------:R-:W-:Y:S01]  /*1a70*/  IMAD.SHL.U32 R199, R25, 0x40, RZ ;  /* 0x0000004019c77824 */ /* 0x000fe200078e00ff */
[----:B------:R-:W-:Y:S01]  /*1a80*/  PLOP3.LUT P3, PT, PT, PT, PT, 0x80, 0x0 ;  /* 0x000000000000781c */ /* 0x000fe20003f6f070 */
[----:B------:R-:W-:Y:S02]  /*1a90*/  IMAD.IADD R8, R28, 0x1, -R3 ;  /* 0x000000011c087824 */ /* 0x000fe400078e0a03 */
[----:B0-----:R-:W-:Y:S02]  /*1aa0*/  VIADD R4, R199, 0x3f ;  /* 0x0000003fc7047836 */ /* 0x001fe40000000000 */
[----:B------:R-:W-:-:S05]  /*1ab0*/  IMAD.MOV R39, RZ, RZ, -R8 ;  /* 0x000000ffff277224 */ /* 0x000fca00078e0a08 */
[----:B------:R-:W-:Y:S01]  /*1ac0*/  VIMNMX R39, RZ, R39, !PT ;  /* 0x00000027ff277248 */ /* 0x000fe20007fe0100 */
[----:B------:R-:W0:Y:S08]  /*1ad0*/  @P1 LDC R11, c[0x0][0x44c] ;  /* 0x00011300ff0b1b82 */ /* 0x000e300000000800 */
[----:B------:R-:W1:Y:S01]  /*1ae0*/  @P1 LDC R5, c[0x0][0x450] ;  /* 0x00011400ff051b82 */ /* 0x000e620000000800 */
[----:B--2---:R-:W-:-:S02]  /*1af0*/  @P0 IMAD.IADD R27, R9, 0x1, -R0 ;  /* 0x00000001091b0824 */ /* 0x004fc400078e0a00 */
[----:B0-----:R-:W-:-:S04]  /*1b00*/  @P1 IMAD.HI.U32 R0, R4, R11, RZ ;  /* 0x0000000b04001227 */ /* 0x001fc800078e00ff */
[----:B------:R-:W-:Y:S01]  /*1b10*/  IMAD.IADD R198, R8, 0x1, R27 ;  /* 0x0000000108c67824 */ /* 0x000fe200078e021b */
[----:B-1----:R-:W-:-:S03]  /*1b20*/  @P1 SHF.R.U32.HI R4, RZ, R5, R0 ;  /* 0x00000005ff041219 */ /* 0x002fc60000011600 */
[C---:B------:R-:W-:Y:S01]  /*1b30*/  VIADD R0, R198.reuse, 0x3f ;  /* 0x0000003fc6007836 */ /* 0x040fe20000000000 */
[----:B------:R-:W-:-:S04]  /*1b40*/  IADD3 R40, R198, 0x40, -R197 ;  /* 0x00000040c6287810 */ /* 0x000fc80007ffe8c5 */
[----:B------:R-:W-:Y:S02]  /*1b50*/  IADD3 R4, R40, R4, RZ ;  /* 0x0000000428047210 */ /* 0x000fe40007ffe0ff */
[----:B------:R-:W-:Y:S02]  /*1b60*/  SHF.R.S32.HI R3, RZ, 0x1f, R0 ;  /* 0x0000001fff037819 */ /* 0x000fe40000011400 */
[----:B------:R-:W-:Y:S02]  /*1b70*/  SHF.R.S32.HI R5, RZ, 0x1f, R4 ;  /* 0x0000001fff057819 */ /* 0x000fe40000011404 */
[----:B------:R-:W-:Y:S02]  /*1b80*/  LEA.HI R3, R3, R0, RZ, 0x6 ;  /* 0x0000000003037211 */ /* 0x000fe400078f30ff */
[----:B------:R-:W-:Y:S02]  /*1b90*/  LEA.HI R5, R5, R4, RZ, 0x6 ;  /* 0x0000000405057211 */ /* 0x000fe400078f30ff */
[----:B------:R-:W-:-:S02]  /*1ba0*/  SHF.R.S32.HI R208, RZ, 0x6, R3 ;  /* 0x00000006ffd07819 */ /* 0x000fc40000011403 */
[----:B------:R-:W-:-:S04]  /*1bb0*/  SHF.R.S32.HI R5, RZ, 0x6, R5 ;  /* 0x00000006ff057819 */ /* 0x000fc80000011405 */
[----:B------:R-:W-:-:S05]  /*1bc0*/  VIMNMX R5, R208, R5, PT ;  /* 0x00000005d0057248 */ /* 0x000fca0003fe0100 */
[----:B------:R-:W-:-:S05]  /*1bd0*/  IMAD R0, R5, 0x40, -R8 ;  /* 0x0000004005007824 */ /* 0x000fca00078e0a08 */
[----:B------:R-:W-:-:S04]  /*1be0*/  VIMNMX R0, R0, R27, PT ;  /* 0x0000001b00007248 */ /* 0x000fc80003fe0100 */
        /* <DEDUP_REMOVED lines=29> */
.L_x_7919:
[----:B------:R-:W-:Y:S05]  /*1dc0*/  BSYNC B6 ;  /* 0x0000000000067941 */ /* 0x000fea0003800000 */
.L_x_7918:
        /* <DEDUP_REMOVED lines=20> */
.L_x_7921:
[----:B------:R-:W-:Y:S05]  /*1f10*/  BSYNC B6 ;  /* 0x0000000000067941 */ /* 0x000fea0003800000 */
.L_x_7920:
        /* <DEDUP_REMOVED lines=13> */
[----:B------:R-:W-:Y:S01]  /*1ff0*/  SHF.L.U64.HI R41, R42, 0x6, R43 ;  /* 0x000000062a297819 */ /* 0x000fe2000001022b */
[----:B------:R-:W-:Y:S01]  /*2000*/  IMAD.WIDE.U32 R32, R190, R42, R16 ;  /* 0x0000002abe207225 */ /* 0x000fe200078e0010 */
[----:B------:R-:W0:Y:S01]  /*2010*/  S2R R30, SR_TID.X ;  /* 0x00000000001e7919 */ /* 0x000e220000002100 */
[----:B-1----:R-:W-:Y:S02]  /*2020*/  SHF.L.U64.HI R44, R4, 0x6, R5 ;  /* 0x00000006042c7819 */ /* 0x002fe40000010205 */
[-C--:B------:R-:W-:Y:S01]  /*2030*/  IMAD R3, R3, R4.reuse, RZ ;  /* 0x0000000403037224 */ /* 0x080fe200078e02ff */
[----:B------:R-:W-:Y:S01]  /*2040*/  SHF.R.S32.HI R187, RZ, 0x1f, R186 ;  /* 0x0000001fffbb7819 */ /* 0x000fe200000114ba */
[C---:B------:R-:W-:Y:S01]  /*2050*/  IMAD R9, R190.reuse, R43, R0 ;  /* 0x0000002bbe097224 */ /* 0x040fe200078e0200 */
[----:B----45:R-:W-:Y:S01]  /*2060*/  SHF.R.S32.HI R7, RZ, 0x1f, R24 ;  /* 0x0000001fff077819 */ /* 0x030fe20000011418 */
[----:B------:R-:W-:Y:S01]  /*2070*/  IMAD R11, R190, R5, R3 ;  /* 0x00000005be0b7224 */ /* 0x000fe200078e0203 */
[----:B------:R-:W-:Y:S01]  /*2080*/  ISETP.GE.AND P2, PT, R16, UR4, PT ;  /* 0x0000000410007c0c */ /* 0x000fe2000bf46270 */
[----:B------:R-:W-:Y:S01]  /*2090*/  IMAD.WIDE.U32 R34, R190, R4, R186 ;  /* 0x00000004be227225 */ /* 0x000fe200078e00ba */
[----:B--2---:R-:W-:-:S02]  /*20a0*/  ISETP.GE.AND P0, PT, R16, R13, PT ;  /* 0x0000000d1000720c */ /* 0x004fc40003f06270 */
[----:B------:R-:W-:Y:S01]  /*20b0*/  SHF.R.S32.HI R47, RZ, 0x1f, R26 ;  /* 0x0000001fff2f7819 */ /* 0x000fe2000001141a */
[----:B------:R-:W-:Y:S01]  /*20c0*/  IMAD R8, R7, R42, RZ ;  /* 0x0000002a07087224 */ /* 0x000fe200078e02ff */
[----:B------:R-:W-:Y:S01]  /*20d0*/  SEL R3, R13, RZ, P0 ;  /* 0x000000ff0d037207 */ /* 0x000fe20000000000 */
[----:B------:R-:W-:Y:S01]  /*20e0*/  IMAD R7, R7, R4, RZ ;  /* 0x0000000407077224 */ /* 0x000fe200078e02ff */
[----:B------:R-:W-:Y:S01]  /*20f0*/  IADD3 R35, R35, R11, RZ ;  /* 0x0000000b23237210 */ /* 0x000fe20007ffe0ff */
[----:B------:R-:W-:Y:S01]  /*2100*/  IMAD R53, R24, R43, R8 ;  /* 0x0000002b18357224 */ /* 0x000fe200078e0208 */
[----:B------:R-:W-:Y:S01]  /*2110*/  ISETP.GE.AND P1, PT, R23, UR4, PT ;  /* 0x0000000417007c0c */ /* 0x000fe2000bf26270 */
[----:B------:R-:W-:Y:S01]  /*2120*/  IMAD.IADD R3, R16, 0x1, R3 ;  /* 0x0000000110037824 */ /* 0x000fe200078e0203 */
[----:B------:R-:W-:Y:S01]  /*2130*/  P2R R62, PR, RZ, 0x4 ;  /* 0x00000004ff3e7803 */ /* 0x000fe20000000000 */
[----:B------:R-:W-:Y:S01]  /*2140*/  IMAD R7, R24, R5, R7 ;  /* 0x0000000518077224 */ /* 0x000fe200078e0207 */
[----:B---3--:R-:W-:Y:S01]  /*2150*/  LEA.HI R49, R49, 0x8, RZ, 0x19 ;  /* 0x0000000831317811 */ /* 0x008fe200078fc8ff */
[----:B------:R-:W-:Y:S01]  /*2160*/  IMAD.WIDE.U32 R20, R190, R42, R186 ;  /* 0x0000002abe147225 */ /* 0x000fe200078e00ba */
[----:B------:R-:W-:-:S03]  /*2170*/  SHF.R.S32.HI R6, RZ, 0x1f, R3 ;  /* 0x0000001fff067819 */ /* 0x000fc60000011403 */
[----:B------:R-:W-:Y:S01]  /*2180*/  IMAD.WIDE.U32 R36, R190, R4, R16 ;  /* 0x00000004be247225 */ /* 0x000fe200078e0010 */
[----:B------:R-:W-:-:S03]  /*2190*/  LEA.HI R3, R6, R3, RZ, 0x3 ;  /* 0x0000000306037211 */ /* 0x000fc600078f18ff */
[----:B------:R-:W-:Y:S01]  /*21a0*/  IMAD.SHL.U32 R6, R191, 0x40, RZ ;  /* 0x00000040bf067824 */ /* 0x000fe200078e00ff */
[----:B------:R-:W-:Y:S01]  /*21b0*/  LOP3.LUT R55, R3, 0xfffffff8, RZ, 0xc0, !PT ;  /* 0xfffffff803377812 */ /* 0x000fe200078ec0ff */
[----:B0-----:R-:W-:Y:S02]  /*21c0*/  VIADD R30, R30, 0xffffff80 ;  /* 0xffffff801e1e7836 */ /* 0x001fe40000000000 */
[----:B------:R-:W-:Y:S01]  /*21d0*/  IMAD.IADD R21, R21, 0x1, R9 ;  /* 0x0000000115157824 */ /* 0x000fe200078e0209 */
[----:B------:R-:W-:Y:S01]  /*21e0*/  LOP3.LUT R43, R6, 0x1c0, RZ, 0xc0, !PT ;  /* 0x000001c0062b7812 */ /* 0x000fe200078ec0ff */
[----:B------:R-:W-:Y:S01]  /*21f0*/  IMAD.IADD R37, R11, 0x1, R37 ;  /* 0x000000010b257824 */ /* 0x000fe200078e0225 */
[----:B------:R-:W-:Y:S01]  /*2200*/  SHF.R.S32.HI R10, RZ, 0x1f, R30 ;  /* 0x0000001fff0a7819 */ /* 0x000fe2000001141e */
[----:B------:R-:W-:Y:S01]  /*2210*/  IMAD.IADD R33, R9, 0x1, R33 ;  /* 0x0000000109217824 */ /* 0x000fe200078e0221 */
[----:B------:R-:W-:Y:S01]  /*2220*/  SHF.R.U32.HI R46, RZ, 0x3, R43 ;  /* 0x00000003ff2e7819 */ /* 0x000fe2000001162b */
[----:B------:R-:W-:Y:S01]  /*2230*/  IMAD.WIDE.U32 R20, R24, R42, R20 ;  /* 0x0000002a18147225 */ /* 0x000fe200078e0014 */
[----:B------:R-:W-:-:S02]  /*2240*/  LOP3.LUT R5, R43, 0x18, R16, 0xf8, !PT ;  /* 0x000000182b057812 */ /* 0x000fc400078ef810 */
[----:B------:R-:W-:Y:S01]  /*2250*/  LEA.HI R10, R10, R30, RZ, 0x2 ;  /* 0x0000001e0a0a7211 */ /* 0x000fe200078f10ff */
[----:B------:R-:W-:Y:S01]  /*2260*/  IMAD.WIDE.U32 R36, R24, R4, R36 ;  /* 0x0000000418247225 */ /* 0x000fe200078e0024 */
[----:B------:R-:W-:Y:S02]  /*2270*/  LOP3.LUT R5, R5, R46, RZ, 0x3c, !PT ;  /* 0x0000002e05057212 */ /* 0x000fe400078e3cff */
[----:B------:R-:W-:Y:S01]  /*2280*/  LOP3.LUT R10, R10, 0xfffffffc, RZ, 0xc0, !PT ;  /* 0xfffffffc0a0a7812 */ /* 0x000fe200078ec0ff */
[----:B------:R-:W-:Y:S01]  /*2290*/  IMAD.WIDE.U32 R32, R24, R42, R32 ;  /* 0x0000002a18207225 */ /* 0x000fe200078e0020 */
[----:B------:R-:W-:Y:S02]  /*22a0*/  IADD3 R58, R7, R37, RZ ;  /* 0x00000025073a7210 */ /* 0x000fe40007ffe0ff */
[----:B------:R-:W-:Y:S01]  /*22b0*/  IADD3 R10, R30, -R10, RZ ;  /* 0x8000000a1e0a7210 */ /* 0x000fe20007ffe0ff */
[----:B------:R-:W-:Y:S01]  /*22c0*/  IMAD R51, R228, 0x200, R5 ;  /* 0x00000200e4337824 */ /* 0x000fe200078e0205 */
[----:B------:R-:W-:Y:S01]  /*22d0*/  LOP3.LUT R5, R43, 0x38, R3, 0xf8, !PT ;  /* 0x000000382b057812 */ /* 0x000fe200078ef803 */
[----:B------:R-:W-:Y:S01]  /*22e0*/  IMAD.WIDE.U32 R34, R24, R4, R34 ;  /* 0x0000000418227225 */ /* 0x000fe200078e0022 */
[----:B------:R-:W-:-:S02]  /*22f0*/  SHF.R.S32.HI R60, RZ, 0x1f, R55 ;  /* 0x0000001fff3c7819 */ /* 0x000fc40000011437 */
[----:B------:R-:W-:Y:S01]  /*2300*/  LOP3.LUT R5, R5, R46, RZ, 0x3c, !PT ;  /* 0x0000002e05057212 */ /* 0x000fe200078e3cff */
[----:B------:R-:W-:Y:S02]  /*2310*/  IMAD.IADD R52, R21, 0x1, R53 ;  /* 0x0000000115347824 */ /* 0x000fe400078e0235 */
[----:B------:R-:W-:Y:S02]  /*2320*/  IMAD.IADD R0, R29, 0x1, R28 ;  /* 0x000000011d007824 */ /* 0x000fe400078e021c */
[----:B------:R-:W-:Y:S02]  /*2330*/  IMAD.SHL.U32 R42, R42, 0x40, RZ ;  /* 0x000000402a2a7824 */ /* 0x000fe400078e00ff */
[----:B------:R-:W-:Y:S02]  /*2340*/  IMAD.SHL.U32 R45, R4, 0x40, RZ ;  /* 0x00000040042d7824 */ /* 0x000fe400078e00ff */
[----:B------:R-:W-:Y:S02]  /*2350*/  IMAD R48, R10, 0x40, R190 ;  /* 0x000000400a307824 */ /* 0x000fe400078e02be */
[----:B------:R-:W-:-:S02]  /*2360*/  IMAD.SHL.U32 R50, R13, 0x2, RZ ;  /* 0x000000020d327824 */ /* 0x000fc400078e00ff */
[----:B------:R-:W-:Y:S02]  /*2370*/  IMAD.IADD R53, R53, 0x1, R33 ;  /* 0x0000000135357824 */ /* 0x000fe400078e0221 */
[----:B------:R-:W-:Y:S02]  /*2380*/  IMAD.IADD R54, R35, 0x1, R7 ;  /* 0x0000000123367824 */ /* 0x000fe400078e0207 */
[----:B------:R-:W-:Y:S01]  /*2390*/  IMAD R61, R228, 0x200, R5 ;  /* 0x00000200e43d7824 */ /* 0x000fe200078e0205 */
[----:B------:R-:W-:-:S07]  /*23a0*/  SHF.R.S32.HI R59, RZ, 0x1f, R38 ;  /* 0x0000001fff3b7819 */ /* 0x000fce0000011426 */
.L_x_7954:
[----:B0-----:R-:W0:Y:S01]  /*23b0*/  LDC R65, c[0x0][0x430] ;  /* 0x00010c00ff417b82 */ /* 0x001e220000000800 */
[----:B------:R-:W-:Y:S01]  /*23c0*/  VIADD R25, R25, 0xffffffff ;  /* 0xffffffff19197836 */ /* 0x000fe20000000000 */
[----:B------:R-:W-:-:S03]  /*23d0*/  MOV R64, RZ ;  /* 0x000000ff00407202 */ /* 0x000fc60000000f00 */
        /* <DEDUP_REMOVED lines=9> */
[----:B---3--:R-:W3:Y:S08]  /*2470*/  @P3 LDC R9, c[0x0][0x434] ;  /* 0x00010d00ff093b82 */ /* 0x008ef00000000800 */
        /* <DEDUP_REMOVED lines=28> */
[----:B------:R-:W-:-:S03]  /*2640*/  ISETP.NE.AND P3, PT, RZ, UR6, PT ;  /* 0x00000006ff007c0c */ /* 0x000fc6000bf65270 */
        /* <DEDUP_REMOVED lines=12> */
[-C--:B------:R-:W-:Y:S01]  /*2710*/  IMAD R9, R41, R25.reuse, RZ ;  /* 0x0000001929097224 */ /* 0x080fe200078e02ff */
[----:B------:R-:W-:Y:S01]  /*2720*/  LEA R70, P4, R6, UR4, 0x1 ;  /* 0x0000000406467c11 */ /* 0x000fe2000f8808ff */
[----:B------:R-:W-:Y:S01]  /*2730*/  IMAD.WIDE.U32 R4, R42, R25, RZ ;  /* 0x000000192a047225 */ /* 0x000fe200078e00ff */
[----:B------:R-:W-:-:S03]  /*2740*/  IADD3 R69, R7, R69, RZ ;  /* 0x0000004507457210 */ /* 0x000fc60007ffe0ff */
[----:B------:R-:W-:Y:S01]  /*2750*/  IMAD R9, R10, R42, R9 ;  /* 0x0000002a0a097224 */ /* 0x000fe200078e0209 */
[----:B------:R-:W-:-:S03]  /*2760*/  LEA.HI.X R69, R6, UR5, R69, 0x1, P4 ;  /* 0x0000000506457c11 */ /* 0x000fc6000a0f0c45 */
[----:B------:R-:W-:Y:S01]  /*2770*/  IMAD.IADD R11, R5, 0x1, R9 ;  /* 0x00000001050b7824 */ /* 0x000fe200078e0209 */
        /* <DEDUP_REMOVED lines=16> */
[-C--:B------:R-:W-:Y:S02]  /*2880*/  IMAD R5, R10, R45.reuse, R8 ;  /* 0x0000002d0a057224 */ /* 0x080fe400078e0208 */
[----:B------:R-:W-:Y:S01]  /*2890*/  IMAD.WIDE.U32 R8, R25, R45, R6 ;  /* 0x0000002d19087225 */ /* 0x000fe200078e0006 */
[----:B------:R-:W-:-:S03]  /*28a0*/  IADD3 R7, P3, R20, R4, RZ ;  /* 0x0000000414077210 */ /* 0x000fc60007f7e0ff */
[----:B------:R-:W-:Y:S01]  /*28b0*/  IMAD.IADD R5, R9, 0x1, R5 ;  /* 0x0000000109057824 */ /* 0x000fe200078e0205 */
[C---:B------:R-:W-:Y:S01]  /*28c0*/  LEA R4, P5, R8.reuse, UR6, 0x1 ;  /* 0x0000000608047c11 */ /* 0x040fe2000f8a08ff */
        /* <DEDUP_REMOVED lines=11> */
.L_x_7926:
[----:B------:R-:W-:Y:S05]  /*2980*/  BSYNC B1 ;  /* 0x0000000000017941 */ /* 0x000fea0003800000 */
.L_x_7925:
        /* <DEDUP_REMOVED lines=15> */
.L_x_7927:
[----:B------:R-:W-:Y:S01]  /*2a80*/  LEA R63, R184, R2, 0x3 ;  /* 0x00000002b83f7211 */ /* 0x000fe200078e18ff */
[----:B------:R-:W-:Y:S01]  /*2a90*/  BSSY B1, `(.L_x_7928) ;  /* 0x0000004000017945 */ /* 0x000fe20003800000 */
[----:B------:R-:W-:-:S04]  /*2aa0*/  SHF.L.U32 R74, R189, 0x1f, RZ ;  /* 0x0000001fbd4a7819 */ /* 0x000fc800000006ff */
[----:B------:R-:W0:Y:S02]  /*2ab0*/  SYNCS.PHASECHK.TRANS64.TRYWAIT P5, [R63+URZ+0x28c90], R74 ;  /* 0x028c904a3f0075a7 */ /* 0x000e2400080a017f */
[----:B0-----:R-:W-:Y:S05]  /*2ac0*/  @!P5 BRA `(.L_x_7929) ;  /* 0x0000018400f4d947 */ /* 0x001fea0003800000 */
.L_x_8188:
[----:B------:R-:W-:Y:S05]  /*2ad0*/  BSYNC B1 ;  /* 0x0000000000017941 */ /* 0x000fea0003800000 */
.L_x_7928:
[----:B------:R-:W-:-:S03]  /*2ae0*/  UMOV UR4, 0xffffffff ;  /* 0xffffffff00047882 */ /* 0x000fc60000000000 */
[----:B------:R-:W-:Y:S05]  /*2af0*/  BRA.DIV UR4, `(.L_x_7930) ;  /* 0x0000018604fc7947 */ /* 0x000fea000b800000 */
[----:B------:R-:W1:Y:S04]  /*2b00*/  SHFL.IDX PT, R69, R69, RZ, 0x1c1f ;  /* 0x001c1fff45457589 */ /* 0x000e6800000e0000 */
[----:B------:R2:W3:Y:S02]  /*2b10*/  SHFL.IDX PT, R14, R70, RZ, 0x1c1f ;  /* 0x001c1fff460e7589 */ /* 0x0004e400000e0000 */
.L_x_8192:
        /* <DEDUP_REMOVED lines=51> */
.L_x_7935:
[----:B------:R-:W-:Y:S05]  /*2e50*/  BSYNC B2 ;  /* 0x0000000000027941 */ /* 0x000fea0003800000 */
.L_x_7934:
[----:B0-----:R4:W-:Y:S02]  /*2e60*/  ST.E.128 desc[UR40][R10.64], R4 ;  /* 0x000000040a007985 */ /* 0x0019e4000c101d28 */
.L_x_7933:
[----:B------:R-:W-:Y:S05]  /*2e70*/  BSYNC B1 ;  /* 0x0000000000017941 */ /* 0x000fea0003800000 */
.L_x_7932:
        /* <DEDUP_REMOVED lines=53> */
.L_x_7937:
[----:B------:R-:W-:Y:S05]  /*31d0*/  BSYNC B1 ;  /* 0x0000000000017941 */ /* 0x000fea0003800000 */
.L_x_7936:
[----:B-1----:R1:W-:Y:S01]  /*31e0*/  ST.E.128 desc[UR40][R10.64], R4 ;  /* 0x000000040a007985 */ /* 0x0023e2000c101d28 */
[----:B------:R-:W-:Y:S05]  /*31f0*/  BRA `(.L_x_7931) ;  /* 0x0000000c00787947 */ /* 0x000fea0003800000 */
.L_x_7924:
[----:B------:R-:W-:-:S05]  /*3200*/  IMAD R68, R25, -0x40, R27 ;  /* 0xffffffc019447824 */ /* 0x000fca00078e021b */
[----:B------:R-:W-:-:S04]  /*3210*/  VIMNMX R68, R68, 0x40, PT ;  /* 0x0000004044447848 */ /* 0x000fc80003fe0100 */
[----:B------:R-:W-:-:S04]  /*3220*/  ISETP.GE.AND P4, PT, R190, R68, PT ;  /* 0x00000044be00720c */ /* 0x000fc80003f86270 */
[----:B------:R-:W-:-:S13]  /*3230*/  ISETP.GE.OR P3, PT, R16, R71, P4 ;  /* 0x000000471000720c */ /* 0x000fda0002766670 */
[----:B------:R-:W0:Y:S01]  /*3240*/  @!P3 LDC.64 R12, c[0x0][0x3e8] ;  /* 0x0000fa00ff0cbb82 */ /* 0x000e220000000a00 */
[----:B------:R-:W-:Y:S01]  /*3250*/  @!P3 IADD3 R6, P5, R32, R4, RZ ;  /* 0x000000042006b210 */ /* 0x000fe20007fbe0ff */
[----:B------:R-:W-:Y:S01]  /*3260*/  @!P3 IMAD R4, R44, R25, RZ ;  /* 0x000000192c04b224 */ /* 0x000fe200078e02ff */
[----:B------:R-:W-:-:S03]  /*3270*/  @!P3 MOV R5, R58 ;  /* 0x0000003a0005b202 */ /* 0x000fc60000000f00 */
        /* <DEDUP_REMOVED lines=36> */
.L_x_7938:
[----:B------:R-:W-:Y:S01]  /*34c0*/  IMAD R63, R184, 0x8, R2 ;  /* 0x00000008b83f7824 */ /* 0x000fe200078e0202 */
[----:B------:R-:W-:Y:S01]  /*34d0*/  SHF.L.U32 R74, R189, 0x1f, RZ ;  /* 0x0000001fbd4a7819 */ /* 0x000fe200000006ff */
[----:B------:R-:W-:Y:S03]  /*34e0*/  BSSY B1, `(.L_x_7939) ;  /* 0x0000003000017945 */ /* 0x000fe60003800000 */
[----:B------:R-:W0:Y:S02]  /*34f0*/  SYNCS.PHASECHK.TRANS64.TRYWAIT P6, [R63+URZ+0x28c90], R74 ;  /* 0x028c904a3f0075a7 */ /* 0x000e2400080c017f */
[----:B0-----:R-:W-:Y:S05]  /*3500*/  @!P6 BRA `(.L_x_7940) ;  /* 0x0000017c00c0e947 */ /* 0x001fea0003800000 */
.L_x_8193:
[----:B------:R-:W-:Y:S05]  /*3510*/  BSYNC B1 ;  /* 0x0000000000017941 */ /* 0x000fea0003800000 */
.L_x_7939:
[----:B------:R-:W-:-:S03]  /*3520*/  UMOV UR4, 0xffffffff ;  /* 0xffffffff00047882 */ /* 0x000fc60000000000 */
[----:B------:R-:W-:Y:S05]  /*3530*/  BRA.DIV UR4, `(.L_x_7941) ;  /* 0x0000017e04c87947 */ /* 0x000fea000b800000 */
[----:B------:R-:W1:Y:S04]  /*3540*/  SHFL.IDX PT, R69, R69, RZ, 0x1c1f ;  /* 0x001c1fff45457589 */ /* 0x000e6800000e0000 */
[----:B------:R-:W2:Y:S02]  /*3550*/  SHFL.IDX PT, R70, R70, RZ, 0x1c1f ;  /* 0x001c1fff46467589 */ /* 0x000ea400000e0000 */
.L_x_8197:
        /* <DEDUP_REMOVED lines=15> */
[----:B------:R-:W-:Y:S01]  /*3650*/  IMAD R11, R228, 0x200, R9 ;  /* 0x00000200e40b7824 */ /* 0x000fe200078e0209 */
[----:B------:R-:W-:-:S03]  /*3660*/  IADD3 R9, R61, R72, RZ ;  /* 0x000000483d097210 */ /* 0x000fc60007ffe0ff */
[----:B------:R-:W-:Y:S02]  /*3670*/  IMAD.IADD R11, R72, 0x1, R11 ;  /* 0x00000001480b7824 */ /* 0x000fe400078e020b */
[--C-:B------:R-:W-:Y:S02]  /*3680*/  IMAD R9, R9, 0x2, R2.reuse ;  /* 0x0000000209097824 */ /* 0x100fe400078e0202 */
[----:B------:R-:W-:-:S04]  /*3690*/  IMAD R12, R11, 0x2, R2 ;  /* 0x000000020b0c7824 */ /* 0x000fc800078e0202 */
[----:B------:R-:W1:Y:S04]  /*36a0*/  LDS.128 R8, [R9+0x22400] ;  /* 0x0224000009087984 */ /* 0x000e680000000c00 */
[----:B------:R-:W2:Y:S01]  /*36b0*/  LDS.128 R12, [R12+0x22400] ;  /* 0x022400000c0c7984 */ /* 0x000ea20000000c00 */
[----:B------:R-:W-:Y:S05]  /*36c0*/  @P5 BRA `(.L_x_7943) ;  /* 0x0000000400485947 */ /* 0x000fea0003800000 */
[--C-:B------:R-:W-:Y:S02]  /*36d0*/  SHF.R.U64 R83, R28, 0x10, R29.reuse ;  /* 0x000000101c537819 */ /* 0x100fe4000000121d */
[----:B------:R-:W-:Y:S01]  /*36e0*/  SHF.R.U32.HI R28, RZ, 0x10, R29 ;  /* 0x00000010ff1c7819 */ /* 0x000fe2000001161d */
[----:B------:R-:W-:Y:S01]  /*36f0*/  HADD2.F32 R29, -RZ, R73.H1_H1 ;  /* 0x30000049ff1d7230 */ /* 0x000fe20000004100 */
[--C-:B------:R-:W-:Y:S02]  /*3700*/  SHF.R.U64 R85, R4, 0x10, R5.reuse ;  /* 0x0000001004557819 */ /* 0x100fe40000001205 */
[----:B------:R-:W-:Y:S01]  /*3710*/  SHF.R.U32.HI R72, RZ, 0x10, R5 ;  /* 0x00000010ff487819 */ /* 0x000fe20000011605 */
[----:B-1----:R-:W-:Y:S01]  /*3720*/  HADD2.F32 R5, -RZ, R9.H0_H0 ;  /* 0x20000009ff057230 */ /* 0x002fe20000004100 */
[----:B------:R-:W-:Y:S01]  /*3730*/  SHF.R.U64 R4, R6, 0x10, R7 ;  /* 0x0000001006047819 */ /* 0x000fe20000001207 */
[--C-:B--2---:R-:W-:Y:S01]  /*3740*/  HADD2.F32 R6, -RZ, R13.reuse.H0_H0 ;  /* 0x2000000dff067230 */ /* 0x104fe20000004100 */
[----:B------:R-:W-:Y:S01]  /*3750*/  SHF.R.U64 R81, R30, 0x10, R31 ;  /* 0x000000101e517819 */ /* 0x000fe2000000121f */
[----:B------:R-:W-:Y:S01]  /*3760*/  HADD2.F32 R13, -RZ, R13.H1_H1 ;  /* 0x3000000dff0d7230 */ /* 0x000fe20000004100 */
        /* <DEDUP_REMOVED lines=9> */
[C---:B------:R-:W-:Y:S02]  /*3800*/  FMUL.FTZ R30, R9.reuse, R30 ;  /* 0x0000001e091e7220 */ /* 0x040fe40000410000 */
[-C--:B------:R-:W-:Y:S01]  /*3810*/  FFMA.FTZ R31, R6, R7.reuse, R29 ;  /* 0x00000007061f7223 */ /* 0x080fe2000001001d */
[-C--:B------:R-:W-:Y:S01]  /*3820*/  FFMA.FTZ R73, R9, R28.reuse, -R78 ;  /* 0x0000001c09497223 */ /* 0x080fe2000001084e */
[----:B------:R-:W-:Y:S01]  /*3830*/  FFMA.FTZ R72, R5, R7, -R72 ;  /* 0x0000000705487223 */ /* 0x000fe20000010848 */
[----:B------:R-:W-:Y:S01]  /*3840*/  FFMA.FTZ R78, R13, R28, R30 ;  /* 0x0000001c0d4e7223 */ /* 0x000fe2000001001e */
[----:B------:R-:W-:-:S02]  /*3850*/  HADD2.F32 R9, -RZ, R79.H0_H0 ;  /* 0x2000004fff097230 */ /* 0x000fc40000004100 */
[--C-:B------:R-:W-:Y:S02]  /*3860*/  HADD2.F32 R6, -RZ, R15.reuse.H0_H0 ;  /* 0x2000000fff067230 */ /* 0x100fe40000004100 */
[----:B------:R-:W-:Y:S01]  /*3870*/  HADD2.F32 R15, -RZ, R15.H1_H1 ;  /* 0x3000000fff0f7230 */ /* 0x000fe20000004100 */
[----:B------:R-:W-:Y:S01]  /*3880*/  F2FP.F16.F32.PACK_AB R31, R78, R31 ;  /* 0x0000001f4e1f723e */ /* 0x000fe200000000ff */
[----:B------:R-:W-:Y:S02]  /*3890*/  HADD2.F32 R5, -RZ, R11.H0_H0 ;  /* 0x2000000bff057230 */ /* 0x000fe40000004100 */
[-C--:B------:R-:W-:Y:S01]  /*38a0*/  FMUL.FTZ R80, R6, R9.reuse ;  /* 0x0000000906507220 */ /* 0x080fe20000410000 */
[----:B------:R-:W-:Y:S02]  /*38b0*/  HADD2.F32 R30, -RZ, R75.H0_H0 ;  /* 0x2000004bff1e7230 */ /* 0x000fe40000004100 */
[----:B------:R-:W-:Y:S02]  /*38c0*/  HADD2.F32 R11, -RZ, R11.H1_H1 ;  /* 0x3000000bff0b7230 */ /* 0x000fe40000004100 */
[----:B------:R-:W-:Y:S01]  /*38d0*/  FMUL.FTZ R9, R5, R9 ;  /* 0x0000000905097220 */ /* 0x000fe20000410000 */
[----:B------:R-:W-:-:S02]  /*38e0*/  HADD2.F32 R7, -RZ, R79.H1_H1 ;  /* 0x3000004fff077230 */ /* 0x000fc40000004100 */
[-C--:B------:R-:W-:Y:S01]  /*38f0*/  FMUL.FTZ R82, R15, R30.reuse ;  /* 0x0000001e0f527220 */ /* 0x080fe20000410000 */
[----:B------:R-:W-:Y:S02]  /*3900*/  HADD2.F32 R28, -RZ, R77.H0_H0 ;  /* 0x2000004dff1c7230 */ /* 0x000fe40000004100 */
[----:B------:R-:W-:Y:S01]  /*3910*/  FMUL.FTZ R84, R11, R30 ;  /* 0x0000001e0b547220 */ /* 0x000fe20000410000 */
[----:B------:R-:W-:Y:S02]  /*3920*/  HADD2.F32 R13, -RZ, R83.H0_H0 ;  /* 0x20000053ff0d7230 */ /* 0x000fe40000004100 */
[-C--:B------:R-:W-:Y:S01]  /*3930*/  FFMA.FTZ R30, R6, R7.reuse, R9 ;  /* 0x00000007061e7223 */ /* 0x080fe20000010009 */
[----:B------:R-:W-:Y:S01]  /*3940*/  FFMA.FTZ R80, R5, R7, -R80 ;  /* 0x0000000705507223 */ /* 0x000fe20000010850 */
[-C--:B------:R-:W-:Y:S01]  /*3950*/  FFMA.FTZ R77, R11, R28.reuse, -R82 ;  /* 0x0000001c0b4d7223 */ /* 0x080fe20000010852 */
[----:B------:R-:W-:Y:S02]  /*3960*/  HADD2.F32 R11, -RZ, R87.H0_H0 ;  /* 0x20000057ff0b7230 */ /* 0x000fe40000004100 */
[----:B------:R-:W-:Y:S01]  /*3970*/  FFMA.FTZ R79, R15, R28, R84 ;  /* 0x0000001c0f4f7223 */ /* 0x000fe20000010054 */
[----:B------:R-:W-:-:S02]  /*3980*/  HADD2.F32 R6, -RZ, R12.H0_H0 ;  /* 0x2000000cff067230 */ /* 0x000fc40000004100 */
[----:B------:R-:W-:Y:S02]  /*3990*/  HADD2.F32 R5, -RZ, R8.H0_H0 ;  /* 0x20000008ff057230 */ /* 0x000fe40000004100 */
[----:B------:R-:W-:Y:S02]  /*39a0*/  HADD2.F32 R12, -RZ, R12.H1_H1 ;  /* 0x3000000cff0c7230 */ /* 0x000fe40000004100 */
[-C--:B------:R-:W-:Y:S01]  /*39b0*/  FMUL.FTZ R28, R6, R11.reuse ;  /* 0x0000000b061c7220 */ /* 0x080fe20000410000 */
[----:B------:R-:W-:Y:S02]  /*39c0*/  HADD2.F32 R8, -RZ, R8.H1_H1 ;  /* 0x30000008ff087230 */ /* 0x000fe40000004100 */
[----:B------:R-:W-:Y:S01]  /*39d0*/  FMUL.FTZ R11, R5, R11 ;  /* 0x0000000b050b7220 */ /* 0x000fe20000410000 */
[----:B------:R-:W-:Y:S02]  /*39e0*/  HADD2.F32 R7, -RZ, R86.H0_H0 ;  /* 0x20000056ff077230 */ /* 0x000fe40000004100 */
[----:B------:R-:W-:Y:S01]  /*39f0*/  FMUL.FTZ R15, R12, R13 ;  /* 0x0000000d0c0f7220 */ /* 0x000fe20000410000 */
[----:B------:R-:W-:-:S02]  /*3a00*/  HADD2.F32 R9, -RZ, R85.H0_H0 ;  /* 0x20000055ff097230 */ /* 0x000fc40000004100 */
[----:B------:R-:W-:Y:S01]  /*3a10*/  FMUL.FTZ R29, R8, R13 ;  /* 0x0000000d081d7220 */ /* 0x000fe20000410000 */
[----:B------:R-:W-:Y:S01]  /*3a20*/  F2FP.F16.F32.PACK_AB R30, R79, R30 ;  /* 0x0000001e4f1e723e */ /* 0x000fe200000000ff */
        /* <DEDUP_REMOVED lines=28> */
.L_x_7943:
[----:B------:R-:W-:Y:S05]  /*3bf0*/  BSYNC B1 ;  /* 0x0000000000017941 */ /* 0x000fea0003800000 */
.L_x_7942:
[----:B-1----:R1:W-:Y:S01]  /*3c00*/  ST.E.128 desc[UR40][R56.64], R8 ;  /* 0x0000000838007985 */ /* 0x0023e2000c101d28 */
[----:B------:R-:W-:Y:S01]  /*3c10*/  ISETP.GE.AND P4, PT, R76, R71, PT ;  /* 0x000000474c00720c */ /* 0x000fe20003f86270 */
[----:B------:R-:W-:Y:S01]  /*3c20*/  IMAD.MOV.U32 R4, RZ, RZ, R70 ;  /* 0x000000ffff047224 */ /* 0x000fe200078e0046 */
[----:B------:R-:W-:-:S11]  /*3c30*/  MOV R5, R69 ;  /* 0x0000004500057202 */ /* 0x000fd60000000f00 */
[----:B------:R-:W-:Y:S05]  /*3c40*/  @P4 BRA `(.L_x_7931) ;  /* 0x0000000000e44947 */ /* 0x000fea0003800000 */
[----:B------:R-:W-:-:S05]  /*3c50*/  IMAD.WIDE R4, R76, 0x2, R4 ;  /* 0x000000024c047825 */ /* 0x000fca00078e0204 */
[----:B--2---:R2:W-:Y:S01]  /*3c60*/  ST.E.128 desc[UR40][R4.64], R12 ;  /* 0x0000000c04007985 */ /* 0x0045e2000c101d28 */
[----:B------:R-:W-:Y:S05]  /*3c70*/  BRA `(.L_x_7931) ;  /* 0x0000000000d87947 */ /* 0x000fea0003800000 */
.L_x_7923:
[----:B------:R-:W-:-:S13]  /*3c80*/  ISETP.NE.AND P3, PT, R185, 0x3, PT ;  /* 0x00000003b900780c */ /* 0x000fda0003f65270 */
[----:B------:R-:W-:Y:S05]  /*3c90*/  @!P3 BRA `(.L_x_7944) ;  /* 0x000000000004b947 */ /* 0x000fea0003800000 */
[----:B------:R-:W-:Y:S01]  /*3ca0*/  BPT.TRAP 0x1 ;  /* 0x000000040000795c */ /* 0x000fe20000300000 */
.L_x_7944:
[----:B------:R-:W-:Y:S01]  /*3cb0*/  IMAD R63, R184, 0x8, R2 ;  /* 0x00000008b83f7824 */ /* 0x000fe200078e0202 */
[----:B------:R-:W-:Y:S01]  /*3cc0*/  SHF.L.U32 R74, R189, 0x1f, RZ ;  /* 0x0000001fbd4a7819 */ /* 0x000fe200000006ff */
[----:B------:R-:W-:Y:S01]  /*3cd0*/  BSSY B1, `(.L_x_7945) ;  /* 0x0000004000017945 */ /* 0x000fe20003800000 */
[----:B------:R-:W-:Y:S02]  /*3ce0*/  SHF.R.S32.HI R67, RZ, 0x1f, R65 ;  /* 0x0000001fff437819 */ /* 0x000fe40000011441 */
[----:B------:R-:W1:Y:S02]  /*3cf0*/  SYNCS.PHASECHK.TRANS64.TRYWAIT P4, [R63+URZ+0x28c90], R74 ;  /* 0x028c904a3f0075a7 */ /* 0x000e64000808017f */
[----:B-1----:R-:W-:Y:S05]  /*3d00*/  @!P4 BRA `(.L_x_7946) ;  /* 0x000001780020c947 */ /* 0x002fea0003800000 */
.L_x_8198:
[----:B------:R-:W-:Y:S05]  /*3d10*/  BSYNC B1 ;  /* 0x0000000000017941 */ /* 0x000fea0003800000 */
.L_x_7945:
        /* <DEDUP_REMOVED lines=26> */
.L_x_8202:
        /* <DEDUP_REMOVED lines=12> */
[----:B------:R-:W-:-:S04]  /*3f80*/  LEA R8, P4, R23, R14, 0x1 ;  /* 0x0000000e17087211 */ /* 0x000fc800078808ff */
[----:B------:R-:W-:Y:S02]  /*3f90*/  IADD3 R5, R72, R5, RZ ;  /* 0x0000000548057210 */ /* 0x000fe40007ffe0ff */
[----:B------:R-:W-:-:S03]  /*3fa0*/  LEA.HI.X R9, R23, R29, R194, 0x1, P4 ;  /* 0x0000001d17097211 */ /* 0x000fc600020f0cc2 */
[----:B------:R-:W-:-:S06]  /*3fb0*/  IMAD R5, R5, 0x2, R2 ;  /* 0x0000000205057824 */ /* 0x000fcc00078e0202 */
[----:B------:R-:W0:Y:S04]  /*3fc0*/  LDS.128 R4, [R5+0x22400] ;  /* 0x0224000005047984 */ /* 0x000e280000000c00 */
[----:B0-----:R0:W-:Y:S02]  /*3fd0*/  ST.E.128 desc[UR40][R8.64], R4 ;  /* 0x0000000408007985 */ /* 0x0011e4000c101d28 */
.L_x_7931:
[----:B------:R-:W-:Y:S05]  /*3fe0*/  BSYNC B0 ;  /* 0x0000000000007941 */ /* 0x000fea0003800000 */
.L_x_7922:
        /* <DEDUP_REMOVED lines=17> */
.L_x_7949:
[----:B------:R-:W-:Y:S05]  /*4100*/  BSYNC B0 ;  /* 0x0000000000007941 */ /* 0x000fea0003800000 */
.L_x_7948:
[----:B------:R-:W1:Y:S01]  /*4110*/  SYNCS.PHASECHK.TRANS64.TRYWAIT P3, [R63+URZ+0x28cb0], R74 ;  /* 0x028cb04a3f0075a7 */ /* 0x000e62000806017f */
[----:B------:R-:W-:Y:S04]  /*4120*/  BSSY B0, `(.L_x_7950) ;  /* 0x0000002000007945 */ /* 0x000fe80003800000 */
[----:B-1----:R-:W-:Y:S05]  /*4130*/  @!P3 BRA `(.L_x_7951) ;  /* 0x00000174006cb947 */ /* 0x002fea0003800000 */
.L_x_8203:
[----:B------:R-:W-:Y:S05]  /*4140*/  BSYNC B0 ;  /* 0x0000000000007941 */ /* 0x000fea0003800000 */
.L_x_7950:
        /* <DEDUP_REMOVED lines=18> */
[----:B------:R-:W-:Y:S02]  /*4270*/  LEA.HI.X R11, R4, UR5, R11, 0x1, P3 ;  /* 0x00000005040b7c11 */ /* 0x000fe400098f0c0b */
[----:B------:R-:W-:Y:S01]  /*4280*/  ISETP.GT.AND P3, PT, R68, R190, PT ;  /* 0x000000be4400720c */ /* 0x000fe20003f64270 */
[----:B------:R-:W0:Y:S04]  /*4290*/  SHFL.IDX PT, R10, R10, RZ, 0x1c1f ;  /* 0x001c1fff0a0a7589 */ /* 0x000e2800000e0000 */
[----:B------:R-:W2:Y:S08]  /*42a0*/  SHFL.IDX PT, R11, R11, RZ, 0x1c1f ;  /* 0x001c1fff0b0b7589 */ /* 0x000eb000000e0000 */
[----:B------:R-:W-:Y:S05]  /*42b0*/  @!P3 BRA `(.L_x_7953) ;  /* 0x000000040094b947 */ /* 0x000fea0003800000 */
[----:B---3--:R-:W3:Y:S01]  /*42c0*/  LDL R14, [R1] ;  /* 0x00000000010e7983 */ /* 0x008ee20000100800 */
[----:B------:R-:W-:-:S03]  /*42d0*/  ULDC UR4, c[0x0][0x320] ;  /* 0x0000c80000047ab9 */ /* 0x000fc60000000800 */
[----:B------:R-:W4:Y:S04]  /*42e0*/  LDL R31, [R1+0x4] ;  /* 0x00000400011f7983 */ /* 0x000f280000100800 */
[----:B------:R-:W5:Y:S04]  /*42f0*/  LDL R30, [R1+0x8] ;  /* 0x00000800011e7983 */ /* 0x000f680000100800 */
[----:B------:R-:W5:Y:S01]  /*4300*/  LDL R29, [R1+0xc] ;  /* 0x00000c00011d7983 */ /* 0x000f620000100800 */
[----:B------:R-:W-:Y:S01]  /*4310*/  ISETP.GE.AND P5, PT, R16, UR4, PT ;  /* 0x0000000410007c0c */ /* 0x000fe2000bfa6270 */
[----:B------:R-:W-:-:S02]  /*4320*/  IMAD R9, R184, 0x8000, R51 ;  /* 0x00008000b8097824 */ /* 0x000fc400078e0233 */
[----:B------:R-:W5:Y:S03]  /*4330*/  LDL R28, [R1+0x10] ;  /* 0x00001000011c7983 */ /* 0x000f660000100800 */
[----:B------:R-:W-:Y:S01]  /*4340*/  LEA R12, R9, R2, 0x1 ;  /* 0x00000002090c7211 */ /* 0x000fe200078e08ff */
[----:B------:R-:W5:Y:S01]  /*4350*/  LDL R15, [R1+0x14] ;  /* 0x00001400010f7983 */ /* 0x000f620000100800 */
[----:B------:R-:W-:Y:S01]  /*4360*/  LOP3.LUT P3, RZ, R191, 0x4, RZ, 0xc0, !PT ;  /* 0x00000004bfff7812 */ /* 0x000fe2000786c0ff */
[C---:B------:R-:W-:Y:S02]  /*4370*/  VIADD R13, R9.reuse, 0x20 ;  /* 0x00000020090d7836 */ /* 0x040fe40000000000 */
[----:B------:R-:W5:Y:S04]  /*4380*/  LDL R56, [R1+0x1c] ;  /* 0x00001c0001387983 */ /* 0x000f680000100800 */
[----:B------:R-:W1:Y:S06]  /*4390*/  @!P5 LDS.128 R4, [R12+0x400] ;  /* 0x000400000c04d984 */ /* 0x000e6c0000000c00 */
        /* <DEDUP_REMOVED lines=12> */
[----:B0-----:R-:W-:-:S05]  /*4460*/  @!P5 LEA R8, P3, R214, R10, 0x1 ;  /* 0x0000000ad608d211 */ /* 0x001fca00078608ff */
[----:B---3--:R-:W-:Y:S02]  /*4470*/  @!P5 IMAD.X R9, R11, 0x1, R14, P3 ;  /* 0x000000010b09d824 */ /* 0x008fe400018e060e */
[----:B------:R-:W2:Y:S01]  /*4480*/  LDL R14, [R1+0x18] ;  /* 0x00001800010e7983 */ /* 0x000ea20000100800 */
[----:B------:R-:W-:-:S03]  /*4490*/  ISETP.GE.AND P3, PT, R212, UR4, PT ;  /* 0x00000004d4007c0c */ /* 0x000fc6000bf66270 */
[----:B-1----:R0:W-:Y:S10]  /*44a0*/  @!P5 ST.E.128 desc[UR40][R8.64], R4 ;  /* 0x000000040800d985 */ /* 0x0021f4000c101d28 */
[----:B------:R-:W1:Y:S01]  /*44b0*/  @!P3 LDS.128 R4, [R13+0x2400] ;  /* 0x002400000d04b984 */ /* 0x000e620000000c00 */
[----:B0-----:R-:W-:-:S05]  /*44c0*/  @!P3 LEA R8, P5, R212, R10, 0x1 ;  /* 0x0000000ad408b211 */ /* 0x001fca00078a08ff */
[----:B----4-:R-:W-:Y:S01]  /*44d0*/  @!P3 IMAD.X R9, R11, 0x1, R31, P5 ;  /* 0x000000010b09b824 */ /* 0x010fe200028e061f */
[C---:B------:R-:W-:Y:S01]  /*44e0*/  ISETP.GE.AND P5, PT, R211.reuse, UR4, PT ;  /* 0x00000004d3007c0c */ /* 0x040fe2000bfa6270 */
[----:B------:R-:W3:Y:S04]  /*44f0*/  LDL R31, [R1+0x20] ;  /* 0x00002000011f7983 */ /* 0x000ee80000100800 */
[----:B-1----:R0:W-:Y:S08]  /*4500*/  @!P3 ST.E.128 desc[UR40][R8.64], R4 ;  /* 0x000000040800b985 */ /* 0x0021f0000c101d28 */
[----:B------:R-:W1:Y:S01]  /*4510*/  @!P5 LDS.128 R4, [R12+0x4400] ;  /* 0x004400000c04d984 */ /* 0x000e620000000c00 */
[----:B0-----:R-:W-:-:S05]  /*4520*/  @!P5 LEA R8, P3, R211, R10, 0x1 ;  /* 0x0000000ad308d211 */ /* 0x001fca00078608ff */
[----:B-----5:R-:W-:Y:S02]  /*4530*/  @!P5 IMAD.X R9, R11, 0x1, R30, P3 ;  /* 0x000000010b09d824 */ /* 0x020fe400018e061e */
[----:B------:R-:W4:Y:S01]  /*4540*/  LDL R30, [R1+0x24] ;  /* 0x00002400011e7983 */ /* 0x000f220000100800 */
[----:B------:R-:W-:-:S03]  /*4550*/  ISETP.GE.AND P3, PT, R210, UR4, PT ;  /* 0x00000004d2007c0c */ /* 0x000fc6000bf66270 */
[----:B-1----:R0:W-:Y:S10]  /*4560*/  @!P5 ST.E.128 desc[UR40][R8.64], R4 ;  /* 0x000000040800d985 */ /* 0x0021f4000c101d28 */
[----:B------:R-:W1:Y:S01]  /*4570*/  @!P3 LDS.128 R4, [R13+0x4400] ;  /* 0x004400000d04b984 */ /* 0x000e620000000c00 */
[----:B0-----:R-:W-:-:S04]  /*4580*/  @!P3 LEA R8, P5, R210, R10, 0x1 ;  /* 0x0000000ad208b211 */ /* 0x001fc800078a08ff */
[----:B------:R-:W-:Y:S02]  /*4590*/  @!P3 IADD3.X R9, R11, R29, RZ, P5, !PT ;  /* 0x0000001d0b09b210 */ /* 0x000fe40002ffe4ff */
        /* <DEDUP_REMOVED lines=53> */
[----:B--2---:R-:W-:-:S05]  /*48f0*/  @!P3 IMAD.X R9, R11, 0x1, R14, P5 ;  /* 0x000000010b09b824 */ /* 0x004fca00028e060e */
[----:B-1----:R4:W-:Y:S03]  /*4900*/  @!P3 ST.E.128 desc[UR40][R8.64], R4 ;  /* 0x000000040800b985 */ /* 0x0029e6000c101d28 */
.L_x_7953:
[----:B------:R-:W-:Y:S05]  /*4910*/  BSYNC B0 ;  /* 0x0000000000007941 */ /* 0x000fea0003800000 */
.L_x_7952:
[----:B------:R-:W-:Y:S01]  /*4920*/  @!PT LDS RZ, [RZ] ;  /* 0x00000000fffff984 */ /* 0x000fe20000000800 */
[----:B------:R-:W-:Y:S01]  /*4930*/  @!PT LDS RZ, [RZ] ;  /* 0x00000000fffff984 */ /* 0x000fe20000000800 */
[----:B------:R-:W-:Y:S01]  /*4940*/  @!PT LDS RZ, [RZ] ;  /* 0x00000000fffff984 */ /* 0x000fe20000000800 */
[----:B------:R-:W-:Y:S01]  /*4950*/  @!PT LDS RZ, [RZ] ;  /* 0x00000000fffff984 */ /* 0x000fe20000000800 */
[----:B------:R5:W-:Y:S06]  /*4960*/  MEMBAR.ALL.CTA ;  /* 0x0000000000007992 */ /* 0x000bec0000008000 */
[----:B-----5:R-:W5:Y:S01]  /*4970*/  FENCE.VIEW.ASYNC.S ;  /* 0x00000000000073c6 */ /* 0x020f620000000000 */
[----:B-1----:R-:W-:Y:S01]  /*4980*/  @!P4 VIADD R63, R63, 0x28cc0 ;  /* 0x00028cc03f3fc836 */ /* 0x002fe20000000000 */
[----:B-----5:R1:W-:Y:S04]  /*4990*/  BAR.SYNC.DEFER_BLOCKING R49, 0x80 ;  /* 0x000200310000751d */ /* 0x0203e80000010000 */
[----:B------:R-:W-:Y:S01]  /*49a0*/  @!P4 PRMT R63, RZ, 0x654, R63 ;  /* 0x00000654ff3fc816 */ /* 0x000fe2000000003f */
[----:B------:R-:W-:Y:S01]  /*49b0*/  VIADD R184, R184, 0x1 ;  /* 0x00000001b8b87836 */ /* 0x000fe20000000000 */
[----:B------:R-:W-:-:S02]  /*49c0*/  PLOP3.LUT P3, PT, PT, PT, PT, 0x8, 0x0 ;  /* 0x000000000000781c */ /* 0x000fc40003f6e170 */
[----:B------:R1:W-:Y:S02]  /*49d0*/  @!P4 SYNCS.ARRIVE.TRANS64.RED.A1T0 RZ, [R63+URZ], RZ ;  /* 0x000000ff3fffc9a7 */ /* 0x0003e4000810043f */
[----:B------:R-:W-:-:S04]  /*49e0*/  ISETP.NE.AND P4, PT, R184, 0x2, PT ;  /* 0x00000002b800780c */ /* 0x000fc80003f85270 */
[----:B----4-:R-:W-:Y:S02]  /*49f0*/  SEL R4, RZ, 0x1, P4 ;  /* 0x00000001ff047807 */ /* 0x010fe40002000000 */
[----:B------:R-:W-:Y:S02]  /*4a00*/  SEL R184, R184, RZ, P4 ;  /* 0x000000ffb8b87207 */ /* 0x000fe40002000000 */
[----:B------:R-:W-:Y:S01]  /*4a10*/  LOP3.LUT R189, R189, R4, RZ, 0x3c, !PT ;  /* 0x00000004bdbd7212 */ /* 0x000fe200078e3cff */
[----:B-1----:R-:W-:Y:S06]  /*4a20*/  @P2 BRA `(.L_x_7954) ;  /* 0xffffffd800602947 */ /* 0x002fec000383ffff */
.L_x_7917:
[----:B------:R-:W4:Y:S01]  /*4a30*/  LDL R4, [R1+0x58] ;  /* 0x0000580001047983 */ /* 0x000f220000100800 */
[----:B------:R-:W-:Y:S01]  /*4a40*/  BSSY B0, `(.L_x_7955) ;  /* 0x0000005000007945 */ /* 0x000fe20003800000 */
[----:B----4-:R-:W-:-:S03]  /*4a50*/  ISETP.NE.AND P0, PT, R4, 0x1, PT ;  /* 0x000000010400780c */ /* 0x010fc60003f05270 */
[----:B------:R-:W-:Y:S10]  /*4a60*/  @P3 BRA `(.L_x_7956) ;  /* 0x0000000000083947 */ /* 0x000ff40003800000 */
[----:B------:R-:W1:Y:S02]  /*4a70*/  FENCE.VIEW.ASYNC.G ;  /* 0x00000000000073c6 */ /* 0x000e640000000100 */
[----:B-1----:R-:W-:Y:S06]  /*4a80*/  BAR.ARV 0xc, 0x180 ;  /* 0x0306000000007b1d */ /* 0x002fec0000002000 */
.L_x_7956:
[----:B------:R-:W-:Y:S05]  /*4a90*/  BSYNC B0 ;  /* 0x0000000000007941 */ /* 0x000fea0003800000 */
.L_x_7955:
[----:B------:R-:W-:Y:S04]  /*4aa0*/  BSSY B7, `(.L_x_7957) ;  /* 0x0000bf0000077945 */ /* 0x000fe80003800000 */
[----:B------:R-:W-:Y:S05]  /*4ab0*/  @!P0 BRA `(.L_x_7958) ;  /* 0x0000002000008947 */ /* 0x000fea0003800000 */
[----:B------:R-:W1:Y:S01]  /*4ac0*/  LDC R0, c[0x0][0x448] ;  /* 0x00011200ff007b82 */ /* 0x000e620000000800 */
[----:B------:R-:W-:Y:S01]  /*4ad0*/  VIADD R3, R199, 0x3f ;  /* 0x0000003fc7037836 */ /* 0x000fe20000000000 */
        /* <DEDUP_REMOVED lines=22> */
[----:B-1----:R-:W-:Y:S02]  /*4c40*/  ISETP.NE.AND P0, PT, R0, 0x1, PT ;  /* 0x000000010000780c */ /* 0x002fe40003f05270 */
        /* <DEDUP_REMOVED lines=10> */
[----:B------:R-:W-:-:S02]  /*4cf0*/  CS2R R36, SRZ ;  /* 0x0000000000247805 */ /* 0x000fc4000001ff00 */
[----:B------:R-:W-:Y:S01]  /*4d00*/  CS2R R88, SRZ ;  /* 0x0000000000587805 */ /* 0x000fe2000001ff00 */
[----:B------:R-:W1:Y:S01]  /*4d10*/  @P0 LDC R0, c[0x0][0x44c] ;  /* 0x00011300ff000b82 */ /* 0x000e620000000800 */
[----:B------:R-:W-:Y:S02]  /*4d20*/  CS2R R86, SRZ ;  /* 0x0000000000567805 */ /* 0x000fe4000001ff00 */
[----:B------:R-:W-:Y:S02]  /*4d30*/  CS2R R84, SRZ ;  /* 0x0000000000547805 */ /* 0x000fe4000001ff00 */
[----:B------:R-:W-:Y:S02]  /*4d40*/  MOV R83, RZ ;  /* 0x000000ff00537202 */ /* 0x000fe40000000f00 */
[----:B------:R-:W-:Y:S02]  /*4d50*/  CS2R R32, SRZ ;  /* 0x0000000000207805 */ /* 0x000fe4000001ff00 */
[----:B------:R-:W-:-:S02]  /*4d60*/  CS2R R80, SRZ ;  /* 0x0000000000507805 */ /* 0x000fc4000001ff00 */
[----:B------:R-:W-:Y:S02]  /*4d70*/  CS2R R78, SRZ ;  /* 0x00000000004e7805 */ /* 0x000fe4000001ff00 */
[----:B------:R-:W-:Y:S01]  /*4d80*/  CS2R R76, SRZ ;  /* 0x00000000004c7805 */ /* 0x000fe2000001ff00 */
[----:B------:R-:W4:Y:S01]  /*4d90*/  @P0 LDC R5, c[0x0][0x450] ;  /* 0x00011400ff050b82 */ /* 0x000f220000000800 */
[----:B------:R-:W-:Y:S01]  /*4da0*/  IMAD.MOV.U32 R75, RZ, RZ, RZ ;  /* 0x000000ffff4b7224 */ /* 0x000fe200078e00ff */
[----:B------:R-:W-:Y:S02]  /*4db0*/  CS2R R28, SRZ ;  /* 0x00000000001c7805 */ /* 0x000fe4000001ff00 */
[----:B------:R-:W-:Y:S01]  /*4dc0*/  CS2R R72, SRZ ;  /* 0x0000000000487805 */ /* 0x000fe2000001ff00 */
[----:B------:R-:W-:Y:S01]  /*4dd0*/  IMAD.MOV.U32 R71, RZ, RZ, RZ ;  /* 0x000000ffff477224 */ /* 0x000fe200078e00ff */
[----:B---3--:R-:W-:Y:S02]  /*4de0*/  CS2R R14, SRZ ;  /* 0x00000000000e7805 */ /* 0x008fe4000001ff00 */
[----:B------:R-:W-:Y:S01]  /*4df0*/  CS2R R68, SRZ ;  /* 0x0000000000447805 */ /* 0x000fe2000001ff00 */
[----:B------:R-:W-:Y:S01]  /*4e00*/  IMAD.MOV.U32 R67, RZ, RZ, RZ ;  /* 0x000000ffff437224 */ /* 0x000fe200078e00ff */
[----:B------:R-:W-:Y:S01]  /*4e10*/  CS2R R64, SRZ ;  /* 0x0000000000407805 */ /* 0x000fe2000001ff00 */
[----:B------:R-:W-:Y:S01]  /*4e20*/  IMAD.MOV.U32 R13, RZ, RZ, RZ ;  /* 0x000000ffff0d7224 */ /* 0x000fe200078e00ff */
[----:B------:R-:W-:-:S02]  /*4e30*/  CS2R R62, SRZ ;  /* 0x00000000003e7805 */ /* 0x000fc4000001ff00 */
[----:B------:R-:W-:Y:S02]  /*4e40*/  CS2R R158, SRZ ;  /* 0x00000000009e7805 */ /* 0x000fe4000001ff00 */
[----:B------:R-:W-:Y:S02]  /*4e50*/  CS2R R58, SRZ ;  /* 0x00000000003a7805 */ /* 0x000fe4000001ff00 */
[----:B------:R-:W-:Y:S02]  /*4e60*/  CS2R R160, SRZ ;  /* 0x0000000000a07805 */ /* 0x000fe4000001ff00 */
[----:B------:R-:W-:Y:S02]  /*4e70*/  CS2R R54, SRZ ;  /* 0x0000000000367805 */ /* 0x000fe4000001ff00 */
[----:B------:R-:W-:Y:S01]  /*4e80*/  CS2R R162, SRZ ;  /* 0x0000000000a27805 */ /* 0x000fe2000001ff00 */
[----:B-1----:R-:W-:Y:S01]  /*4e90*/  @P0 IMAD.HI.U32 R0, R3, R0, RZ ;  /* 0x0000000003000227 */ /* 0x002fe200078e00ff */
[----:B------:R-:W-:-:S02]  /*4ea0*/  CS2R R50, SRZ ;  /* 0x0000000000327805 */ /* 0x000fc4000001ff00 */
[----:B------:R-:W-:Y:S02]  /*4eb0*/  CS2R R46, SRZ ;  /* 0x00000000002e7805 */ /* 0x000fe4000001ff00 */
[----:B------:R-:W-:Y:S01]  /*4ec0*/  CS2R R152, SRZ ;  /* 0x0000000000987805 */ /* 0x000fe2000001ff00 */
[----:B------:R-:W-:Y:S01]  /*4ed0*/  IMAD.MOV.U32 R164, RZ, RZ, RZ ;  /* 0x000000ffffa47224 */ /* 0x000fe200078e00ff */
[----:B------:R-:W-:Y:S02]  /*4ee0*/  CS2R R156, SRZ ;  /* 0x00000000009c7805 */ /* 0x000fe4000001ff00 */
[----:B------:R-:W-:Y:S02]  /*4ef0*/  CS2R R42, SRZ ;  /* 0x00000000002a7805 */ /* 0x000fe4000001ff00 */
[----:B------:R-:W-:Y:S02]  /*4f00*/  CS2R R154, SRZ ;  /* 0x00000000009a7805 */ /* 0x000fe4000001ff00 */
[----:B----4-:R-:W-:Y:S01]  /*4f10*/  @P0 SHF.R.U32.HI R3, RZ, R5, R0 ;  /* 0x00000005ff030219 */ /* 0x010fe20000011600 */
[----:B------:R-:W-:Y:S01]  /*4f20*/  IMAD.MOV.U32 R39, RZ, RZ, RZ ;  /* 0x000000ffff277224 */ /* 0x000fe200078e00ff */
[----:B------:R-:W-:-:S02]  /*4f30*/  PLOP3.LUT P0, PT, PT, PT, PT, 0x80, 0x0 ;  /* 0x000000000000781c */ /* 0x000fc40003f0f070 */
[----:B0-2---:R-:W-:Y:S02]  /*4f40*/  CS2R R10, SRZ ;  /* 0x00000000000a7805 */ /* 0x005fe4000001ff00 */
[----:B------:R-:W-:Y:S02]  /*4f50*/  IADD3 R3, R40, R3, RZ ;  /* 0x0000000328037210 */ /* 0x000fe40007ffe0ff */
[----:B------:R-:W-:Y:S02]  /*4f60*/  CS2R R40, SRZ ;  /* 0x0000000000287805 */ /* 0x000fe4000001ff00 */
[----:B------:R-:W-:Y:S02]  /*4f70*/  MOV R35, RZ ;  /* 0x000000ff00237202 */ /* 0x000fe40000000f00 */
[----:B------:R-:W-:Y:S02]  /*4f80*/  CS2R R8, SRZ ;  /* 0x0000000000087805 */ /* 0x000fe4000001ff00 */
[----:B------:R-:W-:Y:S01]  /*4f90*/  SHF.R.S32.HI R0, RZ, 0x1f, R3 ;  /* 0x0000001fff007819 */ /* 0x000fe20000011403 */
[----:B------:R-:W-:Y:S01]  /*4fa0*/  IMAD.MOV.U32 R31, RZ, RZ, RZ ;  /* 0x000000ffff1f7224 */ /* 0x000fe200078e00ff */
[----:B------:R-:W-:-:S02]  /*4fb0*/  CS2R R6, SRZ ;  /* 0x0000000000067805 */ /* 0x000fc4000001ff00 */
[----:B------:R-:W-:Y:S01]  /*4fc0*/  LEA.HI R0, R0, R3, RZ, 0x6 ;  /* 0x0000000300007211 */ /* 0x000fe200078f30ff */
[----:B------:R-:W-:-:S03]  /*4fd0*/  IMAD.MOV.U32 R3, RZ, RZ, RZ ;  /* 0x000000ffff037224 */ /* 0x000fc600078e00ff */
[----:B------:R-:W-:Y:S01]  /*4fe0*/  SHF.R.S32.HI R5, RZ, 0x6, R0 ;  /* 0x00000006ff057819 */ /* 0x000fe20000011400 */
[----:B------:R-:W-:-:S03]  /*4ff0*/  IMAD.MOV.U32 R0, RZ, RZ, RZ ;  /* 0x000000ffff007224 */ /* 0x000fc600078e00ff */
[----:B------:R-:W-:Y:S01]  /*5000*/  VIMNMX R12, R208, R5, PT ;  /* 0x00000005d00c7248 */ /* 0x000fe20003fe0100 */
[----:B------:R-:W-:-:S03]  /*5010*/  IMAD.MOV.U32 R5, RZ, RZ, RZ ;  /* 0x000000ffff057224 */ /* 0x000fc600078e00ff */
[----:B------:R-:W-:-:S13]  /*5020*/  ISETP.GE.AND P1, PT, R12, 0x1, PT ;  /* 0x000000010c00780c */ /* 0x000fda0003f26270 */
        /* <DEDUP_REMOVED lines=10> */
[----:B------:R-:W-:-:S04]  /*50d0*/  IMAD.IADD R3, R0, 0x1, -R3 ;  /* 0x0000000100037824 */ /* 0x000fc800078e0a03 */
[----:B------:R-:W-:-:S04]  /*50e0*/  IMAD R3, R3, 0x8000, R2 ;  /* 0x0000800003037824 */ /* 0x000fc800078e0202 */
[----:B------:R-:W-:-:S05]  /*50f0*/  VIADD R3, R3, 0x400 ;  /* 0x0000040003037836 */ /* 0x000fca0000000000 */
[----:B------:R-:W-:-:S04]  /*5100*/  SHF.R.U32.HI R3, RZ, 0x4, R3 ;  /* 0x00000004ff037819 */ /* 0x000fc80000011603 */
[----:B------:R-:W-:-:S04]  /*5110*/  LOP3.LUT R0, R3, 0x3fff, RZ, 0xc0, !PT ;  /* 0x00003fff03007812 */ /* 0x000fc800078ec0ff */
[----:B------:R-:W-:Y:S01]  /*5120*/  LOP3.LUT R0, R0, 0x2000000, RZ, 0xfc, !PT ;  /* 0x0200000000007812 */ /* 0x000fe200078efcff */
[----:B------:R-:W-:Y:S06]  /*5130*/  @!P0 BRA `(.L_x_7960) ;  /* 0x0000000000048947 */ /* 0x000fec0003800000 */
[----:B------:R-:W-:Y:S01]  /*5140*/  BPT.TRAP 0x1 ;  /* 0x000000040000795c */ /* 0x000fe20000300000 */
.L_x_7960:
        /* <DEDUP_REMOVED lines=11> */
.L_x_8204:
[----:B------:R-:W-:Y:S05]  /*5200*/  BSYNC B0 ;  /* 0x0000000000007941 */ /* 0x000fea0003800000 */
.L_x_7961:
[----:B------:R-:W-:Y:S01]  /*5210*/  BAR.SYNC.DEFER_BLOCKING 0xe, 0x100 ;  /* 0x0384000000007b1d */ /* 0x000fe20000010000 */
[----:B------:R-:W-:Y:S01]  /*5220*/  IMAD.MOV.U32 R5, RZ, RZ, 0x40000040 ;  /* 0x40000040ff057424 */ /* 0x000fe200078e00ff */
[C---:B------:R-:W-:Y:S01]  /*5230*/  R2UR UR6, R6.reuse ;  /* 0x00000000060672ca */ /* 0x040fe200000e0000 */
[----:B0-----:R-:W-:Y:S01]  /*5240*/  VIADD R8, R6, 0x80 ;  /* 0x0000008006087836 */ /* 0x001fe20000000000 */
[----:B------:R-:W-:Y:S01]  /*5250*/  R2UR UR7, R7 ;  /* 0x00000000070772ca */ /* 0x000fe200000e0000 */
[----:B------:R-:W-:Y:S01]  /*5260*/  IMAD.MOV.U32 R9, RZ, RZ, 0x40000040 ;  /* 0x40000040ff097424 */ /* 0x000fe200078e00ff */
[C---:B------:R-:W-:Y:S01]  /*5270*/  R2UR UR4, R4.reuse ;  /* 0x00000000040472ca */ /* 0x040fe200000e0000 */
[----:B------:R-:W-:Y:S01]  /*5280*/  VIADD R10, R4, 0x2 ;  /* 0x00000002040a7836 */ /* 0x000fe20000000000 */
[----:B------:R-:W-:Y:S01]  /*5290*/  R2UR UR5, R5 ;  /* 0x00000000050572ca */ /* 0x000fe200000e0000 */
[----:B------:R-:W-:Y:S02]  /*52a0*/  IMAD.MOV.U32 R11, RZ, RZ, 0x40000040 ;  /* 0x40000040ff0b7424 */ /* 0x000fe400078e00ff */
[----:B------:R-:W-:Y:S01]  /*52b0*/  IMAD.MOV.U32 R7, RZ, RZ, 0x40000040 ;  /* 0x40000040ff077424 */ /* 0x000fe200078e00ff */
[----:B-----5:R-:W-:-:S09]  /*52c0*/  WARPGROUP.ARRIVE ;  /* 0x00000000000079c5 */ /* 0x020fd20000000000 */
[----:B------:R-:W-:Y:S01]  /*52d0*/  HGMMA.64x256x16.F32 R24, gdesc[UR4].tnspB, RZ, !UPT, gsb0 ;  /* 0x43e00000041879f0 */ /* 0x000fe2000c0008ff */
[----:B------:R-:W-:Y:S02]  /*52e0*/  R2UR UR6, R8 ;  /* 0x00000000080672ca */ /* 0x000fe400000e0000 */
[----:B------:R-:W-:Y:S01]  /*52f0*/  R2UR UR7, R9 ;  /* 0x00000000090772ca */ /* 0x000fe200000e0000 */
[----:B------:R-:W-:Y:S01]  /*5300*/  IMAD.MOV.U32 R9, RZ, RZ, 0x40000040 ;  /* 0x40000040ff097424 */ /* 0x000fe200078e00ff */
[----:B------:R-:W-:Y:S02]  /*5310*/  R2UR UR4, R10 ;  /* 0x000000000a0472ca */ /* 0x000fe400000e0000 */
[----:B------:R-:W-:Y:S02]  /*5320*/  R2UR UR5, R11 ;  /* 0x000000000b0572ca */ /* 0x000fe400000e0000 */
[C---:B------:R-:W-:Y:S01]  /*5330*/  IADD3 R8, R6.reuse, 0x100, RZ ;  /* 0x0000010006087810 */ /* 0x040fe20007ffe0ff */
[----:B------:R-:W-:Y:S01]  /*5340*/  VIADD R6, R6, 0x180 ;  /* 0x0000018006067836 */ /* 0x000fe20000000000 */
[----:B------:R-:W-:-:S02]  /*5350*/  R2UR UR11, R9 ;  /* 0x00000000090b72ca */ /* 0x000fc400000e0000 */
[----:B------:R-:W-:Y:S01]  /*5360*/  R2UR UR10, R8 ;  /* 0x00000000080a72ca */ /* 0x000fe200000e0000 */
[----:B------:R-:W-:Y:S01]  /*5370*/  VIADD R8, R4, 0x4 ;  /* 0x0000000404087836 */ /* 0x000fe20000000000 */
[----:B------:R-:W-:-:S04]  /*5380*/  MOV R9, 0x40000040 ;  /* 0x4000004000097802 */ /* 0x000fc80000000f00 */
[----:B------:R-:W-:Y:S02]  /*5390*/  R2UR UR8, R8 ;  /* 0x00000000080872ca */ /* 0x000fe400000e0000 */
[----:B------:R-:W-:Y:S01]  /*53a0*/  R2UR UR9, R9 ;  /* 0x00000000090972ca */ /* 0x000fe200000e0000 */
[----:B------:R-:W-:Y:S02]  /*53b0*/  WARPGROUP.DEPBAR.LE gsb0, 0x0 ;  /* 0x00008000000079c5 */ /* 0x000fe40000010000 */
[----:B------:R-:W-:-:S06]  /*53c0*/  WARPGROUP.ARRIVE ;  /* 0x00000000000079c5 */ /* 0x000fcc0000000000 */
        /* <DEDUP_REMOVED lines=19> */
.L_x_7963:
[----:B------:R-:W-:Y:S01]  /*5500*/  ISETP.GE.AND P1, PT, R12, 0x2, PT ;  /* 0x000000020c00780c */ /* 0x000fe20003f26270 */
[----:B------:R-:W-:Y:S01]  /*5510*/  VIADD R3, R3, 0x28c60 ;  /* 0x00028c6003037836 */ /* 0x000fe20000000000 */
[----:B------:R-:W-:Y:S04]  /*5520*/  BSSY B0, `(.L_x_7964) ;  /* 0x00000ca000007945 */ /* 0x000fe80003800000 */
[----:B------:R-:W-:-:S04]  /*5530*/  PRMT R3, R188, 0x654, R3 ;  /* 0x00000654bc037816 */ /* 0x000fc80000000003 */
[----:B------:R0:W-:Y:S03]  /*5540*/  SYNCS.ARRIVE.TRANS64.RED.A1T0 RZ, [R3+URZ], RZ ;  /* 0x000000ff03ff79a7 */ /* 0x0001e6000810043f */
[----:B------:R-:W-:Y:S05]  /*5550*/  @!P1 BRA `(.L_x_7965) ;  /* 0x0000000c00189947 */ /* 0x000fea0003800000 */
[----:B0-----:R-:W-:-:S07]  /*5560*/  VIADD R3, R12, 0xfffffffe ;  /* 0xfffffffe0c037836 */ /* 0x001fce0000000000 */
.L_x_7972:
[----:B------:R-:W-:Y:S01]  /*5570*/  BAR.SYNC.DEFER_BLOCKING 0xe, 0x100 ;  /* 0x0384000000007b1d */ /* 0x000fe20000010000 */
[C---:B-1----:R-:W-:Y:S01]  /*5580*/  IMAD R13, R18.reuse, 0x40, R193 ;  /* 0x00000040120d7824 */ /* 0x042fe200078e02c1 */
[----:B------:R-:W-:Y:S02]  /*5590*/  IADD3 R18, R18, 0x1, RZ ;  /* 0x0000000112127810 */ /* 0x000fe40007ffe0ff */
[----:B------:R-:W-:Y:S01]  /*55a0*/  ISETP.GT.AND P2, PT, R3, RZ, PT ;  /* 0x000000ff0300720c */ /* 0x000fe20003f44270 */
[----:B------:R-:W-:Y:S01]  /*55b0*/  IMAD R12, R13, 0x4, R2 ;  /* 0x000000040d0c7824 */ /* 0x000fe200078e0202 */
[----:B------:R-:W-:Y:S01]  /*55c0*/  ISETP.NE.AND P1, PT, R18, 0x2, PT ;  /* 0x000000021200780c */ /* 0x000fe20003f25270 */
[----:B------:R-:W-:-:S03]  /*55d0*/  VIADD R3, R3, 0xffffffff ;  /* 0xffffffff03037836 */ /* 0x000fc60000000000 */
[----:B------:R-:W-:Y:S01]  /*55e0*/  SEL R18, R18, RZ, P1 ;  /* 0x000000ff12127207 */ /* 0x000fe20000800000 */
        /* <DEDUP_REMOVED lines=134> */
.L_x_7966:
[----:B------:R-:W-:Y:S01]  /*5e50*/  IMAD R20, R18, 0x8, R2 ;  /* 0x0000000812147824 */ /* 0x000fe200078e0202 */
[----:B------:R-:W-:-:S04]  /*5e60*/  SHF.L.U32 R12, R19, 0x1f, RZ ;  /* 0x0000001f130c7819 */ /* 0x000fc800000006ff */
[----:B------:R0:W1:Y:S01]  /*5e70*/  SYNCS.PHASECHK.TRANS64.TRYWAIT P1, [R20+URZ+0x28c50], R12 ;  /* 0x028c500c140075a7 */ /* 0x000062000802017f */
[----:B------:R-:W-:Y:S05]  /*5e80*/  @!P0 BRA `(.L_x_7967) ;  /* 0x0000000000048947 */ /* 0x000fea0003800000 */
[----:B------:R-:W-:Y:S01]  /*5e90*/  BPT.TRAP 0x1 ;  /* 0x000000040000795c */ /* 0x000fe20000300000 */
.L_x_7967:
[----:B------:R-:W-:Y:S04]  /*5ea0*/  BSSY B1, `(.L_x_7968) ;  /* 0x0000004000017945 */ /* 0x000fe80003800000 */
[----:B-1----:R-:W-:Y:S05]  /*5eb0*/  @P1 BRA `(.L_x_7969) ;  /* 0x0000000000081947 */ /* 0x002fea0003800000 */
[----:B------:R-:W1:Y:S02]  /*5ec0*/  SYNCS.PHASECHK.TRANS64.TRYWAIT P1, [R20+URZ+0x28c50], R12 ;  /* 0x028c500c140075a7 */ /* 0x000e64000802017f */
[----:B-1----:R-:W-:Y:S05]  /*5ed0*/  @!P1 BRA `(.L_x_7970) ;  /* 0x00000158002c9947 */ /* 0x002fea0003800000 */
.L_x_7969:
[----:B------:R-:W-:Y:S05]  /*5ee0*/  BSYNC B1 ;  /* 0x0000000000017941 */ /* 0x000fea0003800000 */
.L_x_7968:
[----:B01----:R-:W-:Y:S01]  /*5ef0*/  IMAD R12, R18, 0x1000, R0 ;  /* 0x00001000120c7824 */ /* 0x003fe200078e0200 */
[----:B------:R-:W-:Y:S01]  /*5f00*/  R2UR UR4, R4 ;  /* 0x00000000040472ca */ /* 0x000fe200000e0000 */
[----:B------:R-:W-:Y:S01]  /*5f10*/  IMAD.MOV.U32 R13, RZ, RZ, 0x40000040 ;  /* 0x40000040ff0d7424 */ /* 0x000fe200078e00ff */
[----:B------:R-:W-:Y:S01]  /*5f20*/  R2UR UR5, R5 ;  /* 0x00000000050572ca */ /* 0x000fe200000e0000 */
[----:B------:R-:W-:Y:S01]  /*5f30*/  WARPGROUP.ARRIVE ;  /* 0x00000000000079c5 */ /* 0x000fe20000000000 */
[C---:B------:R-:W-:Y:S01]  /*5f40*/  R2UR UR6, R12.reuse ;  /* 0x000000000c0672ca */ /* 0x040fe200000e0000 */
[----:B------:R-:W-:Y:S01]  /*5f50*/  VIADD R14, R12, 0x80 ;  /* 0x000000800c0e7836 */ /* 0x000fe20000000000 */
[----:B------:R-:W-:Y:S01]  /*5f60*/  R2UR UR7, R13 ;  /* 0x000000000d0772ca */ /* 0x000fe200000e0000 */
[----:B------:R-:W-:Y:S02]  /*5f70*/  IMAD.MOV.U32 R15, RZ, RZ, 0x40000040 ;  /* 0x40000040ff0f7424 */ /* 0x000fe400078e00ff */
[----:B------:R-:W-:-:S10]  /*5f80*/  IMAD.MOV.U32 R13, RZ, RZ, 0x40000040 ;  /* 0x40000040ff0d7424 */ /* 0x000fd400078e00ff */
[----:B------:R-:W-:Y:S01]  /*5f90*/  HGMMA.64x256x16.F32 R24, gdesc[UR4].tnspB, R24, gsb0 ;  /* 0x43e00000041879f0 */ /* 0x000fe20008000818 */
[----:B------:R-:W-:Y:S02]  /*5fa0*/  R2UR UR6, R14 ;  /* 0x000000000e0672ca */ /* 0x000fe400000e0000 */
[----:B------:R-:W-:Y:S01]  /*5fb0*/  R2UR UR7, R15 ;  /* 0x000000000f0772ca */ /* 0x000fe200000e0000 */
[----:B------:R-:W-:Y:S01]  /*5fc0*/  IMAD.MOV.U32 R15, RZ, RZ, 0x40000040 ;  /* 0x40000040ff0f7424 */ /* 0x000fe200078e00ff */
[----:B------:R-:W-:Y:S02]  /*5fd0*/  R2UR UR4, R10 ;  /* 0x000000000a0472ca */ /* 0x000fe400000e0000 */
[----:B------:R-:W-:Y:S02]  /*5fe0*/  R2UR UR5, R11 ;  /* 0x000000000b0572ca */ /* 0x000fe400000e0000 */
[C---:B------:R-:W-:Y:S01]  /*5ff0*/  IADD3 R14, R12.reuse, 0x100, RZ ;  /* 0x000001000c0e7810 */ /* 0x040fe20007ffe0ff */
[----:B------:R-:W-:Y:S01]  /*6000*/  VIADD R12, R12, 0x180 ;  /* 0x000001800c0c7836 */ /* 0x000fe20000000000 */
[----:B------:R-:W-:-:S02]  /*6010*/  WARPGROUP.DEPBAR.LE gsb0, 0x0 ;  /* 0x00008000000079c5 */ /* 0x000fc40000010000 */
[----:B------:R-:W-:-:S15]  /*6020*/  WARPGROUP.ARRIVE ;  /* 0x00000000000079c5 */ /* 0x000fde0000000000 */
        /* <DEDUP_REMOVED lines=21> */
.L_x_7971:
[----:B------:R-:W-:-:S05]  /*6180*/  VIADD R13, R20, 0x28c60 ;  /* 0x00028c60140d7836 */ /* 0x000fca0000000000 */
[----:B------:R-:W-:-:S04]  /*6190*/  PRMT R13, R188, 0x654, R13 ;  /* 0x00000654bc0d7816 */ /* 0x000fc8000000000d */
[----:B------:R1:W-:Y:S01]  /*61a0*/  SYNCS.ARRIVE.TRANS64.RED.A1T0 RZ, [R13+URZ], RZ ;  /* 0x000000ff0dff79a7 */ /* 0x0003e2000810043f */
[----:B------:R-:W-:Y:S05]  /*61b0*/  @P2 BRA `(.L_x_7972) ;  /* 0xfffffff000ec2947 */ /* 0x000fea000383ffff */
.L_x_7965:
[----:B------:R-:W-:Y:S05]  /*61c0*/  BSYNC B0 ;  /* 0x0000000000007941 */ /* 0x000fea0003800000 */
.L_x_7964:
[----:B------:R-:W-:Y:S01]  /*61d0*/  BAR.SYNC.DEFER_BLOCKING 0xe, 0x100 ;  /* 0x0384000000007b1d */ /* 0x000fe20000010000 */
[C---:B0-----:R-:W-:Y:S01]  /*61e0*/  IMAD R3, R18.reuse, 0x40, R193 ;  /* 0x0000004012037824 */ /* 0x041fe200078e02c1 */
[----:B------:R-:W-:Y:S02]  /*61f0*/  IADD3 R18, R18, 0x1, RZ ;  /* 0x0000000112127810 */ /* 0x000fe40007ffe0ff */
[----:B------:R-:W-:Y:S01]  /*6200*/  PLOP3.LUT P0, PT, PT, PT, PT, 0x8, 0x0 ;  /* 0x000000000000781c */ /* 0x000fe20003f0e170 */
[----:B------:R-:W-:Y:S01]  /*6210*/  IMAD R3, R3, 0x4, R2 ;  /* 0x0000000403037824 */ /* 0x000fe200078e0202 */
[----:B------:R-:W-:-:S04]  /*6220*/  ISETP.NE.AND P1, PT, R18, 0x2, PT ;  /* 0x000000021200780c */ /* 0x000fc80003f25270 */
[----:B------:R-:W-:Y:S01]  /*6230*/  SEL R18, R18, RZ, P1 ;  /* 0x000000ff12127207 */ /* 0x000fe20000800000 */
[----:B------:R-:W0:Y:S04]  /*6240*/  LDS R2, [R3+0x28800] ;  /* 0x0288000003027984 */ /* 0x000e280000000800 */
[----:B------:R2:W3:Y:S02]  /*6250*/  LDS R0, [R3+0x28820] ;  /* 0x0288200003007984 */ /* 0x0004e40000000800 */
[----:B--2---:R-:W-:Y:S02]  /*6260*/  IMAD.MOV.U32 R3, RZ, RZ, RZ ;  /* 0x000000ffff037224 */ /* 0x004fe400078e00ff */
[-C--:B0-----:R-:W-:Y:S01]  /*6270*/  FMUL.FTZ R154, R28, R2.reuse ;  /* 0x000000021c9a7220 */ /* 0x081fe20000410000 */
[-C--:B------:R-:W-:Y:S01]  /*6280*/  FMUL.FTZ R159, R60, R2.reuse ;  /* 0x000000023c9f7220 */ /* 0x080fe20000410000 */
[-C--:B------:R-:W-:Y:S01]  /*6290*/  FMUL.FTZ R152, R29, R2.reuse ;  /* 0x000000021d987220 */ /* 0x080fe20000410000 */
        /* <DEDUP_REMOVED lines=70> */
[----:B------:R-:W-:Y:S01]  /*6700*/  FMUL.FTZ R8, R25, R2 ;  /* 0x0000000219087220 */ /* 0x000fe20000410000 */
        /* <DEDUP_REMOVED lines=59> */
.L_x_7958:
[----:B------:R-:W1:Y:S01]  /*6ac0*/  LDC R0, c[0x0][0x448] ;  /* 0x00011200ff007b82 */ /* 0x000e620000000800 */
[----:B------:R-:W-:Y:S01]  /*6ad0*/  VIADD R3, R199, 0x3f ;  /* 0x0000003fc7037836 */ /* 0x000fe20000000000 */
        /* <DEDUP_REMOVED lines=22> */
[----:B-1----:R-:W-:-:S02]  /*6c40*/  ISETP.NE.AND P0, PT, R0, 0x1, PT ;  /* 0x000000010000780c */ /* 0x002fc40003f05270 */
        /* <DEDUP_REMOVED lines=14> */
[----:B------:R-:W-:Y:S01]  /*6d30*/  CS2R R84, SRZ ;  /* 0x0000000000547805 */ /* 0x000fe2000001ff00 */
[----:B------:R-:W-:Y:S01]  /*6d40*/  IMAD.MOV.U32 R83, RZ, RZ, RZ ;  /* 0x000000ffff537224 */ /* 0x000fe200078e00ff */
[----:B------:R-:W-:Y:S02]  /*6d50*/  CS2R R32, SRZ ;  /* 0x0000000000207805 */ /* 0x000fe4000001ff00 */
[----:B------:R-:W-:Y:S02]  /*6d60*/  CS2R R80, SRZ ;  /* 0x0000000000507805 */ /* 0x000fe4000001ff00 */
[----:B------:R-:W-:-:S02]  /*6d70*/  CS2R R78, SRZ ;  /* 0x00000000004e7805 */ /* 0x000fc4000001ff00 */
[----:B------:R-:W-:Y:S01]  /*6d80*/  CS2R R76, SRZ ;  /* 0x00000000004c7805 */ /* 0x000fe2000001ff00 */
[----:B------:R-:W4:Y:S01]  /*6d90*/  @P0 LDC R5, c[0x0][0x450] ;  /* 0x00011400ff050b82 */ /* 0x000f220000000800 */
[----:B------:R-:W-:Y:S01]  /*6da0*/  IMAD.MOV.U32 R75, RZ, RZ, RZ ;  /* 0x000000ffff4b7224 */ /* 0x000fe200078e00ff */
[----:B------:R-:W-:Y:S02]  /*6db0*/  CS2R R28, SRZ ;  /* 0x00000000001c7805 */ /* 0x000fe4000001ff00 */
[----:B------:R-:W-:Y:S01]  /*6dc0*/  CS2R R72, SRZ ;  /* 0x0000000000487805 */ /* 0x000fe2000001ff00 */
[----:B------:R-:W-:Y:S01]  /*6dd0*/  IMAD.MOV.U32 R71, RZ, RZ, RZ ;  /* 0x000000ffff477224 */ /* 0x000fe200078e00ff */
[----:B---3--:R-:W-:Y:S02]  /*6de0*/  CS2R R14, SRZ ;  /* 0x00000000000e7805 */ /* 0x008fe4000001ff00 */
[----:B------:R-:W-:Y:S02]  /*6df0*/  CS2R R68, SRZ ;  /* 0x0000000000447805 */ /* 0x000fe4000001ff00 */
[----:B------:R-:W-:Y:S01]  /*6e00*/  MOV R67, RZ ;  /* 0x000000ff00437202 */ /* 0x000fe20000000f00 */
[----:B------:R-:W-:Y:S01]  /*6e10*/  IMAD.MOV.U32 R13, RZ, RZ, RZ ;  /* 0x000000ffff0d7224 */ /* 0x000fe200078e00ff */
[----:B------:R-:W-:-:S02]  /*6e20*/  CS2R R64, SRZ ;  /* 0x0000000000407805 */ /* 0x000fc4000001ff00 */
[----:B------:R-:W-:Y:S02]  /*6e30*/  CS2R R62, SRZ ;  /* 0x00000000003e7805 */ /* 0x000fe4000001ff00 */
        /* <DEDUP_REMOVED lines=16> */
[----:B0-2---:R-:W-:Y:S01]  /*6f40*/  CS2R R10, SRZ ;  /* 0x00000000000a7805 */ /* 0x005fe2000001ff00 */
[----:B------:R-:W-:Y:S01]  /*6f50*/  IMAD.MOV.U32 R35, RZ, RZ, RZ ;  /* 0x000000ffff237224 */ /* 0x000fe200078e00ff */
[----:B------:R-:W-:Y:S01]  /*6f60*/  CS2R R8, SRZ ;  /* 0x0000000000087805 */ /* 0x000fe2000001ff00 */
[----:B------:R-:W-:Y:S01]  /*6f70*/  IMAD.IADD R3, R40, 0x1, R3 ;  /* 0x0000000128037824 */ /* 0x000fe200078e0203 */
[----:B------:R-:W-:Y:S01]  /*6f80*/  CS2R R40, SRZ ;  /* 0x0000000000287805 */ /* 0x000fe2000001ff00 */
[----:B------:R-:W-:Y:S01]  /*6f90*/  IMAD.MOV.U32 R31, RZ, RZ, RZ ;  /* 0x000000ffff1f7224 */ /* 0x000fe200078e00ff */
[----:B------:R-:W-:Y:S02]  /*6fa0*/  CS2R R6, SRZ ;  /* 0x0000000000067805 */ /* 0x000fe4000001ff00 */
[----:B------:R-:W-:-:S04]  /*6fb0*/  SHF.R.S32.HI R0, RZ, 0x1f, R3 ;  /* 0x0000001fff007819 */ /* 0x000fc80000011403 */
        /* <DEDUP_REMOVED lines=9> */
[----:B------:R-:W-:Y:S01]  /*7050*/  BSSY B6, `(.L_x_7973) ;  /* 0x0000020000067945 */ /* 0x000fe20003800000 */
[----:B0-----:R-:W-:-:S04]  /*7060*/  IADD3 R12, R12, -0x80, RZ ;  /* 0xffffff800c0c7810 */ /* 0x001fc80007ffe0ff */
        /* <DEDUP_REMOVED lines=30> */
.L_x_7974:
[----:B------:R-:W-:Y:S05]  /*7250*/  BSYNC B6 ;  /* 0x0000000000067941 */ /* 0x000fea0003800000 */
.L_x_7973:
[----:B------:R-:W-:Y:S02]  /*7260*/  ULDC UR4, c[0x0][0x3f4] ;  /* 0x0000fd0000047ab9 */ /* 0x000fe40000000800 */
[----:B------:R-:W-:-:S13]  /*7270*/  ISETP.LT.AND P0, PT, RZ, UR4, PT ;  /* 0x00000004ff007c0c */ /* 0x000fda000bf01270 */
[----:B------:R-:W-:Y:S05]  /*7280*/  @P0 BRA `(.L_x_7975) ;  /* 0x0000000000400947 */ /* 0x000fea0003800000 */
[----:B------:R-:W2:Y:S02]  /*7290*/  LDL R20, [R1+0x48] ;  /* 0x0000480001147983 */ /* 0x000ea40000100800 */
[----:B--2---:R-:W-:-:S04]  /*72a0*/  LEA.HI R0, R20, R20, RZ, 0x1 ;  /* 0x0000001414007211 */ /* 0x004fc800078f08ff */
        /* <DEDUP_REMOVED lines=8> */
.L_x_7978:
[----:B-1----:R1:W2:Y:S02]  /*7330*/  SYNCS.PHASECHK.TRANS64.TRYWAIT P0, [R2+URZ+0x28c00], R3 ;  /* 0x028c0003020075a7 */ /* 0x0022a4000800017f */
[----:B--2---:R-:W-:Y:S05]  /*7340*/  @!P0 NANOSLEEP.SYNCS 0x989680 ;  /* 0x009896800000895d */ /* 0x004fea0003900000 */
[----:B------:R-:W2:Y:S02]  /*7350*/  @!P0 SYNCS.PHASECHK.TRANS64 P0, [R2+URZ+0x28c00], R3 ;  /* 0x028c0003020085a7 */ /* 0x000ea4000800007f */
[----:B--2---:R-:W-:Y:S05]  /*7360*/  @!P0 BRA `(.L_x_7978) ;  /* 0xfffffffc00f08947 */ /* 0x004fea000383ffff */
.L_x_7977:
[----:B------:R-:W-:Y:S05]  /*7370*/  BSYNC B0 ;  /* 0x0000000000007941 */ /* 0x000fea0003800000 */
.L_x_7976:
[----:B------:R-:W-:Y:S05]  /*7380*/  BRA `(.L_x_7979) ;  /* 0x0000002c00407947 */ /* 0x000fea0003800000 */
.L_x_7975:
        /* <DEDUP_REMOVED lines=31> */
.L_x_7981:
[----:B------:R-:W-:Y:S05]  /*7580*/  BSYNC B6 ;  /* 0x0000000000067941 */ /* 0x000fea0003800000 */
.L_x_7980:
        /* <DEDUP_REMOVED lines=13> */
[----:B0-----:R-:W-:-:S02]  /*7660*/  ISETP.NE.AND P0, PT, R34, 0x1, PT ;  /* 0x000000012200780c */ /* 0x001fc40003f05270 */
[----:B-1----:R-:W-:-:S11]  /*7670*/  IADD3 R21, R21, -0x80, RZ ;  /* 0xffffff8015157810 */ /* 0x002fd60007ffe0ff */
        /* <DEDUP_REMOVED lines=30> */
.L_x_8210:
        /* <DEDUP_REMOVED lines=25> */
[----:B------:R-:W-:-:S04]  /*79f0*/  @!P3 SHF.L.U64.HI R24, R195, 0x1, R11 ;  /* 0x00000001c318b819 */ /* 0x000fc8000001020b */
[----:B------:R-:W-:Y:S01]  /*7a00*/  @!P3 IADD3.X R33, R5, R24, RZ, P1, !PT ;  /* 0x000000180521b210 */ /* 0x000fe20000ffe4ff */
[----:B------:R-:W-:Y:S01]  /*7a10*/  @!P3 IMAD.X R31, R3, 0x1, R24, P0 ;  /* 0x00000001031fb824 */ /* 0x000fe200000e0618 */
[----:B------:R-:W-:-:S04]  /*7a20*/  CS2R R24, SRZ ;  /* 0x0000000000187805 */ /* 0x000fc8000001ff00 */
[----:B------:R1:W5:Y:S04]  /*7a30*/  @!P3 LD.E.64 R20, desc[UR40][R30.64] ;  /* 0x000000281e14b980 */ /* 0x000368000c101b00 */
[----:B------:R1:W5:Y:S02]  /*7a40*/  @!P3 LD.E.64 R24, desc[UR40][R32.64] ;  /* 0x000000282018b980 */ /* 0x000364000c101b00 */
.L_x_7986:
[----:B------:R-:W-:Y:S05]  /*7a50*/  BSYNC B1 ;  /* 0x0000000000017941 */ /* 0x000fea0003800000 */
.L_x_7985:
[----:B--2--5:R-:W-:Y:S01]  /*7a60*/  IMAD.MOV.U32 R0, RZ, RZ, R20 ;  /* 0x000000ffff007224 */ /* 0x024fe200078e0014 */
[----:B------:R-:W-:Y:S01]  /*7a70*/  UMOV UR4, 0xffffffff ;  /* 0xffffffff00047882 */ /* 0x000fe20000000000 */
[----:B-1----:R-:W-:Y:S02]  /*7a80*/  IMAD.MOV.U32 R3, RZ, RZ, R21 ;  /* 0x000000ffff037224 */ /* 0x002fe400078e0015 */
[----:B------:R-:W-:Y:S02]  /*7a90*/  IMAD.MOV.U32 R8, RZ, RZ, R27 ;  /* 0x000000ffff087224 */ /* 0x000fe400078e001b */
[----:B---3--:R-:W-:Y:S01]  /*7aa0*/  IMAD.MOV.U32 R5, RZ, RZ, R26 ;  /* 0x000000ffff057224 */ /* 0x008fe200078e001a */
[----:B------:R-:W-:Y:S01]  /*7ab0*/  PRMT R42, R0, 0x5410, R3 ;  /* 0x00005410002a7816 */ /* 0x000fe20000000003 */
[----:B------:R-:W-:Y:S01]  /*7ac0*/  IMAD.MOV.U32 R3, RZ, RZ, R25 ;  /* 0x000000ffff037224 */ /* 0x000fe200078e0019 */
[----:B------:R-:W-:Y:S01]  /*7ad0*/  PRMT R44, R8, 0x7610, R44 ;  /* 0x00007610082c7816 */ /* 0x000fe2000000002c */
[----:B------:R-:W-:Y:S01]  /*7ae0*/  IMAD.MOV.U32 R8, RZ, RZ, R29 ;  /* 0x000000ffff087224 */ /* 0x000fe200078e001d */
[----:B------:R-:W-:Y:S01]  /*7af0*/  PRMT R38, R5, 0x7610, R38 ;  /* 0x0000761005267816 */ /* 0x000fe20000000026 */
[----:B------:R-:W-:Y:S01]  /*7b00*/  IMAD.MOV.U32 R0, RZ, RZ, R24 ;  /* 0x000000ffff007224 */ /* 0x000fe200078e0018 */
[----:B------:R-:W-:-:S02]  /*7b10*/  MOV R5, R28 ;  /* 0x0000001c00057202 */ /* 0x000fc40000000f00 */
[----:B------:R-:W-:Y:S02]  /*7b20*/  PRMT R45, R3, 0x5410, R8 ;  /* 0x00005410032d7816 */ /* 0x000fe40000000008 */
[----:B------:R-:W-:Y:S02]  /*7b30*/  CS2R R8, SRZ ;  /* 0x0000000000087805 */ /* 0x000fe4000001ff00 */
[----:B------:R-:W-:Y:S02]  /*7b40*/  PRMT R44, R44, 0x5410, R0 ;  /* 0x000054102c2c7816 */ /* 0x000fe40000000000 */
[----:B------:R-:W-:Y:S01]  /*7b50*/  PRMT R38, R38, 0x5410, R5 ;  /* 0x0000541026267816 */ /* 0x000fe20000000005 */
[----:B------:R-:W-:Y:S06]  /*7b60*/  BRA.DIV UR4, `(.L_x_7987) ;  /* 0x0000013e048c7947 */ /* 0x000fec000b800000 */
[----:B------:R1:W2:Y:S04]  /*7b70*/  SHFL.IDX PT, R3, R6, 0x1, 0x1c1f ;  /* 0x003c1f0006037f89 */ /* 0x0002a800000e0000 */
[----:B------:R1:W3:Y:S04]  /*7b80*/  SHFL.IDX PT, R0, R4, 0x1, 0x1c1f ;  /* 0x003c1f0004007f89 */ /* 0x0002e800000e0000 */
[----:B------:R1:W0:Y:S04]  /*7b90*/  SHFL.IDX PT, R5, R10, 0x1, 0x1c1f ;  /* 0x003c1f000a057f89 */ /* 0x00022800000e0000 */
[----:B----4-:R1:W4:Y:S02]  /*7ba0*/  SHFL.IDX PT, R14, R7, 0x1, 0x1c1f ;  /* 0x003c1f00070e7f89 */ /* 0x01032400000e0000 */
.L_x_8216:
[----:B01----:R-:W5:Y:S01]  /*7bb0*/  LDL R6, [R1+0x48] ;  /* 0x0000480001067983 */ /* 0x003f620000100800 */
[----:B------:R-:W-:Y:S01]  /*7bc0*/  VIADD R37, R37, 0x20 ;  /* 0x0000002025257836 */ /* 0x000fe20000000000 */
[----:B------:R-:W-:Y:S01]  /*7bd0*/  BSSY B1, `(.L_x_7988) ;  /* 0x0000022000017945 */ /* 0x000fe20003800000 */
[----:B------:R-:W-:Y:S01]  /*7be0*/  IMAD.SHL.U32 R36, R191, 0x40, RZ ;  /* 0x00000040bf247824 */ /* 0x000fe200078e00ff */
        /* <DEDUP_REMOVED lines=16> */
[----:B------:R-:W-:Y:S02]  /*7cf0*/  @!P2 IMAD.WIDE R32, R186, 0x2, R6 ;  /* 0x00000002ba20a825 */ /* 0x000fe400078e0206 */
[----:B------:R-:W-:Y:S02]  /*7d00*/  @!P3 SHF.L.U32 R7, R195, 0x1, RZ ;  /* 0x00000001c307b819 */ /* 0x000fe400000006ff */
[----:B------:R-:W-:Y:S02]  /*7d10*/  CS2R R12, SRZ ;  /* 0x00000000000c7805 */ /* 0x000fe4000001ff00 */
[----:B------:R-:W-:Y:S01]  /*7d20*/  CS2R R8, SRZ ;  /* 0x0000000000087805 */ /* 0x000fe2000001ff00 */
[----:B------:R0:W5:Y:S01]  /*7d30*/  @!P2 LD.E.64 R30, desc[UR40][R32.64] ;  /* 0x00000028201ea980 */ /* 0x000162000c101b00 */
[-C--:B------:R-:W-:Y:S02]  /*7d40*/  @!P3 IADD3 R6, P0, R0, R7.reuse, RZ ;  /* 0x000000070006b210 */ /* 0x080fe40007f1e0ff */
[----:B----4-:R-:W-:-:S02]  /*7d50*/  @!P3 IADD3 R4, P1, R14, R7, RZ ;  /* 0x000000070e04b210 */ /* 0x010fc40007f3e0ff */
        /* <DEDUP_REMOVED lines=9> */
.L_x_7989:
[----:B------:R-:W-:Y:S05]  /*7df0*/  BSYNC B1 ;  /* 0x0000000000017941 */ /* 0x000fea0003800000 */
.L_x_7988:
[----:B------:R-:W1:Y:S01]  /*7e00*/  SYNCS.PHASECHK.TRANS64.TRYWAIT P0, [R2+URZ+0x28c00], R35 ;  /* 0x028c0023020075a7 */ /* 0x000e62000800017f */
[----:B--2---:R-:W-:Y:S01]  /*7e10*/  LOP3.LUT R3, R36, 0x1c0, RZ, 0xc0, !PT ;  /* 0x000001c024037812 */ /* 0x004fe200078ec0ff */
[----:B0----5:R-:W-:Y:S01]  /*7e20*/  IMAD.MOV.U32 R4, RZ, RZ, R8 ;  /* 0x000000ffff047224 */ /* 0x021fe200078e0008 */
[----:B------:R-:W-:Y:S01]  /*7e30*/  MOV R5, R31 ;  /* 0x0000001f00057202 */ /* 0x000fe20000000f00 */
[----:B------:R-:W-:Y:S01]  /*7e40*/  IMAD.MOV.U32 R6, RZ, RZ, R10 ;  /* 0x000000ffff067224 */ /* 0x000fe200078e000a */
[----:B---3--:R-:W-:Y:S01]  /*7e50*/  LOP3.LUT R0, R3, 0x18, R16, 0xf8, !PT ;  /* 0x0000001803007812 */ /* 0x008fe200078ef810 */
[----:B------:R-:W-:Y:S01]  /*7e60*/  BSSY B1, `(.L_x_7990) ;  /* 0x0000016000017945 */ /* 0x000fe20003800000 */
[----:B------:R-:W-:Y:S02]  /*7e70*/  SHF.R.U32.HI R3, RZ, 0x3, R3 ;  /* 0x00000003ff037819 */ /* 0x000fe40000011603 */
[----:B------:R-:W-:Y:S01]  /*7e80*/  PRMT R15, R4, 0x7610, R15 ;  /* 0x00007610040f7816 */ /* 0x000fe2000000000f */
[----:B------:R-:W-:Y:S01]  /*7e90*/  IMAD.MOV.U32 R4, RZ, RZ, R30 ;  /* 0x000000ffff047224 */ /* 0x000fe200078e001e */
[----:B------:R-:W-:Y:S01]  /*7ea0*/  LOP3.LUT R3, R0, R3, RZ, 0x3c, !PT ;  /* 0x0000000300037212 */ /* 0x000fe200078e3cff */
[----:B------:R-:W-:Y:S01]  /*7eb0*/  IMAD.MOV.U32 R0, RZ, RZ, R9 ;  /* 0x000000ffff007224 */ /* 0x000fe200078e0009 */
[----:B------:R-:W-:-:S02]  /*7ec0*/  VIADDMNMX R43, R34, -R199, 0x40, PT ;  /* 0x00000040222b7446 */ /* 0x000fc400038009c7 */
[----:B------:R-:W-:Y:S01]  /*7ed0*/  PRMT R46, R4, 0x5410, R5 ;  /* 0x00005410042e7816 */ /* 0x000fe20000000005 */
[----:B------:R-:W-:Y:S01]  /*7ee0*/  IMAD R3, R228, 0x200, R3 ;  /* 0x00000200e4037824 */ /* 0x000fe200078e0203 */
[----:B----4-:R-:W-:Y:S01]  /*7ef0*/  PRMT R14, R0, 0x7610, R14 ;  /* 0x00007610000e7816 */ /* 0x010fe2000000000e */
[----:B------:R-:W-:Y:S01]  /*7f00*/  IMAD.MOV.U32 R0, RZ, RZ, R11 ;  /* 0x000000ffff007224 */ /* 0x000fe200078e000b */
[----:B------:R-:W-:Y:S01]  /*7f10*/  PRMT R15, R15, 0x5410, R6 ;  /* 0x000054100f0f7816 */ /* 0x000fe20000000006 */
[----:B------:R-:W-:Y:S01]  /*7f20*/  IMAD.MOV.U32 R4, RZ, RZ, R12 ;  /* 0x000000ffff047224 */ /* 0x000fe200078e000c */
[----:B------:R-:W-:Y:S01]  /*7f30*/  LOP3.LUT P2, RZ, R191, 0x4, RZ, 0xc0, !PT ;  /* 0x00000004bfff7812 */ /* 0x000fe2000784c0ff */
[----:B------:R-:W-:Y:S01]  /*7f40*/  IMAD R3, R3, 0x2, R2 ;  /* 0x0000000203037824 */ /* 0x000fe200078e0202 */
[----:B------:R-:W-:Y:S01]  /*7f50*/  PRMT R14, R14, 0x5410, R0 ;  /* 0x000054100e0e7816 */ /* 0x000fe20000000000 */
[----:B------:R-:W-:Y:S01]  /*7f60*/  IMAD.MOV.U32 R5, RZ, RZ, R13 ;  /* 0x000000ffff057224 */ /* 0x000fe200078e000d */
[----:B------:R-:W-:Y:S01]  /*7f70*/  PRMT R47, R4, 0x7610, R47 ;  /* 0x00007610042f7816 */ /* 0x000fe2000000002f */
[----:B------:R-:W-:Y:S01]  /*7f80*/  VIADD R0, R3, 0x20440 ;  /* 0x0002044003007836 */ /* 0x000fe20000000000 */
[----:B------:R-:W-:-:S02]  /*7f90*/  ISETP.GE.AND P1, PT, R190, R43, PT ;  /* 0x0000002bbe00720c */ /* 0x000fc40003f26270 */
[----:B------:R-:W-:Y:S01]  /*7fa0*/  IADD3 R4, R3, 0x20400, RZ ;  /* 0x0002040003047810 */ /* 0x000fe20007ffe0ff */
[----:B-1----:R-:W-:Y:S10]  /*7fb0*/  @!P0 BRA `(.L_x_7991) ;  /* 0x0000013800e88947 */ /* 0x002ff40003800000 */
.L_x_8217:
[----:B------:R-:W-:Y:S05]  /*7fc0*/  BSYNC B1 ;  /* 0x0000000000017941 */ /* 0x000fea0003800000 */
.L_x_7990:
        /* <DEDUP_REMOVED lines=11> */
[--C-:B------:R-:W-:Y:S01]  /*8080*/  HADD2.F32 R34, -RZ, R38.reuse.H1_H1 ;  /* 0x30000026ff227230 */ /* 0x100fe20000004100 */
[--C-:B0-----:R-:W-:Y:S01]  /*8090*/  SHF.R.U32.HI R35, RZ, 0x10, R29.reuse ;  /* 0x00000010ff237819 */ /* 0x101fe2000001161d */
[----:B------:R-:W-:Y:S01]  /*80a0*/  HADD2.F32 R32, -RZ, R38.H0_H0 ;  /* 0x20000026ff207230 */ /* 0x000fe20000004100 */
        /* <DEDUP_REMOVED lines=16> */
[----:B------:R-:W-:Y:S02]  /*81b0*/  HADD2.F32 R6, -RZ, R5.H0_H0 ;  /* 0x20000005ff067230 */ /* 0x000fe40000004100 */
[----:B------:R-:W-:Y:S01]  /*81c0*/  FFMA.FTZ R37, R28, R33, -R37 ;  /* 0x000000211c257223 */ /* 0x000fe20000010825 */
[----:B------:R-:W-:Y:S02]  /*81d0*/  HADD2.F32 R32, -RZ, R45.H1_H1 ;  /* 0x3000002dff207230 */ /* 0x000fe40000004100 */
        /* <DEDUP_REMOVED lines=18> */
.L_x_7995:
[----:B------:R-:W-:Y:S05]  /*8300*/  BSYNC B2 ;  /* 0x0000000000027941 */ /* 0x000fea0003800000 */
.L_x_7994:
[----:B------:R-:W-:Y:S05]  /*8310*/  @P1 BRA `(.L_x_7993) ;  /* 0x0000000000a81947 */ /* 0x000fea0003800000 */
[----:B-1----:R-:W1:Y:S01]  /*8320*/  LDS.128 R4, [R0] ;  /* 0x0000000000047984 */ /* 0x002e620000000c00 */
[----:B------:R-:W-:Y:S01]  /*8330*/  SHF.R.U32.HI R27, RZ, 0x10, R21 ;  /* 0x00000010ff1b7819 */ /* 0x000fe20000011615 */
[----:B------:R-:W-:Y:S01]  /*8340*/  HADD2.F32 R28, -RZ, R44.H1_H1 ;  /* 0x3000002cff1c7230 */ /* 0x000fe20000004100 */
[--C-:B------:R-:W-:Y:S01]  /*8350*/  SHF.R.U32.HI R29, RZ, 0x10, R25.reuse ;  /* 0x00000010ff1d7819 */ /* 0x100fe20000011619 */
[----:B------:R-:W-:Y:S01]  /*8360*/  HADD2.F32 R26, -RZ, R42.H0_H0 ;  /* 0x2000002aff1a7230 */ /* 0x000fe20000004100 */
[----:B0-----:R-:W-:Y:S01]  /*8370*/  SHF.R.U64 R35, R24, 0x10, R25 ;  /* 0x0000001018237819 */ /* 0x001fe20000001219 */
        /* <DEDUP_REMOVED lines=17> */
[----:B------:R-:W-:Y:S02]  /*8490*/  HADD2.F32 R26, -RZ, R45.H0_H0 ;  /* 0x2000002dff1a7230 */ /* 0x000fe40000004100 */
[----:B------:R-:W-:Y:S01]  /*84a0*/  FFMA.FTZ R27, R7, R28, R34 ;  /* 0x0000001c071b7223 */ /* 0x000fe20000010022 */
[----:B------:R-:W-:Y:S02]  /*84b0*/  HADD2.F32 R5, -RZ, R5.H1_H1 ;  /* 0x30000005ff057230 */ /* 0x000fe40000004100 */
[----:B------:R-:W-:-:S02]  /*84c0*/  HADD2.F32 R24, -RZ, R42.H1_H1 ;  /* 0x3000002aff187230 */ /* 0x000fc40000004100 */
        /* <DEDUP_REMOVED lines=14> */
[----:B------:R2:W-:Y:S02]  /*85b0*/  STS.128 [R0], R4 ;  /* 0x0000000400007388 */ /* 0x0005e40000000c00 */
.L_x_7993:
[----:B------:R-:W-:Y:S05]  /*85c0*/  BSYNC B1 ;  /* 0x0000000000017941 */ /* 0x000fea0003800000 */
.L_x_7992:
        /* <DEDUP_REMOVED lines=50> */
.L_x_7998:
[----:B------:R-:W-:Y:S05]  /*88f0*/  BSYNC B1 ;  /* 0x0000000000017941 */ /* 0x000fea0003800000 */
.L_x_7997:
[----:B------:R-:W-:Y:S05]  /*8900*/  @P1 BRA `(.L_x_7996) ;  /* 0x0000001400bc1947 */ /* 0x000fea0003800000 */
[----:B-1----:R-:W1:Y:S01]  /*8910*/  LDS.128 R4, [R0+0x1000] ;  /* 0x0010000000047984 */ /* 0x002e620000000c00 */
[----:B------:R-:W-:Y:S02]  /*8920*/  SHF.R.U32.HI R13, RZ, 0x10, R11 ;  /* 0x00000010ff0d7819 */ /* 0x000fe4000001160b */
[----:B------:R-:W-:Y:S02]  /*8930*/  SHF.R.U32.HI R12, RZ, 0x10, R9 ;  /* 0x00000010ff0c7819 */ /* 0x000fe40000011609 */
[----:B------:R-:W-:Y:S01]  /*8940*/  SHF.R.U64 R25, R10, 0x10, R11 ;  /* 0x000000100a197819 */ /* 0x000fe2000000120b */
[----:B------:R-:W-:Y:S01]  /*8950*/  HADD2.F32 R13, -RZ, R13.H0_H0 ;  /* 0x2000000dff0d7230 */ /* 0x000fe20000004100 */
[----:B------:R-:W-:Y:S01]  /*8960*/  SHF.R.U64 R26, R8, 0x10, R9 ;  /* 0x00000010081a7819 */ /* 0x000fe20000001209 */
[----:B------:R-:W-:Y:S02]  /*8970*/  HADD2.F32 R11, -RZ, R15.H0_H0 ;  /* 0x2000000fff0b7230 */ /* 0x000fe40000004100 */
[----:B------:R-:W-:-:S02]  /*8980*/  HADD2.F32 R12, -RZ, R12.H0_H0 ;  /* 0x2000000cff0c7230 */ /* 0x000fc40000004100 */
[----:B------:R-:W-:Y:S02]  /*8990*/  HADD2.F32 R15, -RZ, R15.H1_H1 ;  /* 0x3000000fff0f7230 */ /* 0x000fe40000004100 */
        /* <DEDUP_REMOVED lines=34> */
.L_x_7983:
[----:B------:R-:W0:Y:S01]  /*8bc0*/  S2R R0, SR_TID.X ;  /* 0x0000000000007919 */ /* 0x000e220000002100 */
[----:B------:R-:W1:Y:S01]  /*8bd0*/  LDC R34, c[0x0][0x448] ;  /* 0x00011200ff227b82 */ /* 0x000e620000000800 */
[----:B------:R-:W-:Y:S01]  /*8be0*/  ULDC.64 UR4, c[0x0][0x3f8] ;  /* 0x0000fe0000047ab9 */ /* 0x000fe20000000a00 */
[----:B------:R-:W-:Y:S01]  /*8bf0*/  MOV R27, R29 ;  /* 0x0000001d001b7202 */ /* 0x000fe20000000f00 */
[----:B------:R-:W-:Y:S01]  /*8c00*/  ULDC.64 UR6, c[0x0][0x408] ;  /* 0x0001020000067ab9 */ /* 0x000fe20000000a00 */
        /* <DEDUP_REMOVED lines=11> */
[----:B0-----:R-:W-:Y:S01]  /*8cc0*/  @P0 SHF.R.U32.HI R3, RZ, R5, R0 ;  /* 0x00000005ff030219 */ /* 0x001fe20000011600 */
        /* <DEDUP_REMOVED lines=31> */
[----:B---3--:R-:W-:-:S04]  /*8ec0*/  @!P1 IADD3 R14, P2, R14, R5, RZ ;  /* 0x000000050e0e9210 */ /* 0x008fc80007f5e0ff */
[----:B----4-:R-:W-:-:S05]  /*8ed0*/  @!P1 IADD3.X R3, R4, R21, RZ, P2, !PT ;  /* 0x0000001504039210 */ /* 0x010fca00017fe4ff */
        /* <DEDUP_REMOVED lines=8> */
[----:B--2---:R-:W-:Y:S01]  /*8f60*/  @!P1 IMAD.MOV.U32 R30, RZ, RZ, R8 ;  /* 0x000000ffff1e9224 */ /* 0x004fe200078e0008 */
[----:B------:R-:W-:Y:S01]  /*8f70*/  @!P1 MOV R33, R11 ;  /* 0x0000000b00219202 */ /* 0x000fe20000000f00 */
[----:B------:R-:W-:Y:S02]  /*8f80*/  @!P1 IMAD.MOV.U32 R31, RZ, RZ, R9 ;  /* 0x000000ffff1f9224 */ /* 0x000fe400078e0009 */
[----:B------:R-:W-:Y:S02]  /*8f90*/  IMAD.MOV.U32 R0, RZ, RZ, R30 ;  /* 0x000000ffff007224 */ /* 0x000fe400078e001e */
[----:B------:R-:W-:Y:S02]  /*8fa0*/  IMAD.MOV.U32 R3, RZ, RZ, R31 ;  /* 0x000000ffff037224 */ /* 0x000fe400078e001f */
[----:B------:R-:W-:Y:S01]  /*8fb0*/  @!P1 IMAD.MOV.U32 R32, RZ, RZ, R10 ;  /* 0x000000ffff209224 */ /* 0x000fe200078e000a */
[----:B------:R-:W-:Y:S01]  /*8fc0*/  PRMT R51, R51, 0x5410, R0 ;  /* 0x0000541033337816 */ /* 0x000fe20000000000 */
[----:B------:R-:W-:Y:S01]  /*8fd0*/  IMAD.MOV.U32 R9, RZ, RZ, R33 ;  /* 0x000000ffff097224 */ /* 0x000fe200078e0021 */
[----:B------:R-:W-:Y:S01]  /*8fe0*/  PRMT R38, R38, 0x5410, R3 ;  /* 0x0000541026267816 */ /* 0x000fe20000000003 */
[----:B------:R0:W2:Y:S01]  /*8ff0*/  SHFL.IDX PT, R0, R26, 0x1, 0x1c1f ;  /* 0x003c1f001a007f89 */ /* 0x0000a200000e0000 */
[----:B------:R-:W-:-:S02]  /*9000*/  IMAD.MOV.U32 R8, RZ, RZ, R32 ;  /* 0x000000ffff087224 */ /* 0x000fc400078e0020 */
[----:B---3--:R-:W-:Y:S01]  /*9010*/  @!P1 IMAD.MOV.U32 R20, RZ, RZ, R4 ;  /* 0x000000ffff149224 */ /* 0x008fe200078e0004 */
[----:B------:R0:W3:Y:S01]  /*9020*/  SHFL.IDX PT, R3, R25, 0x1, 0x1c1f ;  /* 0x003c1f0019037f89 */ /* 0x0000e200000e0000 */
[----:B------:R-:W-:Y:S01]  /*9030*/  @!P1 IMAD.MOV.U32 R21, RZ, RZ, R5 ;  /* 0x000000ffff159224 */ /* 0x000fe200078e0005 */
[----:B------:R-:W-:Y:S01]  /*9040*/  PRMT R35, R8, 0x5410, R9 ;  /* 0x0000541008237816 */ /* 0x000fe20000000009 */
[----:B------:R-:W-:Y:S01]  /*9050*/  @!P1 IMAD.MOV.U32 R29, RZ, RZ, R7 ;  /* 0x000000ffff1d9224 */ /* 0x000fe200078e0007 */
[----:B------:R-:W-:Y:S01]  /*9060*/  MOV R4, R20 ;  /* 0x0000001400047202 */ /* 0x000fe20000000f00 */
[----:B------:R-:W-:Y:S02]  /*9070*/  @!P1 IMAD.MOV.U32 R28, RZ, RZ, R6 ;  /* 0x000000ffff1c9224 */ /* 0x000fe400078e0006 */
[----:B------:R-:W-:Y:S02]  /*9080*/  IMAD.MOV.U32 R5, RZ, RZ, R21 ;  /* 0x000000ffff057224 */ /* 0x000fe400078e0015 */
[----:B------:R-:W-:-:S02]  /*9090*/  IMAD.MOV.U32 R7, RZ, RZ, R29 ;  /* 0x000000ffff077224 */ /* 0x000fc400078e001d */
[----:B------:R-:W-:Y:S01]  /*90a0*/  IMAD.MOV.U32 R6, RZ, RZ, R28 ;  /* 0x000000ffff067224 */ /* 0x000fe200078e001c */
[----:B------:R-:W-:Y:S02]  /*90b0*/  PRMT R38, R5, 0x7610, R38 ;  /* 0x0000761005267816 */ /* 0x000fe40000000026 */
[----:B------:R-:W-:Y:S02]  /*90c0*/  PRMT R44, R4, 0x5410, R7 ;  /* 0x00005410042c7816 */ /* 0x000fe40000000007 */
[----:B------:R-:W-:Y:S02]  /*90d0*/  CS2R R4, SRZ ;  /* 0x0000000000047805 */ /* 0x000fe4000001ff00 */
[----:B01--4-:R-:W-:-:S07]  /*90e0*/  PRMT R51, R6, 0x7610, R51 ;  /* 0x0000761006337816 */ /* 0x013fce0000000033 */
.L_x_8227:
[----:B------:R-:W4:Y:S01]  /*90f0*/  LDL R7, [R1+0x48] ;  /* 0x0000480001077983 */ /* 0x000f220000100800 */
[----:B------:R-:W-:Y:S01]  /*9100*/  VIADD R37, R37, 0x20 ;  /* 0x0000002025257836 */ /* 0x000fe20000000000 */
[----:B------:R-:W-:Y:S01]  /*9110*/  BSSY B1, `(.L_x_8000) ;  /* 0x0000016000017945 */ /* 0x000fe20003800000 */
[----:B------:R-:W-:Y:S02]  /*9120*/  CS2R R8, SRZ ;  /* 0x0000000000087805 */ /* 0x000fe4000001ff00 */
[----:B------:R-:W-:Y:S02]  /*9130*/  CS2R R10, SRZ ;  /* 0x00000000000a7805 */ /* 0x000fe4000001ff00 */
[----:B------:R-:W-:Y:S02]  /*9140*/  ISETP.GE.AND P1, PT, R37, R34, PT ;  /* 0x000000222500720c */ /* 0x000fe40003f26270 */
[----:B----4-:R-:W-:-:S04]  /*9150*/  LEA.HI R6, R7, R7, RZ, 0x1 ;  /* 0x0000000707067211 */ /* 0x010fc800078f08ff */
        /* <DEDUP_REMOVED lines=12> */
[----:B------:R-:W-:Y:S02]  /*9220*/  IADD3 R4, P2, R14, R4, RZ ;  /* 0x000000040e047210 */ /* 0x000fe40007f5e0ff */
[----:B--2---:R-:W-:-:S03]  /*9230*/  IADD3.X R9, R0, R5, RZ, P1, !PT ;  /* 0x0000000500097210 */ /* 0x004fc60000ffe4ff */
[----:B------:R-:W-:-:S03]  /*9240*/  IMAD.X R5, R24, 0x1, R5, P2 ;  /* 0x0000000118057824 */ /* 0x000fc600010e0605 */
[----:B------:R-:W5:Y:S04]  /*9250*/  LD.E.128 R8, desc[UR40][R8.64] ;  /* 0x0000002808087980 */ /* 0x000f68000c101d00 */
[----:B------:R-:W5:Y:S02]  /*9260*/  LD.E.128 R4, desc[UR40][R4.64] ;  /* 0x0000002804047980 */ /* 0x000f64000c101d00 */
.L_x_8001:
[----:B------:R-:W-:Y:S05]  /*9270*/  BSYNC B1 ;  /* 0x0000000000017941 */ /* 0x000fea0003800000 */
.L_x_8000:
[----:B------:R-:W0:Y:S01]  /*9280*/  SYNCS.PHASECHK.TRANS64.TRYWAIT P1, [R2+URZ+0x28c00], R13 ;  /* 0x028c000d020075a7 */ /* 0x000e22000802017f */
[----:B---3--:R-:W-:Y:S01]  /*9290*/  VIADDMNMX R3, R34, -R199, 0x40, PT ;  /* 0x0000004022037446 */ /* 0x008fe200038009c7 */
[C---:B------:R-:W-:Y:S01]  /*92a0*/  VIADD R14, R190.reuse, 0x20 ;  /* 0x00000020be0e7836 */ /* 0x040fe20000000000 */
[----:B------:R-:W-:Y:S01]  /*92b0*/  BSSY B1, `(.L_x_8002) ;  /* 0x000000e000017945 */ /* 0x000fe20003800000 */
[----:B--2--5:R-:W-:Y:S01]  /*92c0*/  IMAD.MOV.U32 R0, RZ, RZ, R4 ;  /* 0x000000ffff007224 */ /* 0x024fe200078e0004 */
[-C--:B------:R-:W-:Y:S01]  /*92d0*/  ISETP.GE.OR P2, PT, R190, R3.reuse, P0 ;  /* 0x00000003be00720c */ /* 0x080fe20000746670 */
[----:B------:R-:W-:Y:S01]  /*92e0*/  IMAD.MOV.U32 R12, RZ, RZ, R5 ;  /* 0x000000ffff0c7224 */ /* 0x000fe200078e0005 */
[----:B------:R-:W-:Y:S01]  /*92f0*/  ISETP.GE.OR P0, PT, R14, R3, P0 ;  /* 0x000000030e00720c */ /* 0x000fe20000706670 */
[----:B------:R-:W-:Y:S02]  /*9300*/  IMAD.MOV.U32 R3, RZ, RZ, R7 ;  /* 0x000000ffff037224 */ /* 0x000fe400078e0007 */
[----:B------:R-:W-:Y:S01]  /*9310*/  IMAD.MOV.U32 R14, RZ, RZ, R9 ;  /* 0x000000ffff0e7224 */ /* 0x000fe200078e0009 */
[----:B------:R-:W-:Y:S01]  /*9320*/  PRMT R52, R0, 0x5410, R12 ;  /* 0x0000541000347816 */ /* 0x000fe2000000000c */
[----:B------:R-:W-:Y:S01]  /*9330*/  IMAD.MOV.U32 R0, RZ, RZ, R6 ;  /* 0x000000ffff007224 */ /* 0x000fe200078e0006 */
[----:B------:R-:W-:-:S04]  /*9340*/  MOV R12, R8 ;  /* 0x00000008000c7202 */ /* 0x000fc80000000f00 */
[----:B------:R-:W-:Y:S01]  /*9350*/  PRMT R0, R3, 0x5410, R0 ;  /* 0x0000541003007816 */ /* 0x000fe20000000000 */
[----:B------:R-:W-:Y:S01]  /*9360*/  IMAD.IADD R3, R16, 0x1, R39 ;  /* 0x0000000110037824 */ /* 0x000fe200078e0227 */
[----:B------:R-:W-:Y:S01]  /*9370*/  PRMT R53, R12, 0x5410, R14 ;  /* 0x000054100c357816 */ /* 0x000fe2000000000e */
[----:B0-----:R-:W-:Y:S06]  /*9380*/  @!P1 BRA `(.L_x_8003) ;  /* 0x0000012c00709947 */ /* 0x001fec0003800000 */
.L_x_8228:
[----:B------:R-:W-:Y:S05]  /*9390*/  BSYNC B1 ;  /* 0x0000000000017941 */ /* 0x000fea0003800000 */
.L_x_8002:
[----:B------:R-:W-:Y:S01]  /*93a0*/  BSSY B1, `(.L_x_8004) ;  /* 0x0000063000017945 */ /* 0x000fe20003800000 */
[----:B------:R-:W-:Y:S01]  /*93b0*/  IMAD.MOV.U32 R54, RZ, RZ, R10 ;  /* 0x000000ffff367224 */ /* 0x000fe200078e000a */
[----:B------:R-:W-:Y:S01]  /*93c0*/  LOP3.LUT R3, R3, 0x38, RZ, 0xc0, !PT ;  /* 0x0000003803037812 */ /* 0x000fe200078ec0ff */
[----:B------:R-:W-:Y:S01]  /*93d0*/  IMAD.MOV.U32 R55, RZ, RZ, R11 ;  /* 0x000000ffff377224 */ /* 0x000fe200078e000b */
[----:B------:R-:W-:Y:S06]  /*93e0*/  @P2 BRA `(.L_x_8005) ;  /* 0x0000000400782947 */ /* 0x000fec0003800000 */
        /* <DEDUP_REMOVED lines=8> */
[----:B------:R-:W-:Y:S02]  /*9470*/  SHF.R.U32.HI R14, RZ, 0x3, R25 ;  /* 0x00000003ff0e7819 */ /* 0x000fe40000011619 */
[----:B------:R-:W-:-:S02]  /*9480*/  LOP3.LUT R12, R25, 0x38, R16, 0xf8, !PT ;  /* 0x00000038190c7812 */ /* 0x000fc400078ef810 */
[----:B------:R-:W-:Y:S02]  /*9490*/  LOP3.LUT R25, R14, R3, R25, 0x1e, !PT ;  /* 0x000000030e197212 */ /* 0x000fe400078e1e19 */
[----:B0-----:R-:W-:Y:S02]  /*94a0*/  LOP3.LUT R13, R12, R14, RZ, 0x3c, !PT ;  /* 0x0000000e0c0d7212 */ /* 0x001fe400078e3cff */
[----:B------:R-:W-:Y:S01]  /*94b0*/  SHF.R.U32.HI R36, RZ, 0x10, R31 ;  /* 0x00000010ff247819 */ /* 0x000fe2000001161f */
[----:B------:R-:W-:Y:S01]  /*94c0*/  IMAD R25, R228, 0x200, R25 ;  /* 0x00000200e4197824 */ /* 0x000fe200078e0219 */
[----:B------:R-:W-:Y:S01]  /*94d0*/  SHF.R.U64 R49, R32, 0x10, R33 ;  /* 0x0000001020317819 */ /* 0x000fe20000001221 */
[----:B------:R-:W-:Y:S01]  /*94e0*/  IMAD R13, R228, 0x200, R13 ;  /* 0x00000200e40d7824 */ /* 0x000fe200078e020d */
[--C-:B------:R-:W-:Y:S01]  /*94f0*/  SHF.R.U32.HI R40, RZ, 0x10, R29.reuse ;  /* 0x00000010ff287819 */ /* 0x100fe2000001161d */
[----:B------:R-:W-:Y:S01]  /*9500*/  IMAD R46, R25, 0x2, R2 ;  /* 0x00000002192e7824 */ /* 0x000fe200078e0202 */
[----:B------:R-:W-:-:S02]  /*9510*/  SHF.R.U64 R47, R28, 0x10, R29 ;  /* 0x000000101c2f7819 */ /* 0x000fc4000000121d */
[----:B------:R-:W-:Y:S02]  /*9520*/  LEA R45, R13, R2, 0x1 ;  /* 0x000000020d2d7211 */ /* 0x000fe400078e08ff */
[----:B------:R-:W0:Y:S01]  /*9530*/  LDS.128 R24, [R46+0x20400] ;  /* 0x020400002e187984 */ /* 0x000e220000000c00 */
[----:B------:R-:W-:-:S03]  /*9540*/  SHF.R.U32.HI R42, RZ, 0x10, R33 ;  /* 0x00000010ff2a7819 */ /* 0x000fc60000011621 */
[----:B------:R-:W1:Y:S01]  /*9550*/  LDS.128 R12, [R45+0x20400] ;  /* 0x020400002d0c7984 */ /* 0x000e620000000c00 */
[--C-:B0-----:R-:W-:Y:S02]  /*9560*/  HADD2.F32 R30, -RZ, R25.reuse.H0_H0 ;  /* 0x20000019ff1e7230 */ /* 0x101fe40000004100 */
[----:B------:R-:W-:Y:S02]  /*9570*/  HADD2.F32 R31, -RZ, R25.H1_H1 ;  /* 0x30000019ff1f7230 */ /* 0x000fe40000004100 */
[--C-:B-1----:R-:W-:Y:S02]  /*9580*/  HADD2.F32 R20, -RZ, R13.reuse.H0_H0 ;  /* 0x2000000dff147230 */ /* 0x102fe40000004100 */
[C---:B------:R-:W-:Y:S01]  /*9590*/  FMUL.FTZ R41, R30.reuse, R39 ;  /* 0x000000271e297220 */ /* 0x040fe20000410000 */
[-C--:B------:R-:W-:Y:S01]  /*95a0*/  FMUL.FTZ R43, R30, R37.reuse ;  /* 0x000000251e2b7220 */ /* 0x080fe20000410000 */
[----:B------:R-:W-:Y:S02]  /*95b0*/  HADD2.F32 R30, -RZ, R36.H0_H0 ;  /* 0x20000024ff1e7230 */ /* 0x000fe40000004100 */
[----:B------:R-:W-:Y:S01]  /*95c0*/  FMUL.FTZ R36, R31, R34 ;  /* 0x000000221f247220 */ /* 0x000fe20000410000 */
[----:B------:R-:W-:Y:S01]  /*95d0*/  FFMA.FTZ R38, R20, R37, -R41 ;  /* 0x0000002514267223 */ /* 0x000fe20000010829 */
[----:B------:R-:W-:-:S02]  /*95e0*/  HADD2.F32 R21, -RZ, R13.H1_H1 ;  /* 0x3000000dff157230 */ /* 0x000fc40000004100 */
[----:B------:R-:W-:Y:S01]  /*95f0*/  FFMA.FTZ R43, R20, R39, R43 ;  /* 0x00000027142b7223 */ /* 0x000fe2000001002b */
[----:B------:R-:W-:Y:S02]  /*9600*/  HADD2.F32 R32, -RZ, R27.H0_H0 ;  /* 0x2000001bff207230 */ /* 0x000fe40000004100 */
[-C--:B------:R-:W-:Y:S01]  /*9610*/  FMUL.FTZ R20, R31, R30.reuse ;  /* 0x0000001e1f147220 */ /* 0x080fe20000410000 */
[----:B------:R-:W-:Y:S02]  /*9620*/  HADD2.F32 R41, -RZ, R44.H1_H1 ;  /* 0x3000002cff297230 */ /* 0x000fe40000004100 */
[----:B------:R-:W-:Y:S01]  /*9630*/  FFMA.FTZ R39, R21, R30, -R36 ;  /* 0x0000001e15277223 */ /* 0x000fe20000010824 */
[----:B------:R-:W-:Y:S02]  /*9640*/  HADD2.F32 R37, -RZ, R35.H1_H1 ;  /* 0x30000023ff257230 */ /* 0x000fe40000004100 */
[----:B------:R-:W-:Y:S02]  /*9650*/  HADD2.F32 R28, -RZ, R15.H0_H0 ;  /* 0x2000000fff1c7230 */ /* 0x000fe40000004100 */
[----:B------:R-:W-:Y:S01]  /*9660*/  FMUL.FTZ R31, R32, R41 ;  /* 0x00000029201f7220 */ /* 0x000fe20000410000 */
[----:B------:R-:W-:-:S02]  /*9670*/  HADD2.F32 R33, -RZ, R27.H1_H1 ;  /* 0x3000001bff217230 */ /* 0x000fc40000004100 */
[-C--:B------:R-:W-:Y:S01]  /*9680*/  FMUL.FTZ R32, R32, R37.reuse ;  /* 0x0000002520207220 */ /* 0x080fe20000410000 */
[----:B------:R-:W-:Y:S02]  /*9690*/  HADD2.F32 R36, -RZ, R40.H0_H0 ;  /* 0x20000028ff247230 */ /* 0x000fe40000004100 */
[C---:B------:R-:W-:Y:S01]  /*96a0*/  FFMA.FTZ R37, R28.reuse, R37, -R31 ;  /* 0x000000251c257223 */ /* 0x040fe2000001081f */
[----:B------:R-:W-:Y:S02]  /*96b0*/  HADD2.F32 R29, -RZ, R15.H1_H1 ;  /* 0x3000000fff1d7230 */ /* 0x000fe40000004100 */
[----:B------:R-:W-:Y:S01]  /*96c0*/  FFMA.FTZ R41, R28, R41, R32 ;  /* 0x000000291c297223 */ /* 0x000fe20000010020 */
[----:B------:R-:W-:Y:S02]  /*96d0*/  HADD2.F32 R30, -RZ, R42.H0_H0 ;  /* 0x2000002aff1e7230 */ /* 0x000fe40000004100 */
[----:B------:R-:W-:Y:S01]  /*96e0*/  FFMA.FTZ R40, R21, R34, R20 ;  /* 0x0000002215287223 */ /* 0x000fe20000010014 */
[----:B------:R-:W-:-:S02]  /*96f0*/  HADD2.F32 R25, -RZ, R24.H0_H0 ;  /* 0x20000018ff197230 */ /* 0x000fc40000004100 */
[C---:B------:R-:W-:Y:S01]  /*9700*/  FMUL.FTZ R28, R33.reuse, R36 ;  /* 0x00000024211c7220 */ /* 0x040fe20000410000 */
[----:B------:R-:W-:Y:S02]  /*9710*/  HADD2.F32 R32, -RZ, R44.H0_H0 ;  /* 0x2000002cff207230 */ /* 0x000fe40000004100 */
[-C--:B------:R-:W-:Y:S01]  /*9720*/  FMUL.FTZ R44, R33, R30.reuse ;  /* 0x0000001e212c7220 */ /* 0x080fe20000410000 */
[----:B------:R-:W-:Y:S02]  /*9730*/  HADD2.F32 R20, -RZ, R51.H1_H1 ;  /* 0x30000033ff147230 */ /* 0x000fe40000004100 */
[----:B------:R-:W-:Y:S01]  /*9740*/  FFMA.FTZ R42, R29, R30, -R28 ;  /* 0x0000001e1d2a7223 */ /* 0x000fe2000001081c */
[----:B------:R-:W-:Y:S02]  /*9750*/  HADD2.F32 R13, -RZ, R12.H0_H0 ;  /* 0x2000000cff0d7230 */ /* 0x000fe40000004100 */
[----:B------:R-:W-:Y:S01]  /*9760*/  FMUL.FTZ R34, R25, R32 ;  /* 0x0000002019227220 */ /* 0x000fe20000410000 */
[----:B------:R-:W-:-:S02]  /*9770*/  HADD2.F32 R27, -RZ, R26.H0_H0 ;  /* 0x2000001aff1b7230 */ /* 0x000fc40000004100 */
[----:B------:R-:W-:Y:S01]  /*9780*/  FMUL.FTZ R25, R25, R20 ;  /* 0x0000001419197220 */ /* 0x000fe20000410000 */
[----:B------:R-:W-:Y:S02]  /*9790*/  HADD2.F32 R30, -RZ, R51.H0_H0 ;  /* 0x20000033ff1e7230 */ /* 0x000fe40000004100 */
[----:B------:R-:W-:Y:S01]  /*97a0*/  FFMA.FTZ R44, R29, R36, R44 ;  /* 0x000000241d2c7223 */ /* 0x000fe2000001002c */
[----:B------:R-:W-:Y:S02]  /*97b0*/  HADD2.F32 R28, -RZ, R35.H0_H0 ;  /* 0x20000023ff1c7230 */ /* 0x000fe40000004100 */
[----:B------:R-:W-:Y:S01]  /*97c0*/  FFMA.FTZ R34, R13, R20, -R34 ;  /* 0x000000140d227223 */ /* 0x000fe20000010822 */
[----:B------:R-:W-:Y:S02]  /*97d0*/  HADD2.F32 R15, -RZ, R14.H0_H0 ;  /* 0x2000000eff0f7230 */ /* 0x000fe40000004100 */
[----:B------:R-:W-:Y:S01]  /*97e0*/  FMUL.FTZ R36, R27, R30 ;  /* 0x0000001e1b247220 */ /* 0x000fe20000410000 */
[----:B------:R-:W-:Y:S01]  /*97f0*/  FFMA.FTZ R32, R13, R32, R25 ;  /* 0x000000200d207223 */ /* 0x000fe20000010019 */
[----:B------:R-:W-:Y:S01]  /*9800*/  FMUL.FTZ R20, R27, R28 ;  /* 0x0000001c1b147220 */ /* 0x000fe20000410000 */
[----:B------:R-:W-:-:S02]  /*9810*/  HADD2.F32 R24, -RZ, R24.H1_H1 ;  /* 0x30000018ff187230 */ /* 0x000fc40000004100 */
[C---:B------:R-:W-:Y:S01]  /*9820*/  FFMA.FTZ R36, R15.reuse, R28, -R36 ;  /* 0x0000001c0f247223 */ /* 0x040fe20000010824 */
[----:B------:R-:W-:Y:S02]  /*9830*/  HADD2.F32 R26, -RZ, R26.H1_H1 ;  /* 0x3000001aff1a7230 */ /* 0x000fe40000004100 */
[----:B------:R-:W-:Y:S01]  /*9840*/  FFMA.FTZ R20, R15, R30, R20 ;  /* 0x0000001e0f147223 */ /* 0x000fe20000010014 */
[----:B------:R-:W-:Y:S02]  /*9850*/  HADD2.F32 R25, -RZ, R48.H0_H0 ;  /* 0x20000030ff197230 */ /* 0x000fe40000004100 */
[----:B------:R-:W-:Y:S02]  /*9860*/  HADD2.F32 R27, -RZ, R47.H0_H0 ;  /* 0x2000002fff1b7230 */ /* 0x000fe40000004100 */
        /* <DEDUP_REMOVED lines=18> */
[----:B------:R1:W-:Y:S01]  /*9990*/  STS.128 [R45+0x20400], R12 ;  /* 0x0204000c2d007388 */ /* 0x0003e20000000c00 */
[----:B------:R-:W-:-:S02]  /*99a0*/  F2FP.F16.F32.PACK_AB R24, R31, R32 ;  /* 0x000000201f18723e */ /* 0x000fc400000000ff */
[----:B------:R-:W-:-:S05]  /*99b0*/  F2FP.F16.F32.PACK_AB R26, R21, R20 ;  /* 0x00000014151a723e */ /* 0x000fca00000000ff */
[----:B------:R1:W-:Y:S02]  /*99c0*/  STS.128 [R46+0x20400], R24 ;  /* 0x020400182e007388 */ /* 0x0003e40000000c00 */
.L_x_8005:
[----:B------:R-:W-:Y:S05]  /*99d0*/  BSYNC B1 ;  /* 0x0000000000017941 */ /* 0x000fea0003800000 */
.L_x_8004:
[----:B------:R-:W-:Y:S01]  /*99e0*/  PRMT R33, R54, 0x5410, R55 ;  /* 0x0000541036217816 */ /* 0x000fe20000000037 */
[----:B------:R-:W-:Y:S06]  /*99f0*/  @P0 BRA `(.L_x_7996) ;  /* 0x0000000400800947 */ /* 0x000fec0003800000 */
[----:B------:R-:W2:Y:S01]  /*9a00*/  LDL R20, [R1+0x5c] ;  /* 0x00005c0001147983 */ /* 0x000ea20000100800 */
[C---:B-1----:R-:W-:Y:S02]  /*9a10*/  VIADD R12, R190.reuse, 0x20 ;  /* 0x00000020be0c7836 */ /* 0x042fe40000000000 */
[----:B0-----:R-:W-:Y:S01]  /*9a20*/  VIADD R13, R190, 0x20 ;  /* 0x00000020be0d7836 */ /* 0x001fe20000000000 */
[----:B------:R-:W3:Y:S01]  /*9a30*/  LDL R42, [R1+0x54] ;  /* 0x00005400012a7983 */ /* 0x000ee20000100800 */
[----:B------:R-:W-:Y:S02]  /*9a40*/  IMAD.SHL.U32 R12, R12, 0x40, RZ ;  /* 0x000000400c0c7824 */ /* 0x000fe400078e00ff */
[----:B------:R-:W-:-:S03]  /*9a50*/  IMAD.SHL.U32 R13, R13, 0x40, RZ ;  /* 0x000000400d0d7824 */ /* 0x000fc600078e00ff */
[----:B------:R-:W-:Y:S02]  /*9a60*/  LOP3.LUT R12, R12, 0x1c0, RZ, 0xc0, !PT ;  /* 0x000001c00c0c7812 */ /* 0x000fe400078ec0ff */
[----:B------:R-:W-:Y:S02]  /*9a70*/  LOP3.LUT R13, R13, 0x1c0, RZ, 0xc0, !PT ;  /* 0x000001c00d0d7812 */ /* 0x000fe400078ec0ff */
[----:B------:R-:W-:-:S04]  /*9a80*/  SHF.R.U32.HI R12, RZ, 0x3, R12 ;  /* 0x00000003ff0c7819 */ /* 0x000fc8000001160c */
[----:B------:R-:W-:Y:S01]  /*9a90*/  LOP3.LUT R3, R12, R3, R13, 0x1e, !PT ;  /* 0x000000030c037212 */ /* 0x000fe200078e1e0d */
[----:B------:R-:W-:Y:S01]  /*9aa0*/  HADD2.F32 R28, -RZ, R52.H1_H1 ;  /* 0x30000034ff1c7230 */ /* 0x000fe20000004100 */
        /* <DEDUP_REMOVED lines=8> */
[----:B------:R-:W-:Y:S02]  /*9b30*/  SHF.R.U64 R37, R6, 0x10, R7 ;  /* 0x0000001006257819 */ /* 0x000fe40000001207 */
[----:B--2---:R-:W-:Y:S01]  /*9b40*/  IADD3 R3, R20, R3, RZ ;  /* 0x0000000314037210 */ /* 0x004fe20007ffe0ff */
[----:B---3--:R-:W0:Y:S04]  /*9b50*/  LDS.128 R12, [R42+0x20400] ;  /* 0x020400002a0c7984 */ /* 0x008e280000000c00 */
[----:B------:R-:W-:-:S05]  /*9b60*/  IMAD R3, R3, 0x2, R2 ;  /* 0x0000000203037824 */ /* 0x000fca00078e0202 */
        /* <DEDUP_REMOVED lines=11> */
[----:B------:R-:W-:-:S02]  /*9c20*/  HADD2.F32 R9, -RZ, R52.H0_H0 ;  /* 0x20000034ff097230 */ /* 0x000fc40000004100 */
        /* <DEDUP_REMOVED lines=13> */
[--C-:B------:R-:W-:Y:S02]  /*9d00*/  HADD2.F32 R21, -RZ, R0.reuse.H1_H1 ;  /* 0x30000000ff157230 */ /* 0x100fe40000004100 */
        /* <DEDUP_REMOVED lines=47> */
.L_x_7996:
[----:B------:R-:W-:Y:S05]  /*a000*/  BSYNC B0 ;  /* 0x0000000000007941 */ /* 0x000fea0003800000 */
.L_x_7982:
        /* <DEDUP_REMOVED lines=8> */
.L_x_7979:
[----:B------:R-:W-:-:S13]  /*a090*/  ISETP.NE.AND P0, PT, R185, 0x3, PT ;  /* 0x00000003b900780c */ /* 0x000fda0003f05270 */
[----:B------:R-:W-:Y:S05]  /*a0a0*/  @!P0 BRA `(.L_x_8006) ;  /* 0x0000000000048947 */ /* 0x000fea0003800000 */
[----:B------:R-:W-:Y:S01]  /*a0b0*/  BPT.TRAP 0x1 ;  /* 0x000000040000795c */ /* 0x000fe20000300000 */
.L_x_8006:
[----:B------:R-:W-:Y:S01]  /*a0c0*/  IMAD R21, R18, 0x8, R2 ;  /* 0x0000000812157824 */ /* 0x000fe200078e0202 */
[----:B------:R-:W-:-:S04]  /*a0d0*/  SHF.L.U32 R58, R19, 0x1f, RZ ;  /* 0x0000001f133a7819 */ /* 0x000fc800000006ff */
[----:B------:R4:W0:Y:S01]  /*a0e0*/  SYNCS.PHASECHK.TRANS64.TRYWAIT P1, [R21+URZ+0x28c30], R58 ;  /* 0x028c303a150075a7 */ /* 0x000822000802017f */
[----:B------:R-:W-:Y:S05]  /*a0f0*/  @!P0 BRA `(.L_x_8007) ;  /* 0x0000000000048947 */ /* 0x000fea0003800000 */
[----:B------:R-:W-:Y:S01]  /*a100*/  BPT.TRAP 0x1 ;  /* 0x000000040000795c */ /* 0x000fe20000300000 */
.L_x_8007:
[C---:B--2---:R-:W-:Y:S02]  /*a110*/  VIADD R0, R2.reuse, 0x22400 ;  /* 0x0002240002007836 */ /* 0x044fe40000000000 */
[----:B01-3--:R-:W-:-:S03]  /*a120*/  VIADD R3, R2, 0x20400 ;  /* 0x0002040002037836 */ /* 0x00bfc60000000000 */
        /* <DEDUP_REMOVED lines=8> */
.L_x_8008:
[----:B------:R-:W-:Y:S01]  /*a1b0*/  IMAD R14, R18, 0x200, R13 ;  /* 0x00000200120e7824 */ /* 0x000fe200078e020d */
[----:B------:R-:W-:Y:S01]  /*a1c0*/  LOP3.LUT R4, R3, 0x10000, RZ, 0xfc, !PT ;  /* 0x0001000003047812 */ /* 0x000fe200078efcff */
[----:B------:R-:W-:Y:S01]  /*a1d0*/  IMAD.MOV.U32 R5, RZ, RZ, 0x40000040 ;  /* 0x40000040ff057424 */ /* 0x000fe200078e00ff */
[----:B------:R-:W-:Y:S01]  /*a1e0*/  MOV R15, 0x40000040 ;  /* 0x40000040000f7802 */ /* 0x000fe20000000f00 */
        /* <DEDUP_REMOVED lines=43> */
.L_x_8010:
[----:B------:R-:W1:Y:S01]  /*a4a0*/  LDC R3, c[0x0][0x448] ;  /* 0x00011200ff037b82 */ /* 0x000e620000000800 */
[----:B------:R-:W-:Y:S01]  /*a4b0*/  ULDC UR4, c[0x0][0x9d8] ;  /* 0x0002760000047ab9 */ /* 0x000fe20000000800 */
[----:B------:R-:W-:Y:S01]  /*a4c0*/  LOP3.LUT R22, R22, 0xfffffffd, RZ, 0xc0, !PT ;  /* 0xfffffffd16167812 */ /* 0x000fe200078ec0ff */
[----:B------:R-:W-:Y:S01]  /*a4d0*/  FMUL.FTZ R27, R27, UR4 ;  /* 0x000000041b1b7c20 */ /* 0x000fe20008410000 */
[----:B------:R-:W-:Y:S01]  /*a4e0*/  FMUL.FTZ R26, R26, UR4 ;  /* 0x000000041a1a7c20 */ /* 0x000fe20008410000 */
[----:B------:R-:W-:Y:S01]  /*a4f0*/  FMUL.FTZ R30, R30, UR4 ;  /* 0x000000041e1e7c20 */ /* 0x000fe20008410000 */
[----:B------:R-:W-:Y:S01]  /*a500*/  FMUL.FTZ R0, R24, UR4 ;  /* 0x0000000418007c20 */ /* 0x000fe20008410000 */
[----:B------:R-:W-:Y:S01]  /*a510*/  FMUL.FTZ R31, R31, UR4 ;  /* 0x000000041f1f7c20 */ /* 0x000fe20008410000 */
[----:B------:R2:W3:Y:S01]  /*a520*/  MUFU.TANH R24, R26 ;  /* 0x0000001a00187308 */ /* 0x0004e20000002400 */
        /* <DEDUP_REMOVED lines=15> */
[----:B-1----:R-:W-:Y:S01]  /*a620*/  ISETP.NE.AND P1, PT, R3, 0x1, PT ;  /* 0x000000010300780c */ /* 0x002fe20003f25270 */
[----:B------:R-:W-:Y:S01]  /*a630*/  IMAD.IADD R3, R229, 0x1, R199 ;  /* 0x00000001e5037824 */ /* 0x000fe200078e02c7 */
[----:B------:R-:W1:Y:S01]  /*a640*/  MUFU.TANH R30, R30 ;  /* 0x0000001e001e7308 */ /* 0x000e620000002400 */
[----:B------:R-:W-:Y:S01]  /*a650*/  FMUL.FTZ R36, R36, UR4 ;  /* 0x0000000424247c20 */ /* 0x000fe20008410000 */
[----:B------:R-:W-:Y:S01]  /*a660*/  FMUL.FTZ R37, R37, UR4 ;  /* 0x0000000425257c20 */ /* 0x000fe20008410000 */
[----:B------:R-:W-:Y:S01]  /*a670*/  FMUL.FTZ R41, R41, UR4 ;  /* 0x0000000429297c20 */ /* 0x000fe20008410000 */
[----:B------:R-:W-:Y:S01]  /*a680*/  MOV R20, R3 ;  /* 0x0000000300147202 */ /* 0x000fe20000000f00 */
[----:B------:R-:W-:Y:S01]  /*a690*/  FMUL.FTZ R40, R40, UR4 ;  /* 0x0000000428287c20 */ /* 0x000fe20008410000 */
[----:B------:R-:W-:Y:S01]  /*a6a0*/  FMUL.FTZ R45, R45, UR4 ;  /* 0x000000042d2d7c20 */ /* 0x000fe20008410000 */
[----:B------:R-:W-:Y:S01]  /*a6b0*/  FMUL.FTZ R44, R44, UR4 ;  /* 0x000000042c2c7c20 */ /* 0x000fe20008410000 */
[----:B------:R-:W0:Y:S01]  /*a6c0*/  MUFU.TANH R31, R31 ;  /* 0x0000001f001f7308 */ /* 0x000e220000002400 */
[----:B------:R-:W-:Y:S01]  /*a6d0*/  FMUL.FTZ R49, R49, UR4 ;  /* 0x0000000431317c20 */ /* 0x000fe20008410000 */
[----:B------:R-:W-:Y:S01]  /*a6e0*/  FMUL.FTZ R48, R48, UR4 ;  /* 0x0000000430307c20 */ /* 0x000fe20008410000 */
[----:B------:R-:W4:Y:S01]  /*a6f0*/  @P1 LDC R14, c[0x0][0x44c] ;  /* 0x00011300ff0e1b82 */ /* 0x000f220000000800 */
[----:B------:R-:W-:Y:S01]  /*a700*/  @P1 LOP3.LUT R22, R22, 0x2, RZ, 0xfc, !PT ;  /* 0x0000000216161812 */ /* 0x000fe200078efcff */
[----:B------:R-:W-:Y:S01]  /*a710*/  FMUL.FTZ R52, R52, UR4 ;  /* 0x0000000434347c20 */ /* 0x000fe20008410000 */
[----:B------:R-:W-:-:S02]  /*a720*/  FMUL.FTZ R53, R53, UR4 ;  /* 0x0000000435357c20 */ /* 0x000fc40008410000 */
[----:B------:R-:W0:Y:S03]  /*a730*/  MUFU.TANH R34, R34 ;  /* 0x0000002200227308 */ /* 0x000e260000002400 */
[----:B------:R-:W2:Y:S05]  /*a740*/  @P1 LDC R15, c[0x0][0x450] ;  /* 0x00011400ff0f1b82 */ /* 0x000eaa0000000800 */
[----:B------:R-:W0:Y:S08]  /*a750*/  MUFU.TANH R35, R35 ;  /* 0x0000002300237308 */ /* 0x000e300000002400 */
[----:B------:R-:W0:Y:S01]  /*a760*/  MUFU.TANH R38, R38 ;  /* 0x0000002600267308 */ /* 0x000e220000002400 */
[----:B----4-:R-:W-:-:S04]  /*a770*/  @P1 IMAD.HI.U32 R14, R3, R14, RZ ;  /* 0x0000000e030e1227 */ /* 0x010fc800078e00ff */
[----:B------:R-:W-:-:S03]  /*a780*/  IMAD.MOV.U32 R3, RZ, RZ, -0x40 ;  /* 0xffffffc0ff037424 */ /* 0x000fc600078e00ff */
[----:B------:R-:W4:Y:S01]  /*a790*/  MUFU.TANH R39, R39 ;  /* 0x0000002700277308 */ /* 0x000f220000002400 */
[----:B--2---:R-:W-:Y:S01]  /*a7a0*/  @P1 SHF.R.U32.HI R20, RZ, R15, R14 ;  /* 0x0000000fff141219 */ /* 0x004fe2000001160e */
[----:B------:R-:W-:-:S04]  /*a7b0*/  IMAD R3, R208, R3, 0x40 ;  /* 0x00000040d0037424 */ /* 0x000fc800078e0203 */
[----:B------:R-:W2:Y:S01]  /*a7c0*/  SHFL.IDX PT, R15, R20, 0x1, 0x1c1f ;  /* 0x003c1f00140f7f89 */ /* 0x000ea200000e0000 */
[----:B------:R-:W-:Y:S01]  /*a7d0*/  IADD3 R14, R198, 0x1, R3 ;  /* 0x00000001c60e7810 */ /* 0x000fe20007ffe003 */
[----:B------:R-:W4:Y:S01]  /*a7e0*/  MUFU.TANH R42, R42 ;  /* 0x0000002a002a7308 */ /* 0x000f220000002400 */
[----:B------:R-:W-:Y:S01]  /*a7f0*/  IADD3 R26, -R192, R3, R198 ;  /* 0x00000003c01a7210 */ /* 0x000fe20007ffe1c6 */
[----:B------:R-:W-:Y:S01]  /*a800*/  FMUL.FTZ R3, R47, UR4 ;  /* 0x000000042f037c20 */ /* 0x000fe20008410000 */
[----:B------:R-:W-:Y:S01]  /*a810*/  IADD3 R65, -R197, R14, -R192 ;  /* 0x0000000ec5417210 */ /* 0x000fe20007ffe9c0 */
[----:B------:R-:W4:Y:S04]  /*a820*/  SHFL.IDX PT, R20, R20, RZ, 0x1c1f ;  /* 0x001c1fff14147589 */ /* 0x000f2800000e0000 */
[----:B------:R-:W4:Y:S08]  /*a830*/  MUFU.TANH R25, R43 ;  /* 0x0000002b00197308 */ /* 0x000f300000002400 */
[----:B------:R-:W4:Y:S01]  /*a840*/  MUFU.TANH R46, R46 ;  /* 0x0000002e002e7308 */ /* 0x000f220000002400 */
[----:B--2---:R-:W-:-:S07]  /*a850*/  VIADDMNMX R14, R15, R65, R26, PT ;  /* 0x000000410f0e7246 */ /* 0x004fce000380011a */
[----:B------:R-:W-:Y:S01]  /*a860*/  MUFU.TANH R54, R54 ;  /* 0x0000003600367308 */ /* 0x000fe20000002400 */
[C---:B------:R-:W-:Y:S02]  /*a870*/  ISETP.GT.AND P1, PT, R14.reuse, RZ, PT ;  /* 0x000000ff0e00720c */ /* 0x040fe40003f24270 */
[C---:B------:R-:W-:Y:S02]  /*a880*/  ISETP.GT.AND P2, PT, R14.reuse, 0x1, PT ;  /* 0x000000010e00780c */ /* 0x040fe40003f44270 */
[----:B------:R-:W-:Y:S02]  /*a890*/  ISETP.GT.AND P3, PT, R14, 0x8, PT ;  /* 0x000000080e00780c */ /* 0x000fe40003f64270 */
[----:B---3--:R-:W-:Y:S01]  /*a8a0*/  FSEL R24, R24, -INF , P1 ;  /* 0xff80000018187808 */ /* 0x008fe20000800000 */
[----:B------:R-:W-:Y:S01]  /*a8b0*/  MUFU.TANH R55, R55 ;  /* 0x0000003700377308 */ /* 0x000fe20000002400 */
[----:B-----5:R-:W-:Y:S02]  /*a8c0*/  FSEL R63, R27, -INF , P2 ;  /* 0xff8000001b3f7808 */ /* 0x020fe40001000000 */
[----:B-1----:R-:W-:-:S02]  /*a8d0*/  FSEL R61, R30, -INF , P3 ;  /* 0xff8000001e3d7808 */ /* 0x002fc40001800000 */
[----:B------:R-:W-:Y:S02]  /*a8e0*/  ISETP.GT.AND P1, PT, R14, 0x9, PT ;  /* 0x000000090e00780c */ /* 0x000fe40003f24270 */
[----:B------:R-:W-:Y:S01]  /*a8f0*/  FMNMX.FTZ R30, R24, R63, !PT ;  /* 0x0000003f181e7209 */ /* 0x000fe20007810000 */
[----:B------:R1:W2:Y:S01]  /*a900*/  MUFU.TANH R27, R3 ;  /* 0x00000003001b7308 */ /* 0x0002a20000002400 */
[C---:B------:R-:W-:Y:S02]  /*a910*/  ISETP.GT.AND P2, PT, R14.reuse, 0x10, PT ;  /* 0x000000100e00780c */ /* 0x040fe40003f44270 */
[----:B0-----:R-:W-:Y:S02]  /*a920*/  FSEL R59, R31, -INF , P1 ;  /* 0xff8000001f3b7808 */ /* 0x001fe40000800000 */
[----:B------:R-:W-:Y:S02]  /*a930*/  FMNMX.FTZ R30, R61, R30, !PT ;  /* 0x0000001e3d1e7209 */ /* 0x000fe40007810000 */
[----:B------:R-:W-:Y:S01]  /*a940*/  ISETP.GT.AND P1, PT, R14, 0x11, PT ;  /* 0x000000110e00780c */ /* 0x000fe20003f24270 */
[----:B------:R-:W0:Y:S01]  /*a950*/  MUFU.TANH R31, R50 ;  /* 0x00000032001f7308 */ /* 0x000e220000002400 */
[----:B------:R-:W-:Y:S01]  /*a960*/  FSEL R47, R34, -INF , P2 ;  /* 0xff800000222f7808 */ /* 0x000fe20001000000 */
[----:B-1----:R-:W-:Y:S01]  /*a970*/  FMUL.FTZ R3, R51, UR4 ;  /* 0x0000000433037c20 */ /* 0x002fe20008410000 */
[----:B------:R-:W-:-:S02]  /*a980*/  FMNMX.FTZ R30, R59, R30, !PT ;  /* 0x0000001e3b1e7209 */ /* 0x000fc40007810000 */
[C---:B------:R-:W-:Y:S02]  /*a990*/  ISETP.GT.AND P2, PT, R14.reuse, 0x18, PT ;  /* 0x000000180e00780c */ /* 0x040fe40003f44270 */
[----:B------:R-:W-:Y:S01]  /*a9a0*/  FSEL R57, R35, -INF , P1 ;  /* 0xff80000023397808 */ /* 0x000fe20000800000 */
[----:B------:R-:W1:Y:S01]  /*a9b0*/  MUFU.TANH R3, R3 ;  /* 0x0000000300037308 */ /* 0x000e620000002400 */
[----:B------:R-:W-:Y:S02]  /*a9c0*/  FMNMX.FTZ R30, R47, R30, !PT ;  /* 0x0000001e2f1e7209 */ /* 0x000fe40007810000 */
[----:B------:R-:W-:Y:S02]  /*a9d0*/  ISETP.GT.AND P1, PT, R14, 0x19, PT ;  /* 0x000000190e00780c */ /* 0x000fe40003f24270 */
[----:B------:R-:W-:Y:S02]  /*a9e0*/  FSEL R43, R38, -INF , P2 ;  /* 0xff800000262b7808 */ /* 0x000fe40001000000 */
[----:B------:R-:W-:Y:S01]  /*a9f0*/  FMNMX.FTZ R30, R57, R30, !PT ;  /* 0x0000001e391e7209 */ /* 0x000fe20007810000 */
[----:B------:R-:W3:Y:S01]  /*aa00*/  MUFU.TANH R0, R0 ;  /* 0x0000000000007308 */ /* 0x000ee20000002400 */
[----:B------:R-:W-:-:S02]  /*aa10*/  ISETP.GT.AND P2, PT, R14, 0x20, PT ;  /* 0x000000200e00780c */ /* 0x000fc40003f44270 */
[----:B----4-:R-:W-:Y:S02]  /*aa20*/  FSEL R51, R39, -INF , P1 ;  /* 0xff80000027337808 */ /* 0x010fe40000800000 */
[----:B------:R-:W-:Y:S02]  /*aa30*/  FMNMX.FTZ R30, R43, R30, !PT ;  /* 0x0000001e2b1e7209 */ /* 0x000fe40007810000 */
[----:B------:R-:W-:Y:S01]  /*aa40*/  ISETP.GT.AND P1, PT, R14, 0x21, PT ;  /* 0x000000210e00780c */ /* 0x000fe20003f24270 */
[----:B------:R-:W4:Y:S01]  /*aa50*/  MUFU.TANH R12, R12 ;  /* 0x0000000c000c7308 */ /* 0x000f220000002400 */
        /* <DEDUP_REMOVED lines=9> */
[----:B------:R-:W-:Y:S01]  /*aaf0*/  MUFU.TANH R32, R32 ;  /* 0x0000002000207308 */ /* 0x000fe20000002400 */
[----:B------:R-:W-:-:S02]  /*ab00*/  ISETP.GT.AND P2, PT, R14, 0x30, PT ;  /* 0x000000300e00780c */ /* 0x000fc40003f44270 */
[----:B--2---:R-:W-:Y:S02]  /*ab10*/  FSEL R35, R27, -INF , P1 ;  /* 0xff8000001b237808 */ /* 0x004fe40000800000 */
[----:B------:R-:W-:Y:S02]  /*ab20*/  FMNMX.FTZ R30, R25, R30, !PT ;  /* 0x0000001e191e7209 */ /* 0x000fe40007810000 */
[C---:B------:R-:W-:Y:S01]  /*ab30*/  ISETP.GT.AND P1, PT, R14.reuse, 0x31, PT ;  /* 0x000000310e00780c */ /* 0x040fe20003f24270 */
[----:B------:R3:W-:Y:S01]  /*ab40*/  MUFU.TANH R38, R33 ;  /* 0x0000002100267308 */ /* 0x0007e20000002400 */
[----:B0-----:R-:W-:Y:S02]  /*ab50*/  FSEL R31, R31, -INF , P2 ;  /* 0xff8000001f1f7808 */ /* 0x001fe40001000000 */
[----:B------:R-:W-:Y:S02]  /*ab60*/  FMNMX.FTZ R30, R35, R30, !PT ;  /* 0x0000001e231e7209 */ /* 0x000fe40007810000 */
[----:B------:R-:W-:-:S02]  /*ab70*/  ISETP.GT.AND P2, PT, R14, 0x38, PT ;  /* 0x000000380e00780c */ /* 0x000fc40003f44270 */
[----:B-1----:R-:W-:Y:S01]  /*ab80*/  FSEL R27, R3, -INF , P1 ;  /* 0xff800000031b7808 */ /* 0x002fe20000800000 */
[----:B------:R-:W-:Y:S01]  /*ab90*/  MUFU.TANH R36, R36 ;  /* 0x0000002400247308 */ /* 0x000fe20000002400 */
[----:B------:R-:W-:Y:S02]  /*aba0*/  FMNMX.FTZ R30, R31, R30, !PT ;  /* 0x0000001e1f1e7209 */ /* 0x000fe40007810000 */
[----:B------:R-:W-:Y:S01]  /*abb0*/  ISETP.GT.AND P1, PT, R14, 0x39, PT ;  /* 0x000000390e00780c */ /* 0x000fe20003f24270 */
[----:B------:R-:W-:Y:S01]  /*abc0*/  FMUL.FTZ R14, R29, UR4 ;  /* 0x000000041d0e7c20 */ /* 0x000fe20008410000 */
[----:B------:R-:W-:Y:S01]  /*abd0*/  FSEL R29, R54, -INF , P2 ;  /* 0xff800000361d7808 */ /* 0x000fe20001000000 */
[----:B------:R-:W-:Y:S01]  /*abe0*/  ULDC UR4, c[0x0][0x988] ;  /* 0x0002620000047ab9 */ /* 0x000fe20000000800 */
[----:B------:R-:W-:Y:S01]  /*abf0*/  FMNMX.FTZ R30, R27, R30, !PT ;  /* 0x0000001e1b1e7209 */ /* 0x000fe20007810000 */
[----:B------:R-:W0:Y:S01]  /*ac00*/  MUFU.TANH R34, R14 ;  /* 0x0000000e00227308 */ /* 0x000e220000002400 */
[----:B------:R-:W-:-:S02]  /*ac10*/  FSEL R3, R55, -INF , P1 ;  /* 0xff80000037037808 */ /* 0x000fc40000800000 */
[----:B------:R-:W-:Y:S02]  /*ac20*/  FMNMX.FTZ R30, R29, R30, !PT ;  /* 0x0000001e1d1e7209 */ /* 0x000fe40007810000 */
[----:B------:R-:W-:Y:S02]  /*ac30*/  VIADDMNMX R26, R20, R65, R26, PT ;  /* 0x00000041141a7246 */ /* 0x000fe4000380011a */
[----:B------:R-:W-:Y:S01]  /*ac40*/  FMNMX.FTZ R30, R3, R30, !PT ;  /* 0x0000001e031e7209 */ /* 0x000fe20007810000 */
[----:B------:R5:W-:Y:S01]  /*ac50*/  MUFU.TANH R42, R37 ;  /* 0x00000025002a7308 */ /* 0x000be20000002400 */
[C---:B------:R-:W-:Y:S02]  /*ac60*/  ISETP.GT.AND P1, PT, R26.reuse, RZ, PT ;  /* 0x000000ff1a00720c */ /* 0x040fe40003f24270 */
[C---:B------:R-:W-:Y:S01]  /*ac70*/  ISETP.GT.AND P2, PT, R26.reuse, 0x1, PT ;  /* 0x000000011a00780c */ /* 0x040fe20003f44270 */
[----:B------:R-:W1:Y:S01]  /*ac80*/  SHFL.BFLY PT, R55, R30, 0x2, 0x1f ;  /* 0x0c401f001e377f89 */ /* 0x000e6200000e0000 */
[----:B------:R-:W-:-:S02]  /*ac90*/  ISETP.GT.AND P3, PT, R26, 0x8, PT ;  /* 0x000000081a00780c */ /* 0x000fc40003f64270 */
[----:B---3--:R-:W-:Y:S01]  /*aca0*/  FSEL R33, R0, -INF , P1 ;  /* 0xff80000000217808 */ /* 0x008fe20000800000 */
[----:B------:R0:W-:Y:S01]  /*acb0*/  MUFU.TANH R69, R41 ;  /* 0x0000002900457308 */ /* 0x0001e20000002400 */
[----:B----4-:R-:W-:Y:S02]  /*acc0*/  FSEL R12, R12, -INF , P2 ;  /* 0xff8000000c0c7808 */ /* 0x010fe40001000000 */
[----:B------:R-:W-:Y:S02]  /*acd0*/  ISETP.GT.AND P1, PT, R26, 0x9, PT ;  /* 0x000000091a00780c */ /* 0x000fe40003f24270 */
[----:B-----5:R-:W-:Y:S02]  /*ace0*/  FSEL R37, R28, -INF , P3 ;  /* 0xff8000001c257808 */ /* 0x020fe40001800000 */
[----:B------:R-:W-:Y:S01]  /*acf0*/  FMNMX.FTZ R0, R33, R12, !PT ;  /* 0x0000000c21007209 */ /* 0x000fe20007810000 */
[----:B------:R-:W2:Y:S01]  /*ad00*/  MUFU.TANH R40, R40 ;  /* 0x0000002800287308 */ /* 0x000ea20000002400 */
[----:B------:R-:W-:-:S02]  /*ad10*/  ISETP.GT.AND P2, PT, R26, 0x10, PT ;  /* 0x000000101a00780c */ /* 0x000fc40003f44270 */
[----:B0-----:R-:W-:Y:S02]  /*ad20*/  FSEL R41, R34, -INF , P1 ;  /* 0xff80000022297808 */ /* 0x001fe40000800000 */
[----:B------:R-:W-:Y:S02]  /*ad30*/  FMNMX.FTZ R0, R37, R0, !PT ;  /* 0x0000000025007209 */ /* 0x000fe40007810000 */
[C---:B------:R-:W-:Y:S01]  /*ad40*/  ISETP.GT.AND P1, PT, R26.reuse, 0x11, PT ;  /* 0x000000111a00780c */ /* 0x040fe20003f24270 */
[----:B------:R-:W0:Y:S01]  /*ad50*/  MUFU.TANH R44, R44 ;  /* 0x0000002c002c7308 */ /* 0x000e220000002400 */
[----:B------:R-:W-:Y:S02]  /*ad60*/  FMNMX.FTZ R0, R41, R0, !PT ;  /* 0x0000000029007209 */ /* 0x000fe40007810000 */
[----:B------:R-:W-:Y:S02]  /*ad70*/  ISETP.GT.AND P3, PT, R26, 0x29, PT ;  /* 0x000000291a00780c */ /* 0x000fe40003f64270 */
[----:B-1----:R-:W-:-:S03]  /*ad80*/  FMNMX.FTZ R55, R30, R55, !PT ;  /* 0x000000371e377209 */ /* 0x002fc60007810000 */
[----:B------:R1:W3:Y:S02]  /*ad90*/  MUFU.TANH R30, R45 ;  /* 0x0000002d001e7308 */ /* 0x0002e40000002400 */
[----:B------:R-:W4:Y:S06]  /*ada0*/  SHFL.BFLY PT, R14, R55, 0x1, 0x1f ;  /* 0x0c201f00370e7f89 */ /* 0x000f2c00000e0000 */
[----:B------:R5:W-:Y:S01]  /*adb0*/  MUFU.TANH R75, R49 ;  /* 0x00000031004b7308 */ /* 0x000be20000002400 */
[----:B-1----:R-:W-:Y:S02]  /*adc0*/  FSEL R45, R32, -INF , P2 ;  /* 0xff800000202d7808 */ /* 0x002fe40001000000 */
[----:B------:R-:W-:-:S02]  /*add0*/  ISETP.GT.AND P2, PT, R26, 0x18, PT ;  /* 0x000000181a00780c */ /* 0x000fc40003f44270 */
[----:B------:R-:W-:Y:S02]  /*ade0*/  FMNMX.FTZ R0, R45, R0, !PT ;  /* 0x000000002d007209 */ /* 0x000fe40007810000 */
[----:B------:R-:W-:Y:S01]  /*adf0*/  FSEL R65, R36, -INF , P2 ;  /* 0xff80000024417808 */ /* 0x000fe20001000000 */
[----:B------:R-:W1:Y:S01]  /*ae00*/  MUFU.TANH R48, R48 ;  /* 0x0000003000307308 */ /* 0x000e620000002400 */
[----:B------:R-:W-:-:S04]  /*ae10*/  ISETP.GT.AND P2, PT, R26, 0x20, PT ;  /* 0x000000201a00780c */ /* 0x000fc80003f44270 */
[----:B--2---:R-:W-:Y:S02]  /*ae20*/  FSEL R67, R40, -INF , P2 ;  /* 0xff80000028437808 */ /* 0x004fe40001000000 */
[----:B------:R-:W-:Y:S01]  /*ae30*/  ISETP.GT.AND P2, PT, R26, 0x28, PT ;  /* 0x000000281a00780c */ /* 0x000fe20003f44270 */
[----:B------:R-:W2:Y:S01]  /*ae40*/  MUFU.TANH R52, R52 ;  /* 0x0000003400347308 */ /* 0x000ea20000002400 */
[----:B----4-:R-:W-:Y:S01]  /*ae50*/  FMNMX.FTZ R20, R55, R14, !PT ;  /* 0x0000000e37147209 */ /* 0x010fe20007810000 */
[----:B------:R-:W-:Y:S01]  /*ae60*/  IMAD.U32 R14, RZ, RZ, UR4 ;  /* 0x00000004ff0e7e24 */ /* 0x000fe2000f8e00ff */
[----:B------:R-:W-:Y:S02]  /*ae70*/  FSEL R55, R38, -INF , P1 ;  /* 0xff80000026377808 */ /* 0x000fe40000800000 */
[----:B------:R-:W-:Y:S01]  /*ae80*/  ISETP.GT.AND P1, PT, R26, 0x19, PT ;  /* 0x000000191a00780c */ /* 0x000fe20003f24270 */
[----:B------:R-:W-:Y:S01]  /*ae90*/  FMUL.FTZ R28, R20, R14 ;  /* 0x0000000e141c7220 */ /* 0x000fe20000410000 */
[----:B------:R-:W-:Y:S01]  /*aea0*/  FMNMX.FTZ R0, R55, R0, !PT ;  /* 0x0000000037007209 */ /* 0x000fe20007810000 */
[----:B------:R3:W4:Y:S01]  /*aeb0*/  MUFU.TANH R32, R53 ;  /* 0x0000003500207308 */ /* 0x0007220000002400 */
[----:B-----5:R-:W-:-:S02]  /*aec0*/  FSEL R49, R42, -INF , P1 ;  /* 0xff8000002a317808 */ /* 0x020fc40000800000 */
[----:B------:R-:W-:Y:S02]  /*aed0*/  FMNMX.FTZ R0, R65, R0, !PT ;  /* 0x0000000041007209 */ /* 0x000fe40007810000 */
[----:B------:R-:W-:Y:S02]  /*aee0*/  ISETP.GT.AND P1, PT, R26, 0x21, PT ;  /* 0x000000211a00780c */ /* 0x000fe40003f24270 */
[----:B------:R-:W-:Y:S02]  /*aef0*/  FMNMX.FTZ R0, R49, R0, !PT ;  /* 0x0000000031007209 */ /* 0x000fe40007810000 */
[----:B------:R-:W-:Y:S02]  /*af00*/  FSEL R69, R69, -INF , P1 ;  /* 0xff80000045457808 */ /* 0x000fe40000800000 */
[----:B------:R-:W-:Y:S02]  /*af10*/  FMNMX.FTZ R0, R67, R0, !PT ;  /* 0x0000000043007209 */ /* 0x000fe40007810000 */
[----:B0-----:R-:W-:-:S02]  /*af20*/  FSEL R71, R44, -INF , P2 ;  /* 0xff8000002c477808 */ /* 0x001fc40001000000 */
[----:B------:R-:W-:Y:S02]  /*af30*/  FMNMX.FTZ R0, R69, R0, !PT ;  /* 0x0000000045007209 */ /* 0x000fe40007810000 */
[----:B------:R-:W-:Y:S02]  /*af40*/  ISETP.GT.AND P1, PT, R26, 0x30, PT ;  /* 0x000000301a00780c */ /* 0x000fe40003f24270 */
[----:B---3--:R-:W-:Y:S02]  /*af50*/  FSEL R53, R30, -INF , P3 ;  /* 0xff8000001e357808 */ /* 0x008fe40001800000 */
[----:B------:R-:W-:Y:S02]  /*af60*/  FMNMX.FTZ R0, R71, R0, !PT ;  /* 0x0000000047007209 */ /* 0x000fe40007810000 */
[----:B------:R-:W-:Y:S02]  /*af70*/  ISETP.GT.AND P2, PT, R26, 0x31, PT ;  /* 0x000000311a00780c */ /* 0x000fe40003f44270 */
[----:B-1----:R-:W-:-:S02]  /*af80*/  FSEL R73, R48, -INF , P1 ;  /* 0xff80000030497808 */ /* 0x002fc40000800000 */
[----:B------:R-:W-:Y:S02]  /*af90*/  FMNMX.FTZ R0, R53, R0, !PT ;  /* 0x0000000035007209 */ /* 0x000fe40007810000 */
[----:B------:R-:W-:Y:S02]  /*afa0*/  FSETP.NEU.FTZ.AND P4, PT, R20, -INF , PT ;  /* 0xff8000001400780b */ /* 0x000fe40003f9d000 */
[----:B------:R-:W-:Y:S02]  /*afb0*/  ISETP.GT.AND P1, PT, R26, 0x38, PT ;  /* 0x000000381a00780c */ /* 0x000fe40003f24270 */
[----:B------:R-:W-:Y:S02]  /*afc0*/  FSEL R75, R75, -INF , P2 ;  /* 0xff8000004b4b7808 */ /* 0x000fe40001000000 */
[----:B------:R-:W-:Y:S02]  /*afd0*/  FMNMX.FTZ R0, R73, R0, !PT ;  /* 0x0000000049007209 */ /* 0x000fe40007810000 */
[----:B------:R-:W-:-:S02]  /*afe0*/  FSEL R28, R28, RZ, P4 ;  /* 0x000000ff1c1c7208 */ /* 0x000fc40002000000 */
[----:B------:R-:W-:Y:S02]  /*aff0*/  ISETP.GT.AND P2, PT, R26, 0x39, PT ;  /* 0x000000391a00780c */ /* 0x000fe40003f44270 */
[----:B--2---:R-:W-:Y:S01]  /*b000*/  FSEL R77, R52, -INF , P1 ;  /* 0xff800000344d7808 */ /* 0x004fe20000800000 */
[--C-:B------:R-:W-:Y:S01]  /*b010*/  FFMA.FTZ R26, R63, R14, -R28.reuse ;  /* 0x0000000e3f1a7223 */ /* 0x100fe2000001081c */
[----:B------:R-:W-:Y:S01]  /*b020*/  FMNMX.FTZ R0, R75, R0, !PT ;  /* 0x000000004b007209 */ /* 0x000fe20007810000 */
[-CC-:B------:R-:W-:Y:S01]  /*b030*/  FFMA.FTZ R24, R24, R14.reuse, -R28.reuse ;  /* 0x0000000e18187223 */ /* 0x180fe2000001081c */
[----:B----4-:R-:W-:Y:S01]  /*b040*/  FSEL R63, R32, -INF , P2 ;  /* 0xff800000203f7808 */ /* 0x010fe20001000000 */
[--C-:B------:R-:W-:Y:S01]  /*b050*/  FFMA.FTZ R61, R61, R14, -R28.reuse ;  /* 0x0000000e3d3d7223 */ /* 0x100fe2000001081c */
[----:B------:R-:W-:Y:S01]  /*b060*/  FMNMX.FTZ R0, R77, R0, !PT ;  /* 0x000000004d007209 */ /* 0x000fe20007810000 */
[----:B------:R0:W-:Y:S01]  /*b070*/  MUFU.EX2 R165, R24 ;  /* 0x0000001800a57308 */ /* 0x0001e20000000800 */
[-CC-:B------:R-:W-:Y:S01]  /*b080*/  FFMA.FTZ R47, R47, R14.reuse, -R28.reuse ;  /* 0x0000000e2f2f7223 */ /* 0x180fe2000001081c */
[--C-:B------:R-:W-:Y:S01]  /*b090*/  FFMA.FTZ R27, R27, R14, -R28.reuse ;  /* 0x0000000e1b1b7223 */ /* 0x100fe2000001081c */
[----:B------:R-:W-:Y:S01]  /*b0a0*/  FMNMX.FTZ R0, R63, R0, !PT ;  /* 0x000000003f007209 */ /* 0x000fe20007810000 */
[-CC-:B------:R-:W-:Y:S01]  /*b0b0*/  FFMA.FTZ R57, R57, R14.reuse, -R28.reuse ;  /* 0x0000000e39397223 */ /* 0x180fe2000001081c */
[-CC-:B------:R-:W-:Y:S01]  /*b0c0*/  FFMA.FTZ R43, R43, R14.reuse, -R28.reuse ;  /* 0x0000000e2b2b7223 */ /* 0x180fe2000001081c */
[-CC-:B------:R-:W-:Y:S01]  /*b0d0*/  FFMA.FTZ R3, R3, R14.reuse, -R28.reuse ;  /* 0x0000000e03037223 */ /* 0x180fe2000001081c */
[-CC-:B------:R-:W-:Y:S01]  /*b0e0*/  FFMA.FTZ R51, R51, R14.reuse, -R28.reuse ;  /* 0x0000000e33337223 */ /* 0x180fe2000001081c */
[----:B------:R-:W1:Y:S01]  /*b0f0*/  MUFU.EX2 R30, R26 ;  /* 0x0000001a001e7308 */ /* 0x000e620000000800 */
[-CC-:B0-----:R-:W-:Y:S01]  /*b100*/  FFMA.FTZ R24, R59, R14.reuse, -R28.reuse ;  /* 0x0000000e3b187223 */ /* 0x181fe2000001081c */
[-CC-:B------:R-:W-:Y:S01]  /*b110*/  FFMA.FTZ R39, R39, R14.reuse, -R28.reuse ;  /* 0x0000000e27277223 */ /* 0x180fe2000001081c */
[----:B------:R-:W0:Y:S01]  /*b120*/  SHFL.BFLY PT, R59, R0, 0x2, 0x1f ;  /* 0x0c401f00003b7f89 */ /* 0x000e2200000e0000 */
[-CC-:B------:R-:W-:Y:S01]  /*b130*/  FFMA.FTZ R25, R25, R14.reuse, -R28.reuse ;  /* 0x0000000e19197223 */ /* 0x180fe2000001081c */
[-CC-:B------:R-:W-:Y:S01]  /*b140*/  FFMA.FTZ R35, R35, R14.reuse, -R28.reuse ;  /* 0x0000000e23237223 */ /* 0x180fe2000001081c */
[-CC-:B------:R-:W-:Y:S01]  /*b150*/  FFMA.FTZ R31, R31, R14.reuse, -R28.reuse ;  /* 0x0000000e1f1f7223 */ /* 0x180fe2000001081c */
[-CC-:B------:R-:W-:Y:S01]  /*b160*/  FFMA.FTZ R29, R29, R14.reuse, -R28.reuse ;  /* 0x0000000e1d1d7223 */ /* 0x180fe2000001081c */
[----:B------:R2:W-:Y:S08]  /*b170*/  MUFU.EX2 R32, R24 ;  /* 0x0000001800207308 */ /* 0x0005f00000000800 */
[----:B------:R-:W3:Y:S01]  /*b180*/  MUFU.EX2 R61, R61 ;  /* 0x0000003d003d7308 */ /* 0x000ee20000000800 */
[----:B--2---:R-:W-:Y:S01]  /*b190*/  FFMA.FTZ R24, R15, R14, -R28 ;  /* 0x0000000e0f187223 */ /* 0x004fe2000001081c */
[----:B-1----:R-:W-:Y:S01]  /*b1a0*/  FADD.FTZ R26, R165, R30 ;  /* 0x0000001ea51a7221 */ /* 0x002fe20000010000 */
[----:B------:R-:W-:-:S05]  /*b1b0*/  F2FP.F16.F32.PACK_AB R165, R30, R165 ;  /* 0x000000a51ea5723e */ /* 0x000fca00000000ff */
[----:B------:R-:W-:Y:S01]  /*b1c0*/  MUFU.EX2 R47, R47 ;  /* 0x0000002f002f7308 */ /* 0x000fe20000000800 */
[----:B0-----:R-:W-:-:S05]  /*b1d0*/  FMNMX.FTZ R59, R0, R59, !PT ;  /* 0x0000003b003b7209 */ /* 0x001fca0007810000 */
[----:B------:R-:W0:Y:S02]  /*b1e0*/  SHFL.BFLY PT, R0, R59, 0x1, 0x1f ;  /* 0x0c201f003b007f89 */ /* 0x000e2400000e0000 */
[----:B------:R1:W-:Y:S01]  /*b1f0*/  MUFU.EX2 R42, R27 ;  /* 0x0000001b002a7308 */ /* 0x0003e20000000800 */
[----:B---3--:R-:W-:-:S07]  /*b200*/  F2FP.F16.F32.PACK_AB R167, R32, R61 ;  /* 0x0000003d20a7723e */ /* 0x008fce00000000ff */
[----:B------:R-:W2:Y:S01]  /*b210*/  MUFU.EX2 R34, R57 ;  /* 0x0000003900227308 */ /* 0x000ea20000000800 */
[----:B-1----:R-:W-:-:S04]  /*b220*/  FADD.FTZ R27, R61, R26 ;  /* 0x0000001a3d1b7221 */ /* 0x002fc80000010000 */
[----:B------:R-:W-:-:S03]  /*b230*/  FADD.FTZ R44, R32, R27 ;  /* 0x0000001b202c7221 */ /* 0x000fc60000010000 */
[----:B------:R1:W-:Y:S01]  /*b240*/  MUFU.EX2 R28, R3 ;  /* 0x00000003001c7308 */ /* 0x0003e20000000800 */
[----:B0-----:R-:W-:-:S07]  /*b250*/  FMNMX.FTZ R15, R59, R0, !PT ;  /* 0x000000003b0f7209 */ /* 0x001fce0007810000 */
[----:B------:R-:W-:Y:S01]  /*b260*/  MUFU.EX2 R43, R43 ;  /* 0x0000002b002b7308 */ /* 0x000fe20000000800 */
[----:B-1----:R-:W-:Y:S01]  /*b270*/  VIADD R3, R21, 0x28c40 ;  /* 0x00028c4015037836 */ /* 0x002fe20000000000 */
[----:B--2---:R-:W-:Y:S01]  /*b280*/  F2FP.F16.F32.PACK_AB R161, R34, R47 ;  /* 0x0000002f22a1723e */ /* 0x004fe200000000ff */
[CC--:B------:R-:W-:Y:S01]  /*b290*/  FMUL.FTZ R0, R15.reuse, R14.reuse ;  /* 0x0000000e0f007220 */ /* 0x0c0fe20000410000 */
[----:B------:R-:W-:Y:S02]  /*b2a0*/  FSETP.NEU.FTZ.AND P1, PT, R15, -INF , PT ;  /* 0xff8000000f00780b */ /* 0x000fe40003f3d000 */
[----:B------:R-:W-:Y:S02]  /*b2b0*/  PRMT R3, R188, 0x654, R3 ;  /* 0x00000654bc037816 */ /* 0x000fe40000000003 */
[----:B------:R0:W-:Y:S01]  /*b2c0*/  MUFU.EX2 R40, R35 ;  /* 0x0000002300287308 */ /* 0x0001e20000000800 */
[----:B------:R-:W-:Y:S01]  /*b2d0*/  FSEL R0, R0, RZ, P1 ;  /* 0x000000ff00007208 */ /* 0x000fe20000800000 */
[----:B------:R1:W-:Y:S04]  /*b2e0*/  SYNCS.ARRIVE.TRANS64.RED.A1T0 RZ, [R3+URZ], RZ ;  /* 0x000000ff03ff79a7 */ /* 0x0003e8000810043f */
        /* <DEDUP_REMOVED lines=9> */
[-C--:B------:R-:W-:Y:S01]  /*b380*/  FFMA.FTZ R67, R67, R14.reuse, -R0 ;  /* 0x0000000e43437223 */ /* 0x080fe20000010800 */
[----:B0-----:R-:W-:Y:S01]  /*b390*/  FADD.FTZ R35, R47, R44 ;  /* 0x0000002c2f237221 */ /* 0x001fe20000010000 */
[-CC-:B------:R-:W-:Y:S01]  /*b3a0*/  FFMA.FTZ R69, R69, R14.reuse, -R0.reuse ;  /* 0x0000000e45457223 */ /* 0x180fe20000010800 */
[-CC-:B------:R-:W-:Y:S01]  /*b3b0*/  FFMA.FTZ R71, R71, R14.reuse, -R0.reuse ;  /* 0x0000000e47477223 */ /* 0x180fe20000010800 */
[-CC-:B------:R-:W-:Y:S01]  /*b3c0*/  FFMA.FTZ R53, R53, R14.reuse, -R0.reuse ;  /* 0x0000000e35357223 */ /* 0x180fe20000010800 */
[----:B------:R-:W0:Y:S01]  /*b3d0*/  MUFU.EX2 R12, R12 ;  /* 0x0000000c000c7308 */ /* 0x000e220000000800 */
[----:B------:R-:W-:Y:S01]  /*b3e0*/  FADD.FTZ R46, R34, R35 ;  /* 0x00000023222e7221 */ /* 0x000fe20000010000 */
[-CC-:B------:R-:W-:Y:S01]  /*b3f0*/  FFMA.FTZ R73, R73, R14.reuse, -R0.reuse ;  /* 0x0000000e49497223 */ /* 0x180fe20000010800 */
[-CC-:B------:R-:W-:Y:S01]  /*b400*/  FFMA.FTZ R75, R75, R14.reuse, -R0.reuse ;  /* 0x0000000e4b4b7223 */ /* 0x180fe20000010800 */
[-CC-:B------:R-:W-:Y:S01]  /*b410*/  FFMA.FTZ R77, R77, R14.reuse, -R0.reuse ;  /* 0x0000000e4d4d7223 */ /* 0x180fe20000010800 */
[----:B------:R-:W-:-:S03]  /*b420*/  FFMA.FTZ R0, R63, R14, -R0 ;  /* 0x0000000e3f007223 */ /* 0x000fc60000010800 */
[----:B------:R-:W2:Y:S08]  /*b430*/  MUFU.EX2 R37, R37 ;  /* 0x0000002500257308 */ /* 0x000eb00000000800 */
[----:B------:R-:W3:Y:S01]  /*b440*/  MUFU.EX2 R166, R41 ;  /* 0x0000002900a67308 */ /* 0x000ee20000000800 */
[----:B0-----:R-:W-:Y:S01]  /*b450*/  FADD.FTZ R26, R33, R12 ;  /* 0x0000000c211a7221 */ /* 0x001fe20000010000 */
[----:B------:R-:W-:-:S06]  /*b460*/  F2FP.F16.F32.PACK_AB R164, R12, R33 ;  /* 0x000000210ca4723e */ /* 0x000fcc00000000ff */
[----:B------:R-:W1:Y:S01]  /*b470*/  MUFU.EX2 R45, R45 ;  /* 0x0000002d002d7308 */ /* 0x000e620000000800 */
[----:B--2---:R-:W-:-:S07]  /*b480*/  FADD.FTZ R27, R37, R26 ;  /* 0x0000001a251b7221 */ /* 0x004fce0000010000 */
[----:B------:R-:W0:Y:S01]  /*b490*/  MUFU.EX2 R160, R55 ;  /* 0x0000003700a07308 */ /* 0x000e220000000800 */
[C---:B---3--:R-:W-:Y:S01]  /*b4a0*/  FADD.FTZ R44, R166.reuse, R27 ;  /* 0x0000001ba62c7221 */ /* 0x048fe20000010000 */
[----:B------:R-:W-:Y:S01]  /*b4b0*/  FADD.FTZ R27, R43, R46 ;  /* 0x0000002e2b1b7221 */ /* 0x000fe20000010000 */
[----:B------:R-:W-:Y:S01]  /*b4c0*/  F2FP.F16.F32.PACK_AB R166, R166, R37 ;  /* 0x00000025a6a6723e */ /* 0x000fe200000000ff */
[----:B------:R-:W-:Y:S01]  /*b4d0*/  BAR.SYNC.DEFER_BLOCKING 0xf, 0x100 ;  /* 0x03c4000000007b1d */ /* 0x000fe20000010000 */
[----:B-1----:R-:W-:-:S05]  /*b4e0*/  FADD.FTZ R3, R45, R44 ;  /* 0x0000002c2d037221 */ /* 0x002fca0000010000 */
[----:B------:R-:W1:Y:S01]  /*b4f0*/  MUFU.EX2 R65, R65 ;  /* 0x0000004100417308 */ /* 0x000e620000000800 */
[----:B0-----:R-:W-:-:S07]  /*b500*/  FADD.FTZ R30, R160, R3 ;  /* 0x00000003a01e7221 */ /* 0x001fce0000010000 */
[----:B------:R-:W0:Y:S01]  /*b510*/  MUFU.EX2 R36, R51 ;  /* 0x0000003300247308 */ /* 0x000e220000000800 */
[----:B------:R-:W-:-:S07]  /*b520*/  F2FP.F16.F32.PACK_AB R160, R160, R45 ;  /* 0x0000002da0a0723e */ /* 0x000fce00000000ff */
[----:B------:R-:W2:Y:S01]  /*b530*/  MUFU.EX2 R162, R49 ;  /* 0x0000003100a27308 */ /* 0x000ea20000000800 */
[----:B-1----:R-:W-:Y:S01]  /*b540*/  FADD.FTZ R3, R65, R30 ;  /* 0x0000001e41037221 */ /* 0x002fe20000010000 */
[----:B------:R1:W-:Y:S06]  /*b550*/  STSM.16.M88.4 [R216+0x26800], R164 ;  /* 0x026800a4d8007844 */ /* 0x0003ec0000000200 */
[----:B------:R-:W3:Y:S01]  /*b560*/  MUFU.EX2 R39, R39 ;  /* 0x0000002700277308 */ /* 0x000ee20000000800 */
[C---:B0-----:R-:W-:Y:S01]  /*b570*/  FADD.FTZ R44, R36.reuse, R27 ;  /* 0x0000001b242c7221 */ /* 0x041fe20000010000 */
[----:B------:R-:W-:-:S06]  /*b580*/  F2FP.F16.F32.PACK_AB R163, R36, R43 ;  /* 0x0000002b24a3723e */ /* 0x000fcc00000000ff */
[----:B------:R-:W0:Y:S01]  /*b590*/  MUFU.EX2 R67, R67 ;  /* 0x0000004300437308 */ /* 0x000e220000000800 */
[C---:B--2---:R-:W-:Y:S01]  /*b5a0*/  FADD.FTZ R30, R162.reuse, R3 ;  /* 0x00000003a21e7221 */ /* 0x044fe20000010000 */
[----:B------:R-:W-:-:S05]  /*b5b0*/  F2FP.F16.F32.PACK_AB R162, R162, R65 ;  /* 0x00000041a2a2723e */ /* 0x000fca00000000ff */
[----:B------:R1:W-:Y:S01]  /*b5c0*/  STSM.16.M88.4 [R222], R160 ;  /* 0x000000a0de007844 */ /* 0x0003e20000000200 */
[----:B------:R-:W2:Y:S01]  /*b5d0*/  MUFU.EX2 R38, R24 ;  /* 0x0000001800267308 */ /* 0x000ea20000000800 */
[----:B---3--:R-:W-:-:S07]  /*b5e0*/  FADD.FTZ R27, R39, R44 ;  /* 0x0000002c271b7221 */ /* 0x008fce0000010000 */
[----:B------:R-:W3:Y:S01]  /*b5f0*/  MUFU.EX2 R156, R69 ;  /* 0x00000045009c7308 */ /* 0x000ee20000000800 */
[----:B0-----:R-:W-:-:S07]  /*b600*/  FADD.FTZ R3, R67, R30 ;  /* 0x0000001e43037221 */ /* 0x001fce0000010000 */
[----:B------:R-:W0:Y:S01]  /*b610*/  MUFU.EX2 R25, R25 ;  /* 0x0000001900197308 */ /* 0x000e220000000800 */
[C---:B--2---:R-:W-:Y:S01]  /*b620*/  FADD.FTZ R32, R38.reuse, R27 ;  /* 0x0000001b26207221 */ /* 0x044fe20000010000 */
[----:B------:R-:W-:-:S06]  /*b630*/  F2FP.F16.F32.PACK_AB R157, R38, R39 ;  /* 0x00000027269d723e */ /* 0x000fcc00000000ff */
[----:B------:R-:W2:Y:S01]  /*b640*/  MUFU.EX2 R71, R71 ;  /* 0x0000004700477308 */ /* 0x000ea20000000800 */
[C---:B---3--:R-:W-:Y:S01]  /*b650*/  FADD.FTZ R12, R156.reuse, R3 ;  /* 0x000000039c0c7221 */ /* 0x048fe20000010000 */
[----:B------:R-:W-:-:S06]  /*b660*/  F2FP.F16.F32.PACK_AB R156, R156, R67 ;  /* 0x000000439c9c723e */ /* 0x000fcc00000000ff */
[----:B------:R-:W3:Y:S01]  /*b670*/  MUFU.EX2 R24, R53 ;  /* 0x0000003500187308 */ /* 0x000ee20000000800 */
[----:B0-----:R-:W-:Y:S01]  /*b680*/  FADD.FTZ R27, R25, R32 ;  /* 0x00000020191b7221 */ /* 0x001fe20000010000 */
[----:B------:R-:W-:-:S03]  /*b690*/  F2FP.F16.F32.PACK_AB R159, R40, R25 ;  /* 0x00000019289f723e */ /* 0x000fc600000000ff */
[----:B------:R-:W-:-:S03]  /*b6a0*/  FADD.FTZ R40, R40, R27 ;  /* 0x0000001b28287221 */ /* 0x000fc60000010000 */
[----:B------:R-:W0:Y:S01]  /*b6b0*/  MUFU.EX2 R31, R31 ;  /* 0x0000001f001f7308 */ /* 0x000e220000000800 */
[----:B--2---:R-:W-:-:S07]  /*b6c0*/  FADD.FTZ R3, R71, R12 ;  /* 0x0000000c47037221 */ /* 0x004fce0000010000 */
[----:B------:R-:W-:Y:S01]  /*b6d0*/  MUFU.EX2 R73, R73 ;  /* 0x0000004900497308 */ /* 0x000fe20000000800 */
[C---:B---3--:R-:W-:Y:S01]  /*b6e0*/  F2FP.F16.F32.PACK_AB R158, R24.reuse, R71 ;  /* 0x00000047189e723e */ /* 0x048fe200000000ff */
[----:B------:R-:W-:-:S04]  /*b6f0*/  FADD.FTZ R24, R24, R3 ;  /* 0x0000000318187221 */ /* 0x000fc80000010000 */
[----:B------:R1:W-:Y:S02]  /*b700*/  STSM.16.M88.4 [R217], R156 ;  /* 0x0000009cd9007844 */ /* 0x0003e40000000200 */
        /* <DEDUP_REMOVED lines=19> */
.L_x_8011:
[----:B------:R0:W2:Y:S01]  /*b840*/  SYNCS.PHASECHK.TRANS64.TRYWAIT P1, [R21+URZ+0x28c50], R58 ;  /* 0x028c503a150075a7 */ /* 0x0000a2000802017f */
[----:B------:R-:W-:Y:S05]  /*b850*/  @!P0 BRA `(.L_x_8012) ;  /* 0x0000000000048947 */ /* 0x000fea0003800000 */
[----:B------:R-:W-:Y:S01]  /*b860*/  BPT.TRAP 0x1 ;  /* 0x000000040000795c */ /* 0x000fe20000300000 */
.L_x_8012:
[----:B------:R-:W-:Y:S01]  /*b870*/  LOP3.LUT R12, R56, 0x2000000, RZ, 0xfc, !PT ;  /* 0x02000000380c7812 */ /* 0x000fe200078efcff */
        /* <DEDUP_REMOVED lines=10> */
.L_x_8014:
[----:B------:R-:W-:Y:S05]  /*b920*/  BSYNC B0 ;  /* 0x0000000000007941 */ /* 0x000fea0003800000 */
.L_x_8013:
[C---:B------:R-:W-:Y:S01]  /*b930*/  R2UR UR6, R28.reuse ;  /* 0x000000001c0672ca */ /* 0x040fe200000e0000 */
[C---:B------:R-:W-:Y:S01]  /*b940*/  VIADD R26, R28.reuse, 0x80 ;  /* 0x000000801c1a7836 */ /* 0x040fe20000000000 */
[----:B------:R-:W-:Y:S01]  /*b950*/  R2UR UR7, R29 ;  /* 0x000000001d0772ca */ /* 0x000fe200000e0000 */
[----:B------:R-:W-:Y:S01]  /*b960*/  IMAD.MOV.U32 R27, RZ, RZ, 0x40000040 ;  /* 0x40000040ff1b7424 */ /* 0x000fe200078e00ff */
[C---:B------:R-:W-:Y:S01]  /*b970*/  IADD3 R24, R28.reuse, 0x100, RZ ;  /* 0x000001001c187810 */ /* 0x040fe20007ffe0ff */
        /* <DEDUP_REMOVED lines=9> */
[----:B0-2---:R-:W-:-:S06]  /*ba10*/  WARPGROUP.ARRIVE ;  /* 0x00000000000079c5 */ /* 0x005fcc0000000000 */
        /* <DEDUP_REMOVED lines=24> */
.L_x_8016:
[----:B-1----:R-:W0:Y:S01]  /*bba0*/  LDC R152, c[0x0][0x448] ;  /* 0x00011200ff987b82 */ /* 0x002e220000000800 */
[----:B------:R-:W-:Y:S01]  /*bbb0*/  VIADD R21, R21, 0x28c60 ;  /* 0x00028c6015157836 */ /* 0x000fe20000000000 */
[----:B------:R-:W-:Y:S01]  /*bbc0*/  IADD3 R208, R208, -0x2, RZ ;  /* 0xfffffffed0d07810 */ /* 0x000fe20007ffe0ff */
[----:B------:R-:W-:Y:S01]  /*bbd0*/  IMAD.MOV.U32 R153, RZ, RZ, R199 ;  /* 0x000000ffff997224 */ /* 0x000fe200078e00c7 */
[----:B------:R-:W-:Y:S02]  /*bbe0*/  BSSY B1, `(.L_x_8017) ;  /* 0x000024a000017945 */ /* 0x000fe40003800000 */
[----:B------:R-:W-:-:S04]  /*bbf0*/  PRMT R21, R188, 0x654, R21 ;  /* 0x00000654bc157816 */ /* 0x000fc80000000015 */
[----:B------:R1:W-:Y:S01]  /*bc00*/  SYNCS.ARRIVE.TRANS64.RED.A1T0 RZ, [R21+URZ], RZ ;  /* 0x000000ff15ff79a7 */ /* 0x0003e2000810043f */
[----:B0-----:R-:W-:-:S13]  /*bc10*/  ISETP.NE.AND P1, PT, R152, 0x1, PT ;  /* 0x000000019800780c */ /* 0x001fda0003f25270 */
[----:B------:R-:W0:Y:S08]  /*bc20*/  @P1 LDC R152, c[0x0][0x44c] ;  /* 0x00011300ff981b82 */ /* 0x000e300000000800 */
[----:B-1----:R-:W1:Y:S01]  /*bc30*/  @P1 LDC R21, c[0x0][0x450] ;  /* 0x00011400ff151b82 */ /* 0x002e620000000800 */
[----:B0-----:R-:W-:-:S05]  /*bc40*/  @P1 IMAD.HI.U32 R152, R199, R152, RZ ;  /* 0x00000098c7981227 */ /* 0x001fca00078e00ff */
[----:B-1----:R-:W-:-:S04]  /*bc50*/  @P1 SHF.R.U32.HI R153, RZ, R21, R152 ;  /* 0x00000015ff991219 */ /* 0x002fc80000011698 */
[----:B------:R-:W-:-:S04]  /*bc60*/  IADD3 R21, R153, R198, -R197 ;  /* 0x000000c699157210 */ /* 0x000fc80007ffe8c5 */
[----:B------:R-:W-:-:S04]  /*bc70*/  SHF.R.S32.HI R152, RZ, 0x1f, R21 ;  /* 0x0000001fff987819 */ /* 0x000fc80000011415 */
[----:B------:R-:W-:-:S04]  /*bc80*/  LEA.HI R21, R152, R21, RZ, 0x6 ;  /* 0x0000001598157211 */ /* 0x000fc800078f30ff */
[----:B------:R-:W-:-:S04]  /*bc90*/  SHF.R.S32.HI R21, RZ, 0x6, R21 ;  /* 0x00000006ff157819 */ /* 0x000fc80000011415 */
[----:B------:R-:W-:-:S04]  /*bca0*/  VIMNMX R21, RZ, R21, !PT ;  /* 0x00000015ff157248 */ /* 0x000fc80007fe0100 */
[----:B------:R-:W-:-:S13]  /*bcb0*/  ISETP.GE.AND P1, PT, R208, R21, PT ;  /* 0x00000015d000720c */ /* 0x000fda0003f26270 */
[----:B------:R-:W-:Y:S05]  /*bcc0*/  @!P1 BRA `(.L_x_8018) ;  /* 0x0000002000ec9947 */ /* 0x000fea0003800000 */
[----:B------:R-:W-:Y:S01]  /*bcd0*/  BSSY B0, `(.L_x_8018) ;  /* 0x000023a000007945 */ /* 0x000fe20003800000 */
[----:B------:R-:W-:Y:S02]  /*bce0*/  IMAD.MOV.U32 R220, RZ, RZ, R20 ;  /* 0x000000ffffdc7224 */ /* 0x000fe400078e0014 */
[----:B------:R-:W-:Y:S02]  /*bcf0*/  IMAD.MOV.U32 R218, RZ, RZ, R15 ;  /* 0x000000ffffda7224 */ /* 0x000fe400078e000f */
[----:B------:R-:W-:-:S07]  /*bd00*/  IMAD.MOV.U32 R219, RZ, RZ, R18 ;  /* 0x000000ffffdb7224 */ /* 0x000fce00078e0012 */
.L_x_8031:
[----:B------:R-:W-:-:S05]  /*bd10*/  VIADD R18, R219, 0x1 ;  /* 0x00000001db127836 */ /* 0x000fca0000000000 */
[----:B------:R-:W-:-:S04]  /*bd20*/  ISETP.NE.AND P1, PT, R18, 0x2, PT ;  /* 0x000000021200780c */ /* 0x000fc80003f25270 */
[----:B------:R-:W-:Y:S02]  /*bd30*/  SEL R14, RZ, 0x1, P1 ;  /* 0x00000001ff0e7807 */ /* 0x000fe40000800000 */
[----:B------:R-:W-:Y:S02]  /*bd40*/  SEL R18, R18, RZ, P1 ;  /* 0x000000ff12127207 */ /* 0x000fe40000800000 */
[----:B------:R-:W-:Y:S01]  /*bd50*/  LOP3.LUT R19, R19, R14, RZ, 0x3c, !PT ;  /* 0x0000000e13137212 */ /* 0x000fe200078e3cff */
[----:B0-----:R-:W-:Y:S06]  /*bd60*/  @!P0 BRA `(.L_x_8019) ;  /* 0x0000000000048947 */ /* 0x001fec0003800000 */
[----:B------:R-:W-:Y:S01]  /*bd70*/  BPT.TRAP 0x1 ;  /* 0x000000040000795c */ /* 0x000fe20000300000 */
.L_x_8019:
[----:B------:R-:W-:Y:S01]  /*bd80*/  IMAD R209, R18, 0x8, R2 ;  /* 0x0000000812d17824 */ /* 0x000fe200078e0202 */
[----:B------:R-:W-:-:S04]  /*bd90*/  SHF.L.U32 R213, R19, 0x1f, RZ ;  /* 0x0000001f13d57819 */ /* 0x000fc800000006ff */
[----:B------:R0:W1:Y:S01]  /*bda0*/  SYNCS.PHASECHK.TRANS64.TRYWAIT P1, [R209+URZ+0x28c30], R213 ;  /* 0x028c30d5d10075a7 */ /* 0x000062000802017f */
[----:B------:R-:W-:Y:S05]  /*bdb0*/  @!P0 BRA `(.L_x_8020) ;  /* 0x0000000000048947 */ /* 0x000fea0003800000 */
[----:B------:R-:W-:Y:S01]  /*bdc0*/  BPT.TRAP 0x1 ;  /* 0x000000040000795c */ /* 0x000fe20000300000 */
.L_x_8020:
[----:B------:R-:W-:Y:S01]  /*bdd0*/  BSSY B2, `(.L_x_8021) ;  /* 0x0000006000027945 */ /* 0x000fe20003800000 */
[----:B------:R-:W-:Y:S01]  /*bde0*/  IMAD R154, R18, 0x200, R13 ;  /* 0x00000200129a7824 */ /* 0x000fe200078e020d */
[----:B------:R-:W-:Y:S02]  /*bdf0*/  MOV R155, 0x40000040 ;  /* 0x40000040009b7802 */ /* 0x000fe40000000f00 */
[----:B-1----:R-:W-:Y:S05]  /*be00*/  @P1 BRA `(.L_x_8022) ;  /* 0x0000000000081947 */ /* 0x002fea0003800000 */
[----:B------:R-:W1:Y:S02]  /*be10*/  SYNCS.PHASECHK.TRANS64.TRYWAIT P1, [R209+URZ+0x28c30], R213 ;  /* 0x028c30d5d10075a7 */ /* 0x000e64000802017f */
[----:B-1----:R-:W-:Y:S05]  /*be20*/  @!P1 BRA `(.L_x_8023) ;  /* 0x0000010400049947 */ /* 0x002fea0003800000 */
.L_x_8022:
[----:B------:R-:W-:Y:S05]  /*be30*/  BSYNC B2 ;  /* 0x0000000000027941 */ /* 0x000fea0003800000 */
.L_x_8021:
        /* <DEDUP_REMOVED lines=14> */
[----:B------:R-:W-:Y:S01]  /*bf20*/  WARPGROUP.ARRIVE ;  /* 0x00000000000079c5 */ /* 0x000fe20000000000 */
[----:B------:R-:W-:Y:S02]  /*bf30*/  R2UR UR8, R10 ;  /* 0x000000000a0872ca */ /* 0x000fe400000e0000 */
[----:B------:R-:W-:Y:S02]  /*bf40*/  R2UR UR9, R11 ;  /* 0x000000000b0972ca */ /* 0x000fe400000e0000 */
[----:B------:R-:W-:Y:S01]  /*bf50*/  R2UR UR14, R14 ;  /* 0x000000000e0e72ca */ /* 0x000fe200000e0000 */
[----:B------:R-:W-:Y:S01]  /*bf60*/  HGMMA.64x64x16.F32 R152, gdesc[UR4], RZ, !UPT, gsb0 ;  /* 0x00e00000049879f0 */ /* 0x000fe2000c0008ff */
[----:B------:R-:W-:Y:S02]  /*bf70*/  R2UR UR15, R15 ;  /* 0x000000000f0f72ca */ /* 0x000fe400000e0000 */
[----:B------:R-:W-:-:S02]  /*bf80*/  R2UR UR12, R8 ;  /* 0x00000000080c72ca */ /* 0x000fc400000e0000 */
        /* <DEDUP_REMOVED lines=15> */
.L_x_8024:
[----:B------:R-:W2:Y:S01]  /*c080*/  LDC R14, c[0x0][0x448] ;  /* 0x00011200ff0e7b82 */ /* 0x000ea20000000800 */
        /* <DEDUP_REMOVED lines=21> */
[----:B--2---:R-:W-:-:S02]  /*c1e0*/  ISETP.NE.AND P1, PT, R14, 0x1, PT ;  /* 0x000000010e00780c */ /* 0x004fc40003f25270 */
[----:B------:R-:W-:Y:S02]  /*c1f0*/  IADD3 R14, R229, R199, RZ ;  /* 0x000000c7e50e7210 */ /* 0x000fe40007ffe0ff */
[----:B------:R-:W-:Y:S08]  /*c200*/  MUFU.TANH R169, R169 ;  /* 0x000000a900a97308 */ /* 0x000ff00000002400 */
[----:B------:R-:W-:Y:S01]  /*c210*/  MUFU.TANH R173, R173 ;  /* 0x000000ad00ad7308 */ /* 0x000fe20000002400 */
[----:B------:R-:W2:Y:S07]  /*c220*/  @P1 LDC R20, c[0x0][0x44c] ;  /* 0x00011300ff141b82 */ /* 0x000eae0000000800 */
[----:B------:R-:W-:Y:S01]  /*c230*/  MUFU.TANH R177, R177 ;  /* 0x000000b100b17308 */ /* 0x000fe20000002400 */
[----:B------:R-:W3:Y:S01]  /*c240*/  @P1 LDC R15, c[0x0][0x450] ;  /* 0x00011400ff0f1b82 */ /* 0x000ee20000000800 */
[----:B--2---:R-:W-:-:S05]  /*c250*/  @P1 IMAD.HI.U32 R20, R14, R20, RZ ;  /* 0x000000140e141227 */ /* 0x004fca00078e00ff */
[----:B---3--:R-:W-:Y:S01]  /*c260*/  @P1 SHF.R.U32.HI R14, RZ, R15, R20 ;  /* 0x0000000fff0e1219 */ /* 0x008fe20000011614 */
[----:B------:R-:W-:Y:S01]  /*c270*/  FMUL.FTZ R15, R152, UR39 ;  /* 0x00000027980f7c20 */ /* 0x000fe20008410000 */
[----:B------:R-:W-:Y:S01]  /*c280*/  FMUL.FTZ R152, R154, UR39 ;  /* 0x000000279a987c20 */ /* 0x000fe20008410000 */
[----:B------:R-:W-:Y:S01]  /*c290*/  FMUL.FTZ R154, R157, UR39 ;  /* 0x000000279d9a7c20 */ /* 0x000fe20008410000 */
[----:B------:R-:W-:Y:S01]  /*c2a0*/  FMUL.FTZ R157, R161, UR39 ;  /* 0x00000027a19d7c20 */ /* 0x000fe20008410000 */
[----:B------:R-:W-:Y:S01]  /*c2b0*/  FMUL.FTZ R20, R153, UR39 ;  /* 0x0000002799147c20 */ /* 0x000fe20008410000 */
[----:B------:R-:W2:Y:S01]  /*c2c0*/  SHFL.IDX PT, R161, R14, RZ, 0x1c1f ;  /* 0x001c1fff0ea17589 */ /* 0x000ea200000e0000 */
[----:B------:R-:W-:Y:S01]  /*c2d0*/  FMUL.FTZ R153, R156, UR39 ;  /* 0x000000279c997c20 */ /* 0x000fe20008410000 */
[----:B------:R-:W-:Y:S01]  /*c2e0*/  FMUL.FTZ R156, R160, UR39 ;  /* 0x00000027a09c7c20 */ /* 0x000fe20008410000 */
[----:B------:R-:W-:Y:S01]  /*c2f0*/  FMUL.FTZ R160, R164, UR39 ;  /* 0x00000027a4a07c20 */ /* 0x000fe20008410000 */
[----:B------:R-:W-:Y:S01]  /*c300*/  IMAD.MOV.U32 R164, RZ, RZ, -0x40 ;  /* 0xffffffc0ffa47424 */ /* 0x000fe200078e00ff */
[----:B------:R3:W4:Y:S01]  /*c310*/  SHFL.IDX PT, R225, R14, 0x1, 0x1c1f ;  /* 0x003c1f000ee17f89 */ /* 0x00072200000e0000 */
[----:B------:R-:W5:Y:S02]  /*c320*/  MUFU.TANH R15, R15 ;  /* 0x0000000f000f7308 */ /* 0x000f640000002400 */
[----:B------:R-:W-:-:S05]  /*c330*/  IMAD R164, R208, R164, 0x1 ;  /* 0x00000001d0a47424 */ /* 0x000fca00078e02a4 */
[----:B------:R-:W-:Y:S01]  /*c340*/  IADD3 R164, R198, R164, -R192 ;  /* 0x000000a4c6a47210 */ /* 0x000fe20007ffe8c0 */
[----:B------:R-:W0:Y:S01]  /*c350*/  MUFU.TANH R153, R153 ;  /* 0x0000009900997308 */ /* 0x000e220000002400 */
[----:B---3--:R-:W-:-:S03]  /*c360*/  FMUL.FTZ R14, R165, UR39 ;  /* 0x00000027a50e7c20 */ /* 0x008fc60008410000 */
[----:B------:R-:W-:-:S04]  /*c370*/  IMAD.IADD R164, R164, 0x1, -R197 ;  /* 0x00000001a4a47824 */ /* 0x000fc800078e0ac5 */
[----:B------:R-:W3:Y:S01]  /*c380*/  MUFU.TANH R152, R152 ;  /* 0x0000009800987308 */ /* 0x000ee20000002400 */
[----:B--2---:R-:W-:-:S05]  /*c390*/  IMAD.IADD R168, R164, 0x1, R161 ;  /* 0x00000001a4a87824 */ /* 0x004fca00078e02a1 */
[----:B------:R-:W-:Y:S01]  /*c3a0*/  ISETP.GT.AND P5, PT, R168, RZ, PT ;  /* 0x000000ffa800720c */ /* 0x000fe20003fa4270 */
[----:B----4-:R-:W-:Y:S01]  /*c3b0*/  IMAD.IADD R225, R164, 0x1, R225 ;  /* 0x00000001a4e17824 */ /* 0x010fe200078e02e1 */
[C---:B------:R-:W-:Y:S01]  /*c3c0*/  ISETP.GT.AND P3, PT, R168.reuse, 0x8, PT ;  /* 0x00000008a800780c */ /* 0x040fe20003f64270 */
[----:B------:R-:W2:Y:S01]  /*c3d0*/  MUFU.TANH R14, R14 ;  /* 0x0000000e000e7308 */ /* 0x000ea20000002400 */
[----:B-----5:R-:W-:Y:S02]  /*c3e0*/  FSEL R161, R15, -INF , P5 ;  /* 0xff8000000fa17808 */ /* 0x020fe40002800000 */
[----:B0-----:R-:W-:Y:S02]  /*c3f0*/  FSEL R165, R153, -INF , P3 ;  /* 0xff80000099a57808 */ /* 0x001fe40001800000 */
[----:B------:R-:W-:Y:S02]  /*c400*/  ISETP.GT.AND P6, PT, R225, RZ, PT ;  /* 0x000000ffe100720c */ /* 0x000fe40003fc4270 */
[----:B------:R-:W-:Y:S01]  /*c410*/  ISETP.GT.AND P3, PT, R168, 0x19, PT ;  /* 0x00000019a800780c */ /* 0x000fe20003f64270 */
[----:B------:R-:W0:Y:S01]  /*c420*/  MUFU.TANH R15, R155 ;  /* 0x0000009b000f7308 */ /* 0x000e220000002400 */
[----:B---3--:R-:W-:-:S02]  /*c430*/  FSEL R152, R152, -INF , P6 ;  /* 0xff80000098987808 */ /* 0x008fc40003000000 */
[----:B------:R-:W-:Y:S02]  /*c440*/  ISETP.GT.AND P6, PT, R225, 0x1, PT ;  /* 0x00000001e100780c */ /* 0x000fe40003fc4270 */
[C---:B------:R-:W-:Y:S02]  /*c450*/  ISETP.GT.AND P4, PT, R168.reuse, 0x1, PT ;  /* 0x00000001a800780c */ /* 0x040fe40003f84270 */
[----:B------:R-:W-:Y:S01]  /*c460*/  ISETP.GT.AND P2, PT, R168, 0x9, PT ;  /* 0x00000009a800780c */ /* 0x000fe20003f44270 */
[----:B------:R-:W3:Y:S01]  /*c470*/  MUFU.TANH R153, R158 ;  /* 0x0000009e00997308 */ /* 0x000ee20000002400 */
[----:B--2---:R-:W-:Y:S02]  /*c480*/  FSEL R226, R14, -INF , P3 ;  /* 0xff8000000ee27808 */ /* 0x004fe40001800000 */
[----:B------:R-:W-:Y:S02]  /*c490*/  FMNMX.FTZ R14, R152, R220, !PT ;  /* 0x000000dc980e7209 */ /* 0x000fe40007810000 */
[----:B------:R-:W-:-:S02]  /*c4a0*/  ISETP.GT.AND P1, PT, R168, 0x10, PT ;  /* 0x00000010a800780c */ /* 0x000fc40003f24270 */
[C---:B------:R-:W-:Y:S01]  /*c4b0*/  ISETP.GT.AND P5, PT, R168.reuse, 0x11, PT ;  /* 0x00000011a800780c */ /* 0x040fe20003fa4270 */
[----:B------:R-:W2:Y:S01]  /*c4c0*/  MUFU.TANH R155, R159 ;  /* 0x0000009f009b7308 */ /* 0x000ea20000002400 */
[----:B0-----:R-:W-:Y:S02]  /*c4d0*/  FSEL R15, R15, -INF , P6 ;  /* 0xff8000000f0f7808 */ /* 0x001fe40003000000 */
[----:B------:R-:W-:Y:S02]  /*c4e0*/  ISETP.GT.AND P6, PT, R225, 0x8, PT ;  /* 0x00000008e100780c */ /* 0x000fe40003fc4270 */
[----:B------:R-:W-:Y:S02]  /*c4f0*/  FMNMX.FTZ R14, R15, R14, !PT ;  /* 0x0000000e0f0e7209 */ /* 0x000fe40007810000 */
[----:B------:R-:W-:Y:S01]  /*c500*/  ISETP.GT.AND P3, PT, R168, 0x31, PT ;  /* 0x00000031a800780c */ /* 0x000fe20003f64270 */
[----:B------:R-:W0:Y:S01]  /*c510*/  MUFU.TANH R158, R162 ;  /* 0x000000a2009e7308 */ /* 0x000e220000002400 */
[----:B---3--:R-:W-:-:S02]  /*c520*/  FSEL R153, R153, -INF , P6 ;  /* 0xff80000099997808 */ /* 0x008fc40003000000 */
[----:B------:R-:W-:Y:S02]  /*c530*/  ISETP.GT.AND P6, PT, R225, 0x9, PT ;  /* 0x00000009e100780c */ /* 0x000fe40003fc4270 */
[----:B------:R-:W-:Y:S02]  /*c540*/  FMNMX.FTZ R14, R153, R14, !PT ;  /* 0x0000000e990e7209 */ /* 0x000fe40007810000 */
[----:B------:R-:W-:Y:S01]  /*c550*/  FSEL R177, R177, -INF , P3 ;  /* 0xff800000b1b17808 */ /* 0x000fe20001800000 */
[----:B------:R-:W3:Y:S01]  /*c560*/  MUFU.TANH R159, R163 ;  /* 0x000000a3009f7308 */ /* 0x000ee20000002400 */
        /* <DEDUP_REMOVED lines=8> */
[----:B---3--:R-:W-:Y:S02]  /*c5f0*/  FSEL R159, R159, -INF , P6 ;  /* 0xff8000009f9f7808 */ /* 0x008fe40003000000 */
[----:B------:R-:W-:Y:S02]  /*c600*/  ISETP.GT.AND P6, PT, R225, 0x18, PT ;  /* 0x00000018e100780c */ /* 0x000fe40003fc4270 */
[----:B------:R-:W-:-:S03]  /*c610*/  FMNMX.FTZ R14, R159, R14, !PT ;  /* 0x0000000e9f0e7209 */ /* 0x000fc60007810000 */
        /* <DEDUP_REMOVED lines=37> */
[----:B--2---:R-:W-:-:S04]  /*c870*/  FSEL R179, R179, -INF , P6 ;  /* 0xff800000b3b37808 */ /* 0x004fc80003000000 */
[----:B------:R-:W-:-:S03]  /*c880*/  FMNMX.FTZ R14, R179, R14, !PT ;  /* 0x0000000eb30e7209 */ /* 0x000fc60007810000 */
[----:B------:R-:W2:Y:S01]  /*c890*/  MUFU.TANH R156, R156 ;  /* 0x0000009c009c7308 */ /* 0x000ea20000002400 */
[----:B0-----:R-:W-:Y:S02]  /*c8a0*/  FSEL R164, R20, -INF , P4 ;  /* 0xff80000014a47808 */ /* 0x001fe40002000000 */
[----:B------:R-:W0:Y:S01]  /*c8b0*/  SHFL.BFLY PT, R20, R14, 0x2, 0x1f ;  /* 0x0c401f000e147f89 */ /* 0x000e2200000e0000 */
[----:B------:R-:W-:-:S04]  /*c8c0*/  ISETP.GT.AND P4, PT, R168, 0x18, PT ;  /* 0x00000018a800780c */ /* 0x000fc80003f84270 */
[----:B------:R-:W4:Y:S01]  /*c8d0*/  MUFU.TANH R157, R157 ;  /* 0x0000009d009d7308 */ /* 0x000f220000002400 */
[----:B---3--:R-:W-:Y:S02]  /*c8e0*/  FSEL R154, R154, -INF , P2 ;  /* 0xff8000009a9a7808 */ /* 0x008fe40001000000 */
[----:B------:R-:W-:-:S04]  /*c8f0*/  ISETP.GT.AND P2, PT, R168, 0x20, PT ;  /* 0x00000020a800780c */ /* 0x000fc80003f44270 */
[----:B------:R-:W-:Y:S01]  /*c900*/  FSEL R224, R224, -INF , P2 ;  /* 0xff800000e0e07808 */ /* 0x000fe20001000000 */
[----:B------:R-:W3:Y:S01]  /*c910*/  MUFU.TANH R160, R160 ;  /* 0x000000a000a07308 */ /* 0x000ee20000002400 */
[----:B--2---:R-:W-:Y:S02]  /*c920*/  FSEL R156, R156, -INF , P1 ;  /* 0xff8000009c9c7808 */ /* 0x004fe40000800000 */
[C---:B------:R-:W-:Y:S02]  /*c930*/  ISETP.GT.AND P1, PT, R168.reuse, 0x21, PT ;  /* 0x00000021a800780c */ /* 0x040fe40003f24270 */
[----:B------:R-:W-:Y:S02]  /*c940*/  ISETP.GT.AND P2, PT, R168, 0x38, PT ;  /* 0x00000038a800780c */ /* 0x000fe40003f44270 */
[----:B------:R-:W-:Y:S02]  /*c950*/  FSEL R169, R169, -INF , P1 ;  /* 0xff800000a9a97808 */ /* 0x000fe40000800000 */
[----:B----4-:R-:W-:-:S02]  /*c960*/  FSEL R157, R157, -INF , P5 ;  /* 0xff8000009d9d7808 */ /* 0x010fc40002800000 */
[----:B0-----:R-:W-:Y:S02]  /*c970*/  FMNMX.FTZ R20, R14, R20, !PT ;  /* 0x000000140e147209 */ /* 0x001fe40007810000 */
[C---:B------:R-:W-:Y:S02]  /*c980*/  ISETP.GT.AND P5, PT, R168.reuse, 0x29, PT ;  /* 0x00000029a800780c */ /* 0x040fe40003fa4270 */
[----:B------:R-:W-:Y:S01]  /*c990*/  ISETP.GT.AND P1, PT, R168, 0x39, PT ;  /* 0x00000039a800780c */ /* 0x000fe20003f24270 */
[----:B------:R-:W0:Y:S01]  /*c9a0*/  SHFL.BFLY PT, R14, R20, 0x1, 0x1f ;  /* 0x0c201f00140e7f89 */ /* 0x000e2200000e0000 */
[----:B---3--:R-:W-:Y:S02]  /*c9b0*/  FSEL R160, R160, -INF , P4 ;  /* 0xff800000a0a07808 */ /* 0x008fe40002000000 */
[----:B------:R-:W-:Y:S02]  /*c9c0*/  ISETP.GT.AND P4, PT, R168, 0x30, PT ;  /* 0x00000030a800780c */ /* 0x000fe40003f84270 */
[----:B------:R-:W-:-:S02]  /*c9d0*/  FSEL R173, R173, -INF , P5 ;  /* 0xff800000adad7808 */ /* 0x000fc40002800000 */
[----:B0-----:R-:W-:Y:S01]  /*c9e0*/  FMNMX.FTZ R20, R20, R14, !PT ;  /* 0x0000000e14147209 */ /* 0x001fe20007810000 */
[----:B------:R-:W-:-:S03]  /*c9f0*/  IMAD.U32 R14, RZ, RZ, UR37 ;  /* 0x00000025ff0e7e24 */ /* 0x000fc6000f8e00ff */
[C---:B------:R-:W-:Y:S01]  /*ca00*/  FSETP.NEU.FTZ.AND P6, PT, R20.reuse, -INF , PT ;  /* 0xff8000001400780b */ /* 0x040fe20003fdd000 */
[----:B------:R-:W-:-:S03]  /*ca10*/  FMUL.FTZ R182, R20, R14 ;  /* 0x0000000e14b67220 */ /* 0x000fc60000410000 */
[----:B------:R-:W-:Y:S02]  /*ca20*/  FSEL R183, R20, RZ, P6 ;  /* 0x000000ff14b77208 */ /* 0x000fe40003000000 */
[----:B------:R-:W-:Y:S02]  /*ca30*/  FSEL R182, R182, RZ, P6 ;  /* 0x000000ffb6b67208 */ /* 0x000fe40003000000 */
[----:B------:R-:W-:Y:S01]  /*ca40*/  ISETP.GT.AND P6, PT, R168, 0x28, PT ;  /* 0x00000028a800780c */ /* 0x000fe20003fc4270 */
[----:B------:R-:W-:Y:S01]  /*ca50*/  FADD.FTZ R183, -R183, R220 ;  /* 0x000000dcb7b77221 */ /* 0x000fe20000010100 */
[----:B------:R0:W2:Y:S01]  /*ca60*/  MUFU.TANH R168, R172 ;  /* 0x000000ac00a87308 */ /* 0x0000a20000002400 */
        /* <DEDUP_REMOVED lines=8> */
[-CC-:B0-----:R-:W-:Y:S01]  /*caf0*/  FFMA.FTZ R172, R153, R14.reuse, -R182.reuse ;  /* 0x0000000e99ac7223 */ /* 0x181fe200000108b6 */
[-CC-:B------:R-:W-:Y:S01]  /*cb00*/  FFMA.FTZ R159, R159, R14.reuse, -R182.reuse ;  /* 0x0000000e9f9f7223 */ /* 0x180fe200000108b6 */
[-CC-:B------:R-:W-:Y:S01]  /*cb10*/  FFMA.FTZ R162, R162, R14.reuse, -R182.reuse ;  /* 0x0000000ea2a27223 */ /* 0x180fe200000108b6 */
[-CC-:B------:R-:W-:Y:S01]  /*cb20*/  FFMA.FTZ R166, R166, R14.reuse, -R182.reuse ;  /* 0x0000000ea6a67223 */ /* 0x180fe200000108b6 */
[-CC-:B------:R-:W-:Y:S01]  /*cb30*/  FFMA.FTZ R167, R167, R14.reuse, -R182.reuse ;  /* 0x0000000ea7a77223 */ /* 0x180fe200000108b6 */
[-CC-:B------:R-:W-:Y:S01]  /*cb40*/  FFMA.FTZ R171, R171, R14.reuse, -R182.reuse ;  /* 0x0000000eabab7223 */ /* 0x180fe200000108b6 */
[-CC-:B------:R-:W-:Y:S01]  /*cb50*/  FFMA.FTZ R174, R174, R14.reuse, -R182.reuse ;  /* 0x0000000eaeae7223 */ /* 0x180fe200000108b6 */
[----:B------:R-:W0:Y:S01]  /*cb60*/  MUFU.EX2 R170, R170 ;  /* 0x000000aa00aa7308 */ /* 0x000e220000000800 */
[----:B--2---:R-:W-:Y:S01]  /*cb70*/  FSEL R168, R168, -INF , P6 ;  /* 0xff800000a8a87808 */ /* 0x004fe20003000000 */
[-CC-:B------:R-:W-:Y:S01]  /*cb80*/  FFMA.FTZ R175, R175, R14.reuse, -R182.reuse ;  /* 0x0000000eafaf7223 */ /* 0x180fe200000108b6 */
[-CC-:B------:R-:W-:Y:S01]  /*cb90*/  FFMA.FTZ R178, R178, R14.reuse, -R182.reuse ;  /* 0x0000000eb2b27223 */ /* 0x180fe200000108b6 */
[----:B------:R-:W-:-:S04]  /*cba0*/  FFMA.FTZ R179, R179, R14, -R182 ;  /* 0x0000000eb3b37223 */ /* 0x000fc800000108b6 */
[----:B------:R-:W2:Y:S08]  /*cbb0*/  MUFU.EX2 R15, R15 ;  /* 0x0000000f000f7308 */ /* 0x000eb00000000800 */
[----:B------:R-:W3:Y:S01]  /*cbc0*/  MUFU.EX2 R172, R172 ;  /* 0x000000ac00ac7308 */ /* 0x000ee20000000800 */
[----:B0-----:R-:W-:Y:S01]  /*cbd0*/  FFMA.FTZ R3, R170, R3, R152 ;  /* 0x00000003aa037223 */ /* 0x001fe20000010098 */
[-C--:B------:R-:W-:Y:S01]  /*cbe0*/  FMUL.FTZ R26, R26, R170.reuse ;  /* 0x000000aa1a1a7220 */ /* 0x080fe20000410000 */
        /* <DEDUP_REMOVED lines=8> */
[----:B------:R-:W-:-:S02]  /*cc70*/  VIADD R15, R209, 0x28c40 ;  /* 0x00028c40d10f7836 */ /* 0x000fc40000000000 */
[----:B------:R-:W-:Y:S01]  /*cc80*/  FMUL.FTZ R152, R176, UR39 ;  /* 0x00000027b0987c20 */ /* 0x000fe20008410000 */
[----:B------:R-:W-:Y:S01]  /*cc90*/  FMUL.FTZ R176, R180, UR39 ;  /* 0x00000027b4b07c20 */ /* 0x000fe20008410000 */
[----:B------:R-:W-:Y:S01]  /*cca0*/  FMUL.FTZ R180, R181, UR39 ;  /* 0x00000027b5b47c20 */ /* 0x000fe20008410000 */
[-C--:B------:R-:W-:Y:S01]  /*ccb0*/  FMUL.FTZ R38, R38, R170.reuse ;  /* 0x000000aa26267220 */ /* 0x080fe20000410000 */
[----:B------:R-:W-:Y:S01]  /*ccc0*/  PRMT R15, R188, 0x654, R15 ;  /* 0x00000654bc0f7816 */ /* 0x000fe2000000000f */
[----:B---3--:R-:W-:Y:S01]  /*ccd0*/  FADD.FTZ R3, R172, R3 ;  /* 0x00000003ac037221 */ /* 0x008fe20000010000 */
[----:B------:R-:W2:Y:S01]  /*cce0*/  MUFU.TANH R152, R152 ;  /* 0x0000009800987308 */ /* 0x000ea20000002400 */
[-C--:B------:R-:W-:Y:S01]  /*ccf0*/  FMUL.FTZ R39, R39, R170.reuse ;  /* 0x000000aa27277220 */ /* 0x080fe20000410000 */
[----:B------:R3:W-:Y:S01]  /*cd00*/  SYNCS.ARRIVE.TRANS64.RED.A1T0 RZ, [R15+URZ], RZ ;  /* 0x000000ff0fff79a7 */ /* 0x0007e2000810043f */
[-C--:B------:R-:W-:Y:S01]  /*cd10*/  FMUL.FTZ R42, R42, R170.reuse ;  /* 0x000000aa2a2a7220 */ /* 0x080fe20000410000 */
[-C--:B------:R-:W-:Y:S01]  /*cd20*/  FMUL.FTZ R43, R43, R170.reuse ;  /* 0x000000aa2b2b7220 */ /* 0x080fe20000410000 */
[-C--:B------:R-:W-:Y:S01]  /*cd30*/  FMUL.FTZ R46, R46, R170.reuse ;  /* 0x000000aa2e2e7220 */ /* 0x080fe20000410000 */
[----:B------:R-:W-:Y:S01]  /*cd40*/  FMUL.FTZ R47, R47, R170 ;  /* 0x000000aa2f2f7220 */ /* 0x000fe20000410000 */
[C---:B0-----:R-:W-:Y:S01]  /*cd50*/  FADD.FTZ R3, R155.reuse, R3 ;  /* 0x000000039b037221 */ /* 0x041fe20000010000 */
[----:B------:R-:W0:Y:S01]  /*cd60*/  MUFU.TANH R176, R176 ;  /* 0x000000b000b07308 */ /* 0x000e220000002400 */
[----:B------:R-:W-:Y:S01]  /*cd70*/  F2FP.F16.F32.PACK_AB R155, R155, R172 ;  /* 0x000000ac9b9b723e */ /* 0x000fe200000000ff */
[----:B------:R-:W-:Y:S01]  /*cd80*/  FMUL.FTZ R50, R50, R170 ;  /* 0x000000aa32327220 */ /* 0x000fe20000410000 */
[----:B---3--:R-:W-:Y:S01]  /*cd90*/  FMNMX.FTZ R15, R161, R218, !PT ;  /* 0x000000daa10f7209 */ /* 0x008fe20007810000 */
[-C--:B------:R-:W-:Y:S01]  /*cda0*/  FMUL.FTZ R51, R51, R170.reuse ;  /* 0x000000aa33337220 */ /* 0x080fe20000410000 */
[-C--:B------:R-:W-:Y:S01]  /*cdb0*/  FMUL.FTZ R54, R54, R170.reuse ;  /* 0x000000aa36367220 */ /* 0x080fe20000410000 */
[-C--:B------:R-:W-:Y:S01]  /*cdc0*/  FMUL.FTZ R55, R55, R170.reuse ;  /* 0x000000aa37377220 */ /* 0x080fe20000410000 */
[----:B------:R-:W-:Y:S01]  /*cdd0*/  FMNMX.FTZ R15, R164, R15, !PT ;  /* 0x0000000fa40f7209 */ /* 0x000fe20007810000 */
[----:B------:R-:W3:Y:S01]  /*cde0*/  MUFU.TANH R180, R180 ;  /* 0x000000b400b47308 */ /* 0x000ee20000002400 */
[----:B--2---:R-:W-:Y:S01]  /*cdf0*/  FSEL R152, R152, -INF , P4 ;  /* 0xff80000098987808 */ /* 0x004fe20002000000 */
[-C--:B------:R-:W-:Y:S01]  /*ce00*/  FMUL.FTZ R58, R58, R170.reuse ;  /* 0x000000aa3a3a7220 */ /* 0x080fe20000410000 */
[----:B------:R-:W-:Y:S01]  /*ce10*/  FMNMX.FTZ R15, R165, R15, !PT ;  /* 0x0000000fa50f7209 */ /* 0x000fe20007810000 */
[-C--:B------:R-:W-:Y:S01]  /*ce20*/  FMUL.FTZ R59, R59, R170.reuse ;  /* 0x000000aa3b3b7220 */ /* 0x080fe20000410000 */
[-C--:B------:R-:W-:Y:S01]  /*ce30*/  FMUL.FTZ R62, R62, R170.reuse ;  /* 0x000000aa3e3e7220 */ /* 0x080fe20000410000 */
[-C--:B------:R-:W-:Y:S01]  /*ce40*/  FMUL.FTZ R63, R63, R170.reuse ;  /* 0x000000aa3f3f7220 */ /* 0x080fe20000410000 */
[----:B------:R-:W-:Y:S01]  /*ce50*/  FMNMX.FTZ R15, R154, R15, !PT ;  /* 0x0000000f9a0f7209 */ /* 0x000fe20007810000 */
[----:B------:R-:W-:Y:S01]  /*ce60*/  MUFU.EX2 R181, R163 ;  /* 0x000000a300b57308 */ /* 0x000fe20000000800 */
[----:B0-----:R-:W-:Y:S01]  /*ce70*/  FSEL R176, R176, -INF , P2 ;  /* 0xff800000b0b07808 */ /* 0x001fe20001000000 */
[-C--:B------:R-:W-:Y:S01]  /*ce80*/  FMUL.FTZ R66, R66, R170.reuse ;  /* 0x000000aa42427220 */ /* 0x080fe20000410000 */
[----:B------:R-:W-:Y:S01]  /*ce90*/  FMNMX.FTZ R15, R156, R15, !PT ;  /* 0x0000000f9c0f7209 */ /* 0x000fe20007810000 */
[-C--:B------:R-:W-:Y:S01]  /*cea0*/  FMUL.FTZ R67, R67, R170.reuse ;  /* 0x000000aa43437220 */ /* 0x080fe20000410000 */
[-C--:B------:R-:W-:Y:S01]  /*ceb0*/  FMUL.FTZ R70, R70, R170.reuse ;  /* 0x000000aa46467220 */ /* 0x080fe20000410000 */
[-C--:B------:R-:W-:Y:S01]  /*cec0*/  FMUL.FTZ R71, R71, R170.reuse ;  /* 0x000000aa47477220 */ /* 0x080fe20000410000 */
[----:B------:R-:W-:Y:S01]  /*ced0*/  FMNMX.FTZ R15, R157, R15, !PT ;  /* 0x0000000f9d0f7209 */ /* 0x000fe20007810000 */
[----:B------:R-:W0:Y:S01]  /*cee0*/  MUFU.EX2 R158, R158 ;  /* 0x0000009e009e7308 */ /* 0x000e220000000800 */
[----:B---3--:R-:W-:Y:S01]  /*cef0*/  FSEL R180, R180, -INF , P1 ;  /* 0xff800000b4b47808 */ /* 0x008fe20000800000 */
[-C--:B------:R-:W-:Y:S01]  /*cf00*/  FMUL.FTZ R74, R74, R170.reuse ;  /* 0x000000aa4a4a7220 */ /* 0x080fe20000410000 */
[----:B------:R-:W-:Y:S01]  /*cf10*/  FMNMX.FTZ R15, R160, R15, !PT ;  /* 0x0000000fa00f7209 */ /* 0x000fe20007810000 */
[-C--:B------:R-:W-:Y:S01]  /*cf20*/  FMUL.FTZ R75, R75, R170.reuse ;  /* 0x000000aa4b4b7220 */ /* 0x080fe20000410000 */
[-C--:B------:R-:W-:Y:S01]  /*cf30*/  FMUL.FTZ R78, R78, R170.reuse ;  /* 0x000000aa4e4e7220 */ /* 0x080fe20000410000 */
[-C--:B------:R-:W-:Y:S01]  /*cf40*/  FMUL.FTZ R79, R79, R170.reuse ;  /* 0x000000aa4f4f7220 */ /* 0x080fe20000410000 */
[----:B------:R-:W-:Y:S01]  /*cf50*/  FMNMX.FTZ R15, R226, R15, !PT ;  /* 0x0000000fe20f7209 */ /* 0x000fe20007810000 */
[----:B------:R-:W2:Y:S01]  /*cf60*/  MUFU.EX2 R159, R159 ;  /* 0x0000009f009f7308 */ /* 0x000ea20000000800 */
[-C--:B------:R-:W-:Y:S01]  /*cf70*/  FMUL.FTZ R82, R82, R170.reuse ;  /* 0x000000aa52527220 */ /* 0x080fe20000410000 */
[-C--:B------:R-:W-:Y:S01]  /*cf80*/  FMUL.FTZ R83, R83, R170.reuse ;  /* 0x000000aa53537220 */ /* 0x080fe20000410000 */
[----:B------:R-:W-:Y:S01]  /*cf90*/  FMNMX.FTZ R15, R224, R15, !PT ;  /* 0x0000000fe00f7209 */ /* 0x000fe20007810000 */
[-C--:B------:R-:W-:Y:S01]  /*cfa0*/  FMUL.FTZ R86, R86, R170.reuse ;  /* 0x000000aa56567220 */ /* 0x080fe20000410000 */
[-C--:B------:R-:W-:Y:S01]  /*cfb0*/  FMUL.FTZ R87, R87, R170.reuse ;  /* 0x000000aa57577220 */ /* 0x080fe20000410000 */
[-C--:B------:R-:W-:Y:S01]  /*cfc0*/  FMUL.FTZ R90, R90, R170.reuse ;  /* 0x000000aa5a5a7220 */ /* 0x080fe20000410000 */
[----:B------:R-:W-:Y:S01]  /*cfd0*/  FMNMX.FTZ R15, R169, R15, !PT ;  /* 0x0000000fa90f7209 */ /* 0x000fe20007810000 */
[----:B------:R-:W3:Y:S01]  /*cfe0*/  MUFU.EX2 R162, R162 ;  /* 0x000000a200a27308 */ /* 0x000ee20000000800 */
[----:B0-----:R-:W-:Y:S01]  /*cff0*/  FADD.FTZ R3, R158, R3 ;  /* 0x000000039e037221 */ /* 0x001fe20000010000 */
[-C--:B------:R-:W-:Y:S01]  /*d000*/  FMUL.FTZ R91, R91, R170.reuse ;  /* 0x000000aa5b5b7220 */ /* 0x080fe20000410000 */
[----:B------:R-:W-:Y:S01]  /*d010*/  FMNMX.FTZ R15, R168, R15, !PT ;  /* 0x0000000fa80f7209 */ /* 0x000fe20007810000 */
[-C--:B------:R-:W-:Y:S01]  /*d020*/  FMUL.FTZ R94, R94, R170.reuse ;  /* 0x000000aa5e5e7220 */ /* 0x080fe20000410000 */
[-C--:B------:R-:W-:Y:S01]  /*d030*/  FMUL.FTZ R95, R95, R170.reuse ;  /* 0x000000aa5f5f7220 */ /* 0x080fe20000410000 */
[-C--:B------:R-:W-:Y:S01]  /*d040*/  FMUL.FTZ R98, R98, R170.reuse ;  /* 0x000000aa62627220 */ /* 0x080fe20000410000 */
[----:B------:R-:W-:Y:S01]  /*d050*/  FMNMX.FTZ R15, R173, R15, !PT ;  /* 0x0000000fad0f7209 */ /* 0x000fe20007810000 */
[----:B------:R-:W-:Y:S01]  /*d060*/  MUFU.EX2 R166, R166 ;  /* 0x000000a600a67308 */ /* 0x000fe20000000800 */
[----:B--2---:R-:W-:Y:S01]  /*d070*/  FADD.FTZ R3, R159, R3 ;  /* 0x000000039f037221 */ /* 0x004fe20000010000 */
[-C--:B------:R-:W-:Y:S01]  /*d080*/  FMUL.FTZ R99, R99, R170.reuse ;  /* 0x000000aa63637220 */ /* 0x080fe20000410000 */
[----:B------:R-:W-:Y:S01]  /*d090*/  FMNMX.FTZ R15, R152, R15, !PT ;  /* 0x0000000f980f7209 */ /* 0x000fe20007810000 */
[-C--:B------:R-:W-:Y:S01]  /*d0a0*/  FMUL.FTZ R102, R102, R170.reuse ;  /* 0x000000aa66667220 */ /* 0x080fe20000410000 */
[-C--:B------:R-:W-:Y:S01]  /*d0b0*/  FMUL.FTZ R103, R103, R170.reuse ;  /* 0x000000aa67677220 */ /* 0x080fe20000410000 */
[-C--:B------:R-:W-:Y:S01]  /*d0c0*/  FMUL.FTZ R106, R106, R170.reuse ;  /* 0x000000aa6a6a7220 */ /* 0x080fe20000410000 */
[----:B------:R-:W-:Y:S01]  /*d0d0*/  FMNMX.FTZ R15, R177, R15, !PT ;  /* 0x0000000fb10f7209 */ /* 0x000fe20007810000 */
[----:B------:R-:W-:Y:S01]  /*d0e0*/  MUFU.EX2 R167, R167 ;  /* 0x000000a700a77308 */ /* 0x000fe20000000800 */
[----:B---3--:R-:W-:Y:S01]  /*d0f0*/  FADD.FTZ R3, R162, R3 ;  /* 0x00000003a2037221 */ /* 0x008fe20000010000 */
[-C--:B------:R-:W-:Y:S01]  /*d100*/  FMUL.FTZ R107, R107, R170.reuse ;  /* 0x000000aa6b6b7220 */ /* 0x080fe20000410000 */
[----:B------:R-:W-:Y:S01]  /*d110*/  FMNMX.FTZ R15, R176, R15, !PT ;  /* 0x0000000fb00f7209 */ /* 0x000fe20007810000 */
[-C--:B------:R-:W-:Y:S01]  /*d120*/  FMUL.FTZ R110, R110, R170.reuse ;  /* 0x000000aa6e6e7220 */ /* 0x080fe20000410000 */
[-C--:B------:R-:W-:Y:S01]  /*d130*/  FMUL.FTZ R111, R111, R170.reuse ;  /* 0x000000aa6f6f7220 */ /* 0x080fe20000410000 */
[-C--:B------:R-:W-:Y:S01]  /*d140*/  FMUL.FTZ R114, R114, R170.reuse ;  /* 0x000000aa72727220 */ /* 0x080fe20000410000 */
[----:B------:R-:W-:Y:S01]  /*d150*/  FMNMX.FTZ R15, R180, R15, !PT ;  /* 0x0000000fb40f7209 */ /* 0x000fe20007810000 */
[----:B------:R-:W-:Y:S01]  /*d160*/  MUFU.EX2 R171, R171 ;  /* 0x000000ab00ab7308 */ /* 0x000fe20000000800 */
[-C--:B------:R-:W-:Y:S01]  /*d170*/  FMUL.FTZ R115, R115, R170.reuse ;  /* 0x000000aa73737220 */ /* 0x080fe20000410000 */
[-C--:B------:R-:W-:Y:S01]  /*d180*/  FMUL.FTZ R118, R118, R170.reuse ;  /* 0x000000aa76767220 */ /* 0x080fe20000410000 */
[-C--:B------:R-:W-:Y:S01]  /*d190*/  FMUL.FTZ R119, R119, R170.reuse ;  /* 0x000000aa77777220 */ /* 0x080fe20000410000 */
[----:B------:R-:W0:Y:S01]  /*d1a0*/  SHFL.BFLY PT, R172, R15, 0x2, 0x1f ;  /* 0x0c401f000fac7f89 */ /* 0x000e2200000e0000 */
        /* <DEDUP_REMOVED lines=17> */
[----:B------:R-:W-:-:S02]  /*d2c0*/  FMUL.FTZ R151, R151, R170 ;  /* 0x000000aa97977220 */ /* 0x000fc40000410000 */
[----:B------:R-:W-:Y:S01]  /*d2d0*/  MUFU.EX2 R178, R178 ;  /* 0x000000b200b27308 */ /* 0x000fe20000000800 */
[----:B0-----:R-:W-:-:S05]  /*d2e0*/  FMNMX.FTZ R15, R15, R172, !PT ;  /* 0x000000ac0f0f7209 */ /* 0x001fca0007810000 */
[----:B------:R-:W0:Y:S02]  /*d2f0*/  SHFL.BFLY PT, R172, R15, 0x1, 0x1f ;  /* 0x0c201f000fac7f89 */ /* 0x000e2400000e0000 */
[----:B0-----:R-:W-:Y:S02]  /*d300*/  FMNMX.FTZ R15, R15, R172, !PT ;  /* 0x000000ac0f0f7209 */ /* 0x001fe40007810000 */
[----:B------:R-:W-:Y:S02]  /*d310*/  IADD3 R172, -R215, RZ, RZ ;  /* 0x000000ffd7ac7210 */ /* 0x000fe40007ffe1ff */
[C---:B------:R-:W-:Y:S01]  /*d320*/  FSETP.NEU.FTZ.AND P2, PT, R15.reuse, -INF , PT ;  /* 0xff8000000f00780b */ /* 0x040fe20003f5d000 */
[C---:B------:R-:W-:Y:S01]  /*d330*/  FMUL.FTZ R183, R15.reuse, R14 ;  /* 0x0000000e0fb77220 */ /* 0x040fe20000410000 */
[----:B------:R-:W-:Y:S02]  /*d340*/  ISETP.NE.AND P1, PT, R192, R172, PT ;  /* 0x000000acc000720c */ /* 0x000fe40003f25270 */
[----:B------:R-:W-:-:S02]  /*d350*/  FSEL R163, R15, RZ, P2 ;  /* 0x000000ff0fa37208 */ /* 0x000fc40001000000 */
[----:B------:R-:W-:-:S03]  /*d360*/  FSEL R183, R183, RZ, P2 ;  /* 0x000000ffb7b77208 */ /* 0x000fc60001000000 */
[----:B------:R-:W-:Y:S02]  /*d370*/  FADD.FTZ R163, -R163, R218 ;  /* 0x000000daa3a37221 */ /* 0x000fe40000010100 */
[-CC-:B------:R-:W-:Y:S01]  /*d380*/  FFMA.FTZ R161, R161, R14.reuse, -R183.reuse ;  /* 0x0000000ea1a17223 */ /* 0x180fe200000108b7 */
[-CC-:B------:R-:W-:Y:S01]  /*d390*/  FFMA.FTZ R164, R164, R14.reuse, -R183.reuse ;  /* 0x0000000ea4a47223 */ /* 0x180fe200000108b7 */
[-C--:B------:R-:W-:Y:S01]  /*d3a0*/  FMUL.FTZ R163, R163, R14.reuse ;  /* 0x0000000ea3a37220 */ /* 0x080fe20000410000 */
[-C--:B------:R-:W-:Y:S01]  /*d3b0*/  FFMA.FTZ R165, R165, R14.reuse, -R183 ;  /* 0x0000000ea5a57223 */ /* 0x080fe200000108b7 */
[----:B------:R-:W-:Y:S02]  /*d3c0*/  @!P1 IMAD R182, R219, 0x40, R193 ;  /* 0x00000040dbb69824 */ /* 0x000fe400078e02c1 */
[-CC-:B------:R-:W-:Y:S01]  /*d3d0*/  FFMA.FTZ R154, R154, R14.reuse, -R183.reuse ;  /* 0x0000000e9a9a7223 */ /* 0x180fe200000108b7 */
[----:B------:R-:W0:Y:S01]  /*d3e0*/  MUFU.EX2 R172, R163 ;  /* 0x000000a300ac7308 */ /* 0x000e220000000800 */
[----:B------:R-:W-:Y:S01]  /*d3f0*/  FFMA.FTZ R156, R156, R14, -R183 ;  /* 0x0000000e9c9c7223 */ /* 0x000fe200000108b7 */
[----:B------:R-:W-:-:S02]  /*d400*/  @!P1 IMAD R182, R182, 0x4, R2 ;  /* 0x00000004b6b69824 */ /* 0x000fc400078e0202 */
[-CC-:B------:R-:W-:Y:S01]  /*d410*/  FFMA.FTZ R157, R157, R14.reuse, -R183.reuse ;  /* 0x0000000e9d9d7223 */ /* 0x180fe200000108b7 */
[-CC-:B------:R-:W-:Y:S01]  /*d420*/  FFMA.FTZ R160, R160, R14.reuse, -R183.reuse ;  /* 0x0000000ea0a07223 */ /* 0x180fe200000108b7 */
[-CC-:B------:R-:W-:Y:S01]  /*d430*/  FFMA.FTZ R226, R226, R14.reuse, -R183.reuse ;  /* 0x0000000ee2e27223 */ /* 0x180fe200000108b7 */
[-CC-:B------:R-:W-:Y:S01]  /*d440*/  FFMA.FTZ R224, R224, R14.reuse, -R183.reuse ;  /* 0x0000000ee0e07223 */ /* 0x180fe200000108b7 */
[----:B------:R-:W-:Y:S01]  /*d450*/  @!P1 STS [R182+0x28820], R170 ;  /* 0x028820aab6009388 */ /* 0x000fe20000000800 */
[----:B------:R-:W-:Y:S01]  /*d460*/  MUFU.EX2 R164, R164 ;  /* 0x000000a400a47308 */ /* 0x000fe20000000800 */
[-CC-:B------:R-:W-:Y:S01]  /*d470*/  FFMA.FTZ R169, R169, R14.reuse, -R183.reuse ;  /* 0x0000000ea9a97223 */ /* 0x180fe200000108b7 */
[-CC-:B------:R-:W-:Y:S01]  /*d480*/  FFMA.FTZ R168, R168, R14.reuse, -R183.reuse ;  /* 0x0000000ea8a87223 */ /* 0x180fe200000108b7 */
[-CC-:B------:R-:W-:Y:S01]  /*d490*/  FFMA.FTZ R173, R173, R14.reuse, -R183.reuse ;  /* 0x0000000eadad7223 */ /* 0x180fe200000108b7 */
[-CC-:B------:R-:W-:Y:S01]  /*d4a0*/  FFMA.FTZ R177, R177, R14.reuse, -R183.reuse ;  /* 0x0000000eb1b17223 */ /* 0x180fe200000108b7 */
[-CC-:B------:R-:W-:Y:S01]  /*d4b0*/  FFMA.FTZ R176, R176, R14.reuse, -R183.reuse ;  /* 0x0000000eb0b07223 */ /* 0x180fe200000108b7 */
[----:B------:R-:W-:-:S02]  /*d4c0*/  FFMA.FTZ R180, R180, R14, -R183 ;  /* 0x0000000eb4b47223 */ /* 0x000fc400000108b7 */
[----:B------:R-:W-:Y:S01]  /*d4d0*/  MUFU.EX2 R165, R165 ;  /* 0x000000a500a57308 */ /* 0x000fe20000000800 */
[----:B0-----:R0:W-:Y:S01]  /*d4e0*/  @!P1 STS [R182+0x28800], R172 ;  /* 0x028800acb6009388 */ /* 0x0011e20000000800 */
        /* <DEDUP_REMOVED lines=8> */
[----:B------:R-:W-:Y:S01]  /*d570*/  FMUL.FTZ R37, R37, R172 ;  /* 0x000000ac25257220 */ /* 0x000fe20000410000 */
[----:B0-----:R-:W-:Y:S01]  /*d580*/  FFMA.FTZ R182, R152, R14, -R183 ;  /* 0x0000000e98b67223 */ /* 0x001fe200000108b7 */
        /* <DEDUP_REMOVED lines=22> */
[----:B0-----:R-:W-:Y:S01]  /*d6f0*/  FFMA.FTZ R158, R172, R0, R152 ;  /* 0x00000000ac9e7223 */ /* 0x001fe20000010098 */
[C---:B------:R-:W-:Y:S01]  /*d700*/  FADD.FTZ R0, R181.reuse, R3 ;  /* 0x00000003b5007221 */ /* 0x040fe20000010000 */
[----:B------:R-:W-:Y:S01]  /*d710*/  F2FP.F16.F32.PACK_AB R159, R181, R162 ;  /* 0x000000a2b59f723e */ /* 0x000fe200000000ff */
[----:B------:R-:W-:Y:S01]  /*d720*/  FMUL.FTZ R76, R76, R172 ;  /* 0x000000ac4c4c7220 */ /* 0x000fe20000410000 */
[C---:B------:R-:W-:Y:S01]  /*d730*/  FADD.FTZ R158, R164.reuse, R158 ;  /* 0x0000009ea49e7221 */ /* 0x040fe20000010000 */
[----:B------:R-:W-:Y:S01]  /*d740*/  F2FP.F16.F32.PACK_AB R152, R164, R152 ;  /* 0x00000098a498723e */ /* 0x000fe200000000ff */
[----:B------:R-:W0:Y:S01]  /*d750*/  MUFU.EX2 R160, R160 ;  /* 0x000000a000a07308 */ /* 0x000e220000000800 */
[-C--:B------:R-:W-:Y:S01]  /*d760*/  FMUL.FTZ R77, R77, R172.reuse ;  /* 0x000000ac4d4d7220 */ /* 0x080fe20000410000 */
[----:B------:R-:W-:Y:S01]  /*d770*/  FADD.FTZ R158, R165, R158 ;  /* 0x0000009ea59e7221 */ /* 0x000fe20000010000 */
[-C--:B------:R-:W-:Y:S01]  /*d780*/  FMUL.FTZ R80, R80, R172.reuse ;  /* 0x000000ac50507220 */ /* 0x080fe20000410000 */
[-C--:B------:R-:W-:Y:S01]  /*d790*/  FMUL.FTZ R81, R81, R172.reuse ;  /* 0x000000ac51517220 */ /* 0x080fe20000410000 */
[----:B------:R-:W-:Y:S01]  /*d7a0*/  FMUL.FTZ R84, R84, R172 ;  /* 0x000000ac54547220 */ /* 0x000fe20000410000 */
[C---:B------:R-:W-:Y:S01]  /*d7b0*/  FADD.FTZ R158, R154.reuse, R158 ;  /* 0x0000009e9a9e7221 */ /* 0x040fe20000010000 */
[----:B------:R-:W-:Y:S01]  /*d7c0*/  F2FP.F16.F32.PACK_AB R154, R154, R165 ;  /* 0x000000a59a9a723e */ /* 0x000fe200000000ff */
[----:B------:R-:W2:Y:S01]  /*d7d0*/  MUFU.EX2 R226, R226 ;  /* 0x000000e200e27308 */ /* 0x000ea20000000800 */
[----:B------:R-:W-:Y:S01]  /*d7e0*/  BAR.SYNC.DEFER_BLOCKING 0xf, 0x100 ;  /* 0x03c4000000007b1d */ /* 0x000fe20000010000 */
[----:B---3--:R-:W-:Y:S01]  /*d7f0*/  FADD.FTZ R158, R156, R158 ;  /* 0x0000009e9c9e7221 */ /* 0x008fe20000010000 */
[----:B------:R-:W-:Y:S01]  /*d800*/  F2FP.F16.F32.PACK_AB R156, R161, R156 ;  /* 0x0000009ca19c723e */ /* 0x000fe200000000ff */
[----:B------:R-:W-:Y:S01]  /*d810*/  FMUL.FTZ R85, R85, R172 ;  /* 0x000000ac55557220 */ /* 0x000fe20000410000 */
[----:B------:R-:W-:Y:S01]  /*d820*/  F2FP.F16.F32.PACK_AB R165, R175, R174 ;  /* 0x000000aeafa5723e */ /* 0x000fe200000000ff */
[----:B------:R-:W-:Y:S01]  /*d830*/  FADD.FTZ R158, R161, R158 ;  /* 0x0000009ea19e7221 */ /* 0x000fe20000010000 */
[----:B------:R-:W-:Y:S01]  /*d840*/  F2FP.F16.F32.PACK_AB R161, R167, R166 ;  /* 0x000000a6a7a1723e */ /* 0x000fe200000000ff */
[----:B------:R-:W3:Y:S01]  /*d850*/  MUFU.EX2 R224, R224 ;  /* 0x000000e000e07308 */ /* 0x000ee20000000800 */
[-C--:B------:R-:W-:Y:S01]  /*d860*/  FMUL.FTZ R88, R88, R172.reuse ;  /* 0x000000ac58587220 */ /* 0x080fe20000410000 */
[----:B0-----:R-:W-:Y:S01]  /*d870*/  FADD.FTZ R158, R160, R158 ;  /* 0x0000009ea09e7221 */ /* 0x001fe20000010000 */
        /* <DEDUP_REMOVED lines=18> */
[----:B------:R-:W-:Y:S01]  /*d9a0*/  FMUL.FTZ R112, R112, R172 ;  /* 0x000000ac70707220 */ /* 0x000fe20000410000 */
[----:B------:R-:W-:Y:S01]  /*d9b0*/  FADD.FTZ R3, R167, R3 ;  /* 0x00000003a7037221 */ /* 0x000fe20000010000 */
[----:B------:R3:W-:Y:S01]  /*d9c0*/  STSM.16.M88.4 [R222], R156 ;  /* 0x0000009cde007844 */ /* 0x0007e20000000200 */
[----:B------:R-:W4:Y:S01]  /*d9d0*/  MUFU.EX2 R168, R168 ;  /* 0x000000a800a87308 */ /* 0x000f220000000800 */
        /* <DEDUP_REMOVED lines=10> */
[-C--:B------:R-:W-:Y:S01]  /*da80*/  FMUL.FTZ R124, R124, R172.reuse ;  /* 0x000000ac7c7c7220 */ /* 0x080fe20000410000 */
[-C--:B------:R-:W-:Y:S01]  /*da90*/  FMUL.FTZ R125, R125, R172.reuse ;  /* 0x000000ac7d7d7220 */ /* 0x080fe20000410000 */
[----:B------:R-:W-:Y:S01]  /*daa0*/  FADD.FTZ R3, R171, R3 ;  /* 0x00000003ab037221 */ /* 0x000fe20000010000 */
[-C--:B------:R-:W-:Y:S01]  /*dab0*/  FMUL.FTZ R128, R128, R172.reuse ;  /* 0x000000ac80807220 */ /* 0x080fe20000410000 */
[-C--:B------:R-:W-:Y:S01]  /*dac0*/  FMUL.FTZ R129, R129, R172.reuse ;  /* 0x000000ac81817220 */ /* 0x080fe20000410000 */
[----:B------:R-:W2:Y:S01]  /*dad0*/  MUFU.EX2 R164, R182 ;  /* 0x000000b600a47308 */ /* 0x000ea20000000800 */
[----:B----4-:R-:W-:Y:S01]  /*dae0*/  FADD.FTZ R0, R168, R0 ;  /* 0x00000000a8007221 */ /* 0x010fe20000010000 */
[----:B------:R-:W-:Y:S01]  /*daf0*/  FADD.FTZ R3, R174, R3 ;  /* 0x00000003ae037221 */ /* 0x000fe20000010000 */
[-C--:B------:R-:W-:Y:S01]  /*db00*/  FMUL.FTZ R132, R132, R172.reuse ;  /* 0x000000ac84847220 */ /* 0x080fe20000410000 */
[-C--:B------:R-:W-:Y:S01]  /*db10*/  FMUL.FTZ R133, R133, R172.reuse ;  /* 0x000000ac85857220 */ /* 0x080fe20000410000 */
[-C--:B------:R-:W-:Y:S01]  /*db20*/  FMUL.FTZ R136, R136, R172.reuse ;  /* 0x000000ac88887220 */ /* 0x080fe20000410000 */
[----:B------:R-:W-:Y:S01]  /*db30*/  FADD.FTZ R3, R175, R3 ;  /* 0x00000003af037221 */ /* 0x000fe20000010000 */
[----:B------:R-:W-:Y:S01]  /*db40*/  FMUL.FTZ R137, R137, R172 ;  /* 0x000000ac89897220 */ /* 0x000fe20000410000 */
[----:B------:R-:W4:Y:S01]  /*db50*/  MUFU.EX2 R177, R177 ;  /* 0x000000b100b17308 */ /* 0x000f220000000800 */
[----:B0-----:R-:W-:Y:S01]  /*db60*/  FADD.FTZ R0, R162, R0 ;  /* 0x00000000a2007221 */ /* 0x001fe20000010000 */
[----:B------:R-:W-:Y:S01]  /*db70*/  FADD.FTZ R3, R178, R3 ;  /* 0x00000003b2037221 */ /* 0x000fe20000010000 */
[----:B------:R-:W-:Y:S01]  /*db80*/  F2FP.F16.F32.PACK_AB R162, R162, R168 ;  /* 0x000000a8a2a2723e */ /* 0x000fe200000000ff */
[-C--:B------:R-:W-:Y:S01]  /*db90*/  FMUL.FTZ R140, R140, R172.reuse ;  /* 0x000000ac8c8c7220 */ /* 0x080fe20000410000 */
[-C--:B------:R-:W-:Y:S01]  /*dba0*/  FMUL.FTZ R141, R141, R172.reuse ;  /* 0x000000ac8d8d7220 */ /* 0x080fe20000410000 */
[-C--:B------:R-:W-:Y:S01]  /*dbb0*/  FMUL.FTZ R144, R144, R172.reuse ;  /* 0x000000ac90907220 */ /* 0x080fe20000410000 */
[-C--:B------:R-:W-:Y:S01]  /*dbc0*/  FMUL.FTZ R145, R145, R172.reuse ;  /* 0x000000ac91917220 */ /* 0x080fe20000410000 */
[----:B------:R-:W0:Y:S01]  /*dbd0*/  MUFU.EX2 R176, R176 ;  /* 0x000000b000b07308 */ /* 0x000e220000000800 */
[----:B--2---:R-:W-:Y:S01]  /*dbe0*/  FADD.FTZ R0, R164, R0 ;  /* 0x00000000a4007221 */ /* 0x004fe20000010000 */
[----:B------:R3:W-:Y:S01]  /*dbf0*/  STSM.16.M88.4 [R217], R160 ;  /* 0x000000a0d9007844 */ /* 0x0007e20000000200 */
[-C--:B------:R-:W-:Y:S01]  /*dc00*/  FMUL.FTZ R148, R148, R172.reuse ;  /* 0x000000ac94947220 */ /* 0x080fe20000410000 */
[----:B------:R-:W-:-:S04]  /*dc10*/  FMUL.FTZ R149, R149, R172 ;  /* 0x000000ac95957220 */ /* 0x000fc80000410000 */
[----:B------:R-:W2:Y:S01]  /*dc20*/  MUFU.EX2 R166, R180 ;  /* 0x000000b400a67308 */ /* 0x000ea20000000800 */
[C---:B----4-:R-:W-:Y:S01]  /*dc30*/  FADD.FTZ R0, R177.reuse, R0 ;  /* 0x00000000b1007221 */ /* 0x050fe20000010000 */
[----:B------:R-:W-:-:S06]  /*dc40*/  F2FP.F16.F32.PACK_AB R164, R177, R164 ;  /* 0x000000a4b1a4723e */ /* 0x000fcc00000000ff */
[----:B------:R-:W4:Y:S01]  /*dc50*/  MUFU.EX2 R167, R179 ;  /* 0x000000b300a77308 */ /* 0x000f220000000800 */
[----:B0-----:R-:W-:-:S04]  /*dc60*/  FADD.FTZ R0, R176, R0 ;  /* 0x00000000b0007221 */ /* 0x001fc80000010000 */
[C---:B--2---:R-:W-:Y:S01]  /*dc70*/  FADD.FTZ R0, R166.reuse, R0 ;  /* 0x00000000a6007221 */ /* 0x044fe20000010000 */
[----:B------:R-:W-:Y:S01]  /*dc80*/  F2FP.F16.F32.PACK_AB R166, R166, R176 ;  /* 0x000000b0a6a6723e */ /* 0x000fe200000000ff */
[C---:B----4-:R-:W-:Y:S01]  /*dc90*/  FADD.FTZ R3, R167.reuse, R3 ;  /* 0x00000003a7037221 */ /* 0x050fe20000010000 */
[----:B------:R-:W-:-:S05]  /*dca0*/  F2FP.F16.F32.PACK_AB R167, R167, R178 ;  /* 0x000000b2a7a7723e */ /* 0x000fca00000000ff */
[----:B------:R3:W-:Y:S01]  /*dcb0*/  STSM.16.M88.4 [R221], R164 ;  /* 0x000000a4dd007844 */ /* 0x0007e20000000200 */
[----:B------:R-:W-:Y:S05]  /*dcc0*/  @!P0 BRA `(.L_x_8025) ;  /* 0x0000000000048947 */ /* 0x000fea0003800000 */
[----:B------:R-:W-:Y:S01]  /*dcd0*/  BPT.TRAP 0x1 ;  /* 0x000000040000795c */ /* 0x000fe20000300000 */
.L_x_8025:
[----:B------:R0:W2:Y:S01]  /*dce0*/  SYNCS.PHASECHK.TRANS64.TRYWAIT P1, [R209+URZ+0x28c50], R213 ;  /* 0x028c50d5d10075a7 */ /* 0x0000a2000802017f */
[----:B------:R-:W-:Y:S05]  /*dcf0*/  @!P0 BRA `(.L_x_8026) ;  /* 0x0000000000048947 */ /* 0x000fea0003800000 */
[----:B------:R-:W-:Y:S01]  /*dd00*/  BPT.TRAP 0x1 ;  /* 0x000000040000795c */ /* 0x000fe20000300000 */
.L_x_8026:
[----:B------:R-:W-:Y:S04]  /*dd10*/  BSSY B2, `(.L_x_8027) ;  /* 0x0000004000027945 */ /* 0x000fe80003800000 */
[----:B--2---:R-:W-:Y:S05]  /*dd20*/  @P1 BRA `(.L_x_8028) ;  /* 0x0000000000081947 */ /* 0x004fea0003800000 */
[----:B------:R-:W2:Y:S02]  /*dd30*/  SYNCS.PHASECHK.TRANS64.TRYWAIT P1, [R209+URZ+0x28c50], R213 ;  /* 0x028c50d5d10075a7 */ /* 0x000ea4000802017f */
[----:B--2---:R-:W-:Y:S05]  /*dd40*/  @!P1 BRA `(.L_x_8029) ;  /* 0x000000e400509947 */ /* 0x004fea0003800000 */
.L_x_8028:
[----:B------:R-:W-:Y:S05]  /*dd50*/  BSYNC B2 ;  /* 0x0000000000027941 */ /* 0x000fea0003800000 */
.L_x_8027:
        /* <DEDUP_REMOVED lines=8> */
[----:B---3--:R-:W-:Y:S01]  /*dde0*/  VIADD R152, R168, 0x80 ;  /* 0x00000080a8987836 */ /* 0x008fe20000000000 */
[----:B------:R-:W-:Y:S01]  /*ddf0*/  WARPGROUP.ARRIVE ;  /* 0x00000000000079c5 */ /* 0x000fe20000000000 */
[----:B------:R-:W-:-:S03]  /*de00*/  IMAD.MOV.U32 R153, RZ, RZ, 0x40000040 ;  /* 0x40000040ff997424 */ /* 0x000fc600078e00ff */
[----:B------:R-:W-:Y:S02]  /*de10*/  R2UR UR6, R152 ;  /* 0x00000000980672ca */ /* 0x000fe400000e0000 */
[----:B------:R-:W-:Y:S01]  /*de20*/  R2UR UR7, R153 ;  /* 0x00000000990772ca */ /* 0x000fe200000e0000 */
[----:B------:R-:W-:Y:S01]  /*de30*/  IMAD.MOV.U32 R153, RZ, RZ, 0x40000040 ;  /* 0x40000040ff997424 */ /* 0x000fe200078e00ff */
[C---:B------:R-:W-:Y:S01]  /*de40*/  IADD3 R152, R168.reuse, 0x100, RZ ;  /* 0x00000100a8987810 */ /* 0x040fe20007ffe0ff */
        /* <DEDUP_REMOVED lines=25> */
.L_x_8030:
[C---:B------:R-:W-:Y:S01]  /*dfe0*/  ISETP.GT.AND P1, PT, R208.reuse, R21, PT ;  /* 0x00000015d000720c */ /* 0x040fe20003f24270 */
[----:B012---:R-:W-:Y:S01]  /*dff0*/  VIADD R209, R209, 0x28c60 ;  /* 0x00028c60d1d17836 */ /* 0x007fe20000000000 */
[----:B------:R-:W-:Y:S01]  /*e000*/  MOV R218, R15 ;  /* 0x0000000f00da7202 */ /* 0x000fe20000000f00 */
[----:B------:R-:W-:Y:S02]  /*e010*/  VIADD R208, R208, 0xffffffff ;  /* 0xffffffffd0d07836 */ /* 0x000fe40000000000 */
[----:B------:R-:W-:Y:S01]  /*e020*/  IMAD.MOV.U32 R220, RZ, RZ, R20 ;  /* 0x000000ffffdc7224 */ /* 0x000fe200078e0014 */
[----:B------:R-:W-:Y:S01]  /*e030*/  PRMT R209, R188, 0x654, R209 ;  /* 0x00000654bcd17816 */ /* 0x000fe200000000d1 */
[----:B------:R-:W-:-:S03]  /*e040*/  IMAD.MOV.U32 R219, RZ, RZ, R18 ;  /* 0x000000ffffdb7224 */ /* 0x000fc600078e0012 */
[----:B------:R0:W-:Y:S03]  /*e050*/  SYNCS.ARRIVE.TRANS64.RED.A1T0 RZ, [R209+URZ], RZ ;  /* 0x000000ffd1ff79a7 */ /* 0x0001e6000810043f */
[----:B------:R-:W-:Y:S05]  /*e060*/  @P1 BRA `(.L_x_8031) ;  /* 0xffffffdc00281947 */ /* 0x000fea000383ffff */
[----:B------:R-:W-:Y:S05]  /*e070*/  BSYNC B0 ;  /* 0x0000000000007941 */ /* 0x000fea0003800000 */
.L_x_8018:
[----:B------:R-:W-:Y:S05]  /*e080*/  BSYNC B1 ;  /* 0x0000000000017941 */ /* 0x000fea0003800000 */
.L_x_8017:
[----:B------:R-:W-:Y:S01]  /*e090*/  ISETP.GE.AND P1, PT, R208, RZ, PT ;  /* 0x000000ffd000720c */ /* 0x000fe20003f26270 */
[----:B------:R-:W-:-:S12]  /*e0a0*/  BSSY B0, `(.L_x_8032) ;  /* 0x00001e6000007945 */ /* 0x000fd80003800000 */
[----:B------:R-:W-:Y:S05]  /*e0b0*/  @!P1 BRA `(.L_x_8033) ;  /* 0x0000001c00909947 */ /* 0x000fea0003800000 */
[----:B------:R-:W-:Y:S02]  /*e0c0*/  IMAD.MOV.U32 R198, RZ, RZ, R20 ;  /* 0x000000ffffc67224 */ /* 0x000fe400078e0014 */
[----:B------:R-:W-:Y:S02]  /*e0d0*/  IMAD.MOV.U32 R213, RZ, RZ, R15 ;  /* 0x000000ffffd57224 */ /* 0x000fe400078e000f */
[----:B0-----:R-:W-:-:S07]  /*e0e0*/  IMAD.MOV.U32 R209, RZ, RZ, R18 ;  /* 0x000000ffffd17224 */ /* 0x001fce00078e0012 */
.L_x_8046:
[----:B------:R-:W-:-:S05]  /*e0f0*/  VIADD R18, R209, 0x1 ;  /* 0x00000001d1127836 */ /* 0x000fca0000000000 */
[----:B------:R-:W-:-:S04]  /*e100*/  ISETP.NE.AND P1, PT, R18, 0x2, PT ;  /* 0x000000021200780c */ /* 0x000fc80003f25270 */
[----:B------:R-:W-:Y:S02]  /*e110*/  SEL R14, RZ, 0x1, P1 ;  /* 0x00000001ff0e7807 */ /* 0x000fe40000800000 */
[----:B------:R-:W-:Y:S02]  /*e120*/  SEL R18, R18, RZ, P1 ;  /* 0x000000ff12127207 */ /* 0x000fe40000800000 */
[----:B------:R-:W-:Y:S01]  /*e130*/  LOP3.LUT R19, R19, R14, RZ, 0x3c, !PT ;  /* 0x0000000e13137212 */ /* 0x000fe200078e3cff */
[----:B-1----:R-:W-:Y:S06]  /*e140*/  @!P0 BRA `(.L_x_8034) ;  /* 0x0000000000048947 */ /* 0x002fec0003800000 */
[----:B------:R-:W-:Y:S01]  /*e150*/  BPT.TRAP 0x1 ;  /* 0x000000040000795c */ /* 0x000fe20000300000 */
.L_x_8034:
[----:B------:R-:W-:Y:S01]  /*e160*/  IMAD R21, R18, 0x8, R2 ;  /* 0x0000000812157824 */ /* 0x000fe200078e0202 */
[----:B------:R-:W-:-:S04]  /*e170*/  SHF.L.U32 R197, R19, 0x1f, RZ ;  /* 0x0000001f13c57819 */ /* 0x000fc800000006ff */
[----:B------:R0:W1:Y:S01]  /*e180*/  SYNCS.PHASECHK.TRANS64.TRYWAIT P1, [R21+URZ+0x28c30], R197 ;  /* 0x028c30c5150075a7 */ /* 0x000062000802017f */
[----:B------:R-:W-:Y:S05]  /*e190*/  @!P0 BRA `(.L_x_8035) ;  /* 0x0000000000048947 */ /* 0x000fea0003800000 */
[----:B------:R-:W-:Y:S01]  /*e1a0*/  BPT.TRAP 0x1 ;  /* 0x000000040000795c */ /* 0x000fe20000300000 */
.L_x_8035:
[----:B------:R-:W-:Y:S01]  /*e1b0*/  BSSY B1, `(.L_x_8036) ;  /* 0x0000006000017945 */ /* 0x000fe20003800000 */
[----:B------:R-:W-:Y:S01]  /*e1c0*/  LEA R154, R18, R13, 0x9 ;  /* 0x0000000d129a7211 */ /* 0x000fe200078e48ff */
[----:B------:R-:W-:Y:S02]  /*e1d0*/  IMAD.MOV.U32 R155, RZ, RZ, 0x40000040 ;  /* 0x40000040ff9b7424 */ /* 0x000fe400078e00ff */
[----:B-1----:R-:W-:Y:S05]  /*e1e0*/  @P1 BRA `(.L_x_8037) ;  /* 0x0000000000081947 */ /* 0x002fea0003800000 */
[----:B------:R-:W1:Y:S02]  /*e1f0*/  SYNCS.PHASECHK.TRANS64.TRYWAIT P1, [R21+URZ+0x28c30], R197 ;  /* 0x028c30c5150075a7 */ /* 0x000e64000802017f */
[----:B-1----:R-:W-:Y:S05]  /*e200*/  @!P1 BRA `(.L_x_8038) ;  /* 0x000000e000349947 */ /* 0x002fea0003800000 */
.L_x_8037:
[----:B------:R-:W-:Y:S05]  /*e210*/  BSYNC B1 ;  /* 0x0000000000017941 */ /* 0x000fea0003800000 */
.L_x_8036:
        /* <DEDUP_REMOVED lines=36> */
.L_x_8039:
        /* <DEDUP_REMOVED lines=93> */
[----:B---3--:R-:W-:Y:S01]  /*ea30*/  FFMA.FTZ R154, R173, R0, R20 ;  /* 0x00000000ad9a7223 */ /* 0x008fe20000010014 */
[----:B------:R-:W-:Y:S01]  /*ea40*/  FMUL.FTZ R0, R163, UR38 ;  /* 0x00000026a3007c20 */ /* 0x000fe20008410000 */
[----:B------:R-:W-:Y:S01]  /*ea50*/  FMUL.FTZ R163, R170, UR38 ;  /* 0x00000026aaa37c20 */ /* 0x000fe20008410000 */
[----:B------:R-:W-:Y:S01]  /*ea60*/  FMUL.FTZ R170, R175, UR38 ;  /* 0x00000026afaa7c20 */ /* 0x000fe20008410000 */
[----:B------:R-:W-:Y:S01]  /*ea70*/  FMUL.FTZ R175, R182, UR38 ;  /* 0x00000026b6af7c20 */ /* 0x000fe20008410000 */
[-C--:B------:R-:W-:Y:S01]  /*ea80*/  FMUL.FTZ R37, R37, R173.reuse ;  /* 0x000000ad25257220 */ /* 0x080fe20000410000 */
[-C--:B------:R-:W-:Y:S01]  /*ea90*/  FMUL.FTZ R40, R40, R173.reuse ;  /* 0x000000ad28287220 */ /* 0x080fe20000410000 */
        /* <DEDUP_REMOVED lines=28> */
[-C--:B------:R-:W-:Y:S01]  /*ec60*/  FMUL.FTZ R77, R77, R173.reuse ;  /* 0x000000ad4d4d7220 */ /* 0x080fe20000410000 */
        /* <DEDUP_REMOVED lines=42> */
[-C--:B------:R-:W-:Y:S01]  /*ef10*/  FMUL.FTZ R129, R129, R173.reuse ;  /* 0x000000ad81817220 */ /* 0x080fe20000410000 */
[C---:B-----5:R-:W-:Y:S01]  /*ef20*/  FADD.FTZ R160, R213.reuse, R156 ;  /* 0x0000009cd5a07221 */ /* 0x060fe20000010000 */
[----:B------:R-:W-:Y:S01]  /*ef30*/  F2FP.F16.F32.PACK_AB R156, R213, R20 ;  /* 0x00000014d59c723e */ /* 0x000fe200000000ff */
[----:B------:R-:W5:Y:S01]  /*ef40*/  MUFU.TANH R170, R170 ;  /* 0x000000aa00aa7308 */ /* 0x000f620000002400 */
[----:B------:R-:W-:Y:S01]  /*ef50*/  FMNMX.FTZ R20, R177, R198, !PT ;  /* 0x000000c6b1147209 */ /* 0x000fe20007810000 */
[-C--:B------:R-:W-:Y:S01]  /*ef60*/  FMUL.FTZ R132, R132, R173.reuse ;  /* 0x000000ad84847220 */ /* 0x080fe20000410000 */
[-C--:B------:R-:W-:Y:S01]  /*ef70*/  FMUL.FTZ R133, R133, R173.reuse ;  /* 0x000000ad85857220 */ /* 0x080fe20000410000 */
[-C--:B------:R-:W-:Y:S01]  /*ef80*/  FMUL.FTZ R136, R136, R173.reuse ;  /* 0x000000ad88887220 */ /* 0x080fe20000410000 */
[----:B------:R-:W-:Y:S01]  /*ef90*/  FMNMX.FTZ R20, R155, R20, !PT ;  /* 0x000000149b147209 */ /* 0x000fe20007810000 */
[-C--:B------:R-:W-:Y:S01]  /*efa0*/  FMUL.FTZ R137, R137, R173.reuse ;  /* 0x000000ad89897220 */ /* 0x080fe20000410000 */
[-C--:B------:R-:W-:Y:S01]  /*efb0*/  FMUL.FTZ R140, R140, R173.reuse ;  /* 0x000000ad8c8c7220 */ /* 0x080fe20000410000 */
[----:B------:R-:W0:Y:S01]  /*efc0*/  MUFU.TANH R171, R171 ;  /* 0x000000ab00ab7308 */ /* 0x000e220000002400 */
[----:B------:R-:W-:Y:S01]  /*efd0*/  FMNMX.FTZ R20, R158, R20, !PT ;  /* 0x000000149e147209 */ /* 0x000fe20007810000 */
[-C--:B------:R-:W-:Y:S01]  /*efe0*/  FMUL.FTZ R141, R141, R173.reuse ;  /* 0x000000ad8d8d7220 */ /* 0x080fe20000410000 */
[-C--:B------:R-:W-:Y:S01]  /*eff0*/  FMUL.FTZ R144, R144, R173.reuse ;  /* 0x000000ad90907220 */ /* 0x080fe20000410000 */
[-C--:B------:R-:W-:Y:S01]  /*f000*/  FMUL.FTZ R145, R145, R173.reuse ;  /* 0x000000ad91917220 */ /* 0x080fe20000410000 */
        /* <DEDUP_REMOVED lines=132> */
[----:B------:R-:W-:Y:S01]  /*f850*/  FMUL.FTZ R130, R130, R168 ;  /* 0x000000a882827220 */ /* 0x000fe20000410000 */
        /* <DEDUP_REMOVED lines=22> */
[-C--:B------:R-:W-:Y:S01]  /*f9c0*/  FMUL.FTZ R143, R143, R168.reuse ;  /* 0x000000a88f8f7220 */ /* 0x080fe20000410000 */
[----:B------:R-:W-:Y:S01]  /*f9d0*/  FADD.FTZ R0, R218, R0 ;  /* 0x00000000da007221 */ /* 0x000fe20000010000 */
[----:B------:R-:W3:Y:S01]  /*f9e0*/  MUFU.EX2 R171, R171 ;  /* 0x000000ab00ab7308 */ /* 0x000ee20000000800 */
[----:B-1----:R-:W-:Y:S01]  /*f9f0*/  FADD.FTZ R163, R3, R162 ;  /* 0x000000a203a37221 */ /* 0x002fe20000010000 */
[----:B------:R-:W-:Y:S01]  /*fa00*/  F2FP.F16.F32.PACK_AB R162, R172, R169 ;  /* 0x000000a9aca2723e */ /* 0x000fe200000000ff */
[----:B------:R-:W-:Y:S01]  /*fa10*/  FADD.FTZ R0, R180, R0 ;  /* 0x00000000b4007221 */ /* 0x000fe20000010000 */
[-C--:B------:R-:W-:Y:S01]  /*fa20*/  FMUL.FTZ R146, R146, R168.reuse ;  /* 0x000000a892927220 */ /* 0x080fe20000410000 */
[-C--:B------:R-:W-:Y:S01]  /*fa30*/  FMUL.FTZ R147, R147, R168.reuse ;  /* 0x000000a893937220 */ /* 0x080fe20000410000 */
[-C--:B------:R-:W-:Y:S01]  /*fa40*/  FMUL.FTZ R150, R150, R168.reuse ;  /* 0x000000a896967220 */ /* 0x080fe20000410000 */
[----:B------:R-:W-:Y:S01]  /*fa50*/  FADD.FTZ R0, R181, R0 ;  /* 0x00000000b5007221 */ /* 0x000fe20000010000 */
[----:B------:R-:W1:Y:S01]  /*fa60*/  MUFU.EX2 R174, R174 ;  /* 0x000000ae00ae7308 */ /* 0x000e620000000800 */
[C---:B--2---:R-:W-:Y:S01]  /*fa70*/  FADD.FTZ R164, R170.reuse, R163 ;  /* 0x000000a3aaa47221 */ /* 0x044fe20000010000 */
[----:B------:R-:W-:Y:S01]  /*fa80*/  F2FP.F16.F32.PACK_AB R163, R170, R3 ;  /* 0x00000003aaa3723e */ /* 0x000fe200000000ff */
[----:B------:R-:W-:-:S04]  /*fa90*/  FMUL.FTZ R151, R151, R168 ;  /* 0x000000a897977220 */ /* 0x000fc80000410000 */
[----:B------:R0:W-:Y:S01]  /*faa0*/  STSM.16.M88.4 [R217], R160 ;  /* 0x000000a0d9007844 */ /* 0x0001e20000000200 */
[----:B------:R-:W2:Y:S01]  /*fab0*/  MUFU.EX2 R167, R175 ;  /* 0x000000af00a77308 */ /* 0x000ea20000000800 */
[----:B---3--:R-:W-:Y:S01]  /*fac0*/  FADD.FTZ R3, R171, R164 ;  /* 0x000000a4ab037221 */ /* 0x008fe20000010000 */
[----:B------:R-:W-:-:S06]  /*fad0*/  F2FP.F16.F32.PACK_AB R164, R218, R176 ;  /* 0x000000b0daa4723e */ /* 0x000fcc00000000ff */
        /* <DEDUP_REMOVED lines=9> */
.L_x_8040:
[----:B------:R1:W2:Y:S01]  /*fb70*/  SYNCS.PHASECHK.TRANS64.TRYWAIT P1, [R21+URZ+0x28c50], R197 ;  /* 0x028c50c5150075a7 */ /* 0x0002a2000802017f */
[----:B------:R-:W-:Y:S05]  /*fb80*/  @!P0 BRA `(.L_x_8041) ;  /* 0x0000000000048947 */ /* 0x000fea0003800000 */
[----:B------:R-:W-:Y:S01]  /*fb90*/  BPT.TRAP 0x1 ;  /* 0x000000040000795c */ /* 0x000fe20000300000 */
.L_x_8041:
[----:B------:R-:W-:Y:S04]  /*fba0*/  BSSY B1, `(.L_x_8042) ;  /* 0x0000004000017945 */ /* 0x000fe80003800000 */
[----:B--2---:R-:W-:Y:S05]  /*fbb0*/  @P1 BRA `(.L_x_8043) ;  /* 0x0000000000081947 */ /* 0x004fea0003800000 */
[----:B------:R-:W2:Y:S02]  /*fbc0*/  SYNCS.PHASECHK.TRANS64.TRYWAIT P1, [R21+URZ+0x28c50], R197 ;  /* 0x028c50c5150075a7 */ /* 0x000ea4000802017f */
[----:B--2---:R-:W-:Y:S05]  /*fbd0*/  @!P1 BRA `(.L_x_8044) ;  /* 0x000000c400d49947 */ /* 0x004fea0003800000 */
.L_x_8043:
[----:B------:R-:W-:Y:S05]  /*fbe0*/  BSYNC B1 ;  /* 0x0000000000017941 */ /* 0x000fea0003800000 */
.L_x_8042:
[----:B------:R-:W-:Y:S01]  /*fbf0*/  IMAD R168, R18, 0x1000, R12 ;  /* 0x0000100012a87824 */ /* 0x000fe200078e020c */
[----:B------:R-:W-:Y:S01]  /*fc00*/  MOV R169, 0x40000040 ;  /* 0x4000004000a97802 */ /* 0x000fe20000000f00 */
[----:B------:R-:W-:-:S03]  /*fc10*/  WARPGROUP.ARRIVE ;  /* 0x00000000000079c5 */ /* 0x000fc60000000000 */
[----:B------:R-:W-:Y:S02]  /*fc20*/  R2UR UR6, R168 ;  /* 0x00000000a80672ca */ /* 0x000fe400000e0000 */
[----:B------:R-:W-:Y:S01]  /*fc30*/  R2UR UR7, R169 ;  /* 0x00000000a90772ca */ /* 0x000fe200000e0000 */
[----:B------:R-:W-:-:S12]  /*fc40*/  IMAD.MOV.U32 R169, RZ, RZ, 0x40000040 ;  /* 0x40000040ffa97424 */ /* 0x000fd800078e00ff */
        /* <DEDUP_REMOVED lines=34> */
.L_x_8045:
[C---:B------:R-:W-:Y:S01]  /*fe70*/  ISETP.GT.AND P1, PT, R208.reuse, RZ, PT ;  /* 0x000000ffd000720c */ /* 0x040fe20003f24270 */
[----:B------:R-:W-:Y:S01]  /*fe80*/  VIADD R208, R208, 0xffffffff ;  /* 0xffffffffd0d07836 */ /* 0x000fe20000000000 */
[----:B-12---:R-:W-:Y:S01]  /*fe90*/  IADD3 R21, R21, 0x28c60, RZ ;  /* 0x00028c6015157810 */ /* 0x006fe20007ffe0ff */
[----:B------:R-:W-:Y:S02]  /*fea0*/  IMAD.MOV.U32 R198, RZ, RZ, R20 ;  /* 0x000000ffffc67224 */ /* 0x000fe400078e0014 */
[----:B------:R-:W-:Y:S01]  /*feb0*/  IMAD.MOV.U32 R213, RZ, RZ, R15 ;  /* 0x000000ffffd57224 */ /* 0x000fe200078e000f */
[----:B------:R-:W-:Y:S01]  /*fec0*/  PRMT R21, R188, 0x654, R21 ;  /* 0x00000654bc157816 */ /* 0x000fe20000000015 */
[----:B------:R-:W-:-:S03]  /*fed0*/  IMAD.MOV.U32 R209, RZ, RZ, R18 ;  /* 0x000000ffffd17224 */ /* 0x000fc600078e0012 */
[----:B------:R1:W-:Y:S03]  /*fee0*/  SYNCS.ARRIVE.TRANS64.RED.A1T0 RZ, [R21+URZ], RZ ;  /* 0x000000ff15ff79a7 */ /* 0x0003e6000810043f */
[----:B------:R-:W-:Y:S05]  /*fef0*/  @P1 BRA `(.L_x_8046) ;  /* 0xffffffe0007c1947 */ /* 0x000fea000383ffff */
.L_x_8033:
[----:B------:R-:W-:Y:S05]  /*ff00*/  BSYNC B0 ;  /* 0x0000000000007941 */ /* 0x000fea0003800000 */
.L_x_8032:
[----:B-1----:R-:W2:Y:S04]  /*ff10*/  LDL.LU R21, [R1+0x48] ;  /* 0x0000480001157983 */ /* 0x002ea80000300800 */
[----:B------:R-:W1:Y:S04]  /*ff20*/  SHFL.BFLY PT, R5, R0, 0x2, 0x1f ;  /* 0x0c401f0000057f89 */ /* 0x000e6800000e0000 */
[----:B------:R-:W3:Y:S01]  /*ff30*/  SHFL.BFLY PT, R4, R3, 0x2, 0x1f ;  /* 0x0c401f0003047f89 */ /* 0x000ee200000e0000 */
[----:B-1----:R-:W-:Y:S01]  /*ff40*/  FADD.FTZ R5, R5, R0 ;  /* 0x0000000005057221 */ /* 0x002fe20000010000 */
[----:B------:R-:W-:-:S02]  /*ff50*/  IMAD.MOV.U32 R0, RZ, RZ, -0x800000 ;  /* 0xff800000ff007424 */ /* 0x000fc400078e00ff */
[----:B---3--:R-:W-:Y:S02]  /*ff60*/  FADD.FTZ R4, R4, R3 ;  /* 0x0000000304047221 */ /* 0x008fe40000010000 */
[----:B------:R-:W1:Y:S04]  /*ff70*/  SHFL.BFLY PT, R6, R5, 0x1, 0x1f ;  /* 0x0c201f0005067f89 */ /* 0x000e6800000e0000 */
[----:B------:R-:W3:Y:S01]  /*ff80*/  SHFL.BFLY PT, R7, R4, 0x1, 0x1f ;  /* 0x0c201f0004077f89 */ /* 0x000ee200000e0000 */
[----:B-1----:R-:W-:Y:S01]  /*ff90*/  FADD.FTZ R6, R5, R6 ;  /* 0x0000000605067221 */ /* 0x002fe20000010000 */
[----:B------:R-:W-:Y:S01]  /*ffa0*/  IADD3 R5, -R215, RZ, RZ ;  /* 0x000000ffd7057210 */ /* 0x000fe20007ffe1ff */
[----:B---3--:R-:W-:Y:S01]  /*ffb0*/  FADD.FTZ R7, R4, R7 ;  /* 0x0000000704077221 */ /* 0x008fe20000010000 */
[----:B------:R-:W-:Y:S08]  /*ffc0*/  BAR.ARV 0x8, 0x100 ;  /* 0x0204000000007b1d */ /* 0x000ff00000002000 */
[----:B------:R-:W-:Y:S01]  /*ffd0*/  BAR.SYNC.DEFER_BLOCKING 0xf, 0x100 ;  /* 0x03c4000000007b1d */ /* 0x000fe20000010000 */
[----:B------:R-:W-:-:S02]  /*ffe0*/  FSETP.NE.FTZ.AND P0, PT, R6, RZ, PT ;  /* 0x000000ff0600720b */ /* 0x000fc40003f15000 */
[----:B------:R-:W-:Y:S02]  /*fff0*/  FSETP.NE.FTZ.AND P1, PT, R7, RZ, PT ;  /* 0x000000ff0700720b */ /* 0x000fe40003f35000 */
[----:B------:R-:W-:Y:S02]  /*10000*/  ISETP.NE.AND P2, PT, R192, R5, PT ;  /* 0x00000005c000720c */ /* 0x000fe40003f45270 */
[----:B------:R-:W-:-:S07]  /*10010*/  CS2R R4, SRZ ;  /* 0x0000000000047805 */ /* 0x000fce000001ff00 */
[----:B------:R-:W1:Y:S08]  /*10020*/  @P0 MUFU.LG2 R8, R6 ;  /* 0x0000000600080308 */ /* 0x000e700000000c00 */
[----:B------:R-:W3:Y:S08]  /*10030*/  @P1 MUFU.LG2 R9, R7 ;  /* 0x0000000700091308 */ /* 0x000ef00000000c00 */
[----:B------:R-:W4:Y:S01]  /*10040*/  @P0 MUFU.RCP R5, R6 ;  /* 0x0000000600050308 */ /* 0x000f220000001000 */
[----:B-1----:R-:W-:Y:S01]  /*10050*/  @P0 FMUL.FTZ R3, R8, 0.69314718246459960938 ;  /* 0x3f31721808030820 */ /* 0x002fe20000410000 */
[C---:B------:R-:W-:Y:S01]  /*10060*/  @P0 FMUL.FTZ R8, R14.reuse, 0.69314718246459960938 ;  /* 0x3f3172180e080820 */ /* 0x040fe20000410000 */
[----:B------:R-:W-:-:S03]  /*10070*/  @P1 FMUL.FTZ R14, R14, 0.69314718246459960938 ;  /* 0x3f3172180e0e1820 */ /* 0x000fc60000410000 */
[----:B------:R-:W-:Y:S01]  /*10080*/  @P0 FFMA.FTZ R0, R8, R15, R3 ;  /* 0x0000000f08000223 */ /* 0x000fe20000010003 */
[----:B------:R-:W-:Y:S01]  /*10090*/  IMAD.MOV.U32 R3, RZ, RZ, -0x800000 ;  /* 0xff800000ff037424 */ /* 0x000fe200078e00ff */
[----:B------:R-:W1:Y:S01]  /*100a0*/  @P1 MUFU.RCP R4, R7 ;  /* 0x0000000700041308 */ /* 0x000e620000001000 */
[----:B---3--:R-:W-:Y:S01]  /*100b0*/  @P1 FMUL.FTZ R9, R9, 0.69314718246459960938 ;  /* 0x3f31721809091820 */ /* 0x008fe20000410000 */
[----:B------:R-:W-:-:S03]  /*100c0*/  PLOP3.LUT P0, PT, PT, PT, PT, 0x8, 0x0 ;  /* 0x000000000000781c */ /* 0x000fc60003f0e170 */
[----:B------:R-:W-:Y:S01]  /*100d0*/  @P1 FFMA.FTZ R3, R14, R20, R9 ;  /* 0x000000140e031223 */ /* 0x000fe20000010009 */
[C---:B------:R-:W-:Y:S02]  /*100e0*/  @!P2 IMAD R9, R18.reuse, 0x40, R193 ;  /* 0x000000401209a824 */ /* 0x040fe400078e02c1 */
[----:B------:R-:W-:Y:S02]  /*100f0*/  VIADD R18, R18, 0x1 ;  /* 0x0000000112127836 */ /* 0x000fe40000000000 */
[-C--:B----4-:R-:W-:Y:S01]  /*10100*/  FMUL.FTZ R154, R28, R5.reuse ;  /* 0x000000051c9a7220 */ /* 0x090fe20000410000 */
[----:B------:R-:W-:Y:S02]  /*10110*/  @!P2 IMAD R9, R9, 0x4, R2 ;  /* 0x000000040909a824 */ /* 0x000fe400078e0202 */
[-C--:B------:R-:W-:Y:S01]  /*10120*/  FMUL.FTZ R157, R40, R5.reuse ;  /* 0x00000005289d7220 */ /* 0x080fe20000410000 */
[-C--:B------:R-:W-:Y:S01]  /*10130*/  FMUL.FTZ R159, R60, R5.reuse ;  /* 0x000000053c9f7220 */ /* 0x080fe20000410000 */
[----:B------:R-:W-:Y:S01]  /*10140*/  ISETP.NE.AND P1, PT, R18, 0x2, PT ;  /* 0x000000021200780c */ /* 0x000fe20003f25270 */
[-C--:B------:R-:W-:Y:S01]  /*10150*/  FMUL.FTZ R10, R24, R5.reuse ;  /* 0x00000005180a7220 */ /* 0x080fe20000410000 */
[----:B------:R3:W-:Y:S01]  /*10160*/  @!P2 STS [R9+0x28800], R5 ;  /* 0x028800050900a388 */ /* 0x0007e20000000800 */
[-C--:B------:R-:W-:Y:S01]  /*10170*/  FMUL.FTZ R8, R25, R5.reuse ;  /* 0x0000000519087220 */ /* 0x080fe20000410000 */
[----:B------:R-:W-:Y:S01]  /*10180*/  SEL R2, RZ, 0x1, P1 ;  /* 0x00000001ff027807 */ /* 0x000fe20000800000 */
        /* <DEDUP_REMOVED lines=129> */
.L_x_7959:
[----:B------:R-:W-:Y:S05]  /*109a0*/  BSYNC B7 ;  /* 0x0000000000077941 */ /* 0x000fea0003800000 */
.L_x_7957:
[----:B------:R-:W2:Y:S08]  /*109b0*/  S2UR UR4, SR_CgaCtaId ;  /* 0x00000000000479c3 */ /* 0x000eb00000008800 */
[----:B------:R-:W-:Y:S01]  /*109c0*/  BAR.SYNC.DEFER_BLOCKING 0x5, 0x180 ;  /* 0x0146000000007b1d */ /* 0x000fe20000010000 */
[----:B-1----:R-:W-:-:S05]  /*109d0*/  MOV R21, 0x400 ;  /* 0x0000040000157802 */ /* 0x002fca0000000f00 */
[----:B------:R-:W-:Y:S01]  /*109e0*/  BSSY B0, `(.L_x_8047) ;  /* 0x0000323000007945 */ /* 0x000fe20003800000 */
[----:B--2---:R-:W-:-:S05]  /*109f0*/  IMAD.U32 R188, RZ, RZ, UR4 ;  /* 0x00000004ffbc7e24 */ /* 0x004fca000f8e00ff */
        /* <DEDUP_REMOVED lines=9> */
[----:B------:R-:W2:Y:S04]  /*10a90*/  LDL.LU R82, [R1+0x3c] ;  /* 0x00003c0001527983 */ /* 0x000ea80000300800 */
[----:B------:R-:W2:Y:S01]  /*10aa0*/  LDL.LU R74, [R1+0x40] ;  /* 0x00004000014a7983 */ /* 0x000ea20000300800 */
[----:B------:R-:W-:-:S02]  /*10ab0*/  MOV R20, R2 ;  /* 0x0000000200147202 */ /* 0x000fc40000000f00 */
[----:B----4-:R-:W-:Y:S02]  /*10ac0*/  MOV R21, R45 ;  /* 0x0000002d00157202 */ /* 0x010fe40000000f00 */
[----:B------:R-:W-:Y:S02]  /*10ad0*/  F2FP.F16.F32.PACK_AB R5, R6, R5 ;  /* 0x000000050605723e */ /* 0x000fe400000000ff */
[----:B------:R-:W-:Y:S02]  /*10ae0*/  F2FP.F16.F32.PACK_AB R6, R152, R154 ;  /* 0x0000009a9806723e */ /* 0x000fe400000000ff */
[----:B------:R-:W-:Y:S02]  /*10af0*/  F2FP.F16.F32.PACK_AB R8, R14, R32 ;  /* 0x000000200e08723e */ /* 0x000fe400000000ff */
[----:B------:R-:W-:Y:S02]  /*10b00*/  F2FP.F16.F32.PACK_AB R9, R35, R9 ;  /* 0x000000092309723e */ /* 0x000fe400000000ff */
[----:B------:R-:W-:Y:S01]  /*10b10*/  F2FP.F16.F32.PACK_AB R11, R39, R11 ;  /* 0x0000000b270b723e */ /* 0x000fe200000000ff */
[----:B------:R-:W4:Y:S01]  /*10b20*/  S2R R90, SR_TID.X ;  /* 0x00000000005a7919 */ /* 0x000f220000002100 */
        /* <DEDUP_REMOVED lines=12> */
[----:B----4-:R-:W-:-:S05]  /*10bf0*/  VIADD R90, R90, 0xffffff80 ;  /* 0xffffff805a5a7836 */ /* 0x010fca0000000000 */
[----:B------:R-:W-:-:S04]  /*10c00*/  SHF.R.S32.HI R98, RZ, 0x1f, R90 ;  /* 0x0000001fff627819 */ /* 0x000fc8000001145a */
[----:B------:R-:W-:-:S04]  /*10c10*/  LEA.HI R98, R98, R90, RZ, 0x3 ;  /* 0x0000005a62627211 */ /* 0x000fc800078f18ff */
[----:B------:R-:W-:Y:S01]  /*10c20*/  SHF.R.S32.HI R98, RZ, 0x3, R98 ;  /* 0x00000003ff627819 */ /* 0x000fe20000011462 */
[----:B------:R-:W-:Y:S01]  /*10c30*/  IMAD.MOV.U32 R80, RZ, RZ, RZ ;  /* 0x000000ffff507224 */ /* 0x000fe200078e00ff */
[----:B------:R-:W-:Y:S01]  /*10c40*/  BAR.SYNC.DEFER_BLOCKING 0x1, 0x100 ;  /* 0x0044000000007b1d */ /* 0x000fe20000010000 */
[----:B---3--:R-:W-:-:S03]  /*10c50*/  IMAD.WIDE R44, R12, 0x2, R20 ;  /* 0x000000020c2c7825 */ /* 0x008fc600078e0214 */
[----:B------:R-:W-:Y:S01]  /*10c60*/  LOP3.LUT R49, R44, 0x380, RZ, 0xc0, !PT ;  /* 0x000003802c317812 */ /* 0x000fe200078ec0ff */
[----:B------:R-:W-:-:S03]  /*10c70*/  IMAD.MOV.U32 R31, RZ, RZ, R45 ;  /* 0x000000ffff1f7224 */ /* 0x000fc600078e002d */
[----:B------:R-:W-:-:S04]  /*10c80*/  SHF.R.U64 R49, R49, 0x3, RZ ;  /* 0x0000000331317819 */ /* 0x000fc800000012ff */
[----:B------:R-:W-:-:S04]  /*10c90*/  LOP3.LUT R30, R49, R44, RZ, 0x3c, !PT ;  /* 0x0000002c311e7212 */ /* 0x000fc800078e3cff */
[----:B------:R-:W-:Y:S02]  /*10ca0*/  MOV R30, R30 ;  /* 0x0000001e001e7202 */ /* 0x000fe40000000f00 */
[----:B------:R-:W-:-:S04]  /*10cb0*/  IADD3 R31, P0, R44, 0x20, RZ ;  /* 0x000000202c1f7810 */ /* 0x000fc80007f1e0ff */
[----:B------:R-:W-:Y:S01]  /*10cc0*/  LOP3.LUT R10, R31, 0x380, RZ, 0xc0, !PT ;  /* 0x000003801f0a7812 */ /* 0x000fe200078ec0ff */
[----:B------:R3:W-:Y:S03]  /*10cd0*/  STSM.16.M88.4 [R30], R4 ;  /* 0x000000041e007844 */ /* 0x0007e60000000200 */
[----:B------:R-:W-:-:S04]  /*10ce0*/  SHF.R.U64 R10, R10, 0x3, RZ ;  /* 0x000000030a0a7819 */ /* 0x000fc800000012ff */
[----:B---3--:R-:W-:Y:S02]  /*10cf0*/  LOP3.LUT R4, R10, R31, RZ, 0x3c, !PT ;  /* 0x0000001f0a047212 */ /* 0x008fe400078e3cff */
[----:B------:R-:W-:-:S04]  /*10d00*/  IADD3.X R5, RZ, R45, RZ, P0, !PT ;  /* 0x0000002dff057210 */ /* 0x000fc800007fe4ff */
[----:B------:R-:W-:Y:S02]  /*10d10*/  MOV R12, R4 ;  /* 0x00000004000c7202 */ /* 0x000fe40000000f00 */
[----:B------:R-:W-:-:S04]  /*10d20*/  IADD3 R5, P0, R44, 0x40, RZ ;  /* 0x000000402c057810 */ /* 0x000fc80007f1e0ff */
[----:B------:R-:W-:Y:S02]  /*10d30*/  LOP3.LUT R4, R5, 0x380, RZ, 0xc0, !PT ;  /* 0x0000038005047812 */ /* 0x000fe400078ec0ff */
[----:B------:R-:W-:Y:S02]  /*10d40*/  IADD3 R6, P4, R44, 0x60, RZ ;  /* 0x000000602c067810 */ /* 0x000fe40007f9e0ff */
[----:B------:R-:W-:-:S04]  /*10d50*/  SHF.R.U64 R4, R4, 0x3, RZ ;  /* 0x0000000304047819 */ /* 0x000fc800000012ff */
[----:B------:R-:W-:Y:S02]  /*10d60*/  LOP3.LUT R4, R4, R5, RZ, 0x3c, !PT ;  /* 0x0000000504047212 */ /* 0x000fe400078e3cff */
[----:B------:R-:W-:Y:S02]  /*10d70*/  LOP3.LUT R5, R6, 0x380, RZ, 0xc0, !PT ;  /* 0x0000038006057812 */ /* 0x000fe400078ec0ff */
[----:B------:R-:W-:Y:S02]  /*10d80*/  F2FP.F16.F32.PACK_AB R10, R28, R36 ;  /* 0x000000241c0a723e */ /* 0x000fe400000000ff */
[----:B------:R-:W-:Y:S02]  /*10d90*/  SHF.R.U64 R5, R5, 0x3, RZ ;  /* 0x0000000305057819 */ /* 0x000fe400000012ff */
[----:B------:R-:W-:Y:S01]  /*10da0*/  IADD3 R14, P5, R44, 0x2000, RZ ;  /* 0x000020002c0e7810 */ /* 0x000fe20007fbe0ff */
[----:B------:R3:W-:Y:S03]  /*10db0*/  STSM.16.M88.4 [R12], R8 ;  /* 0x000000080c007844 */ /* 0x0007e60000000200 */
[----:B------:R-:W-:-:S04]  /*10dc0*/  LOP3.LUT R7, R14, 0x380, RZ, 0xc0, !PT ;  /* 0x000003800e077812 */ /* 0x000fc800078ec0ff */
[----:B------:R-:W-:Y:S02]  /*10dd0*/  SHF.R.U64 R7, R7, 0x3, RZ ;  /* 0x0000000307077819 */ /* 0x000fe400000012ff */
[----:B---3--:R-:W-:Y:S01]  /*10de0*/  LOP3.LUT R8, R5, R6, RZ, 0x3c, !PT ;  /* 0x0000000605087212 */ /* 0x008fe200078e3cff */
[----:B------:R-:W-:Y:S01]  /*10df0*/  IMAD.X R5, RZ, RZ, R45, P0 ;  /* 0x000000ffff057224 */ /* 0x000fe200000e062d */
[----:B------:R-:W-:-:S04]  /*10e00*/  IADD3 R57, P0, R44, 0x2040, RZ ;  /* 0x000020402c397810 */ /* 0x000fc80007f1e0ff */
[----:B------:R-:W-:Y:S02]  /*10e10*/  LOP3.LUT R56, R57, 0x380, RZ, 0xc0, !PT ;  /* 0x0000038039387812 */ /* 0x000fe400078ec0ff */
[----:B------:R-:W-:Y:S02]  /*10e20*/  LOP3.LUT R10, R7, R14, RZ, 0x3c, !PT ;  /* 0x0000000e070a7212 */ /* 0x000fe400078e3cff */
[----:B------:R-:W-:Y:S02]  /*10e30*/  MOV R9, R4 ;  /* 0x0000000400097202 */ /* 0x000fe40000000f00 */
[----:B------:R-:W-:Y:S02]  /*10e40*/  F2FP.F16.F32.PACK_AB R4, R155, R157 ;  /* 0x0000009d9b04723e */ /* 0x000fe400000000ff */
[----:B------:R-:W-:Y:S02]  /*10e50*/  IADD3 R31, P6, R44, 0x2020, RZ ;  /* 0x000020202c1f7810 */ /* 0x000fe40007fde0ff */
[----:B------:R-:W-:-:S02]  /*10e60*/  F2FP.F16.F32.PACK_AB R5, R43, R42 ;  /* 0x0000002a2b05723e */ /* 0x000fc400000000ff */
[----:B------:R-:W-:Y:S02]  /*10e70*/  F2FP.F16.F32.PACK_AB R6, R153, R156 ;  /* 0x0000009c9906723e */ /* 0x000fe400000000ff */
[----:B------:R-:W-:Y:S02]  /*10e80*/  F2FP.F16.F32.PACK_AB R7, R47, R46 ;  /* 0x0000002e2f07723e */ /* 0x000fe400000000ff */
[----:B------:R-:W-:Y:S02]  /*10e90*/  SHF.R.U64 R56, R56, 0x3, RZ ;  /* 0x0000000338387819 */ /* 0x000fe400000012ff */
[C---:B------:R-:W-:Y:S02]  /*10ea0*/  IADD3 R53, P1, R44.reuse, 0x2060, RZ ;  /* 0x000020602c357810 */ /* 0x040fe40007f3e0ff */
[----:B------:R-:W-:Y:S01]  /*10eb0*/  IADD3 R49, P2, R44, 0x4000, RZ ;  /* 0x000040002c317810 */ /* 0x000fe20007f5e0ff */
[----:B------:R3:W-:Y:S01]  /*10ec0*/  STSM.16.M88.4 [R9], R4 ;  /* 0x0000000409007844 */ /* 0x0007e20000000200 */
[----:B------:R-:W-:-:S02]  /*10ed0*/  LOP3.LUT R30, R31, 0x380, RZ, 0xc0, !PT ;  /* 0x000003801f1e7812 */ /* 0x000fc400078ec0ff */
[----:B------:R-:W-:Y:S01]  /*10ee0*/  LOP3.LUT R56, R56, R57, RZ, 0x3c, !PT ;  /* 0x0000003938387212 */ /* 0x000fe200078e3cff */
[----:B------:R-:W-:Y:S01]  /*10ef0*/  IMAD.X R57, RZ, RZ, R45, P0 ;  /* 0x000000ffff397224 */ /* 0x000fe200000e062d */
[----:B------:R-:W-:Y:S02]  /*10f00*/  LOP3.LUT R52, R53, 0x380, RZ, 0xc0, !PT ;  /* 0x0000038035347812 */ /* 0x000fe400078ec0ff */
[----:B------:R-:W-:Y:S02]  /*10f10*/  LOP3.LUT R48, R49, 0x380, RZ, 0xc0, !PT ;  /* 0x0000038031307812 */ /* 0x000fe400078ec0ff */
[----:B------:R-:W-:Y:S02]  /*10f20*/  SHF.R.U64 R30, R30, 0x3, RZ ;  /* 0x000000031e1e7819 */ /* 0x000fe400000012ff */
[----:B------:R-:W-:Y:S02]  /*10f30*/  SHF.R.U64 R52, R52, 0x3, RZ ;  /* 0x0000000334347819 */ /* 0x000fe400000012ff */
[----:B------:R-:W-:-:S02]  /*10f40*/  SHF.R.U64 R48, R48, 0x3, RZ ;  /* 0x0000000330307819 */ /* 0x000fc400000012ff */
[----:B---3--:R-:W-:Y:S01]  /*10f50*/  IADD3 R7, P0, R44, 0x6020, RZ ;  /* 0x000060202c077810 */ /* 0x008fe20007f1e0ff */
[--C-:B------:R-:W-:Y:S01]  /*10f60*/  IMAD.X R9, RZ, RZ, R45.reuse, P4 ;  /* 0x000000ffff097224 */ /* 0x100fe200020e062d */
[----:B------:R-:W-:Y:S02]  /*10f70*/  LOP3.LUT R30, R30, R31, RZ, 0x3c, !PT ;  /* 0x0000001f1e1e7212 */ /* 0x000fe400078e3cff */
[----:B------:R-:W-:Y:S01]  /*10f80*/  LOP3.LUT R6, R7, 0x380, RZ, 0xc0, !PT ;  /* 0x0000038007067812 */ /* 0x000fe200078ec0ff */
        /* <DEDUP_REMOVED lines=8> */
[----:B------:R-:W-:Y:S02]  /*11010*/  IADD3 R39, P6, R44, 0x6000, RZ ;  /* 0x000060002c277810 */ /* 0x000fe40007fde0ff */
[----:B------:R-:W-:Y:S02]  /*11020*/  SHF.R.U64 R6, R6, 0x3, RZ ;  /* 0x0000000306067819 */ /* 0x000fe400000012ff */
[----:B------:R-:W-:Y:S02]  /*11030*/  IADD3 R4, P1, R44, 0x6040, RZ ;  /* 0x000060402c047810 */ /* 0x000fe40007f3e0ff */
[----:B------:R-:W-:-:S02]  /*11040*/  IADD3.X R49, RZ, R45, RZ, P2, !PT ;  /* 0x0000002dff317210 */ /* 0x000fc400017fe4ff */
[----:B------:R-:W-:Y:S02]  /*11050*/  IADD3 R44, P2, R44, 0x6060, RZ ;  /* 0x000060602c2c7810 */ /* 0x000fe40007f5e0ff */
[----:B------:R-:W-:Y:S02]  /*11060*/  LOP3.LUT R46, R47, 0x380, RZ, 0xc0, !PT ;  /* 0x000003802f2e7812 */ /* 0x000fe400078ec0ff */
[----:B------:R-:W-:Y:S02]  /*11070*/  LOP3.LUT R6, R6, R7, RZ, 0x3c, !PT ;  /* 0x0000000706067212 */ /* 0x000fe400078e3cff */
[----:B------:R-:W-:Y:S02]  /*11080*/  LOP3.LUT R7, R4, 0x380, RZ, 0xc0, !PT ;  /* 0x0000038004077812 */ /* 0x000fe400078ec0ff */
[----:B------:R-:W-:Y:S02]  /*11090*/  LOP3.LUT R5, R44, 0x380, RZ, 0xc0, !PT ;  /* 0x000003802c057812 */ /* 0x000fe400078ec0ff */
[----:B------:R-:W-:-:S02]  /*110a0*/  SHF.R.U64 R46, R46, 0x3, RZ ;  /* 0x000000032e2e7819 */ /* 0x000fc400000012ff */
[----:B------:R-:W-:Y:S02]  /*110b0*/  SHF.R.U64 R7, R7, 0x3, RZ ;  /* 0x0000000307077819 */ /* 0x000fe400000012ff */
[----:B------:R-:W-:Y:S02]  /*110c0*/  SHF.R.U64 R5, R5, 0x3, RZ ;  /* 0x0000000305057819 */ /* 0x000fe400000012ff */
[----:B------:R-:W-:Y:S02]  /*110d0*/  LOP3.LUT R34, R35, 0x380, RZ, 0xc0, !PT ;  /* 0x0000038023227812 */ /* 0x000fe400078ec0ff */
[----:B------:R-:W-:Y:S02]  /*110e0*/  LOP3.LUT R38, R39, 0x380, RZ, 0xc0, !PT ;  /* 0x0000038027267812 */ /* 0x000fe400078ec0ff */
[----:B------:R-:W-:Y:S02]  /*110f0*/  LOP3.LUT R42, R43, 0x380, RZ, 0xc0, !PT ;  /* 0x000003802b2a7812 */ /* 0x000fe400078ec0ff */
[----:B------:R-:W-:Y:S01]  /*11100*/  LOP3.LUT R46, R46, R47, RZ, 0x3c, !PT ;  /* 0x0000002f2e2e7212 */ /* 0x000fe200078e3cff */
        /* <DEDUP_REMOVED lines=8> */
[----:B------:R-:W-:Y:S01]  /*11190*/  LOP3.LUT R34, R34, R35, RZ, 0x3c, !PT ;  /* 0x0000002322227212 */ /* 0x000fe200078e3cff */
[--C-:B------:R-:W-:Y:S01]  /*111a0*/  IMAD.X R35, RZ, RZ, R45.reuse, P3 ;  /* 0x000000ffff237224 */ /* 0x100fe200018e062d */
[----:B------:R-:W-:Y:S02]  /*111b0*/  MOV R47, R46 ;  /* 0x0000002e002f7202 */ /* 0x000fe40000000f00 */
[----:B------:R-:W-:Y:S01]  /*111c0*/  LOP3.LUT R38, R38, R39, RZ, 0x3c, !PT ;  /* 0x0000002726267212 */ /* 0x000fe200078e3cff */
[----:B------:R-:W-:Y:S01]  /*111d0*/  IMAD.X R39, RZ, RZ, R45, P6 ;  /* 0x000000ffff277224 */ /* 0x000fe200030e062d */
[----:B--2---:R-:W-:-:S02]  /*111e0*/  MOV R24, R6 ;  /* 0x0000000600187202 */ /* 0x004fc40000000f00 */
[----:B------:R-:W-:Y:S02]  /*111f0*/  MOV R46, R4 ;  /* 0x00000004002e7202 */ /* 0x000fe40000000f00 */
[----:B------:R-:W-:Y:S01]  /*11200*/  LOP3.LUT R42, R42, R43, RZ, 0x3c, !PT ;  /* 0x0000002b2a2a7212 */ /* 0x000fe200078e3cff */
[----:B------:R-:W-:Y:S01]  /*11210*/  IMAD.X R43, RZ, RZ, R45, P5 ;  /* 0x000000ffff2b7224 */ /* 0x000fe200028e062d */
[----:B------:R-:W-:Y:S02]  /*11220*/  MOV R36, R8 ;  /* 0x0000000800247202 */ /* 0x000fe40000000f00 */
        /* <DEDUP_REMOVED lines=9> */
[----:B------:R-:W-:Y:S02]  /*112c0*/  MOV R70, R30 ;  /* 0x0000001e00467202 */ /* 0x000fe40000000f00 */
[----:B------:R-:W-:Y:S02]  /*112d0*/  MOV R56, R56 ;  /* 0x0000003800387202 */ /* 0x000fe40000000f00 */
[----:B------:R-:W-:Y:S02]  /*112e0*/  MOV R48, R48 ;  /* 0x0000003000307202 */ /* 0x000fe40000000f00 */
[----:B------:R-:W-:Y:S02]  /*112f0*/  F2FP.F16.F32.PACK_AB R12, R65, R64 ;  /* 0x00000040410c723e */ /* 0x000fe400000000ff */
[----:B------:R-:W-:Y:S01]  /*11300*/  F2FP.F16.F32.PACK_AB R14, R69, R68 ;  /* 0x00000044450e723e */ /* 0x000fe200000000ff */
[----:B------:R2:W-:Y:S01]  /*11310*/  STSM.16.M88.4 [R36], R4 ;  /* 0x0000000424007844 */ /* 0x0005e20000000200 */
[----:B------:R-:W-:-:S02]  /*11320*/  MOV R57, R52 ;  /* 0x0000003400397202 */ /* 0x000fc40000000f00 */
[----:B------:R-:W-:Y:S02]  /*11330*/  MOV R49, R34 ;  /* 0x0000002200317202 */ /* 0x000fe40000000f00 */
[----:B------:R-:W-:Y:S02]  /*11340*/  F2FP.F16.F32.PACK_AB R28, R73, R72 ;  /* 0x00000048491c723e */ /* 0x000fe400000000ff */
[----:B------:R-:W-:Y:S02]  /*11350*/  F2FP.F16.F32.PACK_AB R30, R77, R76 ;  /* 0x0000004c4d1e723e */ /* 0x000fe400000000ff */
[----:B------:R-:W-:Y:S02]  /*11360*/  F2FP.F16.F32.PACK_AB R31, R79, R78 ;  /* 0x0000004e4f1f723e */ /* 0x000fe400000000ff */
[----:B------:R-:W-:Y:S02]  /*11370*/  MOV R53, R38 ;  /* 0x0000002600357202 */ /* 0x000fe40000000f00 */
[----:B------:R-:W-:-:S02]  /*11380*/  F2FP.F16.F32.PACK_AB R34, R85, R84 ;  /* 0x000000545522723e */ /* 0x000fc400000000ff */
[----:B------:R-:W-:Y:S01]  /*11390*/  F2FP.F16.F32.PACK_AB R35, R87, R86 ;  /* 0x000000565723723e */ /* 0x000fe200000000ff */
[----:B------:R3:W-:Y:S01]  /*113a0*/  STSM.16.M88.4 [R66], R8 ;  /* 0x0000000842007844 */ /* 0x0007e20000000200 */
[----:B------:R-:W-:Y:S02]  /*113b0*/  MOV R52, R42 ;  /* 0x0000002a00347202 */ /* 0x000fe40000000f00 */
[----:B--2---:R-:W-:Y:S02]  /*113c0*/  F2FP.F16.F32.PACK_AB R36, R89, R88 ;  /* 0x000000585924723e */ /* 0x004fe400000000ff */
[----:B------:R-:W-:Y:S02]  /*113d0*/  F2FP.F16.F32.PACK_AB R38, R93, R92 ;  /* 0x0000005c5d26723e */ /* 0x000fe400000000ff */
[----:B------:R-:W-:Y:S01]  /*113e0*/  F2FP.F16.F32.PACK_AB R39, R95, R94 ;  /* 0x0000005e5f27723e */ /* 0x000fe200000000ff */
[----:B------:R2:W-:Y:S01]  /*113f0*/  STSM.16.M88.4 [R70], R12 ;  /* 0x0000000c46007844 */ /* 0x0005e20000000200 */
[----:B------:R-:W-:-:S02]  /*11400*/  F2FP.F16.F32.PACK_AB R42, R101, R100 ;  /* 0x00000064652a723e */ /* 0x000fc400000000ff */
[----:B------:R-:W-:Y:S01]  /*11410*/  F2FP.F16.F32.PACK_AB R43, R103, R102 ;  /* 0x00000066672b723e */ /* 0x000fe200000000ff */
[----:B------:R4:W-:Y:S01]  /*11420*/  STSM.16.M88.4 [R56], R28 ;  /* 0x0000001c38007844 */ /* 0x0009e20000000200 */
[----:B------:R-:W-:Y:S02]  /*11430*/  F2FP.F16.F32.PACK_AB R4, R105, R104 ;  /* 0x000000686904723e */ /* 0x000fe400000000ff */
[----:B------:R-:W-:Y:S02]  /*11440*/  F2FP.F16.F32.PACK_AB R5, R107, R106 ;  /* 0x0000006a6b05723e */ /* 0x000fe400000000ff */
[----:B------:R-:W-:Y:S02]  /*11450*/  F2FP.F16.F32.PACK_AB R6, R109, R108 ;  /* 0x0000006c6d06723e */ /* 0x000fe400000000ff */
[----:B------:R-:W-:Y:S01]  /*11460*/  F2FP.F16.F32.PACK_AB R7, R111, R110 ;  /* 0x0000006e6f07723e */ /* 0x000fe200000000ff */
[----:B------:R-:W-:Y:S01]  /*11470*/  STSM.16.M88.4 [R57], R32 ;  /* 0x0000002039007844 */ /* 0x000fe20000000200 */
[----:B------:R-:W-:-:S03]  /*11480*/  IADD3.X R45, RZ, R45, RZ, P2, !PT ;  /* 0x0000002dff2d7210 */ /* 0x000fc600017fe4ff */
[----:B------:R-:W-:Y:S01]  /*11490*/  STSM.16.M88.4 [R48], R36 ;  /* 0x0000002430007844 */ /* 0x000fe20000000200 */
[----:B---3--:R-:W-:Y:S02]  /*114a0*/  F2FP.F16.F32.PACK_AB R8, R113, R112 ;  /* 0x000000707108723e */ /* 0x008fe400000000ff */
[----:B------:R-:W-:Y:S01]  /*114b0*/  F2FP.F16.F32.PACK_AB R9, R115, R114 ;  /* 0x000000727309723e */ /* 0x000fe200000000ff */
[----:B------:R-:W-:Y:S01]  /*114c0*/  STSM.16.M88.4 [R49], R40 ;  /* 0x0000002831007844 */ /* 0x000fe20000000200 */
[----:B------:R-:W-:Y:S02]  /*114d0*/  F2FP.F16.F32.PACK_AB R10, R117, R116 ;  /* 0x00000074750a723e */ /* 0x000fe400000000ff */
[----:B------:R-:W-:Y:S01]  /*114e0*/  F2FP.F16.F32.PACK_AB R11, R119, R118 ;  /* 0x00000076770b723e */ /* 0x000fe200000000ff */
[----:B------:R3:W-:Y:S01]  /*114f0*/  STSM.16.M88.4 [R47], R4 ;  /* 0x000000042f007844 */ /* 0x0007e20000000200 */
[----:B--2---:R-:W-:Y:S02]  /*11500*/  F2FP.F16.F32.PACK_AB R12, R121, R120 ;  /* 0x00000078790c723e */ /* 0x004fe400000000ff */
[----:B------:R-:W-:-:S02]  /*11510*/  F2FP.F16.F32.PACK_AB R13, R123, R122 ;  /* 0x0000007a7b0d723e */ /* 0x000fc400000000ff */
[----:B------:R-:W-:Y:S02]  /*11520*/  F2FP.F16.F32.PACK_AB R14, R125, R124 ;  /* 0x0000007c7d0e723e */ /* 0x000fe400000000ff */
[----:B------:R-:W-:Y:S02]  /*11530*/  F2FP.F16.F32.PACK_AB R15, R127, R126 ;  /* 0x0000007e7f0f723e */ /* 0x000fe400000000ff */
[----:B------:R-:W-:Y:S02]  /*11540*/  ISETP.NE.U32.AND P0, PT, RZ, UR4, PT ;  /* 0x00000004ff007c0c */ /* 0x000fe4000bf05070 */
[----:B----4-:R-:W-:Y:S02]  /*11550*/  F2FP.F16.F32.PACK_AB R28, R129, R128 ;  /* 0x00000080811c723e */ /* 0x010fe400000000ff */
[----:B------:R-:W-:Y:S02]  /*11560*/  F2FP.F16.F32.PACK_AB R29, R131, R130 ;  /* 0x00000082831d723e */ /* 0x000fe400000000ff */
[----:B------:R-:W-:-:S02]  /*11570*/  F2FP.F16.F32.PACK_AB R30, R133, R132 ;  /* 0x00000084851e723e */ /* 0x000fc400000000ff */
[----:B---3--:R-:W-:Y:S02]  /*11580*/  IADD3 R4, P1, R82, UR4, RZ ;  /* 0x0000000452047c10 */ /* 0x008fe4000ff3e0ff */
[----:B------:R-:W-:Y:S02]  /*11590*/  F2FP.F16.F32.PACK_AB R31, R135, R134 ;  /* 0x00000086871f723e */ /* 0x000fe400000000ff */
[----:B------:R-:W-:Y:S02]  /*115a0*/  F2FP.F16.F32.PACK_AB R32, R137, R136 ;  /* 0x000000888920723e */ /* 0x000fe400000000ff */
[----:B------:R-:W-:Y:S02]  /*115b0*/  F2FP.F16.F32.PACK_AB R33, R139, R138 ;  /* 0x0000008a8b21723e */ /* 0x000fe400000000ff */
[----:B------:R-:W-:Y:S02]  /*115c0*/  F2FP.F16.F32.PACK_AB R34, R141, R140 ;  /* 0x0000008c8d22723e */ /* 0x000fe400000000ff */
[----:B------:R-:W-:Y:S01]  /*115d0*/  F2FP.F16.F32.PACK_AB R35, R143, R142 ;  /* 0x0000008e8f23723e */ /* 0x000fe200000000ff */
[----:B------:R-:W-:Y:S01]  /*115e0*/  STSM.16.M88.4 [R52], R8 ;  /* 0x0000000834007844 */ /* 0x000fe20000000200 */
[----:B------:R-:W-:-:S02]  /*115f0*/  MOV R44, R44 ;  /* 0x0000002c002c7202 */ /* 0x000fc40000000f00 */
[----:B------:R-:W-:Y:S01]  /*11600*/  ISETP.NE.AND.EX P0, PT, RZ, UR5, PT, P0 ;  /* 0x00000005ff007c0c */ /* 0x000fe2000bf05300 */
[----:B------:R-:W-:Y:S01]  /*11610*/  STSM.16.M88.4 [R53], R12 ;  /* 0x0000000c35007844 */ /* 0x000fe20000000200 */
[----:B------:R-:W-:Y:S01]  /*11620*/  IADD3.X R5, R74, UR5, RZ, P1, !PT ;  /* 0x000000054a057c10 */ /* 0x000fe20008ffe4ff */
[----:B------:R-:W-:Y:S02]  /*11630*/  ULDC.64 UR4, c[0x0][0xc08] ;  /* 0x0003020000047ab9 */ /* 0x000fe40000000a00 */
[----:B------:R2:W-:Y:S01]  /*11640*/  STSM.16.M88.4 [R24], R28 ;  /* 0x0000001c18007844 */ /* 0x0005e20000000200 */
[----:B------:R-:W-:-:S03]  /*11650*/  ISETP.NE.U32.AND P6, PT, RZ, UR4, PT ;  /* 0x00000004ff007c0c */ /* 0x000fc6000bfc5070 */
[----:B------:R3:W-:Y:S01]  /*11660*/  STSM.16.M88.4 [R46], R32 ;  /* 0x000000202e007844 */ /* 0x0007e20000000200 */
[----:B------:R-:W-:-:S03]  /*11670*/  ISETP.NE.AND.EX P6, PT, RZ, UR5, PT, P6 ;  /* 0x00000005ff007c0c */ /* 0x000fc6000bfc5360 */
[----:B------:R4:W-:Y:S01]  /*11680*/  STSM.16.M88.4 [R44], R144 ;  /* 0x000000902c007844 */ /* 0x0009e20000000200 */
[----:B------:R-:W-:Y:S01]  /*11690*/  BAR.SYNC.DEFER_BLOCKING 0x1, 0x100 ;  /* 0x0044000000007b1d */ /* 0x000fe20000010000 */
[----:B------:R-:W-:-:S08]  /*116a0*/  IMAD R7, R98, 0x40, R196 ;  /* 0x0000004062077824 */ /* 0x000fd000078e02c4 */
[----:B------:R-:W-:Y:S01]  /*116b0*/  @P6 IADD3 R6, P4, R82, UR4, RZ ;  /* 0x0000000452066c10 */ /* 0x000fe2000ff9e0ff */
[----:B------:R-:W-:Y:S01]  /*116c0*/  ULDC UR4, c[0x0][0xa88] ;  /* 0x0002a20000047ab9 */ /* 0x000fe20000000800 */
[----:B------:R-:W-:Y:S02]  /*116d0*/  IMAD.WIDE R20, R7, 0x2, R20 ;  /* 0x0000000207147825 */ /* 0x000fe400078e0214 */
[----:B------:R-:W-:Y:S02]  /*116e0*/  @P6 IADD3.X R7, R74, UR5, RZ, P4, !PT ;  /* 0x000000054a076c10 */ /* 0x000fe4000a7fe4ff */
[----:B--2---:R-:W-:Y:S01]  /*116f0*/  IMAD.U32 R24, RZ, RZ, UR4 ;  /* 0x00000004ff187e24 */ /* 0x004fe2000f8e00ff */
[----:B------:R2:W5:Y:S05]  /*11700*/  @P0 LDG.E R80, desc[UR40][R4.64] ;  /* 0x0000002804500981 */ /* 0x00056a000c1e1900 */
[----:B------:R2:W5:Y:S01]  /*11710*/  @P6 LDG.E R24, desc[UR40][R6.64] ;  /* 0x0000002806186981 */ /* 0x000562000c1e1900 */
[----:B------:R-:W-:-:S02]  /*11720*/  IADD3 R9, P1, R20, 0x1000, RZ ;  /* 0x0000100014097810 */ /* 0x000fc40007f3e0ff */
[C---:B------:R-:W-:Y:S02]  /*11730*/  IADD3 R13, P2, R20.reuse, 0x2000, RZ ;  /* 0x00002000140d7810 */ /* 0x040fe40007f5e0ff */
[C---:B------:R-:W-:Y:S02]  /*11740*/  IADD3 R29, P3, R20.reuse, 0x3000, RZ ;  /* 0x00003000141d7810 */ /* 0x040fe40007f7e0ff */
[----:B---3--:R-:W-:Y:S02]  /*11750*/  IADD3 R33, P4, R20, 0x4000, RZ ;  /* 0x0000400014217810 */ /* 0x008fe40007f9e0ff */
        /* <DEDUP_REMOVED lines=8> */
[----:B------:R-:W-:-:S02]  /*117e0*/  IADD3 R37, P5, R20, 0x5000, RZ ;  /* 0x0000500014257810 */ /* 0x000fc40007fbe0ff */
[----:B------:R-:W-:Y:S01]  /*117f0*/  LOP3.LUT R8, R8, R9, RZ, 0x3c, !PT ;  /* 0x0000000908087212 */ /* 0x000fe200078e3cff */
[--C-:B------:R-:W-:Y:S01]  /*11800*/  IMAD.X R9, RZ, RZ, R21.reuse, P1 ;  /* 0x000000ffff097224 */ /* 0x100fe200008e0615 */
[----:B------:R-:W-:Y:S01]  /*11810*/  LOP3.LUT R12, R12, R13, RZ, 0x3c, !PT ;  /* 0x0000000d0c0c7212 */ /* 0x000fe200078e3cff */
[--C-:B------:R-:W-:Y:S01]  /*11820*/  IMAD.X R13, RZ, RZ, R21.reuse, P2 ;  /* 0x000000ffff0d7224 */ /* 0x100fe200010e0615 */
[----:B------:R-:W-:Y:S01]  /*11830*/  LOP3.LUT R28, R28, R29, RZ, 0x3c, !PT ;  /* 0x0000001d1c1c7212 */ /* 0x000fe200078e3cff */
[----:B------:R-:W-:Y:S01]  /*11840*/  IMAD.X R29, RZ, RZ, R21, P3 ;  /* 0x000000ffff1d7224 */ /* 0x000fe200018e0615 */
[----:B------:R-:W-:Y:S02]  /*11850*/  LOP3.LUT R32, R32, R33, RZ, 0x3c, !PT ;  /* 0x0000002120207212 */ /* 0x000fe400078e3cff */
[----:B------:R-:W-:Y:S02]  /*11860*/  P2R R10, PR, RZ, 0x20 ;  /* 0x00000020ff0a7803 */ /* 0x000fe40000000000 */
[----:B------:R-:W-:-:S02]  /*11870*/  IADD3.X R33, RZ, R21, RZ, P4, !PT ;  /* 0x00000015ff217210 */ /* 0x000fc400027fe4ff */
[C---:B------:R-:W-:Y:S02]  /*11880*/  IADD3 R41, P1, R20.reuse, 0x6000, RZ ;  /* 0x0000600014297810 */ /* 0x040fe40007f3e0ff */
[C---:B------:R-:W-:Y:S02]  /*11890*/  IADD3 R45, P2, R20.reuse, 0x7000, RZ ;  /* 0x00007000142d7810 */ /* 0x040fe40007f5e0ff */
[C---:B------:R-:W-:Y:S02]  /*118a0*/  IADD3 R49, P3, R20.reuse, 0x8000, RZ ;  /* 0x0000800014317810 */ /* 0x040fe40007f7e0ff */
[C---:B------:R-:W-:Y:S02]  /*118b0*/  IADD3 R53, P4, R20.reuse, 0x9000, RZ ;  /* 0x0000900014357810 */ /* 0x040fe40007f9e0ff */
[----:B------:R-:W-:Y:S02]  /*118c0*/  IADD3 R57, P5, R20, 0xa000, RZ ;  /* 0x0000a00014397810 */ /* 0x000fe40007fbe0ff */
[----:B------:R-:W-:-:S02]  /*118d0*/  LOP3.LUT R36, R37, 0x380, RZ, 0xc0, !PT ;  /* 0x0000038025247812 */ /* 0x000fc400078ec0ff */
[----:B------:R-:W-:Y:S02]  /*118e0*/  LOP3.LUT R40, R41, 0x380, RZ, 0xc0, !PT ;  /* 0x0000038029287812 */ /* 0x000fe400078ec0ff */
[----:B----4-:R-:W-:Y:S02]  /*118f0*/  LOP3.LUT R44, R45, 0x380, RZ, 0xc0, !PT ;  /* 0x000003802d2c7812 */ /* 0x010fe400078ec0ff */
        /* <DEDUP_REMOVED lines=20> */
.L_x_8049:
[----:B------:R-:W-:Y:S01]  /*11a40*/  ISETP.NE.AND P6, PT, R10, RZ, PT ;  /* 0x000000ff0a00720c */ /* 0x000fe20003fc5270 */
[----:B------:R-:W2:Y:S04]  /*11a50*/  LDL.LU R11, [R1+0x44] ;  /* 0x00004400010b7983 */ /* 0x000ea80000300800 */
[----:B------:R-:W3:Y:S01]  /*11a60*/  LDL.LU R10, [R1+0x4c] ;  /* 0x00004c00010a7983 */ /* 0x000ee20000300800 */
[----:B------:R-:W4:Y:S01]  /*11a70*/  S2R R5, SR_TID.X ;  /* 0x0000000000057919 */ /* 0x000f220000002100 */
[--C-:B------:R-:W-:Y:S01]  /*11a80*/  IMAD.X R57, RZ, RZ, R21.reuse, P5 ;  /* 0x000000ffff397224 */ /* 0x100fe200028e0615 */
[----:B------:R-:W-:Y:S01]  /*11a90*/  IADD3.X R49, RZ, R21, RZ, P3, !PT ;  /* 0x00000015ff317210 */ /* 0x000fe20001ffe4ff */
[----:B------:R-:W-:Y:S01]  /*11aa0*/  IMAD.X R37, RZ, RZ, R21, P6 ;  /* 0x000000ffff257224 */ /* 0x000fe200030e0615 */
[----:B------:R-:W3:Y:S01]  /*11ab0*/  LDL R84, [R1+0x38] ;  /* 0x0000380001547983 */ /* 0x000ee20000100800 */
        /* <DEDUP_REMOVED lines=41> */
[----:B------:R-:W-:Y:S01]  /*11d50*/  SHF.R.S32.HI R83, RZ, 0x1f, R84 ;  /* 0x0000001fff537819 */ /* 0x000fe20000011454 */
[----:B------:R-:W-:Y:S06]  /*11d60*/  @P5 BRA `(.L_x_8050) ;  /* 0x0000000000b85947 */ /* 0x000fec0003800000 */
[----:B------:R-:W2:Y:S01]  /*11d70*/  LDC R35, c[0x0][0xbe8] ;  /* 0x0002fa00ff237b82 */ /* 0x000ea20000000800 */
[----:B------:R-:W-:Y:S01]  /*11d80*/  ULDC.64 UR4, c[0x0][0xb90] ;  /* 0x0002e40000047ab9 */ /* 0x000fe20000000a00 */
[----:B------:R-:W-:Y:S02]  /*11d90*/  IMAD.IADD R20, R229, 0x1, R199 ;  /* 0x00000001e5147824 */ /* 0x000fe400078e02c7 */
[----:B------:R-:W-:Y:S02]  /*11da0*/  IMAD R10, R83, UR4, RZ ;  /* 0x00000004530a7c24 */ /* 0x000fe4000f8e02ff */
[----:B------:R-:W-:Y:S02]  /*11db0*/  IMAD.MOV.U32 R6, RZ, RZ, R80 ;  /* 0x000000ffff067224 */ /* 0x000fe400078e0050 */
[----:B------:R-:W-:Y:S02]  /*11dc0*/  IMAD R15, R84, UR5, R10 ;  /* 0x00000005540f7c24 */ /* 0x000fe4000f8e020a */
[----:B------:R-:W-:-:S02]  /*11dd0*/  IMAD.MOV.U32 R7, RZ, RZ, R21 ;  /* 0x000000ffff077224 */ /* 0x000fc400078e0015 */
[----:B------:R-:W-:Y:S02]  /*11de0*/  IMAD.IADD R30, R193, 0x1, R199 ;  /* 0x00000001c11e7824 */ /* 0x000fe400078e02c7 */
[----:B------:R-:W-:Y:S01]  /*11df0*/  IMAD.WIDE.U32 R6, R84, UR4, R6 ;  /* 0x0000000454067c25 */ /* 0x000fe2000f8e0006 */
[----:B------:R-:W-:-:S03]  /*11e00*/  ULDC.64 UR4, c[0x0][0xb98] ;  /* 0x0002e60000047ab9 */ /* 0x000fc60000000a00 */
[----:B------:R-:W-:Y:S02]  /*11e10*/  IMAD.IADD R7, R7, 0x1, R15 ;  /* 0x0000000107077824 */ /* 0x000fe400078e020f */
[----:B------:R-:W-:Y:S01]  /*11e20*/  IMAD.WIDE.U32 R6, R81, UR4, R6 ;  /* 0x0000000451067c25 */ /* 0x000fe2000f8e0006 */
[----:B--2---:R-:W-:-:S13]  /*11e30*/  ISETP.NE.AND P0, PT, R35, 0x1, PT ;  /* 0x000000012300780c */ /* 0x004fda0003f05270 */
[----:B------:R-:W2:Y:S08]  /*11e40*/  @P0 LDC R11, c[0x0][0xbec] ;  /* 0x0002fb00ff0b0b82 */ /* 0x000eb00000000800 */
[----:B------:R-:W3:Y:S01]  /*11e50*/  @P0 LDC R31, c[0x0][0xbf0] ;  /* 0x0002fc00ff1f0b82 */ /* 0x000ee20000000800 */
[----:B--2---:R-:W-:-:S04]  /*11e60*/  @P0 IMAD.HI.U32 R10, R20, R11, RZ ;  /* 0x0000000b140a0227 */ /* 0x004fc800078e00ff */
[----:B------:R-:W-:Y:S01]  /*11e70*/  IMAD.MOV.U32 R11, RZ, RZ, R20 ;  /* 0x000000ffff0b7224 */ /* 0x000fe200078e0014 */
[----:B---3--:R-:W-:Y:S01]  /*11e80*/  @P0 SHF.R.U32.HI R11, RZ, R31, R10 ;  /* 0x0000001fff0b0219 */ /* 0x008fe2000001160a */
[----:B------:R-:W-:-:S03]  /*11e90*/  IMAD R10, R82, UR4, RZ ;  /* 0x00000004520a7c24 */ /* 0x000fc6000f8e02ff */
[C---:B------:R-:W-:Y:S02]  /*11ea0*/  IADD3 R14, -R11.reuse, RZ, RZ ;  /* 0x000000ff0b0e7210 */ /* 0x040fe40007ffe1ff */
[----:B------:R-:W-:Y:S02]  /*11eb0*/  SHF.R.S32.HI R31, RZ, 0x1f, R11 ;  /* 0x0000001fff1f7819 */ /* 0x000fe4000001140b */
[----:B------:R-:W-:Y:S01]  /*11ec0*/  IADD3 R6, P0, R11, R6, RZ ;  /* 0x000000060b067210 */ /* 0x000fe20007f1e0ff */
[----:B------:R-:W-:Y:S02]  /*11ed0*/  IMAD R15, R35, R14, R20 ;  /* 0x0000000e230f7224 */ /* 0x000fe400078e0214 */
[----:B------:R-:W-:Y:S01]  /*11ee0*/  IMAD R14, R81, UR5, R10 ;  /* 0x00000005510e7c24 */ /* 0x000fe2000f8e020a */
[----:B------:R-:W-:Y:S01]  /*11ef0*/  ULDC.64 UR4, c[0x0][0xb88] ;  /* 0x0002e20000047ab9 */ /* 0x000fe20000000a00 */
[----:B------:R-:W-:Y:S01]  /*11f00*/  IMAD R35, R24, R35, RZ ;  /* 0x0000002318237224 */ /* 0x000fe200078e02ff */
[----:B------:R-:W-:-:S02]  /*11f10*/  SHF.R.S32.HI R10, RZ, 0x1f, R15 ;  /* 0x0000001fff0a7819 */ /* 0x000fc4000001140f */
[----:B------:R-:W-:Y:S01]  /*11f20*/  IADD3.X R7, R31, R7, R14, P0, !PT ;  /* 0x000000071f077210 */ /* 0x000fe200007fe40e */
[----:B------:R-:W-:Y:S02]  /*11f30*/  IMAD.MOV R31, RZ, RZ, -R215 ;  /* 0x000000ffff1f7224 */ /* 0x000fe400078e0ad7 */
[----:B------:R-:W-:Y:S02]  /*11f40*/  IMAD R10, R10, UR4, RZ ;  /* 0x000000040a0a7c24 */ /* 0x000fe4000f8e02ff */
[----:B------:R-:W-:-:S04]  /*11f50*/  IMAD.WIDE.U32 R6, R15, UR4, R6 ;  /* 0x000000040f067c25 */ /* 0x000fc8000f8e0006 */
[----:B------:R-:W-:Y:S01]  /*11f60*/  IMAD R15, R15, UR5, R10 ;  /* 0x000000050f0f7c24 */ /* 0x000fe2000f8e020a */
[----:B------:R-:W-:Y:S01]  /*11f70*/  ULDC.64 UR4, c[0x0][0xb50] ;  /* 0x0002d40000047ab9 */ /* 0x000fe20000000a00 */
[----:B------:R-:W-:Y:S02]  /*11f80*/  VIADD R14, R30, 0x8 ;  /* 0x000000081e0e7836 */ /* 0x000fe40000000000 */
        /* <DEDUP_REMOVED lines=8> */
[----:B------:R-:W2:Y:S04]  /*12010*/  SHFL.IDX PT, R7, R20, RZ, 0x1c1f ;  /* 0x001c1fff14077589 */ /* 0x000ea800000e0000 */
[----:B------:R-:W3:Y:S06]  /*12020*/  SHFL.IDX PT, R11, R20, 0x1, 0x1c1f ;  /* 0x003c1f00140b7f89 */ /* 0x000eec00000e0000 */
[----:B--2---:R2:W-:Y:S04]  /*12030*/  @!P1 ST.E desc[UR40][R6.64], R0 ;  /* 0x0000000006009985 */ /* 0x0045e8000c101928 */
[----:B---3--:R2:W-:Y:S02]  /*12040*/  @!P0 ST.E desc[UR40][R10.64], R3 ;  /* 0x000000030a008985 */ /* 0x0085e4000c101928 */
.L_x_8050:
[----:B------:R-:W3:Y:S01]  /*12050*/  LDC R87, c[0x0][0xbe8] ;  /* 0x0002fa00ff577b82 */ /* 0x000ee20000000800 */
[----:B------:R-:W-:Y:S01]  /*12060*/  ULDC.64 UR4, c[0x0][0xaa0] ;  /* 0x0002a80000047ab9 */ /* 0x000fe20000000a00 */
[----:B--2---:R-:W5:Y:S01]  /*12070*/  LD.E.128 R4, desc[UR40][R4.64] ;  /* 0x0000002804047980 */ /* 0x004f62000c101d00 */
        /* <DEDUP_REMOVED lines=9> */
[----:B---3--:R-:W-:Y:S01]  /*12110*/  ISETP.NE.AND P1, PT, R87, 0x1, PT ;  /* 0x000000015700780c */ /* 0x008fe20003f25270 */
[----:B------:R-:W-:-:S02]  /*12120*/  IMAD.IADD R21, R21, 0x1, R3 ;  /* 0x0000000115157824 */ /* 0x000fc400078e0203 */
[----:B------:R-:W5:Y:S01]  /*12130*/  LD.E.128 R36, desc[UR40][R36.64] ;  /* 0x0000002824247980 */ /* 0x000f62000c101d00 */
[----:B------:R-:W2:Y:S01]  /*12140*/  LDC R3, c[0x0][0xac8] ;  /* 0x0002b200ff037b82 */ /* 0x000ea20000000800 */
[----:B------:R-:W-:Y:S01]  /*12150*/  LEA.HI R0, R0, R90, RZ, 0x3 ;  /* 0x0000005a00007211 */ /* 0x000fe200078f18ff */
[----:B------:R-:W-:Y:S01]  /*12160*/  IMAD R83, R83, UR4, RZ ;  /* 0x0000000453537c24 */ /* 0x000fe2000f8e02ff */
[----:B------:R-:W5:Y:S04]  /*12170*/  LD.E.128 R40, desc[UR40][R40.64] ;  /* 0x0000002828287980 */ /* 0x000f68000c101d00 */
[----:B------:R-:W5:Y:S02]  /*12180*/  LD.E.128 R44, desc[UR40][R44.64] ;  /* 0x000000282c2c7980 */ /* 0x000f64000c101d00 */
[----:B------:R-:W3:Y:S01]  /*12190*/  @P1 LDC R85, c[0x0][0xbec] ;  /* 0x0002fb00ff551b82 */ /* 0x000ee20000000800 */
[----:B------:R-:W-:Y:S01]  /*121a0*/  LOP3.LUT R0, R0, 0xfffffff8, RZ, 0xc0, !PT ;  /* 0xfffffff800007812 */ /* 0x000fe200078ec0ff */
[----:B------:R-:W5:Y:S04]  /*121b0*/  LD.E.128 R48, desc[UR40][R48.64] ;  /* 0x0000002830307980 */ /* 0x000f68000c101d00 */
[----:B------:R-:W5:Y:S02]  /*121c0*/  LD.E.128 R52, desc[UR40][R52.64] ;  /* 0x0000002834347980 */ /* 0x000f64000c101d00 */
[----:B------:R-:W4:Y:S01]  /*121d0*/  @P1 LDC R89, c[0x0][0xbf0] ;  /* 0x0002fc00ff591b82 */ /* 0x000f220000000800 */
        /* <DEDUP_REMOVED lines=8> */
[----:B------:R-:W-:Y:S01]  /*12260*/  IMAD R0, R0, 0x20, R98 ;  /* 0x0000002000007824 */ /* 0x000fe200078e0262 */
[----:B------:R-:W-:Y:S01]  /*12270*/  IADD3 R21, R21, R83, RZ ;  /* 0x0000005315157210 */ /* 0x000fe20007ffe0ff */
[----:B------:R-:W-:Y:S01]  /*12280*/  IMAD R83, R81, UR5, R82 ;  /* 0x0000000551537c24 */ /* 0x000fe2000f8e0252 */
[----:B------:R-:W5:Y:S01]  /*12290*/  LD.E.128 R68, desc[UR40][R68.64] ;  /* 0x0000002844447980 */ /* 0x000f62000c101d00 */
[C---:B------:R-:W-:Y:S02]  /*122a0*/  VIADD R99, R196.reuse, 0x40 ;  /* 0x00000040c4637836 */ /* 0x040fe40000000000 */
[----:B------:R-:W-:Y:S01]  /*122b0*/  IMAD.IADD R82, R199, 0x1, R0 ;  /* 0x00000001c7527824 */ /* 0x000fe200078e0200 */
[----:B------:R-:W5:Y:S01]  /*122c0*/  LD.E.128 R72, desc[UR40][R72.64] ;  /* 0x0000002848487980 */ /* 0x000f62000c101d00 */
[----:B------:R-:W-:Y:S01]  /*122d0*/  VIADD R97, R196, 0x80 ;  /* 0x00000080c4617836 */ /* 0x000fe20000000000 */
[----:B--2---:R-:W-:Y:S01]  /*122e0*/  ISETP.GE.AND P0, PT, R99, R3, PT ;  /* 0x000000036300720c */ /* 0x004fe20003f06270 */
[----:B---3--:R-:W-:Y:S01]  /*122f0*/  @P1 IMAD.HI.U32 R0, R82, R85, RZ ;  /* 0x0000005552001227 */ /* 0x008fe200078e00ff */
        /* <DEDUP_REMOVED lines=8> */
[----:B----4-:R-:W-:Y:S01]  /*12380*/  @P1 SHF.R.U32.HI R81, RZ, R89, R0 ;  /* 0x00000059ff511219 */ /* 0x010fe20000011600 */
[C---:B------:R-:W-:Y:S01]  /*12390*/  VIADD R95, R196.reuse, 0xc0 ;  /* 0x000000c0c45f7836 */ /* 0x040fe20000000000 */
[-C--:B------:R-:W-:Y:S01]  /*123a0*/  ISETP.GE.AND P1, PT, R196, R3.reuse, PT ;  /* 0x00000003c400720c */ /* 0x080fe20003f26270 */
[----:B------:R-:W-:Y:S01]  /*123b0*/  IMAD.SHL.U32 R85, R80, 0x2, RZ ;  /* 0x0000000250557824 */ /* 0x000fe200078e00ff */
[----:B------:R-:W-:Y:S01]  /*123c0*/  SEL R80, RZ, 0xffffffff, P0 ;  /* 0xffffffffff507807 */ /* 0x000fe20000000000 */
[----:B------:R-:W-:Y:S01]  /*123d0*/  IMAD.IADD R21, R21, 0x1, R83 ;  /* 0x0000000115157824 */ /* 0x000fe200078e0253 */
[----:B------:R-:W-:Y:S01]  /*123e0*/  SEL R0, RZ, 0x1, P1 ;  /* 0x00000001ff007807 */ /* 0x000fe20000800000 */
[C---:B------:R-:W-:Y:S01]  /*123f0*/  VIADD R93, R196.reuse, 0x100 ;  /* 0x00000100c45d7836 */ /* 0x040fe20000000000 */
[----:B------:R-:W-:Y:S01]  /*12400*/  ISETP.GE.AND P0, PT, R95, R3, PT ;  /* 0x000000035f00720c */ /* 0x000fe20003f06270 */
[----:B------:R-:W-:Y:S01]  /*12410*/  VIADD R91, R196, 0x140 ;  /* 0x00000140c45b7836 */ /* 0x000fe20000000000 */
[----:B------:R-:W-:Y:S01]  /*12420*/  IADD3 R83, -R81, RZ, RZ ;  /* 0x000000ff51537210 */ /* 0x000fe20007ffe1ff */
[----:B------:R-:W-:Y:S01]  /*12430*/  @!PT LDS RZ, [RZ] ;  /* 0x00000000fffff984 */ /* 0x000fe20000000800 */
[----:B------:R-:W-:Y:S01]  /*12440*/  @!PT LDS RZ, [RZ] ;  /* 0x00000000fffff984 */ /* 0x000fe20000000800 */
[----:B------:R-:W-:Y:S01]  /*12450*/  @!PT LDS RZ, [RZ] ;  /* 0x00000000fffff984 */ /* 0x000fe20000000800 */
[----:B------:R-:W-:Y:S01]  /*12460*/  @!PT LDS RZ, [RZ] ;  /* 0x00000000fffff984 */ /* 0x000fe20000000800 */
[----:B------:R2:W-:Y:S06]  /*12470*/  MEMBAR.ALL.CTA ;  /* 0x0000000000007992 */ /* 0x0005ec0000008000 */
[----:B--2---:R-:W2:Y:S01]  /*12480*/  FENCE.VIEW.ASYNC.S ;  /* 0x00000000000073c6 */ /* 0x004ea20000000000 */
[----:B------:R-:W-:Y:S01]  /*12490*/  LOP3.LUT R0, R85, 0x2, R0, 0xe2, !PT ;  /* 0x0000000255007812 */ /* 0x000fe200078ee200 */
[----:B------:R-:W-:Y:S01]  /*124a0*/  IMAD.SHL.U32 R85, R80, 0x4, RZ ;  /* 0x0000000450557824 */ /* 0x000fe200078e00ff */
[----:B------:R-:W-:Y:S01]  /*124b0*/  SEL R80, RZ, 0xffffffff, P0 ;  /* 0xffffffffff507807 */ /* 0x000fe20000000000 */
[----:B------:R-:W-:Y:S01]  /*124c0*/  IMAD R83, R87, R83, R82 ;  /* 0x0000005357537224 */ /* 0x000fe200078e0252 */
[----:B------:R-:W-:Y:S01]  /*124d0*/  ISETP.GE.AND P0, PT, R93, R3, PT ;  /* 0x000000035d00720c */ /* 0x000fe20003f06270 */
[----:B------:R-:W-:Y:S01]  /*124e0*/  VIADD R90, R196, 0x180 ;  /* 0x00000180c45a7836 */ /* 0x000fe20000000000 */
[----:B------:R-:W-:Y:S01]  /*124f0*/  SHF.R.S32.HI R82, RZ, 0x1f, R81 ;  /* 0x0000001fff527819 */ /* 0x000fe20000011451 */
[----:B------:R-:W-:Y:S01]  /*12500*/  IMAD.WIDE.U32 R20, R81, UR4, R20 ;  /* 0x0000000451147c25 */ /* 0x000fe2000f8e0014 */
[----:B------:R-:W-:-:S02]  /*12510*/  LOP3.LUT R0, R85, 0x4, R0, 0xe2, !PT ;  /* 0x0000000455007812 */ /* 0x000fc400078ee200 */
[----:B------:R-:W-:Y:S01]  /*12520*/  SHF.R.S32.HI R100, RZ, 0x1f, R100 ;  /* 0x0000001fff647819 */ /* 0x000fe20000011464 */
[----:B------:R-:W-:Y:S01]  /*12530*/  IMAD.SHL.U32 R85, R80, 0x8, RZ ;  /* 0x0000000850557824 */ /* 0x000fe200078e00ff */
[----:B------:R-:W-:Y:S01]  /*12540*/  SEL R80, RZ, 0xffffffff, P0 ;  /* 0xffffffffff507807 */ /* 0x000fe20000000000 */
[----:B------:R-:W-:Y:S01]  /*12550*/  IMAD R82, R82, UR4, RZ ;  /* 0x0000000452527c24 */ /* 0x000fe2000f8e02ff */
[----:B------:R-:W-:Y:S01]  /*12560*/  ISETP.GE.AND P0, PT, R91, R3, PT ;  /* 0x000000035b00720c */ /* 0x000fe20003f06270 */
[----:B------:R-:W-:Y:S01]  /*12570*/  IMAD R87, R24, R87, RZ ;  /* 0x0000005718577224 */ /* 0x000fe200078e02ff */
[----:B------:R-:W-:Y:S01]  /*12580*/  SHF.L.U32 R89, R80, 0x4, RZ ;  /* 0x0000000450597819 */ /* 0x000fe200000006ff */
[----:B------:R-:W-:Y:S01]  /*12590*/  IMAD.IADD R199, R98, 0x1, R199 ;  /* 0x0000000162c77824 */ /* 0x000fe200078e02c7 */
[----:B------:R-:W-:Y:S01]  /*125a0*/  LOP3.LUT R0, R85, 0x8, R0, 0xe2, !PT ;  /* 0x0000000855007812 */ /* 0x000fe200078ee200 */
[----:B------:R-:W-:Y:S01]  /*125b0*/  IMAD R85, R81, UR5, R82 ;  /* 0x0000000551557c24 */ /* 0x000fe2000f8e0252 */
[----:B------:R-:W-:Y:S01]  /*125c0*/  SEL R80, RZ, 0xffffffff, P0 ;  /* 0xffffffffff507807 */ /* 0x000fe20000000000 */
[----:B------:R-:W-:Y:S01]  /*125d0*/  ULDC.64 UR4, c[0x0][0xad8] ;  /* 0x0002b60000047ab9 */ /* 0x000fe20000000a00 */
[----:B------:R-:W-:Y:S01]  /*125e0*/  SHF.R.S32.HI R81, RZ, 0x1f, R83 ;  /* 0x0000001fff517819 */ /* 0x000fe20000011453 */
[----:B------:R-:W-:Y:S01]  /*125f0*/  IMAD.IADD R21, R21, 0x1, R85 ;  /* 0x0000000115157824 */ /* 0x000fe200078e0255 */
[----:B------:R-:W-:Y:S01]  /*12600*/  LOP3.LUT R0, R89, 0x10, R0, 0xe2, !PT ;  /* 0x0000001059007812 */ /* 0x000fe200078ee200 */
[----:B------:R-:W-:Y:S01]  /*12610*/  IMAD.SHL.U32 R89, R80, 0x20, RZ ;  /* 0x0000002050597824 */ /* 0x000fe200078e00ff */
[----:B------:R-:W-:Y:S01]  /*12620*/  ISETP.GE.AND P0, PT, R90, R3, PT ;  /* 0x000000035a00720c */ /* 0x000fe20003f06270 */
[----:B------:R-:W-:Y:S01]  /*12630*/  IMAD R24, R81, UR4, RZ ;  /* 0x0000000451187c24 */ /* 0x000fe2000f8e02ff */
[----:B------:R-:W-:Y:S01]  /*12640*/  ISETP.GE.AND P1, PT, R199, R87, PT ;  /* 0x00000057c700720c */ /* 0x000fe20003f26270 */
[----:B------:R-:W-:Y:S01]  /*12650*/  VIADD R86, R196, 0x1c0 ;  /* 0x000001c0c4567836 */ /* 0x000fe20000000000 */
[----:B------:R-:W-:Y:S01]  /*12660*/  LOP3.LUT R0, R89, 0x20, R0, 0xe2, !PT ;  /* 0x0000002059007812 */ /* 0x000fe200078ee200 */
[C---:B------:R-:W-:Y:S01]  /*12670*/  IMAD R85, R83.reuse, UR5, R24 ;  /* 0x0000000553557c24 */ /* 0x040fe2000f8e0218 */
[----:B------:R-:W-:Y:S01]  /*12680*/  SEL R81, RZ, 0x40, P0 ;  /* 0x00000040ff517807 */ /* 0x000fe20000000000 */
[----:B------:R-:W-:Y:S01]  /*12690*/  IMAD.WIDE.U32 R20, R83, UR4, R20 ;  /* 0x0000000453147c25 */ /* 0x000fe2000f8e0014 */
[----:B------:R-:W-:Y:S01]  /*126a0*/  ULDC.64 UR4, c[0x0][0xa80] ;  /* 0x0002a00000047ab9 */ /* 0x000fe20000000a00 */
[----:B------:R-:W-:-:S02]  /*126b0*/  ISETP.GE.AND P0, PT, R86, R3, PT ;  /* 0x000000035600720c */ /* 0x000fc40003f06270 */
[----:B------:R-:W-:Y:S01]  /*126c0*/  LOP3.LUT R24, R0, R81, RZ, 0xfc, !PT ;  /* 0x0000005100187212 */ /* 0x000fe200078efcff */
[----:B------:R-:W-:Y:S01]  /*126d0*/  VIADD R0, R2, 0x28c20 ;  /* 0x00028c2002007836 */ /* 0x000fe20000000000 */
[----:B------:R-:W-:Y:S01]  /*126e0*/  IADD3 R81, R21, R85, RZ ;  /* 0x0000005515517210 */ /* 0x000fe20007ffe0ff */
[----:B------:R-:W-:Y:S01]  /*126f0*/  VIADD R88, R196, 0x1c0 ;  /* 0x000001c0c4587836 */ /* 0x000fe20000000000 */
[----:B------:R-:W-:Y:S01]  /*12700*/  LEA R84, P2, R20, UR4, 0x1 ;  /* 0x0000000414547c11 */ /* 0x000fe2000f8408ff */
[C---:B------:R-:W-:Y:S01]  /*12710*/  VIADD R89, R196.reuse, 0x180 ;  /* 0x00000180c4597836 */ /* 0x040fe20000000000 */
[----:B------:R-:W-:Y:S01]  /*12720*/  PRMT R0, RZ, 0x654, R0 ;  /* 0x00000654ff007816 */ /* 0x000fe20000000000 */
[C---:B------:R-:W-:Y:S01]  /*12730*/  VIADD R92, R196.reuse, 0x140 ;  /* 0x00000140c45c7836 */ /* 0x040fe20000000000 */
[----:B------:R-:W-:Y:S01]  /*12740*/  SEL R21, RZ, 0x80, P0 ;  /* 0x00000080ff157807 */ /* 0x000fe20000000000 */
[----:B------:R-:W-:Y:S01]  /*12750*/  VIADD R94, R196, 0x100 ;  /* 0x00000100c45e7836 */ /* 0x000fe20000000000 */
[----:B------:R-:W-:Y:S01]  /*12760*/  LEA.HI.X R85, R20, UR5, R81, 0x1, P2 ;  /* 0x0000000514557c11 */ /* 0x000fe200090f0c51 */
[----:B--2---:R2:W-:Y:S01]  /*12770*/  SYNCS.ARRIVE.TRANS64.RED.A1T0 RZ, [R0+URZ], RZ ;  /* 0x000000ff00ff79a7 */ /* 0x0045e2000810043f */
[C---:B------:R-:W-:Y:S01]  /*12780*/  VIADD R96, R196.reuse, 0xc0 ;  /* 0x000000c0c4607836 */ /* 0x040fe20000000000 */
[----:B------:R3:W4:Y:S01]  /*12790*/  SHFL.IDX PT, R20, R84, RZ, 0x181f ;  /* 0x00181fff54147589 */ /* 0x00072200000e0000 */
[----:B------:R-:W-:Y:S01]  /*127a0*/  VIADD R98, R196, 0x80 ;  /* 0x00000080c4627836 */ /* 0x000fe20000000000 */
[----:B------:R-:W-:-:S02]  /*127b0*/  SHF.R.S32.HI R88, RZ, 0x1f, R88 ;  /* 0x0000001fff587819 */ /* 0x000fc40000011458 */
[----:B------:R-:W-:Y:S02]  /*127c0*/  SHF.R.S32.HI R89, RZ, 0x1f, R89 ;  /* 0x0000001fff597819 */ /* 0x000fe40000011459 */
[----:B--2---:R-:W-:Y:S02]  /*127d0*/  LOP3.LUT R0, R24, R21, RZ, 0xfc, !PT ;  /* 0x0000001518007212 */ /* 0x004fe400078efcff */
[----:B------:R3:W2:Y:S01]  /*127e0*/  SHFL.IDX PT, R21, R85, RZ, 0x181f ;  /* 0x00181fff55157589 */ /* 0x0006a200000e0000 */
[----:B------:R-:W-:Y:S02]  /*127f0*/  SHF.R.S32.HI R92, RZ, 0x1f, R92 ;  /* 0x0000001fff5c7819 */ /* 0x000fe4000001145c */
[----:B------:R-:W-:Y:S02]  /*12800*/  SHF.R.S32.HI R94, RZ, 0x1f, R94 ;  /* 0x0000001fff5e7819 */ /* 0x000fe4000001145e */
[----:B------:R-:W-:Y:S02]  /*12810*/  SHF.R.S32.HI R96, RZ, 0x1f, R96 ;  /* 0x0000001fff607819 */ /* 0x000fe40000011460 */
[----:B------:R-:W-:Y:S01]  /*12820*/  SHF.R.S32.HI R98, RZ, 0x1f, R98 ;  /* 0x0000001fff627819 */ /* 0x000fe20000011462 */
[----:B---3--:R-:W-:Y:S06]  /*12830*/  @P1 BRA `(.L_x_8052) ;  /* 0x00000000007c1947 */ /* 0x008fec0003800000 */
[-C--:B------:R-:W-:Y:S02]  /*12840*/  ISETP.GE.AND P1, PT, R99, R3.reuse, PT ;  /* 0x000000036300720c */ /* 0x080fe40003f26270 */
[-C--:B------:R-:W-:Y:S02]  /*12850*/  ISETP.GE.AND P0, PT, R196, R3.reuse, PT ;  /* 0x00000003c400720c */ /* 0x080fe40003f06270 */
[-C--:B------:R-:W-:Y:S02]  /*12860*/  ISETP.GE.AND P5, PT, R97, R3.reuse, PT ;  /* 0x000000036100720c */ /* 0x080fe40003fa6270 */
[----:B------:R-:W-:-:S07]  /*12870*/  ISETP.GE.AND P3, PT, R95, R3, PT ;  /* 0x000000035f00720c */ /* 0x000fce0003f66270 */
[C---:B----4-:R-:W-:Y:S02]  /*12880*/  @!P1 LEA R80, P2, R99.reuse, R20, 0x1 ;  /* 0x0000001463509211 */ /* 0x050fe400078408ff */
[----:B--2---:R-:W-:Y:S02]  /*12890*/  @!P0 IMAD.WIDE R82, R196, 0x2, R20 ;  /* 0x00000002c4528825 */ /* 0x004fe400078e0214 */
[----:B------:R-:W-:Y:S02]  /*128a0*/  @!P1 LEA.HI.X R81, R99, R21, R100, 0x1, P2 ;  /* 0x0000001563519211 */ /* 0x000fe400010f0c64 */
[----:B------:R-:W-:Y:S01]  /*128b0*/  ISETP.GE.AND P2, PT, R93, R3, PT ;  /* 0x000000035d00720c */ /* 0x000fe20003f46270 */
[----:B-----5:R2:W-:Y:S01]  /*128c0*/  @!P0 ST.E.128 desc[UR40][R82.64], R4 ;  /* 0x0000000452008985 */ /* 0x0205e2000c101d28 */
[----:B------:R-:W-:-:S03]  /*128d0*/  LOP3.LUT P0, RZ, R24, 0x40, RZ, 0xc0, !PT ;  /* 0x0000004018ff7812 */ /* 0x000fc6000780c0ff */
[----:B------:R3:W-:Y:S01]  /*128e0*/  @!P1 ST.E.128 desc[UR40][R80.64], R12 ;  /* 0x0000000c50009985 */ /* 0x0007e2000c101d28 */
[----:B------:R-:W-:Y:S02]  /*128f0*/  ISETP.GE.AND P1, PT, R91, R3, PT ;  /* 0x000000035b00720c */ /* 0x000fe40003f26270 */
[-C--:B--2---:R-:W-:Y:S02]  /*12900*/  @!P5 LEA R4, P4, R97, R20.reuse, 0x1 ;  /* 0x000000146104d211 */ /* 0x084fe400078808ff */
[-C--:B------:R-:W-:Y:S02]  /*12910*/  @!P3 LEA R6, P6, R95, R20.reuse, 0x1 ;  /* 0x000000145f06b211 */ /* 0x080fe400078c08ff */
[-C--:B------:R-:W-:Y:S02]  /*12920*/  @!P5 LEA.HI.X R5, R97, R21.reuse, R98, 0x1, P4 ;  /* 0x000000156105d211 */ /* 0x080fe400020f0c62 */
[----:B------:R-:W-:Y:S02]  /*12930*/  LOP3.LUT P4, RZ, R0, 0x80, RZ, 0xc0, !PT ;  /* 0x0000008000ff7812 */ /* 0x000fe4000788c0ff */
[----:B------:R-:W-:Y:S01]  /*12940*/  @!P3 LEA.HI.X R7, R95, R21, R96, 0x1, P6 ;  /* 0x000000155f07b211 */ /* 0x000fe200030f0c60 */
[----:B------:R2:W-:Y:S01]  /*12950*/  @!P5 ST.E.128 desc[UR40][R4.64], R32 ;  /* 0x000000200400d985 */ /* 0x0005e2000c101d28 */
[----:B------:R-:W-:-:S02]  /*12960*/  @!P2 LEA R82, P5, R93, R20, 0x1 ;  /* 0x000000145d52a211 */ /* 0x000fc400078a08ff */
[-C--:B---3--:R-:W-:Y:S01]  /*12970*/  @!P1 LEA R12, P6, R91, R20.reuse, 0x1 ;  /* 0x000000145b0c9211 */ /* 0x088fe200078c08ff */
        /* <DEDUP_REMOVED lines=11> */
.L_x_8052:
[----:B------:R-:W-:Y:S05]  /*12a30*/  BSYNC B1 ;  /* 0x0000000000017941 */ /* 0x000fea0003800000 */
.L_x_8051:
[----:B--2--5:R-:W-:Y:S01]  /*12a40*/  VIADD R6, R199, 0x20 ;  /* 0x00000020c7067836 */ /* 0x024fe20000000000 */
[----:B------:R2:W3:Y:S04]  /*12a50*/  SHFL.IDX PT, R5, R85, 0x1, 0x181f ;  /* 0x00381f0055057f89 */ /* 0x0004e800000e0000 */
        /* <DEDUP_REMOVED lines=9> */
[CC--:B0-----:R-:W-:Y:S02]  /*12af0*/  @!P5 LEA R12, P4, R99.reuse, R4.reuse, 0x1 ;  /* 0x00000004630cd211 */ /* 0x0c1fe400078808ff */
[----:B---3--:R-:W-:Y:S02]  /*12b00*/  @!P6 IMAD.WIDE R6, R196, 0x2, R4 ;  /* 0x00000002c406e825 */ /* 0x008fe400078e0204 */
[----:B------:R-:W-:Y:S02]  /*12b10*/  @!P5 LEA.HI.X R13, R99, R5, R100, 0x1, P4 ;  /* 0x00000005630dd211 */ /* 0x000fe400020f0c64 */
[----:B------:R-:W-:Y:S01]  /*12b20*/  LOP3.LUT P4, RZ, R24, 0x40, RZ, 0xc0, !PT ;  /* 0x0000004018ff7812 */ /* 0x000fe2000788c0ff */
[----:B------:R0:W-:Y:S01]  /*12b30*/  @!P6 ST.E.128 desc[UR40][R6.64], R8 ;  /* 0x000000080600e985 */ /* 0x0001e2000c101d28 */
[----:B------:R-:W-:-:S03]  /*12b40*/  @!P3 LEA R14, P6, R97, R4, 0x1 ;  /* 0x00000004610eb211 */ /* 0x000fc600078c08ff */
[----:B------:R2:W-:Y:S01]  /*12b50*/  @!P5 ST.E.128 desc[UR40][R12.64], R28 ;  /* 0x0000001c0c00d985 */ /* 0x0005e2000c101d28 */
[-C--:B------:R-:W-:Y:S02]  /*12b60*/  @!P3 LEA.HI.X R15, R97, R5.reuse, R98, 0x1, P6 ;  /* 0x00000005610fb211 */ /* 0x080fe400030f0c62 */
[-C--:B----4-:R-:W-:Y:S02]  /*12b70*/  @!P2 LEA R20, P5, R95, R4.reuse, 0x1 ;  /* 0x000000045f14a211 */ /* 0x090fe400078a08ff */
        /* <DEDUP_REMOVED lines=18> */
.L_x_8048:
        /* <DEDUP_REMOVED lines=26> */
.L_x_8054:
[----:B------:R-:W2:Y:S04]  /*12e40*/  LDL.LU R5, [R1+0x44] ;  /* 0x0000440001057983 */ /* 0x000ea80000300800 */
[----:B------:R-:W3:Y:S04]  /*12e50*/  LDL.LU R4, [R1+0x4c] ;  /* 0x00004c0001047983 */ /* 0x000ee80000300800 */
[----:B------:R-:W4:Y:S01]  /*12e60*/  LDL R28, [R1+0x38] ;  /* 0x00003800011c7983 */ /* 0x000f220000100800 */
[----:B------:R-:W-:Y:S01]  /*12e70*/  BSSY B1, `(.L_x_8055) ;  /* 0x000002d000017945 */ /* 0x000fe20003800000 */
[----:B-----5:R-:W-:-:S02]  /*12e80*/  SHF.R.S32.HI R10, RZ, 0x1f, R3 ;  /* 0x0000001fff0a7819 */ /* 0x020fc40000011403 */
[----:B--2---:R-:W-:Y:S02]  /*12e90*/  SEL R13, R5, RZ, !P0 ;  /* 0x000000ff050d7207 */ /* 0x004fe40004000000 */
[----:B---3--:R-:W-:Y:S02]  /*12ea0*/  SEL R14, R4, RZ, !P0 ;  /* 0x000000ff040e7207 */ /* 0x008fe40004000000 */
[----:B----4-:R-:W-:Y:S01]  /*12eb0*/  SHF.R.S32.HI R12, RZ, 0x1f, R28 ;  /* 0x0000001fff0c7819 */ /* 0x010fe2000001141c */
[----:B------:R-:W-:Y:S06]  /*12ec0*/  @P2 BRA `(.L_x_8056) ;  /* 0x00000000009c2947 */ /* 0x000fec0003800000 */
[----:B------:R-:W2:Y:S01]  /*12ed0*/  S2R R6, SR_TID.X ;  /* 0x0000000000067919 */ /* 0x000ea20000002100 */
[----:B------:R-:W3:Y:S02]  /*12ee0*/  LDC R20, c[0x0][0xbe8] ;  /* 0x0002fa00ff147b82 */ /* 0x000ee40000000800 */
[----:B---3--:R-:W-:Y:S01]  /*12ef0*/  IMAD R4, R0, R20, RZ ;  /* 0x0000001400047224 */ /* 0x008fe200078e02ff */
        /* <DEDUP_REMOVED lines=36> */
.L_x_8056:
[----:B------:R-:W-:Y:S05]  /*13140*/  BSYNC B1 ;  /* 0x0000000000017941 */ /* 0x000fea0003800000 */
.L_x_8055:
[----:B------:R-:W-:Y:S01]  /*13150*/  ISETP.NE.AND P0, PT, R21, 0x1, PT ;  /* 0x000000011500780c */ /* 0x000fe20003f05270 */
[----:B------:R-:W3:Y:S01]  /*13160*/  LDC R29, c[0x0][0xac8] ;  /* 0x0002b200ff1d7b82 */ /* 0x000ee20000000800 */
[----:B------:R-:W-:Y:S01]  /*13170*/  ULDC.64 UR4, c[0x0][0xaa0] ;  /* 0x0002a80000047ab9 */ /* 0x000fe20000000a00 */
[--C-:B------:R-:W-:Y:S01]  /*13180*/  SHF.R.S32.HI R8, RZ, 0x1f, R24.reuse ;  /* 0x0000001fff087819 */ /* 0x100fe20000011418 */
[----:B--2---:R-:W-:Y:S01]  /*13190*/  IMAD R6, R10, UR4, RZ ;  /* 0x000000040a067c24 */ /* 0x004fe2000f8e02ff */
        /* <DEDUP_REMOVED lines=8> */
[----:B------:R-:W2:Y:S01]  /*13220*/  @P0 LDC R7, c[0x0][0xbec] ;  /* 0x0002fb00ff070b82 */ /* 0x000ea20000000800 */
[----:B------:R-:W-:Y:S01]  /*13230*/  IMAD.IADD R5, R5, 0x1, R3 ;  /* 0x0000000105057824 */ /* 0x000fe200078e0203 */
[----:B------:R-:W-:Y:S01]  /*13240*/  SHF.R.S32.HI R15, RZ, 0x3, R15 ;  /* 0x00000003ff0f7819 */ /* 0x000fe2000001140f */
[----:B------:R-:W-:Y:S01]  /*13250*/  IMAD R3, R12, UR4, RZ ;  /* 0x000000040c037c24 */ /* 0x000fe2000f8e02ff */
[C---:B------:R-:W-:Y:S01]  /*13260*/  IADD3 R41, R196.reuse, 0x80, RZ ;  /* 0x00000080c4297810 */ /* 0x040fe20007ffe0ff */
[C---:B------:R-:W-:Y:S01]  /*13270*/  VIADD R43, R196.reuse, 0x40 ;  /* 0x00000040c42b7836 */ /* 0x040fe20000000000 */
[----:B------:R-:W-:Y:S01]  /*13280*/  IADD3 R35, R196, 0x140, RZ ;  /* 0x00000140c4237810 */ /* 0x000fe20007ffe0ff */
[----:B------:R-:W-:Y:S01]  /*13290*/  IMAD.IADD R8, R24, 0x1, -R8 ;  /* 0x0000000118087824 */ /* 0x000fe200078e0a08 */
[----:B------:R-:W4:Y:S01]  /*132a0*/  @P0 LDC R9, c[0x0][0xbf0] ;  /* 0x0002fc00ff090b82 */ /* 0x000f220000000800 */
[----:B------:R-:W-:Y:S01]  /*132b0*/  IMAD R3, R28, UR5, R3 ;  /* 0x000000051c037c24 */ /* 0x000fe2000f8e0203 */
[----:B------:R-:W-:Y:S01]  /*132c0*/  IADD3 R44, R196, 0x40, RZ ;  /* 0x00000040c42c7810 */ /* 0x000fe20007ffe0ff */
[----:B------:R-:W-:Y:S01]  /*132d0*/  IMAD.WIDE.U32 R4, R28, UR4, R4 ;  /* 0x000000041c047c25 */ /* 0x000fe2000f8e0004 */
[-C--:B---3--:R-:W-:Y:S01]  /*132e0*/  ISETP.GE.AND P1, PT, R43, R29.reuse, PT ;  /* 0x0000001d2b00720c */ /* 0x088fe20003f26270 */
[----:B------:R-:W-:Y:S01]  /*132f0*/  ULDC.64 UR4, c[0x0][0xaf0] ;  /* 0x0002bc0000047ab9 */ /* 0x000fe20000000a00 */
[----:B------:R-:W-:Y:S01]  /*13300*/  ISETP.GE.AND P2, PT, R196, R29, PT ;  /* 0x0000001dc400720c */ /* 0x000fe20003f46270 */
[----:B------:R-:W-:Y:S01]  /*13310*/  IMAD R6, R8, 0x20, R15 ;  /* 0x0000002008067824 */ /* 0x000fe200078e020f */
[----:B------:R-:W-:Y:S01]  /*13320*/  IADD3 R5, R5, R3, RZ ;  /* 0x0000000305057210 */ /* 0x000fe20007ffe0ff */
[----:B------:R-:W-:Y:S01]  /*13330*/  IMAD R3, R14, UR4, RZ ;  /* 0x000000040e037c24 */ /* 0x000fe2000f8e02ff */
[----:B------:R-:W-:Y:S01]  /*13340*/  SEL R10, RZ, 0xffffffff, P1 ;  /* 0xffffffffff0a7807 */ /* 0x000fe20000800000 */
[----:B------:R-:W-:Y:S01]  /*13350*/  IMAD.IADD R8, R199, 0x1, R6 ;  /* 0x00000001c7087824 */ /* 0x000fe200078e0206 */
[----:B------:R-:W-:Y:S01]  /*13360*/  SHF.R.S32.HI R44, RZ, 0x1f, R44 ;  /* 0x0000001fff2c7819 */ /* 0x000fe2000001142c */
[----:B------:R-:W-:-:S02]  /*13370*/  IMAD R3, R13, UR5, R3 ;  /* 0x000000050d037c24 */ /* 0x000fc4000f8e0203 */
[----:B------:R-:W-:Y:S01]  /*13380*/  IMAD.WIDE.U32 R4, R13, UR4, R4 ;  /* 0x000000040d047c25 */ /* 0x000fe2000f8e0004 */
[----:B------:R-:W-:-:S03]  /*13390*/  ULDC.64 UR4, c[0x0][0xae0] ;  /* 0x0002b80000047ab9 */ /* 0x000fc60000000a00 */
[----:B--2---:R-:W-:Y:S01]  /*133a0*/  @P0 IMAD.HI.U32 R6, R8, R7, RZ ;  /* 0x0000000708060227 */ /* 0x004fe200078e00ff */
[----:B------:R-:W-:Y:S02]  /*133b0*/  SEL R7, RZ, 0x1, P2 ;  /* 0x00000001ff077807 */ /* 0x000fe40001000000 */
[----:B------:R-:W-:Y:S01]  /*133c0*/  ISETP.GE.AND P2, PT, R41, R29, PT ;  /* 0x0000001d2900720c */ /* 0x000fe20003f46270 */
[----:B------:R-:W-:Y:S02]  /*133d0*/  IMAD.SHL.U32 R10, R10, 0x2, RZ ;  /* 0x000000020a0a7824 */ /* 0x000fe400078e00ff */
[C---:B------:R-:W-:Y:S02]  /*133e0*/  VIADD R39, R196.reuse, 0xc0 ;  /* 0x000000c0c4277836 */ /* 0x040fe40000000000 */
[----:B------:R-:W-:Y:S02]  /*133f0*/  IMAD.IADD R5, R5, 0x1, R3 ;  /* 0x0000000105057824 */ /* 0x000fe400078e0203 */
[----:B------:R-:W-:Y:S01]  /*13400*/  IMAD.MOV.U32 R3, RZ, RZ, R8 ;  /* 0x000000ffff037224 */ /* 0x000fe200078e0008 */
[----:B----4-:R-:W-:Y:S01]  /*13410*/  @P0 SHF.R.U32.HI R3, RZ, R9, R6 ;  /* 0x00000009ff030219 */ /* 0x010fe20000011606 */
        /* <DEDUP_REMOVED lines=35> */
[C---:B------:R-:W-:Y:S01]  /*13650*/  VIADD R30, R196.reuse, 0x1c0 ;  /* 0x000001c0c41e7836 */ /* 0x040fe20000000000 */
        /* <DEDUP_REMOVED lines=11> */
[----:B------:R-:W-:Y:S01]  /*13710*/  VIADD R42, R196, 0x80 ;  /* 0x00000080c42a7836 */ /* 0x000fe20000000000 */
[----:B------:R-:W-:Y:S01]  /*13720*/  SEL R0, RZ, 0x80, P2 ;  /* 0x00000080ff007807 */ /* 0x000fe20001000000 */
[----:B------:R2:W3:Y:S01]  /*13730*/  SHFL.IDX PT, R6, R20, RZ, 0x181f ;  /* 0x00181fff14067589 */ /* 0x0004e200000e0000 */
[----:B------:R-:W-:-:S02]  /*13740*/  SHF.R.S32.HI R32, RZ, 0x1f, R32 ;  /* 0x0000001fff207819 */ /* 0x000fc40000011420 */
[----:B------:R-:W-:Y:S01]  /*13750*/  LOP3.LUT R24, R21, R0, RZ, 0xfc, !PT ;  /* 0x0000000015187212 */ /* 0x000fe200078efcff */
[----:B------:R2:W4:Y:S01]  /*13760*/  SHFL.IDX PT, R7, R3, RZ, 0x181f ;  /* 0x00181fff03077589 */ /* 0x00052200000e0000 */
[----:B------:R-:W-:Y:S02]  /*13770*/  SHF.R.S32.HI R34, RZ, 0x1f, R34 ;  /* 0x0000001fff227819 */ /* 0x000fe40000011422 */
[----:B------:R-:W-:Y:S02]  /*13780*/  SHF.R.S32.HI R36, RZ, 0x1f, R36 ;  /* 0x0000001fff247819 */ /* 0x000fe40000011424 */
[----:B------:R-:W-:Y:S02]  /*13790*/  SHF.R.S32.HI R38, RZ, 0x1f, R38 ;  /* 0x0000001fff267819 */ /* 0x000fe40000011426 */
[----:B------:R-:W-:Y:S02]  /*137a0*/  SHF.R.S32.HI R40, RZ, 0x1f, R40 ;  /* 0x0000001fff287819 */ /* 0x000fe40000011428 */
[----:B------:R-:W-:Y:S01]  /*137b0*/  SHF.R.S32.HI R42, RZ, 0x1f, R42 ;  /* 0x0000001fff2a7819 */ /* 0x000fe2000001142a */
[----:B--2---:R-:W-:Y:S06]  /*137c0*/  @P0 BRA `(.L_x_8058) ;  /* 0x00000000007c0947 */ /* 0x004fec0003800000 */
[-C--:B------:R-:W-:Y:S02]  /*137d0*/  ISETP.GE.AND P2, PT, R43, R29.reuse, PT ;  /* 0x0000001d2b00720c */ /* 0x080fe40003f46270 */
[-C--:B------:R-:W-:Y:S02]  /*137e0*/  ISETP.GE.AND P1, PT, R196, R29.reuse, PT ;  /* 0x0000001dc400720c */ /* 0x080fe40003f26270 */
[-C--:B------:R-:W-:Y:S02]  /*137f0*/  ISETP.GE.AND P5, PT, R41, R29.reuse, PT ;  /* 0x0000001d2900720c */ /* 0x080fe40003fa6270 */
[----:B------:R-:W-:-:S07]  /*13800*/  ISETP.GE.AND P3, PT, R39, R29, PT ;  /* 0x0000001d2700720c */ /* 0x000fce0003f66270 */
[CC--:B---3--:R-:W-:Y:S02]  /*13810*/  @!P2 LEA R8, P0, R43.reuse, R6.reuse, 0x1 ;  /* 0x000000062b08a211 */ /* 0x0c8fe400078008ff */
[----:B----4-:R-:W-:Y:S02]  /*13820*/  @!P1 IMAD.WIDE R4, R196, 0x2, R6 ;  /* 0x00000002c4049825 */ /* 0x010fe400078e0206 */
        /* <DEDUP_REMOVED lines=12> */
[----:B--2---:R-:W-:-:S02]  /*138f0*/  @!P1 LEA R8, P6, R35, R6, 0x1 ;  /* 0x0000000623089211 */ /* 0x004fc400078c08ff */
        /* <DEDUP_REMOVED lines=12> */
.L_x_8058:
[----:B------:R-:W-:Y:S05]  /*139c0*/  BSYNC B1 ;  /* 0x0000000000017941 */ /* 0x000fea0003800000 */
.L_x_8057:
[----:B------:R-:W-:Y:S01]  /*139d0*/  VIADD R0, R28, 0x20 ;  /* 0x000000201c007836 */ /* 0x000fe20000000000 */
[----:B---34-:R2:W3:Y:S04]  /*139e0*/  SHFL.IDX PT, R7, R3, 0x1, 0x181f ;  /* 0x00381f0003077f89 */ /* 0x0184e800000e0000 */
[----:B------:R-:W-:Y:S01]  /*139f0*/  ISETP.GE.AND P0, PT, R0, R31, PT ;  /* 0x0000001f0000720c */ /* 0x000fe20003f06270 */
[----:B------:R2:W4:-:S12]  /*13a00*/  SHFL.IDX PT, R6, R20, 0x1, 0x181f ;  /* 0x00381f0014067f89 */ /* 0x00051800000e0000 */
[----:B--2---:R-:W-:Y:S05]  /*13a10*/  @P0 BRA `(.L_x_8053) ;  /* 0x00000000007c0947 */ /* 0x004fea0003800000 */
[-C--:B------:R-:W-:Y:S02]  /*13a20*/  ISETP.GE.AND P6, PT, R196, R29.reuse, PT ;  /* 0x0000001dc400720c */ /* 0x080fe40003fc6270 */
[-C--:B------:R-:W-:Y:S02]  /*13a30*/  ISETP.GE.AND P5, PT, R43, R29.reuse, PT ;  /* 0x0000001d2b00720c */ /* 0x080fe40003fa6270 */
[-C--:B------:R-:W-:Y:S02]  /*13a40*/  ISETP.GE.AND P4, PT, R41, R29.reuse, PT ;  /* 0x0000001d2900720c */ /* 0x080fe40003f86270 */
[-C--:B------:R-:W-:Y:S02]  /*13a50*/  ISETP.GE.AND P3, PT, R39, R29.reuse, PT ;  /* 0x0000001d2700720c */ /* 0x080fe40003f66270 */
[-C--:B------:R-:W-:Y:S02]  /*13a60*/  ISETP.GE.AND P2, PT, R37, R29.reuse, PT ;  /* 0x0000001d2500720c */ /* 0x080fe40003f46270 */
[----:B------:R-:W-:-:S03]  /*13a70*/  ISETP.GE.AND P1, PT, R35, R29, PT ;  /* 0x0000001d2300720c */ /* 0x000fc60003f26270 */
[----:B---34-:R-:W-:Y:S02]  /*13a80*/  @!P6 IMAD.WIDE R4, R196, 0x2, R6 ;  /* 0x00000002c404e825 */ /* 0x018fe400078e0206 */
        /* <DEDUP_REMOVED lines=12> */
[-C--:B--2---:R-:W-:Y:S02]  /*13b50*/  @!P1 LEA R4, P5, R35, R6.reuse, 0x1 ;  /* 0x0000000623049211 */ /* 0x084fe400078a08ff */
        /* <DEDUP_REMOVED lines=11> */
.L_x_8053:
[----:B------:R-:W-:Y:S05]  /*13c10*/  BSYNC B0 ;  /* 0x0000000000007941 */ /* 0x000fea0003800000 */
.L_x_8047:
[----:B------:R-:W-:Y:S02]  /*13c20*/  ULDC UR4, c[0x0][0xc3c] ;  /* 0x00030f0000047ab9 */ /* 0x000fe40000000800 */
[----:B------:R-:W-:-:S13]  /*13c30*/  ISETP.GE.AND P0, PT, R27, UR4, PT ;  /* 0x000000041b007c0c */ /* 0x000fda000bf06270 */
[----:B------:R-:W-:Y:S05]  /*13c40*/  @!P0 BRA `(.L_x_8059) ;  /* 0xfffffed800408947 */ /* 0x000fea000383ffff */
[----:B------:R-:W-:Y:S05]  /*13c50*/  BRA `(.L_x_7913) ;  /* 0x0000007400887947 */ /* 0x000fea0003800000 */
.L_x_7911:
        /* <DEDUP_REMOVED lines=16> */
.L_x_8060:
        /* <DEDUP_REMOVED lines=41> */
.L_x_8066:
        /* <DEDUP_REMOVED lines=12> */
.L_x_8065:
[----:B------:R-:W-:Y:S05]  /*140b0*/  BSYNC B0 ;  /* 0x0000000000007941 */ /* 0x000fea0003800000 */
.L_x_8064:
        /* <DEDUP_REMOVED lines=20> */
.L_x_8062:
[----:B------:R-:W-:-:S04]  /*14200*/  IMAD.IADD R13, R6, 0x1, -R3 ;  /* 0x00000001060d7824 */ /* 0x000fc800078e0a03 */
[----:B------:R-:W-:-:S05]  /*14210*/  IMAD R2, R8, UR5, R13 ;  /* 0x0000000508027c24 */ /* 0x000fca000f8e020d */
[----:B------:R-:W-:Y:S02]  /*14220*/  ISETP.GT.AND P0, PT, R2, UR6, PT ;  /* 0x0000000602007c0c */ /* 0x000fe4000bf04270 */
[----:B------:R-:W0:Y:S11]  /*14230*/  LDC.64 R2, c[0x0][0xc90] ;  /* 0x00032400ff027b82 */ /* 0x000e360000000a00 */
[----:B------:R-:W-:-:S04]  /*14240*/  VOTE.ANY R9, PT, !P0 ;  /* 0x0000000000097806 */ /* 0x000fc800040e0100 */
[----:B------:R-:W1:Y:S02]  /*14250*/  POPC R15, R9 ;  /* 0x00000009000f7309 */ /* 0x000e640000000000 */
[----:B-1----:R-:W-:-:S05]  /*14260*/  IADD3 R19, R15, UR4, RZ ;  /* 0x000000040f137c10 */ /* 0x002fca000fffe0ff */
        /* <DEDUP_REMOVED lines=13> */
.L_x_8067:
[----:B---3--:R-:W-:Y:S01]  /*14340*/  IMAD R16, R16, UR5, R13 ;  /* 0x0000000510107c24 */ /* 0x008fe2000f8e020d */
[----:B------:R-:W-:Y:S01]  /*14350*/  IABS R2, R6 ;  /* 0x0000000600027213 */ /* 0x000fe20000000000 */
[----:B01----:R-:W-:-:S03]  /*14360*/  IMAD.MOV R11, RZ, RZ, -R3 ;  /* 0x000000ffff0b7224 */ /* 0x003fc600078e0a03 */
        /* <DEDUP_REMOVED lines=48> */
[----:B------:R-:W-:-:S06]  /*14670*/  @P0 IADD3 R2, R2, 0x1, RZ ;  /* 0x0000000102020810 */ /* 0x000fcc0007ffe0ff */
[----:B------:R-:W-:Y:S01]  /*14680*/  @!P2 IMAD.MOV R2, RZ, RZ, -R2 ;  /* 0x000000ffff02a224 */ /* 0x000fe200078e0a02 */
[----:B------:R-:W-:Y:S01]  /*14690*/  @!P1 LOP3.LUT R2, RZ, R18, RZ, 0x33, !PT ;  /* 0x00000012ff029212 */ /* 0x000fe200078e33ff */
[----:B------:R-:W-:-:S03]  /*146a0*/  IMAD.MOV R18, RZ, RZ, -R18 ;  /* 0x000000ffff127224 */ /* 0x000fc600078e0a12 */
[----:B------:R-:W-:Y:S01]  /*146b0*/  LOP3.LUT R17, RZ, R2, RZ, 0x33, !PT ;  /* 0x00000002ff117212 */ /* 0x000fe200078e33ff */
[----:B------:R-:W-:-:S04]  /*146c0*/  IMAD R18, R2, R18, R3 ;  /* 0x0000001202127224 */ /* 0x000fc800078e0203 */
[----:B------:R-:W-:Y:S01]  /*146d0*/  IMAD.IADD R17, R4, 0x1, R17 ;  /* 0x0000000104117824 */ /* 0x000fe200078e0211 */
[----:B------:R-:W-:Y:S06]  /*146e0*/  BRA `(.L_x_8068) ;  /* 0x00000000000c7947 */ /* 0x000fec0003800000 */
.L_x_8063:
[----:B------:R-:W-:Y:S01]  /*146f0*/  IMAD.MOV.U32 R17, RZ, RZ, RZ ;  /* 0x000000ffff117224 */ /* 0x000fe200078e00ff */
[----:B------:R-:W-:Y:S01]  /*14700*/  MOV R18, RZ ;  /* 0x000000ff00127202 */ /* 0x000fe20000000f00 */
[----:B------:R-:W-:-:S07]  /*14710*/  IMAD.U32 R16, RZ, RZ, UR6 ;  /* 0x00000006ff107e24 */ /* 0x000fce000f8e00ff */
.L_x_8068:
[----:B------:R-:W-:-:S13]  /*14720*/  ISETP.NE.AND P0, PT, R5, RZ, PT ;  /* 0x000000ff0500720c */ /* 0x000fda0003f05270 */
[----:B------:R-:W0:Y:S01]  /*14730*/  @!P0 S2R R3, SR_CgaCtaId ;  /* 0x0000000000038919 */ /* 0x000e220000008800 */
[----:B------:R-:W-:-:S04]  /*14740*/  @!P0 MOV R2, 0x400 ;  /* 0x0000040000028802 */ /* 0x000fc80000000f00 */
[----:B0-----:R-:W-:-:S05]  /*14750*/  @!P0 LEA R2, R3, R2, 0x18 ;  /* 0x0000000203028211 */ /* 0x001fca00078ec0ff */
[----:B------:R1:W-:Y:S01]  /*14760*/  @!P0 STS.128 [R2+0x28cd0], R16 ;  /* 0x028cd01002008388 */ /* 0x0003e20000000c00 */
[----:B------:R-:W-:Y:S06]  /*14770*/  BAR.ARV 0x5, 0x180 ;  /* 0x0146000000007b1d */ /* 0x000fec0000002000 */
.L_x_8061:
        /* <DEDUP_REMOVED lines=14> */
[----:B------:R-:W-:Y:S01]  /*14860*/  LOP3.LUT R2, R2, 0x38, RZ, 0xc0, !PT ;  /* 0x0000003802027812 */ /* 0x000fe200078ec0ff */
[----:B------:R-:W-:Y:S01]  /*14870*/  IMAD.MOV.U32 R28, RZ, RZ, 0x1 ;  /* 0x00000001ff1c7424 */ /* 0x000fe200078e00ff */
[----:B------:R-:W-:Y:S01]  /*14880*/  LOP3.LUT R4, R3, 0x38, R0, 0x78, !PT ;  /* 0x0000003803047812 */ /* 0x000fe200078e7800 */
[----:B------:R-:W-:Y:S01]  /*14890*/  IMAD.SHL.U32 R0, R0, 0x10, RZ ;  /* 0x0000001000007824 */ /* 0x000fe200078e00ff */
[----:B------:R-:W-:-:S02]  /*148a0*/  SHF.R.U32.HI R3, RZ, 0x3, R5 ;  /* 0x00000003ff037819 */ /* 0x000fc40000011605 */
[----:B------:R-:W-:Y:S02]  /*148b0*/  CS2R R24, SRZ ;  /* 0x0000000000187805 */ /* 0x000fe4000001ff00 */
[----:B------:R-:W-:Y:S01]  /*148c0*/  LOP3.LUT R35, R4, 0x200, R35, 0xf8, !PT ;  /* 0x0000020004237812 */ /* 0x000fe200078ef823 */
[----:B------:R-:W-:Y:S01]  /*148d0*/  ULDC.64 UR38, c[0x0][0x198] ;  /* 0x0000660000267ab9 */ /* 0x000fe20000000a00 */
[----:B------:R-:W-:Y:S01]  /*148e0*/  LOP3.LUT R0, R3, 0x70, R0, 0xf8, !PT ;  /* 0x0000007003007812 */ /* 0x000fe200078ef800 */
[----:B------:R-:W-:Y:S01]  /*148f0*/  ULDC UR36, c[0x0][0xc] ;  /* 0x0000030000247ab9 */ /* 0x000fe20000000800 */
[C---:B------:R-:W-:Y:S02]  /*14900*/  LOP3.LUT R0, R2.reuse, 0xc0, RZ, 0xfc, !PT ;  /* 0x000000c002007812 */ /* 0x040fe400078efcff */
[C---:B------:R-:W-:Y:S02]  /*14910*/  LOP3.LUT R0, R2.reuse, 0x140, RZ, 0xfc, !PT ;  /* 0x0000014002007812 */ /* 0x040fe400078efcff */
[----:B------:R-:W-:Y:S01]  /*14920*/  LOP3.LUT R3, R2, 0x40, RZ, 0xfc, !PT ;  /* 0x0000004002037812 */ /* 0x000fe200078efcff */
[----:B0-----:R-:W-:Y:S01]  /*14930*/  ULEA UR4, UR5, UR4, 0x18 ;  /* 0x0000000405047291 */ /* 0x001fe2000f8ec03f */
[----:B------:R-:W-:-:S02]  /*14940*/  LOP3.LUT R4, R37, 0x2, RZ, 0xfc, !PT ;  /* 0x0000000225047812 */ /* 0x000fc400078efcff */
        /* <DEDUP_REMOVED lines=8> */
.L_x_8176:
[----:B------:R-:W0:Y:S02]  /*149d0*/  LDC.64 R32, c[0x0][0xc88] ;  /* 0x00032200ff207b82 */ /* 0x000e240000000a00 */
        /* <DEDUP_REMOVED lines=30> */
[----:B------:R-:W-:Y:S02]  /*14bc0*/  IADD3.X R5, R29, UR7, RZ, P4, !PT ;  /* 0x000000071d057c10 */ /* 0x000fe4000a7fe4ff */
[----:B------:R-:W-:Y:S01]  /*14bd0*/  MOV R8, UR4 ;  /* 0x0000000400087c02 */ /* 0x000fe20008000f00 */
[----:B------:R-:W-:Y:S02]  /*14be0*/  ULDC.64 UR4, c[0x0][0x418] ;  /* 0x0001060000047ab9 */ /* 0x000fe40000000a00 */
        /* <DEDUP_REMOVED lines=18> */
[----:B0-----:R-:W2:Y:S04]  /*14d10*/  LDG.E R8, desc[UR40][R2.64] ;  /* 0x0000002802087981 */ /* 0x001ea8000c1e1900 */
[----:B------:R-:W2:Y:S02]  /*14d20*/  LDG.E R2, desc[UR40][R2.64+0x4] ;  /* 0x0000042802027981 */ /* 0x000ea4000c1e1900 */
[----:B--2---:R-:W-:-:S05]  /*14d30*/  IMAD.IADD R9, R2, 0x1, -R8 ;  /* 0x0000000102097824 */ /* 0x004fca00078e0a08 */
[----:B------:R1:W-:Y:S02]  /*14d40*/  STL [R1+0x10], R9 ;  /* 0x0000100901007387 */ /* 0x0003e40000100800 */
.L_x_8070:
        /* <DEDUP_REMOVED lines=9> */
.L_x_8071:
        /* <DEDUP_REMOVED lines=9> */
.L_x_8072:
[----:B--2---:R-:W2:Y:S01]  /*14e70*/  @P1 LDG.E R2, desc[UR40][R4.64] ;  /* 0x0000002804021981 */ /* 0x004ea2000c1e1900 */
[----:B------:R-:W3:Y:S03]  /*14e80*/  LDC R3, c[0x0][0x448] ;  /* 0x00011200ff037b82 */ /* 0x000ee60000000800 */
[----:B------:R4:W2:Y:S01]  /*14e90*/  @P1 LDG.E R5, desc[UR40][R4.64+0x4] ;  /* 0x0000042804051981 */ /* 0x0008a2000c1e1900 */
[----:B-----5:R-:W-:Y:S01]  /*14ea0*/  IMAD.IADD R7, R7, 0x1, -R33 ;  /* 0x0000000107077824 */ /* 0x020fe200078e0a21 */
[----:B------:R-:W-:Y:S01]  /*14eb0*/  BSSY B0, `(.L_x_8073) ;  /* 0x00001ba000007945 */ /* 0x000fe20003800000 */
[----:B---3--:R-:W-:-:S13]  /*14ec0*/  ISETP.NE.AND P0, PT, R3, 0x1, PT ;  /* 0x000000010300780c */ /* 0x008fda0003f05270 */
[----:B----4-:R-:W3:Y:S08]  /*14ed0*/  @P0 LDC R4, c[0x0][0x44c] ;  /* 0x00011300ff040b82 */ /* 0x010ef00000000800 */
[----:B------:R-:W4:Y:S01]  /*14ee0*/  @P0 LDC R3, c[0x0][0x450] ;  /* 0x00011400ff030b82 */ /* 0x000f220000000800 */
[----:B--2---:R-:W-:Y:S01]  /*14ef0*/  @P1 IADD3 R6, -R2, R5, RZ ;  /* 0x0000000502061210 */ /* 0x004fe20007ffe1ff */
[----:B------:R-:W-:-:S04]  /*14f00*/  IMAD.SHL.U32 R2, R17, 0x40, RZ ;  /* 0x0000004011027824 */ /* 0x000fc800078e00ff */
[----:B------:R-:W-:Y:S02]  /*14f10*/  VIADD R2, R2, 0x3f ;  /* 0x0000003f02027836 */ /* 0x000fe40000000000 */
[----:B------:R-:W-:Y:S02]  /*14f20*/  IMAD.IADD R31, R7, 0x1, R6 ;  /* 0x00000001071f7824 */ /* 0x000fe400078e0206 */
[----:B---3--:R-:W-:-:S04]  /*14f30*/  @P0 IMAD.HI.U32 R4, R2, R4, RZ ;  /* 0x0000000402040227 */ /* 0x008fc800078e00ff */
[C---:B------:R-:W-:Y:S01]  /*14f40*/  VIADD R5, R31.reuse, 0x3f ;  /* 0x0000003f1f057836 */ /* 0x040fe20000000000 */
[----:B----4-:R-:W-:Y:S02]  /*14f50*/  @P0 SHF.R.U32.HI R2, RZ, R3, R4 ;  /* 0x00000003ff020219 */ /* 0x010fe40000011604 */
[----:B------:R-:W-:Y:S02]  /*14f60*/  IADD3 R4, R31, 0x40, -R9 ;  /* 0x000000401f047810 */ /* 0x000fe40007ffe809 */
[----:B------:R-:W-:-:S03]  /*14f70*/  SHF.R.S32.HI R3, RZ, 0x1f, R5 ;  /* 0x0000001fff037819 */ /* 0x000fc60000011405 */
[----:B------:R-:W-:Y:S01]  /*14f80*/  IMAD.IADD R2, R4, 0x1, R2 ;  /* 0x0000000104027824 */ /* 0x000fe200078e0202 */
[----:B------:R-:W-:-:S04]  /*14f90*/  LEA.HI R5, R3, R5, RZ, 0x6 ;  /* 0x0000000503057211 */ /* 0x000fc800078f30ff */
[----:B------:R-:W-:Y:S02]  /*14fa0*/  SHF.R.S32.HI R3, RZ, 0x1f, R2 ;  /* 0x0000001fff037819 */ /* 0x000fe40000011402 */
[----:B------:R-:W-:Y:S02]  /*14fb0*/  SHF.R.S32.HI R5, RZ, 0x6, R5 ;  /* 0x00000006ff057819 */ /* 0x000fe40000011405 */
[----:B------:R-:W-:-:S04]  /*14fc0*/  LEA.HI R3, R3, R2, RZ, 0x6 ;  /* 0x0000000203037211 */ /* 0x000fc800078f30ff */
[----:B------:R-:W-:-:S04]  /*14fd0*/  SHF.R.S32.HI R3, RZ, 0x6, R3 ;  /* 0x00000006ff037819 */ /* 0x000fc80000011403 */
[----:B------:R-:W-:-:S04]  /*14fe0*/  VIMNMX R2, R5, R3, PT ;  /* 0x0000000305027248 */ /* 0x000fc80003fe0100 */
[----:B------:R-:W-:Y:S01]  /*14ff0*/  LEA R2, R2, -R7, 0x6 ;  /* 0x8000000702027211 */ /* 0x000fe200078e30ff */
[----:B------:R-:W-:-:S03]  /*15000*/  IMAD.MOV R7, RZ, RZ, -R7 ;  /* 0x000000ffff077224 */ /* 0x000fc600078e0a07 */
[----:B------:R-:W-:Y:S02]  /*15010*/  VIMNMX R2, R2, R6, PT ;  /* 0x0000000602027248 */ /* 0x000fe40003fe0100 */
[----:B------:R-:W-:-:S04]  /*15020*/  VIMNMX R7, RZ, R7, !PT ;  /* 0x00000007ff077248 */ /* 0x000fc80007fe0100 */
        /* <DEDUP_REMOVED lines=13> */
[----:B------:R-:W2:Y:S02]  /*15100*/  S2R R3, SR_TID.X ;  /* 0x0000000000037919 */ /* 0x000ea40000002100 */
[----:B--2---:R-:W-:-:S04]  /*15110*/  SHF.R.U32.HI R3, RZ, 0x5, R3 ;  /* 0x00000005ff037819 */ /* 0x004fc80000011603 */
[----:B------:R-:W-:-:S05]  /*15120*/  LOP3.LUT R3, R3, 0x3, RZ, 0xc0, !PT ;  /* 0x0000000303037812 */ /* 0x000fca00078ec0ff */
[----:B------:R2:W3:Y:S02]  /*15130*/  SHFL.IDX PT, R14, R3, RZ, 0x1f ;  /* 0x00001fff030e7589 */ /* 0x0004e400000e0000 */
.L_x_8231:
[----:B---3--:R-:W-:Y:S02]  /*15140*/  ISETP.NE.AND P0, PT, R14, RZ, PT ;  /* 0x000000ff0e00720c */ /* 0x008fe40003f05270 */
[----:B------:R-:W-:-:S11]  /*15150*/  PLOP3.LUT P6, PT, PT, PT, PT, 0x8, 0x0 ;  /* 0x000000000000781c */ /* 0x000fd60003fce170 */
[----:B------:R-:W-:Y:S05]  /*15160*/  @P0 BRA `(.L_x_8076) ;  /* 0x00000000000c0947 */ /* 0x000fea0003800000 */
[----:B------:R-:W-:-:S03]  /*15170*/  UMOV UR4, 0xffffffff ;  /* 0xffffffff00047882 */ /* 0x000fc60000000000 */
[----:B------:R-:W-:Y:S05]  /*15180*/  BRA.DIV UR4, `(.L_x_8077) ;  /* 0x0000007204b07947 */ /* 0x000fea000b800000 */
[----:B------:R-:W-:-:S13]  /*15190*/  ELECT P6, URZ, PT ;  /* 0x00000000003f782f */ /* 0x000fda00038c0000 */
.L_x_8076:
[----:B--2---:R-:W2:Y:S01]  /*151a0*/  LDL R3, [R1+0x20] ;  /* 0x0000200001037983 */ /* 0x004ea20000100800 */
[----:B------:R-:W-:Y:S01]  /*151b0*/  BSSY B1, `(.L_x_8078) ;  /* 0x0000008000017945 */ /* 0x000fe20003800000 */
[----:B--2---:R-:W-:-:S05]  /*151c0*/  VIADD R3, R3, 0x1 ;  /* 0x0000000103037836 */ /* 0x004fca0000000000 */
[----:B0-----:R-:W-:-:S04]  /*151d0*/  LEA.HI R8, R3, R3, RZ, 0x1 ;  /* 0x0000000303087211 */ /* 0x001fc800078f08ff */
[----:B------:R-:W-:-:S05]  /*151e0*/  LOP3.LUT R8, R8, 0xfffffffe, RZ, 0xc0, !PT ;  /* 0xfffffffe08087812 */ /* 0x000fca00078ec0ff */
[----:B------:R-:W-:-:S05]  /*151f0*/  IMAD.IADD R3, R3, 0x1, -R8 ;  /* 0x0000000103037824 */ /* 0x000fca00078e0a08 */
[----:B------:R-:W-:-:S04]  /*15200*/  SHF.L.U32 R3, R3, 0x1f, RZ ;  /* 0x0000001f03037819 */ /* 0x000fc800000006ff */
[----:B------:R-:W0:Y:S02]  /*15210*/  SYNCS.PHASECHK.TRANS64.TRYWAIT P0, [R23+URZ+0x28c20], R3 ;  /* 0x028c2003170075a7 */ /* 0x000e24000800017f */
[----:B0-----:R-:W-:Y:S05]  /*15220*/  @!P0 BRA `(.L_x_8079) ;  /* 0x0000007000a88947 */ /* 0x001fea0003800000 */
.L_x_8234:
[----:B------:R-:W-:Y:S05]  /*15230*/  BSYNC B1 ;  /* 0x0000000000017941 */ /* 0x000fea0003800000 */
.L_x_8078:
[----:B------:R-:W-:Y:S04]  /*15240*/  BSSY B1, `(.L_x_8080) ;  /* 0x00000b7000017945 */ /* 0x000fe80003800000 */
[----:B------:R-:W-:Y:S05]  /*15250*/  @!P6 BRA `(.L_x_8081) ;  /* 0x0000000800d4e947 */ /* 0x000fea0003800000 */
[----:B0-----:R-:W-:Y:S01]  /*15260*/  IMAD R3, R24, 0x8, R23 ;  /* 0x0000000818037824 */ /* 0x001fe200078e0217 */
[----:B------:R-:W-:Y:S01]  /*15270*/  SHF.L.U32 R8, R28, 0x1f, RZ ;  /* 0x0000001f1c087819 */ /* 0x000fe200000006ff */
[----:B-1----:R-:W0:Y:S01]  /*15280*/  S2R R9, SR_TID.X ;  /* 0x0000000000097919 */ /* 0x002e220000002100 */
[----:B------:R-:W-:Y:S02]  /*15290*/  BSSY B2, `(.L_x_8082) ;  /* 0x0000005000027945 */ /* 0x000fe40003800000 */
[----:B------:R-:W1:Y:S01]  /*152a0*/  SYNCS.PHASECHK.TRANS64.TRYWAIT P0, [R3+URZ+0x28ca0], R8 ;  /* 0x028ca008030075a7 */ /* 0x000e62000800017f */
[----:B0-----:R-:W-:-:S04]  /*152b0*/  LOP3.LUT R9, R9, 0x7f, RZ, 0xc0, !PT ;  /* 0x0000007f09097812 */ /* 0x001fc800078ec0ff */
[----:B------:R-:W-:Y:S01]  /*152c0*/  ISETP.NE.AND P1, PT, R9, RZ, PT ;  /* 0x000000ff0900720c */ /* 0x000fe20003f25270 */
[----:B-1----:R-:W-:-:S12]  /*152d0*/  @!P0 BRA `(.L_x_8083) ;  /* 0x0000007000908947 */ /* 0x002fd80003800000 */
.L_x_8235:
[----:B------:R-:W-:Y:S05]  /*152e0*/  BSYNC B2 ;  /* 0x0000000000027941 */ /* 0x000fea0003800000 */
.L_x_8082:
[----:B------:R-:W-:Y:S04]  /*152f0*/  BSSY B2, `(.L_x_8084) ;  /* 0x0000009000027945 */ /* 0x000fe80003800000 */
[----:B------:R-:W-:Y:S05]  /*15300*/  @P1 BRA `(.L_x_8085) ;  /* 0x00000000001c1947 */ /* 0x000fea0003800000 */
[----:B------:R-:W1:Y:S01]  /*15310*/  S2R R10, SR_TID.X ;  /* 0x00000000000a7919 */ /* 0x000e620000002100 */
[----:B------:R-:W-:-:S04]  /*15320*/  MOV R9, 0x2000 ;  /* 0x0000200000097802 */ /* 0x000fc80000000f00 */
[----:B------:R2:W-:Y:S01]  /*15330*/  SYNCS.ARRIVE.TRANS64 RZ, [R3+URZ+0x28c90], R9 ;  /* 0x028c900903ff79a7 */ /* 0x0005e2000800003f */
[----:B-1----:R-:W-:-:S04]  /*15340*/  LOP3.LUT R10, R10, 0x1f, RZ, 0xc0, !PT ;  /* 0x0000001f0a0a7812 */ /* 0x002fc800078ec0ff */
[----:B------:R-:W-:-:S13]  /*15350*/  ISETP.NE.AND P0, PT, R10, RZ, PT ;  /* 0x000000ff0a00720c */ /* 0x000fda0003f05270 */
[----:B--2---:R-:W-:Y:S05]  /*15360*/  @!P0 BRA `(.L_x_8085) ;  /* 0x0000000000048947 */ /* 0x004fea0003800000 */
[----:B------:R-:W-:Y:S01]  /*15370*/  BPT.TRAP 0x1 ;  /* 0x000000040000795c */ /* 0x000fe20000300000 */
.L_x_8085:
[----:B------:R-:W-:Y:S05]  /*15380*/  BSYNC B2 ;  /* 0x0000000000027941 */ /* 0x000fea0003800000 */
.L_x_8084:
        /* <DEDUP_REMOVED lines=12> */
.L_x_8086:
        /* <DEDUP_REMOVED lines=13> */
.L_x_8236:
[----:B------:R-:W-:Y:S05]  /*15520*/  BSYNC B2 ;  /* 0x0000000000027941 */ /* 0x000fea0003800000 */
.L_x_8087:
[----:B------:R-:W-:Y:S01]  /*15530*/  BSSY B2, `(.L_x_8089) ;  /* 0x000000b000027945 */ /* 0x000fe20003800000 */
[----:B------:R-:W-:Y:S01]  /*15540*/  MOV R12, 0x0 ;  /* 0x00000000000c7802 */ /* 0x000fe20000000f00 */
[----:B------:R-:W-:Y:S02]  /*15550*/  IMAD.MOV.U32 R13, RZ, RZ, 0x12f00000 ;  /* 0x12f00000ff0d7424 */ /* 0x000fe400078e00ff */
        /* <DEDUP_REMOVED lines=8> */
.L_x_8090:
[----:B------:R-:W-:Y:S05]  /*155e0*/  BSYNC B2 ;  /* 0x0000000000027941 */ /* 0x000fea0003800000 */
.L_x_8089:
        /* <DEDUP_REMOVED lines=9> */
.L_x_8091:
        /* <DEDUP_REMOVED lines=15> */
.L_x_8092:
        /* <DEDUP_REMOVED lines=15> */
.L_x_8093:
        /* <DEDUP_REMOVED lines=15> */
.L_x_8094:
        /* <DEDUP_REMOVED lines=15> */
.L_x_8095:
        /* <DEDUP_REMOVED lines=15> */
.L_x_8096:
        /* <DEDUP_REMOVED lines=15> */
.L_x_8097:
        /* <DEDUP_REMOVED lines=15> */
.L_x_8098:
        /* <DEDUP_REMOVED lines=10> */
.L_x_8081:
[----:B------:R-:W-:Y:S05]  /*15db0*/  BSYNC B1 ;  /* 0x0000000000017941 */ /* 0x000fea0003800000 */
.L_x_8080:
        /* <DEDUP_REMOVED lines=9> */
.L_x_8118:
[----:B------:R-:W-:Y:S05]  /*15e50*/  YIELD ;  /* 0x0000000000007946 */ /* 0x000fea0003800000 */
[----:B------:R-:W-:Y:S04]  /*15e60*/  BSSY B1, `(.L_x_8099) ;  /* 0x00000b6000017945 */ /* 0x000fe80003800000 */
[----:B------:R-:W-:Y:S05]  /*15e70*/  @!P6 BRA `(.L_x_8100) ;  /* 0x0000000800d0e947 */ /* 0x000fea0003800000 */
[----:B------:R-:W-:Y:S01]  /*15e80*/  IMAD R8, R24, 0x8, R23 ;  /* 0x0000000818087824 */ /* 0x000fe200078e0217 */
[----:B------:R-:W-:Y:S01]  /*15e90*/  SHF.L.U32 R2, R28, 0x1f, RZ ;  /* 0x0000001f1c027819 */ /* 0x000fe200000006ff */
[----:B0-----:R-:W0:Y:S01]  /*15ea0*/  S2R R3, SR_TID.X ;  /* 0x0000000000037919 */ /* 0x001e220000002100 */
[----:B------:R-:W-:Y:S02]  /*15eb0*/  BSSY B2, `(.L_x_8101) ;  /* 0x0000005000027945 */ /* 0x000fe40003800000 */
[----:B------:R-:W2:Y:S01]  /*15ec0*/  SYNCS.PHASECHK.TRANS64.TRYWAIT P1, [R8+URZ+0x28ca0], R2 ;  /* 0x028ca002080075a7 */ /* 0x000ea2000802017f */
[----:B0-----:R-:W-:-:S04]  /*15ed0*/  LOP3.LUT R3, R3, 0x7f, RZ, 0xc0, !PT ;  /* 0x0000007f03037812 */ /* 0x001fc800078ec0ff */
[----:B------:R-:W-:Y:S01]  /*15ee0*/  ISETP.NE.AND P2, PT, R3, RZ, PT ;  /* 0x000000ff0300720c */ /* 0x000fe20003f45270 */
[----:B--2---:R-:W-:-:S12]  /*15ef0*/  @!P1 BRA `(.L_x_8102) ;  /* 0x0000006400b09947 */ /* 0x004fd80003800000 */
.L_x_8237:
[----:B------:R-:W-:Y:S05]  /*15f00*/  BSYNC B2 ;  /* 0x0000000000027941 */ /* 0x000fea0003800000 */
.L_x_8101:
[----:B------:R-:W-:Y:S04]  /*15f10*/  BSSY B2, `(.L_x_8103) ;  /* 0x0000009000027945 */ /* 0x000fe80003800000 */
[----:B------:R-:W-:Y:S05]  /*15f20*/  @P2 BRA `(.L_x_8104) ;  /* 0x00000000001c2947 */ /* 0x000fea0003800000 */
[----:B-1----:R-:W1:Y:S01]  /*15f30*/  S2R R9, SR_TID.X ;  /* 0x0000000000097919 */ /* 0x002e620000002100 */
[----:B------:R-:W-:-:S04]  /*15f40*/  IMAD.MOV.U32 R3, RZ, RZ, 0x2000 ;  /* 0x00002000ff037424 */ /* 0x000fc800078e00ff */
[----:B------:R2:W-:Y:S01]  /*15f50*/  SYNCS.ARRIVE.TRANS64 RZ, [R8+URZ+0x28c90], R3 ;  /* 0x028c900308ff79a7 */ /* 0x0005e2000800003f */
[----:B-1----:R-:W-:-:S04]  /*15f60*/  LOP3.LUT R9, R9, 0x1f, RZ, 0xc0, !PT ;  /* 0x0000001f09097812 */ /* 0x002fc800078ec0ff */
[----:B------:R-:W-:-:S13]  /*15f70*/  ISETP.NE.AND P1, PT, R9, RZ, PT ;  /* 0x000000ff0900720c */ /* 0x000fda0003f25270 */
[----:B--2---:R-:W-:Y:S05]  /*15f80*/  @!P1 BRA `(.L_x_8104) ;  /* 0x0000000000049947 */ /* 0x004fea0003800000 */
[----:B------:R-:W-:Y:S01]  /*15f90*/  BPT.TRAP 0x1 ;  /* 0x000000040000795c */ /* 0x000fe20000300000 */
.L_x_8104:
[----:B------:R-:W-:Y:S05]  /*15fa0*/  BSYNC B2 ;  /* 0x0000000000027941 */ /* 0x000fea0003800000 */
.L_x_8103:
[----:B------:R-:W-:Y:S01]  /*15fb0*/  IMAD.MOV.U32 R12, RZ, RZ, RZ ;  /* 0x000000ffff0c7224 */ /* 0x000fe200078e00ff */
[----:B------:R-:W-:Y:S01]  /*15fc0*/  UIADD3 UR4, UP0, UR38, 0x570, URZ ;  /* 0x0000057026047890 */ /* 0x000fe2000ff1e03f */
[----:B------:R-:W-:Y:S01]  /*15fd0*/  IMAD R3, R24, 0x2000, R23 ;  /* 0x0000200018037824 */ /* 0x000fe200078e0217 */
[----:B------:R-:W-:Y:S01]  /*15fe0*/  PLOP3.LUT P1, PT, PT, PT, PT, 0x80, 0x0 ;  /* 0x000000000000781c */ /* 0x000fe20003f2f070 */
[----:B------:R-:W-:Y:S01]  /*15ff0*/  IMAD R10, R11, 0x40, R0 ;  /* 0x000000400b0a7824 */ /* 0x000fe200078e0200 */
[----:B------:R-:W-:Y:S01]  /*16000*/  R2UR UR10, R12 ;  /* 0x000000000c0a72ca */ /* 0x000fe200000e0000 */
[----:B------:R-:W-:Y:S01]  /*16010*/  VIADD R3, R3, 0x22400 ;  /* 0x0002240003037836 */ /* 0x000fe20000000000 */
[----:B-1----:R-:W-:Y:S01]  /*16020*/  IADD3 R9, R8, 0x28c90, RZ ;  /* 0x00028c9008097810 */ /* 0x002fe20007ffe0ff */
[----:B------:R-:W-:Y:S01]  /*16030*/  UIADD3.X UR5, URZ, UR39, URZ, UP0, !UPT ;  /* 0x000000273f057290 */ /* 0x000fe200087fe43f */
[----:B------:R-:W-:Y:S01]  /*16040*/  UMOV UR6, 0x0 ;  /* 0x0000000000067882 */ /* 0x000fe20000000000 */
[----:B------:R-:W-:-:S10]  /*16050*/  UMOV UR7, 0x12f00000 ;  /* 0x12f0000000077882 */ /* 0x000fd40000000000 */
.L_x_8105:
        /* <DEDUP_REMOVED lines=13> */
.L_x_8238:
[----:B------:R-:W-:Y:S05]  /*16130*/  BSYNC B2 ;  /* 0x0000000000027941 */ /* 0x000fea0003800000 */
.L_x_8106:
        /* <DEDUP_REMOVED lines=11> */
.L_x_8109:
[----:B------:R-:W-:Y:S05]  /*161f0*/  BSYNC B2 ;  /* 0x0000000000027941 */ /* 0x000fea0003800000 */
.L_x_8108:
        /* <DEDUP_REMOVED lines=9> */
.L_x_8110:
        /* <DEDUP_REMOVED lines=15> */
.L_x_8111:
        /* <DEDUP_REMOVED lines=15> */
.L_x_8112:
        /* <DEDUP_REMOVED lines=15> */
.L_x_8113:
        /* <DEDUP_REMOVED lines=15> */
.L_x_8114:
        /* <DEDUP_REMOVED lines=15> */
.L_x_8115:
        /* <DEDUP_REMOVED lines=15> */
.L_x_8116:
        /* <DEDUP_REMOVED lines=15> */
.L_x_8117:
        /* <DEDUP_REMOVED lines=10> */
.L_x_8100:
[----:B------:R-:W-:Y:S05]  /*169c0*/  BSYNC B1 ;  /* 0x0000000000017941 */ /* 0x000fea0003800000 */
.L_x_8099:
        /* <DEDUP_REMOVED lines=8> */
.L_x_8074:
[----:B------:R-:W-:Y:S05]  /*16a50*/  BSYNC B0 ;  /* 0x0000000000007941 */ /* 0x000fea0003800000 */
.L_x_8073:
[----:B------:R-:W2:Y:S01]  /*16a60*/  LDC R0, c[0x0][0x448] ;  /* 0x00011200ff007b82 */ /* 0x000ea20000000800 */
[----:B------:R-:W-:Y:S01]  /*16a70*/  LEA R2, R17, 0x3f, 0x6 ;  /* 0x0000003f11027811 */ /* 0x000fe200078e30ff */
[----:B------:R-:W-:Y:S05]  /*16a80*/  @!P0 WARPSYNC.ALL ;  /* 0x0000000000008948 */ /* 0x000fea0003800000 */
[----:B------:R-:W-:Y:S01]  /*16a90*/  BSSY B7, `(.L_x_8119) ;  /* 0x0000386000077945 */ /* 0x000fe20003800000 */
[----:B------:R-:W-:Y:S01]  /*16aa0*/  @!P0 BAR.SYNC.DEFER_BLOCKING 0xc, 0x180 ;  /* 0x0306000000008b1d */ /* 0x000fe20000010000 */
[----:B--2---:R-:W-:-:S13]  /*16ab0*/  ISETP.NE.AND P1, PT, R0, 0x1, PT ;  /* 0x000000010000780c */ /* 0x004fda0003f25270 */
[----:B0-----:R-:W0:Y:S08]  /*16ac0*/  @P1 LDC R3, c[0x0][0x44c] ;  /* 0x00011300ff031b82 */ /* 0x001e300000000800 */
[----:B------:R-:W2:Y:S01]  /*16ad0*/  @P1 LDC R0, c[0x0][0x450] ;  /* 0x00011400ff001b82 */ /* 0x000ea20000000800 */
[----:B0-----:R-:W-:-:S05]  /*16ae0*/  @P1 IMAD.HI.U32 R3, R2, R3, RZ ;  /* 0x0000000302031227 */ /* 0x001fca00078e00ff */
[----:B--2---:R-:W-:-:S05]  /*16af0*/  @P1 SHF.R.U32.HI R2, RZ, R0, R3 ;  /* 0x00000000ff021219 */ /* 0x004fca0000011603 */
[----:B------:R-:W-:-:S05]  /*16b00*/  IMAD.IADD R2, R4, 0x1, R2 ;  /* 0x0000000104027824 */ /* 0x000fca00078e0202 */
        /* <DEDUP_REMOVED lines=24> */
.L_x_8120:
        /* <DEDUP_REMOVED lines=20> */
.L_x_8123:
[----:B------:R-:W-:Y:S05]  /*16dd0*/  BSYNC B6 ;  /* 0x0000000000067941 */ /* 0x000fea0003800000 */
.L_x_8122:
        /* <DEDUP_REMOVED lines=10> */
[----:B------:R-:W-:Y:S01]  /*16e80*/  IMAD.U32 R5, RZ, RZ, UR7 ;  /* 0x00000007ff057e24 */ /* 0x000fe2000f8e00ff */
[----:B------:R-:W-:Y:S01]  /*16e90*/  MOV R12, 0x1 ;  /* 0x00000001000c7802 */ /* 0x000fe20000000f00 */
[----:B------:R-:W-:Y:S02]  /*16ea0*/  IMAD.U32 R6, RZ, RZ, UR8 ;  /* 0x00000008ff067e24 */ /* 0x000fe4000f8e00ff */
[----:B------:R-:W-:-:S02]  /*16eb0*/  IMAD.U32 R7, RZ, RZ, UR9 ;  /* 0x00000009ff077e24 */ /* 0x000fc4000f8e00ff */
[----:B------:R-:W-:Y:S02]  /*16ec0*/  IMAD.U32 R10, RZ, RZ, UR4 ;  /* 0x00000004ff0a7e24 */ /* 0x000fe4000f8e00ff */
[----:B------:R-:W-:Y:S02]  /*16ed0*/  IMAD.U32 R11, RZ, RZ, UR5 ;  /* 0x00000005ff0b7e24 */ /* 0x000fe4000f8e00ff */
[----:B------:R-:W-:Y:S02]  /*16ee0*/  IMAD.MOV.U32 R8, RZ, RZ, 0x70 ;  /* 0x00000070ff087424 */ /* 0x000fe400078e00ff */
[----:B0-----:R-:W-:-:S07]  /*16ef0*/  IMAD.MOV.U32 R13, RZ, RZ, RZ ;  /* 0x000000ffff0d7224 */ /* 0x001fce00078e00ff */
[----:B------:R-:W-:-:S07]  /*16f00*/  LEPC R20, `(.L_x_8126) ;  /* 0x000000001014794e */ /* 0x000fce0000000000 */
[----:B-12---:R-:W-:Y:S05]  /*16f10*/  CALL.ABS.NOINC R2 ;  /* 0x0000000002007343 */ /* 0x006fea0003c00000 */
.L_x_8126:
        /* <DEDUP_REMOVED lines=15> */
.L_x_8125:
[----:B------:R-:W-:Y:S05]  /*17010*/  BSYNC B6 ;  /* 0x0000000000067941 */ /* 0x000fea0003800000 */
.L_x_8124:
[----:B------:R-:W2:Y:S01]  /*17020*/  LDL R21, [R1+0x14] ;  /* 0x0000140001157983 */ /* 0x000ea20000100800 */
[----:B------:R-:W-:Y:S01]  /*17030*/  ULDC.64 UR4, c[0x0][0x9f8] ;  /* 0x00027e0000047ab9 */ /* 0x000fe20000000a00 */
[----:B------:R-:W0:Y:S01]  /*17040*/  LDC R10, c[0x0][0x430] ;  /* 0x00010c00ff0a7b82 */ /* 0x000e220000000800 */
[----:B------:R-:W-:Y:S01]  /*17050*/  ISETP.NE.U32.AND P0, PT, RZ, UR4, PT ;  /* 0x00000004ff007c0c */ /* 0x000fe2000bf05070 */
[----:B------:R-:W3:Y:S03]  /*17060*/  S2R R20, SR_TID.X ;  /* 0x0000000000147919 */ /* 0x000ee60000002100 */
[----:B------:R-:W-:-:S13]  /*17070*/  ISETP.NE.AND.EX P0, PT, RZ, UR5, PT, P0 ;  /* 0x00000005ff007c0c */ /* 0x000fda000bf05300 */
[----:B------:R-:W-:Y:S01]  /*17080*/  @P0 IADD3 R2, P1, R27, UR4, RZ ;  /* 0x000000041b020c10 */ /* 0x000fe2000ff3e0ff */
[----:B------:R-:W4:Y:S01]  /*17090*/  S2R R11, SR_TID.X ;  /* 0x00000000000b7919 */ /* 0x000f220000002100 */
[----:B------:R-:W-:Y:S02]  /*170a0*/  ULDC UR4, c[0x0][0x320] ;  /* 0x0000c80000047ab9 */ /* 0x000fe40000000800 */
[----:B------:R-:W-:-:S05]  /*170b0*/  @P0 IADD3.X R3, R29, UR5, RZ, P1, !PT ;  /* 0x000000051d030c10 */ /* 0x000fca0008ffe4ff */
[----:B------:R1:W2:Y:S01]  /*170c0*/  @P0 LDG.E R30, desc[UR40][R2.64] ;  /* 0x00000028021e0981 */ /* 0x0002a2000c1e1900 */
[----:B---3--:R-:W-:-:S04]  /*170d0*/  LOP3.LUT R20, R20, 0x7f, RZ, 0xc0, !PT ;  /* 0x0000007f14147812 */ /* 0x008fc800078ec0ff */
[----:B------:R-:W-:Y:S02]  /*170e0*/  SHF.R.U32.HI R34, RZ, 0x3, R20 ;  /* 0x00000003ff227819 */ /* 0x000fe40000011614 */
[----:B------:R-:W3:Y:S01]  /*170f0*/  S2R R20, SR_TID.X ;  /* 0x0000000000147919 */ /* 0x000ee20000002100 */
[----:B0-----:R-:W-:-:S13]  /*17100*/  ISETP.NE.AND P1, PT, R10, 0x1, PT ;  /* 0x000000010a00780c */ /* 0x001fda0003f25270 */
[----:B-1----:R-:W0:Y:S08]  /*17110*/  @P1 LDC R3, c[0x0][0x434] ;  /* 0x00010d00ff031b82 */ /* 0x002e300000000800 */
[----:B------:R-:W1:Y:S01]  /*17120*/  @P1 LDC R2, c[0x0][0x438] ;  /* 0x00010e00ff021b82 */ /* 0x000e620000000800 */
[----:B---3--:R-:W-:-:S05]  /*17130*/  IMAD.SHL.U32 R20, R20, 0x10, RZ ;  /* 0x0000001014147824 */ /* 0x008fca00078e00ff */
[----:B------:R-:W-:Y:S01]  /*17140*/  LOP3.LUT R20, R34, 0x70, R20, 0xf8, !PT ;  /* 0x0000007022147812 */ /* 0x000fe200078ef814 */
[----:B----4-:R-:W-:-:S05]  /*17150*/  IMAD.SHL.U32 R11, R11, 0x8, RZ ;  /* 0x000000080b0b7824 */ /* 0x010fca00078e00ff */
[----:B------:R-:W-:Y:S02]  /*17160*/  LOP3.LUT R11, R11, 0x38, RZ, 0xc0, !PT ;  /* 0x000000380b0b7812 */ /* 0x000fe400078ec0ff */
[----:B------:R-:W-:Y:S01]  /*17170*/  LOP3.LUT R22, R22, 0xffffffbf, RZ, 0xc0, !PT ;  /* 0xffffffbf16167812 */ /* 0x000fe200078ec0ff */
[----:B------:R-:W3:Y:S01]  /*17180*/  S2R R12, SR_TID.X ;  /* 0x00000000000c7919 */ /* 0x000ee20000002100 */
[----:B------:R-:W-:Y:S01]  /*17190*/  IMAD.MOV.U32 R36, RZ, RZ, RZ ;  /* 0x000000ffff247224 */ /* 0x000fe200078e00ff */
[----:B---3--:R-:W-:-:S04]  /*171a0*/  SHF.L.U32 R12, R12, 0x3, RZ ;  /* 0x000000030c0c7819 */ /* 0x008fc800000006ff */
[----:B------:R-:W-:-:S04]  /*171b0*/  LOP3.LUT R12, R12, 0x38, RZ, 0xc0, !PT ;  /* 0x000000380c0c7812 */ /* 0x000fc800078ec0ff */
[----:B------:R-:W-:Y:S02]  /*171c0*/  LOP3.LUT R12, R12, 0x180, RZ, 0xfc, !PT ;  /* 0x000001800c0c7812 */ /* 0x000fe400078efcff */
[----:B--2---:R-:W-:Y:S02]  /*171d0*/  LEA R27, R21, 0xffffffc0, 0x6 ;  /* 0xffffffc0151b7811 */ /* 0x004fe400078e30ff */
[----:B------:R-:W2:Y:S02]  /*171e0*/  S2R R21, SR_TID.X ;  /* 0x0000000000157919 */ /* 0x000ea40000002100 */
[----:B--2---:R-:W-:-:S04]  /*171f0*/  SHF.L.U32 R21, R21, 0x3, RZ ;  /* 0x0000000315157819 */ /* 0x004fc800000006ff */
[----:B------:R-:W-:-:S04]  /*17200*/  LOP3.LUT R21, R21, 0x38, RZ, 0xc0, !PT ;  /* 0x0000003815157812 */ /* 0x000fc800078ec0ff */
[----:B------:R-:W-:-:S04]  /*17210*/  LOP3.LUT R21, R21, 0x40, RZ, 0xfc, !PT ;  /* 0x0000004015157812 */ /* 0x000fc800078efcff */
[----:B------:R-:W-:Y:S02]  /*17220*/  ISETP.GE.AND P2, PT, R21, UR4, PT ;  /* 0x0000000415007c0c */ /* 0x000fe4000bf46270 */
[----:B------:R-:W2:Y:S01]  /*17230*/  S2R R21, SR_TID.X ;  /* 0x0000000000157919 */ /* 0x000ea20000002100 */
[----:B------:R-:W-:-:S04]  /*17240*/  IMAD.IADD R4, R20, 0x1, R27 ;  /* 0x0000000114047824 */ /* 0x000fc800078e021b */
[C---:B------:R-:W-:Y:S01]  /*17250*/  IMAD.IADD R0, R4.reuse, 0x1, R33 ;  /* 0x0000000104007824 */ /* 0x040fe200078e0221 */
[----:B------:R-:W-:-:S03]  /*17260*/  ISETP.GE.AND P0, PT, R4, R31, PT ;  /* 0x0000001f0400720c */ /* 0x000fc60003f06270 */
[----:B0-----:R-:W-:Y:S01]  /*17270*/  @P1 IMAD.HI.U32 R3, R0, R3, RZ ;  /* 0x0000000300031227 */ /* 0x001fe200078e00ff */
[----:B------:R-:W-:-:S03]  /*17280*/  ISETP.GT.U32.OR P0, PT, R20, 0x3f, P0 ;  /* 0x0000003f1400780c */ /* 0x000fc60000704470 */
[----:B------:R-:W-:Y:S01]  /*17290*/  IMAD.MOV.U32 R8, RZ, RZ, R0 ;  /* 0x000000ffff087224 */ /* 0x000fe200078e0000 */
[----:B-1----:R-:W-:Y:S02]  /*172a0*/  @P1 SHF.R.U32.HI R8, RZ, R2, R3 ;  /* 0x00000002ff081219 */ /* 0x002fe40000011603 */
[----:B------:R-:W-:Y:S02]  /*172b0*/  ISETP.GE.AND P1, PT, R11, UR4, PT ;  /* 0x000000040b007c0c */ /* 0x000fe4000bf26270 */
[----:B------:R-:W-:Y:S02]  /*172c0*/  @P2 LOP3.LUT R22, R22, 0x40, RZ, 0xfc, !PT ;  /* 0x0000004016162812 */ /* 0x000fe400078efcff */
[----:B------:R-:W-:Y:S02]  /*172d0*/  SEL R9, RZ, 0xffffffff, P2 ;  /* 0xffffffffff097807 */ /* 0x000fe40001000000 */
[----:B------:R-:W-:Y:S01]  /*172e0*/  LOP3.LUT R22, R22, 0xffffff7f, RZ, 0xc0, !PT ;  /* 0xffffff7f16167812 */ /* 0x000fe200078ec0ff */
[----:B------:R-:W0:Y:S01]  /*172f0*/  @!P0 LDC.64 R2, c[0x0][0x428] ;  /* 0x00010a00ff028b82 */ /* 0x000e220000000a00 */
[----:B--2---:R-:W-:-:S05]  /*17300*/  IMAD.SHL.U32 R21, R21, 0x8, RZ ;  /* 0x0000000815157824 */ /* 0x004fca00078e00ff */
[----:B------:R-:W-:-:S04]  /*17310*/  LOP3.LUT R21, R21, 0x38, RZ, 0xc0, !PT ;  /* 0x0000003815157812 */ /* 0x000fc800078ec0ff */
[C---:B------:R-:W-:Y:S02]  /*17320*/  LOP3.LUT R34, R21.reuse, 0x80, RZ, 0xfc, !PT ;  /* 0x0000008015227812 */ /* 0x040fe400078efcff */
[----:B------:R-:W-:Y:S02]  /*17330*/  LOP3.LUT R21, R21, 0xc0, RZ, 0xfc, !PT ;  /* 0x000000c015157812 */ /* 0x000fe400078efcff */
[----:B------:R-:W-:Y:S02]  /*17340*/  @P1 LOP3.LUT R22, R22, 0x80, RZ, 0xfc, !PT ;  /* 0x0000008016161812 */ /* 0x000fe400078efcff */
[----:B------:R-:W-:Y:S01]  /*17350*/  SEL R4, RZ, 0x1, P1 ;  /* 0x00000001ff047807 */ /* 0x000fe20000800000 */
[----:B------:R-:W-:Y:S01]  /*17360*/  IMAD.SHL.U32 R9, R9, 0x2, RZ ;  /* 0x0000000209097824 */ /* 0x000fe200078e00ff */
[----:B------:R-:W-:Y:S02]  /*17370*/  ISETP.GE.AND P1, PT, R21, UR4, PT ;  /* 0x0000000415007c0c */ /* 0x000fe4000bf26270 */
[----:B------:R-:W1:Y:S01]  /*17380*/  S2R R21, SR_TID.X ;  /* 0x0000000000157919 */ /* 0x000e620000002100 */
[----:B------:R-:W-:-:S02]  /*17390*/  ISETP.GE.AND P2, PT, R34, UR4, PT ;  /* 0x0000000422007c0c */ /* 0x000fc4000bf46270 */
[----:B------:R-:W-:Y:S02]  /*173a0*/  LOP3.LUT R9, R9, 0x2, R4, 0xe2, !PT ;  /* 0x0000000209097812 */ /* 0x000fe400078ee204 */
[----:B------:R-:W2:Y:S01]  /*173b0*/  @!P0 LDC.64 R4, c[0x0][0x418] ;  /* 0x00010600ff048b82 */ /* 0x000ea20000000a00 */
[----:B------:R-:W-:Y:S02]  /*173c0*/  SEL R6, RZ, 0x4, P2 ;  /* 0x00000004ff067807 */ /* 0x000fe40001000000 */
[----:B------:R-:W-:Y:S02]  /*173d0*/  SEL R7, RZ, 0x8, P1 ;  /* 0x00000008ff077807 */ /* 0x000fe40000800000 */
[----:B------:R-:W-:Y:S02]  /*173e0*/  SHF.R.S32.HI R34, RZ, 0x1f, R30 ;  /* 0x0000001fff227819 */ /* 0x000fe4000001141e */
[----:B------:R-:W-:Y:S01]  /*173f0*/  LOP3.LUT R9, R7, R9, R6, 0xfe, !PT ;  /* 0x0000000907097212 */ /* 0x000fe200078efe06 */
[--C-:B------:R-:W-:Y:S01]  /*17400*/  @!P0 IMAD.MOV.U32 R6, RZ, RZ, R8.reuse ;  /* 0x000000ffff068224 */ /* 0x100fe200078e0008 */
[----:B------:R-:W-:-:S02]  /*17410*/  @!P0 SHF.R.S32.HI R7, RZ, 0x1f, R8 ;  /* 0x0000001fff078819 */ /* 0x000fc40000011408 */
        /* <DEDUP_REMOVED lines=19> */
[----:B------:R-:W-:Y:S02]  /*17550*/  SEL R5, RZ, 0x20, P2 ;  /* 0x00000020ff057807 */ /* 0x000fe40001000000 */
[----:B------:R-:W-:Y:S02]  /*17560*/  SEL R3, RZ, 0x40, P0 ;  /* 0x00000040ff037807 */ /* 0x000fe40000000000 */
[----:B------:R-:W-:-:S04]  /*17570*/  LOP3.LUT R4, R5, R9, R4, 0xfe, !PT ;  /* 0x0000000905047212 */ /* 0x000fc800078efe04 */
[----:B------:R-:W-:Y:S01]  /*17580*/  LOP3.LUT R6, R4, R3, RZ, 0xfc, !PT ;  /* 0x0000000304067212 */ /* 0x000fe200078efcff */
[----:B------:R-:W-:Y:S01]  /*17590*/  IMAD.MOV R3, RZ, RZ, -R8 ;  /* 0x000000ffff037224 */ /* 0x000fe200078e0a08 */
[----:B------:R-:W-:-:S03]  /*175a0*/  LOP3.LUT R14, R21, 0x1c0, RZ, 0xfc, !PT ;  /* 0x000001c0150e7812 */ /* 0x000fc600078efcff */
[----:B------:R-:W-:Y:S01]  /*175b0*/  IMAD R0, R10, R3, R0 ;  /* 0x000000030a007224 */ /* 0x000fe200078e0200 */
[----:B------:R0:W-:Y:S01]  /*175c0*/  STL [R1+0x34], R6 ;  /* 0x0000340601007387 */ /* 0x0001e20000100800 */
[----:B------:R-:W-:-:S03]  /*175d0*/  LOP3.LUT R22, R22, 0xfffffff7, RZ, 0xc0, !PT ;  /* 0xfffffff716167812 */ /* 0x000fc600078ec0ff */
[----:B------:R0:W-:Y:S01]  /*175e0*/  STL [R1], R0 ;  /* 0x0000000001007387 */ /* 0x0001e20000100800 */
[----:B------:R-:W-:Y:S01]  /*175f0*/  ISETP.GE.AND P0, PT, R14, UR4, PT ;  /* 0x000000040e007c0c */ /* 0x000fe2000bf06270 */
[----:B------:R-:W-:Y:S01]  /*17600*/  ULDC UR4, c[0x0][0x2f4] ;  /* 0x0000bd0000047ab9 */ /* 0x000fe20000000800 */
[----:B------:R-:W-:Y:S02]  /*17610*/  @P3 LOP3.LUT R22, R22, 0x8, RZ, 0xfc, !PT ;  /* 0x0000000816163812 */ /* 0x000fe400078efcff */
[----:B------:R-:W-:Y:S02]  /*17620*/  SEL R2, RZ, 0x80, P0 ;  /* 0x00000080ff027807 */ /* 0x000fe40000000000 */
[----:B------:R-:W-:Y:S02]  /*17630*/  ISETP.GE.AND P0, PT, R11, UR4, PT ;  /* 0x000000040b007c0c */ /* 0x000fe4000bf06270 */
[----:B------:R-:W-:Y:S01]  /*17640*/  LOP3.LUT R22, R22, 0xfffffffb, RZ, 0xc0, !PT ;  /* 0xfffffffb16167812 */ /* 0x000fe200078ec0ff */
[----:B------:R-:W-:-:S03]  /*17650*/  UMOV UR5, 0xffffffff ;  /* 0xffffffff00057882 */ /* 0x000fc60000000000 */
[----:B------:R-:W-:-:S04]  /*17660*/  @P2 LOP3.LUT R22, R22, 0x4, RZ, 0xfc, !PT ;  /* 0x0000000416162812 */ /* 0x000fc800078efcff */
[----:B------:R-:W-:-:S04]  /*17670*/  LOP3.LUT R22, R22, 0xfffffffd, RZ, 0xc0, !PT ;  /* 0xfffffffd16167812 */ /* 0x000fc800078ec0ff */
[----:B------:R-:W-:Y:S01]  /*17680*/  @P0 LOP3.LUT R22, R22, 0x2, RZ, 0xfc, !PT ;  /* 0x0000000216160812 */ /* 0x000fe200078efcff */
[----:B0-----:R-:W-:Y:S06]  /*17690*/  BRA.DIV UR5, `(.L_x_8127) ;  /* 0x0000004e05f07947 */ /* 0x001fec000b800000 */
.L_x_8241:
        /* <DEDUP_REMOVED lines=12> */
.L_x_8128:
[----:B------:R-:W0:Y:S01]  /*17760*/  S2R R0, SR_TID.X ;  /* 0x0000000000007919 */ /* 0x000e220000002100 */
[----:B------:R-:W-:Y:S01]  /*17770*/  BSSY B0, `(.L_x_8129) ;  /* 0x0000008000007945 */ /* 0x000fe20003800000 */
[----:B0-----:R-:W-:-:S04]  /*17780*/  LOP3.LUT R0, R0, 0x7f, RZ, 0xc0, !PT ;  /* 0x0000007f00007812 */ /* 0x001fc800078ec0ff */
[----:B------:R-:W-:-:S04]  /*17790*/  SHF.R.U32.HI R0, RZ, 0x3, R0 ;  /* 0x00000003ff007819 */ /* 0x000fc80000011600 */
[----:B------:R-:W-:Y:S01]  /*177a0*/  IADD3 R27, -R0, R31, -R27 ;  /* 0x0000001f001b7210 */ /* 0x000fe20007ffe91b */
[----:B------:R-:W-:Y:S01]  /*177b0*/  IMAD R31, R25, 0x8, R23 ;  /* 0x00000008191f7824 */ /* 0x000fe200078e0217 */
[----:B------:R-:W-:-:S04]  /*177c0*/  SHF.L.U32 R0, R26, 0x1f, RZ ;  /* 0x0000001f1a007819 */ /* 0x000fc800000006ff */
[----:B------:R-:W0:Y:S02]  /*177d0*/  SYNCS.PHASECHK.TRANS64.TRYWAIT P0, [R31+URZ+0x28c40], R0 ;  /* 0x028c40001f0075a7 */ /* 0x000e24000800017f */
[----:B0-----:R-:W-:Y:S05]  /*177e0*/  @!P0 BRA `(.L_x_8130) ;  /* 0x0000004c00d08947 */ /* 0x001fea0003800000 */
.L_x_8242:
[----:B------:R-:W-:Y:S05]  /*177f0*/  BSYNC B0 ;  /* 0x0000000000007941 */ /* 0x000fea0003800000 */
.L_x_8129:
        /* <DEDUP_REMOVED lines=24> */
[----:B------:R-:W-:-:S04]  /*17980*/  ULDC.64 UR4, c[0x0][0x2e8] ;  /* 0x0000ba0000047ab9 */ /* 0x000fc80000000a00 */
[----:B-1----:R-:W-:Y:S02]  /*17990*/  IADD3 R4, R3, R0, RZ ;  /* 0x0000000003047210 */ /* 0x002fe40007ffe0ff */
        /* <DEDUP_REMOVED lines=37> */
.L_x_8252:
        /* <DEDUP_REMOVED lines=10> */
.L_x_8132:
        /* <DEDUP_REMOVED lines=11> */
.L_x_8133:
        /* <DEDUP_REMOVED lines=20> */
[----:B0-----:R-:W-:-:S04]  /*17e80*/  IMAD.WIDE.U32 R4, R4, UR4, RZ ;  /* 0x0000000404047c25 */ /* 0x001fc8000f8e00ff */
[----:B------:R-:W-:Y:S01]  /*17e90*/  IMAD.IADD R0, R5, 0x1, R0 ;  /* 0x0000000105007824 */ /* 0x000fe200078e0200 */
[----:B------:R0:W-:Y:S01]  /*17ea0*/  STL.64 [R1+0x18], R4 ;  /* 0x0000180401007387 */ /* 0x0001e20000100a00 */
[----:B--2---:R-:W-:-:S03]  /*17eb0*/  VIADD R2, R23, 0x20400 ;  /* 0x0002040017027836 */ /* 0x004fc60000000000 */
[----:B------:R0:W-:Y:S02]  /*17ec0*/  STL [R1+0x8], R0 ;  /* 0x0000080001007387 */ /* 0x0001e40000100800 */
[----:B------:R-:W-:-:S13]  /*17ed0*/  LOP3.LUT P0, RZ, R2, 0x3ff, RZ, 0xc0, !PT ;  /* 0x000003ff02ff7812 */ /* 0x000fda000780c0ff */
        /* <DEDUP_REMOVED lines=9> */
[----:B------:R-:W-:Y:S01]  /*17f70*/  MOV R13, RZ ;  /* 0x000000ff000d7202 */ /* 0x000fe20000000f00 */
[----:B------:R-:W-:Y:S02]  /*17f80*/  IMAD.U32 R7, RZ, RZ, UR7 ;  /* 0x00000007ff077e24 */ /* 0x000fe4000f8e00ff */
[----:B------:R-:W-:-:S02]  /*17f90*/  IMAD.U32 R10, RZ, RZ, UR8 ;  /* 0x00000008ff0a7e24 */ /* 0x000fc4000f8e00ff */
[----:B------:R-:W-:Y:S02]  /*17fa0*/  IMAD.U32 R11, RZ, RZ, UR9 ;  /* 0x00000009ff0b7e24 */ /* 0x000fe4000f8e00ff */
[----:B------:R-:W-:Y:S02]  /*17fb0*/  IMAD.MOV.U32 R8, RZ, RZ, 0x70 ;  /* 0x00000070ff087424 */ /* 0x000fe400078e00ff */
[----:B------:R-:W-:-:S07]  /*17fc0*/  IMAD.MOV.U32 R12, RZ, RZ, 0x1 ;  /* 0x00000001ff0c7424 */ /* 0x000fce00078e00ff */
[----:B------:R-:W-:-:S07]  /*17fd0*/  LEPC R20, `(.L_x_8135) ;  /* 0x000000001014794e */ /* 0x000fce0000000000 */
[----:B01----:R-:W-:Y:S05]  /*17fe0*/  CALL.ABS.NOINC R2 ;  /* 0x0000000002007343 */ /* 0x003fea0003c00000 */
.L_x_8135:
[----:B------:R-:W-:Y:S05]  /*17ff0*/  BSYNC B6 ;  /* 0x0000000000067941 */ /* 0x000fea0003800000 */
.L_x_8134:
        /* <DEDUP_REMOVED lines=28> */
[----:B------:R-:W-:Y:S02]  /*181c0*/  IMAD R0, R17, 0x40, R20 ;  /* 0x0000004011007824 */ /* 0x000fe400078e0214 */
[----:B------:R2:W5:Y:S02]  /*181d0*/  LDL R20, [R1+0x10] ;  /* 0x0000100001147983 */ /* 0x0005640000100800 */
[----:B0-----:R-:W-:-:S04]  /*181e0*/  @P0 IMAD.HI.U32 R5, R0, R5, RZ ;  /* 0x0000000500050227 */ /* 0x001fc800078e00ff */
[----:B------:R-:W-:Y:S01]  /*181f0*/  IMAD.MOV.U32 R4, RZ, RZ, R0 ;  /* 0x000000ffff047224 */ /* 0x000fe200078e0000 */
[----:B-1----:R-:W-:-:S04]  /*18200*/  @P0 SHF.R.U32.HI R4, RZ, R6, R5 ;  /* 0x00000006ff040219 */ /* 0x002fc80000011605 */
[C---:B------:R-:W-:Y:S01]  /*18210*/  IADD3 R5, -R4.reuse, RZ, RZ ;  /* 0x000000ff04057210 */ /* 0x040fe20007ffe1ff */
[----:B------:R-:W0:Y:S04]  /*18220*/  S2R R21, SR_TID.X ;  /* 0x0000000000157919 */ /* 0x000e280000002100 */
        /* <DEDUP_REMOVED lines=57> */
.L_x_8261:
        /* <DEDUP_REMOVED lines=10> */
.L_x_8137:
        /* <DEDUP_REMOVED lines=18> */
.L_x_8262:
[----:B------:R-:W-:Y:S05]  /*18780*/  BSYNC B0 ;  /* 0x0000000000007941 */ /* 0x000fea0003800000 */
.L_x_8138:
[----:B------:R-:W-:-:S04]  /*18790*/  LOP3.LUT R2, R37, 0x2, RZ, 0xfc, !PT ;  /* 0x0000000225027812 */ /* 0x000fc800078efcff */
[----:B------:R-:W-:-:S13]  /*187a0*/  ISETP.NE.AND P0, PT, R2, 0x3, PT ;  /* 0x000000030200780c */ /* 0x000fda0003f05270 */
[----:B------:R-:W-:Y:S05]  /*187b0*/  @!P0 BRA `(.L_x_8140) ;  /* 0x0000000000048947 */ /* 0x000fea0003800000 */
[----:B------:R-:W-:Y:S01]  /*187c0*/  BPT.TRAP 0x1 ;  /* 0x000000040000795c */ /* 0x000fe20000300000 */
.L_x_8140:
[----:B0-----:R-:W-:Y:S01]  /*187d0*/  SHF.L.U32 R0, R26, 0x1f, RZ ;  /* 0x0000001f1a007819 */ /* 0x001fe200000006ff */
[----:B------:R-:W-:Y:S03]  /*187e0*/  BSSY B0, `(.L_x_8141) ;  /* 0x0000003000007945 */ /* 0x000fe60003800000 */
[----:B------:R-:W0:Y:S02]  /*187f0*/  SYNCS.PHASECHK.TRANS64.TRYWAIT P0, [R31+URZ+0x28c60], R0 ;  /* 0x028c60001f0075a7 */ /* 0x000e24000800017f */
[----:B0-----:R-:W-:Y:S05]  /*18800*/  @!P0 BRA `(.L_x_8142) ;  /* 0x0000004800848947 */ /* 0x001fea0003800000 */
.L_x_8263:
[----:B------:R-:W-:Y:S05]  /*18810*/  BSYNC B0 ;  /* 0x0000000000007941 */ /* 0x000fea0003800000 */
.L_x_8141:
[----:B------:R-:W0:Y:S01]  /*18820*/  LDL.LU R3, [R1+0x28] ;  /* 0x0000280001037983 */ /* 0x000e220000300800 */
[----:B------:R-:W-:-:S03]  /*18830*/  ULDC.64 UR4, c[0x0][0x328] ;  /* 0x0000ca0000047ab9 */ /* 0x000fc60000000a00 */
[----:B------:R-:W2:Y:S04]  /*18840*/  LDL.LU R2, [R1] ;  /* 0x0000000001027983 */ /* 0x000ea80000300800 */
[----:B------:R-:W3:Y:S01]  /*18850*/  LDL.LU R4, [R1+0x2c] ;  /* 0x00002c0001047983 */ /* 0x000ee20000300800 */
[----:B0-----:R-:W-:-:S04]  /*18860*/  IMAD R0, R3, UR4, RZ ;  /* 0x0000000403007c24 */ /* 0x001fc8000f8e02ff */
[C---:B--2---:R-:W-:Y:S02]  /*18870*/  IMAD R0, R2.reuse, UR5, R0 ;  /* 0x0000000502007c24 */ /* 0x044fe4000f8e0200 */
[----:B------:R-:W-:Y:S01]  /*18880*/  IMAD.WIDE.U32 R2, R2, UR4, RZ ;  /* 0x0000000402027c25 */ /* 0x000fe2000f8e00ff */
[----:B------:R-:W-:-:S04]  /*18890*/  ULDC.64 UR4, c[0x0][0x338] ;  /* 0x0000ce0000047ab9 */ /* 0x000fc80000000a00 */
[----:B------:R-:W-:Y:S01]  /*188a0*/  IADD3 R3, R3, R0, RZ ;  /* 0x0000000003037210 */ /* 0x000fe20007ffe0ff */
[----:B---3--:R-:W-:Y:S02]  /*188b0*/  IMAD R0, R4, UR4, RZ ;  /* 0x0000000404007c24 */ /* 0x008fe4000f8e02ff */
[----:B------:R-:W-:Y:S02]  /*188c0*/  IMAD R4, R25, 0x8000, R35 ;  /* 0x0000800019047824 */ /* 0x000fe400078e0223 */
        /* <DEDUP_REMOVED lines=101> */
.L_x_8273:
        /* <DEDUP_REMOVED lines=34> */
.L_x_8144:
        /* <DEDUP_REMOVED lines=11> */
.L_x_8145:
[----:B------:R-:W2:Y:S01]  /*191f0*/  LDL R2, [R1+0x14] ;  /* 0x0000140001027983 */ /* 0x000ea20000100800 */
[----:B------:R1:W-:Y:S01]  /*19200*/  SYNCS.ARRIVE.TRANS64.A1T0 RZ, [R31+URZ+0x28c50], RZ ;  /* 0x028c50ff1fff79a7 */ /* 0x0003e2000810003f */
[----:B------:R-:W-:Y:S01]  /*19210*/  BSSY B0, `(.L_x_8146) ;  /* 0x00000f6000007945 */ /* 0x000fe20003800000 */
[----:B--2---:R-:W-:-:S13]  /*19220*/  ISETP.GE.AND P0, PT, R2, 0x2, PT ;  /* 0x000000020200780c */ /* 0x004fda0003f06270 */
[----:B-1----:R-:W-:Y:S05]  /*19230*/  @!P0 BRA `(.L_x_8147) ;  /* 0x0000000c00cc8947 */ /* 0x002fea0003800000 */
[----:B------:R-:W2:Y:S04]  /*19240*/  LDL.LU R4, [R1+0x34] ;  /* 0x0000340001047983 */ /* 0x000ea80000300800 */
[----:B------:R-:W3:Y:S01]  /*19250*/  LDL.LU R3, [R1+0xc] ;  /* 0x00000c0001037983 */ /* 0x000ee20000300800 */
[----:B------:R-:W-:Y:S01]  /*19260*/  VIADD R7, R2, 0xfffffffe ;  /* 0xfffffffe02077836 */ /* 0x000fe20000000000 */
[----:B--2---:R-:W-:Y:S02]  /*19270*/  LOP3.LUT R32, R4, 0x40, RZ, 0xc0, !PT ;  /* 0x0000004004207812 */ /* 0x004fe400078ec0ff */
[----:B---3--:R-:W-:Y:S02]  /*19280*/  LOP3.LUT R31, R3, 0x80, RZ, 0xc0, !PT ;  /* 0x00000080031f7812 */ /* 0x008fe400078ec0ff */
[----:B------:R-:W-:-:S02]  /*19290*/  SHF.R.U32.HI R32, RZ, 0x2, R32 ;  /* 0x00000002ff207819 */ /* 0x000fc40000011620 */
[----:B------:R-:W-:-:S07]  /*192a0*/  SHF.R.U32.HI R31, RZ, 0x3, R31 ;  /* 0x00000003ff1f7819 */ /* 0x000fce000001161f */
.L_x_8160:
[----:B-1----:R-:W1:Y:S01]  /*192b0*/  S2R R2, SR_TID.X ;  /* 0x0000000000027919 */ /* 0x002e620000002100 */
[----:B0-----:R-:W0:Y:S01]  /*192c0*/  LDC R5, c[0x0][0x430] ;  /* 0x00010c00ff057b82 */ /* 0x001e220000000800 */
[----:B------:R-:W-:Y:S01]  /*192d0*/  LEA R4, R7, R33, 0x6 ;  /* 0x0000002107047211 */ /* 0x000fe200078e30ff */
[----:B------:R-:W-:Y:S01]  /*192e0*/  VIADD R25, R25, 0x1 ;  /* 0x0000000119197836 */ /* 0x000fe20000000000 */
[----:B--2---:R-:W2:Y:S01]  /*192f0*/  S2R R8, SR_TID.X ;  /* 0x0000000000087919 */ /* 0x004ea20000002100 */
[----:B------:R-:W-:Y:S02]  /*19300*/  LOP3.LUT R10, R37, 0x2, RZ, 0xfc, !PT ;  /* 0x00000002250a7812 */ /* 0x000fe400078efcff */
        /* <DEDUP_REMOVED lines=29> */
[----:B------:R-:W-:Y:S02]  /*194e0*/  LOP3.LUT R26, R26, R2, RZ, 0x3c, !PT ;  /* 0x000000021a1a7212 */ /* 0x000fe400078e3cff */
[----:B------:R-:W-:Y:S01]  /*194f0*/  MOV R2, R7 ;  /* 0x0000000700027202 */ /* 0x000fe20000000f00 */
[----:B------:R-:W-:Y:S01]  /*19500*/  VIADD R7, R7, 0xffffffff ;  /* 0xffffffff07077836 */ /* 0x000fe20000000000 */
[----:B------:R-:W-:-:S02]  /*19510*/  SEL R25, R25, RZ, P0 ;  /* 0x000000ff19197207 */ /* 0x000fc40000000000 */
[----:B------:R-:W-:Y:S01]  /*19520*/  ISETP.GT.AND P3, PT, R2, RZ, PT ;  /* 0x000000ff0200720c */ /* 0x000fe20003f64270 */
[----:B0-----:R-:W-:-:S12]  /*19530*/  @!P1 BRA `(.L_x_8148) ;  /* 0x0000000000049947 */ /* 0x001fd80003800000 */
[----:B------:R-:W-:Y:S01]  /*19540*/  BPT.TRAP 0x1 ;  /* 0x000000040000795c */ /* 0x000fe20000300000 */
.L_x_8148:
[----:B------:R-:W-:Y:S01]  /*19550*/  IMAD R6, R25, 0x8, R23 ;  /* 0x0000000819067824 */ /* 0x000fe200078e0217 */
[----:B------:R-:W-:Y:S01]  /*19560*/  SHF.L.U32 R17, R26, 0x1f, RZ ;  /* 0x0000001f1a117819 */ /* 0x000fe200000006ff */
[----:B------:R-:W-:Y:S01]  /*19570*/  BSSY B1, `(.L_x_8149) ;  /* 0x0000004000017945 */ /* 0x000fe20003800000 */
[----:B------:R-:W-:Y:S02]  /*19580*/  SHF.R.S32.HI R9, RZ, 0x1f, R5 ;  /* 0x0000001fff097819 */ /* 0x000fe40000011405 */
[----:B------:R-:W0:Y:S02]  /*19590*/  SYNCS.PHASECHK.TRANS64.TRYWAIT P0, [R6+URZ+0x28c40], R17 ;  /* 0x028c4011060075a7 */ /* 0x000e24000800017f */
[----:B0-----:R-:W-:Y:S05]  /*195a0*/  @!P0 BRA `(.L_x_8150) ;  /* 0x00000044005c8947 */ /* 0x001fea0003800000 */
.L_x_8274:
[----:B------:R-:W-:Y:S05]  /*195b0*/  BSYNC B1 ;  /* 0x0000000000017941 */ /* 0x000fea0003800000 */
.L_x_8149:
        /* <DEDUP_REMOVED lines=26> */
[----:B-1----:R-:W-:-:S04]  /*19760*/  IADD3 R2, P0, R2, R0, RZ ;  /* 0x0000000002027210 */ /* 0x002fc80007f1e0ff */
[----:B--2---:R-:W-:-:S05]  /*19770*/  IADD3.X R3, RZ, R3, RZ, P0, !PT ;  /* 0x00000003ff037210 */ /* 0x004fca00007fe4ff */
        /* <DEDUP_REMOVED lines=14> */
.L_x_8284:
        /* <DEDUP_REMOVED lines=8> */
.L_x_8152:
        /* <DEDUP_REMOVED lines=11> */
.L_x_8153:
[----:B------:R2:W-:Y:S01]  /*19990*/  SYNCS.ARRIVE.TRANS64.A1T0 RZ, [R6+URZ+0x28c30], RZ ;  /* 0x028c30ff06ff79a7 */ /* 0x0005e2000810003f */
[----:B------:R-:W-:Y:S05]  /*199a0*/  @!P2 BRA `(.L_x_8154) ;  /* 0x000000000004a947 */ /* 0x000fea0003800000 */
[----:B------:R-:W-:Y:S01]  /*199b0*/  BPT.TRAP 0x1 ;  /* 0x000000040000795c */ /* 0x000fe20000300000 */
.L_x_8154:
[----:B------:R-:W3:Y:S01]  /*199c0*/  SYNCS.PHASECHK.TRANS64.TRYWAIT P0, [R6+URZ+0x28c60], R17 ;  /* 0x028c6011060075a7 */ /* 0x000ee2000800017f */
[----:B------:R-:W-:Y:S04]  /*199d0*/  BSSY B1, `(.L_x_8155) ;  /* 0x0000002000017945 */ /* 0x000fe80003800000 */
[----:B---3--:R-:W-:Y:S05]  /*199e0*/  @!P0 BRA `(.L_x_8156) ;  /* 0x00000044007c8947 */ /* 0x008fea0003800000 */
.L_x_8285:
[----:B------:R-:W-:Y:S05]  /*199f0*/  BSYNC B1 ;  /* 0x0000000000017941 */ /* 0x000fea0003800000 */
.L_x_8155:
        /* <DEDUP_REMOVED lines=81> */
.L_x_8295:
        /* <DEDUP_REMOVED lines=25> */
.L_x_8158:
        /* <DEDUP_REMOVED lines=11> */
.L_x_8159:
[----:B------:R3:W-:Y:S01]  /*1a150*/  SYNCS.ARRIVE.TRANS64.A1T0 RZ, [R6+URZ+0x28c50], RZ ;  /* 0x028c50ff06ff79a7 */ /* 0x0007e2000810003f */
[----:B------:R-:W-:Y:S05]  /*1a160*/  @P3 BRA `(.L_x_8160) ;  /* 0xfffffff000503947 */ /* 0x000fea000383ffff */
.L_x_8147:
[----:B------:R-:W-:Y:S05]  /*1a170*/  BSYNC B0 ;  /* 0x0000000000007941 */ /* 0x000fea0003800000 */
.L_x_8146:
        /* <DEDUP_REMOVED lines=21> */
.L_x_8162:
[----:B------:R-:W-:Y:S05]  /*1a2d0*/  BSYNC B0 ;  /* 0x0000000000007941 */ /* 0x000fea0003800000 */
.L_x_8161:
[----:B------:R-:W-:-:S07]  /*1a2e0*/  SEL R25, R25, RZ, P0 ;  /* 0x000000ff19197207 */ /* 0x000fce0000000000 */
.L_x_8121:
[----:B------:R-:W-:Y:S05]  /*1a2f0*/  BSYNC B7 ;  /* 0x0000000000077941 */ /* 0x000fea0003800000 */
.L_x_8119:
[----:B------:R-:W-:-:S13]  /*1a300*/  LOP3.LUT P0, RZ, R22, 0x1000, RZ, 0xc0, !PT ;  /* 0x0000100016ff7812 */ /* 0x000fda000780c0ff */
[----:B------:R-:W-:Y:S05]  /*1a310*/  @!P0 BRA `(.L_x_8163) ;  /* 0x0000000000248947 */ /* 0x000fea0003800000 */
[----:B------:R-:W-:Y:S05]  /*1a320*/  WARPSYNC.ALL ;  /* 0x0000000000007948 */ /* 0x000fea0003800000 */
[----:B------:R-:W4:Y:S08]  /*1a330*/  S2UR UR5, SR_CgaCtaId ;  /* 0x00000000000579c3 */ /* 0x000f300000008800 */
[----:B------:R-:W-:Y:S06]  /*1a340*/  BAR.SYNC.DEFER_BLOCKING 0x5, 0x180 ;  /* 0x0146000000007b1d */ /* 0x000fec0000010000 */
[----:B------:R-:W-:-:S02]  /*1a350*/  UMOV UR4, 0x400 ;  /* 0x0000040000047882 */ /* 0x000fc40000000000 */
[----:B----4-:R-:W-:-:S06]  /*1a360*/  ULEA UR4, UR5, UR4, 0x18 ;  /* 0x0000000405047291 */ /* 0x010fcc000f8ec03f */
[----:B------:R-:W-:-:S05]  /*1a370*/  MOV R23, UR4 ;  /* 0x0000000400177c02 */ /* 0x000fca0008000f00 */
[----:B------:R4:W0:Y:S01]  /*1a380*/  LDS.128 R16, [R23+0x28cd0] ;  /* 0x028cd00017107984 */ /* 0x0008220000000c00 */
[----:B------:R-:W-:Y:S06]  /*1a390*/  BAR.ARV 0x4, 0x180 ;  /* 0x0106000000007b1d */ /* 0x000fec0000002000 */
[----:B------:R-:W-:Y:S05]  /*1a3a0*/  BRA `(.L_x_8164) ;  /* 0x0000000800cc7947 */ /* 0x000fea0003800000 */
.L_x_8163:
        /* <DEDUP_REMOVED lines=23> */
[----:B------:R-:W0:Y:S02]  /*1a520*/  SHFL.UP PT, R14, R4, 0x2, RZ ;  /* 0x04400000040e7989 */ /* 0x000e2400000e00ff */
[----:B0-----:R-:W-:-:S05]  /*1a530*/  SEL R5, R14, RZ, P2 ;  /* 0x000000ff0e057207 */ /* 0x001fca0001000000 */
[----:B------:R-:W-:-:S05]  /*1a540*/  IMAD.IADD R5, R4, 0x1, R5 ;  /* 0x0000000104057824 */ /* 0x000fca00078e0205 */
[----:B------:R-:W2:Y:S02]  /*1a550*/  SHFL.UP PT, R14, R5, 0x4, RZ ;  /* 0x04800000050e7989 */ /* 0x000ea400000e00ff */
[----:B--23--:R-:W-:-:S05]  /*1a560*/  SEL R6, R14, RZ, P3 ;  /* 0x000000ff0e067207 */ /* 0x00cfca0001800000 */
        /* <DEDUP_REMOVED lines=8> */
.L_x_8305:
[----:B------:R-:W-:Y:S02]  /*1a5f0*/  ULDC UR4, c[0x0][0xc38] ;  /* 0x00030e0000047ab9 */ /* 0x000fe40000000800 */
[----:B------:R-:W-:-:S04]  /*1a600*/  IMAD.U32 R4, RZ, RZ, UR4 ;  /* 0x00000004ff047e24 */ /* 0x000fc8000f8e00ff */
[----:B--2---:R-:W-:-:S04]  /*1a610*/  IMAD R5, R14, R4, RZ ;  /* 0x000000040e057224 */ /* 0x004fc800078e02ff */
[----:B------:R-:W-:-:S05]  /*1a620*/  IMAD.IADD R16, R16, 0x1, R5 ;  /* 0x0000000110107824 */ /* 0x000fca00078e0205 */
[----:B------:R-:W-:-:S13]  /*1a630*/  ISETP.GT.AND P6, PT, R16, R0, PT ;  /* 0x000000001000720c */ /* 0x000fda0003fc4270 */
[----:B------:R-:W-:Y:S05]  /*1a640*/  @P6 BRA `(.L_x_8166) ;  /* 0x00000000009c6947 */ /* 0x000fea0003800000 */
.L_x_8171:
[----:B------:R-:W2:Y:S01]  /*1a650*/  LDC R4, c[0x0][0xc3c] ;  /* 0x00030f00ff047b82 */ /* 0x000ea20000000800 */
[----:B------:R-:W-:-:S05]  /*1a660*/  VIADD R19, R19, 0x1f ;  /* 0x0000001f13137836 */ /* 0x000fca0000000000 */
[----:B--2---:R-:W-:-:S13]  /*1a670*/  ISETP.GE.AND P6, PT, R19, R4, PT ;  /* 0x000000041300720c */ /* 0x004fda0003fc6270 */
[----:B------:R-:W-:Y:S05]  /*1a680*/  @P6 BRA `(.L_x_8167) ;  /* 0x0000000400d06947 */ /* 0x000fea0003800000 */
[----:B------:R-:W2:Y:S01]  /*1a690*/  S2R R2, SR_TID.X ;  /* 0x0000000000027919 */ /* 0x000ea20000002100 */
[----:B------:R-:W-:Y:S01]  /*1a6a0*/  BSSY B0, `(.L_x_8168) ;  /* 0x0000009000007945 */ /* 0x000fe20003800000 */
[----:B--2---:R-:W-:-:S05]  /*1a6b0*/  LOP3.LUT R2, R2, 0x1f, RZ, 0xc0, !PT ;  /* 0x0000001f02027812 */ /* 0x004fca00078ec0ff */
[----:B------:R-:W-:Y:S02]  /*1a6c0*/  IMAD.IADD R5, R19, 0x1, R2 ;  /* 0x0000000113057824 */ /* 0x000fe400078e0202 */
[----:B------:R-:W-:-:S03]  /*1a6d0*/  IMAD.MOV.U32 R2, RZ, RZ, RZ ;  /* 0x000000ffff027224 */ /* 0x000fc600078e00ff */
[----:B------:R-:W-:-:S13]  /*1a6e0*/  ISETP.GE.OR P6, PT, R5, R4, !P0 ;  /* 0x000000040500720c */ /* 0x000fda00047c6670 */
[----:B------:R-:W-:Y:S05]  /*1a6f0*/  @P6 BRA `(.L_x_8169) ;  /* 0x00000000000c6947 */ /* 0x000fea0003800000 */
[----:B0-----:R-:W0:Y:S02]  /*1a700*/  LDC.64 R2, c[0x0][0xc80] ;  /* 0x00032000ff027b82 */ /* 0x001e240000000a00 */
[----:B0-----:R-:W-:-:S06]  /*1a710*/  IMAD.WIDE R2, R5, 0x4, R2 ;  /* 0x0000000405027825 */ /* 0x001fcc00078e0202 */
[----:B------:R2:W5:Y:S02]  /*1a720*/  LDG.E R2, desc[UR40][R2.64] ;  /* 0x0000002802027981 */ /* 0x000564000c1e1900 */
.L_x_8169:
[----:B------:R-:W-:Y:S05]  /*1a730*/  BSYNC B0 ;  /* 0x0000000000007941 */ /* 0x000fea0003800000 */
.L_x_8168:
[----:B------:R-:W-:-:S03]  /*1a740*/  UMOV UR4, 0xffffffff ;  /* 0xffffffff00047882 */ /* 0x000fc60000000000 */
[----:B------:R-:W-:Y:S05]  /*1a750*/  BRA.DIV UR4, `(.L_x_8170) ;  /* 0x0000004604347947 */ /* 0x000fea000b800000 */
[----:B-----5:R-:W3:Y:S02]  /*1a760*/  SHFL.UP PT, R14, R2, 0x1, RZ ;  /* 0x04200000020e7989 */ /* 0x020ee400000e00ff */
[----:B---3--:R-:W-:-:S04]  /*1a770*/  SEL R13, R14, RZ, P1 ;  /* 0x000000ff0e0d7207 */ /* 0x008fc80000800000 */
[----:B------:R-:W-:-:S05]  /*1a780*/  IADD3 R13, R2, R13, RZ ;  /* 0x0000000d020d7210 */ /* 0x000fca0007ffe0ff */
[----:B------:R-:W3:Y:S02]  /*1a790*/  SHFL.UP PT, R14, R13, 0x2, RZ ;  /* 0x044000000d0e7989 */ /* 0x000ee400000e00ff */
[----:B---3--:R-:W-:-:S05]  /*1a7a0*/  SEL R14, R14, RZ, P2 ;  /* 0x000000ff0e0e7207 */ /* 0x008fca0001000000 */
[----:B0-2---:R-:W-:-:S05]  /*1a7b0*/  IMAD.IADD R3, R13, 0x1, R14 ;  /* 0x000000010d037824 */ /* 0x005fca00078e020e */
        /* <DEDUP_REMOVED lines=10> */
.L_x_8313:
[----:B------:R-:W-:Y:S02]  /*1a860*/  ULDC UR4, c[0x0][0xc38] ;  /* 0x00030e0000047ab9 */ /* 0x000fe40000000800 */
[----:B------:R-:W-:-:S04]  /*1a870*/  IMAD.U32 R4, RZ, RZ, UR4 ;  /* 0x00000004ff047e24 */ /* 0x000fc8000f8e00ff */
[----:B--2---:R-:W-:-:S04]  /*1a880*/  IMAD R5, R14, R4, RZ ;  /* 0x000000040e057224 */ /* 0x004fc800078e02ff */
[----:B------:R-:W-:-:S05]  /*1a890*/  IMAD.IADD R16, R5, 0x1, R16 ;  /* 0x0000000105107824 */ /* 0x000fca00078e0210 */
[----:B------:R-:W-:-:S13]  /*1a8a0*/  ISETP.GT.AND P6, PT, R16, R0, PT ;  /* 0x000000001000720c */ /* 0x000fda0003fc4270 */
[----:B------:R-:W-:Y:S05]  /*1a8b0*/  @!P6 BRA `(.L_x_8171) ;  /* 0xfffffffc0064e947 */ /* 0x000fea000383ffff */
.L_x_8166:
        /* <DEDUP_REMOVED lines=8> */
.L_x_8317:
[----:B------:R-:W-:Y:S01]  /*1a940*/  ISETP.NE.AND P0, PT, R6, RZ, PT ;  /* 0x000000ff0600720c */ /* 0x000fe20003f05270 */
[----:B------:R-:W-:-:S12]  /*1a950*/  IMAD.MOV.U32 R6, RZ, RZ, RZ ;  /* 0x000000ffff067224 */ /* 0x000fd800078e00ff */
[----:B------:R-:W-:Y:S05]  /*1a960*/  @!P0 BRA `(.L_x_8173) ;  /* 0x0000000000108947 */ /* 0x000fea0003800000 */
[----:B------:R-:W-:Y:S01]  /*1a970*/  UMOV UR4, 0xffffffff ;  /* 0xffffffff00047882 */ /* 0x000fe20000000000 */
[----:B------:R-:W-:Y:S02]  /*1a980*/  VIADD R12, R5, 0xffffffff ;  /* 0xffffffff050c7836 */ /* 0x000fe40000000000 */
[----:B------:R-:W-:Y:S05]  /*1a990*/  BRA.DIV UR4, `(.L_x_8174) ;  /* 0x0000004604a87947 */ /* 0x000fea000b800000 */
[----:B------:R4:W0:Y:S02]  /*1a9a0*/  SHFL.IDX PT, R6, R3, R12, 0x1f ;  /* 0x00001f0c03067589 */ /* 0x00082400000e0000 */
.L_x_8173:
[----:B0-2-4-:R-:W0:Y:S01]  /*1a9b0*/  LDC.64 R2, c[0x0][0xc90] ;  /* 0x00032400ff027b82 */ /* 0x015e220000000a00 */
[----:B------:R-:W-:-:S04]  /*1a9c0*/  IMAD.IADD R19, R5, 0x1, R19 ;  /* 0x0000000105137824 */ /* 0x000fc800078e0213 */
[----:B0-----:R-:W-:-:S05]  /*1a9d0*/  IMAD.WIDE R2, R19, 0x4, R2 ;  /* 0x0000000413027825 */ /* 0x001fca00078e0202 */
[----:B------:R0:W3:Y:S01]  /*1a9e0*/  LDG.E R7, desc[UR40][R2.64] ;  /* 0x0000002802077981 */ /* 0x0000e2000c1e1900 */
[----:B------:R-:W-:-:S05]  /*1a9f0*/  IMAD R16, R6, R4, R16 ;  /* 0x0000000406107224 */ /* 0x000fca00078e0210 */
[----:B------:R-:W-:Y:S01]  /*1aa00*/  IADD3 R0, R0, -R16, RZ ;  /* 0x8000001000007210 */ /* 0x000fe20007ffe0ff */
[----:B0-----:R-:W-:Y:S02]  /*1aa10*/  IMAD.MOV.U32 R2, RZ, RZ, RZ ;  /* 0x000000ffff027224 */ /* 0x001fe400078e00ff */
[----:B---3--:R-:W-:-:S05]  /*1aa20*/  IMAD R5, R17, R7, RZ ;  /* 0x0000000711057224 */ /* 0x008fca00078e02ff */
[-C--:B------:R-:W-:Y:S02]  /*1aa30*/  IABS R8, R5.reuse ;  /* 0x0000000500087213 */ /* 0x080fe40000000000 */
[----:B------:R-:W-:Y:S02]  /*1aa40*/  IABS R6, R5 ;  /* 0x0000000500067213 */ /* 0x000fe40000000000 */
[----:B-1----:R-:W0:Y:S03]  /*1aa50*/  I2F.RP R9, R8 ;  /* 0x0000000800097306 */ /* 0x002e260000209400 */
[----:B------:R-:W-:-:S05]  /*1aa60*/  IMAD.MOV R6, RZ, RZ, -R6 ;  /* 0x000000ffff067224 */ /* 0x000fca00078e0a06 */
[----:B0-----:R-:W0:Y:S02]  /*1aa70*/  MUFU.RCP R9, R9 ;  /* 0x0000000900097308 */ /* 0x001e240000001000 */
[----:B0-----:R-:W-:-:S06]  /*1aa80*/  VIADD R10, R9, 0xffffffe ;  /* 0x0ffffffe090a7836 */ /* 0x001fcc0000000000 */
[----:B------:R-:W0:Y:S02]  /*1aa90*/  F2I.FTZ.U32.TRUNC.NTZ R3, R10 ;  /* 0x0000000a00037305 */ /* 0x000e24000021f000 */
        /* <DEDUP_REMOVED lines=21> */
[----:B------:R-:W-:-:S04]  /*1abf0*/  VIADDMNMX R4, R3, R4, R7, PT ;  /* 0x0000000403047246 */ /* 0x000fc80003800107 */
[----:B------:R-:W-:-:S04]  /*1ac00*/  IABS R7, R4 ;  /* 0x0000000400077213 */ /* 0x000fc80000000000 */
[----:B------:R-:W0:Y:S08]  /*1ac10*/  I2F.RP R8, R7 ;  /* 0x0000000700087306 */ /* 0x000e300000209400 */
[----:B0-----:R-:W0:Y:S02]  /*1ac20*/  MUFU.RCP R8, R8 ;  /* 0x0000000800087308 */ /* 0x001e240000001000 */
[----:B0-----:R-:W-:-:S06]  /*1ac30*/  IADD3 R3, R8, 0xffffffe, RZ ;  /* 0x0ffffffe08037810 */ /* 0x001fcc0007ffe0ff */
        /* <DEDUP_REMOVED lines=14> */
[C---:B------:R-:W-:Y:S01]  /*1ad20*/  LOP3.LUT R0, R5.reuse, R4, RZ, 0x3c, !PT ;  /* 0x0000000405007212 */ /* 0x040fe200078e3cff */
[----:B------:R-:W-:-:S03]  /*1ad30*/  IMAD.IADD R5, R5, 0x1, R6 ;  /* 0x0000000105057824 */ /* 0x000fc600078e0206 */
[----:B------:R-:W-:-:S07]  /*1ad40*/  ISETP.GE.AND P2, PT, R0, RZ, PT ;  /* 0x000000ff0000720c */ /* 0x000fce0003f46270 */
[----:B------:R-:W-:-:S06]  /*1ad50*/  @P0 IADD3 R2, R2, 0x1, RZ ;  /* 0x0000000102020810 */ /* 0x000fcc0007ffe0ff */
[----:B------:R-:W-:Y:S01]  /*1ad60*/  @!P2 IMAD.MOV R2, RZ, RZ, -R2 ;  /* 0x000000ffff02a224 */ /* 0x000fe200078e0a02 */
[----:B------:R-:W-:Y:S01]  /*1ad70*/  @!P1 LOP3.LUT R2, RZ, R4, RZ, 0x33, !PT ;  /* 0x00000004ff029212 */ /* 0x000fe200078e33ff */
[----:B------:R-:W-:-:S04]  /*1ad80*/  IMAD.MOV R4, RZ, RZ, -R4 ;  /* 0x000000ffff047224 */ /* 0x000fc800078e0a04 */
[----:B------:R-:W-:Y:S01]  /*1ad90*/  IMAD R18, R2, R4, R5 ;  /* 0x0000000402127224 */ /* 0x000fe200078e0205 */
[----:B------:R-:W-:-:S05]  /*1ada0*/  LOP3.LUT R2, RZ, R2, RZ, 0x33, !PT ;  /* 0x00000002ff027212 */ /* 0x000fca00078e33ff */
[----:B------:R-:W-:Y:S01]  /*1adb0*/  IMAD.IADD R17, R17, 0x1, R2 ;  /* 0x0000000111117824 */ /* 0x000fe200078e0202 */
[----:B------:R-:W-:Y:S06]  /*1adc0*/  BRA `(.L_x_8175) ;  /* 0x00000000001c7947 */ /* 0x000fec0003800000 */
.L_x_8167:
[----:B------:R-:W-:Y:S01]  /*1add0*/  UMOV UR4, URZ ;  /* 0x0000003f00047c82 */ /* 0x000fe20008000000 */
[----:B------:R-:W-:Y:S01]  /*1ade0*/  UMOV UR5, URZ ;  /* 0x0000003f00057c82 */ /* 0x000fe20008000000 */
[----:B------:R-:W-:Y:S01]  /*1adf0*/  ULDC UR6, c[0x0][0xc3c] ;  /* 0x00030f0000067ab9 */ /* 0x000fe20000000800 */
[----:B------:R-:W-:Y:S01]  /*1ae00*/  IMAD.MOV.U32 R16, RZ, RZ, R0 ;  /* 0x000000ffff107224 */ /* 0x000fe200078e0000 */
[----:B------:R-:W-:Y:S01]  /*1ae10*/  MOV R18, UR5 ;  /* 0x0000000500127c02 */ /* 0x000fe20008000f00 */
[----:B------:R-:W-:Y:S02]  /*1ae20*/  IMAD.U32 R17, RZ, RZ, UR4 ;  /* 0x00000004ff117e24 */ /* 0x000fe4000f8e00ff */
[----:B------:R-:W-:-:S07]  /*1ae30*/  IMAD.U32 R19, RZ, RZ, UR6 ;  /* 0x00000006ff137e24 */ /* 0x000fce000f8e00ff */
.L_x_8175:
        /* <DEDUP_REMOVED lines=10> */
.L_x_8164:
[----:B------:R-:W-:Y:S02]  /*1aee0*/  ULDC UR4, c[0x0][0xc3c] ;  /* 0x00030f0000047ab9 */ /* 0x000fe40000000800 */
[----:B0-----:R-:W-:-:S13]  /*1aef0*/  ISETP.GE.AND P0, PT, R19, UR4, PT ;  /* 0x0000000413007c0c */ /* 0x001fda000bf06270 */
[----:B------:R-:W-:Y:S05]  /*1af00*/  @!P0 BRA `(.L_x_8176) ;  /* 0xffffff9800b08947 */ /* 0x000fea000383ffff */
[----:B------:R-:W-:Y:S05]  /*1af10*/  BSYNC B8 ;  /* 0x0000000000087941 */ /* 0x000fea0003800000 */
.L_x_8069:
[----:B------:R-:W5:Y:S01]  /*1af20*/  LDL.LU R0, [R1+0x20] ;  /* 0x0000200001007983 */ /* 0x000f620000300800 */
[----:B------:R-:W-:Y:S01]  /*1af30*/  BSSY B0, `(.L_x_8177) ;  /* 0x000000b000007945 */ /* 0x000fe20003800000 */
[----:B------:R-:W0:Y:S01]  /*1af40*/  S2R R5, SR_CgaCtaId ;  /* 0x0000000000057919 */ /* 0x000e220000008800 */
[----:B-----5:R-:W-:-:S05]  /*1af50*/  VIADD R0, R0, 0x1 ;  /* 0x0000000100007836 */ /* 0x020fca0000000000 */
        /* <DEDUP_REMOVED lines=8> */
.L_x_8320:
[----:B------:R-:W-:Y:S05]  /*1afe0*/  BSYNC B0 ;  /* 0x0000000000007941 */ /* 0x000fea0003800000 */
.L_x_8177:
[----:B------:R-:W-:-:S03]  /*1aff0*/  UMOV UR4, 0xffffffff ;  /* 0xffffffff00047882 */ /* 0x000fc60000000000 */
[----:B------:R-:W-:Y:S05]  /*1b000*/  BRA.DIV UR4, `(.L_x_8179) ;  /* 0x0000004204487947 */ /* 0x000fea000b800000 */
[----:B0-----:R-:W0:Y:S02]  /*1b010*/  S2R R0, SR_TID.X ;  /* 0x0000000000007919 */ /* 0x001e240000002100 */
[----:B0-----:R-:W-:-:S04]  /*1b020*/  SHF.R.U32.HI R0, RZ, 0x5, R0 ;  /* 0x00000005ff007819 */ /* 0x001fc80000011600 */
[----:B------:R-:W-:-:S05]  /*1b030*/  LOP3.LUT R0, R0, 0x3, RZ, 0xc0, !PT ;  /* 0x0000000300007812 */ /* 0x000fca00078ec0ff */
[----:B------:R0:W1:Y:S02]  /*1b040*/  SHFL.IDX PT, R14, R0, RZ, 0x1f ;  /* 0x00001fff000e7589 */ /* 0x00006400000e0000 */
.L_x_8323:
[----:B-1----:R-:W-:-:S13]  /*1b050*/  ISETP.NE.AND P0, PT, R14, RZ, PT ;  /* 0x000000ff0e00720c */ /* 0x002fda0003f05270 */
[----:B------:R-:W-:Y:S05]  /*1b060*/  @P0 BRA `(.L_x_7913) ;  /* 0x0000000000840947 */ /* 0x000fea0003800000 */
[----:B------:R-:W-:-:S03]  /*1b070*/  UMOV UR4, 0xffffffff ;  /* 0xffffffff00047882 */ /* 0x000fc60000000000 */
[----:B------:R-:W-:Y:S05]  /*1b080*/  BRA.DIV UR4, `(.L_x_8180) ;  /* 0x00000042045c7947 */ /* 0x000fea000b800000 */
[----:B------:R-:W-:-:S13]  /*1b090*/  ELECT P6, URZ, PT ;  /* 0x00000000003f782f */ /* 0x000fda00038c0000 */
.L_x_8326:
[----:B------:R-:W-:Y:S05]  /*1b0a0*/  @!P6 BRA `(.L_x_7913) ;  /* 0x000000000074e947 */ /* 0x000fea0003800000 */
[----:B------:R-:W-:-:S04]  /*1b0b0*/  LOP3.LUT R37, R37, 0x2, RZ, 0xfc, !PT ;  /* 0x0000000225257812 */ /* 0x000fc800078efcff */
[----:B------:R-:W-:-:S13]  /*1b0c0*/  ISETP.NE.AND P0, PT, R37, 0x3, PT ;  /* 0x000000032500780c */ /* 0x000fda0003f05270 */
[----:B------:R-:W-:Y:S05]  /*1b0d0*/  @!P0 BRA `(.L_x_8181) ;  /* 0x0000000000048947 */ /* 0x000fea0003800000 */
[----:B------:R-:W-:Y:S01]  /*1b0e0*/  BPT.TRAP 0x1 ;  /* 0x000000040000795c */ /* 0x000fe20000300000 */
.L_x_8181:
[C---:B------:R-:W-:Y:S01]  /*1b0f0*/  IMAD R5, R25.reuse, 0x8, R4 ;  /* 0x0000000819057824 */ /* 0x040fe200078e0204 */
[----:B0-----:R-:W-:Y:S01]  /*1b100*/  SHF.L.U32 R0, R26, 0x1f, RZ ;  /* 0x0000001f1a007819 */ /* 0x001fe200000006ff */
[----:B------:R-:W-:-:S03]  /*1b110*/  VIADD R25, R25, 0x1 ;  /* 0x0000000119197836 */ /* 0x000fc60000000000 */
[----:B------:R-:W0:Y:S02]  /*1b120*/  SYNCS.PHASECHK.TRANS64.TRYWAIT P1, [R5+URZ+0x28c40], R0 ;  /* 0x028c4000050075a7 */ /* 0x000e24000802017f */
[----:B------:R-:W-:-:S04]  /*1b130*/  ISETP.NE.AND P2, PT, R25, 0x2, PT ;  /* 0x000000021900780c */ /* 0x000fc80003f45270 */
[----:B------:R-:W-:Y:S01]  /*1b140*/  SEL R3, RZ, 0x1, P2 ;  /* 0x00000001ff037807 */ /* 0x000fe20001000000 */
[----:B0-----:R-:W-:Y:S08]  /*1b150*/  @!P1 BRA `(.L_x_8182) ;  /* 0x0000004000489947 */ /* 0x001ff00003800000 */
.L_x_8327:
[----:B------:R-:W-:Y:S02]  /*1b160*/  SEL R25, R25, RZ, P2 ;  /* 0x000000ff19197207 */ /* 0x000fe40001000000 */
[----:B------:R-:W-:Y:S01]  /*1b170*/  LOP3.LUT R2, R26, R3, RZ, 0x3c, !PT ;  /* 0x000000031a027212 */ /* 0x000fe200078e3cff */
[----:B------:R-:W-:Y:S06]  /*1b180*/  @!P0 BRA `(.L_x_8183) ;  /* 0x0000000000048947 */ /* 0x000fec0003800000 */
[----:B------:R-:W-:Y:S01]  /*1b190*/  BPT.TRAP 0x1 ;  /* 0x000000040000795c */ /* 0x000fe20000300000 */
.L_x_8183:
[----:B------:R-:W-:Y:S01]  /*1b1a0*/  IMAD R25, R25, 0x8, R4 ;  /* 0x0000000819197824 */ /* 0x000fe200078e0204 */
[----:B------:R-:W-:-:S04]  /*1b1b0*/  SHF.L.U32 R2, R2, 0x1f, RZ ;  /* 0x0000001f02027819 */ /* 0x000fc800000006ff */
[----:B------:R-:W1:Y:S02]  /*1b1c0*/  SYNCS.PHASECHK.TRANS64.TRYWAIT P1, [R25+URZ+0x28c40], R2 ;  /* 0x028c4002190075a7 */ /* 0x000e64000802017f */
[----:B-1----:R-:W-:Y:S05]  /*1b1d0*/  @!P1 BRA `(.L_x_8184) ;  /* 0x00000040003c9947 */ /* 0x002fea0003800000 */
.L_x_8328:
[----:B------:R-:W-:Y:S05]  /*1b1e0*/  @!P0 BRA `(.L_x_8185) ;  /* 0x0000000000048947 */ /* 0x000fea0003800000 */
[----:B------:R-:W-:Y:S01]  /*1b1f0*/  BPT.TRAP 0x1 ;  /* 0x000000040000795c */ /* 0x000fe20000300000 */
.L_x_8185:
[----:B------:R-:W5:Y:S02]  /*1b200*/  SYNCS.PHASECHK.TRANS64.TRYWAIT P1, [R5+URZ+0x28c60], R0 ;  /* 0x028c6000050075a7 */ /* 0x000f64000802017f */
[----:B-----5:R-:W-:Y:S05]  /*1b210*/  @!P1 BRA `(.L_x_8186) ;  /* 0x0000004000409947 */ /* 0x020fea0003800000 */
.L_x_8329:
[----:B------:R-:W-:Y:S05]  /*1b220*/  @!P0 BRA `(.L_x_8187) ;  /* 0x0000000000048947 */ /* 0x000fea0003800000 */
[----:B------:R-:W-:Y:S01]  /*1b230*/  BPT.TRAP 0x1 ;  /* 0x000000040000795c */ /* 0x000fe20000300000 */
.L_x_8187:
[----:B------:R0:W0:Y:S02]  /*1b240*/  SYNCS.PHASECHK.TRANS64.TRYWAIT P0, [R25+URZ+0x28c60], R2 ;  /* 0x028c6002190075a7 */ /* 0x000024000800017f */
[----:B0-----:R-:W-:Y:S05]  /*1b250*/  @!P0 NANOSLEEP.SYNCS 0x989680 ;  /* 0x009896800000895d */ /* 0x001fea0003900000 */
[----:B------:R-:W0:Y:S02]  /*1b260*/  @!P0 SYNCS.PHASECHK.TRANS64 P0, [R25+URZ+0x28c60], R2 ;  /* 0x028c6002190085a7 */ /* 0x000e24000800007f */
[----:B0-----:R-:W-:Y:S05]  /*1b270*/  @!P0 BRA `(.L_x_8187) ;  /* 0xfffffffc00f08947 */ /* 0x001fea000383ffff */
.L_x_7913:
[----:B------:R-:W-:Y:S05]  /*1b280*/  BSYNC B9 ;  /* 0x0000000000097941 */ /* 0x000fea0003800000 */
.L_x_7910:
[----:B------:R-:W-:Y:S05]  /*1b290*/  EXIT ;  /* 0x000000000000794d */ /* 0x000fea0003800000 */
.L_x_7929:
[----:B0-----:R0:W1:Y:S02]  /*1b2a0*/  SYNCS.PHASECHK.TRANS64.TRYWAIT P5, [R63+URZ+0x28c90], R74 ;  /* 0x028c904a3f0075a7 */ /* 0x00106400080a017f */
[----:B-1----:R-:W-:Y:S05]  /*1b2b0*/  @!P5 NANOSLEEP.SYNCS 0x989680 ;  /* 0x009896800000d95d */ /* 0x002fea0003900000 */
[----:B------:R-:W1:Y:S02]  /*1b2c0*/  @!P5 SYNCS.PHASECHK.TRANS64 P5, [R63+URZ+0x28c90], R74 ;  /* 0x028c904a3f00d5a7 */ /* 0x000e6400080a007f */
[----:B-1----:R-:W-:Y:S05]  /*1b2d0*/  @!P5 BRA `(.L_x_7929) ;  /* 0xfffffffc00f0d947 */ /* 0x002fea000383ffff */
[----:B------:R-:W-:Y:S05]  /*1b2e0*/  BRA `(.L_x_8188) ;  /* 0xfffffe7400f87947 */ /* 0x000fea000383ffff */
.L_x_7930:
        /* <DEDUP_REMOVED lines=8> */
.L_x_8190:
[----:B------:R-:W-:Y:S05]  /*1b370*/  BSYNC B1 ;  /* 0x0000000000017941 */ /* 0x000fea0003800000 */
.L_x_8189:
        /* <DEDUP_REMOVED lines=8> */
.L_x_8191:
[----:B------:R-:W-:Y:S05]  /*1b400*/  BRA `(.L_x_8192) ;  /* 0xfffffe7400c47947 */ /* 0x000fea000383ffff */
.L_x_7940:
[----:B0-----:R0:W1:Y:S02]  /*1b410*/  SYNCS.PHASECHK.TRANS64.TRYWAIT P6, [R63+URZ+0x28c90], R74 ;  /* 0x028c904a3f0075a7 */ /* 0x00106400080c017f */
[----:B-1----:R-:W-:Y:S05]  /*1b420*/  @!P6 NANOSLEEP.SYNCS 0x989680 ;  /* 0x009896800000e95d */ /* 0x002fea0003900000 */
[----:B------:R-:W1:Y:S02]  /*1b430*/  @!P6 SYNCS.PHASECHK.TRANS64 P6, [R63+URZ+0x28c90], R74 ;  /* 0x028c904a3f00e5a7 */ /* 0x000e6400080c007f */
[----:B-1----:R-:W-:Y:S05]  /*1b440*/  @!P6 BRA `(.L_x_7940) ;  /* 0xfffffffc00f0e947 */ /* 0x002fea000383ffff */
[----:B------:R-:W-:Y:S05]  /*1b450*/  BRA `(.L_x_8193) ;  /* 0xfffffe80002c7947 */ /* 0x000fea000383ffff */
.L_x_7941:
        /* <DEDUP_REMOVED lines=8> */
.L_x_8195:
[----:B------:R-:W-:Y:S05]  /*1b4e0*/  BSYNC B1 ;  /* 0x0000000000017941 */ /* 0x000fea0003800000 */
.L_x_8194:
        /* <DEDUP_REMOVED lines=8> */
.L_x_8196:
[----:B------:R-:W-:Y:S01]  /*1b570*/  IMAD.MOV.U32 R70, RZ, RZ, R14 ;  /* 0x000000ffff467224 */ /* 0x000fe200078e000e */
[----:B------:R-:W-:Y:S06]  /*1b580*/  BRA `(.L_x_8197) ;  /* 0xfffffe7c00f47947 */ /* 0x000fec000383ffff */
.L_x_7946:
[----:B-1----:R1:W2:Y:S02]  /*1b590*/  SYNCS.PHASECHK.TRANS64.TRYWAIT P4, [R63+URZ+0x28c90], R74 ;  /* 0x028c904a3f0075a7 */ /* 0x0022a4000808017f */
[----:B--2---:R-:W-:Y:S05]  /*1b5a0*/  @!P4 NANOSLEEP.SYNCS 0x989680 ;  /* 0x009896800000c95d */ /* 0x004fea0003900000 */
[----:B------:R-:W2:Y:S02]  /*1b5b0*/  @!P4 SYNCS.PHASECHK.TRANS64 P4, [R63+URZ+0x28c90], R74 ;  /* 0x028c904a3f00c5a7 */ /* 0x000ea4000808007f */
[----:B--2---:R-:W-:Y:S05]  /*1b5c0*/  @!P4 BRA `(.L_x_7946) ;  /* 0xfffffffc00f0c947 */ /* 0x004fea000383ffff */
[----:B------:R-:W-:Y:S05]  /*1b5d0*/  BRA `(.L_x_8198) ;  /* 0xfffffe8400cc7947 */ /* 0x000fea000383ffff */
.L_x_7947:
[----:B------:R-:W-:Y:S01]  /*1b5e0*/  BSSY B1, `(.L_x_8199) ;  /* 0x0000007000017945 */ /* 0x000fe20003800000 */
[----:B------:R-:W-:Y:S01]  /*1b5f0*/  IMAD.MOV.U32 R12, RZ, RZ, RZ ;  /* 0x000000ffff0c7224 */ /* 0x000fe200078e00ff */
[----:B------:R-:W-:Y:S01]  /*1b600*/  MOV R15, 0xffffffff ;  /* 0xffffffff000f7802 */ /* 0x000fe20000000f00 */
[----:B------:R-:W-:-:S07]  /*1b610*/  IMAD.MOV.U32 R11, RZ, RZ, 0x1c1f ;  /* 0x00001c1fff0b7424 */ /* 0x000fce00078e00ff */
[----:B-1----:R-:W-:Y:S05]  /*1b620*/  WARPSYNC.COLLECTIVE R15, `(.L_x_8200) ;  /* 0x000000000f087348 */ /* 0x002fea0003c00000 */
[----:B------:R0:W2:Y:S02]  /*1b630*/  SHFL.IDX P6, R14, R13, R12, R11 ;  /* 0x0000000c0d0e7389 */ /* 0x0000a400000c000b */
[----:B012---:R-:W-:Y:S01]  /*1b640*/  ENDCOLLECTIVE ;  /* 0x000000000000791b */ /* 0x007fe20003800000 */
.L_x_8200:
[----:B------:R-:W-:Y:S05]  /*1b650*/  BSYNC B1 ;  /* 0x0000000000017941 */ /* 0x000fea0003800000 */
.L_x_8199:
        /* <DEDUP_REMOVED lines=8> */
.L_x_8201:
[----:B------:R-:W-:Y:S05]  /*1b6e0*/  BRA `(.L_x_8202) ;  /* 0xfffffe8400f47947 */ /* 0x000fea000383ffff */
.L_x_7951:
[----:B-1----:R1:W2:Y:S02]  /*1b6f0*/  SYNCS.PHASECHK.TRANS64.TRYWAIT P3, [R63+URZ+0x28cb0], R74 ;  /* 0x028cb04a3f0075a7 */ /* 0x0022a4000806017f */
[----:B--2---:R-:W-:Y:S05]  /*1b700*/  @!P3 NANOSLEEP.SYNCS 0x989680 ;  /* 0x009896800000b95d */ /* 0x004fea0003900000 */
[----:B------:R-:W2:Y:S02]  /*1b710*/  @!P3 SYNCS.PHASECHK.TRANS64 P3, [R63+URZ+0x28cb0], R74 ;  /* 0x028cb04a3f00b5a7 */ /* 0x000ea4000806007f */
[----:B--2---:R-:W-:Y:S05]  /*1b720*/  @!P3 BRA `(.L_x_7951) ;  /* 0xfffffffc00f0b947 */ /* 0x004fea000383ffff */
[----:B------:R-:W-:Y:S05]  /*1b730*/  BRA `(.L_x_8203) ;  /* 0xfffffe8800807947 */ /* 0x000fea000383ffff */
.L_x_7962:
[----:B0-----:R0:W1:Y:S02]  /*1b740*/  SYNCS.PHASECHK.TRANS64.TRYWAIT P1, [R3+URZ+0x28c50], R8 ;  /* 0x028c5008030075a7 */ /* 0x001064000802017f */
[----:B-1----:R-:W-:Y:S05]  /*1b750*/  @!P1 NANOSLEEP.SYNCS 0x989680 ;  /* 0x009896800000995d */ /* 0x002fea0003900000 */
[----:B------:R-:W1:Y:S02]  /*1b760*/  @!P1 SYNCS.PHASECHK.TRANS64 P1, [R3+URZ+0x28c50], R8 ;  /* 0x028c5008030095a7 */ /* 0x000e64000802007f */
[----:B-1----:R-:W-:Y:S05]  /*1b770*/  @!P1 BRA `(.L_x_7962) ;  /* 0xfffffffc00f09947 */ /* 0x002fea000383ffff */
[----:B------:R-:W-:Y:S05]  /*1b780*/  BRA `(.L_x_8204) ;  /* 0xfffffe98009c7947 */ /* 0x000fea000383ffff */
.L_x_7970:
[----:B-1----:R1:W2:Y:S02]  /*1b790*/  SYNCS.PHASECHK.TRANS64.TRYWAIT P1, [R20+URZ+0x28c50], R12 ;  /* 0x028c500c140075a7 */ /* 0x0022a4000802017f */
[----:B--2---:R-:W-:Y:S05]  /*1b7a0*/  @!P1 NANOSLEEP.SYNCS 0x989680 ;  /* 0x009896800000995d */ /* 0x004fea0003900000 */
[----:B------:R-:W2:Y:S02]  /*1b7b0*/  @!P1 SYNCS.PHASECHK.TRANS64 P1, [R20+URZ+0x28c50], R12 ;  /* 0x028c500c140095a7 */ /* 0x000ea4000802007f */
[----:B--2---:R-:W-:Y:S05]  /*1b7c0*/  @!P1 BRA `(.L_x_7970) ;  /* 0xfffffffc00f09947 */ /* 0x004fea000383ffff */
[----:B------:R-:W-:Y:S05]  /*1b7d0*/  BRA `(.L_x_7969) ;  /* 0xfffffea400c07947 */ /* 0x000fea000383ffff */
.L_x_7984:
        /* <DEDUP_REMOVED lines=8> */
.L_x_8206:
[----:B------:R-:W-:Y:S05]  /*1b860*/  BSYNC B1 ;  /* 0x0000000000017941 */ /* 0x000fea0003800000 */
.L_x_8205:
[----:B------:R-:W-:Y:S01]  /*1b870*/  IMAD.MOV.U32 R13, RZ, RZ, R4 ;  /* 0x000000ffff0d7224 */ /* 0x000fe200078e0004 */
[----:B------:R-:W-:Y:S01]  /*1b880*/  MOV R15, 0xffffffff ;  /* 0xffffffff000f7802 */ /* 0x000fe20000000f00 */
[----:B------:R-:W-:Y:S02]  /*1b890*/  IMAD.MOV.U32 R12, RZ, RZ, RZ ;  /* 0x000000ffff0c7224 */ /* 0x000fe400078e00ff */
[----:B------:R-:W-:Y:S02]  /*1b8a0*/  IMAD.MOV.U32 R11, RZ, RZ, 0x1c1f ;  /* 0x00001c1fff0b7424 */ /* 0x000fe400078e00ff */
[----:B------:R-:W-:-:S07]  /*1b8b0*/  IMAD.MOV.U32 R3, RZ, RZ, R14 ;  /* 0x000000ffff037224 */ /* 0x000fce00078e000e */
[----:B------:R-:W-:Y:S05]  /*1b8c0*/  WARPSYNC.COLLECTIVE R15, `(.L_x_8207) ;  /* 0x000000000f087348 */ /* 0x000fea0003c00000 */
[----:B------:R0:W1:Y:S02]  /*1b8d0*/  SHFL.IDX P6, R14, R13, R12, R11 ;  /* 0x0000000c0d0e7389 */ /* 0x00006400000c000b */
[----:B01----:R-:W-:Y:S01]  /*1b8e0*/  ENDCOLLECTIVE ;  /* 0x000000000000791b */ /* 0x003fe20003800000 */
.L_x_8207:
[----:B------:R-:W-:Y:S02]  /*1b8f0*/  IMAD.MOV.U32 R13, RZ, RZ, R10 ;  /* 0x000000ffff0d7224 */ /* 0x000fe400078e000a */
[----:B------:R-:W-:-:S07]  /*1b900*/  IMAD.MOV.U32 R0, RZ, RZ, R14 ;  /* 0x000000ffff007224 */ /* 0x000fce00078e000e */
[----:B------:R-:W-:Y:S05]  /*1b910*/  WARPSYNC.COLLECTIVE R15, `(.L_x_8208) ;  /* 0x000000000f087348 */ /* 0x000fea0003c00000 */
[----:B------:R0:W1:Y:S02]  /*1b920*/  SHFL.IDX P6, R14, R13, R12, R11 ;  /* 0x0000000c0d0e7389 */ /* 0x00006400000c000b */
[----:B01----:R-:W-:Y:S01]  /*1b930*/  ENDCOLLECTIVE ;  /* 0x000000000000791b */ /* 0x003fe20003800000 */
.L_x_8208:
[----:B------:R-:W-:Y:S02]  /*1b940*/  IMAD.MOV.U32 R13, RZ, RZ, R7 ;  /* 0x000000ffff0d7224 */ /* 0x000fe400078e0007 */
[----:B------:R-:W-:-:S07]  /*1b950*/  IMAD.MOV.U32 R5, RZ, RZ, R14 ;  /* 0x000000ffff057224 */ /* 0x000fce00078e000e */
[----:B------:R-:W-:Y:S05]  /*1b960*/  WARPSYNC.COLLECTIVE R15, `(.L_x_8209) ;  /* 0x000000000f087348 */ /* 0x000fea0003c00000 */
[----:B------:R0:W1:Y:S02]  /*1b970*/  SHFL.IDX P6, R14, R13, R12, R11 ;  /* 0x0000000c0d0e7389 */ /* 0x00006400000c000b */
[----:B01----:R-:W-:Y:S01]  /*1b980*/  ENDCOLLECTIVE ;  /* 0x000000000000791b */ /* 0x003fe20003800000 */
.L_x_8209:
[----:B------:R-:W-:Y:S05]  /*1b990*/  BRA `(.L_x_8210) ;  /* 0xfffffebc00b07947 */ /* 0x000fea000383ffff */
.L_x_7987:
        /* <DEDUP_REMOVED lines=8> */
.L_x_8212:
[----:B------:R-:W-:Y:S05]  /*1ba20*/  BSYNC B1 ;  /* 0x0000000000017941 */ /* 0x000fea0003800000 */
.L_x_8211:
        /* <DEDUP_REMOVED lines=8> */
.L_x_8213:
[----:B------:R-:W-:Y:S01]  /*1bab0*/  IMAD.MOV.U32 R13, RZ, RZ, R10 ;  /* 0x000000ffff0d7224 */ /* 0x000fe200078e000a */
[----:B------:R-:W-:-:S07]  /*1bac0*/  MOV R0, R14 ;  /* 0x0000000e00007202 */ /* 0x000fce0000000f00 */
[----:B------:R-:W-:Y:S05]  /*1bad0*/  WARPSYNC.COLLECTIVE R15, `(.L_x_8214) ;  /* 0x000000000f087348 */ /* 0x000fea0003c00000 */
[----:B------:R0:W1:Y:S02]  /*1bae0*/  SHFL.IDX P6, R14, R13, R12, R11 ;  /* 0x0000000c0d0e7389 */ /* 0x00006400000c000b */
[----:B01----:R-:W-:Y:S01]  /*1baf0*/  ENDCOLLECTIVE ;  /* 0x000000000000791b */ /* 0x003fe20003800000 */
.L_x_8214:
[----:B------:R-:W-:Y:S02]  /*1bb00*/  IMAD.MOV.U32 R13, RZ, RZ, R7 ;  /* 0x000000ffff0d7224 */ /* 0x000fe400078e0007 */
[----:B------:R-:W-:-:S07]  /*1bb10*/  IMAD.MOV.U32 R5, RZ, RZ, R14 ;  /* 0x000000ffff057224 */ /* 0x000fce00078e000e */
[----:B------:R-:W-:Y:S05]  /*1bb20*/  WARPSYNC.COLLECTIVE R15, `(.L_x_8215) ;  /* 0x000000000f087348 */ /* 0x000fea0003c00000 */
[----:B------:R0:W1:Y:S02]  /*1bb30*/  SHFL.IDX P6, R14, R13, R12, R11 ;  /* 0x0000000c0d0e7389 */ /* 0x00006400000c000b */
[----:B01----:R-:W-:Y:S01]  /*1bb40*/  ENDCOLLECTIVE ;  /* 0x000000000000791b */ /* 0x003fe20003800000 */
.L_x_8215:
[----:B------:R-:W-:Y:S05]  /*1bb50*/  BRA `(.L_x_8216) ;  /* 0xfffffec000147947 */ /* 0x000fea000383ffff */
.L_x_7991:
[----:B0-----:R0:W1:Y:S02]  /*1bb60*/  SYNCS.PHASECHK.TRANS64.TRYWAIT P0, [R2+URZ+0x28c00], R35 ;  /* 0x028c0023020075a7 */ /* 0x001064000800017f */
[----:B-1----:R-:W-:Y:S05]  /*1bb70*/  @!P0 NANOSLEEP.SYNCS 0x989680 ;  /* 0x009896800000895d */ /* 0x002fea0003900000 */
[----:B------:R-:W1:Y:S02]  /*1bb80*/  @!P0 SYNCS.PHASECHK.TRANS64 P0, [R2+URZ+0x28c00], R35 ;  /* 0x028c0023020085a7 */ /* 0x000e64000800007f */
[----:B-1----:R-:W-:Y:S05]  /*1bb90*/  @!P0 BRA `(.L_x_7991) ;  /* 0xfffffffc00f08947 */ /* 0x002fea000383ffff */
[----:B------:R-:W-:Y:S05]  /*1bba0*/  BRA `(.L_x_8217) ;  /* 0xfffffec400047947 */ /* 0x000fea000383ffff */
.L_x_7999:
[----:B------:R-:W0:Y:S01]  /*1bbb0*/  LDC R39, c[0x0][0x3f4] ;  /* 0x0000fd00ff277b82 */ /* 0x000e220000000800 */
        /* <DEDUP_REMOVED lines=8> */
.L_x_8219:
[----:B------:R-:W-:Y:S05]  /*1bc40*/  BSYNC B1 ;  /* 0x0000000000017941 */ /* 0x000fea0003800000 */
.L_x_8218:
        /* <DEDUP_REMOVED lines=10> */
.L_x_8220:
[----:B------:R-:W-:Y:S02]  /*1bcf0*/  ISETP.GE.OR P1, PT, R37, R34, P0 ;  /* 0x000000222500720c */ /* 0x000fe40000726670 */
[----:B------:R-:W-:-:S11]  /*1bd00*/  MOV R13, R24 ;  /* 0x00000018000d7202 */ /* 0x000fd60000000f00 */
[C---:B------:R-:W-:Y:S01]  /*1bd10*/  @!P1 IMAD.SHL.U32 R5, R16.reuse, 0x2, RZ ;  /* 0x0000000210059824 */ /* 0x040fe200078e00ff */
[----:B------:R-:W-:Y:S01]  /*1bd20*/  @!P1 SHF.L.U64.HI R21, R16, 0x1, R17 ;  /* 0x0000000110159819 */ /* 0x000fe20000010211 */
[----:B------:R-:W-:-:S07]  /*1bd30*/  IMAD.MOV.U32 R3, RZ, RZ, R14 ;  /* 0x000000ffff037224 */ /* 0x000fce00078e000e */
[----:B------:R-:W-:Y:S05]  /*1bd40*/  WARPSYNC.COLLECTIVE R15, `(.L_x_8221) ;  /* 0x000000000f087348 */ /* 0x000fea0003c00000 */
[----:B------:R0:W1:Y:S02]  /*1bd50*/  SHFL.IDX P6, R14, R13, R12, R11 ;  /* 0x0000000c0d0e7389 */ /* 0x00006400000c000b */
[----:B01----:R-:W-:Y:S01]  /*1bd60*/  ENDCOLLECTIVE ;  /* 0x000000000000791b */ /* 0x003fe20003800000 */
.L_x_8221:
[----:B------:R-:W-:-:S05]  /*1bd70*/  @!P1 IADD3 R6, P2, R3, R5, RZ ;  /* 0x0000000503069210 */ /* 0x000fca0007f5e0ff */
[----:B------:R-:W-:Y:S02]  /*1bd80*/  @!P1 IMAD.X R7, R0, 0x1, R21, P2 ;  /* 0x0000000100079824 */ /* 0x000fe400010e0615 */
[----:B------:R-:W-:Y:S02]  /*1bd90*/  IMAD.MOV.U32 R13, RZ, RZ, R27 ;  /* 0x000000ffff0d7224 */ /* 0x000fe400078e001b */
[----:B------:R-:W-:-:S07]  /*1bda0*/  IMAD.MOV.U32 R4, RZ, RZ, R14 ;  /* 0x000000ffff047224 */ /* 0x000fce00078e000e */
[----:B------:R-:W-:Y:S05]  /*1bdb0*/  WARPSYNC.COLLECTIVE R15, `(.L_x_8222) ;  /* 0x000000000f087348 */ /* 0x000fea0003c00000 */
[----:B------:R0:W1:Y:S02]  /*1bdc0*/  SHFL.IDX P6, R14, R13, R12, R11 ;  /* 0x0000000c0d0e7389 */ /* 0x00006400000c000b */
[----:B01----:R-:W-:Y:S01]  /*1bdd0*/  ENDCOLLECTIVE ;  /* 0x000000000000791b */ /* 0x003fe20003800000 */
.L_x_8222:
[----:B------:R-:W2:Y:S01]  /*1bde0*/  @!P1 LD.E.128 R8, desc[UR40][R6.64] ;  /* 0x0000002806089980 */ /* 0x000ea2000c101d00 */
[----:B------:R-:W-:-:S05]  /*1bdf0*/  @!P1 IADD3 R14, P2, R14, R5, RZ ;  /* 0x000000050e0e9210 */ /* 0x000fca0007f5e0ff */
[----:B------:R-:W-:-:S04]  /*1be00*/  @!P1 IMAD.X R3, R4, 0x1, R21, P2 ;  /* 0x0000000104039824 */ /* 0x000fc800010e0615 */
[----:B------:R-:W-:-:S05]  /*1be10*/  @!P1 IMAD.MOV.U32 R15, RZ, RZ, R3 ;  /* 0x000000ffff0f9224 */ /* 0x000fca00078e0003 */
[----:B------:R0:W5:Y:S01]  /*1be20*/  @!P1 LD.E.128 R4, desc[UR40][R14.64] ;  /* 0x000000280e049980 */ /* 0x000162000c101d00 */
[----:B------:R-:W-:Y:S01]  /*1be30*/  CS2R R32, SRZ ;  /* 0x0000000000207805 */ /* 0x000fe2000001ff00 */
[----:B------:R-:W-:Y:S01]  /*1be40*/  IMAD.MOV.U32 R13, RZ, RZ, R26 ;  /* 0x000000ffff0d7224 */ /* 0x000fe200078e001a */
[----:B------:R-:W-:Y:S02]  /*1be50*/  MOV R12, 0x1 ;  /* 0x00000001000c7802 */ /* 0x000fe40000000f00 */
[----:B------:R-:W-:Y:S02]  /*1be60*/  CS2R R30, SRZ ;  /* 0x00000000001e7805 */ /* 0x000fe4000001ff00 */
[----:B------:R-:W-:Y:S02]  /*1be70*/  CS2R R28, SRZ ;  /* 0x00000000001c7805 */ /* 0x000fe4000001ff00 */
[----:B------:R-:W-:Y:S01]  /*1be80*/  CS2R R20, SRZ ;  /* 0x0000000000147805 */ /* 0x000fe2000001ff00 */
[----:B0-----:R-:W-:-:S02]  /*1be90*/  IMAD.MOV.U32 R15, RZ, RZ, -0x1 ;  /* 0xffffffffff0f7424 */ /* 0x001fc400078e00ff */
[----:B--2---:R-:W-:Y:S01]  /*1bea0*/  @!P1 IMAD.MOV.U32 R33, RZ, RZ, R11 ;  /* 0x000000ffff219224 */ /* 0x004fe200078e000b */
[----:B------:R-:W-:Y:S01]  /*1beb0*/  @!P1 MOV R30, R8 ;  /* 0x00000008001e9202 */ /* 0x000fe20000000f00 */
[----:B------:R-:W-:Y:S02]  /*1bec0*/  IMAD.MOV.U32 R11, RZ, RZ, 0x1c1f ;  /* 0x00001c1fff0b7424 */ /* 0x000fe400078e00ff */
[----:B------:R-:W-:Y:S02]  /*1bed0*/  @!P1 IMAD.MOV.U32 R31, RZ, RZ, R9 ;  /* 0x000000ffff1f9224 */ /* 0x000fe400078e0009 */
[----:B------:R-:W-:-:S07]  /*1bee0*/  IMAD.MOV.U32 R0, RZ, RZ, R30 ;  /* 0x000000ffff007224 */ /* 0x000fce00078e001e */
[----:B-----5:R-:W-:Y:S05]  /*1bef0*/  WARPSYNC.COLLECTIVE R15, `(.L_x_8223) ;  /* 0x000000000f087348 */ /* 0x020fea0003c00000 */
[----:B------:R0:W1:Y:S02]  /*1bf00*/  SHFL.IDX P6, R14, R13, R12, R11 ;  /* 0x0000000c0d0e7389 */ /* 0x00006400000c000b */
[----:B01---5:R-:W-:Y:S01]  /*1bf10*/  ENDCOLLECTIVE ;  /* 0x000000000000791b */ /* 0x023fe20003800000 */
.L_x_8223:
[----:B------:R-:W-:Y:S02]  /*1bf20*/  IMAD.MOV.U32 R3, RZ, RZ, R31 ;  /* 0x000000ffff037224 */ /* 0x000fe400078e001f */
[----:B------:R-:W-:Y:S01]  /*1bf30*/  @!P1 IMAD.MOV.U32 R32, RZ, RZ, R10 ;  /* 0x000000ffff209224 */ /* 0x000fe200078e000a */
[----:B------:R-:W-:Y:S01]  /*1bf40*/  PRMT R51, R51, 0x5410, R0 ;  /* 0x0000541033337816 */ /* 0x000fe20000000000 */
[----:B------:R-:W-:Y:S01]  /*1bf50*/  IMAD.MOV.U32 R9, RZ, RZ, R33 ;  /* 0x000000ffff097224 */ /* 0x000fe200078e0021 */
[----:B------:R-:W-:Y:S01]  /*1bf60*/  PRMT R38, R38, 0x5410, R3 ;  /* 0x0000541026267816 */ /* 0x000fe20000000003 */
[----:B------:R-:W-:-:S05]  /*1bf70*/  IMAD.MOV.U32 R8, RZ, RZ, R32 ;  /* 0x000000ffff087224 */ /* 0x000fca00078e0020 */
[----:B------:R-:W-:Y:S01]  /*1bf80*/  PRMT R35, R8, 0x5410, R9 ;  /* 0x0000541008237816 */ /* 0x000fe20000000009 */
[----:B------:R-:W-:Y:S01]  /*1bf90*/  IMAD.MOV.U32 R13, RZ, RZ, R25 ;  /* 0x000000ffff0d7224 */ /* 0x000fe200078e0019 */
[----:B------:R-:W-:Y:S01]  /*1bfa0*/  @!P1 MOV R29, R7 ;  /* 0x00000007001d9202 */ /* 0x000fe20000000f00 */
[----:B------:R-:W-:Y:S02]  /*1bfb0*/  @!P1 IMAD.MOV.U32 R20, RZ, RZ, R4 ;  /* 0x000000ffff149224 */ /* 0x000fe400078e0004 */
[----:B------:R-:W-:Y:S02]  /*1bfc0*/  @!P1 IMAD.MOV.U32 R21, RZ, RZ, R5 ;  /* 0x000000ffff159224 */ /* 0x000fe400078e0005 */
[----:B------:R-:W-:Y:S02]  /*1bfd0*/  @!P1 IMAD.MOV.U32 R28, RZ, RZ, R6 ;  /* 0x000000ffff1c9224 */ /* 0x000fe400078e0006 */
[----:B------:R-:W-:-:S07]  /*1bfe0*/  IMAD.MOV.U32 R0, RZ, RZ, R14 ;  /* 0x000000ffff007224 */ /* 0x000fce00078e000e */
[----:B------:R-:W-:Y:S05]  /*1bff0*/  WARPSYNC.COLLECTIVE R15, `(.L_x_8224) ;  /* 0x000000000f087348 */ /* 0x000fea0003c00000 */
[----:B------:R0:W1:Y:S02]  /*1c000*/  SHFL.IDX P6, R14, R13, R12, R11 ;  /* 0x0000000c0d0e7389 */ /* 0x00006400000c000b */
[----:B01----:R-:W-:Y:S01]  /*1c010*/  ENDCOLLECTIVE ;  /* 0x000000000000791b */ /* 0x003fe20003800000 */
.L_x_8224:
        /* <DEDUP_REMOVED lines=13> */
.L_x_8225:
[----:B------:R-:W-:Y:S01]  /*1c0f0*/  IMAD.MOV.U32 R13, RZ, RZ, R27 ;  /* 0x000000ffff0d7224 */ /* 0x000fe200078e001b */
[----:B------:R-:W-:-:S07]  /*1c100*/  MOV R24, R14 ;  /* 0x0000000e00187202 */ /* 0x000fce0000000f00 */
[----:B------:R-:W-:Y:S05]  /*1c110*/  WARPSYNC.COLLECTIVE R15, `(.L_x_8226) ;  /* 0x000000000f087348 */ /* 0x000fea0003c00000 */
[----:B------:R0:W1:Y:S02]  /*1c120*/  SHFL.IDX P6, R14, R13, R12, R11 ;  /* 0x0000000c0d0e7389 */ /* 0x00006400000c000b */
[----:B01----:R-:W-:Y:S01]  /*1c130*/  ENDCOLLECTIVE ;  /* 0x000000000000791b */ /* 0x003fe20003800000 */
.L_x_8226:
[----:B------:R-:W-:Y:S05]  /*1c140*/  BRA `(.L_x_8227) ;  /* 0xfffffecc00e87947 */ /* 0x000fea000383ffff */
.L_x_8003:
[----:B0-----:R0:W1:Y:S02]  /*1c150*/  SYNCS.PHASECHK.TRANS64.TRYWAIT P1, [R2+URZ+0x28c00], R13 ;  /* 0x028c000d020075a7 */ /* 0x001064000802017f */
[----:B-1----:R-:W-:Y:S05]  /*1c160*/  @!P1 NANOSLEEP.SYNCS 0x989680 ;  /* 0x009896800000995d */ /* 0x002fea0003900000 */
[----:B------:R-:W1:Y:S02]  /*1c170*/  @!P1 SYNCS.PHASECHK.TRANS64 P1, [R2+URZ+0x28c00], R13 ;  /* 0x028c000d020095a7 */ /* 0x000e64000802007f */
[----:B-1----:R-:W-:Y:S05]  /*1c180*/  @!P1 BRA `(.L_x_8003) ;  /* 0xfffffffc00f09947 */ /* 0x002fea000383ffff */
[----:B------:R-:W-:Y:S05]  /*1c190*/  BRA `(.L_x_8228) ;  /* 0xfffffed0007c7947 */ /* 0x000fea000383ffff */
.L_x_8009:
[----:B0-----:R0:W1:Y:S02]  /*1c1a0*/  SYNCS.PHASECHK.TRANS64.TRYWAIT P1, [R21+URZ+0x28c30], R58 ;  /* 0x028c303a150075a7 */ /* 0x001064000802017f */
[----:B-1----:R-:W-:Y:S05]  /*1c1b0*/  @!P1 NANOSLEEP.SYNCS 0x989680 ;  /* 0x009896800000995d */ /* 0x002fea0003900000 */
[----:B------:R-:W1:Y:S02]  /*1c1c0*/  @!P1 SYNCS.PHASECHK.TRANS64 P1, [R21+URZ+0x28c30], R58 ;  /* 0x028c303a150095a7 */ /* 0x000e64000802007f */
[----:B-1----:R-:W-:Y:S05]  /*1c1d0*/  @!P1 BRA `(.L_x_8009) ;  /* 0xfffffffc00f09947 */ /* 0x002fea000383ffff */
[----:B------:R-:W-:Y:S05]  /*1c1e0*/  BRA `(.L_x_8008) ;  /* 0xfffffedc00f07947 */ /* 0x000fea000383ffff */
.L_x_8015:
[----:B--2---:R2:W3:Y:S02]  /*1c1f0*/  SYNCS.PHASECHK.TRANS64.TRYWAIT P1, [R21+URZ+0x28c50], R58 ;  /* 0x028c503a150075a7 */ /* 0x0044e4000802017f */
[----:B---3--:R-:W-:Y:S05]  /*1c200*/  @!P1 NANOSLEEP.SYNCS 0x989680 ;  /* 0x009896800000995d */ /* 0x008fea0003900000 */
[----:B------:R-:W3:Y:S02]  /*1c210*/  @!P1 SYNCS.PHASECHK.TRANS64 P1, [R21+URZ+0x28c50], R58 ;  /* 0x028c503a150095a7 */ /* 0x000ee4000802007f */
[----:B---3--:R-:W-:Y:S05]  /*1c220*/  @!P1 BRA `(.L_x_8015) ;  /* 0xfffffffc00f09947 */ /* 0x008fea000383ffff */
[----:B------:R-:W-:Y:S05]  /*1c230*/  BRA `(.L_x_8014) ;  /* 0xfffffef400b87947 */ /* 0x000fea000383ffff */
.L_x_8023:
[----:B-1----:R1:W2:Y:S02]  /*1c240*/  SYNCS.PHASECHK.TRANS64.TRYWAIT P1, [R209+URZ+0x28c30], R213 ;  /* 0x028c30d5d10075a7 */ /* 0x0022a4000802017f */
[----:B--2---:R-:W-:Y:S05]  /*1c250*/  @!P1 NANOSLEEP.SYNCS 0x989680 ;  /* 0x009896800000995d */ /* 0x004fea0003900000 */
[----:B------:R-:W2:Y:S02]  /*1c260*/  @!P1 SYNCS.PHASECHK.TRANS64 P1, [R209+URZ+0x28c30], R213 ;  /* 0x028c30d5d10095a7 */ /* 0x000ea4000802007f */
[----:B--2---:R-:W-:Y:S05]  /*1c270*/  @!P1 BRA `(.L_x_8023) ;  /* 0xfffffffc00f09947 */ /* 0x004fea000383ffff */
[----:B------:R-:W-:Y:S05]  /*1c280*/  BRA `(.L_x_8022) ;  /* 0xfffffef800e87947 */ /* 0x000fea000383ffff */
.L_x_8029:
[----:B--2---:R2:W4:Y:S02]  /*1c290*/  SYNCS.PHASECHK.TRANS64.TRYWAIT P1, [R209+URZ+0x28c50], R213 ;  /* 0x028c50d5d10075a7 */ /* 0x004524000802017f */
[----:B----4-:R-:W-:Y:S05]  /*1c2a0*/  @!P1 NANOSLEEP.SYNCS 0x989680 ;  /* 0x009896800000995d */ /* 0x010fea0003900000 */
[----:B------:R-:W4:Y:S02]  /*1c2b0*/  @!P1 SYNCS.PHASECHK.TRANS64 P1, [R209+URZ+0x28c50], R213 ;  /* 0x028c50d5d10095a7 */ /* 0x000f24000802007f */
[----:B----4-:R-:W-:Y:S05]  /*1c2c0*/  @!P1 BRA `(.L_x_8029) ;  /* 0xfffffffc00f09947 */ /* 0x010fea000383ffff */
[----:B------:R-:W-:Y:S05]  /*1c2d0*/  BRA `(.L_x_8028) ;  /* 0xffffff18009c7947 */ /* 0x000fea000383ffff */
.L_x_8038:
[----:B-1----:R1:W2:Y:S02]  /*1c2e0*/  SYNCS.PHASECHK.TRANS64.TRYWAIT P1, [R21+URZ+0x28c30], R197 ;  /* 0x028c30c5150075a7 */ /* 0x0022a4000802017f */
[----:B--2---:R-:W-:Y:S05]  /*1c2f0*/  @!P1 NANOSLEEP.SYNCS 0x989680 ;  /* 0x009896800000995d */ /* 0x004fea0003900000 */
[----:B------:R-:W2:Y:S02]  /*1c300*/  @!P1 SYNCS.PHASECHK.TRANS64 P1, [R21+URZ+0x28c30], R197 ;  /* 0x028c30c5150095a7 */ /* 0x000ea4000802007f */
[----:B--2---:R-:W-:Y:S05]  /*1c310*/  @!P1 BRA `(.L_x_8038) ;  /* 0xfffffffc00f09947 */ /* 0x004fea000383ffff */
[----:B------:R-:W-:Y:S05]  /*1c320*/  BRA `(.L_x_8037) ;  /* 0xffffff1c00b87947 */ /* 0x000fea000383ffff */
.L_x_8044:
[----:B--2---:R2:W3:Y:S02]  /*1c330*/  SYNCS.PHASECHK.TRANS64.TRYWAIT P1, [R21+URZ+0x28c50], R197 ;  /* 0x028c50c5150075a7 */ /* 0x0044e4000802017f */
[----:B---3--:R-:W-:Y:S05]  /*1c340*/  @!P1 NANOSLEEP.SYNCS 0x989680 ;  /* 0x009896800000995d */ /* 0x008fea0003900000 */
[----:B------:R-:W3:Y:S02]  /*1c350*/  @!P1 SYNCS.PHASECHK.TRANS64 P1, [R21+URZ+0x28c50], R197 ;  /* 0x028c50c5150095a7 */ /* 0x000ee4000802007f */
[----:B---3--:R-:W-:Y:S05]  /*1c360*/  @!P1 BRA `(.L_x_8044) ;  /* 0xfffffffc00f09947 */ /* 0x008fea000383ffff */
[----:B------:R-:W-:Y:S05]  /*1c370*/  BRA `(.L_x_8043) ;  /* 0xffffff3800187947 */ /* 0x000fea000383ffff */
.L_x_8075:
[----:B0-----:R-:W0:Y:S01]  /*1c380*/  S2R R8, SR_TID.X ;  /* 0x0000000000087919 */ /* 0x001e220000002100 */
[----:B------:R-:W-:Y:S01]  /*1c390*/  BSSY B1, `(.L_x_8229) ;  /* 0x000000a000017945 */ /* 0x000fe20003800000 */
[----:B------:R-:W-:Y:S01]  /*1c3a0*/  MOV R12, RZ ;  /* 0x000000ff000c7202 */ /* 0x000fe20000000f00 */
[----:B------:R-:W-:Y:S02]  /*1c3b0*/  IMAD.MOV.U32 R11, RZ, RZ, 0x1f ;  /* 0x0000001fff0b7424 */ /* 0x000fe400078e00ff */
[----:B------:R-:W-:Y:S01]  /*1c3c0*/  IMAD.MOV.U32 R15, RZ, RZ, -0x1 ;  /* 0xffffffffff0f7424 */ /* 0x000fe200078e00ff */
[----:B0-----:R-:W-:-:S04]  /*1c3d0*/  SHF.R.U32.HI R8, RZ, 0x5, R8 ;  /* 0x00000005ff087819 */ /* 0x001fc80000011608 */
[----:B------:R-:W-:-:S05]  /*1c3e0*/  LOP3.LUT R8, R8, 0x3, RZ, 0xc0, !PT ;  /* 0x0000000308087812 */ /* 0x000fca00078ec0ff */
[----:B------:R-:W-:-:S07]  /*1c3f0*/  IMAD.MOV.U32 R13, RZ, RZ, R8 ;  /* 0x000000ffff0d7224 */ /* 0x000fce00078e0008 */
[----:B-1----:R-:W-:Y:S05]  /*1c400*/  WARPSYNC.COLLECTIVE R15, `(.L_x_8230) ;  /* 0x000000000f087348 */ /* 0x002fea0003c00000 */
[----:B------:R0:W2:Y:S02]  /*1c410*/  SHFL.IDX P6, R14, R13, R12, R11 ;  /* 0x0000000c0d0e7389 */ /* 0x0000a400000c000b */
[----:B012---:R-:W-:Y:S01]  /*1c420*/  ENDCOLLECTIVE ;  /* 0x000000000000791b */ /* 0x007fe20003800000 */
.L_x_8230:
[----:B------:R-:W-:Y:S05]  /*1c430*/  BSYNC B1 ;  /* 0x0000000000017941 */ /* 0x000fea0003800000 */
.L_x_8229:
[----:B------:R-:W-:Y:S05]  /*1c440*/  BRA `(.L_x_8231) ;  /* 0xffffff8c003c7947 */ /* 0x000fea000383ffff */
.L_x_8077:
[----:B------:R-:W-:Y:S01]  /*1c450*/  BSSY B1, `(.L_x_8232) ;  /* 0x0000006000017945 */ /* 0x000fe20003800000 */
[----:B------:R-:W-:-:S07]  /*1c460*/  IMAD.MOV.U32 R15, RZ, RZ, -0x1 ;  /* 0xffffffffff0f7424 */ /* 0x000fce00078e00ff */
[----:B012---:R-:W-:Y:S05]  /*1c470*/  WARPSYNC.COLLECTIVE R15, `(.L_x_8233) ;  /* 0x000000000f0c7348 */ /* 0x007fea0003c00000 */
[----:B------:R-:W-:Y:S02]  /*1c480*/  ELECT P6, UR62, PT ;  /* 0x00000000003e782f */ /* 0x000fe400038c0000 */
[----:B------:R-:W-:Y:S01]  /*1c490*/  MOV R14, UR62 ;  /* 0x0000003e000e7c02 */ /* 0x000fe20008000f00 */
[----:B012---:R-:W-:Y:S10]  /*1c4a0*/  ENDCOLLECTIVE ;  /* 0x000000000000791b */ /* 0x007ff40003800000 */
.L_x_8233:
[----:B------:R-:W-:Y:S05]  /*1c4b0*/  BSYNC B1 ;  /* 0x0000000000017941 */ /* 0x000fea0003800000 */
.L_x_8232:
[----:B------:R-:W-:Y:S05]  /*1c4c0*/  BRA `(.L_x_8076) ;  /* 0xffffff8c00347947 */ /* 0x000fea000383ffff */
.L_x_8079:
[----:B0-----:R0:W2:Y:S02]  /*1c4d0*/  SYNCS.PHASECHK.TRANS64.TRYWAIT P0, [R23+URZ+0x28c20], R3 ;  /* 0x028c2003170075a7 */ /* 0x0010a4000800017f */
[----:B--2---:R-:W-:Y:S05]  /*1c4e0*/  @!P0 NANOSLEEP.SYNCS 0x989680 ;  /* 0x009896800000895d */ /* 0x004fea0003900000 */
[----:B------:R-:W2:Y:S02]  /*1c4f0*/  @!P0 SYNCS.PHASECHK.TRANS64 P0, [R23+URZ+0x28c20], R3 ;  /* 0x028c2003170085a7 */ /* 0x000ea4000800007f */
[----:B--2---:R-:W-:Y:S05]  /*1c500*/  @!P0 BRA `(.L_x_8079) ;  /* 0xfffffffc00f08947 */ /* 0x004fea000383ffff */
[----:B------:R-:W-:Y:S05]  /*1c510*/  BRA `(.L_x_8234) ;  /* 0xffffff8c00447947 */ /* 0x000fea000383ffff */
.L_x_8083:
[----:B0-----:R0:W1:Y:S02]  /*1c520*/  SYNCS.PHASECHK.TRANS64.TRYWAIT P0, [R3+URZ+0x28ca0], R8 ;  /* 0x028ca008030075a7 */ /* 0x001064000800017f */
[----:B-1----:R-:W-:Y:S05]  /*1c530*/  @!P0 NANOSLEEP.SYNCS 0x989680 ;  /* 0x009896800000895d */ /* 0x002fea0003900000 */
[----:B------:R-:W1:Y:S02]  /*1c540*/  @!P0 SYNCS.PHASECHK.TRANS64 P0, [R3+URZ+0x28ca0], R8 ;  /* 0x028ca008030085a7 */ /* 0x000e64000800007f */
[----:B-1----:R-:W-:Y:S05]  /*1c550*/  @!P0 BRA `(.L_x_8083) ;  /* 0xfffffffc00f08947 */ /* 0x002fea000383ffff */
[----:B------:R-:W-:Y:S05]  /*1c560*/  BRA `(.L_x_8235) ;  /* 0xffffff8c005c7947 */ /* 0x000fea000383ffff */
.L_x_8088:
[----:B-1----:R1:W2:Y:S02]  /*1c570*/  SYNCS.PHASECHK.TRANS64.TRYWAIT P0, [R3+URZ+0x28cc0], R8 ;  /* 0x028cc008030075a7 */ /* 0x0022a4000800017f */
[----:B--2---:R-:W-:Y:S05]  /*1c580*/  @!P0 NANOSLEEP.SYNCS 0x989680 ;  /* 0x009896800000895d */ /* 0x004fea0003900000 */
[----:B------:R-:W2:Y:S02]  /*1c590*/  @!P0 SYNCS.PHASECHK.TRANS64 P0, [R3+URZ+0x28cc0], R8 ;  /* 0x028cc008030085a7 */ /* 0x000ea4000800007f */
[----:B--2---:R-:W-:Y:S05]  /*1c5a0*/  @!P0 BRA `(.L_x_8088) ;  /* 0xfffffffc00f08947 */ /* 0x004fea000383ffff */
[----:B------:R-:W-:Y:S05]  /*1c5b0*/  BRA `(.L_x_8236) ;  /* 0xffffff8c00d87947 */ /* 0x000fea000383ffff */
.L_x_8102:
[----:B0-----:R0:W2:Y:S02]  /*1c5c0*/  SYNCS.PHASECHK.TRANS64.TRYWAIT P1, [R8+URZ+0x28ca0], R2 ;  /* 0x028ca002080075a7 */ /* 0x0010a4000802017f */
[----:B--2---:R-:W-:Y:S05]  /*1c5d0*/  @!P1 NANOSLEEP.SYNCS 0x989680 ;  /* 0x009896800000995d */ /* 0x004fea0003900000 */
[----:B------:R-:W2:Y:S02]  /*1c5e0*/  @!P1 SYNCS.PHASECHK.TRANS64 P1, [R8+URZ+0x28ca0], R2 ;  /* 0x028ca002080095a7 */ /* 0x000ea4000802007f */
[----:B--2---:R-:W-:Y:S05]  /*1c5f0*/  @!P1 BRA `(.L_x_8102) ;  /* 0xfffffffc00f09947 */ /* 0x004fea000383ffff */
[----:B------:R-:W-:Y:S05]  /*1c600*/  BRA `(.L_x_8237) ;  /* 0xffffff98003c7947 */ /* 0x000fea000383ffff */
.L_x_8107:
[----:B-1----:R1:W2:Y:S02]  /*1c610*/  SYNCS.PHASECHK.TRANS64.TRYWAIT P1, [R8+URZ+0x28cc0], R2 ;  /* 0x028cc002080075a7 */ /* 0x0022a4000802017f */
[----:B--2---:R-:W-:Y:S05]  /*1c620*/  @!P1 NANOSLEEP.SYNCS 0x989680 ;  /* 0x009896800000995d */ /* 0x004fea0003900000 */
[----:B------:R-:W2:Y:S02]  /*1c630*/  @!P1 SYNCS.PHASECHK.TRANS64 P1, [R8+URZ+0x28cc0], R2 ;  /* 0x028cc002080095a7 */ /* 0x000ea4000802007f */
[----:B--2---:R-:W-:Y:S05]  /*1c640*/  @!P1 BRA `(.L_x_8107) ;  /* 0xfffffffc00f09947 */ /* 0x004fea000383ffff */
[----:B------:R-:W-:Y:S05]  /*1c650*/  BRA `(.L_x_8238) ;  /* 0xffffff9800b47947 */ /* 0x000fea000383ffff */
.L_x_8127:
[----:B------:R-:W0:Y:S01]  /*1c660*/  S2R R11, SR_TID.X ;  /* 0x00000000000b7919 */ /* 0x000e220000002100 */
[----:B------:R-:W-:Y:S01]  /*1c670*/  BSSY B0, `(.L_x_8239) ;  /* 0x000000a000007945 */ /* 0x000fe20003800000 */
[----:B------:R-:W-:Y:S02]  /*1c680*/  IMAD.MOV.U32 R12, RZ, RZ, RZ ;  /* 0x000000ffff0c7224 */ /* 0x000fe400078e00ff */
[----:B------:R-:W-:Y:S01]  /*1c690*/  IMAD.MOV.U32 R15, RZ, RZ, -0x1 ;  /* 0xffffffffff0f7424 */ /* 0x000fe200078e00ff */
[----:B0-----:R-:W-:-:S04]  /*1c6a0*/  SHF.R.U32.HI R11, RZ, 0x5, R11 ;  /* 0x00000005ff0b7819 */ /* 0x001fc8000001160b */
[----:B------:R-:W-:-:S05]  /*1c6b0*/  LOP3.LUT R11, R11, 0x3, RZ, 0xc0, !PT ;  /* 0x000000030b0b7812 */ /* 0x000fca00078ec0ff */
[----:B------:R-:W-:Y:S01]  /*1c6c0*/  IMAD.MOV.U32 R13, RZ, RZ, R11 ;  /* 0x000000ffff0d7224 */ /* 0x000fe200078e000b */
[----:B------:R-:W-:-:S07]  /*1c6d0*/  MOV R11, 0x1f ;  /* 0x0000001f000b7802 */ /* 0x000fce0000000f00 */
[----:B-----5:R-:W-:Y:S05]  /*1c6e0*/  WARPSYNC.COLLECTIVE R15, `(.L_x_8240) ;  /* 0x000000000f087348 */ /* 0x020fea0003c00000 */
[----:B------:R0:W1:Y:S02]  /*1c6f0*/  SHFL.IDX P6, R14, R13, R12, R11 ;  /* 0x0000000c0d0e7389 */ /* 0x00006400000c000b */
[----:B01---5:R-:W-:Y:S01]  /*1c700*/  ENDCOLLECTIVE ;  /* 0x000000000000791b */ /* 0x023fe20003800000 */
.L_x_8240:
[----:B------:R-:W-:Y:S05]  /*1c710*/  BSYNC B0 ;  /* 0x0000000000007941 */ /* 0x000fea0003800000 */
.L_x_8239:
[----:B------:R-:W-:Y:S05]  /*1c720*/  BRA `(.L_x_8241) ;  /* 0xffffffac00dc7947 */ /* 0x000fea000383ffff */
.L_x_8130:
[----:B0-----:R0:W1:Y:S02]  /*1c730*/  SYNCS.PHASECHK.TRANS64.TRYWAIT P0, [R31+URZ+0x28c40], R0 ;  /* 0x028c40001f0075a7 */ /* 0x001064000800017f */
[----:B-1----:R-:W-:Y:S05]  /*1c740*/  @!P0 NANOSLEEP.SYNCS 0x989680 ;  /* 0x009896800000895d */ /* 0x002fea0003900000 */
[----:B------:R-:W1:Y:S02]  /*1c750*/  @!P0 SYNCS.PHASECHK.TRANS64 P0, [R31+URZ+0x28c40], R0 ;  /* 0x028c40001f0085a7 */ /* 0x000e64000800007f */
[----:B-1----:R-:W-:Y:S05]  /*1c760*/  @!P0 BRA `(.L_x_8130) ;  /* 0xfffffffc00f08947 */ /* 0x002fea000383ffff */
[----:B------:R-:W-:Y:S05]  /*1c770*/  BRA `(.L_x_8242) ;  /* 0xffffffb0001c7947 */ /* 0x000fea000383ffff */
.L_x_8131:
        /* <DEDUP_REMOVED lines=8> */
.L_x_8244:
[----:B------:R-:W-:Y:S05]  /*1c800*/  BSYNC B0 ;  /* 0x0000000000007941 */ /* 0x000fea0003800000 */
.L_x_8243:
        /* <DEDUP_REMOVED lines=9> */
.L_x_8245:
[----:B------:R-:W-:Y:S02]  /*1c8a0*/  IMAD.MOV.U32 R13, RZ, RZ, R4 ;  /* 0x000000ffff0d7224 */ /* 0x000fe400078e0004 */
[----:B------:R-:W-:Y:S02]  /*1c8b0*/  IMAD.MOV.U32 R12, RZ, RZ, 0x1 ;  /* 0x00000001ff0c7424 */ /* 0x000fe400078e00ff */
[----:B------:R-:W-:-:S07]  /*1c8c0*/  IMAD.MOV.U32 R3, RZ, RZ, R14 ;  /* 0x000000ffff037224 */ /* 0x000fce00078e000e */
[----:B------:R-:W-:Y:S05]  /*1c8d0*/  WARPSYNC.COLLECTIVE R15, `(.L_x_8246) ;  /* 0x000000000f087348 */ /* 0x000fea0003c00000 */
[----:B------:R0:W1:Y:S02]  /*1c8e0*/  SHFL.IDX P6, R14, R13, R12, R11 ;  /* 0x0000000c0d0e7389 */ /* 0x00006400000c000b */
[----:B01----:R-:W-:Y:S01]  /*1c8f0*/  ENDCOLLECTIVE ;  /* 0x000000000000791b */ /* 0x003fe20003800000 */
.L_x_8246:
        /* <DEDUP_REMOVED lines=15> */
.L_x_8247:
[----:B------:R-:W-:Y:S02]  /*1c9f0*/  @P0 IMAD R6, R5, 0x2, R23 ;  /* 0x0000000205060824 */ /* 0x000fe400078e0217 */
[----:B------:R-:W-:Y:S02]  /*1ca00*/  IMAD.MOV.U32 R13, RZ, RZ, R4 ;  /* 0x000000ffff0d7224 */ /* 0x000fe400078e0004 */
[----:B------:R-:W-:Y:S01]  /*1ca10*/  IMAD.MOV.U32 R12, RZ, RZ, 0x2 ;  /* 0x00000002ff0c7424 */ /* 0x000fe200078e00ff */
[----:B------:R-:W-:-:S07]  /*1ca20*/  MOV R3, R14 ;  /* 0x0000000e00037202 */ /* 0x000fce0000000f00 */
[----:B------:R-:W-:Y:S05]  /*1ca30*/  WARPSYNC.COLLECTIVE R15, `(.L_x_8248) ;  /* 0x000000000f087348 */ /* 0x000fea0003c00000 */
[----:B------:R0:W1:Y:S02]  /*1ca40*/  SHFL.IDX P6, R14, R13, R12, R11 ;  /* 0x0000000c0d0e7389 */ /* 0x00006400000c000b */
[----:B01----:R-:W-:Y:S01]  /*1ca50*/  ENDCOLLECTIVE ;  /* 0x000000000000791b */ /* 0x003fe20003800000 */
.L_x_8248:
        /* <DEDUP_REMOVED lines=15> */
.L_x_8249:
[----:B------:R-:W-:Y:S02]  /*1cb50*/  @P0 IMAD R6, R5, 0x2, R23 ;  /* 0x0000000205060824 */ /* 0x000fe400078e0217 */
[----:B------:R-:W-:Y:S02]  /*1cb60*/  IMAD.MOV.U32 R13, RZ, RZ, R4 ;  /* 0x000000ffff0d7224 */ /* 0x000fe400078e0004 */
[----:B------:R-:W-:Y:S02]  /*1cb70*/  IMAD.MOV.U32 R12, RZ, RZ, 0x3 ;  /* 0x00000003ff0c7424 */ /* 0x000fe400078e00ff */
[----:B------:R-:W-:-:S07]  /*1cb80*/  IMAD.MOV.U32 R3, RZ, RZ, R14 ;  /* 0x000000ffff037224 */ /* 0x000fce00078e000e */
[----:B------:R-:W-:Y:S05]  /*1cb90*/  WARPSYNC.COLLECTIVE R15, `(.L_x_8250) ;  /* 0x000000000f087348 */ /* 0x000fea0003c00000 */
[----:B------:R0:W1:Y:S02]  /*1cba0*/  SHFL.IDX P6, R14, R13, R12, R11 ;  /* 0x0000000c0d0e7389 */ /* 0x00006400000c000b */
[----:B01----:R-:W-:Y:S01]  /*1cbb0*/  ENDCOLLECTIVE ;  /* 0x000000000000791b */ /* 0x003fe20003800000 */
.L_x_8250:
[----:B------:R-:W-:-:S05]  /*1cbc0*/  @P0 LEA R3, P1, R7, R3, 0x1 ;  /* 0x0000000307030211 */ /* 0x000fca00078208ff */
[----:B------:R-:W-:-:S05]  /*1cbd0*/  @P0 IMAD.X R2, RZ, RZ, R2, P1 ;  /* 0x000000ffff020224 */ /* 0x000fca00008e0602 */
[----:B------:R-:W-:Y:S01]  /*1cbe0*/  @P0 LOP3.LUT R3, R3, R2, RZ, 0x3c, !PT ;  /* 0x0000000203030212 */ /* 0x000fe200078e3cff */
[----:B------:R-:W-:-:S03]  /*1cbf0*/  IMAD.MOV.U32 R13, RZ, RZ, R0 ;  /* 0x000000ffff0d7224 */ /* 0x000fc600078e0000 */
[----:B------:R-:W-:-:S04]  /*1cc00*/  @P0 LOP3.LUT R2, R3, R2, RZ, 0x3c, !PT ;  /* 0x0000000203020212 */ /* 0x000fc800078e3cff */
[----:B------:R-:W-:Y:S02]  /*1cc10*/  @P0 LOP3.LUT R3, R3, R2, RZ, 0x3c, !PT ;  /* 0x0000000203030212 */ /* 0x000fe400078e3cff */
[----:B------:R-:W-:-:S07]  /*1cc20*/  MOV R4, R14 ;  /* 0x0000000e00047202 */ /* 0x000fce0000000f00 */
[----:B------:R-:W-:Y:S05]  /*1cc30*/  WARPSYNC.COLLECTIVE R15, `(.L_x_8251) ;  /* 0x000000000f087348 */ /* 0x000fea0003c00000 */
[----:B------:R0:W1:Y:S02]  /*1cc40*/  SHFL.IDX P6, R14, R13, R12, R11 ;  /* 0x0000000c0d0e7389 */ /* 0x00006400000c000b */
[----:B01----:R-:W-:Y:S01]  /*1cc50*/  ENDCOLLECTIVE ;  /* 0x000000000000791b */ /* 0x003fe20003800000 */
.L_x_8251:
[----:B------:R-:W-:Y:S01]  /*1cc60*/  @!PT LDS RZ, [RZ] ;  /* 0x00000000fffff984 */ /* 0x000fe20000000800 */
[----:B------:R-:W-:Y:S01]  /*1cc70*/  @!PT LDS RZ, [RZ] ;  /* 0x00000000fffff984 */ /* 0x000fe20000000800 */
[----:B------:R-:W-:Y:S01]  /*1cc80*/  @!PT LDS RZ, [RZ] ;  /* 0x00000000fffff984 */ /* 0x000fe20000000800 */
[----:B------:R1:W-:Y:S01]  /*1cc90*/  @P0 LDGSTS.E.BYPASS.LTC128B.128 [R6+0x23400], desc[UR40][R2.64], !P2 ;  /* 0x2340000002060fae */ /* 0x0003e2000d101d68 */
[----:B------:R-:W-:Y:S01]  /*1cca0*/  IMAD.MOV.U32 R0, RZ, RZ, R14 ;  /* 0x000000ffff007224 */ /* 0x000fe200078e000e */
[----:B------:R-:W-:Y:S06]  /*1ccb0*/  BRA `(.L_x_8252) ;  /* 0xffffffac00cc7947 */ /* 0x000fec000383ffff */
.L_x_8136:
        /* <DEDUP_REMOVED lines=9> */
.L_x_8253:
[C---:B------:R-:W-:Y:S02]  /*1cd50*/  ISETP.GE.AND P0, PT, R17.reuse, R3, PT ;  /* 0x000000031100720c */ /* 0x040fe40003f06270 */
[----:B------:R-:W-:Y:S01]  /*1cd60*/  IADD3 R6, R17, 0x10, RZ ;  /* 0x0000001011067810 */ /* 0x000fe20007ffe0ff */
[----:B------:R-:W-:Y:S02]  /*1cd70*/  IMAD.MOV.U32 R13, RZ, RZ, R0 ;  /* 0x000000ffff0d7224 */ /* 0x000fe400078e0000 */
[----:B------:R-:W-:-:S08]  /*1cd80*/  IMAD.MOV.U32 R4, RZ, RZ, R14 ;  /* 0x000000ffff047224 */ /* 0x000fd000078e000e */
[----:B------:R-:W-:Y:S05]  /*1cd90*/  WARPSYNC.COLLECTIVE R15, `(.L_x_8254) ;  /* 0x000000000f087348 */ /* 0x000fea0003c00000 */
[----:B------:R0:W1:Y:S02]  /*1cda0*/  SHFL.IDX P6, R14, R13, R12, R11 ;  /* 0x0000000c0d0e7389 */ /* 0x00006400000c000b */
[----:B01----:R-:W-:Y:S01]  /*1cdb0*/  ENDCOLLECTIVE ;  /* 0x000000000000791b */ /* 0x003fe20003800000 */
.L_x_8254:
[----:B------:R-:W-:Y:S02]  /*1cdc0*/  IMAD.MOV.U32 R13, RZ, RZ, R2 ;  /* 0x000000ffff0d7224 */ /* 0x000fe400078e0002 */
[----:B------:R-:W-:Y:S02]  /*1cdd0*/  IMAD.MOV.U32 R12, RZ, RZ, 0x1 ;  /* 0x00000001ff0c7424 */ /* 0x000fe400078e00ff */
[----:B------:R-:W-:-:S07]  /*1cde0*/  IMAD.MOV.U32 R5, RZ, RZ, R14 ;  /* 0x000000ffff057224 */ /* 0x000fce00078e000e */
[----:B------:R-:W-:Y:S05]  /*1cdf0*/  WARPSYNC.COLLECTIVE R15, `(.L_x_8255) ;  /* 0x000000000f087348 */ /* 0x000fea0003c00000 */
[----:B------:R0:W1:Y:S02]  /*1ce00*/  SHFL.IDX P6, R14, R13, R12, R11 ;  /* 0x0000000c0d0e7389 */ /* 0x00006400000c000b */
[----:B01----:R-:W-:Y:S01]  /*1ce10*/  ENDCOLLECTIVE ;  /* 0x000000000000791b */ /* 0x003fe20003800000 */
.L_x_8255:
        /* <DEDUP_REMOVED lines=15> */
.L_x_8256:
[----:B------:R-:W-:Y:S02]  /*1cf10*/  IMAD.MOV.U32 R13, RZ, RZ, R2 ;  /* 0x000000ffff0d7224 */ /* 0x000fe400078e0002 */
[----:B------:R-:W-:Y:S02]  /*1cf20*/  IMAD.MOV.U32 R12, RZ, RZ, 0x2 ;  /* 0x00000002ff0c7424 */ /* 0x000fe400078e00ff */
[----:B------:R-:W-:-:S07]  /*1cf30*/  IMAD.MOV.U32 R5, RZ, RZ, R14 ;  /* 0x000000ffff057224 */ /* 0x000fce00078e000e */
[----:B------:R-:W-:Y:S05]  /*1cf40*/  WARPSYNC.COLLECTIVE R15, `(.L_x_8257) ;  /* 0x000000000f087348 */ /* 0x000fea0003c00000 */
[----:B------:R0:W1:Y:S02]  /*1cf50*/  SHFL.IDX P6, R14, R13, R12, R11 ;  /* 0x0000000c0d0e7389 */ /* 0x00006400000c000b */
[----:B01----:R-:W-:Y:S01]  /*1cf60*/  ENDCOLLECTIVE ;  /* 0x000000000000791b */ /* 0x003fe20003800000 */
.L_x_8257:
        /* <DEDUP_REMOVED lines=16> */
.L_x_8258:
[----:B------:R-:W-:Y:S02]  /*1d070*/  IMAD.MOV.U32 R13, RZ, RZ, R2 ;  /* 0x000000ffff0d7224 */ /* 0x000fe400078e0002 */
[----:B------:R-:W-:Y:S01]  /*1d080*/  IMAD.MOV.U32 R12, RZ, RZ, 0x3 ;  /* 0x00000003ff0c7424 */ /* 0x000fe200078e00ff */
[----:B------:R-:W-:-:S07]  /*1d090*/  MOV R5, R14 ;  /* 0x0000000e00057202 */ /* 0x000fce0000000f00 */
[----:B------:R-:W-:Y:S05]  /*1d0a0*/  WARPSYNC.COLLECTIVE R15, `(.L_x_8259) ;  /* 0x000000000f087348 */ /* 0x000fea0003c00000 */
[----:B------:R0:W1:Y:S02]  /*1d0b0*/  SHFL.IDX P6, R14, R13, R12, R11 ;  /* 0x0000000c0d0e7389 */ /* 0x00006400000c000b */
[----:B01----:R-:W-:Y:S01]  /*1d0c0*/  ENDCOLLECTIVE ;  /* 0x000000000000791b */ /* 0x003fe20003800000 */
.L_x_8259:
        /* <DEDUP_REMOVED lines=14> */
.L_x_8260:
[----:B------:R-:W-:Y:S01]  /*1d1b0*/  MOV R0, R14 ;  /* 0x0000000e00007202 */ /* 0x000fe20000000f00 */
[----:B------:R-:W-:Y:S06]  /*1d1c0*/  BRA `(.L_x_8261) ;  /* 0xffffffb000fc7947 */ /* 0x000fec000383ffff */
.L_x_8139:
[----:B0-----:R0:W1:Y:S02]  /*1d1d0*/  SYNCS.PHASECHK.TRANS64.TRYWAIT P0, [R23+URZ+0x28c20], R0 ;  /* 0x028c2000170075a7 */ /* 0x001064000800017f */
[----:B-1----:R-:W-:Y:S05]  /*1d1e0*/  @!P0 NANOSLEEP.SYNCS 0x989680 ;  /* 0x009896800000895d */ /* 0x002fea0003900000 */
[----:B------:R-:W1:Y:S02]  /*1d1f0*/  @!P0 SYNCS.PHASECHK.TRANS64 P0, [R23+URZ+0x28c20], R0 ;  /* 0x028c2000170085a7 */ /* 0x000e64000800007f */
[----:B-1----:R-:W-:Y:S05]  /*1d200*/  @!P0 BRA `(.L_x_8139) ;  /* 0xfffffffc00f08947 */ /* 0x002fea000383ffff */
[----:B------:R-:W-:Y:S05]  /*1d210*/  BRA `(.L_x_8262) ;  /* 0xffffffb400587947 */ /* 0x000fea000383ffff */
.L_x_8142:
[----:B0-----:R0:W1:Y:S02]  /*1d220*/  SYNCS.PHASECHK.TRANS64.TRYWAIT P0, [R31+URZ+0x28c60], R0 ;  /* 0x028c60001f0075a7 */ /* 0x001064000800017f */
[----:B-1----:R-:W-:Y:S05]  /*1d230*/  @!P0 NANOSLEEP.SYNCS 0x989680 ;  /* 0x009896800000895d */ /* 0x002fea0003900000 */
[----:B------:R-:W1:Y:S02]  /*1d240*/  @!P0 SYNCS.PHASECHK.TRANS64 P0, [R31+URZ+0x28c60], R0 ;  /* 0x028c60001f0085a7 */ /* 0x000e64000800007f */
[----:B-1----:R-:W-:Y:S05]  /*1d250*/  @!P0 BRA `(.L_x_8142) ;  /* 0xfffffffc00f08947 */ /* 0x002fea000383ffff */
[----:B------:R-:W-:Y:S05]  /*1d260*/  BRA `(.L_x_8263) ;  /* 0xffffffb400687947 */ /* 0x000fea000383ffff */
.L_x_8143:
        /* <DEDUP_REMOVED lines=8> */
.L_x_8265:
[----:B------:R-:W-:Y:S05]  /*1d2f0*/  BSYNC B0 ;  /* 0x0000000000007941 */ /* 0x000fea0003800000 */
.L_x_8264:
[----:B------:R0:W5:Y:S01]  /*1d300*/  LDL R8, [R1+0xc] ;  /* 0x00000c0001087983 */ /* 0x0001620000100800 */
[----:B------:R-:W-:Y:S01]  /*1d310*/  MOV R13, R5 ;  /* 0x00000005000d7202 */ /* 0x000fe20000000f00 */
[----:B------:R-:W-:Y:S01]  /*1d320*/  IMAD.MOV.U32 R12, RZ, RZ, RZ ;  /* 0x000000ffff0c7224 */ /* 0x000fe200078e00ff */
[C---:B------:R-:W-:Y:S01]  /*1d330*/  LOP3.LUT P5, RZ, R32.reuse, 0x2, RZ, 0xc0, !PT ;  /* 0x0000000220ff7812 */ /* 0x040fe200078ac0ff */
        /* <DEDUP_REMOVED lines=11> */
.L_x_8266:
[----:B------:R-:W-:Y:S01]  /*1d3f0*/  LOP3.LUT P2, RZ, R32, 0x10, RZ, 0xc0, !PT ;  /* 0x0000001020ff7812 */ /* 0x000fe2000784c0ff */
[----:B------:R-:W-:Y:S02]  /*1d400*/  IMAD.MOV.U32 R13, RZ, RZ, R6 ;  /* 0x000000ffff0d7224 */ /* 0x000fe400078e0006 */
[----:B------:R-:W-:Y:S02]  /*1d410*/  IMAD.MOV.U32 R12, RZ, RZ, 0x1 ;  /* 0x00000001ff0c7424 */ /* 0x000fe400078e00ff */
[----:B------:R-:W-:Y:S02]  /*1d420*/  IMAD.SHL.U32 R7, R7, 0x8, RZ ;  /* 0x0000000807077824 */ /* 0x000fe400078e00ff */
[----:B------:R-:W-:-:S03]  /*1d430*/  IMAD.MOV.U32 R2, RZ, RZ, R14 ;  /* 0x000000ffff027224 */ /* 0x000fc600078e000e */
[----:B------:R-:W-:-:S04]  /*1d440*/  LOP3.LUT R7, R7, 0x38, RZ, 0xc0, !PT ;  /* 0x0000003807077812 */ /* 0x000fc800078ec0ff */
[----:B------:R-:W-:Y:S02]  /*1d450*/  SHF.L.U32 R0, R7, 0x1, RZ ;  /* 0x0000000107007819 */ /* 0x000fe400000006ff */
[----:B------:R-:W-:Y:S02]  /*1d460*/  LOP3.LUT R7, R32, 0x1, RZ, 0xc0, !PT ;  /* 0x0000000120077812 */ /* 0x000fe400078ec0ff */
        /* <DEDUP_REMOVED lines=32> */
.L_x_8267:
[----:B------:R-:W-:Y:S01]  /*1d670*/  MOV R13, R5 ;  /* 0x00000005000d7202 */ /* 0x000fe20000000f00 */
[----:B------:R-:W-:-:S07]  /*1d680*/  IMAD.MOV.U32 R3, RZ, RZ, R14 ;  /* 0x000000ffff037224 */ /* 0x000fce00078e000e */
[----:B------:R-:W-:Y:S05]  /*1d690*/  WARPSYNC.COLLECTIVE R15, `(.L_x_8268) ;  /* 0x000000000f087348 */ /* 0x000fea0003c00000 */
[----:B------:R0:W1:Y:S02]  /*1d6a0*/  SHFL.IDX P6, R14, R13, R12, R11 ;  /* 0x0000000c0d0e7389 */ /* 0x00006400000c000b */
[----:B01----:R-:W-:Y:S01]  /*1d6b0*/  ENDCOLLECTIVE ;  /* 0x000000000000791b */ /* 0x003fe20003800000 */
.L_x_8268:
        /* <DEDUP_REMOVED lines=29> */
.L_x_8269:
[----:B------:R-:W-:Y:S01]  /*1d890*/  MOV R13, R5 ;  /* 0x00000005000d7202 */ /* 0x000fe20000000f00 */
[----:B------:R-:W-:-:S07]  /*1d8a0*/  IMAD.MOV.U32 R7, RZ, RZ, R14 ;  /* 0x000000ffff077224 */ /* 0x000fce00078e000e */
[----:B------:R-:W-:Y:S05]  /*1d8b0*/  WARPSYNC.COLLECTIVE R15, `(.L_x_8270) ;  /* 0x000000000f087348 */ /* 0x000fea0003c00000 */
[----:B------:R0:W1:Y:S02]  /*1d8c0*/  SHFL.IDX P6, R14, R13, R12, R11 ;  /* 0x0000000c0d0e7389 */ /* 0x00006400000c000b */
[----:B01----:R-:W-:Y:S01]  /*1d8d0*/  ENDCOLLECTIVE ;  /* 0x000000000000791b */ /* 0x003fe20003800000 */
.L_x_8270:
        /* <DEDUP_REMOVED lines=29> */
.L_x_8271:
[----:B------:R-:W-:Y:S01]  /*1dab0*/  MOV R13, R5 ;  /* 0x00000005000d7202 */ /* 0x000fe20000000f00 */
[----:B------:R-:W-:-:S07]  /*1dac0*/  IMAD.MOV.U32 R6, RZ, RZ, R14 ;  /* 0x000000ffff067224 */ /* 0x000fce00078e000e */
[----:B------:R-:W-:Y:S05]  /*1dad0*/  WARPSYNC.COLLECTIVE R15, `(.L_x_8272) ;  /* 0x000000000f087348 */ /* 0x000fea0003c00000 */
[----:B------:R0:W1:Y:S02]  /*1dae0*/  SHFL.IDX P6, R14, R13, R12, R11 ;  /* 0x0000000c0d0e7389 */ /* 0x00006400000c000b */
[----:B01----:R-:W-:Y:S01]  /*1daf0*/  ENDCOLLECTIVE ;  /* 0x000000000000791b */ /* 0x003fe20003800000 */
.L_x_8272:
[----:B------:R-:W-:Y:S01]  /*1db00*/  IMAD.MOV.U32 R2, RZ, RZ, R14 ;  /* 0x000000ffff027224 */ /* 0x000fe200078e000e */
[----:B------:R-:W-:Y:S06]  /*1db10*/  BRA `(.L_x_8273) ;  /* 0xffffffb400007947 */ /* 0x000fec000383ffff */
.L_x_8150:
[----:B0-----:R0:W1:Y:S02]  /*1db20*/  SYNCS.PHASECHK.TRANS64.TRYWAIT P0, [R6+URZ+0x28c40], R17 ;  /* 0x028c4011060075a7 */ /* 0x001064000800017f */
[----:B-1----:R-:W-:Y:S05]  /*1db30*/  @!P0 NANOSLEEP.SYNCS 0x989680 ;  /* 0x009896800000895d */ /* 0x002fea0003900000 */
[----:B------:R-:W1:Y:S02]  /*1db40*/  @!P0 SYNCS.PHASECHK.TRANS64 P0, [R6+URZ+0x28c40], R17 ;  /* 0x028c4011060085a7 */ /* 0x000e64000800007f */
[----:B-1----:R-:W-:Y:S05]  /*1db50*/  @!P0 BRA `(.L_x_8150) ;  /* 0xfffffffc00f08947 */ /* 0x002fea000383ffff */
[----:B------:R-:W-:Y:S05]  /*1db60*/  BRA `(.L_x_8274) ;  /* 0xffffffb800907947 */ /* 0x000fea000383ffff */
.L_x_8151:
        /* <DEDUP_REMOVED lines=8> */
.L_x_8276:
[----:B------:R-:W-:Y:S05]  /*1dbf0*/  BSYNC B1 ;  /* 0x0000000000017941 */ /* 0x000fea0003800000 */
.L_x_8275:
        /* <DEDUP_REMOVED lines=9> */
.L_x_8277:
[----:B------:R-:W-:Y:S02]  /*1dc90*/  IMAD.MOV.U32 R13, RZ, RZ, R27 ;  /* 0x000000ffff0d7224 */ /* 0x000fe400078e001b */
[----:B------:R-:W-:Y:S02]  /*1dca0*/  IMAD.MOV.U32 R12, RZ, RZ, 0x1 ;  /* 0x00000001ff0c7424 */ /* 0x000fe400078e00ff */
[----:B------:R-:W-:-:S07]  /*1dcb0*/  IMAD.MOV.U32 R2, RZ, RZ, R14 ;  /* 0x000000ffff027224 */ /* 0x000fce00078e000e */
[----:B------:R-:W-:Y:S05]  /*1dcc0*/  WARPSYNC.COLLECTIVE R15, `(.L_x_8278) ;  /* 0x000000000f087348 */ /* 0x000fea0003c00000 */
[----:B------:R0:W1:Y:S02]  /*1dcd0*/  SHFL.IDX P6, R14, R13, R12, R11 ;  /* 0x0000000c0d0e7389 */ /* 0x00006400000c000b */
[----:B01----:R-:W-:Y:S01]  /*1dce0*/  ENDCOLLECTIVE ;  /* 0x000000000000791b */ /* 0x003fe20003800000 */
.L_x_8278:
[----:B------:R-:W-:-:S04]  /*1dcf0*/  IADD3 R2, P0, R2, R0, RZ ;  /* 0x0000000002027210 */ /* 0x000fc80007f1e0ff */
[----:B------:R-:W-:-:S05]  /*1dd00*/  IADD3.X R3, RZ, R3, RZ, P0, !PT ;  /* 0x00000003ff037210 */ /* 0x000fca00007fe4ff */
        /* <DEDUP_REMOVED lines=9> */
.L_x_8279:
[----:B------:R-:W-:Y:S02]  /*1dda0*/  IMAD.MOV.U32 R13, RZ, RZ, R27 ;  /* 0x000000ffff0d7224 */ /* 0x000fe400078e001b */
[----:B------:R-:W-:Y:S01]  /*1ddb0*/  IMAD.MOV.U32 R12, RZ, RZ, 0x2 ;  /* 0x00000002ff0c7424 */ /* 0x000fe200078e00ff */
[----:B------:R-:W-:-:S07]  /*1ddc0*/  MOV R2, R14 ;  /* 0x0000000e00027202 */ /* 0x000fce0000000f00 */
[----:B------:R-:W-:Y:S05]  /*1ddd0*/  WARPSYNC.COLLECTIVE R15, `(.L_x_8280) ;  /* 0x000000000f087348 */ /* 0x000fea0003c00000 */
[----:B------:R0:W1:Y:S02]  /*1dde0*/  SHFL.IDX P6, R14, R13, R12, R11 ;  /* 0x0000000c0d0e7389 */ /* 0x00006400000c000b */
[----:B01----:R-:W-:Y:S01]  /*1ddf0*/  ENDCOLLECTIVE ;  /* 0x000000000000791b */ /* 0x003fe20003800000 */
.L_x_8280:
        /* <DEDUP_REMOVED lines=11> */
.L_x_8281:
[----:B------:R-:W-:Y:S02]  /*1deb0*/  IMAD.MOV.U32 R13, RZ, RZ, R27 ;  /* 0x000000ffff0d7224 */ /* 0x000fe400078e001b */
[----:B------:R-:W-:Y:S01]  /*1dec0*/  IMAD.MOV.U32 R12, RZ, RZ, 0x3 ;  /* 0x00000003ff0c7424 */ /* 0x000fe200078e00ff */
[----:B------:R-:W-:-:S07]  /*1ded0*/  MOV R2, R14 ;  /* 0x0000000e00027202 */ /* 0x000fce0000000f00 */
[----:B------:R-:W-:Y:S05]  /*1dee0*/  WARPSYNC.COLLECTIVE R15, `(.L_x_8282) ;  /* 0x000000000f087348 */ /* 0x000fea0003c00000 */
[----:B------:R0:W1:Y:S02]  /*1def0*/  SHFL.IDX P6, R14, R13, R12, R11 ;  /* 0x0000000c0d0e7389 */ /* 0x00006400000c000b */
[----:B01----:R-:W-:Y:S01]  /*1df00*/  ENDCOLLECTIVE ;  /* 0x000000000000791b */ /* 0x003fe20003800000 */
.L_x_8282:
        /* <DEDUP_REMOVED lines=11> */
.L_x_8283:
[----:B------:R-:W-:Y:S01]  /*1dfc0*/  MOV R2, R14 ;  /* 0x0000000e00027202 */ /* 0x000fe20000000f00 */
[----:B------:R-:W-:Y:S06]  /*1dfd0*/  BRA `(.L_x_8284) ;  /* 0xffffffb800207947 */ /* 0x000fec000383ffff */
.L_x_8156:
[----:B---3--:R3:W4:Y:S02]  /*1dfe0*/  SYNCS.PHASECHK.TRANS64.TRYWAIT P0, [R6+URZ+0x28c60], R17 ;  /* 0x028c6011060075a7 */ /* 0x008724000800017f */
[----:B----4-:R-:W-:Y:S05]  /*1dff0*/  @!P0 NANOSLEEP.SYNCS 0x989680 ;  /* 0x009896800000895d */ /* 0x010fea0003900000 */
[----:B------:R-:W4:Y:S02]  /*1e000*/  @!P0 SYNCS.PHASECHK.TRANS64 P0, [R6+URZ+0x28c60], R17 ;  /* 0x028c6011060085a7 */ /* 0x000f24000800007f */
[----:B----4-:R-:W-:Y:S05]  /*1e010*/  @!P0 BRA `(.L_x_8156) ;  /* 0xfffffffc00f08947 */ /* 0x010fea000383ffff */
[----:B------:R-:W-:Y:S05]  /*1e020*/  BRA `(.L_x_8285) ;  /* 0xffffffb800707947 */ /* 0x000fea000383ffff */
.L_x_8157:
        /* <DEDUP_REMOVED lines=8> */
.L_x_8287:
[----:B------:R-:W-:Y:S05]  /*1e0b0*/  BSYNC B1 ;  /* 0x0000000000017941 */ /* 0x000fea0003800000 */
.L_x_8286:
[----:B------:R-:W-:Y:S01]  /*1e0c0*/  MOV R13, R9 ;  /* 0x00000009000d7202 */ /* 0x000fe20000000f00 */
[----:B------:R-:W-:Y:S01]  /*1e0d0*/  IMAD.MOV.U32 R12, RZ, RZ, RZ ;  /* 0x000000ffff0c7224 */ /* 0x000fe200078e00ff */
[C---:B------:R-:W-:Y:S01]  /*1e0e0*/  LOP3.LUT P2, RZ, R22.reuse, 0x40, RZ, 0xc0, !PT ;  /* 0x0000004016ff7812 */ /* 0x040fe2000784c0ff */
[----:B------:R-:W-:Y:S01]  /*1e0f0*/  IMAD.MOV.U32 R11, RZ, RZ, 0x181f ;  /* 0x0000181fff0b7424 */ /* 0x000fe200078e00ff */
[C---:B------:R-:W-:Y:S01]  /*1e100*/  LOP3.LUT P1, RZ, R22.reuse, 0x20, RZ, 0xc0, !PT ;  /* 0x0000002016ff7812 */ /* 0x040fe2000782c0ff */
[----:B------:R-:W-:Y:S01]  /*1e110*/  IMAD.MOV.U32 R15, RZ, RZ, -0x1 ;  /* 0xffffffffff0f7424 */ /* 0x000fe200078e00ff */
[----:B------:R-:W-:Y:S01]  /*1e120*/  LOP3.LUT R22, R22, 0xffffdfff, RZ, 0xc0, !PT ;  /* 0xffffdfff16167812 */ /* 0x000fe200078ec0ff */
[----:B------:R-:W-:Y:S01]  /*1e130*/  IMAD.MOV.U32 R3, RZ, RZ, R14 ;  /* 0x000000ffff037224 */ /* 0x000fe200078e000e */
[----:B------:R-:W-:-:S09]  /*1e140*/  LEA R17, R17, R23, 0x1 ;  /* 0x0000001711117211 */ /* 0x000fd200078e08ff */
[----:B------:R-:W-:Y:S05]  /*1e150*/  WARPSYNC.COLLECTIVE R15, `(.L_x_8288) ;  /* 0x000000000f087348 */ /* 0x000fea0003c00000 */
[----:B------:R0:W1:Y:S02]  /*1e160*/  SHFL.IDX P6, R14, R13, R12, R11 ;  /* 0x0000000c0d0e7389 */ /* 0x00006400000c000b */
[----:B01----:R-:W-:Y:S01]  /*1e170*/  ENDCOLLECTIVE ;  /* 0x000000000000791b */ /* 0x003fe20003800000 */
.L_x_8288:
        /* <DEDUP_REMOVED lines=18> */
.L_x_8289:
        /* <DEDUP_REMOVED lines=16> */
.L_x_8290:
        /* <DEDUP_REMOVED lines=19> */
.L_x_8291:
        /* <DEDUP_REMOVED lines=14> */
.L_x_8292:
[----:B------:R-:W-:Y:S01]  /*1e5b0*/  IMAD.MOV.U32 R13, RZ, RZ, R10 ;  /* 0x000000ffff0d7224 */ /* 0x000fe200078e000a */
[----:B------:R-:W-:Y:S02]  /*1e5c0*/  MOV R12, 0x3 ;  /* 0x00000003000c7802 */ /* 0x000fe40000000f00 */
        /* <DEDUP_REMOVED lines=14> */
.L_x_8293:
        /* <DEDUP_REMOVED lines=14> */
.L_x_8294:
[----:B------:R-:W-:Y:S05]  /*1e790*/  BRA `(.L_x_8295) ;  /* 0xffffffb400dc7947 */ /* 0x000fea000383ffff */
.L_x_8165:
[----:B------:R-:W-:Y:S01]  /*1e7a0*/  BSSY B0, `(.L_x_8296) ;  /* 0x0000008000007945 */ /* 0x000fe20003800000 */
[----:B------:R-:W-:Y:S01]  /*1e7b0*/  IMAD.MOV.U32 R13, RZ, RZ, R16 ;  /* 0x000000ffff0d7224 */ /* 0x000fe200078e0010 */
[----:B------:R-:W-:Y:S01]  /*1e7c0*/  MOV R15, 0xffffffff ;  /* 0xffffffff000f7802 */ /* 0x000fe20000000f00 */
[----:B------:R-:W-:Y:S02]  /*1e7d0*/  IMAD.MOV.U32 R12, RZ, RZ, RZ ;  /* 0x000000ffff0c7224 */ /* 0x000fe400078e00ff */
[----:B------:R-:W-:-:S07]  /*1e7e0*/  IMAD.MOV.U32 R11, RZ, RZ, 0x1f ;  /* 0x0000001fff0b7424 */ /* 0x000fce00078e00ff */
[----:B0123--:R-:W-:Y:S05]  /*1e7f0*/  WARPSYNC.COLLECTIVE R15, `(.L_x_8297) ;  /* 0x000000000f087348 */ /* 0x00ffea0003c00000 */
[----:B------:R4:W0:Y:S02]  /*1e800*/  SHFL.IDX P6, R14, R13, R12, R11 ;  /* 0x0000000c0d0e7389 */ /* 0x00082400000c000b */
[----:B01234-:R-:W-:Y:S01]  /*1e810*/  ENDCOLLECTIVE ;  /* 0x000000000000791b */ /* 0x01ffe20003800000 */
.L_x_8297:
[----:B------:R-:W-:Y:S05]  /*1e820*/  BSYNC B0 ;  /* 0x0000000000007941 */ /* 0x000fea0003800000 */
.L_x_8296:
        /* <DEDUP_REMOVED lines=9> */
.L_x_8298:
[----:B------:R-:W-:Y:S02]  /*1e8c0*/  ULDC UR4, c[0x0][0xc3c] ;  /* 0x00030f0000047ab9 */ /* 0x000fe40000000800 */
[----:B------:R-:W-:-:S13]  /*1e8d0*/  ISETP.GE.OR P1, PT, R5, UR4, !P0 ;  /* 0x0000000405007c0c */ /* 0x000fda000c726670 */
[----:B------:R-:W0:Y:S01]  /*1e8e0*/  @!P1 LDC.64 R2, c[0x0][0xc80] ;  /* 0x00032000ff029b82 */ /* 0x000e220000000a00 */
[----:B------:R-:W-:Y:S01]  /*1e8f0*/  IMAD.MOV.U32 R11, RZ, RZ, RZ ;  /* 0x000000ffff0b7224 */ /* 0x000fe200078e00ff */
[----:B------:R-:W-:Y:S01]  /*1e900*/  MOV R16, R14 ;  /* 0x0000000e00107202 */ /* 0x000fe20000000f00 */
        /* <DEDUP_REMOVED lines=13> */
.L_x_8299:
[----:B------:R-:W-:Y:S01]  /*1e9e0*/  IMAD.MOV.U32 R12, RZ, RZ, 0x2 ;  /* 0x00000002ff0c7424 */ /* 0x000fe200078e00ff */
[----:B------:R-:W-:-:S04]  /*1e9f0*/  SEL R5, R14, RZ, P1 ;  /* 0x000000ff0e057207 */ /* 0x000fc80000800000 */
[----:B------:R-:W-:-:S05]  /*1ea00*/  IADD3 R4, R2, R5, RZ ;  /* 0x0000000502047210 */ /* 0x000fca0007ffe0ff */
[----:B------:R-:W-:-:S07]  /*1ea10*/  IMAD.MOV.U32 R13, RZ, RZ, R4 ;  /* 0x000000ffff0d7224 */ /* 0x000fce00078e0004 */
[----:B------:R-:W-:Y:S05]  /*1ea20*/  WARPSYNC.COLLECTIVE R15, `(.L_x_8300) ;  /* 0x000000000f087348 */ /* 0x000fea0003c00000 */
[----:B------:R0:W1:Y:S02]  /*1ea30*/  SHFL.UP P6, R14, R13, R12, R11 ;  /* 0x0400000c0d0e7389 */ /* 0x00006400000c000b */
[----:B01----:R-:W-:Y:S01]  /*1ea40*/  ENDCOLLECTIVE ;  /* 0x000000000000791b */ /* 0x003fe20003800000 */
.L_x_8300:
[----:B------:R-:W-:Y:S01]  /*1ea50*/  IMAD.MOV.U32 R12, RZ, RZ, 0x4 ;  /* 0x00000004ff0c7424 */ /* 0x000fe200078e00ff */
[----:B------:R-:W-:-:S05]  /*1ea60*/  SEL R5, R14, RZ, P2 ;  /* 0x000000ff0e057207 */ /* 0x000fca0001000000 */
[----:B------:R-:W-:-:S04]  /*1ea70*/  IMAD.IADD R5, R4, 0x1, R5 ;  /* 0x0000000104057824 */ /* 0x000fc800078e0205 */
[----:B------:R-:W-:-:S07]  /*1ea80*/  IMAD.MOV.U32 R13, RZ, RZ, R5 ;  /* 0x000000ffff0d7224 */ /* 0x000fce00078e0005 */
[----:B------:R-:W-:Y:S05]  /*1ea90*/  WARPSYNC.COLLECTIVE R15, `(.L_x_8301) ;  /* 0x000000000f087348 */ /* 0x000fea0003c00000 */
[----:B------:R0:W1:Y:S02]  /*1eaa0*/  SHFL.UP P6, R14, R13, R12, R11 ;  /* 0x0400000c0d0e7389 */ /* 0x00006400000c000b */
[----:B01----:R-:W-:Y:S01]  /*1eab0*/  ENDCOLLECTIVE ;  /* 0x000000000000791b */ /* 0x003fe20003800000 */
.L_x_8301:
[----:B------:R-:W-:Y:S01]  /*1eac0*/  IMAD.MOV.U32 R12, RZ, RZ, 0x8 ;  /* 0x00000008ff0c7424 */ /* 0x000fe200078e00ff */
[----:B------:R-:W-:-:S04]  /*1ead0*/  SEL R6, R14, RZ, P3 ;  /* 0x000000ff0e067207 */ /* 0x000fc80001800000 */
[----:B------:R-:W-:-:S05]  /*1eae0*/  IADD3 R6, R5, R6, RZ ;  /* 0x0000000605067210 */ /* 0x000fca0007ffe0ff */
[----:B------:R-:W-:-:S07]  /*1eaf0*/  IMAD.MOV.U32 R13, RZ, RZ, R6 ;  /* 0x000000ffff0d7224 */ /* 0x000fce00078e0006 */
[----:B------:R-:W-:Y:S05]  /*1eb00*/  WARPSYNC.COLLECTIVE R15, `(.L_x_8302) ;  /* 0x000000000f087348 */ /* 0x000fea0003c00000 */
[----:B------:R0:W1:Y:S02]  /*1eb10*/  SHFL.UP P6, R14, R13, R12, R11 ;  /* 0x0400000c0d0e7389 */ /* 0x00006400000c000b */
[----:B01----:R-:W-:Y:S01]  /*1eb20*/  ENDCOLLECTIVE ;  /* 0x000000000000791b */ /* 0x003fe20003800000 */
.L_x_8302:
[----:B------:R-:W-:Y:S01]  /*1eb30*/  IMAD.MOV.U32 R12, RZ, RZ, 0x10 ;  /* 0x00000010ff0c7424 */ /* 0x000fe200078e00ff */
[----:B------:R-:W-:-:S05]  /*1eb40*/  SEL R3, R14, RZ, P4 ;  /* 0x000000ff0e037207 */ /* 0x000fca0002000000 */
[----:B------:R-:W-:-:S04]  /*1eb50*/  IMAD.IADD R4, R6, 0x1, R3 ;  /* 0x0000000106047824 */ /* 0x000fc800078e0203 */
[----:B------:R-:W-:-:S07]  /*1eb60*/  IMAD.MOV.U32 R13, RZ, RZ, R4 ;  /* 0x000000ffff0d7224 */ /* 0x000fce00078e0004 */
[----:B------:R-:W-:Y:S05]  /*1eb70*/  WARPSYNC.COLLECTIVE R15, `(.L_x_8303) ;  /* 0x000000000f087348 */ /* 0x000fea0003c00000 */
[----:B------:R0:W1:Y:S02]  /*1eb80*/  SHFL.UP P6, R14, R13, R12, R11 ;  /* 0x0400000c0d0e7389 */ /* 0x00006400000c000b */
[----:B01----:R-:W-:Y:S01]  /*1eb90*/  ENDCOLLECTIVE ;  /* 0x000000000000791b */ /* 0x003fe20003800000 */
.L_x_8303:
        /* <DEDUP_REMOVED lines=8> */
.L_x_8304:
[----:B------:R-:W-:Y:S05]  /*1ec20*/  BRA `(.L_x_8305) ;  /* 0xffffffb800707947 */ /* 0x000fea000383ffff */
.L_x_8170:
[----:B------:R-:W-:Y:S01]  /*1ec30*/  BSSY B0, `(.L_x_8306) ;  /* 0x0000008000007945 */ /* 0x000fe20003800000 */
[----:B-----5:R-:W-:Y:S01]  /*1ec40*/  IMAD.MOV.U32 R13, RZ, RZ, R2 ;  /* 0x000000ffff0d7224 */ /* 0x020fe200078e0002 */
[----:B------:R-:W-:Y:S01]  /*1ec50*/  MOV R11, RZ ;  /* 0x000000ff000b7202 */ /* 0x000fe20000000f00 */
[----:B------:R-:W-:Y:S02]  /*1ec60*/  IMAD.MOV.U32 R12, RZ, RZ, 0x1 ;  /* 0x00000001ff0c7424 */ /* 0x000fe400078e00ff */
[----:B------:R-:W-:-:S07]  /*1ec70*/  IMAD.MOV.U32 R15, RZ, RZ, -0x1 ;  /* 0xffffffffff0f7424 */ /* 0x000fce00078e00ff */
[----:B012---:R-:W-:Y:S05]  /*1ec80*/  WARPSYNC.COLLECTIVE R15, `(.L_x_8307) ;  /* 0x000000000f087348 */ /* 0x007fea0003c00000 */
[----:B------:R3:W4:Y:S02]  /*1ec90*/  SHFL.UP P6, R14, R13, R12, R11 ;  /* 0x0400000c0d0e7389 */ /* 0x00072400000c000b */
[----:B01234-:R-:W-:Y:S01]  /*1eca0*/  ENDCOLLECTIVE ;  /* 0x000000000000791b */ /* 0x01ffe20003800000 */
.L_x_8307:
[----:B------:R-:W-:Y:S05]  /*1ecb0*/  BSYNC B0 ;  /* 0x0000000000007941 */ /* 0x000fea0003800000 */
.L_x_8306:
        /* <DEDUP_REMOVED lines=8> */
.L_x_8308:
[----:B------:R-:W-:Y:S01]  /*1ed40*/  IMAD.MOV.U32 R12, RZ, RZ, 0x4 ;  /* 0x00000004ff0c7424 */ /* 0x000fe200078e00ff */
[----:B------:R-:W-:-:S04]  /*1ed50*/  SEL R14, R14, RZ, P2 ;  /* 0x000000ff0e0e7207 */ /* 0x000fc80001000000 */
[----:B------:R-:W-:-:S05]  /*1ed60*/  IADD3 R3, R13, R14, RZ ;  /* 0x0000000e0d037210 */ /* 0x000fca0007ffe0ff */
[----:B------:R-:W-:-:S07]  /*1ed70*/  IMAD.MOV.U32 R13, RZ, RZ, R3 ;  /* 0x000000ffff0d7224 */ /* 0x000fce00078e0003 */
[----:B------:R-:W-:Y:S05]  /*1ed80*/  WARPSYNC.COLLECTIVE R15, `(.L_x_8309) ;  /* 0x000000000f087348 */ /* 0x000fea0003c00000 */
[----:B------:R0:W1:Y:S02]  /*1ed90*/  SHFL.UP P6, R14, R13, R12, R11 ;  /* 0x0400000c0d0e7389 */ /* 0x00006400000c000b */
[----:B01----:R-:W-:Y:S01]  /*1eda0*/  ENDCOLLECTIVE ;  /* 0x000000000000791b */ /* 0x003fe20003800000 */
.L_x_8309:
[----:B------:R-:W-:Y:S01]  /*1edb0*/  IMAD.MOV.U32 R12, RZ, RZ, 0x8 ;  /* 0x00000008ff0c7424 */ /* 0x000fe200078e00ff */
[----:B------:R-:W-:-:S05]  /*1edc0*/  SEL R4, R14, RZ, P3 ;  /* 0x000000ff0e047207 */ /* 0x000fca0001800000 */
[----:B------:R-:W-:-:S04]  /*1edd0*/  IMAD.IADD R4, R3, 0x1, R4 ;  /* 0x0000000103047824 */ /* 0x000fc800078e0204 */
[----:B------:R-:W-:-:S07]  /*1ede0*/  IMAD.MOV.U32 R13, RZ, RZ, R4 ;  /* 0x000000ffff0d7224 */ /* 0x000fce00078e0004 */
[----:B------:R-:W-:Y:S05]  /*1edf0*/  WARPSYNC.COLLECTIVE R15, `(.L_x_8310) ;  /* 0x000000000f087348 */ /* 0x000fea0003c00000 */
[----:B------:R0:W1:Y:S02]  /*1ee00*/  SHFL.UP P6, R14, R13, R12, R11 ;  /* 0x0400000c0d0e7389 */ /* 0x00006400000c000b */
[----:B01----:R-:W-:Y:S01]  /*1ee10*/  ENDCOLLECTIVE ;  /* 0x000000000000791b */ /* 0x003fe20003800000 */
.L_x_8310:
[----:B------:R-:W-:Y:S01]  /*1ee20*/  IMAD.MOV.U32 R12, RZ, RZ, 0x10 ;  /* 0x00000010ff0c7424 */ /* 0x000fe200078e00ff */
[----:B------:R-:W-:-:S04]  /*1ee30*/  SEL R5, R14, RZ, P4 ;  /* 0x000000ff0e057207 */ /* 0x000fc80002000000 */
[----:B------:R-:W-:-:S05]  /*1ee40*/  IADD3 R5, R4, R5, RZ ;  /* 0x0000000504057210 */ /* 0x000fca0007ffe0ff */
[----:B------:R-:W-:-:S07]  /*1ee50*/  IMAD.MOV.U32 R13, RZ, RZ, R5 ;  /* 0x000000ffff0d7224 */ /* 0x000fce00078e0005 */
[----:B------:R-:W-:Y:S05]  /*1ee60*/  WARPSYNC.COLLECTIVE R15, `(.L_x_8311) ;  /* 0x000000000f087348 */ /* 0x000fea0003c00000 */
[----:B------:R0:W1:Y:S02]  /*1ee70*/  SHFL.UP P6, R14, R13, R12, R11 ;  /* 0x0400000c0d0e7389 */ /* 0x00006400000c000b */
[----:B01----:R-:W-:Y:S01]  /*1ee80*/  ENDCOLLECTIVE ;  /* 0x000000000000791b */ /* 0x003fe20003800000 */
.L_x_8311:
        /* <DEDUP_REMOVED lines=8> */
.L_x_8312:
[----:B------:R-:W-:Y:S05]  /*1ef10*/  BRA `(.L_x_8313) ;  /* 0xffffffb800507947 */ /* 0x000fea000383ffff */
.L_x_8172:
[----:B------:R-:W-:Y:S01]  /*1ef20*/  BSSY B0, `(.L_x_8314) ;  /* 0x0000006000007945 */ /* 0x000fe20003800000 */
[----:B------:R-:W-:Y:S01]  /*1ef30*/  PLOP3.LUT P6, PT, P6, PT, PT, 0x8, 0x0 ;  /* 0x000000000000781c */ /* 0x000fe200037ce170 */
[----:B------:R-:W-:-:S12]  /*1ef40*/  IMAD.MOV.U32 R15, RZ, RZ, -0x1 ;  /* 0xffffffffff0f7424 */ /* 0x000fd800078e00ff */
[----:B01----:R-:W-:Y:S05]  /*1ef50*/  WARPSYNC.COLLECTIVE R15, `(.L_x_8315) ;  /* 0x000000000f087348 */ /* 0x003fea0003c00000 */
[----:B------:R-:W-:Y:S01]  /*1ef60*/  VOTE.ANY R14, PT, P6 ;  /* 0x00000000000e7806 */ /* 0x000fe200030e0100 */
[----:B01----:R-:W-:Y:S06]  /*1ef70*/  ENDCOLLECTIVE ;  /* 0x000000000000791b */ /* 0x003fec0003800000 */
.L_x_8315:
[----:B------:R-:W-:Y:S05]  /*1ef80*/  BSYNC B0 ;  /* 0x0000000000007941 */ /* 0x000fea0003800000 */
.L_x_8314:
[----:B------:R-:W-:Y:S01]  /*1ef90*/  IMAD.MOV.U32 R6, RZ, RZ, R14 ;  /* 0x000000ffff067224 */ /* 0x000fe200078e000e */
[----:B------:R-:W-:Y:S01]  /*1efa0*/  MOV R15, 0xffffffff ;  /* 0xffffffff000f7802 */ /* 0x000fe20000000f00 */
[----:B------:R-:W-:Y:S02]  /*1efb0*/  IMAD.MOV.U32 R13, RZ, RZ, R2 ;  /* 0x000000ffff0d7224 */ /* 0x000fe400078e0002 */
[----:B------:R-:W0:Y:S01]  /*1efc0*/  POPC R5, R6 ;  /* 0x0000000600057309 */ /* 0x000e220000000000 */
[----:B------:R-:W-:Y:S02]  /*1efd0*/  IMAD.MOV.U32 R11, RZ, RZ, 0x1f ;  /* 0x0000001fff0b7424 */ /* 0x000fe400078e00ff */
[----:B0-----:R-:W-:-:S07]  /*1efe0*/  IMAD.MOV.U32 R12, RZ, RZ, R5 ;  /* 0x000000ffff0c7224 */ /* 0x001fce00078e0005 */
[----:B------:R-:W-:Y:S05]  /*1eff0*/  WARPSYNC.COLLECTIVE R15, `(.L_x_8316) ;  /* 0x000000000f087348 */ /* 0x000fea0003c00000 */
[----:B------:R0:W1:Y:S02]  /*1f000*/  SHFL.IDX P6, R14, R13, R12, R11 ;  /* 0x0000000c0d0e7389 */ /* 0x00006400000c000b */
[----:B01----:R-:W-:Y:S01]  /*1f010*/  ENDCOLLECTIVE ;  /* 0x000000000000791b */ /* 0x003fe20003800000 */
.L_x_8316:
[----:B------:R-:W-:Y:S01]  /*1f020*/  IMAD.MOV.U32 R17, RZ, RZ, R14 ;  /* 0x000000ffff117224 */ /* 0x000fe200078e000e */
[----:B------:R-:W-:Y:S06]  /*1f030*/  BRA `(.L_x_8317) ;  /* 0xffffffb800407947 */ /* 0x000fec000383ffff */
.L_x_8174:
[----:B------:R-:W-:Y:S01]  /*1f040*/  BSSY B0, `(.L_x_8318) ;  /* 0x0000007000007945 */ /* 0x000fe20003800000 */
[----:B------:R-:W-:Y:S02]  /*1f050*/  IMAD.MOV.U32 R13, RZ, RZ, R3 ;  /* 0x000000ffff0d7224 */ /* 0x000fe400078e0003 */
[----:B------:R-:W-:Y:S02]  /*1f060*/  IMAD.MOV.U32 R11, RZ, RZ, 0x1f ;  /* 0x0000001fff0b7424 */ /* 0x000fe400078e00ff */
[----:B------:R-:W-:-:S07]  /*1f070*/  IMAD.MOV.U32 R15, RZ, RZ, -0x1 ;  /* 0xffffffffff0f7424 */ /* 0x000fce00078e00ff */
[----:B0123--:R-:W-:Y:S05]  /*1f080*/  WARPSYNC.COLLECTIVE R15, `(.L_x_8319) ;  /* 0x000000000f087348 */ /* 0x00ffea0003c00000 */
[----:B------:R4:W0:Y:S02]  /*1f090*/  SHFL.IDX P6, R14, R13, R12, R11 ;  /* 0x0000000c0d0e7389 */ /* 0x00082400000c000b */
[----:B01234-:R-:W-:Y:S01]  /*1f0a0*/  ENDCOLLECTIVE ;  /* 0x000000000000791b */ /* 0x01ffe20003800000 */
.L_x_8319:
[----:B------:R-:W-:Y:S05]  /*1f0b0*/  BSYNC B0 ;  /* 0x0000000000007941 */ /* 0x000fea0003800000 */
.L_x_8318:
[----:B------:R-:W-:Y:S01]  /*1f0c0*/  IMAD.MOV.U32 R6, RZ, RZ, R14 ;  /* 0x000000ffff067224 */ /* 0x000fe200078e000e */
[----:B------:R-:W-:Y:S06]  /*1f0d0*/  BRA `(.L_x_8173) ;  /* 0xffffffb800347947 */ /* 0x000fec000383ffff */
.L_x_8178:
[----:B0-----:R0:W1:Y:S02]  /*1f0e0*/  SYNCS.PHASECHK.TRANS64.TRYWAIT P0, [R4+URZ+0x28c20], R0 ;  /* 0x028c2000040075a7 */ /* 0x001064000800017f */
[----:B-1----:R-:W-:Y:S05]  /*1f0f0*/  @!P0 NANOSLEEP.SYNCS 0x989680 ;  /* 0x009896800000895d */ /* 0x002fea0003900000 */
[----:B------:R-:W1:Y:S02]  /*1f100*/  @!P0 SYNCS.PHASECHK.TRANS64 P0, [R4+URZ+0x28c20], R0 ;  /* 0x028c2000040085a7 */ /* 0x000e64000800007f */
[----:B-1----:R-:W-:Y:S05]  /*1f110*/  @!P0 BRA `(.L_x_8178) ;  /* 0xfffffffc00f08947 */ /* 0x002fea000383ffff */
[----:B------:R-:W-:Y:S05]  /*1f120*/  BRA `(.L_x_8320) ;  /* 0xffffffbc00ac7947 */ /* 0x000fea000383ffff */
.L_x_8179:
        /* <DEDUP_REMOVED lines=11> */
.L_x_8322:
[----:B------:R-:W-:Y:S05]  /*1f1e0*/  BSYNC B0 ;  /* 0x0000000000007941 */ /* 0x000fea0003800000 */
.L_x_8321:
[----:B------:R-:W-:Y:S05]  /*1f1f0*/  BRA `(.L_x_8323) ;  /* 0xffffffbc00947947 */ /* 0x000fea000383ffff */
.L_x_8180:
[----:B------:R-:W-:Y:S01]  /*1f200*/  BSSY B0, `(.L_x_8324) ;  /* 0x0000006000007945 */ /* 0x000fe20003800000 */
[----:B------:R-:W-:-:S07]  /*1f210*/  IMAD.MOV.U32 R15, RZ, RZ, -0x1 ;  /* 0xffffffffff0f7424 */ /* 0x000fce00078e00ff */
[----:B0-234-:R-:W-:Y:S05]  /*1f220*/  WARPSYNC.COLLECTIVE R15, `(.L_x_8325) ;  /* 0x000000000f0c7348 */ /* 0x01dfea0003c00000 */
[----:B------:R-:W-:Y:S02]  /*1f230*/  ELECT P6, UR62, PT ;  /* 0x00000000003e782f */ /* 0x000fe400038c0000 */
[----:B------:R-:W-:Y:S01]  /*1f240*/  MOV R14, UR62 ;  /* 0x0000003e000e7c02 */ /* 0x000fe20008000f00 */
[----:B0-234-:R-:W-:Y:S10]  /*1f250*/  ENDCOLLECTIVE ;  /* 0x000000000000791b */ /* 0x01dff40003800000 */
.L_x_8325:
[----:B------:R-:W-:Y:S05]  /*1f260*/  BSYNC B0 ;  /* 0x0000000000007941 */ /* 0x000fea0003800000 */
.L_x_8324:
[----:B------:R-:W-:Y:S05]  /*1f270*/  BRA `(.L_x_8326) ;  /* 0xffffffbc00887947 */ /* 0x000fea000383ffff */
.L_x_8182:
[----:B0-----:R0:W1:Y:S02]  /*1f280*/  SYNCS.PHASECHK.TRANS64.TRYWAIT P1, [R5+URZ+0x28c40], R0 ;  /* 0x028c4000050075a7 */ /* 0x001064000802017f */
[----:B-1----:R-:W-:Y:S05]  /*1f290*/  @!P1 NANOSLEEP.SYNCS 0x989680 ;  /* 0x009896800000995d */ /* 0x002fea0003900000 */
[----:B------:R-:W1:Y:S02]  /*1f2a0*/  @!P1 SYNCS.PHASECHK.TRANS64 P1, [R5+URZ+0x28c40], R0 ;  /* 0x028c4000050095a7 */ /* 0x000e64000802007f */
[----:B-1----:R-:W-:Y:S05]  /*1f2b0*/  @!P1 BRA `(.L_x_8182) ;  /* 0xfffffffc00f09947 */ /* 0x002fea000383ffff */
[----:B------:R-:W-:Y:S05]  /*1f2c0*/  BRA `(.L_x_8327) ;  /* 0xffffffbc00a47947 */ /* 0x000fea000383ffff */
.L_x_8184:
[----:B-1----:R1:W0:Y:S02]  /*1f2d0*/  SYNCS.PHASECHK.TRANS64.TRYWAIT P1, [R25+URZ+0x28c40], R2 ;  /* 0x028c4002190075a7 */ /* 0x002224000802017f */
[----:B0-----:R-:W-:Y:S05]  /*1f2e0*/  @!P1 NANOSLEEP.SYNCS 0x989680 ;  /* 0x009896800000995d */ /* 0x001fea0003900000 */
[----:B------:R-:W0:Y:S02]  /*1f2f0*/  @!P1 SYNCS.PHASECHK.TRANS64 P1, [R25+URZ+0x28c40], R2 ;  /* 0x028c4002190095a7 */ /* 0x000e24000802007f */
[----:B0-----:R-:W-:Y:S05]  /*1f300*/  @!P1 BRA `(.L_x_8184) ;  /* 0xfffffffc00f09947 */ /* 0x001fea000383ffff */
[----:B------:R-:W-:Y:S05]  /*1f310*/  BRA `(.L_x_8328) ;  /* 0xffffffbc00b07947 */ /* 0x000fea000383ffff */
.L_x_8186:
[----:B------:R0:W0:Y:S02]  /*1f320*/  SYNCS.PHASECHK.TRANS64.TRYWAIT P1, [R5+URZ+0x28c60], R0 ;  /* 0x028c6000050075a7 */ /* 0x000024000802017f */
[----:B0-----:R-:W-:Y:S05]  /*1f330*/  @!P1 NANOSLEEP.SYNCS 0x989680 ;  /* 0x009896800000995d */ /* 0x001fea0003900000 */
[----:B------:R-:W0:Y:S02]  /*1f340*/  @!P1 SYNCS.PHASECHK.TRANS64 P1, [R5+URZ+0x28c60], R0 ;  /* 0x028c6000050095a7 */ /* 0x000e24000802007f */
[----:B0-----:R-:W-:Y:S05]  /*1f350*/  @!P1 BRA `(.L_x_8186) ;  /* 0xfffffffc00f09947 */ /* 0x001fea000383ffff */
[----:B------:R-:W-:Y:S05]  /*1f360*/  BRA `(.L_x_8329) ;  /* 0xffffffbc00ac7947 */ /* 0x000fea000383ffff */
.L_x_8330:
        /* <DEDUP_REMOVED lines=9> */
.L_x_15659:


//--------------------- .text._ZN7cutlass13device_kernelIN5flash11enable_sm90INS1_16FlashAttnFwdSm90INS1_25CollectiveMainloopFwdSm90ILi2EN4cute5tupleIJNS5_1CILi1EEES8_S8_EEENS6_IJNS7_ILi64EEESA_SA_EEELi512ENS_6half_tEfNS_4arch4Sm90ELb1ELb0ELb1ELb1ELb1ELb0ELb1ELb0ELb0ELb1ELb0ELb0EEENS1_21CollectiveEpilogueFwdINS6_IJSA_NS7_ILi512EEESA_EEES9_SC_SE_Li256ELb1ELb1ELb0ELb0EEENS1_36VarlenDynamicPersistentTileSchedulerILi64ELi64ELi256ELi128ELb0ELb1ELb1ELb1ELb1ELb1EEEEEEEEEvNT_6ParamsE --------------------------
	.section	.text._ZN7cutlass13device_kernelIN5flash11enable_sm90INS1_16FlashAttnFwdSm90INS1_25CollectiveMainloopFwdSm90ILi2EN4cute5tupleIJNS5_1CILi1EEES8_S8_EEENS6_IJNS7_ILi64EEESA_SA_EEELi512ENS_6half_tEfNS_4arch4Sm90ELb1ELb0ELb1ELb1ELb1ELb0ELb1ELb0ELb0ELb1ELb0ELb0EEENS1_21CollectiveEpilogueFwdINS6_IJSA_NS7_ILi512EEESA_EEES9_SC_SE_Li256ELb1ELb1ELb0ELb0EEENS1_36VarlenDynamicPersistentTileSchedulerILi64ELi64ELi256ELi128ELb0ELb1ELb1ELb1ELb1ELb1EEEEEEEEEvNT_6ParamsE,"ax",@progbits
	.align	128
.text._ZN7cutlass13device_kernelIN5flash11enable_sm90INS1_16FlashAttnFwdSm90INS1_25CollectiveMainloopFwdSm90ILi2EN4cute5tupleIJNS5_1CILi1EEES8_S8_EEENS6_IJNS7_ILi64EEESA_SA_EEELi512ENS_6half_tEfNS_4arch4Sm90ELb1ELb0ELb1ELb1ELb1ELb0ELb1ELb0ELb0ELb1ELb0ELb0EEENS1_21CollectiveEpilogueFwdINS6_IJSA_NS7_ILi512EEESA_EEES9_SC_SE_Li256ELb1ELb1ELb0ELb0EEENS1_36VarlenDynamicPersistentTileSchedulerILi64ELi64ELi256ELi128ELb0ELb1ELb1ELb1ELb1ELb1EEEEEEEEEvNT_6ParamsE:
        .type           _ZN7cutlass13device_kernelIN5flash11enable_sm90INS1_16FlashAttnFwdSm90INS1_25CollectiveMainloopFwdSm90ILi2EN4cute5tupleIJNS5_1CILi1EEES8_S8_EEENS6_IJNS7_ILi64EEESA_SA_EEELi512ENS_6half_tEfNS_4arch4Sm90ELb1ELb0ELb1ELb1ELb1ELb0ELb1ELb0ELb0ELb1ELb0ELb0EEENS1_21CollectiveEpilogueFwdINS6_IJSA_NS7_ILi512EEESA_EEES9_SC_SE_Li256ELb1ELb1ELb0ELb0EEENS1_36VarlenDynamicPersistentTileSchedulerILi64ELi64ELi256ELi128ELb0ELb1ELb1ELb1ELb1ELb1EEEEEEEEEvNT_6ParamsE,@function
        .size           _ZN7cutlass13device_kernelIN5flash11enable_sm90INS1_16FlashAttnFwdSm90INS1_25CollectiveMainloopFwdSm90ILi2EN4cute5tupleIJNS5_1CILi1EEES8_S8_EEENS6_IJNS7_ILi64EEESA_SA_EEELi512ENS_6half_tEfNS_4arch4Sm90ELb1ELb0ELb1ELb1ELb1ELb0ELb1ELb0ELb0ELb1ELb0ELb0EEENS1_21CollectiveEpilogueFwdINS6_IJSA_NS7_ILi512EEESA_EEES9_SC_SE_Li256ELb1ELb1ELb0ELb0EEENS1_36VarlenDynamicPersistentTileSchedulerILi64ELi64ELi256ELi128ELb0ELb1ELb1ELb1ELb1ELb1EEEEEEEEEvNT_6ParamsE,(.L_x_15660 - _ZN7cutlass13device_kernelIN5flash11enable_sm90INS1_16FlashAttnFwdSm90INS1_25CollectiveMainloopFwdSm90ILi2EN4cute5tupleIJNS5_1CILi1EEES8_S8_EEENS6_IJNS7_ILi64EEESA_SA_EEELi512ENS_6half_tEfNS_4arch4Sm90ELb1ELb0ELb1ELb1ELb1ELb0ELb1ELb0ELb0ELb1ELb0ELb0EEENS1_21CollectiveEpilogueFwdINS6_IJSA_NS7_ILi512EEESA_EEES9_SC_SE_Li256ELb1ELb1ELb0ELb0EEENS1_36VarlenDynamicPersistentTileSchedulerILi64ELi64ELi256ELi128ELb0ELb1ELb1ELb1ELb1ELb1EEEEEEEEEvNT_6ParamsE)
        .other          _ZN7cutlass13device_kernelIN5flash11enable_sm90INS1_16FlashAttnFwdSm90INS1_25CollectiveMainloopFwdSm90ILi2EN4cute5tupleIJNS5_1CILi1EEES8_S8_EEENS6_IJNS7_ILi64EEESA_SA_EEELi512ENS_6half_tEfNS_4arch4Sm90ELb1ELb0ELb1ELb1ELb1ELb0ELb1ELb0ELb0ELb1ELb0ELb0EEENS1_21CollectiveEpilogueFwdINS6_IJSA_NS7_ILi512EEESA_EEES9_SC_SE_Li256ELb1ELb1ELb0ELb0EEENS1_36VarlenDynamicPersistentTileSchedulerILi64ELi64ELi256ELi128ELb0ELb1ELb1ELb1ELb1ELb1EEEEEEEEEvNT_6ParamsE,@"STO_CUDA_ENTRY STV_DEFAULT"
_ZN7cutlass13device_kernelIN5flash11enable_sm90INS1_16FlashAttnFwdSm90INS1_25CollectiveMainloopFwdSm90ILi2EN4cute5tupleIJNS5_1CILi1EEES8_S8_EEENS6_IJNS7_ILi64EEESA_SA_EEELi512ENS_6half_tEfNS_4arch4Sm90ELb1ELb0ELb1ELb1ELb1ELb0ELb1ELb0ELb0ELb1ELb0ELb0EEENS1_21CollectiveEpilogueFwdINS6_IJSA_NS7_ILi512EEESA_EEES9_SC_SE_Li256ELb1ELb1ELb0ELb0EEENS1_36VarlenDynamicPersistentTileSchedulerILi64ELi64ELi256ELi128ELb0ELb1ELb1ELb1ELb1ELb1EEEEEEEEEvNT_6ParamsE:
        /* <DEDUP_REMOVED lines=43> */
.L_x_8331:
        /* <DEDUP_REMOVED lines=22> */
.L_x_8332:
        /* <DEDUP_REMOVED lines=18> */
.L_x_8333:
        /* <DEDUP_REMOVED lines=22> */
.L_x_8334:
        /* <DEDUP_REMOVED lines=23> */
.L_x_8335:
        /* <DEDUP_REMOVED lines=8> */
.L_x_8337:
[----:B------:R-:W-:-:S08]  /*0880*/  NOP ;  /* 0x0000000000007918 */ /* 0x000fd00000000000 */
[----:B------:R-:W0:Y:S02]  /*0890*/  USETMAXREG.TRY_ALLOC.CTAPOOL UP0, 0xe8 ;  /* 0x000000e8000079c8 */ /* 0x000e240008000600 */
[----:B0-----:R-:W-:-:S13]  /*08a0*/  PLOP3.LUT P0, PT, PT, PT, UP0, 0x80, 0x0 ;  /* 0x000000000000781c */ /* 0x001fda0003f0f008 */
[----:B------:R-:W-:Y:S05]  /*08b0*/  @!P0 BRA `(.L_x_8337) ;  /* 0xfffffffc00f08947 */ /* 0x000fea000383ffff */
[----:B------:R-:W0:Y:S01]  /*08c0*/  S2R R2, SR_TID.X ;  /* 0x0000000000027919 */ /* 0x000e220000002100 */
[----:B------:R-:W-:Y:S01]  /*08d0*/  MOV R17, 0x400 ;  /* 0x0000040000117802 */ /* 0x000fe20000000f00 */
[----:B------:R-:W-:Y:S01]  /*08e0*/  ULDC UR4, c[0x0][0xd3c] ;  /* 0x00034f0000047ab9 */ /* 0x000fe20000000800 */
[----:B------:R-:W1:Y:S01]  /*08f0*/  S2R R202, SR_CgaCtaId ;  /* 0x0000000000ca7919 */ /* 0x000e620000008800 */
[----:B0-----:R-:W-:-:S04]  /*0900*/  LOP3.LUT R0, R2, 0xffffff80, RZ, 0xc0, !PT ;  /* 0xffffff8002007812 */ /* 0x001fc800078ec0ff */
[----:B------:R-:W-:Y:S02]  /*0910*/  ISETP.NE.AND P0, PT, R0, 0x80, PT ;  /* 0x000000800000780c */ /* 0x000fe40003f05270 */
[----:B-1----:R-:W-:-:S11]  /*0920*/  LEA R17, R202, R17, 0x18 ;  /* 0x00000011ca117211 */ /* 0x002fd600078ec0ff */
[----:B------:R-:W-:Y:S06]  /*0930*/  @!P0 BAR.ARV 0x8, 0x100 ;  /* 0x0204000000008b1d */ /* 0x000fec0000002000 */
[----:B------:R-:W-:-:S13]  /*0940*/  ISETP.GE.U32.AND P0, PT, R2, 0x100, PT ;  /* 0x000001000200780c */ /* 0x000fda0003f06070 */
[----:B------:R-:W-:Y:S08]  /*0950*/  @P0 BAR.ARV 0xf, 0x100 ;  /* 0x03c4000000000b1d */ /* 0x000ff00000002000 */
[----:B------:R-:W-:Y:S06]  /*0960*/  BAR.SYNC.DEFER_BLOCKING 0x5, 0x180 ;  /* 0x0146000000007b1d */ /* 0x000fec0000010000 */
[----:B------:R-:W0:Y:S02]  /*0970*/  LDS.128 R12, [R17+0x388d0] ;  /* 0x0388d000110c7984 */ /* 0x000e240000000c00 */
[----:B------:R-:W-:Y:S06]  /*0980*/  BAR.ARV 0x4, 0x180 ;  /* 0x0106000000007b1d */ /* 0x000fec0000002000 */
[----:B0-----:R-:W-:-:S13]  /*0990*/  ISETP.GE.AND P0, PT, R15, UR4, PT ;  /* 0x000000040f007c0c */ /* 0x001fda000bf06270 */
[----:B------:R-:W-:Y:S05]  /*09a0*/  @P0 EXIT ;  /* 0x000000000000094d */ /* 0x000fea0003800000 */
[----:B------:R-:W-:Y:S01]  /*09b0*/  VIADD R205, R2, 0xffffff80 ;  /* 0xffffff8002cd7836 */ /* 0x000fe20000000000 */
[----:B------:R-:W-:Y:S01]  /*09c0*/  R2UR UR6, R14 ;  /* 0x000000000e0672ca */ /* 0x000fe200000e0000 */
[----:B------:R-:W-:Y:S01]  /*09d0*/  IMAD.MOV.U32 R189, RZ, RZ, 0x20 ;  /* 0x00000020ffbd7424 */ /* 0x000fe200078e00ff */
[----:B------:R-:W-:Y:S01]  /*09e0*/  R2UR UR5, R13 ;  /* 0x000000000d0572ca */ /* 0x000fe200000e0000 */
[----:B------:R-:W-:Y:S01]  /*09f0*/  IMAD.MOV.U32 R16, RZ, RZ, RZ ;  /* 0x000000ffff107224 */ /* 0x000fe200078e00ff */
[----:B------:R-:W-:Y:S01]  /*0a00*/  SHF.R.S32.HI R0, RZ, 0x1f, R205 ;  /* 0x0000001fff007819 */ /* 0x000fe200000114cd */
[----:B------:R-:W-:Y:S01]  /*0a10*/  ULOP3.LUT UR41, UR42, 0x1, URZ, 0xfc, !UPT ;  /* 0x000000012a297892 */ /* 0x000fe2000f8efc3f */
[----:B------:R-:W-:Y:S02]  /*0a20*/  UMOV UR36, URZ ;  /* 0x0000003f00247c82 */ /* 0x000fe40008000000 */
[CC--:B------:R-:W-:Y:S02]  /*0a30*/  LEA.HI R3, R0.reuse, R205.reuse, RZ, 0x4 ;  /* 0x000000cd00037211 */ /* 0x0c0fe400078f20ff */
[----:B------:R-:W-:-:S02]  /*0a40*/  LEA.HI R198, R0, R205, RZ, 0x3 ;  /* 0x000000cd00c67211 */ /* 0x000fc400078f18ff */
[----:B------:R-:W-:Y:S02]  /*0a50*/  SHF.R.S32.HI R2, RZ, 0x4, R3 ;  /* 0x00000004ff027819 */ /* 0x000fe40000011403 */
[C---:B------:R-:W-:Y:S02]  /*0a60*/  LOP3.LUT R6, R3.reuse, 0xfffffff0, RZ, 0xc0, !PT ;  /* 0xfffffff003067812 */ /* 0x040fe400078ec0ff */
[----:B------:R-:W-:-:S03]  /*0a70*/  LEA.HI R4, R3, R2, RZ, 0x1 ;  /* 0x0000000203047211 */ /* 0x000fc600078f08ff */
[----:B------:R-:W-:Y:S01]  /*0a80*/  IMAD.IADD R6, R205, 0x1, -R6 ;  /* 0x00000001cd067824 */ /* 0x000fe200078e0a06 */
[----:B------:R-:W-:Y:S02]  /*0a90*/  LOP3.LUT R5, R4, 0x1ffffffe, RZ, 0xc0, !PT ;  /* 0x1ffffffe04057812 */ /* 0x000fe400078ec0ff */
[----:B------:R-:W-:-:S03]  /*0aa0*/  LEA.HI R4, R0, R205, RZ, 0x5 ;  /* 0x000000cd00047211 */ /* 0x000fc600078f28ff */
[----:B------:R-:W-:Y:S01]  /*0ab0*/  IMAD.IADD R8, R2, 0x1, -R5 ;  /* 0x0000000102087824 */ /* 0x000fe200078e0a05 */
[-C--:B------:R-:W-:Y:S02]  /*0ac0*/  LEA.HI R2, R0, R205.reuse, RZ, 0x7 ;  /* 0x000000cd00027211 */ /* 0x080fe400078f38ff */
[--C-:B------:R-:W-:Y:S01]  /*0ad0*/  SHF.R.S32.HI R10, RZ, 0x5, R4.reuse ;  /* 0x00000005ff0a7819 */ /* 0x100fe20000011404 */
[----:B------:R-:W-:Y:S01]  /*0ae0*/  IMAD.SHL.U32 R8, R8, 0x8, RZ ;  /* 0x0000000808087824 */ /* 0x000fe200078e00ff */
[----:B------:R-:W-:Y:S02]  /*0af0*/  SHF.R.S32.HI R3, RZ, 0x1f, R4 ;  /* 0x0000001fff037819 */ /* 0x000fe40000011404 */
        /* <DEDUP_REMOVED lines=13> */
[-C--:B------:R-:W-:Y:S01]  /*0bd0*/  LEA.HI R5, R3, R4.reuse, RZ, 0x2 ;  /* 0x0000000403057211 */ /* 0x080fe200078f10ff */
[----:B------:R-:W-:Y:S01]  /*0be0*/  IMAD R203, R11, 0x10, R14 ;  /* 0x000000100bcb7824 */ /* 0x000fe200078e020e */
[C---:B------:R-:W-:Y:S01]  /*0bf0*/  LOP3.LUT R9, R7.reuse, 0xfffffff8, RZ, 0xc0, !PT ;  /* 0xfffffff807097812 */ /* 0x040fe200078ec0ff */
[----:B------:R-:W-:Y:S01]  /*0c00*/  IMAD.SHL.U32 R7, R7, 0x40, RZ ;  /* 0x0000004007077824 */ /* 0x000fe200078e00ff */
[----:B------:R-:W-:Y:S01]  /*0c10*/  LOP3.LUT R11, R5, 0x7ffffffc, RZ, 0xc0, !PT ;  /* 0x7ffffffc050b7812 */ /* 0x000fe200078ec0ff */
[----:B------:R-:W-:Y:S01]  /*0c20*/  IMAD.U32 R203, R203, 0x40, R8 ;  /* 0x00000040cbcb7824 */ /* 0x000fe200078e0008 */
[----:B------:R-:W-:Y:S01]  /*0c30*/  LOP3.LUT R0, R198, 0xfffffff8, RZ, 0xc0, !PT ;  /* 0xfffffff8c6007812 */ /* 0x000fe200078ec0ff */
[----:B------:R-:W-:Y:S01]  /*0c40*/  IMAD.IADD R9, R6, 0x1, -R9 ;  /* 0x0000000106097824 */ /* 0x000fe200078e0a09 */
[----:B------:R-:W-:Y:S01]  /*0c50*/  LEA.HI R6, R3, R4, RZ, 0x5 ;  /* 0x0000000403067211 */ /* 0x000fe200078f28ff */
[----:B------:R-:W-:Y:S01]  /*0c60*/  IMAD.IADD R11, R4, 0x1, -R11 ;  /* 0x00000001040b7824 */ /* 0x000fe200078e0a0b */
[--C-:B------:R-:W-:Y:S01]  /*0c70*/  SHF.R.S32.HI R3, RZ, 0x2, R5.reuse ;  /* 0x00000002ff037819 */ /* 0x100fe20000011405 */
[----:B------:R-:W-:Y:S01]  /*0c80*/  IMAD.IADD R197, R205, 0x1, -R0 ;  /* 0x00000001cdc57824 */ /* 0x000fe200078e0a00 */
[----:B------:R-:W-:Y:S01]  /*0c90*/  SHF.R.S32.HI R4, RZ, 0x1f, R5 ;  /* 0x0000001fff047819 */ /* 0x000fe20000011405 */
[----:B------:R-:W-:Y:S01]  /*0ca0*/  IMAD.SHL.U32 R5, R9, 0x40, RZ ;  /* 0x0000004009057824 */ /* 0x000fe200078e00ff */
[----:B------:R-:W-:Y:S01]  /*0cb0*/  LOP3.LUT R7, R7, 0x7ffffe00, RZ, 0xc0, !PT ;  /* 0x7ffffe0007077812 */ /* 0x000fe200078ec0ff */
[----:B------:R-:W-:Y:S01]  /*0cc0*/  IMAD.SHL.U32 R23, R197, 0x8, RZ ;  /* 0x00000008c5177824 */ /* 0x000fe200078e00ff */
[----:B------:R-:W-:Y:S01]  /*0cd0*/  LEA.HI R4, R4, R3, RZ, 0x3 ;  /* 0x0000000304047211 */ /* 0x000fe200078f18ff */
[----:B------:R-:W-:Y:S01]  /*0ce0*/  IMAD.SHL.U32 R18, R11, 0x2, RZ ;  /* 0x000000020b127824 */ /* 0x000fe200078e00ff */
[----:B------:R-:W-:Y:S01]  /*0cf0*/  LOP3.LUT R5, R5, 0x1c0, RZ, 0xc0, !PT ;  /* 0x000001c005057812 */ /* 0x000fe200078ec0ff */
[----:B------:R-:W-:Y:S01]  /*0d00*/  IMAD R7, R10, 0x400, R7 ;  /* 0x000004000a077824 */ /* 0x000fe200078e0207 */
[----:B------:R-:W-:Y:S01]  /*0d10*/  R2P PR, R9, 0x6 ;  /* 0x0000000609007804 */ /* 0x000fe20000000000 */
[----:B------:R-:W-:Y:S01]  /*0d20*/  VIADD R196, R23, 0x40 ;  /* 0x0000004017c47836 */ /* 0x000fe20000000000 */
[----:B------:R-:W-:Y:S01]  /*0d30*/  LOP3.LUT R8, R5, 0x8, R8, 0xf8, !PT ;  /* 0x0000000805087812 */ /* 0x000fe200078ef808 */
[C---:B------:R-:W-:Y:S01]  /*0d40*/  VIADD R195, R23.reuse, 0x80 ;  /* 0x0000008017c37836 */ /* 0x040fe20000000000 */
[----:B------:R-:W-:Y:S01]  /*0d50*/  SHF.R.U32.HI R5, RZ, 0x3, R5 ;  /* 0x00000003ff057819 */ /* 0x000fe20000011605 */
[C---:B------:R-:W-:Y:S01]  /*0d60*/  VIADD R194, R23.reuse, 0xc0 ;  /* 0x000000c017c27836 */ /* 0x040fe20000000000 */
[----:B------:R-:W-:Y:S01]  /*0d70*/  LEA.HI R13, R12, R12, RZ, 0x1 ;  /* 0x0000000c0c0d7211 */ /* 0x000fe200078f08ff */
[C---:B------:R-:W-:Y:S01]  /*0d80*/  VIADD R193, R23.reuse, 0x100 ;  /* 0x0000010017c17836 */ /* 0x040fe20000000000 */
[----:B------:R-:W-:Y:S01]  /*0d90*/  LOP3.LUT R8, R8, R5, RZ, 0x3c, !PT ;  /* 0x0000000508087212 */ /* 0x000fe200078e3cff */
[C---:B------:R-:W-:Y:S01]  /*0da0*/  VIADD R192, R23.reuse, 0x140 ;  /* 0x0000014017c07836 */ /* 0x040fe20000000000 */
[----:B------:R-:W-:Y:S01]  /*0db0*/  LOP3.LUT R4, R4, 0xfffffff8, RZ, 0xc0, !PT ;  /* 0xfffffff804047812 */ /* 0x000fe200078ec0ff */
[----:B------:R-:W-:Y:S01]  /*0dc0*/  VIADD R201, R23, 0x180 ;  /* 0x0000018017c97836 */ /* 0x000fe20000000000 */
[----:B------:R-:W-:Y:S01]  /*0dd0*/  LEA.HI R2, R2, R199, RZ, 0x1 ;  /* 0x000000c702027211 */ /* 0x000fe200078f08ff */
[----:B------:R-:W-:Y:S01]  /*0de0*/  IMAD.IADD R8, R7, 0x1, R8 ;  /* 0x0000000107087824 */ /* 0x000fe200078e0208 */
[----:B------:R-:W-:Y:S01]  /*0df0*/  LOP3.LUT R13, R13, 0x1ffffffe, RZ, 0xc0, !PT ;  /* 0x1ffffffe0d0d7812 */ /* 0x000fe200078ec0ff */
[----:B------:R-:W-:Y:S01]  /*0e00*/  IMAD.IADD R3, R3, 0x1, -R4 ;  /* 0x0000000103037824 */ /* 0x000fe200078e0a04 */
[----:B------:R-:W-:Y:S01]  /*0e10*/  SHF.R.S32.HI R6, RZ, 0x5, R6 ;  /* 0x00000005ff067819 */ /* 0x000fe20000011406 */
[----:B------:R-:W-:Y:S01]  /*0e20*/  IMAD R185, R8, 0x2, R17 ;  /* 0x0000000208b97824 */ /* 0x000fe200078e0211 */
[----:B------:R-:W-:Y:S01]  /*0e30*/  LOP3.LUT R0, R2, 0xfffffe, RZ, 0xc0, !PT ;  /* 0x00fffffe02007812 */ /* 0x000fe200078ec0ff */
[----:B------:R-:W-:Y:S01]  /*0e40*/  VIADD R200, R23, 0x1c0 ;  /* 0x000001c017c87836 */ /* 0x000fe20000000000 */
[----:B------:R-:W-:Y:S01]  /*0e50*/  SEL R189, R189, 0xffffffe0, !P1 ;  /* 0xffffffe0bdbd7807 */ /* 0x000fe20004800000 */
        /* <DEDUP_REMOVED lines=8> */
[----:B------:R-:W-:Y:S01]  /*0ee0*/  IMAD.IADD R0, R199, 0x1, -R0 ;  /* 0x00000001c7007824 */ /* 0x000fe200078e0a00 */
[----:B------:R-:W-:Y:S01]  /*0ef0*/  SHF.R.S32.HI R209, RZ, 0x1f, R193 ;  /* 0x0000001fffd17819 */ /* 0x000fe200000114c1 */
[C---:B------:R-:W-:Y:S01]  /*0f00*/  @P2 VIADD R188, R190.reuse, 0xffffffc0 ;  /* 0xffffffc0bebc2836 */ /* 0x040fe20000000000 */
[----:B------:R-:W-:Y:S01]  /*0f10*/  SHF.R.S32.HI R208, RZ, 0x1f, R192 ;  /* 0x0000001fffd07819 */ /* 0x000fe200000114c0 */
[----:B------:R-:W-:Y:S01]  /*0f20*/  IMAD.IADD R190, R190, 0x1, R189 ;  /* 0x00000001bebe7824 */ /* 0x000fe200078e02bd */
[----:B------:R-:W-:Y:S01]  /*0f30*/  SHF.R.S32.HI R207, RZ, 0x1f, R201 ;  /* 0x0000001fffcf7819 */ /* 0x000fe200000114c9 */
[----:B------:R-:W-:Y:S01]  /*0f40*/  IMAD.MOV.U32 R7, RZ, RZ, R15 ;  /* 0x000000ffff077224 */ /* 0x000fe200078e000f */
[----:B------:R-:W-:Y:S01]  /*0f50*/  SHF.R.S32.HI R206, RZ, 0x1f, R200 ;  /* 0x0000001fffce7819 */ /* 0x000fe200000114c8 */
[----:B------:R-:W-:-:S02]  /*0f60*/  IMAD.MOV.U32 R2, RZ, RZ, RZ ;  /* 0x000000ffff027224 */ /* 0x000fc400078e00ff */
[----:B------:R-:W-:Y:S02]  /*0f70*/  IMAD.SHL.U32 R184, R0, 0x100, RZ ;  /* 0x0000010000b87824 */ /* 0x000fe400078e00ff */
[----:B------:R-:W-:Y:S02]  /*0f80*/  IMAD R191, R13, 0x8, R22 ;  /* 0x000000080dbf7824 */ /* 0x000fe400078e0216 */
[----:B------:R-:W-:-:S07]  /*0f90*/  IMAD.IADD R189, R189, 0x1, R188 ;  /* 0x00000001bdbd7824 */ /* 0x000fce00078e02bc */
.L_x_8396:
[----:B0-2-4-:R-:W0:Y:S01]  /*0fa0*/  LDC.64 R4, c[0x0][0xd88] ;  /* 0x00036200ff047b82 */ /* 0x015e220000000a00 */
[----:B------:R-:W-:Y:S01]  /*0fb0*/  ULDC.64 UR8, c[0x0][0xb20] ;  /* 0x0002c80000087ab9 */ /* 0x000fe20000000a00 */
[----:B------:R-:W-:-:S06]  /*0fc0*/  ULDC.64 UR10, c[0x0][0xb10] ;  /* 0x0002c400000a7ab9 */ /* 0x000fcc0000000a00 */
[----:B-1-3--:R-:W1:Y:S08]  /*0fd0*/  LDC.64 R8, c[0x0][0x418] ;  /* 0x00010600ff087b82 */ /* 0x00ae700000000a00 */
[----:B------:R-:W2:Y:S01]  /*0fe0*/  LDC R0, c[0x0][0x424] ;  /* 0x00010900ff007b82 */ /* 0x000ea20000000800 */
[----:B0-----:R-:W-:Y:S01]  /*0ff0*/  IMAD.WIDE R4, R7, 0x4, R4 ;  /* 0x0000000407047825 */ /* 0x001fe200078e0204 */
[----:B------:R-:W-:-:S06]  /*1000*/  UISETP.NE.U32.AND UP0, UPT, UR8, URZ, UPT ;  /* 0x0000003f0800728c */ /* 0x000fcc000bf05070 */
[----:B------:R-:W0:Y:S01]  /*1010*/  LDC R7, c[0x0][0x2f0] ;  /* 0x0000bc00ff077b82 */ /* 0x000e220000000800 */
[----:B------:R-:W3:Y:S01]  /*1020*/  LDG.E R4, desc[UR44][R4.64] ;  /* 0x0000002c04047981 */ /* 0x000ee2000c1e1900 */
[----:B------:R-:W-:Y:S01]  /*1030*/  UISETP.NE.AND.EX UP0, UPT, UR9, URZ, UPT, UP0 ;  /* 0x0000003f0900728c */ /* 0x000fe2000bf05300 */
[----:B------:R-:W-:Y:S01]  /*1040*/  IMAD.MOV.U32 R6, RZ, RZ, RZ ;  /* 0x000000ffff067224 */ /* 0x000fe200078e00ff */
[----:B------:R-:W-:-:S04]  /*1050*/  UISETP.NE.U32.AND UP1, UPT, UR10, URZ, UPT ;  /* 0x0000003f0a00728c */ /* 0x000fc8000bf25070 */
[----:B------:R-:W-:Y:S01]  /*1060*/  UISETP.NE.AND.EX UP1, UPT, UR11, URZ, UPT, UP1 ;  /* 0x0000003f0b00728c */ /* 0x000fe2000bf25310 */
[----:B------:R-:W-:-:S05]  /*1070*/  PLOP3.LUT P0, PT, PT, PT, UP0, 0x80, 0x0 ;  /* 0x000000000000781c */ /* 0x000fca0003f0f008 */
[----:B------:R-:W-:Y:S02]  /*1080*/  PLOP3.LUT P2, PT, PT, PT, UP1, 0x80, 0x0 ;  /* 0x000000000000781c */ /* 0x000fe40003f4f018 */
[----:B---3--:R-:W-:-:S13]  /*1090*/  R2UR UR40, R4 ;  /* 0x00000000042872ca */ /* 0x008fda00000e0000 */
[----:B------:R-:W-:Y:S02]  /*10a0*/  USHF.R.S32.HI UR39, URZ, 0x1f, UR40 ;  /* 0x0000001f3f277899 */ /* 0x000fe40008011428 */
[----:B------:R-:W-:-:S04]  /*10b0*/  @UP0 ULEA UR8, UP2, UR40, UR8, 0x2 ;  /* 0x0000000828080291 */ /* 0x000fc8000f84103f */
[----:B------:R-:W-:Y:S02]  /*10c0*/  @UP0 ULEA.HI.X UR9, UR40, UR9, UR39, 0x2, UP2 ;  /* 0x0000000928090291 */ /* 0x000fe400090f1427 */
[----:B------:R-:W-:Y:S01]  /*10d0*/  @UP1 ULEA UR10, UP0, UR40, UR10, 0x2 ;  /* 0x0000000a280a1291 */ /* 0x000fe2000f80103f */
[----:B------:R-:W-:-:S03]  /*10e0*/  IMAD.U32 R4, RZ, RZ, UR8 ;  /* 0x00000008ff047e24 */ /* 0x000fc6000f8e00ff */
[----:B------:R-:W-:Y:S01]  /*10f0*/  @UP1 ULEA.HI.X UR11, UR40, UR11, UR39, 0x2, UP0 ;  /* 0x0000000b280b1291 */ /* 0x000fe200080f1427 */
[----:B------:R-:W-:Y:S01]  /*1100*/  IMAD.U32 R5, RZ, RZ, UR9 ;  /* 0x00000009ff057e24 */ /* 0x000fe2000f8e00ff */
[----:B------:R-:W-:Y:S01]  /*1110*/  ULDC.64 UR8, c[0x0][0xb18] ;  /* 0x0002c60000087ab9 */ /* 0x000fe20000000a00 */
[----:B------:R-:W-:-:S03]  /*1120*/  IMAD.U32 R186, RZ, RZ, UR10 ;  /* 0x0000000affba7e24 */ /* 0x000fc6000f8e00ff */
[----:B------:R-:W-:Y:S01]  /*1130*/  IMAD.U32 R187, RZ, RZ, UR11 ;  /* 0x0000000bffbb7e24 */ /* 0x000fe2000f8e00ff */
[----:B------:R3:W5:Y:S04]  /*1140*/  @P0 LDG.E R6, desc[UR44][R4.64] ;  /* 0x0000002c04060981 */ /* 0x000768000c1e1900 */
[----:B------:R3:W5:Y:S01]  /*1150*/  @P2 LDG.E R186, desc[UR44][R186.64] ;  /* 0x0000002cbaba2981 */ /* 0x000762000c1e1900 */
[----:B-1----:R-:W-:Y:S01]  /*1160*/  ISETP.NE.U32.AND P0, PT, R8, RZ, PT ;  /* 0x000000ff0800720c */ /* 0x002fe20003f05070 */
[----:B------:R-:W-:Y:S01]  /*1170*/  UMOV UR38, UR6 ;  /* 0x0000000600267c82 */ /* 0x000fe20008000000 */
[----:B------:R-:W-:Y:S02]  /*1180*/  ISETP.NE.U32.AND P1, PT, RZ, UR8, PT ;  /* 0x00000008ff007c0c */ /* 0x000fe4000bf25070 */
[----:B------:R-:W-:-:S02]  /*1190*/  ISETP.NE.AND.EX P0, PT, R9, RZ, PT, P0 ;  /* 0x000000ff0900720c */ /* 0x000fc40003f05300 */
[----:B------:R-:W-:Y:S02]  /*11a0*/  ISETP.NE.AND.EX P1, PT, RZ, UR9, PT, P1 ;  /* 0x00000009ff007c0c */ /* 0x000fe4000bf25310 */
[----:B--2---:R-:W-:Y:S01]  /*11b0*/  SEL R0, R0, 0x1, P0 ;  /* 0x0000000100007807 */ /* 0x004fe20000000000 */
[----:B0--3--:R-:W-:Y:S10]  /*11c0*/  @P2 BRA `(.L_x_8338) ;  /* 0x0000000000302947 */ /* 0x009ff40003800000 */
[----:B------:R-:W-:Y:S01]  /*11d0*/  ULDC.64 UR6, c[0x0][0xaf8] ;  /* 0x0002be0000067ab9 */ /* 0x000fe20000000a00 */
[----:B-----5:R-:W0:Y:S01]  /*11e0*/  LDC R186, c[0x0][0x288] ;  /* 0x0000a200ffba7b82 */ /* 0x020e220000000800 */
[----:B------:R-:W-:-:S04]  /*11f0*/  ISETP.NE.U32.AND P0, PT, RZ, UR6, PT ;  /* 0x00000006ff007c0c */ /* 0x000fc8000bf05070 */
[----:B------:R-:W-:-:S13]  /*1200*/  ISETP.NE.AND.EX P0, PT, RZ, UR7, PT, P0 ;  /* 0x00000007ff007c0c */ /* 0x000fda000bf05300 */
[----:B------:R-:W-:Y:S05]  /*1210*/  @!P0 BRA `(.L_x_8338) ;  /* 0x00000000001c8947 */ /* 0x000fea0003800000 */
[----:B------:R-:W-:Y:S02]  /*1220*/  ULDC.64 UR6, c[0x0][0xaf8] ;  /* 0x0002be0000067ab9 */ /* 0x000fe40000000a00 */
[----:B------:R-:W-:-:S06]  /*1230*/  UIMAD.WIDE UR6, UR40, 0x4, UR6 ;  /* 0x00000004280678a5 */ /* 0x000fcc000f8e0206 */
[----:B------:R-:W-:Y:S02]  /*1240*/  IMAD.U32 R4, RZ, RZ, UR6 ;  /* 0x00000006ff047e24 */ /* 0x000fe4000f8e00ff */
[----:B------:R-:W-:-:S05]  /*1250*/  IMAD.U32 R5, RZ, RZ, UR7 ;  /* 0x00000007ff057e24 */ /* 0x000fca000f8e00ff */
[----:B0-----:R-:W2:Y:S04]  /*1260*/  LDG.E R186, desc[UR44][R4.64] ;  /* 0x0000002c04ba7981 */ /* 0x001ea8000c1e1900 */
[----:B------:R-:W2:Y:S02]  /*1270*/  LDG.E R3, desc[UR44][R4.64+0x4] ;  /* 0x0000042c04037981 */ /* 0x000ea4000c1e1900 */
[----:B--2---:R-:W-:-:S07]  /*1280*/  IMAD.IADD R186, R3, 0x1, -R186 ;  /* 0x0000000103ba7824 */ /* 0x004fce00078e0aba */
.L_x_8338:
[----:B------:R-:W-:Y:S01]  /*1290*/  IMAD R187, R0, R7, RZ ;  /* 0x0000000700bb7224 */ /* 0x000fe200078e02ff */
[----:B------:R-:W-:Y:S06]  /*12a0*/  @!P1 BRA `(.L_x_8339) ;  /* 0x0000000000189947 */ /* 0x000fec0003800000 */
[----:B------:R-:W-:-:S04]  /*12b0*/  ULEA UR4, UP0, UR40, UR8, 0x2 ;  /* 0x0000000828047291 */ /* 0x000fc8000f80103f */
[----:B------:R-:W-:Y:S02]  /*12c0*/  ULEA.HI.X UR6, UR40, UR9, UR39, 0x2, UP0 ;  /* 0x0000000928067291 */ /* 0x000fe400080f1427 */
[----:B------:R-:W-:-:S04]  /*12d0*/  IMAD.U32 R4, RZ, RZ, UR4 ;  /* 0x00000004ff047e24 */ /* 0x000fc8000f8e00ff */
[----:B------:R-:W-:-:S05]  /*12e0*/  IMAD.U32 R5, RZ, RZ, UR6 ;  /* 0x00000006ff057e24 */ /* 0x000fca000f8e00ff */
[----:B------:R1:W5:Y:S01]  /*12f0*/  LDG.E R187, desc[UR44][R4.64] ;  /* 0x0000002c04bb7981 */ /* 0x000362000c1e1900 */
[----:B------:R-:W-:Y:S05]  /*1300*/  BRA `(.L_x_8340) ;  /* 0x00000000002c7947 */ /* 0x000fea0003800000 */
.L_x_8339:
[----:B------:R-:W-:Y:S02]  /*1310*/  ULDC.64 UR6, c[0x0][0xb00] ;  /* 0x0002c00000067ab9 */ /* 0x000fe40000000a00 */
        /* <DEDUP_REMOVED lines=8> */
[----:B------:R-:W2:Y:S02]  /*13a0*/  LDG.E R0, desc[UR44][R4.64+0x4] ;  /* 0x0000042c04007981 */ /* 0x000ea4000c1e1900 */
[----:B--2---:R-:W-:-:S07]  /*13b0*/  IMAD.IADD R187, R0, 0x1, -R187 ;  /* 0x0000000100bb7824 */ /* 0x004fce00078e0abb */
.L_x_8340:
[----:B------:R-:W-:Y:S01]  /*13c0*/  UISETP.NE.AND UP0, UPT, UR43, 0x1, UPT ;  /* 0x000000012b00788c */ /* 0x000fe2000bf05270 */
[----:B-----5:R-:W-:Y:S01]  /*13d0*/  IMAD.IADD R187, R187, 0x1, -R6 ;  /* 0x00000001bbbb7824 */ /* 0x020fe200078e0a06 */
[----:B------:R-:W-:-:S03]  /*13e0*/  USHF.L.U32 UR37, UR5, 0x6, URZ ;  /* 0x0000000605257899 */ /* 0x000fc6000800063f */
[----:B------:R-:W-:Y:S01]  /*13f0*/  VIADD R0, R187, 0x3f ;  /* 0x0000003fbb007836 */ /* 0x000fe20000000000 */
[----:B------:R-:W-:-:S04]  /*1400*/  PLOP3.LUT P0, PT, PT, PT, UP0, 0x80, 0x0 ;  /* 0x000000000000781c */ /* 0x000fc80003f0f008 */
[----:B------:R-:W-:-:S04]  /*1410*/  SHF.R.S32.HI R3, RZ, 0x1f, R0 ;  /* 0x0000001fff037819 */ /* 0x000fc80000011400 */
[----:B------:R-:W-:-:S04]  /*1420*/  LEA.HI R3, R3, R0, RZ, 0x6 ;  /* 0x0000000003037211 */ /* 0x000fc800078f30ff */
[----:B------:R-:W-:Y:S01]  /*1430*/  SHF.R.S32.HI R168, RZ, 0x6, R3 ;  /* 0x00000006ffa87819 */ /* 0x000fe20000011403 */
[----:B------:R-:W-:Y:S06]  /*1440*/  @!P0 BRA `(.L_x_8341) ;  /* 0x0000001c00548947 */ /* 0x000fec0003800000 */
[----:B------:R-:W2:Y:S01]  /*1450*/  LDC R0, c[0x0][0x448] ;  /* 0x00011200ff007b82 */ /* 0x000ea20000000800 */
[----:B------:R-:W-:Y:S01]  /*1460*/  UIADD3 UR4, UR37, 0x3f, URZ ;  /* 0x0000003f25047890 */ /* 0x000fe2000fffe03f */
[----:B0-----:R-:W-:Y:S02]  /*1470*/  IADD3 R187, R187, 0x40, -R186 ;  /* 0x00000040bbbb7810 */ /* 0x001fe40007ffe8ba */
        /* <DEDUP_REMOVED lines=21> */
[----:B--2---:R-:W-:Y:S01]  /*15d0*/  ISETP.NE.AND P0, PT, R0, 0x1, PT ;  /* 0x000000010000780c */ /* 0x004fe20003f05270 */
[----:B------:R-:W-:Y:S01]  /*15e0*/  IMAD.U32 R0, RZ, RZ, UR4 ;  /* 0x00000004ff007e24 */ /* 0x000fe2000f8e00ff */
        /* <DEDUP_REMOVED lines=19> */
[----:B-1----:R-:W1:Y:S01]  /*1720*/  @P0 LDC R4, c[0x0][0x450] ;  /* 0x00011400ff040b82 */ /* 0x002e620000000800 */
        /* <DEDUP_REMOVED lines=16> */
[----:B0-----:R-:W-:Y:S01]  /*1830*/  @P0 IMAD.HI.U32 R3, R3, UR4, RZ ;  /* 0x0000000403030c27 */ /* 0x001fe2000f8e00ff */
[----:B------:R-:W-:-:S02]  /*1840*/  CS2R R170, SRZ ;  /* 0x0000000000aa7805 */ /* 0x000fc4000001ff00 */
[----:B------:R-:W-:Y:S02]  /*1850*/  CS2R R32, SRZ ;  /* 0x0000000000207805 */ /* 0x000fe4000001ff00 */
[----:B------:R-:W-:Y:S02]  /*1860*/  CS2R R172, SRZ ;  /* 0x0000000000ac7805 */ /* 0x000fe4000001ff00 */
[----:B------:R-:W-:Y:S01]  /*1870*/  CS2R R38, SRZ ;  /* 0x0000000000267805 */ /* 0x000fe2000001ff00 */
[----:B------:R-:W-:Y:S01]  /*1880*/  IMAD.MOV.U32 R35, RZ, RZ, RZ ;  /* 0x000000ffff237224 */ /* 0x000fe200078e00ff */
[----:B------:R-:W-:Y:S02]  /*1890*/  CS2R R28, SRZ ;  /* 0x00000000001c7805 */ /* 0x000fe4000001ff00 */
[----:B-1----:R-:W-:Y:S02]  /*18a0*/  @P0 SHF.R.U32.HI R0, RZ, R4, R3 ;  /* 0x00000004ff000219 */ /* 0x002fe40000011603 */
[----:B------:R-:W-:-:S02]  /*18b0*/  CS2R R174, SRZ ;  /* 0x0000000000ae7805 */ /* 0x000fc4000001ff00 */
[----:B------:R-:W-:Y:S01]  /*18c0*/  PLOP3.LUT P0, PT, PT, PT, PT, 0x80, 0x0 ;  /* 0x000000000000781c */ /* 0x000fe20003f0f070 */
[----:B------:R-:W-:Y:S01]  /*18d0*/  IMAD.MOV.U32 R31, RZ, RZ, RZ ;  /* 0x000000ffff1f7224 */ /* 0x000fe200078e00ff */
[----:B------:R-:W-:Y:S01]  /*18e0*/  CS2R R10, SRZ ;  /* 0x00000000000a7805 */ /* 0x000fe2000001ff00 */
[----:B------:R-:W-:Y:S02]  /*18f0*/  IMAD.IADD R0, R187, 0x1, R0 ;  /* 0x00000001bb007824 */ /* 0x000fe400078e0200 */
[----:B------:R-:W-:Y:S02]  /*1900*/  IMAD.MOV.U32 R27, RZ, RZ, RZ ;  /* 0x000000ffff1b7224 */ /* 0x000fe400078e00ff */
[----:B------:R-:W-:Y:S01]  /*1910*/  IMAD.MOV.U32 R9, RZ, RZ, RZ ;  /* 0x000000ffff097224 */ /* 0x000fe200078e00ff */
[----:B------:R-:W-:Y:S01]  /*1920*/  SHF.R.S32.HI R3, RZ, 0x1f, R0 ;  /* 0x0000001fff037819 */ /* 0x000fe20000011400 */
[----:B------:R-:W-:Y:S02]  /*1930*/  IMAD.MOV.U32 R20, RZ, RZ, RZ ;  /* 0x000000ffff147224 */ /* 0x000fe400078e00ff */
[----:B------:R-:W-:Y:S01]  /*1940*/  IMAD.MOV.U32 R176, RZ, RZ, RZ ;  /* 0x000000ffffb07224 */ /* 0x000fe200078e00ff */
        /* <DEDUP_REMOVED lines=35> */
[----:B------:R-:W-:Y:S02]  /*1b80*/  IMAD R0, R2, 0x1000, R7 ;  /* 0x0000100002007824 */ /* 0x000fe400078e0207 */
[C---:B------:R-:W-:Y:S02]  /*1b90*/  VIADD R6, R3.reuse, 0x4 ;  /* 0x0000000403067836 */ /* 0x040fe40000000000 */
[C---:B------:R-:W-:Y:S01]  /*1ba0*/  VIADD R5, R0.reuse, 0x80 ;  /* 0x0000008000057836 */ /* 0x040fe20000000000 */
[----:B------:R-:W-:Y:S01]  /*1bb0*/  R2UR UR14, R0 ;  /* 0x00000000000e72ca */ /* 0x000fe200000e0000 */
[----:B------:R-:W-:Y:S01]  /*1bc0*/  VIADD R3, R3, 0x6 ;  /* 0x0000000603037836 */ /* 0x000fe20000000000 */
        /* <DEDUP_REMOVED lines=24> */
.L_x_8343:
[----:B------:R-:W-:Y:S01]  /*1d50*/  IMAD R0, R2, 0x8, R17 ;  /* 0x0000000802007824 */ /* 0x000fe200078e0211 */
[----:B------:R-:W-:-:S03]  /*1d60*/  ISETP.GE.AND P0, PT, R4, 0x2, PT ;  /* 0x000000020400780c */ /* 0x000fc60003f06270 */
[----:B------:R-:W-:-:S05]  /*1d70*/  VIADD R3, R0, 0x38860 ;  /* 0x0003886000037836 */ /* 0x000fca0000000000 */
[----:B------:R-:W-:-:S04]  /*1d80*/  PRMT R3, R202, 0x654, R3 ;  /* 0x00000654ca037816 */ /* 0x000fc80000000003 */
[----:B------:R0:W-:Y:S01]  /*1d90*/  SYNCS.ARRIVE.TRANS64.RED.A1T0 RZ, [R3+URZ], RZ ;  /* 0x000000ff03ff79a7 */ /* 0x0001e2000810043f */
[----:B------:R-:W-:Y:S05]  /*1da0*/  @!P0 BRA `(.L_x_8344) ;  /* 0x0000000800c08947 */ /* 0x000fea0003800000 */
[----:B------:R-:W-:-:S07]  /*1db0*/  VIADD R4, R4, 0xfffffffe ;  /* 0xfffffffe04047836 */ /* 0x000fce0000000000 */
.L_x_8346:
[----:B------:R-:W-:Y:S01]  /*1dc0*/  BAR.SYNC.DEFER_BLOCKING 0xe, 0x100 ;  /* 0x0384000000007b1d */ /* 0x000fe20000010000 */
[----:B------:R-:W-:Y:S01]  /*1dd0*/  IMAD R0, R2, 0x40, R22 ;  /* 0x0000004002007824 */ /* 0x000fe200078e0216 */
        /* <DEDUP_REMOVED lines=10> */
[----:B01----:R-:W0:Y:S04]  /*1e80*/  LDS R3, [R0+0x38400] ;  /* 0x0384000000037984 */ /* 0x003e280000000800 */
        /* <DEDUP_REMOVED lines=157> */
.L_x_8345:
[----:B------:R-:W-:-:S04]  /*2860*/  IMAD R0, R2, 0x8, R17 ;  /* 0x0000000802007824 */ /* 0x000fc800078e0211 */
[----:B------:R-:W-:-:S05]  /*2870*/  VIADD R3, R0, 0x38860 ;  /* 0x0003886000037836 */ /* 0x000fca0000000000 */
[----:B------:R-:W-:-:S04]  /*2880*/  PRMT R3, R202, 0x654, R3 ;  /* 0x00000654ca037816 */ /* 0x000fc80000000003 */
[----:B------:R1:W-:Y:S01]  /*2890*/  SYNCS.ARRIVE.TRANS64.RED.A1T0 RZ, [R3+URZ], RZ ;  /* 0x000000ff03ff79a7 */ /* 0x0003e2000810043f */
[----:B------:R-:W-:Y:S05]  /*28a0*/  @P1 BRA `(.L_x_8346) ;  /* 0xfffffff400441947 */ /* 0x000fea000383ffff */
.L_x_8344:
[----:B------:R-:W-:Y:S01]  /*28b0*/  BAR.SYNC.DEFER_BLOCKING 0xe, 0x100 ;  /* 0x0384000000007b1d */ /* 0x000fe20000010000 */
[C---:B------:R-:W-:Y:S01]  /*28c0*/  IMAD R0, R2.reuse, 0x40, R22 ;  /* 0x0000004002007824 */ /* 0x040fe200078e0216 */
[----:B------:R-:W-:Y:S01]  /*28d0*/  PLOP3.LUT P0, PT, PT, PT, PT, 0x8, 0x0 ;  /* 0x000000000000781c */ /* 0x000fe20003f0e170 */
[----:B------:R-:W-:Y:S02]  /*28e0*/  VIADD R2, R2, 0x1 ;  /* 0x0000000102027836 */ /* 0x000fe40000000000 */
[----:B------:R-:W-:-:S03]  /*28f0*/  IMAD R17, R0, 0x4, R17 ;  /* 0x0000000400117824 */ /* 0x000fc600078e0211 */
[----:B------:R-:W-:-:S04]  /*2900*/  ISETP.NE.AND P1, PT, R2, 0x2, PT ;  /* 0x000000020200780c */ /* 0x000fc80003f25270 */
[----:B------:R-:W-:Y:S02]  /*2910*/  SEL R5, RZ, 0x1, P1 ;  /* 0x00000001ff057807 */ /* 0x000fe40000800000 */
[----:B------:R-:W-:Y:S02]  /*2920*/  SEL R2, R2, RZ, P1 ;  /* 0x000000ff02027207 */ /* 0x000fe40000800000 */
[----:B------:R-:W-:Y:S01]  /*2930*/  LOP3.LUT R16, R16, R5, RZ, 0x3c, !PT ;  /* 0x0000000510107212 */ /* 0x000fe200078e3cff */
        /* <DEDUP_REMOVED lines=134> */
.L_x_8341:
[----:B------:R-:W2:Y:S01]  /*31a0*/  LDC R204, c[0x0][0x448] ;  /* 0x00011200ffcc7b82 */ /* 0x000ea20000000800 */
[----:B------:R-:W-:Y:S01]  /*31b0*/  UIADD3 UR4, UR37, 0x3f, URZ ;  /* 0x0000003f25047890 */ /* 0x000fe2000fffe03f */
[----:B01----:R-:W-:Y:S02]  /*31c0*/  IADD3 R5, R187, 0x40, -R186 ;  /* 0x00000040bb057810 */ /* 0x003fe40007ffe8ba */
        /* <DEDUP_REMOVED lines=21> */
[----:B--2---:R-:W-:-:S02]  /*3320*/  ISETP.NE.AND P0, PT, R204, 0x1, PT ;  /* 0x00000001cc00780c */ /* 0x004fc40003f05270 */
        /* <DEDUP_REMOVED lines=9> */
[----:B------:R-:W-:Y:S02]  /*33c0*/  CS2R R98, SRZ ;  /* 0x0000000000627805 */ /* 0x000fe4000001ff00 */
[----:B------:R-:W-:Y:S02]  /*33d0*/  CS2R R96, SRZ ;  /* 0x0000000000607805 */ /* 0x000fe4000001ff00 */
[----:B------:R-:W-:Y:S01]  /*33e0*/  CS2R R94, SRZ ;  /* 0x00000000005e7805 */ /* 0x000fe2000001ff00 */
[----:B------:R-:W0:Y:S01]  /*33f0*/  @P0 LDC R0, c[0x0][0x44c] ;  /* 0x00011300ff000b82 */ /* 0x000e220000000800 */
[----:B------:R-:W-:-:S02]  /*3400*/  CS2R R92, SRZ ;  /* 0x00000000005c7805 */ /* 0x000fc4000001ff00 */
[----:B------:R-:W-:Y:S02]  /*3410*/  CS2R R90, SRZ ;  /* 0x00000000005a7805 */ /* 0x000fe4000001ff00 */
        /* <DEDUP_REMOVED lines=24> */
[----:B------:R-:W-:Y:S01]  /*35a0*/  CS2R R172, SRZ ;  /* 0x0000000000ac7805 */ /* 0x000fe2000001ff00 */
[----:B------:R-:W-:Y:S01]  /*35b0*/  IMAD.U32 R0, RZ, RZ, UR4 ;  /* 0x00000004ff007e24 */ /* 0x000fe2000f8e00ff */
[----:B------:R-:W-:Y:S01]  /*35c0*/  CS2R R38, SRZ ;  /* 0x0000000000267805 */ /* 0x000fe2000001ff00 */
[----:B------:R-:W-:Y:S01]  /*35d0*/  IMAD.MOV.U32 R35, RZ, RZ, RZ ;  /* 0x000000ffff237224 */ /* 0x000fe200078e00ff */
[----:B------:R-:W-:Y:S02]  /*35e0*/  CS2R R28, SRZ ;  /* 0x00000000001c7805 */ /* 0x000fe4000001ff00 */
[----:B-1----:R-:W-:Y:S02]  /*35f0*/  @P0 SHF.R.U32.HI R0, RZ, R4, R3 ;  /* 0x00000004ff000219 */ /* 0x002fe40000011603 */
[----:B------:R-:W-:-:S02]  /*3600*/  CS2R R174, SRZ ;  /* 0x0000000000ae7805 */ /* 0x000fc4000001ff00 */
[----:B------:R-:W-:Y:S02]  /*3610*/  PLOP3.LUT P0, PT, PT, PT, PT, 0x80, 0x0 ;  /* 0x000000000000781c */ /* 0x000fe40003f0f070 */
[----:B------:R-:W-:Y:S02]  /*3620*/  CS2R R10, SRZ ;  /* 0x00000000000a7805 */ /* 0x000fe4000001ff00 */
[----:B------:R-:W-:Y:S01]  /*3630*/  MOV R31, RZ ;  /* 0x000000ff001f7202 */ /* 0x000fe20000000f00 */
[----:B------:R-:W-:Y:S02]  /*3640*/  IMAD.IADD R0, R5, 0x1, R0 ;  /* 0x0000000105007824 */ /* 0x000fe400078e0200 */
[----:B------:R-:W-:Y:S02]  /*3650*/  IMAD.MOV.U32 R27, RZ, RZ, RZ ;  /* 0x000000ffff1b7224 */ /* 0x000fe400078e00ff */
[----:B------:R-:W-:Y:S01]  /*3660*/  IMAD.MOV.U32 R9, RZ, RZ, RZ ;  /* 0x000000ffff097224 */ /* 0x000fe200078e00ff */
[----:B------:R-:W-:Y:S01]  /*3670*/  SHF.R.S32.HI R3, RZ, 0x1f, R0 ;  /* 0x0000001fff037819 */ /* 0x000fe20000011400 */
[----:B------:R-:W-:-:S02]  /*3680*/  IMAD.MOV.U32 R20, RZ, RZ, RZ ;  /* 0x000000ffff147224 */ /* 0x000fc400078e00ff */
        /* <DEDUP_REMOVED lines=36> */
.L_x_8347:
        /* <DEDUP_REMOVED lines=9> */
.L_x_8487:
[----:B------:R-:W-:Y:S05]  /*3960*/  @!P0 BRA `(.L_x_8349) ;  /* 0x0000000000048947 */ /* 0x000fea0003800000 */
[----:B------:R-:W-:Y:S01]  /*3970*/  BPT.TRAP 0x1 ;  /* 0x000000040000795c */ /* 0x000fe20000300000 */
.L_x_8349:
[----:B------:R-:W-:Y:S01]  /*3980*/  IMAD R9, R2, 0x8, R17 ;  /* 0x0000000802097824 */ /* 0x000fe200078e0211 */
[----:B------:R-:W-:-:S04]  /*3990*/  SHF.L.U32 R6, R16, 0x1f, RZ ;  /* 0x0000001f10067819 */ /* 0x000fc800000006ff */
[----:B------:R1:W2:Y:S01]  /*39a0*/  SYNCS.PHASECHK.TRANS64.TRYWAIT P1, [R9+URZ+0x38830], R6 ;  /* 0x03883006090075a7 */ /* 0x0002a2000802017f */
[----:B------:R-:W-:Y:S05]  /*39b0*/  @!P0 BRA `(.L_x_8350) ;  /* 0x0000000000048947 */ /* 0x000fea0003800000 */
[----:B------:R-:W-:Y:S01]  /*39c0*/  BPT.TRAP 0x1 ;  /* 0x000000040000795c */ /* 0x000fe20000300000 */
.L_x_8350:
[----:B------:R-:W-:-:S05]  /*39d0*/  VIADD R0, R17, 0x22400 ;  /* 0x0002240011007836 */ /* 0x000fca0000000000 */
[----:B------:R-:W-:-:S04]  /*39e0*/  SHF.R.U32.HI R0, RZ, 0x4, R0 ;  /* 0x00000004ff007819 */ /* 0x000fc80000011600 */
[----:B------:R-:W-:Y:S01]  /*39f0*/  LOP3.LUT R0, R0, 0x3fff, RZ, 0xc0, !PT ;  /* 0x00003fff00007812 */ /* 0x000fe200078ec0ff */
[----:B--2---:R-:W-:Y:S06]  /*3a00*/  @P1 BRA `(.L_x_8351) ;  /* 0x0000000000081947 */ /* 0x004fec0003800000 */
[----:B------:R-:W2:Y:S02]  /*3a10*/  SYNCS.PHASECHK.TRANS64.TRYWAIT P1, [R9+URZ+0x38830], R6 ;  /* 0x03883006090075a7 */ /* 0x000ea4000802017f */
[----:B--2---:R-:W-:Y:S05]  /*3a20*/  @!P1 BRA `(.L_x_8352) ;  /* 0x00000138002c9947 */ /* 0x004fea0003800000 */
.L_x_8351:
        /* <DEDUP_REMOVED lines=40> */
.L_x_8488:
[----:B------:R-:W-:Y:S05]  /*3cb0*/  @!P0 BRA `(.L_x_8354) ;  /* 0x0000000000048947 */ /* 0x000fea0003800000 */
[----:B------:R-:W-:Y:S01]  /*3cc0*/  BPT.TRAP 0x1 ;  /* 0x000000040000795c */ /* 0x000fe20000300000 */
.L_x_8354:
[----:B------:R4:W0:Y:S01]  /*3cd0*/  SYNCS.PHASECHK.TRANS64.TRYWAIT P1, [R9+URZ+0x38850], R6 ;  /* 0x03885006090075a7 */ /* 0x000822000802017f */
[----:B------:R-:W-:Y:S05]  /*3ce0*/  @!P0 BRA `(.L_x_8355) ;  /* 0x0000000000048947 */ /* 0x000fea0003800000 */
[----:B------:R-:W-:Y:S01]  /*3cf0*/  BPT.TRAP 0x1 ;  /* 0x000000040000795c */ /* 0x000fe20000300000 */
.L_x_8355:
        /* <DEDUP_REMOVED lines=12> */
.L_x_8356:
        /* <DEDUP_REMOVED lines=11> */
[----:B------:R-:W-:Y:S01]  /*3e70*/  VIADD R7, R3, 0x4 ;  /* 0x0000000403077836 */ /* 0x000fe20000000000 */
[----:B------:R-:W-:Y:S01]  /*3e80*/  R2UR UR26, R6 ;  /* 0x00000000061a72ca */ /* 0x000fe200000e0000 */
[----:B------:R-:W-:-:S02]  /*3e90*/  VIADD R6, R5, 0x4 ;  /* 0x0000000405067836 */ /* 0x000fc40000000000 */
[----:B------:R-:W-:Y:S01]  /*3ea0*/  HGMMA.64x64x16.F32 R24, gdesc[UR20], R24, gsb0 ;  /* 0x00e00000141879f0 */ /* 0x000fe20008000818 */
        /* <DEDUP_REMOVED lines=277> */
[----:B------:R-:W-:-:S02]  /*5000*/  IMAD.IADD R10, R10, 0x1, R11 ;  /* 0x000000010a0a7824 */ /* 0x000fc400078e020b */
[----:B------:R-:W-:Y:S01]  /*5010*/  IMAD.MOV.U32 R11, RZ, RZ, 0x40 ;  /* 0x00000040ff0b7424 */ /* 0x000fe200078e00ff */
[----:B------:R-:W-:Y:S02]  /*5020*/  WARPGROUP.DEPBAR.LE gsb0, 0x0 ;  /* 0x00008000000079c5 */ /* 0x000fe40000010000 */
        /* <DEDUP_REMOVED lines=33> */
.L_x_8358:
[----:B------:R-:W-:Y:S01]  /*5240*/  ISETP.NE.AND P5, PT, R204, 0x1, PT ;  /* 0x00000001cc00780c */ /* 0x000fe20003fa5270 */
[----:B------:R-:W-:Y:S01]  /*5250*/  VIADD R5, R191, UR37 ;  /* 0x00000025bf057c36 */ /* 0x000fe20008000000 */
[----:B------:R-:W-:Y:S01]  /*5260*/  ULDC UR6, c[0x0][0xad0] ;  /* 0x0002b40000067ab9 */ /* 0x000fe20000000800 */
[----:B------:R-:W-:Y:S01]  /*5270*/  ULDC UR28, c[0x0][0xa80] ;  /* 0x0002a000001c7ab9 */ /* 0x000fe20000000800 */
        /* <DEDUP_REMOVED lines=9> */
[----:B------:R-:W1:Y:S01]  /*5310*/  @P5 LDC R6, c[0x0][0x44c] ;  /* 0x00011300ff065b82 */ /* 0x000e620000000800 */
[----:B------:R-:W-:Y:S01]  /*5320*/  FMUL.FTZ R40, R40, UR6 ;  /* 0x0000000628287c20 */ /* 0x000fe20008410000 */
[----:B------:R-:W-:Y:S01]  /*5330*/  FMUL.FTZ R41, R41, UR6 ;  /* 0x0000000629297c20 */ /* 0x000fe20008410000 */
[----:B------:R-:W-:Y:S01]  /*5340*/  FMUL.FTZ R44, R44, UR6 ;  /* 0x000000062c2c7c20 */ /* 0x000fe20008410000 */
[----:B------:R-:W2:Y:S01]  /*5350*/  MUFU.TANH R25, R25 ;  /* 0x0000001900197308 */ /* 0x000ea20000002400 */
[----:B------:R-:W-:Y:S01]  /*5360*/  FMUL.FTZ R45, R45, UR6 ;  /* 0x000000062d2d7c20 */ /* 0x000fe20008410000 */
[----:B------:R-:W-:Y:S01]  /*5370*/  FMUL.FTZ R26, R26, UR6 ;  /* 0x000000061a1a7c20 */ /* 0x000fe20008410000 */
[----:B------:R-:W-:Y:S01]  /*5380*/  FMUL.FTZ R48, R48, UR6 ;  /* 0x0000000630307c20 */ /* 0x000fe20008410000 */
[----:B------:R-:W3:Y:S01]  /*5390*/  @P5 LDC R7, c[0x0][0x450] ;  /* 0x00011400ff075b82 */ /* 0x000ee20000000800 */
        /* <DEDUP_REMOVED lines=15> */
[----:B-1----:R-:W-:-:S04]  /*5490*/  @P5 IMAD.HI.U32 R6, R5, R6, RZ ;  /* 0x0000000605065227 */ /* 0x002fc800078e00ff */
[----:B------:R-:W-:Y:S01]  /*54a0*/  FMUL.FTZ R47, R47, UR6 ;  /* 0x000000062f2f7c20 */ /* 0x000fe20008410000 */
[----:B------:R-:W-:Y:S01]  /*54b0*/  FMUL.FTZ R50, R50, UR6 ;  /* 0x0000000632327c20 */ /* 0x000fe20008410000 */
[----:B------:R-:W-:Y:S01]  /*54c0*/  FMUL.FTZ R51, R51, UR6 ;  /* 0x0000000633337c20 */ /* 0x000fe20008410000 */
[----:B------:R-:W1:Y:S01]  /*54d0*/  MUFU.TANH R14, R32 ;  /* 0x00000020000e7308 */ /* 0x000e620000002400 */
[----:B------:R-:W-:Y:S01]  /*54e0*/  FMUL.FTZ R54, R54, UR6 ;  /* 0x0000000636367c20 */ /* 0x000fe20008410000 */
[----:B------:R-:W-:Y:S01]  /*54f0*/  FMUL.FTZ R55, R55, UR6 ;  /* 0x0000000637377c20 */ /* 0x000fe20008410000 */
[----:B------:R-:W-:Y:S01]  /*5500*/  IMAD R217, R2, 0x1000, R19 ;  /* 0x0000100002d97824 */ /* 0x000fe200078e0213 */
[----:B---3--:R-:W-:Y:S01]  /*5510*/  @P5 SHF.R.U32.HI R5, RZ, R7, R6 ;  /* 0x00000007ff055219 */ /* 0x008fe20000011606 */
[----:B------:R-:W-:Y:S01]  /*5520*/  IMAD R6, R168, -0x40, R11 ;  /* 0xffffffc0a8067824 */ /* 0x000fe200078e020b */
[----:B------:R-:W-:Y:S02]  /*5530*/  UMOV UR7, 0x40000040 ;  /* 0x4000004000077882 */ /* 0x000fe40000000000 */
[----:B------:R-:W3:Y:S01]  /*5540*/  MUFU.TANH R33, R33 ;  /* 0x0000002100217308 */ /* 0x000ee20000002400 */
[----:B------:R-:W0:Y:S01]  /*5550*/  SHFL.IDX PT, R8, R5, RZ, 0x1c1f ;  /* 0x001c1fff05087589 */ /* 0x000e2200000e0000 */
[----:B------:R-:W-:-:S02]  /*5560*/  IADD3 R7, R187, 0x1, R6 ;  /* 0x00000001bb077810 */ /* 0x000fc40007ffe006 */
[----:B------:R-:W-:Y:S01]  /*5570*/  IADD3 R6, -R18, R6, R187 ;  /* 0x0000000612067210 */ /* 0x000fe20007ffe1bb */
[----:B------:R-:W3:Y:S01]  /*5580*/  SHFL.IDX PT, R5, R5, 0x1, 0x1c1f ;  /* 0x003c1f0005057f89 */ /* 0x000ee200000e0000 */
[----:B------:R-:W-:Y:S02]  /*5590*/  IADD3 R7, -R186, R7, -R18 ;  /* 0x00000007ba077210 */ /* 0x000fe40007ffe912 */
[----:B------:R-:W3:Y:S01]  /*55a0*/  MUFU.TANH R36, R36 ;  /* 0x0000002400247308 */ /* 0x000ee20000002400 */
[C---:B------:R-:W-:Y:S02]  /*55b0*/  R2UR UR6, R217.reuse ;  /* 0x00000000d90672ca */ /* 0x040fe400000e0000 */
[----:B------:R-:W-:-:S05]  /*55c0*/  IADD3 R221, R217, 0x80, RZ ;  /* 0x00000080d9dd7810 */ /* 0x000fca0007ffe0ff */
[----:B------:R-:W3:Y:S08]  /*55d0*/  MUFU.TANH R37, R37 ;  /* 0x0000002500257308 */ /* 0x000ef00000002400 */
[----:B------:R-:W3:Y:S01]  /*55e0*/  MUFU.TANH R40, R40 ;  /* 0x0000002800287308 */ /* 0x000ee20000002400 */
[----:B0-----:R-:W-:-:S04]  /*55f0*/  VIADDMNMX R8, R8, R7, R6, PT ;  /* 0x0000000708087246 */ /* 0x001fc80003800106 */
[C---:B------:R-:W-:Y:S02]  /*5600*/  ISETP.GT.AND P1, PT, R8.reuse, RZ, PT ;  /* 0x000000ff0800720c */ /* 0x040fe40003f24270 */
[C---:B------:R-:W-:Y:S01]  /*5610*/  ISETP.GT.AND P2, PT, R8.reuse, 0x1, PT ;  /* 0x000000010800780c */ /* 0x040fe20003f44270 */
[----:B------:R-:W0:Y:S01]  /*5620*/  MUFU.TANH R41, R41 ;  /* 0x0000002900297308 */ /* 0x000e220000002400 */
[----:B------:R-:W-:Y:S02]  /*5630*/  ISETP.GT.AND P3, PT, R8, 0x8, PT ;  /* 0x000000080800780c */ /* 0x000fe40003f64270 */
[----:B------:R-:W-:Y:S02]  /*5640*/  FSEL R10, R10, -INF , P1 ;  /* 0xff8000000a0a7808 */ /* 0x000fe40000800000 */
[----:B--2---:R-:W-:Y:S02]  /*5650*/  FSEL R11, R25, -INF , P2 ;  /* 0xff800000190b7808 */ /* 0x004fe40001000000 */
[----:B------:R-:W-:Y:S01]  /*5660*/  ISETP.GT.AND P1, PT, R8, 0x9, PT ;  /* 0x000000090800780c */ /* 0x000fe20003f24270 */
[----:B------:R-:W2:Y:S01]  /*5670*/  MUFU.TANH R44, R44 ;  /* 0x0000002c002c7308 */ /* 0x000ea20000002400 */
[----:B----4-:R-:W-:-:S02]  /*5680*/  FSEL R12, R12, -INF , P3 ;  /* 0xff8000000c0c7808 */ /* 0x010fc40001800000 */
[----:B------:R-:W-:Y:S02]  /*5690*/  FMNMX.FTZ R15, R10, R11, !PT ;  /* 0x0000000b0a0f7209 */ /* 0x000fe40007810000 */
[----:B------:R-:W-:Y:S02]  /*56a0*/  ISETP.GT.AND P2, PT, R8, 0x10, PT ;  /* 0x000000100800780c */ /* 0x000fe40003f44270 */
[----:B-----5:R-:W-:Y:S01]  /*56b0*/  FSEL R13, R13, -INF , P1 ;  /* 0xff8000000d0d7808 */ /* 0x020fe20000800000 */
[----:B------:R4:W-:Y:S01]  /*56c0*/  MUFU.TANH R56, R26 ;  /* 0x0000001a00387308 */ /* 0x0009e20000002400 */
[----:B------:R-:W-:Y:S02]  /*56d0*/  FMNMX.FTZ R20, R12, R15, !PT ;  /* 0x0000000f0c147209 */ /* 0x000fe40007810000 */
[----:B------:R-:W-:Y:S02]  /*56e0*/  ISETP.GT.AND P1, PT, R8, 0x11, PT ;  /* 0x000000110800780c */ /* 0x000fe40003f24270 */
[----:B-1----:R-:W-:-:S02]  /*56f0*/  FSEL R14, R14, -INF , P2 ;  /* 0xff8000000e0e7808 */ /* 0x002fc40001000000 */
[----:B------:R-:W-:Y:S01]  /*5700*/  FMNMX.FTZ R21, R13, R20, !PT ;  /* 0x000000140d157209 */ /* 0x000fe20007810000 */
[----:B------:R-:W1:Y:S01]  /*5710*/  MUFU.TANH R45, R45 ;  /* 0x0000002d002d7308 */ /* 0x000e620000002400 */
[----:B------:R-:W-:Y:S02]  /*5720*/  ISETP.GT.AND P2, PT, R8, 0x18, PT ;  /* 0x000000180800780c */ /* 0x000fe40003f44270 */
[----:B---3--:R-:W-:Y:S02]  /*5730*/  FSEL R15, R33, -INF , P1 ;  /* 0xff800000210f7808 */ /* 0x008fe40000800000 */
[----:B------:R-:W-:Y:S02]  /*5740*/  FMNMX.FTZ R24, R14, R21, !PT ;  /* 0x000000150e187209 */ /* 0x000fe40007810000 */
[----:B------:R-:W-:Y:S01]  /*5750*/  ISETP.GT.AND P1, PT, R8, 0x19, PT ;  /* 0x000000190800780c */ /* 0x000fe20003f24270 */
[----:B------:R3:W-:Y:S01]  /*5760*/  MUFU.TANH R57, R27 ;  /* 0x0000001b00397308 */ /* 0x0007e20000002400 */
[----:B------:R-:W-:-:S02]  /*5770*/  FSEL R20, R36, -INF , P2 ;  /* 0xff80000024147808 */ /* 0x000fc40001000000 */
[----:B------:R-:W-:Y:S02]  /*5780*/  FMNMX.FTZ R25, R15, R24, !PT ;  /* 0x000000180f197209 */ /* 0x000fe40007810000 */
[----:B------:R-:W-:Y:S02]  /*5790*/  ISETP.GT.AND P2, PT, R8, 0x20, PT ;  /* 0x000000200800780c */ /* 0x000fe40003f44270 */
[----:B------:R-:W-:Y:S01]  /*57a0*/  FSEL R21, R37, -INF , P1 ;  /* 0xff80000025157808 */ /* 0x000fe20000800000 */
[----:B------:R-:W5:Y:S01]  /*57b0*/  MUFU.TANH R48, R48 ;  /* 0x0000003000307308 */ /* 0x000f620000002400 */
[----:B----4-:R-:W-:Y:S02]  /*57c0*/  FMNMX.FTZ R26, R20, R25, !PT ;  /* 0x00000019141a7209 */ /* 0x010fe40007810000 */
[----:B------:R-:W-:Y:S02]  /*57d0*/  ISETP.GT.AND P1, PT, R8, 0x21, PT ;  /* 0x000000210800780c */ /* 0x000fe40003f24270 */
[----:B------:R-:W-:-:S02]  /*57e0*/  FSEL R24, R40, -INF , P2 ;  /* 0xff80000028187808 */ /* 0x000fc40001000000 */
[----:B---3--:R-:W-:Y:S01]  /*57f0*/  FMNMX.FTZ R27, R21, R26, !PT ;  /* 0x0000001a151b7209 */ /* 0x008fe20007810000 */
[----:B------:R-:W3:Y:S01]  /*5800*/  MUFU.TANH R49, R49 ;  /* 0x0000003100317308 */ /* 0x000ee20000002400 */
[----:B------:R-:W-:Y:S02]  /*5810*/  ISETP.GT.AND P2, PT, R8, 0x28, PT ;  /* 0x000000280800780c */ /* 0x000fe40003f44270 */
[----:B0-----:R-:W-:Y:S02]  /*5820*/  FSEL R25, R41, -INF , P1 ;  /* 0xff80000029197808 */ /* 0x001fe40000800000 */
[----:B------:R-:W-:Y:S02]  /*5830*/  FMNMX.FTZ R28, R24, R27, !PT ;  /* 0x0000001b181c7209 */ /* 0x000fe40007810000 */
[----:B------:R-:W-:Y:S01]  /*5840*/  ISETP.GT.AND P1, PT, R8, 0x29, PT ;  /* 0x000000290800780c */ /* 0x000fe20003f24270 */
[----:B------:R-:W0:Y:S01]  /*5850*/  MUFU.TANH R52, R52 ;  /* 0x0000003400347308 */ /* 0x000e220000002400 */
[----:B--2---:R-:W-:-:S02]  /*5860*/  FSEL R26, R44, -INF , P2 ;  /* 0xff8000002c1a7808 */ /* 0x004fc40001000000 */
[----:B------:R-:W-:Y:S02]  /*5870*/  FMNMX.FTZ R29, R25, R28, !PT ;  /* 0x0000001c191d7209 */ /* 0x000fe40007810000 */
[C---:B------:R-:W-:Y:S02]  /*5880*/  ISETP.GT.AND P2, PT, R8.reuse, 0x30, PT ;  /* 0x000000300800780c */ /* 0x040fe40003f44270 */
[----:B-1----:R-:W-:Y:S01]  /*5890*/  FSEL R27, R45, -INF , P1 ;  /* 0xff8000002d1b7808 */ /* 0x002fe20000800000 */
[----:B------:R1:W-:Y:S01]  /*58a0*/  MUFU.TANH R58, R30 ;  /* 0x0000001e003a7308 */ /* 0x0003e20000002400 */
[----:B------:R-:W-:Y:S02]  /*58b0*/  ISETP.GT.AND P1, PT, R8, 0x31, PT ;  /* 0x000000310800780c */ /* 0x000fe40003f24270 */
[----:B-----5:R-:W-:Y:S02]  /*58c0*/  FSEL R28, R48, -INF , P2 ;  /* 0xff800000301c7808 */ /* 0x020fe40001000000 */
[----:B------:R-:W-:-:S02]  /*58d0*/  ISETP.GT.AND P2, PT, R8, 0x38, PT ;  /* 0x000000380800780c */ /* 0x000fc40003f44270 */
[----:B------:R-:W-:Y:S01]  /*58e0*/  VIADDMNMX R6, R5, R7, R6, PT ;  /* 0x0000000705067246 */ /* 0x000fe20003800106 */
[----:B------:R-:W2:Y:S01]  /*58f0*/  MUFU.TANH R53, R53 ;  /* 0x0000003500357308 */ /* 0x000ea20000002400 */
[----:B-1----:R-:W-:Y:S02]  /*5900*/  FMNMX.FTZ R30, R26, R29, !PT ;  /* 0x0000001d1a1e7209 */ /* 0x002fe40007810000 */
[----:B---3--:R-:W-:Y:S02]  /*5910*/  FSEL R29, R49, -INF , P1 ;  /* 0xff800000311d7808 */ /* 0x008fe40000800000 */
[----:B------:R-:W-:Y:S02]  /*5920*/  FMNMX.FTZ R33, R27, R30, !PT ;  /* 0x0000001e1b217209 */ /* 0x000fe40007810000 */
[----:B------:R-:W-:Y:S01]  /*5930*/  ISETP.GT.AND P1, PT, R8, 0x39, PT ;  /* 0x000000390800780c */ /* 0x000fe20003f24270 */
[----:B------:R-:W-:Y:S01]  /*5940*/  MUFU.TANH R44, R38 ;  /* 0x00000026002c7308 */ /* 0x000fe20000002400 */
[----:B------:R-:W-:-:S02]  /*5950*/  FMNMX.FTZ R32, R28, R33, !PT ;  /* 0x000000211c207209 */ /* 0x000fc40007810000 */
[----:B0-----:R-:W-:Y:S02]  /*5960*/  FSEL R30, R52, -INF , P2 ;  /* 0xff800000341e7808 */ /* 0x001fe40001000000 */
[----:B------:R-:W-:Y:S02]  /*5970*/  FMNMX.FTZ R33, R29, R32, !PT ;  /* 0x000000201d217209 */ /* 0x000fe40007810000 */
[----:B------:R-:W-:Y:S01]  /*5980*/  ISETP.GT.AND P2, PT, R6, 0x1, PT ;  /* 0x000000010600780c */ /* 0x000fe20003f44270 */
[----:B------:R0:W1:Y:S01]  /*5990*/  MUFU.TANH R36, R31 ;  /* 0x0000001f00247308 */ /* 0x0000620000002400 */
[----:B--2---:R-:W-:Y:S02]  /*59a0*/  FSEL R32, R53, -INF , P1 ;  /* 0xff80000035207808 */ /* 0x004fe40000800000 */
[----:B------:R-:W-:Y:S02]  /*59b0*/  FMNMX.FTZ R33, R30, R33, !PT ;  /* 0x000000211e217209 */ /* 0x000fe40007810000 */
[----:B------:R-:W-:-:S02]  /*59c0*/  ISETP.GT.AND P1, PT, R6, RZ, PT ;  /* 0x000000ff0600720c */ /* 0x000fc40003f24270 */
[----:B------:R-:W-:Y:S01]  /*59d0*/  FMNMX.FTZ R33, R32, R33, !PT ;  /* 0x0000002120217209 */ /* 0x000fe20007810000 */
[----:B------:R2:W3:Y:S01]  /*59e0*/  MUFU.TANH R40, R34 ;  /* 0x0000002200287308 */ /* 0x0004e20000002400 */
[----:B------:R-:W-:Y:S02]  /*59f0*/  ISETP.GT.AND P3, PT, R6, 0x8, PT ;  /* 0x000000080600780c */ /* 0x000fe40003f64270 */
[----:B0-----:R-:W-:Y:S01]  /*5a00*/  FSEL R31, R56, -INF , P1 ;  /* 0xff800000381f7808 */ /* 0x001fe20000800000 */
[----:B------:R-:W0:Y:S01]  /*5a10*/  SHFL.BFLY PT, R8, R33, 0x2, 0x1f ;  /* 0x0c401f0021087f89 */ /* 0x000e2200000e0000 */
[----:B------:R-:W-:-:S03]  /*5a20*/  ISETP.GT.AND P1, PT, R6, 0x9, PT ;  /* 0x000000090600780c */ /* 0x000fc60003f24270 */
[----:B------:R1:W4:Y:S01]  /*5a30*/  MUFU.TANH R41, R35 ;  /* 0x0000002300297308 */ /* 0x0003220000002400 */
[----:B--2---:R-:W-:Y:S02]  /*5a40*/  FSEL R34, R57, -INF , P2 ;  /* 0xff80000039227808 */ /* 0x004fe40001000000 */
[----:B------:R-:W-:-:S05]  /*5a50*/  ISETP.GT.AND P2, PT, R6, 0x10, PT ;  /* 0x000000100600780c */ /* 0x000fca0003f44270 */
[----:B------:R-:W2:Y:S01]  /*5a60*/  MUFU.TANH R39, R39 ;  /* 0x0000002700277308 */ /* 0x000ea20000002400 */
[----:B-1----:R-:W-:Y:S02]  /*5a70*/  FSEL R35, R36, -INF , P1 ;  /* 0xff80000024237808 */ /* 0x002fe40000800000 */
[----:B------:R-:W-:Y:S02]  /*5a80*/  ISETP.GT.AND P1, PT, R6, 0x11, PT ;  /* 0x000000110600780c */ /* 0x000fe40003f24270 */
[----:B---3--:R-:W-:Y:S02]  /*5a90*/  FSEL R36, R40, -INF , P2 ;  /* 0xff80000028247808 */ /* 0x008fe40001000000 */
[----:B------:R-:W-:Y:S01]  /*5aa0*/  ISETP.GT.AND P2, PT, R6, 0x18, PT ;  /* 0x000000180600780c */ /* 0x000fe20003f44270 */
[----:B------:R-:W1:Y:S01]  /*5ab0*/  MUFU.TANH R42, R42 ;  /* 0x0000002a002a7308 */ /* 0x000e620000002400 */
[----:B0-----:R-:W-:Y:S02]  /*5ac0*/  FMNMX.FTZ R37, R33, R8, !PT ;  /* 0x0000000821257209 */ /* 0x001fe40007810000 */
[----:B------:R-:W-:-:S02]  /*5ad0*/  FSEL R33, R58, -INF , P3 ;  /* 0xff8000003a217808 */ /* 0x000fc40001800000 */
[----:B------:R-:W-:Y:S01]  /*5ae0*/  FMNMX.FTZ R8, R31, R34, !PT ;  /* 0x000000221f087209 */ /* 0x000fe20007810000 */
[----:B------:R-:W0:Y:S02]  /*5af0*/  SHFL.BFLY PT, R38, R37, 0x1, 0x1f ;  /* 0x0c201f0025267f89 */ /* 0x000e2400000e0000 */
[----:B------:R-:W3:Y:S01]  /*5b00*/  MUFU.TANH R43, R43 ;  /* 0x0000002b002b7308 */ /* 0x000ee20000002400 */
[----:B------:R-:W-:Y:S02]  /*5b10*/  ISETP.GT.AND P3, PT, R6, 0x29, PT ;  /* 0x000000290600780c */ /* 0x000fe40003f64270 */
[----:B------:R-:W-:-:S04]  /*5b20*/  FMNMX.FTZ R8, R33, R8, !PT ;  /* 0x0000000821087209 */ /* 0x000fc80007810000 */
[----:B------:R-:W-:Y:S01]  /*5b30*/  FMNMX.FTZ R5, R35, R8, !PT ;  /* 0x0000000823057209 */ /* 0x000fe20007810000 */
[----:B------:R-:W5:Y:S03]  /*5b40*/  MUFU.TANH R46, R46 ;  /* 0x0000002e002e7308 */ /* 0x000f660000002400 */
[----:B------:R-:W-:-:S05]  /*5b50*/  FMNMX.FTZ R8, R36, R5, !PT ;  /* 0x0000000524087209 */ /* 0x000fca0007810000 */
[----:B------:R-:W5:Y:S01]  /*5b60*/  MUFU.TANH R47, R47 ;  /* 0x0000002f002f7308 */ /* 0x000f620000002400 */
[----:B0-----:R-:W-:-:S07]  /*5b70*/  FMNMX.FTZ R7, R37, R38, !PT ;  /* 0x0000002625077209 */ /* 0x001fce0007810000 */
[----:B------:R-:W0:Y:S01]  /*5b80*/  MUFU.TANH R50, R50 ;  /* 0x0000003200327308 */ /* 0x000e220000002400 */
[----:B----4-:R-:W-:Y:S02]  /*5b90*/  FSEL R37, R41, -INF , P1 ;  /* 0xff80000029257808 */ /* 0x010fe40000800000 */
[----:B------:R-:W-:Y:S02]  /*5ba0*/  ISETP.GT.AND P1, PT, R6, 0x19, PT ;  /* 0x000000190600780c */ /* 0x000fe40003f24270 */
[----:B------:R-:W-:Y:S02]  /*5bb0*/  FSEL R38, R44, -INF , P2 ;  /* 0xff8000002c267808 */ /* 0x000fe40001000000 */
[----:B------:R-:W-:Y:S01]  /*5bc0*/  FMNMX.FTZ R5, R37, R8, !PT ;  /* 0x0000000825057209 */ /* 0x000fe20007810000 */
[----:B------:R4:W0:Y:S01]  /*5bd0*/  MUFU.TANH R45, R51 ;  /* 0x00000033002d7308 */ /* 0x0008220000002400 */
[----:B------:R-:W-:Y:S02]  /*5be0*/  ISETP.GT.AND P2, PT, R6, 0x20, PT ;  /* 0x000000200600780c */ /* 0x000fe40003f44270 */
[----:B--2---:R-:W-:-:S02]  /*5bf0*/  FSEL R39, R39, -INF , P1 ;  /* 0xff80000027277808 */ /* 0x004fc40000800000 */
[----:B------:R-:W-:Y:S02]  /*5c00*/  FMNMX.FTZ R8, R38, R5, !PT ;  /* 0x0000000526087209 */ /* 0x000fe40007810000 */
[----:B------:R-:W-:Y:S01]  /*5c10*/  ISETP.GT.AND P1, PT, R6, 0x21, PT ;  /* 0x000000210600780c */ /* 0x000fe20003f24270 */
[----:B------:R-:W2:Y:S01]  /*5c20*/  MUFU.TANH R54, R54 ;  /* 0x0000003600367308 */ /* 0x000ea20000002400 */
[----:B-1----:R-:W-:Y:S02]  /*5c30*/  FSEL R40, R42, -INF , P2 ;  /* 0xff8000002a287808 */ /* 0x002fe40001000000 */
[----:B------:R-:W-:Y:S02]  /*5c40*/  FMNMX.FTZ R5, R39, R8, !PT ;  /* 0x0000000827057209 */ /* 0x000fe40007810000 */
[----:B------:R-:W-:Y:S02]  /*5c50*/  ISETP.GT.AND P2, PT, R6, 0x28, PT ;  /* 0x000000280600780c */ /* 0x000fe40003f44270 */
[----:B---3--:R-:W-:Y:S01]  /*5c60*/  FSEL R41, R43, -INF , P1 ;  /* 0xff8000002b297808 */ /* 0x008fe20000800000 */
[C---:B------:R-:W-:Y:S01]  /*5c70*/  FMUL.FTZ R43, R7.reuse, UR28 ;  /* 0x0000001c072b7c20 */ /* 0x040fe20008410000 */
[----:B------:R-:W-:Y:S01]  /*5c80*/  FMNMX.FTZ R8, R40, R5, !PT ;  /* 0x0000000528087209 */ /* 0x000fe20007810000 */
[----:B------:R-:W1:Y:S01]  /*5c90*/  MUFU.TANH R55, R55 ;  /* 0x0000003700377308 */ /* 0x000e620000002400 */
[----:B------:R-:W-:-:S02]  /*5ca0*/  FSETP.NEU.FTZ.AND P4, PT, R7, -INF , PT ;  /* 0xff8000000700780b */ /* 0x000fc40003f9d000 */
[----:B-----5:R-:W-:Y:S02]  /*5cb0*/  FSEL R42, R46, -INF , P2 ;  /* 0xff8000002e2a7808 */ /* 0x020fe40001000000 */
[----:B------:R-:W-:Y:S02]  /*5cc0*/  FMNMX.FTZ R5, R41, R8, !PT ;  /* 0x0000000829057209 */ /* 0x000fe40007810000 */
[----:B----4-:R-:W-:Y:S02]  /*5cd0*/  FSEL R51, R43, RZ, P4 ;  /* 0x000000ff2b337208 */ /* 0x010fe40002000000 */
[----:B------:R-:W-:Y:S02]  /*5ce0*/  ISETP.GT.AND P1, PT, R6, 0x30, PT ;  /* 0x000000300600780c */ /* 0x000fe40003f24270 */
[----:B------:R-:W-:Y:S01]  /*5cf0*/  FSEL R43, R47, -INF , P3 ;  /* 0xff8000002f2b7808 */ /* 0x000fe20001800000 */
[--C-:B------:R-:W-:Y:S01]  /*5d00*/  FFMA.FTZ R169, R26, UR28, -R51.reuse ;  /* 0x0000001c1aa97c23 */ /* 0x100fe20008010833 */
[----:B------:R-:W-:Y:S01]  /*5d10*/  FMNMX.FTZ R8, R42, R5, !PT ;  /* 0x000000052a087209 */ /* 0x000fe20007810000 */
[--C-:B------:R-:W-:Y:S01]  /*5d20*/  FFMA.FTZ R5, R10, UR28, -R51.reuse ;  /* 0x0000001c0a057c23 */ /* 0x100fe20008010833 */
[----:B------:R-:W-:Y:S01]  /*5d30*/  ISETP.GT.AND P2, PT, R6, 0x31, PT ;  /* 0x000000310600780c */ /* 0x000fe20003f44270 */
[--C-:B------:R-:W-:Y:S01]  /*5d40*/  FFMA.FTZ R10, R12, UR28, -R51.reuse ;  /* 0x0000001c0c0a7c23 */ /* 0x100fe20008010833 */
[----:B0-----:R-:W-:Y:S01]  /*5d50*/  FSEL R44, R50, -INF , P1 ;  /* 0xff800000322c7808 */ /* 0x001fe20000800000 */
[--C-:B------:R-:W-:Y:S01]  /*5d60*/  FFMA.FTZ R12, R14, UR28, -R51.reuse ;  /* 0x0000001c0e0c7c23 */ /* 0x100fe20008010833 */
[----:B------:R-:W-:Y:S01]  /*5d70*/  FMNMX.FTZ R47, R43, R8, !PT ;  /* 0x000000082b2f7209 */ /* 0x000fe20007810000 */
[--C-:B------:R-:W-:Y:S01]  /*5d80*/  FFMA.FTZ R14, R20, UR28, -R51.reuse ;  /* 0x0000001c140e7c23 */ /* 0x100fe20008010833 */
[----:B------:R-:W-:Y:S01]  /*5d90*/  ISETP.GT.AND P1, PT, R6, 0x38, PT ;  /* 0x000000380600780c */ /* 0x000fe20003f24270 */
[--C-:B------:R-:W-:Y:S01]  /*5da0*/  FFMA.FTZ R20, R24, UR28, -R51.reuse ;  /* 0x0000001c18147c23 */ /* 0x100fe20008010833 */
[----:B------:R-:W-:Y:S01]  /*5db0*/  FSEL R45, R45, -INF , P2 ;  /* 0xff8000002d2d7808 */ /* 0x000fe20001000000 */
[--C-:B------:R-:W-:Y:S01]  /*5dc0*/  FFMA.FTZ R170, R27, UR28, -R51.reuse ;  /* 0x0000001c1baa7c23 */ /* 0x100fe20008010833 */
[----:B------:R-:W-:Y:S01]  /*5dd0*/  FMNMX.FTZ R8, R44, R47, !PT ;  /* 0x0000002f2c087209 */ /* 0x000fe20007810000 */
[--C-:B------:R-:W-:Y:S01]  /*5de0*/  FFMA.FTZ R171, R28, UR28, -R51.reuse ;  /* 0x0000001c1cab7c23 */ /* 0x100fe20008010833 */
[----:B------:R-:W-:Y:S01]  /*5df0*/  ISETP.GT.AND P2, PT, R6, 0x39, PT ;  /* 0x000000390600780c */ /* 0x000fe20003f44270 */
[--C-:B------:R-:W-:Y:S01]  /*5e00*/  FFMA.FTZ R6, R11, UR28, -R51.reuse ;  /* 0x0000001c0b067c23 */ /* 0x100fe20008010833 */
[----:B--2---:R-:W-:Y:S01]  /*5e10*/  FSEL R46, R54, -INF , P1 ;  /* 0xff800000362e7808 */ /* 0x004fe20000800000 */
[--C-:B------:R-:W-:Y:S01]  /*5e20*/  FFMA.FTZ R172, R29, UR28, -R51.reuse ;  /* 0x0000001c1dac7c23 */ /* 0x100fe20008010833 */
[----:B------:R-:W-:Y:S01]  /*5e30*/  FMNMX.FTZ R11, R45, R8, !PT ;  /* 0x000000082d0b7209 */ /* 0x000fe20007810000 */
[--C-:B------:R-:W-:Y:S01]  /*5e40*/  FFMA.FTZ R173, R30, UR28, -R51.reuse ;  /* 0x0000001c1ead7c23 */ /* 0x100fe20008010833 */
[----:B-1----:R-:W-:Y:S01]  /*5e50*/  FSEL R47, R55, -INF , P2 ;  /* 0xff800000372f7808 */ /* 0x002fe20001000000 */
[--C-:B------:R-:W-:Y:S01]  /*5e60*/  FFMA.FTZ R174, R32, UR28, -R51.reuse ;  /* 0x0000001c20ae7c23 */ /* 0x100fe20008010833 */
[----:B------:R-:W-:Y:S01]  /*5e70*/  FMNMX.FTZ R8, R46, R11, !PT ;  /* 0x0000000b2e087209 */ /* 0x000fe20007810000 */
[--C-:B------:R-:W-:Y:S01]  /*5e80*/  FFMA.FTZ R11, R13, UR28, -R51.reuse ;  /* 0x0000001c0d0b7c23 */ /* 0x100fe20008010833 */
[--C-:B------:R-:W-:Y:S01]  /*5e90*/  FFMA.FTZ R13, R15, UR28, -R51.reuse ;  /* 0x0000001c0f0d7c23 */ /* 0x100fe20008010833 */
[--C-:B------:R-:W-:Y:S01]  /*5ea0*/  FFMA.FTZ R15, R21, UR28, -R51.reuse ;  /* 0x0000001c150f7c23 */ /* 0x100fe20008010833 */
[----:B------:R-:W-:Y:S01]  /*5eb0*/  FMNMX.FTZ R8, R47, R8, !PT ;  /* 0x000000082f087209 */ /* 0x000fe20007810000 */
[----:B------:R-:W-:Y:S01]  /*5ec0*/  FFMA.FTZ R21, R25, UR28, -R51 ;  /* 0x0000001c19157c23 */ /* 0x000fe20008010833 */
[----:B------:R-:W-:Y:S01]  /*5ed0*/  VIADD R25, R9, 0x38840 ;  /* 0x0003884009197836 */ /* 0x000fe20000000000 */
[----:B------:R-:W-:Y:S02]  /*5ee0*/  MUFU.EX2 R5, R5 ;  /* 0x0000000500057308 */ /* 0x000fe40000000800 */
[----:B------:R-:W0:Y:S02]  /*5ef0*/  SHFL.BFLY PT, R49, R8, 0x2, 0x1f ;  /* 0x0c401f0008317f89 */ /* 0x000e2400000e0000 */
[----:B------:R-:W-:-:S04]  /*5f00*/  PRMT R25, R202, 0x654, R25 ;  /* 0x00000654ca197816 */ /* 0x000fc80000000019 */
[----:B------:R1:W-:Y:S01]  /*5f10*/  SYNCS.ARRIVE.TRANS64.RED.A1T0 RZ, [R25+URZ], RZ ;  /* 0x000000ff19ff79a7 */ /* 0x0003e2000810043f */
[----:B------:R-:W2:Y:S08]  /*5f20*/  MUFU.EX2 R6, R6 ;  /* 0x0000000600067308 */ /* 0x000eb00000000800 */
[----:B------:R-:W-:Y:S08]  /*5f30*/  MUFU.EX2 R10, R10 ;  /* 0x0000000a000a7308 */ /* 0x000ff00000000800 */
[----:B------:R-:W3:Y:S01]  /*5f40*/  MUFU.EX2 R11, R11 ;  /* 0x0000000b000b7308 */ /* 0x000ee20000000800 */
[----:B0-----:R-:W-:-:S02]  /*5f50*/  FMNMX.FTZ R49, R8, R49, !PT ;  /* 0x0000003108317209 */ /* 0x001fc40007810000 */
[----:B--2---:R-:W-:Y:S01]  /*5f60*/  F2FP.F16.F32.PACK_AB R152, R6, R5 ;  /* 0x000000050698723e */ /* 0x004fe200000000ff */
[----:B------:R-:W-:Y:S02]  /*5f70*/  FADD.FTZ R5, R5, R6 ;  /* 0x0000000605057221 */ /* 0x000fe40000010000 */
[----:B------:R-:W0:Y:S02]  /*5f80*/  SHFL.BFLY PT, R8, R49, 0x1, 0x1f ;  /* 0x0c201f0031087f89 */ /* 0x000e2400000e0000 */
[----:B------:R-:W-:Y:S08]  /*5f90*/  MUFU.EX2 R12, R12 ;  /* 0x0000000c000c7308 */ /* 0x000ff00000000800 */
[----:B------:R-:W2:Y:S01]  /*5fa0*/  MUFU.EX2 R13, R13 ;  /* 0x0000000d000d7308 */ /* 0x000ea20000000800 */
[----:B---3--:R-:W-:Y:S01]  /*5fb0*/  F2FP.F16.F32.PACK_AB R154, R11, R10 ;  /* 0x0000000a0b9a723e */ /* 0x008fe200000000ff */
[----:B------:R-:W-:-:S04]  /*5fc0*/  FADD.FTZ R10, R10, R5 ;  /* 0x000000050a0a7221 */ /* 0x000fc80000010000 */
[----:B------:R-:W-:Y:S02]  /*5fd0*/  FADD.FTZ R11, R11, R10 ;  /* 0x0000000a0b0b7221 */ /* 0x000fe40000010000 */
[----:B------:R-:W-:Y:S01]  /*5fe0*/  MUFU.EX2 R14, R14 ;  /* 0x0000000e000e7308 */ /* 0x000fe20000000800 */
[----:B0-----:R-:W-:-:S07]  /*5ff0*/  FMNMX.FTZ R8, R49, R8, !PT ;  /* 0x0000000831087209 */ /* 0x001fce0007810000 */
[----:B------:R-:W0:Y:S01]  /*6000*/  MUFU.EX2 R15, R15 ;  /* 0x0000000f000f7308 */ /* 0x000e220000000800 */
[C---:B--2---:R-:W-:Y:S01]  /*6010*/  F2FP.F16.F32.PACK_AB R156, R13.reuse, R12 ;  /* 0x0000000c0d9c723e */ /* 0x044fe200000000ff */
[----:B------:R-:W-:Y:S01]  /*6020*/  FADD.FTZ R12, R12, R11 ;  /* 0x0000000b0c0c7221 */ /* 0x000fe20000010000 */
[C---:B------:R-:W-:Y:S01]  /*6030*/  FMUL.FTZ R24, R8.reuse, UR28 ;  /* 0x0000001c08187c20 */ /* 0x040fe20008410000 */
[----:B------:R-:W-:Y:S02]  /*6040*/  FSETP.NEU.FTZ.AND P1, PT, R8, -INF , PT ;  /* 0xff8000000800780b */ /* 0x000fe40003f3d000 */
[----:B------:R-:W-:Y:S02]  /*6050*/  FADD.FTZ R13, R13, R12 ;  /* 0x0000000c0d0d7221 */ /* 0x000fe40000010000 */
[----:B------:R-:W-:Y:S01]  /*6060*/  FSEL R24, R24, RZ, P1 ;  /* 0x000000ff18187208 */ /* 0x000fe20000800000 */
[----:B------:R-:W-:Y:S04]  /*6070*/  MUFU.EX2 R20, R20 ;  /* 0x0000001400147308 */ /* 0x000fe80000000800 */
        /* <DEDUP_REMOVED lines=64> */
[----:B------:R-:W4:Y:S01]  /*6480*/  MUFU.EX2 R174, R174 ;  /* 0x000000ae00ae7308 */ /* 0x000f220000000800 */
[----:B0-----:R-:W-:Y:S01]  /*6490*/  F2FP.F16.F32.PACK_AB R164, R172, R171 ;  /* 0x000000abaca4723e */ /* 0x001fe200000000ff */
[----:B------:R-:W-:-:S04]  /*64a0*/  FADD.FTZ R171, R171, R170 ;  /* 0x000000aaabab7221 */ /* 0x000fc80000010000 */
[----:B------:R-:W-:Y:S02]  /*64b0*/  FADD.FTZ R172, R172, R171 ;  /* 0x000000abacac7221 */ /* 0x000fe40000010000 */
[----:B------:R-:W-:Y:S02]  /*64c0*/  MUFU.EX2 R215, R215 ;  /* 0x000000d700d77308 */ /* 0x000fe40000000800 */
[----:B--2---:R-:W-:-:S06]  /*64d0*/  FADD.FTZ R5, R173, R172 ;  /* 0x000000acad057221 */ /* 0x004fcc0000010000 */
[----:B------:R-:W0:Y:S01]  /*64e0*/  MUFU.EX2 R218, R218 ;  /* 0x000000da00da7308 */ /* 0x000e220000000800 */
[C---:B----4-:R-:W-:Y:S01]  /*64f0*/  F2FP.F16.F32.PACK_AB R166, R174.reuse, R173 ;  /* 0x000000adaea6723e */ /* 0x050fe200000000ff */
        /* <DEDUP_REMOVED lines=9> */
[----:B-1----:R-:W-:Y:S01]  /*6590*/  WARPGROUP.ARRIVE ;  /* 0x00000000000079c5 */ /* 0x002fe20000000000 */
[----:B------:R-:W-:-:S05]  /*65a0*/  FADD.FTZ R6, R220, R219 ;  /* 0x000000dbdc067221 */ /* 0x000fca0000010000 */
[----:B------:R-:W-:Y:S01]  /*65b0*/  HGMMA.64x256x16.F32 R24, R152, gdesc[UR4].tnspB, RZ, !UPT, gsb0 ;  /* 0x43e0000498187df0 */ /* 0x000fe2000c0008ff */
        /* <DEDUP_REMOVED lines=31> */
.L_x_8359:
[----:B------:R-:W0:Y:S01]  /*67b0*/  @P5 LDC R11, c[0x0][0x44c] ;  /* 0x00011300ff0b5b82 */ /* 0x000e220000000800 */
[----:B------:R-:W-:Y:S02]  /*67c0*/  IMAD.U32 R10, RZ, RZ, UR37 ;  /* 0x00000025ff0a7e24 */ /* 0x000fe4000f8e00ff */
[----:B------:R-:W-:Y:S02]  /*67d0*/  VIADD R168, R168, 0xfffffffe ;  /* 0xfffffffea8a87836 */ /* 0x000fe40000000000 */
[----:B------:R-:W-:-:S03]  /*67e0*/  VIADD R9, R9, 0x38860 ;  /* 0x0003886009097836 */ /* 0x000fc60000000000 */
[----:B------:R-:W1:Y:S01]  /*67f0*/  @P5 LDC R12, c[0x0][0x450] ;  /* 0x00011400ff0c5b82 */ /* 0x000e620000000800 */
[----:B------:R-:W-:Y:S02]  /*6800*/  R2UR UR31, R168 ;  /* 0x00000000a81f72ca */ /* 0x000fe400000e0000 */
[----:B------:R-:W-:-:S04]  /*6810*/  PRMT R9, R202, 0x654, R9 ;  /* 0x00000654ca097816 */ /* 0x000fc80000000009 */
[----:B------:R2:W-:Y:S01]  /*6820*/  SYNCS.ARRIVE.TRANS64.RED.A1T0 RZ, [R9+URZ], RZ ;  /* 0x000000ff09ff79a7 */ /* 0x0005e2000810043f */
[----:B0-----:R-:W-:-:S05]  /*6830*/  @P5 IMAD.HI.U32 R11, R11, UR37, RZ ;  /* 0x000000250b0b5c27 */ /* 0x001fca000f8e00ff */
[----:B-1----:R-:W-:-:S04]  /*6840*/  @P5 SHF.R.U32.HI R10, RZ, R12, R11 ;  /* 0x0000000cff0a5219 */ /* 0x002fc8000001160b */
[----:B------:R-:W-:-:S04]  /*6850*/  IADD3 R10, R10, R187, -R186 ;  /* 0x000000bb0a0a7210 */ /* 0x000fc80007ffe8ba */
[----:B------:R-:W-:-:S04]  /*6860*/  SHF.R.S32.HI R11, RZ, 0x1f, R10 ;  /* 0x0000001fff0b7819 */ /* 0x000fc8000001140a */
[----:B------:R-:W-:-:S04]  /*6870*/  LEA.HI R11, R11, R10, RZ, 0x6 ;  /* 0x0000000a0b0b7211 */ /* 0x000fc800078f30ff */
[----:B------:R-:W-:-:S04]  /*6880*/  SHF.R.S32.HI R11, RZ, 0x6, R11 ;  /* 0x00000006ff0b7819 */ /* 0x000fc8000001140b */
[----:B------:R-:W-:-:S13]  /*6890*/  R2UR UR30, R11 ;  /* 0x000000000b1e72ca */ /* 0x000fda00000e0000 */
[----:B------:R-:W-:-:S04]  /*68a0*/  UISETP.LT.AND UP0, UPT, URZ, UR30, UPT ;  /* 0x0000001e3f00728c */ /* 0x000fc8000bf01270 */
[----:B------:R-:W-:-:S04]  /*68b0*/  USEL UR30, URZ, UR30, !UP0 ;  /* 0x0000001e3f1e7287 */ /* 0x000fc8000c000000 */
[----:B------:R-:W-:-:S06]  /*68c0*/  UISETP.GE.AND UP0, UPT, UR31, UR30, UPT ;  /* 0x0000001e1f00728c */ /* 0x000fcc000bf06270 */
[----:B------:R-:W-:-:S13]  /*68d0*/  PLOP3.LUT P1, PT, PT, PT, UP0, 0x80, 0x0 ;  /* 0x000000000000781c */ /* 0x000fda0003f2f008 */
[----:B--2---:R-:W-:Y:S05]  /*68e0*/  @!P1 BRA `(.L_x_8360) ;  /* 0x0000003400a09947 */ /* 0x004fea0003800000 */
[----:B------:R-:W-:Y:S01]  /*68f0*/  IMAD.MOV.U32 R11, RZ, RZ, R8 ;  /* 0x000000ffff0b7224 */ /* 0x000fe200078e0008 */
[----:B------:R-:W-:Y:S01]  /*6900*/  ULDC UR29, c[0x0][0xad0] ;  /* 0x0002b400001d7ab9 */ /* 0x000fe20000000800 */
[----:B------:R-:W-:Y:S01]  /*6910*/  IMAD.MOV.U32 R10, RZ, RZ, R7 ;  /* 0x000000ffff0a7224 */ /* 0x000fe200078e0007 */
[----:B------:R-:W-:Y:S01]  /*6920*/  ULDC UR28, c[0x0][0xa80] ;  /* 0x0002a000001c7ab9 */ /* 0x000fe20000000800 */
[----:B------:R-:W-:-:S07]  /*6930*/  IMAD.MOV.U32 R13, RZ, RZ, R2 ;  /* 0x000000ffff0d7224 */ /* 0x000fce00078e0002 */
.L_x_8371:
[----:B------:R-:W-:-:S05]  /*6940*/  VIADD R2, R13, 0x1 ;  /* 0x000000010d027836 */ /* 0x000fca0000000000 */
[----:B------:R-:W-:-:S04]  /*6950*/  ISETP.NE.AND P1, PT, R2, 0x2, PT ;  /* 0x000000020200780c */ /* 0x000fc80003f25270 */
[----:B------:R-:W-:Y:S02]  /*6960*/  SEL R7, RZ, 0x1, P1 ;  /* 0x00000001ff077807 */ /* 0x000fe40000800000 */
[----:B------:R-:W-:Y:S02]  /*6970*/  SEL R2, R2, RZ, P1 ;  /* 0x000000ff02027207 */ /* 0x000fe40000800000 */
[----:B------:R-:W-:Y:S01]  /*6980*/  LOP3.LUT R16, R16, R7, RZ, 0x3c, !PT ;  /* 0x0000000710107212 */ /* 0x000fe200078e3cff */
[----:B0-----:R-:W-:Y:S06]  /*6990*/  @!P0 BRA `(.L_x_8361) ;  /* 0x0000000000048947 */ /* 0x001fec0003800000 */
[----:B------:R-:W-:Y:S01]  /*69a0*/  BPT.TRAP 0x1 ;  /* 0x000000040000795c */ /* 0x000fe20000300000 */
.L_x_8361:
[----:B------:R-:W-:Y:S01]  /*69b0*/  IMAD R9, R2, 0x8, R17 ;  /* 0x0000000802097824 */ /* 0x000fe200078e0211 */
[----:B------:R-:W-:-:S04]  /*69c0*/  SHF.L.U32 R8, R16, 0x1f, RZ ;  /* 0x0000001f10087819 */ /* 0x000fc800000006ff */
[----:B------:R0:W1:Y:S01]  /*69d0*/  SYNCS.PHASECHK.TRANS64.TRYWAIT P1, [R9+URZ+0x38830], R8 ;  /* 0x03883008090075a7 */ /* 0x000062000802017f */
[----:B------:R-:W-:Y:S05]  /*69e0*/  @!P0 BRA `(.L_x_8362) ;  /* 0x0000000000048947 */ /* 0x000fea0003800000 */
[----:B------:R-:W-:Y:S01]  /*69f0*/  BPT.TRAP 0x1 ;  /* 0x000000040000795c */ /* 0x000fe20000300000 */
.L_x_8362:
[----:B------:R-:W-:Y:S01]  /*6a00*/  IMAD R7, R2, 0x200, R0 ;  /* 0x0000020002077824 */ /* 0x000fe200078e0200 */
[----:B-1----:R-:W-:Y:S06]  /*6a10*/  @P1 BRA `(.L_x_8363) ;  /* 0x0000000000081947 */ /* 0x002fec0003800000 */
[----:B------:R-:W1:Y:S02]  /*6a20*/  SYNCS.PHASECHK.TRANS64.TRYWAIT P1, [R9+URZ+0x38830], R8 ;  /* 0x03883008090075a7 */ /* 0x000e64000802017f */
[----:B-1----:R-:W-:Y:S05]  /*6a30*/  @!P1 BRA `(.L_x_8364) ;  /* 0x0000010800649947 */ /* 0x002fea0003800000 */
.L_x_8363:
        /* <DEDUP_REMOVED lines=22> */
.L_x_8365:
[----:B------:R2:W3:Y:S01]  /*6ba0*/  SYNCS.PHASECHK.TRANS64.TRYWAIT P1, [R9+URZ+0x38850], R8 ;  /* 0x03885008090075a7 */ /* 0x0004e2000802017f */
[----:B------:R-:W-:Y:S05]  /*6bb0*/  @!P0 BRA `(.L_x_8366) ;  /* 0x0000000000048947 */ /* 0x000fea0003800000 */
[----:B------:R-:W-:Y:S01]  /*6bc0*/  BPT.TRAP 0x1 ;  /* 0x000000040000795c */ /* 0x000fe20000300000 */
.L_x_8366:
[----:B------:R-:W-:Y:S01]  /*6bd0*/  IMAD R7, R2, 0x1000, R4 ;  /* 0x0000100002077824 */ /* 0x000fe200078e0204 */
[----:B---3--:R-:W-:Y:S06]  /*6be0*/  @P1 BRA `(.L_x_8367) ;  /* 0x0000000000081947 */ /* 0x008fec0003800000 */
[----:B------:R-:W3:Y:S02]  /*6bf0*/  SYNCS.PHASECHK.TRANS64.TRYWAIT P1, [R9+URZ+0x38850], R8 ;  /* 0x03885008090075a7 */ /* 0x000ee4000802017f */
[----:B---3--:R-:W-:Y:S05]  /*6c00*/  @!P1 BRA `(.L_x_8368) ;  /* 0x0000010800049947 */ /* 0x008fea0003800000 */
.L_x_8367:
        /* <DEDUP_REMOVED lines=190> */
[----:B------:R-:W-:Y:S02]  /*77f0*/  WARPGROUP.DEPBAR.LE gsb0, 0x0 ;  /* 0x00008000000079c5 */ /* 0x000fe40000010000 */
[----:B------:R-:W-:-:S08]  /*7800*/  WARPGROUP.ARRIVE ;  /* 0x00000000000079c5 */ /* 0x000fd00000000000 */
[----:B------:R-:W-:Y:S01]  /*7810*/  HGMMA.64x64x16.F32 R152, gdesc[UR24], R152, gsb0 ;  /* 0x00e00000189879f0 */ /* 0x000fe20008000898 */
[----:B------:R-:W-:Y:S01]  /*7820*/  R2UR UR24, R15 ;  /* 0x000000000f1872ca */ /* 0x000fe200000e0000 */
[----:B------:R-:W-:Y:S01]  /*7830*/  VIADD R15, R7, 0xa00 ;  /* 0x00000a00070f7836 */ /* 0x000fe20000000000 */
[----:B------:R-:W-:Y:S01]  /*7840*/  UMOV UR25, 0x40000040 ;  /* 0x4000004000197882 */ /* 0x000fe20000000000 */
[----:B------:R-:W-:Y:S02]  /*7850*/  UMOV UR27, 0x40000040 ;  /* 0x40000040001b7882 */ /* 0x000fe40000000000 */
[----:B------:R-:W-:-:S05]  /*7860*/  IMAD.IADD R20, R8, 0x1, R15 ;  /* 0x0000000108147824 */ /* 0x000fca00078e020f */
        /* <DEDUP_REMOVED lines=128> */
.L_x_8369:
[----:B------:R-:W-:Y:S01]  /*8070*/  ISETP.NE.AND P1, PT, R204, 0x1, PT ;  /* 0x00000001cc00780c */ /* 0x000fe20003f25270 */
[----:B------:R-:W-:Y:S01]  /*8080*/  FMUL.FTZ R12, R155, UR29 ;  /* 0x0000001d9b0c7c20 */ /* 0x000fe20008410000 */
[----:B------:R-:W-:Y:S01]  /*8090*/  FMUL.FTZ R7, R154, UR29 ;  /* 0x0000001d9a077c20 */ /* 0x000fe20008410000 */
[----:B------:R-:W-:Y:S02]  /*80a0*/  VIADD R154, R191, UR37 ;  /* 0x00000025bf9a7c36 */ /* 0x000fe40008000000 */
[----:B------:R-:W-:Y:S01]  /*80b0*/  FMUL.FTZ R8, R152, UR29 ;  /* 0x0000001d98087c20 */ /* 0x000fe20008410000 */
[----:B------:R-:W-:Y:S01]  /*80c0*/  UMOV UR6, 0xffffffc0 ;  /* 0xffffffc000067882 */ /* 0x000fe20000000000 */
[----:B------:R-:W-:Y:S01]  /*80d0*/  FMUL.FTZ R14, R158, UR29 ;  /* 0x0000001d9e0e7c20 */ /* 0x000fe20008410000 */
[----:B------:R-:W-:Y:S01]  /*80e0*/  UIMAD UR6, UR31, UR6, 0x1 ;  /* 0x000000011f0674a4 */ /* 0x000fe2000f8e0206 */
[----:B------:R-:W0:Y:S01]  /*80f0*/  MUFU.TANH R7, R7 ;  /* 0x0000000700077308 */ /* 0x000e220000002400 */
[----:B------:R-:W-:Y:S01]  /*8100*/  FMUL.FTZ R21, R159, UR29 ;  /* 0x0000001d9f157c20 */ /* 0x000fe20008410000 */
[----:B------:R-:W-:Y:S01]  /*8110*/  FMUL.FTZ R20, R162, UR29 ;  /* 0x0000001da2147c20 */ /* 0x000fe20008410000 */
[----:B------:R-:W-:Y:S01]  /*8120*/  FMUL.FTZ R15, R153, UR29 ;  /* 0x0000001d990f7c20 */ /* 0x000fe20008410000 */
[----:B------:R-:W-:Y:S01]  /*8130*/  FMUL.FTZ R153, R163, UR29 ;  /* 0x0000001da3997c20 */ /* 0x000fe20008410000 */
[----:B------:R-:W1:Y:S01]  /*8140*/  @P1 LDC R155, c[0x0][0x44c] ;  /* 0x00011300ff9b1b82 */ /* 0x000e620000000800 */
[----:B------:R-:W-:Y:S01]  /*8150*/  FMUL.FTZ R213, R156, UR29 ;  /* 0x0000001d9cd57c20 */ /* 0x000fe20008410000 */
[----:B------:R-:W-:Y:S01]  /*8160*/  FMUL.FTZ R156, R166, UR29 ;  /* 0x0000001da69c7c20 */ /* 0x000fe20008410000 */
[----:B------:R-:W2:Y:S01]  /*8170*/  MUFU.TANH R12, R12 ;  /* 0x0000000c000c7308 */ /* 0x000ea20000002400 */
[----:B------:R-:W-:Y:S01]  /*8180*/  FMUL.FTZ R159, R167, UR29 ;  /* 0x0000001da79f7c20 */ /* 0x000fe20008410000 */
[----:B------:R-:W-:Y:S01]  /*8190*/  FMUL.FTZ R170, R170, UR29 ;  /* 0x0000001daaaa7c20 */ /* 0x000fe20008410000 */
[----:B------:R-:W-:Y:S01]  /*81a0*/  FMUL.FTZ R166, R174, UR29 ;  /* 0x0000001daea67c20 */ /* 0x000fe20008410000 */
[----:B------:R-:W-:Y:S01]  /*81b0*/  FMUL.FTZ R162, R171, UR29 ;  /* 0x0000001daba27c20 */ /* 0x000fe20008410000 */
[----:B------:R-:W3:Y:S01]  /*81c0*/  @P1 LDC R215, c[0x0][0x450] ;  /* 0x00011400ffd71b82 */ /* 0x000ee20000000800 */
[----:B------:R-:W-:Y:S01]  /*81d0*/  FMUL.FTZ R167, R175, UR29 ;  /* 0x0000001dafa77c20 */ /* 0x000fe20008410000 */
[----:B------:R-:W-:Y:S01]  /*81e0*/  FMUL.FTZ R179, R179, UR29 ;  /* 0x0000001db3b37c20 */ /* 0x000fe20008410000 */
[----:B------:R-:W4:Y:S01]  /*81f0*/  MUFU.TANH R14, R14 ;  /* 0x0000000e000e7308 */ /* 0x000f220000002400 */
[----:B------:R-:W-:Y:S01]  /*8200*/  FMUL.FTZ R183, R183, UR29 ;  /* 0x0000001db7b77c20 */ /* 0x000fe20008410000 */
[----:B------:R-:W-:Y:S01]  /*8210*/  FMUL.FTZ R214, R157, UR29 ;  /* 0x0000001d9dd67c20 */ /* 0x000fe20008410000 */
[----:B------:R-:W-:Y:S01]  /*8220*/  FMUL.FTZ R164, R164, UR29 ;  /* 0x0000001da4a47c20 */ /* 0x000fe20008410000 */
[----:B------:R-:W-:Y:S01]  /*8230*/  FMUL.FTZ R176, R176, UR29 ;  /* 0x0000001db0b07c20 */ /* 0x000fe20008410000 */
[----:B------:R-:W-:Y:S01]  /*8240*/  IMAD R221, R2, 0x1000, R19 ;  /* 0x0000100002dd7824 */ /* 0x000fe200078e0213 */
[----:B------:R-:W-:-:S02]  /*8250*/  UMOV UR7, 0x40000040 ;  /* 0x4000004000077882 */ /* 0x000fc40000000000 */
[----:B------:R-:W5:Y:S01]  /*8260*/  MUFU.TANH R21, R21 ;  /* 0x0000001500157308 */ /* 0x000f620000002400 */
[----:B------:R-:W-:Y:S02]  /*8270*/  VIADD R223, R221, 0x80 ;  /* 0x00000080dddf7836 */ /* 0x000fe40000000000 */
[----:B-1----:R-:W-:Y:S01]  /*8280*/  @P1 IMAD.HI.U32 R152, R154, R155, RZ ;  /* 0x0000009b9a981227 */ /* 0x002fe200078e00ff */
[----:B------:R-:W-:-:S04]  /*8290*/  IADD3 R155, R187, UR6, -R18 ;  /* 0x00000006bb9b7c10 */ /* 0x000fc8000fffe812 */
[----:B------:R-:W1:Y:S01]  /*82a0*/  MUFU.TANH R20, R20 ;  /* 0x0000001400147308 */ /* 0x000e620000002400 */
[----:B------:R-:W-:Y:S01]  /*82b0*/  R2UR UR6, R221 ;  /* 0x00000000dd0672ca */ /* 0x000fe200000e0000 */
[----:B------:R-:W-:Y:S01]  /*82c0*/  IMAD.IADD R155, R155, 0x1, -R186 ;  /* 0x000000019b9b7824 */ /* 0x000fe200078e0aba */
[----:B---3--:R-:W-:-:S05]  /*82d0*/  @P1 SHF.R.U32.HI R154, RZ, R215, R152 ;  /* 0x000000d7ff9a1219 */ /* 0x008fca0000011698 */
[----:B------:R-:W3:Y:S01]  /*82e0*/  MUFU.TANH R153, R153 ;  /* 0x0000009900997308 */ /* 0x000ee20000002400 */
[----:B------:R-:W0:Y:S04]  /*82f0*/  SHFL.IDX PT, R152, R154, 0x1, 0x1c1f ;  /* 0x003c1f009a987f89 */ /* 0x000e2800000e0000 */
[----:B------:R-:W-:Y:S03]  /*8300*/  SHFL.IDX PT, R154, R154, RZ, 0x1c1f ;  /* 0x001c1fff9a9a7589 */ /* 0x000fe600000e0000 */
[----:B------:R-:W3:Y:S08]  /*8310*/  MUFU.TANH R156, R156 ;  /* 0x0000009c009c7308 */ /* 0x000ef00000002400 */
[----:B------:R-:W3:Y:S08]  /*8320*/  MUFU.TANH R159, R159 ;  /* 0x0000009f009f7308 */ /* 0x000ef00000002400 */
[----:B------:R-:W3:Y:S01]  /*8330*/  MUFU.TANH R170, R170 ;  /* 0x000000aa00aa7308 */ /* 0x000ee20000002400 */
[----:B0-----:R-:W-:-:S05]  /*8340*/  IMAD.IADD R152, R155, 0x1, R152 ;  /* 0x000000019b987824 */ /* 0x001fca00078e0298 */
[C---:B------:R-:W-:Y:S02]  /*8350*/  ISETP.GT.AND P1, PT, R152.reuse, RZ, PT ;  /* 0x000000ff9800720c */ /* 0x040fe40003f24270 */
[----:B------:R-:W0:Y:S01]  /*8360*/  MUFU.TANH R162, R162 ;  /* 0x000000a200a27308 */ /* 0x000e220000002400 */
[C---:B------:R-:W-:Y:S02]  /*8370*/  ISETP.GT.AND P2, PT, R152.reuse, 0x1, PT ;  /* 0x000000019800780c */ /* 0x040fe40003f44270 */
[----:B------:R-:W-:Y:S02]  /*8380*/  FSEL R158, R7, -INF , P1 ;  /* 0xff800000079e7808 */ /* 0x000fe40000800000 */
[----:B------:R-:W-:Y:S02]  /*8390*/  ISETP.GT.AND P1, PT, R152, 0x8, PT ;  /* 0x000000089800780c */ /* 0x000fe40003f24270 */
[----:B--2---:R-:W-:Y:S01]  /*83a0*/  FSEL R12, R12, -INF , P2 ;  /* 0xff8000000c0c7808 */ /* 0x004fe20001000000 */
[----:B------:R-:W2:Y:S01]  /*83b0*/  MUFU.TANH R166, R166 ;  /* 0x000000a600a67308 */ /* 0x000ea20000002400 */
[----:B------:R-:W-:-:S02]  /*83c0*/  FMNMX.FTZ R7, R158, R11, !PT ;  /* 0x0000000b9e077209 */ /* 0x000fc40007810000 */
[----:B------:R-:W-:Y:S02]  /*83d0*/  ISETP.GT.AND P2, PT, R152, 0x9, PT ;  /* 0x000000099800780c */ /* 0x000fe40003f44270 */
[----:B----4-:R-:W-:Y:S02]  /*83e0*/  FSEL R14, R14, -INF , P1 ;  /* 0xff8000000e0e7808 */ /* 0x010fe40000800000 */
[----:B------:R-:W-:Y:S01]  /*83f0*/  FMNMX.FTZ R163, R12, R7, !PT ;  /* 0x000000070ca37209 */ /* 0x000fe20007810000 */
[----:B------:R-:W-:Y:S01]  /*8400*/  FMUL.FTZ R7, R178, UR29 ;  /* 0x0000001db2077c20 */ /* 0x000fe20008410000 */
[----:B------:R-:W-:Y:S01]  /*8410*/  ISETP.GT.AND P1, PT, R152, 0x10, PT ;  /* 0x000000109800780c */ /* 0x000fe20003f24270 */
[----:B------:R-:W4:Y:S01]  /*8420*/  MUFU.TANH R167, R167 ;  /* 0x000000a700a77308 */ /* 0x000f220000002400 */
[----:B-----5:R-:W-:Y:S02]  /*8430*/  FSEL R21, R21, -INF , P2 ;  /* 0xff80000015157808 */ /* 0x020fe40001000000 */
[----:B------:R-:W-:-:S02]  /*8440*/  FMNMX.FTZ R174, R14, R163, !PT ;  /* 0x000000a30eae7209 */ /* 0x000fc40007810000 */
[----:B------:R-:W-:Y:S02]  /*8450*/  ISETP.GT.AND P2, PT, R152, 0x11, PT ;  /* 0x000000119800780c */ /* 0x000fe40003f44270 */
[----:B-1----:R-:W-:Y:S01]  /*8460*/  FSEL R20, R20, -INF , P1 ;  /* 0xff80000014147808 */ /* 0x002fe20000800000 */
[----:B------:R-:W1:Y:S01]  /*8470*/  MUFU.TANH R7, R7 ;  /* 0x0000000700077308 */ /* 0x000e620000002400 */
[----:B------:R-:W-:Y:S02]  /*8480*/  FMNMX.FTZ R163, R21, R174, !PT ;  /* 0x000000ae15a37209 */ /* 0x000fe40007810000 */
[----:B------:R-:W-:Y:S02]  /*8490*/  ISETP.GT.AND P1, PT, R152, 0x18, PT ;  /* 0x000000189800780c */ /* 0x000fe40003f24270 */
[----:B---3--:R-:W-:Y:S02]  /*84a0*/  FSEL R178, R153, -INF , P2 ;  /* 0xff80000099b27808 */ /* 0x008fe40001000000 */
[----:B------:R-:W-:Y:S01]  /*84b0*/  FMNMX.FTZ R163, R20, R163, !PT ;  /* 0x000000a314a37209 */ /* 0x000fe20007810000 */
[----:B------:R-:W3:Y:S01]  /*84c0*/  MUFU.TANH R153, R179 ;  /* 0x000000b300997308 */ /* 0x000ee20000002400 */
[----:B------:R-:W-:-:S02]  /*84d0*/  ISETP.GT.AND P2, PT, R152, 0x19, PT ;  /* 0x000000199800780c */ /* 0x000fc40003f44270 */
[----:B------:R-:W-:Y:S01]  /*84e0*/  FSEL R171, R156, -INF , P1 ;  /* 0xff8000009cab7808 */ /* 0x000fe20000800000 */
[----:B------:R-:W-:Y:S01]  /*84f0*/  FMUL.FTZ R156, R182, UR29 ;  /* 0x0000001db69c7c20 */ /* 0x000fe20008410000 */
[----:B------:R-:W-:Y:S02]  /*8500*/  FMNMX.FTZ R174, R178, R163, !PT ;  /* 0x000000a3b2ae7209 */ /* 0x000fe40007810000 */
[C---:B------:R-:W-:Y:S01]  /*8510*/  ISETP.GT.AND P1, PT, R152.reuse, 0x20, PT ;  /* 0x000000209800780c */ /* 0x040fe20003f24270 */
[----:B------:R5:W-:Y:S01]  /*8520*/  MUFU.TANH R163, R183 ;  /* 0x000000b700a37308 */ /* 0x000be20000002400 */
[----:B------:R-:W-:Y:S02]  /*8530*/  FSEL R175, R159, -INF , P2 ;  /* 0xff8000009faf7808 */ /* 0x000fe40001000000 */
[----:B------:R-:W-:Y:S02]  /*8540*/  FMNMX.FTZ R174, R171, R174, !PT ;  /* 0x000000aeabae7209 */ /* 0x000fe40007810000 */
[----:B------:R-:W-:-:S02]  /*8550*/  ISETP.GT.AND P2, PT, R152, 0x21, PT ;  /* 0x000000219800780c */ /* 0x000fc40003f44270 */
[----:B------:R-:W-:Y:S01]  /*8560*/  FSEL R170, R170, -INF , P1 ;  /* 0xff800000aaaa7808 */ /* 0x000fe20000800000 */
[----:B------:R-:W3:Y:S01]  /*8570*/  MUFU.TANH R156, R156 ;  /* 0x0000009c009c7308 */ /* 0x000ee20000002400 */
[----:B------:R-:W-:Y:S01]  /*8580*/  FMNMX.FTZ R159, R175, R174, !PT ;  /* 0x000000aeaf9f7209 */ /* 0x000fe20007810000 */
[----:B-----5:R-:W-:Y:S01]  /*8590*/  FMUL.FTZ R183, R160, UR29 ;  /* 0x0000001da0b77c20 */ /* 0x020fe20008410000 */
[----:B------:R-:W-:Y:S02]  /*85a0*/  ISETP.GT.AND P1, PT, R152, 0x28, PT ;  /* 0x000000289800780c */ /* 0x000fe40003f24270 */
[----:B0-----:R-:W-:Y:S02]  /*85b0*/  FSEL R174, R162, -INF , P2 ;  /* 0xff800000a2ae7808 */ /* 0x001fe40001000000 */
[----:B------:R-:W-:Y:S01]  /*85c0*/  FMNMX.FTZ R159, R170, R159, !PT ;  /* 0x0000009faa9f7209 */ /* 0x000fe20007810000 */
[----:B------:R-:W0:Y:S01]  /*85d0*/  MUFU.TANH R8, R8 ;  /* 0x0000000800087308 */ /* 0x000e220000002400 */
[----:B------:R-:W-:-:S02]  /*85e0*/  ISETP.GT.AND P2, PT, R152, 0x29, PT ;  /* 0x000000299800780c */ /* 0x000fc40003f44270 */
[----:B--2---:R-:W-:Y:S02]  /*85f0*/  FSEL R166, R166, -INF , P1 ;  /* 0xff800000a6a67808 */ /* 0x004fe40000800000 */
[----:B------:R-:W-:Y:S02]  /*8600*/  FMNMX.FTZ R159, R174, R159, !PT ;  /* 0x0000009fae9f7209 */ /* 0x000fe40007810000 */
[----:B------:R-:W-:Y:S01]  /*8610*/  ISETP.GT.AND P1, PT, R152, 0x30, PT ;  /* 0x000000309800780c */ /* 0x000fe20003f24270 */
[----:B------:R-:W2:Y:S01]  /*8620*/  MUFU.TANH R15, R15 ;  /* 0x0000000f000f7308 */ /* 0x000ea20000002400 */
[----:B----4-:R-:W-:Y:S02]  /*8630*/  FSEL R167, R167, -INF , P2 ;  /* 0xff800000a7a77808 */ /* 0x010fe40001000000 */
[----:B------:R-:W-:Y:S02]  /*8640*/  FMNMX.FTZ R162, R166, R159, !PT ;  /* 0x0000009fa6a27209 */ /* 0x000fe40007810000 */
[----:B------:R-:W-:-:S02]  /*8650*/  ISETP.GT.AND P2, PT, R152, 0x31, PT ;  /* 0x000000319800780c */ /* 0x000fc40003f44270 */
[----:B-1----:R-:W-:Y:S01]  /*8660*/  FSEL R7, R7, -INF , P1 ;  /* 0xff80000007077808 */ /* 0x002fe20000800000 */
[----:B------:R-:W1:Y:S01]  /*8670*/  MUFU.TANH R213, R213 ;  /* 0x000000d500d57308 */ /* 0x000e620000002400 */
[----:B------:R-:W-:Y:S02]  /*8680*/  FMNMX.FTZ R182, R167, R162, !PT ;  /* 0x000000a2a7b67209 */ /* 0x000fe40007810000 */
[----:B---3--:R-:W-:Y:S02]  /*8690*/  FSEL R162, R153, -INF , P2 ;  /* 0xff80000099a27808 */ /* 0x008fe40001000000 */
[C---:B------:R-:W-:Y:S02]  /*86a0*/  ISETP.GT.AND P1, PT, R152.reuse, 0x38, PT ;  /* 0x000000389800780c */ /* 0x040fe40003f24270 */
[----:B------:R-:W-:Y:S01]  /*86b0*/  FMNMX.FTZ R153, R7, R182, !PT ;  /* 0x000000b607997209 */ /* 0x000fe20007810000 */
[----:B------:R-:W3:Y:S01]  /*86c0*/  MUFU.TANH R214, R214 ;  /* 0x000000d600d67308 */ /* 0x000ee20000002400 */
[----:B------:R-:W-:-:S02]  /*86d0*/  ISETP.GT.AND P2, PT, R152, 0x39, PT ;  /* 0x000000399800780c */ /* 0x000fc40003f44270 */
[----:B------:R-:W-:Y:S01]  /*86e0*/  FSEL R152, R156, -INF , P1 ;  /* 0xff8000009c987808 */ /* 0x000fe20000800000 */
[----:B------:R-:W-:Y:S01]  /*86f0*/  FMUL.FTZ R156, R161, UR29 ;  /* 0x0000001da19c7c20 */ /* 0x000fe20008410000 */
[----:B------:R-:W-:Y:S01]  /*8700*/  FMNMX.FTZ R157, R162, R153, !PT ;  /* 0x00000099a29d7209 */ /* 0x000fe20007810000 */
[----:B------:R-:W-:Y:S01]  /*8710*/  FMUL.FTZ R161, R168, UR29 ;  /* 0x0000001da8a17c20 */ /* 0x000fe20008410000 */
[----:B------:R-:W-:Y:S01]  /*8720*/  FSEL R153, R163, -INF , P2 ;  /* 0xff800000a3997808 */ /* 0x000fe20001000000 */
[----:B------:R-:W-:Y:S01]  /*8730*/  FMUL.FTZ R163, R165, UR29 ;  /* 0x0000001da5a37c20 */ /* 0x000fe20008410000 */
[----:B------:R-:W-:Y:S01]  /*8740*/  FMNMX.FTZ R160, R152, R157, !PT ;  /* 0x0000009d98a07209 */ /* 0x000fe20007810000 */
[----:B------:R-:W4:Y:S01]  /*8750*/  MUFU.TANH R183, R183 ;  /* 0x000000b700b77308 */ /* 0x000f220000002400 */
[----:B------:R-:W-:Y:S01]  /*8760*/  FMUL.FTZ R157, R169, UR29 ;  /* 0x0000001da99d7c20 */ /* 0x000fe20008410000 */
[----:B------:R-:W-:Y:S01]  /*8770*/  FMUL.FTZ R168, R173, UR29 ;  /* 0x0000001dada87c20 */ /* 0x000fe20008410000 */
[----:B------:R-:W-:Y:S01]  /*8780*/  FMNMX.FTZ R159, R153, R160, !PT ;  /* 0x000000a0999f7209 */ /* 0x000fe20007810000 */
[----:B------:R-:W-:Y:S01]  /*8790*/  FMUL.FTZ R160, R172, UR29 ;  /* 0x0000001daca07c20 */ /* 0x000fe20008410000 */
[----:B------:R-:W-:Y:S01]  /*87a0*/  FMUL.FTZ R172, R180, UR29 ;  /* 0x0000001db4ac7c20 */ /* 0x000fe20008410000 */
[----:B------:R-:W-:Y:S01]  /*87b0*/  FMUL.FTZ R169, R177, UR29 ;  /* 0x0000001db1a97c20 */ /* 0x000fe20008410000 */
[----:B------:R-:W-:Y:S01]  /*87c0*/  FMUL.FTZ R173, R181, UR29 ;  /* 0x0000001db5ad7c20 */ /* 0x000fe20008410000 */
[----:B------:R-:W5:Y:S01]  /*87d0*/  SHFL.BFLY PT, R182, R159, 0x2, 0x1f ;  /* 0x0c401f009fb67f89 */ /* 0x000f6200000e0000 */
[----:B------:R-:W4:Y:S08]  /*87e0*/  MUFU.TANH R156, R156 ;  /* 0x0000009c009c7308 */ /* 0x000f300000002400 */
[----:B------:R-:W4:Y:S08]  /*87f0*/  MUFU.TANH R164, R164 ;  /* 0x000000a400a47308 */ /* 0x000f300000002400 */
[----:B------:R-:W4:Y:S01]  /*8800*/  MUFU.TANH R163, R163 ;  /* 0x000000a300a37308 */ /* 0x000f220000002400 */
[----:B-----5:R-:W-:Y:S01]  /*8810*/  FMNMX.FTZ R165, R159, R182, !PT ;  /* 0x000000b69fa57209 */ /* 0x020fe20007810000 */
[----:B------:R-:W-:-:S06]  /*8820*/  IMAD.IADD R159, R155, 0x1, R154 ;  /* 0x000000019b9f7824 */ /* 0x000fcc00078e029a */
[----:B------:R-:W5:Y:S01]  /*8830*/  MUFU.TANH R161, R161 ;  /* 0x000000a100a17308 */ /* 0x000f620000002400 */
[----:B------:R-:W5:Y:S01]  /*8840*/  SHFL.BFLY PT, R182, R165, 0x1, 0x1f ;  /* 0x0c201f00a5b67f89 */ /* 0x000f6200000e0000 */
[C---:B------:R-:W-:Y:S02]  /*8850*/  ISETP.GT.AND P1, PT, R159.reuse, RZ, PT ;  /* 0x000000ff9f00720c */ /* 0x040fe40003f24270 */
[C---:B------:R-:W-:Y:S02]  /*8860*/  ISETP.GT.AND P2, PT, R159.reuse, 0x1, PT ;  /* 0x000000019f00780c */ /* 0x040fe40003f44270 */
[----:B0-----:R-:W-:Y:S02]  /*8870*/  FSEL R179, R8, -INF , P1 ;  /* 0xff80000008b37808 */ /* 0x001fe40000800000 */
[----:B------:R-:W0:Y:S01]  /*8880*/  MUFU.TANH R157, R157 ;  /* 0x0000009d009d7308 */ /* 0x000e220000002400 */
        /* <DEDUP_REMOVED lines=9> */
[----:B------:R-:W1:Y:S01]  /*8920*/  MUFU.TANH R168, R168 ;  /* 0x000000a800a87308 */ /* 0x000e620000002400 */
[----:B------:R-:W-:-:S02]  /*8930*/  FMNMX.FTZ R155, R213, R8, !PT ;  /* 0x00000008d59b7209 */ /* 0x000fc40007810000 */
[----:B------:R-:W-:Y:S02]  /*8940*/  ISETP.GT.AND P2, PT, R159, 0x11, PT ;  /* 0x000000119f00780c */ /* 0x000fe40003f44270 */
[----:B----4-:R-:W-:Y:S02]  /*8950*/  FSEL R183, R183, -INF , P1 ;  /* 0xff800000b7b77808 */ /* 0x010fe40000800000 */
[----:B------:R-:W-:Y:S01]  /*8960*/  FMNMX.FTZ R154, R214, R155, !PT ;  /* 0x0000009bd69a7209 */ /* 0x000fe20007810000 */
[----:B------:R-:W3:Y:S01]  /*8970*/  MUFU.TANH R15, R176 ;  /* 0x000000b0000f7308 */ /* 0x000ee20000002400 */
[----:B-----5:R-:W-:Y:S02]  /*8980*/  FMNMX.FTZ R8, R165, R182, !PT ;  /* 0x000000b6a5087209 */ /* 0x020fe40007810000 */
[----:B------:R-:W-:Y:S02]  /*8990*/  ISETP.GT.AND P1, PT, R159, 0x18, PT ;  /* 0x000000189f00780c */ /* 0x000fe40003f24270 */
[----:B------:R-:W-:Y:S01]  /*89a0*/  FSEL R165, R156, -INF , P2 ;  /* 0xff8000009ca57808 */ /* 0x000fe20001000000 */
[----:B------:R-:W-:Y:S01]  /*89b0*/  FMUL.FTZ R181, R8, UR28 ;  /* 0x0000001c08b57c20 */ /* 0x000fe20008410000 */
[----:B------:R-:W-:Y:S01]  /*89c0*/  FMNMX.FTZ R154, R183, R154, !PT ;  /* 0x0000009ab79a7209 */ /* 0x000fe20007810000 */
[----:B------:R-:W4:Y:S01]  /*89d0*/  MUFU.TANH R169, R169 ;  /* 0x000000a900a97308 */ /* 0x000f220000002400 */
[----:B------:R-:W-:-:S02]  /*89e0*/  ISETP.GT.AND P2, PT, R159, 0x19, PT ;  /* 0x000000199f00780c */ /* 0x000fc40003f44270 */
[----:B------:R-:W-:Y:S02]  /*89f0*/  FSEL R164, R164, -INF , P1 ;  /* 0xff800000a4a47808 */ /* 0x000fe40000800000 */
[----:B------:R-:W-:Y:S02]  /*8a00*/  FMNMX.FTZ R155, R165, R154, !PT ;  /* 0x0000009aa59b7209 */ /* 0x000fe40007810000 */
[----:B------:R-:W-:Y:S01]  /*8a10*/  ISETP.GT.AND P1, PT, R159, 0x20, PT ;  /* 0x000000209f00780c */ /* 0x000fe20003f24270 */
[----:B------:R-:W5:Y:S01]  /*8a20*/  MUFU.TANH R172, R172 ;  /* 0x000000ac00ac7308 */ /* 0x000f620000002400 */
[----:B------:R-:W-:Y:S02]  /*8a30*/  FSEL R163, R163, -INF , P2 ;  /* 0xff800000a3a37808 */ /* 0x000fe40001000000 */
[----:B------:R-:W-:Y:S02]  /*8a40*/  FMNMX.FTZ R154, R164, R155, !PT ;  /* 0x0000009ba49a7209 */ /* 0x000fe40007810000 */
[----:B------:R-:W-:-:S02]  /*8a50*/  ISETP.GT.AND P2, PT, R159, 0x21, PT ;  /* 0x000000219f00780c */ /* 0x000fc40003f44270 */
[----:B------:R-:W-:Y:S01]  /*8a60*/  FSEL R161, R161, -INF , P1 ;  /* 0xff800000a1a17808 */ /* 0x000fe20000800000 */
[----:B------:R-:W5:Y:S01]  /*8a70*/  MUFU.TANH R173, R173 ;  /* 0x000000ad00ad7308 */ /* 0x000f620000002400 */
[----:B------:R-:W-:Y:S02]  /*8a80*/  FMNMX.FTZ R156, R163, R154, !PT ;  /* 0x0000009aa39c7209 */ /* 0x000fe40007810000 */
[----:B------:R-:W-:Y:S02]  /*8a90*/  ISETP.GT.AND P3, PT, R159, 0x28, PT ;  /* 0x000000289f00780c */ /* 0x000fe40003f64270 */
[----:B0-----:R-:W-:Y:S02]  /*8aa0*/  FSEL R154, R157, -INF , P2 ;  /* 0xff8000009d9a7808 */ /* 0x001fe40001000000 */
[----:B------:R-:W-:Y:S02]  /*8ab0*/  FMNMX.FTZ R157, R161, R156, !PT ;  /* 0x0000009ca19d7209 */ /* 0x000fe40007810000 */
[----:B--2---:R-:W-:-:S02]  /*8ac0*/  FSEL R155, R160, -INF , P3 ;  /* 0xff800000a09b7808 */ /* 0x004fc40001800000 */
[C---:B------:R-:W-:Y:S02]  /*8ad0*/  ISETP.GT.AND P4, PT, R159.reuse, 0x29, PT ;  /* 0x000000299f00780c */ /* 0x040fe40003f84270 */
[----:B------:R-:W-:Y:S02]  /*8ae0*/  FMNMX.FTZ R160, R154, R157, !PT ;  /* 0x0000009d9aa07209 */ /* 0x000fe40007810000 */
[----:B------:R-:W-:Y:S02]  /*8af0*/  FSETP.NEU.FTZ.AND P1, PT, R8, -INF , PT ;  /* 0xff8000000800780b */ /* 0x000fe40003f3d000 */
[----:B------:R-:W-:Y:S02]  /*8b00*/  ISETP.GT.AND P2, PT, R159, 0x30, PT ;  /* 0x000000309f00780c */ /* 0x000fe40003f44270 */
[----:B-1----:R-:W-:Y:S02]  /*8b10*/  FSEL R156, R168, -INF , P4 ;  /* 0xff800000a89c7808 */ /* 0x002fe40002000000 */
[----:B------:R-:W-:-:S02]  /*8b20*/  FMNMX.FTZ R177, R155, R160, !PT ;  /* 0x000000a09bb17209 */ /* 0x000fc40007810000 */
[----:B------:R-:W-:Y:S02]  /*8b30*/  FSEL R181, R181, RZ, P1 ;  /* 0x000000ffb5b57208 */ /* 0x000fe40000800000 */
[----:B------:R-:W-:Y:S02]  /*8b40*/  ISETP.GT.AND P3, PT, R159, 0x31, PT ;  /* 0x000000319f00780c */ /* 0x000fe40003f64270 */
[----:B---3--:R-:W-:Y:S01]  /*8b50*/  FSEL R157, R15, -INF , P2 ;  /* 0xff8000000f9d7808 */ /* 0x008fe20001000000 */
[--C-:B------:R-:W-:Y:S01]  /*8b60*/  FFMA.FTZ R15, R158, UR28, -R181.reuse ;  /* 0x0000001c9e0f7c23 */ /* 0x100fe200080108b5 */
[----:B------:R-:W-:Y:S01]  /*8b70*/  FMNMX.FTZ R160, R156, R177, !PT ;  /* 0x000000b19ca07209 */ /* 0x000fe20007810000 */
[--C-:B------:R-:W-:Y:S01]  /*8b80*/  FFMA.FTZ R12, R12, UR28, -R181.reuse ;  /* 0x0000001c0c0c7c23 */ /* 0x100fe200080108b5 */
[----:B----4-:R-:W-:Y:S01]  /*8b90*/  FSEL R158, R169, -INF , P3 ;  /* 0xff800000a99e7808 */ /* 0x010fe20001800000 */
[--C-:B------:R-:W-:Y:S01]  /*8ba0*/  FFMA.FTZ R14, R14, UR28, -R181.reuse ;  /* 0x0000001c0e0e7c23 */ /* 0x100fe200080108b5 */
[----:B------:R-:W-:Y:S01]  /*8bb0*/  ISETP.GT.AND P2, PT, R159, 0x38, PT ;  /* 0x000000389f00780c */ /* 0x000fe20003f44270 */
[--C-:B------:R-:W-:Y:S01]  /*8bc0*/  FFMA.FTZ R21, R21, UR28, -R181.reuse ;  /* 0x0000001c15157c23 */ /* 0x100fe200080108b5 */
[----:B------:R-:W-:Y:S01]  /*8bd0*/  FMNMX.FTZ R169, R157, R160, !PT ;  /* 0x000000a09da97209 */ /* 0x000fe20007810000 */
[--C-:B------:R-:W-:Y:S01]  /*8be0*/  FFMA.FTZ R20, R20, UR28, -R181.reuse ;  /* 0x0000001c14147c23 */ /* 0x100fe200080108b5 */
[----:B------:R-:W-:Y:S01]  /*8bf0*/  ISETP.GT.AND P3, PT, R159, 0x39, PT ;  /* 0x000000399f00780c */ /* 0x000fe20003f64270 */
[--C-:B------:R-:W-:Y:S01]  /*8c00*/  FFMA.FTZ R170, R170, UR28, -R181.reuse ;  /* 0x0000001caaaa7c23 */ /* 0x100fe200080108b5 */
[----:B-----5:R-:W-:Y:S01]  /*8c10*/  FSEL R159, R172, -INF , P2 ;  /* 0xff800000ac9f7808 */ /* 0x020fe20001000000 */
[----:B------:R-:W-:Y:S01]  /*8c20*/  FFMA.FTZ R162, R162, UR28, -R181 ;  /* 0x0000001ca2a27c23 */ /* 0x000fe200080108b5 */
[----:B------:R-:W-:Y:S01]  /*8c30*/  FMNMX.FTZ R168, R158, R169, !PT ;  /* 0x000000a99ea87209 */ /* 0x000fe20007810000 */
[----:B------:R-:W-:Y:S01]  /*8c40*/  MUFU.EX2 R15, R15 ;  /* 0x0000000f000f7308 */ /* 0x000fe20000000800 */
[----:B------:R-:W-:-:S02]  /*8c50*/  FSEL R160, R173, -INF , P3 ;  /* 0xff800000ada07808 */ /* 0x000fc40001800000 */
[----:B------:R-:W-:Y:S01]  /*8c60*/  FMNMX.FTZ R169, R159, R168, !PT ;  /* 0x000000a89fa97209 */ /* 0x000fe20007810000 */
[--C-:B------:R-:W-:Y:S01]  /*8c70*/  FFMA.FTZ R168, R171, UR28, -R181.reuse ;  /* 0x0000001caba87c23 */ /* 0x100fe200080108b5 */
[--C-:B------:R-:W-:Y:S01]  /*8c80*/  FFMA.FTZ R171, R175, UR28, -R181.reuse ;  /* 0x0000001cafab7c23 */ /* 0x100fe200080108b5 */
[--C-:B------:R-:W-:Y:S01]  /*8c90*/  FFMA.FTZ R175, R167, UR28, -R181.reuse ;  /* 0x0000001ca7af7c23 */ /* 0x100fe200080108b5 */
[----:B------:R-:W-:Y:S01]  /*8ca0*/  FMNMX.FTZ R172, R160, R169, !PT ;  /* 0x000000a9a0ac7209 */ /* 0x000fe20007810000 */
[--C-:B------:R-:W-:Y:S01]  /*8cb0*/  FFMA.FTZ R169, R178, UR28, -R181.reuse ;  /* 0x0000001cb2a97c23 */ /* 0x100fe200080108b5 */
[----:B------:R-:W-:Y:S03]  /*8cc0*/  MUFU.EX2 R12, R12 ;  /* 0x0000000c000c7308 */ /* 0x000fe60000000800 */
[----:B------:R-:W0:Y:S05]  /*8cd0*/  SHFL.BFLY PT, R173, R172, 0x2, 0x1f ;  /* 0x0c401f00acad7f89 */ /* 0x000e2a00000e0000 */
[----:B------:R-:W-:Y:S08]  /*8ce0*/  MUFU.EX2 R14, R14 ;  /* 0x0000000e000e7308 */ /* 0x000ff00000000800 */
[----:B------:R-:W-:Y:S08]  /*8cf0*/  MUFU.EX2 R21, R21 ;  /* 0x0000001500157308 */ /* 0x000ff00000000800 */
[----:B------:R-:W-:Y:S01]  /*8d00*/  MUFU.EX2 R20, R20 ;  /* 0x0000001400147308 */ /* 0x000fe20000000800 */
[----:B0-----:R-:W-:Y:S01]  /*8d10*/  FMNMX.FTZ R176, R172, R173, !PT ;  /* 0x000000adacb07209 */ /* 0x001fe20007810000 */
[--C-:B------:R-:W-:Y:S01]  /*8d20*/  FFMA.FTZ R173, R174, UR28, -R181.reuse ;  /* 0x0000001caead7c23 */ /* 0x100fe200080108b5 */
[--C-:B------:R-:W-:Y:S01]  /*8d30*/  FFMA.FTZ R174, R7, UR28, -R181.reuse ;  /* 0x0000001c07ae7c23 */ /* 0x100fe200080108b5 */
[----:B------:R-:W-:-:S02]  /*8d40*/  FFMA.FTZ R172, R166, UR28, -R181 ;  /* 0x0000001ca6ac7c23 */ /* 0x000fc400080108b5 */
[----:B------:R-:W0:Y:S02]  /*8d50*/  SHFL.BFLY PT, R177, R176, 0x1, 0x1f ;  /* 0x0c201f00b0b17f89 */ /* 0x000e2400000e0000 */
[----:B------:R-:W-:Y:S08]  /*8d60*/  MUFU.EX2 R169, R169 ;  /* 0x000000a900a97308 */ /* 0x000ff00000000800 */
[----:B------:R-:W-:Y:S08]  /*8d70*/  MUFU.EX2 R168, R168 ;  /* 0x000000a800a87308 */ /* 0x000ff00000000800 */
[----:B------:R-:W-:Y:S01]  /*8d80*/  MUFU.EX2 R171, R171 ;  /* 0x000000ab00ab7308 */ /* 0x000fe20000000800 */
[----:B0-----:R-:W-:Y:S01]  /*8d90*/  FMNMX.FTZ R7, R176, R177, !PT ;  /* 0x000000b1b0077209 */ /* 0x001fe20007810000 */
[--C-:B------:R-:W-:Y:S01]  /*8da0*/  FFMA.FTZ R176, R152, UR28, -R181.reuse ;  /* 0x0000001c98b07c23 */ /* 0x100fe200080108b5 */
[----:B------:R-:W-:-:S05]  /*8db0*/  FFMA.FTZ R181, R153, UR28, -R181 ;  /* 0x0000001c99b57c23 */ /* 0x000fca00080108b5 */
[----:B------:R-:W-:Y:S01]  /*8dc0*/  MUFU.EX2 R170, R170 ;  /* 0x000000aa00aa7308 */ /* 0x000fe20000000800 */
[C---:B------:R-:W-:Y:S01]  /*8dd0*/  FSETP.NEU.FTZ.AND P2, PT, R7.reuse, -INF , PT ;  /* 0xff8000000700780b */ /* 0x040fe20003f5d000 */
[----:B------:R-:W-:-:S03]  /*8de0*/  FMUL.FTZ R152, R7, UR28 ;  /* 0x0000001c07987c20 */ /* 0x000fc60008410000 */
[----:B------:R-:W-:Y:S02]  /*8df0*/  FSEL R153, R7, RZ, P2 ;  /* 0x000000ff07997208 */ /* 0x000fe40001000000 */
[----:B------:R-:W-:Y:S01]  /*8e00*/  FSEL R152, R152, RZ, P2 ;  /* 0x000000ff98987208 */ /* 0x000fe20001000000 */
[----:B------:R-:W-:Y:S02]  /*8e10*/  MUFU.EX2 R173, R173 ;  /* 0x000000ad00ad7308 */ /* 0x000fe40000000800 */
[----:B------:R-:W-:Y:S02]  /*8e20*/  FADD.FTZ R153, -R153, R10 ;  /* 0x0000000a99997221 */ /* 0x000fe40000010100 */
[--C-:B------:R-:W-:Y:S01]  /*8e30*/  FFMA.FTZ R218, R154, UR28, -R152.reuse ;  /* 0x0000001c9ada7c23 */ /* 0x100fe20008010898 */
[----:B------:R-:W-:Y:S01]  /*8e40*/  FSEL R154, R8, RZ, P1 ;  /* 0x000000ff089a7208 */ /* 0x000fe20000800000 */
[----:B------:R-:W-:Y:S01]  /*8e50*/  FFMA.FTZ R217, R155, UR28, -R152 ;  /* 0x0000001c9bd97c23 */ /* 0x000fe20008010898 */
[----:B------:R-:W-:-:S02]  /*8e60*/  IMAD.MOV R155, RZ, RZ, -R184 ;  /* 0x000000ffff9b7224 */ /* 0x000fc400078e0ab8 */
[----:B------:R-:W-:Y:S01]  /*8e70*/  FMUL.FTZ R219, R153, UR28 ;  /* 0x0000001c99db7c20 */ /* 0x000fe20008410000 */
[--C-:B------:R-:W-:Y:S01]  /*8e80*/  FFMA.FTZ R220, R156, UR28, -R152.reuse ;  /* 0x0000001c9cdc7c23 */ /* 0x100fe20008010898 */
[----:B------:R-:W-:Y:S01]  /*8e90*/  FADD.FTZ R154, -R154, R11 ;  /* 0x0000000b9a9a7221 */ /* 0x000fe20000010100 */
[----:B------:R-:W-:Y:S01]  /*8ea0*/  VIADD R153, R9, 0x38840 ;  /* 0x0003884009997836 */ /* 0x000fe20000000000 */
[----:B------:R-:W-:Y:S01]  /*8eb0*/  ISETP.NE.AND P1, PT, R18, R155, PT ;  /* 0x0000009b1200720c */ /* 0x000fe20003f25270 */
[--C-:B------:R-:W-:Y:S01]  /*8ec0*/  FFMA.FTZ R182, R179, UR28, -R152.reuse ;  /* 0x0000001cb3b67c23 */ /* 0x100fe20008010898 */
[----:B------:R-:W-:Y:S01]  /*8ed0*/  FMUL.FTZ R154, R154, UR28 ;  /* 0x0000001c9a9a7c20 */ /* 0x000fe20008410000 */
[----:B------:R-:W0:Y:S01]  /*8ee0*/  MUFU.EX2 R219, R219 ;  /* 0x000000db00db7308 */ /* 0x000e220000000800 */
[----:B------:R-:W-:Y:S01]  /*8ef0*/  PRMT R153, R202, 0x654, R153 ;  /* 0x00000654ca997816 */ /* 0x000fe20000000099 */
[--C-:B------:R-:W-:Y:S01]  /*8f00*/  FFMA.FTZ R178, R180, UR28, -R152.reuse ;  /* 0x0000001cb4b27c23 */ /* 0x100fe20008010898 */
[--C-:B------:R-:W-:Y:S01]  /*8f10*/  FFMA.FTZ R179, R213, UR28, -R152.reuse ;  /* 0x0000001cd5b37c23 */ /* 0x100fe20008010898 */
[--C-:B------:R-:W-:Y:S01]  /*8f20*/  FFMA.FTZ R180, R214, UR28, -R152.reuse ;  /* 0x0000001cd6b47c23 */ /* 0x100fe20008010898 */
[--C-:B------:R-:W-:Y:S01]  /*8f30*/  FFMA.FTZ R183, R183, UR28, -R152.reuse ;  /* 0x0000001cb7b77c23 */ /* 0x100fe20008010898 */
[--C-:B------:R-:W-:Y:S01]  /*8f40*/  FFMA.FTZ R214, R165, UR28, -R152.reuse ;  /* 0x0000001ca5d67c23 */ /* 0x100fe20008010898 */
[--C-:B------:R-:W-:Y:S01]  /*8f50*/  FFMA.FTZ R213, R164, UR28, -R152.reuse ;  /* 0x0000001ca4d57c23 */ /* 0x100fe20008010898 */
[----:B------:R-:W1:Y:S01]  /*8f60*/  MUFU.EX2 R10, R154 ;  /* 0x0000009a000a7308 */ /* 0x000e620000000800 */
[----:B------:R-:W-:Y:S01]  /*8f70*/  FFMA.FTZ R216, R163, UR28, -R152 ;  /* 0x0000001ca3d87c23 */ /* 0x000fe20008010898 */
[----:B------:R-:W-:-:S02]  /*8f80*/  @!P1 IMAD R156, R13, 0x40, R22 ;  /* 0x000000400d9c9824 */ /* 0x000fc400078e0216 */
[--C-:B------:R-:W-:Y:S01]  /*8f90*/  FFMA.FTZ R215, R161, UR28, -R152.reuse ;  /* 0x0000001ca1d77c23 */ /* 0x100fe20008010898 */
[----:B------:R2:W-:Y:S01]  /*8fa0*/  SYNCS.ARRIVE.TRANS64.RED.A1T0 RZ, [R153+URZ], RZ ;  /* 0x000000ff99ff79a7 */ /* 0x0005e2000810043f */
[--C-:B------:R-:W-:Y:S01]  /*8fb0*/  FFMA.FTZ R222, R158, UR28, -R152.reuse ;  /* 0x0000001c9ede7c23 */ /* 0x100fe20008010898 */
[----:B------:R-:W-:Y:S02]  /*8fc0*/  @!P1 IMAD R156, R156, 0x4, R17 ;  /* 0x000000049c9c9824 */ /* 0x000fe400078e0211 */
[--C-:B------:R-:W-:Y:S01]  /*8fd0*/  FFMA.FTZ R13, R159, UR28, -R152.reuse ;  /* 0x0000001c9f0d7c23 */ /* 0x100fe20008010898 */
[--C-:B------:R-:W-:Y:S01]  /*8fe0*/  FFMA.FTZ R224, R160, UR28, -R152.reuse ;  /* 0x0000001ca0e07c23 */ /* 0x100fe20008010898 */
[----:B------:R-:W-:Y:S01]  /*8ff0*/  FFMA.FTZ R157, R157, UR28, -R152 ;  /* 0x0000001c9d9d7c23 */ /* 0x000fe20008010898 */
[----:B------:R-:W-:Y:S01]  /*9000*/  MUFU.EX2 R182, R182 ;  /* 0x000000b600b67308 */ /* 0x000fe20000000800 */
[----:B0-----:R-:W-:Y:S01]  /*9010*/  @!P1 STS [R156+0x38400], R219 ;  /* 0x038400db9c009388 */ /* 0x001fe20000000800 */
[----:B--2---:R-:W-:Y:S01]  /*9020*/  F2FP.F16.F32.PACK_AB R153, R12, R15 ;  /* 0x0000000f0c99723e */ /* 0x004fe200000000ff */
[-C--:B------:R-:W-:Y:S01]  /*9030*/  FMUL.FTZ R24, R24, R219.reuse ;  /* 0x000000db18187220 */ /* 0x080fe20000410000 */
[----:B------:R-:W-:Y:S01]  /*9040*/  F2FP.F16.F32.PACK_AB R155, R21, R14 ;  /* 0x0000000e159b723e */ /* 0x000fe200000000ff */
[-C--:B------:R-:W-:Y:S01]  /*9050*/  FMUL.FTZ R25, R25, R219.reuse ;  /* 0x000000db19197220 */ /* 0x080fe20000410000 */
[----:B------:R-:W-:Y:S01]  /*9060*/  F2FP.F16.F32.PACK_AB R159, R171, R168 ;  /* 0x000000a8ab9f723e */ /* 0x000fe200000000ff */
[----:B-1----:R0:W-:Y:S01]  /*9070*/  @!P1 STS [R156+0x38420], R10 ;  /* 0x0384200a9c009388 */ /* 0x0021e20000000800 */
[----:B------:R-:W1:Y:S01]  /*9080*/  MUFU.EX2 R178, R178 ;  /* 0x000000b200b27308 */ /* 0x000e620000000800 */
        /* <DEDUP_REMOVED lines=31> */
[----:B------:R-:W0:Y:S01]  /*9280*/  MUFU.EX2 R214, R214 ;  /* 0x000000d600d67308 */ /* 0x000e220000000800 */
[----:B--2---:R-:W-:Y:S01]  /*9290*/  F2FP.F16.F32.PACK_AB R154, R180, R179 ;  /* 0x000000b3b49a723e */ /* 0x004fe200000000ff */
        /* <DEDUP_REMOVED lines=120> */
[-C--:B------:R-:W-:Y:S01]  /*9a20*/  FMUL.FTZ R150, R150, R10.reuse ;  /* 0x0000000a96967220 */ /* 0x080fe20000410000 */
[----:B------:R-:W-:Y:S01]  /*9a30*/  FMUL.FTZ R151, R151, R10 ;  /* 0x0000000a97977220 */ /* 0x000fe20000410000 */
[----:B-1----:R-:W-:Y:S01]  /*9a40*/  F2FP.F16.F32.PACK_AB R165, R177, R174 ;  /* 0x000000aeb1a5723e */ /* 0x002fe200000000ff */
[----:B------:R1:W-:Y:S01]  /*9a50*/  STSM.16.M88.4 [R185+0x36400], R152 ;  /* 0x03640098b9007844 */ /* 0x0003e20000000200 */
[----:B0-----:R-:W-:Y:S01]  /*9a60*/  F2FP.F16.F32.PACK_AB R167, R181, R176 ;  /* 0x000000b0b5a7723e */ /* 0x001fe200000000ff */
[----:B------:R-:W-:Y:S01]  /*9a70*/  FFMA.FTZ R15, R10, R6, R15 ;  /* 0x000000060a0f7223 */ /* 0x000fe2000001000f */
[----:B------:R-:W0:Y:S01]  /*9a80*/  MUFU.EX2 R224, R224 ;  /* 0x000000e000e07308 */ /* 0x000e220000000800 */
[----:B---3--:R-:W-:Y:S01]  /*9a90*/  F2FP.F16.F32.PACK_AB R164, R222, R11 ;  /* 0x0000000bdea4723e */ /* 0x008fe200000000ff */
[----:B------:R1:W-:Y:S01]  /*9aa0*/  STSM.16.M88.4 [R190], R156 ;  /* 0x0000009cbe007844 */ /* 0x0003e20000000200 */
[----:B------:R-:W-:Y:S01]  /*9ab0*/  FFMA.FTZ R5, R219, R5, R182 ;  /* 0x00000005db057223 */ /* 0x000fe200000100b6 */
        /* <DEDUP_REMOVED lines=19> */
[----:B------:R-:W-:Y:S02]  /*9bf0*/  VIADD R223, R221, 0x100 ;  /* 0x00000100dddf7836 */ /* 0x000fe40000000000 */
        /* <DEDUP_REMOVED lines=45> */
.L_x_8370:
[----:B------:R-:W-:Y:S01]  /*9ed0*/  UISETP.GT.AND UP0, UPT, UR31, UR30, UPT ;  /* 0x0000001e1f00728c */ /* 0x000fe2000bf04270 */
[----:B------:R-:W-:Y:S01]  /*9ee0*/  VIADD R9, R9, 0x38860 ;  /* 0x0003886009097836 */ /* 0x000fe20000000000 */
[----:B------:R-:W-:Y:S01]  /*9ef0*/  UIADD3 UR31, UR31, -0x1, URZ ;  /* 0xffffffff1f1f7890 */ /* 0x000fe2000fffe03f */
[----:B------:R-:W-:Y:S02]  /*9f00*/  IMAD.MOV.U32 R11, RZ, RZ, R8 ;  /* 0x000000ffff0b7224 */ /* 0x000fe400078e0008 */
[----:B------:R-:W-:Y:S01]  /*9f10*/  IMAD.MOV.U32 R10, RZ, RZ, R7 ;  /* 0x000000ffff0a7224 */ /* 0x000fe200078e0007 */
[----:B------:R-:W-:Y:S01]  /*9f20*/  PLOP3.LUT P1, PT, PT, PT, UP0, 0x80, 0x0 ;  /* 0x000000000000781c */ /* 0x000fe20003f2f008 */
[----:B------:R-:W-:Y:S01]  /*9f30*/  IMAD.MOV.U32 R13, RZ, RZ, R2 ;  /* 0x000000ffff0d7224 */ /* 0x000fe200078e0002 */
[----:B------:R-:W-:-:S04]  /*9f40*/  PRMT R9, R202, 0x654, R9 ;  /* 0x00000654ca097816 */ /* 0x000fc80000000009 */
[----:B------:R0:W-:Y:S07]  /*9f50*/  SYNCS.ARRIVE.TRANS64.RED.A1T0 RZ, [R9+URZ], RZ ;  /* 0x000000ff09ff79a7 */ /* 0x0001ee000810043f */
[----:B------:R-:W-:Y:S05]  /*9f60*/  @P1 BRA `(.L_x_8371) ;  /* 0xffffffc800741947 */ /* 0x000fea000383ffff */
.L_x_8360:
[----:B------:R-:W-:-:S13]  /*9f70*/  ISETP.LE.AND P1, PT, RZ, UR31, PT ;  /* 0x0000001fff007c0c */ /* 0x000fda000bf23270 */
[----:B------:R-:W-:Y:S05]  /*9f80*/  @!P1 BRA `(.L_x_8372) ;  /* 0x0000003000509947 */ /* 0x000fea0003800000 */
[----:B------:R-:W-:Y:S01]  /*9f90*/  IMAD.MOV.U32 R13, RZ, RZ, R8 ;  /* 0x000000ffff0d7224 */ /* 0x000fe200078e0008 */
[----:B------:R-:W-:Y:S01]  /*9fa0*/  ULDC UR29, c[0x0][0xad0] ;  /* 0x0002b400001d7ab9 */ /* 0x000fe20000000800 */
[----:B------:R-:W-:Y:S01]  /*9fb0*/  IMAD.MOV.U32 R14, RZ, RZ, R7 ;  /* 0x000000ffff0e7224 */ /* 0x000fe200078e0007 */
[----:B------:R-:W-:Y:S01]  /*9fc0*/  ULDC UR28, c[0x0][0xa80] ;  /* 0x0002a000001c7ab9 */ /* 0x000fe20000000800 */
[----:B------:R-:W-:-:S07]  /*9fd0*/  IMAD.MOV.U32 R11, RZ, RZ, R2 ;  /* 0x000000ffff0b7224 */ /* 0x000fce00078e0002 */
.L_x_8383:
[----:B------:R-:W-:-:S05]  /*9fe0*/  VIADD R2, R11, 0x1 ;  /* 0x000000010b027836 */ /* 0x000fca0000000000 */
[----:B------:R-:W-:-:S04]  /*9ff0*/  ISETP.NE.AND P1, PT, R2, 0x2, PT ;  /* 0x000000020200780c */ /* 0x000fc80003f25270 */
[----:B------:R-:W-:Y:S02]  /*a000*/  SEL R7, RZ, 0x1, P1 ;  /* 0x00000001ff077807 */ /* 0x000fe40000800000 */
[----:B------:R-:W-:Y:S02]  /*a010*/  SEL R2, R2, RZ, P1 ;  /* 0x000000ff02027207 */ /* 0x000fe40000800000 */
[----:B------:R-:W-:Y:S01]  /*a020*/  LOP3.LUT R16, R16, R7, RZ, 0x3c, !PT ;  /* 0x0000000710107212 */ /* 0x000fe200078e3cff */
[----:B-1----:R-:W-:Y:S06]  /*a030*/  @!P0 BRA `(.L_x_8373) ;  /* 0x0000000000048947 */ /* 0x002fec0003800000 */
[----:B------:R-:W-:Y:S01]  /*a040*/  BPT.TRAP 0x1 ;  /* 0x000000040000795c */ /* 0x000fe20000300000 */
.L_x_8373:
[----:B0-----:R-:W-:Y:S02]  /*a050*/  LEA R9, R2, R17, 0x3 ;  /* 0x0000001102097211 */ /* 0x001fe400078e18ff */
[----:B------:R-:W-:-:S04]  /*a060*/  SHF.L.U32 R8, R16, 0x1f, RZ ;  /* 0x0000001f10087819 */ /* 0x000fc800000006ff */
[----:B------:R0:W1:Y:S01]  /*a070*/  SYNCS.PHASECHK.TRANS64.TRYWAIT P1, [R9+URZ+0x38830], R8 ;  /* 0x03883008090075a7 */ /* 0x000062000802017f */
[----:B------:R-:W-:Y:S05]  /*a080*/  @!P0 BRA `(.L_x_8374) ;  /* 0x0000000000048947 */ /* 0x000fea0003800000 */
[----:B------:R-:W-:Y:S01]  /*a090*/  BPT.TRAP 0x1 ;  /* 0x000000040000795c */ /* 0x000fe20000300000 */
.L_x_8374:
[----:B------:R-:W-:Y:S01]  /*a0a0*/  IMAD R7, R2, 0x200, R0 ;  /* 0x0000020002077824 */ /* 0x000fe200078e0200 */
[----:B-1----:R-:W-:Y:S06]  /*a0b0*/  @P1 BRA `(.L_x_8375) ;  /* 0x0000000000081947 */ /* 0x002fec0003800000 */
[----:B------:R-:W1:Y:S02]  /*a0c0*/  SYNCS.PHASECHK.TRANS64.TRYWAIT P1, [R9+URZ+0x38830], R8 ;  /* 0x03883008090075a7 */ /* 0x000e64000802017f */
[----:B-1----:R-:W-:Y:S05]  /*a0d0*/  @!P1 BRA `(.L_x_8376) ;  /* 0x000000d000e49947 */ /* 0x002fea0003800000 */
.L_x_8375:
        /* <DEDUP_REMOVED lines=22> */
.L_x_8377:
[----:B------:R2:W3:Y:S01]  /*a240*/  SYNCS.PHASECHK.TRANS64.TRYWAIT P1, [R9+URZ+0x38850], R8 ;  /* 0x03885008090075a7 */ /* 0x0004e2000802017f */
[----:B------:R-:W-:Y:S05]  /*a250*/  @!P0 BRA `(.L_x_8378) ;  /* 0x0000000000048947 */ /* 0x000fea0003800000 */
[----:B------:R-:W-:Y:S01]  /*a260*/  BPT.TRAP 0x1 ;  /* 0x000000040000795c */ /* 0x000fe20000300000 */
.L_x_8378:
[----:B------:R-:W-:Y:S01]  /*a270*/  IMAD R7, R2, 0x1000, R4 ;  /* 0x0000100002077824 */ /* 0x000fe200078e0204 */
[----:B---3--:R-:W-:Y:S06]  /*a280*/  @P1 BRA `(.L_x_8379) ;  /* 0x0000000000081947 */ /* 0x008fec0003800000 */
[----:B------:R-:W3:Y:S02]  /*a290*/  SYNCS.PHASECHK.TRANS64.TRYWAIT P1, [R9+URZ+0x38850], R8 ;  /* 0x03885008090075a7 */ /* 0x000ee4000802017f */
[----:B---3--:R-:W-:Y:S05]  /*a2a0*/  @!P1 BRA `(.L_x_8380) ;  /* 0x000000d000849947 */ /* 0x008fea0003800000 */
.L_x_8379:
        /* <DEDUP_REMOVED lines=326> */
.L_x_8381:
        /* <DEDUP_REMOVED lines=40> */
[----:B------:R-:W-:-:S06]  /*b990*/  UMOV UR7, 0x40000040 ;  /* 0x4000004000077882 */ /* 0x000fcc0000000000 */
        /* <DEDUP_REMOVED lines=49> */
[--C-:B------:R-:W-:Y:S01]  /*bcb0*/  FFMA.FTZ R21, R21, UR28, -R217.reuse ;  /* 0x0000001c15157c23 */ /* 0x100fe200080108d9 */
[--C-:B------:R-:W-:Y:S01]  /*bcc0*/  FFMA.FTZ R174, R156, UR28, -R217.reuse ;  /* 0x0000001c9cae7c23 */ /* 0x100fe200080108d9 */
[----:B------:R-:W1:Y:S01]  /*bcd0*/  MUFU.TANH R181, R181 ;  /* 0x000000b500b57308 */ /* 0x000e620000002400 */
[----:B----4-:R-:W-:Y:S01]  /*bce0*/  FMNMX.FTZ R169, R176, R169, !PT ;  /* 0x000000a9b0a97209 */ /* 0x010fe20007810000 */
[--C-:B------:R-:W-:Y:S01]  /*bcf0*/  FFMA.FTZ R175, R157, UR28, -R217.reuse ;  /* 0x0000001c9daf7c23 */ /* 0x100fe200080108d9 */
[--C-:B------:R-:W-:Y:S01]  /*bd00*/  FFMA.FTZ R178, R158, UR28, -R217.reuse ;  /* 0x0000001c9eb27c23 */ /* 0x100fe200080108d9 */
[--C-:B------:R-:W-:Y:S01]  /*bd10*/  FFMA.FTZ R177, R159, UR28, -R217.reuse ;  /* 0x0000001c9fb17c23 */ /* 0x100fe200080108d9 */
        /* <DEDUP_REMOVED lines=8> */
[----:B------:R-:W-:-:S03]  /*bda0*/  FFMA.FTZ R173, R173, UR28, -R217 ;  /* 0x0000001cadad7c23 */ /* 0x000fc600080108d9 */
[----:B------:R-:W0:Y:S01]  /*bdb0*/  MUFU.TANH R187, R187 ;  /* 0x000000bb00bb7308 */ /* 0x000e220000002400 */
[----:B-1----:R-:W-:Y:S01]  /*bdc0*/  FMNMX.FTZ R169, R181, R168, !PT ;  /* 0x000000a8b5a97209 */ /* 0x002fe20007810000 */
[----:B------:R-:W-:-:S06]  /*bdd0*/  FFMA.FTZ R168, R8, UR28, -R217 ;  /* 0x0000001c08a87c23 */ /* 0x000fcc00080108d9 */
[----:B------:R-:W1:Y:S01]  /*bde0*/  MUFU.TANH R213, R213 ;  /* 0x000000d500d57308 */ /* 0x000e620000002400 */
[----:B--2---:R-:W-:Y:S01]  /*bdf0*/  FMNMX.FTZ R8, R186, R169, !PT ;  /* 0x000000a9ba087209 */ /* 0x004fe20007810000 */
[----:B------:R-:W-:-:S06]  /*be00*/  FFMA.FTZ R169, R152, UR28, -R217 ;  /* 0x0000001c98a97c23 */ /* 0x000fcc00080108d9 */
[----:B------:R-:W2:Y:S01]  /*be10*/  MUFU.TANH R215, R215 ;  /* 0x000000d700d77308 */ /* 0x000ea20000002400 */
[----:B0-----:R-:W-:-:S07]  /*be20*/  FMNMX.FTZ R8, R187, R8, !PT ;  /* 0x00000008bb087209 */ /* 0x001fce0007810000 */
[----:B------:R-:W0:Y:S01]  /*be30*/  MUFU.TANH R216, R216 ;  /* 0x000000d800d87308 */ /* 0x000e220000002400 */
[----:B-1----:R-:W-:-:S07]  /*be40*/  FMNMX.FTZ R8, R213, R8, !PT ;  /* 0x00000008d5087209 */ /* 0x002fce0007810000 */
[----:B------:R1:W3:Y:S01]  /*be50*/  MUFU.EX2 R14, R170 ;  /* 0x000000aa000e7308 */ /* 0x0002e20000000800 */
[----:B--2---:R-:W-:-:S07]  /*be60*/  FMNMX.FTZ R171, R215, R8, !PT ;  /* 0x00000008d7ab7209 */ /* 0x004fce0007810000 */
[----:B------:R-:W-:Y:S01]  /*be70*/  MUFU.EX2 R21, R21 ;  /* 0x0000001500157308 */ /* 0x000fe20000000800 */
[----:B0-----:R-:W-:Y:S01]  /*be80*/  FMNMX.FTZ R8, R216, R171, !PT ;  /* 0x000000abd8087209 */ /* 0x001fe20007810000 */
[--C-:B-1----:R-:W-:Y:S01]  /*be90*/  FFMA.FTZ R170, R153, UR28, -R217.reuse ;  /* 0x0000001c99aa7c23 */ /* 0x102fe200080108d9 */
[----:B------:R-:W-:Y:S01]  /*bea0*/  FFMA.FTZ R171, R155, UR28, -R217 ;  /* 0x0000001c9bab7c23 */ /* 0x000fe200080108d9 */
[----:B------:R-:W-:Y:S02]  /*beb0*/  IMAD.MOV R155, RZ, RZ, -R184 ;  /* 0x000000ffff9b7224 */ /* 0x000fe400078e0ab8 */
[----:B------:R-:W0:Y:S02]  /*bec0*/  SHFL.BFLY PT, R153, R8, 0x2, 0x1f ;  /* 0x0c401f0008997f89 */ /* 0x000e2400000e0000 */
[----:B------:R-:W-:Y:S01]  /*bed0*/  MUFU.EX2 R168, R168 ;  /* 0x000000a800a87308 */ /* 0x000fe20000000800 */
[----:B------:R-:W-:Y:S01]  /*bee0*/  ISETP.NE.AND P1, PT, R18, R155, PT ;  /* 0x0000009b1200720c */ /* 0x000fe20003f25270 */
[----:B------:R-:W-:-:S02]  /*bef0*/  VIADD R155, R9, 0x38840 ;  /* 0x00038840099b7836 */ /* 0x000fc40000000000 */
[-C--:B---3--:R-:W-:Y:S01]  /*bf00*/  FMUL.FTZ R24, R24, R14.reuse ;  /* 0x0000000e18187220 */ /* 0x088fe20000410000 */
[-C--:B------:R-:W-:Y:S01]  /*bf10*/  FMUL.FTZ R25, R25, R14.reuse ;  /* 0x0000000e19197220 */ /* 0x080fe20000410000 */
[-C--:B------:R-:W-:Y:S01]  /*bf20*/  FMUL.FTZ R28, R28, R14.reuse ;  /* 0x0000000e1c1c7220 */ /* 0x080fe20000410000 */
[-C--:B------:R-:W-:Y:S01]  /*bf30*/  FMUL.FTZ R29, R29, R14.reuse ;  /* 0x0000000e1d1d7220 */ /* 0x080fe20000410000 */
[----:B------:R-:W-:Y:S01]  /*bf40*/  PRMT R155, R202, 0x654, R155 ;  /* 0x00000654ca9b7816 */ /* 0x000fe2000000009b */
[----:B------:R-:W-:Y:S01]  /*bf50*/  MUFU.EX2 R169, R169 ;  /* 0x000000a900a97308 */ /* 0x000fe20000000800 */
[-C--:B------:R-:W-:Y:S01]  /*bf60*/  FMUL.FTZ R32, R32, R14.reuse ;  /* 0x0000000e20207220 */ /* 0x080fe20000410000 */
[-C--:B------:R-:W-:Y:S01]  /*bf70*/  FMUL.FTZ R33, R33, R14.reuse ;  /* 0x0000000e21217220 */ /* 0x080fe20000410000 */
[----:B------:R1:W-:Y:S01]  /*bf80*/  SYNCS.ARRIVE.TRANS64.RED.A1T0 RZ, [R155+URZ], RZ ;  /* 0x000000ff9bff79a7 */ /* 0x0003e2000810043f */
[-C--:B------:R-:W-:Y:S01]  /*bf90*/  FMUL.FTZ R36, R36, R14.reuse ;  /* 0x0000000e24247220 */ /* 0x080fe20000410000 */
[----:B------:R-:W-:Y:S01]  /*bfa0*/  FMUL.FTZ R37, R37, R14 ;  /* 0x0000000e25257220 */ /* 0x000fe20000410000 */
[----:B------:R-:W-:-:S02]  /*bfb0*/  @!P1 IMAD R152, R11, 0x40, R22 ;  /* 0x000000400b989824 */ /* 0x000fc400078e0216 */
[-C--:B------:R-:W-:Y:S01]  /*bfc0*/  FMUL.FTZ R40, R40, R14.reuse ;  /* 0x0000000e28287220 */ /* 0x080fe20000410000 */
[----:B------:R-:W2:Y:S01]  /*bfd0*/  MUFU.EX2 R170, R170 ;  /* 0x000000aa00aa7308 */ /* 0x000ea20000000800 */
[-C--:B------:R-:W-:Y:S01]  /*bfe0*/  FMUL.FTZ R41, R41, R14.reuse ;  /* 0x0000000e29297220 */ /* 0x080fe20000410000 */
[----:B------:R-:W-:Y:S02]  /*bff0*/  @!P1 IMAD R152, R152, 0x4, R17 ;  /* 0x0000000498989824 */ /* 0x000fe400078e0211 */
[-C--:B------:R-:W-:Y:S01]  /*c000*/  FMUL.FTZ R44, R44, R14.reuse ;  /* 0x0000000e2c2c7220 */ /* 0x080fe20000410000 */
[-C--:B------:R-:W-:Y:S01]  /*c010*/  FMUL.FTZ R45, R45, R14.reuse ;  /* 0x0000000e2d2d7220 */ /* 0x080fe20000410000 */
[-C--:B------:R-:W-:Y:S01]  /*c020*/  FMUL.FTZ R48, R48, R14.reuse ;  /* 0x0000000e30307220 */ /* 0x080fe20000410000 */
[----:B0-----:R-:W-:Y:S01]  /*c030*/  FMNMX.FTZ R153, R8, R153, !PT ;  /* 0x0000009908997209 */ /* 0x001fe20007810000 */
[----:B------:R-:W-:Y:S01]  /*c040*/  @!P1 STS [R152+0x38400], R14 ;  /* 0x0384000e98009388 */ /* 0x000fe20000000800 */
        /* <DEDUP_REMOVED lines=25> */
[----:B---3--:R-:W-:Y:S01]  /*c1e0*/  F2FP.F16.F32.PACK_AB R156, R174, R171 ;  /* 0x000000abae9c723e */ /* 0x008fe200000000ff */
        /* <DEDUP_REMOVED lines=36> */
[----:B------:R-:W2:Y:S01]  /*c430*/  MUFU.EX2 R217, R217 ;  /* 0x000000d900d97308 */ /* 0x000ea20000000800 */
        /* <DEDUP_REMOVED lines=106> */
[----:B------:R-:W-:Y:S01]  /*cae0*/  FMUL.FTZ R149, R149, R14 ;  /* 0x0000000e95957220 */ /* 0x000fe20000410000 */
[-C--:B------:R-:W-:Y:S01]  /*caf0*/  FMUL.FTZ R150, R150, R13.reuse ;  /* 0x0000000d96967220 */ /* 0x080fe20000410000 */
[----:B------:R-:W-:Y:S01]  /*cb00*/  FMUL.FTZ R151, R151, R13 ;  /* 0x0000000d97977220 */ /* 0x000fe20000410000 */
[----:B------:R0:W-:Y:S01]  /*cb10*/  STSM.16.M88.4 [R185+0x36400], R152 ;  /* 0x03640098b9007844 */ /* 0x0001e20000000200 */
[----:B------:R-:W-:Y:S01]  /*cb20*/  VIADD R215, R187, 0x80 ;  /* 0x00000080bbd77836 */ /* 0x000fe20000000000 */
[----:B------:R-:W-:Y:S01]  /*cb30*/  MUFU.EX2 R183, R183 ;  /* 0x000000b700b77308 */ /* 0x000fe20000000800 */
[----:B------:R-:W-:Y:S01]  /*cb40*/  FFMA.FTZ R5, R14, R5, R21 ;  /* 0x000000050e057223 */ /* 0x000fe20000010015 */
[----:B------:R0:W-:Y:S01]  /*cb50*/  STSM.16.M88.4 [R190], R156 ;  /* 0x0000009cbe007844 */ /* 0x0001e20000000200 */
[----:B------:R-:W-:-:S02]  /*cb60*/  FFMA.FTZ R6, R13, R6, R10 ;  /* 0x000000060d067223 */ /* 0x000fc4000001000a */
[----:B------:R-:W-:Y:S02]  /*cb70*/  FADD.FTZ R168, R168, R5 ;  /* 0x00000005a8a87221 */ /* 0x000fe40000010000 */
[----:B------:R-:W-:Y:S01]  /*cb80*/  FADD.FTZ R217, R217, R6 ;  /* 0x00000006d9d97221 */ /* 0x000fe20000010000 */
[----:B------:R-:W2:Y:S01]  /*cb90*/  MUFU.EX2 R214, R214 ;  /* 0x000000d600d67308 */ /* 0x000ea20000000800 */
[----:B-1----:R-:W-:Y:S01]  /*cba0*/  F2FP.F16.F32.PACK_AB R163, R181, R180 ;  /* 0x000000b4b5a3723e */ /* 0x002fe200000000ff */
        /* <DEDUP_REMOVED lines=9> */
[----:B------:R-:W1:Y:S01]  /*cc40*/  MUFU.EX2 R173, R173 ;  /* 0x000000ad00ad7308 */ /* 0x000e620000000800 */
        /* <DEDUP_REMOVED lines=11> */
[----:B-1----:R-:W-:Y:S01]  /*cd00*/  F2FP.F16.F32.PACK_AB R166, R173, R172 ;  /* 0x000000acada6723e */ /* 0x002fe200000000ff */
[----:B------:R-:W-:Y:S01]  /*cd10*/  FADD.FTZ R223, R223, R176 ;  /* 0x000000b0dfdf7221 */ /* 0x000fe20000010000 */
[----:B------:R-:W-:-:S03]  /*cd20*/  FADD.FTZ R179, R179, R182 ;  /* 0x000000b6b3b37221 */ /* 0x000fc60000010000 */
[----:B------:R-:W-:Y:S01]  /*cd30*/  FADD.FTZ R180, R180, R223 ;  /* 0x000000dfb4b47221 */ /* 0x000fe20000010000 */
[----:B------:R-:W-:Y:S01]  /*cd40*/  FADD.FTZ R204, R204, R179 ;  /* 0x000000b3cccc7221 */ /* 0x000fe20000010000 */
[----:B------:R-:W-:Y:S02]  /*cd50*/  MUFU.EX2 R11, R11 ;  /* 0x0000000b000b7308 */ /* 0x000fe40000000800 */
[----:B------:R-:W-:Y:S01]  /*cd60*/  FADD.FTZ R181, R181, R180 ;  /* 0x000000b4b5b57221 */ /* 0x000fe20000010000 */
[----:B------:R-:W-:-:S04]  /*cd70*/  FADD.FTZ R183, R183, R204 ;  /* 0x000000ccb7b77221 */ /* 0x000fc80000010000 */
[----:B------:R-:W-:Y:S01]  /*cd80*/  FADD.FTZ R183, R214, R183 ;  /* 0x000000b7d6b77221 */ /* 0x000fe20000010000 */
[----:B------:R-:W1:Y:S01]  /*cd90*/  MUFU.EX2 R216, R216 ;  /* 0x000000d800d87308 */ /* 0x000e620000000800 */
[----:B--2---:R-:W-:Y:S01]  /*cda0*/  F2FP.F16.F32.PACK_AB R165, R213, R186 ;  /* 0x000000bad5a5723e */ /* 0x004fe200000000ff */
[----:B------:R-:W-:Y:S01]  /*cdb0*/  FADD.FTZ R186, R186, R181 ;  /* 0x000000b5baba7221 */ /* 0x000fe20000010000 */
[----:B------:R-:W-:-:S03]  /*cdc0*/  FADD.FTZ R172, R172, R183 ;  /* 0x000000b7acac7221 */ /* 0x000fc60000010000 */
[----:B------:R-:W-:Y:S01]  /*cdd0*/  FADD.FTZ R186, R213, R186 ;  /* 0x000000bad5ba7221 */ /* 0x000fe20000010000 */
[----:B------:R-:W-:Y:S01]  /*cde0*/  FADD.FTZ R5, R173, R172 ;  /* 0x000000acad057221 */ /* 0x000fe20000010000 */
[----:B-1----:R-:W-:Y:S02]  /*cdf0*/  F2FP.F16.F32.PACK_AB R167, R216, R11 ;  /* 0x0000000bd8a7723e */ /* 0x002fe400000000ff */
[----:B------:R-:W-:-:S03]  /*ce00*/  FADD.FTZ R11, R11, R186 ;  /* 0x000000ba0b0b7221 */ /* 0x000fc60000010000 */
        /* <DEDUP_REMOVED lines=35> */
.L_x_8382:
        /* <DEDUP_REMOVED lines=9> */
.L_x_8372:
[----:B------:R-:W2:Y:S01]  /*d0d0*/  SHFL.BFLY PT, R0, R5, 0x2, 0x1f ;  /* 0x0c401f0005007f89 */ /* 0x000ea200000e0000 */
[----:B------:R-:W-:-:S03]  /*d0e0*/  UIADD3 UR36, UR36, 0x1, URZ ;  /* 0x0000000124247890 */ /* 0x000fc6000fffe03f */
[----:B01----:R-:W0:Y:S01]  /*d0f0*/  SHFL.BFLY PT, R9, R6, 0x2, 0x1f ;  /* 0x0c401f0006097f89 */ /* 0x003e2200000e0000 */
[----:B------:R-:W-:Y:S08]  /*d100*/  BAR.ARV 0x8, 0x100 ;  /* 0x0204000000007b1d */ /* 0x000ff00000002000 */
[----:B------:R-:W-:Y:S01]  /*d110*/  BAR.SYNC.DEFER_BLOCKING 0xf, 0x100 ;  /* 0x03c4000000007b1d */ /* 0x000fe20000010000 */
[----:B--2---:R-:W-:Y:S01]  /*d120*/  FADD.FTZ R4, R0, R5 ;  /* 0x0000000500047221 */ /* 0x004fe20000010000 */
[----:B------:R-:W-:-:S02]  /*d130*/  VIADD R5, R2, 0x1 ;  /* 0x0000000102057836 */ /* 0x000fc40000000000 */
[----:B0-----:R-:W-:Y:S02]  /*d140*/  FADD.FTZ R9, R9, R6 ;  /* 0x0000000609097221 */ /* 0x001fe40000010000 */
[----:B------:R-:W0:Y:S01]  /*d150*/  SHFL.BFLY PT, R3, R4, 0x1, 0x1f ;  /* 0x0c201f0004037f89 */ /* 0x000e2200000e0000 */
[----:B------:R-:W-:-:S03]  /*d160*/  ISETP.NE.AND P1, PT, R5, 0x2, PT ;  /* 0x000000020500780c */ /* 0x000fc60003f25270 */
[----:B------:R-:W1:Y:S01]  /*d170*/  SHFL.BFLY PT, R10, R9, 0x1, 0x1f ;  /* 0x0c201f00090a7f89 */ /* 0x000e6200000e0000 */
[----:B0-----:R-:W-:Y:S01]  /*d180*/  FADD.FTZ R0, R4, R3 ;  /* 0x0000000304007221 */ /* 0x001fe20000010000 */
[----:B------:R-:W-:Y:S02]  /*d190*/  IMAD.MOV R3, RZ, RZ, -R184 ;  /* 0x000000ffff037224 */ /* 0x000fe400078e0ab8 */
[----:B------:R-:W-:Y:S02]  /*d1a0*/  IMAD.MOV.U32 R4, RZ, RZ, RZ ;  /* 0x000000ffff047224 */ /* 0x000fe400078e00ff */
[----:B-1----:R-:W-:Y:S01]  /*d1b0*/  FADD.FTZ R6, R9, R10 ;  /* 0x0000000a09067221 */ /* 0x002fe20000010000 */
[----:B------:R-:W-:Y:S02]  /*d1c0*/  FSETP.NE.FTZ.AND P2, PT, R0, RZ, PT ;  /* 0x000000ff0000720b */ /* 0x000fe40003f55000 */
[----:B------:R-:W-:Y:S01]  /*d1d0*/  ISETP.NE.AND P0, PT, R18, R3, PT ;  /* 0x000000031200720c */ /* 0x000fe20003f05270 */
[----:B------:R-:W-:Y:S01]  /*d1e0*/  IMAD.MOV.U32 R3, RZ, RZ, RZ ;  /* 0x000000ffff037224 */ /* 0x000fe200078e00ff */
[----:B------:R-:W-:-:S02]  /*d1f0*/  FSETP.NE.FTZ.AND P3, PT, R6, RZ, PT ;  /* 0x000000ff0600720b */ /* 0x000fc40003f75000 */
[----:B------:R-:W-:-:S04]  /*d200*/  SEL R9, RZ, 0x1, P1 ;  /* 0x00000001ff097807 */ /* 0x000fc80000800000 */
[----:B------:R-:W-:Y:S01]  /*d210*/  LOP3.LUT R16, R16, R9, RZ, 0x3c, !PT ;  /* 0x0000000910107212 */ /* 0x000fe200078e3cff */
[----:B------:R-:W-:Y:S02]  /*d220*/  IMAD.U32 R9, RZ, RZ, UR28 ;  /* 0x0000001cff097e24 */ /* 0x000fe4000f8e00ff */
[----:B------:R-:W0:Y:S02]  /*d230*/  @P2 MUFU.RCP R3, R0 ;  /* 0x0000000000032308 */ /* 0x000e240000001000 */
[----:B------:R-:W-:-:S04]  /*d240*/  @!P0 IMAD R2, R2, 0x40, R22 ;  /* 0x0000004002028824 */ /* 0x000fc800078e0216 */
[----:B------:R-:W-:Y:S02]  /*d250*/  @!P0 IMAD R2, R2, 0x4, R17 ;  /* 0x0000000402028824 */ /* 0x000fe400078e0211 */
        /* <DEDUP_REMOVED lines=76> */
[----:B------:R-:W-:Y:S02]  /*d720*/  IMAD.MOV.U32 R0, RZ, RZ, -0x800000 ;  /* 0xff800000ff007424 */ /* 0x000fe400078e00ff */
[-C--:B------:R-:W-:Y:S01]  /*d730*/  FMUL.FTZ R25, R50, R4.reuse ;  /* 0x0000000432197220 */ /* 0x080fe20000410000 */
[-C--:B------:R-:W-:Y:S01]  /*d740*/  FMUL.FTZ R13, R58, R4.reuse ;  /* 0x000000043a0d7220 */ /* 0x080fe20000410000 */
[-C--:B------:R-:W-:Y:S01]  /*d750*/  FMUL.FTZ R15, R62, R4.reuse ;  /* 0x000000043e0f7220 */ /* 0x080fe20000410000 */
[----:B------:R-:W-:Y:S01]  /*d760*/  @P2 FFMA.FTZ R3, R2, R7, R17 ;  /* 0x0000000702032223 */ /* 0x000fe20000010011 */
        /* <DEDUP_REMOVED lines=64> */
.L_x_8342:
[----:B------:R-:W0:Y:S01]  /*db70*/  S2R R202, SR_CgaCtaId ;  /* 0x0000000000ca7919 */ /* 0x000e220000008800 */
[----:B------:R-:W-:Y:S01]  /*db80*/  MOV R17, 0x400 ;  /* 0x0000040000117802 */ /* 0x000fe20000000f00 */
[----:B------:R-:W-:Y:S01]  /*db90*/  BSSY B0, `(.L_x_8384) ;  /* 0x00002f1000007945 */ /* 0x000fe20003800000 */
[----:B------:R-:W-:Y:S02]  /*dba0*/  BAR.SYNC.DEFER_BLOCKING 0x5, 0x180 ;  /* 0x0146000000007b1d */ /* 0x000fe40000010000 */
[----:B0-----:R-:W-:-:S05]  /*dbb0*/  LEA R17, R202, R17, 0x18 ;  /* 0x00000011ca117211 */ /* 0x001fca00078ec0ff */
[----:B------:R-:W0:Y:S02]  /*dbc0*/  LDS.128 R4, [R17+0x388d0] ;  /* 0x0388d00011047984 */ /* 0x000e240000000c00 */
[----:B0-----:R-:W-:Y:S02]  /*dbd0*/  R2UR UR5, R5 ;  /* 0x00000000050572ca */ /* 0x001fe400000e0000 */
[----:B------:R-:W-:Y:S01]  /*dbe0*/  R2UR UR6, R6 ;  /* 0x00000000060672ca */ /* 0x000fe200000e0000 */
[----:B------:R-:W-:Y:S06]  /*dbf0*/  BAR.ARV 0x4, 0x180 ;  /* 0x0106000000007b1d */ /* 0x000fec0000002000 */
[----:B------:R-:W-:Y:S08]  /*dc00*/  @P0 BRA `(.L_x_8385) ;  /* 0x00000020001c0947 */ /* 0x000ff00003800000 */
[----:B------:R-:W0:Y:S01]  /*dc10*/  S2R R6, SR_SWINHI ;  /* 0x0000000000067919 */ /* 0x000e220000002f00 */
[----:B------:R-:W-:Y:S01]  /*dc20*/  F2FP.F16.F32.PACK_AB R9, R27, R9 ;  /* 0x000000091b09723e */ /* 0x000fe200000000ff */
[----:B------:R-:W-:Y:S01]  /*dc30*/  ULDC.64 UR8, c[0x0][0xd00] ;  /* 0x0003400000087ab9 */ /* 0x000fe20000000a00 */
[----:B------:R-:W-:Y:S01]  /*dc40*/  F2FP.F16.F32.PACK_AB R10, R10, R175 ;  /* 0x000000af0a0a723e */ /* 0x000fe200000000ff */
[----:B------:R-:W-:Y:S01]  /*dc50*/  UISETP.NE.U32.AND UP0, UPT, UR8, URZ, UPT ;  /* 0x0000003f0800728c */ /* 0x000fe2000bf05070 */
[----:B------:R-:W-:Y:S02]  /*dc60*/  F2FP.F16.F32.PACK_AB R11, R31, R11 ;  /* 0x0000000b1f0b723e */ /* 0x000fe400000000ff */
[----:B------:R-:W-:Y:S01]  /*dc70*/  F2FP.F16.F32.PACK_AB R28, R28, R174 ;  /* 0x000000ae1c1c723e */ /* 0x000fe200000000ff */
[----:B------:R-:W-:Y:S01]  /*dc80*/  UISETP.NE.AND.EX UP0, UPT, UR9, URZ, UPT, UP0 ;  /* 0x0000003f0900728c */ /* 0x000fe2000bf05300 */
[----:B------:R-:W-:Y:S02]  /*dc90*/  F2FP.F16.F32.PACK_AB R29, R35, R29 ;  /* 0x0000001d231d723e */ /* 0x000fe400000000ff */
[----:B------:R-:W-:Y:S01]  /*dca0*/  F2FP.F16.F32.PACK_AB R31, R39, R38 ;  /* 0x00000026271f723e */ /* 0x000fe200000000ff */
[----:B------:R-:W-:Y:S01]  /*dcb0*/  ULDC.64 UR8, c[0x0][0xd00] ;  /* 0x0003400000087ab9 */ /* 0x000fe20000000a00 */
[----:B------:R-:W-:Y:S01]  /*dcc0*/  F2FP.F16.F32.PACK_AB R32, R32, R172 ;  /* 0x000000ac2020723e */ /* 0x000fe200000000ff */
[----:B------:R-:W-:Y:S01]  /*dcd0*/  UIMAD.WIDE UR8, UR40, 0x4, UR8 ;  /* 0x00000004280878a5 */ /* 0x000fe2000f8e0208 */
        /* <DEDUP_REMOVED lines=10> */
[----:B0-----:R-:W-:Y:S02]  /*dd80*/  MOV R5, R6 ;  /* 0x0000000600057202 */ /* 0x001fe40000000f00 */
[----:B------:R-:W-:Y:S02]  /*dd90*/  F2FP.F16.F32.PACK_AB R81, R83, R82 ;  /* 0x000000525351723e */ /* 0x000fe400000000ff */
        /* <DEDUP_REMOVED lines=15> */
[----:B------:R-:W-:Y:S01]  /*de90*/  IMAD.X R57, RZ, RZ, R123, P6 ;  /* 0x000000ffff397224 */ /* 0x000fe200030e067b */
[----:B------:R-:W-:Y:S02]  /*dea0*/  LOP3.LUT R52, R183, 0x380, RZ, 0xc0, !PT ;  /* 0x00000380b7347812 */ /* 0x000fe400078ec0ff */
[----:B------:R-:W-:Y:S02]  /*deb0*/  LOP3.LUT R177, R56, 0x380, RZ, 0xc0, !PT ;  /* 0x0000038038b17812 */ /* 0x000fe400078ec0ff */
[----:B------:R-:W-:-:S02]  /*dec0*/  IADD3 R181, P4, R122, 0x60, RZ ;  /* 0x000000607ab57810 */ /* 0x000fc40007f9e0ff */
[C---:B------:R-:W-:Y:S02]  /*ded0*/  LOP3.LUT R21, R122.reuse, 0x380, RZ, 0xc0, !PT ;  /* 0x000003807a157812 */ /* 0x040fe400078ec0ff */
[C---:B------:R-:W-:Y:S01]  /*dee0*/  IADD3 R60, P5, R122.reuse, 0x2040, RZ ;  /* 0x000020407a3c7810 */ /* 0x040fe20007fbe0ff */
[--C-:B------:R-:W-:Y:S01]  /*def0*/  IMAD.X R49, RZ, RZ, R123.reuse, P4 ;  /* 0x000000ffff317224 */ /* 0x100fe200020e067b */
[C---:B------:R-:W-:Y:S02]  /*df00*/  IADD3 R64, P2, R122.reuse, 0x2060, RZ ;  /* 0x000020607a407810 */ /* 0x040fe40007f5e0ff */
[----:B------:R-:W-:Y:S01]  /*df10*/  IADD3 R68, P1, R122, 0x4000, RZ ;  /* 0x000040007a447810 */ /* 0x000fe20007f3e0ff */
[--C-:B------:R-:W-:Y:S01]  /*df20*/  IMAD.X R61, RZ, RZ, R123.reuse, P5 ;  /* 0x000000ffff3d7224 */ /* 0x100fe200028e067b */
[----:B------:R-:W-:Y:S01]  /*df30*/  SHF.R.U64 R44, R44, 0x3, RZ ;  /* 0x000000032c2c7819 */ /* 0x000fe200000012ff */
[--C-:B------:R-:W-:Y:S01]  /*df40*/  IMAD.X R65, RZ, RZ, R123.reuse, P2 ;  /* 0x000000ffff417224 */ /* 0x100fe200010e067b */
[----:B------:R-:W-:Y:S01]  /*df50*/  SHF.R.U64 R52, R52, 0x3, RZ ;  /* 0x0000000334347819 */ /* 0x000fe200000012ff */
[----:B------:R-:W-:Y:S01]  /*df60*/  IMAD.X R69, RZ, RZ, R123, P1 ;  /* 0x000000ffff457224 */ /* 0x000fe200008e067b */
[----:B------:R-:W-:-:S02]  /*df70*/  SHF.R.U64 R177, R177, 0x3, RZ ;  /* 0x00000003b1b17819 */ /* 0x000fc400000012ff */
[----:B------:R-:W-:Y:S02]  /*df80*/  IADD3 R8, P0, R122, 0x4020, RZ ;  /* 0x000040207a087810 */ /* 0x000fe40007f1e0ff */
[----:B------:R-:W-:Y:S02]  /*df90*/  LOP3.LUT R48, R181, 0x380, RZ, 0xc0, !PT ;  /* 0x00000380b5307812 */ /* 0x000fe400078ec0ff */
[----:B------:R-:W-:Y:S02]  /*dfa0*/  SHF.R.U64 R21, R21, 0x3, RZ ;  /* 0x0000000315157819 */ /* 0x000fe400000012ff */
[----:B------:R-:W-:Y:S02]  /*dfb0*/  LOP3.LUT R44, R44, R179, RZ, 0x3c, !PT ;  /* 0x000000b32c2c7212 */ /* 0x000fe400078e3cff */
[----:B------:R-:W-:Y:S02]  /*dfc0*/  LOP3.LUT R52, R52, R183, RZ, 0x3c, !PT ;  /* 0x000000b734347212 */ /* 0x000fe400078e3cff */
[----:B------:R-:W-:-:S02]  /*dfd0*/  LOP3.LUT R56, R177, R56, RZ, 0x3c, !PT ;  /* 0x00000038b1387212 */ /* 0x000fc400078e3cff */
[----:B------:R-:W-:Y:S02]  /*dfe0*/  LOP3.LUT R179, R60, 0x380, RZ, 0xc0, !PT ;  /* 0x000003803cb37812 */ /* 0x000fe400078ec0ff */
[----:B------:R-:W-:Y:S02]  /*dff0*/  LOP3.LUT R183, R68, 0x380, RZ, 0xc0, !PT ;  /* 0x0000038044b77812 */ /* 0x000fe400078ec0ff */
[----:B------:R-:W-:Y:S02]  /*e000*/  LOP3.LUT R177, R8, 0x380, RZ, 0xc0, !PT ;  /* 0x0000038008b17812 */ /* 0x000fe400078ec0ff */
        /* <DEDUP_REMOVED lines=12> */
[--C-:B------:R-:W-:Y:S01]  /*e0d0*/  IMAD.X R21, RZ, RZ, R123.reuse, P2 ;  /* 0x000000ffff157224 */ /* 0x100fe200010e067b */
[----:B------:R-:W-:Y:S01]  /*e0e0*/  SHF.R.U64 R179, R179, 0x3, RZ ;  /* 0x00000003b3b37819 */ /* 0x000fe200000012ff */
[----:B------:R-:W-:Y:S01]  /*e0f0*/  IMAD.X R37, RZ, RZ, R123, P1 ;  /* 0x000000ffff257224 */ /* 0x000fe200008e067b */
[----:B------:R-:W-:Y:S02]  /*e100*/  SHF.R.U64 R183, R183, 0x3, RZ ;  /* 0x00000003b7b77819 */ /* 0x000fe400000012ff */
[----:B------:R-:W-:Y:S02]  /*e110*/  SHF.R.U64 R177, R177, 0x3, RZ ;  /* 0x00000003b1b17819 */ /* 0x000fe400000012ff */
[----:B------:R-:W-:Y:S02]  /*e120*/  LOP3.LUT R48, R48, R181, RZ, 0x3c, !PT ;  /* 0x000000b530307212 */ /* 0x000fe400078e3cff */
[----:B------:R-:W-:-:S02]  /*e130*/  IADD3.X R103, RZ, R123, RZ, P0, !PT ;  /* 0x0000007bff677210 */ /* 0x000fc400007fe4ff */
[----:B------:R-:W-:Y:S02]  /*e140*/  LOP3.LUT R181, R64, 0x380, RZ, 0xc0, !PT ;  /* 0x0000038040b57812 */ /* 0x000fe400078ec0ff */
[----:B------:R-:W-:Y:S02]  /*e150*/  MOV R122, R122 ;  /* 0x0000007a007a7202 */ /* 0x000fe40000000f00 */
[----:B------:R-:W-:Y:S02]  /*e160*/  LOP3.LUT R123, R30, 0x380, RZ, 0xc0, !PT ;  /* 0x000003801e7b7812 */ /* 0x000fe400078ec0ff */
[----:B------:R-:W-:Y:S02]  /*e170*/  LOP3.LUT R60, R179, R60, RZ, 0x3c, !PT ;  /* 0x0000003cb33c7212 */ /* 0x000fe400078e3cff */
[----:B------:R-:W-:Y:S02]  /*e180*/  LOP3.LUT R68, R183, R68, RZ, 0x3c, !PT ;  /* 0x00000044b7447212 */ /* 0x000fe400078e3cff */
[----:B------:R-:W-:-:S02]  /*e190*/  LOP3.LUT R102, R177, R8, RZ, 0x3c, !PT ;  /* 0x00000008b1667212 */ /* 0x000fc400078e3cff */
[----:B------:R-:W-:Y:S02]  /*e1a0*/  LOP3.LUT R179, R36, 0x380, RZ, 0xc0, !PT ;  /* 0x0000038024b37812 */ /* 0x000fe400078ec0ff */
[----:B------:R-:W-:Y:S02]  /*e1b0*/  LOP3.LUT R183, R34, 0x380, RZ, 0xc0, !PT ;  /* 0x0000038022b77812 */ /* 0x000fe400078ec0ff */
[----:B------:R-:W-:Y:S01]  /*e1c0*/  F2FP.F16.F32.PACK_AB R8, R20, R176 ;  /* 0x000000b01408723e */ /* 0x000fe200000000ff */
[----:B------:R-:W-:Y:S01]  /*e1d0*/  BAR.SYNC.DEFER_BLOCKING 0x1, 0x100 ;  /* 0x0044000000007b1d */ /* 0x000fe20000010000 */
[----:B------:R-:W-:Y:S02]  /*e1e0*/  SHF.R.U64 R181, R181, 0x3, RZ ;  /* 0x00000003b5b57819 */ /* 0x000fe400000012ff */
[----:B------:R-:W-:Y:S02]  /*e1f0*/  LOP3.LUT R27, R6, 0x380, RZ, 0xc0, !PT ;  /* 0x00000380061b7812 */ /* 0x000fe400078ec0ff */
[----:B------:R-:W-:-:S02]  /*e200*/  LOP3.LUT R20, R26, 0x380, RZ, 0xc0, !PT ;  /* 0x000003801a147812 */ /* 0x000fc400078ec0ff */
[----:B------:R-:W-:Y:S02]  /*e210*/  SHF.R.U64 R123, R123, 0x3, RZ ;  /* 0x000000037b7b7819 */ /* 0x000fe400000012ff */
[----:B------:R-:W-:Y:S02]  /*e220*/  SHF.R.U64 R179, R179, 0x3, RZ ;  /* 0x00000003b3b37819 */ /* 0x000fe400000012ff */
[----:B------:R-:W-:Y:S02]  /*e230*/  SHF.R.U64 R183, R183, 0x3, RZ ;  /* 0x00000003b7b77819 */ /* 0x000fe400000012ff */
[----:B------:R-:W-:Y:S02]  /*e240*/  LOP3.LUT R64, R181, R64, RZ, 0x3c, !PT ;  /* 0x00000040b5407212 */ /* 0x000fe400078e3cff */
[----:B------:R-:W-:Y:S02]  /*e250*/  SHF.R.U64 R27, R27, 0x3, RZ ;  /* 0x000000031b1b7819 */ /* 0x000fe400000012ff */
[----:B------:R-:W-:-:S02]  /*e260*/  SHF.R.U64 R175, R20, 0x3, RZ ;  /* 0x0000000314af7819 */ /* 0x000fc400000012ff */
[----:B------:R-:W-:Y:S02]  /*e270*/  LOP3.LUT R181, R110, 0x380, RZ, 0xc0, !PT ;  /* 0x000003806eb57812 */ /* 0x000fe400078ec0ff */
[----:B------:R-:W-:Y:S02]  /*e280*/  LOP3.LUT R20, R123, R30, RZ, 0x3c, !PT ;  /* 0x0000001e7b147212 */ /* 0x000fe400078e3cff */
[----:B------:R-:W-:Y:S01]  /*e290*/  MOV R41, R40 ;  /* 0x0000002800297202 */ /* 0x000fe20000000f00 */
[----:B------:R0:W-:Y:S01]  /*e2a0*/  STSM.16.M88.4 [R122], R8 ;  /* 0x000000087a007844 */ /* 0x0001e20000000200 */
[----:B------:R-:W-:Y:S02]  /*e2b0*/  F2FP.F16.F32.PACK_AB R30, R171, R173 ;  /* 0x000000adab1e723e */ /* 0x000fe400000000ff */
[----:B------:R-:W-:Y:S02]  /*e2c0*/  LOP3.LUT R106, R179, R36, RZ, 0x3c, !PT ;  /* 0x00000024b36a7212 */ /* 0x000fe400078e3cff */
[----:B------:R-:W-:Y:S01]  /*e2d0*/  LOP3.LUT R114, R183, R34, RZ, 0x3c, !PT ;  /* 0x00000022b7727212 */ /* 0x000fe200078e3cff */
[----:B------:R1:W-:Y:S01]  /*e2e0*/  STSM.16.M88.4 [R41], R28 ;  /* 0x0000001c29007844 */ /* 0x0003e20000000200 */
[----:B------:R-:W-:-:S02]  /*e2f0*/  LOP3.LUT R118, R27, R6, RZ, 0x3c, !PT ;  /* 0x000000061b767212 */ /* 0x000fc400078e3cff */
[----:B------:R-:W-:Y:S02]  /*e300*/  LOP3.LUT R36, R175, R26, RZ, 0x3c, !PT ;  /* 0x0000001aaf247212 */ /* 0x000fe400078e3cff */
[----:B------:R-:W-:Y:S02]  /*e310*/  MOV R44, R44 ;  /* 0x0000002c002c7202 */ /* 0x000fe40000000f00 */
[----:B------:R-:W-:Y:S02]  /*e320*/  F2FP.F16.F32.PACK_AB R34, R167, R170 ;  /* 0x000000aaa722723e */ /* 0x000fe400000000ff */
[----:B------:R-:W-:Y:S02]  /*e330*/  SHF.R.U64 R181, R181, 0x3, RZ ;  /* 0x00000003b5b57819 */ /* 0x000fe400000012ff */
[----:B------:R-:W-:Y:S01]  /*e340*/  MOV R48, R48 ;  /* 0x0000003000307202 */ /* 0x000fe20000000f00 */
[----:B------:R-:W-:Y:S01]  /*e350*/  STSM.16.M88.4 [R44], R32 ;  /* 0x000000202c007844 */ /* 0x000fe20000000200 */
[----:B------:R-:W-:-:S02]  /*e360*/  F2FP.F16.F32.PACK_AB R26, R164, R166 ;  /* 0x000000a6a41a723e */ /* 0x000fc400000000ff */
[----:B------:R-:W-:Y:S02]  /*e370*/  F2FP.F16.F32.PACK_AB R27, R55, R54 ;  /* 0x00000036371b723e */ /* 0x000fe400000000ff */
[----:B------:R-:W-:Y:S02]  /*e380*/  MOV R52, R52 ;  /* 0x0000003400347202 */ /* 0x000fe40000000f00 */
[----:B------:R-:W-:Y:S01]  /*e390*/  MOV R56, R56 ;  /* 0x0000003800387202 */ /* 0x000fe20000000f00 */
[----:B------:R-:W-:Y:S01]  /*e3a0*/  STSM.16.M88.4 [R48], R24 ;  /* 0x0000001830007844 */ /* 0x000fe20000000200 */
[----:B0-----:R-:W-:Y:S02]  /*e3b0*/  F2FP.F16.F32.PACK_AB R8, R160, R162 ;  /* 0x000000a2a008723e */ /* 0x001fe400000000ff */
[----:B------:R-:W-:Y:S01]  /*e3c0*/  F2FP.F16.F32.PACK_AB R9, R67, R66 ;  /* 0x000000424309723e */ /* 0x000fe200000000ff */
[----:B------:R-:W-:Y:S01]  /*e3d0*/  STSM.16.M88.4 [R52], R12 ;  /* 0x0000000c34007844 */ /* 0x000fe20000000200 */
[----:B------:R-:W-:-:S02]  /*e3e0*/  F2FP.F16.F32.PACK_AB R10, R152, R161 ;  /* 0x000000a1980a723e */ /* 0x000fc400000000ff */
[----:B------:R-:W-:Y:S02]  /*e3f0*/  F2FP.F16.F32.PACK_AB R11, R71, R70 ;  /* 0x00000046470b723e */ /* 0x000fe400000000ff */
[----:B------:R-:W-:Y:S02]  /*e400*/  MOV R60, R60 ;  /* 0x0000003c003c7202 */ /* 0x000fe40000000f00 */
[----:B-1----:R-:W-:Y:S01]  /*e410*/  F2FP.F16.F32.PACK_AB R28, R73, R155 ;  /* 0x0000009b491c723e */ /* 0x002fe200000000ff */
[----:B------:R0:W-:Y:S01]  /*e420*/  STSM.16.M88.4 [R56], R8 ;  /* 0x0000000838007844 */ /* 0x0001e20000000200 */
[----:B------:R-:W-:Y:S02]  /*e430*/  F2FP.F16.F32.PACK_AB R29, R75, R74 ;  /* 0x0000004a4b1d723e */ /* 0x000fe400000000ff */
[----:B------:R-:W-:Y:S02]  /*e440*/  F2FP.F16.F32.PACK_AB R30, R77, R76 ;  /* 0x0000004c4d1e723e */ /* 0x000fe400000000ff */
[----:B------:R-:W-:-:S02]  /*e450*/  F2FP.F16.F32.PACK_AB R31, R79, R78 ;  /* 0x0000004e4f1f723e */ /* 0x000fc400000000ff */
[----:B------:R-:W-:Y:S02]  /*e460*/  LOP3.LUT R110, R181, R110, RZ, 0x3c, !PT ;  /* 0x0000006eb56e7212 */ /* 0x000fe400078e3cff */
[----:B------:R-:W-:Y:S01]  /*e470*/  MOV R64, R64 ;  /* 0x0000004000407202 */ /* 0x000fe20000000f00 */
[----:B------:R-:W-:Y:S01]  /*e480*/  STSM.16.M88.4 [R60], R28 ;  /* 0x0000001c3c007844 */ /* 0x000fe20000000200 */
[----:B------:R-:W-:Y:S02]  /*e490*/  F2FP.F16.F32.PACK_AB R89, R91, R90 ;  /* 0x0000005a5b59723e */ /* 0x000fe400000000ff */
[----:B------:R-:W-:Y:S01]  /*e4a0*/  F2FP.F16.F32.PACK_AB R96, R97, R96 ;  /* 0x000000606160723e */ /* 0x000fe200000000ff */
[----:B------:R-:W-:Y:S01]  /*e4b0*/  STSM.16.M88.4 [R64], R80 ;  /* 0x0000005040007844 */ /* 0x000fe20000000200 */
[----:B------:R-:W-:Y:S01]  /*e4c0*/  MOV R68, R68 ;  /* 0x0000004400447202 */ /* 0x000fe20000000f00 */
[----:B0-----:R-:W-:Y:S01]  /*e4d0*/  IMAD.U32 R10, RZ, RZ, UR8 ;  /* 0x00000008ff0a7e24 */ /* 0x001fe2000f8e00ff */
[----:B------:R-:W-:Y:S01]  /*e4e0*/  F2FP.F16.F32.PACK_AB R90, R93, R92 ;  /* 0x0000005c5d5a723e */ /* 0x000fe200000000ff */
[----:B------:R-:W-:Y:S01]  /*e4f0*/  IMAD.U32 R11, RZ, RZ, UR9 ;  /* 0x00000009ff0b7e24 */ /* 0x000fe2000f8e00ff */
[----:B------:R-:W-:Y:S01]  /*e500*/  F2FP.F16.F32.PACK_AB R91, R95, R94 ;  /* 0x0000005e5f5b723e */ /* 0x000fe200000000ff */
[----:B------:R-:W-:Y:S01]  /*e510*/  ULDC.64 UR8, c[0x0][0xd08] ;  /* 0x0003420000087ab9 */ /* 0x000fe20000000a00 */
[----:B------:R-:W-:-:S02]  /*e520*/  F2FP.F16.F32.PACK_AB R97, R99, R98 ;  /* 0x000000626361723e */ /* 0x000fc400000000ff */
[----:B------:R-:W-:Y:S01]  /*e530*/  MOV R102, R102 ;  /* 0x0000006600667202 */ /* 0x000fe20000000f00 */
[----:B------:R-:W-:Y:S01]  /*e540*/  STSM.16.M88.4 [R68], R88 ;  /* 0x0000005844007844 */ /* 0x000fe20000000200 */
        /* <DEDUP_REMOVED lines=21> */
[----:B------:R-:W-:Y:S02]  /*e6a0*/  F2FP.F16.F32.PACK_AB R129, R131, R130 ;  /* 0x000000828381723e */ /* 0x000fe400000000ff */
[----:B------:R-:W-:Y:S01]  /*e6b0*/  F2FP.F16.F32.PACK_AB R136, R137, R136 ;  /* 0x000000888988723e */ /* 0x000fe200000000ff */
[----:B------:R0:W-:Y:S01]  /*e6c0*/  STSM.16.M88.4 [R6], R120 ;  /* 0x0000007806007844 */ /* 0x0001e20000000200 */
        /* <DEDUP_REMOVED lines=13> */
[----:B------:R-:W-:Y:S01]  /*e7a0*/  F2FP.F16.F32.PACK_AB R147, R151, R150 ;  /* 0x000000969793723e */ /* 0x000fe200000000ff */
[----:B------:R-:W-:Y:S01]  /*e7b0*/  UISETP.NE.U32.AND UP1, UPT, UR8, URZ, UPT ;  /* 0x0000003f0800728c */ /* 0x000fe2000bf25070 */
[----:B------:R-:W-:-:S03]  /*e7c0*/  PLOP3.LUT P0, PT, PT, PT, UP0, 0x80, 0x0 ;  /* 0x000000000000781c */ /* 0x000fc60003f0f008 */
[----:B------:R1:W-:Y:S01]  /*e7d0*/  STSM.16.M88.4 [R36], R144 ;  /* 0x0000009024007844 */ /* 0x0003e20000000200 */
[----:B------:R-:W-:Y:S01]  /*e7e0*/  BAR.SYNC.DEFER_BLOCKING 0x1, 0x100 ;  /* 0x0044000000007b1d */ /* 0x000fe20000010000 */
[----:B------:R-:W-:Y:S01]  /*e7f0*/  UISETP.NE.AND.EX UP1, UPT, UR9, URZ, UPT, UP1 ;  /* 0x0000003f0900728c */ /* 0x000fe2000bf25310 */
[----:B------:R-:W-:-:S05]  /*e800*/  IMAD R9, R198, 0x40, R23 ;  /* 0x00000040c6097824 */ /* 0x000fca00078e0217 */
[----:B------:R-:W-:-:S05]  /*e810*/  PLOP3.LUT P6, PT, PT, PT, UP1, 0x80, 0x0 ;  /* 0x000000000000781c */ /* 0x000fca0003fcf018 */
[----:B------:R-:W-:-:S04]  /*e820*/  @UP1 ULEA UR8, UP2, UR40, UR8, 0x2 ;  /* 0x0000000828081291 */ /* 0x000fc8000f84103f */
[----:B------:R-:W-:Y:S01]  /*e830*/  @UP1 ULEA.HI.X UR9, UR40, UR9, UR39, 0x2, UP2 ;  /* 0x0000000928091291 */ /* 0x000fe200090f1427 */
[----:B------:R-:W-:Y:S01]  /*e840*/  IMAD.WIDE R8, R9, 0x2, R4 ;  /* 0x0000000209087825 */ /* 0x000fe200078e0204 */
[----:B------:R-:W-:-:S03]  /*e850*/  ULDC UR4, c[0x0][0xb88] ;  /* 0x0002e20000047ab9 */ /* 0x000fc60000000800 */
[----:B------:R-:W-:Y:S01]  /*e860*/  IMAD.U32 R4, RZ, RZ, UR4 ;  /* 0x00000004ff047e24 */ /* 0x000fe2000f8e00ff */
[----:B------:R-:W2:Y:S01]  /*e870*/  @P0 LDG.E R13, desc[UR44][R10.64] ;  /* 0x0000002c0a0d0981 */ /* 0x000ea2000c1e1900 */
[----:B------:R-:W-:Y:S01]  /*e880*/  IMAD.U32 R14, RZ, RZ, UR8 ;  /* 0x00000008ff0e7e24 */ /* 0x000fe2000f8e00ff */
[C---:B------:R-:W-:Y:S01]  /*e890*/  IADD3 R5, P2, R8.reuse, 0x1000, RZ ;  /* 0x0000100008057810 */ /* 0x040fe20007f5e0ff */
[----:B------:R-:W-:Y:S01]  /*e8a0*/  IMAD.U32 R15, RZ, RZ, UR9 ;  /* 0x00000009ff0f7e24 */ /* 0x000fe2000f8e00ff */
[C---:B------:R-:W-:Y:S02]  /*e8b0*/  IADD3 R25, P1, R8.reuse, 0x2000, RZ ;  /* 0x0000200008197810 */ /* 0x040fe40007f3e0ff */
[----:B0-----:R-:W-:Y:S02]  /*e8c0*/  P2R R6, PR, RZ, 0x4 ;  /* 0x00000004ff067803 */ /* 0x001fe40000000000 */
[----:B------:R0:W5:Y:S01]  /*e8d0*/  @P6 LDG.E R4, desc[UR44][R14.64] ;  /* 0x0000002c0e046981 */ /* 0x000162000c1e1900 */
[----:B------:R-:W-:-:S02]  /*e8e0*/  IADD3 R29, P2, R8, 0x3000, RZ ;  /* 0x00003000081d7810 */ /* 0x000fc40007f5e0ff */
[C---:B------:R-:W-:Y:S02]  /*e8f0*/  IADD3 R33, P3, R8.reuse, 0x4000, RZ ;  /* 0x0000400008217810 */ /* 0x040fe40007f7e0ff */
[C---:B------:R-:W-:Y:S02]  /*e900*/  IADD3 R37, P4, R8.reuse, 0x5000, RZ ;  /* 0x0000500008257810 */ /* 0x040fe40007f9e0ff */
[----:B------:R-:W-:Y:S02]  /*e910*/  IADD3 R41, P5, R8, 0x6000, RZ ;  /* 0x0000600008297810 */ /* 0x000fe40007fbe0ff */
[----:B------:R-:W-:Y:S02]  /*e920*/  LOP3.LUT R12, R5, 0x380, RZ, 0xc0, !PT ;  /* 0x00000380050c7812 */ /* 0x000fe400078ec0ff */
[----:B------:R-:W-:Y:S02]  /*e930*/  LOP3.LUT R24, R25, 0x380, RZ, 0xc0, !PT ;  /* 0x0000038019187812 */ /* 0x000fe400078ec0ff */
[----:B------:R-:W-:-:S02]  /*e940*/  LOP3.LUT R28, R29, 0x380, RZ, 0xc0, !PT ;  /* 0x000003801d1c7812 */ /* 0x000fc400078ec0ff */
[----:B------:R-:W-:Y:S02]  /*e950*/  LOP3.LUT R32, R33, 0x380, RZ, 0xc0, !PT ;  /* 0x0000038021207812 */ /* 0x000fe400078ec0ff */
[----:B-1----:R-:W-:Y:S02]  /*e960*/  LOP3.LUT R36, R37, 0x380, RZ, 0xc0, !PT ;  /* 0x0000038025247812 */ /* 0x002fe400078ec0ff */
[----:B------:R-:W-:Y:S01]  /*e970*/  LOP3.LUT R40, R41, 0x380, RZ, 0xc0, !PT ;  /* 0x0000038029287812 */ /* 0x000fe200078ec0ff */
[----:B------:R-:W-:Y:S01]  /*e980*/  UMOV UR4, URZ ;  /* 0x0000003f00047c82 */ /* 0x000fe20008000000 */
[----:B------:R-:W-:Y:S02]  /*e990*/  SHF.R.U64 R12, R12, 0x3, RZ ;  /* 0x000000030c0c7819 */ /* 0x000fe400000012ff */
[----:B------:R-:W-:Y:S02]  /*e9a0*/  SHF.R.U64 R24, R24, 0x3, RZ ;  /* 0x0000000318187819 */ /* 0x000fe400000012ff */
[----:B------:R-:W-:-:S02]  /*e9b0*/  SHF.R.U64 R28, R28, 0x3, RZ ;  /* 0x000000031c1c7819 */ /* 0x000fc400000012ff */
[----:B------:R-:W-:Y:S02]  /*e9c0*/  SHF.R.U64 R32, R32, 0x3, RZ ;  /* 0x0000000320207819 */ /* 0x000fe400000012ff */
[----:B------:R-:W-:Y:S02]  /*e9d0*/  SHF.R.U64 R36, R36, 0x3, RZ ;  /* 0x0000000324247819 */ /* 0x000fe400000012ff */
[----:B------:R-:W-:Y:S02]  /*e9e0*/  SHF.R.U64 R40, R40, 0x3, RZ ;  /* 0x0000000328287819 */ /* 0x000fe400000012ff */
[----:B------:R-:W-:Y:S02]  /*e9f0*/  LOP3.LUT R12, R12, R5, RZ, 0x3c, !PT ;  /* 0x000000050c0c7212 */ /* 0x000fe400078e3cff */
[----:B------:R-:W-:Y:S02]  /*ea00*/  LOP3.LUT R24, R24, R25, RZ, 0x3c, !PT ;  /* 0x0000001918187212 */ /* 0x000fe400078e3cff */
[----:B------:R-:W-:-:S02]  /*ea10*/  LOP3.LUT R28, R28, R29, RZ, 0x3c, !PT ;  /* 0x0000001d1c1c7212 */ /* 0x000fc400078e3cff */
[----:B------:R-:W-:Y:S02]  /*ea20*/  LOP3.LUT R32, R32, R33, RZ, 0x3c, !PT ;  /* 0x0000002120207212 */ /* 0x000fe400078e3cff */
[----:B------:R-:W-:Y:S02]  /*ea30*/  LOP3.LUT R36, R36, R37, RZ, 0x3c, !PT ;  /* 0x0000002524247212 */ /* 0x000fe400078e3cff */
[----:B------:R-:W-:Y:S02]  /*ea40*/  LOP3.LUT R40, R40, R41, RZ, 0x3c, !PT ;  /* 0x0000002928287212 */ /* 0x000fe400078e3cff */
[----:B--2---:R-:W-:Y:S01]  /*ea50*/  @P0 R2UR UR4, R13 ;  /* 0x000000000d0402ca */ /* 0x004fe200000e0000 */
[----:B0-----:R-:W-:-:S14]  /*ea60*/  @P6 BRA `(.L_x_8386) ;  /* 0x0000000000106947 */ /* 0x001fdc0003800000 */
[----:B------:R-:W-:Y:S05]  /*ea70*/  @!P0 BRA `(.L_x_8386) ;  /* 0x00000000000c8947 */ /* 0x000fea0003800000 */
[----:B------:R-:W2:Y:S04]  /*ea80*/  LDG.E R5, desc[UR44][R10.64] ;  /* 0x0000002c0a057981 */ /* 0x000ea8000c1e1900 */
[----:B-----5:R-:W2:Y:S02]  /*ea90*/  LDG.E R4, desc[UR44][R10.64+0x4] ;  /* 0x0000042c0a047981 */ /* 0x020ea4000c1e1900 */
[----:B--2---:R-:W-:-:S07]  /*eaa0*/  IMAD.IADD R4, R4, 0x1, -R5 ;  /* 0x0000000104047824 */ /* 0x004fce00078e0a05 */
.L_x_8386:
        /* <DEDUP_REMOVED lines=26> */
[----:B------:R-:W-:Y:S01]  /*ec50*/  LOP3.LUT R52, R52, R53, RZ, 0x3c, !PT ;  /* 0x0000003534347212 */ /* 0x000fe200078e3cff */
[----:B------:R-:W-:Y:S01]  /*ec60*/  IMAD.X R53, RZ, RZ, R9, P1 ;  /* 0x000000ffff357224 */ /* 0x000fe200008e0609 */
[C---:B------:R-:W-:Y:S02]  /*ec70*/  IADD3 R57, P2, R8.reuse, 0xa000, RZ ;  /* 0x0000a00008397810 */ /* 0x040fe40007f5e0ff */
[C---:B------:R-:W-:Y:S02]  /*ec80*/  IADD3 R61, P3, R8.reuse, 0xb000, RZ ;  /* 0x0000b000083d7810 */ /* 0x040fe40007f7e0ff */
[C---:B------:R-:W-:Y:S02]  /*ec90*/  IADD3 R65, P4, R8.reuse, 0xc000, RZ ;  /* 0x0000c00008417810 */ /* 0x040fe40007f9e0ff */
[C---:B------:R-:W-:Y:S02]  /*eca0*/  IADD3 R69, P5, R8.reuse, 0xd000, RZ ;  /* 0x0000d00008457810 */ /* 0x040fe40007fbe0ff */
[----:B------:R-:W-:-:S02]  /*ecb0*/  IADD3 R73, P0, R8, 0xe000, RZ ;  /* 0x0000e00008497810 */ /* 0x000fc40007f1e0ff */
[----:B------:R-:W-:Y:S02]  /*ecc0*/  IADD3 R6, P1, R8, 0xf000, RZ ;  /* 0x0000f00008067810 */ /* 0x000fe40007f3e0ff */
[----:B------:R-:W-:Y:S02]  /*ecd0*/  LOP3.LUT R56, R57, 0x380, RZ, 0xc0, !PT ;  /* 0x0000038039387812 */ /* 0x000fe400078ec0ff */
[----:B------:R-:W-:Y:S01]  /*ece0*/  LOP3.LUT R60, R61, 0x380, RZ, 0xc0, !PT ;  /* 0x000003803d3c7812 */ /* 0x000fe200078ec0ff */
[----:B------:R-:W-:Y:S01]  /*ecf0*/  IMAD.X R77, RZ, RZ, R9, P1 ;  /* 0x000000ffff4d7224 */ /* 0x000fe200008e0609 */
[----:B------:R-:W-:Y:S02]  /*ed00*/  LOP3.LUT R64, R65, 0x380, RZ, 0xc0, !PT ;  /* 0x0000038041407812 */ /* 0x000fe400078ec0ff */
        /* <DEDUP_REMOVED lines=32> */
[----:B------:R-:W-:Y:S01]  /*ef10*/  ULDC.64 UR12, c[0x0][0xc98] ;  /* 0x00032600000c7ab9 */ /* 0x000fe20000000a00 */
[----:B------:R-:W-:Y:S01]  /*ef20*/  UIMAD.WIDE.U32 UR8, UR38, UR10, UR8 ;  /* 0x0000000a260872a5 */ /* 0x000fe2000f8e0008 */
[----:B------:R-:W-:Y:S01]  /*ef30*/  VIADD R21, R22, UR37 ;  /* 0x0000002516157c36 */ /* 0x000fe20008000000 */
[----:B------:R-:W-:-:S02]  /*ef40*/  UIMAD UR7, UR38, UR11, UR7 ;  /* 0x0000000b260772a4 */ /* 0x000fc4000f8e0207 */
[----:B------:R-:W-:Y:S02]  /*ef50*/  UIMAD UR10, UR39, UR12, URZ ;  /* 0x0000000c270a72a4 */ /* 0x000fe4000f8e023f */
[----:B------:R-:W-:Y:S02]  /*ef60*/  UIADD3 UR9, UR9, UR7, URZ ;  /* 0x0000000709097290 */ /* 0x000fe4000fffe03f */
[----:B------:R-:W-:Y:S02]  /*ef70*/  UIMAD UR10, UR40, UR13, UR10 ;  /* 0x0000000d280a72a4 */ /* 0x000fe4000f8e020a */
[----:B------:R-:W-:Y:S01]  /*ef80*/  UIMAD.WIDE.U32 UR8, UR40, UR12, UR8 ;  /* 0x0000000c280872a5 */ /* 0x000fe2000f8e0008 */
        /* <DEDUP_REMOVED lines=10> */
[----:B------:R-:W-:-:S03]  /*f030*/  IMAD.U32 R14, RZ, RZ, UR10 ;  /* 0x0000000aff0e7e24 */ /* 0x000fc6000f8e00ff */
        /* <DEDUP_REMOVED lines=21> */
.L_x_8387:
[----:B------:R-:W1:Y:S01]  /*f190*/  LDC R81, c[0x0][0xce8] ;  /* 0x00033a00ff517b82 */ /* 0x000e620000000800 */
[----:B------:R-:W-:Y:S01]  /*f1a0*/  ULDC UR12, c[0x0][0xbc8] ;  /* 0x0002f200000c7ab9 */ /* 0x000fe20000000800 */
[----:B------:R-:W-:Y:S01]  /*f1b0*/  ULDC.64 UR10, c[0x0][0xba0] ;  /* 0x0002e800000a7ab9 */ /* 0x000fe20000000a00 */
[----:B------:R-:W-:Y:S01]  /*f1c0*/  ISETP.GE.AND P0, PT, R196, UR12, PT ;  /* 0x0000000cc4007c0c */ /* 0x000fe2000bf06270 */
[----:B0-----:R-:W5:Y:S01]  /*f1d0*/  LD.E.128 R8, desc[UR44][R10.64] ;  /* 0x0000002c0a087980 */ /* 0x001f62000c101d00 */
[----:B------:R-:W-:Y:S02]  /*f1e0*/  ISETP.GE.AND P1, PT, R23, UR12, PT ;  /* 0x0000000c17007c0c */ /* 0x000fe4000bf26270 */
[----:B------:R-:W-:Y:S01]  /*f1f0*/  SEL R3, RZ, 0xffffffff, P0 ;  /* 0xffffffffff037807 */ /* 0x000fe20000000000 */
        /* <DEDUP_REMOVED lines=10> */
[----:B------:R-:W-:-:S03]  /*f2a0*/  SEL R3, RZ, 0xffffffff, P0 ;  /* 0xffffffffff037807 */ /* 0x000fc60000000000 */
[----:B------:R-:W5:Y:S04]  /*f2b0*/  LD.E.128 R40, desc[UR44][R40.64] ;  /* 0x0000002c28287980 */ /* 0x000f68000c101d00 */
[----:B------:R-:W5:Y:S02]  /*f2c0*/  LD.E.128 R44, desc[UR44][R44.64] ;  /* 0x0000002c2c2c7980 */ /* 0x000f64000c101d00 */
[----:B------:R-:W0:Y:S01]  /*f2d0*/  @P2 LDC R19, c[0x0][0xcec] ;  /* 0x00033b00ff132b82 */ /* 0x000e220000000800 */
[----:B------:R-:W-:Y:S01]  /*f2e0*/  IMAD.SHL.U32 R3, R3, 0x4, RZ ;  /* 0x0000000403037824 */ /* 0x000fe200078e00ff */
[----:B------:R-:W-:Y:S01]  /*f2f0*/  ISETP.GE.AND P0, PT, R194, UR12, PT ;  /* 0x0000000cc2007c0c */ /* 0x000fe2000bf06270 */
[----:B------:R-:W-:Y:S01]  /*f300*/  UIMAD UR7, UR14, UR10, URZ ;  /* 0x0000000a0e0772a4 */ /* 0x000fe2000f8e023f */
[----:B------:R-:W5:Y:S04]  /*f310*/  LD.E.128 R48, desc[UR44][R48.64] ;  /* 0x0000002c30307980 */ /* 0x000f68000c101d00 */
[----:B------:R-:W1:Y:S01]  /*f320*/  @P2 LDC R21, c[0x0][0xcf0] ;  /* 0x00033c00ff152b82 */ /* 0x000e620000000800 */
[----:B------:R-:W-:Y:S01]  /*f330*/  LOP3.LUT R3, R3, 0x4, R0, 0xe2, !PT ;  /* 0x0000000403037812 */ /* 0x000fe200078ee200 */
[----:B------:R-:W-:Y:S01]  /*f340*/  UIMAD.WIDE.U32 UR8, UR4, UR10, URZ ;  /* 0x0000000a040872a5 */ /* 0x000fe2000f8e003f */
[----:B------:R-:W-:Y:S01]  /*f350*/  SEL R5, RZ, 0xffffffff, P0 ;  /* 0xffffffffff057807 */ /* 0x000fe20000000000 */
[----:B------:R-:W-:Y:S01]  /*f360*/  UIMAD UR7, UR4, UR11, UR7 ;  /* 0x0000000b040772a4 */ /* 0x000fe2000f8e0207 */
[----:B------:R-:W-:Y:S01]  /*f370*/  IMAD R0, R197, 0x20, R198 ;  /* 0x00000020c5007824 */ /* 0x000fe200078e02c6 */
[----:B------:R-:W-:Y:S01]  /*f380*/  ISETP.GE.AND P0, PT, R193, UR12, PT ;  /* 0x0000000cc1007c0c */ /* 0x000fe2000bf06270 */
[----:B------:R-:W-:Y:S01]  /*f390*/  ULDC.64 UR10, c[0x0][0xbe8] ;  /* 0x0002fa00000a7ab9 */ /* 0x000fe20000000a00 */
[----:B------:R-:W-:Y:S01]  /*f3a0*/  UIADD3 UR9, UR9, UR7, URZ ;  /* 0x0000000709097290 */ /* 0x000fe2000fffe03f */
[----:B------:R-:W-:Y:S01]  /*f3b0*/  IMAD.SHL.U32 R6, R5, 0x8, RZ ;  /* 0x0000000805067824 */ /* 0x000fe200078e00ff */
[----:B------:R-:W-:Y:S01]  /*f3c0*/  UIMAD UR4, UR15, UR10, URZ ;  /* 0x0000000a0f0472a4 */ /* 0x000fe2000f8e023f */
[----:B------:R-:W-:Y:S01]  /*f3d0*/  VIADD R82, R0, UR37 ;  /* 0x0000002500527c36 */ /* 0x000fe20008000000 */
[----:B------:R-:W-:Y:S01]  /*f3e0*/  SEL R0, RZ, 0xffffffff, P0 ;  /* 0xffffffffff007807 */ /* 0x000fe20000000000 */
[----:B------:R-:W-:Y:S01]  /*f3f0*/  UIMAD.WIDE.U32 UR8, UR38, UR10, UR8 ;  /* 0x0000000a260872a5 */ /* 0x000fe2000f8e0008 */
[----:B------:R-:W-:Y:S01]  /*f400*/  LOP3.LUT R5, R6, 0x8, R3, 0xe2, !PT ;  /* 0x0000000806057812 */ /* 0x000fe200078ee203 */
[----:B------:R-:W-:Y:S01]  /*f410*/  UIMAD UR4, UR38, UR11, UR4 ;  /* 0x0000000b260472a4 */ /* 0x000fe2000f8e0204 */
[----:B------:R-:W5:Y:S01]  /*f420*/  LD.E.128 R52, desc[UR44][R52.64] ;  /* 0x0000002c34347980 */ /* 0x000f62000c101d00 */
[----:B------:R-:W-:Y:S01]  /*f430*/  IMAD.SHL.U32 R6, R0, 0x10, RZ ;  /* 0x0000001000067824 */ /* 0x000fe200078e00ff */
[----:B------:R-:W-:Y:S01]  /*f440*/  ULDC.64 UR10, c[0x0][0xbf0] ;  /* 0x0002fc00000a7ab9 */ /* 0x000fe20000000a00 */
[----:B0-----:R-:W-:Y:S01]  /*f450*/  @P2 IMAD.HI.U32 R0, R82, R19, RZ ;  /* 0x0000001352002227 */ /* 0x001fe200078e00ff */
[----:B------:R-:W-:Y:S01]  /*f460*/  UIADD3 UR9, UR9, UR4, URZ ;  /* 0x0000000409097290 */ /* 0x000fe2000fffe03f */
[----:B------:R-:W5:Y:S01]  /*f470*/  LD.E.128 R56, desc[UR44][R56.64] ;  /* 0x0000002c38387980 */ /* 0x000f62000c101d00 */
[----:B------:R-:W-:Y:S01]  /*f480*/  UIMAD UR4, UR39, UR10, URZ ;  /* 0x0000000a270472a4 */ /* 0x000fe2000f8e023f */
[----:B------:R-:W-:Y:S01]  /*f490*/  IMAD.MOV.U32 R3, RZ, RZ, R82 ;  /* 0x000000ffff037224 */ /* 0x000fe200078e0052 */
[----:B------:R-:W-:Y:S01]  /*f4a0*/  UIMAD.WIDE.U32 UR8, UR40, UR10, UR8 ;  /* 0x0000000a280872a5 */ /* 0x000fe2000f8e0008 */
[----:B-1----:R-:W-:Y:S01]  /*f4b0*/  @P2 SHF.R.U32.HI R3, RZ, R21, R0 ;  /* 0x00000015ff032219 */ /* 0x002fe20000011600 */
[----:B------:R-:W-:Y:S01]  /*f4c0*/  UIMAD UR4, UR40, UR11, UR4 ;  /* 0x0000000b280472a4 */ /* 0x000fe2000f8e0204 */
[----:B------:R-:W-:Y:S01]  /*f4d0*/  LOP3.LUT R6, R6, 0x10, R5, 0xe2, !PT ;  /* 0x0000001006067812 */ /* 0x000fe200078ee205 */
[----:B------:R-:W5:Y:S01]  /*f4e0*/  LD.E.128 R60, desc[UR44][R60.64] ;  /* 0x0000002c3c3c7980 */ /* 0x000f62000c101d00 */
        /* <DEDUP_REMOVED lines=17> */
[C---:B------:R-:W-:Y:S01]  /*f600*/  IMAD R19, R3.reuse, UR9, R80 ;  /* 0x0000000903137c24 */ /* 0x040fe2000f8e0250 */
[----:B------:R-:W-:Y:S01]  /*f610*/  IADD3 R87, R198, UR37, RZ ;  /* 0x00000025c6577c10 */ /* 0x000fe2000fffe0ff */
[----:B------:R-:W-:Y:S01]  /*f620*/  IMAD.WIDE.U32 R20, R3, UR8, R20 ;  /* 0x0000000803147c25 */ /* 0x000fe2000f8e0014 */
[----:B------:R-:W-:Y:S01]  /*f630*/  @!PT LDS RZ, [RZ] ;  /* 0x00000000fffff984 */ /* 0x000fe20000000800 */
[----:B------:R-:W-:Y:S01]  /*f640*/  @!PT LDS RZ, [RZ] ;  /* 0x00000000fffff984 */ /* 0x000fe20000000800 */
[----:B------:R-:W-:Y:S01]  /*f650*/  @!PT LDS RZ, [RZ] ;  /* 0x00000000fffff984 */ /* 0x000fe20000000800 */
[----:B------:R-:W-:Y:S01]  /*f660*/  @!PT LDS RZ, [RZ] ;  /* 0x00000000fffff984 */ /* 0x000fe20000000800 */
[----:B------:R0:W-:Y:S06]  /*f670*/  MEMBAR.ALL.CTA ;  /* 0x0000000000007992 */ /* 0x0001ec0000008000 */
[----:B0-----:R-:W0:Y:S01]  /*f680*/  FENCE.VIEW.ASYNC.S ;  /* 0x00000000000073c6 */ /* 0x001e220000000000 */
[----:B------:R-:W-:Y:S01]  /*f690*/  ULDC.64 UR8, c[0x0][0xbd8] ;  /* 0x0002f60000087ab9 */ /* 0x000fe20000000a00 */
[----:B------:R-:W-:Y:S01]  /*f6a0*/  ISETP.GE.AND P0, PT, R201, UR12, PT ;  /* 0x0000000cc9007c0c */ /* 0x000fe2000bf06270 */
[----:B------:R-:W-:Y:S01]  /*f6b0*/  IMAD R0, R0, UR8, RZ ;  /* 0x0000000800007c24 */ /* 0x000fe2000f8e02ff */
[----:B------:R-:W-:Y:S01]  /*f6c0*/  LOP3.LUT R6, R83, 0x20, R6, 0xe2, !PT ;  /* 0x0000002053067812 */ /* 0x000fe200078ee206 */
[----:B------:R-:W-:Y:S01]  /*f6d0*/  IMAD.IADD R21, R21, 0x1, R19 ;  /* 0x0000000115157824 */ /* 0x000fe200078e0213 */
[----:B------:R-:W-:Y:S01]  /*f6e0*/  SEL R3, RZ, 0x40, P0 ;  /* 0x00000040ff037807 */ /* 0x000fe20000000000 */
[----:B-----5:R-:W-:Y:S01]  /*f6f0*/  IMAD R88, R4, R81, RZ ;  /* 0x0000005104587224 */ /* 0x020fe200078e02ff */
[----:B------:R-:W-:Y:S01]  /*f700*/  ISETP.GE.AND P0, PT, R200, UR12, PT ;  /* 0x0000000cc8007c0c */ /* 0x000fe2000bf06270 */
[C---:B------:R-:W-:Y:S01]  /*f710*/  IMAD R19, R5.reuse, UR9, R0 ;  /* 0x0000000905137c24 */ /* 0x040fe2000f8e0200 */
[----:B------:R-:W-:Y:S01]  /*f720*/  LOP3.LUT R3, R6, R3, RZ, 0xfc, !PT ;  /* 0x0000000306037212 */ /* 0x000fe200078efcff */
[----:B------:R-:W-:Y:S01]  /*f730*/  IMAD.WIDE.U32 R4, R5, UR8, R20 ;  /* 0x0000000805047c25 */ /* 0x000fe2000f8e0014 */
[----:B------:R-:W-:Y:S01]  /*f740*/  ISETP.GE.AND P1, PT, R87, R88, PT ;  /* 0x000000585700720c */ /* 0x000fe20003f26270 */
[----:B------:R-:W-:Y:S01]  /*f750*/  ULDC.64 UR8, c[0x0][0xb80] ;  /* 0x0002e00000087ab9 */ /* 0x000fe20000000a00 */
[----:B------:R-:W-:Y:S01]  /*f760*/  SEL R6, RZ, 0x80, P0 ;  /* 0x00000080ff067807 */ /* 0x000fe20000000000 */
[----:B------:R-:W-:Y:S01]  /*f770*/  IMAD.IADD R5, R5, 0x1, R19 ;  /* 0x0000000105057824 */ /* 0x000fe200078e0213 */
[----:B------:R-:W-:Y:S01]  /*f780*/  LEA R19, P2, R4, UR8, 0x1 ;  /* 0x0000000804137c11 */ /* 0x000fe2000f8408ff */
[----:B------:R-:W-:Y:S01]  /*f790*/  VIADD R0, R17, 0x38820 ;  /* 0x0003882011007836 */ /* 0x000fe20000000000 */
[----:B------:R-:W-:Y:S01]  /*f7a0*/  BSSY B1, `(.L_x_8388) ;  /* 0x0000027000017945 */ /* 0x000fe20003800000 */
[----:B------:R-:W-:-:S02]  /*f7b0*/  LOP3.LUT R6, R3, R6, RZ, 0xfc, !PT ;  /* 0x0000000603067212 */ /* 0x000fc400078efcff */
[----:B------:R-:W-:Y:S01]  /*f7c0*/  LEA.HI.X R86, R4, UR9, R5, 0x1, P2 ;  /* 0x0000000904567c11 */ /* 0x000fe200090f0c05 */
[----:B0-----:R0:W1:Y:S01]  /*f7d0*/  SHFL.IDX PT, R20, R19, RZ, 0x181f ;  /* 0x00181fff13147589 */ /* 0x00106200000e0000 */
[----:B------:R-:W-:-:S03]  /*f7e0*/  PRMT R0, RZ, 0x654, R0 ;  /* 0x00000654ff007816 */ /* 0x000fc60000000000 */
[----:B------:R0:W2:Y:S01]  /*f7f0*/  SHFL.IDX PT, R21, R86, RZ, 0x181f ;  /* 0x00181fff56157589 */ /* 0x0000a200000e0000 */
[----:B------:R0:W-:Y:S01]  /*f800*/  SYNCS.ARRIVE.TRANS64.RED.A1T0 RZ, [R0+URZ], RZ ;  /* 0x000000ff00ff79a7 */ /* 0x0001e2000810043f */
        /* <DEDUP_REMOVED lines=32> */
.L_x_8389:
[----:B------:R-:W-:Y:S05]  /*fa10*/  BSYNC B1 ;  /* 0x0000000000017941 */ /* 0x000fea0003800000 */
.L_x_8388:
[----:B0-----:R-:W-:Y:S01]  /*fa20*/  VIADD R0, R87, 0x20 ;  /* 0x0000002057007836 */ /* 0x001fe20000000000 */
[----:B---3--:R4:W0:Y:S04]  /*fa30*/  SHFL.IDX PT, R9, R86, 0x1, 0x181f ;  /* 0x00381f0056097f89 */ /* 0x00882800000e0000 */
[----:B------:R-:W-:Y:S01]  /*fa40*/  ISETP.GE.AND P0, PT, R0, R88, PT ;  /* 0x000000580000720c */ /* 0x000fe20003f06270 */
[----:B------:R4:W3:-:S12]  /*fa50*/  SHFL.IDX PT, R8, R19, 0x1, 0x181f ;  /* 0x00381f0013087f89 */ /* 0x0008d800000e0000 */
        /* <DEDUP_REMOVED lines=34> */
.L_x_8385:
        /* <DEDUP_REMOVED lines=33> */
.L_x_8391:
        /* <DEDUP_REMOVED lines=45> */
.L_x_8393:
[----:B------:R-:W-:Y:S05]  /*10160*/  BSYNC B1 ;  /* 0x0000000000017941 */ /* 0x000fea0003800000 */
.L_x_8392:
        /* <DEDUP_REMOVED lines=28> */
[----:B------:R-:W-:Y:S01]  /*10330*/  UIADD3 UR9, UR9, UR4, URZ ;  /* 0x0000000409097290 */ /* 0x000fe2000fffe03f */
[----:B------:R-:W-:Y:S01]  /*10340*/  IMAD.MOV.U32 R3, RZ, RZ, R8 ;  /* 0x000000ffff037224 */ /* 0x000fe200078e0008 */
[----:B------:R-:W-:Y:S01]  /*10350*/  UIMAD UR4, UR39, UR10, URZ ;  /* 0x0000000a270472a4 */ /* 0x000fe2000f8e023f */
[----:B------:R-:W-:Y:S01]  /*10360*/  LOP3.LUT R10, R15, 0x4, R4, 0xe2, !PT ;  /* 0x000000040f0a7812 */ /* 0x000fe200078ee204 */
[----:B------:R-:W-:Y:S01]  /*10370*/  UIMAD.WIDE.U32 UR8, UR40, UR10, UR8 ;  /* 0x0000000a280872a5 */ /* 0x000fe2000f8e0008 */
[----:B------:R-:W-:Y:S01]  /*10380*/  IMAD.SHL.U32 R11, R11, 0x8, RZ ;  /* 0x000000080b0b7824 */ /* 0x000fe200078e00ff */
[----:B------:R-:W-:Y:S01]  /*10390*/  UIMAD UR4, UR40, UR11, UR4 ;  /* 0x0000000b280472a4 */ /* 0x000fe2000f8e0204 */
[----:B------:R-:W-:Y:S01]  /*103a0*/  VIADD R26, R198, UR37 ;  /* 0x00000025c61a7c36 */ /* 0x000fe20008000000 */
[----:B------:R-:W-:Y:S01]  /*103b0*/  ISETP.GE.AND P2, PT, R200, UR14, PT ;  /* 0x0000000ec8007c0c */ /* 0x000fe2000bf46270 */
[----:B0-----:R-:W-:Y:S01]  /*103c0*/  @P0 IMAD.HI.U32 R6, R8, R5, RZ ;  /* 0x0000000508060227 */ /* 0x001fe200078e00ff */
[----:B------:R-:W-:Y:S01]  /*103d0*/  UIADD3 UR4, UR9, UR4, URZ ;  /* 0x0000000409047290 */ /* 0x000fe2000fffe03f */
[----:B------:R-:W-:Y:S01]  /*103e0*/  LOP3.LUT R10, R11, 0x8, R10, 0xe2, !PT ;  /* 0x000000080b0a7812 */ /* 0x000fe200078ee20a */
[----:B------:R-:W-:Y:S01]  /*103f0*/  BSSY B1, `(.L_x_8394) ;  /* 0x0000046000017945 */ /* 0x000fe20003800000 */
[----:B------:R-:W-:Y:S01]  /*10400*/  IMAD.U32 R4, RZ, RZ, UR8 ;  /* 0x00000008ff047e24 */ /* 0x000fe2000f8e00ff */
[----:B------:R-:W-:Y:S01]  /*10410*/  SEL R0, RZ, 0x80, P2 ;  /* 0x00000080ff007807 */ /* 0x000fe20001000000 */
[----:B------:R-:W-:Y:S01]  /*10420*/  IMAD.U32 R5, RZ, RZ, UR9 ;  /* 0x00000009ff057e24 */ /* 0x000fe2000f8e00ff */
[----:B------:R-:W-:Y:S01]  /*10430*/  ULDC.64 UR8, c[0x0][0xbe0] ;  /* 0x0002f80000087ab9 */ /* 0x000fe20000000a00 */
        /* <DEDUP_REMOVED lines=17> */
[----:B------:R-:W-:-:S02]  /*10550*/  IMAD.IADD R5, R5, 0x1, R11 ;  /* 0x0000000105057824 */ /* 0x000fc400078e020b */
[----:B------:R-:W-:Y:S02]  /*10560*/  IMAD R6, R3, UR8, RZ ;  /* 0x0000000803067c24 */ /* 0x000fe4000f8e02ff */
        /* <DEDUP_REMOVED lines=46> */
.L_x_8395:
[----:B------:R-:W-:Y:S05]  /*10850*/  BSYNC B1 ;  /* 0x0000000000017941 */ /* 0x000fea0003800000 */
.L_x_8394:
        /* <DEDUP_REMOVED lines=36> */
.L_x_8390:
[----:B------:R-:W-:Y:S05]  /*10aa0*/  BSYNC B0 ;  /* 0x0000000000007941 */ /* 0x000fea0003800000 */
.L_x_8384:
[----:B------:R-:W-:Y:S02]  /*10ab0*/  ULDC UR4, c[0x0][0xd3c] ;  /* 0x00034f0000047ab9 */ /* 0x000fe40000000800 */
[----:B------:R-:W-:-:S13]  /*10ac0*/  ISETP.GE.AND P0, PT, R7, UR4, PT ;  /* 0x0000000407007c0c */ /* 0x000fda000bf06270 */
[----:B------:R-:W-:Y:S05]  /*10ad0*/  @!P0 BRA `(.L_x_8396) ;  /* 0xffffff0400308947 */ /* 0x000fea000383ffff */
[----:B------:R-:W-:Y:S05]  /*10ae0*/  EXIT ;  /* 0x000000000000794d */ /* 0x000fea0003800000 */
.L_x_8336:
        /* <DEDUP_REMOVED lines=16> */
.L_x_8397:
        /* <DEDUP_REMOVED lines=40> */
.L_x_8403:
        /* <DEDUP_REMOVED lines=12> */
.L_x_8402:
[----:B------:R-:W-:Y:S05]  /*10f30*/  BSYNC B0 ;  /* 0x0000000000007941 */ /* 0x000fea0003800000 */
.L_x_8401:
        /* <DEDUP_REMOVED lines=20> */
.L_x_8399:
        /* <DEDUP_REMOVED lines=20> */
.L_x_8404:
        /* <DEDUP_REMOVED lines=59> */
.L_x_8400:
[----:B------:R-:W-:Y:S01]  /*11570*/  ULDC UR4, c[0x0][0xd3c] ;  /* 0x00034f0000047ab9 */ /* 0x000fe20000000800 */
[----:B------:R-:W-:Y:S02]  /*11580*/  IMAD.MOV.U32 R17, RZ, RZ, RZ ;  /* 0x000000ffff117224 */ /* 0x000fe400078e00ff */
[----:B------:R-:W-:Y:S02]  /*11590*/  IMAD.U32 R16, RZ, RZ, UR6 ;  /* 0x00000006ff107e24 */ /* 0x000fe4000f8e00ff */
[----:B------:R-:W-:Y:S02]  /*115a0*/  IMAD.MOV.U32 R18, RZ, RZ, RZ ;  /* 0x000000ffff127224 */ /* 0x000fe400078e00ff */
[----:B------:R-:W-:-:S07]  /*115b0*/  IMAD.U32 R19, RZ, RZ, UR4 ;  /* 0x00000004ff137e24 */ /* 0x000fce000f8e00ff */
.L_x_8405:
[----:B------:R-:W-:-:S13]  /*115c0*/  ISETP.NE.AND P0, PT, R5, RZ, PT ;  /* 0x000000ff0500720c */ /* 0x000fda0003f05270 */
[----:B------:R-:W0:Y:S01]  /*115d0*/  @!P0 S2R R3, SR_CgaCtaId ;  /* 0x0000000000038919 */ /* 0x000e220000008800 */
[----:B------:R-:W-:-:S04]  /*115e0*/  @!P0 MOV R0, 0x400 ;  /* 0x0000040000008802 */ /* 0x000fc80000000f00 */
[----:B0-----:R-:W-:-:S05]  /*115f0*/  @!P0 LEA R0, R3, R0, 0x18 ;  /* 0x0000000003008211 */ /* 0x001fca00078ec0ff */
[----:B------:R0:W-:Y:S01]  /*11600*/  @!P0 STS.128 [R0+0x388d0], R16 ;  /* 0x0388d01000008388 */ /* 0x0001e20000000c00 */
[----:B------:R-:W-:Y:S06]  /*11610*/  BAR.ARV 0x5, 0x180 ;  /* 0x0146000000007b1d */ /* 0x000fec0000002000 */
.L_x_8398:
[----:B------:R2:W-:Y:S01]  /*11620*/  STL [R1+0x20], RZ ;  /* 0x000020ff01007387 */ /* 0x0005e20000100800 */
[----:B------:R-:W-:Y:S01]  /*11630*/  ULDC UR4, c[0x0][0xd3c] ;  /* 0x00034f0000047ab9 */ /* 0x000fe20000000800 */
[----:B------:R-:W-:Y:S01]  /*11640*/  IMAD.MOV.U32 R26, RZ, RZ, 0x1 ;  /* 0x00000001ff1a7424 */ /* 0x000fe200078e00ff */
[----:B-1----:R-:W-:Y:S01]  /*11650*/  ISETP.GE.AND P0, PT, R19, UR4, PT ;  /* 0x0000000413007c0c */ /* 0x002fe2000bf06270 */
[----:B------:R-:W-:-:S12]  /*11660*/  IMAD.MOV.U32 R24, RZ, RZ, RZ ;  /* 0x000000ffff187224 */ /* 0x000fd800078e00ff */
[----:B--2---:R-:W-:Y:S05]  /*11670*/  @P0 BRA `(.L_x_8406) ;  /* 0x00000058001c0947 */ /* 0x004fea0003800000 */
[----:B------:R-:W1:Y:S01]  /*11680*/  S2R R5, SR_TID.X ;  /* 0x0000000000057919 */ /* 0x000e620000002100 */
        /* <DEDUP_REMOVED lines=10> */
[C---:B-1----:R-:W-:Y:S01]  /*11730*/  LOP3.LUT R4, R5.reuse, 0x7f, RZ, 0xc0, !PT ;  /* 0x0000007f05047812 */ /* 0x042fe200078ec0ff */
[----:B0-----:R-:W-:-:S05]  /*11740*/  IMAD.SHL.U32 R0, R5, 0x8, RZ ;  /* 0x0000000805007824 */ /* 0x001fca00078e00ff */
        /* <DEDUP_REMOVED lines=15> */
.L_x_8473:
        /* <DEDUP_REMOVED lines=48> */
.L_x_8407:
        /* <DEDUP_REMOVED lines=9> */
.L_x_8408:
        /* <DEDUP_REMOVED lines=9> */
.L_x_8409:
[----:B------:R-:W3:Y:S01]  /*11c60*/  LDL R4, [R1+0x8] ;  /* 0x0000080001047983 */ /* 0x000ee20000100800 */
[----:B012---:R-:W0:Y:S01]  /*11c70*/  LDC R0, c[0x0][0x448] ;  /* 0x00011200ff007b82 */ /* 0x007e220000000800 */
[----:B-----5:R-:W-:Y:S01]  /*11c80*/  IMAD.IADD R30, R7, 0x1, -R32 ;  /* 0x00000001071e7824 */ /* 0x020fe200078e0a20 */
[----:B------:R-:W-:Y:S01]  /*11c90*/  LOP3.LUT R22, R22, 0xfffff7ff, RZ, 0xc0, !PT ;  /* 0xfffff7ff16167812 */ /* 0x000fe200078ec0ff */
[----:B------:R-:W-:Y:S01]  /*11ca0*/  BSSY B7, `(.L_x_8410) ;  /* 0x0000462000077945 */ /* 0x000fe20003800000 */
        /* <DEDUP_REMOVED lines=8> */
[C---:B------:R-:W-:Y:S01]  /*11d30*/  VIADD R2, R30.reuse, 0x3f ;  /* 0x0000003f1e027836 */ /* 0x040fe20000000000 */
[----:B---3--:R-:W-:-:S05]  /*11d40*/  IADD3 R3, R30, 0x40, -R4 ;  /* 0x000000401e037810 */ /* 0x008fca0007ffe804 */
[----:B------:R-:W-:-:S05]  /*11d50*/  IMAD.IADD R0, R3, 0x1, R0 ;  /* 0x0000000103007824 */ /* 0x000fca00078e0200 */
[----:B------:R-:W-:-:S04]  /*11d60*/  SHF.R.S32.HI R3, RZ, 0x1f, R0 ;  /* 0x0000001fff037819 */ /* 0x000fc80000011400 */
[----:B------:R-:W-:Y:S02]  /*11d70*/  LEA.HI R0, R3, R0, RZ, 0x6 ;  /* 0x0000000003007211 */ /* 0x000fe400078f30ff */
[----:B------:R-:W-:Y:S02]  /*11d80*/  SHF.R.S32.HI R3, RZ, 0x1f, R2 ;  /* 0x0000001fff037819 */ /* 0x000fe40000011402 */
[----:B------:R-:W-:Y:S02]  /*11d90*/  SHF.R.S32.HI R0, RZ, 0x6, R0 ;  /* 0x00000006ff007819 */ /* 0x000fe40000011400 */
        /* <DEDUP_REMOVED lines=23> */
.L_x_8411:
        /* <DEDUP_REMOVED lines=20> */
.L_x_8414:
[----:B------:R-:W-:Y:S05]  /*12050*/  BSYNC B6 ;  /* 0x0000000000067941 */ /* 0x000fea0003800000 */
.L_x_8413:
        /* <DEDUP_REMOVED lines=20> */
.L_x_8417:
        /* <DEDUP_REMOVED lines=15> */
.L_x_8416:
[----:B------:R-:W-:Y:S05]  /*12290*/  BSYNC B6 ;  /* 0x0000000000067941 */ /* 0x000fea0003800000 */
.L_x_8415:
        /* <DEDUP_REMOVED lines=17> */
[C---:B------:R-:W-:Y:S02]  /*123b0*/  LOP3.LUT R21, R20.reuse, 0x40, RZ, 0xfc, !PT ;  /* 0x0000004014157812 */ /* 0x040fe400078efcff */
[----:B------:R-:W-:Y:S02]  /*123c0*/  LOP3.LUT R20, R20, 0x1c0, RZ, 0xfc, !PT ;  /* 0x000001c014147812 */ /* 0x000fe400078efcff */
[----:B------:R-:W-:Y:S02]  /*123d0*/  ISETP.GE.AND P3, PT, R21, UR4, PT ;  /* 0x0000000415007c0c */ /* 0x000fe4000bf66270 */
[----:B------:R-:W-:Y:S01]  /*123e0*/  ISETP.GE.AND P0, PT, R20, UR4, PT ;  /* 0x0000000414007c0c */ /* 0x000fe2000bf06270 */
[----:B------:R-:W1:Y:S01]  /*123f0*/  S2R R21, SR_TID.X ;  /* 0x0000000000157919 */ /* 0x000e620000002100 */
[----:B------:R-:W-:-:S02]  /*12400*/  LOP3.LUT R33, R33, 0x38, RZ, 0xc0, !PT ;  /* 0x0000003821217812 */ /* 0x000fc400078ec0ff */
[----:B------:R-:W-:Y:S01]  /*12410*/  ISETP.GE.AND P1, PT, R4, UR4, PT ;  /* 0x0000000404007c0c */ /* 0x000fe2000bf26270 */
[----:B------:R-:W3:Y:S01]  /*12420*/  S2R R20, SR_TID.X ;  /* 0x0000000000147919 */ /* 0x000ee20000002100 */
[----:B------:R-:W-:Y:S02]  /*12430*/  ISETP.GE.AND P2, PT, R33, UR4, PT ;  /* 0x0000000421007c0c */ /* 0x000fe4000bf46270 */
[----:B------:R-:W-:-:S03]  /*12440*/  SEL R6, RZ, 0x40, P1 ;  /* 0x00000040ff067807 */ /* 0x000fc60000800000 */
[----:B------:R-:W-:-:S04]  /*12450*/  @P3 LOP3.LUT R22, R22, 0x200, RZ, 0xfc, !PT ;  /* 0x0000020016163812 */ /* 0x000fc800078efcff */
[----:B------:R-:W-:-:S04]  /*12460*/  LOP3.LUT R22, R22, 0xfffffbff, RZ, 0xc0, !PT ;  /* 0xfffffbff16167812 */ /* 0x000fc800078ec0ff */
[----:B------:R-:W-:-:S04]  /*12470*/  @P2 LOP3.LUT R22, R22, 0x400, RZ, 0xfc, !PT ;  /* 0x0000040016162812 */ /* 0x000fc800078efcff */
[----:B------:R-:W-:Y:S01]  /*12480*/  LOP3.LUT R22, R22, 0xffffffdf, RZ, 0xc0, !PT ;  /* 0xffffffdf16167812 */ /* 0x000fe200078ec0ff */
[----:B---3--:R-:W-:-:S05]  /*12490*/  IMAD.SHL.U32 R20, R20, 0x8, RZ ;  /* 0x0000000814147824 */ /* 0x008fca00078e00ff */
        /* <DEDUP_REMOVED lines=8> */
[----:B-1----:R-:W-:Y:S01]  /*12520*/  IMAD.SHL.U32 R20, R21, 0x10, RZ ;  /* 0x0000001015147824 */ /* 0x002fe200078e00ff */
[----:B------:R-:W-:-:S02]  /*12530*/  SEL R31, RZ, 0x80, P0 ;  /* 0x00000080ff1f7807 */ /* 0x000fc40000000000 */
        /* <DEDUP_REMOVED lines=9> */
[----:B------:R-:W-:-:S04]  /*125d0*/  LOP3.LUT R22, R22, 0xfffffffb, RZ, 0xc0, !PT ;  /* 0xfffffffb16167812 */ /* 0x000fc800078ec0ff */
[----:B------:R-:W-:-:S04]  /*125e0*/  @P2 LOP3.LUT R22, R22, 0x4, RZ, 0xfc, !PT ;  /* 0x0000000416162812 */ /* 0x000fc800078efcff */
[----:B------:R-:W-:-:S04]  /*125f0*/  LOP3.LUT R22, R22, 0xfffffff7, RZ, 0xc0, !PT ;  /* 0xfffffff716167812 */ /* 0x000fc800078ec0ff */
[----:B------:R-:W-:Y:S02]  /*12600*/  @P3 LOP3.LUT R22, R22, 0x8, RZ, 0xfc, !PT ;  /* 0x0000000816163812 */ /* 0x000fe400078efcff */
[----:B--2---:R-:W-:-:S05]  /*12610*/  LEA R0, R0, 0xffffffc0, 0x6 ;  /* 0xffffffc000007811 */ /* 0x004fca00078e30ff */
[----:B------:R-:W-:Y:S01]  /*12620*/  IMAD.IADD R7, R20, 0x1, R0 ;  /* 0x0000000114077824 */ /* 0x000fe200078e0200 */
[----:B0---4-:R-:W-:Y:S06]  /*12630*/  BRA.DIV UR5, `(.L_x_8418) ;  /* 0x0000004e05b47947 */ /* 0x011fec000b800000 */
.L_x_8491:
        /* <DEDUP_REMOVED lines=46> */
[----:B------:R0:W-:Y:S05]  /*12920*/  STL [R1], R2 ;  /* 0x0000000201007387 */ /* 0x0001ea0000100800 */
[----:B------:R-:W-:-:S04]  /*12930*/  @P0 LOP3.LUT R22, R22, 0x1000, RZ, 0xfc, !PT ;  /* 0x0000100016160812 */ /* 0x000fc800078efcff */
[----:B------:R-:W-:-:S04]  /*12940*/  LOP3.LUT R22, R22, 0xfffffffe, RZ, 0xc0, !PT ;  /* 0xfffffffe16167812 */ /* 0x000fc800078ec0ff */
[----:B------:R-:W-:Y:S01]  /*12950*/  @P1 LOP3.LUT R22, R22, 0x1, RZ, 0xfc, !PT ;  /* 0x0000000116161812 */ /* 0x000fe200078efcff */
[----:B0-----:R-:W-:Y:S06]  /*12960*/  @!P0 BRA `(.L_x_8419) ;  /* 0x0000000000048947 */ /* 0x001fec0003800000 */
[----:B------:R-:W-:Y:S01]  /*12970*/  BPT.TRAP 0x1 ;  /* 0x000000040000795c */ /* 0x000fe20000300000 */
.L_x_8419:
        /* <DEDUP_REMOVED lines=9> */
.L_x_8492:
[----:B------:R-:W-:Y:S05]  /*12a10*/  BSYNC B0 ;  /* 0x0000000000007941 */ /* 0x000fea0003800000 */
.L_x_8420:
[----:B------:R-:W0:Y:S01]  /*12a20*/  LDL R2, [R1] ;  /* 0x0000000001027983 */ /* 0x000e220000100800 */
[----:B------:R-:W-:Y:S01]  /*12a30*/  ULDC.64 UR4, c[0x0][0x300] ;  /* 0x0000c00000047ab9 */ /* 0x000fe20000000a00 */
[----:B-----5:R-:W-:Y:S01]  /*12a40*/  SHF.R.S32.HI R4, RZ, 0x1f, R37 ;  /* 0x0000001fff047819 */ /* 0x020fe20000011425 */
[----:B------:R-:W1:Y:S01]  /*12a50*/  S2R R5, SR_TID.X ;  /* 0x0000000000057919 */ /* 0x000e620000002100 */
[----:B------:R-:W-:Y:S01]  /*12a60*/  LOP3.LUT R22, R22, 0xfffffffd, RZ, 0xc0, !PT ;  /* 0xfffffffd16167812 */ /* 0x000fe200078ec0ff */
[----:B-1----:R-:W-:Y:S02]  /*12a70*/  IMAD.SHL.U32 R7, R5, 0x8, RZ ;  /* 0x0000000805077824 */ /* 0x002fe400078e00ff */
[----:B------:R-:W-:-:S03]  /*12a80*/  IMAD R5, R24, 0x1000, R34 ;  /* 0x0000100018057824 */ /* 0x000fc600078e0222 */
        /* <DEDUP_REMOVED lines=59> */
.L_x_8502:
        /* <DEDUP_REMOVED lines=10> */
.L_x_8423:
        /* <DEDUP_REMOVED lines=11> */
.L_x_8424:
        /* <DEDUP_REMOVED lines=31> */
.L_x_8426:
[----:B------:R-:W-:Y:S05]  /*13180*/  BSYNC B6 ;  /* 0x0000000000067941 */ /* 0x000fea0003800000 */
.L_x_8425:
[----:B------:R-:W2:Y:S01]  /*13190*/  LDL R4, [R1+0x10] ;  /* 0x0000100001047983 */ /* 0x000ea20000100800 */
[----:B0-----:R-:W0:Y:S01]  /*131a0*/  S2R R2, SR_TID.X ;  /* 0x0000000000027919 */ /* 0x001e220000002100 */
[----:B------:R-:W-:Y:S01]  /*131b0*/  IMAD.MOV.U32 R21, RZ, RZ, R35 ;  /* 0x000000ffff157224 */ /* 0x000fe200078e0023 */
[----:B------:R-:W-:Y:S01]  /*131c0*/  ULDC.64 UR4, c[0x0][0x298] ;  /* 0x0000a60000047ab9 */ /* 0x000fe20000000a00 */
[----:B------:R-:W3:Y:S01]  /*131d0*/  LDC R5, c[0x0][0x448] ;  /* 0x00011200ff057b82 */ /* 0x000ee20000000800 */
[----:B------:R-:W4:Y:S04]  /*131e0*/  LDL R20, [R1+0x4] ;  /* 0x0000040001147983 */ /* 0x000f280000100800 */
[----:B------:R0:W5:Y:S02]  /*131f0*/  LDL R9, [R1+0x8] ;  /* 0x0000080001097983 */ /* 0x0001640000100800 */
[----:B0-----:R-:W-:-:S04]  /*13200*/  LOP3.LUT R2, R2, 0x7f, RZ, 0xc0, !PT ;  /* 0x0000007f02027812 */ /* 0x001fc800078ec0ff */
[----:B------:R-:W-:Y:S02]  /*13210*/  SHF.R.U32.HI R0, RZ, 0x3, R2 ;  /* 0x00000003ff007819 */ /* 0x000fe40000011602 */
[----:B------:R-:W0:Y:S01]  /*13220*/  LDC R2, c[0x0][0x448] ;  /* 0x00011200ff027b82 */ /* 0x000e220000000800 */
[----:B------:R-:W1:Y:S01]  /*13230*/  S2R R35, SR_TID.X ;  /* 0x0000000000237919 */ /* 0x000e620000002100 */
[----:B0-----:R-:W-:-:S13]  /*13240*/  ISETP.NE.AND P6, PT, R2, 0x1, PT ;  /* 0x000000010200780c */ /* 0x001fda0003fc5270 */
[----:B------:R-:W0:Y:S01]  /*13250*/  @P6 LDC R3, c[0x0][0x44c] ;  /* 0x00011300ff036b82 */ /* 0x000e220000000800 */
[----:B-1----:R-:W-:-:S07]  /*13260*/  IMAD.SHL.U32 R35, R35, 0x10, RZ ;  /* 0x0000001023237824 */ /* 0x002fce00078e00ff */
[----:B------:R-:W1:Y:S01]  /*13270*/  @P6 LDC R2, c[0x0][0x450] ;  /* 0x00011400ff026b82 */ /* 0x000e620000000800 */
[----:B------:R-:W-:-:S05]  /*13280*/  LOP3.LUT R35, R0, 0x70, R35, 0xf8, !PT ;  /* 0x0000007000237812 */ /* 0x000fca00078ef823 */
[----:B------:R-:W-:-:S04]  /*13290*/  IMAD R35, R17, 0x40, R35 ;  /* 0x0000004011237824 */ /* 0x000fc800078e0223 */
[----:B------:R-:W-:Y:S02]  /*132a0*/  IMAD.MOV.U32 R0, RZ, RZ, R35 ;  /* 0x000000ffff007224 */ /* 0x000fe400078e0023 */
[----:B0-----:R-:W-:-:S05]  /*132b0*/  @P6 IMAD.HI.U32 R3, R35, R3, RZ ;  /* 0x0000000323036227 */ /* 0x001fca00078e00ff */
[----:B-1----:R-:W-:Y:S01]  /*132c0*/  @P6 SHF.R.U32.HI R0, RZ, R2, R3 ;  /* 0x00000002ff006219 */ /* 0x002fe20000011603 */
[----:B------:R-:W-:Y:S01]  /*132d0*/  IMAD.WIDE.U32 R2, R36, UR4, RZ ;  /* 0x0000000424027c25 */ /* 0x000fe2000f8e00ff */
[----:B------:R-:W0:Y:S03]  /*132e0*/  S2R R6, SR_TID.X ;  /* 0x0000000000067919 */ /* 0x000e260000002100 */
[----:B0-----:R-:W-:-:S05]  /*132f0*/  IMAD.SHL.U32 R7, R6, 0x8, RZ ;  /* 0x0000000806077824 */ /* 0x001fca00078e00ff */
        /* <DEDUP_REMOVED lines=21> */
[----:B---3--:R-:W-:Y:S02]  /*13450*/  IMAD R0, R5, R0, R35 ;  /* 0x0000000005007224 */ /* 0x008fe400078e0223 */
        /* <DEDUP_REMOVED lines=15> */
[----:B-----5:R-:W-:Y:S01]  /*13550*/  IMAD R3, R9, R5, RZ ;  /* 0x0000000509037224 */ /* 0x020fe200078e02ff */
[----:B------:R-:W-:Y:S01]  /*13560*/  SHFL.IDX PT, R4, R2, RZ, 0x181f ;  /* 0x00181fff02047589 */ /* 0x000fe200000e0000 */
[----:B------:R-:W-:Y:S01]  /*13570*/  IMAD R17, R17, 0x40, R8 ;  /* 0x0000004011117824 */ /* 0x000fe200078e0208 */
[----:B------:R-:W-:Y:S02]  /*13580*/  LOP3.LUT R22, R22, 0xfffffeff, RZ, 0xc0, !PT ;  /* 0xfffffeff16167812 */ /* 0x000fe400078ec0ff */
[----:B------:R-:W0:Y:S02]  /*13590*/  SHFL.IDX PT, R5, R0, RZ, 0x181f ;  /* 0x00181fff00057589 */ /* 0x000e2400000e0000 */
[----:B------:R-:W-:-:S13]  /*135a0*/  ISETP.GE.AND P2, PT, R17, R3, PT ;  /* 0x000000031100720c */ /* 0x000fda0003f46270 */
[----:B------:R-:W-:-:S04]  /*135b0*/  @P2 LOP3.LUT R22, R22, 0x100, RZ, 0xfc, !PT ;  /* 0x0000010016162812 */ /* 0x000fc800078efcff */
[----:B------:R-:W-:Y:S02]  /*135c0*/  LOP3.LUT R22, R22, 0xffffff7f, RZ, 0xc0, !PT ;  /* 0xffffff7f16167812 */ /* 0x000fe400078ec0ff */
[----:B0-----:R-:W-:-:S05]  /*135d0*/  @!P2 LEA R5, P1, R7, R5, 0x1 ;  /* 0x000000050705a211 */ /* 0x001fca00078208ff */
[----:B------:R-:W-:-:S05]  /*135e0*/  @!P2 IMAD.X R4, RZ, RZ, R4, P1 ;  /* 0x000000ffff04a224 */ /* 0x000fca00008e0604 */
        /* <DEDUP_REMOVED lines=30> */
.L_x_8511:
        /* <DEDUP_REMOVED lines=12> */
.L_x_8428:
        /* <DEDUP_REMOVED lines=28> */
.L_x_8430:
[----:B------:R-:W-:Y:S05]  /*13a50*/  BSYNC B6 ;  /* 0x0000000000067941 */ /* 0x000fea0003800000 */
.L_x_8429:
        /* <DEDUP_REMOVED lines=59> */
[----:B------:R-:W-:Y:S02]  /*13e10*/  LOP3.LUT R7, R17, 0x100, RZ, 0xfc, !PT ;  /* 0x0000010011077812 */ /* 0x000fe400078efcff */
[----:B------:R-:W-:-:S04]  /*13e20*/  SHF.L.U32 R17, R10, 0x3, RZ ;  /* 0x000000030a117819 */ /* 0x000fc800000006ff */
[----:B------:R-:W-:Y:S01]  /*13e30*/  LOP3.LUT R17, R17, 0x38, RZ, 0xc0, !PT ;  /* 0x0000003811117812 */ /* 0x000fe200078ec0ff */
[----:B------:R-:W-:Y:S01]  /*13e40*/  IMAD.SHL.U32 R20, R9, 0x8, RZ ;  /* 0x0000000809147824 */ /* 0x000fe200078e00ff */
[----:B------:R-:W-:Y:S02]  /*13e50*/  ISETP.GE.AND P2, PT, R7, UR4, PT ;  /* 0x0000000407007c0c */ /* 0x000fe4000bf46270 */
[----:B------:R-:W-:Y:S02]  /*13e60*/  ISETP.GE.AND P1, PT, R8, UR4, PT ;  /* 0x0000000408007c0c */ /* 0x000fe4000bf26270 */
[----:B------:R-:W-:Y:S01]  /*13e70*/  LOP3.LUT R7, R17, 0xc0, RZ, 0xfc, !PT ;  /* 0x000000c011077812 */ /* 0x000fe200078efcff */
[----:B------:R-:W-:Y:S01]  /*13e80*/  IMAD.SHL.U32 R17, R9, 0x8, RZ ;  /* 0x0000000809117824 */ /* 0x000fe200078e00ff */
[----:B------:R-:W-:Y:S02]  /*13e90*/  LOP3.LUT R20, R20, 0x38, RZ, 0xc0, !PT ;  /* 0x0000003814147812 */ /* 0x000fe400078ec0ff */
[----:B------:R-:W-:-:S02]  /*13ea0*/  LEA.HI.X R6, R2, UR5, R6, 0x1, P0 ;  /* 0x0000000502067c11 */ /* 0x000fc400080f0c06 */
[----:B------:R-:W-:Y:S02]  /*13eb0*/  LOP3.LUT R17, R17, 0x38, RZ, 0xc0, !PT ;  /* 0x0000003811117812 */ /* 0x000fe400078ec0ff */
[----:B------:R-:W-:Y:S02]  /*13ec0*/  SEL R2, RZ, 0x1, P1 ;  /* 0x00000001ff027807 */ /* 0x000fe40000800000 */
[----:B------:R-:W-:Y:S02]  /*13ed0*/  SEL R3, RZ, 0x4, P4 ;  /* 0x00000004ff037807 */ /* 0x000fe40002000000 */
[----:B------:R-:W-:Y:S02]  /*13ee0*/  SEL R4, RZ, 0x2, P5 ;  /* 0x00000002ff047807 */ /* 0x000fe40002800000 */
[----:B------:R-:W-:Y:S02]  /*13ef0*/  ISETP.GE.AND P3, PT, R7, UR4, PT ;  /* 0x0000000407007c0c */ /* 0x000fe4000bf66270 */
[----:B------:R-:W-:-:S02]  /*13f00*/  LOP3.LUT R7, R20, 0x180, RZ, 0xfc, !PT ;  /* 0x0000018014077812 */ /* 0x000fc400078efcff */
[----:B------:R-:W-:Y:S02]  /*13f10*/  LOP3.LUT R9, R17, 0x140, RZ, 0xfc, !PT ;  /* 0x0000014011097812 */ /* 0x000fe400078efcff */
[----:B------:R-:W-:Y:S02]  /*13f20*/  IADD3 R2, R3, R4, R2 ;  /* 0x0000000403027210 */ /* 0x000fe40007ffe002 */
[----:B------:R-:W-:Y:S02]  /*13f30*/  SEL R3, RZ, 0x10, P2 ;  /* 0x00000010ff037807 */ /* 0x000fe40001000000 */
[----:B------:R-:W-:Y:S02]  /*13f40*/  SEL R4, RZ, 0x8, P3 ;  /* 0x00000008ff047807 */ /* 0x000fe40001800000 */
[----:B------:R-:W-:Y:S02]  /*13f50*/  @P1 LOP3.LUT R22, R22, 0x800, RZ, 0xfc, !PT ;  /* 0x0000080016161812 */ /* 0x000fe400078efcff */
[----:B------:R-:W-:-:S02]  /*13f60*/  ISETP.GE.AND P0, PT, R7, UR4, PT ;  /* 0x0000000407007c0c */ /* 0x000fc4000bf06270 */
        /* <DEDUP_REMOVED lines=83> */
.L_x_8521:
        /* <DEDUP_REMOVED lines=23> */
.L_x_8433:
[----:B------:R-:W-:Y:S05]  /*14610*/  BSYNC B0 ;  /* 0x0000000000007941 */ /* 0x000fea0003800000 */
.L_x_8432:
[----:B------:R-:W-:Y:S01]  /*14620*/  NOP ;  /* 0x0000000000007918 */ /* 0x000fe20000000000 */
[----:B------:R-:W-:-:S13]  /*14630*/  PLOP3.LUT P0, PT, PT, PT, PT, 0x80, 0x0 ;  /* 0x000000000000781c */ /* 0x000fda0003f0f070 */
.L_x_8434:
        /* <DEDUP_REMOVED lines=18> */
.L_x_8522:
[----:B------:R-:W-:Y:S05]  /*14760*/  BSYNC B0 ;  /* 0x0000000000007941 */ /* 0x000fea0003800000 */
.L_x_8435:
[----:B------:R-:W-:-:S05]  /*14770*/  IMAD.U32 R2, RZ, RZ, UR36 ;  /* 0x00000024ff027e24 */ /* 0x000fca000f8e00ff */
[----:B------:R-:W-:-:S13]  /*14780*/  ISETP.NE.AND P0, PT, R2, 0x3, PT ;  /* 0x000000030200780c */ /* 0x000fda0003f05270 */
[----:B------:R-:W-:Y:S05]  /*14790*/  @!P0 BRA `(.L_x_8437) ;  /* 0x0000000000048947 */ /* 0x000fea0003800000 */
[----:B------:R-:W-:Y:S01]  /*147a0*/  BPT.TRAP 0x1 ;  /* 0x000000040000795c */ /* 0x000fe20000300000 */
.L_x_8437:
[----:B0-----:R-:W-:Y:S01]  /*147b0*/  SHF.L.U32 R0, R26, 0x1f, RZ ;  /* 0x0000001f1a007819 */ /* 0x001fe200000006ff */
[----:B------:R-:W-:Y:S03]  /*147c0*/  BSSY B0, `(.L_x_8438) ;  /* 0x0000003000007945 */ /* 0x000fe60003800000 */
[----:B------:R-:W0:Y:S02]  /*147d0*/  SYNCS.PHASECHK.TRANS64.TRYWAIT P0, [R27+URZ+0x38860], R0 ;  /* 0x038860001b0075a7 */ /* 0x000e24000800017f */
[----:B0-----:R-:W-:Y:S05]  /*147e0*/  @!P0 BRA `(.L_x_8439) ;  /* 0x0000004400088947 */ /* 0x001fea0003800000 */
.L_x_8523:
[----:B------:R-:W-:Y:S05]  /*147f0*/  BSYNC B0 ;  /* 0x0000000000007941 */ /* 0x000fea0003800000 */
.L_x_8438:
        /* <DEDUP_REMOVED lines=110> */
.L_x_8533:
[C---:B------:R-:W-:Y:S02]  /*14ee0*/  LOP3.LUT P6, RZ, R22.reuse, 0x40, RZ, 0xc0, !PT ;  /* 0x0000004016ff7812 */ /* 0x040fe400078cc0ff */
[----:B------:R-:W-:Y:S02]  /*14ef0*/  LOP3.LUT R22, R22, 0xfffffeff, RZ, 0xc0, !PT ;  /* 0xfffffeff16167812 */ /* 0x000fe400078ec0ff */
[C---:B------:R-:W-:Y:S02]  /*14f00*/  ISETP.LT.OR P6, PT, R30.reuse, 0x31, P6 ;  /* 0x000000311e00780c */ /* 0x040fe400037c1670 */
[----:B------:R-:W-:-:S11]  /*14f10*/  ISETP.LT.OR P5, PT, R30, 0x31, !P5 ;  /* 0x000000311e00780c */ /* 0x000fd60006fa1670 */
[----:B------:R-:W-:Y:S02]  /*14f20*/  @P6 LOP3.LUT R22, R22, 0x100, RZ, 0xfc, !PT ;  /* 0x0000010016166812 */ /* 0x000fe400078efcff */
[----:B------:R-:W-:Y:S02]  /*14f30*/  ISETP.LT.OR P6, PT, R30, 0x31, !P4 ;  /* 0x000000311e00780c */ /* 0x000fe400067c1670 */
[----:B------:R-:W-:Y:S02]  /*14f40*/  LOP3.LUT R22, R22, 0xffbfffff, RZ, 0xc0, !PT ;  /* 0xffbfffff16167812 */ /* 0x000fe400078ec0ff */
[----:B------:R-:W-:Y:S02]  /*14f50*/  ISETP.LT.OR P4, PT, R30, 0x31, !P2 ;  /* 0x000000311e00780c */ /* 0x000fe40005781670 */
        /* <DEDUP_REMOVED lines=26> */
.L_x_8441:
        /* <DEDUP_REMOVED lines=11> */
.L_x_8442:
[----:B------:R-:W2:Y:S01]  /*151b0*/  LDL R3, [R1+0xc] ;  /* 0x00000c0001037983 */ /* 0x000ea20000100800 */
[----:B------:R1:W-:Y:S01]  /*151c0*/  SYNCS.ARRIVE.TRANS64.A1T0 RZ, [R27+URZ+0x38850], RZ ;  /* 0x038850ff1bff79a7 */ /* 0x0003e2000810003f */
[----:B------:R-:W-:Y:S01]  /*151d0*/  BSSY B0, `(.L_x_8443) ;  /* 0x00000f7000007945 */ /* 0x000fe20003800000 */
[----:B--2---:R-:W-:-:S13]  /*151e0*/  ISETP.GE.AND P0, PT, R3, 0x2, PT ;  /* 0x000000020300780c */ /* 0x004fda0003f06270 */
[----:B-1----:R-:W-:Y:S05]  /*151f0*/  @!P0 BRA `(.L_x_8444) ;  /* 0x0000000c00d08947 */ /* 0x002fea0003800000 */
[----:B------:R-:W2:Y:S01]  /*15200*/  LDL.LU R2, [R1+0x24] ;  /* 0x0000240001027983 */ /* 0x000ea20000300800 */
[----:B------:R-:W-:Y:S01]  /*15210*/  LOP3.LUT R30, R31, 0x80, RZ, 0xc0, !PT ;  /* 0x000000801f1e7812 */ /* 0x000fe200078ec0ff */
[----:B------:R-:W-:-:S03]  /*15220*/  VIADD R7, R3, 0xfffffffe ;  /* 0xfffffffe03077836 */ /* 0x000fc60000000000 */
[----:B------:R-:W-:Y:S02]  /*15230*/  SHF.R.U32.HI R30, RZ, 0x3, R30 ;  /* 0x00000003ff1e7819 */ /* 0x000fe4000001161e */
[----:B--2---:R-:W-:-:S04]  /*15240*/  LOP3.LUT R2, R2, 0x40, RZ, 0xc0, !PT ;  /* 0x0000004002027812 */ /* 0x004fc800078ec0ff */
[----:B------:R-:W-:-:S07]  /*15250*/  SHF.R.U32.HI R31, RZ, 0x2, R2 ;  /* 0x00000002ff1f7819 */ /* 0x000fce0000011602 */
.L_x_8457:
        /* <DEDUP_REMOVED lines=16> */
[----:B------:R-:W-:-:S04]  /*15360*/  IMAD.IADD R6, R4, 0x1, R6 ;  /* 0x0000000104067824 */ /* 0x000fc800078e0206 */
[----:B------:R-:W-:-:S05]  /*15370*/  IMAD.MOV.U32 R10, RZ, RZ, R6 ;  /* 0x000000ffff0a7224 */ /* 0x000fca00078e0006 */
        /* <DEDUP_REMOVED lines=26> */
.L_x_8445:
[----:B------:R-:W-:Y:S01]  /*15520*/  IMAD R6, R24, 0x8, R23 ;  /* 0x0000000818067824 */ /* 0x000fe200078e0217 */
[----:B------:R-:W-:Y:S01]  /*15530*/  SHF.L.U32 R17, R26, 0x1f, RZ ;  /* 0x0000001f1a117819 */ /* 0x000fe200000006ff */
[----:B------:R-:W-:Y:S01]  /*15540*/  BSSY B1, `(.L_x_8446) ;  /* 0x0000004000017945 */ /* 0x000fe20003800000 */
[----:B------:R-:W-:Y:S02]  /*15550*/  SHF.R.S32.HI R9, RZ, 0x1f, R5 ;  /* 0x0000001fff097819 */ /* 0x000fe40000011405 */
[----:B------:R-:W0:Y:S02]  /*15560*/  SYNCS.PHASECHK.TRANS64.TRYWAIT P0, [R6+URZ+0x38840], R17 ;  /* 0x03884011060075a7 */ /* 0x000e24000800017f */
[----:B0-----:R-:W-:Y:S05]  /*15570*/  @!P0 BRA `(.L_x_8447) ;  /* 0x0000003c00e08947 */ /* 0x001fea0003800000 */
.L_x_8534:
[----:B------:R-:W-:Y:S05]  /*15580*/  BSYNC B1 ;  /* 0x0000000000017941 */ /* 0x000fea0003800000 */
.L_x_8446:
        /* <DEDUP_REMOVED lines=42> */
.L_x_8544:
        /* <DEDUP_REMOVED lines=8> */
.L_x_8449:
        /* <DEDUP_REMOVED lines=11> */
.L_x_8450:
[----:B------:R2:W-:Y:S01]  /*15960*/  SYNCS.ARRIVE.TRANS64.A1T0 RZ, [R6+URZ+0x38830], RZ ;  /* 0x038830ff06ff79a7 */ /* 0x0005e2000810003f */
[----:B------:R-:W-:Y:S05]  /*15970*/  @!P2 BRA `(.L_x_8451) ;  /* 0x000000000004a947 */ /* 0x000fea0003800000 */
[----:B------:R-:W-:Y:S01]  /*15980*/  BPT.TRAP 0x1 ;  /* 0x000000040000795c */ /* 0x000fe20000300000 */
.L_x_8451:
[----:B------:R-:W3:Y:S01]  /*15990*/  SYNCS.PHASECHK.TRANS64.TRYWAIT P0, [R6+URZ+0x38860], R17 ;  /* 0x03886011060075a7 */ /* 0x000ee2000800017f */
[----:B------:R-:W-:Y:S04]  /*159a0*/  BSSY B1, `(.L_x_8452) ;  /* 0x0000002000017945 */ /* 0x000fe80003800000 */
[----:B---3--:R-:W-:Y:S05]  /*159b0*/  @!P0 BRA `(.L_x_8453) ;  /* 0x0000004000008947 */ /* 0x008fea0003800000 */
.L_x_8545:
[----:B------:R-:W-:Y:S05]  /*159c0*/  BSYNC B1 ;  /* 0x0000000000017941 */ /* 0x000fea0003800000 */
.L_x_8452:
        /* <DEDUP_REMOVED lines=46> */
[C---:B------:R-:W-:Y:S02]  /*15cb0*/  LOP3.LUT P3, RZ, R22.reuse, 0x400, RZ, 0xc0, !PT ;  /* 0x0000040016ff7812 */ /* 0x040fe4000786c0ff */
[----:B-----5:R-:W-:Y:S01]  /*15cc0*/  IADD3.X R5, RZ, R5, RZ, P2, !PT ;  /* 0x00000005ff057210 */ /* 0x020fe200017fe4ff */
[----:B------:R-:W-:Y:S01]  /*15cd0*/  LDGSTS.E.BYPASS.LTC128B.128 [R17+0x6400], desc[UR44][R2.64+0x180], !P6 ;  /* 0x0640018002117fae */ /* 0x000fe2000f101d6c */
[----:B------:R-:W-:-:S03]  /*15ce0*/  LOP3.LUT P2, RZ, R22, 0x200, RZ, 0xc0, !PT ;  /* 0x0000020016ff7812 */ /* 0x000fc6000784c0ff */
        /* <DEDUP_REMOVED lines=31> */
.L_x_8555:
        /* <DEDUP_REMOVED lines=25> */
.L_x_8455:
        /* <DEDUP_REMOVED lines=11> */
.L_x_8456:
[----:B------:R3:W-:Y:S01]  /*16120*/  SYNCS.ARRIVE.TRANS64.A1T0 RZ, [R6+URZ+0x38850], RZ ;  /* 0x038850ff06ff79a7 */ /* 0x0007e2000810003f */
[----:B------:R-:W-:Y:S05]  /*16130*/  @P3 BRA `(.L_x_8457) ;  /* 0xfffffff000483947 */ /* 0x000fea000383ffff */
.L_x_8444:
[----:B------:R-:W-:Y:S05]  /*16140*/  BSYNC B0 ;  /* 0x0000000000007941 */ /* 0x000fea0003800000 */
.L_x_8443:
        /* <DEDUP_REMOVED lines=21> */
.L_x_8459:
[----:B------:R-:W-:Y:S05]  /*162a0*/  BSYNC B0 ;  /* 0x0000000000007941 */ /* 0x000fea0003800000 */
.L_x_8458:
[----:B------:R-:W-:-:S07]  /*162b0*/  SEL R24, R24, RZ, P0 ;  /* 0x000000ff18187207 */ /* 0x000fce0000000000 */
.L_x_8412:
[----:B------:R-:W-:Y:S05]  /*162c0*/  BSYNC B7 ;  /* 0x0000000000077941 */ /* 0x000fea0003800000 */
.L_x_8410:
        /* <DEDUP_REMOVED lines=11> */
.L_x_8460:
        /* <DEDUP_REMOVED lines=36> */
.L_x_8565:
[----:B------:R-:W-:Y:S02]  /*165c0*/  ULDC UR4, c[0x0][0xd38] ;  /* 0x00034e0000047ab9 */ /* 0x000fe40000000800 */
[----:B------:R-:W-:-:S04]  /*165d0*/  IMAD.U32 R4, RZ, RZ, UR4 ;  /* 0x00000004ff047e24 */ /* 0x000fc8000f8e00ff */
[----:B--2---:R-:W-:-:S04]  /*165e0*/  IMAD R14, R14, R4, RZ ;  /* 0x000000040e0e7224 */ /* 0x004fc800078e02ff */
[----:B------:R-:W-:-:S05]  /*165f0*/  IMAD.IADD R5, R5, 0x1, R14 ;  /* 0x0000000105057824 */ /* 0x000fca00078e020e */
[----:B------:R-:W-:-:S13]  /*16600*/  ISETP.GT.AND P6, PT, R5, R0, PT ;  /* 0x000000000500720c */ /* 0x000fda0003fc4270 */
[----:B------:R-:W-:Y:S05]  /*16610*/  @P6 BRA `(.L_x_8463) ;  /* 0x00000000009c6947 */ /* 0x000fea0003800000 */
.L_x_8468:
        /* <DEDUP_REMOVED lines=14> */
.L_x_8466:
[----:B------:R-:W-:Y:S05]  /*16700*/  BSYNC B0 ;  /* 0x0000000000007941 */ /* 0x000fea0003800000 */
.L_x_8465:
        /* <DEDUP_REMOVED lines=18> */
.L_x_8573:
[----:B------:R-:W-:Y:S02]  /*16830*/  ULDC UR4, c[0x0][0xd38] ;  /* 0x00034e0000047ab9 */ /* 0x000fe40000000800 */
[----:B------:R-:W-:-:S04]  /*16840*/  IMAD.U32 R4, RZ, RZ, UR4 ;  /* 0x00000004ff047e24 */ /* 0x000fc8000f8e00ff */
[----:B--2---:R-:W-:-:S04]  /*16850*/  IMAD R14, R14, R4, RZ ;  /* 0x000000040e0e7224 */ /* 0x004fc800078e02ff */
[----:B------:R-:W-:-:S05]  /*16860*/  IMAD.IADD R5, R14, 0x1, R5 ;  /* 0x000000010e057824 */ /* 0x000fca00078e0205 */
[----:B------:R-:W-:-:S13]  /*16870*/  ISETP.GT.AND P6, PT, R5, R0, PT ;  /* 0x000000000500720c */ /* 0x000fda0003fc4270 */
[----:B------:R-:W-:Y:S05]  /*16880*/  @!P6 BRA `(.L_x_8468) ;  /* 0xfffffffc0064e947 */ /* 0x000fea000383ffff */
.L_x_8463:
        /* <DEDUP_REMOVED lines=8> */
.L_x_8577:
[----:B------:R-:W-:Y:S01]  /*16910*/  ISETP.NE.AND P0, PT, R3, RZ, PT ;  /* 0x000000ff0300720c */ /* 0x000fe20003f05270 */
[----:B------:R-:W-:-:S12]  /*16920*/  IMAD.MOV.U32 R14, RZ, RZ, RZ ;  /* 0x000000ffff0e7224 */ /* 0x000fd800078e00ff */
[----:B------:R-:W-:Y:S05]  /*16930*/  @!P0 BRA `(.L_x_8470) ;  /* 0x0000000000108947 */ /* 0x000fea0003800000 */
[----:B------:R-:W-:Y:S01]  /*16940*/  UMOV UR4, 0xffffffff ;  /* 0xffffffff00047882 */ /* 0x000fe20000000000 */
[----:B------:R-:W-:Y:S02]  /*16950*/  VIADD R12, R6, 0xffffffff ;  /* 0xffffffff060c7836 */ /* 0x000fe40000000000 */
[----:B------:R-:W-:Y:S05]  /*16960*/  BRA.DIV UR4, `(.L_x_8471) ;  /* 0x00000042042c7947 */ /* 0x000fea000b800000 */
[----:B------:R4:W0:Y:S02]  /*16970*/  SHFL.IDX PT, R14, R2, R12, 0x1f ;  /* 0x00001f0c020e7589 */ /* 0x00082400000e0000 */
.L_x_8470:
        /* <DEDUP_REMOVED lines=66> */
.L_x_8464:
[----:B------:R-:W-:Y:S01]  /*16da0*/  UMOV UR4, URZ ;  /* 0x0000003f00047c82 */ /* 0x000fe20008000000 */
[----:B------:R-:W-:Y:S01]  /*16db0*/  UMOV UR5, URZ ;  /* 0x0000003f00057c82 */ /* 0x000fe20008000000 */
[----:B------:R-:W-:Y:S01]  /*16dc0*/  ULDC UR6, c[0x0][0xd3c] ;  /* 0x00034f0000067ab9 */ /* 0x000fe20000000800 */
[----:B------:R-:W-:Y:S01]  /*16dd0*/  MOV R16, R0 ;  /* 0x0000000000107202 */ /* 0x000fe20000000f00 */
[----:B------:R-:W-:Y:S02]  /*16de0*/  IMAD.U32 R17, RZ, RZ, UR4 ;  /* 0x00000004ff117e24 */ /* 0x000fe4000f8e00ff */
[----:B------:R-:W-:Y:S02]  /*16df0*/  IMAD.U32 R18, RZ, RZ, UR5 ;  /* 0x00000005ff127e24 */ /* 0x000fe4000f8e00ff */
[----:B------:R-:W-:-:S07]  /*16e00*/  IMAD.U32 R19, RZ, RZ, UR6 ;  /* 0x00000006ff137e24 */ /* 0x000fce000f8e00ff */
.L_x_8472:
        /* <DEDUP_REMOVED lines=10> */
.L_x_8461:
[----:B------:R-:W-:Y:S02]  /*16eb0*/  ULDC UR4, c[0x0][0xd3c] ;  /* 0x00034f0000047ab9 */ /* 0x000fe40000000800 */
[----:B0-----:R-:W-:-:S13]  /*16ec0*/  ISETP.GE.AND P0, PT, R19, UR4, PT ;  /* 0x0000000413007c0c */ /* 0x001fda000bf06270 */
[----:B------:R-:W-:Y:S05]  /*16ed0*/  @!P0 BRA `(.L_x_8473) ;  /* 0xffffffa800588947 */ /* 0x000fea000383ffff */
[----:B------:R-:W-:Y:S05]  /*16ee0*/  BSYNC B8 ;  /* 0x0000000000087941 */ /* 0x000fea0003800000 */
.L_x_8406:
        /* <DEDUP_REMOVED lines=12> */
.L_x_8580:
[----:B------:R-:W-:Y:S05]  /*16fb0*/  BSYNC B0 ;  /* 0x0000000000007941 */ /* 0x000fea0003800000 */
.L_x_8474:
[----:B------:R-:W-:-:S03]  /*16fc0*/  UMOV UR4, 0xffffffff ;  /* 0xffffffff00047882 */ /* 0x000fc60000000000 */
[----:B------:R-:W-:Y:S05]  /*16fd0*/  BRA.DIV UR4, `(.L_x_8476) ;  /* 0x0000003a04c87947 */ /* 0x000fea000b800000 */
[----:B------:R-:W0:Y:S02]  /*16fe0*/  S2R R0, SR_TID.X ;  /* 0x0000000000007919 */ /* 0x000e240000002100 */
[----:B0-----:R-:W-:-:S04]  /*16ff0*/  SHF.R.U32.HI R0, RZ, 0x5, R0 ;  /* 0x00000005ff007819 */ /* 0x001fc80000011600 */
[----:B------:R-:W-:-:S05]  /*17000*/  LOP3.LUT R0, R0, 0x3, RZ, 0xc0, !PT ;  /* 0x0000000300007812 */ /* 0x000fca00078ec0ff */
[----:B------:R0:W0:Y:S02]  /*17010*/  SHFL.IDX PT, R14, R0, RZ, 0x1f ;  /* 0x00001fff000e7589 */ /* 0x00002400000e0000 */
.L_x_8583:
[----:B0-----:R-:W-:Y:S01]  /*17020*/  ISETP.NE.AND P0, PT, R14, RZ, PT ;  /* 0x000000ff0e00720c */ /* 0x001fe20003f05270 */
[----:B------:R-:W-:-:S12]  /*17030*/  BSSY B0, `(.L_x_8477) ;  /* 0x0000024000007945 */ /* 0x000fd80003800000 */
[----:B------:R-:W-:Y:S05]  /*17040*/  @P0 BRA `(.L_x_8478) ;  /* 0x0000000000880947 */ /* 0x000fea0003800000 */
[----:B------:R-:W-:-:S03]  /*17050*/  UMOV UR4, 0xffffffff ;  /* 0xffffffff00047882 */ /* 0x000fc60000000000 */
[----:B------:R-:W-:Y:S05]  /*17060*/  BRA.DIV UR4, `(.L_x_8479) ;  /* 0x0000003a04d87947 */ /* 0x000fea000b800000 */
[----:B------:R-:W-:-:S13]  /*17070*/  ELECT P6, URZ, PT ;  /* 0x00000000003f782f */ /* 0x000fda00038c0000 */
.L_x_8586:
[----:B------:R-:W-:Y:S05]  /*17080*/  @!P6 BRA `(.L_x_8478) ;  /* 0x000000000078e947 */ /* 0x000fea0003800000 */
[----:B------:R-:W-:-:S06]  /*17090*/  ULOP3.LUT UR4, UR42, 0x2, URZ, 0xfc, !UPT ;  /* 0x000000022a047892 */ /* 0x000fcc000f8efc3f */
[----:B------:R-:W-:-:S05]  /*170a0*/  IMAD.U32 R0, RZ, RZ, UR4 ;  /* 0x00000004ff007e24 */ /* 0x000fca000f8e00ff */
[----:B------:R-:W-:-:S13]  /*170b0*/  ISETP.NE.AND P0, PT, R0, 0x3, PT ;  /* 0x000000030000780c */ /* 0x000fda0003f05270 */
[----:B------:R-:W-:Y:S05]  /*170c0*/  @!P0 BRA `(.L_x_8480) ;  /* 0x0000000000048947 */ /* 0x000fea0003800000 */
[----:B------:R-:W-:Y:S01]  /*170d0*/  BPT.TRAP 0x1 ;  /* 0x000000040000795c */ /* 0x000fe20000300000 */
.L_x_8480:
[----:B------:R-:W-:Y:S01]  /*170e0*/  IMAD R5, R24, 0x8, R7 ;  /* 0x0000000818057824 */ /* 0x000fe200078e0207 */
[----:B------:R-:W-:Y:S01]  /*170f0*/  SHF.L.U32 R0, R26, 0x1f, RZ ;  /* 0x0000001f1a007819 */ /* 0x000fe200000006ff */
[----:B------:R-:W-:-:S03]  /*17100*/  VIADD R24, R24, 0x1 ;  /* 0x0000000118187836 */ /* 0x000fc60000000000 */
[----:B------:R-:W0:Y:S02]  /*17110*/  SYNCS.PHASECHK.TRANS64.TRYWAIT P1, [R5+URZ+0x38840], R0 ;  /* 0x03884000050075a7 */ /* 0x000e24000802017f */
[----:B------:R-:W-:-:S04]  /*17120*/  ISETP.NE.AND P2, PT, R24, 0x2, PT ;  /* 0x000000021800780c */ /* 0x000fc80003f45270 */
[----:B------:R-:W-:Y:S01]  /*17130*/  SEL R3, RZ, 0x1, P2 ;  /* 0x00000001ff037807 */ /* 0x000fe20001000000 */
[----:B0-----:R-:W-:Y:S08]  /*17140*/  @!P1 BRA `(.L_x_8481) ;  /* 0x0000003800c09947 */ /* 0x001ff00003800000 */
.L_x_8587:
[----:B------:R-:W-:Y:S02]  /*17150*/  SEL R24, R24, RZ, P2 ;  /* 0x000000ff18187207 */ /* 0x000fe40001000000 */
[----:B------:R-:W-:Y:S01]  /*17160*/  LOP3.LUT R2, R26, R3, RZ, 0x3c, !PT ;  /* 0x000000031a027212 */ /* 0x000fe200078e3cff */
[----:B------:R-:W-:Y:S06]  /*17170*/  @!P0 BRA `(.L_x_8482) ;  /* 0x0000000000048947 */ /* 0x000fec0003800000 */
[----:B------:R-:W-:Y:S01]  /*17180*/  BPT.TRAP 0x1 ;  /* 0x000000040000795c */ /* 0x000fe20000300000 */
.L_x_8482:
[----:B------:R-:W-:Y:S01]  /*17190*/  IMAD R3, R24, 0x8, R7 ;  /* 0x0000000818037824 */ /* 0x000fe200078e0207 */
[----:B------:R-:W-:-:S04]  /*171a0*/  SHF.L.U32 R2, R2, 0x1f, RZ ;  /* 0x0000001f02027819 */ /* 0x000fc800000006ff */
[----:B------:R-:W0:Y:S02]  /*171b0*/  SYNCS.PHASECHK.TRANS64.TRYWAIT P1, [R3+URZ+0x38840], R2 ;  /* 0x03884002030075a7 */ /* 0x000e24000802017f */
[----:B0-----:R-:W-:Y:S05]  /*171c0*/  @!P1 BRA `(.L_x_8483) ;  /* 0x0000003800b49947 */ /* 0x001fea0003800000 */
.L_x_8588:
[----:B------:R-:W-:Y:S05]  /*171d0*/  @!P0 BRA `(.L_x_8484) ;  /* 0x0000000000048947 */ /* 0x000fea0003800000 */
[----:B------:R-:W-:Y:S01]  /*171e0*/  BPT.TRAP 0x1 ;  /* 0x000000040000795c */ /* 0x000fe20000300000 */
.L_x_8484:
[----:B------:R-:W0:Y:S02]  /*171f0*/  SYNCS.PHASECHK.TRANS64.TRYWAIT P1, [R5+URZ+0x38860], R0 ;  /* 0x03886000050075a7 */ /* 0x000e24000802017f */
[----:B0-----:R-:W-:Y:S05]  /*17200*/  @!P1 BRA `(.L_x_8485) ;  /* 0x0000003800b89947 */ /* 0x001fea0003800000 */
.L_x_8589:
[----:B------:R-:W-:Y:S05]  /*17210*/  @!P0 BRA `(.L_x_8486) ;  /* 0x0000000000048947 */ /* 0x000fea0003800000 */
[----:B------:R-:W-:Y:S01]  /*17220*/  BPT.TRAP 0x1 ;  /* 0x000000040000795c */ /* 0x000fe20000300000 */
.L_x_8486:
[----:B------:R0:W0:Y:S02]  /*17230*/  SYNCS.PHASECHK.TRANS64.TRYWAIT P0, [R3+URZ+0x38860], R2 ;  /* 0x03886002030075a7 */ /* 0x000024000800017f */
[----:B0-----:R-:W-:Y:S05]  /*17240*/  @!P0 NANOSLEEP.SYNCS 0x989680 ;  /* 0x009896800000895d */ /* 0x001fea0003900000 */
[----:B------:R-:W0:Y:S02]  /*17250*/  @!P0 SYNCS.PHASECHK.TRANS64 P0, [R3+URZ+0x38860], R2 ;  /* 0x03886002030085a7 */ /* 0x000e24000800007f */
[----:B0-----:R-:W-:Y:S05]  /*17260*/  @!P0 BRA `(.L_x_8486) ;  /* 0xfffffffc00f08947 */ /* 0x001fea000383ffff */
.L_x_8478:
[----:B------:R-:W-:Y:S05]  /*17270*/  BSYNC B0 ;  /* 0x0000000000007941 */ /* 0x000fea0003800000 */
.L_x_8477:
[----:B------:R-:W-:Y:S05]  /*17280*/  EXIT ;  /* 0x000000000000794d */ /* 0x000fea0003800000 */
.L_x_8348:
[----:B0-----:R0:W1:Y:S02]  /*17290*/  SYNCS.PHASECHK.TRANS64.TRYWAIT P1, [R17+URZ+0x38800], R4 ;  /* 0x03880004110075a7 */ /* 0x001064000802017f */
[----:B-1----:R-:W-:Y:S05]  /*172a0*/  @!P1 NANOSLEEP.SYNCS 0x989680 ;  /* 0x009896800000995d */ /* 0x002fea0003900000 */
[----:B------:R-:W1:Y:S02]  /*172b0*/  @!P1 SYNCS.PHASECHK.TRANS64 P1, [R17+URZ+0x38800], R4 ;  /* 0x03880004110095a7 */ /* 0x000e64000802007f */
[----:B-1----:R-:W-:Y:S05]  /*172c0*/  @!P1 BRA `(.L_x_8348) ;  /* 0xfffffffc00f09947 */ /* 0x002fea000383ffff */
[----:B------:R-:W-:Y:S05]  /*172d0*/  BRA `(.L_x_8487) ;  /* 0xfffffec400a07947 */ /* 0x000fea000383ffff */
.L_x_8352:
[----:B--2---:R2:W3:Y:S02]  /*172e0*/  SYNCS.PHASECHK.TRANS64.TRYWAIT P1, [R9+URZ+0x38830], R6 ;  /* 0x03883006090075a7 */ /* 0x0044e4000802017f */
[----:B---3--:R-:W-:Y:S05]  /*172f0*/  @!P1 NANOSLEEP.SYNCS 0x989680 ;  /* 0x009896800000995d */ /* 0x008fea0003900000 */
[----:B------:R-:W3:Y:S02]  /*17300*/  @!P1 SYNCS.PHASECHK.TRANS64 P1, [R9+URZ+0x38830], R6 ;  /* 0x03883006090095a7 */ /* 0x000ee4000802007f */
[----:B---3--:R-:W-:Y:S05]  /*17310*/  @!P1 BRA `(.L_x_8352) ;  /* 0xfffffffc00f09947 */ /* 0x008fea000383ffff */
[----:B------:R-:W-:Y:S05]  /*17320*/  BRA `(.L_x_8351) ;  /* 0xfffffec400c07947 */ /* 0x000fea000383ffff */
.L_x_8353:
[----:B---3--:R3:W4:Y:S02]  /*17330*/  SYNCS.PHASECHK.TRANS64.TRYWAIT P1, [R17+URZ+0x38810], R4 ;  /* 0x03881004110075a7 */ /* 0x008724000802017f */
[----:B----4-:R-:W-:Y:S05]  /*17340*/  @!P1 NANOSLEEP.SYNCS 0x989680 ;  /* 0x009896800000995d */ /* 0x010fea0003900000 */
[----:B------:R-:W4:Y:S02]  /*17350*/  @!P1 SYNCS.PHASECHK.TRANS64 P1, [R17+URZ+0x38810], R4 ;  /* 0x03881004110095a7 */ /* 0x000f24000802007f */
[----:B----4-:R-:W-:Y:S05]  /*17360*/  @!P1 BRA `(.L_x_8353) ;  /* 0xfffffffc00f09947 */ /* 0x010fea000383ffff */
[----:B------:R-:W-:Y:S05]  /*17370*/  BRA `(.L_x_8488) ;  /* 0xfffffec8004c7947 */ /* 0x000fea000383ffff */
.L_x_8357:
[----:B0-----:R0:W3:Y:S02]  /*17380*/  SYNCS.PHASECHK.TRANS64.TRYWAIT P1, [R9+URZ+0x38850], R6 ;  /* 0x03885006090075a7 */ /* 0x0010e4000802017f */
[----:B---3--:R-:W-:Y:S05]  /*17390*/  @!P1 NANOSLEEP.SYNCS 0x989680 ;  /* 0x009896800000995d */ /* 0x008fea0003900000 */
[----:B------:R-:W3:Y:S02]  /*173a0*/  @!P1 SYNCS.PHASECHK.TRANS64 P1, [R9+URZ+0x38850], R6 ;  /* 0x03885006090095a7 */ /* 0x000ee4000802007f */
[----:B---3--:R-:W-:Y:S05]  /*173b0*/  @!P1 BRA `(.L_x_8357) ;  /* 0xfffffffc00f09947 */ /* 0x008fea000383ffff */
[----:B------:R-:W-:Y:S05]  /*173c0*/  BRA `(.L_x_8356) ;  /* 0xfffffec8007c7947 */ /* 0x000fea000383ffff */
.L_x_8364:
[----:B-1----:R1:W2:Y:S02]  /*173d0*/  SYNCS.PHASECHK.TRANS64.TRYWAIT P1, [R9+URZ+0x38830], R8 ;  /* 0x03883008090075a7 */ /* 0x0022a4000802017f */
[----:B--2---:R-:W-:Y:S05]  /*173e0*/  @!P1 NANOSLEEP.SYNCS 0x989680 ;  /* 0x009896800000995d */ /* 0x004fea0003900000 */
[----:B------:R-:W2:Y:S02]  /*173f0*/  @!P1 SYNCS.PHASECHK.TRANS64 P1, [R9+URZ+0x38830], R8 ;  /* 0x03883008090095a7 */ /* 0x000ea4000802007f */
[----:B--2---:R-:W-:Y:S05]  /*17400*/  @!P1 BRA `(.L_x_8364) ;  /* 0xfffffffc00f09947 */ /* 0x004fea000383ffff */
[----:B------:R-:W-:Y:S05]  /*17410*/  BRA `(.L_x_8363) ;  /* 0xfffffef400887947 */ /* 0x000fea000383ffff */
.L_x_8368:
[----:B---3--:R3:W4:Y:S02]  /*17420*/  SYNCS.PHASECHK.TRANS64.TRYWAIT P1, [R9+URZ+0x38850], R8 ;  /* 0x03885008090075a7 */ /* 0x008724000802017f */
[----:B----4-:R-:W-:Y:S05]  /*17430*/  @!P1 NANOSLEEP.SYNCS 0x989680 ;  /* 0x009896800000995d */ /* 0x010fea0003900000 */
[----:B------:R-:W4:Y:S02]  /*17440*/  @!P1 SYNCS.PHASECHK.TRANS64 P1, [R9+URZ+0x38850], R8 ;  /* 0x03885008090095a7 */ /* 0x000f24000802007f */
[----:B----4-:R-:W-:Y:S05]  /*17450*/  @!P1 BRA `(.L_x_8368) ;  /* 0xfffffffc00f09947 */ /* 0x010fea000383ffff */
[----:B------:R-:W-:Y:S05]  /*17460*/  BRA `(.L_x_8367) ;  /* 0xfffffef400e87947 */ /* 0x000fea000383ffff */
.L_x_8376:
[----:B-1----:R1:W2:Y:S02]  /*17470*/  SYNCS.PHASECHK.TRANS64.TRYWAIT P1, [R9+URZ+0x38830], R8 ;  /* 0x03883008090075a7 */ /* 0x0022a4000802017f */
[----:B--2---:R-:W-:Y:S05]  /*17480*/  @!P1 NANOSLEEP.SYNCS 0x989680 ;  /* 0x009896800000995d */ /* 0x004fea0003900000 */
[----:B------:R-:W2:Y:S02]  /*17490*/  @!P1 SYNCS.PHASECHK.TRANS64 P1, [R9+URZ+0x38830], R8 ;  /* 0x03883008090095a7 */ /* 0x000ea4000802007f */
[----:B--2---:R-:W-:Y:S05]  /*174a0*/  @!P1 BRA `(.L_x_8376) ;  /* 0xfffffffc00f09947 */ /* 0x004fea000383ffff */
[----:B------:R-:W-:Y:S05]  /*174b0*/  BRA `(.L_x_8375) ;  /* 0xffffff2c00087947 */ /* 0x000fea000383ffff */
.L_x_8380:
[----:B---3--:R3:W4:Y:S02]  /*174c0*/  SYNCS.PHASECHK.TRANS64.TRYWAIT P1, [R9+URZ+0x38850], R8 ;  /* 0x03885008090075a7 */ /* 0x008724000802017f */
[----:B----4-:R-:W-:Y:S05]  /*174d0*/  @!P1 NANOSLEEP.SYNCS 0x989680 ;  /* 0x009896800000995d */ /* 0x010fea0003900000 */
[----:B------:R-:W4:Y:S02]  /*174e0*/  @!P1 SYNCS.PHASECHK.TRANS64 P1, [R9+URZ+0x38850], R8 ;  /* 0x03885008090095a7 */ /* 0x000f24000802007f */
[----:B----4-:R-:W-:Y:S05]  /*174f0*/  @!P1 BRA `(.L_x_8380) ;  /* 0xfffffffc00f09947 */ /* 0x010fea000383ffff */
[----:B------:R-:W-:Y:S05]  /*17500*/  BRA `(.L_x_8379) ;  /* 0xffffff2c00687947 */ /* 0x000fea000383ffff */
.L_x_8418:
        /* <DEDUP_REMOVED lines=10> */
.L_x_8490:
[----:B------:R-:W-:Y:S05]  /*175b0*/  BSYNC B0 ;  /* 0x0000000000007941 */ /* 0x000fea0003800000 */
.L_x_8489:
[----:B------:R-:W-:Y:S05]  /*175c0*/  BRA `(.L_x_8491) ;  /* 0xffffffb0001c7947 */ /* 0x000fea000383ffff */
.L_x_8421:
[----:B0-----:R0:W1:Y:S02]  /*175d0*/  SYNCS.PHASECHK.TRANS64.TRYWAIT P0, [R27+URZ+0x38840], R0 ;  /* 0x038840001b0075a7 */ /* 0x001064000800017f */
[----:B-1----:R-:W-:Y:S05]  /*175e0*/  @!P0 NANOSLEEP.SYNCS 0x989680 ;  /* 0x009896800000895d */ /* 0x002fea0003900000 */
[----:B------:R-:W1:Y:S02]  /*175f0*/  @!P0 SYNCS.PHASECHK.TRANS64 P0, [R27+URZ+0x38840], R0 ;  /* 0x038840001b0085a7 */ /* 0x000e64000800007f */
[----:B-1----:R-:W-:Y:S05]  /*17600*/  @!P0 BRA `(.L_x_8421) ;  /* 0xfffffffc00f08947 */ /* 0x002fea000383ffff */
[----:B------:R-:W-:Y:S05]  /*17610*/  BRA `(.L_x_8492) ;  /* 0xffffffb000fc7947 */ /* 0x000fea000383ffff */
.L_x_8422:
        /* <DEDUP_REMOVED lines=8> */
.L_x_8494:
[----:B------:R-:W-:Y:S05]  /*176a0*/  BSYNC B0 ;  /* 0x0000000000007941 */ /* 0x000fea0003800000 */
.L_x_8493:
        /* <DEDUP_REMOVED lines=9> */
.L_x_8495:
[----:B------:R-:W-:Y:S02]  /*17740*/  IMAD.MOV.U32 R13, RZ, RZ, R4 ;  /* 0x000000ffff0d7224 */ /* 0x000fe400078e0004 */
[----:B------:R-:W-:Y:S02]  /*17750*/  IMAD.MOV.U32 R12, RZ, RZ, 0x1 ;  /* 0x00000001ff0c7424 */ /* 0x000fe400078e00ff */
[----:B------:R-:W-:-:S07]  /*17760*/  IMAD.MOV.U32 R3, RZ, RZ, R14 ;  /* 0x000000ffff037224 */ /* 0x000fce00078e000e */
[----:B------:R-:W-:Y:S05]  /*17770*/  WARPSYNC.COLLECTIVE R15, `(.L_x_8496) ;  /* 0x000000000f087348 */ /* 0x000fea0003c00000 */
[----:B------:R0:W1:Y:S02]  /*17780*/  SHFL.IDX P6, R14, R13, R12, R11 ;  /* 0x0000000c0d0e7389 */ /* 0x00006400000c000b */
[----:B01----:R-:W-:Y:S01]  /*17790*/  ENDCOLLECTIVE ;  /* 0x000000000000791b */ /* 0x003fe20003800000 */
.L_x_8496:
        /* <DEDUP_REMOVED lines=15> */
.L_x_8497:
[----:B------:R-:W-:Y:S02]  /*17890*/  @P0 IMAD R6, R5, 0x2, R23 ;  /* 0x0000000205060824 */ /* 0x000fe400078e0217 */
[----:B------:R-:W-:Y:S02]  /*178a0*/  IMAD.MOV.U32 R13, RZ, RZ, R4 ;  /* 0x000000ffff0d7224 */ /* 0x000fe400078e0004 */
[----:B------:R-:W-:Y:S02]  /*178b0*/  IMAD.MOV.U32 R12, RZ, RZ, 0x2 ;  /* 0x00000002ff0c7424 */ /* 0x000fe400078e00ff */
[----:B------:R-:W-:-:S07]  /*178c0*/  IMAD.MOV.U32 R3, RZ, RZ, R14 ;  /* 0x000000ffff037224 */ /* 0x000fce00078e000e */
[----:B------:R-:W-:Y:S05]  /*178d0*/  WARPSYNC.COLLECTIVE R15, `(.L_x_8498) ;  /* 0x000000000f087348 */ /* 0x000fea0003c00000 */
[----:B------:R0:W1:Y:S02]  /*178e0*/  SHFL.IDX P6, R14, R13, R12, R11 ;  /* 0x0000000c0d0e7389 */ /* 0x00006400000c000b */
[----:B01----:R-:W-:Y:S01]  /*178f0*/  ENDCOLLECTIVE ;  /* 0x000000000000791b */ /* 0x003fe20003800000 */
.L_x_8498:
        /* <DEDUP_REMOVED lines=15> */
.L_x_8499:
[----:B------:R-:W-:Y:S02]  /*179f0*/  @P0 IMAD R6, R5, 0x2, R23 ;  /* 0x0000000205060824 */ /* 0x000fe400078e0217 */
[----:B------:R-:W-:Y:S02]  /*17a00*/  IMAD.MOV.U32 R13, RZ, RZ, R4 ;  /* 0x000000ffff0d7224 */ /* 0x000fe400078e0004 */
[----:B------:R-:W-:Y:S02]  /*17a10*/  IMAD.MOV.U32 R12, RZ, RZ, 0x3 ;  /* 0x00000003ff0c7424 */ /* 0x000fe400078e00ff */
[----:B------:R-:W-:-:S07]  /*17a20*/  IMAD.MOV.U32 R3, RZ, RZ, R14 ;  /* 0x000000ffff037224 */ /* 0x000fce00078e000e */
[----:B------:R-:W-:Y:S05]  /*17a30*/  WARPSYNC.COLLECTIVE R15, `(.L_x_8500) ;  /* 0x000000000f087348 */ /* 0x000fea0003c00000 */
[----:B------:R0:W1:Y:S02]  /*17a40*/  SHFL.IDX P6, R14, R13, R12, R11 ;  /* 0x0000000c0d0e7389 */ /* 0x00006400000c000b */
[----:B01----:R-:W-:Y:S01]  /*17a50*/  ENDCOLLECTIVE ;  /* 0x000000000000791b */ /* 0x003fe20003800000 */
.L_x_8500:
        /* <DEDUP_REMOVED lines=10> */
.L_x_8501:
[----:B------:R-:W-:Y:S01]  /*17b00*/  @!PT LDS RZ, [RZ] ;  /* 0x00000000fffff984 */ /* 0x000fe20000000800 */
[----:B------:R-:W-:Y:S01]  /*17b10*/  @!PT LDS RZ, [RZ] ;  /* 0x00000000fffff984 */ /* 0x000fe20000000800 */
[----:B------:R-:W-:Y:S01]  /*17b20*/  @!PT LDS RZ, [RZ] ;  /* 0x00000000fffff984 */ /* 0x000fe20000000800 */
[----:B------:R0:W-:Y:S01]  /*17b30*/  @P0 LDGSTS.E.BYPASS.LTC128B.128 [R6+0x23400], desc[UR44][R2.64], !P2 ;  /* 0x2340000002060fae */ /* 0x0001e2000d101d6c */
[----:B------:R-:W-:Y:S01]  /*17b40*/  IMAD.MOV.U32 R0, RZ, RZ, R14 ;  /* 0x000000ffff007224 */ /* 0x000fe200078e000e */
[----:B------:R-:W-:Y:S06]  /*17b50*/  BRA `(.L_x_8502) ;  /* 0xffffffb000b87947 */ /* 0x000fec000383ffff */
.L_x_8427:
        /* <DEDUP_REMOVED lines=10> */
.L_x_8503:
        /* <DEDUP_REMOVED lines=9> */
.L_x_8504:
[----:B------:R-:W-:Y:S02]  /*17c90*/  IMAD.MOV.U32 R13, RZ, RZ, R2 ;  /* 0x000000ffff0d7224 */ /* 0x000fe400078e0002 */
[----:B------:R-:W-:Y:S01]  /*17ca0*/  IMAD.MOV.U32 R12, RZ, RZ, 0x1 ;  /* 0x00000001ff0c7424 */ /* 0x000fe200078e00ff */
[----:B------:R-:W-:-:S07]  /*17cb0*/  MOV R5, R14 ;  /* 0x0000000e00057202 */ /* 0x000fce0000000f00 */
[----:B------:R-:W-:Y:S05]  /*17cc0*/  WARPSYNC.COLLECTIVE R15, `(.L_x_8505) ;  /* 0x000000000f087348 */ /* 0x000fea0003c00000 */
[----:B------:R0:W1:Y:S02]  /*17cd0*/  SHFL.IDX P6, R14, R13, R12, R11 ;  /* 0x0000000c0d0e7389 */ /* 0x00006400000c000b */
[----:B01----:R-:W-:Y:S01]  /*17ce0*/  ENDCOLLECTIVE ;  /* 0x000000000000791b */ /* 0x003fe20003800000 */
.L_x_8505:
        /* <DEDUP_REMOVED lines=15> */
.L_x_8506:
        /* <DEDUP_REMOVED lines=8> */
.L_x_8507:
        /* <DEDUP_REMOVED lines=16> */
.L_x_8508:
[----:B------:R-:W-:Y:S01]  /*17f60*/  @P2 LOP3.LUT R22, R22, 0x40, RZ, 0xfc, !PT ;  /* 0x0000004016162812 */ /* 0x000fe200078efcff */
[----:B------:R-:W-:Y:S02]  /*17f70*/  IMAD.MOV.U32 R13, RZ, RZ, R2 ;  /* 0x000000ffff0d7224 */ /* 0x000fe400078e0002 */
[----:B------:R-:W-:Y:S02]  /*17f80*/  IMAD.MOV.U32 R12, RZ, RZ, 0x3 ;  /* 0x00000003ff0c7424 */ /* 0x000fe400078e00ff */
[----:B------:R-:W-:-:S07]  /*17f90*/  IMAD.MOV.U32 R5, RZ, RZ, R14 ;  /* 0x000000ffff057224 */ /* 0x000fce00078e000e */
[----:B------:R-:W-:Y:S05]  /*17fa0*/  WARPSYNC.COLLECTIVE R15, `(.L_x_8509) ;  /* 0x000000000f087348 */ /* 0x000fea0003c00000 */
[----:B------:R0:W1:Y:S02]  /*17fb0*/  SHFL.IDX P6, R14, R13, R12, R11 ;  /* 0x0000000c0d0e7389 */ /* 0x00006400000c000b */
[----:B01----:R-:W-:Y:S01]  /*17fc0*/  ENDCOLLECTIVE ;  /* 0x000000000000791b */ /* 0x003fe20003800000 */
.L_x_8509:
        /* <DEDUP_REMOVED lines=14> */
.L_x_8510:
[----:B------:R-:W-:Y:S01]  /*180b0*/  IMAD.MOV.U32 R0, RZ, RZ, R14 ;  /* 0x000000ffff007224 */ /* 0x000fe200078e000e */
[----:B------:R-:W-:Y:S06]  /*180c0*/  BRA `(.L_x_8511) ;  /* 0xffffffb400c07947 */ /* 0x000fec000383ffff */
.L_x_8431:
        /* <DEDUP_REMOVED lines=47> */
.L_x_8513:
[----:B------:R-:W-:Y:S05]  /*183c0*/  BSYNC B0 ;  /* 0x0000000000007941 */ /* 0x000fea0003800000 */
.L_x_8512:
        /* <DEDUP_REMOVED lines=11> */
.L_x_8514:
        /* <DEDUP_REMOVED lines=39> */
.L_x_8515:
[----:B------:R-:W-:Y:S02]  /*186f0*/  IMAD.MOV.U32 R13, RZ, RZ, R0 ;  /* 0x000000ffff0d7224 */ /* 0x000fe400078e0000 */
[----:B------:R-:W-:-:S07]  /*18700*/  IMAD.MOV.U32 R7, RZ, RZ, R14 ;  /* 0x000000ffff077224 */ /* 0x000fce00078e000e */
[----:B------:R-:W-:Y:S05]  /*18710*/  WARPSYNC.COLLECTIVE R15, `(.L_x_8516) ;  /* 0x000000000f087348 */ /* 0x000fea0003c00000 */
[----:B------:R0:W1:Y:S02]  /*18720*/  SHFL.IDX P6, R14, R13, R12, R11 ;  /* 0x0000000c0d0e7389 */ /* 0x00006400000c000b */
[----:B01----:R-:W-:Y:S01]  /*18730*/  ENDCOLLECTIVE ;  /* 0x000000000000791b */ /* 0x003fe20003800000 */
.L_x_8516:
        /* <DEDUP_REMOVED lines=33> */
.L_x_8517:
[----:B------:R-:W-:Y:S02]  /*18950*/  IMAD.MOV.U32 R13, RZ, RZ, R0 ;  /* 0x000000ffff0d7224 */ /* 0x000fe400078e0000 */
[----:B------:R-:W-:-:S07]  /*18960*/  IMAD.MOV.U32 R7, RZ, RZ, R14 ;  /* 0x000000ffff077224 */ /* 0x000fce00078e000e */
[----:B------:R-:W-:Y:S05]  /*18970*/  WARPSYNC.COLLECTIVE R15, `(.L_x_8518) ;  /* 0x000000000f087348 */ /* 0x000fea0003c00000 */
[----:B------:R0:W1:Y:S02]  /*18980*/  SHFL.IDX P6, R14, R13, R12, R11 ;  /* 0x0000000c0d0e7389 */ /* 0x00006400000c000b */
[----:B01----:R-:W-:Y:S01]  /*18990*/  ENDCOLLECTIVE ;  /* 0x000000000000791b */ /* 0x003fe20003800000 */
.L_x_8518:
        /* <DEDUP_REMOVED lines=27> */
.L_x_8519:
[----:B------:R-:W-:Y:S02]  /*18b50*/  IMAD.MOV.U32 R13, RZ, RZ, R0 ;  /* 0x000000ffff0d7224 */ /* 0x000fe400078e0000 */
[----:B------:R-:W-:-:S07]  /*18b60*/  IMAD.MOV.U32 R6, RZ, RZ, R14 ;  /* 0x000000ffff067224 */ /* 0x000fce00078e000e */
[----:B------:R-:W-:Y:S05]  /*18b70*/  WARPSYNC.COLLECTIVE R15, `(.L_x_8520) ;  /* 0x000000000f087348 */ /* 0x000fea0003c00000 */
[----:B------:R0:W1:Y:S02]  /*18b80*/  SHFL.IDX P6, R14, R13, R12, R11 ;  /* 0x0000000c0d0e7389 */ /* 0x00006400000c000b */
[----:B01----:R-:W-:Y:S01]  /*18b90*/  ENDCOLLECTIVE ;  /* 0x000000000000791b */ /* 0x003fe20003800000 */
.L_x_8520:
[----:B------:R-:W-:Y:S01]  /*18ba0*/  IMAD.MOV.U32 R0, RZ, RZ, R14 ;  /* 0x000000ffff007224 */ /* 0x000fe200078e000e */
[----:B------:R-:W-:Y:S06]  /*18bb0*/  BRA `(.L_x_8521) ;  /* 0xffffffb800387947 */ /* 0x000fec000383ffff */
.L_x_8436:
[----:B0-----:R0:W1:Y:S02]  /*18bc0*/  SYNCS.PHASECHK.TRANS64.TRYWAIT P0, [R23+URZ+0x38820], R0 ;  /* 0x03882000170075a7 */ /* 0x001064000800017f */
[----:B-1----:R-:W-:Y:S05]  /*18bd0*/  @!P0 NANOSLEEP.SYNCS 0x989680 ;  /* 0x009896800000895d */ /* 0x002fea0003900000 */
[----:B------:R-:W1:Y:S02]  /*18be0*/  @!P0 SYNCS.PHASECHK.TRANS64 P0, [R23+URZ+0x38820], R0 ;  /* 0x03882000170085a7 */ /* 0x000e64000800007f */
[----:B-1----:R-:W-:Y:S05]  /*18bf0*/  @!P0 BRA `(.L_x_8436) ;  /* 0xfffffffc00f08947 */ /* 0x002fea000383ffff */
[----:B------:R-:W-:Y:S05]  /*18c00*/  BRA `(.L_x_8522) ;  /* 0xffffffb800d47947 */ /* 0x000fea000383ffff */
.L_x_8439:
[----:B0-----:R0:W1:Y:S02]  /*18c10*/  SYNCS.PHASECHK.TRANS64.TRYWAIT P0, [R27+URZ+0x38860], R0 ;  /* 0x038860001b0075a7 */ /* 0x001064000800017f */
[----:B-1----:R-:W-:Y:S05]  /*18c20*/  @!P0 NANOSLEEP.SYNCS 0x989680 ;  /* 0x009896800000895d */ /* 0x002fea0003900000 */
[----:B------:R-:W1:Y:S02]  /*18c30*/  @!P0 SYNCS.PHASECHK.TRANS64 P0, [R27+URZ+0x38860], R0 ;  /* 0x038860001b0085a7 */ /* 0x000e64000800007f */
[----:B-1----:R-:W-:Y:S05]  /*18c40*/  @!P0 BRA `(.L_x_8439) ;  /* 0xfffffffc00f08947 */ /* 0x002fea000383ffff */
[----:B------:R-:W-:Y:S05]  /*18c50*/  BRA `(.L_x_8523) ;  /* 0xffffffb800e47947 */ /* 0x000fea000383ffff */
.L_x_8440:
        /* <DEDUP_REMOVED lines=8> */
.L_x_8525:
[----:B------:R-:W-:Y:S05]  /*18ce0*/  BSYNC B0 ;  /* 0x0000000000007941 */ /* 0x000fea0003800000 */
.L_x_8524:
        /* <DEDUP_REMOVED lines=15> */
.L_x_8526:
        /* <DEDUP_REMOVED lines=39> */
.L_x_8527:
[----:B------:R-:W-:Y:S02]  /*19050*/  IMAD.MOV.U32 R13, RZ, RZ, R4 ;  /* 0x000000ffff0d7224 */ /* 0x000fe400078e0004 */
[----:B------:R-:W-:-:S07]  /*19060*/  IMAD.MOV.U32 R3, RZ, RZ, R14 ;  /* 0x000000ffff037224 */ /* 0x000fce00078e000e */
[----:B------:R-:W-:Y:S05]  /*19070*/  WARPSYNC.COLLECTIVE R15, `(.L_x_8528) ;  /* 0x000000000f087348 */ /* 0x000fea0003c00000 */
[----:B------:R0:W1:Y:S02]  /*19080*/  SHFL.IDX P6, R14, R13, R12, R11 ;  /* 0x0000000c0d0e7389 */ /* 0x00006400000c000b */
[----:B01----:R-:W-:Y:S01]  /*19090*/  ENDCOLLECTIVE ;  /* 0x000000000000791b */ /* 0x003fe20003800000 */
.L_x_8528:
        /* <DEDUP_REMOVED lines=29> */
.L_x_8529:
[----:B------:R-:W-:Y:S02]  /*19270*/  IMAD.MOV.U32 R13, RZ, RZ, R4 ;  /* 0x000000ffff0d7224 */ /* 0x000fe400078e0004 */
[----:B------:R-:W-:-:S07]  /*19280*/  IMAD.MOV.U32 R7, RZ, RZ, R14 ;  /* 0x000000ffff077224 */ /* 0x000fce00078e000e */
[----:B------:R-:W-:Y:S05]  /*19290*/  WARPSYNC.COLLECTIVE R15, `(.L_x_8530) ;  /* 0x000000000f087348 */ /* 0x000fea0003c00000 */
[----:B------:R0:W1:Y:S02]  /*192a0*/  SHFL.IDX P6, R14, R13, R12, R11 ;  /* 0x0000000c0d0e7389 */ /* 0x00006400000c000b */
[----:B01----:R-:W-:Y:S01]  /*192b0*/  ENDCOLLECTIVE ;  /* 0x000000000000791b */ /* 0x003fe20003800000 */
.L_x_8530:
        /* <DEDUP_REMOVED lines=29> */
.L_x_8531:
[----:B------:R-:W-:Y:S02]  /*19490*/  IMAD.MOV.U32 R13, RZ, RZ, R4 ;  /* 0x000000ffff0d7224 */ /* 0x000fe400078e0004 */
[----:B------:R-:W-:-:S07]  /*194a0*/  IMAD.MOV.U32 R6, RZ, RZ, R14 ;  /* 0x000000ffff067224 */ /* 0x000fce00078e000e */
[----:B------:R-:W-:Y:S05]  /*194b0*/  WARPSYNC.COLLECTIVE R15, `(.L_x_8532) ;  /* 0x000000000f087348 */ /* 0x000fea0003c00000 */
[----:B------:R0:W1:Y:S02]  /*194c0*/  SHFL.IDX P6, R14, R13, R12, R11 ;  /* 0x0000000c0d0e7389 */ /* 0x00006400000c000b */
[----:B01----:R-:W-:Y:S01]  /*194d0*/  ENDCOLLECTIVE ;  /* 0x000000000000791b */ /* 0x003fe20003800000 */
.L_x_8532:
[----:B------:R-:W-:Y:S01]  /*194e0*/  IMAD.MOV.U32 R2, RZ, RZ, R14 ;  /* 0x000000ffff027224 */ /* 0x000fe200078e000e */
[----:B------:R-:W-:Y:S06]  /*194f0*/  BRA `(.L_x_8533) ;  /* 0xffffffb800787947 */ /* 0x000fec000383ffff */
.L_x_8447:
[----:B0-----:R0:W1:Y:S02]  /*19500*/  SYNCS.PHASECHK.TRANS64.TRYWAIT P0, [R6+URZ+0x38840], R17 ;  /* 0x03884011060075a7 */ /* 0x001064000800017f */
[----:B-1----:R-:W-:Y:S05]  /*19510*/  @!P0 NANOSLEEP.SYNCS 0x989680 ;  /* 0x009896800000895d */ /* 0x002fea0003900000 */
[----:B------:R-:W1:Y:S02]  /*19520*/  @!P0 SYNCS.PHASECHK.TRANS64 P0, [R6+URZ+0x38840], R17 ;  /* 0x03884011060085a7 */ /* 0x000e64000800007f */
[----:B-1----:R-:W-:Y:S05]  /*19530*/  @!P0 BRA `(.L_x_8447) ;  /* 0xfffffffc00f08947 */ /* 0x002fea000383ffff */
[----:B------:R-:W-:Y:S05]  /*19540*/  BRA `(.L_x_8534) ;  /* 0xffffffc0000c7947 */ /* 0x000fea000383ffff */
.L_x_8448:
        /* <DEDUP_REMOVED lines=8> */
.L_x_8536:
[----:B------:R-:W-:Y:S05]  /*195d0*/  BSYNC B1 ;  /* 0x0000000000017941 */ /* 0x000fea0003800000 */
.L_x_8535:
        /* <DEDUP_REMOVED lines=9> */
.L_x_8537:
[----:B------:R-:W-:Y:S02]  /*19670*/  IMAD.MOV.U32 R13, RZ, RZ, R27 ;  /* 0x000000ffff0d7224 */ /* 0x000fe400078e001b */
[----:B------:R-:W-:Y:S02]  /*19680*/  IMAD.MOV.U32 R12, RZ, RZ, 0x1 ;  /* 0x00000001ff0c7424 */ /* 0x000fe400078e00ff */
[----:B------:R-:W-:-:S07]  /*19690*/  IMAD.MOV.U32 R2, RZ, RZ, R14 ;  /* 0x000000ffff027224 */ /* 0x000fce00078e000e */
[----:B------:R-:W-:Y:S05]  /*196a0*/  WARPSYNC.COLLECTIVE R15, `(.L_x_8538) ;  /* 0x000000000f087348 */ /* 0x000fea0003c00000 */
[----:B------:R0:W1:Y:S02]  /*196b0*/  SHFL.IDX P6, R14, R13, R12, R11 ;  /* 0x0000000c0d0e7389 */ /* 0x00006400000c000b */
[----:B01----:R-:W-:Y:S01]  /*196c0*/  ENDCOLLECTIVE ;  /* 0x000000000000791b */ /* 0x003fe20003800000 */
.L_x_8538:
        /* <DEDUP_REMOVED lines=11> */
.L_x_8539:
[----:B------:R-:W-:Y:S02]  /*19780*/  IMAD.MOV.U32 R13, RZ, RZ, R27 ;  /* 0x000000ffff0d7224 */ /* 0x000fe400078e001b */
[----:B------:R-:W-:Y:S02]  /*19790*/  IMAD.MOV.U32 R12, RZ, RZ, 0x2 ;  /* 0x00000002ff0c7424 */ /* 0x000fe400078e00ff */
[----:B------:R-:W-:-:S07]  /*197a0*/  IMAD.MOV.U32 R2, RZ, RZ, R14 ;  /* 0x000000ffff027224 */ /* 0x000fce00078e000e */
[----:B------:R-:W-:Y:S05]  /*197b0*/  WARPSYNC.COLLECTIVE R15, `(.L_x_8540) ;  /* 0x000000000f087348 */ /* 0x000fea0003c00000 */
[----:B------:R0:W1:Y:S02]  /*197c0*/  SHFL.IDX P6, R14, R13, R12, R11 ;  /* 0x0000000c0d0e7389 */ /* 0x00006400000c000b */
[----:B01----:R-:W-:Y:S01]  /*197d0*/  ENDCOLLECTIVE ;  /* 0x000000000000791b */ /* 0x003fe20003800000 */
.L_x_8540:
        /* <DEDUP_REMOVED lines=11> */
.L_x_8541:
[----:B------:R-:W-:Y:S02]  /*19890*/  IMAD.MOV.U32 R13, RZ, RZ, R27 ;  /* 0x000000ffff0d7224 */ /* 0x000fe400078e001b */
[----:B------:R-:W-:Y:S02]  /*198a0*/  IMAD.MOV.U32 R12, RZ, RZ, 0x3 ;  /* 0x00000003ff0c7424 */ /* 0x000fe400078e00ff */
[----:B------:R-:W-:-:S07]  /*198b0*/  IMAD.MOV.U32 R2, RZ, RZ, R14 ;  /* 0x000000ffff027224 */ /* 0x000fce00078e000e */
[----:B------:R-:W-:Y:S05]  /*198c0*/  WARPSYNC.COLLECTIVE R15, `(.L_x_8542) ;  /* 0x000000000f087348 */ /* 0x000fea0003c00000 */
[----:B------:R0:W1:Y:S02]  /*198d0*/  SHFL.IDX P6, R14, R13, R12, R11 ;  /* 0x0000000c0d0e7389 */ /* 0x00006400000c000b */
[----:B01----:R-:W-:Y:S01]  /*198e0*/  ENDCOLLECTIVE ;  /* 0x000000000000791b */ /* 0x003fe20003800000 */
.L_x_8542:
        /* <DEDUP_REMOVED lines=11> */
.L_x_8543:
[----:B------:R-:W-:Y:S01]  /*199a0*/  IMAD.MOV.U32 R2, RZ, RZ, R14 ;  /* 0x000000ffff027224 */ /* 0x000fe200078e000e */
[----:B------:R-:W-:Y:S06]  /*199b0*/  BRA `(.L_x_8544) ;  /* 0xffffffbc009c7947 */ /* 0x000fec000383ffff */
.L_x_8453:
[----:B---3--:R3:W4:Y:S02]  /*199c0*/  SYNCS.PHASECHK.TRANS64.TRYWAIT P0, [R6+URZ+0x38860], R17 ;  /* 0x03886011060075a7 */ /* 0x008724000800017f */
[----:B----4-:R-:W-:Y:S05]  /*199d0*/  @!P0 NANOSLEEP.SYNCS 0x989680 ;  /* 0x009896800000895d */ /* 0x010fea0003900000 */
[----:B------:R-:W4:Y:S02]  /*199e0*/  @!P0 SYNCS.PHASECHK.TRANS64 P0, [R6+URZ+0x38860], R17 ;  /* 0x03886011060085a7 */ /* 0x000f24000800007f */
[----:B----4-:R-:W-:Y:S05]  /*199f0*/  @!P0 BRA `(.L_x_8453) ;  /* 0xfffffffc00f08947 */ /* 0x010fea000383ffff */
[----:B------:R-:W-:Y:S05]  /*19a00*/  BRA `(.L_x_8545) ;  /* 0xffffffbc00ec7947 */ /* 0x000fea000383ffff */
.L_x_8454:
        /* <DEDUP_REMOVED lines=8> */
.L_x_8547:
[----:B------:R-:W-:Y:S05]  /*19a90*/  BSYNC B1 ;  /* 0x0000000000017941 */ /* 0x000fea0003800000 */
.L_x_8546:
        /* <DEDUP_REMOVED lines=13> */
.L_x_8548:
        /* <DEDUP_REMOVED lines=17> */
.L_x_8549:
        /* <DEDUP_REMOVED lines=16> */
.L_x_8550:
        /* <DEDUP_REMOVED lines=19> */
.L_x_8551:
        /* <DEDUP_REMOVED lines=14> */
.L_x_8552:
        /* <DEDUP_REMOVED lines=16> */
.L_x_8553:
        /* <DEDUP_REMOVED lines=14> */
.L_x_8554:
[----:B------:R-:W-:Y:S05]  /*1a170*/  BRA `(.L_x_8555) ;  /* 0xffffffbc00587947 */ /* 0x000fea000383ffff */
.L_x_8462:
        /* <DEDUP_REMOVED lines=8> */
.L_x_8557:
[----:B------:R-:W-:Y:S05]  /*1a200*/  BSYNC B0 ;  /* 0x0000000000007941 */ /* 0x000fea0003800000 */
.L_x_8556:
        /* <DEDUP_REMOVED lines=9> */
.L_x_8558:
        /* <DEDUP_REMOVED lines=18> */
.L_x_8559:
[----:B------:R-:W-:Y:S02]  /*1a3c0*/  MOV R12, 0x2 ;  /* 0x00000002000c7802 */ /* 0x000fe40000000f00 */
[----:B------:R-:W-:-:S05]  /*1a3d0*/  SEL R4, R14, RZ, P1 ;  /* 0x000000ff0e047207 */ /* 0x000fca0000800000 */
[----:B------:R-:W-:-:S04]  /*1a3e0*/  IMAD.IADD R4, R17, 0x1, R4 ;  /* 0x0000000111047824 */ /* 0x000fc800078e0204 */
[----:B------:R-:W-:-:S07]  /*1a3f0*/  IMAD.MOV.U32 R13, RZ, RZ, R4 ;  /* 0x000000ffff0d7224 */ /* 0x000fce00078e0004 */
[----:B------:R-:W-:Y:S05]  /*1a400*/  WARPSYNC.COLLECTIVE R15, `(.L_x_8560) ;  /* 0x000000000f087348 */ /* 0x000fea0003c00000 */
[----:B------:R0:W1:Y:S02]  /*1a410*/  SHFL.UP P6, R14, R13, R12, R11 ;  /* 0x0400000c0d0e7389 */ /* 0x00006400000c000b */
[----:B01----:R-:W-:Y:S01]  /*1a420*/  ENDCOLLECTIVE ;  /* 0x000000000000791b */ /* 0x003fe20003800000 */
.L_x_8560:
[----:B------:R-:W-:Y:S01]  /*1a430*/  IMAD.MOV.U32 R12, RZ, RZ, 0x4 ;  /* 0x00000004ff0c7424 */ /* 0x000fe200078e00ff */
[----:B------:R-:W-:-:S05]  /*1a440*/  SEL R3, R14, RZ, P2 ;  /* 0x000000ff0e037207 */ /* 0x000fca0001000000 */
[----:B------:R-:W-:-:S04]  /*1a450*/  IMAD.IADD R6, R4, 0x1, R3 ;  /* 0x0000000104067824 */ /* 0x000fc800078e0203 */
[----:B------:R-:W-:-:S07]  /*1a460*/  IMAD.MOV.U32 R13, RZ, RZ, R6 ;  /* 0x000000ffff0d7224 */ /* 0x000fce00078e0006 */
[----:B------:R-:W-:Y:S05]  /*1a470*/  WARPSYNC.COLLECTIVE R15, `(.L_x_8561) ;  /* 0x000000000f087348 */ /* 0x000fea0003c00000 */
[----:B------:R0:W1:Y:S02]  /*1a480*/  SHFL.UP P6, R14, R13, R12, R11 ;  /* 0x0400000c0d0e7389 */ /* 0x00006400000c000b */
[----:B01----:R-:W-:Y:S01]  /*1a490*/  ENDCOLLECTIVE ;  /* 0x000000000000791b */ /* 0x003fe20003800000 */
.L_x_8561:
[----:B------:R-:W-:Y:S01]  /*1a4a0*/  IMAD.MOV.U32 R12, RZ, RZ, 0x8 ;  /* 0x00000008ff0c7424 */ /* 0x000fe200078e00ff */
[----:B------:R-:W-:-:S05]  /*1a4b0*/  SEL R3, R14, RZ, P3 ;  /* 0x000000ff0e037207 */ /* 0x000fca0001800000 */
[----:B------:R-:W-:-:S04]  /*1a4c0*/  IMAD.IADD R2, R6, 0x1, R3 ;  /* 0x0000000106027824 */ /* 0x000fc800078e0203 */
[----:B------:R-:W-:-:S07]  /*1a4d0*/  IMAD.MOV.U32 R13, RZ, RZ, R2 ;  /* 0x000000ffff0d7224 */ /* 0x000fce00078e0002 */
[----:B------:R-:W-:Y:S05]  /*1a4e0*/  WARPSYNC.COLLECTIVE R15, `(.L_x_8562) ;  /* 0x000000000f087348 */ /* 0x000fea0003c00000 */
[----:B------:R0:W1:Y:S02]  /*1a4f0*/  SHFL.UP P6, R14, R13, R12, R11 ;  /* 0x0400000c0d0e7389 */ /* 0x00006400000c000b */
[----:B01----:R-:W-:Y:S01]  /*1a500*/  ENDCOLLECTIVE ;  /* 0x000000000000791b */ /* 0x003fe20003800000 */
.L_x_8562:
[----:B------:R-:W-:Y:S01]  /*1a510*/  IMAD.MOV.U32 R12, RZ, RZ, 0x10 ;  /* 0x00000010ff0c7424 */ /* 0x000fe200078e00ff */
[----:B------:R-:W-:-:S05]  /*1a520*/  SEL R3, R14, RZ, P4 ;  /* 0x000000ff0e037207 */ /* 0x000fca0002000000 */
[----:B------:R-:W-:-:S04]  /*1a530*/  IMAD.IADD R3, R2, 0x1, R3 ;  /* 0x0000000102037824 */ /* 0x000fc800078e0203 */
[----:B------:R-:W-:-:S07]  /*1a540*/  IMAD.MOV.U32 R13, RZ, RZ, R3 ;  /* 0x000000ffff0d7224 */ /* 0x000fce00078e0003 */
[----:B------:R-:W-:Y:S05]  /*1a550*/  WARPSYNC.COLLECTIVE R15, `(.L_x_8563) ;  /* 0x000000000f087348 */ /* 0x000fea0003c00000 */
[----:B------:R0:W1:Y:S02]  /*1a560*/  SHFL.UP P6, R14, R13, R12, R11 ;  /* 0x0400000c0d0e7389 */ /* 0x00006400000c000b */
[----:B01----:R-:W-:Y:S01]  /*1a570*/  ENDCOLLECTIVE ;  /* 0x000000000000791b */ /* 0x003fe20003800000 */
.L_x_8563:
        /* <DEDUP_REMOVED lines=8> */
.L_x_8564:
[----:B------:R-:W-:Y:S05]  /*1a600*/  BRA `(.L_x_8565) ;  /* 0xffffffbc00ec7947 */ /* 0x000fea000383ffff */
.L_x_8467:
        /* <DEDUP_REMOVED lines=8> */
.L_x_8567:
[----:B------:R-:W-:Y:S05]  /*1a690*/  BSYNC B0 ;  /* 0x0000000000007941 */ /* 0x000fea0003800000 */
.L_x_8566:
        /* <DEDUP_REMOVED lines=8> */
.L_x_8568:
[----:B------:R-:W-:Y:S01]  /*1a720*/  IMAD.MOV.U32 R12, RZ, RZ, 0x4 ;  /* 0x00000004ff0c7424 */ /* 0x000fe200078e00ff */
[----:B------:R-:W-:-:S05]  /*1a730*/  SEL R2, R14, RZ, P2 ;  /* 0x000000ff0e027207 */ /* 0x000fca0001000000 */
[----:B------:R-:W-:-:S04]  /*1a740*/  IMAD.IADD R2, R13, 0x1, R2 ;  /* 0x000000010d027824 */ /* 0x000fc800078e0202 */
[----:B------:R-:W-:-:S07]  /*1a750*/  IMAD.MOV.U32 R13, RZ, RZ, R2 ;  /* 0x000000ffff0d7224 */ /* 0x000fce00078e0002 */
[----:B------:R-:W-:Y:S05]  /*1a760*/  WARPSYNC.COLLECTIVE R15, `(.L_x_8569) ;  /* 0x000000000f087348 */ /* 0x000fea0003c00000 */
[----:B------:R0:W1:Y:S02]  /*1a770*/  SHFL.UP P6, R14, R13, R12, R11 ;  /* 0x0400000c0d0e7389 */ /* 0x00006400000c000b */
[----:B01----:R-:W-:Y:S01]  /*1a780*/  ENDCOLLECTIVE ;  /* 0x000000000000791b */ /* 0x003fe20003800000 */
.L_x_8569:
[----:B------:R-:W-:Y:S01]  /*1a790*/  IMAD.MOV.U32 R12, RZ, RZ, 0x8 ;  /* 0x00000008ff0c7424 */ /* 0x000fe200078e00ff */
[----:B------:R-:W-:-:S05]  /*1a7a0*/  SEL R3, R14, RZ, P3 ;  /* 0x000000ff0e037207 */ /* 0x000fca0001800000 */
[----:B------:R-:W-:-:S04]  /*1a7b0*/  IMAD.IADD R3, R2, 0x1, R3 ;  /* 0x0000000102037824 */ /* 0x000fc800078e0203 */
[----:B------:R-:W-:-:S07]  /*1a7c0*/  IMAD.MOV.U32 R13, RZ, RZ, R3 ;  /* 0x000000ffff0d7224 */ /* 0x000fce00078e0003 */
[----:B------:R-:W-:Y:S05]  /*1a7d0*/  WARPSYNC.COLLECTIVE R15, `(.L_x_8570) ;  /* 0x000000000f087348 */ /* 0x000fea0003c00000 */
[----:B------:R0:W1:Y:S02]  /*1a7e0*/  SHFL.UP P6, R14, R13, R12, R11 ;  /* 0x0400000c0d0e7389 */ /* 0x00006400000c000b */
[----:B01----:R-:W-:Y:S01]  /*1a7f0*/  ENDCOLLECTIVE ;  /* 0x000000000000791b */ /* 0x003fe20003800000 */
.L_x_8570:
[----:B------:R-:W-:Y:S01]  /*1a800*/  IMAD.MOV.U32 R12, RZ, RZ, 0x10 ;  /* 0x00000010ff0c7424 */ /* 0x000fe200078e00ff */
[----:B------:R-:W-:-:S05]  /*1a810*/  SEL R4, R14, RZ, P4 ;  /* 0x000000ff0e047207 */ /* 0x000fca0002000000 */
[----:B------:R-:W-:-:S04]  /*1a820*/  IMAD.IADD R4, R3, 0x1, R4 ;  /* 0x0000000103047824 */ /* 0x000fc800078e0204 */
[----:B------:R-:W-:-:S07]  /*1a830*/  IMAD.MOV.U32 R13, RZ, RZ, R4 ;  /* 0x000000ffff0d7224 */ /* 0x000fce00078e0004 */
[----:B------:R-:W-:Y:S05]  /*1a840*/  WARPSYNC.COLLECTIVE R15, `(.L_x_8571) ;  /* 0x000000000f087348 */ /* 0x000fea0003c00000 */
[----:B------:R0:W1:Y:S02]  /*1a850*/  SHFL.UP P6, R14, R13, R12, R11 ;  /* 0x0400000c0d0e7389 */ /* 0x00006400000c000b */
[----:B01----:R-:W-:Y:S01]  /*1a860*/  ENDCOLLECTIVE ;  /* 0x000000000000791b */ /* 0x003fe20003800000 */
.L_x_8571:
        /* <DEDUP_REMOVED lines=8> */
.L_x_8572:
[----:B------:R-:W-:Y:S05]  /*1a8f0*/  BRA `(.L_x_8573) ;  /* 0xffffffbc00cc7947 */ /* 0x000fea000383ffff */
.L_x_8469:
[----:B------:R-:W-:Y:S01]  /*1a900*/  BSSY B0, `(.L_x_8574) ;  /* 0x0000006000007945 */ /* 0x000fe20003800000 */
[----:B------:R-:W-:Y:S01]  /*1a910*/  PLOP3.LUT P6, PT, P6, PT, PT, 0x8, 0x0 ;  /* 0x000000000000781c */ /* 0x000fe200037ce170 */
[----:B------:R-:W-:-:S12]  /*1a920*/  IMAD.MOV.U32 R15, RZ, RZ, -0x1 ;  /* 0xffffffffff0f7424 */ /* 0x000fd800078e00ff */
[----:B01----:R-:W-:Y:S05]  /*1a930*/  WARPSYNC.COLLECTIVE R15, `(.L_x_8575) ;  /* 0x000000000f087348 */ /* 0x003fea0003c00000 */
[----:B------:R-:W-:Y:S01]  /*1a940*/  VOTE.ANY R14, PT, P6 ;  /* 0x00000000000e7806 */ /* 0x000fe200030e0100 */
[----:B01----:R-:W-:Y:S06]  /*1a950*/  ENDCOLLECTIVE ;  /* 0x000000000000791b */ /* 0x003fec0003800000 */
.L_x_8575:
[----:B------:R-:W-:Y:S05]  /*1a960*/  BSYNC B0 ;  /* 0x0000000000007941 */ /* 0x000fea0003800000 */
.L_x_8574:
        /* <DEDUP_REMOVED lines=9> */
.L_x_8576:
[----:B------:R-:W-:Y:S01]  /*1aa00*/  IMAD.MOV.U32 R17, RZ, RZ, R14 ;  /* 0x000000ffff117224 */ /* 0x000fe200078e000e */
[----:B------:R-:W-:Y:S06]  /*1aa10*/  BRA `(.L_x_8577) ;  /* 0xffffffbc00bc7947 */ /* 0x000fec000383ffff */
.L_x_8471:
[----:B------:R-:W-:Y:S01]  /*1aa20*/  BSSY B0, `(.L_x_8578) ;  /* 0x0000007000007945 */ /* 0x000fe20003800000 */
[----:B------:R-:W-:Y:S02]  /*1aa30*/  IMAD.MOV.U32 R13, RZ, RZ, R2 ;  /* 0x000000ffff0d7224 */ /* 0x000fe400078e0002 */
[----:B------:R-:W-:Y:S02]  /*1aa40*/  IMAD.MOV.U32 R11, RZ, RZ, 0x1f ;  /* 0x0000001fff0b7424 */ /* 0x000fe400078e00ff */
[----:B------:R-:W-:-:S07]  /*1aa50*/  IMAD.MOV.U32 R15, RZ, RZ, -0x1 ;  /* 0xffffffffff0f7424 */ /* 0x000fce00078e00ff */
[----:B0123--:R-:W-:Y:S05]  /*1aa60*/  WARPSYNC.COLLECTIVE R15, `(.L_x_8579) ;  /* 0x000000000f087348 */ /* 0x00ffea0003c00000 */
[----:B------:R4:W0:Y:S02]  /*1aa70*/  SHFL.IDX P6, R14, R13, R12, R11 ;  /* 0x0000000c0d0e7389 */ /* 0x00082400000c000b */
[----:B01234-:R-:W-:Y:S01]  /*1aa80*/  ENDCOLLECTIVE ;  /* 0x000000000000791b */ /* 0x01ffe20003800000 */
.L_x_8579:
[----:B------:R-:W-:Y:S05]  /*1aa90*/  BSYNC B0 ;  /* 0x0000000000007941 */ /* 0x000fea0003800000 */
.L_x_8578:
[----:B------:R-:W-:Y:S05]  /*1aaa0*/  BRA `(.L_x_8470) ;  /* 0xffffffbc00b47947 */ /* 0x000fea000383ffff */
.L_x_8475:
[----:B------:R0:W0:Y:S02]  /*1aab0*/  SYNCS.PHASECHK.TRANS64.TRYWAIT P0, [R7+URZ+0x38820], R0 ;  /* 0x03882000070075a7 */ /* 0x000024000800017f */
[----:B0-----:R-:W-:Y:S05]  /*1aac0*/  @!P0 NANOSLEEP.SYNCS 0x989680 ;  /* 0x009896800000895d */ /* 0x001fea0003900000 */
[----:B------:R-:W0:Y:S02]  /*1aad0*/  @!P0 SYNCS.PHASECHK.TRANS64 P0, [R7+URZ+0x38820], R0 ;  /* 0x03882000070085a7 */ /* 0x000e24000800007f */
[----:B0-----:R-:W-:Y:S05]  /*1aae0*/  @!P0 BRA `(.L_x_8475) ;  /* 0xfffffffc00f08947 */ /* 0x001fea000383ffff */
[----:B------:R-:W-:Y:S05]  /*1aaf0*/  BRA `(.L_x_8580) ;  /* 0xffffffc4002c7947 */ /* 0x000fea000383ffff */
.L_x_8476:
        /* <DEDUP_REMOVED lines=11> */
.L_x_8582:
[----:B------:R-:W-:Y:S05]  /*1abb0*/  BSYNC B0 ;  /* 0x0000000000007941 */ /* 0x000fea0003800000 */
.L_x_8581:
[----:B------:R-:W-:Y:S05]  /*1abc0*/  BRA `(.L_x_8583) ;  /* 0xffffffc400147947 */ /* 0x000fea000383ffff */
.L_x_8479:
[----:B------:R-:W-:Y:S01]  /*1abd0*/  BSSY B1, `(.L_x_8584) ;  /* 0x0000006000017945 */ /* 0x000fe20003800000 */
[----:B------:R-:W-:-:S07]  /*1abe0*/  IMAD.MOV.U32 R15, RZ, RZ, -0x1 ;  /* 0xffffffffff0f7424 */ /* 0x000fce00078e00ff */
[----:B-1234-:R-:W-:Y:S05]  /*1abf0*/  WARPSYNC.COLLECTIVE R15, `(.L_x_8585) ;  /* 0x000000000f0c7348 */ /* 0x01efea0003c00000 */
[----:B------:R-:W-:Y:S02]  /*1ac00*/  ELECT P6, UR62, PT ;  /* 0x00000000003e782f */ /* 0x000fe400038c0000 */
[----:B------:R-:W-:Y:S01]  /*1ac10*/  MOV R14, UR62 ;  /* 0x0000003e000e7c02 */ /* 0x000fe20008000f00 */
[----:B-1234-:R-:W-:Y:S10]  /*1ac20*/  ENDCOLLECTIVE ;  /* 0x000000000000791b */ /* 0x01eff40003800000 */
.L_x_8585:
[----:B------:R-:W-:Y:S05]  /*1ac30*/  BSYNC B1 ;  /* 0x0000000000017941 */ /* 0x000fea0003800000 */
.L_x_8584:
[----:B------:R-:W-:Y:S05]  /*1ac40*/  BRA `(.L_x_8586) ;  /* 0xffffffc4000c7947 */ /* 0x000fea000383ffff */
.L_x_8481:
[----:B------:R0:W0:Y:S02]  /*1ac50*/  SYNCS.PHASECHK.TRANS64.TRYWAIT P1, [R5+URZ+0x38840], R0 ;  /* 0x03884000050075a7 */ /* 0x000024000802017f */
[----:B0-----:R-:W-:Y:S05]  /*1ac60*/  @!P1 NANOSLEEP.SYNCS 0x989680 ;  /* 0x009896800000995d */ /* 0x001fea0003900000 */
[----:B------:R-:W0:Y:S02]  /*1ac70*/  @!P1 SYNCS.PHASECHK.TRANS64 P1, [R5+URZ+0x38840], R0 ;  /* 0x03884000050095a7 */ /* 0x000e24000802007f */
[----:B0-----:R-:W-:Y:S05]  /*1ac80*/  @!P1 BRA `(.L_x_8481) ;  /* 0xfffffffc00f09947 */ /* 0x001fea000383ffff */
[----:B------:R-:W-:Y:S05]  /*1ac90*/  BRA `(.L_x_8587) ;  /* 0xffffffc4002c7947 */ /* 0x000fea000383ffff */
.L_x_8483:
[----:B------:R0:W0:Y:S02]  /*1aca0*/  SYNCS.PHASECHK.TRANS64.TRYWAIT P1, [R3+URZ+0x38840], R2 ;  /* 0x03884002030075a7 */ /* 0x000024000802017f */
[----:B0-----:R-:W-:Y:S05]  /*1acb0*/  @!P1 NANOSLEEP.SYNCS 0x989680 ;  /* 0x009896800000995d */ /* 0x001fea0003900000 */
[----:B------:R-:W0:Y:S02]  /*1acc0*/  @!P1 SYNCS.PHASECHK.TRANS64 P1, [R3+URZ+0x38840], R2 ;  /* 0x03884002030095a7 */ /* 0x000e24000802007f */
[----:B0-----:R-:W-:Y:S05]  /*1acd0*/  @!P1 BRA `(.L_x_8483) ;  /* 0xfffffffc00f09947 */ /* 0x001fea000383ffff */
[----:B------:R-:W-:Y:S05]  /*1ace0*/  BRA `(.L_x_8588) ;  /* 0xffffffc400387947 */ /* 0x000fea000383ffff */
.L_x_8485:
[----:B------:R0:W0:Y:S02]  /*1acf0*/  SYNCS.PHASECHK.TRANS64.TRYWAIT P1, [R5+URZ+0x38860], R0 ;  /* 0x03886000050075a7 */ /* 0x000024000802017f */
[----:B0-----:R-:W-:Y:S05]  /*1ad00*/  @!P1 NANOSLEEP.SYNCS 0x989680 ;  /* 0x009896800000995d */ /* 0x001fea0003900000 */
[----:B------:R-:W0:Y:S02]  /*1ad10*/  @!P1 SYNCS.PHASECHK.TRANS64 P1, [R5+URZ+0x38860], R0 ;  /* 0x03886000050095a7 */ /* 0x000e24000802007f */
[----:B0-----:R-:W-:Y:S05]  /*1ad20*/  @!P1 BRA `(.L_x_8485) ;  /* 0xfffffffc00f09947 */ /* 0x001fea000383ffff */
[----:B------:R-:W-:Y:S05]  /*1ad30*/  BRA `(.L_x_8589) ;  /* 0xffffffc400347947 */ /* 0x000fea000383ffff */
.L_x_8590:
        /* <DEDUP_REMOVED lines=12> */
.L_x_15660:


//--------------------- .text._ZN7cutlass13device_kernelIN5flash11enable_sm90INS1_16FlashAttnFwdSm90INS1_25CollectiveMainloopFwdSm90ILi2EN4cute5tupleIJNS5_1CILi1EEES8_S8_EEENS6_IJNS7_ILi64EEESA_SA_EEELi512ENS_6half_tEfNS_4arch4Sm90ELb1ELb0ELb1ELb1ELb1ELb1ELb1ELb0ELb0ELb1ELb0ELb0EEENS1_21CollectiveEpilogueFwdINS6_IJSA_NS7_ILi512EEESA_EEES9_SC_SE_Li256ELb1ELb1ELb0ELb0EEENS1_36VarlenDynamicPersistentTileSchedulerILi64ELi64ELi256ELi128ELb0ELb1ELb1ELb1ELb1ELb1EEEEEEEEEvNT_6ParamsE --------------------------
	.section	.text._ZN7cutlass13device_kernelIN5flash11enable_sm90INS1_16FlashAttnFwdSm90INS1_25CollectiveMainloopFwdSm90ILi2EN4cute5tupleIJNS5_1CILi1EEES8_S8_EEENS6_IJNS7_ILi64EEESA_SA_EEELi512ENS_6half_tEfNS_4arch4Sm90ELb1ELb0ELb1ELb1ELb1ELb1ELb1ELb0ELb0ELb1ELb0ELb0EEENS1_21CollectiveEpilogueFwdINS6_IJSA_NS7_ILi512EEESA_EEES9_SC_SE_Li256ELb1ELb1ELb0ELb0EEENS1_36VarlenDynamicPersistentTileSchedulerILi64ELi64ELi256ELi128ELb0ELb1ELb1ELb1ELb1ELb1EEEEEEEEEvNT_6ParamsE,"ax",@progbits
	.align	128
.text._ZN7cutlass13device_kernelIN5flash11enable_sm90INS1_16FlashAttnFwdSm90INS1_25CollectiveMainloopFwdSm90ILi2EN4cute5tupleIJNS5_1CILi1EEES8_S8_EEENS6_IJNS7_ILi64EEESA_SA_EEELi512ENS_6half_tEfNS_4arch4Sm90ELb1ELb0ELb1ELb1ELb1ELb1ELb1ELb0ELb0ELb1ELb0ELb0EEENS1_21CollectiveEpilogueFwdINS6_IJSA_NS7_ILi512EEESA_EEES9_SC_SE_Li256ELb1ELb1ELb0ELb0EEENS1_36VarlenDynamicPersistentTileSchedulerILi64ELi64ELi256ELi128ELb0ELb1ELb1ELb1ELb1ELb1EEEEEEEEEvNT_6ParamsE:
        .type           _ZN7cutlass13device_kernelIN5flash11enable_sm90INS1_16FlashAttnFwdSm90INS1_25CollectiveMainloopFwdSm90ILi2EN4cute5tupleIJNS5_1CILi1EEES8_S8_EEENS6_IJNS7_ILi64EEESA_SA_EEELi512ENS_6half_tEfNS_4arch4Sm90ELb1ELb0ELb1ELb1ELb1ELb1ELb1ELb0ELb0ELb1ELb0ELb0EEENS1_21CollectiveEpilogueFwdINS6_IJSA_NS7_ILi512EEESA_EEES9_SC_SE_Li256ELb1ELb1ELb0ELb0EEENS1_36VarlenDynamicPersistentTileSchedulerILi64ELi64ELi256ELi128ELb0ELb1ELb1ELb1ELb1ELb1EEEEEEEEEvNT_6ParamsE,@function
        .size           _ZN7cutlass13device_kernelIN5flash11enable_sm90INS1_16FlashAttnFwdSm90INS1_25CollectiveMainloopFwdSm90ILi2EN4cute5tupleIJNS5_1CILi1EEES8_S8_EEENS6_IJNS7_ILi64EEESA_SA_EEELi512ENS_6half_tEfNS_4arch4Sm90ELb1ELb0ELb1ELb1ELb1ELb1ELb1ELb0ELb0ELb1ELb0ELb0EEENS1_21CollectiveEpilogueFwdINS6_IJSA_NS7_ILi512EEESA_EEES9_SC_SE_Li256ELb1ELb1ELb0ELb0EEENS1_36VarlenDynamicPersistentTileSchedulerILi64ELi64ELi256ELi128ELb0ELb1ELb1ELb1ELb1ELb1EEEEEEEEEvNT_6ParamsE,(.L_x_15661 - _ZN7cutlass13device_kernelIN5flash11enable_sm90INS1_16FlashAttnFwdSm90INS1_25CollectiveMainloopFwdSm90ILi2EN4cute5tupleIJNS5_1CILi1EEES8_S8_EEENS6_IJNS7_ILi64EEESA_SA_EEELi512ENS_6half_tEfNS_4arch4Sm90ELb1ELb0ELb1ELb1ELb1ELb1ELb1ELb0ELb0ELb1ELb0ELb0EEENS1_21CollectiveEpilogueFwdINS6_IJSA_NS7_ILi512EEESA_EEES9_SC_SE_Li256ELb1ELb1ELb0ELb0EEENS1_36VarlenDynamicPersistentTileSchedulerILi64ELi64ELi256ELi128ELb0ELb1ELb1ELb1ELb1ELb1EEEEEEEEEvNT_6ParamsE)
        .other          _ZN7cutlass13device_kernelIN5flash11enable_sm90INS1_16FlashAttnFwdSm90INS1_25CollectiveMainloopFwdSm90ILi2EN4cute5tupleIJNS5_1CILi1EEES8_S8_EEENS6_IJNS7_ILi64EEESA_SA_EEELi512ENS_6half_tEfNS_4arch4Sm90ELb1ELb0ELb1ELb1ELb1ELb1ELb1ELb0ELb0ELb1ELb0ELb0EEENS1_21CollectiveEpilogueFwdINS6_IJSA_NS7_ILi512EEESA_EEES9_SC_SE_Li256ELb1ELb1ELb0ELb0EEENS1_36VarlenDynamicPersistentTileSchedulerILi64ELi64ELi256ELi128ELb0ELb1ELb1ELb1ELb1ELb1EEEEEEEEEvNT_6ParamsE,@"STO_CUDA_ENTRY STV_DEFAULT"
_ZN7cutlass13device_kernelIN5flash11enable_sm90INS1_16FlashAttnFwdSm90INS1_25CollectiveMainloopFwdSm90ILi2EN4cute5tupleIJNS5_1CILi1EEES8_S8_EEENS6_IJNS7_ILi64EEESA_SA_EEELi512ENS_6half_tEfNS_4arch4Sm90ELb1ELb0ELb1ELb1ELb1ELb1ELb1ELb0ELb0ELb1ELb0ELb0EEENS1_21CollectiveEpilogueFwdINS6_IJSA_NS7_ILi512EEESA_EEES9_SC_SE_Li256ELb1ELb1ELb0ELb0EEENS1_36VarlenDynamicPersistentTileSchedulerILi64ELi64ELi256ELi128ELb0ELb1ELb1ELb1ELb1ELb1EEEEEEEEEvNT_6ParamsE:
        /* <DEDUP_REMOVED lines=17> */
.L_x_8592:
[----:B------:R-:W-:Y:S05]  /*0110*/  BSYNC B0 ;  /* 0x0000000000007941 */ /* 0x000fea0003800000 */
.L_x_8591:
        /* <DEDUP_REMOVED lines=39> */
.L_x_8593:
        /* <DEDUP_REMOVED lines=22> */
.L_x_8594:
        /* <DEDUP_REMOVED lines=18> */
.L_x_8595:
        /* <DEDUP_REMOVED lines=22> */
.L_x_8596:
        /* <DEDUP_REMOVED lines=22> */
.L_x_8597:
        /* <DEDUP_REMOVED lines=9> */
.L_x_8600:
[----:B------:R-:W-:-:S08]  /*0960*/  NOP ;  /* 0x0000000000007918 */ /* 0x000fd00000000000 */
[----:B------:R-:W0:Y:S02]  /*0970*/  USETMAXREG.TRY_ALLOC.CTAPOOL UP0, 0xe8 ;  /* 0x000000e8000079c8 */ /* 0x000e240008000600 */
[----:B0-----:R-:W-:-:S13]  /*0980*/  PLOP3.LUT P0, PT, PT, PT, UP0, 0x80, 0x0 ;  /* 0x000000000000781c */ /* 0x001fda0003f0f008 */
[----:B------:R-:W-:Y:S05]  /*0990*/  @!P0 BRA `(.L_x_8600) ;  /* 0xfffffffc00f08947 */ /* 0x000fea000383ffff */
[----:B------:R-:W-:Y:S01]  /*09a0*/  SHF.R.U32.HI R2, RZ, 0x7, R0 ;  /* 0x00000007ff027819 */ /* 0x000fe20000011600 */
[----:B------:R-:W0:Y:S01]  /*09b0*/  S2UR UR4, SR_CgaCtaId ;  /* 0x00000000000479c3 */ /* 0x000e220000008800 */
[----:B------:R-:W-:Y:S02]  /*09c0*/  MOV R18, 0x400 ;  /* 0x0000040000127802 */ /* 0x000fe40000000f00 */
[----:B------:R-:W-:-:S13]  /*09d0*/  ISETP.NE.AND P0, PT, R2, 0x1, PT ;  /* 0x000000010200780c */ /* 0x000fda0003f05270 */
        /* <DEDUP_REMOVED lines=12> */
[----:B------:R-:W-:Y:S02]  /*0aa0*/  VIADD R16, R0, 0xffffff80 ;  /* 0xffffff8000107836 */ /* 0x000fe40000000000 */
[----:B------:R-:W-:Y:S02]  /*0ab0*/  IMAD.MOV.U32 R229, RZ, RZ, 0x20 ;  /* 0x00000020ffe57424 */ /* 0x000fe400078e00ff */
[----:B------:R-:W-:Y:S01]  /*0ac0*/  IMAD.MOV.U32 R185, RZ, RZ, RZ ;  /* 0x000000ffffb97224 */ /* 0x000fe200078e00ff */
[----:B------:R-:W-:Y:S01]  /*0ad0*/  SHF.R.S32.HI R0, RZ, 0x1f, R16 ;  /* 0x0000001fff007819 */ /* 0x000fe20000011410 */
[----:B------:R-:W-:Y:S02]  /*0ae0*/  IMAD.MOV.U32 R190, RZ, RZ, RZ ;  /* 0x000000ffffbe7224 */ /* 0x000fe400078e00ff */
[----:B------:R-:W-:Y:S01]  /*0af0*/  IMAD.MOV.U32 R23, RZ, RZ, RZ ;  /* 0x000000ffff177224 */ /* 0x000fe200078e00ff */
[----:B------:R-:W-:-:S02]  /*0b00*/  LEA.HI R2, R0, R16, RZ, 0x7 ;  /* 0x0000001000027211 */ /* 0x000fc400078f38ff */
        /* <DEDUP_REMOVED lines=14> */
[----:B------:R-:W-:Y:S02]  /*0bf0*/  LEA.HI R9, R7, R8, RZ, 0x3 ;  /* 0x0000000807097211 */ /* 0x000fe400078f18ff */
[----:B------:R-:W-:Y:S02]  /*0c00*/  LOP3.LUT R13, R6, 0x1ffffffe, RZ, 0xc0, !PT ;  /* 0x1ffffffe060d7812 */ /* 0x000fe400078ec0ff */
[--C-:B------:R-:W-:Y:S02]  /*0c10*/  SHF.R.S32.HI R6, RZ, 0x2, R5.reuse ;  /* 0x00000002ff067819 */ /* 0x100fe40000011405 */
[----:B------:R-:W-:Y:S01]  /*0c20*/  SHF.R.S32.HI R7, RZ, 0x1f, R5 ;  /* 0x0000001fff077819 */ /* 0x000fe20000011405 */
[----:B------:R-:W-:Y:S01]  /*0c30*/  IMAD.IADD R13, R10, 0x1, -R13 ;  /* 0x000000010a0d7824 */ /* 0x000fe200078e0a0d */
[----:B------:R-:W-:Y:S02]  /*0c40*/  SHF.R.S32.HI R14, RZ, 0x7, R2 ;  /* 0x00000007ff0e7819 */ /* 0x000fe40000011402 */
[----:B------:R-:W-:Y:S01]  /*0c50*/  LOP3.LUT R12, R12, 0x3ffffc, RZ, 0xc0, !PT ;  /* 0x003ffffc0c0c7812 */ /* 0x000fe200078ec0ff */
[----:B------:R-:W-:Y:S01]  /*0c60*/  IMAD.SHL.U32 R13, R13, 0x8, RZ ;  /* 0x000000080d0d7824 */ /* 0x000fe200078e00ff */
[----:B------:R-:W-:Y:S01]  /*0c70*/  LEA.HI R7, R7, R6, RZ, 0x3 ;  /* 0x0000000607077211 */ /* 0x000fe200078f18ff */
[----:B------:R-:W-:Y:S01]  /*0c80*/  IMAD R15, R14, 0x100, R8 ;  /* 0x000001000e0f7824 */ /* 0x000fe200078e0208 */
[----:B------:R-:W-:Y:S01]  /*0c90*/  LOP3.LUT R11, R9, 0xfffffff8, RZ, 0xc0, !PT ;  /* 0xfffffff8090b7812 */ /* 0x000fe200078ec0ff */
[----:B------:R-:W-:Y:S01]  /*0ca0*/  IMAD.IADD R12, R20, 0x1, -R12 ;  /* 0x00000001140c7824 */ /* 0x000fe200078e0a0c */
[----:B------:R-:W-:Y:S01]  /*0cb0*/  LOP3.LUT R7, R7, 0xfffffff8, RZ, 0xc0, !PT ;  /* 0xfffffff807077812 */ /* 0x000fe200078ec0ff */
[----:B------:R-:W-:Y:S01]  /*0cc0*/  IMAD.SHL.U32 R9, R9, 0x40, RZ ;  /* 0x0000004009097824 */ /* 0x000fe200078e00ff */
[----:B------:R-:W-:Y:S01]  /*0cd0*/  LEA.HI R4, R4, R3, RZ, 0x5 ;  /* 0x0000000304047211 */ /* 0x000fe200078f28ff */
[----:B------:R-:W-:Y:S01]  /*0ce0*/  IMAD R12, R12, 0x10, R15 ;  /* 0x000000100c0c7824 */ /* 0x000fe200078e020f */
[----:B------:R-:W-:Y:S01]  /*0cf0*/  LEA.HI R2, R2, R14, RZ, 0x1 ;  /* 0x0000000e02027211 */ /* 0x000fe200078f08ff */
[----:B------:R-:W-:Y:S01]  /*0d00*/  IMAD.IADD R7, R6, 0x1, -R7 ;  /* 0x0000000106077824 */ /* 0x000fe200078e0a07 */
[----:B------:R-:W-:Y:S01]  /*0d10*/  SHF.R.S32.HI R4, RZ, 0x5, R4 ;  /* 0x00000005ff047819 */ /* 0x000fe20000011404 */
[----:B------:R-:W-:Y:S01]  /*0d20*/  IMAD.IADD R11, R8, 0x1, -R11 ;  /* 0x00000001080b7824 */ /* 0x000fe200078e0a0b */
[----:B------:R-:W-:Y:S01]  /*0d30*/  LOP3.LUT R9, R9, 0x7ffffe00, RZ, 0xc0, !PT ;  /* 0x7ffffe0009097812 */ /* 0x000fe200078ec0ff */
[----:B------:R-:W-:Y:S01]  /*0d40*/  IMAD.U32 R6, R12, 0x40, R13 ;  /* 0x000000400c067824 */ /* 0x000fe200078e000d */
[----:B------:R-:W-:Y:S01]  /*0d50*/  LEA R194, R4, R7, 0x4 ;  /* 0x0000000704c27211 */ /* 0x000fe200078e20ff */
[C---:B------:R-:W-:Y:S01]  /*0d60*/  IMAD.SHL.U32 R8, R11.reuse, 0x40, RZ ;  /* 0x000000400b087824 */ /* 0x040fe200078e00ff */
[----:B------:R-:W-:Y:S01]  /*0d70*/  LOP3.LUT R2, R2, 0xfffffe, RZ, 0xc0, !PT ;  /* 0x00fffffe02027812 */ /* 0x000fe200078ec0ff */
[----:B------:R-:W-:Y:S01]  /*0d80*/  IMAD R9, R20, 0x400, R9 ;  /* 0x0000040014097824 */ /* 0x000fe200078e0209 */
[----:B------:R0:W-:Y:S01]  /*0d90*/  STL [R1+0x74], R6 ;  /* 0x0000740601007387 */ /* 0x0001e20000100800 */
[----:B------:R-:W-:-:S02]  /*0da0*/  R2P PR, R11, 0x6 ;  /* 0x000000060b007804 */ /* 0x000fc40000000000 */
[----:B------:R-:W-:Y:S01]  /*0db0*/  LOP3.LUT R8, R8, 0x1c0, RZ, 0xc0, !PT ;  /* 0x000001c008087812 */ /* 0x000fe200078ec0ff */
[----:B------:R-:W-:Y:S01]  /*0dc0*/  IMAD.IADD R2, R14, 0x1, -R2 ;  /* 0x000000010e027824 */ /* 0x000fe200078e0a02 */
[----:B------:R-:W-:Y:S01]  /*0dd0*/  STL [R1+0x5c], RZ ;  /* 0x00005cff01007387 */ /* 0x000fe20000100800 */
[----:B------:R-:W-:Y:S02]  /*0de0*/  SEL R229, R229, 0xffffffe0, !P1 ;  /* 0xffffffe0e5e57807 */ /* 0x000fe40004800000 */
[----:B------:R-:W-:Y:S01]  /*0df0*/  LOP3.LUT R13, R8, 0x8, R13, 0xf8, !PT ;  /* 0x00000008080d7812 */ /* 0x000fe200078ef80d */
[----:B------:R-:W-:Y:S01]  /*0e00*/  IMAD.SHL.U32 R226, R2, 0x100, RZ ;  /* 0x0000010002e27824 */ /* 0x000fe200078e00ff */
[----:B0-----:R-:W-:Y:S02]  /*0e10*/  LOP3.LUT R6, R5, 0x7ffffffc, RZ, 0xc0, !PT ;  /* 0x7ffffffc05067812 */ /* 0x001fe400078ec0ff */
[----:B------:R-:W-:-:S03]  /*0e20*/  SHF.R.U32.HI R8, RZ, 0x3, R8 ;  /* 0x00000003ff087819 */ /* 0x000fc60000011608 */
[----:B------:R-:W-:Y:S01]  /*0e30*/  IMAD.IADD R6, R3, 0x1, -R6 ;  /* 0x0000000103067824 */ /* 0x000fe200078e0a06 */
[CC--:B------:R-:W-:Y:S02]  /*0e40*/  LEA.HI R3, R0.reuse, R16.reuse, RZ, 0x3 ;  /* 0x0000001000037211 */ /* 0x0c0fe400078f18ff */
[----:B------:R-:W-:Y:S01]  /*0e50*/  LEA.HI R0, R0, R16, RZ, 0x2 ;  /* 0x0000001000007211 */ /* 0x000fe200078f10ff */
[----:B------:R-:W-:Y:S01]  /*0e60*/  IMAD.SHL.U32 R193, R6, 0x2, RZ ;  /* 0x0000000206c17824 */ /* 0x000fe200078e00ff */
[----:B------:R-:W-:Y:S02]  /*0e70*/  SHF.R.S32.HI R4, RZ, 0x3, R3 ;  /* 0x00000003ff047819 */ /* 0x000fe40000011403 */
[--C-:B------:R-:W-:Y:S02]  /*0e80*/  SHF.R.S32.HI R191, RZ, 0x2, R0.reuse ;  /* 0x00000002ffbf7819 */ /* 0x100fe40000011400 */
[----:B------:R-:W-:Y:S02]  /*0e90*/  SHF.R.S32.HI R4, RZ, 0x1f, R0 ;  /* 0x0000001fff047819 */ /* 0x000fe40000011400 */
[----:B------:R-:W-:-:S02]  /*0ea0*/  LOP3.LUT R8, R13, R8, RZ, 0x3c, !PT ;  /* 0x000000080d087212 */ /* 0x000fc400078e3cff */
[----:B------:R-:W-:Y:S02]  /*0eb0*/  LOP3.LUT R3, R3, 0xfffffff8, RZ, 0xc0, !PT ;  /* 0xfffffff803037812 */ /* 0x000fe400078ec0ff */
[----:B------:R-:W-:Y:S01]  /*0ec0*/  LOP3.LUT R0, R0, 0xfffffffc, RZ, 0xc0, !PT ;  /* 0xfffffffc00007812 */ /* 0x000fe200078ec0ff */
[----:B------:R-:W-:Y:S01]  /*0ed0*/  IMAD.IADD R9, R9, 0x1, R8 ;  /* 0x0000000109097824 */ /* 0x000fe200078e0208 */
[----:B------:R-:W-:Y:S01]  /*0ee0*/  LEA.HI R4, R4, R191, RZ, 0x3 ;  /* 0x000000bf04047211 */ /* 0x000fe200078f18ff */
[C---:B------:R-:W-:Y:S02]  /*0ef0*/  IMAD.IADD R10, R16.reuse, 0x1, -R3 ;  /* 0x00000001100a7824 */ /* 0x040fe400078e0a03 */
[----:B------:R-:W-:Y:S01]  /*0f00*/  IMAD.IADD R7, R16, 0x1, -R0 ;  /* 0x0000000110077824 */ /* 0x000fe200078e0a00 */
[----:B------:R-:W-:Y:S01]  /*0f10*/  LOP3.LUT R4, R4, 0xfffffff8, RZ, 0xc0, !PT ;  /* 0xfffffff804047812 */ /* 0x000fe200078ec0ff */
[----:B------:R-:W-:Y:S02]  /*0f20*/  VIADD R8, R191, 0x20 ;  /* 0x00000020bf087836 */ /* 0x000fe40000000000 */
[----:B------:R-:W-:Y:S01]  /*0f30*/  IMAD.SHL.U32 R210, R10, 0x8, RZ ;  /* 0x000000080ad27824 */ /* 0x000fe200078e00ff */
[C---:B------:R-:W-:Y:S01]  /*0f40*/  LEA.HI R0, R7.reuse, R7, RZ, 0x1 ;  /* 0x0000000707007211 */ /* 0x040fe200078f08ff */
[----:B------:R-:W-:Y:S01]  /*0f50*/  IMAD.SHL.U32 R16, R7, 0x8, RZ ;  /* 0x0000000807107824 */ /* 0x000fe200078e00ff */
[----:B------:R-:W-:Y:S01]  /*0f60*/  SHF.R.S32.HI R5, RZ, 0x1f, R8 ;  /* 0x0000001fff057819 */ /* 0x000fe20000011408 */
[----:B------:R-:W-:Y:S01]  /*0f70*/  IMAD.SHL.U32 R3, R8, 0x40, RZ ;  /* 0x0000004008037824 */ /* 0x000fe200078e00ff */
[----:B------:R-:W-:Y:S01]  /*0f80*/  LOP3.LUT R0, R0, 0x1ffffffe, RZ, 0xc0, !PT ;  /* 0x1ffffffe00007812 */ /* 0x000fe200078ec0ff */
[C---:B------:R-:W-:Y:S01]  /*0f90*/  VIADD R36, R210.reuse, 0x80 ;  /* 0x00000080d2247836 */ /* 0x040fe20000000000 */
[----:B------:R-:W-:Y:S01]  /*0fa0*/  LEA.HI R5, R5, R8, RZ, 0x3 ;  /* 0x0000000805057211 */ /* 0x000fe200078f18ff */
[----:B------:R-:W-:Y:S01]  /*0fb0*/  IMAD.SHL.U32 R188, R7, 0x4, RZ ;  /* 0x0000000407bc7824 */ /* 0x000fe200078e00ff */
[C---:B------:R-:W-:Y:S01]  /*0fc0*/  IADD3 R33, R210.reuse, 0x140, RZ ;  /* 0x00000140d2217810 */ /* 0x040fe20007ffe0ff */
[----:B------:R-:W-:Y:S01]  /*0fd0*/  VIADD R35, R210, 0xc0 ;  /* 0x000000c0d2237836 */ /* 0x000fe20000000000 */
[----:B------:R-:W-:Y:S01]  /*0fe0*/  SHF.R.S32.HI R38, RZ, 0x1f, R36 ;  /* 0x0000001fff267819 */ /* 0x000fe20000011424 */
[C---:B------:R-:W-:Y:S01]  /*0ff0*/  VIADD R225, R16.reuse, 0x40 ;  /* 0x0000004010e17836 */ /* 0x040fe20000000000 */
[----:B------:R-:W-:Y:S01]  /*1000*/  IADD3 R223, R16, 0x80, RZ ;  /* 0x0000008010df7810 */ /* 0x000fe20007ffe0ff */
[----:B------:R-:W-:Y:S01]  /*1010*/  VIADD R34, R210, 0x100 ;  /* 0x00000100d2227836 */ /* 0x000fe20000000000 */
[----:B------:R-:W-:Y:S01]  /*1020*/  SHF.R.S32.HI R36, RZ, 0x1f, R35 ;  /* 0x0000001fff247819 */ /* 0x000fe20000011423 */
[----:B------:R-:W-:Y:S01]  /*1030*/  IMAD.IADD R192, R191, 0x1, -R4 ;  /* 0x00000001bfc07824 */ /* 0x000fe200078e0a04 */
[----:B------:R-:W-:Y:S01]  /*1040*/  LOP3.LUT R4, R3, 0x1c0, RZ, 0xc0, !PT ;  /* 0x000001c003047812 */ /* 0x000fe200078ec0ff */
[----:B------:R-:W-:Y:S01]  /*1050*/  VIADD R224, R16, 0x60 ;  /* 0x0000006010e07836 */ /* 0x000fe20000000000 */
[----:B------:R-:W-:Y:S01]  /*1060*/  SHF.R.S32.HI R35, RZ, 0x1f, R34 ;  /* 0x0000001fff237819 */ /* 0x000fe20000011422 */
[C---:B------:R-:W-:Y:S01]  /*1070*/  VIADD R37, R210.reuse, 0x40 ;  /* 0x00000040d2257836 */ /* 0x040fe20000000000 */
[----:B------:R-:W-:Y:S01]  /*1080*/  SHF.R.S32.HI R34, RZ, 0x1f, R33 ;  /* 0x0000001fff227819 */ /* 0x000fe20000011421 */
[----:B------:R-:W-:Y:S01]  /*1090*/  VIADD R32, R210, 0x180 ;  /* 0x00000180d2207836 */ /* 0x000fe20000000000 */
[----:B------:R-:W-:Y:S01]  /*10a0*/  LOP3.LUT R2, R4, 0x38, R16, 0xf8, !PT ;  /* 0x0000003804027812 */ /* 0x000fe200078ef810 */
[----:B------:R-:W-:Y:S01]  /*10b0*/  VIADD R209, R188, 0x10 ;  /* 0x00000010bcd17836 */ /* 0x000fe20000000000 */
[----:B------:R-:W-:Y:S01]  /*10c0*/  SHF.R.S32.HI R39, RZ, 0x1f, R37 ;  /* 0x0000001fff277819 */ /* 0x000fe20000011425 */
[----:B------:R-:W-:Y:S01]  /*10d0*/  VIADD R31, R210, 0x1c0 ;  /* 0x000001c0d21f7836 */ /* 0x000fe20000000000 */
[----:B------:R-:W-:Y:S01]  /*10e0*/  SHF.R.S32.HI R33, RZ, 0x1f, R32 ;  /* 0x0000001fff217819 */ /* 0x000fe20000011420 */
[----:B------:R-:W-:Y:S01]  /*10f0*/  IMAD.IADD R3, R7, 0x1, -R0 ;  /* 0x0000000107037824 */ /* 0x000fe200078e0a00 */
[----:B------:R-:W-:Y:S01]  /*1100*/  SHF.R.S32.HI R0, RZ, 0x1f, R225 ;  /* 0x0000001fff007819 */ /* 0x000fe200000114e1 */
[----:B------:R-:W-:Y:S01]  /*1110*/  IMAD.SHL.U32 R5, R5, 0x40, RZ ;  /* 0x0000004005057824 */ /* 0x000fe200078e00ff */
[----:B------:R-:W-:Y:S01]  /*1120*/  SHF.R.S32.HI R7, RZ, 0x1f, R224 ;  /* 0x0000001fff077819 */ /* 0x000fe200000114e0 */
[C---:B------:R-:W-:Y:S01]  /*1130*/  VIADD R30, R16.reuse, 0x1c0 ;  /* 0x000001c0101e7836 */ /* 0x040fe20000000000 */
[----:B------:R-:W-:Y:S01]  /*1140*/  SHF.R.S32.HI R37, RZ, 0x1f, R209 ;  /* 0x0000001fff257819 */ /* 0x000fe200000114d1 */
[C---:B------:R-:W-:Y:S01]  /*1150*/  VIADD R28, R16.reuse, 0x1e0 ;  /* 0x000001e0101c7836 */ /* 0x040fe20000000000 */
[----:B------:R-:W-:Y:S01]  /*1160*/  SHF.R.S32.HI R32, RZ, 0x1f, R31 ;  /* 0x0000001fff207819 */ /* 0x000fe2000001141f */
[C---:B------:R-:W-:Y:S01]  /*1170*/  VIADD R222, R16.reuse, 0xa0 ;  /* 0x000000a010de7836 */ /* 0x040fe20000000000 */
[----:B------:R-:W-:Y:S01]  /*1180*/  SHF.R.U32.HI R24, RZ, 0x3, R4 ;  /* 0x00000003ff187819 */ /* 0x000fe20000011604 */
[C---:B------:R-:W-:Y:S01]  /*1190*/  VIADD R221, R16.reuse, 0xc0 ;  /* 0x000000c010dd7836 */ /* 0x040fe20000000000 */
[----:B------:R-:W-:Y:S01]  /*11a0*/  SHF.L.U64.HI R31, R225, 0x1, R0 ;  /* 0x00000001e11f7819 */ /* 0x000fe20000010200 */
[----:B------:R-:W-:Y:S01]  /*11b0*/  STL [R1+0x8], R30 ;  /* 0x0000081e01007387 */ /* 0x000fe20000100800 */
[----:B------:R-:W-:Y:S01]  /*11c0*/  SHF.R.S32.HI R4, RZ, 0x1f, R223 ;  /* 0x0000001fff047819 */ /* 0x000fe200000114df */
[----:B------:R-:W-:Y:S01]  /*11d0*/  VIADD R220, R16, 0xe0 ;  /* 0x000000e010dc7836 */ /* 0x000fe20000000000 */
[----:B------:R-:W-:Y:S01]  /*11e0*/  LOP3.LUT R5, R5, 0xfffffe00, RZ, 0xc0, !PT ;  /* 0xfffffe0005057812 */ /* 0x000fe200078ec0ff */
[----:B------:R-:W-:Y:S01]  /*11f0*/  STL [R1+0x4], R28 ;  /* 0x0000041c01007387 */ /* 0x000fe20000100800 */
[----:B------:R-:W-:Y:S01]  /*1200*/  SHF.L.U64.HI R0, R224, 0x1, R7 ;  /* 0x00000001e0007819 */ /* 0x000fe20000010207 */
[C---:B------:R-:W-:Y:S01]  /*1210*/  VIADD R219, R16.reuse, 0x100 ;  /* 0x0000010010db7836 */ /* 0x040fe20000000000 */
[----:B------:R-:W-:Y:S01]  /*1220*/  SHF.R.S32.HI R11, RZ, 0x1f, R222 ;  /* 0x0000001fff0b7819 */ /* 0x000fe200000114de */
[----:B------:R-:W-:Y:S01]  /*1230*/  STL [R1+0x64], R37 ;  /* 0x0000642501007387 */ /* 0x000fe20000100800 */
[----:B------:R-:W-:Y:S01]  /*1240*/  SHF.L.U64.HI R4, R223, 0x1, R4 ;  /* 0x00000001df047819 */ /* 0x000fe20000010204 */
[C---:B------:R-:W-:Y:S01]  /*1250*/  VIADD R218, R16.reuse, 0x120 ;  /* 0x0000012010da7836 */ /* 0x040fe20000000000 */
[----:B------:R-:W-:Y:S01]  /*1260*/  SHF.R.S32.HI R8, RZ, 0x1f, R221 ;  /* 0x0000001fff087819 */ /* 0x000fe200000114dd */
[----:B------:R-:W-:Y:S01]  /*1270*/  STL [R1+0x14], R31 ;  /* 0x0000141f01007387 */ /* 0x000fe20000100800 */
[----:B------:R-:W-:Y:S01]  /*1280*/  SHF.R.S32.HI R13, RZ, 0x1f, R220 ;  /* 0x0000001fff0d7819 */ /* 0x000fe200000114dc */
[C---:B------:R-:W-:Y:S01]  /*1290*/  VIADD R217, R16.reuse, 0x140 ;  /* 0x0000014010d97836 */ /* 0x040fe20000000000 */
[----:B------:R-:W-:Y:S01]  /*12a0*/  SHF.R.S32.HI R10, RZ, 0x1f, R219 ;  /* 0x0000001fff0a7819 */ /* 0x000fe200000114db */
[----:B------:R-:W-:Y:S01]  /*12b0*/  STL [R1+0x70], R5 ;  /* 0x0000700501007387 */ /* 0x000fe20000100800 */
[C---:B------:R-:W-:Y:S01]  /*12c0*/  VIADD R216, R16.reuse, 0x160 ;  /* 0x0000016010d87836 */ /* 0x040fe20000000000 */
[----:B------:R-:W-:Y:S01]  /*12d0*/  SHF.R.S32.HI R15, RZ, 0x1f, R218 ;  /* 0x0000001fff0f7819 */ /* 0x000fe200000114da */
[----:B------:R-:W-:Y:S01]  /*12e0*/  VIADD R215, R16, 0x180 ;  /* 0x0000018010d77836 */ /* 0x000fe20000000000 */
[----:B------:R0:W-:Y:S01]  /*12f0*/  STL [R1+0x18], R0 ;  /* 0x0000180001007387 */ /* 0x0001e20000100800 */
[----:B------:R-:W-:Y:S01]  /*1300*/  SHF.L.U64.HI R7, R220, 0x1, R13 ;  /* 0x00000001dc077819 */ /* 0x000fe2000001020d */
[C---:B------:R-:W-:Y:S01]  /*1310*/  VIADD R214, R16.reuse, 0x1a0 ;  /* 0x000001a010d67836 */ /* 0x040fe20000000000 */
[----:B------:R-:W-:Y:S01]  /*1320*/  SHF.R.S32.HI R12, RZ, 0x1f, R217 ;  /* 0x0000001fff0c7819 */ /* 0x000fe200000114d9 */
[----:B------:R1:W-:Y:S01]  /*1330*/  STL [R1+0x1c], R4 ;  /* 0x00001c0401007387 */ /* 0x0003e20000100800 */
[----:B------:R-:W-:Y:S01]  /*1340*/  SHF.R.S32.HI R21, RZ, 0x1f, R216 ;  /* 0x0000001fff157819 */ /* 0x000fe200000114d8 */
[----:B------:R-:W-:Y:S01]  /*1350*/  IMAD R227, R9, 0x2, R18 ;  /* 0x0000000209e37824 */ /* 0x000fe200078e0212 */
[----:B------:R-:W-:Y:S01]  /*1360*/  SHF.R.S32.HI R14, RZ, 0x1f, R215 ;  /* 0x0000001fff0e7819 */ /* 0x000fe200000114d7 */
[----:B------:R-:W-:Y:S01]  /*1370*/  VIADD R184, R16, 0x20 ;  /* 0x0000002010b87836 */ /* 0x000fe20000000000 */
[----:B------:R-:W-:Y:S01]  /*1380*/  SHF.R.S32.HI R29, RZ, 0x1f, R214 ;  /* 0x0000001fff1d7819 */ /* 0x000fe200000114d6 */
[----:B------:R-:W-:Y:S01]  /*1390*/  VIADD R228, R227, 0x36440 ;  /* 0x00036440e3e47836 */ /* 0x000fe20000000000 */
[----:B0-----:R-:W-:-:S02]  /*13a0*/  SHF.L.U64.HI R0, R222, 0x1, R11 ;  /* 0x00000001de007819 */ /* 0x001fc4000001020b */
[----:B------:R-:W-:Y:S02]  /*13b0*/  SHF.R.S32.HI R20, RZ, 0x1f, R30 ;  /* 0x0000001fff147819 */ /* 0x000fe4000001141e */
[----:B-1----:R-:W-:Y:S01]  /*13c0*/  SHF.L.U64.HI R4, R221, 0x1, R8 ;  /* 0x00000001dd047819 */ /* 0x002fe20000010208 */
[----:B------:R0:W-:Y:S01]  /*13d0*/  STL [R1+0x20], R0 ;  /* 0x0000200001007387 */ /* 0x0001e20000100800 */
[----:B------:R-:W-:Y:S02]  /*13e0*/  SHF.R.S32.HI R22, RZ, 0x1f, R28 ;  /* 0x0000001fff167819 */ /* 0x000fe4000001141c */
[----:B------:R-:W-:Y:S01]  /*13f0*/  LOP3.LUT R5, R5, R2, R24, 0xf6, !PT ;  /* 0x0000000205057212 */ /* 0x000fe200078ef618 */
[----:B------:R1:W-:Y:S01]  /*1400*/  STL [R1+0x24], R4 ;  /* 0x0000240401007387 */ /* 0x0003e20000100800 */
[----:B------:R-:W-:Y:S01]  /*1410*/  IMAD R2, R3, 0x8, R194 ;  /* 0x0000000803027824 */ /* 0x000fe200078e02c2 */
[----:B------:R-:W-:Y:S02]  /*1420*/  SHF.R.S32.HI R17, RZ, 0x1f, R16 ;  /* 0x0000001fff117819 */ /* 0x000fe40000011410 */
[----:B------:R3:W-:Y:S01]  /*1430*/  STL [R1+0x28], R7 ;  /* 0x0000280701007387 */ /* 0x0007e20000100800 */
[----:B------:R-:W-:-:S02]  /*1440*/  SHF.R.S32.HI R195, RZ, 0x1f, R184 ;  /* 0x0000001fffc37819 */ /* 0x000fc400000114b8 */
[----:B0-----:R-:W-:Y:S02]  /*1450*/  SHF.L.U64.HI R0, R219, 0x1, R10 ;  /* 0x00000001db007819 */ /* 0x001fe4000001020a */
[----:B-1----:R-:W-:-:S03]  /*1460*/  SHF.L.U64.HI R4, R218, 0x1, R15 ;  /* 0x00000001da047819 */ /* 0x002fc6000001020f */
[----:B------:R0:W-:Y:S01]  /*1470*/  STL [R1+0x2c], R0 ;  /* 0x00002c0001007387 */ /* 0x0001e20000100800 */
[----:B---3--:R-:W-:-:S03]  /*1480*/  SHF.L.U64.HI R7, R217, 0x1, R12 ;  /* 0x00000001d9077819 */ /* 0x008fc6000001020c */
[----:B------:R1:W-:Y:S04]  /*1490*/  STL [R1+0x30], R4 ;  /* 0x0000300401007387 */ /* 0x0003e80000100800 */
[----:B------:R3:W-:Y:S01]  /*14a0*/  STL [R1+0x34], R7 ;  /* 0x0000340701007387 */ /* 0x0007e20000100800 */
[----:B0-----:R-:W-:Y:S02]  /*14b0*/  SHF.L.U64.HI R0, R216, 0x1, R21 ;  /* 0x00000001d8007819 */ /* 0x001fe40000010215 */
[----:B-1----:R-:W-:-:S03]  /*14c0*/  SHF.L.U64.HI R4, R215, 0x1, R14 ;  /* 0x00000001d7047819 */ /* 0x002fc6000001020e */
[----:B------:R0:W-:Y:S01]  /*14d0*/  STL [R1+0x38], R0 ;  /* 0x0000380001007387 */ /* 0x0001e20000100800 */
[----:B---3--:R-:W-:-:S03]  /*14e0*/  SHF.L.U64.HI R7, R30, 0x1, R20 ;  /* 0x000000011e077819 */ /* 0x008fc60000010214 */
[----:B------:R1:W-:Y:S01]  /*14f0*/  STL [R1+0x3c], R4 ;  /* 0x00003c0401007387 */ /* 0x0003e20000100800 */
[----:B0-----:R-:W-:Y:S02]  /*1500*/  SHF.L.U64.HI R0, R214, 0x1, R29 ;  /* 0x00000001d6007819 */ /* 0x001fe4000001021d */
[----:B-1----:R-:W-:-:S03]  /*1510*/  SHF.L.U64.HI R4, R28, 0x1, R22 ;  /* 0x000000011c047819 */ /* 0x002fc60000010216 */
[----:B------:R0:W-:Y:S04]  /*1520*/  STL [R1+0x40], R0 ;  /* 0x0000400001007387 */ /* 0x0001e80000100800 */
[----:B------:R-:W-:Y:S04]  /*1530*/  STL [R1+0x44], R7 ;  /* 0x0000440701007387 */ /* 0x000fe80000100800 */
[----:B------:R1:W-:Y:S01]  /*1540*/  STL [R1+0x48], R4 ;  /* 0x0000480401007387 */ /* 0x0003e20000100800 */
[----:B0-----:R-:W-:-:S04]  /*1550*/  VIADD R0, R227, 0x36400 ;  /* 0x00036400e3007836 */ /* 0x001fc80000000000 */
[C---:B------:R-:W-:Y:S02]  /*1560*/  @P2 VIADD R228, R0.reuse, 0xffffffc0 ;  /* 0xffffffc000e42836 */ /* 0x040fe40000000000 */
[----:B------:R-:W-:Y:S02]  /*1570*/  IMAD.IADD R0, R0, 0x1, R229 ;  /* 0x0000000100007824 */ /* 0x000fe400078e02e5 */
[----:B-1----:R-:W-:Y:S02]  /*1580*/  IMAD R4, R5, 0x2, R18 ;  /* 0x0000000205047824 */ /* 0x002fe400078e0212 */
[----:B------:R-:W-:-:S03]  /*1590*/  IMAD.IADD R229, R229, 0x1, R228 ;  /* 0x00000001e5e57824 */ /* 0x000fc600078e02e4 */
[----:B------:R0:W-:Y:S04]  /*15a0*/  STL [R1+0x68], R4 ;  /* 0x0000680401007387 */ /* 0x0001e80000100800 */
[----:B------:R0:W-:Y:S04]  /*15b0*/  STL [R1+0x10], R2 ;  /* 0x0000100201007387 */ /* 0x0001e80000100800 */
[----:B------:R0:W-:Y:S01]  /*15c0*/  STL [R1], R0 ;  /* 0x0000000001007387 */ /* 0x0001e20000100800 */
[----:B--2---:R-:W-:Y:S01]  /*15d0*/  LOP3.LUT R186, R19, 0x1, RZ, 0xfc, !PT ;  /* 0x0000000113ba7812 */ /* 0x004fe200078efcff */
[----:B0-----:R-:W-:-:S07]  /*15e0*/  IMAD.MOV.U32 R19, RZ, RZ, RZ ;  /* 0x000000ffff137224 */ /* 0x001fce00078e00ff */
.L_x_8740:
[----:B01-34-:R-:W0:Y:S01]  /*15f0*/  LDC.64 R2, c[0x0][0xd88] ;  /* 0x00036200ff027b82 */ /* 0x01be220000000a00 */
[----:B------:R-:W-:Y:S01]  /*1600*/  ULDC.64 UR4, c[0x0][0xb20] ;  /* 0x0002c80000047ab9 */ /* 0x000fe20000000a00 */
[----:B------:R-:W-:Y:S01]  /*1610*/  ULDC.64 UR8, c[0x0][0xb10] ;  /* 0x0002c40000087ab9 */ /* 0x000fe20000000a00 */
[----:B------:R-:W-:Y:S01]  /*1620*/  ULDC.64 UR6, c[0x0][0xb00] ;  /* 0x0002c00000067ab9 */ /* 0x000fe20000000a00 */
[----:B0-----:R-:W-:-:S05]  /*1630*/  IMAD.WIDE R2, R27, 0x4, R2 ;  /* 0x000000041b027825 */ /* 0x001fca00078e0202 */
[----:B--2---:R-:W2:Y:S01]  /*1640*/  LDG.E R0, desc[UR40][R2.64] ;  /* 0x0000002802007981 */ /* 0x004ea2000c1e1900 */
[----:B------:R-:W-:Y:S01]  /*1650*/  ISETP.NE.U32.AND P2, PT, RZ, UR4, PT ;  /* 0x00000004ff007c0c */ /* 0x000fe2000bf45070 */
[----:B------:R-:W-:Y:S01]  /*1660*/  IMAD.MOV.U32 R9, RZ, RZ, RZ ;  /* 0x000000ffff097224 */ /* 0x000fe200078e00ff */
[----:B------:R-:W-:Y:S01]  /*1670*/  ISETP.NE.U32.AND P1, PT, RZ, UR8, PT ;  /* 0x00000008ff007c0c */ /* 0x000fe2000bf25070 */
[----:B------:R-:W-:Y:S01]  /*1680*/  IMAD.MOV.U32 R29, RZ, RZ, RZ ;  /* 0x000000ffff1d7224 */ /* 0x000fe200078e00ff */
[----:B------:R-:W-:Y:S02]  /*1690*/  ISETP.NE.AND.EX P2, PT, RZ, UR5, PT, P2 ;  /* 0x00000005ff007c0c */ /* 0x000fe4000bf45320 */
[----:B------:R-:W-:Y:S02]  /*16a0*/  ISETP.NE.AND.EX P1, PT, RZ, UR9, PT, P1 ;  /* 0x00000009ff007c0c */ /* 0x000fe4000bf25310 */
[----:B------:R-:W-:-:S04]  /*16b0*/  ISETP.NE.U32.AND P0, PT, RZ, UR6, PT ;  /* 0x00000006ff007c0c */ /* 0x000fc8000bf05070 */
[----:B------:R-:W-:Y:S02]  /*16c0*/  ISETP.NE.AND.EX P0, PT, RZ, UR7, PT, P0 ;  /* 0x00000007ff007c0c */ /* 0x000fe4000bf05300 */
[----:B--2---:R-:W-:Y:S01]  /*16d0*/  SHF.R.S32.HI R4, RZ, 0x1f, R0 ;  /* 0x0000001fff047819 */ /* 0x004fe20000011400 */
[C---:B------:R-:W-:Y:S02]  /*16e0*/  IMAD.SHL.U32 R31, R0.reuse, 0x4, RZ ;  /* 0x00000004001f7824 */ /* 0x040fe400078e00ff */
[C---:B------:R-:W-:Y:S01]  /*16f0*/  @P2 LEA R2, P3, R0.reuse, UR4, 0x2 ;  /* 0x0000000400022c11 */ /* 0x040fe2000f8610ff */
[----:B------:R-:W-:Y:S01]  /*1700*/  STL [R1+0x58], R0 ;  /* 0x0000580001007387 */ /* 0x000fe20000100800 */
[C-C-:B------:R-:W-:Y:S02]  /*1710*/  SHF.L.U64.HI R30, R0.reuse, 0x2, R4.reuse ;  /* 0x00000002001e7819 */ /* 0x140fe40000010204 */
[----:B------:R-:W-:Y:S01]  /*1720*/  @P2 LEA.HI.X R3, R0, UR5, R4, 0x2, P3 ;  /* 0x0000000500032c11 */ /* 0x000fe200098f1404 */
[----:B------:R0:W-:Y:S01]  /*1730*/  STL [R1+0x60], R4 ;  /* 0x0000600401007387 */ /* 0x0001e20000100800 */
[----:B------:R-:W-:Y:S01]  /*1740*/  IADD3 R6, P4, R31, UR6, RZ ;  /* 0x000000061f067c10 */ /* 0x000fe2000ff9e0ff */
[----:B------:R-:W-:-:S02]  /*1750*/  ULDC UR4, c[0x0][0x288] ;  /* 0x0000a20000047ab9 */ /* 0x000fc40000000800 */
[----:B------:R1:W5:Y:S01]  /*1760*/  @P2 LDG.E R9, desc[UR40][R2.64] ;  /* 0x0000002802092981 */ /* 0x000362000c1e1900 */
[----:B------:R-:W-:Y:S01]  /*1770*/  MOV R208, UR4 ;  /* 0x0000000400d07c02 */ /* 0x000fe20008000f00 */
[----:B------:R-:W-:Y:S01]  /*1780*/  ULDC.64 UR4, c[0x0][0x418] ;  /* 0x0001060000047ab9 */ /* 0x000fe20000000a00 */
[----:B------:R-:W-:Y:S01]  /*1790*/  IADD3.X R7, R30, UR7, RZ, P4, !PT ;  /* 0x000000071e077c10 */ /* 0x000fe2000a7fe4ff */
[----:B------:R1:W-:Y:S01]  /*17a0*/  STL [R1+0x50], R31 ;  /* 0x0000501f01007387 */ /* 0x0003e20000100800 */
[----:B0-----:R-:W-:-:S03]  /*17b0*/  @P1 IADD3 R4, P2, R31, UR8, RZ ;  /* 0x000000081f041c10 */ /* 0x001fc6000ff5e0ff */
[----:B------:R1:W5:Y:S01]  /*17c0*/  @P0 LDG.E R29, desc[UR40][R6.64] ;  /* 0x00000028061d0981 */ /* 0x000362000c1e1900 */
[----:B------:R-:W-:Y:S01]  /*17d0*/  @P1 IADD3.X R5, R30, UR9, RZ, P2, !PT ;  /* 0x000000091e051c10 */ /* 0x000fe200097fe4ff */
[----:B------:R-:W-:Y:S02]  /*17e0*/  UISETP.NE.U32.AND UP0, UPT, UR4, URZ, UPT ;  /* 0x0000003f0400728c */ /* 0x000fe4000bf05070 */
[----:B------:R1:W-:Y:S01]  /*17f0*/  STL [R1+0x54], R30 ;  /* 0x0000541e01007387 */ /* 0x0003e20000100800 */
[----:B------:R-:W-:Y:S01]  /*1800*/  ULDC.64 UR8, c[0x0][0xb18] ;  /* 0x0002c60000087ab9 */ /* 0x000fe20000000a00 */
[----:B------:R-:W-:Y:S02]  /*1810*/  ULDC UR4, c[0x0][0x424] ;  /* 0x0001090000047ab9 */ /* 0x000fe40000000800 */
[----:B------:R1:W5:Y:S04]  /*1820*/  @P1 LDG.E R208, desc[UR40][R4.64] ;  /* 0x0000002804d01981 */ /* 0x000368000c1e1900 */
[----:B------:R1:W-:Y:S01]  /*1830*/  STL [R1+0x4c], R26 ;  /* 0x00004c1a01007387 */ /* 0x0003e20000100800 */
[----:B------:R-:W-:Y:S01]  /*1840*/  UISETP.NE.AND.EX UP0, UPT, UR5, URZ, UPT, UP0 ;  /* 0x0000003f0500728c */ /* 0x000fe2000bf05300 */
[----:B------:R-:W-:-:S02]  /*1850*/  ISETP.NE.U32.AND P2, PT, RZ, UR8, PT ;  /* 0x00000008ff007c0c */ /* 0x000fc4000bf45070 */
[----:B------:R-:W-:Y:S01]  /*1860*/  ULDC UR5, c[0x0][0x2f0] ;  /* 0x0000bc0000057ab9 */ /* 0x000fe20000000800 */
[----:B------:R-:W-:Y:S01]  /*1870*/  USEL UR4, UR4, 0x1, UP0 ;  /* 0x0000000104047887 */ /* 0x000fe20008000000 */
[----:B------:R-:W-:-:S03]  /*1880*/  ISETP.NE.AND.EX P2, PT, RZ, UR9, PT, P2 ;  /* 0x00000009ff007c0c */ /* 0x000fc6000bf45320 */
[----:B------:R-:W-:-:S03]  /*1890*/  UIMAD UR4, UR4, UR5, URZ ;  /* 0x00000005040472a4 */ /* 0x000fc6000f8e023f */
[----:B------:R-:W-:Y:S01]  /*18a0*/  ULDC UR5, c[0x0][0x348] ;  /* 0x0000d20000057ab9 */ /* 0x000fe20000000800 */
[----:B------:R-:W-:Y:S01]  /*18b0*/  IMAD.MOV.U32 R36, RZ, RZ, R0 ;  /* 0x000000ffff247224 */ /* 0x000fe200078e0000 */
[----:B-1----:R-:W-:Y:S07]  /*18c0*/  @P1 BRA `(.L_x_8602) ;  /* 0x0000000000241947 */ /* 0x002fee0003800000 */
        /* <DEDUP_REMOVED lines=9> */
.L_x_8602:
[----:B------:R-:W-:Y:S02]  /*1960*/  IMAD.U32 R27, RZ, RZ, UR5 ;  /* 0x00000005ff1b7e24 */ /* 0x000fe4000f8e00ff */
[----:B------:R-:W-:Y:S01]  /*1970*/  IMAD.U32 R28, RZ, RZ, UR4 ;  /* 0x00000004ff1c7e24 */ /* 0x000fe2000f8e00ff */
[----:B------:R-:W-:Y:S06]  /*1980*/  @!P2 BRA `(.L_x_8603) ;  /* 0x000000000010a947 */ /* 0x000fec0003800000 */
[----:B------:R-:W-:-:S04]  /*1990*/  IADD3 R2, P0, R31, UR8, RZ ;  /* 0x000000081f027c10 */ /* 0x000fc8000ff1e0ff */
[----:B------:R-:W-:-:S05]  /*19a0*/  IADD3.X R3, R30, UR9, RZ, P0, !PT ;  /* 0x000000091e037c10 */ /* 0x000fca00087fe4ff */
[----:B------:R0:W5:Y:S01]  /*19b0*/  LDG.E R28, desc[UR40][R2.64] ;  /* 0x00000028021c7981 */ /* 0x000162000c1e1900 */
[----:B------:R-:W-:Y:S05]  /*19c0*/  BRA `(.L_x_8604) ;  /* 0x0000000000107947 */ /* 0x000fea0003800000 */
.L_x_8603:
[----:B------:R-:W-:Y:S05]  /*19d0*/  @!P0 BRA `(.L_x_8604) ;  /* 0x00000000000c8947 */ /* 0x000fea0003800000 */
[----:B------:R-:W2:Y:S04]  /*19e0*/  LDG.E R3, desc[UR40][R6.64] ;  /* 0x0000002806037981 */ /* 0x000ea8000c1e1900 */
[----:B------:R-:W2:Y:S02]  /*19f0*/  LDG.E R28, desc[UR40][R6.64+0x4] ;  /* 0x00000428061c7981 */ /* 0x000ea4000c1e1900 */
[----:B--2---:R-:W-:-:S07]  /*1a00*/  IMAD.IADD R28, R28, 0x1, -R3 ;  /* 0x000000011c1c7824 */ /* 0x004fce00078e0a03 */
.L_x_8604:
        /* <DEDUP_REMOVED lines=30> */
[----:B------:R-:W-:Y:S01]  /*1bf0*/  SHF.R.S32.HI R3, RZ, 0x1f, R0 ;  /* 0x0000001fff037819 */ /* 0x000fe20000011400 */
[----:B------:R-:W-:-:S03]  /*1c00*/  IMAD.IADD R2, R38, 0x1, R2 ;  /* 0x0000000126027824 */ /* 0x000fc600078e0202 */
[----:B------:R-:W-:Y:S02]  /*1c10*/  LEA.HI R3, R3, R0, RZ, 0x6 ;  /* 0x0000000003037211 */ /* 0x000fe400078f30ff */
[----:B---3--:R-:W-:Y:S02]  /*1c20*/  SHF.R.S32.HI R5, RZ, 0x1f, R2 ;  /* 0x0000001fff057819 */ /* 0x008fe40000011402 */
[----:B------:R-:W-:Y:S02]  /*1c30*/  SHF.R.S32.HI R170, RZ, 0x6, R3 ;  /* 0x00000006ffaa7819 */ /* 0x000fe40000011403 */
[----:B------:R-:W-:-:S04]  /*1c40*/  LEA.HI R5, R5, R2, RZ, 0x6 ;  /* 0x0000000205057211 */ /* 0x000fc800078f30ff */
        /* <DEDUP_REMOVED lines=12> */
[----:B------:R-:W-:Y:S05]  /*1d10*/  @!P0 BRA `(.L_x_8605) ;  /* 0x0000002c00a48947 */ /* 0x000fea0003800000 */
        /* <DEDUP_REMOVED lines=20> */
.L_x_8607:
[----:B------:R-:W-:Y:S05]  /*1e60*/  BSYNC B6 ;  /* 0x0000000000067941 */ /* 0x000fea0003800000 */
.L_x_8606:
        /* <DEDUP_REMOVED lines=20> */
.L_x_8609:
[----:B------:R-:W-:Y:S05]  /*1fb0*/  BSYNC B6 ;  /* 0x0000000000067941 */ /* 0x000fea0003800000 */
.L_x_8608:
[----:B------:R-:W-:Y:S01]  /*1fc0*/  ULDC.64 UR4, c[0x0][0xaf0] ;  /* 0x0002bc0000047ab9 */ /* 0x000fe20000000a00 */
[----:B------:R-:W0:Y:S01]  /*1fd0*/  LDC.64 R4, c[0x0][0x3f8] ;  /* 0x0000fe00ff047b82 */ /* 0x000e220000000a00 */
[----:B------:R-:W-:-:S04]  /*1fe0*/  ISETP.NE.U32.AND P0, PT, RZ, UR4, PT ;  /* 0x00000004ff007c0c */ /* 0x000fc8000bf05070 */
[----:B------:R-:W-:-:S03]  /*1ff0*/  ISETP.NE.AND.EX P0, PT, RZ, UR5, PT, P0 ;  /* 0x00000005ff007c0c */ /* 0x000fc6000bf05300 */
[----:B------:R-:W1:Y:S08]  /*2000*/  LDC R49, c[0x0][0x3f4] ;  /* 0x0000fd00ff317b82 */ /* 0x000e700000000800 */
[----:B------:R-:W2:Y:S02]  /*2010*/  LDC.64 R44, c[0x0][0x408] ;  /* 0x00010200ff2c7b82 */ /* 0x000ea40000000a00 */
[----:B------:R-:W-:-:S02]  /*2020*/  @P0 IADD3 R2, P1, R31, UR4, RZ ;  /* 0x000000041f020c10 */ /* 0x000fc4000ff3e0ff */
[----:B------:R-:W-:Y:S01]  /*2030*/  SHF.R.S32.HI R9, RZ, 0x1f, R191 ;  /* 0x0000001fff097819 */ /* 0x000fe200000114bf */
[----:B------:R-:W3:Y:S01]  /*2040*/  S2R R12, SR_TID.X ;  /* 0x00000000000c7919 */ /* 0x000ee20000002100 */
[----:B------:R-:W-:Y:S02]  /*2050*/  @P0 IADD3.X R3, R30, UR5, RZ, P1, !PT ;  /* 0x000000051e030c10 */ /* 0x000fe40008ffe4ff */
[----:B------:R-:W-:Y:S01]  /*2060*/  SHF.R.S32.HI R189, RZ, 0x1f, R188 ;  /* 0x0000001fffbd7819 */ /* 0x000fe200000114bc */
[----:B0-----:R-:W-:-:S04]  /*2070*/  IMAD.WIDE.U32 R20, R191, R4, R16 ;  /* 0x00000004bf147225 */ /* 0x001fc800078e0010 */
[----:B------:R-:W-:Y:S01]  /*2080*/  IMAD.SHL.U32 R42, R192, 0x40, RZ ;  /* 0x00000040c02a7824 */ /* 0x000fe200078e00ff */
[----:B------:R0:W4:Y:S01]  /*2090*/  @P0 LDG.E R36, desc[UR40][R2.64] ;  /* 0x0000002802240981 */ /* 0x000122000c1e1900 */
[-C--:B------:R-:W-:Y:S01]  /*20a0*/  IMAD R0, R9, R4.reuse, RZ ;  /* 0x0000000409007224 */ /* 0x080fe200078e02ff */
[----:B-1----:R-:W-:Y:S01]  /*20b0*/  ISETP.GE.AND P0, PT, R16, R49, PT ;  /* 0x000000311000720c */ /* 0x002fe20003f06270 */
[C---:B------:R-:W-:Y:S01]  /*20c0*/  IMAD.WIDE.U32 R6, R191.reuse, R4, R188 ;  /* 0x00000004bf067225 */ /* 0x040fe200078e00bc */
[----:B------:R-:W1:Y:S01]  /*20d0*/  S2R R30, SR_TID.X ;  /* 0x00000000001e7919 */ /* 0x000e620000002100 */
[----:B------:R-:W-:Y:S01]  /*20e0*/  LOP3.LUT R42, R42, 0x1c0, RZ, 0xc0, !PT ;  /* 0x000001c02a2a7812 */ /* 0x000fe200078ec0ff */
[----:B------:R-:W-:Y:S01]  /*20f0*/  ULDC UR4, c[0x0][0x2f4] ;  /* 0x0000bd0000047ab9 */ /* 0x000fe20000000800 */
[----:B------:R-:W-:Y:S01]  /*2100*/  IMAD R11, R191, R5, R0 ;  /* 0x00000005bf0b7224 */ /* 0x000fe200078e0200 */
[C---:B------:R-:W-:Y:S01]  /*2110*/  SHF.L.U64.HI R40, R4.reuse, 0x6, R5 ;  /* 0x0000000604287819 */ /* 0x040fe20000010205 */
[----:B------:R-:W-:Y:S01]  /*2120*/  IMAD.SHL.U32 R41, R4, 0x40, RZ ;  /* 0x0000004004297824 */ /* 0x000fe200078e00ff */
[----:B--2---:R-:W-:Y:S01]  /*2130*/  SHF.L.U64.HI R43, R44, 0x6, R45 ;  /* 0x000000062c2b7819 */ /* 0x004fe2000001022d */
[----:B------:R-:W-:Y:S01]  /*2140*/  IMAD R8, R9, R44, RZ ;  /* 0x0000002c09087224 */ /* 0x000fe200078e02ff */
[----:B-----5:R-:W-:Y:S01]  /*2150*/  SHF.R.S32.HI R9, RZ, 0x1f, R24 ;  /* 0x0000001fff097819 */ /* 0x020fe20000011418 */
[----:B0-----:R-:W-:Y:S01]  /*2160*/  IMAD.IADD R3, R7, 0x1, R11 ;  /* 0x0000000107037824 */ /* 0x001fe200078e020b */
[----:B------:R-:W-:Y:S01]  /*2170*/  SEL R7, R49, RZ, P0 ;  /* 0x000000ff31077207 */ /* 0x000fe20000000000 */
[----:B------:R-:W-:Y:S01]  /*2180*/  IMAD R13, R191, R45, R8 ;  /* 0x0000002dbf0d7224 */ /* 0x000fe200078e0208 */
[----:B------:R-:W-:Y:S01]  /*2190*/  ISETP.GE.AND P2, PT, R16, UR4, PT ;  /* 0x0000000410007c0c */ /* 0x000fe2000bf46270 */
[----:B------:R-:W-:Y:S01]  /*21a0*/  IMAD R8, R9, R4, RZ ;  /* 0x0000000409087224 */ /* 0x000fe200078e02ff */
[----:B------:R-:W-:Y:S01]  /*21b0*/  SHF.R.S32.HI R46, RZ, 0x1f, R26 ;  /* 0x0000001fff2e7819 */ /* 0x000fe2000001141a */
[----:B------:R-:W-:Y:S01]  /*21c0*/  IMAD.MOV.U32 R2, RZ, RZ, R6 ;  /* 0x000000ffff027224 */ /* 0x000fe200078e0006 */
[----:B------:R-:W-:Y:S01]  /*21d0*/  ISETP.GE.AND P1, PT, R184, UR4, PT ;  /* 0x00000004b8007c0c */ /* 0x000fe2000bf26270 */
[----:B------:R-:W-:Y:S01]  /*21e0*/  IMAD.IADD R21, R11, 0x1, R21 ;  /* 0x000000010b157824 */ /* 0x000fe200078e0215 */
[----:B------:R-:W-:Y:S01]  /*21f0*/  P2R R61, PR, RZ, 0x4 ;  /* 0x00000004ff3d7803 */ /* 0x000fe20000000000 */
[----:B------:R-:W-:Y:S01]  /*2200*/  IMAD R9, R9, R44, RZ ;  /* 0x0000002c09097224 */ /* 0x000fe200078e02ff */
[----:B---3--:R-:W-:Y:S01]  /*2210*/  SHF.R.U32.HI R12, RZ, 0x7, R12 ;  /* 0x00000007ff0c7819 */ /* 0x008fe2000001160c */
[----:B------:R-:W-:-:S02]  /*2220*/  IMAD.IADD R7, R16, 0x1, R7 ;  /* 0x0000000110077824 */ /* 0x000fc400078e0207 */
[----:B------:R-:W-:-:S03]  /*2230*/  IMAD.WIDE.U32 R2, R24, R4, R2 ;  /* 0x0000000418027225 */ /* 0x000fc600078e0002 */
[----:B------:R-:W-:Y:S01]  /*2240*/  SHF.R.S32.HI R6, RZ, 0x1f, R7 ;  /* 0x0000001fff067819 */ /* 0x000fe20000011407 */
[----:B------:R-:W-:Y:S01]  /*2250*/  IMAD.WIDE.U32 R20, R24, R4, R20 ;  /* 0x0000000418147225 */ /* 0x000fe200078e0014 */
[----:B------:R-:W-:Y:S02]  /*2260*/  LOP3.LUT R4, R42, 0x18, R16, 0xf8, !PT ;  /* 0x000000182a047812 */ /* 0x000fe400078ef810 */
[----:B------:R-:W-:Y:S01]  /*2270*/  LEA.HI R39, R6, R7, RZ, 0x3 ;  /* 0x0000000706277211 */ /* 0x000fe200078f18ff */
[----:B------:R-:W-:Y:S01]  /*2280*/  IMAD R9, R24, R45, R9 ;  /* 0x0000002d18097224 */ /* 0x000fe200078e0209 */
[----:B------:R-:W-:Y:S01]  /*2290*/  SHF.R.U32.HI R45, RZ, 0x3, R42 ;  /* 0x00000003ff2d7819 */ /* 0x000fe2000001162a */
[----:B-1----:R-:W-:Y:S01]  /*22a0*/  VIADD R30, R30, 0xffffff80 ;  /* 0xffffff801e1e7836 */ /* 0x002fe20000000000 */
[----:B------:R-:W-:Y:S01]  /*22b0*/  LOP3.LUT R54, R39, 0xfffffff8, RZ, 0xc0, !PT ;  /* 0xfffffff827367812 */ /* 0x000fe200078ec0ff */
[----:B------:R-:W-:Y:S01]  /*22c0*/  IMAD.WIDE.U32 R32, R191, R44, R188 ;  /* 0x0000002cbf207225 */ /* 0x000fe200078e00bc */
[----:B------:R-:W-:-:S02]  /*22d0*/  LOP3.LUT R4, R4, R45, RZ, 0x3c, !PT ;  /* 0x0000002d04047212 */ /* 0x000fc400078e3cff */
[----:B------:R-:W-:Y:S01]  /*22e0*/  SHF.R.S32.HI R10, RZ, 0x1f, R30 ;  /* 0x0000001fff0a7819 */ /* 0x000fe2000001141e */
[----:B------:R-:W-:Y:S01]  /*22f0*/  IMAD.WIDE.U32 R34, R191, R44, R16 ;  /* 0x0000002cbf227225 */ /* 0x000fe200078e0010 */
[----:B------:R-:W-:Y:S02]  /*2300*/  SHF.R.S32.HI R59, RZ, 0x1f, R54 ;  /* 0x0000001fff3b7819 */ /* 0x000fe40000011436 */
[----:B------:R-:W-:Y:S01]  /*2310*/  LEA.HI R10, R10, R30, RZ, 0x2 ;  /* 0x0000001e0a0a7211 */ /* 0x000fe200078f10ff */
[----:B------:R-:W-:Y:S02]  /*2320*/  IMAD.IADD R33, R33, 0x1, R13 ;  /* 0x0000000121217824 */ /* 0x000fe400078e020d */
[----:B------:R-:W-:Y:S01]  /*2330*/  IMAD.IADD R35, R13, 0x1, R35 ;  /* 0x000000010d237824 */ /* 0x000fe200078e0223 */
[----:B------:R-:W-:Y:S01]  /*2340*/  LOP3.LUT R10, R10, 0xfffffffc, RZ, 0xc0, !PT ;  /* 0xfffffffc0a0a7812 */ /* 0x000fe200078ec0ff */
[C---:B------:R-:W-:Y:S02]  /*2350*/  IMAD R7, R24.reuse, R5, R8 ;  /* 0x0000000518077224 */ /* 0x040fe400078e0208 */
[----:B------:R-:W-:-:S04]  /*2360*/  IMAD.WIDE.U32 R32, R24, R44, R32 ;  /* 0x0000002c18207225 */ /* 0x000fc800078e0020 */
[----:B------:R-:W-:Y:S02]  /*2370*/  IMAD.IADD R10, R30, 0x1, -R10 ;  /* 0x000000011e0a7824 */ /* 0x000fe400078e0a0a */
[----:B------:R-:W0:Y:S01]  /*2380*/  S2R R30, SR_TID.X ;  /* 0x00000000001e7919 */ /* 0x000e220000002100 */
[----:B------:R-:W-:-:S04]  /*2390*/  IMAD.WIDE.U32 R34, R24, R44, R34 ;  /* 0x0000002c18227225 */ /* 0x000fc800078e0022 */
[----:B------:R-:W-:Y:S02]  /*23a0*/  IMAD R48, R10, 0x40, R191 ;  /* 0x000000400a307824 */ /* 0x000fe400078e02bf */
[----:B------:R-:W-:Y:S02]  /*23b0*/  IMAD.IADD R0, R29, 0x1, R28 ;  /* 0x000000011d007824 */ /* 0x000fe400078e021c */
[----:B------:R-:W-:Y:S02]  /*23c0*/  IMAD.SHL.U32 R44, R44, 0x40, RZ ;  /* 0x000000402c2c7824 */ /* 0x000fe400078e00ff */
[----:B------:R-:W-:Y:S02]  /*23d0*/  VIADD R47, R12, 0x8 ;  /* 0x000000080c2f7836 */ /* 0x000fe40000000000 */
[----:B------:R-:W-:Y:S02]  /*23e0*/  IMAD.SHL.U32 R49, R49, 0x2, RZ ;  /* 0x0000000231317824 */ /* 0x000fe400078e00ff */
[----:B------:R-:W-:-:S02]  /*23f0*/  IMAD.IADD R51, R3, 0x1, R7 ;  /* 0x0000000103337824 */ /* 0x000fc400078e0207 */
[----:B------:R-:W-:Y:S02]  /*2400*/  IMAD.IADD R52, R7, 0x1, R21 ;  /* 0x0000000107347824 */ /* 0x000fe400078e0215 */
[----:B------:R-:W-:Y:S02]  /*2410*/  IMAD.IADD R53, R33, 0x1, R9 ;  /* 0x0000000121357824 */ /* 0x000fe400078e0209 */
[----:B------:R-:W-:Y:S02]  /*2420*/  IMAD.IADD R55, R9, 0x1, R35 ;  /* 0x0000000109377824 */ /* 0x000fe400078e0223 */
[----:B0-----:R-:W-:-:S05]  /*2430*/  VIADD R30, R30, 0xffffff80 ;  /* 0xffffff801e1e7836 */ /* 0x001fca0000000000 */
[----:B------:R-:W-:-:S04]  /*2440*/  SHF.R.S32.HI R10, RZ, 0x1f, R30 ;  /* 0x0000001fff0a7819 */ /* 0x000fc8000001141e */
[----:B------:R-:W-:-:S04]  /*2450*/  LEA.HI R10, R10, R30, RZ, 0x5 ;  /* 0x0000001e0a0a7211 */ /* 0x000fc800078f28ff */
[----:B------:R-:W-:-:S04]  /*2460*/  SHF.R.S32.HI R10, RZ, 0x5, R10 ;  /* 0x00000005ff0a7819 */ /* 0x000fc8000001140a */
[----:B------:R-:W-:Y:S02]  /*2470*/  LEA R50, R10, R4, 0x9 ;  /* 0x000000040a327211 */ /* 0x000fe400078e48ff */
[----:B------:R-:W-:-:S04]  /*2480*/  LOP3.LUT R4, R42, 0x38, R39, 0xf8, !PT ;  /* 0x000000382a047812 */ /* 0x000fc800078ef827 */
[----:B------:R-:W-:-:S05]  /*2490*/  LOP3.LUT R4, R4, R45, RZ, 0x3c, !PT ;  /* 0x0000002d04047212 */ /* 0x000fca00078e3cff */
[----:B------:R-:W-:Y:S01]  /*24a0*/  IMAD R60, R10, 0x200, R4 ;  /* 0x000002000a3c7824 */ /* 0x000fe200078e0204 */
[----:B----4-:R-:W-:-:S07]  /*24b0*/  SHF.R.S32.HI R58, RZ, 0x1f, R36 ;  /* 0x0000001fff3a7819 */ /* 0x010fce0000011424 */
.L_x_8642:
[----:B0-----:R-:W0:Y:S01]  /*24c0*/  LDC R64, c[0x0][0x430] ;  /* 0x00010c00ff407b82 */ /* 0x001e220000000800 */
[----:B------:R-:W-:Y:S02]  /*24d0*/  VIADD R25, R25, 0xffffffff ;  /* 0xffffffff19197836 */ /* 0x000fe40000000000 */
[----:B------:R-:W-:Y:S02]  /*24e0*/  IMAD.MOV.U32 R63, RZ, RZ, RZ ;  /* 0x000000ffff3f7224 */ /* 0x000fe400078e00ff */
        /* <DEDUP_REMOVED lines=53> */
[----:B------:R-:W-:Y:S01]  /*2840*/  IMAD.WIDE.U32 R4, R41, R25, RZ ;  /* 0x0000001929047225 */ /* 0x000fe200078e00ff */
[----:B------:R-:W-:Y:S02]  /*2850*/  LEA R69, P4, R6, UR4, 0x1 ;  /* 0x0000000406457c11 */ /* 0x000fe4000f8808ff */
[----:B------:R-:W-:Y:S01]  /*2860*/  IADD3 R7, R7, R9, RZ ;  /* 0x0000000907077210 */ /* 0x000fe20007ffe0ff */
[----:B------:R-:W-:-:S03]  /*2870*/  IMAD.IADD R11, R5, 0x1, R11 ;  /* 0x00000001050b7824 */ /* 0x000fc600078e020b */
        /* <DEDUP_REMOVED lines=33> */
.L_x_8614:
[----:B------:R-:W-:Y:S05]  /*2a90*/  BSYNC B1 ;  /* 0x0000000000017941 */ /* 0x000fea0003800000 */
.L_x_8613:
[----:B------:R-:W-:Y:S01]  /*2aa0*/  ISETP.NE.AND P3, PT, R186, 0x3, PT ;  /* 0x00000003ba00780c */ /* 0x000fe20003f65270 */
        /* <DEDUP_REMOVED lines=14> */
.L_x_8615:
[----:B------:R-:W-:Y:S01]  /*2b90*/  IMAD R62, R185, 0x8, R18 ;  /* 0x00000008b93e7824 */ /* 0x000fe200078e0212 */
[----:B------:R-:W-:Y:S01]  /*2ba0*/  SHF.L.U32 R75, R190, 0x1f, RZ ;  /* 0x0000001fbe4b7819 */ /* 0x000fe200000006ff */
[----:B------:R-:W-:Y:S03]  /*2bb0*/  BSSY B1, `(.L_x_8616) ;  /* 0x0000003000017945 */ /* 0x000fe60003800000 */
[----:B------:R-:W0:Y:S02]  /*2bc0*/  SYNCS.PHASECHK.TRANS64.TRYWAIT P5, [R62+URZ+0x38890], R75 ;  /* 0x0388904b3e0075a7 */ /* 0x000e2400080a017f */
[----:B0-----:R-:W-:Y:S05]  /*2bd0*/  @!P5 BRA `(.L_x_8617) ;  /* 0x000001e0003cd947 */ /* 0x001fea0003800000 */
.L_x_8875:
[----:B------:R-:W-:Y:S05]  /*2be0*/  BSYNC B1 ;  /* 0x0000000000017941 */ /* 0x000fea0003800000 */
.L_x_8616:
[----:B------:R-:W-:-:S03]  /*2bf0*/  UMOV UR4, 0xffffffff ;  /* 0xffffffff00047882 */ /* 0x000fc60000000000 */
[----:B------:R-:W-:Y:S05]  /*2c00*/  BRA.DIV UR4, `(.L_x_8618) ;  /* 0x000001e204447947 */ /* 0x000fea000b800000 */
[----:B------:R1:W2:Y:S04]  /*2c10*/  SHFL.IDX PT, R71, R68, RZ, 0x1c1f ;  /* 0x001c1fff44477589 */ /* 0x0002a800000e0000 */
[----:B------:R1:W3:Y:S02]  /*2c20*/  SHFL.IDX PT, R14, R69, RZ, 0x1c1f ;  /* 0x001c1fff450e7589 */ /* 0x0002e400000e0000 */
.L_x_8879:
        /* <DEDUP_REMOVED lines=51> */
.L_x_8623:
[----:B------:R-:W-:Y:S05]  /*2f60*/  BSYNC B2 ;  /* 0x0000000000027941 */ /* 0x000fea0003800000 */
.L_x_8622:
[----:B0-----:R4:W-:Y:S02]  /*2f70*/  ST.E.128 desc[UR40][R10.64], R4 ;  /* 0x000000040a007985 */ /* 0x0019e4000c101d28 */
.L_x_8621:
[----:B------:R-:W-:Y:S05]  /*2f80*/  BSYNC B1 ;  /* 0x0000000000017941 */ /* 0x000fea0003800000 */
.L_x_8620:
        /* <DEDUP_REMOVED lines=8> */
[----:B--2---:R-:W-:-:S03]  /*3010*/  LEA.HI.X R11, R184, R71, R195, 0x1, P4 ;  /* 0x00000047b80b7211 */ /* 0x004fc600020f0cc3 */
[----:B------:R-:W-:-:S06]  /*3020*/  IMAD R4, R73, 0x2, R18 ;  /* 0x0000000249047824 */ /* 0x000fcc00078e0212 */
[----:B------:R-:W2:Y:S01]  /*3030*/  LDS.128 R4, [R4+0x22400] ;  /* 0x0224000004047984 */ /* 0x000ea20000000c00 */
[----:B------:R-:W-:Y:S05]  /*3040*/  @P5 BRA `(.L_x_8625) ;  /* 0x0000000000a45947 */ /* 0x000fea0003800000 */
[----:B------:R-:W-:Y:S02]  /*3050*/  SHF.R.U64 R13, R28, 0x10, R29 ;  /* 0x000000101c0d7819 */ /* 0x000fe4000000121d */
[----:B------:R-:W-:Y:S02]  /*3060*/  SHF.R.U64 R12, R8, 0x10, R9 ;  /* 0x00000010080c7819 */ /* 0x000fe40000001209 */
[----:B--2---:R-:W-:Y:S01]  /*3070*/  MOV R8, R6 ;  /* 0x0000000600087202 */ /* 0x004fe20000000f00 */
[----:B------:R-:W-:Y:S01]  /*3080*/  HADD2.F32 R13, -RZ, R13.H0_H0 ;  /* 0x2000000dff0d7230 */ /* 0x000fe20000004100 */
[----:B------:R-:W-:Y:S01]  /*3090*/  SHF.R.U32.HI R28, RZ, 0x10, R29 ;  /* 0x00000010ff1c7819 */ /* 0x000fe2000001161d */
[--C-:B------:R-:W-:Y:S01]  /*30a0*/  HADD2.F32 R6, -RZ, R5.reuse.H1_H1 ;  /* 0x30000005ff067230 */ /* 0x100fe20000004100 */
[----:B------:R-:W-:Y:S01]  /*30b0*/  SHF.R.U32.HI R14, RZ, 0x10, R9 ;  /* 0x00000010ff0e7819 */ /* 0x000fe20000011609 */
        /* <DEDUP_REMOVED lines=34> */
.L_x_8625:
[----:B------:R-:W-:Y:S05]  /*32e0*/  BSYNC B1 ;  /* 0x0000000000017941 */ /* 0x000fea0003800000 */
.L_x_8624:
[----:B--2---:R2:W-:Y:S01]  /*32f0*/  ST.E.128 desc[UR40][R10.64], R4 ;  /* 0x000000040a007985 */ /* 0x0045e2000c101d28 */
[----:B------:R-:W-:Y:S05]  /*3300*/  BRA `(.L_x_8619) ;  /* 0x0000000c008c7947 */ /* 0x000fea0003800000 */
.L_x_8612:
        /* <DEDUP_REMOVED lines=42> */
[----:B------:R-:W-:Y:S06]  /*35b0*/  @!P3 BRA `(.L_x_8626) ;  /* 0x000000000004b947 */ /* 0x000fec0003800000 */
[----:B------:R-:W-:Y:S01]  /*35c0*/  BPT.TRAP 0x1 ;  /* 0x000000040000795c */ /* 0x000fe20000300000 */
.L_x_8626:
[----:B------:R-:W-:Y:S01]  /*35d0*/  IMAD R62, R185, 0x8, R18 ;  /* 0x00000008b93e7824 */ /* 0x000fe200078e0212 */
[----:B------:R-:W-:Y:S01]  /*35e0*/  SHF.L.U32 R75, R190, 0x1f, RZ ;  /* 0x0000001fbe4b7819 */ /* 0x000fe200000006ff */
[----:B------:R-:W-:Y:S03]  /*35f0*/  BSSY B1, `(.L_x_8627) ;  /* 0x0000003000017945 */ /* 0x000fe60003800000 */
[----:B------:R-:W0:Y:S02]  /*3600*/  SYNCS.PHASECHK.TRANS64.TRYWAIT P6, [R62+URZ+0x38890], R75 ;  /* 0x0388904b3e0075a7 */ /* 0x000e2400080c017f */
[----:B0-----:R-:W-:Y:S05]  /*3610*/  @!P6 BRA `(.L_x_8628) ;  /* 0x000001d80008e947 */ /* 0x001fea0003800000 */
.L_x_8880:
[----:B------:R-:W-:Y:S05]  /*3620*/  BSYNC B1 ;  /* 0x0000000000017941 */ /* 0x000fea0003800000 */
.L_x_8627:
[----:B------:R-:W-:-:S03]  /*3630*/  UMOV UR4, 0xffffffff ;  /* 0xffffffff00047882 */ /* 0x000fc60000000000 */
[----:B------:R-:W-:Y:S05]  /*3640*/  BRA.DIV UR4, `(.L_x_8629) ;  /* 0x000001da04107947 */ /* 0x000fea000b800000 */
[----:B------:R-:W1:Y:S04]  /*3650*/  SHFL.IDX PT, R68, R68, RZ, 0x1c1f ;  /* 0x001c1fff44447589 */ /* 0x000e6800000e0000 */
[----:B------:R-:W2:Y:S02]  /*3660*/  SHFL.IDX PT, R69, R69, RZ, 0x1c1f ;  /* 0x001c1fff45457589 */ /* 0x000ea400000e0000 */
.L_x_8884:
        /* <DEDUP_REMOVED lines=11> */
[----:B------:R-:W-:Y:S02]  /*3720*/  SHF.R.S32.HI R8, RZ, 0x4, R9 ;  /* 0x00000004ff087819 */ /* 0x000fe40000011409 */
[----:B------:R-:W-:Y:S02]  /*3730*/  IADD3 R9, R60, R73, RZ ;  /* 0x000000493c097210 */ /* 0x000fe40007ffe0ff */
[----:B------:R-:W-:-:S03]  /*3740*/  LEA.HI.SX32 R8, R39, R8, 0x1d ;  /* 0x0000000827087211 */ /* 0x000fc600078feaff */
[----:B------:R-:W-:Y:S02]  /*3750*/  IMAD R9, R9, 0x2, R18 ;  /* 0x0000000209097824 */ /* 0x000fe400078e0212 */
[----:B------:R-:W-:Y:S02]  /*3760*/  IMAD.SHL.U32 R71, R8, 0x8, RZ ;  /* 0x0000000808477824 */ /* 0x000fe400078e00ff */
[----:B---3--:R-:W-:-:S03]  /*3770*/  VIADD R11, R11, 0xffffff80 ;  /* 0xffffff800b0b7836 */ /* 0x008fc60000000000 */
[----:B------:R-:W-:Y:S02]  /*3780*/  LOP3.LUT R8, R42, 0x38, R71, 0xf8, !PT ;  /* 0x000000382a087812 */ /* 0x000fe400078ef847 */
[----:B------:R-:W-:Y:S02]  /*3790*/  SHF.R.S32.HI R10, RZ, 0x1f, R11 ;  /* 0x0000001fff0a7819 */ /* 0x000fe4000001140b */
[----:B------:R-:W-:Y:S02]  /*37a0*/  LOP3.LUT R8, R8, R45, RZ, 0x3c, !PT ;  /* 0x0000002d08087212 */ /* 0x000fe400078e3cff */
[----:B------:R-:W-:-:S04]  /*37b0*/  LEA.HI R10, R10, R11, RZ, 0x5 ;  /* 0x0000000b0a0a7211 */ /* 0x000fc800078f28ff */
[----:B------:R-:W-:-:S05]  /*37c0*/  SHF.R.S32.HI R10, RZ, 0x5, R10 ;  /* 0x00000005ff0a7819 */ /* 0x000fca000001140a */
[----:B------:R-:W-:-:S04]  /*37d0*/  IMAD R8, R10, 0x200, R8 ;  /* 0x000002000a087824 */ /* 0x000fc800078e0208 */
[----:B------:R-:W-:Y:S02]  /*37e0*/  IMAD.IADD R73, R73, 0x1, R8 ;  /* 0x0000000149497824 */ /* 0x000fe400078e0208 */
[----:B------:R-:W1:Y:S02]  /*37f0*/  LDS.128 R8, [R9+0x22400] ;  /* 0x0224000009087984 */ /* 0x000e640000000c00 */
[----:B------:R-:W-:-:S05]  /*3800*/  IMAD R73, R73, 0x2, R18 ;  /* 0x0000000249497824 */ /* 0x000fca00078e0212 */
[----:B------:R2:W3:Y:S01]  /*3810*/  LDS.128 R12, [R73+0x22400] ;  /* 0x02240000490c7984 */ /* 0x0004e20000000c00 */
        /* <DEDUP_REMOVED lines=8> */
[--C-:B---3--:R-:W-:Y:S01]  /*38a0*/  HADD2.F32 R6, -RZ, R13.reuse.H0_H0 ;  /* 0x2000000dff067230 */ /* 0x108fe20000004100 */
        /* <DEDUP_REMOVED lines=13> */
[-C--:B--2---:R-:W-:Y:S01]  /*3980*/  FFMA.FTZ R73, R9, R28.reuse, -R74 ;  /* 0x0000001c09497223 */ /* 0x084fe2000001084a */
[----:B------:R-:W-:Y:S01]  /*3990*/  FFMA.FTZ R72, R5, R7, -R72 ;  /* 0x0000000705487223 */ /* 0x000fe20000010848 */
        /* <DEDUP_REMOVED lines=59> */
.L_x_8631:
[----:B------:R-:W-:Y:S05]  /*3d50*/  BSYNC B1 ;  /* 0x0000000000017941 */ /* 0x000fea0003800000 */
.L_x_8630:
        /* <DEDUP_REMOVED lines=8> */
.L_x_8611:
[----:B------:R-:W-:-:S13]  /*3de0*/  ISETP.NE.AND P3, PT, R186, 0x3, PT ;  /* 0x00000003ba00780c */ /* 0x000fda0003f65270 */
[----:B------:R-:W-:Y:S05]  /*3df0*/  @!P3 BRA `(.L_x_8632) ;  /* 0x000000000004b947 */ /* 0x000fea0003800000 */
[----:B------:R-:W-:Y:S01]  /*3e00*/  BPT.TRAP 0x1 ;  /* 0x000000040000795c */ /* 0x000fe20000300000 */
.L_x_8632:
[----:B------:R-:W-:Y:S01]  /*3e10*/  IMAD R62, R185, 0x8, R18 ;  /* 0x00000008b93e7824 */ /* 0x000fe200078e0212 */
[----:B------:R-:W-:Y:S01]  /*3e20*/  SHF.L.U32 R75, R190, 0x1f, RZ ;  /* 0x0000001fbe4b7819 */ /* 0x000fe200000006ff */
[----:B------:R-:W-:Y:S01]  /*3e30*/  BSSY B1, `(.L_x_8633) ;  /* 0x0000004000017945 */ /* 0x000fe20003800000 */
[----:B------:R-:W-:Y:S02]  /*3e40*/  SHF.R.S32.HI R66, RZ, 0x1f, R64 ;  /* 0x0000001fff427819 */ /* 0x000fe40000011440 */
[----:B------:R-:W1:Y:S02]  /*3e50*/  SYNCS.PHASECHK.TRANS64.TRYWAIT P4, [R62+URZ+0x38890], R75 ;  /* 0x0388904b3e0075a7 */ /* 0x000e64000808017f */
[----:B-1----:R-:W-:Y:S05]  /*3e60*/  @!P4 BRA `(.L_x_8634) ;  /* 0x000001d00054c947 */ /* 0x002fea0003800000 */
.L_x_8885:
[----:B------:R-:W-:Y:S05]  /*3e70*/  BSYNC B1 ;  /* 0x0000000000017941 */ /* 0x000fea0003800000 */
.L_x_8633:
        /* <DEDUP_REMOVED lines=26> */
.L_x_8889:
        /* <DEDUP_REMOVED lines=18> */
.L_x_8619:
[----:B------:R-:W-:Y:S05]  /*4140*/  BSYNC B0 ;  /* 0x0000000000007941 */ /* 0x000fea0003800000 */
.L_x_8610:
[----:B0-234-:R-:W0:Y:S01]  /*4150*/  S2R R4, SR_TID.X ;  /* 0x0000000000047919 */ /* 0x01de220000002100 */
        /* <DEDUP_REMOVED lines=16> */
.L_x_8637:
[----:B------:R-:W-:Y:S05]  /*4260*/  BSYNC B0 ;  /* 0x0000000000007941 */ /* 0x000fea0003800000 */
.L_x_8636:
[----:B------:R-:W2:Y:S01]  /*4270*/  SYNCS.PHASECHK.TRANS64.TRYWAIT P3, [R62+URZ+0x388b0], R75 ;  /* 0x0388b04b3e0075a7 */ /* 0x000ea2000806017f */
[----:B------:R-:W-:Y:S04]  /*4280*/  BSSY B0, `(.L_x_8638) ;  /* 0x0000002000007945 */ /* 0x000fe80003800000 */
[----:B--2---:R-:W-:Y:S05]  /*4290*/  @!P3 BRA `(.L_x_8639) ;  /* 0x000001cc00a0b947 */ /* 0x004fea0003800000 */
.L_x_8890:
[----:B------:R-:W-:Y:S05]  /*42a0*/  BSYNC B0 ;  /* 0x0000000000007941 */ /* 0x000fea0003800000 */
.L_x_8638:
        /* <DEDUP_REMOVED lines=11> */
[----:B-1----:R-:W-:Y:S01]  /*4360*/  IMAD R9, R46, UR4, RZ ;  /* 0x000000042e097c24 */ /* 0x002fe2000f8e02ff */
[----:B------:R-:W-:-:S03]  /*4370*/  IADD3 R5, R5, R7, RZ ;  /* 0x0000000705057210 */ /* 0x000fc60007ffe0ff */
        /* <DEDUP_REMOVED lines=8> */
[----:B------:R-:W1:Y:S08]  /*4400*/  SHFL.IDX PT, R10, R10, RZ, 0x1c1f ;  /* 0x001c1fff0a0a7589 */ /* 0x000e7000000e0000 */
[----:B------:R-:W-:Y:S05]  /*4410*/  @!P3 BRA `(.L_x_8641) ;  /* 0x00000004009cb947 */ /* 0x000fea0003800000 */
[----:B------:R-:W3:Y:S01]  /*4420*/  LDL R31, [R1+0x14] ;  /* 0x00001400011f7983 */ /* 0x000ee20000100800 */
[----:B------:R-:W-:-:S03]  /*4430*/  ULDC UR4, c[0x0][0x320] ;  /* 0x0000c80000047ab9 */ /* 0x000fc60000000800 */
[----:B------:R-:W4:Y:S04]  /*4440*/  LDL R14, [R1+0x18] ;  /* 0x00001800010e7983 */ /* 0x000f280000100800 */
[----:B------:R-:W5:Y:S01]  /*4450*/  LDL R30, [R1+0x1c] ;  /* 0x00001c00011e7983 */ /* 0x000f620000100800 */
[----:B------:R-:W-:Y:S01]  /*4460*/  ISETP.GE.AND P5, PT, R16, UR4, PT ;  /* 0x0000000410007c0c */ /* 0x000fe2000bfa6270 */
[----:B------:R-:W-:Y:S01]  /*4470*/  IMAD R9, R185, 0x8000, R50 ;  /* 0x00008000b9097824 */ /* 0x000fe200078e0232 */
[----:B------:R-:W-:Y:S01]  /*4480*/  LOP3.LUT P3, RZ, R192, 0x4, RZ, 0xc0, !PT ;  /* 0x00000004c0ff7812 */ /* 0x000fe2000786c0ff */
[----:B------:R-:W2:Y:S02]  /*4490*/  LDL R29, [R1+0x20] ;  /* 0x00002000011d7983 */ /* 0x000ea40000100800 */
[----:B------:R-:W-:-:S02]  /*44a0*/  IMAD R12, R9, 0x2, R18 ;  /* 0x00000002090c7824 */ /* 0x000fc400078e0212 */
[----:B------:R-:W2:Y:S04]  /*44b0*/  LDL R28, [R1+0x24] ;  /* 0x00002400011c7983 */ /* 0x000ea80000100800 */
[----:B------:R-:W2:Y:S01]  /*44c0*/  LDL R15, [R1+0x28] ;  /* 0x00002800010f7983 */ /* 0x000ea20000100800 */
[----:B------:R-:W-:-:S03]  /*44d0*/  VIADD R13, R9, 0x20 ;  /* 0x00000020090d7836 */ /* 0x000fc60000000000 */
[----:B------:R-:W1:Y:S01]  /*44e0*/  @!P5 LDS.128 R4, [R12+0x400] ;  /* 0x000400000c04d984 */ /* 0x000e620000000c00 */
[----:B------:R-:W-:Y:S01]  /*44f0*/  @P3 VIADD R13, R9, 0xffffffe0 ;  /* 0xffffffe0090d3836 */ /* 0x000fe20000000000 */
[CC--:B0-----:R-:W-:Y:S02]  /*4500*/  @!P5 LEA R8, P3, R16.reuse, R11.reuse, 0x1 ;  /* 0x0000000b1008d211 */ /* 0x0c1fe400078608ff */
[----:B------:R-:W2:Y:S01]  /*4510*/  LDL R63, [R1+0x30] ;  /* 0x00003000013f7983 */ /* 0x000ea20000100800 */
[----:B------:R-:W-:Y:S01]  /*4520*/  IMAD R13, R13, 0x2, R18 ;  /* 0x000000020d0d7824 */ /* 0x000fe200078e0212 */
[----:B-1----:R-:W-:Y:S02]  /*4530*/  @!P5 LEA.HI.X R9, R16, R10, R17, 0x1, P3 ;  /* 0x0000000a1009d211 */ /* 0x002fe400018f0c11 */
[C---:B------:R-:W-:Y:S01]  /*4540*/  ISETP.GE.AND P3, PT, R184.reuse, UR4, PT ;  /* 0x00000004b8007c0c */ /* 0x040fe2000bf66270 */
[----:B------:R-:W2:Y:S04]  /*4550*/  LDL R57, [R1+0x34] ;  /* 0x0000340001397983 */ /* 0x000ea80000100800 */
[----:B------:R-:W2:Y:S04]  /*4560*/  LDL R56, [R1+0x38] ;  /* 0x0000380001387983 */ /* 0x000ea80000100800 */
[----:B------:R0:W-:Y:S04]  /*4570*/  @!P5 ST.E.128 desc[UR40][R8.64], R4 ;  /* 0x000000040800d985 */ /* 0x0001e8000c101d28 */
[----:B------:R-:W1:Y:S01]  /*4580*/  @!P3 LDS.128 R4, [R13+0x400] ;  /* 0x000400000d04b984 */ /* 0x000e620000000c00 */
[----:B0-----:R-:W-:-:S04]  /*4590*/  @!P3 LEA R8, P5, R184, R11, 0x1 ;  /* 0x0000000bb808b211 */ /* 0x001fc800078a08ff */
[----:B------:R-:W-:Y:S02]  /*45a0*/  @!P3 LEA.HI.X R9, R184, R10, R195, 0x1, P5 ;  /* 0x0000000ab809b211 */ /* 0x000fe400028f0cc3 */
[----:B------:R-:W-:-:S03]  /*45b0*/  ISETP.GE.AND P5, PT, R225, UR4, PT ;  /* 0x00000004e1007c0c */ /* 0x000fc6000bfa6270 */
[----:B-1----:R0:W-:Y:S10]  /*45c0*/  @!P3 ST.E.128 desc[UR40][R8.64], R4 ;  /* 0x000000040800b985 */ /* 0x0021f4000c101d28 */
[----:B------:R-:W1:Y:S01]  /*45d0*/  @!P5 LDS.128 R4, [R12+0x2400] ;  /* 0x002400000c04d984 */ /* 0x000e620000000c00 */
[----:B0-----:R-:W-:-:S05]  /*45e0*/  @!P5 LEA R8, P3, R225, R11, 0x1 ;  /* 0x0000000be108d211 */ /* 0x001fca00078608ff */
[----:B---3--:R-:W-:Y:S01]  /*45f0*/  @!P5 IMAD.X R9, R10, 0x1, R31, P3 ;  /* 0x000000010a09d824 */ /* 0x008fe200018e061f */
[C---:B------:R-:W-:Y:S01]  /*4600*/  ISETP.GE.AND P3, PT, R224.reuse, UR4, PT ;  /* 0x00000004e0007c0c */ /* 0x040fe2000bf66270 */
[----:B------:R-:W3:Y:S04]  /*4610*/  LDL R31, [R1+0x3c] ;  /* 0x00003c00011f7983 */ /* 0x000ee80000100800 */
[----:B-1----:R0:W-:Y:S08]  /*4620*/  @!P5 ST.E.128 desc[UR40][R8.64], R4 ;  /* 0x000000040800d985 */ /* 0x0021f0000c101d28 */
        /* <DEDUP_REMOVED lines=13> */
[----:B0-----:R-:W-:-:S05]  /*4700*/  @!P3 LEA R8, P5, R222, R11, 0x1 ;  /* 0x0000000bde08b211 */ /* 0x001fca00078a08ff */
[----:B--2---:R-:W-:Y:S01]  /*4710*/  @!P3 IMAD.X R9, R10, 0x1, R29, P5 ;  /* 0x000000010a09b824 */ /* 0x004fe200028e061d */
[C---:B------:R-:W-:Y:S01]  /*4720*/  ISETP.GE.AND P5, PT, R221.reuse, UR4, PT ;  /* 0x00000004dd007c0c */ /* 0x040fe2000bfa6270 */
[----:B------:R-:W2:Y:S04]  /*4730*/  LDL R29, [R1+0x8] ;  /* 0x00000800011d7983 */ /* 0x000ea80000100800 */
[----:B-1----:R0:W-:Y:S08]  /*4740*/  @!P3 ST.E.128 desc[UR40][R8.64], R4 ;  /* 0x000000040800b985 */ /* 0x0021f0000c101d28 */
[----:B------:R-:W1:Y:S01]  /*4750*/  @!P5 LDS.128 R4, [R12+0x6400] ;  /* 0x006400000c04d984 */ /* 0x000e620000000c00 */
[----:B0-----:R-:W-:-:S05]  /*4760*/  @!P5 LEA R8, P3, R221, R11, 0x1 ;  /* 0x0000000bdd08d211 */ /* 0x001fca00078608ff */
[----:B------:R-:W-:Y:S01]  /*4770*/  @!P5 IMAD.X R9, R10, 0x1, R28, P3 ;  /* 0x000000010a09d824 */ /* 0x000fe200018e061c */
[C---:B------:R-:W-:Y:S01]  /*4780*/  ISETP.GE.AND P3, PT, R220.reuse, UR4, PT ;  /* 0x00000004dc007c0c */ /* 0x040fe2000bf66270 */
[----:B------:R-:W2:Y:S04]  /*4790*/  LDL R28, [R1+0x44] ;  /* 0x00004400011c7983 */ /* 0x000ea80000100800 */
[----:B-1----:R0:W-:Y:S08]  /*47a0*/  @!P5 ST.E.128 desc[UR40][R8.64], R4 ;  /* 0x000000040800d985 */ /* 0x0021f0000c101d28 */
[----:B------:R-:W1:Y:S01]  /*47b0*/  @!P3 LDS.128 R4, [R13+0x6400] ;  /* 0x006400000d04b984 */ /* 0x000e620000000c00 */
[----:B0-----:R-:W-:-:S05]  /*47c0*/  @!P3 LEA R8, P5, R220, R11, 0x1 ;  /* 0x0000000bdc08b211 */ /* 0x001fca00078a08ff */
[----:B------:R-:W-:Y:S02]  /*47d0*/  @!P3 IMAD.X R9, R10, 0x1, R15, P5 ;  /* 0x000000010a09b824 */ /* 0x000fe400028e060f */
[----:B------:R-:W2:Y:S01]  /*47e0*/  LDL R15, [R1+0x4] ;  /* 0x00000400010f7983 */ /* 0x000ea20000100800 */
        /* <DEDUP_REMOVED lines=29> */
[----:B0-----:R-:W-:-:S04]  /*49c0*/  @!P3 LEA R8, P5, R214, R11, 0x1 ;  /* 0x0000000bd608b211 */ /* 0x001fc800078a08ff */
[----:B-----5:R-:W-:Y:S02]  /*49d0*/  @!P3 IADD3.X R9, R10, R30, RZ, P5, !PT ;  /* 0x0000001e0a09b210 */ /* 0x020fe40002ffe4ff */
[----:B--2---:R-:W-:-:S03]  /*49e0*/  ISETP.GE.AND P5, PT, R29, UR4, PT ;  /* 0x000000041d007c0c */ /* 0x004fc6000bfa6270 */
        /* <DEDUP_REMOVED lines=8> */
[----:B----4-:R-:W-:-:S05]  /*4a70*/  @!P3 IMAD.X R9, R10, 0x1, R14, P5 ;  /* 0x000000010a09b824 */ /* 0x010fca00028e060e */
[----:B-1----:R3:W-:Y:S03]  /*4a80*/  @!P3 ST.E.128 desc[UR40][R8.64], R4 ;  /* 0x000000040800b985 */ /* 0x0027e6000c101d28 */
.L_x_8641:
[----:B------:R-:W-:Y:S05]  /*4a90*/  BSYNC B0 ;  /* 0x0000000000007941 */ /* 0x000fea0003800000 */
.L_x_8640:
[----:B------:R-:W-:Y:S01]  /*4aa0*/  @!PT LDS RZ, [RZ] ;  /* 0x00000000fffff984 */ /* 0x000fe20000000800 */
[----:B------:R-:W-:Y:S01]  /*4ab0*/  @!PT LDS RZ, [RZ] ;  /* 0x00000000fffff984 */ /* 0x000fe20000000800 */
[----:B------:R-:W-:Y:S01]  /*4ac0*/  @!PT LDS RZ, [RZ] ;  /* 0x00000000fffff984 */ /* 0x000fe20000000800 */
[----:B------:R-:W-:Y:S01]  /*4ad0*/  @!PT LDS RZ, [RZ] ;  /* 0x00000000fffff984 */ /* 0x000fe20000000800 */
[----:B------:R4:W-:Y:S06]  /*4ae0*/  MEMBAR.ALL.CTA ;  /* 0x0000000000007992 */ /* 0x0009ec0000008000 */
[----:B----4-:R-:W4:Y:S01]  /*4af0*/  FENCE.VIEW.ASYNC.S ;  /* 0x00000000000073c6 */ /* 0x010f220000000000 */
[----:B--2---:R-:W-:Y:S01]  /*4b00*/  @!P4 VIADD R62, R62, 0x388c0 ;  /* 0x000388c03e3ec836 */ /* 0x004fe20000000000 */
        /* <DEDUP_REMOVED lines=9> */
[----:B--2---:R-:W-:Y:S06]  /*4ba0*/  @P2 BRA `(.L_x_8642) ;  /* 0xffffffd800442947 */ /* 0x004fec000383ffff */
.L_x_8605:
[----:B------:R-:W2:Y:S01]  /*4bb0*/  LDL R4, [R1+0x6c] ;  /* 0x00006c0001047983 */ /* 0x000ea20000100800 */
[----:B------:R-:W-:Y:S01]  /*4bc0*/  BSSY B0, `(.L_x_8643) ;  /* 0x0000005000007945 */ /* 0x000fe20003800000 */
[----:B--2---:R-:W-:-:S03]  /*4bd0*/  ISETP.NE.AND P0, PT, R4, 0x1, PT ;  /* 0x000000010400780c */ /* 0x004fc60003f05270 */
[----:B------:R-:W-:Y:S10]  /*4be0*/  @P3 BRA `(.L_x_8644) ;  /* 0x0000000000083947 */ /* 0x000ff40003800000 */
[----:B------:R-:W2:Y:S02]  /*4bf0*/  FENCE.VIEW.ASYNC.G ;  /* 0x00000000000073c6 */ /* 0x000ea40000000100 */
[----:B--2---:R-:W-:Y:S06]  /*4c00*/  BAR.ARV 0xc, 0x180 ;  /* 0x0306000000007b1d */ /* 0x004fec0000002000 */
.L_x_8644:
[----:B------:R-:W-:Y:S05]  /*4c10*/  BSYNC B0 ;  /* 0x0000000000007941 */ /* 0x000fea0003800000 */
.L_x_8643:
[----:B------:R-:W-:Y:S04]  /*4c20*/  BSSY B7, `(.L_x_8645) ;  /* 0x0001084000077945 */ /* 0x000fe80003800000 */
[----:B------:R-:W-:Y:S05]  /*4c30*/  @!P0 BRA `(.L_x_8646) ;  /* 0x0000001c00b08947 */ /* 0x000fea0003800000 */
[----:B------:R-:W2:Y:S01]  /*4c40*/  LDC R0, c[0x0][0x448] ;  /* 0x00011200ff007b82 */ /* 0x000ea20000000800 */
[----:B------:R-:W-:Y:S01]  /*4c50*/  VIADD R3, R213, 0x3f ;  /* 0x0000003fd5037836 */ /* 0x000fe20000000000 */
        /* <DEDUP_REMOVED lines=35> */
[----:B------:R-:W2:Y:S01]  /*4e90*/  @P0 LDC R0, c[0x0][0x44c] ;  /* 0x00011300ff000b82 */ /* 0x000ea20000000800 */
[----:B------:R-:W-:Y:S02]  /*4ea0*/  CS2R R86, SRZ ;  /* 0x0000000000567805 */ /* 0x000fe4000001ff00 */
[----:B------:R-:W-:Y:S01]  /*4eb0*/  CS2R R84, SRZ ;  /* 0x0000000000547805 */ /* 0x000fe2000001ff00 */
[----:B------:R-:W-:Y:S01]  /*4ec0*/  IMAD.MOV.U32 R83, RZ, RZ, RZ ;  /* 0x000000ffff537224 */ /* 0x000fe200078e00ff */
[----:B------:R-:W-:-:S02]  /*4ed0*/  CS2R R32, SRZ ;  /* 0x0000000000207805 */ /* 0x000fc4000001ff00 */
[----:B------:R-:W-:Y:S02]  /*4ee0*/  CS2R R80, SRZ ;  /* 0x0000000000507805 */ /* 0x000fe4000001ff00 */
[----:B------:R-:W-:Y:S02]  /*4ef0*/  CS2R R78, SRZ ;  /* 0x00000000004e7805 */ /* 0x000fe4000001ff00 */
[----:B------:R-:W-:Y:S01]  /*4f00*/  CS2R R76, SRZ ;  /* 0x00000000004c7805 */ /* 0x000fe2000001ff00 */
[----:B------:R-:W3:Y:S01]  /*4f10*/  @P0 LDC R5, c[0x0][0x450] ;  /* 0x00011400ff050b82 */ /* 0x000ee20000000800 */
[----:B------:R-:W-:Y:S01]  /*4f20*/  IMAD.MOV.U32 R75, RZ, RZ, RZ ;  /* 0x000000ffff4b7224 */ /* 0x000fe200078e00ff */
[----:B------:R-:W-:Y:S02]  /*4f30*/  CS2R R28, SRZ ;  /* 0x00000000001c7805 */ /* 0x000fe4000001ff00 */
[----:B------:R-:W-:Y:S01]  /*4f40*/  CS2R R72, SRZ ;  /* 0x0000000000487805 */ /* 0x000fe2000001ff00 */
[----:B------:R-:W-:Y:S01]  /*4f50*/  IMAD.MOV.U32 R71, RZ, RZ, RZ ;  /* 0x000000ffff477224 */ /* 0x000fe200078e00ff */
[----:B------:R-:W-:-:S02]  /*4f60*/  CS2R R14, SRZ ;  /* 0x00000000000e7805 */ /* 0x000fc4000001ff00 */
[----:B------:R-:W-:Y:S01]  /*4f70*/  CS2R R68, SRZ ;  /* 0x0000000000447805 */ /* 0x000fe2000001ff00 */
[----:B------:R-:W-:Y:S01]  /*4f80*/  IMAD.MOV.U32 R67, RZ, RZ, RZ ;  /* 0x000000ffff437224 */ /* 0x000fe200078e00ff */
        /* <DEDUP_REMOVED lines=8> */
[----:B--2---:R-:W-:Y:S01]  /*5010*/  @P0 IMAD.HI.U32 R0, R3, R0, RZ ;  /* 0x0000000003000227 */ /* 0x004fe200078e00ff */
[----:B------:R-:W-:Y:S02]  /*5020*/  CS2R R160, SRZ ;  /* 0x0000000000a07805 */ /* 0x000fe4000001ff00 */
[----:B------:R-:W-:Y:S02]  /*5030*/  CS2R R50, SRZ ;  /* 0x0000000000327805 */ /* 0x000fe4000001ff00 */
[----:B------:R-:W-:-:S02]  /*5040*/  CS2R R46, SRZ ;  /* 0x00000000002e7805 */ /* 0x000fc4000001ff00 */
[----:B------:R-:W-:Y:S02]  /*5050*/  CS2R R42, SRZ ;  /* 0x00000000002a7805 */ /* 0x000fe4000001ff00 */
[----:B------:R-:W-:Y:S01]  /*5060*/  CS2R R154, SRZ ;  /* 0x00000000009a7805 */ /* 0x000fe2000001ff00 */
[----:B------:R-:W-:Y:S01]  /*5070*/  IMAD.MOV.U32 R39, RZ, RZ, RZ ;  /* 0x000000ffff277224 */ /* 0x000fe200078e00ff */
[----:B01----:R-:W-:Y:S02]  /*5080*/  CS2R R10, SRZ ;  /* 0x00000000000a7805 */ /* 0x003fe4000001ff00 */
[----:B---3--:R-:W-:Y:S01]  /*5090*/  @P0 SHF.R.U32.HI R3, RZ, R5, R0 ;  /* 0x00000005ff030219 */ /* 0x008fe20000011600 */
[----:B------:R-:W-:Y:S01]  /*50a0*/  IMAD.MOV.U32 R35, RZ, RZ, RZ ;  /* 0x000000ffff237224 */ /* 0x000fe200078e00ff */
[----:B------:R-:W-:Y:S02]  /*50b0*/  PLOP3.LUT P0, PT, PT, PT, PT, 0x80, 0x0 ;  /* 0x000000000000781c */ /* 0x000fe40003f0f070 */
[----:B------:R-:W-:-:S02]  /*50c0*/  CS2R R8, SRZ ;  /* 0x0000000000087805 */ /* 0x000fc4000001ff00 */
[----:B------:R-:W-:Y:S01]  /*50d0*/  CS2R R152, SRZ ;  /* 0x0000000000987805 */ /* 0x000fe2000001ff00 */
[----:B------:R-:W-:Y:S01]  /*50e0*/  IMAD.IADD R3, R38, 0x1, R3 ;  /* 0x0000000126037824 */ /* 0x000fe200078e0203 */
[----:B------:R-:W-:Y:S01]  /*50f0*/  CS2R R6, SRZ ;  /* 0x0000000000067805 */ /* 0x000fe2000001ff00 */
[----:B------:R-:W-:Y:S01]  /*5100*/  IMAD.MOV.U32 R31, RZ, RZ, RZ ;  /* 0x000000ffff1f7224 */ /* 0x000fe200078e00ff */
[----:B------:R-:W-:Y:S02]  /*5110*/  MOV R5, RZ ;  /* 0x000000ff00057202 */ /* 0x000fe40000000f00 */
[----:B------:R-:W-:-:S04]  /*5120*/  SHF.R.S32.HI R0, RZ, 0x1f, R3 ;  /* 0x0000001fff007819 */ /* 0x000fc80000011403 */
[----:B------:R-:W-:-:S04]  /*5130*/  LEA.HI R0, R0, R3, RZ, 0x6 ;  /* 0x0000000300007211 */ /* 0x000fc800078f30ff */
[----:B------:R-:W-:Y:S01]  /*5140*/  SHF.R.S32.HI R3, RZ, 0x6, R0 ;  /* 0x00000006ff037819 */ /* 0x000fe20000011400 */
[----:B------:R-:W-:-:S03]  /*5150*/  IMAD.MOV.U32 R0, RZ, RZ, RZ ;  /* 0x000000ffff007224 */ /* 0x000fc600078e00ff */
[----:B------:R-:W-:Y:S02]  /*5160*/  VIMNMX R4, R170, R3, PT ;  /* 0x00000003aa047248 */ /* 0x000fe40003fe0100 */
[----:B------:R-:W-:Y:S02]  /*5170*/  CS2R R2, SRZ ;  /* 0x0000000000027805 */ /* 0x000fe4000001ff00 */
[----:B------:R-:W-:-:S13]  /*5180*/  ISETP.GE.AND P1, PT, R4, 0x1, PT ;  /* 0x000000010400780c */ /* 0x000fda0003f26270 */
        /* <DEDUP_REMOVED lines=25> */
[----:B------:R-:W-:Y:S01]  /*5320*/  LOP3.LUT R0, R3, 0x3fff, RZ, 0xc0, !PT ;  /* 0x00003fff03007812 */ /* 0x000fe200078ec0ff */
[----:B------:R-:W-:Y:S01]  /*5330*/  IMAD.MOV.U32 R3, RZ, RZ, 0x40000040 ;  /* 0x40000040ff037424 */ /* 0x000fe200078e00ff */
[C---:B------:R-:W-:Y:S01]  /*5340*/  R2UR UR4, R2.reuse ;  /* 0x00000000020472ca */ /* 0x040fe200000e0000 */
[----:B------:R-:W-:Y:S01]  /*5350*/  VIADD R10, R2, 0x2 ;  /* 0x00000002020a7836 */ /* 0x000fe20000000000 */
[----:B------:R-:W-:-:S02]  /*5360*/  LOP3.LUT R0, R0, 0x2000000, RZ, 0xfc, !PT ;  /* 0x0200000000007812 */ /* 0x000fc400078efcff */
[----:B------:R-:W-:-:S03]  /*5370*/  R2UR UR5, R3 ;  /* 0x00000000030572ca */ /* 0x000fc600000e0000 */
[----:B------:R-:W-:-:S04]  /*5380*/  IMAD R6, R19, 0x1000, R0 ;  /* 0x0000100013067824 */ /* 0x000fc800078e0200 */
[C---:B------:R-:W-:Y:S01]  /*5390*/  VIADD R8, R6.reuse, 0x80 ;  /* 0x0000008006087836 */ /* 0x040fe20000000000 */
[----:B------:R-:W-:-:S13]  /*53a0*/  R2UR UR6, R6 ;  /* 0x00000000060672ca */ /* 0x000fda00000e0000 */
        /* <DEDUP_REMOVED lines=10> */
[----:B------:R-:W-:-:S02]  /*5450*/  R2UR UR11, R9 ;  /* 0x00000000090b72ca */ /* 0x000fc400000e0000 */
[----:B------:R-:W-:Y:S02]  /*5460*/  MOV R9, 0x40000040 ;  /* 0x4000004000097802 */ /* 0x000fe40000000f00 */
[----:B------:R-:W-:Y:S02]  /*5470*/  R2UR UR8, R8 ;  /* 0x00000000080872ca */ /* 0x000fe400000e0000 */
[----:B------:R-:W-:Y:S01]  /*5480*/  R2UR UR9, R9 ;  /* 0x00000000090972ca */ /* 0x000fe200000e0000 */
[----:B------:R-:W-:Y:S02]  /*5490*/  WARPGROUP.DEPBAR.LE gsb0, 0x0 ;  /* 0x00008000000079c5 */ /* 0x000fe40000010000 */
[----:B------:R-:W-:-:S08]  /*54a0*/  WARPGROUP.ARRIVE ;  /* 0x00000000000079c5 */ /* 0x000fd00000000000 */
        /* <DEDUP_REMOVED lines=19> */
.L_x_8648:
        /* <DEDUP_REMOVED lines=8> */
.L_x_8652:
[----:B------:R-:W-:Y:S01]  /*5660*/  BAR.SYNC.DEFER_BLOCKING 0xe, 0x100 ;  /* 0x0384000000007b1d */ /* 0x000fe20000010000 */
[C---:B-1----:R-:W-:Y:S01]  /*5670*/  IMAD R4, R19.reuse, 0x40, R194 ;  /* 0x0000004013047824 */ /* 0x042fe200078e02c2 */
[----:B------:R-:W-:Y:S01]  /*5680*/  R2UR UR4, R2 ;  /* 0x00000000020472ca */ /* 0x000fe200000e0000 */
[----:B------:R-:W-:Y:S01]  /*5690*/  VIADD R19, R19, 0x1 ;  /* 0x0000000113137836 */ /* 0x000fe20000000000 */
[----:B------:R-:W-:Y:S01]  /*56a0*/  R2UR UR5, R3 ;  /* 0x00000000030572ca */ /* 0x000fe200000e0000 */
[----:B------:R-:W-:Y:S01]  /*56b0*/  IMAD R4, R4, 0x4, R18 ;  /* 0x0000000404047824 */ /* 0x000fe200078e0212 */
[C---:B------:R-:W-:Y:S01]  /*56c0*/  ISETP.GT.AND P1, PT, R14.reuse, RZ, PT ;  /* 0x000000ff0e00720c */ /* 0x040fe20003f24270 */
[----:B------:R-:W-:Y:S01]  /*56d0*/  IMAD.MOV.U32 R13, RZ, RZ, 0x40000040 ;  /* 0x40000040ff0d7424 */ /* 0x000fe200078e00ff */
[----:B------:R-:W-:Y:S01]  /*56e0*/  ISETP.NE.AND P0, PT, R19, 0x2, PT ;  /* 0x000000021300780c */ /* 0x000fe20003f05270 */
[----:B------:R-:W-:-:S03]  /*56f0*/  VIADD R14, R14, 0xffffffff ;  /* 0xffffffff0e0e7836 */ /* 0x000fc60000000000 */
        /* <DEDUP_REMOVED lines=132> */
[----:B------:R-:W-:Y:S02]  /*5f40*/  IMAD.MOV.U32 R5, RZ, RZ, 0x40000040 ;  /* 0x40000040ff057424 */ /* 0x000fe400078e00ff */
[C---:B------:R-:W-:Y:S01]  /*5f50*/  VIADD R12, R4.reuse, 0x80 ;  /* 0x00000080040c7836 */ /* 0x040fe20000000000 */
[----:B------:R-:W-:Y:S01]  /*5f60*/  R2UR UR6, R4 ;  /* 0x00000000040672ca */ /* 0x000fe200000e0000 */
[----:B------:R-:W-:Y:S01]  /*5f70*/  WARPGROUP.ARRIVE ;  /* 0x00000000000079c5 */ /* 0x000fe20000000000 */
[----:B------:R-:W-:Y:S01]  /*5f80*/  R2UR UR7, R5 ;  /* 0x00000000050772ca */ /* 0x000fe200000e0000 */
[----:B------:R-:W-:-:S12]  /*5f90*/  IMAD.MOV.U32 R5, RZ, RZ, 0x40000040 ;  /* 0x40000040ff057424 */ /* 0x000fd800078e00ff */
        /* <DEDUP_REMOVED lines=23> */
[----:B------:R-:W-:Y:S02]  /*6110*/  R2UR UR5, R7 ;  /* 0x00000000070572ca */ /* 0x000fe400000e0000 */
[----:B------:R-:W-:-:S04]  /*6120*/  SEL R4, RZ, 0x1, P0 ;  /* 0x00000001ff047807 */ /* 0x000fc80000000000 */
[----:B------:R-:W-:Y:S01]  /*6130*/  LOP3.LUT R23, R23, R4, RZ, 0x3c, !PT ;  /* 0x0000000417177212 */ /* 0x000fe200078e3cff */
[----:B------:R-:W-:Y:S02]  /*6140*/  WARPGROUP.DEPBAR.LE gsb0, 0x0 ;  /* 0x00008000000079c5 */ /* 0x000fe40000010000 */
[----:B------:R-:W-:-:S12]  /*6150*/  WARPGROUP.ARRIVE ;  /* 0x00000000000079c5 */ /* 0x000fd80000000000 */
[----:B------:R-:W-:Y:S03]  /*6160*/  HGMMA.64x256x16.F32 R24, gdesc[UR4].tnspB, R24, gsb0 ;  /* 0x43e00000041879f0 */ /* 0x000fe60008000818 */
[----:B------:R-:W-:Y:S02]  /*6170*/  WARPGROUP.DEPBAR.LE gsb0, 0x0 ;  /* 0x00008000000079c5 */ /* 0x000fe40000010000 */
[----:B------:R-:W-:Y:S06]  /*6180*/  BAR.ARV 0xf, 0x100 ;  /* 0x03c4000000007b1d */ /* 0x000fec0000002000 */
[----:B------:R-:W-:Y:S05]  /*6190*/  @!P2 BRA `(.L_x_8651) ;  /* 0x000000000004a947 */ /* 0x000fea0003800000 */
[----:B------:R-:W-:Y:S01]  /*61a0*/  BPT.TRAP 0x1 ;  /* 0x000000040000795c */ /* 0x000fe20000300000 */
.L_x_8651:
[----:B------:R-:W-:-:S05]  /*61b0*/  LEA R4, R19, R18, 0x3 ;  /* 0x0000001213047211 */ /* 0x000fca00078e18ff */
[----:B------:R-:W-:-:S05]  /*61c0*/  VIADD R4, R4, 0x38860 ;  /* 0x0003886004047836 */ /* 0x000fca0000000000 */
[----:B------:R-:W-:-:S04]  /*61d0*/  PRMT R4, R187, 0x654, R4 ;  /* 0x00000654bb047816 */ /* 0x000fc80000000004 */
[----:B------:R1:W-:Y:S01]  /*61e0*/  SYNCS.ARRIVE.TRANS64.RED.A1T0 RZ, [R4+URZ], RZ ;  /* 0x000000ff04ff79a7 */ /* 0x0003e2000810043f */
[----:B------:R-:W-:Y:S05]  /*61f0*/  @P1 BRA `(.L_x_8652) ;  /* 0xfffffff400181947 */ /* 0x000fea000383ffff */
.L_x_8650:
[----:B------:R-:W-:Y:S05]  /*6200*/  BSYNC B0 ;  /* 0x0000000000007941 */ /* 0x000fea0003800000 */
.L_x_8649:
[----:B------:R-:W-:Y:S01]  /*6210*/  BAR.SYNC.DEFER_BLOCKING 0xe, 0x100 ;  /* 0x0384000000007b1d */ /* 0x000fe20000010000 */
[C---:B------:R-:W-:Y:S01]  /*6220*/  IMAD R3, R19.reuse, 0x40, R194 ;  /* 0x0000004013037824 */ /* 0x040fe200078e02c2 */
[----:B------:R-:W-:Y:S01]  /*6230*/  PLOP3.LUT P0, PT, PT, PT, PT, 0x8, 0x0 ;  /* 0x000000000000781c */ /* 0x000fe20003f0e170 */
[----:B------:R-:W-:Y:S02]  /*6240*/  VIADD R19, R19, 0x1 ;  /* 0x0000000113137836 */ /* 0x000fe40000000000 */
[----:B------:R-:W-:-:S03]  /*6250*/  IMAD R3, R3, 0x4, R18 ;  /* 0x0000000403037824 */ /* 0x000fc600078e0212 */
[----:B------:R-:W-:-:S04]  /*6260*/  ISETP.NE.AND P1, PT, R19, 0x2, PT ;  /* 0x000000021300780c */ /* 0x000fc80003f25270 */
[----:B------:R-:W-:Y:S01]  /*6270*/  SEL R19, R19, RZ, P1 ;  /* 0x000000ff13137207 */ /* 0x000fe20000800000 */
[----:B------:R-:W2:Y:S04]  /*6280*/  LDS R2, [R3+0x38400] ;  /* 0x0384000003027984 */ /* 0x000ea80000000800 */
[----:B------:R-:W0:Y:S01]  /*6290*/  LDS R0, [R3+0x38420] ;  /* 0x0384200003007984 */ /* 0x000e220000000800 */
[-C--:B--2---:R-:W-:Y:S01]  /*62a0*/  FMUL.FTZ R155, R28, R2.reuse ;  /* 0x000000021c9b7220 */ /* 0x084fe20000410000 */
[-C--:B------:R-:W-:Y:S01]  /*62b0*/  FMUL.FTZ R152, R29, R2.reuse ;  /* 0x000000021d987220 */ /* 0x080fe20000410000 */
[-C--:B------:R-:W-:Y:S01]  /*62c0*/  FMUL.FTZ R10, R33, R2.reuse ;  /* 0x00000002210a7220 */ /* 0x080fe20000410000 */
[-C--:B------:R-:W-:Y:S01]  /*62d0*/  FMUL.FTZ R14, R37, R2.reuse ;  /* 0x00000002250e7220 */ /* 0x080fe20000410000 */
[----:B------:R-:W-:Y:S01]  /*62e0*/  FMUL.FTZ R28, R41, R2 ;  /* 0x00000002291c7220 */ /* 0x000fe20000410000 */
        /* <DEDUP_REMOVED lines=125> */
[----:B------:R-:W-:-:S02]  /*6ac0*/  IMAD.MOV.U32 R2, RZ, RZ, RZ ;  /* 0x000000ffff027224 */ /* 0x000fc400078e00ff */
[----:B------:R-:W-:Y:S01]  /*6ad0*/  IMAD.MOV.U32 R0, RZ, RZ, RZ ;  /* 0x000000ffff007224 */ /* 0x000fe200078e00ff */
[----:B------:R-:W-:Y:S06]  /*6ae0*/  BAR.ARV 0xf, 0x100 ;  /* 0x03c4000000007b1d */ /* 0x000fec0000002000 */
[----:B------:R-:W-:Y:S05]  /*6af0*/  BRA `(.L_x_8647) ;  /* 0x000000e800587947 */ /* 0x000fea0003800000 */
.L_x_8646:
        /* <DEDUP_REMOVED lines=69> */
[----:B---3--:R-:W-:Y:S02]  /*6f50*/  @P0 SHF.R.U32.HI R3, RZ, R5, R0 ;  /* 0x00000005ff030219 */ /* 0x008fe40000011600 */
[----:B------:R-:W-:Y:S02]  /*6f60*/  CS2R R8, SRZ ;  /* 0x0000000000087805 */ /* 0x000fe4000001ff00 */
[----:B------:R-:W-:-:S02]  /*6f70*/  PLOP3.LUT P0, PT, PT, PT, PT, 0x80, 0x0 ;  /* 0x000000000000781c */ /* 0x000fc40003f0f070 */
[----:B------:R-:W-:Y:S02]  /*6f80*/  CS2R R152, SRZ ;  /* 0x0000000000987805 */ /* 0x000fe4000001ff00 */
[----:B------:R-:W-:Y:S01]  /*6f90*/  MOV R35, RZ ;  /* 0x000000ff00237202 */ /* 0x000fe20000000f00 */
[----:B------:R-:W-:Y:S01]  /*6fa0*/  IMAD.IADD R3, R38, 0x1, R3 ;  /* 0x0000000126037824 */ /* 0x000fe200078e0203 */
[----:B------:R-:W-:Y:S01]  /*6fb0*/  CS2R R6, SRZ ;  /* 0x0000000000067805 */ /* 0x000fe2000001ff00 */
[----:B------:R-:W-:Y:S02]  /*6fc0*/  IMAD.MOV.U32 R31, RZ, RZ, RZ ;  /* 0x000000ffff1f7224 */ /* 0x000fe400078e00ff */
[----:B------:R-:W-:Y:S01]  /*6fd0*/  IMAD.MOV.U32 R5, RZ, RZ, RZ ;  /* 0x000000ffff057224 */ /* 0x000fe200078e00ff */
        /* <DEDUP_REMOVED lines=41> */
.L_x_8654:
[----:B------:R-:W-:Y:S05]  /*7270*/  BSYNC B6 ;  /* 0x0000000000067941 */ /* 0x000fea0003800000 */
.L_x_8653:
        /* <DEDUP_REMOVED lines=13> */
.L_x_8658:
[----:B-1----:R1:W2:Y:S02]  /*7350*/  SYNCS.PHASECHK.TRANS64.TRYWAIT P0, [R18+URZ+0x38800], R3 ;  /* 0x03880003120075a7 */ /* 0x0022a4000800017f */
[----:B--2---:R-:W-:Y:S05]  /*7360*/  @!P0 NANOSLEEP.SYNCS 0x989680 ;  /* 0x009896800000895d */ /* 0x004fea0003900000 */
[----:B------:R-:W2:Y:S02]  /*7370*/  @!P0 SYNCS.PHASECHK.TRANS64 P0, [R18+URZ+0x38800], R3 ;  /* 0x03880003120085a7 */ /* 0x000ea4000800007f */
[----:B--2---:R-:W-:Y:S05]  /*7380*/  @!P0 BRA `(.L_x_8658) ;  /* 0xfffffffc00f08947 */ /* 0x004fea000383ffff */
.L_x_8657:
[----:B------:R-:W-:Y:S05]  /*7390*/  BSYNC B0 ;  /* 0x0000000000007941 */ /* 0x000fea0003800000 */
.L_x_8656:
[----:B------:R-:W-:Y:S05]  /*73a0*/  BRA `(.L_x_8659) ;  /* 0x0000002c00687947 */ /* 0x000fea0003800000 */
.L_x_8655:
[----:B------:R-:W-:Y:S01]  /*73b0*/  IADD3 R2, R18, 0x20400, RZ ;  /* 0x0002040012027810 */ /* 0x000fe20007ffe0ff */
[----:B------:R-:W-:Y:S01]  /*73c0*/  ULDC.64 UR4, c[0x0][0x3f8] ;  /* 0x0000fe0000047ab9 */ /* 0x000fe20000000a00 */
[----:B-----5:R-:W-:Y:S01]  /*73d0*/  SHF.R.S32.HI R0, RZ, 0x1f, R24 ;  /* 0x0000001fff007819 */ /* 0x020fe20000011418 */
[----:B------:R-:W-:Y:S01]  /*73e0*/  ULDC.64 UR6, c[0x0][0x408] ;  /* 0x0001020000067ab9 */ /* 0x000fe20000000a00 */
[----:B------:R-:W-:Y:S01]  /*73f0*/  LOP3.LUT P0, RZ, R2, 0x3ff, RZ, 0xc0, !PT ;  /* 0x000003ff02ff7812 */ /* 0x000fe2000780c0ff */
        /* <DEDUP_REMOVED lines=26> */
.L_x_8661:
[----:B------:R-:W-:Y:S05]  /*75a0*/  BSYNC B6 ;  /* 0x0000000000067941 */ /* 0x000fea0003800000 */
.L_x_8660:
        /* <DEDUP_REMOVED lines=19> */
[----:B------:R-:W-:Y:S01]  /*76e0*/  IMAD R5, R2, 0x20, R35 ;  /* 0x0000002002057824 */ /* 0x000fe200078e0223 */
[----:B------:R-:W-:-:S03]  /*76f0*/  MOV R2, R24 ;  /* 0x0000001800027202 */ /* 0x000fc60000000f00 */
        /* <DEDUP_REMOVED lines=9> */
[----:B------:R-:W-:-:S04]  /*7790*/  IMAD.WIDE.U32 R2, R5, UR6, R2 ;  /* 0x0000000605027c25 */ /* 0x000fc8000f8e0002 */
[----:B------:R-:W-:Y:S01]  /*77a0*/  IMAD R11, R5, UR7, R0 ;  /* 0x00000007050b7c24 */ /* 0x000fe2000f8e0200 */
[----:B------:R-:W-:Y:S01]  /*77b0*/  ULDC.64 UR6, c[0x0][0x400] ;  /* 0x0001000000067ab9 */ /* 0x000fe20000000a00 */
[----:B------:R-:W-:Y:S01]  /*77c0*/  IMAD.IADD R5, R7, 0x1, R9 ;  /* 0x0000000107057824 */ /* 0x000fe200078e0209 */
[----:B------:R-:W-:Y:S01]  /*77d0*/  LEA R0, P0, R6, UR4, 0x1 ;  /* 0x0000000406007c11 */ /* 0x000fe2000f8008ff */
[----:B------:R-:W-:Y:S01]  /*77e0*/  IMAD.IADD R7, R3, 0x1, R11 ;  /* 0x0000000103077824 */ /* 0x000fe200078e020b */
[----:B------:R-:W-:Y:S01]  /*77f0*/  LEA R4, P1, R2, UR6, 0x1 ;  /* 0x0000000602047c11 */ /* 0x000fe2000f8208ff */
[----:B------:R-:W-:Y:S01]  /*7800*/  UMOV UR4, 0xffffffff ;  /* 0xffffffff00047882 */ /* 0x000fe20000000000 */
[----:B------:R-:W-:Y:S02]  /*7810*/  LEA.HI.X R6, R6, UR5, R5, 0x1, P0 ;  /* 0x0000000506067c11 */ /* 0x000fe400080f0c05 */
[----:B------:R-:W-:Y:S01]  /*7820*/  LEA.HI.X R7, R2, UR7, R7, 0x1, P1 ;  /* 0x0000000702077c11 */ /* 0x000fe200088f0c07 */
[----:B------:R-:W-:Y:S08]  /*7830*/  BRA.DIV UR4, `(.L_x_8664) ;  /* 0x0000019a044c7947 */ /* 0x000ff0000b800000 */
[----:B------:R0:W1:Y:S04]  /*7840*/  SHFL.IDX PT, R3, R6, RZ, 0x1c1f ;  /* 0x001c1fff06037589 */ /* 0x00006800000e0000 */
[----:B------:R0:W2:Y:S04]  /*7850*/  SHFL.IDX PT, R2, R0, RZ, 0x1c1f ;  /* 0x001c1fff00027589 */ /* 0x0000a800000e0000 */
[----:B------:R0:W3:Y:S04]  /*7860*/  SHFL.IDX PT, R5, R7, RZ, 0x1c1f ;  /* 0x001c1fff07057589 */ /* 0x0000e800000e0000 */
[----:B------:R0:W4:Y:S02]  /*7870*/  SHFL.IDX PT, R14, R4, RZ, 0x1c1f ;  /* 0x001c1fff040e7589 */ /* 0x00012400000e0000 */
.L_x_8896:
        /* <DEDUP_REMOVED lines=10> */
[----:B------:R-:W-:Y:S02]  /*7920*/  CS2R R28, SRZ ;  /* 0x00000000001c7805 */ /* 0x000fe4000001ff00 */
[----:B------:R-:W-:Y:S02]  /*7930*/  ISETP.GE.AND P3, PT, R209, UR4, PT ;  /* 0x00000004d1007c0c */ /* 0x000fe4000bf66270 */
[----:B------:R-:W-:Y:S01]  /*7940*/  ISETP.GE.AND P2, PT, R188, UR4, PT ;  /* 0x00000004bc007c0c */ /* 0x000fe2000bf46270 */
[----:B---3--:R-:W-:-:S10]  /*7950*/  IMAD.MOV.U32 R15, RZ, RZ, R5 ;  /* 0x000000ffff0f7224 */ /* 0x008fd400078e0005 */
[----:B------:R-:W-:Y:S02]  /*7960*/  @!P3 IMAD.SHL.U32 R13, R209, 0x2, RZ ;  /* 0x00000002d10db824 */ /* 0x000fe400078e00ff */
[----:B-12---:R-:W-:-:S03]  /*7970*/  @!P2 IMAD.WIDE R8, R188, 0x2, R2 ;  /* 0x00000002bc08a825 */ /* 0x006fc600078e0202 */
[-C--:B------:R-:W-:Y:S02]  /*7980*/  @!P3 IADD3 R2, P0, R2, R13.reuse, RZ ;  /* 0x0000000d0202b210 */ /* 0x080fe40007f1e0ff */
[----:B----4-:R-:W-:Y:S02]  /*7990*/  @!P3 IADD3 R12, P1, R14, R13, RZ ;  /* 0x0000000d0e0cb210 */ /* 0x010fe40007f3e0ff */
[----:B------:R-:W-:Y:S02]  /*79a0*/  CS2R R26, SRZ ;  /* 0x00000000001a7805 */ /* 0x000fe4000001ff00 */
[----:B------:R-:W-:Y:S01]  /*79b0*/  CS2R R24, SRZ ;  /* 0x0000000000187805 */ /* 0x000fe2000001ff00 */
[----:B------:R1:W5:Y:S01]  /*79c0*/  @!P2 LD.E.64 R28, desc[UR40][R8.64] ;  /* 0x00000028081ca980 */ /* 0x000362000c101b00 */
[----:B------:R-:W-:Y:S01]  /*79d0*/  @!P3 SHF.L.U64.HI R20, R209, 0x1, R10 ;  /* 0x00000001d114b819 */ /* 0x000fe2000001020a */
[----:B------:R-:W-:-:S04]  /*79e0*/  @!P2 IMAD.WIDE R10, R188, 0x2, R14 ;  /* 0x00000002bc0aa825 */ /* 0x000fc800078e020e */
[--C-:B------:R-:W-:Y:S01]  /*79f0*/  @!P3 IMAD.X R3, R3, 0x1, R20.reuse, P0 ;  /* 0x000000010303b824 */ /* 0x100fe200000e0614 */
[----:B------:R1:W5:Y:S01]  /*7a00*/  @!P2 LD.E.64 R26, desc[UR40][R10.64] ;  /* 0x000000280a1aa980 */ /* 0x000362000c101b00 */
[----:B------:R-:W-:Y:S01]  /*7a10*/  @!P3 IMAD.X R13, R5, 0x1, R20, P1 ;  /* 0x00000001050db824 */ /* 0x000fe200008e0614 */
[----:B------:R-:W-:Y:S02]  /*7a20*/  CS2R R20, SRZ ;  /* 0x0000000000147805 */ /* 0x000fe4000001ff00 */
[----:B------:R1:W5:Y:S04]  /*7a30*/  @!P3 LD.E.64 R24, desc[UR40][R2.64] ;  /* 0x000000280218b980 */ /* 0x000368000c101b00 */
[----:B------:R1:W5:Y:S02]  /*7a40*/  @!P3 LD.E.64 R20, desc[UR40][R12.64] ;  /* 0x000000280c14b980 */ /* 0x000364000c101b00 */
.L_x_8666:
[----:B------:R-:W-:Y:S05]  /*7a50*/  BSYNC B1 ;  /* 0x0000000000017941 */ /* 0x000fea0003800000 */
.L_x_8665:
[----:B-12--5:R-:W-:Y:S01]  /*7a60*/  IMAD.MOV.U32 R2, RZ, RZ, R24 ;  /* 0x000000ffff027224 */ /* 0x026fe200078e0018 */
[----:B------:R-:W-:Y:S01]  /*7a70*/  UMOV UR4, 0xffffffff ;  /* 0xffffffff00047882 */ /* 0x000fe20000000000 */
[----:B------:R-:W-:Y:S02]  /*7a80*/  IMAD.MOV.U32 R3, RZ, RZ, R25 ;  /* 0x000000ffff037224 */ /* 0x000fe400078e0019 */
[----:B------:R-:W-:Y:S02]  /*7a90*/  IMAD.MOV.U32 R8, RZ, RZ, R29 ;  /* 0x000000ffff087224 */ /* 0x000fe400078e001d */
[----:B---3--:R-:W-:Y:S01]  /*7aa0*/  IMAD.MOV.U32 R5, RZ, RZ, R28 ;  /* 0x000000ffff057224 */ /* 0x008fe200078e001c */
[----:B------:R-:W-:Y:S01]  /*7ab0*/  PRMT R41, R2, 0x5410, R3 ;  /* 0x0000541002297816 */ /* 0x000fe20000000003 */
[----:B------:R-:W-:Y:S01]  /*7ac0*/  IMAD.MOV.U32 R3, RZ, RZ, R21 ;  /* 0x000000ffff037224 */ /* 0x000fe200078e0015 */
[----:B------:R-:W-:Y:S01]  /*7ad0*/  PRMT R43, R8, 0x7610, R43 ;  /* 0x00007610082b7816 */ /* 0x000fe2000000002b */
[----:B------:R-:W-:Y:S01]  /*7ae0*/  IMAD.MOV.U32 R8, RZ, RZ, R27 ;  /* 0x000000ffff087224 */ /* 0x000fe200078e001b */
[----:B------:R-:W-:Y:S01]  /*7af0*/  PRMT R37, R5, 0x7610, R37 ;  /* 0x0000761005257816 */ /* 0x000fe20000000025 */
[----:B------:R-:W-:-:S02]  /*7b00*/  IMAD.MOV.U32 R2, RZ, RZ, R20 ;  /* 0x000000ffff027224 */ /* 0x000fc400078e0014 */
[----:B------:R-:W-:Y:S01]  /*7b10*/  IMAD.MOV.U32 R5, RZ, RZ, R26 ;  /* 0x000000ffff057224 */ /* 0x000fe200078e001a */
[----:B------:R-:W-:Y:S02]  /*7b20*/  PRMT R44, R3, 0x5410, R8 ;  /* 0x00005410032c7816 */ /* 0x000fe40000000008 */
[----:B------:R-:W-:Y:S02]  /*7b30*/  CS2R R8, SRZ ;  /* 0x0000000000087805 */ /* 0x000fe4000001ff00 */
[----:B------:R-:W-:Y:S02]  /*7b40*/  PRMT R43, R43, 0x5410, R2 ;  /* 0x000054102b2b7816 */ /* 0x000fe40000000002 */
[----:B------:R-:W-:Y:S01]  /*7b50*/  PRMT R37, R37, 0x5410, R5 ;  /* 0x0000541025257816 */ /* 0x000fe20000000005 */
[----:B------:R-:W-:Y:S06]  /*7b60*/  BRA.DIV UR4, `(.L_x_8667) ;  /* 0x0000019604f07947 */ /* 0x000fec000b800000 */
[----:B------:R1:W2:Y:S04]  /*7b70*/  SHFL.IDX PT, R3, R6, 0x1, 0x1c1f ;  /* 0x003c1f0006037f89 */ /* 0x0002a800000e0000 */
[----:B------:R1:W3:Y:S04]  /*7b80*/  SHFL.IDX PT, R2, R0, 0x1, 0x1c1f ;  /* 0x003c1f0000027f89 */ /* 0x0002e800000e0000 */
[----:B------:R1:W1:Y:S04]  /*7b90*/  SHFL.IDX PT, R5, R7, 0x1, 0x1c1f ;  /* 0x003c1f0007057f89 */ /* 0x00026800000e0000 */
[----:B0-----:R-:W0:Y:S02]  /*7ba0*/  SHFL.IDX PT, R4, R4, 0x1, 0x1c1f ;  /* 0x003c1f0004047f89 */ /* 0x001e2400000e0000 */
.L_x_8902:
[----:B-1----:R-:W5:Y:S01]  /*7bb0*/  LDL R6, [R1+0x5c] ;  /* 0x00005c0001067983 */ /* 0x002f620000100800 */
[----:B------:R-:W-:Y:S01]  /*7bc0*/  VIADD R35, R35, 0x20 ;  /* 0x0000002023237836 */ /* 0x000fe20000000000 */
[----:B------:R-:W-:Y:S01]  /*7bd0*/  BSSY B1, `(.L_x_8668) ;  /* 0x000001f000017945 */ /* 0x000fe20003800000 */
[----:B------:R-:W-:Y:S02]  /*7be0*/  SHF.L.U32 R36, R192, 0x6, RZ ;  /* 0x00000006c0247819 */ /* 0x000fe400000006ff */
[----:B------:R-:W-:Y:S02]  /*7bf0*/  CS2R R12, SRZ ;  /* 0x00000000000c7805 */ /* 0x000fe4000001ff00 */
[----:B------:R-:W-:Y:S02]  /*7c00*/  CS2R R10, SRZ ;  /* 0x00000000000a7805 */ /* 0x000fe4000001ff00 */
[----:B------:R-:W-:Y:S02]  /*7c10*/  ISETP.GE.AND P0, PT, R35, R34, PT ;  /* 0x000000222300720c */ /* 0x000fe40003f06270 */
[----:B----4-:R-:W-:-:S02]  /*7c20*/  CS2R R14, SRZ ;  /* 0x00000000000e7805 */ /* 0x010fc4000001ff00 */
[----:B-----5:R-:W-:-:S04]  /*7c30*/  LEA.HI R0, R6, R6, RZ, 0x1 ;  /* 0x0000000606007211 */ /* 0x020fc800078f08ff */
[----:B------:R-:W-:-:S05]  /*7c40*/  LOP3.LUT R0, R0, 0xfffffffe, RZ, 0xc0, !PT ;  /* 0xfffffffe00007812 */ /* 0x000fca00078ec0ff */
[----:B------:R-:W-:-:S05]  /*7c50*/  IMAD.IADD R0, R6, 0x1, -R0 ;  /* 0x0000000106007824 */ /* 0x000fca00078e0a00 */
[----:B------:R-:W-:Y:S01]  /*7c60*/  SHF.L.U32 R35, R0, 0x1f, RZ ;  /* 0x0000001f00237819 */ /* 0x000fe200000006ff */
[----:B------:R-:W-:Y:S06]  /*7c70*/  @P0 BRA `(.L_x_8669) ;  /* 0x0000000000500947 */ /* 0x000fec0003800000 */
[----:B------:R-:W4:Y:S01]  /*7c80*/  LDL R6, [R1+0x64] ;  /* 0x0000640001067983 */ /* 0x000f220000100800 */
[----:B------:R-:W-:Y:S01]  /*7c90*/  ULDC UR4, c[0x0][0x3f4] ;  /* 0x0000fd0000047ab9 */ /* 0x000fe20000000800 */
[----:B------:R-:W-:Y:S02]  /*7ca0*/  CS2R R12, SRZ ;  /* 0x00000000000c7805 */ /* 0x000fe4000001ff00 */
[----:B------:R-:W-:Y:S02]  /*7cb0*/  ISETP.GE.AND P3, PT, R209, UR4, PT ;  /* 0x00000004d1007c0c */ /* 0x000fe4000bf66270 */
[----:B------:R-:W-:-:S11]  /*7cc0*/  ISETP.GE.AND P2, PT, R188, UR4, PT ;  /* 0x00000004bc007c0c */ /* 0x000fd6000bf46270 */
[----:B------:R-:W-:Y:S02]  /*7cd0*/  @!P3 IMAD.SHL.U32 R7, R209, 0x2, RZ ;  /* 0x00000002d107b824 */ /* 0x000fe400078e00ff */
[----:B--23--:R-:W-:-:S03]  /*7ce0*/  @!P2 IMAD.WIDE R32, R188, 0x2, R2 ;  /* 0x00000002bc20a825 */ /* 0x00cfc600078e0202 */
[----:B------:R-:W-:Y:S02]  /*7cf0*/  @!P3 IADD3 R2, P0, R2, R7, RZ ;  /* 0x000000070202b210 */ /* 0x000fe40007f1e0ff */
[----:B------:R-:W-:Y:S02]  /*7d00*/  CS2R R14, SRZ ;  /* 0x00000000000e7805 */ /* 0x000fe4000001ff00 */
[----:B------:R-:W-:Y:S01]  /*7d10*/  CS2R R8, SRZ ;  /* 0x0000000000087805 */ /* 0x000fe2000001ff00 */
[----:B0-----:R-:W-:Y:S01]  /*7d20*/  @!P2 IMAD.WIDE R30, R188, 0x2, R4 ;  /* 0x00000002bc1ea825 */ /* 0x001fe200078e0204 */
[----:B------:R1:W5:Y:S04]  /*7d30*/  @!P2 LD.E.64 R12, desc[UR40][R32.64] ;  /* 0x00000028200ca980 */ /* 0x000368000c101b00 */
[----:B------:R1:W5:Y:S01]  /*7d40*/  @!P2 LD.E.64 R14, desc[UR40][R30.64] ;  /* 0x000000281e0ea980 */ /* 0x000362000c101b00 */
[----:B----4-:R-:W-:-:S02]  /*7d50*/  @!P3 SHF.L.U64.HI R10, R209, 0x1, R6 ;  /* 0x00000001d10ab819 */ /* 0x010fc40000010206 */
[----:B------:R-:W-:-:S03]  /*7d60*/  @!P3 IADD3 R6, P1, R4, R7, RZ ;  /* 0x000000070406b210 */ /* 0x000fc60007f3e0ff */
[--C-:B------:R-:W-:Y:S02]  /*7d70*/  @!P3 IMAD.X R3, R3, 0x1, R10.reuse, P0 ;  /* 0x000000010303b824 */ /* 0x100fe400000e060a */
[----:B------:R-:W-:Y:S01]  /*7d80*/  @!P3 IMAD.X R7, R5, 0x1, R10, P1 ;  /* 0x000000010507b824 */ /* 0x000fe200008e060a */
[----:B------:R-:W-:Y:S02]  /*7d90*/  CS2R R10, SRZ ;  /* 0x00000000000a7805 */ /* 0x000fe4000001ff00 */
[----:B------:R1:W5:Y:S04]  /*7da0*/  @!P3 LD.E.64 R8, desc[UR40][R2.64] ;  /* 0x000000280208b980 */ /* 0x000368000c101b00 */
[----:B------:R1:W5:Y:S02]  /*7db0*/  @!P3 LD.E.64 R10, desc[UR40][R6.64] ;  /* 0x00000028060ab980 */ /* 0x000364000c101b00 */
.L_x_8669:
[----:B------:R-:W-:Y:S05]  /*7dc0*/  BSYNC B1 ;  /* 0x0000000000017941 */ /* 0x000fea0003800000 */
.L_x_8668:
[----:B-1----:R-:W1:Y:S01]  /*7dd0*/  S2R R31, SR_TID.X ;  /* 0x00000000001f7919 */ /* 0x002e620000002100 */
[----:B------:R-:W4:Y:S01]  /*7de0*/  SYNCS.PHASECHK.TRANS64.TRYWAIT P0, [R18+URZ+0x38800], R35 ;  /* 0x03880023120075a7 */ /* 0x000f22000800017f */
[----:B--2---:R-:W-:Y:S01]  /*7df0*/  LOP3.LUT R3, R36, 0x1c0, RZ, 0xc0, !PT ;  /* 0x000001c024037812 */ /* 0x004fe200078ec0ff */
[----:B0----5:R-:W-:Y:S01]  /*7e00*/  IMAD.MOV.U32 R4, RZ, RZ, R8 ;  /* 0x000000ffff047224 */ /* 0x021fe200078e0008 */
[----:B------:R-:W-:Y:S01]  /*7e10*/  VIADDMNMX R42, R34, -R213, 0x40, PT ;  /* 0x00000040222a7446 */ /* 0x000fe200038009d5 */
[----:B------:R-:W-:Y:S01]  /*7e20*/  IMAD.MOV.U32 R5, RZ, RZ, R13 ;  /* 0x000000ffff057224 */ /* 0x000fe200078e000d */
[----:B---3--:R-:W-:Y:S01]  /*7e30*/  LOP3.LUT R2, R3, 0x18, R16, 0xf8, !PT ;  /* 0x0000001803027812 */ /* 0x008fe200078ef810 */
[----:B------:R-:W-:Y:S01]  /*7e40*/  IMAD.MOV.U32 R6, RZ, RZ, R10 ;  /* 0x000000ffff067224 */ /* 0x000fe200078e000a */
[----:B------:R-:W-:Y:S01]  /*7e50*/  SHF.R.U32.HI R3, RZ, 0x3, R3 ;  /* 0x00000003ff037819 */ /* 0x000fe20000011603 */
[----:B------:R-:W-:Y:S01]  /*7e60*/  BSSY B1, `(.L_x_8670) ;  /* 0x0000018000017945 */ /* 0x000fe20003800000 */
[----:B------:R-:W-:Y:S01]  /*7e70*/  PRMT R45, R4, 0x7610, R45 ;  /* 0x00007610042d7816 */ /* 0x000fe2000000002d */
[----:B------:R-:W-:Y:S01]  /*7e80*/  IMAD.MOV.U32 R4, RZ, RZ, R12 ;  /* 0x000000ffff047224 */ /* 0x000fe200078e000c */
[----:B------:R-:W-:Y:S01]  /*7e90*/  LOP3.LUT R2, R2, R3, RZ, 0x3c, !PT ;  /* 0x0000000302027212 */ /* 0x000fe200078e3cff */
[----:B------:R-:W-:Y:S01]  /*7ea0*/  IMAD.MOV.U32 R3, RZ, RZ, R9 ;  /* 0x000000ffff037224 */ /* 0x000fe200078e0009 */
[----:B------:R-:W-:Y:S01]  /*7eb0*/  PRMT R46, R5, 0x5410, R6 ;  /* 0x00005410052e7816 */ /* 0x000fe20000000006 */
[----:B------:R-:W-:Y:S01]  /*7ec0*/  IMAD.MOV.U32 R5, RZ, RZ, R15 ;  /* 0x000000ffff057224 */ /* 0x000fe200078e000f */
[----:B------:R-:W-:Y:S01]  /*7ed0*/  PRMT R45, R45, 0x5410, R4 ;  /* 0x000054102d2d7816 */ /* 0x000fe20000000004 */
[----:B------:R-:W-:Y:S01]  /*7ee0*/  IMAD.MOV.U32 R4, RZ, RZ, R14 ;  /* 0x000000ffff047224 */ /* 0x000fe200078e000e */
[----:B------:R-:W-:-:S02]  /*7ef0*/  PRMT R30, R3, 0x7610, R30 ;  /* 0x00007610031e7816 */ /* 0x000fc4000000001e */
[----:B------:R-:W-:Y:S02]  /*7f00*/  LOP3.LUT P2, RZ, R192, 0x4, RZ, 0xc0, !PT ;  /* 0x00000004c0ff7812 */ /* 0x000fe4000784c0ff */
[----:B------:R-:W-:Y:S02]  /*7f10*/  PRMT R47, R4, 0x7610, R47 ;  /* 0x00007610042f7816 */ /* 0x000fe4000000002f */
[----:B------:R-:W-:Y:S01]  /*7f20*/  ISETP.GE.AND P1, PT, R191, R42, PT ;  /* 0x0000002abf00720c */ /* 0x000fe20003f26270 */
[----:B-1----:R-:W-:-:S05]  /*7f30*/  VIADD R31, R31, 0xffffff80 ;  /* 0xffffff801f1f7836 */ /* 0x002fca0000000000 */
[----:B------:R-:W-:-:S04]  /*7f40*/  SHF.R.S32.HI R7, RZ, 0x1f, R31 ;  /* 0x0000001fff077819 */ /* 0x000fc8000001141f */
[----:B------:R-:W-:-:S04]  /*7f50*/  LEA.HI R7, R7, R31, RZ, 0x5 ;  /* 0x0000001f07077211 */ /* 0x000fc800078f28ff */
[----:B------:R-:W-:-:S05]  /*7f60*/  SHF.R.S32.HI R7, RZ, 0x5, R7 ;  /* 0x00000005ff077819 */ /* 0x000fca0000011407 */
[----:B------:R-:W-:Y:S02]  /*7f70*/  IMAD R3, R7, 0x200, R2 ;  /* 0x0000020007037824 */ /* 0x000fe400078e0202 */
[----:B------:R-:W-:Y:S02]  /*7f80*/  IMAD.MOV.U32 R2, RZ, RZ, R11 ;  /* 0x000000ffff027224 */ /* 0x000fe400078e000b */
[----:B------:R-:W-:-:S03]  /*7f90*/  IMAD R3, R3, 0x2, R18 ;  /* 0x0000000203037824 */ /* 0x000fc600078e0212 */
[----:B------:R-:W-:Y:S01]  /*7fa0*/  PRMT R30, R30, 0x5410, R2 ;  /* 0x000054101e1e7816 */ /* 0x000fe20000000002 */
[C---:B------:R-:W-:Y:S02]  /*7fb0*/  VIADD R4, R3.reuse, 0x20400 ;  /* 0x0002040003047836 */ /* 0x040fe40000000000 */
[----:B------:R-:W-:Y:S01]  /*7fc0*/  VIADD R2, R3, 0x20440 ;  /* 0x0002044003027836 */ /* 0x000fe20000000000 */
[----:B----4-:R-:W-:Y:S06]  /*7fd0*/  @!P0 BRA `(.L_x_8671) ;  /* 0x0000019400488947 */ /* 0x010fec0003800000 */
.L_x_8903:
[----:B------:R-:W-:Y:S05]  /*7fe0*/  BSYNC B1 ;  /* 0x0000000000017941 */ /* 0x000fea0003800000 */
.L_x_8670:
        /* <DEDUP_REMOVED lines=12> */
[--C-:B------:R-:W-:Y:S01]  /*80b0*/  SHF.R.U32.HI R32, RZ, 0x10, R29.reuse ;  /* 0x00000010ff207819 */ /* 0x100fe2000001161d */
        /* <DEDUP_REMOVED lines=9> */
[C---:B0-----:R-:W-:Y:S01]  /*8150*/  FMUL.FTZ R35, R29.reuse, R34 ;  /* 0x000000221d237220 */ /* 0x041fe20000410000 */
[----:B------:R-:W-:Y:S01]  /*8160*/  FMUL.FTZ R29, R29, R32 ;  /* 0x000000201d1d7220 */ /* 0x000fe20000410000 */
[--C-:B------:R-:W-:Y:S02]  /*8170*/  HADD2.F32 R26, -RZ, R6.reuse.H0_H0 ;  /* 0x20000006ff1a7230 */ /* 0x100fe40000004100 */
[----:B------:R-:W-:Y:S01]  /*8180*/  FMUL.FTZ R36, R4, R33 ;  /* 0x0000002104247220 */ /* 0x000fe20000410000 */
[----:B------:R-:W-:-:S02]  /*8190*/  HADD2.F32 R27, -RZ, R6.H1_H1 ;  /* 0x30000006ff1b7230 */ /* 0x000fc40000004100 */
[C---:B------:R-:W-:Y:S01]  /*81a0*/  FFMA.FTZ R37, R28.reuse, R32, -R35 ;  /* 0x000000201c257223 */ /* 0x040fe20000010823 */
[--C-:B------:R-:W-:Y:S02]  /*81b0*/  HADD2.F32 R6, -RZ, R5.reuse.H0_H0 ;  /* 0x20000005ff067230 */ /* 0x100fe40000004100 */
[----:B------:R-:W-:Y:S01]  /*81c0*/  FFMA.FTZ R38, R28, R34, R29 ;  /* 0x000000221c267223 */ /* 0x000fe2000001001d */
[-C--:B------:R-:W-:Y:S01]  /*81d0*/  FMUL.FTZ R32, R4, R31.reuse ;  /* 0x0000001f04207220 */ /* 0x080fe20000410000 */
[C---:B------:R-:W-:Y:S01]  /*81e0*/  FFMA.FTZ R36, R7.reuse, R31, -R36 ;  /* 0x0000001f07247223 */ /* 0x040fe20000010824 */
[----:B------:R-:W-:Y:S02]  /*81f0*/  HADD2.F32 R5, -RZ, R5.H1_H1 ;  /* 0x30000005ff057230 */ /* 0x000fe40000004100 */
[----:B------:R-:W-:Y:S02]  /*8200*/  HADD2.F32 R31, -RZ, R44.H1_H1 ;  /* 0x3000002cff1f7230 */ /* 0x000fe40000004100 */
[----:B------:R-:W-:Y:S01]  /*8210*/  FFMA.FTZ R33, R7, R33, R32 ;  /* 0x0000002107217223 */ /* 0x000fe20000010020 */
[----:B------:R-:W-:-:S02]  /*8220*/  HADD2.F32 R28, -RZ, R43.H0_H0 ;  /* 0x2000002bff1c7230 */ /* 0x000fc40000004100 */
        /* <DEDUP_REMOVED lines=15> */
.L_x_8675:
[----:B------:R-:W-:Y:S05]  /*8320*/  BSYNC B2 ;  /* 0x0000000000027941 */ /* 0x000fea0003800000 */
.L_x_8674:
[----:B------:R-:W-:Y:S05]  /*8330*/  @P1 BRA `(.L_x_8673) ;  /* 0x0000000000a81947 */ /* 0x000fea0003800000 */
[----:B-1----:R-:W1:Y:S01]  /*8340*/  LDS.128 R4, [R2] ;  /* 0x0000000002047984 */ /* 0x002e620000000c00 */
[----:B------:R-:W-:Y:S01]  /*8350*/  SHF.R.U32.HI R27, RZ, 0x10, R25 ;  /* 0x00000010ff1b7819 */ /* 0x000fe20000011619 */
[----:B------:R-:W-:Y:S01]  /*8360*/  HADD2.F32 R28, -RZ, R43.H1_H1 ;  /* 0x3000002bff1c7230 */ /* 0x000fe20000004100 */
[----:B------:R-:W-:Y:S01]  /*8370*/  SHF.R.U32.HI R29, RZ, 0x10, R21 ;  /* 0x00000010ff1d7819 */ /* 0x000fe20000011615 */
        /* <DEDUP_REMOVED lines=38> */
.L_x_8673:
[----:B------:R-:W-:Y:S05]  /*85e0*/  BSYNC B1 ;  /* 0x0000000000017941 */ /* 0x000fea0003800000 */
.L_x_8672:
[----:B-12---:R-:W-:-:S04]  /*85f0*/  IADD3 R4, R191, 0x20, RZ ;  /* 0x00000020bf047810 */ /* 0x006fc80007ffe0ff */
        /* <DEDUP_REMOVED lines=10> */
[--C-:B------:R-:W-:Y:S01]  /*86a0*/  SHF.R.U32.HI R25, RZ, 0x10, R15.reuse ;  /* 0x00000010ff197819 */ /* 0x100fe2000001160f */
        /* <DEDUP_REMOVED lines=38> */
.L_x_8678:
[----:B------:R-:W-:Y:S05]  /*8910*/  BSYNC B1 ;  /* 0x0000000000017941 */ /* 0x000fea0003800000 */
.L_x_8677:
        /* <DEDUP_REMOVED lines=35> */
[----:B------:R-:W-:Y:S01]  /*8b50*/  FMUL.FTZ R8, R5, R4 ;  /* 0x0000000405087220 */ /* 0x000fe20000410000 */
        /* <DEDUP_REMOVED lines=8> */
.L_x_8663:
        /* <DEDUP_REMOVED lines=14> */
[----:B------:R-:W-:Y:S02]  /*8cc0*/  IMAD R7, R2, 0x20, R35 ;  /* 0x0000002002077824 */ /* 0x000fe400078e0223 */
[----:B------:R-:W-:Y:S02]  /*8cd0*/  IMAD.MOV.U32 R2, RZ, RZ, R26 ;  /* 0x000000ffff027224 */ /* 0x000fe400078e001a */
        /* <DEDUP_REMOVED lines=31> */
[----:B--2---:R-:W-:Y:S02]  /*8ed0*/  @!P1 IMAD.X R5, R0, 0x1, R4, P2 ;  /* 0x0000000100059824 */ /* 0x004fe400010e0604 */
[----:B------:R-:W-:Y:S02]  /*8ee0*/  @!P1 IMAD.MOV.U32 R8, RZ, RZ, R2 ;  /* 0x000000ffff089224 */ /* 0x000fe400078e0002 */
[----:B------:R-:W-:Y:S01]  /*8ef0*/  @!P1 IMAD.MOV.U32 R9, RZ, RZ, R5 ;  /* 0x000000ffff099224 */ /* 0x000fe200078e0005 */
[----:B---3--:R-:W-:-:S05]  /*8f00*/  @!P1 IADD3 R14, P2, R14, R7, RZ ;  /* 0x000000070e0e9210 */ /* 0x008fca0007f5e0ff */
[----:B------:R-:W2:Y:S01]  /*8f10*/  @!P1 LD.E.128 R8, desc[UR40][R8.64] ;  /* 0x0000002808089980 */ /* 0x000ea2000c101d00 */
[----:B----4-:R-:W-:-:S04]  /*8f20*/  @!P1 IMAD.X R3, R3, 0x1, R4, P2 ;  /* 0x0000000103039824 */ /* 0x010fc800010e0604 */
[----:B------:R-:W-:-:S05]  /*8f30*/  @!P1 IMAD.MOV.U32 R15, RZ, RZ, R3 ;  /* 0x000000ffff0f9224 */ /* 0x000fca00078e0003 */
[----:B------:R0:W3:Y:S01]  /*8f40*/  @!P1 LD.E.128 R4, desc[UR40][R14.64] ;  /* 0x000000280e049980 */ /* 0x0000e2000c101d00 */
[----:B------:R-:W-:Y:S02]  /*8f50*/  CS2R R28, SRZ ;  /* 0x00000000001c7805 */ /* 0x000fe4000001ff00 */
[----:B------:R-:W-:Y:S02]  /*8f60*/  CS2R R30, SRZ ;  /* 0x00000000001e7805 */ /* 0x000fe4000001ff00 */
[----:B------:R-:W-:Y:S01]  /*8f70*/  CS2R R20, SRZ ;  /* 0x0000000000147805 */ /* 0x000fe2000001ff00 */
[----:B------:R-:W1:Y:S04]  /*8f80*/  SHFL.IDX PT, R25, R25, 0x1, 0x1c1f ;  /* 0x003c1f0019197f89 */ /* 0x000e6800000e0000 */
[----:B------:R-:W4:Y:S04]  /*8f90*/  SHFL.IDX PT, R24, R24, 0x1, 0x1c1f ;  /* 0x003c1f0018187f89 */ /* 0x000f2800000e0000 */
[----:B0-----:R0:W0:Y:S04]  /*8fa0*/  SHFL.IDX PT, R14, R27, 0x1, 0x1c1f ;  /* 0x003c1f001b0e7f89 */ /* 0x00102800000e0000 */
[----:B------:R-:W0:Y:S01]  /*8fb0*/  SHFL.IDX PT, R26, R26, 0x1, 0x1c1f ;  /* 0x003c1f001a1a7f89 */ /* 0x000e2200000e0000 */
[----:B--2---:R-:W-:-:S02]  /*8fc0*/  @!P1 IMAD.MOV.U32 R28, RZ, RZ, R8 ;  /* 0x000000ffff1c9224 */ /* 0x004fc400078e0008 */
[----:B------:R-:W-:Y:S02]  /*8fd0*/  @!P1 IMAD.MOV.U32 R29, RZ, RZ, R9 ;  /* 0x000000ffff1d9224 */ /* 0x000fe400078e0009 */
[----:B------:R-:W-:Y:S01]  /*8fe0*/  @!P1 IMAD.MOV.U32 R30, RZ, RZ, R10 ;  /* 0x000000ffff1e9224 */ /* 0x000fe200078e000a */
[----:B------:R-:W-:Y:S01]  /*8ff0*/  MOV R0, R28 ;  /* 0x0000001c00007202 */ /* 0x000fe20000000f00 */
[----:B------:R-:W-:Y:S02]  /*9000*/  IMAD.MOV.U32 R2, RZ, RZ, R29 ;  /* 0x000000ffff027224 */ /* 0x000fe400078e001d */
[----:B------:R-:W-:Y:S01]  /*9010*/  @!P1 IMAD.MOV.U32 R31, RZ, RZ, R11 ;  /* 0x000000ffff1f9224 */ /* 0x000fe200078e000b */
[----:B------:R-:W-:Y:S01]  /*9020*/  PRMT R52, R0, 0x7610, R52 ;  /* 0x0000761000347816 */ /* 0x000fe20000000034 */
[----:B------:R-:W-:Y:S01]  /*9030*/  IMAD.MOV.U32 R0, RZ, RZ, R30 ;  /* 0x000000ffff007224 */ /* 0x000fe200078e001e */
[----:B------:R-:W-:Y:S02]  /*9040*/  PRMT R36, R36, 0x5410, R2 ;  /* 0x0000541024247816 */ /* 0x000fe40000000002 */
[----:B------:R-:W-:Y:S01]  /*9050*/  CS2R R2, SRZ ;  /* 0x0000000000027805 */ /* 0x000fe2000001ff00 */
[----:B------:R-:W-:-:S02]  /*9060*/  IMAD.MOV.U32 R8, RZ, RZ, R31 ;  /* 0x000000ffff087224 */ /* 0x000fc400078e001f */
[----:B---3--:R-:W-:Y:S02]  /*9070*/  @!P1 IMAD.MOV.U32 R20, RZ, RZ, R4 ;  /* 0x000000ffff149224 */ /* 0x008fe400078e0004 */
[----:B------:R-:W-:Y:S01]  /*9080*/  @!P1 IMAD.MOV.U32 R21, RZ, RZ, R5 ;  /* 0x000000ffff159224 */ /* 0x000fe200078e0005 */
[----:B------:R-:W-:Y:S01]  /*9090*/  PRMT R33, R0, 0x5410, R8 ;  /* 0x0000541000217816 */ /* 0x000fe20000000008 */
[----:B------:R-:W-:Y:S02]  /*90a0*/  @!P1 IMAD.MOV.U32 R2, RZ, RZ, R6 ;  /* 0x000000ffff029224 */ /* 0x000fe400078e0006 */
[----:B------:R-:W-:Y:S02]  /*90b0*/  @!P1 IMAD.MOV.U32 R3, RZ, RZ, R7 ;  /* 0x000000ffff039224 */ /* 0x000fe400078e0007 */
[----:B------:R-:W-:Y:S02]  /*90c0*/  IMAD.MOV.U32 R0, RZ, RZ, R20 ;  /* 0x000000ffff007224 */ /* 0x000fe400078e0014 */
[----:B------:R-:W-:-:S02]  /*90d0*/  IMAD.MOV.U32 R4, RZ, RZ, R21 ;  /* 0x000000ffff047224 */ /* 0x000fc400078e0015 */
[----:B------:R-:W-:Y:S02]  /*90e0*/  IMAD.MOV.U32 R5, RZ, RZ, R2 ;  /* 0x000000ffff057224 */ /* 0x000fe400078e0002 */
[----:B------:R-:W-:Y:S01]  /*90f0*/  IMAD.MOV.U32 R6, RZ, RZ, R3 ;  /* 0x000000ffff067224 */ /* 0x000fe200078e0003 */
[----:B------:R-:W-:Y:S02]  /*9100*/  PRMT R36, R4, 0x7610, R36 ;  /* 0x0000761004247816 */ /* 0x000fe40000000024 */
[----:B------:R-:W-:Y:S02]  /*9110*/  PRMT R51, R0, 0x5410, R5 ;  /* 0x0000541000337816 */ /* 0x000fe40000000005 */
[----:B------:R-:W-:Y:S02]  /*9120*/  CS2R R4, SRZ ;  /* 0x0000000000047805 */ /* 0x000fe4000001ff00 */
[----:B01--4-:R-:W-:-:S07]  /*9130*/  PRMT R44, R6, 0x7610, R44 ;  /* 0x00007610062c7816 */ /* 0x013fce000000002c */
.L_x_8913:
        /* <DEDUP_REMOVED lines=20> */
[----:B------:R-:W-:Y:S01]  /*9280*/  IMAD.X R9, R24, 0x1, R5, P1 ;  /* 0x0000000118097824 */ /* 0x000fe200008e0605 */
[----:B------:R-:W-:-:S05]  /*9290*/  IADD3.X R5, R26, R5, RZ, P2, !PT ;  /* 0x000000051a057210 */ /* 0x000fca00017fe4ff */
[----:B------:R-:W5:Y:S04]  /*92a0*/  LD.E.128 R8, desc[UR40][R8.64] ;  /* 0x0000002808087980 */ /* 0x000f68000c101d00 */
[----:B------:R-:W5:Y:S02]  /*92b0*/  LD.E.128 R4, desc[UR40][R4.64] ;  /* 0x0000002804047980 */ /* 0x000f64000c101d00 */
.L_x_8681:
[----:B------:R-:W-:Y:S05]  /*92c0*/  BSYNC B1 ;  /* 0x0000000000017941 */ /* 0x000fea0003800000 */
.L_x_8680:
[----:B------:R-:W0:Y:S01]  /*92d0*/  SYNCS.PHASECHK.TRANS64.TRYWAIT P1, [R18+URZ+0x38800], R13 ;  /* 0x0388000d120075a7 */ /* 0x000e22000802017f */
[----:B------:R-:W-:Y:S01]  /*92e0*/  VIADDMNMX R32, R32, -R213, 0x40, PT ;  /* 0x0000004020207446 */ /* 0x000fe200038009d5 */
        /* <DEDUP_REMOVED lines=10> */
[----:B------:R-:W-:-:S02]  /*9390*/  IMAD.MOV.U32 R14, RZ, RZ, R7 ;  /* 0x000000ffff0e7224 */ /* 0x000fc400078e0007 */
[----:B------:R-:W-:Y:S01]  /*93a0*/  IMAD.MOV.U32 R24, RZ, RZ, R9 ;  /* 0x000000ffff187224 */ /* 0x000fe200078e0009 */
[----:B------:R-:W-:Y:S01]  /*93b0*/  PRMT R53, R12, 0x5410, R15 ;  /* 0x000054100c357816 */ /* 0x000fe2000000000f */
[----:B------:R-:W-:Y:S01]  /*93c0*/  IMAD.IADD R12, R16, 0x1, R37 ;  /* 0x00000001100c7824 */ /* 0x000fe200078e0225 */
[----:B------:R-:W-:Y:S02]  /*93d0*/  PRMT R32, R14, 0x7610, R32 ;  /* 0x000076100e207816 */ /* 0x000fe40000000020 */
[----:B------:R-:W-:Y:S01]  /*93e0*/  PRMT R54, R24, 0x7610, R54 ;  /* 0x0000761018367816 */ /* 0x000fe20000000036 */
[----:B0-----:R-:W-:Y:S06]  /*93f0*/  @!P1 BRA `(.L_x_8683) ;  /* 0x0000018400c49947 */ /* 0x001fec0003800000 */
.L_x_8914:
[----:B------:R-:W-:Y:S05]  /*9400*/  BSYNC B1 ;  /* 0x0000000000017941 */ /* 0x000fea0003800000 */
.L_x_8682:
[----:B------:R-:W-:Y:S01]  /*9410*/  BSSY B1, `(.L_x_8684) ;  /* 0x0000068000017945 */ /* 0x000fe20003800000 */
[----:B------:R-:W-:Y:S01]  /*9420*/  IMAD.MOV.U32 R55, RZ, RZ, R10 ;  /* 0x000000ffff377224 */ /* 0x000fe200078e000a */
[----:B------:R-:W-:Y:S01]  /*9430*/  LOP3.LUT R34, R12, 0x38, RZ, 0xc0, !PT ;  /* 0x000000380c227812 */ /* 0x000fe200078ec0ff */
[----:B------:R-:W-:Y:S01]  /*9440*/  IMAD.MOV.U32 R57, RZ, RZ, R11 ;  /* 0x000000ffff397224 */ /* 0x000fe200078e000b */
[----:B------:R-:W-:Y:S06]  /*9450*/  @P2 BRA `(.L_x_8685) ;  /* 0x00000004008c2947 */ /* 0x000fec0003800000 */
[----:B------:R-:W1:Y:S01]  /*9460*/  S2R R14, SR_TID.X ;  /* 0x00000000000e7919 */ /* 0x000e620000002100 */
[----:B------:R-:W-:Y:S01]  /*9470*/  IMAD.SHL.U32 R12, R192, 0x40, RZ ;  /* 0x00000040c00c7824 */ /* 0x000fe200078e00ff */
[----:B------:R-:W-:Y:S01]  /*9480*/  SHF.R.U64 R50, R28, 0x10, R29 ;  /* 0x000000101c327819 */ /* 0x000fe2000000121d */
[--C-:B------:R-:W-:Y:S01]  /*9490*/  HADD2.F32 R35, -RZ, R36.reuse.H1_H1 ;  /* 0x30000024ff237230 */ /* 0x100fe20000004100 */
[--C-:B------:R-:W-:Y:S01]  /*94a0*/  SHF.R.U64 R47, R2, 0x10, R3.reuse ;  /* 0x00000010022f7819 */ /* 0x100fe20000001203 */
[----:B------:R-:W-:Y:S01]  /*94b0*/  HADD2.F32 R36, -RZ, R36.H0_H0 ;  /* 0x20000024ff247230 */ /* 0x000fe20000004100 */
[----:B------:R-:W-:Y:S02]  /*94c0*/  LOP3.LUT R15, R12, 0x1c0, RZ, 0xc0, !PT ;  /* 0x000001c00c0f7812 */ /* 0x000fe400078ec0ff */
[----:B------:R-:W-:Y:S02]  /*94d0*/  SHF.R.U32.HI R39, RZ, 0x10, R3 ;  /* 0x00000010ff277819 */ /* 0x000fe40000011603 */
[----:B------:R-:W-:-:S02]  /*94e0*/  SHF.R.U32.HI R25, RZ, 0x3, R15 ;  /* 0x00000003ff197819 */ /* 0x000fc4000001160f */
[----:B------:R-:W-:Y:S02]  /*94f0*/  LOP3.LUT R12, R15, 0x38, R16, 0xf8, !PT ;  /* 0x000000380f0c7812 */ /* 0x000fe400078ef810 */
[----:B------:R-:W-:Y:S02]  /*9500*/  LOP3.LUT R24, R25, R34, R15, 0x1e, !PT ;  /* 0x0000002219187212 */ /* 0x000fe400078e1e0f */
[----:B------:R-:W-:Y:S02]  /*9510*/  LOP3.LUT R12, R12, R25, RZ, 0x3c, !PT ;  /* 0x000000190c0c7212 */ /* 0x000fe400078e3cff */
[----:B------:R-:W-:Y:S02]  /*9520*/  SHF.R.U32.HI R37, RZ, 0x10, R29 ;  /* 0x00000010ff257819 */ /* 0x000fe4000001161d */
[----:B------:R-:W-:Y:S02]  /*9530*/  SHF.R.U32.HI R38, RZ, 0x10, R21 ;  /* 0x00000010ff267819 */ /* 0x000fe40000011615 */
[----:B------:R-:W-:-:S02]  /*9540*/  SHF.R.U64 R49, R30, 0x10, R31 ;  /* 0x000000101e317819 */ /* 0x000fc4000000121f */
[----:B------:R-:W-:Y:S01]  /*9550*/  SHF.R.U64 R48, R20, 0x10, R21 ;  /* 0x0000001014307819 */ /* 0x000fe20000001215 */
[----:B------:R-:W-:Y:S01]  /*9560*/  HADD2.F32 R38, -RZ, R38.H0_H0 ;  /* 0x20000026ff267230 */ /* 0x000fe20000004100 */
[----:B------:R-:W-:Y:S01]  /*9570*/  SHF.R.U32.HI R41, RZ, 0x10, R31 ;  /* 0x00000010ff297819 */ /* 0x000fe2000001161f */
[----:B-1----:R-:W-:-:S05]  /*9580*/  VIADD R14, R14, 0xffffff80 ;  /* 0xffffff800e0e7836 */ /* 0x002fca0000000000 */
[----:B------:R-:W-:-:S04]  /*9590*/  SHF.R.S32.HI R26, RZ, 0x1f, R14 ;  /* 0x0000001fff1a7819 */ /* 0x000fc8000001140e */
[----:B------:R-:W-:-:S04]  /*95a0*/  LEA.HI R26, R26, R14, RZ, 0x5 ;  /* 0x0000000e1a1a7211 */ /* 0x000fc800078f28ff */
[----:B------:R-:W-:-:S05]  /*95b0*/  SHF.R.S32.HI R26, RZ, 0x5, R26 ;  /* 0x00000005ff1a7819 */ /* 0x000fca000001141a */
[C---:B------:R-:W-:Y:S02]  /*95c0*/  IMAD R25, R26.reuse, 0x200, R24 ;  /* 0x000002001a197824 */ /* 0x040fe400078e0218 */
[----:B0-----:R-:W-:Y:S02]  /*95d0*/  IMAD R13, R26, 0x200, R12 ;  /* 0x000002001a0d7824 */ /* 0x001fe400078e020c */
[--C-:B------:R-:W-:Y:S02]  /*95e0*/  IMAD R45, R25, 0x2, R18.reuse ;  /* 0x00000002192d7824 */ /* 0x100fe400078e0212 */
[----:B------:R-:W-:-:S03]  /*95f0*/  IMAD R43, R13, 0x2, R18 ;  /* 0x000000020d2b7824 */ /* 0x000fc600078e0212 */
[----:B------:R-:W0:Y:S04]  /*9600*/  LDS.128 R24, [R45+0x20400] ;  /* 0x020400002d187984 */ /* 0x000e280000000c00 */
[----:B------:R-:W1:Y:S01]  /*9610*/  LDS.128 R12, [R43+0x20400] ;  /* 0x020400002b0c7984 */ /* 0x000e620000000c00 */
[--C-:B0-----:R-:W-:Y:S02]  /*9620*/  HADD2.F32 R28, -RZ, R25.reuse.H0_H0 ;  /* 0x20000019ff1c7230 */ /* 0x101fe40000004100 */
[----:B------:R-:W-:Y:S02]  /*9630*/  HADD2.F32 R29, -RZ, R25.H1_H1 ;  /* 0x30000019ff1d7230 */ /* 0x000fe40000004100 */
[----:B-1----:R-:W-:Y:S02]  /*9640*/  HADD2.F32 R3, -RZ, R13.H0_H0 ;  /* 0x2000000dff037230 */ /* 0x002fe40000004100 */
[C---:B------:R-:W-:Y:S01]  /*9650*/  FMUL.FTZ R40, R28.reuse, R36 ;  /* 0x000000241c287220 */ /* 0x040fe20000410000 */
[----:B------:R-:W-:Y:S01]  /*9660*/  FMUL.FTZ R42, R28, R35 ;  /* 0x000000231c2a7220 */ /* 0x000fe20000410000 */
[----:B------:R-:W-:-:S02]  /*9670*/  HADD2.F32 R28, -RZ, R37.H0_H0 ;  /* 0x20000025ff1c7230 */ /* 0x000fc40000004100 */
[C---:B------:R-:W-:Y:S01]  /*9680*/  FFMA.FTZ R40, R3.reuse, R35, -R40 ;  /* 0x0000002303287223 */ /* 0x040fe20000010828 */
[----:B------:R-:W-:Y:S02]  /*9690*/  HADD2.F32 R30, -RZ, R27.H0_H0 ;  /* 0x2000001bff1e7230 */ /* 0x000fe40000004100 */
[----:B------:R-:W-:Y:S01]  /*96a0*/  FFMA.FTZ R42, R3, R36, R42 ;  /* 0x00000024032a7223 */ /* 0x000fe2000001002a */
[----:B------:R-:W-:Y:S02]  /*96b0*/  HADD2.F32 R35, -RZ, R44.H0_H0 ;  /* 0x2000002cff237230 */ /* 0x000fe40000004100 */
[C---:B------:R-:W-:Y:S01]  /*96c0*/  FMUL.FTZ R44, R29.reuse, R38 ;  /* 0x000000261d2c7220 */ /* 0x040fe20000410000 */
        /* <DEDUP_REMOVED lines=16> */
[----:B------:R-:W-:Y:S02]  /*97d0*/  HADD2.F32 R3, -RZ, R52.H0_H0 ;  /* 0x20000034ff037230 */ /* 0x000fe40000004100 */
[----:B------:R-:W-:Y:S01]  /*97e0*/  FMUL.FTZ R44, R31, R28 ;  /* 0x0000001c1f2c7220 */ /* 0x000fe20000410000 */
[----:B------:R-:W-:-:S02]  /*97f0*/  HADD2.F32 R13, -RZ, R51.H0_H0 ;  /* 0x20000033ff0d7230 */ /* 0x000fc40000004100 */
[----:B------:R-:W-:Y:S01]  /*9800*/  FFMA.FTZ R41, R21, R28, -R20 ;  /* 0x0000001c15297223 */ /* 0x000fe20000010814 */
[----:B------:R-:W-:Y:S02]  /*9810*/  HADD2.F32 R2, -RZ, R12.H0_H0 ;  /* 0x2000000cff027230 */ /* 0x000fe40000004100 */
[C---:B------:R-:W-:Y:S01]  /*9820*/  FMUL.FTZ R30, R25.reuse, R3 ;  /* 0x00000003191e7220 */ /* 0x040fe20000410000 */
[----:B------:R-:W-:Y:S02]  /*9830*/  HADD2.F32 R27, -RZ, R26.H0_H0 ;  /* 0x2000001aff1b7230 */ /* 0x000fe40000004100 */
[----:B------:R-:W-:Y:S01]  /*9840*/  FMUL.FTZ R29, R25, R13 ;  /* 0x0000000d191d7220 */ /* 0x000fe20000410000 */
[----:B------:R-:W-:Y:S02]  /*9850*/  HADD2.F32 R28, -RZ, R51.H1_H1 ;  /* 0x30000033ff1c7230 */ /* 0x000fe40000004100 */
[----:B------:R-:W-:Y:S01]  /*9860*/  FFMA.FTZ R44, R21, R36, R44 ;  /* 0x00000024152c7223 */ /* 0x000fe2000001002c */
[----:B------:R-:W-:-:S02]  /*9870*/  HADD2.F32 R20, -RZ, R33.H0_H0 ;  /* 0x20000021ff147230 */ /* 0x000fc40000004100 */
[C---:B------:R-:W-:Y:S01]  /*9880*/  FFMA.FTZ R29, R2.reuse, R3, -R29 ;  /* 0x00000003021d7223 */ /* 0x040fe2000001081d */
[----:B------:R-:W-:Y:S02]  /*9890*/  HADD2.F32 R15, -RZ, R14.H0_H0 ;  /* 0x2000000eff0f7230 */ /* 0x000fe40000004100 */
[----:B------:R-:W-:Y:S01]  /*98a0*/  FFMA.FTZ R30, R2, R13, R30 ;  /* 0x0000000d021e7223 */ /* 0x000fe2000001001e */
[----:B------:R-:W-:Y:S02]  /*98b0*/  HADD2.F32 R24, -RZ, R24.H1_H1 ;  /* 0x30000018ff187230 */ /* 0x000fe40000004100 */
[C---:B------:R-:W-:Y:S01]  /*98c0*/  FMUL.FTZ R36, R27.reuse, R28 ;  /* 0x0000001c1b247220 */ /* 0x040fe20000410000 */
[----:B------:R-:W-:Y:S01]  /*98d0*/  FMUL.FTZ R2, R27, R20 ;  /* 0x000000141b027220 */ /* 0x000fe20000410000 */
[----:B------:R-:W-:Y:S02]  /*98e0*/  HADD2.F32 R21, -RZ, R48.H0_H0 ;  /* 0x20000030ff157230 */ /* 0x000fe40000004100 */
[----:B------:R-:W-:-:S02]  /*98f0*/  HADD2.F32 R26, -RZ, R26.H1_H1 ;  /* 0x3000001aff1a7230 */ /* 0x000fc40000004100 */
[C---:B------:R-:W-:Y:S01]  /*9900*/  FFMA.FTZ R36, R15.reuse, R20, -R36 ;  /* 0x000000140f247223 */ /* 0x040fe20000010824 */
[----:B------:R-:W-:Y:S02]  /*9910*/  HADD2.F32 R25, -RZ, R47.H0_H0 ;  /* 0x2000002fff197230 */ /* 0x000fe40000004100 */
[----:B------:R-:W-:Y:S01]  /*9920*/  FFMA.FTZ R28, R15, R28, R2 ;  /* 0x0000001c0f1c7223 */ /* 0x000fe20000010002 */
[----:B------:R-:W-:Y:S02]  /*9930*/  HADD2.F32 R3, -RZ, R50.H0_H0 ;  /* 0x20000032ff037230 */ /* 0x000fe40000004100 */
[----:B------:R-:W-:Y:S01]  /*9940*/  FMUL.FTZ R15, R24, R21 ;  /* 0x00000015180f7220 */ /* 0x000fe20000410000 */
[----:B------:R-:W-:Y:S02]  /*9950*/  HADD2.F32 R13, -RZ, R49.H0_H0 ;  /* 0x20000031ff0d7230 */ /* 0x000fe40000004100 */
[----:B------:R-:W-:Y:S01]  /*9960*/  FMUL.FTZ R27, R26, R25 ;  /* 0x000000191a1b7220 */ /* 0x000fe20000410000 */
[----:B------:R-:W-:-:S02]  /*9970*/  HADD2.F32 R12, -RZ, R12.H1_H1 ;  /* 0x3000000cff0c7230 */ /* 0x000fc40000004100 */
[----:B------:R-:W-:Y:S01]  /*9980*/  FMUL.FTZ R24, R24, R3 ;  /* 0x0000000318187220 */ /* 0x000fe20000410000 */
[----:B------:R-:W-:Y:S02]  /*9990*/  HADD2.F32 R14, -RZ, R14.H1_H1 ;  /* 0x3000000eff0e7230 */ /* 0x000fe40000004100 */
[----:B------:R-:W-:Y:S01]  /*99a0*/  FMUL.FTZ R26, R26, R13 ;  /* 0x0000000d1a1a7220 */ /* 0x000fe20000410000 */
        /* <DEDUP_REMOVED lines=14> */
.L_x_8685:
[----:B------:R-:W-:Y:S05]  /*9a90*/  BSYNC B1 ;  /* 0x0000000000017941 */ /* 0x000fea0003800000 */
.L_x_8684:
[----:B------:R-:W-:Y:S01]  /*9aa0*/  PRMT R40, R55, 0x5410, R57 ;  /* 0x0000541037287816 */ /* 0x000fe20000000039 */
[----:B------:R-:W-:Y:S06]  /*9ab0*/  @P0 BRA `(.L_x_8676) ;  /* 0x0000000400800947 */ /* 0x000fec0003800000 */
[----:B------:R-:W2:Y:S01]  /*9ac0*/  LDL R2, [R1+0x70] ;  /* 0x0000700001027983 */ /* 0x000ea20000100800 */
[C---:B------:R-:W-:Y:S02]  /*9ad0*/  VIADD R3, R191.reuse, 0x20 ;  /* 0x00000020bf037836 */ /* 0x040fe40000000000 */
[----:B-1----:R-:W-:Y:S01]  /*9ae0*/  VIADD R12, R191, 0x20 ;  /* 0x00000020bf0c7836 */ /* 0x002fe20000000000 */
[----:B------:R-:W0:Y:S02]  /*9af0*/  LDL R41, [R1+0x68] ;  /* 0x0000680001297983 */ /* 0x000e240000100800 */
[----:B------:R-:W-:Y:S01]  /*9b00*/  SHF.L.U32 R3, R3, 0x6, RZ ;  /* 0x0000000603037819 */ /* 0x000fe200000006ff */
[----:B------:R-:W-:-:S03]  /*9b10*/  IMAD.SHL.U32 R12, R12, 0x40, RZ ;  /* 0x000000400c0c7824 */ /* 0x000fc600078e00ff */
[----:B------:R-:W-:Y:S02]  /*9b20*/  LOP3.LUT R3, R3, 0x1c0, RZ, 0xc0, !PT ;  /* 0x000001c003037812 */ /* 0x000fe400078ec0ff */
[----:B------:R-:W-:Y:S02]  /*9b30*/  LOP3.LUT R12, R12, 0x1c0, RZ, 0xc0, !PT ;  /* 0x000001c00c0c7812 */ /* 0x000fe400078ec0ff */
[----:B------:R-:W-:-:S04]  /*9b40*/  SHF.R.U32.HI R3, RZ, 0x3, R3 ;  /* 0x00000003ff037819 */ /* 0x000fc80000011603 */
[----:B------:R-:W-:Y:S01]  /*9b50*/  LOP3.LUT R34, R3, R34, R12, 0x1e, !PT ;  /* 0x0000002203227212 */ /* 0x000fe200078e1e0c */
[----:B------:R-:W-:Y:S01]  /*9b60*/  HADD2.F32 R21, -RZ, R52.H1_H1 ;  /* 0x30000034ff157230 */ /* 0x000fe20000004100 */
[----:B------:R-:W-:Y:S02]  /*9b70*/  SHF.R.U64 R39, R8, 0x10, R9 ;  /* 0x0000001008277819 */ /* 0x000fe40000001209 */
[--C-:B------:R-:W-:Y:S02]  /*9b80*/  SHF.R.U64 R38, R10, 0x10, R11.reuse ;  /* 0x000000100a267819 */ /* 0x100fe4000000120b */
[----:B------:R-:W-:Y:S01]  /*9b90*/  SHF.R.U32.HI R36, RZ, 0x10, R11 ;  /* 0x00000010ff247819 */ /* 0x000fe2000001160b */
[----:B------:R-:W-:Y:S01]  /*9ba0*/  HADD2.F32 R11, -RZ, R54.H0_H0 ;  /* 0x20000036ff0b7230 */ /* 0x000fe20000004100 */
[--C-:B------:R-:W-:Y:S02]  /*9bb0*/  SHF.R.U32.HI R20, RZ, 0x10, R5.reuse ;  /* 0x00000010ff147819 */ /* 0x100fe40000011605 */
[----:B------:R-:W-:-:S02]  /*9bc0*/  SHF.R.U64 R37, R4, 0x10, R5 ;  /* 0x0000001004257819 */ /* 0x000fc40000001205 */
[----:B------:R-:W-:Y:S01]  /*9bd0*/  SHF.R.U32.HI R28, RZ, 0x10, R9 ;  /* 0x00000010ff1c7819 */ /* 0x000fe20000011609 */
[----:B------:R-:W-:Y:S01]  /*9be0*/  HADD2.F32 R20, -RZ, R20.H0_H0 ;  /* 0x20000014ff147230 */ /* 0x000fe20000004100 */
[--C-:B------:R-:W-:Y:S02]  /*9bf0*/  SHF.R.U64 R35, R6, 0x10, R7.reuse ;  /* 0x0000001006237819 */ /* 0x100fe40000001207 */
[----:B------:R-:W-:Y:S01]  /*9c00*/  SHF.R.U32.HI R33, RZ, 0x10, R7 ;  /* 0x00000010ff217819 */ /* 0x000fe20000011607 */
[----:B--2---:R-:W-:-:S04]  /*9c10*/  IMAD.IADD R3, R2, 0x1, R34 ;  /* 0x0000000102037824 */ /* 0x004fc800078e0222 */
[----:B------:R-:W-:Y:S01]  /*9c20*/  IMAD R3, R3, 0x2, R18 ;  /* 0x0000000203037824 */ /* 0x000fe200078e0212 */
[----:B0-----:R-:W0:Y:S04]  /*9c30*/  LDS.128 R12, [R41+0x20400] ;  /* 0x02040000290c7984 */ /* 0x001e280000000c00 */
[----:B------:R-:W1:Y:S01]  /*9c40*/  LDS.128 R24, [R3+0x20400] ;  /* 0x0204000003187984 */ /* 0x000e620000000c00 */
[----:B0-----:R-:W-:Y:S02]  /*9c50*/  HADD2.F32 R4, -RZ, R13.H0_H0 ;  /* 0x2000000dff047230 */ /* 0x001fe40000004100 */
[--C-:B-1----:R-:W-:Y:S02]  /*9c60*/  HADD2.F32 R8, -RZ, R25.reuse.H0_H0 ;  /* 0x20000019ff087230 */ /* 0x102fe40000004100 */
[----:B------:R-:W-:-:S03]  /*9c70*/  HADD2.F32 R25, -RZ, R25.H1_H1 ;  /* 0x30000019ff197230 */ /* 0x000fc60000004100 */
[C---:B------:R-:W-:Y:S01]  /*9c80*/  FMUL.FTZ R29, R8.reuse, R21 ;  /* 0x00000015081d7220 */ /* 0x040fe20000410000 */
[-C--:B------:R-:W-:Y:S01]  /*9c90*/  FMUL.FTZ R31, R8, R11.reuse ;  /* 0x0000000b081f7220 */ /* 0x080fe20000410000 */
[----:B------:R-:W-:Y:S02]  /*9ca0*/  HADD2.F32 R13, -RZ, R13.H1_H1 ;  /* 0x3000000dff0d7230 */ /* 0x000fe40000004100 */
[C---:B------:R-:W-:Y:S01]  /*9cb0*/  FFMA.FTZ R29, R4.reuse, R11, -R29 ;  /* 0x0000000b041d7223 */ /* 0x040fe2000001081d */
[----:B------:R-:W-:Y:S02]  /*9cc0*/  HADD2.F32 R7, -RZ, R24.H0_H0 ;  /* 0x20000018ff077230 */ /* 0x000fe40000004100 */
[----:B------:R-:W-:Y:S01]  /*9cd0*/  FFMA.FTZ R31, R4, R21, R31 ;  /* 0x00000015041f7223 */ /* 0x000fe2000001001f */
[----:B------:R-:W-:Y:S02]  /*9ce0*/  HADD2.F32 R8, -RZ, R28.H0_H0 ;  /* 0x2000001cff087230 */ /* 0x000fe40000004100 */
[----:B------:R-:W-:Y:S01]  /*9cf0*/  FMUL.FTZ R28, R25, R20 ;  /* 0x00000014191c7220 */ /* 0x000fe20000410000 */
[----:B------:R-:W-:-:S02]  /*9d00*/  HADD2.F32 R11, -RZ, R32.H1_H1 ;  /* 0x30000020ff0b7230 */ /* 0x000fc40000004100 */
[--C-:B------:R-:W-:Y:S02]  /*9d10*/  HADD2.F32 R4, -RZ, R53.reuse.H1_H1 ;  /* 0x30000035ff047230 */ /* 0x100fe40000004100 */
[-C--:B------:R-:W-:Y:S01]  /*9d20*/  FMUL.FTZ R34, R25, R8.reuse ;  /* 0x0000000819227220 */ /* 0x080fe20000410000 */
[----:B------:R-:W-:Y:S02]  /*9d30*/  HADD2.F32 R2, -RZ, R12.H0_H0 ;  /* 0x2000000cff027230 */ /* 0x000fe40000004100 */
[----:B------:R-:W-:Y:S01]  /*9d40*/  FFMA.FTZ R30, R13, R8, -R28 ;  /* 0x000000080d1e7223 */ /* 0x000fe2000001081c */
[C---:B------:R-:W-:Y:S01]  /*9d50*/  FMUL.FTZ R21, R7.reuse, R11 ;  /* 0x0000000b07157220 */ /* 0x040fe20000410000 */
[----:B------:R-:W-:Y:S02]  /*9d60*/  HADD2.F32 R9, -RZ, R26.H0_H0 ;  /* 0x2000001aff097230 */ /* 0x000fe40000004100 */
[----:B------:R-:W-:Y:S01]  /*9d70*/  FMUL.FTZ R28, R7, R4 ;  /* 0x00000004071c7220 */ /* 0x000fe20000410000 */
[----:B------:R-:W-:-:S02]  /*9d80*/  HADD2.F32 R8, -RZ, R53.H0_H0 ;  /* 0x20000035ff087230 */ /* 0x000fc40000004100 */
[C---:B------:R-:W-:Y:S01]  /*9d90*/  FFMA.FTZ R21, R2.reuse, R4, -R21 ;  /* 0x0000000402157223 */ /* 0x040fe20000010815 */
[----:B------:R-:W-:Y:S02]  /*9da0*/  HADD2.F32 R5, -RZ, R14.H0_H0 ;  /* 0x2000000eff057230 */ /* 0x000fe40000004100 */
[----:B------:R-:W-:Y:S01]  /*9db0*/  FFMA.FTZ R28, R2, R11, R28 ;  /* 0x0000000b021c7223 */ /* 0x000fe2000001001c */
[--C-:B------:R-:W-:Y:S02]  /*9dc0*/  HADD2.F32 R4, -RZ, R40.reuse.H0_H0 ;  /* 0x20000028ff047230 */ /* 0x100fe40000004100 */
[----:B------:R-:W-:Y:S01]  /*9dd0*/  FMUL.FTZ R2, R9, R8 ;  /* 0x0000000809027220 */ /* 0x000fe20000410000 */
[----:B------:R-:W-:Y:S02]  /*9de0*/  HADD2.F32 R10, -RZ, R27.H0_H0 ;  /* 0x2000001bff0a7230 */ /* 0x000fe40000004100 */
[----:B------:R-:W-:Y:S02]  /*9df0*/  HADD2.F32 R7, -RZ, R40.H1_H1 ;  /* 0x30000028ff077230 */ /* 0x000fe40000004100 */
[----:B------:R-:W-:-:S02]  /*9e00*/  HADD2.F32 R11, -RZ, R32.H0_H0 ;  /* 0x20000020ff0b7230 */ /* 0x000fc40000004100 */
[----:B------:R-:W-:Y:S01]  /*9e10*/  FFMA.FTZ R34, R13, R20, R34 ;  /* 0x000000140d227223 */ /* 0x000fe20000010022 */
[-C--:B------:R-:W-:Y:S01]  /*9e20*/  FFMA.FTZ R20, R5, R4.reuse, -R2 ;  /* 0x0000000405147223 */ /* 0x080fe20000010802 */
[----:B------:R-:W-:Y:S02]  /*9e30*/  HADD2.F32 R6, -RZ, R15.H0_H0 ;  /* 0x2000000fff067230 */ /* 0x000fe40000004100 */
[----:B------:R-:W-:Y:S01]  /*9e40*/  FMUL.FTZ R32, R9, R4 ;  /* 0x0000000409207220 */ /* 0x000fe20000410000 */
[----:B------:R-:W-:Y:S02]  /*9e50*/  HADD2.F32 R2, -RZ, R36.H0_H0 ;  /* 0x20000024ff027230 */ /* 0x000fe40000004100 */
[C---:B------:R-:W-:Y:S01]  /*9e60*/  FMUL.FTZ R9, R10.reuse, R11 ;  /* 0x0000000b0a097220 */ /* 0x040fe20000410000 */
[----:B------:R-:W-:Y:S02]  /*9e70*/  HADD2.F32 R27, -RZ, R27.H1_H1 ;  /* 0x3000001bff1b7230 */ /* 0x000fe40000004100 */
[----:B------:R-:W-:Y:S01]  /*9e80*/  FMUL.FTZ R36, R10, R7 ;  /* 0x000000070a247220 */ /* 0x000fe20000410000 */
[----:B------:R-:W-:-:S02]  /*9e90*/  HADD2.F32 R4, -RZ, R33.H0_H0 ;  /* 0x20000021ff047230 */ /* 0x000fc40000004100 */
[----:B------:R-:W-:Y:S01]  /*9ea0*/  FFMA.FTZ R10, R5, R8, R32 ;  /* 0x00000008050a7223 */ /* 0x000fe20000010020 */
[----:B------:R-:W-:Y:S02]  /*9eb0*/  HADD2.F32 R15, -RZ, R15.H1_H1 ;  /* 0x3000000fff0f7230 */ /* 0x000fe40000004100 */
[C---:B------:R-:W-:Y:S01]  /*9ec0*/  FFMA.FTZ R8, R6.reuse, R7, -R9 ;  /* 0x0000000706087223 */ /* 0x040fe20000010809 */
[----:B------:R-:W-:Y:S01]  /*9ed0*/  FFMA.FTZ R36, R6, R11, R36 ;  /* 0x0000000b06247223 */ /* 0x000fe20000010024 */
[----:B------:R-:W-:Y:S02]  /*9ee0*/  HADD2.F32 R24, -RZ, R24.H1_H1 ;  /* 0x30000018ff187230 */ /* 0x000fe40000004100 */
[C---:B------:R-:W-:Y:S01]  /*9ef0*/  FMUL.FTZ R32, R27.reuse, R4 ;  /* 0x000000041b207220 */ /* 0x040fe20000410000 */
[----:B------:R-:W-:Y:S02]  /*9f00*/  HADD2.F32 R26, -RZ, R26.H1_H1 ;  /* 0x3000001aff1a7230 */ /* 0x000fe40000004100 */
[----:B------:R-:W-:Y:S01]  /*9f10*/  FMUL.FTZ R6, R27, R2 ;  /* 0x000000021b067220 */ /* 0x000fe20000410000 */
[----:B------:R-:W-:-:S02]  /*9f20*/  HADD2.F32 R9, -RZ, R37.H0_H0 ;  /* 0x20000025ff097230 */ /* 0x000fc40000004100 */
[----:B------:R-:W-:Y:S02]  /*9f30*/  HADD2.F32 R11, -RZ, R35.H0_H0 ;  /* 0x20000023ff0b7230 */ /* 0x000fe40000004100 */
[----:B------:R-:W-:Y:S02]  /*9f40*/  HADD2.F32 R5, -RZ, R39.H0_H0 ;  /* 0x20000027ff057230 */ /* 0x000fe40000004100 */
[----:B------:R-:W-:Y:S02]  /*9f50*/  HADD2.F32 R7, -RZ, R38.H0_H0 ;  /* 0x20000026ff077230 */ /* 0x000fe40000004100 */
[C---:B------:R-:W-:Y:S01]  /*9f60*/  FFMA.FTZ R27, R15.reuse, R2, -R32 ;  /* 0x000000020f1b7223 */ /* 0x040fe20000010820 */
[----:B------:R-:W-:Y:S02]  /*9f70*/  HADD2.F32 R12, -RZ, R12.H1_H1 ;  /* 0x3000000cff0c7230 */ /* 0x000fe40000004100 */
        /* <DEDUP_REMOVED lines=15> */
[----:B------:R-:W-:Y:S02]  /*a070*/  F2FP.F16.F32.PACK_AB R9, R34, R31 ;  /* 0x0000001f2209723e */ /* 0x000fe400000000ff */
[----:B------:R-:W-:Y:S02]  /*a080*/  F2FP.F16.F32.PACK_AB R8, R13, R28 ;  /* 0x0000001c0d08723e */ /* 0x000fe400000000ff */
[----:B------:R-:W-:Y:S01]  /*a090*/  F2FP.F16.F32.PACK_AB R10, R25, R10 ;  /* 0x0000000a190a723e */ /* 0x000fe200000000ff */
[----:B------:R3:W-:Y:S04]  /*a0a0*/  STS.128 [R41+0x20400], R4 ;  /* 0x0204000429007388 */ /* 0x0007e80000000c00 */
[----:B------:R3:W-:Y:S02]  /*a0b0*/  STS.128 [R3+0x20400], R8 ;  /* 0x0204000803007388 */ /* 0x0007e40000000c00 */
.L_x_8676:
[----:B------:R-:W-:Y:S05]  /*a0c0*/  BSYNC B0 ;  /* 0x0000000000007941 */ /* 0x000fea0003800000 */
.L_x_8662:
        /* <DEDUP_REMOVED lines=8> */
.L_x_8659:
[----:B------:R-:W-:-:S13]  /*a150*/  ISETP.NE.AND P0, PT, R186, 0x3, PT ;  /* 0x00000003ba00780c */ /* 0x000fda0003f05270 */
[----:B------:R-:W-:Y:S05]  /*a160*/  @!P0 BRA `(.L_x_8686) ;  /* 0x0000000000048947 */ /* 0x000fea0003800000 */
[----:B------:R-:W-:Y:S01]  /*a170*/  BPT.TRAP 0x1 ;  /* 0x000000040000795c */ /* 0x000fe20000300000 */
.L_x_8686:
[----:B-1----:R-:W-:Y:S01]  /*a180*/  IMAD R15, R19, 0x8, R18 ;  /* 0x00000008130f7824 */ /* 0x002fe200078e0212 */
[----:B------:R-:W-:-:S04]  /*a190*/  SHF.L.U32 R12, R23, 0x1f, RZ ;  /* 0x0000001f170c7819 */ /* 0x000fc800000006ff */
[----:B------:R1:W4:Y:S01]  /*a1a0*/  SYNCS.PHASECHK.TRANS64.TRYWAIT P1, [R15+URZ+0x38830], R12 ;  /* 0x0388300c0f0075a7 */ /* 0x000322000802017f */
[----:B------:R-:W-:Y:S05]  /*a1b0*/  @!P0 BRA `(.L_x_8687) ;  /* 0x0000000000048947 */ /* 0x000fea0003800000 */
[----:B------:R-:W-:Y:S01]  /*a1c0*/  BPT.TRAP 0x1 ;  /* 0x000000040000795c */ /* 0x000fe20000300000 */
.L_x_8687:
[C---:B--2---:R-:W-:Y:S02]  /*a1d0*/  VIADD R2, R18.reuse, 0x22400 ;  /* 0x0002240012027836 */ /* 0x044fe40000000000 */
[----:B0--3--:R-:W-:-:S03]  /*a1e0*/  VIADD R3, R18, 0x20400 ;  /* 0x0002040012037836 */ /* 0x009fc60000000000 */
        /* <DEDUP_REMOVED lines=8> */
.L_x_8688:
[----:B------:R-:W-:Y:S01]  /*a270*/  LOP3.LUT R4, R3, 0x10000, RZ, 0xfc, !PT ;  /* 0x0001000003047812 */ /* 0x000fe200078efcff */
[----:B------:R-:W-:Y:S01]  /*a280*/  IMAD R2, R19, 0x200, R206 ;  /* 0x0000020013027824 */ /* 0x000fe200078e02ce */
[----:B------:R-:W-:Y:S05]  /*a290*/  WARPSYNC.ALL ;  /* 0x0000000000007948 */ /* 0x000fea0003800000 */
[----:B------:R-:W-:Y:S01]  /*a2a0*/  IMAD.MOV.U32 R5, RZ, RZ, 0x40000040 ;  /* 0x40000040ff057424 */ /* 0x000fe200078e00ff */
[----:B------:R-:W-:Y:S01]  /*a2b0*/  R2UR UR4, R4 ;  /* 0x00000000040472ca */ /* 0x000fe200000e0000 */
[----:B------:R-:W-:Y:S01]  /*a2c0*/  IMAD.MOV.U32 R3, RZ, RZ, 0x40000040 ;  /* 0x40000040ff037424 */ /* 0x000fe200078e00ff */
[----:B------:R-:W-:Y:S01]  /*a2d0*/  R2UR UR6, R2 ;  /* 0x00000000020672ca */ /* 0x000fe200000e0000 */
[----:B-----5:R-:W-:Y:S01]  /*a2e0*/  WARPGROUP.ARRIVE ;  /* 0x00000000000079c5 */ /* 0x020fe20000000000 */
[----:B------:R-:W-:Y:S01]  /*a2f0*/  R2UR UR5, R5 ;  /* 0x00000000050572ca */ /* 0x000fe200000e0000 */
[----:B------:R-:W-:Y:S01]  /*a300*/  VIADD R10, R4, 0x2 ;  /* 0x00000002040a7836 */ /* 0x000fe20000000000 */
[----:B------:R-:W-:Y:S01]  /*a310*/  R2UR UR7, R3 ;  /* 0x00000000030772ca */ /* 0x000fe200000e0000 */
[----:B------:R-:W-:Y:S01]  /*a320*/  VIADD R6, R2, 0x2 ;  /* 0x0000000202067836 */ /* 0x000fe20000000000 */
[----:B------:R-:W-:Y:S01]  /*a330*/  BSSY B0, `(.L_x_8690) ;  /* 0x0000025000007945 */ /* 0x000fe20003800000 */
[----:B------:R-:W-:-:S02]  /*a340*/  IMAD.MOV.U32 R11, RZ, RZ, 0x40000040 ;  /* 0x40000040ff0b7424 */ /* 0x000fc400078e00ff */
[----:B------:R-:W-:Y:S02]  /*a350*/  IMAD.MOV.U32 R7, RZ, RZ, 0x40000040 ;  /* 0x40000040ff077424 */ /* 0x000fe400078e00ff */
[----:B------:R-:W-:Y:S02]  /*a360*/  VIADD R8, R4, 0x4 ;  /* 0x0000000404087836 */ /* 0x000fe40000000000 */
[----:B------:R-:W-:Y:S02]  /*a370*/  IMAD.MOV.U32 R9, RZ, RZ, 0x40000040 ;  /* 0x40000040ff097424 */ /* 0x000fe400078e00ff */
[----:B------:R-:W-:Y:S02]  /*a380*/  IMAD.MOV.U32 R3, RZ, RZ, 0x40000040 ;  /* 0x40000040ff037424 */ /* 0x000fe400078e00ff */
[----:B------:R-:W-:Y:S01]  /*a390*/  HGMMA.64x64x16.F32 R24, gdesc[UR4], RZ, !UPT, gsb0 ;  /* 0x00e00000041879f0 */ /* 0x000fe2000c0008ff */
[----:B------:R-:W-:Y:S02]  /*a3a0*/  R2UR UR4, R10 ;  /* 0x000000000a0472ca */ /* 0x000fe400000e0000 */
[----:B------:R-:W-:-:S02]  /*a3b0*/  R2UR UR5, R11 ;  /* 0x000000000b0572ca */ /* 0x000fc400000e0000 */
[----:B------:R-:W-:Y:S01]  /*a3c0*/  R2UR UR6, R6 ;  /* 0x00000000060672ca */ /* 0x000fe200000e0000 */
[C---:B------:R-:W-:Y:S01]  /*a3d0*/  VIADD R6, R2.reuse, 0x4 ;  /* 0x0000000402067836 */ /* 0x040fe20000000000 */
[----:B------:R-:W-:Y:S01]  /*a3e0*/  R2UR UR7, R7 ;  /* 0x00000000070772ca */ /* 0x000fe200000e0000 */
[----:B------:R-:W-:Y:S01]  /*a3f0*/  VIADD R2, R2, 0x6 ;  /* 0x0000000602027836 */ /* 0x000fe20000000000 */
[----:B------:R-:W-:Y:S01]  /*a400*/  MOV R7, 0x40000040 ;  /* 0x4000004000077802 */ /* 0x000fe20000000f00 */
[----:B------:R-:W-:Y:S02]  /*a410*/  WARPGROUP.DEPBAR.LE gsb0, 0x0 ;  /* 0x00008000000079c5 */ /* 0x000fe40000010000 */
[----:B------:R-:W-:-:S08]  /*a420*/  WARPGROUP.ARRIVE ;  /* 0x00000000000079c5 */ /* 0x000fd00000000000 */
        /* <DEDUP_REMOVED lines=13> */
[----:B------:R-:W-:Y:S02]  /*a500*/  R2UR UR7, R3 ;  /* 0x00000000030772ca */ /* 0x000fe400000e0000 */
[----:B------:R-:W-:Y:S01]  /*a510*/  SHF.L.U32 R3, R0, 0x1f, RZ ;  /* 0x0000001f00037819 */ /* 0x000fe200000006ff */
[----:B------:R-:W-:-:S02]  /*a520*/  WARPGROUP.DEPBAR.LE gsb0, 0x0 ;  /* 0x00008000000079c5 */ /* 0x000fc40000010000 */
[----:B------:R-:W-:-:S08]  /*a530*/  WARPGROUP.ARRIVE ;  /* 0x00000000000079c5 */ /* 0x000fd00000000000 */
[----:B------:R-:W-:Y:S03]  /*a540*/  HGMMA.64x64x16.F32 R24, gdesc[UR4], R24, gsb0 ;  /* 0x00e00000041879f0 */ /* 0x000fe60008000818 */
[----:B------:R-:W-:Y:S02]  /*a550*/  WARPGROUP.DEPBAR.LE gsb0, 0x0 ;  /* 0x00008000000079c5 */ /* 0x000fe40000010000 */
[----:B------:R-:W2:Y:S02]  /*a560*/  SYNCS.PHASECHK.TRANS64.TRYWAIT P1, [R18+URZ+0x38810], R3 ;  /* 0x03881003120075a7 */ /* 0x000ea4000802017f */
[----:B--2---:R-:W-:Y:S05]  /*a570*/  @!P1 BRA `(.L_x_8691) ;  /* 0x00000174008c9947 */ /* 0x004fea0003800000 */
.L_x_8915:
[----:B------:R-:W-:Y:S05]  /*a580*/  BSYNC B0 ;  /* 0x0000000000007941 */ /* 0x000fea0003800000 */
.L_x_8690:
[----:B------:R-:W-:Y:S05]  /*a590*/  @!P0 BRA `(.L_x_8692) ;  /* 0x0000000000048947 */ /* 0x000fea0003800000 */
[----:B------:R-:W-:Y:S01]  /*a5a0*/  BPT.TRAP 0x1 ;  /* 0x000000040000795c */ /* 0x000fe20000300000 */
.L_x_8692:
[----:B------:R3:W4:Y:S01]  /*a5b0*/  SYNCS.PHASECHK.TRANS64.TRYWAIT P1, [R15+URZ+0x38850], R12 ;  /* 0x0388500c0f0075a7 */ /* 0x000722000802017f */
[----:B------:R-:W-:Y:S05]  /*a5c0*/  @!P0 BRA `(.L_x_8693) ;  /* 0x0000000000048947 */ /* 0x000fea0003800000 */
[----:B------:R-:W-:Y:S01]  /*a5d0*/  BPT.TRAP 0x1 ;  /* 0x000000040000795c */ /* 0x000fe20000300000 */
.L_x_8693:
[----:B------:R-:W-:-:S05]  /*a5e0*/  VIADD R0, R18, 0x400 ;  /* 0x0000040012007836 */ /* 0x000fca0000000000 */
[----:B------:R-:W-:-:S04]  /*a5f0*/  SHF.R.U32.HI R0, RZ, 0x4, R0 ;  /* 0x00000004ff007819 */ /* 0x000fc80000011600 */
[----:B------:R-:W-:Y:S01]  /*a600*/  LOP3.LUT R0, R0, 0x3fff, RZ, 0xc0, !PT ;  /* 0x00003fff00007812 */ /* 0x000fe200078ec0ff */
[----:B----4-:R-:W-:Y:S06]  /*a610*/  @P1 BRA `(.L_x_8694) ;  /* 0x0000000000081947 */ /* 0x010fec0003800000 */
[----:B------:R-:W4:Y:S02]  /*a620*/  SYNCS.PHASECHK.TRANS64.TRYWAIT P1, [R15+URZ+0x38850], R12 ;  /* 0x0388500c0f0075a7 */ /* 0x000f24000802017f */
[----:B----4-:R-:W-:Y:S05]  /*a630*/  @!P1 BRA `(.L_x_8695) ;  /* 0x0000017400709947 */ /* 0x010fea0003800000 */
.L_x_8694:
[----:B------:R-:W-:Y:S05]  /*a640*/  WARPSYNC.ALL ;  /* 0x0000000000007948 */ /* 0x000fea0003800000 */
[----:B------:R-:W-:Y:S01]  /*a650*/  LOP3.LUT R207, R0, 0x10000, RZ, 0xfc, !PT ;  /* 0x0001000000cf7812 */ /* 0x000fe200078efcff */
[----:B------:R-:W-:Y:S01]  /*a660*/  VIADD R0, R18, 0x26400 ;  /* 0x0002640012007836 */ /* 0x000fe20000000000 */
[----:B------:R-:W-:-:S03]  /*a670*/  WARPGROUP.ARRIVE ;  /* 0x00000000000079c5 */ /* 0x000fc60000000000 */
[----:B01-34-:R-:W-:-:S03]  /*a680*/  IMAD R12, R19, 0x1000, R207 ;  /* 0x00001000130c7824 */ /* 0x01bfc600078e02cf */
[----:B------:R-:W0:Y:S01]  /*a690*/  S2R R14, SR_TID.X ;  /* 0x00000000000e7919 */ /* 0x000e220000002100 */
[----:B------:R-:W-:Y:S01]  /*a6a0*/  IMAD.MOV.U32 R13, RZ, RZ, 0x40000040 ;  /* 0x40000040ff0d7424 */ /* 0x000fe200078e00ff */
[----:B------:R-:W-:Y:S01]  /*a6b0*/  SHF.R.U32.HI R0, RZ, 0x4, R0 ;  /* 0x00000004ff007819 */ /* 0x000fe20000011600 */
[----:B--2---:R-:W-:Y:S01]  /*a6c0*/  IMAD.MOV.U32 R3, RZ, RZ, 0x40000040 ;  /* 0x40000040ff037424 */ /* 0x004fe200078e00ff */
[C---:B------:R-:W-:Y:S01]  /*a6d0*/  R2UR UR6, R12.reuse ;  /* 0x000000000c0672ca */ /* 0x040fe200000e0000 */
[----:B------:R-:W-:Y:S01]  /*a6e0*/  VIADD R20, R12, 0x2 ;  /* 0x000000020c147836 */ /* 0x000fe20000000000 */
[----:B------:R-:W-:Y:S01]  /*a6f0*/  LOP3.LUT R0, R0, 0x3fff, RZ, 0xc0, !PT ;  /* 0x00003fff00007812 */ /* 0x000fe200078ec0ff */
[----:B------:R-:W-:Y:S01]  /*a700*/  IMAD.MOV.U32 R21, RZ, RZ, 0x40000040 ;  /* 0x40000040ff157424 */ /* 0x000fe200078e00ff */
[----:B------:R-:W-:Y:S01]  /*a710*/  R2UR UR7, R13 ;  /* 0x000000000d0772ca */ /* 0x000fe200000e0000 */
[----:B------:R-:W-:Y:S01]  /*a720*/  IMAD.MOV.U32 R59, RZ, RZ, 0x40000040 ;  /* 0x40000040ff3b7424 */ /* 0x000fe200078e00ff */
[----:B------:R-:W-:Y:S01]  /*a730*/  LOP3.LUT R2, R0, 0x10000, RZ, 0xfc, !PT ;  /* 0x0001000000027812 */ /* 0x000fe200078efcff */
[----:B------:R-:W-:Y:S01]  /*a740*/  VIADD R57, R12, 0x800 ;  /* 0x000008000c397836 */ /* 0x000fe20000000000 */
[----:B------:R-:W-:Y:S01]  /*a750*/  R2UR UR5, R3 ;  /* 0x00000000030572ca */ /* 0x000fe200000e0000 */
[----:B------:R-:W-:Y:S01]  /*a760*/  IMAD.MOV.U32 R60, RZ, RZ, 0x4 ;  /* 0x00000004ff3c7424 */ /* 0x000fe200078e00ff */
[C---:B------:R-:W-:Y:S01]  /*a770*/  R2UR UR4, R2.reuse ;  /* 0x00000000020472ca */ /* 0x040fe200000e0000 */
[----:B------:R-:W-:-:S02]  /*a780*/  VIADD R58, R2, 0x2 ;  /* 0x00000002023a7836 */ /* 0x000fc40000000000 */
[----:B------:R-:W-:-:S10]  /*a790*/  VIADD R13, R2, 0x800 ;  /* 0x00000800020d7836 */ /* 0x000fd40000000000 */
        /* <DEDUP_REMOVED lines=10> */
[----:B------:R-:W0:Y:S02]  /*a840*/  SHFL.IDX PT, R0, R14, RZ, 0x1f ;  /* 0x00001fff0e007589 */ /* 0x000e2400000e0000 */
[----:B0-----:R-:W-:-:S04]  /*a850*/  ISETP.GT.AND P1, PT, R0, 0x7f, PT ;  /* 0x0000007f0000780c */ /* 0x001fc80003f24270 */
[----:B------:R-:W-:Y:S02]  /*a860*/  SEL R0, RZ, 0x2, !P1 ;  /* 0x00000002ff007807 */ /* 0x000fe40004800000 */
[C---:B------:R-:W-:Y:S02]  /*a870*/  SEL R14, R60.reuse, 0x2, P1 ;  /* 0x000000023c0e7807 */ /* 0x040fe40000800000 */
[----:B------:R-:W-:Y:S01]  /*a880*/  SEL R60, R60, 0x6, !P1 ;  /* 0x000000063c3c7807 */ /* 0x000fe20004800000 */
        /* <DEDUP_REMOVED lines=150> */
[C---:B------:R-:W-:Y:S01]  /*b1f0*/  IMAD.IADD R58, R0.reuse, 0x1, R13 ;  /* 0x00000001003a7824 */ /* 0x040fe200078e020d */
        /* <DEDUP_REMOVED lines=27> */
[----:B------:R-:W-:-:S04]  /*b3b0*/  SEL R13, R13, 0x26, P1 ;  /* 0x000000260d0d7807 */ /* 0x000fc80000800000 */
[----:B------:R-:W-:Y:S01]  /*b3c0*/  LOP3.LUT R13, R13, 0x6, RZ, 0xc0, !PT ;  /* 0x000000060d0d7812 */ /* 0x000fe200078ec0ff */
        /* <DEDUP_REMOVED lines=8> */
[----:B------:R-:W-:Y:S01]  /*b450*/  R2UR UR5, R59 ;  /* 0x000000003b0572ca */ /* 0x000fe200000e0000 */
[----:B------:R-:W-:Y:S01]  /*b460*/  IMAD.MOV.U32 R59, RZ, RZ, 0x40000040 ;  /* 0x40000040ff3b7424 */ /* 0x000fe200078e00ff */
[----:B------:R-:W-:-:S04]  /*b470*/  SEL R20, R20, 0x980, P1 ;  /* 0x0000098014147807 */ /* 0x000fc80000800000 */
[----:B------:R-:W-:-:S04]  /*b480*/  LOP3.LUT R58, R20, 0xa00, RZ, 0xc0, !PT ;  /* 0x00000a00143a7812 */ /* 0x000fc800078ec0ff */
[CC--:B------:R-:W-:Y:S02]  /*b490*/  IADD3 R20, R13.reuse, R58.reuse, R2 ;  /* 0x0000003a0d147210 */ /* 0x0c0fe40007ffe002 */
[----:B------:R-:W-:Y:S02]  /*b4a0*/  IADD3 R58, R13, R58, R12 ;  /* 0x0000003a0d3a7210 */ /* 0x000fe40007ffe00c */
[----:B------:R-:W-:Y:S01]  /*b4b0*/  IADD3 R13, R2, 0xa00, RZ ;  /* 0x00000a00020d7810 */ /* 0x000fe20007ffe0ff */
        /* <DEDUP_REMOVED lines=138> */
[----:B------:R-:W-:-:S03]  /*bd60*/  IMAD.MOV.U32 R57, RZ, RZ, 0x40 ;  /* 0x00000040ff397424 */ /* 0x000fc600078e00ff */
[----:B------:R-:W-:Y:S02]  /*bd70*/  SEL R13, R13, 0xf80, P1 ;  /* 0x00000f800d0d7807 */ /* 0x000fe40000800000 */
[----:B------:R-:W-:Y:S02]  /*bd80*/  SEL R0, R57, 0x3e, P1 ;  /* 0x0000003e39007807 */ /* 0x000fe40000800000 */
[----:B------:R-:W-:Y:S02]  /*bd90*/  LOP3.LUT R14, R13, 0x1e00, RZ, 0xc0, !PT ;  /* 0x00001e000d0e7812 */ /* 0x000fe400078ec0ff */
        /* <DEDUP_REMOVED lines=25> */
.L_x_8696:
[----:B------:R-:W2:Y:S01]  /*bf30*/  LDL R12, [R1+0x10] ;  /* 0x00001000010c7983 */ /* 0x000ea20000100800 */
[----:B------:R-:W0:Y:S01]  /*bf40*/  LDC R0, c[0x0][0x448] ;  /* 0x00011200ff007b82 */ /* 0x000e220000000800 */
[----:B------:R-:W-:Y:S01]  /*bf50*/  ULDC UR4, c[0x0][0xad0] ;  /* 0x0002b40000047ab9 */ /* 0x000fe20000000800 */
[----:B------:R-:W-:Y:S01]  /*bf60*/  LOP3.LUT R22, R22, 0xfffffffd, RZ, 0xc0, !PT ;  /* 0xfffffffd16167812 */ /* 0x000fe200078ec0ff */
[----:B------:R-:W-:Y:S01]  /*bf70*/  FMUL.FTZ R24, R24, UR4 ;  /* 0x0000000418187c20 */ /* 0x000fe20008410000 */
[----:B------:R-:W-:Y:S01]  /*bf80*/  FMUL.FTZ R25, R25, UR4 ;  /* 0x0000000419197c20 */ /* 0x000fe20008410000 */
[----:B------:R-:W-:Y:S01]  /*bf90*/  FMUL.FTZ R28, R28, UR4 ;  /* 0x000000041c1c7c20 */ /* 0x000fe20008410000 */
[----:B------:R-:W-:Y:S01]  /*bfa0*/  FMUL.FTZ R29, R29, UR4 ;  /* 0x000000041d1d7c20 */ /* 0x000fe20008410000 */
[----:B------:R1:W3:Y:S01]  /*bfb0*/  MUFU.TANH R21, R24 ;  /* 0x0000001800157308 */ /* 0x0002e20000002400 */
[----:B------:R-:W4:Y:S01]  /*bfc0*/  LDL R58, [R1] ;  /* 0x00000000013a7983 */ /* 0x000f220000100800 */
[----:B0-----:R-:W-:-:S06]  /*bfd0*/  ISETP.NE.AND P5, PT, R0, 0x1, PT ;  /* 0x000000010000780c */ /* 0x001fcc0003fa5270 */
        /* <DEDUP_REMOVED lines=8> */
[----:B------:R5:W0:Y:S01]  /*c060*/  MUFU.TANH R61, R28 ;  /* 0x0000001c003d7308 */ /* 0x000a220000002400 */
[----:B------:R-:W-:Y:S01]  /*c070*/  FMUL.FTZ R44, R44, UR4 ;  /* 0x000000042c2c7c20 */ /* 0x000fe20008410000 */
[----:B------:R-:W-:Y:S01]  /*c080*/  FMUL.FTZ R45, R45, UR4 ;  /* 0x000000042d2d7c20 */ /* 0x000fe20008410000 */
[----:B------:R-:W-:Y:S01]  /*c090*/  FMUL.FTZ R14, R27, UR4 ;  /* 0x000000041b0e7c20 */ /* 0x000fe20008410000 */
[----:B------:R-:W1:Y:S01]  /*c0a0*/  @P5 LDC R13, c[0x0][0x44c] ;  /* 0x00011300ff0d5b82 */ /* 0x000e620000000800 */
[----:B------:R-:W-:Y:S01]  /*c0b0*/  FMUL.FTZ R48, R48, UR4 ;  /* 0x0000000430307c20 */ /* 0x000fe20008410000 */
[----:B------:R-:W-:Y:S01]  /*c0c0*/  FMUL.FTZ R52, R52, UR4 ;  /* 0x0000000434347c20 */ /* 0x000fe20008410000 */
[----:B------:R-:W-:Y:S01]  /*c0d0*/  FMUL.FTZ R53, R53, UR4 ;  /* 0x0000000435357c20 */ /* 0x000fe20008410000 */
[----:B------:R-:W0:Y:S01]  /*c0e0*/  MUFU.TANH R29, R29 ;  /* 0x0000001d001d7308 */ /* 0x000e220000002400 */
[----:B------:R-:W-:Y:S01]  /*c0f0*/  FMUL.FTZ R30, R30, UR4 ;  /* 0x000000041e1e7c20 */ /* 0x000fe20008410000 */
[----:B------:R-:W-:Y:S01]  /*c100*/  FMUL.FTZ R34, R34, UR4 ;  /* 0x0000000422227c20 */ /* 0x000fe20008410000 */
[----:B------:R-:W-:Y:S01]  /*c110*/  FMUL.FTZ R35, R35, UR4 ;  /* 0x0000000423237c20 */ /* 0x000fe20008410000 */
[----:B------:R-:W3:Y:S01]  /*c120*/  @P5 LDC R20, c[0x0][0x450] ;  /* 0x00011400ff145b82 */ /* 0x000ee20000000800 */
        /* <DEDUP_REMOVED lines=12> */
[----:B------:R-:W-:-:S07]  /*c1f0*/  @P5 LOP3.LUT R22, R22, 0x2, RZ, 0xfc, !PT ;  /* 0x0000000216165812 */ /* 0x000fce00078efcff */
[----:B------:R-:W0:Y:S08]  /*c200*/  MUFU.TANH R36, R36 ;  /* 0x0000002400247308 */ /* 0x000e300000002400 */
[----:B------:R-:W0:Y:S08]  /*c210*/  MUFU.TANH R37, R37 ;  /* 0x0000002500257308 */ /* 0x000e300000002400 */
[----:B------:R-:W0:Y:S08]  /*c220*/  MUFU.TANH R40, R40 ;  /* 0x0000002800287308 */ /* 0x000e300000002400 */
[----:B------:R-:W-:Y:S08]  /*c230*/  MUFU.TANH R44, R44 ;  /* 0x0000002c002c7308 */ /* 0x000ff00000002400 */
[----:B------:R-:W-:Y:S08]  /*c240*/  MUFU.TANH R27, R45 ;  /* 0x0000002d001b7308 */ /* 0x000ff00000002400 */
[----:B------:R-:W-:Y:S08]  /*c250*/  MUFU.TANH R52, R52 ;  /* 0x0000003400347308 */ /* 0x000ff00000002400 */
[----:B------:R-:W-:Y:S08]  /*c260*/  MUFU.TANH R0, R0 ;  /* 0x0000000000007308 */ /* 0x000ff00000002400 */
[----:B------:R-:W-:Y:S08]  /*c270*/  MUFU.TANH R14, R14 ;  /* 0x0000000e000e7308 */ /* 0x000ff00000002400 */
[----:B------:R-:W-:Y:S08]  /*c280*/  MUFU.TANH R30, R30 ;  /* 0x0000001e001e7308 */ /* 0x000ff00000002400 */
[----:B------:R-:W-:Y:S08]  /*c290*/  MUFU.TANH R34, R34 ;  /* 0x0000002200227308 */ /* 0x000ff00000002400 */
[----:B------:R-:W-:Y:S08]  /*c2a0*/  MUFU.TANH R69, R35 ;  /* 0x0000002300457308 */ /* 0x000ff00000002400 */
[----:B------:R-:W-:Y:S01]  /*c2b0*/  MUFU.TANH R38, R38 ;  /* 0x0000002600267308 */ /* 0x000fe20000002400 */
[----:B--2---:R-:W-:-:S04]  /*c2c0*/  IMAD.IADD R12, R12, 0x1, R213 ;  /* 0x000000010c0c7824 */ /* 0x004fc800078e02d5 */
[----:B-1----:R-:W-:Y:S01]  /*c2d0*/  @P5 IMAD.HI.U32 R13, R12, R13, RZ ;  /* 0x0000000d0c0d5227 */ /* 0x002fe200078e00ff */
[----:B------:R-:W-:-:S04]  /*c2e0*/  MOV R24, R12 ;  /* 0x0000000c00187202 */ /* 0x000fc80000000f00 */
[----:B---3--:R-:W-:-:S05]  /*c2f0*/  @P5 SHF.R.U32.HI R24, RZ, R20, R13 ;  /* 0x00000014ff185219 */ /* 0x008fca000001160d */
[----:B------:R-:W5:Y:S01]  /*c300*/  SHFL.IDX PT, R20, R24, RZ, 0x1c1f ;  /* 0x001c1fff18147589 */ /* 0x000f6200000e0000 */
[----:B------:R-:W-:-:S05]  /*c310*/  IMAD R12, R170, -0x40, R57 ;  /* 0xffffffc0aa0c7824 */ /* 0x000fca00078e0239 */
[----:B------:R-:W-:Y:S02]  /*c320*/  IADD3 R13, R211, 0x1, R12 ;  /* 0x00000001d30d7810 */ /* 0x000fe40007ffe00c */
[----:B------:R-:W-:Y:S02]  /*c330*/  IADD3 R26, -R193, R12, R211 ;  /* 0x0000000cc11a7210 */ /* 0x000fe40007ffe1d3 */
[----:B------:R-:W-:-:S04]  /*c340*/  IADD3 R65, -R208, R13, -R193 ;  /* 0x0000000dd0417210 */ /* 0x000fc80007ffe9c1 */
[----:B-----5:R-:W-:-:S04]  /*c350*/  VIADDMNMX R28, R20, R65, R26, PT ;  /* 0x00000041141c7246 */ /* 0x020fc8000380011a */
[C---:B------:R-:W-:Y:S02]  /*c360*/  ISETP.GT.AND P1, PT, R28.reuse, RZ, PT ;  /* 0x000000ff1c00720c */ /* 0x040fe40003f24270 */
[C---:B------:R-:W-:Y:S02]  /*c370*/  ISETP.GT.AND P2, PT, R28.reuse, 0x1, PT ;  /* 0x000000011c00780c */ /* 0x040fe40003f44270 */
[C---:B------:R-:W-:Y:S02]  /*c380*/  ISETP.GT.AND P3, PT, R28.reuse, 0x8, PT ;  /* 0x000000081c00780c */ /* 0x040fe40003f64270 */
[----:B------:R-:W-:Y:S02]  /*c390*/  FSEL R12, R21, -INF , P1 ;  /* 0xff800000150c7808 */ /* 0x000fe40000800000 */
[----:B0-----:R-:W-:Y:S02]  /*c3a0*/  FSEL R63, R25, -INF , P2 ;  /* 0xff800000193f7808 */ /* 0x001fe40001000000 */
[----:B------:R-:W-:-:S02]  /*c3b0*/  ISETP.GT.AND P1, PT, R28, 0x9, PT ;  /* 0x000000091c00780c */ /* 0x000fc40003f24270 */
[----:B------:R-:W-:Y:S02]  /*c3c0*/  FSEL R61, R61, -INF , P3 ;  /* 0xff8000003d3d7808 */ /* 0x000fe40001800000 */
[----:B------:R-:W-:Y:S02]  /*c3d0*/  FMNMX.FTZ R20, R12, R63, !PT ;  /* 0x0000003f0c147209 */ /* 0x000fe40007810000 */
[C---:B------:R-:W-:Y:S02]  /*c3e0*/  ISETP.GT.AND P2, PT, R28.reuse, 0x10, PT ;  /* 0x000000101c00780c */ /* 0x040fe40003f44270 */
[----:B------:R-:W-:Y:S02]  /*c3f0*/  FSEL R59, R29, -INF , P1 ;  /* 0xff8000001d3b7808 */ /* 0x000fe40000800000 */
[----:B------:R-:W-:Y:S01]  /*c400*/  FMNMX.FTZ R20, R61, R20, !PT ;  /* 0x000000143d147209 */ /* 0x000fe20007810000 */
[----:B------:R0:W1:Y:S01]  /*c410*/  MUFU.TANH R13, R41 ;  /* 0x00000029000d7308 */ /* 0x0000620000002400 */
[----:B------:R-:W-:-:S02]  /*c420*/  ISETP.GT.AND P1, PT, R28, 0x11, PT ;  /* 0x000000111c00780c */ /* 0x000fc40003f24270 */
[----:B------:R-:W-:Y:S02]  /*c430*/  FMNMX.FTZ R20, R59, R20, !PT ;  /* 0x000000143b147209 */ /* 0x000fe40007810000 */
[----:B------:R-:W-:Y:S02]  /*c440*/  FSEL R57, R33, -INF , P1 ;  /* 0xff80000021397808 */ /* 0x000fe40000800000 */
[----:B0-----:R-:W-:Y:S02]  /*c450*/  FSEL R41, R32, -INF , P2 ;  /* 0xff80000020297808 */ /* 0x001fe40001000000 */
[C---:B------:R-:W-:Y:S02]  /*c460*/  ISETP.GT.AND P2, PT, R28.reuse, 0x18, PT ;  /* 0x000000181c00780c */ /* 0x040fe40003f44270 */
[----:B------:R-:W-:Y:S02]  /*c470*/  FMNMX.FTZ R32, R41, R20, !PT ;  /* 0x0000001429207209 */ /* 0x000fe40007810000 */
[----:B------:R-:W-:-:S02]  /*c480*/  ISETP.GT.AND P1, PT, R28, 0x19, PT ;  /* 0x000000191c00780c */ /* 0x000fc40003f24270 */
[----:B------:R-:W-:Y:S02]  /*c490*/  FSEL R45, R36, -INF , P2 ;  /* 0xff800000242d7808 */ /* 0x000fe40001000000 */
[----:B------:R-:W-:Y:S01]  /*c4a0*/  FMNMX.FTZ R32, R57, R32, !PT ;  /* 0x0000002039207209 */ /* 0x000fe20007810000 */
[----:B------:R-:W-:Y:S01]  /*c4b0*/  FMUL.FTZ R20, R49, UR4 ;  /* 0x0000000431147c20 */ /* 0x000fe20008410000 */
[C---:B------:R-:W-:Y:S02]  /*c4c0*/  ISETP.GT.AND P2, PT, R28.reuse, 0x20, PT ;  /* 0x000000201c00780c */ /* 0x040fe40003f44270 */
[----:B------:R-:W-:Y:S02]  /*c4d0*/  FSEL R49, R37, -INF , P1 ;  /* 0xff80000025317808 */ /* 0x000fe40000800000 */
[----:B------:R-:W-:Y:S01]  /*c4e0*/  FMNMX.FTZ R32, R45, R32, !PT ;  /* 0x000000202d207209 */ /* 0x000fe20007810000 */
[----:B------:R-:W0:Y:S01]  /*c4f0*/  MUFU.TANH R29, R48 ;  /* 0x00000030001d7308 */ /* 0x000e220000002400 */
[----:B------:R-:W-:-:S02]  /*c500*/  ISETP.GT.AND P1, PT, R28, 0x21, PT ;  /* 0x000000211c00780c */ /* 0x000fc40003f24270 */
[----:B------:R-:W-:Y:S02]  /*c510*/  FSEL R21, R40, -INF , P2 ;  /* 0xff80000028157808 */ /* 0x000fe40001000000 */
[----:B------:R-:W-:Y:S02]  /*c520*/  FMNMX.FTZ R32, R49, R32, !PT ;  /* 0x0000002031207209 */ /* 0x000fe40007810000 */
[C---:B------:R-:W-:Y:S01]  /*c530*/  ISETP.GT.AND P2, PT, R28.reuse, 0x28, PT ;  /* 0x000000281c00780c */ /* 0x040fe20003f44270 */
[----:B------:R-:W2:Y:S01]  /*c540*/  MUFU.TANH R20, R20 ;  /* 0x0000001400147308 */ /* 0x000ea20000002400 */
[----:B-1----:R-:W-:Y:S02]  /*c550*/  FSEL R13, R13, -INF , P1 ;  /* 0xff8000000d0d7808 */ /* 0x002fe40000800000 */
[----:B------:R-:W-:Y:S02]  /*c560*/  FMNMX.FTZ R32, R21, R32, !PT ;  /* 0x0000002015207209 */ /* 0x000fe40007810000 */
[----:B------:R-:W-:-:S02]  /*c570*/  ISETP.GT.AND P1, PT, R28, 0x29, PT ;  /* 0x000000291c00780c */ /* 0x000fc40003f24270 */
[----:B------:R-:W-:Y:S02]  /*c580*/  FSEL R25, R44, -INF , P2 ;  /* 0xff8000002c197808 */ /* 0x000fe40001000000 */
[----:B------:R-:W-:Y:S01]  /*c590*/  FMNMX.FTZ R32, R13, R32, !PT ;  /* 0x000000200d207209 */ /* 0x000fe20007810000 */
[----:B------:R-:W1:Y:S01]  /*c5a0*/  MUFU.TANH R37, R53 ;  /* 0x0000003500257308 */ /* 0x000e620000002400 */
[C---:B------:R-:W-:Y:S02]  /*c5b0*/  ISETP.GT.AND P2, PT, R28.reuse, 0x30, PT ;  /* 0x000000301c00780c */ /* 0x040fe40003f44270 */
[----:B------:R-:W-:Y:S02]  /*c5c0*/  FSEL R27, R27, -INF , P1 ;  /* 0xff8000001b1b7808 */ /* 0x000fe40000800000 */
[----:B------:R-:W-:Y:S02]  /*c5d0*/  FMNMX.FTZ R32, R25, R32, !PT ;  /* 0x0000002019207209 */ /* 0x000fe40007810000 */
[----:B------:R-:W-:-:S02]  /*c5e0*/  ISETP.GT.AND P1, PT, R28, 0x31, PT ;  /* 0x000000311c00780c */ /* 0x000fc40003f24270 */
[----:B0-----:R-:W-:Y:S02]  /*c5f0*/  FSEL R29, R29, -INF , P2 ;  /* 0xff8000001d1d7808 */ /* 0x001fe40001000000 */
[----:B------:R-:W-:Y:S02]  /*c600*/  FMNMX.FTZ R32, R27, R32, !PT ;  /* 0x000000201b207209 */ /* 0x000fe40007810000 */
[----:B------:R-:W-:Y:S02]  /*c610*/  ISETP.GT.AND P2, PT, R28, 0x38, PT ;  /* 0x000000381c00780c */ /* 0x000fe40003f44270 */
[----:B--2---:R-:W-:Y:S02]  /*c620*/  FSEL R33, R20, -INF , P1 ;  /* 0xff80000014217808 */ /* 0x004fe40000800000 */
[----:B------:R-:W-:Y:S01]  /*c630*/  FMNMX.FTZ R32, R29, R32, !PT ;  /* 0x000000201d207209 */ /* 0x000fe20007810000 */
[----:B------:R-:W-:Y:S01]  /*c640*/  FMUL.FTZ R20, R31, UR4 ;  /* 0x000000041f147c20 */ /* 0x000fe20008410000 */
[----:B------:R-:W-:Y:S01]  /*c650*/  ISETP.GT.AND P1, PT, R28, 0x39, PT ;  /* 0x000000391c00780c */ /* 0x000fe20003f24270 */
[----:B------:R-:W0:Y:S01]  /*c660*/  SHFL.IDX PT, R24, R24, 0x1, 0x1c1f ;  /* 0x003c1f0018187f89 */ /* 0x000e2200000e0000 */
[----:B------:R-:W-:Y:S01]  /*c670*/  FSEL R31, R52, -INF , P2 ;  /* 0xff800000341f7808 */ /* 0x000fe20001000000 */
[----:B------:R-:W-:Y:S01]  /*c680*/  MUFU.TANH R39, R39 ;  /* 0x0000002700277308 */ /* 0x000fe20000002400 */
[----:B------:R-:W-:Y:S01]  /*c690*/  FMNMX.FTZ R32, R33, R32, !PT ;  /* 0x0000002021207209 */ /* 0x000fe20007810000 */
[----:B------:R-:W-:Y:S01]  /*c6a0*/  ULDC UR4, c[0x0][0xa80] ;  /* 0x0002a00000047ab9 */ /* 0x000fe20000000800 */
[----:B-1----:R-:W-:-:S02]  /*c6b0*/  FSEL R37, R37, -INF , P1 ;  /* 0xff80000025257808 */ /* 0x002fc40000800000 */
[----:B------:R-:W-:-:S04]  /*c6c0*/  FMNMX.FTZ R32, R31, R32, !PT ;  /* 0x000000201f207209 */ /* 0x000fc80007810000 */
[----:B------:R-:W-:-:S05]  /*c6d0*/  FMNMX.FTZ R32, R37, R32, !PT ;  /* 0x0000002025207209 */ /* 0x000fca0007810000 */
[----:B------:R-:W1:Y:S01]  /*c6e0*/  SHFL.BFLY PT, R53, R32, 0x2, 0x1f ;  /* 0x0c401f0020357f89 */ /* 0x000e6200000e0000 */
[----:B------:R-:W2:Y:S01]  /*c6f0*/  MUFU.TANH R20, R20 ;  /* 0x0000001400147308 */ /* 0x000ea20000002400 */
[----:B0-----:R-:W-:-:S04]  /*c700*/  VIADDMNMX R26, R24, R65, R26, PT ;  /* 0x00000041181a7246 */ /* 0x001fc8000380011a */
[C---:B------:R-:W-:Y:S02]  /*c710*/  ISETP.GT.AND P1, PT, R26.reuse, RZ, PT ;  /* 0x000000ff1a00720c */ /* 0x040fe40003f24270 */
[C---:B------:R-:W-:Y:S02]  /*c720*/  ISETP.GT.AND P2, PT, R26.reuse, 0x1, PT ;  /* 0x000000011a00780c */ /* 0x040fe40003f44270 */
[----:B------:R-:W-:Y:S02]  /*c730*/  ISETP.GT.AND P3, PT, R26, 0x8, PT ;  /* 0x000000081a00780c */ /* 0x000fe40003f64270 */
[----:B-1----:R-:W-:Y:S02]  /*c740*/  FMNMX.FTZ R168, R32, R53, !PT ;  /* 0x0000003520a87209 */ /* 0x002fe40007810000 */
[----:B------:R-:W-:Y:S02]  /*c750*/  FSEL R53, R0, -INF , P1 ;  /* 0xff80000000357808 */ /* 0x000fe40000800000 */
[----:B------:R-:W-:-:S02]  /*c760*/  FSEL R0, R14, -INF , P2 ;  /* 0xff8000000e007808 */ /* 0x000fc40001000000 */
[----:B------:R-:W-:Y:S02]  /*c770*/  ISETP.GT.AND P1, PT, R26, 0x9, PT ;  /* 0x000000091a00780c */ /* 0x000fe40003f24270 */
[----:B------:R-:W-:Y:S02]  /*c780*/  FSEL R65, R30, -INF , P3 ;  /* 0xff8000001e417808 */ /* 0x000fe40001800000 */
[----:B------:R-:W-:Y:S01]  /*c790*/  FMNMX.FTZ R14, R53, R0, !PT ;  /* 0x00000000350e7209 */ /* 0x000fe20007810000 */
[----:B------:R2:W-:Y:S01]  /*c7a0*/  MUFU.TANH R28, R47 ;  /* 0x0000002f001c7308 */ /* 0x0005e20000002400 */
[----:B------:R-:W-:Y:S02]  /*c7b0*/  ISETP.GT.AND P2, PT, R26, 0x10, PT ;  /* 0x000000101a00780c */ /* 0x000fe40003f44270 */
[----:B------:R-:W-:Y:S02]  /*c7c0*/  FMNMX.FTZ R14, R65, R14, !PT ;  /* 0x0000000e410e7209 */ /* 0x000fe40007810000 */
[----:B------:R-:W-:-:S02]  /*c7d0*/  FSEL R67, R34, -INF , P2 ;  /* 0xff80000022437808 */ /* 0x000fc40001000000 */
[----:B--2---:R-:W-:Y:S01]  /*c7e0*/  FSEL R47, R20, -INF , P1 ;  /* 0xff800000142f7808 */ /* 0x004fe20000800000 */
[----:B------:R-:W0:Y:S01]  /*c7f0*/  MUFU.TANH R42, R42 ;  /* 0x0000002a002a7308 */ /* 0x000e220000002400 */
[C---:B------:R-:W-:Y:S02]  /*c800*/  ISETP.GT.AND P1, PT, R26.reuse, 0x11, PT ;  /* 0x000000111a00780c */ /* 0x040fe40003f24270 */
[----:B------:R-:W-:Y:S01]  /*c810*/  FMNMX.FTZ R14, R47, R14, !PT ;  /* 0x0000000e2f0e7209 */ /* 0x000fe20007810000 */
[----:B------:R-:W1:Y:S01]  /*c820*/  SHFL.BFLY PT, R35, R168, 0x1, 0x1f ;  /* 0x0c201f00a8237f89 */ /* 0x000e6200000e0000 */
[----:B------:R-:W-:Y:S02]  /*c830*/  ISETP.GT.AND P2, PT, R26, 0x18, PT ;  /* 0x000000181a00780c */ /* 0x000fe40003f44270 */
[----:B------:R-:W-:Y:S01]  /*c840*/  FSEL R69, R69, -INF , P1 ;  /* 0xff80000045457808 */ /* 0x000fe20000800000 */
[----:B------:R-:W2:Y:S01]  /*c850*/  MUFU.TANH R43, R43 ;  /* 0x0000002b002b7308 */ /* 0x000ea20000002400 */
[----:B------:R-:W-:-:S02]  /*c860*/  FMNMX.FTZ R14, R67, R14, !PT ;  /* 0x0000000e430e7209 */ /* 0x000fc40007810000 */
[----:B------:R-:W-:Y:S02]  /*c870*/  ISETP.GT.AND P1, PT, R26, 0x19, PT ;  /* 0x000000191a00780c */ /* 0x000fe40003f24270 */
[----:B------:R-:W-:Y:S02]  /*c880*/  FSEL R71, R38, -INF , P2 ;  /* 0xff80000026477808 */ /* 0x000fe40001000000 */
[----:B------:R-:W-:Y:S01]  /*c890*/  FMNMX.FTZ R20, R69, R14, !PT ;  /* 0x0000000e45147209 */ /* 0x000fe20007810000 */
[----:B------:R-:W3:Y:S01]  /*c8a0*/  MUFU.TANH R46, R46 ;  /* 0x0000002e002e7308 */ /* 0x000ee20000002400 */
[----:B------:R-:W-:Y:S02]  /*c8b0*/  ISETP.GT.AND P2, PT, R26, 0x20, PT ;  /* 0x000000201a00780c */ /* 0x000fe40003f44270 */
[----:B------:R-:W-:-:S05]  /*c8c0*/  FMNMX.FTZ R20, R71, R20, !PT ;  /* 0x0000001447147209 */ /* 0x000fca0007810000 */
[----:B------:R5:W-:Y:S01]  /*c8d0*/  MUFU.TANH R81, R51 ;  /* 0x0000003300517308 */ /* 0x000be20000002400 */
[----:B0-----:R-:W-:Y:S02]  /*c8e0*/  FSEL R73, R42, -INF , P2 ;  /* 0xff8000002a497808 */ /* 0x001fe40001000000 */
[----:B-----5:R-:W-:-:S05]  /*c8f0*/  FSEL R51, R39, -INF , P1 ;  /* 0xff80000027337808 */ /* 0x020fca0000800000 */
[----:B------:R-:W0:Y:S01]  /*c900*/  MUFU.TANH R50, R50 ;  /* 0x0000003200327308 */ /* 0x000e220000002400 */
[C---:B------:R-:W-:Y:S02]  /*c910*/  ISETP.GT.AND P1, PT, R26.reuse, 0x21, PT ;  /* 0x000000211a00780c */ /* 0x040fe40003f24270 */
[----:B------:R-:W-:Y:S02]  /*c920*/  FMNMX.FTZ R20, R51, R20, !PT ;  /* 0x0000001433147209 */ /* 0x000fe40007810000 */
[C---:B------:R-:W-:Y:S02]  /*c930*/  ISETP.GT.AND P2, PT, R26.reuse, 0x28, PT ;  /* 0x000000281a00780c */ /* 0x040fe40003f44270 */
[----:B--2---:R-:W-:Y:S02]  /*c940*/  FSEL R75, R43, -INF , P1 ;  /* 0xff8000002b4b7808 */ /* 0x004fe40000800000 */
[----:B------:R-:W-:Y:S01]  /*c950*/  FMNMX.FTZ R20, R73, R20, !PT ;  /* 0x0000001449147209 */ /* 0x000fe20007810000 */
[----:B------:R-:W2:Y:S01]  /*c960*/  MUFU.TANH R54, R54 ;  /* 0x0000003600367308 */ /* 0x000ea20000002400 */
[----:B------:R-:W-:-:S02]  /*c970*/  ISETP.GT.AND P3, PT, R26, 0x29, PT ;  /* 0x000000291a00780c */ /* 0x000fc40003f64270 */
[----:B---3--:R-:W-:Y:S02]  /*c980*/  FSEL R77, R46, -INF , P2 ;  /* 0xff8000002e4d7808 */ /* 0x008fe40001000000 */
[----:B------:R-:W-:Y:S01]  /*c990*/  FMNMX.FTZ R20, R75, R20, !PT ;  /* 0x000000144b147209 */ /* 0x000fe20007810000 */
[----:B------:R-:W-:Y:S01]  /*c9a0*/  IMAD.U32 R14, RZ, RZ, UR4 ;  /* 0x00000004ff0e7e24 */ /* 0x000fe2000f8e00ff */
[----:B-1----:R-:W-:Y:S01]  /*c9b0*/  FMNMX.FTZ R168, R168, R35, !PT ;  /* 0x00000023a8a87209 */ /* 0x002fe20007810000 */
[----:B------:R1:W3:Y:S01]  /*c9c0*/  MUFU.TANH R30, R55 ;  /* 0x00000037001e7308 */ /* 0x0002e20000002400 */
[----:B------:R-:W-:Y:S02]  /*c9d0*/  ISETP.GT.AND P1, PT, R26, 0x30, PT ;  /* 0x000000301a00780c */ /* 0x000fe40003f24270 */
[----:B------:R-:W-:Y:S01]  /*c9e0*/  FMNMX.FTZ R20, R77, R20, !PT ;  /* 0x000000144d147209 */ /* 0x000fe20007810000 */
[----:B------:R-:W-:Y:S01]  /*c9f0*/  FMUL.FTZ R24, R168, R14 ;  /* 0x0000000ea8187220 */ /* 0x000fe20000410000 */
[----:B------:R-:W-:-:S02]  /*ca00*/  ISETP.GT.AND P2, PT, R26, 0x31, PT ;  /* 0x000000311a00780c */ /* 0x000fc40003f44270 */
[----:B-1----:R-:W-:Y:S02]  /*ca10*/  FSEL R55, R28, -INF , P3 ;  /* 0xff8000001c377808 */ /* 0x002fe40001800000 */
[----:B0-----:R-:W-:Y:S02]  /*ca20*/  FSEL R79, R50, -INF , P1 ;  /* 0xff800000324f7808 */ /* 0x001fe40000800000 */
[----:B------:R-:W-:Y:S02]  /*ca30*/  FMNMX.FTZ R20, R55, R20, !PT ;  /* 0x0000001437147209 */ /* 0x000fe40007810000 */
[----:B------:R-:W-:Y:S02]  /*ca40*/  FSETP.NEU.FTZ.AND P4, PT, R168, -INF , PT ;  /* 0xff800000a800780b */ /* 0x000fe40003f9d000 */
[----:B------:R-:W-:Y:S02]  /*ca50*/  ISETP.GT.AND P1, PT, R26, 0x38, PT ;  /* 0x000000381a00780c */ /* 0x000fe40003f24270 */
[----:B------:R-:W-:-:S02]  /*ca60*/  FSEL R81, R81, -INF , P2 ;  /* 0xff80000051517808 */ /* 0x000fc40001000000 */
[----:B------:R-:W-:Y:S02]  /*ca70*/  FMNMX.FTZ R20, R79, R20, !PT ;  /* 0x000000144f147209 */ /* 0x000fe40007810000 */
[----:B------:R-:W-:Y:S02]  /*ca80*/  FSEL R24, R24, RZ, P4 ;  /* 0x000000ff18187208 */ /* 0x000fe40002000000 */
[----:B------:R-:W-:Y:S02]  /*ca90*/  ISETP.GT.AND P2, PT, R26, 0x39, PT ;  /* 0x000000391a00780c */ /* 0x000fe40003f44270 */
[----:B--2---:R-:W-:Y:S02]  /*caa0*/  FSEL R83, R54, -INF , P1 ;  /* 0xff80000036537808 */ /* 0x004fe40000800000 */
[----:B------:R-:W-:Y:S01]  /*cab0*/  FMNMX.FTZ R20, R81, R20, !PT ;  /* 0x0000001451147209 */ /* 0x000fe20007810000 */
[----:B------:R-:W-:Y:S01]  /*cac0*/  FFMA.FTZ R35, R63, R14, -R24 ;  /* 0x0000000e3f237223 */ /* 0x000fe20000010818 */
[----:B---3--:R-:W-:-:S02]  /*cad0*/  FSEL R63, R30, -INF , P2 ;  /* 0xff8000001e3f7808 */ /* 0x008fc40001000000 */
[----:B------:R-:W-:-:S04]  /*cae0*/  FMNMX.FTZ R20, R83, R20, !PT ;  /* 0x0000001453147209 */ /* 0x000fc80007810000 */
[----:B------:R-:W-:-:S05]  /*caf0*/  FMNMX.FTZ R20, R63, R20, !PT ;  /* 0x000000143f147209 */ /* 0x000fca0007810000 */
[----:B------:R-:W0:Y:S01]  /*cb00*/  SHFL.BFLY PT, R43, R20, 0x2, 0x1f ;  /* 0x0c401f00142b7f89 */ /* 0x000e2200000e0000 */
[----:B------:R-:W-:Y:S01]  /*cb10*/  FFMA.FTZ R164, R12, R14, -R24 ;  /* 0x0000000e0ca47223 */ /* 0x000fe20000010818 */
[----:B0-----:R-:W-:-:S05]  /*cb20*/  FMNMX.FTZ R12, R20, R43, !PT ;  /* 0x0000002b140c7209 */ /* 0x001fca0007810000 */
[----:B------:R-:W0:Y:S01]  /*cb30*/  SHFL.BFLY PT, R169, R12, 0x1, 0x1f ;  /* 0x0c201f000ca97f89 */ /* 0x000e2200000e0000 */
[----:B------:R-:W-:Y:S01]  /*cb40*/  FFMA.FTZ R166, R61, R14, -R24 ;  /* 0x0000000e3da67223 */ /* 0x000fe20000010818 */
[----:B------:R-:W-:Y:S01]  /*cb50*/  MUFU.EX2 R164, R164 ;  /* 0x000000a400a47308 */ /* 0x000fe20000000800 */
[----:B0-----:R-:W-:-:S04]  /*cb60*/  FMNMX.FTZ R169, R12, R169, !PT ;  /* 0x000000a90ca97209 */ /* 0x001fc80007810000 */
[C---:B------:R-:W-:Y:S01]  /*cb70*/  FSETP.NEU.FTZ.AND P1, PT, R169.reuse, -INF , PT ;  /* 0xff800000a900780b */ /* 0x040fe20003f3d000 */
[----:B------:R-:W-:-:S05]  /*cb80*/  FMUL.FTZ R12, R169, R14 ;  /* 0x0000000ea90c7220 */ /* 0x000fca0000410000 */
[----:B------:R-:W-:-:S05]  /*cb90*/  FSEL R12, R12, RZ, P1 ;  /* 0x000000ff0c0c7208 */ /* 0x000fca0000800000 */
[-CC-:B------:R-:W-:Y:S01]  /*cba0*/  FFMA.FTZ R53, R53, R14.reuse, -R12.reuse ;  /* 0x0000000e35357223 */ /* 0x180fe2000001080c */
[-CC-:B------:R-:W-:Y:S01]  /*cbb0*/  FFMA.FTZ R0, R0, R14.reuse, -R12.reuse ;  /* 0x0000000e00007223 */ /* 0x180fe2000001080c */
[-C--:B------:R-:W-:Y:S01]  /*cbc0*/  FFMA.FTZ R65, R65, R14.reuse, -R12 ;  /* 0x0000000e41417223 */ /* 0x080fe2000001080c */
[----:B------:R-:W0:Y:S01]  /*cbd0*/  MUFU.EX2 R35, R35 ;  /* 0x0000002300237308 */ /* 0x000e220000000800 */
[-C--:B------:R-:W-:Y:S01]  /*cbe0*/  FFMA.FTZ R39, R59, R14.reuse, -R24 ;  /* 0x0000000e3b277223 */ /* 0x080fe20000010818 */
[----:B------:R-:W-:-:S06]  /*cbf0*/  FFMA.FTZ R47, R47, R14, -R12 ;  /* 0x0000000e2f2f7223 */ /* 0x000fcc000001080c */
[----:B------:R-:W-:Y:S01]  /*cc00*/  MUFU.EX2 R53, R53 ;  /* 0x0000003500357308 */ /* 0x000fe20000000800 */
[----:B------:R-:W-:-:S07]  /*cc10*/  FFMA.FTZ R67, R67, R14, -R12 ;  /* 0x0000000e43437223 */ /* 0x000fce000001080c */
[----:B------:R-:W1:Y:S01]  /*cc20*/  MUFU.EX2 R26, R0 ;  /* 0x00000000001a7308 */ /* 0x000e620000000800 */
[-CC-:B------:R-:W-:Y:S01]  /*cc30*/  FFMA.FTZ R160, R41, R14.reuse, -R24.reuse ;  /* 0x0000000e29a07223 */ /* 0x180fe20000010818 */
[----:B------:R-:W-:-:S06]  /*cc40*/  FFMA.FTZ R156, R21, R14, -R24 ;  /* 0x0000000e159c7223 */ /* 0x000fcc0000010818 */
[----:B------:R-:W2:Y:S01]  /*cc50*/  MUFU.EX2 R166, R166 ;  /* 0x000000a600a67308 */ /* 0x000ea20000000800 */
[----:B------:R-:W-:-:S07]  /*cc60*/  IMAD.MOV.U32 R21, RZ, RZ, 0x40000040 ;  /* 0x40000040ff157424 */ /* 0x000fce00078e00ff */
[----:B------:R-:W3:Y:S01]  /*cc70*/  MUFU.EX2 R65, R65 ;  /* 0x0000004100417308 */ /* 0x000ee20000000800 */
[-C--:B------:R-:W-:Y:S01]  /*cc80*/  FFMA.FTZ R43, R13, R14.reuse, -R24 ;  /* 0x0000000e0d2b7223 */ /* 0x080fe20000010818 */
[----:B------:R-:W-:Y:S01]  /*cc90*/  FFMA.FTZ R69, R69, R14, -R12 ;  /* 0x0000000e45457223 */ /* 0x000fe2000001080c */
[----:B------:R-:W-:-:S05]  /*cca0*/  LOP3.LUT R13, R56, 0x2000000, RZ, 0xfc, !PT ;  /* 0x02000000380d7812 */ /* 0x000fca00078efcff */
[----:B------:R-:W5:Y:S01]  /*ccb0*/  MUFU.EX2 R39, R39 ;  /* 0x0000002700277308 */ /* 0x000f620000000800 */
[----:B------:R-:W-:-:S07]  /*ccc0*/  FFMA.FTZ R57, R57, R14, -R24 ;  /* 0x0000000e39397223 */ /* 0x000fce0000010818 */
[----:B------:R-:W4:Y:S01]  /*ccd0*/  MUFU.EX2 R28, R47 ;  /* 0x0000002f001c7308 */ /* 0x000f220000000800 */
[----:B------:R-:W-:Y:S01]  /*cce0*/  R2UR UR7, R21 ;  /* 0x00000000150772ca */ /* 0x000fe200000e0000 */
[-CC-:B------:R-:W-:Y:S01]  /*ccf0*/  FFMA.FTZ R71, R71, R14.reuse, -R12.reuse ;  /* 0x0000000e47477223 */ /* 0x180fe2000001080c */
[-CC-:B------:R-:W-:Y:S01]  /*cd00*/  FFMA.FTZ R51, R51, R14.reuse, -R12.reuse ;  /* 0x0000000e33337223 */ /* 0x180fe2000001080c */
[----:B------:R-:W-:-:S04]  /*cd10*/  FFMA.FTZ R73, R73, R14, -R12 ;  /* 0x0000000e49497223 */ /* 0x000fc8000001080c */
[----:B------:R-:W4:Y:S01]  /*cd20*/  MUFU.EX2 R67, R67 ;  /* 0x0000004300437308 */ /* 0x000f220000000800 */
[-CC-:B------:R-:W-:Y:S01]  /*cd30*/  FFMA.FTZ R75, R75, R14.reuse, -R12.reuse ;  /* 0x0000000e4b4b7223 */ /* 0x180fe2000001080c */
[-CC-:B------:R-:W-:Y:S01]  /*cd40*/  FFMA.FTZ R77, R77, R14.reuse, -R12.reuse ;  /* 0x0000000e4d4d7223 */ /* 0x180fe2000001080c */
[-CC-:B------:R-:W-:Y:S01]  /*cd50*/  FFMA.FTZ R55, R55, R14.reuse, -R12.reuse ;  /* 0x0000000e37377223 */ /* 0x180fe2000001080c */
[-CC-:B------:R-:W-:Y:S01]  /*cd60*/  FFMA.FTZ R79, R79, R14.reuse, -R12.reuse ;  /* 0x0000000e4f4f7223 */ /* 0x180fe2000001080c */
[-CC-:B------:R-:W-:Y:S01]  /*cd70*/  FFMA.FTZ R81, R81, R14.reuse, -R12.reuse ;  /* 0x0000000e51517223 */ /* 0x180fe2000001080c */
[-CC-:B------:R-:W-:Y:S02]  /*cd80*/  FFMA.FTZ R83, R83, R14.reuse, -R12.reuse ;  /* 0x0000000e53537223 */ /* 0x180fe4000001080c */
[----:B------:R-:W4:Y:S01]  /*cd90*/  MUFU.EX2 R160, R160 ;  /* 0x000000a000a07308 */ /* 0x000f220000000800 */
[-C--:B------:R-:W-:Y:S01]  /*cda0*/  FFMA.FTZ R63, R63, R14.reuse, -R12 ;  /* 0x0000000e3f3f7223 */ /* 0x080fe2000001080c */
[----:B0-----:R-:W-:Y:S01]  /*cdb0*/  FADD.FTZ R21, R164, R35 ;  /* 0x00000023a4157221 */ /* 0x001fe20000010000 */
[----:B------:R-:W-:Y:S01]  /*cdc0*/  FFMA.FTZ R158, R25, R14, -R24 ;  /* 0x0000000e199e7223 */ /* 0x000fe20000010818 */
[----:B------:R-:W-:-:S02]  /*cdd0*/  IMAD R20, R19, 0x1000, R13 ;  /* 0x0000100013147824 */ /* 0x000fc400078e020d */
[----:B-1----:R-:W-:Y:S01]  /*cde0*/  FADD.FTZ R12, R53, R26 ;  /* 0x0000001a350c7221 */ /* 0x002fe20000010000 */
[----:B------:R-:W-:Y:S01]  /*cdf0*/  IMAD.MOV.U32 R25, RZ, RZ, 0x40000040 ;  /* 0x40000040ff197424 */ /* 0x000fe200078e00ff */
        /* <DEDUP_REMOVED lines=8> */
[----:B--2---:R-:W-:Y:S01]  /*ce80*/  FADD.FTZ R34, R166, R21 ;  /* 0x00000015a6227221 */ /* 0x004fe20000010000 */
[----:B------:R-:W1:Y:S01]  /*ce90*/  MUFU.EX2 R57, R57 ;  /* 0x0000003900397308 */ /* 0x000e620000000800 */
[----:B------:R-:W-:-:S02]  /*cea0*/  VIADD R24, R20, 0x80 ;  /* 0x0000008014187836 */ /* 0x000fc40000000000 */
[----:B---3--:R-:W-:Y:S01]  /*ceb0*/  FADD.FTZ R21, R65, R12 ;  /* 0x0000000c41157221 */ /* 0x008fe20000010000 */
[----:B------:R-:W-:Y:S01]  /*cec0*/  R2UR UR11, R25 ;  /* 0x00000000190b72ca */ /* 0x000fe200000e0000 */
[----:B------:R-:W-:Y:S02]  /*ced0*/  VIADD R0, R15, 0x38840 ;  /* 0x000388400f007836 */ /* 0x000fe40000000000 */
[----:B-----5:R-:W-:Y:S01]  /*cee0*/  FADD.FTZ R25, R39, R34 ;  /* 0x0000002227197221 */ /* 0x020fe20000010000 */
[----:B----4-:R-:W-:Y:S01]  /*cef0*/  FADD.FTZ R34, R28, R21 ;  /* 0x000000151c227221 */ /* 0x010fe20000010000 */
[----:B------:R-:W2:Y:S01]  /*cf00*/  MUFU.EX2 R71, R71 ;  /* 0x0000004700477308 */ /* 0x000ea20000000800 */
[----:B------:R-:W-:Y:S01]  /*cf10*/  R2UR UR10, R24 ;  /* 0x00000000180a72ca */ /* 0x000fe200000e0000 */
[----:B------:R-:W-:Y:S01]  /*cf20*/  VIADD R24, R20, 0x100 ;  /* 0x0000010014187836 */ /* 0x000fe20000000000 */
[----:B------:R-:W-:Y:S01]  /*cf30*/  PRMT R0, R187, 0x654, R0 ;  /* 0x00000654bb007816 */ /* 0x000fe20000000000 */
[----:B------:R-:W-:-:S04]  /*cf40*/  FADD.FTZ R21, R67, R34 ;  /* 0x0000002243157221 */ /* 0x000fc80000010000 */
[----:B------:R-:W3:Y:S01]  /*cf50*/  MUFU.EX2 R162, R162 ;  /* 0x000000a200a27308 */ /* 0x000ee20000000800 */
[----:B------:R-:W-:Y:S01]  /*cf60*/  FADD.FTZ R36, R160, R25 ;  /* 0x00000019a0247221 */ /* 0x000fe20000010000 */
[----:B------:R-:W-:Y:S01]  /*cf70*/  IMAD.MOV.U32 R25, RZ, RZ, 0x40000040 ;  /* 0x40000040ff197424 */ /* 0x000fe200078e00ff */
[----:B------:R-:W-:-:S05]  /*cf80*/  R2UR UR14, R24 ;  /* 0x00000000180e72ca */ /* 0x000fca00000e0000 */
[----:B------:R-:W4:Y:S01]  /*cf90*/  MUFU.EX2 R32, R51 ;  /* 0x0000003300207308 */ /* 0x000f220000000800 */
[----:B0-----:R-:W-:Y:S01]  /*cfa0*/  FADD.FTZ R24, R30, R21 ;  /* 0x000000151e187221 */ /* 0x001fe20000010000 */
[----:B------:R0:W-:Y:S01]  /*cfb0*/  SYNCS.ARRIVE.TRANS64.RED.A1T0 RZ, [R0+URZ], RZ ;  /* 0x000000ff00ff79a7 */ /* 0x0001e2000810043f */
[----:B------:R-:W-:-:S05]  /*cfc0*/  IMAD.MOV.U32 R21, RZ, RZ, 0x40000040 ;  /* 0x40000040ff157424 */ /* 0x000fca00078e00ff */
[----:B------:R-:W5:Y:S01]  /*cfd0*/  MUFU.EX2 R41, R41 ;  /* 0x0000002900297308 */ /* 0x000f620000000800 */
[----:B------:R-:W-:-:S07]  /*cfe0*/  R2UR UR15, R25 ;  /* 0x00000000190f72ca */ /* 0x000fce00000e0000 */
[----:B------:R-:W5:Y:S01]  /*cff0*/  MUFU.EX2 R73, R73 ;  /* 0x0000004900497308 */ /* 0x000f620000000800 */
[----:B-1----:R-:W-:Y:S01]  /*d000*/  FADD.FTZ R25, R57, R36 ;  /* 0x0000002439197221 */ /* 0x002fe20000010000 */
[----:B------:R-:W-:-:S06]  /*d010*/  R2UR UR19, R21 ;  /* 0x00000000151372ca */ /* 0x000fcc00000e0000 */
[----:B------:R-:W1:Y:S01]  /*d020*/  MUFU.EX2 R156, R156 ;  /* 0x0000009c009c7308 */ /* 0x000e620000000800 */
[----:B--2---:R-:W-:-:S07]  /*d030*/  FADD.FTZ R21, R71, R24 ;  /* 0x0000001847157221 */ /* 0x004fce0000010000 */
[----:B0-----:R-:W0:Y:S01]  /*d040*/  MUFU.EX2 R0, R75 ;  /* 0x0000004b00007308 */ /* 0x001e220000000800 */
[----:B---3--:R-:W-:-:S07]  /*d050*/  FADD.FTZ R34, R162, R25 ;  /* 0x00000019a2227221 */ /* 0x008fce0000010000 */
[----:B------:R-:W2:Y:S01]  /*d060*/  MUFU.EX2 R43, R43 ;  /* 0x0000002b002b7308 */ /* 0x000ea20000000800 */
[----:B----4-:R-:W-:Y:S01]  /*d070*/  FADD.FTZ R24, R32, R21 ;  /* 0x0000001520187221 */ /* 0x010fe20000010000 */
[----:B-----5:R-:W-:-:S06]  /*d080*/  FADD.FTZ R25, R41, R34 ;  /* 0x0000002229197221 */ /* 0x020fcc0000010000 */
[----:B------:R-:W3:Y:S01]  /*d090*/  MUFU.EX2 R77, R77 ;  /* 0x0000004d004d7308 */ /* 0x000ee20000000800 */
[----:B------:R-:W-:-:S07]  /*d0a0*/  R2UR UR6, R20 ;  /* 0x00000000140672ca */ /* 0x000fce00000e0000 */
[----:B------:R-:W4:Y:S01]  /*d0b0*/  MUFU.EX2 R158, R158 ;  /* 0x0000009e009e7308 */ /* 0x000f220000000800 */
[----:B------:R-:W-:Y:S01]  /*d0c0*/  FADD.FTZ R21, R73, R24 ;  /* 0x0000001849157221 */ /* 0x000fe20000010000 */
[----:B------:R-:W-:Y:S02]  /*d0d0*/  VIADD R20, R20, 0x180 ;  /* 0x0000018014147836 */ /* 0x000fe40000000000 */
[----:B-1----:R-:W-:-:S04]  /*d0e0*/  FADD.FTZ R34, R156, R25 ;  /* 0x000000199c227221 */ /* 0x002fc80000010000 */
[----:B------:R-:W1:Y:S01]  /*d0f0*/  MUFU.EX2 R27, R27 ;  /* 0x0000001b001b7308 */ /* 0x000e620000000800 */
[----:B0-----:R-:W-:-:S07]  /*d100*/  FADD.FTZ R24, R0, R21 ;  /* 0x0000001500187221 */ /* 0x001fce0000010000 */
[----:B------:R-:W0:Y:S01]  /*d110*/  MUFU.EX2 R12, R55 ;  /* 0x00000037000c7308 */ /* 0x000e220000000800 */
[----:B------:R-:W-:Y:S01]  /*d120*/  R2UR UR18, R20 ;  /* 0x00000000141272ca */ /* 0x000fe200000e0000 */
[----:B--2---:R-:W-:-:S06]  /*d130*/  FADD.FTZ R25, R43, R34 ;  /* 0x000000222b197221 */ /* 0x004fcc0000010000 */
[----:B------:R-:W2:Y:S01]  /*d140*/  MUFU.EX2 R152, R152 ;  /* 0x0000009800987308 */ /* 0x000ea20000000800 */
[----:B------:R-:W-:Y:S01]  /*d150*/  F2FP.F16.F32.PACK_AB R165, R26, R53 ;  /* 0x000000351aa5723e */ /* 0x000fe200000000ff */
[----:B---3--:R-:W-:-:S06]  /*d160*/  FADD.FTZ R21, R77, R24 ;  /* 0x000000184d157221 */ /* 0x008fcc0000010000 */
[----:B------:R-:W3:Y:S01]  /*d170*/  MUFU.EX2 R79, R79 ;  /* 0x0000004f004f7308 */ /* 0x000ee20000000800 */
[----:B----4-:R-:W-:-:S07]  /*d180*/  FADD.FTZ R26, R158, R25 ;  /* 0x000000199e1a7221 */ /* 0x010fce0000010000 */
[----:B------:R-:W4:Y:S01]  /*d190*/  MUFU.EX2 R29, R29 ;  /* 0x0000001d001d7308 */ /* 0x000f220000000800 */
[----:B-1----:R-:W-:-:S07]  /*d1a0*/  FADD.FTZ R25, R27, R26 ;  /* 0x0000001a1b197221 */ /* 0x002fce0000010000 */
[----:B------:R-:W1:Y:S01]  /*d1b0*/  MUFU.EX2 R20, R81 ;  /* 0x0000005100147308 */ /* 0x000e620000000800 */
[----:B0-----:R-:W-:-:S07]  /*d1c0*/  FADD.FTZ R26, R12, R21 ;  /* 0x000000150c1a7221 */ /* 0x001fce0000010000 */
[----:B------:R-:W0:Y:S01]  /*d1d0*/  MUFU.EX2 R154, R154 ;  /* 0x0000009a009a7308 */ /* 0x000e220000000800 */
[----:B------:R-:W-:-:S07]  /*d1e0*/  F2FP.F16.F32.PACK_AB R167, R28, R65 ;  /* 0x000000411ca7723e */ /* 0x000fce00000000ff */
[----:B------:R-:W-:Y:S08]  /*d1f0*/  MUFU.EX2 R31, R31 ;  /* 0x0000001f001f7308 */ /* 0x000ff00000000800 */
[----:B------:R-:W5:Y:S08]  /*d200*/  MUFU.EX2 R83, R83 ;  /* 0x0000005300537308 */ /* 0x000f700000000800 */
[----:B------:R-:W5:Y:S01]  /*d210*/  MUFU.EX2 R24, R63 ;  /* 0x0000003f00187308 */ /* 0x000f620000000800 */
[----:B--2---:R-:W-:Y:S01]  /*d220*/  FADD.FTZ R28, R152, R25 ;  /* 0x00000019981c7221 */ /* 0x004fe20000010000 */
[----:B---3--:R-:W-:Y:S01]  /*d230*/  FADD.FTZ R21, R79, R26 ;  /* 0x0000001a4f157221 */ /* 0x008fe20000010000 */
[----:B------:R-:W-:-:S02]  /*d240*/  F2FP.F16.F32.PACK_AB R157, R0, R73 ;  /* 0x00000049009d723e */ /* 0x000fc400000000ff */
[----:B----4-:R-:W-:Y:S01]  /*d250*/  FADD.FTZ R25, R29, R28 ;  /* 0x0000001c1d197221 */ /* 0x010fe20000010000 */
[----:B------:R-:W-:Y:S01]  /*d260*/  F2FP.F16.F32.PACK_AB R164, R35, R164 ;  /* 0x000000a423a4723e */ /* 0x000fe200000000ff */
[----:B-1----:R-:W-:Y:S01]  /*d270*/  FADD.FTZ R0, R20, R21 ;  /* 0x0000001514007221 */ /* 0x002fe20000010000 */
[----:B------:R-:W-:Y:S01]  /*d280*/  F2FP.F16.F32.PACK_AB R166, R39, R166 ;  /* 0x000000a627a6723e */ /* 0x000fe200000000ff */
[----:B------:R-:W-:Y:S01]  /*d290*/  BAR.SYNC.DEFER_BLOCKING 0xf, 0x100 ;  /* 0x03c4000000007b1d */ /* 0x000fe20000010000 */
[----:B------:R-:W-:Y:S02]  /*d2a0*/  F2FP.F16.F32.PACK_AB R160, R57, R160 ;  /* 0x000000a039a0723e */ /* 0x000fe400000000ff */
[----:B------:R-:W-:Y:S02]  /*d2b0*/  F2FP.F16.F32.PACK_AB R161, R30, R67 ;  /* 0x000000431ea1723e */ /* 0x000fe400000000ff */
[----:B------:R-:W-:Y:S02]  /*d2c0*/  F2FP.F16.F32.PACK_AB R162, R41, R162 ;  /* 0x000000a229a2723e */ /* 0x000fe400000000ff */
[----:B------:R-:W-:-:S02]  /*d2d0*/  F2FP.F16.F32.PACK_AB R163, R32, R71 ;  /* 0x0000004720a3723e */ /* 0x000fc400000000ff */
[----:B------:R-:W-:Y:S01]  /*d2e0*/  F2FP.F16.F32.PACK_AB R159, R12, R77 ;  /* 0x0000004d0c9f723e */ /* 0x000fe200000000ff */
[----:B0-----:R-:W-:Y:S01]  /*d2f0*/  FADD.FTZ R12, R154, R25 ;  /* 0x000000199a0c7221 */ /* 0x001fe20000010000 */
[----:B------:R-:W-:Y:S02]  /*d300*/  F2FP.F16.F32.PACK_AB R156, R43, R156 ;  /* 0x0000009c2b9c723e */ /* 0x000fe400000000ff */
[----:B------:R-:W-:Y:S01]  /*d310*/  F2FP.F16.F32.PACK_AB R158, R27, R158 ;  /* 0x0000009e1b9e723e */ /* 0x000fe200000000ff */
[----:B-----5:R-:W-:Y:S01]  /*d320*/  FADD.FTZ R21, R83, R0 ;  /* 0x0000000053157221 */ /* 0x020fe20000010000 */
[----:B------:R-:W-:Y:S02]  /*d330*/  F2FP.F16.F32.PACK_AB R152, R29, R152 ;  /* 0x000000981d98723e */ /* 0x000fe400000000ff */
[----:B------:R-:W-:Y:S02]  /*d340*/  F2FP.F16.F32.PACK_AB R153, R20, R79 ;  /* 0x0000004f1499723e */ /* 0x000fe400000000ff */
[----:B------:R-:W-:-:S02]  /*d350*/  F2FP.F16.F32.PACK_AB R154, R31, R154 ;  /* 0x0000009a1f9a723e */ /* 0x000fc400000000ff */
[C---:B------:R-:W-:Y:S01]  /*d360*/  F2FP.F16.F32.PACK_AB R155, R24.reuse, R83 ;  /* 0x00000053189b723e */ /* 0x040fe200000000ff */
[----:B------:R-:W-:Y:S01]  /*d370*/  FADD.FTZ R0, R31, R12 ;  /* 0x0000000c1f007221 */ /* 0x000fe20000010000 */
[----:B------:R-:W-:Y:S01]  /*d380*/  STSM.16.M88.4 [R227+0x36400], R164 ;  /* 0x036400a4e3007844 */ /* 0x000fe20000000200 */
[----:B------:R-:W-:-:S03]  /*d390*/  FADD.FTZ R12, R24, R21 ;  /* 0x00000015180c7221 */ /* 0x000fc60000010000 */
[----:B------:R0:W-:Y:S04]  /*d3a0*/  STSM.16.M88.4 [R58], R160 ;  /* 0x000000a03a007844 */ /* 0x0001e80000000200 */
[----:B------:R1:W-:Y:S04]  /*d3b0*/  STSM.16.M88.4 [R228], R156 ;  /* 0x0000009ce4007844 */ /* 0x0003e80000000200 */
[----:B------:R1:W-:Y:S01]  /*d3c0*/  STSM.16.M88.4 [R229], R152 ;  /* 0x00000098e5007844 */ /* 0x0003e20000000200 */
[----:B0-----:R-:W-:-:S06]  /*d3d0*/  WARPGROUP.ARRIVE ;  /* 0x00000000000079c5 */ /* 0x001fcc0000000000 */
        /* <DEDUP_REMOVED lines=24> */
.L_x_8697:
[----:B------:R-:W-:Y:S01]  /*d560*/  VIADD R15, R15, 0x38860 ;  /* 0x000388600f0f7836 */ /* 0x000fe20000000000 */
[----:B------:R-:W0:Y:S01]  /*d570*/  @P5 LDC R20, c[0x0][0x44c] ;  /* 0x00011300ff145b82 */ /* 0x000e220000000800 */
[----:B------:R-:W-:Y:S01]  /*d580*/  IMAD.MOV.U32 R21, RZ, RZ, R213 ;  /* 0x000000ffff157224 */ /* 0x000fe200078e00d5 */
[----:B------:R-:W-:Y:S01]  /*d590*/  ULDC UR38, c[0x0][0xad0] ;  /* 0x0002b40000267ab9 */ /* 0x000fe20000000800 */
[----:B------:R-:W-:Y:S01]  /*d5a0*/  ULDC UR39, c[0x0][0xad0] ;  /* 0x0002b40000277ab9 */ /* 0x000fe20000000800 */
[----:B------:R-:W-:Y:S01]  /*d5b0*/  PRMT R15, R187, 0x654, R15 ;  /* 0x00000654bb0f7816 */ /* 0x000fe2000000000f */
[----:B------:R-:W-:Y:S01]  /*d5c0*/  ULDC UR36, c[0x0][0xa80] ;  /* 0x0002a00000247ab9 */ /* 0x000fe20000000800 */
[----:B------:R-:W-:Y:S01]  /*d5d0*/  ULDC UR37, c[0x0][0xa80] ;  /* 0x0002a00000257ab9 */ /* 0x000fe20000000800 */
[----:B------:R-:W-:Y:S01]  /*d5e0*/  BSSY B1, `(.L_x_8698) ;  /* 0x00003ce000017945 */ /* 0x000fe20003800000 */
[----:B------:R1:W-:Y:S02]  /*d5f0*/  SYNCS.ARRIVE.TRANS64.RED.A1T0 RZ, [R15+URZ], RZ ;  /* 0x000000ff0fff79a7 */ /* 0x0003e4000810043f */
[----:B-1----:R-:W1:Y:S01]  /*d600*/  @P5 LDC R15, c[0x0][0x450] ;  /* 0x00011400ff0f5b82 */ /* 0x002e620000000800 */
[----:B0-----:R-:W-:-:S05]  /*d610*/  @P5 IMAD.HI.U32 R20, R213, R20, RZ ;  /* 0x00000014d5145227 */ /* 0x001fca00078e00ff */
[----:B-1----:R-:W-:-:S04]  /*d620*/  @P5 SHF.R.U32.HI R21, RZ, R15, R20 ;  /* 0x0000000fff155219 */ /* 0x002fc80000011614 */
[----:B------:R-:W-:-:S04]  /*d630*/  IADD3 R15, R21, R211, -R208 ;  /* 0x000000d3150f7210 */ /* 0x000fc80007ffe8d0 */
[----:B------:R-:W-:-:S04]  /*d640*/  SHF.R.S32.HI R20, RZ, 0x1f, R15 ;  /* 0x0000001fff147819 */ /* 0x000fc8000001140f */
[----:B------:R-:W-:Y:S01]  /*d650*/  LEA.HI R20, R20, R15, RZ, 0x6 ;  /* 0x0000000f14147211 */ /* 0x000fe200078f30ff */
[----:B------:R-:W-:-:S03]  /*d660*/  VIADD R15, R170, 0xfffffffe ;  /* 0xfffffffeaa0f7836 */ /* 0x000fc60000000000 */
        /* <DEDUP_REMOVED lines=8> */
.L_x_8712:
[----:B------:R-:W-:-:S05]  /*d6f0*/  VIADD R19, R196, 0x1 ;  /* 0x00000001c4137836 */ /* 0x000fca0000000000 */
[----:B------:R-:W-:-:S04]  /*d700*/  ISETP.NE.AND P1, PT, R19, 0x2, PT ;  /* 0x000000021300780c */ /* 0x000fc80003f25270 */
[----:B------:R-:W-:Y:S02]  /*d710*/  SEL R14, RZ, 0x1, P1 ;  /* 0x00000001ff0e7807 */ /* 0x000fe40000800000 */
[----:B------:R-:W-:Y:S02]  /*d720*/  SEL R19, R19, RZ, P1 ;  /* 0x000000ff13137207 */ /* 0x000fe40000800000 */
[----:B------:R-:W-:Y:S01]  /*d730*/  LOP3.LUT R23, R23, R14, RZ, 0x3c, !PT ;  /* 0x0000000e17177212 */ /* 0x000fe200078e3cff */
[----:B0-----:R-:W-:Y:S06]  /*d740*/  @!P0 BRA `(.L_x_8700) ;  /* 0x0000000000048947 */ /* 0x001fec0003800000 */
[----:B------:R-:W-:Y:S01]  /*d750*/  BPT.TRAP 0x1 ;  /* 0x000000040000795c */ /* 0x000fe20000300000 */
.L_x_8700:
[----:B------:R-:W-:Y:S02]  /*d760*/  LEA R20, R19, R18, 0x3 ;  /* 0x0000001213147211 */ /* 0x000fe400078e18ff */
[----:B------:R-:W-:-:S04]  /*d770*/  SHF.L.U32 R14, R23, 0x1f, RZ ;  /* 0x0000001f170e7819 */ /* 0x000fc800000006ff */
[----:B------:R0:W1:Y:S01]  /*d780*/  SYNCS.PHASECHK.TRANS64.TRYWAIT P1, [R20+URZ+0x38830], R14 ;  /* 0x0388300e140075a7 */ /* 0x000062000802017f */
[----:B------:R-:W-:Y:S05]  /*d790*/  @!P0 BRA `(.L_x_8701) ;  /* 0x0000000000048947 */ /* 0x000fea0003800000 */
[----:B------:R-:W-:Y:S01]  /*d7a0*/  BPT.TRAP 0x1 ;  /* 0x000000040000795c */ /* 0x000fe20000300000 */
.L_x_8701:
[----:B------:R-:W-:Y:S01]  /*d7b0*/  BSSY B2, `(.L_x_8702) ;  /* 0x0000006000027945 */ /* 0x000fe20003800000 */
[----:B------:R-:W-:Y:S02]  /*d7c0*/  IMAD R156, R19, 0x200, R206 ;  /* 0x00000200139c7824 */ /* 0x000fe400078e02ce */
[----:B------:R-:W-:Y:S01]  /*d7d0*/  IMAD.MOV.U32 R157, RZ, RZ, 0x40000040 ;  /* 0x40000040ff9d7424 */ /* 0x000fe200078e00ff */
[----:B-1----:R-:W-:Y:S06]  /*d7e0*/  @P1 BRA `(.L_x_8703) ;  /* 0x0000000000081947 */ /* 0x002fec0003800000 */
[----:B------:R-:W1:Y:S02]  /*d7f0*/  SYNCS.PHASECHK.TRANS64.TRYWAIT P1, [R20+URZ+0x38830], R14 ;  /* 0x0388300e140075a7 */ /* 0x000e64000802017f */
[----:B-1----:R-:W-:Y:S05]  /*d800*/  @!P1 BRA `(.L_x_8704) ;  /* 0x0000014400109947 */ /* 0x002fea0003800000 */
.L_x_8703:
[----:B------:R-:W-:Y:S05]  /*d810*/  BSYNC B2 ;  /* 0x0000000000027941 */ /* 0x000fea0003800000 */
.L_x_8702:
        /* <DEDUP_REMOVED lines=36> */
.L_x_8705:
[----:B------:R2:W3:Y:S01]  /*da60*/  SYNCS.PHASECHK.TRANS64.TRYWAIT P1, [R20+URZ+0x38850], R14 ;  /* 0x0388500e140075a7 */ /* 0x0004e2000802017f */
[----:B------:R-:W-:Y:S05]  /*da70*/  @!P0 BRA `(.L_x_8706) ;  /* 0x0000000000048947 */ /* 0x000fea0003800000 */
[----:B------:R-:W-:Y:S01]  /*da80*/  BPT.TRAP 0x1 ;  /* 0x000000040000795c */ /* 0x000fe20000300000 */
.L_x_8706:
[----:B------:R-:W-:Y:S04]  /*da90*/  BSSY B2, `(.L_x_8707) ;  /* 0x0000004000027945 */ /* 0x000fe80003800000 */
[----:B---3--:R-:W-:Y:S05]  /*daa0*/  @P1 BRA `(.L_x_8708) ;  /* 0x0000000000081947 */ /* 0x008fea0003800000 */
[----:B------:R-:W3:Y:S02]  /*dab0*/  SYNCS.PHASECHK.TRANS64.TRYWAIT P1, [R20+URZ+0x38850], R14 ;  /* 0x0388500e140075a7 */ /* 0x000ee4000802017f */
[----:B---3--:R-:W-:Y:S05]  /*dac0*/  @!P1 BRA `(.L_x_8709) ;  /* 0x0000014000749947 */ /* 0x008fea0003800000 */
.L_x_8708:
[----:B------:R-:W-:Y:S05]  /*dad0*/  BSYNC B2 ;  /* 0x0000000000027941 */ /* 0x000fea0003800000 */
.L_x_8707:
[----:B------:R-:W-:Y:S01]  /*dae0*/  IMAD R198, R19, 0x1000, R207 ;  /* 0x0000100013c67824 */ /* 0x000fe200078e02cf */
[----:B------:R-:W-:Y:S01]  /*daf0*/  R2UR UR4, R2 ;  /* 0x00000000020472ca */ /* 0x000fe200000e0000 */
[----:B------:R-:W-:Y:S01]  /*db00*/  IMAD.MOV.U32 R199, RZ, RZ, 0x40000040 ;  /* 0x40000040ffc77424 */ /* 0x000fe200078e00ff */
[----:B------:R-:W-:Y:S01]  /*db10*/  R2UR UR5, R3 ;  /* 0x00000000030572ca */ /* 0x000fe200000e0000 */
[----:B------:R-:W-:Y:S01]  /*db20*/  WARPGROUP.ARRIVE ;  /* 0x00000000000079c5 */ /* 0x000fe20000000000 */
[----:B------:R-:W-:Y:S01]  /*db30*/  R2UR UR6, R198 ;  /* 0x00000000c60672ca */ /* 0x000fe200000e0000 */
[C---:B------:R-:W-:Y:S01]  /*db40*/  VIADD R200, R2.reuse, 0x2 ;  /* 0x0000000202c87836 */ /* 0x040fe20000000000 */
[----:B------:R-:W-:Y:S01]  /*db50*/  R2UR UR7, R199 ;  /* 0x00000000c70772ca */ /* 0x000fe200000e0000 */
[----:B------:R-:W-:Y:S02]  /*db60*/  IMAD.MOV.U32 R201, RZ, RZ, 0x40000040 ;  /* 0x40000040ffc97424 */ /* 0x000fe400078e00ff */
[----:B------:R-:W4:Y:S01]  /*db70*/  S2R R202, SR_TID.X ;  /* 0x0000000000ca7919 */ /* 0x000f220000002100 */
[----:B------:R-:W-:-:S02]  /*db80*/  VIADD R203, R2, 0x800 ;  /* 0x0000080002cb7836 */ /* 0x000fc40000000000 */
[----:B------:R-:W-:-:S07]  /*db90*/  IMAD.MOV.U32 R205, RZ, RZ, 0x40000040 ;  /* 0x40000040ffcd7424 */ /* 0x000fce00078e00ff */
        /* <DEDUP_REMOVED lines=9> */
[----:B----4-:R-:W-:-:S05]  /*dc30*/  SHF.R.U32.HI R202, RZ, 0x7, R202 ;  /* 0x00000007ffca7819 */ /* 0x010fca00000116ca */
[----:B0123--:R0:W1:Y:S02]  /*dc40*/  SHFL.IDX PT, R14, R202, RZ, 0x1f ;  /* 0x00001fffca0e7589 */ /* 0x00f06400000e0000 */
[----:B0-----:R-:W-:Y:S01]  /*dc50*/  VIADD R202, R198, 0x800 ;  /* 0x00000800c6ca7836 */ /* 0x001fe20000000000 */
[----:B-1----:R-:W-:Y:S01]  /*dc60*/  ISETP.GT.AND P1, PT, R14, 0x7f, PT ;  /* 0x0000007f0e00780c */ /* 0x002fe20003f24270 */
[----:B------:R-:W-:-:S03]  /*dc70*/  IMAD.MOV.U32 R14, RZ, RZ, 0x4 ;  /* 0x00000004ff0e7424 */ /* 0x000fc600078e00ff */
        /* <DEDUP_REMOVED lines=8> */
[----:B------:R-:W-:Y:S02]  /*dd00*/  R2UR UR5, R201 ;  /* 0x00000000c90572ca */ /* 0x000fe400000e0000 */
[----:B------:R-:W-:Y:S02]  /*dd10*/  MOV R201, 0x40000040 ;  /* 0x4000004000c97802 */ /* 0x000fe40000000f00 */
[----:B------:R-:W-:Y:S01]  /*dd20*/  R2UR UR6, R200 ;  /* 0x00000000c80672ca */ /* 0x000fe200000e0000 */
[----:B------:R-:W-:Y:S01]  /*dd30*/  VIADD R200, R2, 0x6 ;  /* 0x0000000602c87836 */ /* 0x000fe20000000000 */
[----:B------:R-:W-:Y:S01]  /*dd40*/  R2UR UR7, R201 ;  /* 0x00000000c90772ca */ /* 0x000fe200000e0000 */
[----:B------:R-:W-:Y:S01]  /*dd50*/  IMAD.MOV.U32 R201, RZ, RZ, 0x40000040 ;  /* 0x40000040ffc97424 */ /* 0x000fe200078e00ff */
        /* <DEDUP_REMOVED lines=142> */
[----:B------:R-:W-:Y:S01]  /*e640*/  IADD3 R200, R204, R202, RZ ;  /* 0x000000caccc87210 */ /* 0x000fe20007ffe0ff */
[----:B------:R-:W-:Y:S02]  /*e650*/  WARPGROUP.DEPBAR.LE gsb0, 0x0 ;  /* 0x00008000000079c5 */ /* 0x000fe40000010000 */
[----:B------:R-:W-:-:S08]  /*e660*/  WARPGROUP.ARRIVE ;  /* 0x00000000000079c5 */ /* 0x000fd00000000000 */
        /* <DEDUP_REMOVED lines=19> */
[----:B------:R-:W-:Y:S02]  /*e7a0*/  IMAD.MOV.U32 R201, RZ, RZ, 0x40000040 ;  /* 0x40000040ffc97424 */ /* 0x000fe400078e00ff */
        /* <DEDUP_REMOVED lines=22> */
[----:B------:R-:W-:Y:S02]  /*e910*/  R2UR UR4, R200 ;  /* 0x00000000c80472ca */ /* 0x000fe400000e0000 */
[----:B------:R-:W-:Y:S01]  /*e920*/  R2UR UR5, R201 ;  /* 0x00000000c90572ca */ /* 0x000fe200000e0000 */
[----:B------:R-:W-:Y:S01]  /*e930*/  IMAD.MOV.U32 R201, RZ, RZ, 0x40000040 ;  /* 0x40000040ffc97424 */ /* 0x000fe200078e00ff */
[----:B------:R-:W-:Y:S02]  /*e940*/  R2UR UR6, R202 ;  /* 0x00000000ca0672ca */ /* 0x000fe400000e0000 */
[----:B------:R-:W-:Y:S01]  /*e950*/  R2UR UR7, R203 ;  /* 0x00000000cb0772ca */ /* 0x000fe200000e0000 */
[----:B------:R-:W-:Y:S01]  /*e960*/  VIADD R203, R198, 0xa00 ;  /* 0x00000a00c6cb7836 */ /* 0x000fe20000000000 */
[----:B------:R-:W-:-:S05]  /*e970*/  IADD3 R202, R2, 0xa00, RZ ;  /* 0x00000a0002ca7810 */ /* 0x000fca0007ffe0ff */
        /* <DEDUP_REMOVED lines=104> */
[----:B------:R-:W-:Y:S02]  /*f000*/  IMAD.IADD R200, R204, 0x1, R202 ;  /* 0x00000001ccc87824 */ /* 0x000fe400078e02ca */
[----:B------:R-:W-:Y:S01]  /*f010*/  IMAD.IADD R204, R203, 0x1, R204 ;  /* 0x00000001cbcc7824 */ /* 0x000fe200078e02cc */
        /* <DEDUP_REMOVED lines=9> */
[----:B------:R-:W-:Y:S02]  /*f0b0*/  WARPGROUP.DEPBAR.LE gsb0, 0x0 ;  /* 0x00008000000079c5 */ /* 0x000fe40000010000 */
[----:B------:R-:W-:-:S10]  /*f0c0*/  WARPGROUP.ARRIVE ;  /* 0x00000000000079c5 */ /* 0x000fd40000000000 */
[----:B------:R-:W-:Y:S01]  /*f0d0*/  HGMMA.64x64x16.F32 R152, gdesc[UR4], R152, gsb0 ;  /* 0x00e00000049879f0 */ /* 0x000fe20008000898 */
[----:B------:R-:W-:Y:S01]  /*f0e0*/  R2UR UR4, R200 ;  /* 0x00000000c80472ca */ /* 0x000fe200000e0000 */
[--C-:B------:R-:W-:Y:S01]  /*f0f0*/  IMAD.IADD R200, R199, 0x1, R202.reuse ;  /* 0x00000001c7c87824 */ /* 0x100fe200078e02ca */
[----:B------:R-:W-:Y:S01]  /*f100*/  R2UR UR5, R201 ;  /* 0x00000000c90572ca */ /* 0x000fe200000e0000 */
[----:B------:R-:W-:Y:S02]  /*f110*/  IMAD.MOV.U32 R201, RZ, RZ, 0x40000040 ;  /* 0x40000040ffc97424 */ /* 0x000fe400078e00ff */
[----:B------:R-:W-:Y:S01]  /*f120*/  IMAD.IADD R202, R14, 0x1, R202 ;  /* 0x000000010eca7824 */ /* 0x000fe200078e02ca */
[----:B------:R-:W-:Y:S01]  /*f130*/  R2UR UR6, R200 ;  /* 0x00000000c80672ca */ /* 0x000fe200000e0000 */
[----:B------:R-:W-:Y:S01]  /*f140*/  IMAD.IADD R200, R203, 0x1, R14 ;  /* 0x00000001cbc87824 */ /* 0x000fe200078e020e */
[----:B------:R-:W-:Y:S01]  /*f150*/  R2UR UR7, R201 ;  /* 0x00000000c90772ca */ /* 0x000fe200000e0000 */
[----:B------:R-:W-:-:S02]  /*f160*/  IMAD.MOV.U32 R201, RZ, RZ, 0x40000040 ;  /* 0x40000040ffc97424 */ /* 0x000fc400078e00ff */
[----:B------:R-:W-:Y:S02]  /*f170*/  IMAD.MOV.U32 R203, RZ, RZ, 0x40000040 ;  /* 0x40000040ffcb7424 */ /* 0x000fe400078e00ff */
[----:B------:R-:W-:Y:S02]  /*f180*/  IMAD.MOV.U32 R199, RZ, RZ, 0x40 ;  /* 0x00000040ffc77424 */ /* 0x000fe400078e00ff */
        /* <DEDUP_REMOVED lines=29> */
.L_x_8710:
[----:B------:R-:W2:Y:S01]  /*f360*/  LDL R14, [R1+0x10] ;  /* 0x00001000010e7983 */ /* 0x000ea20000100800 */
[----:B------:R-:W0:Y:S03]  /*f370*/  LDC R198, c[0x0][0x448] ;  /* 0x00011200ffc67b82 */ /* 0x000e260000000800 */
[----:B------:R-:W3:Y:S01]  /*f380*/  LDL R203, [R1] ;  /* 0x0000000001cb7983 */ /* 0x000ee20000100800 */
[----:B0-----:R-:W-:-:S13]  /*f390*/  ISETP.NE.AND P1, PT, R198, 0x1, PT ;  /* 0x00000001c600780c */ /* 0x001fda0003f25270 */
[----:B------:R-:W0:Y:S08]  /*f3a0*/  @P1 LDC R199, c[0x0][0x44c] ;  /* 0x00011300ffc71b82 */ /* 0x000e300000000800 */
[----:B------:R-:W1:Y:S01]  /*f3b0*/  @P1 LDC R198, c[0x0][0x450] ;  /* 0x00011400ffc61b82 */ /* 0x000e620000000800 */
[----:B------:R-:W-:Y:S01]  /*f3c0*/  FMUL.FTZ R155, R155, UR39 ;  /* 0x000000279b9b7c20 */ /* 0x000fe20008410000 */
[----:B------:R-:W-:Y:S01]  /*f3d0*/  FMUL.FTZ R158, R158, UR39 ;  /* 0x000000279e9e7c20 */ /* 0x000fe20008410000 */
[----:B------:R-:W-:-:S04]  /*f3e0*/  FMUL.FTZ R159, R159, UR39 ;  /* 0x000000279f9f7c20 */ /* 0x000fc80008410000 */
[----:B------:R-:W-:Y:S01]  /*f3f0*/  MUFU.TANH R155, R155 ;  /* 0x0000009b009b7308 */ /* 0x000fe20000002400 */
[----:B------:R-:W-:-:S07]  /*f400*/  FMUL.FTZ R162, R162, UR39 ;  /* 0x00000027a2a27c20 */ /* 0x000fce0008410000 */
        /* <DEDUP_REMOVED lines=20> */
[----:B------:R-:W-:Y:S08]  /*f550*/  MUFU.TANH R178, R178 ;  /* 0x000000b200b27308 */ /* 0x000ff00000002400 */
[----:B------:R-:W-:Y:S08]  /*f560*/  MUFU.TANH R179, R179 ;  /* 0x000000b300b37308 */ /* 0x000ff00000002400 */
[----:B------:R-:W-:Y:S01]  /*f570*/  MUFU.TANH R182, R182 ;  /* 0x000000b600b67308 */ /* 0x000fe20000002400 */
[----:B--2---:R-:W-:-:S05]  /*f580*/  IADD3 R14, R14, R213, RZ ;  /* 0x000000d50e0e7210 */ /* 0x004fca0007ffe0ff */
[----:B0-----:R-:W-:-:S05]  /*f590*/  @P1 IMAD.HI.U32 R199, R14, R199, RZ ;  /* 0x000000c70ec71227 */ /* 0x001fca00078e00ff */
[----:B-1----:R-:W-:Y:S01]  /*f5a0*/  @P1 SHF.R.U32.HI R14, RZ, R198, R199 ;  /* 0x000000c6ff0e1219 */ /* 0x002fe200000116c7 */
[----:B------:R-:W-:Y:S01]  /*f5b0*/  FMUL.FTZ R198, R152, UR39 ;  /* 0x0000002798c67c20 */ /* 0x000fe20008410000 */
[----:B------:R-:W-:Y:S01]  /*f5c0*/  FMUL.FTZ R152, R153, UR39 ;  /* 0x0000002799987c20 */ /* 0x000fe20008410000 */
[----:B------:R-:W-:Y:S01]  /*f5d0*/  FMUL.FTZ R153, R154, UR39 ;  /* 0x000000279a997c20 */ /* 0x000fe20008410000 */
[----:B------:R-:W-:Y:S02]  /*f5e0*/  FMUL.FTZ R154, R156, UR39 ;  /* 0x000000279c9a7c20 */ /* 0x000fe40008410000 */
[----:B------:R-:W-:Y:S04]  /*f5f0*/  SHFL.IDX PT, R156, R14, RZ, 0x1c1f ;  /* 0x001c1fff0e9c7589 */ /* 0x000fe800000e0000 */
[----:B------:R-:W0:Y:S01]  /*f600*/  SHFL.IDX PT, R14, R14, 0x1, 0x1c1f ;  /* 0x003c1f000e0e7f89 */ /* 0x000e2200000e0000 */
[----:B------:R-:W-:Y:S01]  /*f610*/  FMUL.FTZ R199, R160, UR39 ;  /* 0x00000027a0c77c20 */ /* 0x000fe20008410000 */
[----:B------:R-:W-:-:S04]  /*f620*/  IMAD.MOV.U32 R160, RZ, RZ, -0x40 ;  /* 0xffffffc0ffa07424 */ /* 0x000fc800078e00ff */
[----:B------:R-:W-:Y:S01]  /*f630*/  IMAD R160, R15, R160, 0x1 ;  /* 0x000000010fa07424 */ /* 0x000fe200078e02a0 */
[----:B------:R-:W1:Y:S04]  /*f640*/  MUFU.TANH R153, R153 ;  /* 0x0000009900997308 */ /* 0x000e680000002400 */
[----:B------:R-:W-:-:S05]  /*f650*/  IADD3 R160, R211, R160, -R193 ;  /* 0x000000a0d3a07210 */ /* 0x000fca0007ffe8c1 */
[----:B------:R-:W-:-:S04]  /*f660*/  IMAD.IADD R160, R160, 0x1, -R208 ;  /* 0x00000001a0a07824 */ /* 0x000fc800078e0ad0 */
[----:B0-----:R-:W-:-:S05]  /*f670*/  IMAD.IADD R14, R160, 0x1, R14 ;  /* 0x00000001a00e7824 */ /* 0x001fca00078e020e */
[----:B------:R-:W-:-:S04]  /*f680*/  ISETP.GT.AND P6, PT, R14, RZ, PT ;  /* 0x000000ff0e00720c */ /* 0x000fc80003fc4270 */
[----:B-1----:R-:W-:Y:S02]  /*f690*/  FSEL R153, R153, -INF , P6 ;  /* 0xff80000099997808 */ /* 0x002fe40003000000 */
[----:B------:R-:W-:-:S04]  /*f6a0*/  ISETP.GT.AND P6, PT, R14, 0x1, PT ;  /* 0x000000010e00780c */ /* 0x000fc80003fc4270 */
[----:B------:R-:W-:Y:S02]  /*f6b0*/  FSEL R155, R155, -INF , P6 ;  /* 0xff8000009b9b7808 */ /* 0x000fe40003000000 */
        /* <DEDUP_REMOVED lines=26> */
[----:B------:R-:W-:Y:S02]  /*f860*/  ISETP.GT.AND P6, PT, R14, 0x39, PT ;  /* 0x000000390e00780c */ /* 0x000fe40003fc4270 */
[----:B------:R-:W-:-:S04]  /*f870*/  FMNMX.FTZ R14, R153, R197, !PT ;  /* 0x000000c5990e7209 */ /* 0x000fc80007810000 */
[----:B------:R-:W-:-:S04]  /*f880*/  FMNMX.FTZ R14, R155, R14, !PT ;  /* 0x0000000e9b0e7209 */ /* 0x000fc80007810000 */
[----:B------:R-:W-:-:S04]  /*f890*/  FMNMX.FTZ R14, R158, R14, !PT ;  /* 0x0000000e9e0e7209 */ /* 0x000fc80007810000 */
[----:B------:R-:W-:-:S04]  /*f8a0*/  FMNMX.FTZ R14, R159, R14, !PT ;  /* 0x0000000e9f0e7209 */ /* 0x000fc80007810000 */
[----:B------:R-:W-:-:S04]  /*f8b0*/  FMNMX.FTZ R14, R162, R14, !PT ;  /* 0x0000000ea20e7209 */ /* 0x000fc80007810000 */
[----:B------:R-:W-:-:S04]  /*f8c0*/  FMNMX.FTZ R14, R163, R14, !PT ;  /* 0x0000000ea30e7209 */ /* 0x000fc80007810000 */
[----:B------:R-:W-:-:S04]  /*f8d0*/  FMNMX.FTZ R14, R166, R14, !PT ;  /* 0x0000000ea60e7209 */ /* 0x000fc80007810000 */
[----:B------:R-:W-:Y:S01]  /*f8e0*/  FMNMX.FTZ R14, R167, R14, !PT ;  /* 0x0000000ea70e7209 */ /* 0x000fe20007810000 */
[----:B------:R-:W-:-:S03]  /*f8f0*/  FMUL.FTZ R183, R183, UR39 ;  /* 0x00000027b7b77c20 */ /* 0x000fc60008410000 */
[----:B------:R-:W-:-:S04]  /*f900*/  FMNMX.FTZ R14, R170, R14, !PT ;  /* 0x0000000eaa0e7209 */ /* 0x000fc80007810000 */
[----:B------:R-:W-:Y:S01]  /*f910*/  FMNMX.FTZ R14, R171, R14, !PT ;  /* 0x0000000eab0e7209 */ /* 0x000fe20007810000 */
[----:B------:R-:W0:Y:S01]  /*f920*/  MUFU.TANH R183, R183 ;  /* 0x000000b700b77308 */ /* 0x000e220000002400 */
[----:B------:R-:W-:Y:S02]  /*f930*/  FMUL.FTZ R169, R169, UR39 ;  /* 0x00000027a9a97c20 */ /* 0x000fe40008410000 */
[----:B------:R-:W-:-:S05]  /*f940*/  FMNMX.FTZ R14, R174, R14, !PT ;  /* 0x0000000eae0e7209 */ /* 0x000fca0007810000 */
[----:B------:R-:W1:Y:S01]  /*f950*/  MUFU.TANH R199, R199 ;  /* 0x000000c700c77308 */ /* 0x000e620000002400 */
[----:B------:R-:W-:Y:S01]  /*f960*/  FMNMX.FTZ R14, R175, R14, !PT ;  /* 0x0000000eaf0e7209 */ /* 0x000fe20007810000 */
[----:B------:R-:W-:Y:S01]  /*f970*/  FMUL.FTZ R202, R168, UR39 ;  /* 0x00000027a8ca7c20 */ /* 0x000fe20008410000 */
[----:B------:R-:W-:Y:S02]  /*f980*/  IMAD.IADD R168, R160, 0x1, R156 ;  /* 0x00000001a0a87824 */ /* 0x000fe400078e029c */
[----:B------:R-:W-:-:S03]  /*f990*/  FMNMX.FTZ R14, R178, R14, !PT ;  /* 0x0000000eb20e7209 */ /* 0x000fc60007810000 */
[----:B------:R-:W2:Y:S01]  /*f9a0*/  MUFU.TANH R152, R152 ;  /* 0x0000009800987308 */ /* 0x000ea20000002400 */
[----:B------:R-:W-:-:S07]  /*f9b0*/  FMNMX.FTZ R14, R179, R14, !PT ;  /* 0x0000000eb30e7209 */ /* 0x000fce0007810000 */
[----:B------:R-:W4:Y:S08]  /*f9c0*/  MUFU.TANH R154, R154 ;  /* 0x0000009a009a7308 */ /* 0x000f300000002400 */
[----:B------:R-:W5:Y:S01]  /*f9d0*/  MUFU.TANH R169, R169 ;  /* 0x000000a900a97308 */ /* 0x000f620000002400 */
[----:B------:R-:W-:Y:S02]  /*f9e0*/  ISETP.GT.AND P1, PT, R168, 0x10, PT ;  /* 0x00000010a800780c */ /* 0x000fe40003f24270 */
[----:B0-----:R-:W-:-:S02]  /*f9f0*/  FSEL R183, R183, -INF , P6 ;  /* 0xff800000b7b77808 */ /* 0x001fc40003000000 */
[----:B------:R-:W-:Y:S02]  /*fa00*/  FMNMX.FTZ R14, R182, R14, !PT ;  /* 0x0000000eb60e7209 */ /* 0x000fe40007810000 */
[C---:B------:R-:W-:Y:S02]  /*fa10*/  ISETP.GT.AND P4, PT, R168.reuse, 0x1, PT ;  /* 0x00000001a800780c */ /* 0x040fe40003f84270 */
[C---:B------:R-:W-:Y:S02]  /*fa20*/  ISETP.GT.AND P3, PT, R168.reuse, 0x8, PT ;  /* 0x00000008a800780c */ /* 0x040fe40003f64270 */
[----:B-1----:R-:W-:Y:S02]  /*fa30*/  FSEL R199, R199, -INF , P1 ;  /* 0xff800000c7c77808 */ /* 0x002fe40000800000 */
[----:B------:R-:W-:Y:S02]  /*fa40*/  ISETP.GT.AND P1, PT, R168, 0x21, PT ;  /* 0x00000021a800780c */ /* 0x000fe40003f24270 */
[----:B------:R-:W-:-:S02]  /*fa50*/  FMNMX.FTZ R14, R183, R14, !PT ;  /* 0x0000000eb70e7209 */ /* 0x000fc40007810000 */
[----:B--2---:R-:W-:Y:S02]  /*fa60*/  FSEL R156, R152, -INF , P4 ;  /* 0xff800000989c7808 */ /* 0x004fe40002000000 */
[----:B----4-:R-:W-:Y:S02]  /*fa70*/  FSEL R152, R154, -INF , P3 ;  /* 0xff8000009a987808 */ /* 0x010fe40001800000 */
[----:B-----5:R-:W-:Y:S02]  /*fa80*/  FSEL R154, R169, -INF , P1 ;  /* 0xff800000a99a7808 */ /* 0x020fe40000800000 */
[----:B------:R-:W0:Y:S01]  /*fa90*/  SHFL.BFLY PT, R169, R14, 0x2, 0x1f ;  /* 0x0c401f000ea97f89 */ /* 0x000e2200000e0000 */
[----:B------:R-:W-:Y:S01]  /*faa0*/  FMUL.FTZ R200, R161, UR39 ;  /* 0x00000027a1c87c20 */ /* 0x000fe20008410000 */
[----:B------:R-:W1:Y:S01]  /*fab0*/  MUFU.TANH R198, R198 ;  /* 0x000000c600c67308 */ /* 0x000e620000002400 */
[----:B0-----:R-:W-:-:S05]  /*fac0*/  FMNMX.FTZ R169, R14, R169, !PT ;  /* 0x000000a90ea97209 */ /* 0x001fca0007810000 */
[----:B------:R-:W0:Y:S02]  /*fad0*/  SHFL.BFLY PT, R14, R169, 0x1, 0x1f ;  /* 0x0c201f00a90e7f89 */ /* 0x000e2400000e0000 */
[----:B------:R-:W2:Y:S01]  /*fae0*/  MUFU.TANH R200, R200 ;  /* 0x000000c800c87308 */ /* 0x000ea20000002400 */
[----:B------:R-:W-:Y:S01]  /*faf0*/  ISETP.GT.AND P5, PT, R168, RZ, PT ;  /* 0x000000ffa800720c */ /* 0x000fe20003fa4270 */
[----:B------:R-:W-:-:S03]  /*fb00*/  FMUL.FTZ R201, R164, UR39 ;  /* 0x00000027a4c97c20 */ /* 0x000fc60008410000 */
[----:B-1----:R-:W-:Y:S02]  /*fb10*/  FSEL R160, R198, -INF , P5 ;  /* 0xff800000c6a07808 */ /* 0x002fe40002800000 */
[----:B------:R-:W-:Y:S01]  /*fb20*/  ISETP.GT.AND P5, PT, R168, 0x11, PT ;  /* 0x00000011a800780c */ /* 0x000fe20003fa4270 */
[----:B------:R-:W1:Y:S01]  /*fb30*/  MUFU.TANH R201, R201 ;  /* 0x000000c900c97308 */ /* 0x000e620000002400 */
[----:B0-----:R-:W-:-:S04]  /*fb40*/  FMNMX.FTZ R169, R169, R14, !PT ;  /* 0x0000000ea9a97209 */ /* 0x001fc80007810000 */
[C---:B------:R-:W-:Y:S02]  /*fb50*/  FSETP.NEU.FTZ.AND P6, PT, R169.reuse, -INF , PT ;  /* 0xff800000a900780b */ /* 0x040fe40003fdd000 */
[----:B--2---:R-:W-:Y:S02]  /*fb60*/  FSEL R164, R200, -INF , P5 ;  /* 0xff800000c8a47808 */ /* 0x004fe40002800000 */
[----:B------:R-:W-:Y:S01]  /*fb70*/  FSEL R200, R169, RZ, P6 ;  /* 0x000000ffa9c87208 */ /* 0x000fe20003000000 */
[----:B------:R-:W-:-:S04]  /*fb80*/  IMAD.U32 R14, RZ, RZ, UR37 ;  /* 0x00000025ff0e7e24 */ /* 0x000fc8000f8e00ff */
[----:B------:R-:W-:Y:S01]  /*fb90*/  FADD.FTZ R200, -R200, R197 ;  /* 0x000000c5c8c87221 */ /* 0x000fe20000010100 */
[----:B------:R-:W-:Y:S01]  /*fba0*/  FMUL.FTZ R197, R169, R14 ;  /* 0x0000000ea9c57220 */ /* 0x000fe20000410000 */
[----:B------:R-:W-:-:S04]  /*fbb0*/  ISETP.GT.AND P4, PT, R168, 0x18, PT ;  /* 0x00000018a800780c */ /* 0x000fc80003f84270 */
[----:B------:R-:W-:Y:S02]  /*fbc0*/  FSEL R197, R197, RZ, P6 ;  /* 0x000000ffc5c57208 */ /* 0x000fe40003000000 */
[----:B-1----:R-:W-:-:S03]  /*fbd0*/  FSEL R198, R201, -INF , P4 ;  /* 0xff800000c9c67808 */ /* 0x002fc60002000000 */
[-CC-:B------:R-:W-:Y:S01]  /*fbe0*/  FFMA.FTZ R201, R174, R14.reuse, -R197.reuse ;  /* 0x0000000eaec97223 */ /* 0x180fe200000108c5 */
[-CC-:B------:R-:W-:Y:S01]  /*fbf0*/  FFMA.FTZ R153, R153, R14.reuse, -R197.reuse ;  /* 0x0000000e99997223 */ /* 0x180fe200000108c5 */
[-C--:B------:R-:W-:Y:S01]  /*fc00*/  FMUL.FTZ R174, R200, R14.reuse ;  /* 0x0000000ec8ae7220 */ /* 0x080fe20000410000 */
[----:B------:R-:W-:-:S04]  /*fc10*/  FFMA.FTZ R155, R155, R14, -R197 ;  /* 0x0000000e9b9b7223 */ /* 0x000fc800000108c5 */
[----:B------:R-:W-:Y:S08]  /*fc20*/  MUFU.EX2 R153, R153 ;  /* 0x0000009900997308 */ /* 0x000ff00000000800 */
[----:B------:R-:W0:Y:S08]  /*fc30*/  MUFU.EX2 R174, R174 ;  /* 0x000000ae00ae7308 */ /* 0x000e300000000800 */
[----:B------:R-:W1:Y:S01]  /*fc40*/  MUFU.EX2 R155, R155 ;  /* 0x0000009b009b7308 */ /* 0x000e620000000800 */
[-CC-:B------:R-:W-:Y:S01]  /*fc50*/  FFMA.FTZ R158, R158, R14.reuse, -R197.reuse ;  /* 0x0000000e9e9e7223 */ /* 0x180fe200000108c5 */
[----:B------:R-:W-:Y:S01]  /*fc60*/  FFMA.FTZ R159, R159, R14, -R197 ;  /* 0x0000000e9f9f7223 */ /* 0x000fe200000108c5 */
[----:B0-----:R-:W-:-:S05]  /*fc70*/  FFMA.FTZ R12, R174, R12, R153 ;  /* 0x0000000cae0c7223 */ /* 0x001fca0000010099 */
[----:B------:R-:W-:Y:S01]  /*fc80*/  MUFU.EX2 R159, R159 ;  /* 0x0000009f009f7308 */ /* 0x000fe20000000800 */
[C---:B-1----:R-:W-:Y:S01]  /*fc90*/  FADD.FTZ R12, R155.reuse, R12 ;  /* 0x0000000c9b0c7221 */ /* 0x042fe20000010000 */
[----:B------:R-:W-:-:S06]  /*fca0*/  F2FP.F16.F32.PACK_AB R153, R155, R153 ;  /* 0x000000999b99723e */ /* 0x000fcc00000000ff */
[----:B------:R-:W0:Y:S01]  /*fcb0*/  MUFU.EX2 R155, R158 ;  /* 0x0000009e009b7308 */ /* 0x000e220000000800 */
[----:B------:R-:W-:-:S07]  /*fcc0*/  FMUL.FTZ R157, R157, UR39 ;  /* 0x000000279d9d7c20 */ /* 0x000fce0008410000 */
[----:B------:R-:W1:Y:S01]  /*fcd0*/  MUFU.TANH R157, R157 ;  /* 0x0000009d009d7308 */ /* 0x000e620000002400 */
[----:B0-----:R-:W-:-:S04]  /*fce0*/  FADD.FTZ R12, R155, R12 ;  /* 0x0000000c9b0c7221 */ /* 0x001fc80000010000 */
[----:B------:R-:W-:Y:S01]  /*fcf0*/  FADD.FTZ R158, R159, R12 ;  /* 0x0000000c9f9e7221 */ /* 0x000fe20000010000 */
[----:B------:R-:W-:-:S05]  /*fd00*/  VIADD R12, R20, 0x38840 ;  /* 0x00038840140c7836 */ /* 0x000fca0000000000 */
[----:B------:R-:W-:Y:S01]  /*fd10*/  PRMT R12, R187, 0x654, R12 ;  /* 0x00000654bb0c7816 */ /* 0x000fe2000000000c */
[----:B------:R-:W-:-:S03]  /*fd20*/  FMUL.FTZ R165, R165, UR39 ;  /* 0x00000027a5a57c20 */ /* 0x000fc60008410000 */
[----:B------:R0:W-:Y:S01]  /*fd30*/  SYNCS.ARRIVE.TRANS64.RED.A1T0 RZ, [R12+URZ], RZ ;  /* 0x000000ff0cff79a7 */ /* 0x0001e2000810043f */
[----:B------:R-:W-:Y:S02]  /*fd40*/  F2FP.F16.F32.PACK_AB R155, R159, R155 ;  /* 0x0000009b9f9b723e */ /* 0x000fe400000000ff */
[----:B------:R-:W-:Y:S02]  /*fd50*/  ISETP.GT.AND P2, PT, R168, 0x9, PT ;  /* 0x00000009a800780c */ /* 0x000fe40003f44270 */
[----:B0-----:R-:W-:Y:S01]  /*fd60*/  FMNMX.FTZ R12, R160, R21, !PT ;  /* 0x00000015a00c7209 */ /* 0x001fe20007810000 */
[----:B------:R-:W0:Y:S03]  /*fd70*/  MUFU.TANH R165, R165 ;  /* 0x000000a500a57308 */ /* 0x000e260000002400 */
[----:B------:R-:W-:Y:S02]  /*fd80*/  FMNMX.FTZ R159, R156, R12, !PT ;  /* 0x0000000c9c9f7209 */ /* 0x000fe40007810000 */
[----:B-1----:R-:W-:-:S02]  /*fd90*/  FSEL R161, R157, -INF , P2 ;  /* 0xff8000009da17808 */ /* 0x002fc40001000000 */
[----:B------:R-:W-:Y:S01]  /*fda0*/  FMNMX.FTZ R159, R152, R159, !PT ;  /* 0x0000009f989f7209 */ /* 0x000fe20007810000 */
[----:B------:R-:W1:Y:S01]  /*fdb0*/  MUFU.TANH R202, R202 ;  /* 0x000000ca00ca7308 */ /* 0x000e620000002400 */
[----:B------:R-:W-:Y:S02]  /*fdc0*/  FMUL.FTZ R172, R172, UR39 ;  /* 0x00000027acac7c20 */ /* 0x000fe40008410000 */
[----:B------:R-:W-:Y:S01]  /*fdd0*/  FMNMX.FTZ R159, R161, R159, !PT ;  /* 0x0000009fa19f7209 */ /* 0x000fe20007810000 */
[----:B------:R-:W-:-:S03]  /*fde0*/  FMUL.FTZ R173, R173, UR39 ;  /* 0x00000027adad7c20 */ /* 0x000fc60008410000 */
[----:B------:R-:W-:Y:S01]  /*fdf0*/  FMNMX.FTZ R159, R199, R159, !PT ;  /* 0x0000009fc79f7209 */ /* 0x000fe20007810000 */
[----:B------:R-:W2:Y:S01]  /*fe00*/  MUFU.TANH R172, R172 ;  /* 0x000000ac00ac7308 */ /* 0x000ea20000002400 */
[----:B------:R-:W-:Y:S02]  /*fe10*/  ISETP.GT.AND P3, PT, R168, 0x19, PT ;  /* 0x00000019a800780c */ /* 0x000fe40003f64270 */
[----:B------:R-:W-:-:S05]  /*fe20*/  FMNMX.FTZ R159, R164, R159, !PT ;  /* 0x0000009fa49f7209 */ /* 0x000fca0007810000 */
[----:B------:R4:W5:Y:S01]  /*fe30*/  MUFU.TANH R12, R173 ;  /* 0x000000ad000c7308 */ /* 0x0009620000002400 */
[----:B------:R-:W-:Y:S02]  /*fe40*/  ISETP.GT.AND P2, PT, R168, 0x20, PT ;  /* 0x00000020a800780c */ /* 0x000fe40003f44270 */
[----:B0-----:R-:W-:Y:S02]  /*fe50*/  FSEL R157, R165, -INF , P3 ;  /* 0xff800000a59d7808 */ /* 0x001fe40001800000 */
[----:B------:R-:W-:Y:S01]  /*fe60*/  FMNMX.FTZ R159, R198, R159, !PT ;  /* 0x0000009fc69f7209 */ /* 0x000fe20007810000 */
[----:B----4-:R-:W-:Y:S01]  /*fe70*/  FMUL.FTZ R173, R176, UR39 ;  /* 0x00000027b0ad7c20 */ /* 0x010fe20008410000 */
[----:B------:R-:W-:Y:S01]  /*fe80*/  FMUL.FTZ R176, R177, UR39 ;  /* 0x00000027b1b07c20 */ /* 0x000fe20008410000 */
[----:B-1----:R-:W-:Y:S01]  /*fe90*/  FSEL R165, R202, -INF , P2 ;  /* 0xff800000caa57808 */ /* 0x002fe20001000000 */
[----:B------:R-:W-:Y:S01]  /*fea0*/  FMUL.FTZ R177, R180, UR39 ;  /* 0x00000027b4b17c20 */ /* 0x000fe20008410000 */
[----:B------:R-:W-:-:S02]  /*feb0*/  FMNMX.FTZ R159, R157, R159, !PT ;  /* 0x0000009f9d9f7209 */ /* 0x000fc40007810000 */
[----:B------:R-:W0:Y:S01]  /*fec0*/  MUFU.TANH R173, R173 ;  /* 0x000000ad00ad7308 */ /* 0x000e220000002400 */
[----:B------:R-:W-:Y:S01]  /*fed0*/  ISETP.GT.AND P6, PT, R168, 0x28, PT ;  /* 0x00000028a800780c */ /* 0x000fe20003fc4270 */
[----:B------:R-:W-:Y:S01]  /*fee0*/  FMUL.FTZ R181, R181, UR39 ;  /* 0x00000027b5b57c20 */ /* 0x000fe20008410000 */
[----:B------:R-:W-:-:S05]  /*fef0*/  FMNMX.FTZ R159, R165, R159, !PT ;  /* 0x0000009fa59f7209 */ /* 0x000fca0007810000 */
[----:B------:R-:W1:Y:S01]  /*ff00*/  MUFU.TANH R176, R176 ;  /* 0x000000b000b07308 */ /* 0x000e620000002400 */
[----:B------:R-:W-:Y:S02]  /*ff10*/  ISETP.GT.AND P5, PT, R168, 0x29, PT ;  /* 0x00000029a800780c */ /* 0x000fe40003fa4270 */
[----:B--2---:R-:W-:Y:S02]  /*ff20*/  FSEL R172, R172, -INF , P6 ;  /* 0xff800000acac7808 */ /* 0x004fe40003000000 */
[----:B------:R-:W-:-:S03]  /*ff30*/  FMNMX.FTZ R159, R154, R159, !PT ;  /* 0x0000009f9a9f7209 */ /* 0x000fc60007810000 */
[----:B------:R-:W2:Y:S01]  /*ff40*/  MUFU.TANH R177, R177 ;  /* 0x000000b100b17308 */ /* 0x000ea20000002400 */
[----:B------:R-:W-:Y:S02]  /*ff50*/  ISETP.GT.AND P4, PT, R168, 0x30, PT ;  /* 0x00000030a800780c */ /* 0x000fe40003f84270 */
[----:B-----5:R-:W-:Y:S02]  /*ff60*/  FSEL R180, R12, -INF , P5 ;  /* 0xff8000000cb47808 */ /* 0x020fe40002800000 */
[----:B------:R-:W-:-:S03]  /*ff70*/  FMNMX.FTZ R159, R172, R159, !PT ;  /* 0x0000009fac9f7209 */ /* 0x000fc60007810000 */
[----:B------:R-:W4:Y:S01]  /*ff80*/  MUFU.TANH R181, R181 ;  /* 0x000000b500b57308 */ /* 0x000f220000002400 */
[----:B------:R-:W-:Y:S02]  /*ff90*/  ISETP.GT.AND P3, PT, R168, 0x31, PT ;  /* 0x00000031a800780c */ /* 0x000fe40003f64270 */
[----:B0-----:R-:W-:Y:S02]  /*ffa0*/  FSEL R173, R173, -INF , P4 ;  /* 0xff800000adad7808 */ /* 0x001fe40002000000 */
[----:B------:R-:W-:Y:S02]  /*ffb0*/  FMNMX.FTZ R159, R180, R159, !PT ;  /* 0x0000009fb49f7209 */ /* 0x000fe40007810000 */
[----:B------:R-:W-:Y:S02]  /*ffc0*/  ISETP.GT.AND P2, PT, R168, 0x38, PT ;  /* 0x00000038a800780c */ /* 0x000fe40003f44270 */
[----:B-1----:R-:W-:Y:S02]  /*ffd0*/  FSEL R176, R176, -INF , P3 ;  /* 0xff800000b0b07808 */ /* 0x002fe40001800000 */
[----:B------:R-:W-:-:S02]  /*ffe0*/  FMNMX.FTZ R159, R173, R159, !PT ;  /* 0x0000009fad9f7209 */ /* 0x000fc40007810000 */
[----:B------:R-:W-:Y:S02]  /*fff0*/  ISETP.GT.AND P1, PT, R168, 0x39, PT ;  /* 0x00000039a800780c */ /* 0x000fe40003f24270 */
[----:B--2---:R-:W-:Y:S02]  /*10000*/  FSEL R177, R177, -INF , P2 ;  /* 0xff800000b1b17808 */ /* 0x004fe40001000000 */
[----:B------:R-:W-:Y:S02]  /*10010*/  FMNMX.FTZ R159, R176, R159, !PT ;  /* 0x0000009fb09f7209 */ /* 0x000fe40007810000 */
[----:B----4-:R-:W-:Y:S02]  /*10020*/  FSEL R181, R181, -INF , P1 ;  /* 0xff800000b5b57808 */ /* 0x010fe40000800000 */
[----:B------:R-:W-:-:S04]  /*10030*/  FMNMX.FTZ R159, R177, R159, !PT ;  /* 0x0000009fb19f7209 */ /* 0x000fc80007810000 */
[----:B------:R-:W-:-:S05]  /*10040*/  FMNMX.FTZ R168, R181, R159, !PT ;  /* 0x0000009fb5a87209 */ /* 0x000fca0007810000 */
[----:B------:R-:W0:Y:S02]  /*10050*/  SHFL.BFLY PT, R12, R168, 0x2, 0x1f ;  /* 0x0c401f00a80c7f89 */ /* 0x000e2400000e0000 */
[----:B0-----:R-:W-:-:S05]  /*10060*/  FMNMX.FTZ R168, R168, R12, !PT ;  /* 0x0000000ca8a87209 */ /* 0x001fca0007810000 */
[----:B------:R-:W0:Y:S02]  /*10070*/  SHFL.BFLY PT, R12, R168, 0x1, 0x1f ;  /* 0x0c201f00a80c7f89 */ /* 0x000e2400000e0000 */
[----:B0-----:R-:W-:Y:S01]  /*10080*/  FMNMX.FTZ R168, R168, R12, !PT ;  /* 0x0000000ca8a87209 */ /* 0x001fe20007810000 */
[----:B------:R-:W-:-:S03]  /*10090*/  IMAD.MOV R12, RZ, RZ, -R226 ;  /* 0x000000ffff0c7224 */ /* 0x000fc600078e0ae2 */
[C---:B------:R-:W-:Y:S02]  /*100a0*/  FSETP.NEU.FTZ.AND P2, PT, R168.reuse, -INF , PT ;  /* 0xff800000a800780b */ /* 0x040fe40003f5d000 */
[----:B------:R-:W-:Y:S02]  /*100b0*/  ISETP.NE.AND P1, PT, R193, R12, PT ;  /* 0x0000000cc100720c */ /* 0x000fe40003f25270 */
[----:B------:R-:W-:-:S05]  /*100c0*/  FSEL R12, R168, RZ, P2 ;  /* 0x000000ffa80c7208 */ /* 0x000fca0001000000 */
[----:B------:R-:W-:-:S04]  /*100d0*/  FADD.FTZ R21, -R12, R21 ;  /* 0x000000150c157221 */ /* 0x000fc80000010100 */
[-C--:B------:R-:W-:Y:S01]  /*100e0*/  FMUL.FTZ R21, R21, R14.reuse ;  /* 0x0000000e15157220 */ /* 0x080fe20000410000 */
[-CC-:B------:R-:W-:Y:S01]  /*100f0*/  FFMA.FTZ R162, R162, R14.reuse, -R197.reuse ;  /* 0x0000000ea2a27223 */ /* 0x180fe200000108c5 */
[----:B------:R-:W-:-:S04]  /*10100*/  FFMA.FTZ R170, R170, R14, -R197 ;  /* 0x0000000eaaaa7223 */ /* 0x000fc800000108c5 */
[----:B------:R-:W0:Y:S08]  /*10110*/  MUFU.EX2 R21, R21 ;  /* 0x0000001500157308 */ /* 0x000e300000000800 */
[----:B------:R-:W-:Y:S08]  /*10120*/  MUFU.EX2 R159, R162 ;  /* 0x000000a2009f7308 */ /* 0x000ff00000000800 */
[----:B------:R1:W-:Y:S02]  /*10130*/  MUFU.EX2 R162, R170 ;  /* 0x000000aa00a27308 */ /* 0x0003e40000000800 */
[----:B-1----:R-:W-:-:S04]  /*10140*/  @!P1 IMAD R170, R196, 0x40, R194 ;  /* 0x00000040c4aa9824 */ /* 0x002fc800078e02c2 */
[----:B------:R-:W-:-:S05]  /*10150*/  @!P1 IMAD R170, R170, 0x4, R18 ;  /* 0x00000004aaaa9824 */ /* 0x000fca00078e0212 */
[----:B0-----:R-:W-:Y:S04]  /*10160*/  @!P1 STS [R170+0x38400], R21 ;  /* 0x03840015aa009388 */ /* 0x001fe80000000800 */
[----:B------:R0:W-:Y:S02]  /*10170*/  @!P1 STS [R170+0x38420], R174 ;  /* 0x038420aeaa009388 */ /* 0x0001e40000000800 */
[----:B0-----:R-:W-:-:S05]  /*10180*/  FMUL.FTZ R170, R168, R14 ;  /* 0x0000000ea8aa7220 */ /* 0x001fca0000410000 */
[----:B------:R-:W-:-:S05]  /*10190*/  FSEL R170, R170, RZ, P2 ;  /* 0x000000ffaaaa7208 */ /* 0x000fca0001000000 */
[-CC-:B------:R-:W-:Y:S01]  /*101a0*/  FFMA.FTZ R160, R160, R14.reuse, -R170.reuse ;  /* 0x0000000ea0a07223 */ /* 0x180fe200000108aa */
[-CC-:B------:R-:W-:Y:S01]  /*101b0*/  FFMA.FTZ R156, R156, R14.reuse, -R170.reuse ;  /* 0x0000000e9c9c7223 */ /* 0x180fe200000108aa */
[----:B------:R-:W-:-:S04]  /*101c0*/  FFMA.FTZ R152, R152, R14, -R170 ;  /* 0x0000000e98987223 */ /* 0x000fc800000108aa */
[----:B------:R-:W0:Y:S01]  /*101d0*/  MUFU.EX2 R160, R160 ;  /* 0x000000a000a07308 */ /* 0x000e220000000800 */
[-C--:B------:R-:W-:Y:S01]  /*101e0*/  FFMA.FTZ R161, R161, R14.reuse, -R170 ;  /* 0x0000000ea1a17223 */ /* 0x080fe200000108aa */
[-CC-:B------:R-:W-:Y:S01]  /*101f0*/  FFMA.FTZ R163, R163, R14.reuse, -R197.reuse ;  /* 0x0000000ea3a37223 */ /* 0x180fe200000108c5 */
[-CC-:B------:R-:W-:Y:S01]  /*10200*/  FFMA.FTZ R166, R166, R14.reuse, -R197.reuse ;  /* 0x0000000ea6a67223 */ /* 0x180fe200000108c5 */
[-CC-:B------:R-:W-:Y:S01]  /*10210*/  FFMA.FTZ R167, R167, R14.reuse, -R197.reuse ;  /* 0x0000000ea7a77223 */ /* 0x180fe200000108c5 */
[----:B------:R-:W-:-:S03]  /*10220*/  FFMA.FTZ R171, R171, R14, -R197 ;  /* 0x0000000eabab7223 */ /* 0x000fc600000108c5 */
[----:B------:R-:W1:Y:S01]  /*10230*/  MUFU.EX2 R156, R156 ;  /* 0x0000009c009c7308 */ /* 0x000e620000000800 */
[-CC-:B------:R-:W-:Y:S01]  /*10240*/  FFMA.FTZ R175, R175, R14.reuse, -R197.reuse ;  /* 0x0000000eafaf7223 */ /* 0x180fe200000108c5 */
[-CC-:B------:R-:W-:Y:S01]  /*10250*/  FFMA.FTZ R178, R178, R14.reuse, -R197.reuse ;  /* 0x0000000eb2b27223 */ /* 0x180fe200000108c5 */
[-CC-:B------:R-:W-:Y:S01]  /*10260*/  FFMA.FTZ R179, R179, R14.reuse, -R197.reuse ;  /* 0x0000000eb3b37223 */ /* 0x180fe200000108c5 */
[-CC-:B------:R-:W-:Y:S01]  /*10270*/  FFMA.FTZ R182, R182, R14.reuse, -R197.reuse ;  /* 0x0000000eb6b67223 */ /* 0x180fe200000108c5 */
[-C--:B------:R-:W-:Y:S01]  /*10280*/  FFMA.FTZ R183, R183, R14.reuse, -R197 ;  /* 0x0000000eb7b77223 */ /* 0x080fe200000108c5 */
[-CC-:B------:R-:W-:Y:S02]  /*10290*/  FFMA.FTZ R199, R199, R14.reuse, -R170.reuse ;  /* 0x0000000ec7c77223 */ /* 0x180fe400000108aa */
[----:B------:R0:W2:Y:S01]  /*102a0*/  MUFU.EX2 R197, R152 ;  /* 0x0000009800c57308 */ /* 0x0000a20000000800 */
[-CC-:B------:R-:W-:Y:S01]  /*102b0*/  FFMA.FTZ R164, R164, R14.reuse, -R170.reuse ;  /* 0x0000000ea4a47223 */ /* 0x180fe200000108aa */
[----:B------:R-:W-:-:S06]  /*102c0*/  FFMA.FTZ R198, R198, R14, -R170 ;  /* 0x0000000ec6c67223 */ /* 0x000fcc00000108aa */
[----:B------:R-:W4:Y:S01]  /*102d0*/  MUFU.EX2 R161, R161 ;  /* 0x000000a100a17308 */ /* 0x000f220000000800 */
[----:B0-----:R-:W-:Y:S01]  /*102e0*/  FFMA.FTZ R152, R21, R0, R160 ;  /* 0x0000000015987223 */ /* 0x001fe200000100a0 */
[-CC-:B------:R-:W-:Y:S01]  /*102f0*/  FFMA.FTZ R196, R154, R14.reuse, -R170.reuse ;  /* 0x0000000e9ac47223 */ /* 0x180fe200000108aa */
[----:B------:R-:W-:-:S05]  /*10300*/  FFMA.FTZ R154, R172, R14, -R170 ;  /* 0x0000000eac9a7223 */ /* 0x000fca00000108aa */
[----:B------:R-:W0:Y:S01]  /*10310*/  MUFU.EX2 R199, R199 ;  /* 0x000000c700c77308 */ /* 0x000e220000000800 */
[----:B-1----:R-:W-:Y:S01]  /*10320*/  FADD.FTZ R152, R156, R152 ;  /* 0x000000989c987221 */ /* 0x002fe20000010000 */
[----:B------:R-:W-:-:S06]  /*10330*/  FFMA.FTZ R157, R157, R14, -R170 ;  /* 0x0000000e9d9d7223 */ /* 0x000fcc00000108aa */
[----:B------:R-:W1:Y:S01]  /*10340*/  MUFU.EX2 R163, R163 ;  /* 0x000000a300a37308 */ /* 0x000e620000000800 */
[----:B------:R-:W-:-:S07]  /*10350*/  FFMA.FTZ R165, R165, R14, -R170 ;  /* 0x0000000ea5a57223 */ /* 0x000fce00000108aa */
[----:B------:R-:W5:Y:S01]  /*10360*/  MUFU.EX2 R164, R164 ;  /* 0x000000a400a47308 */ /* 0x000f620000000800 */
[-CC-:B------:R-:W-:Y:S01]  /*10370*/  FFMA.FTZ R180, R180, R14.reuse, -R170.reuse ;  /* 0x0000000eb4b47223 */ /* 0x180fe200000108aa */
[-CC-:B------:R-:W-:Y:S01]  /*10380*/  FFMA.FTZ R173, R173, R14.reuse, -R170.reuse ;  /* 0x0000000eadad7223 */ /* 0x180fe200000108aa */
[----:B------:R-:W-:-:S05]  /*10390*/  FFMA.FTZ R176, R176, R14, -R170 ;  /* 0x0000000eb0b07223 */ /* 0x000fca00000108aa */
[----:B------:R-:W-:Y:S01]  /*103a0*/  MUFU.EX2 R172, R196 ;  /* 0x000000c400ac7308 */ /* 0x000fe20000000800 */
[-CC-:B------:R-:W-:Y:S01]  /*103b0*/  FFMA.FTZ R177, R177, R14.reuse, -R170.reuse ;  /* 0x0000000eb1b17223 */ /* 0x180fe200000108aa */
[----:B------:R-:W-:-:S06]  /*103c0*/  FFMA.FTZ R181, R181, R14, -R170 ;  /* 0x0000000eb5b57223 */ /* 0x000fcc00000108aa */
[----:B------:R-:W3:Y:S08]  /*103d0*/  MUFU.EX2 R166, R166 ;  /* 0x000000a600a67308 */ /* 0x000ef00000000800 */
[----:B------:R-:W3:Y:S08]  /*103e0*/  MUFU.EX2 R198, R198 ;  /* 0x000000c600c67308 */ /* 0x000ef00000000800 */
[----:B------:R2:W-:Y:S01]  /*103f0*/  MUFU.EX2 R196, R154 ;  /* 0x0000009a00c47308 */ /* 0x0005e20000000800 */
[----:B------:R-:W-:Y:S01]  /*10400*/  FADD.FTZ R158, R159, R158 ;  /* 0x0000009e9f9e7221 */ /* 0x000fe20000010000 */
[----:B--2---:R-:W-:-:S06]  /*10410*/  FADD.FTZ R154, R197, R152 ;  /* 0x00000098c59a7221 */ /* 0x004fcc0000010000 */
[----:B------:R-:W2:Y:S01]  /*10420*/  MUFU.EX2 R167, R167 ;  /* 0x000000a700a77308 */ /* 0x000ea20000000800 */
[----:B----4-:R-:W-:Y:S01]  /*10430*/  FADD.FTZ R154, R161, R154 ;  /* 0x0000009aa19a7221 */ /* 0x010fe20000010000 */
[----:B------:R-:W-:-:S06]  /*10440*/  F2FP.F16.F32.PACK_AB R152, R156, R160 ;  /* 0x000000a09c98723e */ /* 0x000fcc00000000ff */
[----:B------:R-:W4:Y:S01]  /*10450*/  MUFU.EX2 R200, R157 ;  /* 0x0000009d00c87308 */ /* 0x000f220000000800 */
[----:B0-----:R-:W-:Y:S01]  /*10460*/  FADD.FTZ R156, R199, R154 ;  /* 0x0000009ac79c7221 */ /* 0x001fe20000010000 */
[----:B-1----:R-:W-:-:S06]  /*10470*/  FADD.FTZ R158, R163, R158 ;  /* 0x0000009ea39e7221 */ /* 0x002fcc0000010000 */
[----:B------:R0:W-:Y:S01]  /*10480*/  MUFU.EX2 R12, R171 ;  /* 0x000000ab000c7308 */ /* 0x0001e20000000800 */
[----:B-----5:R-:W-:-:S07]  /*10490*/  FADD.FTZ R156, R164, R156 ;  /* 0x0000009ca49c7221 */ /* 0x020fce0000010000 */
[----:B------:R-:W1:Y:S08]  /*104a0*/  MUFU.EX2 R165, R165 ;  /* 0x000000a500a57308 */ /* 0x000e700000000800 */
[----:B------:R-:W-:Y:S08]  /*104b0*/  MUFU.EX2 R201, R201 ;  /* 0x000000c900c97308 */ /* 0x000ff00000000800 */
[----:B------:R-:W-:Y:S08]  /*104c0*/  MUFU.EX2 R175, R175 ;  /* 0x000000af00af7308 */ /* 0x000ff00000000800 */
[----:B------:R-:W5:Y:S01]  /*104d0*/  MUFU.EX2 R180, R180 ;  /* 0x000000b400b47308 */ /* 0x000f620000000800 */
[----:B---3--:R-:W-:-:S07]  /*104e0*/  FADD.FTZ R158, R166, R158 ;  /* 0x0000009ea69e7221 */ /* 0x008fce0000010000 */
[----:B------:R-:W-:Y:S01]  /*104f0*/  MUFU.EX2 R178, R178 ;  /* 0x000000b200b27308 */ /* 0x000fe20000000800 */
[----:B------:R-:W-:-:S07]  /*10500*/  FADD.FTZ R160, R198, R156 ;  /* 0x0000009cc6a07221 */ /* 0x000fce0000010000 */
[----:B------:R-:W-:Y:S08]  /*10510*/  MUFU.EX2 R179, R179 ;  /* 0x000000b300b37308 */ /* 0x000ff00000000800 */
[----:B------:R-:W-:Y:S08]  /*10520*/  MUFU.EX2 R182, R182 ;  /* 0x000000b600b67308 */ /* 0x000ff00000000800 */
[----:B------:R-:W-:Y:S08]  /*10530*/  MUFU.EX2 R183, R183 ;  /* 0x000000b700b77308 */ /* 0x000ff00000000800 */
[----:B------:R-:W-:Y:S08]  /*10540*/  MUFU.EX2 R173, R173 ;  /* 0x000000ad00ad7308 */ /* 0x000ff00000000800 */
[----:B------:R-:W3:Y:S08]  /*10550*/  MUFU.EX2 R176, R176 ;  /* 0x000000b000b07308 */ /* 0x000ef00000000800 */
[----:B------:R-:W-:Y:S08]  /*10560*/  MUFU.EX2 R177, R177 ;  /* 0x000000b100b17308 */ /* 0x000ff00000000800 */
[----:B------:R-:W3:Y:S01]  /*10570*/  MUFU.EX2 R181, R181 ;  /* 0x000000b500b57308 */ /* 0x000ee20000000800 */
[----:B------:R-:W-:-:S02]  /*10580*/  IMAD R170, R19, 0x1000, R13 ;  /* 0x0000100013aa7824 */ /* 0x000fc400078e020d */
[----:B--2---:R-:W-:Y:S01]  /*10590*/  FADD.FTZ R0, R167, R158 ;  /* 0x0000009ea7007221 */ /* 0x004fe20000010000 */
[----:B0-----:R-:W-:Y:S02]  /*105a0*/  IMAD.MOV.U32 R171, RZ, RZ, 0x40000040 ;  /* 0x40000040ffab7424 */ /* 0x001fe400078e00ff */
[----:B----4-:R-:W-:Y:S01]  /*105b0*/  FADD.FTZ R160, R200, R160 ;  /* 0x000000a0c8a07221 */ /* 0x010fe20000010000 */
[----:B------:R-:W-:Y:S01]  /*105c0*/  F2FP.F16.F32.PACK_AB R157, R163, R159 ;  /* 0x0000009fa39d723e */ /* 0x000fe200000000ff */
[----:B------:R-:W-:Y:S01]  /*105d0*/  FMUL.FTZ R24, R24, R21 ;  /* 0x0000001518187220 */ /* 0x000fe20000410000 */
[----:B------:R-:W-:Y:S01]  /*105e0*/  F2FP.F16.F32.PACK_AB R154, R161, R197 ;  /* 0x000000c5a19a723e */ /* 0x000fe200000000ff */
[----:B------:R-:W-:Y:S01]  /*105f0*/  BAR.SYNC.DEFER_BLOCKING 0xf, 0x100 ;  /* 0x03c4000000007b1d */ /* 0x000fe20000010000 */
        /* <DEDUP_REMOVED lines=63> */
[----:B------:R-:W-:Y:S01]  /*109f0*/  F2FP.F16.F32.PACK_AB R159, R167, R166 ;  /* 0x000000a6a79f723e */ /* 0x000fe200000000ff */
[----:B-1----:R-:W-:Y:S01]  /*10a00*/  FADD.FTZ R21, R165, R160 ;  /* 0x000000a0a5157221 */ /* 0x002fe20000010000 */
[----:B------:R-:W-:Y:S01]  /*10a10*/  F2FP.F16.F32.PACK_AB R156, R164, R199 ;  /* 0x000000c7a49c723e */ /* 0x000fe200000000ff */
[----:B------:R-:W-:Y:S01]  /*10a20*/  FADD.FTZ R0, R162, R0 ;  /* 0x00000000a2007221 */ /* 0x000fe20000010000 */
[----:B------:R-:W-:-:S02]  /*10a30*/  F2FP.F16.F32.PACK_AB R158, R200, R198 ;  /* 0x000000c6c89e723e */ /* 0x000fc400000000ff */
[----:B------:R-:W-:Y:S01]  /*10a40*/  F2FP.F16.F32.PACK_AB R161, R12, R162 ;  /* 0x000000a20ca1723e */ /* 0x000fe200000000ff */
[-C--:B------:R-:W-:Y:S01]  /*10a50*/  FMUL.FTZ R26, R26, R174.reuse ;  /* 0x000000ae1a1a7220 */ /* 0x080fe20000410000 */
[----:B------:R-:W-:Y:S01]  /*10a60*/  R2UR UR6, R170 ;  /* 0x00000000aa0672ca */ /* 0x000fe200000e0000 */
[-C--:B------:R-:W-:Y:S01]  /*10a70*/  FMUL.FTZ R27, R27, R174.reuse ;  /* 0x000000ae1b1b7220 */ /* 0x080fe20000410000 */
[----:B------:R-:W-:Y:S01]  /*10a80*/  R2UR UR7, R171 ;  /* 0x00000000ab0772ca */ /* 0x000fe200000e0000 */
[-C--:B------:R-:W-:Y:S01]  /*10a90*/  FMUL.FTZ R30, R30, R174.reuse ;  /* 0x000000ae1e1e7220 */ /* 0x080fe20000410000 */
[----:B------:R-:W-:Y:S01]  /*10aa0*/  F2FP.F16.F32.PACK_AB R160, R172, R165 ;  /* 0x000000a5aca0723e */ /* 0x000fe200000000ff */
[----:B------:R-:W-:Y:S01]  /*10ab0*/  FMUL.FTZ R31, R31, R174 ;  /* 0x000000ae1f1f7220 */ /* 0x000fe20000410000 */
[----:B-----5:R-:W-:Y:S01]  /*10ac0*/  F2FP.F16.F32.PACK_AB R162, R180, R196 ;  /* 0x000000c4b4a2723e */ /* 0x020fe200000000ff */
[-C--:B------:R-:W-:Y:S01]  /*10ad0*/  FMUL.FTZ R34, R34, R174.reuse ;  /* 0x000000ae22227220 */ /* 0x080fe20000410000 */
[----:B------:R-:W-:Y:S01]  /*10ae0*/  F2FP.F16.F32.PACK_AB R163, R175, R201 ;  /* 0x000000c9afa3723e */ /* 0x000fe200000000ff */
        /* <DEDUP_REMOVED lines=59> */
[----:B---3--:R-:W-:-:S02]  /*10ea0*/  F2FP.F16.F32.PACK_AB R164, R176, R173 ;  /* 0x000000adb0a4723e */ /* 0x008fc400000000ff */
[----:B------:R-:W-:Y:S02]  /*10eb0*/  F2FP.F16.F32.PACK_AB R165, R179, R178 ;  /* 0x000000b2b3a5723e */ /* 0x000fe400000000ff */
[----:B------:R-:W-:Y:S02]  /*10ec0*/  F2FP.F16.F32.PACK_AB R166, R181, R177 ;  /* 0x000000b1b5a6723e */ /* 0x000fe400000000ff */
[----:B------:R-:W-:Y:S01]  /*10ed0*/  F2FP.F16.F32.PACK_AB R167, R183, R182 ;  /* 0x000000b6b7a7723e */ /* 0x000fe200000000ff */
[----:B------:R0:W-:Y:S04]  /*10ee0*/  STSM.16.M88.4 [R227+0x36400], R152 ;  /* 0x03640098e3007844 */ /* 0x0001e80000000200 */
[----:B------:R1:W-:Y:S04]  /*10ef0*/  STSM.16.M88.4 [R203], R156 ;  /* 0x0000009ccb007844 */ /* 0x0003e80000000200 */
[----:B------:R1:W-:Y:S04]  /*10f00*/  STSM.16.M88.4 [R228], R160 ;  /* 0x000000a0e4007844 */ /* 0x0003e80000000200 */
[----:B------:R1:W-:Y:S01]  /*10f10*/  STSM.16.M88.4 [R229], R164 ;  /* 0x000000a4e5007844 */ /* 0x0003e20000000200 */
[----:B------:R-:W-:-:S06]  /*10f20*/  WARPGROUP.ARRIVE ;  /* 0x00000000000079c5 */ /* 0x000fcc0000000000 */
[----:B------:R-:W-:Y:S03]  /*10f30*/  HGMMA.64x256x16.F32 R24, R152, gdesc[UR4].tnspB, R24, gsb0 ;  /* 0x43e0000498187df0 */ /* 0x000fe60008000818 */
[----:B------:R-:W-:Y:S02]  /*10f40*/  WARPGROUP.DEPBAR.LE gsb0, 0x0 ;  /* 0x00008000000079c5 */ /* 0x000fe40000010000 */
[----:B0-----:R-:W-:Y:S02]  /*10f50*/  VIADD R152, R170, 0x80 ;  /* 0x00000080aa987836 */ /* 0x001fe40000000000 */
[----:B------:R-:W-:-:S03]  /*10f60*/  IMAD.MOV.U32 R153, RZ, RZ, 0x40000040 ;  /* 0x40000040ff997424 */ /* 0x000fc600078e00ff */
[----:B------:R-:W-:Y:S02]  /*10f70*/  R2UR UR6, R152 ;  /* 0x00000000980672ca */ /* 0x000fe400000e0000 */
[----:B------:R-:W-:Y:S01]  /*10f80*/  R2UR UR7, R153 ;  /* 0x00000000990772ca */ /* 0x000fe200000e0000 */
[----:B------:R-:W-:-:S15]  /*10f90*/  WARPGROUP.ARRIVE ;  /* 0x00000000000079c5 */ /* 0x000fde0000000000 */
[----:B------:R-:W-:Y:S01]  /*10fa0*/  HGMMA.64x256x16.F32 R24, R156, gdesc[UR4].tnspB, R24, gsb0 ;  /* 0x43e000049c187df0 */ /* 0x000fe20008000818 */
[----:B------:R-:W-:Y:S02]  /*10fb0*/  VIADD R152, R170, 0x100 ;  /* 0x00000100aa987836 */ /* 0x000fe40000000000 */
[----:B------:R-:W-:-:S03]  /*10fc0*/  IMAD.MOV.U32 R153, RZ, RZ, 0x40000040 ;  /* 0x40000040ff997424 */ /* 0x000fc600078e00ff */
[----:B------:R-:W-:Y:S02]  /*10fd0*/  R2UR UR6, R152 ;  /* 0x00000000980672ca */ /* 0x000fe400000e0000 */
[----:B------:R-:W-:Y:S01]  /*10fe0*/  R2UR UR7, R153 ;  /* 0x00000000990772ca */ /* 0x000fe200000e0000 */
[----:B------:R-:W-:Y:S02]  /*10ff0*/  VIADD R170, R170, 0x180 ;  /* 0x00000180aaaa7836 */ /* 0x000fe40000000000 */
[----:B------:R-:W-:Y:S01]  /*11000*/  IMAD.MOV.U32 R171, RZ, RZ, 0x40000040 ;  /* 0x40000040ffab7424 */ /* 0x000fe200078e00ff */
[----:B------:R-:W-:Y:S02]  /*11010*/  WARPGROUP.DEPBAR.LE gsb0, 0x0 ;  /* 0x00008000000079c5 */ /* 0x000fe40000010000 */
[----:B------:R-:W-:-:S14]  /*11020*/  WARPGROUP.ARRIVE ;  /* 0x00000000000079c5 */ /* 0x000fdc0000000000 */
[----:B------:R-:W-:Y:S01]  /*11030*/  HGMMA.64x256x16.F32 R24, R160, gdesc[UR4].tnspB, R24, gsb0 ;  /* 0x43e00004a0187df0 */ /* 0x000fe20008000818 */
[----:B------:R-:W-:Y:S02]  /*11040*/  R2UR UR6, R170 ;  /* 0x00000000aa0672ca */ /* 0x000fe400000e0000 */
[----:B------:R-:W-:Y:S01]  /*11050*/  R2UR UR7, R171 ;  /* 0x00000000ab0772ca */ /* 0x000fe200000e0000 */
        /* <DEDUP_REMOVED lines=28> */
.L_x_8711:
[C---:B------:R-:W-:Y:S01]  /*11220*/  ISETP.GT.AND P1, PT, R15.reuse, R212, PT ;  /* 0x000000d40f00720c */ /* 0x040fe20003f24270 */
[----:B------:R-:W-:Y:S01]  /*11230*/  VIADD R15, R15, 0xffffffff ;  /* 0xffffffff0f0f7836 */ /* 0x000fe20000000000 */
[----:B------:R-:W-:Y:S01]  /*11240*/  IADD3 R20, R20, 0x38860, RZ ;  /* 0x0003886014147810 */ /* 0x000fe20007ffe0ff */
[----:B------:R-:W-:Y:S02]  /*11250*/  IMAD.MOV.U32 R197, RZ, RZ, R169 ;  /* 0x000000ffffc57224 */ /* 0x000fe400078e00a9 */
[----:B------:R-:W-:Y:S01]  /*11260*/  IMAD.MOV.U32 R21, RZ, RZ, R168 ;  /* 0x000000ffff157224 */ /* 0x000fe200078e00a8 */
[----:B------:R-:W-:Y:S01]  /*11270*/  PRMT R20, R187, 0x654, R20 ;  /* 0x00000654bb147816 */ /* 0x000fe20000000014 */
[----:B------:R-:W-:-:S03]  /*11280*/  IMAD.MOV.U32 R196, RZ, RZ, R19 ;  /* 0x000000ffffc47224 */ /* 0x000fc600078e0013 */
[----:B------:R0:W-:Y:S03]  /*11290*/  SYNCS.ARRIVE.TRANS64.RED.A1T0 RZ, [R20+URZ], RZ ;  /* 0x000000ff14ff79a7 */ /* 0x0001e6000810043f */
[----:B------:R-:W-:Y:S05]  /*112a0*/  @P1 BRA `(.L_x_8712) ;  /* 0xffffffc400101947 */ /* 0x000fea000383ffff */
[----:B------:R-:W-:Y:S05]  /*112b0*/  BSYNC B0 ;  /* 0x0000000000007941 */ /* 0x000fea0003800000 */
.L_x_8699:
[----:B------:R-:W-:Y:S05]  /*112c0*/  BSYNC B1 ;  /* 0x0000000000017941 */ /* 0x000fea0003800000 */
.L_x_8698:
[----:B------:R-:W-:Y:S01]  /*112d0*/  ISETP.GE.AND P1, PT, R15, RZ, PT ;  /* 0x000000ff0f00720c */ /* 0x000fe20003f26270 */
[----:B------:R-:W-:-:S12]  /*112e0*/  BSSY B0, `(.L_x_8713) ;  /* 0x000036d000007945 */ /* 0x000fd80003800000 */
[----:B------:R-:W-:Y:S05]  /*112f0*/  @!P1 BRA `(.L_x_8714) ;  /* 0x0000003400ac9947 */ /* 0x000fea0003800000 */
[----:B------:R-:W-:Y:S02]  /*11300*/  IMAD.MOV.U32 R21, RZ, RZ, R169 ;  /* 0x000000ffff157224 */ /* 0x000fe400078e00a9 */
[----:B------:R-:W-:Y:S02]  /*11310*/  IMAD.MOV.U32 R197, RZ, RZ, R168 ;  /* 0x000000ffffc57224 */ /* 0x000fe400078e00a8 */
[----:B------:R-:W-:-:S07]  /*11320*/  IMAD.MOV.U32 R196, RZ, RZ, R19 ;  /* 0x000000ffffc47224 */ /* 0x000fce00078e0013 */
.L_x_8727:
[----:B------:R-:W-:-:S05]  /*11330*/  VIADD R19, R196, 0x1 ;  /* 0x00000001c4137836 */ /* 0x000fca0000000000 */
[----:B------:R-:W-:-:S04]  /*11340*/  ISETP.NE.AND P1, PT, R19, 0x2, PT ;  /* 0x000000021300780c */ /* 0x000fc80003f25270 */
[----:B------:R-:W-:Y:S02]  /*11350*/  SEL R14, RZ, 0x1, P1 ;  /* 0x00000001ff0e7807 */ /* 0x000fe40000800000 */
[----:B------:R-:W-:Y:S02]  /*11360*/  SEL R19, R19, RZ, P1 ;  /* 0x000000ff13137207 */ /* 0x000fe40000800000 */
[----:B------:R-:W-:Y:S01]  /*11370*/  LOP3.LUT R23, R23, R14, RZ, 0x3c, !PT ;  /* 0x0000000e17177212 */ /* 0x000fe200078e3cff */
[----:B-1----:R-:W-:Y:S06]  /*11380*/  @!P0 BRA `(.L_x_8715) ;  /* 0x0000000000048947 */ /* 0x002fec0003800000 */
[----:B------:R-:W-:Y:S01]  /*11390*/  BPT.TRAP 0x1 ;  /* 0x000000040000795c */ /* 0x000fe20000300000 */
.L_x_8715:
[----:B0-----:R-:W-:Y:S01]  /*113a0*/  IMAD R20, R19, 0x8, R18 ;  /* 0x0000000813147824 */ /* 0x001fe200078e0212 */
[----:B------:R-:W-:-:S04]  /*113b0*/  SHF.L.U32 R14, R23, 0x1f, RZ ;  /* 0x0000001f170e7819 */ /* 0x000fc800000006ff */
[----:B------:R0:W1:Y:S01]  /*113c0*/  SYNCS.PHASECHK.TRANS64.TRYWAIT P1, [R20+URZ+0x38830], R14 ;  /* 0x0388300e140075a7 */ /* 0x000062000802017f */
[----:B------:R-:W-:Y:S05]  /*113d0*/  @!P0 BRA `(.L_x_8716) ;  /* 0x0000000000048947 */ /* 0x000fea0003800000 */
[----:B------:R-:W-:Y:S01]  /*113e0*/  BPT.TRAP 0x1 ;  /* 0x000000040000795c */ /* 0x000fe20000300000 */
.L_x_8716:
[----:B------:R-:W-:Y:S01]  /*113f0*/  BSSY B1, `(.L_x_8717) ;  /* 0x0000006000017945 */ /* 0x000fe20003800000 */
[----:B------:R-:W-:Y:S02]  /*11400*/  IMAD R156, R19, 0x200, R206 ;  /* 0x00000200139c7824 */ /* 0x000fe400078e02ce */
[----:B------:R-:W-:Y:S01]  /*11410*/  IMAD.MOV.U32 R157, RZ, RZ, 0x40000040 ;  /* 0x40000040ff9d7424 */ /* 0x000fe200078e00ff */
[----:B-1----:R-:W-:Y:S06]  /*11420*/  @P1 BRA `(.L_x_8718) ;  /* 0x0000000000081947 */ /* 0x002fec0003800000 */
[----:B------:R-:W1:Y:S02]  /*11430*/  SYNCS.PHASECHK.TRANS64.TRYWAIT P1, [R20+URZ+0x38830], R14 ;  /* 0x0388300e140075a7 */ /* 0x000e64000802017f */
[----:B-1----:R-:W-:Y:S05]  /*11440*/  @!P1 BRA `(.L_x_8719) ;  /* 0x0000010800289947 */ /* 0x002fea0003800000 */
.L_x_8718:
[----:B------:R-:W-:Y:S05]  /*11450*/  BSYNC B1 ;  /* 0x0000000000017941 */ /* 0x000fea0003800000 */
.L_x_8717:
        /* <DEDUP_REMOVED lines=36> */
.L_x_8720:
[----:B------:R2:W3:Y:S01]  /*116a0*/  SYNCS.PHASECHK.TRANS64.TRYWAIT P1, [R20+URZ+0x38850], R14 ;  /* 0x0388500e140075a7 */ /* 0x0004e2000802017f */
[----:B------:R-:W-:Y:S05]  /*116b0*/  @!P0 BRA `(.L_x_8721) ;  /* 0x0000000000048947 */ /* 0x000fea0003800000 */
[----:B------:R-:W-:Y:S01]  /*116c0*/  BPT.TRAP 0x1 ;  /* 0x000000040000795c */ /* 0x000fe20000300000 */
.L_x_8721:
[----:B------:R-:W-:Y:S04]  /*116d0*/  BSSY B1, `(.L_x_8722) ;  /* 0x0000004000017945 */ /* 0x000fe80003800000 */
[----:B---3--:R-:W-:Y:S05]  /*116e0*/  @P1 BRA `(.L_x_8723) ;  /* 0x0000000000081947 */ /* 0x008fea0003800000 */
[----:B------:R-:W3:Y:S02]  /*116f0*/  SYNCS.PHASECHK.TRANS64.TRYWAIT P1, [R20+URZ+0x38850], R14 ;  /* 0x0388500e140075a7 */ /* 0x000ee4000802017f */
[----:B---3--:R-:W-:Y:S05]  /*11700*/  @!P1 BRA `(.L_x_8724) ;  /* 0x00000104008c9947 */ /* 0x008fea0003800000 */
.L_x_8723:
[----:B------:R-:W-:Y:S05]  /*11710*/  BSYNC B1 ;  /* 0x0000000000017941 */ /* 0x000fea0003800000 */
.L_x_8722:
[----:B------:R-:W-:Y:S01]  /*11720*/  IMAD.MOV.U32 R199, RZ, RZ, 0x40000040 ;  /* 0x40000040ffc77424 */ /* 0x000fe200078e00ff */
[----:B------:R-:W-:Y:S01]  /*11730*/  LEA R198, R19, R207, 0xc ;  /* 0x000000cf13c67211 */ /* 0x000fe200078e60ff */
[----:B------:R-:W-:Y:S01]  /*11740*/  WARPGROUP.ARRIVE ;  /* 0x00000000000079c5 */ /* 0x000fe20000000000 */
[C---:B------:R-:W-:Y:S01]  /*11750*/  R2UR UR4, R2.reuse ;  /* 0x00000000020472ca */ /* 0x040fe200000e0000 */
[----:B------:R-:W-:Y:S01]  /*11760*/  VIADD R200, R2, 0x2 ;  /* 0x0000000202c87836 */ /* 0x000fe20000000000 */
[----:B------:R-:W-:Y:S01]  /*11770*/  R2UR UR6, R198 ;  /* 0x00000000c60672ca */ /* 0x000fe200000e0000 */
[----:B------:R-:W-:Y:S01]  /*11780*/  IMAD.MOV.U32 R201, RZ, RZ, 0x40000040 ;  /* 0x40000040ffc97424 */ /* 0x000fe200078e00ff */
[----:B------:R-:W-:Y:S01]  /*11790*/  R2UR UR7, R199 ;  /* 0x00000000c70772ca */ /* 0x000fe200000e0000 */
[----:B------:R-:W4:Y:S01]  /*117a0*/  S2R R202, SR_TID.X ;  /* 0x0000000000ca7919 */ /* 0x000f220000002100 */
[----:B------:R-:W-:Y:S01]  /*117b0*/  R2UR UR5, R3 ;  /* 0x00000000030572ca */ /* 0x000fe200000e0000 */
[----:B------:R-:W-:-:S02]  /*117c0*/  VIADD R203, R2, 0x800 ;  /* 0x0000080002cb7836 */ /* 0x000fc40000000000 */
[----:B------:R-:W-:-:S10]  /*117d0*/  IMAD.MOV.U32 R205, RZ, RZ, 0x40000040 ;  /* 0x40000040ffcd7424 */ /* 0x000fd400078e00ff */
        /* <DEDUP_REMOVED lines=221> */
[----:B------:R-:W-:Y:S02]  /*125b0*/  VIADD R203, R198, 0xa00 ;  /* 0x00000a00c6cb7836 */ /* 0x000fe40000000000 */
[----:B------:R-:W-:Y:S01]  /*125c0*/  IMAD.IADD R200, R202, 0x1, R204 ;  /* 0x00000001cac87824 */ /* 0x000fe200078e02cc */
[----:B------:R-:W-:-:S02]  /*125d0*/  WARPGROUP.DEPBAR.LE gsb0, 0x0 ;  /* 0x00008000000079c5 */ /* 0x000fc40000010000 */
[----:B------:R-:W-:-:S07]  /*125e0*/  WARPGROUP.ARRIVE ;  /* 0x00000000000079c5 */ /* 0x000fce0000000000 */
        /* <DEDUP_REMOVED lines=101> */
[----:B------:R-:W-:-:S02]  /*12c40*/  IMAD.IADD R200, R204, 0x1, R202 ;  /* 0x00000001ccc87824 */ /* 0x000fc400078e02ca */
        /* <DEDUP_REMOVED lines=16> */
[----:B------:R-:W-:Y:S01]  /*12d50*/  IMAD.IADD R202, R14, 0x1, R202 ;  /* 0x000000010eca7824 */ /* 0x000fe200078e02ca */
[----:B------:R-:W-:Y:S01]  /*12d60*/  MOV R201, 0x40000040 ;  /* 0x4000004000c97802 */ /* 0x000fe20000000f00 */
[----:B------:R-:W-:Y:S01]  /*12d70*/  IMAD.MOV.U32 R199, RZ, RZ, 0x40 ;  /* 0x00000040ffc77424 */ /* 0x000fe200078e00ff */
[----:B------:R-:W-:Y:S01]  /*12d80*/  R2UR UR6, R200 ;  /* 0x00000000c80672ca */ /* 0x000fe200000e0000 */
[----:B------:R-:W-:Y:S01]  /*12d90*/  IMAD.IADD R200, R203, 0x1, R14 ;  /* 0x00000001cbc87824 */ /* 0x000fe200078e020e */
[----:B------:R-:W-:Y:S01]  /*12da0*/  R2UR UR7, R201 ;  /* 0x00000000c90772ca */ /* 0x000fe200000e0000 */
[----:B------:R-:W-:Y:S01]  /*12db0*/  IMAD.MOV.U32 R201, RZ, RZ, 0x40000040 ;  /* 0x40000040ffc97424 */ /* 0x000fe200078e00ff */
[----:B------:R-:W-:Y:S01]  /*12dc0*/  SEL R199, R199, 0x3e, P1 ;  /* 0x0000003ec7c77807 */ /* 0x000fe20000800000 */
[----:B------:R-:W-:-:S02]  /*12dd0*/  IMAD.MOV.U32 R203, RZ, RZ, 0x40000040 ;  /* 0x40000040ffcb7424 */ /* 0x000fc400078e00ff */
[----:B------:R-:W-:Y:S01]  /*12de0*/  IMAD.MOV.U32 R14, RZ, RZ, 0x1000 ;  /* 0x00001000ff0e7424 */ /* 0x000fe200078e00ff */
[----:B------:R-:W-:-:S04]  /*12df0*/  LOP3.LUT R199, R199, 0x6, RZ, 0xc0, !PT ;  /* 0x00000006c7c77812 */ /* 0x000fc800078ec0ff */
        /* <DEDUP_REMOVED lines=26> */
.L_x_8725:
[----:B------:R-:W-:Y:S01]  /*12fa0*/  FMUL.FTZ R152, R152, UR38 ;  /* 0x0000002698987c20 */ /* 0x000fe20008410000 */
[----:B------:R-:W-:Y:S01]  /*12fb0*/  FMUL.FTZ R153, R153, UR38 ;  /* 0x0000002699997c20 */ /* 0x000fe20008410000 */
[----:B------:R-:W-:Y:S01]  /*12fc0*/  FMUL.FTZ R156, R156, UR38 ;  /* 0x000000269c9c7c20 */ /* 0x000fe20008410000 */
[----:B------:R-:W2:Y:S01]  /*12fd0*/  LDL R211, [R1] ;  /* 0x0000000001d37983 */ /* 0x000ea20000100800 */
        /* <DEDUP_REMOVED lines=21> */
[----:B------:R-:W-:-:S05]  /*13130*/  FMUL.FTZ R162, R162, UR38 ;  /* 0x00000026a2a27c20 */ /* 0x000fca0008410000 */
[----:B------:R-:W0:Y:S01]  /*13140*/  MUFU.TANH R157, R157 ;  /* 0x0000009d009d7308 */ /* 0x000e220000002400 */
[----:B-1----:R-:W-:-:S07]  /*13150*/  FMNMX.FTZ R14, R153, R14, !PT ;  /* 0x0000000e990e7209 */ /* 0x002fce0007810000 */
[----:B------:R-:W1:Y:S01]  /*13160*/  MUFU.TANH R160, R160 ;  /* 0x000000a000a07308 */ /* 0x000e620000002400 */
[----:B---3--:R-:W-:-:S07]  /*13170*/  FMNMX.FTZ R14, R156, R14, !PT ;  /* 0x0000000e9c0e7209 */ /* 0x008fce0007810000 */
[----:B------:R-:W3:Y:S01]  /*13180*/  MUFU.TANH R161, R161 ;  /* 0x000000a100a17308 */ /* 0x000ee20000002400 */
[----:B0-----:R-:W-:-:S07]  /*13190*/  FMNMX.FTZ R14, R157, R14, !PT ;  /* 0x0000000e9d0e7209 */ /* 0x001fce0007810000 */
        /* <DEDUP_REMOVED lines=20> */
[----:B------:R-:W-:Y:S01]  /*132e0*/  MUFU.TANH R154, R154 ;  /* 0x0000009a009a7308 */ /* 0x000fe20000002400 */
[----:B---3--:R-:W-:-:S07]  /*132f0*/  FMNMX.FTZ R14, R180, R14, !PT ;  /* 0x0000000eb40e7209 */ /* 0x008fce0007810000 */
        /* <DEDUP_REMOVED lines=25> */
[-CC-:B0-----:R-:W-:Y:S01]  /*13490*/  FFMA.FTZ R200, R169, R14.reuse, -R197.reuse ;  /* 0x0000000ea9c87223 */ /* 0x181fe200000108c5 */
[-CC-:B------:R-:W-:Y:S01]  /*134a0*/  FFMA.FTZ R173, R173, R14.reuse, -R197.reuse ;  /* 0x0000000eadad7223 */ /* 0x180fe200000108c5 */
[-CC-:B------:R-:W-:Y:S01]  /*134b0*/  FFMA.FTZ R176, R176, R14.reuse, -R197.reuse ;  /* 0x0000000eb0b07223 */ /* 0x180fe200000108c5 */
[-CC-:B------:R-:W-:Y:S01]  /*134c0*/  FFMA.FTZ R177, R177, R14.reuse, -R197.reuse ;  /* 0x0000000eb1b17223 */ /* 0x180fe200000108c5 */
[-CC-:B------:R-:W-:Y:S01]  /*134d0*/  FFMA.FTZ R180, R180, R14.reuse, -R197.reuse ;  /* 0x0000000eb4b47223 */ /* 0x180fe200000108c5 */
[----:B------:R-:W-:-:S02]  /*134e0*/  FFMA.FTZ R181, R181, R14, -R197 ;  /* 0x0000000eb5b57223 */ /* 0x000fc400000108c5 */
[----:B------:R0:W4:Y:S01]  /*134f0*/  MUFU.EX2 R169, R153 ;  /* 0x0000009900a97308 */ /* 0x0001220000000800 */
[-C--:B-1----:R-:W-:Y:S01]  /*13500*/  FMUL.FTZ R24, R24, R157.reuse ;  /* 0x0000009d18187220 */ /* 0x082fe20000410000 */
[-C--:B------:R-:W-:Y:S01]  /*13510*/  FMUL.FTZ R25, R25, R157.reuse ;  /* 0x0000009d19197220 */ /* 0x080fe20000410000 */
[-C--:B------:R-:W-:Y:S01]  /*13520*/  FMUL.FTZ R28, R28, R157.reuse ;  /* 0x0000009d1c1c7220 */ /* 0x080fe20000410000 */
[-C--:B------:R-:W-:Y:S01]  /*13530*/  FMUL.FTZ R29, R29, R157.reuse ;  /* 0x0000009d1d1d7220 */ /* 0x080fe20000410000 */
[-C--:B------:R-:W-:Y:S01]  /*13540*/  FMUL.FTZ R32, R32, R157.reuse ;  /* 0x0000009d20207220 */ /* 0x080fe20000410000 */
[-C--:B------:R-:W-:Y:S01]  /*13550*/  FMUL.FTZ R33, R33, R157.reuse ;  /* 0x0000009d21217220 */ /* 0x080fe20000410000 */
[----:B------:R-:W-:Y:S01]  /*13560*/  FMUL.FTZ R36, R36, R157 ;  /* 0x0000009d24247220 */ /* 0x000fe20000410000 */
[----:B------:R-:W1:Y:S01]  /*13570*/  MUFU.EX2 R156, R156 ;  /* 0x0000009c009c7308 */ /* 0x000e620000000800 */
[----:B---3--:R-:W-:Y:S01]  /*13580*/  FFMA.FTZ R0, R157, R0, R152 ;  /* 0x000000009d007223 */ /* 0x008fe20000010098 */
[----:B0-----:R-:W-:Y:S01]  /*13590*/  FMUL.FTZ R153, R163, UR38 ;  /* 0x00000026a3997c20 */ /* 0x001fe20008410000 */
[----:B------:R-:W-:Y:S01]  /*135a0*/  FMUL.FTZ R163, R166, UR38 ;  /* 0x00000026a6a37c20 */ /* 0x000fe20008410000 */
[----:B------:R-:W-:Y:S01]  /*135b0*/  FMUL.FTZ R166, R167, UR38 ;  /* 0x00000026a7a67c20 */ /* 0x000fe20008410000 */
[----:B------:R-:W-:Y:S01]  /*135c0*/  FMUL.FTZ R167, R170, UR38 ;  /* 0x00000026aaa77c20 */ /* 0x000fe20008410000 */
[----:B------:R-:W-:Y:S01]  /*135d0*/  FMUL.FTZ R170, R171, UR38 ;  /* 0x00000026abaa7c20 */ /* 0x000fe20008410000 */
[----:B------:R-:W-:Y:S01]  /*135e0*/  FMUL.FTZ R171, R174, UR38 ;  /* 0x00000026aeab7c20 */ /* 0x000fe20008410000 */
[----:B------:R-:W0:Y:S01]  /*135f0*/  MUFU.TANH R153, R153 ;  /* 0x0000009900997308 */ /* 0x000e220000002400 */
[C---:B----4-:R-:W-:Y:S01]  /*13600*/  FADD.FTZ R0, R169.reuse, R0 ;  /* 0x00000000a9007221 */ /* 0x050fe20000010000 */
        /* <DEDUP_REMOVED lines=8> */
[----:B------:R-:W3:Y:S01]  /*13690*/  MUFU.TANH R163, R163 ;  /* 0x000000a300a37308 */ /* 0x000ee20000002400 */
[----:B------:R-:W-:Y:S01]  /*136a0*/  FMUL.FTZ R182, R183, UR38 ;  /* 0x00000026b7b67c20 */ /* 0x000fe20008410000 */
[----:B-1----:R-:W-:Y:S01]  /*136b0*/  FADD.FTZ R0, R156, R0 ;  /* 0x000000009c007221 */ /* 0x002fe20000010000 */
        /* <DEDUP_REMOVED lines=13> */
[----:B-1----:R-:W-:Y:S01]  /*13790*/  FMNMX.FTZ R169, R154, R21, !PT ;  /* 0x000000159aa97209 */ /* 0x002fe20007810000 */
[----:B------:R-:W1:Y:S01]  /*137a0*/  MUFU.TANH R167, R167 ;  /* 0x000000a700a77308 */ /* 0x000e620000002400 */
[-C--:B------:R-:W-:Y:S01]  /*137b0*/  FMUL.FTZ R57, R57, R157.reuse ;  /* 0x0000009d39397220 */ /* 0x080fe20000410000 */
[----:B------:R-:W-:Y:S01]  /*137c0*/  FMUL.FTZ R60, R60, R157 ;  /* 0x0000009d3c3c7220 */ /* 0x000fe20000410000 */
[----:B------:R-:W-:Y:S01]  /*137d0*/  FMNMX.FTZ R169, R155, R169, !PT ;  /* 0x000000a99ba97209 */ /* 0x000fe20007810000 */
[-C--:B------:R-:W-:Y:S01]  /*137e0*/  FMUL.FTZ R61, R61, R157.reuse ;  /* 0x0000009d3d3d7220 */ /* 0x080fe20000410000 */
[-C--:B------:R-:W-:Y:S01]  /*137f0*/  FMUL.FTZ R64, R64, R157.reuse ;  /* 0x0000009d40407220 */ /* 0x080fe20000410000 */
[----:B------:R-:W-:Y:S01]  /*13800*/  FMUL.FTZ R65, R65, R157 ;  /* 0x0000009d41417220 */ /* 0x000fe20000410000 */
[----:B------:R-:W-:Y:S01]  /*13810*/  FMNMX.FTZ R169, R158, R169, !PT ;  /* 0x000000a99ea97209 */ /* 0x000fe20007810000 */
[----:B------:R-:W5:Y:S01]  /*13820*/  MUFU.TANH R170, R170 ;  /* 0x000000aa00aa7308 */ /* 0x000f620000002400 */
[-C--:B------:R-:W-:Y:S01]  /*13830*/  FMUL.FTZ R68, R68, R157.reuse ;  /* 0x0000009d44447220 */ /* 0x080fe20000410000 */
[----:B------:R-:W-:Y:S01]  /*13840*/  FMUL.FTZ R69, R69, R157 ;  /* 0x0000009d45457220 */ /* 0x000fe20000410000 */
[----:B------:R-:W-:Y:S01]  /*13850*/  FMNMX.FTZ R169, R159, R169, !PT ;  /* 0x000000a99fa97209 */ /* 0x000fe20007810000 */
[-C--:B------:R-:W-:Y:S01]  /*13860*/  FMUL.FTZ R72, R72, R157.reuse ;  /* 0x0000009d48487220 */ /* 0x080fe20000410000 */
[-C--:B------:R-:W-:Y:S01]  /*13870*/  FMUL.FTZ R73, R73, R157.reuse ;  /* 0x0000009d49497220 */ /* 0x080fe20000410000 */
[----:B------:R-:W-:Y:S01]  /*13880*/  FMUL.FTZ R76, R76, R157 ;  /* 0x0000009d4c4c7220 */ /* 0x000fe20000410000 */
[----:B------:R-:W-:Y:S01]  /*13890*/  FMNMX.FTZ R169, R162, R169, !PT ;  /* 0x000000a9a2a97209 */ /* 0x000fe20007810000 */
[----:B------:R-:W2:Y:S01]  /*138a0*/  MUFU.TANH R171, R171 ;  /* 0x000000ab00ab7308 */ /* 0x000ea20000002400 */
[-C--:B------:R-:W-:Y:S01]  /*138b0*/  FMUL.FTZ R77, R77, R157.reuse ;  /* 0x0000009d4d4d7220 */ /* 0x080fe20000410000 */
[----:B------:R-:W-:Y:S01]  /*138c0*/  FMUL.FTZ R80, R80, R157 ;  /* 0x0000009d50507220 */ /* 0x000fe20000410000 */
[----:B0-----:R-:W-:Y:S01]  /*138d0*/  FMNMX.FTZ R169, R153, R169, !PT ;  /* 0x000000a999a97209 */ /* 0x001fe20007810000 */
[-C--:B------:R-:W-:Y:S01]  /*138e0*/  FMUL.FTZ R81, R81, R157.reuse ;  /* 0x0000009d51517220 */ /* 0x080fe20000410000 */
[-C--:B------:R-:W-:Y:S01]  /*138f0*/  FMUL.FTZ R84, R84, R157.reuse ;  /* 0x0000009d54547220 */ /* 0x080fe20000410000 */
[----:B------:R-:W-:Y:S01]  /*13900*/  FMUL.FTZ R85, R85, R157 ;  /* 0x0000009d55557220 */ /* 0x000fe20000410000 */
[----:B---3--:R-:W-:Y:S01]  /*13910*/  FMNMX.FTZ R169, R163, R169, !PT ;  /* 0x000000a9a3a97209 */ /* 0x008fe20007810000 */
[----:B------:R-:W0:Y:S01]  /*13920*/  MUFU.TANH R174, R174 ;  /* 0x000000ae00ae7308 */ /* 0x000e220000002400 */
[-C--:B------:R-:W-:Y:S01]  /*13930*/  FMUL.FTZ R88, R88, R157.reuse ;  /* 0x0000009d58587220 */ /* 0x080fe20000410000 */
[----:B------:R-:W-:Y:S01]  /*13940*/  FMUL.FTZ R89, R89, R157 ;  /* 0x0000009d59597220 */ /* 0x000fe20000410000 */
[----:B----4-:R-:W-:Y:S01]  /*13950*/  FMNMX.FTZ R169, R166, R169, !PT ;  /* 0x000000a9a6a97209 */ /* 0x010fe20007810000 */
[-C--:B------:R-:W-:Y:S01]  /*13960*/  FMUL.FTZ R92, R92, R157.reuse ;  /* 0x0000009d5c5c7220 */ /* 0x080fe20000410000 */
[-C--:B------:R-:W-:Y:S01]  /*13970*/  FMUL.FTZ R93, R93, R157.reuse ;  /* 0x0000009d5d5d7220 */ /* 0x080fe20000410000 */
[----:B------:R-:W-:Y:S01]  /*13980*/  FMUL.FTZ R96, R96, R157 ;  /* 0x0000009d60607220 */ /* 0x000fe20000410000 */
[----:B-1----:R-:W-:Y:S01]  /*13990*/  FMNMX.FTZ R169, R167, R169, !PT ;  /* 0x000000a9a7a97209 */ /* 0x002fe20007810000 */
[----:B------:R-:W1:Y:S01]  /*139a0*/  MUFU.TANH R175, R175 ;  /* 0x000000af00af7308 */ /* 0x000e620000002400 */
[-C--:B------:R-:W-:Y:S01]  /*139b0*/  FMUL.FTZ R97, R97, R157.reuse ;  /* 0x0000009d61617220 */ /* 0x080fe20000410000 */
[----:B------:R-:W-:Y:S01]  /*139c0*/  FMUL.FTZ R100, R100, R157 ;  /* 0x0000009d64647220 */ /* 0x000fe20000410000 */
[----:B-----5:R-:W-:Y:S01]  /*139d0*/  FMNMX.FTZ R169, R170, R169, !PT ;  /* 0x000000a9aaa97209 */ /* 0x020fe20007810000 */
[-C--:B------:R-:W-:Y:S01]  /*139e0*/  FMUL.FTZ R101, R101, R157.reuse ;  /* 0x0000009d65657220 */ /* 0x080fe20000410000 */
[-C--:B------:R-:W-:Y:S01]  /*139f0*/  FMUL.FTZ R104, R104, R157.reuse ;  /* 0x0000009d68687220 */ /* 0x080fe20000410000 */
[----:B------:R-:W-:Y:S01]  /*13a00*/  FMUL.FTZ R105, R105, R157 ;  /* 0x0000009d69697220 */ /* 0x000fe20000410000 */
[----:B--2---:R-:W-:Y:S01]  /*13a10*/  FMNMX.FTZ R169, R171, R169, !PT ;  /* 0x000000a9aba97209 */ /* 0x004fe20007810000 */
[----:B------:R-:W2:Y:S01]  /*13a20*/  MUFU.TANH R178, R178 ;  /* 0x000000b200b27308 */ /* 0x000ea20000002400 */
[-C--:B------:R-:W-:Y:S01]  /*13a30*/  FMUL.FTZ R108, R108, R157.reuse ;  /* 0x0000009d6c6c7220 */ /* 0x080fe20000410000 */
[----:B------:R-:W-:Y:S01]  /*13a40*/  FMUL.FTZ R109, R109, R157 ;  /* 0x0000009d6d6d7220 */ /* 0x000fe20000410000 */
[----:B0-----:R-:W-:Y:S01]  /*13a50*/  FMNMX.FTZ R169, R174, R169, !PT ;  /* 0x000000a9aea97209 */ /* 0x001fe20007810000 */
[-C--:B------:R-:W-:Y:S01]  /*13a60*/  FMUL.FTZ R112, R112, R157.reuse ;  /* 0x0000009d70707220 */ /* 0x080fe20000410000 */
[-C--:B------:R-:W-:Y:S01]  /*13a70*/  FMUL.FTZ R113, R113, R157.reuse ;  /* 0x0000009d71717220 */ /* 0x080fe20000410000 */
[-C--:B------:R-:W-:Y:S01]  /*13a80*/  FMUL.FTZ R116, R116, R157.reuse ;  /* 0x0000009d74747220 */ /* 0x080fe20000410000 */
[----:B------:R-:W-:Y:S01]  /*13a90*/  FMUL.FTZ R117, R117, R157 ;  /* 0x0000009d75757220 */ /* 0x000fe20000410000 */
[----:B------:R-:W0:Y:S01]  /*13aa0*/  MUFU.TANH R179, R179 ;  /* 0x000000b300b37308 */ /* 0x000e220000002400 */
[----:B-1----:R-:W-:Y:S01]  /*13ab0*/  FMNMX.FTZ R169, R175, R169, !PT ;  /* 0x000000a9afa97209 */ /* 0x002fe20007810000 */
[-C--:B------:R-:W-:Y:S01]  /*13ac0*/  FMUL.FTZ R120, R120, R157.reuse ;  /* 0x0000009d78787220 */ /* 0x080fe20000410000 */
[-C--:B------:R-:W-:Y:S01]  /*13ad0*/  FMUL.FTZ R121, R121, R157.reuse ;  /* 0x0000009d79797220 */ /* 0x080fe20000410000 */
[-C--:B------:R-:W-:Y:S01]  /*13ae0*/  FMUL.FTZ R124, R124, R157.reuse ;  /* 0x0000009d7c7c7220 */ /* 0x080fe20000410000 */
[-C--:B------:R-:W-:Y:S01]  /*13af0*/  FMUL.FTZ R125, R125, R157.reuse ;  /* 0x0000009d7d7d7220 */ /* 0x080fe20000410000 */
[-C--:B------:R-:W-:Y:S01]  /*13b00*/  FMUL.FTZ R128, R128, R157.reuse ;  /* 0x0000009d80807220 */ /* 0x080fe20000410000 */
[----:B------:R-:W-:Y:S01]  /*13b10*/  FMUL.FTZ R129, R129, R157 ;  /* 0x0000009d81817220 */ /* 0x000fe20000410000 */
[----:B------:R-:W1:Y:S01]  /*13b20*/  MUFU.TANH R182, R182 ;  /* 0x000000b600b67308 */ /* 0x000e620000002400 */
[----:B--2---:R-:W-:Y:S01]  /*13b30*/  FMNMX.FTZ R169, R178, R169, !PT ;  /* 0x000000a9b2a97209 */ /* 0x004fe20007810000 */
[-C--:B------:R-:W-:Y:S01]  /*13b40*/  FMUL.FTZ R132, R132, R157.reuse ;  /* 0x0000009d84847220 */ /* 0x080fe20000410000 */
[-C--:B------:R-:W-:Y:S01]  /*13b50*/  FMUL.FTZ R133, R133, R157.reuse ;  /* 0x0000009d85857220 */ /* 0x080fe20000410000 */
[-C--:B------:R-:W-:Y:S01]  /*13b60*/  FMUL.FTZ R136, R136, R157.reuse ;  /* 0x0000009d88887220 */ /* 0x080fe20000410000 */
[-C--:B------:R-:W-:Y:S01]  /*13b70*/  FMUL.FTZ R137, R137, R157.reuse ;  /* 0x0000009d89897220 */ /* 0x080fe20000410000 */
[-C--:B------:R-:W-:Y:S01]  /*13b80*/  FMUL.FTZ R140, R140, R157.reuse ;  /* 0x0000009d8c8c7220 */ /* 0x080fe20000410000 */
[----:B------:R-:W-:Y:S01]  /*13b90*/  FMUL.FTZ R141, R141, R157 ;  /* 0x0000009d8d8d7220 */ /* 0x000fe20000410000 */
[----:B------:R-:W2:Y:S01]  /*13ba0*/  MUFU.EX2 R199, R199 ;  /* 0x000000c700c77308 */ /* 0x000ea20000000800 */
[----:B0-----:R-:W-:Y:S01]  /*13bb0*/  FMNMX.FTZ R169, R179, R169, !PT ;  /* 0x000000a9b3a97209 */ /* 0x001fe20007810000 */
[-C--:B------:R-:W-:Y:S01]  /*13bc0*/  FMUL.FTZ R144, R144, R157.reuse ;  /* 0x0000009d90907220 */ /* 0x080fe20000410000 */
[-C--:B------:R-:W-:Y:S01]  /*13bd0*/  FMUL.FTZ R145, R145, R157.reuse ;  /* 0x0000009d91917220 */ /* 0x080fe20000410000 */
[-C--:B------:R-:W-:Y:S01]  /*13be0*/  FMUL.FTZ R148, R148, R157.reuse ;  /* 0x0000009d94947220 */ /* 0x080fe20000410000 */
[----:B------:R-:W-:-:S03]  /*13bf0*/  FMUL.FTZ R149, R149, R157 ;  /* 0x0000009d95957220 */ /* 0x000fc60000410000 */
[----:B------:R-:W0:Y:S01]  /*13c00*/  MUFU.EX2 R160, R160 ;  /* 0x000000a000a07308 */ /* 0x000e220000000800 */
[----:B-1----:R-:W-:-:S05]  /*13c10*/  FMNMX.FTZ R169, R182, R169, !PT ;  /* 0x000000a9b6a97209 */ /* 0x002fca0007810000 */
[----:B------:R-:W1:Y:S02]  /*13c20*/  SHFL.BFLY PT, R183, R169, 0x2, 0x1f ;  /* 0x0c401f00a9b77f89 */ /* 0x000e6400000e0000 */
[----:B------:R-:W3:Y:S01]  /*13c30*/  MUFU.EX2 R161, R161 ;  /* 0x000000a100a17308 */ /* 0x000ee20000000800 */
[----:B--2---:R-:W-:-:S07]  /*13c40*/  FADD.FTZ R0, R199, R0 ;  /* 0x00000000c7007221 */ /* 0x004fce0000010000 */
[----:B------:R-:W2:Y:S01]  /*13c50*/  MUFU.EX2 R164, R164 ;  /* 0x000000a400a47308 */ /* 0x000ea20000000800 */
[----:B0-----:R-:W-:-:S07]  /*13c60*/  FADD.FTZ R0, R160, R0 ;  /* 0x00000000a0007221 */ /* 0x001fce0000010000 */
[----:B------:R-:W0:Y:S01]  /*13c70*/  MUFU.EX2 R165, R165 ;  /* 0x000000a500a57308 */ /* 0x000e220000000800 */
[----:B---3--:R-:W-:Y:S01]  /*13c80*/  FADD.FTZ R0, R161, R0 ;  /* 0x00000000a1007221 */ /* 0x008fe20000010000 */
[----:B-1----:R-:W-:-:S06]  /*13c90*/  FMNMX.FTZ R169, R169, R183, !PT ;  /* 0x000000b7a9a97209 */ /* 0x002fcc0007810000 */
[----:B------:R-:W1:Y:S01]  /*13ca0*/  MUFU.EX2 R198, R198 ;  /* 0x000000c600c67308 */ /* 0x000e620000000800 */
[----:B--2---:R-:W-:Y:S01]  /*13cb0*/  FADD.FTZ R0, R164, R0 ;  /* 0x00000000a4007221 */ /* 0x004fe20000010000 */
[----:B------:R-:W2:Y:S06]  /*13cc0*/  SHFL.BFLY PT, R183, R169, 0x1, 0x1f ;  /* 0x0c201f00a9b77f89 */ /* 0x000eac00000e0000 */
[----:B------:R-:W3:Y:S01]  /*13cd0*/  MUFU.EX2 R200, R200 ;  /* 0x000000c800c87308 */ /* 0x000ee20000000800 */
[----:B0-----:R-:W-:-:S07]  /*13ce0*/  FADD.FTZ R0, R165, R0 ;  /* 0x00000000a5007221 */ /* 0x001fce0000010000 */
[----:B------:R-:W0:Y:S01]  /*13cf0*/  MUFU.EX2 R172, R172 ;  /* 0x000000ac00ac7308 */ /* 0x000e220000000800 */
[----:B-1----:R-:W-:-:S07]  /*13d00*/  FADD.FTZ R0, R198, R0 ;  /* 0x00000000c6007221 */ /* 0x002fce0000010000 */
[----:B------:R-:W1:Y:S01]  /*13d10*/  MUFU.EX2 R173, R173 ;  /* 0x000000ad00ad7308 */ /* 0x000e620000000800 */
[----:B---3--:R-:W-:Y:S01]  /*13d20*/  FADD.FTZ R0, R200, R0 ;  /* 0x00000000c8007221 */ /* 0x008fe20000010000 */
[----:B--2---:R-:W-:Y:S01]  /*13d30*/  FMNMX.FTZ R169, R169, R183, !PT ;  /* 0x000000b7a9a97209 */ /* 0x004fe20007810000 */
[----:B------:R-:W-:-:S04]  /*13d40*/  @!P1 IMAD R183, R196, 0x40, R194 ;  /* 0x00000040c4b79824 */ /* 0x000fc800078e02c2 */
[----:B------:R-:W-:Y:S01]  /*13d50*/  FADD.FTZ R21, -R169, R21 ;  /* 0x00000015a9157221 */ /* 0x000fe20000010100 */
[----:B------:R-:W2:Y:S01]  /*13d60*/  MUFU.EX2 R176, R176 ;  /* 0x000000b000b07308 */ /* 0x000ea20000000800 */
[----:B------:R-:W-:Y:S02]  /*13d70*/  @!P1 IMAD R183, R183, 0x4, R18 ;  /* 0x00000004b7b79824 */ /* 0x000fe400078e0212 */
[-C--:B------:R-:W-:Y:S01]  /*13d80*/  FMUL.FTZ R197, R169, R14.reuse ;  /* 0x0000000ea9c57220 */ /* 0x080fe20000410000 */
[-C--:B------:R-:W-:Y:S01]  /*13d90*/  FMUL.FTZ R21, R21, R14.reuse ;  /* 0x0000000e15157220 */ /* 0x080fe20000410000 */
[----:B0-----:R-:W-:Y:S01]  /*13da0*/  FADD.FTZ R0, R172, R0 ;  /* 0x00000000ac007221 */ /* 0x001fe20000010000 */
[----:B------:R-:W-:Y:S01]  /*13db0*/  @!P1 STS [R183+0x38400], R157 ;  /* 0x0384009db7009388 */ /* 0x000fe20000000800 */
        /* <DEDUP_REMOVED lines=15> */
[----:B------:R-:W-:Y:S01]  /*13eb0*/  FFMA.FTZ R159, R182, R14, -R197 ;  /* 0x0000000eb69f7223 */ /* 0x000fe200000108c5 */
[----:B-1----:R-:W-:Y:S01]  /*13ec0*/  FADD.FTZ R0, R173, R0 ;  /* 0x00000000ad007221 */ /* 0x002fe20000010000 */
[----:B------:R-:W1:Y:S01]  /*13ed0*/  MUFU.EX2 R166, R180 ;  /* 0x000000b400a67308 */ /* 0x000e620000000800 */
[----:B------:R-:W-:-:S02]  /*13ee0*/  IMAD R170, R19, 0x1000, R13 ;  /* 0x0000100013aa7824 */ /* 0x000fc400078e020d */
[----:B--2---:R-:W-:Y:S01]  /*13ef0*/  FADD.FTZ R0, R176, R0 ;  /* 0x00000000b0007221 */ /* 0x004fe20000010000 */
[----:B------:R-:W-:Y:S02]  /*13f00*/  IMAD.MOV.U32 R171, RZ, RZ, 0x40000040 ;  /* 0x40000040ffab7424 */ /* 0x000fe400078e00ff */
[----:B------:R-:W-:Y:S01]  /*13f10*/  R2UR UR6, R170 ;  /* 0x00000000aa0672ca */ /* 0x000fe200000e0000 */
[----:B0-----:R-:W-:Y:S01]  /*13f20*/  FADD.FTZ R0, R177, R0 ;  /* 0x00000000b1007221 */ /* 0x001fe20000010000 */
[----:B------:R-:W-:Y:S01]  /*13f30*/  MUFU.EX2 R201, R201 ;  /* 0x000000c900c97308 */ /* 0x000fe20000000800 */
[----:B---3--:R0:W-:Y:S01]  /*13f40*/  @!P1 STS [R183+0x38420], R21 ;  /* 0x03842015b7009388 */ /* 0x0081e20000000800 */
[----:B------:R-:W-:Y:S01]  /*13f50*/  R2UR UR7, R171 ;  /* 0x00000000ab0772ca */ /* 0x000fe200000e0000 */
[-C--:B------:R-:W-:Y:S01]  /*13f60*/  FMUL.FTZ R26, R26, R21.reuse ;  /* 0x000000151a1a7220 */ /* 0x080fe20000410000 */
[-C--:B------:R-:W-:Y:S01]  /*13f70*/  FMUL.FTZ R27, R27, R21.reuse ;  /* 0x000000151b1b7220 */ /* 0x080fe20000410000 */
[-C--:B------:R-:W-:Y:S01]  /*13f80*/  FMUL.FTZ R30, R30, R21.reuse ;  /* 0x000000151e1e7220 */ /* 0x080fe20000410000 */
[-C--:B------:R-:W-:Y:S01]  /*13f90*/  FMUL.FTZ R31, R31, R21.reuse ;  /* 0x000000151f1f7220 */ /* 0x080fe20000410000 */
[-C--:B------:R-:W-:Y:S01]  /*13fa0*/  FMUL.FTZ R34, R34, R21.reuse ;  /* 0x0000001522227220 */ /* 0x080fe20000410000 */
[----:B------:R-:W-:Y:S01]  /*13fb0*/  MUFU.EX2 R203, R203 ;  /* 0x000000cb00cb7308 */ /* 0x000fe20000000800 */
[----:B-1----:R-:W-:Y:S01]  /*13fc0*/  FADD.FTZ R0, R166, R0 ;  /* 0x00000000a6007221 */ /* 0x002fe20000010000 */
[-C--:B------:R-:W-:Y:S01]  /*13fd0*/  FMUL.FTZ R35, R35, R21.reuse ;  /* 0x0000001523237220 */ /* 0x080fe20000410000 */
[-CC-:B0-----:R-:W-:Y:S01]  /*13fe0*/  FFMA.FTZ R183, R167, R14.reuse, -R197.reuse ;  /* 0x0000000ea7b77223 */ /* 0x181fe200000108c5 */
[----:B------:R-:W-:Y:S01]  /*13ff0*/  FFMA.FTZ R167, R178, R14, -R197 ;  /* 0x0000000eb2a77223 */ /* 0x000fe200000108c5 */
        /* <DEDUP_REMOVED lines=62> */
[----:B------:R-:W-:Y:S01]  /*143e0*/  F2FP.F16.F32.PACK_AB R164, R177, R176 ;  /* 0x000000b0b1a4723e */ /* 0x000fe200000000ff */
        /* <DEDUP_REMOVED lines=11> */
[----:B------:R-:W-:Y:S01]  /*144a0*/  IMAD.MOV.U32 R171, RZ, RZ, 0x40000040 ;  /* 0x40000040ffab7424 */ /* 0x000fe200078e00ff */
[----:B------:R-:W-:Y:S01]  /*144b0*/  MUFU.EX2 R180, R202 ;  /* 0x000000ca00b47308 */ /* 0x000fe20000000800 */
[----:B0-----:R-:W-:Y:S01]  /*144c0*/  F2FP.F16.F32.PACK_AB R153, R203, R201 ;  /* 0x000000c9cb99723e */ /* 0x001fe200000000ff */
[----:B------:R-:W-:Y:S01]  /*144d0*/  FFMA.FTZ R12, R21, R12, R201 ;  /* 0x0000000c150c7223 */ /* 0x000fe200000100c9 */
[----:B------:R-:W-:-:S03]  /*144e0*/  FADD.FTZ R0, R197, R0 ;  /* 0x00000000c5007221 */ /* 0x000fc60000010000 */
[----:B------:R-:W-:Y:S02]  /*144f0*/  FADD.FTZ R12, R203, R12 ;  /* 0x0000000ccb0c7221 */ /* 0x000fe40000010000 */
[----:B------:R0:W2:Y:S01]  /*14500*/  MUFU.EX2 R199, R162 ;  /* 0x000000a200c77308 */ /* 0x0000a20000000800 */
[----:B-1----:R-:W-:Y:S01]  /*14510*/  F2FP.F16.F32.PACK_AB R157, R179, R178 ;  /* 0x000000b2b39d723e */ /* 0x002fe200000000ff */
[----:B------:R-:W-:-:S04]  /*14520*/  FADD.FTZ R12, R174, R12 ;  /* 0x0000000cae0c7221 */ /* 0x000fc80000010000 */
[----:B------:R-:W-:Y:S02]  /*14530*/  FADD.FTZ R12, R175, R12 ;  /* 0x0000000caf0c7221 */ /* 0x000fe40000010000 */
[----:B------:R2:W-:Y:S01]  /*14540*/  MUFU.EX2 R198, R163 ;  /* 0x000000a300c67308 */ /* 0x0005e20000000800 */
[----:B0-----:R-:W-:Y:S01]  /*14550*/  F2FP.F16.F32.PACK_AB R162, R173, R172 ;  /* 0x000000acada2723e */ /* 0x001fe200000000ff */
[----:B------:R-:W-:-:S04]  /*14560*/  FADD.FTZ R12, R178, R12 ;  /* 0x0000000cb20c7221 */ /* 0x000fc80000010000 */
[----:B------:R-:W-:Y:S02]  /*14570*/  FADD.FTZ R12, R179, R12 ;  /* 0x0000000cb30c7221 */ /* 0x000fe40000010000 */
[----:B------:R-:W0:Y:S01]  /*14580*/  MUFU.EX2 R172, R167 ;  /* 0x000000a700ac7308 */ /* 0x000e220000000800 */
[----:B--2---:R-:W-:Y:S01]  /*14590*/  F2FP.F16.F32.PACK_AB R163, R199, R196 ;  /* 0x000000c4c7a3723e */ /* 0x004fe200000000ff */
[----:B------:R-:W-:-:S04]  /*145a0*/  FADD.FTZ R12, R180, R12 ;  /* 0x0000000cb40c7221 */ /* 0x000fc80000010000 */
[----:B------:R-:W-:Y:S02]  /*145b0*/  FADD.FTZ R12, R181, R12 ;  /* 0x0000000cb50c7221 */ /* 0x000fe40000010000 */
[----:B------:R1:W-:Y:S02]  /*145c0*/  MUFU.EX2 R173, R155 ;  /* 0x0000009b00ad7308 */ /* 0x0003e40000000800 */
[----:B------:R-:W-:-:S04]  /*145d0*/  FADD.FTZ R12, R182, R12 ;  /* 0x0000000cb60c7221 */ /* 0x000fc80000010000 */
[----:B------:R-:W-:Y:S02]  /*145e0*/  FADD.FTZ R12, R183, R12 ;  /* 0x0000000cb70c7221 */ /* 0x000fe40000010000 */
[----:B------:R2:W3:Y:S01]  /*145f0*/  MUFU.EX2 R176, R159 ;  /* 0x0000009f00b07308 */ /* 0x0004e20000000800 */
[----:B-1----:R-:W-:Y:S01]  /*14600*/  F2FP.F16.F32.PACK_AB R155, R175, R174 ;  /* 0x000000aeaf9b723e */ /* 0x002fe200000000ff */
[----:B------:R-:W-:Y:S01]  /*14610*/  BAR.SYNC.DEFER_BLOCKING 0xf, 0x100 ;  /* 0x03c4000000007b1d */ /* 0x000fe20000010000 */
[----:B0-----:R-:W-:Y:S01]  /*14620*/  F2FP.F16.F32.PACK_AB R165, R172, R198 ;  /* 0x000000c6aca5723e */ /* 0x001fe200000000ff */
[----:B------:R-:W-:-:S04]  /*14630*/  FADD.FTZ R12, R196, R12 ;  /* 0x0000000cc40c7221 */ /* 0x000fc80000010000 */
[----:B------:R-:W-:Y:S01]  /*14640*/  FADD.FTZ R12, R199, R12 ;  /* 0x0000000cc70c7221 */ /* 0x000fe20000010000 */
[----:B--2---:R-:W-:-:S03]  /*14650*/  F2FP.F16.F32.PACK_AB R159, R181, R180 ;  /* 0x000000b4b59f723e */ /* 0x004fc600000000ff */
[----:B------:R-:W-:-:S04]  /*14660*/  FADD.FTZ R12, R198, R12 ;  /* 0x0000000cc60c7221 */ /* 0x000fc80000010000 */
[----:B------:R-:W-:Y:S01]  /*14670*/  FADD.FTZ R12, R172, R12 ;  /* 0x0000000cac0c7221 */ /* 0x000fe20000010000 */
[----:B---3--:R-:W-:-:S03]  /*14680*/  F2FP.F16.F32.PACK_AB R167, R176, R173 ;  /* 0x000000adb0a7723e */ /* 0x008fc600000000ff */
[----:B------:R-:W-:-:S04]  /*14690*/  FADD.FTZ R12, R173, R12 ;  /* 0x0000000cad0c7221 */ /* 0x000fc80000010000 */
        /* <DEDUP_REMOVED lines=40> */
.L_x_8726:
[C---:B------:R-:W-:Y:S01]  /*14920*/  ISETP.GT.AND P1, PT, R15.reuse, RZ, PT ;  /* 0x000000ff0f00720c */ /* 0x040fe20003f24270 */
[----:B------:R-:W-:Y:S02]  /*14930*/  VIADD R20, R20, 0x38860 ;  /* 0x0003886014147836 */ /* 0x000fe40000000000 */
[----:B------:R-:W-:Y:S02]  /*14940*/  VIADD R15, R15, 0xffffffff ;  /* 0xffffffff0f0f7836 */ /* 0x000fe40000000000 */
[----:B------:R-:W-:Y:S01]  /*14950*/  IMAD.MOV.U32 R21, RZ, RZ, R169 ;  /* 0x000000ffff157224 */ /* 0x000fe200078e00a9 */
[----:B------:R-:W-:Y:S01]  /*14960*/  PRMT R20, R187, 0x654, R20 ;  /* 0x00000654bb147816 */ /* 0x000fe20000000014 */
[----:B------:R-:W-:Y:S02]  /*14970*/  IMAD.MOV.U32 R197, RZ, RZ, R168 ;  /* 0x000000ffffc57224 */ /* 0x000fe400078e00a8 */
[----:B------:R-:W-:Y:S01]  /*14980*/  IMAD.MOV.U32 R196, RZ, RZ, R19 ;  /* 0x000000ffffc47224 */ /* 0x000fe200078e0013 */
[----:B------:R1:W-:Y:S03]  /*14990*/  SYNCS.ARRIVE.TRANS64.RED.A1T0 RZ, [R20+URZ], RZ ;  /* 0x000000ff14ff79a7 */ /* 0x0003e6000810043f */
[----:B------:R-:W-:Y:S05]  /*149a0*/  @P1 BRA `(.L_x_8727) ;  /* 0xffffffc800601947 */ /* 0x000fea000383ffff */
.L_x_8714:
[----:B------:R-:W-:Y:S05]  /*149b0*/  BSYNC B0 ;  /* 0x0000000000007941 */ /* 0x000fea0003800000 */
.L_x_8713:
[----:B01----:R-:W2:Y:S04]  /*149c0*/  LDL.LU R20, [R1+0x5c] ;  /* 0x00005c0001147983 */ /* 0x003ea80000300800 */
[----:B------:R-:W0:Y:S04]  /*149d0*/  SHFL.BFLY PT, R3, R0, 0x2, 0x1f ;  /* 0x0c401f0000037f89 */ /* 0x000e2800000e0000 */
[----:B------:R-:W1:Y:S01]  /*149e0*/  SHFL.BFLY PT, R5, R12, 0x2, 0x1f ;  /* 0x0c401f000c057f89 */ /* 0x000e6200000e0000 */
[----:B0-----:R-:W-:Y:S01]  /*149f0*/  FADD.FTZ R3, R3, R0 ;  /* 0x0000000003037221 */ /* 0x001fe20000010000 */
[----:B------:R-:W-:-:S02]  /*14a00*/  IMAD.MOV.U32 R0, RZ, RZ, -0x800000 ;  /* 0xff800000ff007424 */ /* 0x000fc400078e00ff */
[----:B-1----:R-:W-:Y:S02]  /*14a10*/  FADD.FTZ R4, R5, R12 ;  /* 0x0000000c05047221 */ /* 0x002fe40000010000 */
[----:B------:R-:W0:Y:S04]  /*14a20*/  SHFL.BFLY PT, R2, R3, 0x1, 0x1f ;  /* 0x0c201f0003027f89 */ /* 0x000e2800000e0000 */
[----:B------:R-:W1:Y:S01]  /*14a30*/  SHFL.BFLY PT, R7, R4, 0x1, 0x1f ;  /* 0x0c201f0004077f89 */ /* 0x000e6200000e0000 */
[----:B0-----:R-:W-:Y:S01]  /*14a40*/  FADD.FTZ R5, R3, R2 ;  /* 0x0000000203057221 */ /* 0x001fe20000010000 */
[----:B-1----:R-:W-:Y:S01]  /*14a50*/  FADD.FTZ R7, R4, R7 ;  /* 0x0000000704077221 */ /* 0x002fe20000010000 */
[----:B------:R-:W-:Y:S08]  /*14a60*/  BAR.ARV 0x8, 0x100 ;  /* 0x0204000000007b1d */ /* 0x000ff00000002000 */
[----:B------:R-:W-:Y:S01]  /*14a70*/  BAR.SYNC.DEFER_BLOCKING 0xf, 0x100 ;  /* 0x03c4000000007b1d */ /* 0x000fe20000010000 */
[----:B------:R-:W-:Y:S01]  /*14a80*/  FSETP.NE.FTZ.AND P0, PT, R5, RZ, PT ;  /* 0x000000ff0500720b */ /* 0x000fe20003f15000 */
[----:B------:R-:W-:Y:S01]  /*14a90*/  IMAD.MOV R4, RZ, RZ, -R226 ;  /* 0x000000ffff047224 */ /* 0x000fe200078e0ae2 */
[----:B------:R-:W-:-:S04]  /*14aa0*/  FSETP.NE.FTZ.AND P1, PT, R7, RZ, PT ;  /* 0x000000ff0700720b */ /* 0x000fc80003f35000 */
[----:B------:R-:W-:Y:S01]  /*14ab0*/  ISETP.NE.AND P2, PT, R193, R4, PT ;  /* 0x00000004c100720c */ /* 0x000fe20003f45270 */
[----:B------:R-:W-:-:S06]  /*14ac0*/  IMAD.MOV.U32 R4, RZ, RZ, RZ ;  /* 0x000000ffff047224 */ /* 0x000fcc00078e00ff */
[----:B------:R-:W0:Y:S01]  /*14ad0*/  @P0 MUFU.LG2 R2, R5 ;  /* 0x0000000500020308 */ /* 0x000e220000000c00 */
[C---:B------:R-:W-:Y:S01]  /*14ae0*/  @P0 FMUL.FTZ R9, R14.reuse, 0.69314718246459960938 ;  /* 0x3f3172180e090820 */ /* 0x040fe20000410000 */
[----:B------:R-:W-:-:S06]  /*14af0*/  @P1 FMUL.FTZ R3, R14, 0.69314718246459960938 ;  /* 0x3f3172180e031820 */ /* 0x000fcc0000410000 */
[----:B------:R-:W1:Y:S08]  /*14b00*/  @P1 MUFU.LG2 R6, R7 ;  /* 0x0000000700061308 */ /* 0x000e700000000c00 */
[----:B------:R-:W3:Y:S01]  /*14b10*/  @P1 MUFU.RCP R4, R7 ;  /* 0x0000000700041308 */ /* 0x000ee20000001000 */
[----:B0-----:R-:W-:-:S04]  /*14b20*/  @P0 FMUL.FTZ R2, R2, 0.69314718246459960938 ;  /* 0x3f31721802020820 */ /* 0x001fc80000410000 */
[----:B------:R-:W-:Y:S01]  /*14b30*/  @P0 FFMA.FTZ R0, R9, R168, R2 ;  /* 0x000000a809000223 */ /* 0x000fe20000010002 */
[----:B------:R-:W-:Y:S02]  /*14b40*/  IMAD.MOV.U32 R2, RZ, RZ, -0x800000 ;  /* 0xff800000ff027424 */ /* 0x000fe400078e00ff */
[C---:B------:R-:W-:Y:S02]  /*14b50*/  @!P2 IMAD R9, R19.reuse, 0x40, R194 ;  /* 0x000000401309a824 */ /* 0x040fe400078e02c2 */
[----:B-1----:R-:W-:Y:S01]  /*14b60*/  @P1 FMUL.FTZ R6, R6, 0.69314718246459960938 ;  /* 0x3f31721806061820 */ /* 0x002fe20000410000 */
[----:B------:R-:W-:Y:S02]  /*14b70*/  VIADD R19, R19, 0x1 ;  /* 0x0000000113137836 */ /* 0x000fe40000000000 */
[----:B------:R-:W-:Y:S02]  /*14b80*/  @!P2 IMAD R9, R9, 0x4, R18 ;  /* 0x000000040909a824 */ /* 0x000fe400078e0212 */
[----:B------:R-:W-:Y:S01]  /*14b90*/  @P1 FFMA.FTZ R2, R3, R169, R6 ;  /* 0x000000a903021223 */ /* 0x000fe20000010006 */
[----:B------:R-:W-:Y:S01]  /*14ba0*/  IMAD.MOV.U32 R3, RZ, RZ, RZ ;  /* 0x000000ffff037224 */ /* 0x000fe200078e00ff */
[----:B------:R-:W-:Y:S01]  /*14bb0*/  ISETP.NE.AND P1, PT, R19, 0x2, PT ;  /* 0x000000021300780c */ /* 0x000fe20003f25270 */
[----:B---3--:R-:W-:Y:S01]  /*14bc0*/  @!P2 STS [R9+0x38420], R4 ;  /* 0x038420040900a388 */ /* 0x008fe20000000800 */
[-C--:B------:R-:W-:Y:S01]  /*14bd0*/  FMUL.FTZ R7, R30, R4.reuse ;  /* 0x000000041e077220 */ /* 0x080fe20000410000 */
[----:B------:R-:W-:-:S02]  /*14be0*/  FMUL.FTZ R31, R31, R4 ;  /* 0x000000041f1f7220 */ /* 0x000fc40000410000 */
[----:B------:R0:W1:Y:S01]  /*14bf0*/  @P0 MUFU.RCP R3, R5 ;  /* 0x0000000500030308 */ /* 0x0000620000001000 */
        /* <DEDUP_REMOVED lines=128> */
[----:B------:R-:W-:Y:S06]  /*15400*/  BAR.ARV 0xe, 0x100 ;  /* 0x0384000000007b1d */ /* 0x000fec0000002000 */
[----:B------:R-:W-:-:S02]  /*15410*/  PLOP3.LUT P0, PT, PT, PT, PT, 0x8, 0x0 ;  /* 0x000000000000781c */ /* 0x000fc40003f0e170 */
[----:B------:R-:W-:Y:S02]  /*15420*/  LOP3.LUT R23, R23, R4, RZ, 0x3c, !PT ;  /* 0x0000000417177212 */ /* 0x000fe400078e3cff */
[----:B------:R-:W-:Y:S01]  /*15430*/  SEL R19, R19, RZ, P1 ;  /* 0x000000ff13137207 */ /* 0x000fe20000800000 */
[----:B--2---:R-:W-:-:S05]  /*15440*/  VIADD R20, R20, 0x1 ;  /* 0x0000000114147836 */ /* 0x004fca0000000000 */
[----:B------:R0:W-:Y:S03]  /*15450*/  STL [R1+0x5c], R20 ;  /* 0x00005c1401007387 */ /* 0x0001e60000100800 */
.L_x_8647:
[----:B------:R-:W-:Y:S05]  /*15460*/  BSYNC B7 ;  /* 0x0000000000077941 */ /* 0x000fea0003800000 */
.L_x_8645:
[----:B------:R-:W2:Y:S08]  /*15470*/  S2UR UR4, SR_CgaCtaId ;  /* 0x00000000000479c3 */ /* 0x000eb00000008800 */
[----:B------:R-:W-:Y:S01]  /*15480*/  BAR.SYNC.DEFER_BLOCKING 0x5, 0x180 ;  /* 0x0146000000007b1d */ /* 0x000fe20000010000 */
[----:B------:R-:W-:-:S05]  /*15490*/  MOV R18, 0x400 ;  /* 0x0000040000127802 */ /* 0x000fca0000000f00 */
[----:B------:R-:W-:Y:S01]  /*154a0*/  BSSY B0, `(.L_x_8728) ;  /* 0x0000324000007945 */ /* 0x000fe20003800000 */
[----:B--2---:R-:W-:-:S04]  /*154b0*/  MOV R187, UR4 ;  /* 0x0000000400bb7c02 */ /* 0x004fc80008000f00 */
[----:B------:R-:W-:-:S05]  /*154c0*/  LEA R18, R187, R18, 0x18 ;  /* 0x00000012bb127211 */ /* 0x000fca00078ec0ff */
[----:B-----5:R2:W3:Y:S01]  /*154d0*/  LDS.128 R24, [R18+0x388d0] ;  /* 0x0388d00012187984 */ /* 0x0204e20000000c00 */
[----:B------:R-:W-:Y:S06]  /*154e0*/  BAR.ARV 0x4, 0x180 ;  /* 0x0106000000007b1d */ /* 0x000fec0000002000 */
[----:B------:R-:W-:Y:S05]  /*154f0*/  @P0 BRA `(.L_x_8729) ;  /* 0x00000020009c0947 */ /* 0x000fea0003800000 */
[----:B------:R-:W4:Y:S01]  /*15500*/  LDL R30, [R1+0x74] ;  /* 0x00007400011e7983 */ /* 0x000f220000100800 */
[----:B------:R-:W2:Y:S01]  /*15510*/  S2R R45, SR_SWINHI ;  /* 0x00000000002d7919 */ /* 0x000ea20000002f00 */
[----:B------:R-:W-:Y:S01]  /*15520*/  F2FP.F16.F32.PACK_AB R7, R31, R7 ;  /* 0x000000071f07723e */ /* 0x000fe200000000ff */
[----:B------:R-:W-:Y:S01]  /*15530*/  ULDC.64 UR4, c[0x0][0xd00] ;  /* 0x0003400000047ab9 */ /* 0x000fe20000000a00 */
[----:B-1----:R-:W-:Y:S01]  /*15540*/  F2FP.F16.F32.PACK_AB R4, R6, R8 ;  /* 0x000000080604723e */ /* 0x002fe200000000ff */
[----:B------:R-:W3:Y:S04]  /*15550*/  LDL.LU R70, [R1+0x50] ;  /* 0x0000500001467983 */ /* 0x000ee80000300800 */
[----:B------:R-:W3:Y:S01]  /*15560*/  LDL.LU R66, [R1+0x54] ;  /* 0x0000540001427983 */ /* 0x000ee20000300800 */
[----:B------:R-:W-:-:S02]  /*15570*/  F2FP.F16.F32.PACK_AB R5, R3, R5 ;  /* 0x000000050305723e */ /* 0x000fc400000000ff */
[----:B0-----:R-:W-:Y:S02]  /*15580*/  MOV R20, R18 ;  /* 0x0000001200147202 */ /* 0x001fe40000000f00 */
[----:B--2---:R-:W-:Y:S02]  /*15590*/  MOV R21, R45 ;  /* 0x0000002d00157202 */ /* 0x004fe40000000f00 */
[----:B------:R-:W-:Y:S02]  /*155a0*/  F2FP.F16.F32.PACK_AB R6, R152, R155 ;  /* 0x0000009b9806723e */ /* 0x000fe400000000ff */
[----:B------:R-:W-:Y:S02]  /*155b0*/  F2FP.F16.F32.PACK_AB R11, R39, R11 ;  /* 0x0000000b270b723e */ /* 0x000fe400000000ff */
[----:B------:R-:W-:Y:S02]  /*155c0*/  F2FP.F16.F32.PACK_AB R8, R10, R153 ;  /* 0x000000990a08723e */ /* 0x000fe400000000ff */
[----:B------:R-:W-:-:S02]  /*155d0*/  F2FP.F16.F32.PACK_AB R9, R35, R9 ;  /* 0x000000092309723e */ /* 0x000fc400000000ff */
[----:B------:R-:W-:Y:S01]  /*155e0*/  F2FP.F16.F32.PACK_AB R10, R14, R36 ;  /* 0x000000240e0a723e */ /* 0x000fe200000000ff */
[----:B------:R-:W0:Y:S01]  /*155f0*/  S2R R90, SR_TID.X ;  /* 0x00000000005a7919 */ /* 0x000e220000002100 */
        /* <DEDUP_REMOVED lines=18> */
[----:B0-----:R-:W-:Y:S01]  /*15720*/  VIADD R90, R90, 0xffffff80 ;  /* 0xffffff805a5a7836 */ /* 0x001fe20000000000 */
[----:B------:R-:W-:Y:S02]  /*15730*/  F2FP.F16.F32.PACK_AB R146, R149, R148 ;  /* 0x000000949592723e */ /* 0x000fe400000000ff */
[----:B------:R-:W-:Y:S02]  /*15740*/  F2FP.F16.F32.PACK_AB R147, R151, R150 ;  /* 0x000000969793723e */ /* 0x000fe400000000ff */
[----:B------:R-:W-:-:S04]  /*15750*/  SHF.R.S32.HI R82, RZ, 0x1f, R90 ;  /* 0x0000001fff527819 */ /* 0x000fc8000001145a */
[----:B------:R-:W-:-:S04]  /*15760*/  LEA.HI R82, R82, R90, RZ, 0x3 ;  /* 0x0000005a52527211 */ /* 0x000fc800078f18ff */
[----:B------:R-:W-:Y:S01]  /*15770*/  SHF.R.S32.HI R82, RZ, 0x3, R82 ;  /* 0x00000003ff527819 */ /* 0x000fe20000011452 */
[----:B------:R-:W-:Y:S01]  /*15780*/  BAR.SYNC.DEFER_BLOCKING 0x1, 0x100 ;  /* 0x0044000000007b1d */ /* 0x000fe20000010000 */
[----:B----4-:R-:W-:-:S03]  /*15790*/  IMAD.WIDE R44, R30, 0x2, R20 ;  /* 0x000000021e2c7825 */ /* 0x010fc600078e0214 */
[----:B------:R-:W-:Y:S01]  /*157a0*/  LOP3.LUT R49, R44, 0x380, RZ, 0xc0, !PT ;  /* 0x000003802c317812 */ /* 0x000fe200078ec0ff */
[----:B------:R-:W-:-:S03]  /*157b0*/  IMAD.MOV.U32 R31, RZ, RZ, R45 ;  /* 0x000000ffff1f7224 */ /* 0x000fc600078e002d */
[----:B------:R-:W-:-:S04]  /*157c0*/  SHF.R.U64 R49, R49, 0x3, RZ ;  /* 0x0000000331317819 */ /* 0x000fc800000012ff */
[----:B------:R-:W-:Y:S02]  /*157d0*/  LOP3.LUT R30, R49, R44, RZ, 0x3c, !PT ;  /* 0x0000002c311e7212 */ /* 0x000fe400078e3cff */
[----:B---3--:R-:W-:Y:S02]  /*157e0*/  IADD3 R24, P0, R44, 0x20, RZ ;  /* 0x000000202c187810 */ /* 0x008fe40007f1e0ff */
[----:B------:R-:W-:-:S05]  /*157f0*/  MOV R30, R30 ;  /* 0x0000001e001e7202 */ /* 0x000fca0000000f00 */
[----:B------:R0:W-:Y:S01]  /*15800*/  STSM.16.M88.4 [R30], R4 ;  /* 0x000000041e007844 */ /* 0x0001e20000000200 */
[----:B------:R-:W-:Y:S01]  /*15810*/  LOP3.LUT R3, R24, 0x380, RZ, 0xc0, !PT ;  /* 0x0000038018037812 */ /* 0x000fe200078ec0ff */
        /* <DEDUP_REMOVED lines=8> */
[----:B------:R-:W-:Y:S02]  /*158a0*/  IADD3 R49, P6, R44, 0x2040, RZ ;  /* 0x000020402c317810 */ /* 0x000fe40007fde0ff */
[----:B------:R-:W-:-:S02]  /*158b0*/  MOV R3, R6 ;  /* 0x0000000600037202 */ /* 0x000fc40000000f00 */
[----:B------:R-:W-:Y:S02]  /*158c0*/  F2FP.F16.F32.PACK_AB R7, R47, R46 ;  /* 0x0000002e2f07723e */ /* 0x000fe400000000ff */
[C---:B------:R-:W-:Y:S02]  /*158d0*/  IADD3 R47, P5, R44.reuse, 0x2060, RZ ;  /* 0x000020602c2f7810 */ /* 0x040fe40007fbe0ff */
[C---:B------:R-:W-:Y:S02]  /*158e0*/  IADD3 R53, P2, R44.reuse, 0x2020, RZ ;  /* 0x000020202c357810 */ /* 0x040fe40007f5e0ff */
[C---:B------:R-:W-:Y:S02]  /*158f0*/  IADD3 R39, P3, R44.reuse, 0x2000, RZ ;  /* 0x000020002c277810 */ /* 0x040fe40007f7e0ff */
[----:B------:R-:W-:Y:S02]  /*15900*/  IADD3 R57, P4, R44, 0x60, RZ ;  /* 0x000000602c397810 */ /* 0x000fe40007f9e0ff */
[----:B------:R-:W-:-:S02]  /*15910*/  LOP3.LUT R48, R49, 0x380, RZ, 0xc0, !PT ;  /* 0x0000038031307812 */ /* 0x000fc400078ec0ff */
[----:B------:R-:W-:Y:S02]  /*15920*/  LOP3.LUT R46, R47, 0x380, RZ, 0xc0, !PT ;  /* 0x000003802f2e7812 */ /* 0x000fe400078ec0ff */
[----:B------:R-:W-:Y:S02]  /*15930*/  LOP3.LUT R52, R53, 0x380, RZ, 0xc0, !PT ;  /* 0x0000038035347812 */ /* 0x000fe400078ec0ff */
[----:B------:R-:W-:Y:S02]  /*15940*/  MOV R24, R4 ;  /* 0x0000000400187202 */ /* 0x000fe40000000f00 */
[----:B------:R-:W-:Y:S02]  /*15950*/  LOP3.LUT R38, R39, 0x380, RZ, 0xc0, !PT ;  /* 0x0000038027267812 */ /* 0x000fe400078ec0ff */
[----:B------:R-:W-:Y:S02]  /*15960*/  F2FP.F16.F32.PACK_AB R4, R28, R154 ;  /* 0x0000009a1c04723e */ /* 0x000fe400000000ff */
[----:B------:R-:W-:-:S02]  /*15970*/  F2FP.F16.F32.PACK_AB R5, R43, R42 ;  /* 0x0000002a2b05723e */ /* 0x000fc400000000ff */
[----:B------:R-:W-:Y:S02]  /*15980*/  F2FP.F16.F32.PACK_AB R6, R12, R32 ;  /* 0x000000200c06723e */ /* 0x000fe400000000ff */
[----:B------:R-:W-:Y:S02]  /*15990*/  LOP3.LUT R56, R57, 0x380, RZ, 0xc0, !PT ;  /* 0x0000038039387812 */ /* 0x000fe400078ec0ff */
[----:B------:R-:W-:Y:S02]  /*159a0*/  SHF.R.U64 R48, R48, 0x3, RZ ;  /* 0x0000000330307819 */ /* 0x000fe400000012ff */
        /* <DEDUP_REMOVED lines=17> */
[C---:B0-----:R-:W-:Y:S02]  /*15ac0*/  IADD3 R9, P0, R44.reuse, 0x4020, RZ ;  /* 0x000040202c097810 */ /* 0x041fe40007f1e0ff */
[C---:B------:R-:W-:Y:S02]  /*15ad0*/  IADD3 R11, P2, R44.reuse, 0x6000, RZ ;  /* 0x000060002c0b7810 */ /* 0x040fe40007f5e0ff */
[C---:B-1----:R-:W-:Y:S02]  /*15ae0*/  IADD3 R6, P6, R44.reuse, 0x6020, RZ ;  /* 0x000060202c067810 */ /* 0x042fe40007fde0ff */
        /* <DEDUP_REMOVED lines=32> */
[----:B------:R-:W-:Y:S02]  /*15cf0*/  MOV R38, R38 ;  /* 0x0000002600267202 */ /* 0x000fe40000000f00 */
[----:B------:R-:W-:Y:S02]  /*15d00*/  MOV R39, R46 ;  /* 0x0000002e00277202 */ /* 0x000fe40000000f00 */
[----:B------:R-:W-:Y:S02]  /*15d10*/  MOV R53, R52 ;  /* 0x0000003400357202 */ /* 0x000fe40000000f00 */
[----:B------:R-:W-:Y:S02]  /*15d20*/  MOV R24, R6 ;  /* 0x0000000600187202 */ /* 0x000fe40000000f00 */
[----:B------:R-:W-:Y:S02]  /*15d30*/  MOV R47, R4 ;  /* 0x00000004002f7202 */ /* 0x000fe40000000f00 */
[----:B------:R-:W-:-:S02]  /*15d40*/  MOV R56, R56 ;  /* 0x0000003800387202 */ /* 0x000fc40000000f00 */
[----:B------:R-:W-:Y:S02]  /*15d50*/  MOV R46, R8 ;  /* 0x00000008002e7202 */ /* 0x000fe40000000f00 */
[----:B------:R-:W-:Y:S02]  /*15d60*/  MOV R52, R10 ;  /* 0x0000000a00347202 */ /* 0x000fe40000000f00 */
[----:B------:R-:W-:Y:S02]  /*15d70*/  F2FP.F16.F32.PACK_AB R4, R159, R161 ;  /* 0x000000a19f04723e */ /* 0x000fe400000000ff */
[----:B------:R-:W-:Y:S02]  /*15d80*/  F2FP.F16.F32.PACK_AB R5, R51, R50 ;  /* 0x000000323305723e */ /* 0x000fe400000000ff */
[----:B------:R-:W-:Y:S02]  /*15d90*/  F2FP.F16.F32.PACK_AB R6, R157, R160 ;  /* 0x000000a09d06723e */ /* 0x000fe400000000ff */
[----:B------:R-:W-:-:S02]  /*15da0*/  F2FP.F16.F32.PACK_AB R7, R55, R54 ;  /* 0x000000363707723e */ /* 0x000fc400000000ff */
[----:B------:R-:W-:Y:S02]  /*15db0*/  LOP3.LUT R3, R44, 0x380, RZ, 0xc0, !PT ;  /* 0x000003802c037812 */ /* 0x000fe400078ec0ff */
[----:B------:R-:W-:Y:S02]  /*15dc0*/  MOV R36, R48 ;  /* 0x0000003000247202 */ /* 0x000fe40000000f00 */
[----:B------:R-:W-:Y:S02]  /*15dd0*/  F2FP.F16.F32.PACK_AB R8, R156, R158 ;  /* 0x0000009e9c08723e */ /* 0x000fe400000000ff */
[----:B------:R-:W-:Y:S02]  /*15de0*/  F2FP.F16.F32.PACK_AB R9, R59, R58 ;  /* 0x0000003a3b09723e */ /* 0x000fe400000000ff */
[----:B------:R-:W-:Y:S02]  /*15df0*/  F2FP.F16.F32.PACK_AB R10, R61, R60 ;  /* 0x0000003c3d0a723e */ /* 0x000fe400000000ff */
[----:B------:R-:W-:-:S02]  /*15e00*/  F2FP.F16.F32.PACK_AB R11, R63, R62 ;  /* 0x0000003e3f0b723e */ /* 0x000fc400000000ff */
[----:B------:R-:W-:Y:S02]  /*15e10*/  MOV R49, R30 ;  /* 0x0000001e00317202 */ /* 0x000fe40000000f00 */
[----:B------:R-:W-:Y:S02]  /*15e20*/  F2FP.F16.F32.PACK_AB R12, R65, R64 ;  /* 0x00000040410c723e */ /* 0x000fe400000000ff */
[----:B------:R-:W-:Y:S02]  /*15e30*/  MOV R48, R34 ;  /* 0x0000002200307202 */ /* 0x000fe40000000f00 */
[----:B------:R-:W-:Y:S02]  /*15e40*/  F2FP.F16.F32.PACK_AB R28, R73, R72 ;  /* 0x00000048491c723e */ /* 0x000fe400000000ff */
[----:B------:R-:W-:Y:S02]  /*15e50*/  F2FP.F16.F32.PACK_AB R30, R77, R76 ;  /* 0x0000004c4d1e723e */ /* 0x000fe400000000ff */
[----:B------:R-:W-:Y:S01]  /*15e60*/  F2FP.F16.F32.PACK_AB R31, R79, R78 ;  /* 0x0000004e4f1f723e */ /* 0x000fe200000000ff */
[----:B------:R-:W-:Y:S01]  /*15e70*/  STSM.16.M88.4 [R56], R4 ;  /* 0x0000000438007844 */ /* 0x000fe20000000200 */
[----:B------:R-:W-:-:S02]  /*15e80*/  F2FP.F16.F32.PACK_AB R32, R81, R80 ;  /* 0x000000505120723e */ /* 0x000fc400000000ff */
[----:B------:R-:W-:Y:S02]  /*15e90*/  F2FP.F16.F32.PACK_AB R34, R85, R84 ;  /* 0x000000545522723e */ /* 0x000fe400000000ff */
        /* <DEDUP_REMOVED lines=10> */
[----:B0-----:R-:W-:Y:S02]  /*15f40*/  F2FP.F16.F32.PACK_AB R38, R93, R92 ;  /* 0x0000005c5d26723e */ /* 0x001fe400000000ff */
[----:B------:R-:W-:Y:S02]  /*15f50*/  F2FP.F16.F32.PACK_AB R4, R105, R104 ;  /* 0x000000686904723e */ /* 0x000fe400000000ff */
[----:B------:R-:W-:Y:S02]  /*15f60*/  F2FP.F16.F32.PACK_AB R5, R107, R106 ;  /* 0x0000006a6b05723e */ /* 0x000fe400000000ff */
[----:B-1----:R-:W-:-:S02]  /*15f70*/  F2FP.F16.F32.PACK_AB R36, R89, R88 ;  /* 0x000000585924723e */ /* 0x002fc400000000ff */
[----:B------:R-:W-:Y:S02]  /*15f80*/  F2FP.F16.F32.PACK_AB R6, R109, R108 ;  /* 0x0000006c6d06723e */ /* 0x000fe400000000ff */
[----:B--2---:R-:W-:Y:S02]  /*15f90*/  F2FP.F16.F32.PACK_AB R39, R95, R94 ;  /* 0x0000005e5f27723e */ /* 0x004fe400000000ff */
[----:B------:R-:W-:Y:S01]  /*15fa0*/  F2FP.F16.F32.PACK_AB R7, R111, R110 ;  /* 0x0000006e6f07723e */ /* 0x000fe200000000ff */
[----:B------:R-:W-:Y:S02]  /*15fb0*/  IMAD.X R45, RZ, RZ, R45, P1 ;  /* 0x000000ffff2d7224 */ /* 0x000fe400008e062d */
[----:B------:R-:W-:Y:S01]  /*15fc0*/  STSM.16.M88.4 [R3], R36 ;  /* 0x0000002403007844 */ /* 0x000fe20000000200 */
[----:B------:R-:W-:Y:S02]  /*15fd0*/  F2FP.F16.F32.PACK_AB R8, R113, R112 ;  /* 0x000000707108723e */ /* 0x000fe400000000ff */
[----:B------:R-:W-:Y:S01]  /*15fe0*/  F2FP.F16.F32.PACK_AB R9, R115, R114 ;  /* 0x000000727309723e */ /* 0x000fe200000000ff */
[----:B------:R-:W-:Y:S01]  /*15ff0*/  STSM.16.M88.4 [R46], R40 ;  /* 0x000000282e007844 */ /* 0x000fe20000000200 */
[----:B------:R-:W-:-:S02]  /*16000*/  F2FP.F16.F32.PACK_AB R10, R117, R116 ;  /* 0x00000074750a723e */ /* 0x000fc400000000ff */
[----:B------:R-:W-:Y:S01]  /*16010*/  F2FP.F16.F32.PACK_AB R11, R119, R118 ;  /* 0x00000076770b723e */ /* 0x000fe200000000ff */
[----:B------:R0:W-:Y:S01]  /*16020*/  STSM.16.M88.4 [R48], R4 ;  /* 0x0000000430007844 */ /* 0x0001e20000000200 */
[----:B------:R-:W-:Y:S02]  /*16030*/  F2FP.F16.F32.PACK_AB R12, R121, R120 ;  /* 0x00000078790c723e */ /* 0x000fe400000000ff */
[----:B------:R-:W-:Y:S02]  /*16040*/  F2FP.F16.F32.PACK_AB R13, R123, R122 ;  /* 0x0000007a7b0d723e */ /* 0x000fe400000000ff */
[----:B------:R-:W-:Y:S02]  /*16050*/  F2FP.F16.F32.PACK_AB R14, R125, R124 ;  /* 0x0000007c7d0e723e */ /* 0x000fe400000000ff */
[----:B------:R-:W-:Y:S02]  /*16060*/  F2FP.F16.F32.PACK_AB R15, R127, R126 ;  /* 0x0000007e7f0f723e */ /* 0x000fe400000000ff */
[----:B------:R-:W-:Y:S01]  /*16070*/  ISETP.NE.U32.AND P0, PT, RZ, UR4, PT ;  /* 0x00000004ff007c0c */ /* 0x000fe2000bf05070 */
[----:B------:R1:W-:Y:S01]  /*16080*/  STSM.16.M88.4 [R49], R8 ;  /* 0x0000000831007844 */ /* 0x0003e20000000200 */
[----:B------:R-:W-:-:S02]  /*16090*/  MOV R44, R44 ;  /* 0x0000002c002c7202 */ /* 0x000fc40000000f00 */
[----:B0-----:R-:W-:Y:S01]  /*160a0*/  IADD3 R4, P1, R70, UR4, RZ ;  /* 0x0000000446047c10 */ /* 0x001fe2000ff3e0ff */
[----:B------:R0:W-:Y:S01]  /*160b0*/  STSM.16.M88.4 [R52], R12 ;  /* 0x0000000c34007844 */ /* 0x0001e20000000200 */
[----:B------:R-:W-:Y:S02]  /*160c0*/  ISETP.NE.AND.EX P0, PT, RZ, UR5, PT, P0 ;  /* 0x00000005ff007c0c */ /* 0x000fe4000bf05300 */
[----:B------:R-:W-:Y:S01]  /*160d0*/  IADD3.X R5, R66, UR5, RZ, P1, !PT ;  /* 0x0000000542057c10 */ /* 0x000fe20008ffe4ff */
[----:B------:R-:W-:Y:S01]  /*160e0*/  ULDC.64 UR4, c[0x0][0xd08] ;  /* 0x0003420000047ab9 */ /* 0x000fe20000000a00 */
[----:B------:R-:W-:Y:S01]  /*160f0*/  STSM.16.M88.4 [R24], R128 ;  /* 0x0000008018007844 */ /* 0x000fe20000000200 */
[----:B------:R-:W-:-:S03]  /*16100*/  ISETP.NE.U32.AND P6, PT, RZ, UR4, PT ;  /* 0x00000004ff007c0c */ /* 0x000fc6000bfc5070 */
[----:B------:R-:W-:Y:S01]  /*16110*/  STSM.16.M88.4 [R47], R136 ;  /* 0x000000882f007844 */ /* 0x000fe20000000200 */
[----:B------:R-:W-:-:S03]  /*16120*/  ISETP.NE.AND.EX P6, PT, RZ, UR5, PT, P6 ;  /* 0x00000005ff007c0c */ /* 0x000fc6000bfc5360 */
[----:B------:R2:W-:Y:S01]  /*16130*/  STSM.16.M88.4 [R44], R144 ;  /* 0x000000902c007844 */ /* 0x0005e20000000200 */
[----:B------:R-:W-:Y:S01]  /*16140*/  IMAD R7, R82, 0x40, R210 ;  /* 0x0000004052077824 */ /* 0x000fe200078e02d2 */
[----:B------:R-:W-:Y:S01]  /*16150*/  MOV R80, RZ ;  /* 0x000000ff00507202 */ /* 0x000fe20000000f00 */
[----:B------:R-:W-:Y:S02]  /*16160*/  BAR.SYNC.DEFER_BLOCKING 0x1, 0x100 ;  /* 0x0044000000007b1d */ /* 0x000fe40000010000 */
[----:B------:R-:W-:-:S05]  /*16170*/  IMAD.WIDE R6, R7, 0x2, R20 ;  /* 0x0000000207067825 */ /* 0x000fca00078e0214 */
[----:B-1----:R-:W-:Y:S01]  /*16180*/  @P6 IADD3 R10, P4, R70, UR4, RZ ;  /* 0x00000004460a6c10 */ /* 0x002fe2000ff9e0ff */
[----:B------:R-:W-:Y:S02]  /*16190*/  ULDC UR4, c[0x0][0xb88] ;  /* 0x0002e20000047ab9 */ /* 0x000fe40000000800 */
[----:B------:R-:W-:Y:S01]  /*161a0*/  IMAD.U32 R20, RZ, RZ, UR4 ;  /* 0x00000004ff147e24 */ /* 0x000fe2000f8e00ff */
[----:B------:R-:W-:Y:S01]  /*161b0*/  @P6 IADD3.X R11, R66, UR5, RZ, P4, !PT ;  /* 0x00000005420b6c10 */ /* 0x000fe2000a7fe4ff */
[----:B------:R1:W5:Y:S04]  /*161c0*/  @P0 LDG.E R80, desc[UR40][R4.64] ;  /* 0x0000002804500981 */ /* 0x000368000c1e1900 */
[----:B------:R1:W5:Y:S01]  /*161d0*/  @P6 LDG.E R20, desc[UR40][R10.64] ;  /* 0x000000280a146981 */ /* 0x000362000c1e1900 */
[----:B------:R-:W-:-:S02]  /*161e0*/  IADD3 R9, P1, R6, 0x1000, RZ ;  /* 0x0000100006097810 */ /* 0x000fc40007f3e0ff */
[C---:B0-----:R-:W-:Y:S02]  /*161f0*/  IADD3 R13, P2, R6.reuse, 0x2000, RZ ;  /* 0x00002000060d7810 */ /* 0x041fe40007f5e0ff */
[C---:B------:R-:W-:Y:S02]  /*16200*/  IADD3 R29, P3, R6.reuse, 0x3000, RZ ;  /* 0x00003000061d7810 */ /* 0x040fe40007f7e0ff */
[----:B------:R-:W-:Y:S02]  /*16210*/  IADD3 R33, P4, R6, 0x4000, RZ ;  /* 0x0000400006217810 */ /* 0x000fe40007f9e0ff */
        /* <DEDUP_REMOVED lines=17> */
[----:B------:R-:W-:Y:S02]  /*16330*/  P2R R14, PR, RZ, 0x20 ;  /* 0x00000020ff0e7803 */ /* 0x000fe40000000000 */
[----:B------:R-:W-:-:S02]  /*16340*/  IADD3 R41, P1, R6, 0x6000, RZ ;  /* 0x0000600006297810 */ /* 0x000fc40007f3e0ff */
[C---:B------:R-:W-:Y:S02]  /*16350*/  IADD3 R45, P2, R6.reuse, 0x7000, RZ ;  /* 0x00007000062d7810 */ /* 0x040fe40007f5e0ff */
[C---:B------:R-:W-:Y:S02]  /*16360*/  IADD3 R49, P3, R6.reuse, 0x8000, RZ ;  /* 0x0000800006317810 */ /* 0x040fe40007f7e0ff */
[C---:B------:R-:W-:Y:S02]  /*16370*/  IADD3 R53, P4, R6.reuse, 0x9000, RZ ;  /* 0x0000900006357810 */ /* 0x040fe40007f9e0ff */
[----:B------:R-:W-:Y:S02]  /*16380*/  IADD3 R57, P5, R6, 0xa000, RZ ;  /* 0x0000a00006397810 */ /* 0x000fe40007fbe0ff */
[----:B------:R-:W-:Y:S02]  /*16390*/  LOP3.LUT R36, R37, 0x380, RZ, 0xc0, !PT ;  /* 0x0000038025247812 */ /* 0x000fe400078ec0ff */
[----:B------:R-:W-:-:S02]  /*163a0*/  LOP3.LUT R40, R41, 0x380, RZ, 0xc0, !PT ;  /* 0x0000038029287812 */ /* 0x000fc400078ec0ff */
[----:B--2---:R-:W-:Y:S02]  /*163b0*/  LOP3.LUT R44, R45, 0x380, RZ, 0xc0, !PT ;  /* 0x000003802d2c7812 */ /* 0x004fe400078ec0ff */
        /* <DEDUP_REMOVED lines=14> */
[----:B------:R-:W-:Y:S01]  /*164a0*/  LOP3.LUT R56, R56, R57, RZ, 0x3c, !PT ;  /* 0x0000003938387212 */ /* 0x000fe200078e3cff */
[----:B-1----:R-:W-:Y:S06]  /*164b0*/  @P6 BRA `(.L_x_8730) ;  /* 0x0000000000106947 */ /* 0x002fec0003800000 */
[----:B------:R-:W-:Y:S05]  /*164c0*/  @!P0 BRA `(.L_x_8730) ;  /* 0x00000000000c8947 */ /* 0x000fea0003800000 */
[----:B------:R-:W2:Y:S04]  /*164d0*/  LDG.E R3, desc[UR40][R4.64] ;  /* 0x0000002804037981 */ /* 0x000ea8000c1e1900 */
[----:B-----5:R-:W2:Y:S02]  /*164e0*/  LDG.E R20, desc[UR40][R4.64+0x4] ;  /* 0x0000042804147981 */ /* 0x020ea4000c1e1900 */
[----:B--2---:R-:W-:-:S07]  /*164f0*/  IMAD.IADD R20, R20, 0x1, -R3 ;  /* 0x0000000114147824 */ /* 0x004fce00078e0a03 */
.L_x_8730:
[----:B------:R-:W-:Y:S01]  /*16500*/  ISETP.NE.AND P6, PT, R14, RZ, PT ;  /* 0x000000ff0e00720c */ /* 0x000fe20003fc5270 */
[----:B------:R-:W0:Y:S01]  /*16510*/  S2R R4, SR_TID.X ;  /* 0x0000000000047919 */ /* 0x000e220000002100 */
[----:B------:R-:W2:Y:S01]  /*16520*/  LDL.LU R14, [R1+0x58] ;  /* 0x00005800010e7983 */ /* 0x000ea20000300800 */
[--C-:B------:R-:W-:Y:S02]  /*16530*/  IMAD.X R57, RZ, RZ, R7.reuse, P5 ;  /* 0x000000ffff397224 */ /* 0x100fe400028e0607 */
[----:B------:R-:W-:Y:S01]  /*16540*/  IMAD.X R37, RZ, RZ, R7, P6 ;  /* 0x000000ffff257224 */ /* 0x000fe200030e0607 */
[----:B------:R-:W3:Y:S04]  /*16550*/  LDL.LU R11, [R1+0x60] ;  /* 0x00006000010b7983 */ /* 0x000ee80000300800 */
[----:B------:R-:W4:Y:S01]  /*16560*/  LDL R84, [R1+0x4c] ;  /* 0x00004c0001547983 */ /* 0x000f220000100800 */
        /* <DEDUP_REMOVED lines=36> */
[----:B------:R-:W-:Y:S01]  /*167b0*/  IMAD.MOV.U32 R5, RZ, RZ, R7 ;  /* 0x000000ffff057224 */ /* 0x000fe200078e0007 */
[----:B------:R-:W-:-:S02]  /*167c0*/  LOP3.LUT R76, R3, R10, RZ, 0x3c, !PT ;  /* 0x0000000a034c7212 */ /* 0x000fc400078e3cff */
[----:B------:R-:W-:Y:S02]  /*167d0*/  IADD3.X R73, RZ, R7, RZ, P3, !PT ;  /* 0x00000007ff497210 */ /* 0x000fe40001ffe4ff */
        /* <DEDUP_REMOVED lines=8> */
[----:B------:R-:W-:Y:S02]  /*16860*/  IMAD.MOV.U32 R6, RZ, RZ, R80 ;  /* 0x000000ffff067224 */ /* 0x000fe400078e0050 */
        /* <DEDUP_REMOVED lines=10> */
[----:B------:R-:W1:Y:S01]  /*16910*/  @P0 LDC R31, c[0x0][0xcf0] ;  /* 0x00033c00ff1f0b82 */ /* 0x000e620000000800 */
[----:B--2---:R-:W-:-:S04]  /*16920*/  IMAD.IADD R30, R14, 0x1, R213 ;  /* 0x000000010e1e7824 */ /* 0x004fc800078e02d5 */
        /* <DEDUP_REMOVED lines=22> */
[----:B------:R-:W-:Y:S01]  /*16a90*/  ISETP.NE.AND P0, PT, R193, R14, PT ;  /* 0x0000000ec100720c */ /* 0x000fe20003f05270 */
[C---:B------:R-:W-:Y:S02]  /*16aa0*/  VIADD R14, R34.reuse, 0x8 ;  /* 0x00000008220e7836 */ /* 0x040fe40000000000 */
[----:B------:R-:W-:Y:S01]  /*16ab0*/  SHFL.IDX PT, R6, R15, RZ, 0x1c1f ;  /* 0x001c1fff0f067589 */ /* 0x000fe200000e0000 */
[-C--:B------:R-:W-:Y:S02]  /*16ac0*/  ISETP.GE.OR P1, PT, R34, R35.reuse, P0 ;  /* 0x000000232200720c */ /* 0x080fe40000726670 */
[----:B------:R-:W-:Y:S01]  /*16ad0*/  ISETP.GE.OR P0, PT, R14, R35, P0 ;  /* 0x000000230e00720c */ /* 0x000fe20000706670 */
[----:B------:R-:W0:Y:S04]  /*16ae0*/  SHFL.IDX PT, R7, R30, RZ, 0x1c1f ;  /* 0x001c1fff1e077589 */ /* 0x000e2800000e0000 */
[----:B------:R-:W1:Y:S06]  /*16af0*/  SHFL.IDX PT, R11, R30, 0x1, 0x1c1f ;  /* 0x003c1f001e0b7f89 */ /* 0x000e6c00000e0000 */
[----:B0-----:R0:W-:Y:S04]  /*16b00*/  @!P1 ST.E desc[UR40][R6.64], R0 ;  /* 0x0000000006009985 */ /* 0x0011e8000c101928 */
[----:B-1----:R0:W-:Y:S02]  /*16b10*/  @!P0 ST.E desc[UR40][R10.64], R2 ;  /* 0x000000020a008985 */ /* 0x0021e4000c101928 */
.L_x_8731:
[----:B------:R-:W1:Y:S01]  /*16b20*/  LDC R87, c[0x0][0xce8] ;  /* 0x00033a00ff577b82 */ /* 0x000e620000000800 */
        /* <DEDUP_REMOVED lines=11> */
[----:B-1----:R-:W-:Y:S01]  /*16be0*/  ISETP.NE.AND P1, PT, R87, 0x1, PT ;  /* 0x000000015700780c */ /* 0x002fe20003f25270 */
[----:B------:R-:W-:-:S02]  /*16bf0*/  IMAD.IADD R3, R3, 0x1, R83 ;  /* 0x0000000103037824 */ /* 0x000fc400078e0253 */
[----:B------:R-:W5:Y:S01]  /*16c00*/  LD.E.128 R36, desc[UR40][R36.64] ;  /* 0x0000002824247980 */ /* 0x000f62000c101d00 */
[----:B------:R-:W0:Y:S01]  /*16c10*/  LDC R83, c[0x0][0xbc8] ;  /* 0x0002f200ff537b82 */ /* 0x000e220000000800 */
[----:B------:R-:W-:Y:S02]  /*16c20*/  LEA.HI R0, R0, R90, RZ, 0x3 ;  /* 0x0000005a00007211 */ /* 0x000fe400078f18ff */
[----:B------:R-:W5:Y:S04]  /*16c30*/  LD.E.128 R40, desc[UR40][R40.64] ;  /* 0x0000002828287980 */ /* 0x000f68000c101d00 */
[----:B------:R-:W5:Y:S02]  /*16c40*/  LD.E.128 R44, desc[UR40][R44.64] ;  /* 0x000000282c2c7980 */ /* 0x000f64000c101d00 */
[----:B------:R-:W1:Y:S01]  /*16c50*/  @P1 LDC R85, c[0x0][0xcec] ;  /* 0x00033b00ff551b82 */ /* 0x000e620000000800 */
[----:B------:R-:W-:Y:S01]  /*16c60*/  LOP3.LUT R0, R0, 0xfffffff8, RZ, 0xc0, !PT ;  /* 0xfffffff800007812 */ /* 0x000fe200078ec0ff */
[----:B------:R-:W5:Y:S04]  /*16c70*/  LD.E.128 R48, desc[UR40][R48.64] ;  /* 0x0000002830307980 */ /* 0x000f68000c101d00 */
[----:B------:R-:W5:Y:S02]  /*16c80*/  LD.E.128 R52, desc[UR40][R52.64] ;  /* 0x0000002834347980 */ /* 0x000f64000c101d00 */
[----:B------:R-:W2:Y:S01]  /*16c90*/  @P1 LDC R89, c[0x0][0xcf0] ;  /* 0x00033c00ff591b82 */ /* 0x000ea20000000800 */
[----:B------:R-:W-:Y:S01]  /*16ca0*/  IMAD.IADD R0, R90, 0x1, -R0 ;  /* 0x000000015a007824 */ /* 0x000fe200078e0a00 */
[----:B------:R-:W5:Y:S01]  /*16cb0*/  LD.E.128 R56, desc[UR40][R56.64] ;  /* 0x0000002838387980 */ /* 0x000f62000c101d00 */
[----:B------:R-:W-:-:S02]  /*16cc0*/  IMAD R81, R81, UR4, RZ ;  /* 0x0000000451517c24 */ /* 0x000fc4000f8e02ff */
[----:B------:R-:W-:Y:S01]  /*16cd0*/  IMAD R0, R0, 0x20, R82 ;  /* 0x0000002000007824 */ /* 0x000fe200078e0252 */
[----:B------:R-:W-:Y:S01]  /*16ce0*/  IADD3 R99, R210, 0x40, RZ ;  /* 0x00000040d2637810 */ /* 0x000fe20007ffe0ff */
[C---:B------:R-:W-:Y:S01]  /*16cf0*/  IMAD R81, R84.reuse, UR5, R81 ;  /* 0x0000000554517c24 */ /* 0x040fe2000f8e0251 */
[----:B------:R-:W5:Y:S01]  /*16d00*/  LD.E.128 R60, desc[UR40][R60.64] ;  /* 0x000000283c3c7980 */ /* 0x000f62000c101d00 */
[----:B------:R-:W-:Y:S01]  /*16d10*/  IMAD.WIDE.U32 R2, R84, UR4, R2 ;  /* 0x0000000454027c25 */ /* 0x000fe2000f8e0002 */
[----:B------:R-:W-:Y:S02]  /*16d20*/  ULDC.64 UR4, c[0x0][0xbf0] ;  /* 0x0002fc0000047ab9 */ /* 0x000fe40000000a00 */
[----:B------:R-:W5:Y:S01]  /*16d30*/  LD.E.128 R64, desc[UR40][R64.64] ;  /* 0x0000002840407980 */ /* 0x000f62000c101d00 */
[----:B------:R-:W-:Y:S01]  /*16d40*/  IMAD.IADD R80, R213, 0x1, R0 ;  /* 0x00000001d5507824 */ /* 0x000fe200078e0200 */
[----:B0-----:R-:W-:Y:S01]  /*16d50*/  ISETP.GE.AND P0, PT, R99, R83, PT ;  /* 0x000000536300720c */ /* 0x001fe20003f06270 */
[----:B------:R-:W-:Y:S01]  /*16d60*/  IMAD.IADD R3, R3, 0x1, R81 ;  /* 0x0000000103037824 */ /* 0x000fe200078e0251 */
[----:B------:R-:W5:Y:S01]  /*16d70*/  LD.E.128 R68, desc[UR40][R68.64] ;  /* 0x0000002844447980 */ /* 0x000f62000c101d00 */
[----:B------:R-:W-:-:S02]  /*16d80*/  IMAD R24, R24, UR4, RZ ;  /* 0x0000000418187c24 */ /* 0x000fc4000f8e02ff */
[----:B-1----:R-:W-:Y:S01]  /*16d90*/  @P1 IMAD.HI.U32 R0, R80, R85, RZ ;  /* 0x0000005550001227 */ /* 0x002fe200078e00ff */
[----:B------:R-:W5:Y:S03]  /*16da0*/  LD.E.128 R72, desc[UR40][R72.64] ;  /* 0x0000002848487980 */ /* 0x000f66000c101d00 */
[C---:B------:R-:W-:Y:S01]  /*16db0*/  VIADD R97, R210.reuse, 0x80 ;  /* 0x00000080d2617836 */ /* 0x040fe20000000000 */
[----:B------:R-:W5:Y:S01]  /*16dc0*/  LD.E.128 R76, desc[UR40][R76.64] ;  /* 0x000000284c4c7980 */ /* 0x000f62000c101d00 */
[C---:B------:R-:W-:Y:S01]  /*16dd0*/  IMAD R81, R21.reuse, UR5, R24 ;  /* 0x0000000515517c24 */ /* 0x040fe2000f8e0218 */
[----:B------:R-:W-:Y:S01]  /*16de0*/  SEL R24, RZ, 0xffffffff, P0 ;  /* 0xffffffffff187807 */ /* 0x000fe20000000000 */
[----:B------:R-:W-:Y:S01]  /*16df0*/  IMAD.WIDE.U32 R2, R21, UR4, R2 ;  /* 0x0000000415027c25 */ /* 0x000fe2000f8e0002 */
[----:B------:R-:W-:Y:S01]  /*16e00*/  ISETP.GE.AND P0, PT, R97, R83, PT ;  /* 0x000000536100720c */ /* 0x000fe20003f06270 */
[----:B------:R-:W-:Y:S01]  /*16e10*/  ULDC.64 UR4, c[0x0][0xbe0] ;  /* 0x0002f80000047ab9 */ /* 0x000fe20000000a00 */
[----:B------:R-:W-:Y:S01]  /*16e20*/  @!PT LDS RZ, [RZ] ;  /* 0x00000000fffff984 */ /* 0x000fe20000000800 */
[----:B------:R-:W-:Y:S01]  /*16e30*/  @!PT LDS RZ, [RZ] ;  /* 0x00000000fffff984 */ /* 0x000fe20000000800 */
[----:B------:R-:W-:Y:S01]  /*16e40*/  @!PT LDS RZ, [RZ] ;  /* 0x00000000fffff984 */ /* 0x000fe20000000800 */
[----:B------:R-:W-:Y:S01]  /*16e50*/  @!PT LDS RZ, [RZ] ;  /* 0x00000000fffff984 */ /* 0x000fe20000000800 */
[----:B------:R0:W-:Y:S06]  /*16e60*/  MEMBAR.ALL.CTA ;  /* 0x0000000000007992 */ /* 0x0001ec0000008000 */
[----:B0-----:R-:W0:Y:S01]  /*16e70*/  FENCE.VIEW.ASYNC.S ;  /* 0x00000000000073c6 */ /* 0x001e220000000000 */
[----:B------:R-:W-:Y:S01]  /*16e80*/  IMAD.MOV.U32 R21, RZ, RZ, R80 ;  /* 0x000000ffff157224 */ /* 0x000fe200078e0050 */
[----:B--2---:R-:W-:Y:S01]  /*16e90*/  @P1 SHF.R.U32.HI R21, RZ, R89, R0 ;  /* 0x00000059ff151219 */ /* 0x004fe20000011600 */
[C---:B------:R-:W-:Y:S01]  /*16ea0*/  VIADD R95, R210.reuse, 0xc0 ;  /* 0x000000c0d25f7836 */ /* 0x040fe20000000000 */
[-C--:B------:R-:W-:Y:S01]  /*16eb0*/  ISETP.GE.AND P1, PT, R210, R83.reuse, PT ;  /* 0x00000053d200720c */ /* 0x080fe20003f26270 */
[----:B------:R-:W-:Y:S01]  /*16ec0*/  IMAD.SHL.U32 R85, R24, 0x2, RZ ;  /* 0x0000000218557824 */ /* 0x000fe200078e00ff */
[----:B------:R-:W-:Y:S01]  /*16ed0*/  SEL R24, RZ, 0xffffffff, P0 ;  /* 0xffffffffff187807 */ /* 0x000fe20000000000 */
[----:B------:R-:W-:Y:S01]  /*16ee0*/  IMAD.IADD R3, R3, 0x1, R81 ;  /* 0x0000000103037824 */ /* 0x000fe200078e0251 */
[----:B------:R-:W-:Y:S01]  /*16ef0*/  SEL R0, RZ, 0x1, P1 ;  /* 0x00000001ff007807 */ /* 0x000fe20000800000 */
[--C-:B------:R-:W-:Y:S01]  /*16f00*/  IMAD.MOV R81, RZ, RZ, -R21.reuse ;  /* 0x000000ffff517224 */ /* 0x100fe200078e0a15 */
[----:B------:R-:W-:Y:S01]  /*16f10*/  ISETP.GE.AND P0, PT, R95, R83, PT ;  /* 0x000000535f00720c */ /* 0x000fe20003f06270 */
[----:B------:R-:W-:Y:S01]  /*16f20*/  VIADD R93, R210, 0x100 ;  /* 0x00000100d25d7836 */ /* 0x000fe20000000000 */
[----:B------:R-:W-:Y:S01]  /*16f30*/  LOP3.LUT R0, R85, 0x2, R0, 0xe2, !PT ;  /* 0x0000000255007812 */ /* 0x000fe200078ee200 */
[----:B------:R-:W-:Y:S01]  /*16f40*/  IMAD.SHL.U32 R85, R24, 0x4, RZ ;  /* 0x0000000418557824 */ /* 0x000fe200078e00ff */
[----:B------:R-:W-:Y:S01]  /*16f50*/  SEL R24, RZ, 0xffffffff, P0 ;  /* 0xffffffffff187807 */ /* 0x000fe20000000000 */
[----:B------:R-:W-:Y:S01]  /*16f60*/  IMAD R81, R87, R81, R80 ;  /* 0x0000005157517224 */ /* 0x000fe200078e0250 */
[----:B------:R-:W-:Y:S01]  /*16f70*/  SHF.R.S32.HI R80, RZ, 0x1f, R21 ;  /* 0x0000001fff507819 */ /* 0x000fe20000011415 */
[----:B------:R-:W-:Y:S01]  /*16f80*/  VIADD R91, R210, 0x140 ;  /* 0x00000140d25b7836 */ /* 0x000fe20000000000 */
[-C--:B------:R-:W-:Y:S01]  /*16f90*/  ISETP.GE.AND P0, PT, R93, R83.reuse, PT ;  /* 0x000000535d00720c */ /* 0x080fe20003f06270 */
[----:B------:R-:W-:Y:S01]  /*16fa0*/  IMAD.WIDE.U32 R2, R21, UR4, R2 ;  /* 0x0000000415027c25 */ /* 0x000fe2000f8e0002 */
[----:B------:R-:W-:Y:S01]  /*16fb0*/  LOP3.LUT R0, R85, 0x4, R0, 0xe2, !PT ;  /* 0x0000000455007812 */ /* 0x000fe200078ee200 */
[----:B------:R-:W-:Y:S02]  /*16fc0*/  BSSY B1, `(.L_x_8732) ;  /* 0x0000054000017945 */ /* 0x000fe40003800000 */
[----:B------:R-:W-:Y:S01]  /*16fd0*/  IMAD.SHL.U32 R85, R24, 0x8, RZ ;  /* 0x0000000818557824 */ /* 0x000fe200078e00ff */
[----:B------:R-:W-:Y:S01]  /*16fe0*/  SEL R24, RZ, 0xffffffff, P0 ;  /* 0xffffffffff187807 */ /* 0x000fe20000000000 */
[----:B------:R-:W-:Y:S01]  /*16ff0*/  IMAD R80, R80, UR4, RZ ;  /* 0x0000000450507c24 */ /* 0x000fe2000f8e02ff */
[-C--:B------:R-:W-:Y:S01]  /*17000*/  ISETP.GE.AND P0, PT, R91, R83.reuse, PT ;  /* 0x000000535b00720c */ /* 0x080fe20003f06270 */
[----:B------:R-:W-:Y:S01]  /*17010*/  VIADD R90, R210, 0x180 ;  /* 0x00000180d25a7836 */ /* 0x000fe20000000000 */
        /* <DEDUP_REMOVED lines=12> */
[----:B------:R-:W-:Y:S01]  /*170e0*/  IMAD R87, R20, R87, RZ ;  /* 0x0000005714577224 */ /* 0x000fe200078e02ff */
[----:B------:R-:W-:Y:S01]  /*170f0*/  SEL R21, RZ, 0x40, P0 ;  /* 0x00000040ff157807 */ /* 0x000fe20000000000 */
[----:B------:R-:W-:Y:S02]  /*17100*/  IMAD.IADD R213, R82, 0x1, R213 ;  /* 0x0000000152d57824 */ /* 0x000fe400078e02d5 */
[----:B------:R-:W-:Y:S02]  /*17110*/  VIADD R86, R210, 0x1c0 ;  /* 0x000001c0d2567836 */ /* 0x000fe40000000000 */
[C---:B------:R-:W-:Y:S01]  /*17120*/  IMAD R85, R81.reuse, UR5, R24 ;  /* 0x0000000551557c24 */ /* 0x040fe2000f8e0218 */
[----:B------:R-:W-:Y:S01]  /*17130*/  LOP3.LUT R24, R0, R21, RZ, 0xfc, !PT ;  /* 0x0000001500187212 */ /* 0x000fe200078efcff */
[----:B------:R-:W-:Y:S01]  /*17140*/  IMAD.WIDE.U32 R2, R81, UR4, R2 ;  /* 0x0000000451027c25 */ /* 0x000fe2000f8e0002 */
[----:B------:R-:W-:Y:S01]  /*17150*/  ISETP.GE.AND P1, PT, R213, R87, PT ;  /* 0x00000057d500720c */ /* 0x000fe20003f26270 */
[----:B------:R-:W-:Y:S01]  /*17160*/  ULDC.64 UR4, c[0x0][0xb80] ;  /* 0x0002e00000047ab9 */ /* 0x000fe20000000a00 */
[----:B------:R-:W-:Y:S01]  /*17170*/  ISETP.GE.AND P0, PT, R86, R83, PT ;  /* 0x000000535600720c */ /* 0x000fe20003f06270 */
        /* <DEDUP_REMOVED lines=12> */
[----:B------:R1:W2:Y:S01]  /*17240*/  SHFL.IDX PT, R2, R82, RZ, 0x181f ;  /* 0x00181fff52027589 */ /* 0x0002a200000e0000 */
[C---:B------:R-:W-:Y:S01]  /*17250*/  VIADD R98, R210.reuse, 0x80 ;  /* 0x00000080d2627836 */ /* 0x040fe20000000000 */
[----:B------:R-:W-:Y:S01]  /*17260*/  SHF.R.S32.HI R88, RZ, 0x1f, R88 ;  /* 0x0000001fff587819 */ /* 0x000fe20000011458 */
[----:B------:R-:W-:Y:S01]  /*17270*/  VIADD R100, R210, 0x40 ;  /* 0x00000040d2647836 */ /* 0x000fe20000000000 */
[----:B------:R-:W-:-:S02]  /*17280*/  SHF.R.S32.HI R89, RZ, 0x1f, R89 ;  /* 0x0000001fff597819 */ /* 0x000fc40000011459 */
[----:B0-----:R-:W-:Y:S02]  /*17290*/  LOP3.LUT R0, R24, R3, RZ, 0xfc, !PT ;  /* 0x0000000318007212 */ /* 0x001fe400078efcff */
[----:B------:R1:W0:Y:S01]  /*172a0*/  SHFL.IDX PT, R3, R84, RZ, 0x181f ;  /* 0x00181fff54037589 */ /* 0x00022200000e0000 */
[----:B------:R-:W-:Y:S02]  /*172b0*/  SHF.R.S32.HI R92, RZ, 0x1f, R92 ;  /* 0x0000001fff5c7819 */ /* 0x000fe4000001145c */
[----:B------:R-:W-:Y:S02]  /*172c0*/  SHF.R.S32.HI R94, RZ, 0x1f, R94 ;  /* 0x0000001fff5e7819 */ /* 0x000fe4000001145e */
[----:B------:R-:W-:Y:S02]  /*172d0*/  SHF.R.S32.HI R96, RZ, 0x1f, R96 ;  /* 0x0000001fff607819 */ /* 0x000fe40000011460 */
[----:B------:R-:W-:Y:S02]  /*172e0*/  SHF.R.S32.HI R98, RZ, 0x1f, R98 ;  /* 0x0000001fff627819 */ /* 0x000fe40000011462 */
[----:B------:R-:W-:Y:S01]  /*172f0*/  SHF.R.S32.HI R100, RZ, 0x1f, R100 ;  /* 0x0000001fff647819 */ /* 0x000fe20000011464 */
[----:B-1----:R-:W-:Y:S06]  /*17300*/  @P1 BRA `(.L_x_8733) ;  /* 0x00000000007c1947 */ /* 0x002fec0003800000 */
[-C--:B------:R-:W-:Y:S02]  /*17310*/  ISETP.GE.AND P1, PT, R99, R83.reuse, PT ;  /* 0x000000536300720c */ /* 0x080fe40003f26270 */
[-C--:B------:R-:W-:Y:S02]  /*17320*/  ISETP.GE.AND P0, PT, R210, R83.reuse, PT ;  /* 0x00000053d200720c */ /* 0x080fe40003f06270 */
[-C--:B------:R-:W-:Y:S02]  /*17330*/  ISETP.GE.AND P5, PT, R97, R83.reuse, PT ;  /* 0x000000536100720c */ /* 0x080fe40003fa6270 */
[----:B------:R-:W-:-:S07]  /*17340*/  ISETP.GE.AND P3, PT, R95, R83, PT ;  /* 0x000000535f00720c */ /* 0x000fce0003f66270 */
[C---:B--2---:R-:W-:Y:S02]  /*17350*/  @!P1 LEA R20, P2, R99.reuse, R2, 0x1 ;  /* 0x0000000263149211 */ /* 0x044fe400078408ff */
        /* <DEDUP_REMOVED lines=14> */
[-C--:B-1----:R-:W-:Y:S01]  /*17440*/  @!P1 LEA R12, P6, R91, R2.reuse, 0x1 ;  /* 0x000000025b0c9211 */ /* 0x082fe200078c08ff */
        /* <DEDUP_REMOVED lines=11> */
.L_x_8733:
[----:B------:R-:W-:Y:S05]  /*17500*/  BSYNC B1 ;  /* 0x0000000000017941 */ /* 0x000fea0003800000 */
.L_x_8732:
[----:B---3-5:R-:W-:Y:S01]  /*17510*/  VIADD R4, R213, 0x20 ;  /* 0x00000020d5047836 */ /* 0x028fe20000000000 */
[----:B0-----:R0:W4:Y:S04]  /*17520*/  SHFL.IDX PT, R3, R84, 0x1, 0x181f ;  /* 0x00381f0054037f89 */ /* 0x00112800000e0000 */
[----:B------:R-:W-:Y:S01]  /*17530*/  ISETP.GE.AND P0, PT, R4, R87, PT ;  /* 0x000000570400720c */ /* 0x000fe20003f06270 */
[----:B--2---:R0:W1:-:S12]  /*17540*/  SHFL.IDX PT, R2, R82, 0x1, 0x181f ;  /* 0x00381f0052027f89 */ /* 0x00405800000e0000 */
[----:B0-----:R-:W-:Y:S05]  /*17550*/  @P0 BRA `(.L_x_8734) ;  /* 0x0000001000600947 */ /* 0x001fea0003800000 */
[-C--:B------:R-:W-:Y:S02]  /*17560*/  ISETP.GE.AND P5, PT, R99, R83.reuse, PT ;  /* 0x000000536300720c */ /* 0x080fe40003fa6270 */
[-C--:B------:R-:W-:Y:S02]  /*17570*/  ISETP.GE.AND P6, PT, R210, R83.reuse, PT ;  /* 0x00000053d200720c */ /* 0x080fe40003fc6270 */
[-C--:B------:R-:W-:Y:S02]  /*17580*/  ISETP.GE.AND P3, PT, R97, R83.reuse, PT ;  /* 0x000000536100720c */ /* 0x080fe40003f66270 */
[-C--:B------:R-:W-:Y:S02]  /*17590*/  ISETP.GE.AND P2, PT, R95, R83.reuse, PT ;  /* 0x000000535f00720c */ /* 0x080fe40003f46270 */
[-C--:B------:R-:W-:Y:S02]  /*175a0*/  ISETP.GE.AND P1, PT, R93, R83.reuse, PT ;  /* 0x000000535d00720c */ /* 0x080fe40003f26270 */
[----:B------:R-:W-:-:S03]  /*175b0*/  ISETP.GE.AND P0, PT, R91, R83, PT ;  /* 0x000000535b00720c */ /* 0x000fc60003f06270 */
[CC--:B-1----:R-:W-:Y:S02]  /*175c0*/  @!P5 LEA R6, P4, R99.reuse, R2.reuse, 0x1 ;  /* 0x000000026306d211 */ /* 0x0c2fe400078808ff */
[----:B----4-:R-:W-:Y:S02]  /*175d0*/  @!P6 IMAD.WIDE R4, R210, 0x2, R2 ;  /* 0x00000002d204e825 */ /* 0x010fe400078e0202 */
[----:B------:R-:W-:Y:S02]  /*175e0*/  @!P5 LEA.HI.X R7, R99, R3, R100, 0x1, P4 ;  /* 0x000000036307d211 */ /* 0x000fe400020f0c64 */
[----:B------:R-:W-:Y:S01]  /*175f0*/  LOP3.LUT P4, RZ, R24, 0x40, RZ, 0xc0, !PT ;  /* 0x0000004018ff7812 */ /* 0x000fe2000788c0ff */
[----:B------:R0:W-:Y:S01]  /*17600*/  @!P6 ST.E.128 desc[UR40][R4.64], R8 ;  /* 0x000000080400e985 */ /* 0x0001e2000c101d28 */
[----:B------:R-:W-:-:S03]  /*17610*/  @!P3 LEA R12, P6, R97, R2, 0x1 ;  /* 0x00000002610cb211 */ /* 0x000fc600078c08ff */
[----:B------:R1:W-:Y:S01]  /*17620*/  @!P5 ST.E.128 desc[UR40][R6.64], R28 ;  /* 0x0000001c0600d985 */ /* 0x0003e2000c101d28 */
[-C--:B------:R-:W-:Y:S02]  /*17630*/  @!P3 LEA.HI.X R13, R97, R3.reuse, R98, 0x1, P6 ;  /* 0x00000003610db211 */ /* 0x080fe400030f0c62 */
[-C--:B------:R-:W-:Y:S02]  /*17640*/  @!P2 LEA R14, P5, R95, R2.reuse, 0x1 ;  /* 0x000000025f0ea211 */ /* 0x080fe400078a08ff */
        /* <DEDUP_REMOVED lines=18> */
.L_x_8729:
[----:B-1----:R-:W4:Y:S01]  /*17770*/  LDL.LU R4, [R1+0x50] ;  /* 0x0000500001047983 */ /* 0x002f220000300800 */
[----:B------:R-:W-:Y:S01]  /*17780*/  ULDC.64 UR4, c[0x0][0xd00] ;  /* 0x0003400000047ab9 */ /* 0x000fe20000000a00 */
[----:B------:R-:W-:Y:S01]  /*17790*/  IMAD.MOV.U32 R6, RZ, RZ, RZ ;  /* 0x000000ffff067224 */ /* 0x000fe200078e00ff */
[----:B------:R-:W1:Y:S01]  /*177a0*/  LDC R29, c[0x0][0xce8] ;  /* 0x00033a00ff1d7b82 */ /* 0x000e620000000800 */
[----:B------:R-:W2:Y:S01]  /*177b0*/  LDL.LU R0, [R1+0x54] ;  /* 0x0000540001007983 */ /* 0x000ea20000300800 */
[----:B------:R-:W-:-:S04]  /*177c0*/  ISETP.NE.U32.AND P0, PT, RZ, UR4, PT ;  /* 0x00000004ff007c0c */ /* 0x000fc8000bf05070 */
[----:B------:R-:W-:Y:S02]  /*177d0*/  ISETP.NE.AND.EX P0, PT, RZ, UR5, PT, P0 ;  /* 0x00000005ff007c0c */ /* 0x000fe4000bf05300 */
[----:B----4-:R-:W-:-:S04]  /*177e0*/  IADD3 R2, P1, R4, UR4, RZ ;  /* 0x0000000404027c10 */ /* 0x010fc8000ff3e0ff */
[----:B--2---:R-:W-:Y:S01]  /*177f0*/  IADD3.X R3, R0, UR5, RZ, P1, !PT ;  /* 0x0000000500037c10 */ /* 0x004fe20008ffe4ff */
[----:B------:R-:W-:Y:S02]  /*17800*/  ULDC.64 UR4, c[0x0][0xd08] ;  /* 0x0003420000047ab9 */ /* 0x000fe40000000a00 */
[----:B------:R-:W-:-:S04]  /*17810*/  ISETP.NE.U32.AND P1, PT, RZ, UR4, PT ;  /* 0x00000004ff007c0c */ /* 0x000fc8000bf25070 */
[----:B------:R2:W5:Y:S01]  /*17820*/  @P0 LDG.E R6, desc[UR40][R2.64] ;  /* 0x0000002802060981 */ /* 0x000562000c1e1900 */
[----:B------:R-:W-:Y:S01]  /*17830*/  ISETP.NE.AND.EX P1, PT, RZ, UR5, PT, P1 ;  /* 0x00000005ff007c0c */ /* 0x000fe2000bf25310 */
[----:B0-----:R-:W0:-:S12]  /*17840*/  S2R R20, SR_TID.X ;  /* 0x0000000000147919 */ /* 0x001e180000002100 */
[----:B------:R-:W-:Y:S01]  /*17850*/  @P1 IADD3 R4, P2, R4, UR4, RZ ;  /* 0x0000000404041c10 */ /* 0x000fe2000ff5e0ff */
[----:B------:R-:W-:-:S03]  /*17860*/  ULDC UR4, c[0x0][0xb88] ;  /* 0x0002e20000047ab9 */ /* 0x000fc60000000800 */
[----:B------:R-:W-:Y:S01]  /*17870*/  @P1 IADD3.X R5, R0, UR5, RZ, P2, !PT ;  /* 0x0000000500051c10 */ /* 0x000fe200097fe4ff */
[----:B------:R-:W-:-:S06]  /*17880*/  IMAD.U32 R0, RZ, RZ, UR4 ;  /* 0x00000004ff007e24 */ /* 0x000fcc000f8e00ff */
[----:B------:R2:W5:Y:S01]  /*17890*/  @P1 LDG.E R0, desc[UR40][R4.64] ;  /* 0x0000002804001981 */ /* 0x000562000c1e1900 */
[----:B0-----:R-:W-:-:S05]  /*178a0*/  VIADD R20, R20, 0xffffff80 ;  /* 0xffffff8014147836 */ /* 0x001fca0000000000 */
[----:B------:R-:W-:Y:S01]  /*178b0*/  ISETP.GE.AND P2, PT, R20, 0x40, PT ;  /* 0x000000401400780c */ /* 0x000fe20003f46270 */
[----:B-12---:R-:W-:-:S12]  /*178c0*/  @P1 BRA `(.L_x_8735) ;  /* 0x0000000000101947 */ /* 0x006fd80003800000 */
[----:B------:R-:W-:Y:S05]  /*178d0*/  @!P0 BRA `(.L_x_8735) ;  /* 0x00000000000c8947 */ /* 0x000fea0003800000 */
[----:B------:R-:W2:Y:S04]  /*178e0*/  LDG.E R5, desc[UR40][R2.64] ;  /* 0x0000002802057981 */ /* 0x000ea8000c1e1900 */
[----:B-----5:R-:W2:Y:S02]  /*178f0*/  LDG.E R0, desc[UR40][R2.64+0x4] ;  /* 0x0000042802007981 */ /* 0x020ea4000c1e1900 */
[----:B--2---:R-:W-:-:S07]  /*17900*/  IMAD.IADD R0, R0, 0x1, -R5 ;  /* 0x0000000100007824 */ /* 0x004fce00078e0a05 */
.L_x_8735:
[----:B------:R-:W2:Y:S04]  /*17910*/  LDL.LU R3, [R1+0x58] ;  /* 0x0000580001037983 */ /* 0x000ea80000300800 */
[----:B------:R-:W4:Y:S04]  /*17920*/  LDL.LU R2, [R1+0x60] ;  /* 0x0000600001027983 */ /* 0x000f280000300800 */
[----:B------:R-:W3:Y:S01]  /*17930*/  LDL R14, [R1+0x4c] ;  /* 0x00004c00010e7983 */ /* 0x000ee20000100800 */
[----:B------:R-:W-:Y:S01]  /*17940*/  BSSY B1, `(.L_x_8736) ;  /* 0x000002d000017945 */ /* 0x000fe20003800000 */
[----:B-----5:R-:W-:-:S02]  /*17950*/  SHF.R.S32.HI R11, RZ, 0x1f, R6 ;  /* 0x0000001fff0b7819 */ /* 0x020fc40000011406 */
[----:B--2---:R-:W-:Y:S02]  /*17960*/  SEL R13, R3, RZ, !P0 ;  /* 0x000000ff030d7207 */ /* 0x004fe40004000000 */
[----:B----4-:R-:W-:Y:S02]  /*17970*/  SEL R12, R2, RZ, !P0 ;  /* 0x000000ff020c7207 */ /* 0x010fe40004000000 */
[----:B---3--:R-:W-:Y:S01]  /*17980*/  SHF.R.S32.HI R10, RZ, 0x1f, R14 ;  /* 0x0000001fff0a7819 */ /* 0x008fe2000001140e */
[----:B------:R-:W-:Y:S06]  /*17990*/  @P2 BRA `(.L_x_8737) ;  /* 0x00000000009c2947 */ /* 0x000fec0003800000 */
[----:B------:R-:W0:Y:S01]  /*179a0*/  S2R R8, SR_TID.X ;  /* 0x0000000000087919 */ /* 0x000e220000002100 */
[----:B------:R-:W1:Y:S02]  /*179b0*/  LDC R9, c[0x0][0xce8] ;  /* 0x00033a00ff097b82 */ /* 0x000e640000000800 */
[----:B-1----:R-:W-:Y:S01]  /*179c0*/  IMAD R2, R0, R9, RZ ;  /* 0x0000000900027224 */ /* 0x002fe200078e02ff */
        /* <DEDUP_REMOVED lines=36> */
.L_x_8737:
[----:B------:R-:W-:Y:S05]  /*17c10*/  BSYNC B1 ;  /* 0x0000000000017941 */ /* 0x000fea0003800000 */
.L_x_8736:
[----:B------:R-:W-:Y:S01]  /*17c20*/  ISETP.NE.AND P0, PT, R29, 0x1, PT ;  /* 0x000000011d00780c */ /* 0x000fe20003f05270 */
[----:B------:R-:W-:Y:S01]  /*17c30*/  ULDC.64 UR4, c[0x0][0xba0] ;  /* 0x0002e80000047ab9 */ /* 0x000fe20000000a00 */
[----:B------:R-:W1:Y:S01]  /*17c40*/  LDC R21, c[0x0][0xbc8] ;  /* 0x0002f200ff157b82 */ /* 0x000e620000000800 */
[----:B0-----:R-:W-:Y:S01]  /*17c50*/  IMAD R5, R11, UR4, RZ ;  /* 0x000000040b057c24 */ /* 0x001fe2000f8e02ff */
[----:B------:R-:W-:Y:S01]  /*17c60*/  SHF.R.S32.HI R8, RZ, 0x1f, R20 ;  /* 0x0000001fff087819 */ /* 0x000fe20000011414 */
[----:B------:R-:W-:Y:S01]  /*17c70*/  IMAD.WIDE.U32 R2, R6, UR4, RZ ;  /* 0x0000000406027c25 */ /* 0x000fe2000f8e00ff */
[----:B------:R-:W-:Y:S02]  /*17c80*/  BSSY B1, `(.L_x_8738) ;  /* 0x0000081000017945 */ /* 0x000fe40003800000 */
[----:B------:R-:W-:Y:S01]  /*17c90*/  LEA.HI R8, R8, R20, RZ, 0x3 ;  /* 0x0000001408087211 */ /* 0x000fe200078f18ff */
[----:B------:R-:W-:Y:S01]  /*17ca0*/  IMAD R5, R6, UR5, R5 ;  /* 0x0000000506057c24 */ /* 0x000fe2000f8e0205 */
[----:B------:R-:W-:Y:S01]  /*17cb0*/  ULDC.64 UR4, c[0x0][0xbe8] ;  /* 0x0002fa0000047ab9 */ /* 0x000fe20000000a00 */
[----:B------:R-:W-:Y:S01]  /*17cc0*/  VIADD R42, R210, 0x40 ;  /* 0x00000040d22a7836 */ /* 0x000fe20000000000 */
[----:B------:R-:W-:Y:S01]  /*17cd0*/  LOP3.LUT R8, R8, 0xfffffff8, RZ, 0xc0, !PT ;  /* 0xfffffff808087812 */ /* 0x000fe200078ec0ff */
[----:B------:R-:W-:Y:S01]  /*17ce0*/  IMAD.IADD R3, R3, 0x1, R5 ;  /* 0x0000000103037824 */ /* 0x000fe200078e0205 */
[----:B------:R-:W0:Y:S01]  /*17cf0*/  @P0 LDC R7, c[0x0][0xcec] ;  /* 0x00033b00ff070b82 */ /* 0x000e220000000800 */
[----:B------:R-:W-:-:S02]  /*17d00*/  IMAD R4, R10, UR4, RZ ;  /* 0x000000040a047c24 */ /* 0x000fc4000f8e02ff */
[----:B------:R-:W-:-:S04]  /*17d10*/  IMAD.WIDE.U32 R2, R14, UR4, R2 ;  /* 0x000000040e027c25 */ /* 0x000fc8000f8e0002 */
[----:B------:R-:W-:Y:S01]  /*17d20*/  IMAD R5, R14, UR5, R4 ;  /* 0x000000050e057c24 */ /* 0x000fe2000f8e0204 */
[----:B------:R-:W-:Y:S01]  /*17d30*/  SHF.R.S32.HI R14, RZ, 0x1f, R20 ;  /* 0x0000001fff0e7819 */ /* 0x000fe20000011414 */
[----:B------:R-:W2:Y:S01]  /*17d40*/  @P0 LDC R9, c[0x0][0xcf0] ;  /* 0x00033c00ff090b82 */ /* 0x000ea20000000800 */
[----:B------:R-:W-:Y:S01]  /*17d50*/  ULDC.64 UR4, c[0x0][0xbf0] ;  /* 0x0002fc0000047ab9 */ /* 0x000fe20000000a00 */
[----:B------:R-:W-:Y:S01]  /*17d60*/  IMAD.IADD R8, R20, 0x1, -R8 ;  /* 0x0000000114087824 */ /* 0x000fe200078e0a08 */
[----:B------:R-:W-:Y:S01]  /*17d70*/  LEA.HI R14, R14, R20, RZ, 0x3 ;  /* 0x000000140e0e7211 */ /* 0x000fe200078f18ff */
[----:B------:R-:W-:Y:S01]  /*17d80*/  IMAD R4, R12, UR4, RZ ;  /* 0x000000040c047c24 */ /* 0x000fe2000f8e02ff */
[-C--:B-1----:R-:W-:Y:S01]  /*17d90*/  ISETP.GE.AND P1, PT, R42, R21.reuse, PT ;  /* 0x000000152a00720c */ /* 0x082fe20003f26270 */
[----:B------:R-:W-:Y:S01]  /*17da0*/  IMAD.IADD R3, R3, 0x1, R5 ;  /* 0x0000000103037824 */ /* 0x000fe200078e0205 */
[----:B------:R-:W-:Y:S01]  /*17db0*/  SHF.R.S32.HI R14, RZ, 0x3, R14 ;  /* 0x00000003ff0e7819 */ /* 0x000fe2000001140e */
[----:B------:R-:W-:Y:S01]  /*17dc0*/  IMAD R5, R13, UR5, R4 ;  /* 0x000000050d057c24 */ /* 0x000fe2000f8e0204 */
[C---:B------:R-:W-:Y:S01]  /*17dd0*/  ISETP.GE.AND P2, PT, R210.reuse, R21, PT ;  /* 0x00000015d200720c */ /* 0x040fe20003f46270 */
[----:B------:R-:W-:-:S02]  /*17de0*/  VIADD R40, R210, 0x80 ;  /* 0x00000080d2287836 */ /* 0x000fc40000000000 */
[----:B------:R-:W-:Y:S01]  /*17df0*/  IMAD R4, R8, 0x20, R14 ;  /* 0x0000002008047824 */ /* 0x000fe200078e020e */
[----:B------:R-:W-:Y:S01]  /*17e00*/  SEL R8, RZ, 0xffffffff, P1 ;  /* 0xffffffffff087807 */ /* 0x000fe20000800000 */
[----:B------:R-:W-:Y:S01]  /*17e10*/  IMAD.WIDE.U32 R2, R13, UR4, R2 ;  /* 0x000000040d027c25 */ /* 0x000fe2000f8e0002 */
[----:B------:R-:W-:-:S03]  /*17e20*/  ULDC.64 UR4, c[0x0][0xbe0] ;  /* 0x0002f80000047ab9 */ /* 0x000fc60000000a00 */
[----:B------:R-:W-:Y:S02]  /*17e30*/  IMAD.IADD R6, R213, 0x1, R4 ;  /* 0x00000001d5067824 */ /* 0x000fe400078e0204 */
[----:B------:R-:W-:Y:S02]  /*17e40*/  IMAD.IADD R3, R3, 0x1, R5 ;  /* 0x0000000103037824 */ /* 0x000fe400078e0205 */
[----:B0-----:R-:W-:Y:S01]  /*17e50*/  @P0 IMAD.HI.U32 R4, R6, R7, RZ ;  /* 0x0000000706040227 */ /* 0x001fe200078e00ff */
[----:B------:R-:W-:Y:S02]  /*17e60*/  SEL R7, RZ, 0x1, P2 ;  /* 0x00000001ff077807 */ /* 0x000fe40001000000 */
[----:B------:R-:W-:Y:S01]  /*17e70*/  ISETP.GE.AND P2, PT, R40, R21, PT ;  /* 0x000000152800720c */ /* 0x000fe20003f46270 */
[----:B------:R-:W-:Y:S01]  /*17e80*/  IMAD.MOV.U32 R5, RZ, RZ, R6 ;  /* 0x000000ffff057224 */ /* 0x000fe200078e0006 */
[----:B--2---:R-:W-:Y:S01]  /*17e90*/  @P0 SHF.R.U32.HI R5, RZ, R9, R4 ;  /* 0x00000009ff050219 */ /* 0x004fe20000011604 */
[----:B------:R-:W-:Y:S01]  /*17ea0*/  VIADD R38, R210, 0xc0 ;  /* 0x000000c0d2267836 */ /* 0x000fe20000000000 */
[----:B------:R-:W-:Y:S01]  /*17eb0*/  SEL R9, RZ, 0xffffffff, P2 ;  /* 0xffffffffff097807 */ /* 0x000fe20001000000 */
[----:B------:R-:W-:Y:S01]  /*17ec0*/  IMAD.SHL.U32 R8, R8, 0x2, RZ ;  /* 0x0000000208087824 */ /* 0x000fe200078e00ff */
[----:B------:R-:W-:Y:S01]  /*17ed0*/  SHF.R.S32.HI R4, RZ, 0x1f, R5 ;  /* 0x0000001fff047819 */ /* 0x000fe20000011405 */
[----:B------:R-:W-:Y:S01]  /*17ee0*/  VIADD R36, R210, 0x100 ;  /* 0x00000100d2247836 */ /* 0x000fe20000000000 */
[-C--:B------:R-:W-:Y:S01]  /*17ef0*/  ISETP.GE.AND P1, PT, R38, R21.reuse, PT ;  /* 0x000000152600720c */ /* 0x080fe20003f26270 */
[----:B------:R-:W-:Y:S01]  /*17f00*/  IMAD.SHL.U32 R9, R9, 0x4, RZ ;  /* 0x0000000409097824 */ /* 0x000fe200078e00ff */
[----:B------:R-:W-:Y:S01]  /*17f10*/  LOP3.LUT R8, R8, 0x2, R7, 0xe2, !PT ;  /* 0x0000000208087812 */ /* 0x000fe200078ee207 */
[----:B------:R-:W-:Y:S01]  /*17f20*/  IMAD.MOV R7, RZ, RZ, -R5 ;  /* 0x000000ffff077224 */ /* 0x000fe200078e0a05 */
[----:B------:R-:W-:Y:S01]  /*17f30*/  SEL R10, RZ, 0xffffffff, P1 ;  /* 0xffffffffff0a7807 */ /* 0x000fe20000800000 */
[----:B------:R-:W-:Y:S01]  /*17f40*/  IMAD R4, R4, UR4, RZ ;  /* 0x0000000404047c24 */ /* 0x000fe2000f8e02ff */
[----:B------:R-:W-:Y:S01]  /*17f50*/  ISETP.GE.AND P0, PT, R36, R21, PT ;  /* 0x000000152400720c */ /* 0x000fe20003f06270 */
[----:B------:R-:W-:Y:S01]  /*17f60*/  IMAD R7, R29, R7, R6 ;  /* 0x000000071d077224 */ /* 0x000fe200078e0206 */
[----:B------:R-:W-:Y:S01]  /*17f70*/  LOP3.LUT R8, R9, 0x4, R8, 0xe2, !PT ;  /* 0x0000000409087812 */ /* 0x000fe200078ee208 */
[----:B------:R-:W-:Y:S01]  /*17f80*/  IMAD R9, R5, UR5, R4 ;  /* 0x0000000505097c24 */ /* 0x000fe2000f8e0204 */
[----:B------:R-:W-:Y:S01]  /*17f90*/  SEL R4, RZ, 0xffffffff, P0 ;  /* 0xffffffffff047807 */ /* 0x000fe20000000000 */
[----:B------:R-:W-:Y:S01]  /*17fa0*/  IMAD R31, R0, R29, RZ ;  /* 0x0000001d001f7224 */ /* 0x000fe200078e02ff */
[----:B------:R-:W-:Y:S01]  /*17fb0*/  SHF.R.S32.HI R0, RZ, 0x1f, R7 ;  /* 0x0000001fff007819 */ /* 0x000fe20000011407 */
[----:B------:R-:W-:-:S02]  /*17fc0*/  IMAD.SHL.U32 R11, R10, 0x8, RZ ;  /* 0x000000080a0b7824 */ /* 0x000fc400078e00ff */
[----:B------:R-:W-:Y:S02]  /*17fd0*/  VIADD R34, R210, 0x140 ;  /* 0x00000140d2227836 */ /* 0x000fe40000000000 */
[----:B------:R-:W-:Y:S01]  /*17fe0*/  IMAD.WIDE.U32 R2, R5, UR4, R2 ;  /* 0x0000000405027c25 */ /* 0x000fe2000f8e0002 */
[----:B------:R-:W-:Y:S01]  /*17ff0*/  ULDC.64 UR4, c[0x0][0xbd8] ;  /* 0x0002f60000047ab9 */ /* 0x000fe20000000a00 */
[----:B------:R-:W-:Y:S02]  /*18000*/  LOP3.LUT R8, R11, 0x8, R8, 0xe2, !PT ;  /* 0x000000080b087812 */ /* 0x000fe400078ee208 */
[----:B------:R-:W-:Y:S01]  /*18010*/  IMAD.SHL.U32 R5, R4, 0x10, RZ ;  /* 0x0000001004057824 */ /* 0x000fe200078e00ff */
[----:B------:R-:W-:Y:S01]  /*18020*/  ISETP.GE.AND P0, PT, R34, R21, PT ;  /* 0x000000152200720c */ /* 0x000fe20003f06270 */
[----:B------:R-:W-:Y:S01]  /*18030*/  IMAD R0, R0, UR4, RZ ;  /* 0x0000000400007c24 */ /* 0x000fe2000f8e02ff */
[----:B------:R-:W-:Y:S01]  /*18040*/  IADD3 R3, R3, R9, RZ ;  /* 0x0000000903037210 */ /* 0x000fe20007ffe0ff */
[C---:B------:R-:W-:Y:S01]  /*18050*/  VIADD R32, R210.reuse, 0x180 ;  /* 0x00000180d2207836 */ /* 0x040fe20000000000 */
[----:B------:R-:W-:Y:S01]  /*18060*/  SEL R4, RZ, 0xffffffff, P0 ;  /* 0xffffffffff047807 */ /* 0x000fe20000000000 */
[----:B------:R-:W-:Y:S01]  /*18070*/  VIADD R28, R210, 0x1c0 ;  /* 0x000001c0d21c7836 */ /* 0x000fe20000000000 */
[----:B------:R-:W-:Y:S01]  /*18080*/  LOP3.LUT R8, R5, 0x10, R8, 0xe2, !PT ;  /* 0x0000001005087812 */ /* 0x000fe200078ee208 */
[----:B------:R-:W-:Y:S01]  /*18090*/  IMAD R5, R7, UR5, R0 ;  /* 0x0000000507057c24 */ /* 0x000fe2000f8e0200 */
[-C--:B------:R-:W-:Y:S01]  /*180a0*/  ISETP.GE.AND P0, PT, R32, R21.reuse, PT ;  /* 0x000000152000720c */ /* 0x080fe20003f06270 */
[----:B------:R-:W-:Y:S01]  /*180b0*/  IMAD.IADD R0, R14, 0x1, R213 ;  /* 0x000000010e007824 */ /* 0x000fe200078e02d5 */
[----:B------:R-:W-:Y:S01]  /*180c0*/  ISETP.GE.AND P2, PT, R28, R21, PT ;  /* 0x000000151c00720c */ /* 0x000fe20003f46270 */
[----:B------:R-:W-:-:S02]  /*180d0*/  IMAD.SHL.U32 R9, R4, 0x20, RZ ;  /* 0x0000002004097824 */ /* 0x000fc400078e00ff */
[----:B------:R-:W-:Y:S01]  /*180e0*/  IMAD.WIDE.U32 R2, R7, UR4, R2 ;  /* 0x0000000407027c25 */ /* 0x000fe2000f8e0002 */
[----:B------:R-:W-:Y:S01]  /*180f0*/  SEL R7, RZ, 0x40, P0 ;  /* 0x00000040ff077807 */ /* 0x000fe20000000000 */
[----:B------:R-:W-:Y:S01]  /*18100*/  ULDC.64 UR4, c[0x0][0xb80] ;  /* 0x0002e00000047ab9 */ /* 0x000fe20000000a00 */
[----:B------:R-:W-:Y:S01]  /*18110*/  ISETP.GE.AND P0, PT, R0, R31, PT ;  /* 0x0000001f0000720c */ /* 0x000fe20003f06270 */
[----:B------:R-:W-:Y:S01]  /*18120*/  IMAD.IADD R3, R3, 0x1, R5 ;  /* 0x0000000103037824 */ /* 0x000fe200078e0205 */
[----:B------:R-:W-:Y:S01]  /*18130*/  LOP3.LUT R8, R9, 0x20, R8, 0xe2, !PT ;  /* 0x0000002009087812 */ /* 0x000fe200078ee208 */
[----:B------:R-:W-:Y:S01]  /*18140*/  VIADD R30, R210, 0x1c0 ;  /* 0x000001c0d21e7836 */ /* 0x000fe20000000000 */
[----:B------:R-:W-:Y:S01]  /*18150*/  LEA R14, P1, R2, UR4, 0x1 ;  /* 0x00000004020e7c11 */ /* 0x000fe2000f8208ff */
[C---:B------:R-:W-:Y:S01]  /*18160*/  VIADD R33, R210.reuse, 0x180 ;  /* 0x00000180d2217836 */ /* 0x040fe20000000000 */
[----:B------:R-:W-:Y:S01]  /*18170*/  SEL R5, RZ, 0x80, P2 ;  /* 0x00000080ff057807 */ /* 0x000fe20001000000 */
[----:B------:R-:W-:Y:S01]  /*18180*/  VIADD R35, R210, 0x140 ;  /* 0x00000140d2237836 */ /* 0x000fe20000000000 */
[----:B------:R-:W-:Y:S01]  /*18190*/  LOP3.LUT R20, R8, R7, RZ, 0xfc, !PT ;  /* 0x0000000708147212 */ /* 0x000fe200078efcff */
[----:B------:R-:W-:Y:S01]  /*181a0*/  VIADD R37, R210, 0x100 ;  /* 0x00000100d2257836 */ /* 0x000fe20000000000 */
[----:B------:R-:W-:Y:S01]  /*181b0*/  LEA.HI.X R15, R2, UR5, R3, 0x1, P1 ;  /* 0x00000005020f7c11 */ /* 0x000fe200088f0c03 */
[----:B------:R-:W-:Y:S01]  /*181c0*/  VIADD R39, R210, 0xc0 ;  /* 0x000000c0d2277836 */ /* 0x000fe20000000000 */
[----:B------:R-:W-:Y:S01]  /*181d0*/  LOP3.LUT R24, R20, R5, RZ, 0xfc, !PT ;  /* 0x0000000514187212 */ /* 0x000fe200078efcff */
[C---:B------:R-:W-:Y:S01]  /*181e0*/  VIADD R41, R210.reuse, 0x80 ;  /* 0x00000080d2297836 */ /* 0x040fe20000000000 */
[----:B------:R0:W1:Y:S01]  /*181f0*/  SHFL.IDX PT, R4, R14, RZ, 0x181f ;  /* 0x00181fff0e047589 */ /* 0x00006200000e0000 */
[----:B------:R-:W-:Y:S01]  /*18200*/  VIADD R43, R210, 0x40 ;  /* 0x00000040d22b7836 */ /* 0x000fe20000000000 */
[----:B------:R-:W-:-:S02]  /*18210*/  SHF.R.S32.HI R30, RZ, 0x1f, R30 ;  /* 0x0000001fff1e7819 */ /* 0x000fc4000001141e */
[----:B------:R0:W2:Y:S01]  /*18220*/  SHFL.IDX PT, R5, R15, RZ, 0x181f ;  /* 0x00181fff0f057589 */ /* 0x0000a200000e0000 */
        /* <DEDUP_REMOVED lines=11> */
[-C--:B-1----:R-:W-:Y:S02]  /*182e0*/  @!P2 LEA R6, P0, R42, R4.reuse, 0x1 ;  /* 0x000000042a06a211 */ /* 0x082fe400078008ff */
        /* <DEDUP_REMOVED lines=26> */
.L_x_8739:
[----:B------:R-:W-:Y:S05]  /*18490*/  BSYNC B1 ;  /* 0x0000000000017941 */ /* 0x000fea0003800000 */
.L_x_8738:
[----:B------:R-:W-:Y:S01]  /*184a0*/  VIADD R0, R0, 0x20 ;  /* 0x0000002000007836 */ /* 0x000fe20000000000 */
[----:B--23--:R0:W2:Y:S04]  /*184b0*/  SHFL.IDX PT, R5, R15, 0x1, 0x181f ;  /* 0x00381f000f057f89 */ /* 0x00c0a800000e0000 */
[----:B------:R-:W-:Y:S01]  /*184c0*/  ISETP.GE.AND P0, PT, R0, R31, PT ;  /* 0x0000001f0000720c */ /* 0x000fe20003f06270 */
[----:B-1----:R0:W1:-:S12]  /*184d0*/  SHFL.IDX PT, R4, R14, 0x1, 0x181f ;  /* 0x00381f000e047f89 */ /* 0x00205800000e0000 */
[----:B0-----:R-:W-:Y:S05]  /*184e0*/  @P0 BRA `(.L_x_8734) ;  /* 0x00000000007c0947 */ /* 0x001fea0003800000 */
[-C--:B------:R-:W-:Y:S02]  /*184f0*/  ISETP.GE.AND P6, PT, R210, R21.reuse, PT ;  /* 0x00000015d200720c */ /* 0x080fe40003fc6270 */
[-C--:B------:R-:W-:Y:S02]  /*18500*/  ISETP.GE.AND P5, PT, R42, R21.reuse, PT ;  /* 0x000000152a00720c */ /* 0x080fe40003fa6270 */
[-C--:B------:R-:W-:Y:S02]  /*18510*/  ISETP.GE.AND P4, PT, R40, R21.reuse, PT ;  /* 0x000000152800720c */ /* 0x080fe40003f86270 */
[-C--:B------:R-:W-:Y:S02]  /*18520*/  ISETP.GE.AND P3, PT, R38, R21.reuse, PT ;  /* 0x000000152600720c */ /* 0x080fe40003f66270 */
[-C--:B------:R-:W-:Y:S02]  /*18530*/  ISETP.GE.AND P2, PT, R36, R21.reuse, PT ;  /* 0x000000152400720c */ /* 0x080fe40003f46270 */
[----:B------:R-:W-:-:S03]  /*18540*/  ISETP.GE.AND P1, PT, R34, R21, PT ;  /* 0x000000152200720c */ /* 0x000fc60003f26270 */
[----:B-12---:R-:W-:Y:S02]  /*18550*/  @!P6 IMAD.WIDE R2, R210, 0x2, R4 ;  /* 0x00000002d202e825 */ /* 0x006fe400078e0204 */
        /* <DEDUP_REMOVED lines=24> */
.L_x_8734:
[----:B------:R-:W-:Y:S05]  /*186e0*/  BSYNC B0 ;  /* 0x0000000000007941 */ /* 0x000fea0003800000 */
.L_x_8728:
[----:B------:R-:W-:Y:S02]  /*186f0*/  ULDC UR4, c[0x0][0xd3c] ;  /* 0x00034f0000047ab9 */ /* 0x000fe40000000800 */
[----:B------:R-:W-:-:S13]  /*18700*/  ISETP.GE.AND P0, PT, R27, UR4, PT ;  /* 0x000000041b007c0c */ /* 0x000fda000bf06270 */
[----:B------:R-:W-:Y:S05]  /*18710*/  @!P0 BRA `(.L_x_8740) ;  /* 0xfffffe8c00b48947 */ /* 0x000fea000383ffff */
[----:B------:R-:W-:Y:S05]  /*18720*/  BRA `(.L_x_8601) ;  /* 0x0000008400607947 */ /* 0x000fea0003800000 */
.L_x_8599:
        /* <DEDUP_REMOVED lines=16> */
.L_x_8741:
        /* <DEDUP_REMOVED lines=41> */
.L_x_8747:
        /* <DEDUP_REMOVED lines=12> */
.L_x_8746:
[----:B------:R-:W-:Y:S05]  /*18b80*/  BSYNC B0 ;  /* 0x0000000000007941 */ /* 0x000fea0003800000 */
.L_x_8745:
        /* <DEDUP_REMOVED lines=20> */
.L_x_8743:
        /* <DEDUP_REMOVED lines=20> */
.L_x_8748:
        /* <DEDUP_REMOVED lines=59> */
.L_x_8744:
[----:B------:R-:W-:Y:S02]  /*191c0*/  IMAD.MOV.U32 R17, RZ, RZ, RZ ;  /* 0x000000ffff117224 */ /* 0x000fe400078e00ff */
[----:B------:R-:W-:Y:S02]  /*191d0*/  IMAD.U32 R16, RZ, RZ, UR6 ;  /* 0x00000006ff107e24 */ /* 0x000fe4000f8e00ff */
[----:B------:R-:W-:-:S07]  /*191e0*/  IMAD.MOV.U32 R18, RZ, RZ, RZ ;  /* 0x000000ffff127224 */ /* 0x000fce00078e00ff */
.L_x_8749:
[----:B------:R-:W-:-:S13]  /*191f0*/  ISETP.NE.AND P0, PT, R5, RZ, PT ;  /* 0x000000ff0500720c */ /* 0x000fda0003f05270 */
[----:B------:R-:W0:Y:S01]  /*19200*/  @!P0 S2R R3, SR_CgaCtaId ;  /* 0x0000000000038919 */ /* 0x000e220000008800 */
[----:B------:R-:W-:-:S04]  /*19210*/  @!P0 MOV R2, 0x400 ;  /* 0x0000040000028802 */ /* 0x000fc80000000f00 */
[----:B0-----:R-:W-:-:S05]  /*19220*/  @!P0 LEA R2, R3, R2, 0x18 ;  /* 0x0000000203028211 */ /* 0x001fca00078ec0ff */
[----:B------:R0:W-:Y:S01]  /*19230*/  @!P0 STS.128 [R2+0x388d0], R16 ;  /* 0x0388d01002008388 */ /* 0x0001e20000000c00 */
[----:B------:R-:W-:Y:S06]  /*19240*/  BAR.ARV 0x5, 0x180 ;  /* 0x0146000000007b1d */ /* 0x000fec0000002000 */
.L_x_8742:
[----:B------:R2:W-:Y:S01]  /*19250*/  STL [R1+0x2c], RZ ;  /* 0x00002cff01007387 */ /* 0x0005e20000100800 */
[----:B------:R-:W-:Y:S01]  /*19260*/  ULDC UR4, c[0x0][0xd3c] ;  /* 0x00034f0000047ab9 */ /* 0x000fe20000000800 */
[----:B------:R-:W-:Y:S01]  /*19270*/  IMAD.MOV.U32 R28, RZ, RZ, 0x1 ;  /* 0x00000001ff1c7424 */ /* 0x000fe200078e00ff */
[----:B-1----:R-:W-:Y:S01]  /*19280*/  ISETP.GE.AND P0, PT, R19, UR4, PT ;  /* 0x0000000413007c0c */ /* 0x002fe2000bf06270 */
[----:B------:R-:W-:-:S12]  /*19290*/  IMAD.MOV.U32 R25, RZ, RZ, RZ ;  /* 0x000000ffff197224 */ /* 0x000fd800078e00ff */
[----:B--2---:R-:W-:Y:S05]  /*192a0*/  @P0 BRA `(.L_x_8750) ;  /* 0x0000007400a40947 */ /* 0x004fea0003800000 */
[----:B------:R-:W2:Y:S01]  /*192b0*/  LDL R4, [R1+0x8] ;  /* 0x0000080001047983 */ /* 0x000ea20000100800 */
[----:B------:R-:W1:Y:S01]  /*192c0*/  S2UR UR5, SR_CgaCtaId ;  /* 0x00000000000579c3 */ /* 0x000e620000008800 */
[C---:B0-----:R-:W-:Y:S01]  /*192d0*/  IMAD.SHL.U32 R2, R0.reuse, 0x8, RZ ;  /* 0x0000000800027824 */ /* 0x041fe200078e00ff */
[----:B------:R-:W-:Y:S01]  /*192e0*/  LOP3.LUT R5, R0, 0x7f, RZ, 0xc0, !PT ;  /* 0x0000007f00057812 */ /* 0x000fe200078ec0ff */
[----:B------:R-:W-:Y:S01]  /*192f0*/  UMOV UR4, 0x400 ;  /* 0x0000040000047882 */ /* 0x000fe20000000000 */
[----:B------:R-:W-:Y:S01]  /*19300*/  BSSY B8, `(.L_x_8750) ;  /* 0x0000763000087945 */ /* 0x000fe20003800000 */
[----:B------:R-:W-:Y:S01]  /*19310*/  IMAD.MOV.U32 R29, RZ, RZ, 0x1 ;  /* 0x00000001ff1d7424 */ /* 0x000fe200078e00ff */
[C---:B------:R-:W-:Y:S01]  /*19320*/  LOP3.LUT R3, R2.reuse, 0x1f8, RZ, 0xc0, !PT ;  /* 0x000001f802037812 */ /* 0x040fe200078ec0ff */
[----:B------:R-:W-:Y:S01]  /*19330*/  IMAD.SHL.U32 R36, R5, 0x8, RZ ;  /* 0x0000000805247824 */ /* 0x000fe200078e00ff */
[----:B------:R-:W-:Y:S02]  /*19340*/  LOP3.LUT R2, R2, 0x38, RZ, 0xc0, !PT ;  /* 0x0000003802027812 */ /* 0x000fe400078ec0ff */
[----:B------:R-:W-:-:S02]  /*19350*/  CS2R R24, SRZ ;  /* 0x0000000000187805 */ /* 0x000fc4000001ff00 */
[----:B------:R-:W-:Y:S01]  /*19360*/  LOP3.LUT R3, R3, 0x38, R0, 0x78, !PT ;  /* 0x0000003803037812 */ /* 0x000fe200078e7800 */
[----:B------:R-:W-:Y:S01]  /*19370*/  IMAD.SHL.U32 R0, R0, 0x10, RZ ;  /* 0x0000001000007824 */ /* 0x000fe200078e00ff */
[----:B------:R-:W-:Y:S01]  /*19380*/  ULDC.64 UR38, c[0x0][0x198] ;  /* 0x0000660000267ab9 */ /* 0x000fe20000000a00 */
[----:B------:R-:W-:Y:S01]  /*19390*/  IMAD.MOV.U32 R28, RZ, RZ, 0x1 ;  /* 0x00000001ff1c7424 */ /* 0x000fe200078e00ff */
[----:B------:R-:W-:Y:S01]  /*193a0*/  LOP3.LUT R36, R3, 0x200, R36, 0xf8, !PT ;  /* 0x0000020003247812 */ /* 0x000fe200078ef824 */
[----:B------:R-:W-:Y:S01]  /*193b0*/  ULDC UR36, c[0x0][0xc] ;  /* 0x0000030000247ab9 */ /* 0x000fe20000000800 */
[----:B------:R-:W-:-:S04]  /*193c0*/  SHF.R.U32.HI R3, RZ, 0x3, R5 ;  /* 0x00000003ff037819 */ /* 0x000fc80000011605 */
[----:B------:R-:W-:Y:S02]  /*193d0*/  LOP3.LUT R3, R3, 0x70, R0, 0xf8, !PT ;  /* 0x0000007003037812 */ /* 0x000fe400078ef800 */
[C---:B------:R-:W-:Y:S01]  /*193e0*/  LOP3.LUT R0, R2.reuse, 0x40, RZ, 0xfc, !PT ;  /* 0x0000004002007812 */ /* 0x040fe200078efcff */
[----:B-1----:R-:W-:Y:S01]  /*193f0*/  ULEA UR4, UR5, UR4, 0x18 ;  /* 0x0000000405047291 */ /* 0x002fe2000f8ec03f */
        /* <DEDUP_REMOVED lines=11> */
.L_x_8863:
[----:B------:R-:W0:Y:S02]  /*194b0*/  LDC.64 R2, c[0x0][0xd88] ;  /* 0x00036200ff027b82 */ /* 0x000e240000000a00 */
[----:B0-----:R-:W-:-:S05]  /*194c0*/  IMAD.WIDE R2, R19, 0x4, R2 ;  /* 0x0000000413027825 */ /* 0x001fca00078e0202 */
[----:B--2---:R-:W2:Y:S01]  /*194d0*/  LDG.E R37, desc[UR40][R2.64] ;  /* 0x0000002802257981 */ /* 0x004ea2000c1e1900 */
[----:B------:R-:W-:Y:S05]  /*194e0*/  YIELD ;  /* 0x0000000000007946 */ /* 0x000fea0003800000 */
[----:B------:R-:W-:Y:S01]  /*194f0*/  ULDC.64 UR4, c[0x0][0xb20] ;  /* 0x0002c80000047ab9 */ /* 0x000fe20000000a00 */
[----:B------:R-:W-:Y:S01]  /*19500*/  MOV R34, RZ ;  /* 0x000000ff00227202 */ /* 0x000fe20000000f00 */
[----:B-1-3--:R-:W-:Y:S01]  /*19510*/  IMAD.MOV.U32 R6, RZ, RZ, RZ ;  /* 0x000000ffff067224 */ /* 0x00afe200078e00ff */
[----:B------:R-:W-:Y:S01]  /*19520*/  ISETP.NE.U32.AND P0, PT, RZ, UR4, PT ;  /* 0x00000004ff007c0c */ /* 0x000fe2000bf05070 */
[----:B------:R-:W-:Y:S01]  /*19530*/  ULDC.64 UR8, c[0x0][0xb10] ;  /* 0x0002c40000087ab9 */ /* 0x000fe20000000a00 */
[----:B------:R-:W-:-:S02]  /*19540*/  ULDC.64 UR6, c[0x0][0xb08] ;  /* 0x0002c20000067ab9 */ /* 0x000fc40000000a00 */
[----:B------:R-:W-:Y:S02]  /*19550*/  ISETP.NE.AND.EX P0, PT, RZ, UR5, PT, P0 ;  /* 0x00000005ff007c0c */ /* 0x000fe4000bf05300 */
        /* <DEDUP_REMOVED lines=45> */
.L_x_8751:
        /* <DEDUP_REMOVED lines=9> */
.L_x_8752:
        /* <DEDUP_REMOVED lines=9> */
.L_x_8753:
        /* <DEDUP_REMOVED lines=8> */
[----:B--2---:R-:W-:Y:S02]  /*199d0*/  @P1 IMAD.IADD R6, R5, 0x1, -R2 ;  /* 0x0000000105061824 */ /* 0x004fe400078e0a02 */
[----:B------:R-:W-:-:S02]  /*199e0*/  IMAD.SHL.U32 R2, R17, 0x40, RZ ;  /* 0x0000004011027824 */ /* 0x000fc400078e00ff */
[----:B------:R-:W-:Y:S02]  /*199f0*/  IMAD.IADD R31, R7, 0x1, R6 ;  /* 0x00000001071f7824 */ /* 0x000fe400078e0206 */
[----:B------:R-:W-:Y:S02]  /*19a00*/  VIADD R2, R2, 0x3f ;  /* 0x0000003f02027836 */ /* 0x000fe40000000000 */
[----:B------:R-:W-:Y:S02]  /*19a10*/  VIADD R5, R31, 0x3f ;  /* 0x0000003f1f057836 */ /* 0x000fe40000000000 */
[----:B---3--:R-:W-:-:S05]  /*19a20*/  @P0 IMAD.HI.U32 R4, R2, R4, RZ ;  /* 0x0000000402040227 */ /* 0x008fca00078e00ff */
        /* <DEDUP_REMOVED lines=31> */
.L_x_8918:
[----:B---3--:R-:W-:Y:S02]  /*19c20*/  ISETP.NE.AND P0, PT, R14, RZ, PT ;  /* 0x000000ff0e00720c */ /* 0x008fe40003f05270 */
[----:B------:R-:W-:-:S11]  /*19c30*/  PLOP3.LUT P6, PT, PT, PT, PT, 0x8, 0x0 ;  /* 0x000000000000781c */ /* 0x000fd60003fce170 */
[----:B------:R-:W-:Y:S05]  /*19c40*/  @P0 BRA `(.L_x_8757) ;  /* 0x00000000000c0947 */ /* 0x000fea0003800000 */
[----:B------:R-:W-:-:S03]  /*19c50*/  UMOV UR4, 0xffffffff ;  /* 0xffffffff00047882 */ /* 0x000fc60000000000 */
[----:B------:R-:W-:Y:S05]  /*19c60*/  BRA.DIV UR4, `(.L_x_8758) ;  /* 0x00000082047c7947 */ /* 0x000fea000b800000 */
[----:B------:R-:W-:-:S13]  /*19c70*/  ELECT P6, URZ, PT ;  /* 0x00000000003f782f */ /* 0x000fda00038c0000 */
.L_x_8757:
        /* <DEDUP_REMOVED lines=9> */
.L_x_8921:
[----:B------:R-:W-:Y:S05]  /*19d10*/  BSYNC B1 ;  /* 0x0000000000017941 */ /* 0x000fea0003800000 */
.L_x_8759:
        /* <DEDUP_REMOVED lines=10> */
.L_x_8922:
[----:B------:R-:W-:Y:S05]  /*19dc0*/  BSYNC B2 ;  /* 0x0000000000027941 */ /* 0x000fea0003800000 */
.L_x_8763:
        /* <DEDUP_REMOVED lines=9> */
.L_x_8766:
[----:B------:R-:W-:Y:S05]  /*19e60*/  BSYNC B2 ;  /* 0x0000000000027941 */ /* 0x000fea0003800000 */
.L_x_8765:
        /* <DEDUP_REMOVED lines=12> */
.L_x_8767:
        /* <DEDUP_REMOVED lines=13> */
.L_x_8923:
[----:B------:R-:W-:Y:S05]  /*1a000*/  BSYNC B2 ;  /* 0x0000000000027941 */ /* 0x000fea0003800000 */
.L_x_8768:
        /* <DEDUP_REMOVED lines=11> */
.L_x_8771:
[----:B------:R-:W-:Y:S05]  /*1a0c0*/  BSYNC B2 ;  /* 0x0000000000027941 */ /* 0x000fea0003800000 */
.L_x_8770:
        /* <DEDUP_REMOVED lines=9> */
.L_x_8772:
        /* <DEDUP_REMOVED lines=15> */
.L_x_8773:
        /* <DEDUP_REMOVED lines=15> */
.L_x_8774:
        /* <DEDUP_REMOVED lines=15> */
.L_x_8775:
        /* <DEDUP_REMOVED lines=15> */
.L_x_8776:
        /* <DEDUP_REMOVED lines=15> */
.L_x_8777:
        /* <DEDUP_REMOVED lines=15> */
.L_x_8778:
        /* <DEDUP_REMOVED lines=15> */
.L_x_8779:
        /* <DEDUP_REMOVED lines=10> */
.L_x_8762:
[----:B------:R-:W-:Y:S05]  /*1a890*/  BSYNC B1 ;  /* 0x0000000000017941 */ /* 0x000fea0003800000 */
.L_x_8761:
        /* <DEDUP_REMOVED lines=9> */
.L_x_8799:
        /* <DEDUP_REMOVED lines=11> */
.L_x_8924:
[----:B------:R-:W-:Y:S05]  /*1a9e0*/  BSYNC B2 ;  /* 0x0000000000027941 */ /* 0x000fea0003800000 */
.L_x_8782:
        /* <DEDUP_REMOVED lines=9> */
.L_x_8785:
[----:B------:R-:W-:Y:S05]  /*1aa80*/  BSYNC B2 ;  /* 0x0000000000027941 */ /* 0x000fea0003800000 */
.L_x_8784:
        /* <DEDUP_REMOVED lines=8> */
[----:B-1----:R-:W-:Y:S01]  /*1ab10*/  VIADD R9, R8, 0x38890 ;  /* 0x0003889008097836 */ /* 0x002fe20000000000 */
[----:B------:R-:W-:Y:S01]  /*1ab20*/  UMOV UR6, 0x0 ;  /* 0x0000000000067882 */ /* 0x000fe20000000000 */
[----:B------:R-:W-:-:S10]  /*1ab30*/  UMOV UR7, 0x12f00000 ;  /* 0x12f0000000077882 */ /* 0x000fd40000000000 */
.L_x_8786:
        /* <DEDUP_REMOVED lines=13> */
.L_x_8925:
[----:B------:R-:W-:Y:S05]  /*1ac10*/  BSYNC B2 ;  /* 0x0000000000027941 */ /* 0x000fea0003800000 */
.L_x_8787:
[----:B------:R-:W-:Y:S01]  /*1ac20*/  BSSY B2, `(.L_x_8789) ;  /* 0x000000b000027945 */ /* 0x000fe20003800000 */
[----:B01----:R-:W-:Y:S01]  /*1ac30*/  MOV R2, 0x0 ;  /* 0x0000000000027802 */ /* 0x003fe20000000f00 */
[----:B------:R-:W-:Y:S02]  /*1ac40*/  IMAD.MOV.U32 R3, RZ, RZ, 0x12f00000 ;  /* 0x12f00000ff037424 */ /* 0x000fe400078e00ff */
        /* <DEDUP_REMOVED lines=8> */
.L_x_8790:
[----:B------:R-:W-:Y:S05]  /*1acd0*/  BSYNC B2 ;  /* 0x0000000000027941 */ /* 0x000fea0003800000 */
.L_x_8789:
        /* <DEDUP_REMOVED lines=9> */
.L_x_8791:
        /* <DEDUP_REMOVED lines=15> */
.L_x_8792:
        /* <DEDUP_REMOVED lines=15> */
.L_x_8793:
        /* <DEDUP_REMOVED lines=15> */
.L_x_8794:
        /* <DEDUP_REMOVED lines=15> */
.L_x_8795:
        /* <DEDUP_REMOVED lines=15> */
.L_x_8796:
        /* <DEDUP_REMOVED lines=15> */
.L_x_8797:
        /* <DEDUP_REMOVED lines=15> */
.L_x_8798:
        /* <DEDUP_REMOVED lines=10> */
.L_x_8781:
[----:B------:R-:W-:Y:S05]  /*1b4a0*/  BSYNC B1 ;  /* 0x0000000000017941 */ /* 0x000fea0003800000 */
.L_x_8780:
        /* <DEDUP_REMOVED lines=8> */
.L_x_8755:
[----:B------:R-:W-:Y:S05]  /*1b530*/  BSYNC B0 ;  /* 0x0000000000007941 */ /* 0x000fea0003800000 */
.L_x_8754:
        /* <DEDUP_REMOVED lines=35> */
.L_x_8801:
        /* <DEDUP_REMOVED lines=20> */
.L_x_8804:
[----:B------:R-:W-:Y:S05]  /*1b8b0*/  BSYNC B6 ;  /* 0x0000000000067941 */ /* 0x000fea0003800000 */
.L_x_8803:
        /* <DEDUP_REMOVED lines=19> */
[----:B-12---:R-:W-:Y:S05]  /*1b9f0*/  CALL.ABS.NOINC R2 ;  /* 0x0000000002007343 */ /* 0x006fea0003c00000 */
.L_x_8807:
[----:B------:R0:W1:Y:S01]  /*1ba00*/  LDC.64 R2, c[0x4][R33] ;  /* 0x0100000021027b82 */ /* 0x0000620000000a00 */
[----:B------:R-:W-:Y:S01]  /*1ba10*/  ULDC.64 UR4, c[0x4][0xf0] ;  /* 0x01003c0000047ab9 */ /* 0x000fe20000000a00 */
[----:B------:R-:W-:Y:S01]  /*1ba20*/  ULDC.64 UR6, c[0x4][0xf8] ;  /* 0x01003e0000067ab9 */ /* 0x000fe20000000a00 */
[----:B------:R-:W-:Y:S01]  /*1ba30*/  ULDC.64 UR8, c[0x4][0x50] ;  /* 0x0100140000087ab9 */ /* 0x000fe20000000a00 */
[----:B------:R-:W-:Y:S01]  /*1ba40*/  MOV R4, UR4 ;  /* 0x0000000400047c02 */ /* 0x000fe20008000f00 */
[----:B------:R-:W-:Y:S02]  /*1ba50*/  IMAD.U32 R5, RZ, RZ, UR5 ;  /* 0x00000005ff057e24 */ /* 0x000fe4000f8e00ff */
        /* <DEDUP_REMOVED lines=9> */
.L_x_8806:
[----:B------:R-:W-:Y:S05]  /*1baf0*/  BSYNC B6 ;  /* 0x0000000000067941 */ /* 0x000fea0003800000 */
.L_x_8805:
[----:B------:R-:W-:Y:S01]  /*1bb00*/  ULDC.64 UR4, c[0x0][0xaf0] ;  /* 0x0002bc0000047ab9 */ /* 0x000fe20000000a00 */
[----:B------:R-:W0:Y:S01]  /*1bb10*/  S2R R20, SR_TID.X ;  /* 0x0000000000147919 */ /* 0x000e220000002100 */
[----:B------:R-:W-:Y:S01]  /*1bb20*/  ISETP.NE.U32.AND P0, PT, RZ, UR4, PT ;  /* 0x00000004ff007c0c */ /* 0x000fe2000bf05070 */
[----:B------:R-:W2:Y:S03]  /*1bb30*/  LDC R10, c[0x0][0x430] ;  /* 0x00010c00ff0a7b82 */ /* 0x000ea60000000800 */
[----:B------:R-:W-:-:S13]  /*1bb40*/  ISETP.NE.AND.EX P0, PT, RZ, UR5, PT, P0 ;  /* 0x00000005ff007c0c */ /* 0x000fda000bf05300 */
[----:B------:R-:W-:Y:S01]  /*1bb50*/  @P0 IADD3 R2, P1, R27, UR4, RZ ;  /* 0x000000041b020c10 */ /* 0x000fe2000ff3e0ff */
[----:B------:R-:W3:Y:S01]  /*1bb60*/  S2R R11, SR_TID.X ;  /* 0x00000000000b7919 */ /* 0x000ee20000002100 */
[----:B------:R-:W-:Y:S02]  /*1bb70*/  ULDC UR4, c[0x0][0x320] ;  /* 0x0000c80000047ab9 */ /* 0x000fe40000000800 */
[----:B------:R-:W-:-:S05]  /*1bb80*/  @P0 IADD3.X R3, R30, UR5, RZ, P1, !PT ;  /* 0x000000051e030c10 */ /* 0x000fca0008ffe4ff */
[----:B------:R4:W5:Y:S01]  /*1bb90*/  @P0 LDG.E R32, desc[UR40][R2.64] ;  /* 0x0000002802200981 */ /* 0x000962000c1e1900 */
[----:B0-----:R-:W-:-:S04]  /*1bba0*/  LOP3.LUT R20, R20, 0x7f, RZ, 0xc0, !PT ;  /* 0x0000007f14147812 */ /* 0x001fc800078ec0ff */
[----:B------:R-:W-:Y:S02]  /*1bbb0*/  SHF.R.U32.HI R21, RZ, 0x3, R20 ;  /* 0x00000003ff157819 */ /* 0x000fe40000011614 */
[----:B------:R-:W0:Y:S02]  /*1bbc0*/  S2R R20, SR_TID.X ;  /* 0x0000000000147919 */ /* 0x000e240000002100 */
[----:B0-----:R-:W-:-:S05]  /*1bbd0*/  IMAD.SHL.U32 R20, R20, 0x10, RZ ;  /* 0x0000001014147824 */ /* 0x001fca00078e00ff */
[----:B------:R-:W-:Y:S02]  /*1bbe0*/  LOP3.LUT R20, R21, 0x70, R20, 0xf8, !PT ;  /* 0x0000007015147812 */ /* 0x000fe400078ef814 */
[----:B------:R-:W0:Y:S01]  /*1bbf0*/  S2R R21, SR_TID.X ;  /* 0x0000000000157919 */ /* 0x000e220000002100 */
[----:B--2---:R-:W-:Y:S02]  /*1bc00*/  ISETP.NE.AND P1, PT, R10, 0x1, PT ;  /* 0x000000010a00780c */ /* 0x004fe40003f25270 */
[----:B------:R-:W-:-:S11]  /*1bc10*/  LEA R27, R35, 0xffffffc0, 0x6 ;  /* 0xffffffc0231b7811 */ /* 0x000fd600078e30ff */
[----:B----4-:R-:W2:Y:S01]  /*1bc20*/  @P1 LDC R3, c[0x0][0x434] ;  /* 0x00010d00ff031b82 */ /* 0x010ea20000000800 */
[----:B0-----:R-:W-:-:S07]  /*1bc30*/  IMAD.SHL.U32 R21, R21, 0x8, RZ ;  /* 0x0000000815157824 */ /* 0x001fce00078e00ff */
[----:B------:R-:W0:Y:S01]  /*1bc40*/  @P1 LDC R2, c[0x0][0x438] ;  /* 0x00010e00ff021b82 */ /* 0x000e220000000800 */
[----:B------:R-:W-:-:S04]  /*1bc50*/  LOP3.LUT R21, R21, 0x38, RZ, 0xc0, !PT ;  /* 0x0000003815157812 */ /* 0x000fc800078ec0ff */
[----:B------:R-:W-:-:S04]  /*1bc60*/  LOP3.LUT R21, R21, 0x40, RZ, 0xfc, !PT ;  /* 0x0000004015157812 */ /* 0x000fc800078efcff */
[----:B------:R-:W-:Y:S02]  /*1bc70*/  ISETP.GE.AND P2, PT, R21, UR4, PT ;  /* 0x0000000415007c0c */ /* 0x000fe4000bf46270 */
[----:B------:R-:W4:Y:S01]  /*1bc80*/  S2R R21, SR_TID.X ;  /* 0x0000000000157919 */ /* 0x000f220000002100 */
[----:B------:R-:W-:-:S05]  /*1bc90*/  IMAD.IADD R4, R20, 0x1, R27 ;  /* 0x0000000114047824 */ /* 0x000fca00078e021b */
[C---:B------:R-:W-:Y:S01]  /*1bca0*/  ISETP.GE.AND P0, PT, R4.reuse, R31, PT ;  /* 0x0000001f0400720c */ /* 0x040fe20003f06270 */
[----:B------:R-:W-:Y:S02]  /*1bcb0*/  IMAD.IADD R0, R4, 0x1, R34 ;  /* 0x0000000104007824 */ /* 0x000fe400078e0222 */
[----:B---3--:R-:W-:Y:S01]  /*1bcc0*/  IMAD.SHL.U32 R11, R11, 0x8, RZ ;  /* 0x000000080b0b7824 */ /* 0x008fe200078e00ff */
[----:B------:R-:W-:Y:S01]  /*1bcd0*/  ISETP.GT.U32.OR P0, PT, R20, 0x3f, P0 ;  /* 0x0000003f1400780c */ /* 0x000fe20000704470 */
[----:B--2---:R-:W-:-:S03]  /*1bce0*/  @P1 IMAD.HI.U32 R3, R0, R3, RZ ;  /* 0x0000000300031227 */ /* 0x004fc600078e00ff */
[----:B------:R-:W-:Y:S01]  /*1bcf0*/  LOP3.LUT R11, R11, 0x38, RZ, 0xc0, !PT ;  /* 0x000000380b0b7812 */ /* 0x000fe200078ec0ff */
[----:B------:R-:W-:Y:S01]  /*1bd00*/  IMAD.MOV.U32 R8, RZ, RZ, R0 ;  /* 0x000000ffff087224 */ /* 0x000fe200078e0000 */
[----:B0-----:R-:W-:Y:S02]  /*1bd10*/  @P1 SHF.R.U32.HI R8, RZ, R2, R3 ;  /* 0x00000002ff081219 */ /* 0x001fe40000011603 */
[----:B------:R-:W-:Y:S02]  /*1bd20*/  ISETP.GE.AND P1, PT, R11, UR4, PT ;  /* 0x000000040b007c0c */ /* 0x000fe4000bf26270 */
[----:B------:R-:W-:Y:S02]  /*1bd30*/  LOP3.LUT R22, R22, 0xffffffbf, RZ, 0xc0, !PT ;  /* 0xffffffbf16167812 */ /* 0x000fe400078ec0ff */
[----:B-1----:R-:W-:Y:S01]  /*1bd40*/  SEL R9, RZ, 0xffffffff, P2 ;  /* 0xffffffffff097807 */ /* 0x002fe20001000000 */
[----:B------:R-:W0:Y:S01]  /*1bd50*/  @!P0 LDC.64 R2, c[0x0][0x428] ;  /* 0x00010a00ff028b82 */ /* 0x000e220000000a00 */
[----:B------:R-:W-:Y:S01]  /*1bd60*/  @P2 LOP3.LUT R22, R22, 0x40, RZ, 0xfc, !PT ;  /* 0x0000004016162812 */ /* 0x000fe200078efcff */
[----:B----4-:R-:W-:Y:S01]  /*1bd70*/  IMAD.SHL.U32 R21, R21, 0x8, RZ ;  /* 0x0000000815157824 */ /* 0x010fe200078e00ff */
        /* <DEDUP_REMOVED lines=24> */
[----:B-1----:R-:W-:Y:S01]  /*1bf00*/  @!P0 LEA R4, P1, R6, R4, 0x2 ;  /* 0x0000000406048211 */ /* 0x002fe200078210ff */
[----:B------:R-:W-:-:S03]  /*1bf10*/  IMAD.MOV.U32 R2, RZ, RZ, RZ ;  /* 0x000000ffff027224 */ /* 0x000fc600078e00ff */
[----:B------:R-:W-:-:S04]  /*1bf20*/  @!P0 IADD3 R3, R7, R3, RZ ;  /* 0x0000000307038210 */ /* 0x000fc80007ffe0ff */
        /* <DEDUP_REMOVED lines=37> */
.L_x_8928:
        /* <DEDUP_REMOVED lines=11> */
.L_x_8809:
        /* <DEDUP_REMOVED lines=9> */
.L_x_8929:
[----:B------:R-:W-:Y:S05]  /*1c2c0*/  BSYNC B0 ;  /* 0x0000000000007941 */ /* 0x000fea0003800000 */
.L_x_8810:
        /* <DEDUP_REMOVED lines=64> */
.L_x_8939:
        /* <DEDUP_REMOVED lines=10> */
.L_x_8813:
        /* <DEDUP_REMOVED lines=11> */
.L_x_8814:
        /* <DEDUP_REMOVED lines=34> */
.L_x_8816:
[----:B------:R-:W-:Y:S05]  /*1ca40*/  BSYNC B6 ;  /* 0x0000000000067941 */ /* 0x000fea0003800000 */
.L_x_8815:
        /* <DEDUP_REMOVED lines=12> */
[----:B0-----:R-:W-:Y:S02]  /*1cb10*/  IMAD.SHL.U32 R0, R0, 0x10, RZ ;  /* 0x0000001000007824 */ /* 0x001fe400078e00ff */
[----:B--2---:R-:W-:Y:S02]  /*1cb20*/  IMAD.MOV.U32 R21, RZ, RZ, R20 ;  /* 0x000000ffff157224 */ /* 0x004fe400078e0014 */
[----:B------:R-:W2:Y:S01]  /*1cb30*/  LDL R20, [R1+0x14] ;  /* 0x0000140001147983 */ /* 0x000ea20000100800 */
        /* <DEDUP_REMOVED lines=28> */
[C---:B------:R-:W-:Y:S01]  /*1cd00*/  IMAD R4, R0.reuse, UR5, R4 ;  /* 0x0000000500047c24 */ /* 0x040fe2000f8e0204 */
[----:B------:R-:W-:Y:S01]  /*1cd10*/  IADD3 R0, -R0, RZ, RZ ;  /* 0x000000ff00007210 */ /* 0x000fe20007ffe1ff */
[----:B------:R-:W-:-:S04]  /*1cd20*/  ULDC.64 UR4, c[0x0][0x2c8] ;  /* 0x0000b20000047ab9 */ /* 0x000fc80000000a00 */
        /* <DEDUP_REMOVED lines=49> */
.L_x_8948:
        /* <DEDUP_REMOVED lines=11> */
.L_x_8818:
        /* <DEDUP_REMOVED lines=28> */
.L_x_8820:
[----:B------:R-:W-:Y:S05]  /*1d2b0*/  BSYNC B6 ;  /* 0x0000000000067941 */ /* 0x000fea0003800000 */
.L_x_8819:
        /* <DEDUP_REMOVED lines=55> */
[----:B------:R-:W-:Y:S02]  /*1d630*/  ULDC UR4, c[0x0][0x3b8] ;  /* 0x0000ee0000047ab9 */ /* 0x000fe40000000800 */
[----:B------:R-:W-:Y:S02]  /*1d640*/  ISETP.GE.AND P1, PT, R20, UR4, PT ;  /* 0x0000000414007c0c */ /* 0x000fe4000bf26270 */
[----:B------:R-:W-:Y:S01]  /*1d650*/  LEA.HI.X R4, R2, UR5, R4, 0x1, P0 ;  /* 0x0000000502047c11 */ /* 0x000fe200080f0c04 */
[----:B0-----:R-:W-:Y:S01]  /*1d660*/  IMAD.SHL.U32 R21, R21, 0x8, RZ ;  /* 0x0000000815157824 */ /* 0x001fe200078e00ff */
[----:B------:R-:W-:-:S02]  /*1d670*/  ISETP.GE.AND P0, PT, R7, UR4, PT ;  /* 0x0000000407007c0c */ /* 0x000fc4000bf06270 */
[----:B------:R-:W0:Y:S01]  /*1d680*/  S2R R7, SR_TID.X ;  /* 0x0000000000077919 */ /* 0x000e220000002100 */
[----:B------:R-:W-:Y:S02]  /*1d690*/  SEL R0, RZ, 0x1, P1 ;  /* 0x00000001ff007807 */ /* 0x000fe40000800000 */
[----:B------:R-:W-:Y:S02]  /*1d6a0*/  LOP3.LUT R21, R21, 0x38, RZ, 0xc0, !PT ;  /* 0x0000003815157812 */ /* 0x000fe400078ec0ff */
        /* <DEDUP_REMOVED lines=34> */
[----:B------:R-:W-:-:S04]  /*1d8d0*/  SEL R7, RZ, 0x80, P0 ;  /* 0x00000080ff077807 */ /* 0x000fc80000000000 */
[----:B------:R-:W-:Y:S01]  /*1d8e0*/  IADD3 R7, R0, R7, RZ ;  /* 0x0000000700077210 */ /* 0x000fe20007ffe0ff */
        /* <DEDUP_REMOVED lines=94> */
.L_x_8958:
        /* <DEDUP_REMOVED lines=26> */
.L_x_8823:
[----:B------:R-:W-:Y:S05]  /*1e070*/  BSYNC B0 ;  /* 0x0000000000007941 */ /* 0x000fea0003800000 */
.L_x_8822:
[----:B------:R-:W-:Y:S01]  /*1e080*/  NOP ;  /* 0x0000000000007918 */ /* 0x000fe20000000000 */
[----:B------:R-:W-:-:S13]  /*1e090*/  PLOP3.LUT P0, PT, PT, PT, PT, 0x80, 0x0 ;  /* 0x000000000000781c */ /* 0x000fda0003f0f070 */
.L_x_8824:
        /* <DEDUP_REMOVED lines=18> */
.L_x_8959:
[----:B------:R-:W-:Y:S05]  /*1e1c0*/  BSYNC B0 ;  /* 0x0000000000007941 */ /* 0x000fea0003800000 */
.L_x_8825:
[----:B------:R-:W2:Y:S02]  /*1e1d0*/  LDL R2, [R1+0x50] ;  /* 0x0000500001027983 */ /* 0x000ea40000100800 */
[----:B--2---:R-:W-:-:S13]  /*1e1e0*/  ISETP.NE.AND P0, PT, R2, 0x3, PT ;  /* 0x000000030200780c */ /* 0x004fda0003f05270 */
[----:B------:R-:W-:Y:S05]  /*1e1f0*/  @!P0 BRA `(.L_x_8827) ;  /* 0x0000000000048947 */ /* 0x000fea0003800000 */
[----:B------:R-:W-:Y:S01]  /*1e200*/  BPT.TRAP 0x1 ;  /* 0x000000040000795c */ /* 0x000fe20000300000 */
.L_x_8827:
[----:B-1----:R-:W-:Y:S01]  /*1e210*/  SHF.L.U32 R0, R28, 0x1f, RZ ;  /* 0x0000001f1c007819 */ /* 0x002fe200000006ff */
[----:B------:R-:W-:Y:S03]  /*1e220*/  BSSY B0, `(.L_x_8828) ;  /* 0x0000003000007945 */ /* 0x000fe60003800000 */
[----:B------:R-:W1:Y:S02]  /*1e230*/  SYNCS.PHASECHK.TRANS64.TRYWAIT P0, [R31+URZ+0x38860], R0 ;  /* 0x038860001f0075a7 */ /* 0x000e64000800017f */
[----:B-1----:R-:W-:Y:S05]  /*1e240*/  @!P0 BRA `(.L_x_8829) ;  /* 0x0000005400348947 */ /* 0x002fea0003800000 */
.L_x_8960:
[----:B------:R-:W-:Y:S05]  /*1e250*/  BSYNC B0 ;  /* 0x0000000000007941 */ /* 0x000fea0003800000 */
.L_x_8828:
        /* <DEDUP_REMOVED lines=111> */
.L_x_8970:
        /* <DEDUP_REMOVED lines=34> */
.L_x_8831:
        /* <DEDUP_REMOVED lines=11> */
.L_x_8832:
        /* <DEDUP_REMOVED lines=11> */
.L_x_8847:
        /* <DEDUP_REMOVED lines=17> */
[----:B-1----:R-:W-:-:S05]  /*1ede0*/  @P0 SHF.R.U32.HI R2, RZ, R3, R6 ;  /* 0x00000003ff020219 */ /* 0x002fca0000011606 */
[----:B------:R-:W-:-:S04]  /*1edf0*/  IMAD.MOV R3, RZ, RZ, -R2 ;  /* 0x000000ffff037224 */ /* 0x000fc800078e0a02 */
        /* <DEDUP_REMOVED lines=23> */
.L_x_8835:
[----:B------:R-:W-:Y:S01]  /*1ef70*/  IMAD R6, R25, 0x8, R23 ;  /* 0x0000000819067824 */ /* 0x000fe200078e0217 */
[----:B------:R-:W-:Y:S01]  /*1ef80*/  SHF.L.U32 R21, R28, 0x1f, RZ ;  /* 0x0000001f1c157819 */ /* 0x000fe200000006ff */
[----:B------:R-:W-:Y:S01]  /*1ef90*/  BSSY B1, `(.L_x_8836) ;  /* 0x0000004000017945 */ /* 0x000fe20003800000 */
[----:B------:R-:W-:Y:S02]  /*1efa0*/  SHF.R.S32.HI R9, RZ, 0x1f, R5 ;  /* 0x0000001fff097819 */ /* 0x000fe40000011405 */
[----:B------:R-:W0:Y:S02]  /*1efb0*/  SYNCS.PHASECHK.TRANS64.TRYWAIT P0, [R6+URZ+0x38840], R21 ;  /* 0x03884015060075a7 */ /* 0x000e24000800017f */
[----:B0-----:R-:W-:Y:S05]  /*1efc0*/  @!P0 BRA `(.L_x_8837) ;  /* 0x0000005000108947 */ /* 0x001fea0003800000 */
.L_x_8971:
[----:B------:R-:W-:Y:S05]  /*1efd0*/  BSYNC B1 ;  /* 0x0000000000017941 */ /* 0x000fea0003800000 */
.L_x_8836:
        /* <DEDUP_REMOVED lines=42> */
.L_x_8981:
        /* <DEDUP_REMOVED lines=8> */
.L_x_8839:
        /* <DEDUP_REMOVED lines=11> */
.L_x_8840:
[----:B------:R2:W-:Y:S01]  /*1f3b0*/  SYNCS.ARRIVE.TRANS64.A1T0 RZ, [R6+URZ+0x38830], RZ ;  /* 0x038830ff06ff79a7 */ /* 0x0005e2000810003f */
[----:B------:R-:W-:Y:S05]  /*1f3c0*/  @!P2 BRA `(.L_x_8841) ;  /* 0x000000000004a947 */ /* 0x000fea0003800000 */
[----:B------:R-:W-:Y:S01]  /*1f3d0*/  BPT.TRAP 0x1 ;  /* 0x000000040000795c */ /* 0x000fe20000300000 */
.L_x_8841:
[----:B------:R-:W3:Y:S01]  /*1f3e0*/  SYNCS.PHASECHK.TRANS64.TRYWAIT P0, [R6+URZ+0x38860], R21 ;  /* 0x03886015060075a7 */ /* 0x000ee2000800017f */
[----:B------:R-:W-:Y:S04]  /*1f3f0*/  BSSY B1, `(.L_x_8842) ;  /* 0x0000002000017945 */ /* 0x000fe80003800000 */
[----:B---3--:R-:W-:Y:S05]  /*1f400*/  @!P0 BRA `(.L_x_8843) ;  /* 0x0000005000308947 */ /* 0x008fea0003800000 */
.L_x_8982:
[----:B------:R-:W-:Y:S05]  /*1f410*/  BSYNC B1 ;  /* 0x0000000000017941 */ /* 0x000fea0003800000 */
.L_x_8842:
        /* <DEDUP_REMOVED lines=81> */
.L_x_8992:
        /* <DEDUP_REMOVED lines=25> */
.L_x_8845:
        /* <DEDUP_REMOVED lines=11> */
.L_x_8846:
[----:B------:R1:W-:Y:S01]  /*1fb70*/  SYNCS.ARRIVE.TRANS64.A1T0 RZ, [R6+URZ+0x38850], RZ ;  /* 0x038850ff06ff79a7 */ /* 0x0003e2000810003f */
[----:B------:R-:W-:Y:S05]  /*1fb80*/  @P3 BRA `(.L_x_8847) ;  /* 0xfffffff000503947 */ /* 0x000fea000383ffff */
.L_x_8834:
[----:B------:R-:W-:Y:S05]  /*1fb90*/  BSYNC B0 ;  /* 0x0000000000007941 */ /* 0x000fea0003800000 */
.L_x_8833:
        /* <DEDUP_REMOVED lines=21> */
.L_x_8849:
[----:B------:R-:W-:Y:S05]  /*1fcf0*/  BSYNC B0 ;  /* 0x0000000000007941 */ /* 0x000fea0003800000 */
.L_x_8848:
[----:B------:R-:W-:-:S07]  /*1fd00*/  SEL R25, R25, RZ, P0 ;  /* 0x000000ff19197207 */ /* 0x000fce0000000000 */
.L_x_8802:
[----:B------:R-:W-:Y:S05]  /*1fd10*/  BSYNC B7 ;  /* 0x0000000000077941 */ /* 0x000fea0003800000 */
.L_x_8800:
        /* <DEDUP_REMOVED lines=11> */
.L_x_8850:
        /* <DEDUP_REMOVED lines=15> */
[----:B------:R-:W-:Y:S01]  /*1fec0*/  ISETP.GE.U32.AND P5, PT, R7, 0x10, PT ;  /* 0x000000100700780c */ /* 0x000fe20003fa6070 */
[----:B------:R-:W-:Y:S01]  /*1fed0*/  SHFL.IDX PT, R16, R16, 0x1, 0x1f ;  /* 0x00201f0010107f89 */ /* 0x000fe200000e0000 */
[----:B0-----:R-:W-:Y:S01]  /*1fee0*/  IMAD.MOV.U32 R2, RZ, RZ, RZ ;  /* 0x000000ffff027224 */ /* 0x001fe200078e00ff */
[----:B----4-:R-:W-:-:S02]  /*1fef0*/  @!P1 MOV R2, R3 ;  /* 0x0000000300029202 */ /* 0x010fc40000000f00 */
[----:B------:R-:W-:-:S03]  /*1ff00*/  ISETP.NE.AND P1, PT, R7, RZ, PT ;  /* 0x000000ff0700720c */ /* 0x000fc60003f25270 */
[----:B------:R-:W0:Y:S02]  /*1ff10*/  SHFL.UP PT, R14, R2, 0x1, RZ ;  /* 0x04200000020e7989 */ /* 0x000e2400000e00ff */
[----:B0-----:R-:W-:-:S05]  /*1ff20*/  SEL R5, R14, RZ, P1 ;  /* 0x000000ff0e057207 */ /* 0x001fca0000800000 */
[----:B------:R-:W-:-:S05]  /*1ff30*/  IMAD.IADD R4, R2, 0x1, R5 ;  /* 0x0000000102047824 */ /* 0x000fca00078e0205 */
[----:B------:R-:W0:Y:S02]  /*1ff40*/  SHFL.UP PT, R14, R4, 0x2, RZ ;  /* 0x04400000040e7989 */ /* 0x000e2400000e00ff */
[----:B0-----:R-:W-:-:S05]  /*1ff50*/  SEL R5, R14, RZ, P2 ;  /* 0x000000ff0e057207 */ /* 0x001fca0001000000 */
[----:B------:R-:W-:-:S05]  /*1ff60*/  IMAD.IADD R5, R4, 0x1, R5 ;  /* 0x0000000104057824 */ /* 0x000fca00078e0205 */
[----:B------:R-:W1:Y:S02]  /*1ff70*/  SHFL.UP PT, R14, R5, 0x4, RZ ;  /* 0x04800000050e7989 */ /* 0x000e6400000e00ff */
[----:B-123--:R-:W-:-:S05]  /*1ff80*/  SEL R6, R14, RZ, P3 ;  /* 0x000000ff0e067207 */ /* 0x00efca0001800000 */
        /* <DEDUP_REMOVED lines=8> */
.L_x_9002:
[----:B------:R-:W-:Y:S02]  /*20010*/  ULDC UR4, c[0x0][0xd38] ;  /* 0x00034e0000047ab9 */ /* 0x000fe40000000800 */
[----:B------:R-:W-:-:S04]  /*20020*/  IMAD.U32 R4, RZ, RZ, UR4 ;  /* 0x00000004ff047e24 */ /* 0x000fc8000f8e00ff */
[----:B-1----:R-:W-:-:S04]  /*20030*/  IMAD R5, R14, R4, RZ ;  /* 0x000000040e057224 */ /* 0x002fc800078e02ff */
[----:B------:R-:W-:-:S05]  /*20040*/  IMAD.IADD R16, R16, 0x1, R5 ;  /* 0x0000000110107824 */ /* 0x000fca00078e0205 */
[----:B------:R-:W-:-:S13]  /*20050*/  ISETP.GT.AND P6, PT, R16, R0, PT ;  /* 0x000000001000720c */ /* 0x000fda0003fc4270 */
[----:B------:R-:W-:Y:S05]  /*20060*/  @P6 BRA `(.L_x_8853) ;  /* 0x00000000009c6947 */ /* 0x000fea0003800000 */
.L_x_8858:
        /* <DEDUP_REMOVED lines=14> */
.L_x_8856:
[----:B------:R-:W-:Y:S05]  /*20150*/  BSYNC B0 ;  /* 0x0000000000007941 */ /* 0x000fea0003800000 */
.L_x_8855:
        /* <DEDUP_REMOVED lines=18> */
.L_x_9010:
[----:B------:R-:W-:Y:S02]  /*20280*/  ULDC UR4, c[0x0][0xd38] ;  /* 0x00034e0000047ab9 */ /* 0x000fe40000000800 */
[----:B------:R-:W-:-:S04]  /*20290*/  IMAD.U32 R4, RZ, RZ, UR4 ;  /* 0x00000004ff047e24 */ /* 0x000fc8000f8e00ff */
[----:B-1----:R-:W-:-:S04]  /*202a0*/  IMAD R5, R14, R4, RZ ;  /* 0x000000040e057224 */ /* 0x002fc800078e02ff */
[----:B------:R-:W-:-:S05]  /*202b0*/  IMAD.IADD R16, R5, 0x1, R16 ;  /* 0x0000000105107824 */ /* 0x000fca00078e0210 */
[----:B------:R-:W-:-:S13]  /*202c0*/  ISETP.GT.AND P6, PT, R16, R0, PT ;  /* 0x000000001000720c */ /* 0x000fda0003fc4270 */
[----:B------:R-:W-:Y:S05]  /*202d0*/  @!P6 BRA `(.L_x_8858) ;  /* 0xfffffffc0064e947 */ /* 0x000fea000383ffff */
.L_x_8853:
        /* <DEDUP_REMOVED lines=8> */
.L_x_9014:
[----:B------:R-:W-:Y:S01]  /*20360*/  ISETP.NE.AND P0, PT, R6, RZ, PT ;  /* 0x000000ff0600720c */ /* 0x000fe20003f05270 */
[----:B------:R-:W-:-:S12]  /*20370*/  IMAD.MOV.U32 R6, RZ, RZ, RZ ;  /* 0x000000ffff067224 */ /* 0x000fd800078e00ff */
[----:B------:R-:W-:Y:S05]  /*20380*/  @!P0 BRA `(.L_x_8860) ;  /* 0x0000000000108947 */ /* 0x000fea0003800000 */
[----:B------:R-:W-:Y:S01]  /*20390*/  UMOV UR4, 0xffffffff ;  /* 0xffffffff00047882 */ /* 0x000fe20000000000 */
[----:B------:R-:W-:Y:S02]  /*203a0*/  VIADD R12, R5, 0xffffffff ;  /* 0xffffffff050c7836 */ /* 0x000fe40000000000 */
[----:B------:R-:W-:Y:S05]  /*203b0*/  BRA.DIV UR4, `(.L_x_8861) ;  /* 0x00000052045c7947 */ /* 0x000fea000b800000 */
[----:B------:R3:W4:Y:S02]  /*203c0*/  SHFL.IDX PT, R6, R3, R12, 0x1f ;  /* 0x00001f0c03067589 */ /* 0x00072400000e0000 */
.L_x_8860:
[----:B01-3--:R-:W0:Y:S01]  /*203d0*/  LDC.64 R2, c[0x0][0xd90] ;  /* 0x00036400ff027b82 */ /* 0x00be220000000a00 */
[----:B------:R-:W-:-:S04]  /*203e0*/  IMAD.IADD R19, R5, 0x1, R19 ;  /* 0x0000000105137824 */ /* 0x000fc800078e0213 */
[----:B0-----:R-:W-:-:S05]  /*203f0*/  IMAD.WIDE R2, R19, 0x4, R2 ;  /* 0x0000000413027825 */ /* 0x001fca00078e0202 */
[----:B------:R0:W2:Y:S01]  /*20400*/  LDG.E R7, desc[UR40][R2.64] ;  /* 0x0000002802077981 */ /* 0x0000a2000c1e1900 */
[----:B----4-:R-:W-:-:S04]  /*20410*/  IMAD R16, R6, R4, R16 ;  /* 0x0000000406107224 */ /* 0x010fc800078e0210 */
[----:B------:R-:W-:Y:S02]  /*20420*/  IMAD.IADD R0, R0, 0x1, -R16 ;  /* 0x0000000100007824 */ /* 0x000fe400078e0a10 */
[----:B0-----:R-:W-:Y:S02]  /*20430*/  IMAD.MOV.U32 R2, RZ, RZ, RZ ;  /* 0x000000ffff027224 */ /* 0x001fe400078e00ff */
[----:B--2---:R-:W-:-:S05]  /*20440*/  IMAD R5, R17, R7, RZ ;  /* 0x0000000711057224 */ /* 0x004fca00078e02ff */
        /* <DEDUP_REMOVED lines=38> */
[----:B------:R-:W-:Y:S02]  /*206b0*/  IABS R9, R5 ;  /* 0x0000000500097213 */ /* 0x000fe40000000000 */
[----:B------:R-:W-:-:S03]  /*206c0*/  IADD3 R0, RZ, -R0, RZ ;  /* 0x80000000ff007210 */ /* 0x000fc60007ffe0ff */
        /* <DEDUP_REMOVED lines=10> */
[----:B------:R-:W-:-:S06]  /*20770*/  @P0 VIADD R2, R2, 0x1 ;  /* 0x0000000102020836 */ /* 0x000fcc0000000000 */
[----:B------:R-:W-:Y:S01]  /*20780*/  @!P2 IMAD.MOV R2, RZ, RZ, -R2 ;  /* 0x000000ffff02a224 */ /* 0x000fe200078e0a02 */
[----:B------:R-:W-:Y:S01]  /*20790*/  @!P1 LOP3.LUT R2, RZ, R4, RZ, 0x33, !PT ;  /* 0x00000004ff029212 */ /* 0x000fe200078e33ff */
[----:B------:R-:W-:-:S04]  /*207a0*/  IMAD.MOV R4, RZ, RZ, -R4 ;  /* 0x000000ffff047224 */ /* 0x000fc800078e0a04 */
[----:B------:R-:W-:Y:S01]  /*207b0*/  IMAD R18, R2, R4, R5 ;  /* 0x0000000402127224 */ /* 0x000fe200078e0205 */
[----:B------:R-:W-:-:S05]  /*207c0*/  LOP3.LUT R2, RZ, R2, RZ, 0x33, !PT ;  /* 0x00000002ff027212 */ /* 0x000fca00078e33ff */
[----:B------:R-:W-:Y:S01]  /*207d0*/  IMAD.IADD R17, R17, 0x1, R2 ;  /* 0x0000000111117824 */ /* 0x000fe200078e0202 */
[----:B------:R-:W-:Y:S06]  /*207e0*/  BRA `(.L_x_8862) ;  /* 0x00000000001c7947 */ /* 0x000fec0003800000 */
.L_x_8854:
[----:B------:R-:W-:Y:S01]  /*207f0*/  UMOV UR4, URZ ;  /* 0x0000003f00047c82 */ /* 0x000fe20008000000 */
[----:B------:R-:W-:Y:S01]  /*20800*/  UMOV UR5, URZ ;  /* 0x0000003f00057c82 */ /* 0x000fe20008000000 */
[----:B------:R-:W-:Y:S01]  /*20810*/  ULDC UR6, c[0x0][0xd3c] ;  /* 0x00034f0000067ab9 */ /* 0x000fe20000000800 */
[----:B------:R-:W-:Y:S02]  /*20820*/  IMAD.MOV.U32 R16, RZ, RZ, R0 ;  /* 0x000000ffff107224 */ /* 0x000fe400078e0000 */
[----:B------:R-:W-:Y:S02]  /*20830*/  IMAD.U32 R17, RZ, RZ, UR4 ;  /* 0x00000004ff117e24 */ /* 0x000fe4000f8e00ff */
[----:B------:R-:W-:Y:S02]  /*20840*/  IMAD.U32 R18, RZ, RZ, UR5 ;  /* 0x00000005ff127e24 */ /* 0x000fe4000f8e00ff */
[----:B------:R-:W-:-:S07]  /*20850*/  IMAD.U32 R19, RZ, RZ, UR6 ;  /* 0x00000006ff137e24 */ /* 0x000fce000f8e00ff */
.L_x_8862:
        /* <DEDUP_REMOVED lines=10> */
.L_x_8851:
[----:B------:R-:W-:Y:S02]  /*20900*/  ULDC UR4, c[0x0][0xd3c] ;  /* 0x00034f0000047ab9 */ /* 0x000fe40000000800 */
[----:B0-----:R-:W-:-:S13]  /*20910*/  ISETP.GE.AND P0, PT, R19, UR4, PT ;  /* 0x0000000413007c0c */ /* 0x001fda000bf06270 */
[----:B------:R-:W-:Y:S05]  /*20920*/  @!P0 BRA `(.L_x_8863) ;  /* 0xffffff8800e08947 */ /* 0x000fea000383ffff */
[----:B------:R-:W-:Y:S05]  /*20930*/  BSYNC B8 ;  /* 0x0000000000087941 */ /* 0x000fea0003800000 */
.L_x_8750:
        /* <DEDUP_REMOVED lines=12> */
.L_x_9017:
[----:B------:R-:W-:Y:S05]  /*20a00*/  BSYNC B0 ;  /* 0x0000000000007941 */ /* 0x000fea0003800000 */
.L_x_8864:
[----:B------:R-:W-:-:S03]  /*20a10*/  UMOV UR4, 0xffffffff ;  /* 0xffffffff00047882 */ /* 0x000fc60000000000 */
[----:B------:R-:W-:Y:S05]  /*20a20*/  BRA.DIV UR4, `(.L_x_8866) ;  /* 0x0000004a04fc7947 */ /* 0x000fea000b800000 */
[----:B0-----:R-:W0:Y:S02]  /*20a30*/  S2R R0, SR_TID.X ;  /* 0x0000000000007919 */ /* 0x001e240000002100 */
[----:B0-----:R-:W-:-:S04]  /*20a40*/  SHF.R.U32.HI R0, RZ, 0x5, R0 ;  /* 0x00000005ff007819 */ /* 0x001fc80000011600 */
[----:B------:R-:W-:-:S05]  /*20a50*/  LOP3.LUT R0, R0, 0x3, RZ, 0xc0, !PT ;  /* 0x0000000300007812 */ /* 0x000fca00078ec0ff */
[----:B------:R0:W1:Y:S02]  /*20a60*/  SHFL.IDX PT, R14, R0, RZ, 0x1f ;  /* 0x00001fff000e7589 */ /* 0x00006400000e0000 */
.L_x_9020:
[----:B-1----:R-:W-:-:S13]  /*20a70*/  ISETP.NE.AND P0, PT, R14, RZ, PT ;  /* 0x000000ff0e00720c */ /* 0x002fda0003f05270 */
[----:B------:R-:W-:Y:S05]  /*20a80*/  @P0 BRA `(.L_x_8601) ;  /* 0x0000000000880947 */ /* 0x000fea0003800000 */
[----:B------:R-:W-:-:S03]  /*20a90*/  UMOV UR4, 0xffffffff ;  /* 0xffffffff00047882 */ /* 0x000fc60000000000 */
[----:B------:R-:W-:Y:S05]  /*20aa0*/  BRA.DIV UR4, `(.L_x_8867) ;  /* 0x0000004e04107947 */ /* 0x000fea000b800000 */
[----:B------:R-:W-:-:S13]  /*20ab0*/  ELECT P6, URZ, PT ;  /* 0x00000000003f782f */ /* 0x000fda00038c0000 */
.L_x_9023:
[----:B------:R-:W-:Y:S05]  /*20ac0*/  @!P6 BRA `(.L_x_8601) ;  /* 0x000000000078e947 */ /* 0x000fea0003800000 */
[----:B0-----:R-:W5:Y:S02]  /*20ad0*/  LDL.LU R0, [R1+0x8] ;  /* 0x0000080001007983 */ /* 0x001f640000300800 */
[----:B-----5:R-:W-:-:S04]  /*20ae0*/  LOP3.LUT R0, R0, 0x2, RZ, 0xfc, !PT ;  /* 0x0000000200007812 */ /* 0x020fc800078efcff */
[----:B------:R-:W-:-:S13]  /*20af0*/  ISETP.NE.AND P0, PT, R0, 0x3, PT ;  /* 0x000000030000780c */ /* 0x000fda0003f05270 */
[----:B------:R-:W-:Y:S05]  /*20b00*/  @!P0 BRA `(.L_x_8868) ;  /* 0x0000000000048947 */ /* 0x000fea0003800000 */
[----:B------:R-:W-:Y:S01]  /*20b10*/  BPT.TRAP 0x1 ;  /* 0x000000040000795c */ /* 0x000fe20000300000 */
.L_x_8868:
[C---:B------:R-:W-:Y:S01]  /*20b20*/  IMAD R5, R25.reuse, 0x8, R4 ;  /* 0x0000000819057824 */ /* 0x040fe200078e0204 */
[----:B------:R-:W-:Y:S01]  /*20b30*/  SHF.L.U32 R0, R28, 0x1f, RZ ;  /* 0x0000001f1c007819 */ /* 0x000fe200000006ff */
[----:B------:R-:W-:-:S03]  /*20b40*/  VIADD R25, R25, 0x1 ;  /* 0x0000000119197836 */ /* 0x000fc60000000000 */
[----:B------:R-:W0:Y:S02]  /*20b50*/  SYNCS.PHASECHK.TRANS64.TRYWAIT P1, [R5+URZ+0x38840], R0 ;  /* 0x03884000050075a7 */ /* 0x000e24000802017f */
[----:B------:R-:W-:-:S04]  /*20b60*/  ISETP.NE.AND P2, PT, R25, 0x2, PT ;  /* 0x000000021900780c */ /* 0x000fc80003f45270 */
[----:B------:R-:W-:Y:S01]  /*20b70*/  SEL R3, RZ, 0x1, P2 ;  /* 0x00000001ff037807 */ /* 0x000fe20001000000 */
[----:B0-----:R-:W-:Y:S08]  /*20b80*/  @!P1 BRA `(.L_x_8869) ;  /* 0x0000004800f89947 */ /* 0x001ff00003800000 */
.L_x_9024:
[----:B------:R-:W-:Y:S02]  /*20b90*/  SEL R25, R25, RZ, P2 ;  /* 0x000000ff19197207 */ /* 0x000fe40001000000 */
[----:B------:R-:W-:Y:S01]  /*20ba0*/  LOP3.LUT R2, R28, R3, RZ, 0x3c, !PT ;  /* 0x000000031c027212 */ /* 0x000fe200078e3cff */
[----:B------:R-:W-:Y:S06]  /*20bb0*/  @!P0 BRA `(.L_x_8870) ;  /* 0x0000000000048947 */ /* 0x000fec0003800000 */
[----:B------:R-:W-:Y:S01]  /*20bc0*/  BPT.TRAP 0x1 ;  /* 0x000000040000795c */ /* 0x000fe20000300000 */
.L_x_8870:
[----:B------:R-:W-:Y:S01]  /*20bd0*/  IMAD R25, R25, 0x8, R4 ;  /* 0x0000000819197824 */ /* 0x000fe200078e0204 */
[----:B------:R-:W-:-:S04]  /*20be0*/  SHF.L.U32 R2, R2, 0x1f, RZ ;  /* 0x0000001f02027819 */ /* 0x000fc800000006ff */
[----:B------:R-:W1:Y:S02]  /*20bf0*/  SYNCS.PHASECHK.TRANS64.TRYWAIT P1, [R25+URZ+0x38840], R2 ;  /* 0x03884002190075a7 */ /* 0x000e64000802017f */
[----:B-1----:R-:W-:Y:S05]  /*20c00*/  @!P1 BRA `(.L_x_8871) ;  /* 0x0000004800ec9947 */ /* 0x002fea0003800000 */
.L_x_9025:
[----:B------:R-:W-:Y:S05]  /*20c10*/  @!P0 BRA `(.L_x_8872) ;  /* 0x0000000000048947 */ /* 0x000fea0003800000 */
[----:B------:R-:W-:Y:S01]  /*20c20*/  BPT.TRAP 0x1 ;  /* 0x000000040000795c */ /* 0x000fe20000300000 */
.L_x_8872:
[----:B------:R-:W5:Y:S02]  /*20c30*/  SYNCS.PHASECHK.TRANS64.TRYWAIT P1, [R5+URZ+0x38860], R0 ;  /* 0x03886000050075a7 */ /* 0x000f64000802017f */
[----:B-----5:R-:W-:Y:S05]  /*20c40*/  @!P1 BRA `(.L_x_8873) ;  /* 0x0000004800f09947 */ /* 0x020fea0003800000 */
.L_x_9026:
[----:B------:R-:W-:Y:S05]  /*20c50*/  @!P0 BRA `(.L_x_8874) ;  /* 0x0000000000048947 */ /* 0x000fea0003800000 */
[----:B------:R-:W-:Y:S01]  /*20c60*/  BPT.TRAP 0x1 ;  /* 0x000000040000795c */ /* 0x000fe20000300000 */
.L_x_8874:
[----:B------:R0:W0:Y:S02]  /*20c70*/  SYNCS.PHASECHK.TRANS64.TRYWAIT P0, [R25+URZ+0x38860], R2 ;  /* 0x03886002190075a7 */ /* 0x000024000800017f */
[----:B0-----:R-:W-:Y:S05]  /*20c80*/  @!P0 NANOSLEEP.SYNCS 0x989680 ;  /* 0x009896800000895d */ /* 0x001fea0003900000 */
[----:B------:R-:W0:Y:S02]  /*20c90*/  @!P0 SYNCS.PHASECHK.TRANS64 P0, [R25+URZ+0x38860], R2 ;  /* 0x03886002190085a7 */ /* 0x000e24000800007f */
[----:B0-----:R-:W-:Y:S05]  /*20ca0*/  @!P0 BRA `(.L_x_8874) ;  /* 0xfffffffc00f08947 */ /* 0x001fea000383ffff */
.L_x_8601:
[----:B------:R-:W-:Y:S05]  /*20cb0*/  BSYNC B9 ;  /* 0x0000000000097941 */ /* 0x000fea0003800000 */
.L_x_8598:
[----:B------:R-:W-:Y:S05]  /*20cc0*/  EXIT ;  /* 0x000000000000794d */ /* 0x000fea0003800000 */
.L_x_8617:
[----:B0-----:R0:W1:Y:S02]  /*20cd0*/  SYNCS.PHASECHK.TRANS64.TRYWAIT P5, [R62+URZ+0x38890], R75 ;  /* 0x0388904b3e0075a7 */ /* 0x00106400080a017f */
[----:B-1----:R-:W-:Y:S05]  /*20ce0*/  @!P5 NANOSLEEP.SYNCS 0x989680 ;  /* 0x009896800000d95d */ /* 0x002fea0003900000 */
[----:B------:R-:W1:Y:S02]  /*20cf0*/  @!P5 SYNCS.PHASECHK.TRANS64 P5, [R62+URZ+0x38890], R75 ;  /* 0x0388904b3e00d5a7 */ /* 0x000e6400080a007f */
[----:B-1----:R-:W-:Y:S05]  /*20d00*/  @!P5 BRA `(.L_x_8617) ;  /* 0xfffffffc00f0d947 */ /* 0x002fea000383ffff */
[----:B------:R-:W-:Y:S05]  /*20d10*/  BRA `(.L_x_8875) ;  /* 0xfffffe1c00b07947 */ /* 0x000fea000383ffff */
.L_x_8618:
        /* <DEDUP_REMOVED lines=8> */
.L_x_8877:
[----:B------:R-:W-:Y:S05]  /*20da0*/  BSYNC B1 ;  /* 0x0000000000017941 */ /* 0x000fea0003800000 */
.L_x_8876:
        /* <DEDUP_REMOVED lines=8> */
.L_x_8878:
[----:B------:R-:W-:Y:S05]  /*20e30*/  BRA `(.L_x_8879) ;  /* 0xfffffe1c007c7947 */ /* 0x000fea000383ffff */
.L_x_8628:
[----:B0-----:R0:W1:Y:S02]  /*20e40*/  SYNCS.PHASECHK.TRANS64.TRYWAIT P6, [R62+URZ+0x38890], R75 ;  /* 0x0388904b3e0075a7 */ /* 0x00106400080c017f */
[----:B-1----:R-:W-:Y:S05]  /*20e50*/  @!P6 NANOSLEEP.SYNCS 0x989680 ;  /* 0x009896800000e95d */ /* 0x002fea0003900000 */
[----:B------:R-:W1:Y:S02]  /*20e60*/  @!P6 SYNCS.PHASECHK.TRANS64 P6, [R62+URZ+0x38890], R75 ;  /* 0x0388904b3e00e5a7 */ /* 0x000e6400080c007f */
[----:B-1----:R-:W-:Y:S05]  /*20e70*/  @!P6 BRA `(.L_x_8628) ;  /* 0xfffffffc00f0e947 */ /* 0x002fea000383ffff */
[----:B------:R-:W-:Y:S05]  /*20e80*/  BRA `(.L_x_8880) ;  /* 0xfffffe2400e47947 */ /* 0x000fea000383ffff */
.L_x_8629:
        /* <DEDUP_REMOVED lines=8> */
.L_x_8882:
[----:B------:R-:W-:Y:S05]  /*20f10*/  BSYNC B1 ;  /* 0x0000000000017941 */ /* 0x000fea0003800000 */
.L_x_8881:
        /* <DEDUP_REMOVED lines=8> */
.L_x_8883:
[----:B------:R-:W-:Y:S01]  /*20fa0*/  IMAD.MOV.U32 R69, RZ, RZ, R14 ;  /* 0x000000ffff457224 */ /* 0x000fe200078e000e */
[----:B------:R-:W-:Y:S06]  /*20fb0*/  BRA `(.L_x_8884) ;  /* 0xfffffe2400ac7947 */ /* 0x000fec000383ffff */
.L_x_8634:
[----:B-1----:R1:W2:Y:S02]  /*20fc0*/  SYNCS.PHASECHK.TRANS64.TRYWAIT P4, [R62+URZ+0x38890], R75 ;  /* 0x0388904b3e0075a7 */ /* 0x0022a4000808017f */
[----:B--2---:R-:W-:Y:S05]  /*20fd0*/  @!P4 NANOSLEEP.SYNCS 0x989680 ;  /* 0x009896800000c95d */ /* 0x004fea0003900000 */
[----:B------:R-:W2:Y:S02]  /*20fe0*/  @!P4 SYNCS.PHASECHK.TRANS64 P4, [R62+URZ+0x38890], R75 ;  /* 0x0388904b3e00c5a7 */ /* 0x000ea4000808007f */
[----:B--2---:R-:W-:Y:S05]  /*20ff0*/  @!P4 BRA `(.L_x_8634) ;  /* 0xfffffffc00f0c947 */ /* 0x004fea000383ffff */
[----:B------:R-:W-:Y:S05]  /*21000*/  BRA `(.L_x_8885) ;  /* 0xfffffe2c00987947 */ /* 0x000fea000383ffff */
.L_x_8635:
[----:B------:R-:W-:Y:S01]  /*21010*/  BSSY B1, `(.L_x_8886) ;  /* 0x0000007000017945 */ /* 0x000fe20003800000 */
[----:B------:R-:W-:Y:S01]  /*21020*/  MOV R12, RZ ;  /* 0x000000ff000c7202 */ /* 0x000fe20000000f00 */
[----:B------:R-:W-:Y:S02]  /*21030*/  IMAD.MOV.U32 R11, RZ, RZ, 0x1c1f ;  /* 0x00001c1fff0b7424 */ /* 0x000fe400078e00ff */
[----:B------:R-:W-:-:S07]  /*21040*/  IMAD.MOV.U32 R15, RZ, RZ, -0x1 ;  /* 0xffffffffff0f7424 */ /* 0x000fce00078e00ff */
[----:B-1----:R-:W-:Y:S05]  /*21050*/  WARPSYNC.COLLECTIVE R15, `(.L_x_8887) ;  /* 0x000000000f087348 */ /* 0x002fea0003c00000 */
[----:B------:R0:W2:Y:S02]  /*21060*/  SHFL.IDX P6, R14, R13, R12, R11 ;  /* 0x0000000c0d0e7389 */ /* 0x0000a400000c000b */
[----:B012---:R-:W-:Y:S01]  /*21070*/  ENDCOLLECTIVE ;  /* 0x000000000000791b */ /* 0x007fe20003800000 */
.L_x_8887:
[----:B------:R-:W-:Y:S05]  /*21080*/  BSYNC B1 ;  /* 0x0000000000017941 */ /* 0x000fea0003800000 */
.L_x_8886:
        /* <DEDUP_REMOVED lines=8> */
.L_x_8888:
[----:B------:R-:W-:Y:S05]  /*21110*/  BRA `(.L_x_8889) ;  /* 0xfffffe2c00c07947 */ /* 0x000fea000383ffff */
.L_x_8639:
[----:B--2---:R2:W3:Y:S02]  /*21120*/  SYNCS.PHASECHK.TRANS64.TRYWAIT P3, [R62+URZ+0x388b0], R75 ;  /* 0x0388b04b3e0075a7 */ /* 0x0044e4000806017f */
[----:B---3--:R-:W-:Y:S05]  /*21130*/  @!P3 NANOSLEEP.SYNCS 0x989680 ;  /* 0x009896800000b95d */ /* 0x008fea0003900000 */
[----:B------:R-:W3:Y:S02]  /*21140*/  @!P3 SYNCS.PHASECHK.TRANS64 P3, [R62+URZ+0x388b0], R75 ;  /* 0x0388b04b3e00b5a7 */ /* 0x000ee4000806007f */
[----:B---3--:R-:W-:Y:S05]  /*21150*/  @!P3 BRA `(.L_x_8639) ;  /* 0xfffffffc00f0b947 */ /* 0x008fea000383ffff */
[----:B------:R-:W-:Y:S05]  /*21160*/  BRA `(.L_x_8890) ;  /* 0xfffffe30004c7947 */ /* 0x000fea000383ffff */
.L_x_8664:
        /* <DEDUP_REMOVED lines=8> */
.L_x_8892:
[----:B------:R-:W-:Y:S05]  /*211f0*/  BSYNC B1 ;  /* 0x0000000000017941 */ /* 0x000fea0003800000 */
.L_x_8891:
        /* <DEDUP_REMOVED lines=8> */
.L_x_8893:
[----:B------:R-:W-:Y:S01]  /*21280*/  MOV R13, R7 ;  /* 0x00000007000d7202 */ /* 0x000fe20000000f00 */
[----:B------:R-:W-:-:S07]  /*21290*/  IMAD.MOV.U32 R2, RZ, RZ, R14 ;  /* 0x000000ffff027224 */ /* 0x000fce00078e000e */
[----:B------:R-:W-:Y:S05]  /*212a0*/  WARPSYNC.COLLECTIVE R15, `(.L_x_8894) ;  /* 0x000000000f087348 */ /* 0x000fea0003c00000 */
[----:B------:R0:W1:Y:S02]  /*212b0*/  SHFL.IDX P6, R14, R13, R12, R11 ;  /* 0x0000000c0d0e7389 */ /* 0x00006400000c000b */
[----:B01----:R-:W-:Y:S01]  /*212c0*/  ENDCOLLECTIVE ;  /* 0x000000000000791b */ /* 0x003fe20003800000 */
.L_x_8894:
[----:B------:R-:W-:Y:S02]  /*212d0*/  IMAD.MOV.U32 R13, RZ, RZ, R4 ;  /* 0x000000ffff0d7224 */ /* 0x000fe400078e0004 */
[----:B------:R-:W-:-:S07]  /*212e0*/  IMAD.MOV.U32 R5, RZ, RZ, R14 ;  /* 0x000000ffff057224 */ /* 0x000fce00078e000e */
[----:B------:R-:W-:Y:S05]  /*212f0*/  WARPSYNC.COLLECTIVE R15, `(.L_x_8895) ;  /* 0x000000000f087348 */ /* 0x000fea0003c00000 */
[----:B------:R0:W1:Y:S02]  /*21300*/  SHFL.IDX P6, R14, R13, R12, R11 ;  /* 0x0000000c0d0e7389 */ /* 0x00006400000c000b */
[----:B01----:R-:W-:Y:S01]  /*21310*/  ENDCOLLECTIVE ;  /* 0x000000000000791b */ /* 0x003fe20003800000 */
.L_x_8895:
[----:B------:R-:W-:Y:S05]  /*21320*/  BRA `(.L_x_8896) ;  /* 0xfffffe6400547947 */ /* 0x000fea000383ffff */
.L_x_8667:
        /* <DEDUP_REMOVED lines=8> */
.L_x_8898:
[----:B------:R-:W-:Y:S05]  /*213b0*/  BSYNC B1 ;  /* 0x0000000000017941 */ /* 0x000fea0003800000 */
.L_x_8897:
        /* <DEDUP_REMOVED lines=8> */
.L_x_8899:
[----:B------:R-:W-:Y:S02]  /*21440*/  IMAD.MOV.U32 R13, RZ, RZ, R7 ;  /* 0x000000ffff0d7224 */ /* 0x000fe400078e0007 */
[----:B------:R-:W-:-:S07]  /*21450*/  IMAD.MOV.U32 R2, RZ, RZ, R14 ;  /* 0x000000ffff027224 */ /* 0x000fce00078e000e */
[----:B------:R-:W-:Y:S05]  /*21460*/  WARPSYNC.COLLECTIVE R15, `(.L_x_8900) ;  /* 0x000000000f087348 */ /* 0x000fea0003c00000 */
[----:B------:R0:W1:Y:S02]  /*21470*/  SHFL.IDX P6, R14, R13, R12, R11 ;  /* 0x0000000c0d0e7389 */ /* 0x00006400000c000b */
[----:B01----:R-:W-:Y:S01]  /*21480*/  ENDCOLLECTIVE ;  /* 0x000000000000791b */ /* 0x003fe20003800000 */
.L_x_8900:
[----:B------:R-:W-:Y:S02]  /*21490*/  IMAD.MOV.U32 R13, RZ, RZ, R4 ;  /* 0x000000ffff0d7224 */ /* 0x000fe400078e0004 */
[----:B------:R-:W-:-:S07]  /*214a0*/  IMAD.MOV.U32 R5, RZ, RZ, R14 ;  /* 0x000000ffff057224 */ /* 0x000fce00078e000e */
[----:B------:R-:W-:Y:S05]  /*214b0*/  WARPSYNC.COLLECTIVE R15, `(.L_x_8901) ;  /* 0x000000000f087348 */ /* 0x000fea0003c00000 */
[----:B------:R0:W1:Y:S02]  /*214c0*/  SHFL.IDX P6, R14, R13, R12, R11 ;  /* 0x0000000c0d0e7389 */ /* 0x00006400000c000b */
[----:B01----:R-:W-:Y:S01]  /*214d0*/  ENDCOLLECTIVE ;  /* 0x000000000000791b */ /* 0x003fe20003800000 */
.L_x_8901:
[----:B------:R-:W-:Y:S01]  /*214e0*/  IMAD.MOV.U32 R4, RZ, RZ, R14 ;  /* 0x000000ffff047224 */ /* 0x000fe200078e000e */
[----:B------:R-:W-:Y:S06]  /*214f0*/  BRA `(.L_x_8902) ;  /* 0xfffffe6400ac7947 */ /* 0x000fec000383ffff */
.L_x_8671:
[----:B0-----:R0:W1:Y:S02]  /*21500*/  SYNCS.PHASECHK.TRANS64.TRYWAIT P0, [R18+URZ+0x38800], R35 ;  /* 0x03880023120075a7 */ /* 0x001064000800017f */
[----:B-1----:R-:W-:Y:S05]  /*21510*/  @!P0 NANOSLEEP.SYNCS 0x989680 ;  /* 0x009896800000895d */ /* 0x002fea0003900000 */
[----:B------:R-:W1:Y:S02]  /*21520*/  @!P0 SYNCS.PHASECHK.TRANS64 P0, [R18+URZ+0x38800], R35 ;  /* 0x03880023120085a7 */ /* 0x000e64000800007f */
[----:B-1----:R-:W-:Y:S05]  /*21530*/  @!P0 BRA `(.L_x_8671) ;  /* 0xfffffffc00f08947 */ /* 0x002fea000383ffff */
[----:B------:R-:W-:Y:S05]  /*21540*/  BRA `(.L_x_8903) ;  /* 0xfffffe6800a47947 */ /* 0x000fea000383ffff */
.L_x_8679:
[----:B------:R-:W0:Y:S01]  /*21550*/  LDC R37, c[0x0][0x3f4] ;  /* 0x0000fd00ff257b82 */ /* 0x000e220000000800 */
        /* <DEDUP_REMOVED lines=8> */
.L_x_8905:
[----:B------:R-:W-:Y:S05]  /*215e0*/  BSYNC B1 ;  /* 0x0000000000017941 */ /* 0x000fea0003800000 */
.L_x_8904:
        /* <DEDUP_REMOVED lines=10> */
.L_x_8906:
        /* <DEDUP_REMOVED lines=8> */
.L_x_8907:
[----:B------:R-:W-:-:S05]  /*21710*/  @!P1 IADD3 R2, P2, R2, R7, RZ ;  /* 0x0000000702029210 */ /* 0x000fca0007f5e0ff */
[----:B------:R-:W-:Y:S02]  /*21720*/  @!P1 IMAD.X R5, R0, 0x1, R4, P2 ;  /* 0x0000000100059824 */ /* 0x000fe400010e0604 */
[----:B------:R-:W-:Y:S02]  /*21730*/  @!P1 IMAD.MOV.U32 R8, RZ, RZ, R2 ;  /* 0x000000ffff089224 */ /* 0x000fe400078e0002 */
[----:B------:R-:W-:Y:S02]  /*21740*/  @!P1 IMAD.MOV.U32 R9, RZ, RZ, R5 ;  /* 0x000000ffff099224 */ /* 0x000fe400078e0005 */
[----:B------:R-:W-:Y:S02]  /*21750*/  IMAD.MOV.U32 R13, RZ, RZ, R27 ;  /* 0x000000ffff0d7224 */ /* 0x000fe400078e001b */
[----:B------:R-:W-:-:S07]  /*21760*/  IMAD.MOV.U32 R3, RZ, RZ, R14 ;  /* 0x000000ffff037224 */ /* 0x000fce00078e000e */
[----:B------:R-:W-:Y:S05]  /*21770*/  WARPSYNC.COLLECTIVE R15, `(.L_x_8908) ;  /* 0x000000000f087348 */ /* 0x000fea0003c00000 */
[----:B------:R0:W1:Y:S02]  /*21780*/  SHFL.IDX P6, R14, R13, R12, R11 ;  /* 0x0000000c0d0e7389 */ /* 0x00006400000c000b */
[----:B01----:R-:W-:Y:S01]  /*21790*/  ENDCOLLECTIVE ;  /* 0x000000000000791b */ /* 0x003fe20003800000 */
.L_x_8908:
        /* <DEDUP_REMOVED lines=9> */
[----:B------:R-:W-:Y:S01]  /*21830*/  CS2R R20, SRZ ;  /* 0x0000000000147805 */ /* 0x000fe2000001ff00 */
[----:B0-----:R-:W-:Y:S02]  /*21840*/  IMAD.MOV.U32 R15, RZ, RZ, -0x1 ;  /* 0xffffffffff0f7424 */ /* 0x001fe400078e00ff */
[----:B--2---:R-:W-:Y:S01]  /*21850*/  @!P1 IMAD.MOV.U32 R31, RZ, RZ, R11 ;  /* 0x000000ffff1f9224 */ /* 0x004fe200078e000b */
[----:B------:R-:W-:Y:S01]  /*21860*/  @!P1 MOV R28, R8 ;  /* 0x00000008001c9202 */ /* 0x000fe20000000f00 */
[----:B------:R-:W-:-:S02]  /*21870*/  IMAD.MOV.U32 R11, RZ, RZ, 0x1c1f ;  /* 0x00001c1fff0b7424 */ /* 0x000fc400078e00ff */
[----:B------:R-:W-:Y:S02]  /*21880*/  @!P1 IMAD.MOV.U32 R29, RZ, RZ, R9 ;  /* 0x000000ffff1d9224 */ /* 0x000fe400078e0009 */
[----:B------:R-:W-:-:S07]  /*21890*/  IMAD.MOV.U32 R0, RZ, RZ, R28 ;  /* 0x000000ffff007224 */ /* 0x000fce00078e001c */
[----:B-----5:R-:W-:Y:S05]  /*218a0*/  WARPSYNC.COLLECTIVE R15, `(.L_x_8909) ;  /* 0x000000000f087348 */ /* 0x020fea0003c00000 */
[----:B------:R0:W1:Y:S02]  /*218b0*/  SHFL.IDX P6, R14, R13, R12, R11 ;  /* 0x0000000c0d0e7389 */ /* 0x00006400000c000b */
[----:B01---5:R-:W-:Y:S01]  /*218c0*/  ENDCOLLECTIVE ;  /* 0x000000000000791b */ /* 0x023fe20003800000 */
.L_x_8909:
[----:B------:R-:W-:Y:S02]  /*218d0*/  IMAD.MOV.U32 R2, RZ, RZ, R29 ;  /* 0x000000ffff027224 */ /* 0x000fe400078e001d */
[----:B------:R-:W-:Y:S01]  /*218e0*/  @!P1 IMAD.MOV.U32 R30, RZ, RZ, R10 ;  /* 0x000000ffff1e9224 */ /* 0x000fe200078e000a */
[----:B------:R-:W-:Y:S01]  /*218f0*/  PRMT R52, R0, 0x7610, R52 ;  /* 0x0000761000347816 */ /* 0x000fe20000000034 */
[----:B------:R-:W-:Y:S01]  /*21900*/  IMAD.MOV.U32 R8, RZ, RZ, R31 ;  /* 0x000000ffff087224 */ /* 0x000fe200078e001f */
[----:B------:R-:W-:Y:S01]  /*21910*/  PRMT R36, R36, 0x5410, R2 ;  /* 0x0000541024247816 */ /* 0x000fe20000000002 */
[----:B------:R-:W-:Y:S01]  /*21920*/  IMAD.MOV.U32 R0, RZ, RZ, R30 ;  /* 0x000000ffff007224 */ /* 0x000fe200078e001e */
[----:B------:R-:W-:-:S04]  /*21930*/  CS2R R2, SRZ ;  /* 0x0000000000027805 */ /* 0x000fc8000001ff00 */
        /* <DEDUP_REMOVED lines=10> */
.L_x_8910:
        /* <DEDUP_REMOVED lines=13> */
.L_x_8911:
[----:B------:R-:W-:Y:S02]  /*21ab0*/  IMAD.MOV.U32 R13, RZ, RZ, R27 ;  /* 0x000000ffff0d7224 */ /* 0x000fe400078e001b */
[----:B------:R-:W-:-:S07]  /*21ac0*/  IMAD.MOV.U32 R26, RZ, RZ, R14 ;  /* 0x000000ffff1a7224 */ /* 0x000fce00078e000e */
[----:B------:R-:W-:Y:S05]  /*21ad0*/  WARPSYNC.COLLECTIVE R15, `(.L_x_8912) ;  /* 0x000000000f087348 */ /* 0x000fea0003c00000 */
[----:B------:R0:W1:Y:S02]  /*21ae0*/  SHFL.IDX P6, R14, R13, R12, R11 ;  /* 0x0000000c0d0e7389 */ /* 0x00006400000c000b */
[----:B01----:R-:W-:Y:S01]  /*21af0*/  ENDCOLLECTIVE ;  /* 0x000000000000791b */ /* 0x003fe20003800000 */
.L_x_8912:
[----:B------:R-:W-:Y:S05]  /*21b00*/  BRA `(.L_x_8913) ;  /* 0xfffffe74008c7947 */ /* 0x000fea000383ffff */
.L_x_8683:
[----:B0-----:R0:W1:Y:S02]  /*21b10*/  SYNCS.PHASECHK.TRANS64.TRYWAIT P1, [R18+URZ+0x38800], R13 ;  /* 0x0388000d120075a7 */ /* 0x001064000802017f */
[----:B-1----:R-:W-:Y:S05]  /*21b20*/  @!P1 NANOSLEEP.SYNCS 0x989680 ;  /* 0x009896800000995d */ /* 0x002fea0003900000 */
[----:B------:R-:W1:Y:S02]  /*21b30*/  @!P1 SYNCS.PHASECHK.TRANS64 P1, [R18+URZ+0x38800], R13 ;  /* 0x0388000d120095a7 */ /* 0x000e64000802007f */
[----:B-1----:R-:W-:Y:S05]  /*21b40*/  @!P1 BRA `(.L_x_8683) ;  /* 0xfffffffc00f09947 */ /* 0x002fea000383ffff */
[----:B------:R-:W-:Y:S05]  /*21b50*/  BRA `(.L_x_8914) ;  /* 0xfffffe7800287947 */ /* 0x000fea000383ffff */
.L_x_8689:
[----:B0-----:R0:W2:Y:S02]  /*21b60*/  SYNCS.PHASECHK.TRANS64.TRYWAIT P1, [R15+URZ+0x38830], R12 ;  /* 0x0388300c0f0075a7 */ /* 0x0010a4000802017f */
[----:B--2---:R-:W-:Y:S05]  /*21b70*/  @!P1 NANOSLEEP.SYNCS 0x989680 ;  /* 0x009896800000995d */ /* 0x004fea0003900000 */
[----:B------:R-:W2:Y:S02]  /*21b80*/  @!P1 SYNCS.PHASECHK.TRANS64 P1, [R15+URZ+0x38830], R12 ;  /* 0x0388300c0f0095a7 */ /* 0x000ea4000802007f */
[----:B--2---:R-:W-:Y:S05]  /*21b90*/  @!P1 BRA `(.L_x_8689) ;  /* 0xfffffffc00f09947 */ /* 0x004fea000383ffff */
[----:B------:R-:W-:Y:S05]  /*21ba0*/  BRA `(.L_x_8688) ;  /* 0xfffffe8400b07947 */ /* 0x000fea000383ffff */
.L_x_8691:
[----:B--2---:R2:W3:Y:S02]  /*21bb0*/  SYNCS.PHASECHK.TRANS64.TRYWAIT P1, [R18+URZ+0x38810], R3 ;  /* 0x03881003120075a7 */ /* 0x0044e4000802017f */
[----:B---3--:R-:W-:Y:S05]  /*21bc0*/  @!P1 NANOSLEEP.SYNCS 0x989680 ;  /* 0x009896800000995d */ /* 0x008fea0003900000 */
[----:B------:R-:W3:Y:S02]  /*21bd0*/  @!P1 SYNCS.PHASECHK.TRANS64 P1, [R18+URZ+0x38810], R3 ;  /* 0x03881003120095a7 */ /* 0x000ee4000802007f */
[----:B---3--:R-:W-:Y:S05]  /*21be0*/  @!P1 BRA `(.L_x_8691) ;  /* 0xfffffffc00f09947 */ /* 0x008fea000383ffff */
[----:B------:R-:W-:Y:S05]  /*21bf0*/  BRA `(.L_x_8915) ;  /* 0xfffffe8800607947 */ /* 0x000fea000383ffff */
.L_x_8695:
[----:B----4-:R4:W0:Y:S02]  /*21c00*/  SYNCS.PHASECHK.TRANS64.TRYWAIT P1, [R15+URZ+0x38850], R12 ;  /* 0x0388500c0f0075a7 */ /* 0x010824000802017f */
[----:B0-----:R-:W-:Y:S05]  /*21c10*/  @!P1 NANOSLEEP.SYNCS 0x989680 ;  /* 0x009896800000995d */ /* 0x001fea0003900000 */
[----:B------:R-:W0:Y:S02]  /*21c20*/  @!P1 SYNCS.PHASECHK.TRANS64 P1, [R15+URZ+0x38850], R12 ;  /* 0x0388500c0f0095a7 */ /* 0x000e24000802007f */
[----:B0-----:R-:W-:Y:S05]  /*21c30*/  @!P1 BRA `(.L_x_8695) ;  /* 0xfffffffc00f09947 */ /* 0x001fea000383ffff */
[----:B------:R-:W-:Y:S05]  /*21c40*/  BRA `(.L_x_8694) ;  /* 0xfffffe88007c7947 */ /* 0x000fea000383ffff */
.L_x_8704:
[----:B-1----:R1:W2:Y:S02]  /*21c50*/  SYNCS.PHASECHK.TRANS64.TRYWAIT P1, [R20+URZ+0x38830], R14 ;  /* 0x0388300e140075a7 */ /* 0x0022a4000802017f */
[----:B--2---:R-:W-:Y:S05]  /*21c60*/  @!P1 NANOSLEEP.SYNCS 0x989680 ;  /* 0x009896800000995d */ /* 0x004fea0003900000 */
[----:B------:R-:W2:Y:S02]  /*21c70*/  @!P1 SYNCS.PHASECHK.TRANS64 P1, [R20+URZ+0x38830], R14 ;  /* 0x0388300e140095a7 */ /* 0x000ea4000802007f */
[----:B--2---:R-:W-:Y:S05]  /*21c80*/  @!P1 BRA `(.L_x_8704) ;  /* 0xfffffffc00f09947 */ /* 0x004fea000383ffff */
[----:B------:R-:W-:Y:S05]  /*21c90*/  BRA `(.L_x_8703) ;  /* 0xfffffeb800dc7947 */ /* 0x000fea000383ffff */
.L_x_8709:
[----:B---3--:R3:W4:Y:S02]  /*21ca0*/  SYNCS.PHASECHK.TRANS64.TRYWAIT P1, [R20+URZ+0x38850], R14 ;  /* 0x0388500e140075a7 */ /* 0x008724000802017f */
[----:B----4-:R-:W-:Y:S05]  /*21cb0*/  @!P1 NANOSLEEP.SYNCS 0x989680 ;  /* 0x009896800000995d */ /* 0x010fea0003900000 */
[----:B------:R-:W4:Y:S02]  /*21cc0*/  @!P1 SYNCS.PHASECHK.TRANS64 P1, [R20+URZ+0x38850], R14 ;  /* 0x0388500e140095a7 */ /* 0x000f24000802007f */
[----:B----4-:R-:W-:Y:S05]  /*21cd0*/  @!P1 BRA `(.L_x_8709) ;  /* 0xfffffffc00f09947 */ /* 0x010fea000383ffff */
[----:B------:R-:W-:Y:S05]  /*21ce0*/  BRA `(.L_x_8708) ;  /* 0xfffffebc00787947 */ /* 0x000fea000383ffff */
.L_x_8719:
[----:B-1----:R1:W2:Y:S02]  /*21cf0*/  SYNCS.PHASECHK.TRANS64.TRYWAIT P1, [R20+URZ+0x38830], R14 ;  /* 0x0388300e140075a7 */ /* 0x0022a4000802017f */
[----:B--2---:R-:W-:Y:S05]  /*21d00*/  @!P1 NANOSLEEP.SYNCS 0x989680 ;  /* 0x009896800000995d */ /* 0x004fea0003900000 */
[----:B------:R-:W2:Y:S02]  /*21d10*/  @!P1 SYNCS.PHASECHK.TRANS64 P1, [R20+URZ+0x38830], R14 ;  /* 0x0388300e140095a7 */ /* 0x000ea4000802007f */
[----:B--2---:R-:W-:Y:S05]  /*21d20*/  @!P1 BRA `(.L_x_8719) ;  /* 0xfffffffc00f09947 */ /* 0x004fea000383ffff */
[----:B------:R-:W-:Y:S05]  /*21d30*/  BRA `(.L_x_8718) ;  /* 0xfffffef400c47947 */ /* 0x000fea000383ffff */
.L_x_8724:
[----:B---3--:R3:W4:Y:S02]  /*21d40*/  SYNCS.PHASECHK.TRANS64.TRYWAIT P1, [R20+URZ+0x38850], R14 ;  /* 0x0388500e140075a7 */ /* 0x008724000802017f */
[----:B----4-:R-:W-:Y:S05]  /*21d50*/  @!P1 NANOSLEEP.SYNCS 0x989680 ;  /* 0x009896800000995d */ /* 0x010fea0003900000 */
[----:B------:R-:W4:Y:S02]  /*21d60*/  @!P1 SYNCS.PHASECHK.TRANS64 P1, [R20+URZ+0x38850], R14 ;  /* 0x0388500e140095a7 */ /* 0x000f24000802007f */
[----:B----4-:R-:W-:Y:S05]  /*21d70*/  @!P1 BRA `(.L_x_8724) ;  /* 0xfffffffc00f09947 */ /* 0x010fea000383ffff */
[----:B------:R-:W-:Y:S05]  /*21d80*/  BRA `(.L_x_8723) ;  /* 0xfffffef800607947 */ /* 0x000fea000383ffff */
.L_x_8756:
        /* <DEDUP_REMOVED lines=11> */
.L_x_8917:
[----:B------:R-:W-:Y:S05]  /*21e40*/  BSYNC B1 ;  /* 0x0000000000017941 */ /* 0x000fea0003800000 */
.L_x_8916:
[----:B------:R-:W-:Y:S05]  /*21e50*/  BRA `(.L_x_8918) ;  /* 0xffffff7c00707947 */ /* 0x000fea000383ffff */
.L_x_8758:
[----:B------:R-:W-:Y:S01]  /*21e60*/  BSSY B1, `(.L_x_8919) ;  /* 0x0000006000017945 */ /* 0x000fe20003800000 */
[----:B------:R-:W-:-:S07]  /*21e70*/  IMAD.MOV.U32 R15, RZ, RZ, -0x1 ;  /* 0xffffffffff0f7424 */ /* 0x000fce00078e00ff */
[----:B012---:R-:W-:Y:S05]  /*21e80*/  WARPSYNC.COLLECTIVE R15, `(.L_x_8920) ;  /* 0x000000000f0c7348 */ /* 0x007fea0003c00000 */
[----:B------:R-:W-:Y:S02]  /*21e90*/  ELECT P6, UR62, PT ;  /* 0x00000000003e782f */ /* 0x000fe400038c0000 */
[----:B------:R-:W-:Y:S01]  /*21ea0*/  MOV R14, UR62 ;  /* 0x0000003e000e7c02 */ /* 0x000fe20008000f00 */
[----:B012---:R-:W-:Y:S10]  /*21eb0*/  ENDCOLLECTIVE ;  /* 0x000000000000791b */ /* 0x007ff40003800000 */
.L_x_8920:
[----:B------:R-:W-:Y:S05]  /*21ec0*/  BSYNC B1 ;  /* 0x0000000000017941 */ /* 0x000fea0003800000 */
.L_x_8919:
[----:B------:R-:W-:Y:S05]  /*21ed0*/  BRA `(.L_x_8757) ;  /* 0xffffff7c00687947 */ /* 0x000fea000383ffff */
.L_x_8760:
[----:B0-----:R0:W2:Y:S02]  /*21ee0*/  SYNCS.PHASECHK.TRANS64.TRYWAIT P0, [R23+URZ+0x38820], R3 ;  /* 0x03882003170075a7 */ /* 0x0010a4000800017f */
[----:B--2---:R-:W-:Y:S05]  /*21ef0*/  @!P0 NANOSLEEP.SYNCS 0x989680 ;  /* 0x009896800000895d */ /* 0x004fea0003900000 */
[----:B------:R-:W2:Y:S02]  /*21f00*/  @!P0 SYNCS.PHASECHK.TRANS64 P0, [R23+URZ+0x38820], R3 ;  /* 0x03882003170085a7 */ /* 0x000ea4000800007f */
[----:B--2---:R-:W-:Y:S05]  /*21f10*/  @!P0 BRA `(.L_x_8760) ;  /* 0xfffffffc00f08947 */ /* 0x004fea000383ffff */
[----:B------:R-:W-:Y:S05]  /*21f20*/  BRA `(.L_x_8921) ;  /* 0xffffff7c00787947 */ /* 0x000fea000383ffff */
.L_x_8764:
[----:B0-----:R0:W1:Y:S02]  /*21f30*/  SYNCS.PHASECHK.TRANS64.TRYWAIT P0, [R3+URZ+0x388a0], R8 ;  /* 0x0388a008030075a7 */ /* 0x001064000800017f */
[----:B-1----:R-:W-:Y:S05]  /*21f40*/  @!P0 NANOSLEEP.SYNCS 0x989680 ;  /* 0x009896800000895d */ /* 0x002fea0003900000 */
[----:B------:R-:W1:Y:S02]  /*21f50*/  @!P0 SYNCS.PHASECHK.TRANS64 P0, [R3+URZ+0x388a0], R8 ;  /* 0x0388a008030085a7 */ /* 0x000e64000800007f */
[----:B-1----:R-:W-:Y:S05]  /*21f60*/  @!P0 BRA `(.L_x_8764) ;  /* 0xfffffffc00f08947 */ /* 0x002fea000383ffff */
[----:B------:R-:W-:Y:S05]  /*21f70*/  BRA `(.L_x_8922) ;  /* 0xffffff7c00907947 */ /* 0x000fea000383ffff */
.L_x_8769:
[----:B-1----:R1:W2:Y:S02]  /*21f80*/  SYNCS.PHASECHK.TRANS64.TRYWAIT P0, [R3+URZ+0x388c0], R8 ;  /* 0x0388c008030075a7 */ /* 0x0022a4000800017f */
[----:B--2---:R-:W-:Y:S05]  /*21f90*/  @!P0 NANOSLEEP.SYNCS 0x989680 ;  /* 0x009896800000895d */ /* 0x004fea0003900000 */
[----:B------:R-:W2:Y:S02]  /*21fa0*/  @!P0 SYNCS.PHASECHK.TRANS64 P0, [R3+URZ+0x388c0], R8 ;  /* 0x0388c008030085a7 */ /* 0x000ea4000800007f */
[----:B--2---:R-:W-:Y:S05]  /*21fb0*/  @!P0 BRA `(.L_x_8769) ;  /* 0xfffffffc00f08947 */ /* 0x004fea000383ffff */
[----:B------:R-:W-:Y:S05]  /*21fc0*/  BRA `(.L_x_8923) ;  /* 0xffffff80000c7947 */ /* 0x000fea000383ffff */
.L_x_8783:
[----:B0-----:R0:W2:Y:S02]  /*21fd0*/  SYNCS.PHASECHK.TRANS64.TRYWAIT P1, [R8+URZ+0x388a0], R2 ;  /* 0x0388a002080075a7 */ /* 0x0010a4000802017f */
[----:B--2---:R-:W-:Y:S05]  /*21fe0*/  @!P1 NANOSLEEP.SYNCS 0x989680 ;  /* 0x009896800000995d */ /* 0x004fea0003900000 */
[----:B------:R-:W2:Y:S02]  /*21ff0*/  @!P1 SYNCS.PHASECHK.TRANS64 P1, [R8+URZ+0x388a0], R2 ;  /* 0x0388a002080095a7 */ /* 0x000ea4000802007f */
[----:B--2---:R-:W-:Y:S05]  /*22000*/  @!P1 BRA `(.L_x_8783) ;  /* 0xfffffffc00f09947 */ /* 0x004fea000383ffff */
[----:B------:R-:W-:Y:S05]  /*22010*/  BRA `(.L_x_8924) ;  /* 0xffffff8800707947 */ /* 0x000fea000383ffff */
.L_x_8788:
[----:B-1----:R1:W2:Y:S02]  /*22020*/  SYNCS.PHASECHK.TRANS64.TRYWAIT P1, [R8+URZ+0x388c0], R2 ;  /* 0x0388c002080075a7 */ /* 0x0022a4000802017f */
[----:B--2---:R-:W-:Y:S05]  /*22030*/  @!P1 NANOSLEEP.SYNCS 0x989680 ;  /* 0x009896800000995d */ /* 0x004fea0003900000 */
[----:B------:R-:W2:Y:S02]  /*22040*/  @!P1 SYNCS.PHASECHK.TRANS64 P1, [R8+URZ+0x388c0], R2 ;  /* 0x0388c002080095a7 */ /* 0x000ea4000802007f */
[----:B--2---:R-:W-:Y:S05]  /*22050*/  @!P1 BRA `(.L_x_8788) ;  /* 0xfffffffc00f09947 */ /* 0x004fea000383ffff */
[----:B------:R-:W-:Y:S05]  /*22060*/  BRA `(.L_x_8925) ;  /* 0xffffff8800e87947 */ /* 0x000fea000383ffff */
.L_x_8808:
        /* <DEDUP_REMOVED lines=11> */
.L_x_8927:
[----:B------:R-:W-:Y:S05]  /*22120*/  BSYNC B0 ;  /* 0x0000000000007941 */ /* 0x000fea0003800000 */
.L_x_8926:
[----:B------:R-:W-:Y:S05]  /*22130*/  BRA `(.L_x_8928) ;  /* 0xffffffa000107947 */ /* 0x000fea000383ffff */
.L_x_8811:
[----:B0-----:R0:W1:Y:S02]  /*22140*/  SYNCS.PHASECHK.TRANS64.TRYWAIT P0, [R31+URZ+0x38840], R0 ;  /* 0x038840001f0075a7 */ /* 0x001064000800017f */
[----:B-1----:R-:W-:Y:S05]  /*22150*/  @!P0 NANOSLEEP.SYNCS 0x989680 ;  /* 0x009896800000895d */ /* 0x002fea0003900000 */
[----:B------:R-:W1:Y:S02]  /*22160*/  @!P0 SYNCS.PHASECHK.TRANS64 P0, [R31+URZ+0x38840], R0 ;  /* 0x038840001f0085a7 */ /* 0x000e64000800007f */
[----:B-1----:R-:W-:Y:S05]  /*22170*/  @!P0 BRA `(.L_x_8811) ;  /* 0xfffffffc00f08947 */ /* 0x002fea000383ffff */
[----:B------:R-:W-:Y:S05]  /*22180*/  BRA `(.L_x_8929) ;  /* 0xffffffa0004c7947 */ /* 0x000fea000383ffff */
.L_x_8812:
        /* <DEDUP_REMOVED lines=8> */
.L_x_8931:
[----:B------:R-:W-:Y:S05]  /*22210*/  BSYNC B0 ;  /* 0x0000000000007941 */ /* 0x000fea0003800000 */
.L_x_8930:
        /* <DEDUP_REMOVED lines=9> */
.L_x_8932:
[----:B------:R-:W-:Y:S02]  /*222b0*/  IMAD.MOV.U32 R13, RZ, RZ, R4 ;  /* 0x000000ffff0d7224 */ /* 0x000fe400078e0004 */
[----:B------:R-:W-:Y:S02]  /*222c0*/  IMAD.MOV.U32 R12, RZ, RZ, 0x1 ;  /* 0x00000001ff0c7424 */ /* 0x000fe400078e00ff */
[----:B------:R-:W-:-:S07]  /*222d0*/  IMAD.MOV.U32 R3, RZ, RZ, R14 ;  /* 0x000000ffff037224 */ /* 0x000fce00078e000e */
[----:B------:R-:W-:Y:S05]  /*222e0*/  WARPSYNC.COLLECTIVE R15, `(.L_x_8933) ;  /* 0x000000000f087348 */ /* 0x000fea0003c00000 */
[----:B------:R0:W1:Y:S02]  /*222f0*/  SHFL.IDX P6, R14, R13, R12, R11 ;  /* 0x0000000c0d0e7389 */ /* 0x00006400000c000b */
[----:B01----:R-:W-:Y:S01]  /*22300*/  ENDCOLLECTIVE ;  /* 0x000000000000791b */ /* 0x003fe20003800000 */
.L_x_8933:
        /* <DEDUP_REMOVED lines=15> */
.L_x_8934:
[----:B------:R-:W-:Y:S01]  /*22400*/  @P0 IMAD R6, R5, 0x2, R23 ;  /* 0x0000000205060824 */ /* 0x000fe200078e0217 */
[----:B------:R-:W-:Y:S01]  /*22410*/  MOV R13, R4 ;  /* 0x00000004000d7202 */ /* 0x000fe20000000f00 */
[----:B------:R-:W-:Y:S02]  /*22420*/  IMAD.MOV.U32 R12, RZ, RZ, 0x2 ;  /* 0x00000002ff0c7424 */ /* 0x000fe400078e00ff */
[----:B------:R-:W-:-:S07]  /*22430*/  IMAD.MOV.U32 R3, RZ, RZ, R14 ;  /* 0x000000ffff037224 */ /* 0x000fce00078e000e */
[----:B------:R-:W-:Y:S05]  /*22440*/  WARPSYNC.COLLECTIVE R15, `(.L_x_8935) ;  /* 0x000000000f087348 */ /* 0x000fea0003c00000 */
[----:B------:R0:W1:Y:S02]  /*22450*/  SHFL.IDX P6, R14, R13, R12, R11 ;  /* 0x0000000c0d0e7389 */ /* 0x00006400000c000b */
[----:B01----:R-:W-:Y:S01]  /*22460*/  ENDCOLLECTIVE ;  /* 0x000000000000791b */ /* 0x003fe20003800000 */
.L_x_8935:
        /* <DEDUP_REMOVED lines=15> */
.L_x_8936:
[----:B------:R-:W-:Y:S02]  /*22560*/  @P0 IMAD R6, R5, 0x2, R23 ;  /* 0x0000000205060824 */ /* 0x000fe400078e0217 */
[----:B------:R-:W-:Y:S02]  /*22570*/  IMAD.MOV.U32 R13, RZ, RZ, R4 ;  /* 0x000000ffff0d7224 */ /* 0x000fe400078e0004 */
[----:B------:R-:W-:Y:S02]  /*22580*/  IMAD.MOV.U32 R12, RZ, RZ, 0x3 ;  /* 0x00000003ff0c7424 */ /* 0x000fe400078e00ff */
[----:B------:R-:W-:-:S07]  /*22590*/  IMAD.MOV.U32 R3, RZ, RZ, R14 ;  /* 0x000000ffff037224 */ /* 0x000fce00078e000e */
[----:B------:R-:W-:Y:S05]  /*225a0*/  WARPSYNC.COLLECTIVE R15, `(.L_x_8937) ;  /* 0x000000000f087348 */ /* 0x000fea0003c00000 */
[----:B------:R0:W1:Y:S02]  /*225b0*/  SHFL.IDX P6, R14, R13, R12, R11 ;  /* 0x0000000c0d0e7389 */ /* 0x00006400000c000b */
[----:B01----:R-:W-:Y:S01]  /*225c0*/  ENDCOLLECTIVE ;  /* 0x000000000000791b */ /* 0x003fe20003800000 */
.L_x_8937:
        /* <DEDUP_REMOVED lines=10> */
.L_x_8938:
[----:B------:R-:W-:Y:S01]  /*22670*/  @!PT LDS RZ, [RZ] ;  /* 0x00000000fffff984 */ /* 0x000fe20000000800 */
[----:B------:R-:W-:Y:S01]  /*22680*/  @!PT LDS RZ, [RZ] ;  /* 0x00000000fffff984 */ /* 0x000fe20000000800 */
[----:B------:R-:W-:Y:S01]  /*22690*/  @!PT LDS RZ, [RZ] ;  /* 0x00000000fffff984 */ /* 0x000fe20000000800 */
[----:B------:R0:W-:Y:S01]  /*226a0*/  @P0 LDGSTS.E.BYPASS.LTC128B.128 [R6+0x23400], desc[UR40][R2.64], !P2 ;  /* 0x2340000002060fae */ /* 0x0001e2000d101d68 */
[----:B------:R-:W-:Y:S01]  /*226b0*/  IMAD.MOV.U32 R0, RZ, RZ, R14 ;  /* 0x000000ffff007224 */ /* 0x000fe200078e000e */
[----:B------:R-:W-:Y:S06]  /*226c0*/  BRA `(.L_x_8939) ;  /* 0xffffffa000007947 */ /* 0x000fec000383ffff */
.L_x_8817:
[----:B------:R-:W-:Y:S02]  /*226d0*/  IMAD.MOV.U32 R13, RZ, RZ, R3 ;  /* 0x000000ffff0d7224 */ /* 0x000fe400078e0003 */
        /* <DEDUP_REMOVED lines=8> */
.L_x_8940:
        /* <DEDUP_REMOVED lines=10> */
.L_x_8941:
[----:B------:R-:W-:Y:S02]  /*22800*/  IMAD.MOV.U32 R13, RZ, RZ, R3 ;  /* 0x000000ffff0d7224 */ /* 0x000fe400078e0003 */
[----:B------:R-:W-:Y:S01]  /*22810*/  IMAD.MOV.U32 R12, RZ, RZ, 0x1 ;  /* 0x00000001ff0c7424 */ /* 0x000fe200078e00ff */
[----:B------:R-:W-:-:S07]  /*22820*/  MOV R4, R14 ;  /* 0x0000000e00047202 */ /* 0x000fce0000000f00 */
[----:B------:R-:W-:Y:S05]  /*22830*/  WARPSYNC.COLLECTIVE R15, `(.L_x_8942) ;  /* 0x000000000f087348 */ /* 0x000fea0003c00000 */
[----:B------:R0:W1:Y:S02]  /*22840*/  SHFL.IDX P6, R14, R13, R12, R11 ;  /* 0x0000000c0d0e7389 */ /* 0x00006400000c000b */
[----:B01----:R-:W-:Y:S01]  /*22850*/  ENDCOLLECTIVE ;  /* 0x000000000000791b */ /* 0x003fe20003800000 */
.L_x_8942:
[----:B------:R-:W-:-:S05]  /*22860*/  @!P0 LEA R4, P2, R7, R4, 0x1 ;  /* 0x0000000407048211 */ /* 0x000fca00078408ff */
[----:B------:R-:W-:-:S05]  /*22870*/  @!P0 IMAD.X R5, RZ, RZ, R5, P2 ;  /* 0x000000ffff058224 */ /* 0x000fca00010e0605 */
[----:B------:R-:W-:Y:S01]  /*22880*/  @!PT LDS RZ, [RZ] ;  /* 0x00000000fffff984 */ /* 0x000fe20000000800 */
[----:B------:R-:W-:Y:S01]  /*22890*/  @!PT LDS RZ, [RZ] ;  /* 0x00000000fffff984 */ /* 0x000fe20000000800 */
[----:B------:R-:W-:Y:S01]  /*228a0*/  @!PT LDS RZ, [RZ] ;  /* 0x00000000fffff984 */ /* 0x000fe20000000800 */
[----:B------:R0:W-:Y:S01]  /*228b0*/  @!P0 LDGSTS.E.BYPASS.LTC128B.128 [R26+0x20400], desc[UR40][R4.64], !P1 ;  /* 0x20400000041a8fae */ /* 0x0001e2000c901d68 */
[----:B------:R-:W-:Y:S01]  /*228c0*/  ISETP.GE.AND P0, PT, R10, R2, PT ;  /* 0x000000020a00720c */ /* 0x000fe20003f06270 */
[----:B------:R-:W-:Y:S02]  /*228d0*/  IMAD.MOV.U32 R13, RZ, RZ, R0 ;  /* 0x000000ffff0d7224 */ /* 0x000fe400078e0000 */
[----:B0-----:R-:W-:-:S10]  /*228e0*/  IMAD.MOV.U32 R4, RZ, RZ, R14 ;  /* 0x000000ffff047224 */ /* 0x001fd400078e000e */
[----:B------:R-:W-:Y:S05]  /*228f0*/  WARPSYNC.COLLECTIVE R15, `(.L_x_8943) ;  /* 0x000000000f087348 */ /* 0x000fea0003c00000 */
[----:B------:R0:W1:Y:S02]  /*22900*/  SHFL.IDX P6, R14, R13, R12, R11 ;  /* 0x0000000c0d0e7389 */ /* 0x00006400000c000b */
[----:B01----:R-:W-:Y:S01]  /*22910*/  ENDCOLLECTIVE ;  /* 0x000000000000791b */ /* 0x003fe20003800000 */
.L_x_8943:
[----:B------:R-:W-:Y:S02]  /*22920*/  IMAD.MOV.U32 R13, RZ, RZ, R3 ;  /* 0x000000ffff0d7224 */ /* 0x000fe400078e0003 */
[----:B------:R-:W-:Y:S02]  /*22930*/  IMAD.MOV.U32 R12, RZ, RZ, 0x2 ;  /* 0x00000002ff0c7424 */ /* 0x000fe400078e00ff */
[----:B------:R-:W-:-:S07]  /*22940*/  IMAD.MOV.U32 R5, RZ, RZ, R14 ;  /* 0x000000ffff057224 */ /* 0x000fce00078e000e */
[----:B------:R-:W-:Y:S05]  /*22950*/  WARPSYNC.COLLECTIVE R15, `(.L_x_8944) ;  /* 0x000000000f087348 */ /* 0x000fea0003c00000 */
[----:B------:R0:W1:Y:S02]  /*22960*/  SHFL.IDX P6, R14, R13, R12, R11 ;  /* 0x0000000c0d0e7389 */ /* 0x00006400000c000b */
[----:B01----:R-:W-:Y:S01]  /*22970*/  ENDCOLLECTIVE ;  /* 0x000000000000791b */ /* 0x003fe20003800000 */
.L_x_8944:
        /* <DEDUP_REMOVED lines=10> */
.L_x_8945:
        /* <DEDUP_REMOVED lines=11> */
.L_x_8946:
        /* <DEDUP_REMOVED lines=10> */
.L_x_8947:
[----:B------:R-:W-:Y:S01]  /*22b70*/  @!PT LDS RZ, [RZ] ;  /* 0x00000000fffff984 */ /* 0x000fe20000000800 */
[----:B------:R-:W-:Y:S01]  /*22b80*/  @!PT LDS RZ, [RZ] ;  /* 0x00000000fffff984 */ /* 0x000fe20000000800 */
[----:B------:R-:W-:Y:S01]  /*22b90*/  @!PT LDS RZ, [RZ] ;  /* 0x00000000fffff984 */ /* 0x000fe20000000800 */
[----:B------:R0:W-:Y:S01]  /*22ba0*/  @!P0 LDGSTS.E.BYPASS.LTC128B.128 [R26+0x21400], desc[UR40][R4.64], !P1 ;  /* 0x21400000041a8fae */ /* 0x0001e2000c901d68 */
[----:B------:R-:W-:Y:S01]  /*22bb0*/  IMAD.MOV.U32 R0, RZ, RZ, R14 ;  /* 0x000000ffff007224 */ /* 0x000fe200078e000e */
[----:B------:R-:W-:Y:S06]  /*22bc0*/  BRA `(.L_x_8948) ;  /* 0xffffffa4001c7947 */ /* 0x000fec000383ffff */
.L_x_8821:
        /* <DEDUP_REMOVED lines=45> */
.L_x_8950:
[----:B------:R-:W-:Y:S05]  /*22ea0*/  BSYNC B0 ;  /* 0x0000000000007941 */ /* 0x000fea0003800000 */
.L_x_8949:
        /* <DEDUP_REMOVED lines=11> */
.L_x_8951:
        /* <DEDUP_REMOVED lines=39> */
.L_x_8952:
[----:B------:R-:W-:-:S04]  /*231d0*/  @P5 LOP3.LUT R22, R22, 0x800000, RZ, 0xfc, !PT ;  /* 0x0080000016165812 */ /* 0x000fc800078efcff */
[C---:B------:R-:W-:Y:S02]  /*231e0*/  LOP3.LUT P5, RZ, R22.reuse, 0x800, RZ, 0xc0, !PT ;  /* 0x0000080016ff7812 */ /* 0x040fe400078ac0ff */
[----:B------:R-:W-:Y:S02]  /*231f0*/  LOP3.LUT P0, RZ, R22, 0x8000, RZ, 0xc0, !PT ;  /* 0x0000800016ff7812 */ /* 0x000fe4000780c0ff */
[----:B------:R-:W-:Y:S01]  /*23200*/  MOV R13, R5 ;  /* 0x00000005000d7202 */ /* 0x000fe20000000f00 */
[----:B------:R-:W-:-:S10]  /*23210*/  IMAD.MOV.U32 R2, RZ, RZ, R14 ;  /* 0x000000ffff027224 */ /* 0x000fd400078e000e */
[----:B------:R-:W-:Y:S05]  /*23220*/  WARPSYNC.COLLECTIVE R15, `(.L_x_8953) ;  /* 0x000000000f087348 */ /* 0x000fea0003c00000 */
[----:B------:R0:W1:Y:S02]  /*23230*/  SHFL.IDX P6, R14, R13, R12, R11 ;  /* 0x0000000c0d0e7389 */ /* 0x00006400000c000b */
[----:B01----:R-:W-:Y:S01]  /*23240*/  ENDCOLLECTIVE ;  /* 0x000000000000791b */ /* 0x003fe20003800000 */
.L_x_8953:
        /* <DEDUP_REMOVED lines=33> */
.L_x_8954:
[----:B------:R-:W-:Y:S02]  /*23460*/  IMAD.MOV.U32 R13, RZ, RZ, R5 ;  /* 0x000000ffff0d7224 */ /* 0x000fe400078e0005 */
[----:B------:R-:W-:-:S07]  /*23470*/  IMAD.MOV.U32 R8, RZ, RZ, R14 ;  /* 0x000000ffff087224 */ /* 0x000fce00078e000e */
[----:B------:R-:W-:Y:S05]  /*23480*/  WARPSYNC.COLLECTIVE R15, `(.L_x_8955) ;  /* 0x000000000f087348 */ /* 0x000fea0003c00000 */
[----:B------:R0:W1:Y:S02]  /*23490*/  SHFL.IDX P6, R14, R13, R12, R11 ;  /* 0x0000000c0d0e7389 */ /* 0x00006400000c000b */
[----:B01----:R-:W-:Y:S01]  /*234a0*/  ENDCOLLECTIVE ;  /* 0x000000000000791b */ /* 0x003fe20003800000 */
.L_x_8955:
        /* <DEDUP_REMOVED lines=23> */
.L_x_8956:
        /* <DEDUP_REMOVED lines=9> */
.L_x_8957:
[----:B------:R-:W-:Y:S01]  /*236b0*/  IMAD.MOV.U32 R2, RZ, RZ, R14 ;  /* 0x000000ffff027224 */ /* 0x000fe200078e000e */
[----:B------:R-:W-:Y:S06]  /*236c0*/  BRA `(.L_x_8958) ;  /* 0xffffffa800007947 */ /* 0x000fec000383ffff */
.L_x_8826:
[----:B-1----:R1:W2:Y:S02]  /*236d0*/  SYNCS.PHASECHK.TRANS64.TRYWAIT P0, [R23+URZ+0x38820], R0 ;  /* 0x03882000170075a7 */ /* 0x0022a4000800017f */
[----:B--2---:R-:W-:Y:S05]  /*236e0*/  @!P0 NANOSLEEP.SYNCS 0x989680 ;  /* 0x009896800000895d */ /* 0x004fea0003900000 */
[----:B------:R-:W2:Y:S02]  /*236f0*/  @!P0 SYNCS.PHASECHK.TRANS64 P0, [R23+URZ+0x38820], R0 ;  /* 0x03882000170085a7 */ /* 0x000ea4000800007f */
[----:B--2---:R-:W-:Y:S05]  /*23700*/  @!P0 BRA `(.L_x_8826) ;  /* 0xfffffffc00f08947 */ /* 0x004fea000383ffff */
[----:B------:R-:W-:Y:S05]  /*23710*/  BRA `(.L_x_8959) ;  /* 0xffffffa800a87947 */ /* 0x000fea000383ffff */
.L_x_8829:
[----:B-1----:R1:W2:Y:S02]  /*23720*/  SYNCS.PHASECHK.TRANS64.TRYWAIT P0, [R31+URZ+0x38860], R0 ;  /* 0x038860001f0075a7 */ /* 0x0022a4000800017f */
[----:B--2---:R-:W-:Y:S05]  /*23730*/  @!P0 NANOSLEEP.SYNCS 0x989680 ;  /* 0x009896800000895d */ /* 0x004fea0003900000 */
[----:B------:R-:W2:Y:S02]  /*23740*/  @!P0 SYNCS.PHASECHK.TRANS64 P0, [R31+URZ+0x38860], R0 ;  /* 0x038860001f0085a7 */ /* 0x000ea4000800007f */
[----:B--2---:R-:W-:Y:S05]  /*23750*/  @!P0 BRA `(.L_x_8829) ;  /* 0xfffffffc00f08947 */ /* 0x004fea000383ffff */
[----:B------:R-:W-:Y:S05]  /*23760*/  BRA `(.L_x_8960) ;  /* 0xffffffa800b87947 */ /* 0x000fea000383ffff */
.L_x_8830:
        /* <DEDUP_REMOVED lines=8> */
.L_x_8962:
[----:B------:R-:W-:Y:S05]  /*237f0*/  BSYNC B0 ;  /* 0x0000000000007941 */ /* 0x000fea0003800000 */
.L_x_8961:
        /* <DEDUP_REMOVED lines=15> */
.L_x_8963:
        /* <DEDUP_REMOVED lines=39> */
.L_x_8964:
[----:B------:R-:W-:Y:S02]  /*23b60*/  IMAD.MOV.U32 R13, RZ, RZ, R5 ;  /* 0x000000ffff0d7224 */ /* 0x000fe400078e0005 */
[----:B------:R-:W-:-:S07]  /*23b70*/  IMAD.MOV.U32 R3, RZ, RZ, R14 ;  /* 0x000000ffff037224 */ /* 0x000fce00078e000e */
[----:B------:R-:W-:Y:S05]  /*23b80*/  WARPSYNC.COLLECTIVE R15, `(.L_x_8965) ;  /* 0x000000000f087348 */ /* 0x000fea0003c00000 */
[----:B------:R0:W1:Y:S02]  /*23b90*/  SHFL.IDX P6, R14, R13, R12, R11 ;  /* 0x0000000c0d0e7389 */ /* 0x00006400000c000b */
[----:B01----:R-:W-:Y:S01]  /*23ba0*/  ENDCOLLECTIVE ;  /* 0x000000000000791b */ /* 0x003fe20003800000 */
.L_x_8965:
        /* <DEDUP_REMOVED lines=29> */
.L_x_8966:
[----:B------:R-:W-:Y:S02]  /*23d80*/  IMAD.MOV.U32 R13, RZ, RZ, R5 ;  /* 0x000000ffff0d7224 */ /* 0x000fe400078e0005 */
[----:B------:R-:W-:-:S07]  /*23d90*/  IMAD.MOV.U32 R7, RZ, RZ, R14 ;  /* 0x000000ffff077224 */ /* 0x000fce00078e000e */
[----:B------:R-:W-:Y:S05]  /*23da0*/  WARPSYNC.COLLECTIVE R15, `(.L_x_8967) ;  /* 0x000000000f087348 */ /* 0x000fea0003c00000 */
[----:B------:R0:W1:Y:S02]  /*23db0*/  SHFL.IDX P6, R14, R13, R12, R11 ;  /* 0x0000000c0d0e7389 */ /* 0x00006400000c000b */
[----:B01----:R-:W-:Y:S01]  /*23dc0*/  ENDCOLLECTIVE ;  /* 0x000000000000791b */ /* 0x003fe20003800000 */
.L_x_8967:
        /* <DEDUP_REMOVED lines=29> */
.L_x_8968:
[----:B------:R-:W-:Y:S02]  /*23fa0*/  IMAD.MOV.U32 R13, RZ, RZ, R5 ;  /* 0x000000ffff0d7224 */ /* 0x000fe400078e0005 */
[----:B------:R-:W-:-:S07]  /*23fb0*/  IMAD.MOV.U32 R6, RZ, RZ, R14 ;  /* 0x000000ffff067224 */ /* 0x000fce00078e000e */
[----:B------:R-:W-:Y:S05]  /*23fc0*/  WARPSYNC.COLLECTIVE R15, `(.L_x_8969) ;  /* 0x000000000f087348 */ /* 0x000fea0003c00000 */
[----:B------:R0:W1:Y:S02]  /*23fd0*/  SHFL.IDX P6, R14, R13, R12, R11 ;  /* 0x0000000c0d0e7389 */ /* 0x00006400000c000b */
[----:B01----:R-:W-:Y:S01]  /*23fe0*/  ENDCOLLECTIVE ;  /* 0x000000000000791b */ /* 0x003fe20003800000 */
.L_x_8969:
[----:B------:R-:W-:Y:S01]  /*23ff0*/  IMAD.MOV.U32 R2, RZ, RZ, R14 ;  /* 0x000000ffff027224 */ /* 0x000fe200078e000e */
[----:B------:R-:W-:Y:S06]  /*24000*/  BRA `(.L_x_8970) ;  /* 0xffffffa800507947 */ /* 0x000fec000383ffff */
.L_x_8837:
[----:B0-----:R0:W1:Y:S02]  /*24010*/  SYNCS.PHASECHK.TRANS64.TRYWAIT P0, [R6+URZ+0x38840], R21 ;  /* 0x03884015060075a7 */ /* 0x001064000800017f */
[----:B-1----:R-:W-:Y:S05]  /*24020*/  @!P0 NANOSLEEP.SYNCS 0x989680 ;  /* 0x009896800000895d */ /* 0x002fea0003900000 */
[----:B------:R-:W1:Y:S02]  /*24030*/  @!P0 SYNCS.PHASECHK.TRANS64 P0, [R6+URZ+0x38840], R21 ;  /* 0x03884015060085a7 */ /* 0x000e64000800007f */
[----:B-1----:R-:W-:Y:S05]  /*24040*/  @!P0 BRA `(.L_x_8837) ;  /* 0xfffffffc00f08947 */ /* 0x002fea000383ffff */
[----:B------:R-:W-:Y:S05]  /*24050*/  BRA `(.L_x_8971) ;  /* 0xffffffac00dc7947 */ /* 0x000fea000383ffff */
.L_x_8838:
        /* <DEDUP_REMOVED lines=8> */
.L_x_8973:
[----:B------:R-:W-:Y:S05]  /*240e0*/  BSYNC B1 ;  /* 0x0000000000017941 */ /* 0x000fea0003800000 */
.L_x_8972:
        /* <DEDUP_REMOVED lines=9> */
.L_x_8974:
[----:B------:R-:W-:Y:S02]  /*24180*/  IMAD.MOV.U32 R13, RZ, RZ, R27 ;  /* 0x000000ffff0d7224 */ /* 0x000fe400078e001b */
[----:B------:R-:W-:Y:S02]  /*24190*/  IMAD.MOV.U32 R12, RZ, RZ, 0x1 ;  /* 0x00000001ff0c7424 */ /* 0x000fe400078e00ff */
[----:B------:R-:W-:-:S07]  /*241a0*/  IMAD.MOV.U32 R2, RZ, RZ, R14 ;  /* 0x000000ffff027224 */ /* 0x000fce00078e000e */
[----:B------:R-:W-:Y:S05]  /*241b0*/  WARPSYNC.COLLECTIVE R15, `(.L_x_8975) ;  /* 0x000000000f087348 */ /* 0x000fea0003c00000 */
[----:B------:R0:W1:Y:S02]  /*241c0*/  SHFL.IDX P6, R14, R13, R12, R11 ;  /* 0x0000000c0d0e7389 */ /* 0x00006400000c000b */
[----:B01----:R-:W-:Y:S01]  /*241d0*/  ENDCOLLECTIVE ;  /* 0x000000000000791b */ /* 0x003fe20003800000 */
.L_x_8975:
        /* <DEDUP_REMOVED lines=11> */
.L_x_8976:
[----:B------:R-:W-:Y:S02]  /*24290*/  IMAD.MOV.U32 R13, RZ, RZ, R27 ;  /* 0x000000ffff0d7224 */ /* 0x000fe400078e001b */
[----:B------:R-:W-:Y:S02]  /*242a0*/  IMAD.MOV.U32 R12, RZ, RZ, 0x2 ;  /* 0x00000002ff0c7424 */ /* 0x000fe400078e00ff */
[----:B------:R-:W-:-:S07]  /*242b0*/  IMAD.MOV.U32 R2, RZ, RZ, R14 ;  /* 0x000000ffff027224 */ /* 0x000fce00078e000e */
[----:B------:R-:W-:Y:S05]  /*242c0*/  WARPSYNC.COLLECTIVE R15, `(.L_x_8977) ;  /* 0x000000000f087348 */ /* 0x000fea0003c00000 */
[----:B------:R0:W1:Y:S02]  /*242d0*/  SHFL.IDX P6, R14, R13, R12, R11 ;  /* 0x0000000c0d0e7389 */ /* 0x00006400000c000b */
[----:B01----:R-:W-:Y:S01]  /*242e0*/  ENDCOLLECTIVE ;  /* 0x000000000000791b */ /* 0x003fe20003800000 */
.L_x_8977:
        /* <DEDUP_REMOVED lines=11> */
.L_x_8978:
[----:B------:R-:W-:Y:S02]  /*243a0*/  IMAD.MOV.U32 R13, RZ, RZ, R27 ;  /* 0x000000ffff0d7224 */ /* 0x000fe400078e001b */
[----:B------:R-:W-:Y:S01]  /*243b0*/  IMAD.MOV.U32 R12, RZ, RZ, 0x3 ;  /* 0x00000003ff0c7424 */ /* 0x000fe200078e00ff */
[----:B------:R-:W-:-:S07]  /*243c0*/  MOV R2, R14 ;  /* 0x0000000e00027202 */ /* 0x000fce0000000f00 */
[----:B------:R-:W-:Y:S05]  /*243d0*/  WARPSYNC.COLLECTIVE R15, `(.L_x_8979) ;  /* 0x000000000f087348 */ /* 0x000fea0003c00000 */
[----:B------:R0:W1:Y:S02]  /*243e0*/  SHFL.IDX P6, R14, R13, R12, R11 ;  /* 0x0000000c0d0e7389 */ /* 0x00006400000c000b */
[----:B01----:R-:W-:Y:S01]  /*243f0*/  ENDCOLLECTIVE ;  /* 0x000000000000791b */ /* 0x003fe20003800000 */
.L_x_8979:
        /* <DEDUP_REMOVED lines=11> */
.L_x_8980:
[----:B------:R-:W-:Y:S01]  /*244b0*/  IMAD.MOV.U32 R2, RZ, RZ, R14 ;  /* 0x000000ffff027224 */ /* 0x000fe200078e000e */
[----:B------:R-:W-:Y:S06]  /*244c0*/  BRA `(.L_x_8981) ;  /* 0xffffffac006c7947 */ /* 0x000fec000383ffff */
.L_x_8843:
[----:B---3--:R3:W4:Y:S02]  /*244d0*/  SYNCS.PHASECHK.TRANS64.TRYWAIT P0, [R6+URZ+0x38860], R21 ;  /* 0x03886015060075a7 */ /* 0x008724000800017f */
[----:B----4-:R-:W-:Y:S05]  /*244e0*/  @!P0 NANOSLEEP.SYNCS 0x989680 ;  /* 0x009896800000895d */ /* 0x010fea0003900000 */
[----:B------:R-:W4:Y:S02]  /*244f0*/  @!P0 SYNCS.PHASECHK.TRANS64 P0, [R6+URZ+0x38860], R21 ;  /* 0x03886015060085a7 */ /* 0x000f24000800007f */
[----:B----4-:R-:W-:Y:S05]  /*24500*/  @!P0 BRA `(.L_x_8843) ;  /* 0xfffffffc00f08947 */ /* 0x010fea000383ffff */
[----:B------:R-:W-:Y:S05]  /*24510*/  BRA `(.L_x_8982) ;  /* 0xffffffac00bc7947 */ /* 0x000fea000383ffff */
.L_x_8844:
        /* <DEDUP_REMOVED lines=8> */
.L_x_8984:
[----:B------:R-:W-:Y:S05]  /*245a0*/  BSYNC B1 ;  /* 0x0000000000017941 */ /* 0x000fea0003800000 */
.L_x_8983:
        /* <DEDUP_REMOVED lines=13> */
.L_x_8985:
        /* <DEDUP_REMOVED lines=17> */
.L_x_8986:
        /* <DEDUP_REMOVED lines=16> */
.L_x_8987:
        /* <DEDUP_REMOVED lines=19> */
.L_x_8988:
        /* <DEDUP_REMOVED lines=14> */
.L_x_8989:
        /* <DEDUP_REMOVED lines=16> */
.L_x_8990:
        /* <DEDUP_REMOVED lines=14> */
.L_x_8991:
[----:B------:R-:W-:Y:S05]  /*24c80*/  BRA `(.L_x_8992) ;  /* 0xffffffac00287947 */ /* 0x000fea000383ffff */
.L_x_8852:
[----:B------:R-:W-:Y:S01]  /*24c90*/  BSSY B0, `(.L_x_8993) ;  /* 0x0000008000007945 */ /* 0x000fe20003800000 */
[----:B------:R-:W-:Y:S01]  /*24ca0*/  IMAD.MOV.U32 R13, RZ, RZ, R16 ;  /* 0x000000ffff0d7224 */ /* 0x000fe200078e0010 */
[----:B------:R-:W-:Y:S01]  /*24cb0*/  MOV R12, RZ ;  /* 0x000000ff000c7202 */ /* 0x000fe20000000f00 */
[----:B------:R-:W-:Y:S02]  /*24cc0*/  IMAD.MOV.U32 R11, RZ, RZ, 0x1f ;  /* 0x0000001fff0b7424 */ /* 0x000fe400078e00ff */
[----:B------:R-:W-:-:S07]  /*24cd0*/  IMAD.MOV.U32 R15, RZ, RZ, -0x1 ;  /* 0xffffffffff0f7424 */ /* 0x000fce00078e00ff */
[----:B0123--:R-:W-:Y:S05]  /*24ce0*/  WARPSYNC.COLLECTIVE R15, `(.L_x_8994) ;  /* 0x000000000f087348 */ /* 0x00ffea0003c00000 */
[----:B------:R4:W0:Y:S02]  /*24cf0*/  SHFL.IDX P6, R14, R13, R12, R11 ;  /* 0x0000000c0d0e7389 */ /* 0x00082400000c000b */
[----:B01234-:R-:W-:Y:S01]  /*24d00*/  ENDCOLLECTIVE ;  /* 0x000000000000791b */ /* 0x01ffe20003800000 */
.L_x_8994:
[----:B------:R-:W-:Y:S05]  /*24d10*/  BSYNC B0 ;  /* 0x0000000000007941 */ /* 0x000fea0003800000 */
.L_x_8993:
        /* <DEDUP_REMOVED lines=9> */
.L_x_8995:
        /* <DEDUP_REMOVED lines=18> */
.L_x_8996:
[----:B------:R-:W-:Y:S01]  /*24ed0*/  IMAD.MOV.U32 R12, RZ, RZ, 0x2 ;  /* 0x00000002ff0c7424 */ /* 0x000fe200078e00ff */
[----:B------:R-:W-:-:S05]  /*24ee0*/  SEL R5, R14, RZ, P1 ;  /* 0x000000ff0e057207 */ /* 0x000fca0000800000 */
[----:B------:R-:W-:-:S04]  /*24ef0*/  IMAD.IADD R4, R2, 0x1, R5 ;  /* 0x0000000102047824 */ /* 0x000fc800078e0205 */
[----:B------:R-:W-:-:S07]  /*24f00*/  IMAD.MOV.U32 R13, RZ, RZ, R4 ;  /* 0x000000ffff0d7224 */ /* 0x000fce00078e0004 */
[----:B------:R-:W-:Y:S05]  /*24f10*/  WARPSYNC.COLLECTIVE R15, `(.L_x_8997) ;  /* 0x000000000f087348 */ /* 0x000fea0003c00000 */
[----:B------:R0:W1:Y:S02]  /*24f20*/  SHFL.UP P6, R14, R13, R12, R11 ;  /* 0x0400000c0d0e7389 */ /* 0x00006400000c000b */
[----:B01----:R-:W-:Y:S01]  /*24f30*/  ENDCOLLECTIVE ;  /* 0x000000000000791b */ /* 0x003fe20003800000 */
.L_x_8997:
[----:B------:R-:W-:Y:S01]  /*24f40*/  IMAD.MOV.U32 R12, RZ, RZ, 0x4 ;  /* 0x00000004ff0c7424 */ /* 0x000fe200078e00ff */
[----:B------:R-:W-:-:S04]  /*24f50*/  SEL R5, R14, RZ, P2 ;  /* 0x000000ff0e057207 */ /* 0x000fc80001000000 */
[----:B------:R-:W-:-:S05]  /*24f60*/  IADD3 R5, R4, R5, RZ ;  /* 0x0000000504057210 */ /* 0x000fca0007ffe0ff */
[----:B------:R-:W-:-:S07]  /*24f70*/  IMAD.MOV.U32 R13, RZ, RZ, R5 ;  /* 0x000000ffff0d7224 */ /* 0x000fce00078e0005 */
[----:B------:R-:W-:Y:S05]  /*24f80*/  WARPSYNC.COLLECTIVE R15, `(.L_x_8998) ;  /* 0x000000000f087348 */ /* 0x000fea0003c00000 */
[----:B------:R0:W1:Y:S02]  /*24f90*/  SHFL.UP P6, R14, R13, R12, R11 ;  /* 0x0400000c0d0e7389 */ /* 0x00006400000c000b */
[----:B01----:R-:W-:Y:S01]  /*24fa0*/  ENDCOLLECTIVE ;  /* 0x000000000000791b */ /* 0x003fe20003800000 */
.L_x_8998:
[----:B------:R-:W-:Y:S01]  /*24fb0*/  IMAD.MOV.U32 R12, RZ, RZ, 0x8 ;  /* 0x00000008ff0c7424 */ /* 0x000fe200078e00ff */
[----:B------:R-:W-:-:S05]  /*24fc0*/  SEL R6, R14, RZ, P3 ;  /* 0x000000ff0e067207 */ /* 0x000fca0001800000 */
[----:B------:R-:W-:-:S04]  /*24fd0*/  IMAD.IADD R6, R5, 0x1, R6 ;  /* 0x0000000105067824 */ /* 0x000fc800078e0206 */
[----:B------:R-:W-:-:S07]  /*24fe0*/  IMAD.MOV.U32 R13, RZ, RZ, R6 ;  /* 0x000000ffff0d7224 */ /* 0x000fce00078e0006 */
[----:B------:R-:W-:Y:S05]  /*24ff0*/  WARPSYNC.COLLECTIVE R15, `(.L_x_8999) ;  /* 0x000000000f087348 */ /* 0x000fea0003c00000 */
[----:B------:R0:W1:Y:S02]  /*25000*/  SHFL.UP P6, R14, R13, R12, R11 ;  /* 0x0400000c0d0e7389 */ /* 0x00006400000c000b */
[----:B01----:R-:W-:Y:S01]  /*25010*/  ENDCOLLECTIVE ;  /* 0x000000000000791b */ /* 0x003fe20003800000 */
.L_x_8999:
[----:B------:R-:W-:Y:S01]  /*25020*/  IMAD.MOV.U32 R12, RZ, RZ, 0x10 ;  /* 0x00000010ff0c7424 */ /* 0x000fe200078e00ff */
[----:B------:R-:W-:-:S05]  /*25030*/  SEL R3, R14, RZ, P4 ;  /* 0x000000ff0e037207 */ /* 0x000fca0002000000 */
[----:B------:R-:W-:-:S04]  /*25040*/  IMAD.IADD R4, R6, 0x1, R3 ;  /* 0x0000000106047824 */ /* 0x000fc800078e0203 */
[----:B------:R-:W-:-:S07]  /*25050*/  IMAD.MOV.U32 R13, RZ, RZ, R4 ;  /* 0x000000ffff0d7224 */ /* 0x000fce00078e0004 */
[----:B------:R-:W-:Y:S05]  /*25060*/  WARPSYNC.COLLECTIVE R15, `(.L_x_9000) ;  /* 0x000000000f087348 */ /* 0x000fea0003c00000 */
[----:B------:R0:W1:Y:S02]  /*25070*/  SHFL.UP P6, R14, R13, R12, R11 ;  /* 0x0400000c0d0e7389 */ /* 0x00006400000c000b */
[----:B01----:R-:W-:Y:S01]  /*25080*/  ENDCOLLECTIVE ;  /* 0x000000000000791b */ /* 0x003fe20003800000 */
.L_x_9000:
        /* <DEDUP_REMOVED lines=8> */
.L_x_9001:
[----:B------:R-:W-:Y:S05]  /*25110*/  BRA `(.L_x_9002) ;  /* 0xffffffac00bc7947 */ /* 0x000fea000383ffff */
.L_x_8857:
        /* <DEDUP_REMOVED lines=8> */
.L_x_9004:
[----:B------:R-:W-:Y:S05]  /*251a0*/  BSYNC B0 ;  /* 0x0000000000007941 */ /* 0x000fea0003800000 */
.L_x_9003:
[----:B------:R-:W-:Y:S01]  /*251b0*/  SEL R13, R14, RZ, P1 ;  /* 0x000000ff0e0d7207 */ /* 0x000fe20000800000 */
[----:B------:R-:W-:Y:S02]  /*251c0*/  IMAD.MOV.U32 R12, RZ, RZ, 0x2 ;  /* 0x00000002ff0c7424 */ /* 0x000fe400078e00ff */
[----:B------:R-:W-:Y:S01]  /*251d0*/  IMAD.MOV.U32 R11, RZ, RZ, RZ ;  /* 0x000000ffff0b7224 */ /* 0x000fe200078e00ff */
[----:B------:R-:W-:Y:S01]  /*251e0*/  IADD3 R13, R2, R13, RZ ;  /* 0x0000000d020d7210 */ /* 0x000fe20007ffe0ff */
[----:B------:R-:W-:-:S07]  /*251f0*/  IMAD.MOV.U32 R15, RZ, RZ, -0x1 ;  /* 0xffffffffff0f7424 */ /* 0x000fce00078e00ff */
[----:B------:R-:W-:Y:S05]  /*25200*/  WARPSYNC.COLLECTIVE R15, `(.L_x_9005) ;  /* 0x000000000f087348 */ /* 0x000fea0003c00000 */
[----:B------:R0:W1:Y:S02]  /*25210*/  SHFL.UP P6, R14, R13, R12, R11 ;  /* 0x0400000c0d0e7389 */ /* 0x00006400000c000b */
[----:B01----:R-:W-:Y:S01]  /*25220*/  ENDCOLLECTIVE ;  /* 0x000000000000791b */ /* 0x003fe20003800000 */
.L_x_9005:
[----:B------:R-:W-:Y:S01]  /*25230*/  IMAD.MOV.U32 R12, RZ, RZ, 0x4 ;  /* 0x00000004ff0c7424 */ /* 0x000fe200078e00ff */
[----:B------:R-:W-:-:S05]  /*25240*/  SEL R14, R14, RZ, P2 ;  /* 0x000000ff0e0e7207 */ /* 0x000fca0001000000 */
[----:B------:R-:W-:-:S04]  /*25250*/  IMAD.IADD R3, R13, 0x1, R14 ;  /* 0x000000010d037824 */ /* 0x000fc800078e020e */
[----:B------:R-:W-:-:S07]  /*25260*/  IMAD.MOV.U32 R13, RZ, RZ, R3 ;  /* 0x000000ffff0d7224 */ /* 0x000fce00078e0003 */
[----:B------:R-:W-:Y:S05]  /*25270*/  WARPSYNC.COLLECTIVE R15, `(.L_x_9006) ;  /* 0x000000000f087348 */ /* 0x000fea0003c00000 */
[----:B------:R0:W1:Y:S02]  /*25280*/  SHFL.UP P6, R14, R13, R12, R11 ;  /* 0x0400000c0d0e7389 */ /* 0x00006400000c000b */
[----:B01----:R-:W-:Y:S01]  /*25290*/  ENDCOLLECTIVE ;  /* 0x000000000000791b */ /* 0x003fe20003800000 */
.L_x_9006:
[----:B------:R-:W-:Y:S01]  /*252a0*/  IMAD.MOV.U32 R12, RZ, RZ, 0x8 ;  /* 0x00000008ff0c7424 */ /* 0x000fe200078e00ff */
[----:B------:R-:W-:-:S05]  /*252b0*/  SEL R4, R14, RZ, P3 ;  /* 0x000000ff0e047207 */ /* 0x000fca0001800000 */
[----:B------:R-:W-:-:S04]  /*252c0*/  IMAD.IADD R4, R3, 0x1, R4 ;  /* 0x0000000103047824 */ /* 0x000fc800078e0204 */
[----:B------:R-:W-:-:S07]  /*252d0*/  IMAD.MOV.U32 R13, RZ, RZ, R4 ;  /* 0x000000ffff0d7224 */ /* 0x000fce00078e0004 */
[----:B------:R-:W-:Y:S05]  /*252e0*/  WARPSYNC.COLLECTIVE R15, `(.L_x_9007) ;  /* 0x000000000f087348 */ /* 0x000fea0003c00000 */
[----:B------:R0:W1:Y:S02]  /*252f0*/  SHFL.UP P6, R14, R13, R12, R11 ;  /* 0x0400000c0d0e7389 */ /* 0x00006400000c000b */
[----:B01----:R-:W-:Y:S01]  /*25300*/  ENDCOLLECTIVE ;  /* 0x000000000000791b */ /* 0x003fe20003800000 */
.L_x_9007:
[----:B------:R-:W-:Y:S01]  /*25310*/  IMAD.MOV.U32 R12, RZ, RZ, 0x10 ;  /* 0x00000010ff0c7424 */ /* 0x000fe200078e00ff */
[----:B------:R-:W-:-:S05]  /*25320*/  SEL R5, R14, RZ, P4 ;  /* 0x000000ff0e057207 */ /* 0x000fca0002000000 */
[----:B------:R-:W-:-:S04]  /*25330*/  IMAD.IADD R5, R4, 0x1, R5 ;  /* 0x0000000104057824 */ /* 0x000fc800078e0205 */
[----:B------:R-:W-:-:S07]  /*25340*/  IMAD.MOV.U32 R13, RZ, RZ, R5 ;  /* 0x000000ffff0d7224 */ /* 0x000fce00078e0005 */
[----:B------:R-:W-:Y:S05]  /*25350*/  WARPSYNC.COLLECTIVE R15, `(.L_x_9008) ;  /* 0x000000000f087348 */ /* 0x000fea0003c00000 */
[----:B------:R0:W1:Y:S02]  /*25360*/  SHFL.UP P6, R14, R13, R12, R11 ;  /* 0x0400000c0d0e7389 */ /* 0x00006400000c000b */
[----:B01----:R-:W-:Y:S01]  /*25370*/  ENDCOLLECTIVE ;  /* 0x000000000000791b */ /* 0x003fe20003800000 */
.L_x_9008:
        /* <DEDUP_REMOVED lines=8> */
.L_x_9009:
[----:B------:R-:W-:Y:S05]  /*25400*/  BRA `(.L_x_9010) ;  /* 0xffffffac009c7947 */ /* 0x000fea000383ffff */
.L_x_8859:
[----:B------:R-:W-:Y:S01]  /*25410*/  BSSY B0, `(.L_x_9011) ;  /* 0x0000006000007945 */ /* 0x000fe20003800000 */
[----:B------:R-:W-:Y:S02]  /*25420*/  PLOP3.LUT P6, PT, P6, PT, PT, 0x8, 0x0 ;  /* 0x000000000000781c */ /* 0x000fe400037ce170 */
[----:B------:R-:W-:-:S11]  /*25430*/  MOV R15, 0xffffffff ;  /* 0xffffffff000f7802 */ /* 0x000fd60000000f00 */
[----:B0-----:R-:W-:Y:S05]  /*25440*/  WARPSYNC.COLLECTIVE R15, `(.L_x_9012) ;  /* 0x000000000f087348 */ /* 0x001fea0003c00000 */
[----:B------:R-:W-:Y:S01]  /*25450*/  VOTE.ANY R14, PT, P6 ;  /* 0x00000000000e7806 */ /* 0x000fe200030e0100 */
[----:B0-----:R-:W-:Y:S06]  /*25460*/  ENDCOLLECTIVE ;  /* 0x000000000000791b */ /* 0x001fec0003800000 */
.L_x_9012:
[----:B------:R-:W-:Y:S05]  /*25470*/  BSYNC B0 ;  /* 0x0000000000007941 */ /* 0x000fea0003800000 */
.L_x_9011:
        /* <DEDUP_REMOVED lines=9> */
.L_x_9013:
[----:B------:R-:W-:Y:S01]  /*25510*/  IMAD.MOV.U32 R17, RZ, RZ, R14 ;  /* 0x000000ffff117224 */ /* 0x000fe200078e000e */
[----:B------:R-:W-:Y:S06]  /*25520*/  BRA `(.L_x_9014) ;  /* 0xffffffac008c7947 */ /* 0x000fec000383ffff */
.L_x_8861:
[----:B------:R-:W-:Y:S01]  /*25530*/  BSSY B0, `(.L_x_9015) ;  /* 0x0000007000007945 */ /* 0x000fe20003800000 */
[----:B------:R-:W-:Y:S02]  /*25540*/  IMAD.MOV.U32 R13, RZ, RZ, R3 ;  /* 0x000000ffff0d7224 */ /* 0x000fe400078e0003 */
[----:B------:R-:W-:Y:S02]  /*25550*/  IMAD.MOV.U32 R11, RZ, RZ, 0x1f ;  /* 0x0000001fff0b7424 */ /* 0x000fe400078e00ff */
[----:B------:R-:W-:-:S07]  /*25560*/  IMAD.MOV.U32 R15, RZ, RZ, -0x1 ;  /* 0xffffffffff0f7424 */ /* 0x000fce00078e00ff */
[----:B012---:R-:W-:Y:S05]  /*25570*/  WARPSYNC.COLLECTIVE R15, `(.L_x_9016) ;  /* 0x000000000f087348 */ /* 0x007fea0003c00000 */
[----:B------:R3:W4:Y:S02]  /*25580*/  SHFL.IDX P6, R14, R13, R12, R11 ;  /* 0x0000000c0d0e7389 */ /* 0x00072400000c000b */
[----:B01234-:R-:W-:Y:S01]  /*25590*/  ENDCOLLECTIVE ;  /* 0x000000000000791b */ /* 0x01ffe20003800000 */
.L_x_9016:
[----:B------:R-:W-:Y:S05]  /*255a0*/  BSYNC B0 ;  /* 0x0000000000007941 */ /* 0x000fea0003800000 */
.L_x_9015:
[----:B------:R-:W-:Y:S01]  /*255b0*/  IMAD.MOV.U32 R6, RZ, RZ, R14 ;  /* 0x000000ffff067224 */ /* 0x000fe200078e000e */
[----:B------:R-:W-:Y:S06]  /*255c0*/  BRA `(.L_x_8860) ;  /* 0xffffffac00807947 */ /* 0x000fec000383ffff */
.L_x_8865:
[----:B0-----:R0:W1:Y:S02]  /*255d0*/  SYNCS.PHASECHK.TRANS64.TRYWAIT P0, [R4+URZ+0x38820], R0 ;  /* 0x03882000040075a7 */ /* 0x001064000800017f */
[----:B-1----:R-:W-:Y:S05]  /*255e0*/  @!P0 NANOSLEEP.SYNCS 0x989680 ;  /* 0x009896800000895d */ /* 0x002fea0003900000 */
[----:B------:R-:W1:Y:S02]  /*255f0*/  @!P0 SYNCS.PHASECHK.TRANS64 P0, [R4+URZ+0x38820], R0 ;  /* 0x03882000040085a7 */ /* 0x000e64000800007f */
[----:B-1----:R-:W-:Y:S05]  /*25600*/  @!P0 BRA `(.L_x_8865) ;  /* 0xfffffffc00f08947 */ /* 0x002fea000383ffff */
[----:B------:R-:W-:Y:S05]  /*25610*/  BRA `(.L_x_9017) ;  /* 0xffffffb000f87947 */ /* 0x000fea000383ffff */
.L_x_8866:
        /* <DEDUP_REMOVED lines=11> */
.L_x_9019:
[----:B------:R-:W-:Y:S05]  /*256d0*/  BSYNC B0 ;  /* 0x0000000000007941 */ /* 0x000fea0003800000 */
.L_x_9018:
[----:B------:R-:W-:Y:S05]  /*256e0*/  BRA `(.L_x_9020) ;  /* 0xffffffb000e07947 */ /* 0x000fea000383ffff */
.L_x_8867:
[----:B------:R-:W-:Y:S01]  /*256f0*/  BSSY B0, `(.L_x_9021) ;  /* 0x0000006000007945 */ /* 0x000fe20003800000 */
[----:B------:R-:W-:-:S07]  /*25700*/  IMAD.MOV.U32 R15, RZ, RZ, -0x1 ;  /* 0xffffffffff0f7424 */ /* 0x000fce00078e00ff */
[----:B0-234-:R-:W-:Y:S05]  /*25710*/  WARPSYNC.COLLECTIVE R15, `(.L_x_9022) ;  /* 0x000000000f0c7348 */ /* 0x01dfea0003c00000 */
[----:B------:R-:W-:Y:S02]  /*25720*/  ELECT P6, UR62, PT ;  /* 0x00000000003e782f */ /* 0x000fe400038c0000 */
[----:B------:R-:W-:Y:S01]  /*25730*/  MOV R14, UR62 ;  /* 0x0000003e000e7c02 */ /* 0x000fe20008000f00 */
[----:B0-234-:R-:W-:Y:S10]  /*25740*/  ENDCOLLECTIVE ;  /* 0x000000000000791b */ /* 0x01dff40003800000 */
.L_x_9022:
[----:B------:R-:W-:Y:S05]  /*25750*/  BSYNC B0 ;  /* 0x0000000000007941 */ /* 0x000fea0003800000 */
.L_x_9021:
[----:B------:R-:W-:Y:S05]  /*25760*/  BRA `(.L_x_9023) ;  /* 0xffffffb000d47947 */ /* 0x000fea000383ffff */
.L_x_8869:
[----:B0-----:R0:W1:Y:S02]  /*25770*/  SYNCS.PHASECHK.TRANS64.TRYWAIT P1, [R5+URZ+0x38840], R0 ;  /* 0x03884000050075a7 */ /* 0x001064000802017f */
[----:B-1----:R-:W-:Y:S05]  /*25780*/  @!P1 NANOSLEEP.SYNCS 0x989680 ;  /* 0x009896800000995d */ /* 0x002fea0003900000 */
[----:B------:R-:W1:Y:S02]  /*25790*/  @!P1 SYNCS.PHASECHK.TRANS64 P1, [R5+URZ+0x38840], R0 ;  /* 0x03884000050095a7 */ /* 0x000e64000802007f */
[----:B-1----:R-:W-:Y:S05]  /*257a0*/  @!P1 BRA `(.L_x_8869) ;  /* 0xfffffffc00f09947 */ /* 0x002fea000383ffff */
[----:B------:R-:W-:Y:S05]  /*257b0*/  BRA `(.L_x_9024) ;  /* 0xffffffb000f47947 */ /* 0x000fea000383ffff */
.L_x_8871:
[----:B-1----:R1:W0:Y:S02]  /*257c0*/  SYNCS.PHASECHK.TRANS64.TRYWAIT P1, [R25+URZ+0x38840], R2 ;  /* 0x03884002190075a7 */ /* 0x002224000802017f */
[----:B0-----:R-:W-:Y:S05]  /*257d0*/  @!P1 NANOSLEEP.SYNCS 0x989680 ;  /* 0x009896800000995d */ /* 0x001fea0003900000 */
[----:B------:R-:W0:Y:S02]  /*257e0*/  @!P1 SYNCS.PHASECHK.TRANS64 P1, [R25+URZ+0x38840], R2 ;  /* 0x03884002190095a7 */ /* 0x000e24000802007f */
[----:B0-----:R-:W-:Y:S05]  /*257f0*/  @!P1 BRA `(.L_x_8871) ;  /* 0xfffffffc00f09947 */ /* 0x001fea000383ffff */
[----:B------:R-:W-:Y:S05]  /*25800*/  BRA `(.L_x_9025) ;  /* 0xffffffb400007947 */ /* 0x000fea000383ffff */
.L_x_8873:
[----:B------:R0:W0:Y:S02]  /*25810*/  SYNCS.PHASECHK.TRANS64.TRYWAIT P1, [R5+URZ+0x38860], R0 ;  /* 0x03886000050075a7 */ /* 0x000024000802017f */
[----:B0-----:R-:W-:Y:S05]  /*25820*/  @!P1 NANOSLEEP.SYNCS 0x989680 ;  /* 0x009896800000995d */ /* 0x001fea0003900000 */
[----:B------:R-:W0:Y:S02]  /*25830*/  @!P1 SYNCS.PHASECHK.TRANS64 P1, [R5+URZ+0x38860], R0 ;  /* 0x03886000050095a7 */ /* 0x000e24000802007f */
[----:B0-----:R-:W-:Y:S05]  /*25840*/  @!P1 BRA `(.L_x_8873) ;  /* 0xfffffffc00f09947 */ /* 0x001fea000383ffff */
[----:B------:R-:W-:Y:S05]  /*25850*/  BRA `(.L_x_9026) ;  /* 0xffffffb000fc7947 */ /* 0x000fea000383ffff */
.L_x_9027:
        /* <DEDUP_REMOVED lines=10> */
.L_x_15661:


//--------------------- .text._ZN7cutlass13device_kernelIN5flash11enable_sm90INS1_16FlashAttnFwdSm90INS1_25CollectiveMainloopFwdSm90ILi2EN4cute5tupleIJNS5_1CILi1EEES8_S8_EEENS6_IJNS7_ILi128EEENS7_ILi96EEENS7_ILi64EEEEEELi256ENS_6half_tEfNS_4arch4Sm90ELb0ELb0ELb1ELb0ELb1ELb0ELb0ELb1ELb0ELb1ELb0ELb0EEENS1_21CollectiveEpilogueFwdINS6_IJSA_NS7_ILi256EEESB_EEES9_SE_SG_Li256ELb0ELb1ELb0ELb0EEENS1_29StaticPersistentTileSchedulerILb0EEEEEEEEEvNT_6ParamsE --------------------------
	.section	.text._ZN7cutlass13device_kernelIN5flash11enable_sm90INS1_16FlashAttnFwdSm90INS1_25CollectiveMainloopFwdSm90ILi2EN4cute5tupleIJNS5_1CILi1EEES8_S8_EEENS6_IJNS7_ILi128EEENS7_ILi96EEENS7_ILi64EEEEEELi256ENS_6half_tEfNS_4arch4Sm90ELb0ELb0ELb1ELb0ELb1ELb0ELb0ELb1ELb0ELb1ELb0ELb0EEENS1_21CollectiveEpilogueFwdINS6_IJSA_NS7_ILi256EEESB_EEES9_SE_SG_Li256ELb0ELb1ELb0ELb0EEENS1_29StaticPersistentTileSchedulerILb0EEEEEEEEEvNT_6ParamsE,"ax",@progbits
	.align	128
.text._ZN7cutlass13device_kernelIN5flash11enable_sm90INS1_16FlashAttnFwdSm90INS1_25CollectiveMainloopFwdSm90ILi2EN4cute5tupleIJNS5_1CILi1EEES8_S8_EEENS6_IJNS7_ILi128EEENS7_ILi96EEENS7_ILi64EEEEEELi256ENS_6half_tEfNS_4arch4Sm90ELb0ELb0ELb1ELb0ELb1ELb0ELb0ELb1ELb0ELb1ELb0ELb0EEENS1_21CollectiveEpilogueFwdINS6_IJSA_NS7_ILi256EEESB_EEES9_SE_SG_Li256ELb0ELb1ELb0ELb0EEENS1_29StaticPersistentTileSchedulerILb0EEEEEEEEEvNT_6ParamsE:
        .type           _ZN7cutlass13device_kernelIN5flash11enable_sm90INS1_16FlashAttnFwdSm90INS1_25CollectiveMainloopFwdSm90ILi2EN4cute5tupleIJNS5_1CILi1EEES8_S8_EEENS6_IJNS7_ILi128EEENS7_ILi96EEENS7_ILi64EEEEEELi256ENS_6half_tEfNS_4arch4Sm90ELb0ELb0ELb1ELb0ELb1ELb0ELb0ELb1ELb0ELb1ELb0ELb0EEENS1_21CollectiveEpilogueFwdINS6_IJSA_NS7_ILi256EEESB_EEES9_SE_SG_Li256ELb0ELb1ELb0ELb0EEENS1_29StaticPersistentTileSchedulerILb0EEEEEEEEEvNT_6ParamsE,@function
        .size           _ZN7cutlass13device_kernelIN5flash11enable_sm90INS1_16FlashAttnFwdSm90INS1_25CollectiveMainloopFwdSm90ILi2EN4cute5tupleIJNS5_1CILi1EEES8_S8_EEENS6_IJNS7_ILi128EEENS7_ILi96EEENS7_ILi64EEEEEELi256ENS_6half_tEfNS_4arch4Sm90ELb0ELb0ELb1ELb0ELb1ELb0ELb0ELb1ELb0ELb1ELb0ELb0EEENS1_21CollectiveEpilogueFwdINS6_IJSA_NS7_ILi256EEESB_EEES9_SE_SG_Li256ELb0ELb1ELb0ELb0EEENS1_29StaticPersistentTileSchedulerILb0EEEEEEEEEvNT_6ParamsE,(.L_x_15662 - _ZN7cutlass13device_kernelIN5flash11enable_sm90INS1_16FlashAttnFwdSm90INS1_25CollectiveMainloopFwdSm90ILi2EN4cute5tupleIJNS5_1CILi1EEES8_S8_EEENS6_IJNS7_ILi128EEENS7_ILi96EEENS7_ILi64EEEEEELi256ENS_6half_tEfNS_4arch4Sm90ELb0ELb0ELb1ELb0ELb1ELb0ELb0ELb1ELb0ELb1ELb0ELb0EEENS1_21CollectiveEpilogueFwdINS6_IJSA_NS7_ILi256EEESB_EEES9_SE_SG_Li256ELb0ELb1ELb0ELb0EEENS1_29StaticPersistentTileSchedulerILb0EEEEEEEEEvNT_6ParamsE)
        .other          _ZN7cutlass13device_kernelIN5flash11enable_sm90INS1_16FlashAttnFwdSm90INS1_25CollectiveMainloopFwdSm90ILi2EN4cute5tupleIJNS5_1CILi1EEES8_S8_EEENS6_IJNS7_ILi128EEENS7_ILi96EEENS7_ILi64EEEEEELi256ENS_6half_tEfNS_4arch4Sm90ELb0ELb0ELb1ELb0ELb1ELb0ELb0ELb1ELb0ELb1ELb0ELb0EEENS1_21CollectiveEpilogueFwdINS6_IJSA_NS7_ILi256EEESB_EEES9_SE_SG_Li256ELb0ELb1ELb0ELb0EEENS1_29StaticPersistentTileSchedulerILb0EEEEEEEEEvNT_6ParamsE,@"STO_CUDA_ENTRY STV_DEFAULT"
_ZN7cutlass13device_kernelIN5flash11enable_sm90INS1_16FlashAttnFwdSm90INS1_25CollectiveMainloopFwdSm90ILi2EN4cute5tupleIJNS5_1CILi1EEES8_S8_EEENS6_IJNS7_ILi128EEENS7_ILi96EEENS7_ILi64EEEEEELi256ENS_6half_tEfNS_4arch4Sm90ELb0ELb0ELb1ELb0ELb1ELb0ELb0ELb1ELb0ELb1ELb0ELb0EEENS1_21CollectiveEpilogueFwdINS6_IJSA_NS7_ILi256EEESB_EEES9_SE_SG_Li256ELb0ELb1ELb0ELb0EEENS1_29StaticPersistentTileSchedulerILb0EEEEEEEEEvNT_6ParamsE:
        /* <DEDUP_REMOVED lines=13> */
[----:B------:R-:W-:-:S04]  /*00d0*/  VOTEU.ALL UP1, P0 ;  /* 0x00000000003f7886 */ /* 0x000fc80000020000 */
        /* <DEDUP_REMOVED lines=31> */
.L_x_9028:
        /* <DEDUP_REMOVED lines=22> */
.L_x_9029:
        /* <DEDUP_REMOVED lines=18> */
.L_x_9030:
        /* <DEDUP_REMOVED lines=22> */
.L_x_9031:
        /* <DEDUP_REMOVED lines=23> */
.L_x_9032:
        /* <DEDUP_REMOVED lines=8> */
.L_x_9034:
[----:B------:R-:W-:-:S08]  /*08a0*/  NOP ;  /* 0x0000000000007918 */ /* 0x000fd00000000000 */
[----:B------:R-:W0:Y:S02]  /*08b0*/  USETMAXREG.TRY_ALLOC.CTAPOOL UP0, 0xe8 ;  /* 0x000000e8000079c8 */ /* 0x000e240008000600 */
[----:B0-----:R-:W-:-:S13]  /*08c0*/  PLOP3.LUT P0, PT, PT, PT, UP0, 0x80, 0x0 ;  /* 0x000000000000781c */ /* 0x001fda0003f0f008 */
[----:B------:R-:W-:Y:S05]  /*08d0*/  @!P0 BRA `(.L_x_9034) ;  /* 0xfffffffc00f08947 */ /* 0x000fea000383ffff */
[----:B------:R-:W-:Y:S01]  /*08e0*/  SHF.R.U32.HI R0, RZ, 0x7, R19 ;  /* 0x00000007ff007819 */ /* 0x000fe20000011613 */
[----:B------:R-:W0:Y:S08]  /*08f0*/  S2UR UR45, SR_CTAID.X ;  /* 0x00000000002d79c3 */ /* 0x000e300000002500 */
[----:B------:R-:W-:Y:S06]  /*0900*/  BAR.ARV 0x8, 0x180 ;  /* 0x0206000000007b1d */ /* 0x000fec0000002000 */
[----:B------:R-:W-:-:S02]  /*0910*/  ISETP.NE.AND P0, PT, R0, 0x1, PT ;  /* 0x000000010000780c */ /* 0x000fc40003f05270 */
[----:B------:R-:W0:Y:S11]  /*0920*/  LDC R0, c[0x0][0xc34] ;  /* 0x00030d00ff007b82 */ /* 0x000e360000000800 */
[----:B------:R-:W-:Y:S06]  /*0930*/  @!P0 BAR.ARV 0x9, 0x100 ;  /* 0x0244000000008b1d */ /* 0x000fec0000002000 */
[----:B0-----:R-:W-:-:S13]  /*0940*/  ISETP.LE.AND P0, PT, R0, UR45, PT ;  /* 0x0000002d00007c0c */ /* 0x001fda000bf03270 */
[----:B------:R-:W-:Y:S05]  /*0950*/  @P0 EXIT ;  /* 0x000000000000094d */ /* 0x000fea0003800000 */
[----:B------:R-:W-:Y:S01]  /*0960*/  VIADD R19, R19, 0xffffff80 ;  /* 0xffffff8013137836 */ /* 0x000fe20000000000 */
[----:B------:R-:W-:Y:S01]  /*0970*/  ULOP3.LUT UR47, UR38, 0x1, URZ, 0xfc, !UPT ;  /* 0x00000001262f7892 */ /* 0x000fe2000f8efc3f */
[----:B------:R-:W-:Y:S01]  /*0980*/  UMOV UR46, URZ ;  /* 0x0000003f002e7c82 */ /* 0x000fe20008000000 */
[----:B------:R-:W-:Y:S02]  /*0990*/  UMOV UR36, URZ ;  /* 0x0000003f00247c82 */ /* 0x000fe40008000000 */
[----:B------:R-:W-:Y:S01]  /*09a0*/  SHF.R.S32.HI R0, RZ, 0x1f, R19 ;  /* 0x0000001fff007819 */ /* 0x000fe20000011413 */
[----:B------:R-:W-:-:S03]  /*09b0*/  UMOV UR37, URZ ;  /* 0x0000003f00257c82 */ /* 0x000fc60008000000 */
[CC--:B------:R-:W-:Y:S02]  /*09c0*/  LEA.HI R3, R0.reuse, R19.reuse, RZ, 0x7 ;  /* 0x0000001300037211 */ /* 0x0c0fe400078f38ff */
[-C--:B------:R-:W-:Y:S02]  /*09d0*/  LEA.HI R4, R0, R19.reuse, RZ, 0x5 ;  /* 0x0000001300047211 */ /* 0x080fe400078f28ff */
[----:B------:R-:W-:Y:S02]  /*09e0*/  LOP3.LUT R2, R3, 0xffffff80, RZ, 0xc0, !PT ;  /* 0xffffff8003027812 */ /* 0x000fe400078ec0ff */
[----:B------:R-:W-:Y:S01]  /*09f0*/  SHF.R.S32.HI R206, RZ, 0x7, R3 ;  /* 0x00000007ffce7819 */ /* 0x000fe20000011403 */
[----:B------:R-:W-:Y:S01]  /*0a00*/  IMAD.SHL.U32 R6, R4, 0x20, RZ ;  /* 0x0000002004067824 */ /* 0x000fe200078e00ff */
[CC--:B------:R-:W-:Y:S01]  /*0a10*/  LEA.HI R200, R0.reuse, R19.reuse, RZ, 0x3 ;  /* 0x0000001300c87211 */ /* 0x0c0fe200078f18ff */
[----:B------:R-:W-:Y:S01]  /*0a20*/  IMAD.IADD R205, R19, 0x1, -R2 ;  /* 0x0000000113cd7824 */ /* 0x000fe200078e0a02 */
[----:B------:R-:W-:-:S02]  /*0a30*/  LEA.HI R2, R0, R19, RZ, 0x4 ;  /* 0x0000001300027211 */ /* 0x000fc400078f20ff */
[----:B------:R-:W-:Y:S02]  /*0a40*/  LOP3.LUT R7, R6, 0xfffffc00, RZ, 0xc0, !PT ;  /* 0xfffffc0006077812 */ /* 0x000fe400078ec0ff */
[----:B------:R-:W-:Y:S02]  /*0a50*/  SHF.R.S32.HI R8, RZ, 0x1f, R205 ;  /* 0x0000001fff087819 */ /* 0x000fe400000114cd */
[----:B------:R-:W-:Y:S02]  /*0a60*/  LOP3.LUT R4, R2, 0x3fffff0, RZ, 0xc0, !PT ;  /* 0x03fffff002047812 */ /* 0x000fe400078ec0ff */
[----:B------:R-:W-:Y:S02]  /*0a70*/  LEA.HI R9, R8, R205, RZ, 0x2 ;  /* 0x000000cd08097211 */ /* 0x000fe400078f10ff */
[----:B------:R-:W-:Y:S01]  /*0a80*/  SHF.R.S32.HI R5, RZ, 0x4, R2 ;  /* 0x00000004ff057819 */ /* 0x000fe20000011402 */
[----:B------:R-:W-:Y:S01]  /*0a90*/  IMAD.IADD R4, R19, 0x1, -R4 ;  /* 0x0000000113047824 */ /* 0x000fe200078e0a04 */
[----:B------:R-:W-:-:S02]  /*0aa0*/  SHF.R.S32.HI R10, RZ, 0x2, R9 ;  /* 0x00000002ff0a7819 */ /* 0x000fc40000011409 */
[----:B------:R-:W-:Y:S01]  /*0ab0*/  SHF.R.S32.HI R11, RZ, 0x1f, R9 ;  /* 0x0000001fff0b7819 */ /* 0x000fe20000011409 */
[----:B------:R-:W-:Y:S01]  /*0ac0*/  IMAD R7, R4, 0x40, R7 ;  /* 0x0000004004077824 */ /* 0x000fe200078e0207 */
[----:B------:R-:W-:Y:S02]  /*0ad0*/  LEA.HI R6, R0, R19, RZ, 0x2 ;  /* 0x0000001300067211 */ /* 0x000fe400078f10ff */
[----:B------:R-:W-:Y:S02]  /*0ae0*/  LEA.HI R2, R2, R5, RZ, 0x1 ;  /* 0x0000000502027211 */ /* 0x000fe400078f08ff */
[----:B------:R-:W-:Y:S02]  /*0af0*/  LEA.HI R11, R11, R10, RZ, 0x3 ;  /* 0x0000000a0b0b7211 */ /* 0x000fe400078f18ff */
[----:B------:R-:W-:Y:S02]  /*0b00*/  LOP3.LUT R6, R6, 0xfffffffc, RZ, 0xc0, !PT ;  /* 0xfffffffc06067812 */ /* 0x000fe400078ec0ff */
[----:B------:R-:W-:-:S02]  /*0b10*/  LOP3.LUT R2, R2, 0x1ffffffe, RZ, 0xc0, !PT ;  /* 0x1ffffffe02027812 */ /* 0x000fc400078ec0ff */
[----:B------:R-:W-:Y:S01]  /*0b20*/  LOP3.LUT R11, R11, 0xfffffff8, RZ, 0xc0, !PT ;  /* 0xfffffff80b0b7812 */ /* 0x000fe200078ec0ff */
[----:B------:R-:W-:Y:S01]  /*0b30*/  IMAD.IADD R6, R19, 0x1, -R6 ;  /* 0x0000000113067824 */ /* 0x000fe200078e0a06 */
[----:B------:R-:W-:Y:S02]  /*0b40*/  LEA.HI R8, R8, R205, RZ, 0x5 ;  /* 0x000000cd08087211 */ /* 0x000fe400078f28ff */
[----:B------:R-:W-:Y:S01]  /*0b50*/  LEA.HI R3, R3, R206, RZ, 0x1 ;  /* 0x000000ce03037211 */ /* 0x000fe200078f08ff */
[----:B------:R-:W-:Y:S01]  /*0b60*/  IMAD.IADD R11, R10, 0x1, -R11 ;  /* 0x000000010a0b7824 */ /* 0x000fe200078e0a0b */
[----:B------:R-:W-:Y:S02]  /*0b70*/  LOP3.LUT R4, R200, 0xfffffff8, RZ, 0xc0, !PT ;  /* 0xfffffff8c8047812 */ /* 0x000fe400078ec0ff */
[----:B------:R-:W-:Y:S02]  /*0b80*/  IADD3 R2, R5, -R2, RZ ;  /* 0x8000000205027210 */ /* 0x000fe40007ffe0ff */
[----:B------:R-:W-:Y:S01]  /*0b90*/  SHF.R.S32.HI R8, RZ, 0x5, R8 ;  /* 0x00000005ff087819 */ /* 0x000fe20000011408 */
[----:B------:R-:W-:Y:S01]  /*0ba0*/  IMAD.IADD R19, R19, 0x1, -R4 ;  /* 0x0000000113137824 */ /* 0x000fe200078e0a04 */
[----:B------:R-:W-:Y:S01]  /*0bb0*/  LOP3.LUT R3, R3, 0x3fffffe, RZ, 0xc0, !PT ;  /* 0x03fffffe03037812 */ /* 0x000fe200078ec0ff */
[----:B------:R-:W-:Y:S01]  /*0bc0*/  IMAD R210, R2, 0x8, R7 ;  /* 0x0000000802d27824 */ /* 0x000fe200078e0207 */
[----:B------:R-:W-:Y:S01]  /*0bd0*/  LEA.HI R0, R6, R6, RZ, 0x1 ;  /* 0x0000000606007211 */ /* 0x000fe200078f08ff */
[----:B------:R-:W-:Y:S01]  /*0be0*/  IMAD R8, R8, 0x10, R11 ;  /* 0x0000001008087824 */ /* 0x000fe200078e020b */
[----:B------:R-:W-:Y:S01]  /*0bf0*/  LOP3.LUT R208, R9, 0x7ffffffc, RZ, 0xc0, !PT ;  /* 0x7ffffffc09d07812 */ /* 0x000fe200078ec0ff */
[----:B------:R-:W-:Y:S01]  /*0c00*/  IMAD.IADD R3, R206, 0x1, -R3 ;  /* 0x00000001ce037824 */ /* 0x000fe200078e0a03 */
[----:B------:R-:W-:Y:S01]  /*0c10*/  LOP3.LUT R5, R0, 0x1ffffffe, RZ, 0xc0, !PT ;  /* 0x1ffffffe00057812 */ /* 0x000fe200078ec0ff */
[----:B------:R-:W-:Y:S01]  /*0c20*/  IMAD.SHL.U32 R2, R19, 0x8, RZ ;  /* 0x0000000813027824 */ /* 0x000fe200078e00ff */
[----:B------:R-:W-:Y:S01]  /*0c30*/  SHF.R.S32.HI R200, RZ, 0x3, R200 ;  /* 0x00000003ffc87819 */ /* 0x000fe200000114c8 */
[----:B------:R-:W-:Y:S01]  /*0c40*/  IMAD R207, R3, 0x40, R8 ;  /* 0x0000004003cf7824 */ /* 0x000fe200078e0208 */
[----:B------:R-:W-:Y:S01]  /*0c50*/  IADD3 R6, R6, -R5, RZ ;  /* 0x8000000506067210 */ /* 0x000fe20007ffe0ff */
[----:B------:R-:W-:-:S02]  /*0c60*/  VIADD R18, R2, 0x40 ;  /* 0x0000004002127836 */ /* 0x000fc40000000000 */
[----:B------:R-:W-:Y:S01]  /*0c70*/  VIADD R17, R2, 0x80 ;  /* 0x0000008002117836 */ /* 0x000fe20000000000 */
[----:B------:R-:W-:Y:S01]  /*0c80*/  LEA R209, R6, R207, 0x3 ;  /* 0x000000cf06d17211 */ /* 0x000fe200078e18ff */
[----:B------:R-:W-:Y:S01]  /*0c90*/  VIADD R16, R2, 0xc0 ;  /* 0x000000c002107836 */ /* 0x000fe20000000000 */
[----:B------:R-:W-:Y:S01]  /*0ca0*/  SHF.R.S32.HI R214, RZ, 0x1f, R18 ;  /* 0x0000001fffd67819 */ /* 0x000fe20000011412 */
[----:B------:R-:W-:Y:S01]  /*0cb0*/  IMAD.IADD R208, R205, 0x1, -R208 ;  /* 0x00000001cdd07824 */ /* 0x000fe200078e0ad0 */
[----:B------:R-:W-:Y:S02]  /*0cc0*/  SHF.R.S32.HI R213, RZ, 0x1f, R17 ;  /* 0x0000001fffd57819 */ /* 0x000fe40000011411 */
[----:B------:R-:W-:-:S07]  /*0cd0*/  SHF.R.S32.HI R212, RZ, 0x1f, R16 ;  /* 0x0000001fffd47819 */ /* 0x000fce0000011410 */
.L_x_9067:
[----:B0-----:R-:W0:Y:S01]  /*0ce0*/  SHFL.IDX PT, R0, R206, RZ, 0x1f ;  /* 0x00001fffce007589 */ /* 0x001e2200000e0000 */
[----:B-1----:R-:W1:Y:S01]  /*0cf0*/  S2UR UR39, SR_CgaCtaId ;  /* 0x00000000002779c3 */ /* 0x002e620000008800 */
[----:B------:R-:W-:Y:S01]  /*0d00*/  ULDC.64 UR6, c[0x0][0x418] ;  /* 0x0001060000067ab9 */ /* 0x000fe20000000a00 */
[----:B------:R-:W-:Y:S01]  /*0d10*/  ULDC UR4, c[0x0][0xc38] ;  /* 0x00030e0000047ab9 */ /* 0x000fe20000000800 */
[----:B------:R-:W-:Y:S02]  /*0d20*/  UISETP.NE.U32.AND UP0, UPT, UR6, URZ, UPT ;  /* 0x0000003f0600728c */ /* 0x000fe4000bf05070 */
[----:B------:R-:W-:Y:S01]  /*0d30*/  UISETP.NE.AND UP1, UPT, UR4, 0x1, UPT ;  /* 0x000000010400788c */ /* 0x000fe2000bf25270 */
[----:B------:R-:W-:Y:S02]  /*0d40*/  UMOV UR41, 0x400 ;  /* 0x0000040000297882 */ /* 0x000fe40000000000 */
[----:B------:R-:W-:Y:S01]  /*0d50*/  ULDC UR4, c[0x0][0xc44] ;  /* 0x0003110000047ab9 */ /* 0x000fe20000000800 */
[----:B------:R-:W-:-:S02]  /*0d60*/  UISETP.NE.AND.EX UP0, UPT, UR7, URZ, UPT, UP0 ;  /* 0x0000003f0700728c */ /* 0x000fc4000bf05300 */
[----:B------:R-:W-:Y:S01]  /*0d70*/  UISETP.NE.AND UP2, UPT, UR4, 0x1, UPT ;  /* 0x000000010400788c */ /* 0x000fe2000bf45270 */
[----:B------:R-:W-:Y:S01]  /*0d80*/  ULDC UR42, c[0x0][0x424] ;  /* 0x00010900002a7ab9 */ /* 0x000fe20000000800 */
[----:B------:R-:W-:Y:S01]  /*0d90*/  ULDC UR10, c[0x0][0x2f0] ;  /* 0x0000bc00000a7ab9 */ /* 0x000fe20000000800 */
[----:B------:R-:W-:Y:S02]  /*0da0*/  USEL UR42, UR42, 0x1, UP0 ;  /* 0x000000012a2a7887 */ /* 0x000fe40008000000 */
[----:B------:R-:W-:Y:S01]  /*0db0*/  @UP1 ULDC UR4, c[0x0][0xc3c] ;  /* 0x00030f0000041ab9 */ /* 0x000fe20000000800 */
[----:B------:R-:W-:Y:S01]  /*0dc0*/  @UP1 ULDC UR12, c[0x0][0xc40] ;  /* 0x00031000000c1ab9 */ /* 0x000fe20000000800 */
[----:B------:R-:W-:Y:S02]  /*0dd0*/  UIMAD.WIDE.U32 UR4, UR45, UR4, URZ ;  /* 0x000000042d0472a5 */ /* 0x000fe4000f8e003f */
[----:B------:R-:W-:Y:S01]  /*0de0*/  UIMAD UR42, UR42, UR10, URZ ;  /* 0x0000000a2a2a72a4 */ /* 0x000fe2000f8e023f */
[----:B0-----:R-:W-:Y:S01]  /*0df0*/  R2UR UR6, R0 ;  /* 0x00000000000672ca */ /* 0x001fe200000e0000 */
[----:B-1----:R-:W-:Y:S01]  /*0e00*/  ULEA UR41, UR39, UR41, 0x18 ;  /* 0x0000002927297291 */ /* 0x002fe2000f8ec03f */
[----:B------:R-:W-:Y:S01]  /*0e10*/  UMOV UR40, UR45 ;  /* 0x0000002d00287c82 */ /* 0x000fe20008000000 */
[----:B------:R-:W-:-:S02]  /*0e20*/  @UP1 USHF.R.U32.HI UR40, URZ, UR12, UR5 ;  /* 0x0000000c3f281299 */ /* 0x000fc40008011605 */
[----:B------:R-:W-:Y:S01]  /*0e30*/  UIADD3 UR11, UR41, 0x18400, URZ ;  /* 0x00018400290b7890 */ /* 0x000fe2000fffe03f */
[----:B------:R-:W-:-:S03]  /*0e40*/  @UP2 ULDC.64 UR8, c[0x0][0xc48] ;  /* 0x0003120000082ab9 */ /* 0x000fc60000000a00 */
[----:B------:R-:W-:Y:S02]  /*0e50*/  ULOP3.LUT UP0, URZ, UR11, 0x1bf, URZ, 0xc0, !UPT ;  /* 0x000001bf0b3f7892 */ /* 0x000fe4000f80c03f */
[----:B------:R-:W-:Y:S02]  /*0e60*/  UIMAD.WIDE.U32 UR4, UR40, UR8, URZ ;  /* 0x00000008280472a5 */ /* 0x000fe4000f8e003f */
[----:B------:R-:W-:Y:S02]  /*0e70*/  ULEA.HI UR7, UR6, UR6, URZ, 0x1 ;  /* 0x0000000606077291 */ /* 0x000fe4000f8f083f */
[----:B------:R-:W-:Y:S01]  /*0e80*/  PLOP3.LUT P0, PT, PT, PT, UP0, 0x80, 0x0 ;  /* 0x000000000000781c */ /* 0x000fe20003f0f008 */
[----:B------:R-:W-:Y:S01]  /*0e90*/  UMOV UR43, UR40 ;  /* 0x00000028002b7c82 */ /* 0x000fe20008000000 */
[----:B------:R-:W-:Y:S02]  /*0ea0*/  ULOP3.LUT UR7, UR7, 0x1e, URZ, 0xc0, !UPT ;  /* 0x0000001e07077892 */ /* 0x000fe4000f8ec03f */
[----:B------:R-:W-:-:S02]  /*0eb0*/  @UP2 USHF.R.U32.HI UR43, URZ, UR9, UR5 ;  /* 0x000000093f2b2299 */ /* 0x000fc40008011605 */
[----:B------:R-:W-:Y:S02]  /*0ec0*/  UIADD3 UR7, UR6, -UR7, URZ ;  /* 0x8000000706077290 */ /* 0x000fe4000fffe03f */
[----:B------:R-:W-:Y:S02]  /*0ed0*/  UIADD3 UR6, UR42, 0x5f, URZ ;  /* 0x0000005f2a067890 */ /* 0x000fe4000fffe03f */
[----:B------:R-:W-:Y:S02]  /*0ee0*/  ULEA UR8, UR7, UR11, 0xd ;  /* 0x0000000b07087291 */ /* 0x000fe4000f8e683f */
[----:B------:R-:W-:Y:S02]  /*0ef0*/  UIMAD.WIDE UR6, UR6, 0x2aaaaaab, URZ ;  /* 0x2aaaaaab060678a5 */ /* 0x000fe4000f8e023f */
[----:B------:R-:W-:Y:S02]  /*0f00*/  USHF.R.U32.HI UR8, URZ, 0x4, UR8 ;  /* 0x000000043f087899 */ /* 0x000fe40008011608 */
[----:B------:R-:W-:-:S02]  /*0f10*/  USHF.R.U32.HI UR44, URZ, 0x1f, UR7 ;  /* 0x0000001f3f2c7899 */ /* 0x000fc40008011607 */
[----:B------:R-:W-:Y:S02]  /*0f20*/  ULOP3.LUT UR50, UR8, 0x3fff, URZ, 0xc0, !UPT ;  /* 0x00003fff08327892 */ /* 0x000fe4000f8ec03f */
[----:B------:R-:W-:Y:S01]  /*0f30*/  ULEA.HI.SX32 UR44, UR7, UR44, 0x1c ;  /* 0x0000002c072c7291 */ /* 0x000fe2000f8fe23f */
[----:B--234-:R-:W-:Y:S11]  /*0f40*/  @!P0 BRA `(.L_x_9035) ;  /* 0x0000000000408947 */ /* 0x01cff60003800000 */
        /* <DEDUP_REMOVED lines=16> */
.L_x_9035:
[----:B------:R-:W-:Y:S01]  /*1050*/  ULOP3.LUT UR4, UR46, 0x1, URZ, 0xc0, !UPT ;  /* 0x000000012e047892 */ /* 0x000fe2000f8ec03f */
[----:B------:R-:W0:Y:S05]  /*1060*/  S2R R20, SR_TID.X ;  /* 0x0000000000147919 */ /* 0x000e2a0000002100 */
[----:B------:R-:W-:-:S05]  /*1070*/  IMAD.U32 R0, RZ, RZ, UR4 ;  /* 0x00000004ff007e24 */ /* 0x000fca000f8e00ff */
[----:B------:R-:W-:-:S04]  /*1080*/  SHF.L.U32 R0, R0, 0x1f, RZ ;  /* 0x0000001f00007819 */ /* 0x000fc800000006ff */
[----:B------:R-:W1:Y:S01]  /*1090*/  SYNCS.PHASECHK.TRANS64.TRYWAIT P0, [UR41+0x22800], R0 ;  /* 0x02280000ff0075a7 */ /* 0x000e620008000169 */
[----:B0-----:R-:W-:-:S05]  /*10a0*/  SHF.R.U32.HI R20, RZ, 0x7, R20 ;  /* 0x00000007ff147819 */ /* 0x001fca0000011614 */
[----:B------:R-:W-:Y:S01]  /*10b0*/  VIADD R7, R20, 0x8 ;  /* 0x0000000814077836 */ /* 0x000fe20000000000 */
[----:B-1----:R-:W-:Y:S06]  /*10c0*/  @!P0 BRA `(.L_x_9036) ;  /* 0x000000a800648947 */ /* 0x002fec0003800000 */
.L_x_9117:
[----:B0-----:R-:W-:Y:S01]  /*10d0*/  IMAD.U32 R0, RZ, RZ, UR47 ;  /* 0x0000002fff007e24 */ /* 0x001fe2000f8e00ff */
[----:B------:R-:W-:Y:S05]  /*10e0*/  WARPSYNC.ALL ;  /* 0x0000000000007948 */ /* 0x000fea0003800000 */
[----:B------:R0:W-:Y:S01]  /*10f0*/  BAR.SYNC.DEFER_BLOCKING R7, 0x100 ;  /* 0x000400070000751d */ /* 0x0001e20000010000 */
[----:B------:R-:W-:-:S13]  /*1100*/  ISETP.NE.AND P0, PT, R0, 0x3, PT ;  /* 0x000000030000780c */ /* 0x000fda0003f05270 */
[----:B0-----:R-:W-:Y:S05]  /*1110*/  @!P0 BRA `(.L_x_9037) ;  /* 0x0000000000048947 */ /* 0x001fea0003800000 */
[----:B------:R-:W-:Y:S01]  /*1120*/  BPT.TRAP 0x1 ;  /* 0x000000040000795c */ /* 0x000fe20000300000 */
.L_x_9037:
[----:B------:R-:W-:Y:S01]  /*1130*/  ULEA UR22, UR37, UR41, 0x3 ;  /* 0x0000002925167291 */ /* 0x000fe2000f8e183f */
[----:B------:R-:W-:-:S05]  /*1140*/  IMAD.U32 R8, RZ, RZ, UR36 ;  /* 0x00000024ff087e24 */ /* 0x000fca000f8e00ff */
[----:B------:R-:W-:-:S04]  /*1150*/  SHF.L.U32 R8, R8, 0x1f, RZ ;  /* 0x0000001f08087819 */ /* 0x000fc800000006ff */
[----:B------:R0:W1:Y:S01]  /*1160*/  SYNCS.PHASECHK.TRANS64.TRYWAIT P1, [UR22+0x22830], R8 ;  /* 0x02283008ff0075a7 */ /* 0x0000620008020156 */
[----:B------:R-:W-:Y:S05]  /*1170*/  @!P0 BRA `(.L_x_9038) ;  /* 0x0000000000048947 */ /* 0x000fea0003800000 */
[----:B------:R-:W-:Y:S01]  /*1180*/  BPT.TRAP 0x1 ;  /* 0x000000040000795c */ /* 0x000fe20000300000 */
.L_x_9038:
[----:B-1----:R-:W-:Y:S05]  /*1190*/  @P1 BRA `(.L_x_9039) ;  /* 0x0000000000081947 */ /* 0x002fea0003800000 */
[----:B------:R-:W1:Y:S02]  /*11a0*/  SYNCS.PHASECHK.TRANS64.TRYWAIT P1, [UR22+0x22830], R8 ;  /* 0x02283008ff0075a7 */ /* 0x000e640008020156 */
[----:B-1----:R-:W-:Y:S05]  /*11b0*/  @!P1 BRA `(.L_x_9040) ;  /* 0x000000a800409947 */ /* 0x002fea0003800000 */
.L_x_9039:
[----:B------:R-:W-:Y:S01]  /*11c0*/  UIADD3 UR4, UR41, 0x1c400, URZ ;  /* 0x0001c40029047890 */ /* 0x000fe2000fffe03f */
[----:B------:R-:W-:Y:S01]  /*11d0*/  WARPGROUP.ARRIVE ;  /* 0x00000000000079c5 */ /* 0x000fe20000000000 */
[----:B------:R-:W-:Y:S01]  /*11e0*/  UMOV UR5, 0x40000040 ;  /* 0x4000004000057882 */ /* 0x000fe20000000000 */
[----:B------:R-:W-:Y:S01]  /*11f0*/  UMOV UR7, 0x40000040 ;  /* 0x4000004000077882 */ /* 0x000fe20000000000 */
[----:B------:R-:W-:-:S03]  /*1200*/  USHF.R.U32.HI UR4, URZ, 0x4, UR4 ;  /* 0x000000043f047899 */ /* 0x000fc60008011604 */
[----:B------:R-:W2:Y:S01]  /*1210*/  S2R R0, SR_TID.X ;  /* 0x0000000000007919 */ /* 0x000ea20000002100 */
[----:B------:R-:W-:Y:S01]  /*1220*/  UMOV UR9, 0x40000040 ;  /* 0x4000004000097882 */ /* 0x000fe20000000000 */
[----:B------:R-:W-:Y:S01]  /*1230*/  UMOV UR11, 0x40000040 ;  /* 0x40000040000b7882 */ /* 0x000fe20000000000 */
[----:B------:R-:W-:Y:S01]  /*1240*/  ULOP3.LUT UR4, UR4, 0x3fff, URZ, 0xc0, !UPT ;  /* 0x00003fff04047892 */ /* 0x000fe2000f8ec03f */
[----:B------:R-:W-:Y:S01]  /*1250*/  UMOV UR13, 0x40000040 ;  /* 0x40000040000d7882 */ /* 0x000fe20000000000 */
[----:B------:R-:W-:Y:S02]  /*1260*/  UMOV UR15, 0x40000040 ;  /* 0x40000040000f7882 */ /* 0x000fe40000000000 */
[----:B------:R-:W-:Y:S02]  /*1270*/  ULOP3.LUT UR20, UR4, 0x10000, URZ, 0xfc, !UPT ;  /* 0x0001000004147892 */ /* 0x000fe4000f8efc3f */
[----:B------:R-:W-:Y:S02]  /*1280*/  ULOP3.LUT UR4, UR50, 0x10000, URZ, 0xfc, !UPT ;  /* 0x0001000032047892 */ /* 0x000fe4000f8efc3f */
[----:B------:R-:W-:-:S02]  /*1290*/  UIMAD UR6, UR37, 0x300, UR20 ;  /* 0x00000300250678a4 */ /* 0x000fc4000f8e0214 */
[----:B------:R-:W-:Y:S02]  /*12a0*/  UIADD3 UR8, UR4, 0x2, URZ ;  /* 0x0000000204087890 */ /* 0x000fe4000fffe03f */
[----:B------:R-:W-:Y:S02]  /*12b0*/  UIADD3 UR10, UR6, 0x2, URZ ;  /* 0x00000002060a7890 */ /* 0x000fe4000fffe03f */
[----:B------:R-:W-:Y:S02]  /*12c0*/  UIADD3 UR12, UR4, 0x4, URZ ;  /* 0x00000004040c7890 */ /* 0x000fe4000fffe03f */
[----:B------:R-:W-:Y:S02]  /*12d0*/  UIADD3 UR14, UR6, 0x4, URZ ;  /* 0x00000004060e7890 */ /* 0x000fe4000fffe03f */
[----:B------:R-:W-:Y:S01]  /*12e0*/  HGMMA.64x96x16.F32 R24, gdesc[UR4], RZ, !UPT, gsb0 ;  /* 0x01600000041879f0 */ /* 0x000fe2000c0008ff */
[----:B------:R-:W-:Y:S02]  /*12f0*/  UIADD3 UR16, UR4, 0x6, URZ ;  /* 0x0000000604107890 */ /* 0x000fe4000fffe03f */
[----:B------:R-:W-:Y:S01]  /*1300*/  UIADD3 UR18, UR6, 0x6, URZ ;  /* 0x0000000606127890 */ /* 0x000fe2000fffe03f */
[----:B------:R-:W-:Y:S01]  /*1310*/  UMOV UR17, 0x40000040 ;  /* 0x4000004000117882 */ /* 0x000fe20000000000 */
[----:B------:R-:W-:Y:S01]  /*1320*/  UMOV UR19, 0x40000040 ;  /* 0x4000004000137882 */ /* 0x000fe20000000000 */
[----:B--2---:R-:W-:-:S04]  /*1330*/  SHF.R.U32.HI R0, RZ, 0x7, R0 ;  /* 0x00000007ff007819 */ /* 0x004fc80000011600 */
[----:B------:R-:W-:Y:S01]  /*1340*/  IADD3 R0, -R0, 0xb, RZ ;  /* 0x0000000b00007810 */ /* 0x000fe20007ffe1ff */
        /* <DEDUP_REMOVED lines=10> */
[----:B------:R2:W-:Y:S06]  /*13f0*/  BAR.ARV R0, 0x100 ;  /* 0x000400000000751d */ /* 0x0005ec0000002000 */
[----:B------:R-:W-:Y:S05]  /*1400*/  @!P0 BRA `(.L_x_9041) ;  /* 0x0000000000048947 */ /* 0x000fea0003800000 */
[----:B------:R-:W-:Y:S01]  /*1410*/  BPT.TRAP 0x1 ;  /* 0x000000040000795c */ /* 0x000fe20000300000 */
.L_x_9041:
[----:B------:R-:W-:Y:S01]  /*1420*/  ULDC UR7, c[0x0][0x9d8] ;  /* 0x0002760000077ab9 */ /* 0x000fe20000000800 */
[----:B------:R-:W-:Y:S01]  /*1430*/  UIMAD UR6, UR44, -0x60, UR42 ;  /* 0xffffffa02c0678a4 */ /* 0x000fe2000f8e022a */
[----:B------:R-:W-:Y:S01]  /*1440*/  FMUL.FTZ R24, R24, UR7 ;  /* 0x0000000718187c20 */ /* 0x000fe20008410000 */
[----:B------:R-:W-:Y:S01]  /*1450*/  FMUL.FTZ R25, R25, UR7 ;  /* 0x0000000719197c20 */ /* 0x000fe20008410000 */
[----:B------:R-:W-:Y:S01]  /*1460*/  FMUL.FTZ R28, R28, UR7 ;  /* 0x000000071c1c7c20 */ /* 0x000fe20008410000 */
[----:B------:R-:W-:Y:S01]  /*1470*/  UIADD3 UR6, UR6, 0x60, URZ ;  /* 0x0000006006067890 */ /* 0x000fe2000fffe03f */
[----:B------:R-:W-:Y:S01]  /*1480*/  FMUL.FTZ R29, R29, UR7 ;  /* 0x000000071d1d7c20 */ /* 0x000fe20008410000 */
[----:B------:R-:W-:Y:S01]  /*1490*/  FMUL.FTZ R32, R32, UR7 ;  /* 0x0000000720207c20 */ /* 0x000fe20008410000 */
[----:B------:R-:W3:Y:S01]  /*14a0*/  MUFU.TANH R24, R24 ;  /* 0x0000001800187308 */ /* 0x000ee20000002400 */
[----:B------:R-:W-:Y:S01]  /*14b0*/  FMUL.FTZ R26, R26, UR7 ;  /* 0x000000071a1a7c20 */ /* 0x000fe20008410000 */
[----:B------:R-:W-:Y:S01]  /*14c0*/  FMUL.FTZ R33, R33, UR7 ;  /* 0x0000000721217c20 */ /* 0x000fe20008410000 */
[----:B-1----:R-:W-:Y:S01]  /*14d0*/  MOV R3, UR6 ;  /* 0x0000000600037c02 */ /* 0x002fe20008000f00 */
[----:B------:R-:W-:Y:S01]  /*14e0*/  FMUL.FTZ R27, R27, UR7 ;  /* 0x000000071b1b7c20 */ /* 0x000fe20008410000 */
[----:B------:R-:W-:Y:S01]  /*14f0*/  FMUL.FTZ R36, R36, UR7 ;  /* 0x0000000724247c20 */ /* 0x000fe20008410000 */
[----:B------:R-:W-:Y:S01]  /*1500*/  FMUL.FTZ R30, R30, UR7 ;  /* 0x000000071e1e7c20 */ /* 0x000fe20008410000 */
[----:B------:R-:W-:Y:S01]  /*1510*/  FMUL.FTZ R37, R37, UR7 ;  /* 0x0000000725257c20 */ /* 0x000fe20008410000 */
[----:B------:R-:W1:Y:S01]  /*1520*/  MUFU.TANH R25, R25 ;  /* 0x0000001900197308 */ /* 0x000e620000002400 */
[----:B------:R-:W-:-:S02]  /*1530*/  IMAD R3, R208, -0x2, R3 ;  /* 0xfffffffed0037824 */ /* 0x000fc400078e0203 */
[----:B------:R-:W-:Y:S01]  /*1540*/  FMUL.FTZ R31, R31, UR7 ;  /* 0x000000071f1f7c20 */ /* 0x000fe20008410000 */
[----:B------:R-:W-:Y:S01]  /*1550*/  FMUL.FTZ R40, R40, UR7 ;  /* 0x0000000728287c20 */ /* 0x000fe20008410000 */
[----:B------:R-:W-:Y:S01]  /*1560*/  FMUL.FTZ R34, R34, UR7 ;  /* 0x0000000722227c20 */ /* 0x000fe20008410000 */
[----:B------:R-:W-:Y:S01]  /*1570*/  FMUL.FTZ R41, R41, UR7 ;  /* 0x0000000729297c20 */ /* 0x000fe20008410000 */
[----:B------:R-:W-:Y:S01]  /*1580*/  ISETP.GT.AND P6, PT, R3, RZ, PT ;  /* 0x000000ff0300720c */ /* 0x000fe20003fc4270 */
[----:B------:R-:W-:Y:S01]  /*1590*/  FMUL.FTZ R35, R35, UR7 ;  /* 0x0000000723237c20 */ /* 0x000fe20008410000 */
[----:B------:R-:W4:Y:S01]  /*15a0*/  MUFU.TANH R28, R28 ;  /* 0x0000001c001c7308 */ /* 0x000f220000002400 */
[C---:B------:R-:W-:Y:S01]  /*15b0*/  ISETP.GT.AND P5, PT, R3.reuse, 0x1, PT ;  /* 0x000000010300780c */ /* 0x040fe20003fa4270 */
[----:B------:R-:W-:Y:S01]  /*15c0*/  FMUL.FTZ R44, R44, UR7 ;  /* 0x000000072c2c7c20 */ /* 0x000fe20008410000 */
[----:B------:R-:W-:Y:S01]  /*15d0*/  ISETP.GT.AND P4, PT, R3, 0x8, PT ;  /* 0x000000080300780c */ /* 0x000fe20003f84270 */
[----:B------:R-:W-:Y:S01]  /*15e0*/  FMUL.FTZ R38, R38, UR7 ;  /* 0x0000000726267c20 */ /* 0x000fe20008410000 */
[----:B---3--:R-:W-:Y:S01]  /*15f0*/  FSEL R24, R24, -INF , P6 ;  /* 0xff80000018187808 */ /* 0x008fe20003000000 */
[----:B------:R-:W-:Y:S01]  /*1600*/  FMUL.FTZ R45, R45, UR7 ;  /* 0x000000072d2d7c20 */ /* 0x000fe20008410000 */
[----:B------:R-:W-:Y:S01]  /*1610*/  ISETP.GT.AND P3, PT, R3, 0x9, PT ;  /* 0x000000090300780c */ /* 0x000fe20003f64270 */
[----:B------:R-:W3:Y:S01]  /*1620*/  MUFU.TANH R29, R29 ;  /* 0x0000001d001d7308 */ /* 0x000ee20000002400 */
[----:B-1----:R-:W-:Y:S01]  /*1630*/  FSEL R25, R25, -INF , P5 ;  /* 0xff80000019197808 */ /* 0x002fe20002800000 */
[----:B------:R-:W-:Y:S01]  /*1640*/  FMUL.FTZ R39, R39, UR7 ;  /* 0x0000000727277c20 */ /* 0x000fe20008410000 */
[C---:B------:R-:W-:Y:S01]  /*1650*/  ISETP.GT.AND P2, PT, R3.reuse, 0x10, PT ;  /* 0x000000100300780c */ /* 0x040fe20003f44270 */
[----:B------:R-:W-:Y:S01]  /*1660*/  FMUL.FTZ R48, R48, UR7 ;  /* 0x0000000730307c20 */ /* 0x000fe20008410000 */
[----:B------:R-:W-:Y:S01]  /*1670*/  FMNMX.FTZ R5, R24, R25, !PT ;  /* 0x0000001918057209 */ /* 0x000fe20007810000 */
[----:B------:R-:W-:Y:S01]  /*1680*/  FMUL.FTZ R42, R42, UR7 ;  /* 0x000000072a2a7c20 */ /* 0x000fe20008410000 */
[----:B------:R-:W-:Y:S01]  /*1690*/  ISETP.GT.AND P1, PT, R3, 0x11, PT ;  /* 0x000000110300780c */ /* 0x000fe20003f24270 */
[----:B------:R-:W1:Y:S01]  /*16a0*/  MUFU.TANH R32, R32 ;  /* 0x0000002000207308 */ /* 0x000e620000002400 */
        /* <DEDUP_REMOVED lines=16> */
[----:B-1----:R-:W-:Y:S01]  /*17b0*/  FSEL R32, R32, -INF , P2 ;  /* 0xff80000020207808 */ /* 0x002fe20001000000 */
[----:B------:R-:W-:Y:S01]  /*17c0*/  FMUL.FTZ R60, R60, UR7 ;  /* 0x000000073c3c7c20 */ /* 0x000fe20008410000 */
[----:B------:R-:W-:Y:S01]  /*17d0*/  FMUL.FTZ R54, R54, UR7 ;  /* 0x0000000736367c20 */ /* 0x000fe20008410000 */
[----:B------:R-:W-:Y:S01]  /*17e0*/  FMUL.FTZ R61, R61, UR7 ;  /* 0x000000073d3d7c20 */ /* 0x000fe20008410000 */
[----:B------:R-:W-:Y:S01]  /*17f0*/  FMNMX.FTZ R4, R32, R5, !PT ;  /* 0x0000000520047209 */ /* 0x000fe20007810000 */
[----:B------:R-:W-:Y:S01]  /*1800*/  FMUL.FTZ R55, R55, UR7 ;  /* 0x0000000737377c20 */ /* 0x000fe20008410000 */
[----:B------:R-:W-:Y:S01]  /*1810*/  FMUL.FTZ R64, R64, UR7 ;  /* 0x0000000740407c20 */ /* 0x000fe20008410000 */
[----:B------:R-:W1:Y:S01]  /*1820*/  MUFU.TANH R27, R27 ;  /* 0x0000001b001b7308 */ /* 0x000e620000002400 */
[----:B----4-:R-:W-:Y:S01]  /*1830*/  FSEL R26, R26, -INF , P6 ;  /* 0xff8000001a1a7808 */ /* 0x010fe20003000000 */
[----:B------:R-:W-:Y:S01]  /*1840*/  FMUL.FTZ R58, R58, UR7 ;  /* 0x000000073a3a7c20 */ /* 0x000fe20008410000 */
[----:B------:R-:W-:Y:S01]  /*1850*/  ISETP.GT.AND P6, PT, R3, 0x18, PT ;  /* 0x000000180300780c */ /* 0x000fe20003fc4270 */
[----:B------:R-:W-:Y:S01]  /*1860*/  FMUL.FTZ R65, R65, UR7 ;  /* 0x0000000741417c20 */ /* 0x000fe20008410000 */
[----:B------:R-:W-:Y:S01]  /*1870*/  FMUL.FTZ R59, R59, UR7 ;  /* 0x000000073b3b7c20 */ /* 0x000fe20008410000 */
        /* <DEDUP_REMOVED lines=13> */
[----:B------:R-:W-:Y:S01]  /*1950*/  ISETP.GT.AND P5, PT, R3, 0x19, PT ;  /* 0x000000190300780c */ /* 0x000fe20003fa4270 */
[----:B------:R-:W-:Y:S01]  /*1960*/  ULDC UR10, c[0x0][0x988] ;  /* 0x00026200000a7ab9 */ /* 0x000fe20000000800 */
[----:B------:R-:W-:Y:S01]  /*1970*/  P2R R9, PR, RZ, 0x1 ;  /* 0x00000001ff097803 */ /* 0x000fe20000000000 */
[----:B------:R-:W-:-:S02]  /*1980*/  UIADD3 UR6, UR22, 0x22840, URZ ;  /* 0x0002284016067890 */ /* 0x000fc4000fffe03f */
[----:B------:R-:W1:Y:S01]  /*1990*/  MUFU.TANH R37, R37 ;  /* 0x0000002500257308 */ /* 0x000e620000002400 */
[----:B----4-:R-:W-:Y:S01]  /*19a0*/  FSEL R36, R36, -INF , P6 ;  /* 0xff80000024247808 */ /* 0x010fe20003000000 */
[----:B------:R-:W-:-:S03]  /*19b0*/  UPRMT UR6, UR39, 0x654, UR6 ;  /* 0x0000065427067896 */ /* 0x000fc60008000006 */
[----:B------:R-:W-:-:S03]  /*19c0*/  FMNMX.FTZ R4, R36, R5, !PT ;  /* 0x0000000524047209 */ /* 0x000fc60007810000 */
[----:B------:R-:W4:Y:S01]  /*19d0*/  MUFU.TANH R31, R31 ;  /* 0x0000001f001f7308 */ /* 0x000f220000002400 */
[----:B---3--:R-:W-:Y:S02]  /*19e0*/  FSEL R30, R30, -INF , P4 ;  /* 0xff8000001e1e7808 */ /* 0x008fe40002000000 */
[----:B------:R-:W-:Y:S01]  /*19f0*/  ISETP.GT.AND P4, PT, R3, 0x20, PT ;  /* 0x000000200300780c */ /* 0x000fe20003f84270 */
[----:B------:R-:W-:Y:S04]  /*1a00*/  SYNCS.ARRIVE.TRANS64.RED.A1T0 RZ, [UR6], RZ ;  /* 0x000000ffffff79a7 */ /* 0x000fe80008100406 */
[----:B------:R-:W3:Y:S01]  /*1a10*/  MUFU.TANH R40, R40 ;  /* 0x0000002800287308 */ /* 0x000ee20000002400 */
[----:B-1----:R-:W-:-:S04]  /*1a20*/  FSEL R37, R37, -INF , P5 ;  /* 0xff80000025257808 */ /* 0x002fc80002800000 */
[----:B------:R-:W-:-:S03]  /*1a30*/  FMNMX.FTZ R5, R37, R4, !PT ;  /* 0x0000000425057209 */ /* 0x000fc60007810000 */
[----:B------:R-:W1:Y:S01]  /*1a40*/  MUFU.TANH R34, R34 ;  /* 0x0000002200227308 */ /* 0x000e620000002400 */
[----:B----4-:R-:W-:Y:S02]  /*1a50*/  FSEL R31, R31, -INF , P3 ;  /* 0xff8000001f1f7808 */ /* 0x010fe40001800000 */
[----:B------:R-:W-:-:S05]  /*1a60*/  ISETP.GT.AND P3, PT, R3, 0x21, PT ;  /* 0x000000210300780c */ /* 0x000fca0003f64270 */
[----:B------:R-:W4:Y:S01]  /*1a70*/  MUFU.TANH R41, R41 ;  /* 0x0000002900297308 */ /* 0x000f220000002400 */
[----:B---3--:R-:W-:-:S04]  /*1a80*/  FSEL R40, R40, -INF , P4 ;  /* 0xff80000028287808 */ /* 0x008fc80002000000 */
[----:B------:R-:W-:-:S03]  /*1a90*/  FMNMX.FTZ R4, R40, R5, !PT ;  /* 0x0000000528047209 */ /* 0x000fc60007810000 */
[----:B------:R-:W3:Y:S01]  /*1aa0*/  MUFU.TANH R35, R35 ;  /* 0x0000002300237308 */ /* 0x000ee20000002400 */
[----:B-1----:R-:W-:Y:S02]  /*1ab0*/  FSEL R34, R34, -INF , P2 ;  /* 0xff80000022227808 */ /* 0x002fe40001000000 */
[----:B------:R-:W-:-:S05]  /*1ac0*/  ISETP.GT.AND P2, PT, R3, 0x28, PT ;  /* 0x000000280300780c */ /* 0x000fca0003f44270 */
[----:B------:R-:W1:Y:S01]  /*1ad0*/  MUFU.TANH R44, R44 ;  /* 0x0000002c002c7308 */ /* 0x000e620000002400 */
[----:B----4-:R-:W-:-:S04]  /*1ae0*/  FSEL R41, R41, -INF , P3 ;  /* 0xff80000029297808 */ /* 0x010fc80001800000 */
[----:B------:R-:W-:-:S03]  /*1af0*/  FMNMX.FTZ R5, R41, R4, !PT ;  /* 0x0000000429057209 */ /* 0x000fc60007810000 */
[----:B------:R-:W4:Y:S01]  /*1b00*/  MUFU.TANH R38, R38 ;  /* 0x0000002600267308 */ /* 0x000f220000002400 */
[----:B---3--:R-:W-:Y:S02]  /*1b10*/  FSEL R35, R35, -INF , P1 ;  /* 0xff80000023237808 */ /* 0x008fe40000800000 */
[----:B------:R-:W-:-:S05]  /*1b20*/  ISETP.GT.AND P1, PT, R3, 0x29, PT ;  /* 0x000000290300780c */ /* 0x000fca0003f24270 */
        /* <DEDUP_REMOVED lines=67> */
[----:B----4-:R-:W-:-:S07]  /*1f60*/  FSEL R65, R65, -INF , P3 ;  /* 0xff80000041417808 */ /* 0x010fce0001800000 */
[----:B------:R-:W4:Y:S01]  /*1f70*/  MUFU.TANH R69, R69 ;  /* 0x0000004500457308 */ /* 0x000f220000002400 */
[----:B---3--:R-:W-:Y:S02]  /*1f80*/  FSEL R59, R59, -INF , P1 ;  /* 0xff8000003b3b7808 */ /* 0x008fe40000800000 */
[----:B------:R-:W-:Y:S02]  /*1f90*/  ISETP.GT.AND P1, PT, R3, 0x59, PT ;  /* 0x000000590300780c */ /* 0x000fe40003f24270 */
[----:B------:R-:W-:-:S03]  /*1fa0*/  FMNMX.FTZ R3, R65, R4, !PT ;  /* 0x0000000441037209 */ /* 0x000fc60007810000 */
[----:B------:R-:W3:Y:S01]  /*1fb0*/  MUFU.TANH R62, R62 ;  /* 0x0000003e003e7308 */ /* 0x000ee20000002400 */
[----:B-1----:R-:W-:-:S04]  /*1fc0*/  FSEL R68, R68, -INF , P2 ;  /* 0xff80000044447808 */ /* 0x002fc80001000000 */
[----:B------:R-:W-:-:S03]  /*1fd0*/  FMNMX.FTZ R4, R68, R3, !PT ;  /* 0x0000000344047209 */ /* 0x000fc60007810000 */
[----:B------:R-:W1:Y:S01]  /*1fe0*/  MUFU.TANH R63, R63 ;  /* 0x0000003f003f7308 */ /* 0x000e620000002400 */
[----:B----4-:R-:W-:-:S04]  /*1ff0*/  FSEL R69, R69, -INF , P1 ;  /* 0xff80000045457808 */ /* 0x010fc80000800000 */
[----:B------:R-:W-:-:S03]  /*2000*/  FMNMX.FTZ R4, R69, R4, !PT ;  /* 0x0000000445047209 */ /* 0x000fc60007810000 */
[----:B------:R-:W4:Y:S01]  /*2010*/  MUFU.TANH R66, R66 ;  /* 0x0000004200427308 */ /* 0x000f220000002400 */
[----:B---3--:R-:W-:Y:S01]  /*2020*/  FSEL R62, R62, -INF , P6 ;  /* 0xff8000003e3e7808 */ /* 0x008fe20003000000 */
[----:B------:R-:W3:Y:S06]  /*2030*/  SHFL.BFLY PT, R3, R4, 0x2, 0x1f ;  /* 0x0c401f0004037f89 */ /* 0x000eec00000e0000 */
[----:B------:R-:W5:Y:S01]  /*2040*/  MUFU.TANH R67, R67 ;  /* 0x0000004300437308 */ /* 0x000f620000002400 */
[----:B-1----:R-:W-:-:S07]  /*2050*/  FSEL R63, R63, -INF , P5 ;  /* 0xff8000003f3f7808 */ /* 0x002fce0002800000 */
[----:B------:R-:W1:Y:S01]  /*2060*/  MUFU.TANH R70, R70 ;  /* 0x0000004600467308 */ /* 0x000e620000002400 */
[----:B----4-:R-:W-:-:S07]  /*2070*/  FSEL R66, R66, -INF , P4 ;  /* 0xff80000042427808 */ /* 0x010fce0002000000 */
[----:B------:R-:W4:Y:S01]  /*2080*/  MUFU.TANH R71, R71 ;  /* 0x0000004700477308 */ /* 0x000f220000002400 */
[----:B-----5:R-:W-:Y:S02]  /*2090*/  FSEL R67, R67, -INF , P3 ;  /* 0xff80000043437808 */ /* 0x020fe40001800000 */
[----:B---3--:R-:W-:-:S05]  /*20a0*/  FMNMX.FTZ R5, R4, R3, !PT ;  /* 0x0000000304057209 */ /* 0x008fca0007810000 */
[----:B------:R-:W3:Y:S01]  /*20b0*/  SHFL.BFLY PT, R6, R5, 0x1, 0x1f ;  /* 0x0c201f0005067f89 */ /* 0x000ee200000e0000 */
[----:B-1----:R-:W-:Y:S02]  /*20c0*/  FSEL R70, R70, -INF , P2 ;  /* 0xff80000046467808 */ /* 0x002fe40001000000 */
[----:B----4-:R-:W-:Y:S02]  /*20d0*/  FSEL R71, R71, -INF , P1 ;  /* 0xff80000047477808 */ /* 0x010fe40000800000 */
[----:B---3--:R-:W-:Y:S02]  /*20e0*/  FMNMX.FTZ R3, R5, R6, !PT ;  /* 0x0000000605037209 */ /* 0x008fe40007810000 */
[----:B------:R-:W-:Y:S02]  /*20f0*/  FMNMX.FTZ R5, R26, R27, !PT ;  /* 0x0000001b1a057209 */ /* 0x000fe40007810000 */
[C---:B------:R-:W-:Y:S01]  /*2100*/  FSETP.NEU.FTZ.AND P0, PT, R3.reuse, -INF , PT ;  /* 0xff8000000300780b */ /* 0x040fe20003f1d000 */
[----:B------:R-:W-:Y:S01]  /*2110*/  FMUL.FTZ R6, R3, UR10 ;  /* 0x0000000a03067c20 */ /* 0x000fe20008410000 */
[----:B------:R-:W-:-:S04]  /*2120*/  FMNMX.FTZ R4, R30, R5, !PT ;  /* 0x000000051e047209 */ /* 0x000fc80007810000 */
[----:B------:R-:W-:Y:S02]  /*2130*/  FMNMX.FTZ R5, R31, R4, !PT ;  /* 0x000000041f057209 */ /* 0x000fe40007810000 */
[----:B------:R-:W-:Y:S02]  /*2140*/  FSEL R6, R6, RZ, P0 ;  /* 0x000000ff06067208 */ /* 0x000fe40000000000 */
[----:B------:R-:W-:Y:S02]  /*2150*/  FMNMX.FTZ R4, R34, R5, !PT ;  /* 0x0000000522047209 */ /* 0x000fe40007810000 */
[----:B------:R-:W-:Y:S01]  /*2160*/  ISETP.NE.AND P0, PT, R9, RZ, PT ;  /* 0x000000ff0900720c */ /* 0x000fe20003f05270 */
        /* <DEDUP_REMOVED lines=13> */
[----:B------:R-:W-:Y:S01]  /*2240*/  FMNMX.FTZ R4, R42, R5, !PT ;  /* 0x000000052a047209 */ /* 0x000fe20007810000 */
[----:B------:R-:W1:Y:S01]  /*2250*/  MUFU.EX2 R25, R25 ;  /* 0x0000001900197308 */ /* 0x000e620000000800 */
[--C-:B------:R-:W-:Y:S01]  /*2260*/  FFMA.FTZ R41, R41, UR10, -R6.reuse ;  /* 0x0000000a29297c23 */ /* 0x100fe20008010806 */
        /* <DEDUP_REMOVED lines=14> */
[----:B------:R-:W3:Y:S01]  /*2350*/  MUFU.EX2 R29, R29 ;  /* 0x0000001d001d7308 */ /* 0x000ee20000000800 */
[--C-:B------:R-:W-:Y:S01]  /*2360*/  FFMA.FTZ R61, R61, UR10, -R6.reuse ;  /* 0x0000000a3d3d7c23 */ /* 0x100fe20008010806 */
[--C-:B------:R-:W-:Y:S01]  /*2370*/  FFMA.FTZ R64, R64, UR10, -R6.reuse ;  /* 0x0000000a40407c23 */ /* 0x100fe20008010806 */
[----:B------:R-:W-:Y:S01]  /*2380*/  FMNMX.FTZ R5, R51, R4, !PT ;  /* 0x0000000433057209 */ /* 0x000fe20007810000 */
[--C-:B------:R-:W-:Y:S01]  /*2390*/  FFMA.FTZ R65, R65, UR10, -R6.reuse ;  /* 0x0000000a41417c23 */ /* 0x100fe20008010806 */
[--C-:B------:R-:W-:Y:S01]  /*23a0*/  FFMA.FTZ R68, R68, UR10, -R6.reuse ;  /* 0x0000000a44447c23 */ /* 0x100fe20008010806 */
[----:B------:R-:W-:Y:S01]  /*23b0*/  FFMA.FTZ R6, R69, UR10, -R6 ;  /* 0x0000000a45067c23 */ /* 0x000fe20008010806 */
[----:B------:R-:W-:Y:S01]  /*23c0*/  FMNMX.FTZ R4, R54, R5, !PT ;  /* 0x0000000536047209 */ /* 0x000fe20007810000 */
[----:B------:R-:W-:Y:S01]  /*23d0*/  MUFU.EX2 R32, R32 ;  /* 0x0000002000207308 */ /* 0x000fe20000000800 */
[----:B-1----:R-:W-:Y:S01]  /*23e0*/  FADD.FTZ R11, R24, R25 ;  /* 0x00000019180b7221 */ /* 0x002fe20000010000 */
[----:B------:R-:W-:-:S02]  /*23f0*/  F2FP.F16.F32.PACK_AB R152, R25, R24 ;  /* 0x000000181998723e */ /* 0x000fc400000000ff */
[----:B------:R-:W-:-:S04]  /*2400*/  FMNMX.FTZ R5, R55, R4, !PT ;  /* 0x0000000437057209 */ /* 0x000fc80007810000 */
[----:B------:R-:W-:Y:S01]  /*2410*/  FMNMX.FTZ R4, R58, R5, !PT ;  /* 0x000000053a047209 */ /* 0x000fe20007810000 */
[----:B------:R-:W1:Y:S01]  /*2420*/  MUFU.EX2 R33, R33 ;  /* 0x0000002100217308 */ /* 0x000e620000000800 */
[----:B---3--:R-:W-:Y:S02]  /*2430*/  F2FP.F16.F32.PACK_AB R154, R29, R28 ;  /* 0x0000001c1d9a723e */ /* 0x008fe400000000ff */
[----:B------:R-:W-:-:S04]  /*2440*/  FMNMX.FTZ R5, R59, R4, !PT ;  /* 0x000000043b057209 */ /* 0x000fc80007810000 */
[----:B------:R-:W-:Y:S01]  /*2450*/  FMNMX.FTZ R4, R62, R5, !PT ;  /* 0x000000053e047209 */ /* 0x000fe20007810000 */
[----:B------:R-:W-:Y:S03]  /*2460*/  MUFU.EX2 R36, R36 ;  /* 0x0000002400247308 */ /* 0x000fe60000000800 */
[----:B------:R-:W-:-:S04]  /*2470*/  FMNMX.FTZ R5, R63, R4, !PT ;  /* 0x000000043f057209 */ /* 0x000fc80007810000 */
[----:B------:R-:W-:Y:S01]  /*2480*/  FMNMX.FTZ R4, R66, R5, !PT ;  /* 0x0000000542047209 */ /* 0x000fe20007810000 */
[----:B------:R-:W3:Y:S01]  /*2490*/  MUFU.EX2 R37, R37 ;  /* 0x0000002500257308 */ /* 0x000ee20000000800 */
[----:B-1----:R-:W-:Y:S02]  /*24a0*/  F2FP.F16.F32.PACK_AB R156, R33, R32 ;  /* 0x00000020219c723e */ /* 0x002fe400000000ff */
[----:B------:R-:W-:-:S04]  /*24b0*/  FMNMX.FTZ R5, R67, R4, !PT ;  /* 0x0000000443057209 */ /* 0x000fc80007810000 */
[----:B------:R-:W-:Y:S01]  /*24c0*/  FMNMX.FTZ R4, R70, R5, !PT ;  /* 0x0000000546047209 */ /* 0x000fe20007810000 */
[----:B------:R-:W-:Y:S03]  /*24d0*/  MUFU.EX2 R40, R40 ;  /* 0x0000002800287308 */ /* 0x000fe60000000800 */
[----:B------:R-:W-:-:S05]  /*24e0*/  FMNMX.FTZ R4, R71, R4, !PT ;  /* 0x0000000447047209 */ /* 0x000fca0007810000 */
[----:B------:R-:W1:Y:S01]  /*24f0*/  SHFL.BFLY PT, R5, R4, 0x2, 0x1f ;  /* 0x0c401f0004057f89 */ /* 0x000e6200000e0000 */
[----:B------:R-:W4:Y:S01]  /*2500*/  MUFU.EX2 R41, R41 ;  /* 0x0000002900297308 */ /* 0x000f220000000800 */
[----:B---3--:R-:W-:-:S07]  /*2510*/  F2FP.F16.F32.PACK_AB R158, R37, R36 ;  /* 0x00000024259e723e */ /* 0x008fce00000000ff */
[----:B------:R-:W-:Y:S08]  /*2520*/  MUFU.EX2 R44, R44 ;  /* 0x0000002c002c7308 */ /* 0x000ff00000000800 */
[----:B------:R-:W3:Y:S01]  /*2530*/  MUFU.EX2 R45, R45 ;  /* 0x0000002d002d7308 */ /* 0x000ee20000000800 */
[----:B----4-:R-:W-:Y:S02]  /*2540*/  F2FP.F16.F32.PACK_AB R160, R41, R40 ;  /* 0x0000002829a0723e */ /* 0x010fe400000000ff */
[----:B-1----:R-:W-:-:S05]  /*2550*/  FMNMX.FTZ R5, R4, R5, !PT ;  /* 0x0000000504057209 */ /* 0x002fca0007810000 */
[----:B------:R-:W-:Y:S01]  /*2560*/  MUFU.EX2 R48, R48 ;  /* 0x0000003000307308 */ /* 0x000fe20000000800 */
[----:B------:R-:W1:Y:S07]  /*2570*/  SHFL.BFLY PT, R4, R5, 0x1, 0x1f ;  /* 0x0c201f0005047f89 */ /* 0x000e6e00000e0000 */
[----:B------:R-:W4:Y:S01]  /*2580*/  MUFU.EX2 R49, R49 ;  /* 0x0000003100317308 */ /* 0x000f220000000800 */
[----:B---3--:R-:W-:-:S07]  /*2590*/  F2FP.F16.F32.PACK_AB R162, R45, R44 ;  /* 0x0000002c2da2723e */ /* 0x008fce00000000ff */
[----:B------:R-:W-:Y:S08]  /*25a0*/  MUFU.EX2 R52, R52 ;  /* 0x0000003400347308 */ /* 0x000ff00000000800 */
[----:B------:R-:W3:Y:S01]  /*25b0*/  MUFU.EX2 R53, R53 ;  /* 0x0000003500357308 */ /* 0x000ee20000000800 */
[----:B----4-:R-:W-:Y:S02]  /*25c0*/  F2FP.F16.F32.PACK_AB R164, R49, R48 ;  /* 0x0000003031a4723e */ /* 0x010fe400000000ff */
[----:B-1----:R-:W-:-:S04]  /*25d0*/  FMNMX.FTZ R4, R5, R4, !PT ;  /* 0x0000000405047209 */ /* 0x002fc80007810000 */
[C---:B------:R-:W-:Y:S01]  /*25e0*/  FSETP.NEU.FTZ.AND P1, PT, R4.reuse, -INF , PT ;  /* 0xff8000000400780b */ /* 0x040fe20003f3d000 */
[----:B------:R-:W-:Y:S01]  /*25f0*/  FMUL.FTZ R5, R4, UR10 ;  /* 0x0000000a04057c20 */ /* 0x000fe20008410000 */
[----:B------:R-:W-:Y:S04]  /*2600*/  MUFU.EX2 R56, R56 ;  /* 0x0000003800387308 */ /* 0x000fe80000000800 */
[----:B------:R-:W-:Y:S02]  /*2610*/  FSEL R9, R5, RZ, P1 ;  /* 0x000000ff05097208 */ /* 0x000fe40000800000 */
[----:B---3--:R-:W-:Y:S02]  /*2620*/  F2FP.F16.F32.PACK_AB R166, R53, R52 ;  /* 0x0000003435a6723e */ /* 0x008fe400000000ff */
        /* <DEDUP_REMOVED lines=9> */
[----:B-1----:R-:W-:Y:S01]  /*26c0*/  FADD.FTZ R6, R28, R11 ;  /* 0x0000000b1c067221 */ /* 0x002fe20000010000 */
[--C-:B------:R-:W-:Y:S01]  /*26d0*/  FFMA.FTZ R39, R39, UR10, -R9.reuse ;  /* 0x0000000a27277c23 */ /* 0x100fe20008010809 */
[--C-:B------:R-:W-:Y:S01]  /*26e0*/  FFMA.FTZ R42, R42, UR10, -R9.reuse ;  /* 0x0000000a2a2a7c23 */ /* 0x100fe20008010809 */
[--C-:B------:R-:W-:Y:S01]  /*26f0*/  FFMA.FTZ R43, R43, UR10, -R9.reuse ;  /* 0x0000000a2b2b7c23 */ /* 0x100fe20008010809 */
[----:B------:R-:W-:Y:S01]  /*2700*/  FADD.FTZ R11, R29, R6 ;  /* 0x000000061d0b7221 */ /* 0x000fe20000010000 */
[--C-:B------:R-:W-:Y:S01]  /*2710*/  FFMA.FTZ R46, R46, UR10, -R9.reuse ;  /* 0x0000000a2e2e7c23 */ /* 0x100fe20008010809 */
[----:B------:R-:W-:Y:S01]  /*2720*/  FFMA.FTZ R47, R47, UR10, -R9 ;  /* 0x0000000a2f2f7c23 */ /* 0x000fe20008010809 */
[----:B------:R-:W1:Y:S01]  /*2730*/  MUFU.EX2 R27, R27 ;  /* 0x0000001b001b7308 */ /* 0x000e620000000800 */
[----:B------:R-:W-:Y:S01]  /*2740*/  FADD.FTZ R6, R32, R11 ;  /* 0x0000000b20067221 */ /* 0x000fe20000010000 */
[--C-:B------:R-:W-:Y:S01]  /*2750*/  FFMA.FTZ R50, R50, UR10, -R9.reuse ;  /* 0x0000000a32327c23 */ /* 0x100fe20008010809 */
[--C-:B------:R-:W-:Y:S01]  /*2760*/  FFMA.FTZ R51, R51, UR10, -R9.reuse ;  /* 0x0000000a33337c23 */ /* 0x100fe20008010809 */
[--C-:B------:R-:W-:Y:S01]  /*2770*/  FFMA.FTZ R54, R54, UR10, -R9.reuse ;  /* 0x0000000a36367c23 */ /* 0x100fe20008010809 */
[----:B------:R-:W-:Y:S01]  /*2780*/  FADD.FTZ R13, R33, R6 ;  /* 0x00000006210d7221 */ /* 0x000fe20000010000 */
[--C-:B------:R-:W-:Y:S01]  /*2790*/  FFMA.FTZ R55, R55, UR10, -R9.reuse ;  /* 0x0000000a37377c23 */ /* 0x100fe20008010809 */
[----:B------:R-:W-:Y:S01]  /*27a0*/  FFMA.FTZ R58, R58, UR10, -R9 ;  /* 0x0000000a3a3a7c23 */ /* 0x000fe20008010809 */
[----:B------:R-:W3:Y:S01]  /*27b0*/  MUFU.EX2 R30, R30 ;  /* 0x0000001e001e7308 */ /* 0x000ee20000000800 */
[----:B------:R-:W-:Y:S01]  /*27c0*/  FADD.FTZ R10, R36, R13 ;  /* 0x0000000d240a7221 */ /* 0x000fe20000010000 */
[--C-:B------:R-:W-:Y:S01]  /*27d0*/  FFMA.FTZ R59, R59, UR10, -R9.reuse ;  /* 0x0000000a3b3b7c23 */ /* 0x100fe20008010809 */
[--C-:B------:R-:W-:Y:S01]  /*27e0*/  FFMA.FTZ R62, R62, UR10, -R9.reuse ;  /* 0x0000000a3e3e7c23 */ /* 0x100fe20008010809 */
[--C-:B------:R-:W-:Y:S01]  /*27f0*/  FFMA.FTZ R63, R63, UR10, -R9.reuse ;  /* 0x0000000a3f3f7c23 */ /* 0x100fe20008010809 */
[----:B------:R-:W-:Y:S01]  /*2800*/  FADD.FTZ R13, R37, R10 ;  /* 0x0000000a250d7221 */ /* 0x000fe20000010000 */
[--C-:B------:R-:W-:Y:S01]  /*2810*/  FFMA.FTZ R66, R66, UR10, -R9.reuse ;  /* 0x0000000a42427c23 */ /* 0x100fe20008010809 */
[----:B------:R-:W-:Y:S01]  /*2820*/  FFMA.FTZ R67, R67, UR10, -R9 ;  /* 0x0000000a43437c23 */ /* 0x000fe20008010809 */
[----:B------:R-:W4:Y:S01]  /*2830*/  MUFU.EX2 R31, R31 ;  /* 0x0000001f001f7308 */ /* 0x000f220000000800 */
[----:B-1----:R-:W-:Y:S01]  /*2840*/  FADD.FTZ R11, R26, R27 ;  /* 0x0000001b1a0b7221 */ /* 0x002fe20000010000 */
[----:B------:R-:W-:Y:S01]  /*2850*/  FADD.FTZ R10, R40, R13 ;  /* 0x0000000d280a7221 */ /* 0x000fe20000010000 */
[--C-:B------:R-:W-:Y:S01]  /*2860*/  FFMA.FTZ R70, R70, UR10, -R9.reuse ;  /* 0x0000000a46467c23 */ /* 0x100fe20008010809 */
[----:B------:R-:W-:Y:S01]  /*2870*/  FFMA.FTZ R9, R71, UR10, -R9 ;  /* 0x0000000a47097c23 */ /* 0x000fe20008010809 */
[----:B------:R-:W-:Y:S01]  /*2880*/  F2FP.F16.F32.PACK_AB R153, R27, R26 ;  /* 0x0000001a1b99723e */ /* 0x000fe200000000ff */
[----:B------:R-:W-:-:S02]  /*2890*/  FADD.FTZ R13, R41, R10 ;  /* 0x0000000a290d7221 */ /* 0x000fc40000010000 */
[----:B------:R-:W1:Y:S01]  /*28a0*/  MUFU.EX2 R34, R34 ;  /* 0x0000002200227308 */ /* 0x000e620000000800 */
[----:B---3--:R-:W-:Y:S01]  /*28b0*/  FADD.FTZ R6, R30, R11 ;  /* 0x0000000b1e067221 */ /* 0x008fe20000010000 */
[----:B------:R-:W-:-:S04]  /*28c0*/  FADD.FTZ R10, R44, R13 ;  /* 0x0000000d2c0a7221 */ /* 0x000fc80000010000 */
[----:B------:R-:W-:Y:S02]  /*28d0*/  FADD.FTZ R13, R45, R10 ;  /* 0x0000000a2d0d7221 */ /* 0x000fe40000010000 */
[----:B------:R-:W3:Y:S01]  /*28e0*/  MUFU.EX2 R35, R35 ;  /* 0x0000002300237308 */ /* 0x000ee20000000800 */
[C---:B----4-:R-:W-:Y:S01]  /*28f0*/  FADD.FTZ R11, R31.reuse, R6 ;  /* 0x000000061f0b7221 */ /* 0x050fe20000010000 */
[----:B------:R-:W-:Y:S01]  /*2900*/  FADD.FTZ R10, R48, R13 ;  /* 0x0000000d300a7221 */ /* 0x000fe20000010000 */
[----:B------:R-:W-:-:S03]  /*2910*/  F2FP.F16.F32.PACK_AB R155, R31, R30 ;  /* 0x0000001e1f9b723e */ /* 0x000fc600000000ff */
[----:B------:R-:W-:Y:S02]  /*2920*/  FADD.FTZ R13, R49, R10 ;  /* 0x0000000a310d7221 */ /* 0x000fe40000010000 */
[----:B------:R-:W4:Y:S01]  /*2930*/  MUFU.EX2 R38, R38 ;  /* 0x0000002600267308 */ /* 0x000f220000000800 */
[----:B-1----:R-:W-:Y:S01]  /*2940*/  FADD.FTZ R6, R34, R11 ;  /* 0x0000000b22067221 */ /* 0x002fe20000010000 */
[----:B------:R-:W-:-:S04]  /*2950*/  FADD.FTZ R10, R52, R13 ;  /* 0x0000000d340a7221 */ /* 0x000fc80000010000 */
[----:B------:R-:W-:Y:S02]  /*2960*/  FADD.FTZ R13, R53, R10 ;  /* 0x0000000a350d7221 */ /* 0x000fe40000010000 */
[----:B------:R-:W1:Y:S01]  /*2970*/  MUFU.EX2 R39, R39 ;  /* 0x0000002700277308 */ /* 0x000e620000000800 */
[C---:B---3--:R-:W-:Y:S01]  /*2980*/  FADD.FTZ R11, R35.reuse, R6 ;  /* 0x00000006230b7221 */ /* 0x048fe20000010000 */
[----:B------:R-:W-:Y:S01]  /*2990*/  FADD.FTZ R10, R56, R13 ;  /* 0x0000000d380a7221 */ /* 0x000fe20000010000 */
[----:B------:R-:W-:-:S05]  /*29a0*/  F2FP.F16.F32.PACK_AB R157, R35, R34 ;  /* 0x00000022239d723e */ /* 0x000fca00000000ff */
[----:B------:R-:W3:Y:S01]  /*29b0*/  MUFU.EX2 R42, R42 ;  /* 0x0000002a002a7308 */ /* 0x000ee20000000800 */
[----:B----4-:R-:W-:-:S07]  /*29c0*/  FADD.FTZ R6, R38, R11 ;  /* 0x0000000b26067221 */ /* 0x010fce0000010000 */
[----:B------:R-:W4:Y:S01]  /*29d0*/  MUFU.EX2 R43, R43 ;  /* 0x0000002b002b7308 */ /* 0x000f220000000800 */
[C---:B-1----:R-:W-:Y:S01]  /*29e0*/  FADD.FTZ R11, R39.reuse, R6 ;  /* 0x00000006270b7221 */ /* 0x042fe20000010000 */
[----:B------:R-:W-:-:S06]  /*29f0*/  F2FP.F16.F32.PACK_AB R159, R39, R38 ;  /* 0x00000026279f723e */ /* 0x000fcc00000000ff */
[----:B------:R-:W1:Y:S01]  /*2a00*/  MUFU.EX2 R46, R46 ;  /* 0x0000002e002e7308 */ /* 0x000e620000000800 */
[----:B---3--:R-:W-:-:S07]  /*2a10*/  FADD.FTZ R6, R42, R11 ;  /* 0x0000000b2a067221 */ /* 0x008fce0000010000 */
[----:B------:R-:W3:Y:S01]  /*2a20*/  MUFU.EX2 R47, R47 ;  /* 0x0000002f002f7308 */ /* 0x000ee20000000800 */
[C---:B----4-:R-:W-:Y:S01]  /*2a30*/  FADD.FTZ R11, R43.reuse, R6 ;  /* 0x000000062b0b7221 */ /* 0x050fe20000010000 */
[----:B------:R-:W-:-:S06]  /*2a40*/  F2FP.F16.F32.PACK_AB R161, R43, R42 ;  /* 0x0000002a2ba1723e */ /* 0x000fcc00000000ff */
[----:B------:R-:W4:Y:S01]  /*2a50*/  MUFU.EX2 R50, R50 ;  /* 0x0000003200327308 */ /* 0x000f220000000800 */
[----:B-1----:R-:W-:-:S07]  /*2a60*/  FADD.FTZ R6, R46, R11 ;  /* 0x0000000b2e067221 */ /* 0x002fce0000010000 */
[----:B------:R-:W1:Y:S01]  /*2a70*/  MUFU.EX2 R51, R51 ;  /* 0x0000003300337308 */ /* 0x000e620000000800 */
[C---:B---3--:R-:W-:Y:S01]  /*2a80*/  FADD.FTZ R11, R47.reuse, R6 ;  /* 0x000000062f0b7221 */ /* 0x048fe20000010000 */
[----:B------:R-:W-:-:S06]  /*2a90*/  F2FP.F16.F32.PACK_AB R163, R47, R46 ;  /* 0x0000002e2fa3723e */ /* 0x000fcc00000000ff */
[----:B------:R-:W3:Y:S01]  /*2aa0*/  MUFU.EX2 R57, R57 ;  /* 0x0000003900397308 */ /* 0x000ee20000000800 */
[----:B----4-:R-:W-:-:S07]  /*2ab0*/  FADD.FTZ R6, R50, R11 ;  /* 0x0000000b32067221 */ /* 0x010fce0000010000 */
[----:B------:R-:W4:Y:S01]  /*2ac0*/  MUFU.EX2 R54, R54 ;  /* 0x0000003600367308 */ /* 0x000f220000000800 */
[C---:B-1----:R-:W-:Y:S01]  /*2ad0*/  FADD.FTZ R11, R51.reuse, R6 ;  /* 0x00000006330b7221 */ /* 0x042fe20000010000 */
[----:B------:R-:W-:-:S06]  /*2ae0*/  F2FP.F16.F32.PACK_AB R165, R51, R50 ;  /* 0x0000003233a5723e */ /* 0x000fcc00000000ff */
[----:B------:R-:W1:Y:S01]  /*2af0*/  MUFU.EX2 R60, R60 ;  /* 0x0000003c003c7308 */ /* 0x000e620000000800 */
[C---:B---3--:R-:W-:Y:S01]  /*2b00*/  FADD.FTZ R13, R57.reuse, R10 ;  /* 0x0000000a390d7221 */ /* 0x048fe20000010000 */
[----:B------:R-:W-:-:S06]  /*2b10*/  F2FP.F16.F32.PACK_AB R168, R57, R56 ;  /* 0x0000003839a8723e */ /* 0x000fcc00000000ff */
[----:B------:R-:W3:Y:S01]  /*2b20*/  MUFU.EX2 R55, R55 ;  /* 0x0000003700377308 */ /* 0x000ee20000000800 */
[----:B----4-:R-:W-:-:S07]  /*2b30*/  FADD.FTZ R6, R54, R11 ;  /* 0x0000000b36067221 */ /* 0x010fce0000010000 */
[----:B------:R-:W4:Y:S01]  /*2b40*/  MUFU.EX2 R61, R61 ;  /* 0x0000003d003d7308 */ /* 0x000f220000000800 */
[----:B-1----:R-:W-:-:S07]  /*2b50*/  FADD.FTZ R10, R60, R13 ;  /* 0x0000000d3c0a7221 */ /* 0x002fce0000010000 */
[----:B------:R-:W1:Y:S01]  /*2b60*/  MUFU.EX2 R58, R58 ;  /* 0x0000003a003a7308 */ /* 0x000e620000000800 */
[C---:B---3--:R-:W-:Y:S01]  /*2b70*/  FADD.FTZ R11, R55.reuse, R6 ;  /* 0x00000006370b7221 */ /* 0x048fe20000010000 */
[----:B------:R-:W-:-:S06]  /*2b80*/  F2FP.F16.F32.PACK_AB R167, R55, R54 ;  /* 0x0000003637a7723e */ /* 0x000fcc00000000ff */
[----:B------:R-:W3:Y:S01]  /*2b90*/  MUFU.EX2 R64, R64 ;  /* 0x0000004000407308 */ /* 0x000ee20000000800 */
[C---:B----4-:R-:W-:Y:S01]  /*2ba0*/  FADD.FTZ R13, R61.reuse, R10 ;  /* 0x0000000a3d0d7221 */ /* 0x050fe20000010000 */
[----:B------:R-:W-:-:S06]  /*2bb0*/  F2FP.F16.F32.PACK_AB R170, R61, R60 ;  /* 0x0000003c3daa723e */ /* 0x000fcc00000000ff */
[----:B------:R-:W4:Y:S01]  /*2bc0*/  MUFU.EX2 R59, R59 ;  /* 0x0000003b003b7308 */ /* 0x000f220000000800 */
[----:B-1----:R-:W-:-:S07]  /*2bd0*/  FADD.FTZ R6, R58, R11 ;  /* 0x0000000b3a067221 */ /* 0x002fce0000010000 */
[----:B------:R-:W1:Y:S01]  /*2be0*/  MUFU.EX2 R65, R65 ;  /* 0x0000004100417308 */ /* 0x000e620000000800 */
[----:B---3--:R-:W-:-:S07]  /*2bf0*/  FADD.FTZ R10, R64, R13 ;  /* 0x0000000d400a7221 */ /* 0x008fce0000010000 */
[----:B------:R-:W3:Y:S01]  /*2c00*/  MUFU.EX2 R62, R62 ;  /* 0x0000003e003e7308 */ /* 0x000ee20000000800 */
[C---:B----4-:R-:W-:Y:S01]  /*2c10*/  FADD.FTZ R11, R59.reuse, R6 ;  /* 0x000000063b0b7221 */ /* 0x050fe20000010000 */
[----:B------:R-:W-:-:S06]  /*2c20*/  F2FP.F16.F32.PACK_AB R169, R59, R58 ;  /* 0x0000003a3ba9723e */ /* 0x000fcc00000000ff */
[----:B------:R-:W4:Y:S01]  /*2c30*/  MUFU.EX2 R68, R68 ;  /* 0x0000004400447308 */ /* 0x000f220000000800 */
[C---:B-1----:R-:W-:Y:S01]  /*2c40*/  FADD.FTZ R13, R65.reuse, R10 ;  /* 0x0000000a410d7221 */ /* 0x042fe20000010000 */
[----:B------:R-:W-:-:S06]  /*2c50*/  F2FP.F16.F32.PACK_AB R172, R65, R64 ;  /* 0x0000004041ac723e */ /* 0x000fcc00000000ff */
[----:B------:R-:W1:Y:S01]  /*2c60*/  MUFU.EX2 R63, R63 ;  /* 0x0000003f003f7308 */ /* 0x000e620000000800 */
[----:B---3--:R-:W-:-:S07]  /*2c70*/  FADD.FTZ R6, R62, R11 ;  /* 0x0000000b3e067221 */ /* 0x008fce0000010000 */
[----:B------:R-:W3:Y:S01]  /*2c80*/  MUFU.EX2 R66, R66 ;  /* 0x0000004200427308 */ /* 0x000ee20000000800 */
[----:B----4-:R-:W-:Y:S01]  /*2c90*/  FADD.FTZ R10, R68, R13 ;  /* 0x0000000d440a7221 */ /* 0x010fe20000010000 */
[----:B------:R-:W-:-:S06]  /*2ca0*/  F2FP.F16.F32.PACK_AB R174, R5, R68 ;  /* 0x0000004405ae723e */ /* 0x000fcc00000000ff */
[----:B------:R-:W4:Y:S01]  /*2cb0*/  MUFU.EX2 R67, R67 ;  /* 0x0000004300437308 */ /* 0x000f220000000800 */
[----:B-1----:R-:W-:Y:S01]  /*2cc0*/  FADD.FTZ R11, R63, R6 ;  /* 0x000000063f0b7221 */ /* 0x002fe20000010000 */
[----:B------:R-:W-:Y:S01]  /*2cd0*/  FADD.FTZ R6, R5, R10 ;  /* 0x0000000a05067221 */ /* 0x000fe20000010000 */
[----:B------:R-:W-:-:S05]  /*2ce0*/  F2FP.F16.F32.PACK_AB R171, R63, R62 ;  /* 0x0000003e3fab723e */ /* 0x000fca00000000ff */
[----:B------:R-:W1:Y:S01]  /*2cf0*/  MUFU.EX2 R70, R70 ;  /* 0x0000004600467308 */ /* 0x000e620000000800 */
[----:B---3--:R-:W-:-:S07]  /*2d00*/  FADD.FTZ R10, R66, R11 ;  /* 0x0000000b420a7221 */ /* 0x008fce0000010000 */
[----:B------:R-:W3:Y:S01]  /*2d10*/  MUFU.EX2 R9, R9 ;  /* 0x0000000900097308 */ /* 0x000ee20000000800 */
[C---:B----4-:R-:W-:Y:S01]  /*2d20*/  FADD.FTZ R5, R67.reuse, R10 ;  /* 0x0000000a43057221 */ /* 0x050fe20000010000 */
[----:B------:R-:W-:-:S03]  /*2d30*/  F2FP.F16.F32.PACK_AB R173, R67, R66 ;  /* 0x0000004243ad723e */ /* 0x000fc600000000ff */
[----:B-1----:R-:W-:-:S04]  /*2d40*/  FADD.FTZ R10, R70, R5 ;  /* 0x00000005460a7221 */ /* 0x002fc80000010000 */
[C---:B---3--:R-:W-:Y:S01]  /*2d50*/  FADD.FTZ R5, R9.reuse, R10 ;  /* 0x0000000a09057221 */ /* 0x048fe20000010000 */
[----:B------:R-:W-:Y:S01]  /*2d60*/  F2FP.F16.F32.PACK_AB R175, R9, R70 ;  /* 0x0000004609af723e */ /* 0x000fe200000000ff */
[----:B------:R-:W-:Y:S06]  /*2d70*/  @!P0 BRA `(.L_x_9042) ;  /* 0x0000000000048947 */ /* 0x000fec0003800000 */
[----:B------:R-:W-:Y:S01]  /*2d80*/  BPT.TRAP 0x1 ;  /* 0x000000040000795c */ /* 0x000fe20000300000 */
.L_x_9042:
[----:B------:R1:W3:Y:S01]  /*2d90*/  SYNCS.PHASECHK.TRANS64.TRYWAIT P1, [UR22+0x22850], R8 ;  /* 0x02285008ff0075a7 */ /* 0x0002e20008020156 */
[----:B------:R-:W-:Y:S05]  /*2da0*/  @!P0 BRA `(.L_x_9043) ;  /* 0x0000000000048947 */ /* 0x000fea0003800000 */
[----:B------:R-:W-:Y:S01]  /*2db0*/  BPT.TRAP 0x1 ;  /* 0x000000040000795c */ /* 0x000fe20000300000 */
.L_x_9043:
[----:B---3--:R-:W-:Y:S05]  /*2dc0*/  @P1 BRA `(.L_x_9044) ;  /* 0x0000000000081947 */ /* 0x008fea0003800000 */
[----:B------:R-:W3:Y:S02]  /*2dd0*/  SYNCS.PHASECHK.TRANS64.TRYWAIT P1, [UR22+0x22850], R8 ;  /* 0x02285008ff0075a7 */ /* 0x000ee40008020156 */
[----:B---3--:R-:W-:Y:S05]  /*2de0*/  @!P1 BRA `(.L_x_9045) ;  /* 0x0000008c004c9947 */ /* 0x008fea0003800000 */
.L_x_9044:
[----:B------:R4:W-:Y:S01]  /*2df0*/  BAR.SYNC.DEFER_BLOCKING R7, 0x100 ;  /* 0x000400070000751d */ /* 0x0009e20000010000 */
[----:B------:R-:W-:-:S04]  /*2e00*/  UIADD3 UR41, UR41, 0x400, URZ ;  /* 0x0000040029297890 */ /* 0x000fc8000fffe03f */
[----:B------:R-:W-:Y:S01]  /*2e10*/  USHF.R.U32.HI UR41, URZ, 0x4, UR41 ;  /* 0x000000043f297899 */ /* 0x000fe20008011629 */
[----:B------:R-:W-:-:S03]  /*2e20*/  UMOV UR7, 0x40000040 ;  /* 0x4000004000077882 */ /* 0x000fc60000000000 */
[----:B------:R-:W-:-:S04]  /*2e30*/  ULOP3.LUT UR21, UR41, 0x3fff, URZ, 0xc0, !UPT ;  /* 0x00003fff29157892 */ /* 0x000fc8000f8ec03f */
[----:B------:R-:W-:-:S04]  /*2e40*/  ULOP3.LUT UR21, UR21, 0x3000000, URZ, 0xfc, !UPT ;  /* 0x0300000015157892 */ /* 0x000fc8000f8efc3f */
[----:B------:R-:W-:Y:S01]  /*2e50*/  UIMAD UR11, UR37, 0xc00, UR21 ;  /* 0x00000c00250b78a4 */ /* 0x000fe2000f8e0215 */
[----:B------:R-:W-:-:S06]  /*2e60*/  WARPGROUP.ARRIVE ;  /* 0x00000000000079c5 */ /* 0x000fcc0000000000 */
        /* <DEDUP_REMOVED lines=33> */
[----:B----4-:R-:W-:Y:S05]  /*3080*/  @!P0 BRA `(.L_x_9046) ;  /* 0x0000000000048947 */ /* 0x010fea0003800000 */
[----:B------:R-:W-:Y:S01]  /*3090*/  BPT.TRAP 0x1 ;  /* 0x000000040000795c */ /* 0x000fe20000300000 */
.L_x_9046:
[----:B------:R-:W4:Y:S01]  /*30a0*/  S2UR UR6, SR_CgaCtaId ;  /* 0x00000000000679c3 */ /* 0x000f220000008800 */
[----:B------:R-:W-:Y:S02]  /*30b0*/  UISETP.GE.AND UP0, UPT, UR42, 0x61, UPT ;  /* 0x000000612a00788c */ /* 0x000fe4000bf06270 */
[----:B------:R-:W-:-:S04]  /*30c0*/  UIADD3 UR22, UR22, 0x22860, URZ ;  /* 0x0002286016167890 */ /* 0x000fc8000fffe03f */
[----:B------:R-:W-:Y:S01]  /*30d0*/  PLOP3.LUT P1, PT, PT, PT, UP0, 0x80, 0x0 ;  /* 0x000000000000781c */ /* 0x000fe20003f2f008 */
[----:B----4-:R-:W-:-:S09]  /*30e0*/  UPRMT UR22, UR6, 0x654, UR22 ;  /* 0x0000065406167896 */ /* 0x010fd20008000016 */
[----:B------:R-:W-:Y:S01]  /*30f0*/  SYNCS.ARRIVE.TRANS64.RED.A1T0 RZ, [UR22], RZ ;  /* 0x000000ffffff79a7 */ /* 0x000fe20008100416 */
[----:B------:R-:W-:Y:S02]  /*3100*/  UMOV UR22, 0x400 ;  /* 0x0000040000167882 */ /* 0x000fe40000000000 */
[----:B------:R-:W-:Y:S01]  /*3110*/  ULEA UR22, UR6, UR22, 0x18 ;  /* 0x0000001606167291 */ /* 0x000fe2000f8ec03f */
[----:B------:R-:W-:Y:S11]  /*3120*/  @!P1 BRA `(.L_x_9047) ;  /* 0x0000002000f09947 */ /* 0x000ff60003800000 */
[----:B------:R-:W-:Y:S01]  /*3130*/  IMAD.MOV.U32 R7, RZ, RZ, R4 ;  /* 0x000000ffff077224 */ /* 0x000fe200078e0004 */
[----:B------:R-:W-:Y:S01]  /*3140*/  UIADD3 UR44, UR44, -0x2, URZ ;  /* 0xfffffffe2c2c7890 */ /* 0x000fe2000fffe03f */
[----:B01-3--:R-:W-:Y:S01]  /*3150*/  IMAD.MOV.U32 R8, RZ, RZ, R3 ;  /* 0x000000ffff087224 */ /* 0x00bfe200078e0003 */
[----:B------:R-:W-:Y:S01]  /*3160*/  ULDC UR26, c[0x0][0x9d8] ;  /* 0x00027600001a7ab9 */ /* 0x000fe20000000800 */
[----:B------:R-:W-:-:S09]  /*3170*/  ULDC UR23, c[0x0][0x988] ;  /* 0x0002620000177ab9 */ /* 0x000fd20000000800 */
.L_x_9058:
[----:B------:R-:W-:Y:S01]  /*3180*/  UIADD3 UR37, UR37, 0x1, URZ ;  /* 0x0000000125257890 */ /* 0x000fe2000fffe03f */
[----:B--2---:R-:W-:Y:S01]  /*3190*/  IMAD.U32 R0, RZ, RZ, UR44 ;  /* 0x0000002cff007e24 */ /* 0x004fe2000f8e00ff */
        /* <DEDUP_REMOVED lines=8> */
.L_x_9048:
[----:B------:R-:W0:Y:S01]  /*3220*/  S2UR UR24, SR_CgaCtaId ;  /* 0x00000000001879c3 */ /* 0x000e220000008800 */
[----:B------:R-:W-:Y:S01]  /*3230*/  IMAD.U32 R0, RZ, RZ, UR36 ;  /* 0x00000024ff007e24 */ /* 0x000fe2000f8e00ff */
[----:B------:R-:W-:-:S04]  /*3240*/  UMOV UR22, 0x400 ;  /* 0x0000040000167882 */ /* 0x000fc80000000000 */
[----:B------:R-:W-:-:S04]  /*3250*/  SHF.L.U32 R0, R0, 0x1f, RZ ;  /* 0x0000001f00007819 */ /* 0x000fc800000006ff */
[----:B------:R-:W-:-:S13]  /*3260*/  R2UR UR27, R0 ;  /* 0x00000000001b72ca */ /* 0x000fda00000e0000 */
[----:B------:R-:W-:Y:S01]  /*3270*/  IMAD.U32 R0, RZ, RZ, UR27 ;  /* 0x0000001bff007e24 */ /* 0x000fe2000f8e00ff */
[----:B0-----:R-:W-:-:S04]  /*3280*/  ULEA UR22, UR24, UR22, 0x18 ;  /* 0x0000001618167291 */ /* 0x001fc8000f8ec03f */
[----:B------:R-:W-:-:S09]  /*3290*/  ULEA UR25, UR37, UR22, 0x3 ;  /* 0x0000001625197291 */ /* 0x000fd2000f8e183f */
[----:B------:R0:W1:Y:S01]  /*32a0*/  SYNCS.PHASECHK.TRANS64.TRYWAIT P2, [UR25+0x22830], R0 ;  /* 0x02283000ff0075a7 */ /* 0x0000620008040159 */
[----:B------:R-:W-:Y:S05]  /*32b0*/  @!P0 BRA `(.L_x_9049) ;  /* 0x0000000000048947 */ /* 0x000fea0003800000 */
[----:B------:R-:W-:Y:S01]  /*32c0*/  BPT.TRAP 0x1 ;  /* 0x000000040000795c */ /* 0x000fe20000300000 */
.L_x_9049:
[----:B-1----:R-:W-:Y:S05]  /*32d0*/  @P2 BRA `(.L_x_9050) ;  /* 0x00000000000c2947 */ /* 0x002fea0003800000 */
[----:B0-----:R-:W-:-:S04]  /*32e0*/  IMAD.U32 R0, RZ, RZ, UR27 ;  /* 0x0000001bff007e24 */ /* 0x001fc8000f8e00ff */
[----:B------:R-:W0:Y:S02]  /*32f0*/  SYNCS.PHASECHK.TRANS64.TRYWAIT P2, [UR25+0x22830], R0 ;  /* 0x02283000ff0075a7 */ /* 0x000e240008040159 */
[----:B0-----:R-:W-:Y:S05]  /*3300*/  @!P2 BRA `(.L_x_9051) ;  /* 0x00000088001ca947 */ /* 0x001fea0003800000 */
.L_x_9050:
[----:B------:R-:W-:Y:S01]  /*3310*/  UIMAD UR6, UR37, 0x300, UR20 ;  /* 0x00000300250678a4 */ /* 0x000fe2000f8e0214 */
[----:B------:R-:W-:Y:S01]  /*3320*/  WARPGROUP.ARRIVE ;  /* 0x00000000000079c5 */ /* 0x000fe20000000000 */
[----:B------:R-:W-:Y:S01]  /*3330*/  UMOV UR7, 0x40000040 ;  /* 0x4000004000077882 */ /* 0x000fe20000000000 */
[----:B------:R-:W-:Y:S01]  /*3340*/  UMOV UR11, 0x40000040 ;  /* 0x40000040000b7882 */ /* 0x000fe20000000000 */
[----:B------:R-:W-:-:S03]  /*3350*/  UIADD3 UR10, UR6, 0x2, URZ ;  /* 0x00000002060a7890 */ /* 0x000fc6000fffe03f */
[----:B------:R-:W1:Y:S01]  /*3360*/  S2R R202, SR_TID.X ;  /* 0x0000000000ca7919 */ /* 0x000e620000002100 */
[----:B------:R-:W-:Y:S01]  /*3370*/  UIADD3 UR14, UR6, 0x4, URZ ;  /* 0x00000004060e7890 */ /* 0x000fe2000fffe03f */
[----:B------:R-:W-:Y:S01]  /*3380*/  UMOV UR15, 0x40000040 ;  /* 0x40000040000f7882 */ /* 0x000fe20000000000 */
[----:B------:R-:W-:Y:S01]  /*3390*/  HGMMA.64x96x16.F32 R152, gdesc[UR4], RZ, !UPT, gsb0 ;  /* 0x01600000049879f0 */ /* 0x000fe2000c0008ff */
[----:B------:R-:W-:Y:S01]  /*33a0*/  UIADD3 UR18, UR6, 0x6, URZ ;  /* 0x0000000606127890 */ /* 0x000fe2000fffe03f */
[----:B------:R-:W-:Y:S01]  /*33b0*/  UMOV UR19, 0x40000040 ;  /* 0x4000004000137882 */ /* 0x000fe20000000000 */
[----:B-1----:R-:W-:-:S04]  /*33c0*/  SHF.R.U32.HI R202, RZ, 0x7, R202 ;  /* 0x00000007ffca7819 */ /* 0x002fc800000116ca */
[----:B0-----:R-:W-:Y:S01]  /*33d0*/  IADD3 R0, -R202, 0xb, RZ ;  /* 0x0000000bca007810 */ /* 0x001fe20007ffe1ff */
        /* <DEDUP_REMOVED lines=13> */
.L_x_9052:
        /* <DEDUP_REMOVED lines=41> */
[----:B------:R-:W-:Y:S01]  /*3740*/  UMOV UR10, UR23 ;  /* 0x00000017000a7c82 */ /* 0x000fe20008000000 */
[----:B------:R-:W-:Y:S01]  /*3750*/  FMUL.FTZ R181, R186, UR26 ;  /* 0x0000001abab57c20 */ /* 0x000fe20008410000 */
[----:B------:R-:W-:Y:S01]  /*3760*/  FMUL.FTZ R185, R194, UR26 ;  /* 0x0000001ac2b97c20 */ /* 0x000fe20008410000 */
[----:B------:R-:W-:Y:S01]  /*3770*/  FMUL.FTZ R186, R195, UR26 ;  /* 0x0000001ac3ba7c20 */ /* 0x000fe20008410000 */
[----:B------:R-:W-:Y:S01]  /*3780*/  FMUL.FTZ R188, R199, UR26 ;  /* 0x0000001ac7bc7c20 */ /* 0x000fe20008410000 */
[----:B------:R-:W3:Y:S01]  /*3790*/  MUFU.TANH R22, R22 ;  /* 0x0000001600167308 */ /* 0x000ee20000002400 */
[----:B-1----:R-:W-:Y:S01]  /*37a0*/  FMNMX.FTZ R3, R13, R170, !PT ;  /* 0x000000aa0d037209 */ /* 0x002fe20007810000 */
[----:B------:R-:W-:Y:S01]  /*37b0*/  FMUL.FTZ R170, R189, UR26 ;  /* 0x0000001abdaa7c20 */ /* 0x000fe20008410000 */
[----:B------:R-:W-:-:S04]  /*37c0*/  UIADD3 UR6, UR25, 0x22840, URZ ;  /* 0x0002284019067890 */ /* 0x000fc8000fffe03f */
[----:B------:R-:W-:Y:S01]  /*37d0*/  UPRMT UR6, UR24, 0x654, UR6 ;  /* 0x0000065418067896 */ /* 0x000fe20008000006 */
[----:B------:R-:W1:Y:S01]  /*37e0*/  MUFU.TANH R152, R152 ;  /* 0x0000009800987308 */ /* 0x000e620000002400 */
[----:B--2---:R-:W-:-:S07]  /*37f0*/  FMNMX.FTZ R3, R20, R3, !PT ;  /* 0x0000000314037209 */ /* 0x004fce0007810000 */
[----:B------:R-:W2:Y:S01]  /*3800*/  MUFU.TANH R154, R154 ;  /* 0x0000009a009a7308 */ /* 0x000ea20000002400 */
[----:B---3--:R-:W-:Y:S01]  /*3810*/  FMNMX.FTZ R3, R22, R3, !PT ;  /* 0x0000000316037209 */ /* 0x008fe20007810000 */
[----:B------:R-:W-:Y:S06]  /*3820*/  SYNCS.ARRIVE.TRANS64.RED.A1T0 RZ, [UR6], RZ ;  /* 0x000000ffffff79a7 */ /* 0x000fec0008100406 */
        /* <DEDUP_REMOVED lines=34> */
[----:B--2---:R-:W-:-:S07]  /*3a50*/  FMNMX.FTZ R180, R170, R3, !PT ;  /* 0x00000003aab47209 */ /* 0x004fce0007810000 */
[----:B------:R-:W2:Y:S01]  /*3a60*/  MUFU.TANH R176, R176 ;  /* 0x000000b000b07308 */ /* 0x000ea20000002400 */
[----:B---3--:R-:W-:-:S07]  /*3a70*/  FMNMX.FTZ R180, R173, R180, !PT ;  /* 0x000000b4adb47209 */ /* 0x008fce0007810000 */
[----:B------:R-:W3:Y:S01]  /*3a80*/  MUFU.TANH R172, R172 ;  /* 0x000000ac00ac7308 */ /* 0x000ee20000002400 */
[----:B-1----:R-:W-:Y:S01]  /*3a90*/  FMNMX.FTZ R3, R171, R180, !PT ;  /* 0x000000b4ab037209 */ /* 0x002fe20007810000 */
[----:B------:R-:W-:Y:S01]  /*3aa0*/  FMUL.FTZ R180, R183, UR26 ;  /* 0x0000001ab7b47c20 */ /* 0x000fe20008410000 */
[----:B------:R-:W-:-:S05]  /*3ab0*/  FMUL.FTZ R183, R190, UR26 ;  /* 0x0000001abeb77c20 */ /* 0x000fca0008410000 */
[----:B------:R-:W1:Y:S01]  /*3ac0*/  MUFU.TANH R10, R10 ;  /* 0x0000000a000a7308 */ /* 0x000e620000002400 */
[----:B--2---:R-:W-:-:S07]  /*3ad0*/  FMNMX.FTZ R3, R176, R3, !PT ;  /* 0x00000003b0037209 */ /* 0x004fce0007810000 */
[----:B------:R-:W2:Y:S01]  /*3ae0*/  MUFU.TANH R11, R11 ;  /* 0x0000000b000b7308 */ /* 0x000ea20000002400 */
[----:B---3--:R-:W-:-:S05]  /*3af0*/  FMNMX.FTZ R3, R172, R3, !PT ;  /* 0x00000003ac037209 */ /* 0x008fca0007810000 */
[----:B------:R-:W3:Y:S02]  /*3b00*/  SHFL.BFLY PT, R184, R3, 0x2, 0x1f ;  /* 0x0c401f0003b87f89 */ /* 0x000ee400000e0000 */
[----:B------:R-:W4:Y:S08]  /*3b10*/  MUFU.TANH R14, R14 ;  /* 0x0000000e000e7308 */ /* 0x000f300000002400 */
[----:B------:R-:W5:Y:S08]  /*3b20*/  MUFU.TANH R15, R15 ;  /* 0x0000000f000f7308 */ /* 0x000f700000002400 */
[----:B------:R-:W0:Y:S01]  /*3b30*/  MUFU.TANH R21, R21 ;  /* 0x0000001500157308 */ /* 0x000e220000002400 */
[----:B---3--:R-:W-:Y:S01]  /*3b40*/  FMNMX.FTZ R177, R3, R184, !PT ;  /* 0x000000b803b17209 */ /* 0x008fe20007810000 */
[----:B------:R-:W-:-:S06]  /*3b50*/  FMUL.FTZ R184, R191, UR26 ;  /* 0x0000001abfb87c20 */ /* 0x000fcc0008410000 */
[----:B------:R-:W3:Y:S01]  /*3b60*/  MUFU.TANH R23, R23 ;  /* 0x0000001700177308 */ /* 0x000ee20000002400 */
[----:B------:R-:W1:Y:S07]  /*3b70*/  SHFL.BFLY PT, R190, R177, 0x1, 0x1f ;  /* 0x0c201f00b1be7f89 */ /* 0x000e6e00000e0000 */
[----:B------:R-:W3:Y:S08]  /*3b80*/  MUFU.TANH R153, R153 ;  /* 0x0000009900997308 */ /* 0x000ef00000002400 */
[----:B------:R-:W3:Y:S08]  /*3b90*/  MUFU.TANH R155, R155 ;  /* 0x0000009b009b7308 */ /* 0x000ef00000002400 */
[----:B------:R-:W3:Y:S01]  /*3ba0*/  MUFU.TANH R157, R157 ;  /* 0x0000009d009d7308 */ /* 0x000ee20000002400 */
[----:B-1----:R-:W-:-:S05]  /*3bb0*/  FMNMX.FTZ R3, R177, R190, !PT ;  /* 0x000000beb1037209 */ /* 0x002fca0007810000 */
[C---:B------:R-:W-:Y:S01]  /*3bc0*/  FADD.FTZ R8, -R3.reuse, R8 ;  /* 0x0000000803087221 */ /* 0x040fe20000010100 */
[----:B------:R-:W-:Y:S01]  /*3bd0*/  FMUL.FTZ R215, R3, UR10 ;  /* 0x0000000a03d77c20 */ /* 0x000fe20008410000 */
[----:B------:R-:W1:Y:S02]  /*3be0*/  MUFU.TANH R158, R158 ;  /* 0x0000009e009e7308 */ /* 0x000e640000002400 */
[----:B------:R-:W-:Y:S01]  /*3bf0*/  FMUL.FTZ R177, R8, UR10 ;  /* 0x0000000a08b17c20 */ /* 0x000fe20008410000 */
[----:B------:R-:W-:Y:S01]  /*3c00*/  FMNMX.FTZ R8, R10, R7, !PT ;  /* 0x000000070a087209 */ /* 0x000fe20007810000 */
[--C-:B------:R-:W-:Y:S01]  /*3c10*/  FFMA.FTZ R192, R9, UR10, -R215.reuse ;  /* 0x0000000a09c07c23 */ /* 0x100fe200080108d7 */
[--C-:B------:R-:W-:Y:S01]  /*3c20*/  FFMA.FTZ R203, R4, UR10, -R215.reuse ;  /* 0x0000000a04cb7c23 */ /* 0x100fe200080108d7 */
[--C-:B------:R-:W-:Y:S01]  /*3c30*/  FFMA.FTZ R195, R161, UR10, -R215.reuse ;  /* 0x0000000aa1c37c23 */ /* 0x100fe200080108d7 */
[----:B--2---:R-:W-:Y:S01]  /*3c40*/  FMNMX.FTZ R9, R11, R8, !PT ;  /* 0x000000080b097209 */ /* 0x004fe20007810000 */
[----:B------:R-:W2:Y:S01]  /*3c50*/  MUFU.TANH R159, R159 ;  /* 0x0000009f009f7308 */ /* 0x000ea20000002400 */
[--C-:B------:R-:W-:Y:S01]  /*3c60*/  FFMA.FTZ R189, R152, UR10, -R215.reuse ;  /* 0x0000000a98bd7c23 */ /* 0x100fe200080108d7 */
[--C-:B------:R-:W-:Y:S01]  /*3c70*/  FFMA.FTZ R196, R154, UR10, -R215.reuse ;  /* 0x0000000a9ac47c23 */ /* 0x100fe200080108d7 */
[----:B----4-:R-:W-:Y:S01]  /*3c80*/  FMNMX.FTZ R8, R14, R9, !PT ;  /* 0x000000090e087209 */ /* 0x010fe20007810000 */
[--C-:B------:R-:W-:Y:S01]  /*3c90*/  FFMA.FTZ R154, R176, UR10, -R215.reuse ;  /* 0x0000000ab09a7c23 */ /* 0x100fe200080108d7 */
[--C-:B------:R-:W-:Y:S01]  /*3ca0*/  FFMA.FTZ R198, R12, UR10, -R215.reuse ;  /* 0x0000000a0cc67c23 */ /* 0x100fe200080108d7 */
[--C-:B------:R-:W-:Y:S01]  /*3cb0*/  FFMA.FTZ R191, R22, UR10, -R215.reuse ;  /* 0x0000000a16bf7c23 */ /* 0x100fe200080108d7 */
[----:B-----5:R-:W-:Y:S01]  /*3cc0*/  FMNMX.FTZ R8, R15, R8, !PT ;  /* 0x000000080f087209 */ /* 0x020fe20007810000 */
[----:B------:R-:W4:Y:S01]  /*3cd0*/  MUFU.TANH R174, R174 ;  /* 0x000000ae00ae7308 */ /* 0x000f220000002400 */
[--C-:B------:R-:W-:Y:S01]  /*3ce0*/  FFMA.FTZ R211, R13, UR10, -R215.reuse ;  /* 0x0000000a0dd37c23 */ /* 0x100fe200080108d7 */
[--C-:B------:R-:W-:Y:S01]  /*3cf0*/  FFMA.FTZ R22, R156, UR10, -R215.reuse ;  /* 0x0000000a9c167c23 */ /* 0x100fe200080108d7 */
[----:B0-----:R-:W-:Y:S01]  /*3d00*/  FMNMX.FTZ R8, R21, R8, !PT ;  /* 0x0000000815087209 */ /* 0x001fe20007810000 */
[--C-:B------:R-:W-:Y:S01]  /*3d10*/  FFMA.FTZ R190, R20, UR10, -R215.reuse ;  /* 0x0000000a14be7c23 */ /* 0x100fe200080108d7 */
[--C-:B------:R-:W-:Y:S01]  /*3d20*/  FFMA.FTZ R193, R160, UR10, -R215.reuse ;  /* 0x0000000aa0c17c23 */ /* 0x100fe200080108d7 */
[--C-:B------:R-:W-:Y:S01]  /*3d30*/  FFMA.FTZ R201, R164, UR10, -R215.reuse ;  /* 0x0000000aa4c97c23 */ /* 0x100fe200080108d7 */
[----:B---3--:R-:W-:Y:S01]  /*3d40*/  FMNMX.FTZ R8, R23, R8, !PT ;  /* 0x0000000817087209 */ /* 0x008fe20007810000 */
[----:B------:R-:W0:Y:S01]  /*3d50*/  MUFU.TANH R175, R175 ;  /* 0x000000af00af7308 */ /* 0x000e220000002400 */
[--C-:B------:R-:W-:Y:S01]  /*3d60*/  FFMA.FTZ R162, R162, UR10, -R215.reuse ;  /* 0x0000000aa2a27c23 */ /* 0x100fe200080108d7 */
[--C-:B------:R-:W-:Y:S01]  /*3d70*/  FFMA.FTZ R20, R163, UR10, -R215.reuse ;  /* 0x0000000aa3147c23 */ /* 0x100fe200080108d7 */
[----:B------:R-:W-:Y:S01]  /*3d80*/  FMNMX.FTZ R8, R153, R8, !PT ;  /* 0x0000000899087209 */ /* 0x000fe20007810000 */
[--C-:B------:R-:W-:Y:S01]  /*3d90*/  FFMA.FTZ R199, R170, UR10, -R215.reuse ;  /* 0x0000000aaac77c23 */ /* 0x100fe200080108d7 */
[--C-:B------:R-:W-:Y:S01]  /*3da0*/  FFMA.FTZ R13, R165, UR10, -R215.reuse ;  /* 0x0000000aa50d7c23 */ /* 0x100fe200080108d7 */
[--C-:B------:R-:W-:Y:S01]  /*3db0*/  FFMA.FTZ R172, R172, UR10, -R215.reuse ;  /* 0x0000000aacac7c23 */ /* 0x100fe200080108d7 */
[----:B------:R-:W-:Y:S01]  /*3dc0*/  FMNMX.FTZ R8, R155, R8, !PT ;  /* 0x000000089b087209 */ /* 0x000fe20007810000 */
[----:B------:R-:W3:Y:S01]  /*3dd0*/  MUFU.TANH R178, R178 ;  /* 0x000000b200b27308 */ /* 0x000ee20000002400 */
[--C-:B------:R-:W-:Y:S01]  /*3de0*/  FFMA.FTZ R197, R167, UR10, -R215.reuse ;  /* 0x0000000aa7c57c23 */ /* 0x100fe200080108d7 */
[--C-:B------:R-:W-:Y:S01]  /*3df0*/  FFMA.FTZ R166, R166, UR10, -R215.reuse ;  /* 0x0000000aa6a67c23 */ /* 0x100fe200080108d7 */
[----:B------:R-:W-:Y:S01]  /*3e00*/  FMNMX.FTZ R9, R157, R8, !PT ;  /* 0x000000089d097209 */ /* 0x000fe20007810000 */
[--C-:B------:R-:W-:Y:S01]  /*3e10*/  FFMA.FTZ R168, R168, UR10, -R215.reuse ;  /* 0x0000000aa8a87c23 */ /* 0x100fe200080108d7 */
[--C-:B------:R-:W-:Y:S01]  /*3e20*/  FFMA.FTZ R12, R169, UR10, -R215.reuse ;  /* 0x0000000aa90c7c23 */ /* 0x100fe200080108d7 */
[----:B------:R-:W-:Y:S01]  /*3e30*/  FFMA.FTZ R194, R171, UR10, -R215 ;  /* 0x0000000aabc27c23 */ /* 0x000fe200080108d7 */
[----:B-1----:R-:W-:Y:S01]  /*3e40*/  FMNMX.FTZ R4, R158, R9, !PT ;  /* 0x000000099e047209 */ /* 0x002fe20007810000 */
[----:B------:R-:W1:Y:S03]  /*3e50*/  MUFU.TANH R179, R179 ;  /* 0x000000b300b37308 */ /* 0x000e660000002400 */
[----:B--2---:R-:W-:-:S04]  /*3e60*/  FMNMX.FTZ R9, R159, R4, !PT ;  /* 0x000000049f097209 */ /* 0x004fc80007810000 */
[----:B----4-:R-:W-:Y:S01]  /*3e70*/  FMNMX.FTZ R4, R174, R9, !PT ;  /* 0x00000009ae047209 */ /* 0x010fe20007810000 */
[----:B------:R-:W2:Y:S03]  /*3e80*/  MUFU.TANH R180, R180 ;  /* 0x000000b400b47308 */ /* 0x000ea60000002400 */
[----:B0-----:R-:W-:-:S04]  /*3e90*/  FMNMX.FTZ R9, R175, R4, !PT ;  /* 0x00000004af097209 */ /* 0x001fc80007810000 */
[----:B---3--:R-:W-:Y:S01]  /*3ea0*/  FMNMX.FTZ R4, R178, R9, !PT ;  /* 0x00000009b2047209 */ /* 0x008fe20007810000 */
[----:B------:R-:W0:Y:S03]  /*3eb0*/  MUFU.TANH R181, R181 ;  /* 0x000000b500b57308 */ /* 0x000e260000002400 */
[----:B-1----:R-:W-:-:S05]  /*3ec0*/  FMNMX.FTZ R9, R179, R4, !PT ;  /* 0x00000004b3097209 */ /* 0x002fca0007810000 */
        /* <DEDUP_REMOVED lines=15> */
[----:B0-----:R-:W-:-:S07]  /*3fc0*/  FMNMX.FTZ R9, R187, R4, !PT ;  /* 0x00000004bb097209 */ /* 0x001fce0007810000 */
[----:B------:R-:W0:Y:S01]  /*3fd0*/  MUFU.EX2 R192, R192 ;  /* 0x000000c000c07308 */ /* 0x000e220000000800 */
[----:B-1----:R-:W-:-:S05]  /*3fe0*/  FMNMX.FTZ R9, R188, R9, !PT ;  /* 0x00000009bc097209 */ /* 0x002fca0007810000 */
[----:B------:R-:W1:Y:S02]  /*3ff0*/  SHFL.BFLY PT, R4, R9, 0x2, 0x1f ;  /* 0x0c401f0009047f89 */ /* 0x000e6400000e0000 */
[----:B------:R-:W3:Y:S01]  /*4000*/  MUFU.EX2 R203, R203 ;  /* 0x000000cb00cb7308 */ /* 0x000ee20000000800 */
[-C--:B--2---:R-:W-:Y:S01]  /*4010*/  FMUL.FTZ R24, R24, R177.reuse ;  /* 0x000000b118187220 */ /* 0x084fe20000410000 */
        /* <DEDUP_REMOVED lines=20> */
[----:B-1----:R-:W-:Y:S01]  /*4160*/  FMNMX.FTZ R8, R9, R4, !PT ;  /* 0x0000000409087209 */ /* 0x002fe20007810000 */
[----:B------:R-:W-:Y:S01]  /*4170*/  FFMA.FTZ R9, R173, UR10, -R215 ;  /* 0x0000000aad097c23 */ /* 0x000fe200080108d7 */
[----:B------:R-:W-:Y:S01]  /*4180*/  MUFU.EX2 R190, R190 ;  /* 0x000000be00be7308 */ /* 0x000fe20000000800 */
[-C--:B------:R-:W-:Y:S01]  /*4190*/  FMUL.FTZ R60, R60, R177.reuse ;  /* 0x000000b13c3c7220 */ /* 0x080fe20000410000 */
[-C--:B------:R-:W-:Y:S01]  /*41a0*/  FMUL.FTZ R61, R61, R177.reuse ;  /* 0x000000b13d3d7220 */ /* 0x080fe20000410000 */
[----:B------:R-:W1:Y:S01]  /*41b0*/  SHFL.BFLY PT, R161, R8, 0x1, 0x1f ;  /* 0x0c201f0008a17f89 */ /* 0x000e6200000e0000 */
        /* <DEDUP_REMOVED lines=23> */
[----:B-1----:R-:W-:Y:S01]  /*4330*/  FMNMX.FTZ R4, R8, R161, !PT ;  /* 0x000000a108047209 */ /* 0x002fe20007810000 */
[-C--:B------:R-:W-:Y:S01]  /*4340*/  FMUL.FTZ R104, R104, R177.reuse ;  /* 0x000000b168687220 */ /* 0x080fe20000410000 */
[-C--:B------:R-:W-:Y:S01]  /*4350*/  FMUL.FTZ R105, R105, R177.reuse ;  /* 0x000000b169697220 */ /* 0x080fe20000410000 */
[-C--:B------:R-:W-:Y:S01]  /*4360*/  FMUL.FTZ R108, R108, R177.reuse ;  /* 0x000000b16c6c7220 */ /* 0x080fe20000410000 */
[-C--:B------:R-:W-:Y:S01]  /*4370*/  FMUL.FTZ R109, R109, R177.reuse ;  /* 0x000000b16d6d7220 */ /* 0x080fe20000410000 */
[----:B------:R-:W-:Y:S01]  /*4380*/  FADD.FTZ R152, -R4, R7 ;  /* 0x0000000704987221 */ /* 0x000fe20000010100 */
[----:B------:R-:W-:Y:S01]  /*4390*/  MUFU.EX2 R8, R154 ;  /* 0x0000009a00087308 */ /* 0x000fe20000000800 */
[-C--:B------:R-:W-:Y:S01]  /*43a0*/  FMUL.FTZ R112, R112, R177.reuse ;  /* 0x000000b170707220 */ /* 0x080fe20000410000 */
[-C--:B------:R-:W-:Y:S01]  /*43b0*/  FMUL.FTZ R113, R113, R177.reuse ;  /* 0x000000b171717220 */ /* 0x080fe20000410000 */
[----:B------:R-:W-:Y:S01]  /*43c0*/  FMUL.FTZ R176, R152, UR10 ;  /* 0x0000000a98b07c20 */ /* 0x000fe20008410000 */
[----:B------:R-:W-:Y:S01]  /*43d0*/  FMUL.FTZ R152, R4, UR10 ;  /* 0x0000000a04987c20 */ /* 0x000fe20008410000 */
[-C--:B------:R-:W-:Y:S01]  /*43e0*/  FMUL.FTZ R116, R116, R177.reuse ;  /* 0x000000b174747220 */ /* 0x080fe20000410000 */
[-C--:B------:R-:W-:Y:S01]  /*43f0*/  FMUL.FTZ R117, R117, R177.reuse ;  /* 0x000000b175757220 */ /* 0x080fe20000410000 */
[----:B------:R-:W-:Y:S01]  /*4400*/  FMUL.FTZ R120, R120, R177 ;  /* 0x000000b178787220 */ /* 0x000fe20000410000 */
[--C-:B------:R-:W-:Y:S01]  /*4410*/  FFMA.FTZ R161, R10, UR10, -R152.reuse ;  /* 0x0000000a0aa17c23 */ /* 0x100fe20008010898 */
[--C-:B------:R-:W-:Y:S01]  /*4420*/  FFMA.FTZ R10, R11, UR10, -R152.reuse ;  /* 0x0000000a0b0a7c23 */ /* 0x100fe20008010898 */
[----:B------:R-:W-:Y:S01]  /*4430*/  MUFU.EX2 R176, R176 ;  /* 0x000000b000b07308 */ /* 0x000fe20000000800 */
[--C-:B------:R-:W-:Y:S01]  /*4440*/  FFMA.FTZ R11, R14, UR10, -R152.reuse ;  /* 0x0000000a0e0b7c23 */ /* 0x100fe20008010898 */
[--C-:B------:R-:W-:Y:S01]  /*4450*/  FFMA.FTZ R156, R15, UR10, -R152.reuse ;  /* 0x0000000a0f9c7c23 */ /* 0x100fe20008010898 */
[--C-:B------:R-:W-:Y:S01]  /*4460*/  FFMA.FTZ R14, R21, UR10, -R152.reuse ;  /* 0x0000000a150e7c23 */ /* 0x100fe20008010898 */
[--C-:B------:R-:W-:Y:S01]  /*4470*/  FFMA.FTZ R15, R23, UR10, -R152.reuse ;  /* 0x0000000a170f7c23 */ /* 0x100fe20008010898 */
[----:B------:R-:W-:Y:S01]  /*4480*/  FFMA.FTZ R21, R153, UR10, -R152 ;  /* 0x0000000a99157c23 */ /* 0x000fe20008010898 */
[----:B---3--:R-:W-:Y:S01]  /*4490*/  FADD.FTZ R153, R203, R6 ;  /* 0x00000006cb997221 */ /* 0x008fe20000010000 */
[--C-:B------:R-:W-:Y:S01]  /*44a0*/  FFMA.FTZ R160, R155, UR10, -R152.reuse ;  /* 0x0000000a9ba07c23 */ /* 0x100fe20008010898 */
[----:B------:R-:W1:Y:S01]  /*44b0*/  MUFU.EX2 R161, R161 ;  /* 0x000000a100a17308 */ /* 0x000e620000000800 */
[--C-:B------:R-:W-:Y:S01]  /*44c0*/  FFMA.FTZ R164, R158, UR10, -R152.reuse ;  /* 0x0000000a9ea47c23 */ /* 0x100fe20008010898 */
[----:B--2---:R-:W-:Y:S01]  /*44d0*/  FADD.FTZ R158, R198, R153 ;  /* 0x00000099c69e7221 */ /* 0x004fe20000010000 */
[--C-:B------:R-:W-:Y:S01]  /*44e0*/  FFMA.FTZ R23, R157, UR10, -R152.reuse ;  /* 0x0000000a9d177c23 */ /* 0x100fe20008010898 */
[--C-:B------:R-:W-:Y:S01]  /*44f0*/  FFMA.FTZ R163, R159, UR10, -R152.reuse ;  /* 0x0000000a9fa37c23 */ /* 0x100fe20008010898 */
[----:B------:R-:W-:Y:S01]  /*4500*/  FFMA.FTZ R170, R174, UR10, -R152 ;  /* 0x0000000aaeaa7c23 */ /* 0x000fe20008010898 */
[----:B0-----:R-:W-:Y:S01]  /*4510*/  FADD.FTZ R153, R211, R158 ;  /* 0x0000009ed3997221 */ /* 0x001fe20000010000 */
        /* <DEDUP_REMOVED lines=10> */
[----:B-1----:R-:W-:Y:S01]  /*45c0*/  FFMA.FTZ R5, R176, R5, R161 ;  /* 0x00000005b0057223 */ /* 0x002fe200000100a1 */
[--C-:B------:R-:W-:Y:S01]  /*45d0*/  FFMA.FTZ R186, R186, UR10, -R152.reuse ;  /* 0x0000000ababa7c23 */ /* 0x100fe20008010898 */
[--C-:B------:R-:W-:Y:S01]  /*45e0*/  FFMA.FTZ R187, R187, UR10, -R152.reuse ;  /* 0x0000000abbbb7c23 */ /* 0x100fe20008010898 */
[----:B------:R-:W-:Y:S01]  /*45f0*/  FFMA.FTZ R188, R188, UR10, -R152 ;  /* 0x0000000abcbc7c23 */ /* 0x000fe20008010898 */
[-C--:B------:R-:W-:Y:S01]  /*4600*/  FMUL.FTZ R121, R121, R177.reuse ;  /* 0x000000b179797220 */ /* 0x080fe20000410000 */
[-C--:B------:R-:W-:Y:S01]  /*4610*/  FMUL.FTZ R124, R124, R177.reuse ;  /* 0x000000b17c7c7220 */ /* 0x080fe20000410000 */
[-C--:B------:R-:W-:Y:S01]  /*4620*/  FMUL.FTZ R125, R125, R177.reuse ;  /* 0x000000b17d7d7220 */ /* 0x080fe20000410000 */
[----:B------:R-:W1:Y:S01]  /*4630*/  MUFU.EX2 R156, R156 ;  /* 0x0000009c009c7308 */ /* 0x000e620000000800 */
        /* <DEDUP_REMOVED lines=16> */
[C---:B-1----:R-:W-:Y:S01]  /*4740*/  FADD.FTZ R5, R156.reuse, R5 ;  /* 0x000000059c057221 */ /* 0x042fe20000010000 */
[----:B------:R-:W-:Y:S01]  /*4750*/  F2FP.F16.F32.PACK_AB R155, R156, R11 ;  /* 0x0000000b9c9b723e */ /* 0x000fe200000000ff */
[-C--:B------:R-:W-:Y:S01]  /*4760*/  FMUL.FTZ R148, R148, R177.reuse ;  /* 0x000000b194947220 */ /* 0x080fe20000410000 */
[----:B------:R-:W-:Y:S01]  /*4770*/  F2FP.F16.F32.PACK_AB R156, R191, R190 ;  /* 0x000000bebf9c723e */ /* 0x000fe200000000ff */
[----:B------:R-:W-:Y:S01]  /*4780*/  FMUL.FTZ R149, R149, R177 ;  /* 0x000000b195957220 */ /* 0x000fe20000410000 */
[-C--:B------:R-:W-:Y:S01]  /*4790*/  FMUL.FTZ R26, R26, R176.reuse ;  /* 0x000000b01a1a7220 */ /* 0x080fe20000410000 */
[-C--:B------:R-:W-:Y:S01]  /*47a0*/  FMUL.FTZ R27, R27, R176.reuse ;  /* 0x000000b01b1b7220 */ /* 0x080fe20000410000 */
[----:B------:R-:W1:Y:S01]  /*47b0*/  MUFU.EX2 R21, R21 ;  /* 0x0000001500157308 */ /* 0x000e620000000800 */
[----:B0-----:R-:W-:Y:S01]  /*47c0*/  FADD.FTZ R158, R14, R5 ;  /* 0x000000050e9e7221 */ /* 0x001fe20000010000 */
[----:B------:R-:W-:Y:S01]  /*47d0*/  FADD.FTZ R5, R189, R154 ;  /* 0x0000009abd057221 */ /* 0x000fe20000010000 */
[-C--:B------:R-:W-:Y:S01]  /*47e0*/  FMUL.FTZ R30, R30, R176.reuse ;  /* 0x000000b01e1e7220 */ /* 0x080fe20000410000 */
[-C--:B------:R-:W-:Y:S01]  /*47f0*/  FMUL.FTZ R31, R31, R176.reuse ;  /* 0x000000b01f1f7220 */ /* 0x080fe20000410000 */
[-C--:B------:R-:W-:Y:S01]  /*4800*/  FMUL.FTZ R34, R34, R176.reuse ;  /* 0x000000b022227220 */ /* 0x080fe20000410000 */
[----:B------:R-:W-:Y:S01]  /*4810*/  FADD.FTZ R5, R196, R5 ;  /* 0x00000005c4057221 */ /* 0x000fe20000010000 */
        /* <DEDUP_REMOVED lines=34> */
[----:B-1----:R-:W-:Y:S01]  /*4a40*/  FADD.FTZ R5, R23, R154 ;  /* 0x0000009a17057221 */ /* 0x002fe20000010000 */
[----:B------:R-:W-:Y:S01]  /*4a50*/  F2FP.F16.F32.PACK_AB R154, R211, R198 ;  /* 0x000000c6d39a723e */ /* 0x000fe200000000ff */
[-C--:B------:R-:W-:Y:S01]  /*4a60*/  FMUL.FTZ R82, R82, R176.reuse ;  /* 0x000000b052527220 */ /* 0x080fe20000410000 */
[-C--:B------:R-:W-:Y:S01]  /*4a70*/  FMUL.FTZ R83, R83, R176.reuse ;  /* 0x000000b053537220 */ /* 0x080fe20000410000 */
[-C--:B------:R-:W-:Y:S01]  /*4a80*/  FMUL.FTZ R86, R86, R176.reuse ;  /* 0x000000b056567220 */ /* 0x080fe20000410000 */
[-C--:B------:R-:W-:Y:S01]  /*4a90*/  FMUL.FTZ R87, R87, R176.reuse ;  /* 0x000000b057577220 */ /* 0x080fe20000410000 */
[----:B------:R-:W-:Y:S01]  /*4aa0*/  FMUL.FTZ R90, R90, R176 ;  /* 0x000000b05a5a7220 */ /* 0x000fe20000410000 */
[----:B------:R-:W-:Y:S01]  /*4ab0*/  MUFU.EX2 R162, R162 ;  /* 0x000000a200a27308 */ /* 0x000fe20000000800 */
        /* <DEDUP_REMOVED lines=40> */
[----:B0-----:R-:W-:Y:S01]  /*4d40*/  FFMA.FTZ R172, R178, UR10, -R152 ;  /* 0x0000000ab2ac7c23 */ /* 0x001fe20008010898 */
[----:B------:R-:W-:Y:S01]  /*4d50*/  FADD.FTZ R178, R162, R153 ;  /* 0x00000099a2b27221 */ /* 0x000fe20000010000 */
[----:B-1----:R-:W-:Y:S01]  /*4d60*/  FADD.FTZ R158, R170, R5 ;  /* 0x00000005aa9e7221 */ /* 0x002fe20000010000 */
[----:B------:R-:W-:-:S02]  /*4d70*/  F2FP.F16.F32.PACK_AB R153, R10, R161 ;  /* 0x000000a10a99723e */ /* 0x000fc400000000ff */
[----:B------:R-:W-:Y:S01]  /*4d80*/  FADD.FTZ R11, R195, R178 ;  /* 0x000000b2c30b7221 */ /* 0x000fe20000010000 */
[----:B------:R-:W-:Y:S01]  /*4d90*/  F2FP.F16.F32.PACK_AB R161, R164, R23 ;  /* 0x00000017a4a1723e */ /* 0x000fe200000000ff */
[----:B------:R-:W0:Y:S01]  /*4da0*/  MUFU.EX2 R165, R165 ;  /* 0x000000a500a57308 */ /* 0x000e220000000800 */
[----:B------:R-:W-:Y:S02]  /*4db0*/  F2FP.F16.F32.PACK_AB R163, R170, R163 ;  /* 0x000000a3aaa3723e */ /* 0x000fe400000000ff */
[----:B------:R-:W-:Y:S02]  /*4dc0*/  F2FP.F16.F32.PACK_AB R152, R203, R192 ;  /* 0x000000c0cb98723e */ /* 0x000fe400000000ff */
[----:B------:R-:W-:-:S03]  /*4dd0*/  F2FP.F16.F32.PACK_AB R162, R195, R162 ;  /* 0x000000a2c3a2723e */ /* 0x000fc600000000ff */
[----:B------:R-:W1:Y:S01]  /*4de0*/  MUFU.EX2 R201, R201 ;  /* 0x000000c900c97308 */ /* 0x000e620000000800 */
[----:B--2---:R-:W-:-:S07]  /*4df0*/  FADD.FTZ R178, R20, R11 ;  /* 0x0000000b14b27221 */ /* 0x004fce0000010000 */
[----:B------:R-:W2:Y:S01]  /*4e00*/  MUFU.EX2 R172, R172 ;  /* 0x000000ac00ac7308 */ /* 0x000ea20000000800 */
[----:B0-----:R-:W-:Y:S01]  /*4e10*/  FADD.FTZ R5, R165, R158 ;  /* 0x0000009ea5057221 */ /* 0x001fe20000010000 */
[----:B------:R-:W-:-:S06]  /*4e20*/  F2FP.F16.F32.PACK_AB R158, R196, R189 ;  /* 0x000000bdc49e723e */ /* 0x000fcc00000000ff */
        /* <DEDUP_REMOVED lines=25> */
[----:B------:R-:W-:Y:S02]  /*4fc0*/  F2FP.F16.F32.PACK_AB R169, R174, R169 ;  /* 0x000000a9aea9723e */ /* 0x000fe400000000ff */
[----:B------:R-:W-:-:S04]  /*4fd0*/  F2FP.F16.F32.PACK_AB R174, R7, R8 ;  /* 0x0000000807ae723e */ /* 0x000fc800000000ff */
        /* <DEDUP_REMOVED lines=16> */
[----:B------:R-:W-:-:S03]  /*50e0*/  F2FP.F16.F32.PACK_AB R172, R194, R9 ;  /* 0x00000009c2ac723e */ /* 0x000fc600000000ff */
[----:B------:R-:W-:-:S03]  /*50f0*/  FADD.FTZ R10, R8, R5 ;  /* 0x00000005080a7221 */ /* 0x000fc60000010000 */
[----:B------:R-:W2:Y:S01]  /*5100*/  MUFU.EX2 R188, R188 ;  /* 0x000000bc00bc7308 */ /* 0x000ea20000000800 */
[C---:B0-----:R-:W-:Y:S01]  /*5110*/  FADD.FTZ R6, R186.reuse, R11 ;  /* 0x0000000bba067221 */ /* 0x041fe20000010000 */
[----:B------:R-:W-:-:S03]  /*5120*/  F2FP.F16.F32.PACK_AB R173, R186, R173 ;  /* 0x000000adbaad723e */ /* 0x000fc600000000ff */
[----:B-1----:R-:W-:Y:S01]  /*5130*/  FADD.FTZ R5, R175, R6 ;  /* 0x00000006af057221 */ /* 0x002fe20000010000 */
[----:B------:R-:W-:-:S03]  /*5140*/  FADD.FTZ R6, R7, R10 ;  /* 0x0000000a07067221 */ /* 0x000fc60000010000 */
[C---:B--2---:R-:W-:Y:S01]  /*5150*/  FADD.FTZ R5, R188.reuse, R5 ;  /* 0x00000005bc057221 */ /* 0x044fe20000010000 */
[----:B------:R-:W-:Y:S01]  /*5160*/  F2FP.F16.F32.PACK_AB R175, R188, R175 ;  /* 0x000000afbcaf723e */ /* 0x000fe200000000ff */
[----:B------:R-:W-:Y:S06]  /*5170*/  @!P0 BRA `(.L_x_9053) ;  /* 0x0000000000048947 */ /* 0x000fec0003800000 */
[----:B------:R-:W-:Y:S01]  /*5180*/  BPT.TRAP 0x1 ;  /* 0x000000040000795c */ /* 0x000fe20000300000 */
.L_x_9053:
[----:B------:R-:W-:-:S04]  /*5190*/  MOV R7, UR27 ;  /* 0x0000001b00077c02 */ /* 0x000fc80008000f00 */
[----:B------:R0:W1:Y:S01]  /*51a0*/  SYNCS.PHASECHK.TRANS64.TRYWAIT P2, [UR25+0x22850], R7 ;  /* 0x02285007ff0075a7 */ /* 0x0000620008040159 */
[----:B------:R-:W-:Y:S05]  /*51b0*/  @!P0 BRA `(.L_x_9054) ;  /* 0x0000000000048947 */ /* 0x000fea0003800000 */
[----:B------:R-:W-:Y:S01]  /*51c0*/  BPT.TRAP 0x1 ;  /* 0x000000040000795c */ /* 0x000fe20000300000 */
.L_x_9054:
[----:B0-----:R-:W-:Y:S01]  /*51d0*/  VIADD R7, R202, 0x8 ;  /* 0x00000008ca077836 */ /* 0x001fe20000000000 */
[----:B-1----:R-:W-:Y:S06]  /*51e0*/  @P2 BRA `(.L_x_9055) ;  /* 0x00000000000c2947 */ /* 0x002fec0003800000 */
[----:B------:R-:W-:-:S04]  /*51f0*/  IMAD.U32 R8, RZ, RZ, UR27 ;  /* 0x0000001bff087e24 */ /* 0x000fc8000f8e00ff */
[----:B------:R-:W0:Y:S02]  /*5200*/  SYNCS.PHASECHK.TRANS64.TRYWAIT P2, [UR25+0x22850], R8 ;  /* 0x02285008ff0075a7 */ /* 0x000e240008040159 */
[----:B0-----:R-:W-:Y:S05]  /*5210*/  @!P2 BRA `(.L_x_9056) ;  /* 0x000000680074a947 */ /* 0x001fea0003800000 */
.L_x_9055:
[----:B------:R1:W-:Y:S01]  /*5220*/  BAR.SYNC.DEFER_BLOCKING R7, 0x100 ;  /* 0x000400070000751d */ /* 0x0003e20000010000 */
[----:B------:R-:W-:-:S05]  /*5230*/  UIMAD UR11, UR37, 0xc00, UR21 ;  /* 0x00000c00250b78a4 */ /* 0x000fca000f8e0215 */
[----:B------:R-:W-:Y:S02]  /*5240*/  UMOV UR7, 0x40000040 ;  /* 0x4000004000077882 */ /* 0x000fe40000000000 */
[----:B------:R-:W-:Y:S01]  /*5250*/  UMOV UR6, UR11 ;  /* 0x0000000b00067c82 */ /* 0x000fe20008000000 */
[----:B------:R-:W-:-:S06]  /*5260*/  WARPGROUP.ARRIVE ;  /* 0x00000000000079c5 */ /* 0x000fcc0000000000 */
        /* <DEDUP_REMOVED lines=32> */
[----:B-1----:R-:W-:Y:S05]  /*5470*/  @!P0 BRA `(.L_x_9057) ;  /* 0x0000000000048947 */ /* 0x002fea0003800000 */
[----:B------:R-:W-:Y:S01]  /*5480*/  BPT.TRAP 0x1 ;  /* 0x000000040000795c */ /* 0x000fe20000300000 */
.L_x_9057:
[----:B------:R-:W-:Y:S01]  /*5490*/  UIADD3 UR25, UR25, 0x22860, URZ ;  /* 0x0002286019197890 */ /* 0x000fe2000fffe03f */
[----:B------:R-:W-:Y:S02]  /*54a0*/  IMAD.MOV.U32 R7, RZ, RZ, R4 ;  /* 0x000000ffff077224 */ /* 0x000fe400078e0004 */
[----:B0-----:R-:W-:Y:S01]  /*54b0*/  IMAD.MOV.U32 R8, RZ, RZ, R3 ;  /* 0x000000ffff087224 */ /* 0x001fe200078e0003 */
[----:B------:R-:W-:-:S09]  /*54c0*/  UPRMT UR25, UR24, 0x654, UR25 ;  /* 0x0000065418197896 */ /* 0x000fd20008000019 */
[----:B------:R-:W-:Y:S01]  /*54d0*/  SYNCS.ARRIVE.TRANS64.RED.A1T0 RZ, [UR25], RZ ;  /* 0x000000ffffff79a7 */ /* 0x000fe20008100419 */
[----:B------:R-:W-:Y:S05]  /*54e0*/  @P1 BRA `(.L_x_9058) ;  /* 0xffffffdc00241947 */ /* 0x000fea000383ffff */
.L_x_9047:
[----:B------:R-:W4:Y:S01]  /*54f0*/  SHFL.BFLY PT, R7, R6, 0x2, 0x1f ;  /* 0x0c401f0006077f89 */ /* 0x000f2200000e0000 */
[----:B------:R-:W0:Y:S01]  /*5500*/  S2UR UR6, SR_SWINHI ;  /* 0x00000000000679c3 */ /* 0x000e220000002f00 */
[----:B------:R-:W-:Y:S01]  /*5510*/  IMAD.U32 R12, RZ, RZ, UR10 ;  /* 0x0000000aff0c7e24 */ /* 0x000fe2000f8e00ff */
[----:B------:R-:W-:Y:S01]  /*5520*/  ULDC.64 UR8, c[0x0][0xae8] ;  /* 0x0002ba0000087ab9 */ /* 0x000fe20000000a00 */
[----:B------:R-:W1:Y:S01]  /*5530*/  SHFL.BFLY PT, R10, R5, 0x2, 0x1f ;  /* 0x0c401f00050a7f89 */ /* 0x000e6200000e0000 */
[----:B------:R-:W-:Y:S01]  /*5540*/  IMAD.U32 R22, RZ, RZ, UR10 ;  /* 0x0000000aff167e24 */ /* 0x000fe2000f8e00ff */
[----:B------:R-:W-:-:S03]  /*5550*/  ULDC UR10, c[0x0][0xc44] ;  /* 0x00031100000a7ab9 */ /* 0x000fc60000000800 */
[----:B------:R2:W-:Y:S08]  /*5560*/  BAR.ARV R0, 0x100 ;  /* 0x000400000000751d */ /* 0x0005f00000002000 */
[----:B------:R-:W3:Y:S01]  /*5570*/  LDC R211, c[0x0][0xbe8] ;  /* 0x0002fa00ffd37b82 */ /* 0x000ee20000000800 */
[----:B--2---:R-:W-:Y:S02]  /*5580*/  IMAD.MOV.U32 R0, RZ, RZ, RZ ;  /* 0x000000ffff007224 */ /* 0x004fe400078e00ff */
[----:B----4-:R-:W-:Y:S01]  /*5590*/  FADD.FTZ R7, R7, R6 ;  /* 0x0000000607077221 */ /* 0x010fe20000010000 */
[----:B------:R-:W-:Y:S01]  /*55a0*/  UMOV UR4, UR22 ;  /* 0x0000001600047c82 */ /* 0x000fe20008000000 */
[----:B0-----:R-:W-:Y:S01]  /*55b0*/  UMOV UR5, UR6 ;  /* 0x0000000600057c82 */ /* 0x001fe20008000000 */
[----:B------:R-:W-:Y:S01]  /*55c0*/  IMAD.MOV.U32 R6, RZ, RZ, -0x800000 ;  /* 0xff800000ff067424 */ /* 0x000fe200078e00ff */
[----:B------:R-:W-:Y:S01]  /*55d0*/  ULDC.64 UR6, c[0x0][0xb90] ;  /* 0x0002e40000067ab9 */ /* 0x000fe20000000a00 */
[----:B-1----:R-:W-:Y:S01]  /*55e0*/  FADD.FTZ R10, R10, R5 ;  /* 0x000000050a0a7221 */ /* 0x002fe20000010000 */
[----:B---3--:R-:W0:Y:S01]  /*55f0*/  SHFL.BFLY PT, R8, R7, 0x1, 0x1f ;  /* 0x0c201f0007087f89 */ /* 0x008e2200000e0000 */
[----:B------:R-:W-:-:S02]  /*5600*/  IMAD.U32 R11, RZ, RZ, UR5 ;  /* 0x00000005ff0b7e24 */ /* 0x000fc4000f8e00ff */
[----:B------:R-:W-:Y:S01]  /*5610*/  IMAD.MOV.U32 R5, RZ, RZ, -0x800000 ;  /* 0xff800000ff057424 */ /* 0x000fe200078e00ff */
[----:B------:R-:W1:Y:S01]  /*5620*/  SHFL.BFLY PT, R9, R10, 0x1, 0x1f ;  /* 0x0c201f000a097f89 */ /* 0x000e6200000e0000 */
[----:B0-----:R-:W-:Y:S01]  /*5630*/  FADD.FTZ R13, R7, R8 ;  /* 0x00000008070d7221 */ /* 0x001fe20000010000 */
[----:B------:R-:W-:Y:S02]  /*5640*/  IMAD.MOV.U32 R8, RZ, RZ, RZ ;  /* 0x000000ffff087224 */ /* 0x000fe400078e00ff */
[----:B-1----:R-:W-:Y:S01]  /*5650*/  FADD.FTZ R14, R10, R9 ;  /* 0x000000090a0e7221 */ /* 0x002fe20000010000 */
[----:B------:R-:W-:Y:S08]  /*5660*/  BAR.ARV 0x8, 0x180 ;  /* 0x0206000000007b1d */ /* 0x000ff00000002000 */
[----:B------:R-:W-:Y:S01]  /*5670*/  BAR.SYNC.DEFER_BLOCKING 0x1, 0x100 ;  /* 0x0044000000007b1d */ /* 0x000fe20000010000 */
[----:B------:R-:W-:Y:S01]  /*5680*/  FSETP.NE.FTZ.AND P0, PT, R13, RZ, PT ;  /* 0x000000ff0d00720b */ /* 0x000fe20003f15000 */
[----:B------:R-:W-:Y:S01]  /*5690*/  IMAD.U32 R10, RZ, RZ, UR4 ;  /* 0x00000004ff0a7e24 */ /* 0x000fe2000f8e00ff */
[----:B------:R-:W-:Y:S01]  /*56a0*/  FSETP.NE.FTZ.AND P1, PT, R14, RZ, PT ;  /* 0x000000ff0e00720b */ /* 0x000fe20003f35000 */
[----:B------:R-:W-:Y:S01]  /*56b0*/  UIADD3 UR4, -UR43, URZ, URZ ;  /* 0x0000003f2b047290 */ /* 0x000fe2000fffe13f */
[----:B------:R-:W-:-:S03]  /*56c0*/  LEA R9, R200, R2, 0x6 ;  /* 0x00000002c8097211 */ /* 0x000fc600078e30ff */
[----:B------:R-:W-:-:S04]  /*56d0*/  UIMAD UR10, UR10, UR4, UR40 ;  /* 0x000000040a0a72a4 */ /* 0x000fc8000f8e0228 */
[----:B------:R-:W-:Y:S02]  /*56e0*/  USHF.R.S32.HI UR11, URZ, 0x1f, UR10 ;  /* 0x0000001f3f0b7899 */ /* 0x000fe4000801140a */
[----:B------:R-:W0:Y:S01]  /*56f0*/  @P0 MUFU.RCP R8, R13 ;  /* 0x0000000d00080308 */ /* 0x000e220000001000 */
[----:B------:R-:W-:Y:S01]  /*5700*/  @P0 FMUL.FTZ R12, R12, 0.69314718246459960938 ;  /* 0x3f3172180c0c0820 */ /* 0x000fe20000410000 */
[----:B------:R-:W-:Y:S01]  /*5710*/  @P1 FMUL.FTZ R22, R22, 0.69314718246459960938 ;  /* 0x3f31721816161820 */ /* 0x000fe20000410000 */
[----:B------:R-:W-:Y:S02]  /*5720*/  UIMAD.WIDE.U32 UR4, UR10, UR6, URZ ;  /* 0x000000060a0472a5 */ /* 0x000fe4000f8e003f */
[----:B------:R-:W-:-:S03]  /*5730*/  UIMAD UR6, UR11, UR6, URZ ;  /* 0x000000060b0672a4 */ /* 0x000fc6000f8e023f */
[----:B------:R-:W-:Y:S01]  /*5740*/  @P1 MUFU.RCP R0, R14 ;  /* 0x0000000e00001308 */ /* 0x000fe20000001000 */
[----:B------:R-:W-:Y:S02]  /*5750*/  UIMAD UR6, UR10, UR7, UR6 ;  /* 0x000000070a0672a4 */ /* 0x000fe4000f8e0206 */
[----:B------:R-:W-:-:S05]  /*5760*/  USHF.R.S32.HI UR7, URZ, 0x1f, UR43 ;  /* 0x0000001f3f077899 */ /* 0x000fca000801142b */
[----:B------:R-:W1:Y:S01]  /*5770*/  @P0 MUFU.LG2 R13, R13 ;  /* 0x0000000d000d0308 */ /* 0x000e620000000c00 */
[-C--:B0-----:R-:W-:Y:S01]  /*5780*/  FMUL.FTZ R180, R29, R8.reuse ;  /* 0x000000081db47220 */ /* 0x081fe20000410000 */
[-C--:B------:R-:W-:Y:S01]  /*5790*/  FMUL.FTZ R25, R25, R8.reuse ;  /* 0x0000000819197220 */ /* 0x080fe20000410000 */
[-C--:B------:R-:W-:Y:S01]  /*57a0*/  FMUL.FTZ R24, R24, R8.reuse ;  /* 0x0000000818187220 */ /* 0x080fe20000410000 */
[-C--:B------:R-:W-:Y:S01]  /*57b0*/  FMUL.FTZ R28, R28, R8.reuse ;  /* 0x000000081c1c7220 */ /* 0x080fe20000410000 */
[-C--:B------:R-:W-:Y:S01]  /*57c0*/  FMUL.FTZ R33, R33, R8.reuse ;  /* 0x0000000821217220 */ /* 0x080fe20000410000 */
[-C--:B------:R-:W-:Y:S01]  /*57d0*/  FMUL.FTZ R32, R32, R8.reuse ;  /* 0x0000000820207220 */ /* 0x080fe20000410000 */
[-C--:B------:R-:W-:Y:S01]  /*57e0*/  FMUL.FTZ R29, R37, R8.reuse ;  /* 0x00000008251d7220 */ /* 0x080fe20000410000 */
[----:B------:R-:W0:Y:S01]  /*57f0*/  @P1 MUFU.LG2 R14, R14 ;  /* 0x0000000e000e1308 */ /* 0x000e220000000c00 */
        /* <DEDUP_REMOVED lines=57> */
[----:B------:R-:W-:-:S04]  /*5b90*/  IMAD.WIDE R8, R9, 0x2, R10 ;  /* 0x0000000209087825 */ /* 0x000fc800078e020a */
[----:B-1----:R-:W-:Y:S01]  /*5ba0*/  @P0 FMUL.FTZ R13, R13, 0.69314718246459960938 ;  /* 0x3f3172180d0d0820 */ /* 0x002fe20000410000 */
[----:B0-----:R-:W-:Y:S01]  /*5bb0*/  @P1 FMUL.FTZ R15, R14, 0.69314718246459960938 ;  /* 0x3f3172180e0f1820 */ /* 0x001fe20000410000 */
[----:B------:R-:W-:Y:S01]  /*5bc0*/  FMUL.FTZ R7, R99, R0 ;  /* 0x0000000063077220 */ /* 0x000fe20000410000 */
[----:B------:R-:W-:-:S04]  /*5bd0*/  IMAD.WIDE R10, R210, 0x2, R10 ;  /* 0x00000002d20a7825 */ /* 0x000fc800078e020a */
[----:B------:R-:W-:Y:S01]  /*5be0*/  FMUL.FTZ R77, R103, R0 ;  /* 0x00000000674d7220 */ /* 0x000fe20000410000 */
[----:B------:R-:W-:Y:S01]  /*5bf0*/  @P0 FFMA.FTZ R6, R12, R3, R13 ;  /* 0x000000030c060223 */ /* 0x000fe2000001000d */
[----:B------:R-:W-:Y:S01]  /*5c00*/  @P1 FFMA.FTZ R5, R22, R4, R15 ;  /* 0x0000000416051223 */ /* 0x000fe2000001000f */
[-C--:B------:R-:W-:Y:S01]  /*5c10*/  FMUL.FTZ R167, R127, R0.reuse ;  /* 0x000000007fa77220 */ /* 0x080fe20000410000 */
[C---:B------:R-:W-:Y:S01]  /*5c20*/  IADD3 R21, P3, R10.reuse, 0xc060, RZ ;  /* 0x0000c0600a157810 */ /* 0x040fe20007f7e0ff */
[-C--:B------:R-:W-:Y:S01]  /*5c30*/  FMUL.FTZ R169, R131, R0.reuse ;  /* 0x0000000083a97220 */ /* 0x080fe20000410000 */
[C---:B------:R-:W-:Y:S01]  /*5c40*/  IADD3 R103, P4, R10.reuse, 0xc040, RZ ;  /* 0x0000c0400a677810 */ /* 0x040fe20007f9e0ff */
[-C--:B------:R-:W-:Y:S01]  /*5c50*/  FMUL.FTZ R171, R135, R0.reuse ;  /* 0x0000000087ab7220 */ /* 0x080fe20000410000 */
[----:B------:R-:W-:Y:S01]  /*5c60*/  LOP3.LUT R20, R21, 0x380, RZ, 0xc0, !PT ;  /* 0x0000038015147812 */ /* 0x000fe200078ec0ff */
[-C--:B------:R-:W-:Y:S01]  /*5c70*/  FMUL.FTZ R173, R139, R0.reuse ;  /* 0x000000008bad7220 */ /* 0x080fe20000410000 */
[----:B------:R-:W-:Y:S01]  /*5c80*/  IADD3 R52, P5, R10, 0xc020, RZ ;  /* 0x0000c0200a347810 */ /* 0x000fe20007fbe0ff */
[-C--:B------:R-:W-:Y:S01]  /*5c90*/  FMUL.FTZ R175, R143, R0.reuse ;  /* 0x000000008faf7220 */ /* 0x080fe20000410000 */
[----:B------:R-:W-:Y:S01]  /*5ca0*/  SHF.R.U64 R20, R20, 0x3, RZ ;  /* 0x0000000314147819 */ /* 0x000fe200000012ff */
[-C--:B------:R-:W-:Y:S01]  /*5cb0*/  FMUL.FTZ R177, R147, R0.reuse ;  /* 0x0000000093b17220 */ /* 0x080fe20000410000 */
[----:B------:R-:W-:Y:S01]  /*5cc0*/  IADD3 R99, P6, R10, 0xc000, RZ ;  /* 0x0000c0000a637810 */ /* 0x000fe20007fde0ff */
[--C-:B------:R-:W-:Y:S01]  /*5cd0*/  IMAD.X R23, RZ, RZ, R11.reuse, P4 ;  /* 0x000000ffff177224 */ /* 0x100fe200020e060b */
[----:B------:R-:W-:Y:S01]  /*5ce0*/  LOP3.LUT R20, R20, R21, RZ, 0x3c, !PT ;  /* 0x0000001514147212 */ /* 0x000fe200078e3cff */
[--C-:B------:R-:W-:Y:S01]  /*5cf0*/  IMAD.X R127, RZ, RZ, R11.reuse, P5 ;  /* 0x000000ffff7f7224 */ /* 0x100fe200028e060b */
[C---:B------:R-:W-:Y:S01]  /*5d00*/  IADD3 R73, P0, R10.reuse, 0x8060, RZ ;  /* 0x000080600a497810 */ /* 0x040fe20007f1e0ff */
[--C-:B------:R-:W-:Y:S01]  /*5d10*/  IMAD.X R131, RZ, RZ, R11.reuse, P6 ;  /* 0x000000ffff837224 */ /* 0x100fe200030e060b */
[C---:B------:R-:W-:Y:S01]  /*5d20*/  IADD3 R13, P1, R10.reuse, 0x20, RZ ;  /* 0x000000200a0d7810 */ /* 0x040fe20007f3e0ff */
[-C--:B------:R-:W-:Y:S01]  /*5d30*/  FMUL.FTZ R179, R151, R0.reuse ;  /* 0x0000000097b37220 */ /* 0x080fe20000410000 */
[C---:B------:R-:W-:Y:S01]  /*5d40*/  IADD3 R69, P2, R10.reuse, 0x8040, RZ ;  /* 0x000080400a457810 */ /* 0x040fe20007f5e0ff */
[--C-:B------:R-:W-:Y:S01]  /*5d50*/  IMAD.X R135, RZ, RZ, R11.reuse, P0 ;  /* 0x000000ffff877224 */ /* 0x100fe200000e060b */
[-C--:B------:R-:W-:Y:S01]  /*5d60*/  IADD3.X R21, RZ, R11.reuse, RZ, P3, !PT ;  /* 0x0000000bff157210 */ /* 0x080fe20001ffe4ff */
[--C-:B------:R-:W-:Y:S01]  /*5d70*/  IMAD.X R139, RZ, RZ, R11.reuse, P1 ;  /* 0x000000ffff8b7224 */ /* 0x100fe200008e060b */
[C---:B------:R-:W-:Y:S01]  /*5d80*/  LOP3.LUT R165, R10.reuse, 0x380, RZ, 0xc0, !PT ;  /* 0x000003800aa57812 */ /* 0x040fe200078ec0ff */
[--C-:B------:R-:W-:Y:S01]  /*5d90*/  IMAD.X R143, RZ, RZ, R11.reuse, P2 ;  /* 0x000000ffff8f7224 */ /* 0x100fe200010e060b */
[----:B------:R-:W-:Y:S01]  /*5da0*/  IADD3 R14, P3, R10, 0x8020, RZ ;  /* 0x000080200a0e7810 */ /* 0x000fe20007f7e0ff */
[-C--:B------:R-:W-:Y:S01]  /*5db0*/  FMUL.FTZ R170, R130, R0.reuse ;  /* 0x0000000082aa7220 */ /* 0x080fe20000410000 */
[----:B------:R-:W-:Y:S01]  /*5dc0*/  IADD3 R65, P4, R10, 0x8000, RZ ;  /* 0x000080000a417810 */ /* 0x000fe20007f9e0ff */
[-C--:B------:R-:W-:Y:S01]  /*5dd0*/  FMUL.FTZ R168, R126, R0.reuse ;  /* 0x000000007ea87220 */ /* 0x080fe20000410000 */
[----:B------:R-:W-:Y:S01]  /*5de0*/  IADD3 R61, P5, R10, 0x4060, RZ ;  /* 0x000040600a3d7810 */ /* 0x000fe20007fbe0ff */
[-C--:B------:R-:W-:Y:S01]  /*5df0*/  FMUL.FTZ R172, R134, R0.reuse ;  /* 0x0000000086ac7220 */ /* 0x080fe20000410000 */
[C---:B------:R-:W-:Y:S01]  /*5e00*/  IADD3 R15, P6, R10.reuse, 0x40, RZ ;  /* 0x000000400a0f7810 */ /* 0x040fe20007fde0ff */
[--C-:B------:R-:W-:Y:S01]  /*5e10*/  IMAD.X R151, RZ, RZ, R11.reuse, P4 ;  /* 0x000000ffff977224 */ /* 0x100fe200020e060b */
[C---:B------:R-:W-:Y:S01]  /*5e20*/  IADD3 R12, P0, R10.reuse, 0x4040, RZ ;  /* 0x000040400a0c7810 */ /* 0x040fe20007f1e0ff */
[--C-:B------:R-:W-:Y:S01]  /*5e30*/  IMAD.X R153, RZ, RZ, R11.reuse, P5 ;  /* 0x000000ffff997224 */ /* 0x100fe200028e060b */
[C---:B------:R-:W-:Y:S01]  /*5e40*/  IADD3 R57, P1, R10.reuse, 0x4020, RZ ;  /* 0x000040200a397810 */ /* 0x040fe20007f3e0ff */
[--C-:B------:R-:W-:Y:S01]  /*5e50*/  IMAD.X R155, RZ, RZ, R11.reuse, P6 ;  /* 0x000000ffff9b7224 */ /* 0x100fe200030e060b */
[C---:B------:R-:W-:Y:S01]  /*5e60*/  IADD3 R53, P2, R10.reuse, 0x4000, RZ ;  /* 0x000040000a357810 */ /* 0x040fe20007f5e0ff */
[--C-:B------:R-:W-:Y:S01]  /*5e70*/  IMAD.X R157, RZ, RZ, R11.reuse, P0 ;  /* 0x000000ffff9d7224 */ /* 0x100fe200000e060b */
[-C--:B------:R-:W-:Y:S01]  /*5e80*/  IADD3.X R147, RZ, R11.reuse, RZ, P3, !PT ;  /* 0x0000000bff937210 */ /* 0x080fe20001ffe4ff */
[--C-:B------:R-:W-:Y:S01]  /*5e90*/  IMAD.X R159, RZ, RZ, R11.reuse, P1 ;  /* 0x000000ffff9f7224 */ /* 0x100fe200008e060b */
[----:B------:R-:W-:Y:S01]  /*5ea0*/  SHF.R.U64 R165, R165, 0x3, RZ ;  /* 0x00000003a5a57819 */ /* 0x000fe200000012ff */
[--C-:B------:R-:W-:Y:S01]  /*5eb0*/  IMAD.X R161, RZ, RZ, R11.reuse, P2 ;  /* 0x000000ffffa17224 */ /* 0x100fe200010e060b */
[----:B------:R-:W-:Y:S01]  /*5ec0*/  IADD3 R3, P3, R10, 0x60, RZ ;  /* 0x000000600a037810 */ /* 0x000fe20007f7e0ff */
[----:B------:R-:W-:Y:S01]  /*5ed0*/  FMUL.FTZ R174, R138, R0 ;  /* 0x000000008aae7220 */ /* 0x000fe20000410000 */
[----:B------:R-:W-:Y:S01]  /*5ee0*/  LOP3.LUT R164, R165, R10, RZ, 0x3c, !PT ;  /* 0x0000000aa5a47212 */ /* 0x000fe200078e3cff */
[----:B------:R-:W-:Y:S01]  /*5ef0*/  IMAD.MOV.U32 R165, RZ, RZ, R11 ;  /* 0x000000ffffa57224 */ /* 0x000fe200078e000b */
[----:B------:R-:W-:Y:S01]  /*5f00*/  LOP3.LUT R4, R99, 0x380, RZ, 0xc0, !PT ;  /* 0x0000038063047812 */ /* 0x000fe200078ec0ff */
[-C--:B------:R-:W-:Y:S01]  /*5f10*/  FMUL.FTZ R176, R142, R0.reuse ;  /* 0x000000008eb07220 */ /* 0x080fe20000410000 */
[----:B------:R-:W-:Y:S01]  /*5f20*/  IADD3.X R163, RZ, R11, RZ, P3, !PT ;  /* 0x0000000bffa37210 */ /* 0x000fe20001ffe4ff */
[-C--:B------:R-:W-:Y:S01]  /*5f30*/  FMUL.FTZ R27, R27, R0.reuse ;  /* 0x000000001b1b7220 */ /* 0x080fe20000410000 */
[----:B------:R-:W-:Y:S01]  /*5f40*/  LOP3.LUT R11, R52, 0x380, RZ, 0xc0, !PT ;  /* 0x00000380340b7812 */ /* 0x000fe200078ec0ff */
[-C--:B------:R-:W-:Y:S01]  /*5f50*/  FMUL.FTZ R26, R26, R0.reuse ;  /* 0x000000001a1a7220 */ /* 0x080fe20000410000 */
[----:B------:R-:W-:Y:S01]  /*5f60*/  SHF.R.U64 R4, R4, 0x3, RZ ;  /* 0x0000000304047819 */ /* 0x000fe200000012ff */
[-C--:B------:R-:W-:Y:S01]  /*5f70*/  FMUL.FTZ R31, R31, R0.reuse ;  /* 0x000000001f1f7220 */ /* 0x080fe20000410000 */
[----:B------:R-:W-:Y:S01]  /*5f80*/  LOP3.LUT R10, R73, 0x380, RZ, 0xc0, !PT ;  /* 0x00000380490a7812 */ /* 0x000fe200078ec0ff */
[-C--:B------:R-:W-:Y:S01]  /*5f90*/  FMUL.FTZ R30, R30, R0.reuse ;  /* 0x000000001e1e7220 */ /* 0x080fe20000410000 */
[----:B------:R-:W-:Y:S01]  /*5fa0*/  SHF.R.U64 R11, R11, 0x3, RZ ;  /* 0x000000030b0b7819 */ /* 0x000fe200000012ff */
[-C--:B------:R-:W-:Y:S01]  /*5fb0*/  FMUL.FTZ R35, R35, R0.reuse ;  /* 0x0000000023237220 */ /* 0x080fe20000410000 */
[----:B------:R-:W-:Y:S01]  /*5fc0*/  LOP3.LUT R130, R4, R99, RZ, 0x3c, !PT ;  /* 0x0000006304827212 */ /* 0x000fe200078e3cff */
[-C--:B------:R-:W-:Y:S01]  /*5fd0*/  FMUL.FTZ R34, R34, R0.reuse ;  /* 0x0000000022227220 */ /* 0x080fe20000410000 */
[----:B------:R-:W-:Y:S01]  /*5fe0*/  SHF.R.U64 R10, R10, 0x3, RZ ;  /* 0x000000030a0a7819 */ /* 0x000fe200000012ff */
[-C--:B------:R-:W-:Y:S01]  /*5ff0*/  FMUL.FTZ R39, R39, R0.reuse ;  /* 0x0000000027277220 */ /* 0x080fe20000410000 */
[----:B------:R-:W-:Y:S01]  /*6000*/  LOP3.LUT R4, R13, 0x380, RZ, 0xc0, !PT ;  /* 0x000003800d047812 */ /* 0x000fe200078ec0ff */
[----:B------:R-:W-:Y:S01]  /*6010*/  FMUL.FTZ R38, R38, R0 ;  /* 0x0000000026267220 */ /* 0x000fe20000410000 */
[----:B------:R-:W-:Y:S01]  /*6020*/  LOP3.LUT R126, R11, R52, RZ, 0x3c, !PT ;  /* 0x000000340b7e7212 */ /* 0x000fe200078e3cff */
[-C--:B------:R-:W-:Y:S01]  /*6030*/  FMUL.FTZ R43, R43, R0.reuse ;  /* 0x000000002b2b7220 */ /* 0x080fe20000410000 */
[----:B------:R-:W-:Y:S01]  /*6040*/  LOP3.LUT R52, R69, 0x380, RZ, 0xc0, !PT ;  /* 0x0000038045347812 */ /* 0x000fe200078ec0ff */
[-C--:B------:R-:W-:Y:S01]  /*6050*/  FMUL.FTZ R42, R42, R0.reuse ;  /* 0x000000002a2a7220 */ /* 0x080fe20000410000 */
[----:B------:R-:W-:Y:S01]  /*6060*/  LOP3.LUT R134, R10, R73, RZ, 0x3c, !PT ;  /* 0x000000490a867212 */ /* 0x000fe200078e3cff */
[-C--:B------:R-:W-:Y:S01]  /*6070*/  FMUL.FTZ R47, R47, R0.reuse ;  /* 0x000000002f2f7220 */ /* 0x080fe20000410000 */
[----:B------:R-:W-:Y:S01]  /*6080*/  SHF.R.U64 R4, R4, 0x3, RZ ;  /* 0x0000000304047819 */ /* 0x000fe200000012ff */
[-C--:B------:R-:W-:Y:S01]  /*6090*/  FMUL.FTZ R46, R46, R0.reuse ;  /* 0x000000002e2e7220 */ /* 0x080fe20000410000 */
[----:B------:R-:W-:Y:S01]  /*60a0*/  LOP3.LUT R10, R65, 0x380, RZ, 0xc0, !PT ;  /* 0x00000380410a7812 */ /* 0x000fe200078ec0ff */
[-C--:B------:R-:W-:Y:S01]  /*60b0*/  FMUL.FTZ R51, R51, R0.reuse ;  /* 0x0000000033337220 */ /* 0x080fe20000410000 */
[----:B------:R-:W-:Y:S01]  /*60c0*/  SHF.R.U64 R52, R52, 0x3, RZ ;  /* 0x0000000334347819 */ /* 0x000fe200000012ff */
[-C--:B------:R-:W-:Y:S01]  /*60d0*/  FMUL.FTZ R50, R50, R0.reuse ;  /* 0x0000000032327220 */ /* 0x080fe20000410000 */
[----:B------:R-:W-:Y:S01]  /*60e0*/  LOP3.LUT R11, R14, 0x380, RZ, 0xc0, !PT ;  /* 0x000003800e0b7812 */ /* 0x000fe200078ec0ff */
[-C--:B------:R-:W-:Y:S01]  /*60f0*/  FMUL.FTZ R55, R55, R0.reuse ;  /* 0x0000000037377220 */ /* 0x080fe20000410000 */
[----:B------:R-:W-:Y:S01]  /*6100*/  LOP3.LUT R138, R4, R13, RZ, 0x3c, !PT ;  /* 0x0000000d048a7212 */ /* 0x000fe200078e3cff */
[-C--:B------:R-:W-:Y:S01]  /*6110*/  FMUL.FTZ R54, R54, R0.reuse ;  /* 0x0000000036367220 */ /* 0x080fe20000410000 */
[----:B------:R-:W-:Y:S01]  /*6120*/  SHF.R.U64 R4, R10, 0x3, RZ ;  /* 0x000000030a047819 */ /* 0x000fe200000012ff */
[-C--:B------:R-:W-:Y:S01]  /*6130*/  FMUL.FTZ R59, R59, R0.reuse ;  /* 0x000000003b3b7220 */ /* 0x080fe20000410000 */
        /* <DEDUP_REMOVED lines=33> */
[----:B------:R-:W-:Y:S01]  /*6350*/  SHF.R.U64 R11, R11, 0x3, RZ ;  /* 0x000000030b0b7819 */ /* 0x000fe200000012ff */
[----:B------:R-:W-:Y:S01]  /*6360*/  FMUL.FTZ R0, R150, R0 ;  /* 0x0000000096007220 */ /* 0x000fe20000410000 */
[----:B------:R-:W-:-:S02]  /*6370*/  IADD3 R69, P2, R8, 0x7000, RZ ;  /* 0x0000700008457810 */ /* 0x000fc40007f5e0ff */
[----:B------:R-:W-:Y:S02]  /*6380*/  LOP3.LUT R150, R4, R65, RZ, 0x3c, !PT ;  /* 0x0000004104967212 */ /* 0x000fe400078e3cff */
[----:B------:R-:W-:Y:S02]  /*6390*/  LOP3.LUT R4, R15, 0x380, RZ, 0xc0, !PT ;  /* 0x000003800f047812 */ /* 0x000fe400078ec0ff */
[----:B------:R-:W-:Y:S02]  /*63a0*/  LOP3.LUT R146, R11, R14, RZ, 0x3c, !PT ;  /* 0x0000000e0b927212 */ /* 0x000fe400078e3cff */
[----:B------:R-:W-:Y:S02]  /*63b0*/  LOP3.LUT R68, R69, 0x380, RZ, 0xc0, !PT ;  /* 0x0000038045447812 */ /* 0x000fe400078ec0ff */
[----:B------:R-:W-:Y:S02]  /*63c0*/  LOP3.LUT R11, R12, 0x380, RZ, 0xc0, !PT ;  /* 0x000003800c0b7812 */ /* 0x000fe400078ec0ff */
[----:B------:R-:W-:-:S02]  /*63d0*/  LOP3.LUT R10, R61, 0x380, RZ, 0xc0, !PT ;  /* 0x000003803d0a7812 */ /* 0x000fc400078ec0ff */
[----:B------:R-:W-:Y:S02]  /*63e0*/  SHF.R.U64 R4, R4, 0x3, RZ ;  /* 0x0000000304047819 */ /* 0x000fe400000012ff */
[----:B------:R-:W-:Y:S02]  /*63f0*/  SHF.R.U64 R68, R68, 0x3, RZ ;  /* 0x0000000344447819 */ /* 0x000fe400000012ff */
[----:B------:R-:W-:Y:S02]  /*6400*/  SHF.R.U64 R11, R11, 0x3, RZ ;  /* 0x000000030b0b7819 */ /* 0x000fe400000012ff */
[----:B------:R-:W-:Y:S02]  /*6410*/  SHF.R.U64 R10, R10, 0x3, RZ ;  /* 0x000000030a0a7819 */ /* 0x000fe400000012ff */
[----:B------:R-:W-:Y:S02]  /*6420*/  IADD3 R13, P3, R8, 0x1000, RZ ;  /* 0x00001000080d7810 */ /* 0x000fe40007f7e0ff */
[----:B------:R-:W-:-:S02]  /*6430*/  LOP3.LUT R154, R4, R15, RZ, 0x3c, !PT ;  /* 0x0000000f049a7212 */ /* 0x000fc400078e3cff */
[----:B------:R-:W-:Y:S02]  /*6440*/  LOP3.LUT R4, R53, 0x380, RZ, 0xc0, !PT ;  /* 0x0000038035047812 */ /* 0x000fe400078ec0ff */
[----:B------:R-:W-:Y:S01]  /*6450*/  LOP3.LUT R68, R68, R69, RZ, 0x3c, !PT ;  /* 0x0000004544447212 */ /* 0x000fe200078e3cff */
[----:B------:R-:W-:Y:S01]  /*6460*/  IMAD.X R69, RZ, RZ, R9, P2 ;  /* 0x000000ffff457224 */ /* 0x000fe200010e0609 */
[----:B------:R-:W-:Y:S01]  /*6470*/  LOP3.LUT R156, R11, R12, RZ, 0x3c, !PT ;  /* 0x0000000c0b9c7212 */ /* 0x000fe200078e3cff */
[----:B------:R-:W-:Y:S01]  /*6480*/  IMAD.U32 R11, RZ, RZ, UR5 ;  /* 0x00000005ff0b7e24 */ /* 0x000fe2000f8e00ff */
[----:B------:R-:W-:Y:S02]  /*6490*/  LOP3.LUT R152, R10, R61, RZ, 0x3c, !PT ;  /* 0x0000003d0a987212 */ /* 0x000fe400078e3cff */
[----:B------:R-:W-:Y:S02]  /*64a0*/  LOP3.LUT R12, R13, 0x380, RZ, 0xc0, !PT ;  /* 0x000003800d0c7812 */ /* 0x000fe400078ec0ff */
[----:B------:R-:W-:-:S02]  /*64b0*/  IADD3 R119, P2, R8, 0xe000, RZ ;  /* 0x0000e00008777810 */ /* 0x000fc40007f5e0ff */
[----:B------:R-:W-:Y:S02]  /*64c0*/  LOP3.LUT R10, R57, 0x380, RZ, 0xc0, !PT ;  /* 0x00000380390a7812 */ /* 0x000fe400078ec0ff */
[----:B------:R-:W-:Y:S02]  /*64d0*/  SHF.R.U64 R4, R4, 0x3, RZ ;  /* 0x0000000304047819 */ /* 0x000fe400000012ff */
[----:B------:R-:W-:Y:S02]  /*64e0*/  LOP3.LUT R22, R103, 0x380, RZ, 0xc0, !PT ;  /* 0x0000038067167812 */ /* 0x000fe400078ec0ff */
[----:B------:R-:W-:Y:S02]  /*64f0*/  SHF.R.U64 R12, R12, 0x3, RZ ;  /* 0x000000030c0c7819 */ /* 0x000fe400000012ff */
[----:B------:R-:W-:Y:S02]  /*6500*/  LOP3.LUT R118, R119, 0x380, RZ, 0xc0, !PT ;  /* 0x0000038077767812 */ /* 0x000fe400078ec0ff */
[----:B------:R-:W-:-:S02]  /*6510*/  SHF.R.U64 R10, R10, 0x3, RZ ;  /* 0x000000030a0a7819 */ /* 0x000fc400000012ff */
[----:B------:R-:W-:Y:S02]  /*6520*/  LOP3.LUT R160, R4, R53, RZ, 0x3c, !PT ;  /* 0x0000003504a07212 */ /* 0x000fe400078e3cff */
[----:B------:R-:W-:Y:S02]  /*6530*/  SHF.R.U64 R22, R22, 0x3, RZ ;  /* 0x0000000316167819 */ /* 0x000fe400000012ff */
[----:B------:R-:W-:Y:S02]  /*6540*/  LOP3.LUT R4, R3, 0x380, RZ, 0xc0, !PT ;  /* 0x0000038003047812 */ /* 0x000fe400078ec0ff */
[----:B------:R-:W-:Y:S01]  /*6550*/  LOP3.LUT R12, R12, R13, RZ, 0x3c, !PT ;  /* 0x0000000d0c0c7212 */ /* 0x000fe200078e3cff */
[----:B------:R-:W-:Y:S01]  /*6560*/  IMAD.X R13, RZ, RZ, R9, P3 ;  /* 0x000000ffff0d7224 */ /* 0x000fe200018e0609 */
[----:B------:R-:W-:Y:S02]  /*6570*/  SHF.R.U64 R118, R118, 0x3, RZ ;  /* 0x0000000376767819 */ /* 0x000fe400000012ff */
[----:B------:R-:W-:Y:S01]  /*6580*/  LOP3.LUT R158, R10, R57, RZ, 0x3c, !PT ;  /* 0x000000390a9e7212 */ /* 0x000fe200078e3cff */
[----:B------:R-:W-:Y:S01]  /*6590*/  IMAD.U32 R10, RZ, RZ, UR4 ;  /* 0x00000004ff0a7e24 */ /* 0x000fe2000f8e00ff */
[C---:B------:R-:W-:Y:S01]  /*65a0*/  IADD3 R15, P4, R8.reuse, 0x2000, RZ ;  /* 0x00002000080f7810 */ /* 0x040fe20007f9e0ff */
[----:B------:R-:W-:Y:S01]  /*65b0*/  UIADD3 UR4, UR5, UR6, URZ ;  /* 0x0000000605047290 */ /* 0x000fe2000fffe03f */
[----:B------:R-:W-:-:S02]  /*65c0*/  IADD3 R53, P5, R8, 0x3000, RZ ;  /* 0x0000300008357810 */ /* 0x000fc40007fbe0ff */
[C---:B------:R-:W-:Y:S01]  /*65d0*/  IADD3 R57, P6, R8.reuse, 0x4000, RZ ;  /* 0x0000400008397810 */ /* 0x040fe20007fde0ff */
[----:B------:R-:W-:Y:S01]  /*65e0*/  ULDC UR6, c[0x0][0xa88] ;  /* 0x0002a20000067ab9 */ /* 0x000fe20000000800 */
[C---:B------:R-:W-:Y:S01]  /*65f0*/  IADD3 R61, P0, R8.reuse, 0x5000, RZ ;  /* 0x00005000083d7810 */ /* 0x040fe20007f1e0ff */
[----:B------:R-:W-:Y:S01]  /*6600*/  IMAD.U32 R11, RZ, RZ, UR4 ;  /* 0x00000004ff0b7e24 */ /* 0x000fe2000f8e00ff */
[C---:B------:R-:W-:Y:S01]  /*6610*/  IADD3 R65, P1, R8.reuse, 0x6000, RZ ;  /* 0x0000600008417810 */ /* 0x040fe20007f3e0ff */
[----:B------:R-:W-:Y:S01]  /*6620*/  ULDC.64 UR4, c[0x0][0xb88] ;  /* 0x0002e20000047ab9 */ /* 0x000fe20000000a00 */
[----:B------:R-:W-:Y:S02]  /*6630*/  IADD3 R73, P3, R8, 0x8000, RZ ;  /* 0x0000800008497810 */ /* 0x000fe40007f7e0ff */
[----:B------:R-:W-:Y:S02]  /*6640*/  LOP3.LUT R22, R22, R103, RZ, 0x3c, !PT ;  /* 0x0000006716167212 */ /* 0x000fe400078e3cff */
[----:B------:R-:W-:-:S02]  /*6650*/  SHF.R.U64 R4, R4, 0x3, RZ ;  /* 0x0000000304047819 */ /* 0x000fc400000012ff */
[----:B------:R-:W-:Y:S01]  /*6660*/  LOP3.LUT R118, R118, R119, RZ, 0x3c, !PT ;  /* 0x0000007776767212 */ /* 0x000fe200078e3cff */
[----:B------:R-:W-:Y:S01]  /*6670*/  IMAD.X R119, RZ, RZ, R9, P2 ;  /* 0x000000ffff777224 */ /* 0x000fe200010e0609 */
[----:B------:R-:W-:Y:S02]  /*6680*/  LOP3.LUT R14, R15, 0x380, RZ, 0xc0, !PT ;  /* 0x000003800f0e7812 */ /* 0x000fe400078ec0ff */
[----:B------:R-:W-:Y:S02]  /*6690*/  LOP3.LUT R52, R53, 0x380, RZ, 0xc0, !PT ;  /* 0x0000038035347812 */ /* 0x000fe400078ec0ff */
[----:B------:R-:W-:Y:S02]  /*66a0*/  LOP3.LUT R56, R57, 0x380, RZ, 0xc0, !PT ;  /* 0x0000038039387812 */ /* 0x000fe400078ec0ff */
[----:B------:R-:W-:Y:S02]  /*66b0*/  LOP3.LUT R60, R61, 0x380, RZ, 0xc0, !PT ;  /* 0x000003803d3c7812 */ /* 0x000fe400078ec0ff */
[----:B------:R-:W-:-:S02]  /*66c0*/  LOP3.LUT R64, R65, 0x380, RZ, 0xc0, !PT ;  /* 0x0000038041407812 */ /* 0x000fc400078ec0ff */
[----:B------:R-:W-:Y:S02]  /*66d0*/  LOP3.LUT R72, R73, 0x380, RZ, 0xc0, !PT ;  /* 0x0000038049487812 */ /* 0x000fe400078ec0ff */
[----:B------:R-:W-:Y:S02]  /*66e0*/  ISETP.NE.AND P2, PT, R211, 0x1, PT ;  /* 0x00000001d300780c */ /* 0x000fe40003f45270 */
[----:B------:R-:W-:Y:S02]  /*66f0*/  LOP3.LUT R162, R4, R3, RZ, 0x3c, !PT ;  /* 0x0000000304a27212 */ /* 0x000fe400078e3cff */
[----:B------:R-:W-:Y:S02]  /*6700*/  MOV R4, R22 ;  /* 0x0000001600047202 */ /* 0x000fe40000000f00 */
[----:B------:R-:W-:Y:S01]  /*6710*/  LOP3.LUT R3, R8, 0x380, RZ, 0xc0, !PT ;  /* 0x0000038008037812 */ /* 0x000fe200078ec0ff */
[----:B------:R-:W0:Y:S01]  /*6720*/  LDC R22, c[0x0][0xc38] ;  /* 0x00030e00ff167b82 */ /* 0x000e220000000800 */
[----:B------:R-:W-:-:S02]  /*6730*/  SHF.R.U64 R14, R14, 0x3, RZ ;  /* 0x000000030e0e7819 */ /* 0x000fc400000012ff */
[----:B------:R-:W-:Y:S02]  /*6740*/  SHF.R.U64 R52, R52, 0x3, RZ ;  /* 0x0000000334347819 */ /* 0x000fe400000012ff */
[----:B------:R-:W-:Y:S02]  /*6750*/  SHF.R.U64 R56, R56, 0x3, RZ ;  /* 0x0000000338387819 */ /* 0x000fe400000012ff */
[----:B------:R-:W-:Y:S02]  /*6760*/  SHF.R.U64 R60, R60, 0x3, RZ ;  /* 0x000000033c3c7819 */ /* 0x000fe400000012ff */
[----:B------:R-:W-:Y:S02]  /*6770*/  SHF.R.U64 R64, R64, 0x3, RZ ;  /* 0x0000000340407819 */ /* 0x000fe400000012ff */
[----:B------:R-:W-:Y:S02]  /*6780*/  SHF.R.U64 R72, R72, 0x3, RZ ;  /* 0x0000000348487819 */ /* 0x000fe400000012ff */
[----:B------:R-:W-:-:S02]  /*6790*/  SHF.R.U64 R3, R3, 0x3, RZ ;  /* 0x0000000303037819 */ /* 0x000fc400000012ff */
        /* <DEDUP_REMOVED lines=16> */
[C---:B------:R-:W-:Y:S02]  /*68a0*/  IADD3 R115, P1, R8.reuse, 0xd000, RZ ;  /* 0x0000d00008737810 */ /* 0x040fe40007f3e0ff */
[----:B------:R-:W-:-:S02]  /*68b0*/  IADD3 R123, P3, R8, 0xf000, RZ ;  /* 0x0000f000087b7810 */ /* 0x000fc40007f7e0ff */
[----:B------:R-:W-:Y:S02]  /*68c0*/  LOP3.LUT R8, R3, R8, RZ, 0x3c, !PT ;  /* 0x0000000803087212 */ /* 0x000fe400078e3cff */
[----:B------:R-:W-:Y:S02]  /*68d0*/  MOV R3, R20 ;  /* 0x0000001400037202 */ /* 0x000fe40000000f00 */
[----:B------:R-:W1:Y:S01]  /*68e0*/  @P2 LDC R20, c[0x0][0xbec] ;  /* 0x0002fb00ff142b82 */ /* 0x000e620000000800 */
[----:B------:R-:W-:Y:S01]  /*68f0*/  MOV R126, R126 ;  /* 0x0000007e007e7202 */ /* 0x000fe20000000f00 */
[----:B------:R-:W-:Y:S01]  /*6900*/  IMAD R127, RZ, RZ, -UR40 ;  /* 0x80000028ff7f7e24 */ /* 0x000fe2000f8e02ff */
[----:B------:R-:W-:Y:S02]  /*6910*/  F2FP.F16.F32.PACK_AB R32, R33, R32 ;  /* 0x000000202120723e */ /* 0x000fe400000000ff */
[----:B------:R-:W-:Y:S01]  /*6920*/  F2FP.F16.F32.PACK_AB R33, R35, R34 ;  /* 0x000000222321723e */ /* 0x000fe200000000ff */
[----:B0-----:R-:W-:Y:S01]  /*6930*/  IMAD R127, R22, R127, UR45 ;  /* 0x0000002d167f7e24 */ /* 0x001fe2000f8e027f */
[----:B------:R-:W-:Y:S01]  /*6940*/  F2FP.F16.F32.PACK_AB R35, R39, R38 ;  /* 0x000000262723723e */ /* 0x000fe200000000ff */
[----:B------:R-:W0:Y:S01]  /*6950*/  @P2 LDC R21, c[0x0][0xbf0] ;  /* 0x0002fc00ff152b82 */ /* 0x000e220000000800 */
[----:B------:R-:W-:-:S02]  /*6960*/  F2FP.F16.F32.PACK_AB R40, R41, R40 ;  /* 0x000000282928723e */ /* 0x000fc400000000ff */
[----:B------:R-:W-:Y:S02]  /*6970*/  F2FP.F16.F32.PACK_AB R41, R43, R42 ;  /* 0x0000002a2b29723e */ /* 0x000fe400000000ff */
[----:B------:R-:W-:Y:S02]  /*6980*/  F2FP.F16.F32.PACK_AB R43, R47, R46 ;  /* 0x0000002e2f2b723e */ /* 0x000fe400000000ff */
[----:B------:R-:W-:Y:S01]  /*6990*/  LEA R47, R127, R209, 0x7 ;  /* 0x000000d17f2f7211 */ /* 0x000fe200078e38ff */
[----:B------:R-:W2:Y:S01]  /*69a0*/  LDC.64 R38, c[0x0][0xb98] ;  /* 0x0002e600ff267b82 */ /* 0x000ea20000000a00 */
[----:B------:R-:W-:Y:S02]  /*69b0*/  F2FP.F16.F32.PACK_AB R24, R25, R24 ;  /* 0x000000181918723e */ /* 0x000fe400000000ff */
[----:B------:R-:W-:Y:S02]  /*69c0*/  F2FP.F16.F32.PACK_AB R25, R27, R26 ;  /* 0x0000001a1b19723e */ /* 0x000fe400000000ff */
[----:B------:R-:W-:-:S02]  /*69d0*/  MOV R164, R164 ;  /* 0x000000a400a47202 */ /* 0x000fc40000000f00 */
[----:B------:R-:W-:Y:S01]  /*69e0*/  F2FP.F16.F32.PACK_AB R26, R180, R28 ;  /* 0x0000001cb41a723e */ /* 0x000fe200000000ff */
[----:B-1----:R-:W-:Y:S01]  /*69f0*/  @P2 IMAD.HI.U32 R20, R47, R20, RZ ;  /* 0x000000142f142227 */ /* 0x002fe200078e00ff */
[----:B------:R-:W-:Y:S02]  /*6a00*/  F2FP.F16.F32.PACK_AB R27, R31, R30 ;  /* 0x0000001e1f1b723e */ /* 0x000fe400000000ff */
[----:B------:R-:W-:Y:S01]  /*6a10*/  F2FP.F16.F32.PACK_AB R42, R45, R44 ;  /* 0x0000002c2d2a723e */ /* 0x000fe200000000ff */
[----:B------:R-:W-:Y:S01]  /*6a20*/  IMAD.MOV.U32 R45, RZ, RZ, R47 ;  /* 0x000000ffff2d7224 */ /* 0x000fe200078e002f */
[----:B------:R-:W-:Y:S01]  /*6a30*/  MOV R138, R138 ;  /* 0x0000008a008a7202 */ /* 0x000fe20000000f00 */
[----:B------:R-:W-:Y:S01]  /*6a40*/  STSM.16.M88.4 [R164], R24 ;  /* 0x00000018a4007844 */ /* 0x000fe20000000200 */
[----:B------:R-:W-:Y:S02]  /*6a50*/  F2FP.F16.F32.PACK_AB R34, R29, R36 ;  /* 0x000000241d22723e */ /* 0x000fe400000000ff */
[----:B0-----:R-:W-:-:S02]  /*6a60*/  @P2 SHF.R.U32.HI R45, RZ, R21, R20 ;  /* 0x00000015ff2d2219 */ /* 0x001fc40000011614 */
[----:B------:R-:W-:Y:S01]  /*6a70*/  LOP3.LUT R110, R111, 0x380, RZ, 0xc0, !PT ;  /* 0x000003806f6e7812 */ /* 0x000fe200078ec0ff */
[----:B------:R0:W-:Y:S01]  /*6a80*/  STSM.16.M88.4 [R138], R32 ;  /* 0x000000208a007844 */ /* 0x0001e20000000200 */
[----:B------:R-:W-:Y:S02]  /*6a90*/  F2FP.F16.F32.PACK_AB R48, R49, R48 ;  /* 0x000000303130723e */ /* 0x000fe400000000ff */
[----:B------:R-:W-:Y:S01]  /*6aa0*/  MOV R154, R154 ;  /* 0x0000009a009a7202 */ /* 0x000fe20000000f00 */
[----:B--2---:R-:W-:Y:S01]  /*6ab0*/  IMAD.WIDE.U32 R10, R38, UR43, R10 ;  /* 0x0000002b260a7c25 */ /* 0x004fe2000f8e000a */
[----:B------:R-:W-:Y:S02]  /*6ac0*/  F2FP.F16.F32.PACK_AB R49, R51, R50 ;  /* 0x000000323331723e */ /* 0x000fe400000000ff */
[----:B------:R-:W-:Y:S01]  /*6ad0*/  MOV R162, R162 ;  /* 0x000000a200a27202 */ /* 0x000fe20000000f00 */
[----:B------:R-:W-:Y:S01]  /*6ae0*/  STSM.16.M88.4 [R154], R40 ;  /* 0x000000289a007844 */ /* 0x000fe20000000200 */
[----:B------:R-:W-:-:S02]  /*6af0*/  F2FP.F16.F32.PACK_AB R50, R204, R186 ;  /* 0x000000bacc32723e */ /* 0x000fc400000000ff */
[----:B------:R-:W-:Y:S02]  /*6b00*/  F2FP.F16.F32.PACK_AB R51, R55, R54 ;  /* 0x000000363733723e */ /* 0x000fe400000000ff */
[----:B------:R-:W-:Y:S02]  /*6b10*/  MOV R160, R160 ;  /* 0x000000a000a07202 */ /* 0x000fe40000000f00 */
[----:B------:R-:W-:Y:S01]  /*6b20*/  F2FP.F16.F32.PACK_AB R20, R203, R185 ;  /* 0x000000b9cb14723e */ /* 0x000fe200000000ff */
[----:B0-----:R-:W-:Y:S01]  /*6b30*/  IMAD.MOV R34, RZ, RZ, -R45 ;  /* 0x000000ffff227224 */ /* 0x001fe200078e0a2d */
[----:B------:R-:W-:Y:S01]  /*6b40*/  F2FP.F16.F32.PACK_AB R21, R59, R58 ;  /* 0x0000003a3b15723e */ /* 0x000fe200000000ff */
[----:B------:R-:W-:Y:S01]  /*6b50*/  IMAD R32, R38, UR7, RZ ;  /* 0x0000000726207c24 */ /* 0x000fe2000f8e02ff */
[----:B------:R-:W-:Y:S01]  /*6b60*/  F2FP.F16.F32.PACK_AB R22, R202, R184 ;  /* 0x000000b8ca16723e */ /* 0x000fe200000000ff */
[----:B------:R-:W-:Y:S01]  /*6b70*/  IMAD R33, R211, R34, R47 ;  /* 0x00000022d3217224 */ /* 0x000fe200078e022f */
[----:B------:R-:W-:Y:S01]  /*6b80*/  F2FP.F16.F32.PACK_AB R23, R63, R62 ;  /* 0x0000003e3f17723e */ /* 0x000fe200000000ff */
[----:B------:R-:W-:Y:S01]  /*6b90*/  STSM.16.M88.4 [R162], R48 ;  /* 0x00000030a2007844 */ /* 0x000fe20000000200 */
[----:B------:R-:W-:Y:S01]  /*6ba0*/  SHF.R.U64 R110, R110, 0x3, RZ ;  /* 0x000000036e6e7819 */ /* 0x000fe200000012ff */
[----:B------:R-:W-:Y:S01]  /*6bb0*/  IMAD R32, R39, UR43, R32 ;  /* 0x0000002b27207c24 */ /* 0x000fe2000f8e0220 */
[----:B------:R-:W-:Y:S01]  /*6bc0*/  MOV R158, R158 ;  /* 0x0000009e009e7202 */ /* 0x000fe20000000f00 */
[----:B------:R-:W-:Y:S01]  /*6bd0*/  STSM.16.M88.4 [R160], R20 ;  /* 0x00000014a0007844 */ /* 0x000fe20000000200 */
[----:B------:R-:W-:-:S02]  /*6be0*/  F2FP.F16.F32.PACK_AB R24, R201, R183 ;  /* 0x000000b7c918723e */ /* 0x000fc400000000ff */
[----:B------:R-:W-:Y:S02]  /*6bf0*/  F2FP.F16.F32.PACK_AB R25, R67, R66 ;  /* 0x000000424319723e */ /* 0x000fe400000000ff */
[----:B------:R-:W-:Y:S02]  /*6c00*/  F2FP.F16.F32.PACK_AB R26, R199, R182 ;  /* 0x000000b6c71a723e */ /* 0x000fe400000000ff */
[----:B------:R-:W-:Y:S02]  /*6c10*/  F2FP.F16.F32.PACK_AB R27, R71, R70 ;  /* 0x00000046471b723e */ /* 0x000fe400000000ff */
[----:B------:R-:W-:Y:S01]  /*6c20*/  LOP3.LUT R110, R110, R111, RZ, 0x3c, !PT ;  /* 0x0000006f6e6e7212 */ /* 0x000fe200078e3cff */
[----:B------:R-:W-:Y:S01]  /*6c30*/  IMAD.X R111, RZ, RZ, R9, P0 ;  /* 0x000000ffff6f7224 */ /* 0x000fe200000e0609 */
[----:B------:R-:W-:Y:S01]  /*6c40*/  F2FP.F16.F32.PACK_AB R80, R81, R80 ;  /* 0x000000505150723e */ /* 0x000fe200000000ff */
[----:B------:R0:W-:Y:S01]  /*6c50*/  STSM.16.M88.4 [R158], R24 ;  /* 0x000000189e007844 */ /* 0x0001e20000000200 */
        /* <DEDUP_REMOVED lines=8> */
[----:B------:R-:W-:Y:S01]  /*6ce0*/  MOV R152, R152 ;  /* 0x0000009800987202 */ /* 0x000fe20000000f00 */
[----:B0-----:R-:W-:Y:S01]  /*6cf0*/  IMAD R26, R127, 0x80, R207 ;  /* 0x000000807f1a7824 */ /* 0x001fe200078e02cf */
[----:B------:R-:W-:-:S02]  /*6d00*/  F2FP.F16.F32.PACK_AB R82, R196, R84 ;  /* 0x00000054c452723e */ /* 0x000fc400000000ff */
[----:B------:R-:W-:Y:S02]  /*6d10*/  F2FP.F16.F32.PACK_AB R83, R87, R86 ;  /* 0x000000565753723e */ /* 0x000fe400000000ff */
[----:B------:R-:W-:Y:S02]  /*6d20*/  SHF.R.S32.HI R25, RZ, 0x1f, R45 ;  /* 0x0000001fff197819 */ /* 0x000fe4000001142d */
[----:B------:R-:W-:Y:S01]  /*6d30*/  SHF.R.S32.HI R7, RZ, 0x1f, R33 ;  /* 0x0000001fff077819 */ /* 0x000fe20000011421 */
[----:B------:R-:W-:Y:S01]  /*6d40*/  STSM.16.M88.4 [R152], R80 ;  /* 0x0000005098007844 */ /* 0x000fe20000000200 */
[----:B------:R-:W-:Y:S02]  /*6d50*/  IADD3 R10, P0, R45, R10, RZ ;  /* 0x0000000a2d0a7210 */ /* 0x000fe40007f1e0ff */
[----:B------:R-:W-:Y:S01]  /*6d60*/  LOP3.LUT R114, R115, 0x380, RZ, 0xc0, !PT ;  /* 0x0000038073727812 */ /* 0x000fe200078ec0ff */
[----:B------:R-:W-:Y:S01]  /*6d70*/  IMAD R24, R7, UR4, RZ ;  /* 0x0000000407187c24 */ /* 0x000fe2000f8e02ff */
[----:B------:R-:W-:Y:S01]  /*6d80*/  MOV R150, R150 ;  /* 0x0000009600967202 */ /* 0x000fe20000000f00 */
[----:B------:R-:W-:Y:S01]  /*6d90*/  IMAD R7, R211, UR6, RZ ;  /* 0x00000006d3077c24 */ /* 0x000fe2000f8e02ff */
[----:B------:R-:W-:-:S02]  /*6da0*/  F2FP.F16.F32.PACK_AB R20, R195, R88 ;  /* 0x00000058c314723e */ /* 0x000fc400000000ff */
[----:B------:R-:W-:Y:S02]  /*6db0*/  F2FP.F16.F32.PACK_AB R21, R91, R90 ;  /* 0x0000005a5b15723e */ /* 0x000fe400000000ff */
[----:B------:R-:W-:Y:S02]  /*6dc0*/  F2FP.F16.F32.PACK_AB R22, R194, R92 ;  /* 0x0000005cc216723e */ /* 0x000fe400000000ff */
[----:B------:R-:W-:Y:S02]  /*6dd0*/  F2FP.F16.F32.PACK_AB R23, R95, R94 ;  /* 0x0000005e5f17723e */ /* 0x000fe400000000ff */
[----:B------:R-:W-:Y:S02]  /*6de0*/  LOP3.LUT R122, R123, 0x380, RZ, 0xc0, !PT ;  /* 0x000003807b7a7812 */ /* 0x000fe400078ec0ff */
[----:B------:R-:W-:Y:S01]  /*6df0*/  IADD3.X R11, R25, R11, R32, P0, !PT ;  /* 0x0000000b190b7210 */ /* 0x000fe200007fe420 */
[----:B------:R0:W-:Y:S01]  /*6e00*/  STSM.16.M88.4 [R150], R20 ;  /* 0x0000001496007844 */ /* 0x0001e20000000200 */
[----:B------:R-:W-:Y:S01]  /*6e10*/  SHF.R.U64 R114, R114, 0x3, RZ ;  /* 0x0000000372727819 */ /* 0x000fe200000012ff */
[----:B------:R-:W-:Y:S01]  /*6e20*/  IMAD R25, R33, UR5, R24 ;  /* 0x0000000521197c24 */ /* 0x000fe2000f8e0218 */
[----:B------:R-:W-:Y:S01]  /*6e30*/  LOP3.LUT P0, RZ, R205, 0x3, RZ, 0xc0, !PT ;  /* 0x00000003cdff7812 */ /* 0x000fe2000780c0ff */
[----:B------:R-:W-:Y:S01]  /*6e40*/  IMAD.WIDE.U32 R10, R33, UR4, R10 ;  /* 0x00000004210a7c25 */ /* 0x000fe2000f8e000a */
[----:B------:R-:W-:Y:S01]  /*6e50*/  SHF.R.U64 R122, R122, 0x3, RZ ;  /* 0x000000037a7a7819 */ /* 0x000fe200000012ff */
[----:B------:R-:W-:Y:S01]  /*6e60*/  ULDC.64 UR4, c[0x0][0xb50] ;  /* 0x0002d40000047ab9 */ /* 0x000fe20000000a00 */
[----:B------:R-:W-:Y:S01]  /*6e70*/  LOP3.LUT R114, R114, R115, RZ, 0x3c, !PT ;  /* 0x0000007372727212 */ /* 0x000fe200078e3cff */
[----:B------:R-:W-:Y:S01]  /*6e80*/  IMAD.X R115, RZ, RZ, R9, P1 ;  /* 0x000000ffff737224 */ /* 0x000fe200008e0609 */
[----:B------:R-:W-:Y:S01]  /*6e90*/  MOV R146, R146 ;  /* 0x0000009200927202 */ /* 0x000fe20000000f00 */
[----:B------:R-:W-:Y:S01]  /*6ea0*/  IMAD.IADD R11, R11, 0x1, R25 ;  /* 0x000000010b0b7824 */ /* 0x000fe200078e0219 */
[----:B------:R-:W-:-:S02]  /*6eb0*/  F2FP.F16.F32.PACK_AB R36, R193, R96 ;  /* 0x00000060c124723e */ /* 0x000fc400000000ff */
[----:B------:R-:W-:Y:S02]  /*6ec0*/  F2FP.F16.F32.PACK_AB R38, R192, R100 ;  /* 0x00000064c026723e */ /* 0x000fe400000000ff */
[----:B------:R-:W-:Y:S01]  /*6ed0*/  F2FP.F16.F32.PACK_AB R39, R77, R85 ;  /* 0x000000554d27723e */ /* 0x000fe200000000ff */
[C---:B0-----:R-:W-:Y:S01]  /*6ee0*/  VIADD R20, R26.reuse, 0x8 ;  /* 0x000000081a147836 */ /* 0x041fe20000000000 */
[----:B------:R-:W-:Y:S02]  /*6ef0*/  ISETP.GE.OR P1, PT, R26, R7, P0 ;  /* 0x000000071a00720c */ /* 0x000fe40000726670 */
[----:B------:R-:W-:Y:S01]  /*6f00*/  LOP3.LUT R122, R122, R123, RZ, 0x3c, !PT ;  /* 0x0000007b7a7a7212 */ /* 0x000fe200078e3cff */
[----:B------:R-:W-:Y:S01]  /*6f10*/  IMAD.X R123, RZ, RZ, R9, P3 ;  /* 0x000000ffff7b7224 */ /* 0x000fe200018e0609 */
[----:B------:R-:W-:Y:S01]  /*6f20*/  MOV R142, R142 ;  /* 0x0000008e008e7202 */ /* 0x000fe20000000f00 */
[----:B------:R-:W-:Y:S01]  /*6f30*/  STSM.16.M88.4 [R146], R36 ;  /* 0x0000002492007844 */ /* 0x000fe20000000200 */
[----:B------:R-:W-:-:S02]  /*6f40*/  F2FP.F16.F32.PACK_AB R88, R191, R104 ;  /* 0x00000068bf58723e */ /* 0x000fc400000000ff */
[----:B------:R-:W-:Y:S02]  /*6f50*/  F2FP.F16.F32.PACK_AB R89, R89, R93 ;  /* 0x0000005d5959723e */ /* 0x000fe400000000ff */
[----:B------:R-:W-:Y:S02]  /*6f60*/  F2FP.F16.F32.PACK_AB R90, R190, R108 ;  /* 0x0000006cbe5a723e */ /* 0x000fe400000000ff */
[----:B------:R-:W-:Y:S02]  /*6f70*/  F2FP.F16.F32.PACK_AB R91, R97, R101 ;  /* 0x00000065615b723e */ /* 0x000fe400000000ff */
[----:B------:R-:W-:Y:S02]  /*6f80*/  ISETP.GE.OR P0, PT, R20, R7, P0 ;  /* 0x000000071400720c */ /* 0x000fe40000706670 */
[----:B------:R-:W-:Y:S01]  /*6f90*/  MOV R134, R134 ;  /* 0x0000008600867202 */ /* 0x000fe20000000f00 */
[----:B------:R-:W-:Y:S01]  /*6fa0*/  STSM.16.M88.4 [R142], R88 ;  /* 0x000000588e007844 */ /* 0x000fe20000000200 */
[----:B------:R-:W-:-:S02]  /*6fb0*/  F2FP.F16.F32.PACK_AB R20, R189, R112 ;  /* 0x00000070bd14723e */ /* 0x000fc400000000ff */
[----:B------:R-:W-:Y:S02]  /*6fc0*/  F2FP.F16.F32.PACK_AB R21, R105, R109 ;  /* 0x0000006d6915723e */ /* 0x000fe400000000ff */
[----:B------:R-:W-:Y:S02]  /*6fd0*/  F2FP.F16.F32.PACK_AB R22, R188, R116 ;  /* 0x00000074bc16723e */ /* 0x000fe400000000ff */
[----:B------:R-:W-:Y:S02]  /*6fe0*/  F2FP.F16.F32.PACK_AB R23, R113, R117 ;  /* 0x000000757117723e */ /* 0x000fe400000000ff */
[----:B------:R-:W-:Y:S02]  /*6ff0*/  F2FP.F16.F32.PACK_AB R165, R121, R166 ;  /* 0x000000a679a5723e */ /* 0x000fe400000000ff */
[----:B------:R-:W-:Y:S01]  /*7000*/  MOV R130, R130 ;  /* 0x0000008200827202 */ /* 0x000fe20000000f00 */
[----:B------:R-:W-:Y:S01]  /*7010*/  STSM.16.M88.4 [R134], R20 ;  /* 0x0000001486007844 */ /* 0x000fe20000000200 */
[----:B------:R-:W-:-:S02]  /*7020*/  LEA R24, P3, R10, UR4, 0x2 ;  /* 0x000000040a187c11 */ /* 0x000fc4000f8610ff */
[----:B------:R-:W-:Y:S02]  /*7030*/  F2FP.F16.F32.PACK_AB R164, R187, R120 ;  /* 0x00000078bba4723e */ /* 0x000fe400000000ff */
[----:B------:R-:W-:Y:S01]  /*7040*/  F2FP.F16.F32.PACK_AB R166, R125, R124 ;  /* 0x0000007c7da6723e */ /* 0x000fe200000000ff */
[----:B------:R-:W-:Y:S01]  /*7050*/  SHFL.IDX PT, R32, R24, RZ, 0x1c1f ;  /* 0x001c1fff18207589 */ /* 0x000fe200000e0000 */
[----:B------:R-:W-:Y:S02]  /*7060*/  F2FP.F16.F32.PACK_AB R167, R167, R168 ;  /* 0x000000a8a7a7723e */ /* 0x000fe400000000ff */
[----:B------:R-:W-:Y:S01]  /*7070*/  F2FP.F16.F32.PACK_AB R169, R169, R170 ;  /* 0x000000aaa9a9723e */ /* 0x000fe200000000ff */
[----:B------:R-:W-:Y:S01]  /*7080*/  SHFL.IDX PT, R34, R24, 0x1, 0x1c1f ;  /* 0x003c1f0018227f89 */ /* 0x000fe200000e0000 */
[----:B------:R-:W-:Y:S02]  /*7090*/  F2FP.F16.F32.PACK_AB R168, R129, R128 ;  /* 0x0000008081a8723e */ /* 0x000fe400000000ff */
[----:B------:R-:W-:Y:S01]  /*70a0*/  F2FP.F16.F32.PACK_AB R170, R133, R132 ;  /* 0x0000008485aa723e */ /* 0x000fe200000000ff */
[----:B------:R-:W-:Y:S01]  /*70b0*/  STSM.16.M88.4 [R130], R164 ;  /* 0x000000a482007844 */ /* 0x000fe20000000200 */
        /* <DEDUP_REMOVED lines=9> */
[----:B------:R-:W-:-:S02]  /*7150*/  F2FP.F16.F32.PACK_AB R178, R149, R148 ;  /* 0x0000009495b2723e */ /* 0x000fc400000000ff */
[----:B------:R-:W-:Y:S02]  /*7160*/  F2FP.F16.F32.PACK_AB R179, R179, R0 ;  /* 0x00000000b3b3723e */ /* 0x000fe400000000ff */
[----:B------:R-:W-:Y:S02]  /*7170*/  LEA.HI.X R11, R10, UR5, R11, 0x2, P3 ;  /* 0x000000050a0b7c11 */ /* 0x000fe400098f140b */
[----:B------:R-:W-:Y:S01]  /*7180*/  LOP3.LUT R98, R99, 0x380, RZ, 0xc0, !PT ;  /* 0x0000038063627812 */ /* 0x000fe200078ec0ff */
[----:B------:R1:W-:Y:S01]  /*7190*/  STSM.16.M88.4 [R3], R176 ;  /* 0x000000b003007844 */ /* 0x0003e20000000200 */
[----:B------:R-:W-:Y:S02]  /*71a0*/  LOP3.LUT R102, R103, 0x380, RZ, 0xc0, !PT ;  /* 0x0000038067667812 */ /* 0x000fe400078ec0ff */
[----:B------:R-:W-:Y:S01]  /*71b0*/  LOP3.LUT R106, R107, 0x380, RZ, 0xc0, !PT ;  /* 0x000003806b6a7812 */ /* 0x000fe200078ec0ff */
[----:B------:R-:W2:Y:S01]  /*71c0*/  SHFL.IDX PT, R33, R11, RZ, 0x1c1f ;  /* 0x001c1fff0b217589 */ /* 0x000ea200000e0000 */
[----:B0-----:R-:W0:Y:S08]  /*71d0*/  @P2 LDC R4, c[0x0][0xbec] ;  /* 0x0002fb00ff042b82 */ /* 0x001e300000000800 */
[----:B------:R-:W-:Y:S01]  /*71e0*/  BAR.SYNC.DEFER_BLOCKING 0x1, 0x100 ;  /* 0x0044000000007b1d */ /* 0x000fe20000010000 */
[----:B------:R-:W-:Y:S01]  /*71f0*/  IMAD R0, R19, 0x20, R200 ;  /* 0x0000002013007824 */ /* 0x000fe200078e02c8 */
[----:B------:R-:W-:Y:S01]  /*7200*/  UIMAD UR6, UR11, UR8, URZ ;  /* 0x000000080b0672a4 */ /* 0x000fe2000f8e023f */
[----:B------:R-:W-:Y:S01]  /*7210*/  SHF.R.U64 R98, R98, 0x3, RZ ;  /* 0x0000000362627819 */ /* 0x000fe200000012ff */
[----:B------:R-:W-:Y:S01]  /*7220*/  UIMAD.WIDE.U32 UR4, UR10, UR8, URZ ;  /* 0x000000080a0472a5 */ /* 0x000fe2000f8e003f */
[----:B------:R-:W-:-:S03]  /*7230*/  SHF.R.U64 R102, R102, 0x3, RZ ;  /* 0x0000000366667819 */ /* 0x000fc600000012ff */
[----:B-1----:R-:W1:Y:S01]  /*7240*/  @P2 LDC R3, c[0x0][0xbf0] ;  /* 0x0002fc00ff032b82 */ /* 0x002e620000000800 */
[----:B------:R-:W3:Y:S01]  /*7250*/  SHFL.IDX PT, R35, R11, 0x1, 0x1c1f ;  /* 0x003c1f000b237f89 */ /* 0x000ee200000e0000 */
[----:B------:R-:W-:Y:S01]  /*7260*/  UIMAD UR6, UR10, UR9, UR6 ;  /* 0x000000090a0672a4 */ /* 0x000fe2000f8e0206 */
[----:B------:R-:W-:Y:S02]  /*7270*/  SHF.R.U64 R106, R106, 0x3, RZ ;  /* 0x000000036a6a7819 */ /* 0x000fe400000012ff */
[----:B------:R-:W-:Y:S01]  /*7280*/  ULDC.64 UR8, c[0x0][0xaf0] ;  /* 0x0002bc0000087ab9 */ /* 0x000fe20000000a00 */
[----:B--2---:R-:W-:Y:S01]  /*7290*/  @!P1 ST.E desc[UR48][R32.64], R6 ;  /* 0x0000000620009985 */ /* 0x004fe2000c101930 */
[----:B------:R-:W-:Y:S01]  /*72a0*/  UIADD3 UR5, UR5, UR6, URZ ;  /* 0x0000000605057290 */ /* 0x000fe2000fffe03f */
[----:B------:R-:W-:Y:S02]  /*72b0*/  LOP3.LUT R98, R98, R99, RZ, 0x3c, !PT ;  /* 0x0000006362627212 */ /* 0x000fe400078e3cff */
[----:B------:R-:W-:-:S02]  /*72c0*/  LOP3.LUT R102, R102, R103, RZ, 0x3c, !PT ;  /* 0x0000006766667212 */ /* 0x000fc400078e3cff */
[----:B------:R-:W-:Y:S01]  /*72d0*/  LOP3.LUT R106, R106, R107, RZ, 0x3c, !PT ;  /* 0x0000006b6a6a7212 */ /* 0x000fe200078e3cff */
[----:B---3--:R2:W-:Y:S01]  /*72e0*/  @!P0 ST.E desc[UR48][R34.64], R5 ;  /* 0x0000000522008985 */ /* 0x0085e2000c101930 */
[----:B------:R-:W-:Y:S01]  /*72f0*/  UIMAD UR6, UR7, UR8, URZ ;  /* 0x00000008070672a4 */ /* 0x000fe2000f8e023f */
[--C-:B------:R-:W-:Y:S01]  /*7300*/  IMAD.X R99, RZ, RZ, R9.reuse, P4 ;  /* 0x000000ffff637224 */ /* 0x100fe200020e0609 */
[----:B------:R-:W-:Y:S01]  /*7310*/  UIMAD.WIDE.U32 UR4, UR43, UR8, UR4 ;  /* 0x000000082b0472a5 */ /* 0x000fe2000f8e0004 */
[----:B------:R3:W5:Y:S01]  /*7320*/  LD.E.128 R24, desc[UR48][R12.64] ;  /* 0x000000300c187980 */ /* 0x000762000c101d00 */
[----:B------:R-:W-:Y:S01]  /*7330*/  IADD3.X R103, RZ, R9, RZ, P5, !PT ;  /* 0x00000009ff677210 */ /* 0x000fe20002ffe4ff */
[----:B------:R-:W-:Y:S01]  /*7340*/  IMAD.X R107, RZ, RZ, R9, P6 ;  /* 0x000000ffff6b7224 */ /* 0x000fe200030e0609 */
[----:B--2---:R-:W-:Y:S01]  /*7350*/  LEA R5, R127, R0, 0x7 ;  /* 0x000000007f057211 */ /* 0x004fe200078e38ff */
[----:B------:R-:W-:Y:S01]  /*7360*/  UIMAD UR6, UR43, UR9, UR6 ;  /* 0x000000092b0672a4 */ /* 0x000fe2000f8e0206 */
[----:B---3--:R-:W2:Y:S01]  /*7370*/  LDC.64 R12, c[0x0][0xae0] ;  /* 0x0002b800ff0c7b82 */ /* 0x008ea20000000a00 */
[----:B------:R-:W5:Y:S02]  /*7380*/  LD.E.128 R8, desc[UR48][R8.64] ;  /* 0x0000003008087980 */ /* 0x000f64000c101d00 */
[----:B0-----:R-:W-:-:S02]  /*7390*/  @P2 IMAD.HI.U32 R0, R5, R4, RZ ;  /* 0x0000000405002227 */ /* 0x001fc400078e00ff */
[----:B------:R0:W5:Y:S02]  /*73a0*/  LD.E.128 R28, desc[UR48][R14.64] ;  /* 0x000000300e1c7980 */ /* 0x000164000c101d00 */
[--C-:B------:R-:W-:Y:S01]  /*73b0*/  IMAD.MOV.U32 R4, RZ, RZ, R5.reuse ;  /* 0x000000ffff047224 */ /* 0x100fe200078e0005 */
[----:B-1----:R-:W-:Y:S01]  /*73c0*/  @P2 SHF.R.U32.HI R4, RZ, R3, R0 ;  /* 0x00000003ff042219 */ /* 0x002fe20000011600 */
[----:B------:R-:W5:Y:S03]  /*73d0*/  LD.E.128 R52, desc[UR48][R52.64] ;  /* 0x0000003034347980 */ /* 0x000f66000c101d00 */
[--C-:B------:R-:W-:Y:S01]  /*73e0*/  SHF.R.S32.HI R3, RZ, 0x1f, R4.reuse ;  /* 0x0000001fff037819 */ /* 0x100fe20000011404 */
[----:B------:R-:W-:Y:S01]  /*73f0*/  IMAD.MOV R0, RZ, RZ, -R4 ;  /* 0x000000ffff007224 */ /* 0x000fe200078e0a04 */
[----:B------:R-:W-:Y:S01]  /*7400*/  UIADD3 UR5, UR5, UR6, URZ ;  /* 0x0000000605057290 */ /* 0x000fe2000fffe03f */
[----:B------:R-:W5:Y:S02]  /*7410*/  LD.E.128 R56, desc[UR48][R56.64] ;  /* 0x0000003038387980 */ /* 0x000f64000c101d00 */
[----:B------:R-:W-:Y:S01]  /*7420*/  IMAD R211, R211, R0, R5 ;  /* 0x00000000d3d37224 */ /* 0x000fe200078e0205 */
[----:B------:R-:W-:Y:S01]  /*7430*/  ULDC.64 UR6, c[0x0][0xad8] ;  /* 0x0002b60000067ab9 */ /* 0x000fe20000000a00 */
[----:B------:R-:W5:Y:S04]  /*7440*/  LD.E.128 R60, desc[UR48][R60.64] ;  /* 0x000000303c3c7980 */ /* 0x000f68000c101d00 */
[----:B------:R-:W5:Y:S01]  /*7450*/  LD.E.128 R64, desc[UR48][R64.64] ;  /* 0x0000003040407980 */ /* 0x000f62000c101d00 */
[----:B--2---:R-:W-:Y:S01]  /*7460*/  IMAD R3, R3, R12, RZ ;  /* 0x0000000c03037224 */ /* 0x004fe200078e02ff */
[----:B------:R-:W-:-:S02]  /*7470*/  SHF.R.S32.HI R0, RZ, 0x1f, R211 ;  /* 0x0000001fff007819 */ /* 0x000fc400000114d3 */
[----:B------:R-:W5:Y:S01]  /*7480*/  LD.E.128 R68, desc[UR48][R68.64] ;  /* 0x0000003044447980 */ /* 0x000f62000c101d00 */
[----:B------:R-:W-:-:S03]  /*7490*/  IMAD R3, R4, R13, R3 ;  /* 0x0000000d04037224 */ /* 0x000fc600078e0203 */
[----:B------:R-:W5:Y:S01]  /*74a0*/  LD.E.128 R72, desc[UR48][R72.64] ;  /* 0x0000003048487980 */ /* 0x000f62000c101d00 */
[----:B------:R-:W-:-:S03]  /*74b0*/  IMAD.WIDE.U32 R4, R4, R12, UR4 ;  /* 0x0000000404047e25 */ /* 0x000fc6000f8e000c */
[----:B------:R-:W5:Y:S04]  /*74c0*/  LD.E.128 R96, desc[UR48][R98.64] ;  /* 0x0000003062607980 */ /* 0x000f68000c101d00 */
[----:B------:R-:W5:Y:S04]  /*74d0*/  LD.E.128 R100, desc[UR48][R102.64] ;  /* 0x0000003066647980 */ /* 0x000f68000c101d00 */
[----:B------:R-:W5:Y:S04]  /*74e0*/  LD.E.128 R104, desc[UR48][R106.64] ;  /* 0x000000306a687980 */ /* 0x000f68000c101d00 */
[----:B------:R-:W5:Y:S04]  /*74f0*/  LD.E.128 R108, desc[UR48][R110.64] ;  /* 0x000000306e6c7980 */ /* 0x000f68000c101d00 */
[----:B------:R-:W5:Y:S04]  /*7500*/  LD.E.128 R112, desc[UR48][R114.64] ;  /* 0x0000003072707980 */ /* 0x000f68000c101d00 */
[----:B------:R-:W5:Y:S04]  /*7510*/  LD.E.128 R116, desc[UR48][R118.64] ;  /* 0x0000003076747980 */ /* 0x000f68000c101d00 */
[----:B------:R-:W5:Y:S01]  /*7520*/  LD.E.128 R120, desc[UR48][R122.64] ;  /* 0x000000307a787980 */ /* 0x000f62000c101d00 */
[----:B------:R-:W-:Y:S01]  /*7530*/  @!PT LDS RZ, [RZ] ;  /* 0x00000000fffff984 */ /* 0x000fe20000000800 */
[----:B------:R-:W-:Y:S01]  /*7540*/  @!PT LDS RZ, [RZ] ;  /* 0x00000000fffff984 */ /* 0x000fe20000000800 */
[----:B------:R-:W-:Y:S01]  /*7550*/  @!PT LDS RZ, [RZ] ;  /* 0x00000000fffff984 */ /* 0x000fe20000000800 */
[----:B------:R-:W-:Y:S01]  /*7560*/  @!PT LDS RZ, [RZ] ;  /* 0x00000000fffff984 */ /* 0x000fe20000000800 */
[----:B------:R1:W-:Y:S06]  /*7570*/  MEMBAR.ALL.CTA ;  /* 0x0000000000007992 */ /* 0x0003ec0000008000 */
[----:B-1----:R-:W1:Y:S01]  /*7580*/  FENCE.VIEW.ASYNC.S ;  /* 0x00000000000073c6 */ /* 0x002e620000000000 */
[----:B------:R-:W-:-:S02]  /*7590*/  IMAD.IADD R5, R5, 0x1, R3 ;  /* 0x0000000105057824 */ /* 0x000fc400078e0203 */
[----:B------:R-:W-:Y:S02]  /*75a0*/  IMAD R6, R0, UR6, RZ ;  /* 0x0000000600067c24 */ /* 0x000fe4000f8e02ff */
[----:B------:R-:W-:Y:S01]  /*75b0*/  IMAD R32, R127, 0x80, R200 ;  /* 0x000000807f207824 */ /* 0x000fe200078e02c8 */
[----:B------:R-:W-:Y:S01]  /*75c0*/  UIADD3 UR22, UR22, 0x22820, URZ ;  /* 0x0002282016167890 */ /* 0x000fe2000fffe03f */
[C---:B------:R-:W-:Y:S02]  /*75d0*/  IMAD R3, R211.reuse, UR7, R6 ;  /* 0x00000007d3037c24 */ /* 0x040fe4000f8e0206 */
[----:B------:R-:W-:Y:S01]  /*75e0*/  IMAD.WIDE.U32 R4, R211, UR6, R4 ;  /* 0x00000006d3047c25 */ /* 0x000fe2000f8e0004 */
[----:B------:R-:W-:Y:S01]  /*75f0*/  UIADD3 UR37, UR37, 0x1, URZ ;  /* 0x0000000125257890 */ /* 0x000fe2000fffe03f */
[C---:B------:R-:W-:Y:S01]  /*7600*/  ISETP.GE.AND P2, PT, R32.reuse, R7, PT ;  /* 0x000000072000720c */ /* 0x040fe20003f46270 */
[----:B------:R-:W-:Y:S01]  /*7610*/  ULDC.64 UR6, c[0x0][0xa80] ;  /* 0x0002a00000067ab9 */ /* 0x000fe20000000a00 */
[----:B------:R-:W-:Y:S01]  /*7620*/  UPRMT UR22, URZ, 0x654, UR22 ;  /* 0x000006543f167896 */ /* 0x000fe20008000016 */
[----:B------:R-:W-:Y:S01]  /*7630*/  IADD3 R3, R5, R3, RZ ;  /* 0x0000000305037210 */ /* 0x000fe20007ffe0ff */
[----:B------:R-:W-:Y:S01]  /*7640*/  VIADD R0, R32, 0x20 ;  /* 0x0000002020007836 */ /* 0x000fe20000000000 */
[----:B------:R-:W-:Y:S01]  /*7650*/  LEA R6, P3, R4, UR6, 0x1 ;  /* 0x0000000604067c11 */ /* 0x000fe2000f8608ff */
[----:B------:R-:W-:-:S03]  /*7660*/  UISETP.NE.AND UP0, UPT, UR37, 0x2, UPT ;  /* 0x000000022500788c */ /* 0x000fc6000bf05270 */
        /* <DEDUP_REMOVED lines=16> */
[----:B------:R-:W-:Y:S02]  /*7770*/  ISETP.GE.AND P3, PT, R17, UR4, PT ;  /* 0x0000000411007c0c */ /* 0x000fe4000bf66270 */
[----:B------:R-:W-:Y:S02]  /*7780*/  ISETP.GE.AND P2, PT, R16, UR4, PT ;  /* 0x0000000410007c0c */ /* 0x000fe4000bf46270 */
[----:B------:R-:W-:-:S07]  /*7790*/  ISETP.GE.AND P5, PT, R2, UR4, PT ;  /* 0x0000000402007c0c */ /* 0x000fce000bfa6270 */
[----:B01----:R-:W-:-:S04]  /*77a0*/  @!P4 LEA R14, P6, R18, R12, 0x1 ;  /* 0x0000000c120ec211 */ /* 0x003fc800078c08ff */
[----:B--2---:R-:W-:Y:S02]  /*77b0*/  @!P4 LEA.HI.X R15, R18, R13, R214, 0x1, P6 ;  /* 0x0000000d120fc211 */ /* 0x004fe400030f0cd6 */
[----:B------:R-:W-:Y:S01]  /*77c0*/  @!P3 LEA R20, P6, R17, R12, 0x1 ;  /* 0x0000000c1114b211 */ /* 0x000fe200078c08ff */
[----:B------:R-:W-:-:S03]  /*77d0*/  @!P5 IMAD.WIDE R4, R2, 0x2, R12 ;  /* 0x000000020204d825 */ /* 0x000fc600078e020c */
[-C--:B------:R-:W-:Y:S02]  /*77e0*/  @!P3 LEA.HI.X R21, R17, R13.reuse, R213, 0x1, P6 ;  /* 0x0000000d1115b211 */ /* 0x080fe400030f0cd5 */
[C---:B------:R-:W-:Y:S01]  /*77f0*/  @!P2 LEA R22, P6, R16.reuse, R12, 0x1 ;  /* 0x0000000c1016a211 */ /* 0x040fe200078c08ff */
[----:B-----5:R3:W-:Y:S03]  /*7800*/  @!P5 ST.E.128 desc[UR48][R4.64], R8 ;  /* 0x000000080400d985 */ /* 0x0207e6000c101d30 */
[----:B------:R-:W-:Y:S01]  /*7810*/  @!P2 LEA.HI.X R23, R16, R13, R212, 0x1, P6 ;  /* 0x0000000d1017a211 */ /* 0x000fe200030f0cd4 */
[----:B------:R3:W-:Y:S04]  /*7820*/  @!P4 ST.E.128 desc[UR48][R14.64], R56 ;  /* 0x000000380e00c985 */ /* 0x0007e8000c101d30 */
[----:B------:R3:W-:Y:S04]  /*7830*/  @!P3 ST.E.128 desc[UR48][R20.64], R72 ;  /* 0x000000481400b985 */ /* 0x0007e8000c101d30 */
[----:B------:R3:W-:Y:S02]  /*7840*/  @!P2 ST.E.128 desc[UR48][R22.64], R108 ;  /* 0x0000006c1600a985 */ /* 0x0007e4000c101d30 */
.L_x_9060:
[----:B------:R-:W-:Y:S05]  /*7850*/  BSYNC B0 ;  /* 0x0000000000007941 */ /* 0x000fea0003800000 */
.L_x_9059:
[----:B---3-5:R3:W4:Y:S01]  /*7860*/  SHFL.IDX PT, R9, R3, 0x1, 0x181f ;  /* 0x00381f0003097f89 */ /* 0x02872200000e0000 */
[----:B------:R-:W-:Y:S03]  /*7870*/  BSSY B0, `(.L_x_9061) ;  /* 0x0000013000007945 */ /* 0x000fe60003800000 */
[----:B------:R3:W0:Y:S01]  /*7880*/  SHFL.IDX PT, R8, R6, 0x1, 0x181f ;  /* 0x00381f0006087f89 */ /* 0x00062200000e0000 */
[----:B------:R-:W-:Y:S05]  /*7890*/  @P1 BRA `(.L_x_9062) ;  /* 0x0000000000401947 */ /* 0x000fea0003800000 */
[----:B------:R-:W-:Y:S02]  /*78a0*/  ULDC UR4, c[0x0][0xac8] ;  /* 0x0002b20000047ab9 */ /* 0x000fe40000000800 */
[----:B------:R-:W-:Y:S02]  /*78b0*/  ISETP.GE.AND P3, PT, R18, UR4, PT ;  /* 0x0000000412007c0c */ /* 0x000fe4000bf66270 */
[----:B------:R-:W-:Y:S02]  /*78c0*/  ISETP.GE.AND P2, PT, R17, UR4, PT ;  /* 0x0000000411007c0c */ /* 0x000fe4000bf46270 */
[----:B------:R-:W-:Y:S02]  /*78d0*/  ISETP.GE.AND P1, PT, R16, UR4, PT ;  /* 0x0000000410007c0c */ /* 0x000fe4000bf26270 */
[----:B------:R-:W-:-:S07]  /*78e0*/  ISETP.GE.AND P4, PT, R2, UR4, PT ;  /* 0x0000000402007c0c */ /* 0x000fce000bf86270 */
[CC--:B0-----:R-:W-:Y:S02]  /*78f0*/  @!P3 LEA R10, P6, R18.reuse, R8.reuse, 0x1 ;  /* 0x00000008120ab211 */ /* 0x0c1fe400078c08ff */
[CC--:B-1----:R-:W-:Y:S02]  /*7900*/  @!P2 LEA R12, P5, R17.reuse, R8.reuse, 0x1 ;  /* 0x00000008110ca211 */ /* 0x0c2fe400078a08ff */
[-C--:B----4-:R-:W-:Y:S02]  /*7910*/  @!P3 LEA.HI.X R11, R18, R9.reuse, R214, 0x1, P6 ;  /* 0x00000009120bb211 */ /* 0x090fe400030f0cd6 */
[----:B------:R-:W-:Y:S01]  /*7920*/  @!P1 LEA R14, P6, R16, R8, 0x1 ;  /* 0x00000008100e9211 */ /* 0x000fe200078c08ff */
[----:B------:R-:W-:Y:S01]  /*7930*/  @!P4 IMAD.WIDE R4, R2, 0x2, R8 ;  /* 0x000000020204c825 */ /* 0x000fe200078e0208 */
[-C--:B--2---:R-:W-:Y:S02]  /*7940*/  @!P2 LEA.HI.X R13, R17, R9.reuse, R213, 0x1, P5 ;  /* 0x00000009110da211 */ /* 0x084fe400028f0cd5 */
[----:B------:R-:W-:-:S02]  /*7950*/  @!P1 LEA.HI.X R15, R16, R9, R212, 0x1, P6 ;  /* 0x00000009100f9211 */ /* 0x000fc400030f0cd4 */
[----:B------:R0:W-:Y:S04]  /*7960*/  @!P4 ST.E.128 desc[UR48][R4.64], R24 ;  /* 0x000000180400c985 */ /* 0x0001e8000c101d30 */
[----:B------:R0:W-:Y:S04]  /*7970*/  @!P3 ST.E.128 desc[UR48][R10.64], R60 ;  /* 0x0000003c0a00b985 */ /* 0x0001e8000c101d30 */
[----:B------:R0:W-:Y:S04]  /*7980*/  @!P2 ST.E.128 desc[UR48][R12.64], R96 ;  /* 0x000000600c00a985 */ /* 0x0001e8000c101d30 */
[----:B------:R0:W-:Y:S02]  /*7990*/  @!P1 ST.E.128 desc[UR48][R14.64], R112 ;  /* 0x000000700e009985 */ /* 0x0001e4000c101d30 */
.L_x_9062:
[----:B------:R-:W-:Y:S05]  /*79a0*/  BSYNC B0 ;  /* 0x0000000000007941 */ /* 0x000fea0003800000 */
.L_x_9061:
[----:B----4-:R4:W1:Y:S01]  /*79b0*/  SHFL.IDX PT, R9, R3, 0x2, 0x181f ;  /* 0x00581f0003097f89 */ /* 0x01086200000e0000 */
[----:B------:R-:W-:Y:S03]  /*79c0*/  BSSY B0, `(.L_x_9063) ;  /* 0x0000013000007945 */ /* 0x000fe60003800000 */
[----:B0-----:R4:W0:Y:S01]  /*79d0*/  SHFL.IDX PT, R8, R6, 0x2, 0x181f ;  /* 0x00581f0006087f89 */ /* 0x00182200000e0000 */
[----:B------:R-:W-:Y:S05]  /*79e0*/  @P0 BRA `(.L_x_9064) ;  /* 0x0000000000400947 */ /* 0x000fea0003800000 */
[----:B------:R-:W-:Y:S02]  /*79f0*/  ULDC UR4, c[0x0][0xac8] ;  /* 0x0002b20000047ab9 */ /* 0x000fe40000000800 */
[----:B------:R-:W-:Y:S02]  /*7a00*/  ISETP.GE.AND P4, PT, R18, UR4, PT ;  /* 0x0000000412007c0c */ /* 0x000fe4000bf86270 */
[----:B------:R-:W-:Y:S02]  /*7a10*/  ISETP.GE.AND P5, PT, R17, UR4, PT ;  /* 0x0000000411007c0c */ /* 0x000fe4000bfa6270 */
[----:B------:R-:W-:Y:S02]  /*7a20*/  ISETP.GE.AND P6, PT, R16, UR4, PT ;  /* 0x0000000410007c0c */ /* 0x000fe4000bfc6270 */
[----:B------:R-:W-:-:S07]  /*7a30*/  ISETP.GE.AND P3, PT, R2, UR4, PT ;  /* 0x0000000402007c0c */ /* 0x000fce000bf66270 */
[-C--:B0-----:R-:W-:Y:S02]  /*7a40*/  @!P4 LEA R10, P0, R18, R8.reuse, 0x1 ;  /* 0x00000008120ac211 */ /* 0x081fe400078008ff */
[CC--:B-1----:R-:W-:Y:S02]  /*7a50*/  @!P5 LEA R12, P1, R17.reuse, R8.reuse, 0x1 ;  /* 0x00000008110cd211 */ /* 0x0c2fe400078208ff */
[----:B------:R-:W-:Y:S02]  /*7a60*/  @!P6 LEA R14, P2, R16, R8, 0x1 ;  /* 0x00000008100ee211 */ /* 0x000fe400078408ff */
[----:B------:R-:W-:Y:S01]  /*7a70*/  @!P3 IMAD.WIDE R4, R2, 0x2, R8 ;  /* 0x000000020204b825 */ /* 0x000fe200078e0208 */
[-C--:B------:R-:W-:Y:S02]  /*7a80*/  @!P4 LEA.HI.X R11, R18, R9.reuse, R214, 0x1, P0 ;  /* 0x00000009120bc211 */ /* 0x080fe400000f0cd6 */
[-C--:B--2---:R-:W-:Y:S02]  /*7a90*/  @!P5 LEA.HI.X R13, R17, R9.reuse, R213, 0x1, P1 ;  /* 0x00000009110dd211 */ /* 0x084fe400008f0cd5 */
[----:B------:R-:W-:Y:S01]  /*7aa0*/  @!P6 LEA.HI.X R15, R16, R9, R212, 0x1, P2 ;  /* 0x00000009100fe211 */ /* 0x000fe200010f0cd4 */
[----:B------:R0:W-:Y:S04]  /*7ab0*/  @!P3 ST.E.128 desc[UR48][R4.64], R28 ;  /* 0x0000001c0400b985 */ /* 0x0001e8000c101d30 */
[----:B------:R0:W-:Y:S04]  /*7ac0*/  @!P4 ST.E.128 desc[UR48][R10.64], R64 ;  /* 0x000000400a00c985 */ /* 0x0001e8000c101d30 */
[----:B------:R0:W-:Y:S04]  /*7ad0*/  @!P5 ST.E.128 desc[UR48][R12.64], R100 ;  /* 0x000000640c00d985 */ /* 0x0001e8000c101d30 */
[----:B------:R0:W-:Y:S02]  /*7ae0*/  @!P6 ST.E.128 desc[UR48][R14.64], R116 ;  /* 0x000000740e00e985 */ /* 0x0001e4000c101d30 */
.L_x_9064:
[----:B------:R-:W-:Y:S05]  /*7af0*/  BSYNC B0 ;  /* 0x0000000000007941 */ /* 0x000fea0003800000 */
.L_x_9063:
[----:B------:R-:W-:Y:S01]  /*7b00*/  VIADD R0, R32, 0x60 ;  /* 0x0000006020007836 */ /* 0x000fe20000000000 */
[----:B-1----:R1:W1:Y:S01]  /*7b10*/  SHFL.IDX PT, R9, R3, 0x3, 0x181f ;  /* 0x00781f0003097f89 */ /* 0x00226200000e0000 */
[----:B------:R-:W-:Y:S01]  /*7b20*/  UIADD3 UR46, UR46, 0x1, URZ ;  /* 0x000000012e2e7890 */ /* 0x000fe2000fffe03f */
[----:B------:R-:W-:Y:S02]  /*7b30*/  BSSY B0, `(.L_x_9065) ;  /* 0x0000014000007945 */ /* 0x000fe40003800000 */
[----:B------:R-:W-:Y:S01]  /*7b40*/  ISETP.GE.AND P0, PT, R0, R7, PT ;  /* 0x000000070000720c */ /* 0x000fe20003f06270 */
[----:B0-----:R0:W0:-:S12]  /*7b50*/  SHFL.IDX PT, R8, R6, 0x3, 0x181f ;  /* 0x00781f0006087f89 */ /* 0x00101800000e0000 */
[----:B------:R-:W-:Y:S05]  /*7b60*/  @P0 BRA `(.L_x_9066) ;  /* 0x0000000000400947 */ /* 0x000fea0003800000 */
[----:B------:R-:W-:Y:S02]  /*7b70*/  ULDC UR4, c[0x0][0xac8] ;  /* 0x0002b20000047ab9 */ /* 0x000fe40000000800 */
[----:B------:R-:W-:Y:S02]  /*7b80*/  ISETP.GE.AND P4, PT, R18, UR4, PT ;  /* 0x0000000412007c0c */ /* 0x000fe4000bf86270 */
[----:B------:R-:W-:Y:S02]  /*7b90*/  ISETP.GE.AND P5, PT, R17, UR4, PT ;  /* 0x0000000411007c0c */ /* 0x000fe4000bfa6270 */
[----:B------:R-:W-:Y:S02]  /*7ba0*/  ISETP.GE.AND P6, PT, R16, UR4, PT ;  /* 0x0000000410007c0c */ /* 0x000fe4000bfc6270 */
[----:B------:R-:W-:-:S07]  /*7bb0*/  ISETP.GE.AND P3, PT, R2, UR4, PT ;  /* 0x0000000402007c0c */ /* 0x000fce000bf66270 */
[-C--:B0--34-:R-:W-:Y:S02]  /*7bc0*/  @!P4 LEA R6, P0, R18, R8.reuse, 0x1 ;  /* 0x000000081206c211 */ /* 0x099fe400078008ff */
[CC--:B------:R-:W-:Y:S02]  /*7bd0*/  @!P5 LEA R10, P1, R17.reuse, R8.reuse, 0x1 ;  /* 0x00000008110ad211 */ /* 0x0c0fe400078208ff */
[----:B------:R-:W-:Y:S02]  /*7be0*/  @!P6 LEA R12, P2, R16, R8, 0x1 ;  /* 0x00000008100ce211 */ /* 0x000fe400078408ff */
[----:B-1----:R-:W-:Y:S01]  /*7bf0*/  @!P3 IMAD.WIDE R4, R2, 0x2, R8 ;  /* 0x000000020204b825 */ /* 0x002fe200078e0208 */
[-C--:B------:R-:W-:Y:S02]  /*7c00*/  @!P4 LEA.HI.X R7, R18, R9.reuse, R214, 0x1, P0 ;  /* 0x000000091207c211 */ /* 0x080fe400000f0cd6 */
[-C--:B------:R-:W-:Y:S02]  /*7c10*/  @!P5 LEA.HI.X R11, R17, R9.reuse, R213, 0x1, P1 ;  /* 0x00000009110bd211 */ /* 0x080fe400008f0cd5 */
[----:B--2---:R-:W-:Y:S01]  /*7c20*/  @!P6 LEA.HI.X R13, R16, R9, R212, 0x1, P2 ;  /* 0x00000009100de211 */ /* 0x004fe200010f0cd4 */
[----:B------:R0:W-:Y:S04]  /*7c30*/  @!P3 ST.E.128 desc[UR48][R4.64], R52 ;  /* 0x000000340400b985 */ /* 0x0001e8000c101d30 */
[----:B------:R0:W-:Y:S04]  /*7c40*/  @!P4 ST.E.128 desc[UR48][R6.64], R68 ;  /* 0x000000440600c985 */ /* 0x0001e8000c101d30 */
[----:B------:R0:W-:Y:S04]  /*7c50*/  @!P5 ST.E.128 desc[UR48][R10.64], R104 ;  /* 0x000000680a00d985 */ /* 0x0001e8000c101d30 */
[----:B------:R0:W-:Y:S02]  /*7c60*/  @!P6 ST.E.128 desc[UR48][R12.64], R120 ;  /* 0x000000780c00e985 */ /* 0x0001e4000c101d30 */
.L_x_9066:
[----:B------:R-:W-:Y:S05]  /*7c70*/  BSYNC B0 ;  /* 0x0000000000007941 */ /* 0x000fea0003800000 */
.L_x_9065:
[----:B------:R-:W5:Y:S02]  /*7c80*/  LDC R0, c[0x0][0xc34] ;  /* 0x00030d00ff007b82 */ /* 0x000f640000000800 */
[----:B-----5:R-:W-:-:S13]  /*7c90*/  ISETP.LE.AND P0, PT, R0, UR45, PT ;  /* 0x0000002d00007c0c */ /* 0x020fda000bf03270 */
[----:B------:R-:W-:Y:S05]  /*7ca0*/  @!P0 BRA `(.L_x_9067) ;  /* 0xffffff90000c8947 */ /* 0x000fea000383ffff */
[----:B------:R-:W-:Y:S05]  /*7cb0*/  EXIT ;  /* 0x000000000000794d */ /* 0x000fea0003800000 */
.L_x_9033:
        /* <DEDUP_REMOVED lines=10> */
[----:B------:R-:W-:Y:S01]  /*7d60*/  ULDC.64 UR4, c[0x0][0x418] ;  /* 0x0001060000047ab9 */ /* 0x000fe20000000a00 */
[----:B------:R-:W-:Y:S01]  /*7d70*/  ULDC UR9, c[0x0][0x320] ;  /* 0x0000c80000097ab9 */ /* 0x000fe20000000800 */
[----:B------:R-:W-:Y:S01]  /*7d80*/  UISETP.NE.U32.AND UP0, UPT, UR4, URZ, UPT ;  /* 0x0000003f0400728c */ /* 0x000fe2000bf05070 */
[----:B------:R-:W0:Y:S01]  /*7d90*/  S2UR UR8, SR_CgaCtaId ;  /* 0x00000000000879c3 */ /* 0x000e220000008800 */
[----:B------:R-:W-:Y:S01]  /*7da0*/  LOP3.LUT R5, R31, 0x38, RZ, 0xc0, !PT ;  /* 0x000000381f057812 */ /* 0x000fe200078ec0ff */
[----:B------:R-:W-:Y:S01]  /*7db0*/  ULDC UR4, c[0x0][0x424] ;  /* 0x0001090000047ab9 */ /* 0x000fe20000000800 */
[----:B------:R-:W-:Y:S01]  /*7dc0*/  UISETP.NE.AND.EX UP0, UPT, UR5, URZ, UPT, UP0 ;  /* 0x0000003f0500728c */ /* 0x000fe2000bf05300 */
[----:B------:R-:W-:Y:S01]  /*7dd0*/  LOP3.LUT R16, R16, 0xffffffef, RZ, 0xc0, !PT ;  /* 0xffffffef10107812 */ /* 0x000fe200078ec0ff */
[----:B------:R-:W-:Y:S01]  /*7de0*/  ULDC.64 UR6, c[0x0][0x2f0] ;  /* 0x0000bc0000067ab9 */ /* 0x000fe20000000a00 */
[C---:B------:R-:W-:Y:S01]  /*7df0*/  LOP3.LUT R0, R5.reuse, 0x40, RZ, 0xfc, !PT ;  /* 0x0000004005007812 */ /* 0x040fe200078efcff */
[----:B------:R-:W-:Y:S01]  /*7e00*/  USEL UR4, UR4, 0x1, UP0 ;  /* 0x0000000104047887 */ /* 0x000fe20008000000 */
[C---:B------:R-:W-:Y:S01]  /*7e10*/  LOP3.LUT R2, R5.reuse, 0x80, RZ, 0xfc, !PT ;  /* 0x0000008005027812 */ /* 0x040fe200078efcff */
[----:B------:R-:W-:Y:S01]  /*7e20*/  UMOV UR37, 0x400 ;  /* 0x0000040000257882 */ /* 0x000fe20000000000 */
[----:B------:R-:W-:Y:S01]  /*7e30*/  ISETP.GE.AND P2, PT, R0, UR9, PT ;  /* 0x0000000900007c0c */ /* 0x000fe2000bf46270 */
[----:B------:R-:W-:Y:S01]  /*7e40*/  UIMAD UR36, UR4, UR6, URZ ;  /* 0x00000006042472a4 */ /* 0x000fe2000f8e023f */
[----:B------:R-:W-:Y:S01]  /*7e50*/  ISETP.GE.AND P1, PT, R2, UR9, PT ;  /* 0x0000000902007c0c */ /* 0x000fe2000bf26270 */
[----:B------:R1:W-:Y:S01]  /*7e60*/  STL [R1+0x4], RZ ;  /* 0x000004ff01007387 */ /* 0x0003e20000100800 */
[C---:B------:R-:W-:Y:S01]  /*7e70*/  ISETP.GE.AND P3, PT, R5.reuse, UR9, PT ;  /* 0x0000000905007c0c */ /* 0x040fe2000bf66270 */
[----:B------:R-:W-:Y:S01]  /*7e80*/  UIADD3 UR4, UR36, 0x5f, URZ ;  /* 0x0000005f24047890 */ /* 0x000fe2000fffe03f */
[----:B------:R-:W-:Y:S01]  /*7e90*/  LOP3.LUT R0, R5, 0xc0, RZ, 0xfc, !PT ;  /* 0x000000c005007812 */ /* 0x000fe200078efcff */
[----:B------:R-:W-:Y:S01]  /*7ea0*/  ULDC UR10, c[0x0][0x2b8] ;  /* 0x0000ae00000a7ab9 */ /* 0x000fe20000000800 */
[----:B------:R-:W-:Y:S01]  /*7eb0*/  SHF.R.U32.HI R36, RZ, 0x3, R19 ;  /* 0x00000003ff247819 */ /* 0x000fe20000011613 */
[----:B------:R-:W-:Y:S01]  /*7ec0*/  UIMAD.WIDE UR4, UR4, 0x2aaaaaab, URZ ;  /* 0x2aaaaaab040478a5 */ /* 0x000fe2000f8e023f */
[----:B------:R-:W-:Y:S01]  /*7ed0*/  ISETP.GE.AND P0, PT, R0, UR9, PT ;  /* 0x0000000900007c0c */ /* 0x000fe2000bf06270 */
[----:B------:R-:W-:Y:S01]  /*7ee0*/  IMAD.U32 R37, RZ, RZ, UR11 ;  /* 0x0000000bff257e24 */ /* 0x000fe2000f8e00ff */
[----:B------:R-:W-:Y:S01]  /*7ef0*/  SEL R4, RZ, 0x1, P3 ;  /* 0x00000001ff047807 */ /* 0x000fe20001800000 */
[----:B------:R-:W-:Y:S01]  /*7f00*/  USHF.R.U32.HI UR6, URZ, 0x1f, UR5 ;  /* 0x0000001f3f067899 */ /* 0x000fe20008011605 */
[----:B------:R-:W-:Y:S01]  /*7f10*/  @P2 LOP3.LUT R16, R16, 0x10, RZ, 0xfc, !PT ;  /* 0x0000001010102812 */ /* 0x000fe200078efcff */
[----:B0-----:R-:W-:Y:S01]  /*7f20*/  ULEA UR37, UR8, UR37, 0x18 ;  /* 0x0000002508257291 */ /* 0x001fe2000f8ec03f */
[----:B------:R-:W-:Y:S01]  /*7f30*/  SEL R2, RZ, 0x2, P2 ;  /* 0x00000002ff027807 */ /* 0x000fe20001000000 */
[----:B------:R-:W-:Y:S01]  /*7f40*/  ULEA.HI.SX32 UR6, UR5, UR6, 0x1c ;  /* 0x0000000605067291 */ /* 0x000fe2000f8fe23f */
[----:B------:R-:W-:Y:S01]  /*7f50*/  LOP3.LUT R16, R16, 0xfffffff7, RZ, 0xc0, !PT ;  /* 0xfffffff710107812 */ /* 0x000fe200078ec0ff */
[----:B------:R-:W-:Y:S01]  /*7f60*/  IMAD.MOV.U32 R27, RZ, RZ, 0x1 ;  /* 0x00000001ff1b7424 */ /* 0x000fe200078e00ff */
[----:B------:R-:W-:Y:S01]  /*7f70*/  SEL R3, RZ, 0x4, P1 ;  /* 0x00000004ff037807 */ /* 0x000fe20000800000 */
[----:B------:R-:W-:Y:S01]  /*7f80*/  UIADD3 UR5, UR6, -0x1, URZ ;  /* 0xffffffff06057890 */ /* 0x000fe2000fffe03f */
[----:B------:R-:W-:Y:S01]  /*7f90*/  @P1 LOP3.LUT R16, R16, 0x8, RZ, 0xfc, !PT ;  /* 0x0000000810101812 */ /* 0x000fe200078efcff */
[----:B------:R-:W-:Y:S01]  /*7fa0*/  IMAD.MOV.U32 R17, RZ, RZ, RZ ;  /* 0x000000ffff117224 */ /* 0x000fe200078e00ff */
[----:B------:R-:W-:Y:S01]  /*7fb0*/  LOP3.LUT R36, R36, 0xf, RZ, 0xc0, !PT ;  /* 0x0000000f24247812 */ /* 0x000fe200078ec0ff */
[----:B------:R-:W-:Y:S01]  /*7fc0*/  UIMAD UR8, UR5, -0x60, UR36 ;  /* 0xffffffa0050878a4 */ /* 0x000fe2000f8e0224 */
[----:B------:R-:W-:Y:S01]  /*7fd0*/  LOP3.LUT R16, R16, 0xfffffffd, RZ, 0xc0, !PT ;  /* 0xfffffffd10107812 */ /* 0x000fe200078ec0ff */
[----:B------:R-:W-:Y:S01]  /*7fe0*/  ULDC UR39, c[0x0][0x448] ;  /* 0x0001120000277ab9 */ /* 0x000fe20000000800 */
[----:B------:R-:W-:Y:S01]  /*7ff0*/  IADD3 R3, R3, R2, R4 ;  /* 0x0000000203037210 */ /* 0x000fe20007ffe004 */
[----:B------:R-:W-:Y:S01]  /*8000*/  ULDC UR4, c[0x0][0x288] ;  /* 0x0000a20000047ab9 */ /* 0x000fe20000000800 */
[----:B------:R-:W-:Y:S01]  /*8010*/  @P3 LOP3.LUT R16, R16, 0x2, RZ, 0xfc, !PT ;  /* 0x0000000210103812 */ /* 0x000fe200078efcff */
[----:B------:R-:W-:Y:S01]  /*8020*/  ULOP3.LUT UR41, UR38, 0x2, URZ, 0xfc, !UPT ;  /* 0x0000000226297892 */ /* 0x000fe2000f8efc3f */
[----:B------:R-:W-:Y:S01]  /*8030*/  SEL R2, RZ, 0x8, P0 ;  /* 0x00000008ff027807 */ /* 0x000fe20000000000 */
[----:B------:R-:W-:Y:S01]  /*8040*/  ULDC UR42, c[0x0][0xc] ;  /* 0x00000300002a7ab9 */ /* 0x000fe20000000800 */
[----:B------:R-:W-:Y:S01]  /*8050*/  LOP3.LUT R16, R16, 0xfffffffb, RZ, 0xc0, !PT ;  /* 0xfffffffb10107812 */ /* 0x000fe200078ec0ff */
[----:B------:R-:W-:Y:S01]  /*8060*/  UIMAD UR39, UR39, UR4, URZ ;  /* 0x00000004272772a4 */ /* 0x000fe2000f8e023f */
[----:B------:R-:W-:Y:S01]  /*8070*/  IADD3 R34, -R36, UR8, RZ ;  /* 0x0000000824227c10 */ /* 0x000fe2000fffe1ff */
[----:B------:R-:W-:Y:S01]  /*8080*/  IMAD.IADD R2, R2, 0x1, R3 ;  /* 0x0000000102027824 */ /* 0x000fe200078e0203 */
[----:B------:R-:W-:Y:S01]  /*8090*/  @P0 LOP3.LUT R16, R16, 0x4, RZ, 0xfc, !PT ;  /* 0x0000000410100812 */ /* 0x000fe200078efcff */
[----:B------:R-:W-:Y:S01]  /*80a0*/  UIADD3 UR40, UR6, -0x2, URZ ;  /* 0xfffffffe06287890 */ /* 0x000fe2000fffe03f */
[----:B------:R-:W-:-:S02]  /*80b0*/  ISETP.GE.AND P0, PT, R5, UR9, PT ;  /* 0x0000000905007c0c */ /* 0x000fc4000bf06270 */
[----:B------:R-:W-:Y:S02]  /*80c0*/  LOP3.LUT R35, R35, 0xfffffffb, RZ, 0xc0, !PT ;  /* 0xfffffffb23237812 */ /* 0x000fe400078ec0ff */
[C---:B------:R-:W-:Y:S02]  /*80d0*/  ISETP.LT.OR P3, PT, R34.reuse, 0x1, P0 ;  /* 0x000000012200780c */ /* 0x040fe40000761670 */
[C---:B------:R-:W-:Y:S02]  /*80e0*/  ISETP.LT.OR P2, PT, R34.reuse, 0x11, P0 ;  /* 0x000000112200780c */ /* 0x040fe40000741670 */
[----:B------:R-:W-:Y:S02]  /*80f0*/  ISETP.LT.OR P1, PT, R34, 0x21, P0 ;  /* 0x000000212200780c */ /* 0x000fe40000721670 */
[----:B------:R-:W-:Y:S02]  /*8100*/  LOP3.LUT R16, R16, 0xefffffff, RZ, 0xc0, !PT ;  /* 0xefffffff10107812 */ /* 0x000fe400078ec0ff */
[----:B------:R-:W-:-:S02]  /*8110*/  LOP3.LUT R0, R31, 0x1f8, RZ, 0xc0, !PT ;  /* 0x000001f81f007812 */ /* 0x000fc400078ec0ff */
[----:B------:R-:W-:Y:S02]  /*8120*/  SHF.L.U32 R3, R19, 0x4, RZ ;  /* 0x0000000413037819 */ /* 0x000fe400000006ff */
[----:B------:R-:W-:Y:S02]  /*8130*/  LOP3.LUT R0, R0, 0x38, R19, 0x78, !PT ;  /* 0x0000003800007812 */ /* 0x000fe400078e7813 */
[----:B------:R-:W-:Y:S02]  /*8140*/  @P3 LOP3.LUT R35, R35, 0x4, RZ, 0xfc, !PT ;  /* 0x0000000423233812 */ /* 0x000fe400078efcff */
[----:B------:R-:W-:Y:S02]  /*8150*/  ISETP.LT.OR P3, PT, R34, 0x31, P0 ;  /* 0x000000312200780c */ /* 0x000fe40000761670 */
[----:B------:R-:W-:Y:S02]  /*8160*/  LOP3.LUT R35, R35, 0xfffffffd, RZ, 0xc0, !PT ;  /* 0xfffffffd23237812 */ /* 0x000fe400078ec0ff */
[----:B------:R-:W-:Y:S01]  /*8170*/  LOP3.LUT R28, R36, 0x70, R3, 0xf8, !PT ;  /* 0x00000070241c7812 */ /* 0x000fe200078ef803 */
[----:B------:R-:W-:Y:S01]  /*8180*/  IMAD.U32 R3, RZ, RZ, UR5 ;  /* 0x00000005ff037e24 */ /* 0x000fe2000f8e00ff */
[----:B------:R-:W-:-:S02]  /*8190*/  @P2 LOP3.LUT R35, R35, 0x2, RZ, 0xfc, !PT ;  /* 0x0000000223232812 */ /* 0x000fc400078efcff */
[----:B------:R-:W-:Y:S02]  /*81a0*/  ISETP.LT.OR P2, PT, R34, 0x41, P0 ;  /* 0x000000412200780c */ /* 0x000fe40000741670 */
[----:B------:R-:W-:Y:S02]  /*81b0*/  LOP3.LUT R35, R35, 0xfffffffe, RZ, 0xc0, !PT ;  /* 0xfffffffe23237812 */ /* 0x000fe400078ec0ff */
[----:B------:R-:W-:Y:S01]  /*81c0*/  LOP3.LUT R31, R0, 0x200, R31, 0xf8, !PT ;  /* 0x00000200001f7812 */ /* 0x000fe200078ef81f */
[----:B------:R-:W-:Y:S01]  /*81d0*/  IMAD R0, R3, 0x60, R28 ;  /* 0x0000006003007824 */ /* 0x000fe200078e021c */
[----:B------:R-:W-:Y:S02]  /*81e0*/  @P1 LOP3.LUT R35, R35, 0x1, RZ, 0xfc, !PT ;  /* 0x0000000123231812 */ /* 0x000fe400078efcff */
[----:B------:R-:W-:Y:S02]  /*81f0*/  ISETP.LT.OR P1, PT, R34, 0x51, P0 ;  /* 0x000000512200780c */ /* 0x000fe40000721670 */
[----:B------:R-:W-:Y:S01]  /*8200*/  LOP3.LUT P0, RZ, R2, 0x2, RZ, 0xc0, !PT ;  /* 0x0000000202ff7812 */ /* 0x000fe2000780c0ff */
[----:B------:R1:W-:Y:S01]  /*8210*/  STL [R1+0x8], R0 ;  /* 0x0000080001007387 */ /* 0x0003e20000100800 */
[----:B------:R-:W-:-:S02]  /*8220*/  @P3 LOP3.LUT R16, R16, 0x10000000, RZ, 0xfc, !PT ;  /* 0x1000000010103812 */ /* 0x000fc400078efcff */
[----:B------:R-:W-:Y:S02]  /*8230*/  ISETP.LT.OR P3, PT, R34, 0x1, !P0 ;  /* 0x000000012200780c */ /* 0x000fe40004761670 */
[----:B------:R-:W-:Y:S02]  /*8240*/  LOP3.LUT R16, R16, 0xffbfffff, RZ, 0xc0, !PT ;  /* 0xffbfffff10107812 */ /* 0x000fe400078ec0ff */
[----:B------:R-:W-:Y:S02]  /*8250*/  LOP3.LUT R35, R35, 0xffffffbf, RZ, 0xc0, !PT ;  /* 0xffffffbf23237812 */ /* 0x000fe400078ec0ff */
[----:B------:R-:W-:Y:S02]  /*8260*/  @P2 LOP3.LUT R16, R16, 0x400000, RZ, 0xfc, !PT ;  /* 0x0040000010102812 */ /* 0x000fe400078efcff */
[----:B------:R-:W-:Y:S02]  /*8270*/  ISETP.LT.OR P2, PT, R34, 0x11, !P0 ;  /* 0x000000112200780c */ /* 0x000fe40004741670 */
[----:B------:R-:W-:-:S02]  /*8280*/  LOP3.LUT R16, R16, 0x7fffffff, RZ, 0xc0, !PT ;  /* 0x7fffffff10107812 */ /* 0x000fc400078ec0ff */
[----:B------:R-:W-:Y:S02]  /*8290*/  @P1 LOP3.LUT R35, R35, 0x40, RZ, 0xfc, !PT ;  /* 0x0000004023231812 */ /* 0x000fe400078efcff */
[----:B------:R-:W-:Y:S02]  /*82a0*/  @P3 LOP3.LUT R16, R16, 0x80000000, RZ, 0xfc, !PT ;  /* 0x8000000010103812 */ /* 0x000fe400078efcff */
[----:B------:R-:W-:Y:S02]  /*82b0*/  ISETP.LT.OR P1, PT, R34, 0x21, !P0 ;  /* 0x000000212200780c */ /* 0x000fe40004721670 */
[----:B------:R-:W-:Y:S02]  /*82c0*/  LOP3.LUT R16, R16, 0xbfffffff, RZ, 0xc0, !PT ;  /* 0xbfffffff10107812 */ /* 0x000fe400078ec0ff */
[----:B------:R-:W-:Y:S02]  /*82d0*/  ISETP.LT.OR P3, PT, R34, 0x31, !P0 ;  /* 0x000000312200780c */ /* 0x000fe40004761670 */
[----:B------:R-:W-:-:S02]  /*82e0*/  @P2 LOP3.LUT R16, R16, 0x40000000, RZ, 0xfc, !PT ;  /* 0x4000000010102812 */ /* 0x000fc400078efcff */
[----:B------:R-:W-:Y:S02]  /*82f0*/  ISETP.LT.OR P2, PT, R34, 0x41, !P0 ;  /* 0x000000412200780c */ /* 0x000fe40004741670 */
[----:B------:R-:W-:Y:S02]  /*8300*/  LOP3.LUT R16, R16, 0xdfffffff, RZ, 0xc0, !PT ;  /* 0xdfffffff10107812 */ /* 0x000fe400078ec0ff */
[----:B------:R-:W-:Y:S02]  /*8310*/  LOP3.LUT R35, R35, 0xffffffdf, RZ, 0xc0, !PT ;  /* 0xffffffdf23237812 */ /* 0x000fe400078ec0ff */
[----:B------:R-:W-:Y:S02]  /*8320*/  @P1 LOP3.LUT R16, R16, 0x20000000, RZ, 0xfc, !PT ;  /* 0x2000000010101812 */ /* 0x000fe400078efcff */
[----:B------:R-:W-:Y:S02]  /*8330*/  ISETP.LT.OR P1, PT, R34, 0x51, !P0 ;  /* 0x000000512200780c */ /* 0x000fe40004721670 */
[----:B------:R-:W-:-:S02]  /*8340*/  LOP3.LUT R16, R16, 0xf7ffffff, RZ, 0xc0, !PT ;  /* 0xf7ffffff10107812 */ /* 0x000fc400078ec0ff */
[----:B------:R-:W-:Y:S02]  /*8350*/  LOP3.LUT P0, RZ, R2, 0x4, RZ, 0xc0, !PT ;  /* 0x0000000402ff7812 */ /* 0x000fe4000780c0ff */
[----:B------:R-:W-:Y:S02]  /*8360*/  @P3 LOP3.LUT R16, R16, 0x8000000, RZ, 0xfc, !PT ;  /* 0x0800000010103812 */ /* 0x000fe400078efcff */
[----:B------:R-:W-:Y:S02]  /*8370*/  ISETP.LT.OR P3, PT, R34, 0x1, !P0 ;  /* 0x000000012200780c */ /* 0x000fe40004761670 */
[----:B------:R-:W-:Y:S02]  /*8380*/  LOP3.LUT R16, R16, 0xfffdffff, RZ, 0xc0, !PT ;  /* 0xfffdffff10107812 */ /* 0x000fe400078ec0ff */
[----:B------:R-:W-:Y:S02]  /*8390*/  LEA R4, R31, UR37, 0x1 ;  /* 0x000000251f047c11 */ /* 0x000fe4000f8e08ff */
[----:B------:R-:W-:-:S02]  /*83a0*/  @P2 LOP3.LUT R16, R16, 0x20000, RZ, 0xfc, !PT ;  /* 0x0002000010102812 */ /* 0x000fc400078efcff */
[----:B------:R-:W-:Y:S02]  /*83b0*/  ISETP.LT.OR P2, PT, R34, 0x11, !P0 ;  /* 0x000000112200780c */ /* 0x000fe40004741670 */
[----:B------:R-:W-:Y:S02]  /*83c0*/  LOP3.LUT R16, R16, 0xfbffffff, RZ, 0xc0, !PT ;  /* 0xfbffffff10107812 */ /* 0x000fe400078ec0ff */
[----:B------:R-:W-:Y:S02]  /*83d0*/  @P1 LOP3.LUT R35, R35, 0x20, RZ, 0xfc, !PT ;  /* 0x0000002023231812 */ /* 0x000fe400078efcff */
[----:B------:R-:W-:Y:S02]  /*83e0*/  @P3 LOP3.LUT R16, R16, 0x4000000, RZ, 0xfc, !PT ;  /* 0x0400000010103812 */ /* 0x000fe400078efcff */
[----:B------:R-:W-:Y:S02]  /*83f0*/  ISETP.LT.OR P1, PT, R34, 0x21, !P0 ;  /* 0x000000212200780c */ /* 0x000fe40004721670 */
[----:B------:R-:W-:-:S02]  /*8400*/  LOP3.LUT R16, R16, 0xfdffffff, RZ, 0xc0, !PT ;  /* 0xfdffffff10107812 */ /* 0x000fc400078ec0ff */
[----:B------:R-:W-:Y:S02]  /*8410*/  ISETP.LT.OR P3, PT, R34, 0x31, !P0 ;  /* 0x000000312200780c */ /* 0x000fe40004761670 */
[----:B------:R-:W-:Y:S02]  /*8420*/  @P2 LOP3.LUT R16, R16, 0x2000000, RZ, 0xfc, !PT ;  /* 0x0200000010102812 */ /* 0x000fe400078efcff */
[----:B------:R-:W-:Y:S02]  /*8430*/  ISETP.LT.OR P2, PT, R34, 0x41, !P0 ;  /* 0x000000412200780c */ /* 0x000fe40004741670 */
[----:B------:R-:W-:Y:S02]  /*8440*/  LOP3.LUT R16, R16, 0xfeffffff, RZ, 0xc0, !PT ;  /* 0xfeffffff10107812 */ /* 0x000fe400078ec0ff */
[----:B------:R-:W-:Y:S02]  /*8450*/  LOP3.LUT R35, R35, 0xffffffef, RZ, 0xc0, !PT ;  /* 0xffffffef23237812 */ /* 0x000fe400078ec0ff */
[----:B------:R-:W-:-:S02]  /*8460*/  @P1 LOP3.LUT R16, R16, 0x1000000, RZ, 0xfc, !PT ;  /* 0x0100000010101812 */ /* 0x000fc400078efcff */
[----:B------:R-:W-:Y:S02]  /*8470*/  ISETP.LT.OR P1, PT, R34, 0x51, !P0 ;  /* 0x000000512200780c */ /* 0x000fe40004721670 */
[----:B------:R-:W-:Y:S02]  /*8480*/  LOP3.LUT R16, R16, 0xff7fffff, RZ, 0xc0, !PT ;  /* 0xff7fffff10107812 */ /* 0x000fe400078ec0ff */
[----:B------:R-:W-:Y:S02]  /*8490*/  LOP3.LUT P0, RZ, R2, 0x8, RZ, 0xc0, !PT ;  /* 0x0000000802ff7812 */ /* 0x000fe4000780c0ff */
[----:B------:R-:W-:Y:S02]  /*84a0*/  @P3 LOP3.LUT R16, R16, 0x800000, RZ, 0xfc, !PT ;  /* 0x0080000010103812 */ /* 0x000fe400078efcff */
[----:B------:R-:W-:Y:S02]  /*84b0*/  ISETP.LT.OR P3, PT, R34, 0x1, !P0 ;  /* 0x000000012200780c */ /* 0x000fe40004761670 */
[----:B------:R-:W-:-:S03]  /*84c0*/  LOP3.LUT R16, R16, 0xfffeffff, RZ, 0xc0, !PT ;  /* 0xfffeffff10107812 */ /* 0x000fc600078ec0ff */
        /* <DEDUP_REMOVED lines=11> */
[----:B------:R-:W-:-:S04]  /*8580*/  LOP3.LUT R16, R16, 0xfff7ffff, RZ, 0xc0, !PT ;  /* 0xfff7ffff10107812 */ /* 0x000fc800078ec0ff */
        /* <DEDUP_REMOVED lines=9> */
[----:B------:R-:W-:Y:S02]  /*8620*/  ISETP.GE.AND P1, PT, R34, 0x1, PT ;  /* 0x000000012200780c */ /* 0x000fe40003f26270 */
[----:B------:R-:W-:Y:S02]  /*8630*/  LOP3.LUT R16, R16, 0xffffff7f, RZ, 0xc0, !PT ;  /* 0xffffff7f10107812 */ /* 0x000fe400078ec0ff */
[----:B------:R-:W-:-:S07]  /*8640*/  ISETP.GE.AND P0, PT, R34, 0x11, PT ;  /* 0x000000112200780c */ /* 0x000fce0003f06270 */
[----:B------:R-:W-:Y:S02]  /*8650*/  @P2 LOP3.LUT R16, R16, 0x80, RZ, 0xfc, !PT ;  /* 0x0000008010102812 */ /* 0x000fe400078efcff */
[----:B------:R-:W-:Y:S02]  /*8660*/  ISETP.GE.AND P2, PT, R34, 0x21, PT ;  /* 0x000000212200780c */ /* 0x000fe40003f46270 */
[----:B------:R-:W-:-:S04]  /*8670*/  LOP3.LUT R16, R16, 0xffffefff, RZ, 0xc0, !PT ;  /* 0xffffefff10107812 */ /* 0x000fc800078ec0ff */
        /* <DEDUP_REMOVED lines=20> */
.L_x_9103:
[----:B0-----:R-:W0:Y:S01]  /*87c0*/  LDC R0, c[0x0][0xc38] ;  /* 0x00030e00ff007b82 */ /* 0x001e220000000800 */
[----:B------:R-:W-:Y:S01]  /*87d0*/  IMAD.MOV.U32 R23, RZ, RZ, R37 ;  /* 0x000000ffff177224 */ /* 0x000fe200078e0025 */
[----:B------:R-:W-:Y:S05]  /*87e0*/  YIELD ;  /* 0x0000000000007946 */ /* 0x000fea0003800000 */
[----:B------:R-:W-:Y:S01]  /*87f0*/  ULDC.64 UR4, c[0x0][0xa28] ;  /* 0x00028a0000047ab9 */ /* 0x000fe20000000a00 */
[----:B------:R-:W-:Y:S02]  /*8800*/  MOV R32, RZ ;  /* 0x000000ff00207202 */ /* 0x000fe40000000f00 */
[----:B0-----:R-:W-:-:S13]  /*8810*/  ISETP.NE.AND P0, PT, R0, 0x1, PT ;  /* 0x000000010000780c */ /* 0x001fda0003f05270 */
[----:B------:R-:W0:Y:S08]  /*8820*/  @P0 LDC R0, c[0x0][0xc3c] ;  /* 0x00030f00ff000b82 */ /* 0x000e300000000800 */
[----:B-1----:R-:W1:Y:S01]  /*8830*/  @P0 LDC R3, c[0x0][0xc40] ;  /* 0x00031000ff030b82 */ /* 0x002e620000000800 */
[----:B0-----:R-:W-:-:S05]  /*8840*/  @P0 IMAD.HI.U32 R0, R37, R0, RZ ;  /* 0x0000000025000227 */ /* 0x001fca00078e00ff */
[----:B-1----:R-:W-:Y:S02]  /*8850*/  @P0 SHF.R.U32.HI R23, RZ, R3, R0 ;  /* 0x00000003ff170219 */ /* 0x002fe40000011600 */
[----:B------:R-:W0:Y:S03]  /*8860*/  LDC R0, c[0x0][0xc44] ;  /* 0x00031100ff007b82 */ /* 0x000e260000000800 */
[----:B--2---:R-:W-:Y:S01]  /*8870*/  IMAD.MOV.U32 R18, RZ, RZ, R23 ;  /* 0x000000ffff127224 */ /* 0x004fe200078e0017 */
        /* <DEDUP_REMOVED lines=17> */
[----:B------:R-:W-:Y:S01]  /*8990*/  MOV R8, 0x70 ;  /* 0x0000007000087802 */ /* 0x000fe20000000f00 */
        /* <DEDUP_REMOVED lines=8> */
[----:B------:R-:W-:-:S07]  /*8a20*/  IMAD.MOV.U32 R13, RZ, RZ, RZ ;  /* 0x000000ffff0d7224 */ /* 0x000fce00078e00ff */
[----:B------:R-:W-:-:S07]  /*8a30*/  LEPC R20, `(.L_x_9069) ;  /* 0x000000001014794e */ /* 0x000fce0000000000 */
[----:B0----5:R-:W-:Y:S05]  /*8a40*/  CALL.ABS.NOINC R2 ;  /* 0x0000000002007343 */ /* 0x021fea0003c00000 */
.L_x_9069:
[----:B------:R-:W-:-:S04]  /*8a50*/  UIADD3 UR4, UR37, 0x400, URZ ;  /* 0x0000040025047890 */ /* 0x000fc8000fffe03f */
[----:B------:R-:W-:-:S06]  /*8a60*/  ULOP3.LUT UP0, URZ, UR4, 0x3ff, URZ, 0xc0, !UPT ;  /* 0x000003ff043f7892 */ /* 0x000fcc000f80c03f */
[----:B------:R-:W-:-:S13]  /*8a70*/  PLOP3.LUT P0, PT, PT, PT, UP0, 0x80, 0x0 ;  /* 0x000000000000781c */ /* 0x000fda0003f0f008 */
        /* <DEDUP_REMOVED lines=17> */
.L_x_9071:
[----:B------:R0:W1:Y:S01]  /*8b90*/  LDC.64 R2, c[0x4][R19] ;  /* 0x0100000013027b82 */ /* 0x0000620000000a00 */
[----:B------:R-:W-:Y:S01]  /*8ba0*/  ULDC.64 UR4, c[0x4][0xf0] ;  /* 0x01003c0000047ab9 */ /* 0x000fe20000000a00 */
[----:B------:R-:W-:Y:S01]  /*8bb0*/  ULDC.64 UR6, c[0x4][0xf8] ;  /* 0x01003e0000067ab9 */ /* 0x000fe20000000a00 */
[----:B------:R-:W-:Y:S01]  /*8bc0*/  IMAD.U32 R4, RZ, RZ, UR4 ;  /* 0x00000004ff047e24 */ /* 0x000fe2000f8e00ff */
[----:B------:R-:W-:Y:S01]  /*8bd0*/  MOV R6, UR6 ;  /* 0x0000000600067c02 */ /* 0x000fe20008000f00 */
[----:B------:R-:W-:Y:S01]  /*8be0*/  IMAD.U32 R5, RZ, RZ, UR5 ;  /* 0x00000005ff057e24 */ /* 0x000fe2000f8e00ff */
[----:B------:R-:W-:Y:S01]  /*8bf0*/  ULDC.64 UR4, c[0x4][0x18] ;  /* 0x0100060000047ab9 */ /* 0x000fe20000000a00 */
[----:B------:R-:W-:Y:S02]  /*8c00*/  IMAD.U32 R7, RZ, RZ, UR7 ;  /* 0x00000007ff077e24 */ /* 0x000fe4000f8e00ff */
[----:B------:R-:W-:Y:S02]  /*8c10*/  IMAD.U32 R10, RZ, RZ, UR4 ;  /* 0x00000004ff0a7e24 */ /* 0x000fe4000f8e00ff */
[----:B------:R-:W-:-:S02]  /*8c20*/  IMAD.U32 R11, RZ, RZ, UR5 ;  /* 0x00000005ff0b7e24 */ /* 0x000fc4000f8e00ff */
[----:B------:R-:W-:Y:S02]  /*8c30*/  IMAD.MOV.U32 R8, RZ, RZ, 0x70 ;  /* 0x00000070ff087424 */ /* 0x000fe400078e00ff */
[----:B------:R-:W-:Y:S02]  /*8c40*/  IMAD.MOV.U32 R12, RZ, RZ, 0x1 ;  /* 0x00000001ff0c7424 */ /* 0x000fe400078e00ff */
[----:B0-----:R-:W-:-:S07]  /*8c50*/  IMAD.MOV.U32 R13, RZ, RZ, RZ ;  /* 0x000000ffff0d7224 */ /* 0x001fce00078e00ff */
[----:B------:R-:W-:-:S07]  /*8c60*/  LEPC R20, `(.L_x_9070) ;  /* 0x000000001014794e */ /* 0x000fce0000000000 */
[----:B-1----:R-:W-:Y:S05]  /*8c70*/  CALL.ABS.NOINC R2 ;  /* 0x0000000002007343 */ /* 0x002fea0003c00000 */
.L_x_9070:
[----:B------:R-:W-:Y:S01]  /*8c80*/  ULDC.64 UR4, c[0x0][0x9f8] ;  /* 0x00027e0000047ab9 */ /* 0x000fe20000000a00 */
[----:B------:R-:W-:Y:S01]  /*8c90*/  MOV R30, R18 ;  /* 0x00000012001e7202 */ /* 0x000fe20000000f00 */
[----:B------:R-:W0:Y:S01]  /*8ca0*/  LDC R8, c[0x0][0x430] ;  /* 0x00010c00ff087b82 */ /* 0x000e220000000800 */
[----:B------:R-:W-:Y:S01]  /*8cb0*/  ISETP.NE.U32.AND P0, PT, RZ, UR4, PT ;  /* 0x00000004ff007c0c */ /* 0x000fe2000bf05070 */
[----:B------:R-:W-:Y:S01]  /*8cc0*/  IMAD.MOV R0, RZ, RZ, -R18 ;  /* 0x000000ffff007224 */ /* 0x000fe200078e0a12 */
[----:B------:R-:W-:Y:S02]  /*8cd0*/  ULDC UR4, c[0x0][0xc44] ;  /* 0x0003110000047ab9 */ /* 0x000fe40000000800 */
[----:B------:R-:W-:-:S13]  /*8ce0*/  ISETP.NE.AND.EX P0, PT, RZ, UR5, PT, P0 ;  /* 0x00000005ff007c0c */ /* 0x000fda000bf05300 */
[----:B------:R-:W1:Y:S02]  /*8cf0*/  @P0 LDC.64 R2, c[0x0][0x9f8] ;  /* 0x00027e00ff020b82 */ /* 0x000e640000000a00 */
[----:B-1----:R-:W-:-:S05]  /*8d00*/  @P0 IMAD.WIDE R2, R18, 0x4, R2 ;  /* 0x0000000412020825 */ /* 0x002fca00078e0202 */
[----:B------:R1:W5:Y:S01]  /*8d10*/  @P0 LDG.E R30, desc[UR48][R2.64] ;  /* 0x00000030021e0981 */ /* 0x000362000c1e1900 */
[----:B------:R-:W-:Y:S01]  /*8d20*/  UMOV UR5, 0xffffffff ;  /* 0xffffffff00057882 */ /* 0x000fe20000000000 */
[----:B------:R-:W-:Y:S02]  /*8d30*/  IMAD R19, R0, UR4, R23 ;  /* 0x0000000400137c24 */ /* 0x000fe4000f8e0217 */
[----:B0-----:R-:W-:Y:S05]  /*8d40*/  BRA.DIV UR5, `(.L_x_9072) ;  /* 0x0000002e05c47947 */ /* 0x001fea000b800000 */
.L_x_9120:
        /* <DEDUP_REMOVED lines=8> */
[----:B-1----:R-:W1:Y:S08]  /*8dd0*/  @P0 LDC R3, c[0x0][0x438] ;  /* 0x00010e00ff030b82 */ /* 0x002e700000000800 */
[----:B------:R-:W3:Y:S01]  /*8de0*/  @P1 LDC.64 R6, c[0x0][0x428] ;  /* 0x00010a00ff061b82 */ /* 0x000ee20000000a00 */
[----:B--2---:R-:W-:-:S07]  /*8df0*/  IMAD.IADD R25, R4, 0x1, R32 ;  /* 0x0000000104197824 */ /* 0x004fce00078e0220 */
[----:B------:R-:W2:Y:S01]  /*8e00*/  @P1 LDC.64 R4, c[0x0][0x418] ;  /* 0x00010600ff041b82 */ /* 0x000ea20000000a00 */
[----:B0-----:R-:W-:-:S04]  /*8e10*/  @P0 IMAD.HI.U32 R0, R25, R0, RZ ;  /* 0x0000000019000227 */ /* 0x001fc800078e00ff */
[----:B------:R-:W-:Y:S01]  /*8e20*/  IMAD.MOV.U32 R9, RZ, RZ, R25 ;  /* 0x000000ffff097224 */ /* 0x000fe200078e0019 */
[----:B-1----:R-:W-:Y:S01]  /*8e30*/  @P0 SHF.R.U32.HI R9, RZ, R3, R0 ;  /* 0x00000003ff090219 */ /* 0x002fe20000011600 */
[----:B---3--:R-:W-:-:S03]  /*8e40*/  @P1 IMAD R0, R33, R6, RZ ;  /* 0x0000000621001224 */ /* 0x008fc600078e02ff */
[--C-:B------:R-:W-:Y:S01]  /*8e50*/  @P1 SHF.R.S32.HI R3, RZ, 0x1f, R9.reuse ;  /* 0x0000001fff031819 */ /* 0x100fe20000011409 */
[----:B------:R-:W-:Y:S02]  /*8e60*/  @P1 IMAD.MOV.U32 R2, RZ, RZ, R9 ;  /* 0x000000ffff021224 */ /* 0x000fe400078e0009 */
[C---:B------:R-:W-:Y:S02]  /*8e70*/  @P1 IMAD R7, R30.reuse, R7, R0 ;  /* 0x000000071e071224 */ /* 0x040fe400078e0200 */
[----:B------:R-:W-:-:S04]  /*8e80*/  @P1 IMAD.WIDE.U32 R2, R30, R6, R2 ;  /* 0x000000061e021225 */ /* 0x000fc800078e0002 */
[----:B------:R-:W-:Y:S01]  /*8e90*/  @P1 IMAD.IADD R0, R3, 0x1, R7 ;  /* 0x0000000103001824 */ /* 0x000fe200078e0207 */
[----:B--2---:R-:W-:-:S04]  /*8ea0*/  @P1 LEA R4, P0, R2, R4, 0x2 ;  /* 0x0000000402041211 */ /* 0x004fc800078010ff */
[----:B------:R-:W-:-:S05]  /*8eb0*/  @P1 LEA.HI.X R5, R2, R5, R0, 0x2, P0 ;  /* 0x0000000502051211 */ /* 0x000fca00000f1400 */
[----:B------:R0:W5:Y:S01]  /*8ec0*/  @P1 LDG.E R24, desc[UR48][R4.64] ;  /* 0x0000003004181981 */ /* 0x000162000c1e1900 */
[----:B------:R-:W-:Y:S01]  /*8ed0*/  IMAD.U32 R2, RZ, RZ, UR41 ;  /* 0x00000029ff027e24 */ /* 0x000fe2000f8e00ff */
[----:B------:R-:W-:Y:S02]  /*8ee0*/  IADD3 R0, -R9, RZ, RZ ;  /* 0x000000ff09007210 */ /* 0x000fe40007ffe1ff */
[----:B------:R-:W-:Y:S02]  /*8ef0*/  LOP3.LUT R16, R16, 0xffffffdf, RZ, 0xc0, !PT ;  /* 0xffffffdf10107812 */ /* 0x000fe400078ec0ff */
[----:B------:R-:W-:Y:S01]  /*8f00*/  ISETP.NE.AND P0, PT, R2, 0x3, PT ;  /* 0x000000030200780c */ /* 0x000fe20003f05270 */
[----:B------:R-:W-:Y:S01]  /*8f10*/  IMAD R25, R8, R0, R25 ;  /* 0x0000000008197224 */ /* 0x000fe200078e0219 */
[----:B------:R-:W-:-:S11]  /*8f20*/  SHF.R.S32.HI R29, RZ, 0x1f, R19 ;  /* 0x0000001fff1d7819 */ /* 0x000fd60000011413 */
[----:B------:R-:W-:Y:S01]  /*8f30*/  @P0 LOP3.LUT R16, R16, 0x20, RZ, 0xfc, !PT ;  /* 0x0000002010100812 */ /* 0x000fe200078efcff */
[----:B0-----:R-:W-:Y:S06]  /*8f40*/  @!P0 BRA `(.L_x_9073) ;  /* 0x0000000000048947 */ /* 0x001fec0003800000 */
[----:B------:R-:W-:Y:S01]  /*8f50*/  BPT.TRAP 0x1 ;  /* 0x000000040000795c */ /* 0x000fe20000300000 */
.L_x_9073:
[----:B------:R-:W-:Y:S01]  /*8f60*/  LEA R22, R17, UR37, 0x3 ;  /* 0x0000002511167c11 */ /* 0x000fe2000f8e18ff */
[----:B------:R-:W-:Y:S01]  /*8f70*/  BSSY B0, `(.L_x_9074) ;  /* 0x0000004000007945 */ /* 0x000fe20003800000 */
[----:B------:R-:W-:-:S04]  /*8f80*/  SHF.L.U32 R3, R27, 0x1f, RZ ;  /* 0x0000001f1b037819 */ /* 0x000fc800000006ff */
[----:B------:R-:W0:Y:S02]  /*8f90*/  SYNCS.PHASECHK.TRANS64.TRYWAIT P0, [R22+URZ+0x22840], R3 ;  /* 0x02284003160075a7 */ /* 0x000e24000800017f */
[----:B0-----:R-:W-:Y:S05]  /*8fa0*/  @!P0 BRA `(.L_x_9075) ;  /* 0x0000002c00608947 */ /* 0x001fea0003800000 */
.L_x_9121:
[----:B------:R-:W-:Y:S05]  /*8fb0*/  BSYNC B0 ;  /* 0x0000000000007941 */ /* 0x000fea0003800000 */
.L_x_9074:
[----:B------:R-:W-:Y:S01]  /*8fc0*/  SHF.R.S32.HI R26, RZ, 0x1f, R25 ;  /* 0x0000001fff1a7819 */ /* 0x000fe20000011419 */
[----:B------:R-:W1:Y:S01]  /*8fd0*/  S2R R20, SR_TID.X ;  /* 0x0000000000147919 */ /* 0x000e620000002100 */
[----:B------:R-:W-:Y:S01]  /*8fe0*/  ULDC.64 UR4, c[0x0][0x300] ;  /* 0x0000c00000047ab9 */ /* 0x000fe20000000a00 */
[----:B-----5:R-:W-:Y:S01]  /*8ff0*/  SHF.R.S32.HI R4, RZ, 0x1f, R24 ;  /* 0x0000001fff047819 */ /* 0x020fe20000011418 */
[----:B0-----:R-:W-:Y:S01]  /*9000*/  IMAD.WIDE.U32 R2, R25, UR4, RZ ;  /* 0x0000000419027c25 */ /* 0x001fe2000f8e00ff */
[----:B------:R-:W-:-:S03]  /*9010*/  LOP3.LUT P1, RZ, R16, 0x1, RZ, 0xc0, !PT ;  /* 0x0000000110ff7812 */ /* 0x000fc6000782c0ff */
[----:B------:R-:W-:Y:S01]  /*9020*/  IMAD R0, R26, UR4, RZ ;  /* 0x000000041a007c24 */ /* 0x000fe2000f8e02ff */
        /* <DEDUP_REMOVED lines=25> */
[C---:B------:R-:W-:Y:S02]  /*91c0*/  ISETP.GE.AND P4, PT, R34.reuse, 0x21, PT ;  /* 0x000000212200780c */ /* 0x040fe40003f86270 */
[----:B------:R-:W-:Y:S01]  /*91d0*/  ISETP.GE.AND P3, PT, R34, 0x31, PT ;  /* 0x000000312200780c */ /* 0x000fe20003f66270 */
[----:B------:R-:W-:Y:S04]  /*91e0*/  SHFL.IDX PT, R6, R5, 0x1, 0x181f ;  /* 0x00381f0005067f89 */ /* 0x000fe800000e0000 */
[----:B------:R-:W-:Y:S02]  /*91f0*/  SHFL.IDX PT, R9, R5, 0x2, 0x181f ;  /* 0x00581f0005097f89 */ /* 0x000fe400000e0000 */
[----:B------:R-:W-:-:S02]  /*9200*/  @P2 LEA R7, R4, UR37, 0x1 ;  /* 0x0000002504072c11 */ /* 0x000fc4000f8e08ff */
[----:B------:R-:W-:Y:S02]  /*9210*/  @P5 LEA R12, R4, UR37, 0x1 ;  /* 0x00000025040c5c11 */ /* 0x000fe4000f8e08ff */
[----:B0-----:R-:W-:Y:S02]  /*9220*/  @P2 LEA R2, P0, R20, R14, 0x1 ;  /* 0x0000000e14022211 */ /* 0x001fe400078008ff */
[----:B------:R-:W0:Y:S03]  /*9230*/  SHFL.IDX PT, R14, R0, 0x1, 0x181f ;  /* 0x00381f00000e7f89 */ /* 0x000e2600000e0000 */
[----:B-1----:R-:W-:-:S05]  /*9240*/  @P2 IMAD.X R3, RZ, RZ, R3, P0 ;  /* 0x000000ffff032224 */ /* 0x002fca00000e0603 */
[----:B------:R1:W-:Y:S01]  /*9250*/  @P2 LDGSTS.E.BYPASS.LTC128B.128 [R7+0x1c400], desc[UR48][R2.64], !P1 ;  /* 0x1c40000002072fae */ /* 0x0003e2000c901d70 */
[----:B------:R-:W-:-:S03]  /*9260*/  ISETP.GE.AND P2, PT, R34, 0x41, PT ;  /* 0x000000412200780c */ /* 0x000fc60003f46270 */
[----:B-1----:R-:W-:Y:S01]  /*9270*/  SHFL.IDX PT, R7, R5, 0x3, 0x181f ;  /* 0x00781f0005077f89 */ /* 0x002fe200000e0000 */
[----:B0-----:R-:W-:-:S03]  /*9280*/  @P5 LEA R11, P0, R20, R14, 0x1 ;  /* 0x0000000e140b5211 */ /* 0x001fc600078008ff */
[----:B------:R-:W0:Y:S01]  /*9290*/  SHFL.IDX PT, R14, R0, 0x2, 0x181f ;  /* 0x00581f00000e7f89 */ /* 0x000e2200000e0000 */
[----:B------:R-:W-:Y:S01]  /*92a0*/  @P5 IADD3.X R6, RZ, R6, RZ, P0, !PT ;  /* 0x00000006ff065210 */ /* 0x000fe200007fe4ff */
[----:B------:R-:W-:-:S04]  /*92b0*/  @P5 IMAD.MOV.U32 R2, RZ, RZ, R11 ;  /* 0x000000ffff025224 */ /* 0x000fc800078e000b */
[----:B------:R-:W-:-:S05]  /*92c0*/  @P5 IMAD.MOV.U32 R3, RZ, RZ, R6 ;  /* 0x000000ffff035224 */ /* 0x000fca00078e0006 */
[----:B------:R1:W-:Y:S01]  /*92d0*/  @P5 LDGSTS.E.BYPASS.LTC128B.128 [R12+0x1cc00], desc[UR48][R2.64], !P1 ;  /* 0x1cc00000020c5fae */ /* 0x0003e2000c901d70 */
[----:B0-----:R-:W-:-:S03]  /*92e0*/  @P4 LEA R10, P0, R20, R14, 0x1 ;  /* 0x0000000e140a4211 */ /* 0x001fc600078008ff */
[----:B-1----:R-:W-:Y:S01]  /*92f0*/  SHFL.IDX PT, R2, R5, 0x4, 0x181f ;  /* 0x00981f0005027f89 */ /* 0x002fe200000e0000 */
[----:B------:R-:W-:-:S03]  /*9300*/  @P4 LEA R12, R4, UR37, 0x1 ;  /* 0x00000025040c4c11 */ /* 0x000fc6000f8e08ff */
[----:B------:R-:W0:Y:S01]  /*9310*/  SHFL.IDX PT, R14, R0, 0x3, 0x181f ;  /* 0x00781f00000e7f89 */ /* 0x000e2200000e0000 */
[----:B------:R-:W-:-:S03]  /*9320*/  @P4 IMAD.X R9, RZ, RZ, R9, P0 ;  /* 0x000000ffff094224 */ /* 0x000fc600000e0609 */
[----:B------:R-:W-:Y:S02]  /*9330*/  SHFL.IDX PT, R5, R5, 0x5, 0x181f ;  /* 0x00b81f0005057f89 */ /* 0x000fe400000e0000 */
[----:B------:R-:W-:Y:S02]  /*9340*/  @P4 MOV R3, R9 ;  /* 0x0000000900034202 */ /* 0x000fe40000000f00 */
[----:B------:R-:W-:Y:S02]  /*9350*/  @P3 LEA R9, R4, UR37, 0x1 ;  /* 0x0000002504093c11 */ /* 0x000fe4000f8e08ff */
[C---:B0-----:R-:W-:Y:S02]  /*9360*/  @P3 LEA R8, P0, R20.reuse, R14, 0x1 ;  /* 0x0000000e14083211 */ /* 0x041fe400078008ff */
[----:B------:R-:W0:Y:S03]  /*9370*/  SHFL.IDX PT, R14, R0, 0x4, 0x181f ;  /* 0x00981f00000e7f89 */ /* 0x000e2600000e0000 */
[----:B------:R-:W-:Y:S01]  /*9380*/  @P3 IMAD.X R7, RZ, RZ, R7, P0 ;  /* 0x000000ffff073224 */ /* 0x000fe200000e0607 */
[----:B0-----:R-:W-:-:S02]  /*9390*/  @P2 LEA R6, P0, R20, R14, 0x1 ;  /* 0x0000000e14062211 */ /* 0x001fc400078008ff */
[----:B------:R0:W1:Y:S03]  /*93a0*/  SHFL.IDX PT, R14, R0, 0x5, 0x181f ;  /* 0x00b81f00000e7f89 */ /* 0x00006600000e0000 */
[----:B------:R-:W-:Y:S02]  /*93b0*/  @P2 IMAD.X R11, RZ, RZ, R2, P0 ;  /* 0x000000ffff0b2224 */ /* 0x000fe400000e0602 */
[----:B------:R-:W-:-:S05]  /*93c0*/  @P4 IMAD.MOV.U32 R2, RZ, RZ, R10 ;  /* 0x000000ffff024224 */ /* 0x000fca00078e000a */
[----:B------:R2:W-:Y:S02]  /*93d0*/  @P4 LDGSTS.E.BYPASS.LTC128B.128 [R12+0x1d400], desc[UR48][R2.64], !P1 ;  /* 0x1d400000020c4fae */ /* 0x0005e4000c901d70 */
[----:B--2---:R-:W-:Y:S02]  /*93e0*/  @P3 IMAD.MOV.U32 R2, RZ, RZ, R8 ;  /* 0x000000ffff023224 */ /* 0x004fe400078e0008 */
[----:B------:R-:W-:Y:S01]  /*93f0*/  @P3 IMAD.MOV.U32 R3, RZ, RZ, R7 ;  /* 0x000000ffff033224 */ /* 0x000fe200078e0007 */
[----:B------:R-:W-:-:S04]  /*9400*/  @P2 LEA R7, R4, UR37, 0x1 ;  /* 0x0000002504072c11 */ /* 0x000fc8000f8e08ff */
[----:B------:R2:W-:Y:S02]  /*9410*/  @P3 LDGSTS.E.BYPASS.LTC128B.128 [R9+0x1dc00], desc[UR48][R2.64], !P1 ;  /* 0x1dc0000002093fae */ /* 0x0005e4000c901d70 */
[----:B--2---:R-:W-:Y:S02]  /*9420*/  @P2 IMAD.MOV.U32 R2, RZ, RZ, R6 ;  /* 0x000000ffff022224 */ /* 0x004fe400078e0006 */
[----:B------:R-:W-:-:S05]  /*9430*/  @P2 IMAD.MOV.U32 R3, RZ, RZ, R11 ;  /* 0x000000ffff032224 */ /* 0x000fca00078e000b */
[----:B-1----:R0:W-:Y:S02]  /*9440*/  @P2 LDGSTS.E.BYPASS.LTC128B.128 [R7+0x1e400], desc[UR48][R2.64], !P1 ;  /* 0x1e40000002072fae */ /* 0x0021e4000c901d70 */
.L_x_9135:
        /* <DEDUP_REMOVED lines=10> */
.L_x_9077:
        /* <DEDUP_REMOVED lines=11> */
.L_x_9078:
        /* <DEDUP_REMOVED lines=23> */
.L_x_9079:
[----:B0-----:R-:W0:Y:S01]  /*9710*/  LDC R5, c[0x0][0x448] ;  /* 0x00011200ff057b82 */ /* 0x001e220000000800 */
[----:B------:R-:W-:Y:S01]  /*9720*/  IMAD.MOV R0, RZ, RZ, -R23 ;  /* 0x000000ffff007224 */ /* 0x000fe200078e0a17 */
[----:B------:R-:W-:Y:S01]  /*9730*/  ULDC UR4, c[0x0][0xc38] ;  /* 0x00030e0000047ab9 */ /* 0x000fe20000000800 */
[----:B------:R-:W2:Y:S01]  /*9740*/  S2R R21, SR_TID.X ;  /* 0x0000000000157919 */ /* 0x000ea20000002100 */
[----:B------:R-:W-:Y:S01]  /*9750*/  LOP3.LUT P5, RZ, R16, 0x2000, RZ, 0xc0, !PT ;  /* 0x0000200010ff7812 */ /* 0x000fe200078ac0ff */
[----:B------:R-:W-:Y:S01]  /*9760*/  IMAD R0, R0, UR4, R37 ;  /* 0x0000000400007c24 */ /* 0x000fe2000f8e0225 */
[----:B------:R-:W-:Y:S01]  /*9770*/  ULDC.64 UR4, c[0x0][0x2d8] ;  /* 0x0000b60000047ab9 */ /* 0x000fe20000000a00 */
[----:B------:R-:W-:Y:S02]  /*9780*/  LEA R20, R31, UR37, 0x1 ;  /* 0x000000251f147c11 */ /* 0x000fe4000f8e08ff */
[----:B------:R-:W-:-:S05]  /*9790*/  IMAD.SHL.U32 R0, R0, 0x80, RZ ;  /* 0x0000008000007824 */ /* 0x000fca00078e00ff */
[----:B------:R-:W-:-:S05]  /*97a0*/  LOP3.LUT R6, R28, R0, RZ, 0xfc, !PT ;  /* 0x000000001c067212 */ /* 0x000fca00078efcff */
[----:B------:R-:W-:Y:S01]  /*97b0*/  IMAD.MOV.U32 R4, RZ, RZ, R6 ;  /* 0x000000ffff047224 */ /* 0x000fe200078e0006 */
[----:B0-----:R-:W-:Y:S01]  /*97c0*/  ISETP.NE.AND P0, PT, R5, 0x1, PT ;  /* 0x000000010500780c */ /* 0x001fe20003f05270 */
[----:B--2---:R-:W-:-:S12]  /*97d0*/  IMAD.SHL.U32 R21, R21, 0x8, RZ ;  /* 0x0000000815157824 */ /* 0x004fd800078e00ff */
[----:B------:R-:W0:Y:S01]  /*97e0*/  @P0 LDC R3, c[0x0][0x44c] ;  /* 0x00011300ff030b82 */ /* 0x000e220000000800 */
[----:B------:R-:W-:-:S07]  /*97f0*/  LOP3.LUT R21, R21, 0x38, RZ, 0xc0, !PT ;  /* 0x0000003815157812 */ /* 0x000fce00078ec0ff */
[----:B------:R-:W2:Y:S01]  /*9800*/  @P0 LDC R7, c[0x0][0x450] ;  /* 0x00011400ff070b82 */ /* 0x000ea20000000800 */
[----:B0-----:R-:W-:-:S05]  /*9810*/  @P0 IMAD.HI.U32 R2, R6, R3, RZ ;  /* 0x0000000306020227 */ /* 0x001fca00078e00ff */
[----:B--2---:R-:W-:Y:S01]  /*9820*/  @P0 SHF.R.U32.HI R4, RZ, R7, R2 ;  /* 0x00000007ff040219 */ /* 0x004fe20000011602 */
[----:B------:R-:W-:Y:S01]  /*9830*/  IMAD R2, R29, UR4, RZ ;  /* 0x000000041d027c24 */ /* 0x000fe2000f8e02ff */
[----:B------:R-:W-:-:S03]  /*9840*/  SHF.R.S32.HI R7, RZ, 0x1f, R18 ;  /* 0x0000001fff077819 */ /* 0x000fc60000011412 */
[C---:B------:R-:W-:Y:S02]  /*9850*/  IMAD R9, R19.reuse, UR5, R2 ;  /* 0x0000000513097c24 */ /* 0x040fe4000f8e0202 */
[----:B------:R-:W-:Y:S01]  /*9860*/  IMAD.WIDE.U32 R2, R19, UR4, RZ ;  /* 0x0000000413027c25 */ /* 0x000fe2000f8e00ff */
[----:B------:R-:W-:-:S03]  /*9870*/  ULDC.64 UR4, c[0x0][0x2e0] ;  /* 0x0000b80000047ab9 */ /* 0x000fc60000000a00 */
[----:B------:R-:W-:Y:S02]  /*9880*/  IMAD.IADD R3, R3, 0x1, R9 ;  /* 0x0000000103037824 */ /* 0x000fe400078e0209 */
[----:B------:R-:W-:Y:S02]  /*9890*/  IMAD R7, R7, UR4, RZ ;  /* 0x0000000407077c24 */ /* 0x000fe4000f8e02ff */
[----:B------:R-:W-:Y:S02]  /*98a0*/  IMAD.MOV R8, RZ, RZ, -R4 ;  /* 0x000000ffff087224 */ /* 0x000fe400078e0a04 */
[C---:B------:R-:W-:Y:S02]  /*98b0*/  IMAD R7, R18.reuse, UR5, R7 ;  /* 0x0000000512077c24 */ /* 0x040fe4000f8e0207 */
[----:B------:R-:W-:Y:S01]  /*98c0*/  IMAD.WIDE.U32 R2, R18, UR4, R2 ;  /* 0x0000000412027c25 */ /* 0x000fe2000f8e0002 */
[----:B------:R-:W-:-:S03]  /*98d0*/  ULDC.64 UR4, c[0x0][0x2d0] ;  /* 0x0000b40000047ab9 */ /* 0x000fc60000000a00 */
[----:B------:R-:W-:Y:S01]  /*98e0*/  IMAD R5, R5, R8, R6 ;  /* 0x0000000805057224 */ /* 0x000fe200078e0206 */
[----:B------:R-:W-:Y:S02]  /*98f0*/  SHF.R.S32.HI R6, RZ, 0x1f, R4 ;  /* 0x0000001fff067819 */ /* 0x000fe40000011404 */
[----:B------:R-:W-:-:S03]  /*9900*/  IADD3 R3, R3, R7, RZ ;  /* 0x0000000703037210 */ /* 0x000fc60007ffe0ff */
        /* <DEDUP_REMOVED lines=16> */
[----:B------:R-:W-:-:S03]  /*9a10*/  IMAD.IADD R0, R36, 0x1, R0 ;  /* 0x0000000124007824 */ /* 0x000fc600078e0200 */
        /* <DEDUP_REMOVED lines=16> */
[----:B------:R-:W-:Y:S01]  /*9b20*/  ISETP.GE.AND P0, PT, R7, UR39, PT ;  /* 0x0000002707007c0c */ /* 0x000fe2000bf06270 */
[----:B------:R-:W-:-:S12]  /*9b30*/  VIADD R7, R0, 0x30 ;  /* 0x0000003000077836 */ /* 0x000fd80000000000 */
[----:B0-----:R-:W-:Y:S02]  /*9b40*/  @!P0 LEA R2, P1, R21, R14, 0x1 ;  /* 0x0000000e15028211 */ /* 0x001fe400078208ff */
[----:B------:R-:W0:Y:S03]  /*9b50*/  SHFL.IDX PT, R14, R4, 0x3, 0x181f ;  /* 0x00781f00040e7f89 */ /* 0x000e2600000e0000 */
[----:B--2---:R-:W-:Y:S02]  /*9b60*/  @!P0 IMAD.X R3, RZ, RZ, R6, P1 ;  /* 0x000000ffff038224 */ /* 0x004fe400008e0606 */
        /* <DEDUP_REMOVED lines=12> */
[----:B------:R-:W0:Y:S02]  /*9c30*/  SHFL.IDX PT, R14, R4, 0x5, 0x181f ;  /* 0x00b81f00040e7f89 */ /* 0x000e2400000e0000 */
[----:B--2---:R-:W-:Y:S02]  /*9c40*/  @!P0 IADD3.X R3, RZ, R6, RZ, P1, !PT ;  /* 0x00000006ff038210 */ /* 0x004fe40000ffe4ff */
        /* <DEDUP_REMOVED lines=9> */
[----:B------:R-:W-:-:S13]  /*9ce0*/  ISETP.GE.AND P0, PT, R7, UR39, PT ;  /* 0x0000002707007c0c */ /* 0x000fda000bf06270 */
[----:B0-----:R-:W-:Y:S02]  /*9cf0*/  @!P0 LEA R2, P1, R21, R14, 0x1 ;  /* 0x0000000e15028211 */ /* 0x001fe400078208ff */
[----:B------:R0:W3:Y:S03]  /*9d00*/  SHFL.IDX PT, R14, R4, 0x7, 0x181f ;  /* 0x00f81f00040e7f89 */ /* 0x0000e600000e0000 */
[----:B--2---:R-:W-:Y:S02]  /*9d10*/  @!P0 IMAD.X R3, RZ, RZ, R6, P1 ;  /* 0x000000ffff038224 */ /* 0x004fe400008e0606 */
[----:B------:R0:W2:Y:S04]  /*9d20*/  SHFL.IDX PT, R6, R5, 0x7, 0x181f ;  /* 0x00f81f0005067f89 */ /* 0x0000a800000e0000 */
[----:B------:R0:W-:Y:S02]  /*9d30*/  @!P0 LDGSTS.E.BYPASS.LTC128B.128 [R20+0x1b400], desc[UR48][R2.64], !P5 ;  /* 0x1b40000002148fae */ /* 0x0001e4000e901d70 */
.L_x_9152:
[----:B0-----:R-:W4:Y:S01]  /*9d40*/  LDL R5, [R1+0x4] ;  /* 0x0000040001057983 */ /* 0x001f220000100800 */
[----:B------:R-:W-:-:S05]  /*9d50*/  VIADD R0, R0, 0x70 ;  /* 0x0000007000007836 */ /* 0x000fca0000000000 */
[----:B------:R-:W-:-:S13]  /*9d60*/  ISETP.GE.AND P0, PT, R0, UR39, PT ;  /* 0x0000002700007c0c */ /* 0x000fda000bf06270 */
[----:B---3--:R-:W-:-:S05]  /*9d70*/  @!P0 LEA R2, P1, R21, R14, 0x1 ;  /* 0x0000000e15028211 */ /* 0x008fca00078208ff */
[----:B--2---:R-:W-:-:S05]  /*9d80*/  @!P0 IMAD.X R3, RZ, RZ, R6, P1 ;  /* 0x000000ffff038224 */ /* 0x004fca00008e0606 */
[----:B------:R-:W-:Y:S01]  /*9d90*/  @!PT LDS RZ, [RZ] ;  /* 0x00000000fffff984 */ /* 0x000fe20000000800 */
[----:B------:R-:W-:Y:S01]  /*9da0*/  @!PT LDS RZ, [RZ] ;  /* 0x00000000fffff984 */ /* 0x000fe20000000800 */
[----:B------:R-:W-:Y:S01]  /*9db0*/  @!PT LDS RZ, [RZ] ;  /* 0x00000000fffff984 */ /* 0x000fe20000000800 */
[----:B------:R0:W-:Y:S01]  /*9dc0*/  @!P0 LDGSTS.E.BYPASS.LTC128B.128 [R20+0x1bc00], desc[UR48][R2.64], !P5 ;  /* 0x1bc0000002148fae */ /* 0x0001e2000e901d70 */
[----:B------:R-:W-:Y:S01]  /*9dd0*/  NOP ;  /* 0x0000000000007918 */ /* 0x000fe20000000000 */
[----:B------:R-:W-:Y:S02]  /*9de0*/  SYNCS.ARRIVE.TRANS64.RED.A0T1 RZ, [UR37+0x22800], RZ ;  /* 0x022800ffffff79a7 */ /* 0x000fe40008200425 */
[----:B------:R-:W-:Y:S01]  /*9df0*/  ARRIVES.LDGSTSBAR.64.TRANSCNT [UR37+0x22800] ;  /* 0x02280000ff0079b0 */ /* 0x000fe20008000aa5 */
[----:B----4-:R-:W-:-:S04]  /*9e00*/  LOP3.LUT R0, R5, 0x1, RZ, 0xc, !PT ;  /* 0x0000000105007812 */ /* 0x010fc800078e0cff */
[----:B------:R-:W-:Y:S01]  /*9e10*/  SHF.L.U32 R0, R0, 0x1f, RZ ;  /* 0x0000001f00007819 */ /* 0x000fe200000006ff */
[----:B------:R-:W-:Y:S01]  /*9e20*/  NOP ;  /* 0x0000000000007918 */ /* 0x000fe20000000000 */
[----:B------:R-:W-:Y:S01]  /*9e30*/  SYNCS.ARRIVE.TRANS64.A1T0 RZ, [UR37+0x22800], RZ ;  /* 0x022800ffffff79a7 */ /* 0x000fe20008100025 */
[----:B------:R-:W-:Y:S01]  /*9e40*/  BSSY B0, `(.L_x_9081) ;  /* 0x0000003000007945 */ /* 0x000fe20003800000 */
[----:B------:R-:W2:Y:S03]  /*9e50*/  SYNCS.PHASECHK.TRANS64.TRYWAIT P0, [UR37+0x22820], R0 ;  /* 0x02282000ff0075a7 */ /* 0x000ea60008000165 */
[----:B0-2---:R-:W-:Y:S05]  /*9e60*/  @!P0 BRA `(.L_x_9082) ;  /* 0x0000002c00cc8947 */ /* 0x005fea0003800000 */
.L_x_9153:
[----:B------:R-:W-:Y:S05]  /*9e70*/  BSYNC B0 ;  /* 0x0000000000007941 */ /* 0x000fea0003800000 */
.L_x_9081:
[----:B------:R-:W-:-:S04]  /*9e80*/  MOV R2, UR41 ;  /* 0x0000002900027c02 */ /* 0x000fc80008000f00 */
[----:B------:R-:W-:-:S13]  /*9e90*/  ISETP.NE.AND P0, PT, R2, 0x3, PT ;  /* 0x000000030200780c */ /* 0x000fda0003f05270 */
[----:B------:R-:W-:Y:S05]  /*9ea0*/  @!P0 BRA `(.L_x_9083) ;  /* 0x0000000000048947 */ /* 0x000fea0003800000 */
[----:B------:R-:W-:Y:S01]  /*9eb0*/  BPT.TRAP 0x1 ;  /* 0x000000040000795c */ /* 0x000fe20000300000 */
.L_x_9083:
[----:B0-----:R-:W-:Y:S01]  /*9ec0*/  SHF.L.U32 R3, R27, 0x1f, RZ ;  /* 0x0000001f1b037819 */ /* 0x001fe200000006ff */
[----:B------:R-:W-:Y:S03]  /*9ed0*/  BSSY B0, `(.L_x_9084) ;  /* 0x0000003000007945 */ /* 0x000fe60003800000 */
[----:B------:R-:W0:Y:S02]  /*9ee0*/  SYNCS.PHASECHK.TRANS64.TRYWAIT P0, [R22+URZ+0x22860], R3 ;  /* 0x02286003160075a7 */ /* 0x000e24000800017f */
[----:B0-----:R-:W-:Y:S05]  /*9ef0*/  @!P0 BRA `(.L_x_9085) ;  /* 0x0000002c00c08947 */ /* 0x001fea0003800000 */
.L_x_9154:
[----:B------:R-:W-:Y:S05]  /*9f00*/  BSYNC B0 ;  /* 0x0000000000007941 */ /* 0x000fea0003800000 */
.L_x_9084:
[----:B------:R-:W2:Y:S01]  /*9f10*/  LDL.LU R0, [R1] ;  /* 0x0000000001007983 */ /* 0x000ea20000300800 */
[----:B------:R-:W-:Y:S01]  /*9f20*/  ULDC.64 UR4, c[0x0][0x328] ;  /* 0x0000ca0000047ab9 */ /* 0x000fe20000000a00 */
[----:B------:R-:W-:Y:S02]  /*9f30*/  IMAD R6, R17, 0x6000, R31 ;  /* 0x0000600011067824 */ /* 0x000fe400078e021f */
[----:B------:R-:W-:Y:S02]  /*9f40*/  IMAD R26, R26, UR4, RZ ;  /* 0x000000041a1a7c24 */ /* 0x000fe4000f8e02ff */
[----:B0-----:R-:W-:-:S04]  /*9f50*/  IMAD.WIDE.U32 R2, R25, UR4, RZ ;  /* 0x0000000419027c25 */ /* 0x001fc8000f8e00ff */
[----:B------:R-:W-:Y:S01]  /*9f60*/  IMAD R5, R25, UR5, R26 ;  /* 0x0000000519057c24 */ /* 0x000fe2000f8e021a */
[----:B------:R-:W-:-:S03]  /*9f70*/  ULDC.64 UR4, c[0x0][0x338] ;  /* 0x0000ce0000047ab9 */ /* 0x000fc60000000a00 */
[----:B------:R-:W-:Y:S02]  /*9f80*/  IMAD.IADD R3, R3, 0x1, R5 ;  /* 0x0000000103037824 */ /* 0x000fe400078e0205 */
[----:B------:R-:W-:-:S04]  /*9f90*/  IMAD.WIDE.U32 R2, R24, UR4, R2 ;  /* 0x0000000418027c25 */ /* 0x000fc8000f8e0002 */
[----:B--2---:R-:W-:-:S04]  /*9fa0*/  IMAD R5, R0, UR4, RZ ;  /* 0x0000000400057c24 */ /* 0x004fc8000f8e02ff */
        /* <DEDUP_REMOVED lines=12> */
[----:B------:R-:W-:Y:S01]  /*a070*/  LOP3.LUT P6, RZ, R16, 0x800000, RZ, 0xc0, !PT ;  /* 0x0080000010ff7812 */ /* 0x000fe200078cc0ff */
[----:B------:R-:W0:Y:S01]  /*a080*/  S2R R4, SR_TID.X ;  /* 0x0000000000047919 */ /* 0x000e220000002100 */
[----:B------:R-:W-:Y:S02]  /*a090*/  LEA R6, R6, UR37, 0x1 ;  /* 0x0000002506067c11 */ /* 0x000fe4000f8e08ff */
[----:B------:R-:W-:Y:S01]  /*a0a0*/  P2R R20, PR, RZ, 0x40 ;  /* 0x00000040ff147803 */ /* 0x000fe20000000000 */
[----:B------:R-:W2:Y:S01]  /*a0b0*/  SHFL.IDX PT, R2, R8, RZ, 0x181f ;  /* 0x00181fff08027589 */ /* 0x000ea200000e0000 */
        /* <DEDUP_REMOVED lines=11> */
[----:B------:R3:W-:Y:S01]  /*a170*/  STL [R1+0xc], R17 ;  /* 0x00000c1101007387 */ /* 0x0007e20000100800 */
[----:B------:R-:W-:-:S02]  /*a180*/  P2R R9, PR, RZ, 0x40 ;  /* 0x00000040ff097803 */ /* 0x000fc40000000000 */
[C---:B------:R-:W-:Y:S01]  /*a190*/  LOP3.LUT P6, RZ, R16.reuse, 0x20000000, RZ, 0xc0, !PT ;  /* 0x2000000010ff7812 */ /* 0x040fe200078cc0ff */
[----:B------:R-:W4:Y:S01]  /*a1a0*/  SHFL.IDX PT, R3, R7, RZ, 0x181f ;  /* 0x00181fff07037589 */ /* 0x000f2200000e0000 */
[C---:B------:R-:W-:Y:S02]  /*a1b0*/  LOP3.LUT P2, RZ, R16.reuse, 0x10000, RZ, 0xc0, !PT ;  /* 0x0001000010ff7812 */ /* 0x040fe4000784c0ff */
[----:B------:R-:W-:Y:S02]  /*a1c0*/  P2R R23, PR, RZ, 0x40 ;  /* 0x00000040ff177803 */ /* 0x000fe40000000000 */
[----:B------:R-:W-:Y:S02]  /*a1d0*/  LOP3.LUT P6, RZ, R35, 0x1, RZ, 0xc0, !PT ;  /* 0x0000000123ff7812 */ /* 0x000fe400078cc0ff */
[----:B------:R-:W-:Y:S01]  /*a1e0*/  LOP3.LUT P1, RZ, R16, 0x8000, RZ, 0xc0, !PT ;  /* 0x0000800010ff7812 */ /* 0x000fe2000782c0ff */
[----:B0-----:R-:W-:Y:S01]  /*a1f0*/  IMAD.SHL.U32 R4, R4, 0x8, RZ ;  /* 0x0000000804047824 */ /* 0x001fe200078e00ff */
[----:B------:R-:W-:-:S02]  /*a200*/  P2R R24, PR, RZ, 0x40 ;  /* 0x00000040ff187803 */ /* 0x000fc40000000000 */
[----:B------:R-:W-:Y:S02]  /*a210*/  LOP3.LUT P6, RZ, R16, 0x100000, RZ, 0xc0, !PT ;  /* 0x0010000010ff7812 */ /* 0x000fe400078cc0ff */
[----:B------:R-:W-:Y:S02]  /*a220*/  LOP3.LUT R4, R4, 0x38, RZ, 0xc0, !PT ;  /* 0x0000003804047812 */ /* 0x000fe400078ec0ff */
[----:B------:R-:W-:Y:S02]  /*a230*/  P2R R25, PR, RZ, 0x40 ;  /* 0x00000040ff197803 */ /* 0x000fe40000000000 */
[----:B------:R-:W-:-:S04]  /*a240*/  LOP3.LUT P6, RZ, R16, 0x2000000, RZ, 0xc0, !PT ;  /* 0x0200000010ff7812 */ /* 0x000fc800078cc0ff */
[----:B------:R-:W-:Y:S02]  /*a250*/  P2R R26, PR, RZ, 0x40 ;  /* 0x00000040ff1a7803 */ /* 0x000fe40000000000 */
[----:B------:R-:W-:-:S04]  /*a260*/  LOP3.LUT P6, RZ, R16, 0x40000000, RZ, 0xc0, !PT ;  /* 0x4000000010ff7812 */ /* 0x000fc800078cc0ff */
[----:B------:R-:W-:Y:S02]  /*a270*/  P2R R0, PR, RZ, 0x40 ;  /* 0x00000040ff007803 */ /* 0x000fe40000000000 */
[----:B------:R-:W-:-:S03]  /*a280*/  LOP3.LUT P6, RZ, R35, 0x2, RZ, 0xc0, !PT ;  /* 0x0000000223ff7812 */ /* 0x000fc600078cc0ff */
[----:B------:R0:W-:Y:S01]  /*a290*/  STL [R1], R0 ;  /* 0x0000000001007387 */ /* 0x0001e20000100800 */
[----:B---3--:R-:W-:Y:S02]  /*a2a0*/  P2R R17, PR, RZ, 0x40 ;  /* 0x00000040ff117803 */ /* 0x008fe40000000000 */
[----:B------:R-:W-:-:S04]  /*a2b0*/  LOP3.LUT P6, RZ, R16, 0x200000, RZ, 0xc0, !PT ;  /* 0x0020000010ff7812 */ /* 0x000fc800078cc0ff */
[----:B------:R-:W-:Y:S02]  /*a2c0*/  P2R R19, PR, RZ, 0x40 ;  /* 0x00000040ff137803 */ /* 0x000fe40000000000 */
[----:B------:R-:W-:Y:S01]  /*a2d0*/  LOP3.LUT P6, RZ, R16, 0x4000000, RZ, 0xc0, !PT ;  /* 0x0400000010ff7812 */ /* 0x000fe200078cc0ff */
[----:B0-----:R-:W-:-:S03]  /*a2e0*/  IMAD.SHL.U32 R0, R4, 0x2, RZ ;  /* 0x0000000204007824 */ /* 0x001fc600078e00ff */
[----:B-1----:R-:W-:Y:S02]  /*a2f0*/  P2R R22, PR, RZ, 0x40 ;  /* 0x00000040ff167803 */ /* 0x002fe40000000000 */
[----:B------:R-:W-:Y:S02]  /*a300*/  LOP3.LUT P6, RZ, R16, 0x80000000, RZ, 0xc0, !PT ;  /* 0x8000000010ff7812 */ /* 0x000fe400078cc0ff */
[----:B--2---:R-:W-:Y:S02]  /*a310*/  IADD3 R14, P0, R2, R0, RZ ;  /* 0x00000000020e7210 */ /* 0x004fe40007f1e0ff */
[----:B------:R-:W-:Y:S01]  /*a320*/  P2R R27, PR, RZ, 0x40 ;  /* 0x00000040ff1b7803 */ /* 0x000fe20000000000 */
[----:B------:R-:W0:Y:S01]  /*a330*/  SHFL.IDX PT, R2, R8, 0x1, 0x181f ;  /* 0x00381f0008027f89 */ /* 0x000e2200000e0000 */
[----:B------:R-:W-:Y:S01]  /*a340*/  LOP3.LUT P6, RZ, R35, 0x4, RZ, 0xc0, !PT ;  /* 0x0000000423ff7812 */ /* 0x000fe200078cc0ff */
[----:B----4-:R-:W-:Y:S02]  /*a350*/  IMAD.X R15, RZ, RZ, R3, P0 ;  /* 0x000000ffff0f7224 */ /* 0x010fe400000e0603 */
[----:B------:R-:W1:Y:S10]  /*a360*/  SHFL.IDX PT, R3, R7, 0x1, 0x181f ;  /* 0x00381f0007037f89 */ /* 0x000e7400000e0000 */
[----:B------:R-:W-:Y:S01]  /*a370*/  LDGSTS.E.BYPASS.LTC128B.128 [R6+0x400], desc[UR48][R14.64], !P6 ;  /* 0x004000000e067fae */ /* 0x000fe2000f101d70 */
[----:B------:R-:W-:-:S03]  /*a380*/  ISETP.NE.AND P6, PT, R27, RZ, PT ;  /* 0x000000ff1b00720c */ /* 0x000fc60003fc5270 */
[----:B------:R-:W5:Y:S01]  /*a390*/  LDL.LU R27, [R1+0x18] ;  /* 0x00001800011b7983 */ /* 0x000f620000300800 */
[----:B0-----:R-:W-:-:S03]  /*a3a0*/  IADD3 R12, P0, R2, R0, RZ ;  /* 0x00000000020c7210 */ /* 0x001fc60007f1e0ff */
[----:B------:R-:W0:Y:S01]  /*a3b0*/  SHFL.IDX PT, R2, R8, 0x2, 0x181f ;  /* 0x00581f0008027f89 */ /* 0x000e2200000e0000 */
[----:B-1----:R-:W-:-:S05]  /*a3c0*/  IADD3.X R13, RZ, R3, RZ, P0, !PT ;  /* 0x00000003ff0d7210 */ /* 0x002fca00007fe4ff */
[----:B------:R-:W-:Y:S01]  /*a3d0*/  LDGSTS.E.BYPASS.LTC128B.128 [R6+0x3400], desc[UR48][R14.64+0x80], !P6 ;  /* 0x034000800e067fae */ /* 0x000fe2000f101d70 */
[----:B------:R-:W-:-:S03]  /*a3e0*/  ISETP.NE.AND P6, PT, R22, RZ, PT ;  /* 0x000000ff1600720c */ /* 0x000fc60003fc5270 */
[----:B------:R-:W5:Y:S04]  /*a3f0*/  LDL.LU R22, [R1+0x14] ;  /* 0x0000140001167983 */ /* 0x000f680000300800 */
[----:B------:R-:W1:Y:S06]  /*a400*/  SHFL.IDX PT, R3, R7, 0x2, 0x181f ;  /* 0x00581f0007037f89 */ /* 0x000e6c00000e0000 */
[----:B------:R-:W-:Y:S01]  /*a410*/  LDGSTS.E.BYPASS.LTC128B.128 [R6+0x6400], desc[UR48][R14.64+0x100], !P6 ;  /* 0x064001000e067fae */ /* 0x000fe2000f101d70 */
[----:B------:R-:W-:-:S03]  /*a420*/  ISETP.NE.AND P6, PT, R19, RZ, PT ;  /* 0x000000ff1300720c */ /* 0x000fc60003fc5270 */
[----:B------:R-:W5:Y:S01]  /*a430*/  LDL.LU R19, [R1+0x10] ;  /* 0x0000100001137983 */ /* 0x000f620000300800 */
[----:B0-----:R-:W-:-:S03]  /*a440*/  IADD3 R10, P0, R2, R0, RZ ;  /* 0x00000000020a7210 */ /* 0x001fc60007f1e0ff */
[----:B------:R-:W0:Y:S06]  /*a450*/  SHFL.IDX PT, R2, R8, 0x3, 0x181f ;  /* 0x00781f0008027f89 */ /* 0x000e2c00000e0000 */
[----:B------:R2:W-:Y:S01]  /*a460*/  LDGSTS.E.BYPASS.LTC128B.128 [R6+0x9400], desc[UR48][R14.64+0x180], !P6 ;  /* 0x094001800e067fae */ /* 0x0005e2000f101d70 */
[----:B-1----:R-:W-:-:S03]  /*a470*/  IMAD.X R11, RZ, RZ, R3, P0 ;  /* 0x000000ffff0b7224 */ /* 0x002fc600000e0603 */
[----:B------:R-:W3:Y:S01]  /*a480*/  LDL.LU R15, [R1] ;  /* 0x00000000010f7983 */ /* 0x000ee20000300800 */
[----:B------:R-:W-:-:S03]  /*a490*/  ISETP.NE.AND P6, PT, R17, RZ, PT ;  /* 0x000000ff1100720c */ /* 0x000fc60003fc5270 */
[----:B------:R1:W5:Y:S01]  /*a4a0*/  LDL.LU R17, [R1+0xc] ;  /* 0x00000c0001117983 */ /* 0x0003620000300800 */
[----:B0-----:R-:W-:-:S03]  /*a4b0*/  IADD3 R4, P0, R2, R0, RZ ;  /* 0x0000000002047210 */ /* 0x001fc60007f1e0ff */
[----:B------:R-:W0:Y:S04]  /*a4c0*/  SHFL.IDX PT, R3, R7, 0x3, 0x181f ;  /* 0x00781f0007037f89 */ /* 0x000e2800000e0000 */
[----:B------:R-:W4:Y:S04]  /*a4d0*/  SHFL.IDX PT, R2, R8, 0x4, 0x181f ;  /* 0x00981f0008027f89 */ /* 0x000f2800000e0000 */
[----:B------:R1:W-:Y:S01]  /*a4e0*/  LDGSTS.E.BYPASS.LTC128B.128 [R6+0xc00], desc[UR48][R12.64], !P6 ;  /* 0x00c000000c067fae */ /* 0x0003e2000f101d70 */
[----:B0-----:R-:W-:-:S03]  /*a4f0*/  IMAD.X R5, RZ, RZ, R3, P0 ;  /* 0x000000ffff057224 */ /* 0x001fc600000e0603 */
[----:B------:R-:W0:Y:S01]  /*a500*/  SHFL.IDX PT, R3, R7, 0x4, 0x181f ;  /* 0x00981f0007037f89 */ /* 0x000e2200000e0000 */
[----:B----4-:R-:W-:-:S03]  /*a510*/  IADD3 R2, P0, R2, R0, RZ ;  /* 0x0000000002027210 */ /* 0x010fc60007f1e0ff */
[----:B--2---:R1:W2:Y:S02]  /*a520*/  SHFL.IDX PT, R14, R8, 0x5, 0x181f ;  /* 0x00b81f00080e7f89 */ /* 0x0042a400000e0000 */
[----:B0-----:R-:W-:Y:S01]  /*a530*/  IMAD.X R3, RZ, RZ, R3, P0 ;  /* 0x000000ffff037224 */ /* 0x001fe200000e0603 */
[----:B------:R-:W-:Y:S01]  /*a540*/  LOP3.LUT P0, RZ, R16, 0x8000000, RZ, 0xc0, !PT ;  /* 0x0800000010ff7812 */ /* 0x000fe2000780c0ff */
[----:B------:R-:W0:Y:S01]  /*a550*/  SHFL.IDX PT, R7, R7, 0x5, 0x181f ;  /* 0x00b81f0007077f89 */ /* 0x000e2200000e0000 */
[----:B---3--:R-:W-:-:S13]  /*a560*/  ISETP.NE.AND P6, PT, R15, RZ, PT ;  /* 0x000000ff0f00720c */ /* 0x008fda0003fc5270 */
        /* <DEDUP_REMOVED lines=16> */
[----:B------:R1:W-:Y:S10]  /*a670*/  LDGSTS.E.BYPASS.LTC128B.128 [R6+0x4c00], desc[UR48][R4.64+0x80], !P0 ;  /* 0x04c0008004067fae */ /* 0x0003f4000c101d70 */
[----:B------:R1:W-:Y:S04]  /*a680*/  LDGSTS.E.BYPASS.LTC128B.128 [R6+0x7c00], desc[UR48][R4.64+0x100], !P6 ;  /* 0x07c0010004067fae */ /* 0x0003e8000f101d70 */
[----:B------:R1:W-:Y:S04]  /*a690*/  LDGSTS.E.BYPASS.LTC128B.128 [R6+0xac00], desc[UR48][R4.64+0x180], !P5 ;  /* 0x0ac0018004067fae */ /* 0x0003e8000e901d70 */
[----:B------:R1:W-:Y:S04]  /*a6a0*/  LDGSTS.E.BYPASS.LTC128B.128 [R6+0x2400], desc[UR48][R2.64], !P4 ;  /* 0x0240000002067fae */ /* 0x0003e8000e101d70 */
[----:B------:R1:W-:Y:S04]  /*a6b0*/  LDGSTS.E.BYPASS.LTC128B.128 [R6+0x5400], desc[UR48][R2.64+0x80], !P3 ;  /* 0x0540008002067fae */ /* 0x0003e8000d901d70 */
[----:B------:R1:W-:Y:S04]  /*a6c0*/  LDGSTS.E.BYPASS.LTC128B.128 [R6+0x8400], desc[UR48][R2.64+0x100], !P2 ;  /* 0x0840010002067fae */ /* 0x0003e8000d101d70 */
[----:B0-2---:R1:W-:Y:S02]  /*a6d0*/  LDGSTS.E.BYPASS.LTC128B.128 [R6+0xb400], desc[UR48][R2.64+0x180], !P1 ;  /* 0x0b40018002067fae */ /* 0x0053e4000c901d70 */
.L_x_9168:
[C---:B------:R-:W-:Y:S02]  /*a6e0*/  LOP3.LUT P4, RZ, R35.reuse, 0x40, RZ, 0xc0, !PT ;  /* 0x0000004023ff7812 */ /* 0x040fe4000788c0ff */
[C---:B------:R-:W-:Y:S02]  /*a6f0*/  LOP3.LUT P3, RZ, R35.reuse, 0x20, RZ, 0xc0, !PT ;  /* 0x0000002023ff7812 */ /* 0x040fe4000786c0ff */
[C---:B------:R-:W-:Y:S02]  /*a700*/  LOP3.LUT P2, RZ, R35.reuse, 0x10, RZ, 0xc0, !PT ;  /* 0x0000001023ff7812 */ /* 0x040fe4000784c0ff */
[----:B------:R-:W-:Y:S02]  /*a710*/  LOP3.LUT P1, RZ, R35, 0x8, RZ, 0xc0, !PT ;  /* 0x0000000823ff7812 */ /* 0x000fe4000782c0ff */
[----:B-1----:R-:W-:-:S05]  /*a720*/  IADD3 R2, P0, R14, R0, RZ ;  /* 0x000000000e027210 */ /* 0x002fca0007f1e0ff */
[----:B------:R-:W-:Y:S01]  /*a730*/  IMAD.X R3, RZ, RZ, R7, P0 ;  /* 0x000000ffff037224 */ /* 0x000fe200000e0607 */
[----:B------:R-:W-:-:S04]  /*a740*/  PLOP3.LUT P0, PT, PT, PT, PT, 0x80, 0x0 ;  /* 0x000000000000781c */ /* 0x000fc80003f0f070 */
[----:B------:R-:W-:Y:S01]  /*a750*/  @!PT LDS RZ, [RZ] ;  /* 0x00000000fffff984 */ /* 0x000fe20000000800 */
[----:B------:R-:W-:Y:S01]  /*a760*/  @!PT LDS RZ, [RZ] ;  /* 0x00000000fffff984 */ /* 0x000fe20000000800 */
[----:B------:R-:W-:Y:S01]  /*a770*/  @!PT LDS RZ, [RZ] ;  /* 0x00000000fffff984 */ /* 0x000fe20000000800 */
[----:B------:R0:W-:Y:S04]  /*a780*/  LDGSTS.E.BYPASS.LTC128B.128 [R6+0x2c00], desc[UR48][R2.64], !P4 ;  /* 0x02c0000002067fae */ /* 0x0001e8000e101d70 */
[----:B------:R0:W-:Y:S04]  /*a790*/  LDGSTS.E.BYPASS.LTC128B.128 [R6+0x5c00], desc[UR48][R2.64+0x80], !P3 ;  /* 0x05c0008002067fae */ /* 0x0001e8000d901d70 */
[----:B------:R0:W-:Y:S04]  /*a7a0*/  LDGSTS.E.BYPASS.LTC128B.128 [R6+0x8c00], desc[UR48][R2.64+0x100], !P2 ;  /* 0x08c0010002067fae */ /* 0x0001e8000d101d70 */
[----:B------:R0:W-:Y:S01]  /*a7b0*/  LDGSTS.E.BYPASS.LTC128B.128 [R6+0xbc00], desc[UR48][R2.64+0x180], !P1 ;  /* 0x0bc0018002067fae */ /* 0x0001e2000c901d70 */
[----:B------:R-:W-:Y:S01]  /*a7c0*/  NOP ;  /* 0x0000000000007918 */ /* 0x000fe20000000000 */
.L_x_9087:
        /* <DEDUP_REMOVED lines=11> */
.L_x_9088:
        /* <DEDUP_REMOVED lines=10> */
[----:B------:R-:W-:-:S07]  /*a920*/  MOV R20, UR40 ;  /* 0x0000002800147c02 */ /* 0x000fce0008000f00 */
.L_x_9102:
[----:B------:R-:W0:Y:S01]  /*a930*/  LDC R2, c[0x0][0x430] ;  /* 0x00010c00ff027b82 */ /* 0x000e220000000800 */
[----:B------:R-:W-:Y:S01]  /*a940*/  ISETP.GT.U32.AND P0, PT, R28, 0x5f, PT ;  /* 0x0000005f1c00780c */ /* 0x000fe20003f04070 */
[----:B------:R-:W-:Y:S01]  /*a950*/  IMAD R3, R20, 0x60, R32 ;  /* 0x0000006014037824 */ /* 0x000fe200078e0220 */
[----:B------:R-:W-:Y:S01]  /*a960*/  ULDC UR4, c[0x0][0x430] ;  /* 0x00010c0000047ab9 */ /* 0x000fe20000000800 */
[----:B------:R-:W-:Y:S02]  /*a970*/  IMAD.U32 R10, RZ, RZ, UR41 ;  /* 0x00000029ff0a7e24 */ /* 0x000fe4000f8e00ff */
[----:B------:R-:W-:-:S04]  /*a980*/  IMAD.IADD R8, R28, 0x1, R3 ;  /* 0x000000011c087824 */ /* 0x000fc800078e0203 */
[----:B------:R-:W-:-:S04]  /*a990*/  IMAD.MOV.U32 R9, RZ, RZ, R8 ;  /* 0x000000ffff097224 */ /* 0x000fc800078e0008 */
[----:B-1----:R-:W1:Y:S01]  /*a9a0*/  @!P0 LDC.64 R4, c[0x0][0x428] ;  /* 0x00010a00ff048b82 */ /* 0x002e620000000a00 */
[----:B0-----:R-:W-:-:S13]  /*a9b0*/  ISETP.NE.AND P1, PT, R2, 0x1, PT ;  /* 0x000000010200780c */ /* 0x001fda0003f25270 */
[----:B------:R-:W0:Y:S08]  /*a9c0*/  @P1 LDC R7, c[0x0][0x434] ;  /* 0x00010d00ff071b82 */ /* 0x000e300000000800 */
[----:B--2---:R-:W2:Y:S01]  /*a9d0*/  @P1 LDC R3, c[0x0][0x438] ;  /* 0x00010e00ff031b82 */ /* 0x004ea20000000800 */
[----:B0-----:R-:W-:-:S07]  /*a9e0*/  @P1 IMAD.HI.U32 R2, R8, R7, RZ ;  /* 0x0000000708021227 */ /* 0x001fce00078e00ff */
[----:B------:R-:W0:Y:S01]  /*a9f0*/  @!P0 LDC.64 R6, c[0x0][0x418] ;  /* 0x00010600ff068b82 */ /* 0x000e220000000a00 */
[----:B--2---:R-:W-:Y:S01]  /*aa00*/  @P1 SHF.R.U32.HI R9, RZ, R3, R2 ;  /* 0x00000003ff091219 */ /* 0x004fe20000011602 */
[----:B-1----:R-:W-:-:S03]  /*aa10*/  @!P0 IMAD R2, R33, R4, RZ ;  /* 0x0000000421028224 */ /* 0x002fc600078e02ff */
[--C-:B------:R-:W-:Y:S01]  /*aa20*/  @!P0 SHF.R.S32.HI R3, RZ, 0x1f, R9.reuse ;  /* 0x0000001fff038819 */ /* 0x100fe20000011409 */
        /* <DEDUP_REMOVED lines=8> */
[----:B------:R-:W-:Y:S02]  /*aab0*/  ISETP.NE.AND P2, PT, R10, 0x3, PT ;  /* 0x000000030a00780c */ /* 0x000fe40003f45270 */
[----:B------:R-:W-:-:S05]  /*aac0*/  IADD3 R5, -R9, RZ, RZ ;  /* 0x000000ff09057210 */ /* 0x000fca0007ffe1ff */
[----:B------:R-:W-:-:S06]  /*aad0*/  IMAD R5, R5, UR4, R8 ;  /* 0x0000000405057c24 */ /* 0x000fcc000f8e0208 */
[----:B0-----:R-:W-:Y:S05]  /*aae0*/  @!P2 BRA `(.L_x_9090) ;  /* 0x000000000004a947 */ /* 0x001fea0003800000 */
[----:B------:R-:W-:Y:S01]  /*aaf0*/  BPT.TRAP 0x1 ;  /* 0x000000040000795c */ /* 0x000fe20000300000 */
.L_x_9090:
[----:B------:R-:W-:Y:S01]  /*ab00*/  LEA R18, R17, UR37, 0x3 ;  /* 0x0000002511127c11 */ /* 0x000fe2000f8e18ff */
[----:B------:R-:W-:Y:S01]  /*ab10*/  BSSY B1, `(.L_x_9091) ;  /* 0x0000005000017945 */ /* 0x000fe20003800000 */
[----:B------:R-:W-:Y:S02]  /*ab20*/  SHF.L.U32 R26, R27, 0x1f, RZ ;  /* 0x0000001f1b1a7819 */ /* 0x000fe400000006ff */
[----:B------:R-:W-:Y:S02]  /*ab30*/  SHF.R.S32.HI R23, RZ, 0x1f, R5 ;  /* 0x0000001fff177819 */ /* 0x000fe40000011405 */
[----:B------:R-:W0:Y:S02]  /*ab40*/  SYNCS.PHASECHK.TRANS64.TRYWAIT P0, [R18+URZ+0x22840], R26 ;  /* 0x0228401a120075a7 */ /* 0x000e24000800017f */
[----:B0-----:R-:W-:Y:S05]  /*ab50*/  @!P0 BRA `(.L_x_9092) ;  /* 0x0000002800f88947 */ /* 0x001fea0003800000 */
.L_x_9169:
[----:B------:R-:W-:Y:S05]  /*ab60*/  BSYNC B1 ;  /* 0x0000000000017941 */ /* 0x000fea0003800000 */
.L_x_9091:
        /* <DEDUP_REMOVED lines=24> */
[----:B------:R-:W-:-:S03]  /*acf0*/  LEA R22, R22, UR37, 0x1 ;  /* 0x0000002516167c11 */ /* 0x000fc6000f8e08ff */
[----:B------:R-:W2:Y:S04]  /*ad00*/  SHFL.IDX PT, R3, R24, RZ, 0x181f ;  /* 0x00181fff18037589 */ /* 0x000ea800000e0000 */
[----:B------:R-:W-:Y:S04]  /*ad10*/  SHFL.IDX PT, R6, R24, 0x1, 0x181f ;  /* 0x00381f0018067f89 */ /* 0x000fe800000e0000 */
[----:B------:R-:W-:Y:S01]  /*ad20*/  SHFL.IDX PT, R10, R21, 0x2, 0x181f ;  /* 0x00581f00150a7f89 */ /* 0x000fe200000e0000 */
[----:B-1----:R-:W-:-:S03]  /*ad30*/  IADD3 R2, P0, R14, R0, RZ ;  /* 0x000000000e027210 */ /* 0x002fc60007f1e0ff */
[----:B------:R-:W1:Y:S02]  /*ad40*/  SHFL.IDX PT, R14, R21, 0x1, 0x181f ;  /* 0x00381f00150e7f89 */ /* 0x000e6400000e0000 */
[----:B--2---:R-:W-:-:S05]  /*ad50*/  IMAD.X R3, RZ, RZ, R3, P0 ;  /* 0x000000ffff037224 */ /* 0x004fca00000e0603 */
[----:B------:R2:W-:Y:S04]  /*ad60*/  LDGSTS.E.BYPASS.LTC128B.128 [R22+0x1c400], desc[UR48][R2.64], !P1 ;  /* 0x1c40000002167fae */ /* 0x0005e8000c901d70 */
[----:B--2---:R-:W-:Y:S01]  /*ad70*/  SHFL.IDX PT, R2, R21, 0x3, 0x181f ;  /* 0x00781f0015027f89 */ /* 0x004fe200000e0000 */
[----:B-1----:R-:W-:-:S03]  /*ad80*/  IADD3 R8, P0, R14, R0, RZ ;  /* 0x000000000e087210 */ /* 0x002fc60007f1e0ff */
[----:B------:R-:W-:Y:S02]  /*ad90*/  SHFL.IDX PT, R3, R24, 0x3, 0x181f ;  /* 0x00781f0018037f89 */ /* 0x000fe400000e0000 */
[----:B------:R-:W-:Y:S01]  /*ada0*/  IMAD.X R9, RZ, RZ, R6, P0 ;  /* 0x000000ffff097224 */ /* 0x000fe200000e0606 */
[-C--:B------:R-:W-:Y:S01]  /*adb0*/  IADD3 R10, P0, R10, R0.reuse, RZ ;  /* 0x000000000a0a7210 */ /* 0x080fe20007f1e0ff */
[----:B------:R-:W1:Y:S04]  /*adc0*/  SHFL.IDX PT, R6, R24, 0x2, 0x181f ;  /* 0x00581f0018067f89 */ /* 0x000e6800000e0000 */
[----:B------:R2:W-:Y:S04]  /*add0*/  LDGSTS.E.BYPASS.LTC128B.128 [R22+0x1cc00], desc[UR48][R8.64], !P1 ;  /* 0x1cc0000008167fae */ /* 0x0005e8000c901d70 */
[----:B------:R-:W-:Y:S01]  /*ade0*/  SHFL.IDX PT, R14, R21, 0x5, 0x181f ;  /* 0x00b81f00150e7f89 */ /* 0x000fe200000e0000 */
[----:B-1----:R-:W-:Y:S01]  /*adf0*/  IMAD.X R11, RZ, RZ, R6, P0 ;  /* 0x000000ffff0b7224 */ /* 0x002fe200000e0606 */
[----:B------:R-:W-:-:S02]  /*ae00*/  IADD3 R6, P0, R2, R0, RZ ;  /* 0x0000000002067210 */ /* 0x000fc40007f1e0ff */
[----:B------:R-:W1:Y:S02]  /*ae10*/  SHFL.IDX PT, R2, R21, 0x4, 0x181f ;  /* 0x00981f0015027f89 */ /* 0x000e6400000e0000 */
[----:B------:R-:W-:Y:S02]  /*ae20*/  IADD3.X R7, RZ, R3, RZ, P0, !PT ;  /* 0x00000003ff077210 */ /* 0x000fe400007fe4ff */
[----:B------:R-:W3:Y:S04]  /*ae30*/  SHFL.IDX PT, R3, R24, 0x4, 0x181f ;  /* 0x00981f0018037f89 */ /* 0x000ee800000e0000 */
[----:B------:R2:W-:Y:S04]  /*ae40*/  LDGSTS.E.BYPASS.LTC128B.128 [R22+0x1d400], desc[UR48][R10.64], !P1 ;  /* 0x1d4000000a167fae */ /* 0x0005e8000c901d70 */
[----:B------:R2:W-:Y:S04]  /*ae50*/  LDGSTS.E.BYPASS.LTC128B.128 [R22+0x1dc00], desc[UR48][R6.64], !P1 ;  /* 0x1dc0000006167fae */ /* 0x0005e8000c901d70 */
[----:B------:R-:W4:Y:S01]  /*ae60*/  SHFL.IDX PT, R24, R24, 0x5, 0x181f ;  /* 0x00b81f0018187f89 */ /* 0x000f2200000e0000 */
[----:B-1----:R-:W-:-:S05]  /*ae70*/  IADD3 R2, P0, R2, R0, RZ ;  /* 0x0000000002027210 */ /* 0x002fca0007f1e0ff */
[----:B---3--:R-:W-:-:S05]  /*ae80*/  IMAD.X R3, RZ, RZ, R3, P0 ;  /* 0x000000ffff037224 */ /* 0x008fca00000e0603 */
[----:B------:R2:W-:Y:S03]  /*ae90*/  LDGSTS.E.BYPASS.LTC128B.128 [R22+0x1e400], desc[UR48][R2.64], !P1 ;  /* 0x1e40000002167fae */ /* 0x0005e6000c901d70 */
.L_x_9183:
        /* <DEDUP_REMOVED lines=8> */
.L_x_9094:
        /* <DEDUP_REMOVED lines=11> */
.L_x_9095:
[----:B------:R1:W-:Y:S01]  /*afd0*/  SYNCS.ARRIVE.TRANS64.A1T0 RZ, [R18+URZ+0x22830], RZ ;  /* 0x022830ff12ff79a7 */ /* 0x0003e2000810003f */
[----:B------:R-:W-:Y:S05]  /*afe0*/  @!P2 BRA `(.L_x_9096) ;  /* 0x000000000004a947 */ /* 0x000fea0003800000 */
[----:B------:R-:W-:Y:S01]  /*aff0*/  BPT.TRAP 0x1 ;  /* 0x000000040000795c */ /* 0x000fe20000300000 */
.L_x_9096:
[----:B------:R-:W2:Y:S01]  /*b000*/  SYNCS.PHASECHK.TRANS64.TRYWAIT P0, [R18+URZ+0x22860], R26 ;  /* 0x0228601a120075a7 */ /* 0x000ea2000800017f */
[----:B------:R-:W-:Y:S04]  /*b010*/  BSSY B1, `(.L_x_9097) ;  /* 0x0000002000017945 */ /* 0x000fe80003800000 */
[----:B--2---:R-:W-:Y:S05]  /*b020*/  @!P0 BRA `(.L_x_9098) ;  /* 0x0000002c00708947 */ /* 0x004fea0003800000 */
.L_x_9184:
[----:B------:R-:W-:Y:S05]  /*b030*/  BSYNC B1 ;  /* 0x0000000000017941 */ /* 0x000fea0003800000 */
.L_x_9097:
[----:B------:R-:W-:Y:S01]  /*b040*/  ULDC.64 UR4, c[0x0][0x328] ;  /* 0x0000ca0000047ab9 */ /* 0x000fe20000000a00 */
[C---:B------:R-:W-:Y:S01]  /*b050*/  LOP3.LUT P4, RZ, R16.reuse, 0x2, RZ, 0xc0, !PT ;  /* 0x0000000210ff7812 */ /* 0x040fe2000788c0ff */
[----:B------:R-:W-:Y:S01]  /*b060*/  IMAD R2, R23, UR4, RZ ;  /* 0x0000000417027c24 */ /* 0x000fe2000f8e02ff */
[C---:B------:R-:W-:Y:S01]  /*b070*/  LOP3.LUT P3, RZ, R16.reuse, 0x10, RZ, 0xc0, !PT ;  /* 0x0000001010ff7812 */ /* 0x040fe2000786c0ff */
[----:B------:R-:W-:Y:S01]  /*b080*/  IMAD R22, R17, 0x6000, R31 ;  /* 0x0000600011167824 */ /* 0x000fe200078e021f */
[C---:B------:R-:W-:Y:S01]  /*b090*/  LOP3.LUT P2, RZ, R16.reuse, 0x8, RZ, 0xc0, !PT ;  /* 0x0000000810ff7812 */ /* 0x040fe2000784c0ff */
[C---:B------:R-:W-:Y:S01]  /*b0a0*/  IMAD R7, R5.reuse, UR5, R2 ;  /* 0x0000000505077c24 */ /* 0x040fe2000f8e0202 */
[----:B------:R-:W-:Y:S01]  /*b0b0*/  LOP3.LUT P1, RZ, R16, 0x4, RZ, 0xc0, !PT ;  /* 0x0000000410ff7812 */ /* 0x000fe2000782c0ff */
        /* <DEDUP_REMOVED lines=17> */
[----:B------:R-:W3:Y:S01]  /*b1d0*/  SHFL.IDX PT, R14, R21, RZ, 0x181f ;  /* 0x00181fff150e7589 */ /* 0x000ee200000e0000 */
[----:B------:R-:W-:-:S03]  /*b1e0*/  LEA R22, R22, UR37, 0x1 ;  /* 0x0000002516167c11 */ /* 0x000fc6000f8e08ff */
[----:B------:R-:W4:Y:S04]  /*b1f0*/  SHFL.IDX PT, R3, R23, RZ, 0x181f ;  /* 0x00181fff17037589 */ /* 0x000f2800000e0000 */
[----:B------:R-:W-:Y:S01]  /*b200*/  SHFL.IDX PT, R2, R21, 0x4, 0x181f ;  /* 0x00981f0015027f89 */ /* 0x000fe200000e0000 */
[----:B---3--:R-:W-:-:S03]  /*b210*/  IADD3 R10, P0, R14, R0, RZ ;  /* 0x000000000e0a7210 */ /* 0x008fc60007f1e0ff */
[----:B------:R-:W3:Y:S01]  /*b220*/  SHFL.IDX PT, R14, R21, 0x1, 0x181f ;  /* 0x00381f00150e7f89 */ /* 0x000ee200000e0000 */
[----:B----4-:R-:W-:-:S03]  /*b230*/  IADD3.X R11, RZ, R3, RZ, P0, !PT ;  /* 0x00000003ff0b7210 */ /* 0x010fc600007fe4ff */
[----:B------:R-:W4:Y:S04]  /*b240*/  SHFL.IDX PT, R3, R23, 0x1, 0x181f ;  /* 0x00381f0017037f89 */ /* 0x000f2800000e0000 */
[----:B------:R0:W-:Y:S04]  /*b250*/  LDGSTS.E.BYPASS.LTC128B.128 [R22+0x400], desc[UR48][R10.64], !P4 ;  /* 0x004000000a167fae */ /* 0x0001e8000e101d70 */
[----:B------:R0:W-:Y:S04]  /*b260*/  LDGSTS.E.BYPASS.LTC128B.128 [R22+0x3400], desc[UR48][R10.64+0x80], !P3 ;  /* 0x034000800a167fae */ /* 0x0001e8000d901d70 */
[----:B------:R0:W-:Y:S04]  /*b270*/  LDGSTS.E.BYPASS.LTC128B.128 [R22+0x6400], desc[UR48][R10.64+0x100], !P2 ;  /* 0x064001000a167fae */ /* 0x0001e8000d101d70 */
[----:B------:R0:W-:Y:S01]  /*b280*/  LDGSTS.E.BYPASS.LTC128B.128 [R22+0x9400], desc[UR48][R10.64+0x180], !P1 ;  /* 0x094001800a167fae */ /* 0x0001e2000c901d70 */
[----:B---3--:R-:W-:-:S03]  /*b290*/  IADD3 R8, P0, R14, R0, RZ ;  /* 0x000000000e087210 */ /* 0x008fc60007f1e0ff */
[----:B------:R-:W3:Y:S02]  /*b2a0*/  SHFL.IDX PT, R14, R21, 0x2, 0x181f ;  /* 0x00581f00150e7f89 */ /* 0x000ee400000e0000 */
[----:B----4-:R-:W-:Y:S02]  /*b2b0*/  IMAD.X R9, RZ, RZ, R3, P0 ;  /* 0x000000ffff097224 */ /* 0x010fe400000e0603 */
        /* <DEDUP_REMOVED lines=14> */
[----:B------:R-:W-:Y:S02]  /*b3a0*/  SHFL.IDX PT, R14, R21, 0x5, 0x181f ;  /* 0x00b81f00150e7f89 */ /* 0x000fe400000e0000 */
[----:B----4-:R-:W-:Y:S01]  /*b3b0*/  IMAD.X R5, RZ, RZ, R3, P0 ;  /* 0x000000ffff057224 */ /* 0x010fe200000e0603 */
[----:B------:R-:W-:Y:S01]  /*b3c0*/  IADD3 R2, P0, R2, R0, RZ ;  /* 0x0000000002027210 */ /* 0x000fe20007f1e0ff */
[----:B------:R-:W3:Y:S04]  /*b3d0*/  SHFL.IDX PT, R3, R23, 0x4, 0x181f ;  /* 0x00981f0017037f89 */ /* 0x000ee800000e0000 */
[----:B------:R0:W-:Y:S04]  /*b3e0*/  LDGSTS.E.BYPASS.LTC128B.128 [R22+0x1c00], desc[UR48][R4.64], !P4 ;  /* 0x01c0000004167fae */ /* 0x0001e8000e101d70 */
[----:B------:R0:W-:Y:S04]  /*b3f0*/  LDGSTS.E.BYPASS.LTC128B.128 [R22+0x4c00], desc[UR48][R4.64+0x80], !P3 ;  /* 0x04c0008004167fae */ /* 0x0001e8000d901d70 */
[----:B------:R0:W-:Y:S04]  /*b400*/  LDGSTS.E.BYPASS.LTC128B.128 [R22+0x7c00], desc[UR48][R4.64+0x100], !P2 ;  /* 0x07c0010004167fae */ /* 0x0001e8000d101d70 */
[----:B------:R0:W-:Y:S04]  /*b410*/  LDGSTS.E.BYPASS.LTC128B.128 [R22+0xac00], desc[UR48][R4.64+0x180], !P1 ;  /* 0x0ac0018004167fae */ /* 0x0001e8000c901d70 */
[----:B------:R-:W4:Y:S01]  /*b420*/  SHFL.IDX PT, R23, R23, 0x5, 0x181f ;  /* 0x00b81f0017177f89 */ /* 0x000f2200000e0000 */
[----:B---3--:R-:W-:-:S05]  /*b430*/  IMAD.X R3, RZ, RZ, R3, P0 ;  /* 0x000000ffff037224 */ /* 0x008fca00000e0603 */
[----:B------:R0:W-:Y:S04]  /*b440*/  LDGSTS.E.BYPASS.LTC128B.128 [R22+0x2400], desc[UR48][R2.64], !P4 ;  /* 0x0240000002167fae */ /* 0x0001e8000e101d70 */
[----:B------:R0:W-:Y:S04]  /*b450*/  LDGSTS.E.BYPASS.LTC128B.128 [R22+0x5400], desc[UR48][R2.64+0x80], !P3 ;  /* 0x0540008002167fae */ /* 0x0001e8000d901d70 */
[----:B------:R0:W-:Y:S04]  /*b460*/  LDGSTS.E.BYPASS.LTC128B.128 [R22+0x8400], desc[UR48][R2.64+0x100], !P2 ;  /* 0x0840010002167fae */ /* 0x0001e8000d101d70 */
[----:B------:R0:W-:Y:S02]  /*b470*/  LDGSTS.E.BYPASS.LTC128B.128 [R22+0xb400], desc[UR48][R2.64+0x180], !P1 ;  /* 0x0b40018002167fae */ /* 0x0001e4000c901d70 */
.L_x_9198:
[----:B0-----:R-:W-:-:S05]  /*b480*/  IADD3 R2, P0, R14, R0, RZ ;  /* 0x000000000e027210 */ /* 0x001fca0007f1e0ff */
[----:B----4-:R-:W-:Y:S01]  /*b490*/  IMAD.X R3, RZ, RZ, R23, P0 ;  /* 0x000000ffff037224 */ /* 0x010fe200000e0617 */
        /* <DEDUP_REMOVED lines=9> */
.L_x_9100:
        /* <DEDUP_REMOVED lines=11> */
.L_x_9101:
[----:B------:R-:W-:Y:S01]  /*b5e0*/  IADD3 R17, R17, 0x1, RZ ;  /* 0x0000000111117810 */ /* 0x000fe20007ffe0ff */
[----:B------:R0:W-:Y:S03]  /*b5f0*/  SYNCS.ARRIVE.TRANS64.A1T0 RZ, [R18+URZ+0x22850], RZ ;  /* 0x022850ff12ff79a7 */ /* 0x0001e6000810003f */
[----:B------:R-:W-:-:S04]  /*b600*/  ISETP.NE.AND P0, PT, R17, 0x2, PT ;  /* 0x000000021100780c */ /* 0x000fc80003f05270 */
[----:B------:R-:W-:Y:S02]  /*b610*/  SEL R17, R17, RZ, P0 ;  /* 0x000000ff11117207 */ /* 0x000fe40000000000 */
[----:B------:R-:W-:Y:S02]  /*b620*/  SEL R2, RZ, 0x1, P0 ;  /* 0x00000001ff027807 */ /* 0x000fe40000000000 */
[C---:B------:R-:W-:Y:S02]  /*b630*/  ISETP.GT.AND P0, PT, R20.reuse, RZ, PT ;  /* 0x000000ff1400720c */ /* 0x040fe40003f04270 */
[----:B------:R-:W-:Y:S01]  /*b640*/  LOP3.LUT R27, R27, R2, RZ, 0x3c, !PT ;  /* 0x000000021b1b7212 */ /* 0x000fe200078e3cff */
[----:B------:R-:W-:-:S04]  /*b650*/  VIADD R2, R20, 0xffffffff ;  /* 0xffffffff14027836 */ /* 0x000fc80000000000 */
[----:B------:R-:W-:-:S06]  /*b660*/  IMAD.MOV.U32 R20, RZ, RZ, R2 ;  /* 0x000000ffff147224 */ /* 0x000fcc00078e0002 */
[----:B0-----:R-:W-:Y:S05]  /*b670*/  @P0 BRA `(.L_x_9102) ;  /* 0xfffffff000ac0947 */ /* 0x001fea000383ffff */
[----:B------:R-:W-:Y:S05]  /*b680*/  BSYNC B0 ;  /* 0x0000000000007941 */ /* 0x000fea0003800000 */
.L_x_9089:
[----:B------:R-:W3:Y:S01]  /*b690*/  LDL.LU R0, [R1+0x4] ;  /* 0x0000040001007983 */ /* 0x000ee20000300800 */
[----:B------:R-:W-:Y:S01]  /*b6a0*/  VIADD R37, R37, UR42 ;  /* 0x0000002a25257c36 */ /* 0x000fe20008000000 */
[----:B------:R-:W-:-:S04]  /*b6b0*/  ULDC UR4, c[0x0][0xc34] ;  /* 0x00030d0000047ab9 */ /* 0x000fc80000000800 */
[----:B------:R-:W-:Y:S01]  /*b6c0*/  ISETP.GE.AND P0, PT, R37, UR4, PT ;  /* 0x0000000425007c0c */ /* 0x000fe2000bf06270 */
[----:B---3--:R-:W-:-:S05]  /*b6d0*/  VIADD R0, R0, 0x1 ;  /* 0x0000000100007836 */ /* 0x008fca0000000000 */
[----:B------:R0:W-:Y:S07]  /*b6e0*/  STL [R1+0x4], R0 ;  /* 0x0000040001007387 */ /* 0x0001ee0000100800 */
[----:B------:R-:W-:Y:S05]  /*b6f0*/  @!P0 BRA `(.L_x_9103) ;  /* 0xffffffd000308947 */ /* 0x000fea000383ffff */
[----:B0-----:R-:W-:-:S07]  /*b700*/  LOP3.LUT R0, R0, 0x1, RZ, 0xc, !PT ;  /* 0x0000000100007812 */ /* 0x001fce00078e0cff */
.L_x_9068:
[----:B------:R-:W0:Y:S01]  /*b710*/  S2R R3, SR_CgaCtaId ;  /* 0x0000000000037919 */ /* 0x000e220000008800 */
[----:B------:R-:W-:Y:S01]  /*b720*/  MOV R2, 0x400 ;  /* 0x0000040000027802 */ /* 0x000fe20000000f00 */
[----:B------:R-:W-:Y:S01]  /*b730*/  BSSY B0, `(.L_x_9104) ;  /* 0x0000005000007945 */ /* 0x000fe20003800000 */
[----:B------:R-:W-:Y:S02]  /*b740*/  SHF.L.U32 R0, R0, 0x1f, RZ ;  /* 0x0000001f00007819 */ /* 0x000fe400000006ff */
[----:B0-----:R-:W-:-:S04]  /*b750*/  LEA R4, R3, R2, 0x18 ;  /* 0x0000000203047211 */ /* 0x001fc800078ec0ff */
[----:B------:R-:W0:Y:S02]  /*b760*/  SYNCS.PHASECHK.TRANS64.TRYWAIT P0, [R4+URZ+0x22820], R0 ;  /* 0x02282000040075a7 */ /* 0x000e24000800017f */
[----:B0-----:R-:W-:Y:S05]  /*b770*/  @!P0 BRA `(.L_x_9105) ;  /* 0x0000002c007c8947 */ /* 0x001fea0003800000 */
.L_x_9199:
[----:B------:R-:W-:Y:S05]  /*b780*/  BSYNC B0 ;  /* 0x0000000000007941 */ /* 0x000fea0003800000 */
.L_x_9104:
[----:B------:R-:W-:-:S03]  /*b790*/  UMOV UR4, 0xffffffff ;  /* 0xffffffff00047882 */ /* 0x000fc60000000000 */
[----:B------:R-:W-:Y:S05]  /*b7a0*/  BRA.DIV UR4, `(.L_x_9106) ;  /* 0x0000002e04847947 */ /* 0x000fea000b800000 */
[----:B0-----:R-:W0:Y:S02]  /*b7b0*/  S2R R0, SR_TID.X ;  /* 0x0000000000007919 */ /* 0x001e240000002100 */
[----:B0-----:R-:W-:-:S04]  /*b7c0*/  SHF.R.U32.HI R0, RZ, 0x5, R0 ;  /* 0x00000005ff007819 */ /* 0x001fc80000011600 */
[----:B------:R-:W-:-:S05]  /*b7d0*/  LOP3.LUT R0, R0, 0x3, RZ, 0xc0, !PT ;  /* 0x0000000300007812 */ /* 0x000fca00078ec0ff */
[----:B------:R0:W3:Y:S02]  /*b7e0*/  SHFL.IDX PT, R14, R0, RZ, 0x1f ;  /* 0x00001fff000e7589 */ /* 0x0000e400000e0000 */
.L_x_9202:
[----:B---3--:R-:W-:Y:S01]  /*b7f0*/  ISETP.NE.AND P0, PT, R14, RZ, PT ;  /* 0x000000ff0e00720c */ /* 0x008fe20003f05270 */
[----:B------:R-:W-:-:S12]  /*b800*/  BSSY B0, `(.L_x_9107) ;  /* 0x0000024000007945 */ /* 0x000fd80003800000 */
[----:B------:R-:W-:Y:S05]  /*b810*/  @P0 BRA `(.L_x_9108) ;  /* 0x0000000000880947 */ /* 0x000fea0003800000 */
[----:B------:R-:W-:-:S03]  /*b820*/  UMOV UR4, 0xffffffff ;  /* 0xffffffff00047882 */ /* 0x000fc60000000000 */
[----:B------:R-:W-:Y:S05]  /*b830*/  BRA.DIV UR4, `(.L_x_9109) ;  /* 0x0000002e04947947 */ /* 0x000fea000b800000 */
[----:B------:R-:W-:-:S13]  /*b840*/  ELECT P6, URZ, PT ;  /* 0x00000000003f782f */ /* 0x000fda00038c0000 */
.L_x_9205:
[----:B------:R-:W-:Y:S05]  /*b850*/  @!P6 BRA `(.L_x_9108) ;  /* 0x000000000078e947 */ /* 0x000fea0003800000 */
[----:B------:R-:W-:-:S06]  /*b860*/  ULOP3.LUT UR4, UR38, 0x2, URZ, 0xfc, !UPT ;  /* 0x0000000226047892 */ /* 0x000fcc000f8efc3f */
[----:B0-----:R-:W-:-:S05]  /*b870*/  IMAD.U32 R0, RZ, RZ, UR4 ;  /* 0x00000004ff007e24 */ /* 0x001fca000f8e00ff */
[----:B------:R-:W-:-:S13]  /*b880*/  ISETP.NE.AND P0, PT, R0, 0x3, PT ;  /* 0x000000030000780c */ /* 0x000fda0003f05270 */
[----:B------:R-:W-:Y:S05]  /*b890*/  @!P0 BRA `(.L_x_9110) ;  /* 0x0000000000048947 */ /* 0x000fea0003800000 */
[----:B------:R-:W-:Y:S01]  /*b8a0*/  BPT.TRAP 0x1 ;  /* 0x000000040000795c */ /* 0x000fe20000300000 */
.L_x_9110:
[----:B------:R-:W-:Y:S01]  /*b8b0*/  IMAD R3, R17, 0x8, R4 ;  /* 0x0000000811037824 */ /* 0x000fe200078e0204 */
[----:B------:R-:W-:Y:S02]  /*b8c0*/  SHF.L.U32 R2, R27, 0x1f, RZ ;  /* 0x0000001f1b027819 */ /* 0x000fe400000006ff */
[----:B------:R-:W-:Y:S02]  /*b8d0*/  IADD3 R17, R17, 0x1, RZ ;  /* 0x0000000111117810 */ /* 0x000fe40007ffe0ff */
[----:B------:R-:W0:Y:S02]  /*b8e0*/  SYNCS.PHASECHK.TRANS64.TRYWAIT P1, [R3+URZ+0x22840], R2 ;  /* 0x02284002030075a7 */ /* 0x000e24000802017f */
[----:B------:R-:W-:-:S04]  /*b8f0*/  ISETP.NE.AND P2, PT, R17, 0x2, PT ;  /* 0x000000021100780c */ /* 0x000fc80003f45270 */
[----:B------:R-:W-:Y:S01]  /*b900*/  SEL R0, RZ, 0x1, P2 ;  /* 0x00000001ff007807 */ /* 0x000fe20001000000 */
[----:B0-----:R-:W-:Y:S08]  /*b910*/  @!P1 BRA `(.L_x_9111) ;  /* 0x0000002c007c9947 */ /* 0x001ff00003800000 */
.L_x_9206:
[----:B------:R-:W-:Y:S02]  /*b920*/  SEL R17, R17, RZ, P2 ;  /* 0x000000ff11117207 */ /* 0x000fe40001000000 */
[----:B------:R-:W-:Y:S01]  /*b930*/  LOP3.LUT R0, R27, R0, RZ, 0x3c, !PT ;  /* 0x000000001b007212 */ /* 0x000fe200078e3cff */
[----:B------:R-:W-:Y:S06]  /*b940*/  @!P0 BRA `(.L_x_9112) ;  /* 0x0000000000048947 */ /* 0x000fec0003800000 */
[----:B------:R-:W-:Y:S01]  /*b950*/  BPT.TRAP 0x1 ;  /* 0x000000040000795c */ /* 0x000fe20000300000 */
.L_x_9112:
[----:B------:R-:W-:Y:S01]  /*b960*/  IMAD R17, R17, 0x8, R4 ;  /* 0x0000000811117824 */ /* 0x000fe200078e0204 */
[----:B------:R-:W-:-:S04]  /*b970*/  SHF.L.U32 R0, R0, 0x1f, RZ ;  /* 0x0000001f00007819 */ /* 0x000fc800000006ff */
[----:B------:R-:W3:Y:S02]  /*b980*/  SYNCS.PHASECHK.TRANS64.TRYWAIT P1, [R17+URZ+0x22840], R0 ;  /* 0x02284000110075a7 */ /* 0x000ee4000802017f */
[----:B---3--:R-:W-:Y:S05]  /*b990*/  @!P1 BRA `(.L_x_9113) ;  /* 0x0000002c00709947 */ /* 0x008fea0003800000 */
.L_x_9207:
[----:B------:R-:W-:Y:S05]  /*b9a0*/  @!P0 BRA `(.L_x_9114) ;  /* 0x0000000000048947 */ /* 0x000fea0003800000 */
[----:B------:R-:W-:Y:S01]  /*b9b0*/  BPT.TRAP 0x1 ;  /* 0x000000040000795c */ /* 0x000fe20000300000 */
.L_x_9114:
[----:B------:R-:W4:Y:S02]  /*b9c0*/  SYNCS.PHASECHK.TRANS64.TRYWAIT P1, [R3+URZ+0x22860], R2 ;  /* 0x02286002030075a7 */ /* 0x000f24000802017f */
[----:B----4-:R-:W-:Y:S05]  /*b9d0*/  @!P1 BRA `(.L_x_9115) ;  /* 0x0000002c00749947 */ /* 0x010fea0003800000 */
.L_x_9208:
[----:B------:R-:W-:Y:S05]  /*b9e0*/  @!P0 BRA `(.L_x_9116) ;  /* 0x0000000000048947 */ /* 0x000fea0003800000 */
[----:B------:R-:W-:Y:S01]  /*b9f0*/  BPT.TRAP 0x1 ;  /* 0x000000040000795c */ /* 0x000fe20000300000 */
.L_x_9116:
[----:B------:R0:W0:Y:S02]  /*ba00*/  SYNCS.PHASECHK.TRANS64.TRYWAIT P0, [R17+URZ+0x22860], R0 ;  /* 0x02286000110075a7 */ /* 0x000024000800017f */
[----:B0-----:R-:W-:Y:S05]  /*ba10*/  @!P0 NANOSLEEP.SYNCS 0x989680 ;  /* 0x009896800000895d */ /* 0x001fea0003900000 */
[----:B------:R-:W0:Y:S02]  /*ba20*/  @!P0 SYNCS.PHASECHK.TRANS64 P0, [R17+URZ+0x22860], R0 ;  /* 0x02286000110085a7 */ /* 0x000e24000800007f */
[----:B0-----:R-:W-:Y:S05]  /*ba30*/  @!P0 BRA `(.L_x_9116) ;  /* 0xfffffffc00f08947 */ /* 0x001fea000383ffff */
.L_x_9108:
[----:B------:R-:W-:Y:S05]  /*ba40*/  BSYNC B0 ;  /* 0x0000000000007941 */ /* 0x000fea0003800000 */
.L_x_9107:
[----:B------:R-:W-:Y:S05]  /*ba50*/  EXIT ;  /* 0x000000000000794d */ /* 0x000fea0003800000 */
.L_x_9036:
[----:B0-----:R-:W-:-:S04]  /*ba60*/  IMAD.U32 R3, RZ, RZ, UR41 ;  /* 0x00000029ff037e24 */ /* 0x001fc8000f8e00ff */
[----:B------:R0:W1:Y:S03]  /*ba70*/  SYNCS.PHASECHK.TRANS64.TRYWAIT P0, [R3+URZ+0x22800], R0 ;  /* 0x02280000030075a7 */ /* 0x000066000800017f */
[----:B-1----:R-:W-:Y:S05]  /*ba80*/  @!P0 NANOSLEEP.SYNCS 0x989680 ;  /* 0x009896800000895d */ /* 0x002fea0003900000 */
[----:B------:R-:W1:Y:S02]  /*ba90*/  @!P0 SYNCS.PHASECHK.TRANS64 P0, [R3+URZ+0x22800], R0 ;  /* 0x02280000030085a7 */ /* 0x000e64000800007f */
[----:B-1----:R-:W-:Y:S05]  /*baa0*/  @!P0 BRA `(.L_x_9036) ;  /* 0xfffffffc00ec8947 */ /* 0x002fea000383ffff */
[----:B------:R-:W-:Y:S05]  /*bab0*/  BRA `(.L_x_9117) ;  /* 0xffffff5400847947 */ /* 0x000fea000383ffff */
.L_x_9040:
[----:B-1----:R-:W-:-:S04]  /*bac0*/  IMAD.U32 R3, RZ, RZ, UR22 ;  /* 0x00000016ff037e24 */ /* 0x002fc8000f8e00ff */
[----:B------:R1:W2:Y:S03]  /*bad0*/  SYNCS.PHASECHK.TRANS64.TRYWAIT P1, [R3+URZ+0x22830], R8 ;  /* 0x02283008030075a7 */ /* 0x0002a6000802017f */
[----:B--2---:R-:W-:Y:S05]  /*bae0*/  @!P1 NANOSLEEP.SYNCS 0x989680 ;  /* 0x009896800000995d */ /* 0x004fea0003900000 */
[----:B------:R-:W2:Y:S02]  /*baf0*/  @!P1 SYNCS.PHASECHK.TRANS64 P1, [R3+URZ+0x22830], R8 ;  /* 0x02283008030095a7 */ /* 0x000ea4000802007f */
[----:B--2---:R-:W-:Y:S05]  /*bb00*/  @!P1 BRA `(.L_x_9040) ;  /* 0xfffffffc00ec9947 */ /* 0x004fea000383ffff */
[----:B------:R-:W-:Y:S05]  /*bb10*/  BRA `(.L_x_9039) ;  /* 0xffffff5400a87947 */ /* 0x000fea000383ffff */
.L_x_9045:
[----:B---3--:R-:W-:-:S04]  /*bb20*/  IMAD.U32 R9, RZ, RZ, UR22 ;  /* 0x00000016ff097e24 */ /* 0x008fc8000f8e00ff */
[----:B------:R3:W4:Y:S03]  /*bb30*/  SYNCS.PHASECHK.TRANS64.TRYWAIT P1, [R9+URZ+0x22850], R8 ;  /* 0x02285008090075a7 */ /* 0x000726000802017f */
[----:B----4-:R-:W-:Y:S05]  /*bb40*/  @!P1 NANOSLEEP.SYNCS 0x989680 ;  /* 0x009896800000995d */ /* 0x010fea0003900000 */
[----:B------:R-:W4:Y:S02]  /*bb50*/  @!P1 SYNCS.PHASECHK.TRANS64 P1, [R9+URZ+0x22850], R8 ;  /* 0x02285008090095a7 */ /* 0x000f24000802007f */
[----:B----4-:R-:W-:Y:S05]  /*bb60*/  @!P1 BRA `(.L_x_9045) ;  /* 0xfffffffc00ec9947 */ /* 0x010fea000383ffff */
[----:B------:R-:W-:Y:S05]  /*bb70*/  BRA `(.L_x_9044) ;  /* 0xffffff70009c7947 */ /* 0x000fea000383ffff */
.L_x_9051:
[----:B0-----:R-:W-:Y:S02]  /*bb80*/  IMAD.U32 R0, RZ, RZ, UR25 ;  /* 0x00000019ff007e24 */ /* 0x001fe4000f8e00ff */
[----:B------:R-:W-:-:S04]  /*bb90*/  IMAD.U32 R3, RZ, RZ, UR27 ;  /* 0x0000001bff037e24 */ /* 0x000fc8000f8e00ff */
[----:B------:R0:W1:Y:S03]  /*bba0*/  SYNCS.PHASECHK.TRANS64.TRYWAIT P2, [R0+URZ+0x22830], R3 ;  /* 0x02283003000075a7 */ /* 0x000066000804017f */
[----:B-1----:R-:W-:Y:S05]  /*bbb0*/  @!P2 NANOSLEEP.SYNCS 0x989680 ;  /* 0x009896800000a95d */ /* 0x002fea0003900000 */
[----:B------:R-:W1:Y:S02]  /*bbc0*/  @!P2 SYNCS.PHASECHK.TRANS64 P2, [R0+URZ+0x22830], R3 ;  /* 0x022830030000a5a7 */ /* 0x000e64000804007f */
[----:B-1----:R-:W-:Y:S05]  /*bbd0*/  @!P2 BRA `(.L_x_9051) ;  /* 0xfffffffc00e8a947 */ /* 0x002fea000383ffff */
[----:B------:R-:W-:Y:S05]  /*bbe0*/  BRA `(.L_x_9050) ;  /* 0xffffff7400c87947 */ /* 0x000fea000383ffff */
.L_x_9056:
[----:B0-----:R-:W-:Y:S01]  /*bbf0*/  MOV R8, UR25 ;  /* 0x0000001900087c02 */ /* 0x001fe20008000f00 */
[----:B------:R-:W-:-:S04]  /*bc00*/  IMAD.U32 R9, RZ, RZ, UR27 ;  /* 0x0000001bff097e24 */ /* 0x000fc8000f8e00ff */
[----:B------:R0:W1:Y:S03]  /*bc10*/  SYNCS.PHASECHK.TRANS64.TRYWAIT P2, [R8+URZ+0x22850], R9 ;  /* 0x02285009080075a7 */ /* 0x000066000804017f */
[----:B-1----:R-:W-:Y:S05]  /*bc20*/  @!P2 NANOSLEEP.SYNCS 0x989680 ;  /* 0x009896800000a95d */ /* 0x002fea0003900000 */
[----:B------:R-:W1:Y:S02]  /*bc30*/  @!P2 SYNCS.PHASECHK.TRANS64 P2, [R8+URZ+0x22850], R9 ;  /* 0x022850090800a5a7 */ /* 0x000e64000804007f */
[----:B-1----:R-:W-:Y:S05]  /*bc40*/  @!P2 BRA `(.L_x_9056) ;  /* 0xfffffffc00e8a947 */ /* 0x002fea000383ffff */
[----:B------:R-:W-:Y:S05]  /*bc50*/  BRA `(.L_x_9055) ;  /* 0xffffff9400707947 */ /* 0x000fea000383ffff */
.L_x_9072:
        /* <DEDUP_REMOVED lines=8> */
[----:B-1---5:R-:W-:Y:S05]  /*bce0*/  WARPSYNC.COLLECTIVE R15, `(.L_x_9119) ;  /* 0x000000000f087348 */ /* 0x022fea0003c00000 */
[----:B------:R0:W2:Y:S02]  /*bcf0*/  SHFL.IDX P6, R14, R13, R12, R11 ;  /* 0x0000000c0d0e7389 */ /* 0x0000a400000c000b */
[----:B012--5:R-:W-:Y:S01]  /*bd00*/  ENDCOLLECTIVE ;  /* 0x000000000000791b */ /* 0x027fe20003800000 */
.L_x_9119:
[----:B------:R-:W-:Y:S05]  /*bd10*/  BSYNC B0 ;  /* 0x0000000000007941 */ /* 0x000fea0003800000 */
.L_x_9118:
[----:B------:R-:W-:Y:S05]  /*bd20*/  BRA `(.L_x_9120) ;  /* 0xffffffd000087947 */ /* 0x000fea000383ffff */
.L_x_9075:
[----:B0-----:R0:W1:Y:S02]  /*bd30*/  SYNCS.PHASECHK.TRANS64.TRYWAIT P0, [R22+URZ+0x22840], R3 ;  /* 0x02284003160075a7 */ /* 0x001064000800017f */
[----:B-1----:R-:W-:Y:S05]  /*bd40*/  @!P0 NANOSLEEP.SYNCS 0x989680 ;  /* 0x009896800000895d */ /* 0x002fea0003900000 */
[----:B------:R-:W1:Y:S02]  /*bd50*/  @!P0 SYNCS.PHASECHK.TRANS64 P0, [R22+URZ+0x22840], R3 ;  /* 0x02284003160085a7 */ /* 0x000e64000800007f */
[----:B-1----:R-:W-:Y:S05]  /*bd60*/  @!P0 BRA `(.L_x_9075) ;  /* 0xfffffffc00f08947 */ /* 0x002fea000383ffff */
[----:B------:R-:W-:Y:S05]  /*bd70*/  BRA `(.L_x_9121) ;  /* 0xffffffd0008c7947 */ /* 0x000fea000383ffff */
.L_x_9076:
        /* <DEDUP_REMOVED lines=8> */
.L_x_9123:
[----:B------:R-:W-:Y:S05]  /*be00*/  BSYNC B0 ;  /* 0x0000000000007941 */ /* 0x000fea0003800000 */
.L_x_9122:
        /* <DEDUP_REMOVED lines=9> */
.L_x_9124:
[----:B------:R-:W-:Y:S01]  /*bea0*/  @P2 LEA R7, R4, UR37, 0x1 ;  /* 0x0000002504072c11 */ /* 0x000fe2000f8e08ff */
[----:B------:R-:W-:Y:S02]  /*beb0*/  IMAD.MOV.U32 R13, RZ, RZ, R5 ;  /* 0x000000ffff0d7224 */ /* 0x000fe400078e0005 */
[----:B------:R-:W-:Y:S01]  /*bec0*/  IMAD.MOV.U32 R12, RZ, RZ, 0x1 ;  /* 0x00000001ff0c7424 */ /* 0x000fe200078e00ff */
[----:B------:R-:W-:-:S13]  /*bed0*/  @P2 LEA R2, P0, R20, R14, 0x1 ;  /* 0x0000000e14022211 */ /* 0x000fda00078008ff */
[----:B------:R-:W-:Y:S05]  /*bee0*/  WARPSYNC.COLLECTIVE R15, `(.L_x_9125) ;  /* 0x000000000f087348 */ /* 0x000fea0003c00000 */
[----:B------:R0:W1:Y:S02]  /*bef0*/  SHFL.IDX P6, R14, R13, R12, R11 ;  /* 0x0000000c0d0e7389 */ /* 0x00006400000c000b */
[----:B01----:R-:W-:Y:S01]  /*bf00*/  ENDCOLLECTIVE ;  /* 0x000000000000791b */ /* 0x003fe20003800000 */
.L_x_9125:
[----:B------:R-:W-:-:S05]  /*bf10*/  @P2 IMAD.X R3, RZ, RZ, R3, P0 ;  /* 0x000000ffff032224 */ /* 0x000fca00000e0603 */
[----:B------:R-:W-:Y:S01]  /*bf20*/  @!PT LDS RZ, [RZ] ;  /* 0x00000000fffff984 */ /* 0x000fe20000000800 */
[----:B------:R-:W-:Y:S01]  /*bf30*/  @!PT LDS RZ, [RZ] ;  /* 0x00000000fffff984 */ /* 0x000fe20000000800 */
[----:B------:R-:W-:Y:S01]  /*bf40*/  @!PT LDS RZ, [RZ] ;  /* 0x00000000fffff984 */ /* 0x000fe20000000800 */
[----:B------:R0:W-:Y:S01]  /*bf50*/  @P2 LDGSTS.E.BYPASS.LTC128B.128 [R7+0x1c400], desc[UR48][R2.64], !P1 ;  /* 0x1c40000002072fae */ /* 0x0001e2000c901d70 */
[----:B------:R-:W-:Y:S01]  /*bf60*/  ISETP.GE.AND P2, PT, R34, 0x11, PT ;  /* 0x000000112200780c */ /* 0x000fe20003f46270 */
[----:B------:R-:W-:Y:S02]  /*bf70*/  IMAD.MOV.U32 R13, RZ, RZ, R0 ;  /* 0x000000ffff0d7224 */ /* 0x000fe400078e0000 */
[----:B------:R-:W-:-:S10]  /*bf80*/  IMAD.MOV.U32 R6, RZ, RZ, R14 ;  /* 0x000000ffff067224 */ /* 0x000fd400078e000e */
[----:B0-----:R-:W-:Y:S05]  /*bf90*/  WARPSYNC.COLLECTIVE R15, `(.L_x_9126) ;  /* 0x000000000f087348 */ /* 0x001fea0003c00000 */
[----:B------:R1:W2:Y:S02]  /*bfa0*/  SHFL.IDX P6, R14, R13, R12, R11 ;  /* 0x0000000c0d0e7389 */ /* 0x0002a400000c000b */
[----:B012---:R-:W-:Y:S01]  /*bfb0*/  ENDCOLLECTIVE ;  /* 0x000000000000791b */ /* 0x007fe20003800000 */
.L_x_9126:
[----:B------:R-:W-:Y:S01]  /*bfc0*/  @P2 LEA R12, R4, UR37, 0x1 ;  /* 0x00000025040c2c11 */ /* 0x000fe2000f8e08ff */
[----:B------:R-:W-:Y:S01]  /*bfd0*/  IMAD.MOV.U32 R13, RZ, RZ, R5 ;  /* 0x000000ffff0d7224 */ /* 0x000fe200078e0005 */
[----:B------:R-:W-:-:S04]  /*bfe0*/  @P2 LEA R11, P0, R20, R14, 0x1 ;  /* 0x0000000e140b2211 */ /* 0x000fc800078008ff */
[----:B------:R-:W-:Y:S01]  /*bff0*/  @P2 MOV R2, R11 ;  /* 0x0000000b00022202 */ /* 0x000fe20000000f00 */
[----:B------:R-:W-:Y:S02]  /*c000*/  @P2 IMAD.X R6, RZ, RZ, R6, P0 ;  /* 0x000000ffff062224 */ /* 0x000fe400000e0606 */
[----:B------:R-:W-:Y:S02]  /*c010*/  IMAD.MOV.U32 R11, RZ, RZ, 0x181f ;  /* 0x0000181fff0b7424 */ /* 0x000fe400078e00ff */
[----:B------:R-:W-:-:S05]  /*c020*/  @P2 IMAD.MOV.U32 R3, RZ, RZ, R6 ;  /* 0x000000ffff032224 */ /* 0x000fca00078e0006 */
[----:B------:R-:W-:Y:S01]  /*c030*/  @!PT LDS RZ, [RZ] ;  /* 0x00000000fffff984 */ /* 0x000fe20000000800 */
[----:B------:R-:W-:Y:S01]  /*c040*/  @!PT LDS RZ, [RZ] ;  /* 0x00000000fffff984 */ /* 0x000fe20000000800 */
[----:B------:R-:W-:Y:S01]  /*c050*/  @!PT LDS RZ, [RZ] ;  /* 0x00000000fffff984 */ /* 0x000fe20000000800 */
[----:B------:R0:W-:Y:S01]  /*c060*/  @P2 LDGSTS.E.BYPASS.LTC128B.128 [R12+0x1cc00], desc[UR48][R2.64], !P1 ;  /* 0x1cc00000020c2fae */ /* 0x0001e2000c901d70 */
[----:B------:R-:W-:Y:S01]  /*c070*/  ISETP.GE.AND P2, PT, R34, 0x21, PT ;  /* 0x000000212200780c */ /* 0x000fe20003f46270 */
[----:B0-----:R-:W-:-:S12]  /*c080*/  IMAD.MOV.U32 R12, RZ, RZ, 0x2 ;  /* 0x00000002ff0c7424 */ /* 0x001fd800078e00ff */
[----:B------:R-:W-:Y:S05]  /*c090*/  WARPSYNC.COLLECTIVE R15, `(.L_x_9127) ;  /* 0x000000000f087348 */ /* 0x000fea0003c00000 */
[----:B------:R0:W1:Y:S02]  /*c0a0*/  SHFL.IDX P6, R14, R13, R12, R11 ;  /* 0x0000000c0d0e7389 */ /* 0x00006400000c000b */
[----:B01----:R-:W-:Y:S01]  /*c0b0*/  ENDCOLLECTIVE ;  /* 0x000000000000791b */ /* 0x003fe20003800000 */
.L_x_9127:
[----:B------:R-:W-:Y:S01]  /*c0c0*/  MOV R13, R0 ;  /* 0x00000000000d7202 */ /* 0x000fe20000000f00 */
[----:B------:R-:W-:-:S07]  /*c0d0*/  IMAD.MOV.U32 R9, RZ, RZ, R14 ;  /* 0x000000ffff097224 */ /* 0x000fce00078e000e */
[----:B------:R-:W-:Y:S05]  /*c0e0*/  WARPSYNC.COLLECTIVE R15, `(.L_x_9128) ;  /* 0x000000000f087348 */ /* 0x000fea0003c00000 */
[----:B------:R0:W1:Y:S02]  /*c0f0*/  SHFL.IDX P6, R14, R13, R12, R11 ;  /* 0x0000000c0d0e7389 */ /* 0x00006400000c000b */
[----:B01----:R-:W-:Y:S01]  /*c100*/  ENDCOLLECTIVE ;  /* 0x000000000000791b */ /* 0x003fe20003800000 */
.L_x_9128:
[----:B------:R-:W-:Y:S01]  /*c110*/  @P2 LEA R12, R4, UR37, 0x1 ;  /* 0x00000025040c2c11 */ /* 0x000fe2000f8e08ff */
[----:B------:R-:W-:Y:S01]  /*c120*/  IMAD.MOV.U32 R13, RZ, RZ, R5 ;  /* 0x000000ffff0d7224 */ /* 0x000fe200078e0005 */
[----:B------:R-:W-:-:S05]  /*c130*/  @P2 LEA R10, P0, R20, R14, 0x1 ;  /* 0x0000000e140a2211 */ /* 0x000fca00078008ff */
[----:B------:R-:W-:Y:S02]  /*c140*/  @P2 IMAD.X R9, RZ, RZ, R9, P0 ;  /* 0x000000ffff092224 */ /* 0x000fe400000e0609 */
[----:B------:R-:W-:Y:S02]  /*c150*/  @P2 IMAD.MOV.U32 R2, RZ, RZ, R10 ;  /* 0x000000ffff022224 */ /* 0x000fe400078e000a */
[----:B------:R-:W-:-:S05]  /*c160*/  @P2 IMAD.MOV.U32 R3, RZ, RZ, R9 ;  /* 0x000000ffff032224 */ /* 0x000fca00078e0009 */
[----:B------:R-:W-:Y:S01]  /*c170*/  @!PT LDS RZ, [RZ] ;  /* 0x00000000fffff984 */ /* 0x000fe20000000800 */
[----:B------:R-:W-:Y:S01]  /*c180*/  @!PT LDS RZ, [RZ] ;  /* 0x00000000fffff984 */ /* 0x000fe20000000800 */
[----:B------:R-:W-:Y:S01]  /*c190*/  @!PT LDS RZ, [RZ] ;  /* 0x00000000fffff984 */ /* 0x000fe20000000800 */
[----:B------:R0:W-:Y:S01]  /*c1a0*/  @P2 LDGSTS.E.BYPASS.LTC128B.128 [R12+0x1d400], desc[UR48][R2.64], !P1 ;  /* 0x1d400000020c2fae */ /* 0x0001e2000c901d70 */
[----:B------:R-:W-:Y:S01]  /*c1b0*/  ISETP.GE.AND P2, PT, R34, 0x31, PT ;  /* 0x000000312200780c */ /* 0x000fe20003f46270 */
[----:B0-----:R-:W-:-:S12]  /*c1c0*/  IMAD.MOV.U32 R12, RZ, RZ, 0x3 ;  /* 0x00000003ff0c7424 */ /* 0x001fd800078e00ff */
[----:B------:R-:W-:-:S07]  /*c1d0*/  @P2 LEA R9, R4, UR37, 0x1 ;  /* 0x0000002504092c11 */ /* 0x000fce000f8e08ff */
[----:B------:R-:W-:Y:S05]  /*c1e0*/  WARPSYNC.COLLECTIVE R15, `(.L_x_9129) ;  /* 0x000000000f087348 */ /* 0x000fea0003c00000 */
[----:B------:R0:W1:Y:S02]  /*c1f0*/  SHFL.IDX P6, R14, R13, R12, R11 ;  /* 0x0000000c0d0e7389 */ /* 0x00006400000c000b */
[----:B01----:R-:W-:Y:S01]  /*c200*/  ENDCOLLECTIVE ;  /* 0x000000000000791b */ /* 0x003fe20003800000 */
.L_x_9129:
[----:B------:R-:W-:Y:S01]  /*c210*/  IMAD.MOV.U32 R13, RZ, RZ, R0 ;  /* 0x000000ffff0d7224 */ /* 0x000fe200078e0000 */
[----:B------:R-:W-:-:S07]  /*c220*/  MOV R7, R14 ;  /* 0x0000000e00077202 */ /* 0x000fce0000000f00 */
[----:B------:R-:W-:Y:S05]  /*c230*/  WARPSYNC.COLLECTIVE R15, `(.L_x_9130) ;  /* 0x000000000f087348 */ /* 0x000fea0003c00000 */
[----:B------:R0:W1:Y:S02]  /*c240*/  SHFL.IDX P6, R14, R13, R12, R11 ;  /* 0x0000000c0d0e7389 */ /* 0x00006400000c000b */
[----:B01----:R-:W-:Y:S01]  /*c250*/  ENDCOLLECTIVE ;  /* 0x000000000000791b */ /* 0x003fe20003800000 */
.L_x_9130:
[----:B------:R-:W-:Y:S01]  /*c260*/  IMAD.MOV.U32 R13, RZ, RZ, R5 ;  /* 0x000000ffff0d7224 */ /* 0x000fe200078e0005 */
[----:B------:R-:W-:Y:S02]  /*c270*/  MOV R12, 0x4 ;  /* 0x00000004000c7802 */ /* 0x000fe40000000f00 */
[----:B------:R-:W-:-:S13]  /*c280*/  @P2 LEA R8, P0, R20, R14, 0x1 ;  /* 0x0000000e14082211 */ /* 0x000fda00078008ff */
[----:B------:R-:W-:Y:S05]  /*c290*/  WARPSYNC.COLLECTIVE R15, `(.L_x_9131) ;  /* 0x000000000f087348 */ /* 0x000fea0003c00000 */
[----:B------:R0:W1:Y:S02]  /*c2a0*/  SHFL.IDX P6, R14, R13, R12, R11 ;  /* 0x0000000c0d0e7389 */ /* 0x00006400000c000b */
[----:B01----:R-:W-:Y:S01]  /*c2b0*/  ENDCOLLECTIVE ;  /* 0x000000000000791b */ /* 0x003fe20003800000 */
.L_x_9131:
        /* <DEDUP_REMOVED lines=13> */
.L_x_9132:
[----:B------:R-:W-:Y:S02]  /*c390*/  @P2 LEA R7, R4, UR37, 0x1 ;  /* 0x0000002504072c11 */ /* 0x000fe4000f8e08ff */
[----:B------:R-:W-:Y:S01]  /*c3a0*/  MOV R13, R5 ;  /* 0x00000005000d7202 */ /* 0x000fe20000000f00 */
[----:B------:R-:W-:Y:S01]  /*c3b0*/  IMAD.MOV.U32 R12, RZ, RZ, 0x5 ;  /* 0x00000005ff0c7424 */ /* 0x000fe200078e00ff */
[----:B------:R-:W-:-:S05]  /*c3c0*/  @P2 LEA R6, P0, R20, R14, 0x1 ;  /* 0x0000000e14062211 */ /* 0x000fca00078008ff */
[----:B------:R-:W-:Y:S02]  /*c3d0*/  @P2 IMAD.X R11, RZ, RZ, R2, P0 ;  /* 0x000000ffff0b2224 */ /* 0x000fe400000e0602 */
[----:B------:R-:W-:Y:S02]  /*c3e0*/  @P2 IMAD.MOV.U32 R2, RZ, RZ, R6 ;  /* 0x000000ffff022224 */ /* 0x000fe400078e0006 */
[----:B------:R-:W-:Y:S02]  /*c3f0*/  @P2 IMAD.MOV.U32 R3, RZ, RZ, R11 ;  /* 0x000000ffff032224 */ /* 0x000fe400078e000b */
[----:B------:R-:W-:-:S03]  /*c400*/  IMAD.MOV.U32 R11, RZ, RZ, 0x181f ;  /* 0x0000181fff0b7424 */ /* 0x000fc600078e00ff */
[----:B------:R-:W-:Y:S01]  /*c410*/  @!PT LDS RZ, [RZ] ;  /* 0x00000000fffff984 */ /* 0x000fe20000000800 */
[----:B------:R-:W-:Y:S01]  /*c420*/  @!PT LDS RZ, [RZ] ;  /* 0x00000000fffff984 */ /* 0x000fe20000000800 */
[----:B------:R-:W-:Y:S01]  /*c430*/  @!PT LDS RZ, [RZ] ;  /* 0x00000000fffff984 */ /* 0x000fe20000000800 */
[----:B------:R0:W-:Y:S04]  /*c440*/  @P2 LDGSTS.E.BYPASS.LTC128B.128 [R7+0x1e400], desc[UR48][R2.64], !P1 ;  /* 0x1e40000002072fae */ /* 0x0001e8000c901d70 */
[----:B0-----:R-:W-:Y:S05]  /*c450*/  WARPSYNC.COLLECTIVE R15, `(.L_x_9133) ;  /* 0x000000000f087348 */ /* 0x001fea0003c00000 */
[----:B------:R1:W2:Y:S02]  /*c460*/  SHFL.IDX P6, R14, R13, R12, R11 ;  /* 0x0000000c0d0e7389 */ /* 0x0002a400000c000b */
[----:B012---:R-:W-:Y:S01]  /*c470*/  ENDCOLLECTIVE ;  /* 0x000000000000791b */ /* 0x007fe20003800000 */
.L_x_9133:
[----:B------:R-:W-:Y:S02]  /*c480*/  IMAD.MOV.U32 R13, RZ, RZ, R0 ;  /* 0x000000ffff0d7224 */ /* 0x000fe400078e0000 */
[----:B------:R-:W-:-:S07]  /*c490*/  IMAD.MOV.U32 R5, RZ, RZ, R14 ;  /* 0x000000ffff057224 */ /* 0x000fce00078e000e */
[----:B------:R-:W-:Y:S05]  /*c4a0*/  WARPSYNC.COLLECTIVE R15, `(.L_x_9134) ;  /* 0x000000000f087348 */ /* 0x000fea0003c00000 */
[----:B------:R0:W1:Y:S02]  /*c4b0*/  SHFL.IDX P6, R14, R13, R12, R11 ;  /* 0x0000000c0d0e7389 */ /* 0x00006400000c000b */
[----:B01----:R-:W-:Y:S01]  /*c4c0*/  ENDCOLLECTIVE ;  /* 0x000000000000791b */ /* 0x003fe20003800000 */
.L_x_9134:
[----:B------:R-:W-:Y:S05]  /*c4d0*/  BRA `(.L_x_9135) ;  /* 0xffffffcc00dc7947 */ /* 0x000fea000383ffff */
.L_x_9080:
[----:B------:R-:W-:Y:S01]  /*c4e0*/  IMAD.MOV.U32 R13, RZ, RZ, R5 ;  /* 0x000000ffff0d7224 */ /* 0x000fe200078e0005 */
[----:B------:R-:W-:Y:S01]  /*c4f0*/  MOV R12, RZ ;  /* 0x000000ff000c7202 */ /* 0x000fe20000000f00 */
[----:B------:R-:W-:Y:S02]  /*c500*/  IMAD.MOV.U32 R11, RZ, RZ, 0x181f ;  /* 0x0000181fff0b7424 */ /* 0x000fe400078e00ff */
[----:B------:R-:W-:Y:S02]  /*c510*/  IMAD.MOV.U32 R15, RZ, RZ, -0x1 ;  /* 0xffffffffff0f7424 */ /* 0x000fe400078e00ff */
[----:B------:R-:W-:-:S07]  /*c520*/  IMAD.IADD R0, R36, 0x1, R0 ;  /* 0x0000000124007824 */ /* 0x000fce00078e0200 */
[----:B-1----:R-:W-:Y:S05]  /*c530*/  WARPSYNC.COLLECTIVE R15, `(.L_x_9136) ;  /* 0x000000000f087348 */ /* 0x002fea0003c00000 */
[----:B------:R0:W2:Y:S02]  /*c540*/  SHFL.IDX P6, R14, R13, R12, R11 ;  /* 0x0000000c0d0e7389 */ /* 0x0000a400000c000b */
[----:B012---:R-:W-:Y:S01]  /*c550*/  ENDCOLLECTIVE ;  /* 0x000000000000791b */ /* 0x007fe20003800000 */
.L_x_9136:
[C---:B------:R-:W-:Y:S01]  /*c560*/  VIADD R6, R0.reuse, 0x10 ;  /* 0x0000001000067836 */ /* 0x040fe20000000000 */
[----:B------:R-:W-:Y:S01]  /*c570*/  ISETP.GE.AND P0, PT, R0, UR39, PT ;  /* 0x0000002700007c0c */ /* 0x000fe2000bf06270 */
[----:B------:R-:W-:Y:S02]  /*c580*/  IMAD.MOV.U32 R13, RZ, RZ, R4 ;  /* 0x000000ffff0d7224 */ /* 0x000fe400078e0004 */
[----:B------:R-:W-:-:S10]  /*c590*/  IMAD.MOV.U32 R2, RZ, RZ, R14 ;  /* 0x000000ffff027224 */ /* 0x000fd400078e000e */
[----:B------:R-:W-:Y:S05]  /*c5a0*/  WARPSYNC.COLLECTIVE R15, `(.L_x_9137) ;  /* 0x000000000f087348 */ /* 0x000fea0003c00000 */
[----:B------:R0:W1:Y:S02]  /*c5b0*/  SHFL.IDX P6, R14, R13, R12, R11 ;  /* 0x0000000c0d0e7389 */ /* 0x00006400000c000b */
[----:B01----:R-:W-:Y:S01]  /*c5c0*/  ENDCOLLECTIVE ;  /* 0x000000000000791b */ /* 0x003fe20003800000 */
.L_x_9137:
[----:B------:R-:W-:Y:S02]  /*c5d0*/  IMAD.MOV.U32 R13, RZ, RZ, R5 ;  /* 0x000000ffff0d7224 */ /* 0x000fe400078e0005 */
[----:B------:R-:W-:Y:S01]  /*c5e0*/  IMAD.MOV.U32 R12, RZ, RZ, 0x1 ;  /* 0x00000001ff0c7424 */ /* 0x000fe200078e00ff */
[----:B------:R-:W-:-:S04]  /*c5f0*/  @!P0 LEA R14, P1, R21, R14, 0x1 ;  /* 0x0000000e150e8211 */ /* 0x000fc800078208ff */
[----:B------:R-:W-:Y:S01]  /*c600*/  @!P0 IADD3.X R3, RZ, R2, RZ, P1, !PT ;  /* 0x00000002ff038210 */ /* 0x000fe20000ffe4ff */
[----:B------:R-:W-:-:S08]  /*c610*/  @!P0 IMAD.MOV.U32 R2, RZ, RZ, R14 ;  /* 0x000000ffff028224 */ /* 0x000fd000078e000e */
[----:B------:R-:W-:Y:S05]  /*c620*/  WARPSYNC.COLLECTIVE R15, `(.L_x_9138) ;  /* 0x000000000f087348 */ /* 0x000fea0003c00000 */
[----:B------:R0:W1:Y:S02]  /*c630*/  SHFL.IDX P6, R14, R13, R12, R11 ;  /* 0x0000000c0d0e7389 */ /* 0x00006400000c000b */
[----:B01----:R-:W-:Y:S01]  /*c640*/  ENDCOLLECTIVE ;  /* 0x000000000000791b */ /* 0x003fe20003800000 */
.L_x_9138:
        /* <DEDUP_REMOVED lines=10> */
.L_x_9139:
[----:B------:R-:W-:Y:S02]  /*c6f0*/  IMAD.MOV.U32 R13, RZ, RZ, R5 ;  /* 0x000000ffff0d7224 */ /* 0x000fe400078e0005 */
[----:B------:R-:W-:Y:S01]  /*c700*/  IMAD.MOV.U32 R12, RZ, RZ, 0x2 ;  /* 0x00000002ff0c7424 */ /* 0x000fe200078e00ff */
[----:B------:R-:W-:-:S13]  /*c710*/  @!P0 LEA R2, P1, R21, R14, 0x1 ;  /* 0x0000000e15028211 */ /* 0x000fda00078208ff */
[----:B------:R-:W-:Y:S05]  /*c720*/  WARPSYNC.COLLECTIVE R15, `(.L_x_9140) ;  /* 0x000000000f087348 */ /* 0x000fea0003c00000 */
[----:B------:R0:W1:Y:S02]  /*c730*/  SHFL.IDX P6, R14, R13, R12, R11 ;  /* 0x0000000c0d0e7389 */ /* 0x00006400000c000b */
[----:B01----:R-:W-:Y:S01]  /*c740*/  ENDCOLLECTIVE ;  /* 0x000000000000791b */ /* 0x003fe20003800000 */
.L_x_9140:
[----:B------:R-:W-:Y:S02]  /*c750*/  @!P0 IMAD.X R3, RZ, RZ, R6, P1 ;  /* 0x000000ffff038224 */ /* 0x000fe400008e0606 */
[----:B------:R-:W-:-:S03]  /*c760*/  VIADD R6, R0, 0x20 ;  /* 0x0000002000067836 */ /* 0x000fc60000000000 */
[----:B------:R-:W-:Y:S01]  /*c770*/  @!PT LDS RZ, [RZ] ;  /* 0x00000000fffff984 */ /* 0x000fe20000000800 */
[----:B------:R-:W-:Y:S01]  /*c780*/  @!PT LDS RZ, [RZ] ;  /* 0x00000000fffff984 */ /* 0x000fe20000000800 */
[----:B------:R-:W-:Y:S01]  /*c790*/  @!PT LDS RZ, [RZ] ;  /* 0x00000000fffff984 */ /* 0x000fe20000000800 */
[----:B------:R0:W-:Y:S02]  /*c7a0*/  @!P0 LDGSTS.E.BYPASS.LTC128B.128 [R20+0x18c00], desc[UR48][R2.64], !P5 ;  /* 0x18c0000002148fae */ /* 0x0001e4000e901d70 */
[----:B------:R-:W-:Y:S02]  /*c7b0*/  ISETP.GE.AND P0, PT, R6, UR39, PT ;  /* 0x0000002706007c0c */ /* 0x000fe4000bf06270 */
[----:B------:R-:W-:Y:S01]  /*c7c0*/  MOV R13, R4 ;  /* 0x00000004000d7202 */ /* 0x000fe20000000f00 */
[----:B------:R-:W-:-:S10]  /*c7d0*/  IMAD.MOV.U32 R6, RZ, RZ, R14 ;  /* 0x000000ffff067224 */ /* 0x000fd400078e000e */
[----:B0-----:R-:W-:Y:S05]  /*c7e0*/  WARPSYNC.COLLECTIVE R15, `(.L_x_9141) ;  /* 0x000000000f087348 */ /* 0x001fea0003c00000 */
[----:B------:R1:W2:Y:S02]  /*c7f0*/  SHFL.IDX P6, R14, R13, R12, R11 ;  /* 0x0000000c0d0e7389 */ /* 0x0002a400000c000b */
[----:B012---:R-:W-:Y:S01]  /*c800*/  ENDCOLLECTIVE ;  /* 0x000000000000791b */ /* 0x007fe20003800000 */
.L_x_9141:
[----:B------:R-:W-:Y:S02]  /*c810*/  IMAD.MOV.U32 R13, RZ, RZ, R5 ;  /* 0x000000ffff0d7224 */ /* 0x000fe400078e0005 */
[----:B------:R-:W-:Y:S01]  /*c820*/  IMAD.MOV.U32 R12, RZ, RZ, 0x3 ;  /* 0x00000003ff0c7424 */ /* 0x000fe200078e00ff */
[----:B------:R-:W-:-:S13]  /*c830*/  @!P0 LEA R2, P1, R21, R14, 0x1 ;  /* 0x0000000e15028211 */ /* 0x000fda00078208ff */
[----:B------:R-:W-:Y:S05]  /*c840*/  WARPSYNC.COLLECTIVE R15, `(.L_x_9142) ;  /* 0x000000000f087348 */ /* 0x000fea0003c00000 */
[----:B------:R0:W1:Y:S02]  /*c850*/  SHFL.IDX P6, R14, R13, R12, R11 ;  /* 0x0000000c0d0e7389 */ /* 0x00006400000c000b */
[----:B01----:R-:W-:Y:S01]  /*c860*/  ENDCOLLECTIVE ;  /* 0x000000000000791b */ /* 0x003fe20003800000 */
.L_x_9142:
        /* <DEDUP_REMOVED lines=12> */
.L_x_9143:
[----:B------:R-:W-:Y:S02]  /*c930*/  IMAD.MOV.U32 R13, RZ, RZ, R5 ;  /* 0x000000ffff0d7224 */ /* 0x000fe400078e0005 */
[----:B------:R-:W-:Y:S01]  /*c940*/  IMAD.MOV.U32 R12, RZ, RZ, 0x4 ;  /* 0x00000004ff0c7424 */ /* 0x000fe200078e00ff */
[----:B------:R-:W-:-:S13]  /*c950*/  @!P0 LEA R2, P1, R21, R14, 0x1 ;  /* 0x0000000e15028211 */ /* 0x000fda00078208ff */
[----:B------:R-:W-:Y:S05]  /*c960*/  WARPSYNC.COLLECTIVE R15, `(.L_x_9144) ;  /* 0x000000000f087348 */ /* 0x000fea0003c00000 */
[----:B------:R0:W1:Y:S02]  /*c970*/  SHFL.IDX P6, R14, R13, R12, R11 ;  /* 0x0000000c0d0e7389 */ /* 0x00006400000c000b */
[----:B01----:R-:W-:Y:S01]  /*c980*/  ENDCOLLECTIVE ;  /* 0x000000000000791b */ /* 0x003fe20003800000 */
.L_x_9144:
        /* <DEDUP_REMOVED lines=12> */
.L_x_9145:
[----:B------:R-:W-:Y:S02]  /*ca50*/  IMAD.MOV.U32 R13, RZ, RZ, R5 ;  /* 0x000000ffff0d7224 */ /* 0x000fe400078e0005 */
[----:B------:R-:W-:Y:S01]  /*ca60*/  IMAD.MOV.U32 R12, RZ, RZ, 0x5 ;  /* 0x00000005ff0c7424 */ /* 0x000fe200078e00ff */
[----:B------:R-:W-:-:S13]  /*ca70*/  @!P0 LEA R2, P1, R21, R14, 0x1 ;  /* 0x0000000e15028211 */ /* 0x000fda00078208ff */
[----:B------:R-:W-:Y:S05]  /*ca80*/  WARPSYNC.COLLECTIVE R15, `(.L_x_9146) ;  /* 0x000000000f087348 */ /* 0x000fea0003c00000 */
[----:B------:R0:W1:Y:S02]  /*ca90*/  SHFL.IDX P6, R14, R13, R12, R11 ;  /* 0x0000000c0d0e7389 */ /* 0x00006400000c000b */
[----:B01----:R-:W-:Y:S01]  /*caa0*/  ENDCOLLECTIVE ;  /* 0x000000000000791b */ /* 0x003fe20003800000 */
.L_x_9146:
        /* <DEDUP_REMOVED lines=12> */
.L_x_9147:
[----:B------:R-:W-:Y:S02]  /*cb70*/  IMAD.MOV.U32 R13, RZ, RZ, R5 ;  /* 0x000000ffff0d7224 */ /* 0x000fe400078e0005 */
[----:B------:R-:W-:Y:S01]  /*cb80*/  IMAD.MOV.U32 R12, RZ, RZ, 0x6 ;  /* 0x00000006ff0c7424 */ /* 0x000fe200078e00ff */
[----:B------:R-:W-:-:S13]  /*cb90*/  @!P0 LEA R2, P1, R21, R14, 0x1 ;  /* 0x0000000e15028211 */ /* 0x000fda00078208ff */
[----:B------:R-:W-:Y:S05]  /*cba0*/  WARPSYNC.COLLECTIVE R15, `(.L_x_9148) ;  /* 0x000000000f087348 */ /* 0x000fea0003c00000 */
[----:B------:R0:W1:Y:S02]  /*cbb0*/  SHFL.IDX P6, R14, R13, R12, R11 ;  /* 0x0000000c0d0e7389 */ /* 0x00006400000c000b */
[----:B01----:R-:W-:Y:S01]  /*cbc0*/  ENDCOLLECTIVE ;  /* 0x000000000000791b */ /* 0x003fe20003800000 */
.L_x_9148:
        /* <DEDUP_REMOVED lines=12> */
.L_x_9149:
[----:B------:R-:W-:Y:S02]  /*cc90*/  IMAD.MOV.U32 R13, RZ, RZ, R5 ;  /* 0x000000ffff0d7224 */ /* 0x000fe400078e0005 */
[----:B------:R-:W-:Y:S01]  /*cca0*/  IMAD.MOV.U32 R12, RZ, RZ, 0x7 ;  /* 0x00000007ff0c7424 */ /* 0x000fe200078e00ff */
[----:B------:R-:W-:-:S13]  /*ccb0*/  @!P0 LEA R2, P1, R21, R14, 0x1 ;  /* 0x0000000e15028211 */ /* 0x000fda00078208ff */
[----:B------:R-:W-:Y:S05]  /*ccc0*/  WARPSYNC.COLLECTIVE R15, `(.L_x_9150) ;  /* 0x000000000f087348 */ /* 0x000fea0003c00000 */
[----:B------:R0:W1:Y:S02]  /*ccd0*/  SHFL.IDX P6, R14, R13, R12, R11 ;  /* 0x0000000c0d0e7389 */ /* 0x00006400000c000b */
[----:B01----:R-:W-:Y:S01]  /*cce0*/  ENDCOLLECTIVE ;  /* 0x000000000000791b */ /* 0x003fe20003800000 */
.L_x_9150:
[----:B------:R-:W-:-:S05]  /*ccf0*/  @!P0 IMAD.X R3, RZ, RZ, R6, P1 ;  /* 0x000000ffff038224 */ /* 0x000fca00008e0606 */
        /* <DEDUP_REMOVED lines=9> */
.L_x_9151:
[----:B------:R-:W-:Y:S05]  /*cd90*/  BRA `(.L_x_9152) ;  /* 0xffffffcc00e87947 */ /* 0x000fea000383ffff */
.L_x_9082:
[----:B0-----:R-:W-:-:S04]  /*cda0*/  MOV R3, UR37 ;  /* 0x0000002500037c02 */ /* 0x001fc80008000f00 */
[----:B------:R0:W2:Y:S03]  /*cdb0*/  SYNCS.PHASECHK.TRANS64.TRYWAIT P0, [R3+URZ+0x22820], R0 ;  /* 0x02282000030075a7 */ /* 0x0000a6000800017f */
[----:B--2---:R-:W-:Y:S05]  /*cdc0*/  @!P0 NANOSLEEP.SYNCS 0x989680 ;  /* 0x009896800000895d */ /* 0x004fea0003900000 */
[----:B------:R-:W2:Y:S02]  /*cdd0*/  @!P0 SYNCS.PHASECHK.TRANS64 P0, [R3+URZ+0x22820], R0 ;  /* 0x02282000030085a7 */ /* 0x000ea4000800007f */
[----:B--2---:R-:W-:Y:S05]  /*cde0*/  @!P0 BRA `(.L_x_9082) ;  /* 0xfffffffc00ec8947 */ /* 0x004fea000383ffff */
[----:B------:R-:W-:Y:S05]  /*cdf0*/  BRA `(.L_x_9153) ;  /* 0xffffffd0001c7947 */ /* 0x000fea000383ffff */
.L_x_9085:
[----:B0-----:R0:W2:Y:S02]  /*ce00*/  SYNCS.PHASECHK.TRANS64.TRYWAIT P0, [R22+URZ+0x22860], R3 ;  /* 0x02286003160075a7 */ /* 0x0010a4000800017f */
[----:B--2---:R-:W-:Y:S05]  /*ce10*/  @!P0 NANOSLEEP.SYNCS 0x989680 ;  /* 0x009896800000895d */ /* 0x004fea0003900000 */
[----:B------:R-:W2:Y:S02]  /*ce20*/  @!P0 SYNCS.PHASECHK.TRANS64 P0, [R22+URZ+0x22860], R3 ;  /* 0x02286003160085a7 */ /* 0x000ea4000800007f */
[----:B--2---:R-:W-:Y:S05]  /*ce30*/  @!P0 BRA `(.L_x_9085) ;  /* 0xfffffffc00f08947 */ /* 0x004fea000383ffff */
[----:B------:R-:W-:Y:S05]  /*ce40*/  BRA `(.L_x_9154) ;  /* 0xffffffd0002c7947 */ /* 0x000fea000383ffff */
.L_x_9086:
        /* <DEDUP_REMOVED lines=8> */
.L_x_9156:
[----:B------:R-:W-:Y:S05]  /*ced0*/  BSYNC B0 ;  /* 0x0000000000007941 */ /* 0x000fea0003800000 */
.L_x_9155:
[----:B------:R-:W0:Y:S01]  /*cee0*/  S2R R4, SR_TID.X ;  /* 0x0000000000047919 */ /* 0x000e220000002100 */
[----:B------:R-:W-:Y:S01]  /*cef0*/  MOV R13, R8 ;  /* 0x00000008000d7202 */ /* 0x000fe20000000f00 */
[----:B------:R-:W-:Y:S01]  /*cf00*/  IMAD.MOV.U32 R12, RZ, RZ, RZ ;  /* 0x000000ffff0c7224 */ /* 0x000fe200078e00ff */
[----:B------:R-:W-:Y:S01]  /*cf10*/  LOP3.LUT P3, RZ, R35, 0x4, RZ, 0xc0, !PT ;  /* 0x0000000423ff7812 */ /* 0x000fe2000786c0ff */
[----:B------:R-:W-:Y:S01]  /*cf20*/  IMAD.MOV.U32 R11, RZ, RZ, 0x181f ;  /* 0x0000181fff0b7424 */ /* 0x000fe200078e00ff */
[C---:B------:R-:W-:Y:S01]  /*cf30*/  LOP3.LUT P2, RZ, R16.reuse, 0x80000000, RZ, 0xc0, !PT ;  /* 0x8000000010ff7812 */ /* 0x040fe2000784c0ff */
[----:B------:R-:W-:Y:S01]  /*cf40*/  IMAD.MOV.U32 R15, RZ, RZ, -0x1 ;  /* 0xffffffffff0f7424 */ /* 0x000fe200078e00ff */
[C---:B------:R-:W-:Y:S01]  /*cf50*/  LOP3.LUT P1, RZ, R16.reuse, 0x4000000, RZ, 0xc0, !PT ;  /* 0x0400000010ff7812 */ /* 0x040fe2000782c0ff */
[----:B------:R-:W-:Y:S01]  /*cf60*/  IMAD.MOV.U32 R3, RZ, RZ, R14 ;  /* 0x000000ffff037224 */ /* 0x000fe200078e000e */
[----:B------:R-:W-:-:S13]  /*cf70*/  LOP3.LUT P4, RZ, R16, 0x200000, RZ, 0xc0, !PT ;  /* 0x0020000010ff7812 */ /* 0x000fda000788c0ff */
[----:B0-----:R-:W-:Y:S05]  /*cf80*/  WARPSYNC.COLLECTIVE R15, `(.L_x_9157) ;  /* 0x000000000f087348 */ /* 0x001fea0003c00000 */
[----:B------:R1:W2:Y:S02]  /*cf90*/  SHFL.IDX P6, R14, R13, R12, R11 ;  /* 0x0000000c0d0e7389 */ /* 0x0002a400000c000b */
[----:B012---:R-:W-:Y:S01]  /*cfa0*/  ENDCOLLECTIVE ;  /* 0x000000000000791b */ /* 0x007fe20003800000 */
.L_x_9157:
[----:B------:R-:W-:Y:S02]  /*cfb0*/  LEA R6, R6, UR37, 0x1 ;  /* 0x0000002506067c11 */ /* 0x000fe4000f8e08ff */
[----:B------:R-:W-:Y:S01]  /*cfc0*/  LOP3.LUT P5, RZ, R16, 0x40000, RZ, 0xc0, !PT ;  /* 0x0004000010ff7812 */ /* 0x000fe200078ac0ff */
[----:B------:R-:W-:Y:S02]  /*cfd0*/  IMAD.MOV.U32 R13, RZ, RZ, R7 ;  /* 0x000000ffff0d7224 */ /* 0x000fe400078e0007 */
[----:B------:R-:W-:Y:S02]  /*cfe0*/  IMAD.MOV.U32 R12, RZ, RZ, 0x1 ;  /* 0x00000001ff0c7424 */ /* 0x000fe400078e00ff */
[----:B------:R-:W-:Y:S02]  /*cff0*/  IMAD.SHL.U32 R4, R4, 0x8, RZ ;  /* 0x0000000804047824 */ /* 0x000fe400078e00ff */
[----:B------:R-:W-:-:S07]  /*d000*/  IMAD.MOV.U32 R2, RZ, RZ, R14 ;  /* 0x000000ffff027224 */ /* 0x000fce00078e000e */
[----:B------:R-:W-:Y:S05]  /*d010*/  WARPSYNC.COLLECTIVE R15, `(.L_x_9158) ;  /* 0x000000000f087348 */ /* 0x000fea0003c00000 */
[----:B------:R0:W1:Y:S02]  /*d020*/  SHFL.IDX P6, R14, R13, R12, R11 ;  /* 0x0000000c0d0e7389 */ /* 0x00006400000c000b */
[----:B01----:R-:W-:Y:S01]  /*d030*/  ENDCOLLECTIVE ;  /* 0x000000000000791b */ /* 0x003fe20003800000 */
.L_x_9158:
        /* <DEDUP_REMOVED lines=8> */
[----:B------:R-:W-:Y:S01]  /*d0c0*/  LDGSTS.E.BYPASS.LTC128B.128 [R6+0x400], desc[UR48][R2.64], !P3 ;  /* 0x0040000002067fae */ /* 0x000fe2000d901d70 */
[----:B------:R-:W-:-:S03]  /*d0d0*/  LOP3.LUT P3, RZ, R35, 0x2, RZ, 0xc0, !PT ;  /* 0x0000000223ff7812 */ /* 0x000fc6000786c0ff */
[----:B------:R-:W-:Y:S01]  /*d0e0*/  LDGSTS.E.BYPASS.LTC128B.128 [R6+0x3400], desc[UR48][R2.64+0x80], !P2 ;  /* 0x0340008002067fae */ /* 0x000fe2000d101d70 */
[----:B------:R-:W-:-:S03]  /*d0f0*/  LOP3.LUT P2, RZ, R16, 0x40000000, RZ, 0xc0, !PT ;  /* 0x4000000010ff7812 */ /* 0x000fc6000784c0ff */
        /* <DEDUP_REMOVED lines=8> */
.L_x_9159:
[----:B------:R-:W-:Y:S02]  /*d180*/  IMAD.MOV.U32 R13, RZ, RZ, R7 ;  /* 0x000000ffff0d7224 */ /* 0x000fe400078e0007 */
[----:B------:R-:W-:Y:S01]  /*d190*/  IMAD.MOV.U32 R12, RZ, RZ, 0x2 ;  /* 0x00000002ff0c7424 */ /* 0x000fe200078e00ff */
[----:B------:R-:W-:-:S07]  /*d1a0*/  MOV R2, R14 ;  /* 0x0000000e00027202 */ /* 0x000fce0000000f00 */
[----:B------:R-:W-:Y:S05]  /*d1b0*/  WARPSYNC.COLLECTIVE R15, `(.L_x_9160) ;  /* 0x000000000f087348 */ /* 0x000fea0003c00000 */
[----:B------:R0:W1:Y:S02]  /*d1c0*/  SHFL.IDX P6, R14, R13, R12, R11 ;  /* 0x0000000c0d0e7389 */ /* 0x00006400000c000b */
[----:B01----:R-:W-:Y:S01]  /*d1d0*/  ENDCOLLECTIVE ;  /* 0x000000000000791b */ /* 0x003fe20003800000 */
.L_x_9160:
[----:B------:R-:W-:-:S05]  /*d1e0*/  IADD3 R2, P0, R2, R0, RZ ;  /* 0x0000000002027210 */ /* 0x000fca0007f1e0ff */
[----:B------:R-:W-:-:S05]  /*d1f0*/  IMAD.X R3, RZ, RZ, R3, P0 ;  /* 0x000000ffff037224 */ /* 0x000fca00000e0603 */
[----:B------:R-:W-:Y:S01]  /*d200*/  @!PT LDS RZ, [RZ] ;  /* 0x00000000fffff984 */ /* 0x000fe20000000800 */
[----:B------:R-:W-:Y:S01]  /*d210*/  @!PT LDS RZ, [RZ] ;  /* 0x00000000fffff984 */ /* 0x000fe20000000800 */
[----:B------:R-:W-:Y:S01]  /*d220*/  @!PT LDS RZ, [RZ] ;  /* 0x00000000fffff984 */ /* 0x000fe20000000800 */
[----:B------:R-:W-:Y:S01]  /*d230*/  LDGSTS.E.BYPASS.LTC128B.128 [R6+0xc00], desc[UR48][R2.64], !P3 ;  /* 0x00c0000002067fae */ /* 0x000fe2000d901d70 */
[----:B------:R-:W-:Y:S01]  /*d240*/  LOP3.LUT P3, RZ, R35, 0x1, RZ, 0xc0, !PT ;  /* 0x0000000123ff7812 */ /* 0x000fe2000786c0ff */
[----:B------:R-:W-:Y:S02]  /*d250*/  IMAD.MOV.U32 R13, RZ, RZ, R8 ;  /* 0x000000ffff0d7224 */ /* 0x000fe400078e0008 */
        /* <DEDUP_REMOVED lines=10> */
.L_x_9161:
[----:B------:R-:W-:Y:S02]  /*d300*/  IMAD.MOV.U32 R13, RZ, RZ, R7 ;  /* 0x000000ffff0d7224 */ /* 0x000fe400078e0007 */
[----:B------:R-:W-:Y:S01]  /*d310*/  IMAD.MOV.U32 R12, RZ, RZ, 0x3 ;  /* 0x00000003ff0c7424 */ /* 0x000fe200078e00ff */
[----:B------:R-:W-:-:S07]  /*d320*/  MOV R2, R14 ;  /* 0x0000000e00027202 */ /* 0x000fce0000000f00 */
[----:B------:R-:W-:Y:S05]  /*d330*/  WARPSYNC.COLLECTIVE R15, `(.L_x_9162) ;  /* 0x000000000f087348 */ /* 0x000fea0003c00000 */
[----:B------:R0:W1:Y:S02]  /*d340*/  SHFL.IDX P6, R14, R13, R12, R11 ;  /* 0x0000000c0d0e7389 */ /* 0x00006400000c000b */
[----:B01----:R-:W-:Y:S01]  /*d350*/  ENDCOLLECTIVE ;  /* 0x000000000000791b */ /* 0x003fe20003800000 */
.L_x_9162:
[----:B------:R-:W-:-:S05]  /*d360*/  IADD3 R2, P0, R2, R0, RZ ;  /* 0x0000000002027210 */ /* 0x000fca0007f1e0ff */
[----:B------:R-:W-:-:S05]  /*d370*/  IMAD.X R3, RZ, RZ, R3, P0 ;  /* 0x000000ffff037224 */ /* 0x000fca00000e0603 */
[----:B------:R-:W-:Y:S01]  /*d380*/  @!PT LDS RZ, [RZ] ;  /* 0x00000000fffff984 */ /* 0x000fe20000000800 */
[----:B------:R-:W-:Y:S01]  /*d390*/  @!PT LDS RZ, [RZ] ;  /* 0x00000000fffff984 */ /* 0x000fe20000000800 */
[----:B------:R-:W-:Y:S01]  /*d3a0*/  @!PT LDS RZ, [RZ] ;  /* 0x00000000fffff984 */ /* 0x000fe20000000800 */
[----:B------:R-:W-:Y:S01]  /*d3b0*/  LDGSTS.E.BYPASS.LTC128B.128 [R6+0x1400], desc[UR48][R2.64], !P3 ;  /* 0x0140000002067fae */ /* 0x000fe2000d901d70 */
[C---:B------:R-:W-:Y:S01]  /*d3c0*/  LOP3.LUT P3, RZ, R16.reuse, 0x10000000, RZ, 0xc0, !PT ;  /* 0x1000000010ff7812 */ /* 0x040fe2000786c0ff */
        /* <DEDUP_REMOVED lines=11> */
.L_x_9163:
[----:B------:R-:W-:Y:S02]  /*d480*/  IMAD.MOV.U32 R13, RZ, RZ, R7 ;  /* 0x000000ffff0d7224 */ /* 0x000fe400078e0007 */
[----:B------:R-:W-:Y:S01]  /*d490*/  IMAD.MOV.U32 R12, RZ, RZ, 0x4 ;  /* 0x00000004ff0c7424 */ /* 0x000fe200078e00ff */
[----:B------:R-:W-:-:S07]  /*d4a0*/  MOV R2, R14 ;  /* 0x0000000e00027202 */ /* 0x000fce0000000f00 */
[----:B------:R-:W-:Y:S05]  /*d4b0*/  WARPSYNC.COLLECTIVE R15, `(.L_x_9164) ;  /* 0x000000000f087348 */ /* 0x000fea0003c00000 */
[----:B------:R0:W1:Y:S02]  /*d4c0*/  SHFL.IDX P6, R14, R13, R12, R11 ;  /* 0x0000000c0d0e7389 */ /* 0x00006400000c000b */
[----:B01----:R-:W-:Y:S01]  /*d4d0*/  ENDCOLLECTIVE ;  /* 0x000000000000791b */ /* 0x003fe20003800000 */
.L_x_9164:
        /* <DEDUP_REMOVED lines=12> */
[----:B------:R0:W-:Y:S02]  /*d5a0*/  LDGSTS.E.BYPASS.LTC128B.128 [R6+0xac00], desc[UR48][R2.64+0x180], !P5 ;  /* 0x0ac0018002067fae */ /* 0x0001e4000e901d70 */
[----:B0-----:R-:W-:-:S08]  /*d5b0*/  IMAD.MOV.U32 R3, RZ, RZ, R14 ;  /* 0x000000ffff037224 */ /* 0x001fd000078e000e */
[----:B------:R-:W-:Y:S05]  /*d5c0*/  WARPSYNC.COLLECTIVE R15, `(.L_x_9165) ;  /* 0x000000000f087348 */ /* 0x000fea0003c00000 */
[----:B------:R0:W1:Y:S02]  /*d5d0*/  SHFL.IDX P6, R14, R13, R12, R11 ;  /* 0x0000000c0d0e7389 */ /* 0x00006400000c000b */
[----:B01----:R-:W-:Y:S01]  /*d5e0*/  ENDCOLLECTIVE ;  /* 0x000000000000791b */ /* 0x003fe20003800000 */
.L_x_9165:
[----:B------:R-:W-:Y:S02]  /*d5f0*/  IMAD.MOV.U32 R13, RZ, RZ, R7 ;  /* 0x000000ffff0d7224 */ /* 0x000fe400078e0007 */
[----:B------:R-:W-:Y:S01]  /*d600*/  IMAD.MOV.U32 R12, RZ, RZ, 0x5 ;  /* 0x00000005ff0c7424 */ /* 0x000fe200078e00ff */
[----:B------:R-:W-:-:S07]  /*d610*/  MOV R2, R14 ;  /* 0x0000000e00027202 */ /* 0x000fce0000000f00 */
[----:B------:R-:W-:Y:S05]  /*d620*/  WARPSYNC.COLLECTIVE R15, `(.L_x_9166) ;  /* 0x000000000f087348 */ /* 0x000fea0003c00000 */
[----:B------:R0:W1:Y:S02]  /*d630*/  SHFL.IDX P6, R14, R13, R12, R11 ;  /* 0x0000000c0d0e7389 */ /* 0x00006400000c000b */
[----:B01----:R-:W-:Y:S01]  /*d640*/  ENDCOLLECTIVE ;  /* 0x000000000000791b */ /* 0x003fe20003800000 */
.L_x_9166:
        /* <DEDUP_REMOVED lines=9> */
[----:B------:R-:W-:-:S03]  /*d6e0*/  IMAD.MOV.U32 R7, RZ, RZ, R14 ;  /* 0x000000ffff077224 */ /* 0x000fc600078e000e */
[----:B------:R0:W-:Y:S04]  /*d6f0*/  LDGSTS.E.BYPASS.LTC128B.128 [R6+0xb400], desc[UR48][R2.64+0x180], !P1 ;  /* 0x0b40018002067fae */ /* 0x0001e8000c901d70 */
[----:B0-----:R-:W-:Y:S05]  /*d700*/  WARPSYNC.COLLECTIVE R15, `(.L_x_9167) ;  /* 0x000000000f087348 */ /* 0x001fea0003c00000 */
[----:B------:R1:W2:Y:S02]  /*d710*/  SHFL.IDX P6, R14, R13, R12, R11 ;  /* 0x0000000c0d0e7389 */ /* 0x0002a400000c000b */
[----:B012---:R-:W-:Y:S01]  /*d720*/  ENDCOLLECTIVE ;  /* 0x000000000000791b */ /* 0x007fe20003800000 */
.L_x_9167:
[----:B------:R-:W-:Y:S05]  /*d730*/  BRA `(.L_x_9168) ;  /* 0xffffffcc00e87947 */ /* 0x000fea000383ffff */
.L_x_9092:
[----:B0-----:R0:W1:Y:S02]  /*d740*/  SYNCS.PHASECHK.TRANS64.TRYWAIT P0, [R18+URZ+0x22840], R26 ;  /* 0x0228401a120075a7 */ /* 0x001064000800017f */
[----:B-1----:R-:W-:Y:S05]  /*d750*/  @!P0 NANOSLEEP.SYNCS 0x989680 ;  /* 0x009896800000895d */ /* 0x002fea0003900000 */
[----:B------:R-:W1:Y:S02]  /*d760*/  @!P0 SYNCS.PHASECHK.TRANS64 P0, [R18+URZ+0x22840], R26 ;  /* 0x0228401a120085a7 */ /* 0x000e64000800007f */
[----:B-1----:R-:W-:Y:S05]  /*d770*/  @!P0 BRA `(.L_x_9092) ;  /* 0xfffffffc00f08947 */ /* 0x002fea000383ffff */
[----:B------:R-:W-:Y:S05]  /*d780*/  BRA `(.L_x_9169) ;  /* 0xffffffd000f47947 */ /* 0x000fea000383ffff */
.L_x_9093:
        /* <DEDUP_REMOVED lines=8> */
.L_x_9171:
[----:B------:R-:W-:Y:S05]  /*d810*/  BSYNC B1 ;  /* 0x0000000000017941 */ /* 0x000fea0003800000 */
.L_x_9170:
        /* <DEDUP_REMOVED lines=9> */
.L_x_9172:
[----:B------:R-:W-:Y:S02]  /*d8b0*/  IMAD.MOV.U32 R13, RZ, RZ, R24 ;  /* 0x000000ffff0d7224 */ /* 0x000fe400078e0018 */
[----:B------:R-:W-:Y:S01]  /*d8c0*/  IMAD.MOV.U32 R12, RZ, RZ, 0x1 ;  /* 0x00000001ff0c7424 */ /* 0x000fe200078e00ff */
[----:B------:R-:W-:-:S13]  /*d8d0*/  IADD3 R2, P0, R14, R0, RZ ;  /* 0x000000000e027210 */ /* 0x000fda0007f1e0ff */
[----:B------:R-:W-:Y:S05]  /*d8e0*/  WARPSYNC.COLLECTIVE R15, `(.L_x_9173) ;  /* 0x000000000f087348 */ /* 0x000fea0003c00000 */
[----:B------:R0:W1:Y:S02]  /*d8f0*/  SHFL.IDX P6, R14, R13, R12, R11 ;  /* 0x0000000c0d0e7389 */ /* 0x00006400000c000b */
[----:B01----:R-:W-:Y:S01]  /*d900*/  ENDCOLLECTIVE ;  /* 0x000000000000791b */ /* 0x003fe20003800000 */
.L_x_9173:
        /* <DEDUP_REMOVED lines=10> */
.L_x_9174:
[----:B------:R-:W-:Y:S02]  /*d9b0*/  IMAD.MOV.U32 R13, RZ, RZ, R24 ;  /* 0x000000ffff0d7224 */ /* 0x000fe400078e0018 */
[----:B------:R-:W-:Y:S01]  /*d9c0*/  IMAD.MOV.U32 R12, RZ, RZ, 0x2 ;  /* 0x00000002ff0c7424 */ /* 0x000fe200078e00ff */
[----:B------:R-:W-:-:S13]  /*d9d0*/  IADD3 R2, P0, R14, R0, RZ ;  /* 0x000000000e027210 */ /* 0x000fda0007f1e0ff */
[----:B------:R-:W-:Y:S05]  /*d9e0*/  WARPSYNC.COLLECTIVE R15, `(.L_x_9175) ;  /* 0x000000000f087348 */ /* 0x000fea0003c00000 */
[----:B------:R0:W1:Y:S02]  /*d9f0*/  SHFL.IDX P6, R14, R13, R12, R11 ;  /* 0x0000000c0d0e7389 */ /* 0x00006400000c000b */
[----:B01----:R-:W-:Y:S01]  /*da00*/  ENDCOLLECTIVE ;  /* 0x000000000000791b */ /* 0x003fe20003800000 */
.L_x_9175:
        /* <DEDUP_REMOVED lines=10> */
.L_x_9176:
[----:B------:R-:W-:Y:S02]  /*dab0*/  IMAD.MOV.U32 R13, RZ, RZ, R24 ;  /* 0x000000ffff0d7224 */ /* 0x000fe400078e0018 */
[----:B------:R-:W-:Y:S02]  /*dac0*/  IMAD.MOV.U32 R12, RZ, RZ, 0x3 ;  /* 0x00000003ff0c7424 */ /* 0x000fe400078e00ff */
[----:B------:R-:W-:-:S07]  /*dad0*/  IMAD.MOV.U32 R10, RZ, RZ, R14 ;  /* 0x000000ffff0a7224 */ /* 0x000fce00078e000e */
[----:B------:R-:W-:Y:S05]  /*dae0*/  WARPSYNC.COLLECTIVE R15, `(.L_x_9177) ;  /* 0x000000000f087348 */ /* 0x000fea0003c00000 */
[----:B------:R0:W1:Y:S02]  /*daf0*/  SHFL.IDX P6, R14, R13, R12, R11 ;  /* 0x0000000c0d0e7389 */ /* 0x00006400000c000b */
[----:B01----:R-:W-:Y:S01]  /*db00*/  ENDCOLLECTIVE ;  /* 0x000000000000791b */ /* 0x003fe20003800000 */
.L_x_9177:
        /* <DEDUP_REMOVED lines=11> */
.L_x_9178:
[----:B------:R-:W-:Y:S02]  /*dbc0*/  IMAD.MOV.U32 R13, RZ, RZ, R24 ;  /* 0x000000ffff0d7224 */ /* 0x000fe400078e0018 */
[----:B------:R-:W-:Y:S02]  /*dbd0*/  IMAD.MOV.U32 R12, RZ, RZ, 0x4 ;  /* 0x00000004ff0c7424 */ /* 0x000fe400078e00ff */
[----:B------:R-:W-:-:S07]  /*dbe0*/  IMAD.MOV.U32 R2, RZ, RZ, R14 ;  /* 0x000000ffff027224 */ /* 0x000fce00078e000e */
[----:B------:R-:W-:Y:S05]  /*dbf0*/  WARPSYNC.COLLECTIVE R15, `(.L_x_9179) ;  /* 0x000000000f087348 */ /* 0x000fea0003c00000 */
[----:B------:R0:W1:Y:S02]  /*dc00*/  SHFL.IDX P6, R14, R13, R12, R11 ;  /* 0x0000000c0d0e7389 */ /* 0x00006400000c000b */
[----:B01----:R-:W-:Y:S01]  /*dc10*/  ENDCOLLECTIVE ;  /* 0x000000000000791b */ /* 0x003fe20003800000 */
.L_x_9179:
        /* <DEDUP_REMOVED lines=11> */
.L_x_9180:
[----:B------:R-:W-:Y:S02]  /*dcd0*/  IMAD.MOV.U32 R13, RZ, RZ, R24 ;  /* 0x000000ffff0d7224 */ /* 0x000fe400078e0018 */
[----:B------:R-:W-:Y:S02]  /*dce0*/  IMAD.MOV.U32 R12, RZ, RZ, 0x5 ;  /* 0x00000005ff0c7424 */ /* 0x000fe400078e00ff */
[----:B------:R-:W-:-:S07]  /*dcf0*/  IMAD.MOV.U32 R2, RZ, RZ, R14 ;  /* 0x000000ffff027224 */ /* 0x000fce00078e000e */
[----:B------:R-:W-:Y:S05]  /*dd00*/  WARPSYNC.COLLECTIVE R15, `(.L_x_9181) ;  /* 0x000000000f087348 */ /* 0x000fea0003c00000 */
[----:B------:R0:W1:Y:S02]  /*dd10*/  SHFL.IDX P6, R14, R13, R12, R11 ;  /* 0x0000000c0d0e7389 */ /* 0x00006400000c000b */
[----:B01----:R-:W-:Y:S01]  /*dd20*/  ENDCOLLECTIVE ;  /* 0x000000000000791b */ /* 0x003fe20003800000 */
.L_x_9181:
        /* <DEDUP_REMOVED lines=11> */
.L_x_9182:
[----:B------:R-:W-:Y:S05]  /*dde0*/  BRA `(.L_x_9183) ;  /* 0xffffffd0002c7947 */ /* 0x000fea000383ffff */
.L_x_9098:
[----:B--2---:R2:W3:Y:S02]  /*ddf0*/  SYNCS.PHASECHK.TRANS64.TRYWAIT P0, [R18+URZ+0x22860], R26 ;  /* 0x0228601a120075a7 */ /* 0x0044e4000800017f */
[----:B---3--:R-:W-:Y:S05]  /*de00*/  @!P0 NANOSLEEP.SYNCS 0x989680 ;  /* 0x009896800000895d */ /* 0x008fea0003900000 */
[----:B------:R-:W3:Y:S02]  /*de10*/  @!P0 SYNCS.PHASECHK.TRANS64 P0, [R18+URZ+0x22860], R26 ;  /* 0x0228601a120085a7 */ /* 0x000ee4000800007f */
[----:B---3--:R-:W-:Y:S05]  /*de20*/  @!P0 BRA `(.L_x_9098) ;  /* 0xfffffffc00f08947 */ /* 0x008fea000383ffff */
[----:B------:R-:W-:Y:S05]  /*de30*/  BRA `(.L_x_9184) ;  /* 0xffffffd0007c7947 */ /* 0x000fea000383ffff */
.L_x_9099:
[----:B------:R-:W-:Y:S01]  /*de40*/  BSSY B1, `(.L_x_9185) ;  /* 0x0000008000017945 */ /* 0x000fe20003800000 */
[----:B------:R-:W-:Y:S02]  /*de50*/  IMAD.MOV.U32 R13, RZ, RZ, R23 ;  /* 0x000000ffff0d7224 */ /* 0x000fe400078e0017 */
[----:B------:R-:W-:Y:S02]  /*de60*/  IMAD.MOV.U32 R12, RZ, RZ, RZ ;  /* 0x000000ffff0c7224 */ /* 0x000fe400078e00ff */
[----:B------:R-:W-:Y:S02]  /*de70*/  IMAD.MOV.U32 R11, RZ, RZ, 0x181f ;  /* 0x0000181fff0b7424 */ /* 0x000fe400078e00ff */
[----:B------:R-:W-:-:S07]  /*de80*/  IMAD.MOV.U32 R15, RZ, RZ, -0x1 ;  /* 0xffffffffff0f7424 */ /* 0x000fce00078e00ff */
[----:B012---:R-:W-:Y:S05]  /*de90*/  WARPSYNC.COLLECTIVE R15, `(.L_x_9186) ;  /* 0x000000000f087348 */ /* 0x007fea0003c00000 */
[----:B------:R3:W4:Y:S02]  /*dea0*/  SHFL.IDX P6, R14, R13, R12, R11 ;  /* 0x0000000c0d0e7389 */ /* 0x00072400000c000b */
[----:B01234-:R-:W-:Y:S01]  /*deb0*/  ENDCOLLECTIVE ;  /* 0x000000000000791b */ /* 0x01ffe20003800000 */
.L_x_9186:
[----:B------:R-:W-:Y:S05]  /*dec0*/  BSYNC B1 ;  /* 0x0000000000017941 */ /* 0x000fea0003800000 */
.L_x_9185:
[----:B------:R-:W-:Y:S01]  /*ded0*/  MOV R13, R21 ;  /* 0x00000015000d7202 */ /* 0x000fe20000000f00 */
[----:B------:R-:W-:Y:S01]  /*dee0*/  IMAD.MOV.U32 R12, RZ, RZ, RZ ;  /* 0x000000ffff0c7224 */ /* 0x000fe200078e00ff */
[----:B------:R-:W-:Y:S01]  /*def0*/  LEA R22, R22, UR37, 0x1 ;  /* 0x0000002516167c11 */ /* 0x000fe2000f8e08ff */
[----:B------:R-:W-:Y:S02]  /*df00*/  IMAD.MOV.U32 R11, RZ, RZ, 0x181f ;  /* 0x0000181fff0b7424 */ /* 0x000fe400078e00ff */
[----:B------:R-:W-:Y:S02]  /*df10*/  IMAD.MOV.U32 R15, RZ, RZ, -0x1 ;  /* 0xffffffffff0f7424 */ /* 0x000fe400078e00ff */
[----:B------:R-:W-:-:S07]  /*df20*/  IMAD.MOV.U32 R3, RZ, RZ, R14 ;  /* 0x000000ffff037224 */ /* 0x000fce00078e000e */
[----:B------:R-:W-:Y:S05]  /*df30*/  WARPSYNC.COLLECTIVE R15, `(.L_x_9187) ;  /* 0x000000000f087348 */ /* 0x000fea0003c00000 */
[----:B------:R0:W1:Y:S02]  /*df40*/  SHFL.IDX P6, R14, R13, R12, R11 ;  /* 0x0000000c0d0e7389 */ /* 0x00006400000c000b */
[----:B01----:R-:W-:Y:S01]  /*df50*/  ENDCOLLECTIVE ;  /* 0x000000000000791b */ /* 0x003fe20003800000 */
.L_x_9187:
[----:B------:R-:W-:Y:S01]  /*df60*/  IMAD.MOV.U32 R13, RZ, RZ, R23 ;  /* 0x000000ffff0d7224 */ /* 0x000fe200078e0017 */
[----:B------:R-:W-:Y:S02]  /*df70*/  MOV R12, 0x1 ;  /* 0x00000001000c7802 */ /* 0x000fe40000000f00 */
[----:B------:R-:W-:-:S13]  /*df80*/  IADD3 R2, P0, R14, R0, RZ ;  /* 0x000000000e027210 */ /* 0x000fda0007f1e0ff */
[----:B------:R-:W-:Y:S05]  /*df90*/  WARPSYNC.COLLECTIVE R15, `(.L_x_9188) ;  /* 0x000000000f087348 */ /* 0x000fea0003c00000 */
[----:B------:R0:W1:Y:S02]  /*dfa0*/  SHFL.IDX P6, R14, R13, R12, R11 ;  /* 0x0000000c0d0e7389 */ /* 0x00006400000c000b */
[----:B01----:R-:W-:Y:S01]  /*dfb0*/  ENDCOLLECTIVE ;  /* 0x000000000000791b */ /* 0x003fe20003800000 */
.L_x_9188:
[----:B------:R-:W-:-:S05]  /*dfc0*/  IMAD.X R3, RZ, RZ, R3, P0 ;  /* 0x000000ffff037224 */ /* 0x000fca00000e0603 */
[----:B------:R-:W-:Y:S01]  /*dfd0*/  @!PT LDS RZ, [RZ] ;  /* 0x00000000fffff984 */ /* 0x000fe20000000800 */
[----:B------:R-:W-:Y:S01]  /*dfe0*/  @!PT LDS RZ, [RZ] ;  /* 0x00000000fffff984 */ /* 0x000fe20000000800 */
[----:B------:R-:W-:Y:S01]  /*dff0*/  @!PT LDS RZ, [RZ] ;  /* 0x00000000fffff984 */ /* 0x000fe20000000800 */
[----:B------:R-:W-:Y:S04]  /*e000*/  LDGSTS.E.BYPASS.LTC128B.128 [R22+0x400], desc[UR48][R2.64], !P4 ;  /* 0x0040000002167fae */ /* 0x000fe8000e101d70 */
[----:B------:R-:W-:Y:S01]  /*e010*/  LDGSTS.E.BYPASS.LTC128B.128 [R22+0x3400], desc[UR48][R2.64+0x80], !P3 ;  /* 0x0340008002167fae */ /* 0x000fe2000d901d70 */
[----:B------:R-:W-:-:S03]  /*e020*/  IMAD.MOV.U32 R13, RZ, RZ, R21 ;  /* 0x000000ffff0d7224 */ /* 0x000fc600078e0015 */
[----:B------:R-:W-:Y:S04]  /*e030*/  LDGSTS.E.BYPASS.LTC128B.128 [R22+0x6400], desc[UR48][R2.64+0x100], !P2 ;  /* 0x0640010002167fae */ /* 0x000fe8000d101d70 */
[----:B------:R0:W-:Y:S02]  /*e040*/  LDGSTS.E.BYPASS.LTC128B.128 [R22+0x9400], desc[UR48][R2.64+0x180], !P1 ;  /* 0x0940018002167fae */ /* 0x0001e4000c901d70 */
[----:B0-----:R-:W-:-:S07]  /*e050*/  IMAD.MOV.U32 R3, RZ, RZ, R14 ;  /* 0x000000ffff037224 */ /* 0x001fce00078e000e */
[----:B------:R-:W-:Y:S05]  /*e060*/  WARPSYNC.COLLECTIVE R15, `(.L_x_9189) ;  /* 0x000000000f087348 */ /* 0x000fea0003c00000 */
[----:B------:R0:W1:Y:S02]  /*e070*/  SHFL.IDX P6, R14, R13, R12, R11 ;  /* 0x0000000c0d0e7389 */ /* 0x00006400000c000b */
[----:B01----:R-:W-:Y:S01]  /*e080*/  ENDCOLLECTIVE ;  /* 0x000000000000791b */ /* 0x003fe20003800000 */
.L_x_9189:
[----:B------:R-:W-:Y:S02]  /*e090*/  IMAD.MOV.U32 R13, RZ, RZ, R23 ;  /* 0x000000ffff0d7224 */ /* 0x000fe400078e0017 */
[----:B------:R-:W-:Y:S01]  /*e0a0*/  IMAD.MOV.U32 R12, RZ, RZ, 0x2 ;  /* 0x00000002ff0c7424 */ /* 0x000fe200078e00ff */
[----:B------:R-:W-:-:S13]  /*e0b0*/  IADD3 R2, P0, R14, R0, RZ ;  /* 0x000000000e027210 */ /* 0x000fda0007f1e0ff */
[----:B------:R-:W-:Y:S05]  /*e0c0*/  WARPSYNC.COLLECTIVE R15, `(.L_x_9190) ;  /* 0x000000000f087348 */ /* 0x000fea0003c00000 */
[----:B------:R0:W1:Y:S02]  /*e0d0*/  SHFL.IDX P6, R14, R13, R12, R11 ;  /* 0x0000000c0d0e7389 */ /* 0x00006400000c000b */
[----:B01----:R-:W-:Y:S01]  /*e0e0*/  ENDCOLLECTIVE ;  /* 0x000000000000791b */ /* 0x003fe20003800000 */
.L_x_9190:
        /* <DEDUP_REMOVED lines=9> */
[----:B0-----:R-:W-:-:S07]  /*e180*/  MOV R3, R14 ;  /* 0x0000000e00037202 */ /* 0x001fce0000000f00 */
[----:B------:R-:W-:Y:S05]  /*e190*/  WARPSYNC.COLLECTIVE R15, `(.L_x_9191) ;  /* 0x000000000f087348 */ /* 0x000fea0003c00000 */
[----:B------:R0:W1:Y:S02]  /*e1a0*/  SHFL.IDX P6, R14, R13, R12, R11 ;  /* 0x0000000c0d0e7389 */ /* 0x00006400000c000b */
[----:B01----:R-:W-:Y:S01]  /*e1b0*/  ENDCOLLECTIVE ;  /* 0x000000000000791b */ /* 0x003fe20003800000 */
.L_x_9191:
[----:B------:R-:W-:Y:S02]  /*e1c0*/  IMAD.MOV.U32 R13, RZ, RZ, R23 ;  /* 0x000000ffff0d7224 */ /* 0x000fe400078e0017 */
[----:B------:R-:W-:Y:S01]  /*e1d0*/  IMAD.MOV.U32 R12, RZ, RZ, 0x3 ;  /* 0x00000003ff0c7424 */ /* 0x000fe200078e00ff */
[----:B------:R-:W-:-:S13]  /*e1e0*/  IADD3 R2, P0, R14, R0, RZ ;  /* 0x000000000e027210 */ /* 0x000fda0007f1e0ff */
[----:B------:R-:W-:Y:S05]  /*e1f0*/  WARPSYNC.COLLECTIVE R15, `(.L_x_9192) ;  /* 0x000000000f087348 */ /* 0x000fea0003c00000 */
[----:B------:R0:W1:Y:S02]  /*e200*/  SHFL.IDX P6, R14, R13, R12, R11 ;  /* 0x0000000c0d0e7389 */ /* 0x00006400000c000b */
[----:B01----:R-:W-:Y:S01]  /*e210*/  ENDCOLLECTIVE ;  /* 0x000000000000791b */ /* 0x003fe20003800000 */
.L_x_9192:
[----:B------:R-:W-:-:S05]  /*e220*/  IMAD.X R3, RZ, RZ, R3, P0 ;  /* 0x000000ffff037224 */ /* 0x000fca00000e0603 */
[----:B------:R-:W-:Y:S01]  /*e230*/  @!PT LDS RZ, [RZ] ;  /* 0x00000000fffff984 */ /* 0x000fe20000000800 */
[----:B------:R-:W-:Y:S01]  /*e240*/  @!PT LDS RZ, [RZ] ;  /* 0x00000000fffff984 */ /* 0x000fe20000000800 */
[----:B------:R-:W-:Y:S01]  /*e250*/  @!PT LDS RZ, [RZ] ;  /* 0x00000000fffff984 */ /* 0x000fe20000000800 */
[----:B------:R-:W-:Y:S04]  /*e260*/  LDGSTS.E.BYPASS.LTC128B.128 [R22+0x1400], desc[UR48][R2.64], !P4 ;  /* 0x0140000002167fae */ /* 0x000fe8000e101d70 */
[----:B------:R-:W-:Y:S01]  /*e270*/  LDGSTS.E.BYPASS.LTC128B.128 [R22+0x4400], desc[UR48][R2.64+0x80], !P3 ;  /* 0x0440008002167fae */ /* 0x000fe2000d901d70 */
[----:B------:R-:W-:-:S03]  /*e280*/  MOV R13, R21 ;  /* 0x00000015000d7202 */ /* 0x000fc60000000f00 */
[----:B------:R-:W-:Y:S04]  /*e290*/  LDGSTS.E.BYPASS.LTC128B.128 [R22+0x7400], desc[UR48][R2.64+0x100], !P2 ;  /* 0x0740010002167fae */ /* 0x000fe8000d101d70 */
[----:B------:R0:W-:Y:S02]  /*e2a0*/  LDGSTS.E.BYPASS.LTC128B.128 [R22+0xa400], desc[UR48][R2.64+0x180], !P1 ;  /* 0x0a40018002167fae */ /* 0x0001e4000c901d70 */
[----:B0-----:R-:W-:-:S07]  /*e2b0*/  IMAD.MOV.U32 R3, RZ, RZ, R14 ;  /* 0x000000ffff037224 */ /* 0x001fce00078e000e */
[----:B------:R-:W-:Y:S05]  /*e2c0*/  WARPSYNC.COLLECTIVE R15, `(.L_x_9193) ;  /* 0x000000000f087348 */ /* 0x000fea0003c00000 */
[----:B------:R0:W1:Y:S02]  /*e2d0*/  SHFL.IDX P6, R14, R13, R12, R11 ;  /* 0x0000000c0d0e7389 */ /* 0x00006400000c000b */
[----:B01----:R-:W-:Y:S01]  /*e2e0*/  ENDCOLLECTIVE ;  /* 0x000000000000791b */ /* 0x003fe20003800000 */
.L_x_9193:
[----:B------:R-:W-:Y:S02]  /*e2f0*/  IMAD.MOV.U32 R13, RZ, RZ, R23 ;  /* 0x000000ffff0d7224 */ /* 0x000fe400078e0017 */
[----:B------:R-:W-:Y:S01]  /*e300*/  IMAD.MOV.U32 R12, RZ, RZ, 0x4 ;  /* 0x00000004ff0c7424 */ /* 0x000fe200078e00ff */
[----:B------:R-:W-:-:S13]  /*e310*/  IADD3 R2, P0, R14, R0, RZ ;  /* 0x000000000e027210 */ /* 0x000fda0007f1e0ff */
[----:B------:R-:W-:Y:S05]  /*e320*/  WARPSYNC.COLLECTIVE R15, `(.L_x_9194) ;  /* 0x000000000f087348 */ /* 0x000fea0003c00000 */
[----:B------:R0:W1:Y:S02]  /*e330*/  SHFL.IDX P6, R14, R13, R12, R11 ;  /* 0x0000000c0d0e7389 */ /* 0x00006400000c000b */
[----:B01----:R-:W-:Y:S01]  /*e340*/  ENDCOLLECTIVE ;  /* 0x000000000000791b */ /* 0x003fe20003800000 */
.L_x_9194:
        /* <DEDUP_REMOVED lines=13> */
.L_x_9195:
[----:B------:R-:W-:Y:S02]  /*e420*/  IMAD.MOV.U32 R13, RZ, RZ, R23 ;  /* 0x000000ffff0d7224 */ /* 0x000fe400078e0017 */
[----:B------:R-:W-:Y:S01]  /*e430*/  IMAD.MOV.U32 R12, RZ, RZ, 0x5 ;  /* 0x00000005ff0c7424 */ /* 0x000fe200078e00ff */
[----:B------:R-:W-:-:S07]  /*e440*/  MOV R2, R14 ;  /* 0x0000000e00027202 */ /* 0x000fce0000000f00 */
[----:B------:R-:W-:Y:S05]  /*e450*/  WARPSYNC.COLLECTIVE R15, `(.L_x_9196) ;  /* 0x000000000f087348 */ /* 0x000fea0003c00000 */
[----:B------:R0:W1:Y:S02]  /*e460*/  SHFL.IDX P6, R14, R13, R12, R11 ;  /* 0x0000000c0d0e7389 */ /* 0x00006400000c000b */
[----:B01----:R-:W-:Y:S01]  /*e470*/  ENDCOLLECTIVE ;  /* 0x000000000000791b */ /* 0x003fe20003800000 */
.L_x_9196:
        /* <DEDUP_REMOVED lines=14> */
.L_x_9197:
[----:B------:R-:W-:Y:S05]  /*e560*/  BRA `(.L_x_9198) ;  /* 0xffffffcc00c47947 */ /* 0x000fea000383ffff */
.L_x_9105:
[----:B0-----:R0:W3:Y:S02]  /*e570*/  SYNCS.PHASECHK.TRANS64.TRYWAIT P0, [R4+URZ+0x22820], R0 ;  /* 0x02282000040075a7 */ /* 0x0010e4000800017f */
[----:B---3--:R-:W-:Y:S05]  /*e580*/  @!P0 NANOSLEEP.SYNCS 0x989680 ;  /* 0x009896800000895d */ /* 0x008fea0003900000 */
[----:B------:R-:W3:Y:S02]  /*e590*/  @!P0 SYNCS.PHASECHK.TRANS64 P0, [R4+URZ+0x22820], R0 ;  /* 0x02282000040085a7 */ /* 0x000ee4000800007f */
[----:B---3--:R-:W-:Y:S05]  /*e5a0*/  @!P0 BRA `(.L_x_9105) ;  /* 0xfffffffc00f08947 */ /* 0x008fea000383ffff */
[----:B------:R-:W-:Y:S05]  /*e5b0*/  BRA `(.L_x_9199) ;  /* 0xffffffd000707947 */ /* 0x000fea000383ffff */
.L_x_9106:
[----:B------:R-:W3:Y:S01]  /*e5c0*/  S2R R2, SR_TID.X ;  /* 0x0000000000027919 */ /* 0x000ee20000002100 */
[----:B------:R-:W-:Y:S01]  /*e5d0*/  BSSY B0, `(.L_x_9200) ;  /* 0x000000a000007945 */ /* 0x000fe20003800000 */
[----:B------:R-:W-:Y:S02]  /*e5e0*/  IMAD.MOV.U32 R12, RZ, RZ, RZ ;  /* 0x000000ffff0c7224 */ /* 0x000fe400078e00ff */
[----:B------:R-:W-:Y:S02]  /*e5f0*/  IMAD.MOV.U32 R11, RZ, RZ, 0x1f ;  /* 0x0000001fff0b7424 */ /* 0x000fe400078e00ff */
[----:B------:R-:W-:Y:S01]  /*e600*/  IMAD.MOV.U32 R15, RZ, RZ, -0x1 ;  /* 0xffffffffff0f7424 */ /* 0x000fe200078e00ff */
[----:B---3--:R-:W-:-:S04]  /*e610*/  SHF.R.U32.HI R2, RZ, 0x5, R2 ;  /* 0x00000005ff027819 */ /* 0x008fc80000011602 */
[----:B------:R-:W-:-:S04]  /*e620*/  LOP3.LUT R2, R2, 0x3, RZ, 0xc0, !PT ;  /* 0x0000000302027812 */ /* 0x000fc800078ec0ff */
[----:B------:R-:W-:-:S07]  /*e630*/  MOV R13, R2 ;  /* 0x00000002000d7202 */ /* 0x000fce0000000f00 */
[----:B012---:R-:W-:Y:S05]  /*e640*/  WARPSYNC.COLLECTIVE R15, `(.L_x_9201) ;  /* 0x000000000f087348 */ /* 0x007fea0003c00000 */
[----:B------:R3:W4:Y:S02]  /*e650*/  SHFL.IDX P6, R14, R13, R12, R11 ;  /* 0x0000000c0d0e7389 */ /* 0x00072400000c000b */
[----:B01234-:R-:W-:Y:S01]  /*e660*/  ENDCOLLECTIVE ;  /* 0x000000000000791b */ /* 0x01ffe20003800000 */
.L_x_9201:
[----:B------:R-:W-:Y:S05]  /*e670*/  BSYNC B0 ;  /* 0x0000000000007941 */ /* 0x000fea0003800000 */
.L_x_9200:
[----:B------:R-:W-:Y:S05]  /*e680*/  BRA `(.L_x_9202) ;  /* 0xffffffd000587947 */ /* 0x000fea000383ffff */
.L_x_9109:
[----:B------:R-:W-:Y:S01]  /*e690*/  BSSY B1, `(.L_x_9203) ;  /* 0x0000006000017945 */ /* 0x000fe20003800000 */
[----:B------:R-:W-:-:S07]  /*e6a0*/  IMAD.MOV.U32 R15, RZ, RZ, -0x1 ;  /* 0xffffffffff0f7424 */ /* 0x000fce00078e00ff */
[----:B012---:R-:W-:Y:S05]  /*e6b0*/  WARPSYNC.COLLECTIVE R15, `(.L_x_9204) ;  /* 0x000000000f0c7348 */ /* 0x007fea0003c00000 */
[----:B------:R-:W-:Y:S02]  /*e6c0*/  ELECT P6, UR62, PT ;  /* 0x00000000003e782f */ /* 0x000fe400038c0000 */
[----:B------:R-:W-:Y:S01]  /*e6d0*/  MOV R14, UR62 ;  /* 0x0000003e000e7c02 */ /* 0x000fe20008000f00 */
[----:B012---:R-:W-:Y:S10]  /*e6e0*/  ENDCOLLECTIVE ;  /* 0x000000000000791b */ /* 0x007ff40003800000 */
.L_x_9204:
[----:B------:R-:W-:Y:S05]  /*e6f0*/  BSYNC B1 ;  /* 0x0000000000017941 */ /* 0x000fea0003800000 */
.L_x_9203:
[----:B------:R-:W-:Y:S05]  /*e700*/  BRA `(.L_x_9205) ;  /* 0xffffffd000507947 */ /* 0x000fea000383ffff */
.L_x_9111:
[----:B0-----:R0:W3:Y:S02]  /*e710*/  SYNCS.PHASECHK.TRANS64.TRYWAIT P1, [R3+URZ+0x22840], R2 ;  /* 0x02284002030075a7 */ /* 0x0010e4000802017f */
[----:B---3--:R-:W-:Y:S05]  /*e720*/  @!P1 NANOSLEEP.SYNCS 0x989680 ;  /* 0x009896800000995d */ /* 0x008fea0003900000 */
[----:B------:R-:W3:Y:S02]  /*e730*/  @!P1 SYNCS.PHASECHK.TRANS64 P1, [R3+URZ+0x22840], R2 ;  /* 0x02284002030095a7 */ /* 0x000ee4000802007f */
[----:B---3--:R-:W-:Y:S05]  /*e740*/  @!P1 BRA `(.L_x_9111) ;  /* 0xfffffffc00f09947 */ /* 0x008fea000383ffff */
[----:B------:R-:W-:Y:S05]  /*e750*/  BRA `(.L_x_9206) ;  /* 0xffffffd000707947 */ /* 0x000fea000383ffff */
.L_x_9113:
[----:B---3--:R3:W4:Y:S02]  /*e760*/  SYNCS.PHASECHK.TRANS64.TRYWAIT P1, [R17+URZ+0x22840], R0 ;  /* 0x02284000110075a7 */ /* 0x008724000802017f */
[----:B----4-:R-:W-:Y:S05]  /*e770*/  @!P1 NANOSLEEP.SYNCS 0x989680 ;  /* 0x009896800000995d */ /* 0x010fea0003900000 */
[----:B------:R-:W4:Y:S02]  /*e780*/  @!P1 SYNCS.PHASECHK.TRANS64 P1, [R17+URZ+0x22840], R0 ;  /* 0x02284000110095a7 */ /* 0x000f24000802007f */
[----:B----4-:R-:W-:Y:S05]  /*e790*/  @!P1 BRA `(.L_x_9113) ;  /* 0xfffffffc00f09947 */ /* 0x010fea000383ffff */
[----:B------:R-:W-:Y:S05]  /*e7a0*/  BRA `(.L_x_9207) ;  /* 0xffffffd0007c7947 */ /* 0x000fea000383ffff */
.L_x_9115:
[----:B----4-:R4:W0:Y:S02]  /*e7b0*/  SYNCS.PHASECHK.TRANS64.TRYWAIT P1, [R3+URZ+0x22860], R2 ;  /* 0x02286002030075a7 */ /* 0x010824000802017f */
[----:B0-----:R-:W-:Y:S05]  /*e7c0*/  @!P1 NANOSLEEP.SYNCS 0x989680 ;  /* 0x009896800000995d */ /* 0x001fea0003900000 */
[----:B------:R-:W0:Y:S02]  /*e7d0*/  @!P1 SYNCS.PHASECHK.TRANS64 P1, [R3+URZ+0x22860], R2 ;  /* 0x02286002030095a7 */ /* 0x000e24000802007f */
[----:B0-----:R-:W-:Y:S05]  /*e7e0*/  @!P1 BRA `(.L_x_9115) ;  /* 0xfffffffc00f09947 */ /* 0x001fea000383ffff */
[----:B------:R-:W-:Y:S05]  /*e7f0*/  BRA `(.L_x_9208) ;  /* 0xffffffd000787947 */ /* 0x000fea000383ffff */
.L_x_9209:
        /* <DEDUP_REMOVED lines=16> */
.L_x_15662:


//--------------------- .text._ZN7cutlass13device_kernelIN5flash11enable_sm90INS1_16FlashAttnFwdSm90INS1_25CollectiveMainloopFwdSm90ILi2EN4cute5tupleIJNS5_1CILi1EEES8_S8_EEENS6_IJNS7_ILi128EEENS7_ILi96EEENS7_ILi64EEEEEELi256ENS_6half_tEfNS_4arch4Sm90ELb0ELb0ELb1ELb0ELb1ELb0ELb1ELb1ELb0ELb1ELb0ELb0EEENS1_21CollectiveEpilogueFwdINS6_IJSA_NS7_ILi256EEESB_EEES9_SE_SG_Li256ELb0ELb1ELb0ELb0EEENS1_29StaticPersistentTileSchedulerILb0EEEEEEEEEvNT_6ParamsE --------------------------
	.section	.text._ZN7cutlass13device_kernelIN5flash11enable_sm90INS1_16FlashAttnFwdSm90INS1_25CollectiveMainloopFwdSm90ILi2EN4cute5tupleIJNS5_1CILi1EEES8_S8_EEENS6_IJNS7_ILi128EEENS7_ILi96EEENS7_ILi64EEEEEELi256ENS_6half_tEfNS_4arch4Sm90ELb0ELb0ELb1ELb0ELb1ELb0ELb1ELb1ELb0ELb1ELb0ELb0EEENS1_21CollectiveEpilogueFwdINS6_IJSA_NS7_ILi256EEESB_EEES9_SE_SG_Li256ELb0ELb1ELb0ELb0EEENS1_29StaticPersistentTileSchedulerILb0EEEEEEEEEvNT_6ParamsE,"ax",@progbits
	.align	128
.text._ZN7cutlass13device_kernelIN5flash11enable_sm90INS1_16FlashAttnFwdSm90INS1_25CollectiveMainloopFwdSm90ILi2EN4cute5tupleIJNS5_1CILi1EEES8_S8_EEENS6_IJNS7_ILi128EEENS7_ILi96EEENS7_ILi64EEEEEELi256ENS_6half_tEfNS_4arch4Sm90ELb0ELb0ELb1ELb0ELb1ELb0ELb1ELb1ELb0ELb1ELb0ELb0EEENS1_21CollectiveEpilogueFwdINS6_IJSA_NS7_ILi256EEESB_EEES9_SE_SG_Li256ELb0ELb1ELb0ELb0EEENS1_29StaticPersistentTileSchedulerILb0EEEEEEEEEvNT_6ParamsE:
        .type           _ZN7cutlass13device_kernelIN5flash11enable_sm90INS1_16FlashAttnFwdSm90INS1_25CollectiveMainloopFwdSm90ILi2EN4cute5tupleIJNS5_1CILi1EEES8_S8_EEENS6_IJNS7_ILi128EEENS7_ILi96EEENS7_ILi64EEEEEELi256ENS_6half_tEfNS_4arch4Sm90ELb0ELb0ELb1ELb0ELb1ELb0ELb1ELb1ELb0ELb1ELb0ELb0EEENS1_21CollectiveEpilogueFwdINS6_IJSA_NS7_ILi256EEESB_EEES9_SE_SG_Li256ELb0ELb1ELb0ELb0EEENS1_29StaticPersistentTileSchedulerILb0EEEEEEEEEvNT_6ParamsE,@function
        .size           _ZN7cutlass13device_kernelIN5flash11enable_sm90INS1_16FlashAttnFwdSm90INS1_25CollectiveMainloopFwdSm90ILi2EN4cute5tupleIJNS5_1CILi1EEES8_S8_EEENS6_IJNS7_ILi128EEENS7_ILi96EEENS7_ILi64EEEEEELi256ENS_6half_tEfNS_4arch4Sm90ELb0ELb0ELb1ELb0ELb1ELb0ELb1ELb1ELb0ELb1ELb0ELb0EEENS1_21CollectiveEpilogueFwdINS6_IJSA_NS7_ILi256EEESB_EEES9_SE_SG_Li256ELb0ELb1ELb0ELb0EEENS1_29StaticPersistentTileSchedulerILb0EEEEEEEEEvNT_6ParamsE,(.L_x_15663 - _ZN7cutlass13device_kernelIN5flash11enable_sm90INS1_16FlashAttnFwdSm90INS1_25CollectiveMainloopFwdSm90ILi2EN4cute5tupleIJNS5_1CILi1EEES8_S8_EEENS6_IJNS7_ILi128EEENS7_ILi96EEENS7_ILi64EEEEEELi256ENS_6half_tEfNS_4arch4Sm90ELb0ELb0ELb1ELb0ELb1ELb0ELb1ELb1ELb0ELb1ELb0ELb0EEENS1_21CollectiveEpilogueFwdINS6_IJSA_NS7_ILi256EEESB_EEES9_SE_SG_Li256ELb0ELb1ELb0ELb0EEENS1_29StaticPersistentTileSchedulerILb0EEEEEEEEEvNT_6ParamsE)
        .other          _ZN7cutlass13device_kernelIN5flash11enable_sm90INS1_16FlashAttnFwdSm90INS1_25CollectiveMainloopFwdSm90ILi2EN4cute5tupleIJNS5_1CILi1EEES8_S8_EEENS6_IJNS7_ILi128EEENS7_ILi96EEENS7_ILi64EEEEEELi256ENS_6half_tEfNS_4arch4Sm90ELb0ELb0ELb1ELb0ELb1ELb0ELb1ELb1ELb0ELb1ELb0ELb0EEENS1_21CollectiveEpilogueFwdINS6_IJSA_NS7_ILi256EEESB_EEES9_SE_SG_Li256ELb0ELb1ELb0ELb0EEENS1_29StaticPersistentTileSchedulerILb0EEEEEEEEEvNT_6ParamsE,@"STO_CUDA_ENTRY STV_DEFAULT"
_ZN7cutlass13device_kernelIN5flash11enable_sm90INS1_16FlashAttnFwdSm90INS1_25CollectiveMainloopFwdSm90ILi2EN4cute5tupleIJNS5_1CILi1EEES8_S8_EEENS6_IJNS7_ILi128EEENS7_ILi96EEENS7_ILi64EEEEEELi256ENS_6half_tEfNS_4arch4Sm90ELb0ELb0ELb1ELb0ELb1ELb0ELb1ELb1ELb0ELb1ELb0ELb0EEENS1_21CollectiveEpilogueFwdINS6_IJSA_NS7_ILi256EEESB_EEES9_SE_SG_Li256ELb0ELb1ELb0ELb0EEENS1_29StaticPersistentTileSchedulerILb0EEEEEEEEEvNT_6ParamsE:
        /* <DEDUP_REMOVED lines=43> */
[----:B------:R0:W0:Y:S01]  /*02b0*/  SYNCS.EXCH.64 URZ, [UR8+0x32440], UR6 ;  /* 0x03244006083f75b2 */ /* 0x0000220008000100 */
[----:B------:R0:W0:Y:S01]  /*02c0*/  SYNCS.EXCH.64 URZ, [UR8+0x32438], UR4 ;  /* 0x03243804083f75b2 */ /* 0x0000220008000100 */
[----:B------:R0:W0:Y:S01]  /*02d0*/  SYNCS.EXCH.64 URZ, [UR8+0x32448], UR6 ;  /* 0x03244806083f75b2 */ /* 0x0000220008000100 */
[----:B------:R-:W-:Y:S01]  /*02e0*/  NOP ;  /* 0x0000000000007918 */ /* 0x000fe20000000000 */
.L_x_9210:
        /* <DEDUP_REMOVED lines=22> */
.L_x_9211:
        /* <DEDUP_REMOVED lines=18> */
.L_x_9212:
        /* <DEDUP_REMOVED lines=22> */
.L_x_9213:
        /* <DEDUP_REMOVED lines=23> */
.L_x_9214:
        /* <DEDUP_REMOVED lines=8> */
.L_x_9216:
        /* <DEDUP_REMOVED lines=21> */
[----:B------:R-:W-:Y:S02]  /*0a10*/  SHF.R.S32.HI R6, RZ, 0x4, R3 ;  /* 0x00000004ff067819 */ /* 0x000fe40000011403 */
[----:B------:R-:W-:Y:S01]  /*0a20*/  SHF.R.S32.HI R205, RZ, 0x7, R2 ;  /* 0x00000007ffcd7819 */ /* 0x000fe20000011402 */
[----:B------:R-:W-:Y:S01]  /*0a30*/  IMAD.IADD R203, R19, 0x1, -R4 ;  /* 0x0000000113cb7824 */ /* 0x000fe200078e0a04 */
[----:B------:R-:W-:-:S02]  /*0a40*/  LEA.HI R4, R0, R19, RZ, 0x5 ;  /* 0x0000001300047211 */ /* 0x000fc400078f28ff */
[----:B------:R-:W-:Y:S02]  /*0a50*/  LEA.HI R11, R0, R19, RZ, 0x2 ;  /* 0x00000013000b7211 */ /* 0x000fe400078f10ff */
[----:B------:R-:W-:Y:S01]  /*0a60*/  SHF.R.S32.HI R8, RZ, 0x1f, R203 ;  /* 0x0000001fff087819 */ /* 0x000fe200000114cb */
[----:B------:R-:W-:Y:S01]  /*0a70*/  IMAD.SHL.U32 R5, R4, 0x20, RZ ;  /* 0x0000002004057824 */ /* 0x000fe200078e00ff */
[C---:B------:R-:W-:Y:S02]  /*0a80*/  LOP3.LUT R4, R3.reuse, 0x3fffff0, RZ, 0xc0, !PT ;  /* 0x03fffff003047812 */ /* 0x040fe400078ec0ff */
[----:B------:R-:W-:Y:S02]  /*0a90*/  LEA.HI R7, R8, R203, RZ, 0x2 ;  /* 0x000000cb08077211 */ /* 0x000fe400078f10ff */
[----:B------:R-:W-:Y:S01]  /*0aa0*/  LEA.HI R3, R3, R6, RZ, 0x1 ;  /* 0x0000000603037211 */ /* 0x000fe200078f08ff */
[----:B------:R-:W-:Y:S01]  /*0ab0*/  IMAD.IADD R4, R19, 0x1, -R4 ;  /* 0x0000000113047824 */ /* 0x000fe200078e0a04 */
[----:B------:R-:W-:-:S02]  /*0ac0*/  SHF.R.S32.HI R9, RZ, 0x2, R7 ;  /* 0x00000002ff097819 */ /* 0x000fc40000011407 */
[----:B------:R-:W-:Y:S02]  /*0ad0*/  SHF.R.S32.HI R10, RZ, 0x1f, R7 ;  /* 0x0000001fff0a7819 */ /* 0x000fe40000011407 */
[----:B------:R-:W-:Y:S02]  /*0ae0*/  LOP3.LUT R3, R3, 0x1ffffffe, RZ, 0xc0, !PT ;  /* 0x1ffffffe03037812 */ /* 0x000fe400078ec0ff */
[----:B------:R-:W-:Y:S02]  /*0af0*/  LEA.HI R10, R10, R9, RZ, 0x3 ;  /* 0x000000090a0a7211 */ /* 0x000fe400078f18ff */
[----:B------:R-:W-:Y:S02]  /*0b00*/  IADD3 R3, R6, -R3, RZ ;  /* 0x8000000306037210 */ /* 0x000fe40007ffe0ff */
[----:B------:R-:W-:Y:S02]  /*0b10*/  LOP3.LUT R10, R10, 0xfffffff8, RZ, 0xc0, !PT ;  /* 0xfffffff80a0a7812 */ /* 0x000fe400078ec0ff */
[----:B------:R-:W-:-:S02]  /*0b20*/  LEA.HI R8, R8, R203, RZ, 0x5 ;  /* 0x000000cb08087211 */ /* 0x000fc400078f28ff */
[----:B------:R-:W-:Y:S01]  /*0b30*/  LEA.HI R2, R2, R205, RZ, 0x1 ;  /* 0x000000cd02027211 */ /* 0x000fe200078f08ff */
[----:B------:R-:W-:Y:S01]  /*0b40*/  IMAD.IADD R9, R9, 0x1, -R10 ;  /* 0x0000000109097824 */ /* 0x000fe200078e0a0a */
[----:B------:R-:W-:Y:S02]  /*0b50*/  LOP3.LUT R6, R11, 0xfffffffc, RZ, 0xc0, !PT ;  /* 0xfffffffc0b067812 */ /* 0x000fe400078ec0ff */
[----:B------:R-:W-:Y:S02]  /*0b60*/  LEA.HI R200, R0, R19, RZ, 0x3 ;  /* 0x0000001300c87211 */ /* 0x000fe400078f18ff */
[----:B------:R-:W-:Y:S01]  /*0b70*/  SHF.R.S32.HI R8, RZ, 0x5, R8 ;  /* 0x00000005ff087819 */ /* 0x000fe20000011408 */
[----:B------:R-:W-:Y:S01]  /*0b80*/  IMAD.IADD R6, R19, 0x1, -R6 ;  /* 0x0000000113067824 */ /* 0x000fe200078e0a06 */
[----:B------:R-:W-:Y:S02]  /*0b90*/  LOP3.LUT R2, R2, 0x3fffffe, RZ, 0xc0, !PT ;  /* 0x03fffffe02027812 */ /* 0x000fe400078ec0ff */
[----:B------:R-:W-:Y:S01]  /*0ba0*/  LOP3.LUT R10, R200, 0xfffffff8, RZ, 0xc0, !PT ;  /* 0xfffffff8c80a7812 */ /* 0x000fe200078ec0ff */
[----:B------:R-:W-:Y:S01]  /*0bb0*/  IMAD R9, R8, 0x10, R9 ;  /* 0x0000001008097824 */ /* 0x000fe200078e0209 */
[----:B------:R-:W-:Y:S01]  /*0bc0*/  LOP3.LUT R5, R5, 0xfffffc00, RZ, 0xc0, !PT ;  /* 0xfffffc0005057812 */ /* 0x000fe200078ec0ff */
[----:B------:R-:W-:Y:S01]  /*0bd0*/  IMAD.IADD R2, R205, 0x1, -R2 ;  /* 0x00000001cd027824 */ /* 0x000fe200078e0a02 */
[----:B------:R-:W-:Y:S01]  /*0be0*/  LEA.HI R0, R6, R6, RZ, 0x1 ;  /* 0x0000000606007211 */ /* 0x000fe200078f08ff */
[----:B------:R-:W-:Y:S01]  /*0bf0*/  IMAD.IADD R19, R19, 0x1, -R10 ;  /* 0x0000000113137824 */ /* 0x000fe200078e0a0a */
[----:B------:R-:W-:Y:S01]  /*0c00*/  SHF.R.S32.HI R200, RZ, 0x3, R200 ;  /* 0x00000003ffc87819 */ /* 0x000fe200000114c8 */
[----:B------:R-:W-:-:S02]  /*0c10*/  IMAD R206, R2, 0x40, R9 ;  /* 0x0000004002ce7824 */ /* 0x000fc400078e0209 */
[----:B------:R-:W-:Y:S01]  /*0c20*/  IMAD R4, R4, 0x40, R5 ;  /* 0x0000004004047824 */ /* 0x000fe200078e0205 */
[----:B------:R-:W-:Y:S01]  /*0c30*/  LOP3.LUT R5, R0, 0x1ffffffe, RZ, 0xc0, !PT ;  /* 0x1ffffffe00057812 */ /* 0x000fe200078ec0ff */
[----:B------:R-:W-:Y:S01]  /*0c40*/  IMAD.SHL.U32 R2, R19, 0x8, RZ ;  /* 0x0000000813027824 */ /* 0x000fe200078e00ff */
[----:B------:R-:W-:Y:S01]  /*0c50*/  LOP3.LUT R0, R7, 0x7ffffffc, RZ, 0xc0, !PT ;  /* 0x7ffffffc07007812 */ /* 0x000fe200078ec0ff */
[----:B------:R-:W-:Y:S01]  /*0c60*/  IMAD R209, R3, 0x8, R4 ;  /* 0x0000000803d17824 */ /* 0x000fe200078e0204 */
[----:B------:R-:W-:Y:S01]  /*0c70*/  IADD3 R5, R6, -R5, RZ ;  /* 0x8000000506057210 */ /* 0x000fe20007ffe0ff */
[C---:B------:R-:W-:Y:S02]  /*0c80*/  VIADD R18, R2.reuse, 0x40 ;  /* 0x0000004002127836 */ /* 0x040fe40000000000 */
[C---:B------:R-:W-:Y:S01]  /*0c90*/  VIADD R17, R2.reuse, 0x80 ;  /* 0x0000008002117836 */ /* 0x040fe20000000000 */
[----:B------:R-:W-:Y:S01]  /*0ca0*/  LEA R208, R5, R206, 0x3 ;  /* 0x000000ce05d07211 */ /* 0x000fe200078e18ff */
[----:B------:R-:W-:Y:S01]  /*0cb0*/  VIADD R16, R2, 0xc0 ;  /* 0x000000c002107836 */ /* 0x000fe20000000000 */
[----:B------:R-:W-:Y:S01]  /*0cc0*/  SHF.R.S32.HI R213, RZ, 0x1f, R18 ;  /* 0x0000001fffd57819 */ /* 0x000fe20000011412 */
[----:B------:R-:W-:Y:S01]  /*0cd0*/  IMAD.IADD R207, R203, 0x1, -R0 ;  /* 0x00000001cbcf7824 */ /* 0x000fe200078e0a00 */
[----:B------:R-:W-:-:S02]  /*0ce0*/  SHF.R.S32.HI R212, RZ, 0x1f, R17 ;  /* 0x0000001fffd47819 */ /* 0x000fc40000011411 */
[----:B------:R-:W-:-:S07]  /*0cf0*/  SHF.R.S32.HI R211, RZ, 0x1f, R16 ;  /* 0x0000001fffd37819 */ /* 0x000fce0000011410 */
.L_x_9250:
[----:B------:R-:W0:Y:S01]  /*0d00*/  SHFL.IDX PT, R0, R205, RZ, 0x1f ;  /* 0x00001fffcd007589 */ /* 0x000e2200000e0000 */
[----:B------:R-:W1:Y:S01]  /*0d10*/  S2UR UR45, SR_CgaCtaId ;  /* 0x00000000002d79c3 */ /* 0x000e620000008800 */
[----:B------:R-:W-:Y:S01]  /*0d20*/  ULDC UR4, c[0x0][0xd38] ;  /* 0x00034e0000047ab9 */ /* 0x000fe20000000800 */
[----:B------:R-:W-:Y:S01]  /*0d30*/  ULDC.64 UR6, c[0x0][0x418] ;  /* 0x0001060000067ab9 */ /* 0x000fe20000000a00 */
[----:B------:R-:W-:Y:S02]  /*0d40*/  UISETP.NE.AND UP1, UPT, UR4, 0x1, UPT ;  /* 0x000000010400788c */ /* 0x000fe4000bf25270 */
[----:B------:R-:W-:Y:S01]  /*0d50*/  UISETP.NE.U32.AND UP0, UPT, UR6, URZ, UPT ;  /* 0x0000003f0600728c */ /* 0x000fe2000bf05070 */
[----:B------:R-:W-:Y:S01]  /*0d60*/  UMOV UR51, 0x400 ;  /* 0x0000040000337882 */ /* 0x000fe20000000000 */
[----:B------:R-:W-:Y:S02]  /*0d70*/  ULDC UR4, c[0x0][0xd44] ;  /* 0x0003510000047ab9 */ /* 0x000fe40000000800 */
[----:B------:R-:W-:Y:S01]  /*0d80*/  UISETP.NE.AND.EX UP0, UPT, UR7, URZ, UPT, UP0 ;  /* 0x0000003f0700728c */ /* 0x000fe2000bf05300 */
[----:B------:R-:W-:Y:S01]  /*0d90*/  ULDC UR47, c[0x0][0x424] ;  /* 0x00010900002f7ab9 */ /* 0x000fe20000000800 */
[----:B------:R-:W-:-:S02]  /*0da0*/  UISETP.NE.AND UP2, UPT, UR4, 0x1, UPT ;  /* 0x000000010400788c */ /* 0x000fc4000bf45270 */
[----:B------:R-:W-:Y:S01]  /*0db0*/  USEL UR47, UR47, 0x1, UP0 ;  /* 0x000000012f2f7887 */ /* 0x000fe20008000000 */
[----:B------:R-:W-:Y:S01]  /*0dc0*/  @UP1 ULDC UR4, c[0x0][0xd3c] ;  /* 0x00034f0000041ab9 */ /* 0x000fe20000000800 */
[----:B------:R-:W-:Y:S01]  /*0dd0*/  ULDC UR7, c[0x0][0x2f0] ;  /* 0x0000bc0000077ab9 */ /* 0x000fe20000000800 */
[----:B------:R-:W-:Y:S02]  /*0de0*/  UIMAD.WIDE.U32 UR4, UR44, UR4, URZ ;  /* 0x000000042c0472a5 */ /* 0x000fe4000f8e003f */
[----:B------:R-:W-:Y:S01]  /*0df0*/  UIMAD UR47, UR47, UR7, URZ ;  /* 0x000000072f2f72a4 */ /* 0x000fe2000f8e023f */
[----:B------:R-:W-:Y:S01]  /*0e00*/  @UP1 ULDC UR8, c[0x0][0xd40] ;  /* 0x0003500000081ab9 */ /* 0x000fe20000000800 */
        /* <DEDUP_REMOVED lines=17> */
[----:B------:R-:W-:Y:S02]  /*0f20*/  UIADD3 UR8, UR8, 0x22400, URZ ;  /* 0x0002240008087890 */ /* 0x000fe4000fffe03f */
[----:B------:R-:W-:-:S02]  /*0f30*/  USHF.R.U32.HI UR46, URZ, 0x1f, UR7 ;  /* 0x0000001f3f2e7899 */ /* 0x000fc40008011607 */
[----:B------:R-:W-:Y:S02]  /*0f40*/  USHF.R.U32.HI UR8, URZ, 0x4, UR8 ;  /* 0x000000043f087899 */ /* 0x000fe40008011608 */
[----:B------:R-:W-:Y:S02]  /*0f50*/  ULEA.HI.SX32 UR46, UR7, UR46, 0x1c ;  /* 0x0000002e072e7291 */ /* 0x000fe4000f8fe23f */
        /* <DEDUP_REMOVED lines=18> */
.L_x_9217:
        /* <DEDUP_REMOVED lines=8> */
.L_x_9302:
[----:B0-----:R-:W-:Y:S01]  /*1100*/  IMAD.U32 R3, RZ, RZ, UR40 ;  /* 0x00000028ff037e24 */ /* 0x001fe2000f8e00ff */
[----:B------:R-:W-:Y:S05]  /*1110*/  WARPSYNC.ALL ;  /* 0x0000000000007948 */ /* 0x000fea0003800000 */
[----:B------:R0:W-:Y:S01]  /*1120*/  BAR.SYNC.DEFER_BLOCKING R161, 0x100 ;  /* 0x000400a10000751d */ /* 0x0001e20000010000 */
[----:B------:R-:W-:-:S13]  /*1130*/  ISETP.NE.AND P0, PT, R3, 0x3, PT ;  /* 0x000000030300780c */ /* 0x000fda0003f05270 */
[----:B0-----:R-:W-:Y:S05]  /*1140*/  @!P0 BRA `(.L_x_9219) ;  /* 0x0000000000048947 */ /* 0x001fea0003800000 */
[----:B------:R-:W-:Y:S01]  /*1150*/  BPT.TRAP 0x1 ;  /* 0x000000040000795c */ /* 0x000fe20000300000 */
.L_x_9219:
[----:B------:R-:W-:Y:S01]  /*1160*/  ULEA UR27, UR37, UR51, 0x3 ;  /* 0x00000033251b7291 */ /* 0x000fe2000f8e183f */
[----:B------:R-:W-:-:S05]  /*1170*/  IMAD.U32 R3, RZ, RZ, UR36 ;  /* 0x00000024ff037e24 */ /* 0x000fca000f8e00ff */
[----:B------:R-:W-:-:S04]  /*1180*/  SHF.L.U32 R3, R3, 0x1f, RZ ;  /* 0x0000001f03037819 */ /* 0x000fc800000006ff */
[----:B------:R0:W1:Y:S01]  /*1190*/  SYNCS.PHASECHK.TRANS64.TRYWAIT P1, [UR27+0x32430], R3 ;  /* 0x03243003ff0075a7 */ /* 0x000062000802015b */
[----:B------:R-:W-:Y:S05]  /*11a0*/  @!P0 BRA `(.L_x_9220) ;  /* 0x0000000000048947 */ /* 0x000fea0003800000 */
[----:B------:R-:W-:Y:S01]  /*11b0*/  BPT.TRAP 0x1 ;  /* 0x000000040000795c */ /* 0x000fe20000300000 */
.L_x_9220:
[----:B-1----:R-:W-:Y:S05]  /*11c0*/  @P1 BRA `(.L_x_9221) ;  /* 0x0000000000081947 */ /* 0x002fea0003800000 */
[----:B------:R-:W1:Y:S02]  /*11d0*/  SYNCS.PHASECHK.TRANS64.TRYWAIT P1, [UR27+0x32430], R3 ;  /* 0x03243003ff0075a7 */ /* 0x000e64000802015b */
[----:B-1----:R-:W-:Y:S05]  /*11e0*/  @!P1 BRA `(.L_x_9222) ;  /* 0x000000c400209947 */ /* 0x002fea0003800000 */
.L_x_9221:
[----:B------:R-:W-:Y:S01]  /*11f0*/  ULEA UR4, UR42, UR51, 0xd ;  /* 0x000000332a047291 */ /* 0x000fe2000f8e683f */
[----:B------:R-:W-:Y:S01]  /*1200*/  WARPGROUP.ARRIVE ;  /* 0x00000000000079c5 */ /* 0x000fe20000000000 */
[----:B------:R-:W-:Y:S02]  /*1210*/  UIADD3 UR5, UR51, 0x1c400, URZ ;  /* 0x0001c40033057890 */ /* 0x000fe4000fffe03f */
[----:B------:R-:W-:Y:S02]  /*1220*/  UIADD3 UR4, UR4, 0x18400, URZ ;  /* 0x0001840004047890 */ /* 0x000fe4000fffe03f */
[----:B------:R-:W-:Y:S02]  /*1230*/  USHF.R.U32.HI UR5, URZ, 0x4, UR5 ;  /* 0x000000043f057899 */ /* 0x000fe40008011605 */
[----:B------:R-:W-:Y:S02]  /*1240*/  USHF.R.U32.HI UR4, URZ, 0x4, UR4 ;  /* 0x000000043f047899 */ /* 0x000fe40008011604 */
[----:B------:R-:W-:-:S02]  /*1250*/  ULOP3.LUT UR5, UR5, 0x3fff, URZ, 0xc0, !UPT ;  /* 0x00003fff05057892 */ /* 0x000fc4000f8ec03f */
[----:B------:R-:W-:Y:S02]  /*1260*/  ULOP3.LUT UR4, UR4, 0x3fff, URZ, 0xc0, !UPT ;  /* 0x00003fff04047892 */ /* 0x000fe4000f8ec03f */
[----:B------:R-:W-:Y:S02]  /*1270*/  ULOP3.LUT UR24, UR5, 0x10000, URZ, 0xfc, !UPT ;  /* 0x0001000005187892 */ /* 0x000fe4000f8efc3f */
[----:B------:R-:W-:Y:S02]  /*1280*/  ULOP3.LUT UR4, UR4, 0x10000, URZ, 0xfc, !UPT ;  /* 0x0001000004047892 */ /* 0x000fe4000f8efc3f */
[----:B------:R-:W-:Y:S01]  /*1290*/  UIMAD UR6, UR37, 0x300, UR24 ;  /* 0x00000300250678a4 */ /* 0x000fe2000f8e0218 */
[----:B------:R-:W-:Y:S01]  /*12a0*/  UMOV UR5, 0x40000040 ;  /* 0x4000004000057882 */ /* 0x000fe20000000000 */
[----:B------:R-:W-:Y:S01]  /*12b0*/  UMOV UR7, 0x40000040 ;  /* 0x4000004000077882 */ /* 0x000fe20000000000 */
[----:B------:R-:W-:Y:S02]  /*12c0*/  UIADD3 UR8, UR4, 0x2, URZ ;  /* 0x0000000204087890 */ /* 0x000fe4000fffe03f */
[----:B------:R-:W-:Y:S01]  /*12d0*/  UIADD3 UR10, UR6, 0x2, URZ ;  /* 0x00000002060a7890 */ /* 0x000fe2000fffe03f */
[----:B------:R-:W-:-:S03]  /*12e0*/  UMOV UR9, 0x40000040 ;  /* 0x4000004000097882 */ /* 0x000fc60000000000 */
[----:B------:R-:W-:Y:S01]  /*12f0*/  HGMMA.64x96x16.F32 R24, gdesc[UR4], RZ, !UPT, gsb0 ;  /* 0x01600000041879f0 */ /* 0x000fe2000c0008ff */
        /* <DEDUP_REMOVED lines=19> */
[----:B------:R-:W2:Y:S02]  /*1430*/  SYNCS.PHASECHK.TRANS64.TRYWAIT P1, [UR51+0x32410], R0 ;  /* 0x03241000ff0075a7 */ /* 0x000ea40008020173 */
[----:B--2---:R-:W-:Y:S05]  /*1440*/  @!P1 BRA `(.L_x_9223) ;  /* 0x000000c000a09947 */ /* 0x004fea0003800000 */
.L_x_9303:
[----:B------:R-:W-:Y:S05]  /*1450*/  @!P0 BRA `(.L_x_9224) ;  /* 0x0000000000048947 */ /* 0x000fea0003800000 */
[----:B------:R-:W-:Y:S01]  /*1460*/  BPT.TRAP 0x1 ;  /* 0x000000040000795c */ /* 0x000fe20000300000 */
.L_x_9224:
[----:B------:R3:W4:Y:S01]  /*1470*/  SYNCS.PHASECHK.TRANS64.TRYWAIT P1, [UR27+0x32450], R3 ;  /* 0x03245003ff0075a7 */ /* 0x000722000802015b */
[----:B------:R-:W-:Y:S05]  /*1480*/  @!P0 BRA `(.L_x_9225) ;  /* 0x0000000000048947 */ /* 0x000fea0003800000 */
[----:B------:R-:W-:Y:S01]  /*1490*/  BPT.TRAP 0x1 ;  /* 0x000000040000795c */ /* 0x000fe20000300000 */
.L_x_9225:
[----:B----4-:R-:W-:Y:S05]  /*14a0*/  @P1 BRA `(.L_x_9226) ;  /* 0x0000000000081947 */ /* 0x010fea0003800000 */
[----:B------:R-:W4:Y:S02]  /*14b0*/  SYNCS.PHASECHK.TRANS64.TRYWAIT P1, [UR27+0x32450], R3 ;  /* 0x03245003ff0075a7 */ /* 0x000f24000802015b */
[----:B----4-:R-:W-:Y:S05]  /*14c0*/  @!P1 BRA `(.L_x_9227) ;  /* 0x000000c000989947 */ /* 0x010fea0003800000 */
.L_x_9226:
[----:B------:R-:W-:Y:S01]  /*14d0*/  UIADD3 UR51, UR51, 0x400, URZ ;  /* 0x0000040033337890 */ /* 0x000fe2000fffe03f */
[----:B------:R-:W-:Y:S01]  /*14e0*/  WARPGROUP.ARRIVE ;  /* 0x00000000000079c5 */ /* 0x000fe20000000000 */
[----:B------:R-:W-:-:S05]  /*14f0*/  ULOP3.LUT UR6, UR50, 0x10000, URZ, 0xfc, !UPT ;  /* 0x0001000032067892 */ /* 0x000fca000f8efc3f */
[----:B--2---:R-:W2:Y:S01]  /*1500*/  S2R R0, SR_TID.X ;  /* 0x0000000000007919 */ /* 0x004ea20000002100 */
[----:B------:R-:W-:Y:S01]  /*1510*/  USHF.R.U32.HI UR26, URZ, 0x4, UR51 ;  /* 0x000000043f1a7899 */ /* 0x000fe20008011633 */
[----:B------:R-:W-:Y:S01]  /*1520*/  UMOV UR21, 0x40000040 ;  /* 0x4000004000157882 */ /* 0x000fe20000000000 */
[----:B------:R-:W-:Y:S02]  /*1530*/  UMOV UR23, 0x40000040 ;  /* 0x4000004000177882 */ /* 0x000fe40000000000 */
[----:B------:R-:W-:Y:S01]  /*1540*/  ULOP3.LUT UR26, UR26, 0x3fff, URZ, 0xc0, !UPT ;  /* 0x00003fff1a1a7892 */ /* 0x000fe2000f8ec03f */
[----:B------:R-:W-:-:S03]  /*1550*/  UMOV UR20, UR6 ;  /* 0x0000000600147c82 */ /* 0x000fc60008000000 */
[----:B------:R-:W-:-:S04]  /*1560*/  ULOP3.LUT UR25, UR26, 0x10000, URZ, 0xfc, !UPT ;  /* 0x000100001a197892 */ /* 0x000fc8000f8efc3f */
[----:B------:R-:W-:-:S07]  /*1570*/  UIMAD UR7, UR37, 0xc00, UR25 ;  /* 0x00000c00250778a4 */ /* 0x000fce000f8e0219 */
[----:B------:R-:W-:Y:S02]  /*1580*/  UMOV UR22, UR7 ;  /* 0x0000000700167c82 */ /* 0x000fe40008000000 */
[----:B------:R-:W-:Y:S01]  /*1590*/  HGMMA.64x96x16.F32 R24, gdesc[UR20], R24, gsb0 ;  /* 0x01600000141879f0 */ /* 0x000fe20008000818 */
        /* <DEDUP_REMOVED lines=108> */
[----:B------:R2:W-:Y:S06]  /*1c60*/  BAR.ARV R0, 0x100 ;  /* 0x000400000000751d */ /* 0x0005ec0000002000 */
[----:B------:R-:W-:Y:S05]  /*1c70*/  @!P0 BRA `(.L_x_9228) ;  /* 0x0000000000048947 */ /* 0x000fea0003800000 */
[----:B------:R-:W-:Y:S01]  /*1c80*/  BPT.TRAP 0x1 ;  /* 0x000000040000795c */ /* 0x000fe20000300000 */
.L_x_9228:
        /* <DEDUP_REMOVED lines=8> */
[----:B------:R-:W4:Y:S01]  /*1d10*/  MUFU.TANH R24, R24 ;  /* 0x0000001800187308 */ /* 0x000f220000002400 */
        /* <DEDUP_REMOVED lines=8> */
[----:B0--3--:R-:W-:-:S02]  /*1da0*/  IMAD R3, R207, -0x2, R4 ;  /* 0xfffffffecf037824 */ /* 0x009fc400078e0204 */
[----:B------:R-:W-:Y:S01]  /*1db0*/  FMUL.FTZ R37, R37, UR7 ;  /* 0x0000000725257c20 */ /* 0x000fe20008410000 */
[----:B------:R-:W-:Y:S01]  /*1dc0*/  FMUL.FTZ R34, R34, UR7 ;  /* 0x0000000722227c20 */ /* 0x000fe20008410000 */
[----:B------:R-:W-:Y:S01]  /*1dd0*/  FMUL.FTZ R40, R40, UR7 ;  /* 0x0000000728287c20 */ /* 0x000fe20008410000 */
[----:B------:R-:W-:Y:S01]  /*1de0*/  FMUL.FTZ R35, R35, UR7 ;  /* 0x0000000723237c20 */ /* 0x000fe20008410000 */
[----:B------:R-:W-:Y:S01]  /*1df0*/  ISETP.GT.AND P2, PT, R3, RZ, PT ;  /* 0x000000ff0300720c */ /* 0x000fe20003f44270 */
[----:B------:R-:W-:Y:S01]  /*1e00*/  FMUL.FTZ R41, R41, UR7 ;  /* 0x0000000729297c20 */ /* 0x000fe20008410000 */
[----:B------:R-:W0:Y:S01]  /*1e10*/  MUFU.TANH R28, R28 ;  /* 0x0000001c001c7308 */ /* 0x000e220000002400 */
[C---:B------:R-:W-:Y:S01]  /*1e20*/  ISETP.GT.AND P1, PT, R3.reuse, 0x1, PT ;  /* 0x000000010300780c */ /* 0x040fe20003f24270 */
[----:B------:R-:W-:Y:S01]  /*1e30*/  FMUL.FTZ R38, R38, UR7 ;  /* 0x0000000726267c20 */ /* 0x000fe20008410000 */
[----:B------:R-:W-:Y:S01]  /*1e40*/  ISETP.GT.AND P6, PT, R3, 0x8, PT ;  /* 0x000000080300780c */ /* 0x000fe20003fc4270 */
[----:B------:R-:W-:Y:S01]  /*1e50*/  FMUL.FTZ R44, R44, UR7 ;  /* 0x000000072c2c7c20 */ /* 0x000fe20008410000 */
[----:B----4-:R-:W-:Y:S01]  /*1e60*/  FSEL R24, R24, -INF , P2 ;  /* 0xff80000018187808 */ /* 0x010fe20001000000 */
        /* <DEDUP_REMOVED lines=35> */
[----:B0-----:R-:W-:Y:S01]  /*20a0*/  FSEL R9, R26, -INF , P2 ;  /* 0xff8000001a097808 */ /* 0x001fe20001000000 */
[----:B------:R-:W-:Y:S01]  /*20b0*/  FMUL.FTZ R59, R59, UR7 ;  /* 0x000000073b3b7c20 */ /* 0x000fe20008410000 */
[----:B------:R-:W-:Y:S01]  /*20c0*/  ISETP.GT.AND P2, PT, R3, 0x18, PT ;  /* 0x000000180300780c */ /* 0x000fe20003f44270 */
[----:B------:R-:W-:Y:S01]  /*20d0*/  FMUL.FTZ R64, R64, UR7 ;  /* 0x0000000740407c20 */ /* 0x000fe20008410000 */
[----:B------:R-:W-:Y:S01]  /*20e0*/  FMUL.FTZ R62, R62, UR7 ;  /* 0x000000073e3e7c20 */ /* 0x000fe20008410000 */
[----:B------:R-:W-:Y:S01]  /*20f0*/  FMUL.FTZ R65, R65, UR7 ;  /* 0x0000000741417c20 */ /* 0x000fe20008410000 */
[----:B------:R-:W-:Y:S01]  /*2100*/  FMUL.FTZ R63, R63, UR7 ;  /* 0x000000073f3f7c20 */ /* 0x000fe20008410000 */
[----:B------:R-:W0:Y:S01]  /*2110*/  MUFU.TANH R30, R30 ;  /* 0x0000001e001e7308 */ /* 0x000e220000002400 */
[----:B---3--:R-:W-:Y:S01]  /*2120*/  FSEL R27, R27, -INF , P1 ;  /* 0xff8000001b1b7808 */ /* 0x008fe20000800000 */
[----:B------:R-:W-:Y:S01]  /*2130*/  FMUL.FTZ R68, R68, UR7 ;  /* 0x0000000744447c20 */ /* 0x000fe20008410000 */
[----:B------:R-:W-:Y:S01]  /*2140*/  ISETP.GT.AND P1, PT, R3, 0x19, PT ;  /* 0x000000190300780c */ /* 0x000fe20003f24270 */
        /* <DEDUP_REMOVED lines=8> */
[----:B------:R-:W-:Y:S01]  /*21d0*/  ULDC UR10, c[0x0][0xa80] ;  /* 0x0002a000000a7ab9 */ /* 0x000fe20000000800 */
[----:B------:R-:W-:Y:S01]  /*21e0*/  FMNMX.FTZ R5, R162, R5, !PT ;  /* 0x00000005a2057209 */ /* 0x000fe20007810000 */
[----:B------:R-:W-:-:S02]  /*21f0*/  UIADD3 UR6, UR27, 0x32440, URZ ;  /* 0x000324401b067890 */ /* 0x000fc4000fffe03f */
[----:B------:R-:W1:Y:S01]  /*2200*/  MUFU.TANH R31, R31 ;  /* 0x0000001f001f7308 */ /* 0x000e620000002400 */
[----:B0-----:R-:W-:Y:S01]  /*2210*/  FSEL R11, R30, -INF , P6 ;  /* 0xff8000001e0b7808 */ /* 0x001fe20003000000 */
[----:B------:R-:W-:Y:S01]  /*2220*/  UPRMT UR6, UR45, 0x654, UR6 ;  /* 0x000006542d067896 */ /* 0x000fe20008000006 */
[----:B------:R-:W-:Y:S01]  /*2230*/  ISETP.GT.AND P6, PT, R3, 0x20, PT ;  /* 0x000000200300780c */ /* 0x000fe20003fc4270 */
[----:B------:R-:W-:Y:S01]  /*2240*/  ULOP3.LUT UR26, UR26, 0x3000000, URZ, 0xfc, !UPT ;  /* 0x030000001a1a7892 */ /* 0x000fe2000f8efc3f */
[----:B------:R-:W-:Y:S01]  /*2250*/  FMNMX.FTZ R4, R11, R4, !PT ;  /* 0x000000040b047209 */ /* 0x000fe20007810000 */
[----:B------:R-:W-:Y:S02]  /*2260*/  UMOV UR7, 0x40000040 ;  /* 0x4000004000077882 */ /* 0x000fe40000000000 */
[----:B------:R-:W0:Y:S01]  /*2270*/  MUFU.TANH R37, R37 ;  /* 0x0000002500257308 */ /* 0x000e220000002400 */
[----:B---3--:R-:W-:Y:S01]  /*2280*/  FSEL R164, R36, -INF , P2 ;  /* 0xff80000024a47808 */ /* 0x008fe20001000000 */
[----:B------:R-:W-:Y:S01]  /*2290*/  UIMAD UR11, UR37, 0xc00, UR26 ;  /* 0x00000c00250b78a4 */ /* 0x000fe2000f8e021a */
[----:B------:R-:W-:Y:S02]  /*22a0*/  SYNCS.ARRIVE.TRANS64.RED.A1T0 RZ, [UR6], RZ ;  /* 0x000000ffffff79a7 */ /* 0x000fe40008100406 */
[----:B------:R-:W-:-:S03]  /*22b0*/  FMNMX.FTZ R5, R164, R5, !PT ;  /* 0x00000005a4057209 */ /* 0x000fc60007810000 */
[----:B------:R-:W3:Y:S01]  /*22c0*/  MUFU.TANH R34, R34 ;  /* 0x0000002200227308 */ /* 0x000ee20000002400 */
[----:B-1----:R-:W-:Y:S01]  /*22d0*/  FSEL R31, R31, -INF , P5 ;  /* 0xff8000001f1f7808 */ /* 0x002fe20002800000 */
[----:B------:R-:W-:Y:S01]  /*22e0*/  UMOV UR6, UR11 ;  /* 0x0000000b00067c82 */ /* 0x000fe20008000000 */
[----:B------:R-:W-:Y:S02]  /*22f0*/  ISETP.GT.AND P5, PT, R3, 0x21, PT ;  /* 0x000000210300780c */ /* 0x000fe40003fa4270 */
[----:B------:R-:W-:-:S03]  /*2300*/  FMNMX.FTZ R4, R31, R4, !PT ;  /* 0x000000041f047209 */ /* 0x000fc60007810000 */
[----:B------:R-:W1:Y:S01]  /*2310*/  MUFU.TANH R40, R40 ;  /* 0x0000002800287308 */ /* 0x000e620000002400 */
[----:B0-----:R-:W-:-:S04]  /*2320*/  FSEL R174, R37, -INF , P1 ;  /* 0xff80000025ae7808 */ /* 0x001fc80000800000 */
[----:B------:R-:W-:-:S03]  /*2330*/  FMNMX.FTZ R5, R174, R5, !PT ;  /* 0x00000005ae057209 */ /* 0x000fc60007810000 */
[----:B------:R-:W0:Y:S01]  /*2340*/  MUFU.TANH R35, R35 ;  /* 0x0000002300237308 */ /* 0x000e220000002400 */
[----:B---3--:R-:W-:Y:S02]  /*2350*/  FSEL R163, R34, -INF , P4 ;  /* 0xff80000022a37808 */ /* 0x008fe40002000000 */
[----:B------:R-:W-:Y:S02]  /*2360*/  ISETP.GT.AND P4, PT, R3, 0x28, PT ;  /* 0x000000280300780c */ /* 0x000fe40003f84270 */
[----:B------:R-:W-:-:S03]  /*2370*/  FMNMX.FTZ R4, R163, R4, !PT ;  /* 0x00000004a3047209 */ /* 0x000fc60007810000 */
[----:B------:R-:W3:Y:S01]  /*2380*/  MUFU.TANH R41, R41 ;  /* 0x0000002900297308 */ /* 0x000ee20000002400 */
[----:B-1----:R-:W-:-:S04]  /*2390*/  FSEL R176, R40, -INF , P6 ;  /* 0xff80000028b07808 */ /* 0x002fc80003000000 */
[----:B------:R-:W-:-:S03]  /*23a0*/  FMNMX.FTZ R5, R176, R5, !PT ;  /* 0x00000005b0057209 */ /* 0x000fc60007810000 */
[----:B------:R-:W1:Y:S01]  /*23b0*/  MUFU.TANH R38, R38 ;  /* 0x0000002600267308 */ /* 0x000e620000002400 */
[----:B0-----:R-:W-:Y:S02]  /*23c0*/  FSEL R173, R35, -INF , P3 ;  /* 0xff80000023ad7808 */ /* 0x001fe40001800000 */
[----:B------:R-:W-:Y:S02]  /*23d0*/  ISETP.GT.AND P3, PT, R3, 0x29, PT ;  /* 0x000000290300780c */ /* 0x000fe40003f64270 */
[----:B------:R-:W-:-:S03]  /*23e0*/  FMNMX.FTZ R4, R173, R4, !PT ;  /* 0x00000004ad047209 */ /* 0x000fc60007810000 */
[----:B------:R-:W0:Y:S01]  /*23f0*/  MUFU.TANH R44, R44 ;  /* 0x0000002c002c7308 */ /* 0x000e220000002400 */
[----:B---3--:R-:W-:-:S04]  /*2400*/  FSEL R178, R41, -INF , P5 ;  /* 0xff80000029b27808 */ /* 0x008fc80002800000 */
[----:B------:R-:W-:-:S03]  /*2410*/  FMNMX.FTZ R5, R178, R5, !PT ;  /* 0x00000005b2057209 */ /* 0x000fc60007810000 */
[----:B------:R-:W3:Y:S01]  /*2420*/  MUFU.TANH R39, R39 ;  /* 0x0000002700277308 */ /* 0x000ee20000002400 */
[----:B-1----:R-:W-:Y:S02]  /*2430*/  FSEL R183, R38, -INF , P2 ;  /* 0xff80000026b77808 */ /* 0x002fe40001000000 */
        /* <DEDUP_REMOVED lines=73> */
[----:B-1----:R-:W-:-:S07]  /*28d0*/  FSEL R13, R13, -INF , P6 ;  /* 0xff8000000d0d7808 */ /* 0x002fce0003000000 */
[----:B------:R-:W1:Y:S01]  /*28e0*/  MUFU.TANH R62, R62 ;  /* 0x0000003e003e7308 */ /* 0x000e620000002400 */
[----:B0-----:R-:W-:Y:S02]  /*28f0*/  FSEL R167, R59, -INF , P3 ;  /* 0xff8000003ba77808 */ /* 0x001fe40001800000 */
[----:B------:R-:W-:Y:S02]  /*2900*/  ISETP.GT.AND P3, PT, R3, 0x59, PT ;  /* 0x000000590300780c */ /* 0x000fe40003f64270 */
[----:B------:R-:W-:Y:S02]  /*2910*/  FMNMX.FTZ R3, R13, R10, !PT ;  /* 0x0000000a0d037209 */ /* 0x000fe40007810000 */
[----:B------:R-:W-:Y:S01]  /*2920*/  FMNMX.FTZ R4, R167, R4, !PT ;  /* 0x00000004a7047209 */ /* 0x000fe20007810000 */
[----:B------:R-:W0:Y:S01]  /*2930*/  MUFU.TANH R15, R68 ;  /* 0x00000044000f7308 */ /* 0x000e220000002400 */
[----:B---3--:R-:W-:-:S04]  /*2940*/  FSEL R14, R14, -INF , P5 ;  /* 0xff8000000e0e7808 */ /* 0x008fc80002800000 */
[----:B------:R-:W-:-:S03]  /*2950*/  FMNMX.FTZ R10, R14, R3, !PT ;  /* 0x000000030e0a7209 */ /* 0x000fc60007810000 */
[----:B------:R-:W3:Y:S01]  /*2960*/  MUFU.TANH R63, R63 ;  /* 0x0000003f003f7308 */ /* 0x000ee20000002400 */
[----:B-1----:R-:W-:-:S04]  /*2970*/  FSEL R169, R62, -INF , P2 ;  /* 0xff8000003ea97808 */ /* 0x002fc80001000000 */
[----:B------:R-:W-:-:S03]  /*2980*/  FMNMX.FTZ R4, R169, R4, !PT ;  /* 0x00000004a9047209 */ /* 0x000fc60007810000 */
[----:B------:R-:W1:Y:S01]  /*2990*/  MUFU.TANH R20, R69 ;  /* 0x0000004500147308 */ /* 0x000e620000002400 */
[----:B0-----:R-:W-:-:S04]  /*29a0*/  FSEL R15, R15, -INF , P4 ;  /* 0xff8000000f0f7808 */ /* 0x001fc80002000000 */
[----:B------:R-:W-:-:S03]  /*29b0*/  FMNMX.FTZ R3, R15, R10, !PT ;  /* 0x0000000a0f037209 */ /* 0x000fc60007810000 */
[----:B------:R-:W0:Y:S01]  /*29c0*/  MUFU.TANH R21, R66 ;  /* 0x0000004200157308 */ /* 0x000e220000002400 */
[----:B---3--:R-:W-:-:S04]  /*29d0*/  FSEL R171, R63, -INF , P1 ;  /* 0xff8000003fab7808 */ /* 0x008fc80000800000 */
[----:B------:R-:W-:-:S03]  /*29e0*/  FMNMX.FTZ R4, R171, R4, !PT ;  /* 0x00000004ab047209 */ /* 0x000fc60007810000 */
[----:B------:R-:W3:Y:S01]  /*29f0*/  MUFU.TANH R22, R67 ;  /* 0x0000004300167308 */ /* 0x000ee20000002400 */
[----:B-1----:R-:W-:-:S04]  /*2a00*/  FSEL R20, R20, -INF , P3 ;  /* 0xff80000014147808 */ /* 0x002fc80001800000 */
[----:B------:R-:W-:-:S03]  /*2a10*/  FMNMX.FTZ R5, R20, R3, !PT ;  /* 0x0000000314057209 */ /* 0x000fc60007810000 */
[----:B------:R-:W1:Y:S01]  /*2a20*/  MUFU.TANH R23, R70 ;  /* 0x0000004600177308 */ /* 0x000e620000002400 */
[----:B0-----:R-:W-:Y:S01]  /*2a30*/  FSEL R21, R21, -INF , P6 ;  /* 0xff80000015157808 */ /* 0x001fe20003000000 */
[----:B------:R-:W0:Y:S03]  /*2a40*/  SHFL.BFLY PT, R10, R5, 0x2, 0x1f ;  /* 0x0c401f00050a7f89 */ /* 0x000e2600000e0000 */
[----:B------:R-:W-:-:S03]  /*2a50*/  FMNMX.FTZ R3, R21, R4, !PT ;  /* 0x0000000415037209 */ /* 0x000fc60007810000 */
[----:B------:R-:W4:Y:S01]  /*2a60*/  MUFU.TANH R71, R71 ;  /* 0x0000004700477308 */ /* 0x000f220000002400 */
[----:B---3--:R-:W-:-:S04]  /*2a70*/  FSEL R22, R22, -INF , P5 ;  /* 0xff80000016167808 */ /* 0x008fc80002800000 */
[----:B------:R-:W-:Y:S02]  /*2a80*/  FMNMX.FTZ R4, R22, R3, !PT ;  /* 0x0000000316047209 */ /* 0x000fe40007810000 */
[----:B-1----:R-:W-:-:S04]  /*2a90*/  FSEL R23, R23, -INF , P4 ;  /* 0xff80000017177808 */ /* 0x002fc80002000000 */
[----:B------:R-:W-:Y:S02]  /*2aa0*/  FMNMX.FTZ R3, R23, R4, !PT ;  /* 0x0000000417037209 */ /* 0x000fe40007810000 */
[----:B----4-:R-:W-:Y:S02]  /*2ab0*/  FSEL R156, R71, -INF , P3 ;  /* 0xff800000479c7808 */ /* 0x010fe40001800000 */
[----:B0-----:R-:W-:Y:S02]  /*2ac0*/  FMNMX.FTZ R10, R5, R10, !PT ;  /* 0x0000000a050a7209 */ /* 0x001fe40007810000 */
[----:B------:R-:W-:-:S03]  /*2ad0*/  FMNMX.FTZ R3, R156, R3, !PT ;  /* 0x000000039c037209 */ /* 0x000fc60007810000 */
[----:B------:R-:W0:Y:S04]  /*2ae0*/  SHFL.BFLY PT, R7, R10, 0x1, 0x1f ;  /* 0x0c201f000a077f89 */ /* 0x000e2800000e0000 */
[----:B------:R-:W1:Y:S01]  /*2af0*/  SHFL.BFLY PT, R4, R3, 0x2, 0x1f ;  /* 0x0c401f0003047f89 */ /* 0x000e6200000e0000 */
[----:B0-----:R-:W-:Y:S02]  /*2b00*/  FMNMX.FTZ R5, R10, R7, !PT ;  /* 0x000000070a057209 */ /* 0x001fe40007810000 */
[----:B-1----:R-:W-:-:S03]  /*2b10*/  FMNMX.FTZ R12, R3, R4, !PT ;  /* 0x00000004030c7209 */ /* 0x002fc60007810000 */
[C---:B------:R-:W-:Y:S01]  /*2b20*/  FMUL.FTZ R157, R5.reuse, UR10 ;  /* 0x0000000a059d7c20 */ /* 0x040fe20008410000 */
[----:B------:R0:W-:Y:S01]  /*2b30*/  BAR.SYNC.DEFER_BLOCKING R161, 0x100 ;  /* 0x000400a10000751d */ /* 0x0001e20000010000 */
[----:B------:R-:W-:-:S04]  /*2b40*/  FSETP.NEU.FTZ.AND P1, PT, R5, -INF , PT ;  /* 0xff8000000500780b */ /* 0x000fc80003f3d000 */
[----:B------:R-:W-:Y:S01]  /*2b50*/  FSEL R157, R157, RZ, P1 ;  /* 0x000000ff9d9d7208 */ /* 0x000fe20000800000 */
[----:B------:R-:W1:Y:S04]  /*2b60*/  SHFL.BFLY PT, R25, R12, 0x1, 0x1f ;  /* 0x0c201f000c197f89 */ /* 0x000e6800000e0000 */
[--C-:B------:R-:W-:Y:S01]  /*2b70*/  FFMA.FTZ R6, R6, UR10, -R157.reuse ;  /* 0x0000000a06067c23 */ /* 0x100fe2000801089d */
[--C-:B------:R-:W-:Y:S01]  /*2b80*/  FFMA.FTZ R7, R28, UR10, -R157.reuse ;  /* 0x0000000a1c077c23 */ /* 0x100fe2000801089d */
[--C-:B------:R-:W-:Y:S01]  /*2b90*/  FFMA.FTZ R8, R8, UR10, -R157.reuse ;  /* 0x0000000a08087c23 */ /* 0x100fe2000801089d */
[--C-:B------:R-:W-:Y:S01]  /*2ba0*/  FFMA.FTZ R24, R24, UR10, -R157.reuse ;  /* 0x0000000a18187c23 */ /* 0x100fe2000801089d */
[--C-:B------:R-:W-:Y:S01]  /*2bb0*/  FFMA.FTZ R159, R160, UR10, -R157.reuse ;  /* 0x0000000aa09f7c23 */ /* 0x100fe2000801089d */
[--C-:B------:R-:W-:Y:S01]  /*2bc0*/  FFMA.FTZ R160, R162, UR10, -R157.reuse ;  /* 0x0000000aa2a07c23 */ /* 0x100fe2000801089d */
[----:B------:R-:W-:Y:S01]  /*2bd0*/  MUFU.EX2 R6, R6 ;  /* 0x0000000600067308 */ /* 0x000fe20000000800 */
[--C-:B0-----:R-:W-:Y:S01]  /*2be0*/  FFMA.FTZ R161, R164, UR10, -R157.reuse ;  /* 0x0000000aa4a17c23 */ /* 0x101fe2000801089d */
[--C-:B------:R-:W-:Y:S01]  /*2bf0*/  FFMA.FTZ R162, R174, UR10, -R157.reuse ;  /* 0x0000000aaea27c23 */ /* 0x100fe2000801089d */
        /* <DEDUP_REMOVED lines=8> */
[----:B-1----:R-:W-:-:S05]  /*2c80*/  FMNMX.FTZ R4, R12, R25, !PT ;  /* 0x000000190c047209 */ /* 0x002fca0007810000 */
[----:B------:R-:W-:Y:S01]  /*2c90*/  MUFU.EX2 R7, R7 ;  /* 0x0000000700077308 */ /* 0x000fe20000000800 */
[C---:B------:R-:W-:Y:S01]  /*2ca0*/  FSETP.NEU.FTZ.AND P1, PT, R4.reuse, -INF , PT ;  /* 0xff8000000400780b */ /* 0x040fe20003f3d000 */
[----:B------:R-:W-:-:S06]  /*2cb0*/  FMUL.FTZ R158, R4, UR10 ;  /* 0x0000000a049e7c20 */ /* 0x000fcc0008410000 */
[----:B------:R-:W1:Y:S01]  /*2cc0*/  MUFU.EX2 R8, R8 ;  /* 0x0000000800087308 */ /* 0x000e620000000800 */
[----:B------:R-:W-:Y:S02]  /*2cd0*/  FSEL R158, R158, RZ, P1 ;  /* 0x000000ff9e9e7208 */ /* 0x000fe40000800000 */
[----:B0-----:R-:W-:Y:S01]  /*2ce0*/  F2FP.F16.F32.PACK_AB R152, R6, R3 ;  /* 0x000000030698723e */ /* 0x001fe200000000ff */
[----:B------:R-:W-:Y:S02]  /*2cf0*/  FADD.FTZ R6, R3, R6 ;  /* 0x0000000603067221 */ /* 0x000fe40000010000 */
        /* <DEDUP_REMOVED lines=11> */
[----:B-1----:R-:W-:Y:S01]  /*2db0*/  F2FP.F16.F32.PACK_AB R154, R8, R7 ;  /* 0x00000007089a723e */ /* 0x002fe200000000ff */
        /* <DEDUP_REMOVED lines=16> */
[----:B------:R-:W-:Y:S01]  /*2ec0*/  FFMA.FTZ R179, R172, UR10, -R157 ;  /* 0x0000000aacb37c23 */ /* 0x000fe2000801089d */
[--C-:B------:R-:W-:Y:S01]  /*2ed0*/  FFMA.FTZ R170, R167, UR10, -R158.reuse ;  /* 0x0000000aa7aa7c23 */ /* 0x100fe2000801089e */
[----:B------:R-:W1:Y:S01]  /*2ee0*/  MUFU.EX2 R12, R12 ;  /* 0x0000000c000c7308 */ /* 0x000e620000000800 */
[----:B0-----:R-:W-:Y:S01]  /*2ef0*/  F2FP.F16.F32.PACK_AB R153, R10, R9 ;  /* 0x000000090a99723e */ /* 0x001fe200000000ff */
[--C-:B------:R-:W-:Y:S01]  /*2f00*/  FFMA.FTZ R165, R165, UR10, -R158.reuse ;  /* 0x0000000aa5a57c23 */ /* 0x100fe2000801089e */
[--C-:B------:R-:W-:Y:S01]  /*2f10*/  FFMA.FTZ R167, R169, UR10, -R158.reuse ;  /* 0x0000000aa9a77c23 */ /* 0x100fe2000801089e */
[--C-:B------:R-:W-:Y:S01]  /*2f20*/  FFMA.FTZ R172, R171, UR10, -R158.reuse ;  /* 0x0000000aabac7c23 */ /* 0x100fe2000801089e */
[--C-:B------:R-:W-:Y:S01]  /*2f30*/  FFMA.FTZ R21, R21, UR10, -R158.reuse ;  /* 0x0000000a15157c23 */ /* 0x100fe2000801089e */
[--C-:B------:R-:W-:Y:S01]  /*2f40*/  FFMA.FTZ R22, R22, UR10, -R158.reuse ;  /* 0x0000000a16167c23 */ /* 0x100fe2000801089e */
[--C-:B------:R-:W-:Y:S01]  /*2f50*/  FFMA.FTZ R23, R23, UR10, -R158.reuse ;  /* 0x0000000a17177c23 */ /* 0x100fe2000801089e */
[----:B------:R-:W-:Y:S01]  /*2f60*/  MUFU.EX2 R159, R159 ;  /* 0x0000009f009f7308 */ /* 0x000fe20000000800 */
[----:B------:R-:W-:Y:S01]  /*2f70*/  FFMA.FTZ R156, R156, UR10, -R158 ;  /* 0x0000000a9c9c7c23 */ /* 0x000fe2000801089e */
[----:B------:R-:W-:Y:S01]  /*2f80*/  FADD.FTZ R10, R9, R10 ;  /* 0x0000000a090a7221 */ /* 0x000fe20000010000 */
[----:B------:R-:W-:-:S04]  /*2f90*/  FADD.FTZ R7, R7, R6 ;  /* 0x0000000607077221 */ /* 0x000fc80000010000 */
[----:B------:R-:W-:Y:S01]  /*2fa0*/  FADD.FTZ R8, R8, R7 ;  /* 0x0000000708087221 */ /* 0x000fe20000010000 */
[----:B------:R-:W0:Y:S01]  /*2fb0*/  MUFU.EX2 R160, R160 ;  /* 0x000000a000a07308 */ /* 0x000e220000000800 */
[----:B-1----:R-:W-:Y:S01]  /*2fc0*/  F2FP.F16.F32.PACK_AB R155, R12, R11 ;  /* 0x0000000b0c9b723e */ /* 0x002fe200000000ff */
[----:B------:R-:W-:-:S03]  /*2fd0*/  FADD.FTZ R11, R11, R10 ;  /* 0x0000000a0b0b7221 */ /* 0x000fc60000010000 */
[----:B------:R-:W-:Y:S01]  /*2fe0*/  WARPGROUP.ARRIVE ;  /* 0x00000000000079c5 */ /* 0x000fe20000000000 */
[----:B------:R-:W-:Y:S02]  /*2ff0*/  FADD.FTZ R12, R12, R11 ;  /* 0x0000000b0c0c7221 */ /* 0x000fe40000010000 */
[----:B------:R-:W-:Y:S03]  /*3000*/  MUFU.EX2 R161, R161 ;  /* 0x000000a100a17308 */ /* 0x000fe60000000800 */
[----:B------:R-:W-:Y:S01]  /*3010*/  HGMMA.64x256x16.F32 R24, R152, gdesc[UR4].tnspB, RZ, !UPT, gsb0 ;  /* 0x43e0000498187df0 */ /* 0x000fe2000c0008ff */
[----:B------:R-:W-:Y:S01]  /*3020*/  UIADD3 UR6, UR11, 0x80, URZ ;  /* 0x000000800b067890 */ /* 0x000fe2000fffe03f */
[----:B------:R-:W-:-:S03]  /*3030*/  UMOV UR7, 0x40000040 ;  /* 0x4000004000077882 */ /* 0x000fc60000000000 */
[----:B------:R-:W-:Y:S08]  /*3040*/  MUFU.EX2 R162, R162 ;  /* 0x000000a200a27308 */ /* 0x000ff00000000800 */
[----:B------:R-:W-:Y:S08]  /*3050*/  MUFU.EX2 R163, R163 ;  /* 0x000000a300a37308 */ /* 0x000ff00000000800 */
[----:B------:R-:W1:Y:S08]  /*3060*/  MUFU.EX2 R164, R164 ;  /* 0x000000a400a47308 */ /* 0x000e700000000800 */
[----:B------:R-:W-:Y:S08]  /*3070*/  MUFU.EX2 R173, R173 ;  /* 0x000000ad00ad7308 */ /* 0x000ff00000000800 */
[----:B------:R-:W3:Y:S08]  /*3080*/  MUFU.EX2 R174, R174 ;  /* 0x000000ae00ae7308 */ /* 0x000ef00000000800 */
[----:B------:R-:W-:Y:S08]  /*3090*/  MUFU.EX2 R176, R176 ;  /* 0x000000b000b07308 */ /* 0x000ff00000000800 */
[----:B------:R-:W4:Y:S08]  /*30a0*/  MUFU.EX2 R183, R183 ;  /* 0x000000b700b77308 */ /* 0x000f300000000800 */
[----:B------:R-:W-:Y:S08]  /*30b0*/  MUFU.EX2 R178, R178 ;  /* 0x000000b200b27308 */ /* 0x000ff00000000800 */
[----:B------:R-:W-:Y:S08]  /*30c0*/  MUFU.EX2 R185, R185 ;  /* 0x000000b900b97308 */ /* 0x000ff00000000800 */
[----:B------:R-:W-:Y:S08]  /*30d0*/  MUFU.EX2 R180, R180 ;  /* 0x000000b400b47308 */ /* 0x000ff00000000800 */
[----:B------:R-:W5:Y:S08]  /*30e0*/  MUFU.EX2 R187, R187 ;  /* 0x000000bb00bb7308 */ /* 0x000f700000000800 */
[----:B------:R-:W-:Y:S08]  /*30f0*/  MUFU.EX2 R182, R182 ;  /* 0x000000b600b67308 */ /* 0x000ff00000000800 */
[----:B------:R-:W2:Y:S08]  /*3100*/  MUFU.EX2 R189, R189 ;  /* 0x000000bd00bd7308 */ /* 0x000eb00000000800 */
[----:B------:R-:W-:Y:S08]  /*3110*/  MUFU.EX2 R184, R184 ;  /* 0x000000b800b87308 */ /* 0x000ff00000000800 */
[----:B------:R-:W2:Y:S08]  /*3120*/  MUFU.EX2 R191, R191 ;  /* 0x000000bf00bf7308 */ /* 0x000eb00000000800 */
[----:B------:R-:W-:Y:S08]  /*3130*/  MUFU.EX2 R186, R186 ;  /* 0x000000ba00ba7308 */ /* 0x000ff00000000800 */
[----:B------:R-:W-:Y:S08]  /*3140*/  MUFU.EX2 R193, R193 ;  /* 0x000000c100c17308 */ /* 0x000ff00000000800 */
[----:B------:R-:W-:Y:S08]  /*3150*/  MUFU.EX2 R181, R181 ;  /* 0x000000b500b57308 */ /* 0x000ff00000000800 */
[----:B------:R-:W2:Y:S08]  /*3160*/  MUFU.EX2 R188, R188 ;  /* 0x000000bc00bc7308 */ /* 0x000eb00000000800 */
        /* <DEDUP_REMOVED lines=14> */
[----:B------:R-:W-:Y:S01]  /*3250*/  MUFU.EX2 R21, R21 ;  /* 0x0000001500157308 */ /* 0x000fe20000000800 */
[----:B------:R-:W-:-:S02]  /*3260*/  WARPGROUP.DEPBAR.LE gsb0, 0x0 ;  /* 0x00008000000079c5 */ /* 0x000fc40000010000 */
[----:B0-----:R-:W-:Y:S01]  /*3270*/  F2FP.F16.F32.PACK_AB R152, R160, R159 ;  /* 0x0000009fa098723e */ /* 0x001fe200000000ff */
[----:B------:R-:W-:Y:S01]  /*3280*/  FADD.FTZ R159, R159, R8 ;  /* 0x000000089f9f7221 */ /* 0x000fe20000010000 */
[----:B-1----:R-:W-:Y:S01]  /*3290*/  F2FP.F16.F32.PACK_AB R153, R164, R163 ;  /* 0x000000a3a499723e */ /* 0x002fe200000000ff */
[----:B------:R-:W-:Y:S01]  /*32a0*/  FADD.FTZ R163, R163, R12 ;  /* 0x0000000ca3a37221 */ /* 0x000fe20000010000 */
[----:B------:R-:W-:Y:S01]  /*32b0*/  F2FP.F16.F32.PACK_AB R154, R162, R161 ;  /* 0x000000a1a29a723e */ /* 0x000fe200000000ff */
[----:B------:R-:W0:Y:S01]  /*32c0*/  MUFU.EX2 R22, R22 ;  /* 0x0000001600167308 */ /* 0x000e220000000800 */
[----:B---3--:R-:W-:Y:S01]  /*32d0*/  F2FP.F16.F32.PACK_AB R155, R174, R173 ;  /* 0x000000adae9b723e */ /* 0x008fe200000000ff */
[----:B------:R-:W-:Y:S01]  /*32e0*/  FADD.FTZ R160, R160, R159 ;  /* 0x0000009fa0a07221 */ /* 0x000fe20000010000 */
[----:B------:R-:W-:Y:S02]  /*32f0*/  FADD.FTZ R164, R164, R163 ;  /* 0x000000a3a4a47221 */ /* 0x000fe40000010000 */
[----:B------:R-:W-:Y:S01]  /*3300*/  WARPGROUP.ARRIVE ;  /* 0x00000000000079c5 */ /* 0x000fe20000000000 */
[----:B------:R-:W-:Y:S01]  /*3310*/  FADD.FTZ R161, R161, R160 ;  /* 0x000000a0a1a17221 */ /* 0x000fe20000010000 */
[----:B------:R-:W-:Y:S01]  /*3320*/  FADD.FTZ R173, R173, R164 ;  /* 0x000000a4adad7221 */ /* 0x000fe20000010000 */
[----:B------:R-:W-:Y:S02]  /*3330*/  MUFU.EX2 R23, R23 ;  /* 0x0000001700177308 */ /* 0x000fe40000000800 */
[----:B------:R-:W-:Y:S01]  /*3340*/  FADD.FTZ R161, R162, R161 ;  /* 0x000000a1a2a17221 */ /* 0x000fe20000010000 */
[----:B------:R-:W-:Y:S01]  /*3350*/  HGMMA.64x256x16.F32 R24, R152, gdesc[UR4].tnspB, R24, gsb0 ;  /* 0x43e0000498187df0 */ /* 0x000fe20008000818 */
[----:B------:R-:W-:Y:S01]  /*3360*/  UIADD3 UR6, UR11, 0x100, URZ ;  /* 0x000001000b067890 */ /* 0x000fe2000fffe03f */
[----:B------:R-:W-:Y:S01]  /*3370*/  FADD.FTZ R173, R174, R173 ;  /* 0x000000adaead7221 */ /* 0x000fe20000010000 */
[----:B------:R-:W-:-:S02]  /*3380*/  UMOV UR7, 0x40000040 ;  /* 0x4000004000077882 */ /* 0x000fc40000000000 */
[----:B------:R-:W1:Y:S01]  /*3390*/  MUFU.EX2 R156, R156 ;  /* 0x0000009c009c7308 */ /* 0x000e620000000800 */
[----:B------:R-:W-:Y:S02]  /*33a0*/  WARPGROUP.DEPBAR.LE gsb0, 0x0 ;  /* 0x00008000000079c5 */ /* 0x000fe40000010000 */
[----:B----4-:R-:W-:Y:S01]  /*33b0*/  F2FP.F16.F32.PACK_AB R152, R183, R176 ;  /* 0x000000b0b798723e */ /* 0x010fe200000000ff */
[----:B------:R-:W-:Y:S01]  /*33c0*/  FADD.FTZ R176, R176, R161 ;  /* 0x000000a1b0b07221 */ /* 0x000fe20000010000 */
[----:B-----5:R-:W-:Y:S01]  /*33d0*/  F2FP.F16.F32.PACK_AB R153, R187, R180 ;  /* 0x000000b4bb99723e */ /* 0x020fe200000000ff */
[----:B------:R-:W-:Y:S01]  /*33e0*/  FADD.FTZ R180, R180, R173 ;  /* 0x000000adb4b47221 */ /* 0x000fe20000010000 */
[----:B------:R-:W-:Y:S01]  /*33f0*/  F2FP.F16.F32.PACK_AB R154, R185, R178 ;  /* 0x000000b2b99a723e */ /* 0x000fe200000000ff */
[----:B------:R-:W-:Y:S01]  /*3400*/  FADD.FTZ R183, R183, R176 ;  /* 0x000000b0b7b77221 */ /* 0x000fe20000010000 */
[----:B--2---:R-:W-:Y:S01]  /*3410*/  F2FP.F16.F32.PACK_AB R155, R189, R182 ;  /* 0x000000b6bd9b723e */ /* 0x004fe200000000ff */
[----:B------:R-:W-:-:S02]  /*3420*/  FADD.FTZ R187, R187, R180 ;  /* 0x000000b4bbbb7221 */ /* 0x000fc40000010000 */
[----:B------:R-:W-:Y:S01]  /*3430*/  FADD.FTZ R178, R178, R183 ;  /* 0x000000b7b2b27221 */ /* 0x000fe20000010000 */
[----:B------:R-:W-:Y:S01]  /*3440*/  WARPGROUP.ARRIVE ;  /* 0x00000000000079c5 */ /* 0x000fe20000000000 */
[----:B------:R-:W-:Y:S02]  /*3450*/  FADD.FTZ R182, R182, R187 ;  /* 0x000000bbb6b67221 */ /* 0x000fe40000010000 */
[----:B------:R-:W-:Y:S02]  /*3460*/  FADD.FTZ R185, R185, R178 ;  /* 0x000000b2b9b97221 */ /* 0x000fe40000010000 */
[----:B------:R-:W-:-:S05]  /*3470*/  FADD.FTZ R182, R189, R182 ;  /* 0x000000b6bdb67221 */ /* 0x000fca0000010000 */
[----:B------:R-:W-:Y:S01]  /*3480*/  HGMMA.64x256x16.F32 R24, R152, gdesc[UR4].tnspB, R24, gsb0 ;  /* 0x43e0000498187df0 */ /* 0x000fe20008000818 */
[----:B------:R-:W-:Y:S01]  /*3490*/  UIADD3 UR6, UR11, 0x180, URZ ;  /* 0x000001800b067890 */ /* 0x000fe2000fffe03f */
[----:B------:R-:W-:Y:S01]  /*34a0*/  UMOV UR7, 0x40000040 ;  /* 0x4000004000077882 */ /* 0x000fe20000000000 */
[----:B------:R-:W-:Y:S02]  /*34b0*/  WARPGROUP.DEPBAR.LE gsb0, 0x0 ;  /* 0x00008000000079c5 */ /* 0x000fe40000010000 */
[----:B------:R-:W-:Y:S01]  /*34c0*/  F2FP.F16.F32.PACK_AB R152, R191, R184 ;  /* 0x000000b8bf98723e */ /* 0x000fe200000000ff */
[----:B------:R-:W-:Y:S01]  /*34d0*/  FADD.FTZ R184, R184, R185 ;  /* 0x000000b9b8b87221 */ /* 0x000fe20000010000 */
[----:B------:R-:W-:Y:S01]  /*34e0*/  F2FP.F16.F32.PACK_AB R153, R188, R181 ;  /* 0x000000b5bc99723e */ /* 0x000fe200000000ff */
[----:B------:R-:W-:Y:S01]  /*34f0*/  FADD.FTZ R181, R181, R182 ;  /* 0x000000b6b5b57221 */ /* 0x000fe20000010000 */
[----:B------:R-:W-:Y:S01]  /*3500*/  F2FP.F16.F32.PACK_AB R154, R193, R186 ;  /* 0x000000bac19a723e */ /* 0x000fe200000000ff */
[----:B------:R-:W-:Y:S01]  /*3510*/  FADD.FTZ R191, R191, R184 ;  /* 0x000000b8bfbf7221 */ /* 0x000fe20000010000 */
[----:B------:R-:W-:Y:S01]  /*3520*/  F2FP.F16.F32.PACK_AB R155, R190, R175 ;  /* 0x000000afbe9b723e */ /* 0x000fe200000000ff */
[----:B------:R-:W-:-:S02]  /*3530*/  FADD.FTZ R188, R188, R181 ;  /* 0x000000b5bcbc7221 */ /* 0x000fc40000010000 */
[----:B------:R-:W-:Y:S01]  /*3540*/  FADD.FTZ R186, R186, R191 ;  /* 0x000000bfbaba7221 */ /* 0x000fe20000010000 */
[----:B------:R-:W-:Y:S01]  /*3550*/  WARPGROUP.ARRIVE ;  /* 0x00000000000079c5 */ /* 0x000fe20000000000 */
[----:B------:R-:W-:Y:S02]  /*3560*/  FADD.FTZ R175, R175, R188 ;  /* 0x000000bcafaf7221 */ /* 0x000fe40000010000 */
[----:B------:R-:W-:Y:S02]  /*3570*/  FADD.FTZ R193, R193, R186 ;  /* 0x000000bac1c17221 */ /* 0x000fe40000010000 */
[----:B------:R-:W-:-:S08]  /*3580*/  FADD.FTZ R190, R190, R175 ;  /* 0x000000afbebe7221 */ /* 0x000fd00000010000 */
        /* <DEDUP_REMOVED lines=23> */
[----:B0-----:R-:W-:Y:S01]  /*3700*/  F2FP.F16.F32.PACK_AB R153, R22, R21 ;  /* 0x000000151699723e */ /* 0x001fe200000000ff */
[----:B------:R-:W-:Y:S01]  /*3710*/  FADD.FTZ R21, R21, R172 ;  /* 0x000000ac15157221 */ /* 0x000fe20000010000 */
[----:B------:R-:W-:Y:S01]  /*3720*/  F2FP.F16.F32.PACK_AB R154, R20, R15 ;  /* 0x0000000f149a723e */ /* 0x000fe200000000ff */
[----:B------:R-:W-:Y:S01]  /*3730*/  FADD.FTZ R14, R14, R13 ;  /* 0x0000000d0e0e7221 */ /* 0x000fe20000010000 */
[----:B-1----:R-:W-:Y:S01]  /*3740*/  F2FP.F16.F32.PACK_AB R155, R156, R23 ;  /* 0x000000179c9b723e */ /* 0x002fe200000000ff */
[----:B------:R-:W-:-:S02]  /*3750*/  FADD.FTZ R22, R22, R21 ;  /* 0x0000001516167221 */ /* 0x000fc40000010000 */
[----:B------:R-:W-:Y:S01]  /*3760*/  FADD.FTZ R3, R15, R14 ;  /* 0x0000000e0f037221 */ /* 0x000fe20000010000 */
[----:B------:R-:W-:Y:S01]  /*3770*/  WARPGROUP.ARRIVE ;  /* 0x00000000000079c5 */ /* 0x000fe20000000000 */
[----:B------:R-:W-:Y:S02]  /*3780*/  FADD.FTZ R23, R23, R22 ;  /* 0x0000001617177221 */ /* 0x000fe40000010000 */
[----:B------:R-:W-:Y:S02]  /*3790*/  FADD.FTZ R3, R20, R3 ;  /* 0x0000000314037221 */ /* 0x000fe40000010000 */
[----:B------:R-:W-:-:S08]  /*37a0*/  FADD.FTZ R6, R156, R23 ;  /* 0x000000179c067221 */ /* 0x000fd00000010000 */
[----:B------:R-:W-:Y:S03]  /*37b0*/  HGMMA.64x256x16.F32 R24, R152, gdesc[UR4].tnspB, R24, gsb0 ;  /* 0x43e0000498187df0 */ /* 0x000fe60008000818 */
[----:B------:R-:W-:Y:S02]  /*37c0*/  WARPGROUP.DEPBAR.LE gsb0, 0x0 ;  /* 0x00008000000079c5 */ /* 0x000fe40000010000 */
[----:B------:R-:W-:Y:S05]  /*37d0*/  @!P0 BRA `(.L_x_9229) ;  /* 0x0000000000048947 */ /* 0x000fea0003800000 */
[----:B------:R-:W-:Y:S01]  /*37e0*/  BPT.TRAP 0x1 ;  /* 0x000000040000795c */ /* 0x000fe20000300000 */
.L_x_9229:
[----:B------:R-:W-:Y:S02]  /*37f0*/  UISETP.GE.AND UP0, UPT, UR47, 0x61, UPT ;  /* 0x000000612f00788c */ /* 0x000fe4000bf06270 */
[----:B------:R-:W-:-:S04]  /*3800*/  UIADD3 UR27, UR27, 0x32460, URZ ;  /* 0x000324601b1b7890 */ /* 0x000fc8000fffe03f */
[----:B------:R-:W-:Y:S01]  /*3810*/  PLOP3.LUT P1, PT, PT, PT, UP0, 0x80, 0x0 ;  /* 0x000000000000781c */ /* 0x000fe20003f2f008 */
[----:B------:R-:W-:-:S09]  /*3820*/  UPRMT UR27, UR45, 0x654, UR27 ;  /* 0x000006542d1b7896 */ /* 0x000fd2000800001b */
[----:B------:R-:W-:Y:S03]  /*3830*/  SYNCS.ARRIVE.TRANS64.RED.A1T0 RZ, [UR27], RZ ;  /* 0x000000ffffff79a7 */ /* 0x000fe6000810041b */
[----:B------:R-:W-:Y:S05]  /*3840*/  @!P1 BRA `(.L_x_9230) ;  /* 0x0000002800a09947 */ /* 0x000fea0003800000 */
[----:B------:R-:W-:Y:S01]  /*3850*/  IMAD.MOV.U32 R7, RZ, RZ, R4 ;  /* 0x000000ffff077224 */ /* 0x000fe200078e0004 */
[----:B------:R-:W-:Y:S01]  /*3860*/  UIADD3 UR46, UR46, -0x2, URZ ;  /* 0xfffffffe2e2e7890 */ /* 0x000fe2000fffe03f */
[----:B------:R-:W-:Y:S01]  /*3870*/  IMAD.MOV.U32 R8, RZ, RZ, R5 ;  /* 0x000000ffff087224 */ /* 0x000fe200078e0005 */
[----:B------:R-:W-:Y:S01]  /*3880*/  ULDC UR28, c[0x0][0xad0] ;  /* 0x0002b400001c7ab9 */ /* 0x000fe20000000800 */
[----:B------:R-:W-:-:S09]  /*3890*/  ULDC UR27, c[0x0][0xa80] ;  /* 0x0002a000001b7ab9 */ /* 0x000fd20000000800 */
.L_x_9241:
        /* <DEDUP_REMOVED lines=10> */
.L_x_9231:
        /* <DEDUP_REMOVED lines=9> */
.L_x_9232:
[----:B-1----:R-:W-:Y:S05]  /*39d0*/  @P2 BRA `(.L_x_9233) ;  /* 0x0000000000082947 */ /* 0x002fea0003800000 */
[----:B------:R-:W1:Y:S02]  /*39e0*/  SYNCS.PHASECHK.TRANS64.TRYWAIT P2, [UR29+0x32430], R0 ;  /* 0x03243000ff0075a7 */ /* 0x000e64000804015d */
[----:B-1----:R-:W-:Y:S05]  /*39f0*/  @!P2 BRA `(.L_x_9234) ;  /* 0x0000009c0064a947 */ /* 0x002fea0003800000 */
.L_x_9233:
[----:B------:R-:W-:Y:S01]  /*3a00*/  UIMAD UR6, UR37, 0x300, UR24 ;  /* 0x00000300250678a4 */ /* 0x000fe2000f8e0218 */
[----:B------:R-:W-:Y:S01]  /*3a10*/  WARPGROUP.ARRIVE ;  /* 0x00000000000079c5 */ /* 0x000fe20000000000 */
[----:B------:R-:W-:Y:S01]  /*3a20*/  UMOV UR7, 0x40000040 ;  /* 0x4000004000077882 */ /* 0x000fe20000000000 */
[----:B------:R-:W-:Y:S01]  /*3a30*/  UMOV UR11, 0x40000040 ;  /* 0x40000040000b7882 */ /* 0x000fe20000000000 */
[----:B------:R-:W-:Y:S02]  /*3a40*/  UIADD3 UR10, UR6, 0x2, URZ ;  /* 0x00000002060a7890 */ /* 0x000fe4000fffe03f */
[----:B------:R-:W-:Y:S01]  /*3a50*/  UIADD3 UR14, UR6, 0x4, URZ ;  /* 0x00000004060e7890 */ /* 0x000fe2000fffe03f */
[----:B------:R-:W-:Y:S02]  /*3a60*/  UMOV UR15, 0x40000040 ;  /* 0x40000040000f7882 */ /* 0x000fe40000000000 */
[----:B------:R-:W-:Y:S01]  /*3a70*/  HGMMA.64x96x16.F32 R152, gdesc[UR4], RZ, !UPT, gsb0 ;  /* 0x01600000049879f0 */ /* 0x000fe2000c0008ff */
[----:B------:R-:W-:Y:S01]  /*3a80*/  UIADD3 UR18, UR6, 0x6, URZ ;  /* 0x0000000606127890 */ /* 0x000fe2000fffe03f */
        /* <DEDUP_REMOVED lines=13> */
.L_x_9235:
[----:B------:R2:W3:Y:S01]  /*3b60*/  SYNCS.PHASECHK.TRANS64.TRYWAIT P2, [UR29+0x32450], R0 ;  /* 0x03245000ff0075a7 */ /* 0x0004e2000804015d */
[----:B------:R-:W-:Y:S05]  /*3b70*/  @!P0 BRA `(.L_x_9236) ;  /* 0x0000000000048947 */ /* 0x000fea0003800000 */
[----:B------:R-:W-:Y:S01]  /*3b80*/  BPT.TRAP 0x1 ;  /* 0x000000040000795c */ /* 0x000fe20000300000 */
.L_x_9236:
[----:B---3--:R-:W-:Y:S05]  /*3b90*/  @P2 BRA `(.L_x_9237) ;  /* 0x0000000000082947 */ /* 0x008fea0003800000 */
[----:B------:R-:W3:Y:S02]  /*3ba0*/  SYNCS.PHASECHK.TRANS64.TRYWAIT P2, [UR29+0x32450], R0 ;  /* 0x03245000ff0075a7 */ /* 0x000ee4000804015d */
[----:B---3--:R-:W-:Y:S05]  /*3bb0*/  @!P2 BRA `(.L_x_9238) ;  /* 0x0000009c000ca947 */ /* 0x008fea0003800000 */
.L_x_9237:
[----:B------:R-:W-:Y:S01]  /*3bc0*/  ULEA UR20, UR42, UR20, 0xd ;  /* 0x000000142a147291 */ /* 0x000fe2000f8e683f */
[----:B------:R-:W-:Y:S01]  /*3bd0*/  WARPGROUP.ARRIVE ;  /* 0x00000000000079c5 */ /* 0x000fe20000000000 */
[----:B------:R-:W-:-:S05]  /*3be0*/  UIMAD UR7, UR37, 0xc00, UR25 ;  /* 0x00000c00250778a4 */ /* 0x000fca000f8e0219 */
[----:B------:R-:W3:Y:S01]  /*3bf0*/  S2R R201, SR_TID.X ;  /* 0x0000000000c97919 */ /* 0x000ee20000002100 */
[----:B------:R-:W-:Y:S01]  /*3c00*/  UIADD3 UR20, UR20, 0x22400, URZ ;  /* 0x0002240014147890 */ /* 0x000fe2000fffe03f */
[----:B------:R-:W-:Y:S01]  /*3c10*/  UMOV UR23, 0x40000040 ;  /* 0x4000004000177882 */ /* 0x000fe20000000000 */
[----:B------:R-:W-:Y:S02]  /*3c20*/  UMOV UR21, 0x40000040 ;  /* 0x4000004000157882 */ /* 0x000fe40000000000 */
[----:B------:R-:W-:Y:S01]  /*3c30*/  USHF.R.U32.HI UR20, URZ, 0x4, UR20 ;  /* 0x000000043f147899 */ /* 0x000fe20008011614 */
[----:B------:R-:W-:-:S03]  /*3c40*/  UMOV UR22, UR7 ;  /* 0x0000000700167c82 */ /* 0x000fc60008000000 */
[----:B------:R-:W-:-:S04]  /*3c50*/  ULOP3.LUT UR6, UR20, 0x3fff, URZ, 0xc0, !UPT ;  /* 0x00003fff14067892 */ /* 0x000fc8000f8ec03f */
[----:B------:R-:W-:-:S07]  /*3c60*/  ULOP3.LUT UR6, UR6, 0x10000, URZ, 0xfc, !UPT ;  /* 0x0001000006067892 */ /* 0x000fce000f8efc3f */
[----:B------:R-:W-:Y:S02]  /*3c70*/  UMOV UR20, UR6 ;  /* 0x0000000600147c82 */ /* 0x000fe40008000000 */
[----:B------:R-:W-:Y:S01]  /*3c80*/  HGMMA.64x96x16.F32 R152, gdesc[UR20], R152, gsb0 ;  /* 0x01600000149879f0 */ /* 0x000fe20008000898 */
[----:B------:R-:W-:Y:S02]  /*3c90*/  UIADD3 UR22, UR7, 0x2, URZ ;  /* 0x0000000207167890 */ /* 0x000fe4000fffe03f */
[----:B------:R-:W-:Y:S01]  /*3ca0*/  UIADD3 UR20, UR6, 0x2, URZ ;  /* 0x0000000206147890 */ /* 0x000fe2000fffe03f */
[----:B------:R-:W-:Y:S01]  /*3cb0*/  UMOV UR23, 0x40000040 ;  /* 0x4000004000177882 */ /* 0x000fe20000000000 */
[----:B------:R-:W-:Y:S01]  /*3cc0*/  UMOV UR21, 0x40000040 ;  /* 0x4000004000157882 */ /* 0x000fe20000000000 */
[----:B---3--:R-:W-:-:S04]  /*3cd0*/  SHF.R.U32.HI R201, RZ, 0x7, R201 ;  /* 0x00000007ffc97819 */ /* 0x008fc800000116c9 */
[----:B012---:R-:W-:Y:S01]  /*3ce0*/  IADD3 R0, -R201, 0xb, RZ ;  /* 0x0000000bc9007810 */ /* 0x007fe20007ffe1ff */
        /* <DEDUP_REMOVED lines=105> */
.L_x_9239:
        /* <DEDUP_REMOVED lines=60> */
[----:B------:R-:W-:Y:S01]  /*4740*/  UMOV UR10, UR27 ;  /* 0x0000001b000a7c82 */ /* 0x000fe20008000000 */
[----:B------:R-:W-:Y:S01]  /*4750*/  UIADD3 UR6, UR29, 0x32440, URZ ;  /* 0x000324401d067890 */ /* 0x000fe2000fffe03f */
[----:B------:R-:W2:Y:S01]  /*4760*/  MUFU.TANH R156, R156 ;  /* 0x0000009c009c7308 */ /* 0x000ea20000002400 */
[----:B---3--:R-:W-:Y:S01]  /*4770*/  FMNMX.FTZ R5, R15, R152, !PT ;  /* 0x000000980f057209 */ /* 0x008fe20007810000 */
[----:B------:R-:W-:-:S02]  /*4780*/  UIMAD UR11, UR37, 0xc00, UR26 ;  /* 0x00000c00250b78a4 */ /* 0x000fc4000f8e021a */
[----:B------:R-:W-:Y:S01]  /*4790*/  UPRMT UR6, UR30, 0x654, UR6 ;  /* 0x000006541e067896 */ /* 0x000fe20008000006 */
[----:B------:R-:W-:-:S03]  /*47a0*/  UMOV UR7, 0x40000040 ;  /* 0x4000004000077882 */ /* 0x000fc60000000000 */
[----:B------:R-:W3:Y:S01]  /*47b0*/  MUFU.TANH R11, R11 ;  /* 0x0000000b000b7308 */ /* 0x000ee20000002400 */
[----:B-1----:R-:W-:-:S04]  /*47c0*/  FMNMX.FTZ R152, R10, R7, !PT ;  /* 0x000000070a987209 */ /* 0x002fc80007810000 */
[----:B------:R-:W-:Y:S01]  /*47d0*/  SYNCS.ARRIVE.TRANS64.RED.A1T0 RZ, [UR6], RZ ;  /* 0x000000ffffff79a7 */ /* 0x000fe20008100406 */
[----:B------:R-:W-:Y:S02]  /*47e0*/  UMOV UR6, UR11 ;  /* 0x0000000b00067c82 */ /* 0x000fe40008000000 */
        /* <DEDUP_REMOVED lines=75> */
[----:B---3--:R-:W-:-:S05]  /*4ca0*/  FMNMX.FTZ R153, R188, R153, !PT ;  /* 0x00000099bc997209 */ /* 0x008fca0007810000 */
[----:B------:R-:W3:Y:S02]  /*4cb0*/  SHFL.BFLY PT, R154, R153, 0x2, 0x1f ;  /* 0x0c401f00999a7f89 */ /* 0x000ee400000e0000 */
[----:B------:R-:W4:Y:S01]  /*4cc0*/  MUFU.TANH R192, R192 ;  /* 0x000000c000c07308 */ /* 0x000f220000002400 */
[----:B-1----:R-:W-:-:S04]  /*4cd0*/  FMNMX.FTZ R152, R189, R152, !PT ;  /* 0x00000098bd987209 */ /* 0x002fc80007810000 */
[----:B--2---:R-:W-:-:S04]  /*4ce0*/  FMNMX.FTZ R5, R191, R152, !PT ;  /* 0x00000098bf057209 */ /* 0x004fc80007810000 */
[----:B----4-:R-:W-:-:S05]  /*4cf0*/  FMNMX.FTZ R152, R192, R5, !PT ;  /* 0x00000005c0987209 */ /* 0x010fca0007810000 */
[----:B------:R-:W1:Y:S01]  /*4d00*/  SHFL.BFLY PT, R155, R152, 0x2, 0x1f ;  /* 0x0c401f00989b7f89 */ /* 0x000e6200000e0000 */
[----:B---3--:R-:W-:-:S05]  /*4d10*/  FMNMX.FTZ R154, R153, R154, !PT ;  /* 0x0000009a999a7209 */ /* 0x008fca0007810000 */
[----:B------:R-:W2:Y:S01]  /*4d20*/  SHFL.BFLY PT, R5, R154, 0x1, 0x1f ;  /* 0x0c201f009a057f89 */ /* 0x000ea200000e0000 */
[----:B-1----:R-:W-:Y:S01]  /*4d30*/  FMNMX.FTZ R155, R152, R155, !PT ;  /* 0x0000009b989b7209 */ /* 0x002fe20007810000 */
[----:B------:R-:W-:-:S04]  /*4d40*/  VIADD R152, R201, 0x8 ;  /* 0x00000008c9987836 */ /* 0x000fc80000000000 */
[----:B------:R-:W1:Y:S01]  /*4d50*/  SHFL.BFLY PT, R194, R155, 0x1, 0x1f ;  /* 0x0c201f009bc27f89 */ /* 0x000e6200000e0000 */
[----:B--2---:R-:W-:-:S05]  /*4d60*/  FMNMX.FTZ R5, R154, R5, !PT ;  /* 0x000000059a057209 */ /* 0x004fca0007810000 */
[C---:B------:R-:W-:Y:S01]  /*4d70*/  FMUL.FTZ R193, R5.reuse, UR10 ;  /* 0x0000000a05c17c20 */ /* 0x040fe20008410000 */
[----:B------:R-:W-:-:S03]  /*4d80*/  FADD.FTZ R8, -R5, R8 ;  /* 0x0000000805087221 */ /* 0x000fc60000010100 */
[--C-:B------:R-:W-:Y:S01]  /*4d90*/  FFMA.FTZ R190, R4, UR10, -R193.reuse ;  /* 0x0000000a04be7c23 */ /* 0x100fe200080108c1 */
[----:B------:R-:W-:Y:S01]  /*4da0*/  FMUL.FTZ R8, R8, UR10 ;  /* 0x0000000a08087c20 */ /* 0x000fe20008410000 */
        /* <DEDUP_REMOVED lines=11> */
[----:B-1----:R-:W-:Y:S01]  /*4e60*/  FMNMX.FTZ R4, R155, R194, !PT ;  /* 0x000000c29b047209 */ /* 0x002fe20007810000 */
[----:B------:R-:W1:Y:S04]  /*4e70*/  MUFU.EX2 R8, R8 ;  /* 0x0000000800087308 */ /* 0x000e680000000800 */
[C---:B------:R-:W-:Y:S01]  /*4e80*/  FADD.FTZ R7, -R4.reuse, R7 ;  /* 0x0000000704077221 */ /* 0x040fe20000010100 */
[----:B------:R-:W-:-:S03]  /*4e90*/  FMUL.FTZ R194, R4, UR10 ;  /* 0x0000000a04c27c20 */ /* 0x000fc60008410000 */
[----:B------:R-:W-:Y:S01]  /*4ea0*/  FMUL.FTZ R7, R7, UR10 ;  /* 0x0000000a07077c20 */ /* 0x000fe20008410000 */
[--C-:B------:R-:W-:Y:S01]  /*4eb0*/  FFMA.FTZ R10, R10, UR10, -R194.reuse ;  /* 0x0000000a0a0a7c23 */ /* 0x100fe200080108c2 */
[--C-:B------:R-:W-:Y:S01]  /*4ec0*/  FFMA.FTZ R11, R11, UR10, -R194.reuse ;  /* 0x0000000a0b0b7c23 */ /* 0x100fe200080108c2 */
[--C-:B------:R-:W-:Y:S01]  /*4ed0*/  FFMA.FTZ R20, R20, UR10, -R194.reuse ;  /* 0x0000000a14147c23 */ /* 0x100fe200080108c2 */
[--C-:B------:R-:W-:Y:S01]  /*4ee0*/  FFMA.FTZ R195, R22, UR10, -R194.reuse ;  /* 0x0000000a16c37c23 */ /* 0x100fe200080108c2 */
[----:B------:R-:W-:Y:S01]  /*4ef0*/  MUFU.EX2 R9, R9 ;  /* 0x0000000900097308 */ /* 0x000fe20000000800 */
[----:B------:R2:W-:Y:S01]  /*4f00*/  BAR.SYNC.DEFER_BLOCKING R152, 0x100 ;  /* 0x000400980000751d */ /* 0x0005e20000010000 */
[--C-:B------:R-:W-:Y:S01]  /*4f10*/  FFMA.FTZ R22, R156, UR10, -R193.reuse ;  /* 0x0000000a9c167c23 */ /* 0x100fe200080108c1 */
[--C-:B------:R-:W-:Y:S01]  /*4f20*/  FFMA.FTZ R156, R23, UR10, -R194.reuse ;  /* 0x0000000a179c7c23 */ /* 0x100fe200080108c2 */
[-C--:B-1----:R-:W-:Y:S01]  /*4f30*/  FMUL.FTZ R24, R24, R8.reuse ;  /* 0x0000000818187220 */ /* 0x082fe20000410000 */
        /* <DEDUP_REMOVED lines=134> */
[----:B--2---:R-:W-:Y:S01]  /*57a0*/  F2FP.F16.F32.PACK_AB R152, R190, R9 ;  /* 0x00000009be98723e */ /* 0x004fe200000000ff */
[--C-:B------:R-:W-:Y:S01]  /*57b0*/  FFMA.FTZ R21, R21, UR10, -R194.reuse ;  /* 0x0000000a15157c23 */ /* 0x100fe200080108c2 */
[----:B---3--:R-:W-:Y:S01]  /*57c0*/  F2FP.F16.F32.PACK_AB R154, R14, R13 ;  /* 0x0000000d0e9a723e */ /* 0x008fe200000000ff */
[--C-:B------:R-:W-:Y:S01]  /*57d0*/  FFMA.FTZ R23, R160, UR10, -R194.reuse ;  /* 0x0000000aa0177c23 */ /* 0x100fe200080108c2 */
[----:B----4-:R-:W-:Y:S01]  /*57e0*/  F2FP.F16.F32.PACK_AB R153, R11, R10 ;  /* 0x0000000a0b99723e */ /* 0x010fe200000000ff */
[--C-:B------:R-:W-:Y:S01]  /*57f0*/  FFMA.FTZ R158, R162, UR10, -R194.reuse ;  /* 0x0000000aa29e7c23 */ /* 0x100fe200080108c2 */
[----:B-----5:R-:W-:Y:S01]  /*5800*/  F2FP.F16.F32.PACK_AB R155, R195, R20 ;  /* 0x00000014c39b723e */ /* 0x020fe200000000ff */
[----:B------:R-:W-:Y:S01]  /*5810*/  MUFU.EX2 R12, R12 ;  /* 0x0000000c000c7308 */ /* 0x000fe20000000800 */
[--C-:B------:R-:W-:Y:S01]  /*5820*/  FFMA.FTZ R160, R159, UR10, -R193.reuse ;  /* 0x0000000a9fa07c23 */ /* 0x100fe200080108c1 */
[--C-:B------:R-:W-:Y:S01]  /*5830*/  FFMA.FTZ R159, R164, UR10, -R193.reuse ;  /* 0x0000000aa49f7c23 */ /* 0x100fe200080108c1 */
[----:B------:R-:W-:Y:S01]  /*5840*/  WARPGROUP.ARRIVE ;  /* 0x00000000000079c5 */ /* 0x000fe20000000000 */
[--C-:B------:R-:W-:Y:S01]  /*5850*/  FFMA.FTZ R162, R166, UR10, -R193.reuse ;  /* 0x0000000aa6a27c23 */ /* 0x100fe200080108c1 */
[--C-:B------:R-:W-:Y:S01]  /*5860*/  FFMA.FTZ R164, R163, UR10, -R194.reuse ;  /* 0x0000000aa3a47c23 */ /* 0x100fe200080108c2 */
[--C-:B------:R-:W-:Y:S01]  /*5870*/  FFMA.FTZ R161, R161, UR10, -R194.reuse ;  /* 0x0000000aa1a17c23 */ /* 0x100fe200080108c2 */
[--C-:B------:R-:W-:Y:S01]  /*5880*/  FFMA.FTZ R163, R168, UR10, -R194.reuse ;  /* 0x0000000aa8a37c23 */ /* 0x100fe200080108c2 */
[----:B------:R-:W1:Y:S01]  /*5890*/  MUFU.EX2 R15, R15 ;  /* 0x0000000f000f7308 */ /* 0x000e620000000800 */
[----:B------:R-:W-:Y:S01]  /*58a0*/  HGMMA.64x256x16.F32 R24, R152, gdesc[UR4].tnspB, R24, gsb0 ;  /* 0x43e0000498187df0 */ /* 0x000fe20008000818 */
[----:B------:R-:W-:Y:S01]  /*58b0*/  UIADD3 UR6, UR11, 0x80, URZ ;  /* 0x000000800b067890 */ /* 0x000fe2000fffe03f */
[--C-:B------:R-:W-:Y:S01]  /*58c0*/  FFMA.FTZ R166, R170, UR10, -R194.reuse ;  /* 0x0000000aaaa67c23 */ /* 0x100fe200080108c2 */
[----:B------:R-:W-:Y:S01]  /*58d0*/  UMOV UR7, 0x40000040 ;  /* 0x4000004000077882 */ /* 0x000fe20000000000 */
        /* <DEDUP_REMOVED lines=20> */
[--C-:B------:R-:W-:Y:S01]  /*5a20*/  FFMA.FTZ R185, R185, UR10, -R194.reuse ;  /* 0x0000000ab9b97c23 */ /* 0x100fe200080108c2 */
[--C-:B------:R-:W-:Y:S01]  /*5a30*/  FFMA.FTZ R188, R189, UR10, -R194.reuse ;  /* 0x0000000abdbc7c23 */ /* 0x100fe200080108c2 */
[--C-:B------:R-:W-:Y:S01]  /*5a40*/  FFMA.FTZ R187, R191, UR10, -R194.reuse ;  /* 0x0000000abfbb7c23 */ /* 0x100fe200080108c2 */
[----:B------:R-:W-:Y:S01]  /*5a50*/  FFMA.FTZ R192, R192, UR10, -R194 ;  /* 0x0000000ac0c07c23 */ /* 0x000fe200080108c2 */
[----:B------:R-:W-:Y:S01]  /*5a60*/  FFMA.FTZ R3, R8, R3, R9 ;  /* 0x0000000308037223 */ /* 0x000fe20000010009 */
[----:B------:R-:W-:-:S02]  /*5a70*/  FFMA.FTZ R6, R7, R6, R10 ;  /* 0x0000000607067223 */ /* 0x000fc4000001000a */
[----:B------:R-:W2:Y:S01]  /*5a80*/  MUFU.EX2 R156, R156 ;  /* 0x0000009c009c7308 */ /* 0x000ea20000000800 */
[----:B------:R-:W-:Y:S01]  /*5a90*/  FADD.FTZ R190, R190, R3 ;  /* 0x00000003bebe7221 */ /* 0x000fe20000010000 */
[----:B------:R-:W-:-:S03]  /*5aa0*/  FADD.FTZ R11, R11, R6 ;  /* 0x000000060b0b7221 */ /* 0x000fc60000010000 */
[----:B------:R-:W-:Y:S01]  /*5ab0*/  FADD.FTZ R13, R13, R190 ;  /* 0x000000be0d0d7221 */ /* 0x000fe20000010000 */
[----:B------:R-:W-:Y:S02]  /*5ac0*/  FADD.FTZ R20, R20, R11 ;  /* 0x0000000b14147221 */ /* 0x000fe40000010000 */
[----:B------:R-:W-:Y:S01]  /*5ad0*/  MUFU.EX2 R23, R23 ;  /* 0x0000001700177308 */ /* 0x000fe20000000800 */
[----:B------:R-:W-:Y:S01]  /*5ae0*/  FADD.FTZ R13, R14, R13 ;  /* 0x0000000d0e0d7221 */ /* 0x000fe20000010000 */
[----:B------:R-:W-:-:S06]  /*5af0*/  FADD.FTZ R20, R195, R20 ;  /* 0x00000014c3147221 */ /* 0x000fcc0000010000 */
        /* <DEDUP_REMOVED lines=8> */
[----:B------:R-:W0:Y:S08]  /*5b80*/  MUFU.EX2 R166, R166 ;  /* 0x000000a600a67308 */ /* 0x000e300000000800 */
[----:B------:R-:W-:Y:S08]  /*5b90*/  MUFU.EX2 R165, R165 ;  /* 0x000000a500a57308 */ /* 0x000ff00000000800 */
[----:B------:R-:W0:Y:S08]  /*5ba0*/  MUFU.EX2 R168, R168 ;  /* 0x000000a800a87308 */ /* 0x000e300000000800 */
[----:B------:R-:W-:Y:S08]  /*5bb0*/  MUFU.EX2 R167, R167 ;  /* 0x000000a700a77308 */ /* 0x000ff00000000800 */
[----:B------:R-:W-:Y:S08]  /*5bc0*/  MUFU.EX2 R170, R170 ;  /* 0x000000aa00aa7308 */ /* 0x000ff00000000800 */
[----:B------:R-:W-:Y:S08]  /*5bd0*/  MUFU.EX2 R169, R169 ;  /* 0x000000a900a97308 */ /* 0x000ff00000000800 */
[----:B------:R-:W0:Y:S08]  /*5be0*/  MUFU.EX2 R172, R172 ;  /* 0x000000ac00ac7308 */ /* 0x000e300000000800 */
        /* <DEDUP_REMOVED lines=12> */
[----:B------:R-:W-:Y:S01]  /*5cb0*/  MUFU.EX2 R183, R183 ;  /* 0x000000b700b77308 */ /* 0x000fe20000000800 */
[----:B------:R-:W-:-:S02]  /*5cc0*/  WARPGROUP.DEPBAR.LE gsb0, 0x0 ;  /* 0x00008000000079c5 */ /* 0x000fc40000010000 */
[----:B-1----:R-:W-:-:S05]  /*5cd0*/  F2FP.F16.F32.PACK_AB R152, R15, R12 ;  /* 0x0000000c0f98723e */ /* 0x002fca00000000ff */
[----:B------:R-:W-:Y:S01]  /*5ce0*/  MUFU.EX2 R186, R186 ;  /* 0x000000ba00ba7308 */ /* 0x000fe20000000800 */
[----:B--2---:R-:W-:Y:S01]  /*5cf0*/  F2FP.F16.F32.PACK_AB R153, R156, R21 ;  /* 0x000000159c99723e */ /* 0x004fe200000000ff */
[----:B------:R-:W-:Y:S01]  /*5d00*/  FADD.FTZ R12, R12, R13 ;  /* 0x0000000d0c0c7221 */ /* 0x000fe20000010000 */
[----:B------:R-:W-:Y:S01]  /*5d10*/  F2FP.F16.F32.PACK_AB R154, R197, R22 ;  /* 0x00000016c59a723e */ /* 0x000fe200000000ff */
[----:B------:R-:W-:Y:S01]  /*5d20*/  FADD.FTZ R21, R21, R20 ;  /* 0x0000001415157221 */ /* 0x000fe20000010000 */
[----:B---3--:R-:W-:Y:S01]  /*5d30*/  F2FP.F16.F32.PACK_AB R155, R158, R23 ;  /* 0x000000179e9b723e */ /* 0x008fe200000000ff */
[----:B------:R-:W-:Y:S02]  /*5d40*/  FADD.FTZ R15, R15, R12 ;  /* 0x0000000c0f0f7221 */ /* 0x000fe40000010000 */
[----:B------:R-:W-:Y:S01]  /*5d50*/  MUFU.EX2 R185, R185 ;  /* 0x000000b900b97308 */ /* 0x000fe20000000800 */
[----:B------:R-:W-:Y:S01]  /*5d60*/  WARPGROUP.ARRIVE ;  /* 0x00000000000079c5 */ /* 0x000fe20000000000 */
[----:B------:R-:W-:Y:S01]  /*5d70*/  FADD.FTZ R156, R156, R21 ;  /* 0x000000159c9c7221 */ /* 0x000fe20000010000 */
[----:B------:R-:W-:-:S03]  /*5d80*/  FADD.FTZ R22, R22, R15 ;  /* 0x0000000f16167221 */ /* 0x000fc60000010000 */
[----:B------:R-:W-:Y:S01]  /*5d90*/  FADD.FTZ R23, R23, R156 ;  /* 0x0000009c17177221 */ /* 0x000fe20000010000 */
[----:B------:R-:W-:Y:S01]  /*5da0*/  HGMMA.64x256x16.F32 R24, R152, gdesc[UR4].tnspB, R24, gsb0 ;  /* 0x43e0000498187df0 */ /* 0x000fe20008000818 */
[----:B------:R-:W-:Y:S01]  /*5db0*/  UIADD3 UR6, UR11, 0x100, URZ ;  /* 0x000001000b067890 */ /* 0x000fe2000fffe03f */
[----:B------:R-:W1:Y:S01]  /*5dc0*/  MUFU.EX2 R188, R188 ;  /* 0x000000bc00bc7308 */ /* 0x000e620000000800 */
[----:B------:R-:W-:Y:S01]  /*5dd0*/  UMOV UR7, 0x40000040 ;  /* 0x4000004000077882 */ /* 0x000fe20000000000 */
[----:B------:R-:W-:Y:S01]  /*5de0*/  FADD.FTZ R22, R197, R22 ;  /* 0x00000016c5167221 */ /* 0x000fe20000010000 */
[----:B------:R-:W-:-:S05]  /*5df0*/  FADD.FTZ R158, R158, R23 ;  /* 0x000000179e9e7221 */ /* 0x000fca0000010000 */
[----:B------:R-:W-:Y:S08]  /*5e00*/  MUFU.EX2 R187, R187 ;  /* 0x000000bb00bb7308 */ /* 0x000ff00000000800 */
[----:B------:R-:W2:Y:S01]  /*5e10*/  MUFU.EX2 R192, R192 ;  /* 0x000000c000c07308 */ /* 0x000ea20000000800 */
[----:B------:R-:W-:Y:S02]  /*5e20*/  WARPGROUP.DEPBAR.LE gsb0, 0x0 ;  /* 0x00008000000079c5 */ /* 0x000fe40000010000 */
[----:B----4-:R-:W-:Y:S01]  /*5e30*/  F2FP.F16.F32.PACK_AB R152, R160, R157 ;  /* 0x0000009da098723e */ /* 0x010fe200000000ff */
[----:B------:R-:W-:Y:S01]  /*5e40*/  FADD.FTZ R157, R157, R22 ;  /* 0x000000169d9d7221 */ /* 0x000fe20000010000 */
[----:B-----5:R-:W-:Y:S01]  /*5e50*/  F2FP.F16.F32.PACK_AB R153, R164, R161 ;  /* 0x000000a1a499723e */ /* 0x020fe200000000ff */
[----:B------:R-:W-:Y:S01]  /*5e60*/  FADD.FTZ R161, R161, R158 ;  /* 0x0000009ea1a17221 */ /* 0x000fe20000010000 */
[----:B------:R-:W-:Y:S01]  /*5e70*/  F2FP.F16.F32.PACK_AB R154, R162, R159 ;  /* 0x0000009fa29a723e */ /* 0x000fe200000000ff */
[----:B------:R-:W-:Y:S01]  /*5e80*/  FADD.FTZ R160, R160, R157 ;  /* 0x0000009da0a07221 */ /* 0x000fe20000010000 */
[----:B0-----:R-:W-:Y:S01]  /*5e90*/  F2FP.F16.F32.PACK_AB R155, R166, R163 ;  /* 0x000000a3a69b723e */ /* 0x001fe200000000ff */
[----:B------:R-:W-:-:S02]  /*5ea0*/  FADD.FTZ R164, R164, R161 ;  /* 0x000000a1a4a47221 */ /* 0x000fc40000010000 */
[----:B------:R-:W-:Y:S01]  /*5eb0*/  FADD.FTZ R159, R159, R160 ;  /* 0x000000a09f9f7221 */ /* 0x000fe20000010000 */
[----:B------:R-:W-:Y:S01]  /*5ec0*/  WARPGROUP.ARRIVE ;  /* 0x00000000000079c5 */ /* 0x000fe20000000000 */
[----:B------:R-:W-:Y:S02]  /*5ed0*/  FADD.FTZ R163, R163, R164 ;  /* 0x000000a4a3a37221 */ /* 0x000fe40000010000 */
[----:B------:R-:W-:Y:S02]  /*5ee0*/  FADD.FTZ R162, R162, R159 ;  /* 0x0000009fa2a27221 */ /* 0x000fe40000010000 */
[----:B------:R-:W-:Y:S01]  /*5ef0*/  FADD.FTZ R166, R166, R163 ;  /* 0x000000a3a6a67221 */ /* 0x000fe20000010000 */
[----:B------:R-:W-:Y:S01]  /*5f00*/  HGMMA.64x256x16.F32 R24, R152, gdesc[UR4].tnspB, R24, gsb0 ;  /* 0x43e0000498187df0 */ /* 0x000fe20008000818 */
[----:B------:R-:W-:Y:S01]  /*5f10*/  UIADD3 UR6, UR11, 0x180, URZ ;  /* 0x000001800b067890 */ /* 0x000fe2000fffe03f */
[----:B------:R-:W-:Y:S01]  /*5f20*/  UMOV UR7, 0x40000040 ;  /* 0x4000004000077882 */ /* 0x000fe20000000000 */
[----:B------:R-:W-:-:S02]  /*5f30*/  WARPGROUP.DEPBAR.LE gsb0, 0x0 ;  /* 0x00008000000079c5 */ /* 0x000fc40000010000 */
[----:B------:R-:W-:Y:S01]  /*5f40*/  F2FP.F16.F32.PACK_AB R152, R168, R165 ;  /* 0x000000a5a898723e */ /* 0x000fe200000000ff */
[----:B------:R-:W-:Y:S01]  /*5f50*/  FADD.FTZ R165, R165, R162 ;  /* 0x000000a2a5a57221 */ /* 0x000fe20000010000 */
[----:B------:R-:W-:Y:S01]  /*5f60*/  F2FP.F16.F32.PACK_AB R153, R172, R169 ;  /* 0x000000a9ac99723e */ /* 0x000fe200000000ff */
[----:B------:R-:W-:Y:S01]  /*5f70*/  FADD.FTZ R169, R169, R166 ;  /* 0x000000a6a9a97221 */ /* 0x000fe20000010000 */
[----:B------:R-:W-:Y:S01]  /*5f80*/  F2FP.F16.F32.PACK_AB R154, R170, R167 ;  /* 0x000000a7aa9a723e */ /* 0x000fe200000000ff */
[----:B------:R-:W-:Y:S01]  /*5f90*/  FADD.FTZ R168, R168, R165 ;  /* 0x000000a5a8a87221 */ /* 0x000fe20000010000 */
[----:B------:R-:W-:Y:S01]  /*5fa0*/  F2FP.F16.F32.PACK_AB R155, R174, R171 ;  /* 0x000000abae9b723e */ /* 0x000fe200000000ff */
[----:B------:R-:W-:Y:S02]  /*5fb0*/  FADD.FTZ R172, R172, R169 ;  /* 0x000000a9acac7221 */ /* 0x000fe40000010000 */
[----:B------:R-:W-:Y:S01]  /*5fc0*/  FADD.FTZ R167, R167, R168 ;  /* 0x000000a8a7a77221 */ /* 0x000fe20000010000 */
[----:B------:R-:W-:Y:S01]  /*5fd0*/  WARPGROUP.ARRIVE ;  /* 0x00000000000079c5 */ /* 0x000fe20000000000 */
[----:B------:R-:W-:-:S02]  /*5fe0*/  FADD.FTZ R171, R171, R172 ;  /* 0x000000acabab7221 */ /* 0x000fc40000010000 */
        /* <DEDUP_REMOVED lines=25> */
[----:B-1----:R-:W-:Y:S01]  /*6180*/  F2FP.F16.F32.PACK_AB R153, R188, R185 ;  /* 0x000000b9bc99723e */ /* 0x002fe200000000ff */
        /* <DEDUP_REMOVED lines=14> */
.L_x_9240:
[----:B------:R-:W-:Y:S01]  /*6270*/  UIADD3 UR29, UR29, 0x32460, URZ ;  /* 0x000324601d1d7890 */ /* 0x000fe2000fffe03f */
[----:B------:R-:W-:Y:S01]  /*6280*/  IMAD.MOV.U32 R7, RZ, RZ, R4 ;  /* 0x000000ffff077224 */ /* 0x000fe200078e0004 */
[----:B------:R-:W-:Y:S02]  /*6290*/  MOV R8, R5 ;  /* 0x0000000500087202 */ /* 0x000fe40000000f00 */
[----:B------:R-:W-:-:S09]  /*62a0*/  UPRMT UR29, UR30, 0x654, UR29 ;  /* 0x000006541e1d7896 */ /* 0x000fd2000800001d */
[----:B------:R-:W-:Y:S01]  /*62b0*/  SYNCS.ARRIVE.TRANS64.RED.A1T0 RZ, [UR29], RZ ;  /* 0x000000ffffff79a7 */ /* 0x000fe2000810041d */
[----:B------:R-:W-:Y:S05]  /*62c0*/  @P1 BRA `(.L_x_9241) ;  /* 0xffffffd400741947 */ /* 0x000fea000383ffff */
.L_x_9230:
[----:B------:R-:W0:Y:S01]  /*62d0*/  SHFL.BFLY PT, R8, R3, 0x2, 0x1f ;  /* 0x0c401f0003087f89 */ /* 0x000e2200000e0000 */
[----:B------:R-:W-:Y:S01]  /*62e0*/  IMAD.MOV.U32 R12, RZ, RZ, RZ ;  /* 0x000000ffff0c7224 */ /* 0x000fe200078e00ff */
[----:B------:R-:W-:Y:S01]  /*62f0*/  MOV R204, 0x400 ;  /* 0x0000040000cc7802 */ /* 0x000fe20000000f00 */
[----:B------:R-:W-:Y:S01]  /*6300*/  IMAD.U32 R14, RZ, RZ, UR10 ;  /* 0x0000000aff0e7e24 */ /* 0x000fe2000f8e00ff */
[----:B------:R-:W1:Y:S01]  /*6310*/  SHFL.BFLY PT, R9, R6, 0x2, 0x1f ;  /* 0x0c401f0006097f89 */ /* 0x000e6200000e0000 */
[----:B------:R-:W-:Y:S01]  /*6320*/  IMAD.U32 R22, RZ, RZ, UR10 ;  /* 0x0000000aff167e24 */ /* 0x000fe2000f8e00ff */
[----:B------:R-:W2:Y:S01]  /*6330*/  LDC R210, c[0x0][0xce8] ;  /* 0x00033a00ffd27b82 */ /* 0x000ea20000000800 */
[----:B------:R-:W-:Y:S01]  /*6340*/  UIADD3 UR4, -UR43, URZ, URZ ;  /* 0x0000003f2b047290 */ /* 0x000fe2000fffe13f */
[----:B------:R-:W3:Y:S01]  /*6350*/  S2R R11, SR_CgaCtaId ;  /* 0x00000000000b7919 */ /* 0x000ee20000008800 */
[----:B------:R-:W-:Y:S01]  /*6360*/  ULDC UR10, c[0x0][0xd44] ;  /* 0x00035100000a7ab9 */ /* 0x000fe20000000800 */
[----:B------:R-:W-:Y:S01]  /*6370*/  ULDC.64 UR6, c[0x0][0xc90] ;  /* 0x0003240000067ab9 */ /* 0x000fe20000000a00 */
[----:B------:R-:W-:Y:S01]  /*6380*/  UIMAD UR10, UR10, UR4, UR41 ;  /* 0x000000040a0a72a4 */ /* 0x000fe2000f8e0229 */
[----:B------:R-:W4:Y:S01]  /*6390*/  S2R R13, SR_SWINHI ;  /* 0x00000000000d7919 */ /* 0x000f220000002f00 */
[----:B------:R-:W-:-:S02]  /*63a0*/  ULDC.64 UR8, c[0x0][0xbe8] ;  /* 0x0002fa0000087ab9 */ /* 0x000fc40000000a00 */
[----:B------:R-:W-:Y:S01]  /*63b0*/  USHF.R.S32.HI UR11, URZ, 0x1f, UR10 ;  /* 0x0000001f3f0b7899 */ /* 0x000fe2000801140a */
[----:B------:R0:W-:Y:S06]  /*63c0*/  BAR.ARV R0, 0x100 ;  /* 0x000400000000751d */ /* 0x0001ec0000002000 */
[----:B------:R-:W-:Y:S01]  /*63d0*/  UIMAD.WIDE.U32 UR4, UR10, UR6, URZ ;  /* 0x000000060a0472a5 */ /* 0x000fe2000f8e003f */
[----:B0-----:R-:W-:Y:S01]  /*63e0*/  FADD.FTZ R8, R8, R3 ;  /* 0x0000000308087221 */ /* 0x001fe20000010000 */
[----:B------:R-:W-:Y:S01]  /*63f0*/  IMAD.MOV.U32 R3, RZ, RZ, RZ ;  /* 0x000000ffff037224 */ /* 0x000fe200078e00ff */
[----:B------:R-:W-:Y:S01]  /*6400*/  MOV R0, 0xff800000 ;  /* 0xff80000000007802 */ /* 0x000fe20000000f00 */
[----:B------:R-:W-:Y:S06]  /*6410*/  BAR.ARV 0x8, 0x180 ;  /* 0x0206000000007b1d */ /* 0x000fec0000002000 */
[----:B-1----:R-:W-:Y:S01]  /*6420*/  FADD.FTZ R9, R9, R6 ;  /* 0x0000000609097221 */ /* 0x002fe20000010000 */
[----:B------:R-:W-:Y:S01]  /*6430*/  IMAD.MOV.U32 R6, RZ, RZ, -0x800000 ;  /* 0xff800000ff067424 */ /* 0x000fe200078e00ff */
[----:B------:R-:W0:Y:S01]  /*6440*/  SHFL.BFLY PT, R7, R8, 0x1, 0x1f ;  /* 0x0c201f0008077f89 */ /* 0x000e2200000e0000 */
[----:B------:R-:W-:-:S03]  /*6450*/  UIMAD UR6, UR11, UR6, URZ ;  /* 0x000000060b0672a4 */ /* 0x000fc6000f8e023f */
[----:B------:R-:W1:Y:S01]  /*6460*/  SHFL.BFLY PT, R10, R9, 0x1, 0x1f ;  /* 0x0c201f00090a7f89 */ /* 0x000e6200000e0000 */
[----:B---3--:R-:W-:Y:S01]  /*6470*/  LEA R204, R11, R204, 0x18 ;  /* 0x000000cc0bcc7211 */ /* 0x008fe200078ec0ff */
[----:B------:R-:W-:Y:S01]  /*6480*/  UIMAD UR6, UR10, UR7, UR6 ;  /* 0x000000070a0672a4 */ /* 0x000fe2000f8e0206 */
[----:B------:R-:W-:Y:S01]  /*6490*/  BAR.SYNC.DEFER_BLOCKING 0x1, 0x100 ;  /* 0x0044000000007b1d */ /* 0x000fe20000010000 */
[----:B------:R-:W-:Y:S01]  /*64a0*/  USHF.R.S32.HI UR7, URZ, 0x1f, UR43 ;  /* 0x0000001f3f077899 */ /* 0x000fe2000801142b */
[----:B0-----:R-:W-:Y:S01]  /*64b0*/  FADD.FTZ R20, R8, R7 ;  /* 0x0000000708147221 */ /* 0x001fe20000010000 */
[----:B-1----:R-:W-:-:S04]  /*64c0*/  FADD.FTZ R7, R9, R10 ;  /* 0x0000000a09077221 */ /* 0x002fc80000010000 */
[----:B------:R-:W-:Y:S01]  /*64d0*/  FSETP.NE.FTZ.AND P0, PT, R20, RZ, PT ;  /* 0x000000ff1400720b */ /* 0x000fe20003f15000 */
[----:B------:R-:W-:Y:S01]  /*64e0*/  IMAD R9, R200, 0x40, R2 ;  /* 0x00000040c8097824 */ /* 0x000fe200078e0202 */
[----:B------:R-:W-:Y:S02]  /*64f0*/  MOV R10, R204 ;  /* 0x000000cc000a7202 */ /* 0x000fe40000000f00 */
[----:B----4-:R-:W-:Y:S02]  /*6500*/  MOV R11, R13 ;  /* 0x0000000d000b7202 */ /* 0x010fe40000000f00 */
[----:B------:R-:W-:Y:S01]  /*6510*/  FSETP.NE.FTZ.AND P1, PT, R7, RZ, PT ;  /* 0x000000ff0700720b */ /* 0x000fe20003f35000 */
[----:B------:R-:W-:-:S04]  /*6520*/  IMAD.WIDE R8, R9, 0x2, R10 ;  /* 0x0000000209087825 */ /* 0x000fc800078e020a */
[----:B------:R-:W-:Y:S02]  /*6530*/  IMAD.WIDE R10, R209, 0x2, R10 ;  /* 0x00000002d10a7825 */ /* 0x000fe400078e020a */
[----:B------:R-:W0:Y:S02]  /*6540*/  @P0 MUFU.RCP R12, R20 ;  /* 0x00000014000c0308 */ /* 0x000e240000001000 */
[----:B------:R-:W-:Y:S01]  /*6550*/  @P0 FMUL.FTZ R14, R14, 0.69314718246459960938 ;  /* 0x3f3172180e0e0820 */ /* 0x000fe20000410000 */
[----:B------:R-:W-:-:S03]  /*6560*/  LOP3.LUT R163, R10, 0x380, RZ, 0xc0, !PT ;  /* 0x000003800aa37812 */ /* 0x000fc600078ec0ff */
[----:B------:R-:W-:Y:S01]  /*6570*/  @P1 FMUL.FTZ R22, R22, 0.69314718246459960938 ;  /* 0x3f31721816161820 */ /* 0x000fe20000410000 */
[----:B------:R-:W-:Y:S01]  /*6580*/  SHF.R.U64 R163, R163, 0x3, RZ ;  /* 0x00000003a3a37819 */ /* 0x000fe200000012ff */
[----:B------:R-:W1:Y:S03]  /*6590*/  @P0 MUFU.LG2 R13, R20 ;  /* 0x00000014000d0308 */ /* 0x000e660000000c00 */
[----:B------:R-:W-:Y:S01]  /*65a0*/  LOP3.LUT R162, R163, R10, RZ, 0x3c, !PT ;  /* 0x0000000aa3a27212 */ /* 0x000fe200078e3cff */
[----:B------:R-:W-:-:S04]  /*65b0*/  IMAD.MOV.U32 R163, RZ, RZ, R11 ;  /* 0x000000ffffa37224 */ /* 0x000fc800078e000b */
[----:B------:R-:W3:Y:S01]  /*65c0*/  @P1 MUFU.LG2 R15, R7 ;  /* 0x00000007000f1308 */ /* 0x000ee20000000c00 */
[-C--:B0-----:R-:W-:Y:S01]  /*65d0*/  FMUL.FTZ R179, R29, R12.reuse ;  /* 0x0000000c1db37220 */ /* 0x081fe20000410000 */
[-C--:B------:R-:W-:Y:S01]  /*65e0*/  FMUL.FTZ R25, R25, R12.reuse ;  /* 0x0000000c19197220 */ /* 0x080fe20000410000 */
[-C--:B------:R-:W-:Y:S01]  /*65f0*/  FMUL.FTZ R24, R24, R12.reuse ;  /* 0x0000000c18187220 */ /* 0x080fe20000410000 */
[-C--:B------:R-:W-:Y:S01]  /*6600*/  FMUL.FTZ R28, R28, R12.reuse ;  /* 0x0000000c1c1c7220 */ /* 0x080fe20000410000 */
[-C--:B------:R-:W-:Y:S01]  /*6610*/  FMUL.FTZ R33, R33, R12.reuse ;  /* 0x0000000c21217220 */ /* 0x080fe20000410000 */
[-C--:B------:R-:W-:Y:S01]  /*6620*/  FMUL.FTZ R32, R32, R12.reuse ;  /* 0x0000000c20207220 */ /* 0x080fe20000410000 */
[-C--:B------:R-:W-:Y:S01]  /*6630*/  FMUL.FTZ R178, R37, R12.reuse ;  /* 0x0000000c25b27220 */ /* 0x080fe20000410000 */
[----:B------:R-:W0:Y:S01]  /*6640*/  @P1 MUFU.RCP R3, R7 ;  /* 0x0000000700031308 */ /* 0x000e220000001000 */
        /* <DEDUP_REMOVED lines=57> */
[C---:B------:R-:W-:Y:S01]  /*69e0*/  IADD3 R12, P3, R10.reuse, 0xc060, RZ ;  /* 0x0000c0600a0c7810 */ /* 0x040fe20007f7e0ff */
[----:B-1----:R-:W-:Y:S01]  /*69f0*/  @P0 FMUL.FTZ R13, R13, 0.69314718246459960938 ;  /* 0x3f3172180d0d0820 */ /* 0x002fe20000410000 */
[----:B---3--:R-:W-:Y:S01]  /*6a00*/  @P1 FMUL.FTZ R15, R15, 0.69314718246459960938 ;  /* 0x3f3172180f0f1820 */ /* 0x008fe20000410000 */
[----:B------:R-:W-:Y:S01]  /*6a10*/  IADD3 R73, P4, R10, 0xc040, RZ ;  /* 0x0000c0400a497810 */ /* 0x000fe20007f9e0ff */
[----:B0-----:R-:W-:Y:S01]  /*6a20*/  FMUL.FTZ R121, R123, R3 ;  /* 0x000000037b797220 */ /* 0x001fe20000410000 */
[----:B------:R-:W-:Y:S01]  /*6a30*/  LOP3.LUT R21, R12, 0x380, RZ, 0xc0, !PT ;  /* 0x000003800c157812 */ /* 0x000fe200078ec0ff */
[----:B------:R-:W-:Y:S01]  /*6a40*/  @P0 FFMA.FTZ R6, R14, R5, R13 ;  /* 0x000000050e060223 */ /* 0x000fe2000001000d */
[----:B------:R-:W-:Y:S01]  /*6a50*/  @P1 FFMA.FTZ R0, R22, R4, R15 ;  /* 0x0000000416001223 */ /* 0x000fe2000001000f */
[--C-:B------:R-:W-:Y:S01]  /*6a60*/  IMAD.X R13, RZ, RZ, R11.reuse, P3 ;  /* 0x000000ffff0d7224 */ /* 0x100fe200018e060b */
[C---:B------:R-:W-:Y:S01]  /*6a70*/  IADD3 R60, P5, R10.reuse, 0xc020, RZ ;  /* 0x0000c0200a3c7810 */ /* 0x040fe20007fbe0ff */
[-C--:B------:R-:W-:Y:S01]  /*6a80*/  FMUL.FTZ R165, R127, R3.reuse ;  /* 0x000000037fa57220 */ /* 0x080fe20000410000 */
[C---:B------:R-:W-:Y:S01]  /*6a90*/  IADD3 R69, P6, R10.reuse, 0xc000, RZ ;  /* 0x0000c0000a457810 */ /* 0x040fe20007fde0ff */
[-C--:B------:R-:W-:Y:S01]  /*6aa0*/  FMUL.FTZ R167, R131, R3.reuse ;  /* 0x0000000383a77220 */ /* 0x080fe20000410000 */
[C---:B------:R-:W-:Y:S01]  /*6ab0*/  IADD3 R65, P0, R10.reuse, 0x8060, RZ ;  /* 0x000080600a417810 */ /* 0x040fe20007f1e0ff */
[-C--:B------:R-:W-:Y:S01]  /*6ac0*/  FMUL.FTZ R169, R135, R3.reuse ;  /* 0x0000000387a97220 */ /* 0x080fe20000410000 */
[C---:B------:R-:W-:Y:S01]  /*6ad0*/  IADD3 R5, P1, R10.reuse, 0x20, RZ ;  /* 0x000000200a057810 */ /* 0x040fe20007f3e0ff */
[-C--:B------:R-:W-:Y:S01]  /*6ae0*/  FMUL.FTZ R171, R139, R3.reuse ;  /* 0x000000038bab7220 */ /* 0x080fe20000410000 */
[C---:B------:R-:W-:Y:S01]  /*6af0*/  IADD3 R56, P3, R10.reuse, 0x8020, RZ ;  /* 0x000080200a387810 */ /* 0x040fe20007f7e0ff */
[----:B------:R-:W-:Y:S01]  /*6b00*/  FMUL.FTZ R173, R143, R3 ;  /* 0x000000038fad7220 */ /* 0x000fe20000410000 */
[----:B------:R-:W-:Y:S01]  /*6b10*/  SHF.R.U64 R21, R21, 0x3, RZ ;  /* 0x0000000315157819 */ /* 0x000fe200000012ff */
[--C-:B------:R-:W-:Y:S01]  /*6b20*/  IMAD.X R15, RZ, RZ, R11.reuse, P4 ;  /* 0x000000ffff0f7224 */ /* 0x100fe200020e060b */
[C---:B------:R-:W-:Y:S01]  /*6b30*/  IADD3 R61, P2, R10.reuse, 0x8040, RZ ;  /* 0x000080400a3d7810 */ /* 0x040fe20007f5e0ff */
        /* <DEDUP_REMOVED lines=8> */
[--C-:B------:R-:W-:Y:S01]  /*6bc0*/  IMAD.X R143, RZ, RZ, R11.reuse, P3 ;  /* 0x000000ffff8f7224 */ /* 0x100fe200018e060b */
[----:B------:R-:W-:Y:S01]  /*6bd0*/  IADD3 R21, P6, R10, 0x40, RZ ;  /* 0x000000400a157810 */ /* 0x000fe20007fde0ff */
[-C--:B------:R-:W-:Y:S01]  /*6be0*/  FMUL.FTZ R166, R126, R3.reuse ;  /* 0x000000037ea67220 */ /* 0x080fe20000410000 */
        /* <DEDUP_REMOVED lines=8> */
[----:B------:R-:W-:Y:S01]  /*6c70*/  LOP3.LUT R4, R69, 0x380, RZ, 0xc0, !PT ;  /* 0x0000038045047812 */ /* 0x000fe200078ec0ff */
[-C--:B------:R-:W-:Y:S01]  /*6c80*/  FMUL.FTZ R177, R151, R3.reuse ;  /* 0x0000000397b17220 */ /* 0x080fe20000410000 */
[----:B------:R-:W-:Y:S01]  /*6c90*/  LOP3.LUT R10, R65, 0x380, RZ, 0xc0, !PT ;  /* 0x00000380410a7812 */ /* 0x000fe200078ec0ff */
[----:B------:R-:W-:Y:S01]  /*6ca0*/  FMUL.FTZ R105, R115, R3 ;  /* 0x0000000373697220 */ /* 0x000fe20000410000 */
[----:B------:R-:W-:Y:S01]  /*6cb0*/  SHF.R.U64 R4, R4, 0x3, RZ ;  /* 0x0000000304047819 */ /* 0x000fe200000012ff */
[--C-:B------:R-:W-:Y:S01]  /*6cc0*/  IMAD.X R147, RZ, RZ, R11.reuse, P4 ;  /* 0x000000ffff937224 */ /* 0x100fe200020e060b */
[----:B------:R-:W-:Y:S01]  /*6cd0*/  SHF.R.U64 R10, R10, 0x3, RZ ;  /* 0x000000030a0a7819 */ /* 0x000fe200000012ff */
[--C-:B------:R-:W-:Y:S01]  /*6ce0*/  IMAD.X R151, RZ, RZ, R11.reuse, P5 ;  /* 0x000000ffff977224 */ /* 0x100fe200028e060b */
[----:B------:R-:W-:Y:S01]  /*6cf0*/  LOP3.LUT R126, R4, R69, RZ, 0x3c, !PT ;  /* 0x00000045047e7212 */ /* 0x000fe200078e3cff */
[--C-:B------:R-:W-:Y:S01]  /*6d00*/  IMAD.X R153, RZ, RZ, R11.reuse, P6 ;  /* 0x000000ffff997224 */ /* 0x100fe200030e060b */
[----:B------:R-:W-:Y:S01]  /*6d10*/  IADD3.X R159, RZ, R11, RZ, P2, !PT ;  /* 0x0000000bff9f7210 */ /* 0x000fe200017fe4ff */
[--C-:B------:R-:W-:Y:S01]  /*6d20*/  IMAD.X R155, RZ, RZ, R11.reuse, P0 ;  /* 0x000000ffff9b7224 */ /* 0x100fe200000e060b */
[----:B------:R-:W-:Y:S01]  /*6d30*/  LOP3.LUT R4, R5, 0x380, RZ, 0xc0, !PT ;  /* 0x0000038005047812 */ /* 0x000fe200078ec0ff */
[--C-:B------:R-:W-:Y:S01]  /*6d40*/  IMAD.X R157, RZ, RZ, R11.reuse, P1 ;  /* 0x000000ffff9d7224 */ /* 0x100fe200008e060b */
[----:B------:R-:W-:Y:S01]  /*6d50*/  LOP3.LUT R130, R10, R65, RZ, 0x3c, !PT ;  /* 0x000000410a827212 */ /* 0x000fe200078e3cff */
[----:B------:R-:W-:Y:S01]  /*6d60*/  IMAD.X R161, RZ, RZ, R11, P3 ;  /* 0x000000ffffa17224 */ /* 0x000fe200018e060b */
[----:B------:R-:W-:Y:S01]  /*6d70*/  IADD3 R65, P2, R8, 0x7000, RZ ;  /* 0x0000700008417810 */ /* 0x000fe20007f5e0ff */
[-C--:B------:R-:W-:Y:S01]  /*6d80*/  FMUL.FTZ R109, R114, R3.reuse ;  /* 0x00000003726d7220 */ /* 0x080fe20000410000 */
[----:B------:R-:W-:Y:S01]  /*6d90*/  SHF.R.U64 R4, R4, 0x3, RZ ;  /* 0x0000000304047819 */ /* 0x000fe200000012ff */
[-C--:B------:R-:W-:Y:S01]  /*6da0*/  FMUL.FTZ R164, R122, R3.reuse ;  /* 0x000000037aa47220 */ /* 0x080fe20000410000 */
[----:B------:R-:W-:Y:S01]  /*6db0*/  LOP3.LUT R10, R57, 0x380, RZ, 0xc0, !PT ;  /* 0x00000380390a7812 */ /* 0x000fe200078ec0ff */
[-C--:B------:R-:W-:Y:S01]  /*6dc0*/  FMUL.FTZ R27, R27, R3.reuse ;  /* 0x000000031b1b7220 */ /* 0x080fe20000410000 */
[----:B------:R-:W-:Y:S01]  /*6dd0*/  LOP3.LUT R64, R65, 0x380, RZ, 0xc0, !PT ;  /* 0x0000038041407812 */ /* 0x000fe200078ec0ff */
[----:B------:R-:W-:Y:S01]  /*6de0*/  FMUL.FTZ R26, R26, R3 ;  /* 0x000000031a1a7220 */ /* 0x000fe20000410000 */
[----:B------:R-:W-:Y:S01]  /*6df0*/  LOP3.LUT R134, R4, R5, RZ, 0x3c, !PT ;  /* 0x0000000504867212 */ /* 0x000fe200078e3cff */
[-C--:B------:R-:W-:Y:S01]  /*6e00*/  FMUL.FTZ R31, R31, R3.reuse ;  /* 0x000000031f1f7220 */ /* 0x080fe20000410000 */
[----:B------:R-:W-:Y:S01]  /*6e10*/  SHF.R.U64 R4, R10, 0x3, RZ ;  /* 0x000000030a047819 */ /* 0x000fe200000012ff */
[-C--:B------:R-:W-:Y:S01]  /*6e20*/  FMUL.FTZ R30, R30, R3.reuse ;  /* 0x000000031e1e7220 */ /* 0x080fe20000410000 */
[----:B------:R-:W-:Y:S01]  /*6e30*/  SHF.R.U64 R64, R64, 0x3, RZ ;  /* 0x0000000340407819 */ /* 0x000fe200000012ff */
[----:B------:R-:W-:Y:S01]  /*6e40*/  FMUL.FTZ R35, R35, R3 ;  /* 0x0000000323237220 */ /* 0x000fe20000410000 */
[----:B------:R-:W-:Y:S01]  /*6e50*/  LOP3.LUT R146, R4, R57, RZ, 0x3c, !PT ;  /* 0x0000003904927212 */ /* 0x000fe200078e3cff */
[-C--:B------:R-:W-:Y:S01]  /*6e60*/  FMUL.FTZ R34, R34, R3.reuse ;  /* 0x0000000322227220 */ /* 0x080fe20000410000 */
[----:B------:R-:W-:Y:S01]  /*6e70*/  LOP3.LUT R10, R53, 0x380, RZ, 0xc0, !PT ;  /* 0x00000380350a7812 */ /* 0x000fe200078ec0ff */
[----:B------:R-:W-:Y:S01]  /*6e80*/  FMUL.FTZ R39, R39, R3 ;  /* 0x0000000327277220 */ /* 0x000fe20000410000 */
[----:B------:R-:W-:Y:S01]  /*6e90*/  LOP3.LUT R64, R64, R65, RZ, 0x3c, !PT ;  /* 0x0000004140407212 */ /* 0x000fe200078e3cff */
[----:B------:R-:W-:Y:S01]  /*6ea0*/  IMAD.X R65, RZ, RZ, R9, P2 ;  /* 0x000000ffff417224 */ /* 0x000fe200010e0609 */
[----:B------:R-:W-:Y:S01]  /*6eb0*/  LOP3.LUT R4, R21, 0x380, RZ, 0xc0, !PT ;  /* 0x0000038015047812 */ /* 0x000fe200078ec0ff */
[-C--:B------:R-:W-:Y:S01]  /*6ec0*/  FMUL.FTZ R38, R38, R3.reuse ;  /* 0x0000000326267220 */ /* 0x080fe20000410000 */
[----:B------:R-:W-:Y:S01]  /*6ed0*/  LOP3.LUT R11, R60, 0x380, RZ, 0xc0, !PT ;  /* 0x000003803c0b7812 */ /* 0x000fe200078ec0ff */
[-C--:B------:R-:W-:Y:S01]  /*6ee0*/  FMUL.FTZ R43, R43, R3.reuse ;  /* 0x000000032b2b7220 */ /* 0x080fe20000410000 */
[----:B------:R-:W-:Y:S01]  /*6ef0*/  IADD3 R115, P2, R8, 0xe000, RZ ;  /* 0x0000e00008737810 */ /* 0x000fe20007f5e0ff */
[-C--:B------:R-:W-:Y:S01]  /*6f00*/  FMUL.FTZ R42, R42, R3.reuse ;  /* 0x000000032a2a7220 */ /* 0x080fe20000410000 */
[----:B------:R-:W-:Y:S01]  /*6f10*/  SHF.R.U64 R10, R10, 0x3, RZ ;  /* 0x000000030a0a7819 */ /* 0x000fe200000012ff */
[-C--:B------:R-:W-:Y:S01]  /*6f20*/  FMUL.FTZ R47, R47, R3.reuse ;  /* 0x000000032f2f7220 */ /* 0x080fe20000410000 */
[----:B------:R-:W-:Y:S01]  /*6f30*/  SHF.R.U64 R4, R4, 0x3, RZ ;  /* 0x0000000304047819 */ /* 0x000fe200000012ff */
[-C--:B------:R-:W-:Y:S01]  /*6f40*/  FMUL.FTZ R46, R46, R3.reuse ;  /* 0x000000032e2e7220 */ /* 0x080fe20000410000 */
[----:B------:R-:W-:Y:S01]  /*6f50*/  SHF.R.U64 R11, R11, 0x3, RZ ;  /* 0x000000030b0b7819 */ /* 0x000fe200000012ff */
[-C--:B------:R-:W-:Y:S01]  /*6f60*/  FMUL.FTZ R51, R51, R3.reuse ;  /* 0x0000000333337220 */ /* 0x080fe20000410000 */
[----:B------:R-:W-:Y:S01]  /*6f70*/  LOP3.LUT R114, R115, 0x380, RZ, 0xc0, !PT ;  /* 0x0000038073727812 */ /* 0x000fe200078ec0ff */
[-C--:B------:R-:W-:Y:S01]  /*6f80*/  FMUL.FTZ R50, R50, R3.reuse ;  /* 0x0000000332327220 */ /* 0x080fe20000410000 */
[----:B------:R-:W-:Y:S01]  /*6f90*/  LOP3.LUT R14, R73, 0x380, RZ, 0xc0, !PT ;  /* 0x00000380490e7812 */ /* 0x000fe200078ec0ff */
[-C--:B------:R-:W-:Y:S01]  /*6fa0*/  FMUL.FTZ R55, R55, R3.reuse ;  /* 0x0000000337377220 */ /* 0x080fe20000410000 */
[----:B------:R-:W-:Y:S01]  /*6fb0*/  LOP3.LUT R5, R52, 0x380, RZ, 0xc0, !PT ;  /* 0x0000038034057812 */ /* 0x000fe200078ec0ff */
[----:B------:R-:W-:Y:S01]  /*6fc0*/  FMUL.FTZ R54, R54, R3 ;  /* 0x0000000336367220 */ /* 0x000fe20000410000 */
[----:B------:R-:W-:Y:S01]  /*6fd0*/  LOP3.LUT R154, R10, R53, RZ, 0x3c, !PT ;  /* 0x000000350a9a7212 */ /* 0x000fe200078e3cff */
[----:B------:R-:W-:Y:S01]  /*6fe0*/  FMUL.FTZ R59, R59, R3 ;  /* 0x000000033b3b7220 */ /* 0x000fe20000410000 */
[----:B------:R-:W-:Y:S01]  /*6ff0*/  LOP3.LUT R152, R4, R21, RZ, 0x3c, !PT ;  /* 0x0000001504987212 */ /* 0x000fe200078e3cff */
[-C--:B------:R-:W-:Y:S01]  /*7000*/  FMUL.FTZ R58, R58, R3.reuse ;  /* 0x000000033a3a7220 */ /* 0x080fe20000410000 */
[----:B------:R-:W-:Y:S01]  /*7010*/  LOP3.LUT R53, R20, 0x380, RZ, 0xc0, !PT ;  /* 0x0000038014357812 */ /* 0x000fe200078ec0ff */
[-C--:B------:R-:W-:Y:S01]  /*7020*/  FMUL.FTZ R63, R63, R3.reuse ;  /* 0x000000033f3f7220 */ /* 0x080fe20000410000 */
[----:B------:R-:W-:Y:S01]  /*7030*/  LOP3.LUT R122, R11, R60, RZ, 0x3c, !PT ;  /* 0x0000003c0b7a7212 */ /* 0x000fe200078e3cff */
[-C--:B------:R-:W-:Y:S01]  /*7040*/  FMUL.FTZ R62, R62, R3.reuse ;  /* 0x000000033e3e7220 */ /* 0x080fe20000410000 */
[----:B------:R-:W-:Y:S01]  /*7050*/  IADD3 R21, P4, R8, 0x2000, RZ ;  /* 0x0000200008157810 */ /* 0x000fe20007f9e0ff */
[-C--:B------:R-:W-:Y:S01]  /*7060*/  FMUL.FTZ R67, R67, R3.reuse ;  /* 0x0000000343437220 */ /* 0x080fe20000410000 */
[----:B------:R-:W-:Y:S01]  /*7070*/  SHF.R.U64 R114, R114, 0x3, RZ ;  /* 0x0000000372727819 */ /* 0x000fe200000012ff */
[-C--:B------:R-:W-:Y:S01]  /*7080*/  FMUL.FTZ R66, R66, R3.reuse ;  /* 0x0000000342427220 */ /* 0x080fe20000410000 */
[----:B------:R-:W-:Y:S01]  /*7090*/  SHF.R.U64 R14, R14, 0x3, RZ ;  /* 0x000000030e0e7819 */ /* 0x000fe200000012ff */
[-C--:B------:R-:W-:Y:S01]  /*70a0*/  FMUL.FTZ R71, R71, R3.reuse ;  /* 0x0000000347477220 */ /* 0x080fe20000410000 */
[----:B------:R-:W-:Y:S01]  /*70b0*/  LOP3.LUT R11, R56, 0x380, RZ, 0xc0, !PT ;  /* 0x00000380380b7812 */ /* 0x000fe200078ec0ff */
[-C--:B------:R-:W-:Y:S01]  /*70c0*/  FMUL.FTZ R70, R70, R3.reuse ;  /* 0x0000000346467220 */ /* 0x080fe20000410000 */
[----:B------:R-:W-:Y:S01]  /*70d0*/  SHF.R.U64 R5, R5, 0x3, RZ ;  /* 0x0000000305057819 */ /* 0x000fe200000012ff */
        /* <DEDUP_REMOVED lines=26> */
[----:B------:R-:W-:-:S02]  /*7280*/  LOP3.LUT R10, R21, 0x380, RZ, 0xc0, !PT ;  /* 0x00000380150a7812 */ /* 0x000fc400078ec0ff */
[----:B------:R-:W-:Y:S01]  /*7290*/  LOP3.LUT R114, R114, R115, RZ, 0x3c, !PT ;  /* 0x0000007372727212 */ /* 0x000fe200078e3cff */
[----:B------:R-:W-:Y:S01]  /*72a0*/  IMAD.X R115, RZ, RZ, R9, P2 ;  /* 0x000000ffff737224 */ /* 0x000fe200010e0609 */
[----:B------:R-:W-:Y:S02]  /*72b0*/  LOP3.LUT R14, R14, R73, RZ, 0x3c, !PT ;  /* 0x000000490e0e7212 */ /* 0x000fe400078e3cff */
[----:B------:R-:W-:Y:S02]  /*72c0*/  SHF.R.U64 R11, R11, 0x3, RZ ;  /* 0x000000030b0b7819 */ /* 0x000fe400000012ff */
[----:B------:R-:W-:Y:S02]  /*72d0*/  LOP3.LUT R150, R5, R52, RZ, 0x3c, !PT ;  /* 0x0000003405967212 */ /* 0x000fe400078e3cff */
[----:B------:R-:W-:Y:S02]  /*72e0*/  IADD3 R52, P3, R8, 0x1000, RZ ;  /* 0x0000100008347810 */ /* 0x000fe40007f7e0ff */
[----:B--2---:R-:W-:-:S02]  /*72f0*/  ISETP.NE.AND P2, PT, R210, 0x1, PT ;  /* 0x00000001d200780c */ /* 0x004fc40003f45270 */
[----:B------:R-:W-:Y:S02]  /*7300*/  LOP3.LUT R160, R53, R20, RZ, 0x3c, !PT ;  /* 0x0000001435a07212 */ /* 0x000fe400078e3cff */
[----:B------:R-:W-:Y:S02]  /*7310*/  SHF.R.U64 R20, R10, 0x3, RZ ;  /* 0x000000030a147819 */ /* 0x000fe400000012ff */
[----:B------:R-:W-:Y:S02]  /*7320*/  LOP3.LUT R142, R11, R56, RZ, 0x3c, !PT ;  /* 0x000000380b8e7212 */ /* 0x000fe400078e3cff */
[----:B------:R-:W-:Y:S02]  /*7330*/  MOV R214, R162 ;  /* 0x000000a200d67202 */ /* 0x000fe40000000f00 */
[----:B------:R-:W-:Y:S02]  /*7340*/  LOP3.LUT R11, R52, 0x380, RZ, 0xc0, !PT ;  /* 0x00000380340b7812 */ /* 0x000fe400078ec0ff */
[----:B------:R-:W-:-:S02]  /*7350*/  MOV R163, R14 ;  /* 0x0000000e00a37202 */ /* 0x000fc40000000f00 */
[----:B------:R-:W-:Y:S01]  /*7360*/  LOP3.LUT R60, R61, 0x380, RZ, 0xc0, !PT ;  /* 0x000003803d3c7812 */ /* 0x000fe200078ec0ff */
[----:B------:R-:W0:Y:S01]  /*7370*/  LDC R14, c[0x0][0xd38] ;  /* 0x00034e00ff0e7b82 */ /* 0x000e220000000800 */
[----:B------:R-:W-:Y:S02]  /*7380*/  LOP3.LUT R4, R23, 0x380, RZ, 0xc0, !PT ;  /* 0x0000038017047812 */ /* 0x000fe400078ec0ff */
[----:B------:R-:W-:Y:S02]  /*7390*/  LOP3.LUT R20, R20, R21, RZ, 0x3c, !PT ;  /* 0x0000001514147212 */ /* 0x000fe400078e3cff */
[----:B------:R-:W-:Y:S02]  /*73a0*/  IADD3.X R21, RZ, R9, RZ, P4, !PT ;  /* 0x00000009ff157210 */ /* 0x000fe400027fe4ff */
[----:B------:R-:W-:Y:S02]  /*73b0*/  SHF.R.U64 R11, R11, 0x3, RZ ;  /* 0x000000030b0b7819 */ /* 0x000fe400000012ff */
[----:B------:R-:W-:-:S02]  /*73c0*/  IADD3 R73, P4, R8, 0x9000, RZ ;  /* 0x0000900008497810 */ /* 0x000fc40007f9e0ff */
[----:B------:R-:W-:Y:S02]  /*73d0*/  SHF.R.U64 R60, R60, 0x3, RZ ;  /* 0x000000033c3c7819 */ /* 0x000fe400000012ff */
[----:B------:R-:W-:Y:S02]  /*73e0*/  LOP3.LUT R5, R22, 0x380, RZ, 0xc0, !PT ;  /* 0x0000038016057812 */ /* 0x000fe400078ec0ff */
[----:B------:R-:W-:Y:S02]  /*73f0*/  SHF.R.U64 R4, R4, 0x3, RZ ;  /* 0x0000000304047819 */ /* 0x000fe400000012ff */
[----:B------:R-:W-:Y:S01]  /*7400*/  LOP3.LUT R10, R11, R52, RZ, 0x3c, !PT ;  /* 0x000000340b0a7212 */ /* 0x000fe200078e3cff */
[----:B------:R-:W-:Y:S01]  /*7410*/  IMAD.X R11, RZ, RZ, R9, P3 ;  /* 0x000000ffff0b7224 */ /* 0x000fe200018e0609 */
[----:B------:R-:W-:Y:S02]  /*7420*/  LOP3.LUT R72, R73, 0x380, RZ, 0xc0, !PT ;  /* 0x0000038049487812 */ /* 0x000fe400078ec0ff */
[----:B------:R-:W-:-:S02]  /*7430*/  MOV R162, R12 ;  /* 0x0000000c00a27202 */ /* 0x000fc40000000f00 */
[----:B------:R-:W-:Y:S01]  /*7440*/  LOP3.LUT R138, R60, R61, RZ, 0x3c, !PT ;  /* 0x0000003d3c8a7212 */ /* 0x000fe200078e3cff */
[----:B------:R-:W1:Y:S01]  /*7450*/  @P2 LDC R12, c[0x0][0xcec] ;  /* 0x00033b00ff0c2b82 */ /* 0x000e620000000800 */
[----:B------:R-:W-:Y:S02]  /*7460*/  SHF.R.U64 R5, R5, 0x3, RZ ;  /* 0x0000000305057819 */ /* 0x000fe400000012ff */
[----:B------:R-:W-:Y:S01]  /*7470*/  LOP3.LUT R158, R4, R23, RZ, 0x3c, !PT ;  /* 0x00000017049e7212 */ /* 0x000fe200078e3cff */
[----:B------:R-:W-:Y:S01]  /*7480*/  IMAD.U32 R4, RZ, RZ, UR4 ;  /* 0x00000004ff047e24 */ /* 0x000fe2000f8e00ff */
[C---:B------:R-:W-:Y:S01]  /*7490*/  IADD3 R23, P5, R8.reuse, 0x3000, RZ ;  /* 0x0000300008177810 */ /* 0x040fe20007fbe0ff */
[----:B------:R-:W-:Y:S01]  /*74a0*/  UIADD3 UR4, UR5, UR6, URZ ;  /* 0x0000000605047290 */ /* 0x000fe2000fffe03f */
[C---:B------:R-:W-:Y:S01]  /*74b0*/  IADD3 R53, P6, R8.reuse, 0x4000, RZ ;  /* 0x0000400008357810 */ /* 0x040fe20007fde0ff */
[----:B------:R-:W2:Y:S01]  /*74c0*/  @P2 LDC R13, c[0x0][0xcf0] ;  /* 0x00033c00ff0d2b82 */ /* 0x000ea20000000800 */
[C---:B------:R-:W-:Y:S01]  /*74d0*/  IADD3 R57, P0, R8.reuse, 0x5000, RZ ;  /* 0x0000500008397810 */ /* 0x040fe20007f1e0ff */
[----:B------:R-:W-:Y:S01]  /*74e0*/  ULDC UR6, c[0x0][0xb88] ;  /* 0x0002e20000067ab9 */ /* 0x000fe20000000800 */
[----:B------:R-:W-:-:S02]  /*74f0*/  IADD3 R61, P1, R8, 0x6000, RZ ;  /* 0x00006000083d7810 */ /* 0x000fc40007f3e0ff */
[----:B------:R-:W-:Y:S02]  /*7500*/  IADD3 R69, P3, R8, 0x8000, RZ ;  /* 0x0000800008457810 */ /* 0x000fe40007f7e0ff */
[----:B------:R-:W-:Y:S02]  /*7510*/  SHF.R.U64 R72, R72, 0x3, RZ ;  /* 0x0000000348487819 */ /* 0x000fe400000012ff */
[----:B------:R-:W-:Y:S01]  /*7520*/  LOP3.LUT R156, R5, R22, RZ, 0x3c, !PT ;  /* 0x00000016059c7212 */ /* 0x000fe200078e3cff */
[----:B------:R-:W-:Y:S01]  /*7530*/  IMAD.U32 R5, RZ, RZ, UR5 ;  /* 0x00000005ff057e24 */ /* 0x000fe2000f8e00ff */
[----:B------:R-:W-:Y:S01]  /*7540*/  LOP3.LUT R22, R23, 0x380, RZ, 0xc0, !PT ;  /* 0x0000038017167812 */ /* 0x000fe200078ec0ff */
[----:B------:R-:W-:Y:S01]  /*7550*/  IMAD.U32 R5, RZ, RZ, UR4 ;  /* 0x00000004ff057e24 */ /* 0x000fe2000f8e00ff */
[----:B------:R-:W-:Y:S01]  /*7560*/  LOP3.LUT R52, R53, 0x380, RZ, 0xc0, !PT ;  /* 0x0000038035347812 */ /* 0x000fe200078ec0ff */
[----:B------:R-:W-:Y:S01]  /*7570*/  ULDC.64 UR4, c[0x0][0xc88] ;  /* 0x0003220000047ab9 */ /* 0x000fe20000000a00 */
[----:B------:R-:W-:-:S02]  /*7580*/  LOP3.LUT R56, R57, 0x380, RZ, 0xc0, !PT ;  /* 0x0000038039387812 */ /* 0x000fc400078ec0ff */
[----:B------:R-:W-:Y:S02]  /*7590*/  LOP3.LUT R60, R61, 0x380, RZ, 0xc0, !PT ;  /* 0x000003803d3c7812 */ /* 0x000fe400078ec0ff */
[----:B------:R-:W-:Y:S02]  /*75a0*/  LOP3.LUT R68, R69, 0x380, RZ, 0xc0, !PT ;  /* 0x0000038045447812 */ /* 0x000fe400078ec0ff */
[----:B------:R-:W-:Y:S02]  /*75b0*/  LOP3.LUT R72, R72, R73, RZ, 0x3c, !PT ;  /* 0x0000004948487212 */ /* 0x000fe400078e3cff */
[----:B------:R-:W-:Y:S02]  /*75c0*/  LOP3.LUT R73, R8, 0x380, RZ, 0xc0, !PT ;  /* 0x0000038008497812 */ /* 0x000fe400078ec0ff */
[----:B------:R-:W-:Y:S02]  /*75d0*/  SHF.R.U64 R22, R22, 0x3, RZ ;  /* 0x0000000316167819 */ /* 0x000fe400000012ff */
[----:B------:R-:W-:-:S02]  /*75e0*/  SHF.R.U64 R52, R52, 0x3, RZ ;  /* 0x0000000334347819 */ /* 0x000fc400000012ff */
[----:B------:R-:W-:Y:S02]  /*75f0*/  SHF.R.U64 R56, R56, 0x3, RZ ;  /* 0x0000000338387819 */ /* 0x000fe400000012ff */
[----:B------:R-:W-:Y:S02]  /*7600*/  SHF.R.U64 R60, R60, 0x3, RZ ;  /* 0x000000033c3c7819 */ /* 0x000fe400000012ff */
[----:B------:R-:W-:Y:S02]  /*7610*/  SHF.R.U64 R68, R68, 0x3, RZ ;  /* 0x0000000344447819 */ /* 0x000fe400000012ff */
[----:B------:R-:W-:Y:S02]  /*7620*/  MOV R126, R126 ;  /* 0x0000007e007e7202 */ /* 0x000fe40000000f00 */
[----:B------:R-:W-:Y:S02]  /*7630*/  F2FP.F16.F32.PACK_AB R24, R25, R24 ;  /* 0x000000181918723e */ /* 0x000fe400000000ff */
[----:B------:R-:W-:-:S02]  /*7640*/  IADD3 R127, RZ, -UR41, RZ ;  /* 0x80000029ff7f7c10 */ /* 0x000fc4000fffe0ff */
[----:B------:R-:W-:Y:S02]  /*7650*/  F2FP.F16.F32.PACK_AB R32, R33, R32 ;  /* 0x000000202120723e */ /* 0x000fe400000000ff */
[----:B------:R-:W-:Y:S01]  /*7660*/  SHF.R.U64 R25, R73, 0x3, RZ ;  /* 0x0000000349197819 */ /* 0x000fe200000012ff */
[----:B0-----:R-:W-:Y:S01]  /*7670*/  IMAD R127, R14, R127, UR44 ;  /* 0x0000002c0e7f7e24 */ /* 0x001fe2000f8e027f */
[----:B------:R-:W-:Y:S02]  /*7680*/  F2FP.F16.F32.PACK_AB R33, R35, R34 ;  /* 0x000000222321723e */ /* 0x000fe400000000ff */
        /* <DEDUP_REMOVED lines=10> */
[----:B------:R-:W-:-:S02]  /*7730*/  F2FP.F16.F32.PACK_AB R35, R39, R38 ;  /* 0x000000262723723e */ /* 0x000fc400000000ff */
[----:B------:R-:W0:Y:S01]  /*7740*/  LDC.64 R38, c[0x0][0xc98] ;  /* 0x00032600ff267b82 */ /* 0x000e220000000a00 */
[C---:B------:R-:W-:Y:S02]  /*7750*/  IADD3 R99, P5, R8.reuse, 0xa000, RZ ;  /* 0x0000a00008637810 */ /* 0x040fe40007fbe0ff */
[C---:B------:R-:W-:Y:S02]  /*7760*/  IADD3 R103, P6, R8.reuse, 0xb000, RZ ;  /* 0x0000b00008677810 */ /* 0x040fe40007fde0ff */
[C---:B------:R-:W-:Y:S02]  /*7770*/  IADD3 R107, P0, R8.reuse, 0xc000, RZ ;  /* 0x0000c000086b7810 */ /* 0x040fe40007f1e0ff */
[C---:B------:R-:W-:Y:S02]  /*7780*/  IADD3 R111, P1, R8.reuse, 0xd000, RZ ;  /* 0x0000d000086f7810 */ /* 0x040fe40007f3e0ff */
[----:B------:R-:W-:Y:S02]  /*7790*/  IADD3 R119, P3, R8, 0xf000, RZ ;  /* 0x0000f00008777810 */ /* 0x000fe40007f7e0ff */
[----:B------:R-:W-:-:S02]  /*77a0*/  LOP3.LUT R8, R25, R8, RZ, 0x3c, !PT ;  /* 0x0000000819087212 */ /* 0x000fc400078e3cff */
[----:B------:R-:W-:Y:S02]  /*77b0*/  F2FP.F16.F32.PACK_AB R25, R27, R26 ;  /* 0x0000001a1b19723e */ /* 0x000fe400000000ff */
[----:B------:R-:W-:Y:S02]  /*77c0*/  F2FP.F16.F32.PACK_AB R26, R179, R28 ;  /* 0x0000001cb31a723e */ /* 0x000fe400000000ff */
[----:B------:R-:W-:Y:S01]  /*77d0*/  MOV R179, R122 ;  /* 0x0000007a00b37202 */ /* 0x000fe20000000f00 */
[----:B------:R-:W-:Y:S01]  /*77e0*/  IMAD R123, R127, 0x80, R208 ;  /* 0x000000807f7b7824 */ /* 0x000fe200078e02d0 */
[----:B------:R-:W-:Y:S02]  /*77f0*/  F2FP.F16.F32.PACK_AB R40, R41, R40 ;  /* 0x000000282928723e */ /* 0x000fe400000000ff */
[----:B------:R-:W-:Y:S01]  /*7800*/  F2FP.F16.F32.PACK_AB R41, R43, R42 ;  /* 0x0000002a2b29723e */ /* 0x000fe200000000ff */
[----:B-1----:R-:W-:Y:S01]  /*7810*/  @P2 IMAD.HI.U32 R12, R123, R12, RZ ;  /* 0x0000000c7b0c2227 */ /* 0x002fe200078e00ff */
[----:B------:R-:W-:-:S02]  /*7820*/  F2FP.F16.F32.PACK_AB R27, R31, R30 ;  /* 0x0000001e1f1b723e */ /* 0x000fc400000000ff */
[----:B------:R-:W-:Y:S01]  /*7830*/  F2FP.F16.F32.PACK_AB R43, R47, R46 ;  /* 0x0000002e2f2b723e */ /* 0x000fe200000000ff */
[----:B------:R-:W-:Y:S01]  /*7840*/  IMAD.MOV.U32 R47, RZ, RZ, R123 ;  /* 0x000000ffff2f7224 */ /* 0x000fe200078e007b */
[----:B------:R-:W-:Y:S01]  /*7850*/  MOV R134, R134 ;  /* 0x0000008600867202 */ /* 0x000fe20000000f00 */
[----:B------:R-:W-:Y:S01]  /*7860*/  STSM.16.M88.4 [R214], R24 ;  /* 0x00000018d6007844 */ /* 0x000fe20000000200 */
[----:B------:R-:W-:Y:S01]  /*7870*/  F2FP.F16.F32.PACK_AB R34, R178, R36 ;  /* 0x00000024b222723e */ /* 0x000fe200000000ff */
[----:B0-----:R-:W-:Y:S01]  /*7880*/  IMAD.WIDE.U32 R4, R38, UR43, R4 ;  /* 0x0000002b26047c25 */ /* 0x001fe2000f8e0004 */
[----:B--2---:R-:W-:Y:S02]  /*7890*/  @P2 SHF.R.U32.HI R47, RZ, R13, R12 ;  /* 0x0000000dff2f2219 */ /* 0x004fe4000001160c */
[----:B------:R-:W-:Y:S01]  /*78a0*/  LOP3.LUT R106, R107, 0x380, RZ, 0xc0, !PT ;  /* 0x000003806b6a7812 */ /* 0x000fe200078ec0ff */
[----:B------:R0:W-:Y:S01]  /*78b0*/  STSM.16.M88.4 [R134], R32 ;  /* 0x0000002086007844 */ /* 0x0001e20000000200 */
[----:B------:R-:W-:-:S02]  /*78c0*/  F2FP.F16.F32.PACK_AB R48, R49, R48 ;  /* 0x000000303130723e */ /* 0x000fc400000000ff */
[----:B------:R-:W-:Y:S02]  /*78d0*/  MOV R152, R152 ;  /* 0x0000009800987202 */ /* 0x000fe40000000f00 */
[----:B------:R-:W-:Y:S02]  /*78e0*/  F2FP.F16.F32.PACK_AB R42, R29, R44 ;  /* 0x0000002c1d2a723e */ /* 0x000fe400000000ff */
[----:B------:R-:W-:Y:S02]  /*78f0*/  F2FP.F16.F32.PACK_AB R49, R51, R50 ;  /* 0x000000323331723e */ /* 0x000fe400000000ff */
[----:B------:R-:W-:Y:S01]  /*7900*/  MOV R160, R160 ;  /* 0x000000a000a07202 */ /* 0x000fe20000000f00 */
[----:B------:R-:W-:Y:S01]  /*7910*/  STSM.16.M88.4 [R152], R40 ;  /* 0x0000002898007844 */ /* 0x000fe20000000200 */
[----:B------:R-:W-:Y:S02]  /*7920*/  F2FP.F16.F32.PACK_AB R50, R202, R185 ;  /* 0x000000b9ca32723e */ /* 0x000fe400000000ff */
[----:B------:R-:W-:-:S02]  /*7930*/  F2FP.F16.F32.PACK_AB R51, R55, R54 ;  /* 0x000000363733723e */ /* 0x000fc400000000ff */
[----:B------:R-:W-:Y:S01]  /*7940*/  SHF.R.U64 R106, R106, 0x3, RZ ;  /* 0x000000036a6a7819 */ /* 0x000fe200000012ff */
[----:B0-----:R-:W-:Y:S01]  /*7950*/  IMAD.MOV R33, RZ, RZ, -R47 ;  /* 0x000000ffff217224 */ /* 0x001fe200078e0a2f */
[----:B------:R-:W-:Y:S01]  /*7960*/  MOV R158, R158 ;  /* 0x0000009e009e7202 */ /* 0x000fe20000000f00 */
[----:B------:R-:W-:Y:S01]  /*7970*/  IMAD R32, R38, UR7, RZ ;  /* 0x0000000726207c24 */ /* 0x000fe2000f8e02ff */
[----:B------:R-:W-:Y:S01]  /*7980*/  F2FP.F16.F32.PACK_AB R12, R201, R184 ;  /* 0x000000b8c90c723e */ /* 0x000fe200000000ff */
[----:B------:R-:W-:Y:S01]  /*7990*/  IMAD R33, R210, R33, R123 ;  /* 0x00000021d2217224 */ /* 0x000fe200078e027b */
[----:B------:R-:W-:Y:S01]  /*79a0*/  F2FP.F16.F32.PACK_AB R13, R59, R58 ;  /* 0x0000003a3b0d723e */ /* 0x000fe200000000ff */
[----:B------:R-:W-:Y:S01]  /*79b0*/  STSM.16.M88.4 [R160], R48 ;  /* 0x00000030a0007844 */ /* 0x000fe20000000200 */
[----:B------:R-:W-:Y:S01]  /*79c0*/  F2FP.F16.F32.PACK_AB R14, R199, R183 ;  /* 0x000000b7c70e723e */ /* 0x000fe200000000ff */
[----:B------:R-:W-:Y:S01]  /*79d0*/  IMAD R32, R39, UR43, R32 ;  /* 0x0000002b27207c24 */ /* 0x000fe2000f8e0220 */
[----:B------:R-:W-:-:S02]  /*79e0*/  F2FP.F16.F32.PACK_AB R15, R63, R62 ;  /* 0x0000003e3f0f723e */ /* 0x000fc400000000ff */
[----:B------:R-:W-:Y:S01]  /*79f0*/  LOP3.LUT R106, R106, R107, RZ, 0x3c, !PT ;  /* 0x0000006b6a6a7212 */ /* 0x000fe200078e3cff */
[----:B------:R-:W-:Y:S01]  /*7a00*/  IMAD.X R107, RZ, RZ, R9, P0 ;  /* 0x000000ffff6b7224 */ /* 0x000fe200000e0609 */
[----:B------:R-:W-:Y:S01]  /*7a10*/  F2FP.F16.F32.PACK_AB R37, R7, R37 ;  /* 0x000000250725723e */ /* 0x000fe200000000ff */
[----:B------:R0:W-:Y:S01]  /*7a20*/  STSM.16.M88.4 [R158], R12 ;  /* 0x0000000c9e007844 */ /* 0x0001e20000000200 */
[----:B------:R-:W-:Y:S02]  /*7a30*/  SHF.R.S32.HI R7, RZ, 0x1f, R33 ;  /* 0x0000001fff077819 */ /* 0x000fe40000011421 */
[----:B------:R-:W-:Y:S02]  /*7a40*/  LOP3.LUT R118, R119, 0x380, RZ, 0xc0, !PT ;  /* 0x0000038077767812 */ /* 0x000fe400078ec0ff */
[----:B------:R-:W-:Y:S02]  /*7a50*/  MOV R156, R156 ;  /* 0x0000009c009c7202 */ /* 0x000fe40000000f00 */
[----:B------:R-:W-:-:S02]  /*7a60*/  F2FP.F16.F32.PACK_AB R24, R198, R182 ;  /* 0x000000b6c618723e */ /* 0x000fc400000000ff */
[----:B------:R-:W-:Y:S02]  /*7a70*/  F2FP.F16.F32.PACK_AB R25, R67, R66 ;  /* 0x000000424319723e */ /* 0x000fe400000000ff */
[----:B------:R-:W-:Y:S02]  /*7a80*/  F2FP.F16.F32.PACK_AB R26, R197, R181 ;  /* 0x000000b5c51a723e */ /* 0x000fe400000000ff */
[----:B------:R-:W-:Y:S02]  /*7a90*/  F2FP.F16.F32.PACK_AB R27, R71, R70 ;  /* 0x00000046471b723e */ /* 0x000fe400000000ff */
[----:B------:R-:W-:Y:S01]  /*7aa0*/  LOP3.LUT R110, R111, 0x380, RZ, 0xc0, !PT ;  /* 0x000003806f6e7812 */ /* 0x000fe200078ec0ff */
[----:B0-----:R-:W-:Y:S01]  /*7ab0*/  IMAD R15, R127, 0x80, R206 ;  /* 0x000000807f0f7824 */ /* 0x001fe200078e02ce */
[----:B------:R-:W-:Y:S01]  /*7ac0*/  SHF.R.S32.HI R13, RZ, 0x1f, R47 ;  /* 0x0000001fff0d7819 */ /* 0x000fe2000001142f */
[----:B------:R-:W-:Y:S01]  /*7ad0*/  STSM.16.M88.4 [R156], R24 ;  /* 0x000000189c007844 */ /* 0x000fe20000000200 */
[----:B------:R-:W-:Y:S01]  /*7ae0*/  IADD3 R12, P0, R47, R4, RZ ;  /* 0x000000042f0c7210 */ /* 0x000fe20007f1e0ff */
[----:B------:R-:W-:Y:S01]  /*7af0*/  IMAD R4, R7, UR4, RZ ;  /* 0x0000000407047c24 */ /* 0x000fe2000f8e02ff */
[----:B------:R-:W-:-:S02]  /*7b00*/  SHF.R.U64 R118, R118, 0x3, RZ ;  /* 0x0000000376767819 */ /* 0x000fc400000012ff */
[----:B------:R-:W-:Y:S01]  /*7b10*/  IADD3.X R13, R13, R5, R32, P0, !PT ;  /* 0x000000050d0d7210 */ /* 0x000fe200007fe420 */
[C---:B------:R-:W-:Y:S01]  /*7b20*/  IMAD R7, R33.reuse, UR5, R4 ;  /* 0x0000000521077c24 */ /* 0x040fe2000f8e0204 */
[----:B------:R-:W-:Y:S01]  /*7b30*/  MOV R154, R154 ;  /* 0x0000009a009a7202 */ /* 0x000fe20000000f00 */
[----:B------:R-:W-:Y:S01]  /*7b40*/  IMAD R4, R210, UR6, RZ ;  /* 0x00000006d2047c24 */ /* 0x000fe2000f8e02ff */
[----:B------:R-:W-:Y:S01]  /*7b50*/  F2FP.F16.F32.PACK_AB R28, R196, R180 ;  /* 0x000000b4c41c723e */ /* 0x000fe200000000ff */
[----:B------:R-:W-:Y:S01]  /*7b60*/  IMAD.WIDE.U32 R12, R33, UR4, R12 ;  /* 0x00000004210c7c25 */ /* 0x000fe2000f8e000c */
[----:B------:R-:W-:Y:S01]  /*7b70*/  F2FP.F16.F32.PACK_AB R29, R75, R74 ;  /* 0x0000004a4b1d723e */ /* 0x000fe200000000ff */
[----:B------:R-:W-:Y:S01]  /*7b80*/  ULDC.64 UR4, c[0x0][0xc50] ;  /* 0x0003140000047ab9 */ /* 0x000fe20000000a00 */
[----:B------:R-:W-:Y:S01]  /*7b90*/  F2FP.F16.F32.PACK_AB R30, R195, R76 ;  /* 0x0000004cc31e723e */ /* 0x000fe200000000ff */
[----:B------:R-:W-:Y:S01]  /*7ba0*/  IMAD.IADD R7, R13, 0x1, R7 ;  /* 0x000000010d077824 */ /* 0x000fe200078e0207 */
[----:B------:R-:W-:Y:S01]  /*7bb0*/  F2FP.F16.F32.PACK_AB R31, R79, R78 ;  /* 0x0000004e4f1f723e */ /* 0x000fe200000000ff */
[----:B------:R-:W-:Y:S01]  /*7bc0*/  VIADD R5, R15, 0x8 ;  /* 0x000000080f057836 */ /* 0x000fe20000000000 */
[----:B------:R-:W-:-:S02]  /*7bd0*/  F2FP.F16.F32.PACK_AB R80, R81, R80 ;  /* 0x000000505150723e */ /* 0x000fc400000000ff */
[----:B------:R-:W-:Y:S01]  /*7be0*/  SHF.R.U64 R110, R110, 0x3, RZ ;  /* 0x000000036e6e7819 */ /* 0x000fe200000012ff */
[----:B------:R0:W-:Y:S01]  /*7bf0*/  STSM.16.M88.4 [R154], R28 ;  /* 0x0000001c9a007844 */ /* 0x0001e20000000200 */
[----:B------:R-:W-:Y:S01]  /*7c00*/  LOP3.LUT R118, R118, R119, RZ, 0x3c, !PT ;  /* 0x0000007776767212 */ /* 0x000fe200078e3cff */
[----:B------:R-:W-:Y:S01]  /*7c10*/  IMAD.X R119, RZ, RZ, R9, P3 ;  /* 0x000000ffff777224 */ /* 0x000fe200018e0609 */
[----:B------:R-:W-:Y:S02]  /*7c20*/  F2FP.F16.F32.PACK_AB R81, R83, R82 ;  /* 0x000000525351723e */ /* 0x000fe400000000ff */
[----:B------:R-:W-:Y:S02]  /*7c30*/  F2FP.F16.F32.PACK_AB R88, R89, R88 ;  /* 0x000000585958723e */ /* 0x000fe400000000ff */
        /* <DEDUP_REMOVED lines=8> */
[----:B------:R-:W-:-:S02]  /*7cc0*/  LOP3.LUT P0, RZ, R203, 0x3, RZ, 0xc0, !PT ;  /* 0x00000003cbff7812 */ /* 0x000fc4000780c0ff */
[----:B0-----:R-:W-:Y:S01]  /*7cd0*/  LEA R28, P3, R12, UR4, 0x2 ;  /* 0x000000040c1c7c11 */ /* 0x001fe2000f8610ff */
[----:B------:R-:W-:Y:S01]  /*7ce0*/  STSM.16.M88.4 [R146], R88 ;  /* 0x0000005892007844 */ /* 0x000fe20000000200 */
[----:B------:R-:W-:Y:S02]  /*7cf0*/  MOV R142, R142 ;  /* 0x0000008e008e7202 */ /* 0x000fe40000000f00 */
[----:B------:R-:W-:Y:S01]  /*7d00*/  F2FP.F16.F32.PACK_AB R36, R192, R96 ;  /* 0x00000060c024723e */ /* 0x000fe200000000ff */
[----:B------:R-:W-:Y:S01]  /*7d10*/  SHFL.IDX PT, R40, R28, RZ, 0x1c1f ;  /* 0x001c1fff1c287589 */ /* 0x000fe200000e0000 */
[----:B------:R-:W-:Y:S02]  /*7d20*/  F2FP.F16.F32.PACK_AB R38, R191, R100 ;  /* 0x00000064bf26723e */ /* 0x000fe400000000ff */
[----:B------:R-:W-:Y:S01]  /*7d30*/  F2FP.F16.F32.PACK_AB R39, R45, R77 ;  /* 0x0000004d2d27723e */ /* 0x000fe200000000ff */
[----:B------:R-:W-:Y:S01]  /*7d40*/  SHFL.IDX PT, R42, R28, 0x1, 0x1c1f ;  /* 0x003c1f001c2a7f89 */ /* 0x000fe200000e0000 */
        /* <DEDUP_REMOVED lines=9> */
[----:B------:R-:W-:Y:S01]  /*7de0*/  LEA.HI.X R7, R12, UR5, R7, 0x2, P3 ;  /* 0x000000050c077c11 */ /* 0x000fe200098f1407 */
[----:B------:R0:W-:Y:S01]  /*7df0*/  STSM.16.M88.4 [R138], R84 ;  /* 0x000000548a007844 */ /* 0x0001e20000000200 */
[----:B------:R-:W-:-:S02]  /*7e00*/  MOV R130, R130 ;  /* 0x0000008200827202 */ /* 0x000fc40000000f00 */
[----:B------:R-:W-:Y:S01]  /*7e10*/  F2FP.F16.F32.PACK_AB R12, R188, R112 ;  /* 0x00000070bc0c723e */ /* 0x000fe200000000ff */
[----:B------:R-:W1:Y:S01]  /*7e20*/  SHFL.IDX PT, R41, R7, RZ, 0x1c1f ;  /* 0x001c1fff07297589 */ /* 0x000e6200000e0000 */
[----:B------:R-:W-:Y:S02]  /*7e30*/  F2FP.F16.F32.PACK_AB R13, R105, R109 ;  /* 0x0000006d690d723e */ /* 0x000fe400000000ff */
[----:B------:R-:W-:Y:S01]  /*7e40*/  F2FP.F16.F32.PACK_AB R14, R187, R116 ;  /* 0x00000074bb0e723e */ /* 0x000fe200000000ff */
[----:B------:R-:W2:Y:S01]  /*7e50*/  SHFL.IDX PT, R43, R7, 0x1, 0x1c1f ;  /* 0x003c1f00072b7f89 */ /* 0x000ea200000e0000 */
        /* <DEDUP_REMOVED lines=14> */
[----:B0-----:R-:W-:Y:S02]  /*7f40*/  F2FP.F16.F32.PACK_AB R138, R141, R140 ;  /* 0x0000008c8d8a723e */ /* 0x001fe400000000ff */
[----:B------:R-:W-:Y:S02]  /*7f50*/  F2FP.F16.F32.PACK_AB R139, R173, R174 ;  /* 0x000000aead8b723e */ /* 0x000fe400000000ff */
[----:B------:R-:W-:Y:S02]  /*7f60*/  F2FP.F16.F32.PACK_AB R144, R145, R144 ;  /* 0x000000909190723e */ /* 0x000fe400000000ff */
[----:B------:R-:W-:Y:S01]  /*7f70*/  F2FP.F16.F32.PACK_AB R145, R175, R176 ;  /* 0x000000b0af91723e */ /* 0x000fe200000000ff */
[----:B------:R-:W-:Y:S01]  /*7f80*/  STSM.16.M88.4 [R163], R136 ;  /* 0x00000088a3007844 */ /* 0x000fe20000000200 */
[----:B------:R-:W-:-:S02]  /*7f90*/  F2FP.F16.F32.PACK_AB R146, R149, R148 ;  /* 0x000000949592723e */ /* 0x000fc400000000ff */
[----:B------:R-:W-:Y:S02]  /*7fa0*/  F2FP.F16.F32.PACK_AB R147, R177, R3 ;  /* 0x00000003b193723e */ /* 0x000fe400000000ff */
[----:B------:R-:W-:Y:S02]  /*7fb0*/  ISETP.GE.OR P0, PT, R5, R4, P0 ;  /* 0x000000040500720c */ /* 0x000fe40000706670 */
[----:B------:R-:W-:Y:S01]  /*7fc0*/  LOP3.LUT R98, R99, 0x380, RZ, 0xc0, !PT ;  /* 0x0000038063627812 */ /* 0x000fe200078ec0ff */
[----:B------:R-:W-:Y:S01]  /*7fd0*/  STSM.16.M88.4 [R162], R144 ;  /* 0x00000090a2007844 */ /* 0x000fe20000000200 */
[----:B------:R-:W-:Y:S02]  /*7fe0*/  LOP3.LUT R102, R103, 0x380, RZ, 0xc0, !PT ;  /* 0x0000038067667812 */ /* 0x000fe400078ec0ff */
[----:B------:R-:W-:Y:S01]  /*7ff0*/  SHF.R.U64 R98, R98, 0x3, RZ ;  /* 0x0000000362627819 */ /* 0x000fe200000012ff */
[----:B------:R-:W-:Y:S01]  /*8000*/  BAR.SYNC.DEFER_BLOCKING 0x1, 0x100 ;  /* 0x0044000000007b1d */ /* 0x000fe20000010000 */
[----:B------:R-:W-:-:S02]  /*8010*/  SHF.R.U64 R102, R102, 0x3, RZ ;  /* 0x0000000366667819 */ /* 0x000fc400000012ff */
[----:B------:R-:W-:Y:S01]  /*8020*/  LOP3.LUT R98, R98, R99, RZ, 0x3c, !PT ;  /* 0x0000006362627212 */ /* 0x000fe200078e3cff */
[--C-:B------:R-:W-:Y:S01]  /*8030*/  IMAD.X R99, RZ, RZ, R9.reuse, P5 ;  /* 0x000000ffff637224 */ /* 0x100fe200028e0609 */
[----:B------:R-:W-:Y:S01]  /*8040*/  LOP3.LUT R102, R102, R103, RZ, 0x3c, !PT ;  /* 0x0000006766667212 */ /* 0x000fe200078e3cff */
[----:B------:R-:W-:Y:S01]  /*8050*/  IMAD.X R103, RZ, RZ, R9, P6 ;  /* 0x000000ffff677224 */ /* 0x000fe200030e0609 */
[----:B------:R-:W-:Y:S01]  /*8060*/  IADD3.X R73, RZ, R9, RZ, P4, !PT ;  /* 0x00000009ff497210 */ /* 0x000fe200027fe4ff */
[----:B-1----:R0:W-:Y:S04]  /*8070*/  @!P1 ST.E desc[UR48][R40.64], R6 ;  /* 0x0000000628009985 */ /* 0x0021e8000c101930 */
[----:B--2---:R1:W-:Y:S04]  /*8080*/  @!P0 ST.E desc[UR48][R42.64], R0 ;  /* 0x000000002a008985 */ /* 0x0043e8000c101930 */
[----:B------:R2:W5:Y:S01]  /*8090*/  LD.E.128 R28, desc[UR48][R10.64] ;  /* 0x000000300a1c7980 */ /* 0x000562000c101d00 */
[----:B0-----:R-:W0:Y:S03]  /*80a0*/  @P2 LDC R6, c[0x0][0xcec] ;  /* 0x00033b00ff062b82 */ /* 0x001e260000000800 */
[----:B------:R3:W5:Y:S01]  /*80b0*/  LD.E.128 R36, desc[UR48][R8.64] ;  /* 0x0000003008247980 */ /* 0x000762000c101d00 */
[----:B-1----:R-:W-:Y:S01]  /*80c0*/  LEA R0, R19, R200, 0x5 ;  /* 0x000000c813007211 */ /* 0x002fe200078e28ff */
[----:B------:R-:W-:-:S02]  /*80d0*/  UIMAD UR6, UR11, UR8, URZ ;  /* 0x000000080b0672a4 */ /* 0x000fc4000f8e023f */
[----:B------:R1:W5:Y:S01]  /*80e0*/  LD.E.128 R32, desc[UR48][R20.64] ;  /* 0x0000003014207980 */ /* 0x000362000c101d00 */
[----:B--2---:R-:W2:Y:S01]  /*80f0*/  @P2 LDC R10, c[0x0][0xcf0] ;  /* 0x00033c00ff0a2b82 */ /* 0x004ea20000000800 */
[----:B------:R-:W-:Y:S01]  /*8100*/  IMAD R5, R127, 0x80, R0 ;  /* 0x000000807f057824 */ /* 0x000fe200078e0200 */
[----:B------:R-:W-:Y:S01]  /*8110*/  UIMAD.WIDE.U32 UR4, UR10, UR8, URZ ;  /* 0x000000080a0472a5 */ /* 0x000fe2000f8e003f */
[----:B------:R1:W5:Y:S04]  /*8120*/  LD.E.128 R12, desc[UR48][R22.64] ;  /* 0x00000030160c7980 */ /* 0x000368000c101d00 */
[----:B------:R-:W5:Y:S01]  /*8130*/  LD.E.128 R52, desc[UR48][R52.64] ;  /* 0x0000003034347980 */ /* 0x000f62000c101d00 */
[----:B---3--:R-:W3:Y:S01]  /*8140*/  LDC.64 R8, c[0x0][0xbe0] ;  /* 0x0002f800ff087b82 */ /* 0x008ee20000000a00 */
[----:B------:R-:W-:-:S02]  /*8150*/  IMAD.MOV.U32 R0, RZ, RZ, R5 ;  /* 0x000000ffff007224 */ /* 0x000fc400078e0005 */
[----:B------:R-:W5:Y:S04]  /*8160*/  LD.E.128 R56, desc[UR48][R56.64] ;  /* 0x0000003038387980 */ /* 0x000f68000c101d00 */
[----:B------:R-:W5:Y:S01]  /*8170*/  LD.E.128 R60, desc[UR48][R60.64] ;  /* 0x000000303c3c7980 */ /* 0x000f62000c101d00 */
[----:B0-----:R-:W-:Y:S01]  /*8180*/  @P2 IMAD.HI.U32 R3, R5, R6, RZ ;  /* 0x0000000605032227 */ /* 0x001fe200078e00ff */
[----:B------:R-:W-:Y:S02]  /*8190*/  UIMAD UR6, UR10, UR9, UR6 ;  /* 0x000000090a0672a4 */ /* 0x000fe4000f8e0206 */
[----:B------:R-:W5:Y:S01]  /*81a0*/  LD.E.128 R64, desc[UR48][R64.64] ;  /* 0x0000003040407980 */ /* 0x000f62000c101d00 */
[----:B------:R-:W-:-:S03]  /*81b0*/  ULDC.64 UR8, c[0x0][0xbf0] ;  /* 0x0002fc0000087ab9 */ /* 0x000fc60000000a00 */
[----:B------:R-:W5:Y:S01]  /*81c0*/  LD.E.128 R68, desc[UR48][R68.64] ;  /* 0x0000003044447980 */ /* 0x000f62000c101d00 */
[----:B--2---:R-:W-:-:S03]  /*81d0*/  @P2 SHF.R.U32.HI R0, RZ, R10, R3 ;  /* 0x0000000aff002219 */ /* 0x004fc60000011603 */
[----:B------:R-:W5:Y:S01]  /*81e0*/  LD.E.128 R72, desc[UR48][R72.64] ;  /* 0x0000003048487980 */ /* 0x000f62000c101d00 */
[--C-:B------:R-:W-:Y:S01]  /*81f0*/  SHF.R.S32.HI R3, RZ, 0x1f, R0.reuse ;  /* 0x0000001fff037819 */ /* 0x100fe20000011400 */
[----:B------:R-:W-:Y:S02]  /*8200*/  UIMAD UR7, UR7, UR8, URZ ;  /* 0x00000008070772a4 */ /* 0x000fe4000f8e023f */
[----:B------:R-:W-:Y:S01]  /*8210*/  UIADD3 UR5, UR5, UR6, URZ ;  /* 0x0000000605057290 */ /* 0x000fe2000fffe03f */
[----:B------:R-:W5:Y:S01]  /*8220*/  LD.E.128 R96, desc[UR48][R98.64] ;  /* 0x0000003062607980 */ /* 0x000f62000c101d00 */
[----:B---3--:R-:W-:Y:S01]  /*8230*/  IMAD R3, R3, R8, RZ ;  /* 0x0000000803037224 */ /* 0x008fe200078e02ff */
[----:B------:R-:W-:Y:S02]  /*8240*/  UIMAD UR7, UR43, UR9, UR7 ;  /* 0x000000092b0772a4 */ /* 0x000fe4000f8e0207 */
[----:B------:R-:W-:Y:S01]  /*8250*/  UIMAD.WIDE.U32 UR4, UR43, UR8, UR4 ;  /* 0x000000082b0472a5 */ /* 0x000fe2000f8e0004 */
[----:B------:R-:W-:Y:S01]  /*8260*/  IMAD R9, R0, R9, R3 ;  /* 0x0000000900097224 */ /* 0x000fe200078e0203 */
[----:B------:R-:W5:Y:S01]  /*8270*/  LD.E.128 R100, desc[UR48][R102.64] ;  /* 0x0000003066647980 */ /* 0x000f62000c101d00 */
[----:B------:R-:W-:Y:S01]  /*8280*/  IMAD.MOV R3, RZ, RZ, -R0 ;  /* 0x000000ffff037224 */ /* 0x000fe200078e0a00 */
[----:B------:R-:W-:-:S02]  /*8290*/  UIADD3 UR5, UR5, UR7, URZ ;  /* 0x0000000705057290 */ /* 0x000fc4000fffe03f */
[----:B------:R-:W5:Y:S01]  /*82a0*/  LD.E.128 R104, desc[UR48][R106.64] ;  /* 0x000000306a687980 */ /* 0x000f62000c101d00 */
[----:B------:R-:W-:Y:S01]  /*82b0*/  IMAD R3, R210, R3, R5 ;  /* 0x00000003d2037224 */ /* 0x000fe200078e0205 */
[----:B------:R-:W-:Y:S02]  /*82c0*/  ULDC.64 UR6, c[0x0][0xbd8] ;  /* 0x0002f60000067ab9 */ /* 0x000fe40000000a00 */
[----:B------:R-:W5:Y:S01]  /*82d0*/  LD.E.128 R108, desc[UR48][R110.64] ;  /* 0x000000306e6c7980 */ /* 0x000f62000c101d00 */
[----:B------:R-:W-:Y:S01]  /*82e0*/  IMAD.WIDE.U32 R6, R0, R8, UR4 ;  /* 0x0000000400067e25 */ /* 0x000fe2000f8e0008 */
[----:B------:R-:W-:Y:S01]  /*82f0*/  SHF.R.S32.HI R0, RZ, 0x1f, R3 ;  /* 0x0000001fff007819 */ /* 0x000fe20000011403 */
[----:B------:R-:W-:Y:S01]  /*8300*/  UIADD3 UR37, UR37, 0x1, URZ ;  /* 0x0000000125257890 */ /* 0x000fe2000fffe03f */
[----:B------:R-:W5:Y:S04]  /*8310*/  LD.E.128 R112, desc[UR48][R114.64] ;  /* 0x0000003072707980 */ /* 0x000f68000c101d00 */
[----:B------:R-:W5:Y:S01]  /*8320*/  LD.E.128 R116, desc[UR48][R118.64] ;  /* 0x0000003076747980 */ /* 0x000f62000c101d00 */
[----:B------:R-:W-:Y:S01]  /*8330*/  IMAD R127, R127, 0x80, R200 ;  /* 0x000000807f7f7824 */ /* 0x000fe200078e02c8 */
[----:B------:R-:W-:Y:S01]  /*8340*/  ULDC.64 UR8, c[0x0][0xb80] ;  /* 0x0002e00000087ab9 */ /* 0x000fe20000000a00 */
[----:B------:R-:W-:Y:S01]  /*8350*/  @!PT LDS RZ, [RZ] ;  /* 0x00000000fffff984 */ /* 0x000fe20000000800 */
[----:B------:R-:W-:Y:S01]  /*8360*/  @!PT LDS RZ, [RZ] ;  /* 0x00000000fffff984 */ /* 0x000fe20000000800 */
[----:B------:R-:W-:Y:S01]  /*8370*/  @!PT LDS RZ, [RZ] ;  /* 0x00000000fffff984 */ /* 0x000fe20000000800 */
[----:B------:R-:W-:Y:S01]  /*8380*/  @!PT LDS RZ, [RZ] ;  /* 0x00000000fffff984 */ /* 0x000fe20000000800 */
[----:B------:R0:W-:Y:S06]  /*8390*/  MEMBAR.ALL.CTA ;  /* 0x0000000000007992 */ /* 0x0001ec0000008000 */
[----:B0-----:R-:W0:Y:S01]  /*83a0*/  FENCE.VIEW.ASYNC.S ;  /* 0x00000000000073c6 */ /* 0x001e220000000000 */
[----:B------:R-:W-:-:S02]  /*83b0*/  IMAD.IADD R7, R7, 0x1, R9 ;  /* 0x0000000107077824 */ /* 0x000fc400078e0209 */
[----:B------:R-:W-:Y:S02]  /*83c0*/  IMAD R0, R0, UR6, RZ ;  /* 0x0000000600007c24 */ /* 0x000fe4000f8e02ff */
[----:B------:R-:W-:Y:S02]  /*83d0*/  VIADD R5, R127, 0x20 ;  /* 0x000000207f057836 */ /* 0x000fe40000000000 */
[C---:B------:R-:W-:Y:S02]  /*83e0*/  IMAD R9, R3.reuse, UR7, R0 ;  /* 0x0000000703097c24 */ /* 0x040fe4000f8e0200 */
[----:B------:R-:W-:Y:S01]  /*83f0*/  IMAD.WIDE.U32 R6, R3, UR6, R6 ;  /* 0x0000000603067c25 */ /* 0x000fe2000f8e0006 */
[-C--:B------:R-:W-:Y:S02]  /*8400*/  ISETP.GE.AND P2, PT, R127, R4.reuse, PT ;  /* 0x000000047f00720c */ /* 0x080fe40003f46270 */
[-C--:B------:R-:W-:Y:S01]  /*8410*/  ISETP.GE.AND P1, PT, R5, R4.reuse, PT ;  /* 0x000000040500720c */ /* 0x080fe20003f26270 */
[----:B------:R-:W-:Y:S01]  /*8420*/  IMAD.IADD R3, R7, 0x1, R9 ;  /* 0x0000000107037824 */ /* 0x000fe200078e0209 */
[----:B------:R-:W-:Y:S01]  /*8430*/  IADD3 R5, R127, 0x40, RZ ;  /* 0x000000407f057810 */ /* 0x000fe20007ffe0ff */
[----:B------:R-:W-:Y:S01]  /*8440*/  VIADD R204, R204, 0x32420 ;  /* 0x00032420cccc7836 */ /* 0x000fe20000000000 */
[C---:B------:R-:W-:Y:S01]  /*8450*/  LEA R0, P3, R6.reuse, UR8, 0x1 ;  /* 0x0000000806007c11 */ /* 0x040fe2000f8608ff */
[----:B------:R-:W-:Y:S01]  /*8460*/  UISETP.NE.AND UP0, UPT, UR37, 0x2, UPT ;  /* 0x000000022500788c */ /* 0x000fe2000bf05270 */
[----:B------:R-:W-:Y:S01]  /*8470*/  ISETP.GE.AND P0, PT, R5, R4, PT ;  /* 0x000000040500720c */ /* 0x000fe20003f06270 */
[----:B------:R-:W-:Y:S01]  /*8480*/  ULDC UR4, c[0x0][0xc] ;  /* 0x0000030000047ab9 */ /* 0x000fe20000000800 */
[----:B------:R-:W-:Y:S01]  /*8490*/  LEA.HI.X R5, R6, UR9, R3, 0x1, P3 ;  /* 0x0000000906057c11 */ /* 0x000fe200098f0c03 */
[----:B------:R-:W-:Y:S01]  /*84a0*/  UIADD3 UR44, UR4, UR44, URZ ;  /* 0x0000002c042c7290 */ /* 0x000fe2000fffe03f */
[----:B------:R-:W-:Y:S01]  /*84b0*/  PRMT R204, RZ, 0x654, R204 ;  /* 0x00000654ffcc7816 */ /* 0x000fe200000000cc */
[----:B------:R-:W-:Y:S01]  /*84c0*/  USEL UR4, URZ, 0x1, UP0 ;  /* 0x000000013f047887 */ /* 0x000fe20008000000 */
[----:B0-----:R1:W0:Y:S01]  /*84d0*/  SHFL.IDX PT, R8, R0, RZ, 0x181f ;  /* 0x00181fff00087589 */ /* 0x00122200000e0000 */
[----:B------:R-:W-:Y:S01]  /*84e0*/  USEL UR37, UR37, URZ, UP0 ;  /* 0x0000003f25257287 */ /* 0x000fe20008000000 */
[----:B------:R1:W-:Y:S01]  /*84f0*/  SYNCS.ARRIVE.TRANS64.RED.A1T0 RZ, [R204+URZ], RZ ;  /* 0x000000ffccff79a7 */ /* 0x0003e2000810043f */
[----:B------:R-:W-:Y:S01]  /*8500*/  ULOP3.LUT UR36, UR36, UR4, URZ, 0x3c, !UPT ;  /* 0x0000000424247292 */ /* 0x000fe2000f8e3c3f */
[----:B------:R1:W2:Y:S01]  /*8510*/  SHFL.IDX PT, R9, R5, RZ, 0x181f ;  /* 0x00181fff05097589 */ /* 0x0002a200000e0000 */
[----:B------:R-:W-:Y:S04]  /*8520*/  BSSY B0, `(.L_x_9242) ;  /* 0x0000012000007945 */ /* 0x000fe80003800000 */
[----:B------:R-:W-:Y:S06]  /*8530*/  @P2 BRA `(.L_x_9243) ;  /* 0x0000000000402947 */ /* 0x000fec0003800000 */
[----:B------:R-:W-:Y:S02]  /*8540*/  ULDC UR4, c[0x0][0xbc8] ;  /* 0x0002f20000047ab9 */ /* 0x000fe40000000800 */
[----:B------:R-:W-:Y:S02]  /*8550*/  ISETP.GE.AND P4, PT, R18, UR4, PT ;  /* 0x0000000412007c0c */ /* 0x000fe4000bf86270 */
[----:B------:R-:W-:Y:S02]  /*8560*/  ISETP.GE.AND P3, PT, R17, UR4, PT ;  /* 0x0000000411007c0c */ /* 0x000fe4000bf66270 */
[----:B------:R-:W-:Y:S02]  /*8570*/  ISETP.GE.AND P2, PT, R16, UR4, PT ;  /* 0x0000000410007c0c */ /* 0x000fe4000bf46270 */
[----:B------:R-:W-:-:S07]  /*8580*/  ISETP.GE.AND P5, PT, R2, UR4, PT ;  /* 0x0000000402007c0c */ /* 0x000fce000bfa6270 */
[----:B0-----:R-:W-:-:S04]  /*8590*/  @!P4 LEA R10, P6, R18, R8, 0x1 ;  /* 0x00000008120ac211 */ /* 0x001fc800078c08ff */
[----:B--2---:R-:W-:Y:S02]  /*85a0*/  @!P4 LEA.HI.X R11, R18, R9, R213, 0x1, P6 ;  /* 0x00000009120bc211 */ /* 0x004fe400030f0cd5 */
[----:B-1----:R-:W-:Y:S01]  /*85b0*/  @!P3 LEA R20, P6, R17, R8, 0x1 ;  /* 0x000000081114b211 */ /* 0x002fe200078c08ff */
        /* <DEDUP_REMOVED lines=8> */
.L_x_9243:
[----:B------:R-:W-:Y:S05]  /*8640*/  BSYNC B0 ;  /* 0x0000000000007941 */ /* 0x000fea0003800000 */
.L_x_9242:
[----:B--2---:R2:W4:Y:S01]  /*8650*/  SHFL.IDX PT, R9, R5, 0x1, 0x181f ;  /* 0x00381f0005097f89 */ /* 0x00452200000e0000 */
        /* <DEDUP_REMOVED lines=8> */
[CC--:B0--3--:R-:W-:Y:S02]  /*86e0*/  @!P3 LEA R10, P6, R18.reuse, R8.reuse, 0x1 ;  /* 0x00000008120ab211 */ /* 0x0c9fe400078c08ff */
[CC--:B-1----:R-:W-:Y:S02]  /*86f0*/  @!P2 LEA R20, P5, R17.reuse, R8.reuse, 0x1 ;  /* 0x000000081114a211 */ /* 0x0c2fe400078a08ff */
[-C--:B----4-:R-:W-:Y:S02]  /*8700*/  @!P3 LEA.HI.X R11, R18, R9.reuse, R213, 0x1, P6 ;  /* 0x00000009120bb211 */ /* 0x090fe400030f0cd5 */
[----:B------:R-:W-:Y:S01]  /*8710*/  @!P1 LEA R22, P6, R16, R8, 0x1 ;  /* 0x0000000810169211 */ /* 0x000fe200078c08ff */
[----:B------:R-:W-:Y:S01]  /*8720*/  @!P4 IMAD.WIDE R6, R2, 0x2, R8 ;  /* 0x000000020206c825 */ /* 0x000fe200078e0208 */
[-C--:B------:R-:W-:Y:S02]  /*8730*/  @!P2 LEA.HI.X R21, R17, R9.reuse, R212, 0x1, P5 ;  /* 0x000000091115a211 */ /* 0x080fe400028f0cd4 */
[----:B------:R-:W-:-:S02]  /*8740*/  @!P1 LEA.HI.X R23, R16, R9, R211, 0x1, P6 ;  /* 0x0000000910179211 */ /* 0x000fc400030f0cd3 */
[----:B-----5:R0:W-:Y:S04]  /*8750*/  @!P4 ST.E.128 desc[UR48][R6.64], R28 ;  /* 0x0000001c0600c985 */ /* 0x0201e8000c101d30 */
[----:B------:R0:W-:Y:S04]  /*8760*/  @!P3 ST.E.128 desc[UR48][R10.64], R56 ;  /* 0x000000380a00b985 */ /* 0x0001e8000c101d30 */
[----:B------:R0:W-:Y:S04]  /*8770*/  @!P2 ST.E.128 desc[UR48][R20.64], R72 ;  /* 0x000000481400a985 */ /* 0x0001e8000c101d30 */
[----:B------:R0:W-:Y:S02]  /*8780*/  @!P1 ST.E.128 desc[UR48][R22.64], R108 ;  /* 0x0000006c16009985 */ /* 0x0001e4000c101d30 */
.L_x_9245:
[----:B------:R-:W-:Y:S05]  /*8790*/  BSYNC B0 ;  /* 0x0000000000007941 */ /* 0x000fea0003800000 */
.L_x_9244:
        /* <DEDUP_REMOVED lines=9> */
[-C--:B0--3--:R-:W-:Y:S02]  /*8830*/  @!P4 LEA R10, P0, R18, R8.reuse, 0x1 ;  /* 0x00000008120ac211 */ /* 0x089fe400078008ff */
[CC--:B-1----:R-:W-:Y:S02]  /*8840*/  @!P5 LEA R20, P1, R17.reuse, R8.reuse, 0x1 ;  /* 0x000000081114d211 */ /* 0x0c2fe400078208ff */
[----:B------:R-:W-:Y:S02]  /*8850*/  @!P6 LEA R22, P2, R16, R8, 0x1 ;  /* 0x000000081016e211 */ /* 0x000fe400078408ff */
[----:B------:R-:W-:Y:S01]  /*8860*/  @!P3 IMAD.WIDE R6, R2, 0x2, R8 ;  /* 0x000000020206b825 */ /* 0x000fe200078e0208 */
[-C--:B------:R-:W-:Y:S02]  /*8870*/  @!P4 LEA.HI.X R11, R18, R9.reuse, R213, 0x1, P0 ;  /* 0x00000009120bc211 */ /* 0x080fe400000f0cd5 */
[-C--:B------:R-:W-:Y:S02]  /*8880*/  @!P5 LEA.HI.X R21, R17, R9.reuse, R212, 0x1, P1 ;  /* 0x000000091115d211 */ /* 0x080fe400008f0cd4 */
[----:B------:R-:W-:Y:S01]  /*8890*/  @!P6 LEA.HI.X R23, R16, R9, R211, 0x1, P2 ;  /* 0x000000091017e211 */ /* 0x000fe200010f0cd3 */
[----:B-----5:R0:W-:Y:S04]  /*88a0*/  @!P3 ST.E.128 desc[UR48][R6.64], R32 ;  /* 0x000000200600b985 */ /* 0x0201e8000c101d30 */
[----:B------:R0:W-:Y:S04]  /*88b0*/  @!P4 ST.E.128 desc[UR48][R10.64], R60 ;  /* 0x0000003c0a00c985 */ /* 0x0001e8000c101d30 */
[----:B------:R0:W-:Y:S04]  /*88c0*/  @!P5 ST.E.128 desc[UR48][R20.64], R96 ;  /* 0x000000601400d985 */ /* 0x0001e8000c101d30 */
[----:B------:R0:W-:Y:S02]  /*88d0*/  @!P6 ST.E.128 desc[UR48][R22.64], R112 ;  /* 0x000000701600e985 */ /* 0x0001e4000c101d30 */
.L_x_9247:
[----:B------:R-:W-:Y:S05]  /*88e0*/  BSYNC B0 ;  /* 0x0000000000007941 */ /* 0x000fea0003800000 */
.L_x_9246:
[----:B------:R-:W-:Y:S01]  /*88f0*/  VIADD R3, R127, 0x60 ;  /* 0x000000607f037836 */ /* 0x000fe20000000000 */
[----:B0--3--:R0:W3:Y:S01]  /*8900*/  SHFL.IDX PT, R7, R5, 0x3, 0x181f ;  /* 0x00781f0005077f89 */ /* 0x0090e200000e0000 */
[----:B------:R-:W-:Y:S01]  /*8910*/  UIADD3 UR38, UR38, 0x1, URZ ;  /* 0x0000000126267890 */ /* 0x000fe2000fffe03f */
[----:B------:R-:W-:Y:S02]  /*8920*/  BSSY B0, `(.L_x_9248) ;  /* 0x0000014000007945 */ /* 0x000fe40003800000 */
[----:B------:R-:W-:Y:S01]  /*8930*/  ISETP.GE.AND P0, PT, R3, R4, PT ;  /* 0x000000040300720c */ /* 0x000fe20003f06270 */
[----:B------:R0:W0:-:S12]  /*8940*/  SHFL.IDX PT, R6, R0, 0x3, 0x181f ;  /* 0x00781f0000067f89 */ /* 0x00001800000e0000 */
[----:B------:R-:W-:Y:S05]  /*8950*/  @P0 BRA `(.L_x_9249) ;  /* 0x0000000000400947 */ /* 0x000fea0003800000 */
[----:B------:R-:W-:Y:S02]  /*8960*/  ULDC UR4, c[0x0][0xbc8] ;  /* 0x0002f20000047ab9 */ /* 0x000fe40000000800 */
[----:B------:R-:W-:Y:S02]  /*8970*/  ISETP.GE.AND P4, PT, R18, UR4, PT ;  /* 0x0000000412007c0c */ /* 0x000fe4000bf86270 */
[----:B------:R-:W-:Y:S02]  /*8980*/  ISETP.GE.AND P5, PT, R17, UR4, PT ;  /* 0x0000000411007c0c */ /* 0x000fe4000bfa6270 */
[----:B------:R-:W-:Y:S02]  /*8990*/  ISETP.GE.AND P6, PT, R16, UR4, PT ;  /* 0x0000000410007c0c */ /* 0x000fe4000bfc6270 */
[----:B------:R-:W-:-:S07]  /*89a0*/  ISETP.GE.AND P3, PT, R2, UR4, PT ;  /* 0x0000000402007c0c */ /* 0x000fce000bf66270 */
[-C--:B0-----:R-:W-:Y:S02]  /*89b0*/  @!P4 LEA R8, P0, R18, R6.reuse, 0x1 ;  /* 0x000000061208c211 */ /* 0x081fe400078008ff */
[CC--:B------:R-:W-:Y:S02]  /*89c0*/  @!P5 LEA R10, P1, R17.reuse, R6.reuse, 0x1 ;  /* 0x00000006110ad211 */ /* 0x0c0fe400078208ff */
[----:B-1----:R-:W-:Y:S02]  /*89d0*/  @!P6 LEA R20, P2, R16, R6, 0x1 ;  /* 0x000000061014e211 */ /* 0x002fe400078408ff */
[----:B--234-:R-:W-:Y:S01]  /*89e0*/  @!P3 IMAD.WIDE R4, R2, 0x2, R6 ;  /* 0x000000020204b825 */ /* 0x01cfe200078e0206 */
[-C--:B------:R-:W-:Y:S02]  /*89f0*/  @!P4 LEA.HI.X R9, R18, R7.reuse, R213, 0x1, P0 ;  /* 0x000000071209c211 */ /* 0x080fe400000f0cd5 */
[-C--:B------:R-:W-:Y:S02]  /*8a00*/  @!P5 LEA.HI.X R11, R17, R7.reuse, R212, 0x1, P1 ;  /* 0x00000007110bd211 */ /* 0x080fe400008f0cd4 */
[----:B------:R-:W-:Y:S01]  /*8a10*/  @!P6 LEA.HI.X R21, R16, R7, R211, 0x1, P2 ;  /* 0x000000071015e211 */ /* 0x000fe200010f0cd3 */
[----:B-----5:R0:W-:Y:S04]  /*8a20*/  @!P3 ST.E.128 desc[UR48][R4.64], R12 ;  /* 0x0000000c0400b985 */ /* 0x0201e8000c101d30 */
[----:B------:R0:W-:Y:S04]  /*8a30*/  @!P4 ST.E.128 desc[UR48][R8.64], R64 ;  /* 0x000000400800c985 */ /* 0x0001e8000c101d30 */
[----:B------:R0:W-:Y:S04]  /*8a40*/  @!P5 ST.E.128 desc[UR48][R10.64], R100 ;  /* 0x000000640a00d985 */ /* 0x0001e8000c101d30 */
[----:B------:R0:W-:Y:S02]  /*8a50*/  @!P6 ST.E.128 desc[UR48][R20.64], R116 ;  /* 0x000000741400e985 */ /* 0x0001e4000c101d30 */
.L_x_9249:
[----:B------:R-:W-:Y:S05]  /*8a60*/  BSYNC B0 ;  /* 0x0000000000007941 */ /* 0x000fea0003800000 */
.L_x_9248:
[----:B012-4-:R-:W0:Y:S02]  /*8a70*/  LDC R0, c[0x0][0xd34] ;  /* 0x00034d00ff007b82 */ /* 0x017e240000000800 */
[----:B0-----:R-:W-:-:S13]  /*8a80*/  ISETP.LE.AND P0, PT, R0, UR44, PT ;  /* 0x0000002c00007c0c */ /* 0x001fda000bf03270 */
[----:B------:R-:W-:Y:S05]  /*8a90*/  @!P0 BRA `(.L_x_9250) ;  /* 0xffffff8000988947 */ /* 0x000fea000383ffff */
[----:B------:R-:W-:Y:S05]  /*8aa0*/  EXIT ;  /* 0x000000000000794d */ /* 0x000fea0003800000 */
.L_x_9215:
        /* <DEDUP_REMOVED lines=9> */
[----:B------:R-:W-:Y:S01]  /*8b40*/  SHF.L.U32 R27, R19, 0x3, RZ ;  /* 0x00000003131b7819 */ /* 0x000fe200000006ff */
[----:B------:R-:W-:Y:S01]  /*8b50*/  ULDC UR9, c[0x0][0x320] ;  /* 0x0000c80000097ab9 */ /* 0x000fe20000000800 */
[----:B------:R-:W-:Y:S01]  /*8b60*/  ULDC.64 UR4, c[0x0][0x418] ;  /* 0x0001060000047ab9 */ /* 0x000fe20000000a00 */
[----:B------:R-:W-:Y:S01]  /*8b70*/  LOP3.LUT R16, R16, 0xfffffffd, RZ, 0xc0, !PT ;  /* 0xfffffffd10107812 */ /* 0x000fe200078ec0ff */
[----:B------:R-:W-:Y:S01]  /*8b80*/  UISETP.NE.U32.AND UP0, UPT, UR4, URZ, UPT ;  /* 0x0000003f0400728c */ /* 0x000fe2000bf05070 */
[----:B------:R-:W-:Y:S01]  /*8b90*/  LOP3.LUT R7, R27, 0x38, RZ, 0xc0, !PT ;  /* 0x000000381b077812 */ /* 0x000fe200078ec0ff */
[----:B------:R-:W-:Y:S01]  /*8ba0*/  ULDC.64 UR6, c[0x0][0x2f0] ;  /* 0x0000bc0000067ab9 */ /* 0x000fe20000000a00 */
[----:B------:R-:W-:Y:S01]  /*8bb0*/  ULDC UR4, c[0x0][0x424] ;  /* 0x0001090000047ab9 */ /* 0x000fe20000000800 */
[----:B------:R-:W-:Y:S01]  /*8bc0*/  UISETP.NE.AND.EX UP0, UPT, UR5, URZ, UPT, UP0 ;  /* 0x0000003f0500728c */ /* 0x000fe2000bf05300 */
[C---:B------:R-:W-:Y:S01]  /*8bd0*/  ISETP.GE.AND P2, PT, R7.reuse, UR9, PT ;  /* 0x0000000907007c0c */ /* 0x040fe2000bf46270 */
[----:B------:R-:W0:Y:S01]  /*8be0*/  S2UR UR8, SR_CgaCtaId ;  /* 0x00000000000879c3 */ /* 0x000e220000008800 */
[C---:B------:R-:W-:Y:S01]  /*8bf0*/  LOP3.LUT R4, R7.reuse, 0x40, RZ, 0xfc, !PT ;  /* 0x0000004007047812 */ /* 0x040fe200078efcff */
[----:B------:R-:W-:Y:S01]  /*8c00*/  USEL UR4, UR4, 0x1, UP0 ;  /* 0x0000000104047887 */ /* 0x000fe20008000000 */
[----:B------:R-:W-:Y:S01]  /*8c10*/  LOP3.LUT R5, R7, 0x80, RZ, 0xfc, !PT ;  /* 0x0000008007057812 */ /* 0x000fe200078efcff */
[----:B------:R-:W-:Y:S01]  /*8c20*/  UMOV UR37, 0x400 ;  /* 0x0000040000257882 */ /* 0x000fe20000000000 */
[----:B------:R-:W-:Y:S01]  /*8c30*/  ISETP.GE.AND P1, PT, R4, UR9, PT ;  /* 0x0000000904007c0c */ /* 0x000fe2000bf26270 */
[----:B------:R-:W-:Y:S01]  /*8c40*/  UIMAD UR36, UR4, UR6, URZ ;  /* 0x00000006042472a4 */ /* 0x000fe2000f8e023f */
[----:B------:R-:W-:Y:S01]  /*8c50*/  ISETP.GE.AND P0, PT, R5, UR9, PT ;  /* 0x0000000905007c0c */ /* 0x000fe2000bf06270 */
[----:B------:R-:W-:Y:S01]  /*8c60*/  ULDC UR11, c[0x0][0x3b8] ;  /* 0x0000ee00000b7ab9 */ /* 0x000fe20000000800 */
[----:B------:R-:W-:Y:S01]  /*8c70*/  LOP3.LUT R6, R7, 0xc0, RZ, 0xfc, !PT ;  /* 0x000000c007067812 */ /* 0x000fe200078efcff */
[----:B------:R-:W-:Y:S01]  /*8c80*/  UIADD3 UR4, UR36, 0x5f, URZ ;  /* 0x0000005f24047890 */ /* 0x000fe2000fffe03f */
[----:B------:R-:W-:Y:S01]  /*8c90*/  SEL R3, RZ, 0x4, P0 ;  /* 0x00000004ff037807 */ /* 0x000fe20000000000 */
[----:B------:R1:W-:Y:S01]  /*8ca0*/  STL [R1+0x8], RZ ;  /* 0x000008ff01007387 */ /* 0x0003e20000100800 */
[----:B------:R-:W-:Y:S01]  /*8cb0*/  @P2 LOP3.LUT R16, R16, 0x2, RZ, 0xfc, !PT ;  /* 0x0000000210102812 */ /* 0x000fe200078efcff */
[----:B------:R-:W-:Y:S01]  /*8cc0*/  UIMAD.WIDE UR4, UR4, 0x2aaaaaab, URZ ;  /* 0x2aaaaaab040478a5 */ /* 0x000fe2000f8e023f */
[----:B------:R-:W-:Y:S01]  /*8cd0*/  SHF.R.U32.HI R36, RZ, 0x3, R19 ;  /* 0x00000003ff247819 */ /* 0x000fe20000011613 */
[----:B------:R-:W-:Y:S01]  /*8ce0*/  ULDC UR10, c[0x0][0x2b8] ;  /* 0x0000ae00000a7ab9 */ /* 0x000fe20000000800 */
[----:B------:R-:W-:Y:S01]  /*8cf0*/  LOP3.LUT R16, R16, 0xffffffef, RZ, 0xc0, !PT ;  /* 0xffffffef10107812 */ /* 0x000fe200078ec0ff */
[----:B------:R-:W-:Y:S01]  /*8d00*/  USHF.R.U32.HI UR4, URZ, 0x1f, UR5 ;  /* 0x0000001f3f047899 */ /* 0x000fe20008011605 */
[----:B------:R-:W-:Y:S01]  /*8d10*/  SEL R2, RZ, 0x1, P2 ;  /* 0x00000001ff027807 */ /* 0x000fe20001000000 */
[----:B------:R-:W-:Y:S01]  /*8d20*/  IMAD.U32 R37, RZ, RZ, UR12 ;  /* 0x0000000cff257e24 */ /* 0x000fe2000f8e00ff */
[----:B------:R-:W-:Y:S01]  /*8d30*/  @P1 LOP3.LUT R16, R16, 0x10, RZ, 0xfc, !PT ;  /* 0x0000001010101812 */ /* 0x000fe200078efcff */
[----:B------:R-:W-:Y:S01]  /*8d40*/  ULEA.HI.SX32 UR4, UR5, UR4, 0x1c ;  /* 0x0000000405047291 */ /* 0x000fe2000f8fe23f */
[----:B------:R-:W-:Y:S01]  /*8d50*/  SEL R0, RZ, 0x2, P1 ;  /* 0x00000002ff007807 */ /* 0x000fe20000800000 */
[----:B0-----:R-:W-:Y:S01]  /*8d60*/  ULEA UR37, UR8, UR37, 0x18 ;  /* 0x0000002508257291 */ /* 0x001fe2000f8ec03f */
[----:B------:R-:W-:Y:S01]  /*8d70*/  LOP3.LUT R16, R16, 0xfffffff7, RZ, 0xc0, !PT ;  /* 0xfffffff710107812 */ /* 0x000fe200078ec0ff */
[----:B------:R-:W-:Y:S01]  /*8d80*/  UIADD3 UR5, UR4, -0x1, URZ ;  /* 0xffffffff04057890 */ /* 0x000fe2000fffe03f */
[----:B------:R-:W-:Y:S01]  /*8d90*/  LOP3.LUT R36, R36, 0xf, RZ, 0xc0, !PT ;  /* 0x0000000f24247812 */ /* 0x000fe200078ec0ff */
[----:B------:R-:W-:Y:S01]  /*8da0*/  IMAD.MOV.U32 R28, RZ, RZ, 0x1 ;  /* 0x00000001ff1c7424 */ /* 0x000fe200078e00ff */
[----:B------:R-:W-:Y:S01]  /*8db0*/  @P0 LOP3.LUT R16, R16, 0x8, RZ, 0xfc, !PT ;  /* 0x0000000810100812 */ /* 0x000fe200078efcff */
[----:B------:R-:W-:Y:S01]  /*8dc0*/  UIMAD UR8, UR5, -0x60, UR36 ;  /* 0xffffffa0050878a4 */ /* 0x000fe2000f8e0224 */
[----:B------:R-:W-:Y:S01]  /*8dd0*/  ISETP.GE.AND P0, PT, R6, UR9, PT ;  /* 0x0000000906007c0c */ /* 0x000fe2000bf06270 */
[----:B------:R-:W-:Y:S01]  /*8de0*/  IMAD.MOV.U32 R18, RZ, RZ, RZ ;  /* 0x000000ffff127224 */ /* 0x000fe200078e00ff */
[----:B------:R-:W-:Y:S01]  /*8df0*/  LOP3.LUT R16, R16, 0xfffffffb, RZ, 0xc0, !PT ;  /* 0xfffffffb10107812 */ /* 0x000fe200078ec0ff */
[----:B------:R-:W-:Y:S01]  /*8e00*/  ULDC UR38, c[0x0][0x448] ;  /* 0x0001120000267ab9 */ /* 0x000fe20000000800 */
[----:B------:R-:W-:Y:S01]  /*8e10*/  IADD3 R3, R3, R0, R2 ;  /* 0x0000000003037210 */ /* 0x000fe20007ffe002 */
[----:B------:R-:W-:Y:S01]  /*8e20*/  ULDC UR6, c[0x0][0x288] ;  /* 0x0000a20000067ab9 */ /* 0x000fe20000000800 */
[----:B------:R-:W-:Y:S01]  /*8e30*/  SEL R2, RZ, 0x8, P0 ;  /* 0x00000008ff027807 */ /* 0x000fe20000000000 */
[----:B------:R-:W-:Y:S01]  /*8e40*/  ULOP3.LUT UR41, UR39, 0x2, URZ, 0xfc, !UPT ;  /* 0x0000000227297892 */ /* 0x000fe2000f8efc3f */
[----:B------:R-:W-:Y:S01]  /*8e50*/  IADD3 R35, -R36, UR8, RZ ;  /* 0x0000000824237c10 */ /* 0x000fe2000fffe1ff */
[----:B------:R-:W-:Y:S01]  /*8e60*/  ULDC UR42, c[0x0][0xc] ;  /* 0x00000300002a7ab9 */ /* 0x000fe20000000800 */
[----:B------:R-:W-:Y:S01]  /*8e70*/  LOP3.LUT R29, R29, 0xffff7fff, RZ, 0xc0, !PT ;  /* 0xffff7fff1d1d7812 */ /* 0x000fe200078ec0ff */
[----:B------:R-:W-:Y:S01]  /*8e80*/  IMAD.IADD R2, R2, 0x1, R3 ;  /* 0x0000000102027824 */ /* 0x000fe200078e0203 */
[----:B------:R-:W-:Y:S01]  /*8e90*/  LOP3.LUT R0, R27, 0x1f8, RZ, 0xc0, !PT ;  /* 0x000001f81b007812 */ /* 0x000fe200078ec0ff */
[----:B------:R-:W-:Y:S01]  /*8ea0*/  IMAD.SHL.U32 R3, R19, 0x10, RZ ;  /* 0x0000001013037824 */ /* 0x000fe200078e00ff */
[----:B------:R-:W-:Y:S01]  /*8eb0*/  @P0 LOP3.LUT R16, R16, 0x4, RZ, 0xfc, !PT ;  /* 0x0000000410100812 */ /* 0x000fe200078efcff */
[----:B------:R-:W-:Y:S01]  /*8ec0*/  UIMAD UR38, UR38, UR6, URZ ;  /* 0x00000006262672a4 */ /* 0x000fe2000f8e023f */
[----:B------:R-:W-:Y:S01]  /*8ed0*/  ISETP.GE.AND P0, PT, R7, UR9, PT ;  /* 0x0000000907007c0c */ /* 0x000fe2000bf06270 */
[----:B------:R-:W-:Y:S01]  /*8ee0*/  UIADD3 UR40, UR4, -0x2, URZ ;  /* 0xfffffffe04287890 */ /* 0x000fe2000fffe03f */
[----:B------:R-:W-:-:S02]  /*8ef0*/  LOP3.LUT R16, R16, 0xbfffffff, RZ, 0xc0, !PT ;  /* 0xbfffffff10107812 */ /* 0x000fc400078ec0ff */
[C---:B------:R-:W-:Y:S02]  /*8f00*/  ISETP.LT.OR P3, PT, R35.reuse, 0x1, P0 ;  /* 0x000000012300780c */ /* 0x040fe40000761670 */
[C---:B------:R-:W-:Y:S02]  /*8f10*/  ISETP.LT.OR P2, PT, R35.reuse, 0x11, P0 ;  /* 0x000000112300780c */ /* 0x040fe40000741670 */
[----:B------:R-:W-:Y:S02]  /*8f20*/  ISETP.LT.OR P1, PT, R35, 0x21, P0 ;  /* 0x000000212300780c */ /* 0x000fe40000721670 */
[----:B------:R-:W-:Y:S02]  /*8f30*/  LOP3.LUT R0, R0, 0x38, R19, 0x78, !PT ;  /* 0x0000003800007812 */ /* 0x000fe400078e7813 */
[----:B------:R-:W-:Y:S01]  /*8f40*/  LOP3.LUT R30, R36, 0x70, R3, 0xf8, !PT ;  /* 0x00000070241e7812 */ /* 0x000fe200078ef803 */
[----:B------:R-:W-:Y:S01]  /*8f50*/  IMAD.U32 R3, RZ, RZ, UR5 ;  /* 0x00000005ff037e24 */ /* 0x000fe2000f8e00ff */
[----:B------:R-:W-:-:S03]  /*8f60*/  LOP3.LUT R27, R0, 0x200, R27, 0xf8, !PT ;  /* 0x00000200001b7812 */ /* 0x000fc600078ef81b */
[----:B------:R-:W-:Y:S01]  /*8f70*/  @P3 LOP3.LUT R29, R29, 0x8000, RZ, 0xfc, !PT ;  /* 0x000080001d1d3812 */ /* 0x000fe200078efcff */
[----:B------:R-:W-:Y:S01]  /*8f80*/  IMAD R0, R3, 0x60, R30 ;  /* 0x0000006003007824 */ /* 0x000fe200078e021e */
[----:B------:R-:W-:Y:S02]  /*8f90*/  ISETP.LT.OR P3, PT, R35, 0x31, P0 ;  /* 0x000000312300780c */ /* 0x000fe40000761670 */
[----:B------:R-:W-:Y:S02]  /*8fa0*/  LOP3.LUT R29, R29, 0xffffbfff, RZ, 0xc0, !PT ;  /* 0xffffbfff1d1d7812 */ /* 0x000fe400078ec0ff */
[----:B------:R1:W-:Y:S01]  /*8fb0*/  STL [R1+0xc], R0 ;  /* 0x00000c0001007387 */ /* 0x0003e20000100800 */
[----:B------:R-:W-:Y:S02]  /*8fc0*/  LEA R8, R27, UR37, 0x1 ;  /* 0x000000251b087c11 */ /* 0x000fe4000f8e08ff */
[----:B------:R-:W-:Y:S02]  /*8fd0*/  @P2 LOP3.LUT R29, R29, 0x4000, RZ, 0xfc, !PT ;  /* 0x000040001d1d2812 */ /* 0x000fe400078efcff */
[----:B------:R-:W-:-:S02]  /*8fe0*/  ISETP.LT.OR P2, PT, R35, 0x41, P0 ;  /* 0x000000412300780c */ /* 0x000fc40000741670 */
[----:B------:R-:W-:-:S04]  /*8ff0*/  LOP3.LUT R29, R29, 0xffffdfff, RZ, 0xc0, !PT ;  /* 0xffffdfff1d1d7812 */ /* 0x000fc800078ec0ff */
[----:B------:R-:W-:Y:S02]  /*9000*/  @P1 LOP3.LUT R29, R29, 0x2000, RZ, 0xfc, !PT ;  /* 0x000020001d1d1812 */ /* 0x000fe400078efcff */
[----:B------:R-:W-:Y:S02]  /*9010*/  ISETP.LT.OR P1, PT, R35, 0x51, P0 ;  /* 0x000000512300780c */ /* 0x000fe40000721670 */
        /* <DEDUP_REMOVED lines=23> */
[----:B------:R-:W-:Y:S02]  /*9190*/  LOP3.LUT R29, R29, 0xfffbffff, RZ, 0xc0, !PT ;  /* 0xfffbffff1d1d7812 */ /* 0x000fe400078ec0ff */
[----:B------:R-:W-:Y:S02]  /*91a0*/  @P2 LOP3.LUT R16, R16, 0x40000000, RZ, 0xfc, !PT ;  /* 0x4000000010102812 */ /* 0x000fe400078efcff */
[----:B------:R-:W-:Y:S02]  /*91b0*/  @P1 LOP3.LUT R29, R29, 0x40000, RZ, 0xfc, !PT ;  /* 0x000400001d1d1812 */ /* 0x000fe400078efcff */
[----:B------:R-:W-:Y:S02]  /*91c0*/  ISETP.LT.OR P2, PT, R35, 0x11, !P0 ;  /* 0x000000112300780c */ /* 0x000fe40004741670 */
[----:B------:R-:W-:Y:S02]  /*91d0*/  LOP3.LUT R29, R29, 0xffffff7f, RZ, 0xc0, !PT ;  /* 0xffffff7f1d1d7812 */ /* 0x000fe400078ec0ff */
[----:B------:R-:W-:-:S02]  /*91e0*/  ISETP.LT.OR P1, PT, R35, 0x21, !P0 ;  /* 0x000000212300780c */ /* 0x000fc40004721670 */
[----:B------:R-:W-:Y:S02]  /*91f0*/  @P3 LOP3.LUT R29, R29, 0x80, RZ, 0xfc, !PT ;  /* 0x000000801d1d3812 */ /* 0x000fe400078efcff */
[----:B------:R-:W-:Y:S02]  /*9200*/  ISETP.LT.OR P3, PT, R35, 0x31, !P0 ;  /* 0x000000312300780c */ /* 0x000fe40004761670 */
[----:B------:R-:W-:Y:S02]  /*9210*/  LOP3.LUT R29, R29, 0xffffffbf, RZ, 0xc0, !PT ;  /* 0xffffffbf1d1d7812 */ /* 0x000fe400078ec0ff */
[----:B------:R-:W-:Y:S02]  /*9220*/  LOP3.LUT R16, R16, 0xdfffffff, RZ, 0xc0, !PT ;  /* 0xdfffffff10107812 */ /* 0x000fe400078ec0ff */
[----:B------:R-:W-:Y:S02]  /*9230*/  @P2 LOP3.LUT R29, R29, 0x40, RZ, 0xfc, !PT ;  /* 0x000000401d1d2812 */ /* 0x000fe400078efcff */
[----:B------:R-:W-:-:S02]  /*9240*/  ISETP.LT.OR P2, PT, R35, 0x41, !P0 ;  /* 0x000000412300780c */ /* 0x000fc40004741670 */
        /* <DEDUP_REMOVED lines=19> */
[----:B------:R-:W-:-:S03]  /*9380*/  LOP3.LUT R29, R29, 0xfffffffe, RZ, 0xc0, !PT ;  /* 0xfffffffe1d1d7812 */ /* 0x000fc600078ec0ff */
[----:B------:R-:W-:Y:S02]  /*9390*/  @P3 LOP3.LUT R16, R16, 0x80000000, RZ, 0xfc, !PT ;  /* 0x8000000010103812 */ /* 0x000fe400078efcff */
[----:B------:R-:W-:Y:S02]  /*93a0*/  @P1 LOP3.LUT R29, R29, 0x1, RZ, 0xfc, !PT ;  /* 0x000000011d1d1812 */ /* 0x000fe400078efcff */
[----:B------:R-:W-:Y:S02]  /*93b0*/  ISETP.LT.OR P1, PT, R35, 0x51, !P0 ;  /* 0x000000512300780c */ /* 0x000fe40004721670 */
[----:B------:R-:W-:Y:S02]  /*93c0*/  ISETP.GE.AND P0, PT, R0, UR36, PT ;  /* 0x0000002400007c0c */ /* 0x000fe4000bf06270 */
[----:B------:R-:W-:Y:S02]  /*93d0*/  LOP3.LUT R16, R16, 0xefffffff, RZ, 0xc0, !PT ;  /* 0xefffffff10107812 */ /* 0x000fe400078ec0ff */
[----:B------:R-:W-:-:S02]  /*93e0*/  ISETP.LT.U32.AND P0, PT, R30, 0x60, !P0 ;  /* 0x000000601e00780c */ /* 0x000fc40004701070 */
[----:B------:R-:W-:Y:S02]  /*93f0*/  @P2 LOP3.LUT R16, R16, 0x10000000, RZ, 0xfc, !PT ;  /* 0x1000000010102812 */ /* 0x000fe400078efcff */
[----:B------:R-:W-:Y:S02]  /*9400*/  ISETP.GE.AND P2, PT, R4, UR11, PT ;  /* 0x0000000b04007c0c */ /* 0x000fe4000bf46270 */
[----:B------:R-:W-:Y:S02]  /*9410*/  LOP3.LUT R16, R16, 0xffefffff, RZ, 0xc0, !PT ;  /* 0xffefffff10107812 */ /* 0x000fe400078ec0ff */
[----:B------:R-:W-:-:S04]  /*9420*/  LOP3.LUT R29, R29, 0xfffeffff, RZ, 0xc0, !PT ;  /* 0xfffeffff1d1d7812 */ /* 0x000fc800078ec0ff */
[----:B------:R-:W-:Y:S02]  /*9430*/  @P1 LOP3.LUT R29, R29, 0x10000, RZ, 0xfc, !PT ;  /* 0x000100001d1d1812 */ /* 0x000fe400078efcff */
[----:B------:R-:W-:Y:S02]  /*9440*/  @P0 LOP3.LUT R16, R16, 0x100000, RZ, 0xfc, !PT ;  /* 0x0010000010100812 */ /* 0x000fe400078efcff */
[----:B------:R-:W-:Y:S02]  /*9450*/  ISETP.GE.AND P1, PT, R5, UR11, PT ;  /* 0x0000000b05007c0c */ /* 0x000fe4000bf26270 */
[----:B------:R-:W-:Y:S02]  /*9460*/  LOP3.LUT R16, R16, 0xfffdffff, RZ, 0xc0, !PT ;  /* 0xfffdffff10107812 */ /* 0x000fe400078ec0ff */
[----:B------:R-:W-:Y:S02]  /*9470*/  ISETP.GE.AND P0, PT, R6, UR11, PT ;  /* 0x0000000b06007c0c */ /* 0x000fe4000bf06270 */
[----:B------:R-:W-:-:S02]  /*9480*/  @P2 LOP3.LUT R16, R16, 0x20000, RZ, 0xfc, !PT ;  /* 0x0002000010102812 */ /* 0x000fc400078efcff */
        /* <DEDUP_REMOVED lines=31> */
.L_x_9288:
[----:B0-----:R-:W0:Y:S01]  /*9680*/  LDC R0, c[0x0][0xd38] ;  /* 0x00034e00ff007b82 */ /* 0x001e220000000800 */
[----:B------:R-:W-:Y:S01]  /*9690*/  MOV R24, R37 ;  /* 0x0000002500187202 */ /* 0x000fe20000000f00 */
[----:B------:R-:W-:Y:S05]  /*96a0*/  YIELD ;  /* 0x0000000000007946 */ /* 0x000fea0003800000 */
[----:B------:R-:W-:Y:S01]  /*96b0*/  ULDC.64 UR4, c[0x0][0xb20] ;  /* 0x0002c80000047ab9 */ /* 0x000fe20000000a00 */
[----:B------:R-:W-:Y:S01]  /*96c0*/  IMAD.MOV.U32 R33, RZ, RZ, RZ ;  /* 0x000000ffff217224 */ /* 0x000fe200078e00ff */
[----:B0-----:R-:W-:-:S13]  /*96d0*/  ISETP.NE.AND P0, PT, R0, 0x1, PT ;  /* 0x000000010000780c */ /* 0x001fda0003f05270 */
[----:B------:R-:W0:Y:S08]  /*96e0*/  @P0 LDC R0, c[0x0][0xd3c] ;  /* 0x00034f00ff000b82 */ /* 0x000e300000000800 */
[----:B-1----:R-:W1:Y:S01]  /*96f0*/  @P0 LDC R3, c[0x0][0xd40] ;  /* 0x00035000ff030b82 */ /* 0x002e620000000800 */
[----:B0-----:R-:W-:-:S05]  /*9700*/  @P0 IMAD.HI.U32 R0, R37, R0, RZ ;  /* 0x0000000025000227 */ /* 0x001fca00078e00ff */
[----:B-1----:R-:W-:Y:S02]  /*9710*/  @P0 SHF.R.U32.HI R24, RZ, R3, R0 ;  /* 0x00000003ff180219 */ /* 0x002fe40000011600 */
        /* <DEDUP_REMOVED lines=14> */
[----:B0-2---:R-:W-:Y:S05]  /*9800*/  @!P0 BRA `(.L_x_9252) ;  /* 0x0000000000408947 */ /* 0x005fea0003800000 */
[----:B------:R-:W-:Y:S01]  /*9810*/  MOV R2, 0x0 ;  /* 0x0000000000027802 */ /* 0x000fe20000000f00 */
[----:B------:R-:W-:Y:S01]  /*9820*/  ULDC.64 UR4, c[0x4][0xf0] ;  /* 0x01003c0000047ab9 */ /* 0x000fe20000000a00 */
[----:B------:R-:W-:Y:S01]  /*9830*/  ULDC.64 UR6, c[0x4][0xf8] ;  /* 0x01003e0000067ab9 */ /* 0x000fe20000000a00 */
[----:B------:R-:W-:Y:S02]  /*9840*/  IMAD.U32 R4, RZ, RZ, UR4 ;  /* 0x00000004ff047e24 */ /* 0x000fe4000f8e00ff */
[----:B------:R-:W-:Y:S01]  /*9850*/  IMAD.U32 R5, RZ, RZ, UR5 ;  /* 0x00000005ff057e24 */ /* 0x000fe2000f8e00ff */
[----:B------:R-:W0:Y:S01]  /*9860*/  LDC.64 R2, c[0x4][R2] ;  /* 0x0100000002027b82 */ /* 0x000e220000000a00 */
[----:B------:R-:W-:Y:S01]  /*9870*/  ULDC.64 UR4, c[0x4][0x8] ;  /* 0x0100020000047ab9 */ /* 0x000fe20000000a00 */
[----:B------:R-:W-:Y:S01]  /*9880*/  IMAD.U32 R6, RZ, RZ, UR6 ;  /* 0x00000006ff067e24 */ /* 0x000fe2000f8e00ff */
[----:B------:R-:W-:Y:S01]  /*9890*/  MOV R10, UR4 ;  /* 0x00000004000a7c02 */ /* 0x000fe20008000f00 */
[----:B------:R-:W-:-:S02]  /*98a0*/  IMAD.U32 R7, RZ, RZ, UR7 ;  /* 0x00000007ff077e24 */ /* 0x000fc4000f8e00ff */
[----:B------:R-:W-:Y:S02]  /*98b0*/  IMAD.U32 R11, RZ, RZ, UR5 ;  /* 0x00000005ff0b7e24 */ /* 0x000fe4000f8e00ff */
[----:B------:R-:W-:Y:S02]  /*98c0*/  IMAD.MOV.U32 R8, RZ, RZ, 0x70 ;  /* 0x00000070ff087424 */ /* 0x000fe400078e00ff */
[----:B------:R-:W-:Y:S02]  /*98d0*/  IMAD.MOV.U32 R12, RZ, RZ, 0x1 ;  /* 0x00000001ff0c7424 */ /* 0x000fe400078e00ff */
[----:B------:R-:W-:-:S07]  /*98e0*/  IMAD.MOV.U32 R13, RZ, RZ, RZ ;  /* 0x000000ffff0d7224 */ /* 0x000fce00078e00ff */
[----:B------:R-:W-:-:S07]  /*98f0*/  LEPC R20, `(.L_x_9252) ;  /* 0x000000001014794e */ /* 0x000fce0000000000 */
[----:B0----5:R-:W-:Y:S05]  /*9900*/  CALL.ABS.NOINC R2 ;  /* 0x0000000002007343 */ /* 0x021fea0003c00000 */
.L_x_9252:
        /* <DEDUP_REMOVED lines=20> */
.L_x_9254:
[----:B------:R0:W1:Y:S01]  /*9a50*/  LDC.64 R2, c[0x4][R17] ;  /* 0x0100000011027b82 */ /* 0x0000620000000a00 */
[----:B------:R-:W-:Y:S01]  /*9a60*/  ULDC.64 UR4, c[0x4][0xf0] ;  /* 0x01003c0000047ab9 */ /* 0x000fe20000000a00 */
[----:B------:R-:W-:Y:S01]  /*9a70*/  ULDC.64 UR6, c[0x4][0xf8] ;  /* 0x01003e0000067ab9 */ /* 0x000fe20000000a00 */
[----:B------:R-:W-:Y:S01]  /*9a80*/  MOV R4, UR4 ;  /* 0x0000000400047c02 */ /* 0x000fe20008000f00 */
        /* <DEDUP_REMOVED lines=11> */
.L_x_9253:
        /* <DEDUP_REMOVED lines=13> */
.L_x_9306:
        /* <DEDUP_REMOVED lines=19> */
[----:B------:R-:W-:-:S05]  /*9d40*/  @P1 IMAD.WIDE.U32 R2, R32, R6, R2 ;  /* 0x0000000620021225 */ /* 0x000fca00078e0002 */
[----:B------:R-:W-:Y:S02]  /*9d50*/  @P1 IADD3 R0, R3, R7, RZ ;  /* 0x0000000703001210 */ /* 0x000fe40007ffe0ff */
[----:B--2---:R-:W-:-:S04]  /*9d60*/  @P1 LEA R4, P0, R2, R4, 0x2 ;  /* 0x0000000402041211 */ /* 0x004fc800078010ff */
        /* <DEDUP_REMOVED lines=11> */
.L_x_9256:
[----:B------:R-:W-:Y:S01]  /*9e20*/  LEA R17, R18, UR37, 0x3 ;  /* 0x0000002512117c11 */ /* 0x000fe2000f8e18ff */
[----:B------:R-:W-:Y:S01]  /*9e30*/  BSSY B0, `(.L_x_9257) ;  /* 0x0000004000007945 */ /* 0x000fe20003800000 */
[----:B------:R-:W-:-:S04]  /*9e40*/  SHF.L.U32 R0, R28, 0x1f, RZ ;  /* 0x0000001f1c007819 */ /* 0x000fc800000006ff */
[----:B------:R-:W0:Y:S02]  /*9e50*/  SYNCS.PHASECHK.TRANS64.TRYWAIT P0, [R17+URZ+0x32440], R0 ;  /* 0x03244000110075a7 */ /* 0x000e24000800017f */
[----:B0-----:R-:W-:Y:S05]  /*9e60*/  @!P0 BRA `(.L_x_9258) ;  /* 0x0000003800ac8947 */ /* 0x001fea0003800000 */
.L_x_9307:
[----:B------:R-:W-:Y:S05]  /*9e70*/  BSYNC B0 ;  /* 0x0000000000007941 */ /* 0x000fea0003800000 */
.L_x_9257:
[----:B0-----:R-:W-:Y:S01]  /*9e80*/  SHF.R.S32.HI R0, RZ, 0x1f, R25 ;  /* 0x0000001fff007819 */ /* 0x001fe20000011419 */
[----:B------:R-:W0:Y:S01]  /*9e90*/  S2R R20, SR_TID.X ;  /* 0x0000000000147919 */ /* 0x000e220000002100 */
[----:B------:R-:W-:Y:S01]  /*9ea0*/  ULDC.64 UR4, c[0x0][0x300] ;  /* 0x0000c00000047ab9 */ /* 0x000fe20000000a00 */
[----:B-----5:R-:W-:Y:S01]  /*9eb0*/  SHF.R.S32.HI R4, RZ, 0x1f, R23 ;  /* 0x0000001fff047819 */ /* 0x020fe20000011417 */
[----:B------:R-:W-:Y:S01]  /*9ec0*/  IMAD.WIDE.U32 R2, R25, UR4, RZ ;  /* 0x0000000419027c25 */ /* 0x000fe2000f8e00ff */
[----:B------:R1:W-:Y:S01]  /*9ed0*/  STL [R1], R0 ;  /* 0x0000000001007387 */ /* 0x0003e20000100800 */
[----:B------:R-:W-:-:S03]  /*9ee0*/  LOP3.LUT P1, RZ, R16, 0x1, RZ, 0xc0, !PT ;  /* 0x0000000110ff7812 */ /* 0x000fc6000782c0ff */
[----:B------:R2:W-:Y:S01]  /*9ef0*/  STL [R1+0x4], R4 ;  /* 0x0000040401007387 */ /* 0x0005e20000100800 */
[----:B-1----:R-:W-:-:S04]  /*9f00*/  IMAD R0, R0, UR4, RZ ;  /* 0x0000000400007c24 */ /* 0x002fc8000f8e02ff */
        /* <DEDUP_REMOVED lines=8> */
[----:B0-----:R-:W-:Y:S01]  /*9f90*/  SHF.L.U32 R20, R20, 0x3, RZ ;  /* 0x0000000314147819 */ /* 0x001fe200000006ff */
[----:B------:R-:W-:Y:S02]  /*9fa0*/  IMAD R0, R31, UR4, RZ ;  /* 0x000000041f007c24 */ /* 0x000fe4000f8e02ff */
[----:B------:R-:W-:Y:S01]  /*9fb0*/  IMAD.WIDE.U32 R2, R19, UR4, R2 ;  /* 0x0000000413027c25 */ /* 0x000fe2000f8e0002 */
[----:B------:R-:W-:-:S03]  /*9fc0*/  LOP3.LUT R20, R20, 0x38, RZ, 0xc0, !PT ;  /* 0x0000003814147812 */ /* 0x000fc600078ec0ff */
[----:B------:R-:W-:Y:S01]  /*9fd0*/  IMAD R5, R19, UR5, R0 ;  /* 0x0000000513057c24 */ /* 0x000fe2000f8e0200 */
[----:B------:R-:W-:Y:S01]  /*9fe0*/  ULDC.64 UR4, c[0x0][0x2e8] ;  /* 0x0000ba0000047ab9 */ /* 0x000fe20000000a00 */
[----:B--2---:R-:W-:Y:S01]  /*9ff0*/  IMAD R4, R18, 0x1800, R27 ;  /* 0x0000180012047824 */ /* 0x004fe200078e021b */
[----:B------:R-:W-:Y:S01]  /*a000*/  LEA R0, P0, R2, UR4, 0x1 ;  /* 0x0000000402007c11 */ /* 0x000fe2000f8008ff */
[----:B------:R-:W-:Y:S01]  /*a010*/  IMAD.IADD R5, R3, 0x1, R5 ;  /* 0x0000000103057824 */ /* 0x000fe200078e0205 */
[----:B------:R-:W-:-:S04]  /*a020*/  UMOV UR4, 0xffffffff ;  /* 0xffffffff00047882 */ /* 0x000fc80000000000 */
        /* <DEDUP_REMOVED lines=19> */
[----:B------:R-:W0:Y:S02]  /*a160*/  SHFL.IDX PT, R14, R0, 0x2, 0x181f ;  /* 0x00581f00000e7f89 */ /* 0x000e2400000e0000 */
[----:B------:R-:W-:Y:S02]  /*a170*/  @P5 IMAD.X R6, RZ, RZ, R6, P0 ;  /* 0x000000ffff065224 */ /* 0x000fe400000e0606 */
[----:B------:R-:W-:Y:S02]  /*a180*/  @P5 IMAD.MOV.U32 R2, RZ, RZ, R11 ;  /* 0x000000ffff025224 */ /* 0x000fe400078e000b */
[----:B------:R-:W-:-:S05]  /*a190*/  @P5 IMAD.MOV.U32 R3, RZ, RZ, R6 ;  /* 0x000000ffff035224 */ /* 0x000fca00078e0006 */
[----:B------:R1:W-:Y:S01]  /*a1a0*/  @P5 LDGSTS.E.BYPASS.LTC128B.128 [R12+0x1cc00], desc[UR48][R2.64], !P1 ;  /* 0x1cc00000020c5fae */ /* 0x0003e2000c901d70 */
[----:B0-----:R-:W-:-:S03]  /*a1b0*/  @P4 LEA R10, P0, R20, R14, 0x1 ;  /* 0x0000000e140a4211 */ /* 0x001fc600078008ff */
[----:B-1----:R-:W-:Y:S01]  /*a1c0*/  SHFL.IDX PT, R2, R5, 0x4, 0x181f ;  /* 0x00981f0005027f89 */ /* 0x002fe200000e0000 */
[----:B------:R-:W-:-:S03]  /*a1d0*/  @P4 LEA R12, R4, UR37, 0x1 ;  /* 0x00000025040c4c11 */ /* 0x000fc6000f8e08ff */
[----:B------:R-:W0:Y:S01]  /*a1e0*/  SHFL.IDX PT, R14, R0, 0x3, 0x181f ;  /* 0x00781f00000e7f89 */ /* 0x000e2200000e0000 */
[----:B------:R-:W-:-:S03]  /*a1f0*/  @P4 IMAD.X R9, RZ, RZ, R9, P0 ;  /* 0x000000ffff094224 */ /* 0x000fc600000e0609 */
[----:B------:R-:W-:Y:S01]  /*a200*/  SHFL.IDX PT, R5, R5, 0x5, 0x181f ;  /* 0x00b81f0005057f89 */ /* 0x000fe200000e0000 */
[----:B------:R-:W-:Y:S01]  /*a210*/  @P4 IMAD.MOV.U32 R3, RZ, RZ, R9 ;  /* 0x000000ffff034224 */ /* 0x000fe200078e0009 */
[----:B------:R-:W-:Y:S02]  /*a220*/  @P3 LEA R9, R4, UR37, 0x1 ;  /* 0x0000002504093c11 */ /* 0x000fe4000f8e08ff */
[C---:B0-----:R-:W-:Y:S02]  /*a230*/  @P3 LEA R8, P0, R20.reuse, R14, 0x1 ;  /* 0x0000000e14083211 */ /* 0x041fe400078008ff */
[----:B------:R-:W0:Y:S03]  /*a240*/  SHFL.IDX PT, R14, R0, 0x4, 0x181f ;  /* 0x00981f00000e7f89 */ /* 0x000e2600000e0000 */
[----:B------:R-:W-:Y:S01]  /*a250*/  @P3 IMAD.X R7, RZ, RZ, R7, P0 ;  /* 0x000000ffff073224 */ /* 0x000fe200000e0607 */
[----:B0-----:R-:W-:-:S02]  /*a260*/  @P2 LEA R6, P0, R20, R14, 0x1 ;  /* 0x0000000e14062211 */ /* 0x001fc400078008ff */
[----:B------:R0:W1:Y:S02]  /*a270*/  SHFL.IDX PT, R14, R0, 0x5, 0x181f ;  /* 0x00b81f00000e7f89 */ /* 0x00006400000e0000 */
[----:B------:R-:W-:Y:S01]  /*a280*/  @P2 IADD3.X R11, RZ, R2, RZ, P0, !PT ;  /* 0x00000002ff0b2210 */ /* 0x000fe200007fe4ff */
        /* <DEDUP_REMOVED lines=9> */
.L_x_9321:
[----:B------:R-:W-:-:S13]  /*a320*/  ISETP.GE.AND P2, PT, R35, 0x51, PT ;  /* 0x000000512300780c */ /* 0x000fda0003f46270 */
[----:B0-----:R-:W-:-:S04]  /*a330*/  @P2 LEA R2, P0, R20, R14, 0x1 ;  /* 0x0000000e14022211 */ /* 0x001fc800078008ff */
[----:B------:R-:W-:Y:S02]  /*a340*/  @P2 IADD3.X R3, RZ, R5, RZ, P0, !PT ;  /* 0x00000005ff032210 */ /* 0x000fe400007fe4ff */
[----:B------:R-:W-:Y:S02]  /*a350*/  @P2 LEA R5, R4, UR37, 0x1 ;  /* 0x0000002504052c11 */ /* 0x000fe4000f8e08ff */
[----:B------:R-:W-:-:S03]  /*a360*/  PLOP3.LUT P0, PT, PT, PT, PT, 0x80, 0x0 ;  /* 0x000000000000781c */ /* 0x000fc60003f0f070 */
[----:B------:R-:W-:Y:S01]  /*a370*/  @!PT LDS RZ, [RZ] ;  /* 0x00000000fffff984 */ /* 0x000fe20000000800 */
[----:B------:R-:W-:Y:S01]  /*a380*/  @!PT LDS RZ, [RZ] ;  /* 0x00000000fffff984 */ /* 0x000fe20000000800 */
[----:B------:R-:W-:Y:S01]  /*a390*/  @!PT LDS RZ, [RZ] ;  /* 0x00000000fffff984 */ /* 0x000fe20000000800 */
[----:B------:R0:W-:Y:S01]  /*a3a0*/  @P2 LDGSTS.E.BYPASS.LTC128B.128 [R5+0x1ec00], desc[UR48][R2.64], !P1 ;  /* 0x1ec0000002052fae */ /* 0x0001e2000c901d70 */
[----:B------:R-:W-:-:S09]  /*a3b0*/  NOP ;  /* 0x0000000000007918 */ /* 0x000fd20000000000 */
.L_x_9260:
        /* <DEDUP_REMOVED lines=11> */
.L_x_9261:
[----:B------:R1:W-:Y:S02]  /*a470*/  SYNCS.ARRIVE.TRANS64.A1T0 RZ, [R17+URZ+0x32430], RZ ;  /* 0x032430ff11ff79a7 */ /* 0x0003e4000810003f */
[----:B------:R-:W-:Y:S05]  /*a480*/  WARPSYNC.ALL ;  /* 0x0000000000007948 */ /* 0x000fea0003800000 */
[----:B------:R-:W-:Y:S01]  /*a490*/  UIADD3 UR4, UR37, 0x18400, URZ ;  /* 0x0001840025047890 */ /* 0x000fe2000fffe03f */
[----:B------:R-:W-:-:S03]  /*a4a0*/  SHF.R.S32.HI R26, RZ, 0x1f, R22 ;  /* 0x0000001fff1a7819 */ /* 0x000fc60000011416 */
        /* <DEDUP_REMOVED lines=20> */
.L_x_9262:
[----:B------:R-:W2:Y:S01]  /*a5f0*/  LDC R6, c[0x0][0x448] ;  /* 0x00011200ff067b82 */ /* 0x000ea20000000800 */
[----:B------:R-:W-:Y:S01]  /*a600*/  IMAD.MOV R0, RZ, RZ, -R24 ;  /* 0x000000ffff007224 */ /* 0x000fe200078e0a18 */
[----:B------:R-:W-:Y:S01]  /*a610*/  ULDC UR4, c[0x0][0xd38] ;  /* 0x00034e0000047ab9 */ /* 0x000fe20000000800 */
[----:B------:R-:W-:Y:S02]  /*a620*/  LOP3.LUT R16, R16, 0xfff7ffff, RZ, 0xc0, !PT ;  /* 0xfff7ffff10107812 */ /* 0x000fe400078ec0ff */
[----:B------:R-:W-:Y:S01]  /*a630*/  IMAD R0, R0, UR4, R37 ;  /* 0x0000000400007c24 */ /* 0x000fe2000f8e0225 */
[----:B------:R-:W-:-:S03]  /*a640*/  ULDC.64 UR4, c[0x0][0x2d8] ;  /* 0x0000b60000047ab9 */ /* 0x000fc60000000a00 */
[----:B------:R-:W-:-:S05]  /*a650*/  IMAD.SHL.U32 R0, R0, 0x80, RZ ;  /* 0x0000008000007824 */ /* 0x000fca00078e00ff */
[----:B------:R-:W-:-:S05]  /*a660*/  LOP3.LUT R24, R30, R0, RZ, 0xfc, !PT ;  /* 0x000000001e187212 */ /* 0x000fca00078efcff */
[----:B------:R-:W-:Y:S01]  /*a670*/  IMAD.MOV.U32 R4, RZ, RZ, R24 ;  /* 0x000000ffff047224 */ /* 0x000fe200078e0018 */
[----:B--2---:R-:W-:-:S13]  /*a680*/  ISETP.NE.AND P0, PT, R6, 0x1, PT ;  /* 0x000000010600780c */ /* 0x004fda0003f05270 */
[----:B0-----:R-:W0:Y:S01]  /*a690*/  @P0 LDC R3, c[0x0][0x44c] ;  /* 0x00011300ff030b82 */ /* 0x001e220000000800 */
[----:B------:R-:W-:-:S04]  /*a6a0*/  @P0 LOP3.LUT R16, R16, 0x80000, RZ, 0xfc, !PT ;  /* 0x0008000010100812 */ /* 0x000fc800078efcff */
[----:B------:R-:W-:-:S03]  /*a6b0*/  LOP3.LUT P1, RZ, R16, 0x4000000, RZ, 0xc0, !PT ;  /* 0x0400000010ff7812 */ /* 0x000fc6000782c0ff */
[----:B------:R-:W2:Y:S01]  /*a6c0*/  @P0 LDC R5, c[0x0][0x450] ;  /* 0x00011400ff050b82 */ /* 0x000ea20000000800 */
[----:B0-----:R-:W-:-:S05]  /*a6d0*/  @P0 IMAD.HI.U32 R2, R24, R3, RZ ;  /* 0x0000000318020227 */ /* 0x001fca00078e00ff */
[----:B--2---:R-:W-:Y:S01]  /*a6e0*/  @P0 SHF.R.U32.HI R4, RZ, R5, R2 ;  /* 0x00000005ff040219 */ /* 0x004fe20000011602 */
[----:B------:R-:W-:-:S04]  /*a6f0*/  IMAD R2, R31, UR4, RZ ;  /* 0x000000041f027c24 */ /* 0x000fc8000f8e02ff */
        /* <DEDUP_REMOVED lines=9> */
[----:B------:R-:W-:Y:S02]  /*a790*/  IMAD.MOV R5, RZ, RZ, -R4 ;  /* 0x000000ffff057224 */ /* 0x000fe400078e0a04 */
[----:B------:R-:W-:-:S04]  /*a7a0*/  IMAD.WIDE.U32 R2, R4, UR4, R2 ;  /* 0x0000000404027c25 */ /* 0x000fc8000f8e0002 */
[----:B------:R-:W-:Y:S01]  /*a7b0*/  IMAD R5, R6, R5, R24 ;  /* 0x0000000506057224 */ /* 0x000fe200078e0218 */
        /* <DEDUP_REMOVED lines=15> */
[----:B------:R1:W-:Y:S01]  /*a8b0*/  STL [R1+0x10], R17 ;  /* 0x0000101101007387 */ /* 0x0003e20000100800 */
[----:B------:R-:W-:Y:S01]  /*a8c0*/  IMAD.IADD R0, R36, 0x1, R0 ;  /* 0x0000000124007824 */ /* 0x000fe200078e0200 */
[----:B------:R-:W-:Y:S02]  /*a8d0*/  LOP3.LUT R16, R16, 0xfffff7ff, RZ, 0xc0, !PT ;  /* 0xfffff7ff10107812 */ /* 0x000fe400078ec0ff */
[----:B------:R-:W0:Y:S01]  /*a8e0*/  SHFL.IDX PT, R14, R4, RZ, 0x181f ;  /* 0x00181fff040e7589 */ /* 0x000e2200000e0000 */
[C---:B------:R-:W-:Y:S01]  /*a8f0*/  VIADD R6, R0.reuse, 0x10 ;  /* 0x0000001000067836 */ /* 0x040fe20000000000 */
[C---:B------:R-:W-:Y:S02]  /*a900*/  ISETP.GE.AND P2, PT, R0.reuse, UR38, PT ;  /* 0x0000002600007c0c */ /* 0x040fe4000bf46270 */
[----:B------:R-:W2:Y:S01]  /*a910*/  SHFL.IDX PT, R3, R5, RZ, 0x181f ;  /* 0x00181fff05037589 */ /* 0x000ea200000e0000 */
[----:B------:R-:W-:Y:S02]  /*a920*/  IADD3 R13, R0, 0x40, RZ ;  /* 0x00000040000d7810 */ /* 0x000fe40007ffe0ff */
[----:B------:R-:W-:Y:S01]  /*a930*/  LOP3.LUT R29, R29, 0xffefffff, RZ, 0xc0, !PT ;  /* 0xffefffff1d1d7812 */ /* 0x000fe200078ec0ff */
[----:B-1----:R-:W1:Y:S01]  /*a940*/  S2R R17, SR_TID.X ;  /* 0x0000000000117919 */ /* 0x002e620000002100 */
[----:B------:R-:W-:Y:S01]  /*a950*/  ISETP.GE.AND P4, PT, R13, UR38, PT ;  /* 0x000000260d007c0c */ /* 0x000fe2000bf86270 */
[----:B------:R-:W3:Y:S05]  /*a960*/  SHFL.IDX PT, R10, R4, 0x1, 0x181f ;  /* 0x00381f00040a7f89 */ /* 0x000eea00000e0000 */
[----:B------:R-:W-:Y:S01]  /*a970*/  @P2 LOP3.LUT R16, R16, 0x800, RZ, 0xfc, !PT ;  /* 0x0000080010102812 */ /* 0x000fe200078efcff */
[----:B------:R-:W4:Y:S03]  /*a980*/  SHFL.IDX PT, R2, R5, 0x1, 0x181f ;  /* 0x00381f0005027f89 */ /* 0x000f2600000e0000 */
[----:B------:R-:W-:Y:S01]  /*a990*/  LOP3.LUT R16, R16, 0xfffffbff, RZ, 0xc0, !PT ;  /* 0xfffffbff10107812 */ /* 0x000fe200078ec0ff */
[----:B------:R-:W4:Y:S04]  /*a9a0*/  SHFL.IDX PT, R9, R4, 0x2, 0x181f ;  /* 0x00581f0004097f89 */ /* 0x000f2800000e0000 */
[----:B------:R-:W4:Y:S04]  /*a9b0*/  SHFL.IDX PT, R8, R5, 0x2, 0x181f ;  /* 0x00581f0005087f89 */ /* 0x000f2800000e0000 */
[----:B------:R-:W4:Y:S04]  /*a9c0*/  SHFL.IDX PT, R7, R4, 0x3, 0x181f ;  /* 0x00781f0004077f89 */ /* 0x000f2800000e0000 */
[----:B------:R-:W-:Y:S04]  /*a9d0*/  SHFL.IDX PT, R21, R4, 0x5, 0x181f ;  /* 0x00b81f0004157f89 */ /* 0x000fe800000e0000 */
[----:B------:R-:W-:Y:S01]  /*a9e0*/  SHFL.IDX PT, R15, R4, 0x6, 0x181f ;  /* 0x00d81f00040f7f89 */ /* 0x000fe200000e0000 */
[----:B-1----:R-:W-:-:S05]  /*a9f0*/  IMAD.SHL.U32 R17, R17, 0x8, RZ ;  /* 0x0000000811117824 */ /* 0x002fca00078e00ff */
[----:B------:R-:W-:-:S04]  /*aa00*/  LOP3.LUT R17, R17, 0x38, RZ, 0xc0, !PT ;  /* 0x0000003811117812 */ /* 0x000fc800078ec0ff */
[C---:B0-----:R-:W-:Y:S02]  /*aa10*/  @!P2 LEA R12, P0, R17.reuse, R14, 0x1 ;  /* 0x0000000e110ca211 */ /* 0x041fe400078008ff */
[----:B------:R-:W-:Y:S02]  /*aa20*/  SHFL.IDX PT, R14, R4, 0x4, 0x181f ;  /* 0x00981f00040e7f89 */ /* 0x000fe400000e0000 */
[----:B--2---:R-:W-:Y:S02]  /*aa30*/  @!P2 IADD3.X R3, RZ, R3, RZ, P0, !PT ;  /* 0x00000003ff03a210 */ /* 0x004fe400007fe4ff */
[----:B------:R-:W-:Y:S02]  /*aa40*/  ISETP.GE.AND P2, PT, R6, UR38, PT ;  /* 0x0000002606007c0c */ /* 0x000fe4000bf46270 */
[----:B------:R-:W0:Y:S11]  /*aa50*/  SHFL.IDX PT, R6, R5, 0x3, 0x181f ;  /* 0x00781f0005067f89 */ /* 0x000e3600000e0000 */
[----:B---3--:R-:W-:-:S02]  /*aa60*/  @!P2 LEA R10, P0, R17, R10, 0x1 ;  /* 0x0000000a110aa211 */ /* 0x008fc400078008ff */
[----:B------:R-:W-:-:S03]  /*aa70*/  @P2 LOP3.LUT R16, R16, 0x400, RZ, 0xfc, !PT ;  /* 0x0000040010102812 */ /* 0x000fc600078efcff */
[----:B----4-:R-:W-:Y:S01]  /*aa80*/  @!P2 IMAD.X R11, RZ, RZ, R2, P0 ;  /* 0x000000ffff0ba224 */ /* 0x010fe200000e0602 */
[----:B------:R-:W-:Y:S01]  /*aa90*/  LOP3.LUT R16, R16, 0xfffffdff, RZ, 0xc0, !PT ;  /* 0xfffffdff10107812 */ /* 0x000fe200078ec0ff */
[----:B------:R-:W-:-:S05]  /*aaa0*/  VIADD R2, R0, 0x20 ;  /* 0x0000002000027836 */ /* 0x000fca0000000000 */
[----:B------:R-:W-:Y:S01]  /*aab0*/  ISETP.GE.AND P6, PT, R2, UR38, PT ;  /* 0x0000002602007c0c */ /* 0x000fe2000bfc6270 */
[----:B------:R-:W-:-:S05]  /*aac0*/  VIADD R2, R0, 0x30 ;  /* 0x0000003000027836 */ /* 0x000fca0000000000 */
[----:B------:R-:W-:Y:S02]  /*aad0*/  ISETP.GE.AND P5, PT, R2, UR38, PT ;  /* 0x0000002602007c0c */ /* 0x000fe4000bfa6270 */
[----:B------:R-:W1:Y:S05]  /*aae0*/  SHFL.IDX PT, R2, R5, 0x4, 0x181f ;  /* 0x00981f0005027f89 */ /* 0x000e6a00000e0000 */
[----:B------:R-:W-:Y:S02]  /*aaf0*/  @!P6 LEA R9, P0, R17, R9, 0x1 ;  /* 0x000000091109e211 */ /* 0x000fe400078008ff */
[----:B------:R-:W-:Y:S02]  /*ab00*/  @P6 LOP3.LUT R16, R16, 0x200, RZ, 0xfc, !PT ;  /* 0x0000020010106812 */ /* 0x000fe400078efcff */
[----:B------:R-:W-:Y:S01]  /*ab10*/  @P6 LOP3.LUT R29, R29, 0x100000, RZ, 0xfc, !PT ;  /* 0x001000001d1d6812 */ /* 0x000fe200078efcff */
[----:B------:R-:W-:Y:S01]  /*ab20*/  @!P6 IMAD.X R8, RZ, RZ, R8, P0 ;  /* 0x000000ffff08e224 */ /* 0x000fe200000e0608 */
[----:B------:R-:W-:-:S02]  /*ab30*/  @!P5 LEA R7, P0, R17, R7, 0x1 ;  /* 0x000000071107d211 */ /* 0x000fc400078008ff */
[C---:B------:R-:W-:Y:S02]  /*ab40*/  LOP3.LUT P6, RZ, R16.reuse, 0x800, RZ, 0xc0, !PT ;  /* 0x0000080010ff7812 */ /* 0x040fe400078cc0ff */
[----:B------:R-:W-:Y:S01]  /*ab50*/  LOP3.LUT R16, R16, 0xfffffeff, RZ, 0xc0, !PT ;  /* 0xfffffeff10107812 */ /* 0x000fe200078ec0ff */
[----:B0-----:R-:W-:Y:S01]  /*ab60*/  @!P5 IMAD.X R6, RZ, RZ, R6, P0 ;  /* 0x000000ffff06d224 */ /* 0x001fe200000e0606 */
[----:B------:R-:W-:Y:S02]  /*ab70*/  @!P4 LEA R14, P0, R17, R14, 0x1 ;  /* 0x0000000e110ec211 */ /* 0x000fe400078008ff */
[----:B------:R-:W-:-:S04]  /*ab80*/  @P5 LOP3.LUT R16, R16, 0x100, RZ, 0xfc, !PT ;  /* 0x0000010010105812 */ /* 0x000fc800078efcff */
[----:B------:R-:W-:Y:S01]  /*ab90*/  LOP3.LUT R16, R16, 0xffffff7f, RZ, 0xc0, !PT ;  /* 0xffffff7f10107812 */ /* 0x000fe200078ec0ff */
[----:B-1----:R-:W-:Y:S02]  /*aba0*/  @!P4 IMAD.X R13, RZ, RZ, R2, P0 ;  /* 0x000000ffff0dc224 */ /* 0x002fe400000e0602 */
[----:B------:R-:W-:Y:S01]  /*abb0*/  VIADD R2, R0, 0x50 ;  /* 0x0000005000027836 */ /* 0x000fe20000000000 */
[----:B------:R-:W-:-:S04]  /*abc0*/  @P4 LOP3.LUT R16, R16, 0x80, RZ, 0xfc, !PT ;  /* 0x0000008010104812 */ /* 0x000fc800078efcff */
[----:B------:R-:W-:Y:S01]  /*abd0*/  ISETP.GE.AND P3, PT, R2, UR38, PT ;  /* 0x0000002602007c0c */ /* 0x000fe2000bf66270 */
[----:B------:R-:W-:Y:S01]  /*abe0*/  VIADD R2, R0, 0x60 ;  /* 0x0000006000027836 */ /* 0x000fe20000000000 */
[----:B------:R-:W-:-:S04]  /*abf0*/  LOP3.LUT R16, R16, 0xffffffbf, RZ, 0xc0, !PT ;  /* 0xffffffbf10107812 */ /* 0x000fc800078ec0ff */
[----:B------:R-:W-:Y:S02]  /*ac00*/  ISETP.GE.AND P2, PT, R2, UR38, PT ;  /* 0x0000002602007c0c */ /* 0x000fe4000bf46270 */
[----:B------:R-:W0:Y:S05]  /*ac10*/  SHFL.IDX PT, R2, R5, 0x5, 0x181f ;  /* 0x00b81f0005027f89 */ /* 0x000e2a00000e0000 */
[----:B------:R-:W-:Y:S02]  /*ac20*/  @!P3 LEA R21, P0, R17, R21, 0x1 ;  /* 0x000000151115b211 */ /* 0x000fe400078008ff */
[----:B------:R-:W-:-:S04]  /*ac30*/  @P3 LOP3.LUT R16, R16, 0x40, RZ, 0xfc, !PT ;  /* 0x0000004010103812 */ /* 0x000fc800078efcff */
[----:B------:R-:W-:-:S04]  /*ac40*/  LOP3.LUT R16, R16, 0xffffffdf, RZ, 0xc0, !PT ;  /* 0xffffffdf10107812 */ /* 0x000fc800078ec0ff */
[----:B------:R-:W-:Y:S01]  /*ac50*/  @P2 LOP3.LUT R16, R16, 0x20, RZ, 0xfc, !PT ;  /* 0x0000002010102812 */ /* 0x000fe200078efcff */
[----:B0-----:R-:W-:Y:S01]  /*ac60*/  @!P3 IMAD.X R20, RZ, RZ, R2, P0 ;  /* 0x000000ffff14b224 */ /* 0x001fe200000e0602 */
[----:B------:R-:W-:Y:S01]  /*ac70*/  @!P2 LEA R17, P0, R17, R15, 0x1 ;  /* 0x0000000f1111a211 */ /* 0x000fe200078008ff */
[----:B------:R-:W0:Y:S04]  /*ac80*/  SHFL.IDX PT, R2, R5, 0x6, 0x181f ;  /* 0x00d81f0005027f89 */ /* 0x000e2800000e0000 */
[----:B0-----:R-:W-:Y:S01]  /*ac90*/  @!P2 IMAD.X R15, RZ, RZ, R2, P0 ;  /* 0x000000ffff0fa224 */ /* 0x001fe200000e0602 */
[----:B------:R-:W-:Y:S01]  /*aca0*/  LOP3.LUT P0, RZ, R16, 0x400, RZ, 0xc0, !PT ;  /* 0x0000040010ff7812 */ /* 0x000fe2000780c0ff */
[----:B------:R-:W-:Y:S01]  /*acb0*/  @!P6 IMAD.MOV.U32 R2, RZ, RZ, R12 ;  /* 0x000000ffff02e224 */ /* 0x000fe200078e000c */
[----:B------:R-:W-:-:S05]  /*acc0*/  LEA R12, R27, UR37, 0x1 ;  /* 0x000000251b0c7c11 */ /* 0x000fca000f8e08ff */
[----:B------:R0:W-:Y:S01]  /*acd0*/  @!P6 LDGSTS.E.BYPASS.LTC128B.128 [R12+0x18400], desc[UR48][R2.64], !P1 ;  /* 0x18400000020cefae */ /* 0x0001e2000c901d70 */
[----:B------:R-:W-:-:S05]  /*ace0*/  LOP3.LUT P6, RZ, R29, 0x100000, RZ, 0xc0, !PT ;  /* 0x001000001dff7812 */ /* 0x000fca00078cc0ff */
[----:B0-----:R-:W-:Y:S01]  /*acf0*/  @!P0 MOV R2, R10 ;  /* 0x0000000a00028202 */ /* 0x001fe20000000f00 */
[----:B------:R-:W-:-:S05]  /*ad00*/  @!P0 IMAD.MOV.U32 R3, RZ, RZ, R11 ;  /* 0x000000ffff038224 */ /* 0x000fca00078e000b */
[----:B------:R0:W-:Y:S02]  /*ad10*/  @!P0 LDGSTS.E.BYPASS.LTC128B.128 [R12+0x18c00], desc[UR48][R2.64], !P1 ;  /* 0x18c00000020c8fae */ /* 0x0001e4000c901d70 */
[----:B0-----:R-:W-:Y:S02]  /*ad20*/  @!P6 IMAD.MOV.U32 R2, RZ, RZ, R9 ;  /* 0x000000ffff02e224 */ /* 0x001fe400078e0009 */
[----:B------:R-:W-:-:S05]  /*ad30*/  @!P6 IMAD.MOV.U32 R3, RZ, RZ, R8 ;  /* 0x000000ffff03e224 */ /* 0x000fca00078e0008 */
[----:B------:R0:W-:Y:S02]  /*ad40*/  @!P6 LDGSTS.E.BYPASS.LTC128B.128 [R12+0x19400], desc[UR48][R2.64], !P1 ;  /* 0x19400000020cefae */ /* 0x0001e4000c901d70 */
[----:B0-----:R-:W-:Y:S02]  /*ad50*/  @!P5 IMAD.MOV.U32 R2, RZ, RZ, R7 ;  /* 0x000000ffff02d224 */ /* 0x001fe400078e0007 */
[----:B------:R-:W-:-:S05]  /*ad60*/  @!P5 IMAD.MOV.U32 R3, RZ, RZ, R6 ;  /* 0x000000ffff03d224 */ /* 0x000fca00078e0006 */
[----:B------:R0:W-:Y:S02]  /*ad70*/  @!P5 LDGSTS.E.BYPASS.LTC128B.128 [R12+0x19c00], desc[UR48][R2.64], !P1 ;  /* 0x19c00000020cdfae */ /* 0x0001e4000c901d70 */
[----:B0-----:R-:W-:Y:S01]  /*ad80*/  @!P4 IMAD.MOV.U32 R2, RZ, RZ, R14 ;  /* 0x000000ffff02c224 */ /* 0x001fe200078e000e */
[----:B------:R-:W-:-:S05]  /*ad90*/  @!P4 MOV R3, R13 ;  /* 0x0000000d0003c202 */ /* 0x000fca0000000f00 */
[----:B------:R0:W-:Y:S02]  /*ada0*/  @!P4 LDGSTS.E.BYPASS.LTC128B.128 [R12+0x1a400], desc[UR48][R2.64], !P1 ;  /* 0x1a400000020ccfae */ /* 0x0001e4000c901d70 */
[----:B0-----:R-:W-:Y:S02]  /*adb0*/  @!P3 IMAD.MOV.U32 R2, RZ, RZ, R21 ;  /* 0x000000ffff02b224 */ /* 0x001fe400078e0015 */
[----:B------:R-:W-:-:S05]  /*adc0*/  @!P3 IMAD.MOV.U32 R3, RZ, RZ, R20 ;  /* 0x000000ffff03b224 */ /* 0x000fca00078e0014 */
[----:B------:R0:W-:Y:S02]  /*add0*/  @!P3 LDGSTS.E.BYPASS.LTC128B.128 [R12+0x1ac00], desc[UR48][R2.64], !P1 ;  /* 0x1ac00000020cbfae */ /* 0x0001e4000c901d70 */
[----:B0-----:R-:W-:Y:S02]  /*ade0*/  @!P2 IMAD.MOV.U32 R2, RZ, RZ, R17 ;  /* 0x000000ffff02a224 */ /* 0x001fe400078e0011 */
[----:B------:R0:W5:Y:S01]  /*adf0*/  LDL.LU R17, [R1+0x10] ;  /* 0x0000100001117983 */ /* 0x0001620000300800 */
[----:B------:R-:W-:-:S03]  /*ae00*/  @!P2 IMAD.MOV.U32 R3, RZ, RZ, R15 ;  /* 0x000000ffff03a224 */ /* 0x000fc600078e000f */
[----:B------:R0:W1:Y:S04]  /*ae10*/  SHFL.IDX PT, R14, R4, 0x7, 0x181f ;  /* 0x00f81f00040e7f89 */ /* 0x00006800000e0000 */
[----:B------:R0:W-:Y:S04]  /*ae20*/  @!P2 LDGSTS.E.BYPASS.LTC128B.128 [R12+0x1b400], desc[UR48][R2.64], !P1 ;  /* 0x1b400000020cafae */ /* 0x0001e8000c901d70 */
[----:B------:R-:W2:Y:S02]  /*ae30*/  SHFL.IDX PT, R5, R5, 0x7, 0x181f ;  /* 0x00f81f0005057f89 */ /* 0x000ea400000e0000 */
.L_x_9338:
[----:B0-----:R-:W0:Y:S01]  /*ae40*/  S2R R2, SR_TID.X ;  /* 0x0000000000027919 */ /* 0x001e220000002100 */
[----:B------:R-:W-:Y:S01]  /*ae50*/  VIADD R0, R0, 0x70 ;  /* 0x0000007000007836 */ /* 0x000fe20000000000 */
[----:B------:R-:W-:Y:S02]  /*ae60*/  LEA R4, R27, UR37, 0x1 ;  /* 0x000000251b047c11 */ /* 0x000fe4000f8e08ff */
[----:B------:R-:W-:Y:S02]  /*ae70*/  LOP3.LUT R16, R16, 0xffffdfff, RZ, 0xc0, !PT ;  /* 0xffffdfff10107812 */ /* 0x000fe400078ec0ff */
[----:B------:R-:W-:-:S13]  /*ae80*/  ISETP.GE.AND P2, PT, R0, UR38, PT ;  /* 0x0000002600007c0c */ /* 0x000fda000bf46270 */
[----:B------:R-:W-:Y:S01]  /*ae90*/  @P2 LOP3.LUT R16, R16, 0x2000, RZ, 0xfc, !PT ;  /* 0x0000200010102812 */ /* 0x000fe200078efcff */
[----:B0-----:R-:W-:-:S05]  /*aea0*/  IMAD.SHL.U32 R2, R2, 0x8, RZ ;  /* 0x0000000802027824 */ /* 0x001fca00078e00ff */
[----:B------:R-:W-:-:S04]  /*aeb0*/  LOP3.LUT R2, R2, 0x38, RZ, 0xc0, !PT ;  /* 0x0000003802027812 */ /* 0x000fc800078ec0ff */
[----:B-1----:R-:W-:-:S04]  /*aec0*/  @!P2 LEA R2, P0, R2, R14, 0x1 ;  /* 0x0000000e0202a211 */ /* 0x002fc800078008ff */
[----:B--2---:R-:W-:-:S05]  /*aed0*/  @!P2 IADD3.X R3, RZ, R5, RZ, P0, !PT ;  /* 0x00000005ff03a210 */ /* 0x004fca00007fe4ff */
        /* <DEDUP_REMOVED lines=17> */
[----:B------:R-:W-:Y:S01]  /*aff0*/  IMAD.U32 R4, RZ, RZ, UR6 ;  /* 0x00000006ff047e24 */ /* 0x000fe2000f8e00ff */
[----:B------:R-:W-:Y:S01]  /*b000*/  MOV R8, 0x70 ;  /* 0x0000007000087802 */ /* 0x000fe20000000f00 */
[----:B------:R-:W0:Y:S01]  /*b010*/  LDC.64 R2, c[0x4][R2] ;  /* 0x0100000002027b82 */ /* 0x000e220000000a00 */
[----:B------:R-:W-:Y:S02]  /*b020*/  IMAD.U32 R5, RZ, RZ, UR7 ;  /* 0x00000007ff057e24 */ /* 0x000fe4000f8e00ff */
        /* <DEDUP_REMOVED lines=8> */
.L_x_9264:
[----:B------:R-:W0:Y:S01]  /*b0b0*/  LDC R2, c[0x0][0x448] ;  /* 0x00011200ff027b82 */ /* 0x000e220000000800 */
[----:B------:R-:W-:Y:S01]  /*b0c0*/  IMAD.MOV.U32 R0, RZ, RZ, R24 ;  /* 0x000000ffff007224 */ /* 0x000fe200078e0018 */
[----:B------:R-:W-:Y:S01]  /*b0d0*/  ULDC.64 UR4, c[0x0][0x3d8] ;  /* 0x0000f60000047ab9 */ /* 0x000fe20000000a00 */
[----:B------:R-:W1:Y:S01]  /*b0e0*/  S2R R21, SR_TID.X ;  /* 0x0000000000157919 */ /* 0x000e620000002100 */
[----:B------:R-:W-:Y:S01]  /*b0f0*/  ULDC UR6, c[0x0][0x448] ;  /* 0x0001120000067ab9 */ /* 0x000fe20000000800 */
[C---:B------:R-:W-:Y:S02]  /*b100*/  LOP3.LUT P5, RZ, R16.reuse, 0x40000, RZ, 0xc0, !PT ;  /* 0x0004000010ff7812 */ /* 0x040fe400078ac0ff */
[C---:B------:R-:W-:Y:S02]  /*b110*/  LOP3.LUT P4, RZ, R16.reuse, 0x20000, RZ, 0xc0, !PT ;  /* 0x0002000010ff7812 */ /* 0x040fe4000788c0ff */
[C---:B------:R-:W-:Y:S02]  /*b120*/  LOP3.LUT P3, RZ, R16.reuse, 0x10000, RZ, 0xc0, !PT ;  /* 0x0001000010ff7812 */ /* 0x040fe4000786c0ff */
[----:B------:R-:W-:-:S02]  /*b130*/  LOP3.LUT P1, RZ, R16, 0x8000, RZ, 0xc0, !PT ;  /* 0x0000800010ff7812 */ /* 0x000fc4000782c0ff */
[----:B------:R-:W-:Y:S02]  /*b140*/  LEA R20, R27, UR37, 0x1 ;  /* 0x000000251b147c11 */ /* 0x000fe4000f8e08ff */
[----:B0-----:R-:W-:Y:S01]  /*b150*/  ISETP.NE.AND P6, PT, R2, 0x1, PT ;  /* 0x000000010200780c */ /* 0x001fe20003fc5270 */
[----:B-1----:R-:W-:-:S12]  /*b160*/  IMAD.SHL.U32 R21, R21, 0x8, RZ ;  /* 0x0000000815157824 */ /* 0x002fd800078e00ff */
[----:B------:R-:W0:Y:S01]  /*b170*/  @P6 LDC R3, c[0x0][0x44c] ;  /* 0x00011300ff036b82 */ /* 0x000e220000000800 */
[----:B------:R-:W-:-:S07]  /*b180*/  LOP3.LUT R21, R21, 0x38, RZ, 0xc0, !PT ;  /* 0x0000003815157812 */ /* 0x000fce00078ec0ff */
[----:B------:R-:W1:Y:S01]  /*b190*/  @P6 LDC R2, c[0x0][0x450] ;  /* 0x00011400ff026b82 */ /* 0x000e620000000800 */
[----:B0-----:R-:W-:-:S05]  /*b1a0*/  @P6 IMAD.HI.U32 R3, R24, R3, RZ ;  /* 0x0000000318036227 */ /* 0x001fca00078e00ff */
[----:B-1----:R-:W-:Y:S01]  /*b1b0*/  @P6 SHF.R.U32.HI R0, RZ, R2, R3 ;  /* 0x00000002ff006219 */ /* 0x002fe20000011603 */
[----:B------:R-:W-:-:S03]  /*b1c0*/  IMAD R2, R31, UR4, RZ ;  /* 0x000000041f027c24 */ /* 0x000fc6000f8e02ff */
[----:B------:R-:W-:Y:S01]  /*b1d0*/  SHF.R.S32.HI R4, RZ, 0x1f, R0 ;  /* 0x0000001fff047819 */ /* 0x000fe20000011400 */
        /* <DEDUP_REMOVED lines=10> */
[----:B------:R-:W-:Y:S02]  /*b280*/  IMAD.MOV R5, RZ, RZ, -R0 ;  /* 0x000000ffff057224 */ /* 0x000fe400078e0a00 */
[----:B------:R-:W-:Y:S02]  /*b290*/  IMAD R7, R0, UR5, R7 ;  /* 0x0000000500077c24 */ /* 0x000fe4000f8e0207 */
[----:B------:R-:W-:-:S02]  /*b2a0*/  IMAD R5, R5, UR6, R24 ;  /* 0x0000000605057c24 */ /* 0x000fc4000f8e0218 */
[----:B------:R-:W-:Y:S01]  /*b2b0*/  IMAD.WIDE.U32 R2, R0, UR4, R2 ;  /* 0x0000000400027c25 */ /* 0x000fe2000f8e0002 */
[----:B------:R-:W-:Y:S02]  /*b2c0*/  ULDC.64 UR4, c[0x0][0x3c8] ;  /* 0x0000f20000047ab9 */ /* 0x000fe40000000a00 */
[----:B------:R-:W-:Y:S02]  /*b2d0*/  SHF.R.S32.HI R0, RZ, 0x1f, R5 ;  /* 0x0000001fff007819 */ /* 0x000fe40000011405 */
[----:B------:R-:W-:-:S03]  /*b2e0*/  IADD3 R3, R3, R7, RZ ;  /* 0x0000000703037210 */ /* 0x000fc60007ffe0ff */
        /* <DEDUP_REMOVED lines=10> */
[C---:B------:R-:W-:Y:S02]  /*b390*/  LOP3.LUT P6, RZ, R16.reuse, 0x800, RZ, 0xc0, !PT ;  /* 0x0000080010ff7812 */ /* 0x040fe400078cc0ff */
[----:B------:R-:W-:Y:S01]  /*b3a0*/  LOP3.LUT P2, RZ, R16, 0x400, RZ, 0xc0, !PT ;  /* 0x0000040010ff7812 */ /* 0x000fe2000784c0ff */
[----:B------:R-:W1:Y:S04]  /*b3b0*/  SHFL.IDX PT, R2, R4, RZ, 0x181f ;  /* 0x00181fff04027589 */ /* 0x000e6800000e0000 */
[----:B------:R-:W-:Y:S06]  /*b3c0*/  SHFL.IDX PT, R5, R4, 0x1, 0x181f ;  /* 0x00381f0004057f89 */ /* 0x000fec00000e0000 */
[----:B0-----:R-:W-:-:S05]  /*b3d0*/  @!P6 LEA R14, P0, R21, R14, 0x1 ;  /* 0x0000000e150ee211 */ /* 0x001fca00078008ff */
[----:B-1----:R-:W-:Y:S02]  /*b3e0*/  @!P6 IMAD.X R3, RZ, RZ, R2, P0 ;  /* 0x000000ffff03e224 */ /* 0x002fe400000e0602 */
[----:B------:R-:W-:Y:S02]  /*b3f0*/  @!P6 IMAD.MOV.U32 R2, RZ, RZ, R14 ;  /* 0x000000ffff02e224 */ /* 0x000fe400078e000e */
[----:B------:R-:W0:Y:S04]  /*b400*/  SHFL.IDX PT, R14, R0, 0x1, 0x181f ;  /* 0x00381f00000e7f89 */ /* 0x000e2800000e0000 */
[----:B------:R-:W-:Y:S04]  /*b410*/  @!P6 LDGSTS.E.BYPASS.LTC128B.128 [R20+0x22400], desc[UR48][R2.64], !P5 ;  /* 0x224000000214efae */ /* 0x000fe8000e901d70 */
[----:B------:R-:W-:Y:S04]  /*b420*/  @!P6 LDGSTS.E.BYPASS.LTC128B.128 [R20+0x26400], desc[UR48][R2.64+0x80], !P4 ;  /* 0x264000800214efae */ /* 0x000fe8000e101d70 */
[----:B------:R-:W-:Y:S04]  /*b430*/  @!P6 LDGSTS.E.BYPASS.LTC128B.128 [R20+0x2a400], desc[UR48][R2.64+0x100], !P3 ;  /* 0x2a4001000214efae */ /* 0x000fe8000d901d70 */
[----:B------:R1:W-:Y:S01]  /*b440*/  @!P6 LDGSTS.E.BYPASS.LTC128B.128 [R20+0x2e400], desc[UR48][R2.64+0x180], !P1 ;  /* 0x2e4001800214efae */ /* 0x0003e2000c901d70 */
[----:B------:R-:W-:-:S04]  /*b450*/  LOP3.LUT P6, RZ, R16, 0x40, RZ, 0xc0, !PT ;  /* 0x0000004010ff7812 */ /* 0x000fc800078cc0ff */
[----:B------:R-:W-:Y:S02]  /*b460*/  P2R R7, PR, RZ, 0x40 ;  /* 0x00000040ff077803 */ /* 0x000fe40000000000 */
[----:B------:R-:W-:Y:S02]  /*b470*/  LOP3.LUT P6, RZ, R16, 0x100, RZ, 0xc0, !PT ;  /* 0x0000010010ff7812 */ /* 0x000fe400078cc0ff */
[----:B0-----:R-:W-:-:S05]  /*b480*/  @!P2 LEA R14, P0, R21, R14, 0x1 ;  /* 0x0000000e150ea211 */ /* 0x001fca00078008ff */
[----:B------:R-:W-:Y:S02]  /*b490*/  @!P2 IMAD.X R5, RZ, RZ, R5, P0 ;  /* 0x000000ffff05a224 */ /* 0x000fe400000e0605 */
[----:B-1----:R-:W-:Y:S02]  /*b4a0*/  @!P2 IMAD.MOV.U32 R2, RZ, RZ, R14 ;  /* 0x000000ffff02a224 */ /* 0x002fe400078e000e */
[----:B------:R-:W0:Y:S01]  /*b4b0*/  SHFL.IDX PT, R14, R0, 0x2, 0x181f ;  /* 0x00581f00000e7f89 */ /* 0x000e2200000e0000 */
[----:B------:R-:W-:-:S03]  /*b4c0*/  @!P2 MOV R3, R5 ;  /* 0x000000050003a202 */ /* 0x000fc60000000f00 */
[----:B------:R-:W1:Y:S04]  /*b4d0*/  SHFL.IDX PT, R5, R4, 0x2, 0x181f ;  /* 0x00581f0004057f89 */ /* 0x000e6800000e0000 */
[----:B------:R-:W-:Y:S04]  /*b4e0*/  @!P2 LDGSTS.E.BYPASS.LTC128B.128 [R20+0x22c00], desc[UR48][R2.64], !P5 ;  /* 0x22c000000214afae */ /* 0x000fe8000e901d70 */
[----:B------:R-:W-:Y:S04]  /*b4f0*/  @!P2 LDGSTS.E.BYPASS.LTC128B.128 [R20+0x26c00], desc[UR48][R2.64+0x80], !P4 ;  /* 0x26c000800214afae */ /* 0x000fe8000e101d70 */
[----:B------:R-:W-:Y:S04]  /*b500*/  @!P2 LDGSTS.E.BYPASS.LTC128B.128 [R20+0x2ac00], desc[UR48][R2.64+0x100], !P3 ;  /* 0x2ac001000214afae */ /* 0x000fe8000d901d70 */
[----:B------:R2:W-:Y:S01]  /*b510*/  @!P2 LDGSTS.E.BYPASS.LTC128B.128 [R20+0x2ec00], desc[UR48][R2.64+0x180], !P1 ;  /* 0x2ec001800214afae */ /* 0x0005e2000c901d70 */
[----:B------:R-:W-:-:S04]  /*b520*/  LOP3.LUT P2, RZ, R16, 0x20, RZ, 0xc0, !PT ;  /* 0x0000002010ff7812 */ /* 0x000fc8000784c0ff */
[----:B------:R-:W-:Y:S02]  /*b530*/  P2R R6, PR, RZ, 0x4 ;  /* 0x00000004ff067803 */ /* 0x000fe40000000000 */
[----:B------:R-:W-:-:S04]  /*b540*/  LOP3.LUT P2, RZ, R16, 0x80, RZ, 0xc0, !PT ;  /* 0x0000008010ff7812 */ /* 0x000fc8000784c0ff */
[----:B------:R-:W-:Y:S02]  /*b550*/  P2R R8, PR, RZ, 0x4 ;  /* 0x00000004ff087803 */ /* 0x000fe40000000000 */
[----:B------:R-:W-:-:S13]  /*b560*/  LOP3.LUT P2, RZ, R16, 0x200, RZ, 0xc0, !PT ;  /* 0x0000020010ff7812 */ /* 0x000fda000784c0ff */
[----:B0-----:R-:W-:-:S05]  /*b570*/  @!P2 LEA R14, P0, R21, R14, 0x1 ;  /* 0x0000000e150ea211 */ /* 0x001fca00078008ff */
[----:B-1----:R-:W-:Y:S02]  /*b580*/  @!P2 IMAD.X R5, RZ, RZ, R5, P0 ;  /* 0x000000ffff05a224 */ /* 0x002fe400000e0605 */
[----:B--2---:R-:W-:Y:S02]  /*b590*/  @!P2 IMAD.MOV.U32 R2, RZ, RZ, R14 ;  /* 0x000000ffff02a224 */ /* 0x004fe400078e000e */
[----:B------:R-:W0:Y:S01]  /*b5a0*/  SHFL.IDX PT, R14, R0, 0x3, 0x181f ;  /* 0x00781f00000e7f89 */ /* 0x000e2200000e0000 */
[----:B------:R-:W-:-:S03]  /*b5b0*/  @!P2 IMAD.MOV.U32 R3, RZ, RZ, R5 ;  /* 0x000000ffff03a224 */ /* 0x000fc600078e0005 */
[----:B------:R-:W1:Y:S04]  /*b5c0*/  SHFL.IDX PT, R5, R4, 0x3, 0x181f ;  /* 0x00781f0004057f89 */ /* 0x000e6800000e0000 */
[----:B------:R-:W-:Y:S04]  /*b5d0*/  @!P2 LDGSTS.E.BYPASS.LTC128B.128 [R20+0x23400], desc[UR48][R2.64], !P5 ;  /* 0x234000000214afae */ /* 0x000fe8000e901d70 */
[----:B------:R-:W-:Y:S04]  /*b5e0*/  @!P2 LDGSTS.E.BYPASS.LTC128B.128 [R20+0x27400], desc[UR48][R2.64+0x80], !P4 ;  /* 0x274000800214afae */ /* 0x000fe8000e101d70 */
[----:B------:R-:W-:Y:S04]  /*b5f0*/  @!P2 LDGSTS.E.BYPASS.LTC128B.128 [R20+0x2b400], desc[UR48][R2.64+0x100], !P3 ;  /* 0x2b4001000214afae */ /* 0x000fe8000d901d70 */
[----:B------:R2:W-:Y:S01]  /*b600*/  @!P2 LDGSTS.E.BYPASS.LTC128B.128 [R20+0x2f400], desc[UR48][R2.64+0x180], !P1 ;  /* 0x2f4001800214afae */ /* 0x0005e2000c901d70 */
[----:B------:R-:W-:-:S02]  /*b610*/  ISETP.NE.AND P2, PT, R8, RZ, PT ;  /* 0x000000ff0800720c */ /* 0x000fc40003f45270 */
        /* <DEDUP_REMOVED lines=11> */
[----:B0-----:R-:W-:-:S04]  /*b6d0*/  @!P2 LEA R14, P0, R21, R14, 0x1 ;  /* 0x0000000e150ea211 */ /* 0x001fc800078008ff */
[----:B-1----:R-:W-:Y:S01]  /*b6e0*/  @!P2 IADD3.X R5, RZ, R5, RZ, P0, !PT ;  /* 0x00000005ff05a210 */ /* 0x002fe200007fe4ff */
[----:B--2---:R-:W-:Y:S02]  /*b6f0*/  @!P2 IMAD.MOV.U32 R2, RZ, RZ, R14 ;  /* 0x000000ffff02a224 */ /* 0x004fe400078e000e */
[----:B------:R-:W0:Y:S02]  /*b700*/  SHFL.IDX PT, R14, R0, 0x5, 0x181f ;  /* 0x00b81f00000e7f89 */ /* 0x000e2400000e0000 */
[----:B------:R-:W-:Y:S02]  /*b710*/  @!P2 IMAD.MOV.U32 R3, RZ, RZ, R5 ;  /* 0x000000ffff03a224 */ /* 0x000fe400078e0005 */
        /* <DEDUP_REMOVED lines=16> */
[----:B0-----:R-:W-:-:S05]  /*b820*/  @!P2 LEA R14, P0, R21, R14, 0x1 ;  /* 0x0000000e150ea211 */ /* 0x001fca00078008ff */
[----:B-1----:R-:W-:Y:S01]  /*b830*/  @!P2 IMAD.X R5, RZ, RZ, R5, P0 ;  /* 0x000000ffff05a224 */ /* 0x002fe200000e0605 */
[----:B--2---:R-:W-:-:S03]  /*b840*/  @!P2 MOV R2, R14 ;  /* 0x0000000e0002a202 */ /* 0x004fc60000000f00 */
[----:B------:R-:W-:Y:S01]  /*b850*/  @!P2 IMAD.MOV.U32 R3, RZ, RZ, R5 ;  /* 0x000000ffff03a224 */ /* 0x000fe200078e0005 */
[----:B------:R0:W1:Y:S04]  /*b860*/  SHFL.IDX PT, R14, R0, 0x7, 0x181f ;  /* 0x00f81f00000e7f89 */ /* 0x00006800000e0000 */
[----:B------:R0:W-:Y:S04]  /*b870*/  @!P2 LDGSTS.E.BYPASS.LTC128B.128 [R20+0x25400], desc[UR48][R2.64], !P5 ;  /* 0x254000000214afae */ /* 0x0001e8000e901d70 */
[----:B------:R0:W-:Y:S04]  /*b880*/  @!P2 LDGSTS.E.BYPASS.LTC128B.128 [R20+0x29400], desc[UR48][R2.64+0x80], !P4 ;  /* 0x294000800214afae */ /* 0x0001e8000e101d70 */
[----:B------:R0:W-:Y:S04]  /*b890*/  @!P2 LDGSTS.E.BYPASS.LTC128B.128 [R20+0x2d400], desc[UR48][R2.64+0x100], !P3 ;  /* 0x2d4001000214afae */ /* 0x0001e8000d901d70 */
[----:B------:R0:W-:Y:S04]  /*b8a0*/  @!P2 LDGSTS.E.BYPASS.LTC128B.128 [R20+0x31400], desc[UR48][R2.64+0x180], !P1 ;  /* 0x314001800214afae */ /* 0x0001e8000c901d70 */
[----:B------:R0:W2:Y:S02]  /*b8b0*/  SHFL.IDX PT, R5, R4, 0x7, 0x181f ;  /* 0x00f81f0004057f89 */ /* 0x0000a400000e0000 */
.L_x_9356:
[----:B0-----:R-:W3:Y:S01]  /*b8c0*/  LDL R0, [R1+0x8] ;  /* 0x0000080001007983 */ /* 0x001ee20000100800 */
[----:B------:R-:W-:-:S13]  /*b8d0*/  LOP3.LUT P2, RZ, R16, 0x2000, RZ, 0xc0, !PT ;  /* 0x0000200010ff7812 */ /* 0x000fda000784c0ff */
[----:B-1----:R-:W-:-:S05]  /*b8e0*/  @!P2 LEA R2, P0, R21, R14, 0x1 ;  /* 0x0000000e1502a211 */ /* 0x002fca00078008ff */
[----:B--2---:R-:W-:-:S05]  /*b8f0*/  @!P2 IMAD.X R3, RZ, RZ, R5, P0 ;  /* 0x000000ffff03a224 */ /* 0x004fca00000e0605 */
[----:B------:R-:W-:Y:S01]  /*b900*/  @!PT LDS RZ, [RZ] ;  /* 0x00000000fffff984 */ /* 0x000fe20000000800 */
[----:B------:R-:W-:Y:S01]  /*b910*/  @!PT LDS RZ, [RZ] ;  /* 0x00000000fffff984 */ /* 0x000fe20000000800 */
[----:B------:R-:W-:Y:S01]  /*b920*/  @!PT LDS RZ, [RZ] ;  /* 0x00000000fffff984 */ /* 0x000fe20000000800 */
[----:B------:R0:W-:Y:S04]  /*b930*/  @!P2 LDGSTS.E.BYPASS.LTC128B.128 [R20+0x25c00], desc[UR48][R2.64], !P5 ;  /* 0x25c000000214afae */ /* 0x0001e8000e901d70 */
        /* <DEDUP_REMOVED lines=13> */
.L_x_9357:
[----:B------:R-:W-:Y:S05]  /*ba10*/  BSYNC B0 ;  /* 0x0000000000007941 */ /* 0x000fea0003800000 */
.L_x_9266:
[----:B------:R-:W-:-:S05]  /*ba20*/  IMAD.U32 R2, RZ, RZ, UR41 ;  /* 0x00000029ff027e24 */ /* 0x000fca000f8e00ff */
[----:B------:R-:W-:-:S13]  /*ba30*/  ISETP.NE.AND P0, PT, R2, 0x3, PT ;  /* 0x000000030200780c */ /* 0x000fda0003f05270 */
[----:B------:R-:W-:Y:S05]  /*ba40*/  @!P0 BRA `(.L_x_9268) ;  /* 0x0000000000048947 */ /* 0x000fea0003800000 */
[----:B------:R-:W-:Y:S01]  /*ba50*/  BPT.TRAP 0x1 ;  /* 0x000000040000795c */ /* 0x000fe20000300000 */
.L_x_9268:
[----:B0-----:R-:W-:Y:S01]  /*ba60*/  SHF.L.U32 R0, R28, 0x1f, RZ ;  /* 0x0000001f1c007819 */ /* 0x001fe200000006ff */
[----:B------:R-:W-:Y:S03]  /*ba70*/  BSSY B0, `(.L_x_9269) ;  /* 0x0000003000007945 */ /* 0x000fe60003800000 */
[----:B-----5:R-:W0:Y:S02]  /*ba80*/  SYNCS.PHASECHK.TRANS64.TRYWAIT P0, [R17+URZ+0x32460], R0 ;  /* 0x03246000110075a7 */ /* 0x020e24000800017f */
[----:B0-----:R-:W-:Y:S05]  /*ba90*/  @!P0 BRA `(.L_x_9270) ;  /* 0x0000003c00248947 */ /* 0x001fea0003800000 */
.L_x_9358:
[----:B------:R-:W-:Y:S05]  /*baa0*/  BSYNC B0 ;  /* 0x0000000000007941 */ /* 0x000fea0003800000 */
.L_x_9269:
[----:B------:R-:W0:Y:S01]  /*bab0*/  LDL.LU R2, [R1] ;  /* 0x0000000001027983 */ /* 0x000e220000300800 */
[----:B------:R-:W-:-:S03]  /*bac0*/  ULDC.64 UR4, c[0x0][0x328] ;  /* 0x0000ca0000047ab9 */ /* 0x000fc60000000a00 */
[----:B------:R-:W2:Y:S01]  /*bad0*/  LDL.LU R4, [R1+0x4] ;  /* 0x0000040001047983 */ /* 0x000ea20000300800 */
[----:B------:R-:W-:Y:S02]  /*bae0*/  IMAD R6, R18, 0x6000, R27 ;  /* 0x0000600012067824 */ /* 0x000fe400078e021b */
[----:B0-----:R-:W-:Y:S02]  /*baf0*/  IMAD R0, R2, UR4, RZ ;  /* 0x0000000402007c24 */ /* 0x001fe4000f8e02ff */
[----:B------:R-:W-:-:S04]  /*bb00*/  IMAD.WIDE.U32 R2, R25, UR4, RZ ;  /* 0x0000000419027c25 */ /* 0x000fc8000f8e00ff */
[----:B------:R-:W-:Y:S01]  /*bb10*/  IMAD R5, R25, UR5, R0 ;  /* 0x0000000519057c24 */ /* 0x000fe2000f8e0200 */
[----:B------:R-:W-:Y:S02]  /*bb20*/  ULDC.64 UR4, c[0x0][0x338] ;  /* 0x0000ce0000047ab9 */ /* 0x000fe40000000a00 */
[----:B--2---:R-:W-:Y:S02]  /*bb30*/  IMAD R0, R4, UR4, RZ ;  /* 0x0000000404007c24 */ /* 0x004fe4000f8e02ff */
        /* <DEDUP_REMOVED lines=14> */
[C---:B------:R-:W-:Y:S01]  /*bc20*/  LOP3.LUT P6, RZ, R29.reuse, 0x10, RZ, 0xc0, !PT ;  /* 0x000000101dff7812 */ /* 0x040fe200078cc0ff */
[----:B------:R-:W0:Y:S01]  /*bc30*/  S2R R4, SR_TID.X ;  /* 0x0000000000047919 */ /* 0x000e220000002100 */
[----:B------:R-:W-:Y:S02]  /*bc40*/  LEA R6, R6, UR37, 0x1 ;  /* 0x0000002506067c11 */ /* 0x000fe4000f8e08ff */
[----:B------:R-:W-:Y:S01]  /*bc50*/  P2R R21, PR, RZ, 0x40 ;  /* 0x00000040ff157803 */ /* 0x000fe20000000000 */
[----:B------:R-:W1:Y:S01]  /*bc60*/  SHFL.IDX PT, R2, R8, RZ, 0x181f ;  /* 0x00181fff08027589 */ /* 0x000e6200000e0000 */
        /* <DEDUP_REMOVED lines=9> */
[----:B------:R-:W-:Y:S02]  /*bd00*/  LOP3.LUT P6, RZ, R29, 0x20, RZ, 0xc0, !PT ;  /* 0x000000201dff7812 */ /* 0x000fe400078cc0ff */
[----:B------:R-:W-:Y:S01]  /*bd10*/  LOP3.LUT P3, RZ, R16, 0x40000000, RZ, 0xc0, !PT ;  /* 0x4000000010ff7812 */ /* 0x000fe2000786c0ff */
[----:B------:R2:W-:Y:S01]  /*bd20*/  STL [R1+0x10], R17 ;  /* 0x0000101101007387 */ /* 0x0005e20000100800 */
[----:B------:R-:W-:-:S02]  /*bd30*/  P2R R9, PR, RZ, 0x40 ;  /* 0x00000040ff097803 */ /* 0x000fc40000000000 */
[C---:B------:R-:W-:Y:S01]  /*bd40*/  LOP3.LUT P6, RZ, R29.reuse, 0x400, RZ, 0xc0, !PT ;  /* 0x000004001dff7812 */ /* 0x040fe200078cc0ff */
[----:B------:R-:W3:Y:S01]  /*bd50*/  SHFL.IDX PT, R3, R7, RZ, 0x181f ;  /* 0x00181fff07037589 */ /* 0x000ee200000e0000 */
[C---:B------:R-:W-:Y:S02]  /*bd60*/  LOP3.LUT P2, RZ, R16.reuse, 0x20000000, RZ, 0xc0, !PT ;  /* 0x2000000010ff7812 */ /* 0x040fe4000784c0ff */
[----:B------:R-:W-:Y:S02]  /*bd70*/  P2R R23, PR, RZ, 0x40 ;  /* 0x00000040ff177803 */ /* 0x000fe40000000000 */
[----:B------:R-:W-:Y:S02]  /*bd80*/  LOP3.LUT P6, RZ, R29, 0x2000, RZ, 0xc0, !PT ;  /* 0x000020001dff7812 */ /* 0x000fe400078cc0ff */
[----:B------:R-:W-:Y:S02]  /*bd90*/  LOP3.LUT P1, RZ, R16, 0x10000000, RZ, 0xc0, !PT ;  /* 0x1000000010ff7812 */ /* 0x000fe4000782c0ff */
[----:B------:R-:W-:-:S02]  /*bda0*/  P2R R24, PR, RZ, 0x40 ;  /* 0x00000040ff187803 */ /* 0x000fc40000000000 */
[C---:B------:R-:W-:Y:S02]  /*bdb0*/  LOP3.LUT P6, RZ, R29.reuse, 0x2, RZ, 0xc0, !PT ;  /* 0x000000021dff7812 */ /* 0x040fe400078cc0ff */
[----:B0-----:R-:W-:Y:S02]  /*bdc0*/  SHF.L.U32 R4, R4, 0x3, RZ ;  /* 0x0000000304047819 */ /* 0x001fe400000006ff */
[----:B------:R-:W-:Y:S02]  /*bdd0*/  P2R R25, PR, RZ, 0x40 ;  /* 0x00000040ff197803 */ /* 0x000fe40000000000 */
[----:B------:R-:W-:Y:S02]  /*bde0*/  LOP3.LUT P6, RZ, R29, 0x40, RZ, 0xc0, !PT ;  /* 0x000000401dff7812 */ /* 0x000fe400078cc0ff */
[----:B------:R-:W-:Y:S02]  /*bdf0*/  LOP3.LUT R4, R4, 0x38, RZ, 0xc0, !PT ;  /* 0x0000003804047812 */ /* 0x000fe400078ec0ff */
[----:B------:R-:W-:-:S02]  /*be00*/  P2R R26, PR, RZ, 0x40 ;  /* 0x00000040ff1a7803 */ /* 0x000fc40000000000 */
[----:B------:R-:W-:-:S04]  /*be10*/  LOP3.LUT P6, RZ, R29, 0x800, RZ, 0xc0, !PT ;  /* 0x000008001dff7812 */ /* 0x000fc800078cc0ff */
[----:B------:R-:W-:Y:S02]  /*be20*/  P2R R0, PR, RZ, 0x40 ;  /* 0x00000040ff007803 */ /* 0x000fe40000000000 */
[----:B------:R-:W-:-:S03]  /*be30*/  LOP3.LUT P6, RZ, R29, 0x4000, RZ, 0xc0, !PT ;  /* 0x000040001dff7812 */ /* 0x000fc600078cc0ff */
[----:B------:R0:W-:Y:S01]  /*be40*/  STL [R1], R0 ;  /* 0x0000000001007387 */ /* 0x0001e20000100800 */
[----:B--2---:R-:W-:Y:S02]  /*be50*/  P2R R17, PR, RZ, 0x40 ;  /* 0x00000040ff117803 */ /* 0x004fe40000000000 */
[----:B------:R-:W-:-:S04]  /*be60*/  LOP3.LUT P6, RZ, R29, 0x4, RZ, 0xc0, !PT ;  /* 0x000000041dff7812 */ /* 0x000fc800078cc0ff */
[----:B------:R-:W-:Y:S02]  /*be70*/  P2R R18, PR, RZ, 0x40 ;  /* 0x00000040ff127803 */ /* 0x000fe40000000000 */
[----:B------:R-:W-:Y:S01]  /*be80*/  LOP3.LUT P6, RZ, R29, 0x80, RZ, 0xc0, !PT ;  /* 0x000000801dff7812 */ /* 0x000fe200078cc0ff */
[----:B0-----:R-:W-:-:S03]  /*be90*/  IMAD.SHL.U32 R0, R4, 0x2, RZ ;  /* 0x0000000204007824 */ /* 0x001fc600078e00ff */
[----:B------:R-:W-:Y:S02]  /*bea0*/  P2R R19, PR, RZ, 0x40 ;  /* 0x00000040ff137803 */ /* 0x000fe40000000000 */
[C---:B------:R-:W-:Y:S02]  /*beb0*/  LOP3.LUT P6, RZ, R29.reuse, 0x1000, RZ, 0xc0, !PT ;  /* 0x000010001dff7812 */ /* 0x040fe400078cc0ff */
[----:B-1----:R-:W-:Y:S02]  /*bec0*/  IADD3 R14, P0, R2, R0, RZ ;  /* 0x00000000020e7210 */ /* 0x002fe40007f1e0ff */
[----:B------:R-:W-:Y:S01]  /*bed0*/  P2R R27, PR, RZ, 0x40 ;  /* 0x00000040ff1b7803 */ /* 0x000fe20000000000 */
[----:B------:R-:W0:Y:S01]  /*bee0*/  SHFL.IDX PT, R2, R8, 0x1, 0x181f ;  /* 0x00381f0008027f89 */ /* 0x000e2200000e0000 */
[----:B------:R-:W-:Y:S01]  /*bef0*/  LOP3.LUT P6, RZ, R29, 0x8000, RZ, 0xc0, !PT ;  /* 0x000080001dff7812 */ /* 0x000fe200078cc0ff */
[----:B---3--:R-:W-:Y:S02]  /*bf00*/  IMAD.X R15, RZ, RZ, R3, P0 ;  /* 0x000000ffff0f7224 */ /* 0x008fe400000e0603 */
[----:B------:R-:W1:Y:S10]  /*bf10*/  SHFL.IDX PT, R3, R7, 0x1, 0x181f ;  /* 0x00381f0007037f89 */ /* 0x000e7400000e0000 */
[----:B------:R-:W-:Y:S01]  /*bf20*/  LDGSTS.E.BYPASS.LTC128B.128 [R6+0x400], desc[UR48][R14.64], !P6 ;  /* 0x004000000e067fae */ /* 0x000fe2000f101d70 */
[----:B------:R-:W-:-:S03]  /*bf30*/  ISETP.NE.AND P6, PT, R27, RZ, PT ;  /* 0x000000ff1b00720c */ /* 0x000fc60003fc5270 */
[----:B------:R-:W5:Y:S01]  /*bf40*/  LDL.LU R27, [R1+0x1c] ;  /* 0x00001c00011b7983 */ /* 0x000f620000300800 */
[----:B0-----:R-:W-:-:S03]  /*bf50*/  IADD3 R12, P0, R2, R0, RZ ;  /* 0x00000000020c7210 */ /* 0x001fc60007f1e0ff */
[----:B------:R-:W0:Y:S02]  /*bf60*/  SHFL.IDX PT, R2, R8, 0x2, 0x181f ;  /* 0x00581f0008027f89 */ /* 0x000e2400000e0000 */
[----:B-1----:R-:W-:-:S04]  /*bf70*/  IMAD.X R13, RZ, RZ, R3, P0 ;  /* 0x000000ffff0d7224 */ /* 0x002fc800000e0603 */
        /* <DEDUP_REMOVED lines=49> */
.L_x_9372:
[C---:B------:R-:W-:Y:S02]  /*c290*/  LOP3.LUT P4, RZ, R29.reuse, 0x80000, RZ, 0xc0, !PT ;  /* 0x000800001dff7812 */ /* 0x040fe4000788c0ff */
[C---:B------:R-:W-:Y:S02]  /*c2a0*/  LOP3.LUT P3, RZ, R29.reuse, 0x40000, RZ, 0xc0, !PT ;  /* 0x000400001dff7812 */ /* 0x040fe4000786c0ff */
[C---:B------:R-:W-:Y:S02]  /*c2b0*/  LOP3.LUT P2, RZ, R29.reuse, 0x20000, RZ, 0xc0, !PT ;  /* 0x000200001dff7812 */ /* 0x040fe4000784c0ff */
[----:B------:R-:W-:Y:S02]  /*c2c0*/  LOP3.LUT P1, RZ, R29, 0x10000, RZ, 0xc0, !PT ;  /* 0x000100001dff7812 */ /* 0x000fe4000782c0ff */
[----:B-1----:R-:W-:-:S04]  /*c2d0*/  IADD3 R2, P0, R14, R0, RZ ;  /* 0x000000000e027210 */ /* 0x002fc80007f1e0ff */
[----:B------:R-:W-:Y:S02]  /*c2e0*/  IADD3.X R3, RZ, R7, RZ, P0, !PT ;  /* 0x00000007ff037210 */ /* 0x000fe400007fe4ff */
[----:B------:R-:W-:-:S03]  /*c2f0*/  PLOP3.LUT P0, PT, PT, PT, PT, 0x80, 0x0 ;  /* 0x000000000000781c */ /* 0x000fc60003f0f070 */
        /* <DEDUP_REMOVED lines=8> */
.L_x_9272:
        /* <DEDUP_REMOVED lines=11> */
.L_x_9273:
        /* <DEDUP_REMOVED lines=11> */
.L_x_9287:
        /* <DEDUP_REMOVED lines=19> */
[----:B------:R-:W-:Y:S01]  /*c610*/  IMAD.MOV.U32 R4, RZ, RZ, RZ ;  /* 0x000000ffff047224 */ /* 0x000fe200078e00ff */
[----:B------:R-:W-:Y:S02]  /*c620*/  @!P0 IADD3 R3, R5, R3, RZ ;  /* 0x0000000305038210 */ /* 0x000fe40007ffe0ff */
        /* <DEDUP_REMOVED lines=8> */
.L_x_9275:
[----:B------:R-:W-:Y:S01]  /*c6b0*/  LEA R17, R18, UR37, 0x3 ;  /* 0x0000002512117c11 */ /* 0x000fe2000f8e18ff */
[----:B------:R-:W-:Y:S01]  /*c6c0*/  BSSY B1, `(.L_x_9276) ;  /* 0x0000005000017945 */ /* 0x000fe20003800000 */
[----:B------:R-:W-:Y:S02]  /*c6d0*/  SHF.L.U32 R26, R28, 0x1f, RZ ;  /* 0x0000001f1c1a7819 */ /* 0x000fe400000006ff */
[----:B------:R-:W-:Y:S02]  /*c6e0*/  SHF.R.S32.HI R23, RZ, 0x1f, R5 ;  /* 0x0000001fff177819 */ /* 0x000fe40000011405 */
[----:B------:R-:W0:Y:S02]  /*c6f0*/  SYNCS.PHASECHK.TRANS64.TRYWAIT P0, [R17+URZ+0x32440], R26 ;  /* 0x0324401a110075a7 */ /* 0x000e24000800017f */
[----:B0-----:R-:W-:Y:S05]  /*c700*/  @!P0 BRA `(.L_x_9277) ;  /* 0x0000003800588947 */ /* 0x001fea0003800000 */
.L_x_9373:
[----:B------:R-:W-:Y:S05]  /*c710*/  BSYNC B1 ;  /* 0x0000000000017941 */ /* 0x000fea0003800000 */
.L_x_9276:
        /* <DEDUP_REMOVED lines=29> */
[----:B------:R-:W1:Y:S01]  /*c8f0*/  SHFL.IDX PT, R14, R21, 0x1, 0x181f ;  /* 0x00381f00150e7f89 */ /* 0x000e6200000e0000 */
[----:B--2---:R-:W-:-:S05]  /*c900*/  IADD3.X R3, RZ, R3, RZ, P0, !PT ;  /* 0x00000003ff037210 */ /* 0x004fca00007fe4ff */
[----:B------:R2:W-:Y:S04]  /*c910*/  LDGSTS.E.BYPASS.LTC128B.128 [R22+0x1c400], desc[UR48][R2.64], !P1 ;  /* 0x1c40000002167fae */ /* 0x0005e8000c901d70 */
[----:B--2---:R-:W-:Y:S04]  /*c920*/  SHFL.IDX PT, R2, R21, 0x3, 0x181f ;  /* 0x00781f0015027f89 */ /* 0x004fe800000e0000 */
[----:B------:R-:W-:Y:S01]  /*c930*/  SHFL.IDX PT, R3, R24, 0x3, 0x181f ;  /* 0x00781f0018037f89 */ /* 0x000fe200000e0000 */
[----:B-1----:R-:W-:-:S03]  /*c940*/  IADD3 R8, P0, R14, R0, RZ ;  /* 0x000000000e087210 */ /* 0x002fc60007f1e0ff */
[----:B------:R-:W-:Y:S02]  /*c950*/  SHFL.IDX PT, R14, R21, 0x5, 0x181f ;  /* 0x00b81f00150e7f89 */ /* 0x000fe400000e0000 */
[----:B------:R-:W-:Y:S01]  /*c960*/  IMAD.X R9, RZ, RZ, R6, P0 ;  /* 0x000000ffff097224 */ /* 0x000fe200000e0606 */
[-C--:B------:R-:W-:Y:S01]  /*c970*/  IADD3 R10, P0, R10, R0.reuse, RZ ;  /* 0x000000000a0a7210 */ /* 0x080fe20007f1e0ff */
[----:B------:R-:W1:Y:S04]  /*c980*/  SHFL.IDX PT, R6, R24, 0x2, 0x181f ;  /* 0x00581f0018067f89 */ /* 0x000e6800000e0000 */
[----:B------:R2:W-:Y:S01]  /*c990*/  LDGSTS.E.BYPASS.LTC128B.128 [R22+0x1cc00], desc[UR48][R8.64], !P1 ;  /* 0x1cc0000008167fae */ /* 0x0005e2000c901d70 */
[----:B-1----:R-:W-:Y:S01]  /*c9a0*/  IMAD.X R11, RZ, RZ, R6, P0 ;  /* 0x000000ffff0b7224 */ /* 0x002fe200000e0606 */
[----:B------:R-:W-:-:S02]  /*c9b0*/  IADD3 R6, P0, R2, R0, RZ ;  /* 0x0000000002067210 */ /* 0x000fc40007f1e0ff */
[----:B------:R-:W1:Y:S03]  /*c9c0*/  SHFL.IDX PT, R2, R21, 0x4, 0x181f ;  /* 0x00981f0015027f89 */ /* 0x000e6600000e0000 */
[----:B------:R-:W-:Y:S01]  /*c9d0*/  IMAD.X R7, RZ, RZ, R3, P0 ;  /* 0x000000ffff077224 */ /* 0x000fe200000e0603 */
[----:B------:R2:W-:Y:S04]  /*c9e0*/  LDGSTS.E.BYPASS.LTC128B.128 [R22+0x1d400], desc[UR48][R10.64], !P1 ;  /* 0x1d4000000a167fae */ /* 0x0005e8000c901d70 */
[----:B------:R-:W3:Y:S04]  /*c9f0*/  SHFL.IDX PT, R3, R24, 0x4, 0x181f ;  /* 0x00981f0018037f89 */ /* 0x000ee800000e0000 */
[----:B------:R2:W-:Y:S04]  /*ca00*/  LDGSTS.E.BYPASS.LTC128B.128 [R22+0x1dc00], desc[UR48][R6.64], !P1 ;  /* 0x1dc0000006167fae */ /* 0x0005e8000c901d70 */
[----:B------:R-:W4:Y:S01]  /*ca10*/  SHFL.IDX PT, R24, R24, 0x5, 0x181f ;  /* 0x00b81f0018187f89 */ /* 0x000f2200000e0000 */
[----:B-1----:R-:W-:-:S05]  /*ca20*/  IADD3 R2, P0, R2, R0, RZ ;  /* 0x0000000002027210 */ /* 0x002fca0007f1e0ff */
[----:B---3--:R-:W-:-:S05]  /*ca30*/  IMAD.X R3, RZ, RZ, R3, P0 ;  /* 0x000000ffff037224 */ /* 0x008fca00000e0603 */
[----:B------:R2:W-:Y:S03]  /*ca40*/  LDGSTS.E.BYPASS.LTC128B.128 [R22+0x1e400], desc[UR48][R2.64], !P1 ;  /* 0x1e40000002167fae */ /* 0x0005e6000c901d70 */
.L_x_9387:
        /* <DEDUP_REMOVED lines=8> */
.L_x_9279:
        /* <DEDUP_REMOVED lines=11> */
.L_x_9280:
[----:B------:R1:W-:Y:S01]  /*cb80*/  SYNCS.ARRIVE.TRANS64.A1T0 RZ, [R17+URZ+0x32430], RZ ;  /* 0x032430ff11ff79a7 */ /* 0x0003e2000810003f */
[----:B------:R-:W-:Y:S05]  /*cb90*/  @!P2 BRA `(.L_x_9281) ;  /* 0x000000000004a947 */ /* 0x000fea0003800000 */
[----:B------:R-:W-:Y:S01]  /*cba0*/  BPT.TRAP 0x1 ;  /* 0x000000040000795c */ /* 0x000fe20000300000 */
.L_x_9281:
[----:B------:R-:W2:Y:S01]  /*cbb0*/  SYNCS.PHASECHK.TRANS64.TRYWAIT P0, [R17+URZ+0x32460], R26 ;  /* 0x0324601a110075a7 */ /* 0x000ea2000800017f */
[----:B------:R-:W-:Y:S04]  /*cbc0*/  BSSY B1, `(.L_x_9282) ;  /* 0x0000002000017945 */ /* 0x000fe80003800000 */
[----:B--2---:R-:W-:Y:S05]  /*cbd0*/  @!P0 BRA `(.L_x_9283) ;  /* 0x0000003800d08947 */ /* 0x004fea0003800000 */
.L_x_9388:
[----:B------:R-:W-:Y:S05]  /*cbe0*/  BSYNC B1 ;  /* 0x0000000000017941 */ /* 0x000fea0003800000 */
.L_x_9282:
[----:B------:R-:W-:Y:S01]  /*cbf0*/  ULDC.64 UR4, c[0x0][0x328] ;  /* 0x0000ca0000047ab9 */ /* 0x000fe20000000a00 */
[C---:B------:R-:W-:Y:S01]  /*cc00*/  LOP3.LUT P4, RZ, R16.reuse, 0x2, RZ, 0xc0, !PT ;  /* 0x0000000210ff7812 */ /* 0x040fe2000788c0ff */
[----:B------:R-:W-:Y:S01]  /*cc10*/  IMAD R2, R23, UR4, RZ ;  /* 0x0000000417027c24 */ /* 0x000fe2000f8e02ff */
[----:B------:R-:W-:Y:S01]  /*cc20*/  LOP3.LUT P3, RZ, R16, 0x10, RZ, 0xc0, !PT ;  /* 0x0000001010ff7812 */ /* 0x000fe2000786c0ff */
[----:B------:R-:W-:Y:S01]  /*cc30*/  IMAD R22, R18, 0x6000, R27 ;  /* 0x0000600012167824 */ /* 0x000fe200078e021b */
[C---:B------:R-:W-:Y:S01]  /*cc40*/  LOP3.LUT P2, RZ, R16.reuse, 0x8, RZ, 0xc0, !PT ;  /* 0x0000000810ff7812 */ /* 0x040fe2000784c0ff */
[C---:B------:R-:W-:Y:S01]  /*cc50*/  IMAD R7, R5.reuse, UR5, R2 ;  /* 0x0000000505077c24 */ /* 0x040fe2000f8e0202 */
[----:B------:R-:W-:Y:S01]  /*cc60*/  LOP3.LUT P1, RZ, R16, 0x4, RZ, 0xc0, !PT ;  /* 0x0000000410ff7812 */ /* 0x000fe2000782c0ff */
[----:B------:R-:W-:Y:S01]  /*cc70*/  IMAD.WIDE.U32 R2, R5, UR4, RZ ;  /* 0x0000000405027c25 */ /* 0x000fe2000f8e00ff */
        /* <DEDUP_REMOVED lines=16> */
[----:B------:R-:W3:Y:S01]  /*cd80*/  SHFL.IDX PT, R14, R21, RZ, 0x181f ;  /* 0x00181fff150e7589 */ /* 0x000ee200000e0000 */
[----:B------:R-:W-:-:S03]  /*cd90*/  LEA R22, R22, UR37, 0x1 ;  /* 0x0000002516167c11 */ /* 0x000fc6000f8e08ff */
[----:B------:R-:W4:Y:S04]  /*cda0*/  SHFL.IDX PT, R3, R23, RZ, 0x181f ;  /* 0x00181fff17037589 */ /* 0x000f2800000e0000 */
[----:B------:R-:W-:Y:S01]  /*cdb0*/  SHFL.IDX PT, R2, R21, 0x4, 0x181f ;  /* 0x00981f0015027f89 */ /* 0x000fe200000e0000 */
        /* <DEDUP_REMOVED lines=34> */
[----:B---3--:R-:W-:-:S05]  /*cfe0*/  IADD3.X R3, RZ, R3, RZ, P0, !PT ;  /* 0x00000003ff037210 */ /* 0x008fca00007fe4ff */
[----:B------:R0:W-:Y:S04]  /*cff0*/  LDGSTS.E.BYPASS.LTC128B.128 [R22+0x2400], desc[UR48][R2.64], !P4 ;  /* 0x0240000002167fae */ /* 0x0001e8000e101d70 */
[----:B------:R0:W-:Y:S04]  /*d000*/  LDGSTS.E.BYPASS.LTC128B.128 [R22+0x5400], desc[UR48][R2.64+0x80], !P3 ;  /* 0x0540008002167fae */ /* 0x0001e8000d901d70 */
[----:B------:R0:W-:Y:S04]  /*d010*/  LDGSTS.E.BYPASS.LTC128B.128 [R22+0x8400], desc[UR48][R2.64+0x100], !P2 ;  /* 0x0840010002167fae */ /* 0x0001e8000d101d70 */
[----:B------:R0:W-:Y:S02]  /*d020*/  LDGSTS.E.BYPASS.LTC128B.128 [R22+0xb400], desc[UR48][R2.64+0x180], !P1 ;  /* 0x0b40018002167fae */ /* 0x0001e4000c901d70 */
.L_x_9402:
        /* <DEDUP_REMOVED lines=11> */
.L_x_9285:
        /* <DEDUP_REMOVED lines=11> */
.L_x_9286:
[----:B------:R-:W-:Y:S01]  /*d190*/  VIADD R18, R18, 0x1 ;  /* 0x0000000112127836 */ /* 0x000fe20000000000 */
[----:B------:R0:W-:Y:S01]  /*d1a0*/  SYNCS.ARRIVE.TRANS64.A1T0 RZ, [R17+URZ+0x32450], RZ ;  /* 0x032450ff11ff79a7 */ /* 0x0001e2000810003f */
[----:B------:R-:W-:-:S03]  /*d1b0*/  VIADD R2, R20, 0xffffffff ;  /* 0xffffffff14027836 */ /* 0x000fc60000000000 */
        /* <DEDUP_REMOVED lines=8> */
.L_x_9274:
[----:B------:R-:W3:Y:S01]  /*d240*/  LDL.LU R0, [R1+0x8] ;  /* 0x0000080001007983 */ /* 0x000ee20000300800 */
[----:B------:R-:W-:Y:S01]  /*d250*/  VIADD R37, R37, UR42 ;  /* 0x0000002a25257c36 */ /* 0x000fe20008000000 */
[----:B------:R-:W-:-:S04]  /*d260*/  ULDC UR4, c[0x0][0xd34] ;  /* 0x00034d0000047ab9 */ /* 0x000fc80000000800 */
[----:B------:R-:W-:Y:S02]  /*d270*/  ISETP.GE.AND P0, PT, R37, UR4, PT ;  /* 0x0000000425007c0c */ /* 0x000fe4000bf06270 */
[----:B---3--:R-:W-:-:S05]  /*d280*/  IADD3 R0, R0, 0x1, RZ ;  /* 0x0000000100007810 */ /* 0x008fca0007ffe0ff */
[----:B------:R0:W-:Y:S06]  /*d290*/  STL [R1+0x8], R0 ;  /* 0x0000080001007387 */ /* 0x0001ec0000100800 */
[----:B------:R-:W-:Y:S05]  /*d2a0*/  @!P0 BRA `(.L_x_9288) ;  /* 0xffffffc000f48947 */ /* 0x000fea000383ffff */
[----:B0-----:R-:W-:-:S07]  /*d2b0*/  LOP3.LUT R0, R0, 0x1, RZ, 0xc, !PT ;  /* 0x0000000100007812 */ /* 0x001fce00078e0cff */
.L_x_9251:
[----:B------:R-:W0:Y:S01]  /*d2c0*/  S2R R3, SR_CgaCtaId ;  /* 0x0000000000037919 */ /* 0x000e220000008800 */
[----:B------:R-:W-:Y:S01]  /*d2d0*/  MOV R2, 0x400 ;  /* 0x0000040000027802 */ /* 0x000fe20000000f00 */
[----:B------:R-:W-:Y:S01]  /*d2e0*/  BSSY B0, `(.L_x_9289) ;  /* 0x0000005000007945 */ /* 0x000fe20003800000 */
[----:B------:R-:W-:Y:S02]  /*d2f0*/  SHF.L.U32 R0, R0, 0x1f, RZ ;  /* 0x0000001f00007819 */ /* 0x000fe400000006ff */
[----:B0-----:R-:W-:-:S04]  /*d300*/  LEA R7, R3, R2, 0x18 ;  /* 0x0000000203077211 */ /* 0x001fc800078ec0ff */
[----:B------:R-:W0:Y:S02]  /*d310*/  SYNCS.PHASECHK.TRANS64.TRYWAIT P0, [R7+URZ+0x32420], R0 ;  /* 0x03242000070075a7 */ /* 0x000e24000800017f */
[----:B0-----:R-:W-:Y:S05]  /*d320*/  @!P0 BRA `(.L_x_9290) ;  /* 0x0000003800dc8947 */ /* 0x001fea0003800000 */
.L_x_9403:
[----:B------:R-:W-:Y:S05]  /*d330*/  BSYNC B0 ;  /* 0x0000000000007941 */ /* 0x000fea0003800000 */
.L_x_9289:
[----:B------:R-:W-:-:S03]  /*d340*/  UMOV UR4, 0xffffffff ;  /* 0xffffffff00047882 */ /* 0x000fc60000000000 */
[----:B------:R-:W-:Y:S05]  /*d350*/  BRA.DIV UR4, `(.L_x_9291) ;  /* 0x0000003a04e47947 */ /* 0x000fea000b800000 */
[----:B0-----:R-:W0:Y:S02]  /*d360*/  S2R R0, SR_TID.X ;  /* 0x0000000000007919 */ /* 0x001e240000002100 */
[----:B0-----:R-:W-:-:S04]  /*d370*/  SHF.R.U32.HI R0, RZ, 0x5, R0 ;  /* 0x00000005ff007819 */ /* 0x001fc80000011600 */
[----:B------:R-:W-:-:S05]  /*d380*/  LOP3.LUT R0, R0, 0x3, RZ, 0xc0, !PT ;  /* 0x0000000300007812 */ /* 0x000fca00078ec0ff */
[----:B------:R0:W3:Y:S02]  /*d390*/  SHFL.IDX PT, R14, R0, RZ, 0x1f ;  /* 0x00001fff000e7589 */ /* 0x0000e400000e0000 */
.L_x_9406:
[----:B---3--:R-:W-:Y:S01]  /*d3a0*/  ISETP.NE.AND P0, PT, R14, RZ, PT ;  /* 0x000000ff0e00720c */ /* 0x008fe20003f05270 */
[----:B------:R-:W-:-:S12]  /*d3b0*/  BSSY B0, `(.L_x_9292) ;  /* 0x0000024000007945 */ /* 0x000fd80003800000 */
[----:B------:R-:W-:Y:S05]  /*d3c0*/  @P0 BRA `(.L_x_9293) ;  /* 0x0000000000880947 */ /* 0x000fea0003800000 */
[----:B------:R-:W-:-:S03]  /*d3d0*/  UMOV UR4, 0xffffffff ;  /* 0xffffffff00047882 */ /* 0x000fc60000000000 */
[----:B------:R-:W-:Y:S05]  /*d3e0*/  BRA.DIV UR4, `(.L_x_9294) ;  /* 0x0000003a04f47947 */ /* 0x000fea000b800000 */
[----:B------:R-:W-:-:S13]  /*d3f0*/  ELECT P6, URZ, PT ;  /* 0x00000000003f782f */ /* 0x000fda00038c0000 */
.L_x_9409:
[----:B------:R-:W-:Y:S05]  /*d400*/  @!P6 BRA `(.L_x_9293) ;  /* 0x000000000078e947 */ /* 0x000fea0003800000 */
[----:B------:R-:W-:-:S06]  /*d410*/  ULOP3.LUT UR4, UR39, 0x2, URZ, 0xfc, !UPT ;  /* 0x0000000227047892 */ /* 0x000fcc000f8efc3f */
[----:B0-----:R-:W-:-:S05]  /*d420*/  IMAD.U32 R0, RZ, RZ, UR4 ;  /* 0x00000004ff007e24 */ /* 0x001fca000f8e00ff */
[----:B------:R-:W-:-:S13]  /*d430*/  ISETP.NE.AND P0, PT, R0, 0x3, PT ;  /* 0x000000030000780c */ /* 0x000fda0003f05270 */
[----:B------:R-:W-:Y:S05]  /*d440*/  @!P0 BRA `(.L_x_9295) ;  /* 0x0000000000048947 */ /* 0x000fea0003800000 */
[----:B------:R-:W-:Y:S01]  /*d450*/  BPT.TRAP 0x1 ;  /* 0x000000040000795c */ /* 0x000fe20000300000 */
.L_x_9295:
[----:B------:R-:W-:Y:S01]  /*d460*/  IMAD R5, R18, 0x8, R7 ;  /* 0x0000000812057824 */ /* 0x000fe200078e0207 */
[----:B------:R-:W-:Y:S01]  /*d470*/  SHF.L.U32 R0, R28, 0x1f, RZ ;  /* 0x0000001f1c007819 */ /* 0x000fe200000006ff */
[----:B------:R-:W-:-:S03]  /*d480*/  VIADD R18, R18, 0x1 ;  /* 0x0000000112127836 */ /* 0x000fc60000000000 */
[----:B------:R-:W0:Y:S02]  /*d490*/  SYNCS.PHASECHK.TRANS64.TRYWAIT P1, [R5+URZ+0x32440], R0 ;  /* 0x03244000050075a7 */ /* 0x000e24000802017f */
[----:B------:R-:W-:-:S04]  /*d4a0*/  ISETP.NE.AND P2, PT, R18, 0x2, PT ;  /* 0x000000021200780c */ /* 0x000fc80003f45270 */
[----:B------:R-:W-:Y:S01]  /*d4b0*/  SEL R3, RZ, 0x1, P2 ;  /* 0x00000001ff037807 */ /* 0x000fe20001000000 */
[----:B0-----:R-:W-:Y:S08]  /*d4c0*/  @!P1 BRA `(.L_x_9296) ;  /* 0x0000003800dc9947 */ /* 0x001ff00003800000 */
.L_x_9410:
[----:B------:R-:W-:Y:S02]  /*d4d0*/  SEL R18, R18, RZ, P2 ;  /* 0x000000ff12127207 */ /* 0x000fe40001000000 */
[----:B------:R-:W-:Y:S01]  /*d4e0*/  LOP3.LUT R2, R28, R3, RZ, 0x3c, !PT ;  /* 0x000000031c027212 */ /* 0x000fe200078e3cff */
[----:B------:R-:W-:Y:S06]  /*d4f0*/  @!P0 BRA `(.L_x_9297) ;  /* 0x0000000000048947 */ /* 0x000fec0003800000 */
[----:B------:R-:W-:Y:S01]  /*d500*/  BPT.TRAP 0x1 ;  /* 0x000000040000795c */ /* 0x000fe20000300000 */
.L_x_9297:
[----:B------:R-:W-:Y:S01]  /*d510*/  IMAD R3, R18, 0x8, R7 ;  /* 0x0000000812037824 */ /* 0x000fe200078e0207 */
[----:B------:R-:W-:-:S04]  /*d520*/  SHF.L.U32 R2, R2, 0x1f, RZ ;  /* 0x0000001f02027819 */ /* 0x000fc800000006ff */
[----:B------:R-:W3:Y:S02]  /*d530*/  SYNCS.PHASECHK.TRANS64.TRYWAIT P1, [R3+URZ+0x32440], R2 ;  /* 0x03244002030075a7 */ /* 0x000ee4000802017f */
[----:B---3--:R-:W-:Y:S05]  /*d540*/  @!P1 BRA `(.L_x_9298) ;  /* 0x0000003800d09947 */ /* 0x008fea0003800000 */
.L_x_9411:
[----:B------:R-:W-:Y:S05]  /*d550*/  @!P0 BRA `(.L_x_9299) ;  /* 0x0000000000048947 */ /* 0x000fea0003800000 */
[----:B------:R-:W-:Y:S01]  /*d560*/  BPT.TRAP 0x1 ;  /* 0x000000040000795c */ /* 0x000fe20000300000 */
.L_x_9299:
[----:B------:R-:W4:Y:S02]  /*d570*/  SYNCS.PHASECHK.TRANS64.TRYWAIT P1, [R5+URZ+0x32460], R0 ;  /* 0x03246000050075a7 */ /* 0x000f24000802017f */
[----:B----4-:R-:W-:Y:S05]  /*d580*/  @!P1 BRA `(.L_x_9300) ;  /* 0x0000003800d49947 */ /* 0x010fea0003800000 */
.L_x_9412:
[----:B------:R-:W-:Y:S05]  /*d590*/  @!P0 BRA `(.L_x_9301) ;  /* 0x0000000000048947 */ /* 0x000fea0003800000 */
[----:B------:R-:W-:Y:S01]  /*d5a0*/  BPT.TRAP 0x1 ;  /* 0x000000040000795c */ /* 0x000fe20000300000 */
.L_x_9301:
[----:B------:R0:W0:Y:S02]  /*d5b0*/  SYNCS.PHASECHK.TRANS64.TRYWAIT P0, [R3+URZ+0x32460], R2 ;  /* 0x03246002030075a7 */ /* 0x000024000800017f */
[----:B0-----:R-:W-:Y:S05]  /*d5c0*/  @!P0 NANOSLEEP.SYNCS 0x989680 ;  /* 0x009896800000895d */ /* 0x001fea0003900000 */
[----:B------:R-:W0:Y:S02]  /*d5d0*/  @!P0 SYNCS.PHASECHK.TRANS64 P0, [R3+URZ+0x32460], R2 ;  /* 0x03246002030085a7 */ /* 0x000e24000800007f */
[----:B0-----:R-:W-:Y:S05]  /*d5e0*/  @!P0 BRA `(.L_x_9301) ;  /* 0xfffffffc00f08947 */ /* 0x001fea000383ffff */
.L_x_9293:
[----:B------:R-:W-:Y:S05]  /*d5f0*/  BSYNC B0 ;  /* 0x0000000000007941 */ /* 0x000fea0003800000 */
.L_x_9292:
[----:B------:R-:W-:Y:S05]  /*d600*/  EXIT ;  /* 0x000000000000794d */ /* 0x000fea0003800000 */
.L_x_9218:
[----:B0-----:R-:W-:-:S04]  /*d610*/  IMAD.U32 R3, RZ, RZ, UR51 ;  /* 0x00000033ff037e24 */ /* 0x001fc8000f8e00ff */
[----:B------:R0:W1:Y:S03]  /*d620*/  SYNCS.PHASECHK.TRANS64.TRYWAIT P0, [R3+URZ+0x32400], R0 ;  /* 0x03240000030075a7 */ /* 0x000066000800017f */
[----:B-1----:R-:W-:Y:S05]  /*d630*/  @!P0 NANOSLEEP.SYNCS 0x989680 ;  /* 0x009896800000895d */ /* 0x002fea0003900000 */
[----:B------:R-:W1:Y:S02]  /*d640*/  @!P0 SYNCS.PHASECHK.TRANS64 P0, [R3+URZ+0x32400], R0 ;  /* 0x03240000030085a7 */ /* 0x000e64000800007f */
[----:B-1----:R-:W-:Y:S05]  /*d650*/  @!P0 BRA `(.L_x_9218) ;  /* 0xfffffffc00ec8947 */ /* 0x002fea000383ffff */
[----:B------:R-:W-:Y:S05]  /*d660*/  BRA `(.L_x_9302) ;  /* 0xffffff3800a47947 */ /* 0x000fea000383ffff */
.L_x_9222:
[----:B-1----:R-:W-:-:S04]  /*d670*/  IMAD.U32 R4, RZ, RZ, UR27 ;  /* 0x0000001bff047e24 */ /* 0x002fc8000f8e00ff */
[----:B------:R1:W2:Y:S03]  /*d680*/  SYNCS.PHASECHK.TRANS64.TRYWAIT P1, [R4+URZ+0x32430], R3 ;  /* 0x03243003040075a7 */ /* 0x0002a6000802017f */
[----:B--2---:R-:W-:Y:S05]  /*d690*/  @!P1 NANOSLEEP.SYNCS 0x989680 ;  /* 0x009896800000995d */ /* 0x004fea0003900000 */
[----:B------:R-:W2:Y:S02]  /*d6a0*/  @!P1 SYNCS.PHASECHK.TRANS64 P1, [R4+URZ+0x32430], R3 ;  /* 0x03243003040095a7 */ /* 0x000ea4000802007f */
[----:B--2---:R-:W-:Y:S05]  /*d6b0*/  @!P1 BRA `(.L_x_9222) ;  /* 0xfffffffc00ec9947 */ /* 0x004fea000383ffff */
[----:B------:R-:W-:Y:S05]  /*d6c0*/  BRA `(.L_x_9221) ;  /* 0xffffff3800c87947 */ /* 0x000fea000383ffff */
.L_x_9223:
[----:B--2---:R-:W-:-:S04]  /*d6d0*/  MOV R5, UR51 ;  /* 0x0000003300057c02 */ /* 0x004fc80008000f00 */
[----:B------:R2:W3:Y:S03]  /*d6e0*/  SYNCS.PHASECHK.TRANS64.TRYWAIT P1, [R5+URZ+0x32410], R0 ;  /* 0x03241000050075a7 */ /* 0x0004e6000802017f */
[----:B---3--:R-:W-:Y:S05]  /*d6f0*/  @!P1 NANOSLEEP.SYNCS 0x989680 ;  /* 0x009896800000995d */ /* 0x008fea0003900000 */
[----:B------:R-:W3:Y:S02]  /*d700*/  @!P1 SYNCS.PHASECHK.TRANS64 P1, [R5+URZ+0x32410], R0 ;  /* 0x03241000050095a7 */ /* 0x000ee4000802007f */
[----:B---3--:R-:W-:Y:S05]  /*d710*/  @!P1 BRA `(.L_x_9223) ;  /* 0xfffffffc00ec9947 */ /* 0x008fea000383ffff */
[----:B------:R-:W-:Y:S05]  /*d720*/  BRA `(.L_x_9303) ;  /* 0xffffff3c00487947 */ /* 0x000fea000383ffff */
.L_x_9227:
[----:B--2---:R-:W-:-:S04]  /*d730*/  IMAD.U32 R0, RZ, RZ, UR27 ;  /* 0x0000001bff007e24 */ /* 0x004fc8000f8e00ff */
[----:B------:R2:W4:Y:S03]  /*d740*/  SYNCS.PHASECHK.TRANS64.TRYWAIT P1, [R0+URZ+0x32450], R3 ;  /* 0x03245003000075a7 */ /* 0x000526000802017f */
[----:B----4-:R-:W-:Y:S05]  /*d750*/  @!P1 NANOSLEEP.SYNCS 0x989680 ;  /* 0x009896800000995d */ /* 0x010fea0003900000 */
[----:B------:R-:W4:Y:S02]  /*d760*/  @!P1 SYNCS.PHASECHK.TRANS64 P1, [R0+URZ+0x32450], R3 ;  /* 0x03245003000095a7 */ /* 0x000f24000802007f */
[----:B----4-:R-:W-:Y:S05]  /*d770*/  @!P1 BRA `(.L_x_9227) ;  /* 0xfffffffc00ec9947 */ /* 0x010fea000383ffff */
[----:B------:R-:W-:Y:S05]  /*d780*/  BRA `(.L_x_9226) ;  /* 0xffffff3c00507947 */ /* 0x000fea000383ffff */
.L_x_9234:
[----:B-1----:R-:W-:-:S04]  /*d790*/  IMAD.U32 R5, RZ, RZ, UR29 ;  /* 0x0000001dff057e24 */ /* 0x002fc8000f8e00ff */
[----:B------:R1:W2:Y:S03]  /*d7a0*/  SYNCS.PHASECHK.TRANS64.TRYWAIT P2, [R5+URZ+0x32430], R0 ;  /* 0x03243000050075a7 */ /* 0x0002a6000804017f */
[----:B--2---:R-:W-:Y:S05]  /*d7b0*/  @!P2 NANOSLEEP.SYNCS 0x989680 ;  /* 0x009896800000a95d */ /* 0x004fea0003900000 */
[----:B------:R-:W2:Y:S02]  /*d7c0*/  @!P2 SYNCS.PHASECHK.TRANS64 P2, [R5+URZ+0x32430], R0 ;  /* 0x032430000500a5a7 */ /* 0x000ea4000804007f */
[----:B--2---:R-:W-:Y:S05]  /*d7d0*/  @!P2 BRA `(.L_x_9234) ;  /* 0xfffffffc00eca947 */ /* 0x004fea000383ffff */
[----:B------:R-:W-:Y:S05]  /*d7e0*/  BRA `(.L_x_9233) ;  /* 0xffffff6000847947 */ /* 0x000fea000383ffff */
.L_x_9238:
[----:B-1----:R-:W-:-:S04]  /*d7f0*/  IMAD.U32 R5, RZ, RZ, UR29 ;  /* 0x0000001dff057e24 */ /* 0x002fc8000f8e00ff */
[----:B------:R1:W3:Y:S03]  /*d800*/  SYNCS.PHASECHK.TRANS64.TRYWAIT P2, [R5+URZ+0x32450], R0 ;  /* 0x03245000050075a7 */ /* 0x0002e6000804017f */
[----:B---3--:R-:W-:Y:S05]  /*d810*/  @!P2 NANOSLEEP.SYNCS 0x989680 ;  /* 0x009896800000a95d */ /* 0x008fea0003900000 */
[----:B------:R-:W3:Y:S02]  /*d820*/  @!P2 SYNCS.PHASECHK.TRANS64 P2, [R5+URZ+0x32450], R0 ;  /* 0x032450000500a5a7 */ /* 0x000ee4000804007f */
[----:B---3--:R-:W-:Y:S05]  /*d830*/  @!P2 BRA `(.L_x_9238) ;  /* 0xfffffffc00eca947 */ /* 0x008fea000383ffff */
[----:B------:R-:W-:Y:S05]  /*d840*/  BRA `(.L_x_9237) ;  /* 0xffffff6000dc7947 */ /* 0x000fea000383ffff */
.L_x_9255:
        /* <DEDUP_REMOVED lines=11> */
.L_x_9305:
[----:B------:R-:W-:Y:S05]  /*d900*/  BSYNC B0 ;  /* 0x0000000000007941 */ /* 0x000fea0003800000 */
.L_x_9304:
[----:B------:R-:W-:Y:S05]  /*d910*/  BRA `(.L_x_9306) ;  /* 0xffffffc000bc7947 */ /* 0x000fea000383ffff */
.L_x_9258:
[----:B0-----:R0:W1:Y:S02]  /*d920*/  SYNCS.PHASECHK.TRANS64.TRYWAIT P0, [R17+URZ+0x32440], R0 ;  /* 0x03244000110075a7 */ /* 0x001064000800017f */
[----:B-1----:R-:W-:Y:S05]  /*d930*/  @!P0 NANOSLEEP.SYNCS 0x989680 ;  /* 0x009896800000895d */ /* 0x002fea0003900000 */
[----:B------:R-:W1:Y:S02]  /*d940*/  @!P0 SYNCS.PHASECHK.TRANS64 P0, [R17+URZ+0x32440], R0 ;  /* 0x03244000110085a7 */ /* 0x000e64000800007f */
[----:B-1----:R-:W-:Y:S05]  /*d950*/  @!P0 BRA `(.L_x_9258) ;  /* 0xfffffffc00f08947 */ /* 0x002fea000383ffff */
[----:B------:R-:W-:Y:S05]  /*d960*/  BRA `(.L_x_9307) ;  /* 0xffffffc400407947 */ /* 0x000fea000383ffff */
.L_x_9259:
        /* <DEDUP_REMOVED lines=8> */
.L_x_9309:
[----:B------:R-:W-:Y:S05]  /*d9f0*/  BSYNC B0 ;  /* 0x0000000000007941 */ /* 0x000fea0003800000 */
.L_x_9308:
[----:B------:R-:W-:Y:S01]  /*da00*/  IMAD.MOV.U32 R13, RZ, RZ, R0 ;  /* 0x000000ffff0d7224 */ /* 0x000fe200078e0000 */
[----:B------:R-:W-:Y:S01]  /*da10*/  MOV R12, RZ ;  /* 0x000000ff000c7202 */ /* 0x000fe20000000f00 */
[----:B------:R-:W-:Y:S01]  /*da20*/  IMAD.MOV.U32 R11, RZ, RZ, 0x181f ;  /* 0x0000181fff0b7424 */ /* 0x000fe200078e00ff */
[----:B------:R-:W-:Y:S01]  /*da30*/  ISETP.GE.AND P2, PT, R35, 0x1, PT ;  /* 0x000000012300780c */ /* 0x000fe20003f46270 */
[----:B------:R-:W-:Y:S02]  /*da40*/  IMAD.MOV.U32 R15, RZ, RZ, -0x1 ;  /* 0xffffffffff0f7424 */ /* 0x000fe400078e00ff */
[----:B------:R-:W-:-:S10]  /*da50*/  IMAD.MOV.U32 R3, RZ, RZ, R14 ;  /* 0x000000ffff037224 */ /* 0x000fd400078e000e */
[----:B------:R-:W-:Y:S05]  /*da60*/  WARPSYNC.COLLECTIVE R15, `(.L_x_9310) ;  /* 0x000000000f087348 */ /* 0x000fea0003c00000 */
[----:B------:R0:W1:Y:S02]  /*da70*/  SHFL.IDX P6, R14, R13, R12, R11 ;  /* 0x0000000c0d0e7389 */ /* 0x00006400000c000b */
[----:B01----:R-:W-:Y:S01]  /*da80*/  ENDCOLLECTIVE ;  /* 0x000000000000791b */ /* 0x003fe20003800000 */
.L_x_9310:
[----:B------:R-:W-:Y:S01]  /*da90*/  @P2 LEA R7, R4, UR37, 0x1 ;  /* 0x0000002504072c11 */ /* 0x000fe2000f8e08ff */
[----:B------:R-:W-:Y:S02]  /*daa0*/  IMAD.MOV.U32 R13, RZ, RZ, R5 ;  /* 0x000000ffff0d7224 */ /* 0x000fe400078e0005 */
[----:B------:R-:W-:Y:S01]  /*dab0*/  IMAD.MOV.U32 R12, RZ, RZ, 0x1 ;  /* 0x00000001ff0c7424 */ /* 0x000fe200078e00ff */
[----:B------:R-:W-:-:S13]  /*dac0*/  @P2 LEA R2, P0, R20, R14, 0x1 ;  /* 0x0000000e14022211 */ /* 0x000fda00078008ff */
[----:B------:R-:W-:Y:S05]  /*dad0*/  WARPSYNC.COLLECTIVE R15, `(.L_x_9311) ;  /* 0x000000000f087348 */ /* 0x000fea0003c00000 */
[----:B------:R0:W1:Y:S02]  /*dae0*/  SHFL.IDX P6, R14, R13, R12, R11 ;  /* 0x0000000c0d0e7389 */ /* 0x00006400000c000b */
[----:B01----:R-:W-:Y:S01]  /*daf0*/  ENDCOLLECTIVE ;  /* 0x000000000000791b */ /* 0x003fe20003800000 */
.L_x_9311:
[----:B------:R-:W-:-:S05]  /*db00*/  @P2 IMAD.X R3, RZ, RZ, R3, P0 ;  /* 0x000000ffff032224 */ /* 0x000fca00000e0603 */
[----:B------:R-:W-:Y:S01]  /*db10*/  @!PT LDS RZ, [RZ] ;  /* 0x00000000fffff984 */ /* 0x000fe20000000800 */
[----:B------:R-:W-:Y:S01]  /*db20*/  @!PT LDS RZ, [RZ] ;  /* 0x00000000fffff984 */ /* 0x000fe20000000800 */
[----:B------:R-:W-:Y:S01]  /*db30*/  @!PT LDS RZ, [RZ] ;  /* 0x00000000fffff984 */ /* 0x000fe20000000800 */
[----:B------:R0:W-:Y:S01]  /*db40*/  @P2 LDGSTS.E.BYPASS.LTC128B.128 [R7+0x1c400], desc[UR48][R2.64], !P1 ;  /* 0x1c40000002072fae */ /* 0x0001e2000c901d70 */
[----:B------:R-:W-:Y:S02]  /*db50*/  ISETP.GE.AND P2, PT, R35, 0x11, PT ;  /* 0x000000112300780c */ /* 0x000fe40003f46270 */
[----:B------:R-:W-:Y:S01]  /*db60*/  MOV R13, R0 ;  /* 0x00000000000d7202 */ /* 0x000fe20000000f00 */
[----:B------:R-:W-:-:S10]  /*db70*/  IMAD.MOV.U32 R6, RZ, RZ, R14 ;  /* 0x000000ffff067224 */ /* 0x000fd400078e000e */
[----:B0-----:R-:W-:Y:S05]  /*db80*/  WARPSYNC.COLLECTIVE R15, `(.L_x_9312) ;  /* 0x000000000f087348 */ /* 0x001fea0003c00000 */
[----:B------:R1:W2:Y:S02]  /*db90*/  SHFL.IDX P6, R14, R13, R12, R11 ;  /* 0x0000000c0d0e7389 */ /* 0x0002a400000c000b */
[----:B012---:R-:W-:Y:S01]  /*dba0*/  ENDCOLLECTIVE ;  /* 0x000000000000791b */ /* 0x007fe20003800000 */
.L_x_9312:
[----:B------:R-:W-:Y:S01]  /*dbb0*/  @P2 LEA R12, R4, UR37, 0x1 ;  /* 0x00000025040c2c11 */ /* 0x000fe2000f8e08ff */
[----:B------:R-:W-:Y:S01]  /*dbc0*/  IMAD.MOV.U32 R13, RZ, RZ, R5 ;  /* 0x000000ffff0d7224 */ /* 0x000fe200078e0005 */
        /* <DEDUP_REMOVED lines=14> */
.L_x_9313:
[----:B------:R-:W-:Y:S01]  /*dcb0*/  IMAD.MOV.U32 R13, RZ, RZ, R0 ;  /* 0x000000ffff0d7224 */ /* 0x000fe200078e0000 */
[----:B------:R-:W-:-:S07]  /*dcc0*/  MOV R9, R14 ;  /* 0x0000000e00097202 */ /* 0x000fce0000000f00 */
[----:B------:R-:W-:Y:S05]  /*dcd0*/  WARPSYNC.COLLECTIVE R15, `(.L_x_9314) ;  /* 0x000000000f087348 */ /* 0x000fea0003c00000 */
[----:B------:R0:W1:Y:S02]  /*dce0*/  SHFL.IDX P6, R14, R13, R12, R11 ;  /* 0x0000000c0d0e7389 */ /* 0x00006400000c000b */
[----:B01----:R-:W-:Y:S01]  /*dcf0*/  ENDCOLLECTIVE ;  /* 0x000000000000791b */ /* 0x003fe20003800000 */
.L_x_9314:
        /* <DEDUP_REMOVED lines=16> */
.L_x_9315:
[----:B------:R-:W-:Y:S01]  /*de00*/  IMAD.MOV.U32 R13, RZ, RZ, R0 ;  /* 0x000000ffff0d7224 */ /* 0x000fe200078e0000 */
[----:B------:R-:W-:-:S07]  /*de10*/  MOV R7, R14 ;  /* 0x0000000e00077202 */ /* 0x000fce0000000f00 */
[----:B------:R-:W-:Y:S05]  /*de20*/  WARPSYNC.COLLECTIVE R15, `(.L_x_9316) ;  /* 0x000000000f087348 */ /* 0x000fea0003c00000 */
[----:B------:R0:W1:Y:S02]  /*de30*/  SHFL.IDX P6, R14, R13, R12, R11 ;  /* 0x0000000c0d0e7389 */ /* 0x00006400000c000b */
[----:B01----:R-:W-:Y:S01]  /*de40*/  ENDCOLLECTIVE ;  /* 0x000000000000791b */ /* 0x003fe20003800000 */
.L_x_9316:
[----:B------:R-:W-:Y:S02]  /*de50*/  IMAD.MOV.U32 R13, RZ, RZ, R5 ;  /* 0x000000ffff0d7224 */ /* 0x000fe400078e0005 */
[----:B------:R-:W-:Y:S01]  /*de60*/  IMAD.MOV.U32 R12, RZ, RZ, 0x4 ;  /* 0x00000004ff0c7424 */ /* 0x000fe200078e00ff */
[----:B------:R-:W-:-:S13]  /*de70*/  @P2 LEA R8, P0, R20, R14, 0x1 ;  /* 0x0000000e14082211 */ /* 0x000fda00078008ff */
[----:B------:R-:W-:Y:S05]  /*de80*/  WARPSYNC.COLLECTIVE R15, `(.L_x_9317) ;  /* 0x000000000f087348 */ /* 0x000fea0003c00000 */
[----:B------:R0:W1:Y:S02]  /*de90*/  SHFL.IDX P6, R14, R13, R12, R11 ;  /* 0x0000000c0d0e7389 */ /* 0x00006400000c000b */
[----:B01----:R-:W-:Y:S01]  /*dea0*/  ENDCOLLECTIVE ;  /* 0x000000000000791b */ /* 0x003fe20003800000 */
.L_x_9317:
        /* <DEDUP_REMOVED lines=13> */
.L_x_9318:
[----:B------:R-:W-:Y:S01]  /*df80*/  @P2 LEA R7, R4, UR37, 0x1 ;  /* 0x0000002504072c11 */ /* 0x000fe2000f8e08ff */
[----:B------:R-:W-:Y:S02]  /*df90*/  IMAD.MOV.U32 R13, RZ, RZ, R5 ;  /* 0x000000ffff0d7224 */ /* 0x000fe400078e0005 */
[----:B------:R-:W-:Y:S01]  /*dfa0*/  IMAD.MOV.U32 R12, RZ, RZ, 0x5 ;  /* 0x00000005ff0c7424 */ /* 0x000fe200078e00ff */
[----:B------:R-:W-:-:S05]  /*dfb0*/  @P2 LEA R6, P0, R20, R14, 0x1 ;  /* 0x0000000e14062211 */ /* 0x000fca00078008ff */
[----:B------:R-:W-:Y:S02]  /*dfc0*/  @P2 IMAD.X R11, RZ, RZ, R2, P0 ;  /* 0x000000ffff0b2224 */ /* 0x000fe400000e0602 */
[----:B------:R-:W-:Y:S02]  /*dfd0*/  @P2 IMAD.MOV.U32 R2, RZ, RZ, R6 ;  /* 0x000000ffff022224 */ /* 0x000fe400078e0006 */
[----:B------:R-:W-:Y:S01]  /*dfe0*/  @P2 IMAD.MOV.U32 R3, RZ, RZ, R11 ;  /* 0x000000ffff032224 */ /* 0x000fe200078e000b */
[----:B------:R-:W-:-:S04]  /*dff0*/  MOV R11, 0x181f ;  /* 0x0000181f000b7802 */ /* 0x000fc80000000f00 */
[----:B------:R-:W-:Y:S01]  /*e000*/  @!PT LDS RZ, [RZ] ;  /* 0x00000000fffff984 */ /* 0x000fe20000000800 */
[----:B------:R-:W-:Y:S01]  /*e010*/  @!PT LDS RZ, [RZ] ;  /* 0x00000000fffff984 */ /* 0x000fe20000000800 */
[----:B------:R-:W-:Y:S01]  /*e020*/  @!PT LDS RZ, [RZ] ;  /* 0x00000000fffff984 */ /* 0x000fe20000000800 */
[----:B------:R0:W-:Y:S03]  /*e030*/  @P2 LDGSTS.E.BYPASS.LTC128B.128 [R7+0x1e400], desc[UR48][R2.64], !P1 ;  /* 0x1e40000002072fae */ /* 0x0001e6000c901d70 */
[----:B0-----:R-:W-:Y:S05]  /*e040*/  WARPSYNC.COLLECTIVE R15, `(.L_x_9319) ;  /* 0x000000000f087348 */ /* 0x001fea0003c00000 */
[----:B------:R1:W2:Y:S02]  /*e050*/  SHFL.IDX P6, R14, R13, R12, R11 ;  /* 0x0000000c0d0e7389 */ /* 0x0002a400000c000b */
[----:B012---:R-:W-:Y:S01]  /*e060*/  ENDCOLLECTIVE ;  /* 0x000000000000791b */ /* 0x007fe20003800000 */
.L_x_9319:
[----:B------:R-:W-:Y:S02]  /*e070*/  IMAD.MOV.U32 R13, RZ, RZ, R0 ;  /* 0x000000ffff0d7224 */ /* 0x000fe400078e0000 */
[----:B------:R-:W-:-:S07]  /*e080*/  IMAD.MOV.U32 R5, RZ, RZ, R14 ;  /* 0x000000ffff057224 */ /* 0x000fce00078e000e */
[----:B------:R-:W-:Y:S05]  /*e090*/  WARPSYNC.COLLECTIVE R15, `(.L_x_9320) ;  /* 0x000000000f087348 */ /* 0x000fea0003c00000 */
[----:B------:R0:W1:Y:S02]  /*e0a0*/  SHFL.IDX P6, R14, R13, R12, R11 ;  /* 0x0000000c0d0e7389 */ /* 0x00006400000c000b */
[----:B01----:R-:W-:Y:S01]  /*e0b0*/  ENDCOLLECTIVE ;  /* 0x000000000000791b */ /* 0x003fe20003800000 */
.L_x_9320:
[----:B------:R-:W-:Y:S05]  /*e0c0*/  BRA `(.L_x_9321) ;  /* 0xffffffc000947947 */ /* 0x000fea000383ffff */
.L_x_9263:
[----:B------:R-:W-:Y:S01]  /*e0d0*/  IMAD.MOV.U32 R13, RZ, RZ, R5 ;  /* 0x000000ffff0d7224 */ /* 0x000fe200078e0005 */
[----:B------:R-:W0:Y:S01]  /*e0e0*/  S2R R20, SR_TID.X ;  /* 0x0000000000147919 */ /* 0x000e220000002100 */
[----:B------:R-:W-:Y:S01]  /*e0f0*/  IMAD.MOV.U32 R12, RZ, RZ, RZ ;  /* 0x000000ffff0c7224 */ /* 0x000fe200078e00ff */
[----:B------:R-:W-:Y:S01]  /*e100*/  LEA R8, R27, UR37, 0x1 ;  /* 0x000000251b087c11 */ /* 0x000fe2000f8e08ff */
[----:B------:R-:W-:Y:S01]  /*e110*/  IMAD.MOV.U32 R11, RZ, RZ, 0x181f ;  /* 0x0000181fff0b7424 */ /* 0x000fe200078e00ff */
[----:B------:R-:W-:Y:S01]  /*e120*/  LOP3.LUT R16, R16, 0xfffff7ff, RZ, 0xc0, !PT ;  /* 0xfffff7ff10107812 */ /* 0x000fe200078ec0ff */
[----:B------:R-:W-:Y:S02]  /*e130*/  IMAD.MOV.U32 R15, RZ, RZ, -0x1 ;  /* 0xffffffffff0f7424 */ /* 0x000fe400078e00ff */
[----:B------:R-:W-:-:S07]  /*e140*/  IMAD.IADD R0, R36, 0x1, R0 ;  /* 0x0000000124007824 */ /* 0x000fce00078e0200 */
[----:B01----:R-:W-:Y:S05]  /*e150*/  WARPSYNC.COLLECTIVE R15, `(.L_x_9322) ;  /* 0x000000000f087348 */ /* 0x003fea0003c00000 */
[----:B------:R2:W3:Y:S02]  /*e160*/  SHFL.IDX P6, R14, R13, R12, R11 ;  /* 0x0000000c0d0e7389 */ /* 0x0004e400000c000b */
[----:B0123--:R-:W-:Y:S01]  /*e170*/  ENDCOLLECTIVE ;  /* 0x000000000000791b */ /* 0x00ffe20003800000 */
.L_x_9322:
[C---:B------:R-:W-:Y:S01]  /*e180*/  VIADD R6, R0.reuse, 0x10 ;  /* 0x0000001000067836 */ /* 0x040fe20000000000 */
[----:B------:R-:W-:Y:S01]  /*e190*/  ISETP.GE.AND P2, PT, R0, UR38, PT ;  /* 0x0000002600007c0c */ /* 0x000fe2000bf46270 */
[----:B------:R-:W-:-:S12]  /*e1a0*/  IMAD.MOV.U32 R13, RZ, RZ, R4 ;  /* 0x000000ffff0d7224 */ /* 0x000fd800078e0004 */
[----:B------:R-:W-:-:S04]  /*e1b0*/  @P2 LOP3.LUT R16, R16, 0x800, RZ, 0xfc, !PT ;  /* 0x0000080010102812 */ /* 0x000fc800078efcff */
[----:B------:R-:W-:Y:S01]  /*e1c0*/  LOP3.LUT R16, R16, 0xfffffbff, RZ, 0xc0, !PT ;  /* 0xfffffbff10107812 */ /* 0x000fe200078ec0ff */
[----:B------:R-:W-:Y:S01]  /*e1d0*/  IMAD.SHL.U32 R20, R20, 0x8, RZ ;  /* 0x0000000814147824 */ /* 0x000fe200078e00ff */
[----:B------:R-:W-:-:S07]  /*e1e0*/  MOV R3, R14 ;  /* 0x0000000e00037202 */ /* 0x000fce0000000f00 */
[----:B------:R-:W-:Y:S05]  /*e1f0*/  WARPSYNC.COLLECTIVE R15, `(.L_x_9323) ;  /* 0x000000000f087348 */ /* 0x000fea0003c00000 */
[----:B------:R0:W1:Y:S02]  /*e200*/  SHFL.IDX P6, R14, R13, R12, R11 ;  /* 0x0000000c0d0e7389 */ /* 0x00006400000c000b */
[----:B01----:R-:W-:Y:S01]  /*e210*/  ENDCOLLECTIVE ;  /* 0x000000000000791b */ /* 0x003fe20003800000 */
.L_x_9323:
[----:B------:R-:W-:Y:S02]  /*e220*/  LOP3.LUT R20, R20, 0x38, RZ, 0xc0, !PT ;  /* 0x0000003814147812 */ /* 0x000fe400078ec0ff */
[----:B------:R-:W-:Y:S02]  /*e230*/  MOV R13, R5 ;  /* 0x00000005000d7202 */ /* 0x000fe40000000f00 */
[----:B------:R-:W-:-:S05]  /*e240*/  @!P2 LEA R12, P0, R20, R14, 0x1 ;  /* 0x0000000e140ca211 */ /* 0x000fca00078008ff */
[----:B------:R-:W-:Y:S02]  /*e250*/  @!P2 IMAD.MOV.U32 R2, RZ, RZ, R12 ;  /* 0x000000ffff02a224 */ /* 0x000fe400078e000c */
[----:B------:R-:W-:Y:S02]  /*e260*/  IMAD.MOV.U32 R12, RZ, RZ, 0x1 ;  /* 0x00000001ff0c7424 */ /* 0x000fe400078e00ff */
[----:B------:R-:W-:-:S07]  /*e270*/  @!P2 IMAD.X R3, RZ, RZ, R3, P0 ;  /* 0x000000ffff03a224 */ /* 0x000fce00000e0603 */
[----:B------:R-:W-:Y:S05]  /*e280*/  WARPSYNC.COLLECTIVE R15, `(.L_x_9324) ;  /* 0x000000000f087348 */ /* 0x000fea0003c00000 */
[----:B------:R0:W1:Y:S02]  /*e290*/  SHFL.IDX P6, R14, R13, R12, R11 ;  /* 0x0000000c0d0e7389 */ /* 0x00006400000c000b */
[----:B01----:R-:W-:Y:S01]  /*e2a0*/  ENDCOLLECTIVE ;  /* 0x000000000000791b */ /* 0x003fe20003800000 */
.L_x_9324:
[----:B------:R-:W-:Y:S01]  /*e2b0*/  @!PT LDS RZ, [RZ] ;  /* 0x00000000fffff984 */ /* 0x000fe20000000800 */
[----:B------:R-:W-:Y:S01]  /*e2c0*/  @!PT LDS RZ, [RZ] ;  /* 0x00000000fffff984 */ /* 0x000fe20000000800 */
[----:B------:R-:W-:Y:S01]  /*e2d0*/  @!PT LDS RZ, [RZ] ;  /* 0x00000000fffff984 */ /* 0x000fe20000000800 */
[----:B------:R0:W-:Y:S01]  /*e2e0*/  @!P2 LDGSTS.E.BYPASS.LTC128B.128 [R8+0x18400], desc[UR48][R2.64], !P1 ;  /* 0x184000000208afae */ /* 0x0001e2000c901d70 */
[----:B------:R-:W-:Y:S01]  /*e2f0*/  ISETP.GE.AND P2, PT, R6, UR38, PT ;  /* 0x0000002606007c0c */ /* 0x000fe2000bf46270 */
[----:B------:R-:W-:Y:S02]  /*e300*/  VIADD R6, R0, 0x20 ;  /* 0x0000002000067836 */ /* 0x000fe40000000000 */
[----:B------:R-:W-:-:S10]  /*e310*/  IMAD.MOV.U32 R13, RZ, RZ, R4 ;  /* 0x000000ffff0d7224 */ /* 0x000fd400078e0004 */
[----:B------:R-:W-:-:S04]  /*e320*/  @P2 LOP3.LUT R16, R16, 0x400, RZ, 0xfc, !PT ;  /* 0x0000040010102812 */ /* 0x000fc800078efcff */
[----:B------:R-:W-:Y:S01]  /*e330*/  LOP3.LUT R16, R16, 0xfffffdff, RZ, 0xc0, !PT ;  /* 0xfffffdff10107812 */ /* 0x000fe200078ec0ff */
[----:B0-----:R-:W-:-:S07]  /*e340*/  IMAD.MOV.U32 R2, RZ, RZ, R14 ;  /* 0x000000ffff027224 */ /* 0x001fce00078e000e */
[----:B------:R-:W-:Y:S05]  /*e350*/  WARPSYNC.COLLECTIVE R15, `(.L_x_9325) ;  /* 0x000000000f087348 */ /* 0x000fea0003c00000 */
[----:B------:R0:W1:Y:S02]  /*e360*/  SHFL.IDX P6, R14, R13, R12, R11 ;  /* 0x0000000c0d0e7389 */ /* 0x00006400000c000b */
[----:B01----:R-:W-:Y:S01]  /*e370*/  ENDCOLLECTIVE ;  /* 0x000000000000791b */ /* 0x003fe20003800000 */
.L_x_9325:
[----:B------:R-:W-:Y:S02]  /*e380*/  IMAD.MOV.U32 R13, RZ, RZ, R5 ;  /* 0x000000ffff0d7224 */ /* 0x000fe400078e0005 */
[----:B------:R-:W-:Y:S02]  /*e390*/  IMAD.MOV.U32 R12, RZ, RZ, 0x2 ;  /* 0x00000002ff0c7424 */ /* 0x000fe400078e00ff */
[----:B------:R-:W-:-:S05]  /*e3a0*/  IMAD.MOV.U32 R10, RZ, RZ, R14 ;  /* 0x000000ffff0a7224 */ /* 0x000fca00078e000e */
[----:B------:R-:W-:-:S05]  /*e3b0*/  @!P2 LEA R10, P0, R20, R10, 0x1 ;  /* 0x0000000a140aa211 */ /* 0x000fca00078008ff */
[----:B------:R-:W-:Y:S02]  /*e3c0*/  @!P2 IMAD.X R11, RZ, RZ, R2, P0 ;  /* 0x000000ffff0ba224 */ /* 0x000fe400000e0602 */
[----:B------:R-:W-:Y:S01]  /*e3d0*/  @!P2 IMAD.MOV.U32 R2, RZ, RZ, R10 ;  /* 0x000000ffff02a224 */ /* 0x000fe200078e000a */
[----:B------:R-:W-:Y:S02]  /*e3e0*/  LEA R10, R27, UR37, 0x1 ;  /* 0x000000251b0a7c11 */ /* 0x000fe4000f8e08ff */
[----:B------:R-:W-:Y:S01]  /*e3f0*/  @!P2 MOV R3, R11 ;  /* 0x0000000b0003a202 */ /* 0x000fe20000000f00 */
[----:B------:R-:W-:-:S04]  /*e400*/  IMAD.MOV.U32 R11, RZ, RZ, 0x181f ;  /* 0x0000181fff0b7424 */ /* 0x000fc800078e00ff */
[----:B------:R-:W-:Y:S01]  /*e410*/  @!PT LDS RZ, [RZ] ;  /* 0x00000000fffff984 */ /* 0x000fe20000000800 */
[----:B------:R-:W-:Y:S01]  /*e420*/  @!PT LDS RZ, [RZ] ;  /* 0x00000000fffff984 */ /* 0x000fe20000000800 */
[----:B------:R-:W-:Y:S01]  /*e430*/  @!PT LDS RZ, [RZ] ;  /* 0x00000000fffff984 */ /* 0x000fe20000000800 */
[----:B------:R0:W-:Y:S01]  /*e440*/  @!P2 LDGSTS.E.BYPASS.LTC128B.128 [R10+0x18c00], desc[UR48][R2.64], !P1 ;  /* 0x18c00000020aafae */ /* 0x0001e2000c901d70 */
[----:B------:R-:W-:Y:S01]  /*e450*/  ISETP.GE.AND P2, PT, R6, UR38, PT ;  /* 0x0000002606007c0c */ /* 0x000fe2000bf46270 */
[----:B------:R-:W-:-:S12]  /*e460*/  VIADD R6, R0, 0x30 ;  /* 0x0000003000067836 */ /* 0x000fd80000000000 */
[----:B0-----:R-:W-:Y:S05]  /*e470*/  WARPSYNC.COLLECTIVE R15, `(.L_x_9326) ;  /* 0x000000000f087348 */ /* 0x001fea0003c00000 */
[----:B------:R1:W2:Y:S02]  /*e480*/  SHFL.IDX P6, R14, R13, R12, R11 ;  /* 0x0000000c0d0e7389 */ /* 0x0002a400000c000b */
[----:B012---:R-:W-:Y:S01]  /*e490*/  ENDCOLLECTIVE ;  /* 0x000000000000791b */ /* 0x007fe20003800000 */
.L_x_9326:
[----:B------:R-:W-:Y:S01]  /*e4a0*/  @P2 LOP3.LUT R16, R16, 0x200, RZ, 0xfc, !PT ;  /* 0x0000020010102812 */ /* 0x000fe200078efcff */
[----:B------:R-:W-:-:S03]  /*e4b0*/  IMAD.MOV.U32 R13, RZ, RZ, R4 ;  /* 0x000000ffff0d7224 */ /* 0x000fc600078e0004 */
[----:B------:R-:W-:Y:S01]  /*e4c0*/  LOP3.LUT R16, R16, 0xfffffeff, RZ, 0xc0, !PT ;  /* 0xfffffeff10107812 */ /* 0x000fe200078ec0ff */
[----:B------:R-:W-:-:S07]  /*e4d0*/  IMAD.MOV.U32 R8, RZ, RZ, R14 ;  /* 0x000000ffff087224 */ /* 0x000fce00078e000e */
[----:B------:R-:W-:Y:S05]  /*e4e0*/  WARPSYNC.COLLECTIVE R15, `(.L_x_9327) ;  /* 0x000000000f087348 */ /* 0x000fea0003c00000 */
[----:B------:R0:W1:Y:S02]  /*e4f0*/  SHFL.IDX P6, R14, R13, R12, R11 ;  /* 0x0000000c0d0e7389 */ /* 0x00006400000c000b */
[----:B01----:R-:W-:Y:S01]  /*e500*/  ENDCOLLECTIVE ;  /* 0x000000000000791b */ /* 0x003fe20003800000 */
.L_x_9327:
[----:B------:R-:W-:Y:S02]  /*e510*/  IMAD.MOV.U32 R13, RZ, RZ, R5 ;  /* 0x000000ffff0d7224 */ /* 0x000fe400078e0005 */
[----:B------:R-:W-:Y:S01]  /*e520*/  IMAD.MOV.U32 R12, RZ, RZ, 0x3 ;  /* 0x00000003ff0c7424 */ /* 0x000fe200078e00ff */
[----:B------:R-:W-:-:S07]  /*e530*/  MOV R9, R14 ;  /* 0x0000000e00097202 */ /* 0x000fce0000000f00 */
[----:B------:R-:W-:Y:S05]  /*e540*/  WARPSYNC.COLLECTIVE R15, `(.L_x_9328) ;  /* 0x000000000f087348 */ /* 0x000fea0003c00000 */
[----:B------:R0:W1:Y:S02]  /*e550*/  SHFL.IDX P6, R14, R13, R12, R11 ;  /* 0x0000000c0d0e7389 */ /* 0x00006400000c000b */
[----:B01----:R-:W-:Y:S01]  /*e560*/  ENDCOLLECTIVE ;  /* 0x000000000000791b */ /* 0x003fe20003800000 */
.L_x_9328:
[----:B------:R-:W-:-:S05]  /*e570*/  @!P2 LEA R9, P0, R20, R9, 0x1 ;  /* 0x000000091409a211 */ /* 0x000fca00078008ff */
[----:B------:R-:W-:Y:S02]  /*e580*/  @!P2 IMAD.X R8, RZ, RZ, R8, P0 ;  /* 0x000000ffff08a224 */ /* 0x000fe400000e0608 */
[----:B------:R-:W-:Y:S02]  /*e590*/  @!P2 IMAD.MOV.U32 R2, RZ, RZ, R9 ;  /* 0x000000ffff02a224 */ /* 0x000fe400078e0009 */
[----:B------:R-:W-:Y:S02]  /*e5a0*/  @!P2 IMAD.MOV.U32 R3, RZ, RZ, R8 ;  /* 0x000000ffff03a224 */ /* 0x000fe400078e0008 */
[----:B------:R-:W0:Y:S01]  /*e5b0*/  S2R R8, SR_TID.X ;  /* 0x0000000000087919 */ /* 0x000e220000002100 */
[----:B------:R-:W-:Y:S02]  /*e5c0*/  IMAD.MOV.U32 R13, RZ, RZ, R4 ;  /* 0x000000ffff0d7224 */ /* 0x000fe400078e0004 */
[----:B------:R-:W-:Y:S01]  /*e5d0*/  @!PT LDS RZ, [RZ] ;  /* 0x00000000fffff984 */ /* 0x000fe20000000800 */
[----:B------:R-:W-:Y:S01]  /*e5e0*/  @!PT LDS RZ, [RZ] ;  /* 0x00000000fffff984 */ /* 0x000fe20000000800 */
[----:B------:R-:W-:Y:S01]  /*e5f0*/  @!PT LDS RZ, [RZ] ;  /* 0x00000000fffff984 */ /* 0x000fe20000000800 */
[----:B------:R1:W-:Y:S01]  /*e600*/  @!P2 LDGSTS.E.BYPASS.LTC128B.128 [R10+0x19400], desc[UR48][R2.64], !P1 ;  /* 0x19400000020aafae */ /* 0x0003e2000c901d70 */
[----:B------:R-:W-:-:S02]  /*e610*/  ISETP.GE.AND P2, PT, R6, UR38, PT ;  /* 0x0000002606007c0c */ /* 0x000fc4000bf46270 */
[----:B------:R-:W-:-:S11]  /*e620*/  MOV R6, R14 ;  /* 0x0000000e00067202 */ /* 0x000fd60000000f00 */
[----:B01----:R-:W-:Y:S05]  /*e630*/  WARPSYNC.COLLECTIVE R15, `(.L_x_9329) ;  /* 0x000000000f087348 */ /* 0x003fea0003c00000 */
[----:B------:R2:W3:Y:S02]  /*e640*/  SHFL.IDX P6, R14, R13, R12, R11 ;  /* 0x0000000c0d0e7389 */ /* 0x0004e400000c000b */
[----:B0123--:R-:W-:Y:S01]  /*e650*/  ENDCOLLECTIVE ;  /* 0x000000000000791b */ /* 0x00ffe20003800000 */
.L_x_9329:
[----:B------:R-:W-:-:S04]  /*e660*/  @P2 LOP3.LUT R16, R16, 0x100, RZ, 0xfc, !PT ;  /* 0x0000010010102812 */ /* 0x000fc800078efcff */
[----:B------:R-:W-:Y:S01]  /*e670*/  LOP3.LUT R16, R16, 0xffffff7f, RZ, 0xc0, !PT ;  /* 0xffffff7f10107812 */ /* 0x000fe200078ec0ff */
        /* <DEDUP_REMOVED lines=8> */
.L_x_9330:
        /* <DEDUP_REMOVED lines=9> */
[----:B------:R0:W-:Y:S01]  /*e790*/  @!P2 LDGSTS.E.BYPASS.LTC128B.128 [R10+0x19c00], desc[UR48][R2.64], !P1 ;  /* 0x19c00000020aafae */ /* 0x0001e2000c901d70 */
[----:B------:R-:W-:Y:S01]  /*e7a0*/  ISETP.GE.AND P2, PT, R6, UR38, PT ;  /* 0x0000002606007c0c */ /* 0x000fe2000bf46270 */
[----:B------:R-:W-:Y:S02]  /*e7b0*/  VIADD R6, R0, 0x50 ;  /* 0x0000005000067836 */ /* 0x000fe40000000000 */
[----:B0-----:R-:W-:-:S10]  /*e7c0*/  IMAD.MOV.U32 R2, RZ, RZ, R14 ;  /* 0x000000ffff027224 */ /* 0x001fd400078e000e */
[----:B------:R-:W-:Y:S05]  /*e7d0*/  WARPSYNC.COLLECTIVE R15, `(.L_x_9331) ;  /* 0x000000000f087348 */ /* 0x000fea0003c00000 */
[----:B------:R0:W1:Y:S02]  /*e7e0*/  SHFL.IDX P6, R14, R13, R12, R11 ;  /* 0x0000000c0d0e7389 */ /* 0x00006400000c000b */
[----:B01----:R-:W-:Y:S01]  /*e7f0*/  ENDCOLLECTIVE ;  /* 0x000000000000791b */ /* 0x003fe20003800000 */
.L_x_9331:
[----:B------:R-:W-:-:S04]  /*e800*/  @P2 LOP3.LUT R16, R16, 0x80, RZ, 0xfc, !PT ;  /* 0x0000008010102812 */ /* 0x000fc800078efcff */
[----:B------:R-:W-:Y:S01]  /*e810*/  LOP3.LUT R16, R16, 0xffffffbf, RZ, 0xc0, !PT ;  /* 0xffffffbf10107812 */ /* 0x000fe200078ec0ff */
[----:B------:R-:W-:Y:S01]  /*e820*/  IMAD.MOV.U32 R12, RZ, RZ, 0x5 ;  /* 0x00000005ff0c7424 */ /* 0x000fe200078e00ff */
[----:B------:R-:W-:-:S05]  /*e830*/  @!P2 LEA R14, P0, R8, R14, 0x1 ;  /* 0x0000000e080ea211 */ /* 0x000fca00078008ff */
[----:B------:R-:W-:Y:S02]  /*e840*/  @!P2 IMAD.X R13, RZ, RZ, R2, P0 ;  /* 0x000000ffff0da224 */ /* 0x000fe400000e0602 */
[----:B------:R-:W-:-:S03]  /*e850*/  @!P2 IMAD.MOV.U32 R2, RZ, RZ, R14 ;  /* 0x000000ffff02a224 */ /* 0x000fc600078e000e */
[----:B------:R-:W-:Y:S01]  /*e860*/  @!P2 MOV R3, R13 ;  /* 0x0000000d0003a202 */ /* 0x000fe20000000f00 */
[----:B------:R-:W-:-:S04]  /*e870*/  IMAD.MOV.U32 R13, RZ, RZ, R5 ;  /* 0x000000ffff0d7224 */ /* 0x000fc800078e0005 */
[----:B------:R-:W-:Y:S01]  /*e880*/  @!PT LDS RZ, [RZ] ;  /* 0x00000000fffff984 */ /* 0x000fe20000000800 */
[----:B------:R-:W-:Y:S01]  /*e890*/  @!PT LDS RZ, [RZ] ;  /* 0x00000000fffff984 */ /* 0x000fe20000000800 */
[----:B------:R-:W-:Y:S01]  /*e8a0*/  @!PT LDS RZ, [RZ] ;  /* 0x00000000fffff984 */ /* 0x000fe20000000800 */
[----:B------:R0:W-:Y:S01]  /*e8b0*/  @!P2 LDGSTS.E.BYPASS.LTC128B.128 [R10+0x1a400], desc[UR48][R2.64], !P1 ;  /* 0x1a400000020aafae */ /* 0x0001e2000c901d70 */
[----:B------:R-:W-:-:S13]  /*e8c0*/  ISETP.GE.AND P2, PT, R6, UR38, PT ;  /* 0x0000002606007c0c */ /* 0x000fda000bf46270 */
[----:B0-----:R-:W-:Y:S05]  /*e8d0*/  WARPSYNC.COLLECTIVE R15, `(.L_x_9332) ;  /* 0x000000000f087348 */ /* 0x001fea0003c00000 */
[----:B------:R1:W2:Y:S02]  /*e8e0*/  SHFL.IDX P6, R14, R13, R12, R11 ;  /* 0x0000000c0d0e7389 */ /* 0x0002a400000c000b */
[----:B012---:R-:W-:Y:S01]  /*e8f0*/  ENDCOLLECTIVE ;  /* 0x000000000000791b */ /* 0x007fe20003800000 */
.L_x_9332:
[----:B------:R-:W-:Y:S01]  /*e900*/  @P2 LOP3.LUT R16, R16, 0x40, RZ, 0xfc, !PT ;  /* 0x0000004010102812 */ /* 0x000fe200078efcff */
[----:B------:R-:W-:-:S03]  /*e910*/  IMAD.MOV.U32 R13, RZ, RZ, R4 ;  /* 0x000000ffff0d7224 */ /* 0x000fc600078e0004 */
[----:B------:R-:W-:Y:S01]  /*e920*/  LOP3.LUT R16, R16, 0xffffffdf, RZ, 0xc0, !PT ;  /* 0xffffffdf10107812 */ /* 0x000fe200078ec0ff */
[----:B------:R-:W-:-:S07]  /*e930*/  IMAD.MOV.U32 R2, RZ, RZ, R14 ;  /* 0x000000ffff027224 */ /* 0x000fce00078e000e */
[----:B------:R-:W-:Y:S05]  /*e940*/  WARPSYNC.COLLECTIVE R15, `(.L_x_9333) ;  /* 0x000000000f087348 */ /* 0x000fea0003c00000 */
[----:B------:R0:W1:Y:S02]  /*e950*/  SHFL.IDX P6, R14, R13, R12, R11 ;  /* 0x0000000c0d0e7389 */ /* 0x00006400000c000b */
[----:B01----:R-:W-:Y:S01]  /*e960*/  ENDCOLLECTIVE ;  /* 0x000000000000791b */ /* 0x003fe20003800000 */
.L_x_9333:
[----:B------:R-:W-:Y:S02]  /*e970*/  IMAD.MOV.U32 R13, RZ, RZ, R5 ;  /* 0x000000ffff0d7224 */ /* 0x000fe400078e0005 */
[----:B------:R-:W-:Y:S02]  /*e980*/  IMAD.MOV.U32 R12, RZ, RZ, 0x6 ;  /* 0x00000006ff0c7424 */ /* 0x000fe400078e00ff */
[----:B------:R-:W-:-:S07]  /*e990*/  IMAD.MOV.U32 R21, RZ, RZ, R14 ;  /* 0x000000ffff157224 */ /* 0x000fce00078e000e */
[----:B------:R-:W-:Y:S05]  /*e9a0*/  WARPSYNC.COLLECTIVE R15, `(.L_x_9334) ;  /* 0x000000000f087348 */ /* 0x000fea0003c00000 */
[----:B------:R0:W1:Y:S02]  /*e9b0*/  SHFL.IDX P6, R14, R13, R12, R11 ;  /* 0x0000000c0d0e7389 */ /* 0x00006400000c000b */
[----:B01----:R-:W-:Y:S01]  /*e9c0*/  ENDCOLLECTIVE ;  /* 0x000000000000791b */ /* 0x003fe20003800000 */
.L_x_9334:
[----:B------:R-:W-:-:S04]  /*e9d0*/  @!P2 LEA R21, P0, R8, R21, 0x1 ;  /* 0x000000150815a211 */ /* 0x000fc800078008ff */
[----:B------:R-:W-:Y:S01]  /*e9e0*/  @!P2 IADD3.X R20, RZ, R2, RZ, P0, !PT ;  /* 0x00000002ff14a210 */ /* 0x000fe200007fe4ff */
[----:B------:R-:W-:-:S04]  /*e9f0*/  @!P2 IMAD.MOV.U32 R2, RZ, RZ, R21 ;  /* 0x000000ffff02a224 */ /* 0x000fc800078e0015 */
[----:B------:R-:W-:Y:S02]  /*ea00*/  @!P2 IMAD.MOV.U32 R3, RZ, RZ, R20 ;  /* 0x000000ffff03a224 */ /* 0x000fe400078e0014 */
[----:B------:R-:W-:-:S03]  /*ea10*/  IMAD.MOV.U32 R13, RZ, RZ, R4 ;  /* 0x000000ffff0d7224 */ /* 0x000fc600078e0004 */
        /* <DEDUP_REMOVED lines=8> */
.L_x_9335:
[----:B------:R-:W-:-:S05]  /*eaa0*/  VIADD R3, R0, 0x60 ;  /* 0x0000006000037836 */ /* 0x000fca0000000000 */
[----:B------:R-:W-:Y:S01]  /*eab0*/  ISETP.GE.AND P2, PT, R3, UR38, PT ;  /* 0x0000002603007c0c */ /* 0x000fe2000bf46270 */
[----:B------:R-:W-:Y:S02]  /*eac0*/  IMAD.MOV.U32 R13, RZ, RZ, R5 ;  /* 0x000000ffff0d7224 */ /* 0x000fe400078e0005 */
[----:B------:R-:W-:-:S10]  /*ead0*/  IMAD.MOV.U32 R12, RZ, RZ, 0x7 ;  /* 0x00000007ff0c7424 */ /* 0x000fd400078e00ff */
[----:B------:R-:W-:Y:S02]  /*eae0*/  @P2 LOP3.LUT R16, R16, 0x20, RZ, 0xfc, !PT ;  /* 0x0000002010102812 */ /* 0x000fe400078efcff */
[----:B------:R-:W-:-:S04]  /*eaf0*/  MOV R15, R14 ;  /* 0x0000000e000f7202 */ /* 0x000fc80000000f00 */
[----:B------:R-:W-:-:S05]  /*eb00*/  @!P2 LEA R6, P0, R8, R15, 0x1 ;  /* 0x0000000f0806a211 */ /* 0x000fca00078008ff */
[----:B------:R-:W-:Y:S02]  /*eb10*/  @!P2 IMAD.X R15, RZ, RZ, R2, P0 ;  /* 0x000000ffff0fa224 */ /* 0x000fe400000e0602 */
[----:B------:R-:W-:Y:S02]  /*eb20*/  @!P2 IMAD.MOV.U32 R2, RZ, RZ, R6 ;  /* 0x000000ffff02a224 */ /* 0x000fe400078e0006 */
[----:B------:R-:W-:Y:S01]  /*eb30*/  @!P2 IMAD.MOV.U32 R3, RZ, RZ, R15 ;  /* 0x000000ffff03a224 */ /* 0x000fe200078e000f */
[----:B------:R-:W-:-:S04]  /*eb40*/  MOV R15, 0xffffffff ;  /* 0xffffffff000f7802 */ /* 0x000fc80000000f00 */
[----:B------:R-:W-:Y:S01]  /*eb50*/  @!PT LDS RZ, [RZ] ;  /* 0x00000000fffff984 */ /* 0x000fe20000000800 */
[----:B------:R-:W-:Y:S01]  /*eb60*/  @!PT LDS RZ, [RZ] ;  /* 0x00000000fffff984 */ /* 0x000fe20000000800 */
[----:B------:R-:W-:Y:S01]  /*eb70*/  @!PT LDS RZ, [RZ] ;  /* 0x00000000fffff984 */ /* 0x000fe20000000800 */
[----:B------:R0:W-:Y:S03]  /*eb80*/  @!P2 LDGSTS.E.BYPASS.LTC128B.128 [R10+0x1b400], desc[UR48][R2.64], !P1 ;  /* 0x1b400000020aafae */ /* 0x0001e6000c901d70 */
[----:B0-----:R-:W-:Y:S05]  /*eb90*/  WARPSYNC.COLLECTIVE R15, `(.L_x_9336) ;  /* 0x000000000f087348 */ /* 0x001fea0003c00000 */
[----:B------:R1:W2:Y:S02]  /*eba0*/  SHFL.IDX P6, R14, R13, R12, R11 ;  /* 0x0000000c0d0e7389 */ /* 0x0002a400000c000b */
[----:B012---:R-:W-:Y:S01]  /*ebb0*/  ENDCOLLECTIVE ;  /* 0x000000000000791b */ /* 0x007fe20003800000 */
.L_x_9336:
[----:B------:R-:W-:Y:S02]  /*ebc0*/  IMAD.MOV.U32 R13, RZ, RZ, R4 ;  /* 0x000000ffff0d7224 */ /* 0x000fe400078e0004 */
[----:B------:R-:W-:-:S07]  /*ebd0*/  IMAD.MOV.U32 R5, RZ, RZ, R14 ;  /* 0x000000ffff057224 */ /* 0x000fce00078e000e */
[----:B------:R-:W-:Y:S05]  /*ebe0*/  WARPSYNC.COLLECTIVE R15, `(.L_x_9337) ;  /* 0x000000000f087348 */ /* 0x000fea0003c00000 */
[----:B------:R0:W1:Y:S02]  /*ebf0*/  SHFL.IDX P6, R14, R13, R12, R11 ;  /* 0x0000000c0d0e7389 */ /* 0x00006400000c000b */
[----:B01----:R-:W-:Y:S01]  /*ec00*/  ENDCOLLECTIVE ;  /* 0x000000000000791b */ /* 0x003fe20003800000 */
.L_x_9337:
[----:B------:R-:W-:Y:S05]  /*ec10*/  BRA `(.L_x_9338) ;  /* 0xffffffc000887947 */ /* 0x000fea000383ffff */
.L_x_9265:
        /* <DEDUP_REMOVED lines=8> */
.L_x_9340:
[----:B------:R-:W-:Y:S05]  /*eca0*/  BSYNC B0 ;  /* 0x0000000000007941 */ /* 0x000fea0003800000 */
.L_x_9339:
[----:B------:R-:W-:Y:S01]  /*ecb0*/  IMAD.MOV.U32 R13, RZ, RZ, R0 ;  /* 0x000000ffff0d7224 */ /* 0x000fe200078e0000 */
[----:B------:R-:W-:Y:S01]  /*ecc0*/  MOV R2, R14 ;  /* 0x0000000e00027202 */ /* 0x000fe20000000f00 */
[----:B------:R-:W-:Y:S01]  /*ecd0*/  IMAD.MOV.U32 R12, RZ, RZ, RZ ;  /* 0x000000ffff0c7224 */ /* 0x000fe200078e00ff */
[----:B------:R-:W-:Y:S01]  /*ece0*/  LOP3.LUT P2, RZ, R16, 0x800, RZ, 0xc0, !PT ;  /* 0x0000080010ff7812 */ /* 0x000fe2000784c0ff */
[----:B------:R-:W-:Y:S02]  /*ecf0*/  IMAD.MOV.U32 R11, RZ, RZ, 0x181f ;  /* 0x0000181fff0b7424 */ /* 0x000fe400078e00ff */
[----:B------:R-:W-:-:S10]  /*ed00*/  IMAD.MOV.U32 R15, RZ, RZ, -0x1 ;  /* 0xffffffffff0f7424 */ /* 0x000fd400078e00ff */
[----:B------:R-:W-:Y:S05]  /*ed10*/  WARPSYNC.COLLECTIVE R15, `(.L_x_9341) ;  /* 0x000000000f087348 */ /* 0x000fea0003c00000 */
[----:B------:R0:W1:Y:S02]  /*ed20*/  SHFL.IDX P6, R14, R13, R12, R11 ;  /* 0x0000000c0d0e7389 */ /* 0x00006400000c000b */
[----:B01----:R-:W-:Y:S01]  /*ed30*/  ENDCOLLECTIVE ;  /* 0x000000000000791b */ /* 0x003fe20003800000 */
.L_x_9341:
        /* <DEDUP_REMOVED lines=8> */
.L_x_9342:
[----:B------:R-:W-:Y:S01]  /*edc0*/  @!PT LDS RZ, [RZ] ;  /* 0x00000000fffff984 */ /* 0x000fe20000000800 */
[----:B------:R-:W-:Y:S01]  /*edd0*/  @!PT LDS RZ, [RZ] ;  /* 0x00000000fffff984 */ /* 0x000fe20000000800 */
[----:B------:R-:W-:Y:S01]  /*ede0*/  @!PT LDS RZ, [RZ] ;  /* 0x00000000fffff984 */ /* 0x000fe20000000800 */
[----:B------:R0:W-:Y:S04]  /*edf0*/  @!P2 LDGSTS.E.BYPASS.LTC128B.128 [R20+0x22400], desc[UR48][R2.64], !P5 ;  /* 0x224000000214afae */ /* 0x0001e8000e901d70 */
[----:B------:R0:W-:Y:S04]  /*ee00*/  @!P2 LDGSTS.E.BYPASS.LTC128B.128 [R20+0x26400], desc[UR48][R2.64+0x80], !P4 ;  /* 0x264000800214afae */ /* 0x0001e8000e101d70 */
[----:B------:R0:W-:Y:S01]  /*ee10*/  @!P2 LDGSTS.E.BYPASS.LTC128B.128 [R20+0x2a400], desc[UR48][R2.64+0x100], !P3 ;  /* 0x2a4001000214afae */ /* 0x0001e2000d901d70 */
[----:B------:R-:W-:-:S03]  /*ee20*/  IMAD.MOV.U32 R13, RZ, RZ, R0 ;  /* 0x000000ffff0d7224 */ /* 0x000fc600078e0000 */
[----:B------:R0:W-:Y:S01]  /*ee30*/  @!P2 LDGSTS.E.BYPASS.LTC128B.128 [R20+0x2e400], desc[UR48][R2.64+0x180], !P1 ;  /* 0x2e4001800214afae */ /* 0x0001e2000c901d70 */
[----:B------:R-:W-:Y:S01]  /*ee40*/  LOP3.LUT P2, RZ, R16, 0x200, RZ, 0xc0, !PT ;  /* 0x0000020010ff7812 */ /* 0x000fe2000784c0ff */
[----:B------:R-:W-:-:S12]  /*ee50*/  IMAD.MOV.U32 R5, RZ, RZ, R14 ;  /* 0x000000ffff057224 */ /* 0x000fd800078e000e */
[----:B0-----:R-:W-:Y:S05]  /*ee60*/  WARPSYNC.COLLECTIVE R15, `(.L_x_9343) ;  /* 0x000000000f087348 */ /* 0x001fea0003c00000 */
[----:B------:R1:W2:Y:S02]  /*ee70*/  SHFL.IDX P6, R14, R13, R12, R11 ;  /* 0x0000000c0d0e7389 */ /* 0x0002a400000c000b */
[----:B012---:R-:W-:Y:S01]  /*ee80*/  ENDCOLLECTIVE ;  /* 0x000000000000791b */ /* 0x007fe20003800000 */
.L_x_9343:
[----:B------:R-:W-:Y:S01]  /*ee90*/  MOV R13, R4 ;  /* 0x00000004000d7202 */ /* 0x000fe20000000f00 */
[----:B------:R-:W-:Y:S01]  /*eea0*/  IMAD.MOV.U32 R12, RZ, RZ, 0x2 ;  /* 0x00000002ff0c7424 */ /* 0x000fe200078e00ff */
[----:B------:R-:W-:-:S13]  /*eeb0*/  LOP3.LUT P6, RZ, R16, 0x400, RZ, 0xc0, !PT ;  /* 0x0000040010ff7812 */ /* 0x000fda00078cc0ff */
[----:B------:R-:W-:-:S05]  /*eec0*/  @!P6 LEA R14, P0, R21, R14, 0x1 ;  /* 0x0000000e150ee211 */ /* 0x000fca00078008ff */
[----:B------:R-:W-:Y:S02]  /*eed0*/  @!P6 IMAD.X R5, RZ, RZ, R5, P0 ;  /* 0x000000ffff05e224 */ /* 0x000fe400000e0605 */
[----:B------:R-:W-:Y:S02]  /*eee0*/  @!P6 IMAD.MOV.U32 R2, RZ, RZ, R14 ;  /* 0x000000ffff02e224 */ /* 0x000fe400078e000e */
[----:B------:R-:W-:-:S05]  /*eef0*/  @!P6 IMAD.MOV.U32 R3, RZ, RZ, R5 ;  /* 0x000000ffff03e224 */ /* 0x000fca00078e0005 */
[----:B------:R-:W-:Y:S01]  /*ef00*/  @!PT LDS RZ, [RZ] ;  /* 0x00000000fffff984 */ /* 0x000fe20000000800 */
[----:B------:R-:W-:Y:S01]  /*ef10*/  @!PT LDS RZ, [RZ] ;  /* 0x00000000fffff984 */ /* 0x000fe20000000800 */
[----:B------:R-:W-:Y:S01]  /*ef20*/  @!PT LDS RZ, [RZ] ;  /* 0x00000000fffff984 */ /* 0x000fe20000000800 */
[----:B------:R0:W-:Y:S04]  /*ef30*/  @!P6 LDGSTS.E.BYPASS.LTC128B.128 [R20+0x22c00], desc[UR48][R2.64], !P5 ;  /* 0x22c000000214efae */ /* 0x0001e8000e901d70 */
[----:B------:R0:W-:Y:S04]  /*ef40*/  @!P6 LDGSTS.E.BYPASS.LTC128B.128 [R20+0x26c00], desc[UR48][R2.64+0x80], !P4 ;  /* 0x26c000800214efae */ /* 0x0001e8000e101d70 */
[----:B------:R0:W-:Y:S04]  /*ef50*/  @!P6 LDGSTS.E.BYPASS.LTC128B.128 [R20+0x2ac00], desc[UR48][R2.64+0x100], !P3 ;  /* 0x2ac001000214efae */ /* 0x0001e8000d901d70 */
[----:B------:R0:W-:Y:S02]  /*ef60*/  @!P6 LDGSTS.E.BYPASS.LTC128B.128 [R20+0x2ec00], desc[UR48][R2.64+0x180], !P1 ;  /* 0x2ec001800214efae */ /* 0x0001e4000c901d70 */
[----:B0-----:R-:W-:Y:S05]  /*ef70*/  WARPSYNC.COLLECTIVE R15, `(.L_x_9344) ;  /* 0x000000000f087348 */ /* 0x001fea0003c00000 */
[----:B------:R1:W2:Y:S02]  /*ef80*/  SHFL.IDX P6, R14, R13, R12, R11 ;  /* 0x0000000c0d0e7389 */ /* 0x0002a400000c000b */
[----:B012---:R-:W-:Y:S01]  /*ef90*/  ENDCOLLECTIVE ;  /* 0x000000000000791b */ /* 0x007fe20003800000 */
.L_x_9344:
[----:B------:R-:W-:Y:S02]  /*efa0*/  IMAD.MOV.U32 R13, RZ, RZ, R0 ;  /* 0x000000ffff0d7224 */ /* 0x000fe400078e0000 */
[----:B------:R-:W-:-:S07]  /*efb0*/  IMAD.MOV.U32 R5, RZ, RZ, R14 ;  /* 0x000000ffff057224 */ /* 0x000fce00078e000e */
[----:B------:R-:W-:Y:S05]  /*efc0*/  WARPSYNC.COLLECTIVE R15, `(.L_x_9345) ;  /* 0x000000000f087348 */ /* 0x000fea0003c00000 */
[----:B------:R0:W1:Y:S02]  /*efd0*/  SHFL.IDX P6, R14, R13, R12, R11 ;  /* 0x0000000c0d0e7389 */ /* 0x00006400000c000b */
[----:B01----:R-:W-:Y:S01]  /*efe0*/  ENDCOLLECTIVE ;  /* 0x000000000000791b */ /* 0x003fe20003800000 */
.L_x_9345:
[----:B------:R-:W-:Y:S01]  /*eff0*/  MOV R13, R4 ;  /* 0x00000004000d7202 */ /* 0x000fe20000000f00 */
[----:B------:R-:W-:Y:S01]  /*f000*/  IMAD.MOV.U32 R12, RZ, RZ, 0x3 ;  /* 0x00000003ff0c7424 */ /* 0x000fe200078e00ff */
[----:B------:R-:W-:-:S05]  /*f010*/  @!P2 LEA R14, P0, R21, R14, 0x1 ;  /* 0x0000000e150ea211 */ /* 0x000fca00078008ff */
[----:B------:R-:W-:-:S08]  /*f020*/  @!P2 IMAD.MOV.U32 R2, RZ, RZ, R14 ;  /* 0x000000ffff02a224 */ /* 0x000fd000078e000e */
[----:B------:R-:W-:Y:S05]  /*f030*/  WARPSYNC.COLLECTIVE R15, `(.L_x_9346) ;  /* 0x000000000f087348 */ /* 0x000fea0003c00000 */
[----:B------:R0:W1:Y:S02]  /*f040*/  SHFL.IDX P6, R14, R13, R12, R11 ;  /* 0x0000000c0d0e7389 */ /* 0x00006400000c000b */
[----:B01----:R-:W-:Y:S01]  /*f050*/  ENDCOLLECTIVE ;  /* 0x000000000000791b */ /* 0x003fe20003800000 */
.L_x_9346:
        /* <DEDUP_REMOVED lines=8> */
[----:B------:R0:W-:Y:S04]  /*f0e0*/  @!P2 LDGSTS.E.BYPASS.LTC128B.128 [R20+0x2b400], desc[UR48][R2.64+0x100], !P3 ;  /* 0x2b4001000214afae */ /* 0x0001e8000d901d70 */
[----:B------:R0:W-:Y:S01]  /*f0f0*/  @!P2 LDGSTS.E.BYPASS.LTC128B.128 [R20+0x2f400], desc[UR48][R2.64+0x180], !P1 ;  /* 0x2f4001800214afae */ /* 0x0001e2000c901d70 */
[----:B------:R-:W-:Y:S01]  /*f100*/  IMAD.MOV.U32 R5, RZ, RZ, R14 ;  /* 0x000000ffff057224 */ /* 0x000fe200078e000e */
[----:B------:R-:W-:-:S13]  /*f110*/  LOP3.LUT P2, RZ, R16, 0x80, RZ, 0xc0, !PT ;  /* 0x0000008010ff7812 */ /* 0x000fda000784c0ff */
[----:B0-----:R-:W-:Y:S05]  /*f120*/  WARPSYNC.COLLECTIVE R15, `(.L_x_9347) ;  /* 0x000000000f087348 */ /* 0x001fea0003c00000 */
[----:B------:R1:W2:Y:S02]  /*f130*/  SHFL.IDX P6, R14, R13, R12, R11 ;  /* 0x0000000c0d0e7389 */ /* 0x0002a400000c000b */
[----:B012---:R-:W-:Y:S01]  /*f140*/  ENDCOLLECTIVE ;  /* 0x000000000000791b */ /* 0x007fe20003800000 */
.L_x_9347:
        /* <DEDUP_REMOVED lines=17> */
.L_x_9348:
[----:B------:R-:W-:Y:S02]  /*f260*/  IMAD.MOV.U32 R13, RZ, RZ, R0 ;  /* 0x000000ffff0d7224 */ /* 0x000fe400078e0000 */
[----:B------:R-:W-:-:S07]  /*f270*/  IMAD.MOV.U32 R5, RZ, RZ, R14 ;  /* 0x000000ffff057224 */ /* 0x000fce00078e000e */
[----:B------:R-:W-:Y:S05]  /*f280*/  WARPSYNC.COLLECTIVE R15, `(.L_x_9349) ;  /* 0x000000000f087348 */ /* 0x000fea0003c00000 */
[----:B------:R0:W1:Y:S02]  /*f290*/  SHFL.IDX P6, R14, R13, R12, R11 ;  /* 0x0000000c0d0e7389 */ /* 0x00006400000c000b */
[----:B01----:R-:W-:Y:S01]  /*f2a0*/  ENDCOLLECTIVE ;  /* 0x000000000000791b */ /* 0x003fe20003800000 */
.L_x_9349:
[----:B------:R-:W-:Y:S01]  /*f2b0*/  MOV R13, R4 ;  /* 0x00000004000d7202 */ /* 0x000fe20000000f00 */
[----:B------:R-:W-:Y:S01]  /*f2c0*/  IMAD.MOV.U32 R12, RZ, RZ, 0x5 ;  /* 0x00000005ff0c7424 */ /* 0x000fe200078e00ff */
[----:B------:R-:W-:-:S05]  /*f2d0*/  @!P2 LEA R14, P0, R21, R14, 0x1 ;  /* 0x0000000e150ea211 */ /* 0x000fca00078008ff */
[----:B------:R-:W-:-:S08]  /*f2e0*/  @!P2 IMAD.MOV.U32 R2, RZ, RZ, R14 ;  /* 0x000000ffff02a224 */ /* 0x000fd000078e000e */
[----:B------:R-:W-:Y:S05]  /*f2f0*/  WARPSYNC.COLLECTIVE R15, `(.L_x_9350) ;  /* 0x000000000f087348 */ /* 0x000fea0003c00000 */
[----:B------:R0:W1:Y:S02]  /*f300*/  SHFL.IDX P6, R14, R13, R12, R11 ;  /* 0x0000000c0d0e7389 */ /* 0x00006400000c000b */
[----:B01----:R-:W-:Y:S01]  /*f310*/  ENDCOLLECTIVE ;  /* 0x000000000000791b */ /* 0x003fe20003800000 */
.L_x_9350:
        /* <DEDUP_REMOVED lines=15> */
.L_x_9351:
        /* <DEDUP_REMOVED lines=17> */
.L_x_9352:
[----:B------:R-:W-:Y:S02]  /*f520*/  IMAD.MOV.U32 R13, RZ, RZ, R0 ;  /* 0x000000ffff0d7224 */ /* 0x000fe400078e0000 */
[----:B------:R-:W-:-:S07]  /*f530*/  IMAD.MOV.U32 R5, RZ, RZ, R14 ;  /* 0x000000ffff057224 */ /* 0x000fce00078e000e */
[----:B------:R-:W-:Y:S05]  /*f540*/  WARPSYNC.COLLECTIVE R15, `(.L_x_9353) ;  /* 0x000000000f087348 */ /* 0x000fea0003c00000 */
[----:B------:R0:W1:Y:S02]  /*f550*/  SHFL.IDX P6, R14, R13, R12, R11 ;  /* 0x0000000c0d0e7389 */ /* 0x00006400000c000b */
[----:B01----:R-:W-:Y:S01]  /*f560*/  ENDCOLLECTIVE ;  /* 0x000000000000791b */ /* 0x003fe20003800000 */
.L_x_9353:
[----:B------:R-:W-:Y:S01]  /*f570*/  MOV R13, R4 ;  /* 0x00000004000d7202 */ /* 0x000fe20000000f00 */
[----:B------:R-:W-:Y:S01]  /*f580*/  IMAD.MOV.U32 R12, RZ, RZ, 0x7 ;  /* 0x00000007ff0c7424 */ /* 0x000fe200078e00ff */
[----:B------:R-:W-:-:S05]  /*f590*/  @!P2 LEA R14, P0, R21, R14, 0x1 ;  /* 0x0000000e150ea211 */ /* 0x000fca00078008ff */
[----:B------:R-:W-:-:S08]  /*f5a0*/  @!P2 IMAD.MOV.U32 R2, RZ, RZ, R14 ;  /* 0x000000ffff02a224 */ /* 0x000fd000078e000e */
[----:B------:R-:W-:Y:S05]  /*f5b0*/  WARPSYNC.COLLECTIVE R15, `(.L_x_9354) ;  /* 0x000000000f087348 */ /* 0x000fea0003c00000 */
[----:B------:R0:W1:Y:S02]  /*f5c0*/  SHFL.IDX P6, R14, R13, R12, R11 ;  /* 0x0000000c0d0e7389 */ /* 0x00006400000c000b */
[----:B01----:R-:W-:Y:S01]  /*f5d0*/  ENDCOLLECTIVE ;  /* 0x000000000000791b */ /* 0x003fe20003800000 */
.L_x_9354:
        /* <DEDUP_REMOVED lines=10> */
[----:B------:R-:W-:-:S07]  /*f680*/  IMAD.MOV.U32 R5, RZ, RZ, R14 ;  /* 0x000000ffff057224 */ /* 0x000fce00078e000e */
[----:B0-----:R-:W-:Y:S05]  /*f690*/  WARPSYNC.COLLECTIVE R15, `(.L_x_9355) ;  /* 0x000000000f087348 */ /* 0x001fea0003c00000 */
[----:B------:R1:W2:Y:S02]  /*f6a0*/  SHFL.IDX P6, R14, R13, R12, R11 ;  /* 0x0000000c0d0e7389 */ /* 0x0002a400000c000b */
[----:B012---:R-:W-:Y:S01]  /*f6b0*/  ENDCOLLECTIVE ;  /* 0x000000000000791b */ /* 0x007fe20003800000 */
.L_x_9355:
[----:B------:R-:W-:Y:S05]  /*f6c0*/  BRA `(.L_x_9356) ;  /* 0xffffffc0007c7947 */ /* 0x000fea000383ffff */
.L_x_9267:
[----:B0-----:R-:W-:-:S04]  /*f6d0*/  IMAD.U32 R3, RZ, RZ, UR37 ;  /* 0x00000025ff037e24 */ /* 0x001fc8000f8e00ff */
[----:B------:R0:W1:Y:S03]  /*f6e0*/  SYNCS.PHASECHK.TRANS64.TRYWAIT P0, [R3+URZ+0x32420], R0 ;  /* 0x03242000030075a7 */ /* 0x000066000800017f */
[----:B-1----:R-:W-:Y:S05]  /*f6f0*/  @!P0 NANOSLEEP.SYNCS 0x989680 ;  /* 0x009896800000895d */ /* 0x002fea0003900000 */
[----:B------:R-:W1:Y:S02]  /*f700*/  @!P0 SYNCS.PHASECHK.TRANS64 P0, [R3+URZ+0x32420], R0 ;  /* 0x03242000030085a7 */ /* 0x000e64000800007f */
[----:B-1----:R-:W-:Y:S05]  /*f710*/  @!P0 BRA `(.L_x_9267) ;  /* 0xfffffffc00ec8947 */ /* 0x002fea000383ffff */
[----:B------:R-:W-:Y:S05]  /*f720*/  BRA `(.L_x_9357) ;  /* 0xffffffc000b87947 */ /* 0x000fea000383ffff */
.L_x_9270:
[----:B0-----:R0:W1:Y:S02]  /*f730*/  SYNCS.PHASECHK.TRANS64.TRYWAIT P0, [R17+URZ+0x32460], R0 ;  /* 0x03246000110075a7 */ /* 0x001064000800017f */
[----:B-1----:R-:W-:Y:S05]  /*f740*/  @!P0 NANOSLEEP.SYNCS 0x989680 ;  /* 0x009896800000895d */ /* 0x002fea0003900000 */
[----:B------:R-:W1:Y:S02]  /*f750*/  @!P0 SYNCS.PHASECHK.TRANS64 P0, [R17+URZ+0x32460], R0 ;  /* 0x03246000110085a7 */ /* 0x000e64000800007f */
[----:B-1----:R-:W-:Y:S05]  /*f760*/  @!P0 BRA `(.L_x_9270) ;  /* 0xfffffffc00f08947 */ /* 0x002fea000383ffff */
[----:B------:R-:W-:Y:S05]  /*f770*/  BRA `(.L_x_9358) ;  /* 0xffffffc000c87947 */ /* 0x000fea000383ffff */
.L_x_9271:
        /* <DEDUP_REMOVED lines=8> */
.L_x_9360:
[----:B------:R-:W-:Y:S05]  /*f800*/  BSYNC B0 ;  /* 0x0000000000007941 */ /* 0x000fea0003800000 */
.L_x_9359:
[----:B------:R-:W0:Y:S01]  /*f810*/  S2R R4, SR_TID.X ;  /* 0x0000000000047919 */ /* 0x000e220000002100 */
[----:B------:R-:W-:Y:S01]  /*f820*/  IMAD.MOV.U32 R13, RZ, RZ, R8 ;  /* 0x000000ffff0d7224 */ /* 0x000fe200078e0008 */
[----:B------:R-:W-:Y:S01]  /*f830*/  MOV R15, 0xffffffff ;  /* 0xffffffff000f7802 */ /* 0x000fe20000000f00 */
[----:B------:R-:W-:Y:S01]  /*f840*/  IMAD.MOV.U32 R12, RZ, RZ, RZ ;  /* 0x000000ffff0c7224 */ /* 0x000fe200078e00ff */
[C---:B------:R-:W-:Y:S01]  /*f850*/  LOP3.LUT P3, RZ, R29.reuse, 0x8000, RZ, 0xc0, !PT ;  /* 0x000080001dff7812 */ /* 0x040fe2000786c0ff */
[----:B------:R-:W-:Y:S01]  /*f860*/  IMAD.MOV.U32 R11, RZ, RZ, 0x181f ;  /* 0x0000181fff0b7424 */ /* 0x000fe200078e00ff */
[C---:B------:R-:W-:Y:S01]  /*f870*/  LOP3.LUT P2, RZ, R29.reuse, 0x1000, RZ, 0xc0, !PT ;  /* 0x000010001dff7812 */ /* 0x040fe2000784c0ff */
[----:B------:R-:W-:Y:S01]  /*f880*/  IMAD.MOV.U32 R3, RZ, RZ, R14 ;  /* 0x000000ffff037224 */ /* 0x000fe200078e000e */
[----:B------:R-:W-:-:S13]  /*f890*/  LOP3.LUT P1, RZ, R29, 0x80, RZ, 0xc0, !PT ;  /* 0x000000801dff7812 */ /* 0x000fda000782c0ff */
[----:B0-----:R-:W-:Y:S05]  /*f8a0*/  WARPSYNC.COLLECTIVE R15, `(.L_x_9361) ;  /* 0x000000000f087348 */ /* 0x001fea0003c00000 */
[----:B------:R1:W2:Y:S02]  /*f8b0*/  SHFL.IDX P6, R14, R13, R12, R11 ;  /* 0x0000000c0d0e7389 */ /* 0x0002a400000c000b */
[----:B012---:R-:W-:Y:S01]  /*f8c0*/  ENDCOLLECTIVE ;  /* 0x000000000000791b */ /* 0x007fe20003800000 */
.L_x_9361:
[----:B------:R-:W-:Y:S02]  /*f8d0*/  LOP3.LUT P4, RZ, R29, 0x4, RZ, 0xc0, !PT ;  /* 0x000000041dff7812 */ /* 0x000fe4000788c0ff */
        /* <DEDUP_REMOVED lines=9> */
.L_x_9362:
[----:B------:R-:W-:-:S05]  /*f970*/  LOP3.LUT R4, R4, 0x38, RZ, 0xc0, !PT ;  /* 0x0000003804047812 */ /* 0x000fca00078ec0ff */
[----:B------:R-:W-:-:S05]  /*f980*/  IMAD.SHL.U32 R0, R4, 0x2, RZ ;  /* 0x0000000204007824 */ /* 0x000fca00078e00ff */
[----:B------:R-:W-:Y:S02]  /*f990*/  IADD3 R2, P0, R2, R0, RZ ;  /* 0x0000000002027210 */ /* 0x000fe40007f1e0ff */
[----:B------:R-:W-:-:S03]  /*f9a0*/  MOV R13, R8 ;  /* 0x00000008000d7202 */ /* 0x000fc60000000f00 */
[----:B------:R-:W-:-:S05]  /*f9b0*/  IMAD.X R3, RZ, RZ, R3, P0 ;  /* 0x000000ffff037224 */ /* 0x000fca00000e0603 */
        /* <DEDUP_REMOVED lines=15> */
.L_x_9363:
[----:B------:R-:W-:Y:S02]  /*fab0*/  IMAD.MOV.U32 R13, RZ, RZ, R7 ;  /* 0x000000ffff0d7224 */ /* 0x000fe400078e0007 */
[----:B------:R-:W-:Y:S02]  /*fac0*/  IMAD.MOV.U32 R12, RZ, RZ, 0x2 ;  /* 0x00000002ff0c7424 */ /* 0x000fe400078e00ff */
[----:B------:R-:W-:-:S07]  /*fad0*/  IMAD.MOV.U32 R2, RZ, RZ, R14 ;  /* 0x000000ffff027224 */ /* 0x000fce00078e000e */
[----:B------:R-:W-:Y:S05]  /*fae0*/  WARPSYNC.COLLECTIVE R15, `(.L_x_9364) ;  /* 0x000000000f087348 */ /* 0x000fea0003c00000 */
[----:B------:R0:W1:Y:S02]  /*faf0*/  SHFL.IDX P6, R14, R13, R12, R11 ;  /* 0x0000000c0d0e7389 */ /* 0x00006400000c000b */
[----:B01----:R-:W-:Y:S01]  /*fb00*/  ENDCOLLECTIVE ;  /* 0x000000000000791b */ /* 0x003fe20003800000 */
.L_x_9364:
[----:B------:R-:W-:-:S05]  /*fb10*/  IADD3 R2, P0, R2, R0, RZ ;  /* 0x0000000002027210 */ /* 0x000fca0007f1e0ff */
[----:B------:R-:W-:-:S05]  /*fb20*/  IMAD.X R3, RZ, RZ, R3, P0 ;  /* 0x000000ffff037224 */ /* 0x000fca00000e0603 */
[----:B------:R-:W-:Y:S01]  /*fb30*/  @!PT LDS RZ, [RZ] ;  /* 0x00000000fffff984 */ /* 0x000fe20000000800 */
[----:B------:R-:W-:Y:S01]  /*fb40*/  @!PT LDS RZ, [RZ] ;  /* 0x00000000fffff984 */ /* 0x000fe20000000800 */
[----:B------:R-:W-:Y:S01]  /*fb50*/  @!PT LDS RZ, [RZ] ;  /* 0x00000000fffff984 */ /* 0x000fe20000000800 */
[----:B------:R-:W-:Y:S01]  /*fb60*/  LDGSTS.E.BYPASS.LTC128B.128 [R6+0xc00], desc[UR48][R2.64], !P3 ;  /* 0x00c0000002067fae */ /* 0x000fe2000d901d70 */
[----:B------:R-:W-:Y:S01]  /*fb70*/  IMAD.MOV.U32 R13, RZ, RZ, R8 ;  /* 0x000000ffff0d7224 */ /* 0x000fe200078e0008 */
[C---:B------:R-:W-:Y:S02]  /*fb80*/  LOP3.LUT P3, RZ, R29.reuse, 0x2000, RZ, 0xc0, !PT ;  /* 0x000020001dff7812 */ /* 0x040fe4000786c0ff */
        /* <DEDUP_REMOVED lines=10> */
.L_x_9365:
[----:B------:R-:W-:Y:S02]  /*fc30*/  IMAD.MOV.U32 R13, RZ, RZ, R7 ;  /* 0x000000ffff0d7224 */ /* 0x000fe400078e0007 */
[----:B------:R-:W-:Y:S01]  /*fc40*/  IMAD.MOV.U32 R12, RZ, RZ, 0x3 ;  /* 0x00000003ff0c7424 */ /* 0x000fe200078e00ff */
[----:B------:R-:W-:-:S07]  /*fc50*/  MOV R2, R14 ;  /* 0x0000000e00027202 */ /* 0x000fce0000000f00 */
[----:B------:R-:W-:Y:S05]  /*fc60*/  WARPSYNC.COLLECTIVE R15, `(.L_x_9366) ;  /* 0x000000000f087348 */ /* 0x000fea0003c00000 */
[----:B------:R0:W1:Y:S02]  /*fc70*/  SHFL.IDX P6, R14, R13, R12, R11 ;  /* 0x0000000c0d0e7389 */ /* 0x00006400000c000b */
[----:B01----:R-:W-:Y:S01]  /*fc80*/  ENDCOLLECTIVE ;  /* 0x000000000000791b */ /* 0x003fe20003800000 */
.L_x_9366:
        /* <DEDUP_REMOVED lines=18> */
.L_x_9367:
[----:B------:R-:W-:Y:S02]  /*fdb0*/  IMAD.MOV.U32 R13, RZ, RZ, R7 ;  /* 0x000000ffff0d7224 */ /* 0x000fe400078e0007 */
[----:B------:R-:W-:Y:S01]  /*fdc0*/  IMAD.MOV.U32 R12, RZ, RZ, 0x4 ;  /* 0x00000004ff0c7424 */ /* 0x000fe200078e00ff */
[----:B------:R-:W-:-:S07]  /*fdd0*/  MOV R2, R14 ;  /* 0x0000000e00027202 */ /* 0x000fce0000000f00 */
[----:B------:R-:W-:Y:S05]  /*fde0*/  WARPSYNC.COLLECTIVE R15, `(.L_x_9368) ;  /* 0x000000000f087348 */ /* 0x000fea0003c00000 */
[----:B------:R0:W1:Y:S02]  /*fdf0*/  SHFL.IDX P6, R14, R13, R12, R11 ;  /* 0x0000000c0d0e7389 */ /* 0x00006400000c000b */
[----:B01----:R-:W-:Y:S01]  /*fe00*/  ENDCOLLECTIVE ;  /* 0x000000000000791b */ /* 0x003fe20003800000 */
.L_x_9368:
        /* <DEDUP_REMOVED lines=17> */
.L_x_9369:
[----:B------:R-:W-:Y:S02]  /*ff20*/  IMAD.MOV.U32 R13, RZ, RZ, R7 ;  /* 0x000000ffff0d7224 */ /* 0x000fe400078e0007 */
[----:B------:R-:W-:Y:S01]  /*ff30*/  IMAD.MOV.U32 R12, RZ, RZ, 0x5 ;  /* 0x00000005ff0c7424 */ /* 0x000fe200078e00ff */
[----:B------:R-:W-:-:S07]  /*ff40*/  MOV R2, R14 ;  /* 0x0000000e00027202 */ /* 0x000fce0000000f00 */
[----:B------:R-:W-:Y:S05]  /*ff50*/  WARPSYNC.COLLECTIVE R15, `(.L_x_9370) ;  /* 0x000000000f087348 */ /* 0x000fea0003c00000 */
[----:B------:R0:W1:Y:S02]  /*ff60*/  SHFL.IDX P6, R14, R13, R12, R11 ;  /* 0x0000000c0d0e7389 */ /* 0x00006400000c000b */
[----:B01----:R-:W-:Y:S01]  /*ff70*/  ENDCOLLECTIVE ;  /* 0x000000000000791b */ /* 0x003fe20003800000 */
.L_x_9370:
        /* <DEDUP_REMOVED lines=14> */
.L_x_9371:
[----:B------:R-:W-:Y:S05]  /*10060*/  BRA `(.L_x_9372) ;  /* 0xffffffc000887947 */ /* 0x000fea000383ffff */
.L_x_9277:
[----:B0-----:R0:W1:Y:S02]  /*10070*/  SYNCS.PHASECHK.TRANS64.TRYWAIT P0, [R17+URZ+0x32440], R26 ;  /* 0x0324401a110075a7 */ /* 0x001064000800017f */
[----:B-1----:R-:W-:Y:S05]  /*10080*/  @!P0 NANOSLEEP.SYNCS 0x989680 ;  /* 0x009896800000895d */ /* 0x002fea0003900000 */
[----:B------:R-:W1:Y:S02]  /*10090*/  @!P0 SYNCS.PHASECHK.TRANS64 P0, [R17+URZ+0x32440], R26 ;  /* 0x0324401a110085a7 */ /* 0x000e64000800007f */
[----:B-1----:R-:W-:Y:S05]  /*100a0*/  @!P0 BRA `(.L_x_9277) ;  /* 0xfffffffc00f08947 */ /* 0x002fea000383ffff */
[----:B------:R-:W-:Y:S05]  /*100b0*/  BRA `(.L_x_9373) ;  /* 0xffffffc400947947 */ /* 0x000fea000383ffff */
.L_x_9278:
        /* <DEDUP_REMOVED lines=8> */
.L_x_9375:
[----:B------:R-:W-:Y:S05]  /*10140*/  BSYNC B1 ;  /* 0x0000000000017941 */ /* 0x000fea0003800000 */
.L_x_9374:
        /* <DEDUP_REMOVED lines=9> */
.L_x_9376:
[----:B------:R-:W-:Y:S02]  /*101e0*/  IMAD.MOV.U32 R13, RZ, RZ, R24 ;  /* 0x000000ffff0d7224 */ /* 0x000fe400078e0018 */
[----:B------:R-:W-:Y:S01]  /*101f0*/  IMAD.MOV.U32 R12, RZ, RZ, 0x1 ;  /* 0x00000001ff0c7424 */ /* 0x000fe200078e00ff */
[----:B------:R-:W-:-:S13]  /*10200*/  IADD3 R2, P0, R14, R0, RZ ;  /* 0x000000000e027210 */ /* 0x000fda0007f1e0ff */
[----:B------:R-:W-:Y:S05]  /*10210*/  WARPSYNC.COLLECTIVE R15, `(.L_x_9377) ;  /* 0x000000000f087348 */ /* 0x000fea0003c00000 */
[----:B------:R0:W1:Y:S02]  /*10220*/  SHFL.IDX P6, R14, R13, R12, R11 ;  /* 0x0000000c0d0e7389 */ /* 0x00006400000c000b */
[----:B01----:R-:W-:Y:S01]  /*10230*/  ENDCOLLECTIVE ;  /* 0x000000000000791b */ /* 0x003fe20003800000 */
.L_x_9377:
        /* <DEDUP_REMOVED lines=10> */
.L_x_9378:
[----:B------:R-:W-:Y:S02]  /*102e0*/  IMAD.MOV.U32 R13, RZ, RZ, R24 ;  /* 0x000000ffff0d7224 */ /* 0x000fe400078e0018 */
[----:B------:R-:W-:Y:S01]  /*102f0*/  IMAD.MOV.U32 R12, RZ, RZ, 0x2 ;  /* 0x00000002ff0c7424 */ /* 0x000fe200078e00ff */
[----:B------:R-:W-:-:S13]  /*10300*/  IADD3 R2, P0, R14, R0, RZ ;  /* 0x000000000e027210 */ /* 0x000fda0007f1e0ff */
[----:B------:R-:W-:Y:S05]  /*10310*/  WARPSYNC.COLLECTIVE R15, `(.L_x_9379) ;  /* 0x000000000f087348 */ /* 0x000fea0003c00000 */
[----:B------:R0:W1:Y:S02]  /*10320*/  SHFL.IDX P6, R14, R13, R12, R11 ;  /* 0x0000000c0d0e7389 */ /* 0x00006400000c000b */
[----:B01----:R-:W-:Y:S01]  /*10330*/  ENDCOLLECTIVE ;  /* 0x000000000000791b */ /* 0x003fe20003800000 */
.L_x_9379:
        /* <DEDUP_REMOVED lines=10> */
.L_x_9380:
[----:B------:R-:W-:Y:S02]  /*103e0*/  IMAD.MOV.U32 R13, RZ, RZ, R24 ;  /* 0x000000ffff0d7224 */ /* 0x000fe400078e0018 */
[----:B------:R-:W-:Y:S02]  /*103f0*/  IMAD.MOV.U32 R12, RZ, RZ, 0x3 ;  /* 0x00000003ff0c7424 */ /* 0x000fe400078e00ff */
[----:B------:R-:W-:-:S07]  /*10400*/  IMAD.MOV.U32 R10, RZ, RZ, R14 ;  /* 0x000000ffff0a7224 */ /* 0x000fce00078e000e */
[----:B------:R-:W-:Y:S05]  /*10410*/  WARPSYNC.COLLECTIVE R15, `(.L_x_9381) ;  /* 0x000000000f087348 */ /* 0x000fea0003c00000 */
[----:B------:R0:W1:Y:S02]  /*10420*/  SHFL.IDX P6, R14, R13, R12, R11 ;  /* 0x0000000c0d0e7389 */ /* 0x00006400000c000b */
[----:B01----:R-:W-:Y:S01]  /*10430*/  ENDCOLLECTIVE ;  /* 0x000000000000791b */ /* 0x003fe20003800000 */
.L_x_9381:
        /* <DEDUP_REMOVED lines=11> */
.L_x_9382:
[----:B------:R-:W-:Y:S02]  /*104f0*/  IMAD.MOV.U32 R13, RZ, RZ, R24 ;  /* 0x000000ffff0d7224 */ /* 0x000fe400078e0018 */
[----:B------:R-:W-:Y:S02]  /*10500*/  IMAD.MOV.U32 R12, RZ, RZ, 0x4 ;  /* 0x00000004ff0c7424 */ /* 0x000fe400078e00ff */
[----:B------:R-:W-:-:S07]  /*10510*/  IMAD.MOV.U32 R2, RZ, RZ, R14 ;  /* 0x000000ffff027224 */ /* 0x000fce00078e000e */
[----:B------:R-:W-:Y:S05]  /*10520*/  WARPSYNC.COLLECTIVE R15, `(.L_x_9383) ;  /* 0x000000000f087348 */ /* 0x000fea0003c00000 */
[----:B------:R0:W1:Y:S02]  /*10530*/  SHFL.IDX P6, R14, R13, R12, R11 ;  /* 0x0000000c0d0e7389 */ /* 0x00006400000c000b */
[----:B01----:R-:W-:Y:S01]  /*10540*/  ENDCOLLECTIVE ;  /* 0x000000000000791b */ /* 0x003fe20003800000 */
.L_x_9383:
        /* <DEDUP_REMOVED lines=11> */
.L_x_9384:
[----:B------:R-:W-:Y:S02]  /*10600*/  IMAD.MOV.U32 R13, RZ, RZ, R24 ;  /* 0x000000ffff0d7224 */ /* 0x000fe400078e0018 */
[----:B------:R-:W-:Y:S02]  /*10610*/  IMAD.MOV.U32 R12, RZ, RZ, 0x5 ;  /* 0x00000005ff0c7424 */ /* 0x000fe400078e00ff */
[----:B------:R-:W-:-:S07]  /*10620*/  IMAD.MOV.U32 R2, RZ, RZ, R14 ;  /* 0x000000ffff027224 */ /* 0x000fce00078e000e */
[----:B------:R-:W-:Y:S05]  /*10630*/  WARPSYNC.COLLECTIVE R15, `(.L_x_9385) ;  /* 0x000000000f087348 */ /* 0x000fea0003c00000 */
[----:B------:R0:W1:Y:S02]  /*10640*/  SHFL.IDX P6, R14, R13, R12, R11 ;  /* 0x0000000c0d0e7389 */ /* 0x00006400000c000b */
[----:B01----:R-:W-:Y:S01]  /*10650*/  ENDCOLLECTIVE ;  /* 0x000000000000791b */ /* 0x003fe20003800000 */
.L_x_9385:
        /* <DEDUP_REMOVED lines=11> */
.L_x_9386:
[----:B------:R-:W-:Y:S05]  /*10710*/  BRA `(.L_x_9387) ;  /* 0xffffffc000cc7947 */ /* 0x000fea000383ffff */
.L_x_9283:
[----:B--2---:R2:W3:Y:S02]  /*10720*/  SYNCS.PHASECHK.TRANS64.TRYWAIT P0, [R17+URZ+0x32460], R26 ;  /* 0x0324601a110075a7 */ /* 0x0044e4000800017f */
[----:B---3--:R-:W-:Y:S05]  /*10730*/  @!P0 NANOSLEEP.SYNCS 0x989680 ;  /* 0x009896800000895d */ /* 0x008fea0003900000 */
[----:B------:R-:W3:Y:S02]  /*10740*/  @!P0 SYNCS.PHASECHK.TRANS64 P0, [R17+URZ+0x32460], R26 ;  /* 0x0324601a110085a7 */ /* 0x000ee4000800007f */
[----:B---3--:R-:W-:Y:S05]  /*10750*/  @!P0 BRA `(.L_x_9283) ;  /* 0xfffffffc00f08947 */ /* 0x008fea000383ffff */
[----:B------:R-:W-:Y:S05]  /*10760*/  BRA `(.L_x_9388) ;  /* 0xffffffc4001c7947 */ /* 0x000fea000383ffff */
.L_x_9284:
        /* <DEDUP_REMOVED lines=8> */
.L_x_9390:
[----:B------:R-:W-:Y:S05]  /*107f0*/  BSYNC B1 ;  /* 0x0000000000017941 */ /* 0x000fea0003800000 */
.L_x_9389:
        /* <DEDUP_REMOVED lines=9> */
.L_x_9391:
[----:B------:R-:W-:Y:S01]  /*10890*/  IMAD.MOV.U32 R13, RZ, RZ, R23 ;  /* 0x000000ffff0d7224 */ /* 0x000fe200078e0017 */
[----:B------:R-:W-:Y:S02]  /*108a0*/  MOV R12, 0x1 ;  /* 0x00000001000c7802 */ /* 0x000fe40000000f00 */
[----:B------:R-:W-:-:S13]  /*108b0*/  IADD3 R2, P0, R14, R0, RZ ;  /* 0x000000000e027210 */ /* 0x000fda0007f1e0ff */
[----:B------:R-:W-:Y:S05]  /*108c0*/  WARPSYNC.COLLECTIVE R15, `(.L_x_9392) ;  /* 0x000000000f087348 */ /* 0x000fea0003c00000 */
[----:B------:R0:W1:Y:S02]  /*108d0*/  SHFL.IDX P6, R14, R13, R12, R11 ;  /* 0x0000000c0d0e7389 */ /* 0x00006400000c000b */
[----:B01----:R-:W-:Y:S01]  /*108e0*/  ENDCOLLECTIVE ;  /* 0x000000000000791b */ /* 0x003fe20003800000 */
.L_x_9392:
        /* <DEDUP_REMOVED lines=13> */
.L_x_9393:
[----:B------:R-:W-:Y:S02]  /*109c0*/  IMAD.MOV.U32 R13, RZ, RZ, R23 ;  /* 0x000000ffff0d7224 */ /* 0x000fe400078e0017 */
[----:B------:R-:W-:Y:S01]  /*109d0*/  IMAD.MOV.U32 R12, RZ, RZ, 0x2 ;  /* 0x00000002ff0c7424 */ /* 0x000fe200078e00ff */
[----:B------:R-:W-:-:S13]  /*109e0*/  IADD3 R2, P0, R14, R0, RZ ;  /* 0x000000000e027210 */ /* 0x000fda0007f1e0ff */
[----:B------:R-:W-:Y:S05]  /*109f0*/  WARPSYNC.COLLECTIVE R15, `(.L_x_9394) ;  /* 0x000000000f087348 */ /* 0x000fea0003c00000 */
[----:B------:R0:W1:Y:S02]  /*10a00*/  SHFL.IDX P6, R14, R13, R12, R11 ;  /* 0x0000000c0d0e7389 */ /* 0x00006400000c000b */
[----:B01----:R-:W-:Y:S01]  /*10a10*/  ENDCOLLECTIVE ;  /* 0x000000000000791b */ /* 0x003fe20003800000 */
.L_x_9394:
        /* <DEDUP_REMOVED lines=13> */
.L_x_9395:
[----:B------:R-:W-:Y:S02]  /*10af0*/  IMAD.MOV.U32 R13, RZ, RZ, R23 ;  /* 0x000000ffff0d7224 */ /* 0x000fe400078e0017 */
[----:B------:R-:W-:Y:S01]  /*10b00*/  IMAD.MOV.U32 R12, RZ, RZ, 0x3 ;  /* 0x00000003ff0c7424 */ /* 0x000fe200078e00ff */
[----:B------:R-:W-:-:S13]  /*10b10*/  IADD3 R2, P0, R14, R0, RZ ;  /* 0x000000000e027210 */ /* 0x000fda0007f1e0ff */
[----:B------:R-:W-:Y:S05]  /*10b20*/  WARPSYNC.COLLECTIVE R15, `(.L_x_9396) ;  /* 0x000000000f087348 */ /* 0x000fea0003c00000 */
[----:B------:R0:W1:Y:S02]  /*10b30*/  SHFL.IDX P6, R14, R13, R12, R11 ;  /* 0x0000000c0d0e7389 */ /* 0x00006400000c000b */
[----:B01----:R-:W-:Y:S01]  /*10b40*/  ENDCOLLECTIVE ;  /* 0x000000000000791b */ /* 0x003fe20003800000 */
.L_x_9396:
        /* <DEDUP_REMOVED lines=13> */
.L_x_9397:
[----:B------:R-:W-:Y:S02]  /*10c20*/  IMAD.MOV.U32 R13, RZ, RZ, R23 ;  /* 0x000000ffff0d7224 */ /* 0x000fe400078e0017 */
[----:B------:R-:W-:Y:S01]  /*10c30*/  IMAD.MOV.U32 R12, RZ, RZ, 0x4 ;  /* 0x00000004ff0c7424 */ /* 0x000fe200078e00ff */
[----:B------:R-:W-:-:S13]  /*10c40*/  IADD3 R2, P0, R14, R0, RZ ;  /* 0x000000000e027210 */ /* 0x000fda0007f1e0ff */
[----:B------:R-:W-:Y:S05]  /*10c50*/  WARPSYNC.COLLECTIVE R15, `(.L_x_9398) ;  /* 0x000000000f087348 */ /* 0x000fea0003c00000 */
[----:B------:R0:W1:Y:S02]  /*10c60*/  SHFL.IDX P6, R14, R13, R12, R11 ;  /* 0x0000000c0d0e7389 */ /* 0x00006400000c000b */
[----:B01----:R-:W-:Y:S01]  /*10c70*/  ENDCOLLECTIVE ;  /* 0x000000000000791b */ /* 0x003fe20003800000 */
.L_x_9398:
        /* <DEDUP_REMOVED lines=13> */
.L_x_9399:
[----:B------:R-:W-:Y:S02]  /*10d50*/  IMAD.MOV.U32 R13, RZ, RZ, R23 ;  /* 0x000000ffff0d7224 */ /* 0x000fe400078e0017 */
[----:B------:R-:W-:Y:S01]  /*10d60*/  IMAD.MOV.U32 R12, RZ, RZ, 0x5 ;  /* 0x00000005ff0c7424 */ /* 0x000fe200078e00ff */
[----:B------:R-:W-:-:S07]  /*10d70*/  MOV R2, R14 ;  /* 0x0000000e00027202 */ /* 0x000fce0000000f00 */
[----:B------:R-:W-:Y:S05]  /*10d80*/  WARPSYNC.COLLECTIVE R15, `(.L_x_9400) ;  /* 0x000000000f087348 */ /* 0x000fea0003c00000 */
[----:B------:R0:W1:Y:S02]  /*10d90*/  SHFL.IDX P6, R14, R13, R12, R11 ;  /* 0x0000000c0d0e7389 */ /* 0x00006400000c000b */
[----:B01----:R-:W-:Y:S01]  /*10da0*/  ENDCOLLECTIVE ;  /* 0x000000000000791b */ /* 0x003fe20003800000 */
.L_x_9400:
        /* <DEDUP_REMOVED lines=14> */
.L_x_9401:
[----:B------:R-:W-:Y:S05]  /*10e90*/  BRA `(.L_x_9402) ;  /* 0xffffffc000647947 */ /* 0x000fea000383ffff */
.L_x_9290:
[----:B0-----:R0:W3:Y:S02]  /*10ea0*/  SYNCS.PHASECHK.TRANS64.TRYWAIT P0, [R7+URZ+0x32420], R0 ;  /* 0x03242000070075a7 */ /* 0x0010e4000800017f */
[----:B---3--:R-:W-:Y:S05]  /*10eb0*/  @!P0 NANOSLEEP.SYNCS 0x989680 ;  /* 0x009896800000895d */ /* 0x008fea0003900000 */
[----:B------:R-:W3:Y:S02]  /*10ec0*/  @!P0 SYNCS.PHASECHK.TRANS64 P0, [R7+URZ+0x32420], R0 ;  /* 0x03242000070085a7 */ /* 0x000ee4000800007f */
[----:B---3--:R-:W-:Y:S05]  /*10ed0*/  @!P0 BRA `(.L_x_9290) ;  /* 0xfffffffc00f08947 */ /* 0x008fea000383ffff */
[----:B------:R-:W-:Y:S05]  /*10ee0*/  BRA `(.L_x_9403) ;  /* 0xffffffc400107947 */ /* 0x000fea000383ffff */
.L_x_9291:
        /* <DEDUP_REMOVED lines=11> */
.L_x_9405:
[----:B------:R-:W-:Y:S05]  /*10fa0*/  BSYNC B0 ;  /* 0x0000000000007941 */ /* 0x000fea0003800000 */
.L_x_9404:
[----:B------:R-:W-:Y:S05]  /*10fb0*/  BRA `(.L_x_9406) ;  /* 0xffffffc000f87947 */ /* 0x000fea000383ffff */
.L_x_9294:
[----:B------:R-:W-:Y:S01]  /*10fc0*/  BSSY B1, `(.L_x_9407) ;  /* 0x0000006000017945 */ /* 0x000fe20003800000 */
[----:B------:R-:W-:-:S07]  /*10fd0*/  IMAD.MOV.U32 R15, RZ, RZ, -0x1 ;  /* 0xffffffffff0f7424 */ /* 0x000fce00078e00ff */
[----:B012---:R-:W-:Y:S05]  /*10fe0*/  WARPSYNC.COLLECTIVE R15, `(.L_x_9408) ;  /* 0x000000000f0c7348 */ /* 0x007fea0003c00000 */
[----:B------:R-:W-:Y:S02]  /*10ff0*/  ELECT P6, UR62, PT ;  /* 0x00000000003e782f */ /* 0x000fe400038c0000 */
[----:B------:R-:W-:Y:S01]  /*11000*/  MOV R14, UR62 ;  /* 0x0000003e000e7c02 */ /* 0x000fe20008000f00 */
[----:B012---:R-:W-:Y:S10]  /*11010*/  ENDCOLLECTIVE ;  /* 0x000000000000791b */ /* 0x007ff40003800000 */
.L_x_9408:
[----:B------:R-:W-:Y:S05]  /*11020*/  BSYNC B1 ;  /* 0x0000000000017941 */ /* 0x000fea0003800000 */
.L_x_9407:
[----:B------:R-:W-:Y:S05]  /*11030*/  BRA `(.L_x_9409) ;  /* 0xffffffc000f07947 */ /* 0x000fea000383ffff */
.L_x_9296:
[----:B0-----:R0:W3:Y:S02]  /*11040*/  SYNCS.PHASECHK.TRANS64.TRYWAIT P1, [R5+URZ+0x32440], R0 ;  /* 0x03244000050075a7 */ /* 0x0010e4000802017f */
[----:B---3--:R-:W-:Y:S05]  /*11050*/  @!P1 NANOSLEEP.SYNCS 0x989680 ;  /* 0x009896800000995d */ /* 0x008fea0003900000 */
[----:B------:R-:W3:Y:S02]  /*11060*/  @!P1 SYNCS.PHASECHK.TRANS64 P1, [R5+URZ+0x32440], R0 ;  /* 0x03244000050095a7 */ /* 0x000ee4000802007f */
[----:B---3--:R-:W-:Y:S05]  /*11070*/  @!P1 BRA `(.L_x_9296) ;  /* 0xfffffffc00f09947 */ /* 0x008fea000383ffff */
[----:B------:R-:W-:Y:S05]  /*11080*/  BRA `(.L_x_9410) ;  /* 0xffffffc400107947 */ /* 0x000fea000383ffff */
.L_x_9298:
[----:B---3--:R3:W4:Y:S02]  /*11090*/  SYNCS.PHASECHK.TRANS64.TRYWAIT P1, [R3+URZ+0x32440], R2 ;  /* 0x03244002030075a7 */ /* 0x008724000802017f */
[----:B----4-:R-:W-:Y:S05]  /*110a0*/  @!P1 NANOSLEEP.SYNCS 0x989680 ;  /* 0x009896800000995d */ /* 0x010fea0003900000 */
[----:B------:R-:W4:Y:S02]  /*110b0*/  @!P1 SYNCS.PHASECHK.TRANS64 P1, [R3+URZ+0x32440], R2 ;  /* 0x03244002030095a7 */ /* 0x000f24000802007f */
[----:B----4-:R-:W-:Y:S05]  /*110c0*/  @!P1 BRA `(.L_x_9298) ;  /* 0xfffffffc00f09947 */ /* 0x010fea000383ffff */
[----:B------:R-:W-:Y:S05]  /*110d0*/  BRA `(.L_x_9411) ;  /* 0xffffffc4001c7947 */ /* 0x000fea000383ffff */
.L_x_9300:
[----:B----4-:R4:W0:Y:S02]  /*110e0*/  SYNCS.PHASECHK.TRANS64.TRYWAIT P1, [R5+URZ+0x32460], R0 ;  /* 0x03246000050075a7 */ /* 0x010824000802017f */
[----:B0-----:R-:W-:Y:S05]  /*110f0*/  @!P1 NANOSLEEP.SYNCS 0x989680 ;  /* 0x009896800000995d */ /* 0x001fea0003900000 */
[----:B------:R-:W0:Y:S02]  /*11100*/  @!P1 SYNCS.PHASECHK.TRANS64 P1, [R5+URZ+0x32460], R0 ;  /* 0x03246000050095a7 */ /* 0x000e24000802007f */
[----:B0-----:R-:W-:Y:S05]  /*11110*/  @!P1 BRA `(.L_x_9300) ;  /* 0xfffffffc00f09947 */ /* 0x001fea000383ffff */
[----:B------:R-:W-:Y:S05]  /*11120*/  BRA `(.L_x_9412) ;  /* 0xffffffc400187947 */ /* 0x000fea000383ffff */
.L_x_9413:
        /* <DEDUP_REMOVED lines=13> */
.L_x_15663:


//--------------------- .text._ZN7cutlass13device_kernelIN5flash11enable_sm90INS1_16FlashAttnFwdSm90INS1_25CollectiveMainloopFwdSm90ILi2EN4cute5tupleIJNS5_1CILi1EEES8_S8_EEENS6_IJNS7_ILi128EEENS7_ILi96EEENS7_ILi64EEEEEELi256ENS_6half_tEfNS_4arch4Sm90ELb0ELb0ELb1ELb1ELb1ELb0ELb0ELb1ELb0ELb1ELb0ELb0EEENS1_21CollectiveEpilogueFwdINS6_IJSA_NS7_ILi256EEESB_EEES9_SE_SG_Li256ELb1ELb1ELb0ELb0EEENS1_36VarlenDynamicPersistentTileSchedulerILi128ELi96ELi256ELi128ELb0ELb1ELb1ELb0ELb1ELb1EEEEEEEEEvNT_6ParamsE --------------------------
	.section	.text._ZN7cutlass13device_kernelIN5flash11enable_sm90INS1_16FlashAttnFwdSm90INS1_25CollectiveMainloopFwdSm90ILi2EN4cute5tupleIJNS5_1CILi1EEES8_S8_EEENS6_IJNS7_ILi128EEENS7_ILi96EEENS7_ILi64EEEEEELi256ENS_6half_tEfNS_4arch4Sm90ELb0ELb0ELb1ELb1ELb1ELb0ELb0ELb1ELb0ELb1ELb0ELb0EEENS1_21CollectiveEpilogueFwdINS6_IJSA_NS7_ILi256EEESB_EEES9_SE_SG_Li256ELb1ELb1ELb0ELb0EEENS1_36VarlenDynamicPersistentTileSchedulerILi128ELi96ELi256ELi128ELb0ELb1ELb1ELb0ELb1ELb1EEEEEEEEEvNT_6ParamsE,"ax",@progbits
	.align	128
.text._ZN7cutlass13device_kernelIN5flash11enable_sm90INS1_16FlashAttnFwdSm90INS1_25CollectiveMainloopFwdSm90ILi2EN4cute5tupleIJNS5_1CILi1EEES8_S8_EEENS6_IJNS7_ILi128EEENS7_ILi96EEENS7_ILi64EEEEEELi256ENS_6half_tEfNS_4arch4Sm90ELb0ELb0ELb1ELb1ELb1ELb0ELb0ELb1ELb0ELb1ELb0ELb0EEENS1_21CollectiveEpilogueFwdINS6_IJSA_NS7_ILi256EEESB_EEES9_SE_SG_Li256ELb1ELb1ELb0ELb0EEENS1_36VarlenDynamicPersistentTileSchedulerILi128ELi96ELi256ELi128ELb0ELb1ELb1ELb0ELb1ELb1EEEEEEEEEvNT_6ParamsE:
        .type           _ZN7cutlass13device_kernelIN5flash11enable_sm90INS1_16FlashAttnFwdSm90INS1_25CollectiveMainloopFwdSm90ILi2EN4cute5tupleIJNS5_1CILi1EEES8_S8_EEENS6_IJNS7_ILi128EEENS7_ILi96EEENS7_ILi64EEEEEELi256ENS_6half_tEfNS_4arch4Sm90ELb0ELb0ELb1ELb1ELb1ELb0ELb0ELb1ELb0ELb1ELb0ELb0EEENS1_21CollectiveEpilogueFwdINS6_IJSA_NS7_ILi256EEESB_EEES9_SE_SG_Li256ELb1ELb1ELb0ELb0EEENS1_36VarlenDynamicPersistentTileSchedulerILi128ELi96ELi256ELi128ELb0ELb1ELb1ELb0ELb1ELb1EEEEEEEEEvNT_6ParamsE,@function
        .size           _ZN7cutlass13device_kernelIN5flash11enable_sm90INS1_16FlashAttnFwdSm90INS1_25CollectiveMainloopFwdSm90ILi2EN4cute5tupleIJNS5_1CILi1EEES8_S8_EEENS6_IJNS7_ILi128EEENS7_ILi96EEENS7_ILi64EEEEEELi256ENS_6half_tEfNS_4arch4Sm90ELb0ELb0ELb1ELb1ELb1ELb0ELb0ELb1ELb0ELb1ELb0ELb0EEENS1_21CollectiveEpilogueFwdINS6_IJSA_NS7_ILi256EEESB_EEES9_SE_SG_Li256ELb1ELb1ELb0ELb0EEENS1_36VarlenDynamicPersistentTileSchedulerILi128ELi96ELi256ELi128ELb0ELb1ELb1ELb0ELb1ELb1EEEEEEEEEvNT_6ParamsE,(.L_x_15664 - _ZN7cutlass13device_kernelIN5flash11enable_sm90INS1_16FlashAttnFwdSm90INS1_25CollectiveMainloopFwdSm90ILi2EN4cute5tupleIJNS5_1CILi1EEES8_S8_EEENS6_IJNS7_ILi128EEENS7_ILi96EEENS7_ILi64EEEEEELi256ENS_6half_tEfNS_4arch4Sm90ELb0ELb0ELb1ELb1ELb1ELb0ELb0ELb1ELb0ELb1ELb0ELb0EEENS1_21CollectiveEpilogueFwdINS6_IJSA_NS7_ILi256EEESB_EEES9_SE_SG_Li256ELb1ELb1ELb0ELb0EEENS1_36VarlenDynamicPersistentTileSchedulerILi128ELi96ELi256ELi128ELb0ELb1ELb1ELb0ELb1ELb1EEEEEEEEEvNT_6ParamsE)
        .other          _ZN7cutlass13device_kernelIN5flash11enable_sm90INS1_16FlashAttnFwdSm90INS1_25CollectiveMainloopFwdSm90ILi2EN4cute5tupleIJNS5_1CILi1EEES8_S8_EEENS6_IJNS7_ILi128EEENS7_ILi96EEENS7_ILi64EEEEEELi256ENS_6half_tEfNS_4arch4Sm90ELb0ELb0ELb1ELb1ELb1ELb0ELb0ELb1ELb0ELb1ELb0ELb0EEENS1_21CollectiveEpilogueFwdINS6_IJSA_NS7_ILi256EEESB_EEES9_SE_SG_Li256ELb1ELb1ELb0ELb0EEENS1_36VarlenDynamicPersistentTileSchedulerILi128ELi96ELi256ELi128ELb0ELb1ELb1ELb0ELb1ELb1EEEEEEEEEvNT_6ParamsE,@"STO_CUDA_ENTRY STV_DEFAULT"
_ZN7cutlass13device_kernelIN5flash11enable_sm90INS1_16FlashAttnFwdSm90INS1_25CollectiveMainloopFwdSm90ILi2EN4cute5tupleIJNS5_1CILi1EEES8_S8_EEENS6_IJNS7_ILi128EEENS7_ILi96EEENS7_ILi64EEEEEELi256ENS_6half_tEfNS_4arch4Sm90ELb0ELb0ELb1ELb1ELb1ELb0ELb0ELb1ELb0ELb1ELb0ELb0EEENS1_21CollectiveEpilogueFwdINS6_IJSA_NS7_ILi256EEESB_EEES9_SE_SG_Li256ELb1ELb1ELb0ELb0EEENS1_36VarlenDynamicPersistentTileSchedulerILi128ELi96ELi256ELi128ELb0ELb1ELb1ELb0ELb1ELb1EEEEEEEEEvNT_6ParamsE:
        /* <DEDUP_REMOVED lines=45> */
.L_x_9414:
        /* <DEDUP_REMOVED lines=22> */
.L_x_9415:
        /* <DEDUP_REMOVED lines=18> */
.L_x_9416:
        /* <DEDUP_REMOVED lines=22> */
.L_x_9417:
        /* <DEDUP_REMOVED lines=23> */
.L_x_9418:
        /* <DEDUP_REMOVED lines=8> */
.L_x_9420:
[----:B------:R-:W-:-:S08]  /*08a0*/  NOP ;  /* 0x0000000000007918 */ /* 0x000fd00000000000 */
[----:B------:R-:W0:Y:S02]  /*08b0*/  USETMAXREG.TRY_ALLOC.CTAPOOL UP0, 0xe8 ;  /* 0x000000e8000079c8 */ /* 0x000e240008000600 */
[----:B0-----:R-:W-:-:S13]  /*08c0*/  PLOP3.LUT P0, PT, PT, PT, UP0, 0x80, 0x0 ;  /* 0x000000000000781c */ /* 0x001fda0003f0f008 */
[----:B------:R-:W-:Y:S05]  /*08d0*/  @!P0 BRA `(.L_x_9420) ;  /* 0xfffffffc00f08947 */ /* 0x000fea000383ffff */
[----:B------:R-:W0:Y:S01]  /*08e0*/  S2R R0, SR_TID.X ;  /* 0x0000000000007919 */ /* 0x000e220000002100 */
[----:B------:R-:W1:Y:S01]  /*08f0*/  S2UR UR5, SR_CgaCtaId ;  /* 0x00000000000579c3 */ /* 0x000e620000008800 */
[----:B------:R-:W-:-:S07]  /*0900*/  UMOV UR4, 0x400 ;  /* 0x0000040000047882 */ /* 0x000fce0000000000 */
[----:B------:R-:W-:Y:S06]  /*0910*/  BAR.ARV 0x8, 0x180 ;  /* 0x0206000000007b1d */ /* 0x000fec0000002000 */
[----:B-1----:R-:W-:Y:S01]  /*0920*/  ULEA UR4, UR5, UR4, 0x18 ;  /* 0x0000000405047291 */ /* 0x002fe2000f8ec03f */
[----:B0-----:R-:W-:-:S04]  /*0930*/  SHF.R.U32.HI R0, RZ, 0x7, R0 ;  /* 0x00000007ff007819 */ /* 0x001fc80000011600 */
[----:B------:R-:W-:-:S13]  /*0940*/  ISETP.NE.AND P0, PT, R0, 0x1, PT ;  /* 0x000000010000780c */ /* 0x000fda0003f05270 */
[----:B------:R-:W-:Y:S08]  /*0950*/  @!P0 BAR.ARV 0x9, 0x100 ;  /* 0x0244000000008b1d */ /* 0x000ff00000002000 */
[----:B------:R-:W-:Y:S06]  /*0960*/  BAR.SYNC.DEFER_BLOCKING 0x5, 0x180 ;  /* 0x0146000000007b1d */ /* 0x000fec0000010000 */
[----:B------:R-:W0:Y:S01]  /*0970*/  LDS.128 R12, [UR4+0x228d0] ;  /* 0x0228d004ff0c7984 */ /* 0x000e220008000c00 */
[----:B------:R-:W-:Y:S01]  /*0980*/  ULDC UR4, c[0x0][0xc3c] ;  /* 0x00030f0000047ab9 */ /* 0x000fe20000000800 */
[----:B------:R-:W-:Y:S06]  /*0990*/  BAR.ARV 0x4, 0x180 ;  /* 0x0106000000007b1d */ /* 0x000fec0000002000 */
[----:B0-----:R-:W-:-:S13]  /*09a0*/  ISETP.GE.AND P0, PT, R15, UR4, PT ;  /* 0x000000040f007c0c */ /* 0x001fda000bf06270 */
[----:B------:R-:W-:Y:S05]  /*09b0*/  @P0 EXIT ;  /* 0x000000000000094d */ /* 0x000fea0003800000 */
[----:B------:R-:W0:Y:S01]  /*09c0*/  S2R R0, SR_TID.X ;  /* 0x0000000000007919 */ /* 0x000e220000002100 */
[----:B------:R-:W-:Y:S01]  /*09d0*/  R2UR UR5, R13 ;  /* 0x000000000d0572ca */ /* 0x000fe200000e0000 */
[----:B------:R-:W-:Y:S01]  /*09e0*/  ULOP3.LUT UR48, UR37, 0x1, URZ, 0xfc, !UPT ;  /* 0x0000000125307892 */ /* 0x000fe2000f8efc3f */
[----:B------:R-:W-:Y:S01]  /*09f0*/  R2UR UR6, R14 ;  /* 0x000000000e0672ca */ /* 0x000fe200000e0000 */
[----:B------:R-:W-:Y:S01]  /*0a00*/  UMOV UR47, URZ ;  /* 0x0000003f002f7c82 */ /* 0x000fe20008000000 */
[----:B------:R-:W-:Y:S01]  /*0a10*/  UMOV UR46, URZ ;  /* 0x0000003f002e7c82 */ /* 0x000fe20008000000 */
[----:B------:R-:W-:Y:S01]  /*0a20*/  UMOV UR36, URZ ;  /* 0x0000003f00247c82 */ /* 0x000fe20008000000 */
[----:B0-----:R-:W-:-:S05]  /*0a30*/  VIADD R209, R0, 0xffffff80 ;  /* 0xffffff8000d17836 */ /* 0x001fca0000000000 */
[----:B------:R-:W-:-:S04]  /*0a40*/  SHF.R.S32.HI R0, RZ, 0x1f, R209 ;  /* 0x0000001fff007819 */ /* 0x000fc800000114d1 */
[CC--:B------:R-:W-:Y:S02]  /*0a50*/  LEA.HI R3, R0.reuse, R209.reuse, RZ, 0x7 ;  /* 0x000000d100037211 */ /* 0x0c0fe400078f38ff */
[-C--:B------:R-:W-:Y:S02]  /*0a60*/  LEA.HI R4, R0, R209.reuse, RZ, 0x5 ;  /* 0x000000d100047211 */ /* 0x080fe400078f28ff */
[----:B------:R-:W-:Y:S02]  /*0a70*/  LOP3.LUT R2, R3, 0xffffff80, RZ, 0xc0, !PT ;  /* 0xffffff8003027812 */ /* 0x000fe400078ec0ff */
[----:B------:R-:W-:Y:S01]  /*0a80*/  SHF.R.S32.HI R200, RZ, 0x7, R3 ;  /* 0x00000007ffc87819 */ /* 0x000fe20000011403 */
[----:B------:R-:W-:Y:S02]  /*0a90*/  IMAD.SHL.U32 R6, R4, 0x20, RZ ;  /* 0x0000002004067824 */ /* 0x000fe400078e00ff */
[----:B------:R-:W-:Y:S01]  /*0aa0*/  IMAD.IADD R23, R209, 0x1, -R2 ;  /* 0x00000001d1177824 */ /* 0x000fe200078e0a02 */
[----:B------:R-:W-:-:S02]  /*0ab0*/  LEA.HI R2, R0, R209, RZ, 0x4 ;  /* 0x000000d100027211 */ /* 0x000fc400078f20ff */
[----:B------:R-:W-:Y:S02]  /*0ac0*/  LOP3.LUT R7, R6, 0xfffffc00, RZ, 0xc0, !PT ;  /* 0xfffffc0006077812 */ /* 0x000fe400078ec0ff */
[----:B------:R-:W-:Y:S02]  /*0ad0*/  SHF.R.S32.HI R8, RZ, 0x1f, R23 ;  /* 0x0000001fff087819 */ /* 0x000fe40000011417 */
[----:B------:R-:W-:Y:S02]  /*0ae0*/  SHF.R.S32.HI R5, RZ, 0x4, R2 ;  /* 0x00000004ff057819 */ /* 0x000fe40000011402 */
[----:B------:R-:W-:Y:S02]  /*0af0*/  LEA.HI R9, R8, R23, RZ, 0x2 ;  /* 0x0000001708097211 */ /* 0x000fe400078f10ff */
[----:B------:R-:W-:Y:S02]  /*0b00*/  LOP3.LUT R4, R2, 0x3fffff0, RZ, 0xc0, !PT ;  /* 0x03fffff002047812 */ /* 0x000fe400078ec0ff */
[----:B------:R-:W-:-:S02]  /*0b10*/  LEA.HI R6, R0, R209, RZ, 0x2 ;  /* 0x000000d100067211 */ /* 0x000fc400078f10ff */
[--C-:B------:R-:W-:Y:S01]  /*0b20*/  SHF.R.S32.HI R10, RZ, 0x2, R9.reuse ;  /* 0x00000002ff0a7819 */ /* 0x100fe20000011409 */
[----:B------:R-:W-:Y:S01]  /*0b30*/  IMAD.IADD R4, R209, 0x1, -R4 ;  /* 0x00000001d1047824 */ /* 0x000fe200078e0a04 */
[----:B------:R-:W-:Y:S02]  /*0b40*/  SHF.R.S32.HI R11, RZ, 0x1f, R9 ;  /* 0x0000001fff0b7819 */ /* 0x000fe40000011409 */
[----:B------:R-:W-:Y:S01]  /*0b50*/  LEA.HI R2, R2, R5, RZ, 0x1 ;  /* 0x0000000502027211 */ /* 0x000fe200078f08ff */
[----:B------:R-:W-:Y:S01]  /*0b60*/  IMAD R7, R4, 0x40, R7 ;  /* 0x0000004004077824 */ /* 0x000fe200078e0207 */
[----:B------:R-:W-:Y:S02]  /*0b70*/  LOP3.LUT R6, R6, 0xfffffffc, RZ, 0xc0, !PT ;  /* 0xfffffffc06067812 */ /* 0x000fe400078ec0ff */
[----:B------:R-:W-:Y:S02]  /*0b80*/  LEA.HI R11, R11, R10, RZ, 0x3 ;  /* 0x0000000a0b0b7211 */ /* 0x000fe400078f18ff */
[----:B------:R-:W-:Y:S01]  /*0b90*/  LEA.HI R0, R0, R209, RZ, 0x3 ;  /* 0x000000d100007211 */ /* 0x000fe200078f18ff */
[----:B------:R-:W-:Y:S01]  /*0ba0*/  IMAD.IADD R6, R209, 0x1, -R6 ;  /* 0x00000001d1067824 */ /* 0x000fe200078e0a06 */
[----:B------:R-:W-:-:S02]  /*0bb0*/  LOP3.LUT R2, R2, 0x1ffffffe, RZ, 0xc0, !PT ;  /* 0x1ffffffe02027812 */ /* 0x000fc400078ec0ff */
[----:B------:R-:W-:Y:S02]  /*0bc0*/  LOP3.LUT R11, R11, 0xfffffff8, RZ, 0xc0, !PT ;  /* 0xfffffff80b0b7812 */ /* 0x000fe400078ec0ff */
[----:B------:R-:W-:Y:S01]  /*0bd0*/  LEA.HI R8, R8, R23, RZ, 0x5 ;  /* 0x0000001708087211 */ /* 0x000fe200078f28ff */
[----:B------:R-:W-:Y:S01]  /*0be0*/  IMAD.IADD R2, R5, 0x1, -R2 ;  /* 0x0000000105027824 */ /* 0x000fe200078e0a02 */
[----:B------:R-:W-:Y:S01]  /*0bf0*/  LEA.HI R3, R3, R200, RZ, 0x1 ;  /* 0x000000c803037211 */ /* 0x000fe200078f08ff */
[----:B------:R-:W-:Y:S01]  /*0c00*/  IMAD.IADD R11, R10, 0x1, -R11 ;  /* 0x000000010a0b7824 */ /* 0x000fe200078e0a0b */
[----:B------:R-:W-:Y:S01]  /*0c10*/  LOP3.LUT R4, R0, 0xfffffff8, RZ, 0xc0, !PT ;  /* 0xfffffff800047812 */ /* 0x000fe200078ec0ff */
[----:B------:R-:W-:Y:S01]  /*0c20*/  IMAD R204, R2, 0x8, R7 ;  /* 0x0000000802cc7824 */ /* 0x000fe200078e0207 */
[----:B------:R-:W-:Y:S01]  /*0c30*/  SHF.R.S32.HI R8, RZ, 0x5, R8 ;  /* 0x00000005ff087819 */ /* 0x000fe20000011408 */
[----:B------:R-:W-:Y:S01]  /*0c40*/  IMAD.MOV.U32 R7, RZ, RZ, R15 ;  /* 0x000000ffff077224 */ /* 0x000fe200078e000f */
[----:B------:R-:W-:Y:S01]  /*0c50*/  LEA.HI R5, R6, R6, RZ, 0x1 ;  /* 0x0000000606057211 */ /* 0x000fe200078f08ff */
[----:B------:R-:W-:Y:S01]  /*0c60*/  IMAD.IADD R19, R209, 0x1, -R4 ;  /* 0x00000001d1137824 */ /* 0x000fe200078e0a04 */
[----:B------:R-:W-:Y:S01]  /*0c70*/  LOP3.LUT R3, R3, 0x3fffffe, RZ, 0xc0, !PT ;  /* 0x03fffffe03037812 */ /* 0x000fe200078ec0ff */
[----:B------:R-:W-:Y:S01]  /*0c80*/  IMAD R8, R8, 0x10, R11 ;  /* 0x0000001008087824 */ /* 0x000fe200078e020b */
[----:B------:R-:W-:Y:S01]  /*0c90*/  LOP3.LUT R5, R5, 0x1ffffffe, RZ, 0xc0, !PT ;  /* 0x1ffffffe05057812 */ /* 0x000fe200078ec0ff */
[----:B------:R-:W-:Y:S01]  /*0ca0*/  IMAD.SHL.U32 R2, R19, 0x8, RZ ;  /* 0x0000000813027824 */ /* 0x000fe200078e00ff */
[----:B------:R-:W-:-:S02]  /*0cb0*/  IADD3 R3, R200, -R3, RZ ;  /* 0x80000003c8037210 */ /* 0x000fc40007ffe0ff */
[----:B------:R-:W-:Y:S01]  /*0cc0*/  LOP3.LUT R202, R9, 0x7ffffffc, RZ, 0xc0, !PT ;  /* 0x7ffffffc09ca7812 */ /* 0x000fe200078ec0ff */
[----:B------:R-:W-:Y:S01]  /*0cd0*/  IMAD.IADD R6, R6, 0x1, -R5 ;  /* 0x0000000106067824 */ /* 0x000fe200078e0a05 */
[----:B------:R-:W-:Y:S01]  /*0ce0*/  SHF.R.S32.HI R22, RZ, 0x3, R0 ;  /* 0x00000003ff167819 */ /* 0x000fe20000011400 */
[----:B------:R-:W-:Y:S01]  /*0cf0*/  IMAD R201, R3, 0x40, R8 ;  /* 0x0000004003c97824 */ /* 0x000fe200078e0208 */
[----:B------:R-:W-:Y:S01]  /*0d00*/  SHF.R.S32.HI R208, RZ, 0x1f, R2 ;  /* 0x0000001fffd07819 */ /* 0x000fe20000011402 */
[C---:B------:R-:W-:Y:S02]  /*0d10*/  VIADD R17, R2.reuse, 0x40 ;  /* 0x0000004002117836 */ /* 0x040fe40000000000 */
[----:B------:R-:W-:Y:S01]  /*0d20*/  VIADD R16, R2, 0x80 ;  /* 0x0000008002107836 */ /* 0x000fe20000000000 */
[----:B------:R-:W-:Y:S01]  /*0d30*/  LEA R203, R6, R201, 0x3 ;  /* 0x000000c906cb7211 */ /* 0x000fe200078e18ff */
[----:B------:R-:W-:Y:S01]  /*0d40*/  VIADD R18, R2, 0xc0 ;  /* 0x000000c002127836 */ /* 0x000fe20000000000 */
[----:B------:R-:W-:Y:S01]  /*0d50*/  SHF.R.S32.HI R207, RZ, 0x1f, R17 ;  /* 0x0000001fffcf7819 */ /* 0x000fe20000011411 */
[----:B------:R-:W-:Y:S01]  /*0d60*/  IMAD.IADD R202, R23, 0x1, -R202 ;  /* 0x0000000117ca7824 */ /* 0x000fe200078e0aca */
[----:B------:R-:W-:-:S02]  /*0d70*/  SHF.R.S32.HI R206, RZ, 0x1f, R16 ;  /* 0x0000001fffce7819 */ /* 0x000fc40000011410 */
[----:B------:R-:W-:-:S07]  /*0d80*/  SHF.R.S32.HI R205, RZ, 0x1f, R18 ;  /* 0x0000001fffcd7819 */ /* 0x000fce0000011412 */
.L_x_9466:
[----:B012---:R-:W0:Y:S01]  /*0d90*/  LDC.64 R4, c[0x0][0xc88] ;  /* 0x00032200ff047b82 */ /* 0x007e220000000a00 */
[----:B------:R-:W-:Y:S01]  /*0da0*/  ULDC.64 UR8, c[0x0][0xa28] ;  /* 0x00028a0000087ab9 */ /* 0x000fe20000000a00 */
[----:B------:R-:W-:Y:S01]  /*0db0*/  ULDC.64 UR10, c[0x0][0xa20] ;  /* 0x00028800000a7ab9 */ /* 0x000fe20000000a00 */
[----:B------:R-:W-:Y:S01]  /*0dc0*/  ULDC UR4, c[0x0][0x424] ;  /* 0x0001090000047ab9 */ /* 0x000fe20000000800 */
[----:B0-----:R-:W-:-:S06]  /*0dd0*/  IMAD.WIDE R4, R7, 0x4, R4 ;  /* 0x0000000407047825 */ /* 0x001fcc00078e0204 */
        /* <DEDUP_REMOVED lines=13> */
[----:B------:R-:W-:Y:S02]  /*0eb0*/  IMAD.U32 R4, RZ, RZ, UR8 ;  /* 0x00000008ff047e24 */ /* 0x000fe4000f8e00ff */
[----:B----4-:R-:W-:-:S02]  /*0ec0*/  IMAD.U32 R6, RZ, RZ, UR10 ;  /* 0x0000000aff067e24 */ /* 0x010fc4000f8e00ff */
[----:B------:R-:W-:Y:S01]  /*0ed0*/  IMAD.U32 R5, RZ, RZ, UR9 ;  /* 0x00000009ff057e24 */ /* 0x000fe2000f8e00ff */
[----:B------:R-:W-:Y:S01]  /*0ee0*/  ULDC.64 UR8, c[0x0][0x418] ;  /* 0x0001060000087ab9 */ /* 0x000fe20000000a00 */
[----:B------:R-:W-:-:S03]  /*0ef0*/  IMAD.U32 R7, RZ, RZ, UR11 ;  /* 0x0000000bff077e24 */ /* 0x000fc6000f8e00ff */
[----:B------:R-:W2:Y:S04]  /*0f00*/  @P0 LDG.E R4, desc[UR50][R4.64] ;  /* 0x0000003204040981 */ /* 0x000ea8000c1e1900 */
[----:B---3--:R-:W3:Y:S01]  /*0f10*/  @P1 LDG.E R6, desc[UR50][R6.64] ;  /* 0x0000003206061981 */ /* 0x008ee2000c1e1900 */
        /* <DEDUP_REMOVED lines=10> */
[----:B------:R-:W-:-:S02]  /*0fc0*/  CS2R R148, SRZ ;  /* 0x0000000000947805 */ /* 0x000fc4000001ff00 */
[----:B------:R-:W-:Y:S01]  /*0fd0*/  CS2R R146, SRZ ;  /* 0x0000000000927805 */ /* 0x000fe2000001ff00 */
[----:B------:R-:W-:Y:S01]  /*0fe0*/  UIMAD UR4, UR4, UR5, URZ ;  /* 0x00000005040472a4 */ /* 0x000fe2000f8e023f */
        /* <DEDUP_REMOVED lines=53> */
[----:B------:R-:W-:Y:S01]  /*1340*/  IMAD.MOV.U32 R41, RZ, RZ, RZ ;  /* 0x000000ffff297224 */ /* 0x000fe200078e00ff */
[----:B--2---:R-:W-:-:S02]  /*1350*/  @P0 R2UR UR42, R4 ;  /* 0x00000000042a02ca */ /* 0x004fc400000e0000 */
[----:B------:R-:W-:Y:S02]  /*1360*/  PLOP3.LUT P0, PT, PT, PT, PT, 0x80, 0x0 ;  /* 0x000000000000781c */ /* 0x000fe40003f0f070 */
        /* <DEDUP_REMOVED lines=15> */
.L_x_9421:
[----:B------:R-:W-:Y:S01]  /*1460*/  UIADD3 UR42, -UR42, UR4, URZ ;  /* 0x000000042a2a7290 */ /* 0x000fe2000fffe13f */
[----:B------:R-:W-:Y:S01]  /*1470*/  IMAD.MOV.U32 R40, RZ, RZ, RZ ;  /* 0x000000ffff287224 */ /* 0x000fe200078e00ff */
[----:B------:R-:W-:Y:S01]  /*1480*/  CS2R R34, SRZ ;  /* 0x0000000000227805 */ /* 0x000fe2000001ff00 */
[----:B------:R-:W-:Y:S01]  /*1490*/  IMAD.MOV.U32 R161, RZ, RZ, RZ ;  /* 0x000000ffffa17224 */ /* 0x000fe200078e00ff */
[----:B------:R-:W-:Y:S01]  /*14a0*/  UISETP.GE.AND UP0, UPT, UR42, 0x1, UPT ;  /* 0x000000012a00788c */ /* 0x000fe2000bf06270 */
[----:B------:R-:W-:Y:S01]  /*14b0*/  CS2R R36, SRZ ;  /* 0x0000000000247805 */ /* 0x000fe2000001ff00 */
[----:B------:R-:W-:Y:S01]  /*14c0*/  UIADD3 UR4, UR42, 0x5f, URZ ;  /* 0x0000005f2a047890 */ /* 0x000fe2000fffe03f */
[----:B------:R-:W-:Y:S01]  /*14d0*/  IMAD.MOV.U32 R162, RZ, RZ, RZ ;  /* 0x000000ffffa27224 */ /* 0x000fe200078e00ff */
[----:B------:R-:W-:Y:S01]  /*14e0*/  CS2R R32, SRZ ;  /* 0x0000000000207805 */ /* 0x000fe2000001ff00 */
[----:B------:R-:W-:Y:S01]  /*14f0*/  IMAD.MOV.U32 R10, RZ, RZ, RZ ;  /* 0x000000ffff0a7224 */ /* 0x000fe200078e00ff */
[----:B------:R-:W-:Y:S01]  /*1500*/  PLOP3.LUT P1, PT, PT, PT, UP0, 0x80, 0x0 ;  /* 0x000000000000781c */ /* 0x000fe20003f2f008 */
[----:B------:R-:W-:Y:S01]  /*1510*/  UIMAD.WIDE UR4, UR4, 0x2aaaaaab, URZ ;  /* 0x2aaaaaab040478a5 */ /* 0x000fe2000f8e023f */
[----:B------:R-:W-:-:S02]  /*1520*/  CS2R R26, SRZ ;  /* 0x00000000001a7805 */ /* 0x000fc4000001ff00 */
[----:B------:R-:W-:Y:S01]  /*1530*/  CS2R R28, SRZ ;  /* 0x00000000001c7805 */ /* 0x000fe2000001ff00 */
[----:B------:R-:W-:Y:S01]  /*1540*/  IMAD.MOV.U32 R12, RZ, RZ, RZ ;  /* 0x000000ffff0c7224 */ /* 0x000fe200078e00ff */
[----:B------:R-:W-:Y:S01]  /*1550*/  USHF.R.U32.HI UR43, URZ, 0x1f, UR5 ;  /* 0x0000001f3f2b7899 */ /* 0x000fe20008011605 */
[----:B------:R-:W-:-:S03]  /*1560*/  CS2R R24, SRZ ;  /* 0x0000000000187805 */ /* 0x000fc6000001ff00 */
[----:B------:R-:W-:-:S03]  /*1570*/  ULEA.HI.SX32 UR43, UR5, UR43, 0x1c ;  /* 0x0000002b052b7291 */ /* 0x000fc6000f8fe23f */
[----:B------:R-:W-:Y:S09]  /*1580*/  @!P1 BRA `(.L_x_9422) ;  /* 0x00000050001c9947 */ /* 0x000ff20003800000 */
        /* <DEDUP_REMOVED lines=31> */
.L_x_9423:
[----:B------:R-:W-:Y:S01]  /*1780*/  ULEA.HI UR4, UR47, UR47, URZ, 0x1 ;  /* 0x0000002f2f047291 */ /* 0x000fe2000f8f083f */
[----:B------:R-:W0:Y:S03]  /*1790*/  S2R R20, SR_TID.X ;  /* 0x0000000000147919 */ /* 0x000e260000002100 */
[----:B------:R-:W-:-:S04]  /*17a0*/  ULOP3.LUT UR4, UR4, 0xfffffffe, URZ, 0xc0, !UPT ;  /* 0xfffffffe04047892 */ /* 0x000fc8000f8ec03f */
[----:B------:R-:W-:-:S06]  /*17b0*/  UIADD3 UR4, UR47, -UR4, URZ ;  /* 0x800000042f047290 */ /* 0x000fcc000fffe03f */
[----:B------:R-:W-:-:S05]  /*17c0*/  IMAD.U32 R0, RZ, RZ, UR4 ;  /* 0x00000004ff007e24 */ /* 0x000fca000f8e00ff */
[----:B------:R-:W-:-:S04]  /*17d0*/  SHF.L.U32 R0, R0, 0x1f, RZ ;  /* 0x0000001f00007819 */ /* 0x000fc800000006ff */
[----:B------:R-:W1:Y:S01]  /*17e0*/  SYNCS.PHASECHK.TRANS64.TRYWAIT P0, [UR45+0x22800], R0 ;  /* 0x02280000ff0075a7 */ /* 0x000e62000800016d */
[----:B0-----:R-:W-:-:S05]  /*17f0*/  SHF.R.U32.HI R20, RZ, 0x7, R20 ;  /* 0x00000007ff147819 */ /* 0x001fca0000011614 */
[----:B------:R-:W-:Y:S01]  /*1800*/  VIADD R7, R20, 0x8 ;  /* 0x0000000814077836 */ /* 0x000fe20000000000 */
[----:B-1----:R-:W-:Y:S06]  /*1810*/  @!P0 BRA `(.L_x_9424) ;  /* 0x000000cc00948947 */ /* 0x002fec0003800000 */
.L_x_9551:
[----:B0-----:R-:W-:Y:S01]  /*1820*/  IMAD.U32 R0, RZ, RZ, UR48 ;  /* 0x00000030ff007e24 */ /* 0x001fe2000f8e00ff */
[----:B------:R-:W-:Y:S05]  /*1830*/  WARPSYNC.ALL ;  /* 0x0000000000007948 */ /* 0x000fea0003800000 */
[----:B------:R0:W-:Y:S01]  /*1840*/  BAR.SYNC.DEFER_BLOCKING R7, 0x100 ;  /* 0x000400070000751d */ /* 0x0001e20000010000 */
[----:B------:R-:W-:-:S13]  /*1850*/  ISETP.NE.AND P0, PT, R0, 0x3, PT ;  /* 0x000000030000780c */ /* 0x000fda0003f05270 */
[----:B0-----:R-:W-:Y:S05]  /*1860*/  @!P0 BRA `(.L_x_9425) ;  /* 0x0000000000048947 */ /* 0x001fea0003800000 */
[----:B------:R-:W-:Y:S01]  /*1870*/  BPT.TRAP 0x1 ;  /* 0x000000040000795c */ /* 0x000fe20000300000 */
.L_x_9425:
[----:B------:R-:W-:Y:S01]  /*1880*/  ULEA UR22, UR36, UR45, 0x3 ;  /* 0x0000002d24167291 */ /* 0x000fe2000f8e183f */
[----:B------:R-:W-:-:S05]  /*1890*/  IMAD.U32 R8, RZ, RZ, UR46 ;  /* 0x0000002eff087e24 */ /* 0x000fca000f8e00ff */
[----:B------:R-:W-:-:S04]  /*18a0*/  SHF.L.U32 R8, R8, 0x1f, RZ ;  /* 0x0000001f08087819 */ /* 0x000fc800000006ff */
[----:B------:R0:W1:Y:S01]  /*18b0*/  SYNCS.PHASECHK.TRANS64.TRYWAIT P1, [UR22+0x22830], R8 ;  /* 0x02283008ff0075a7 */ /* 0x0000620008020156 */
[----:B------:R-:W-:Y:S05]  /*18c0*/  @!P0 BRA `(.L_x_9426) ;  /* 0x0000000000048947 */ /* 0x000fea0003800000 */
[----:B------:R-:W-:Y:S01]  /*18d0*/  BPT.TRAP 0x1 ;  /* 0x000000040000795c */ /* 0x000fe20000300000 */
.L_x_9426:
[----:B-1----:R-:W-:Y:S05]  /*18e0*/  @P1 BRA `(.L_x_9427) ;  /* 0x0000000000081947 */ /* 0x002fea0003800000 */
[----:B------:R-:W1:Y:S02]  /*18f0*/  SYNCS.PHASECHK.TRANS64.TRYWAIT P1, [UR22+0x22830], R8 ;  /* 0x02283008ff0075a7 */ /* 0x000e640008020156 */
[----:B-1----:R-:W-:Y:S05]  /*1900*/  @!P1 BRA `(.L_x_9428) ;  /* 0x000000cc00709947 */ /* 0x002fea0003800000 */
.L_x_9427:
        /* <DEDUP_REMOVED lines=38> */
.L_x_9429:
        /* <DEDUP_REMOVED lines=11> */
[----:B-1----:R-:W-:-:S02]  /*1c20*/  IMAD.U32 R3, RZ, RZ, UR6 ;  /* 0x00000006ff037e24 */ /* 0x002fc4000f8e00ff */
[----:B------:R-:W-:Y:S01]  /*1c30*/  FMUL.FTZ R27, R27, UR7 ;  /* 0x000000071b1b7c20 */ /* 0x000fe20008410000 */
[----:B------:R-:W-:Y:S01]  /*1c40*/  FMUL.FTZ R36, R36, UR7 ;  /* 0x0000000724247c20 */ /* 0x000fe20008410000 */
[----:B------:R-:W-:Y:S01]  /*1c50*/  FMUL.FTZ R30, R30, UR7 ;  /* 0x000000071e1e7c20 */ /* 0x000fe20008410000 */
[----:B------:R-:W-:Y:S01]  /*1c60*/  IMAD R3, R202, -0x2, R3 ;  /* 0xfffffffeca037824 */ /* 0x000fe200078e0203 */
[----:B------:R-:W1:Y:S01]  /*1c70*/  MUFU.TANH R25, R25 ;  /* 0x0000001900197308 */ /* 0x000e620000002400 */
[----:B------:R-:W-:Y:S01]  /*1c80*/  FMUL.FTZ R37, R37, UR7 ;  /* 0x0000000725257c20 */ /* 0x000fe20008410000 */
[----:B------:R-:W-:Y:S01]  /*1c90*/  FMUL.FTZ R31, R31, UR7 ;  /* 0x000000071f1f7c20 */ /* 0x000fe20008410000 */
[----:B------:R-:W-:Y:S01]  /*1ca0*/  FMUL.FTZ R40, R40, UR7 ;  /* 0x0000000728287c20 */ /* 0x000fe20008410000 */
[C---:B------:R-:W-:Y:S01]  /*1cb0*/  ISETP.GT.AND P6, PT, R3.reuse, RZ, PT ;  /* 0x000000ff0300720c */ /* 0x040fe20003fc4270 */
[----:B------:R-:W-:Y:S01]  /*1cc0*/  FMUL.FTZ R34, R34, UR7 ;  /* 0x0000000722227c20 */ /* 0x000fe20008410000 */
[----:B------:R-:W-:Y:S01]  /*1cd0*/  ISETP.GT.AND P5, PT, R3, 0x1, PT ;  /* 0x000000010300780c */ /* 0x000fe20003fa4270 */
[----:B------:R-:W-:Y:S01]  /*1ce0*/  FMUL.FTZ R41, R41, UR7 ;  /* 0x0000000729297c20 */ /* 0x000fe20008410000 */
[----:B------:R-:W4:Y:S01]  /*1cf0*/  MUFU.TANH R28, R28 ;  /* 0x0000001c001c7308 */ /* 0x000f220000002400 */
[----:B------:R-:W-:Y:S01]  /*1d00*/  ISETP.GT.AND P4, PT, R3, 0x8, PT ;  /* 0x000000080300780c */ /* 0x000fe20003f84270 */
[----:B------:R-:W-:Y:S01]  /*1d10*/  FMUL.FTZ R35, R35, UR7 ;  /* 0x0000000723237c20 */ /* 0x000fe20008410000 */
[----:B---3--:R-:W-:Y:S01]  /*1d20*/  FSEL R24, R24, -INF , P6 ;  /* 0xff80000018187808 */ /* 0x008fe20003000000 */
[----:B------:R-:W-:Y:S01]  /*1d30*/  FMUL.FTZ R44, R44, UR7 ;  /* 0x000000072c2c7c20 */ /* 0x000fe20008410000 */
[C---:B------:R-:W-:Y:S01]  /*1d40*/  ISETP.GT.AND P3, PT, R3.reuse, 0x9, PT ;  /* 0x000000090300780c */ /* 0x040fe20003f64270 */
[----:B------:R-:W-:Y:S01]  /*1d50*/  FMUL.FTZ R38, R38, UR7 ;  /* 0x0000000726267c20 */ /* 0x000fe20008410000 */
[----:B------:R-:W-:Y:S01]  /*1d60*/  ISETP.GT.AND P2, PT, R3, 0x10, PT ;  /* 0x000000100300780c */ /* 0x000fe20003f44270 */
[----:B------:R-:W3:Y:S01]  /*1d70*/  MUFU.TANH R29, R29 ;  /* 0x0000001d001d7308 */ /* 0x000ee20000002400 */
[----:B-1----:R-:W-:Y:S01]  /*1d80*/  FSEL R25, R25, -INF , P5 ;  /* 0xff80000019197808 */ /* 0x002fe20002800000 */
[----:B------:R-:W-:Y:S01]  /*1d90*/  FMUL.FTZ R45, R45, UR7 ;  /* 0x000000072d2d7c20 */ /* 0x000fe20008410000 */
[----:B------:R-:W-:Y:S01]  /*1da0*/  ISETP.GT.AND P1, PT, R3, 0x11, PT ;  /* 0x000000110300780c */ /* 0x000fe20003f24270 */
[----:B------:R-:W-:Y:S01]  /*1db0*/  FMUL.FTZ R39, R39, UR7 ;  /* 0x0000000727277c20 */ /* 0x000fe20008410000 */
[----:B------:R-:W-:Y:S01]  /*1dc0*/  FMNMX.FTZ R9, R24, R25, !PT ;  /* 0x0000001918097209 */ /* 0x000fe20007810000 */
[----:B------:R-:W-:Y:S01]  /*1dd0*/  FMUL.FTZ R48, R48, UR7 ;  /* 0x0000000730307c20 */ /* 0x000fe20008410000 */
[----:B------:R-:W-:Y:S01]  /*1de0*/  FMUL.FTZ R42, R42, UR7 ;  /* 0x000000072a2a7c20 */ /* 0x000fe20008410000 */
        /* <DEDUP_REMOVED lines=204> */
[----:B-1----:R-:W-:Y:S01]  /*2ab0*/  FADD.FTZ R13, R24, R25 ;  /* 0x00000019180d7221 */ /* 0x002fe20000010000 */
[--C-:B------:R-:W-:Y:S01]  /*2ac0*/  FFMA.FTZ R61, R61, UR10, -R10.reuse ;  /* 0x0000000a3d3d7c23 */ /* 0x100fe2000801080a */
[----:B------:R-:W-:Y:S01]  /*2ad0*/  FMNMX.FTZ R9, R51, R4, !PT ;  /* 0x0000000433097209 */ /* 0x000fe20007810000 */
[--C-:B------:R-:W-:Y:S01]  /*2ae0*/  FFMA.FTZ R64, R64, UR10, -R10.reuse ;  /* 0x0000000a40407c23 */ /* 0x100fe2000801080a */
[--C-:B------:R-:W-:Y:S01]  /*2af0*/  FFMA.FTZ R65, R65, UR10, -R10.reuse ;  /* 0x0000000a41417c23 */ /* 0x100fe2000801080a */
[--C-:B------:R-:W-:Y:S01]  /*2b00*/  FFMA.FTZ R68, R68, UR10, -R10.reuse ;  /* 0x0000000a44447c23 */ /* 0x100fe2000801080a */
[----:B------:R-:W-:Y:S01]  /*2b10*/  FMNMX.FTZ R4, R54, R9, !PT ;  /* 0x0000000936047209 */ /* 0x000fe20007810000 */
[----:B------:R-:W-:Y:S01]  /*2b20*/  MUFU.EX2 R32, R32 ;  /* 0x0000002000207308 */ /* 0x000fe20000000800 */
[----:B------:R-:W-:Y:S01]  /*2b30*/  FFMA.FTZ R10, R69, UR10, -R10 ;  /* 0x0000000a450a7c23 */ /* 0x000fe2000801080a */
        /* <DEDUP_REMOVED lines=52> */
[----:B------:R1:W3:Y:S01]  /*2e80*/  MUFU.EX2 R12, R6 ;  /* 0x00000006000c7308 */ /* 0x0002e20000000800 */
[--C-:B------:R-:W-:Y:S01]  /*2e90*/  FFMA.FTZ R54, R54, UR10, -R11.reuse ;  /* 0x0000000a36367c23 */ /* 0x100fe2000801080b */
[--C-:B------:R-:W-:Y:S01]  /*2ea0*/  FFMA.FTZ R55, R55, UR10, -R11.reuse ;  /* 0x0000000a37377c23 */ /* 0x100fe2000801080b */
[--C-:B------:R-:W-:Y:S01]  /*2eb0*/  FFMA.FTZ R58, R58, UR10, -R11.reuse ;  /* 0x0000000a3a3a7c23 */ /* 0x100fe2000801080b */
[--C-:B------:R-:W-:Y:S01]  /*2ec0*/  FFMA.FTZ R59, R59, UR10, -R11.reuse ;  /* 0x0000000a3b3b7c23 */ /* 0x100fe2000801080b */
[--C-:B------:R-:W-:Y:S01]  /*2ed0*/  FFMA.FTZ R62, R62, UR10, -R11.reuse ;  /* 0x0000000a3e3e7c23 */ /* 0x100fe2000801080b */
[--C-:B------:R-:W-:Y:S01]  /*2ee0*/  FFMA.FTZ R63, R63, UR10, -R11.reuse ;  /* 0x0000000a3f3f7c23 */ /* 0x100fe2000801080b */
[----:B------:R-:W-:Y:S01]  /*2ef0*/  FFMA.FTZ R66, R66, UR10, -R11 ;  /* 0x0000000a42427c23 */ /* 0x000fe2000801080b */
[----:B------:R-:W4:Y:S01]  /*2f00*/  MUFU.EX2 R30, R30 ;  /* 0x0000001e001e7308 */ /* 0x000f220000000800 */
[----:B-1----:R-:W-:Y:S01]  /*2f10*/  FADD.FTZ R6, R28, R13 ;  /* 0x0000000d1c067221 */ /* 0x002fe20000010000 */
[--C-:B------:R-:W-:Y:S01]  /*2f20*/  FFMA.FTZ R67, R67, UR10, -R11.reuse ;  /* 0x0000000a43437c23 */ /* 0x100fe2000801080b */
[--C-:B------:R-:W-:Y:S01]  /*2f30*/  FFMA.FTZ R70, R70, UR10, -R11.reuse ;  /* 0x0000000a46467c23 */ /* 0x100fe2000801080b */
[----:B------:R-:W-:Y:S01]  /*2f40*/  FFMA.FTZ R11, R71, UR10, -R11 ;  /* 0x0000000a470b7c23 */ /* 0x000fe2000801080b */
[----:B------:R-:W-:-:S03]  /*2f50*/  FADD.FTZ R13, R29, R6 ;  /* 0x000000061d0d7221 */ /* 0x000fc60000010000 */
[----:B------:R-:W1:Y:S01]  /*2f60*/  MUFU.EX2 R31, R31 ;  /* 0x0000001f001f7308 */ /* 0x000e620000000800 */
[----:B------:R-:W-:Y:S01]  /*2f70*/  FADD.FTZ R6, R32, R13 ;  /* 0x0000000d20067221 */ /* 0x000fe20000010000 */
[----:B---3--:R-:W-:Y:S01]  /*2f80*/  FADD.FTZ R13, R5, R12 ;  /* 0x0000000c050d7221 */ /* 0x008fe20000010000 */
[----:B------:R-:W-:Y:S02]  /*2f90*/  F2FP.F16.F32.PACK_AB R153, R12, R5 ;  /* 0x000000050c99723e */ /* 0x000fe400000000ff */
[----:B------:R-:W-:-:S03]  /*2fa0*/  FADD.FTZ R15, R33, R6 ;  /* 0x00000006210f7221 */ /* 0x000fc60000010000 */
[----:B------:R-:W3:Y:S01]  /*2fb0*/  MUFU.EX2 R34, R34 ;  /* 0x0000002200227308 */ /* 0x000ee20000000800 */
[----:B----4-:R-:W-:Y:S01]  /*2fc0*/  FADD.FTZ R6, R30, R13 ;  /* 0x0000000d1e067221 */ /* 0x010fe20000010000 */
[----:B------:R-:W-:-:S04]  /*2fd0*/  FADD.FTZ R10, R36, R15 ;  /* 0x0000000f240a7221 */ /* 0x000fc80000010000 */
[----:B------:R-:W-:Y:S02]  /*2fe0*/  FADD.FTZ R15, R37, R10 ;  /* 0x0000000a250f7221 */ /* 0x000fe40000010000 */
[----:B------:R-:W4:Y:S01]  /*2ff0*/  MUFU.EX2 R35, R35 ;  /* 0x0000002300237308 */ /* 0x000f220000000800 */
[C---:B-1----:R-:W-:Y:S01]  /*3000*/  FADD.FTZ R13, R31.reuse, R6 ;  /* 0x000000061f0d7221 */ /* 0x042fe20000010000 */
[----:B------:R-:W-:Y:S01]  /*3010*/  FADD.FTZ R10, R40, R15 ;  /* 0x0000000f280a7221 */ /* 0x000fe20000010000 */
[----:B------:R-:W-:-:S03]  /*3020*/  F2FP.F16.F32.PACK_AB R155, R31, R30 ;  /* 0x0000001e1f9b723e */ /* 0x000fc600000000ff */
[----:B------:R-:W-:Y:S02]  /*3030*/  FADD.FTZ R15, R41, R10 ;  /* 0x0000000a290f7221 */ /* 0x000fe40000010000 */
        /* <DEDUP_REMOVED lines=58> */
[----:B-1----:R-:W-:Y:S01]  /*33e0*/  FADD.FTZ R10, R68, R15 ;  /* 0x0000000f440a7221 */ /* 0x002fe20000010000 */
[----:B------:R-:W-:-:S06]  /*33f0*/  F2FP.F16.F32.PACK_AB R174, R9, R68 ;  /* 0x0000004409ae723e */ /* 0x000fcc00000000ff */
[----:B------:R-:W1:Y:S01]  /*3400*/  MUFU.EX2 R67, R67 ;  /* 0x0000004300437308 */ /* 0x000e620000000800 */
[----:B---3--:R-:W-:Y:S01]  /*3410*/  FADD.FTZ R13, R63, R6 ;  /* 0x000000063f0d7221 */ /* 0x008fe20000010000 */
[----:B------:R-:W-:Y:S01]  /*3420*/  FADD.FTZ R6, R9, R10 ;  /* 0x0000000a09067221 */ /* 0x000fe20000010000 */
[----:B------:R-:W-:-:S05]  /*3430*/  F2FP.F16.F32.PACK_AB R171, R63, R62 ;  /* 0x0000003e3fab723e */ /* 0x000fca00000000ff */
[----:B------:R-:W3:Y:S01]  /*3440*/  MUFU.EX2 R70, R70 ;  /* 0x0000004600467308 */ /* 0x000ee20000000800 */
[----:B----4-:R-:W-:-:S07]  /*3450*/  FADD.FTZ R10, R66, R13 ;  /* 0x0000000d420a7221 */ /* 0x010fce0000010000 */
[----:B------:R-:W4:Y:S01]  /*3460*/  MUFU.EX2 R11, R11 ;  /* 0x0000000b000b7308 */ /* 0x000f220000000800 */
[C---:B-1----:R-:W-:Y:S01]  /*3470*/  FADD.FTZ R5, R67.reuse, R10 ;  /* 0x0000000a43057221 */ /* 0x042fe20000010000 */
[----:B------:R-:W-:-:S03]  /*3480*/  F2FP.F16.F32.PACK_AB R173, R67, R66 ;  /* 0x0000004243ad723e */ /* 0x000fc600000000ff */
[----:B---3--:R-:W-:-:S04]  /*3490*/  FADD.FTZ R10, R70, R5 ;  /* 0x00000005460a7221 */ /* 0x008fc80000010000 */
[C---:B----4-:R-:W-:Y:S01]  /*34a0*/  FADD.FTZ R5, R11.reuse, R10 ;  /* 0x0000000a0b057221 */ /* 0x050fe20000010000 */
[----:B------:R-:W-:Y:S01]  /*34b0*/  F2FP.F16.F32.PACK_AB R175, R11, R70 ;  /* 0x000000460baf723e */ /* 0x000fe200000000ff */
[----:B------:R-:W-:Y:S06]  /*34c0*/  @!P0 BRA `(.L_x_9430) ;  /* 0x0000000000048947 */ /* 0x000fec0003800000 */
[----:B------:R-:W-:Y:S01]  /*34d0*/  BPT.TRAP 0x1 ;  /* 0x000000040000795c */ /* 0x000fe20000300000 */
.L_x_9430:
[----:B------:R1:W3:Y:S01]  /*34e0*/  SYNCS.PHASECHK.TRANS64.TRYWAIT P1, [UR22+0x22850], R8 ;  /* 0x02285008ff0075a7 */ /* 0x0002e20008020156 */
[----:B------:R-:W-:Y:S05]  /*34f0*/  @!P0 BRA `(.L_x_9431) ;  /* 0x0000000000048947 */ /* 0x000fea0003800000 */
[----:B------:R-:W-:Y:S01]  /*3500*/  BPT.TRAP 0x1 ;  /* 0x000000040000795c */ /* 0x000fe20000300000 */
.L_x_9431:
[----:B---3--:R-:W-:Y:S05]  /*3510*/  @P1 BRA `(.L_x_9432) ;  /* 0x0000000000081947 */ /* 0x008fea0003800000 */
[----:B------:R-:W3:Y:S02]  /*3520*/  SYNCS.PHASECHK.TRANS64.TRYWAIT P1, [UR22+0x22850], R8 ;  /* 0x02285008ff0075a7 */ /* 0x000ee40008020156 */
[----:B---3--:R-:W-:Y:S05]  /*3530*/  @!P1 BRA `(.L_x_9433) ;  /* 0x000000b0007c9947 */ /* 0x008fea0003800000 */
.L_x_9432:
        /* <DEDUP_REMOVED lines=43> */
.L_x_9434:
[----:B------:R-:W4:Y:S01]  /*37f0*/  S2UR UR6, SR_CgaCtaId ;  /* 0x00000000000679c3 */ /* 0x000f220000008800 */
[----:B------:R-:W-:Y:S02]  /*3800*/  UISETP.GE.AND UP0, UPT, UR42, 0x61, UPT ;  /* 0x000000612a00788c */ /* 0x000fe4000bf06270 */
[----:B------:R-:W-:-:S04]  /*3810*/  UIADD3 UR22, UR22, 0x22860, URZ ;  /* 0x0002286016167890 */ /* 0x000fc8000fffe03f */
[----:B------:R-:W-:Y:S01]  /*3820*/  PLOP3.LUT P1, PT, PT, PT, UP0, 0x80, 0x0 ;  /* 0x000000000000781c */ /* 0x000fe20003f2f008 */
[----:B----4-:R-:W-:-:S09]  /*3830*/  UPRMT UR22, UR6, 0x654, UR22 ;  /* 0x0000065406167896 */ /* 0x010fd20008000016 */
[----:B------:R-:W-:Y:S03]  /*3840*/  SYNCS.ARRIVE.TRANS64.RED.A1T0 RZ, [UR22], RZ ;  /* 0x000000ffffff79a7 */ /* 0x000fe60008100416 */
[----:B------:R-:W-:Y:S05]  /*3850*/  @!P1 BRA `(.L_x_9435) ;  /* 0x0000002000dc9947 */ /* 0x000fea0003800000 */
[----:B---3--:R-:W-:Y:S01]  /*3860*/  IMAD.MOV.U32 R9, RZ, RZ, R4 ;  /* 0x000000ffff097224 */ /* 0x008fe200078e0004 */
[----:B------:R-:W-:Y:S01]  /*3870*/  UIADD3 UR43, UR43, -0x2, URZ ;  /* 0xfffffffe2b2b7890 */ /* 0x000fe2000fffe03f */
[----:B01----:R-:W-:Y:S01]  /*3880*/  IMAD.MOV.U32 R8, RZ, RZ, R3 ;  /* 0x000000ffff087224 */ /* 0x003fe200078e0003 */
[----:B------:R-:W-:Y:S01]  /*3890*/  ULDC UR25, c[0x0][0x9d8] ;  /* 0x0002760000197ab9 */ /* 0x000fe20000000800 */
[----:B------:R-:W-:-:S09]  /*38a0*/  ULDC UR22, c[0x0][0x988] ;  /* 0x0002620000167ab9 */ /* 0x000fd20000000800 */
.L_x_9446:
[----:B------:R-:W-:Y:S01]  /*38b0*/  UIADD3 UR36, UR36, 0x1, URZ ;  /* 0x0000000124247890 */ /* 0x000fe2000fffe03f */
[----:B--2---:R-:W-:Y:S01]  /*38c0*/  MOV R0, UR43 ;  /* 0x0000002b00007c02 */ /* 0x004fe20008000f00 */
[----:B------:R-:W-:Y:S02]  /*38d0*/  UIADD3 UR43, UR43, -0x1, URZ ;  /* 0xffffffff2b2b7890 */ /* 0x000fe4000fffe03f */
[----:B------:R-:W-:Y:S01]  /*38e0*/  UISETP.NE.AND UP0, UPT, UR36, 0x2, UPT ;  /* 0x000000022400788c */ /* 0x000fe2000bf05270 */
[----:B------:R-:W-:-:S03]  /*38f0*/  ISETP.GT.AND P1, PT, R0, RZ, PT ;  /* 0x000000ff0000720c */ /* 0x000fc60003f24270 */
[----:B------:R-:W-:Y:S02]  /*3900*/  USEL UR6, URZ, 0x1, UP0 ;  /* 0x000000013f067887 */ /* 0x000fe40008000000 */
[----:B------:R-:W-:Y:S02]  /*3910*/  USEL UR36, UR36, URZ, UP0 ;  /* 0x0000003f24247287 */ /* 0x000fe40008000000 */
[----:B------:R-:W-:Y:S01]  /*3920*/  ULOP3.LUT UR46, UR46, UR6, URZ, 0x3c, !UPT ;  /* 0x000000062e2e7292 */ /* 0x000fe2000f8e3c3f */
[----:B01----:R-:W-:Y:S11]  /*3930*/  @!P0 BRA `(.L_x_9436) ;  /* 0x0000000000048947 */ /* 0x003ff60003800000 */
[----:B------:R-:W-:Y:S01]  /*3940*/  BPT.TRAP 0x1 ;  /* 0x000000040000795c */ /* 0x000fe20000300000 */
.L_x_9436:
        /* <DEDUP_REMOVED lines=9> */
.L_x_9437:
[----:B-1----:R-:W-:Y:S05]  /*39e0*/  @P2 BRA `(.L_x_9438) ;  /* 0x0000000000082947 */ /* 0x002fea0003800000 */
[----:B------:R-:W1:Y:S02]  /*39f0*/  SYNCS.PHASECHK.TRANS64.TRYWAIT P2, [UR24+0x22830], R7 ;  /* 0x02283007ff0075a7 */ /* 0x000e640008040158 */
[----:B-1----:R-:W-:Y:S05]  /*3a00*/  @!P2 BRA `(.L_x_9439) ;  /* 0x000000ac0060a947 */ /* 0x002fea0003800000 */
.L_x_9438:
[----:B------:R-:W-:Y:S01]  /*3a10*/  UIMAD UR6, UR36, 0x300, UR20 ;  /* 0x00000300240678a4 */ /* 0x000fe2000f8e0214 */
[----:B------:R-:W-:Y:S01]  /*3a20*/  WARPGROUP.ARRIVE ;  /* 0x00000000000079c5 */ /* 0x000fe20000000000 */
[----:B------:R-:W-:Y:S01]  /*3a30*/  UMOV UR7, 0x40000040 ;  /* 0x4000004000077882 */ /* 0x000fe20000000000 */
[----:B------:R-:W-:Y:S01]  /*3a40*/  UMOV UR11, 0x40000040 ;  /* 0x40000040000b7882 */ /* 0x000fe20000000000 */
[----:B------:R-:W-:-:S03]  /*3a50*/  UIADD3 UR10, UR6, 0x2, URZ ;  /* 0x00000002060a7890 */ /* 0x000fc6000fffe03f */
[----:B-1----:R-:W1:Y:S01]  /*3a60*/  S2R R0, SR_TID.X ;  /* 0x0000000000007919 */ /* 0x002e620000002100 */
[----:B------:R-:W-:Y:S01]  /*3a70*/  UIADD3 UR14, UR6, 0x4, URZ ;  /* 0x00000004060e7890 */ /* 0x000fe2000fffe03f */
[----:B------:R-:W-:Y:S01]  /*3a80*/  UMOV UR15, 0x40000040 ;  /* 0x40000040000f7882 */ /* 0x000fe20000000000 */
[----:B------:R-:W-:Y:S01]  /*3a90*/  HGMMA.64x96x16.F32 R152, gdesc[UR4], RZ, !UPT, gsb0 ;  /* 0x01600000049879f0 */ /* 0x000fe2000c0008ff */
[----:B------:R-:W-:Y:S01]  /*3aa0*/  UIADD3 UR18, UR6, 0x6, URZ ;  /* 0x0000000606127890 */ /* 0x000fe2000fffe03f */
[----:B------:R-:W-:Y:S01]  /*3ab0*/  UMOV UR19, 0x40000040 ;  /* 0x4000004000137882 */ /* 0x000fe20000000000 */
[----:B-1----:R-:W-:-:S04]  /*3ac0*/  SHF.R.U32.HI R211, RZ, 0x7, R0 ;  /* 0x00000007ffd37819 */ /* 0x002fc80000011600 */
        /* <DEDUP_REMOVED lines=14> */
.L_x_9440:
        /* <DEDUP_REMOVED lines=36> */
[----:B------:R-:W-:Y:S01]  /*3df0*/  UMOV UR10, UR22 ;  /* 0x00000016000a7c82 */ /* 0x000fe20008000000 */
[----:B------:R-:W-:Y:S01]  /*3e00*/  FMUL.FTZ R175, R175, UR25 ;  /* 0x00000019afaf7c20 */ /* 0x000fe20008410000 */
[----:B------:R-:W3:Y:S01]  /*3e10*/  MUFU.TANH R21, R21 ;  /* 0x0000001500157308 */ /* 0x000ee20000002400 */
        /* <DEDUP_REMOVED lines=12> */
[----:B------:R-:W-:-:S03]  /*3ee0*/  UIADD3 UR6, UR24, 0x22840, URZ ;  /* 0x0002284018067890 */ /* 0x000fc6000fffe03f */
[----:B------:R-:W2:Y:S01]  /*3ef0*/  MUFU.TANH R155, R155 ;  /* 0x0000009b009b7308 */ /* 0x000ea20000002400 */
[----:B---3--:R-:W-:Y:S01]  /*3f00*/  FMNMX.FTZ R172, R21, R172, !PT ;  /* 0x000000ac15ac7209 */ /* 0x008fe20007810000 */
[----:B------:R-:W-:-:S06]  /*3f10*/  UPRMT UR6, UR23, 0x654, UR6 ;  /* 0x0000065417067896 */ /* 0x000fcc0008000006 */
[----:B------:R-:W3:Y:S01]  /*3f20*/  MUFU.TANH R157, R157 ;  /* 0x0000009d009d7308 */ /* 0x000ee20000002400 */
[----:B----4-:R-:W-:Y:S02]  /*3f30*/  FMNMX.FTZ R172, R153, R172, !PT ;  /* 0x000000ac99ac7209 */ /* 0x010fe40007810000 */
[----:B------:R-:W-:Y:S05]  /*3f40*/  SYNCS.ARRIVE.TRANS64.RED.A1T0 RZ, [UR6], RZ ;  /* 0x000000ffffff79a7 */ /* 0x000fea0008100406 */
        /* <DEDUP_REMOVED lines=10> */
[----:B---3--:R-:W-:Y:S01]  /*3ff0*/  FMNMX.FTZ R176, R163, R174, !PT ;  /* 0x000000aea3b07209 */ /* 0x008fe20007810000 */
[----:B------:R-:W-:-:S06]  /*4000*/  FMUL.FTZ R174, R192, UR25 ;  /* 0x00000019c0ae7c20 */ /* 0x000fcc0008410000 */
[----:B------:R-:W3:Y:S01]  /*4010*/  MUFU.TANH R167, R167 ;  /* 0x000000a700a77308 */ /* 0x000ee20000002400 */
[----:B----4-:R-:W-:Y:S01]  /*4020*/  FMNMX.FTZ R3, R165, R176, !PT ;  /* 0x000000b0a5037209 */ /* 0x010fe20007810000 */
[----:B------:R-:W-:-:S06]  /*4030*/  FMUL.FTZ R176, R193, UR25 ;  /* 0x00000019c1b07c20 */ /* 0x000fcc0008410000 */
[----:B------:R-:W4:Y:S01]  /*4040*/  MUFU.TANH R168, R168 ;  /* 0x000000a800a87308 */ /* 0x000f220000002400 */
[----:B--2---:R-:W-:-:S07]  /*4050*/  FMNMX.FTZ R180, R166, R3, !PT ;  /* 0x00000003a6b47209 */ /* 0x004fce0007810000 */
[----:B------:R-:W2:Y:S01]  /*4060*/  MUFU.TANH R169, R169 ;  /* 0x000000a900a97308 */ /* 0x000ea20000002400 */
[----:B---3--:R-:W-:-:S07]  /*4070*/  FMNMX.FTZ R3, R167, R180, !PT ;  /* 0x000000b4a7037209 */ /* 0x008fce0007810000 */
[----:B------:R-:W3:Y:S01]  /*4080*/  MUFU.TANH R170, R170 ;  /* 0x000000aa00aa7308 */ /* 0x000ee20000002400 */
[----:B----4-:R-:W-:-:S07]  /*4090*/  FMNMX.FTZ R180, R168, R3, !PT ;  /* 0x00000003a8b47209 */ /* 0x010fce0007810000 */
        /* <DEDUP_REMOVED lines=17> */
[----:B------:R-:W-:Y:S01]  /*41b0*/  FMUL.FTZ R184, R186, UR25 ;  /* 0x00000019bab87c20 */ /* 0x000fe20008410000 */
[----:B------:R-:W-:Y:S01]  /*41c0*/  FMUL.FTZ R186, R190, UR25 ;  /* 0x00000019beba7c20 */ /* 0x000fe20008410000 */
[----:B------:R-:W-:-:S04]  /*41d0*/  FMUL.FTZ R190, R198, UR25 ;  /* 0x00000019c6be7c20 */ /* 0x000fc80008410000 */
[----:B------:R-:W3:Y:S01]  /*41e0*/  MUFU.TANH R12, R12 ;  /* 0x0000000c000c7308 */ /* 0x000ee20000002400 */
[----:B----4-:R-:W-:-:S05]  /*41f0*/  FMNMX.FTZ R3, R180, R3, !PT ;  /* 0x00000003b4037209 */ /* 0x010fca0007810000 */
[----:B------:R-:W4:Y:S02]  /*4200*/  SHFL.BFLY PT, R188, R3, 0x2, 0x1f ;  /* 0x0c401f0003bc7f89 */ /* 0x000f2400000e0000 */
[----:B------:R-:W5:Y:S01]  /*4210*/  MUFU.TANH R15, R15 ;  /* 0x0000000f000f7308 */ /* 0x000f620000002400 */
[----:B--2---:R-:W-:-:S07]  /*4220*/  FMNMX.FTZ R193, R10, R9, !PT ;  /* 0x000000090ac17209 */ /* 0x004fce0007810000 */
[----:B------:R-:W2:Y:S08]  /*4230*/  MUFU.TANH R20, R20 ;  /* 0x0000001400147308 */ /* 0x000eb00000002400 */
[----:B------:R-:W0:Y:S01]  /*4240*/  MUFU.TANH R152, R152 ;  /* 0x0000009800987308 */ /* 0x000e220000002400 */
[----:B----4-:R-:W-:Y:S01]  /*4250*/  FMNMX.FTZ R177, R3, R188, !PT ;  /* 0x000000bc03b17209 */ /* 0x010fe20007810000 */
[----:B------:R-:W-:-:S06]  /*4260*/  FMUL.FTZ R188, R194, UR25 ;  /* 0x00000019c2bc7c20 */ /* 0x000fcc0008410000 */
[----:B------:R-:W4:Y:S01]  /*4270*/  MUFU.TANH R154, R154 ;  /* 0x0000009a009a7308 */ /* 0x000f220000002400 */
[----:B------:R-:W1:Y:S07]  /*4280*/  SHFL.BFLY PT, R192, R177, 0x1, 0x1f ;  /* 0x0c201f00b1c07f89 */ /* 0x000e6e00000e0000 */
[----:B------:R-:W4:Y:S08]  /*4290*/  MUFU.TANH R156, R156 ;  /* 0x0000009c009c7308 */ /* 0x000f300000002400 */
[----:B------:R-:W4:Y:S08]  /*42a0*/  MUFU.TANH R158, R158 ;  /* 0x0000009e009e7308 */ /* 0x000f300000002400 */
[----:B------:R-:W4:Y:S01]  /*42b0*/  MUFU.TANH R160, R160 ;  /* 0x000000a000a07308 */ /* 0x000f220000002400 */
[----:B-1----:R-:W-:-:S05]  /*42c0*/  FMNMX.FTZ R3, R177, R192, !PT ;  /* 0x000000c0b1037209 */ /* 0x002fca0007810000 */
[C---:B------:R-:W-:Y:S01]  /*42d0*/  FADD.FTZ R8, -R3.reuse, R8 ;  /* 0x0000000803087221 */ /* 0x040fe20000010100 */
[----:B------:R-:W-:Y:S01]  /*42e0*/  FMUL.FTZ R212, R3, UR10 ;  /* 0x0000000a03d47c20 */ /* 0x000fe20008410000 */
[----:B------:R-:W1:Y:S02]  /*42f0*/  MUFU.TANH R162, R162 ;  /* 0x000000a200a27308 */ /* 0x000e640000002400 */
[----:B------:R-:W-:Y:S01]  /*4300*/  FMUL.FTZ R177, R8, UR10 ;  /* 0x0000000a08b17c20 */ /* 0x000fe20008410000 */
[----:B---3--:R-:W-:Y:S01]  /*4310*/  FMNMX.FTZ R8, R12, R193, !PT ;  /* 0x000000c10c087209 */ /* 0x008fe20007810000 */
[--C-:B------:R-:W-:Y:S01]  /*4320*/  FFMA.FTZ R192, R11, UR10, -R212.reuse ;  /* 0x0000000a0bc07c23 */ /* 0x100fe200080108d4 */
[--C-:B------:R-:W-:Y:S01]  /*4330*/  FFMA.FTZ R195, R4, UR10, -R212.reuse ;  /* 0x0000000a04c37c23 */ /* 0x100fe200080108d4 */
[--C-:B------:R-:W-:Y:S01]  /*4340*/  FFMA.FTZ R194, R153, UR10, -R212.reuse ;  /* 0x0000000a99c27c23 */ /* 0x100fe200080108d4 */
[----:B-----5:R-:W-:Y:S01]  /*4350*/  FMNMX.FTZ R11, R15, R8, !PT ;  /* 0x000000080f0b7209 */ /* 0x020fe20007810000 */
[----:B------:R-:W3:Y:S01]  /*4360*/  MUFU.TANH R164, R164 ;  /* 0x000000a400a47308 */ /* 0x000ee20000002400 */
[--C-:B------:R-:W-:Y:S01]  /*4370*/  FFMA.FTZ R198, R165, UR10, -R212.reuse ;  /* 0x0000000aa5c67c23 */ /* 0x100fe200080108d4 */
[--C-:B------:R-:W-:Y:S01]  /*4380*/  FFMA.FTZ R210, R14, UR10, -R212.reuse ;  /* 0x0000000a0ed27c23 */ /* 0x100fe200080108d4 */
[----:B--2---:R-:W-:Y:S01]  /*4390*/  FMNMX.FTZ R11, R20, R11, !PT ;  /* 0x0000000b140b7209 */ /* 0x004fe20007810000 */
[--C-:B------:R-:W-:Y:S01]  /*43a0*/  FFMA.FTZ R165, R167, UR10, -R212.reuse ;  /* 0x0000000aa7a57c23 */ /* 0x100fe200080108d4 */
[--C-:B------:R-:W-:Y:S01]  /*43b0*/  FFMA.FTZ R14, R155, UR10, -R212.reuse ;  /* 0x0000000a9b0e7c23 */ /* 0x100fe200080108d4 */
[--C-:B------:R-:W-:Y:S01]  /*43c0*/  FFMA.FTZ R167, R169, UR10, -R212.reuse ;  /* 0x0000000aa9a77c23 */ /* 0x100fe200080108d4 */
[----:B0-----:R-:W-:Y:S01]  /*43d0*/  FMNMX.FTZ R11, R152, R11, !PT ;  /* 0x0000000b980b7209 */ /* 0x001fe20007810000 */
[----:B------:R-:W0:Y:S01]  /*43e0*/  MUFU.TANH R175, R175 ;  /* 0x000000af00af7308 */ /* 0x000e220000002400 */
[--C-:B------:R-:W-:Y:S01]  /*43f0*/  FFMA.FTZ R169, R171, UR10, -R212.reuse ;  /* 0x0000000aaba97c23 */ /* 0x100fe200080108d4 */
[--C-:B------:R-:W-:Y:S01]  /*4400*/  FFMA.FTZ R171, R173, UR10, -R212.reuse ;  /* 0x0000000aadab7c23 */ /* 0x100fe200080108d4 */
[----:B----4-:R-:W-:Y:S01]  /*4410*/  FMNMX.FTZ R11, R154, R11, !PT ;  /* 0x0000000b9a0b7209 */ /* 0x010fe20007810000 */
[--C-:B------:R-:W-:Y:S01]  /*4420*/  FFMA.FTZ R173, R176, UR10, -R212.reuse ;  /* 0x0000000ab0ad7c23 */ /* 0x100fe200080108d4 */
[--C-:B------:R-:W-:Y:S01]  /*4430*/  FFMA.FTZ R197, R13, UR10, -R212.reuse ;  /* 0x0000000a0dc57c23 */ /* 0x100fe200080108d4 */
[--C-:B------:R-:W-:Y:S01]  /*4440*/  FFMA.FTZ R21, R21, UR10, -R212.reuse ;  /* 0x0000000a15157c23 */ /* 0x100fe200080108d4 */
[----:B------:R-:W-:Y:S01]  /*4450*/  FMNMX.FTZ R11, R156, R11, !PT ;  /* 0x0000000b9c0b7209 */ /* 0x000fe20007810000 */
[----:B------:R-:W2:Y:S01]  /*4460*/  MUFU.TANH R178, R178 ;  /* 0x000000b200b27308 */ /* 0x000ea20000002400 */
[--C-:B------:R-:W-:Y:S01]  /*4470*/  FFMA.FTZ R193, R157, UR10, -R212.reuse ;  /* 0x0000000a9dc17c23 */ /* 0x100fe200080108d4 */
[--C-:B------:R-:W-:Y:S01]  /*4480*/  FFMA.FTZ R13, R159, UR10, -R212.reuse ;  /* 0x0000000a9f0d7c23 */ /* 0x100fe200080108d4 */
[----:B------:R-:W-:Y:S01]  /*4490*/  FMNMX.FTZ R11, R158, R11, !PT ;  /* 0x0000000b9e0b7209 */ /* 0x000fe20007810000 */
[--C-:B------:R-:W-:Y:S01]  /*44a0*/  FFMA.FTZ R180, R180, UR10, -R212.reuse ;  /* 0x0000000ab4b47c23 */ /* 0x100fe200080108d4 */
[--C-:B------:R-:W-:Y:S01]  /*44b0*/  FFMA.FTZ R8, R166, UR10, -R212.reuse ;  /* 0x0000000aa6087c23 */ /* 0x100fe200080108d4 */
[--C-:B------:R-:W-:Y:S01]  /*44c0*/  FFMA.FTZ R166, R168, UR10, -R212.reuse ;  /* 0x0000000aa8a67c23 */ /* 0x100fe200080108d4 */
[----:B------:R-:W-:Y:S01]  /*44d0*/  FMNMX.FTZ R11, R160, R11, !PT ;  /* 0x0000000ba00b7209 */ /* 0x000fe20007810000 */
[----:B------:R-:W4:Y:S01]  /*44e0*/  MUFU.TANH R179, R179 ;  /* 0x000000b300b37308 */ /* 0x000f220000002400 */
[--C-:B------:R-:W-:Y:S01]  /*44f0*/  FFMA.FTZ R168, R170, UR10, -R212.reuse ;  /* 0x0000000aaaa87c23 */ /* 0x100fe200080108d4 */
[--C-:B------:R-:W-:Y:S01]  /*4500*/  FFMA.FTZ R170, R172, UR10, -R212.reuse ;  /* 0x0000000aacaa7c23 */ /* 0x100fe200080108d4 */
[----:B-1----:R-:W-:Y:S01]  /*4510*/  FMNMX.FTZ R11, R162, R11, !PT ;  /* 0x0000000ba20b7209 */ /* 0x002fe20007810000 */
[--C-:B------:R-:W-:Y:S01]  /*4520*/  FFMA.FTZ R172, R174, UR10, -R212.reuse ;  /* 0x0000000aaeac7c23 */ /* 0x100fe200080108d4 */
[--C-:B------:R-:W-:Y:S01]  /*4530*/  FFMA.FTZ R174, R181, UR10, -R212.reuse ;  /* 0x0000000ab5ae7c23 */ /* 0x100fe200080108d4 */
[----:B------:R-:W-:Y:S01]  /*4540*/  FFMA.FTZ R196, R161, UR10, -R212 ;  /* 0x0000000aa1c47c23 */ /* 0x000fe200080108d4 */
[----:B---3--:R-:W-:Y:S01]  /*4550*/  FMNMX.FTZ R4, R164, R11, !PT ;  /* 0x0000000ba4047209 */ /* 0x008fe20007810000 */
[----:B------:R-:W1:Y:S03]  /*4560*/  MUFU.TANH R182, R182 ;  /* 0x000000b600b67308 */ /* 0x000e660000002400 */
[----:B0-----:R-:W-:-:S04]  /*4570*/  FMNMX.FTZ R11, R175, R4, !PT ;  /* 0x00000004af0b7209 */ /* 0x001fc80007810000 */
[----:B--2---:R-:W-:Y:S01]  /*4580*/  FMNMX.FTZ R4, R178, R11, !PT ;  /* 0x0000000bb2047209 */ /* 0x004fe20007810000 */
[----:B------:R-:W0:Y:S03]  /*4590*/  MUFU.TANH R183, R183 ;  /* 0x000000b700b77308 */ /* 0x000e260000002400 */
[----:B----4-:R-:W-:-:S05]  /*45a0*/  FMNMX.FTZ R11, R179, R4, !PT ;  /* 0x00000004b30b7209 */ /* 0x010fca0007810000 */
[----:B------:R-:W2:Y:S01]  /*45b0*/  MUFU.TANH R184, R184 ;  /* 0x000000b800b87308 */ /* 0x000ea20000002400 */
[----:B-1----:R-:W-:-:S07]  /*45c0*/  FMNMX.FTZ R4, R182, R11, !PT ;  /* 0x0000000bb6047209 */ /* 0x002fce0007810000 */
[----:B------:R-:W1:Y:S01]  /*45d0*/  MUFU.TANH R185, R185 ;  /* 0x000000b900b97308 */ /* 0x000e620000002400 */
[----:B0-----:R-:W-:-:S07]  /*45e0*/  FMNMX.FTZ R11, R183, R4, !PT ;  /* 0x00000004b70b7209 */ /* 0x001fce0007810000 */
[----:B------:R-:W0:Y:S01]  /*45f0*/  MUFU.TANH R186, R186 ;  /* 0x000000ba00ba7308 */ /* 0x000e220000002400 */
[----:B--2---:R-:W-:-:S07]  /*4600*/  FMNMX.FTZ R4, R184, R11, !PT ;  /* 0x0000000bb8047209 */ /* 0x004fce0007810000 */
[----:B------:R-:W2:Y:S01]  /*4610*/  MUFU.TANH R187, R187 ;  /* 0x000000bb00bb7308 */ /* 0x000ea20000002400 */
[----:B-1----:R-:W-:-:S07]  /*4620*/  FMNMX.FTZ R11, R185, R4, !PT ;  /* 0x00000004b90b7209 */ /* 0x002fce0007810000 */
[----:B------:R-:W1:Y:S01]  /*4630*/  MUFU.TANH R188, R188 ;  /* 0x000000bc00bc7308 */ /* 0x000e620000002400 */
[----:B0-----:R-:W-:-:S07]  /*4640*/  FMNMX.FTZ R4, R186, R11, !PT ;  /* 0x0000000bba047209 */ /* 0x001fce0007810000 */
[----:B------:R-:W0:Y:S01]  /*4650*/  MUFU.TANH R189, R189 ;  /* 0x000000bd00bd7308 */ /* 0x000e220000002400 */
[----:B--2---:R-:W-:-:S07]  /*4660*/  FMNMX.FTZ R11, R187, R4, !PT ;  /* 0x00000004bb0b7209 */ /* 0x004fce0007810000 */
[----:B------:R-:W2:Y:S01]  /*4670*/  MUFU.TANH R190, R190 ;  /* 0x000000be00be7308 */ /* 0x000ea20000002400 */
[----:B-1----:R-:W-:Y:S01]  /*4680*/  FMNMX.FTZ R4, R188, R11, !PT ;  /* 0x0000000bbc047209 */ /* 0x002fe20007810000 */
[----:B------:R-:W-:-:S06]  /*4690*/  FFMA.FTZ R11, R163, UR10, -R212 ;  /* 0x0000000aa30b7c23 */ /* 0x000fcc00080108d4 */
[----:B------:R-:W1:Y:S01]  /*46a0*/  MUFU.TANH R191, R191 ;  /* 0x000000bf00bf7308 */ /* 0x000e620000002400 */
[----:B0-----:R-:W-:-:S07]  /*46b0*/  FMNMX.FTZ R153, R189, R4, !PT ;  /* 0x00000004bd997209 */ /* 0x001fce0007810000 */
[----:B------:R-:W0:Y:S01]  /*46c0*/  MUFU.EX2 R177, R177 ;  /* 0x000000b100b17308 */ /* 0x000e220000000800 */
[----:B--2---:R-:W-:-:S07]  /*46d0*/  FMNMX.FTZ R4, R190, R153, !PT ;  /* 0x00000099be047209 */ /* 0x004fce0007810000 */
        /* <DEDUP_REMOVED lines=11> */
[----:B------:R-:W0:Y:S01]  /*4790*/  MUFU.EX2 R197, R197 ;  /* 0x000000c500c57308 */ /* 0x000e220000000800 */
[----:B--2---:R-:W-:Y:S01]  /*47a0*/  FFMA.FTZ R6, R177, R6, R192 ;  /* 0x00000006b1067223 */ /* 0x004fe200000100c0 */
        /* <DEDUP_REMOVED lines=11> */
[----:B------:R-:W-:Y:S01]  /*4860*/  FMUL.FTZ R56, R56, R177 ;  /* 0x000000b138387220 */ /* 0x000fe20000410000 */
[----:B-1----:R-:W-:Y:S01]  /*4870*/  FMNMX.FTZ R153, R4, R153, !PT ;  /* 0x0000009904997209 */ /* 0x002fe20007810000 */
[-C--:B------:R-:W-:Y:S01]  /*4880*/  FMUL.FTZ R57, R57, R177.reuse ;  /* 0x000000b139397220 */ /* 0x080fe20000410000 */
[----:B------:R-:W1:Y:S01]  /*4890*/  MUFU.EX2 R21, R21 ;  /* 0x0000001500157308 */ /* 0x000e620000000800 */
[----:B0-----:R-:W-:Y:S01]  /*48a0*/  FADD.FTZ R181, R197, R6 ;  /* 0x00000006c5b57221 */ /* 0x001fe20000010000 */
[-C--:B------:R-:W-:Y:S01]  /*48b0*/  FMUL.FTZ R60, R60, R177.reuse ;  /* 0x000000b13c3c7220 */ /* 0x080fe20000410000 */
[----:B------:R-:W0:Y:S01]  /*48c0*/  SHFL.BFLY PT, R4, R153, 0x1, 0x1f ;  /* 0x0c201f0099047f89 */ /* 0x000e2200000e0000 */
        /* <DEDUP_REMOVED lines=45> */
[--C-:B0-----:R-:W-:Y:S01]  /*4ba0*/  FFMA.FTZ R180, R158, UR10, -R155.reuse ;  /* 0x0000000a9eb47c23 */ /* 0x101fe2000801089b */
[----:B------:R-:W0:Y:S01]  /*4bb0*/  MUFU.EX2 R153, R153 ;  /* 0x0000009900997308 */ /* 0x000e220000000800 */
[----:B------:R-:W-:Y:S01]  /*4bc0*/  FFMA.FTZ R161, R160, UR10, -R155 ;  /* 0x0000000aa0a17c23 */ /* 0x000fe2000801089b */
[----:B--2---:R-:W-:Y:S01]  /*4bd0*/  FADD.FTZ R154, R210, R181 ;  /* 0x000000b5d29a7221 */ /* 0x004fe20000010000 */
[--C-:B------:R-:W-:Y:S01]  /*4be0*/  FFMA.FTZ R162, R162, UR10, -R155.reuse ;  /* 0x0000000aa2a27c23 */ /* 0x100fe2000801089b */
[--C-:B------:R-:W-:Y:S01]  /*4bf0*/  FFMA.FTZ R6, R183, UR10, -R155.reuse ;  /* 0x0000000ab7067c23 */ /* 0x100fe2000801089b */
[--C-:B------:R-:W-:Y:S01]  /*4c00*/  FFMA.FTZ R182, R182, UR10, -R155.reuse ;  /* 0x0000000ab6b67c23 */ /* 0x100fe2000801089b */
[----:B-1----:R-:W-:Y:S01]  /*4c10*/  FADD.FTZ R183, R21, R154 ;  /* 0x0000009a15b77221 */ /* 0x002fe20000010000 */
[--C-:B------:R-:W-:Y:S01]  /*4c20*/  FFMA.FTZ R185, R185, UR10, -R155.reuse ;  /* 0x0000000ab9b97c23 */ /* 0x100fe2000801089b */
[----:B------:R-:W1:Y:S01]  /*4c30*/  MUFU.EX2 R10, R10 ;  /* 0x0000000a000a7308 */ /* 0x000e620000000800 */
[----:B------:R-:W-:Y:S01]  /*4c40*/  FFMA.FTZ R181, R186, UR10, -R155 ;  /* 0x0000000abab57c23 */ /* 0x000fe2000801089b */
[----:B---3--:R-:W-:Y:S01]  /*4c50*/  FADD.FTZ R183, R194, R183 ;  /* 0x000000b7c2b77221 */ /* 0x008fe20000010000 */
[--C-:B------:R-:W-:Y:S01]  /*4c60*/  FFMA.FTZ R187, R187, UR10, -R155.reuse ;  /* 0x0000000abbbb7c23 */ /* 0x100fe2000801089b */
[--C-:B------:R-:W-:Y:S01]  /*4c70*/  FFMA.FTZ R188, R188, UR10, -R155.reuse ;  /* 0x0000000abcbc7c23 */ /* 0x100fe2000801089b */
[----:B------:R-:W-:Y:S01]  /*4c80*/  FFMA.FTZ R189, R189, UR10, -R155 ;  /* 0x0000000abdbd7c23 */ /* 0x000fe2000801089b */
[----:B----4-:R-:W-:Y:S01]  /*4c90*/  FADD.FTZ R154, R14, R183 ;  /* 0x000000b70e9a7221 */ /* 0x010fe20000010000 */
[----:B------:R-:W-:Y:S01]  /*4ca0*/  FFMA.FTZ R190, R190, UR10, -R155 ;  /* 0x0000000abebe7c23 */ /* 0x000fe2000801089b */
[----:B------:R-:W2:Y:S01]  /*4cb0*/  MUFU.EX2 R12, R12 ;  /* 0x0000000c000c7308 */ /* 0x000ea20000000800 */
[----:B0-----:R-:W-:Y:S01]  /*4cc0*/  FFMA.FTZ R179, R176, R5, R153 ;  /* 0x00000005b0b37223 */ /* 0x001fe20000010099 */
[----:B------:R-:W-:Y:S01]  /*4cd0*/  FADD.FTZ R154, R193, R154 ;  /* 0x0000009ac19a7221 */ /* 0x000fe20000010000 */
[----:B------:R-:W-:Y:S01]  /*4ce0*/  FFMA.FTZ R191, R191, UR10, -R155 ;  /* 0x0000000abfbf7c23 */ /* 0x000fe2000801089b */
        /* <DEDUP_REMOVED lines=14> */
[----:B------:R-:W-:Y:S01]  /*4dd0*/  FFMA.FTZ R179, R184, UR10, -R155 ;  /* 0x0000000ab8b37c23 */ /* 0x000fe2000801089b */
        /* <DEDUP_REMOVED lines=38> */
[C---:B-1----:R-:W-:Y:S01]  /*5040*/  FADD.FTZ R152, R180.reuse, R183 ;  /* 0x000000b7b4987221 */ /* 0x042fe20000010000 */
[----:B------:R-:W-:Y:S01]  /*5050*/  F2FP.F16.F32.PACK_AB R159, R180, R159 ;  /* 0x0000009fb49f723e */ /* 0x000fe200000000ff */
        /* <DEDUP_REMOVED lines=21> */
[----:B------:R-:W-:Y:S01]  /*51b0*/  MUFU.EX2 R163, R163 ;  /* 0x000000a300a37308 */ /* 0x000fe20000000800 */
[----:B-1----:R-:W-:Y:S01]  /*51c0*/  FADD.FTZ R158, R162, R155 ;  /* 0x0000009ba29e7221 */ /* 0x002fe20000010000 */
[----:B------:R-:W-:Y:S01]  /*51d0*/  F2FP.F16.F32.PACK_AB R155, R15, R12 ;  /* 0x0000000c0f9b723e */ /* 0x000fe200000000ff */
[-C--:B------:R-:W-:Y:S01]  /*51e0*/  FMUL.FTZ R90, R90, R176.reuse ;  /* 0x000000b05a5a7220 */ /* 0x080fe20000410000 */
[----:B------:R-:W-:Y:S01]  /*51f0*/  F2FP.F16.F32.PACK_AB R161, R162, R161 ;  /* 0x000000a1a2a1723e */ /* 0x000fe200000000ff */
        /* <DEDUP_REMOVED lines=21> */
[----:B------:R-:W-:Y:S01]  /*5350*/  F2FP.F16.F32.PACK_AB R156, R194, R21 ;  /* 0x00000015c29c723e */ /* 0x000fe200000000ff */
        /* <DEDUP_REMOVED lines=18> */
[----:B------:R-:W-:-:S03]  /*5480*/  FMUL.FTZ R151, R151, R176 ;  /* 0x000000b097977220 */ /* 0x000fc60000410000 */
[----:B------:R-:W-:Y:S08]  /*5490*/  MUFU.EX2 R178, R178 ;  /* 0x000000b200b27308 */ /* 0x000ff00000000800 */
[----:B------:R-:W1:Y:S01]  /*54a0*/  MUFU.EX2 R165, R165 ;  /* 0x000000a500a57308 */ /* 0x000e620000000800 */
[----:B0-----:R-:W-:-:S07]  /*54b0*/  FADD.FTZ R160, R8, R183 ;  /* 0x000000b708a07221 */ /* 0x001fce0000010000 */
[----:B------:R-:W0:Y:S08]  /*54c0*/  MUFU.EX2 R5, R182 ;  /* 0x000000b600057308 */ /* 0x000e300000000800 */
[----:B------:R2:W-:Y:S01]  /*54d0*/  MUFU.EX2 R182, R185 ;  /* 0x000000b900b67308 */ /* 0x0005e20000000800 */
[----:B-1----:R-:W-:Y:S01]  /*54e0*/  FADD.FTZ R21, R165, R160 ;  /* 0x000000a0a5157221 */ /* 0x002fe20000010000 */
[----:B------:R-:W-:-:S06]  /*54f0*/  F2FP.F16.F32.PACK_AB R160, R196, R13 ;  /* 0x0000000dc4a0723e */ /* 0x000fcc00000000ff */
[----:B------:R-:W1:Y:S01]  /*5500*/  MUFU.EX2 R166, R166 ;  /* 0x000000a600a67308 */ /* 0x000e620000000800 */
[----:B--2---:R-:W-:Y:S01]  /*5510*/  FADD.FTZ R185, R163, R158 ;  /* 0x0000009ea3b97221 */ /* 0x004fe20000010000 */
[----:B------:R-:W-:Y:S02]  /*5520*/  F2FP.F16.F32.PACK_AB R158, R193, R14 ;  /* 0x0000000ec19e723e */ /* 0x000fe400000000ff */
[C---:B------:R-:W-:Y:S01]  /*5530*/  F2FP.F16.F32.PACK_AB R163, R164.reuse, R163 ;  /* 0x000000a3a4a3723e */ /* 0x040fe200000000ff */
[----:B------:R-:W-:Y:S01]  /*5540*/  FADD.FTZ R12, R164, R185 ;  /* 0x000000b9a40c7221 */ /* 0x000fe20000010000 */
[----:B------:R-:W-:Y:S02]  /*5550*/  F2FP.F16.F32.PACK_AB R164, R165, R8 ;  /* 0x00000008a5a4723e */ /* 0x000fe400000000ff */
[----:B------:R-:W2:Y:S01]  /*5560*/  MUFU.EX2 R6, R6 ;  /* 0x0000000600067308 */ /* 0x000ea20000000800 */
[----:B------:R-:W-:Y:S01]  /*5570*/  FADD.FTZ R15, R175, R12 ;  /* 0x0000000caf0f7221 */ /* 0x000fe20000010000 */
[----:B------:R-:W-:-:S03]  /*5580*/  F2FP.F16.F32.PACK_AB R165, R178, R175 ;  /* 0x000000afb2a5723e */ /* 0x000fc600000000ff */
[----:B------:R-:W-:-:S03]  /*5590*/  FADD.FTZ R12, R178, R15 ;  /* 0x0000000fb20c7221 */ /* 0x000fc60000010000 */
[----:B------:R-:W3:Y:S01]  /*55a0*/  MUFU.EX2 R167, R167 ;  /* 0x000000a700a77308 */ /* 0x000ee20000000800 */
[----:B0-----:R-:W-:Y:S01]  /*55b0*/  FADD.FTZ R13, R5, R12 ;  /* 0x0000000c050d7221 */ /* 0x001fe20000010000 */
[----:B-1----:R-:W-:-:S06]  /*55c0*/  FADD.FTZ R14, R166, R21 ;  /* 0x00000015a60e7221 */ /* 0x002fcc0000010000 */
[----:B------:R-:W0:Y:S01]  /*55d0*/  MUFU.EX2 R179, R179 ;  /* 0x000000b300b37308 */ /* 0x000e220000000800 */
[----:B--2---:R-:W-:-:S07]  /*55e0*/  FADD.FTZ R12, R6, R13 ;  /* 0x0000000d060c7221 */ /* 0x004fce0000010000 */
[----:B------:R-:W1:Y:S01]  /*55f0*/  MUFU.EX2 R168, R168 ;  /* 0x000000a800a87308 */ /* 0x000e620000000800 */
[C---:B---3--:R-:W-:Y:S01]  /*5600*/  FADD.FTZ R15, R167.reuse, R14 ;  /* 0x0000000ea70f7221 */ /* 0x048fe20000010000 */
[----:B------:R-:W-:Y:S02]  /*5610*/  F2FP.F16.F32.PACK_AB R166, R167, R166 ;  /* 0x000000a6a7a6723e */ /* 0x000fe400000000ff */
[----:B------:R-:W-:-:S04]  /*5620*/  F2FP.F16.F32.PACK_AB R167, R6, R5 ;  /* 0x0000000506a7723e */ /* 0x000fc800000000ff */
[----:B------:R-:W2:Y:S01]  /*5630*/  MUFU.EX2 R169, R169 ;  /* 0x000000a900a97308 */ /* 0x000ea20000000800 */
[----:B0-----:R-:W-:-:S04]  /*5640*/  FADD.FTZ R11, R179, R12 ;  /* 0x0000000cb30b7221 */ /* 0x001fc80000010000 */
[----:B------:R-:W-:-:S03]  /*5650*/  FADD.FTZ R8, R182, R11 ;  /* 0x0000000bb6087221 */ /* 0x000fc60000010000 */
[----:B------:R-:W0:Y:S01]  /*5660*/  MUFU.EX2 R181, R181 ;  /* 0x000000b500b57308 */ /* 0x000e220000000800 */
[----:B-1----:R-:W-:-:S07]  /*5670*/  FADD.FTZ R14, R168, R15 ;  /* 0x0000000fa80e7221 */ /* 0x002fce0000010000 */
[----:B------:R-:W1:Y:S01]  /*5680*/  MUFU.EX2 R170, R170 ;  /* 0x000000aa00aa7308 */ /* 0x000e620000000800 */
[C---:B--2---:R-:W-:Y:S01]  /*5690*/  FADD.FTZ R13, R169.reuse, R14 ;  /* 0x0000000ea90d7221 */ /* 0x044fe20000010000 */
[----:B------:R-:W-:Y:S02]  /*56a0*/  F2FP.F16.F32.PACK_AB R168, R169, R168 ;  /* 0x000000a8a9a8723e */ /* 0x000fe400000000ff */
[----:B------:R-:W-:-:S04]  /*56b0*/  F2FP.F16.F32.PACK_AB R169, R182, R179 ;  /* 0x000000b3b6a9723e */ /* 0x000fc800000000ff */
[----:B------:R-:W2:Y:S01]  /*56c0*/  MUFU.EX2 R10, R187 ;  /* 0x000000bb000a7308 */ /* 0x000ea20000000800 */
[----:B0-----:R-:W-:-:S07]  /*56d0*/  FADD.FTZ R11, R181, R8 ;  /* 0x00000008b50b7221 */ /* 0x001fce0000010000 */
[----:B------:R-:W0:Y:S01]  /*56e0*/  MUFU.EX2 R171, R171 ;  /* 0x000000ab00ab7308 */ /* 0x000e220000000800 */
[----:B-1----:R-:W-:-:S07]  /*56f0*/  FADD.FTZ R12, R170, R13 ;  /* 0x0000000daa0c7221 */ /* 0x002fce0000010000 */
[----:B------:R-:W1:Y:S01]  /*5700*/  MUFU.EX2 R188, R188 ;  /* 0x000000bc00bc7308 */ /* 0x000e620000000800 */
[----:B--2---:R-:W-:-:S07]  /*5710*/  FADD.FTZ R11, R10, R11 ;  /* 0x0000000b0a0b7221 */ /* 0x004fce0000010000 */
[----:B------:R-:W2:Y:S01]  /*5720*/  MUFU.EX2 R172, R172 ;  /* 0x000000ac00ac7308 */ /* 0x000ea20000000800 */
[C---:B0-----:R-:W-:Y:S01]  /*5730*/  FADD.FTZ R5, R171.reuse, R12 ;  /* 0x0000000cab057221 */ /* 0x041fe20000010000 */
[----:B------:R-:W-:Y:S02]  /*5740*/  F2FP.F16.F32.PACK_AB R170, R171, R170 ;  /* 0x000000aaabaa723e */ /* 0x000fe400000000ff */
[----:B------:R-:W-:-:S04]  /*5750*/  F2FP.F16.F32.PACK_AB R171, R10, R181 ;  /* 0x000000b50aab723e */ /* 0x000fc800000000ff */
[----:B------:R-:W0:Y:S01]  /*5760*/  MUFU.EX2 R189, R189 ;  /* 0x000000bd00bd7308 */ /* 0x000e220000000800 */
[----:B-1----:R-:W-:-:S07]  /*5770*/  FADD.FTZ R8, R188, R11 ;  /* 0x0000000bbc087221 */ /* 0x002fce0000010000 */
[----:B------:R-:W1:Y:S01]  /*5780*/  MUFU.EX2 R173, R173 ;  /* 0x000000ad00ad7308 */ /* 0x000e620000000800 */
[----:B--2---:R-:W-:-:S07]  /*5790*/  FADD.FTZ R6, R172, R5 ;  /* 0x00000005ac067221 */ /* 0x004fce0000010000 */
[----:B------:R-:W2:Y:S01]  /*57a0*/  MUFU.EX2 R190, R190 ;  /* 0x000000be00be7308 */ /* 0x000ea20000000800 */
[----:B0-----:R-:W-:-:S07]  /*57b0*/  FADD.FTZ R11, R189, R8 ;  /* 0x00000008bd0b7221 */ /* 0x001fce0000010000 */
[----:B------:R-:W0:Y:S01]  /*57c0*/  MUFU.EX2 R174, R174 ;  /* 0x000000ae00ae7308 */ /* 0x000e220000000800 */
[C---:B-1----:R-:W-:Y:S01]  /*57d0*/  FADD.FTZ R5, R173.reuse, R6 ;  /* 0x00000006ad057221 */ /* 0x042fe20000010000 */
[----:B------:R-:W-:Y:S02]  /*57e0*/  F2FP.F16.F32.PACK_AB R172, R173, R172 ;  /* 0x000000acadac723e */ /* 0x000fe400000000ff */
[----:B------:R-:W-:-:S04]  /*57f0*/  F2FP.F16.F32.PACK_AB R173, R189, R188 ;  /* 0x000000bcbdad723e */ /* 0x000fc800000000ff */
[----:B------:R-:W1:Y:S01]  /*5800*/  MUFU.EX2 R175, R191 ;  /* 0x000000bf00af7308 */ /* 0x000e620000000800 */
[----:B--2---:R-:W-:Y:S01]  /*5810*/  FADD.FTZ R8, R190, R11 ;  /* 0x0000000bbe087221 */ /* 0x004fe20000010000 */
[----:B0-----:R-:W-:Y:S01]  /*5820*/  FADD.FTZ R6, R174, R5 ;  /* 0x00000005ae067221 */ /* 0x001fe20000010000 */
[----:B------:R-:W-:-:S03]  /*5830*/  F2FP.F16.F32.PACK_AB R174, R9, R174 ;  /* 0x000000ae09ae723e */ /* 0x000fc600000000ff */
[----:B------:R-:W-:Y:S01]  /*5840*/  FADD.FTZ R6, R9, R6 ;  /* 0x0000000609067221 */ /* 0x000fe20000010000 */
[C---:B-1----:R-:W-:Y:S01]  /*5850*/  FADD.FTZ R5, R175.reuse, R8 ;  /* 0x00000008af057221 */ /* 0x042fe20000010000 */
[----:B------:R-:W-:Y:S01]  /*5860*/  F2FP.F16.F32.PACK_AB R175, R175, R190 ;  /* 0x000000beafaf723e */ /* 0x000fe200000000ff */
[----:B------:R-:W-:Y:S06]  /*5870*/  @!P0 BRA `(.L_x_9441) ;  /* 0x0000000000048947 */ /* 0x000fec0003800000 */
[----:B------:R-:W-:Y:S01]  /*5880*/  BPT.TRAP 0x1 ;  /* 0x000000040000795c */ /* 0x000fe20000300000 */
.L_x_9441:
[----:B------:R0:W1:Y:S01]  /*5890*/  SYNCS.PHASECHK.TRANS64.TRYWAIT P2, [UR24+0x22850], R7 ;  /* 0x02285007ff0075a7 */ /* 0x0000620008040158 */
[----:B------:R-:W-:Y:S05]  /*58a0*/  @!P0 BRA `(.L_x_9442) ;  /* 0x0000000000048947 */ /* 0x000fea0003800000 */
[----:B------:R-:W-:Y:S01]  /*58b0*/  BPT.TRAP 0x1 ;  /* 0x000000040000795c */ /* 0x000fe20000300000 */
.L_x_9442:
[----:B------:R-:W-:Y:S01]  /*58c0*/  VIADD R8, R211, 0x8 ;  /* 0x00000008d3087836 */ /* 0x000fe20000000000 */
[----:B-1----:R-:W-:Y:S06]  /*58d0*/  @P2 BRA `(.L_x_9443) ;  /* 0x0000000000082947 */ /* 0x002fec0003800000 */
[----:B------:R-:W1:Y:S02]  /*58e0*/  SYNCS.PHASECHK.TRANS64.TRYWAIT P2, [UR24+0x22850], R7 ;  /* 0x02285007ff0075a7 */ /* 0x000e640008040158 */
[----:B-1----:R-:W-:Y:S05]  /*58f0*/  @!P2 BRA `(.L_x_9444) ;  /* 0x0000008c00bca947 */ /* 0x002fea0003800000 */
.L_x_9443:
        /* <DEDUP_REMOVED lines=37> */
[----:B--2---:R-:W-:Y:S05]  /*5b50*/  @!P0 BRA `(.L_x_9445) ;  /* 0x0000000000048947 */ /* 0x004fea0003800000 */
[----:B------:R-:W-:Y:S01]  /*5b60*/  BPT.TRAP 0x1 ;  /* 0x000000040000795c */ /* 0x000fe20000300000 */
.L_x_9445:
[----:B------:R-:W-:Y:S01]  /*5b70*/  UIADD3 UR24, UR24, 0x22860, URZ ;  /* 0x0002286018187890 */ /* 0x000fe2000fffe03f */
[----:B------:R-:W-:Y:S02]  /*5b80*/  IMAD.MOV.U32 R9, RZ, RZ, R4 ;  /* 0x000000ffff097224 */ /* 0x000fe400078e0004 */
[----:B------:R-:W-:Y:S01]  /*5b90*/  IMAD.MOV.U32 R8, RZ, RZ, R3 ;  /* 0x000000ffff087224 */ /* 0x000fe200078e0003 */
[----:B------:R-:W-:-:S09]  /*5ba0*/  UPRMT UR24, UR23, 0x654, UR24 ;  /* 0x0000065417187896 */ /* 0x000fd20008000018 */
[----:B------:R-:W-:Y:S01]  /*5bb0*/  SYNCS.ARRIVE.TRANS64.RED.A1T0 RZ, [UR24], RZ ;  /* 0x000000ffffff79a7 */ /* 0x000fe20008100418 */
[----:B------:R-:W-:Y:S05]  /*5bc0*/  @P1 BRA `(.L_x_9446) ;  /* 0xffffffdc00381947 */ /* 0x000fea000383ffff */
.L_x_9435:
[----:B01----:R-:W0:Y:S01]  /*5bd0*/  SHFL.BFLY PT, R7, R6, 0x2, 0x1f ;  /* 0x0c401f0006077f89 */ /* 0x003e2200000e0000 */
[----:B------:R-:W-:Y:S01]  /*5be0*/  UIADD3 UR36, UR36, 0x1, URZ ;  /* 0x0000000124247890 */ /* 0x000fe2000fffe03f */
[----:B------:R-:W-:Y:S01]  /*5bf0*/  IMAD.U32 R14, RZ, RZ, UR10 ;  /* 0x0000000aff0e7e24 */ /* 0x000fe2000f8e00ff */
[----:B------:R2:W-:Y:S06]  /*5c00*/  BAR.ARV R0, 0x100 ;  /* 0x000400000000751d */ /* 0x0005ec0000002000 */
[----:B------:R-:W-:Y:S02]  /*5c10*/  UISETP.NE.AND UP0, UPT, UR36, 0x2, UPT ;  /* 0x000000022400788c */ /* 0x000fe4000bf05270 */
[----:B------:R-:W-:Y:S06]  /*5c20*/  BAR.ARV 0x8, 0x180 ;  /* 0x0206000000007b1d */ /* 0x000fec0000002000 */
[----:B--2---:R-:W-:Y:S01]  /*5c30*/  IMAD.MOV.U32 R0, RZ, RZ, RZ ;  /* 0x000000ffff007224 */ /* 0x004fe200078e00ff */
[----:B------:R-:W-:Y:S01]  /*5c40*/  USEL UR4, URZ, 0x1, UP0 ;  /* 0x000000013f047887 */ /* 0x000fe20008000000 */
[----:B------:R-:W1:Y:S01]  /*5c50*/  SHFL.BFLY PT, R10, R5, 0x2, 0x1f ;  /* 0x0c401f00050a7f89 */ /* 0x000e6200000e0000 */
[----:B------:R-:W-:Y:S01]  /*5c60*/  PLOP3.LUT P0, PT, PT, PT, PT, 0x8, 0x0 ;  /* 0x000000000000781c */ /* 0x000fe20003f0e170 */
[----:B------:R-:W-:Y:S01]  /*5c70*/  UIADD3 UR47, UR47, 0x1, URZ ;  /* 0x000000012f2f7890 */ /* 0x000fe2000fffe03f */
[----:B0-----:R-:W-:Y:S01]  /*5c80*/  FADD.FTZ R7, R7, R6 ;  /* 0x0000000607077221 */ /* 0x001fe20000010000 */
[----:B------:R-:W-:Y:S01]  /*5c90*/  IMAD.U32 R6, RZ, RZ, UR10 ;  /* 0x0000000aff067e24 */ /* 0x000fe2000f8e00ff */
[----:B------:R-:W-:-:S02]  /*5ca0*/  USEL UR36, UR36, URZ, UP0 ;  /* 0x0000003f24247287 */ /* 0x000fc40008000000 */
[----:B------:R-:W-:Y:S01]  /*5cb0*/  ULOP3.LUT UR46, UR46, UR4, URZ, 0x3c, !UPT ;  /* 0x000000042e2e7292 */ /* 0x000fe2000f8e3c3f */
[----:B---3--:R-:W0:Y:S01]  /*5cc0*/  SHFL.BFLY PT, R8, R7, 0x1, 0x1f ;  /* 0x0c201f0007087f89 */ /* 0x008e2200000e0000 */
[----:B-1----:R-:W-:-:S05]  /*5cd0*/  FADD.FTZ R10, R10, R5 ;  /* 0x000000050a0a7221 */ /* 0x002fca0000010000 */
[----:B------:R-:W1:Y:S01]  /*5ce0*/  SHFL.BFLY PT, R9, R10, 0x1, 0x1f ;  /* 0x0c201f000a097f89 */ /* 0x000e6200000e0000 */
[----:B0-----:R-:W-:Y:S01]  /*5cf0*/  FADD.FTZ R11, R7, R8 ;  /* 0x00000008070b7221 */ /* 0x001fe20000010000 */
[----:B------:R-:W-:-:S04]  /*5d00*/  IMAD.MOV.U32 R8, RZ, RZ, RZ ;  /* 0x000000ffff087224 */ /* 0x000fc800078e00ff */
[----:B------:R-:W-:-:S13]  /*5d10*/  FSETP.NE.FTZ.AND P1, PT, R11, RZ, PT ;  /* 0x000000ff0b00720b */ /* 0x000fda0003f35000 */
[----:B------:R-:W0:Y:S01]  /*5d20*/  @P1 MUFU.LG2 R5, R11 ;  /* 0x0000000b00051308 */ /* 0x000e220000000c00 */
[----:B------:R-:W-:Y:S01]  /*5d30*/  @P1 FMUL.FTZ R6, R6, 0.69314718246459960938 ;  /* 0x3f31721806061820 */ /* 0x000fe20000410000 */
[----:B-1----:R-:W-:Y:S01]  /*5d40*/  FADD.FTZ R13, R10, R9 ;  /* 0x000000090a0d7221 */ /* 0x002fe20000010000 */
[----:B------:R-:W-:-:S04]  /*5d50*/  IMAD.MOV.U32 R9, RZ, RZ, -0x800000 ;  /* 0xff800000ff097424 */ /* 0x000fc800078e00ff */
[----:B------:R-:W-:Y:S01]  /*5d60*/  FSETP.NE.FTZ.AND P2, PT, R13, RZ, PT ;  /* 0x000000ff0d00720b */ /* 0x000fe20003f55000 */
[----:B------:R-:W1:Y:S01]  /*5d70*/  @P1 MUFU.RCP R8, R11 ;  /* 0x0000000b00081308 */ /* 0x000e620000001000 */
[----:B0-----:R-:W-:-:S11]  /*5d80*/  @P1 FMUL.FTZ R5, R5, 0.69314718246459960938 ;  /* 0x3f31721805051820 */ /* 0x001fd60000410000 */
[----:B------:R-:W0:Y:S01]  /*5d90*/  @P2 MUFU.LG2 R7, R13 ;  /* 0x0000000d00072308 */ /* 0x000e220000000c00 */
[----:B------:R-:W-:Y:S01]  /*5da0*/  @P2 FMUL.FTZ R14, R14, 0.69314718246459960938 ;  /* 0x3f3172180e0e2820 */ /* 0x000fe20000410000 */
[----:B------:R-:W-:Y:S01]  /*5db0*/  @P1 FFMA.FTZ R9, R6, R3, R5 ;  /* 0x0000000306091223 */ /* 0x000fe20000010005 */
[-C--:B-1----:R-:W-:Y:S01]  /*5dc0*/  FMUL.FTZ R24, R24, R8.reuse ;  /* 0x0000000818187220 */ /* 0x082fe20000410000 */
[-C--:B------:R-:W-:Y:S01]  /*5dd0*/  FMUL.FTZ R25, R25, R8.reuse ;  /* 0x0000000819197220 */ /* 0x080fe20000410000 */
[----:B------:R-:W-:-:S03]  /*5de0*/  FMUL.FTZ R28, R28, R8 ;  /* 0x000000081c1c7220 */ /* 0x000fc60000410000 */
[----:B------:R-:W1:Y:S01]  /*5df0*/  @P2 MUFU.RCP R0, R13 ;  /* 0x0000000d00002308 */ /* 0x000e620000001000 */
        /* <DEDUP_REMOVED lines=15> */
[----:B------:R-:W-:Y:S01]  /*5ef0*/  FMUL.FTZ R57, R57, R8 ;  /* 0x0000000839397220 */ /* 0x000fe20000410000 */
[----:B-1----:R-:W-:Y:S01]  /*5f00*/  FMUL.FTZ R152, R75, R0 ;  /* 0x000000004b987220 */ /* 0x002fe20000410000 */
        /* <DEDUP_REMOVED lines=110> */
[----:B------:R-:W-:-:S07]  /*65f0*/  @P2 FFMA.FTZ R8, R14, R4, R7 ;  /* 0x000000040e082223 */ /* 0x000fce0000010007 */
.L_x_9422:
        /* <DEDUP_REMOVED lines=41> */
[C---:B------:R-:W-:Y:S02]  /*6890*/  IADD3 R179, P4, R114.reuse, 0x60, RZ ;  /* 0x0000006072b37810 */ /* 0x040fe40007f9e0ff */
[C---:B------:R-:W-:Y:S01]  /*68a0*/  IADD3 R183, P6, R114.reuse, 0x4020, RZ ;  /* 0x0000402072b77810 */ /* 0x040fe20007fde0ff */
[--C-:B------:R-:W-:Y:S01]  /*68b0*/  IMAD.X R21, RZ, RZ, R115.reuse, P0 ;  /* 0x000000ffff157224 */ /* 0x100fe200000e0673 */
[C---:B------:R-:W-:Y:S01]  /*68c0*/  LOP3.LUT R11, R114.reuse, 0x380, RZ, 0xc0, !PT ;  /* 0x00000380720b7812 */ /* 0x040fe200078ec0ff */
[--C-:B------:R-:W-:Y:S01]  /*68d0*/  IMAD.X R31, RZ, RZ, R115.reuse, P4 ;  /* 0x000000ffff1f7224 */ /* 0x100fe200020e0673 */
[----:B------:R-:W-:Y:S01]  /*68e0*/  IADD3 R181, P3, R114, 0x4000, RZ ;  /* 0x0000400072b57810 */ /* 0x000fe20007f7e0ff */
[----:B------:R-:W-:Y:S01]  /*68f0*/  IMAD.X R47, RZ, RZ, R115, P6 ;  /* 0x000000ffff2f7224 */ /* 0x000fe200030e0673 */
[----:B------:R-:W-:-:S02]  /*6900*/  IADD3.X R15, RZ, R115, RZ, P1, !PT ;  /* 0x00000073ff0f7210 */ /* 0x000fc40000ffe4ff */
[C---:B------:R-:W-:Y:S01]  /*6910*/  IADD3 R185, P5, R114.reuse, 0x4040, RZ ;  /* 0x0000404072b97810 */ /* 0x040fe20007fbe0ff */
[--C-:B------:R-:W-:Y:S01]  /*6920*/  IMAD.X R39, RZ, RZ, R115.reuse, P3 ;  /* 0x000000ffff277224 */ /* 0x100fe200018e0673 */
[C---:B------:R-:W-:Y:S02]  /*6930*/  IADD3 R187, P2, R114.reuse, 0x4060, RZ ;  /* 0x0000406072bb7810 */ /* 0x040fe40007f5e0ff */
[----:B------:R-:W-:Y:S01]  /*6940*/  IADD3 R189, P1, R114, 0x8000, RZ ;  /* 0x0000800072bd7810 */ /* 0x000fe20007f3e0ff */
[--C-:B------:R-:W-:Y:S01]  /*6950*/  IMAD.X R55, RZ, RZ, R115.reuse, P5 ;  /* 0x000000ffff377224 */ /* 0x100fe200028e0673 */
[----:B------:R-:W-:Y:S01]  /*6960*/  LOP3.LUT R14, R175, 0x380, RZ, 0xc0, !PT ;  /* 0x00000380af0e7812 */ /* 0x000fe200078ec0ff */
[--C-:B------:R-:W-:Y:S01]  /*6970*/  IMAD.X R63, RZ, RZ, R115.reuse, P2 ;  /* 0x000000ffff3f7224 */ /* 0x100fe200010e0673 */
[----:B------:R-:W-:Y:S01]  /*6980*/  LOP3.LUT R20, R177, 0x380, RZ, 0xc0, !PT ;  /* 0x00000380b1147812 */ /* 0x000fe200078ec0ff */
[----:B------:R-:W-:Y:S01]  /*6990*/  IMAD.X R71, RZ, RZ, R115, P1 ;  /* 0x000000ffff477224 */ /* 0x000fe200008e0673 */
[----:B------:R-:W-:-:S02]  /*69a0*/  LOP3.LUT R30, R179, 0x380, RZ, 0xc0, !PT ;  /* 0x00000380b31e7812 */ /* 0x000fc400078ec0ff */
[C---:B------:R-:W-:Y:S02]  /*69b0*/  IADD3 R193, P4, R114.reuse, 0x8040, RZ ;  /* 0x0000804072c17810 */ /* 0x040fe40007f9e0ff */
[----:B------:R-:W-:Y:S02]  /*69c0*/  SHF.R.U64 R11, R11, 0x3, RZ ;  /* 0x000000030b0b7819 */ /* 0x000fe400000012ff */
[----:B------:R-:W-:Y:S01]  /*69d0*/  LOP3.LUT R38, R181, 0x380, RZ, 0xc0, !PT ;  /* 0x00000380b5267812 */ /* 0x000fe200078ec0ff */
[--C-:B------:R-:W-:Y:S01]  /*69e0*/  IMAD.X R99, RZ, RZ, R115.reuse, P4 ;  /* 0x000000ffff637224 */ /* 0x100fe200020e0673 */
[C---:B------:R-:W-:Y:S02]  /*69f0*/  IADD3 R191, P0, R114.reuse, 0x8020, RZ ;  /* 0x0000802072bf7810 */ /* 0x040fe40007f1e0ff */
[----:B------:R-:W-:Y:S02]  /*6a00*/  IADD3 R197, P6, R114, 0xc000, RZ ;  /* 0x0000c00072c57810 */ /* 0x000fe40007fde0ff */
[----:B------:R-:W-:Y:S01]  /*6a10*/  SHF.R.U64 R14, R14, 0x3, RZ ;  /* 0x000000030e0e7819 */ /* 0x000fe200000012ff */
[----:B------:R-:W-:Y:S01]  /*6a20*/  IMAD.X R95, RZ, RZ, R115, P0 ;  /* 0x000000ffff5f7224 */ /* 0x000fe200000e0673 */
[----:B------:R-:W-:-:S02]  /*6a30*/  LOP3.LUT R46, R183, 0x380, RZ, 0xc0, !PT ;  /* 0x00000380b72e7812 */ /* 0x000fc400078ec0ff */
[----:B------:R-:W-:Y:S02]  /*6a40*/  SHF.R.U64 R20, R20, 0x3, RZ ;  /* 0x0000000314147819 */ /* 0x000fe400000012ff */
[----:B------:R-:W-:Y:S02]  /*6a50*/  LOP3.LUT R54, R185, 0x380, RZ, 0xc0, !PT ;  /* 0x00000380b9367812 */ /* 0x000fe400078ec0ff */
[C---:B------:R-:W-:Y:S02]  /*6a60*/  IADD3 R195, P3, R114.reuse, 0x8060, RZ ;  /* 0x0000806072c37810 */ /* 0x040fe40007f7e0ff */
[C---:B------:R-:W-:Y:S02]  /*6a70*/  IADD3 R6, P5, R114.reuse, 0xc020, RZ ;  /* 0x0000c02072067810 */ /* 0x040fe40007fbe0ff */
[C---:B------:R-:W-:Y:S01]  /*6a80*/  IADD3 R151, P2, R114.reuse, 0xc040, RZ ;  /* 0x0000c04072977810 */ /* 0x040fe20007f5e0ff */
[--C-:B------:R-:W-:Y:S01]  /*6a90*/  IMAD.X R103, RZ, RZ, R115.reuse, P3 ;  /* 0x000000ffff677224 */ /* 0x100fe200018e0673 */
[----:B------:R-:W-:Y:S01]  /*6aa0*/  IADD3 R174, P1, R114, 0xc060, RZ ;  /* 0x0000c06072ae7810 */ /* 0x000fe20007f3e0ff */
[----:B------:R-:W-:Y:S01]  /*6ab0*/  IMAD.X R111, RZ, RZ, R115, P5 ;  /* 0x000000ffff6f7224 */ /* 0x000fe200028e0673 */
[----:B------:R-:W-:-:S02]  /*6ac0*/  SHF.R.U64 R30, R30, 0x3, RZ ;  /* 0x000000031e1e7819 */ /* 0x000fc400000012ff */
[----:B------:R-:W-:Y:S01]  /*6ad0*/  LOP3.LUT R62, R187, 0x380, RZ, 0xc0, !PT ;  /* 0x00000380bb3e7812 */ /* 0x000fe200078ec0ff */
[--C-:B------:R-:W-:Y:S01]  /*6ae0*/  IMAD.X R13, RZ, RZ, R115.reuse, P1 ;  /* 0x000000ffff0d7224 */ /* 0x100fe200008e0673 */
[----:B------:R-:W-:Y:S01]  /*6af0*/  LOP3.LUT R114, R11, R114, RZ, 0x3c, !PT ;  /* 0x000000720b727212 */ /* 0x000fe200078e3cff */
[----:B------:R-:W-:Y:S01]  /*6b00*/  IMAD.X R11, RZ, RZ, R115, P2 ;  /* 0x000000ffff0b7224 */ /* 0x000fe200010e0673 */
[----:B------:R-:W-:Y:S02]  /*6b10*/  SHF.R.U64 R38, R38, 0x3, RZ ;  /* 0x0000000326267819 */ /* 0x000fe400000012ff */
[----:B------:R-:W-:Y:S02]  /*6b20*/  LOP3.LUT R70, R189, 0x380, RZ, 0xc0, !PT ;  /* 0x00000380bd467812 */ /* 0x000fe400078ec0ff */
[----:B------:R-:W-:Y:S02]  /*6b30*/  LOP3.LUT R98, R193, 0x380, RZ, 0xc0, !PT ;  /* 0x00000380c1627812 */ /* 0x000fe400078ec0ff */
[----:B------:R-:W-:-:S02]  /*6b40*/  LOP3.LUT R14, R14, R175, RZ, 0x3c, !PT ;  /* 0x000000af0e0e7212 */ /* 0x000fc400078e3cff */
[----:B------:R-:W-:Y:S02]  /*6b50*/  SHF.R.U64 R46, R46, 0x3, RZ ;  /* 0x000000032e2e7819 */ /* 0x000fe400000012ff */
[----:B------:R-:W-:Y:S02]  /*6b60*/  LOP3.LUT R94, R191, 0x380, RZ, 0xc0, !PT ;  /* 0x00000380bf5e7812 */ /* 0x000fe400078ec0ff */
[----:B------:R-:W-:Y:S02]  /*6b70*/  LOP3.LUT R106, R197, 0x380, RZ, 0xc0, !PT ;  /* 0x00000380c56a7812 */ /* 0x000fe400078ec0ff */
[----:B------:R-:W-:Y:S02]  /*6b80*/  LOP3.LUT R20, R20, R177, RZ, 0x3c, !PT ;  /* 0x000000b114147212 */ /* 0x000fe400078e3cff */
[----:B------:R-:W-:Y:S02]  /*6b90*/  SHF.R.U64 R54, R54, 0x3, RZ ;  /* 0x0000000336367819 */ /* 0x000fe400000012ff */
[----:B------:R-:W-:-:S02]  /*6ba0*/  LOP3.LUT R30, R30, R179, RZ, 0x3c, !PT ;  /* 0x000000b31e1e7212 */ /* 0x000fc400078e3cff */
[----:B------:R-:W-:Y:S02]  /*6bb0*/  SHF.R.U64 R62, R62, 0x3, RZ ;  /* 0x000000033e3e7819 */ /* 0x000fe400000012ff */
[----:B------:R-:W-:Y:S02]  /*6bc0*/  LOP3.LUT R102, R195, 0x380, RZ, 0xc0, !PT ;  /* 0x00000380c3667812 */ /* 0x000fe400078ec0ff */
[----:B------:R-:W-:Y:S02]  /*6bd0*/  LOP3.LUT R38, R38, R181, RZ, 0x3c, !PT ;  /* 0x000000b526267212 */ /* 0x000fe400078e3cff */
[----:B------:R-:W-:Y:S02]  /*6be0*/  SHF.R.U64 R70, R70, 0x3, RZ ;  /* 0x0000000346467819 */ /* 0x000fe400000012ff */
[----:B------:R-:W-:Y:S02]  /*6bf0*/  SHF.R.U64 R98, R98, 0x3, RZ ;  /* 0x0000000362627819 */ /* 0x000fe400000012ff */
[----:B------:R-:W-:Y:S01]  /*6c00*/  MOV R114, R114 ;  /* 0x0000007200727202 */ /* 0x000fe20000000f00 */
[----:B------:R-:W-:Y:S01]  /*6c10*/  BAR.SYNC.DEFER_BLOCKING 0x1, 0x100 ;  /* 0x0044000000007b1d */ /* 0x000fe20000010000 */
[----:B------:R-:W-:-:S02]  /*6c20*/  LOP3.LUT R12, R6, 0x380, RZ, 0xc0, !PT ;  /* 0x00000380060c7812 */ /* 0x000fc400078ec0ff */
[----:B------:R-:W-:Y:S02]  /*6c30*/  IADD3.X R107, RZ, R115, RZ, P6, !PT ;  /* 0x00000073ff6b7210 */ /* 0x000fe400037fe4ff */
[----:B------:R-:W-:Y:S02]  /*6c40*/  LOP3.LUT R46, R46, R183, RZ, 0x3c, !PT ;  /* 0x000000b72e2e7212 */ /* 0x000fe400078e3cff */
[----:B------:R-:W-:Y:S02]  /*6c50*/  SHF.R.U64 R94, R94, 0x3, RZ ;  /* 0x000000035e5e7819 */ /* 0x000fe400000012ff */
[----:B------:R-:W-:Y:S02]  /*6c60*/  SHF.R.U64 R106, R106, 0x3, RZ ;  /* 0x000000036a6a7819 */ /* 0x000fe400000012ff */
[----:B------:R-:W-:Y:S02]  /*6c70*/  LOP3.LUT R110, R151, 0x380, RZ, 0xc0, !PT ;  /* 0x00000380976e7812 */ /* 0x000fe400078ec0ff */
[----:B------:R-:W-:-:S02]  /*6c80*/  MOV R28, R14 ;  /* 0x0000000e001c7202 */ /* 0x000fc40000000f00 */
[----:B------:R-:W-:Y:S02]  /*6c90*/  LOP3.LUT R54, R54, R185, RZ, 0x3c, !PT ;  /* 0x000000b936367212 */ /* 0x000fe400078e3cff */
[----:B------:R-:W-:Y:S02]  /*6ca0*/  LOP3.LUT R115, R174, 0x380, RZ, 0xc0, !PT ;  /* 0x00000380ae737812 */ /* 0x000fe400078ec0ff */
[----:B------:R-:W-:Y:S02]  /*6cb0*/  MOV R20, R20 ;  /* 0x0000001400147202 */ /* 0x000fe40000000f00 */
[----:B------:R-:W-:Y:S02]  /*6cc0*/  LOP3.LUT R62, R62, R187, RZ, 0x3c, !PT ;  /* 0x000000bb3e3e7212 */ /* 0x000fe400078e3cff */
[----:B------:R-:W-:Y:S01]  /*6cd0*/  SHF.R.U64 R102, R102, 0x3, RZ ;  /* 0x0000000366667819 */ /* 0x000fe200000012ff */
[----:B------:R-:W-:Y:S01]  /*6ce0*/  STSM.16.M88.4 [R114], R24 ;  /* 0x0000001872007844 */ /* 0x000fe20000000200 */
[----:B------:R-:W-:-:S02]  /*6cf0*/  MOV R30, R30 ;  /* 0x0000001e001e7202 */ /* 0x000fc40000000f00 */
[----:B------:R-:W-:Y:S01]  /*6d00*/  LOP3.LUT R70, R70, R189, RZ, 0x3c, !PT ;  /* 0x000000bd46467212 */ /* 0x000fe200078e3cff */
[----:B------:R-:W-:Y:S01]  /*6d10*/  STSM.16.M88.4 [R28], R32 ;  /* 0x000000201c007844 */ /* 0x000fe20000000200 */
[----:B------:R-:W-:Y:S02]  /*6d20*/  LOP3.LUT R98, R98, R193, RZ, 0x3c, !PT ;  /* 0x000000c162627212 */ /* 0x000fe400078e3cff */
[----:B------:R-:W-:Y:S01]  /*6d30*/  SHF.R.U64 R29, R12, 0x3, RZ ;  /* 0x000000030c1d7819 */ /* 0x000fe200000012ff */
[----:B------:R-:W-:Y:S01]  /*6d40*/  STSM.16.M88.4 [R20], R40 ;  /* 0x0000002814007844 */ /* 0x000fe20000000200 */
[----:B------:R-:W-:Y:S02]  /*6d50*/  MOV R38, R38 ;  /* 0x0000002600267202 */ /* 0x000fe40000000f00 */
[----:B------:R-:W-:Y:S01]  /*6d60*/  F2FP.F16.F32.PACK_AB R59, R155, R59 ;  /* 0x0000003b9b3b723e */ /* 0x000fe200000000ff */
[----:B------:R-:W-:Y:S01]  /*6d70*/  STSM.16.M88.4 [R30], R48 ;  /* 0x000000301e007844 */ /* 0x000fe20000000200 */
[----:B------:R-:W-:-:S02]  /*6d80*/  F2FP.F16.F32.PACK_AB R65, R154, R66 ;  /* 0x000000429a41723e */ /* 0x000fc400000000ff */
[----:B------:R-:W-:Y:S01]  /*6d90*/  F2FP.F16.F32.PACK_AB R72, R73, R72 ;  /* 0x000000484948723e */ /* 0x000fe200000000ff */
[----:B------:R-:W-:Y:S01]  /*6da0*/  STSM.16.M88.4 [R38], R56 ;  /* 0x0000003826007844 */ /* 0x000fe20000000200 */
[----:B------:R-:W-:Y:S02]  /*6db0*/  LOP3.LUT R94, R94, R191, RZ, 0x3c, !PT ;  /* 0x000000bf5e5e7212 */ /* 0x000fe400078e3cff */
[----:B------:R-:W-:Y:S02]  /*6dc0*/  LOP3.LUT R106, R106, R197, RZ, 0x3c, !PT ;  /* 0x000000c56a6a7212 */ /* 0x000fe400078e3cff */
        /* <DEDUP_REMOVED lines=12> */
[----:B------:R-:W-:Y:S01]  /*6e90*/  LOP3.LUT R102, R102, R195, RZ, 0x3c, !PT ;  /* 0x000000c366667212 */ /* 0x000fe200078e3cff */
[----:B------:R-:W-:Y:S01]  /*6ea0*/  STSM.16.M88.4 [R54], R72 ;  /* 0x0000004836007844 */ /* 0x000fe20000000200 */
[----:B------:R-:W-:Y:S02]  /*6eb0*/  MOV R62, R62 ;  /* 0x0000003e003e7202 */ /* 0x000fe40000000f00 */
        /* <DEDUP_REMOVED lines=9> */
[----:B------:R-:W-:Y:S02]  /*6f50*/  F2FP.F16.F32.PACK_AB R96, R97, R96 ;  /* 0x000000606160723e */ /* 0x000fe400000000ff */
[----:B------:R-:W-:Y:S01]  /*6f60*/  LOP3.LUT R110, R29, R6, RZ, 0x3c, !PT ;  /* 0x000000061d6e7212 */ /* 0x000fe200078e3cff */
[----:B------:R-:W-:Y:S01]  /*6f70*/  STSM.16.M88.4 [R70], R76 ;  /* 0x0000004c46007844 */ /* 0x000fe20000000200 */
[----:B------:R-:W-:Y:S02]  /*6f80*/  LOP3.LUT R10, R12, R151, RZ, 0x3c, !PT ;  /* 0x000000970c0a7212 */ /* 0x000fe400078e3cff */
[----:B------:R-:W-:Y:S02]  /*6f90*/  MOV R94, R94 ;  /* 0x0000005e005e7202 */ /* 0x000fe40000000f00 */
[----:B------:R-:W-:Y:S02]  /*6fa0*/  F2FP.F16.F32.PACK_AB R104, R105, R104 ;  /* 0x000000686968723e */ /* 0x000fe400000000ff */
[----:B------:R-:W-:-:S02]  /*6fb0*/  F2FP.F16.F32.PACK_AB R112, R113, R112 ;  /* 0x000000707170723e */ /* 0x000fc400000000ff */
[----:B------:R-:W-:Y:S02]  /*6fc0*/  F2FP.F16.F32.PACK_AB R120, R121, R120 ;  /* 0x000000787978723e */ /* 0x000fe400000000ff */
[----:B------:R-:W-:Y:S02]  /*6fd0*/  F2FP.F16.F32.PACK_AB R128, R129, R128 ;  /* 0x000000808180723e */ /* 0x000fe400000000ff */
[----:B------:R-:W-:Y:S02]  /*6fe0*/  F2FP.F16.F32.PACK_AB R136, R137, R136 ;  /* 0x000000888988723e */ /* 0x000fe400000000ff */
[----:B------:R-:W-:Y:S01]  /*6ff0*/  F2FP.F16.F32.PACK_AB R144, R145, R144 ;  /* 0x000000909190723e */ /* 0x000fe200000000ff */
[----:B------:R-:W-:Y:S01]  /*7000*/  ULDC UR7, c[0x0][0xa88] ;  /* 0x0002a20000077ab9 */ /* 0x000fe20000000800 */
[----:B------:R-:W-:Y:S01]  /*7010*/  MOV R14, R106 ;  /* 0x0000006a000e7202 */ /* 0x000fe20000000f00 */
[----:B------:R-:W-:Y:S01]  /*7020*/  UMOV UR4, URZ ;  /* 0x0000003f00047c82 */ /* 0x000fe20008000000 */
[----:B------:R-:W-:Y:S01]  /*7030*/  F2FP.F16.F32.PACK_AB R97, R165, R164 ;  /* 0x000000a4a561723e */ /* 0x000fe200000000ff */
[----:B0-----:R-:W0:Y:S01]  /*7040*/  LDC R81, c[0x0][0xbe8] ;  /* 0x0002fa00ff517b82 */ /* 0x001e220000000800 */
[----:B------:R-:W-:-:S02]  /*7050*/  F2FP.F16.F32.PACK_AB R98, R101, R100 ;  /* 0x000000646562723e */ /* 0x000fc400000000ff */
[----:B------:R-:W-:Y:S02]  /*7060*/  F2FP.F16.F32.PACK_AB R99, R167, R166 ;  /* 0x000000a6a763723e */ /* 0x000fe400000000ff */
[----:B------:R-:W-:Y:S02]  /*7070*/  LOP3.LUT R12, R115, R174, RZ, 0x3c, !PT ;  /* 0x000000ae730c7212 */ /* 0x000fe400078e3cff */
[----:B------:R-:W-:Y:S01]  /*7080*/  F2FP.F16.F32.PACK_AB R105, R169, R168 ;  /* 0x000000a8a969723e */ /* 0x000fe200000000ff */
[----:B------:R-:W-:Y:S01]  /*7090*/  STSM.16.M88.4 [R94], R96 ;  /* 0x000000605e007844 */ /* 0x000fe20000000200 */
        /* <DEDUP_REMOVED lines=12> */
[----:B------:R-:W-:Y:S01]  /*7160*/  MOV R110, R110 ;  /* 0x0000006e006e7202 */ /* 0x000fe20000000f00 */
[----:B------:R-:W-:Y:S01]  /*7170*/  STSM.16.M88.4 [R14], R120 ;  /* 0x000000780e007844 */ /* 0x000fe20000000200 */
[----:B------:R-:W-:Y:S02]  /*7180*/  F2FP.F16.F32.PACK_AB R130, R133, R132 ;  /* 0x000000848582723e */ /* 0x000fe400000000ff */
[----:B------:R-:W-:Y:S02]  /*7190*/  F2FP.F16.F32.PACK_AB R131, R135, R134 ;  /* 0x000000868783723e */ /* 0x000fe400000000ff */
[----:B------:R-:W-:Y:S02]  /*71a0*/  F2FP.F16.F32.PACK_AB R137, R139, R138 ;  /* 0x0000008a8b89723e */ /* 0x000fe400000000ff */
[----:B------:R-:W-:Y:S01]  /*71b0*/  MOV R6, R10 ;  /* 0x0000000a00067202 */ /* 0x000fe20000000f00 */
[----:B------:R-:W-:Y:S01]  /*71c0*/  STSM.16.M88.4 [R110], R128 ;  /* 0x000000806e007844 */ /* 0x000fe20000000200 */
[----:B------:R-:W-:Y:S01]  /*71d0*/  F2FP.F16.F32.PACK_AB R138, R141, R140 ;  /* 0x0000008c8d8a723e */ /* 0x000fe200000000ff */
[----:B------:R-:W-:Y:S01]  /*71e0*/  IMAD.U32 R10, RZ, RZ, UR8 ;  /* 0x00000008ff0a7e24 */ /* 0x000fe2000f8e00ff */
[----:B------:R-:W-:Y:S01]  /*71f0*/  F2FP.F16.F32.PACK_AB R139, R143, R142 ;  /* 0x0000008e8f8b723e */ /* 0x000fe200000000ff */
[----:B------:R-:W-:Y:S01]  /*7200*/  IMAD.U32 R11, RZ, RZ, UR9 ;  /* 0x00000009ff0b7e24 */ /* 0x000fe2000f8e00ff */
[----:B------:R-:W-:Y:S01]  /*7210*/  F2FP.F16.F32.PACK_AB R145, R147, R146 ;  /* 0x000000929391723e */ /* 0x000fe200000000ff */
[----:B------:R-:W-:Y:S01]  /*7220*/  ULDC.64 UR8, c[0x0][0xc08] ;  /* 0x0003020000087ab9 */ /* 0x000fe20000000a00 */
[----:B------:R-:W-:Y:S01]  /*7230*/  MOV R12, R12 ;  /* 0x0000000c000c7202 */ /* 0x000fe20000000f00 */
[----:B------:R-:W-:Y:S01]  /*7240*/  STSM.16.M88.4 [R6], R136 ;  /* 0x0000008806007844 */ /* 0x000fe20000000200 */
[----:B------:R-:W-:-:S02]  /*7250*/  F2FP.F16.F32.PACK_AB R146, R149, R148 ;  /* 0x000000949592723e */ /* 0x000fc400000000ff */
[----:B------:R-:W-:Y:S02]  /*7260*/  F2FP.F16.F32.PACK_AB R147, R0, R150 ;  /* 0x000000960093723e */ /* 0x000fe400000000ff */
[----:B------:R-:W-:-:S03]  /*7270*/  PLOP3.LUT P0, PT, PT, PT, UP0, 0x80, 0x0 ;  /* 0x000000000000781c */ /* 0x000fc60003f0f008 */
[----:B------:R1:W-:Y:S01]  /*7280*/  STSM.16.M88.4 [R12], R144 ;  /* 0x000000900c007844 */ /* 0x0003e20000000200 */
[----:B------:R-:W-:Y:S09]  /*7290*/  BAR.SYNC.DEFER_BLOCKING 0x1, 0x100 ;  /* 0x0044000000007b1d */ /* 0x000ff20000010000 */
[----:B------:R-:W2:Y:S01]  /*72a0*/  @P0 LDG.E R0, desc[UR50][R10.64] ;  /* 0x000000320a000981 */ /* 0x000ea2000c1e1900 */
[----:B------:R-:W-:Y:S01]  /*72b0*/  UISETP.NE.U32.AND UP1, UPT, UR8, URZ, UPT ;  /* 0x0000003f0800728c */ /* 0x000fe2000bf25070 */
[----:B0-----:R-:W-:Y:S01]  /*72c0*/  ISETP.NE.AND P1, PT, R81, 0x1, PT ;  /* 0x000000015100780c */ /* 0x001fe20003f25270 */
[----:B-1----:R-:W-:-:S02]  /*72d0*/  IMAD.U32 R12, RZ, RZ, UR40 ;  /* 0x00000028ff0c7e24 */ /* 0x002fc4000f8e00ff */
[----:B------:R-:W-:-:S06]  /*72e0*/  UISETP.NE.AND.EX UP1, UPT, UR9, URZ, UPT, UP1 ;  /* 0x0000003f0900728c */ /* 0x000fcc000bf25310 */
[----:B------:R-:W-:-:S04]  /*72f0*/  PLOP3.LUT P2, PT, PT, PT, UP1, 0x80, 0x0 ;  /* 0x000000000000781c */ /* 0x000fc80003f4f018 */
[----:B------:R-:W0:Y:S01]  /*7300*/  @P1 LDC R13, c[0x0][0xbec] ;  /* 0x0002fb00ff0d1b82 */ /* 0x000e220000000800 */
[----:B------:R-:W-:-:S04]  /*7310*/  @UP1 ULEA UR8, UP2, UR38, UR8, 0x2 ;  /* 0x0000000826081291 */ /* 0x000fc8000f84103f */
[----:B------:R-:W-:Y:S02]  /*7320*/  @UP1 ULEA.HI.X UR9, UR38, UR9, UR39, 0x2, UP2 ;  /* 0x0000000926091291 */ /* 0x000fe400090f1427 */
[----:B------:R-:W-:Y:S01]  /*7330*/  IMAD.U32 R20, RZ, RZ, UR8 ;  /* 0x00000008ff147e24 */ /* 0x000fe2000f8e00ff */
[----:B------:R-:W1:Y:S03]  /*7340*/  @P1 LDC R15, c[0x0][0xbf0] ;  /* 0x0002fc00ff0f1b82 */ /* 0x000e660000000800 */
[----:B------:R-:W-:Y:S01]  /*7350*/  IMAD.U32 R21, RZ, RZ, UR9 ;  /* 0x00000009ff157e24 */ /* 0x000fe2000f8e00ff */
[----:B--2---:R-:W-:Y:S01]  /*7360*/  @P0 R2UR UR4, R0 ;  /* 0x00000000000402ca */ /* 0x004fe200000e0000 */
[----:B------:R-:W-:-:S06]  /*7370*/  IMAD.U32 R0, RZ, RZ, UR7 ;  /* 0x00000007ff007e24 */ /* 0x000fcc000f8e00ff */
[----:B------:R2:W5:Y:S01]  /*7380*/  @P2 LDG.E R0, desc[UR50][R20.64] ;  /* 0x0000003214002981 */ /* 0x000562000c1e1900 */
[----:B01----:R-:W-:Y:S07]  /*7390*/  @P2 BRA `(.L_x_9449) ;  /* 0x0000000000102947 */ /* 0x003fee0003800000 */
[----:B------:R-:W-:Y:S05]  /*73a0*/  @!P0 BRA `(.L_x_9449) ;  /* 0x00000000000c8947 */ /* 0x000fea0003800000 */
[----:B--2---:R-:W2:Y:S04]  /*73b0*/  LDG.E R21, desc[UR50][R10.64] ;  /* 0x000000320a157981 */ /* 0x004ea8000c1e1900 */
[----:B-----5:R-:W2:Y:S02]  /*73c0*/  LDG.E R0, desc[UR50][R10.64+0x4] ;  /* 0x000004320a007981 */ /* 0x020ea4000c1e1900 */
[----:B--2---:R-:W-:-:S07]  /*73d0*/  IADD3 R0, -R21, R0, RZ ;  /* 0x0000000015007210 */ /* 0x004fce0007ffe1ff */
.L_x_9449:
[----:B------:R-:W-:Y:S01]  /*73e0*/  USHF.R.S32.HI UR14, URZ, 0x1f, UR41 ;  /* 0x0000001f3f0e7899 */ /* 0x000fe20008011429 */
[----:B------:R-:W-:Y:S01]  /*73f0*/  IMAD R12, R12, 0x80, R203 ;  /* 0x000000800c0c7824 */ /* 0x000fe200078e02cb */
[----:B------:R-:W-:Y:S01]  /*7400*/  ULDC.64 UR12, c[0x0][0xb90] ;  /* 0x0002e400000c7ab9 */ /* 0x000fe20000000a00 */
[----:B------:R-:W-:Y:S01]  /*7410*/  USHF.R.S32.HI UR11, URZ, 0x1f, UR4 ;  /* 0x0000001f3f0b7899 */ /* 0x000fe20008011404 */
[----:B------:R-:W-:Y:S01]  /*7420*/  IMAD R11, R22, 0x40, R2 ;  /* 0x00000040160b7824 */ /* 0x000fe200078e0202 */
[----:B------:R-:W-:Y:S01]  /*7430*/  UIMAD UR7, UR14, UR12, URZ ;  /* 0x0000000c0e0772a4 */ /* 0x000fe2000f8e023f */
[----:B------:R-:W-:Y:S01]  /*7440*/  @P1 IMAD.HI.U32 R6, R12, R13, RZ ;  /* 0x0000000d0c061227 */ /* 0x000fe200078e00ff */
[----:B------:R-:W-:Y:S01]  /*7450*/  UMOV UR10, UR4 ;  /* 0x00000004000a7c82 */ /* 0x000fe20008000000 */
[----:B------:R-:W-:Y:S01]  /*7460*/  USEL UR39, UR39, URZ, !UP0 ;  /* 0x0000003f27277287 */ /* 0x000fe2000c000000 */
[----:B------:R-:W0:Y:S01]  /*7470*/  @P1 LDC R83, c[0x0][0xbf0] ;  /* 0x0002fc00ff531b82 */ /* 0x000e220000000800 */
[----:B------:R-:W-:Y:S01]  /*7480*/  UIMAD.WIDE.U32 UR8, UR41, UR12, UR10 ;  /* 0x0000000c290872a5 */ /* 0x000fe2000f8e000a */
[----:B------:R-:W-:Y:S01]  /*7490*/  IMAD.MOV.U32 R10, RZ, RZ, R12 ;  /* 0x000000ffff0a7224 */ /* 0x000fe200078e000c */
[----:B------:R-:W-:Y:S01]  /*74a0*/  UIMAD UR7, UR41, UR13, UR7 ;  /* 0x0000000d290772a4 */ /* 0x000fe2000f8e0207 */
[----:B------:R-:W-:Y:S01]  /*74b0*/  @P1 SHF.R.U32.HI R10, RZ, R15, R6 ;  /* 0x0000000fff0a1219 */ /* 0x000fe20000011606 */
[----:B------:R-:W-:Y:S01]  /*74c0*/  USEL UR38, UR38, URZ, !UP0 ;  /* 0x0000003f26267287 */ /* 0x000fe2000c000000 */
[----:B------:R-:W-:Y:S01]  /*74d0*/  IMAD.WIDE R4, R11, 0x2, R4 ;  /* 0x000000020b047825 */ /* 0x000fe200078e0204 */
[----:B------:R-:W-:Y:S01]  /*74e0*/  ULDC.64 UR12, c[0x0][0xb98] ;  /* 0x0002e600000c7ab9 */ /* 0x000fe20000000a00 */
[----:B------:R-:W-:-:S02]  /*74f0*/  UIADD3 UR9, UR9, UR7, URZ ;  /* 0x0000000709097290 */ /* 0x000fc4000fffe03f */
[----:B------:R-:W-:Y:S01]  /*7500*/  UIMAD UR7, UR39, UR12, URZ ;  /* 0x0000000c270772a4 */ /* 0x000fe2000f8e023f */
[----:B------:R-:W-:Y:S01]  /*7510*/  IMAD.MOV R6, RZ, RZ, -R10 ;  /* 0x000000ffff067224 */ /* 0x000fe200078e0a0a */
[----:B------:R-:W-:Y:S01]  /*7520*/  UIMAD.WIDE.U32 UR8, UR38, UR12, UR8 ;  /* 0x0000000c260872a5 */ /* 0x000fe2000f8e0008 */
[----:B------:R-:W-:Y:S01]  /*7530*/  IADD3 R37, P2, R4, 0x5000, RZ ;  /* 0x0000500004257810 */ /* 0x000fe20007f5e0ff */
[----:B------:R-:W-:Y:S01]  /*7540*/  UIMAD UR7, UR38, UR13, UR7 ;  /* 0x0000000d260772a4 */ /* 0x000fe2000f8e0207 */
[----:B------:R-:W-:Y:S01]  /*7550*/  IMAD R13, R81, R6, R12 ;  /* 0x00000006510d7224 */ /* 0x000fe200078e020c */
[----:B------:R-:W-:Y:S01]  /*7560*/  SHF.R.S32.HI R6, RZ, 0x1f, R10 ;  /* 0x0000001fff067819 */ /* 0x000fe2000001140a */
[----:B------:R-:W-:Y:S01]  /*7570*/  IMAD.U32 R26, RZ, RZ, UR40 ;  /* 0x00000028ff1a7e24 */ /* 0x000fe2000f8e00ff */
[----:B------:R-:W-:Y:S01]  /*7580*/  IADD3 R10, P0, R10, UR8, RZ ;  /* 0x000000080a0a7c10 */ /* 0x000fe2000ff1e0ff */
[----:B-----5:R-:W-:Y:S01]  /*7590*/  IMAD R85, R0, R81, RZ ;  /* 0x0000005100557224 */ /* 0x020fe200078e02ff */
[C---:B------:R-:W-:Y:S01]  /*75a0*/  IADD3 R25, P5, R4.reuse, 0x1000, RZ ;  /* 0x0000100004197810 */ /* 0x040fe20007fbe0ff */
[----:B------:R-:W-:Y:S01]  /*75b0*/  IMAD.U32 R11, RZ, RZ, UR7 ;  /* 0x00000007ff0b7e24 */ /* 0x000fe2000f8e00ff */
[----:B------:R-:W-:Y:S01]  /*75c0*/  IADD3 R29, P4, R4, 0x2000, RZ ;  /* 0x00002000041d7810 */ /* 0x000fe20007f9e0ff */
[----:B------:R-:W-:Y:S01]  /*75d0*/  IMAD R26, R26, 0x80, R201 ;  /* 0x000000801a1a7824 */ /* 0x000fe200078e02c9 */
[----:B------:R-:W-:Y:S01]  /*75e0*/  IADD3 R57, P3, R4, 0x4000, RZ ;  /* 0x0000400004397810 */ /* 0x000fe20007f7e0ff */
[----:B------:R-:W-:Y:S01]  /*75f0*/  ULDC.64 UR12, c[0x0][0xaa0] ;  /* 0x0002a800000c7ab9 */ /* 0x000fe20000000a00 */
[----:B------:R-:W-:Y:S01]  /*7600*/  IADD3.X R11, R6, UR9, R11, P0, !PT ;  /* 0x00000009060b7c10 */ /* 0x000fe200087fe40b */
[----:B------:R-:W-:Y:S01]  /*7610*/  ULDC.64 UR8, c[0x0][0xb88] ;  /* 0x0002e20000087ab9 */ /* 0x000fe20000000a00 */
[----:B------:R-:W-:-:S02]  /*7620*/  SHF.R.S32.HI R6, RZ, 0x1f, R13 ;  /* 0x0000001fff067819 */ /* 0x000fc4000001140d */
[----:B------:R-:W-:Y:S01]  /*7630*/  IADD3 R33, P0, R4, 0x3000, RZ ;  /* 0x0000300004217810 */ /* 0x000fe20007f1e0ff */
[----:B------:R-:W-:Y:S01]  /*7640*/  IMAD.WIDE.U32 R10, R13, UR8, R10 ;  /* 0x000000080d0a7c25 */ /* 0x000fe2000f8e000a */
[----:B------:R-:W-:Y:S02]  /*7650*/  LOP3.LUT R36, R37, 0x380, RZ, 0xc0, !PT ;  /* 0x0000038025247812 */ /* 0x000fe400078ec0ff */
[----:B------:R-:W-:Y:S01]  /*7660*/  LOP3.LUT R32, R33, 0x380, RZ, 0xc0, !PT ;  /* 0x0000038021207812 */ /* 0x000fe200078ec0ff */
[----:B------:R-:W-:Y:S01]  /*7670*/  IMAD R6, R6, UR8, RZ ;  /* 0x0000000806067c24 */ /* 0x000fe2000f8e02ff */
[----:B------:R-:W-:Y:S02]  /*7680*/  LOP3.LUT R24, R25, 0x380, RZ, 0xc0, !PT ;  /* 0x0000038019187812 */ /* 0x000fe400078ec0ff */
[----:B------:R-:W-:Y:S01]  /*7690*/  SHF.R.U64 R32, R32, 0x3, RZ ;  /* 0x0000000320207819 */ /* 0x000fe200000012ff */
[----:B------:R-:W-:Y:S01]  /*76a0*/  IMAD R15, R13, UR9, R6 ;  /* 0x000000090d0f7c24 */ /* 0x000fe2000f8e0206 */
[----:B------:R-:W-:Y:S01]  /*76b0*/  LOP3.LUT R28, R29, 0x380, RZ, 0xc0, !PT ;  /* 0x000003801d1c7812 */ /* 0x000fe200078ec0ff */
[----:B------:R-:W-:Y:S01]  /*76c0*/  ULDC.64 UR8, c[0x0][0xb50] ;  /* 0x0002d40000087ab9 */ /* 0x000fe20000000a00 */
[----:B------:R-:W-:Y:S01]  /*76d0*/  LOP3.LUT R56, R57, 0x380, RZ, 0xc0, !PT ;  /* 0x0000038039387812 */ /* 0x000fe200078ec0ff */
[----:B------:R-:W-:Y:S01]  /*76e0*/  IMAD.IADD R11, R11, 0x1, R15 ;  /* 0x000000010b0b7824 */ /* 0x000fe200078e020f */
[----:B------:R-:W-:Y:S01]  /*76f0*/  LEA R12, P6, R10, UR8, 0x2 ;  /* 0x000000080a0c7c11 */ /* 0x000fe2000f8c10ff */
[----:B------:R-:W-:Y:S01]  /*7700*/  VIADD R6, R26, 0x8 ;  /* 0x000000081a067836 */ /* 0x000fe20000000000 */
[----:B------:R-:W-:Y:S01]  /*7710*/  LOP3.LUT R32, R32, R33, RZ, 0x3c, !PT ;  /* 0x0000002120207212 */ /* 0x000fe200078e3cff */
[----:B------:R-:W-:Y:S01]  /*7720*/  IMAD.X R33, RZ, RZ, R5, P0 ;  /* 0x000000ffff217224 */ /* 0x000fe200000e0605 */
[----:B------:R-:W-:Y:S01]  /*7730*/  SHF.R.U64 R36, R36, 0x3, RZ ;  /* 0x0000000324247819 */ /* 0x000fe200000012ff */
[----:B--2---:R-:W-:Y:S01]  /*7740*/  SHFL.IDX PT, R20, R12, RZ, 0x1c1f ;  /* 0x001c1fff0c147589 */ /* 0x004fe200000e0000 */
[----:B------:R-:W-:-:S02]  /*7750*/  SHF.R.U64 R24, R24, 0x3, RZ ;  /* 0x0000000318187819 */ /* 0x000fc400000012ff */
[----:B------:R-:W-:Y:S01]  /*7760*/  SHF.R.U64 R28, R28, 0x3, RZ ;  /* 0x000000031c1c7819 */ /* 0x000fe200000012ff */
[----:B------:R-:W-:Y:S01]  /*7770*/  SHFL.IDX PT, R50, R12, 0x1, 0x1c1f ;  /* 0x003c1f000c327f89 */ /* 0x000fe200000e0000 */
[----:B------:R-:W-:Y:S02]  /*7780*/  SHF.R.U64 R56, R56, 0x3, RZ ;  /* 0x0000000338387819 */ /* 0x000fe400000012ff */
[----:B------:R-:W-:Y:S02]  /*7790*/  IADD3 R61, P0, R4, 0x9000, RZ ;  /* 0x00009000043d7810 */ /* 0x000fe40007f1e0ff */
[----:B------:R-:W-:Y:S02]  /*77a0*/  LEA.HI.X R14, R10, UR9, R11, 0x2, P6 ;  /* 0x000000090a0e7c11 */ /* 0x000fe4000b0f140b */
[----:B------:R-:W-:Y:S01]  /*77b0*/  LOP3.LUT R36, R36, R37, RZ, 0x3c, !PT ;  /* 0x0000002524247212 */ /* 0x000fe200078e3cff */
[--C-:B------:R-:W-:Y:S01]  /*77c0*/  IMAD.X R37, RZ, RZ, R5.reuse, P2 ;  /* 0x000000ffff257224 */ /* 0x100fe200010e0605 */
[----:B------:R-:W-:Y:S01]  /*77d0*/  LOP3.LUT R24, R24, R25, RZ, 0x3c, !PT ;  /* 0x0000001918187212 */ /* 0x000fe200078e3cff */
[--C-:B------:R-:W-:Y:S01]  /*77e0*/  IMAD.X R25, RZ, RZ, R5.reuse, P5 ;  /* 0x000000ffff197224 */ /* 0x100fe200028e0605 */
[----:B------:R-:W-:Y:S01]  /*77f0*/  LOP3.LUT R28, R28, R29, RZ, 0x3c, !PT ;  /* 0x0000001d1c1c7212 */ /* 0x000fe200078e3cff */
[----:B------:R-:W-:Y:S01]  /*7800*/  IMAD.X R29, RZ, RZ, R5, P4 ;  /* 0x000000ffff1d7224 */ /* 0x000fe200020e0605 */
[----:B------:R-:W-:Y:S01]  /*7810*/  LOP3.LUT R56, R56, R57, RZ, 0x3c, !PT ;  /* 0x0000003938387212 */ /* 0x000fe200078e3cff */
[----:B------:R-:W1:Y:S01]  /*7820*/  SHFL.IDX PT, R21, R14, RZ, 0x1c1f ;  /* 0x001c1fff0e157589 */ /* 0x000e6200000e0000 */
[----:B------:R-:W-:-:S02]  /*7830*/  LOP3.LUT R60, R61, 0x380, RZ, 0xc0, !PT ;  /* 0x000003803d3c7812 */ /* 0x000fc400078ec0ff */
[C---:B------:R-:W-:Y:S01]  /*7840*/  IADD3 R49, P2, R4.reuse, 0xb000, RZ ;  /* 0x0000b00004317810 */ /* 0x040fe20007f5e0ff */
[----:B------:R-:W2:Y:S01]  /*7850*/  SHFL.IDX PT, R51, R14, 0x1, 0x1c1f ;  /* 0x003c1f000e337f89 */ /* 0x000ea200000e0000 */
[----:B------:R-:W-:Y:S02]  /*7860*/  IADD3.X R57, RZ, R5, RZ, P3, !PT ;  /* 0x00000005ff397210 */ /* 0x000fe40001ffe4ff */
[C---:B------:R-:W-:Y:S02]  /*7870*/  IADD3 R41, P6, R4.reuse, 0x6000, RZ ;  /* 0x0000600004297810 */ /* 0x040fe40007fde0ff */
[C---:B------:R-:W-:Y:S02]  /*7880*/  IADD3 R45, P5, R4.reuse, 0x7000, RZ ;  /* 0x00007000042d7810 */ /* 0x040fe40007fbe0ff */
[C---:B------:R-:W-:Y:S02]  /*7890*/  IADD3 R69, P4, R4.reuse, 0x8000, RZ ;  /* 0x0000800004457810 */ /* 0x040fe40007f9e0ff */
[----:B------:R-:W-:-:S02]  /*78a0*/  IADD3 R11, P3, R4, 0xa000, RZ ;  /* 0x0000a000040b7810 */ /* 0x000fc40007f7e0ff */
[----:B------:R-:W-:Y:S02]  /*78b0*/  SHF.R.U64 R60, R60, 0x3, RZ ;  /* 0x000000033c3c7819 */ /* 0x000fe400000012ff */
[----:B------:R-:W-:Y:S02]  /*78c0*/  LOP3.LUT R48, R49, 0x380, RZ, 0xc0, !PT ;  /* 0x0000038031307812 */ /* 0x000fe400078ec0ff */
[----:B------:R-:W-:Y:S02]  /*78d0*/  LOP3.LUT R40, R41, 0x380, RZ, 0xc0, !PT ;  /* 0x0000038029287812 */ /* 0x000fe400078ec0ff */
[----:B------:R-:W-:Y:S02]  /*78e0*/  LOP3.LUT R44, R45, 0x380, RZ, 0xc0, !PT ;  /* 0x000003802d2c7812 */ /* 0x000fe400078ec0ff */
[----:B------:R-:W-:Y:S02]  /*78f0*/  LOP3.LUT R68, R69, 0x380, RZ, 0xc0, !PT ;  /* 0x0000038045447812 */ /* 0x000fe400078ec0ff */
[----:B------:R-:W-:-:S02]  /*7900*/  LOP3.LUT R10, R11, 0x380, RZ, 0xc0, !PT ;  /* 0x000003800b0a7812 */ /* 0x000fc400078ec0ff */
[----:B------:R-:W-:Y:S01]  /*7910*/  LOP3.LUT R60, R60, R61, RZ, 0x3c, !PT ;  /* 0x0000003d3c3c7212 */ /* 0x000fe200078e3cff */
[----:B------:R-:W-:Y:S01]  /*7920*/  IMAD.X R61, RZ, RZ, R5, P0 ;  /* 0x000000ffff3d7224 */ /* 0x000fe200000e0605 */
[----:B------:R-:W-:Y:S02]  /*7930*/  SHF.R.U64 R48, R48, 0x3, RZ ;  /* 0x0000000330307819 */ /* 0x000fe400000012ff */
[----:B------:R-:W-:Y:S02]  /*7940*/  SHF.R.U64 R40, R40, 0x3, RZ ;  /* 0x0000000328287819 */ /* 0x000fe400000012ff */
[----:B------:R-:W-:Y:S02]  /*7950*/  SHF.R.U64 R44, R44, 0x3, RZ ;  /* 0x000000032c2c7819 */ /* 0x000fe400000012ff */
[----:B------:R-:W-:Y:S02]  /*7960*/  SHF.R.U64 R68, R68, 0x3, RZ ;  /* 0x0000000344447819 */ /* 0x000fe400000012ff */
[----:B------:R-:W-:-:S02]  /*7970*/  SHF.R.U64 R10, R10, 0x3, RZ ;  /* 0x000000030a0a7819 */ /* 0x000fc400000012ff */
[----:B------:R-:W-:Y:S02]  /*7980*/  LOP3.LUT P0, RZ, R23, 0x3, RZ, 0xc0, !PT ;  /* 0x0000000317ff7812 */ /* 0x000fe4000780c0ff */
[----:B------:R-:W-:Y:S02]  /*7990*/  LOP3.LUT R48, R48, R49, RZ, 0x3c, !PT ;  /* 0x0000003130307212 */ /* 0x000fe400078e3cff */
[----:B------:R-:W-:Y:S02]  /*79a0*/  IADD3.X R49, RZ, R5, RZ, P2, !PT ;  /* 0x00000005ff317210 */ /* 0x000fe400017fe4ff */
        /* <DEDUP_REMOVED lines=8> */
[----:B------:R-:W-:-:S02]  /*7a30*/  ISETP.GE.OR P2, PT, R26, R85, P0 ;  /* 0x000000551a00720c */ /* 0x000fc40000746670 */
[----:B------:R-:W-:Y:S02]  /*7a40*/  ISETP.GE.OR P0, PT, R6, R85, P0 ;  /* 0x000000550600720c */ /* 0x000fe40000706670 */
[C---:B------:R-:W-:Y:S02]  /*7a50*/  IADD3 R77, P6, R4.reuse, 0xc000, RZ ;  /* 0x0000c000044d7810 */ /* 0x040fe40007fde0ff */
[C---:B------:R-:W-:Y:S02]  /*7a60*/  IADD3 R73, P5, R4.reuse, 0xd000, RZ ;  /* 0x0000d00004497810 */ /* 0x040fe40007fbe0ff */
[C---:B------:R-:W-:Y:S02]  /*7a70*/  IADD3 R65, P4, R4.reuse, 0xe000, RZ ;  /* 0x0000e00004417810 */ /* 0x040fe40007f9e0ff */
[C---:B------:R-:W-:Y:S02]  /*7a80*/  LOP3.LUT R15, R4.reuse, 0x380, RZ, 0xc0, !PT ;  /* 0x00000380040f7812 */ /* 0x040fe400078ec0ff */
[----:B------:R-:W-:Y:S01]  /*7a90*/  IADD3 R13, P3, R4, 0xf000, RZ ;  /* 0x0000f000040d7810 */ /* 0x000fe20007f7e0ff */
[----:B-1----:R1:W-:Y:S01]  /*7aa0*/  @!P2 ST.E desc[UR50][R20.64], R9 ;  /* 0x000000091400a985 */ /* 0x0023e2000c101932 */
[----:B------:R-:W-:-:S02]  /*7ab0*/  LOP3.LUT R76, R77, 0x380, RZ, 0xc0, !PT ;  /* 0x000003804d4c7812 */ /* 0x000fc400078ec0ff */
[----:B------:R-:W-:Y:S01]  /*7ac0*/  LOP3.LUT R72, R73, 0x380, RZ, 0xc0, !PT ;  /* 0x0000038049487812 */ /* 0x000fe200078ec0ff */
[----:B--2---:R2:W-:Y:S01]  /*7ad0*/  @!P0 ST.E desc[UR50][R50.64], R8 ;  /* 0x0000000832008985 */ /* 0x0045e2000c101932 */
[----:B------:R-:W-:Y:S01]  /*7ae0*/  LOP3.LUT R64, R65, 0x380, RZ, 0xc0, !PT ;  /* 0x0000038041407812 */ /* 0x000fe200078ec0ff */
[----:B------:R-:W-:Y:S01]  /*7af0*/  IMAD.X R53, RZ, RZ, R5, P3 ;  /* 0x000000ffff357224 */ /* 0x000fe200018e0605 */
[----:B------:R-:W-:Y:S01]  /*7b00*/  SHF.R.U64 R15, R15, 0x3, RZ ;  /* 0x000000030f0f7819 */ /* 0x000fe200000012ff */
[----:B------:R-:W-:Y:S01]  /*7b10*/  UIMAD UR7, UR11, UR12, URZ ;  /* 0x0000000c0b0772a4 */ /* 0x000fe2000f8e023f */
[----:B------:R-:W-:Y:S01]  /*7b20*/  LOP3.LUT R0, R13, 0x380, RZ, 0xc0, !PT ;  /* 0x000003800d007812 */ /* 0x000fe200078ec0ff */
[----:B------:R-:W-:Y:S01]  /*7b30*/  UIMAD.WIDE.U32 UR8, UR4, UR12, URZ ;  /* 0x0000000c040872a5 */ /* 0x000fe2000f8e003f */
[----:B------:R-:W-:Y:S01]  /*7b40*/  SHF.R.U64 R76, R76, 0x3, RZ ;  /* 0x000000034c4c7819 */ /* 0x000fe200000012ff */
[----:B------:R-:W-:Y:S01]  /*7b50*/  ULDC.64 UR10, c[0x0][0xae8] ;  /* 0x0002ba00000a7ab9 */ /* 0x000fe20000000a00 */
[----:B------:R-:W-:Y:S01]  /*7b60*/  SHF.R.U64 R72, R72, 0x3, RZ ;  /* 0x0000000348487819 */ /* 0x000fe200000012ff */
[----:B-1----:R-:W-:Y:S01]  /*7b70*/  IMAD.U32 R21, RZ, RZ, UR40 ;  /* 0x00000028ff157e24 */ /* 0x002fe2000f8e00ff */
[----:B------:R-:W-:Y:S01]  /*7b80*/  SHF.R.U64 R64, R64, 0x3, RZ ;  /* 0x0000000340407819 */ /* 0x000fe200000012ff */
[----:B------:R-:W5:Y:S01]  /*7b90*/  LD.E.128 R24, desc[UR50][R24.64] ;  /* 0x0000003218187980 */ /* 0x000f62000c101d00 */
[----:B------:R-:W-:-:S02]  /*7ba0*/  LOP3.LUT R4, R15, R4, RZ, 0x3c, !PT ;  /* 0x000000040f047212 */ /* 0x000fc400078e3cff */
[----:B------:R-:W-:Y:S01]  /*7bb0*/  SHF.R.U64 R0, R0, 0x3, RZ ;  /* 0x0000000300007819 */ /* 0x000fe200000012ff */
[----:B------:R-:W5:Y:S01]  /*7bc0*/  LD.E.128 R28, desc[UR50][R28.64] ;  /* 0x000000321c1c7980 */ /* 0x000f62000c101d00 */
[----:B------:R-:W-:Y:S01]  /*7bd0*/  LOP3.LUT R76, R76, R77, RZ, 0x3c, !PT ;  /* 0x0000004d4c4c7212 */ /* 0x000fe200078e3cff */
[--C-:B------:R-:W-:Y:S01]  /*7be0*/  IMAD.X R77, RZ, RZ, R5.reuse, P6 ;  /* 0x000000ffff4d7224 */ /* 0x100fe200030e0605 */
[----:B------:R-:W-:Y:S01]  /*7bf0*/  LOP3.LUT R72, R72, R73, RZ, 0x3c, !PT ;  /* 0x0000004948487212 */ /* 0x000fe200078e3cff */
[--C-:B------:R-:W-:Y:S01]  /*7c00*/  IMAD.X R73, RZ, RZ, R5.reuse, P5 ;  /* 0x000000ffff497224 */ /* 0x100fe200028e0605 */
[----:B------:R-:W-:Y:S01]  /*7c10*/  LOP3.LUT R64, R64, R65, RZ, 0x3c, !PT ;  /* 0x0000004140407212 */ /* 0x000fe200078e3cff */
[----:B------:R-:W-:Y:S01]  /*7c20*/  IMAD.X R65, RZ, RZ, R5, P4 ;  /* 0x000000ffff417224 */ /* 0x000fe200020e0605 */
[----:B------:R-:W-:Y:S01]  /*7c30*/  LOP3.LUT R52, R0, R13, RZ, 0x3c, !PT ;  /* 0x0000000d00347212 */ /* 0x000fe200078e3cff */
[----:B------:R-:W-:Y:S01]  /*7c40*/  UIMAD UR7, UR4, UR13, UR7 ;  /* 0x0000000d040772a4 */ /* 0x000fe2000f8e0207 */
[----:B------:R1:W5:Y:S01]  /*7c50*/  LD.E.128 R12, desc[UR50][R4.64] ;  /* 0x00000032040c7980 */ /* 0x000362000c101d00 */
[----:B------:R-:W-:-:S03]  /*7c60*/  IMAD R0, R19, 0x20, R22 ;  /* 0x0000002013007824 */ /* 0x000fc600078e0216 */
[----:B------:R-:W5:Y:S04]  /*7c70*/  LD.E.128 R32, desc[UR50][R32.64] ;  /* 0x0000003220207980 */ /* 0x000f68000c101d00 */
[----:B------:R-:W5:Y:S01]  /*7c80*/  LD.E.128 R56, desc[UR50][R56.64] ;  /* 0x0000003238387980 */ /* 0x000f62000c101d00 */
[----:B-1----:R-:W1:Y:S01]  /*7c90*/  @P1 LDC R5, c[0x0][0xbec] ;  /* 0x0002fb00ff051b82 */ /* 0x002e620000000800 */
[----:B------:R-:W-:Y:S02]  /*7ca0*/  UIADD3 UR9, UR9, UR7, URZ ;  /* 0x0000000709097290 */ /* 0x000fe4000fffe03f */
[----:B------:R-:W5:Y:S01]  /*7cb0*/  LD.E.128 R36, desc[UR50][R36.64] ;  /* 0x0000003224247980 */ /* 0x000f62000c101d00 */
[----:B------:R-:W-:Y:S01]  /*7cc0*/  UIMAD UR4, UR14, UR10, URZ ;  /* 0x0000000a0e0472a4 */ /* 0x000fe2000f8e023f */
[----:B------:R-:W-:Y:S01]  /*7cd0*/  IMAD R20, R21, 0x80, R0 ;  /* 0x0000008015147824 */ /* 0x000fe200078e0200 */
[----:B------:R-:W-:Y:S01]  /*7ce0*/  UIMAD.WIDE.U32 UR8, UR41, UR10, UR8 ;  /* 0x0000000a290872a5 */ /* 0x000fe2000f8e0008 */
[----:B------:R-:W5:Y:S01]  /*7cf0*/  LD.E.128 R40, desc[UR50][R40.64] ;  /* 0x0000003228287980 */ /* 0x000f62000c101d00 */
[----:B------:R-:W-:-:S03]  /*7d00*/  UIMAD UR4, UR41, UR11, UR4 ;  /* 0x0000000b290472a4 */ /* 0x000fc6000f8e0204 */
[----:B------:R-:W-:Y:S01]  /*7d10*/  ULDC.64 UR10, c[0x0][0xaf0] ;  /* 0x0002bc00000a7ab9 */ /* 0x000fe20000000a00 */
[----:B------:R-:W-:Y:S01]  /*7d20*/  UIADD3 UR9, UR9, UR4, URZ ;  /* 0x0000000409097290 */ /* 0x000fe2000fffe03f */
[----:B------:R-:W5:Y:S01]  /*7d30*/  LD.E.128 R44, desc[UR50][R44.64] ;  /* 0x000000322c2c7980 */ /* 0x000f62000c101d00 */
[----:B------:R-:W-:Y:S01]  /*7d40*/  UIMAD UR4, UR39, UR10, URZ ;  /* 0x0000000a270472a4 */ /* 0x000fe2000f8e023f */
[----:B------:R-:W-:Y:S01]  /*7d50*/  IMAD.MOV.U32 R21, RZ, RZ, R20 ;  /* 0x000000ffff157224 */ /* 0x000fe200078e0014 */
[----:B------:R-:W-:Y:S01]  /*7d60*/  UIMAD.WIDE.U32 UR8, UR38, UR10, UR8 ;  /* 0x0000000a260872a5 */ /* 0x000fe2000f8e0008 */
[----:B------:R-:W5:Y:S01]  /*7d70*/  LD.E.128 R68, desc[UR50][R68.64] ;  /* 0x0000003244447980 */ /* 0x000f62000c101d00 */
[----:B------:R-:W-:-:S03]  /*7d80*/  UIMAD UR4, UR38, UR11, UR4 ;  /* 0x0000000b260472a4 */ /* 0x000fc6000f8e0204 */
[----:B------:R-:W5:Y:S01]  /*7d90*/  LD.E.128 R60, desc[UR50][R60.64] ;  /* 0x000000323c3c7980 */ /* 0x000f62000c101d00 */
[----:B-1----:R-:W-:-:S03]  /*7da0*/  @P1 IMAD.HI.U32 R0, R20, R5, RZ ;  /* 0x0000000514001227 */ /* 0x002fc600078e00ff */
[----:B--2---:R-:W5:Y:S02]  /*7db0*/  LD.E.128 R8, desc[UR50][R10.64] ;  /* 0x000000320a087980 */ /* 0x004f64000c101d00 */
[----:B0-----:R-:W-:Y:S01]  /*7dc0*/  @P1 SHF.R.U32.HI R21, RZ, R83, R0 ;  /* 0x00000053ff151219 */ /* 0x001fe20000011600 */
[----:B------:R-:W-:Y:S01]  /*7dd0*/  UIADD3 UR4, UR9, UR4, URZ ;  /* 0x0000000409047290 */ /* 0x000fe2000fffe03f */
[----:B------:R-:W-:Y:S01]  /*7de0*/  IMAD.U32 R4, RZ, RZ, UR8 ;  /* 0x00000008ff047e24 */ /* 0x000fe2000f8e00ff */
[----:B------:R-:W5:Y:S01]  /*7df0*/  LD.E.128 R48, desc[UR50][R48.64] ;  /* 0x0000003230307980 */ /* 0x000f62000c101d00 */
[--C-:B------:R-:W-:Y:S01]  /*7e00*/  SHF.R.S32.HI R0, RZ, 0x1f, R21.reuse ;  /* 0x0000001fff007819 */ /* 0x100fe20000011415 */
[----:B------:R-:W-:Y:S01]  /*7e10*/  IMAD.MOV R6, RZ, RZ, -R21 ;  /* 0x000000ffff067224 */ /* 0x000fe200078e0a15 */
[----:B------:R-:W-:Y:S01]  /*7e20*/  MOV R5, UR9 ;  /* 0x0000000900057c02 */ /* 0x000fe20008000f00 */
[----:B------:R-:W-:Y:S01]  /*7e30*/  ULDC.64 UR8, c[0x0][0xae0] ;  /* 0x0002b80000087ab9 */ /* 0x000fe20000000a00 */
[----:B------:R-:W5:Y:S01]  /*7e40*/  LD.E.128 R76, desc[UR50][R76.64] ;  /* 0x000000324c4c7980 */ /* 0x000f62000c101d00 */
[----:B------:R-:W-:-:S02]  /*7e50*/  IMAD R0, R0, UR8, RZ ;  /* 0x0000000800007c24 */ /* 0x000fc4000f8e02ff */
[----:B------:R-:W-:Y:S01]  /*7e60*/  IMAD R81, R81, R6, R20 ;  /* 0x0000000651517224 */ /* 0x000fe200078e0214 */
[----:B------:R-:W5:Y:S01]  /*7e70*/  LD.E.128 R72, desc[UR50][R72.64] ;  /* 0x0000003248487980 */ /* 0x000f62000c101d00 */
[----:B------:R-:W-:-:S03]  /*7e80*/  IMAD.U32 R5, RZ, RZ, UR4 ;  /* 0x00000004ff057e24 */ /* 0x000fc6000f8e00ff */
[----:B------:R-:W5:Y:S01]  /*7e90*/  LD.E.128 R64, desc[UR50][R64.64] ;  /* 0x0000003240407980 */ /* 0x000f62000c101d00 */
[----:B------:R-:W-:-:S03]  /*7ea0*/  IMAD R83, R21, UR9, R0 ;  /* 0x0000000915537c24 */ /* 0x000fc6000f8e0200 */
[----:B------:R-:W5:Y:S01]  /*7eb0*/  LD.E.128 R52, desc[UR50][R52.64] ;  /* 0x0000003234347980 */ /* 0x000f62000c101d00 */
[----:B------:R-:W-:Y:S01]  /*7ec0*/  SHF.R.S32.HI R0, RZ, 0x1f, R81 ;  /* 0x0000001fff007819 */ /* 0x000fe20000011451 */
[----:B------:R-:W-:Y:S01]  /*7ed0*/  @!PT LDS RZ, [RZ] ;  /* 0x00000000fffff984 */ /* 0x000fe20000000800 */
[----:B------:R-:W-:Y:S01]  /*7ee0*/  @!PT LDS RZ, [RZ] ;  /* 0x00000000fffff984 */ /* 0x000fe20000000800 */
[----:B------:R-:W-:Y:S01]  /*7ef0*/  @!PT LDS RZ, [RZ] ;  /* 0x00000000fffff984 */ /* 0x000fe20000000800 */
[----:B------:R-:W-:Y:S01]  /*7f00*/  @!PT LDS RZ, [RZ] ;  /* 0x00000000fffff984 */ /* 0x000fe20000000800 */
[----:B------:R0:W-:Y:S06]  /*7f10*/  MEMBAR.ALL.CTA ;  /* 0x0000000000007992 */ /* 0x0001ec0000008000 */
[----:B0-----:R-:W0:Y:S01]  /*7f20*/  FENCE.VIEW.ASYNC.S ;  /* 0x00000000000073c6 */ /* 0x001e220000000000 */
[----:B------:R-:W-:Y:S01]  /*7f30*/  IMAD.WIDE.U32 R4, R21, UR8, R4 ;  /* 0x0000000815047c25 */ /* 0x000fe2000f8e0004 */
[----:B------:R-:W-:-:S03]  /*7f40*/  ULDC.64 UR8, c[0x0][0xad8] ;  /* 0x0002b60000087ab9 */ /* 0x000fc60000000a00 */
[----:B------:R-:W-:Y:S02]  /*7f50*/  IMAD.U32 R87, RZ, RZ, UR40 ;  /* 0x00000028ff577e24 */ /* 0x000fe4000f8e00ff */
[----:B------:R-:W-:Y:S02]  /*7f60*/  IMAD.IADD R5, R5, 0x1, R83 ;  /* 0x0000000105057824 */ /* 0x000fe400078e0253 */
[----:B------:R-:W-:Y:S02]  /*7f70*/  IMAD R6, R0, UR8, RZ ;  /* 0x0000000800067c24 */ /* 0x000fe4000f8e02ff */
[----:B------:R-:W-:Y:S02]  /*7f80*/  IMAD R86, R87, 0x80, R22 ;  /* 0x0000008057567824 */ /* 0x000fe400078e0216 */
[C---:B------:R-:W-:Y:S02]  /*7f90*/  IMAD R21, R81.reuse, UR9, R6 ;  /* 0x0000000951157c24 */ /* 0x040fe4000f8e0206 */
[----:B------:R-:W-:Y:S01]  /*7fa0*/  IMAD.WIDE.U32 R4, R81, UR8, R4 ;  /* 0x0000000851047c25 */ /* 0x000fe2000f8e0004 */
[----:B------:R-:W-:Y:S01]  /*7fb0*/  ISETP.GE.AND P2, PT, R86, R85, PT ;  /* 0x000000555600720c */ /* 0x000fe20003f46270 */
[----:B------:R-:W-:-:S02]  /*7fc0*/  ULDC.64 UR8, c[0x0][0xa80] ;  /* 0x0002a00000087ab9 */ /* 0x000fc40000000a00 */
[----:B------:R-:W-:Y:S01]  /*7fd0*/  VIADD R3, R3, 0x22820 ;  /* 0x0002282003037836 */ /* 0x000fe20000000000 */
[----:B------:R-:W-:Y:S01]  /*7fe0*/  LEA R6, P3, R4, UR8, 0x1 ;  /* 0x0000000804067c11 */ /* 0x000fe2000f8608ff */
[----:B------:R-:W-:Y:S02]  /*7ff0*/  IMAD.IADD R5, R5, 0x1, R21 ;  /* 0x0000000105057824 */ /* 0x000fe400078e0215 */
[----:B------:R-:W-:Y:S01]  /*8000*/  VIADD R0, R86, 0x20 ;  /* 0x0000002056007836 */ /* 0x000fe20000000000 */
[----:B------:R-:W-:Y:S02]  /*8010*/  PRMT R3, RZ, 0x654, R3 ;  /* 0x00000654ff037816 */ /* 0x000fe40000000003 */
[----:B------:R-:W-:Y:S02]  /*8020*/  LEA.HI.X R84, R4, UR9, R5, 0x1, P3 ;  /* 0x0000000904547c11 */ /* 0x000fe400098f0c05 */
[-C--:B------:R-:W-:Y:S01]  /*8030*/  ISETP.GE.AND P1, PT, R0, R85.reuse, PT ;  /* 0x000000550000720c */ /* 0x080fe20003f26270 */
[----:B------:R-:W-:Y:S01]  /*8040*/  VIADD R0, R86, 0x40 ;  /* 0x0000004056007836 */ /* 0x000fe20000000000 */
[----:B0-----:R0:W-:Y:S01]  /*8050*/  SYNCS.ARRIVE.TRANS64.RED.A1T0 RZ, [R3+URZ], RZ ;  /* 0x000000ff03ff79a7 */ /* 0x0011e2000810043f */
[----:B------:R1:W2:Y:S01]  /*8060*/  SHFL.IDX PT, R83, R6, RZ, 0x181f ;  /* 0x00181fff06537589 */ /* 0x0002a200000e0000 */
[----:B------:R-:W-:Y:S02]  /*8070*/  BSSY B1, `(.L_x_9450) ;  /* 0x0000015000017945 */ /* 0x000fe40003800000 */
[----:B------:R-:W-:Y:S01]  /*8080*/  ISETP.GE.AND P0, PT, R0, R85, PT ;  /* 0x000000550000720c */ /* 0x000fe20003f06270 */
[----:B0-----:R1:W0:Y:S01]  /*8090*/  SHFL.IDX PT, R3, R84, RZ, 0x181f ;  /* 0x00181fff54037589 */ /* 0x00122200000e0000 */
[----:B------:R-:W-:Y:S11]  /*80a0*/  @P2 BRA `(.L_x_9451) ;  /* 0x0000000000442947 */ /* 0x000ff60003800000 */
[----:B------:R-:W-:Y:S02]  /*80b0*/  ULDC UR4, c[0x0][0xac8] ;  /* 0x0002b20000047ab9 */ /* 0x000fe40000000800 */
[----:B------:R-:W-:Y:S02]  /*80c0*/  ISETP.GE.AND P5, PT, R2, UR4, PT ;  /* 0x0000000402007c0c */ /* 0x000fe4000bfa6270 */
[----:B------:R-:W-:Y:S02]  /*80d0*/  ISETP.GE.AND P4, PT, R17, UR4, PT ;  /* 0x0000000411007c0c */ /* 0x000fe4000bf86270 */
[----:B------:R-:W-:Y:S02]  /*80e0*/  ISETP.GE.AND P3, PT, R16, UR4, PT ;  /* 0x0000000410007c0c */ /* 0x000fe4000bf66270 */
[----:B------:R-:W-:-:S07]  /*80f0*/  ISETP.GE.AND P2, PT, R18, UR4, PT ;  /* 0x0000000412007c0c */ /* 0x000fce000bf46270 */
[----:B--2---:R-:W-:-:S04]  /*8100*/  @!P5 LEA R4, P6, R2, R83, 0x1 ;  /* 0x000000530204d211 */ /* 0x004fc800078c08ff */
[----:B0-----:R-:W-:Y:S02]  /*8110*/  @!P5 LEA.HI.X R5, R2, R3, R208, 0x1, P6 ;  /* 0x000000030205d211 */ /* 0x001fe400030f0cd0 */
[----:B------:R-:W-:-:S03]  /*8120*/  @!P4 LEA R20, P6, R17, R83, 0x1 ;  /* 0x000000531114c211 */ /* 0x000fc600078c08ff */
[----:B-----5:R3:W-:Y:S01]  /*8130*/  @!P5 ST.E.128 desc[UR50][R4.64], R12 ;  /* 0x0000000c0400d985 */ /* 0x0207e2000c101d32 */
[----:B------:R-:W-:Y:S02]  /*8140*/  @!P4 LEA.HI.X R21, R17, R3, R207, 0x1, P6 ;  /* 0x000000031115c211 */ /* 0x000fe400030f0ccf */
[----:B------:R-:W-:-:S03]  /*8150*/  @!P3 LEA R80, P6, R16, R83, 0x1 ;  /* 0x000000531050b211 */ /* 0x000fc600078c08ff */
[----:B------:R3:W-:Y:S01]  /*8160*/  @!P4 ST.E.128 desc[UR50][R20.64], R56 ;  /* 0x000000381400c985 */ /* 0x0007e2000c101d32 */
[----:B------:R-:W-:Y:S02]  /*8170*/  @!P3 LEA.HI.X R81, R16, R3, R206, 0x1, P6 ;  /* 0x000000031051b211 */ /* 0x000fe400030f0cce */
[----:B------:R-:W-:-:S03]  /*8180*/  @!P2 LEA R82, P6, R18, R83, 0x1 ;  /* 0x000000531252a211 */ /* 0x000fc600078c08ff */
[----:B------:R3:W-:Y:S01]  /*8190*/  @!P3 ST.E.128 desc[UR50][R80.64], R68 ;  /* 0x000000445000b985 */ /* 0x0007e2000c101d32 */
[----:B------:R-:W-:-:S05]  /*81a0*/  @!P2 LEA.HI.X R83, R18, R3, R205, 0x1, P6 ;  /* 0x000000031253a211 */ /* 0x000fca00030f0ccd */
[----:B------:R3:W-:Y:S04]  /*81b0*/  @!P2 ST.E.128 desc[UR50][R82.64], R76 ;  /* 0x0000004c5200a985 */ /* 0x0007e8000c101d32 */
.L_x_9451:
[----:B------:R-:W-:Y:S05]  /*81c0*/  BSYNC B1 ;  /* 0x0000000000017941 */ /* 0x000fea0003800000 */
.L_x_9450:
[----:B0-----:R0:W4:Y:S01]  /*81d0*/  SHFL.IDX PT, R3, R84, 0x1, 0x181f ;  /* 0x00381f0054037f89 */ /* 0x00112200000e0000 */
[----:B------:R-:W-:Y:S03]  /*81e0*/  BSSY B1, `(.L_x_9452) ;  /* 0x0000014000017945 */ /* 0x000fe60003800000 */
[----:B---3--:R0:W3:Y:S01]  /*81f0*/  SHFL.IDX PT, R21, R6, 0x1, 0x181f ;  /* 0x00381f0006157f89 */ /* 0x0080e200000e0000 */
[----:B------:R-:W-:Y:S05]  /*8200*/  @P1 BRA `(.L_x_9453) ;  /* 0x0000000000441947 */ /* 0x000fea0003800000 */
[----:B------:R-:W-:Y:S02]  /*8210*/  ULDC UR4, c[0x0][0xac8] ;  /* 0x0002b20000047ab9 */ /* 0x000fe40000000800 */
[----:B------:R-:W-:Y:S02]  /*8220*/  ISETP.GE.AND P4, PT, R2, UR4, PT ;  /* 0x0000000402007c0c */ /* 0x000fe4000bf86270 */
[----:B------:R-:W-:Y:S02]  /*8230*/  ISETP.GE.AND P3, PT, R17, UR4, PT ;  /* 0x0000000411007c0c */ /* 0x000fe4000bf66270 */
[----:B------:R-:W-:Y:S02]  /*8240*/  ISETP.GE.AND P2, PT, R16, UR4, PT ;  /* 0x0000000410007c0c */ /* 0x000fe4000bf46270 */
[----:B------:R-:W-:-:S07]  /*8250*/  ISETP.GE.AND P1, PT, R18, UR4, PT ;  /* 0x0000000412007c0c */ /* 0x000fce000bf26270 */
[CC--:B---3--:R-:W-:Y:S02]  /*8260*/  @!P4 LEA R4, P6, R2.reuse, R21.reuse, 0x1 ;  /* 0x000000150204c211 */ /* 0x0c8fe400078c08ff */
[C---:B-----5:R-:W-:Y:S02]  /*8270*/  @!P3 LEA R12, P5, R17.reuse, R21, 0x1 ;  /* 0x00000015110cb211 */ /* 0x060fe400078a08ff */
[----:B----4-:R-:W-:Y:S02]  /*8280*/  @!P4 LEA.HI.X R5, R2, R3, R208, 0x1, P6 ;  /* 0x000000030205c211 */ /* 0x010fe400030f0cd0 */
[----:B------:R-:W-:Y:S02]  /*8290*/  @!P2 LEA R14, P6, R16, R21, 0x1 ;  /* 0x00000015100ea211 */ /* 0x000fe400078c08ff */
[----:B------:R-:W-:Y:S01]  /*82a0*/  @!P3 LEA.HI.X R13, R17, R3, R207, 0x1, P5 ;  /* 0x00000003110db211 */ /* 0x000fe200028f0ccf */
[----:B------:R3:W-:Y:S01]  /*82b0*/  @!P4 ST.E.128 desc[UR50][R4.64], R24 ;  /* 0x000000180400c985 */ /* 0x0007e2000c101d32 */
[----:B------:R-:W-:-:S02]  /*82c0*/  @!P1 LEA R20, P5, R18, R21, 0x1 ;  /* 0x0000001512149211 */ /* 0x000fc400078a08ff */
[-C--:B------:R-:W-:Y:S01]  /*82d0*/  @!P2 LEA.HI.X R15, R16, R3.reuse, R206, 0x1, P6 ;  /* 0x00000003100fa211 */ /* 0x080fe200030f0cce */
[----:B------:R3:W-:Y:S01]  /*82e0*/  @!P3 ST.E.128 desc[UR50][R12.64], R36 ;  /* 0x000000240c00b985 */ /* 0x0007e2000c101d32 */
[----:B------:R-:W-:-:S03]  /*82f0*/  @!P1 LEA.HI.X R21, R18, R3, R205, 0x1, P5 ;  /* 0x0000000312159211 */ /* 0x000fc600028f0ccd */
[----:B------:R3:W-:Y:S04]  /*8300*/  @!P2 ST.E.128 desc[UR50][R14.64], R60 ;  /* 0x0000003c0e00a985 */ /* 0x0007e8000c101d32 */
[----:B------:R3:W-:Y:S02]  /*8310*/  @!P1 ST.E.128 desc[UR50][R20.64], R72 ;  /* 0x0000004814009985 */ /* 0x0007e4000c101d32 */
.L_x_9453:
[----:B------:R-:W-:Y:S05]  /*8320*/  BSYNC B1 ;  /* 0x0000000000017941 */ /* 0x000fea0003800000 */
.L_x_9452:
[----:B----4-:R4:W0:Y:S01]  /*8330*/  SHFL.IDX PT, R3, R84, 0x2, 0x181f ;  /* 0x00581f0054037f89 */ /* 0x01082200000e0000 */
        /* <DEDUP_REMOVED lines=8> */
[-C--:B---3--:R-:W-:Y:S02]  /*83c0*/  @!P3 LEA R4, P6, R2, R21.reuse, 0x1 ;  /* 0x000000150204b211 */ /* 0x088fe400078c08ff */
[CC--:B-----5:R-:W-:Y:S02]  /*83d0*/  @!P2 LEA R12, P5, R17.reuse, R21.reuse, 0x1 ;  /* 0x00000015110ca211 */ /* 0x0e0fe400078a08ff */
[----:B------:R-:W-:Y:S02]  /*83e0*/  @!P1 LEA R14, P4, R16, R21, 0x1 ;  /* 0x00000015100e9211 */ /* 0x000fe400078808ff */
[----:B0-----:R-:W-:Y:S02]  /*83f0*/  @!P3 LEA.HI.X R5, R2, R3, R208, 0x1, P6 ;  /* 0x000000030205b211 */ /* 0x001fe400030f0cd0 */
[----:B------:R-:W-:Y:S02]  /*8400*/  @!P0 LEA R20, P6, R18, R21, 0x1 ;  /* 0x0000001512148211 */ /* 0x000fe400078c08ff */
[-C--:B------:R-:W-:Y:S01]  /*8410*/  @!P2 LEA.HI.X R13, R17, R3.reuse, R207, 0x1, P5 ;  /* 0x00000003110da211 */ /* 0x080fe200028f0ccf */
[----:B------:R0:W-:Y:S01]  /*8420*/  @!P3 ST.E.128 desc[UR50][R4.64], R28 ;  /* 0x0000001c0400b985 */ /* 0x0001e2000c101d32 */
[----:B------:R-:W-:-:S02]  /*8430*/  @!P1 LEA.HI.X R15, R16, R3, R206, 0x1, P4 ;  /* 0x00000003100f9211 */ /* 0x000fc400020f0cce */
[----:B------:R-:W-:Y:S01]  /*8440*/  @!P0 LEA.HI.X R21, R18, R3, R205, 0x1, P6 ;  /* 0x0000000312158211 */ /* 0x000fe200030f0ccd */
[----:B------:R0:W-:Y:S04]  /*8450*/  @!P2 ST.E.128 desc[UR50][R12.64], R40 ;  /* 0x000000280c00a985 */ /* 0x0001e8000c101d32 */
[----:B------:R0:W-:Y:S04]  /*8460*/  @!P1 ST.E.128 desc[UR50][R14.64], R8 ;  /* 0x000000080e009985 */ /* 0x0001e8000c101d32 */
[----:B------:R0:W-:Y:S02]  /*8470*/  @!P0 ST.E.128 desc[UR50][R20.64], R64 ;  /* 0x0000004014008985 */ /* 0x0001e4000c101d32 */
.L_x_9455:
[----:B------:R-:W-:Y:S05]  /*8480*/  BSYNC B1 ;  /* 0x0000000000017941 */ /* 0x000fea0003800000 */
.L_x_9454:
[----:B------:R-:W-:Y:S01]  /*8490*/  IADD3 R0, R86, 0x60, RZ ;  /* 0x0000006056007810 */ /* 0x000fe20007ffe0ff */
[----:B0-----:R0:W0:Y:S03]  /*84a0*/  SHFL.IDX PT, R3, R84, 0x3, 0x181f ;  /* 0x00781f0054037f89 */ /* 0x00102600000e0000 */
[----:B------:R-:W-:Y:S01]  /*84b0*/  ISETP.GE.AND P0, PT, R0, R85, PT ;  /* 0x000000550000720c */ /* 0x000fe20003f06270 */
[----:B-----5:R0:W0:-:S12]  /*84c0*/  SHFL.IDX PT, R13, R6, 0x3, 0x181f ;  /* 0x00781f00060d7f89 */ /* 0x02001800000e0000 */
[----:B------:R-:W-:Y:S05]  /*84d0*/  @P0 BRA `(.L_x_9456) ;  /* 0x0000000c00bc0947 */ /* 0x000fea0003800000 */
[----:B------:R-:W-:Y:S02]  /*84e0*/  ULDC UR4, c[0x0][0xac8] ;  /* 0x0002b20000047ab9 */ /* 0x000fe40000000800 */
[----:B------:R-:W-:Y:S02]  /*84f0*/  ISETP.GE.AND P3, PT, R2, UR4, PT ;  /* 0x0000000402007c0c */ /* 0x000fe4000bf66270 */
[----:B------:R-:W-:Y:S02]  /*8500*/  ISETP.GE.AND P4, PT, R17, UR4, PT ;  /* 0x0000000411007c0c */ /* 0x000fe4000bf86270 */
[----:B------:R-:W-:-:S09]  /*8510*/  ISETP.GE.AND P5, PT, R16, UR4, PT ;  /* 0x0000000410007c0c */ /* 0x000fd2000bfa6270 */
[-C--:B0-----:R-:W-:Y:S02]  /*8520*/  @!P3 LEA R4, P0, R2, R13.reuse, 0x1 ;  /* 0x0000000d0204b211 */ /* 0x081fe400078008ff */
[CC--:B------:R-:W-:Y:S02]  /*8530*/  @!P4 LEA R8, P1, R17.reuse, R13.reuse, 0x1 ;  /* 0x0000000d1108c211 */ /* 0x0c0fe400078208ff */
[----:B------:R-:W-:Y:S02]  /*8540*/  @!P5 LEA R10, P2, R16, R13, 0x1 ;  /* 0x0000000d100ad211 */ /* 0x000fe400078408ff */
[-C--:B------:R-:W-:Y:S02]  /*8550*/  @!P3 LEA.HI.X R5, R2, R3.reuse, R208, 0x1, P0 ;  /* 0x000000030205b211 */ /* 0x080fe400000f0cd0 */
[-C--:B------:R-:W-:Y:S02]  /*8560*/  @!P4 LEA.HI.X R9, R17, R3.reuse, R207, 0x1, P1 ;  /* 0x000000031109c211 */ /* 0x080fe400008f0ccf */
[----:B------:R-:W-:Y:S01]  /*8570*/  @!P5 LEA.HI.X R11, R16, R3, R206, 0x1, P2 ;  /* 0x00000003100bd211 */ /* 0x000fe200010f0cce */
[----:B------:R0:W-:Y:S01]  /*8580*/  @!P3 ST.E.128 desc[UR50][R4.64], R32 ;  /* 0x000000200400b985 */ /* 0x0001e2000c101d32 */
[----:B------:R-:W-:-:S03]  /*8590*/  ISETP.GE.AND P0, PT, R18, UR4, PT ;  /* 0x0000000412007c0c */ /* 0x000fc6000bf06270 */
[----:B------:R0:W-:Y:S04]  /*85a0*/  @!P4 ST.E.128 desc[UR50][R8.64], R44 ;  /* 0x0000002c0800c985 */ /* 0x0001e8000c101d32 */
[----:B------:R0:W-:Y:S06]  /*85b0*/  @!P5 ST.E.128 desc[UR50][R10.64], R48 ;  /* 0x000000300a00d985 */ /* 0x0001ec000c101d32 */
[----:B------:R-:W-:Y:S05]  /*85c0*/  @P0 BRA `(.L_x_9456) ;  /* 0x0000000c00800947 */ /* 0x000fea0003800000 */
[----:B0-----:R-:W-:-:S04]  /*85d0*/  LEA R4, P0, R18, R13, 0x1 ;  /* 0x0000000d12047211 */ /* 0x001fc800078008ff */
[----:B------:R-:W-:-:S05]  /*85e0*/  LEA.HI.X R5, R18, R3, R205, 0x1, P0 ;  /* 0x0000000312057211 */ /* 0x000fca00000f0ccd */
[----:B------:R0:W-:Y:S01]  /*85f0*/  ST.E.128 desc[UR50][R4.64], R52 ;  /* 0x0000003404007985 */ /* 0x0001e2000c101d32 */
[----:B------:R-:W-:Y:S05]  /*8600*/  BRA `(.L_x_9456) ;  /* 0x0000000c00707947 */ /* 0x000fea0003800000 */
.L_x_9448:
        /* <DEDUP_REMOVED lines=23> */
[----:B0-----:R-:W-:Y:S01]  /*8780*/  ISETP.NE.AND P0, PT, R13, 0x1, PT ;  /* 0x000000010d00780c */ /* 0x001fe20003f05270 */
[----:B------:R-:W-:Y:S01]  /*8790*/  UMOV UR4, URZ ;  /* 0x0000003f00047c82 */ /* 0x000fe20008000000 */
[----:B------:R-:W-:Y:S01]  /*87a0*/  USHF.R.S32.HI UR11, URZ, 0x1f, UR41 ;  /* 0x0000001f3f0b7899 */ /* 0x000fe20008011429 */
[----:B------:R-:W-:-:S10]  /*87b0*/  ISETP.GE.AND P1, PT, R209, 0x80, PT ;  /* 0x00000080d100780c */ /* 0x000fd40003f26270 */
[----:B------:R-:W0:Y:S01]  /*87c0*/  @P0 LDC R11, c[0x0][0xbec] ;  /* 0x0002fb00ff0b0b82 */ /* 0x000e220000000800 */
[----:B--2---:R-:W-:-:S13]  /*87d0*/  @P2 R2UR UR4, R3 ;  /* 0x00000000030422ca */ /* 0x004fda00000e0000 */
[----:B------:R-:W-:Y:S01]  /*87e0*/  USHF.R.S32.HI UR10, URZ, 0x1f, UR4 ;  /* 0x0000001f3f0a7899 */ /* 0x000fe20008011404 */
[----:B01----:R-:W-:Y:S11]  /*87f0*/  @P3 BRA `(.L_x_9457) ;  /* 0x0000000000103947 */ /* 0x003ff60003800000 */
[----:B------:R-:W-:Y:S05]  /*8800*/  @!P2 BRA `(.L_x_9457) ;  /* 0x00000000000ca947 */ /* 0x000fea0003800000 */
[----:B------:R-:W2:Y:S04]  /*8810*/  LDG.E R3, desc[UR50][R4.64] ;  /* 0x0000003204037981 */ /* 0x000ea8000c1e1900 */
[----:B-----5:R-:W2:Y:S02]  /*8820*/  LDG.E R0, desc[UR50][R4.64+0x4] ;  /* 0x0000043204007981 */ /* 0x020ea4000c1e1900 */
[----:B--2---:R-:W-:-:S07]  /*8830*/  IMAD.IADD R0, R0, 0x1, -R3 ;  /* 0x0000000100007824 */ /* 0x004fce00078e0a03 */
.L_x_9457:
        /* <DEDUP_REMOVED lines=27> */
[----:B0-----:R-:W-:Y:S01]  /*89f0*/  @P1 IMAD.HI.U32 R3, R5, R4, RZ ;  /* 0x0000000405031227 */ /* 0x001fe200078e00ff */
[----:B------:R-:W-:-:S04]  /*8a00*/  MOV R4, R5 ;  /* 0x0000000500047202 */ /* 0x000fc80000000f00 */
        /* <DEDUP_REMOVED lines=17> */
.L_x_9459:
[----:B------:R-:W-:Y:S05]  /*8b20*/  BSYNC B1 ;  /* 0x0000000000017941 */ /* 0x000fea0003800000 */
.L_x_9458:
[----:B------:R-:W1:Y:S01]  /*8b30*/  @P0 LDC R5, c[0x0][0xbf0] ;  /* 0x0002fc00ff050b82 */ /* 0x000e620000000800 */
[----:B------:R-:W-:Y:S01]  /*8b40*/  ULDC.64 UR12, c[0x0][0xaa0] ;  /* 0x0002a800000c7ab9 */ /* 0x000fe20000000a00 */
[----:B0-----:R-:W-:Y:S01]  /*8b50*/  IMAD R3, R19, 0x20, R22 ;  /* 0x0000002013037824 */ /* 0x001fe200078e0216 */
[----:B------:R-:W-:Y:S01]  /*8b60*/  UIMAD UR7, UR10, UR12, URZ ;  /* 0x0000000c0a0772a4 */ /* 0x000fe2000f8e023f */
[----:B------:R-:W-:Y:S01]  /*8b70*/  IMAD.U32 R8, RZ, RZ, UR40 ;  /* 0x00000028ff087e24 */ /* 0x000fe2000f8e00ff */
[----:B------:R-:W-:Y:S01]  /*8b80*/  UIMAD.WIDE.U32 UR8, UR4, UR12, URZ ;  /* 0x0000000c040872a5 */ /* 0x000fe2000f8e003f */
[----:B------:R-:W-:Y:S01]  /*8b90*/  IMAD.U32 R15, RZ, RZ, UR40 ;  /* 0x00000028ff0f7e24 */ /* 0x000fe2000f8e00ff */
[----:B------:R-:W-:Y:S01]  /*8ba0*/  UIMAD UR7, UR4, UR13, UR7 ;  /* 0x0000000d040772a4 */ /* 0x000fe2000f8e0207 */
[----:B------:R-:W-:Y:S01]  /*8bb0*/  IMAD R8, R8, 0x80, R3 ;  /* 0x0000008008087824 */ /* 0x000fe200078e0203 */
[----:B------:R-:W-:Y:S01]  /*8bc0*/  BSSY B1, `(.L_x_9460) ;  /* 0x000003e000017945 */ /* 0x000fe20003800000 */
[----:B------:R-:W-:Y:S01]  /*8bd0*/  ULDC.64 UR12, c[0x0][0xae8] ;  /* 0x0002ba00000c7ab9 */ /* 0x000fe20000000a00 */
[----:B------:R-:W-:Y:S01]  /*8be0*/  UIADD3 UR9, UR9, UR7, URZ ;  /* 0x0000000709097290 */ /* 0x000fe2000fffe03f */
[----:B------:R-:W-:Y:S01]  /*8bf0*/  @P0 IMAD.HI.U32 R4, R8, R11, RZ ;  /* 0x0000000b08040227 */ /* 0x000fe200078e00ff */
[----:B------:R-:W-:-:S02]  /*8c00*/  UIMAD UR4, UR11, UR12, URZ ;  /* 0x0000000c0b0472a4 */ /* 0x000fc4000f8e023f */
[----:B------:R-:W-:Y:S01]  /*8c10*/  UIMAD.WIDE.U32 UR8, UR41, UR12, UR8 ;  /* 0x0000000c290872a5 */ /* 0x000fe2000f8e0008 */
[----:B------:R-:W-:Y:S01]  /*8c20*/  IMAD.MOV.U32 R3, RZ, RZ, R8 ;  /* 0x000000ffff037224 */ /* 0x000fe200078e0008 */
[----:B------:R-:W-:Y:S01]  /*8c30*/  UIMAD UR4, UR41, UR13, UR4 ;  /* 0x0000000d290472a4 */ /* 0x000fe2000f8e0204 */
[----:B------:R-:W-:-:S03]  /*8c40*/  ULDC.64 UR10, c[0x0][0xaf0] ;  /* 0x0002bc00000a7ab9 */ /* 0x000fc60000000a00 */
[----:B------:R-:W-:Y:S02]  /*8c50*/  UIADD3 UR9, UR9, UR4, URZ ;  /* 0x0000000409097290 */ /* 0x000fe4000fffe03f */
[----:B------:R-:W-:Y:S01]  /*8c60*/  UIMAD UR4, UR39, UR10, URZ ;  /* 0x0000000a270472a4 */ /* 0x000fe2000f8e023f */
[----:B-1----:R-:W-:Y:S01]  /*8c70*/  @P0 SHF.R.U32.HI R3, RZ, R5, R4 ;  /* 0x00000005ff030219 */ /* 0x002fe20000011604 */
[----:B------:R-:W-:Y:S02]  /*8c80*/  UIMAD.WIDE.U32 UR8, UR38, UR10, UR8 ;  /* 0x0000000a260872a5 */ /* 0x000fe4000f8e0008 */
[----:B------:R-:W-:Y:S01]  /*8c90*/  UIMAD UR4, UR38, UR11, UR4 ;  /* 0x0000000b260472a4 */ /* 0x000fe2000f8e0204 */
[--C-:B------:R-:W-:Y:S01]  /*8ca0*/  SHF.R.S32.HI R4, RZ, 0x1f, R3.reuse ;  /* 0x0000001fff047819 */ /* 0x100fe20000011403 */
[----:B------:R-:W-:Y:S01]  /*8cb0*/  IMAD.MOV R9, RZ, RZ, -R3 ;  /* 0x000000ffff097224 */ /* 0x000fe200078e0a03 */
[----:B------:R-:W-:Y:S01]  /*8cc0*/  ULDC.64 UR10, c[0x0][0xae0] ;  /* 0x0002b800000a7ab9 */ /* 0x000fe20000000a00 */
[----:B------:R-:W-:-:S02]  /*8cd0*/  UIADD3 UR4, UR9, UR4, URZ ;  /* 0x0000000409047290 */ /* 0x000fc4000fffe03f */
[----:B------:R-:W-:Y:S02]  /*8ce0*/  IMAD.U32 R5, RZ, RZ, UR9 ;  /* 0x00000009ff057e24 */ /* 0x000fe4000f8e00ff */
[----:B------:R-:W-:Y:S01]  /*8cf0*/  IMAD R6, R4, UR10, RZ ;  /* 0x0000000a04067c24 */ /* 0x000fe2000f8e02ff */
[----:B------:R-:W-:Y:S01]  /*8d00*/  MOV R4, UR8 ;  /* 0x0000000800047c02 */ /* 0x000fe20008000f00 */
[----:B------:R-:W-:Y:S01]  /*8d10*/  IMAD R9, R13, R9, R8 ;  /* 0x000000090d097224 */ /* 0x000fe200078e0208 */
[----:B------:R-:W-:Y:S01]  /*8d20*/  ULDC.64 UR8, c[0x0][0xad8] ;  /* 0x0002b60000087ab9 */ /* 0x000fe20000000a00 */
[----:B------:R-:W-:Y:S02]  /*8d30*/  IMAD.U32 R5, RZ, RZ, UR4 ;  /* 0x00000004ff057e24 */ /* 0x000fe4000f8e00ff */
[C---:B------:R-:W-:Y:S02]  /*8d40*/  IMAD R11, R3.reuse, UR11, R6 ;  /* 0x0000000b030b7c24 */ /* 0x040fe4000f8e0206 */
[----:B------:R-:W-:Y:S01]  /*8d50*/  IMAD.WIDE.U32 R4, R3, UR10, R4 ;  /* 0x0000000a03047c25 */ /* 0x000fe2000f8e0004 */
[----:B------:R-:W-:-:S03]  /*8d60*/  SHF.R.S32.HI R3, RZ, 0x1f, R9 ;  /* 0x0000001fff037819 */ /* 0x000fc60000011409 */
[----:B------:R-:W-:Y:S02]  /*8d70*/  IMAD.IADD R5, R5, 0x1, R11 ;  /* 0x0000000105057824 */ /* 0x000fe400078e020b */
[----:B------:R-:W-:Y:S02]  /*8d80*/  IMAD R6, R3, UR8, RZ ;  /* 0x0000000803067c24 */ /* 0x000fe4000f8e02ff */
[----:B------:R-:W-:Y:S02]  /*8d90*/  IMAD R8, R15, 0x80, R22 ;  /* 0x000000800f087824 */ /* 0x000fe400078e0216 */
[----:B-----5:R-:W-:Y:S02]  /*8da0*/  IMAD R13, R0, R13, RZ ;  /* 0x0000000d000d7224 */ /* 0x020fe400078e02ff */
[C---:B------:R-:W-:Y:S02]  /*8db0*/  IMAD R3, R9.reuse, UR9, R6 ;  /* 0x0000000909037c24 */ /* 0x040fe4000f8e0206 */
[----:B------:R-:W-:Y:S01]  /*8dc0*/  IMAD.WIDE.U32 R4, R9, UR8, R4 ;  /* 0x0000000809047c25 */ /* 0x000fe2000f8e0004 */
[----:B------:R-:W-:Y:S01]  /*8dd0*/  ISETP.GE.AND P2, PT, R8, R13, PT ;  /* 0x0000000d0800720c */ /* 0x000fe20003f46270 */
[----:B------:R-:W-:-:S02]  /*8de0*/  ULDC.64 UR8, c[0x0][0xa80] ;  /* 0x0002a00000087ab9 */ /* 0x000fc40000000a00 */
[----:B------:R-:W-:Y:S01]  /*8df0*/  IMAD.IADD R3, R5, 0x1, R3 ;  /* 0x0000000105037824 */ /* 0x000fe200078e0203 */
[----:B------:R-:W-:Y:S01]  /*8e00*/  LEA R6, P3, R4, UR8, 0x1 ;  /* 0x0000000804067c11 */ /* 0x000fe2000f8608ff */
[----:B------:R-:W-:-:S03]  /*8e10*/  VIADD R0, R8, 0x20 ;  /* 0x0000002008007836 */ /* 0x000fc60000000000 */
[----:B------:R-:W-:Y:S01]  /*8e20*/  LEA.HI.X R3, R4, UR9, R3, 0x1, P3 ;  /* 0x0000000904037c11 */ /* 0x000fe200098f0c03 */
[----:B------:R0:W1:Y:S01]  /*8e30*/  SHFL.IDX PT, R9, R6, RZ, 0x181f ;  /* 0x00181fff06097589 */ /* 0x00006200000e0000 */
[-C--:B------:R-:W-:Y:S01]  /*8e40*/  ISETP.GE.AND P1, PT, R0, R13.reuse, PT ;  /* 0x0000000d0000720c */ /* 0x080fe20003f26270 */
[----:B------:R-:W-:Y:S02]  /*8e50*/  VIADD R0, R8, 0x40 ;  /* 0x0000004008007836 */ /* 0x000fe40000000000 */
[----:B------:R0:W2:Y:S03]  /*8e60*/  SHFL.IDX PT, R5, R3, RZ, 0x181f ;  /* 0x00181fff03057589 */ /* 0x0000a600000e0000 */
[----:B------:R-:W-:Y:S01]  /*8e70*/  ISETP.GE.AND P0, PT, R0, R13, PT ;  /* 0x0000000d0000720c */ /* 0x000fe20003f06270 */
[----:B------:R-:W-:-:S12]  /*8e80*/  @P2 BRA `(.L_x_9461) ;  /* 0x0000000000442947 */ /* 0x000fd80003800000 */
[----:B------:R-:W-:Y:S02]  /*8e90*/  ULDC UR4, c[0x0][0xac8] ;  /* 0x0002b20000047ab9 */ /* 0x000fe40000000800 */
[----:B------:R-:W-:Y:S02]  /*8ea0*/  ISETP.GE.AND P5, PT, R2, UR4, PT ;  /* 0x0000000402007c0c */ /* 0x000fe4000bfa6270 */
[----:B------:R-:W-:Y:S02]  /*8eb0*/  ISETP.GE.AND P4, PT, R17, UR4, PT ;  /* 0x0000000411007c0c */ /* 0x000fe4000bf86270 */
[----:B------:R-:W-:Y:S02]  /*8ec0*/  ISETP.GE.AND P3, PT, R16, UR4, PT ;  /* 0x0000000410007c0c */ /* 0x000fe4000bf66270 */
[----:B------:R-:W-:-:S07]  /*8ed0*/  ISETP.GE.AND P2, PT, R18, UR4, PT ;  /* 0x0000000412007c0c */ /* 0x000fce000bf46270 */
[----:B-1----:R-:W-:-:S04]  /*8ee0*/  @!P5 LEA R10, P6, R2, R9, 0x1 ;  /* 0x00000009020ad211 */ /* 0x002fc800078c08ff */
[----:B--2---:R-:W-:Y:S02]  /*8ef0*/  @!P5 LEA.HI.X R11, R2, R5, R208, 0x1, P6 ;  /* 0x00000005020bd211 */ /* 0x004fe400030f0cd0 */
[----:B------:R-:W-:-:S03]  /*8f00*/  @!P4 LEA R14, P6, R17, R9, 0x1 ;  /* 0x00000009110ec211 */ /* 0x000fc600078c08ff */
[----:B------:R3:W-:Y:S01]  /*8f10*/  @!P5 ST.E.128 desc[UR50][R10.64], RZ ;  /* 0x000000ff0a00d985 */ /* 0x0007e2000c101d32 */
[----:B------:R-:W-:Y:S02]  /*8f20*/  @!P4 LEA.HI.X R15, R17, R5, R207, 0x1, P6 ;  /* 0x00000005110fc211 */ /* 0x000fe400030f0ccf */
[----:B------:R-:W-:-:S03]  /*8f30*/  @!P3 LEA R20, P6, R16, R9, 0x1 ;  /* 0x000000091014b211 */ /* 0x000fc600078c08ff */
[----:B------:R3:W-:Y:S01]  /*8f40*/  @!P4 ST.E.128 desc[UR50][R14.64], RZ ;  /* 0x000000ff0e00c985 */ /* 0x0007e2000c101d32 */
[----:B------:R-:W-:Y:S02]  /*8f50*/  @!P3 LEA.HI.X R21, R16, R5, R206, 0x1, P6 ;  /* 0x000000051015b211 */ /* 0x000fe400030f0cce */
[----:B------:R-:W-:-:S03]  /*8f60*/  @!P2 LEA R4, P6, R18, R9, 0x1 ;  /* 0x000000091204a211 */ /* 0x000fc600078c08ff */
[----:B------:R3:W-:Y:S01]  /*8f70*/  @!P3 ST.E.128 desc[UR50][R20.64], RZ ;  /* 0x000000ff1400b985 */ /* 0x0007e2000c101d32 */
[----:B------:R-:W-:-:S05]  /*8f80*/  @!P2 LEA.HI.X R5, R18, R5, R205, 0x1, P6 ;  /* 0x000000051205a211 */ /* 0x000fca00030f0ccd */
[----:B------:R3:W-:Y:S04]  /*8f90*/  @!P2 ST.E.128 desc[UR50][R4.64], RZ ;  /* 0x000000ff0400a985 */ /* 0x0007e8000c101d32 */
.L_x_9461:
[----:B------:R-:W-:Y:S05]  /*8fa0*/  BSYNC B1 ;  /* 0x0000000000017941 */ /* 0x000fea0003800000 */
.L_x_9460:
[----:B--23--:R2:W3:Y:S01]  /*8fb0*/  SHFL.IDX PT, R5, R3, 0x1, 0x181f ;  /* 0x00381f0003057f89 */ /* 0x00c4e200000e0000 */
[----:B------:R-:W-:Y:S03]  /*8fc0*/  BSSY B1, `(.L_x_9462) ;  /* 0x0000014000017945 */ /* 0x000fe60003800000 */
[----:B-1----:R2:W1:Y:S01]  /*8fd0*/  SHFL.IDX PT, R9, R6, 0x1, 0x181f ;  /* 0x00381f0006097f89 */ /* 0x00246200000e0000 */
[----:B------:R-:W-:Y:S05]  /*8fe0*/  @P1 BRA `(.L_x_9463) ;  /* 0x0000000000441947 */ /* 0x000fea0003800000 */
[----:B------:R-:W-:Y:S02]  /*8ff0*/  ULDC UR4, c[0x0][0xac8] ;  /* 0x0002b20000047ab9 */ /* 0x000fe40000000800 */
[----:B------:R-:W-:Y:S02]  /*9000*/  ISETP.GE.AND P4, PT, R2, UR4, PT ;  /* 0x0000000402007c0c */ /* 0x000fe4000bf86270 */
[----:B------:R-:W-:Y:S02]  /*9010*/  ISETP.GE.AND P3, PT, R17, UR4, PT ;  /* 0x0000000411007c0c */ /* 0x000fe4000bf66270 */
[----:B------:R-:W-:Y:S02]  /*9020*/  ISETP.GE.AND P2, PT, R16, UR4, PT ;  /* 0x0000000410007c0c */ /* 0x000fe4000bf46270 */
[----:B------:R-:W-:-:S07]  /*9030*/  ISETP.GE.AND P1, PT, R18, UR4, PT ;  /* 0x0000000412007c0c */ /* 0x000fce000bf26270 */
[CC--:B-1----:R-:W-:Y:S02]  /*9040*/  @!P4 LEA R10, P6, R2.reuse, R9.reuse, 0x1 ;  /* 0x00000009020ac211 */ /* 0x0c2fe400078c08ff */
[C---:B------:R-:W-:Y:S02]  /*9050*/  @!P3 LEA R14, P5, R17.reuse, R9, 0x1 ;  /* 0x00000009110eb211 */ /* 0x040fe400078a08ff */
[----:B---3--:R-:W-:Y:S02]  /*9060*/  @!P4 LEA.HI.X R11, R2, R5, R208, 0x1, P6 ;  /* 0x00000005020bc211 */ /* 0x008fe400030f0cd0 */
[----:B------:R-:W-:Y:S02]  /*9070*/  @!P2 LEA R20, P6, R16, R9, 0x1 ;  /* 0x000000091014a211 */ /* 0x000fe400078c08ff */
[----:B------:R-:W-:Y:S01]  /*9080*/  @!P3 LEA.HI.X R15, R17, R5, R207, 0x1, P5 ;  /* 0x00000005110fb211 */ /* 0x000fe200028f0ccf */
[----:B------:R4:W-:Y:S01]  /*9090*/  @!P4 ST.E.128 desc[UR50][R10.64], RZ ;  /* 0x000000ff0a00c985 */ /* 0x0009e2000c101d32 */
[----:B------:R-:W-:-:S02]  /*90a0*/  @!P1 LEA R4, P5, R18, R9, 0x1 ;  /* 0x0000000912049211 */ /* 0x000fc400078a08ff */
[-C--:B------:R-:W-:Y:S01]  /*90b0*/  @!P2 LEA.HI.X R21, R16, R5.reuse, R206, 0x1, P6 ;  /* 0x000000051015a211 */ /* 0x080fe200030f0cce */
[----:B------:R4:W-:Y:S01]  /*90c0*/  @!P3 ST.E.128 desc[UR50][R14.64], RZ ;  /* 0x000000ff0e00b985 */ /* 0x0009e2000c101d32 */
[----:B------:R-:W-:-:S03]  /*90d0*/  @!P1 LEA.HI.X R5, R18, R5, R205, 0x1, P5 ;  /* 0x0000000512059211 */ /* 0x000fc600028f0ccd */
[----:B------:R4:W-:Y:S04]  /*90e0*/  @!P2 ST.E.128 desc[UR50][R20.64], RZ ;  /* 0x000000ff1400a985 */ /* 0x0009e8000c101d32 */
[----:B------:R4:W-:Y:S02]  /*90f0*/  @!P1 ST.E.128 desc[UR50][R4.64], RZ ;  /* 0x000000ff04009985 */ /* 0x0009e4000c101d32 */
.L_x_9463:
[----:B------:R-:W-:Y:S05]  /*9100*/  BSYNC B1 ;  /* 0x0000000000017941 */ /* 0x000fea0003800000 */
.L_x_9462:
[----:B---34-:R3:W4:Y:S01]  /*9110*/  SHFL.IDX PT, R5, R3, 0x2, 0x181f ;  /* 0x00581f0003057f89 */ /* 0x01872200000e0000 */
        /* <DEDUP_REMOVED lines=8> */
[-C--:B-1----:R-:W-:Y:S02]  /*91a0*/  @!P3 LEA R10, P6, R2, R9.reuse, 0x1 ;  /* 0x00000009020ab211 */ /* 0x082fe400078c08ff */
[CC--:B------:R-:W-:Y:S02]  /*91b0*/  @!P2 LEA R14, P5, R17.reuse, R9.reuse, 0x1 ;  /* 0x00000009110ea211 */ /* 0x0c0fe400078a08ff */
[----:B------:R-:W-:Y:S02]  /*91c0*/  @!P1 LEA R20, P4, R16, R9, 0x1 ;  /* 0x0000000910149211 */ /* 0x000fe400078808ff */
[----:B----4-:R-:W-:Y:S02]  /*91d0*/  @!P3 LEA.HI.X R11, R2, R5, R208, 0x1, P6 ;  /* 0x00000005020bb211 */ /* 0x010fe400030f0cd0 */
[----:B------:R-:W-:Y:S02]  /*91e0*/  @!P0 LEA R4, P6, R18, R9, 0x1 ;  /* 0x0000000912048211 */ /* 0x000fe400078c08ff */
[-C--:B------:R-:W-:Y:S01]  /*91f0*/  @!P2 LEA.HI.X R15, R17, R5.reuse, R207, 0x1, P5 ;  /* 0x00000005110fa211 */ /* 0x080fe200028f0ccf */
[----:B------:R1:W-:Y:S01]  /*9200*/  @!P3 ST.E.128 desc[UR50][R10.64], RZ ;  /* 0x000000ff0a00b985 */ /* 0x0003e2000c101d32 */
[----:B------:R-:W-:-:S02]  /*9210*/  @!P1 LEA.HI.X R21, R16, R5, R206, 0x1, P4 ;  /* 0x0000000510159211 */ /* 0x000fc400020f0cce */
[----:B------:R-:W-:Y:S01]  /*9220*/  @!P0 LEA.HI.X R5, R18, R5, R205, 0x1, P6 ;  /* 0x0000000512058211 */ /* 0x000fe200030f0ccd */
[----:B------:R1:W-:Y:S04]  /*9230*/  @!P2 ST.E.128 desc[UR50][R14.64], RZ ;  /* 0x000000ff0e00a985 */ /* 0x0003e8000c101d32 */
[----:B------:R1:W-:Y:S04]  /*9240*/  @!P1 ST.E.128 desc[UR50][R20.64], RZ ;  /* 0x000000ff14009985 */ /* 0x0003e8000c101d32 */
[----:B------:R1:W-:Y:S02]  /*9250*/  @!P0 ST.E.128 desc[UR50][R4.64], RZ ;  /* 0x000000ff04008985 */ /* 0x0003e4000c101d32 */
.L_x_9465:
[----:B------:R-:W-:Y:S05]  /*9260*/  BSYNC B1 ;  /* 0x0000000000017941 */ /* 0x000fea0003800000 */
.L_x_9464:
[----:B------:R-:W-:Y:S01]  /*9270*/  VIADD R0, R8, 0x60 ;  /* 0x0000006008007836 */ /* 0x000fe20000000000 */
[----:B0-23--:R-:W0:Y:S04]  /*9280*/  SHFL.IDX PT, R3, R3, 0x3, 0x181f ;  /* 0x00781f0003037f89 */ /* 0x00de2800000e0000 */
[----:B------:R-:W-:Y:S01]  /*9290*/  ISETP.GE.AND P0, PT, R0, R13, PT ;  /* 0x0000000d0000720c */ /* 0x000fe20003f06270 */
[----:B-1--4-:R1:W2:-:S12]  /*92a0*/  SHFL.IDX PT, R5, R6, 0x3, 0x181f ;  /* 0x00781f0006057f89 */ /* 0x01229800000e0000 */
[----:B-1----:R-:W-:Y:S05]  /*92b0*/  @P0 BRA `(.L_x_9456) ;  /* 0x0000000000440947 */ /* 0x002fea0003800000 */
[----:B------:R-:W-:Y:S02]  /*92c0*/  ULDC UR4, c[0x0][0xac8] ;  /* 0x0002b20000047ab9 */ /* 0x000fe40000000800 */
[----:B------:R-:W-:Y:S02]  /*92d0*/  ISETP.GE.AND P3, PT, R2, UR4, PT ;  /* 0x0000000402007c0c */ /* 0x000fe4000bf66270 */
[----:B------:R-:W-:Y:S02]  /*92e0*/  ISETP.GE.AND P2, PT, R17, UR4, PT ;  /* 0x0000000411007c0c */ /* 0x000fe4000bf46270 */
[----:B------:R-:W-:Y:S02]  /*92f0*/  ISETP.GE.AND P1, PT, R16, UR4, PT ;  /* 0x0000000410007c0c */ /* 0x000fe4000bf26270 */
[----:B------:R-:W-:-:S07]  /*9300*/  ISETP.GE.AND P0, PT, R18, UR4, PT ;  /* 0x0000000412007c0c */ /* 0x000fce000bf06270 */
[-C--:B--2---:R-:W-:Y:S02]  /*9310*/  @!P3 LEA R8, P6, R2, R5.reuse, 0x1 ;  /* 0x000000050208b211 */ /* 0x084fe400078c08ff */
[CC--:B------:R-:W-:Y:S02]  /*9320*/  @!P2 LEA R10, P5, R17.reuse, R5.reuse, 0x1 ;  /* 0x00000005110aa211 */ /* 0x0c0fe400078a08ff */
[----:B------:R-:W-:Y:S02]  /*9330*/  @!P1 LEA R12, P4, R16, R5, 0x1 ;  /* 0x00000005100c9211 */ /* 0x000fe400078808ff */
[----:B0-----:R-:W-:Y:S02]  /*9340*/  @!P3 LEA.HI.X R9, R2, R3, R208, 0x1, P6 ;  /* 0x000000030209b211 */ /* 0x001fe400030f0cd0 */
        /* <DEDUP_REMOVED lines=8> */
.L_x_9456:
[----:B------:R-:W-:Y:S05]  /*93d0*/  BSYNC B0 ;  /* 0x0000000000007941 */ /* 0x000fea0003800000 */
.L_x_9447:
[----:B------:R-:W-:Y:S02]  /*93e0*/  ULDC UR4, c[0x0][0xc3c] ;  /* 0x00030f0000047ab9 */ /* 0x000fe40000000800 */
[----:B------:R-:W-:-:S13]  /*93f0*/  ISETP.GE.AND P0, PT, R7, UR4, PT ;  /* 0x0000000407007c0c */ /* 0x000fda000bf06270 */
[----:B------:R-:W-:Y:S05]  /*9400*/  @!P0 BRA `(.L_x_9466) ;  /* 0xffffff7800608947 */ /* 0x000fea000383ffff */
[----:B------:R-:W-:Y:S05]  /*9410*/  EXIT ;  /* 0x000000000000794d */ /* 0x000fea0003800000 */
.L_x_9419:
        /* <DEDUP_REMOVED lines=16> */
.L_x_9467:
        /* <DEDUP_REMOVED lines=40> */
.L_x_9473:
[----:B------:R-:W0:Y:S01]  /*97a0*/  LDC R2, c[0x0][0xc3c] ;  /* 0x00030f00ff027b82 */ /* 0x000e220000000800 */
[----:B------:R-:W-:-:S06]  /*97b0*/  UIADD3 UR4, UR4, 0x1f, URZ ;  /* 0x0000001f04047890 */ /* 0x000fcc000fffe03f */
        /* <DEDUP_REMOVED lines=10> */
.L_x_9472:
[----:B------:R-:W-:Y:S05]  /*9860*/  BSYNC B0 ;  /* 0x0000000000007941 */ /* 0x000fea0003800000 */
.L_x_9471:
        /* <DEDUP_REMOVED lines=21> */
.L_x_9469:
        /* <DEDUP_REMOVED lines=15> */
.L_x_9474:
        /* <DEDUP_REMOVED lines=23> */
[----:B------:R-:W-:-:S04]  /*9c20*/  @!P1 LOP3.LUT R2, RZ, R10, RZ, 0x33, !PT ;  /* 0x0000000aff029212 */ /* 0x000fc800078e33ff */
[----:B------:R-:W-:Y:S01]  /*9c30*/  IADD3 R17, -R2, RZ, RZ ;  /* 0x000000ff02117210 */ /* 0x000fe20007ffe1ff */
[----:B------:R-:W-:-:S04]  /*9c40*/  IMAD.MOV.U32 R18, RZ, RZ, R2 ;  /* 0x000000ffff127224 */ /* 0x000fc800078e0002 */
[----:B------:R-:W-:Y:S01]  /*9c50*/  IMAD R17, R10, R17, R11 ;  /* 0x000000110a117224 */ /* 0x000fe200078e020b */
[----:B------:R-:W-:Y:S06]  /*9c60*/  BRA `(.L_x_9475) ;  /* 0x0000000000147947 */ /* 0x000fec0003800000 */
.L_x_9470:
[----:B------:R-:W-:Y:S01]  /*9c70*/  ULDC UR4, c[0x0][0xc3c] ;  /* 0x00030f0000047ab9 */ /* 0x000fe20000000800 */
[----:B------:R-:W-:Y:S02]  /*9c80*/  IMAD.MOV.U32 R17, RZ, RZ, RZ ;  /* 0x000000ffff117224 */ /* 0x000fe400078e00ff */
[----:B------:R-:W-:Y:S02]  /*9c90*/  IMAD.U32 R16, RZ, RZ, UR6 ;  /* 0x00000006ff107e24 */ /* 0x000fe4000f8e00ff */
[----:B------:R-:W-:Y:S02]  /*9ca0*/  IMAD.MOV.U32 R18, RZ, RZ, RZ ;  /* 0x000000ffff127224 */ /* 0x000fe400078e00ff */
[----:B------:R-:W-:-:S07]  /*9cb0*/  IMAD.U32 R19, RZ, RZ, UR4 ;  /* 0x00000004ff137e24 */ /* 0x000fce000f8e00ff */
.L_x_9475:
[----:B------:R-:W-:-:S13]  /*9cc0*/  ISETP.NE.AND P0, PT, R5, RZ, PT ;  /* 0x000000ff0500720c */ /* 0x000fda0003f05270 */
[----:B------:R-:W0:Y:S01]  /*9cd0*/  @!P0 S2R R3, SR_CgaCtaId ;  /* 0x0000000000038919 */ /* 0x000e220000008800 */
[----:B------:R-:W-:-:S04]  /*9ce0*/  @!P0 MOV R0, 0x400 ;  /* 0x0000040000008802 */ /* 0x000fc80000000f00 */
[----:B0-----:R-:W-:-:S05]  /*9cf0*/  @!P0 LEA R0, R3, R0, 0x18 ;  /* 0x0000000003008211 */ /* 0x001fca00078ec0ff */
[----:B------:R0:W-:Y:S01]  /*9d00*/  @!P0 STS.128 [R0+0x228d0], R16 ;  /* 0x0228d01000008388 */ /* 0x0001e20000000c00 */
[----:B------:R-:W-:Y:S06]  /*9d10*/  BAR.ARV 0x5, 0x180 ;  /* 0x0146000000007b1d */ /* 0x000fec0000002000 */
.L_x_9468:
        /* <DEDUP_REMOVED lines=28> */
[C---:B------:R-:W-:Y:S02]  /*9ee0*/  LOP3.LUT R2, R3.reuse, 0x80, RZ, 0xfc, !PT ;  /* 0x0000008003027812 */ /* 0x040fe400078efcff */
[----:B---3--:R-:W-:-:S07]  /*9ef0*/  LOP3.LUT R0, R3, 0xc0, RZ, 0xfc, !PT ;  /* 0x000000c003007812 */ /* 0x008fce00078efcff */
.L_x_9537:
[----:B0-----:R-:W0:Y:S02]  /*9f00*/  LDC.64 R2, c[0x0][0xc88] ;  /* 0x00032200ff027b82 */ /* 0x001e240000000a00 */
[----:B0-----:R-:W-:-:S05]  /*9f10*/  IMAD.WIDE R2, R19, 0x4, R2 ;  /* 0x0000000413027825 */ /* 0x001fca00078e0202 */
[----:B--2---:R-:W2:Y:S01]  /*9f20*/  LDG.E R25, desc[UR50][R2.64] ;  /* 0x0000003202197981 */ /* 0x004ea2000c1e1900 */
[----:B------:R-:W-:Y:S05]  /*9f30*/  YIELD ;  /* 0x0000000000007946 */ /* 0x000fea0003800000 */
[----:B------:R-:W-:Y:S01]  /*9f40*/  ULDC.64 UR4, c[0x0][0xa28] ;  /* 0x00028a0000047ab9 */ /* 0x000fe20000000a00 */
[----:B------:R-:W-:Y:S01]  /*9f50*/  IMAD.MOV.U32 R30, RZ, RZ, RZ ;  /* 0x000000ffff1e7224 */ /* 0x000fe200078e00ff */
[----:B------:R-:W-:Y:S01]  /*9f60*/  ISETP.NE.U32.AND P0, PT, RZ, UR4, PT ;  /* 0x00000004ff007c0c */ /* 0x000fe2000bf05070 */
[----:B------:R-:W-:-:S03]  /*9f70*/  ULDC.64 UR6, c[0x0][0xa18] ;  /* 0x0002860000067ab9 */ /* 0x000fc60000000a00 */
        /* <DEDUP_REMOVED lines=19> */
[----:B------:R-:W2:Y:S05]  /*a0b0*/  @P2 LDG.E R0, desc[UR50][R2.64] ;  /* 0x0000003202002981 */ /* 0x000eaa000c1e1900 */
        /* <DEDUP_REMOVED lines=12> */
[----:B---3--:R-:W-:Y:S05]  /*a180*/  @P0 BRA `(.L_x_9477) ;  /* 0x0000000000200947 */ /* 0x008fea0003800000 */
[----:B------:R-:W-:Y:S02]  /*a190*/  ULDC UR4, c[0x0][0x288] ;  /* 0x0000a20000047ab9 */ /* 0x000fe40000000800 */
[----:B0-----:R-:W-:-:S05]  /*a1a0*/  IMAD.U32 R0, RZ, RZ, UR4 ;  /* 0x00000004ff007e24 */ /* 0x001fca000f8e00ff */
[----:B------:R1:W-:Y:S01]  /*a1b0*/  STL [R1+0x8], R0 ;  /* 0x0000080001007387 */ /* 0x0003e20000100800 */
[----:B------:R-:W-:Y:S05]  /*a1c0*/  @!P2 BRA `(.L_x_9477) ;  /* 0x000000000010a947 */ /* 0x000fea0003800000 */
[----:B------:R-:W2:Y:S04]  /*a1d0*/  LDG.E R5, desc[UR50][R2.64] ;  /* 0x0000003202057981 */ /* 0x000ea8000c1e1900 */
[----:B-1----:R-:W2:Y:S02]  /*a1e0*/  LDG.E R0, desc[UR50][R2.64+0x4] ;  /* 0x0000043202007981 */ /* 0x002ea4000c1e1900 */
[----:B--2---:R-:W-:-:S05]  /*a1f0*/  IADD3 R0, -R5, R0, RZ ;  /* 0x0000000005007210 */ /* 0x004fca0007ffe1ff */
[----:B------:R2:W-:Y:S02]  /*a200*/  STL [R1+0x8], R0 ;  /* 0x0000080001007387 */ /* 0x0005e40000100800 */
.L_x_9477:
        /* <DEDUP_REMOVED lines=9> */
.L_x_9478:
[----:B------:R-:W-:Y:S02]  /*a2a0*/  ULDC.64 UR4, c[0x0][0xa08] ;  /* 0x0002820000047ab9 */ /* 0x000fe40000000a00 */
[----:B------:R-:W-:-:S04]  /*a2b0*/  ISETP.NE.U32.AND P0, PT, RZ, UR4, PT ;  /* 0x00000004ff007c0c */ /* 0x000fc8000bf05070 */
[----:B------:R-:W-:-:S13]  /*a2c0*/  ISETP.NE.AND.EX P0, PT, RZ, UR5, PT, P0 ;  /* 0x00000005ff007c0c */ /* 0x000fda000bf05300 */
[----:B------:R-:W-:Y:S05]  /*a2d0*/  @!P0 BRA `(.L_x_9479) ;  /* 0x0000000000148947 */ /* 0x000fea0003800000 */
[----:B------:R-:W3:Y:S02]  /*a2e0*/  LDC.64 R2, c[0x0][0xa08] ;  /* 0x00028200ff027b82 */ /* 0x000ee40000000a00 */
[----:B---3--:R-:W-:-:S05]  /*a2f0*/  IMAD.WIDE R2, R28, 0x4, R2 ;  /* 0x000000041c027825 */ /* 0x008fca00078e0202 */
[----:B------:R-:W3:Y:S04]  /*a300*/  LDG.E R7, desc[UR50][R2.64] ;  /* 0x0000003202077981 */ /* 0x000ee8000c1e1900 */
[----:B012---:R-:W3:Y:S02]  /*a310*/  LDG.E R0, desc[UR50][R2.64+0x4] ;  /* 0x0000043202007981 */ /* 0x007ee4000c1e1900 */
[----:B---3--:R-:W-:-:S07]  /*a320*/  IMAD.IADD R7, R0, 0x1, -R7 ;  /* 0x0000000100077824 */ /* 0x008fce00078e0a07 */
.L_x_9479:
        /* <DEDUP_REMOVED lines=26> */
.L_x_9481:
        /* <DEDUP_REMOVED lines=20> */
.L_x_9484:
[----:B------:R-:W-:Y:S05]  /*a610*/  BSYNC B6 ;  /* 0x0000000000067941 */ /* 0x000fea0003800000 */
.L_x_9483:
        /* <DEDUP_REMOVED lines=20> */
.L_x_9487:
        /* <DEDUP_REMOVED lines=15> */
.L_x_9486:
[----:B------:R-:W-:Y:S05]  /*a850*/  BSYNC B6 ;  /* 0x0000000000067941 */ /* 0x000fea0003800000 */
.L_x_9485:
[----:B------:R-:W-:Y:S01]  /*a860*/  ULDC.64 UR4, c[0x0][0x9f8] ;  /* 0x00027e0000047ab9 */ /* 0x000fe20000000a00 */
[----:B------:R-:W1:Y:S01]  /*a870*/  S2R R20, SR_TID.X ;  /* 0x0000000000147919 */ /* 0x000e620000002100 */
[----:B------:R-:W-:Y:S01]  /*a880*/  ISETP.NE.U32.AND P0, PT, RZ, UR4, PT ;  /* 0x00000004ff007c0c */ /* 0x000fe2000bf05070 */
[----:B------:R-:W2:Y:S03]  /*a890*/  LDC R9, c[0x0][0x430] ;  /* 0x00010c00ff097b82 */ /* 0x000ea60000000800 */
[----:B------:R-:W-:-:S13]  /*a8a0*/  ISETP.NE.AND.EX P0, PT, RZ, UR5, PT, P0 ;  /* 0x00000005ff007c0c */ /* 0x000fda000bf05300 */
[----:B------:R-:W-:Y:S01]  /*a8b0*/  @P0 IADD3 R2, P1, R27, UR4, RZ ;  /* 0x000000041b020c10 */ /* 0x000fe2000ff3e0ff */
[----:B------:R-:W3:Y:S01]  /*a8c0*/  S2R R21, SR_TID.X ;  /* 0x0000000000157919 */ /* 0x000ee20000002100 */
[----:B------:R-:W-:Y:S01]  /*a8d0*/  VIADD R8, R33, 0xffffffff ;  /* 0xffffffff21087836 */ /* 0x000fe20000000000 */
[----:B------:R-:W-:Y:S01]  /*a8e0*/  ULDC UR4, c[0x0][0x320] ;  /* 0x0000c80000047ab9 */ /* 0x000fe20000000800 */
[----:B------:R-:W-:-:S05]  /*a8f0*/  @P0 IADD3.X R3, R31, UR5, RZ, P1, !PT ;  /* 0x000000051f030c10 */ /* 0x000fca0008ffe4ff */
[----:B------:R4:W4:Y:S01]  /*a900*/  @P0 LDG.E R28, desc[UR50][R2.64] ;  /* 0x00000032021c0981 */ /* 0x000922000c1e1900 */
[----:B--2---:R-:W-:Y:S02]  /*a910*/  ISETP.NE.AND P2, PT, R9, 0x1, PT ;  /* 0x000000010900780c */ /* 0x004fe40003f45270 */
[----:B------:R-:W-:Y:S02]  /*a920*/  LOP3.LUT R23, R23, 0xffffff7f, RZ, 0xc0, !PT ;  /* 0xffffff7f17177812 */ /* 0x000fe400078ec0ff */
[----:B-1----:R-:W-:Y:S02]  /*a930*/  LOP3.LUT R20, R20, 0x7f, RZ, 0xc0, !PT ;  /* 0x0000007f14147812 */ /* 0x002fe400078ec0ff */
[----:B------:R-:W-:Y:S02]  /*a940*/  MOV R34, RZ ;  /* 0x000000ff00227202 */ /* 0x000fe40000000f00 */
[----:B------:R-:W-:-:S05]  /*a950*/  SHF.R.U32.HI R32, RZ, 0x3, R20 ;  /* 0x00000003ff207819 */ /* 0x000fca0000011614 */
[----:B------:R-:W1:Y:S01]  /*a960*/  @P2 LDC R4, c[0x0][0x434] ;  /* 0x00010d00ff042b82 */ /* 0x000e620000000800 */
[----:B------:R-:W-:-:S07]  /*a970*/  @P2 LOP3.LUT R23, R23, 0x80, RZ, 0xfc, !PT ;  /* 0x0000008017172812 */ /* 0x000fce00078efcff */
[----:B------:R-:W2:Y:S01]  /*a980*/  @P2 LDC R5, c[0x0][0x438] ;  /* 0x00010e00ff052b82 */ /* 0x000ea20000000800 */
[----:B---3--:R-:W-:-:S05]  /*a990*/  IMAD.SHL.U32 R20, R21, 0x10, RZ ;  /* 0x0000001015147824 */ /* 0x008fca00078e00ff */
[----:B------:R-:W-:Y:S02]  /*a9a0*/  LOP3.LUT R20, R32, 0x70, R20, 0xf8, !PT ;  /* 0x0000007020147812 */ /* 0x000fe400078ef814 */
[----:B------:R-:W3:Y:S03]  /*a9b0*/  S2R R32, SR_TID.X ;  /* 0x0000000000207919 */ /* 0x000ee60000002100 */
[----:B------:R-:W-:-:S05]  /*a9c0*/  IMAD R35, R8, 0x60, R20 ;  /* 0x0000006008237824 */ /* 0x000fca00078e0214 */
[C---:B------:R-:W-:Y:S01]  /*a9d0*/  ISETP.GE.AND P0, PT, R35.reuse, R36, PT ;  /* 0x000000242300720c */ /* 0x040fe20003f06270 */
[----:B------:R-:W-:-:S03]  /*a9e0*/  IMAD.IADD R35, R35, 0x1, R30 ;  /* 0x0000000123237824 */ /* 0x000fc600078e021e */
[----:B------:R-:W-:Y:S01]  /*a9f0*/  ISETP.GT.U32.OR P0, PT, R20, 0x5f, P0 ;  /* 0x0000005f1400780c */ /* 0x000fe20000704470 */
[----:B-1----:R-:W-:-:S04]  /*aa00*/  @P2 IMAD.HI.U32 R4, R35, R4, RZ ;  /* 0x0000000423042227 */ /* 0x002fc800078e00ff */
[----:B------:R-:W-:Y:S01]  /*aa10*/  IMAD.MOV.U32 R0, RZ, RZ, R35 ;  /* 0x000000ffff007224 */ /* 0x000fe200078e0023 */
[----:B--2---:R-:W-:-:S07]  /*aa20*/  @P2 SHF.R.U32.HI R0, RZ, R5, R4 ;  /* 0x00000005ff002219 */ /* 0x004fce0000011604 */
[----:B------:R-:W1:Y:S01]  /*aa30*/  @!P0 LDC.64 R4, c[0x0][0x428] ;  /* 0x00010a00ff048b82 */ /* 0x000e620000000a00 */
[--C-:B----4-:R-:W-:Y:S01]  /*aa40*/  @!P0 SHF.R.S32.HI R3, RZ, 0x1f, R0.reuse ;  /* 0x0000001fff038819 */ /* 0x110fe20000011400 */
[----:B------:R-:W-:-:S06]  /*aa50*/  @!P0 IMAD.MOV.U32 R2, RZ, RZ, R0 ;  /* 0x000000ffff028224 */ /* 0x000fcc00078e0000 */
[----:B------:R-:W2:Y:S01]  /*aa60*/  @!P0 LDC.64 R6, c[0x0][0x418] ;  /* 0x00010600ff068b82 */ /* 0x000ea20000000a00 */
[----:B---3--:R-:W-:-:S05]  /*aa70*/  IMAD.SHL.U32 R32, R32, 0x8, RZ ;  /* 0x0000000820207824 */ /* 0x008fca00078e00ff */
[----:B------:R-:W-:-:S04]  /*aa80*/  LOP3.LUT R32, R32, 0x38, RZ, 0xc0, !PT ;  /* 0x0000003820207812 */ /* 0x000fc800078ec0ff */
[----:B------:R-:W-:-:S04]  /*aa90*/  LOP3.LUT R11, R32, 0x40, RZ, 0xfc, !PT ;  /* 0x00000040200b7812 */ /* 0x000fc800078efcff */
[----:B------:R-:W-:Y:S02]  /*aaa0*/  ISETP.GE.AND P3, PT, R11, UR4, PT ;  /* 0x000000040b007c0c */ /* 0x000fe4000bf66270 */
[C---:B------:R-:W-:Y:S02]  /*aab0*/  LOP3.LUT R10, R32.reuse, 0x80, RZ, 0xfc, !PT ;  /* 0x00000080200a7812 */ /* 0x040fe400078efcff */
[----:B------:R-:W-:Y:S01]  /*aac0*/  LOP3.LUT R23, R23, 0xfffffff7, RZ, 0xc0, !PT ;  /* 0xfffffff717177812 */ /* 0x000fe200078ec0ff */
[----:B------:R-:W-:Y:S01]  /*aad0*/  IMAD.MOV R0, RZ, RZ, -R0 ;  /* 0x000000ffff007224 */ /* 0x000fe200078e0a00 */
[----:B------:R-:W-:-:S07]  /*aae0*/  ISETP.GE.AND P2, PT, R32, UR4, PT ;  /* 0x0000000420007c0c */ /* 0x000fce000bf46270 */
[----:B------:R-:W-:Y:S01]  /*aaf0*/  @P3 LOP3.LUT R23, R23, 0x8, RZ, 0xfc, !PT ;  /* 0x0000000817173812 */ /* 0x000fe200078efcff */
[----:B------:R-:W-:-:S03]  /*ab00*/  IMAD R35, R9, R0, R35 ;  /* 0x0000000009237224 */ /* 0x000fc600078e0223 */
[----:B------:R-:W-:Y:S02]  /*ab10*/  LOP3.LUT R23, R23, 0xffffffef, RZ, 0xc0, !PT ;  /* 0xffffffef17177812 */ /* 0x000fe400078ec0ff */
[----:B------:R-:W-:Y:S02]  /*ab20*/  LOP3.LUT R9, R32, 0xc0, RZ, 0xfc, !PT ;  /* 0x000000c020097812 */ /* 0x000fe400078efcff */
[----:B------:R-:W-:Y:S01]  /*ab30*/  LOP3.LUT R23, R23, 0xfffffffb, RZ, 0xc0, !PT ;  /* 0xfffffffb17177812 */ /* 0x000fe200078ec0ff */
[----:B------:R-:W-:Y:S01]  /*ab40*/  UMOV UR5, 0xffffffff ;  /* 0xffffffff00057882 */ /* 0x000fe20000000000 */
[----:B------:R-:W-:Y:S01]  /*ab50*/  SHF.R.S32.HI R31, RZ, 0x1f, R28 ;  /* 0x0000001fff1f7819 */ /* 0x000fe2000001141c */
[----:B-1----:R-:W-:-:S04]  /*ab60*/  @!P0 IMAD.WIDE.U32 R2, R28, R4, R2 ;  /* 0x000000041c028225 */ /* 0x002fc800078e0002 */
[----:B------:R-:W-:Y:S01]  /*ab70*/  @!P0 IMAD R4, R31, R4, RZ ;  /* 0x000000041f048224 */ /* 0x000fe200078e02ff */
[----:B--2---:R-:W-:-:S03]  /*ab80*/  @!P0 LEA R6, P1, R2, R6, 0x2 ;  /* 0x0000000602068211 */ /* 0x004fc600078210ff */
[----:B------:R-:W-:-:S04]  /*ab90*/  @!P0 IMAD R5, R28, R5, R4 ;  /* 0x000000051c058224 */ /* 0x000fc800078e0204 */
[----:B------:R-:W-:-:S05]  /*aba0*/  @!P0 IMAD.IADD R5, R3, 0x1, R5 ;  /* 0x0000000103058824 */ /* 0x000fca00078e0205 */
[----:B------:R-:W-:Y:S02]  /*abb0*/  @!P0 LEA.HI.X R7, R2, R7, R5, 0x2, P1 ;  /* 0x0000000702078211 */ /* 0x000fe400008f1405 */
[----:B------:R-:W-:-:S03]  /*abc0*/  ISETP.GE.AND P1, PT, R10, UR4, PT ;  /* 0x000000040a007c0c */ /* 0x000fc6000bf26270 */
[----:B------:R1:W5:Y:S01]  /*abd0*/  @!P0 LDG.E R34, desc[UR50][R6.64] ;  /* 0x0000003206228981 */ /* 0x000362000c1e1900 */
[----:B------:R-:W-:-:S09]  /*abe0*/  ISETP.GE.AND P0, PT, R9, UR4, PT ;  /* 0x0000000409007c0c */ /* 0x000fd2000bf06270 */
[----:B------:R-:W-:-:S04]  /*abf0*/  @P1 LOP3.LUT R23, R23, 0x4, RZ, 0xfc, !PT ;  /* 0x0000000417171812 */ /* 0x000fc800078efcff */
[----:B------:R-:W-:-:S04]  /*ac00*/  @P2 LOP3.LUT R23, R23, 0x10, RZ, 0xfc, !PT ;  /* 0x0000001017172812 */ /* 0x000fc800078efcff */
[----:B------:R-:W-:-:S04]  /*ac10*/  LOP3.LUT R23, R23, 0xfffffffd, RZ, 0xc0, !PT ;  /* 0xfffffffd17177812 */ /* 0x000fc800078ec0ff */
[----:B------:R-:W-:Y:S01]  /*ac20*/  @P0 LOP3.LUT R23, R23, 0x2, RZ, 0xfc, !PT ;  /* 0x0000000217170812 */ /* 0x000fe200078efcff */
[----:B-1----:R-:W-:Y:S06]  /*ac30*/  BRA.DIV UR5, `(.L_x_9488) ;  /* 0x0000003e05047947 */ /* 0x002fec000b800000 */
.L_x_9554:
[----:B------:R-:W-:Y:S01]  /*ac40*/  IMAD.U32 R0, RZ, RZ, UR36 ;  /* 0x00000024ff007e24 */ /* 0x000fe2000f8e00ff */
[----:B------:R-:W-:Y:S02]  /*ac50*/  ISETP.GT.U32.AND P1, PT, R20, 0x5f, PT ;  /* 0x0000005f1400780c */ /* 0x000fe40003f24070 */
[----:B------:R-:W-:Y:S02]  /*ac60*/  LOP3.LUT R23, R23, 0xffffffbf, RZ, 0xc0, !PT ;  /* 0xffffffbf17177812 */ /* 0x000fe400078ec0ff */
[----:B------:R-:W-:Y:S02]  /*ac70*/  ISETP.NE.AND P0, PT, R0, 0x3, PT ;  /* 0x000000030000780c */ /* 0x000fe40003f05270 */
[----:B------:R-:W-:Y:S02]  /*ac80*/  SHF.R.S32.HI R27, RZ, 0x1f, R18 ;  /* 0x0000001fff1b7819 */ /* 0x000fe40000011412 */
[----:B------:R-:W-:-:S09]  /*ac90*/  SEL R6, RZ, 0x1, P2 ;  /* 0x00000001ff067807 */ /* 0x000fd20001000000 */
[----:B------:R-:W-:-:S04]  /*aca0*/  @P0 LOP3.LUT R23, R23, 0x40, RZ, 0xfc, !PT ;  /* 0x0000004017170812 */ /* 0x000fc800078efcff */
[----:B------:R-:W-:-:S04]  /*acb0*/  LOP3.LUT R23, R23, 0xffffffdf, RZ, 0xc0, !PT ;  /* 0xffffffdf17177812 */ /* 0x000fc800078ec0ff */
[----:B------:R-:W-:Y:S01]  /*acc0*/  @P1 LOP3.LUT R23, R23, 0x20, RZ, 0xfc, !PT ;  /* 0x0000002017171812 */ /* 0x000fe200078efcff */
[----:B------:R-:W-:Y:S06]  /*acd0*/  @!P0 BRA `(.L_x_9489) ;  /* 0x0000000000048947 */ /* 0x000fec0003800000 */
[----:B------:R-:W-:Y:S01]  /*ace0*/  BPT.TRAP 0x1 ;  /* 0x000000040000795c */ /* 0x000fe20000300000 */
.L_x_9489:
[----:B0-----:R-:W-:Y:S01]  /*acf0*/  IMAD R33, R24, 0x8, R22 ;  /* 0x0000000818217824 */ /* 0x001fe200078e0216 */
[----:B------:R-:W-:Y:S01]  /*ad00*/  SHF.L.U32 R0, R26, 0x1f, RZ ;  /* 0x0000001f1a007819 */ /* 0x000fe200000006ff */
[----:B------:R-:W-:Y:S03]  /*ad10*/  BSSY B0, `(.L_x_9490) ;  /* 0x0000003000007945 */ /* 0x000fe60003800000 */
[----:B------:R-:W0:Y:S02]  /*ad20*/  SYNCS.PHASECHK.TRANS64.TRYWAIT P0, [R33+URZ+0x22840], R0 ;  /* 0x02284000210075a7 */ /* 0x000e24000800017f */
[----:B0-----:R-:W-:Y:S05]  /*ad30*/  @!P0 BRA `(.L_x_9491) ;  /* 0x0000003800f48947 */ /* 0x001fea0003800000 */
.L_x_9555:
[----:B------:R-:W-:Y:S05]  /*ad40*/  BSYNC B0 ;  /* 0x0000000000007941 */ /* 0x000fea0003800000 */
.L_x_9490:
[----:B0-----:R-:W-:Y:S01]  /*ad50*/  SHF.R.S32.HI R0, RZ, 0x1f, R35 ;  /* 0x0000001fff007819 */ /* 0x001fe20000011423 */
[----:B------:R-:W-:Y:S01]  /*ad60*/  ULDC.64 UR4, c[0x0][0x300] ;  /* 0x0000c00000047ab9 */ /* 0x000fe20000000a00 */
[----:B-----5:R-:W-:Y:S01]  /*ad70*/  SHF.R.S32.HI R4, RZ, 0x1f, R34 ;  /* 0x0000001fff047819 */ /* 0x020fe20000011422 */
[----:B------:R-:W-:Y:S01]  /*ad80*/  IMAD.WIDE.U32 R2, R35, UR4, RZ ;  /* 0x0000000423027c25 */ /* 0x000fe2000f8e00ff */
[----:B------:R-:W-:Y:S01]  /*ad90*/  LOP3.LUT R23, R23, 0xfffffffe, RZ, 0xc0, !PT ;  /* 0xfffffffe17177812 */ /* 0x000fe200078ec0ff */
[----:B------:R0:W-:Y:S02]  /*ada0*/  STL [R1+0x1c], R0 ;  /* 0x00001c0001007387 */ /* 0x0001e40000100800 */
[----:B------:R-:W-:Y:S02]  /*adb0*/  IMAD R32, R8, -0x60, R36 ;  /* 0xffffffa008207824 */ /* 0x000fe400078e0224 */
        /* <DEDUP_REMOVED lines=23> */
[----:B------:R-:W-:-:S05]  /*af30*/  IMAD.IADD R32, R32, 0x1, -R7 ;  /* 0x0000000120207824 */ /* 0x000fca00078e0a07 */
        /* <DEDUP_REMOVED lines=59> */
.L_x_9569:
[----:B------:R-:W-:-:S13]  /*b2f0*/  ISETP.GE.AND P0, PT, R32, 0x51, PT ;  /* 0x000000512000780c */ /* 0x000fda0003f06270 */
[----:B01----:R-:W-:Y:S01]  /*b300*/  @P0 LEA R2, P1, R9, R0, 0x1 ;  /* 0x0000000009020211 */ /* 0x003fe200078208ff */
[----:B------:R-:W-:-:S03]  /*b310*/  @P0 IMAD R5, R5, 0x2, R22 ;  /* 0x0000000205050824 */ /* 0x000fc600078e0216 */
[----:B------:R-:W-:-:S05]  /*b320*/  @P0 IADD3.X R3, RZ, R4, RZ, P1, !PT ;  /* 0x00000004ff030210 */ /* 0x000fca0000ffe4ff */
[----:B------:R-:W-:Y:S01]  /*b330*/  @!PT LDS RZ, [RZ] ;  /* 0x00000000fffff984 */ /* 0x000fe20000000800 */
[----:B------:R-:W-:Y:S01]  /*b340*/  @!PT LDS RZ, [RZ] ;  /* 0x00000000fffff984 */ /* 0x000fe20000000800 */
[----:B------:R-:W-:Y:S01]  /*b350*/  @!PT LDS RZ, [RZ] ;  /* 0x00000000fffff984 */ /* 0x000fe20000000800 */
[----:B------:R0:W-:Y:S01]  /*b360*/  @P0 LDGSTS.E.BYPASS.LTC128B.128 [R5+0x1ec00], desc[UR50][R2.64], !P2 ;  /* 0x1ec0000002050fae */ /* 0x0001e2000d101d72 */
[----:B------:R-:W-:Y:S01]  /*b370*/  PLOP3.LUT P0, PT, PT, PT, PT, 0x80, 0x0 ;  /* 0x000000000000781c */ /* 0x000fe20003f0f070 */
[----:B------:R-:W-:-:S12]  /*b380*/  NOP ;  /* 0x0000000000007918 */ /* 0x000fd80000000000 */
.L_x_9493:
        /* <DEDUP_REMOVED lines=11> */
.L_x_9494:
[----:B------:R1:W5:Y:S01]  /*b440*/  LDL.LU R4, [R1+0x4] ;  /* 0x0000040001047983 */ /* 0x0003620000300800 */
[C---:B------:R-:W-:Y:S01]  /*b450*/  LOP3.LUT P3, RZ, R23.reuse, 0x8, RZ, 0xc0, !PT ;  /* 0x0000000817ff7812 */ /* 0x040fe2000786c0ff */
[----:B------:R1:W-:Y:S02]  /*b460*/  SYNCS.ARRIVE.TRANS64.A1T0 RZ, [R33+URZ+0x22830], RZ ;  /* 0x022830ff21ff79a7 */ /* 0x0003e4000810003f */
[----:B0-----:R1:W5:Y:S01]  /*b470*/  LDL.LU R3, [R1] ;  /* 0x0000000001037983 */ /* 0x0013620000300800 */
[----:B------:R-:W-:-:S13]  /*b480*/  LOP3.LUT P2, RZ, R23, 0x4, RZ, 0xc0, !PT ;  /* 0x0000000417ff7812 */ /* 0x000fda000784c0ff */
[----:B------:R-:W-:Y:S05]  /*b490*/  WARPSYNC.ALL ;  /* 0x0000000000007948 */ /* 0x000fea0003800000 */
[----:B------:R-:W-:Y:S01]  /*b4a0*/  BAR.SYNC.DEFER_BLOCKING 0x8, 0x180 ;  /* 0x0206000000007b1d */ /* 0x000fe20000010000 */
[C---:B------:R-:W-:Y:S02]  /*b4b0*/  LOP3.LUT P1, RZ, R23.reuse, 0x100, RZ, 0xc0, !PT ;  /* 0x0000010017ff7812 */ /* 0x040fe4000782c0ff */
[----:B------:R-:W-:Y:S02]  /*b4c0*/  LOP3.LUT P0, RZ, R23, 0x2, RZ, 0xc0, !PT ;  /* 0x0000000217ff7812 */ /* 0x000fe4000780c0ff */
[----:B------:R-:W-:Y:S01]  /*b4d0*/  SEL R0, RZ, 0x2, P3 ;  /* 0x00000002ff007807 */ /* 0x000fe20001800000 */
[----:B------:R-:W-:Y:S01]  /*b4e0*/  ULDC.64 UR4, c[0x0][0x298] ;  /* 0x0000a60000047ab9 */ /* 0x000fe20000000a00 */
[----:B------:R-:W-:Y:S01]  /*b4f0*/  SEL R2, RZ, 0x4, P2 ;  /* 0x00000004ff027807 */ /* 0x000fe20001000000 */
[----:B------:R-:W-:Y:S01]  /*b500*/  BSSY B6, `(.L_x_9495) ;  /* 0x0000022000067945 */ /* 0x000fe20003800000 */
[----:B------:R-:W-:-:S02]  /*b510*/  SEL R5, R25, RZ, !P1 ;  /* 0x000000ff19057207 */ /* 0x000fc40004800000 */
[----:B------:R-:W-:Y:S02]  /*b520*/  IADD3 R0, R2, R0, R6 ;  /* 0x0000000002007210 */ /* 0x000fe40007ffe006 */
[----:B------:R-:W-:Y:S01]  /*b530*/  SEL R25, RZ, 0x8, P0 ;  /* 0x00000008ff197807 */ /* 0x000fe20000000000 */
[----:B------:R0:W-:Y:S04]  /*b540*/  STL [R1+0x18], R5 ;  /* 0x0000180501007387 */ /* 0x0001e80000100800 */
[----:B------:R-:W-:Y:S01]  /*b550*/  IMAD.IADD R25, R0, 0x1, R25 ;  /* 0x0000000100197824 */ /* 0x000fe200078e0219 */
[----:B-----5:R-:W-:Y:S02]  /*b560*/  SEL R2, R4, RZ, !P1 ;  /* 0x000000ff04027207 */ /* 0x020fe40004800000 */
[----:B------:R-:W-:Y:S01]  /*b570*/  SHF.R.S32.HI R0, RZ, 0x1f, R3 ;  /* 0x0000001fff007819 */ /* 0x000fe20000011403 */
[----:B0-----:R-:W-:-:S02]  /*b580*/  IMAD.WIDE.U32 R4, R3, UR4, RZ ;  /* 0x0000000403047c25 */ /* 0x001fc4000f8e00ff */
[----:B------:R0:W-:Y:S02]  /*b590*/  STL [R1+0x4], R2 ;  /* 0x0000040201007387 */ /* 0x0001e40000100800 */
[----:B------:R-:W-:Y:S02]  /*b5a0*/  IMAD R0, R0, UR4, RZ ;  /* 0x0000000400007c24 */ /* 0x000fe4000f8e02ff */
[----:B------:R2:W-:Y:S02]  /*b5b0*/  STL.64 [R1+0x10], R4 ;  /* 0x0000100401007387 */ /* 0x0005e40000100a00 */
[----:B------:R-:W-:Y:S02]  /*b5c0*/  IMAD R0, R3, UR5, R0 ;  /* 0x0000000503007c24 */ /* 0x000fe4000f8e0200 */
[----:B0-----:R-:W-:Y:S02]  /*b5d0*/  VIADD R2, R22, 0x18400 ;  /* 0x0001840016027836 */ /* 0x001fe40000000000 */
[----:B------:R-:W-:-:S03]  /*b5e0*/  IMAD.IADD R0, R5, 0x1, R0 ;  /* 0x0000000105007824 */ /* 0x000fc600078e0200 */
[----:B------:R-:W-:Y:S02]  /*b5f0*/  LOP3.LUT P0, RZ, R2, 0x3ff, RZ, 0xc0, !PT ;  /* 0x000003ff02ff7812 */ /* 0x000fe4000780c0ff */
[----:B------:R2:W-:Y:S11]  /*b600*/  STL [R1], R0 ;  /* 0x0000000001007387 */ /* 0x0005f60000100800 */
[----:B--2---:R-:W-:Y:S05]  /*b610*/  @!P0 BRA `(.L_x_9496) ;  /* 0x0000000000408947 */ /* 0x004fea0003800000 */
        /* <DEDUP_REMOVED lines=16> */
.L_x_9496:
[----:B------:R-:W-:Y:S05]  /*b720*/  BSYNC B6 ;  /* 0x0000000000067941 */ /* 0x000fea0003800000 */
.L_x_9495:
[----:B------:R-:W2:Y:S01]  /*b730*/  LDL.LU R20, [R1] ;  /* 0x0000000001147983 */ /* 0x000ea20000300800 */
[----:B------:R-:W0:Y:S01]  /*b740*/  LDC R7, c[0x0][0x448] ;  /* 0x00011200ff077b82 */ /* 0x000e220000000800 */
[----:B------:R-:W-:Y:S02]  /*b750*/  ULDC.64 UR4, c[0x0][0x2d8] ;  /* 0x0000b60000047ab9 */ /* 0x000fe40000000a00 */
[----:B------:R-:W2:Y:S04]  /*b760*/  LDL.LU.64 R2, [R1+0x10] ;  /* 0x0000100001027983 */ /* 0x000ea80000300a00 */
[----:B------:R-:W3:Y:S04]  /*b770*/  LDL.LU R4, [R1+0x4] ;  /* 0x0000040001047983 */ /* 0x000ee80000300800 */
[----:B------:R-:W4:Y:S01]  /*b780*/  LDL.LU R21, [R1+0x18] ;  /* 0x0000180001157983 */ /* 0x000f220000300800 */
[----:B------:R-:W-:-:S02]  /*b790*/  IMAD R0, R27, UR4, RZ ;  /* 0x000000041b007c24 */ /* 0x000fc4000f8e02ff */
[----:B------:R-:W-:Y:S01]  /*b7a0*/  IMAD.SHL.U32 R17, R17, 0x80, RZ ;  /* 0x0000008011117824 */ /* 0x000fe200078e00ff */
[----:B------:R0:W5:Y:S01]  /*b7b0*/  LDL R10, [R1+0x8] ;  /* 0x00000800010a7983 */ /* 0x0001620000100800 */
[----:B------:R-:W-:Y:S01]  /*b7c0*/  IMAD R0, R18, UR5, R0 ;  /* 0x0000000512007c24 */ /* 0x000fe2000f8e0200 */
[----:B0-----:R-:W-:Y:S01]  /*b7d0*/  ISETP.NE.AND P0, PT, R7, 0x1, PT ;  /* 0x000000010700780c */ /* 0x001fe20003f05270 */
[----:B------:R-:W0:Y:S02]  /*b7e0*/  S2R R9, SR_TID.X ;  /* 0x0000000000097919 */ /* 0x000e240000002100 */
[----:B0-----:R-:W-:-:S05]  /*b7f0*/  IMAD.SHL.U32 R8, R9, 0x8, RZ ;  /* 0x0000000809087824 */ /* 0x001fca00078e00ff */
[----:B------:R-:W-:Y:S01]  /*b800*/  LOP3.LUT R8, R8, 0x38, RZ, 0xc0, !PT ;  /* 0x0000003808087812 */ /* 0x000fe200078ec0ff */
[----:B--2---:R-:W-:Y:S02]  /*b810*/  IMAD.MOV.U32 R3, RZ, RZ, R20 ;  /* 0x000000ffff037224 */ /* 0x004fe400078e0014 */
[----:B------:R-:W0:Y:S01]  /*b820*/  S2R R20, SR_TID.X ;  /* 0x0000000000147919 */ /* 0x000e220000002100 */
[----:B------:R-:W-:Y:S01]  /*b830*/  IMAD.WIDE.U32 R2, R18, UR4, R2 ;  /* 0x0000000412027c25 */ /* 0x000fe2000f8e0002 */
[----:B------:R-:W-:-:S03]  /*b840*/  ULDC.64 UR4, c[0x0][0x2e0] ;  /* 0x0000b80000047ab9 */ /* 0x000fc60000000a00 */
[----:B------:R-:W-:Y:S02]  /*b850*/  IMAD.IADD R3, R3, 0x1, R0 ;  /* 0x0000000103037824 */ /* 0x000fe400078e0200 */
[----:B---3--:R-:W-:Y:S02]  /*b860*/  IMAD R0, R4, UR4, RZ ;  /* 0x0000000404007c24 */ /* 0x008fe4000f8e02ff */
[C---:B----4-:R-:W-:Y:S01]  /*b870*/  IMAD.WIDE.U32 R2, R21.reuse, UR4, R2 ;  /* 0x0000000415027c25 */ /* 0x050fe2000f8e0002 */
[----:B------:R-:W2:Y:S03]  /*b880*/  @P0 LDC R4, c[0x0][0x44c] ;  /* 0x00011300ff040b82 */ /* 0x000ea60000000800 */
[----:B------:R-:W-:Y:S01]  /*b890*/  IMAD R0, R21, UR5, R0 ;  /* 0x0000000515007c24 */ /* 0x000fe2000f8e0200 */
[----:B------:R-:W-:-:S03]  /*b8a0*/  ULDC.64 UR4, c[0x0][0x2d0] ;  /* 0x0000b40000047ab9 */ /* 0x000fc60000000a00 */
[----:B------:R-:W-:Y:S02]  /*b8b0*/  IMAD.IADD R3, R3, 0x1, R0 ;  /* 0x0000000103037824 */ /* 0x000fe400078e0200 */
[----:B------:R-:W3:Y:S01]  /*b8c0*/  @P0 LDC R0, c[0x0][0x450] ;  /* 0x00011400ff000b82 */ /* 0x000ee20000000800 */
[C---:B0-----:R-:W-:Y:S01]  /*b8d0*/  LOP3.LUT R21, R20.reuse, 0x7f, RZ, 0xc0, !PT ;  /* 0x0000007f14157812 */ /* 0x041fe200078ec0ff */
[----:B------:R-:W-:-:S03]  /*b8e0*/  IMAD.SHL.U32 R20, R20, 0x10, RZ ;  /* 0x0000001014147824 */ /* 0x000fc600078e00ff */
[----:B------:R-:W-:-:S04]  /*b8f0*/  SHF.R.U32.HI R21, RZ, 0x3, R21 ;  /* 0x00000003ff157819 */ /* 0x000fc80000011615 */
[----:B------:R-:W-:-:S04]  /*b900*/  LOP3.LUT R20, R21, 0x70, R20, 0xf8, !PT ;  /* 0x0000007015147812 */ /* 0x000fc800078ef814 */
[----:B------:R-:W-:-:S05]  /*b910*/  LOP3.LUT R5, R20, R17, RZ, 0xfc, !PT ;  /* 0x0000001114057212 */ /* 0x000fca00078efcff */
[----:B--2---:R-:W-:Y:S01]  /*b920*/  @P0 IMAD.HI.U32 R6, R5, R4, RZ ;  /* 0x0000000405060227 */ /* 0x004fe200078e00ff */
[----:B------:R-:W-:-:S04]  /*b930*/  MOV R4, R5 ;  /* 0x0000000500047202 */ /* 0x000fc80000000f00 */
[----:B---3--:R-:W-:-:S05]  /*b940*/  @P0 SHF.R.U32.HI R4, RZ, R0, R6 ;  /* 0x00000000ff040219 */ /* 0x008fca0000011606 */
        /* <DEDUP_REMOVED lines=23> */
[----:B-----5:R-:W-:Y:S02]  /*bac0*/  IMAD R5, R10, R7, RZ ;  /* 0x000000070a057224 */ /* 0x020fe400078e02ff */
[----:B------:R-:W-:Y:S01]  /*bad0*/  IMAD.IADD R17, R9, 0x1, R17 ;  /* 0x0000000109117824 */ /* 0x000fe200078e0211 */
[----:B------:R-:W2:Y:S03]  /*bae0*/  SHFL.IDX PT, R2, R4, RZ, 0x181f ;  /* 0x00181fff04027589 */ /* 0x000ea600000e0000 */
[C---:B------:R-:W-:Y:S01]  /*baf0*/  VIADD R6, R17.reuse, 0x10 ;  /* 0x0000001011067836 */ /* 0x040fe20000000000 */
[----:B------:R-:W-:-:S13]  /*bb00*/  ISETP.GE.AND P0, PT, R17, R5, PT ;  /* 0x000000051100720c */ /* 0x000fda0003f06270 */
[----:B0-----:R-:W-:-:S05]  /*bb10*/  @!P0 LEA R3, P2, R8, R3, 0x1 ;  /* 0x0000000308038211 */ /* 0x001fca00078408ff */
[----:B--2---:R-:W-:-:S05]  /*bb20*/  @!P0 IMAD.X R2, RZ, RZ, R2, P2 ;  /* 0x000000ffff028224 */ /* 0x004fca00010e0602 */
[----:B------:R-:W-:-:S04]  /*bb30*/  @!P0 LOP3.LUT R3, R3, R2, RZ, 0x3c, !PT ;  /* 0x0000000203038212 */ /* 0x000fc800078e3cff */
[----:B------:R-:W-:-:S04]  /*bb40*/  @!P0 LOP3.LUT R2, R3, R2, RZ, 0x3c, !PT ;  /* 0x0000000203028212 */ /* 0x000fc800078e3cff */
[----:B------:R-:W-:-:S05]  /*bb50*/  @!P0 LOP3.LUT R3, R3, R2, RZ, 0x3c, !PT ;  /* 0x0000000203038212 */ /* 0x000fca00078e3cff */
[----:B------:R-:W-:Y:S01]  /*bb60*/  @!PT LDS RZ, [RZ] ;  /* 0x00000000fffff984 */ /* 0x000fe20000000800 */
[----:B------:R0:W-:Y:S01]  /*bb70*/  @!P0 LDGSTS.E.BYPASS.LTC128B.128 [R37+0x18400], desc[UR50][R2.64], !P1 ;  /* 0x1840000002258fae */ /* 0x0001e2000c901d72 */
[----:B------:R-:W-:Y:S01]  /*bb80*/  ISETP.GE.AND P0, PT, R6, R5, PT ;  /* 0x000000050600720c */ /* 0x000fe20003f06270 */
[----:B------:R-:W-:Y:S02]  /*bb90*/  VIADD R6, R17, 0x20 ;  /* 0x0000002011067836 */ /* 0x000fe40000000000 */
[----:B0-----:R-:W0:Y:S04]  /*bba0*/  SHFL.IDX PT, R3, R0, 0x1, 0x181f ;  /* 0x00381f0000037f89 */ /* 0x001e2800000e0000 */
[----:B------:R-:W2:Y:S06]  /*bbb0*/  SHFL.IDX PT, R2, R4, 0x1, 0x181f ;  /* 0x00381f0004027f89 */ /* 0x000eac00000e0000 */
[----:B0-----:R-:W-:-:S05]  /*bbc0*/  @!P0 LEA R3, P2, R8, R3, 0x1 ;  /* 0x0000000308038211 */ /* 0x001fca00078408ff */
[----:B--2---:R-:W-:-:S05]  /*bbd0*/  @!P0 IMAD.X R2, RZ, RZ, R2, P2 ;  /* 0x000000ffff028224 */ /* 0x004fca00010e0602 */
[----:B------:R-:W-:-:S04]  /*bbe0*/  @!P0 LOP3.LUT R3, R3, R2, RZ, 0x3c, !PT ;  /* 0x0000000203038212 */ /* 0x000fc800078e3cff */
[----:B------:R-:W-:-:S04]  /*bbf0*/  @!P0 LOP3.LUT R2, R3, R2, RZ, 0x3c, !PT ;  /* 0x0000000203028212 */ /* 0x000fc800078e3cff */
[----:B------:R-:W-:-:S05]  /*bc00*/  @!P0 LOP3.LUT R3, R3, R2, RZ, 0x3c, !PT ;  /* 0x0000000203038212 */ /* 0x000fca00078e3cff */
[----:B------:R0:W-:Y:S01]  /*bc10*/  @!P0 LDGSTS.E.BYPASS.LTC128B.128 [R37+0x18c00], desc[UR50][R2.64], !P1 ;  /* 0x18c0000002258fae */ /* 0x0001e2000c901d72 */
[----:B------:R-:W-:Y:S01]  /*bc20*/  ISETP.GE.AND P0, PT, R6, R5, PT ;  /* 0x000000050600720c */ /* 0x000fe20003f06270 */
[----:B------:R-:W-:Y:S02]  /*bc30*/  VIADD R6, R17, 0x30 ;  /* 0x0000003011067836 */ /* 0x000fe40000000000 */
[----:B0-----:R-:W0:Y:S04]  /*bc40*/  SHFL.IDX PT, R3, R0, 0x2, 0x181f ;  /* 0x00581f0000037f89 */ /* 0x001e2800000e0000 */
[----:B------:R-:W2:Y:S06]  /*bc50*/  SHFL.IDX PT, R2, R4, 0x2, 0x181f ;  /* 0x00581f0004027f89 */ /* 0x000eac00000e0000 */
[----:B0-----:R-:W-:-:S04]  /*bc60*/  @!P0 LEA R3, P2, R8, R3, 0x1 ;  /* 0x0000000308038211 */ /* 0x001fc800078408ff */
[----:B--2---:R-:W-:-:S04]  /*bc70*/  @!P0 IADD3.X R2, RZ, R2, RZ, P2, !PT ;  /* 0x00000002ff028210 */ /* 0x004fc800017fe4ff */
        /* <DEDUP_REMOVED lines=34> */
[----:B------:R-:W-:-:S03]  /*bea0*/  ISETP.GE.AND P0, PT, R6, R5, PT ;  /* 0x000000050600720c */ /* 0x000fc60003f06270 */
[----:B0-----:R-:W0:Y:S04]  /*beb0*/  SHFL.IDX PT, R3, R0, 0x6, 0x181f ;  /* 0x00d81f0000037f89 */ /* 0x001e2800000e0000 */
[----:B------:R-:W2:Y:S04]  /*bec0*/  SHFL.IDX PT, R2, R4, 0x6, 0x181f ;  /* 0x00d81f0004027f89 */ /* 0x000ea800000e0000 */
[----:B------:R-:W3:Y:S04]  /*bed0*/  SHFL.IDX PT, R4, R4, 0x7, 0x181f ;  /* 0x00f81f0004047f89 */ /* 0x000ee800000e0000 */
[----:B------:R-:W4:Y:S01]  /*bee0*/  SHFL.IDX PT, R0, R0, 0x7, 0x181f ;  /* 0x00f81f0000007f89 */ /* 0x000f2200000e0000 */
[----:B0-----:R-:W-:-:S05]  /*bef0*/  @!P0 LEA R3, P2, R8, R3, 0x1 ;  /* 0x0000000308038211 */ /* 0x001fca00078408ff */
[----:B--2---:R-:W-:-:S05]  /*bf00*/  @!P0 IMAD.X R2, RZ, RZ, R2, P2 ;  /* 0x000000ffff028224 */ /* 0x004fca00010e0602 */
[----:B------:R-:W-:-:S04]  /*bf10*/  @!P0 LOP3.LUT R3, R3, R2, RZ, 0x3c, !PT ;  /* 0x0000000203038212 */ /* 0x000fc800078e3cff */
[----:B------:R-:W-:-:S04]  /*bf20*/  @!P0 LOP3.LUT R2, R3, R2, RZ, 0x3c, !PT ;  /* 0x0000000203028212 */ /* 0x000fc800078e3cff */
[----:B------:R-:W-:-:S05]  /*bf30*/  @!P0 LOP3.LUT R3, R3, R2, RZ, 0x3c, !PT ;  /* 0x0000000203038212 */ /* 0x000fca00078e3cff */
[----:B---34-:R0:W-:Y:S02]  /*bf40*/  @!P0 LDGSTS.E.BYPASS.LTC128B.128 [R37+0x1b400], desc[UR50][R2.64], !P1 ;  /* 0x1b40000002258fae */ /* 0x0181e4000c901d72 */
.L_x_9586:
[----:B------:R-:W-:-:S05]  /*bf50*/  VIADD R17, R17, 0x70 ;  /* 0x0000007011117836 */ /* 0x000fca0000000000 */
[----:B------:R-:W-:-:S13]  /*bf60*/  ISETP.GE.AND P0, PT, R17, R5, PT ;  /* 0x000000051100720c */ /* 0x000fda0003f06270 */
        /* <DEDUP_REMOVED lines=8> */
.L_x_9498:
        /* <DEDUP_REMOVED lines=18> */
.L_x_9587:
[----:B------:R-:W-:Y:S05]  /*c110*/  BSYNC B0 ;  /* 0x0000000000007941 */ /* 0x000fea0003800000 */
.L_x_9499:
[----:B------:R-:W-:-:S05]  /*c120*/  IMAD.U32 R0, RZ, RZ, UR36 ;  /* 0x00000024ff007e24 */ /* 0x000fca000f8e00ff */
[----:B------:R-:W-:-:S13]  /*c130*/  ISETP.NE.AND P0, PT, R0, 0x3, PT ;  /* 0x000000030000780c */ /* 0x000fda0003f05270 */
[----:B------:R-:W-:Y:S05]  /*c140*/  @!P0 BRA `(.L_x_9501) ;  /* 0x0000000000048947 */ /* 0x000fea0003800000 */
[----:B------:R-:W-:Y:S01]  /*c150*/  BPT.TRAP 0x1 ;  /* 0x000000040000795c */ /* 0x000fe20000300000 */
.L_x_9501:
[----:B------:R-:W-:Y:S01]  /*c160*/  SHF.L.U32 R0, R26, 0x1f, RZ ;  /* 0x0000001f1a007819 */ /* 0x000fe200000006ff */
[----:B------:R-:W-:Y:S03]  /*c170*/  BSSY B0, `(.L_x_9502) ;  /* 0x0000003000007945 */ /* 0x000fe60003800000 */
[----:B------:R-:W2:Y:S02]  /*c180*/  SYNCS.PHASECHK.TRANS64.TRYWAIT P0, [R33+URZ+0x22860], R0 ;  /* 0x02286000210075a7 */ /* 0x000ea4000800017f */
[----:B--2---:R-:W-:Y:S05]  /*c190*/  @!P0 BRA `(.L_x_9503) ;  /* 0x0000003800a88947 */ /* 0x004fea0003800000 */
.L_x_9588:
[----:B------:R-:W-:Y:S05]  /*c1a0*/  BSYNC B0 ;  /* 0x0000000000007941 */ /* 0x000fea0003800000 */
.L_x_9502:
[----:B------:R-:W2:Y:S01]  /*c1b0*/  LDL.LU R2, [R1+0x1c] ;  /* 0x00001c0001027983 */ /* 0x000ea20000300800 */
[----:B------:R-:W-:-:S03]  /*c1c0*/  ULDC.64 UR4, c[0x0][0x328] ;  /* 0x0000ca0000047ab9 */ /* 0x000fc60000000a00 */
[----:B------:R-:W3:Y:S01]  /*c1d0*/  LDL.LU R4, [R1+0x20] ;  /* 0x0000200001047983 */ /* 0x000ee20000300800 */
[----:B--2---:R-:W-:Y:S02]  /*c1e0*/  IMAD R0, R2, UR4, RZ ;  /* 0x0000000402007c24 */ /* 0x004fe4000f8e02ff */
[----:B0-----:R-:W-:-:S04]  /*c1f0*/  IMAD.WIDE.U32 R2, R35, UR4, RZ ;  /* 0x0000000423027c25 */ /* 0x001fc8000f8e00ff */
[----:B------:R-:W-:Y:S01]  /*c200*/  IMAD R5, R35, UR5, R0 ;  /* 0x0000000523057c24 */ /* 0x000fe2000f8e0200 */
        /* <DEDUP_REMOVED lines=15> */
[----:B------:R-:W-:Y:S01]  /*c300*/  LEA.HI.X R6, R2, UR5, R3, 0x1, P0 ;  /* 0x0000000502067c11 */ /* 0x000fe200080f0c03 */
[----:B------:R-:W-:Y:S08]  /*c310*/  BRA.DIV UR4, `(.L_x_9504) ;  /* 0x0000003a045c7947 */ /* 0x000ff0000b800000 */
[----:B------:R-:W0:Y:S01]  /*c320*/  S2R R2, SR_TID.X ;  /* 0x0000000000027919 */ /* 0x000e220000002100 */
[----:B------:R-:W-:Y:S02]  /*c330*/  LOP3.LUT R7, R25, 0x1, RZ, 0xc0, !PT ;  /* 0x0000000119077812 */ /* 0x000fe400078ec0ff */
[----:B------:R-:W-:Y:S01]  /*c340*/  LEA R4, R4, R22, 0x1 ;  /* 0x0000001604047211 */ /* 0x000fe200078e08ff */
[----:B------:R-:W2:Y:S01]  /*c350*/  SHFL.IDX PT, R14, R5, RZ, 0x181f ;  /* 0x00181fff050e7589 */ /* 0x000ea200000e0000 */
[----:B------:R-:W-:Y:S02]  /*c360*/  ISETP.NE.U32.AND P3, PT, R7, 0x1, PT ;  /* 0x000000010700780c */ /* 0x000fe40003f65070 */
[C---:B------:R-:W-:Y:S01]  /*c370*/  LOP3.LUT P2, RZ, R25.reuse, 0x2, RZ, 0xc0, !PT ;  /* 0x0000000219ff7812 */ /* 0x040fe2000784c0ff */
[----:B------:R-:W3:Y:S01]  /*c380*/  SHFL.IDX PT, R3, R6, RZ, 0x181f ;  /* 0x00181fff06037589 */ /* 0x000ee200000e0000 */
[----:B------:R-:W-:Y:S01]  /*c390*/  LOP3.LUT P1, RZ, R25, 0x4, RZ, 0xc0, !PT ;  /* 0x0000000419ff7812 */ /* 0x000fe2000782c0ff */
[----:B0-----:R-:W-:-:S05]  /*c3a0*/  IMAD.SHL.U32 R2, R2, 0x8, RZ ;  /* 0x0000000802027824 */ /* 0x001fca00078e00ff */
[----:B------:R-:W-:-:S05]  /*c3b0*/  LOP3.LUT R2, R2, 0x38, RZ, 0xc0, !PT ;  /* 0x0000003802027812 */ /* 0x000fca00078ec0ff */
[----:B------:R-:W-:-:S05]  /*c3c0*/  IMAD.SHL.U32 R0, R2, 0x2, RZ ;  /* 0x0000000202007824 */ /* 0x000fca00078e00ff */
[----:B--2---:R-:W-:Y:S02]  /*c3d0*/  IADD3 R2, P0, R14, R0, RZ ;  /* 0x000000000e027210 */ /* 0x004fe40007f1e0ff */
[----:B------:R-:W0:Y:S03]  /*c3e0*/  SHFL.IDX PT, R14, R5, 0x1, 0x181f ;  /* 0x00381f00050e7f89 */ /* 0x000e2600000e0000 */
[----:B---3--:R-:W-:Y:S01]  /*c3f0*/  IMAD.X R3, RZ, RZ, R3, P0 ;  /* 0x000000ffff037224 */ /* 0x008fe200000e0603 */
[----:B------:R-:W-:-:S13]  /*c400*/  ISETP.LT.OR P0, PT, R32, 0x1, P3 ;  /* 0x000000012000780c */ /* 0x000fda0001f01670 */
[----:B------:R-:W-:Y:S01]  /*c410*/  LDGSTS.E.BYPASS.LTC128B.128 [R4+0x400], desc[UR50][R2.64], !P0 ;  /* 0x0040000002047fae */ /* 0x000fe2000c101d72 */
[----:B------:R-:W-:-:S13]  /*c420*/  ISETP.LT.OR P0, PT, R32, 0x1, !P2 ;  /* 0x000000012000780c */ /* 0x000fda0005701670 */
[----:B------:R-:W-:Y:S01]  /*c430*/  LDGSTS.E.BYPASS.LTC128B.128 [R4+0x3400], desc[UR50][R2.64+0x80], !P0 ;  /* 0x0340008002047fae */ /* 0x000fe2000c101d72 */
[----:B------:R-:W-:-:S13]  /*c440*/  ISETP.LT.OR P0, PT, R32, 0x1, !P1 ;  /* 0x000000012000780c */ /* 0x000fda0004f01670 */
[----:B------:R-:W-:Y:S01]  /*c450*/  LDGSTS.E.BYPASS.LTC128B.128 [R4+0x6400], desc[UR50][R2.64+0x100], !P0 ;  /* 0x0640010002047fae */ /* 0x000fe2000c101d72 */
[----:B------:R-:W-:-:S04]  /*c460*/  LOP3.LUT P0, RZ, R25, 0x8, RZ, 0xc0, !PT ;  /* 0x0000000819ff7812 */ /* 0x000fc8000780c0ff */
[----:B------:R-:W-:-:S13]  /*c470*/  ISETP.LT.OR P4, PT, R32, 0x1, !P0 ;  /* 0x000000012000780c */ /* 0x000fda0004781670 */
[----:B------:R2:W-:Y:S04]  /*c480*/  LDGSTS.E.BYPASS.LTC128B.128 [R4+0x9400], desc[UR50][R2.64+0x180], !P4 ;  /* 0x0940018002047fae */ /* 0x0005e8000e101d72 */
[----:B--2---:R-:W2:Y:S01]  /*c490*/  SHFL.IDX PT, R3, R6, 0x1, 0x181f ;  /* 0x00381f0006037f89 */ /* 0x004ea200000e0000 */
[----:B0-----:R-:W-:-:S03]  /*c4a0*/  IADD3 R2, P4, R14, R0, RZ ;  /* 0x000000000e027210 */ /* 0x001fc60007f9e0ff */
[----:B------:R-:W0:Y:S02]  /*c4b0*/  SHFL.IDX PT, R14, R5, 0x2, 0x181f ;  /* 0x00581f00050e7f89 */ /* 0x000e2400000e0000 */
[----:B--2---:R-:W-:Y:S01]  /*c4c0*/  IMAD.X R3, RZ, RZ, R3, P4 ;  /* 0x000000ffff037224 */ /* 0x004fe200020e0603 */
[----:B------:R-:W-:-:S13]  /*c4d0*/  ISETP.LT.OR P4, PT, R32, 0x11, P3 ;  /* 0x000000112000780c */ /* 0x000fda0001f81670 */
[----:B------:R-:W-:Y:S01]  /*c4e0*/  LDGSTS.E.BYPASS.LTC128B.128 [R4+0xc00], desc[UR50][R2.64], !P4 ;  /* 0x00c0000002047fae */ /* 0x000fe2000e101d72 */
[----:B------:R-:W-:-:S13]  /*c4f0*/  ISETP.LT.OR P4, PT, R32, 0x11, !P2 ;  /* 0x000000112000780c */ /* 0x000fda0005781670 */
[----:B------:R-:W-:Y:S01]  /*c500*/  LDGSTS.E.BYPASS.LTC128B.128 [R4+0x3c00], desc[UR50][R2.64+0x80], !P4 ;  /* 0x03c0008002047fae */ /* 0x000fe2000e101d72 */
[----:B------:R-:W-:-:S13]  /*c510*/  ISETP.LT.OR P4, PT, R32, 0x11, !P1 ;  /* 0x000000112000780c */ /* 0x000fda0004f81670 */
[----:B------:R-:W-:Y:S01]  /*c520*/  LDGSTS.E.BYPASS.LTC128B.128 [R4+0x6c00], desc[UR50][R2.64+0x100], !P4 ;  /* 0x06c0010002047fae */ /* 0x000fe2000e101d72 */
[----:B------:R-:W-:-:S13]  /*c530*/  ISETP.LT.OR P4, PT, R32, 0x11, !P0 ;  /* 0x000000112000780c */ /* 0x000fda0004781670 */
[----:B------:R2:W-:Y:S01]  /*c540*/  LDGSTS.E.BYPASS.LTC128B.128 [R4+0x9c00], desc[UR50][R2.64+0x180], !P4 ;  /* 0x09c0018002047fae */ /* 0x0005e2000e101d72 */
[----:B0-----:R-:W-:-:S03]  /*c550*/  IADD3 R8, P4, R14, R0, RZ ;  /* 0x000000000e087210 */ /* 0x001fc60007f9e0ff */
[----:B------:R-:W-:Y:S04]  /*c560*/  SHFL.IDX PT, R14, R5, 0x3, 0x181f ;  /* 0x00781f00050e7f89 */ /* 0x000fe800000e0000 */
[----:B--2---:R-:W0:Y:S02]  /*c570*/  SHFL.IDX PT, R3, R6, 0x2, 0x181f ;  /* 0x00581f0006037f89 */ /* 0x004e2400000e0000 */
[----:B0-----:R-:W-:Y:S01]  /*c580*/  IMAD.X R9, RZ, RZ, R3, P4 ;  /* 0x000000ffff097224 */ /* 0x001fe200020e0603 */
[----:B------:R-:W-:Y:S01]  /*c590*/  ISETP.LT.OR P4, PT, R32, 0x21, P3 ;  /* 0x000000212000780c */ /* 0x000fe20001f81670 */
[----:B------:R-:W0:-:S12]  /*c5a0*/  SHFL.IDX PT, R3, R6, 0x3, 0x181f ;  /* 0x00781f0006037f89 */ /* 0x000e1800000e0000 */
[----:B------:R-:W-:Y:S01]  /*c5b0*/  LDGSTS.E.BYPASS.LTC128B.128 [R4+0x1400], desc[UR50][R8.64], !P4 ;  /* 0x0140000008047fae */ /* 0x000fe2000e101d72 */
[----:B------:R-:W-:-:S13]  /*c5c0*/  ISETP.LT.OR P4, PT, R32, 0x21, !P2 ;  /* 0x000000212000780c */ /* 0x000fda0005781670 */
[----:B------:R-:W-:Y:S01]  /*c5d0*/  LDGSTS.E.BYPASS.LTC128B.128 [R4+0x4400], desc[UR50][R8.64+0x80], !P4 ;  /* 0x0440008008047fae */ /* 0x000fe2000e101d72 */
[----:B------:R-:W-:-:S13]  /*c5e0*/  ISETP.LT.OR P4, PT, R32, 0x21, !P1 ;  /* 0x000000212000780c */ /* 0x000fda0004f81670 */
[----:B------:R-:W-:Y:S01]  /*c5f0*/  LDGSTS.E.BYPASS.LTC128B.128 [R4+0x7400], desc[UR50][R8.64+0x100], !P4 ;  /* 0x0740010008047fae */ /* 0x000fe2000e101d72 */
[----:B------:R-:W-:-:S13]  /*c600*/  ISETP.LT.OR P4, PT, R32, 0x21, !P0 ;  /* 0x000000212000780c */ /* 0x000fda0004781670 */
[----:B------:R-:W-:Y:S01]  /*c610*/  LDGSTS.E.BYPASS.LTC128B.128 [R4+0xa400], desc[UR50][R8.64+0x180], !P4 ;  /* 0x0a40018008047fae */ /* 0x000fe2000e101d72 */
[----:B------:R-:W-:-:S03]  /*c620*/  IADD3 R2, P4, R14, R0, RZ ;  /* 0x000000000e027210 */ /* 0x000fc60007f9e0ff */
[----:B------:R-:W2:Y:S02]  /*c630*/  SHFL.IDX PT, R14, R5, 0x4, 0x181f ;  /* 0x00981f00050e7f89 */ /* 0x000ea400000e0000 */
[----:B0-----:R-:W-:Y:S01]  /*c640*/  IMAD.X R3, RZ, RZ, R3, P4 ;  /* 0x000000ffff037224 */ /* 0x001fe200020e0603 */
[----:B------:R-:W-:-:S13]  /*c650*/  ISETP.LT.OR P4, PT, R32, 0x31, P3 ;  /* 0x000000312000780c */ /* 0x000fda0001f81670 */
[----:B------:R-:W-:Y:S01]  /*c660*/  LDGSTS.E.BYPASS.LTC128B.128 [R4+0x1c00], desc[UR50][R2.64], !P4 ;  /* 0x01c0000002047fae */ /* 0x000fe2000e101d72 */
[----:B------:R-:W-:-:S13]  /*c670*/  ISETP.LT.OR P4, PT, R32, 0x31, !P2 ;  /* 0x000000312000780c */ /* 0x000fda0005781670 */
[----:B------:R-:W-:Y:S01]  /*c680*/  LDGSTS.E.BYPASS.LTC128B.128 [R4+0x4c00], desc[UR50][R2.64+0x80], !P4 ;  /* 0x04c0008002047fae */ /* 0x000fe2000e101d72 */
[----:B------:R-:W-:-:S13]  /*c690*/  ISETP.LT.OR P4, PT, R32, 0x31, !P1 ;  /* 0x000000312000780c */ /* 0x000fda0004f81670 */
[----:B------:R-:W-:Y:S01]  /*c6a0*/  LDGSTS.E.BYPASS.LTC128B.128 [R4+0x7c00], desc[UR50][R2.64+0x100], !P4 ;  /* 0x07c0010002047fae */ /* 0x000fe2000e101d72 */
[----:B------:R-:W-:-:S13]  /*c6b0*/  ISETP.LT.OR P4, PT, R32, 0x31, !P0 ;  /* 0x000000312000780c */ /* 0x000fda0004781670 */
[----:B------:R0:W-:Y:S04]  /*c6c0*/  LDGSTS.E.BYPASS.LTC128B.128 [R4+0xac00], desc[UR50][R2.64+0x180], !P4 ;  /* 0x0ac0018002047fae */ /* 0x0001e8000e101d72 */
[----:B0-----:R-:W0:Y:S01]  /*c6d0*/  SHFL.IDX PT, R3, R6, 0x4, 0x181f ;  /* 0x00981f0006037f89 */ /* 0x001e2200000e0000 */
[----:B--2---:R-:W-:-:S03]  /*c6e0*/  IADD3 R2, P4, R14, R0, RZ ;  /* 0x000000000e027210 */ /* 0x004fc60007f9e0ff */
[----:B------:R-:W2:Y:S04]  /*c6f0*/  SHFL.IDX PT, R6, R6, 0x5, 0x181f ;  /* 0x00b81f0006067f89 */ /* 0x000ea800000e0000 */
[----:B------:R3:W4:Y:S01]  /*c700*/  SHFL.IDX PT, R14, R5, 0x5, 0x181f ;  /* 0x00b81f00050e7f89 */ /* 0x00072200000e0000 */
[----:B0-----:R-:W-:Y:S01]  /*c710*/  IMAD.X R3, RZ, RZ, R3, P4 ;  /* 0x000000ffff037224 */ /* 0x001fe200020e0603 */
[----:B------:R-:W-:-:S13]  /*c720*/  ISETP.LT.OR P4, PT, R32, 0x41, P3 ;  /* 0x000000412000780c */ /* 0x000fda0001f81670 */
[----:B------:R3:W-:Y:S01]  /*c730*/  LDGSTS.E.BYPASS.LTC128B.128 [R4+0x2400], desc[UR50][R2.64], !P4 ;  /* 0x0240000002047fae */ /* 0x0007e2000e101d72 */
[----:B------:R-:W-:-:S13]  /*c740*/  ISETP.LT.OR P4, PT, R32, 0x41, !P2 ;  /* 0x000000412000780c */ /* 0x000fda0005781670 */
[----:B------:R3:W-:Y:S01]  /*c750*/  LDGSTS.E.BYPASS.LTC128B.128 [R4+0x5400], desc[UR50][R2.64+0x80], !P4 ;  /* 0x0540008002047fae */ /* 0x0007e2000e101d72 */
[----:B------:R-:W-:-:S13]  /*c760*/  ISETP.LT.OR P4, PT, R32, 0x41, !P1 ;  /* 0x000000412000780c */ /* 0x000fda0004f81670 */
[----:B------:R3:W-:Y:S01]  /*c770*/  LDGSTS.E.BYPASS.LTC128B.128 [R4+0x8400], desc[UR50][R2.64+0x100], !P4 ;  /* 0x0840010002047fae */ /* 0x0007e2000e101d72 */
[----:B------:R-:W-:-:S13]  /*c780*/  ISETP.LT.OR P4, PT, R32, 0x41, !P0 ;  /* 0x000000412000780c */ /* 0x000fda0004781670 */
[----:B--2-4-:R3:W-:Y:S02]  /*c790*/  LDGSTS.E.BYPASS.LTC128B.128 [R4+0xb400], desc[UR50][R2.64+0x180], !P4 ;  /* 0x0b40018002047fae */ /* 0x0147e4000e101d72 */
.L_x_9602:
[C---:B------:R-:W-:Y:S02]  /*c7a0*/  ISETP.LT.OR P3, PT, R32.reuse, 0x51, P3 ;  /* 0x000000512000780c */ /* 0x040fe40001f61670 */
[C---:B------:R-:W-:Y:S02]  /*c7b0*/  ISETP.LT.OR P2, PT, R32.reuse, 0x51, !P2 ;  /* 0x000000512000780c */ /* 0x040fe40005741670 */
[----:B------:R-:W-:Y:S02]  /*c7c0*/  ISETP.LT.OR P1, PT, R32, 0x51, !P1 ;  /* 0x000000512000780c */ /* 0x000fe40004f21670 */
[----:B0--3--:R-:W-:Y:S02]  /*c7d0*/  IADD3 R2, P4, R14, R0, RZ ;  /* 0x000000000e027210 */ /* 0x009fe40007f9e0ff */
[----:B------:R-:W-:-:S03]  /*c7e0*/  ISETP.LT.OR P0, PT, R32, 0x51, !P0 ;  /* 0x000000512000780c */ /* 0x000fc60004701670 */
[----:B------:R-:W-:-:S05]  /*c7f0*/  IMAD.X R3, RZ, RZ, R6, P4 ;  /* 0x000000ffff037224 */ /* 0x000fca00020e0606 */
[----:B------:R-:W-:Y:S01]  /*c800*/  @!PT LDS RZ, [RZ] ;  /* 0x00000000fffff984 */ /* 0x000fe20000000800 */
[----:B------:R-:W-:Y:S01]  /*c810*/  @!PT LDS RZ, [RZ] ;  /* 0x00000000fffff984 */ /* 0x000fe20000000800 */
[----:B------:R-:W-:Y:S01]  /*c820*/  @!PT LDS RZ, [RZ] ;  /* 0x00000000fffff984 */ /* 0x000fe20000000800 */
[----:B------:R0:W-:Y:S04]  /*c830*/  LDGSTS.E.BYPASS.LTC128B.128 [R4+0x2c00], desc[UR50][R2.64], !P3 ;  /* 0x02c0000002047fae */ /* 0x0001e8000d901d72 */
[----:B------:R0:W-:Y:S04]  /*c840*/  LDGSTS.E.BYPASS.LTC128B.128 [R4+0x5c00], desc[UR50][R2.64+0x80], !P2 ;  /* 0x05c0008002047fae */ /* 0x0001e8000d101d72 */
[----:B------:R0:W-:Y:S04]  /*c850*/  LDGSTS.E.BYPASS.LTC128B.128 [R4+0x8c00], desc[UR50][R2.64+0x100], !P1 ;  /* 0x08c0010002047fae */ /* 0x0001e8000c901d72 */
[----:B------:R0:W-:Y:S01]  /*c860*/  LDGSTS.E.BYPASS.LTC128B.128 [R4+0xbc00], desc[UR50][R2.64+0x180], !P0 ;  /* 0x0bc0018002047fae */ /* 0x0001e2000c101d72 */
[----:B------:R-:W-:Y:S01]  /*c870*/  PLOP3.LUT P0, PT, PT, PT, PT, 0x80, 0x0 ;  /* 0x000000000000781c */ /* 0x000fe20003f0f070 */
[----:B------:R-:W-:-:S12]  /*c880*/  NOP ;  /* 0x0000000000007918 */ /* 0x000fd80000000000 */
.L_x_9505:
        /* <DEDUP_REMOVED lines=11> */
.L_x_9506:
[----:B------:R-:W-:Y:S01]  /*c940*/  ISETP.GE.AND P0, PT, R36, 0x61, PT ;  /* 0x000000612400780c */ /* 0x000fe20003f06270 */
[----:B------:R0:W-:Y:S01]  /*c950*/  SYNCS.ARRIVE.TRANS64.A1T0 RZ, [R33+URZ+0x22850], RZ ;  /* 0x022850ff21ff79a7 */ /* 0x0001e2000810003f */
[----:B------:R-:W-:Y:S11]  /*c960*/  BSSY B0, `(.L_x_9507) ;  /* 0x00000df000007945 */ /* 0x000ff60003800000 */
[----:B0-----:R-:W-:Y:S05]  /*c970*/  @!P0 BRA `(.L_x_9508) ;  /* 0x0000000c00748947 */ /* 0x001fea0003800000 */
[----:B------:R-:W2:Y:S02]  /*c980*/  LDL.LU R2, [R1+0x28] ;  /* 0x0000280001027983 */ /* 0x000ea40000300800 */
[----:B--2---:R-:W-:-:S07]  /*c990*/  VIADD R21, R2, 0xfffffffe ;  /* 0xfffffffe02157836 */ /* 0x004fce0000000000 */
.L_x_9521:
[----:B0-----:R-:W0:Y:S01]  /*c9a0*/  S2R R2, SR_TID.X ;  /* 0x0000000000027919 */ /* 0x001e220000002100 */
[----:B------:R-:W-:Y:S02]  /*c9b0*/  IMAD R8, R21, 0x60, R30 ;  /* 0x0000006015087824 */ /* 0x000fe400078e021e */
[----:B------:R-:W-:Y:S01]  /*c9c0*/  VIADD R24, R24, 0x1 ;  /* 0x0000000118187836 */ /* 0x000fe20000000000 */
[C---:B0-----:R-:W-:Y:S01]  /*c9d0*/  LOP3.LUT R3, R2.reuse, 0x7f, RZ, 0xc0, !PT ;  /* 0x0000007f02037812 */ /* 0x041fe200078ec0ff */
[----:B------:R-:W-:-:S03]  /*c9e0*/  IMAD.SHL.U32 R2, R2, 0x10, RZ ;  /* 0x0000001002027824 */ /* 0x000fc600078e00ff */
[----:B------:R-:W-:Y:S02]  /*c9f0*/  SHF.R.U32.HI R4, RZ, 0x3, R3 ;  /* 0x00000003ff047819 */ /* 0x000fe40000011603 */
[----:B------:R-:W0:Y:S02]  /*ca00*/  LDC R3, c[0x0][0x430] ;  /* 0x00010c00ff037b82 */ /* 0x000e240000000800 */
[----:B------:R-:W-:-:S04]  /*ca10*/  LOP3.LUT R2, R4, 0x70, R2, 0xf8, !PT ;  /* 0x0000007004027812 */ /* 0x000fc800078ef802 */
[C---:B------:R-:W-:Y:S01]  /*ca20*/  ISETP.GT.U32.AND P1, PT, R2.reuse, 0x5f, PT ;  /* 0x0000005f0200780c */ /* 0x040fe20003f24070 */
[----:B------:R-:W-:-:S05]  /*ca30*/  IMAD.IADD R8, R2, 0x1, R8 ;  /* 0x0000000102087824 */ /* 0x000fca00078e0208 */
[----:B------:R-:W-:-:S07]  /*ca40*/  MOV R9, R8 ;  /* 0x0000000800097202 */ /* 0x000fce0000000f00 */
[----:B--2---:R-:W2:Y:S01]  /*ca50*/  @!P1 LDC.64 R4, c[0x0][0x428] ;  /* 0x00010a00ff049b82 */ /* 0x004ea20000000a00 */
[----:B0-----:R-:W-:-:S13]  /*ca60*/  ISETP.NE.AND P0, PT, R3, 0x1, PT ;  /* 0x000000010300780c */ /* 0x001fda0003f05270 */
[----:B------:R-:W0:Y:S08]  /*ca70*/  @P0 LDC R3, c[0x0][0x434] ;  /* 0x00010d00ff030b82 */ /* 0x000e300000000800 */
[----:B------:R-:W3:Y:S01]  /*ca80*/  @P0 LDC R7, c[0x0][0x438] ;  /* 0x00010e00ff070b82 */ /* 0x000ee20000000800 */
[----:B0-----:R-:W-:-:S05]  /*ca90*/  @P0 IMAD.HI.U32 R2, R8, R3, RZ ;  /* 0x0000000308020227 */ /* 0x001fca00078e00ff */
[----:B---3--:R-:W-:Y:S01]  /*caa0*/  @P0 SHF.R.U32.HI R9, RZ, R7, R2 ;  /* 0x00000007ff090219 */ /* 0x008fe20000011602 */
[----:B--2---:R-:W-:Y:S01]  /*cab0*/  @!P1 IMAD R2, R31, R4, RZ ;  /* 0x000000041f029224 */ /* 0x004fe200078e02ff */
[----:B------:R-:W0:Y:S02]  /*cac0*/  @!P1 LDC.64 R6, c[0x0][0x418] ;  /* 0x00010600ff069b82 */ /* 0x000e240000000a00 */
[--C-:B------:R-:W-:Y:S01]  /*cad0*/  @!P1 SHF.R.S32.HI R3, RZ, 0x1f, R9.reuse ;  /* 0x0000001fff039819 */ /* 0x100fe20000011409 */
[----:B------:R-:W-:Y:S02]  /*cae0*/  @!P1 IMAD R5, R28, R5, R2 ;  /* 0x000000051c059224 */ /* 0x000fe400078e0202 */
[----:B------:R-:W-:-:S04]  /*caf0*/  @!P1 IMAD.MOV.U32 R2, RZ, RZ, R9 ;  /* 0x000000ffff029224 */ /* 0x000fc800078e0009 */
[----:B------:R-:W-:-:S04]  /*cb00*/  @!P1 IMAD.WIDE.U32 R2, R28, R4, R2 ;  /* 0x000000041c029225 */ /* 0x000fc800078e0002 */
[----:B------:R-:W-:Y:S02]  /*cb10*/  @!P1 IMAD.IADD R3, R5, 0x1, R3 ;  /* 0x0000000105039824 */ /* 0x000fe400078e0203 */
[----:B------:R-:W-:Y:S02]  /*cb20*/  IMAD.MOV.U32 R4, RZ, RZ, RZ ;  /* 0x000000ffff047224 */ /* 0x000fe400078e00ff */
[----:B------:R-:W-:Y:S01]  /*cb30*/  IMAD.U32 R10, RZ, RZ, UR36 ;  /* 0x00000024ff0a7e24 */ /* 0x000fe2000f8e00ff */
[----:B0-----:R-:W-:-:S04]  /*cb40*/  @!P1 LEA R6, P0, R2, R6, 0x2 ;  /* 0x0000000602069211 */ /* 0x001fc800078010ff */
        /* <DEDUP_REMOVED lines=13> */
[----:B------:R-:W-:Y:S01]  /*cc20*/  ISETP.GT.AND P2, PT, R2, RZ, PT ;  /* 0x000000ff0200720c */ /* 0x000fe20003f44270 */
[----:B0-----:R-:W-:-:S12]  /*cc30*/  @!P1 BRA `(.L_x_9509) ;  /* 0x0000000000049947 */ /* 0x001fd80003800000 */
[----:B------:R-:W-:Y:S01]  /*cc40*/  BPT.TRAP 0x1 ;  /* 0x000000040000795c */ /* 0x000fe20000300000 */
.L_x_9509:
[----:B------:R-:W-:Y:S01]  /*cc50*/  IMAD R10, R24, 0x8, R22 ;  /* 0x00000008180a7824 */ /* 0x000fe200078e0216 */
[----:B------:R-:W-:Y:S01]  /*cc60*/  SHF.L.U32 R20, R26, 0x1f, RZ ;  /* 0x0000001f1a147819 */ /* 0x000fe200000006ff */
[----:B------:R-:W-:Y:S01]  /*cc70*/  BSSY B1, `(.L_x_9510) ;  /* 0x0000004000017945 */ /* 0x000fe20003800000 */
[----:B------:R-:W-:Y:S02]  /*cc80*/  SHF.R.S32.HI R9, RZ, 0x1f, R5 ;  /* 0x0000001fff097819 */ /* 0x000fe40000011405 */
[----:B------:R-:W0:Y:S02]  /*cc90*/  SYNCS.PHASECHK.TRANS64.TRYWAIT P0, [R10+URZ+0x22840], R20 ;  /* 0x022840140a0075a7 */ /* 0x000e24000800017f */
[----:B0-----:R-:W-:Y:S05]  /*cca0*/  @!P0 BRA `(.L_x_9511) ;  /* 0x0000003800408947 */ /* 0x001fea0003800000 */
.L_x_9603:
[----:B------:R-:W-:Y:S05]  /*ccb0*/  BSYNC B1 ;  /* 0x0000000000017941 */ /* 0x000fea0003800000 */
.L_x_9510:
        /* <DEDUP_REMOVED lines=17> */
[----:B------:R-:W-:Y:S02]  /*cdd0*/  IMAD R7, R24, 0x1800, R29 ;  /* 0x0000180018077824 */ /* 0x000fe400078e021d */
[----:B------:R-:W-:Y:S01]  /*cde0*/  IMAD.IADD R3, R6, 0x1, R3 ;  /* 0x0000000106037824 */ /* 0x000fe200078e0203 */
[----:B------:R-:W-:Y:S01]  /*cdf0*/  LEA R6, P0, R2, UR4, 0x1 ;  /* 0x0000000402067c11 */ /* 0x000fe2000f8008ff */
[----:B------:R-:W-:-:S03]  /*ce00*/  UMOV UR4, 0xffffffff ;  /* 0xffffffff00047882 */ /* 0x000fc60000000000 */
[----:B------:R-:W-:Y:S01]  /*ce10*/  LEA.HI.X R8, R2, UR5, R3, 0x1, P0 ;  /* 0x0000000502087c11 */ /* 0x000fe200080f0c03 */
[----:B------:R-:W-:Y:S08]  /*ce20*/  BRA.DIV UR4, `(.L_x_9512) ;  /* 0x0000003604f47947 */ /* 0x000ff0000b800000 */
[----:B------:R-:W2:Y:S01]  /*ce30*/  SHFL.IDX PT, R2, R6, RZ, 0x181f ;  /* 0x00181fff06027589 */ /* 0x000ea200000e0000 */
[----:B------:R-:W-:-:S03]  /*ce40*/  IMAD R7, R7, 0x2, R22 ;  /* 0x0000000207077824 */ /* 0x000fc600078e0216 */
[----:B------:R-:W3:Y:S04]  /*ce50*/  SHFL.IDX PT, R3, R8, RZ, 0x181f ;  /* 0x00181fff08037589 */ /* 0x000ee800000e0000 */
[----:B------:R-:W-:Y:S01]  /*ce60*/  SHFL.IDX PT, R14, R6, 0x5, 0x181f ;  /* 0x00b81f00060e7f89 */ /* 0x000fe200000e0000 */
[----:B--2---:R-:W-:-:S05]  /*ce70*/  IADD3 R2, P0, R2, R0, RZ ;  /* 0x0000000002027210 */ /* 0x004fca0007f1e0ff */
[----:B---3--:R-:W-:-:S05]  /*ce80*/  IMAD.X R3, RZ, RZ, R3, P0 ;  /* 0x000000ffff037224 */ /* 0x008fca00000e0603 */
[----:B------:R2:W-:Y:S04]  /*ce90*/  LDGSTS.E.BYPASS.LTC128B.128 [R7+0x1c400], desc[UR50][R2.64], !P1 ;  /* 0x1c40000002077fae */ /* 0x0005e8000c901d72 */
[----:B--2---:R-:W2:Y:S04]  /*cea0*/  SHFL.IDX PT, R2, R6, 0x1, 0x181f ;  /* 0x00381f0006027f89 */ /* 0x004ea800000e0000 */
[----:B------:R-:W3:Y:S01]  /*ceb0*/  SHFL.IDX PT, R3, R8, 0x1, 0x181f ;  /* 0x00381f0008037f89 */ /* 0x000ee200000e0000 */
        /* <DEDUP_REMOVED lines=18> */
[----:B----4-:R2:W-:Y:S03]  /*cfe0*/  LDGSTS.E.BYPASS.LTC128B.128 [R7+0x1e400], desc[UR50][R2.64], !P1 ;  /* 0x1e40000002077fae */ /* 0x0105e6000c901d72 */
.L_x_9617:
        /* <DEDUP_REMOVED lines=8> */
.L_x_9513:
        /* <DEDUP_REMOVED lines=11> */
.L_x_9514:
[----:B------:R2:W-:Y:S01]  /*d120*/  SYNCS.ARRIVE.TRANS64.A1T0 RZ, [R10+URZ+0x22830], RZ ;  /* 0x022830ff0aff79a7 */ /* 0x0005e2000810003f */
[----:B------:R-:W-:Y:S05]  /*d130*/  @!P3 BRA `(.L_x_9515) ;  /* 0x000000000004b947 */ /* 0x000fea0003800000 */
[----:B------:R-:W-:Y:S01]  /*d140*/  BPT.TRAP 0x1 ;  /* 0x000000040000795c */ /* 0x000fe20000300000 */
.L_x_9515:
[----:B------:R-:W3:Y:S01]  /*d150*/  SYNCS.PHASECHK.TRANS64.TRYWAIT P0, [R10+URZ+0x22860], R20 ;  /* 0x022860140a0075a7 */ /* 0x000ee2000800017f */
[----:B------:R-:W-:Y:S04]  /*d160*/  BSSY B1, `(.L_x_9516) ;  /* 0x0000002000017945 */ /* 0x000fe80003800000 */
[----:B---3--:R-:W-:Y:S05]  /*d170*/  @!P0 BRA `(.L_x_9517) ;  /* 0x0000003800c08947 */ /* 0x008fea0003800000 */
.L_x_9618:
[----:B------:R-:W-:Y:S05]  /*d180*/  BSYNC B1 ;  /* 0x0000000000017941 */ /* 0x000fea0003800000 */
.L_x_9516:
[----:B------:R-:W-:Y:S01]  /*d190*/  ULDC.64 UR4, c[0x0][0x328] ;  /* 0x0000ca0000047ab9 */ /* 0x000fe20000000a00 */
[----:B------:R-:W-:Y:S01]  /*d1a0*/  LOP3.LUT P5, RZ, R23, 0x10, RZ, 0xc0, !PT ;  /* 0x0000001017ff7812 */ /* 0x000fe200078ac0ff */
[----:B------:R-:W-:Y:S01]  /*d1b0*/  IMAD R2, R9, UR4, RZ ;  /* 0x0000000409027c24 */ /* 0x000fe2000f8e02ff */
[C---:B------:R-:W-:Y:S01]  /*d1c0*/  LOP3.LUT P4, RZ, R23.reuse, 0x8, RZ, 0xc0, !PT ;  /* 0x0000000817ff7812 */ /* 0x040fe2000788c0ff */
[----:B0--3--:R-:W-:Y:S01]  /*d1d0*/  IMAD R20, R24, 0x6000, R29 ;  /* 0x0000600018147824 */ /* 0x009fe200078e021d */
[----:B------:R-:W-:Y:S01]  /*d1e0*/  LOP3.LUT P3, RZ, R23, 0x4, RZ, 0xc0, !PT ;  /* 0x0000000417ff7812 */ /* 0x000fe2000786c0ff */
[----:B------:R-:W-:Y:S01]  /*d1f0*/  IMAD R7, R5, UR5, R2 ;  /* 0x0000000505077c24 */ /* 0x000fe2000f8e0202 */
        /* <DEDUP_REMOVED lines=19> */
[----:B------:R-:W-:-:S03]  /*d330*/  IMAD R20, R20, 0x2, R22 ;  /* 0x0000000214147824 */ /* 0x000fc600078e0216 */
[----:B------:R-:W3:Y:S04]  /*d340*/  SHFL.IDX PT, R3, R25, RZ, 0x181f ;  /* 0x00181fff19037589 */ /* 0x000ee800000e0000 */
[----:B------:R-:W-:Y:S04]  /*d350*/  SHFL.IDX PT, R4, R25, 0x1, 0x181f ;  /* 0x00381f0019047f89 */ /* 0x000fe800000e0000 */
[----:B------:R-:W-:Y:S04]  /*d360*/  SHFL.IDX PT, R8, R17, 0x2, 0x181f ;  /* 0x00581f0011087f89 */ /* 0x000fe800000e0000 */
[----:B------:R-:W-:Y:S01]  /*d370*/  SHFL.IDX PT, R5, R25, 0x3, 0x181f ;  /* 0x00781f0019057f89 */ /* 0x000fe200000e0000 */
[----:B0-----:R-:W-:-:S03]  /*d380*/  IADD3 R2, P0, R14, R0, RZ ;  /* 0x000000000e027210 */ /* 0x001fc60007f1e0ff */
[----:B------:R-:W0:Y:S02]  /*d390*/  SHFL.IDX PT, R14, R17, 0x1, 0x181f ;  /* 0x00381f00110e7f89 */ /* 0x000e2400000e0000 */
[----:B---3--:R-:W-:-:S05]  /*d3a0*/  IMAD.X R3, RZ, RZ, R3, P0 ;  /* 0x000000ffff037224 */ /* 0x008fca00000e0603 */
[----:B------:R-:W-:Y:S04]  /*d3b0*/  LDGSTS.E.BYPASS.LTC128B.128 [R20+0x400], desc[UR50][R2.64], !P5 ;  /* 0x0040000002147fae */ /* 0x000fe8000e901d72 */
[----:B------:R-:W-:Y:S04]  /*d3c0*/  LDGSTS.E.BYPASS.LTC128B.128 [R20+0x3400], desc[UR50][R2.64+0x80], !P4 ;  /* 0x0340008002147fae */ /* 0x000fe8000e101d72 */
[----:B------:R-:W-:Y:S04]  /*d3d0*/  LDGSTS.E.BYPASS.LTC128B.128 [R20+0x6400], desc[UR50][R2.64+0x100], !P3 ;  /* 0x0640010002147fae */ /* 0x000fe8000d901d72 */
[----:B------:R3:W-:Y:S01]  /*d3e0*/  LDGSTS.E.BYPASS.LTC128B.128 [R20+0x9400], desc[UR50][R2.64+0x180], !P1 ;  /* 0x0940018002147fae */ /* 0x0007e2000c901d72 */
[----:B0-----:R-:W-:-:S03]  /*d3f0*/  IADD3 R6, P0, R14, R0, RZ ;  /* 0x000000000e067210 */ /* 0x001fc60007f1e0ff */
[----:B------:R-:W-:Y:S02]  /*d400*/  SHFL.IDX PT, R14, R17, 0x3, 0x181f ;  /* 0x00781f00110e7f89 */ /* 0x000fe400000e0000 */
[----:B------:R-:W-:Y:S01]  /*d410*/  IMAD.X R7, RZ, RZ, R4, P0 ;  /* 0x000000ffff077224 */ /* 0x000fe200000e0604 */
[-C--:B------:R-:W-:Y:S01]  /*d420*/  IADD3 R8, P0, R8, R0.reuse, RZ ;  /* 0x0000000008087210 */ /* 0x080fe20007f1e0ff */
[----:B------:R-:W0:Y:S04]  /*d430*/  SHFL.IDX PT, R4, R25, 0x2, 0x181f ;  /* 0x00581f0019047f89 */ /* 0x000e2800000e0000 */
[----:B---3--:R-:W-:Y:S04]  /*d440*/  SHFL.IDX PT, R3, R25, 0x4, 0x181f ;  /* 0x00981f0019037f89 */ /* 0x008fe800000e0000 */
[----:B------:R3:W-:Y:S04]  /*d450*/  LDGSTS.E.BYPASS.LTC128B.128 [R20+0xc00], desc[UR50][R6.64], !P5 ;  /* 0x00c0000006147fae */ /* 0x0007e8000e901d72 */
[----:B------:R3:W-:Y:S04]  /*d460*/  LDGSTS.E.BYPASS.LTC128B.128 [R20+0x3c00], desc[UR50][R6.64+0x80], !P4 ;  /* 0x03c0008006147fae */ /* 0x0007e8000e101d72 */
[----:B------:R3:W-:Y:S04]  /*d470*/  LDGSTS.E.BYPASS.LTC128B.128 [R20+0x6c00], desc[UR50][R6.64+0x100], !P3 ;  /* 0x06c0010006147fae */ /* 0x0007e8000d901d72 */
[----:B------:R3:W-:Y:S01]  /*d480*/  LDGSTS.E.BYPASS.LTC128B.128 [R20+0x9c00], desc[UR50][R6.64+0x180], !P1 ;  /* 0x09c0018006147fae */ /* 0x0007e2000c901d72 */
[----:B0-----:R-:W-:Y:S01]  /*d490*/  IMAD.X R9, RZ, RZ, R4, P0 ;  /* 0x000000ffff097224 */ /* 0x001fe200000e0604 */
[----:B------:R-:W-:-:S02]  /*d4a0*/  IADD3 R4, P0, R14, R0, RZ ;  /* 0x000000000e047210 */ /* 0x000fc40007f1e0ff */
[----:B------:R-:W-:Y:S04]  /*d4b0*/  SHFL.IDX PT, R25, R25, 0x5, 0x181f ;  /* 0x00b81f0019197f89 */ /* 0x000fe800000e0000 */
[----:B------:R-:W0:Y:S01]  /*d4c0*/  SHFL.IDX PT, R14, R17, 0x4, 0x181f ;  /* 0x00981f00110e7f89 */ /* 0x000e2200000e0000 */
[----:B------:R-:W-:-:S03]  /*d4d0*/  IMAD.X R5, RZ, RZ, R5, P0 ;  /* 0x000000ffff057224 */ /* 0x000fc600000e0605 */
[----:B------:R3:W-:Y:S04]  /*d4e0*/  LDGSTS.E.BYPASS.LTC128B.128 [R20+0x1400], desc[UR50][R8.64], !P5 ;  /* 0x0140000008147fae */ /* 0x0007e8000e901d72 */
[----:B------:R3:W-:Y:S04]  /*d4f0*/  LDGSTS.E.BYPASS.LTC128B.128 [R20+0x4400], desc[UR50][R8.64+0x80], !P4 ;  /* 0x0440008008147fae */ /* 0x0007e8000e101d72 */
[----:B------:R3:W-:Y:S04]  /*d500*/  LDGSTS.E.BYPASS.LTC128B.128 [R20+0x7400], desc[UR50][R8.64+0x100], !P3 ;  /* 0x0740010008147fae */ /* 0x0007e8000d901d72 */
[----:B------:R3:W-:Y:S04]  /*d510*/  LDGSTS.E.BYPASS.LTC128B.128 [R20+0xa400], desc[UR50][R8.64+0x180], !P1 ;  /* 0x0a40018008147fae */ /* 0x0007e8000c901d72 */
[----:B------:R3:W-:Y:S01]  /*d520*/  LDGSTS.E.BYPASS.LTC128B.128 [R20+0x1c00], desc[UR50][R4.64], !P5 ;  /* 0x01c0000004147fae */ /* 0x0007e2000e901d72 */
[----:B0-----:R-:W-:-:S03]  /*d530*/  IADD3 R2, P0, R14, R0, RZ ;  /* 0x000000000e027210 */ /* 0x001fc60007f1e0ff */
[----:B------:R3:W-:Y:S02]  /*d540*/  LDGSTS.E.BYPASS.LTC128B.128 [R20+0x4c00], desc[UR50][R4.64+0x80], !P4 ;  /* 0x04c0008004147fae */ /* 0x0007e4000e101d72 */
[----:B------:R-:W-:Y:S02]  /*d550*/  IMAD.X R3, RZ, RZ, R3, P0 ;  /* 0x000000ffff037224 */ /* 0x000fe400000e0603 */
[----:B------:R3:W-:Y:S04]  /*d560*/  LDGSTS.E.BYPASS.LTC128B.128 [R20+0x7c00], desc[UR50][R4.64+0x100], !P3 ;  /* 0x07c0010004147fae */ /* 0x0007e8000d901d72 */
[----:B------:R3:W-:Y:S04]  /*d570*/  LDGSTS.E.BYPASS.LTC128B.128 [R20+0xac00], desc[UR50][R4.64+0x180], !P1 ;  /* 0x0ac0018004147fae */ /* 0x0007e8000c901d72 */
[----:B------:R3:W-:Y:S04]  /*d580*/  LDGSTS.E.BYPASS.LTC128B.128 [R20+0x2400], desc[UR50][R2.64], !P5 ;  /* 0x0240000002147fae */ /* 0x0007e8000e901d72 */
[----:B------:R3:W-:Y:S04]  /*d590*/  LDGSTS.E.BYPASS.LTC128B.128 [R20+0x5400], desc[UR50][R2.64+0x80], !P4 ;  /* 0x0540008002147fae */ /* 0x0007e8000e101d72 */
[----:B------:R3:W-:Y:S04]  /*d5a0*/  LDGSTS.E.BYPASS.LTC128B.128 [R20+0x8400], desc[UR50][R2.64+0x100], !P3 ;  /* 0x0840010002147fae */ /* 0x0007e8000d901d72 */
[----:B------:R3:W-:Y:S04]  /*d5b0*/  LDGSTS.E.BYPASS.LTC128B.128 [R20+0xb400], desc[UR50][R2.64+0x180], !P1 ;  /* 0x0b40018002147fae */ /* 0x0007e8000c901d72 */
[----:B------:R3:W0:Y:S02]  /*d5c0*/  SHFL.IDX PT, R14, R17, 0x5, 0x181f ;  /* 0x00b81f00110e7f89 */ /* 0x00062400000e0000 */
.L_x_9632:
[----:B0--3--:R-:W-:-:S04]  /*d5d0*/  IADD3 R2, P0, R14, R0, RZ ;  /* 0x000000000e027210 */ /* 0x009fc80007f1e0ff */
        /* <DEDUP_REMOVED lines=10> */
.L_x_9519:
        /* <DEDUP_REMOVED lines=11> */
.L_x_9520:
[----:B------:R0:W-:Y:S01]  /*d730*/  SYNCS.ARRIVE.TRANS64.A1T0 RZ, [R10+URZ+0x22850], RZ ;  /* 0x022850ff0aff79a7 */ /* 0x0001e2000810003f */
[----:B------:R-:W-:Y:S05]  /*d740*/  @P2 BRA `(.L_x_9521) ;  /* 0xfffffff000942947 */ /* 0x000fea000383ffff */
.L_x_9508:
[----:B------:R-:W-:Y:S05]  /*d750*/  BSYNC B0 ;  /* 0x0000000000007941 */ /* 0x000fea0003800000 */
.L_x_9507:
[----:B------:R-:W3:Y:S01]  /*d760*/  S2R R2, SR_TID.X ;  /* 0x0000000000027919 */ /* 0x000ee20000002100 */
[----:B------:R-:W-:Y:S01]  /*d770*/  VIADD R24, R24, 0x1 ;  /* 0x0000000118187836 */ /* 0x000fe20000000000 */
[----:B------:R-:W-:Y:S04]  /*d780*/  BSSY B0, `(.L_x_9522) ;  /* 0x0000012000007945 */ /* 0x000fe80003800000 */
[----:B------:R-:W-:-:S04]  /*d790*/  ISETP.NE.AND P0, PT, R24, 0x2, PT ;  /* 0x000000021800780c */ /* 0x000fc80003f05270 */
[----:B------:R-:W-:Y:S02]  /*d7a0*/  SEL R5, RZ, 0x1, P0 ;  /* 0x00000001ff057807 */ /* 0x000fe40000000000 */
[----:B---3--:R-:W-:-:S04]  /*d7b0*/  LOP3.LUT R2, R2, 0x7f, RZ, 0xc0, !PT ;  /* 0x0000007f02027812 */ /* 0x008fc800078ec0ff */
[----:B------:R-:W-:-:S13]  /*d7c0*/  ISETP.NE.AND P1, PT, R2, RZ, PT ;  /* 0x000000ff0200720c */ /* 0x000fda0003f25270 */
[----:B------:R-:W-:Y:S05]  /*d7d0*/  @P1 BRA `(.L_x_9523) ;  /* 0x0000000000301947 */ /* 0x000fea0003800000 */
[----:B------:R-:W3:Y:S01]  /*d7e0*/  S2R R7, SR_LANEID ;  /* 0x0000000000077919 */ /* 0x000ee20000000000 */
[----:B------:R-:W-:Y:S01]  /*d7f0*/  VOTEU.ANY UR4, UPT, PT ;  /* 0x0000000000047886 */ /* 0x000fe200038e0100 */
[----:B------:R-:W4:Y:S01]  /*d800*/  LDC.64 R2, c[0x0][0xc60] ;  /* 0x00031800ff027b82 */ /* 0x000f220000000a00 */
[----:B------:R-:W3:Y:S02]  /*d810*/  FLO.U32 R0, UR4 ;  /* 0x0000000400007d00 */ /* 0x000ee400080e0000 */
[----:B---3--:R-:W-:-:S06]  /*d820*/  ISETP.EQ.U32.AND P1, PT, R0, R7, PT ;  /* 0x000000070000720c */ /* 0x008fcc0003f22070 */
[----:B------:R-:W4:Y:S07]  /*d830*/  POPC R7, UR4 ;  /* 0x0000000400077d09 */ /* 0x000f2e0008000000 */
[----:B----4-:R-:W3:Y:S01]  /*d840*/  @P1 ATOMG.E.ADD.STRONG.GPU PT, R3, desc[UR50][R2.64], R7 ;  /* 0x00000007020319a8 */ /* 0x010ee200081ee1f2 */
[----:B------:R-:W4:Y:S02]  /*d850*/  S2R R4, SR_LTMASK ;  /* 0x0000000000047919 */ /* 0x000f240000003900 */
[----:B----4-:R-:W-:-:S04]  /*d860*/  LOP3.LUT R4, R4, UR4, RZ, 0xc0, !PT ;  /* 0x0000000404047c12 */ /* 0x010fc8000f8ec0ff */
[----:B------:R-:W4:Y:S01]  /*d870*/  POPC R9, R4 ;  /* 0x0000000400097309 */ /* 0x000f220000000000 */
[----:B---3--:R-:W4:Y:S02]  /*d880*/  SHFL.IDX PT, R0, R3, R0, 0x1f ;  /* 0x00001f0003007589 */ /* 0x008f2400000e0000 */
[----:B----4-:R-:W-:-:S07]  /*d890*/  IADD3 R16, R0, UR38, R9 ;  /* 0x0000002600107c10 */ /* 0x010fce000fffe009 */
.L_x_9523:
[----:B------:R-:W-:Y:S05]  /*d8a0*/  BSYNC B0 ;  /* 0x0000000000007941 */ /* 0x000fea0003800000 */
.L_x_9522:
[----:B------:R-:W-:Y:S02]  /*d8b0*/  SEL R24, R24, RZ, P0 ;  /* 0x000000ff18187207 */ /* 0x000fe40000000000 */
[----:B------:R-:W-:-:S07]  /*d8c0*/  LOP3.LUT R26, R26, R5, RZ, 0x3c, !PT ;  /* 0x000000051a1a7212 */ /* 0x000fce00078e3cff */
.L_x_9482:
[----:B------:R-:W-:Y:S05]  /*d8d0*/  BSYNC B7 ;  /* 0x0000000000077941 */ /* 0x000fea0003800000 */
.L_x_9480:
        /* <DEDUP_REMOVED lines=8> */
[----:B------:R3:W4:Y:S01]  /*d960*/  LDS.128 R16, [R22+0x228d0] ;  /* 0x0228d00016107984 */ /* 0x0007220000000c00 */
[----:B------:R-:W-:Y:S06]  /*d970*/  BAR.ARV 0x4, 0x180 ;  /* 0x0106000000007b1d */ /* 0x000fec0000002000 */
[----:B------:R-:W-:Y:S05]  /*d980*/  BRA `(.L_x_9525) ;  /* 0x0000000800407947 */ /* 0x000fea0003800000 */
.L_x_9524:
[----:B------:R-:W3:Y:S01]  /*d990*/  S2R R0, SR_TID.X ;  /* 0x0000000000007919 */ /* 0x000ee20000002100 */
[----:B------:R-:W-:Y:S01]  /*d9a0*/  UMOV UR4, 0xffffffff ;  /* 0xffffffff00047882 */ /* 0x000fe20000000000 */
[----:B---3--:R-:W-:-:S04]  /*d9b0*/  LOP3.LUT R8, R0, 0x1f, RZ, 0xc0, !PT ;  /* 0x0000001f00087812 */ /* 0x008fc800078ec0ff */
[----:B------:R-:W-:Y:S01]  /*d9c0*/  ISETP.NE.AND P0, PT, R8, 0x1f, PT ;  /* 0x0000001f0800780c */ /* 0x000fe20003f05270 */
[----:B------:R-:W-:-:S12]  /*d9d0*/  BRA.DIV UR4, `(.L_x_9526) ;  /* 0x0000003a04887947 */ /* 0x000fd8000b800000 */
[----:B------:R-:W-:Y:S01]  /*d9e0*/  IMAD.IADD R5, R19, 0x1, R8 ;  /* 0x0000000113057824 */ /* 0x000fe200078e0208 */
[----:B------:R-:W-:-:S04]  /*d9f0*/  ULDC UR4, c[0x0][0xc3c] ;  /* 0x00030f0000047ab9 */ /* 0x000fc80000000800 */
[----:B------:R-:W-:-:S13]  /*da00*/  ISETP.GE.OR P1, PT, R5, UR4, !P0 ;  /* 0x0000000405007c0c */ /* 0x000fda000c726670 */
[----:B------:R-:W3:Y:S02]  /*da10*/  @!P1 LDC.64 R2, c[0x0][0xc80] ;  /* 0x00032000ff029b82 */ /* 0x000ee40000000a00 */
[----:B---3--:R-:W-:-:S06]  /*da20*/  @!P1 IMAD.WIDE R2, R5, 0x4, R2 ;  /* 0x0000000405029825 */ /* 0x008fcc00078e0202 */
[----:B------:R-:W3:Y:S01]  /*da30*/  @!P1 LDG.E R2, desc[UR50][R2.64] ;  /* 0x0000003202029981 */ /* 0x000ee2000c1e1900 */
[----:B------:R-:W-:Y:S01]  /*da40*/  IMAD.MOV.U32 R4, RZ, RZ, RZ ;  /* 0x000000ffff047224 */ /* 0x000fe200078e00ff */
[C---:B------:R-:W-:Y:S02]  /*da50*/  ISETP.GE.U32.AND P2, PT, R8.reuse, 0x2, PT ;  /* 0x000000020800780c */ /* 0x040fe40003f46070 */
[C---:B------:R-:W-:Y:S01]  /*da60*/  ISETP.GE.U32.AND P3, PT, R8.reuse, 0x4, PT ;  /* 0x000000040800780c */ /* 0x040fe20003f66070 */
[----:B------:R-:W-:Y:S01]  /*da70*/  SHFL.IDX PT, R0, R16, 0x1, 0x1f ;  /* 0x00201f0010007f89 */ /* 0x000fe200000e0000 */
[C---:B------:R-:W-:Y:S02]  /*da80*/  ISETP.GE.U32.AND P4, PT, R8.reuse, 0x8, PT ;  /* 0x000000080800780c */ /* 0x040fe40003f86070 */
[C---:B------:R-:W-:Y:S01]  /*da90*/  ISETP.GE.U32.AND P5, PT, R8.reuse, 0x10, PT ;  /* 0x000000100800780c */ /* 0x040fe20003fa6070 */
[----:B---3--:R-:W-:Y:S01]  /*daa0*/  @!P1 IMAD.MOV.U32 R4, RZ, RZ, R2 ;  /* 0x000000ffff049224 */ /* 0x008fe200078e0002 */
[----:B------:R-:W-:-:S04]  /*dab0*/  ISETP.NE.AND P1, PT, R8, RZ, PT ;  /* 0x000000ff0800720c */ /* 0x000fc80003f25270 */
[----:B------:R-:W3:Y:S02]  /*dac0*/  SHFL.UP PT, R14, R4, 0x1, RZ ;  /* 0x04200000040e7989 */ /* 0x000ee400000e00ff */
[----:B---3--:R-:W-:-:S05]  /*dad0*/  SEL R5, R14, RZ, P1 ;  /* 0x000000ff0e057207 */ /* 0x008fca0000800000 */
[----:B------:R-:W-:Y:S02]  /*dae0*/  IMAD.IADD R6, R4, 0x1, R5 ;  /* 0x0000000104067824 */ /* 0x000fe400078e0205 */
[----:B------:R-:W-:Y:S04]  /*daf0*/  SHFL.IDX PT, R5, R16, RZ, 0x1f ;  /* 0x00001fff10057589 */ /* 0x000fe800000e0000 */
[----:B------:R-:W3:Y:S02]  /*db00*/  SHFL.UP PT, R14, R6, 0x2, RZ ;  /* 0x04400000060e7989 */ /* 0x000ee400000e00ff */
[----:B---3--:R-:W-:-:S05]  /*db10*/  SEL R7, R14, RZ, P2 ;  /* 0x000000ff0e077207 */ /* 0x008fca0001000000 */
[----:B------:R-:W-:-:S05]  /*db20*/  IMAD.IADD R7, R6, 0x1, R7 ;  /* 0x0000000106077824 */ /* 0x000fca00078e0207 */
[----:B------:R-:W3:Y:S02]  /*db30*/  SHFL.UP PT, R14, R7, 0x4, RZ ;  /* 0x04800000070e7989 */ /* 0x000ee400000e00ff */
[----:B---3--:R-:W-:-:S05]  /*db40*/  SEL R2, R14, RZ, P3 ;  /* 0x000000ff0e027207 */ /* 0x008fca0001800000 */
[----:B------:R-:W-:-:S05]  /*db50*/  IMAD.IADD R2, R7, 0x1, R2 ;  /* 0x0000000107027824 */ /* 0x000fca00078e0202 */
[----:B------:R-:W3:Y:S02]  /*db60*/  SHFL.UP PT, R14, R2, 0x8, RZ ;  /* 0x05000000020e7989 */ /* 0x000ee400000e00ff */
[----:B---3--:R-:W-:-:S04]  /*db70*/  SEL R3, R14, RZ, P4 ;  /* 0x000000ff0e037207 */ /* 0x008fc80002000000 */
[----:B------:R-:W-:-:S05]  /*db80*/  IADD3 R3, R2, R3, RZ ;  /* 0x0000000302037210 */ /* 0x000fca0007ffe0ff */
[----:B------:R-:W3:Y:S02]  /*db90*/  SHFL.UP PT, R14, R3, 0x10, RZ ;  /* 0x06000000030e7989 */ /* 0x000ee400000e00ff */
[----:B---3--:R-:W-:-:S05]  /*dba0*/  SEL R6, R14, RZ, P5 ;  /* 0x000000ff0e067207 */ /* 0x008fca0002800000 */
[----:B------:R-:W-:-:S05]  /*dbb0*/  IMAD.IADD R6, R3, 0x1, R6 ;  /* 0x0000000103067824 */ /* 0x000fca00078e0206 */
[----:B------:R3:W4:Y:S02]  /*dbc0*/  SHFL.IDX PT, R14, R6, 0x1f, 0x1f ;  /* 0x03e01f00060e7f89 */ /* 0x00072400000e0000 */
.L_x_9642:
[----:B------:R-:W-:Y:S02]  /*dbd0*/  ULDC UR4, c[0x0][0xc38] ;  /* 0x00030e0000047ab9 */ /* 0x000fe40000000800 */
[----:B------:R-:W-:-:S04]  /*dbe0*/  IMAD.U32 R7, RZ, RZ, UR4 ;  /* 0x00000004ff077e24 */ /* 0x000fc8000f8e00ff */
[----:B----4-:R-:W-:-:S04]  /*dbf0*/  IMAD R3, R14, R7, RZ ;  /* 0x000000070e037224 */ /* 0x010fc800078e02ff */
[----:B------:R-:W-:-:S05]  /*dc00*/  IMAD.IADD R8, R0, 0x1, R3 ;  /* 0x0000000100087824 */ /* 0x000fca00078e0203 */
[----:B------:R-:W-:-:S13]  /*dc10*/  ISETP.GT.AND P6, PT, R8, R5, PT ;  /* 0x000000050800720c */ /* 0x000fda0003fc4270 */
[----:B------:R-:W-:Y:S05]  /*dc20*/  @P6 BRA `(.L_x_9527) ;  /* 0x00000000009c6947 */ /* 0x000fea0003800000 */
.L_x_9532:
[----:B------:R-:W4:Y:S01]  /*dc30*/  LDC R0, c[0x0][0xc3c] ;  /* 0x00030f00ff007b82 */ /* 0x000f220000000800 */
[----:B------:R-:W-:-:S05]  /*dc40*/  VIADD R19, R19, 0x1f ;  /* 0x0000001f13137836 */ /* 0x000fca0000000000 */
[----:B----4-:R-:W-:-:S13]  /*dc50*/  ISETP.GE.AND P6, PT, R19, R0, PT ;  /* 0x000000001300720c */ /* 0x010fda0003fc6270 */
[----:B0-----:R-:W-:Y:S05]  /*dc60*/  @P6 BRA `(.L_x_9528) ;  /* 0x0000000400446947 */ /* 0x001fea0003800000 */
[----:B------:R-:W4:Y:S01]  /*dc70*/  S2R R2, SR_TID.X ;  /* 0x0000000000027919 */ /* 0x000f220000002100 */
[----:B------:R-:W-:Y:S01]  /*dc80*/  BSSY B0, `(.L_x_9529) ;  /* 0x0000009000007945 */ /* 0x000fe20003800000 */
[----:B------:R-:W-:Y:S01]  /*dc90*/  IMAD.MOV.U32 R4, RZ, RZ, RZ ;  /* 0x000000ffff047224 */ /* 0x000fe200078e00ff */
[----:B----4-:R-:W-:-:S05]  /*dca0*/  LOP3.LUT R2, R2, 0x1f, RZ, 0xc0, !PT ;  /* 0x0000001f02027812 */ /* 0x010fca00078ec0ff */
[----:B------:R-:W-:-:S05]  /*dcb0*/  IMAD.IADD R7, R19, 0x1, R2 ;  /* 0x0000000113077824 */ /* 0x000fca00078e0202 */
[----:B------:R-:W-:-:S13]  /*dcc0*/  ISETP.GE.OR P6, PT, R7, R0, !P0 ;  /* 0x000000000700720c */ /* 0x000fda00047c6670 */
[----:B------:R-:W-:Y:S05]  /*dcd0*/  @P6 BRA `(.L_x_9530) ;  /* 0x00000000000c6947 */ /* 0x000fea0003800000 */
[----:B------:R-:W4:Y:S02]  /*dce0*/  LDC.64 R2, c[0x0][0xc80] ;  /* 0x00032000ff027b82 */ /* 0x000f240000000a00 */
[----:B----4-:R-:W-:-:S05]  /*dcf0*/  IMAD.WIDE R2, R7, 0x4, R2 ;  /* 0x0000000407027825 */ /* 0x010fca00078e0202 */
[----:B------:R4:W5:Y:S02]  /*dd00*/  LDG.E R4, desc[UR50][R2.64] ;  /* 0x0000003202047981 */ /* 0x000964000c1e1900 */
.L_x_9530:
[----:B------:R-:W-:Y:S05]  /*dd10*/  BSYNC B0 ;  /* 0x0000000000007941 */ /* 0x000fea0003800000 */
.L_x_9529:
[----:B------:R-:W-:-:S03]  /*dd20*/  UMOV UR4, 0xffffffff ;  /* 0xffffffff00047882 */ /* 0x000fc60000000000 */
[----:B------:R-:W-:Y:S05]  /*dd30*/  BRA.DIV UR4, `(.L_x_9531) ;  /* 0x0000003a04d47947 */ /* 0x000fea000b800000 */
[----:B-----5:R-:W0:Y:S02]  /*dd40*/  SHFL.UP PT, R14, R4, 0x1, RZ ;  /* 0x04200000040e7989 */ /* 0x020e2400000e00ff */
[----:B0-----:R-:W-:-:S05]  /*dd50*/  SEL R13, R14, RZ, P1 ;  /* 0x000000ff0e0d7207 */ /* 0x001fca0000800000 */
[----:B------:R-:W-:-:S05]  /*dd60*/  IMAD.IADD R13, R4, 0x1, R13 ;  /* 0x00000001040d7824 */ /* 0x000fca00078e020d */
[----:B------:R-:W0:Y:S02]  /*dd70*/  SHFL.UP PT, R14, R13, 0x2, RZ ;  /* 0x044000000d0e7989 */ /* 0x000e2400000e00ff */
[----:B0-----:R-:W-:-:S05]  /*dd80*/  SEL R0, R14, RZ, P2 ;  /* 0x000000ff0e007207 */ /* 0x001fca0001000000 */
[----:B------:R-:W-:-:S05]  /*dd90*/  IMAD.IADD R0, R13, 0x1, R0 ;  /* 0x000000010d007824 */ /* 0x000fca00078e0200 */
[----:B------:R-:W4:Y:S02]  /*dda0*/  SHFL.UP PT, R14, R0, 0x4, RZ ;  /* 0x04800000000e7989 */ /* 0x000f2400000e00ff */
[----:B----4-:R-:W-:-:S05]  /*ddb0*/  SEL R3, R14, RZ, P3 ;  /* 0x000000ff0e037207 */ /* 0x010fca0001800000 */
[----:B------:R-:W-:-:S05]  /*ddc0*/  IMAD.IADD R2, R0, 0x1, R3 ;  /* 0x0000000100027824 */ /* 0x000fca00078e0203 */
[----:B------:R-:W0:Y:S02]  /*ddd0*/  SHFL.UP PT, R14, R2, 0x8, RZ ;  /* 0x05000000020e7989 */ /* 0x000e2400000e00ff */
[----:B0-----:R-:W-:-:S04]  /*dde0*/  SEL R3, R14, RZ, P4 ;  /* 0x000000ff0e037207 */ /* 0x001fc80002000000 */
[----:B------:R-:W-:-:S05]  /*ddf0*/  IADD3 R3, R2, R3, RZ ;  /* 0x0000000302037210 */ /* 0x000fca0007ffe0ff */
[----:B------:R-:W3:Y:S02]  /*de00*/  SHFL.UP PT, R14, R3, 0x10, RZ ;  /* 0x06000000030e7989 */ /* 0x000ee400000e00ff */
[----:B---3--:R-:W-:-:S05]  /*de10*/  SEL R6, R14, RZ, P5 ;  /* 0x000000ff0e067207 */ /* 0x008fca0002800000 */
[----:B------:R-:W-:-:S05]  /*de20*/  IMAD.IADD R6, R3, 0x1, R6 ;  /* 0x0000000103067824 */ /* 0x000fca00078e0206 */
[----:B------:R0:W3:Y:S02]  /*de30*/  SHFL.IDX PT, R14, R6, 0x1f, 0x1f ;  /* 0x03e01f00060e7f89 */ /* 0x0000e400000e0000 */
.L_x_9650:
[----:B------:R-:W-:Y:S02]  /*de40*/  ULDC UR4, c[0x0][0xc38] ;  /* 0x00030e0000047ab9 */ /* 0x000fe40000000800 */
[----:B------:R-:W-:-:S04]  /*de50*/  IMAD.U32 R7, RZ, RZ, UR4 ;  /* 0x00000004ff077e24 */ /* 0x000fc8000f8e00ff */
[----:B---3--:R-:W-:-:S04]  /*de60*/  IMAD R3, R14, R7, RZ ;  /* 0x000000070e037224 */ /* 0x008fc800078e02ff */
[----:B------:R-:W-:-:S05]  /*de70*/  IMAD.IADD R8, R3, 0x1, R8 ;  /* 0x0000000103087824 */ /* 0x000fca00078e0208 */
[----:B------:R-:W-:-:S13]  /*de80*/  ISETP.GT.AND P6, PT, R8, R5, PT ;  /* 0x000000050800720c */ /* 0x000fda0003fc4270 */
[----:B------:R-:W-:Y:S05]  /*de90*/  @!P6 BRA `(.L_x_9532) ;  /* 0xfffffffc0064e947 */ /* 0x000fea000383ffff */
.L_x_9527:
[----:B------:R-:W-:Y:S01]  /*dea0*/  IMAD.IADD R8, R8, 0x1, -R3 ;  /* 0x0000000108087824 */ /* 0x000fe200078e0a03 */
[----:B------:R-:W-:-:S03]  /*deb0*/  UMOV UR4, 0xffffffff ;  /* 0xffffffff00047882 */ /* 0x000fc60000000000 */
[----:B------:R-:W-:-:S05]  /*dec0*/  IMAD R0, R6, R7, R8 ;  /* 0x0000000706007224 */ /* 0x000fca00078e0208 */
[----:B------:R-:W-:Y:S01]  /*ded0*/  ISETP.GT.AND P6, PT, R0, R5, PT ;  /* 0x000000050000720c */ /* 0x000fe20003fc4270 */
[----:B------:R-:W-:-:S12]  /*dee0*/  BRA.DIV UR4, `(.L_x_9533) ;  /* 0x0000003e04247947 */ /* 0x000fd8000b800000 */
[----:B------:R-:W-:-:S04]  /*def0*/  VOTE.ANY R2, PT, !P6 ;  /* 0x0000000000027806 */ /* 0x000fc800070e0100 */
[----:B------:R-:W4:Y:S02]  /*df00*/  POPC R0, R2 ;  /* 0x0000000200007309 */ /* 0x000f240000000000 */
[----:B----4-:R4:W0:Y:S02]  /*df10*/  SHFL.IDX PT, R4, R4, R0, 0x1f ;  /* 0x00001f0004047589 */ /* 0x01082400000e0000 */
.L_x_9654:
[----:B------:R-:W-:Y:S01]  /*df20*/  ISETP.NE.AND P0, PT, R2, RZ, PT ;  /* 0x000000ff0200720c */ /* 0x000fe20003f05270 */
[----:B------:R-:W-:-:S12]  /*df30*/  IMAD.MOV.U32 R14, RZ, RZ, RZ ;  /* 0x000000ffff0e7224 */ /* 0x000fd800078e00ff */
[----:B------:R-:W-:Y:S05]  /*df40*/  @!P0 BRA `(.L_x_9534) ;  /* 0x0000000000108947 */ /* 0x000fea0003800000 */
[----:B------:R-:W-:Y:S01]  /*df50*/  UMOV UR4, 0xffffffff ;  /* 0xffffffff00047882 */ /* 0x000fe20000000000 */
[----:B------:R-:W-:Y:S02]  /*df60*/  VIADD R12, R0, 0xffffffff ;  /* 0xffffffff000c7836 */ /* 0x000fe40000000000 */
[----:B------:R-:W-:Y:S05]  /*df70*/  BRA.DIV UR4, `(.L_x_9535) ;  /* 0x0000003e04487947 */ /* 0x000fea000b800000 */
[----:B------:R0:W0:Y:S02]  /*df80*/  SHFL.IDX PT, R14, R6, R12, 0x1f ;  /* 0x00001f0c060e7589 */ /* 0x00002400000e0000 */
.L_x_9534:
[----:B0--3--:R-:W-:Y:S01]  /*df90*/  IABS R6, R4 ;  /* 0x0000000400067213 */ /* 0x009fe20000000000 */
[----:B------:R-:W-:Y:S02]  /*dfa0*/  IMAD R16, R14, R7, R8 ;  /* 0x000000070e107224 */ /* 0x000fe400078e0208 */
[----:B------:R-:W-:Y:S01]  /*dfb0*/  IMAD.IADD R19, R0, 0x1, R19 ;  /* 0x0000000100137824 */ /* 0x000fe200078e0213 */
[----:B------:R-:W0:Y:S08]  /*dfc0*/  I2F.RP R9, R6 ;  /* 0x0000000600097306 */ /* 0x000e300000209400 */
[----:B0-----:R-:W0:Y:S02]  /*dfd0*/  MUFU.RCP R9, R9 ;  /* 0x0000000900097308 */ /* 0x001e240000001000 */
[----:B0-----:R-:W-:-:S06]  /*dfe0*/  VIADD R2, R9, 0xffffffe ;  /* 0x0ffffffe09027836 */ /* 0x001fcc0000000000 */
[----:B------:R0:W3:Y:S02]  /*dff0*/  F2I.FTZ.U32.TRUNC.NTZ R3, R2 ;  /* 0x0000000200037305 */ /* 0x0000e4000021f000 */
[----:B0-----:R-:W-:Y:S02]  /*e000*/  IMAD.MOV.U32 R2, RZ, RZ, RZ ;  /* 0x000000ffff027224 */ /* 0x001fe400078e00ff */
[----:B---3--:R-:W-:-:S04]  /*e010*/  IMAD.MOV R7, RZ, RZ, -R3 ;  /* 0x000000ffff077224 */ /* 0x008fc800078e0a03 */
        /* <DEDUP_REMOVED lines=22> */
.L_x_9528:
[----:B------:R-:W-:Y:S01]  /*e180*/  UMOV UR4, URZ ;  /* 0x0000003f00047c82 */ /* 0x000fe20008000000 */
[----:B------:R-:W-:Y:S01]  /*e190*/  UMOV UR5, URZ ;  /* 0x0000003f00057c82 */ /* 0x000fe20008000000 */
[----:B------:R-:W-:Y:S01]  /*e1a0*/  ULDC UR6, c[0x0][0xc3c] ;  /* 0x00030f0000067ab9 */ /* 0x000fe20000000800 */
[----:B------:R-:W-:Y:S01]  /*e1b0*/  IMAD.MOV.U32 R16, RZ, RZ, R5 ;  /* 0x000000ffff107224 */ /* 0x000fe200078e0005 */
[----:B------:R-:W-:Y:S01]  /*e1c0*/  MOV R17, UR4 ;  /* 0x0000000400117c02 */ /* 0x000fe20008000f00 */
[----:B------:R-:W-:Y:S02]  /*e1d0*/  IMAD.U32 R18, RZ, RZ, UR5 ;  /* 0x00000005ff127e24 */ /* 0x000fe4000f8e00ff */
[----:B------:R-:W-:-:S07]  /*e1e0*/  IMAD.U32 R19, RZ, RZ, UR6 ;  /* 0x00000006ff137e24 */ /* 0x000fce000f8e00ff */
.L_x_9536:
[----:B----4-:R-:W4:Y:S01]  /*e1f0*/  S2R R0, SR_TID.X ;  /* 0x0000000000007919 */ /* 0x010f220000002100 */
[----:B------:R-:W-:Y:S05]  /*e200*/  WARPSYNC.ALL ;  /* 0x0000000000007948 */ /* 0x000fea0003800000 */
[----:B------:R-:W-:Y:S01]  /*e210*/  BAR.SYNC.DEFER_BLOCKING 0x4, 0x180 ;  /* 0x0106000000007b1d */ /* 0x000fe20000010000 */
[----:B----4-:R-:W-:-:S04]  /*e220*/  LOP3.LUT R0, R0, 0x1f, RZ, 0xc0, !PT ;  /* 0x0000001f00007812 */ /* 0x010fc800078ec0ff */
[----:B------:R-:W-:-:S13]  /*e230*/  ISETP.NE.AND P0, PT, R0, RZ, PT ;  /* 0x000000ff0000720c */ /* 0x000fda0003f05270 */
[----:B------:R-:W4:Y:S01]  /*e240*/  @!P0 S2R R3, SR_CgaCtaId ;  /* 0x0000000000038919 */ /* 0x000f220000008800 */
[----:B------:R-:W-:-:S04]  /*e250*/  @!P0 MOV R0, 0x400 ;  /* 0x0000040000008802 */ /* 0x000fc80000000f00 */
[----:B----4-:R-:W-:-:S05]  /*e260*/  @!P0 LEA R22, R3, R0, 0x18 ;  /* 0x0000000003168211 */ /* 0x010fca00078ec0ff */
[----:B------:R4:W-:Y:S01]  /*e270*/  @!P0 STS.128 [R22+0x228d0], R16 ;  /* 0x0228d01016008388 */ /* 0x0009e20000000c00 */
[----:B------:R-:W-:Y:S06]  /*e280*/  BAR.ARV 0x5, 0x180 ;  /* 0x0146000000007b1d */ /* 0x000fec0000002000 */
.L_x_9525:
[----:B------:R-:W-:Y:S02]  /*e290*/  ULDC UR4, c[0x0][0xc3c] ;  /* 0x00030f0000047ab9 */ /* 0x000fe40000000800 */
[----:B----4-:R-:W-:-:S13]  /*e2a0*/  ISETP.GE.AND P0, PT, R19, UR4, PT ;  /* 0x0000000413007c0c */ /* 0x010fda000bf06270 */
[----:B------:R-:W-:Y:S05]  /*e2b0*/  @!P0 BRA `(.L_x_9537) ;  /* 0xffffffbc00108947 */ /* 0x000fea000383ffff */
[----:B------:R-:W-:Y:S05]  /*e2c0*/  BSYNC B8 ;  /* 0x0000000000087941 */ /* 0x000fea0003800000 */
.L_x_9476:
[----:B0-----:R-:W4:Y:S01]  /*e2d0*/  LDL.LU R0, [R1+0x24] ;  /* 0x0000240001007983 */ /* 0x001f220000300800 */
        /* <DEDUP_REMOVED lines=11> */
.L_x_9657:
[----:B------:R-:W-:Y:S05]  /*e390*/  BSYNC B0 ;  /* 0x0000000000007941 */ /* 0x000fea0003800000 */
.L_x_9538:
[----:B------:R-:W-:-:S03]  /*e3a0*/  UMOV UR4, 0xffffffff ;  /* 0xffffffff00047882 */ /* 0x000fc60000000000 */
[----:B------:R-:W-:Y:S05]  /*e3b0*/  BRA.DIV UR4, `(.L_x_9540) ;  /* 0x0000003a04707947 */ /* 0x000fea000b800000 */
[----:B0-----:R-:W0:Y:S02]  /*e3c0*/  S2R R0, SR_TID.X ;  /* 0x0000000000007919 */ /* 0x001e240000002100 */
[----:B0-----:R-:W-:-:S04]  /*e3d0*/  SHF.R.U32.HI R0, RZ, 0x5, R0 ;  /* 0x00000005ff007819 */ /* 0x001fc80000011600 */
[----:B------:R-:W-:-:S05]  /*e3e0*/  LOP3.LUT R0, R0, 0x3, RZ, 0xc0, !PT ;  /* 0x0000000300007812 */ /* 0x000fca00078ec0ff */
[----:B------:R0:W4:Y:S02]  /*e3f0*/  SHFL.IDX PT, R14, R0, RZ, 0x1f ;  /* 0x00001fff000e7589 */ /* 0x00012400000e0000 */
.L_x_9660:
[----:B----4-:R-:W-:Y:S01]  /*e400*/  ISETP.NE.AND P0, PT, R14, RZ, PT ;  /* 0x000000ff0e00720c */ /* 0x010fe20003f05270 */
[----:B------:R-:W-:-:S12]  /*e410*/  BSSY B0, `(.L_x_9541) ;  /* 0x0000024000007945 */ /* 0x000fd80003800000 */
[----:B------:R-:W-:Y:S05]  /*e420*/  @P0 BRA `(.L_x_9542) ;  /* 0x0000000000880947 */ /* 0x000fea0003800000 */
[----:B------:R-:W-:-:S03]  /*e430*/  UMOV UR4, 0xffffffff ;  /* 0xffffffff00047882 */ /* 0x000fc60000000000 */
[----:B------:R-:W-:Y:S05]  /*e440*/  BRA.DIV UR4, `(.L_x_9543) ;  /* 0x0000003a04807947 */ /* 0x000fea000b800000 */
[----:B------:R-:W-:-:S13]  /*e450*/  ELECT P6, URZ, PT ;  /* 0x00000000003f782f */ /* 0x000fda00038c0000 */
.L_x_9663:
[----:B------:R-:W-:Y:S05]  /*e460*/  @!P6 BRA `(.L_x_9542) ;  /* 0x000000000078e947 */ /* 0x000fea0003800000 */
[----:B------:R-:W-:-:S06]  /*e470*/  ULOP3.LUT UR4, UR37, 0x2, URZ, 0xfc, !UPT ;  /* 0x0000000225047892 */ /* 0x000fcc000f8efc3f */
[----:B0-----:R-:W-:-:S05]  /*e480*/  IMAD.U32 R0, RZ, RZ, UR4 ;  /* 0x00000004ff007e24 */ /* 0x001fca000f8e00ff */
[----:B------:R-:W-:-:S13]  /*e490*/  ISETP.NE.AND P0, PT, R0, 0x3, PT ;  /* 0x000000030000780c */ /* 0x000fda0003f05270 */
[----:B------:R-:W-:Y:S05]  /*e4a0*/  @!P0 BRA `(.L_x_9544) ;  /* 0x0000000000048947 */ /* 0x000fea0003800000 */
[----:B------:R-:W-:Y:S01]  /*e4b0*/  BPT.TRAP 0x1 ;  /* 0x000000040000795c */ /* 0x000fe20000300000 */
.L_x_9544:
[----:B------:R-:W-:Y:S01]  /*e4c0*/  IMAD R5, R24, 0x8, R7 ;  /* 0x0000000818057824 */ /* 0x000fe200078e0207 */
[----:B------:R-:W-:Y:S01]  /*e4d0*/  SHF.L.U32 R0, R26, 0x1f, RZ ;  /* 0x0000001f1a007819 */ /* 0x000fe200000006ff */
[----:B------:R-:W-:-:S03]  /*e4e0*/  VIADD R24, R24, 0x1 ;  /* 0x0000000118187836 */ /* 0x000fc60000000000 */
[----:B------:R-:W0:Y:S02]  /*e4f0*/  SYNCS.PHASECHK.TRANS64.TRYWAIT P1, [R5+URZ+0x22840], R0 ;  /* 0x02284000050075a7 */ /* 0x000e24000802017f */
[----:B------:R-:W-:-:S04]  /*e500*/  ISETP.NE.AND P2, PT, R24, 0x2, PT ;  /* 0x000000021800780c */ /* 0x000fc80003f45270 */
[----:B------:R-:W-:Y:S01]  /*e510*/  SEL R3, RZ, 0x1, P2 ;  /* 0x00000001ff037807 */ /* 0x000fe20001000000 */
[----:B0-----:R-:W-:Y:S08]  /*e520*/  @!P1 BRA `(.L_x_9545) ;  /* 0x0000003800689947 */ /* 0x001ff00003800000 */
.L_x_9664:
[----:B------:R-:W-:Y:S02]  /*e530*/  SEL R24, R24, RZ, P2 ;  /* 0x000000ff18187207 */ /* 0x000fe40001000000 */
[----:B------:R-:W-:Y:S01]  /*e540*/  LOP3.LUT R2, R26, R3, RZ, 0x3c, !PT ;  /* 0x000000031a027212 */ /* 0x000fe200078e3cff */
[----:B------:R-:W-:Y:S06]  /*e550*/  @!P0 BRA `(.L_x_9546) ;  /* 0x0000000000048947 */ /* 0x000fec0003800000 */
[----:B------:R-:W-:Y:S01]  /*e560*/  BPT.TRAP 0x1 ;  /* 0x000000040000795c */ /* 0x000fe20000300000 */
.L_x_9546:
[----:B------:R-:W-:Y:S01]  /*e570*/  IMAD R3, R24, 0x8, R7 ;  /* 0x0000000818037824 */ /* 0x000fe200078e0207 */
[----:B------:R-:W-:-:S04]  /*e580*/  SHF.L.U32 R2, R2, 0x1f, RZ ;  /* 0x0000001f02027819 */ /* 0x000fc800000006ff */
[----:B------:R-:W4:Y:S02]  /*e590*/  SYNCS.PHASECHK.TRANS64.TRYWAIT P1, [R3+URZ+0x22840], R2 ;  /* 0x02284002030075a7 */ /* 0x000f24000802017f */
[----:B----4-:R-:W-:Y:S05]  /*e5a0*/  @!P1 BRA `(.L_x_9547) ;  /* 0x00000038005c9947 */ /* 0x010fea0003800000 */
.L_x_9665:
[----:B------:R-:W-:Y:S05]  /*e5b0*/  @!P0 BRA `(.L_x_9548) ;  /* 0x0000000000048947 */ /* 0x000fea0003800000 */
[----:B------:R-:W-:Y:S01]  /*e5c0*/  BPT.TRAP 0x1 ;  /* 0x000000040000795c */ /* 0x000fe20000300000 */
.L_x_9548:
[----:B------:R-:W5:Y:S02]  /*e5d0*/  SYNCS.PHASECHK.TRANS64.TRYWAIT P1, [R5+URZ+0x22860], R0 ;  /* 0x02286000050075a7 */ /* 0x000f64000802017f */
[----:B-----5:R-:W-:Y:S05]  /*e5e0*/  @!P1 BRA `(.L_x_9549) ;  /* 0x0000003800609947 */ /* 0x020fea0003800000 */
.L_x_9666:
[----:B------:R-:W-:Y:S05]  /*e5f0*/  @!P0 BRA `(.L_x_9550) ;  /* 0x0000000000048947 */ /* 0x000fea0003800000 */
[----:B------:R-:W-:Y:S01]  /*e600*/  BPT.TRAP 0x1 ;  /* 0x000000040000795c */ /* 0x000fe20000300000 */
.L_x_9550:
[----:B------:R0:W0:Y:S02]  /*e610*/  SYNCS.PHASECHK.TRANS64.TRYWAIT P0, [R3+URZ+0x22860], R2 ;  /* 0x02286002030075a7 */ /* 0x000024000800017f */
[----:B0-----:R-:W-:Y:S05]  /*e620*/  @!P0 NANOSLEEP.SYNCS 0x989680 ;  /* 0x009896800000895d */ /* 0x001fea0003900000 */
[----:B------:R-:W0:Y:S02]  /*e630*/  @!P0 SYNCS.PHASECHK.TRANS64 P0, [R3+URZ+0x22860], R2 ;  /* 0x02286002030085a7 */ /* 0x000e24000800007f */
[----:B0-----:R-:W-:Y:S05]  /*e640*/  @!P0 BRA `(.L_x_9550) ;  /* 0xfffffffc00f08947 */ /* 0x001fea000383ffff */
.L_x_9542:
[----:B------:R-:W-:Y:S05]  /*e650*/  BSYNC B0 ;  /* 0x0000000000007941 */ /* 0x000fea0003800000 */
.L_x_9541:
[----:B------:R-:W-:Y:S05]  /*e660*/  EXIT ;  /* 0x000000000000794d */ /* 0x000fea0003800000 */
.L_x_9424:
[----:B0-----:R-:W-:-:S04]  /*e670*/  IMAD.U32 R3, RZ, RZ, UR45 ;  /* 0x0000002dff037e24 */ /* 0x001fc8000f8e00ff */
[----:B------:R0:W1:Y:S03]  /*e680*/  SYNCS.PHASECHK.TRANS64.TRYWAIT P0, [R3+URZ+0x22800], R0 ;  /* 0x02280000030075a7 */ /* 0x000066000800017f */
[----:B-1----:R-:W-:Y:S05]  /*e690*/  @!P0 NANOSLEEP.SYNCS 0x989680 ;  /* 0x009896800000895d */ /* 0x002fea0003900000 */
[----:B------:R-:W1:Y:S02]  /*e6a0*/  @!P0 SYNCS.PHASECHK.TRANS64 P0, [R3+URZ+0x22800], R0 ;  /* 0x02280000030085a7 */ /* 0x000e64000800007f */
[----:B-1----:R-:W-:Y:S05]  /*e6b0*/  @!P0 BRA `(.L_x_9424) ;  /* 0xfffffffc00ec8947 */ /* 0x002fea000383ffff */
[----:B------:R-:W-:Y:S05]  /*e6c0*/  BRA `(.L_x_9551) ;  /* 0xffffff3000547947 */ /* 0x000fea000383ffff */
.L_x_9428:
[----:B-1----:R-:W-:-:S04]  /*e6d0*/  MOV R3, UR22 ;  /* 0x0000001600037c02 */ /* 0x002fc80008000f00 */
[----:B------:R1:W2:Y:S03]  /*e6e0*/  SYNCS.PHASECHK.TRANS64.TRYWAIT P1, [R3+URZ+0x22830], R8 ;  /* 0x02283008030075a7 */ /* 0x0002a6000802017f */
[----:B--2---:R-:W-:Y:S05]  /*e6f0*/  @!P1 NANOSLEEP.SYNCS 0x989680 ;  /* 0x009896800000995d */ /* 0x004fea0003900000 */
[----:B------:R-:W2:Y:S02]  /*e700*/  @!P1 SYNCS.PHASECHK.TRANS64 P1, [R3+URZ+0x22830], R8 ;  /* 0x02283008030095a7 */ /* 0x000ea4000802007f */
[----:B--2---:R-:W-:Y:S05]  /*e710*/  @!P1 BRA `(.L_x_9428) ;  /* 0xfffffffc00ec9947 */ /* 0x004fea000383ffff */
[----:B------:R-:W-:Y:S05]  /*e720*/  BRA `(.L_x_9427) ;  /* 0xffffff3000787947 */ /* 0x000fea000383ffff */
.L_x_9433:
[----:B---3--:R-:W-:-:S04]  /*e730*/  IMAD.U32 R9, RZ, RZ, UR22 ;  /* 0x00000016ff097e24 */ /* 0x008fc8000f8e00ff */
[----:B------:R3:W4:Y:S03]  /*e740*/  SYNCS.PHASECHK.TRANS64.TRYWAIT P1, [R9+URZ+0x22850], R8 ;  /* 0x02285008090075a7 */ /* 0x000726000802017f */
[----:B----4-:R-:W-:Y:S05]  /*e750*/  @!P1 NANOSLEEP.SYNCS 0x989680 ;  /* 0x009896800000995d */ /* 0x010fea0003900000 */
[----:B------:R-:W4:Y:S02]  /*e760*/  @!P1 SYNCS.PHASECHK.TRANS64 P1, [R9+URZ+0x22850], R8 ;  /* 0x02285008090095a7 */ /* 0x000f24000802007f */
[----:B----4-:R-:W-:Y:S05]  /*e770*/  @!P1 BRA `(.L_x_9433) ;  /* 0xfffffffc00ec9947 */ /* 0x010fea000383ffff */
[----:B------:R-:W-:Y:S05]  /*e780*/  BRA `(.L_x_9432) ;  /* 0xffffff4c006c7947 */ /* 0x000fea000383ffff */
.L_x_9439:
[----:B-1----:R-:W-:-:S04]  /*e790*/  IMAD.U32 R0, RZ, RZ, UR24 ;  /* 0x00000018ff007e24 */ /* 0x002fc8000f8e00ff */
[----:B------:R1:W2:Y:S03]  /*e7a0*/  SYNCS.PHASECHK.TRANS64.TRYWAIT P2, [R0+URZ+0x22830], R7 ;  /* 0x02283007000075a7 */ /* 0x0002a6000804017f */
[----:B--2---:R-:W-:Y:S05]  /*e7b0*/  @!P2 NANOSLEEP.SYNCS 0x989680 ;  /* 0x009896800000a95d */ /* 0x004fea0003900000 */
[----:B------:R-:W2:Y:S02]  /*e7c0*/  @!P2 SYNCS.PHASECHK.TRANS64 P2, [R0+URZ+0x22830], R7 ;  /* 0x022830070000a5a7 */ /* 0x000ea4000804007f */
[----:B--2---:R-:W-:Y:S05]  /*e7d0*/  @!P2 BRA `(.L_x_9439) ;  /* 0xfffffffc00eca947 */ /* 0x004fea000383ffff */
[----:B------:R-:W-:Y:S05]  /*e7e0*/  BRA `(.L_x_9438) ;  /* 0xffffff5000887947 */ /* 0x000fea000383ffff */
.L_x_9444:
[----:B-1----:R-:W-:-:S04]  /*e7f0*/  IMAD.U32 R10, RZ, RZ, UR24 ;  /* 0x00000018ff0a7e24 */ /* 0x002fc8000f8e00ff */
[----:B------:R1:W2:Y:S03]  /*e800*/  SYNCS.PHASECHK.TRANS64.TRYWAIT P2, [R10+URZ+0x22850], R7 ;  /* 0x022850070a0075a7 */ /* 0x0002a6000804017f */
[----:B--2---:R-:W-:Y:S05]  /*e810*/  @!P2 NANOSLEEP.SYNCS 0x989680 ;  /* 0x009896800000a95d */ /* 0x004fea0003900000 */
[----:B------:R-:W2:Y:S02]  /*e820*/  @!P2 SYNCS.PHASECHK.TRANS64 P2, [R10+URZ+0x22850], R7 ;  /* 0x022850070a00a5a7 */ /* 0x000ea4000804007f */
[----:B--2---:R-:W-:Y:S05]  /*e830*/  @!P2 BRA `(.L_x_9444) ;  /* 0xfffffffc00eca947 */ /* 0x004fea000383ffff */
[----:B------:R-:W-:Y:S05]  /*e840*/  BRA `(.L_x_9443) ;  /* 0xffffff70002c7947 */ /* 0x000fea000383ffff */
.L_x_9488:
        /* <DEDUP_REMOVED lines=10> */
.L_x_9553:
[----:B------:R-:W-:Y:S05]  /*e8f0*/  BSYNC B0 ;  /* 0x0000000000007941 */ /* 0x000fea0003800000 */
.L_x_9552:
[----:B------:R-:W-:Y:S05]  /*e900*/  BRA `(.L_x_9554) ;  /* 0xffffffc000cc7947 */ /* 0x000fea000383ffff */
.L_x_9491:
[----:B0-----:R0:W1:Y:S02]  /*e910*/  SYNCS.PHASECHK.TRANS64.TRYWAIT P0, [R33+URZ+0x22840], R0 ;  /* 0x02284000210075a7 */ /* 0x001064000800017f */
[----:B-1----:R-:W-:Y:S05]  /*e920*/  @!P0 NANOSLEEP.SYNCS 0x989680 ;  /* 0x009896800000895d */ /* 0x002fea0003900000 */
[----:B------:R-:W1:Y:S02]  /*e930*/  @!P0 SYNCS.PHASECHK.TRANS64 P0, [R33+URZ+0x22840], R0 ;  /* 0x02284000210085a7 */ /* 0x000e64000800007f */
[----:B-1----:R-:W-:Y:S05]  /*e940*/  @!P0 BRA `(.L_x_9491) ;  /* 0xfffffffc00f08947 */ /* 0x002fea000383ffff */
[----:B------:R-:W-:Y:S05]  /*e950*/  BRA `(.L_x_9555) ;  /* 0xffffffc000f87947 */ /* 0x000fea000383ffff */
.L_x_9492:
        /* <DEDUP_REMOVED lines=8> */
.L_x_9557:
[----:B------:R-:W-:Y:S05]  /*e9e0*/  BSYNC B0 ;  /* 0x0000000000007941 */ /* 0x000fea0003800000 */
.L_x_9556:
        /* <DEDUP_REMOVED lines=9> */
.L_x_9558:
[----:B------:R-:W-:Y:S01]  /*ea80*/  MOV R13, R4 ;  /* 0x00000004000d7202 */ /* 0x000fe20000000f00 */
[----:B------:R-:W-:Y:S02]  /*ea90*/  IMAD.MOV.U32 R12, RZ, RZ, 0x1 ;  /* 0x00000001ff0c7424 */ /* 0x000fe400078e00ff */
[----:B------:R-:W-:-:S07]  /*eaa0*/  IMAD.MOV.U32 R3, RZ, RZ, R14 ;  /* 0x000000ffff037224 */ /* 0x000fce00078e000e */
[----:B------:R-:W-:Y:S05]  /*eab0*/  WARPSYNC.COLLECTIVE R15, `(.L_x_9559) ;  /* 0x000000000f087348 */ /* 0x000fea0003c00000 */
[----:B------:R0:W1:Y:S02]  /*eac0*/  SHFL.IDX P6, R14, R13, R12, R11 ;  /* 0x0000000c0d0e7389 */ /* 0x00006400000c000b */
[----:B01----:R-:W-:Y:S01]  /*ead0*/  ENDCOLLECTIVE ;  /* 0x000000000000791b */ /* 0x003fe20003800000 */
.L_x_9559:
        /* <DEDUP_REMOVED lines=15> */
.L_x_9560:
[----:B------:R-:W-:Y:S02]  /*ebd0*/  @P0 IMAD R7, R5, 0x2, R22 ;  /* 0x0000000205070824 */ /* 0x000fe400078e0216 */
[----:B------:R-:W-:Y:S02]  /*ebe0*/  IMAD.MOV.U32 R13, RZ, RZ, R4 ;  /* 0x000000ffff0d7224 */ /* 0x000fe400078e0004 */
[----:B------:R-:W-:Y:S02]  /*ebf0*/  IMAD.MOV.U32 R12, RZ, RZ, 0x2 ;  /* 0x00000002ff0c7424 */ /* 0x000fe400078e00ff */
[----:B------:R-:W-:-:S07]  /*ec00*/  IMAD.MOV.U32 R3, RZ, RZ, R14 ;  /* 0x000000ffff037224 */ /* 0x000fce00078e000e */
[----:B------:R-:W-:Y:S05]  /*ec10*/  WARPSYNC.COLLECTIVE R15, `(.L_x_9561) ;  /* 0x000000000f087348 */ /* 0x000fea0003c00000 */
[----:B------:R0:W1:Y:S02]  /*ec20*/  SHFL.IDX P6, R14, R13, R12, R11 ;  /* 0x0000000c0d0e7389 */ /* 0x00006400000c000b */
[----:B01----:R-:W-:Y:S01]  /*ec30*/  ENDCOLLECTIVE ;  /* 0x000000000000791b */ /* 0x003fe20003800000 */
.L_x_9561:
        /* <DEDUP_REMOVED lines=15> */
.L_x_9562:
[----:B------:R-:W-:Y:S02]  /*ed30*/  @P0 IMAD R7, R5, 0x2, R22 ;  /* 0x0000000205070824 */ /* 0x000fe400078e0216 */
[----:B------:R-:W-:Y:S02]  /*ed40*/  IMAD.MOV.U32 R13, RZ, RZ, R4 ;  /* 0x000000ffff0d7224 */ /* 0x000fe400078e0004 */
[----:B------:R-:W-:Y:S02]  /*ed50*/  IMAD.MOV.U32 R12, RZ, RZ, 0x3 ;  /* 0x00000003ff0c7424 */ /* 0x000fe400078e00ff */
[----:B------:R-:W-:-:S07]  /*ed60*/  IMAD.MOV.U32 R3, RZ, RZ, R14 ;  /* 0x000000ffff037224 */ /* 0x000fce00078e000e */
[----:B------:R-:W-:Y:S05]  /*ed70*/  WARPSYNC.COLLECTIVE R15, `(.L_x_9563) ;  /* 0x000000000f087348 */ /* 0x000fea0003c00000 */
[----:B------:R0:W1:Y:S02]  /*ed80*/  SHFL.IDX P6, R14, R13, R12, R11 ;  /* 0x0000000c0d0e7389 */ /* 0x00006400000c000b */
[----:B01----:R-:W-:Y:S01]  /*ed90*/  ENDCOLLECTIVE ;  /* 0x000000000000791b */ /* 0x003fe20003800000 */
.L_x_9563:
        /* <DEDUP_REMOVED lines=15> */
.L_x_9564:
[----:B------:R-:W-:Y:S01]  /*ee90*/  @P0 LEA R7, R5, R22, 0x1 ;  /* 0x0000001605070211 */ /* 0x000fe200078e08ff */
[----:B------:R-:W-:Y:S02]  /*eea0*/  IMAD.MOV.U32 R13, RZ, RZ, R4 ;  /* 0x000000ffff0d7224 */ /* 0x000fe400078e0004 */
[----:B------:R-:W-:Y:S02]  /*eeb0*/  IMAD.MOV.U32 R12, RZ, RZ, 0x4 ;  /* 0x00000004ff0c7424 */ /* 0x000fe400078e00ff */
[----:B------:R-:W-:-:S07]  /*eec0*/  IMAD.MOV.U32 R3, RZ, RZ, R14 ;  /* 0x000000ffff037224 */ /* 0x000fce00078e000e */
[----:B------:R-:W-:Y:S05]  /*eed0*/  WARPSYNC.COLLECTIVE R15, `(.L_x_9565) ;  /* 0x000000000f087348 */ /* 0x000fea0003c00000 */
[----:B------:R0:W1:Y:S02]  /*eee0*/  SHFL.IDX P6, R14, R13, R12, R11 ;  /* 0x0000000c0d0e7389 */ /* 0x00006400000c000b */
[----:B01----:R-:W-:Y:S01]  /*eef0*/  ENDCOLLECTIVE ;  /* 0x000000000000791b */ /* 0x003fe20003800000 */
.L_x_9565:
        /* <DEDUP_REMOVED lines=15> */
.L_x_9566:
[----:B------:R-:W-:Y:S02]  /*eff0*/  @P0 IMAD R7, R5, 0x2, R22 ;  /* 0x0000000205070824 */ /* 0x000fe400078e0216 */
[----:B------:R-:W-:Y:S02]  /*f000*/  IMAD.MOV.U32 R13, RZ, RZ, R4 ;  /* 0x000000ffff0d7224 */ /* 0x000fe400078e0004 */
[----:B------:R-:W-:Y:S02]  /*f010*/  IMAD.MOV.U32 R12, RZ, RZ, 0x5 ;  /* 0x00000005ff0c7424 */ /* 0x000fe400078e00ff */
[----:B------:R-:W-:-:S07]  /*f020*/  IMAD.MOV.U32 R3, RZ, RZ, R14 ;  /* 0x000000ffff037224 */ /* 0x000fce00078e000e */
[----:B------:R-:W-:Y:S05]  /*f030*/  WARPSYNC.COLLECTIVE R15, `(.L_x_9567) ;  /* 0x000000000f087348 */ /* 0x000fea0003c00000 */
[----:B------:R0:W1:Y:S02]  /*f040*/  SHFL.IDX P6, R14, R13, R12, R11 ;  /* 0x0000000c0d0e7389 */ /* 0x00006400000c000b */
[----:B01----:R-:W-:Y:S01]  /*f050*/  ENDCOLLECTIVE ;  /* 0x000000000000791b */ /* 0x003fe20003800000 */
.L_x_9567:
        /* <DEDUP_REMOVED lines=10> */
.L_x_9568:
[----:B------:R-:W-:Y:S01]  /*f100*/  @!PT LDS RZ, [RZ] ;  /* 0x00000000fffff984 */ /* 0x000fe20000000800 */
[----:B------:R-:W-:Y:S01]  /*f110*/  @!PT LDS RZ, [RZ] ;  /* 0x00000000fffff984 */ /* 0x000fe20000000800 */
[----:B------:R-:W-:Y:S01]  /*f120*/  @!PT LDS RZ, [RZ] ;  /* 0x00000000fffff984 */ /* 0x000fe20000000800 */
[----:B------:R0:W-:Y:S01]  /*f130*/  @P0 LDGSTS.E.BYPASS.LTC128B.128 [R7+0x1e400], desc[UR50][R2.64], !P2 ;  /* 0x1e40000002070fae */ /* 0x0001e2000d101d72 */
[----:B------:R-:W-:Y:S01]  /*f140*/  IMAD.MOV.U32 R0, RZ, RZ, R14 ;  /* 0x000000ffff007224 */ /* 0x000fe200078e000e */
[----:B------:R-:W-:Y:S06]  /*f150*/  BRA `(.L_x_9569) ;  /* 0xffffffc000647947 */ /* 0x000fec000383ffff */
.L_x_9497:
[----:B------:R-:W-:Y:S01]  /*f160*/  IMAD.MOV.U32 R13, RZ, RZ, R4 ;  /* 0x000000ffff0d7224 */ /* 0x000fe200078e0004 */
[----:B------:R-:W-:Y:S01]  /*f170*/  IADD3 R17, R9, R17, RZ ;  /* 0x0000001109117210 */ /* 0x000fe20007ffe0ff */
[----:B------:R-:W-:Y:S02]  /*f180*/  IMAD.MOV.U32 R12, RZ, RZ, RZ ;  /* 0x000000ffff0c7224 */ /* 0x000fe400078e00ff */
[----:B------:R-:W-:Y:S02]  /*f190*/  IMAD.MOV.U32 R11, RZ, RZ, 0x181f ;  /* 0x0000181fff0b7424 */ /* 0x000fe400078e00ff */
[----:B------:R-:W-:Y:S02]  /*f1a0*/  IMAD.MOV.U32 R15, RZ, RZ, -0x1 ;  /* 0xffffffffff0f7424 */ /* 0x000fe400078e00ff */
[----:B-----5:R-:W-:Y:S02]  /*f1b0*/  IMAD R5, R10, R7, RZ ;  /* 0x000000070a057224 */ /* 0x020fe400078e02ff */
[----:B------:R-:W-:-:S07]  /*f1c0*/  VIADD R6, R17, 0x10 ;  /* 0x0000001011067836 */ /* 0x000fce0000000000 */
[----:B-1----:R-:W-:Y:S05]  /*f1d0*/  WARPSYNC.COLLECTIVE R15, `(.L_x_9570) ;  /* 0x000000000f087348 */ /* 0x002fea0003c00000 */
[----:B------:R0:W2:Y:S02]  /*f1e0*/  SHFL.IDX P6, R14, R13, R12, R11 ;  /* 0x0000000c0d0e7389 */ /* 0x0000a400000c000b */
[----:B012---:R-:W-:Y:S01]  /*f1f0*/  ENDCOLLECTIVE ;  /* 0x000000000000791b */ /* 0x007fe20003800000 */
.L_x_9570:
[----:B------:R-:W-:Y:S01]  /*f200*/  ISETP.GE.AND P0, PT, R17, R5, PT ;  /* 0x000000051100720c */ /* 0x000fe20003f06270 */
[----:B------:R-:W-:Y:S02]  /*f210*/  IMAD.MOV.U32 R13, RZ, RZ, R0 ;  /* 0x000000ffff0d7224 */ /* 0x000fe400078e0000 */
[----:B------:R-:W-:-:S10]  /*f220*/  IMAD.MOV.U32 R2, RZ, RZ, R14 ;  /* 0x000000ffff027224 */ /* 0x000fd400078e000e */
[----:B------:R-:W-:Y:S05]  /*f230*/  WARPSYNC.COLLECTIVE R15, `(.L_x_9571) ;  /* 0x000000000f087348 */ /* 0x000fea0003c00000 */
[----:B------:R0:W1:Y:S02]  /*f240*/  SHFL.IDX P6, R14, R13, R12, R11 ;  /* 0x0000000c0d0e7389 */ /* 0x00006400000c000b */
[----:B01----:R-:W-:Y:S01]  /*f250*/  ENDCOLLECTIVE ;  /* 0x000000000000791b */ /* 0x003fe20003800000 */
.L_x_9571:
[----:B------:R-:W-:Y:S02]  /*f260*/  IMAD.MOV.U32 R13, RZ, RZ, R4 ;  /* 0x000000ffff0d7224 */ /* 0x000fe400078e0004 */
[----:B------:R-:W-:Y:S02]  /*f270*/  IMAD.MOV.U32 R12, RZ, RZ, 0x1 ;  /* 0x00000001ff0c7424 */ /* 0x000fe400078e00ff */
[----:B------:R-:W-:-:S07]  /*f280*/  IMAD.MOV.U32 R3, RZ, RZ, R14 ;  /* 0x000000ffff037224 */ /* 0x000fce00078e000e */
[----:B------:R-:W-:Y:S05]  /*f290*/  WARPSYNC.COLLECTIVE R15, `(.L_x_9572) ;  /* 0x000000000f087348 */ /* 0x000fea0003c00000 */
[----:B------:R0:W1:Y:S02]  /*f2a0*/  SHFL.IDX P6, R14, R13, R12, R11 ;  /* 0x0000000c0d0e7389 */ /* 0x00006400000c000b */
[----:B01----:R-:W-:Y:S01]  /*f2b0*/  ENDCOLLECTIVE ;  /* 0x000000000000791b */ /* 0x003fe20003800000 */
.L_x_9572:
        /* <DEDUP_REMOVED lines=15> */
.L_x_9573:
[----:B------:R-:W-:Y:S01]  /*f3b0*/  MOV R13, R4 ;  /* 0x00000004000d7202 */ /* 0x000fe20000000f00 */
[----:B------:R-:W-:Y:S02]  /*f3c0*/  IMAD.MOV.U32 R12, RZ, RZ, 0x2 ;  /* 0x00000002ff0c7424 */ /* 0x000fe400078e00ff */
[----:B------:R-:W-:-:S07]  /*f3d0*/  IMAD.MOV.U32 R3, RZ, RZ, R14 ;  /* 0x000000ffff037224 */ /* 0x000fce00078e000e */
[----:B------:R-:W-:Y:S05]  /*f3e0*/  WARPSYNC.COLLECTIVE R15, `(.L_x_9574) ;  /* 0x000000000f087348 */ /* 0x000fea0003c00000 */
[----:B------:R0:W1:Y:S02]  /*f3f0*/  SHFL.IDX P6, R14, R13, R12, R11 ;  /* 0x0000000c0d0e7389 */ /* 0x00006400000c000b */
[----:B01----:R-:W-:Y:S01]  /*f400*/  ENDCOLLECTIVE ;  /* 0x000000000000791b */ /* 0x003fe20003800000 */
.L_x_9574:
        /* <DEDUP_REMOVED lines=16> */
.L_x_9575:
[----:B------:R-:W-:Y:S02]  /*f510*/  IMAD.MOV.U32 R13, RZ, RZ, R4 ;  /* 0x000000ffff0d7224 */ /* 0x000fe400078e0004 */
[----:B------:R-:W-:Y:S02]  /*f520*/  IMAD.MOV.U32 R12, RZ, RZ, 0x3 ;  /* 0x00000003ff0c7424 */ /* 0x000fe400078e00ff */
[----:B------:R-:W-:-:S07]  /*f530*/  IMAD.MOV.U32 R3, RZ, RZ, R14 ;  /* 0x000000ffff037224 */ /* 0x000fce00078e000e */
[----:B------:R-:W-:Y:S05]  /*f540*/  WARPSYNC.COLLECTIVE R15, `(.L_x_9576) ;  /* 0x000000000f087348 */ /* 0x000fea0003c00000 */
[----:B------:R0:W1:Y:S02]  /*f550*/  SHFL.IDX P6, R14, R13, R12, R11 ;  /* 0x0000000c0d0e7389 */ /* 0x00006400000c000b */
[----:B01----:R-:W-:Y:S01]  /*f560*/  ENDCOLLECTIVE ;  /* 0x000000000000791b */ /* 0x003fe20003800000 */
.L_x_9576:
        /* <DEDUP_REMOVED lines=16> */
.L_x_9577:
[----:B------:R-:W-:Y:S02]  /*f670*/  IMAD.MOV.U32 R13, RZ, RZ, R4 ;  /* 0x000000ffff0d7224 */ /* 0x000fe400078e0004 */
[----:B------:R-:W-:Y:S02]  /*f680*/  IMAD.MOV.U32 R12, RZ, RZ, 0x4 ;  /* 0x00000004ff0c7424 */ /* 0x000fe400078e00ff */
[----:B------:R-:W-:-:S07]  /*f690*/  IMAD.MOV.U32 R3, RZ, RZ, R14 ;  /* 0x000000ffff037224 */ /* 0x000fce00078e000e */
[----:B------:R-:W-:Y:S05]  /*f6a0*/  WARPSYNC.COLLECTIVE R15, `(.L_x_9578) ;  /* 0x000000000f087348 */ /* 0x000fea0003c00000 */
[----:B------:R0:W1:Y:S02]  /*f6b0*/  SHFL.IDX P6, R14, R13, R12, R11 ;  /* 0x0000000c0d0e7389 */ /* 0x00006400000c000b */
[----:B01----:R-:W-:Y:S01]  /*f6c0*/  ENDCOLLECTIVE ;  /* 0x000000000000791b */ /* 0x003fe20003800000 */
.L_x_9578:
        /* <DEDUP_REMOVED lines=16> */
.L_x_9579:
[----:B------:R-:W-:Y:S02]  /*f7d0*/  IMAD.MOV.U32 R13, RZ, RZ, R4 ;  /* 0x000000ffff0d7224 */ /* 0x000fe400078e0004 */
[----:B------:R-:W-:Y:S02]  /*f7e0*/  IMAD.MOV.U32 R12, RZ, RZ, 0x5 ;  /* 0x00000005ff0c7424 */ /* 0x000fe400078e00ff */
[----:B------:R-:W-:-:S07]  /*f7f0*/  IMAD.MOV.U32 R3, RZ, RZ, R14 ;  /* 0x000000ffff037224 */ /* 0x000fce00078e000e */
[----:B------:R-:W-:Y:S05]  /*f800*/  WARPSYNC.COLLECTIVE R15, `(.L_x_9580) ;  /* 0x000000000f087348 */ /* 0x000fea0003c00000 */
[----:B------:R0:W1:Y:S02]  /*f810*/  SHFL.IDX P6, R14, R13, R12, R11 ;  /* 0x0000000c0d0e7389 */ /* 0x00006400000c000b */
[----:B01----:R-:W-:Y:S01]  /*f820*/  ENDCOLLECTIVE ;  /* 0x000000000000791b */ /* 0x003fe20003800000 */
.L_x_9580:
        /* <DEDUP_REMOVED lines=10> */
[----:B0-----:R-:W-:-:S04]  /*f8d0*/  IADD3 R2, R17, 0x50, RZ ;  /* 0x0000005011027810 */ /* 0x001fc80007ffe0ff */
[----:B------:R-:W-:Y:S01]  /*f8e0*/  ISETP.GE.AND P0, PT, R2, R5, PT ;  /* 0x000000050200720c */ /* 0x000fe20003f06270 */
[----:B------:R-:W-:-:S12]  /*f8f0*/  IMAD.MOV.U32 R2, RZ, RZ, R14 ;  /* 0x000000ffff027224 */ /* 0x000fd800078e000e */
[----:B------:R-:W-:Y:S05]  /*f900*/  WARPSYNC.COLLECTIVE R15, `(.L_x_9581) ;  /* 0x000000000f087348 */ /* 0x000fea0003c00000 */
[----:B------:R0:W1:Y:S02]  /*f910*/  SHFL.IDX P6, R14, R13, R12, R11 ;  /* 0x0000000c0d0e7389 */ /* 0x00006400000c000b */
[----:B01----:R-:W-:Y:S01]  /*f920*/  ENDCOLLECTIVE ;  /* 0x000000000000791b */ /* 0x003fe20003800000 */
.L_x_9581:
[----:B------:R-:W-:Y:S02]  /*f930*/  IMAD.MOV.U32 R13, RZ, RZ, R4 ;  /* 0x000000ffff0d7224 */ /* 0x000fe400078e0004 */
[----:B------:R-:W-:Y:S02]  /*f940*/  IMAD.MOV.U32 R12, RZ, RZ, 0x6 ;  /* 0x00000006ff0c7424 */ /* 0x000fe400078e00ff */
[----:B------:R-:W-:-:S07]  /*f950*/  IMAD.MOV.U32 R3, RZ, RZ, R14 ;  /* 0x000000ffff037224 */ /* 0x000fce00078e000e */
[----:B------:R-:W-:Y:S05]  /*f960*/  WARPSYNC.COLLECTIVE R15, `(.L_x_9582) ;  /* 0x000000000f087348 */ /* 0x000fea0003c00000 */
[----:B------:R0:W1:Y:S02]  /*f970*/  SHFL.IDX P6, R14, R13, R12, R11 ;  /* 0x0000000c0d0e7389 */ /* 0x00006400000c000b */
[----:B01----:R-:W-:Y:S01]  /*f980*/  ENDCOLLECTIVE ;  /* 0x000000000000791b */ /* 0x003fe20003800000 */
.L_x_9582:
        /* <DEDUP_REMOVED lines=11> */
[----:B------:R-:W-:Y:S02]  /*fa40*/  ISETP.GE.AND P0, PT, R2, R5, PT ;  /* 0x000000050200720c */ /* 0x000fe40003f06270 */
[----:B------:R-:W-:-:S11]  /*fa50*/  MOV R2, R14 ;  /* 0x0000000e00027202 */ /* 0x000fd60000000f00 */
[----:B------:R-:W-:Y:S05]  /*fa60*/  WARPSYNC.COLLECTIVE R15, `(.L_x_9583) ;  /* 0x000000000f087348 */ /* 0x000fea0003c00000 */
[----:B------:R0:W1:Y:S02]  /*fa70*/  SHFL.IDX P6, R14, R13, R12, R11 ;  /* 0x0000000c0d0e7389 */ /* 0x00006400000c000b */
[----:B01----:R-:W-:Y:S01]  /*fa80*/  ENDCOLLECTIVE ;  /* 0x000000000000791b */ /* 0x003fe20003800000 */
.L_x_9583:
[----:B------:R-:W-:Y:S02]  /*fa90*/  IMAD.MOV.U32 R13, RZ, RZ, R4 ;  /* 0x000000ffff0d7224 */ /* 0x000fe400078e0004 */
[----:B------:R-:W-:Y:S02]  /*faa0*/  IMAD.MOV.U32 R12, RZ, RZ, 0x7 ;  /* 0x00000007ff0c7424 */ /* 0x000fe400078e00ff */
[----:B------:R-:W-:-:S07]  /*fab0*/  IMAD.MOV.U32 R3, RZ, RZ, R14 ;  /* 0x000000ffff037224 */ /* 0x000fce00078e000e */
[----:B------:R-:W-:Y:S05]  /*fac0*/  WARPSYNC.COLLECTIVE R15, `(.L_x_9584) ;  /* 0x000000000f087348 */ /* 0x000fea0003c00000 */
[----:B------:R0:W1:Y:S02]  /*fad0*/  SHFL.IDX P6, R14, R13, R12, R11 ;  /* 0x0000000c0d0e7389 */ /* 0x00006400000c000b */
[----:B01----:R-:W-:Y:S01]  /*fae0*/  ENDCOLLECTIVE ;  /* 0x000000000000791b */ /* 0x003fe20003800000 */
.L_x_9584:
        /* <DEDUP_REMOVED lines=10> */
.L_x_9585:
[----:B------:R-:W-:Y:S01]  /*fb90*/  @!PT LDS RZ, [RZ] ;  /* 0x00000000fffff984 */ /* 0x000fe20000000800 */
[----:B------:R-:W-:Y:S01]  /*fba0*/  @!PT LDS RZ, [RZ] ;  /* 0x00000000fffff984 */ /* 0x000fe20000000800 */
[----:B------:R-:W-:Y:S01]  /*fbb0*/  @!PT LDS RZ, [RZ] ;  /* 0x00000000fffff984 */ /* 0x000fe20000000800 */
[----:B------:R2:W-:Y:S01]  /*fbc0*/  @!P0 LDGSTS.E.BYPASS.LTC128B.128 [R37+0x1b400], desc[UR50][R2.64], !P1 ;  /* 0x1b40000002258fae */ /* 0x0005e2000c901d72 */
[----:B------:R-:W-:Y:S01]  /*fbd0*/  IMAD.MOV.U32 R0, RZ, RZ, R14 ;  /* 0x000000ffff007224 */ /* 0x000fe200078e000e */
[----:B------:R-:W-:Y:S06]  /*fbe0*/  BRA `(.L_x_9586) ;  /* 0xffffffc000d87947 */ /* 0x000fec000383ffff */
.L_x_9500:
[----:B0-----:R0:W2:Y:S02]  /*fbf0*/  SYNCS.PHASECHK.TRANS64.TRYWAIT P0, [R22+URZ+0x22820], R3 ;  /* 0x02282003160075a7 */ /* 0x0010a4000800017f */
[----:B--2---:R-:W-:Y:S05]  /*fc00*/  @!P0 NANOSLEEP.SYNCS 0x989680 ;  /* 0x009896800000895d */ /* 0x004fea0003900000 */
[----:B------:R-:W2:Y:S02]  /*fc10*/  @!P0 SYNCS.PHASECHK.TRANS64 P0, [R22+URZ+0x22820], R3 ;  /* 0x02282003160085a7 */ /* 0x000ea4000800007f */
[----:B--2---:R-:W-:Y:S05]  /*fc20*/  @!P0 BRA `(.L_x_9500) ;  /* 0xfffffffc00f08947 */ /* 0x004fea000383ffff */
[----:B------:R-:W-:Y:S05]  /*fc30*/  BRA `(.L_x_9587) ;  /* 0xffffffc400347947 */ /* 0x000fea000383ffff */
.L_x_9503:
[----:B--2---:R2:W3:Y:S02]  /*fc40*/  SYNCS.PHASECHK.TRANS64.TRYWAIT P0, [R33+URZ+0x22860], R0 ;  /* 0x02286000210075a7 */ /* 0x0044e4000800017f */
[----:B---3--:R-:W-:Y:S05]  /*fc50*/  @!P0 NANOSLEEP.SYNCS 0x989680 ;  /* 0x009896800000895d */ /* 0x008fea0003900000 */
[----:B------:R-:W3:Y:S02]  /*fc60*/  @!P0 SYNCS.PHASECHK.TRANS64 P0, [R33+URZ+0x22860], R0 ;  /* 0x02286000210085a7 */ /* 0x000ee4000800007f */
[----:B---3--:R-:W-:Y:S05]  /*fc70*/  @!P0 BRA `(.L_x_9503) ;  /* 0xfffffffc00f08947 */ /* 0x008fea000383ffff */
[----:B------:R-:W-:Y:S05]  /*fc80*/  BRA `(.L_x_9588) ;  /* 0xffffffc400447947 */ /* 0x000fea000383ffff */
.L_x_9504:
        /* <DEDUP_REMOVED lines=8> */
.L_x_9590:
[----:B------:R-:W-:Y:S05]  /*fd10*/  BSYNC B0 ;  /* 0x0000000000007941 */ /* 0x000fea0003800000 */
.L_x_9589:
[----:B------:R-:W0:Y:S01]  /*fd20*/  S2R R7, SR_TID.X ;  /* 0x0000000000077919 */ /* 0x000e220000002100 */
[----:B------:R-:W-:Y:S01]  /*fd30*/  IMAD.MOV.U32 R13, RZ, RZ, R5 ;  /* 0x000000ffff0d7224 */ /* 0x000fe200078e0005 */
[C---:B------:R-:W-:Y:S01]  /*fd40*/  LOP3.LUT P2, RZ, R25.reuse, 0x2, RZ, 0xc0, !PT ;  /* 0x0000000219ff7812 */ /* 0x040fe2000784c0ff */
[----:B------:R-:W-:Y:S01]  /*fd50*/  IMAD.MOV.U32 R12, RZ, RZ, RZ ;  /* 0x000000ffff0c7224 */ /* 0x000fe200078e00ff */
[----:B------:R-:W-:Y:S01]  /*fd60*/  LOP3.LUT P1, RZ, R25, 0x4, RZ, 0xc0, !PT ;  /* 0x0000000419ff7812 */ /* 0x000fe2000782c0ff */
[----:B------:R-:W-:Y:S02]  /*fd70*/  IMAD.MOV.U32 R11, RZ, RZ, 0x181f ;  /* 0x0000181fff0b7424 */ /* 0x000fe400078e00ff */
[----:B------:R-:W-:Y:S01]  /*fd80*/  IMAD.MOV.U32 R15, RZ, RZ, -0x1 ;  /* 0xffffffffff0f7424 */ /* 0x000fe200078e00ff */
[----:B------:R-:W-:Y:S01]  /*fd90*/  ISETP.LT.OR P4, PT, R32, 0x1, !P1 ;  /* 0x000000012000780c */ /* 0x000fe20004f81670 */
[----:B------:R-:W-:Y:S02]  /*fda0*/  IMAD.MOV.U32 R3, RZ, RZ, R14 ;  /* 0x000000ffff037224 */ /* 0x000fe400078e000e */
[----:B------:R-:W-:-:S10]  /*fdb0*/  IMAD R4, R4, 0x2, R22 ;  /* 0x0000000204047824 */ /* 0x000fd400078e0216 */
[----:B0-----:R-:W-:Y:S05]  /*fdc0*/  WARPSYNC.COLLECTIVE R15, `(.L_x_9591) ;  /* 0x000000000f087348 */ /* 0x001fea0003c00000 */
[----:B------:R1:W2:Y:S02]  /*fdd0*/  SHFL.IDX P6, R14, R13, R12, R11 ;  /* 0x0000000c0d0e7389 */ /* 0x0002a400000c000b */
[----:B012---:R-:W-:Y:S01]  /*fde0*/  ENDCOLLECTIVE ;  /* 0x000000000000791b */ /* 0x007fe20003800000 */
.L_x_9591:
[----:B------:R-:W-:Y:S02]  /*fdf0*/  IMAD.MOV.U32 R13, RZ, RZ, R6 ;  /* 0x000000ffff0d7224 */ /* 0x000fe400078e0006 */
[----:B------:R-:W-:Y:S02]  /*fe00*/  IMAD.MOV.U32 R12, RZ, RZ, 0x1 ;  /* 0x00000001ff0c7424 */ /* 0x000fe400078e00ff */
[----:B------:R-:W-:Y:S01]  /*fe10*/  IMAD.SHL.U32 R0, R7, 0x8, RZ ;  /* 0x0000000807007824 */ /* 0x000fe200078e00ff */
[----:B------:R-:W-:-:S04]  /*fe20*/  LOP3.LUT R7, R25, 0x1, RZ, 0xc0, !PT ;  /* 0x0000000119077812 */ /* 0x000fc800078ec0ff */
[----:B------:R-:W-:Y:S02]  /*fe30*/  LOP3.LUT R0, R0, 0x38, RZ, 0xc0, !PT ;  /* 0x0000003800007812 */ /* 0x000fe400078ec0ff */
[----:B------:R-:W-:-:S03]  /*fe40*/  ISETP.NE.U32.AND P3, PT, R7, 0x1, PT ;  /* 0x000000010700780c */ /* 0x000fc60003f65070 */
[----:B------:R-:W-:-:S05]  /*fe50*/  IMAD.SHL.U32 R0, R0, 0x2, RZ ;  /* 0x0000000200007824 */ /* 0x000fca00078e00ff */
[----:B------:R-:W-:-:S13]  /*fe60*/  IADD3 R2, P0, R14, R0, RZ ;  /* 0x000000000e027210 */ /* 0x000fda0007f1e0ff */
[----:B------:R-:W-:Y:S05]  /*fe70*/  WARPSYNC.COLLECTIVE R15, `(.L_x_9592) ;  /* 0x000000000f087348 */ /* 0x000fea0003c00000 */
[----:B------:R0:W1:Y:S02]  /*fe80*/  SHFL.IDX P6, R14, R13, R12, R11 ;  /* 0x0000000c0d0e7389 */ /* 0x00006400000c000b */
[----:B01----:R-:W-:Y:S01]  /*fe90*/  ENDCOLLECTIVE ;  /* 0x000000000000791b */ /* 0x003fe20003800000 */
.L_x_9592:
[----:B------:R-:W-:Y:S02]  /*fea0*/  IADD3.X R3, RZ, R3, RZ, P0, !PT ;  /* 0x00000003ff037210 */ /* 0x000fe400007fe4ff */
[----:B------:R-:W-:Y:S01]  /*feb0*/  ISETP.LT.OR P0, PT, R32, 0x1, P3 ;  /* 0x000000012000780c */ /* 0x000fe20001f01670 */
[----:B------:R-:W-:-:S12]  /*fec0*/  IMAD.MOV.U32 R13, RZ, RZ, R5 ;  /* 0x000000ffff0d7224 */ /* 0x000fd800078e0005 */
[----:B------:R-:W-:Y:S01]  /*fed0*/  @!PT LDS RZ, [RZ] ;  /* 0x00000000fffff984 */ /* 0x000fe20000000800 */
[----:B------:R-:W-:Y:S01]  /*fee0*/  @!PT LDS RZ, [RZ] ;  /* 0x00000000fffff984 */ /* 0x000fe20000000800 */
[----:B------:R-:W-:Y:S01]  /*fef0*/  @!PT LDS RZ, [RZ] ;  /* 0x00000000fffff984 */ /* 0x000fe20000000800 */
[----:B------:R-:W-:Y:S01]  /*ff00*/  LDGSTS.E.BYPASS.LTC128B.128 [R4+0x400], desc[UR50][R2.64], !P0 ;  /* 0x0040000002047fae */ /* 0x000fe2000c101d72 */
[----:B------:R-:W-:-:S13]  /*ff10*/  ISETP.LT.OR P0, PT, R32, 0x1, !P2 ;  /* 0x000000012000780c */ /* 0x000fda0005701670 */
[----:B------:R-:W-:Y:S01]  /*ff20*/  LDGSTS.E.BYPASS.LTC128B.128 [R4+0x3400], desc[UR50][R2.64+0x80], !P0 ;  /* 0x0340008002047fae */ /* 0x000fe2000c101d72 */
[----:B------:R-:W-:-:S03]  /*ff30*/  LOP3.LUT P0, RZ, R25, 0x8, RZ, 0xc0, !PT ;  /* 0x0000000819ff7812 */ /* 0x000fc6000780c0ff */
[----:B------:R-:W-:Y:S01]  /*ff40*/  LDGSTS.E.BYPASS.LTC128B.128 [R4+0x6400], desc[UR50][R2.64+0x100], !P4 ;  /* 0x0640010002047fae */ /* 0x000fe2000e101d72 */
[----:B------:R-:W-:-:S13]  /*ff50*/  ISETP.LT.OR P4, PT, R32, 0x1, !P0 ;  /* 0x000000012000780c */ /* 0x000fda0004781670 */
[----:B------:R0:W-:Y:S02]  /*ff60*/  LDGSTS.E.BYPASS.LTC128B.128 [R4+0x9400], desc[UR50][R2.64+0x180], !P4 ;  /* 0x0940018002047fae */ /* 0x0001e4000e101d72 */
[----:B0-----:R-:W-:-:S07]  /*ff70*/  IMAD.MOV.U32 R3, RZ, RZ, R14 ;  /* 0x000000ffff037224 */ /* 0x001fce00078e000e */
[----:B------:R-:W-:Y:S05]  /*ff80*/  WARPSYNC.COLLECTIVE R15, `(.L_x_9593) ;  /* 0x000000000f087348 */ /* 0x000fea0003c00000 */
[----:B------:R0:W1:Y:S02]  /*ff90*/  SHFL.IDX P6, R14, R13, R12, R11 ;  /* 0x0000000c0d0e7389 */ /* 0x00006400000c000b */
[----:B01----:R-:W-:Y:S01]  /*ffa0*/  ENDCOLLECTIVE ;  /* 0x000000000000791b */ /* 0x003fe20003800000 */
.L_x_9593:
[----:B------:R-:W-:Y:S02]  /*ffb0*/  IMAD.MOV.U32 R13, RZ, RZ, R6 ;  /* 0x000000ffff0d7224 */ /* 0x000fe400078e0006 */
[----:B------:R-:W-:Y:S01]  /*ffc0*/  IMAD.MOV.U32 R12, RZ, RZ, 0x2 ;  /* 0x00000002ff0c7424 */ /* 0x000fe200078e00ff */
[----:B------:R-:W-:-:S13]  /*ffd0*/  IADD3 R2, P4, R14, R0, RZ ;  /* 0x000000000e027210 */ /* 0x000fda0007f9e0ff */
[----:B------:R-:W-:Y:S05]  /*ffe0*/  WARPSYNC.COLLECTIVE R15, `(.L_x_9594) ;  /* 0x000000000f087348 */ /* 0x000fea0003c00000 */
[----:B------:R0:W1:Y:S02]  /*fff0*/  SHFL.IDX P6, R14, R13, R12, R11 ;  /* 0x0000000c0d0e7389 */ /* 0x00006400000c000b */
[----:B01----:R-:W-:Y:S01]  /*10000*/  ENDCOLLECTIVE ;  /* 0x000000000000791b */ /* 0x003fe20003800000 */
.L_x_9594:
[----:B------:R-:W-:Y:S01]  /*10010*/  IMAD.X R3, RZ, RZ, R3, P4 ;  /* 0x000000ffff037224 */ /* 0x000fe200020e0603 */
[----:B------:R-:W-:Y:S02]  /*10020*/  ISETP.LT.OR P4, PT, R32, 0x11, P3 ;  /* 0x000000112000780c */ /* 0x000fe40001f81670 */
[----:B------:R-:W-:-:S11]  /*10030*/  MOV R13, R5 ;  /* 0x00000005000d7202 */ /* 0x000fd60000000f00 */
[----:B------:R-:W-:Y:S01]  /*10040*/  @!PT LDS RZ, [RZ] ;  /* 0x00000000fffff984 */ /* 0x000fe20000000800 */
[----:B------:R-:W-:Y:S01]  /*10050*/  @!PT LDS RZ, [RZ] ;  /* 0x00000000fffff984 */ /* 0x000fe20000000800 */
[----:B------:R-:W-:Y:S01]  /*10060*/  @!PT LDS RZ, [RZ] ;  /* 0x00000000fffff984 */ /* 0x000fe20000000800 */
[----:B------:R-:W-:Y:S01]  /*10070*/  LDGSTS.E.BYPASS.LTC128B.128 [R4+0xc00], desc[UR50][R2.64], !P4 ;  /* 0x00c0000002047fae */ /* 0x000fe2000e101d72 */
[----:B------:R-:W-:-:S13]  /*10080*/  ISETP.LT.OR P4, PT, R32, 0x11, !P2 ;  /* 0x000000112000780c */ /* 0x000fda0005781670 */
[----:B------:R-:W-:Y:S01]  /*10090*/  LDGSTS.E.BYPASS.LTC128B.128 [R4+0x3c00], desc[UR50][R2.64+0x80], !P4 ;  /* 0x03c0008002047fae */ /* 0x000fe2000e101d72 */
[----:B------:R-:W-:-:S13]  /*100a0*/  ISETP.LT.OR P4, PT, R32, 0x11, !P1 ;  /* 0x000000112000780c */ /* 0x000fda0004f81670 */
[----:B------:R-:W-:Y:S01]  /*100b0*/  LDGSTS.E.BYPASS.LTC128B.128 [R4+0x6c00], desc[UR50][R2.64+0x100], !P4 ;  /* 0x06c0010002047fae */ /* 0x000fe2000e101d72 */
[----:B------:R-:W-:-:S13]  /*100c0*/  ISETP.LT.OR P4, PT, R32, 0x11, !P0 ;  /* 0x000000112000780c */ /* 0x000fda0004781670 */
[----:B------:R0:W-:Y:S02]  /*100d0*/  LDGSTS.E.BYPASS.LTC128B.128 [R4+0x9c00], desc[UR50][R2.64+0x180], !P4 ;  /* 0x09c0018002047fae */ /* 0x0001e4000e101d72 */
[----:B0-----:R-:W-:-:S07]  /*100e0*/  IMAD.MOV.U32 R3, RZ, RZ, R14 ;  /* 0x000000ffff037224 */ /* 0x001fce00078e000e */
[----:B------:R-:W-:Y:S05]  /*100f0*/  WARPSYNC.COLLECTIVE R15, `(.L_x_9595) ;  /* 0x000000000f087348 */ /* 0x000fea0003c00000 */
[----:B------:R0:W1:Y:S02]  /*10100*/  SHFL.IDX P6, R14, R13, R12, R11 ;  /* 0x0000000c0d0e7389 */ /* 0x00006400000c000b */
[----:B01----:R-:W-:Y:S01]  /*10110*/  ENDCOLLECTIVE ;  /* 0x000000000000791b */ /* 0x003fe20003800000 */
.L_x_9595:
[----:B------:R-:W-:Y:S02]  /*10120*/  IMAD.MOV.U32 R13, RZ, RZ, R6 ;  /* 0x000000ffff0d7224 */ /* 0x000fe400078e0006 */
[----:B------:R-:W-:Y:S01]  /*10130*/  IMAD.MOV.U32 R12, RZ, RZ, 0x3 ;  /* 0x00000003ff0c7424 */ /* 0x000fe200078e00ff */
[----:B------:R-:W-:-:S13]  /*10140*/  IADD3 R2, P4, R14, R0, RZ ;  /* 0x000000000e027210 */ /* 0x000fda0007f9e0ff */
[----:B------:R-:W-:Y:S05]  /*10150*/  WARPSYNC.COLLECTIVE R15, `(.L_x_9596) ;  /* 0x000000000f087348 */ /* 0x000fea0003c00000 */
[----:B------:R0:W1:Y:S02]  /*10160*/  SHFL.IDX P6, R14, R13, R12, R11 ;  /* 0x0000000c0d0e7389 */ /* 0x00006400000c000b */
[----:B01----:R-:W-:Y:S01]  /*10170*/  ENDCOLLECTIVE ;  /* 0x000000000000791b */ /* 0x003fe20003800000 */
.L_x_9596:
[----:B------:R-:W-:Y:S01]  /*10180*/  IMAD.X R3, RZ, RZ, R3, P4 ;  /* 0x000000ffff037224 */ /* 0x000fe200020e0603 */
        /* <DEDUP_REMOVED lines=16> */
.L_x_9597:
[----:B------:R-:W-:Y:S02]  /*10290*/  IMAD.MOV.U32 R13, RZ, RZ, R6 ;  /* 0x000000ffff0d7224 */ /* 0x000fe400078e0006 */
[----:B------:R-:W-:Y:S01]  /*102a0*/  IMAD.MOV.U32 R12, RZ, RZ, 0x4 ;  /* 0x00000004ff0c7424 */ /* 0x000fe200078e00ff */
[----:B------:R-:W-:-:S13]  /*102b0*/  IADD3 R2, P4, R14, R0, RZ ;  /* 0x000000000e027210 */ /* 0x000fda0007f9e0ff */
[----:B------:R-:W-:Y:S05]  /*102c0*/  WARPSYNC.COLLECTIVE R15, `(.L_x_9598) ;  /* 0x000000000f087348 */ /* 0x000fea0003c00000 */
[----:B------:R0:W1:Y:S02]  /*102d0*/  SHFL.IDX P6, R14, R13, R12, R11 ;  /* 0x0000000c0d0e7389 */ /* 0x00006400000c000b */
[----:B01----:R-:W-:Y:S01]  /*102e0*/  ENDCOLLECTIVE ;  /* 0x000000000000791b */ /* 0x003fe20003800000 */
.L_x_9598:
        /* <DEDUP_REMOVED lines=17> */
.L_x_9599:
[----:B------:R-:W-:Y:S02]  /*10400*/  IMAD.MOV.U32 R13, RZ, RZ, R6 ;  /* 0x000000ffff0d7224 */ /* 0x000fe400078e0006 */
[----:B------:R-:W-:Y:S01]  /*10410*/  IMAD.MOV.U32 R12, RZ, RZ, 0x5 ;  /* 0x00000005ff0c7424 */ /* 0x000fe200078e00ff */
[----:B------:R-:W-:-:S13]  /*10420*/  IADD3 R2, P4, R14, R0, RZ ;  /* 0x000000000e027210 */ /* 0x000fda0007f9e0ff */
[----:B------:R-:W-:Y:S05]  /*10430*/  WARPSYNC.COLLECTIVE R15, `(.L_x_9600) ;  /* 0x000000000f087348 */ /* 0x000fea0003c00000 */
[----:B------:R0:W1:Y:S02]  /*10440*/  SHFL.IDX P6, R14, R13, R12, R11 ;  /* 0x0000000c0d0e7389 */ /* 0x00006400000c000b */
[----:B01----:R-:W-:Y:S01]  /*10450*/  ENDCOLLECTIVE ;  /* 0x000000000000791b */ /* 0x003fe20003800000 */
.L_x_9600:
[----:B------:R-:W-:Y:S01]  /*10460*/  IMAD.X R3, RZ, RZ, R3, P4 ;  /* 0x000000ffff037224 */ /* 0x000fe200020e0603 */
[----:B------:R-:W-:Y:S01]  /*10470*/  ISETP.LT.OR P4, PT, R32, 0x41, P3 ;  /* 0x000000412000780c */ /* 0x000fe20001f81670 */
        /* <DEDUP_REMOVED lines=10> */
.L_x_9601:
        /* <DEDUP_REMOVED lines=8> */
[----:B------:R-:W-:Y:S05]  /*105a0*/  BRA `(.L_x_9602) ;  /* 0xffffffc0007c7947 */ /* 0x000fea000383ffff */
.L_x_9511:
[----:B0-----:R0:W2:Y:S02]  /*105b0*/  SYNCS.PHASECHK.TRANS64.TRYWAIT P0, [R10+URZ+0x22840], R20 ;  /* 0x022840140a0075a7 */ /* 0x0010a4000800017f */
[----:B--2---:R-:W-:Y:S05]  /*105c0*/  @!P0 NANOSLEEP.SYNCS 0x989680 ;  /* 0x009896800000895d */ /* 0x004fea0003900000 */
[----:B------:R-:W2:Y:S02]  /*105d0*/  @!P0 SYNCS.PHASECHK.TRANS64 P0, [R10+URZ+0x22840], R20 ;  /* 0x022840140a0085a7 */ /* 0x000ea4000800007f */
[----:B--2---:R-:W-:Y:S05]  /*105e0*/  @!P0 BRA `(.L_x_9511) ;  /* 0xfffffffc00f08947 */ /* 0x004fea000383ffff */
[----:B------:R-:W-:Y:S05]  /*105f0*/  BRA `(.L_x_9603) ;  /* 0xffffffc400ac7947 */ /* 0x000fea000383ffff */
.L_x_9512:
        /* <DEDUP_REMOVED lines=8> */
.L_x_9605:
[----:B------:R-:W-:Y:S05]  /*10680*/  BSYNC B1 ;  /* 0x0000000000017941 */ /* 0x000fea0003800000 */
.L_x_9604:
        /* <DEDUP_REMOVED lines=9> */
.L_x_9606:
[----:B------:R-:W-:Y:S02]  /*10720*/  IMAD.MOV.U32 R13, RZ, RZ, R8 ;  /* 0x000000ffff0d7224 */ /* 0x000fe400078e0008 */
[----:B------:R-:W-:Y:S02]  /*10730*/  IMAD.MOV.U32 R12, RZ, RZ, 0x1 ;  /* 0x00000001ff0c7424 */ /* 0x000fe400078e00ff */
[----:B------:R-:W-:-:S07]  /*10740*/  IMAD.MOV.U32 R2, RZ, RZ, R14 ;  /* 0x000000ffff027224 */ /* 0x000fce00078e000e */
[----:B------:R-:W-:Y:S05]  /*10750*/  WARPSYNC.COLLECTIVE R15, `(.L_x_9607) ;  /* 0x000000000f087348 */ /* 0x000fea0003c00000 */
[----:B------:R0:W1:Y:S02]  /*10760*/  SHFL.IDX P6, R14, R13, R12, R11 ;  /* 0x0000000c0d0e7389 */ /* 0x00006400000c000b */
[----:B01----:R-:W-:Y:S01]  /*10770*/  ENDCOLLECTIVE ;  /* 0x000000000000791b */ /* 0x003fe20003800000 */
.L_x_9607:
[----:B------:R-:W-:-:S05]  /*10780*/  IADD3 R2, P0, R2, R0, RZ ;  /* 0x0000000002027210 */ /* 0x000fca0007f1e0ff */
[----:B------:R-:W-:-:S05]  /*10790*/  IMAD.X R3, RZ, RZ, R3, P0 ;  /* 0x000000ffff037224 */ /* 0x000fca00000e0603 */
        /* <DEDUP_REMOVED lines=9> */
.L_x_9608:
[----:B------:R-:W-:Y:S02]  /*10830*/  IMAD.MOV.U32 R13, RZ, RZ, R8 ;  /* 0x000000ffff0d7224 */ /* 0x000fe400078e0008 */
[----:B------:R-:W-:Y:S02]  /*10840*/  IMAD.MOV.U32 R12, RZ, RZ, 0x2 ;  /* 0x00000002ff0c7424 */ /* 0x000fe400078e00ff */
[----:B------:R-:W-:-:S07]  /*10850*/  IMAD.MOV.U32 R2, RZ, RZ, R14 ;  /* 0x000000ffff027224 */ /* 0x000fce00078e000e */
[----:B------:R-:W-:Y:S05]  /*10860*/  WARPSYNC.COLLECTIVE R15, `(.L_x_9609) ;  /* 0x000000000f087348 */ /* 0x000fea0003c00000 */
[----:B------:R0:W1:Y:S02]  /*10870*/  SHFL.IDX P6, R14, R13, R12, R11 ;  /* 0x0000000c0d0e7389 */ /* 0x00006400000c000b */
[----:B01----:R-:W-:Y:S01]  /*10880*/  ENDCOLLECTIVE ;  /* 0x000000000000791b */ /* 0x003fe20003800000 */
.L_x_9609:
        /* <DEDUP_REMOVED lines=11> */
.L_x_9610:
[----:B------:R-:W-:Y:S01]  /*10940*/  MOV R13, R8 ;  /* 0x00000008000d7202 */ /* 0x000fe20000000f00 */
[----:B------:R-:W-:Y:S02]  /*10950*/  IMAD.MOV.U32 R12, RZ, RZ, 0x3 ;  /* 0x00000003ff0c7424 */ /* 0x000fe400078e00ff */
[----:B------:R-:W-:-:S07]  /*10960*/  IMAD.MOV.U32 R2, RZ, RZ, R14 ;  /* 0x000000ffff027224 */ /* 0x000fce00078e000e */
[----:B------:R-:W-:Y:S05]  /*10970*/  WARPSYNC.COLLECTIVE R15, `(.L_x_9611) ;  /* 0x000000000f087348 */ /* 0x000fea0003c00000 */
[----:B------:R0:W1:Y:S02]  /*10980*/  SHFL.IDX P6, R14, R13, R12, R11 ;  /* 0x0000000c0d0e7389 */ /* 0x00006400000c000b */
[----:B01----:R-:W-:Y:S01]  /*10990*/  ENDCOLLECTIVE ;  /* 0x000000000000791b */ /* 0x003fe20003800000 */
.L_x_9611:
        /* <DEDUP_REMOVED lines=11> */
.L_x_9612:
[----:B------:R-:W-:Y:S02]  /*10a50*/  IMAD.MOV.U32 R13, RZ, RZ, R8 ;  /* 0x000000ffff0d7224 */ /* 0x000fe400078e0008 */
[----:B------:R-:W-:Y:S02]  /*10a60*/  IMAD.MOV.U32 R12, RZ, RZ, 0x4 ;  /* 0x00000004ff0c7424 */ /* 0x000fe400078e00ff */
[----:B------:R-:W-:-:S07]  /*10a70*/  IMAD.MOV.U32 R2, RZ, RZ, R14 ;  /* 0x000000ffff027224 */ /* 0x000fce00078e000e */
[----:B------:R-:W-:Y:S05]  /*10a80*/  WARPSYNC.COLLECTIVE R15, `(.L_x_9613) ;  /* 0x000000000f087348 */ /* 0x000fea0003c00000 */
[----:B------:R0:W1:Y:S02]  /*10a90*/  SHFL.IDX P6, R14, R13, R12, R11 ;  /* 0x0000000c0d0e7389 */ /* 0x00006400000c000b */
[----:B01----:R-:W-:Y:S01]  /*10aa0*/  ENDCOLLECTIVE ;  /* 0x000000000000791b */ /* 0x003fe20003800000 */
.L_x_9613:
        /* <DEDUP_REMOVED lines=11> */
.L_x_9614:
[----:B------:R-:W-:Y:S02]  /*10b60*/  IMAD.MOV.U32 R13, RZ, RZ, R8 ;  /* 0x000000ffff0d7224 */ /* 0x000fe400078e0008 */
[----:B------:R-:W-:Y:S01]  /*10b70*/  IMAD.MOV.U32 R12, RZ, RZ, 0x5 ;  /* 0x00000005ff0c7424 */ /* 0x000fe200078e00ff */
[----:B------:R-:W-:-:S07]  /*10b80*/  MOV R2, R14 ;  /* 0x0000000e00027202 */ /* 0x000fce0000000f00 */
[----:B------:R-:W-:Y:S05]  /*10b90*/  WARPSYNC.COLLECTIVE R15, `(.L_x_9615) ;  /* 0x000000000f087348 */ /* 0x000fea0003c00000 */
[----:B------:R0:W1:Y:S02]  /*10ba0*/  SHFL.IDX P6, R14, R13, R12, R11 ;  /* 0x0000000c0d0e7389 */ /* 0x00006400000c000b */
[----:B01----:R-:W-:Y:S01]  /*10bb0*/  ENDCOLLECTIVE ;  /* 0x000000000000791b */ /* 0x003fe20003800000 */
.L_x_9615:
        /* <DEDUP_REMOVED lines=11> */
.L_x_9616:
[----:B------:R-:W-:Y:S05]  /*10c70*/  BRA `(.L_x_9617) ;  /* 0xffffffc000dc7947 */ /* 0x000fea000383ffff */
.L_x_9517:
[----:B---3--:R3:W4:Y:S02]  /*10c80*/  SYNCS.PHASECHK.TRANS64.TRYWAIT P0, [R10+URZ+0x22860], R20 ;  /* 0x022860140a0075a7 */ /* 0x008724000800017f */
[----:B----4-:R-:W-:Y:S05]  /*10c90*/  @!P0 NANOSLEEP.SYNCS 0x989680 ;  /* 0x009896800000895d */ /* 0x010fea0003900000 */
[----:B------:R-:W4:Y:S02]  /*10ca0*/  @!P0 SYNCS.PHASECHK.TRANS64 P0, [R10+URZ+0x22860], R20 ;  /* 0x022860140a0085a7 */ /* 0x000f24000800007f */
[----:B----4-:R-:W-:Y:S05]  /*10cb0*/  @!P0 BRA `(.L_x_9517) ;  /* 0xfffffffc00f08947 */ /* 0x010fea000383ffff */
[----:B------:R-:W-:Y:S05]  /*10cc0*/  BRA `(.L_x_9618) ;  /* 0xffffffc4002c7947 */ /* 0x000fea000383ffff */
.L_x_9518:
        /* <DEDUP_REMOVED lines=8> */
.L_x_9620:
[----:B------:R-:W-:Y:S05]  /*10d50*/  BSYNC B1 ;  /* 0x0000000000017941 */ /* 0x000fea0003800000 */
.L_x_9619:
        /* <DEDUP_REMOVED lines=9> */
.L_x_9621:
[----:B------:R-:W-:Y:S02]  /*10df0*/  IMAD.MOV.U32 R13, RZ, RZ, R25 ;  /* 0x000000ffff0d7224 */ /* 0x000fe400078e0019 */
[----:B------:R-:W-:Y:S01]  /*10e00*/  IMAD.MOV.U32 R12, RZ, RZ, 0x1 ;  /* 0x00000001ff0c7424 */ /* 0x000fe200078e00ff */
[----:B------:R-:W-:-:S13]  /*10e10*/  IADD3 R2, P0, R14, R0, RZ ;  /* 0x000000000e027210 */ /* 0x000fda0007f1e0ff */
[----:B------:R-:W-:Y:S05]  /*10e20*/  WARPSYNC.COLLECTIVE R15, `(.L_x_9622) ;  /* 0x000000000f087348 */ /* 0x000fea0003c00000 */
[----:B------:R0:W1:Y:S02]  /*10e30*/  SHFL.IDX P6, R14, R13, R12, R11 ;  /* 0x0000000c0d0e7389 */ /* 0x00006400000c000b */
[----:B01----:R-:W-:Y:S01]  /*10e40*/  ENDCOLLECTIVE ;  /* 0x000000000000791b */ /* 0x003fe20003800000 */
.L_x_9622:
[----:B------:R-:W-:-:S05]  /*10e50*/  IMAD.X R3, RZ, RZ, R3, P0 ;  /* 0x000000ffff037224 */ /* 0x000fca00000e0603 */
[----:B------:R-:W-:Y:S01]  /*10e60*/  @!PT LDS RZ, [RZ] ;  /* 0x00000000fffff984 */ /* 0x000fe20000000800 */
[----:B------:R-:W-:Y:S01]  /*10e70*/  @!PT LDS RZ, [RZ] ;  /* 0x00000000fffff984 */ /* 0x000fe20000000800 */
[----:B------:R-:W-:Y:S01]  /*10e80*/  @!PT LDS RZ, [RZ] ;  /* 0x00000000fffff984 */ /* 0x000fe20000000800 */
[----:B------:R0:W-:Y:S04]  /*10e90*/  LDGSTS.E.BYPASS.LTC128B.128 [R20+0x400], desc[UR50][R2.64], !P5 ;  /* 0x0040000002147fae */ /* 0x0001e8000e901d72 */
        /* <DEDUP_REMOVED lines=8> */
.L_x_9623:
[----:B------:R-:W-:Y:S02]  /*10f20*/  IMAD.MOV.U32 R13, RZ, RZ, R25 ;  /* 0x000000ffff0d7224 */ /* 0x000fe400078e0019 */
[----:B------:R-:W-:Y:S01]  /*10f30*/  IMAD.MOV.U32 R12, RZ, RZ, 0x2 ;  /* 0x00000002ff0c7424 */ /* 0x000fe200078e00ff */
[----:B------:R-:W-:-:S13]  /*10f40*/  IADD3 R2, P0, R14, R0, RZ ;  /* 0x000000000e027210 */ /* 0x000fda0007f1e0ff */
[----:B------:R-:W-:Y:S05]  /*10f50*/  WARPSYNC.COLLECTIVE R15, `(.L_x_9624) ;  /* 0x000000000f087348 */ /* 0x000fea0003c00000 */
[----:B------:R0:W1:Y:S02]  /*10f60*/  SHFL.IDX P6, R14, R13, R12, R11 ;  /* 0x0000000c0d0e7389 */ /* 0x00006400000c000b */
[----:B01----:R-:W-:Y:S01]  /*10f70*/  ENDCOLLECTIVE ;  /* 0x000000000000791b */ /* 0x003fe20003800000 */
.L_x_9624:
[----:B------:R-:W-:-:S05]  /*10f80*/  IMAD.X R3, RZ, RZ, R4, P0 ;  /* 0x000000ffff037224 */ /* 0x000fca00000e0604 */
[----:B------:R-:W-:Y:S01]  /*10f90*/  @!PT LDS RZ, [RZ] ;  /* 0x00000000fffff984 */ /* 0x000fe20000000800 */
[----:B------:R-:W-:Y:S01]  /*10fa0*/  @!PT LDS RZ, [RZ] ;  /* 0x00000000fffff984 */ /* 0x000fe20000000800 */
[----:B------:R-:W-:Y:S01]  /*10fb0*/  @!PT LDS RZ, [RZ] ;  /* 0x00000000fffff984 */ /* 0x000fe20000000800 */
        /* <DEDUP_REMOVED lines=9> */
.L_x_9625:
[----:B------:R-:W-:Y:S02]  /*11050*/  IMAD.MOV.U32 R13, RZ, RZ, R25 ;  /* 0x000000ffff0d7224 */ /* 0x000fe400078e0019 */
[----:B------:R-:W-:Y:S02]  /*11060*/  IMAD.MOV.U32 R12, RZ, RZ, 0x3 ;  /* 0x00000003ff0c7424 */ /* 0x000fe400078e00ff */
[----:B------:R-:W-:-:S07]  /*11070*/  IMAD.MOV.U32 R8, RZ, RZ, R14 ;  /* 0x000000ffff087224 */ /* 0x000fce00078e000e */
[----:B------:R-:W-:Y:S05]  /*11080*/  WARPSYNC.COLLECTIVE R15, `(.L_x_9626) ;  /* 0x000000000f087348 */ /* 0x000fea0003c00000 */
[----:B------:R0:W1:Y:S02]  /*11090*/  SHFL.IDX P6, R14, R13, R12, R11 ;  /* 0x0000000c0d0e7389 */ /* 0x00006400000c000b */
[----:B01----:R-:W-:Y:S01]  /*110a0*/  ENDCOLLECTIVE ;  /* 0x000000000000791b */ /* 0x003fe20003800000 */
.L_x_9626:
        /* <DEDUP_REMOVED lines=9> */
[----:B------:R-:W-:-:S03]  /*11140*/  MOV R5, R14 ;  /* 0x0000000e00057202 */ /* 0x000fc60000000f00 */
[----:B------:R0:W-:Y:S04]  /*11150*/  LDGSTS.E.BYPASS.LTC128B.128 [R20+0xa400], desc[UR50][R2.64+0x180], !P1 ;  /* 0x0a40018002147fae */ /* 0x0001e8000c901d72 */
[----:B0-----:R-:W-:Y:S05]  /*11160*/  WARPSYNC.COLLECTIVE R15, `(.L_x_9627) ;  /* 0x000000000f087348 */ /* 0x001fea0003c00000 */
[----:B------:R1:W2:Y:S02]  /*11170*/  SHFL.IDX P6, R14, R13, R12, R11 ;  /* 0x0000000c0d0e7389 */ /* 0x0002a400000c000b */
[----:B012---:R-:W-:Y:S01]  /*11180*/  ENDCOLLECTIVE ;  /* 0x000000000000791b */ /* 0x007fe20003800000 */
.L_x_9627:
[----:B------:R-:W-:Y:S02]  /*11190*/  IMAD.MOV.U32 R13, RZ, RZ, R25 ;  /* 0x000000ffff0d7224 */ /* 0x000fe400078e0019 */
[----:B------:R-:W-:Y:S01]  /*111a0*/  IMAD.MOV.U32 R12, RZ, RZ, 0x4 ;  /* 0x00000004ff0c7424 */ /* 0x000fe200078e00ff */
[----:B------:R-:W-:-:S13]  /*111b0*/  IADD3 R2, P0, R14, R0, RZ ;  /* 0x000000000e027210 */ /* 0x000fda0007f1e0ff */
[----:B------:R-:W-:Y:S05]  /*111c0*/  WARPSYNC.COLLECTIVE R15, `(.L_x_9628) ;  /* 0x000000000f087348 */ /* 0x000fea0003c00000 */
[----:B------:R0:W1:Y:S02]  /*111d0*/  SHFL.IDX P6, R14, R13, R12, R11 ;  /* 0x0000000c0d0e7389 */ /* 0x00006400000c000b */
[----:B01----:R-:W-:Y:S01]  /*111e0*/  ENDCOLLECTIVE ;  /* 0x000000000000791b */ /* 0x003fe20003800000 */
.L_x_9628:
        /* <DEDUP_REMOVED lines=13> */
.L_x_9629:
[----:B------:R-:W-:Y:S02]  /*112c0*/  IMAD.MOV.U32 R13, RZ, RZ, R25 ;  /* 0x000000ffff0d7224 */ /* 0x000fe400078e0019 */
[----:B------:R-:W-:Y:S01]  /*112d0*/  IMAD.MOV.U32 R12, RZ, RZ, 0x5 ;  /* 0x00000005ff0c7424 */ /* 0x000fe200078e00ff */
[----:B------:R-:W-:-:S13]  /*112e0*/  IADD3 R2, P0, R14, R0, RZ ;  /* 0x000000000e027210 */ /* 0x000fda0007f1e0ff */
[----:B------:R-:W-:Y:S05]  /*112f0*/  WARPSYNC.COLLECTIVE R15, `(.L_x_9630) ;  /* 0x000000000f087348 */ /* 0x000fea0003c00000 */
[----:B------:R0:W1:Y:S02]  /*11300*/  SHFL.IDX P6, R14, R13, R12, R11 ;  /* 0x0000000c0d0e7389 */ /* 0x00006400000c000b */
[----:B01----:R-:W-:Y:S01]  /*11310*/  ENDCOLLECTIVE ;  /* 0x000000000000791b */ /* 0x003fe20003800000 */
.L_x_9630:
        /* <DEDUP_REMOVED lines=13> */
.L_x_9631:
[----:B------:R-:W-:Y:S05]  /*113f0*/  BRA `(.L_x_9632) ;  /* 0xffffffc000747947 */ /* 0x000fea000383ffff */
.L_x_9526:
        /* <DEDUP_REMOVED lines=8> */
.L_x_9634:
[----:B------:R-:W-:Y:S05]  /*11480*/  BSYNC B0 ;  /* 0x0000000000007941 */ /* 0x000fea0003800000 */
.L_x_9633:
        /* <DEDUP_REMOVED lines=9> */
.L_x_9635:
        /* <DEDUP_REMOVED lines=18> */
.L_x_9636:
[----:B------:R-:W-:Y:S01]  /*11640*/  IMAD.MOV.U32 R12, RZ, RZ, 0x2 ;  /* 0x00000002ff0c7424 */ /* 0x000fe200078e00ff */
[----:B------:R-:W-:-:S05]  /*11650*/  SEL R7, R14, RZ, P1 ;  /* 0x000000ff0e077207 */ /* 0x000fca0000800000 */
[----:B------:R-:W-:-:S04]  /*11660*/  IMAD.IADD R6, R4, 0x1, R7 ;  /* 0x0000000104067824 */ /* 0x000fc800078e0207 */
[----:B------:R-:W-:-:S07]  /*11670*/  IMAD.MOV.U32 R13, RZ, RZ, R6 ;  /* 0x000000ffff0d7224 */ /* 0x000fce00078e0006 */
[----:B------:R-:W-:Y:S05]  /*11680*/  WARPSYNC.COLLECTIVE R15, `(.L_x_9637) ;  /* 0x000000000f087348 */ /* 0x000fea0003c00000 */
[----:B------:R0:W1:Y:S02]  /*11690*/  SHFL.UP P6, R14, R13, R12, R11 ;  /* 0x0400000c0d0e7389 */ /* 0x00006400000c000b */
[----:B01----:R-:W-:Y:S01]  /*116a0*/  ENDCOLLECTIVE ;  /* 0x000000000000791b */ /* 0x003fe20003800000 */
.L_x_9637:
[----:B------:R-:W-:Y:S01]  /*116b0*/  IMAD.MOV.U32 R12, RZ, RZ, 0x4 ;  /* 0x00000004ff0c7424 */ /* 0x000fe200078e00ff */
[----:B------:R-:W-:-:S04]  /*116c0*/  SEL R7, R14, RZ, P2 ;  /* 0x000000ff0e077207 */ /* 0x000fc80001000000 */
[----:B------:R-:W-:-:S05]  /*116d0*/  IADD3 R7, R6, R7, RZ ;  /* 0x0000000706077210 */ /* 0x000fca0007ffe0ff */
[----:B------:R-:W-:-:S07]  /*116e0*/  IMAD.MOV.U32 R13, RZ, RZ, R7 ;  /* 0x000000ffff0d7224 */ /* 0x000fce00078e0007 */
[----:B------:R-:W-:Y:S05]  /*116f0*/  WARPSYNC.COLLECTIVE R15, `(.L_x_9638) ;  /* 0x000000000f087348 */ /* 0x000fea0003c00000 */
[----:B------:R0:W1:Y:S02]  /*11700*/  SHFL.UP P6, R14, R13, R12, R11 ;  /* 0x0400000c0d0e7389 */ /* 0x00006400000c000b */
[----:B01----:R-:W-:Y:S01]  /*11710*/  ENDCOLLECTIVE ;  /* 0x000000000000791b */ /* 0x003fe20003800000 */
.L_x_9638:
[----:B------:R-:W-:Y:S01]  /*11720*/  IMAD.MOV.U32 R12, RZ, RZ, 0x8 ;  /* 0x00000008ff0c7424 */ /* 0x000fe200078e00ff */
[----:B------:R-:W-:-:S05]  /*11730*/  SEL R2, R14, RZ, P3 ;  /* 0x000000ff0e027207 */ /* 0x000fca0001800000 */
[----:B------:R-:W-:-:S04]  /*11740*/  IMAD.IADD R2, R7, 0x1, R2 ;  /* 0x0000000107027824 */ /* 0x000fc800078e0202 */
[----:B------:R-:W-:-:S07]  /*11750*/  IMAD.MOV.U32 R13, RZ, RZ, R2 ;  /* 0x000000ffff0d7224 */ /* 0x000fce00078e0002 */
[----:B------:R-:W-:Y:S05]  /*11760*/  WARPSYNC.COLLECTIVE R15, `(.L_x_9639) ;  /* 0x000000000f087348 */ /* 0x000fea0003c00000 */
[----:B------:R0:W1:Y:S02]  /*11770*/  SHFL.UP P6, R14, R13, R12, R11 ;  /* 0x0400000c0d0e7389 */ /* 0x00006400000c000b */
[----:B01----:R-:W-:Y:S01]  /*11780*/  ENDCOLLECTIVE ;  /* 0x000000000000791b */ /* 0x003fe20003800000 */
.L_x_9639:
[----:B------:R-:W-:Y:S01]  /*11790*/  IMAD.MOV.U32 R12, RZ, RZ, 0x10 ;  /* 0x00000010ff0c7424 */ /* 0x000fe200078e00ff */
[----:B------:R-:W-:-:S05]  /*117a0*/  SEL R3, R14, RZ, P4 ;  /* 0x000000ff0e037207 */ /* 0x000fca0002000000 */
[----:B------:R-:W-:-:S04]  /*117b0*/  IMAD.IADD R3, R2, 0x1, R3 ;  /* 0x0000000102037824 */ /* 0x000fc800078e0203 */
[----:B------:R-:W-:-:S07]  /*117c0*/  IMAD.MOV.U32 R13, RZ, RZ, R3 ;  /* 0x000000ffff0d7224 */ /* 0x000fce00078e0003 */
[----:B------:R-:W-:Y:S05]  /*117d0*/  WARPSYNC.COLLECTIVE R15, `(.L_x_9640) ;  /* 0x000000000f087348 */ /* 0x000fea0003c00000 */
[----:B------:R0:W1:Y:S02]  /*117e0*/  SHFL.UP P6, R14, R13, R12, R11 ;  /* 0x0400000c0d0e7389 */ /* 0x00006400000c000b */
[----:B01----:R-:W-:Y:S01]  /*117f0*/  ENDCOLLECTIVE ;  /* 0x000000000000791b */ /* 0x003fe20003800000 */
.L_x_9640:
        /* <DEDUP_REMOVED lines=8> */
.L_x_9641:
[----:B------:R-:W-:Y:S05]  /*11880*/  BRA `(.L_x_9642) ;  /* 0xffffffc000d07947 */ /* 0x000fea000383ffff */
.L_x_9531:
[----:B------:R-:W-:Y:S01]  /*11890*/  BSSY B0, `(.L_x_9643) ;  /* 0x0000008000007945 */ /* 0x000fe20003800000 */
[----:B-----5:R-:W-:Y:S02]  /*118a0*/  IMAD.MOV.U32 R13, RZ, RZ, R4 ;  /* 0x000000ffff0d7224 */ /* 0x020fe400078e0004 */
[----:B------:R-:W-:Y:S02]  /*118b0*/  IMAD.MOV.U32 R12, RZ, RZ, 0x1 ;  /* 0x00000001ff0c7424 */ /* 0x000fe400078e00ff */
[----:B------:R-:W-:Y:S02]  /*118c0*/  IMAD.MOV.U32 R11, RZ, RZ, RZ ;  /* 0x000000ffff0b7224 */ /* 0x000fe400078e00ff */
[----:B------:R-:W-:-:S07]  /*118d0*/  IMAD.MOV.U32 R15, RZ, RZ, -0x1 ;  /* 0xffffffffff0f7424 */ /* 0x000fce00078e00ff */
[----:B01234-:R-:W-:Y:S05]  /*118e0*/  WARPSYNC.COLLECTIVE R15, `(.L_x_9644) ;  /* 0x000000000f087348 */ /* 0x01ffea0003c00000 */
[----:B------:R0:W0:Y:S02]  /*118f0*/  SHFL.UP P6, R14, R13, R12, R11 ;  /* 0x0400000c0d0e7389 */ /* 0x00002400000c000b */
[----:B01234-:R-:W-:Y:S01]  /*11900*/  ENDCOLLECTIVE ;  /* 0x000000000000791b */ /* 0x01ffe20003800000 */
.L_x_9644:
[----:B------:R-:W-:Y:S05]  /*11910*/  BSYNC B0 ;  /* 0x0000000000007941 */ /* 0x000fea0003800000 */
.L_x_9643:
        /* <DEDUP_REMOVED lines=8> */
.L_x_9645:
[----:B------:R-:W-:Y:S01]  /*119a0*/  IMAD.MOV.U32 R12, RZ, RZ, 0x4 ;  /* 0x00000004ff0c7424 */ /* 0x000fe200078e00ff */
[----:B------:R-:W-:-:S05]  /*119b0*/  SEL R0, R14, RZ, P2 ;  /* 0x000000ff0e007207 */ /* 0x000fca0001000000 */
[----:B------:R-:W-:-:S04]  /*119c0*/  IMAD.IADD R0, R13, 0x1, R0 ;  /* 0x000000010d007824 */ /* 0x000fc800078e0200 */
[----:B------:R-:W-:-:S07]  /*119d0*/  IMAD.MOV.U32 R13, RZ, RZ, R0 ;  /* 0x000000ffff0d7224 */ /* 0x000fce00078e0000 */
[----:B------:R-:W-:Y:S05]  /*119e0*/  WARPSYNC.COLLECTIVE R15, `(.L_x_9646) ;  /* 0x000000000f087348 */ /* 0x000fea0003c00000 */
[----:B------:R0:W1:Y:S02]  /*119f0*/  SHFL.UP P6, R14, R13, R12, R11 ;  /* 0x0400000c0d0e7389 */ /* 0x00006400000c000b */
[----:B01----:R-:W-:Y:S01]  /*11a00*/  ENDCOLLECTIVE ;  /* 0x000000000000791b */ /* 0x003fe20003800000 */
.L_x_9646:
[----:B------:R-:W-:Y:S01]  /*11a10*/  IMAD.MOV.U32 R12, RZ, RZ, 0x8 ;  /* 0x00000008ff0c7424 */ /* 0x000fe200078e00ff */
[----:B------:R-:W-:-:S05]  /*11a20*/  SEL R3, R14, RZ, P3 ;  /* 0x000000ff0e037207 */ /* 0x000fca0001800000 */
[----:B------:R-:W-:-:S04]  /*11a30*/  IMAD.IADD R2, R0, 0x1, R3 ;  /* 0x0000000100027824 */ /* 0x000fc800078e0203 */
[----:B------:R-:W-:-:S07]  /*11a40*/  IMAD.MOV.U32 R13, RZ, RZ, R2 ;  /* 0x000000ffff0d7224 */ /* 0x000fce00078e0002 */
[----:B------:R-:W-:Y:S05]  /*11a50*/  WARPSYNC.COLLECTIVE R15, `(.L_x_9647) ;  /* 0x000000000f087348 */ /* 0x000fea0003c00000 */
[----:B------:R0:W1:Y:S02]  /*11a60*/  SHFL.UP P6, R14, R13, R12, R11 ;  /* 0x0400000c0d0e7389 */ /* 0x00006400000c000b */
[----:B01----:R-:W-:Y:S01]  /*11a70*/  ENDCOLLECTIVE ;  /* 0x000000000000791b */ /* 0x003fe20003800000 */
.L_x_9647:
[----:B------:R-:W-:Y:S01]  /*11a80*/  IMAD.MOV.U32 R12, RZ, RZ, 0x10 ;  /* 0x00000010ff0c7424 */ /* 0x000fe200078e00ff */
[----:B------:R-:W-:-:S05]  /*11a90*/  SEL R3, R14, RZ, P4 ;  /* 0x000000ff0e037207 */ /* 0x000fca0002000000 */
[----:B------:R-:W-:-:S04]  /*11aa0*/  IMAD.IADD R3, R2, 0x1, R3 ;  /* 0x0000000102037824 */ /* 0x000fc800078e0203 */
[----:B------:R-:W-:-:S07]  /*11ab0*/  IMAD.MOV.U32 R13, RZ, RZ, R3 ;  /* 0x000000ffff0d7224 */ /* 0x000fce00078e0003 */
[----:B------:R-:W-:Y:S05]  /*11ac0*/  WARPSYNC.COLLECTIVE R15, `(.L_x_9648) ;  /* 0x000000000f087348 */ /* 0x000fea0003c00000 */
[----:B------:R0:W1:Y:S02]  /*11ad0*/  SHFL.UP P6, R14, R13, R12, R11 ;  /* 0x0400000c0d0e7389 */ /* 0x00006400000c000b */
[----:B01----:R-:W-:Y:S01]  /*11ae0*/  ENDCOLLECTIVE ;  /* 0x000000000000791b */ /* 0x003fe20003800000 */
.L_x_9648:
        /* <DEDUP_REMOVED lines=8> */
.L_x_9649:
[----:B------:R-:W-:Y:S05]  /*11b70*/  BRA `(.L_x_9650) ;  /* 0xffffffc000b07947 */ /* 0x000fea000383ffff */
.L_x_9533:
[----:B------:R-:W-:Y:S01]  /*11b80*/  BSSY B0, `(.L_x_9651) ;  /* 0x0000006000007945 */ /* 0x000fe20003800000 */
[----:B------:R-:W-:Y:S01]  /*11b90*/  PLOP3.LUT P6, PT, P6, PT, PT, 0x8, 0x0 ;  /* 0x000000000000781c */ /* 0x000fe200037ce170 */
[----:B------:R-:W-:-:S12]  /*11ba0*/  IMAD.MOV.U32 R15, RZ, RZ, -0x1 ;  /* 0xffffffffff0f7424 */ /* 0x000fd800078e00ff */
[----:B0123--:R-:W-:Y:S05]  /*11bb0*/  WARPSYNC.COLLECTIVE R15, `(.L_x_9652) ;  /* 0x000000000f087348 */ /* 0x00ffea0003c00000 */
[----:B------:R-:W-:Y:S01]  /*11bc0*/  VOTE.ANY R14, PT, P6 ;  /* 0x00000000000e7806 */ /* 0x000fe200030e0100 */
[----:B0123--:R-:W-:Y:S06]  /*11bd0*/  ENDCOLLECTIVE ;  /* 0x000000000000791b */ /* 0x00ffec0003800000 */
.L_x_9652:
[----:B------:R-:W-:Y:S05]  /*11be0*/  BSYNC B0 ;  /* 0x0000000000007941 */ /* 0x000fea0003800000 */
.L_x_9651:
        /* <DEDUP_REMOVED lines=9> */
.L_x_9653:
[----:B------:R-:W-:Y:S01]  /*11c80*/  MOV R4, R14 ;  /* 0x0000000e00047202 */ /* 0x000fe20000000f00 */
[----:B------:R-:W-:Y:S06]  /*11c90*/  BRA `(.L_x_9654) ;  /* 0xffffffc000a07947 */ /* 0x000fec000383ffff */
.L_x_9535:
[----:B------:R-:W-:Y:S01]  /*11ca0*/  BSSY B0, `(.L_x_9655) ;  /* 0x0000007000007945 */ /* 0x000fe20003800000 */
[----:B------:R-:W-:Y:S02]  /*11cb0*/  IMAD.MOV.U32 R13, RZ, RZ, R6 ;  /* 0x000000ffff0d7224 */ /* 0x000fe400078e0006 */
[----:B------:R-:W-:Y:S02]  /*11cc0*/  IMAD.MOV.U32 R11, RZ, RZ, 0x1f ;  /* 0x0000001fff0b7424 */ /* 0x000fe400078e00ff */
[----:B------:R-:W-:-:S07]  /*11cd0*/  IMAD.MOV.U32 R15, RZ, RZ, -0x1 ;  /* 0xffffffffff0f7424 */ /* 0x000fce00078e00ff */
[----:B01234-:R-:W-:Y:S05]  /*11ce0*/  WARPSYNC.COLLECTIVE R15, `(.L_x_9656) ;  /* 0x000000000f087348 */ /* 0x01ffea0003c00000 */
[----:B------:R0:W0:Y:S02]  /*11cf0*/  SHFL.IDX P6, R14, R13, R12, R11 ;  /* 0x0000000c0d0e7389 */ /* 0x00002400000c000b */
[----:B01234-:R-:W-:Y:S01]  /*11d00*/  ENDCOLLECTIVE ;  /* 0x000000000000791b */ /* 0x01ffe20003800000 */
.L_x_9656:
[----:B------:R-:W-:Y:S05]  /*11d10*/  BSYNC B0 ;  /* 0x0000000000007941 */ /* 0x000fea0003800000 */
.L_x_9655:
[----:B------:R-:W-:Y:S05]  /*11d20*/  BRA `(.L_x_9534) ;  /* 0xffffffc000987947 */ /* 0x000fea000383ffff */
.L_x_9539:
[----:B0-----:R0:W4:Y:S02]  /*11d30*/  SYNCS.PHASECHK.TRANS64.TRYWAIT P0, [R7+URZ+0x22820], R0 ;  /* 0x02282000070075a7 */ /* 0x001124000800017f */
[----:B----4-:R-:W-:Y:S05]  /*11d40*/  @!P0 NANOSLEEP.SYNCS 0x989680 ;  /* 0x009896800000895d */ /* 0x010fea0003900000 */
[----:B------:R-:W4:Y:S02]  /*11d50*/  @!P0 SYNCS.PHASECHK.TRANS64 P0, [R7+URZ+0x22820], R0 ;  /* 0x02282000070085a7 */ /* 0x000f24000800007f */
[----:B----4-:R-:W-:Y:S05]  /*11d60*/  @!P0 BRA `(.L_x_9539) ;  /* 0xfffffffc00f08947 */ /* 0x010fea000383ffff */
[----:B------:R-:W-:Y:S05]  /*11d70*/  BRA `(.L_x_9657) ;  /* 0xffffffc400847947 */ /* 0x000fea000383ffff */
.L_x_9540:
        /* <DEDUP_REMOVED lines=8> */
[----:B0123--:R-:W-:Y:S05]  /*11e00*/  WARPSYNC.COLLECTIVE R15, `(.L_x_9659) ;  /* 0x000000000f087348 */ /* 0x00ffea0003c00000 */
[----:B------:R4:W0:Y:S02]  /*11e10*/  SHFL.IDX P6, R14, R13, R12, R11 ;  /* 0x0000000c0d0e7389 */ /* 0x00082400000c000b */
[----:B01234-:R-:W-:Y:S01]  /*11e20*/  ENDCOLLECTIVE ;  /* 0x000000000000791b */ /* 0x01ffe20003800000 */
.L_x_9659:
[----:B------:R-:W-:Y:S05]  /*11e30*/  BSYNC B0 ;  /* 0x0000000000007941 */ /* 0x000fea0003800000 */
.L_x_9658:
[----:B------:R-:W-:Y:S05]  /*11e40*/  BRA `(.L_x_9660) ;  /* 0xffffffc4006c7947 */ /* 0x000fea000383ffff */
.L_x_9543:
[----:B------:R-:W-:Y:S01]  /*11e50*/  BSSY B1, `(.L_x_9661) ;  /* 0x0000006000017945 */ /* 0x000fe20003800000 */
[----:B------:R-:W-:-:S07]  /*11e60*/  IMAD.MOV.U32 R15, RZ, RZ, -0x1 ;  /* 0xffffffffff0f7424 */ /* 0x000fce00078e00ff */
[----:B0123--:R-:W-:Y:S05]  /*11e70*/  WARPSYNC.COLLECTIVE R15, `(.L_x_9662) ;  /* 0x000000000f0c7348 */ /* 0x00ffea0003c00000 */
[----:B------:R-:W-:Y:S02]  /*11e80*/  ELECT P6, UR62, PT ;  /* 0x00000000003e782f */ /* 0x000fe400038c0000 */
[----:B------:R-:W-:Y:S01]  /*11e90*/  MOV R14, UR62 ;  /* 0x0000003e000e7c02 */ /* 0x000fe20008000f00 */
[----:B0123--:R-:W-:Y:S10]  /*11ea0*/  ENDCOLLECTIVE ;  /* 0x000000000000791b */ /* 0x00fff40003800000 */
.L_x_9662:
[----:B------:R-:W-:Y:S05]  /*11eb0*/  BSYNC B1 ;  /* 0x0000000000017941 */ /* 0x000fea0003800000 */
.L_x_9661:
[----:B------:R-:W-:Y:S05]  /*11ec0*/  BRA `(.L_x_9663) ;  /* 0xffffffc400647947 */ /* 0x000fea000383ffff */
.L_x_9545:
[----:B0-----:R0:W4:Y:S02]  /*11ed0*/  SYNCS.PHASECHK.TRANS64.TRYWAIT P1, [R5+URZ+0x22840], R0 ;  /* 0x02284000050075a7 */ /* 0x001124000802017f */
[----:B----4-:R-:W-:Y:S05]  /*11ee0*/  @!P1 NANOSLEEP.SYNCS 0x989680 ;  /* 0x009896800000995d */ /* 0x010fea0003900000 */
[----:B------:R-:W4:Y:S02]  /*11ef0*/  @!P1 SYNCS.PHASECHK.TRANS64 P1, [R5+URZ+0x22840], R0 ;  /* 0x02284000050095a7 */ /* 0x000f24000802007f */
[----:B----4-:R-:W-:Y:S05]  /*11f00*/  @!P1 BRA `(.L_x_9545) ;  /* 0xfffffffc00f09947 */ /* 0x010fea000383ffff */
[----:B------:R-:W-:Y:S05]  /*11f10*/  BRA `(.L_x_9664) ;  /* 0xffffffc400847947 */ /* 0x000fea000383ffff */
.L_x_9547:
[----:B----4-:R4:W0:Y:S02]  /*11f20*/  SYNCS.PHASECHK.TRANS64.TRYWAIT P1, [R3+URZ+0x22840], R2 ;  /* 0x02284002030075a7 */ /* 0x010824000802017f */
[----:B0-----:R-:W-:Y:S05]  /*11f30*/  @!P1 NANOSLEEP.SYNCS 0x989680 ;  /* 0x009896800000995d */ /* 0x001fea0003900000 */
[----:B------:R-:W0:Y:S02]  /*11f40*/  @!P1 SYNCS.PHASECHK.TRANS64 P1, [R3+URZ+0x22840], R2 ;  /* 0x02284002030095a7 */ /* 0x000e24000802007f */
[----:B0-----:R-:W-:Y:S05]  /*11f50*/  @!P1 BRA `(.L_x_9547) ;  /* 0xfffffffc00f09947 */ /* 0x001fea000383ffff */
[----:B------:R-:W-:Y:S05]  /*11f60*/  BRA `(.L_x_9665) ;  /* 0xffffffc400907947 */ /* 0x000fea000383ffff */
.L_x_9549:
[----:B------:R0:W0:Y:S02]  /*11f70*/  SYNCS.PHASECHK.TRANS64.TRYWAIT P1, [R5+URZ+0x22860], R0 ;  /* 0x02286000050075a7 */ /* 0x000024000802017f */
[----:B0-----:R-:W-:Y:S05]  /*11f80*/  @!P1 NANOSLEEP.SYNCS 0x989680 ;  /* 0x009896800000995d */ /* 0x001fea0003900000 */
[----:B------:R-:W0:Y:S02]  /*11f90*/  @!P1 SYNCS.PHASECHK.TRANS64 P1, [R5+URZ+0x22860], R0 ;  /* 0x02286000050095a7 */ /* 0x000e24000802007f */
[----:B0-----:R-:W-:Y:S05]  /*11fa0*/  @!P1 BRA `(.L_x_9549) ;  /* 0xfffffffc00f09947 */ /* 0x001fea000383ffff */
[----:B------:R-:W-:Y:S05]  /*11fb0*/  BRA `(.L_x_9666) ;  /* 0xffffffc4008c7947 */ /* 0x000fea000383ffff */
.L_x_9667:
        /* <DEDUP_REMOVED lines=12> */
.L_x_15664:


//--------------------- .text._ZN7cutlass13device_kernelIN5flash11enable_sm90INS1_16FlashAttnFwdSm90INS1_25CollectiveMainloopFwdSm90ILi2EN4cute5tupleIJNS5_1CILi1EEES8_S8_EEENS6_IJNS7_ILi128EEENS7_ILi96EEENS7_ILi64EEEEEELi256ENS_6half_tEfNS_4arch4Sm90ELb0ELb0ELb1ELb1ELb1ELb1ELb0ELb1ELb0ELb1ELb0ELb0EEENS1_21CollectiveEpilogueFwdINS6_IJSA_NS7_ILi256EEESB_EEES9_SE_SG_Li256ELb1ELb1ELb0ELb0EEENS1_36VarlenDynamicPersistentTileSchedulerILi128ELi96ELi256ELi128ELb0ELb1ELb1ELb0ELb1ELb1EEEEEEEEEvNT_6ParamsE --------------------------
	.section	.text._ZN7cutlass13device_kernelIN5flash11enable_sm90INS1_16FlashAttnFwdSm90INS1_25CollectiveMainloopFwdSm90ILi2EN4cute5tupleIJNS5_1CILi1EEES8_S8_EEENS6_IJNS7_ILi128EEENS7_ILi96EEENS7_ILi64EEEEEELi256ENS_6half_tEfNS_4arch4Sm90ELb0ELb0ELb1ELb1ELb1ELb1ELb0ELb1ELb0ELb1ELb0ELb0EEENS1_21CollectiveEpilogueFwdINS6_IJSA_NS7_ILi256EEESB_EEES9_SE_SG_Li256ELb1ELb1ELb0ELb0EEENS1_36VarlenDynamicPersistentTileSchedulerILi128ELi96ELi256ELi128ELb0ELb1ELb1ELb0ELb1ELb1EEEEEEEEEvNT_6ParamsE,"ax",@progbits
	.align	128
.text._ZN7cutlass13device_kernelIN5flash11enable_sm90INS1_16FlashAttnFwdSm90INS1_25CollectiveMainloopFwdSm90ILi2EN4cute5tupleIJNS5_1CILi1EEES8_S8_EEENS6_IJNS7_ILi128EEENS7_ILi96EEENS7_ILi64EEEEEELi256ENS_6half_tEfNS_4arch4Sm90ELb0ELb0ELb1ELb1ELb1ELb1ELb0ELb1ELb0ELb1ELb0ELb0EEENS1_21CollectiveEpilogueFwdINS6_IJSA_NS7_ILi256EEESB_EEES9_SE_SG_Li256ELb1ELb1ELb0ELb0EEENS1_36VarlenDynamicPersistentTileSchedulerILi128ELi96ELi256ELi128ELb0ELb1ELb1ELb0ELb1ELb1EEEEEEEEEvNT_6ParamsE:
        .type           _ZN7cutlass13device_kernelIN5flash11enable_sm90INS1_16FlashAttnFwdSm90INS1_25CollectiveMainloopFwdSm90ILi2EN4cute5tupleIJNS5_1CILi1EEES8_S8_EEENS6_IJNS7_ILi128EEENS7_ILi96EEENS7_ILi64EEEEEELi256ENS_6half_tEfNS_4arch4Sm90ELb0ELb0ELb1ELb1ELb1ELb1ELb0ELb1ELb0ELb1ELb0ELb0EEENS1_21CollectiveEpilogueFwdINS6_IJSA_NS7_ILi256EEESB_EEES9_SE_SG_Li256ELb1ELb1ELb0ELb0EEENS1_36VarlenDynamicPersistentTileSchedulerILi128ELi96ELi256ELi128ELb0ELb1ELb1ELb0ELb1ELb1EEEEEEEEEvNT_6ParamsE,@function
        .size           _ZN7cutlass13device_kernelIN5flash11enable_sm90INS1_16FlashAttnFwdSm90INS1_25CollectiveMainloopFwdSm90ILi2EN4cute5tupleIJNS5_1CILi1EEES8_S8_EEENS6_IJNS7_ILi128EEENS7_ILi96EEENS7_ILi64EEEEEELi256ENS_6half_tEfNS_4arch4Sm90ELb0ELb0ELb1ELb1ELb1ELb1ELb0ELb1ELb0ELb1ELb0ELb0EEENS1_21CollectiveEpilogueFwdINS6_IJSA_NS7_ILi256EEESB_EEES9_SE_SG_Li256ELb1ELb1ELb0ELb0EEENS1_36VarlenDynamicPersistentTileSchedulerILi128ELi96ELi256ELi128ELb0ELb1ELb1ELb0ELb1ELb1EEEEEEEEEvNT_6ParamsE,(.L_x_15665 - _ZN7cutlass13device_kernelIN5flash11enable_sm90INS1_16FlashAttnFwdSm90INS1_25CollectiveMainloopFwdSm90ILi2EN4cute5tupleIJNS5_1CILi1EEES8_S8_EEENS6_IJNS7_ILi128EEENS7_ILi96EEENS7_ILi64EEEEEELi256ENS_6half_tEfNS_4arch4Sm90ELb0ELb0ELb1ELb1ELb1ELb1ELb0ELb1ELb0ELb1ELb0ELb0EEENS1_21CollectiveEpilogueFwdINS6_IJSA_NS7_ILi256EEESB_EEES9_SE_SG_Li256ELb1ELb1ELb0ELb0EEENS1_36VarlenDynamicPersistentTileSchedulerILi128ELi96ELi256ELi128ELb0ELb1ELb1ELb0ELb1ELb1EEEEEEEEEvNT_6ParamsE)
        .other          _ZN7cutlass13device_kernelIN5flash11enable_sm90INS1_16FlashAttnFwdSm90INS1_25CollectiveMainloopFwdSm90ILi2EN4cute5tupleIJNS5_1CILi1EEES8_S8_EEENS6_IJNS7_ILi128EEENS7_ILi96EEENS7_ILi64EEEEEELi256ENS_6half_tEfNS_4arch4Sm90ELb0ELb0ELb1ELb1ELb1ELb1ELb0ELb1ELb0ELb1ELb0ELb0EEENS1_21CollectiveEpilogueFwdINS6_IJSA_NS7_ILi256EEESB_EEES9_SE_SG_Li256ELb1ELb1ELb0ELb0EEENS1_36VarlenDynamicPersistentTileSchedulerILi128ELi96ELi256ELi128ELb0ELb1ELb1ELb0ELb1ELb1EEEEEEEEEvNT_6ParamsE,@"STO_CUDA_ENTRY STV_DEFAULT"
_ZN7cutlass13device_kernelIN5flash11enable_sm90INS1_16FlashAttnFwdSm90INS1_25CollectiveMainloopFwdSm90ILi2EN4cute5tupleIJNS5_1CILi1EEES8_S8_EEENS6_IJNS7_ILi128EEENS7_ILi96EEENS7_ILi64EEEEEELi256ENS_6half_tEfNS_4arch4Sm90ELb0ELb0ELb1ELb1ELb1ELb1ELb0ELb1ELb0ELb1ELb0ELb0EEENS1_21CollectiveEpilogueFwdINS6_IJSA_NS7_ILi256EEESB_EEES9_SE_SG_Li256ELb1ELb1ELb0ELb0EEENS1_36VarlenDynamicPersistentTileSchedulerILi128ELi96ELi256ELi128ELb0ELb1ELb1ELb0ELb1ELb1EEEEEEEEEvNT_6ParamsE:
        /* <DEDUP_REMOVED lines=17> */
.L_x_9669:
[----:B------:R-:W-:Y:S05]  /*0110*/  BSYNC B0 ;  /* 0x0000000000007941 */ /* 0x000fea0003800000 */
.L_x_9668:
[----:B------:R-:W-:Y:S01]  /*0120*/  VOTEU.ANY UP0, P0 ;  /* 0x00000000003f7886 */ /* 0x000fe20000000100 */
[----:B------:R-:W0:Y:S01]  /*0130*/  SHFL.IDX PT, R3, R2, RZ, 0x1f ;  /* 0x00001fff02037589 */ /* 0x000e2200000e0000 */
[----:B------:R-:W-:Y:S01]  /*0140*/  UMOV UR4, 0x80 ;  /* 0x0000008000047882 */ /* 0x000fe20000000000 */
[----:B------:R-:W-:Y:S01]  /*0150*/  UMOV UR7, 0x100 ;  /* 0x0000010000077882 */ /* 0x000fe20000000000 */
[----:B------:R-:W-:Y:S01]  /*0160*/  SHF.R.U32.HI R4, RZ, 0x7, R0 ;  /* 0x00000007ff047819 */ /* 0x000fe20000011600 */
[----:B------:R-:W1:Y:S01]  /*0170*/  @UP0 S2UR UR8, SR_CgaCtaId ;  /* 0x00000000000809c3 */ /* 0x000e620000008800 */
[----:B------:R-:W-:Y:S01]  /*0180*/  @UP0 UMOV UR6, 0x400 ;  /* 0x0000040000060882 */ /* 0x000fe20000000000 */
[----:B------:R-:W-:-:S04]  /*0190*/  @UP0 UIADD3 UR4, -UR4, 0x100000, URZ ;  /* 0x0010000004040890 */ /* 0x000fc8000fffe13f */
[----:B------:R-:W-:Y:S02]  /*01a0*/  @UP0 USHF.L.U32 UR5, UR4, 0xb, URZ ;  /* 0x0000000b04050899 */ /* 0x000fe4000800063f */
[----:B------:R-:W-:Y:S01]  /*01b0*/  @UP0 USHF.L.U32 UR4, UR4, 0x1, URZ ;  /* 0x0000000104040899 */ /* 0x000fe2000800063f */
[----:B------:R-:W-:Y:S01]  /*01c0*/  VOTEU.ANY UP1, P0 ;  /* 0x00000000003f7886 */ /* 0x000fe20000020100 */
[----:B0-----:R-:W-:Y:S02]  /*01d0*/  ISETP.NE.AND P1, PT, R3, RZ, PT ;  /* 0x000000ff0300720c */ /* 0x001fe40003f25270 */
[----:B------:R0:W2:Y:S01]  /*01e0*/  SHFL.IDX PT, R3, R4, RZ, 0x1f ;  /* 0x00001fff04037589 */ /* 0x0000a200000e0000 */
[----:B-1----:R-:W-:Y:S02]  /*01f0*/  @UP0 ULEA UR8, UR8, UR6, 0x18 ;  /* 0x0000000608080291 */ /* 0x002fe4000f8ec03f */
[----:B------:R-:W-:-:S04]  /*0200*/  @UP0 UIADD3 UR6, -UR7, 0x100000, URZ ;  /* 0x0010000007060890 */ /* 0x000fc8000fffe13f */
[----:B------:R-:W-:Y:S02]  /*0210*/  @UP0 USHF.L.U32 UR7, UR6, 0xb, URZ ;  /* 0x0000000b06070899 */ /* 0x000fe4000800063f */
[----:B------:R-:W-:Y:S01]  /*0220*/  @UP0 USHF.L.U32 UR6, UR6, 0x1, URZ ;  /* 0x0000000106060899 */ /* 0x000fe2000800063f */
[----:B------:R-:W-:Y:S01]  /*0230*/  VOTEU.ANY UP0, P0 ;  /* 0x00000000003f7886 */ /* 0x000fe20000000100 */
[----:B------:R-:W1:Y:S04]  /*0240*/  FENCE.VIEW.ASYNC.S ;  /* 0x00000000000073c6 */ /* 0x000e680000000000 */
[----:B-1----:R0:W1:Y:S06]  /*0250*/  @UP0 SYNCS.EXCH.64 URZ, [UR8+0x22800], UR4 ;  /* 0x02280004083f05b2 */ /* 0x00206c0008000100 */
[----:B------:R0:W3:Y:S02]  /*0260*/  @UP1 SYNCS.EXCH.64 URZ, [UR8+0x22820], UR6 ;  /* 0x02282006083f15b2 */ /* 0x0000e40008000100 */
        /* <DEDUP_REMOVED lines=17> */
[----:B------:R0:W0:Y:S01]  /*0380*/  SYNCS.EXCH.64 URZ, [UR8+0x22848], UR6 ;  /* 0x02284806083f75b2 */ /* 0x0000220008000100 */
[----:B------:R-:W-:Y:S01]  /*0390*/  NOP ;  /* 0x0000000000007918 */ /* 0x000fe20000000000 */
.L_x_9670:
        /* <DEDUP_REMOVED lines=22> */
.L_x_9671:
        /* <DEDUP_REMOVED lines=18> */
.L_x_9672:
        /* <DEDUP_REMOVED lines=22> */
.L_x_9673:
        /* <DEDUP_REMOVED lines=22> */
.L_x_9674:
[----:B--2---:R-:W-:Y:S01]  /*08e0*/  ISETP.NE.AND P0, PT, R3, RZ, PT ;  /* 0x000000ff0300720c */ /* 0x004fe20003f05270 */
[----:B------:R-:W-:Y:S01]  /*08f0*/  IMAD.MOV.U32 R3, RZ, RZ, 0x1 ;  /* 0x00000001ff037424 */ /* 0x000fe200078e00ff */
[----:B------:R-:W-:Y:S01]  /*0900*/  NOP ;  /* 0x0000000000007918 */ /* 0x000fe20000000000 */
[----:B------:R-:W-:Y:S01]  /*0910*/  ULDC.64 UR40, c[0x0][0x208] ;  /* 0x0000820000287ab9 */ /* 0x000fe20000000a00 */
[----:B------:R-:W-:Y:S02]  /*0920*/  BSSY B9, `(.L_x_9675) ;  /* 0x0001697000097945 */ /* 0x000fe40003800000 */
[----:B------:R-:W-:-:S05]  /*0930*/  SEL R3, R3, 0x2, !P0 ;  /* 0x0000000203037807 */ /* 0x000fca0004000000 */
[----:B------:R2:W-:Y:S01]  /*0940*/  STL [R1], R3 ;  /* 0x0000000301007387 */ /* 0x0005e20000100800 */
[----:B01-34-:R-:W-:Y:S06]  /*0950*/  BAR.SYNC.DEFER_BLOCKING 0x0 ;  /* 0x0000000000007b1d */ /* 0x01bfec0000010000 */
[----:B------:R-:W-:Y:S05]  /*0960*/  @!P0 BRA `(.L_x_9676) ;  /* 0x0000010000888947 */ /* 0x000fea0003800000 */
.L_x_9677:
[----:B------:R-:W-:-:S08]  /*0970*/  NOP ;  /* 0x0000000000007918 */ /* 0x000fd00000000000 */
[----:B------:R-:W0:Y:S02]  /*0980*/  USETMAXREG.TRY_ALLOC.CTAPOOL UP0, 0xe8 ;  /* 0x000000e8000079c8 */ /* 0x000e240008000600 */
[----:B0-----:R-:W-:-:S13]  /*0990*/  PLOP3.LUT P0, PT, PT, PT, UP0, 0x80, 0x0 ;  /* 0x000000000000781c */ /* 0x001fda0003f0f008 */
[----:B------:R-:W-:Y:S05]  /*09a0*/  @!P0 BRA `(.L_x_9677) ;  /* 0xfffffffc00f08947 */ /* 0x000fea000383ffff */
[----:B--2---:R-:W-:Y:S01]  /*09b0*/  SHF.R.U32.HI R3, RZ, 0x7, R0 ;  /* 0x00000007ff037819 */ /* 0x004fe20000011600 */
[----:B------:R-:W0:Y:S01]  /*09c0*/  S2R R2, SR_CgaCtaId ;  /* 0x0000000000027919 */ /* 0x000e220000008800 */
[----:B------:R-:W-:Y:S01]  /*09d0*/  MOV R19, 0x400 ;  /* 0x0000040000137802 */ /* 0x000fe20000000f00 */
[----:B------:R-:W-:Y:S01]  /*09e0*/  ULDC UR4, c[0x0][0xc3c] ;  /* 0x00030f0000047ab9 */ /* 0x000fe20000000800 */
[----:B------:R-:W-:Y:S06]  /*09f0*/  BAR.ARV 0x8, 0x180 ;  /* 0x0206000000007b1d */ /* 0x000fec0000002000 */
[----:B------:R-:W-:-:S13]  /*0a00*/  ISETP.NE.AND P0, PT, R3, 0x1, PT ;  /* 0x000000010300780c */ /* 0x000fda0003f05270 */
[----:B------:R-:W-:Y:S08]  /*0a10*/  @!P0 BAR.ARV 0x9, 0x100 ;  /* 0x0244000000008b1d */ /* 0x000ff00000002000 */
[----:B------:R-:W-:Y:S01]  /*0a20*/  BAR.SYNC.DEFER_BLOCKING 0x5, 0x180 ;  /* 0x0146000000007b1d */ /* 0x000fe20000010000 */
[----:B0-----:R-:W-:-:S05]  /*0a30*/  LEA R19, R2, R19, 0x18 ;  /* 0x0000001302137211 */ /* 0x001fca00078ec0ff */
[----:B------:R-:W0:Y:S02]  /*0a40*/  LDS.128 R72, [R19+0x228d0] ;  /* 0x0228d00013487984 */ /* 0x000e240000000c00 */
[----:B------:R-:W-:Y:S06]  /*0a50*/  BAR.ARV 0x4, 0x180 ;  /* 0x0106000000007b1d */ /* 0x000fec0000002000 */
[----:B0-----:R-:W-:-:S13]  /*0a60*/  ISETP.GE.AND P0, PT, R75, UR4, PT ;  /* 0x000000044b007c0c */ /* 0x001fda000bf06270 */
[----:B------:R-:W-:Y:S05]  /*0a70*/  @P0 BRA `(.L_x_9678) ;  /* 0x0000016800040947 */ /* 0x000fea0003800000 */
[----:B------:R-:W2:Y:S01]  /*0a80*/  LDL.LU R13, [R1] ;  /* 0x00000000010d7983 */ /* 0x000ea20000300800 */
[----:B------:R-:W-:Y:S01]  /*0a90*/  VIADD R12, R0, 0xffffff80 ;  /* 0xffffff80000c7836 */ /* 0x000fe20000000000 */
[----:B------:R-:W-:Y:S01]  /*0aa0*/  CS2R R202, SRZ ;  /* 0x0000000000ca7805 */ /* 0x000fe2000001ff00 */
[----:B------:R-:W-:Y:S02]  /*0ab0*/  IMAD.MOV.U32 R18, RZ, RZ, RZ ;  /* 0x000000ffff127224 */ /* 0x000fe400078e00ff */
[----:B------:R-:W-:Y:S01]  /*0ac0*/  IMAD.MOV.U32 R212, RZ, RZ, RZ ;  /* 0x000000ffffd47224 */ /* 0x000fe200078e00ff */
[----:B------:R-:W-:-:S04]  /*0ad0*/  SHF.R.S32.HI R0, RZ, 0x1f, R12 ;  /* 0x0000001fff007819 */ /* 0x000fc8000001140c */
[----:B------:R-:W-:-:S04]  /*0ae0*/  LEA.HI R2, R0, R12, RZ, 0x7 ;  /* 0x0000000c00027211 */ /* 0x000fc800078f38ff */
[----:B------:R-:W-:Y:S02]  /*0af0*/  LOP3.LUT R3, R2, 0xffffff80, RZ, 0xc0, !PT ;  /* 0xffffff8002037812 */ /* 0x000fe400078ec0ff */
[----:B------:R-:W-:-:S03]  /*0b00*/  SHF.R.S32.HI R14, RZ, 0x7, R2 ;  /* 0x00000007ff0e7819 */ /* 0x000fc60000011402 */
[----:B------:R-:W-:Y:S01]  /*0b10*/  IMAD.IADD R11, R12, 0x1, -R3 ;  /* 0x000000010c0b7824 */ /* 0x000fe200078e0a03 */
[----:B------:R-:W-:-:S04]  /*0b20*/  LEA.HI R2, R2, R14, RZ, 0x1 ;  /* 0x0000000e02027211 */ /* 0x000fc800078f08ff */
[----:B------:R-:W-:Y:S02]  /*0b30*/  SHF.R.S32.HI R7, RZ, 0x1f, R11 ;  /* 0x0000001fff077819 */ /* 0x000fe4000001140b */
[----:B------:R-:W-:Y:S02]  /*0b40*/  LOP3.LUT R2, R2, 0x3fffffe, RZ, 0xc0, !PT ;  /* 0x03fffffe02027812 */ /* 0x000fe400078ec0ff */
[CC--:B------:R-:W-:Y:S02]  /*0b50*/  LEA.HI R8, R7.reuse, R11.reuse, RZ, 0x2 ;  /* 0x0000000b07087211 */ /* 0x0c0fe400078f10ff */
[----:B------:R-:W-:Y:S01]  /*0b60*/  LEA.HI R7, R7, R11, RZ, 0x5 ;  /* 0x0000000b07077211 */ /* 0x000fe200078f28ff */
[----:B------:R-:W-:Y:S01]  /*0b70*/  IMAD.IADD R2, R14, 0x1, -R2 ;  /* 0x000000010e027824 */ /* 0x000fe200078e0a02 */
[--C-:B------:R-:W-:Y:S02]  /*0b80*/  SHF.R.S32.HI R4, RZ, 0x2, R8.reuse ;  /* 0x00000002ff047819 */ /* 0x100fe40000011408 */
[----:B------:R-:W-:-:S02]  /*0b90*/  SHF.R.S32.HI R3, RZ, 0x1f, R8 ;  /* 0x0000001fff037819 */ /* 0x000fc40000011408 */
[----:B------:R-:W-:Y:S02]  /*0ba0*/  SHF.R.S32.HI R7, RZ, 0x5, R7 ;  /* 0x00000005ff077819 */ /* 0x000fe40000011407 */
[----:B------:R-:W-:Y:S02]  /*0bb0*/  LEA.HI R5, R3, R4, RZ, 0x3 ;  /* 0x0000000403057211 */ /* 0x000fe400078f18ff */
[CC--:B------:R-:W-:Y:S02]  /*0bc0*/  LEA.HI R3, R0.reuse, R12.reuse, RZ, 0x4 ;  /* 0x0000000c00037211 */ /* 0x0c0fe400078f20ff */
[----:B------:R-:W-:Y:S02]  /*0bd0*/  LOP3.LUT R9, R5, 0xfffffff8, RZ, 0xc0, !PT ;  /* 0xfffffff805097812 */ /* 0x000fe400078ec0ff */
[----:B------:R-:W-:Y:S02]  /*0be0*/  SHF.R.S32.HI R6, RZ, 0x4, R3 ;  /* 0x00000004ff067819 */ /* 0x000fe40000011403 */
[----:B------:R-:W-:Y:S01]  /*0bf0*/  LEA.HI R5, R0, R12, RZ, 0x5 ;  /* 0x0000000c00057211 */ /* 0x000fe200078f28ff */
[----:B------:R-:W-:Y:S01]  /*0c00*/  IMAD.IADD R10, R4, 0x1, -R9 ;  /* 0x00000001040a7824 */ /* 0x000fe200078e0a09 */
[----:B------:R-:W-:-:S02]  /*0c10*/  LOP3.LUT R4, R3, 0x3fffff0, RZ, 0xc0, !PT ;  /* 0x03fffff003047812 */ /* 0x000fc400078ec0ff */
[----:B------:R-:W-:Y:S01]  /*0c20*/  LEA.HI R3, R3, R6, RZ, 0x1 ;  /* 0x0000000603037211 */ /* 0x000fe200078f08ff */
[----:B------:R-:W-:Y:S01]  /*0c30*/  IMAD R7, R7, 0x10, R10 ;  /* 0x0000001007077824 */ /* 0x000fe200078e020a */
[----:B------:R-:W-:Y:S02]  /*0c40*/  SHF.R.S32.HI R15, RZ, 0x5, R5 ;  /* 0x00000005ff0f7819 */ /* 0x000fe40000011405 */
[----:B------:R-:W-:Y:S02]  /*0c50*/  LOP3.LUT R3, R3, 0x1ffffffe, RZ, 0xc0, !PT ;  /* 0x1ffffffe03037812 */ /* 0x000fe400078ec0ff */
[----:B------:R-:W-:Y:S02]  /*0c60*/  IADD3 R4, R12, -R4, RZ ;  /* 0x800000040c047210 */ /* 0x000fe40007ffe0ff */
[----:B------:R-:W-:Y:S01]  /*0c70*/  LOP3.LUT R8, R8, 0x7ffffffc, RZ, 0xc0, !PT ;  /* 0x7ffffffc08087812 */ /* 0x000fe200078ec0ff */
[----:B------:R-:W-:Y:S01]  /*0c80*/  IMAD.IADD R3, R6, 0x1, -R3 ;  /* 0x0000000106037824 */ /* 0x000fe200078e0a03 */
[----:B------:R-:W-:Y:S01]  /*0c90*/  LEA R6, R2, R7, 0x6 ;  /* 0x0000000702067211 */ /* 0x000fe200078e30ff */
[----:B------:R-:W-:Y:S01]  /*0ca0*/  IMAD R4, R15, 0x10, R4 ;  /* 0x000000100f047824 */ /* 0x000fe200078e0204 */
[----:B------:R-:W-:-:S02]  /*0cb0*/  LEA.HI R2, R0, R12, RZ, 0x2 ;  /* 0x0000000c00027211 */ /* 0x000fc400078f10ff */
[----:B------:R-:W-:Y:S01]  /*0cc0*/  LEA.HI R0, R0, R12, RZ, 0x3 ;  /* 0x0000000c00007211 */ /* 0x000fe200078f18ff */
[----:B------:R-:W-:Y:S01]  /*0cd0*/  IMAD R5, R4, 0x8, R3 ;  /* 0x0000000804057824 */ /* 0x000fe200078e0203 */
[--C-:B------:R-:W-:Y:S01]  /*0ce0*/  SHF.R.S32.HI R200, RZ, 0x2, R2.reuse ;  /* 0x00000002ffc87819 */ /* 0x100fe20000011402 */
[----:B------:R-:W-:Y:S01]  /*0cf0*/  STL [R1+0x50], R6 ;  /* 0x0000500601007387 */ /* 0x000fe20000100800 */
[----:B------:R-:W-:Y:S02]  /*0d00*/  SHF.R.S32.HI R3, RZ, 0x1f, R2 ;  /* 0x0000001fff037819 */ /* 0x000fe40000011402 */
[----:B------:R-:W-:Y:S01]  /*0d10*/  SHF.R.S32.HI R4, RZ, 0x3, R0 ;  /* 0x00000003ff047819 */ /* 0x000fe20000011400 */
[----:B------:R-:W-:Y:S01]  /*0d20*/  VIADD R7, R200, 0x40 ;  /* 0x00000040c8077836 */ /* 0x000fe20000000000 */
[----:B------:R-:W-:Y:S01]  /*0d30*/  LOP3.LUT R0, R0, 0xfffffff8, RZ, 0xc0, !PT ;  /* 0xfffffff800007812 */ /* 0x000fe200078ec0ff */
[----:B------:R-:W-:Y:S01]  /*0d40*/  STL [R1+0x30], RZ ;  /* 0x000030ff01007387 */ /* 0x000fe20000100800 */
[----:B------:R-:W-:-:S02]  /*0d50*/  LOP3.LUT R2, R2, 0xfffffffc, RZ, 0xc0, !PT ;  /* 0xfffffffc02027812 */ /* 0x000fc400078ec0ff */
[----:B------:R-:W-:Y:S01]  /*0d60*/  LEA.HI R3, R3, R200, RZ, 0x3 ;  /* 0x000000c803037211 */ /* 0x000fe200078f18ff */
[C---:B------:R-:W-:Y:S01]  /*0d70*/  IMAD.IADD R9, R12.reuse, 0x1, -R0 ;  /* 0x000000010c097824 */ /* 0x040fe200078e0a00 */
[----:B------:R-:W-:Y:S01]  /*0d80*/  SHF.L.U32 R229, R7, 0x6, RZ ;  /* 0x0000000607e57819 */ /* 0x000fe200000006ff */
[----:B------:R-:W-:Y:S01]  /*0d90*/  IMAD.IADD R4, R12, 0x1, -R2 ;  /* 0x000000010c047824 */ /* 0x000fe200078e0a02 */
[----:B------:R-:W-:Y:S01]  /*0da0*/  LOP3.LUT R3, R3, 0xfffffff8, RZ, 0xc0, !PT ;  /* 0xfffffff803037812 */ /* 0x000fe200078ec0ff */
[----:B------:R-:W-:Y:S01]  /*0db0*/  IMAD.SHL.U32 R213, R9, 0x8, RZ ;  /* 0x0000000809d57824 */ /* 0x000fe200078e00ff */
[----:B------:R-:W-:Y:S01]  /*0dc0*/  SHF.R.S32.HI R2, RZ, 0x1f, R7 ;  /* 0x0000001fff027819 */ /* 0x000fe20000011407 */
[C---:B------:R-:W-:Y:S01]  /*0dd0*/  IMAD.SHL.U32 R16, R4.reuse, 0x8, RZ ;  /* 0x0000000804107824 */ /* 0x040fe200078e00ff */
[----:B------:R-:W-:Y:S01]  /*0de0*/  LEA.HI R0, R4, R4, RZ, 0x1 ;  /* 0x0000000404007211 */ /* 0x000fe200078f08ff */
[----:B------:R-:W-:Y:S01]  /*0df0*/  IMAD.IADD R9, R200, 0x1, -R3 ;  /* 0x00000001c8097824 */ /* 0x000fe200078e0a03 */
[----:B------:R-:W-:Y:S01]  /*0e00*/  LEA.HI R3, R2, R7, RZ, 0x3 ;  /* 0x0000000702037211 */ /* 0x000fe200078f18ff */
[----:B------:R-:W-:Y:S01]  /*0e10*/  IMAD.SHL.U32 R22, R4, 0x4, RZ ;  /* 0x0000000404167824 */ /* 0x000fe200078e00ff */
[----:B------:R-:W-:Y:S01]  /*0e20*/  LOP3.LUT R0, R0, 0x1ffffffe, RZ, 0xc0, !PT ;  /* 0x1ffffffe00007812 */ /* 0x000fe200078ec0ff */
[----:B------:R-:W-:Y:S01]  /*0e30*/  VIADD R12, R213, 0x80 ;  /* 0x00000080d50c7836 */ /* 0x000fe20000000000 */
[----:B------:R-:W-:Y:S01]  /*0e40*/  LOP3.LUT R229, R229, 0x1c0, RZ, 0xc0, !PT ;  /* 0x000001c0e5e57812 */ /* 0x000fe200078ec0ff */
[----:B------:R-:W-:Y:S01]  /*0e50*/  IMAD.SHL.U32 R3, R3, 0x40, RZ ;  /* 0x0000004003037824 */ /* 0x000fe200078e00ff */
[----:B------:R0:W-:Y:S01]  /*0e60*/  STL [R1+0x38], R9 ;  /* 0x0000380901007387 */ /* 0x0001e20000100800 */
[----:B------:R-:W-:Y:S01]  /*0e70*/  VIADD R10, R213, 0xc0 ;  /* 0x000000c0d50a7836 */ /* 0x000fe20000000000 */
[----:B------:R-:W-:Y:S01]  /*0e80*/  SHF.R.S32.HI R7, RZ, 0x1f, R213 ;  /* 0x0000001fff077819 */ /* 0x000fe200000114d5 */
[----:B------:R-:W-:Y:S01]  /*0e90*/  VIADD R204, R22, 0x10 ;  /* 0x0000001016cc7836 */ /* 0x000fe20000000000 */
[----:B------:R-:W-:Y:S01]  /*0ea0*/  LOP3.LUT R3, R3, 0xfffffe00, RZ, 0xc0, !PT ;  /* 0xfffffe0003037812 */ /* 0x000fe200078ec0ff */
[----:B------:R-:W-:Y:S01]  /*0eb0*/  IMAD.IADD R0, R4, 0x1, -R0 ;  /* 0x0000000104007824 */ /* 0x000fe200078e0a00 */
[----:B------:R-:W-:Y:S01]  /*0ec0*/  LOP3.LUT R4, R229, 0x38, R16, 0xf8, !PT ;  /* 0x00000038e5047812 */ /* 0x000fe200078ef810 */
[----:B------:R-:W-:Y:S01]  /*0ed0*/  VIADD R209, R16, 0x40 ;  /* 0x0000004010d17836 */ /* 0x000fe20000000000 */
[----:B------:R-:W-:Y:S01]  /*0ee0*/  SHF.R.S32.HI R7, RZ, 0x1f, R204 ;  /* 0x0000001fff077819 */ /* 0x000fe200000114cc */
[----:B------:R1:W-:Y:S01]  /*0ef0*/  STL [R1+0xc], R3 ;  /* 0x00000c0301007387 */ /* 0x0003e20000100800 */
[----:B0-----:R-:W-:Y:S01]  /*0f00*/  SHF.R.U32.HI R9, RZ, 0x3, R229 ;  /* 0x00000003ff097819 */ /* 0x001fe200000116e5 */
[----:B------:R-:W-:Y:S01]  /*0f10*/  IMAD R0, R0, 0x8, R6 ;  /* 0x0000000800007824 */ /* 0x000fe200078e0206 */
[C---:B------:R-:W-:Y:S01]  /*0f20*/  IADD3 R2, R16.reuse, 0x20, RZ ;  /* 0x0000002010027810 */ /* 0x040fe20007ffe0ff */
[C---:B------:R-:W-:Y:S01]  /*0f30*/  VIADD R208, R16.reuse, 0x60 ;  /* 0x0000006010d07836 */ /* 0x040fe20000000000 */
[----:B------:R-:W-:Y:S01]  /*0f40*/  LOP3.LUT R4, R3, R4, R9, 0xf6, !PT ;  /* 0x0000000403047212 */ /* 0x000fe200078ef609 */
[C---:B------:R-:W-:Y:S01]  /*0f50*/  VIADD R207, R16.reuse, 0x80 ;  /* 0x0000008010cf7836 */ /* 0x040fe20000000000 */
[C---:B------:R-:W-:Y:S01]  /*0f60*/  IADD3 R210, R16.reuse, 0xe0, RZ ;  /* 0x000000e010d27810 */ /* 0x040fe20007ffe0ff */
[----:B------:R-:W-:Y:S01]  /*0f70*/  VIADD R206, R16, 0xa0 ;  /* 0x000000a010ce7836 */ /* 0x000fe20000000000 */
[----:B------:R-:W-:Y:S01]  /*0f80*/  SHF.R.S32.HI R17, RZ, 0x1f, R16 ;  /* 0x0000001fff117819 */ /* 0x000fe20000011410 */
[----:B-1----:R-:W-:Y:S01]  /*0f90*/  IMAD.IADD R3, R11, 0x1, -R8 ;  /* 0x000000010b037824 */ /* 0x002fe200078e0a08 */
[----:B------:R-:W-:Y:S01]  /*0fa0*/  SHF.R.S32.HI R201, RZ, 0x1f, R2 ;  /* 0x0000001fffc97819 */ /* 0x000fe20000011402 */
[----:B------:R-:W-:Y:S01]  /*0fb0*/  IMAD.SHL.U32 R8, R5, 0x8, RZ ;  /* 0x0000000805087824 */ /* 0x000fe200078e00ff */
[----:B------:R-:W-:Y:S01]  /*0fc0*/  SHF.L.U64.HI R5, R204, 0x1, R7 ;  /* 0x00000001cc057819 */ /* 0x000fe20000010207 */
[----:B------:R-:W-:Y:S01]  /*0fd0*/  VIADD R211, R16, 0xc0 ;  /* 0x000000c010d37836 */ /* 0x000fe20000000000 */
[----:B------:R-:W-:-:S02]  /*0fe0*/  SHF.R.S32.HI R222, RZ, 0x1f, R209 ;  /* 0x0000001fffde7819 */ /* 0x000fc400000114d1 */
[----:B------:R-:W-:Y:S02]  /*0ff0*/  SHF.R.S32.HI R221, RZ, 0x1f, R208 ;  /* 0x0000001fffdd7819 */ /* 0x000fe400000114d0 */
[----:B------:R-:W-:Y:S02]  /*1000*/  SHF.R.S32.HI R220, RZ, 0x1f, R207 ;  /* 0x0000001fffdc7819 */ /* 0x000fe400000114cf */
[----:B------:R-:W-:Y:S02]  /*1010*/  SHF.R.S32.HI R219, RZ, 0x1f, R206 ;  /* 0x0000001fffdb7819 */ /* 0x000fe400000114ce */
[----:B------:R-:W-:Y:S02]  /*1020*/  SHF.R.S32.HI R218, RZ, 0x1f, R211 ;  /* 0x0000001fffda7819 */ /* 0x000fe400000114d3 */
[----:B------:R-:W-:Y:S02]  /*1030*/  SHF.R.S32.HI R217, RZ, 0x1f, R210 ;  /* 0x0000001fffd97819 */ /* 0x000fe400000114d2 */
[----:B--2---:R-:W-:Y:S01]  /*1040*/  LOP3.LUT R205, R13, 0x1, RZ, 0xfc, !PT ;  /* 0x000000010dcd7812 */ /* 0x004fe200078efcff */
[----:B------:R-:W-:-:S05]  /*1050*/  VIADD R13, R213, 0x40 ;  /* 0x00000040d50d7836 */ /* 0x000fca0000000000 */
[----:B------:R-:W-:Y:S02]  /*1060*/  SHF.R.S32.HI R14, RZ, 0x1f, R13 ;  /* 0x0000001fff0e7819 */ /* 0x000fe4000001140d */
[----:B------:R-:W-:Y:S02]  /*1070*/  SHF.R.S32.HI R13, RZ, 0x1f, R12 ;  /* 0x0000001fff0d7819 */ /* 0x000fe4000001140c */
[----:B------:R-:W-:Y:S02]  /*1080*/  SHF.R.S32.HI R12, RZ, 0x1f, R10 ;  /* 0x0000001fff0c7819 */ /* 0x000fe4000001140a */
[----:B------:R-:W-:-:S05]  /*1090*/  SHF.L.U32 R10, R204, 0x1, RZ ;  /* 0x00000001cc0a7819 */ /* 0x000fca00000006ff */
[----:B------:R-:W-:Y:S04]  /*10a0*/  STL [R1+0x48], R10 ;  /* 0x0000480a01007387 */ /* 0x000fe80000100800 */
[----:B------:R0:W-:Y:S04]  /*10b0*/  STL [R1+0x54], R3 ;  /* 0x0000540301007387 */ /* 0x0001e80000100800 */
[----:B------:R1:W-:Y:S04]  /*10c0*/  STL [R1+0x5c], R8 ;  /* 0x00005c0801007387 */ /* 0x0003e80000100800 */
[----:B------:R1:W-:Y:S01]  /*10d0*/  STL [R1+0x44], R5 ;  /* 0x0000440501007387 */ /* 0x0003e20000100800 */
[----:B0-----:R-:W-:-:S03]  /*10e0*/  IMAD R3, R4, 0x2, R19 ;  /* 0x0000000204037824 */ /* 0x001fc600078e0213 */
[----:B------:R1:W-:Y:S04]  /*10f0*/  STL [R1+0x58], R0 ;  /* 0x0000580001007387 */ /* 0x0003e80000100800 */
[----:B------:R1:W-:Y:S02]  /*1100*/  STL [R1+0x4c], R3 ;  /* 0x00004c0301007387 */ /* 0x0003e40000100800 */
.L_x_9821:
[----:B012---:R-:W0:Y:S02]  /*1110*/  LDC.64 R4, c[0x0][0xc88] ;  /* 0x00032200ff047b82 */ /* 0x007e240000000a00 */
[----:B0-----:R-:W-:-:S05]  /*1120*/  IMAD.WIDE R4, R75, 0x4, R4 ;  /* 0x000000044b047825 */ /* 0x001fca00078e0204 */
[----:B------:R-:W2:Y:S01]  /*1130*/  LDG.E R0, desc[UR40][R4.64] ;  /* 0x0000002804007981 */ /* 0x000ea2000c1e1900 */
[----:B------:R-:W-:Y:S05]  /*1140*/  YIELD ;  /* 0x0000000000007946 */ /* 0x000fea0003800000 */
[----:B------:R-:W-:Y:S01]  /*1150*/  ULDC.64 UR4, c[0x0][0xa28] ;  /* 0x00028a0000047ab9 */ /* 0x000fe20000000a00 */
[----:B------:R-:W-:Y:S01]  /*1160*/  ULDC.64 UR8, c[0x0][0xa18] ;  /* 0x0002860000087ab9 */ /* 0x000fe20000000a00 */
[----:B------:R-:W-:Y:S01]  /*1170*/  ISETP.NE.U32.AND P1, PT, RZ, UR4, PT ;  /* 0x00000004ff007c0c */ /* 0x000fe2000bf25070 */
[----:B------:R-:W-:Y:S01]  /*1180*/  ULDC.64 UR6, c[0x0][0xa08] ;  /* 0x0002820000067ab9 */ /* 0x000fe20000000a00 */
[----:B------:R-:W-:Y:S01]  /*1190*/  IMAD.MOV.U32 R33, RZ, RZ, RZ ;  /* 0x000000ffff217224 */ /* 0x000fe200078e00ff */
[----:B------:R-:W-:-:S02]  /*11a0*/  ISETP.NE.U32.AND P0, PT, RZ, UR6, PT ;  /* 0x00000006ff007c0c */ /* 0x000fc4000bf05070 */
[----:B------:R-:W-:Y:S02]  /*11b0*/  ISETP.NE.AND.EX P1, PT, RZ, UR5, PT, P1 ;  /* 0x00000005ff007c0c */ /* 0x000fe4000bf25310 */
[----:B------:R-:W-:Y:S02]  /*11c0*/  ISETP.NE.AND.EX P0, PT, RZ, UR7, PT, P0 ;  /* 0x00000007ff007c0c */ /* 0x000fe4000bf05300 */
[----:B--2---:R-:W-:Y:S01]  /*11d0*/  SHF.R.S32.HI R3, RZ, 0x1f, R0 ;  /* 0x0000001fff037819 */ /* 0x004fe20000011400 */
[----:B------:R-:W-:Y:S08]  /*11e0*/  STL [R1+0x2c], R0 ;  /* 0x00002c0001007387 */ /* 0x000ff00000100800 */
[C---:B------:R-:W-:Y:S01]  /*11f0*/  @P1 LEA R6, P2, R0.reuse, UR4, 0x2 ;  /* 0x0000000400061c11 */ /* 0x040fe2000f8410ff */
[C---:B------:R-:W-:Y:S01]  /*1200*/  IMAD.SHL.U32 R35, R0.reuse, 0x4, RZ ;  /* 0x0000000400237824 */ /* 0x040fe200078e00ff */
[C-C-:B------:R-:W-:Y:S01]  /*1210*/  SHF.L.U64.HI R34, R0.reuse, 0x2, R3.reuse ;  /* 0x0000000200227819 */ /* 0x140fe20000010203 */
[----:B------:R0:W-:Y:S01]  /*1220*/  STL [R1+0x3c], R3 ;  /* 0x00003c0301007387 */ /* 0x0001e20000100800 */
[----:B------:R-:W-:-:S02]  /*1230*/  @P1 LEA.HI.X R7, R0, UR5, R3, 0x2, P2 ;  /* 0x0000000500071c11 */ /* 0x000fc400090f1403 */
[----:B------:R-:W-:Y:S01]  /*1240*/  ISETP.NE.U32.AND P2, PT, RZ, UR8, PT ;  /* 0x00000008ff007c0c */ /* 0x000fe2000bf45070 */
[----:B------:R-:W-:Y:S01]  /*1250*/  ULDC UR4, c[0x0][0x288] ;  /* 0x0000a20000047ab9 */ /* 0x000fe20000000800 */
[C---:B------:R-:W-:Y:S01]  /*1260*/  IADD3 R8, P3, R35.reuse, UR6, RZ ;  /* 0x0000000623087c10 */ /* 0x040fe2000ff7e0ff */
[----:B------:R1:W-:Y:S01]  /*1270*/  STL [R1+0x24], R35 ;  /* 0x0000242301007387 */ /* 0x0003e20000100800 */
[----:B------:R-:W-:Y:S02]  /*1280*/  ISETP.NE.AND.EX P2, PT, RZ, UR9, PT, P2 ;  /* 0x00000009ff007c0c */ /* 0x000fe4000bf45320 */
[----:B0-----:R-:W-:Y:S01]  /*1290*/  MOV R3, RZ ;  /* 0x000000ff00037202 */ /* 0x001fe20000000f00 */
[----:B------:R-:W-:Y:S01]  /*12a0*/  IMAD.U32 R27, RZ, RZ, UR4 ;  /* 0x00000004ff1b7e24 */ /* 0x000fe2000f8e00ff */
[C---:B------:R-:W-:Y:S01]  /*12b0*/  IADD3.X R9, R34.reuse, UR7, RZ, P3, !PT ;  /* 0x0000000722097c10 */ /* 0x040fe20009ffe4ff */
[----:B------:R-:W-:Y:S01]  /*12c0*/  ULDC.64 UR4, c[0x0][0x418] ;  /* 0x0001060000047ab9 */ /* 0x000fe20000000a00 */
[----:B------:R1:W-:Y:S04]  /*12d0*/  STL [R1+0x28], R34 ;  /* 0x0000282201007387 */ /* 0x0003e80000100800 */
[----:B------:R1:W5:Y:S03]  /*12e0*/  @P1 LDG.E R3, desc[UR40][R6.64] ;  /* 0x0000002806031981 */ /* 0x000366000c1e1900 */
[----:B------:R-:W-:Y:S01]  /*12f0*/  @P2 IADD3 R4, P1, R35, UR8, RZ ;  /* 0x0000000823042c10 */ /* 0x000fe2000ff3e0ff */
[----:B------:R1:W5:Y:S03]  /*1300*/  @P0 LDG.E R33, desc[UR40][R8.64] ;  /* 0x0000002808210981 */ /* 0x000366000c1e1900 */
[----:B------:R-:W-:-:S05]  /*1310*/  @P2 IADD3.X R5, R34, UR9, RZ, P1, !PT ;  /* 0x0000000922052c10 */ /* 0x000fca0008ffe4ff */
[----:B------:R1:W5:Y:S01]  /*1320*/  @P2 LDG.E R27, desc[UR40][R4.64] ;  /* 0x00000028041b2981 */ /* 0x000362000c1e1900 */
[----:B------:R-:W-:Y:S01]  /*1330*/  UISETP.NE.U32.AND UP0, UPT, UR4, URZ, UPT ;  /* 0x0000003f0400728c */ /* 0x000fe2000bf05070 */
[----:B----4-:R-:W-:Y:S02]  /*1340*/  IMAD.MOV.U32 R30, RZ, RZ, R0 ;  /* 0x000000ffff1e7224 */ /* 0x010fe400078e0000 */
[----:B------:R-:W-:Y:S01]  /*1350*/  ULDC UR4, c[0x0][0x424] ;  /* 0x0001090000047ab9 */ /* 0x000fe20000000800 */
[----:B------:R-:W-:-:S03]  /*1360*/  UISETP.NE.AND.EX UP0, UPT, UR5, URZ, UPT, UP0 ;  /* 0x0000003f0500728c */ /* 0x000fc6000bf05300 */
[----:B------:R-:W-:Y:S01]  /*1370*/  ULDC UR5, c[0x0][0x2f0] ;  /* 0x0000bc0000057ab9 */ /* 0x000fe20000000800 */
[----:B------:R-:W-:-:S04]  /*1380*/  USEL UR4, UR4, 0x1, UP0 ;  /* 0x0000000104047887 */ /* 0x000fc80008000000 */
[----:B------:R-:W-:-:S03]  /*1390*/  UIMAD UR4, UR4, UR5, URZ ;  /* 0x00000005040472a4 */ /* 0x000fc6000f8e023f */
[----:B------:R-:W-:Y:S02]  /*13a0*/  ULDC UR5, c[0x0][0x348] ;  /* 0x0000d20000057ab9 */ /* 0x000fe40000000800 */
[----:B------:R-:W-:Y:S02]  /*13b0*/  IMAD.U32 R31, RZ, RZ, UR5 ;  /* 0x00000005ff1f7e24 */ /* 0x000fe4000f8e00ff */
[----:B------:R-:W-:Y:S01]  /*13c0*/  IMAD.U32 R32, RZ, RZ, UR4 ;  /* 0x00000004ff207e24 */ /* 0x000fe2000f8e00ff */
[----:B-1-3--:R-:W-:Y:S06]  /*13d0*/  @P2 BRA `(.L_x_9679) ;  /* 0x0000000000242947 */ /* 0x00afec0003800000 */
        /* <DEDUP_REMOVED lines=8> */
[----:B--2---:R-:W-:-:S07]  /*1460*/  IADD3 R27, -R27, R0, RZ ;  /* 0x000000001b1b7210 */ /* 0x004fce0007ffe1ff */
.L_x_9679:
[----:B------:R-:W-:Y:S01]  /*1470*/  ULDC.64 UR4, c[0x0][0xa20] ;  /* 0x0002880000047ab9 */ /* 0x000fe20000000a00 */
[----:B------:R0:W-:Y:S01]  /*1480*/  STL [R1+0x34], R73 ;  /* 0x0000344901007387 */ /* 0x0001e20000100800 */
[----:B------:R-:W-:-:S03]  /*1490*/  ISETP.NE.U32.AND P1, PT, RZ, UR4, PT ;  /* 0x00000004ff007c0c */ /* 0x000fc6000bf25070 */
[----:B------:R0:W-:Y:S01]  /*14a0*/  STL [R1+0x20], R74 ;  /* 0x0000204a01007387 */ /* 0x0001e20000100800 */
[----:B------:R-:W-:-:S13]  /*14b0*/  ISETP.NE.AND.EX P1, PT, RZ, UR5, PT, P1 ;  /* 0x00000005ff007c0c */ /* 0x000fda000bf25310 */
[----:B0-----:R-:W-:Y:S05]  /*14c0*/  @!P1 BRA `(.L_x_9680) ;  /* 0x0000000000109947 */ /* 0x001fea0003800000 */
[----:B------:R-:W-:-:S04]  /*14d0*/  IADD3 R4, P0, R35, UR4, RZ ;  /* 0x0000000423047c10 */ /* 0x000fc8000ff1e0ff */
[----:B------:R-:W-:-:S05]  /*14e0*/  IADD3.X R5, R34, UR5, RZ, P0, !PT ;  /* 0x0000000522057c10 */ /* 0x000fca00087fe4ff */
[----:B------:R0:W5:Y:S01]  /*14f0*/  LDG.E R32, desc[UR40][R4.64] ;  /* 0x0000002804207981 */ /* 0x000162000c1e1900 */
[----:B------:R-:W-:Y:S05]  /*1500*/  BRA `(.L_x_9681) ;  /* 0x0000000000107947 */ /* 0x000fea0003800000 */
.L_x_9680:
[----:B------:R-:W-:Y:S05]  /*1510*/  @!P0 BRA `(.L_x_9681) ;  /* 0x00000000000c8947 */ /* 0x000fea0003800000 */
[----:B------:R-:W2:Y:S04]  /*1520*/  LDG.E R5, desc[UR40][R8.64] ;  /* 0x0000002808057981 */ /* 0x000ea8000c1e1900 */
[----:B------:R-:W2:Y:S02]  /*1530*/  LDG.E R32, desc[UR40][R8.64+0x4] ;  /* 0x0000042808207981 */ /* 0x000ea4000c1e1900 */
[----:B--2---:R-:W-:-:S07]  /*1540*/  IMAD.IADD R32, R32, 0x1, -R5 ;  /* 0x0000000120207824 */ /* 0x004fce00078e0a05 */
.L_x_9681:
        /* <DEDUP_REMOVED lines=8> */
[----:B------:R0:W2:Y:S01]  /*15d0*/  @P0 LDG.E R9, desc[UR40][R4.64+0x4] ;  /* 0x0000042804090981 */ /* 0x0000a2000c1e1900 */
[----:B------:R-:W-:Y:S01]  /*15e0*/  ISETP.NE.U32.AND P1, PT, RZ, UR4, PT ;  /* 0x00000004ff007c0c */ /* 0x000fe2000bf25070 */
[----:B------:R-:W-:-:S03]  /*15f0*/  IMAD.MOV.U32 R26, RZ, RZ, R32 ;  /* 0x000000ffff1a7224 */ /* 0x000fc600078e0020 */
[----:B------:R-:W-:Y:S01]  /*1600*/  ISETP.NE.AND.EX P1, PT, RZ, UR5, PT, P1 ;  /* 0x00000005ff007c0c */ /* 0x000fe2000bf25310 */
[----:B0-----:R-:W-:-:S05]  /*1610*/  IMAD.MOV R4, RZ, RZ, -R8 ;  /* 0x000000ffff047224 */ /* 0x001fca00078e0a08 */
[----:B------:R-:W-:-:S07]  /*1620*/  VIMNMX R4, RZ, R4, !PT ;  /* 0x00000004ff047248 */ /* 0x000fce0007fe0100 */
[----:B------:R-:W-:-:S04]  /*1630*/  @P1 IADD3 R6, P2, R35, UR4, RZ ;  /* 0x0000000423061c10 */ /* 0x000fc8000ff5e0ff */
[----:B------:R-:W-:-:S05]  /*1640*/  @P1 IADD3.X R7, R34, UR5, RZ, P2, !PT ;  /* 0x0000000522071c10 */ /* 0x000fca00097fe4ff */
[----:B------:R0:W5:Y:S01]  /*1650*/  @P1 LDG.E R26, desc[UR40][R6.64] ;  /* 0x00000028061a1981 */ /* 0x000162000c1e1900 */
[----:B--2---:R-:W-:-:S04]  /*1660*/  @P0 IMAD.IADD R31, R9, 0x1, -R0 ;  /* 0x00000001091f0824 */ /* 0x004fc800078e0a00 */
[----:B------:R-:W-:-:S05]  /*1670*/  IMAD.IADD R176, R8, 0x1, R31 ;  /* 0x0000000108b07824 */ /* 0x000fca00078e021f */
[----:B------:R-:W-:-:S05]  /*1680*/  IADD3 R0, R176, 0x5f, RZ ;  /* 0x0000005fb0007810 */ /* 0x000fca0007ffe0ff */
        /* <DEDUP_REMOVED lines=9> */
[----:B------:R-:W-:-:S04]  /*1720*/  @P0 VIADD R0, R3, 0x5f ;  /* 0x0000005f03000836 */ /* 0x000fc80000000000 */
        /* <DEDUP_REMOVED lines=26> */
.L_x_9684:
[----:B------:R-:W-:Y:S05]  /*18d0*/  BSYNC B6 ;  /* 0x0000000000067941 */ /* 0x000fea0003800000 */
.L_x_9683:
        /* <DEDUP_REMOVED lines=20> */
.L_x_9686:
[----:B------:R-:W-:Y:S05]  /*1a20*/  BSYNC B6 ;  /* 0x0000000000067941 */ /* 0x000fea0003800000 */
.L_x_9685:
[----:B------:R-:W-:Y:S01]  /*1a30*/  ULDC.64 UR4, c[0x0][0x9f8] ;  /* 0x00027e0000047ab9 */ /* 0x000fe20000000a00 */
[----:B------:R-:W0:Y:S01]  /*1a40*/  LDC.64 R52, c[0x0][0x3f8] ;  /* 0x0000fe00ff347b82 */ /* 0x000e220000000a00 */
[----:B------:R-:W-:Y:S01]  /*1a50*/  ISETP.NE.U32.AND P0, PT, RZ, UR4, PT ;  /* 0x00000004ff007c0c */ /* 0x000fe2000bf05070 */
[----:B------:R-:W2:Y:S03]  /*1a60*/  LDL R14, [R1+0x38] ;  /* 0x00003800010e7983 */ /* 0x000ea60000100800 */
[----:B------:R-:W-:-:S03]  /*1a70*/  ISETP.NE.AND.EX P0, PT, RZ, UR5, PT, P0 ;  /* 0x00000005ff007c0c */ /* 0x000fc6000bf05300 */
[----:B------:R-:W1:Y:S08]  /*1a80*/  LDC R65, c[0x0][0x3f4] ;  /* 0x0000fd00ff417b82 */ /* 0x000e700000000800 */
[----:B------:R-:W3:Y:S02]  /*1a90*/  LDC.64 R58, c[0x0][0x408] ;  /* 0x00010200ff3a7b82 */ /* 0x000ee40000000a00 */
[----:B------:R-:W-:Y:S01]  /*1aa0*/  @P0 IADD3 R4, P1, R35, UR4, RZ ;  /* 0x0000000423040c10 */ /* 0x000fe2000ff3e0ff */
[----:B------:R-:W-:-:S03]  /*1ab0*/  ULDC UR4, c[0x0][0x320] ;  /* 0x0000c80000047ab9 */ /* 0x000fc60000000800 */
[----:B------:R-:W-:Y:S02]  /*1ac0*/  @P0 IADD3.X R5, R34, UR5, RZ, P1, !PT ;  /* 0x0000000522050c10 */ /* 0x000fe40008ffe4ff */
[----:B------:R-:W-:-:S03]  /*1ad0*/  ISETP.GE.AND P1, PT, R2, UR4, PT ;  /* 0x0000000402007c0c */ /* 0x000fc6000bf26270 */
[----:B------:R4:W2:Y:S01]  /*1ae0*/  @P0 LDG.E R30, desc[UR40][R4.64] ;  /* 0x00000028041e0981 */ /* 0x0008a2000c1e1900 */
[----:B------:R-:W-:Y:S02]  /*1af0*/  ISETP.GE.AND P0, PT, R16, UR4, PT ;  /* 0x0000000410007c0c */ /* 0x000fe4000bf06270 */
[----:B------:R-:W-:Y:S02]  /*1b00*/  SEL R3, RZ, 0xffffffff, P1 ;  /* 0xffffffffff037807 */ /* 0x000fe40000800000 */
[----:B------:R-:W-:Y:S02]  /*1b10*/  SEL R0, RZ, 0x1, P0 ;  /* 0x00000001ff007807 */ /* 0x000fe40000000000 */
[----:B------:R-:W-:Y:S02]  /*1b20*/  SHF.L.U32 R3, R3, 0x1, RZ ;  /* 0x0000000103037819 */ /* 0x000fe400000006ff */
[----:B------:R-:W-:Y:S02]  /*1b30*/  ISETP.GE.AND P0, PT, R209, UR4, PT ;  /* 0x00000004d1007c0c */ /* 0x000fe4000bf06270 */
[----:B------:R-:W-:-:S02]  /*1b40*/  ISETP.GE.AND P1, PT, R208, UR4, PT ;  /* 0x00000004d0007c0c */ /* 0x000fc4000bf26270 */
[----:B------:R-:W-:Y:S02]  /*1b50*/  LOP3.LUT R0, R3, 0x2, R0, 0xe2, !PT ;  /* 0x0000000203007812 */ /* 0x000fe400078ee200 */
[----:B------:R-:W-:Y:S02]  /*1b60*/  SEL R3, RZ, 0x4, P0 ;  /* 0x00000004ff037807 */ /* 0x000fe40000000000 */
[----:B----4-:R-:W-:Y:S02]  /*1b70*/  SEL R4, RZ, 0x8, P1 ;  /* 0x00000008ff047807 */ /* 0x010fe40000800000 */
[----:B------:R-:W-:Y:S02]  /*1b80*/  ISETP.GE.AND P0, PT, R207, UR4, PT ;  /* 0x00000004cf007c0c */ /* 0x000fe4000bf06270 */
[----:B------:R-:W-:Y:S02]  /*1b90*/  ISETP.GE.AND P1, PT, R206, UR4, PT ;  /* 0x00000004ce007c0c */ /* 0x000fe4000bf26270 */
[----:B------:R-:W-:-:S02]  /*1ba0*/  LOP3.LUT R0, R4, R0, R3, 0xfe, !PT ;  /* 0x0000000004007212 */ /* 0x000fc400078efe03 */
[----:B------:R-:W-:Y:S02]  /*1bb0*/  SEL R3, RZ, 0x10, P0 ;  /* 0x00000010ff037807 */ /* 0x000fe40000000000 */
[----:B------:R-:W-:Y:S02]  /*1bc0*/  SEL R4, RZ, 0x20, P1 ;  /* 0x00000020ff047807 */ /* 0x000fe40000800000 */
[----:B------:R-:W-:Y:S02]  /*1bd0*/  SHF.R.S32.HI R9, RZ, 0x1f, R200 ;  /* 0x0000001fff097819 */ /* 0x000fe400000114c8 */
[----:B------:R-:W-:-:S03]  /*1be0*/  LOP3.LUT R3, R4, R0, R3, 0xfe, !PT ;  /* 0x0000000004037212 */ /* 0x000fc600078efe03 */
[-C--:B0-----:R-:W-:Y:S02]  /*1bf0*/  IMAD R0, R9, R52.reuse, RZ ;  /* 0x0000003409007224 */ /* 0x081fe400078e02ff */
[----:B------:R-:W-:-:S04]  /*1c00*/  IMAD.WIDE.U32 R10, R200, R52, R16 ;  /* 0x00000034c80a7225 */ /* 0x000fc800078e0010 */
[----:B------:R-:W-:-:S04]  /*1c10*/  IMAD R15, R200, R53, R0 ;  /* 0x00000035c80f7224 */ /* 0x000fc800078e0200 */
[----:B------:R-:W-:Y:S02]  /*1c20*/  IMAD.IADD R11, R15, 0x1, R11 ;  /* 0x000000010f0b7824 */ /* 0x000fe400078e020b */
[----:B-----5:R-:W-:-:S04]  /*1c30*/  IMAD.WIDE.U32 R20, R26, R52, R10 ;  /* 0x000000341a147225 */ /* 0x020fc800078e000a */
[----:B------:R-:W4:Y:S01]  /*1c40*/  LDL R11, [R1+0xc] ;  /* 0x00000c00010b7983 */ /* 0x000f220000100800 */
[----:B------:R-:W0:Y:S01]  /*1c50*/  S2R R36, SR_TID.X ;  /* 0x0000000000247919 */ /* 0x000e220000002100 */
[----:B------:R-:W1:Y:S01]  /*1c60*/  S2R R35, SR_TID.X ;  /* 0x0000000000237919 */ /* 0x000e620000002100 */
[----:B0-----:R-:W-:-:S05]  /*1c70*/  VIADD R36, R36, 0xffffff80 ;  /* 0xffffff8024247836 */ /* 0x001fca0000000000 */
[----:B------:R-:W-:-:S04]  /*1c80*/  SHF.R.S32.HI R34, RZ, 0x1f, R36 ;  /* 0x0000001fff227819 */ /* 0x000fc80000011424 */
[----:B------:R-:W-:-:S04]  /*1c90*/  LEA.HI R34, R34, R36, RZ, 0x2 ;  /* 0x0000002422227211 */ /* 0x000fc800078f10ff */
[----:B------:R-:W-:-:S05]  /*1ca0*/  LOP3.LUT R34, R34, 0xfffffffc, RZ, 0xc0, !PT ;  /* 0xfffffffc22227812 */ /* 0x000fca00078ec0ff */
[----:B------:R-:W-:Y:S02]  /*1cb0*/  IMAD.IADD R34, R36, 0x1, -R34 ;  /* 0x0000000124227824 */ /* 0x000fe400078e0a22 */
[----:B------:R-:W0:Y:S01]  /*1cc0*/  S2R R36, SR_TID.X ;  /* 0x0000000000247919 */ /* 0x000e220000002100 */
[----:B-1----:R-:W-:Y:S02]  /*1cd0*/  SHF.R.U32.HI R35, RZ, 0x7, R35 ;  /* 0x00000007ff237819 */ /* 0x002fe40000011623 */
[----:B------:R-:W-:Y:S02]  /*1ce0*/  ISETP.GE.AND P0, PT, R211, UR4, PT ;  /* 0x00000004d3007c0c */ /* 0x000fe4000bf06270 */
[----:B------:R-:W-:Y:S02]  /*1cf0*/  ISETP.NE.AND P6, PT, R35, 0x1, PT ;  /* 0x000000012300780c */ /* 0x000fe40003fc5270 */
[----:B------:R-:W-:Y:S02]  /*1d00*/  SEL R6, RZ, 0x40, P0 ;  /* 0x00000040ff067807 */ /* 0x000fe40000000000 */
[----:B------:R-:W-:-:S02]  /*1d10*/  ISETP.GE.AND P1, PT, R210, UR4, PT ;  /* 0x00000004d2007c0c */ /* 0x000fc4000bf26270 */
[----:B------:R-:W-:Y:S01]  /*1d20*/  ISETP.GE.AND P0, PT, R16, R65, PT ;  /* 0x000000411000720c */ /* 0x000fe20003f06270 */
[----:B---3--:R-:W-:Y:S01]  /*1d30*/  IMAD R8, R9, R58, RZ ;  /* 0x0000003a09087224 */ /* 0x008fe200078e02ff */
[----:B------:R-:W-:Y:S01]  /*1d40*/  SHF.R.S32.HI R23, RZ, 0x1f, R22 ;  /* 0x0000001fff177819 */ /* 0x000fe20000011416 */
[----:B------:R-:W-:Y:S01]  /*1d50*/  IMAD R63, R34, 0x40, R200 ;  /* 0x00000040223f7824 */ /* 0x000fe200078e02c8 */
[----:B------:R-:W-:Y:S02]  /*1d60*/  SEL R7, RZ, 0x7fff80, P1 ;  /* 0x007fff80ff077807 */ /* 0x000fe40000800000 */
[----:B------:R-:W-:Y:S01]  /*1d70*/  SEL R13, R65, RZ, P0 ;  /* 0x000000ff410d7207 */ /* 0x000fe20000000000 */
[----:B------:R-:W-:Y:S01]  /*1d80*/  IMAD.WIDE.U32 R4, R200, R52, R22 ;  /* 0x00000034c8047225 */ /* 0x000fe200078e0016 */
[----:B------:R-:W-:Y:S01]  /*1d90*/  LOP3.LUT R3, R7, R3, R6, 0xfe, !PT ;  /* 0x0000000307037212 */ /* 0x000fe200078efe06 */
[----:B------:R-:W-:Y:S05]  /*1da0*/  @!P6 WARPSYNC.ALL ;  /* 0x000000000000e948 */ /* 0x000fea0003800000 */
[----:B------:R-:W-:-:S02]  /*1db0*/  IADD3 R13, R16, R13, RZ ;  /* 0x0000000d100d7210 */ /* 0x000fc40007ffe0ff */
[----:B0-----:R-:W-:Y:S01]  /*1dc0*/  IADD3 R36, R36, -0x80, RZ ;  /* 0xffffff8024247810 */ /* 0x001fe20007ffe0ff */
[----:B------:R-:W-:-:S04]  /*1dd0*/  IMAD.WIDE.U32 R6, R200, R58, R22 ;  /* 0x0000003ac8067225 */ /* 0x000fc800078e0016 */
[----:B------:R-:W-:Y:S01]  /*1de0*/  IMAD R57, R200, R59, R8 ;  /* 0x0000003bc8397224 */ /* 0x000fe200078e0208 */
[----:B------:R-:W-:Y:S01]  /*1df0*/  SHF.R.S32.HI R34, RZ, 0x1f, R36 ;  /* 0x0000001fff227819 */ /* 0x000fe20000011424 */
[----:B------:R-:W-:Y:S01]  /*1e00*/  IMAD.IADD R9, R5, 0x1, R15 ;  /* 0x0000000105097824 */ /* 0x000fe200078e020f */
[----:B------:R-:W-:Y:S01]  /*1e10*/  SHF.R.S32.HI R12, RZ, 0x1f, R13 ;  /* 0x0000001fff0c7819 */ /* 0x000fe2000001140d */
[----:B------:R-:W-:Y:S01]  /*1e20*/  IMAD.MOV.U32 R64, RZ, RZ, 0x20 ;  /* 0x00000020ff407424 */ /* 0x000fe200078e00ff */
[----:B------:R-:W-:Y:S01]  /*1e30*/  LEA.HI R34, R34, R36, RZ, 0x5 ;  /* 0x0000002422227211 */ /* 0x000fe200078f28ff */
[----:B------:R-:W-:Y:S01]  /*1e40*/  IMAD.MOV.U32 R8, RZ, RZ, R4 ;  /* 0x000000ffff087224 */ /* 0x000fe200078e0004 */
[----:B------:R-:W-:Y:S01]  /*1e50*/  PRMT R88, R3, 0x8880, RZ ;  /* 0x0000888003587816 */ /* 0x000fe200000000ff */
[----:B------:R-:W-:Y:S01]  /*1e60*/  IMAD.IADD R55, R7, 0x1, R57 ;  /* 0x0000000107377824 */ /* 0x000fe200078e0239 */
[----:B------:R-:W-:Y:S01]  /*1e70*/  SHF.R.S32.HI R7, RZ, 0x1f, R26 ;  /* 0x0000001fff077819 */ /* 0x000fe2000001141a */
[----:B------:R-:W-:Y:S01]  /*1e80*/  IMAD.WIDE.U32 R4, R200, R58, R16 ;  /* 0x0000003ac8047225 */ /* 0x000fe200078e0010 */
[----:B------:R-:W-:Y:S01]  /*1e90*/  SHF.R.S32.HI R34, RZ, 0x5, R34 ;  /* 0x00000005ff227819 */ /* 0x000fe20000011422 */
[----:B------:R-:W-:Y:S01]  /*1ea0*/  ULDC UR4, c[0x0][0x2f4] ;  /* 0x0000bd0000047ab9 */ /* 0x000fe20000000800 */
[----:B------:R-:W-:Y:S01]  /*1eb0*/  LEA.HI R12, R12, R13, RZ, 0x3 ;  /* 0x0000000d0c0c7211 */ /* 0x000fe200078f18ff */
[----:B------:R-:W-:-:S02]  /*1ec0*/  IMAD.IADD R57, R57, 0x1, R5 ;  /* 0x0000000139397824 */ /* 0x000fc400078e0205 */
[C---:B------:R-:W-:Y:S01]  /*1ed0*/  IMAD R5, R7.reuse, R52, RZ ;  /* 0x0000003407057224 */ /* 0x040fe200078e02ff */
[----:B------:R-:W-:Y:S01]  /*1ee0*/  SHF.R.S32.HI R76, RZ, 0x3, R12 ;  /* 0x00000003ff4c7819 */ /* 0x000fe2000001140c */
[----:B------:R-:W-:Y:S01]  /*1ef0*/  IMAD R7, R7, R58, RZ ;  /* 0x0000003a07077224 */ /* 0x000fe200078e02ff */
[----:B------:R-:W-:Y:S01]  /*1f00*/  LOP3.LUT R77, R12, 0xfffffff8, RZ, 0xc0, !PT ;  /* 0xfffffff80c4d7812 */ /* 0x000fe200078ec0ff */
[----:B------:R-:W-:Y:S01]  /*1f10*/  IMAD.MOV.U32 R54, RZ, RZ, R6 ;  /* 0x000000ffff367224 */ /* 0x000fe200078e0006 */
[----:B------:R-:W-:Y:S01]  /*1f20*/  SHF.R.U32.HI R15, RZ, 0x3, R229 ;  /* 0x00000003ff0f7819 */ /* 0x000fe200000116e5 */
[----:B------:R-:W-:Y:S01]  /*1f30*/  IMAD.MOV.U32 R56, RZ, RZ, R4 ;  /* 0x000000ffff387224 */ /* 0x000fe200078e0004 */
[----:B------:R-:W-:Y:S01]  /*1f40*/  SHF.L.U64.HI R4, R52, 0x6, R53 ;  /* 0x0000000634047819 */ /* 0x000fe20000010235 */
[----:B------:R-:W-:Y:S01]  /*1f50*/  IMAD R71, R26, R53, R5 ;  /* 0x000000351a477224 */ /* 0x000fe200078e0205 */
[----:B------:R-:W-:Y:S01]  /*1f60*/  SHF.L.U64.HI R6, R58, 0x6, R59 ;  /* 0x000000063a067819 */ /* 0x000fe2000001023b */
[----:B------:R-:W-:Y:S01]  /*1f70*/  IMAD.WIDE.U32 R8, R26, R52, R8 ;  /* 0x000000341a087225 */ /* 0x000fe200078e0008 */
[----:B------:R-:W-:-:S03]  /*1f80*/  PRMT R88, R88, 0x7710, RZ ;  /* 0x0000771058587816 */ /* 0x000fc600000000ff */
[----:B------:R-:W-:Y:S01]  /*1f90*/  IMAD R75, R26, R59, R7 ;  /* 0x0000003b1a4b7224 */ /* 0x000fe200078e0207 */
[----:B------:R-:W-:Y:S01]  /*1fa0*/  SHF.L.U32 R7, R58, 0x6, RZ ;  /* 0x000000063a077819 */ /* 0x000fe200000006ff */
[----:B------:R-:W-:Y:S01]  /*1fb0*/  IMAD R13, R53, 0x60, RZ ;  /* 0x00000060350d7824 */ /* 0x000fe200078e02ff */
[----:B------:R-:W-:Y:S01]  /*1fc0*/  ISETP.GE.AND P2, PT, R2, UR4, PT ;  /* 0x0000000402007c0c */ /* 0x000fe2000bf46270 */
[----:B------:R-:W-:Y:S02]  /*1fd0*/  IMAD.SHL.U32 R5, R52, 0x40, RZ ;  /* 0x0000004034057824 */ /* 0x000fe400078e00ff */
[----:B------:R-:W-:Y:S02]  /*1fe0*/  IMAD R67, R59, 0x60, RZ ;  /* 0x000000603b437824 */ /* 0x000fe400078e02ff */
[----:B------:R-:W-:-:S04]  /*1ff0*/  IMAD.WIDE.U32 R54, R26, R58, R54 ;  /* 0x0000003a1a367225 */ /* 0x000fc800078e0036 */
[----:B------:R-:W-:Y:S01]  /*2000*/  IMAD.WIDE.U32 R56, R26, R58, R56 ;  /* 0x0000003a1a387225 */ /* 0x000fe200078e0038 */
[----:B------:R-:W-:-:S03]  /*2010*/  IADD3 R70, R9, R71, RZ ;  /* 0x0000004709467210 */ /* 0x000fc60007ffe0ff */
[----:B------:R-:W-:Y:S01]  /*2020*/  IMAD.WIDE.U32 R52, R52, 0x60, RZ ;  /* 0x0000006034347825 */ /* 0x000fe200078e00ff */
[----:B------:R-:W-:-:S03]  /*2030*/  LOP3.LUT R82, R88, 0x1, RZ, 0xc0, !PT ;  /* 0x0000000158527812 */ /* 0x000fc600078ec0ff */
[----:B------:R-:W-:Y:S01]  /*2040*/  IMAD.WIDE.U32 R58, R58, 0x60, RZ ;  /* 0x000000603a3a7825 */ /* 0x000fe200078e00ff */
[C---:B------:R-:W-:Y:S02]  /*2050*/  LOP3.LUT R83, R88.reuse, 0x2, RZ, 0xc0, !PT ;  /* 0x0000000258537812 */ /* 0x040fe400078ec0ff */
[C---:B------:R-:W-:Y:S01]  /*2060*/  LOP3.LUT R84, R88.reuse, 0x4, RZ, 0xc0, !PT ;  /* 0x0000000458547812 */ /* 0x040fe200078ec0ff */
[----:B------:R-:W-:Y:S01]  /*2070*/  IMAD.IADD R72, R55, 0x1, R75 ;  /* 0x0000000137487824 */ /* 0x000fe200078e024b */
[C---:B------:R-:W-:Y:S01]  /*2080*/  LOP3.LUT R85, R88.reuse, 0x8, RZ, 0xc0, !PT ;  /* 0x0000000858557812 */ /* 0x040fe200078ec0ff */
[----:B------:R-:W-:Y:S01]  /*2090*/  IMAD.IADD R0, R33, 0x1, R32 ;  /* 0x0000000121007824 */ /* 0x000fe200078e0220 */
[C---:B------:R-:W-:Y:S01]  /*20a0*/  LOP3.LUT R86, R88.reuse, 0x10, RZ, 0xc0, !PT ;  /* 0x0000001058567812 */ /* 0x040fe200078ec0ff */
[----:B------:R-:W-:Y:S01]  /*20b0*/  VIADD R62, R35, 0x8 ;  /* 0x00000008233e7836 */ /* 0x000fe20000000000 */
[C---:B------:R-:W-:Y:S01]  /*20c0*/  LOP3.LUT R87, R88.reuse, 0x20, RZ, 0xc0, !PT ;  /* 0x0000002058577812 */ /* 0x040fe200078ec0ff */
[----:B------:R-:W-:Y:S01]  /*20d0*/  IMAD.SHL.U32 R65, R65, 0x2, RZ ;  /* 0x0000000241417824 */ /* 0x000fe200078e00ff */
[----:B------:R-:W-:Y:S01]  /*20e0*/  SHF.R.S32.HI R60, RZ, 0x1f, R74 ;  /* 0x0000001fff3c7819 */ /* 0x000fe2000001144a */
[----:B------:R-:W-:Y:S01]  /*20f0*/  IMAD.IADD R66, R53, 0x1, R13 ;  /* 0x0000000135427824 */ /* 0x000fe200078e020d */
[----:B------:R-:W-:Y:S01]  /*2100*/  P2R R90, PR, RZ, 0x4 ;  /* 0x00000004ff5a7803 */ /* 0x000fe20000000000 */
[----:B------:R-:W-:Y:S01]  /*2110*/  IMAD.IADD R67, R59, 0x1, R67 ;  /* 0x000000013b437824 */ /* 0x000fe200078e0243 */
[----:B------:R-:W-:Y:S01]  /*2120*/  SHF.R.S32.HI R79, RZ, 0x1f, R77 ;  /* 0x0000001fff4f7819 */ /* 0x000fe2000001144d */
[----:B------:R-:W-:Y:S01]  /*2130*/  IMAD.IADD R71, R71, 0x1, R21 ;  /* 0x0000000147477824 */ /* 0x000fe200078e0215 */
[----:B------:R-:W-:Y:S01]  /*2140*/  LOP3.LUT R88, R88, 0x40, RZ, 0xc0, !PT ;  /* 0x0000004058587812 */ /* 0x000fe200078ec0ff */
[----:B------:R-:W-:-:S02]  /*2150*/  IMAD.IADD R75, R75, 0x1, R57 ;  /* 0x000000014b4b7824 */ /* 0x000fc400078e0239 */
[C---:B--2---:R-:W-:Y:S01]  /*2160*/  IMAD.SHL.U32 R10, R14.reuse, 0x40, RZ ;  /* 0x000000400e0a7824 */ /* 0x044fe200078e00ff */
[----:B------:R-:W-:Y:S01]  /*2170*/  @!P6 BAR.SYNC.DEFER_BLOCKING 0x9, 0x100 ;  /* 0x024400000000eb1d */ /* 0x000fe20000010000 */
[----:B------:R-:W-:-:S03]  /*2180*/  LOP3.LUT P1, RZ, R14, 0x4, RZ, 0xc0, !PT ;  /* 0x000000040eff7812 */ /* 0x000fc6000782c0ff */
[----:B------:R-:W-:-:S04]  /*2190*/  LOP3.LUT R10, R10, 0x1c0, RZ, 0xc0, !PT ;  /* 0x000001c00a0a7812 */ /* 0x000fc800078ec0ff */
[----:B------:R-:W-:Y:S02]  /*21a0*/  SHF.R.U32.HI R61, RZ, 0x3, R10 ;  /* 0x00000003ff3d7819 */ /* 0x000fe4000001160a */
[----:B------:R-:W-:-:S04]  /*21b0*/  LOP3.LUT R14, R10, 0x18, R16, 0xf8, !PT ;  /* 0x000000180a0e7812 */ /* 0x000fc800078ef810 */
[----:B------:R-:W-:-:S05]  /*21c0*/  LOP3.LUT R14, R14, R61, RZ, 0x3c, !PT ;  /* 0x0000003d0e0e7212 */ /* 0x000fca00078e3cff */
[----:B------:R-:W-:Y:S01]  /*21d0*/  IMAD R68, R34, 0x200, R14 ;  /* 0x0000020022447824 */ /* 0x000fe200078e020e */
[--C-:B------:R-:W-:Y:S02]  /*21e0*/  LOP3.LUT R14, R10, 0x38, R12.reuse, 0xf8, !PT ;  /* 0x000000380a0e7812 */ /* 0x100fe400078ef80c */
[----:B------:R-:W-:Y:S02]  /*21f0*/  LOP3.LUT R12, R229, 0x38, R12, 0xf8, !PT ;  /* 0x00000038e50c7812 */ /* 0x000fe400078ef80c */
[----:B------:R-:W-:Y:S02]  /*2200*/  SEL R64, R64, 0xffffffe0, !P1 ;  /* 0xffffffe040407807 */ /* 0x000fe40004800000 */
[----:B------:R-:W-:Y:S02]  /*2210*/  LOP3.LUT R14, R14, R61, RZ, 0x3c, !PT ;  /* 0x0000003d0e0e7212 */ /* 0x000fe400078e3cff */
[----:B------:R-:W-:Y:S01]  /*2220*/  LOP3.LUT R12, R12, R15, RZ, 0x3c, !PT ;  /* 0x0000000f0c0c7212 */ /* 0x000fe200078e3cff */
[----:B------:R-:W-:Y:S01]  /*2230*/  IMAD.IADD R69, R64, 0x1, R68 ;  /* 0x0000000140457824 */ /* 0x000fe200078e0244 */
[----:B------:R-:W-:Y:S01]  /*2240*/  ISETP.GE.AND P1, PT, R16, UR4, PT ;  /* 0x0000000410007c0c */ /* 0x000fe2000bf26270 */
[----:B------:R-:W-:Y:S01]  /*2250*/  IMAD R80, R34, 0x200, R14 ;  /* 0x0000020022507824 */ /* 0x000fe200078e020e */
[----:B------:R-:W-:Y:S01]  /*2260*/  SHF.R.S32.HI R78, RZ, 0x1f, R30 ;  /* 0x0000001fff4e7819 */ /* 0x000fe2000001141e */
[----:B----4-:R-:W-:-:S10]  /*2270*/  IMAD.IADD R81, R11, 0x1, R12 ;  /* 0x000000010b517824 */ /* 0x010fd400078e020c */
.L_x_9740:
[----:B------:R-:W0:Y:S01]  /*2280*/  LDC R97, c[0x0][0x430] ;  /* 0x00010c00ff617b82 */ /* 0x000e220000000800 */
        /* <DEDUP_REMOVED lines=24> */
[----:B------:R-:W-:Y:S01]  /*2410*/  IMAD R94, R18, 0x1800, R68 ;  /* 0x00001800125e7824 */ /* 0x000fe200078e0244 */
[----:B------:R-:W-:Y:S01]  /*2420*/  ISETP.GT.AND P3, PT, R28, R29, PT ;  /* 0x0000001d1c00720c */ /* 0x000fe20003f64270 */
[----:B------:R-:W-:Y:S01]  /*2430*/  IMAD.MOV R14, RZ, RZ, -R32 ;  /* 0x000000ffff0e7224 */ /* 0x000fe200078e0a20 */
[----:B------:R-:W-:Y:S05]  /*2440*/  YIELD ;  /* 0x0000000000007946 */ /* 0x000fea0003800000 */
[----:B------:R-:W-:Y:S01]  /*2450*/  IMAD R92, R18, 0x1800, R69 ;  /* 0x00001800125c7824 */ /* 0x000fe200078e0245 */
[----:B------:R-:W-:Y:S01]  /*2460*/  BSSY B0, `(.L_x_9687) ;  /* 0x00002dd000007945 */ /* 0x000fe20003800000 */
[----:B------:R-:W-:Y:S01]  /*2470*/  IMAD R97, R97, R14, R36 ;  /* 0x0000000e61617224 */ /* 0x000fe200078e0224 */
[----:B------:R-:W-:Y:S01]  /*2480*/  P2R R91, PR, RZ, 0x8 ;  /* 0x00000008ff5b7803 */ /* 0x000fe20000000000 */
[----:B------:R-:W-:Y:S01]  /*2490*/  IMAD R92, R92, 0x2, R25 ;  /* 0x000000025c5c7824 */ /* 0x000fe200078e0219 */
        /* <DEDUP_REMOVED lines=19> */
[----:B------:R-:W-:Y:S02]  /*25d0*/  IMAD.IADD R13, R13, 0x1, R15 ;  /* 0x000000010d0d7824 */ /* 0x000fe400078e020f */
[----:B------:R-:W-:Y:S02]  /*25e0*/  IMAD R15, R60, UR4, RZ ;  /* 0x000000043c0f7c24 */ /* 0x000fe4000f8e02ff */
[C---:B------:R-:W-:Y:S02]  /*25f0*/  IMAD R35, R11.reuse, R52, R14 ;  /* 0x000000340b237224 */ /* 0x040fe400078e020e */
        /* <DEDUP_REMOVED lines=20> */
[----:B------:R-:W-:-:S03]  /*2740*/  CS2R R46, SRZ ;  /* 0x00000000002e7805 */ /* 0x000fc6000001ff00 */
[----:B------:R-:W-:Y:S05]  /*2750*/  @P2 BRA `(.L_x_9691) ;  /* 0x0000000000502947 */ /* 0x000fea0003800000 */
[----:B------:R-:W-:Y:S01]  /*2760*/  IADD3 R11, P3, R8, R14, RZ ;  /* 0x0000000e080b7210 */ /* 0x000fe20007f7e0ff */
[----:B------:R-:W-:Y:S01]  /*2770*/  ULDC.64 UR4, c[0x0][0x3e8] ;  /* 0x0000fa0000047ab9 */ /* 0x000fe20000000a00 */
[----:B------:R-:W-:Y:S02]  /*2780*/  CS2R R44, SRZ ;  /* 0x00000000002c7805 */ /* 0x000fe4000001ff00 */
[----:B------:R-:W-:Y:S01]  /*2790*/  CS2R R46, SRZ ;  /* 0x00000000002e7805 */ /* 0x000fe2000001ff00 */
[----:B------:R-:W-:Y:S01]  /*27a0*/  IMAD.X R36, R49, 0x1, R70, P3 ;  /* 0x0000000131247824 */ /* 0x000fe200018e0646 */
[----:B------:R-:W-:-:S04]  /*27b0*/  LEA R34, P3, R11, UR4, 0x1 ;  /* 0x000000040b227c11 */ /* 0x000fc8000f8608ff */
[----:B------:R-:W-:Y:S01]  /*27c0*/  LEA.HI.X R35, R11, UR5, R36, 0x1, P3 ;  /* 0x000000050b237c11 */ /* 0x000fe200098f0c24 */
[----:B------:R-:W-:Y:S01]  /*27d0*/  ULDC.64 UR4, c[0x0][0x400] ;  /* 0x0001000000047ab9 */ /* 0x000fe20000000a00 */
[----:B------:R-:W-:-:S05]  /*27e0*/  IADD3 R11, P3, R54, R12, RZ ;  /* 0x0000000c360b7210 */ /* 0x000fca0007f7e0ff */
[----:B------:R-:W-:Y:S01]  /*27f0*/  IMAD.X R38, R51, 0x1, R72, P3 ;  /* 0x0000000133267824 */ /* 0x000fe200018e0648 */
[----:B------:R-:W-:-:S04]  /*2800*/  LEA R36, P3, R11, UR4, 0x1 ;  /* 0x000000040b247c11 */ /* 0x000fc8000f8608ff */
[----:B------:R-:W-:Y:S02]  /*2810*/  LEA.HI.X R37, R11, UR5, R38, 0x1, P3 ;  /* 0x000000050b257c11 */ /* 0x000fe400098f0c26 */
        /* <DEDUP_REMOVED lines=8> */
.L_x_9691:
[----:B------:R-:W-:Y:S05]  /*28a0*/  BSYNC B1 ;  /* 0x0000000000017941 */ /* 0x000fea0003800000 */
.L_x_9690:
[----:B------:R-:W-:Y:S01]  /*28b0*/  VIADD R11, R200, 0x40 ;  /* 0x00000040c80b7836 */ /* 0x000fe20000000000 */
[----:B------:R-:W-:Y:S01]  /*28c0*/  BSSY B1, `(.L_x_9692) ;  /* 0x000001c000017945 */ /* 0x000fe20003800000 */
[----:B0-----:R-:W-:Y:S02]  /*28d0*/  CS2R R36, SRZ ;  /* 0x0000000000247805 */ /* 0x001fe4000001ff00 */
[----:B------:R-:W-:Y:S01]  /*28e0*/  CS2R R34, SRZ ;  /* 0x0000000000227805 */ /* 0x000fe2000001ff00 */
[----:B-----5:R-:W-:Y:S01]  /*28f0*/  IMAD.MOV.U32 R48, RZ, RZ, R40 ;  /* 0x000000ffff307224 */ /* 0x020fe200078e0028 */
[----:B------:R-:W-:Y:S01]  /*2900*/  ISETP.GE.AND P4, PT, R11, R100, PT ;  /* 0x000000640b00720c */ /* 0x000fe20003f86270 */
[----:B------:R-:W-:Y:S01]  /*2910*/  IMAD.MOV.U32 R89, RZ, RZ, R41 ;  /* 0x000000ffff597224 */ /* 0x000fe200078e0029 */
[----:B------:R-:W-:-:S11]  /*2920*/  CS2R R38, SRZ ;  /* 0x0000000000267805 */ /* 0x000fd6000001ff00 */
[----:B------:R-:W-:Y:S05]  /*2930*/  @P4 BRA `(.L_x_9693) ;  /* 0x0000000000504947 */ /* 0x000fea0003800000 */
[----:B------:R-:W-:Y:S01]  /*2940*/  IADD3 R14, P3, P5, R8, R14, R5 ;  /* 0x0000000e080e7210 */ /* 0x000fe20007d7e005 */
[----:B------:R-:W-:Y:S01]  /*2950*/  ULDC.64 UR4, c[0x0][0x3e8] ;  /* 0x0000fa0000047ab9 */ /* 0x000fe20000000a00 */
[----:B------:R-:W-:Y:S02]  /*2960*/  CS2R R36, SRZ ;  /* 0x0000000000247805 */ /* 0x000fe4000001ff00 */
[----:B------:R-:W-:Y:S02]  /*2970*/  CS2R R38, SRZ ;  /* 0x0000000000267805 */ /* 0x000fe4000001ff00 */
[----:B------:R-:W-:Y:S02]  /*2980*/  IADD3.X R13, R70, R49, R4, P3, P5 ;  /* 0x00000031460d7210 */ /* 0x000fe40001fea404 */
[----:B------:R-:W-:-:S04]  /*2990*/  IADD3 R11, P3, P5, R54, R12, R7 ;  /* 0x0000000c360b7210 */ /* 0x000fc80007d7e007 */
[----:B------:R-:W-:Y:S02]  /*29a0*/  IADD3.X R32, R72, R51, R6, P3, P5 ;  /* 0x0000003348207210 */ /* 0x000fe40001fea406 */
[----:B------:R-:W-:-:S04]  /*29b0*/  LEA R12, P3, R14, UR4, 0x1 ;  /* 0x000000040e0c7c11 */ /* 0x000fc8000f8608ff */
[----:B------:R-:W-:Y:S01]  /*29c0*/  LEA.HI.X R13, R14, UR5, R13, 0x1, P3 ;  /* 0x000000050e0d7c11 */ /* 0x000fe200098f0c0d */
[----:B------:R-:W-:Y:S02]  /*29d0*/  ULDC.64 UR4, c[0x0][0x400] ;  /* 0x0001000000047ab9 */ /* 0x000fe40000000a00 */
        /* <DEDUP_REMOVED lines=10> */
.L_x_9693:
[----:B------:R-:W-:Y:S05]  /*2a80*/  BSYNC B1 ;  /* 0x0000000000017941 */ /* 0x000fea0003800000 */
.L_x_9692:
[----:B0-----:R-:W-:Y:S01]  /*2a90*/  IMAD.MOV.U32 R12, RZ, RZ, R45 ;  /* 0x000000ffff0c7224 */ /* 0x001fe200078e002d */
[----:B------:R-:W-:Y:S01]  /*2aa0*/  MOV R11, R44 ;  /* 0x0000002c000b7202 */ /* 0x000fe20000000f00 */
[----:B------:R-:W-:Y:S01]  /*2ab0*/  IMAD.MOV.U32 R13, RZ, RZ, R46 ;  /* 0x000000ffff0d7224 */ /* 0x000fe200078e002e */
[----:B------:R-:W-:Y:S01]  /*2ac0*/  ISETP.NE.AND P3, PT, R205, 0x3, PT ;  /* 0x00000003cd00780c */ /* 0x000fe20003f65270 */
[----:B------:R-:W-:Y:S01]  /*2ad0*/  IMAD.MOV.U32 R14, RZ, RZ, R47 ;  /* 0x000000ffff0e7224 */ /* 0x000fe200078e002f */
[----:B------:R-:W-:Y:S01]  /*2ae0*/  PRMT R113, R11, 0x5410, R12 ;  /* 0x000054100b717816 */ /* 0x000fe2000000000c */
[----:B------:R-:W-:Y:S01]  /*2af0*/  IMAD.MOV.U32 R11, RZ, RZ, R42 ;  /* 0x000000ffff0b7224 */ /* 0x000fe200078e002a */
[----:B------:R-:W-:Y:S01]  /*2b00*/  PRMT R107, R89, 0x5410, R48 ;  /* 0x00005410596b7816 */ /* 0x000fe20000000030 */
[----:B------:R-:W-:Y:S01]  /*2b10*/  IMAD.MOV.U32 R12, RZ, RZ, R43 ;  /* 0x000000ffff0c7224 */ /* 0x000fe200078e002b */
[----:B------:R-:W-:Y:S01]  /*2b20*/  PRMT R115, R13, 0x5410, R14 ;  /* 0x000054100d737816 */ /* 0x000fe2000000000e */
[----:B-----5:R-:W-:-:S02]  /*2b30*/  IMAD.MOV.U32 R13, RZ, RZ, R36 ;  /* 0x000000ffff0d7224 */ /* 0x020fc400078e0024 */
        /* <DEDUP_REMOVED lines=12> */
[----:B------:R-:W-:Y:S06]  /*2c00*/  @!P3 BRA `(.L_x_9694) ;  /* 0x000000000004b947 */ /* 0x000fec0003800000 */
[----:B------:R-:W-:Y:S01]  /*2c10*/  BPT.TRAP 0x1 ;  /* 0x000000040000795c */ /* 0x000fe20000300000 */
.L_x_9694:
[----:B------:R-:W-:Y:S01]  /*2c20*/  IMAD R89, R18, 0x8, R19 ;  /* 0x0000000812597824 */ /* 0x000fe200078e0213 */
[----:B------:R-:W-:Y:S01]  /*2c30*/  SHF.L.U32 R101, R203, 0x1f, RZ ;  /* 0x0000001fcb657819 */ /* 0x000fe200000006ff */
[----:B------:R-:W-:Y:S03]  /*2c40*/  BSSY B1, `(.L_x_9695) ;  /* 0x0000003000017945 */ /* 0x000fe60003800000 */
[----:B------:R-:W0:Y:S02]  /*2c50*/  SYNCS.PHASECHK.TRANS64.TRYWAIT P5, [R89+URZ+0x22890], R101 ;  /* 0x02289065590075a7 */ /* 0x000e2400080a017f */
[----:B0-----:R-:W-:Y:S05]  /*2c60*/  @!P5 BRA `(.L_x_9696) ;  /* 0x000001440090d947 */ /* 0x001fea0003800000 */
.L_x_9942:
[----:B------:R-:W-:Y:S05]  /*2c70*/  BSYNC B1 ;  /* 0x0000000000017941 */ /* 0x000fea0003800000 */
.L_x_9695:
[----:B------:R-:W-:-:S03]  /*2c80*/  UMOV UR4, 0xffffffff ;  /* 0xffffffff00047882 */ /* 0x000fc60000000000 */
[----:B------:R-:W-:Y:S05]  /*2c90*/  BRA.DIV UR4, `(.L_x_9697) ;  /* 0x0000014604987947 */ /* 0x000fea000b800000 */
[----:B------:R1:W2:Y:S04]  /*2ca0*/  SHFL.IDX PT, R51, R103, RZ, 0x1c1f ;  /* 0x001c1fff67337589 */ /* 0x0002a800000e0000 */
[----:B------:R1:W3:Y:S02]  /*2cb0*/  SHFL.IDX PT, R93, R102, RZ, 0x1c1f ;  /* 0x001c1fff665d7589 */ /* 0x0002e400000e0000 */
.L_x_9946:
[----:B------:R-:W-:Y:S04]  /*2cc0*/  BSSY B1, `(.L_x_9698) ;  /* 0x0000067000017945 */ /* 0x000fe80003800000 */
[----:B------:R-:W-:Y:S05]  /*2cd0*/  @P2 BRA `(.L_x_9699) ;  /* 0x0000000400942947 */ /* 0x000fea0003800000 */
[----:B------:R-:W-:Y:S04]  /*2ce0*/  BSSY B2, `(.L_x_9700) ;  /* 0x0000032000027945 */ /* 0x000fe80003800000 */
[----:B------:R-:W-:Y:S05]  /*2cf0*/  @P1 BRA `(.L_x_9701) ;  /* 0x0000000000c01947 */ /* 0x000fea0003800000 */
[----:B------:R4:W0:Y:S01]  /*2d00*/  LDS.128 R12, [R94] ;  /* 0x000000005e0c7984 */ /* 0x0008220000000c00 */
[C---:B---3--:R-:W-:Y:S01]  /*2d10*/  LEA R48, P2, R16.reuse, R93, 0x1 ;  /* 0x0000005d10307211 */ /* 0x048fe200078408ff */
[----:B------:R-:W-:Y:S03]  /*2d20*/  BSSY B3, `(.L_x_9702) ;  /* 0x000002c000037945 */ /* 0x000fe60003800000 */
[----:B--2---:R-:W-:Y:S02]  /*2d30*/  LEA.HI.X R49, R16, R51, R17, 0x1, P2 ;  /* 0x0000003310317211 */ /* 0x004fe400010f0c11 */
[----:B------:R-:W-:-:S13]  /*2d40*/  ISETP.GE.AND P2, PT, R22, R50, PT ;  /* 0x000000321600720c */ /* 0x000fda0003f46270 */
[----:B----4-:R-:W-:Y:S05]  /*2d50*/  @P2 BRA `(.L_x_9703) ;  /* 0x0000000000a02947 */ /* 0x010fea0003800000 */
[----:B------:R-:W-:Y:S01]  /*2d60*/  SHF.R.U64 R11, R44, 0x10, R45 ;  /* 0x000000102c0b7819 */ /* 0x000fe2000000122d */
[--C-:B0-----:R-:W-:Y:S01]  /*2d70*/  HADD2.F32 R44, -RZ, R15.reuse.H1_H1 ;  /* 0x3000000fff2c7230 */ /* 0x101fe20000004100 */
        /* <DEDUP_REMOVED lines=11> */
[CC--:B------:R-:W-:Y:S01]  /*2e30*/  FMUL.FTZ R114, R44.reuse, R47.reuse ;  /* 0x0000002f2c727220 */ /* 0x0c0fe20000410000 */
[----:B------:R-:W-:Y:S01]  /*2e40*/  FMUL.FTZ R47, R15, R47 ;  /* 0x0000002f0f2f7220 */ /* 0x000fe20000410000 */
[C---:B------:R-:W-:Y:S01]  /*2e50*/  FMUL.FTZ R110, R13.reuse, R110 ;  /* 0x0000006e0d6e7220 */ /* 0x040fe20000410000 */
[-C--:B------:R-:W-:Y:S01]  /*2e60*/  FFMA.FTZ R112, R13, R46.reuse, -R112 ;  /* 0x0000002e0d707223 */ /* 0x080fe20000010870 */
[-C--:B------:R-:W-:Y:S01]  /*2e70*/  FFMA.FTZ R114, R15, R45.reuse, -R114 ;  /* 0x0000002d0f727223 */ /* 0x080fe20000010872 */
[----:B------:R-:W-:Y:S01]  /*2e80*/  FFMA.FTZ R111, R44, R45, R47 ;  /* 0x0000002d2c6f7223 */ /* 0x000fe2000001002f */
[----:B------:R-:W-:Y:S01]  /*2e90*/  FFMA.FTZ R109, R11, R46, R110 ;  /* 0x0000002e0b6d7223 */ /* 0x000fe2000001006e */
[----:B------:R-:W-:-:S02]  /*2ea0*/  HADD2.F32 R11, -RZ, R12.H1_H1 ;  /* 0x3000000cff0b7230 */ /* 0x000fc40000004100 */
[--C-:B------:R-:W-:Y:S02]  /*2eb0*/  HADD2.F32 R45, -RZ, R115.reuse.H0_H0 ;  /* 0x20000073ff2d7230 */ /* 0x100fe40000004100 */
        /* <DEDUP_REMOVED lines=18> */
.L_x_9703:
[----:B------:R-:W-:Y:S05]  /*2fe0*/  BSYNC B3 ;  /* 0x0000000000037941 */ /* 0x000fea0003800000 */
.L_x_9702:
[----:B0-----:R4:W-:Y:S02]  /*2ff0*/  ST.E.128 desc[UR40][R48.64], R12 ;  /* 0x0000000c30007985 */ /* 0x0019e4000c101d28 */
.L_x_9701:
[----:B------:R-:W-:Y:S05]  /*3000*/  BSYNC B2 ;  /* 0x0000000000027941 */ /* 0x000fea0003800000 */
.L_x_9700:
[----:B------:R-:W-:-:S13]  /*3010*/  ISETP.NE.AND P2, PT, R90, RZ, PT ;  /* 0x000000ff5a00720c */ /* 0x000fda0003f45270 */
[----:B------:R-:W-:Y:S05]  /*3020*/  @P2 BRA `(.L_x_9699) ;  /* 0x0000000000c02947 */ /* 0x000fea0003800000 */
[----:B----4-:R4:W0:Y:S01]  /*3030*/  LDS.128 R12, [R92] ;  /* 0x000000005c0c7984 */ /* 0x0108220000000c00 */
        /* <DEDUP_REMOVED lines=33> */
[--C-:B------:R-:W-:Y:S02]  /*3250*/  HADD2.F32 R15, -RZ, R107.reuse.H1_H1 ;  /* 0x3000006bff0f7230 */ /* 0x100fe40000004100 */
[----:B------:R-:W-:Y:S01]  /*3260*/  FMUL.FTZ R40, R12, R40 ;  /* 0x000000280c287220 */ /* 0x000fe20000410000 */
[----:B------:R-:W-:Y:S02]  /*3270*/  HADD2.F32 R107, -RZ, R107.H0_H0 ;  /* 0x2000006bff6b7230 */ /* 0x000fe40000004100 */
        /* <DEDUP_REMOVED lines=9> */
.L_x_9705:
[----:B------:R-:W-:Y:S05]  /*3310*/  BSYNC B2 ;  /* 0x0000000000027941 */ /* 0x000fea0003800000 */
.L_x_9704:
[----:B0-----:R0:W-:Y:S02]  /*3320*/  ST.E.128 desc[UR40][R44.64], R12 ;  /* 0x0000000c2c007985 */ /* 0x0011e4000c101d28 */
.L_x_9699:
[----:B------:R-:W-:Y:S05]  /*3330*/  BSYNC B1 ;  /* 0x0000000000017941 */ /* 0x000fea0003800000 */
.L_x_9698:
[----:B------:R-:W-:-:S03]  /*3340*/  UMOV UR4, 0xffffffff ;  /* 0xffffffff00047882 */ /* 0x000fc60000000000 */
[----:B------:R-:W-:Y:S05]  /*3350*/  BRA.DIV UR4, `(.L_x_9706) ;  /* 0x0000014204347947 */ /* 0x000fea000b800000 */
[----:B-1----:R-:W1:Y:S04]  /*3360*/  SHFL.IDX PT, R103, R103, 0x1, 0x1c1f ;  /* 0x003c1f0067677f89 */ /* 0x002e6800000e0000 */
[----:B------:R0:W0:Y:S02]  /*3370*/  SHFL.IDX PT, R43, R102, 0x1, 0x1c1f ;  /* 0x003c1f00662b7f89 */ /* 0x00002400000e0000 */
.L_x_9950:
[----:B------:R-:W-:Y:S05]  /*3380*/  @P4 BRA `(.L_x_9707) ;  /* 0x0000001c00a84947 */ /* 0x000fea0003800000 */
[----:B------:R-:W-:Y:S04]  /*3390*/  BSSY B1, `(.L_x_9708) ;  /* 0x0000032000017945 */ /* 0x000fe80003800000 */
[----:B------:R-:W-:Y:S05]  /*33a0*/  @P1 BRA `(.L_x_9709) ;  /* 0x0000000000c01947 */ /* 0x000fea0003800000 */
[----:B0---4-:R0:W4:Y:S01]  /*33b0*/  LDS.128 R12, [R94+0x2000] ;  /* 0x002000005e0c7984 */ /* 0x0111220000000c00 */
[C---:B------:R-:W-:Y:S01]  /*33c0*/  LEA R40, P2, R16.reuse, R43, 0x1 ;  /* 0x0000002b10287211 */ /* 0x040fe200078408ff */
[----:B------:R-:W-:Y:S03]  /*33d0*/  BSSY B2, `(.L_x_9710) ;  /* 0x000002c000027945 */ /* 0x000fe60003800000 */
[----:B-1----:R-:W-:Y:S02]  /*33e0*/  LEA.HI.X R41, R16, R103, R17, 0x1, P2 ;  /* 0x0000006710297211 */ /* 0x002fe400010f0c11 */
[----:B------:R-:W-:-:S13]  /*33f0*/  ISETP.GE.AND P2, PT, R22, R50, PT ;  /* 0x000000321600720c */ /* 0x000fda0003f46270 */
        /* <DEDUP_REMOVED lines=41> */
.L_x_9711:
[----:B------:R-:W-:Y:S05]  /*3690*/  BSYNC B2 ;  /* 0x0000000000027941 */ /* 0x000fea0003800000 */
.L_x_9710:
[----:B----4-:R0:W-:Y:S02]  /*36a0*/  ST.E.128 desc[UR40][R40.64], R12 ;  /* 0x0000000c28007985 */ /* 0x0101e4000c101d28 */
.L_x_9709:
[----:B------:R-:W-:Y:S05]  /*36b0*/  BSYNC B1 ;  /* 0x0000000000017941 */ /* 0x000fea0003800000 */
.L_x_9708:
[----:B------:R-:W-:-:S13]  /*36c0*/  ISETP.NE.AND P2, PT, R90, RZ, PT ;  /* 0x000000ff5a00720c */ /* 0x000fda0003f45270 */
        /* <DEDUP_REMOVED lines=47> */
.L_x_9713:
[----:B------:R-:W-:Y:S05]  /*39c0*/  BSYNC B1 ;  /* 0x0000000000017941 */ /* 0x000fea0003800000 */
.L_x_9712:
[----:B----4-:R0:W-:Y:S01]  /*39d0*/  ST.E.128 desc[UR40][R36.64], R12 ;  /* 0x0000000c24007985 */ /* 0x0101e2000c101d28 */
[----:B------:R-:W-:Y:S05]  /*39e0*/  BRA `(.L_x_9707) ;  /* 0x0000001800107947 */ /* 0x000fea0003800000 */
.L_x_9689:
[----:B------:R-:W-:Y:S01]  /*39f0*/  VIADD R11, R200, 0x40 ;  /* 0x00000040c80b7836 */ /* 0x000fe20000000000 */
[----:B------:R-:W-:Y:S02]  /*3a00*/  CS2R R34, SRZ ;  /* 0x0000000000227805 */ /* 0x000fe4000001ff00 */
[----:B------:R-:W-:Y:S02]  /*3a10*/  CS2R R38, SRZ ;  /* 0x0000000000267805 */ /* 0x000fe4000001ff00 */
[----:B------:R-:W-:Y:S02]  /*3a20*/  CS2R R36, SRZ ;  /* 0x0000000000247805 */ /* 0x000fe4000001ff00 */
[----:B------:R-:W-:-:S04]  /*3a30*/  ISETP.GE.AND P2, PT, R11, R100, PT ;  /* 0x000000640b00720c */ /* 0x000fc80003f46270 */
[----:B------:R-:W-:-:S13]  /*3a40*/  ISETP.GE.OR P2, PT, R16, R50, P2 ;  /* 0x000000321000720c */ /* 0x000fda0001746670 */
[----:B------:R-:W-:Y:S01]  /*3a50*/  @!P2 IADD3 R45, P3, P4, R20, R14, R5 ;  /* 0x0000000e142da210 */ /* 0x000fe20007c7e005 */
[----:B------:R-:W0:Y:S03]  /*3a60*/  @!P2 LDC.64 R40, c[0x0][0x3e8] ;  /* 0x0000fa00ff28ab82 */ /* 0x000e260000000a00 */
[----:B------:R-:W-:Y:S02]  /*3a70*/  @!P2 IADD3.X R46, R71, R49, R4, P3, P4 ;  /* 0x00000031472ea210 */ /* 0x000fe40001fe8404 */
[----:B------:R-:W-:-:S04]  /*3a80*/  @!P2 IADD3 R11, P3, P4, R56, R12, R7 ;  /* 0x0000000c380ba210 */ /* 0x000fc80007c7e007 */
[----:B------:R-:W-:Y:S02]  /*3a90*/  @!P2 IADD3.X R44, R75, R51, R6, P3, P4 ;  /* 0x000000334b2ca210 */ /* 0x000fe40001fe8406 */
[----:B------:R-:W-:-:S04]  /*3aa0*/  ISETP.GE.AND P3, PT, R200, R100, PT ;  /* 0x00000064c800720c */ /* 0x000fc80003f66270 */
[----:B------:R-:W-:-:S13]  /*3ab0*/  ISETP.GE.OR P3, PT, R16, R50, P3 ;  /* 0x000000321000720c */ /* 0x000fda0001f66670 */
[----:B------:R-:W-:Y:S01]  /*3ac0*/  @!P3 IADD3 R13, P4, R20, R14, RZ ;  /* 0x0000000e140db210 */ /* 0x000fe20007f9e0ff */
[----:B------:R-:W1:Y:S04]  /*3ad0*/  @!P3 LDC.64 R42, c[0x0][0x400] ;  /* 0x00010000ff2abb82 */ /* 0x000e680000000a00 */
[----:B------:R-:W-:-:S04]  /*3ae0*/  @!P3 IMAD.X R32, R49, 0x1, R71, P4 ;  /* 0x000000013120b824 */ /* 0x000fc800020e0647 */
[----:B------:R-:W2:Y:S02]  /*3af0*/  @!P3 LDC.64 R14, c[0x0][0x3e8] ;  /* 0x0000fa00ff0ebb82 */ /* 0x000ea40000000a00 */
[----:B--2---:R-:W-:-:S04]  /*3b00*/  @!P3 LEA R14, P4, R13, R14, 0x1 ;  /* 0x0000000e0d0eb211 */ /* 0x004fc800078808ff */
[----:B------:R-:W-:Y:S02]  /*3b10*/  @!P3 LEA.HI.X R15, R13, R15, R32, 0x1, P4 ;  /* 0x0000000f0d0fb211 */ /* 0x000fe400020f0c20 */
[----:B------:R-:W-:Y:S02]  /*3b20*/  CS2R R32, SRZ ;  /* 0x0000000000207805 */ /* 0x000fe4000001ff00 */
[----:B------:R-:W-:-:S05]  /*3b30*/  @!P3 IADD3 R12, P4, R56, R12, RZ ;  /* 0x0000000c380cb210 */ /* 0x000fca0007f9e0ff */
[----:B------:R-:W-:Y:S01]  /*3b40*/  @!P3 IMAD.X R13, R51, 0x1, R75, P4 ;  /* 0x00000001330db824 */ /* 0x000fe200020e064b */
[C---:B-1----:R-:W-:Y:S01]  /*3b50*/  @!P3 LEA R42, P4, R12.reuse, R42, 0x1 ;  /* 0x0000002a0c2ab211 */ /* 0x042fe200078808ff */
[----:B------:R0:W2:Y:S03]  /*3b60*/  @!P3 LDG.E.128 R32, desc[UR40][R14.64] ;  /* 0x000000280e20b981 */ /* 0x0000a6000c1e1d00 */
[----:B------:R-:W-:Y:S02]  /*3b70*/  @!P3 LEA.HI.X R43, R12, R43, R13, 0x1, P4 ;  /* 0x0000002b0c2bb211 */ /* 0x000fe400020f0c0d */
[----:B------:R-:W1:Y:S03]  /*3b80*/  @!P2 LDC.64 R12, c[0x0][0x400] ;  /* 0x00010000ff0cab82 */ /* 0x000e660000000a00 */
[----:B------:R3:W4:Y:S01]  /*3b90*/  @!P3 LDG.E.128 R36, desc[UR40][R42.64] ;  /* 0x000000282a24b981 */ /* 0x000722000c1e1d00 */
[----:B0-----:R-:W-:-:S04]  /*3ba0*/  @!P2 LEA R14, P3, R45, R40, 0x1 ;  /* 0x000000282d0ea211 */ /* 0x001fc800078608ff */
[----:B------:R-:W-:Y:S02]  /*3bb0*/  @!P2 LEA.HI.X R15, R45, R41, R46, 0x1, P3 ;  /* 0x000000292d0fa211 */ /* 0x000fe400018f0c2e */
[----:B------:R-:W-:Y:S02]  /*3bc0*/  CS2R R40, SRZ ;  /* 0x0000000000287805 */ /* 0x000fe4000001ff00 */
[----:B---3--:R-:W-:Y:S02]  /*3bd0*/  CS2R R42, SRZ ;  /* 0x00000000002a7805 */ /* 0x008fe4000001ff00 */
[----:B------:R-:W-:-:S04]  /*3be0*/  CS2R R46, SRZ ;  /* 0x00000000002e7805 */ /* 0x000fc8000001ff00 */
[----:B------:R-:W3:Y:S01]  /*3bf0*/  @!P2 LDG.E.128 R40, desc[UR40][R14.64] ;  /* 0x000000280e28a981 */ /* 0x000ee2000c1e1d00 */
[----:B-1----:R-:W-:-:S04]  /*3c00*/  @!P2 LEA R12, P3, R11, R12, 0x1 ;  /* 0x0000000c0b0ca211 */ /* 0x002fc800078608ff */
[----:B------:R-:W-:Y:S02]  /*3c10*/  @!P2 LEA.HI.X R13, R11, R13, R44, 0x1, P3 ;  /* 0x0000000d0b0da211 */ /* 0x000fe400018f0c2c */
[----:B------:R-:W-:-:S06]  /*3c20*/  CS2R R44, SRZ ;  /* 0x00000000002c7805 */ /* 0x000fcc000001ff00 */
[----:B------:R0:W5:Y:S01]  /*3c30*/  @!P2 LDG.E.128 R44, desc[UR40][R12.64] ;  /* 0x000000280c2ca981 */ /* 0x000162000c1e1d00 */
[----:B------:R-:W-:Y:S02]  /*3c40*/  ISETP.GE.AND P2, PT, R16, R50, PT ;  /* 0x000000321000720c */ /* 0x000fe40003f46270 */
[----:B------:R-:W-:Y:S02]  /*3c50*/  ISETP.NE.AND P3, PT, R205, 0x3, PT ;  /* 0x00000003cd00780c */ /* 0x000fe40003f65270 */
[----:B--2---:R-:W-:Y:S01]  /*3c60*/  MOV R11, R34 ;  /* 0x00000022000b7202 */ /* 0x004fe20000000f00 */
[----:B------:R-:W-:Y:S02]  /*3c70*/  IMAD.MOV.U32 R48, RZ, RZ, R35 ;  /* 0x000000ffff307224 */ /* 0x000fe400078e0023 */
[----:B------:R-:W-:Y:S02]  /*3c80*/  IMAD.MOV.U32 R49, RZ, RZ, R32 ;  /* 0x000000ffff317224 */ /* 0x000fe400078e0020 */
[----:B------:R-:W-:Y:S01]  /*3c90*/  IMAD.MOV.U32 R50, RZ, RZ, R33 ;  /* 0x000000ffff327224 */ /* 0x000fe200078e0021 */
[----:B------:R-:W-:Y:S01]  /*3ca0*/  PRMT R111, R111, 0x5410, R11 ;  /* 0x000054106f6f7816 */ /* 0x000fe2000000000b */
[----:B----4-:R-:W-:Y:S01]  /*3cb0*/  IMAD.MOV.U32 R11, RZ, RZ, R38 ;  /* 0x000000ffff0b7224 */ /* 0x010fe200078e0026 */
[----:B------:R-:W-:Y:S01]  /*3cc0*/  PRMT R117, R48, 0x7610, R117 ;  /* 0x0000761030757816 */ /* 0x000fe20000000075 */
[----:B0-----:R-:W-:Y:S01]  /*3cd0*/  IMAD.MOV.U32 R12, RZ, RZ, R39 ;  /* 0x000000ffff0c7224 */ /* 0x001fe200078e0027 */
[----:B------:R-:W-:Y:S01]  /*3ce0*/  PRMT R121, R49, 0x7610, R121 ;  /* 0x0000761031797816 */ /* 0x000fe20000000079 */
[----:B------:R-:W-:Y:S01]  /*3cf0*/  IMAD.MOV.U32 R14, RZ, RZ, R37 ;  /* 0x000000ffff0e7224 */ /* 0x000fe200078e0025 */
[----:B------:R-:W-:-:S02]  /*3d00*/  PRMT R114, R50, 0x7610, R114 ;  /* 0x0000761032727816 */ /* 0x000fc40000000072 */
[----:B------:R-:W-:Y:S02]  /*3d10*/  MOV R13, R36 ;  /* 0x00000024000d7202 */ /* 0x000fe40000000f00 */
[----:B------:R-:W-:Y:S02]  /*3d20*/  PRMT R111, R11, 0x7610, R111 ;  /* 0x000076100b6f7816 */ /* 0x000fe4000000006f */
[----:B------:R-:W-:Y:S02]  /*3d30*/  PRMT R117, R117, 0x5410, R12 ;  /* 0x0000541075757816 */ /* 0x000fe4000000000c */
[----:B------:R-:W-:Y:S02]  /*3d40*/  PRMT R121, R121, 0x5410, R13 ;  /* 0x0000541079797816 */ /* 0x000fe4000000000d */
[----:B------:R-:W-:Y:S01]  /*3d50*/  PRMT R114, R114, 0x5410, R14 ;  /* 0x0000541072727816 */ /* 0x000fe2000000000e */
[----:B---3--:R-:W-:Y:S02]  /*3d60*/  IMAD.MOV.U32 R11, RZ, RZ, R42 ;  /* 0x000000ffff0b7224 */ /* 0x008fe400078e002a */
[----:B------:R-:W-:-:S02]  /*3d70*/  IMAD.MOV.U32 R12, RZ, RZ, R43 ;  /* 0x000000ffff0c7224 */ /* 0x000fc400078e002b */
[----:B------:R-:W-:Y:S02]  /*3d80*/  IMAD.MOV.U32 R13, RZ, RZ, R40 ;  /* 0x000000ffff0d7224 */ /* 0x000fe400078e0028 */
[----:B------:R-:W-:Y:S01]  /*3d90*/  IMAD.MOV.U32 R14, RZ, RZ, R41 ;  /* 0x000000ffff0e7224 */ /* 0x000fe200078e0029 */
[----:B------:R-:W-:-:S04]  /*3da0*/  PRMT R105, R11, 0x5410, R12 ;  /* 0x000054100b697816 */ /* 0x000fc8000000000c */
[----:B------:R-:W-:Y:S01]  /*3db0*/  PRMT R107, R13, 0x5410, R14 ;  /* 0x000054100d6b7816 */ /* 0x000fe2000000000e */
[----:B-----5:R-:W-:Y:S01]  /*3dc0*/  IMAD.MOV.U32 R12, RZ, RZ, R47 ;  /* 0x000000ffff0c7224 */ /* 0x020fe200078e002f */
[----:B------:R-:W-:Y:S01]  /*3dd0*/  MOV R11, R46 ;  /* 0x0000002e000b7202 */ /* 0x000fe20000000f00 */
[----:B------:R-:W-:Y:S02]  /*3de0*/  IMAD.MOV.U32 R13, RZ, RZ, R44 ;  /* 0x000000ffff0d7224 */ /* 0x000fe400078e002c */
[----:B------:R-:W-:Y:S01]  /*3df0*/  IMAD.MOV.U32 R14, RZ, RZ, R45 ;  /* 0x000000ffff0e7224 */ /* 0x000fe200078e002d */
[----:B------:R-:W-:-:S04]  /*3e00*/  PRMT R108, R11, 0x5410, R12 ;  /* 0x000054100b6c7816 */ /* 0x000fc8000000000c */
[----:B------:R-:W-:Y:S01]  /*3e10*/  PRMT R109, R13, 0x5410, R14 ;  /* 0x000054100d6d7816 */ /* 0x000fe2000000000e */
[----:B------:R-:W-:Y:S06]  /*3e20*/  @!P3 BRA `(.L_x_9714) ;  /* 0x000000000004b947 */ /* 0x000fec0003800000 */
[----:B------:R-:W-:Y:S01]  /*3e30*/  BPT.TRAP 0x1 ;  /* 0x000000040000795c */ /* 0x000fe20000300000 */
.L_x_9714:
[----:B------:R-:W-:Y:S01]  /*3e40*/  IMAD R89, R18, 0x8, R19 ;  /* 0x0000000812597824 */ /* 0x000fe200078e0213 */
[----:B------:R-:W-:Y:S01]  /*3e50*/  SHF.L.U32 R101, R203, 0x1f, RZ ;  /* 0x0000001fcb657819 */ /* 0x000fe200000006ff */
[----:B------:R-:W0:Y:S01]  /*3e60*/  LDC R104, c[0x0][0x2f4] ;  /* 0x0000bd00ff687b82 */ /* 0x000e220000000800 */
[----:B------:R-:W-:Y:S02]  /*3e70*/  BSSY B1, `(.L_x_9715) ;  /* 0x0000003000017945 */ /* 0x000fe40003800000 */
[----:B------:R-:W1:Y:S02]  /*3e80*/  SYNCS.PHASECHK.TRANS64.TRYWAIT P4, [R89+URZ+0x22890], R101 ;  /* 0x02289065590075a7 */ /* 0x000e64000808017f */
[----:B-1----:R-:W-:Y:S05]  /*3e90*/  @!P4 BRA `(.L_x_9716) ;  /* 0x0000013400b0c947 */ /* 0x002fea0003800000 */
.L_x_9951:
[----:B------:R-:W-:Y:S05]  /*3ea0*/  BSYNC B1 ;  /* 0x0000000000017941 */ /* 0x000fea0003800000 */
.L_x_9715:
[----:B------:R-:W-:Y:S01]  /*3eb0*/  UMOV UR4, 0xffffffff ;  /* 0xffffffff00047882 */ /* 0x000fe20000000000 */
[----:B0-----:R-:W-:Y:S02]  /*3ec0*/  IMAD.IADD R106, R104, 0x1, -R65 ;  /* 0x00000001686a7824 */ /* 0x001fe400078e0a41 */
[----:B------:R-:W-:Y:S05]  /*3ed0*/  BRA.DIV UR4, `(.L_x_9717) ;  /* 0x0000013604b47947 */ /* 0x000fea000b800000 */
[----:B------:R0:W2:Y:S04]  /*3ee0*/  SHFL.IDX PT, R95, R103, RZ, 0x1c1f ;  /* 0x001c1fff675f7589 */ /* 0x0000a800000e0000 */
[----:B------:R0:W3:Y:S02]  /*3ef0*/  SHFL.IDX PT, R94, R102, RZ, 0x1c1f ;  /* 0x001c1fff665e7589 */ /* 0x0000e400000e0000 */
.L_x_9955:
[----:B------:R-:W-:Y:S01]  /*3f00*/  ISETP.GE.OR P4, PT, R200, R100, P1 ;  /* 0x00000064c800720c */ /* 0x000fe20000f86670 */
[----:B------:R-:W-:-:S12]  /*3f10*/  BSSY B1, `(.L_x_9718) ;  /* 0x0000073000017945 */ /* 0x000fd80003800000 */
[----:B------:R-:W-:Y:S05]  /*3f20*/  @P4 BRA `(.L_x_9719) ;  /* 0x0000000400c44947 */ /* 0x000fea0003800000 */
[----:B------:R-:W4:Y:S01]  /*3f30*/  S2R R14, SR_TID.X ;  /* 0x00000000000e7919 */ /* 0x000f220000002100 */
[----:B------:R-:W-:Y:S01]  /*3f40*/  SEL R11, R65, R106, !P0 ;  /* 0x0000006a410b7207 */ /* 0x000fe20004000000 */
[----:B------:R-:W-:Y:S01]  /*3f50*/  BSSY B2, `(.L_x_9720) ;  /* 0x000006a000027945 */ /* 0x000fe20003800000 */
[C---:B---3--:R-:W-:Y:S02]  /*3f60*/  LEA R92, P4, R77.reuse, R94, 0x1 ;  /* 0x0000005e4d5c7211 */ /* 0x048fe400078808ff */
[----:B------:R-:W-:Y:S02]  /*3f70*/  SHF.R.S32.HI R12, RZ, 0x1f, R11 ;  /* 0x0000001fff0c7819 */ /* 0x000fe4000001140b */
[----:B--2---:R-:W-:Y:S02]  /*3f80*/  LEA.HI.X R93, R77, R95, R79, 0x1, P4 ;  /* 0x0000005f4d5d7211 */ /* 0x004fe400020f0c4f */
[----:B------:R-:W-:-:S04]  /*3f90*/  LEA.HI R11, R12, R11, RZ, 0x4 ;  /* 0x0000000b0c0b7211 */ /* 0x000fc800078f20ff */
[----:B------:R-:W-:-:S05]  /*3fa0*/  LEA.HI.SX32 R11, R11, R76, 0x1c ;  /* 0x0000004c0b0b7211 */ /* 0x000fca00078fe2ff */
[----:B------:R-:W-:-:S05]  /*3fb0*/  IMAD.SHL.U32 R11, R11, 0x8, RZ ;  /* 0x000000080b0b7824 */ /* 0x000fca00078e00ff */
[----:B------:R-:W-:-:S04]  /*3fc0*/  LOP3.LUT R12, R10, 0x38, R11, 0xf8, !PT ;  /* 0x000000380a0c7812 */ /* 0x000fc800078ef80b */
[----:B------:R-:W-:Y:S02]  /*3fd0*/  LOP3.LUT R12, R12, R61, RZ, 0x3c, !PT ;  /* 0x0000003d0c0c7212 */ /* 0x000fe400078e3cff */
[----:B----4-:R-:W-:-:S04]  /*3fe0*/  IADD3 R14, R14, -0x80, RZ ;  /* 0xffffff800e0e7810 */ /* 0x010fc80007ffe0ff */
[----:B------:R-:W-:-:S04]  /*3ff0*/  SHF.R.S32.HI R13, RZ, 0x1f, R14 ;  /* 0x0000001fff0d7819 */ /* 0x000fc8000001140e */
[----:B------:R-:W-:-:S04]  /*4000*/  LEA.HI R13, R13, R14, RZ, 0x5 ;  /* 0x0000000e0d0d7211 */ /* 0x000fc800078f28ff */
[----:B------:R-:W-:-:S05]  /*4010*/  SHF.R.S32.HI R13, RZ, 0x5, R13 ;  /* 0x00000005ff0d7819 */ /* 0x000fca000001140d */
[----:B------:R-:W-:Y:S02]  /*4020*/  IMAD R13, R13, 0x200, R12 ;  /* 0x000002000d0d7824 */ /* 0x000fe400078e020c */
[C---:B------:R-:W-:Y:S02]  /*4030*/  IMAD R12, R18.reuse, 0x1800, R80 ;  /* 0x00001800120c7824 */ /* 0x040fe400078e0250 */
[----:B------:R-:W-:Y:S02]  /*4040*/  IMAD R14, R18, 0x1800, R13 ;  /* 0x00001800120e7824 */ /* 0x000fe400078e020d */
[--C-:B------:R-:W-:Y:S02]  /*4050*/  IMAD R12, R12, 0x2, R19.reuse ;  /* 0x000000020c0c7824 */ /* 0x100fe400078e0213 */
[----:B------:R-:W-:-:S04]  /*4060*/  IMAD R48, R14, 0x2, R19 ;  /* 0x000000020e307824 */ /* 0x000fc800078e0213 */
[----:B------:R-:W2:Y:S04]  /*4070*/  LDS.128 R12, [R12+0x1c400] ;  /* 0x01c400000c0c7984 */ /* 0x000ea80000000c00 */
[----:B------:R-:W3:Y:S01]  /*4080*/  LDS.128 R48, [R48+0x1c400] ;  /* 0x01c4000030307984 */ /* 0x000ee20000000c00 */
[----:B------:R-:W-:Y:S05]  /*4090*/  @P2 BRA `(.L_x_9721) ;  /* 0x0000000400542947 */ /* 0x000fea0003800000 */
[----:B------:R-:W-:Y:S02]  /*40a0*/  SHF.R.U32.HI R112, RZ, 0x10, R37 ;  /* 0x00000010ff707819 */ /* 0x000fe40000011625 */
[--C-:B------:R-:W-:Y:S02]  /*40b0*/  SHF.R.U64 R110, R32, 0x10, R33.reuse ;  /* 0x00000010206e7819 */ /* 0x100fe40000001221 */
[----:B------:R-:W-:Y:S01]  /*40c0*/  SHF.R.U32.HI R113, RZ, 0x10, R33 ;  /* 0x00000010ff717819 */ /* 0x000fe20000011621 */
[----:B------:R-:W-:Y:S01]  /*40d0*/  HADD2.F32 R112, -RZ, R112.H0_H0 ;  /* 0x20000070ff707230 */ /* 0x000fe20000004100 */
[----:B------:R-:W-:Y:S01]  /*40e0*/  SHF.R.U64 R119, R36, 0x10, R37 ;  /* 0x0000001024777819 */ /* 0x000fe20000001225 */
[--C-:B---3--:R-:W-:Y:S01]  /*40f0*/  HADD2.F32 R36, -RZ, R49.reuse.H0_H0 ;  /* 0x20000031ff247230 */ /* 0x108fe20000004100 */
[----:B------:R-:W-:Y:S01]  /*4100*/  SHF.R.U64 R32, R34, 0x10, R35 ;  /* 0x0000001022207819 */ /* 0x000fe20000001223 */
[----:B--2---:R-:W-:Y:S01]  /*4110*/  IMAD.MOV.U32 R34, RZ, RZ, R12 ;  /* 0x000000ffff227224 */ /* 0x004fe200078e000c */
[--C-:B------:R-:W-:Y:S01]  /*4120*/  SHF.R.U64 R33, R38, 0x10, R39.reuse ;  /* 0x0000001026217819 */ /* 0x100fe20000001227 */
[----:B------:R-:W-:Y:S01]  /*4130*/  HADD2.F32 R49, -RZ, R49.H1_H1 ;  /* 0x30000031ff317230 */ /* 0x000fe20000004100 */
[----:B------:R-:W-:Y:S01]  /*4140*/  SHF.R.U32.HI R115, RZ, 0x10, R39 ;  /* 0x00000010ff737819 */ /* 0x000fe20000011627 */
[----:B------:R-:W-:Y:S01]  /*4150*/  HADD2.F32 R39, -RZ, R114.H1_H1 ;  /* 0x30000072ff277230 */ /* 0x000fe20000004100 */
[----:B------:R-:W-:Y:S01]  /*4160*/  SHF.R.U32.HI R116, RZ, 0x10, R35 ;  /* 0x00000010ff747819 */ /* 0x000fe20000011623 */
[--C-:B------:R-:W-:Y:S01]  /*4170*/  HADD2.F32 R12, -RZ, R13.reuse.H0_H0 ;  /* 0x2000000dff0c7230 */ /* 0x100fe20000004100 */
[----:B------:R-:W-:Y:S01]  /*4180*/  MOV R35, R15 ;  /* 0x0000000f00237202 */ /* 0x000fe20000000f00 */
[----:B------:R-:W-:-:S02]  /*4190*/  HADD2.F32 R15, -RZ, R13.H1_H1 ;  /* 0x3000000dff0f7230 */ /* 0x000fc40000004100 */
[-C--:B------:R-:W-:Y:S01]  /*41a0*/  FMUL.FTZ R13, R36, R39.reuse ;  /* 0x00000027240d7220 */ /* 0x080fe20000410000 */
[----:B------:R-:W-:Y:S02]  /*41b0*/  HADD2.F32 R37, -RZ, R114.H0_H0 ;  /* 0x20000072ff257230 */ /* 0x000fe40000004100 */
[C---:B------:R-:W-:Y:S01]  /*41c0*/  FMUL.FTZ R39, R12.reuse, R39 ;  /* 0x000000270c277220 */ /* 0x040fe20000410000 */
[----:B------:R-:W-:Y:S02]  /*41d0*/  HADD2.F32 R38, -RZ, R113.H0_H0 ;  /* 0x20000071ff267230 */ /* 0x000fe40000004100 */
[-C--:B------:R-:W-:Y:S01]  /*41e0*/  FMUL.FTZ R114, R49, R112.reuse ;  /* 0x0000007031727220 */ /* 0x080fe20000410000 */
[C---:B------:R-:W-:Y:S01]  /*41f0*/  FMUL.FTZ R112, R15.reuse, R112 ;  /* 0x000000700f707220 */ /* 0x040fe20000410000 */
[-C--:B------:R-:W-:Y:S01]  /*4200*/  FFMA.FTZ R12, R12, R37.reuse, -R13 ;  /* 0x000000250c0c7223 */ /* 0x080fe2000001080d */
[----:B------:R-:W-:Y:S01]  /*4210*/  FFMA.FTZ R13, R36, R37, R39 ;  /* 0x00000025240d7223 */ /* 0x000fe20000010027 */
[-C--:B------:R-:W-:Y:S01]  /*4220*/  FFMA.FTZ R113, R15, R38.reuse, -R114 ;  /* 0x000000260f717223 */ /* 0x080fe20000010872 */
[----:B------:R-:W-:Y:S01]  /*4230*/  FFMA.FTZ R114, R49, R38, R112 ;  /* 0x0000002631727223 */ /* 0x000fe20000010070 */
[----:B------:R-:W-:-:S02]  /*4240*/  HADD2.F32 R36, -RZ, R51.H0_H0 ;  /* 0x20000033ff247230 */ /* 0x000fc40000004100 */
[----:B------:R-:W-:Y:S01]  /*4250*/  HADD2.F32 R39, -RZ, R117.H1_H1 ;  /* 0x30000075ff277230 */ /* 0x000fe20000004100 */
[----:B------:R-:W-:Y:S01]  /*4260*/  F2FP.F16.F32.PACK_AB R113, R113, R12 ;  /* 0x0000000c7171723e */ /* 0x000fe200000000ff */
[----:B------:R-:W-:Y:S01]  /*4270*/  HADD2.F32 R51, -RZ, R51.H1_H1 ;  /* 0x30000033ff337230 */ /* 0x000fe20000004100 */
[----:B------:R-:W-:Y:S01]  /*4280*/  F2FP.F16.F32.PACK_AB R114, R114, R13 ;  /* 0x0000000d7272723e */ /* 0x000fe200000000ff */
[----:B------:R-:W-:Y:S02]  /*4290*/  HADD2.F32 R112, -RZ, R115.H0_H0 ;  /* 0x20000073ff707230 */ /* 0x000fe40000004100 */
[--C-:B------:R-:W-:Y:S02]  /*42a0*/  HADD2.F32 R15, -RZ, R35.reuse.H0_H0 ;  /* 0x20000023ff0f7230 */ /* 0x100fe40000004100 */
[----:B------:R-:W-:Y:S02]  /*42b0*/  HADD2.F32 R35, -RZ, R35.H1_H1 ;  /* 0x30000023ff237230 */ /* 0x000fe40000004100 */
[----:B------:R-:W-:Y:S01]  /*42c0*/  FMUL.FTZ R118, R51, R112 ;  /* 0x0000007033767220 */ /* 0x000fe20000410000 */
[----:B------:R-:W-:-:S02]  /*42d0*/  HADD2.F32 R38, -RZ, R116.H0_H0 ;  /* 0x20000074ff267230 */ /* 0x000fc40000004100 */
[CC--:B------:R-:W-:Y:S01]  /*42e0*/  FMUL.FTZ R116, R36.reuse, R39.reuse ;  /* 0x0000002724747220 */ /* 0x0c0fe20000410000 */
[----:B------:R-:W-:Y:S02]  /*42f0*/  HADD2.F32 R37, -RZ, R117.H0_H0 ;  /* 0x20000075ff257230 */ /* 0x000fe40000004100 */
[----:B------:R-:W-:Y:S01]  /*4300*/  FMUL.FTZ R39, R15, R39 ;  /* 0x000000270f277220 */ /* 0x000fe20000410000 */
[C---:B------:R-:W-:Y:S01]  /*4310*/  FMUL.FTZ R120, R35.reuse, R112 ;  /* 0x0000007023787220 */ /* 0x040fe20000410000 */
[----:B------:R-:W-:Y:S01]  /*4320*/  FFMA.FTZ R115, R35, R38, -R118 ;  /* 0x0000002623737223 */ /* 0x000fe20000010876 */
[----:B------:R-:W-:Y:S02]  /*4330*/  HADD2.F32 R35, -RZ, R48.H0_H0 ;  /* 0x20000030ff237230 */ /* 0x000fe40000004100 */
[-C--:B------:R-:W-:Y:S01]  /*4340*/  FFMA.FTZ R116, R15, R37.reuse, -R116 ;  /* 0x000000250f747223 */ /* 0x080fe20000010874 */
[----:B------:R-:W-:Y:S01]  /*4350*/  FFMA.FTZ R112, R36, R37, R39 ;  /* 0x0000002524707223 */ /* 0x000fe20000010027 */
[----:B------:R-:W-:-:S02]  /*4360*/  HADD2.F32 R39, -RZ, R119.H0_H0 ;  /* 0x20000077ff277230 */ /* 0x000fc40000004100 */
[----:B------:R-:W-:Y:S01]  /*4370*/  FFMA.FTZ R117, R51, R38, R120 ;  /* 0x0000002633757223 */ /* 0x000fe20000010078 */
[----:B------:R-:W-:Y:S02]  /*4380*/  HADD2.F32 R15, -RZ, R34.H0_H0 ;  /* 0x20000022ff0f7230 */ /* 0x000fe40000004100 */
[----:B------:R-:W-:Y:S02]  /*4390*/  HADD2.F32 R48, -RZ, R48.H1_H1 ;  /* 0x30000030ff307230 */ /* 0x000fe40000004100 */
[----:B------:R-:W-:Y:S01]  /*43a0*/  HADD2.F32 R34, -RZ, R34.H1_H1 ;  /* 0x30000022ff227230 */ /* 0x000fe20000004100 */
[----:B------:R-:W-:Y:S01]  /*43b0*/  F2FP.F16.F32.PACK_AB R112, R117, R112 ;  /* 0x000000707570723e */ /* 0x000fe200000000ff */
[----:B------:R-:W-:Y:S02]  /*43c0*/  HADD2.F32 R38, -RZ, R121.H1_H1 ;  /* 0x30000079ff267230 */ /* 0x000fe40000004100 */
[----:B------:R-:W-:Y:S01]  /*43d0*/  FMUL.FTZ R49, R48, R39 ;  /* 0x0000002730317220 */ /* 0x000fe20000410000 */
[----:B------:R-:W-:-:S02]  /*43e0*/  HADD2.F32 R37, -RZ, R110.H0_H0 ;  /* 0x2000006eff257230 */ /* 0x000fc40000004100 */
[C---:B------:R-:W-:Y:S01]  /*43f0*/  FMUL.FTZ R39, R34.reuse, R39 ;  /* 0x0000002722277220 */ /* 0x040fe20000410000 */
[----:B------:R-:W-:Y:S02]  /*4400*/  HADD2.F32 R36, -RZ, R121.H0_H0 ;  /* 0x20000079ff247230 */ /* 0x000fe40000004100 */
[-C--:B------:R-:W-:Y:S01]  /*4410*/  FMUL.FTZ R110, R35, R38.reuse ;  /* 0x00000026236e7220 */ /* 0x080fe20000410000 */
[C---:B------:R-:W-:Y:S01]  /*4420*/  FMUL.FTZ R38, R15.reuse, R38 ;  /* 0x000000260f267220 */ /* 0x040fe20000410000 */
[-C--:B------:R-:W-:Y:S01]  /*4430*/  FFMA.FTZ R49, R34, R37.reuse, -R49 ;  /* 0x0000002522317223 */ /* 0x080fe20000010831 */
[----:B------:R-:W-:Y:S01]  /*4440*/  FFMA.FTZ R39, R48, R37, R39 ;  /* 0x0000002530277223 */ /* 0x000fe20000010027 */
[----:B------:R-:W-:Y:S02]  /*4450*/  HADD2.F32 R37, -RZ, R33.H0_H0 ;  /* 0x20000021ff257230 */ /* 0x000fe40000004100 */
[-C--:B------:R-:W-:Y:S01]  /*4460*/  FFMA.FTZ R110, R15, R36.reuse, -R110 ;  /* 0x000000240f6e7223 */ /* 0x080fe2000001086e */
[----:B------:R-:W-:Y:S01]  /*4470*/  FFMA.FTZ R38, R35, R36, R38 ;  /* 0x0000002423267223 */ /* 0x000fe20000010026 */
[----:B------:R-:W-:-:S02]  /*4480*/  HADD2.F32 R33, -RZ, R50.H0_H0 ;  /* 0x20000032ff217230 */ /* 0x000fc40000004100 */
[--C-:B------:R-:W-:Y:S01]  /*4490*/  HADD2.F32 R36, -RZ, R111.reuse.H0_H0 ;  /* 0x2000006fff247230 */ /* 0x100fe20000004100 */
[----:B------:R-:W-:Y:S01]  /*44a0*/  F2FP.F16.F32.PACK_AB R12, R49, R110 ;  /* 0x0000006e310c723e */ /* 0x000fe200000000ff */
[----:B------:R-:W-:Y:S01]  /*44b0*/  HADD2.F32 R15, -RZ, R14.H0_H0 ;  /* 0x2000000eff0f7230 */ /* 0x000fe20000004100 */
[----:B------:R-:W-:Y:S01]  /*44c0*/  F2FP.F16.F32.PACK_AB R48, R39, R38 ;  /* 0x000000262730723e */ /* 0x000fe200000000ff */
[----:B------:R-:W-:Y:S02]  /*44d0*/  HADD2.F32 R50, -RZ, R50.H1_H1 ;  /* 0x30000032ff327230 */ /* 0x000fe40000004100 */
[----:B------:R-:W-:Y:S02]  /*44e0*/  HADD2.F32 R14, -RZ, R14.H1_H1 ;  /* 0x3000000eff0e7230 */ /* 0x000fe40000004100 */
[----:B------:R-:W-:Y:S02]  /*44f0*/  HADD2.F32 R34, -RZ, R111.H1_H1 ;  /* 0x3000006fff227230 */ /* 0x000fe40000004100 */
[----:B------:R-:W-:Y:S01]  /*4500*/  FMUL.FTZ R51, R50, R37 ;  /* 0x0000002532337220 */ /* 0x000fe20000410000 */
[----:B------:R-:W-:-:S02]  /*4510*/  HADD2.F32 R35, -RZ, R32.H0_H0 ;  /* 0x20000020ff237230 */ /* 0x000fc40000004100 */
[-C--:B------:R-:W-:Y:S01]  /*4520*/  FMUL.FTZ R32, R33, R36.reuse ;  /* 0x0000002421207220 */ /* 0x080fe20000410000 */
[C---:B------:R-:W-:Y:S01]  /*4530*/  FMUL.FTZ R36, R15.reuse, R36 ;  /* 0x000000240f247220 */ /* 0x040fe20000410000 */
[C---:B------:R-:W-:Y:S01]  /*4540*/  FMUL.FTZ R37, R14.reuse, R37 ;  /* 0x000000250e257220 */ /* 0x040fe20000410000 */
[----:B------:R-:W-:Y:S02]  /*4550*/  IMAD.MOV.U32 R13, RZ, RZ, R113 ;  /* 0x000000ffff0d7224 */ /* 0x000fe400078e0071 */
[-C--:B------:R-:W-:Y:S01]  /*4560*/  FFMA.FTZ R32, R15, R34.reuse, -R32 ;  /* 0x000000220f207223 */ /* 0x080fe20000010820 */
[-C--:B------:R-:W-:Y:S01]  /*4570*/  FFMA.FTZ R51, R14, R35.reuse, -R51 ;  /* 0x000000230e337223 */ /* 0x080fe20000010833 */
[----:B------:R-:W-:Y:S01]  /*4580*/  FFMA.FTZ R36, R33, R34, R36 ;  /* 0x0000002221247223 */ /* 0x000fe20000010024 */
[----:B------:R-:W-:Y:S01]  /*4590*/  FFMA.FTZ R37, R50, R35, R37 ;  /* 0x0000002332257223 */ /* 0x000fe20000010025 */
[----:B------:R-:W-:Y:S01]  /*45a0*/  F2FP.F16.F32.PACK_AB R15, R115, R116 ;  /* 0x00000074730f723e */ /* 0x000fe200000000ff */
[----:B------:R-:W-:Y:S01]  /*45b0*/  IMAD.MOV.U32 R49, RZ, RZ, R114 ;  /* 0x000000ffff317224 */ /* 0x000fe200078e0072 */
[----:B------:R-:W-:Y:S01]  /*45c0*/  F2FP.F16.F32.PACK_AB R14, R51, R32 ;  /* 0x00000020330e723e */ /* 0x000fe200000000ff */
[----:B------:R-:W-:Y:S01]  /*45d0*/  IMAD.MOV.U32 R51, RZ, RZ, R112 ;  /* 0x000000ffff337224 */ /* 0x000fe200078e0070 */
[----:B------:R-:W-:-:S07]  /*45e0*/  F2FP.F16.F32.PACK_AB R50, R37, R36 ;  /* 0x000000242532723e */ /* 0x000fce00000000ff */
.L_x_9721:
[----:B------:R-:W-:Y:S05]  /*45f0*/  BSYNC B2 ;  /* 0x0000000000027941 */ /* 0x000fea0003800000 */
.L_x_9720:
[----:B------:R-:W-:Y:S01]  /*4600*/  ISETP.GE.AND P4, PT, R11, R104, PT ;  /* 0x000000680b00720c */ /* 0x000fe20003f86270 */
[----:B--2---:R4:W-:-:S12]  /*4610*/  ST.E.128 desc[UR40][R92.64], R12 ;  /* 0x0000000c5c007985 */ /* 0x0049d8000c101d28 */
[----:B------:R-:W-:-:S05]  /*4620*/  @!P4 IMAD.WIDE R94, R11, 0x2, R94 ;  /* 0x000000020b5ec825 */ /* 0x000fca00078e025e */
[----:B---3--:R4:W-:Y:S02]  /*4630*/  @!P4 ST.E.128 desc[UR40][R94.64], R48 ;  /* 0x000000305e00c985 */ /* 0x0089e4000c101d28 */
.L_x_9719:
[----:B------:R-:W-:Y:S05]  /*4640*/  BSYNC B1 ;  /* 0x0000000000017941 */ /* 0x000fea0003800000 */
.L_x_9718:
[----:B------:R-:W-:-:S03]  /*4650*/  UMOV UR4, 0xffffffff ;  /* 0xffffffff00047882 */ /* 0x000fc60000000000 */
[----:B------:R-:W-:Y:S05]  /*4660*/  BRA.DIV UR4, `(.L_x_9722) ;  /* 0x00000132041c7947 */ /* 0x000fea000b800000 */
[----:B------:R1:W1:Y:S04]  /*4670*/  SHFL.IDX PT, R38, R103, 0x1, 0x1c1f ;  /* 0x003c1f0067267f89 */ /* 0x00026800000e0000 */
[----:B0-----:R-:W0:Y:S02]  /*4680*/  SHFL.IDX PT, R102, R102, 0x1, 0x1c1f ;  /* 0x003c1f0066667f89 */ /* 0x001e2400000e0000 */
.L_x_9959:
[----:B------:R-:W-:-:S05]  /*4690*/  VIADD R11, R200, 0x40 ;  /* 0x00000040c80b7836 */ /* 0x000fca0000000000 */
[----:B------:R-:W-:-:S13]  /*46a0*/  ISETP.GE.OR P4, PT, R11, R100, P1 ;  /* 0x000000640b00720c */ /* 0x000fda0000f86670 */
[----:B------:R-:W-:Y:S05]  /*46b0*/  @P4 BRA `(.L_x_9707) ;  /* 0x0000000800dc4947 */ /* 0x000fea0003800000 */
[----:B----4-:R-:W4:Y:S01]  /*46c0*/  LDL R13, [R1+0xc] ;  /* 0x00000c00010d7983 */ /* 0x010f220000100800 */
[----:B------:R-:W-:Y:S01]  /*46d0*/  SEL R106, R65, R106, !P0 ;  /* 0x0000006a416a7207 */ /* 0x000fe20004000000 */
[----:B------:R-:W-:Y:S01]  /*46e0*/  BSSY B1, `(.L_x_9723) ;  /* 0x0000068000017945 */ /* 0x000fe20003800000 */
[----:B------:R-:W-:Y:S02]  /*46f0*/  SHF.R.U32.HI R14, RZ, 0x3, R229 ;  /* 0x00000003ff0e7819 */ /* 0x000fe400000116e5 */
[----:B------:R-:W-:Y:S02]  /*4700*/  SHF.R.S32.HI R11, RZ, 0x1f, R106 ;  /* 0x0000001fff0b7819 */ /* 0x000fe4000001146a */
[----:B0-----:R-:W-:Y:S02]  /*4710*/  LEA R36, P4, R77, R102, 0x1 ;  /* 0x000000664d247211 */ /* 0x001fe400078808ff */
[----:B------:R-:W-:Y:S02]  /*4720*/  LEA.HI R11, R11, R106, RZ, 0x4 ;  /* 0x0000006a0b0b7211 */ /* 0x000fe400078f20ff */
[----:B-1----:R-:W-:-:S02]  /*4730*/  LEA.HI.X R37, R77, R38, R79, 0x1, P4 ;  /* 0x000000264d257211 */ /* 0x002fc400020f0c4f */
[----:B------:R-:W-:-:S05]  /*4740*/  LEA.HI.SX32 R11, R11, R76, 0x1c ;  /* 0x0000004c0b0b7211 */ /* 0x000fca00078fe2ff */
[----:B------:R-:W-:-:S05]  /*4750*/  IMAD.SHL.U32 R11, R11, 0x8, RZ ;  /* 0x000000080b0b7824 */ /* 0x000fca00078e00ff */
[----:B------:R-:W-:-:S04]  /*4760*/  LOP3.LUT R12, R229, 0x38, R11, 0xf8, !PT ;  /* 0x00000038e50c7812 */ /* 0x000fc800078ef80b */
[----:B------:R-:W-:-:S04]  /*4770*/  LOP3.LUT R12, R12, R14, RZ, 0x3c, !PT ;  /* 0x0000000e0c0c7212 */ /* 0x000fc800078e3cff */
[----:B----4-:R-:W-:Y:S01]  /*4780*/  IADD3 R13, R13, R12, RZ ;  /* 0x0000000c0d0d7210 */ /* 0x010fe20007ffe0ff */
[----:B------:R-:W-:-:S04]  /*4790*/  IMAD R12, R18, 0x1800, R81 ;  /* 0x00001800120c7824 */ /* 0x000fc800078e0251 */
[----:B------:R-:W-:Y:S02]  /*47a0*/  IMAD R14, R18, 0x1800, R13 ;  /* 0x00001800120e7824 */ /* 0x000fe400078e020d */
[--C-:B------:R-:W-:Y:S02]  /*47b0*/  IMAD R12, R12, 0x2, R19.reuse ;  /* 0x000000020c0c7824 */ /* 0x100fe400078e0213 */
[----:B------:R-:W-:-:S04]  /*47c0*/  IMAD R32, R14, 0x2, R19 ;  /* 0x000000020e207824 */ /* 0x000fc800078e0213 */
[----:B------:R-:W0:Y:S04]  /*47d0*/  LDS.128 R12, [R12+0x1c400] ;  /* 0x01c400000c0c7984 */ /* 0x000e280000000c00 */
[----:B------:R-:W1:Y:S01]  /*47e0*/  LDS.128 R32, [R32+0x1c400] ;  /* 0x01c4000020207984 */ /* 0x000e620000000c00 */
[----:B------:R-:W-:Y:S05]  /*47f0*/  @P2 BRA `(.L_x_9724) ;  /* 0x0000000400582947 */ /* 0x000fea0003800000 */
[--C-:B------:R-:W-:Y:S01]  /*4800*/  SHF.R.U64 R92, R44, 0x10, R45.reuse ;  /* 0x000000102c5c7819 */ /* 0x100fe2000000122d */
[----:B-1----:R-:W-:Y:S01]  /*4810*/  IMAD.MOV.U32 R39, RZ, RZ, R32 ;  /* 0x000000ffff277224 */ /* 0x002fe200078e0020 */
[----:B------:R-:W-:Y:S01]  /*4820*/  SHF.R.U32.HI R44, RZ, 0x10, R45 ;  /* 0x00000010ff2c7819 */ /* 0x000fe2000001162d */
[----:B0-----:R-:W-:Y:S01]  /*4830*/  IMAD.MOV.U32 R32, RZ, RZ, R14 ;  /* 0x000000ffff207224 */ /* 0x001fe200078e000e */
[----:B---3--:R-:W-:Y:S01]  /*4840*/  SHF.R.U64 R94, R40, 0x10, R41 ;  /* 0x00000010285e7819 */ /* 0x008fe20000001229 */
[----:B------:R-:W-:Y:S01]  /*4850*/  IMAD.MOV.U32 R40, RZ, RZ, R34 ;  /* 0x000000ffff287224 */ /* 0x000fe200078e0022 */
[--C-:B------:R-:W-:Y:S01]  /*4860*/  SHF.R.U64 R93, R42, 0x10, R43.reuse ;  /* 0x000000102a5d7819 */ /* 0x100fe2000000122b */
[----:B------:R-:W-:Y:S01]  /*4870*/  HADD2.F32 R34, -RZ, R33.H0_H0 ;  /* 0x20000021ff227230 */ /* 0x000fe20000004100 */
[----:B------:R-:W-:Y:S01]  /*4880*/  SHF.R.U32.HI R48, RZ, 0x10, R43 ;  /* 0x00000010ff307819 */ /* 0x000fe2000001162b */
[----:B------:R-:W-:Y:S01]  /*4890*/  HADD2.F32 R43, -RZ, R109.H1_H1 ;  /* 0x3000006dff2b7230 */ /* 0x000fe20000004100 */
[----:B------:R-:W-:Y:S01]  /*48a0*/  SHF.R.U32.HI R49, RZ, 0x10, R41 ;  /* 0x00000010ff317819 */ /* 0x000fe20000011629 */
[----:B------:R-:W-:Y:S01]  /*48b0*/  HADD2.F32 R14, -RZ, R13.H0_H0 ;  /* 0x2000000dff0e7230 */ /* 0x000fe20000004100 */
[----:B------:R-:W-:Y:S01]  /*48c0*/  SHF.R.U64 R51, R46, 0x10, R47 ;  /* 0x000000102e337819 */ /* 0x000fe2000000122f */
[----:B------:R-:W-:-:S02]  /*48d0*/  HADD2.F32 R33, -RZ, R33.H1_H1 ;  /* 0x30000021ff217230 */ /* 0x000fc40000004100 */
[-C--:B------:R-:W-:Y:S01]  /*48e0*/  FMUL.FTZ R45, R34, R43.reuse ;  /* 0x0000002b222d7220 */ /* 0x080fe20000410000 */
[----:B------:R-:W-:Y:S02]  /*48f0*/  HADD2.F32 R44, -RZ, R44.H0_H0 ;  /* 0x2000002cff2c7230 */ /* 0x000fe40000004100 */
        /* <DEDUP_REMOVED lines=9> */
[----:B------:R-:W-:-:S02]  /*4990*/  HADD2.F32 R41, -RZ, R108.H1_H1 ;  /* 0x3000006cff297230 */ /* 0x000fc40000004100 */
[-C--:B------:R-:W-:Y:S01]  /*49a0*/  FFMA.FTZ R46, R13, R42.reuse, -R46 ;  /* 0x0000002a0d2e7223 */ /* 0x080fe2000001082e */
[----:B------:R-:W-:Y:S02]  /*49b0*/  HADD2.F32 R14, -RZ, R35.H0_H0 ;  /* 0x20000023ff0e7230 */ /* 0x000fe40000004100 */
[----:B------:R-:W-:Y:S01]  /*49c0*/  FFMA.FTZ R44, R33, R42, R44 ;  /* 0x0000002a212c7223 */ /* 0x000fe2000001002c */
        /* <DEDUP_REMOVED lines=8> */
[-C--:B------:R-:W-:Y:S01]  /*4a50*/  FFMA.FTZ R47, R14, R33.reuse, R41 ;  /* 0x000000210e2f7223 */ /* 0x080fe20000010029 */
[----:B------:R-:W-:Y:S02]  /*4a60*/  HADD2.F32 R15, -RZ, R15.H1_H1 ;  /* 0x3000000fff0f7230 */ /* 0x000fe40000004100 */
[----:B------:R-:W-:Y:S01]  /*4a70*/  FFMA.FTZ R48, R13, R33, -R48 ;  /* 0x000000210d307223 */ /* 0x000fe20000010830 */
[----:B------:R-:W-:Y:S02]  /*4a80*/  HADD2.F32 R109, -RZ, R109.H0_H0 ;  /* 0x2000006dff6d7230 */ /* 0x000fe40000004100 */
[-C--:B------:R-:W-:Y:S01]  /*4a90*/  FMUL.FTZ R50, R35, R42.reuse ;  /* 0x0000002a23327220 */ /* 0x080fe20000410000 */
[----:B------:R-:W-:Y:S02]  /*4aa0*/  HADD2.F32 R14, -RZ, R39.H0_H0 ;  /* 0x20000027ff0e7230 */ /* 0x000fe40000004100 */
[----:B------:R-:W-:Y:S01]  /*4ab0*/  FMUL.FTZ R42, R15, R42 ;  /* 0x0000002a0f2a7220 */ /* 0x000fe20000410000 */
[----:B------:R-:W-:-:S02]  /*4ac0*/  HADD2.F32 R33, -RZ, R92.H0_H0 ;  /* 0x2000005cff217230 */ /* 0x000fc40000004100 */
[-C--:B------:R-:W-:Y:S01]  /*4ad0*/  FFMA.FTZ R49, R15, R34.reuse, -R50 ;  /* 0x000000220f317223 */ /* 0x080fe20000010832 */
[----:B------:R-:W-:Y:S02]  /*4ae0*/  HADD2.F32 R39, -RZ, R39.H1_H1 ;  /* 0x30000027ff277230 */ /* 0x000fe40000004100 */
[----:B------:R-:W-:Y:S01]  /*4af0*/  FFMA.FTZ R50, R35, R34, R42 ;  /* 0x0000002223327223 */ /* 0x000fe2000001002a */
[----:B------:R-:W-:Y:S02]  /*4b00*/  HADD2.F32 R107, -RZ, R107.H0_H0 ;  /* 0x2000006bff6b7230 */ /* 0x000fe40000004100 */
[----:B------:R-:W-:Y:S01]  /*4b10*/  FMUL.FTZ R34, R14, R109 ;  /* 0x0000006d0e227220 */ /* 0x000fe20000410000 */
[--C-:B------:R-:W-:Y:S02]  /*4b20*/  HADD2.F32 R13, -RZ, R12.reuse.H0_H0 ;  /* 0x2000000cff0d7230 */ /* 0x100fe40000004100 */
[----:B------:R-:W-:Y:S01]  /*4b30*/  FMUL.FTZ R35, R39, R33 ;  /* 0x0000002127237220 */ /* 0x000fe20000410000 */
[----:B------:R-:W-:Y:S01]  /*4b40*/  HADD2.F32 R12, -RZ, R12.H1_H1 ;  /* 0x3000000cff0c7230 */ /* 0x000fe20000004100 */
[----:B------:R-:W-:Y:S01]  /*4b50*/  F2FP.F16.F32.PACK_AB R47, R50, R47 ;  /* 0x0000002f322f723e */ /* 0x000fe200000000ff */
[----:B------:R-:W-:-:S02]  /*4b60*/  HADD2.F32 R15, -RZ, R94.H0_H0 ;  /* 0x2000005eff0f7230 */ /* 0x000fc40000004100 */
[C---:B------:R-:W-:Y:S01]  /*4b70*/  FMUL.FTZ R109, R13.reuse, R109 ;  /* 0x0000006d0d6d7220 */ /* 0x040fe20000410000 */
[----:B------:R-:W-:Y:S01]  /*4b80*/  FFMA.FTZ R34, R13, R107, -R34 ;  /* 0x0000006b0d227223 */ /* 0x000fe20000010822 */
[C---:B------:R-:W-:Y:S01]  /*4b90*/  FMUL.FTZ R42, R12.reuse, R33 ;  /* 0x000000210c2a7220 */ /* 0x040fe20000410000 */
[----:B------:R-:W-:Y:S02]  /*4ba0*/  HADD2.F32 R13, -RZ, R40.H0_H0 ;  /* 0x20000028ff0d7230 */ /* 0x000fe40000004100 */
[-C--:B------:R-:W-:Y:S01]  /*4bb0*/  FFMA.FTZ R35, R12, R15.reuse, -R35 ;  /* 0x0000000f0c237223 */ /* 0x080fe20000010823 */
[----:B------:R-:W-:Y:S02]  /*4bc0*/  HADD2.F32 R108, -RZ, R108.H0_H0 ;  /* 0x2000006cff6c7230 */ /* 0x000fe40000004100 */
[----:B------:R-:W-:Y:S01]  /*4bd0*/  FFMA.FTZ R42, R39, R15, R42 ;  /* 0x0000000f272a7223 */ /* 0x000fe2000001002a */
[----:B------:R-:W-:Y:S02]  /*4be0*/  HADD2.F32 R33, -RZ, R51.H0_H0 ;  /* 0x20000033ff217230 */ /* 0x000fe40000004100 */
[----:B------:R-:W-:Y:S01]  /*4bf0*/  FFMA.FTZ R109, R14, R107, R109 ;  /* 0x0000006b0e6d7223 */ /* 0x000fe2000001006d */
[----:B------:R-:W-:-:S02]  /*4c00*/  HADD2.F32 R12, -RZ, R32.H0_H0 ;  /* 0x20000020ff0c7230 */ /* 0x000fc40000004100 */
[CC--:B------:R-:W-:Y:S01]  /*4c10*/  FMUL.FTZ R39, R13.reuse, R108.reuse ;  /* 0x0000006c0d277220 */ /* 0x0c0fe20000410000 */
[----:B------:R-:W-:Y:S02]  /*4c20*/  HADD2.F32 R40, -RZ, R40.H1_H1 ;  /* 0x30000028ff287230 */ /* 0x000fe40000004100 */
[----:B------:R-:W-:Y:S02]  /*4c30*/  HADD2.F32 R32, -RZ, R32.H1_H1 ;  /* 0x30000020ff207230 */ /* 0x000fe40000004100 */
        /* <DEDUP_REMOVED lines=14> */
[----:B------:R-:W-:Y:S01]  /*4d20*/  F2FP.F16.F32.PACK_AB R34, R33, R108 ;  /* 0x0000006c2122723e */ /* 0x000fe200000000ff */
[----:B------:R-:W-:Y:S01]  /*4d30*/  IMAD.MOV.U32 R33, RZ, RZ, R43 ;  /* 0x000000ffff217224 */ /* 0x000fe200078e002b */
[----:B------:R-:W-:Y:S02]  /*4d40*/  F2FP.F16.F32.PACK_AB R15, R49, R48 ;  /* 0x00000030310f723e */ /* 0x000fe400000000ff */
[----:B------:R-:W-:-:S07]  /*4d50*/  MOV R32, R42 ;  /* 0x0000002a00207202 */ /* 0x000fce0000000f00 */
.L_x_9724:
[----:B------:R-:W-:Y:S05]  /*4d60*/  BSYNC B1 ;  /* 0x0000000000017941 */ /* 0x000fea0003800000 */
.L_x_9723:
[----:B------:R-:W-:Y:S01]  /*4d70*/  ISETP.GE.AND P2, PT, R11, R104, PT ;  /* 0x000000680b00720c */ /* 0x000fe20003f46270 */
[----:B0-----:R0:W-:Y:S02]  /*4d80*/  ST.E.128 desc[UR40][R36.64], R12 ;  /* 0x0000000c24007985 */ /* 0x0011e4000c101d28 */
[----:B0-----:R-:W-:Y:S02]  /*4d90*/  IMAD.MOV.U32 R12, RZ, RZ, R102 ;  /* 0x000000ffff0c7224 */ /* 0x001fe400078e0066 */
[----:B------:R-:W-:-:S08]  /*4da0*/  IMAD.MOV.U32 R13, RZ, RZ, R38 ;  /* 0x000000ffff0d7224 */ /* 0x000fd000078e0026 */
[----:B------:R-:W-:Y:S05]  /*4db0*/  @P2 BRA `(.L_x_9707) ;  /* 0x00000004001c2947 */ /* 0x000fea0003800000 */
[----:B------:R-:W-:-:S05]  /*4dc0*/  IMAD.WIDE R12, R11, 0x2, R12 ;  /* 0x000000020b0c7825 */ /* 0x000fca00078e020c */
[----:B-1----:R0:W-:Y:S01]  /*4dd0*/  ST.E.128 desc[UR40][R12.64], R32 ;  /* 0x000000200c007985 */ /* 0x0021e2000c101d28 */
[----:B------:R-:W-:Y:S05]  /*4de0*/  BRA `(.L_x_9707) ;  /* 0x0000000400107947 */ /* 0x000fea0003800000 */
.L_x_9688:
[----:B------:R-:W-:-:S13]  /*4df0*/  ISETP.NE.AND P3, PT, R205, 0x3, PT ;  /* 0x00000003cd00780c */ /* 0x000fda0003f65270 */
[----:B------:R-:W-:Y:S05]  /*4e00*/  @!P3 BRA `(.L_x_9725) ;  /* 0x000000000004b947 */ /* 0x000fea0003800000 */
[----:B------:R-:W-:Y:S01]  /*4e10*/  BPT.TRAP 0x1 ;  /* 0x000000040000795c */ /* 0x000fe20000300000 */
.L_x_9725:
[----:B------:R-:W-:Y:S01]  /*4e20*/  IMAD R89, R18, 0x8, R19 ;  /* 0x0000000812597824 */ /* 0x000fe200078e0213 */
[----:B------:R-:W-:Y:S01]  /*4e30*/  SHF.L.U32 R101, R203, 0x1f, RZ ;  /* 0x0000001fcb657819 */ /* 0x000fe200000006ff */
[----:B------:R-:W-:Y:S01]  /*4e40*/  BSSY B1, `(.L_x_9726) ;  /* 0x0000004000017945 */ /* 0x000fe20003800000 */
[----:B------:R-:W-:Y:S02]  /*4e50*/  SHF.R.S32.HI R98, RZ, 0x1f, R97 ;  /* 0x0000001fff627819 */ /* 0x000fe40000011461 */
[----:B------:R-:W0:Y:S02]  /*4e60*/  SYNCS.PHASECHK.TRANS64.TRYWAIT P2, [R89+URZ+0x22890], R101 ;  /* 0x02289065590075a7 */ /* 0x000e24000804017f */
[----:B0-----:R-:W-:Y:S05]  /*4e70*/  @!P2 BRA `(.L_x_9727) ;  /* 0x000001280064a947 */ /* 0x001fea0003800000 */
.L_x_9960:
[----:B------:R-:W-:Y:S05]  /*4e80*/  BSYNC B1 ;  /* 0x0000000000017941 */ /* 0x000fea0003800000 */
.L_x_9726:
[----:B------:R-:W-:Y:S01]  /*4e90*/  ULDC.64 UR4, c[0x0][0x300] ;  /* 0x0000c00000047ab9 */ /* 0x000fe20000000a00 */
[----:B-----5:R-:W-:Y:S01]  /*4ea0*/  SHF.R.S32.HI R99, RZ, 0x1f, R96 ;  /* 0x0000001fff637819 */ /* 0x020fe20000011460 */
[----:B------:R-:W-:Y:S02]  /*4eb0*/  IMAD R14, R98, UR4, RZ ;  /* 0x00000004620e7c24 */ /* 0x000fe4000f8e02ff */
[----:B------:R-:W-:-:S04]  /*4ec0*/  IMAD.WIDE.U32 R12, R97, UR4, RZ ;  /* 0x00000004610c7c25 */ /* 0x000fc8000f8e00ff */
[----:B------:R-:W-:Y:S01]  /*4ed0*/  IMAD R11, R97, UR5, R14 ;  /* 0x00000005610b7c24 */ /* 0x000fe2000f8e020e */
[----:B------:R-:W-:Y:S01]  /*4ee0*/  ULDC.64 UR4, c[0x0][0x310] ;  /* 0x0000c40000047ab9 */ /* 0x000fe20000000a00 */
[----:B------:R-:W-:Y:S02]  /*4ef0*/  IMAD R100, R28, -0x60, R31 ;  /* 0xffffffa01c647824 */ /* 0x000fe400078e021f */
[----:B------:R-:W-:Y:S01]  /*4f00*/  IMAD R15, R99, UR4, RZ ;  /* 0x00000004630f7c24 */ /* 0x000fe2000f8e02ff */
[----:B------:R-:W-:Y:S02]  /*4f10*/  IADD3 R13, R13, R11, RZ ;  /* 0x0000000b0d0d7210 */ /* 0x000fe40007ffe0ff */
[----:B------:R-:W-:Y:S01]  /*4f20*/  VIMNMX R100, R100, 0x60, PT ;  /* 0x0000006064647848 */ /* 0x000fe20003fe0100 */
        /* <DEDUP_REMOVED lines=10> */
[----:B------:R-:W-:Y:S01]  /*4fd0*/  IMAD.IADD R38, R100, 0x1, -R200 ;  /* 0x0000000164267824 */ /* 0x000fe200078e0ac8 */
[----:B------:R-:W-:Y:S02]  /*4fe0*/  UMOV UR4, 0xffffffff ;  /* 0xffffffff00047882 */ /* 0x000fe40000000000 */
[----:B------:R-:W-:Y:S02]  /*4ff0*/  LEA.HI.X R37, R12, UR5, R11, 0x1, P2 ;  /* 0x000000050c257c11 */ /* 0x000fe400090f0c0b */
[----:B------:R-:W-:Y:S01]  /*5000*/  ISETP.GE.AND P2, PT, R38, 0x1, PT ;  /* 0x000000012600780c */ /* 0x000fe20003f46270 */
[----:B------:R-:W-:-:S12]  /*5010*/  BRA.DIV UR4, `(.L_x_9728) ;  /* 0x0000012a04107947 */ /* 0x000fd8000b800000 */
[----:B------:R1:W2:Y:S04]  /*5020*/  SHFL.IDX PT, R33, R37, RZ, 0x1c1f ;  /* 0x001c1fff25217589 */ /* 0x0002a800000e0000 */
[----:B------:R1:W3:Y:S02]  /*5030*/  SHFL.IDX PT, R14, R36, RZ, 0x1c1f ;  /* 0x001c1fff240e7589 */ /* 0x0002e400000e0000 */
.L_x_9964:
[----:B------:R-:W-:Y:S04]  /*5040*/  BSSY B1, `(.L_x_9729) ;  /* 0x000000d000017945 */ /* 0x000fe80003800000 */
[----:B------:R-:W-:Y:S05]  /*5050*/  @!P2 BRA `(.L_x_9730) ;  /* 0x00000000002ca947 */ /* 0x000fea0003800000 */
[----:B------:R-:W-:Y:S02]  /*5060*/  ULDC UR4, c[0x0][0x2f4] ;  /* 0x0000bd0000047ab9 */ /* 0x000fe40000000800 */
[----:B------:R-:W-:-:S13]  /*5070*/  ISETP.GE.AND P2, PT, R16, UR4, PT ;  /* 0x0000000410007c0c */ /* 0x000fda000bf46270 */
[----:B---3--:R-:W-:-:S04]  /*5080*/  @!P2 LEA R34, P4, R16, R14, 0x1 ;  /* 0x0000000e1022a211 */ /* 0x008fc800078808ff */
[----:B--2---:R-:W-:Y:S02]  /*5090*/  @!P2 LEA.HI.X R35, R16, R33, R17, 0x1, P4 ;  /* 0x000000211023a211 */ /* 0x004fe400020f0c11 */
[----:B------:R-:W-:-:S13]  /*50a0*/  ISETP.GE.AND P4, PT, R2, UR4, PT ;  /* 0x0000000402007c0c */ /* 0x000fda000bf86270 */
[C---:B------:R-:W-:Y:S02]  /*50b0*/  @!P4 LEA R32, P5, R2.reuse, R14, 0x1 ;  /* 0x0000000e0220c211 */ /* 0x040fe400078a08ff */
[----:B------:R-:W2:Y:S02]  /*50c0*/  @!P2 LDS.128 R12, [R94] ;  /* 0x000000005e0ca984 */ /* 0x000ea40000000c00 */
[----:B------:R-:W-:Y:S02]  /*50d0*/  @!P4 LEA.HI.X R33, R2, R33, R201, 0x1, P5 ;  /* 0x000000210221c211 */ /* 0x000fe400028f0cc9 */
[----:B--2---:R-:W-:Y:S04]  /*50e0*/  @!P2 ST.E.128 desc[UR40][R34.64], R12 ;  /* 0x0000000c2200a985 */ /* 0x004fe8000c101d28 */
[----:B------:R-:W2:Y:S04]  /*50f0*/  @!P4 LDS.128 R12, [R92] ;  /* 0x000000005c0cc984 */ /* 0x000ea80000000c00 */
[----:B--2---:R4:W-:Y:S02]  /*5100*/  @!P4 ST.E.128 desc[UR40][R32.64], R12 ;  /* 0x0000000c2000c985 */ /* 0x0049e4000c101d28 */
.L_x_9730:
[----:B------:R-:W-:Y:S05]  /*5110*/  BSYNC B1 ;  /* 0x0000000000017941 */ /* 0x000fea0003800000 */
.L_x_9729:
[----:B------:R-:W-:-:S03]  /*5120*/  UMOV UR4, 0xffffffff ;  /* 0xffffffff00047882 */ /* 0x000fc60000000000 */
[----:B------:R-:W-:Y:S05]  /*5130*/  BRA.DIV UR4, `(.L_x_9731) ;  /* 0x0000012a04107947 */ /* 0x000fea000b800000 */
[----:B--2-4-:R2:W4:Y:S04]  /*5140*/  SHFL.IDX PT, R33, R37, 0x1, 0x1c1f ;  /* 0x003c1f0025217f89 */ /* 0x01452800000e0000 */
[----:B---3--:R2:W3:Y:S02]  /*5150*/  SHFL.IDX PT, R14, R36, 0x1, 0x1c1f ;  /* 0x003c1f00240e7f89 */ /* 0x0084e400000e0000 */
.L_x_9968:
[----:B------:R-:W-:-:S13]  /*5160*/  ISETP.GE.AND P2, PT, R38, 0x41, PT ;  /* 0x000000412600780c */ /* 0x000fda0003f46270 */
[----:B------:R-:W-:Y:S05]  /*5170*/  @!P2 BRA `(.L_x_9707) ;  /* 0x00000000002ca947 */ /* 0x000fea0003800000 */
[----:B------:R-:W-:Y:S02]  /*5180*/  ULDC UR4, c[0x0][0x2f4] ;  /* 0x0000bd0000047ab9 */ /* 0x000fe40000000800 */
[----:B------:R-:W-:-:S13]  /*5190*/  ISETP.GE.AND P2, PT, R16, UR4, PT ;  /* 0x0000000410007c0c */ /* 0x000fda000bf46270 */
[----:B---3--:R-:W-:-:S04]  /*51a0*/  @!P2 LEA R34, P4, R16, R14, 0x1 ;  /* 0x0000000e1022a211 */ /* 0x008fc800078808ff */
[----:B----4-:R-:W-:Y:S02]  /*51b0*/  @!P2 LEA.HI.X R35, R16, R33, R17, 0x1, P4 ;  /* 0x000000211023a211 */ /* 0x010fe400020f0c11 */
[----:B------:R-:W-:-:S13]  /*51c0*/  ISETP.GE.AND P4, PT, R2, UR4, PT ;  /* 0x0000000402007c0c */ /* 0x000fda000bf86270 */
[C---:B------:R-:W-:Y:S02]  /*51d0*/  @!P4 LEA R32, P5, R2.reuse, R14, 0x1 ;  /* 0x0000000e0220c211 */ /* 0x040fe400078a08ff */
[----:B------:R-:W3:Y:S02]  /*51e0*/  @!P2 LDS.128 R12, [R94+0x2000] ;  /* 0x002000005e0ca984 */ /* 0x000ee40000000c00 */
[----:B------:R-:W-:Y:S02]  /*51f0*/  @!P4 LEA.HI.X R33, R2, R33, R201, 0x1, P5 ;  /* 0x000000210221c211 */ /* 0x000fe400028f0cc9 */
[----:B---3--:R-:W-:Y:S04]  /*5200*/  @!P2 ST.E.128 desc[UR40][R34.64], R12 ;  /* 0x0000000c2200a985 */ /* 0x008fe8000c101d28 */
[----:B------:R-:W3:Y:S04]  /*5210*/  @!P4 LDS.128 R12, [R92+0x2000] ;  /* 0x002000005c0cc984 */ /* 0x000ee80000000c00 */
[----:B---3--:R3:W-:Y:S02]  /*5220*/  @!P4 ST.E.128 desc[UR40][R32.64], R12 ;  /* 0x0000000c2000c985 */ /* 0x0087e4000c101d28 */
.L_x_9707:
[----:B------:R-:W-:Y:S05]  /*5230*/  BSYNC B0 ;  /* 0x0000000000007941 */ /* 0x000fea0003800000 */
.L_x_9687:
[----:B------:R-:W5:Y:S01]  /*5240*/  S2R R11, SR_TID.X ;  /* 0x00000000000b7919 */ /* 0x000f620000002100 */
        /* <DEDUP_REMOVED lines=8> */
[----:B-----5:R-:W-:Y:S01]  /*52d0*/  LOP3.LUT R11, R11, 0x7f, RZ, 0xc0, !PT ;  /* 0x0000007f0b0b7812 */ /* 0x020fe200078ec0ff */
[----:B--2---:R2:W-:Y:S03]  /*52e0*/  BAR.SYNC.DEFER_BLOCKING R62, 0x80 ;  /* 0x0002003e0000751d */ /* 0x0045e60000010000 */
[----:B------:R-:W-:-:S13]  /*52f0*/  ISETP.NE.AND P2, PT, R11, RZ, PT ;  /* 0x000000ff0b00720c */ /* 0x000fda0003f45270 */
[----:B------:R-:W-:-:S05]  /*5300*/  @!P2 VIADD R11, R89, 0x228a0 ;  /* 0x000228a0590ba836 */ /* 0x000fca0000000000 */
[----:B------:R-:W-:-:S04]  /*5310*/  @!P2 PRMT R11, RZ, 0x654, R11 ;  /* 0x00000654ff0ba816 */ /* 0x000fc8000000000b */
[----:B------:R2:W-:Y:S01]  /*5320*/  @!P2 SYNCS.ARRIVE.TRANS64.RED.A1T0 RZ, [R11+URZ], RZ ;  /* 0x000000ff0bffa9a7 */ /* 0x0005e2000810043f */
[----:B------:R-:W-:Y:S05]  /*5330*/  @!P3 BRA `(.L_x_9733) ;  /* 0x000000000004b947 */ /* 0x000fea0003800000 */
[----:B------:R-:W-:Y:S01]  /*5340*/  BPT.TRAP 0x1 ;  /* 0x000000040000795c */ /* 0x000fe20000300000 */
.L_x_9733:
[----:B------:R-:W-:Y:S05]  /*5350*/  BSYNC B0 ;  /* 0x0000000000007941 */ /* 0x000fea0003800000 */
.L_x_9732:
[----:B------:R-:W5:Y:S01]  /*5360*/  SYNCS.PHASECHK.TRANS64.TRYWAIT P3, [R89+URZ+0x228b0], R101 ;  /* 0x0228b065590075a7 */ /* 0x000f62000806017f */
[----:B------:R-:W-:Y:S04]  /*5370*/  BSSY B0, `(.L_x_9734) ;  /* 0x0000002000007945 */ /* 0x000fe80003800000 */
[----:B-----5:R-:W-:Y:S05]  /*5380*/  @!P3 BRA `(.L_x_9735) ;  /* 0x0000012400c4b947 */ /* 0x020fea0003800000 */
.L_x_9969:
[----:B------:R-:W-:Y:S05]  /*5390*/  BSYNC B0 ;  /* 0x0000000000007941 */ /* 0x000fea0003800000 */
.L_x_9734:
[----:B------:R-:W-:Y:S01]  /*53a0*/  ULDC.64 UR4, c[0x0][0x328] ;  /* 0x0000ca0000047ab9 */ /* 0x000fe20000000a00 */
[----:B------:R-:W-:Y:S01]  /*53b0*/  IMAD.IADD R100, R100, 0x1, -R200 ;  /* 0x0000000164647824 */ /* 0x000fe200078e0ac8 */
[----:B------:R-:W-:Y:S01]  /*53c0*/  BSSY B0, `(.L_x_9736) ;  /* 0x0000043000007945 */ /* 0x000fe20003800000 */
[----:B------:R-:W-:Y:S02]  /*53d0*/  IMAD R98, R98, UR4, RZ ;  /* 0x0000000462627c24 */ /* 0x000fe4000f8e02ff */
[----:B0--34-:R-:W-:-:S04]  /*53e0*/  IMAD.WIDE.U32 R12, R97, UR4, RZ ;  /* 0x00000004610c7c25 */ /* 0x019fc8000f8e00ff */
[----:B------:R-:W-:Y:S01]  /*53f0*/  IMAD R97, R97, UR5, R98 ;  /* 0x0000000561617c24 */ /* 0x000fe2000f8e0262 */
[----:B------:R-:W-:Y:S02]  /*5400*/  ULDC.64 UR4, c[0x0][0x338] ;  /* 0x0000ce0000047ab9 */ /* 0x000fe40000000a00 */
[----:B------:R-:W-:Y:S02]  /*5410*/  IMAD R99, R99, UR4, RZ ;  /* 0x0000000463637c24 */ /* 0x000fe4000f8e02ff */
[----:B------:R-:W-:Y:S02]  /*5420*/  IMAD.IADD R13, R13, 0x1, R97 ;  /* 0x000000010d0d7824 */ /* 0x000fe400078e0261 */
[C---:B------:R-:W-:Y:S02]  /*5430*/  IMAD R99, R96.reuse, UR5, R99 ;  /* 0x0000000560637c24 */ /* 0x040fe4000f8e0263 */
[----:B------:R-:W-:Y:S01]  /*5440*/  IMAD.WIDE.U32 R12, R96, UR4, R12 ;  /* 0x00000004600c7c25 */ /* 0x000fe2000f8e000c */
[----:B------:R-:W-:-:S03]  /*5450*/  ULDC.64 UR4, c[0x0][0x330] ;  /* 0x0000cc0000047ab9 */ /* 0x000fc60000000a00 */
[----:B--2---:R-:W-:Y:S01]  /*5460*/  IMAD R11, R60, UR4, RZ ;  /* 0x000000043c0b7c24 */ /* 0x004fe2000f8e02ff */
[----:B------:R-:W-:-:S03]  /*5470*/  IADD3 R13, R13, R99, RZ ;  /* 0x000000630d0d7210 */ /* 0x000fc60007ffe0ff */
[C---:B------:R-:W-:Y:S02]  /*5480*/  IMAD R11, R74.reuse, UR5, R11 ;  /* 0x000000054a0b7c24 */ /* 0x040fe4000f8e020b */
[----:B------:R-:W-:Y:S01]  /*5490*/  IMAD.WIDE.U32 R12, R74, UR4, R12 ;  /* 0x000000044a0c7c25 */ /* 0x000fe2000f8e000c */
[----:B------:R-:W-:-:S03]  /*54a0*/  ULDC.64 UR4, c[0x0][0x318] ;  /* 0x0000c60000047ab9 */ /* 0x000fc60000000a00 */
[----:B------:R-:W-:Y:S01]  /*54b0*/  IMAD.IADD R13, R13, 0x1, R11 ;  /* 0x000000010d0d7824 */ /* 0x000fe200078e020b */
[----:B-1----:R-:W-:Y:S01]  /*54c0*/  LEA R38, P3, R12, UR4, 0x1 ;  /* 0x000000040c267c11 */ /* 0x002fe2000f8608ff */
[----:B------:R-:W-:-:S03]  /*54d0*/  IMAD R11, R18, 0x6000, R68 ;  /* 0x00006000120b7824 */ /* 0x000fc600078e0244 */
[----:B------:R-:W-:Y:S01]  /*54e0*/  LEA.HI.X R39, R12, UR5, R13, 0x1, P3 ;  /* 0x000000050c277c11 */ /* 0x000fe200098f0c0d */
[----:B------:R-:W-:Y:S01]  /*54f0*/  IMAD.IADD R13, R64, 0x1, R11 ;  /* 0x00000001400d7824 */ /* 0x000fe200078e020b */
[----:B------:R-:W-:Y:S01]  /*5500*/  ISETP.GE.AND P3, PT, R100, 0x1, PT ;  /* 0x000000016400780c */ /* 0x000fe20003f66270 */
[----:B------:R0:W1:Y:S01]  /*5510*/  SHFL.IDX PT, R43, R38, RZ, 0x1c1f ;  /* 0x001c1fff262b7589 */ /* 0x00006200000e0000 */
[--C-:B------:R-:W-:Y:S02]  /*5520*/  IMAD R40, R11, 0x2, R24.reuse ;  /* 0x000000020b287824 */ /* 0x100fe400078e0218 */
[----:B------:R-:W-:Y:S01]  /*5530*/  IMAD R42, R13, 0x2, R24 ;  /* 0x000000020d2a7824 */ /* 0x000fe200078e0218 */
[----:B------:R0:W2:Y:S08]  /*5540*/  SHFL.IDX PT, R41, R39, RZ, 0x1c1f ;  /* 0x001c1fff27297589 */ /* 0x0000b000000e0000 */
[----:B0-----:R-:W-:Y:S05]  /*5550*/  @!P3 BRA `(.L_x_9737) ;  /* 0x0000000000a4b947 */ /* 0x001fea0003800000 */
[----:B------:R-:W-:Y:S02]  /*5560*/  ISETP.NE.AND P5, PT, R82, RZ, PT ;  /* 0x000000ff5200720c */ /* 0x000fe40003fa5270 */
[----:B------:R-:W-:Y:S02]  /*5570*/  ISETP.NE.AND P4, PT, R83, RZ, PT ;  /* 0x000000ff5300720c */ /* 0x000fe40003f85270 */
[----:B------:R-:W-:-:S09]  /*5580*/  PRMT R11, R3, 0x8880, RZ ;  /* 0x00008880030b7816 */ /* 0x000fd200000000ff */
[----:B------:R-:W0:Y:S01]  /*5590*/  @P5 LDS.128 R12, [R40] ;  /* 0x00000000280c5984 */ /* 0x000e220000000c00 */
[----:B-1----:R-:W-:-:S04]  /*55a0*/  @P5 LEA R36, P3, R16, R43, 0x1 ;  /* 0x0000002b10245211 */ /* 0x002fc800078608ff */
[----:B--2---:R-:W-:Y:S02]  /*55b0*/  @P5 LEA.HI.X R37, R16, R41, R17, 0x1, P3 ;  /* 0x0000002910255211 */ /* 0x004fe400018f0c11 */
[----:B------:R-:W-:-:S04]  /*55c0*/  @P4 LEA R34, P3, R2, R43, 0x1 ;  /* 0x0000002b02224211 */ /* 0x000fc800078608ff */
[----:B------:R-:W-:Y:S02]  /*55d0*/  @P4 LEA.HI.X R35, R2, R41, R201, 0x1, P3 ;  /* 0x0000002902234211 */ /* 0x000fe400018f0cc9 */
[----:B------:R-:W-:-:S13]  /*55e0*/  ISETP.NE.AND P3, PT, R84, RZ, PT ;  /* 0x000000ff5400720c */ /* 0x000fda0003f65270 */
[----:B------:R-:W-:-:S04]  /*55f0*/  @P3 LEA R32, P6, R209, R43, 0x1 ;  /* 0x0000002bd1203211 */ /* 0x000fc800078c08ff */
[----:B------:R-:W-:Y:S01]  /*5600*/  @P3 LEA.HI.X R33, R209, R41, R222, 0x1, P6 ;  /* 0x00000029d1213211 */ /* 0x000fe200030f0cde */
[----:B0-----:R0:W-:Y:S01]  /*5610*/  @P5 ST.E.128 desc[UR40][R36.64], R12 ;  /* 0x0000000c24005985 */ /* 0x0011e2000c101d28 */
[----:B------:R-:W-:-:S03]  /*5620*/  ISETP.NE.AND P5, PT, R85, RZ, PT ;  /* 0x000000ff5500720c */ /* 0x000fc60003fa5270 */
[----:B------:R-:W1:Y:S10]  /*5630*/  @P4 LDS.128 R12, [R42] ;  /* 0x000000002a0c4984 */ /* 0x000e740000000c00 */
[----:B0-----:R-:W-:-:S04]  /*5640*/  @P5 LEA R36, P6, R208, R43, 0x1 ;  /* 0x0000002bd0245211 */ /* 0x001fc800078c08ff */
[----:B------:R-:W-:Y:S01]  /*5650*/  @P5 LEA.HI.X R37, R208, R41, R221, 0x1, P6 ;  /* 0x00000029d0255211 */ /* 0x000fe200030f0cdd */
[----:B-1----:R0:W-:Y:S01]  /*5660*/  @P4 ST.E.128 desc[UR40][R34.64], R12 ;  /* 0x0000000c22004985 */ /* 0x0021e2000c101d28 */
[----:B------:R-:W-:-:S03]  /*5670*/  ISETP.NE.AND P4, PT, R86, RZ, PT ;  /* 0x000000ff5600720c */ /* 0x000fc60003f85270 */
[----:B------:R-:W1:Y:S10]  /*5680*/  @P3 LDS.128 R12, [R40+0x3000] ;  /* 0x00300000280c3984 */ /* 0x000e740000000c00 */
        /* <DEDUP_REMOVED lines=13> */
[----:B------:R-:W-:-:S03]  /*5760*/  ISETP.GT.AND P4, PT, R11, -0x1, PT ;  /* 0xffffffff0b00780c */ /* 0x000fc60003f84270 */
[----:B------:R-:W1:Y:S10]  /*5770*/  @P3 LDS.128 R12, [R42+0x6000] ;  /* 0x006000002a0c3984 */ /* 0x000e740000000c00 */
[----:B0-----:R-:W-:-:S04]  /*5780*/  @!P4 LEA R34, P6, R210, R43, 0x1 ;  /* 0x0000002bd222c211 */ /* 0x001fc800078c08ff */
[----:B------:R-:W-:Y:S01]  /*5790*/  @!P4 LEA.HI.X R35, R210, R41, R217, 0x1, P6 ;  /* 0x00000029d223c211 */ /* 0x000fe200030f0cd9 */
[----:B-1----:R-:W-:Y:S04]  /*57a0*/  @P3 ST.E.128 desc[UR40][R32.64], R12 ;  /* 0x0000000c20003985 */ /* 0x002fe8000c101d28 */
[----:B------:R-:W0:Y:S04]  /*57b0*/  @P5 LDS.128 R12, [R40+0x9000] ;  /* 0x00900000280c5984 */ /* 0x000e280000000c00 */
[----:B0-----:R-:W-:Y:S04]  /*57c0*/  @P5 ST.E.128 desc[UR40][R36.64], R12 ;  /* 0x0000000c24005985 */ /* 0x001fe8000c101d28 */
[----:B------:R-:W0:Y:S04]  /*57d0*/  @!P4 LDS.128 R12, [R42+0x9000] ;  /* 0x009000002a0cc984 */ /* 0x000e280000000c00 */
[----:B0-----:R0:W-:Y:S02]  /*57e0*/  @!P4 ST.E.128 desc[UR40][R34.64], R12 ;  /* 0x0000000c2200c985 */ /* 0x0011e4000c101d28 */
.L_x_9737:
[----:B------:R-:W-:Y:S05]  /*57f0*/  BSYNC B0 ;  /* 0x0000000000007941 */ /* 0x000fea0003800000 */
.L_x_9736:
[----:B------:R-:W-:Y:S01]  /*5800*/  ISETP.GE.AND P3, PT, R100, 0x41, PT ;  /* 0x000000416400780c */ /* 0x000fe20003f66270 */
[----:B------:R-:W3:Y:S01]  /*5810*/  SHFL.IDX PT, R39, R39, 0x1, 0x1c1f ;  /* 0x003c1f0027277f89 */ /* 0x000ee200000e0000 */
[----:B------:R-:W-:Y:S03]  /*5820*/  BSSY B0, `(.L_x_9738) ;  /* 0x000002c000007945 */ /* 0x000fe60003800000 */
[----:B------:R4:W0:Y:S08]  /*5830*/  SHFL.IDX PT, R11, R38, 0x1, 0x1c1f ;  /* 0x003c1f00260b7f89 */ /* 0x00083000000e0000 */
[----:B----4-:R-:W-:Y:S05]  /*5840*/  @!P3 BRA `(.L_x_9739) ;  /* 0x0000000000a4b947 */ /* 0x010fea0003800000 */
[----:B------:R-:W-:Y:S02]  /*5850*/  ISETP.NE.AND P5, PT, R82, RZ, PT ;  /* 0x000000ff5200720c */ /* 0x000fe40003fa5270 */
[----:B------:R-:W-:Y:S02]  /*5860*/  ISETP.NE.AND P4, PT, R83, RZ, PT ;  /* 0x000000ff5300720c */ /* 0x000fe40003f85270 */
[----:B------:R-:W-:-:S09]  /*5870*/  PRMT R38, R3, 0x8880, RZ ;  /* 0x0000888003267816 */ /* 0x000fd200000000ff */
[----:B0-----:R-:W0:Y:S01]  /*5880*/  @P5 LDS.128 R12, [R40+0x2000] ;  /* 0x00200000280c5984 */ /* 0x001e220000000c00 */
[----:B------:R-:W-:-:S04]  /*5890*/  @P5 LEA R36, P3, R16, R11, 0x1 ;  /* 0x0000000b10245211 */ /* 0x000fc800078608ff */
[----:B---3--:R-:W-:Y:S02]  /*58a0*/  @P5 LEA.HI.X R37, R16, R39, R17, 0x1, P3 ;  /* 0x0000002710255211 */ /* 0x008fe400018f0c11 */
[----:B------:R-:W-:-:S04]  /*58b0*/  @P4 LEA R34, P3, R2, R11, 0x1 ;  /* 0x0000000b02224211 */ /* 0x000fc800078608ff */
[----:B------:R-:W-:Y:S02]  /*58c0*/  @P4 LEA.HI.X R35, R2, R39, R201, 0x1, P3 ;  /* 0x0000002702234211 */ /* 0x000fe400018f0cc9 */
[----:B------:R-:W-:-:S13]  /*58d0*/  ISETP.NE.AND P3, PT, R84, RZ, PT ;  /* 0x000000ff5400720c */ /* 0x000fda0003f65270 */
[----:B------:R-:W-:-:S04]  /*58e0*/  @P3 LEA R32, P6, R209, R11, 0x1 ;  /* 0x0000000bd1203211 */ /* 0x000fc800078c08ff */
[----:B------:R-:W-:Y:S01]  /*58f0*/  @P3 LEA.HI.X R33, R209, R39, R222, 0x1, P6 ;  /* 0x00000027d1213211 */ /* 0x000fe200030f0cde */
[----:B0-----:R0:W-:Y:S01]  /*5900*/  @P5 ST.E.128 desc[UR40][R36.64], R12 ;  /* 0x0000000c24005985 */ /* 0x0011e2000c101d28 */
[----:B------:R-:W-:-:S03]  /*5910*/  ISETP.NE.AND P5, PT, R85, RZ, PT ;  /* 0x000000ff5500720c */ /* 0x000fc60003fa5270 */
[----:B------:R-:W3:Y:S10]  /*5920*/  @P4 LDS.128 R12, [R42+0x2000] ;  /* 0x002000002a0c4984 */ /* 0x000ef40000000c00 */
[----:B0-----:R-:W-:-:S04]  /*5930*/  @P5 LEA R36, P6, R208, R11, 0x1 ;  /* 0x0000000bd0245211 */ /* 0x001fc800078c08ff */
[----:B------:R-:W-:Y:S01]  /*5940*/  @P5 LEA.HI.X R37, R208, R39, R221, 0x1, P6 ;  /* 0x00000027d0255211 */ /* 0x000fe200030f0cdd */
[----:B---3--:R0:W-:Y:S01]  /*5950*/  @P4 ST.E.128 desc[UR40][R34.64], R12 ;  /* 0x0000000c22004985 */ /* 0x0081e2000c101d28 */
        /* <DEDUP_REMOVED lines=15> */
[----:B------:R-:W-:-:S03]  /*5a50*/  ISETP.GT.AND P4, PT, R38, -0x1, PT ;  /* 0xffffffff2600780c */ /* 0x000fc60003f84270 */
[----:B------:R-:W3:Y:S10]  /*5a60*/  @P3 LDS.128 R12, [R42+0x8000] ;  /* 0x008000002a0c3984 */ /* 0x000ef40000000c00 */
[----:B0-----:R-:W-:-:S04]  /*5a70*/  @!P4 LEA R34, P6, R210, R11, 0x1 ;  /* 0x0000000bd222c211 */ /* 0x001fc800078c08ff */
[----:B------:R-:W-:Y:S01]  /*5a80*/  @!P4 LEA.HI.X R35, R210, R39, R217, 0x1, P6 ;  /* 0x00000027d223c211 */ /* 0x000fe200030f0cd9 */
[----:B---3--:R-:W-:Y:S04]  /*5a90*/  @P3 ST.E.128 desc[UR40][R32.64], R12 ;  /* 0x0000000c20003985 */ /* 0x008fe8000c101d28 */
[----:B------:R-:W0:Y:S04]  /*5aa0*/  @P5 LDS.128 R12, [R40+0xb000] ;  /* 0x00b00000280c5984 */ /* 0x000e280000000c00 */
[----:B0-----:R-:W-:Y:S04]  /*5ab0*/  @P5 ST.E.128 desc[UR40][R36.64], R12 ;  /* 0x0000000c24005985 */ /* 0x001fe8000c101d28 */
[----:B------:R-:W0:Y:S04]  /*5ac0*/  @!P4 LDS.128 R12, [R42+0xb000] ;  /* 0x00b000002a0cc984 */ /* 0x000e280000000c00 */
[----:B0-----:R4:W-:Y:S02]  /*5ad0*/  @!P4 ST.E.128 desc[UR40][R34.64], R12 ;  /* 0x0000000c2200c985 */ /* 0x0019e4000c101d28 */
.L_x_9739:
[----:B------:R-:W-:Y:S05]  /*5ae0*/  BSYNC B0 ;  /* 0x0000000000007941 */ /* 0x000fea0003800000 */
.L_x_9738:
[----:B------:R-:W-:Y:S01]  /*5af0*/  @!PT LDS RZ, [RZ] ;  /* 0x00000000fffff984 */ /* 0x000fe20000000800 */
[----:B------:R-:W-:Y:S01]  /*5b00*/  @!PT LDS RZ, [RZ] ;  /* 0x00000000fffff984 */ /* 0x000fe20000000800 */
[----:B------:R-:W-:Y:S01]  /*5b10*/  @!PT LDS RZ, [RZ] ;  /* 0x00000000fffff984 */ /* 0x000fe20000000800 */
[----:B------:R-:W-:Y:S01]  /*5b20*/  @!PT LDS RZ, [RZ] ;  /* 0x00000000fffff984 */ /* 0x000fe20000000800 */
[----:B------:R5:W-:Y:S06]  /*5b30*/  MEMBAR.ALL.CTA ;  /* 0x0000000000007992 */ /* 0x000bec0000008000 */
[----:B-----5:R-:W5:Y:S01]  /*5b40*/  FENCE.VIEW.ASYNC.S ;  /* 0x00000000000073c6 */ /* 0x020f620000000000 */
[----:B------:R-:W-:Y:S01]  /*5b50*/  @!P2 IADD3 R89, R89, 0x228c0, RZ ;  /* 0x000228c05959a810 */ /* 0x000fe20007ffe0ff */
[----:B------:R-:W-:Y:S01]  /*5b60*/  VIADD R18, R18, 0x1 ;  /* 0x0000000112127836 */ /* 0x000fe20000000000 */
[----:B-----5:R0:W-:Y:S01]  /*5b70*/  BAR.SYNC.DEFER_BLOCKING R62, 0x80 ;  /* 0x0002003e0000751d */ /* 0x0201e20000010000 */
[----:B------:R-:W-:-:S02]  /*5b80*/  ISETP.NE.AND P3, PT, R91, RZ, PT ;  /* 0x000000ff5b00720c */ /* 0x000fc40003f65270 */
[----:B------:R-:W-:-:S04]  /*5b90*/  @!P2 PRMT R89, RZ, 0x654, R89 ;  /* 0x00000654ff59a816 */ /* 0x000fc80000000059 */
[----:B------:R1:W-:Y:S01]  /*5ba0*/  @!P2 SYNCS.ARRIVE.TRANS64.RED.A1T0 RZ, [R89+URZ], RZ ;  /* 0x000000ff59ffa9a7 */ /* 0x0003e2000810043f */
[----:B------:R-:W-:-:S04]  /*5bb0*/  ISETP.NE.AND P2, PT, R18, 0x2, PT ;  /* 0x000000021200780c */ /* 0x000fc80003f45270 */
[----:B0---4-:R-:W-:Y:S02]  /*5bc0*/  SEL R12, RZ, 0x1, P2 ;  /* 0x00000001ff0c7807 */ /* 0x011fe40001000000 */
[----:B------:R-:W-:Y:S02]  /*5bd0*/  SEL R18, R18, RZ, P2 ;  /* 0x000000ff12127207 */ /* 0x000fe40001000000 */
[----:B------:R-:W-:Y:S01]  /*5be0*/  LOP3.LUT R203, R203, R12, RZ, 0x3c, !PT ;  /* 0x0000000ccbcb7212 */ /* 0x000fe200078e3cff */
[----:B-1----:R-:W-:Y:S06]  /*5bf0*/  @P3 BRA `(.L_x_9740) ;  /* 0xffffffc400a03947 */ /* 0x002fec000383ffff */
[----:B------:R-:W0:Y:S01]  /*5c00*/  S2R R11, SR_TID.X ;  /* 0x00000000000b7919 */ /* 0x000e220000002100 */
[----:B------:R-:W-:Y:S02]  /*5c10*/  PLOP3.LUT P0, PT, PT, PT, PT, 0x8, 0x0 ;  /* 0x000000000000781c */ /* 0x000fe40003f0e170 */
[----:B0-----:R-:W-:-:S04]  /*5c20*/  SHF.R.U32.HI R11, RZ, 0x7, R11 ;  /* 0x00000007ff0b7819 */ /* 0x001fc8000001160b */
[----:B------:R-:W-:-:S13]  /*5c30*/  ISETP.NE.AND P3, PT, R11, 0x1, PT ;  /* 0x000000010b00780c */ /* 0x000fda0003f65270 */
[----:B------:R-:W-:Y:S06]  /*5c40*/  @!P3 BAR.ARV 0x9, 0x100 ;  /* 0x024400000000bb1d */ /* 0x000fec0000002000 */
.L_x_9682:
[----:B------:R-:W-:Y:S02]  /*5c50*/  ISETP.GE.AND P2, PT, R176, 0x1, PT ;  /* 0x00000001b000780c */ /* 0x000fe40003f46270 */
[----:B------:R-:W-:Y:S02]  /*5c60*/  CS2R R32, SRZ ;  /* 0x0000000000207805 */ /* 0x000fe4000001ff00 */
[----:B------:R-:W-:Y:S02]  /*5c70*/  PLOP3.LUT P1, PT, PT, PT, PT, 0x80, 0x0 ;  /* 0x000000000000781c */ /* 0x000fe40003f2f070 */
        /* <DEDUP_REMOVED lines=38> */
[----:B---3--:R-:W-:Y:S02]  /*5ee0*/  CS2R R38, SRZ ;  /* 0x0000000000267805 */ /* 0x008fe4000001ff00 */
        /* <DEDUP_REMOVED lines=22> */
[----:B------:R-:W-:-:S02]  /*6050*/  CS2R R8, SRZ ;  /* 0x0000000000087805 */ /* 0x000fc4000001ff00 */
[----:B--2---:R-:W-:Y:S02]  /*6060*/  CS2R R40, SRZ ;  /* 0x0000000000287805 */ /* 0x004fe4000001ff00 */
[----:B------:R-:W-:Y:S02]  /*6070*/  CS2R R6, SRZ ;  /* 0x0000000000067805 */ /* 0x000fe4000001ff00 */
[----:B------:R-:W-:Y:S02]  /*6080*/  CS2R R4, SRZ ;  /* 0x0000000000047805 */ /* 0x000fe4000001ff00 */
[----:B------:R-:W-:Y:S01]  /*6090*/  CS2R R28, SRZ ;  /* 0x00000000001c7805 */ /* 0x000fe2000001ff00 */
[----:B------:R-:W-:Y:S06]  /*60a0*/  @P0 BRA `(.L_x_9741) ;  /* 0x00000000000c0947 */ /* 0x000fec0003800000 */
[----:B------:R-:W0:Y:S01]  /*60b0*/  FENCE.VIEW.ASYNC.G ;  /* 0x00000000000073c6 */ /* 0x000e220000000100 */
[----:B------:R-:W-:Y:S05]  /*60c0*/  WARPSYNC.ALL ;  /* 0x0000000000007948 */ /* 0x000fea0003800000 */
[----:B0-----:R-:W-:Y:S06]  /*60d0*/  BAR.ARV 0xc, 0x180 ;  /* 0x0306000000007b1d */ /* 0x001fec0000002000 */
.L_x_9741:
[----:B------:R-:W-:Y:S01]  /*60e0*/  CS2R R24, SRZ ;  /* 0x0000000000187805 */ /* 0x000fe2000001ff00 */
[----:B------:R-:W-:Y:S06]  /*60f0*/  @!P2 BRA `(.L_x_9742) ;  /* 0x000000780014a947 */ /* 0x000fec0003800000 */
[----:B------:R-:W-:-:S03]  /*6100*/  UMOV UR4, 0xffffffff ;  /* 0xffffffff00047882 */ /* 0x000fc60000000000 */
[----:B------:R-:W-:Y:S05]  /*6110*/  BRA.DIV UR4, `(.L_x_9743) ;  /* 0x0000011a04747947 */ /* 0x000fea000b800000 */
[----:B------:R-:W0:Y:S02]  /*6120*/  S2R R3, SR_TID.X ;  /* 0x0000000000037919 */ /* 0x000e240000002100 */
[----:B0-----:R-:W-:-:S05]  /*6130*/  VIADD R3, R3, 0xffffff80 ;  /* 0xffffff8003037836 */ /* 0x001fca0000000000 */
[----:B------:R-:W-:-:S04]  /*6140*/  SHF.R.S32.HI R0, RZ, 0x1f, R3 ;  /* 0x0000001fff007819 */ /* 0x000fc80000011403 */
[----:B------:R-:W-:-:S04]  /*6150*/  LEA.HI R0, R0, R3, RZ, 0x7 ;  /* 0x0000000300007211 */ /* 0x000fc800078f38ff */
[----:B------:R-:W-:-:S05]  /*6160*/  SHF.R.S32.HI R0, RZ, 0x7, R0 ;  /* 0x00000007ff007819 */ /* 0x000fca0000011400 */
[----:B------:R0:W1:Y:S02]  /*6170*/  SHFL.IDX PT, R14, R0, RZ, 0x1f ;  /* 0x00001fff000e7589 */ /* 0x00006400000e0000 */
.L_x_9972:
[----:B01----:R-:W-:Y:S01]  /*6180*/  LEA.HI R0, R14, R14, RZ, 0x1 ;  /* 0x0000000e0e007211 */ /* 0x003fe200078f08ff */
[----:B------:R-:W-:Y:S01]  /*6190*/  VIADD R24, R19, 0x18400 ;  /* 0x0001840013187836 */ /* 0x000fe20000000000 */
[----:B------:R-:W-:Y:S02]  /*61a0*/  BSSY B6, `(.L_x_9744) ;  /* 0x0000018000067945 */ /* 0x000fe40003800000 */
[----:B------:R-:W-:Y:S02]  /*61b0*/  LOP3.LUT R3, R0, 0x1e, RZ, 0xc0, !PT ;  /* 0x0000001e00037812 */ /* 0x000fe400078ec0ff */
[----:B------:R-:W-:-:S03]  /*61c0*/  LOP3.LUT P0, RZ, R24, 0x1bf, RZ, 0xc0, !PT ;  /* 0x000001bf18ff7812 */ /* 0x000fc6000780c0ff */
[----:B------:R-:W-:-:S04]  /*61d0*/  IMAD.IADD R3, R14, 0x1, -R3 ;  /* 0x000000010e037824 */ /* 0x000fc800078e0a03 */
[----:B------:R-:W-:-:S05]  /*61e0*/  IMAD R3, R3, 0x2000, R24 ;  /* 0x0000200003037824 */ /* 0x000fca00078e0218 */
[----:B------:R-:W-:-:S04]  /*61f0*/  SHF.R.U32.HI R3, RZ, 0x4, R3 ;  /* 0x00000004ff037819 */ /* 0x000fc80000011603 */
[----:B------:R-:W-:Y:S01]  /*6200*/  LOP3.LUT R29, R3, 0x3fff, RZ, 0xc0, !PT ;  /* 0x00003fff031d7812 */ /* 0x000fe200078ec0ff */
        /* <DEDUP_REMOVED lines=17> */
.L_x_9745:
[----:B------:R-:W-:Y:S05]  /*6320*/  BSYNC B6 ;  /* 0x0000000000067941 */ /* 0x000fea0003800000 */
.L_x_9744:
        /* <DEDUP_REMOVED lines=13> */
.L_x_9749:
[----:B-1----:R1:W2:Y:S02]  /*6400*/  SYNCS.PHASECHK.TRANS64.TRYWAIT P0, [R19+URZ+0x22800], R0 ;  /* 0x02280000130075a7 */ /* 0x0022a4000800017f */
[----:B--2---:R-:W-:Y:S05]  /*6410*/  @!P0 NANOSLEEP.SYNCS 0x989680 ;  /* 0x009896800000895d */ /* 0x004fea0003900000 */
[----:B------:R-:W2:Y:S02]  /*6420*/  @!P0 SYNCS.PHASECHK.TRANS64 P0, [R19+URZ+0x22800], R0 ;  /* 0x02280000130085a7 */ /* 0x000ea4000800007f */
[----:B--2---:R-:W-:Y:S05]  /*6430*/  @!P0 BRA `(.L_x_9749) ;  /* 0xfffffffc00f08947 */ /* 0x004fea000383ffff */
.L_x_9748:
[----:B------:R-:W-:Y:S05]  /*6440*/  BSYNC B0 ;  /* 0x0000000000007941 */ /* 0x000fea0003800000 */
.L_x_9747:
[----:B------:R-:W-:Y:S05]  /*6450*/  BRA `(.L_x_9750) ;  /* 0x0000002000c47947 */ /* 0x000fea0003800000 */
.L_x_9746:
[----:B-----5:R-:W-:Y:S01]  /*6460*/  SHF.R.S32.HI R0, RZ, 0x1f, R26 ;  /* 0x0000001fff007819 */ /* 0x020fe2000001141a */
[----:B------:R-:W-:Y:S01]  /*6470*/  ULDC.64 UR4, c[0x0][0x3f8] ;  /* 0x0000fe0000047ab9 */ /* 0x000fe20000000a00 */
[----:B------:R-:W-:Y:S01]  /*6480*/  ULDC.64 UR6, c[0x0][0x408] ;  /* 0x0001020000067ab9 */ /* 0x000fe20000000a00 */
[----:B------:R-:W-:Y:S01]  /*6490*/  LOP3.LUT P0, RZ, R24, 0x3ff, RZ, 0xc0, !PT ;  /* 0x000003ff18ff7812 */ /* 0x000fe2000780c0ff */
[----:B------:R-:W-:Y:S01]  /*64a0*/  IMAD.WIDE.U32 R4, R26, UR4, RZ ;  /* 0x000000041a047c25 */ /* 0x000fe2000f8e00ff */
[----:B------:R-:W-:Y:S03]  /*64b0*/  BSSY B6, `(.L_x_9751) ;  /* 0x000001f000067945 */ /* 0x000fe60003800000 */
        /* <DEDUP_REMOVED lines=30> */
.L_x_9752:
[----:B------:R-:W-:Y:S05]  /*66a0*/  BSYNC B6 ;  /* 0x0000000000067941 */ /* 0x000fea0003800000 */
.L_x_9751:
        /* <DEDUP_REMOVED lines=11> */
.L_x_9978:
[----:B------:R-:W5:Y:S01]  /*6760*/  LDL R31, [R1+0x38] ;  /* 0x00003800011f7983 */ /* 0x000f620000100800 */
[----:B------:R-:W-:-:S03]  /*6770*/  ULDC UR4, c[0x0][0x448] ;  /* 0x0001120000047ab9 */ /* 0x000fc60000000800 */
[----:B------:R-:W2:Y:S01]  /*6780*/  LDL R12, [R1+0x30] ;  /* 0x00003000010c7983 */ /* 0x000ea20000100800 */
[----:B0-----:R-:W-:-:S05]  /*6790*/  IMAD R26, R27, UR4, RZ ;  /* 0x000000041b1a7c24 */ /* 0x001fca000f8e02ff */
[----:B------:R-:W-:Y:S01]  /*67a0*/  ISETP.GE.AND P0, PT, R4, R26, PT ;  /* 0x0000001a0400720c */ /* 0x000fe20003f06270 */
[----:B------:R-:W-:Y:S01]  /*67b0*/  BSSY B1, `(.L_x_9756) ;  /* 0x0000023000017945 */ /* 0x000fe20003800000 */
[----:B------:R-:W-:Y:S01]  /*67c0*/  IMAD R26, R73, -0x80, R26 ;  /* 0xffffff80491a7824 */ /* 0x000fe200078e021a */
[----:B------:R-:W-:Y:S01]  /*67d0*/  CS2R R10, SRZ ;  /* 0x00000000000a7805 */ /* 0x000fe2000001ff00 */
[----:B-----5:R-:W-:-:S05]  /*67e0*/  IMAD.SHL.U32 R6, R31, 0x40, RZ ;  /* 0x000000401f067824 */ /* 0x020fca00078e00ff */
[----:B------:R-:W-:Y:S02]  /*67f0*/  LOP3.LUT R7, R6, 0x1c0, RZ, 0xc0, !PT ;  /* 0x000001c006077812 */ /* 0x000fe400078ec0ff */
[----:B--2---:R-:W-:Y:S02]  /*6800*/  LEA.HI R6, R12, R12, RZ, 0x1 ;  /* 0x0000000c0c067211 */ /* 0x004fe400078f08ff */
[----:B------:R-:W-:Y:S02]  /*6810*/  LOP3.LUT R8, R7, 0x18, R16, 0xf8, !PT ;  /* 0x0000001807087812 */ /* 0x000fe400078ef810 */
[----:B------:R-:W-:Y:S02]  /*6820*/  LOP3.LUT R4, R6, 0xfffffffe, RZ, 0xc0, !PT ;  /* 0xfffffffe06047812 */ /* 0x000fe400078ec0ff */
[----:B------:R-:W-:-:S03]  /*6830*/  SHF.R.U32.HI R7, RZ, 0x3, R7 ;  /* 0x00000003ff077819 */ /* 0x000fc60000011607 */
[----:B------:R-:W-:Y:S01]  /*6840*/  IMAD.IADD R27, R12, 0x1, -R4 ;  /* 0x000000010c1b7824 */ /* 0x000fe200078e0a04 */
[----:B------:R-:W-:Y:S02]  /*6850*/  LOP3.LUT R28, R8, R7, RZ, 0x3c, !PT ;  /* 0x00000007081c7212 */ /* 0x000fe400078e3cff */
[----:B------:R-:W-:Y:S02]  /*6860*/  CS2R R6, SRZ ;  /* 0x0000000000067805 */ /* 0x000fe4000001ff00 */
[----:B------:R-:W-:Y:S02]  /*6870*/  CS2R R8, SRZ ;  /* 0x0000000000087805 */ /* 0x000fe4000001ff00 */
[----:B------:R-:W-:Y:S01]  /*6880*/  CS2R R12, SRZ ;  /* 0x00000000000c7805 */ /* 0x000fe2000001ff00 */
[----:B------:R-:W-:Y:S06]  /*6890*/  @P0 BRA `(.L_x_9757) ;  /* 0x0000000000500947 */ /* 0x000fec0003800000 */
[----:B------:R-:W2:Y:S01]  /*68a0*/  LDL R32, [R1+0x48] ;  /* 0x0000480001207983 */ /* 0x000ea20000100800 */
[----:B------:R-:W-:-:S03]  /*68b0*/  ULDC UR4, c[0x0][0x3f4] ;  /* 0x0000fd0000047ab9 */ /* 0x000fc60000000800 */
[----:B------:R-:W4:Y:S01]  /*68c0*/  LDL R30, [R1+0x44] ;  /* 0x00004400011e7983 */ /* 0x000f220000100800 */
[----:B------:R-:W-:Y:S01]  /*68d0*/  ISETP.GE.AND P3, PT, R204, UR4, PT ;  /* 0x00000004cc007c0c */ /* 0x000fe2000bf66270 */
[----:B-1----:R-:W-:Y:S01]  /*68e0*/  IMAD.MOV.U32 R7, RZ, RZ, R3 ;  /* 0x000000ffff077224 */ /* 0x002fe200078e0003 */
[----:B------:R-:W-:Y:S01]  /*68f0*/  ISETP.GE.AND P2, PT, R22, UR4, PT ;  /* 0x0000000416007c0c */ /* 0x000fe2000bf46270 */
[----:B---3--:R-:W-:Y:S01]  /*6900*/  IMAD.MOV.U32 R15, RZ, RZ, R5 ;  /* 0x000000ffff0f7224 */ /* 0x008fe200078e0005 */
[----:B------:R-:W-:Y:S02]  /*6910*/  MOV R6, R0 ;  /* 0x0000000000067202 */ /* 0x000fe40000000f00 */
[----:B------:R-:W-:-:S09]  /*6920*/  CS2R R10, SRZ ;  /* 0x00000000000a7805 */ /* 0x000fd2000001ff00 */
[----:B------:R-:W-:Y:S01]  /*6930*/  @!P2 IMAD.WIDE R20, R22, 0x2, R6 ;  /* 0x000000021614a825 */ /* 0x000fe200078e0206 */
[----:B------:R-:W-:-:S04]  /*6940*/  CS2R R6, SRZ ;  /* 0x0000000000067805 */ /* 0x000fc8000001ff00 */
[----:B------:R0:W5:Y:S01]  /*6950*/  @!P2 LD.E.64 R8, desc[UR40][R20.64] ;  /* 0x000000281408a980 */ /* 0x000162000c101b00 */
[-C--:B--2---:R-:W-:Y:S02]  /*6960*/  @!P3 IADD3 R24, P0, R0, R32.reuse, RZ ;  /* 0x000000200018b210 */ /* 0x084fe40007f1e0ff */
[----:B----4-:R-:W-:Y:S01]  /*6970*/  @!P3 IADD3 R4, P1, R14, R32, RZ ;  /* 0x000000200e04b210 */ /* 0x010fe20007f3e0ff */
[----:B------:R-:W-:-:S04]  /*6980*/  @!P2 IMAD.WIDE R14, R22, 0x2, R14 ;  /* 0x00000002160ea825 */ /* 0x000fc800078e020e */
[--C-:B------:R-:W-:Y:S01]  /*6990*/  @!P3 IMAD.X R25, R3, 0x1, R30.reuse, P0 ;  /* 0x000000010319b824 */ /* 0x100fe200000e061e */
[----:B------:R0:W5:Y:S01]  /*69a0*/  @!P2 LD.E.64 R12, desc[UR40][R14.64] ;  /* 0x000000280e0ca980 */ /* 0x000162000c101b00 */
[----:B------:R-:W-:-:S03]  /*69b0*/  @!P3 IMAD.X R5, R5, 0x1, R30, P1 ;  /* 0x000000010505b824 */ /* 0x000fc600008e061e */
[----:B------:R0:W5:Y:S04]  /*69c0*/  @!P3 LD.E.64 R6, desc[UR40][R24.64] ;  /* 0x000000281806b980 */ /* 0x000168000c101b00 */
[----:B------:R0:W5:Y:S02]  /*69d0*/  @!P3 LD.E.64 R10, desc[UR40][R4.64] ;  /* 0x00000028040ab980 */ /* 0x000164000c101b00 */
.L_x_9757:
[----:B------:R-:W-:Y:S05]  /*69e0*/  BSYNC B1 ;  /* 0x0000000000017941 */ /* 0x000fea0003800000 */
.L_x_9756:
[----:B-1----:R-:W1:Y:S01]  /*69f0*/  S2R R3, SR_TID.X ;  /* 0x0000000000037919 */ /* 0x002e620000002100 */
[----:B0---4-:R-:W-:Y:S01]  /*6a00*/  SHF.L.U32 R14, R27, 0x1f, RZ ;  /* 0x0000001f1b0e7819 */ /* 0x011fe200000006ff */
[----:B---3-5:R-:W-:Y:S01]  /*6a10*/  IMAD.MOV.U32 R5, RZ, RZ, R6 ;  /* 0x000000ffff057224 */ /* 0x028fe200078e0006 */
[----:B------:R-:W-:Y:S01]  /*6a20*/  LOP3.LUT P1, RZ, R31, 0x4, RZ, 0xc0, !PT ;  /* 0x000000041fff7812 */ /* 0x000fe2000782c0ff */
[--C-:B------:R-:W-:Y:S01]  /*6a30*/  IMAD.MOV.U32 R15, RZ, RZ, R9.reuse ;  /* 0x000000ffff0f7224 */ /* 0x100fe200078e0009 */
[----:B------:R-:W0:Y:S01]  /*6a40*/  SYNCS.PHASECHK.TRANS64.TRYWAIT P0, [R19+URZ+0x22800], R14 ;  /* 0x0228000e130075a7 */ /* 0x000e22000800017f */
[----:B------:R-:W-:Y:S01]  /*6a50*/  MOV R30, R8 ;  /* 0x00000008001e7202 */ /* 0x000fe20000000f00 */
[----:B------:R-:W-:Y:S01]  /*6a60*/  IMAD.MOV.U32 R31, RZ, RZ, R10 ;  /* 0x000000ffff1f7224 */ /* 0x000fe200078e000a */
[----:B------:R-:W-:Y:S01]  /*6a70*/  SHF.R.U64 R33, R8, 0x10, R9 ;  /* 0x0000001008217819 */ /* 0x000fe20000001209 */
[--C-:B------:R-:W-:Y:S01]  /*6a80*/  IMAD.MOV.U32 R8, RZ, RZ, R7.reuse ;  /* 0x000000ffff087224 */ /* 0x100fe200078e0007 */
[----:B------:R-:W-:Y:S01]  /*6a90*/  SHF.R.U64 R34, R6, 0x10, R7 ;  /* 0x0000001006227819 */ /* 0x000fe20000001207 */
[----:B------:R-:W-:Y:S01]  /*6aa0*/  IMAD.MOV.U32 R6, RZ, RZ, R11 ;  /* 0x000000ffff067224 */ /* 0x000fe200078e000b */
[----:B------:R-:W-:Y:S01]  /*6ab0*/  SHF.R.U32.HI R20, RZ, 0x10, R7 ;  /* 0x00000010ff147819 */ /* 0x000fe20000011607 */
[--C-:B------:R-:W-:Y:S01]  /*6ac0*/  IMAD.MOV.U32 R7, RZ, RZ, R13.reuse ;  /* 0x000000ffff077224 */ /* 0x100fe200078e000d */
[----:B------:R-:W-:Y:S01]  /*6ad0*/  MOV R32, R12 ;  /* 0x0000000c00207202 */ /* 0x000fe20000000f00 */
[----:B------:R-:W-:Y:S01]  /*6ae0*/  BSSY B1, `(.L_x_9758) ;  /* 0x0000019000017945 */ /* 0x000fe20003800000 */
[----:B------:R-:W-:-:S02]  /*6af0*/  SHF.R.U64 R35, R12, 0x10, R13 ;  /* 0x000000100c237819 */ /* 0x000fc4000000120d */
[----:B------:R-:W-:Y:S02]  /*6b00*/  SHF.R.U32.HI R9, RZ, 0x10, R9 ;  /* 0x00000010ff097819 */ /* 0x000fe40000011609 */
[----:B------:R-:W-:Y:S02]  /*6b10*/  SHF.R.U32.HI R12, RZ, 0x10, R13 ;  /* 0x00000010ff0c7819 */ /* 0x000fe4000001160d */
[----:B------:R-:W-:Y:S02]  /*6b20*/  VIMNMX R27, R26, 0x80, PT ;  /* 0x000000801a1b7848 */ /* 0x000fe40003fe0100 */
[--C-:B------:R-:W-:Y:S02]  /*6b30*/  SHF.R.U64 R36, R10, 0x10, R11.reuse ;  /* 0x000000100a247819 */ /* 0x100fe4000000120b */
[----:B------:R-:W-:Y:S02]  /*6b40*/  SHF.R.U32.HI R10, RZ, 0x10, R11 ;  /* 0x00000010ff0a7819 */ /* 0x000fe4000001160b */
[----:B------:R-:W-:-:S02]  /*6b50*/  PRMT R30, R30, 0x5410, R15 ;  /* 0x000054101e1e7816 */ /* 0x000fc4000000000f */
[----:B------:R-:W-:Y:S01]  /*6b60*/  PRMT R33, R33, 0x5410, R9 ;  /* 0x0000541021217816 */ /* 0x000fe20000000009 */
[----:B-1----:R-:W-:Y:S01]  /*6b70*/  VIADD R3, R3, 0xffffff80 ;  /* 0xffffff8003037836 */ /* 0x002fe20000000000 */
[----:B------:R-:W-:Y:S02]  /*6b80*/  PRMT R34, R34, 0x5410, R20 ;  /* 0x0000541022227816 */ /* 0x000fe40000000014 */
[----:B------:R-:W-:Y:S02]  /*6b90*/  PRMT R32, R32, 0x5410, R7 ;  /* 0x0000541020207816 */ /* 0x000fe40000000007 */
[----:B------:R-:W-:Y:S02]  /*6ba0*/  SHF.R.S32.HI R0, RZ, 0x1f, R3 ;  /* 0x0000001fff007819 */ /* 0x000fe40000011403 */
[----:B------:R-:W-:Y:S02]  /*6bb0*/  PRMT R35, R35, 0x5410, R12 ;  /* 0x0000541023237816 */ /* 0x000fe4000000000c */
[----:B------:R-:W-:-:S02]  /*6bc0*/  LEA.HI R0, R0, R3, RZ, 0x5 ;  /* 0x0000000300007211 */ /* 0x000fc400078f28ff */
[----:B------:R-:W-:Y:S02]  /*6bd0*/  PRMT R31, R31, 0x5410, R6 ;  /* 0x000054101f1f7816 */ /* 0x000fe40000000006 */
[----:B------:R-:W-:-:S05]  /*6be0*/  SHF.R.S32.HI R0, RZ, 0x5, R0 ;  /* 0x00000005ff007819 */ /* 0x000fca0000011400 */
[----:B------:R-:W-:-:S04]  /*6bf0*/  IMAD R28, R0, 0x200, R28 ;  /* 0x00000200001c7824 */ /* 0x000fc800078e021c */
[----:B------:R-:W-:Y:S01]  /*6c00*/  IMAD R3, R28, 0x2, R19 ;  /* 0x000000021c037824 */ /* 0x000fe200078e0213 */
[----:B------:R-:W-:-:S03]  /*6c10*/  PRMT R28, R5, 0x5410, R8 ;  /* 0x00005410051c7816 */ /* 0x000fc60000000008 */
[C---:B------:R-:W-:Y:S02]  /*6c20*/  VIADD R4, R3.reuse, 0x18400 ;  /* 0x0001840003047836 */ /* 0x040fe40000000000 */
[----:B------:R-:W-:-:S03]  /*6c30*/  VIADD R0, R3, 0x18440 ;  /* 0x0001844003007836 */ /* 0x000fc60000000000 */
[----:B------:R-:W-:Y:S02]  /*6c40*/  @P1 IADD3 R0, R4, -0x40, RZ ;  /* 0xffffffc004001810 */ /* 0x000fe40007ffe0ff */
[----:B------:R-:W-:Y:S01]  /*6c50*/  ISETP.GE.AND P1, PT, R200, R27, PT ;  /* 0x0000001bc800720c */ /* 0x000fe20003f26270 */
[----:B0-----:R-:W-:-:S12]  /*6c60*/  @!P0 BRA `(.L_x_9759) ;  /* 0x00000110004c8947 */ /* 0x001fd80003800000 */
.L_x_9979:
[----:B------:R-:W-:Y:S05]  /*6c70*/  BSYNC B1 ;  /* 0x0000000000017941 */ /* 0x000fea0003800000 */
.L_x_9758:
        /* <DEDUP_REMOVED lines=8> */
[----:B------:R-:W1:Y:S01]  /*6d00*/  LDS.128 R4, [R3+0x18400] ;  /* 0x0184000003047984 */ /* 0x000e620000000c00 */
[----:B------:R-:W-:Y:S02]  /*6d10*/  HADD2.F32 R15, -RZ, R32.H0_H0 ;  /* 0x20000020ff0f7230 */ /* 0x000fe40000004100 */
[----:B------:R-:W-:Y:S02]  /*6d20*/  HADD2.F32 R13, -RZ, R30.H0_H0 ;  /* 0x2000001eff0d7230 */ /* 0x000fe40000004100 */
[----:B------:R-:W-:Y:S02]  /*6d30*/  HADD2.F32 R12, -RZ, R33.H0_H0 ;  /* 0x20000021ff0c7230 */ /* 0x000fe40000004100 */
[----:B0-----:R-:W-:Y:S02]  /*6d40*/  HADD2.F32 R14, -RZ, R35.H0_H0 ;  /* 0x20000023ff0e7230 */ /* 0x001fe40000004100 */
[--C-:B-1----:R-:W-:Y:S02]  /*6d50*/  HADD2.F32 R8, -RZ, R4.reuse.H0_H0 ;  /* 0x20000004ff087230 */ /* 0x102fe40000004100 */
        /* <DEDUP_REMOVED lines=32> */
.L_x_9763:
[----:B------:R-:W-:Y:S05]  /*6f60*/  BSYNC B2 ;  /* 0x0000000000027941 */ /* 0x000fea0003800000 */
.L_x_9762:
[----:B------:R-:W-:Y:S05]  /*6f70*/  @P1 BRA `(.L_x_9761) ;  /* 0x0000000000981947 */ /* 0x000fea0003800000 */
[----:B-1----:R-:W1:Y:S01]  /*6f80*/  LDS.128 R4, [R0] ;  /* 0x0000000000047984 */ /* 0x002e620000000c00 */
        /* <DEDUP_REMOVED lines=37> */
.L_x_9761:
[----:B------:R-:W-:Y:S05]  /*71e0*/  BSYNC B1 ;  /* 0x0000000000017941 */ /* 0x000fea0003800000 */
.L_x_9760:
        /* <DEDUP_REMOVED lines=9> */
[----:B0-----:R-:W-:Y:S02]  /*7280*/  HADD2.F32 R14, -RZ, R30.H0_H0 ;  /* 0x2000001eff0e7230 */ /* 0x001fe40000004100 */
[--C-:B------:R-:W-:Y:S02]  /*7290*/  HADD2.F32 R20, -RZ, R32.reuse.H0_H0 ;  /* 0x20000020ff147230 */ /* 0x100fe40000004100 */
[----:B------:R-:W-:Y:S02]  /*72a0*/  HADD2.F32 R25, -RZ, R35.H0_H0 ;  /* 0x20000023ff197230 */ /* 0x000fe40000004100 */
[----:B------:R-:W-:Y:S02]  /*72b0*/  HADD2.F32 R21, -RZ, R33.H0_H0 ;  /* 0x20000021ff157230 */ /* 0x000fe40000004100 */
[----:B------:R-:W-:Y:S02]  /*72c0*/  HADD2.F32 R24, -RZ, R32.H1_H1 ;  /* 0x30000020ff187230 */ /* 0x000fe40000004100 */
[----:B------:R-:W-:-:S02]  /*72d0*/  HADD2.F32 R27, -RZ, R35.H1_H1 ;  /* 0x30000023ff1b7230 */ /* 0x000fc40000004100 */
[--C-:B-1----:R-:W-:Y:S02]  /*72e0*/  HADD2.F32 R8, -RZ, R4.reuse.H0_H0 ;  /* 0x20000004ff087230 */ /* 0x102fe40000004100 */
        /* <DEDUP_REMOVED lines=30> */
.L_x_9766:
[----:B------:R-:W-:Y:S05]  /*74d0*/  BSYNC B1 ;  /* 0x0000000000017941 */ /* 0x000fea0003800000 */
.L_x_9765:
[----:B------:R-:W-:Y:S05]  /*74e0*/  @P1 BRA `(.L_x_9764) ;  /* 0x00000010007c1947 */ /* 0x000fea0003800000 */
[----:B-1----:R-:W1:Y:S01]  /*74f0*/  LDS.128 R4, [R0+0x2000] ;  /* 0x0020000000047984 */ /* 0x002e620000000c00 */
[--C-:B------:R-:W-:Y:S02]  /*7500*/  HADD2.F32 R15, -RZ, R31.reuse.H0_H0 ;  /* 0x2000001fff0f7230 */ /* 0x100fe40000004100 */
[----:B------:R-:W-:Y:S02]  /*7510*/  HADD2.F32 R13, -RZ, R28.H0_H0 ;  /* 0x2000001cff0d7230 */ /* 0x000fe40000004100 */
        /* <DEDUP_REMOVED lines=9> */
[----:B0-----:R-:W-:Y:S01]  /*75b0*/  FMUL.FTZ R14, R13, R4 ;  /* 0x000000040d0e7220 */ /* 0x001fe20000410000 */
        /* <DEDUP_REMOVED lines=26> */
.L_x_9754:
[----:B------:R-:W-:-:S03]  /*7760*/  UMOV UR4, 0xffffffff ;  /* 0xffffffff00047882 */ /* 0x000fc60000000000 */
[----:B------:R-:W-:Y:S05]  /*7770*/  BRA.DIV UR4, `(.L_x_9767) ;  /* 0x00000106049c7947 */ /* 0x000fea000b800000 */
[----:B------:R0:W1:Y:S04]  /*7780*/  SHFL.IDX PT, R0, R25, RZ, 0x1c1f ;  /* 0x001c1fff19007589 */ /* 0x00006800000e0000 */
[----:B------:R0:W2:Y:S04]  /*7790*/  SHFL.IDX PT, R3, R24, RZ, 0x1c1f ;  /* 0x001c1fff18037589 */ /* 0x0000a800000e0000 */
[----:B------:R0:W3:Y:S04]  /*77a0*/  SHFL.IDX PT, R20, R28, RZ, 0x1c1f ;  /* 0x001c1fff1c147589 */ /* 0x0000e800000e0000 */
[----:B------:R0:W4:Y:S02]  /*77b0*/  SHFL.IDX PT, R14, R26, RZ, 0x1c1f ;  /* 0x001c1fff1a0e7589 */ /* 0x00012400000e0000 */
.L_x_9985:
        /* <DEDUP_REMOVED lines=10> */
[----:B0-----:R-:W-:Y:S01]  /*7860*/  IMAD.IADD R24, R6, 0x1, -R5 ;  /* 0x0000000106187824 */ /* 0x001fe200078e0a05 */
        /* <DEDUP_REMOVED lines=16> */
.L_x_9769:
[----:B------:R-:W-:Y:S05]  /*7970*/  BSYNC B1 ;  /* 0x0000000000017941 */ /* 0x000fea0003800000 */
.L_x_9768:
[----:B------:R-:W3:Y:S01]  /*7980*/  SYNCS.PHASECHK.TRANS64.TRYWAIT P1, [R19+URZ+0x22800], R24 ;  /* 0x02280018130075a7 */ /* 0x000ee2000802017f */
[----:B-----5:R-:W-:Y:S01]  /*7990*/  MOV R37, R4 ;  /* 0x0000000400257202 */ /* 0x020fe20000000f00 */
[--C-:B-1----:R-:W-:Y:S01]  /*79a0*/  IMAD.MOV.U32 R0, RZ, RZ, R5.reuse ;  /* 0x000000ffff007224 */ /* 0x102fe200078e0005 */
[--C-:B------:R-:W-:Y:S01]  /*79b0*/  SHF.R.U64 R41, R4, 0x10, R5.reuse ;  /* 0x0000001004297819 */ /* 0x100fe20000001205 */
[----:B------:R-:W-:Y:S01]  /*79c0*/  IMAD.MOV.U32 R38, RZ, RZ, R6 ;  /* 0x000000ffff267224 */ /* 0x000fe200078e0006 */
[----:B0-----:R-:W-:Y:S01]  /*79d0*/  SHF.R.U32.HI R12, RZ, 0x10, R5 ;  /* 0x00000010ff0c7819 */ /* 0x001fe20000011605 */
[----:B------:R-:W-:Y:S01]  /*79e0*/  IMAD.MOV.U32 R39, RZ, RZ, R8 ;  /* 0x000000ffff277224 */ /* 0x000fe200078e0008 */
[--C-:B------:R-:W-:Y:S01]  /*79f0*/  SHF.R.U64 R42, R6, 0x10, R7.reuse ;  /* 0x00000010062a7819 */ /* 0x100fe20000001207 */
[----:B------:R-:W-:Y:S01]  /*7a00*/  IMAD.MOV.U32 R4, RZ, RZ, R7 ;  /* 0x000000ffff047224 */ /* 0x000fe200078e0007 */
[--C-:B------:R-:W-:Y:S01]  /*7a10*/  SHF.R.U64 R43, R8, 0x10, R9.reuse ;  /* 0x00000010082b7819 */ /* 0x100fe20000001209 */
[--C-:B------:R-:W-:Y:S01]  /*7a20*/  IMAD.MOV.U32 R5, RZ, RZ, R9.reuse ;  /* 0x000000ffff057224 */ /* 0x100fe200078e0009 */
[----:B------:R-:W-:Y:S01]  /*7a30*/  SHF.R.U32.HI R8, RZ, 0x10, R9 ;  /* 0x00000010ff087819 */ /* 0x000fe20000011609 */
[----:B------:R-:W-:Y:S01]  /*7a40*/  IMAD.MOV.U32 R6, RZ, RZ, R11 ;  /* 0x000000ffff067224 */ /* 0x000fe200078e000b */
[----:B------:R-:W-:Y:S01]  /*7a50*/  VIMNMX R21, R21, 0x80, PT ;  /* 0x0000008015157848 */ /* 0x000fe20003fe0100 */
[----:B------:R-:W-:Y:S01]  /*7a60*/  VIADD R13, R200, 0x40 ;  /* 0x00000040c80d7836 */ /* 0x000fe20000000000 */
[----:B------:R-:W-:Y:S01]  /*7a70*/  SHF.R.U32.HI R7, RZ, 0x10, R7 ;  /* 0x00000010ff077819 */ /* 0x000fe20000011607 */
[----:B--2---:R-:W0:Y:S01]  /*7a80*/  LDC R3, c[0x0][0x3f4] ;  /* 0x0000fd00ff037b82 */ /* 0x004e220000000800 */
        /* <DEDUP_REMOVED lines=12> */
[C---:B0-----:R-:W-:Y:S01]  /*7b50*/  ISETP.GE.AND P0, PT, R16.reuse, R3, PT ;  /* 0x000000031000720c */ /* 0x041fe20003f06270 */
[----:B------:R-:W-:-:S03]  /*7b60*/  IMAD.IADD R0, R16, 0x1, R3 ;  /* 0x0000000110007824 */ /* 0x000fc600078e0203 */
[-C--:B------:R-:W-:Y:S02]  /*7b70*/  ISETP.GE.OR P2, PT, R200, R21.reuse, P0 ;  /* 0x00000015c800720c */ /* 0x080fe40000746670 */
[----:B------:R-:W-:Y:S01]  /*7b80*/  ISETP.GE.OR P0, PT, R13, R21, P0 ;  /* 0x000000150d00720c */ /* 0x000fe20000706670 */
[----:B---3--:R-:W-:-:S12]  /*7b90*/  @!P1 BRA `(.L_x_9771) ;  /* 0x0000010400049947 */ /* 0x008fd80003800000 */
.L_x_9986:
[----:B------:R-:W-:Y:S05]  /*7ba0*/  BSYNC B1 ;  /* 0x0000000000017941 */ /* 0x000fea0003800000 */
.L_x_9770:
[----:B------:R-:W-:Y:S01]  /*7bb0*/  BSSY B1, `(.L_x_9772) ;  /* 0x000005f000017945 */ /* 0x000fe20003800000 */
[----:B------:R-:W-:-:S03]  /*7bc0*/  LOP3.LUT R0, R0, 0x38, RZ, 0xc0, !PT ;  /* 0x0000003800007812 */ /* 0x000fc600078ec0ff */
[----:B------:R-:W-:Y:S05]  /*7bd0*/  @P2 BRA `(.L_x_9773) ;  /* 0x0000000400702947 */ /* 0x000fea0003800000 */
[----:B------:R-:W2:Y:S01]  /*7be0*/  LDL R3, [R1+0x38] ;  /* 0x0000380001037983 */ /* 0x000ea20000100800 */
[----:B------:R-:W-:Y:S02]  /*7bf0*/  HADD2.F32 R26, -RZ, R37.H0_H0 ;  /* 0x20000025ff1a7230 */ /* 0x000fe40000004100 */
[----:B------:R-:W-:Y:S01]  /*7c00*/  HADD2.F32 R28, -RZ, R39.H0_H0 ;  /* 0x20000027ff1c7230 */ /* 0x000fe20000004100 */
[----:B------:R-:W1:Y:S01]  /*7c10*/  S2R R4, SR_TID.X ;  /* 0x0000000000047919 */ /* 0x000e620000002100 */
[----:B------:R-:W-:Y:S02]  /*7c20*/  HADD2.F32 R25, -RZ, R43.H0_H0 ;  /* 0x2000002bff197230 */ /* 0x000fe40000004100 */
[----:B------:R-:W-:Y:S02]  /*7c30*/  HADD2.F32 R27, -RZ, R39.H1_H1 ;  /* 0x30000027ff1b7230 */ /* 0x000fe40000004100 */
[----:B-1----:R-:W-:-:S05]  /*7c40*/  VIADD R4, R4, 0xffffff80 ;  /* 0xffffff8004047836 */ /* 0x002fca0000000000 */
[----:B------:R-:W-:-:S04]  /*7c50*/  SHF.R.S32.HI R8, RZ, 0x1f, R4 ;  /* 0x0000001fff087819 */ /* 0x000fc80000011404 */
[----:B------:R-:W-:-:S04]  /*7c60*/  LEA.HI R8, R8, R4, RZ, 0x5 ;  /* 0x0000000408087211 */ /* 0x000fc800078f28ff */
[----:B------:R-:W-:Y:S01]  /*7c70*/  SHF.R.S32.HI R8, RZ, 0x5, R8 ;  /* 0x00000005ff087819 */ /* 0x000fe20000011408 */
[----:B--2---:R-:W-:-:S05]  /*7c80*/  IMAD.SHL.U32 R3, R3, 0x40, RZ ;  /* 0x0000004003037824 */ /* 0x004fca00078e00ff */
[----:B------:R-:W-:-:S04]  /*7c90*/  LOP3.LUT R5, R3, 0x1c0, RZ, 0xc0, !PT ;  /* 0x000001c003057812 */ /* 0x000fc800078ec0ff */
[----:B------:R-:W-:Y:S02]  /*7ca0*/  LOP3.LUT R3, R5, 0x38, R16, 0xf8, !PT ;  /* 0x0000003805037812 */ /* 0x000fe400078ef810 */
[----:B------:R-:W-:-:S04]  /*7cb0*/  SHF.R.U32.HI R6, RZ, 0x3, R5 ;  /* 0x00000003ff067819 */ /* 0x000fc80000011605 */
[----:B------:R-:W-:-:S04]  /*7cc0*/  LOP3.LUT R3, R3, R6, RZ, 0x3c, !PT ;  /* 0x0000000603037212 */ /* 0x000fc800078e3cff */
[----:B------:R-:W-:Y:S02]  /*7cd0*/  LEA R4, R8, R3, 0x9 ;  /* 0x0000000308047211 */ /* 0x000fe400078e48ff */
[----:B------:R-:W-:-:S03]  /*7ce0*/  LOP3.LUT R3, R6, R0, R5, 0x1e, !PT ;  /* 0x0000000006037212 */ /* 0x000fc600078e1e05 */
[----:B------:R-:W-:Y:S02]  /*7cf0*/  IMAD R35, R4, 0x2, R19 ;  /* 0x0000000204237824 */ /* 0x000fe400078e0213 */
[----:B------:R-:W-:-:S03]  /*7d00*/  IMAD R8, R8, 0x200, R3 ;  /* 0x0000020008087824 */ /* 0x000fc600078e0203 */
[----:B------:R-:W1:Y:S01]  /*7d10*/  LDS.128 R4, [R35+0x18400] ;  /* 0x0184000023047984 */ /* 0x000e620000000c00 */
[----:B------:R-:W-:-:S05]  /*7d20*/  IMAD R36, R8, 0x2, R19 ;  /* 0x0000000208247824 */ /* 0x000fca00078e0213 */
[----:B------:R-:W2:Y:S01]  /*7d30*/  LDS.128 R8, [R36+0x18400] ;  /* 0x0184000024087984 */ /* 0x000ea20000000c00 */
[--C-:B-1----:R-:W-:Y:S02]  /*7d40*/  HADD2.F32 R3, -RZ, R4.reuse.H0_H0 ;  /* 0x20000004ff037230 */ /* 0x102fe40000004100 */
[----:B------:R-:W-:Y:S02]  /*7d50*/  HADD2.F32 R4, -RZ, R4.H1_H1 ;  /* 0x30000004ff047230 */ /* 0x000fe40000004100 */
[----:B------:R-:W-:Y:S02]  /*7d60*/  HADD2.F32 R12, -RZ, R5.H0_H0 ;  /* 0x20000005ff0c7230 */ /* 0x000fe40000004100 */
[--C-:B--2---:R-:W-:Y:S02]  /*7d70*/  HADD2.F32 R15, -RZ, R8.reuse.H0_H0 ;  /* 0x20000008ff0f7230 */ /* 0x104fe40000004100 */
[----:B------:R-:W-:Y:S02]  /*7d80*/  HADD2.F32 R8, -RZ, R8.H1_H1 ;  /* 0x30000008ff087230 */ /* 0x000fe40000004100 */
[----:B------:R-:W-:-:S02]  /*7d90*/  HADD2.F32 R20, -RZ, R9.H0_H0 ;  /* 0x20000009ff147230 */ /* 0x000fc40000004100 */
        /* <DEDUP_REMOVED lines=16> */
[----:B------:R-:W-:Y:S02]  /*7ea0*/  HADD2.F32 R5, -RZ, R5.H1_H1 ;  /* 0x30000005ff057230 */ /* 0x000fe40000004100 */
[----:B------:R-:W-:Y:S01]  /*7eb0*/  FFMA.FTZ R20, R12, R27, R20 ;  /* 0x0000001b0c147223 */ /* 0x000fe20000010014 */
[----:B------:R-:W-:-:S02]  /*7ec0*/  HADD2.F32 R21, -RZ, R10.H0_H0 ;  /* 0x2000000aff157230 */ /* 0x000fc40000004100 */
[C---:B------:R-:W-:Y:S01]  /*7ed0*/  FMUL.FTZ R28, R9.reuse, R26 ;  /* 0x0000001a091c7220 */ /* 0x040fe20000410000 */
[----:B------:R-:W-:Y:S02]  /*7ee0*/  HADD2.F32 R8, -RZ, R38.H0_H0 ;  /* 0x20000026ff087230 */ /* 0x000fe40000004100 */
[-C--:B------:R-:W-:Y:S01]  /*7ef0*/  FMUL.FTZ R34, R9, R4.reuse ;  /* 0x0000000409227220 */ /* 0x080fe20000410000 */
[----:B------:R-:W-:Y:S02]  /*7f00*/  HADD2.F32 R12, -RZ, R40.H0_H0 ;  /* 0x20000028ff0c7230 */ /* 0x000fe40000004100 */
[----:B------:R-:W-:Y:S01]  /*7f10*/  FFMA.FTZ R28, R5, R4, -R28 ;  /* 0x00000004051c7223 */ /* 0x000fe2000001081c */
[----:B------:R-:W-:Y:S02]  /*7f20*/  HADD2.F32 R10, -RZ, R10.H1_H1 ;  /* 0x3000000aff0a7230 */ /* 0x000fe40000004100 */
[----:B------:R-:W-:Y:S01]  /*7f30*/  FMUL.FTZ R27, R21, R8 ;  /* 0x00000008151b7220 */ /* 0x000fe20000410000 */
[----:B------:R-:W-:-:S02]  /*7f40*/  HADD2.F32 R9, -RZ, R44.H0_H0 ;  /* 0x2000002cff097230 */ /* 0x000fc40000004100 */
[----:B------:R-:W-:Y:S01]  /*7f50*/  FMUL.FTZ R4, R21, R12 ;  /* 0x0000000c15047220 */ /* 0x000fe20000410000 */
[----:B------:R-:W-:Y:S02]  /*7f60*/  HADD2.F32 R13, -RZ, R6.H0_H0 ;  /* 0x20000006ff0d7230 */ /* 0x000fe40000004100 */
[----:B------:R-:W-:Y:S01]  /*7f70*/  FFMA.FTZ R21, R5, R26, R34 ;  /* 0x0000001a05157223 */ /* 0x000fe20000010022 */
[----:B------:R-:W-:Y:S02]  /*7f80*/  HADD2.F32 R3, -RZ, R42.H0_H0 ;  /* 0x2000002aff037230 */ /* 0x000fe40000004100 */
[C---:B------:R-:W-:Y:S01]  /*7f90*/  FMUL.FTZ R5, R10.reuse, R9 ;  /* 0x000000090a057220 */ /* 0x040fe20000410000 */
[----:B------:R-:W-:Y:S02]  /*7fa0*/  HADD2.F32 R6, -RZ, R6.H1_H1 ;  /* 0x30000006ff067230 */ /* 0x000fe40000004100 */
[C---:B------:R-:W-:Y:S01]  /*7fb0*/  FFMA.FTZ R25, R13.reuse, R8, -R4 ;  /* 0x000000080d197223 */ /* 0x040fe20000010804 */
[----:B------:R-:W-:Y:S01]  /*7fc0*/  FFMA.FTZ R27, R13, R12, R27 ;  /* 0x0000000c0d1b7223 */ /* 0x000fe2000001001b */
[----:B------:R-:W-:Y:S01]  /*7fd0*/  FMUL.FTZ R13, R10, R3 ;  /* 0x000000030a0d7220 */ /* 0x000fe20000410000 */
[----:B0-----:R-:W-:-:S02]  /*7fe0*/  HADD2.F32 R24, -RZ, R11.H0_H0 ;  /* 0x2000000bff187230 */ /* 0x001fc40000004100 */
        /* <DEDUP_REMOVED lines=9> */
[--C-:B----4-:R-:W-:Y:S02]  /*8080*/  HADD2.F32 R14, -RZ, R7.reuse.H0_H0 ;  /* 0x20000007ff0e7230 */ /* 0x110fe40000004100 */
[C---:B------:R-:W-:Y:S01]  /*8090*/  FMUL.FTZ R6, R11.reuse, R8 ;  /* 0x000000080b067220 */ /* 0x040fe20000410000 */
[----:B------:R-:W-:Y:S02]  /*80a0*/  HADD2.F32 R7, -RZ, R7.H1_H1 ;  /* 0x30000007ff077230 */ /* 0x000fe40000004100 */
        /* <DEDUP_REMOVED lines=15> */
.L_x_9773:
[----:B------:R-:W-:Y:S05]  /*81a0*/  BSYNC B1 ;  /* 0x0000000000017941 */ /* 0x000fea0003800000 */
.L_x_9772:
[----:B------:R-:W-:Y:S05]  /*81b0*/  @P0 BRA `(.L_x_9764) ;  /* 0x0000000400480947 */ /* 0x000fea0003800000 */
[----:B------:R-:W2:Y:S01]  /*81c0*/  LDL R3, [R1+0xc] ;  /* 0x00000c0001037983 */ /* 0x000ea20000100800 */
[----:B-1----:R-:W-:-:S03]  /*81d0*/  SHF.R.U32.HI R4, RZ, 0x3, R229 ;  /* 0x00000003ff047819 */ /* 0x002fc600000116e5 */
[----:B------:R-:W3:Y:S01]  /*81e0*/  LDL R45, [R1+0x4c] ;  /* 0x00004c00012d7983 */ /* 0x000ee20000100800 */
[----:B------:R-:W-:Y:S01]  /*81f0*/  LOP3.LUT R0, R4, R0, R229, 0x1e, !PT ;  /* 0x0000000004007212 */ /* 0x000fe200078e1ee5 */
[----:B------:R-:W-:Y:S02]  /*8200*/  HADD2.F32 R25, -RZ, R37.H0_H0 ;  /* 0x20000025ff197230 */ /* 0x000fe40000004100 */
[----:B------:R-:W-:Y:S02]  /*8210*/  HADD2.F32 R27, -RZ, R39.H0_H0 ;  /* 0x20000027ff1b7230 */ /* 0x000fe40000004100 */
[----:B------:R-:W-:Y:S02]  /*8220*/  HADD2.F32 R34, -RZ, R43.H0_H0 ;  /* 0x2000002bff227230 */ /* 0x000fe40000004100 */
[----:B------:R-:W-:Y:S02]  /*8230*/  HADD2.F32 R30, -RZ, R41.H0_H0 ;  /* 0x20000029ff1e7230 */ /* 0x000fe40000004100 */
[----:B------:R-:W-:-:S02]  /*8240*/  HADD2.F32 R36, -RZ, R39.H1_H1 ;  /* 0x30000027ff247230 */ /* 0x000fc40000004100 */
[----:B------:R-:W-:Y:S02]  /*8250*/  HADD2.F32 R32, -RZ, R37.H1_H1 ;  /* 0x30000025ff207230 */ /* 0x000fe40000004100 */
[----:B------:R-:W-:Y:S02]  /*8260*/  HADD2.F32 R35, -RZ, R43.H1_H1 ;  /* 0x3000002bff237230 */ /* 0x000fe40000004100 */
[----:B------:R-:W-:Y:S02]  /*8270*/  HADD2.F32 R31, -RZ, R41.H1_H1 ;  /* 0x30000029ff1f7230 */ /* 0x000fe40000004100 */
[----:B------:R-:W-:Y:S02]  /*8280*/  HADD2.F32 R37, -RZ, R40.H0_H0 ;  /* 0x20000028ff257230 */ /* 0x000fe40000004100 */
[----:B------:R-:W-:Y:S02]  /*8290*/  HADD2.F32 R33, -RZ, R38.H0_H0 ;  /* 0x20000026ff217230 */ /* 0x000fe40000004100 */
[----:B--2---:R-:W-:-:S04]  /*82a0*/  IMAD.IADD R0, R3, 0x1, R0 ;  /* 0x0000000103007824 */ /* 0x004fc800078e0200 */
[----:B------:R-:W-:Y:S01]  /*82b0*/  IMAD R0, R0, 0x2, R19 ;  /* 0x0000000200007824 */ /* 0x000fe200078e0213 */
[----:B---3--:R-:W1:Y:S04]  /*82c0*/  LDS.128 R4, [R45+0x18400] ;  /* 0x018400002d047984 */ /* 0x008e680000000c00 */
[----:B------:R-:W2:Y:S01]  /*82d0*/  LDS.128 R8, [R0+0x18400] ;  /* 0x0184000000087984 */ /* 0x000ea20000000c00 */
[----:B-1----:R-:W-:Y:S02]  /*82e0*/  HADD2.F32 R3, -RZ, R4.H0_H0 ;  /* 0x20000004ff037230 */ /* 0x002fe40000004100 */
[--C-:B--2---:R-:W-:Y:S02]  /*82f0*/  HADD2.F32 R15, -RZ, R8.reuse.H0_H0 ;  /* 0x20000008ff0f7230 */ /* 0x104fe40000004100 */
[----:B------:R-:W-:-:S03]  /*8300*/  HADD2.F32 R8, -RZ, R8.H1_H1 ;  /* 0x30000008ff087230 */ /* 0x000fc60000004100 */
[-C--:B------:R-:W-:Y:S01]  /*8310*/  FMUL.FTZ R26, R27, R15.reuse ;  /* 0x0000000f1b1a7220 */ /* 0x080fe20000410000 */
[C---:B------:R-:W-:Y:S01]  /*8320*/  FMUL.FTZ R28, R25.reuse, R15 ;  /* 0x0000000f191c7220 */ /* 0x040fe20000410000 */
[--C-:B------:R-:W-:Y:S02]  /*8330*/  HADD2.F32 R20, -RZ, R9.reuse.H0_H0 ;  /* 0x20000009ff147230 */ /* 0x100fe40000004100 */
[-C--:B------:R-:W-:Y:S01]  /*8340*/  FMUL.FTZ R15, R34, R8.reuse ;  /* 0x00000008220f7220 */ /* 0x080fe20000410000 */
[----:B------:R-:W-:Y:S02]  /*8350*/  HADD2.F32 R4, -RZ, R4.H1_H1 ;  /* 0x30000004ff047230 */ /* 0x000fe40000004100 */
[-C--:B------:R-:W-:Y:S01]  /*8360*/  FFMA.FTZ R26, R25, R3.reuse, -R26 ;  /* 0x00000003191a7223 */ /* 0x080fe2000001081a */
[----:B------:R-:W-:Y:S01]  /*8370*/  FFMA.FTZ R28, R27, R3, R28 ;  /* 0x000000031b1c7223 */ /* 0x000fe2000001001c */
[----:B------:R-:W-:Y:S02]  /*8380*/  HADD2.F32 R9, -RZ, R9.H1_H1 ;  /* 0x30000009ff097230 */ /* 0x000fe40000004100 */
[----:B------:R-:W-:Y:S01]  /*8390*/  FMUL.FTZ R3, R30, R8 ;  /* 0x000000081e037220 */ /* 0x000fe20000410000 */
[----:B------:R-:W-:-:S02]  /*83a0*/  HADD2.F32 R12, -RZ, R5.H0_H0 ;  /* 0x20000005ff0c7230 */ /* 0x000fc40000004100 */
[----:B------:R-:W-:Y:S01]  /*83b0*/  FMUL.FTZ R25, R36, R20 ;  /* 0x0000001424197220 */ /* 0x000fe20000410000 */
[----:B------:R-:W-:Y:S02]  /*83c0*/  HADD2.F32 R5, -RZ, R5.H1_H1 ;  /* 0x30000005ff057230 */ /* 0x000fe40000004100 */
[----:B------:R-:W-:Y:S01]  /*83d0*/  FFMA.FTZ R15, R30, R4, -R15 ;  /* 0x000000041e0f7223 */ /* 0x000fe2000001080f */
[--C-:B------:R-:W-:Y:S02]  /*83e0*/  HADD2.F32 R21, -RZ, R10.reuse.H0_H0 ;  /* 0x2000000aff157230 */ /* 0x100fe40000004100 */
[----:B------:R-:W-:Y:S01]  /*83f0*/  FMUL.FTZ R27, R32, R20 ;  /* 0x00000014201b7220 */ /* 0x000fe20000410000 */
[----:B------:R-:W-:Y:S01]  /*8400*/  FFMA.FTZ R3, R34, R4, R3 ;  /* 0x0000000422037223 */ /* 0x000fe20000010003 */
[----:B------:R-:W-:Y:S02]  /*8410*/  HADD2.F32 R10, -RZ, R10.H1_H1 ;  /* 0x3000000aff0a7230 */ /* 0x000fe40000004100 */
[-C--:B------:R-:W-:Y:S01]  /*8420*/  FMUL.FTZ R4, R35, R9.reuse ;  /* 0x0000000923047220 */ /* 0x080fe20000410000 */
[----:B------:R-:W-:Y:S01]  /*8430*/  FMUL.FTZ R8, R31, R9 ;  /* 0x000000091f087220 */ /* 0x000fe20000410000 */
[----:B------:R-:W-:-:S02]  /*8440*/  HADD2.F32 R34, -RZ, R44.H0_H0 ;  /* 0x2000002cff227230 */ /* 0x000fc40000004100 */
[-C--:B------:R-:W-:Y:S01]  /*8450*/  FFMA.FTZ R25, R32, R12.reuse, -R25 ;  /* 0x0000000c20197223 */ /* 0x080fe20000010819 */
[----:B------:R-:W-:Y:S02]  /*8460*/  HADD2.F32 R13, -RZ, R6.H0_H0 ;  /* 0x20000006ff0d7230 */ /* 0x000fe40000004100 */
[----:B------:R-:W-:Y:S01]  /*8470*/  FFMA.FTZ R27, R36, R12, R27 ;  /* 0x0000000c241b7223 */ /* 0x000fe2000001001b */
[----:B------:R-:W-:Y:S02]  /*8480*/  HADD2.F32 R32, -RZ, R42.H0_H0 ;  /* 0x2000002aff207230 */ /* 0x000fe40000004100 */
[-C--:B------:R-:W-:Y:S01]  /*8490*/  FFMA.FTZ R12, R31, R5.reuse, -R4 ;  /* 0x000000051f0c7223 */ /* 0x080fe20000010804 */
[----:B------:R-:W-:Y:S02]  /*84a0*/  HADD2.F32 R6, -RZ, R6.H1_H1 ;  /* 0x30000006ff067230 */ /* 0x000fe40000004100 */
[----:B------:R-:W-:Y:S01]  /*84b0*/  FFMA.FTZ R20, R35, R5, R8 ;  /* 0x0000000523147223 */ /* 0x000fe20000010008 */
[-C--:B------:R-:W-:Y:S01]  /*84c0*/  FMUL.FTZ R4, R37, R21.reuse ;  /* 0x0000001525047220 */ /* 0x080fe20000410000 */
[-C--:B------:R-:W-:Y:S01]  /*84d0*/  FMUL.FTZ R5, R34, R10.reuse ;  /* 0x0000000a22057220 */ /* 0x080fe20000410000 */
[----:B------:R-:W-:Y:S01]  /*84e0*/  FMUL.FTZ R30, R33, R21 ;  /* 0x00000015211e7220 */ /* 0x000fe20000410000 */
[----:B------:R-:W-:Y:S01]  /*84f0*/  FMUL.FTZ R9, R32, R10 ;  /* 0x0000000a20097220 */ /* 0x000fe20000410000 */
[----:B0-----:R-:W-:-:S02]  /*8500*/  HADD2.F32 R24, -RZ, R11.H0_H0 ;  /* 0x2000000bff187230 */ /* 0x001fc40000004100 */
[----:B------:R-:W-:Y:S01]  /*8510*/  FFMA.FTZ R21, R33, R13, -R4 ;  /* 0x0000000d21157223 */ /* 0x000fe20000010804 */
[----:B------:R-:W-:Y:S01]  /*8520*/  FFMA.FTZ R10, R32, R6, -R5 ;  /* 0x00000006200a7223 */ /* 0x000fe20000010805 */
[----:B------:R-:W-:Y:S02]  /*8530*/  HADD2.F32 R11, -RZ, R11.H1_H1 ;  /* 0x3000000bff0b7230 */ /* 0x000fe40000004100 */
[----:B------:R-:W-:Y:S02]  /*8540*/  HADD2.F32 R32, -RZ, R40.H1_H1 ;  /* 0x30000028ff207230 */ /* 0x000fe40000004100 */
[----:B------:R-:W-:Y:S02]  /*8550*/  HADD2.F32 R33, -RZ, R44.H1_H1 ;  /* 0x3000002cff217230 */ /* 0x000fe40000004100 */
[----:B------:R-:W-:Y:S02]  /*8560*/  HADD2.F32 R8, -RZ, R38.H1_H1 ;  /* 0x30000026ff087230 */ /* 0x000fe40000004100 */
[----:B------:R-:W-:-:S02]  /*8570*/  HADD2.F32 R31, -RZ, R42.H1_H1 ;  /* 0x3000002aff1f7230 */ /* 0x000fc40000004100 */
[----:B------:R-:W-:Y:S01]  /*8580*/  FFMA.FTZ R30, R37, R13, R30 ;  /* 0x0000000d251e7223 */ /* 0x000fe2000001001e */
[--C-:B----4-:R-:W-:Y:S02]  /*8590*/  HADD2.F32 R14, -RZ, R7.reuse.H0_H0 ;  /* 0x20000007ff0e7230 */ /* 0x110fe40000004100 */
[----:B------:R-:W-:Y:S01]  /*85a0*/  FFMA.FTZ R13, R34, R6, R9 ;  /* 0x00000006220d7223 */ /* 0x000fe20000010009 */
        /* <DEDUP_REMOVED lines=19> */
.L_x_9764:
[----:B------:R-:W-:Y:S05]  /*86e0*/  BSYNC B0 ;  /* 0x0000000000007941 */ /* 0x000fea0003800000 */
.L_x_9753:
        /* <DEDUP_REMOVED lines=8> */
.L_x_9750:
[----:B0123--:R-:W0:Y:S01]  /*8770*/  S2R R0, SR_TID.X ;  /* 0x0000000000007919 */ /* 0x00fe220000002100 */
[----:B------:R-:W-:Y:S01]  /*8780*/  ISETP.NE.AND P0, PT, R205, 0x3, PT ;  /* 0x00000003cd00780c */ /* 0x000fe20003f05270 */
[----:B------:R-:W-:Y:S05]  /*8790*/  WARPSYNC.ALL ;  /* 0x0000000000007948 */ /* 0x000fea0003800000 */
[----:B0-----:R-:W-:-:S04]  /*87a0*/  SHF.R.U32.HI R0, RZ, 0x7, R0 ;  /* 0x00000007ff007819 */ /* 0x001fc80000011600 */
[----:B------:R-:W-:-:S05]  /*87b0*/  IADD3 R7, R0, 0x8, RZ ;  /* 0x0000000800077810 */ /* 0x000fca0007ffe0ff */
[----:B------:R0:W-:Y:S06]  /*87c0*/  BAR.SYNC.DEFER_BLOCKING R7, 0x100 ;  /* 0x000400070000751d */ /* 0x0001ec0000010000 */
[----:B------:R-:W-:Y:S05]  /*87d0*/  @!P0 BRA `(.L_x_9774) ;  /* 0x0000000000048947 */ /* 0x000fea0003800000 */
[----:B------:R-:W-:Y:S01]  /*87e0*/  BPT.TRAP 0x1 ;  /* 0x000000040000795c */ /* 0x000fe20000300000 */
.L_x_9774:
[----:B------:R-:W-:Y:S01]  /*87f0*/  IMAD R6, R202, 0x8, R19 ;  /* 0x00000008ca067824 */ /* 0x000fe200078e0213 */
[----:B------:R-:W-:-:S04]  /*8800*/  SHF.L.U32 R73, R212, 0x1f, RZ ;  /* 0x0000001fd4497819 */ /* 0x000fc800000006ff */
[----:B------:R1:W2:Y:S01]  /*8810*/  SYNCS.PHASECHK.TRANS64.TRYWAIT P1, [R6+URZ+0x22830], R73 ;  /* 0x02283049060075a7 */ /* 0x0002a2000802017f */
[----:B------:R-:W-:Y:S05]  /*8820*/  @!P0 BRA `(.L_x_9775) ;  /* 0x0000000000048947 */ /* 0x000fea0003800000 */
[----:B------:R-:W-:Y:S01]  /*8830*/  BPT.TRAP 0x1 ;  /* 0x000000040000795c */ /* 0x000fe20000300000 */
.L_x_9775:
[----:B------:R-:W-:Y:S01]  /*8840*/  VIADD R0, R19, 0x1c400 ;  /* 0x0001c40013007836 */ /* 0x000fe20000000000 */
[----:B------:R-:W-:Y:S01]  /*8850*/  LOP3.LUT R4, R29, 0x10000, RZ, 0xfc, !PT ;  /* 0x000100001d047812 */ /* 0x000fe200078efcff */
[----:B------:R-:W-:-:S03]  /*8860*/  IMAD.MOV.U32 R5, RZ, RZ, 0x40000040 ;  /* 0x40000040ff057424 */ /* 0x000fc600078e00ff */
[----:B------:R-:W-:-:S04]  /*8870*/  SHF.R.U32.HI R0, RZ, 0x4, R0 ;  /* 0x00000004ff007819 */ /* 0x000fc80000011600 */
[----:B------:R-:W-:-:S04]  /*8880*/  LOP3.LUT R0, R0, 0x3fff, RZ, 0xc0, !PT ;  /* 0x00003fff00007812 */ /* 0x000fc800078ec0ff */
[----:B------:R-:W-:-:S05]  /*8890*/  LOP3.LUT R0, R0, 0x10000, RZ, 0xfc, !PT ;  /* 0x0001000000007812 */ /* 0x000fca00078efcff */
[----:B------:R3:W-:Y:S01]  /*88a0*/  STL [R1+0x8], R0 ;  /* 0x0000080001007387 */ /* 0x0007e20000100800 */
[----:B--2---:R-:W-:Y:S05]  /*88b0*/  @P1 BRA `(.L_x_9776) ;  /* 0x0000000000081947 */ /* 0x004fea0003800000 */
[----:B------:R-:W2:Y:S02]  /*88c0*/  SYNCS.PHASECHK.TRANS64.TRYWAIT P1, [R6+URZ+0x22830], R73 ;  /* 0x02283049060075a7 */ /* 0x000ea4000802017f */
[----:B--2---:R-:W-:Y:S05]  /*88d0*/  @!P1 BRA `(.L_x_9777) ;  /* 0x000000f400c89947 */ /* 0x004fea0003800000 */
.L_x_9776:
[----:B---3--:R-:W3:Y:S01]  /*88e0*/  LDL R0, [R1+0x8] ;  /* 0x0000080001007983 */ /* 0x008ee20000100800 */
[----:B------:R-:W-:Y:S01]  /*88f0*/  IMAD.MOV.U32 R9, RZ, RZ, 0x40000040 ;  /* 0x40000040ff097424 */ /* 0x000fe200078e00ff */
[----:B------:R-:W-:Y:S05]  /*8900*/  WARPSYNC.ALL ;  /* 0x0000000000007948 */ /* 0x000fea0003800000 */
[C---:B------:R-:W-:Y:S01]  /*8910*/  R2UR UR4, R4.reuse ;  /* 0x00000000040472ca */ /* 0x040fe200000e0000 */
[----:B-----5:R-:W-:Y:S01]  /*8920*/  WARPGROUP.ARRIVE ;  /* 0x00000000000079c5 */ /* 0x020fe20000000000 */
[----:B------:R-:W-:Y:S01]  /*8930*/  R2UR UR5, R5 ;  /* 0x00000000050572ca */ /* 0x000fe200000e0000 */
[----:B----4-:R-:W-:Y:S01]  /*8940*/  VIADD R14, R4, 0x2 ;  /* 0x00000002040e7836 */ /* 0x010fe20000000000 */
[----:B------:R-:W-:Y:S01]  /*8950*/  R2UR UR7, R9 ;  /* 0x00000000090772ca */ /* 0x000fe200000e0000 */
[----:B------:R-:W-:-:S02]  /*8960*/  IMAD.MOV.U32 R15, RZ, RZ, 0x40000040 ;  /* 0x40000040ff0f7424 */ /* 0x000fc400078e00ff */
[----:B------:R-:W-:Y:S02]  /*8970*/  IMAD.MOV.U32 R11, RZ, RZ, 0x40000040 ;  /* 0x40000040ff0b7424 */ /* 0x000fe400078e00ff */
[----:B------:R-:W-:Y:S02]  /*8980*/  VIADD R12, R4, 0x4 ;  /* 0x00000004040c7836 */ /* 0x000fe40000000000 */
[----:B------:R-:W-:Y:S02]  /*8990*/  IMAD.MOV.U32 R13, RZ, RZ, 0x40000040 ;  /* 0x40000040ff0d7424 */ /* 0x000fe400078e00ff */
[----:B------:R-:W-:Y:S02]  /*89a0*/  IMAD.MOV.U32 R9, RZ, RZ, 0x40000040 ;  /* 0x40000040ff097424 */ /* 0x000fe400078e00ff */
[----:B---3--:R-:W-:Y:S02]  /*89b0*/  IMAD R8, R202, 0x300, R0 ;  /* 0x00000300ca087824 */ /* 0x008fe400078e0200 */
[----:B------:R-:W3:Y:S03]  /*89c0*/  S2R R0, SR_TID.X ;  /* 0x0000000000007919 */ /* 0x000ee60000002100 */
[----:B------:R-:W-:-:S02]  /*89d0*/  R2UR UR6, R8 ;  /* 0x00000000080672ca */ /* 0x000fc400000e0000 */
[----:B------:R-:W-:-:S11]  /*89e0*/  IADD3 R10, R8, 0x2, RZ ;  /* 0x00000002080a7810 */ /* 0x000fd60007ffe0ff */
[----:B------:R-:W-:Y:S01]  /*89f0*/  HGMMA.64x96x16.F32 R24, gdesc[UR4], RZ, !UPT, gsb0 ;  /* 0x01600000041879f0 */ /* 0x000fe2000c0008ff */
[----:B------:R-:W-:Y:S02]  /*8a00*/  R2UR UR4, R14 ;  /* 0x000000000e0472ca */ /* 0x000fe400000e0000 */
[----:B------:R-:W-:Y:S02]  /*8a10*/  R2UR UR5, R15 ;  /* 0x000000000f0572ca */ /* 0x000fe400000e0000 */
[----:B------:R-:W-:Y:S01]  /*8a20*/  R2UR UR6, R10 ;  /* 0x000000000a0672ca */ /* 0x000fe200000e0000 */
[C---:B------:R-:W-:Y:S01]  /*8a30*/  VIADD R10, R8.reuse, 0x4 ;  /* 0x00000004080a7836 */ /* 0x040fe20000000000 */
[----:B------:R-:W-:Y:S01]  /*8a40*/  R2UR UR7, R11 ;  /* 0x000000000b0772ca */ /* 0x000fe200000e0000 */
[----:B------:R-:W-:Y:S01]  /*8a50*/  VIADD R8, R8, 0x6 ;  /* 0x0000000608087836 */ /* 0x000fe20000000000 */
[----:B------:R-:W-:Y:S02]  /*8a60*/  MOV R11, 0x40000040 ;  /* 0x40000040000b7802 */ /* 0x000fe40000000f00 */
[----:B---3--:R-:W-:Y:S01]  /*8a70*/  SHF.R.U32.HI R0, RZ, 0x7, R0 ;  /* 0x00000007ff007819 */ /* 0x008fe20000011600 */
[----:B------:R-:W-:-:S02]  /*8a80*/  WARPGROUP.DEPBAR.LE gsb0, 0x0 ;  /* 0x00008000000079c5 */ /* 0x000fc40000010000 */
[----:B------:R-:W-:-:S06]  /*8a90*/  WARPGROUP.ARRIVE ;  /* 0x00000000000079c5 */ /* 0x000fcc0000000000 */
[----:B------:R-:W-:Y:S01]  /*8aa0*/  HGMMA.64x96x16.F32 R24, gdesc[UR4], R24, gsb0 ;  /* 0x01600000041879f0 */ /* 0x000fe20008000818 */
        /* <DEDUP_REMOVED lines=8> */
[----:B------:R-:W-:Y:S01]  /*8b30*/  HGMMA.64x96x16.F32 R24, gdesc[UR4], R24, gsb0 ;  /* 0x01600000041879f0 */ /* 0x000fe20008000818 */
[----:B------:R-:W-:Y:S02]  /*8b40*/  R2UR UR4, R10 ;  /* 0x000000000a0472ca */ /* 0x000fe400000e0000 */
[----:B------:R-:W-:Y:S02]  /*8b50*/  R2UR UR5, R11 ;  /* 0x000000000b0572ca */ /* 0x000fe400000e0000 */
[----:B------:R-:W-:Y:S02]  /*8b60*/  R2UR UR6, R8 ;  /* 0x00000000080672ca */ /* 0x000fe400000e0000 */
[----:B------:R-:W-:Y:S02]  /*8b70*/  R2UR UR7, R9 ;  /* 0x00000000090772ca */ /* 0x000fe400000e0000 */
[----:B------:R-:W-:Y:S01]  /*8b80*/  IADD3 R9, -R0, 0xb, RZ ;  /* 0x0000000b00097810 */ /* 0x000fe20007ffe1ff */
[----:B------:R-:W-:-:S02]  /*8b90*/  WARPGROUP.DEPBAR.LE gsb0, 0x0 ;  /* 0x00008000000079c5 */ /* 0x000fc40000010000 */
[----:B------:R-:W-:-:S08]  /*8ba0*/  WARPGROUP.ARRIVE ;  /* 0x00000000000079c5 */ /* 0x000fd00000000000 */
[----:B------:R-:W-:Y:S03]  /*8bb0*/  HGMMA.64x96x16.F32 R24, gdesc[UR4], R24, gsb0 ;  /* 0x01600000041879f0 */ /* 0x000fe60008000818 */
[----:B------:R-:W-:Y:S02]  /*8bc0*/  WARPGROUP.DEPBAR.LE gsb0, 0x0 ;  /* 0x00008000000079c5 */ /* 0x000fe40000010000 */
[----:B------:R3:W-:Y:S06]  /*8bd0*/  BAR.ARV R9, 0x100 ;  /* 0x000400090000751d */ /* 0x0007ec0000002000 */
[----:B------:R-:W-:Y:S05]  /*8be0*/  @!P0 BRA `(.L_x_9778) ;  /* 0x0000000000048947 */ /* 0x000fea0003800000 */
[----:B------:R-:W-:Y:S01]  /*8bf0*/  BPT.TRAP 0x1 ;  /* 0x000000040000795c */ /* 0x000fe20000300000 */
.L_x_9778:
[----:B------:R-:W4:Y:S01]  /*8c00*/  LDL R76, [R1+0x54] ;  /* 0x00005400014c7983 */ /* 0x000f220000100800 */
        /* <DEDUP_REMOVED lines=17> */
[----:B-----5:R-:W-:-:S02]  /*8d20*/  IMAD R27, R178, -0x60, R176 ;  /* 0xffffffa0b21b7824 */ /* 0x020fc400078e02b0 */
[----:B------:R-:W-:Y:S01]  /*8d30*/  FMUL.FTZ R40, R40, UR4 ;  /* 0x0000000428287c20 */ /* 0x000fe20008410000 */
[----:B------:R-:W-:Y:S01]  /*8d40*/  FMUL.FTZ R35, R35, UR4 ;  /* 0x0000000423237c20 */ /* 0x000fe20008410000 */
[----:B------:R-:W-:Y:S01]  /*8d50*/  FMUL.FTZ R41, R41, UR4 ;  /* 0x0000000429297c20 */ /* 0x000fe20008410000 */
[----:B------:R-:W-:Y:S02]  /*8d60*/  VIADD R27, R27, 0x60 ;  /* 0x000000601b1b7836 */ /* 0x000fe40000000000 */
        /* <DEDUP_REMOVED lines=37> */
[----:B------:R-:W3:Y:S05]  /*8fc0*/  S2R R80, SR_CgaCtaId ;  /* 0x0000000000507919 */ /* 0x000eea0000008800 */
[----:B------:R-:W3:Y:S08]  /*8fd0*/  MUFU.TANH R33, R33 ;  /* 0x0000002100217308 */ /* 0x000ef00000002400 */
        /* <DEDUP_REMOVED lines=16> */
[----:B------:R3:W-:Y:S08]  /*90e0*/  MUFU.TANH R20, R51 ;  /* 0x0000003300147308 */ /* 0x0007f00000002400 */
[----:B------:R-:W3:Y:S08]  /*90f0*/  MUFU.TANH R46, R46 ;  /* 0x0000002e002e7308 */ /* 0x000ef00000002400 */
[----:B------:R-:W3:Y:S08]  /*9100*/  MUFU.TANH R52, R52 ;  /* 0x0000003400347308 */ /* 0x000ef00000002400 */
[----:B------:R-:W3:Y:S08]  /*9110*/  MUFU.TANH R47, R47 ;  /* 0x0000002f002f7308 */ /* 0x000ef00000002400 */
[----:B------:R3:W3:Y:S08]  /*9120*/  MUFU.TANH R21, R53 ;  /* 0x0000003500157308 */ /* 0x0006f00000002400 */
[----:B------:R-:W3:Y:S08]  /*9130*/  MUFU.TANH R50, R50 ;  /* 0x0000003200327308 */ /* 0x000ef00000002400 */
[----:B------:R3:W-:Y:S08]  /*9140*/  MUFU.TANH R26, R55 ;  /* 0x00000037001a7308 */ /* 0x0007f00000002400 */
[----:B------:R-:W3:Y:S08]  /*9150*/  MUFU.TANH R56, R56 ;  /* 0x0000003800387308 */ /* 0x000ef00000002400 */
[----:B------:R-:W3:Y:S08]  /*9160*/  MUFU.TANH R57, R57 ;  /* 0x0000003900397308 */ /* 0x000ef00000002400 */
[----:B------:R3:W-:Y:S08]  /*9170*/  MUFU.TANH R75, R59 ;  /* 0x0000003b004b7308 */ /* 0x0007f00000002400 */
[----:B------:R-:W3:Y:S08]  /*9180*/  MUFU.TANH R54, R54 ;  /* 0x0000003600367308 */ /* 0x000ef00000002400 */
[----:B------:R-:W3:Y:S08]  /*9190*/  MUFU.TANH R60, R60 ;  /* 0x0000003c003c7308 */ /* 0x000ef00000002400 */
[----:B------:R3:W-:Y:S01]  /*91a0*/  MUFU.TANH R74, R65 ;  /* 0x00000041004a7308 */ /* 0x0007e20000002400 */
[----:B----4-:R-:W-:-:S05]  /*91b0*/  IMAD R76, R76, -0x2, R27 ;  /* 0xfffffffe4c4c7824 */ /* 0x010fca00078e021b */
[C---:B------:R-:W-:Y:S02]  /*91c0*/  ISETP.GT.AND P2, PT, R76.reuse, RZ, PT ;  /* 0x000000ff4c00720c */ /* 0x040fe40003f44270 */
[----:B------:R4:W4:Y:S01]  /*91d0*/  MUFU.TANH R72, R61 ;  /* 0x0000003d00487308 */ /* 0x0009220000002400 */
[C---:B------:R-:W-:Y:S02]  /*91e0*/  ISETP.GT.AND P3, PT, R76.reuse, 0x1, PT ;  /* 0x000000014c00780c */ /* 0x040fe40003f64270 */
[----:B------:R-:W-:Y:S02]  /*91f0*/  ISETP.GT.AND P4, PT, R76, 0x8, PT ;  /* 0x000000084c00780c */ /* 0x000fe40003f84270 */
[----:B0-----:R-:W-:Y:S02]  /*9200*/  FSEL R79, R24, -INF , P2 ;  /* 0xff800000184f7808 */ /* 0x001fe40001000000 */
[----:B-----5:R-:W-:Y:S01]  /*9210*/  FSEL R78, R25, -INF , P3 ;  /* 0xff800000194e7808 */ /* 0x020fe20001800000 */
[----:B------:R-:W0:Y:S01]  /*9220*/  MUFU.TANH R58, R58 ;  /* 0x0000003a003a7308 */ /* 0x000e220000002400 */
[----:B-1----:R-:W-:-:S02]  /*9230*/  FSEL R83, R28, -INF , P4 ;  /* 0xff8000001c537808 */ /* 0x002fc40002000000 */
[C---:B------:R-:W-:Y:S02]  /*9240*/  ISETP.GT.AND P5, PT, R76.reuse, 0x9, PT ;  /* 0x000000094c00780c */ /* 0x040fe40003fa4270 */
[----:B------:R-:W-:Y:S02]  /*9250*/  FMNMX.FTZ R28, R79, R78, !PT ;  /* 0x0000004e4f1c7209 */ /* 0x000fe40007810000 */
[----:B------:R-:W-:Y:S01]  /*9260*/  ISETP.GT.AND P1, PT, R76, 0x10, PT ;  /* 0x000000104c00780c */ /* 0x000fe20003f24270 */
[----:B------:R-:W1:Y:S01]  /*9270*/  MUFU.TANH R64, R64 ;  /* 0x0000004000407308 */ /* 0x000e620000002400 */
[----:B--2---:R-:W-:Y:S02]  /*9280*/  FSEL R87, R29, -INF , P5 ;  /* 0xff8000001d577808 */ /* 0x004fe40002800000 */
[----:B------:R-:W-:Y:S02]  /*9290*/  FMNMX.FTZ R28, R83, R28, !PT ;  /* 0x0000001c531c7209 */ /* 0x000fe40007810000 */
[----:B---3--:R-:W-:-:S02]  /*92a0*/  FSEL R3, R3, -INF , P2 ;  /* 0xff80000003037808 */ /* 0x008fc40001000000 */
[----:B------:R-:W-:Y:S01]  /*92b0*/  ISETP.GT.AND P2, PT, R76, 0x11, PT ;  /* 0x000000114c00780c */ /* 0x000fe20003f44270 */
[----:B------:R-:W2:Y:S01]  /*92c0*/  MUFU.TANH R62, R62 ;  /* 0x0000003e003e7308 */ /* 0x000ea20000002400 */
[----:B------:R-:W-:Y:S02]  /*92d0*/  FSEL R91, R32, -INF , P1 ;  /* 0xff800000205b7808 */ /* 0x000fe40000800000 */
[----:B------:R-:W-:Y:S02]  /*92e0*/  FMNMX.FTZ R28, R87, R28, !PT ;  /* 0x0000001c571c7209 */ /* 0x000fe40007810000 */
[----:B------:R-:W-:Y:S02]  /*92f0*/  FSEL R0, R0, -INF , P3 ;  /* 0xff80000000007808 */ /* 0x000fe40001800000 */
[----:B------:R-:W-:Y:S01]  /*9300*/  ISETP.GT.AND P3, PT, R76, 0x18, PT ;  /* 0x000000184c00780c */ /* 0x000fe20003f64270 */
[----:B------:R-:W3:Y:S01]  /*9310*/  MUFU.TANH R68, R68 ;  /* 0x0000004400447308 */ /* 0x000ee20000002400 */
[----:B------:R-:W-:-:S02]  /*9320*/  FSEL R93, R33, -INF , P2 ;  /* 0xff800000215d7808 */ /* 0x000fc40001000000 */
[----:B------:R-:W-:Y:S02]  /*9330*/  FMNMX.FTZ R28, R91, R28, !PT ;  /* 0x0000001c5b1c7209 */ /* 0x000fe40007810000 */
[----:B------:R-:W-:Y:S02]  /*9340*/  FSEL R25, R30, -INF , P4 ;  /* 0xff8000001e197808 */ /* 0x000fe40002000000 */
[----:B------:R-:W-:Y:S01]  /*9350*/  ISETP.GT.AND P4, PT, R76, 0x19, PT ;  /* 0x000000194c00780c */ /* 0x000fe20003f84270 */
[----:B------:R0:W5:Y:S01]  /*9360*/  MUFU.TANH R24, R69 ;  /* 0x0000004500187308 */ /* 0x0001620000002400 */
[----:B------:R-:W-:Y:S02]  /*9370*/  FSEL R95, R36, -INF , P3 ;  /* 0xff800000245f7808 */ /* 0x000fe40001800000 */
[----:B------:R-:W-:Y:S02]  /*9380*/  FMNMX.FTZ R28, R93, R28, !PT ;  /* 0x0000001c5d1c7209 */ /* 0x000fe40007810000 */
[----:B------:R-:W-:-:S02]  /*9390*/  FSEL R27, R31, -INF , P5 ;  /* 0xff8000001f1b7808 */ /* 0x000fc40002800000 */
[----:B------:R-:W-:Y:S01]  /*93a0*/  ISETP.GT.AND P5, PT, R76, 0x20, PT ;  /* 0x000000204c00780c */ /* 0x000fe20003fa4270 */
[----:B------:R-:W5:Y:S01]  /*93b0*/  MUFU.TANH R81, R63 ;  /* 0x0000003f00517308 */ /* 0x000f620000002400 */
[----:B------:R-:W-:Y:S02]  /*93c0*/  FSEL R97, R37, -INF , P4 ;  /* 0xff80000025617808 */ /* 0x000fe40002000000 */
[----:B------:R-:W-:Y:S02]  /*93d0*/  FMNMX.FTZ R28, R95, R28, !PT ;  /* 0x0000001c5f1c7209 */ /* 0x000fe40007810000 */
[----:B------:R-:W-:Y:S02]  /*93e0*/  FSEL R29, R34, -INF , P1 ;  /* 0xff800000221d7808 */ /* 0x000fe40000800000 */
[----:B------:R-:W-:Y:S01]  /*93f0*/  ISETP.GT.AND P1, PT, R76, 0x21, PT ;  /* 0x000000214c00780c */ /* 0x000fe20003f24270 */
[----:B------:R-:W-:Y:S01]  /*9400*/  MUFU.TANH R66, R66 ;  /* 0x0000004200427308 */ /* 0x000fe20000002400 */
[----:B------:R-:W-:-:S02]  /*9410*/  FSEL R99, R40, -INF , P5 ;  /* 0xff80000028637808 */ /* 0x000fc40002800000 */
[----:B------:R-:W-:Y:S02]  /*9420*/  FMNMX.FTZ R28, R97, R28, !PT ;  /* 0x0000001c611c7209 */ /* 0x000fe40007810000 */
[----:B------:R-:W-:Y:S02]  /*9430*/  FSEL R31, R35, -INF , P2 ;  /* 0xff800000231f7808 */ /* 0x000fe40001000000 */
[----:B------:R-:W-:Y:S01]  /*9440*/  ISETP.GT.AND P2, PT, R76, 0x28, PT ;  /* 0x000000284c00780c */ /* 0x000fe20003f44270 */
[----:B------:R-:W5:Y:S01]  /*9450*/  MUFU.TANH R85, R67 ;  /* 0x0000004300557308 */ /* 0x000f620000002400 */
[----:B------:R-:W-:Y:S02]  /*9460*/  FSEL R51, R41, -INF , P1 ;  /* 0xff80000029337808 */ /* 0x000fe40000800000 */
[----:B------:R-:W-:Y:S02]  /*9470*/  FMNMX.FTZ R28, R99, R28, !PT ;  /* 0x0000001c631c7209 */ /* 0x000fe40007810000 */
[----:B------:R-:W-:-:S02]  /*9480*/  FSEL R33, R38, -INF , P3 ;  /* 0xff80000026217808 */ /* 0x000fc40001800000 */
[----:B------:R-:W-:Y:S01]  /*9490*/  ISETP.GT.AND P3, PT, R76, 0x29, PT ;  /* 0x000000294c00780c */ /* 0x000fe20003f64270 */
[----:B------:R-:W-:Y:S01]  /*94a0*/  MUFU.TANH R70, R70 ;  /* 0x0000004600467308 */ /* 0x000fe20000002400 */
[----:B------:R-:W-:Y:S02]  /*94b0*/  FSEL R49, R44, -INF , P2 ;  /* 0xff8000002c317808 */ /* 0x000fe40001000000 */
[----:B------:R-:W-:Y:S02]  /*94c0*/  FMNMX.FTZ R28, R51, R28, !PT ;  /* 0x0000001c331c7209 */ /* 0x000fe40007810000 */
[----:B------:R-:W-:Y:S02]  /*94d0*/  FSEL R35, R39, -INF , P4 ;  /* 0xff80000027237808 */ /* 0x000fe40002000000 */
[----:B------:R-:W-:Y:S01]  /*94e0*/  ISETP.GT.AND P4, PT, R76, 0x30, PT ;  /* 0x000000304c00780c */ /* 0x000fe20003f84270 */
[----:B------:R-:W5:Y:S01]  /*94f0*/  MUFU.TANH R89, R71 ;  /* 0x0000004700597308 */ /* 0x000f620000002400 */
[----:B------:R-:W-:-:S02]  /*9500*/  FSEL R53, R45, -INF , P3 ;  /* 0xff8000002d357808 */ /* 0x000fc40001800000 */
[----:B------:R-:W-:Y:S02]  /*9510*/  FMNMX.FTZ R28, R49, R28, !PT ;  /* 0x0000001c311c7209 */ /* 0x000fe40007810000 */
[----:B------:R-:W-:Y:S02]  /*9520*/  FSEL R37, R42, -INF , P5 ;  /* 0xff8000002a257808 */ /* 0x000fe40002800000 */
[----:B------:R-:W-:Y:S02]  /*9530*/  ISETP.GT.AND P5, PT, R76, 0x31, PT ;  /* 0x000000314c00780c */ /* 0x000fe40003fa4270 */
[----:B------:R-:W-:Y:S02]  /*9540*/  FSEL R55, R48, -INF , P4 ;  /* 0xff80000030377808 */ /* 0x000fe40002000000 */
[----:B------:R-:W-:Y:S02]  /*9550*/  FMNMX.FTZ R28, R53, R28, !PT ;  /* 0x0000001c351c7209 */ /* 0x000fe40007810000 */
[----:B------:R-:W-:-:S02]  /*9560*/  FSEL R39, R43, -INF , P1 ;  /* 0xff8000002b277808 */ /* 0x000fc40000800000 */
[----:B------:R-:W-:Y:S02]  /*9570*/  ISETP.GT.AND P1, PT, R76, 0x38, PT ;  /* 0x000000384c00780c */ /* 0x000fe40003f24270 */
[----:B------:R-:W-:Y:S02]  /*9580*/  FSEL R59, R8, -INF , P5 ;  /* 0xff800000083b7808 */ /* 0x000fe40002800000 */
[----:B------:R-:W-:Y:S02]  /*9590*/  FMNMX.FTZ R28, R55, R28, !PT ;  /* 0x0000001c371c7209 */ /* 0x000fe40007810000 */
[----:B------:R-:W-:Y:S02]  /*95a0*/  FSEL R41, R46, -INF , P2 ;  /* 0xff8000002e297808 */ /* 0x000fe40001000000 */
[----:B------:R-:W-:Y:S02]  /*95b0*/  ISETP.GT.AND P2, PT, R76, 0x39, PT ;  /* 0x000000394c00780c */ /* 0x000fe40003f44270 */
        /* <DEDUP_REMOVED lines=18> */
[----:B----4-:R-:W-:-:S02]  /*96e0*/  FSEL R61, R26, -INF , P2 ;  /* 0xff8000001a3d7808 */ /* 0x010fc40001000000 */
[----:B------:R-:W-:Y:S02]  /*96f0*/  ISETP.GT.AND P2, PT, R76, 0x50, PT ;  /* 0x000000504c00780c */ /* 0x000fe40003f44270 */
[----:B------:R-:W-:Y:S02]  /*9700*/  FSEL R109, R72, -INF , P1 ;  /* 0xff800000486d7808 */ /* 0x000fe40000800000 */
[----:B------:R-:W-:Y:S02]  /*9710*/  FMNMX.FTZ R28, R107, R28, !PT ;  /* 0x0000001c6b1c7209 */ /* 0x000fe40007810000 */
[----:B0-----:R-:W-:Y:S02]  /*9720*/  FSEL R69, R58, -INF , P3 ;  /* 0xff8000003a457808 */ /* 0x001fe40001800000 */
[----:B------:R-:W-:Y:S02]  /*9730*/  ISETP.GT.AND P3, PT, R76, 0x51, PT ;  /* 0x000000514c00780c */ /* 0x000fe40003f64270 */
[----:B-1----:R-:W-:-:S02]  /*9740*/  FSEL R111, R64, -INF , P2 ;  /* 0xff800000406f7808 */ /* 0x002fc40001000000 */
[----:B------:R-:W-:Y:S02]  /*9750*/  FMNMX.FTZ R28, R109, R28, !PT ;  /* 0x0000001c6d1c7209 */ /* 0x000fe40007810000 */
[----:B------:R-:W-:Y:S02]  /*9760*/  FSEL R75, R75, -INF , P4 ;  /* 0xff8000004b4b7808 */ /* 0x000fe40002000000 */
[----:B------:R-:W-:Y:S02]  /*9770*/  ISETP.GT.AND P4, PT, R76, 0x58, PT ;  /* 0x000000584c00780c */ /* 0x000fe40003f84270 */
[----:B------:R-:W-:Y:S02]  /*9780*/  FSEL R113, R74, -INF , P3 ;  /* 0xff8000004a717808 */ /* 0x000fe40001800000 */
[----:B------:R-:W-:Y:S02]  /*9790*/  FMNMX.FTZ R28, R111, R28, !PT ;  /* 0x0000001c6f1c7209 */ /* 0x000fe40007810000 */
[----:B--2---:R-:W-:-:S02]  /*97a0*/  FSEL R77, R62, -INF , P5 ;  /* 0xff8000003e4d7808 */ /* 0x004fc40002800000 */
[----:B------:R-:W-:Y:S02]  /*97b0*/  ISETP.GT.AND P5, PT, R76, 0x59, PT ;  /* 0x000000594c00780c */ /* 0x000fe40003fa4270 */
[----:B---3--:R-:W-:Y:S02]  /*97c0*/  FSEL R115, R68, -INF , P4 ;  /* 0xff80000044737808 */ /* 0x008fe40002000000 */
[----:B------:R-:W-:Y:S02]  /*97d0*/  FMNMX.FTZ R28, R113, R28, !PT ;  /* 0x0000001c711c7209 */ /* 0x000fe40007810000 */
[----:B-----5:R-:W-:Y:S02]  /*97e0*/  FSEL R117, R24, -INF , P5 ;  /* 0xff80000018757808 */ /* 0x020fe40002800000 */
[----:B------:R-:W-:Y:S02]  /*97f0*/  FMNMX.FTZ R28, R115, R28, !PT ;  /* 0x0000001c731c7209 */ /* 0x000fe40007810000 */
[----:B------:R-:W-:-:S02]  /*9800*/  MOV R20, UR5 ;  /* 0x0000000500147c02 */ /* 0x000fc40008000f00 */
[----:B------:R-:W-:Y:S02]  /*9810*/  FMNMX.FTZ R28, R117, R28, !PT ;  /* 0x0000001c751c7209 */ /* 0x000fe40007810000 */
[----:B------:R-:W-:Y:S02]  /*9820*/  FSEL R81, R81, -INF , P1 ;  /* 0xff80000051517808 */ /* 0x000fe40000800000 */
[----:B------:R-:W-:Y:S01]  /*9830*/  FSEL R85, R85, -INF , P3 ;  /* 0xff80000055557808 */ /* 0x000fe20001800000 */
[----:B------:R-:W0:Y:S01]  /*9840*/  SHFL.BFLY PT, R21, R28, 0x2, 0x1f ;  /* 0x0c401f001c157f89 */ /* 0x000e2200000e0000 */
[----:B------:R-:W-:Y:S02]  /*9850*/  FSEL R89, R89, -INF , P5 ;  /* 0xff80000059597808 */ /* 0x000fe40002800000 */
[----:B0-----:R-:W-:-:S05]  /*9860*/  FMNMX.FTZ R8, R28, R21, !PT ;  /* 0x000000151c087209 */ /* 0x001fca0007810000 */
[----:B------:R-:W0:Y:S02]  /*9870*/  SHFL.BFLY PT, R21, R8, 0x1, 0x1f ;  /* 0x0c201f0008157f89 */ /* 0x000e2400000e0000 */
[----:B0-----:R-:W-:Y:S02]  /*9880*/  FMNMX.FTZ R21, R8, R21, !PT ;  /* 0x0000001508157209 */ /* 0x001fe40007810000 */
[----:B------:R-:W-:Y:S02]  /*9890*/  FMNMX.FTZ R8, R3, R0, !PT ;  /* 0x0000000003087209 */ /* 0x000fe40007810000 */
[C---:B------:R-:W-:Y:S01]  /*98a0*/  FSETP.NEU.FTZ.AND P6, PT, R21.reuse, -INF , PT ;  /* 0xff8000001500780b */ /* 0x040fe20003fdd000 */
[----:B------:R-:W-:Y:S01]  /*98b0*/  FMUL.FTZ R24, R21, R20 ;  /* 0x0000001415187220 */ /* 0x000fe20000410000 */
[----:B------:R-:W-:-:S04]  /*98c0*/  FMNMX.FTZ R8, R25, R8, !PT ;  /* 0x0000000819087209 */ /* 0x000fc80007810000 */
[----:B------:R-:W-:Y:S02]  /*98d0*/  FMNMX.FTZ R8, R27, R8, !PT ;  /* 0x000000081b087209 */ /* 0x000fe40007810000 */
[----:B------:R-:W-:Y:S02]  /*98e0*/  FSEL R24, R24, RZ, P6 ;  /* 0x000000ff18187208 */ /* 0x000fe40003000000 */
[----:B------:R-:W-:-:S03]  /*98f0*/  FMNMX.FTZ R8, R29, R8, !PT ;  /* 0x000000081d087209 */ /* 0x000fc60007810000 */
[--C-:B------:R-:W-:Y:S01]  /*9900*/  FFMA.FTZ R154, R83, R20, -R24.reuse ;  /* 0x00000014539a7223 */ /* 0x100fe20000010818 */
[----:B------:R-:W-:Y:S01]  /*9910*/  FMNMX.FTZ R8, R31, R8, !PT ;  /* 0x000000081f087209 */ /* 0x000fe20007810000 */
[-CC-:B------:R-:W-:Y:S01]  /*9920*/  FFMA.FTZ R67, R87, R20.reuse, -R24.reuse ;  /* 0x0000001457437223 */ /* 0x180fe20000010818 */
[----:B------:R-:W-:Y:S01]  /*9930*/  FSEL R83, R66, -INF , P2 ;  /* 0xff80000042537808 */ /* 0x000fe20001000000 */
[--C-:B------:R-:W-:Y:S01]  /*9940*/  FFMA.FTZ R156, R91, R20, -R24.reuse ;  /* 0x000000145b9c7223 */ /* 0x100fe20000010818 */
[----:B------:R-:W-:Y:S01]  /*9950*/  FMNMX.FTZ R8, R33, R8, !PT ;  /* 0x0000000821087209 */ /* 0x000fe20007810000 */
[-CC-:B------:R-:W-:Y:S01]  /*9960*/  FFMA.FTZ R152, R79, R20.reuse, -R24.reuse ;  /* 0x000000144f987223 */ /* 0x180fe20000010818 */
[----:B------:R-:W-:Y:S01]  /*9970*/  FSEL R87, R70, -INF , P4 ;  /* 0xff80000046577808 */ /* 0x000fe20002000000 */
        /* <DEDUP_REMOVED lines=30> */
[----:B------:R-:W0:Y:S02]  /*9b60*/  MUFU.EX2 R63, R63 ;  /* 0x0000003f003f7308 */ /* 0x000e240000000800 */
[----:B------:R-:W-:-:S04]  /*9b70*/  FMNMX.FTZ R8, R69, R8, !PT ;  /* 0x0000000845087209 */ /* 0x000fc80007810000 */
[----:B------:R-:W-:Y:S02]  /*9b80*/  FMNMX.FTZ R8, R75, R8, !PT ;  /* 0x000000084b087209 */ /* 0x000fe40007810000 */
[----:B------:R-:W1:Y:S02]  /*9b90*/  MUFU.EX2 R154, R154 ;  /* 0x0000009a009a7308 */ /* 0x000e640000000800 */
[----:B------:R-:W-:-:S04]  /*9ba0*/  FMNMX.FTZ R8, R77, R8, !PT ;  /* 0x000000084d087209 */ /* 0x000fc80007810000 */
[----:B------:R-:W-:Y:S02]  /*9bb0*/  FMNMX.FTZ R8, R81, R8, !PT ;  /* 0x0000000851087209 */ /* 0x000fe40007810000 */
[----:B------:R-:W2:Y:S02]  /*9bc0*/  MUFU.EX2 R67, R67 ;  /* 0x0000004300437308 */ /* 0x000ea40000000800 */
[----:B------:R-:W-:-:S04]  /*9bd0*/  FMNMX.FTZ R8, R83, R8, !PT ;  /* 0x0000000853087209 */ /* 0x000fc80007810000 */
[----:B------:R-:W-:Y:S02]  /*9be0*/  FMNMX.FTZ R8, R85, R8, !PT ;  /* 0x0000000855087209 */ /* 0x000fe40007810000 */
[----:B------:R-:W3:Y:S02]  /*9bf0*/  MUFU.EX2 R156, R156 ;  /* 0x0000009c009c7308 */ /* 0x000ee40000000800 */
[----:B------:R-:W-:-:S04]  /*9c00*/  FMNMX.FTZ R8, R87, R8, !PT ;  /* 0x0000000857087209 */ /* 0x000fc80007810000 */
[----:B------:R-:W-:Y:S02]  /*9c10*/  FMNMX.FTZ R8, R89, R8, !PT ;  /* 0x0000000859087209 */ /* 0x000fe40007810000 */
[----:B------:R-:W-:Y:S03]  /*9c20*/  MUFU.EX2 R71, R71 ;  /* 0x0000004700477308 */ /* 0x000fe60000000800 */
[----:B------:R-:W4:Y:S05]  /*9c30*/  SHFL.BFLY PT, R91, R8, 0x2, 0x1f ;  /* 0x0c401f00085b7f89 */ /* 0x000f2a00000e0000 */
[----:B------:R-:W-:Y:S08]  /*9c40*/  MUFU.EX2 R158, R158 ;  /* 0x0000009e009e7308 */ /* 0x000ff00000000800 */
[----:B------:R-:W-:Y:S08]  /*9c50*/  MUFU.EX2 R79, R79 ;  /* 0x0000004f004f7308 */ /* 0x000ff00000000800 */
[----:B------:R-:W-:Y:S01]  /*9c60*/  MUFU.EX2 R160, R160 ;  /* 0x000000a000a07308 */ /* 0x000fe20000000800 */
[----:B----4-:R-:W-:-:S05]  /*9c70*/  FMNMX.FTZ R91, R8, R91, !PT ;  /* 0x0000005b085b7209 */ /* 0x010fca0007810000 */
[----:B------:R-:W4:Y:S02]  /*9c80*/  SHFL.BFLY PT, R8, R91, 0x1, 0x1f ;  /* 0x0c201f005b087f89 */ /* 0x000f2400000e0000 */
[----:B------:R-:W-:Y:S08]  /*9c90*/  MUFU.EX2 R51, R51 ;  /* 0x0000003300337308 */ /* 0x000ff00000000800 */
[----:B------:R-:W-:Y:S08]  /*9ca0*/  MUFU.EX2 R162, R162 ;  /* 0x000000a200a27308 */ /* 0x000ff00000000800 */
[----:B------:R-:W-:Y:S01]  /*9cb0*/  MUFU.EX2 R49, R49 ;  /* 0x0000003100317308 */ /* 0x000fe20000000800 */
[----:B----4-:R-:W-:-:S07]  /*9cc0*/  FMNMX.FTZ R177, R91, R8, !PT ;  /* 0x000000085bb17209 */ /* 0x010fce0007810000 */
        /* <DEDUP_REMOVED lines=22> */
[----:B---3--:R-:W-:Y:S01]  /*9e30*/  FADD.FTZ R38, R156, R3 ;  /* 0x000000039c267221 */ /* 0x008fe20000010000 */
        /* <DEDUP_REMOVED lines=11> */
[-C--:B------:R-:W-:Y:S01]  /*9ef0*/  FFMA.FTZ R87, R87, R20.reuse, -R24 ;  /* 0x0000001457577223 */ /* 0x080fe20000010818 */
[----:B------:R2:W3:Y:S01]  /*9f00*/  MUFU.EX2 R26, R27 ;  /* 0x0000001b001a7308 */ /* 0x0004e20000000800 */
[----:B0-----:R-:W-:Y:S01]  /*9f10*/  FADD.FTZ R0, R153, R8 ;  /* 0x0000000899007221 */ /* 0x001fe20000010000 */
[----:B------:R-:W-:Y:S01]  /*9f20*/  FFMA.FTZ R89, R89, R20, -R24 ;  /* 0x0000001459597223 */ /* 0x000fe20000010818 */
[----:B------:R-:W-:-:S02]  /*9f30*/  F2FP.F16.F32.PACK_AB R153, R8, R153 ;  /* 0x000000990899723e */ /* 0x000fc400000000ff */
[----:B------:R-:W-:Y:S02]  /*9f40*/  F2FP.F16.F32.PACK_AB R152, R63, R152 ;  /* 0x000000983f98723e */ /* 0x000fe400000000ff */
[----:B------:R-:W-:Y:S01]  /*9f50*/  F2FP.F16.F32.PACK_AB R154, R67, R154 ;  /* 0x0000009a439a723e */ /* 0x000fe200000000ff */
[----:B------:R-:W0:Y:S01]  /*9f60*/  MUFU.EX2 R29, R29 ;  /* 0x0000001d001d7308 */ /* 0x000e220000000800 */
[----:B-1----:R-:W-:Y:S01]  /*9f70*/  FADD.FTZ R3, R25, R0 ;  /* 0x0000000019037221 */ /* 0x002fe20000010000 */
[C---:B--2---:R-:W-:Y:S01]  /*9f80*/  FADD.FTZ R27, R71.reuse, R38 ;  /* 0x00000026471b7221 */ /* 0x044fe20000010000 */
[----:B------:R-:W-:-:S03]  /*9f90*/  F2FP.F16.F32.PACK_AB R156, R71, R156 ;  /* 0x0000009c479c723e */ /* 0x000fc600000000ff */
[----:B------:R-:W-:Y:S01]  /*9fa0*/  FADD.FTZ R40, R158, R27 ;  /* 0x0000001b9e287221 */ /* 0x000fe20000010000 */
[C---:B------:R-:W-:Y:S01]  /*9fb0*/  F2FP.F16.F32.PACK_AB R158, R79.reuse, R158 ;  /* 0x0000009e4f9e723e */ /* 0x040fe200000000ff */
[----:B------:R-:W1:Y:S01]  /*9fc0*/  MUFU.EX2 R28, R31 ;  /* 0x0000001f001c7308 */ /* 0x000e620000000800 */
[C---:B---3--:R-:W-:Y:S01]  /*9fd0*/  FADD.FTZ R0, R26.reuse, R3 ;  /* 0x000000031a007221 */ /* 0x048fe20000010000 */
[----:B------:R-:W-:Y:S01]  /*9fe0*/  FADD.FTZ R27, R79, R40 ;  /* 0x000000284f1b7221 */ /* 0x000fe20000010000 */
[----:B------:R-:W-:-:S05]  /*9ff0*/  F2FP.F16.F32.PACK_AB R155, R26, R25 ;  /* 0x000000191a9b723e */ /* 0x000fca00000000ff */
[----:B------:R-:W2:Y:S01]  /*a000*/  MUFU.EX2 R33, R33 ;  /* 0x0000002100217308 */ /* 0x000ea20000000800 */
[----:B0-----:R-:W-:Y:S01]  /*a010*/  FADD.FTZ R3, R29, R0 ;  /* 0x000000001d037221 */ /* 0x001fe20000010000 */
[----:B------:R-:W-:Y:S01]  /*a020*/  FADD.FTZ R0, R160, R27 ;  /* 0x0000001ba0007221 */ /* 0x000fe20000010000 */
[----:B------:R-:W-:-:S03]  /*a030*/  F2FP.F16.F32.PACK_AB R160, R51, R160 ;  /* 0x000000a033a0723e */ /* 0x000fc600000000ff */
[----:B------:R-:W-:Y:S01]  /*a040*/  FADD.FTZ R27, R51, R0 ;  /* 0x00000000331b7221 */ /* 0x000fe20000010000 */
[----:B------:R-:W-:Y:S01]  /*a050*/  VIADD R0, R6, 0x22840 ;  /* 0x0002284006007836 */ /* 0x000fe20000000000 */
[----:B------:R-:W0:Y:S01]  /*a060*/  MUFU.EX2 R30, R35 ;  /* 0x00000023001e7308 */ /* 0x000e220000000800 */
[----:B-1----:R-:W-:Y:S01]  /*a070*/  FADD.FTZ R40, R28, R3 ;  /* 0x000000031c287221 */ /* 0x002fe20000010000 */
[----:B------:R-:W-:Y:S01]  /*a080*/  FADD.FTZ R44, R162, R27 ;  /* 0x0000001ba22c7221 */ /* 0x000fe20000010000 */
[C---:B------:R-:W-:Y:S02]  /*a090*/  F2FP.F16.F32.PACK_AB R162, R49.reuse, R162 ;  /* 0x000000a231a2723e */ /* 0x040fe400000000ff */
[----:B------:R-:W-:Y:S01]  /*a0a0*/  PRMT R0, R80, 0x654, R0 ;  /* 0x0000065450007816 */ /* 0x000fe20000000000 */
[----:B------:R-:W-:Y:S01]  /*a0b0*/  FADD.FTZ R27, R49, R44 ;  /* 0x0000002c311b7221 */ /* 0x000fe20000010000 */
[----:B------:R-:W-:Y:S01]  /*a0c0*/  F2FP.F16.F32.PACK_AB R157, R28, R29 ;  /* 0x0000001d1c9d723e */ /* 0x000fe200000000ff */
[----:B------:R-:W1:Y:S01]  /*a0d0*/  MUFU.EX2 R37, R37 ;  /* 0x0000002500257308 */ /* 0x000e620000000800 */
[----:B--2---:R-:W-:Y:S01]  /*a0e0*/  FADD.FTZ R3, R33, R40 ;  /* 0x0000002821037221 */ /* 0x004fe20000010000 */
[----:B------:R2:W-:Y:S06]  /*a0f0*/  SYNCS.ARRIVE.TRANS64.RED.A1T0 RZ, [R0+URZ], RZ ;  /* 0x000000ff00ff79a7 */ /* 0x0005ec000810043f */
[----:B------:R-:W2:Y:S01]  /*a100*/  MUFU.EX2 R32, R39 ;  /* 0x0000002700207308 */ /* 0x000ea20000000800 */
[C---:B0-----:R-:W-:Y:S01]  /*a110*/  FADD.FTZ R42, R30.reuse, R3 ;  /* 0x000000031e2a7221 */ /* 0x041fe20000010000 */
[----:B------:R-:W-:-:S06]  /*a120*/  F2FP.F16.F32.PACK_AB R159, R30, R33 ;  /* 0x000000211e9f723e */ /* 0x000fcc00000000ff */
[----:B------:R-:W0:Y:S01]  /*a130*/  MUFU.EX2 R41, R41 ;  /* 0x0000002900297308 */ /* 0x000e220000000800 */
[----:B-1----:R-:W-:Y:S01]  /*a140*/  FADD.FTZ R3, R37, R42 ;  /* 0x0000002a25037221 */ /* 0x002fe20000010000 */
[----:B------:R-:W-:Y:S01]  /*a150*/  FADD.FTZ R42, R164, R27 ;  /* 0x0000001ba42a7221 */ /* 0x000fe20000010000 */
[----:B------:R-:W-:-:S03]  /*a160*/  F2FP.F16.F32.PACK_AB R164, R53, R164 ;  /* 0x000000a435a4723e */ /* 0x000fc600000000ff */
[----:B------:R-:W-:Y:S02]  /*a170*/  FADD.FTZ R27, R53, R42 ;  /* 0x0000002a351b7221 */ /* 0x000fe40000010000 */
        /* <DEDUP_REMOVED lines=62> */
[----:B------:R-:W-:Y:S01]  /*a560*/  BPT.TRAP 0x1 ;  /* 0x000000040000795c */ /* 0x000fe20000300000 */
.L_x_9779:
[----:B------:R0:W1:Y:S01]  /*a570*/  SYNCS.PHASECHK.TRANS64.TRYWAIT P1, [R6+URZ+0x22850], R73 ;  /* 0x02285049060075a7 */ /* 0x000062000802017f */
[----:B------:R-:W-:Y:S05]  /*a580*/  @!P0 BRA `(.L_x_9780) ;  /* 0x0000000000048947 */ /* 0x000fea0003800000 */
[----:B------:R-:W-:Y:S01]  /*a590*/  BPT.TRAP 0x1 ;  /* 0x000000040000795c */ /* 0x000fe20000300000 */
.L_x_9780:
[----:B------:R-:W-:Y:S04]  /*a5a0*/  BSSY B0, `(.L_x_9781) ;  /* 0x0000004000007945 */ /* 0x000fe80003800000 */
[----:B-1----:R-:W-:Y:S05]  /*a5b0*/  @P1 BRA `(.L_x_9782) ;  /* 0x0000000000081947 */ /* 0x002fea0003800000 */
[----:B------:R-:W1:Y:S02]  /*a5c0*/  SYNCS.PHASECHK.TRANS64.TRYWAIT P1, [R6+URZ+0x22850], R73 ;  /* 0x02285049060075a7 */ /* 0x000e64000802017f */
[----:B-1----:R-:W-:Y:S05]  /*a5d0*/  @!P1 BRA `(.L_x_9783) ;  /* 0x000000d8009c9947 */ /* 0x002fea0003800000 */
.L_x_9782:
[----:B------:R-:W-:Y:S05]  /*a5e0*/  BSYNC B0 ;  /* 0x0000000000007941 */ /* 0x000fea0003800000 */
.L_x_9781:
[----:B------:R-:W-:Y:S05]  /*a5f0*/  WARPSYNC.ALL ;  /* 0x0000000000007948 */ /* 0x000fea0003800000 */
[----:B------:R-:W-:Y:S01]  /*a600*/  VIADD R8, R19, 0x400 ;  /* 0x0000040013087836 */ /* 0x000fe20000000000 */
[----:B------:R2:W-:Y:S01]  /*a610*/  BAR.SYNC.DEFER_BLOCKING R7, 0x100 ;  /* 0x000400070000751d */ /* 0x0005e20000010000 */
[----:B------:R-:W-:Y:S01]  /*a620*/  IMAD.MOV.U32 R25, RZ, RZ, 0x40000040 ;  /* 0x40000040ff197424 */ /* 0x000fe200078e00ff */
[----:B------:R-:W-:Y:S01]  /*a630*/  MOV R27, 0x40000040 ;  /* 0x40000040001b7802 */ /* 0x000fe20000000f00 */
[----:B------:R-:W-:Y:S01]  /*a640*/  IMAD.MOV.U32 R29, RZ, RZ, 0x40000040 ;  /* 0x40000040ff1d7424 */ /* 0x000fe200078e00ff */
[----:B------:R-:W-:Y:S01]  /*a650*/  SHF.R.U32.HI R8, RZ, 0x4, R8 ;  /* 0x00000004ff087819 */ /* 0x000fe20000011608 */
[----:B------:R-:W-:Y:S01]  /*a660*/  IMAD.MOV.U32 R31, RZ, RZ, 0x40000040 ;  /* 0x40000040ff1f7424 */ /* 0x000fe200078e00ff */
[----:B------:R-:W-:-:S02]  /*a670*/  R2UR UR7, R25 ;  /* 0x00000000190772ca */ /* 0x000fc400000e0000 */
[----:B------:R-:W-:Y:S02]  /*a680*/  LOP3.LUT R8, R8, 0x3fff, RZ, 0xc0, !PT ;  /* 0x00003fff08087812 */ /* 0x000fe400078ec0ff */
[----:B------:R-:W-:Y:S02]  /*a690*/  R2UR UR11, R27 ;  /* 0x000000001b0b72ca */ /* 0x000fe400000e0000 */
[----:B------:R-:W-:Y:S02]  /*a6a0*/  LOP3.LUT R24, R8, 0x3000000, RZ, 0xfc, !PT ;  /* 0x0300000008187812 */ /* 0x000fe400078efcff */
[----:B------:R-:W-:Y:S02]  /*a6b0*/  R2UR UR15, R29 ;  /* 0x000000001d0f72ca */ /* 0x000fe400000e0000 */
[----:B------:R-:W-:Y:S01]  /*a6c0*/  R2UR UR19, R27 ;  /* 0x000000001b1372ca */ /* 0x000fe200000e0000 */
[----:B------:R3:W-:Y:S01]  /*a6d0*/  STL [R1], R24 ;  /* 0x0000001801007387 */ /* 0x0007e20000100800 */
[----:B------:R-:W-:-:S02]  /*a6e0*/  R2UR UR23, R31 ;  /* 0x000000001f1772ca */ /* 0x000fc400000e0000 */
[----:B------:R-:W-:Y:S01]  /*a6f0*/  R2UR UR27, R25 ;  /* 0x00000000191b72ca */ /* 0x000fe200000e0000 */
[----:B---3--:R-:W-:-:S04]  /*a700*/  IMAD R24, R202, 0xc00, R24 ;  /* 0x00000c00ca187824 */ /* 0x008fc800078e0218 */
[C---:B------:R-:W-:Y:S01]  /*a710*/  VIADD R26, R24.reuse, 0x80 ;  /* 0x00000080181a7836 */ /* 0x040fe20000000000 */
[C---:B------:R-:W-:Y:S01]  /*a720*/  R2UR UR6, R24.reuse ;  /* 0x00000000180672ca */ /* 0x040fe200000e0000 */
[C---:B------:R-:W-:Y:S02]  /*a730*/  VIADD R28, R24.reuse, 0x100 ;  /* 0x00000100181c7836 */ /* 0x040fe40000000000 */
[----:B------:R-:W-:Y:S01]  /*a740*/  VIADD R30, R24, 0x200 ;  /* 0x00000200181e7836 */ /* 0x000fe20000000000 */
[----:B------:R-:W-:Y:S01]  /*a750*/  R2UR UR10, R26 ;  /* 0x000000001a0a72ca */ /* 0x000fe200000e0000 */
[----:B------:R-:W-:Y:S01]  /*a760*/  VIADD R26, R24, 0x180 ;  /* 0x00000180181a7836 */ /* 0x000fe20000000000 */
[----:B------:R-:W-:Y:S01]  /*a770*/  R2UR UR14, R28 ;  /* 0x000000001c0e72ca */ /* 0x000fe200000e0000 */
[----:B------:R-:W-:Y:S01]  /*a780*/  VIADD R24, R24, 0x280 ;  /* 0x0000028018187836 */ /* 0x000fe20000000000 */
[----:B------:R-:W-:Y:S02]  /*a790*/  R2UR UR22, R30 ;  /* 0x000000001e1672ca */ /* 0x000fe400000e0000 */
[----:B------:R-:W-:-:S02]  /*a7a0*/  R2UR UR18, R26 ;  /* 0x000000001a1272ca */ /* 0x000fc400000e0000 */
[----:B------:R-:W-:Y:S02]  /*a7b0*/  R2UR UR26, R24 ;  /* 0x00000000181a72ca */ /* 0x000fe400000e0000 */
[----:B01----:R-:W-:-:S06]  /*a7c0*/  WARPGROUP.ARRIVE ;  /* 0x00000000000079c5 */ /* 0x003fcc0000000000 */
        /* <DEDUP_REMOVED lines=22> */
[----:B--2---:R-:W-:Y:S05]  /*a930*/  @!P0 BRA `(.L_x_9784) ;  /* 0x0000000000048947 */ /* 0x004fea0003800000 */
[----:B------:R-:W-:Y:S01]  /*a940*/  BPT.TRAP 0x1 ;  /* 0x000000040000795c */ /* 0x000fe20000300000 */
.L_x_9784:
[----:B------:R-:W0:Y:S01]  /*a950*/  S2R R7, SR_CgaCtaId ;  /* 0x0000000000077919 */ /* 0x000e220000008800 */
[----:B------:R-:W-:Y:S01]  /*a960*/  ISETP.GE.AND P1, PT, R176, 0x61, PT ;  /* 0x00000061b000780c */ /* 0x000fe20003f26270 */
[----:B------:R-:W-:Y:S01]  /*a970*/  ULDC UR36, c[0x0][0x9d8] ;  /* 0x0002760000247ab9 */ /* 0x000fe20000000800 */
[----:B------:R-:W-:-:S04]  /*a980*/  IADD3 R6, R6, 0x22860, RZ ;  /* 0x0002286006067810 */ /* 0x000fc80007ffe0ff */
[----:B0-----:R-:W-:-:S04]  /*a990*/  PRMT R6, R7, 0x654, R6 ;  /* 0x0000065407067816 */ /* 0x001fc80000000006 */
[----:B------:R0:W-:Y:S03]  /*a9a0*/  SYNCS.ARRIVE.TRANS64.RED.A1T0 RZ, [R6+URZ], RZ ;  /* 0x000000ff06ff79a7 */ /* 0x0001e6000810043f */
[----:B------:R-:W-:Y:S05]  /*a9b0*/  @!P1 BRA `(.L_x_9785) ;  /* 0x0000002400549947 */ /* 0x000fea0003800000 */
[----:B0-----:R-:W-:Y:S02]  /*a9c0*/  VIADD R6, R178, 0xfffffffe ;  /* 0xfffffffeb2067836 */ /* 0x001fe40000000000 */
[----:B------:R-:W-:Y:S02]  /*a9d0*/  IMAD.MOV.U32 R214, RZ, RZ, R177 ;  /* 0x000000ffffd67224 */ /* 0x000fe400078e00b1 */
[----:B------:R-:W-:-:S07]  /*a9e0*/  IMAD.MOV.U32 R215, RZ, RZ, R21 ;  /* 0x000000ffffd77224 */ /* 0x000fce00078e0015 */
.L_x_9797:
[----:B------:R-:W-:Y:S01]  /*a9f0*/  VIADD R202, R202, 0x1 ;  /* 0x00000001caca7836 */ /* 0x000fe20000000000 */
[----:B------:R-:W-:Y:S05]  /*aa00*/  YIELD ;  /* 0x0000000000007946 */ /* 0x000fea0003800000 */
[----:B------:R-:W-:Y:S02]  /*aa10*/  ISETP.NE.AND P2, PT, R202, 0x2, PT ;  /* 0x00000002ca00780c */ /* 0x000fe40003f45270 */
[C---:B------:R-:W-:Y:S01]  /*aa20*/  ISETP.GT.AND P1, PT, R6.reuse, RZ, PT ;  /* 0x000000ff0600720c */ /* 0x040fe20003f24270 */
[----:B------:R-:W-:Y:S01]  /*aa30*/  VIADD R6, R6, 0xffffffff ;  /* 0xffffffff06067836 */ /* 0x000fe20000000000 */
[----:B-1----:R-:W-:-:S02]  /*aa40*/  SEL R7, RZ, 0x1, P2 ;  /* 0x00000001ff077807 */ /* 0x002fc40001000000 */
[----:B------:R-:W-:Y:S02]  /*aa50*/  SEL R202, R202, RZ, P2 ;  /* 0x000000ffcaca7207 */ /* 0x000fe40001000000 */
[----:B------:R-:W-:Y:S01]  /*aa60*/  LOP3.LUT R212, R212, R7, RZ, 0x3c, !PT ;  /* 0x00000007d4d47212 */ /* 0x000fe200078e3cff */
[----:B------:R-:W-:Y:S06]  /*aa70*/  @!P0 BRA `(.L_x_9786) ;  /* 0x0000000000048947 */ /* 0x000fec0003800000 */
[----:B------:R-:W-:Y:S01]  /*aa80*/  BPT.TRAP 0x1 ;  /* 0x000000040000795c */ /* 0x000fe20000300000 */
.L_x_9786:
[----:B------:R-:W-:Y:S02]  /*aa90*/  LEA R7, R202, R19, 0x3 ;  /* 0x00000013ca077211 */ /* 0x000fe400078e18ff */
[----:B------:R-:W-:-:S04]  /*aaa0*/  SHF.L.U32 R8, R212, 0x1f, RZ ;  /* 0x0000001fd4087819 */ /* 0x000fc800000006ff */
[----:B------:R0:W1:Y:S01]  /*aab0*/  SYNCS.PHASECHK.TRANS64.TRYWAIT P2, [R7+URZ+0x22830], R8 ;  /* 0x02283008070075a7 */ /* 0x000062000804017f */
[----:B------:R-:W-:Y:S05]  /*aac0*/  @!P0 BRA `(.L_x_9787) ;  /* 0x0000000000048947 */ /* 0x000fea0003800000 */
[----:B------:R-:W-:Y:S01]  /*aad0*/  BPT.TRAP 0x1 ;  /* 0x000000040000795c */ /* 0x000fe20000300000 */
.L_x_9787:
[----:B------:R-:W2:Y:S01]  /*aae0*/  LDL R9, [R1+0x8] ;  /* 0x0000080001097983 */ /* 0x000ea20000100800 */
[----:B------:R-:W-:Y:S02]  /*aaf0*/  IMAD.MOV.U32 R155, RZ, RZ, 0x40000040 ;  /* 0x40000040ff9b7424 */ /* 0x000fe400078e00ff */
[----:B--2---:R-:W-:Y:S01]  /*ab00*/  IMAD R154, R202, 0x300, R9 ;  /* 0x00000300ca9a7824 */ /* 0x004fe200078e0209 */
[----:B-1----:R-:W-:Y:S06]  /*ab10*/  @P2 BRA `(.L_x_9788) ;  /* 0x0000000000082947 */ /* 0x002fec0003800000 */
[----:B------:R-:W1:Y:S02]  /*ab20*/  SYNCS.PHASECHK.TRANS64.TRYWAIT P2, [R7+URZ+0x22830], R8 ;  /* 0x02283008070075a7 */ /* 0x000e64000804017f */
[----:B-1----:R-:W-:Y:S05]  /*ab30*/  @!P2 BRA `(.L_x_9789) ;  /* 0x000000d40058a947 */ /* 0x002fea0003800000 */
.L_x_9788:
[----:B------:R-:W-:Y:S05]  /*ab40*/  WARPSYNC.ALL ;  /* 0x0000000000007948 */ /* 0x000fea0003800000 */
        /* <DEDUP_REMOVED lines=11> */
[----:B------:R-:W2:Y:S01]  /*ac00*/  S2R R9, SR_TID.X ;  /* 0x0000000000097919 */ /* 0x000ea20000002100 */
[----:B------:R-:W-:-:S02]  /*ac10*/  R2UR UR11, R153 ;  /* 0x00000000990b72ca */ /* 0x000fc400000e0000 */
[----:B------:R-:W-:Y:S02]  /*ac20*/  R2UR UR19, R155 ;  /* 0x000000009b1372ca */ /* 0x000fe400000e0000 */
[----:B------:R-:W-:Y:S01]  /*ac30*/  WARPGROUP.ARRIVE ;  /* 0x00000000000079c5 */ /* 0x000fe20000000000 */
[----:B------:R-:W-:Y:S02]  /*ac40*/  R2UR UR8, R14 ;  /* 0x000000000e0872ca */ /* 0x000fe400000e0000 */
[----:B------:R-:W-:Y:S02]  /*ac50*/  R2UR UR9, R15 ;  /* 0x000000000f0972ca */ /* 0x000fe400000e0000 */
[----:B------:R-:W-:Y:S01]  /*ac60*/  MOV R21, 0x40000040 ;  /* 0x4000004000157802 */ /* 0x000fe20000000f00 */
[----:B------:R-:W-:Y:S01]  /*ac70*/  HGMMA.64x96x16.F32 R152, gdesc[UR4], RZ, !UPT, gsb0 ;  /* 0x01600000049879f0 */ /* 0x000fe2000c0008ff */
[----:B------:R-:W-:Y:S02]  /*ac80*/  R2UR UR14, R20 ;  /* 0x00000000140e72ca */ /* 0x000fe400000e0000 */
[----:B------:R-:W-:-:S02]  /*ac90*/  R2UR UR15, R21 ;  /* 0x00000000150f72ca */ /* 0x000fc400000e0000 */
[----:B------:R-:W-:Y:S02]  /*aca0*/  R2UR UR12, R12 ;  /* 0x000000000c0c72ca */ /* 0x000fe400000e0000 */
[----:B------:R-:W-:Y:S02]  /*acb0*/  R2UR UR13, R13 ;  /* 0x000000000d0d72ca */ /* 0x000fe400000e0000 */
[----:B------:R-:W-:Y:S02]  /*acc0*/  R2UR UR16, R10 ;  /* 0x000000000a1072ca */ /* 0x000fe400000e0000 */
[----:B------:R-:W-:Y:S02]  /*acd0*/  R2UR UR17, R11 ;  /* 0x000000000b1172ca */ /* 0x000fe400000e0000 */
        /* <DEDUP_REMOVED lines=15> */
.L_x_9790:
        /* <DEDUP_REMOVED lines=39> */
[----:B-----5:R-:W-:Y:S01]  /*b040*/  FMNMX.FTZ R20, R156, R20, !PT ;  /* 0x000000149c147209 */ /* 0x020fe20007810000 */
        /* <DEDUP_REMOVED lines=8> */
[----:B------:R-:W-:-:S06]  /*b0d0*/  FMUL.FTZ R195, R195, UR36 ;  /* 0x00000024c3c37c20 */ /* 0x000fcc0008410000 */
[----:B------:R-:W3:Y:S01]  /*b0e0*/  MUFU.TANH R164, R164 ;  /* 0x000000a400a47308 */ /* 0x000ee20000002400 */
[----:B----4-:R-:W-:-:S07]  /*b0f0*/  FMNMX.FTZ R20, R160, R20, !PT ;  /* 0x00000014a0147209 */ /* 0x010fce0007810000 */
[----:B------:R-:W4:Y:S01]  /*b100*/  MUFU.TANH R165, R165 ;  /* 0x000000a500a57308 */ /* 0x000f220000002400 */
[----:B-----5:R-:W-:-:S07]  /*b110*/  FMNMX.FTZ R20, R161, R20, !PT ;  /* 0x00000014a1147209 */ /* 0x020fce0007810000 */
[----:B------:R-:W5:Y:S01]  /*b120*/  MUFU.TANH R168, R168 ;  /* 0x000000a800a87308 */ /* 0x000f620000002400 */
[----:B---3--:R-:W-:-:S07]  /*b130*/  FMNMX.FTZ R20, R164, R20, !PT ;  /* 0x00000014a4147209 */ /* 0x008fce0007810000 */
        /* <DEDUP_REMOVED lines=30> */
[----:B------:R-:W-:Y:S01]  /*b320*/  MUFU.TANH R225, R225 ;  /* 0x000000e100e17308 */ /* 0x000fe20000002400 */
[----:B----4-:R-:W-:-:S07]  /*b330*/  FMNMX.FTZ R20, R196, R20, !PT ;  /* 0x00000014c4147209 */ /* 0x010fce0007810000 */
[----:B------:R-:W-:Y:S01]  /*b340*/  MUFU.TANH R224, R224 ;  /* 0x000000e000e07308 */ /* 0x000fe20000002400 */
[----:B-----5:R-:W-:-:S05]  /*b350*/  FMNMX.FTZ R21, R197, R20, !PT ;  /* 0x00000014c5157209 */ /* 0x020fca0007810000 */
[----:B------:R-:W3:Y:S02]  /*b360*/  SHFL.BFLY PT, R20, R21, 0x2, 0x1f ;  /* 0x0c401f0015147f89 */ /* 0x000ee400000e0000 */
[----:B------:R-:W-:Y:S08]  /*b370*/  MUFU.TANH R223, R223 ;  /* 0x000000df00df7308 */ /* 0x000ff00000002400 */
[----:B------:R-:W-:Y:S08]  /*b380*/  MUFU.TANH R228, R228 ;  /* 0x000000e400e47308 */ /* 0x000ff00000002400 */
[----:B------:R-:W-:Y:S01]  /*b390*/  MUFU.TANH R227, R227 ;  /* 0x000000e300e37308 */ /* 0x000fe20000002400 */
[----:B---3--:R-:W-:-:S07]  /*b3a0*/  FMNMX.FTZ R21, R21, R20, !PT ;  /* 0x0000001415157209 */ /* 0x008fce0007810000 */
[----:B------:R-:W-:Y:S01]  /*b3b0*/  MUFU.TANH R226, R226 ;  /* 0x000000e200e27308 */ /* 0x000fe20000002400 */
[----:B------:R-:W3:Y:S07]  /*b3c0*/  SHFL.BFLY PT, R20, R21, 0x1, 0x1f ;  /* 0x0c201f0015147f89 */ /* 0x000eee00000e0000 */
[----:B------:R-:W-:Y:S08]  /*b3d0*/  MUFU.TANH R216, R216 ;  /* 0x000000d800d87308 */ /* 0x000ff00000002400 */
[----:B------:R-:W-:Y:S01]  /*b3e0*/  MUFU.TANH R159, R159 ;  /* 0x0000009f009f7308 */ /* 0x000fe20000002400 */
[----:B---3--:R-:W-:-:S02]  /*b3f0*/  FMNMX.FTZ R21, R21, R20, !PT ;  /* 0x0000001415157209 */ /* 0x008fc40007810000 */
[----:B------:R-:W3:Y:S03]  /*b400*/  LDC R20, c[0x0][0x988] ;  /* 0x00026200ff147b82 */ /* 0x000ee60000000800 */
[C---:B------:R-:W-:Y:S01]  /*b410*/  FADD.FTZ R154, -R21.reuse, R215 ;  /* 0x000000d7159a7221 */ /* 0x040fe20000010100 */
[----:B---3--:R-:W-:-:S03]  /*b420*/  FMUL.FTZ R155, R21, R20 ;  /* 0x00000014159b7220 */ /* 0x008fc60000410000 */
[-C--:B------:R-:W-:Y:S01]  /*b430*/  FMUL.FTZ R154, R154, R20.reuse ;  /* 0x000000149a9a7220 */ /* 0x080fe20000410000 */
        /* <DEDUP_REMOVED lines=17> */
[-CC-:B------:R-:W-:Y:S01]  /*b550*/  FFMA.FTZ R180, R180, R20.reuse, -R155.reuse ;  /* 0x00000014b4b47223 */ /* 0x180fe2000001089b */
[-CC-:B------:R-:W-:Y:S01]  /*b560*/  FFMA.FTZ R181, R181, R20.reuse, -R155.reuse ;  /* 0x00000014b5b57223 */ /* 0x180fe2000001089b */
[----:B------:R4:W5:Y:S01]  /*b570*/  MUFU.EX2 R154, R153 ;  /* 0x00000099009a7308 */ /* 0x0009620000000800 */
[-CC-:B------:R-:W-:Y:S01]  /*b580*/  FFMA.FTZ R184, R184, R20.reuse, -R155.reuse ;  /* 0x00000014b8b87223 */ /* 0x180fe2000001089b */
[-CC-:B------:R-:W-:Y:S01]  /*b590*/  FFMA.FTZ R185, R185, R20.reuse, -R155.reuse ;  /* 0x00000014b9b97223 */ /* 0x180fe2000001089b */
[-CC-:B------:R-:W-:Y:S01]  /*b5a0*/  FFMA.FTZ R188, R188, R20.reuse, -R155.reuse ;  /* 0x00000014bcbc7223 */ /* 0x180fe2000001089b */
[-CC-:B------:R-:W-:Y:S01]  /*b5b0*/  FFMA.FTZ R189, R189, R20.reuse, -R155.reuse ;  /* 0x00000014bdbd7223 */ /* 0x180fe2000001089b */
[-CC-:B------:R-:W-:Y:S01]  /*b5c0*/  FFMA.FTZ R193, R193, R20.reuse, -R155.reuse ;  /* 0x00000014c1c17223 */ /* 0x180fe2000001089b */
[-CC-:B------:R-:W-:Y:S01]  /*b5d0*/  FFMA.FTZ R196, R196, R20.reuse, -R155.reuse ;  /* 0x00000014c4c47223 */ /* 0x180fe2000001089b */
[----:B------:R-:W-:Y:S01]  /*b5e0*/  FFMA.FTZ R155, R197, R20, -R155 ;  /* 0x00000014c59b7223 */ /* 0x000fe2000001089b */
[----:B------:R0:W-:Y:S01]  /*b5f0*/  MUFU.EX2 R163, R157 ;  /* 0x0000009d00a37308 */ /* 0x0001e20000000800 */
[----:B---3--:R-:W-:Y:S01]  /*b600*/  FFMA.FTZ R162, R176, R0, R152 ;  /* 0x00000000b0a27223 */ /* 0x008fe20000010098 */
[----:B----4-:R-:W-:Y:S01]  /*b610*/  FMUL.FTZ R153, R167, UR36 ;  /* 0x00000024a7997c20 */ /* 0x010fe20008410000 */
[----:B------:R-:W-:Y:S01]  /*b620*/  FMUL.FTZ R0, R171, UR36 ;  /* 0x00000024ab007c20 */ /* 0x000fe20008410000 */
[-C--:B------:R-:W-:Y:S01]  /*b630*/  FMUL.FTZ R24, R24, R176.reuse ;  /* 0x000000b018187220 */ /* 0x080fe20000410000 */
[-C--:B------:R-:W-:Y:S01]  /*b640*/  FMUL.FTZ R25, R25, R176.reuse ;  /* 0x000000b019197220 */ /* 0x080fe20000410000 */
[-C--:B------:R-:W-:Y:S01]  /*b650*/  FMUL.FTZ R28, R28, R176.reuse ;  /* 0x000000b01c1c7220 */ /* 0x080fe20000410000 */
[----:B------:R-:W-:Y:S01]  /*b660*/  FMUL.FTZ R29, R29, R176 ;  /* 0x000000b01d1d7220 */ /* 0x000fe20000410000 */
[----:B------:R-:W-:Y:S01]  /*b670*/  MUFU.EX2 R166, R160 ;  /* 0x000000a000a67308 */ /* 0x000fe20000000800 */
[C---:B-----5:R-:W-:Y:S01]  /*b680*/  FADD.FTZ R162, R154.reuse, R162 ;  /* 0x000000a29aa27221 */ /* 0x060fe20000010000 */
[----:B------:R-:W-:Y:S01]  /*b690*/  F2FP.F16.F32.PACK_AB R152, R154, R152 ;  /* 0x000000989a98723e */ /* 0x000fe200000000ff */
[----:B0-----:R-:W-:Y:S01]  /*b6a0*/  FMUL.FTZ R157, R174, UR36 ;  /* 0x00000024ae9d7c20 */ /* 0x001fe20008410000 */
        /* <DEDUP_REMOVED lines=21> */
[----:B0-----:R-:W-:Y:S01]  /*b800*/  FADD.FTZ R156, R154, R162 ;  /* 0x000000a29a9c7221 */ /* 0x001fe20000010000 */
[----:B---3--:R-:W-:Y:S01]  /*b810*/  FMUL.FTZ R161, R175, UR36 ;  /* 0x00000024afa17c20 */ /* 0x008fe20008410000 */
[----:B------:R-:W-:Y:S01]  /*b820*/  FMUL.FTZ R162, R178, UR36 ;  /* 0x00000024b2a27c20 */ /* 0x000fe20008410000 */
[C---:B------:R-:W-:Y:S01]  /*b830*/  F2FP.F16.F32.PACK_AB R154, R163.reuse, R154 ;  /* 0x0000009aa39a723e */ /* 0x040fe200000000ff */
[----:B------:R-:W-:Y:S01]  /*b840*/  FADD.FTZ R156, R163, R156 ;  /* 0x0000009ca39c7221 */ /* 0x000fe20000010000 */
[----:B------:R-:W-:Y:S01]  /*b850*/  FMUL.FTZ R163, R179, UR36 ;  /* 0x00000024b3a37c20 */ /* 0x000fe20008410000 */
[-C--:B------:R-:W-:Y:S01]  /*b860*/  FMUL.FTZ R68, R68, R176.reuse ;  /* 0x000000b044447220 */ /* 0x080fe20000410000 */
[----:B------:R-:W0:Y:S01]  /*b870*/  MUFU.TANH R0, R0 ;  /* 0x0000000000007308 */ /* 0x000e220000002400 */
[----:B------:R-:W-:Y:S01]  /*b880*/  FADD.FTZ R156, R166, R156 ;  /* 0x0000009ca69c7221 */ /* 0x000fe20000010000 */
[-C--:B------:R-:W-:Y:S01]  /*b890*/  FMUL.FTZ R69, R69, R176.reuse ;  /* 0x000000b045457220 */ /* 0x080fe20000410000 */
[-C--:B------:R-:W-:Y:S01]  /*b8a0*/  FMUL.FTZ R72, R72, R176.reuse ;  /* 0x000000b048487220 */ /* 0x080fe20000410000 */
[----:B------:R-:W-:Y:S01]  /*b8b0*/  FMUL.FTZ R73, R73, R176 ;  /* 0x000000b049497220 */ /* 0x000fe20000410000 */
[C---:B----4-:R-:W-:Y:S01]  /*b8c0*/  FADD.FTZ R160, R167.reuse, R156 ;  /* 0x0000009ca7a07221 */ /* 0x050fe20000010000 */
[----:B------:R-:W-:Y:S01]  /*b8d0*/  F2FP.F16.F32.PACK_AB R156, R167, R166 ;  /* 0x000000a6a79c723e */ /* 0x000fe200000000ff */
[----:B------:R-:W-:Y:S01]  /*b8e0*/  FMUL.FTZ R166, R182, UR36 ;  /* 0x00000024b6a67c20 */ /* 0x000fe20008410000 */
[----:B------:R-:W-:Y:S01]  /*b8f0*/  FMNMX.FTZ R167, R225, R214, !PT ;  /* 0x000000d6e1a77209 */ /* 0x000fe20007810000 */
[----:B------:R-:W3:Y:S01]  /*b900*/  MUFU.TANH R157, R157 ;  /* 0x0000009d009d7308 */ /* 0x000ee20000002400 */
[-C--:B------:R-:W-:Y:S01]  /*b910*/  FMUL.FTZ R76, R76, R176.reuse ;  /* 0x000000b04c4c7220 */ /* 0x080fe20000410000 */
[-C--:B------:R-:W-:Y:S01]  /*b920*/  FMUL.FTZ R77, R77, R176.reuse ;  /* 0x000000b04d4d7220 */ /* 0x080fe20000410000 */
[----:B------:R-:W-:Y:S01]  /*b930*/  FMNMX.FTZ R167, R224, R167, !PT ;  /* 0x000000a7e0a77209 */ /* 0x000fe20007810000 */
[-C--:B------:R-:W-:Y:S01]  /*b940*/  FMUL.FTZ R80, R80, R176.reuse ;  /* 0x000000b050507220 */ /* 0x080fe20000410000 */
[-C--:B------:R-:W-:Y:S01]  /*b950*/  FMUL.FTZ R81, R81, R176.reuse ;  /* 0x000000b051517220 */ /* 0x080fe20000410000 */
[-C--:B------:R-:W-:Y:S01]  /*b960*/  FMUL.FTZ R84, R84, R176.reuse ;  /* 0x000000b054547220 */ /* 0x080fe20000410000 */
[----:B------:R-:W-:Y:S01]  /*b970*/  FMNMX.FTZ R170, R223, R167, !PT ;  /* 0x000000a7dfaa7209 */ /* 0x000fe20007810000 */
[----:B------:R-:W4:Y:S01]  /*b980*/  MUFU.TANH R161, R161 ;  /* 0x000000a100a17308 */ /* 0x000f220000002400 */
[-C--:B------:R-:W-:Y:S01]  /*b990*/  FMUL.FTZ R85, R85, R176.reuse ;  /* 0x000000b055557220 */ /* 0x080fe20000410000 */
[----:B------:R-:W-:Y:S01]  /*b9a0*/  FMUL.FTZ R88, R88, R176 ;  /* 0x000000b058587220 */ /* 0x000fe20000410000 */
[----:B------:R-:W-:Y:S01]  /*b9b0*/  FMNMX.FTZ R170, R228, R170, !PT ;  /* 0x000000aae4aa7209 */ /* 0x000fe20007810000 */
[-C--:B------:R-:W-:Y:S01]  /*b9c0*/  FMUL.FTZ R89, R89, R176.reuse ;  /* 0x000000b059597220 */ /* 0x080fe20000410000 */
[-C--:B------:R-:W-:Y:S01]  /*b9d0*/  FMUL.FTZ R92, R92, R176.reuse ;  /* 0x000000b05c5c7220 */ /* 0x080fe20000410000 */
[----:B------:R-:W-:Y:S01]  /*b9e0*/  FMUL.FTZ R93, R93, R176 ;  /* 0x000000b05d5d7220 */ /* 0x000fe20000410000 */
[----:B------:R-:W-:Y:S01]  /*b9f0*/  FMNMX.FTZ R171, R227, R170, !PT ;  /* 0x000000aae3ab7209 */ /* 0x000fe20007810000 */
[----:B------:R-:W1:Y:S01]  /*ba00*/  MUFU.TANH R162, R162 ;  /* 0x000000a200a27308 */ /* 0x000e620000002400 */
[-C--:B------:R-:W-:Y:S01]  /*ba10*/  FMUL.FTZ R96, R96, R176.reuse ;  /* 0x000000b060607220 */ /* 0x080fe20000410000 */
[-C--:B------:R-:W-:Y:S01]  /*ba20*/  FMUL.FTZ R97, R97, R176.reuse ;  /* 0x000000b061617220 */ /* 0x080fe20000410000 */
[----:B------:R-:W-:Y:S01]  /*ba30*/  FMNMX.FTZ R171, R226, R171, !PT ;  /* 0x000000abe2ab7209 */ /* 0x000fe20007810000 */
[-C--:B------:R-:W-:Y:S01]  /*ba40*/  FMUL.FTZ R100, R100, R176.reuse ;  /* 0x000000b064647220 */ /* 0x080fe20000410000 */
[-C--:B------:R-:W-:Y:S01]  /*ba50*/  FMUL.FTZ R101, R101, R176.reuse ;  /* 0x000000b065657220 */ /* 0x080fe20000410000 */
[-C--:B------:R-:W-:Y:S01]  /*ba60*/  FMUL.FTZ R104, R104, R176.reuse ;  /* 0x000000b068687220 */ /* 0x080fe20000410000 */
[----:B------:R-:W-:Y:S01]  /*ba70*/  FMNMX.FTZ R174, R216, R171, !PT ;  /* 0x000000abd8ae7209 */ /* 0x000fe20007810000 */
[----:B------:R-:W2:Y:S01]  /*ba80*/  MUFU.TANH R163, R163 ;  /* 0x000000a300a37308 */ /* 0x000ea20000002400 */
[-C--:B------:R-:W-:Y:S01]  /*ba90*/  FMUL.FTZ R105, R105, R176.reuse ;  /* 0x000000b069697220 */ /* 0x080fe20000410000 */
[----:B------:R-:W-:Y:S01]  /*baa0*/  FMUL.FTZ R108, R108, R176 ;  /* 0x000000b06c6c7220 */ /* 0x000fe20000410000 */
[----:B-----5:R-:W-:Y:S01]  /*bab0*/  FMNMX.FTZ R174, R153, R174, !PT ;  /* 0x000000ae99ae7209 */ /* 0x020fe20007810000 */
[-C--:B------:R-:W-:Y:S01]  /*bac0*/  FMUL.FTZ R109, R109, R176.reuse ;  /* 0x000000b06d6d7220 */ /* 0x080fe20000410000 */
[-C--:B------:R-:W-:Y:S01]  /*bad0*/  FMUL.FTZ R112, R112, R176.reuse ;  /* 0x000000b070707220 */ /* 0x080fe20000410000 */
[----:B------:R-:W-:Y:S01]  /*bae0*/  FMUL.FTZ R113, R113, R176 ;  /* 0x000000b071717220 */ /* 0x000fe20000410000 */
[----:B------:R-:W-:Y:S01]  /*baf0*/  FMNMX.FTZ R175, R159, R174, !PT ;  /* 0x000000ae9faf7209 */ /* 0x000fe20007810000 */
[----:B------:R-:W5:Y:S01]  /*bb00*/  MUFU.TANH R166, R166 ;  /* 0x000000a600a67308 */ /* 0x000f620000002400 */
[-C--:B------:R-:W-:Y:S01]  /*bb10*/  FMUL.FTZ R116, R116, R176.reuse ;  /* 0x000000b074747220 */ /* 0x080fe20000410000 */
[-C--:B------:R-:W-:Y:S01]  /*bb20*/  FMUL.FTZ R117, R117, R176.reuse ;  /* 0x000000b075757220 */ /* 0x080fe20000410000 */
[----:B0-----:R-:W-:Y:S01]  /*bb30*/  FMNMX.FTZ R175, R0, R175, !PT ;  /* 0x000000af00af7209 */ /* 0x001fe20007810000 */
[-C--:B------:R-:W-:Y:S01]  /*bb40*/  FMUL.FTZ R120, R120, R176.reuse ;  /* 0x000000b078787220 */ /* 0x080fe20000410000 */
[-C--:B------:R-:W-:Y:S01]  /*bb50*/  FMUL.FTZ R121, R121, R176.reuse ;  /* 0x000000b079797220 */ /* 0x080fe20000410000 */
[-C--:B------:R-:W-:Y:S01]  /*bb60*/  FMUL.FTZ R124, R124, R176.reuse ;  /* 0x000000b07c7c7220 */ /* 0x080fe20000410000 */
        /* <DEDUP_REMOVED lines=9> */
[----:B------:R1:W3:Y:S01]  /*bc00*/  MUFU.TANH R170, R186 ;  /* 0x000000ba00aa7308 */ /* 0x0002e20000002400 */
[-C--:B------:R-:W-:Y:S01]  /*bc10*/  FMUL.FTZ R136, R136, R176.reuse ;  /* 0x000000b088887220 */ /* 0x080fe20000410000 */
[-C--:B------:R-:W-:Y:S01]  /*bc20*/  FMUL.FTZ R137, R137, R176.reuse ;  /* 0x000000b089897220 */ /* 0x080fe20000410000 */
[----:B--2---:R-:W-:Y:S01]  /*bc30*/  FMNMX.FTZ R179, R163, R179, !PT ;  /* 0x000000b3a3b37209 */ /* 0x004fe20007810000 */
[-C--:B------:R-:W-:Y:S01]  /*bc40*/  FMUL.FTZ R140, R140, R176.reuse ;  /* 0x000000b08c8c7220 */ /* 0x080fe20000410000 */
[-C--:B------:R-:W-:Y:S01]  /*bc50*/  FMUL.FTZ R141, R141, R176.reuse ;  /* 0x000000b08d8d7220 */ /* 0x080fe20000410000 */
[-C--:B------:R-:W-:Y:S01]  /*bc60*/  FMUL.FTZ R144, R144, R176.reuse ;  /* 0x000000b090907220 */ /* 0x080fe20000410000 */
[----:B-----5:R-:W-:Y:S01]  /*bc70*/  FMNMX.FTZ R182, R166, R179, !PT ;  /* 0x000000b3a6b67209 */ /* 0x020fe20007810000 */
[----:B------:R-:W2:Y:S01]  /*bc80*/  MUFU.TANH R171, R187 ;  /* 0x000000bb00ab7308 */ /* 0x000ea20000002400 */
[----:B-1----:R-:W-:Y:S01]  /*bc90*/  FMUL.FTZ R186, R198, UR36 ;  /* 0x00000024c6ba7c20 */ /* 0x002fe20008410000 */
[----:B------:R-:W-:Y:S01]  /*bca0*/  FMUL.FTZ R145, R145, R176 ;  /* 0x000000b091917220 */ /* 0x000fe20000410000 */
[----:B0-----:R-:W-:Y:S01]  /*bcb0*/  FMNMX.FTZ R182, R167, R182, !PT ;  /* 0x000000b6a7b67209 */ /* 0x001fe20007810000 */
[-C--:B------:R-:W-:Y:S01]  /*bcc0*/  FMUL.FTZ R148, R148, R176.reuse ;  /* 0x000000b094947220 */ /* 0x080fe20000410000 */
[----:B------:R-:W-:-:S03]  /*bcd0*/  FMUL.FTZ R149, R149, R176 ;  /* 0x000000b095957220 */ /* 0x000fc60000410000 */
[----:B------:R-:W0:Y:S01]  /*bce0*/  MUFU.TANH R174, R190 ;  /* 0x000000be00ae7308 */ /* 0x000e220000002400 */
[----:B---3--:R-:W-:-:S07]  /*bcf0*/  FMNMX.FTZ R182, R170, R182, !PT ;  /* 0x000000b6aab67209 */ /* 0x008fce0007810000 */
[----:B------:R1:W3:Y:S01]  /*bd00*/  MUFU.TANH R175, R191 ;  /* 0x000000bf00af7308 */ /* 0x0002e20000002400 */
[----:B--2---:R-:W-:-:S07]  /*bd10*/  FMNMX.FTZ R182, R171, R182, !PT ;  /* 0x000000b6abb67209 */ /* 0x004fce0007810000 */
[----:B------:R-:W2:Y:S01]  /*bd20*/  MUFU.TANH R178, R194 ;  /* 0x000000c200b27308 */ /* 0x000ea20000002400 */
[----:B-1----:R-:W-:Y:S01]  /*bd30*/  FMUL.FTZ R191, R199, UR36 ;  /* 0x00000024c7bf7c20 */ /* 0x002fe20008410000 */
[----:B0-----:R-:W-:-:S06]  /*bd40*/  FMNMX.FTZ R182, R174, R182, !PT ;  /* 0x000000b6aeb67209 */ /* 0x001fcc0007810000 */
[----:B------:R-:W0:Y:S01]  /*bd50*/  MUFU.TANH R179, R195 ;  /* 0x000000c300b37308 */ /* 0x000e220000002400 */
[----:B---3--:R-:W-:-:S07]  /*bd60*/  FMNMX.FTZ R182, R175, R182, !PT ;  /* 0x000000b6afb67209 */ /* 0x008fce0007810000 */
[----:B------:R-:W1:Y:S01]  /*bd70*/  MUFU.TANH R186, R186 ;  /* 0x000000ba00ba7308 */ /* 0x000e620000002400 */
[----:B--2---:R-:W-:-:S07]  /*bd80*/  FMNMX.FTZ R182, R178, R182, !PT ;  /* 0x000000b6b2b67209 */ /* 0x004fce0007810000 */
[----:B------:R-:W2:Y:S01]  /*bd90*/  MUFU.TANH R191, R191 ;  /* 0x000000bf00bf7308 */ /* 0x000ea20000002400 */
[----:B0-----:R-:W-:-:S07]  /*bda0*/  FMNMX.FTZ R182, R179, R182, !PT ;  /* 0x000000b6b3b67209 */ /* 0x001fce0007810000 */
[----:B------:R-:W-:Y:S01]  /*bdb0*/  MUFU.EX2 R190, R177 ;  /* 0x000000b100be7308 */ /* 0x000fe20000000800 */
[----:B-1----:R-:W-:-:S07]  /*bdc0*/  FMNMX.FTZ R182, R186, R182, !PT ;  /* 0x000000b6bab67209 */ /* 0x002fce0007810000 */
[----:B------:R-:W-:Y:S01]  /*bdd0*/  MUFU.EX2 R187, R165 ;  /* 0x000000a500bb7308 */ /* 0x000fe20000000800 */
[----:B--2---:R-:W-:-:S05]  /*bde0*/  FMNMX.FTZ R194, R191, R182, !PT ;  /* 0x000000b6bfc27209 */ /* 0x004fca0007810000 */
[----:B------:R-:W0:Y:S02]  /*bdf0*/  SHFL.BFLY PT, R182, R194, 0x2, 0x1f ;  /* 0x0c401f00c2b67f89 */ /* 0x000e2400000e0000 */
[----:B------:R-:W-:Y:S08]  /*be00*/  MUFU.EX2 R165, R172 ;  /* 0x000000ac00a57308 */ /* 0x000ff00000000800 */
[----:B------:R-:W-:Y:S08]  /*be10*/  MUFU.EX2 R172, R192 ;  /* 0x000000c000ac7308 */ /* 0x000ff00000000800 */
[----:B------:R-:W1:Y:S01]  /*be20*/  MUFU.EX2 R183, R164 ;  /* 0x000000a400b77308 */ /* 0x000e620000000800 */
[----:B0-----:R-:W-:-:S07]  /*be30*/  FMNMX.FTZ R194, R194, R182, !PT ;  /* 0x000000b6c2c27209 */ /* 0x001fce0007810000 */
[----:B------:R-:W-:Y:S01]  /*be40*/  MUFU.EX2 R164, R158 ;  /* 0x0000009e00a47308 */ /* 0x000fe20000000800 */
[----:B------:R-:W0:Y:S07]  /*be50*/  SHFL.BFLY PT, R195, R194, 0x1, 0x1f ;  /* 0x0c201f00c2c37f89 */ /* 0x000e2e00000e0000 */
[----:B------:R-:W2:Y:S01]  /*be60*/  MUFU.EX2 R182, R168 ;  /* 0x000000a800b67308 */ /* 0x000ea20000000800 */
[----:B-1----:R-:W-:-:S04]  /*be70*/  FADD.FTZ R160, R183, R160 ;  /* 0x000000a0b7a07221 */ /* 0x002fc80000010000 */
[----:B------:R-:W-:-:S03]  /*be80*/  FADD.FTZ R160, R187, R160 ;  /* 0x000000a0bba07221 */ /* 0x000fc60000010000 */
[----:B------:R-:W-:Y:S08]  /*be90*/  MUFU.EX2 R168, R184 ;  /* 0x000000b800a87308 */ /* 0x000ff00000000800 */
[----:B------:R-:W-:Y:S01]  /*bea0*/  MUFU.EX2 R184, R155 ;  /* 0x0000009b00b87308 */ /* 0x000fe20000000800 */
[----:B--2---:R-:W-:Y:S01]  /*beb0*/  FADD.FTZ R160, R182, R160 ;  /* 0x000000a0b6a07221 */ /* 0x004fe20000010000 */
[----:B0-----:R-:W-:-:S05]  /*bec0*/  FMNMX.FTZ R177, R194, R195, !PT ;  /* 0x000000c3c2b17209 */ /* 0x001fca0007810000 */
[CC--:B------:R-:W-:Y:S01]  /*bed0*/  FMUL.FTZ R195, R177.reuse, R20.reuse ;  /* 0x00000014b1c37220 */ /* 0x0c0fe20000410000 */
[----:B------:R-:W-:Y:S01]  /*bee0*/  FADD.FTZ R192, -R177, R214 ;  /* 0x000000d6b1c07221 */ /* 0x000fe20000010100 */
[----:B------:R-:W-:Y:S02]  /*bef0*/  MUFU.EX2 R169, R169 ;  /* 0x000000a900a97308 */ /* 0x000fe40000000800 */
[-CC-:B------:R-:W-:Y:S01]  /*bf00*/  FFMA.FTZ R194, R225, R20.reuse, -R195.reuse ;  /* 0x00000014e1c27223 */ /* 0x180fe200000108c3 */
[-C--:B------:R-:W-:Y:S01]  /*bf10*/  FMUL.FTZ R192, R192, R20.reuse ;  /* 0x00000014c0c07220 */ /* 0x080fe20000410000 */
[----:B------:R-:W0:Y:S01]  /*bf20*/  S2R R225, SR_CgaCtaId ;  /* 0x0000000000e17919 */ /* 0x000e220000008800 */
        /* <DEDUP_REMOVED lines=33> */
[-C--:B------:R-:W-:Y:S01]  /*c140*/  FMUL.FTZ R38, R38, R192.reuse ;  /* 0x000000c026267220 */ /* 0x080fe20000410000 */
[----:B------:R-:W1:Y:S01]  /*c150*/  MUFU.EX2 R215, R215 ;  /* 0x000000d700d77308 */ /* 0x000e620000000800 */
[----:B---3--:R-:W-:Y:S02]  /*c160*/  VIADD R158, R7, 0x22840 ;  /* 0x00022840079e7836 */ /* 0x008fe40000000000 */
[-C--:B------:R-:W-:Y:S01]  /*c170*/  FMUL.FTZ R39, R39, R192.reuse ;  /* 0x000000c027277220 */ /* 0x080fe20000410000 */
[-C--:B------:R-:W-:Y:S01]  /*c180*/  FMUL.FTZ R42, R42, R192.reuse ;  /* 0x000000c02a2a7220 */ /* 0x080fe20000410000 */
[-C--:B------:R-:W-:Y:S01]  /*c190*/  FMUL.FTZ R43, R43, R192.reuse ;  /* 0x000000c02b2b7220 */ /* 0x080fe20000410000 */
[-C--:B------:R-:W-:Y:S01]  /*c1a0*/  FMUL.FTZ R46, R46, R192.reuse ;  /* 0x000000c02e2e7220 */ /* 0x080fe20000410000 */
[----:B0-----:R-:W-:Y:S01]  /*c1b0*/  PRMT R158, R225, 0x654, R158 ;  /* 0x00000654e19e7816 */ /* 0x001fe2000000009e */
[-C--:B------:R-:W-:Y:S01]  /*c1c0*/  FMUL.FTZ R47, R47, R192.reuse ;  /* 0x000000c02f2f7220 */ /* 0x080fe20000410000 */
[----:B------:R-:W0:Y:S01]  /*c1d0*/  MUFU.EX2 R157, R198 ;  /* 0x000000c6009d7308 */ /* 0x000e220000000800 */
[-C--:B------:R-:W-:Y:S01]  /*c1e0*/  FMUL.FTZ R50, R50, R192.reuse ;  /* 0x000000c032327220 */ /* 0x080fe20000410000 */
[----:B------:R3:W-:Y:S01]  /*c1f0*/  SYNCS.ARRIVE.TRANS64.RED.A1T0 RZ, [R158+URZ], RZ ;  /* 0x000000ff9eff79a7 */ /* 0x0007e2000810043f */
[-C--:B------:R-:W-:Y:S01]  /*c200*/  FMUL.FTZ R51, R51, R192.reuse ;  /* 0x000000c033337220 */ /* 0x080fe20000410000 */
[-C--:B------:R-:W-:Y:S01]  /*c210*/  FMUL.FTZ R54, R54, R192.reuse ;  /* 0x000000c036367220 */ /* 0x080fe20000410000 */
[-C--:B------:R-:W-:Y:S01]  /*c220*/  FMUL.FTZ R55, R55, R192.reuse ;  /* 0x000000c037377220 */ /* 0x080fe20000410000 */
[-C--:B------:R-:W-:Y:S01]  /*c230*/  FMUL.FTZ R58, R58, R192.reuse ;  /* 0x000000c03a3a7220 */ /* 0x080fe20000410000 */
[-C--:B------:R-:W-:Y:S01]  /*c240*/  FMUL.FTZ R59, R59, R192.reuse ;  /* 0x000000c03b3b7220 */ /* 0x080fe20000410000 */
[----:B------:R-:W5:Y:S01]  /*c250*/  MUFU.EX2 R214, R214 ;  /* 0x000000d600d67308 */ /* 0x000f620000000800 */
[-C--:B------:R-:W-:Y:S01]  /*c260*/  FMUL.FTZ R62, R62, R192.reuse ;  /* 0x000000c03e3e7220 */ /* 0x080fe20000410000 */
[----:B---3--:R-:W-:Y:S01]  /*c270*/  FFMA.FTZ R158, R192, R3, R194 ;  /* 0x00000003c09e7223 */ /* 0x008fe200000100c2 */
[-C--:B------:R-:W-:Y:S01]  /*c280*/  FMUL.FTZ R63, R63, R192.reuse ;  /* 0x000000c03f3f7220 */ /* 0x080fe20000410000 */
[-C--:B------:R-:W-:Y:S01]  /*c290*/  FMUL.FTZ R66, R66, R192.reuse ;  /* 0x000000c042427220 */ /* 0x080fe20000410000 */
[-C--:B------:R-:W-:Y:S01]  /*c2a0*/  FMUL.FTZ R67, R67, R192.reuse ;  /* 0x000000c043437220 */ /* 0x080fe20000410000 */
[----:B--2---:R-:W-:Y:S01]  /*c2b0*/  FADD.FTZ R158, R197, R158 ;  /* 0x0000009ec59e7221 */ /* 0x004fe20000010000 */
[-C--:B------:R-:W-:Y:S01]  /*c2c0*/  FMUL.FTZ R70, R70, R192.reuse ;  /* 0x000000c046467220 */ /* 0x080fe20000410000 */
[----:B------:R-:W2:Y:S01]  /*c2d0*/  MUFU.EX2 R199, R199 ;  /* 0x000000c700c77308 */ /* 0x000ea20000000800 */
[-C--:B------:R-:W-:Y:S01]  /*c2e0*/  FMUL.FTZ R71, R71, R192.reuse ;  /* 0x000000c047477220 */ /* 0x080fe20000410000 */
[----:B----4-:R-:W-:Y:S01]  /*c2f0*/  FADD.FTZ R158, R155, R158 ;  /* 0x0000009e9b9e7221 */ /* 0x010fe20000010000 */
[----:B-1----:R-:W-:Y:S01]  /*c300*/  F2FP.F16.F32.PACK_AB R155, R215, R155 ;  /* 0x0000009bd79b723e */ /* 0x002fe200000000ff */
[-C--:B------:R-:W-:Y:S01]  /*c310*/  FMUL.FTZ R74, R74, R192.reuse ;  /* 0x000000c04a4a7220 */ /* 0x080fe20000410000 */
[-C--:B------:R-:W-:Y:S01]  /*c320*/  FMUL.FTZ R75, R75, R192.reuse ;  /* 0x000000c04b4b7220 */ /* 0x080fe20000410000 */
[----:B------:R-:W-:Y:S01]  /*c330*/  FADD.FTZ R158, R215, R158 ;  /* 0x0000009ed79e7221 */ /* 0x000fe20000010000 */
[-C--:B------:R-:W-:Y:S01]  /*c340*/  FMUL.FTZ R78, R78, R192.reuse ;  /* 0x000000c04e4e7220 */ /* 0x080fe20000410000 */
[----:B------:R1:W3:Y:S01]  /*c350*/  MUFU.EX2 R3, R153 ;  /* 0x0000009900037308 */ /* 0x0002e20000000800 */
[-C--:B------:R-:W-:Y:S01]  /*c360*/  FMUL.FTZ R79, R79, R192.reuse ;  /* 0x000000c04f4f7220 */ /* 0x080fe20000410000 */
[----:B0-----:R-:W-:Y:S01]  /*c370*/  FADD.FTZ R158, R157, R158 ;  /* 0x0000009e9d9e7221 */ /* 0x001fe20000010000 */
[----:B-----5:R-:W-:Y:S01]  /*c380*/  F2FP.F16.F32.PACK_AB R157, R214, R157 ;  /* 0x0000009dd69d723e */ /* 0x020fe200000000ff */
        /* <DEDUP_REMOVED lines=21> */
[----:B0-----:R-:W-:Y:S01]  /*c4e0*/  FADD.FTZ R159, R214, R158 ;  /* 0x0000009ed69f7221 */ /* 0x001fe20000010000 */
[----:B------:R-:W-:Y:S01]  /*c4f0*/  F2FP.F16.F32.PACK_AB R158, R187, R183 ;  /* 0x000000b7bb9e723e */ /* 0x000fe200000000ff */
[-C--:B------:R-:W-:Y:S01]  /*c500*/  FMUL.FTZ R115, R115, R192.reuse ;  /* 0x000000c073737220 */ /* 0x080fe20000410000 */
[-C--:B------:R-:W-:Y:S01]  /*c510*/  FMUL.FTZ R118, R118, R192.reuse ;  /* 0x000000c076767220 */ /* 0x080fe20000410000 */
[----:B--2---:R-:W-:Y:S01]  /*c520*/  FADD.FTZ R159, R199, R159 ;  /* 0x0000009fc79f7221 */ /* 0x004fe20000010000 */
        /* <DEDUP_REMOVED lines=10> */
[----:B------:R3:W2:Y:S01]  /*c5d0*/  MUFU.EX2 R183, R161 ;  /* 0x000000a100b77308 */ /* 0x0006a20000000800 */
        /* <DEDUP_REMOVED lines=8> */
[C---:B---3--:R-:W-:Y:S01]  /*c660*/  FADD.FTZ R161, R3.reuse, R159 ;  /* 0x0000009f03a17221 */ /* 0x048fe20000010000 */
[----:B------:R-:W-:Y:S01]  /*c670*/  F2FP.F16.F32.PACK_AB R159, R3, R199 ;  /* 0x000000c7039f723e */ /* 0x000fe200000000ff */
[----:B------:R-:W-:-:S02]  /*c680*/  FMUL.FTZ R151, R151, R192 ;  /* 0x000000c097977220 */ /* 0x000fc40000410000 */
[----:B-1----:R-:W-:-:S03]  /*c690*/  FADD.FTZ R161, R194, R161 ;  /* 0x000000a1c2a17221 */ /* 0x002fc60000010000 */
[----:B------:R1:W3:Y:S08]  /*c6a0*/  MUFU.EX2 R3, R162 ;  /* 0x000000a200037308 */ /* 0x0002f00000000800 */
[----:B------:R-:W-:Y:S01]  /*c6b0*/  MUFU.EX2 R181, R181 ;  /* 0x000000b500b57308 */ /* 0x000fe20000000800 */
[C---:B-1----:R-:W-:Y:S01]  /*c6c0*/  FADD.FTZ R162, R169.reuse, R160 ;  /* 0x000000a0a9a27221 */ /* 0x042fe20000010000 */
[----:B------:R-:W-:-:S03]  /*c6d0*/  F2FP.F16.F32.PACK_AB R160, R169, R182 ;  /* 0x000000b6a9a0723e */ /* 0x000fc600000000ff */
[----:B------:R-:W-:-:S03]  /*c6e0*/  FADD.FTZ R162, R165, R162 ;  /* 0x000000a2a5a27221 */ /* 0x000fc60000010000 */
[----:B------:R1:W5:Y:S08]  /*c6f0*/  MUFU.EX2 R169, R163 ;  /* 0x000000a300a97308 */ /* 0x0003700000000800 */
[----:B------:R-:W-:Y:S01]  /*c700*/  MUFU.EX2 R167, R167 ;  /* 0x000000a700a77308 */ /* 0x000fe20000000800 */
[C---:B-1----:R-:W-:Y:S01]  /*c710*/  FADD.FTZ R163, R0.reuse, R161 ;  /* 0x000000a100a37221 */ /* 0x042fe20000010000 */
[----:B------:R-:W-:-:S03]  /*c720*/  F2FP.F16.F32.PACK_AB R161, R0, R194 ;  /* 0x000000c200a1723e */ /* 0x000fc600000000ff */
[----:B----4-:R-:W-:-:S03]  /*c730*/  FADD.FTZ R163, R216, R163 ;  /* 0x000000a3d8a37221 */ /* 0x010fc60000010000 */
[----:B------:R0:W1:Y:S08]  /*c740*/  MUFU.EX2 R0, R166 ;  /* 0x000000a600007308 */ /* 0x0000700000000800 */
[----:B------:R-:W4:Y:S01]  /*c750*/  MUFU.EX2 R170, R170 ;  /* 0x000000aa00aa7308 */ /* 0x000f220000000800 */
[C---:B0-----:R-:W-:Y:S01]  /*c760*/  FADD.FTZ R166, R173.reuse, R162 ;  /* 0x000000a2ada67221 */ /* 0x041fe20000010000 */
[----:B------:R-:W-:Y:S01]  /*c770*/  F2FP.F16.F32.PACK_AB R162, R173, R165 ;  /* 0x000000a5ada2723e */ /* 0x000fe200000000ff */
[C---:B--2---:R-:W-:Y:S01]  /*c780*/  FADD.FTZ R165, R183.reuse, R163 ;  /* 0x000000a3b7a57221 */ /* 0x044fe20000010000 */
[----:B------:R-:W-:Y:S01]  /*c790*/  F2FP.F16.F32.PACK_AB R163, R183, R216 ;  /* 0x000000d8b7a3723e */ /* 0x000fe200000000ff */
[----:B------:R-:W-:Y:S01]  /*c7a0*/  FADD.FTZ R166, R164, R166 ;  /* 0x000000a6a4a67221 */ /* 0x000fe20000010000 */
[C---:B------:R-:W-:Y:S01]  /*c7b0*/  F2FP.F16.F32.PACK_AB R164, R190.reuse, R164 ;  /* 0x000000a4bea4723e */ /* 0x040fe200000000ff */
[----:B---3--:R-:W-:Y:S01]  /*c7c0*/  FADD.FTZ R165, R3, R165 ;  /* 0x000000a503a57221 */ /* 0x008fe20000010000 */
[----:B------:R-:W0:Y:S01]  /*c7d0*/  MUFU.EX2 R185, R185 ;  /* 0x000000b900b97308 */ /* 0x000e220000000800 */
[----:B------:R-:W-:-:S02]  /*c7e0*/  FADD.FTZ R166, R190, R166 ;  /* 0x000000a6bea67221 */ /* 0x000fc40000010000 */
[C---:B-----5:R-:W-:Y:S01]  /*c7f0*/  FADD.FTZ R173, R169.reuse, R165 ;  /* 0x000000a5a9ad7221 */ /* 0x060fe20000010000 */
[----:B------:R-:W-:Y:S01]  /*c800*/  F2FP.F16.F32.PACK_AB R165, R169, R3 ;  /* 0x00000003a9a5723e */ /* 0x000fe200000000ff */
[----:B------:R-:W-:Y:S01]  /*c810*/  FADD.FTZ R3, R180, R166 ;  /* 0x000000a6b4037221 */ /* 0x000fe20000010000 */
[C---:B------:R-:W-:Y:S01]  /*c820*/  F2FP.F16.F32.PACK_AB R166, R181.reuse, R180 ;  /* 0x000000b4b5a6723e */ /* 0x040fe200000000ff */
[----:B-1----:R-:W-:Y:S01]  /*c830*/  FADD.FTZ R169, R0, R173 ;  /* 0x000000ad00a97221 */ /* 0x002fe20000010000 */
[----:B------:R-:W1:Y:S01]  /*c840*/  MUFU.EX2 R171, R171 ;  /* 0x000000ab00ab7308 */ /* 0x000e620000000800 */
[----:B------:R-:W-:Y:S02]  /*c850*/  FADD.FTZ R3, R181, R3 ;  /* 0x00000003b5037221 */ /* 0x000fe40000010000 */
[C---:B------:R-:W-:Y:S01]  /*c860*/  FADD.FTZ R169, R167.reuse, R169 ;  /* 0x000000a9a7a97221 */ /* 0x040fe20000010000 */
[----:B------:R-:W-:Y:S01]  /*c870*/  F2FP.F16.F32.PACK_AB R167, R167, R0 ;  /* 0x00000000a7a7723e */ /* 0x000fe200000000ff */
[----:B------:R-:W-:-:S02]  /*c880*/  FADD.FTZ R0, R168, R3 ;  /* 0x00000003a8007221 */ /* 0x000fc40000010000 */
[----:B----4-:R-:W-:Y:S01]  /*c890*/  FADD.FTZ R3, R170, R169 ;  /* 0x000000a9aa037221 */ /* 0x010fe20000010000 */
        /* <DEDUP_REMOVED lines=12> */
[----:B------:R-:W-:-:S03]  /*c960*/  F2FP.F16.F32.PACK_AB R170, R189, R188 ;  /* 0x000000bcbdaa723e */ /* 0x000fc600000000ff */
[----:B------:R-:W-:-:S03]  /*c970*/  FADD.FTZ R0, R172, R0 ;  /* 0x00000000ac007221 */ /* 0x000fc60000010000 */
        /* <DEDUP_REMOVED lines=12> */
[----:B0-----:R-:W-:Y:S01]  /*ca40*/  FADD.FTZ R0, R196, R0 ;  /* 0x00000000c4007221 */ /* 0x001fe20000010000 */
[----:B------:R-:W-:-:S03]  /*ca50*/  F2FP.F16.F32.PACK_AB R174, R184, R196 ;  /* 0x000000c4b8ae723e */ /* 0x000fc600000000ff */
[----:B------:R-:W-:Y:S01]  /*ca60*/  FADD.FTZ R0, R184, R0 ;  /* 0x00000000b8007221 */ /* 0x000fe20000010000 */
[----:B-1----:R-:W-:-:S04]  /*ca70*/  FADD.FTZ R3, R186, R3 ;  /* 0x00000003ba037221 */ /* 0x002fc80000010000 */
[C---:B--2---:R-:W-:Y:S01]  /*ca80*/  FADD.FTZ R3, R191.reuse, R3 ;  /* 0x00000003bf037221 */ /* 0x044fe20000010000 */
[----:B------:R-:W-:Y:S01]  /*ca90*/  F2FP.F16.F32.PACK_AB R175, R191, R186 ;  /* 0x000000babfaf723e */ /* 0x000fe200000000ff */
[----:B------:R-:W-:Y:S06]  /*caa0*/  @!P0 BRA `(.L_x_9791) ;  /* 0x0000000000048947 */ /* 0x000fec0003800000 */
[----:B------:R-:W-:Y:S01]  /*cab0*/  BPT.TRAP 0x1 ;  /* 0x000000040000795c */ /* 0x000fe20000300000 */
.L_x_9791:
[----:B------:R0:W1:Y:S01]  /*cac0*/  SYNCS.PHASECHK.TRANS64.TRYWAIT P2, [R7+URZ+0x22850], R8 ;  /* 0x02285008070075a7 */ /* 0x000062000804017f */
[----:B------:R-:W-:Y:S05]  /*cad0*/  @!P0 BRA `(.L_x_9792) ;  /* 0x0000000000048947 */ /* 0x000fea0003800000 */
[----:B------:R-:W-:Y:S01]  /*cae0*/  BPT.TRAP 0x1 ;  /* 0x000000040000795c */ /* 0x000fe20000300000 */
.L_x_9792:
[----:B------:R-:W-:Y:S04]  /*caf0*/  BSSY B0, `(.L_x_9793) ;  /* 0x0000004000007945 */ /* 0x000fe80003800000 */
[----:B-1----:R-:W-:Y:S05]  /*cb00*/  @P2 BRA `(.L_x_9794) ;  /* 0x0000000000082947 */ /* 0x002fea0003800000 */
[----:B------:R-:W1:Y:S02]  /*cb10*/  SYNCS.PHASECHK.TRANS64.TRYWAIT P2, [R7+URZ+0x22850], R8 ;  /* 0x02285008070075a7 */ /* 0x000e64000804017f */
[----:B-1----:R-:W-:Y:S05]  /*cb20*/  @!P2 BRA `(.L_x_9795) ;  /* 0x000000b40070a947 */ /* 0x002fea0003800000 */
.L_x_9794:
[----:B------:R-:W-:Y:S05]  /*cb30*/  BSYNC B0 ;  /* 0x0000000000007941 */ /* 0x000fea0003800000 */
.L_x_9793:
[----:B------:R-:W2:Y:S01]  /*cb40*/  LDL R176, [R1] ;  /* 0x0000000001b07983 */ /* 0x000ea20000100800 */
[----:B------:R-:W-:Y:S05]  /*cb50*/  WARPSYNC.ALL ;  /* 0x0000000000007948 */ /* 0x000fea0003800000 */
[----:B------:R-:W-:-:S05]  /*cb60*/  IMAD.MOV.U32 R179, RZ, RZ, 0x40000040 ;  /* 0x40000040ffb37424 */ /* 0x000fca00078e00ff */
[----:B------:R-:W-:Y:S01]  /*cb70*/  R2UR UR7, R179 ;  /* 0x00000000b30772ca */ /* 0x000fe200000e0000 */
[----:B------:R-:W-:Y:S02]  /*cb80*/  IMAD.MOV.U32 R179, RZ, RZ, 0x40000040 ;  /* 0x40000040ffb37424 */ /* 0x000fe400078e00ff */
[----:B--2---:R-:W-:Y:S02]  /*cb90*/  IMAD R178, R202, 0xc00, R176 ;  /* 0x00000c00cab27824 */ /* 0x004fe400078e02b0 */
[----:B------:R-:W2:Y:S03]  /*cba0*/  S2R R176, SR_TID.X ;  /* 0x0000000000b07919 */ /* 0x000ea60000002100 */
[----:B------:R-:W-:Y:S02]  /*cbb0*/  R2UR UR6, R178 ;  /* 0x00000000b20672ca */ /* 0x000fe400000e0000 */
[----:B--2---:R-:W-:-:S05]  /*cbc0*/  SHF.R.U32.HI R176, RZ, 0x7, R176 ;  /* 0x00000007ffb07819 */ /* 0x004fca00000116b0 */
[----:B01----:R-:W-:-:S05]  /*cbd0*/  VIADD R8, R176, 0x8 ;  /* 0x00000008b0087836 */ /* 0x003fca0000000000 */
[----:B------:R0:W-:Y:S06]  /*cbe0*/  BAR.SYNC.DEFER_BLOCKING R8, 0x100 ;  /* 0x000400080000751d */ /* 0x0001ec0000010000 */
[----:B------:R-:W-:-:S06]  /*cbf0*/  WARPGROUP.ARRIVE ;  /* 0x00000000000079c5 */ /* 0x000fcc0000000000 */
[----:B------:R-:W-:Y:S03]  /*cc00*/  HGMMA.64x256x16.F32 R24, R152, gdesc[UR4].tnspB, R24, gsb0 ;  /* 0x43e0000498187df0 */ /* 0x000fe60008000818 */
[----:B------:R-:W-:Y:S02]  /*cc10*/  WARPGROUP.DEPBAR.LE gsb0, 0x0 ;  /* 0x00008000000079c5 */ /* 0x000fe40000010000 */
[----:B------:R-:W-:Y:S01]  /*cc20*/  VIADD R152, R178, 0x80 ;  /* 0x00000080b2987836 */ /* 0x000fe20000000000 */
[----:B------:R-:W-:Y:S01]  /*cc30*/  MOV R153, 0x40000040 ;  /* 0x4000004000997802 */ /* 0x000fe20000000f00 */
[----:B------:R-:W-:-:S03]  /*cc40*/  WARPGROUP.ARRIVE ;  /* 0x00000000000079c5 */ /* 0x000fc60000000000 */
[----:B------:R-:W-:Y:S01]  /*cc50*/  R2UR UR6, R152 ;  /* 0x00000000980672ca */ /* 0x000fe200000e0000 */
[----:B------:R-:W-:Y:S01]  /*cc60*/  VIADD R152, R178, 0x100 ;  /* 0x00000100b2987836 */ /* 0x000fe20000000000 */
[----:B------:R-:W-:Y:S01]  /*cc70*/  R2UR UR7, R153 ;  /* 0x00000000990772ca */ /* 0x000fe200000e0000 */
[----:B------:R-:W-:-:S15]  /*cc80*/  IMAD.MOV.U32 R153, RZ, RZ, 0x40000040 ;  /* 0x40000040ff997424 */ /* 0x000fde00078e00ff */
[----:B------:R-:W-:Y:S01]  /*cc90*/  HGMMA.64x256x16.F32 R24, R156, gdesc[UR4].tnspB, R24, gsb0 ;  /* 0x43e000049c187df0 */ /* 0x000fe20008000818 */
[----:B------:R-:W-:Y:S01]  /*cca0*/  R2UR UR6, R152 ;  /* 0x00000000980672ca */ /* 0x000fe200000e0000 */
[----:B------:R-:W-:Y:S01]  /*ccb0*/  VIADD R152, R178, 0x180 ;  /* 0x00000180b2987836 */ /* 0x000fe20000000000 */
[----:B------:R-:W-:Y:S01]  /*ccc0*/  R2UR UR7, R153 ;  /* 0x00000000990772ca */ /* 0x000fe200000e0000 */
[----:B------:R-:W-:Y:S01]  /*ccd0*/  IMAD.MOV.U32 R153, RZ, RZ, 0x40000040 ;  /* 0x40000040ff997424 */ /* 0x000fe200078e00ff */
[----:B------:R-:W-:Y:S02]  /*cce0*/  WARPGROUP.DEPBAR.LE gsb0, 0x0 ;  /* 0x00008000000079c5 */ /* 0x000fe40000010000 */
[----:B------:R-:W-:-:S15]  /*ccf0*/  WARPGROUP.ARRIVE ;  /* 0x00000000000079c5 */ /* 0x000fde0000000000 */
[----:B------:R-:W-:-:S06]  /*cd00*/  NOP ;  /* 0x0000000000007918 */ /* 0x000fcc0000000000 */
[----:B------:R-:W-:Y:S01]  /*cd10*/  HGMMA.64x256x16.F32 R24, R160, gdesc[UR4].tnspB, R24, gsb0 ;  /* 0x43e00004a0187df0 */ /* 0x000fe20008000818 */
[----:B------:R-:W-:Y:S01]  /*cd20*/  R2UR UR6, R152 ;  /* 0x00000000980672ca */ /* 0x000fe200000e0000 */
[C---:B------:R-:W-:Y:S01]  /*cd30*/  VIADD R152, R178.reuse, 0x200 ;  /* 0x00000200b2987836 */ /* 0x040fe20000000000 */
[----:B------:R-:W-:Y:S01]  /*cd40*/  R2UR UR7, R153 ;  /* 0x00000000990772ca */ /* 0x000fe200000e0000 */
[----:B------:R-:W-:Y:S01]  /*cd50*/  VIADD R178, R178, 0x280 ;  /* 0x00000280b2b27836 */ /* 0x000fe20000000000 */
[----:B------:R-:W-:Y:S01]  /*cd60*/  MOV R153, 0x40000040 ;  /* 0x4000004000997802 */ /* 0x000fe20000000f00 */
[----:B------:R-:W-:Y:S02]  /*cd70*/  WARPGROUP.DEPBAR.LE gsb0, 0x0 ;  /* 0x00008000000079c5 */ /* 0x000fe40000010000 */
[----:B------:R-:W-:-:S15]  /*cd80*/  WARPGROUP.ARRIVE ;  /* 0x00000000000079c5 */ /* 0x000fde0000000000 */
[----:B------:R-:W-:-:S05]  /*cd90*/  NOP ;  /* 0x0000000000007918 */ /* 0x000fca0000000000 */
        /* <DEDUP_REMOVED lines=14> */
[----:B0-----:R-:W-:Y:S05]  /*ce80*/  @!P0 BRA `(.L_x_9796) ;  /* 0x0000000000048947 */ /* 0x001fea0003800000 */
[----:B------:R-:W-:Y:S01]  /*ce90*/  BPT.TRAP 0x1 ;  /* 0x000000040000795c */ /* 0x000fe20000300000 */
.L_x_9796:
[----:B------:R-:W0:Y:S01]  /*cea0*/  S2R R8, SR_CgaCtaId ;  /* 0x0000000000087919 */ /* 0x000e220000008800 */
[----:B------:R-:W-:Y:S02]  /*ceb0*/  VIADD R7, R7, 0x22860 ;  /* 0x0002286007077836 */ /* 0x000fe40000000000 */
[----:B------:R-:W-:Y:S02]  /*cec0*/  IMAD.MOV.U32 R214, RZ, RZ, R177 ;  /* 0x000000ffffd67224 */ /* 0x000fe400078e00b1 */
[----:B------:R-:W-:Y:S01]  /*ced0*/  IMAD.MOV.U32 R215, RZ, RZ, R21 ;  /* 0x000000ffffd77224 */ /* 0x000fe200078e0015 */
[----:B0-----:R-:W-:-:S04]  /*cee0*/  PRMT R7, R8, 0x654, R7 ;  /* 0x0000065408077816 */ /* 0x001fc80000000007 */
[----:B------:R1:W-:Y:S01]  /*cef0*/  SYNCS.ARRIVE.TRANS64.RED.A1T0 RZ, [R7+URZ], RZ ;  /* 0x000000ff07ff79a7 */ /* 0x0003e2000810043f */
[----:B------:R-:W-:Y:S05]  /*cf00*/  @P1 BRA `(.L_x_9797) ;  /* 0xffffffd800b81947 */ /* 0x000fea000383ffff */
.L_x_9785:
[----:B------:R-:W2:Y:S01]  /*cf10*/  LDL.LU R175, [R1+0x30] ;  /* 0x0000300001af7983 */ /* 0x000ea20000300800 */
[----:B------:R-:W-:Y:S05]  /*cf20*/  WARPSYNC.ALL ;  /* 0x0000000000007948 */ /* 0x000fea0003800000 */
[----:B------:R-:W1:Y:S01]  /*cf30*/  SHFL.BFLY PT, R5, R0, 0x2, 0x1f ;  /* 0x0c401f0000057f89 */ /* 0x000e6200000e0000 */
[----:B------:R-:W-:Y:S01]  /*cf40*/  VIADD R202, R202, 0x1 ;  /* 0x00000001caca7836 */ /* 0x000fe20000000000 */
[----:B------:R3:W-:Y:S08]  /*cf50*/  BAR.ARV R9, 0x100 ;  /* 0x000400090000751d */ /* 0x0007f00000002000 */
[----:B------:R-:W-:Y:S06]  /*cf60*/  BAR.ARV 0x8, 0x180 ;  /* 0x0206000000007b1d */ /* 0x000fec0000002000 */
[----:B------:R-:W-:Y:S01]  /*cf70*/  ISETP.NE.AND P0, PT, R202, 0x2, PT ;  /* 0x00000002ca00780c */ /* 0x000fe20003f05270 */
[----:B0-----:R-:W0:Y:S01]  /*cf80*/  SHFL.BFLY PT, R6, R3, 0x2, 0x1f ;  /* 0x0c401f0003067f89 */ /* 0x001e2200000e0000 */
[----:B------:R-:W-:-:S02]  /*cf90*/  PLOP3.LUT P1, PT, PT, PT, PT, 0x8, 0x0 ;  /* 0x000000000000781c */ /* 0x000fc40003f2e170 */
[----:B------:R-:W-:Y:S01]  /*cfa0*/  SEL R202, R202, RZ, P0 ;  /* 0x000000ffcaca7207 */ /* 0x000fe20000000000 */
[----:B-1----:R-:W-:Y:S01]  /*cfb0*/  FADD.FTZ R7, R5, R0 ;  /* 0x0000000005077221 */ /* 0x002fe20000010000 */
[----:B------:R-:W-:-:S04]  /*cfc0*/  IMAD.MOV.U32 R0, RZ, RZ, RZ ;  /* 0x000000ffff007224 */ /* 0x000fc800078e00ff */
[----:B------:R-:W1:Y:S01]  /*cfd0*/  SHFL.BFLY PT, R4, R7, 0x1, 0x1f ;  /* 0x0c201f0007047f89 */ /* 0x000e6200000e0000 */
[----:B0-----:R-:W-:Y:S01]  /*cfe0*/  FADD.FTZ R8, R6, R3 ;  /* 0x0000000306087221 */ /* 0x001fe20000010000 */
[----:B------:R-:W-:Y:S02]  /*cff0*/  MOV R6, RZ ;  /* 0x000000ff00067202 */ /* 0x000fe40000000f00 */
[----:B------:R-:W-:Y:S02]  /*d000*/  SEL R3, RZ, 0x1, P0 ;  /* 0x00000001ff037807 */ /* 0x000fe40000000000 */
[----:B------:R-:W0:Y:S02]  /*d010*/  SHFL.BFLY PT, R5, R8, 0x1, 0x1f ;  /* 0x0c201f0008057f89 */ /* 0x000e2400000e0000 */
[----:B------:R-:W-:Y:S01]  /*d020*/  LOP3.LUT R212, R212, R3, RZ, 0x3c, !PT ;  /* 0x00000003d4d47212 */ /* 0x000fe200078e3cff */
[----:B-1----:R-:W-:-:S05]  /*d030*/  FADD.FTZ R4, R7, R4 ;  /* 0x0000000407047221 */ /* 0x002fca0000010000 */
[----:B------:R-:W-:-:S13]  /*d040*/  FSETP.NE.FTZ.AND P2, PT, R4, RZ, PT ;  /* 0x000000ff0400720b */ /* 0x000fda0003f55000 */
[----:B------:R-:W1:Y:S01]  /*d050*/  @P2 MUFU.RCP R6, R4 ;  /* 0x0000000400062308 */ /* 0x000e620000001000 */
[----:B0-----:R-:W-:-:S05]  /*d060*/  FADD.FTZ R5, R8, R5 ;  /* 0x0000000508057221 */ /* 0x001fca0000010000 */
[----:B------:R-:W-:Y:S01]  /*d070*/  FSETP.NE.FTZ.AND P3, PT, R5, RZ, PT ;  /* 0x000000ff0500720b */ /* 0x000fe20003f75000 */
[-C--:B-1----:R-:W-:Y:S01]  /*d080*/  FMUL.FTZ R160, R72, R6.reuse ;  /* 0x0000000648a07220 */ /* 0x082fe20000410000 */
[-C--:B------:R-:W-:Y:S01]  /*d090*/  FMUL.FTZ R3, R73, R6.reuse ;  /* 0x0000000649037220 */ /* 0x080fe20000410000 */
[----:B------:R-:W-:Y:S01]  /*d0a0*/  @P2 MUFU.LG2 R72, R4 ;  /* 0x0000000400482308 */ /* 0x000fe20000000c00 */
[----:B------:R-:W-:Y:S01]  /*d0b0*/  FMUL.FTZ R170, R112, R6 ;  /* 0x0000000670aa7220 */ /* 0x000fe20000410000 */
[----:B------:R-:W-:-:S08]  /*d0c0*/  @P2 FMUL.FTZ R112, R20, 0.69314718246459960938 ;  /* 0x3f31721814702820 */ /* 0x000fd00000410000 */
[----:B------:R-:W-:Y:S01]  /*d0d0*/  @P3 FMUL.FTZ R73, R20, 0.69314718246459960938 ;  /* 0x3f31721814493820 */ /* 0x000fe20000410000 */
        /* <DEDUP_REMOVED lines=12> */
[----:B------:R-:W1:Y:S01]  /*d1a0*/  @P3 MUFU.LG2 R19, R5 ;  /* 0x0000000500133308 */ /* 0x000e620000000c00 */
        /* <DEDUP_REMOVED lines=10> */
[----:B------:R-:W-:Y:S01]  /*d250*/  @P2 FMUL.FTZ R27, R72, 0.69314718246459960938 ;  /* 0x3f317218481b2820 */ /* 0x000fe20000410000 */
[----:B------:R-:W-:Y:S01]  /*d260*/  FMUL.FTZ R10, R31, R0 ;  /* 0x000000001f0a7220 */ /* 0x000fe20000410000 */
        /* <DEDUP_REMOVED lines=108> */
[----:B--2---:R-:W-:-:S05]  /*d930*/  VIADD R175, R175, 0x1 ;  /* 0x00000001afaf7836 */ /* 0x004fca0000000000 */
[----:B------:R0:W-:Y:S02]  /*d940*/  STL [R1+0x30], R175 ;  /* 0x000030af01007387 */ /* 0x0001e40000100800 */
.L_x_9742:
[----:B------:R-:W-:Y:S05]  /*d950*/  WARPSYNC.ALL ;  /* 0x0000000000007948 */ /* 0x000fea0003800000 */
[----:B------:R-:W1:Y:S01]  /*d960*/  S2R R21, SR_CgaCtaId ;  /* 0x0000000000157919 */ /* 0x000e620000008800 */
[----:B------:R-:W-:Y:S01]  /*d970*/  MOV R19, 0x400 ;  /* 0x0000040000137802 */ /* 0x000fe20000000f00 */
[----:B------:R-:W-:Y:S01]  /*d980*/  BSSY B0, `(.L_x_9798) ;  /* 0x000031c000007945 */ /* 0x000fe20003800000 */
[----:B------:R-:W-:Y:S02]  /*d990*/  BAR.SYNC.DEFER_BLOCKING 0x5, 0x180 ;  /* 0x0146000000007b1d */ /* 0x000fe40000010000 */
[----:B-1----:R-:W-:-:S05]  /*d9a0*/  LEA R19, R21, R19, 0x18 ;  /* 0x0000001315137211 */ /* 0x002fca00078ec0ff */
[----:B------:R1:W2:Y:S01]  /*d9b0*/  LDS.128 R72, [R19+0x228d0] ;  /* 0x0228d00013487984 */ /* 0x0002a20000000c00 */
[----:B------:R-:W-:Y:S06]  /*d9c0*/  BAR.ARV 0x4, 0x180 ;  /* 0x0106000000007b1d */ /* 0x000fec0000002000 */
[----:B------:R-:W-:Y:S05]  /*d9d0*/  @P1 BRA `(.L_x_9799) ;  /* 0x00000020002c1947 */ /* 0x000fea0003800000 */
[----:B------:R-:W3:Y:S04]  /*d9e0*/  LDL R21, [R1+0x5c] ;  /* 0x00005c0001157983 */ /* 0x000ee80000100800 */
[----:B------:R-:W4:Y:S04]  /*d9f0*/  LDL.LU R176, [R1+0x24] ;  /* 0x0000240001b07983 */ /* 0x000f280000300800 */
[----:B0-----:R-:W4:Y:S01]  /*da00*/  LDL.LU R175, [R1+0x28] ;  /* 0x0000280001af7983 */ /* 0x001f220000300800 */
[----:B-----5:R-:W0:Y:S01]  /*da10*/  S2R R26, SR_SWINHI ;  /* 0x00000000001a7919 */ /* 0x020e220000002f00 */
[----:B------:R-:W-:Y:S05]  /*da20*/  WARPSYNC.ALL ;  /* 0x0000000000007948 */ /* 0x000fea0003800000 */
[----:B------:R-:W-:Y:S01]  /*da30*/  F2FP.F16.F32.PACK_AB R24, R25, R24 ;  /* 0x000000181918723e */ /* 0x000fe200000000ff */
[----:B------:R-:W-:Y:S01]  /*da40*/  ULDC.64 UR4, c[0x0][0xc00] ;  /* 0x0003000000047ab9 */ /* 0x000fe20000000a00 */
[----:B------:R-:W-:Y:S01]  /*da50*/  F2FP.F16.F32.PACK_AB R5, R6, R5 ;  /* 0x000000050605723e */ /* 0x000fe200000000ff */
[----:B--2---:R-:W2:Y:S01]  /*da60*/  LDL R72, [R1+0x58] ;  /* 0x0000580001487983 */ /* 0x004ea20000100800 */
[----:B------:R-:W-:-:S02]  /*da70*/  F2FP.F16.F32.PACK_AB R7, R39, R7 ;  /* 0x000000072707723e */ /* 0x000fc400000000ff */
[----:B------:R-:W-:Y:S01]  /*da80*/  F2FP.F16.F32.PACK_AB R9, R43, R9 ;  /* 0x000000092b09723e */ /* 0x000fe200000000ff */
[----:B------:R-:W2:Y:S01]  /*da90*/  LDL R151, [R1+0x34] ;  /* 0x0000340001977983 */ /* 0x000ea20000100800 */
[----:B------:R-:W-:Y:S02]  /*daa0*/  MOV R34, R19 ;  /* 0x0000001300227202 */ /* 0x000fe40000000f00 */
[----:B0-----:R-:W-:Y:S02]  /*dab0*/  MOV R35, R26 ;  /* 0x0000001a00237202 */ /* 0x001fe40000000f00 */
        /* <DEDUP_REMOVED lines=22> */
[C---:B------:R-:W-:Y:S02]  /*dc20*/  LOP3.LUT R27, R118.reuse, 0x380, RZ, 0xc0, !PT ;  /* 0x00000380761b7812 */ /* 0x040fe400078ec0ff */
[C---:B------:R-:W-:Y:S02]  /*dc30*/  IADD3 R103, P2, R118.reuse, 0x40, RZ ;  /* 0x0000004076677810 */ /* 0x040fe40007f5e0ff */
[----:B------:R-:W-:Y:S02]  /*dc40*/  IADD3 R117, P3, R118, 0x60, RZ ;  /* 0x0000006076757810 */ /* 0x000fe40007f7e0ff */
[----:B------:R-:W-:Y:S02]  /*dc50*/  SHF.R.U64 R27, R27, 0x3, RZ ;  /* 0x000000031b1b7819 */ /* 0x000fe400000012ff */
[----:B------:R-:W-:Y:S02]  /*dc60*/  LOP3.LUT R102, R103, 0x380, RZ, 0xc0, !PT ;  /* 0x0000038067667812 */ /* 0x000fe400078ec0ff */
[----:B------:R-:W-:-:S02]  /*dc70*/  LOP3.LUT R116, R117, 0x380, RZ, 0xc0, !PT ;  /* 0x0000038075747812 */ /* 0x000fc400078ec0ff */
[----:B------:R-:W-:Y:S01]  /*dc80*/  LOP3.LUT R26, R27, R118, RZ, 0x3c, !PT ;  /* 0x000000761b1a7212 */ /* 0x000fe200078e3cff */
[--C-:B------:R-:W-:Y:S01]  /*dc90*/  IMAD.MOV.U32 R27, RZ, RZ, R119.reuse ;  /* 0x000000ffff1b7224 */ /* 0x100fe200078e0077 */
[----:B------:R-:W-:Y:S02]  /*dca0*/  SHF.R.U64 R102, R102, 0x3, RZ ;  /* 0x0000000366667819 */ /* 0x000fe400000012ff */
[----:B------:R-:W-:Y:S02]  /*dcb0*/  SHF.R.U64 R116, R116, 0x3, RZ ;  /* 0x0000000374747819 */ /* 0x000fe400000012ff */
[----:B------:R-:W-:Y:S01]  /*dcc0*/  LOP3.LUT R102, R102, R103, RZ, 0x3c, !PT ;  /* 0x0000006766667212 */ /* 0x000fe200078e3cff */
[--C-:B------:R-:W-:Y:S01]  /*dcd0*/  IMAD.X R103, RZ, RZ, R119.reuse, P2 ;  /* 0x000000ffff677224 */ /* 0x100fe200010e0677 */
[----:B------:R-:W-:Y:S01]  /*dce0*/  LOP3.LUT R116, R116, R117, RZ, 0x3c, !PT ;  /* 0x0000007574747212 */ /* 0x000fe200078e3cff */
[----:B------:R-:W-:Y:S01]  /*dcf0*/  IMAD.X R117, RZ, RZ, R119, P3 ;  /* 0x000000ffff757224 */ /* 0x000fe200018e0677 */
[----:B------:R-:W-:-:S02]  /*dd00*/  MOV R21, R26 ;  /* 0x0000001a00157202 */ /* 0x000fc40000000f00 */
[----:B------:R-:W-:Y:S02]  /*dd10*/  F2FP.F16.F32.PACK_AB R26, R29, R28 ;  /* 0x0000001c1d1a723e */ /* 0x000fe400000000ff */
[C---:B------:R-:W-:Y:S02]  /*dd20*/  IADD3 R29, P2, R118.reuse, 0x8000, RZ ;  /* 0x00008000761d7810 */ /* 0x040fe40007f5e0ff */
[C---:B------:R-:W-:Y:S02]  /*dd30*/  IADD3 R121, P3, R118.reuse, 0x8020, RZ ;  /* 0x0000802076797810 */ /* 0x040fe40007f7e0ff */
[----:B------:R-:W-:Y:S02]  /*dd40*/  IADD3 R99, P1, R118, 0x20, RZ ;  /* 0x0000002076637810 */ /* 0x000fe40007f3e0ff */
[----:B------:R-:W-:Y:S02]  /*dd50*/  LOP3.LUT R28, R29, 0x380, RZ, 0xc0, !PT ;  /* 0x000003801d1c7812 */ /* 0x000fe400078ec0ff */
[----:B------:R-:W-:-:S02]  /*dd60*/  LOP3.LUT R120, R121, 0x380, RZ, 0xc0, !PT ;  /* 0x0000038079787812 */ /* 0x000fc400078ec0ff */
[----:B------:R-:W-:Y:S02]  /*dd70*/  LOP3.LUT R98, R99, 0x380, RZ, 0xc0, !PT ;  /* 0x0000038063627812 */ /* 0x000fe400078ec0ff */
[----:B------:R-:W-:Y:S02]  /*dd80*/  IADD3 R107, P4, R118, 0x4000, RZ ;  /* 0x00004000766b7810 */ /* 0x000fe40007f9e0ff */
[----:B------:R-:W-:Y:S02]  /*dd90*/  F2FP.F16.F32.PACK_AB R27, R10, R4 ;  /* 0x000000040a1b723e */ /* 0x000fe400000000ff */
[----:B------:R-:W-:Y:S02]  /*dda0*/  SHF.R.U64 R28, R28, 0x3, RZ ;  /* 0x000000031c1c7819 */ /* 0x000fe400000012ff */
[----:B------:R-:W-:Y:S02]  /*ddb0*/  SHF.R.U64 R120, R120, 0x3, RZ ;  /* 0x0000000378787819 */ /* 0x000fe400000012ff */
[----:B------:R-:W-:Y:S01]  /*ddc0*/  SHF.R.U64 R98, R98, 0x3, RZ ;  /* 0x0000000362627819 */ /* 0x000fe200000012ff */
[----:B------:R0:W-:Y:S01]  /*ddd0*/  STSM.16.M88.4 [R21], R24 ;  /* 0x0000001815007844 */ /* 0x0001e20000000200 */
[----:B------:R-:W-:-:S02]  /*dde0*/  LOP3.LUT R106, R107, 0x380, RZ, 0xc0, !PT ;  /* 0x000003806b6a7812 */ /* 0x000fc400078ec0ff */
[----:B------:R-:W-:Y:S01]  /*ddf0*/  LOP3.LUT R28, R28, R29, RZ, 0x3c, !PT ;  /* 0x0000001d1c1c7212 */ /* 0x000fe200078e3cff */
[--C-:B------:R-:W-:Y:S01]  /*de00*/  IMAD.X R29, RZ, RZ, R119.reuse, P2 ;  /* 0x000000ffff1d7224 */ /* 0x100fe200010e0677 */
[----:B------:R-:W-:Y:S01]  /*de10*/  LOP3.LUT R120, R120, R121, RZ, 0x3c, !PT ;  /* 0x0000007978787212 */ /* 0x000fe200078e3cff */
[----:B------:R-:W-:Y:S01]  /*de20*/  IMAD.X R121, RZ, RZ, R119, P3 ;  /* 0x000000ffff797224 */ /* 0x000fe200018e0677 */
[----:B------:R-:W-:Y:S02]  /*de30*/  LOP3.LUT R98, R98, R99, RZ, 0x3c, !PT ;  /* 0x0000006362627212 */ /* 0x000fe400078e3cff */
[C---:B------:R-:W-:Y:S02]  /*de40*/  IADD3 R115, P5, R118.reuse, 0x4020, RZ ;  /* 0x0000402076737810 */ /* 0x040fe40007fbe0ff */
[----:B------:R-:W-:Y:S02]  /*de50*/  IADD3.X R99, RZ, R119, RZ, P1, !PT ;  /* 0x00000077ff637210 */ /* 0x000fe40000ffe4ff */
[----:B------:R-:W-:-:S02]  /*de60*/  IADD3 R113, P0, R118, 0x4040, RZ ;  /* 0x0000404076717810 */ /* 0x000fc40007f1e0ff */
[C---:B------:R-:W-:Y:S02]  /*de70*/  IADD3 R111, P1, R118.reuse, 0x4060, RZ ;  /* 0x00004060766f7810 */ /* 0x040fe40007f3e0ff */
[C---:B0-----:R-:W-:Y:S02]  /*de80*/  IADD3 R25, P2, R118.reuse, 0xc040, RZ ;  /* 0x0000c04076197810 */ /* 0x041fe40007f5e0ff */
[----:B------:R-:W-:Y:S02]  /*de90*/  IADD3 R27, P3, R118, 0xc060, RZ ;  /* 0x0000c060761b7810 */ /* 0x000fe40007f7e0ff */
[----:B------:R-:W-:Y:S02]  /*dea0*/  SHF.R.U64 R106, R106, 0x3, RZ ;  /* 0x000000036a6a7819 */ /* 0x000fe400000012ff */
[----:B------:R-:W-:Y:S02]  /*deb0*/  LOP3.LUT R114, R115, 0x380, RZ, 0xc0, !PT ;  /* 0x0000038073727812 */ /* 0x000fe400078ec0ff */
[----:B------:R-:W-:-:S02]  /*dec0*/  LOP3.LUT R24, R25, 0x380, RZ, 0xc0, !PT ;  /* 0x0000038019187812 */ /* 0x000fc400078ec0ff */
[----:B------:R-:W-:Y:S02]  /*ded0*/  LOP3.LUT R26, R27, 0x380, RZ, 0xc0, !PT ;  /* 0x000003801b1a7812 */ /* 0x000fe400078ec0ff */
[----:B------:R-:W-:Y:S02]  /*dee0*/  LOP3.LUT R112, R113, 0x380, RZ, 0xc0, !PT ;  /* 0x0000038071707812 */ /* 0x000fe400078ec0ff */
[----:B------:R-:W-:Y:S02]  /*def0*/  LOP3.LUT R110, R111, 0x380, RZ, 0xc0, !PT ;  /* 0x000003806f6e7812 */ /* 0x000fe400078ec0ff */
[----:B------:R-:W-:Y:S01]  /*df00*/  LOP3.LUT R106, R106, R107, RZ, 0x3c, !PT ;  /* 0x0000006b6a6a7212 */ /* 0x000fe200078e3cff */
[----:B------:R-:W-:Y:S01]  /*df10*/  IMAD.X R107, RZ, RZ, R119, P4 ;  /* 0x000000ffff6b7224 */ /* 0x000fe200020e0677 */
[----:B------:R-:W-:Y:S02]  /*df20*/  SHF.R.U64 R114, R114, 0x3, RZ ;  /* 0x0000000372727819 */ /* 0x000fe400000012ff */
[----:B------:R-:W-:-:S02]  /*df30*/  IADD3 R123, P4, R118, 0x8040, RZ ;  /* 0x00008040767b7810 */ /* 0x000fc40007f9e0ff */
[----:B------:R-:W-:Y:S02]  /*df40*/  SHF.R.U64 R24, R24, 0x3, RZ ;  /* 0x0000000318187819 */ /* 0x000fe400000012ff */
[----:B------:R-:W-:Y:S02]  /*df50*/  SHF.R.U64 R26, R26, 0x3, RZ ;  /* 0x000000031a1a7819 */ /* 0x000fe400000012ff */
[----:B------:R-:W-:Y:S02]  /*df60*/  SHF.R.U64 R112, R112, 0x3, RZ ;  /* 0x0000000370707819 */ /* 0x000fe400000012ff */
[----:B------:R-:W-:Y:S02]  /*df70*/  SHF.R.U64 R110, R110, 0x3, RZ ;  /* 0x000000036e6e7819 */ /* 0x000fe400000012ff */
[----:B------:R-:W-:Y:S01]  /*df80*/  LOP3.LUT R114, R114, R115, RZ, 0x3c, !PT ;  /* 0x0000007372727212 */ /* 0x000fe200078e3cff */
[----:B------:R-:W-:Y:S01]  /*df90*/  IMAD.X R115, RZ, RZ, R119, P5 ;  /* 0x000000ffff737224 */ /* 0x000fe200028e0677 */
[----:B------:R-:W-:-:S02]  /*dfa0*/  LOP3.LUT R122, R123, 0x380, RZ, 0xc0, !PT ;  /* 0x000003807b7a7812 */ /* 0x000fc400078ec0ff */
[----:B------:R-:W-:Y:S01]  /*dfb0*/  LOP3.LUT R24, R24, R25, RZ, 0x3c, !PT ;  /* 0x0000001918187212 */ /* 0x000fe200078e3cff */
[--C-:B------:R-:W-:Y:S01]  /*dfc0*/  IMAD.X R25, RZ, RZ, R119.reuse, P2 ;  /* 0x000000ffff197224 */ /* 0x100fe200010e0677 */
[----:B------:R-:W-:Y:S01]  /*dfd0*/  LOP3.LUT R26, R26, R27, RZ, 0x3c, !PT ;  /* 0x0000001b1a1a7212 */ /* 0x000fe200078e3cff */
[--C-:B------:R-:W-:Y:S01]  /*dfe0*/  IMAD.X R27, RZ, RZ, R119.reuse, P3 ;  /* 0x000000ffff1b7224 */ /* 0x100fe200018e0677 */
[----:B------:R-:W-:Y:S02]  /*dff0*/  LOP3.LUT R112, R112, R113, RZ, 0x3c, !PT ;  /* 0x0000007170707212 */ /* 0x000fe400078e3cff */
[----:B------:R-:W-:Y:S01]  /*e000*/  LOP3.LUT R110, R110, R111, RZ, 0x3c, !PT ;  /* 0x0000006f6e6e7212 */ /* 0x000fe200078e3cff */
[----:B------:R-:W-:Y:S01]  /*e010*/  IMAD.X R111, RZ, RZ, R119, P1 ;  /* 0x000000ffff6f7224 */ /* 0x000fe200008e0677 */
[----:B------:R-:W-:Y:S02]  /*e020*/  IADD3 R125, P5, R118, 0x8060, RZ ;  /* 0x00008060767d7810 */ /* 0x000fe40007fbe0ff */
[----:B------:R-:W-:-:S02]  /*e030*/  IADD3.X R113, RZ, R119, RZ, P0, !PT ;  /* 0x00000077ff717210 */ /* 0x000fc400007fe4ff */
[----:B------:R-:W-:Y:S02]  /*e040*/  MOV R98, R98 ;  /* 0x0000006200627202 */ /* 0x000fe40000000f00 */
[----:B------:R-:W-:Y:S02]  /*e050*/  F2FP.F16.F32.PACK_AB R4, R33, R14 ;  /* 0x0000000e2104723e */ /* 0x000fe400000000ff */
[C---:B------:R-:W-:Y:S02]  /*e060*/  IADD3 R127, P0, R118.reuse, 0xc000, RZ ;  /* 0x0000c000767f7810 */ /* 0x040fe40007f1e0ff */
[----:B------:R-:W-:Y:S02]  /*e070*/  IADD3 R129, P1, R118, 0xc020, RZ ;  /* 0x0000c02076817810 */ /* 0x000fe40007f3e0ff */
[----:B------:R-:W-:Y:S02]  /*e080*/  SHF.R.U64 R122, R122, 0x3, RZ ;  /* 0x000000037a7a7819 */ /* 0x000fe400000012ff */
[----:B------:R-:W-:-:S02]  /*e090*/  MOV R102, R102 ;  /* 0x0000006600667202 */ /* 0x000fc40000000f00 */
[----:B------:R-:W-:Y:S02]  /*e0a0*/  F2FP.F16.F32.PACK_AB R10, R45, R154 ;  /* 0x0000009a2d0a723e */ /* 0x000fe400000000ff */
[----:B------:R-:W-:Y:S01]  /*e0b0*/  LOP3.LUT R124, R125, 0x380, RZ, 0xc0, !PT ;  /* 0x000003807d7c7812 */ /* 0x000fe200078ec0ff */
[----:B------:R0:W-:Y:S01]  /*e0c0*/  STSM.16.M88.4 [R98], R4 ;  /* 0x0000000462007844 */ /* 0x0001e20000000200 */
[----:B------:R-:W-:Y:S02]  /*e0d0*/  MOV R116, R116 ;  /* 0x0000007400747202 */ /* 0x000fe40000000f00 */
[----:B------:R-:W-:Y:S02]  /*e0e0*/  MOV R33, R24 ;  /* 0x0000001800217202 */ /* 0x000fe40000000f00 */
[----:B------:R-:W-:Y:S02]  /*e0f0*/  MOV R37, R26 ;  /* 0x0000001a00257202 */ /* 0x000fe40000000f00 */
[----:B------:R-:W-:-:S02]  /*e100*/  F2FP.F16.F32.PACK_AB R14, R53, R156 ;  /* 0x0000009c350e723e */ /* 0x000fc400000000ff */
[----:B------:R-:W-:Y:S02]  /*e110*/  LOP3.LUT R126, R127, 0x380, RZ, 0xc0, !PT ;  /* 0x000003807f7e7812 */ /* 0x000fe400078ec0ff */
[----:B------:R-:W-:Y:S02]  /*e120*/  LOP3.LUT R128, R129, 0x380, RZ, 0xc0, !PT ;  /* 0x0000038081807812 */ /* 0x000fe400078ec0ff */
[----:B------:R-:W-:Y:S02]  /*e130*/  MOV R106, R106 ;  /* 0x0000006a006a7202 */ /* 0x000fe40000000f00 */
[----:B------:R-:W-:Y:S02]  /*e140*/  F2FP.F16.F32.PACK_AB R24, R57, R56 ;  /* 0x000000383918723e */ /* 0x000fe400000000ff */
[----:B------:R-:W-:Y:S02]  /*e150*/  F2FP.F16.F32.PACK_AB R25, R59, R58 ;  /* 0x0000003a3b19723e */ /* 0x000fe400000000ff */
[----:B------:R-:W-:-:S02]  /*e160*/  F2FP.F16.F32.PACK_AB R26, R61, R157 ;  /* 0x0000009d3d1a723e */ /* 0x000fc400000000ff */
[----:B------:R-:W-:Y:S01]  /*e170*/  F2FP.F16.F32.PACK_AB R27, R63, R62 ;  /* 0x0000003e3f1b723e */ /* 0x000fe200000000ff */
[----:B------:R3:W-:Y:S01]  /*e180*/  STSM.16.M88.4 [R102], R8 ;  /* 0x0000000866007844 */ /* 0x0007e20000000200 */
[----:B------:R-:W-:Y:S01]  /*e190*/  LOP3.LUT R122, R122, R123, RZ, 0x3c, !PT ;  /* 0x0000007b7a7a7212 */ /* 0x000fe200078e3cff */
[----:B------:R-:W-:Y:S01]  /*e1a0*/  IMAD.X R123, RZ, RZ, R119, P4 ;  /* 0x000000ffff7b7224 */ /* 0x000fe200020e0677 */
[----:B------:R-:W-:Y:S02]  /*e1b0*/  MOV R114, R114 ;  /* 0x0000007200727202 */ /* 0x000fe40000000f00 */
[----:B0-----:R-:W-:Y:S02]  /*e1c0*/  F2FP.F16.F32.PACK_AB R4, R65, R158 ;  /* 0x0000009e4104723e */ /* 0x001fe400000000ff */
[----:B------:R-:W-:Y:S02]  /*e1d0*/  F2FP.F16.F32.PACK_AB R5, R67, R66 ;  /* 0x000000424305723e */ /* 0x000fe400000000ff */
[----:B------:R-:W-:-:S02]  /*e1e0*/  F2FP.F16.F32.PACK_AB R6, R69, R159 ;  /* 0x0000009f4506723e */ /* 0x000fc400000000ff */
[----:B------:R-:W-:Y:S02]  /*e1f0*/  F2FP.F16.F32.PACK_AB R7, R71, R70 ;  /* 0x000000464707723e */ /* 0x000fe400000000ff */
[----:B------:R-:W-:Y:S01]  /*e200*/  SHF.R.U64 R124, R124, 0x3, RZ ;  /* 0x000000037c7c7819 */ /* 0x000fe200000012ff */
[----:B------:R-:W-:Y:S01]  /*e210*/  STSM.16.M88.4 [R116], R12 ;  /* 0x0000000c74007844 */ /* 0x000fe20000000200 */
[----:B------:R-:W-:Y:S02]  /*e220*/  MOV R112, R112 ;  /* 0x0000007000707202 */ /* 0x000fe40000000f00 */
[----:B------:R-:W-:Y:S02]  /*e230*/  MOV R21, R28 ;  /* 0x0000001c00157202 */ /* 0x000fe40000000f00 */
[----:B---3--:R-:W-:Y:S02]  /*e240*/  F2FP.F16.F32.PACK_AB R8, R3, R160 ;  /* 0x000000a00308723e */ /* 0x008fe400000000ff */
[----:B------:R-:W-:-:S02]  /*e250*/  F2FP.F16.F32.PACK_AB R9, R30, R20 ;  /* 0x000000141e09723e */ /* 0x000fc400000000ff */
[----:B------:R-:W-:Y:S02]  /*e260*/  F2FP.F16.F32.PACK_AB R10, R77, R161 ;  /* 0x000000a14d0a723e */ /* 0x000fe400000000ff */
[----:B------:R-:W-:Y:S01]  /*e270*/  F2FP.F16.F32.PACK_AB R11, R79, R78 ;  /* 0x0000004e4f0b723e */ /* 0x000fe200000000ff */
[----:B------:R-:W-:Y:S01]  /*e280*/  STSM.16.M88.4 [R106], R24 ;  /* 0x000000186a007844 */ /* 0x000fe20000000200 */
[----:B------:R-:W-:Y:S01]  /*e290*/  SHF.R.U64 R126, R126, 0x3, RZ ;  /* 0x000000037e7e7819 */ /* 0x000fe200000012ff */
[----:B------:R-:W0:Y:S01]  /*e2a0*/  LDC R3, c[0x0][0xbe8] ;  /* 0x0002fa00ff037b82 */ /* 0x000e220000000800 */
[----:B------:R-:W-:Y:S02]  /*e2b0*/  SHF.R.U64 R128, R128, 0x3, RZ ;  /* 0x0000000380807819 */ /* 0x000fe400000012ff */
[----:B------:R-:W-:Y:S02]  /*e2c0*/  MOV R110, R110 ;  /* 0x0000006e006e7202 */ /* 0x000fe40000000f00 */
[----:B------:R-:W-:-:S02]  /*e2d0*/  F2FP.F16.F32.PACK_AB R28, R81, R162 ;  /* 0x000000a2511c723e */ /* 0x000fc400000000ff */
[----:B------:R-:W-:Y:S02]  /*e2e0*/  F2FP.F16.F32.PACK_AB R29, R83, R82 ;  /* 0x00000052531d723e */ /* 0x000fe400000000ff */
[----:B------:R-:W-:Y:S01]  /*e2f0*/  F2FP.F16.F32.PACK_AB R30, R85, R163 ;  /* 0x000000a3551e723e */ /* 0x000fe200000000ff */
[----:B------:R3:W-:Y:S01]  /*e300*/  STSM.16.M88.4 [R114], R4 ;  /* 0x0000000472007844 */ /* 0x0007e20000000200 */
[----:B------:R-:W-:Y:S01]  /*e310*/  LOP3.LUT R124, R124, R125, RZ, 0x3c, !PT ;  /* 0x0000007d7c7c7212 */ /* 0x000fe200078e3cff */
[----:B------:R-:W-:Y:S01]  /*e320*/  IMAD.X R125, RZ, RZ, R119, P5 ;  /* 0x000000ffff7d7224 */ /* 0x000fe200028e0677 */
[----:B------:R-:W-:Y:S02]  /*e330*/  MOV R120, R120 ;  /* 0x0000007800787202 */ /* 0x000fe40000000f00 */
[----:B------:R-:W-:Y:S02]  /*e340*/  F2FP.F16.F32.PACK_AB R56, R97, R166 ;  /* 0x000000a66138723e */ /* 0x000fe400000000ff */
[----:B------:R-:W-:-:S02]  /*e350*/  F2FP.F16.F32.PACK_AB R57, R44, R38 ;  /* 0x000000262c39723e */ /* 0x000fc400000000ff */
[----:B------:R-:W-:Y:S02]  /*e360*/  F2FP.F16.F32.PACK_AB R58, R101, R167 ;  /* 0x000000a7653a723e */ /* 0x000fe400000000ff */
[----:B------:R-:W-:Y:S01]  /*e370*/  F2FP.F16.F32.PACK_AB R59, R48, R46 ;  /* 0x0000002e303b723e */ /* 0x000fe200000000ff */
[----:B------:R1:W-:Y:S01]  /*e380*/  STSM.16.M88.4 [R112], R8 ;  /* 0x0000000870007844 */ /* 0x0003e20000000200 */
[----:B------:R-:W-:Y:S02]  /*e390*/  MOV R122, R122 ;  /* 0x0000007a007a7202 */ /* 0x000fe40000000f00 */
[----:B------:R-:W-:Y:S02]  /*e3a0*/  LOP3.LUT R126, R126, R127, RZ, 0x3c, !PT ;  /* 0x0000007f7e7e7212 */ /* 0x000fe400078e3cff */
[----:B---3--:R-:W-:Y:S02]  /*e3b0*/  F2FP.F16.F32.PACK_AB R4, R105, R168 ;  /* 0x000000a86904723e */ /* 0x008fe400000000ff */
[----:B------:R-:W-:-:S02]  /*e3c0*/  F2FP.F16.F32.PACK_AB R5, R52, R50 ;  /* 0x000000323405723e */ /* 0x000fc400000000ff */
[----:B------:R-:W-:Y:S02]  /*e3d0*/  F2FP.F16.F32.PACK_AB R6, R109, R169 ;  /* 0x000000a96d06723e */ /* 0x000fe400000000ff */
[----:B------:R-:W-:Y:S01]  /*e3e0*/  F2FP.F16.F32.PACK_AB R7, R60, R54 ;  /* 0x000000363c07723e */ /* 0x000fe200000000ff */
[----:B------:R-:W-:Y:S01]  /*e3f0*/  STSM.16.M88.4 [R110], R28 ;  /* 0x0000001c6e007844 */ /* 0x000fe20000000200 */
[----:B------:R-:W-:Y:S01]  /*e400*/  LOP3.LUT R128, R128, R129, RZ, 0x3c, !PT ;  /* 0x0000008180807212 */ /* 0x000fe200078e3cff */
[----:B------:R-:W-:Y:S01]  /*e410*/  IMAD.X R129, RZ, RZ, R119, P1 ;  /* 0x000000ffff817224 */ /* 0x000fe200008e0677 */
[----:B------:R-:W-:Y:S01]  /*e420*/  IADD3.X R127, RZ, R119, RZ, P0, !PT ;  /* 0x00000077ff7f7210 */ /* 0x000fe200007fe4ff */
[----:B------:R-:W-:Y:S01]  /*e430*/  STSM.16.M88.4 [R21], R40 ;  /* 0x0000002815007844 */ /* 0x000fe20000000200 */
[----:B------:R-:W-:Y:S02]  /*e440*/  MOV R124, R124 ;  /* 0x0000007c007c7202 */ /* 0x000fe40000000f00 */
[----:B-1----:R-:W-:Y:S01]  /*e450*/  F2FP.F16.F32.PACK_AB R8, R96, R170 ;  /* 0x000000aa6008723e */ /* 0x002fe200000000ff */
[----:B------:R-:W-:Y:S01]  /*e460*/  STSM.16.M88.4 [R120], R56 ;  /* 0x0000003878007844 */ /* 0x000fe20000000200 */
[----:B------:R-:W-:-:S02]  /*e470*/  F2FP.F16.F32.PACK_AB R9, R68, R64 ;  /* 0x000000404409723e */ /* 0x000fc400000000ff */
[----:B------:R-:W-:Y:S01]  /*e480*/  F2FP.F16.F32.PACK_AB R10, R100, R171 ;  /* 0x000000ab640a723e */ /* 0x000fe200000000ff */
[----:B------:R4:W-:Y:S01]  /*e490*/  STSM.16.M88.4 [R122], R4 ;  /* 0x000000047a007844 */ /* 0x0009e20000000200 */
[----:B------:R-:W-:Y:S02]  /*e4a0*/  F2FP.F16.F32.PACK_AB R11, R80, R76 ;  /* 0x0000004c500b723e */ /* 0x000fe400000000ff */
[----:B------:R-:W-:Y:S02]  /*e4b0*/  MOV R126, R126 ;  /* 0x0000007e007e7202 */ /* 0x000fe40000000f00 */
[----:B------:R-:W-:Y:S02]  /*e4c0*/  F2FP.F16.F32.PACK_AB R12, R104, R172 ;  /* 0x000000ac680c723e */ /* 0x000fe400000000ff */
[----:B------:R-:W-:Y:S02]  /*e4d0*/  F2FP.F16.F32.PACK_AB R13, R86, R84 ;  /* 0x00000054560d723e */ /* 0x000fe400000000ff */
[----:B------:R-:W-:-:S02]  /*e4e0*/  F2FP.F16.F32.PACK_AB R14, R108, R173 ;  /* 0x000000ad6c0e723e */ /* 0x000fc400000000ff */
[----:B------:R-:W-:Y:S02]  /*e4f0*/  F2FP.F16.F32.PACK_AB R15, R92, R88 ;  /* 0x000000585c0f723e */ /* 0x000fe400000000ff */
[----:B------:R-:W-:Y:S02]  /*e500*/  ISETP.NE.U32.AND P0, PT, RZ, UR4, PT ;  /* 0x00000004ff007c0c */ /* 0x000fe4000bf05070 */
[----:B------:R-:W-:Y:S02]  /*e510*/  MOV R128, R128 ;  /* 0x0000008000807202 */ /* 0x000fe40000000f00 */
[----:B----4-:R-:W-:Y:S02]  /*e520*/  IADD3 R6, P1, R176, UR4, RZ ;  /* 0x00000004b0067c10 */ /* 0x010fe4000ff3e0ff */
[----:B------:R-:W-:Y:S02]  /*e530*/  F2FP.F16.F32.PACK_AB R24, R152, R174 ;  /* 0x000000ae9818723e */ /* 0x000fe400000000ff */
[----:B------:R-:W-:-:S02]  /*e540*/  F2FP.F16.F32.PACK_AB R25, R131, R130 ;  /* 0x000000828319723e */ /* 0x000fc400000000ff */
[----:B------:R-:W-:Y:S02]  /*e550*/  F2FP.F16.F32.PACK_AB R26, R133, R132 ;  /* 0x00000084851a723e */ /* 0x000fe400000000ff */
[----:B------:R-:W-:Y:S01]  /*e560*/  F2FP.F16.F32.PACK_AB R27, R135, R134 ;  /* 0x00000086871b723e */ /* 0x000fe200000000ff */
[----:B------:R1:W-:Y:S01]  /*e570*/  STSM.16.M88.4 [R124], R8 ;  /* 0x000000087c007844 */ /* 0x0003e20000000200 */
[----:B------:R-:W-:Y:S02]  /*e580*/  ISETP.NE.AND.EX P0, PT, RZ, UR5, PT, P0 ;  /* 0x00000005ff007c0c */ /* 0x000fe4000bf05300 */
[----:B------:R-:W-:Y:S01]  /*e590*/  IADD3.X R7, R175, UR5, RZ, P1, !PT ;  /* 0x00000005af077c10 */ /* 0x000fe20008ffe4ff */
[----:B------:R2:W-:Y:S01]  /*e5a0*/  STSM.16.M88.4 [R126], R12 ;  /* 0x0000000c7e007844 */ /* 0x0005e20000000200 */
[----:B------:R-:W-:Y:S02]  /*e5b0*/  ULDC.64 UR4, c[0x0][0xc08] ;  /* 0x0003020000047ab9 */ /* 0x000fe40000000a00 */
[----:B------:R-:W-:Y:S01]  /*e5c0*/  ISETP.NE.U32.AND P2, PT, RZ, UR4, PT ;  /* 0x00000004ff007c0c */ /* 0x000fe2000bf45070 */
[----:B------:R3:W-:Y:S04]  /*e5d0*/  STSM.16.M88.4 [R128], R24 ;  /* 0x0000001880007844 */ /* 0x0007e80000000200 */
[----:B------:R3:W-:Y:S01]  /*e5e0*/  STSM.16.M88.4 [R33], R136 ;  /* 0x0000008821007844 */ /* 0x0007e20000000200 */
[----:B------:R-:W-:-:S03]  /*e5f0*/  ISETP.NE.AND.EX P2, PT, RZ, UR5, PT, P2 ;  /* 0x00000005ff007c0c */ /* 0x000fc6000bf45320 */
[----:B------:R3:W-:Y:S01]  /*e600*/  STSM.16.M88.4 [R37], R144 ;  /* 0x0000009025007844 */ /* 0x0007e20000000200 */
[----:B------:R-:W-:Y:S01]  /*e610*/  IMAD.MOV.U32 R20, RZ, RZ, RZ ;  /* 0x000000ffff147224 */ /* 0x000fe200078e00ff */
[----:B------:R-:W-:Y:S08]  /*e620*/  BAR.SYNC.DEFER_BLOCKING 0x1, 0x100 ;  /* 0x0044000000007b1d */ /* 0x000ff00000010000 */
[----:B------:R-:W-:Y:S01]  /*e630*/  @P2 IADD3 R4, P3, R176, UR4, RZ ;  /* 0x00000004b0042c10 */ /* 0x000fe2000ff7e0ff */
[----:B------:R-:W-:-:S02]  /*e640*/  ULDC UR4, c[0x0][0xa88] ;  /* 0x0002a20000047ab9 */ /* 0x000fc40000000800 */
[----:B------:R-:W-:Y:S01]  /*e650*/  IMAD.U32 R0, RZ, RZ, UR4 ;  /* 0x00000004ff007e24 */ /* 0x000fe2000f8e00ff */
[----:B------:R-:W-:Y:S01]  /*e660*/  @P2 IADD3.X R5, R175, UR5, RZ, P3, !PT ;  /* 0x00000005af052c10 */ /* 0x000fe20009ffe4ff */
[----:B------:R3:W5:Y:S04]  /*e670*/  @P0 LDG.E R20, desc[UR40][R6.64] ;  /* 0x0000002806140981 */ /* 0x000768000c1e1900 */
[----:B------:R3:W5:Y:S01]  /*e680*/  @P2 LDG.E R0, desc[UR40][R4.64] ;  /* 0x0000002804002981 */ /* 0x000762000c1e1900 */
[----:B0-----:R-:W-:-:S13]  /*e690*/  ISETP.NE.AND P1, PT, R3, 0x1, PT ;  /* 0x000000010300780c */ /* 0x001fda0003f25270 */
[----:B-1----:R-:W0:Y:S08]  /*e6a0*/  @P1 LDC R8, c[0x0][0xbec] ;  /* 0x0002fb00ff081b82 */ /* 0x002e300000000800 */
[----:B------:R-:W1:Y:S01]  /*e6b0*/  @P1 LDC R11, c[0x0][0xbf0] ;  /* 0x0002fc00ff0b1b82 */ /* 0x000e620000000800 */
[----:B--2---:R-:W-:Y:S01]  /*e6c0*/  LEA R15, R151, R72, 0x7 ;  /* 0x00000048970f7211 */ /* 0x004fe200078e38ff */
[----:B---3--:R-:W-:Y:S06]  /*e6d0*/  @P2 BRA `(.L_x_9800) ;  /* 0x0000000000102947 */ /* 0x008fec0003800000 */
[----:B------:R-:W-:Y:S05]  /*e6e0*/  @!P0 BRA `(.L_x_9800) ;  /* 0x00000000000c8947 */ /* 0x000fea0003800000 */
[----:B------:R-:W2:Y:S04]  /*e6f0*/  LDG.E R5, desc[UR40][R6.64] ;  /* 0x0000002806057981 */ /* 0x000ea8000c1e1900 */
[----:B-----5:R-:W2:Y:S02]  /*e700*/  LDG.E R0, desc[UR40][R6.64+0x4] ;  /* 0x0000042806007981 */ /* 0x020ea4000c1e1900 */
[----:B--2---:R-:W-:-:S07]  /*e710*/  IMAD.IADD R0, R0, 0x1, -R5 ;  /* 0x0000000100007824 */ /* 0x004fce00078e0a05 */
.L_x_9800:
[----:B------:R-:W2:Y:S01]  /*e720*/  LDL.LU R12, [R1+0x3c] ;  /* 0x00003c00010c7983 */ /* 0x000ea20000300800 */
[----:B0-----:R-:W-:Y:S01]  /*e730*/  @P1 IMAD.HI.U32 R4, R15, R8, RZ ;  /* 0x000000080f041227 */ /* 0x001fe200078e00ff */
[----:B------:R-:W-:Y:S01]  /*e740*/  ULDC.64 UR4, c[0x0][0xb90] ;  /* 0x0002e40000047ab9 */ /* 0x000fe20000000a00 */
[----:B-----5:R-:W-:Y:S01]  /*e750*/  SHF.R.S32.HI R21, RZ, 0x1f, R20 ;  /* 0x0000001fff157819 */ /* 0x020fe20000011414 */
[----:B------:R-:W3:Y:S01]  /*e760*/  LDL.LU R10, [R1+0x2c] ;  /* 0x00002c00010a7983 */ /* 0x000ee20000300800 */
[----:B------:R-:W-:Y:S01]  /*e770*/  IMAD.MOV.U32 R9, RZ, RZ, R15 ;  /* 0x000000ffff097224 */ /* 0x000fe200078e000f */
[----:B------:R-:W0:Y:S02]  /*e780*/  @P1 LDC R85, c[0x0][0xbec] ;  /* 0x0002fb00ff551b82 */ /* 0x000e240000000800 */
[----:B------:R-:W4:Y:S01]  /*e790*/  LDL.LU R87, [R1+0x20] ;  /* 0x0000200001577983 */ /* 0x000f220000300800 */
[----:B-1----:R-:W-:-:S03]  /*e7a0*/  @P1 SHF.R.U32.HI R9, RZ, R11, R4 ;  /* 0x0000000bff091219 */ /* 0x002fc60000011604 */
[----:B------:R-:W4:Y:S01]  /*e7b0*/  LDL R14, [R1+0x50] ;  /* 0x00005000010e7983 */ /* 0x000f220000100800 */
[----:B------:R-:W1:Y:S01]  /*e7c0*/  S2R R84, SR_TID.X ;  /* 0x0000000000547919 */ /* 0x000e620000002100 */
[----:B------:R-:W0:Y:S01]  /*e7d0*/  S2R R27, SR_TID.X ;  /* 0x00000000001b7919 */ /* 0x000e220000002100 */
[----:B-1----:R-:W-:-:S05]  /*e7e0*/  VIADD R84, R84, 0xffffff80 ;  /* 0xffffff8054547836 */ /* 0x002fca0000000000 */
[----:B------:R-:W-:-:S04]  /*e7f0*/  SHF.R.S32.HI R86, RZ, 0x1f, R84 ;  /* 0x0000001fff567819 */ /* 0x000fc80000011454 */
[----:B------:R-:W-:-:S04]  /*e800*/  LEA.HI R86, R86, R84, RZ, 0x3 ;  /* 0x0000005456567211 */ /* 0x000fc800078f18ff */
[----:B------:R-:W-:-:S05]  /*e810*/  SHF.R.S32.HI R86, RZ, 0x3, R86 ;  /* 0x00000003ff567819 */ /* 0x000fca0000011456 */
[----:B------:R-:W-:Y:S01]  /*e820*/  IMAD R13, R86, 0x40, R213 ;  /* 0x00000040560d7824 */ /* 0x000fe200078e02d5 */
[----:B------:R-:W-:Y:S01]  /*e830*/  SHF.R.S32.HI R82, RZ, 0x1f, R84 ;  /* 0x0000001fff527819 */ /* 0x000fe20000011454 */
[----:B0-----:R-:W-:-:S03]  /*e840*/  VIADD R27, R27, 0xffffff80 ;  /* 0xffffff801b1b7836 */ /* 0x001fc60000000000 */
[----:B------:R-:W-:Y:S02]  /*e850*/  LEA.HI R82, R82, R84, RZ, 0x3 ;  /* 0x0000005452527211 */ /* 0x000fe400078f18ff */
[----:B------:R-:W-:Y:S02]  /*e860*/  SHF.R.S32.HI R26, RZ, 0x1f, R27 ;  /* 0x0000001fff1a7819 */ /* 0x000fe4000001141b */
[----:B------:R-:W-:Y:S02]  /*e870*/  LOP3.LUT R82, R82, 0xfffffff8, RZ, 0xc0, !PT ;  /* 0xfffffff852527812 */ /* 0x000fe400078ec0ff */
[----:B------:R-:W-:-:S03]  /*e880*/  LEA.HI R26, R26, R27, RZ, 0x7 ;  /* 0x0000001b1a1a7211 */ /* 0x000fc600078f38ff */
[----:B------:R-:W-:Y:S02]  /*e890*/  IMAD.IADD R82, R84, 0x1, -R82 ;  /* 0x0000000154527824 */ /* 0x000fe400078e0a52 */
[----:B------:R-:W0:Y:S01]  /*e8a0*/  @P1 LDC R84, c[0x0][0xbf0] ;  /* 0x0002fc00ff541b82 */ /* 0x000e220000000800 */
[----:B------:R-:W-:Y:S01]  /*e8b0*/  LOP3.LUT R26, R26, 0xffffff80, RZ, 0xc0, !PT ;  /* 0xffffff801a1a7812 */ /* 0x000fe200078ec0ff */
[----:B------:R-:W-:-:S04]  /*e8c0*/  IMAD R82, R82, 0x20, R86 ;  /* 0x0000002052527824 */ /* 0x000fc800078e0256 */
[----:B------:R-:W-:Y:S02]  /*e8d0*/  IMAD.IADD R26, R27, 0x1, -R26 ;  /* 0x000000011b1a7824 */ /* 0x000fe400078e0a1a */
[----:B------:R-:W-:Y:S01]  /*e8e0*/  IMAD R0, R0, R3, RZ ;  /* 0x0000000300007224 */ /* 0x000fe200078e02ff */
[----:B------:R-:W-:Y:S01]  /*e8f0*/  LEA R82, R151, R82, 0x7 ;  /* 0x0000005297527211 */ /* 0x000fe200078e38ff */
[C---:B------:R-:W-:Y:S01]  /*e900*/  VIADD R92, R213.reuse, 0x80 ;  /* 0x00000080d55c7836 */ /* 0x040fe20000000000 */
[C---:B------:R-:W-:Y:S01]  /*e910*/  IADD3 R90, R213.reuse, 0xc0, RZ ;  /* 0x000000c0d55a7810 */ /* 0x040fe20007ffe0ff */
[C---:B------:R-:W-:Y:S01]  /*e920*/  VIADD R94, R213.reuse, 0x40 ;  /* 0x00000040d55e7836 */ /* 0x040fe20000000000 */
[----:B------:R-:W-:Y:S01]  /*e930*/  BSSY B1, `(.L_x_9801) ;  /* 0x00000d1000017945 */ /* 0x000fe20003800000 */
[C---:B------:R-:W-:Y:S01]  /*e940*/  VIADD R89, R213.reuse, 0xc0 ;  /* 0x000000c0d5597836 */ /* 0x040fe20000000000 */
[----:B------:R-:W-:Y:S01]  /*e950*/  SHF.R.S32.HI R90, RZ, 0x1f, R90 ;  /* 0x0000001fff5a7819 */ /* 0x000fe2000001145a */
[C---:B------:R-:W-:Y:S01]  /*e960*/  VIADD R91, R213.reuse, 0x80 ;  /* 0x00000080d55b7836 */ /* 0x040fe20000000000 */
[----:B------:R-:W-:Y:S01]  /*e970*/  SHF.R.S32.HI R92, RZ, 0x1f, R92 ;  /* 0x0000001fff5c7819 */ /* 0x000fe2000001145c */
[----:B------:R-:W-:Y:S01]  /*e980*/  VIADD R93, R213, 0x40 ;  /* 0x00000040d55d7836 */ /* 0x000fe20000000000 */
[----:B------:R-:W-:-:S02]  /*e990*/  SHF.R.S32.HI R94, RZ, 0x1f, R94 ;  /* 0x0000001fff5e7819 */ /* 0x000fc4000001145e */
[----:B------:R-:W-:Y:S02]  /*e9a0*/  SHF.R.S32.HI R95, RZ, 0x1f, R213 ;  /* 0x0000001fff5f7819 */ /* 0x000fe400000114d5 */
[----:B--2---:R-:W-:Y:S02]  /*e9b0*/  SEL R72, R12, RZ, !P0 ;  /* 0x000000ff0c487207 */ /* 0x004fe40004000000 */
[----:B---3--:R-:W-:Y:S02]  /*e9c0*/  SEL R80, R10, RZ, !P0 ;  /* 0x000000ff0a507207 */ /* 0x008fe40004000000 */
[----:B----4-:R-:W-:Y:S01]  /*e9d0*/  SHF.R.S32.HI R81, RZ, 0x1f, R87 ;  /* 0x0000001fff517819 */ /* 0x010fe20000011457 */
[----:B------:R-:W-:-:S04]  /*e9e0*/  IMAD.WIDE.U32 R4, R87, UR4, R20 ;  /* 0x0000000457047c25 */ /* 0x000fc8000f8e0014 */
[----:B------:R-:W-:-:S04]  /*e9f0*/  IMAD R6, R81, UR4, RZ ;  /* 0x0000000451067c24 */ /* 0x000fc8000f8e02ff */
[----:B------:R-:W-:Y:S01]  /*ea00*/  IMAD R7, R87, UR5, R6 ;  /* 0x0000000557077c24 */ /* 0x000fe2000f8e0206 */
[----:B------:R-:W-:Y:S01]  /*ea10*/  ULDC.64 UR4, c[0x0][0xb98] ;  /* 0x0002e60000047ab9 */ /* 0x000fe20000000a00 */
[----:B------:R-:W-:-:S03]  /*ea20*/  IMAD.MOV R6, RZ, RZ, -R9 ;  /* 0x000000ffff067224 */ /* 0x000fc600078e0a09 */
[----:B------:R-:W-:Y:S01]  /*ea30*/  IADD3 R5, R5, R7, RZ ;  /* 0x0000000705057210 */ /* 0x000fe20007ffe0ff */
[----:B------:R-:W-:Y:S02]  /*ea40*/  IMAD R11, R3, R6, R15 ;  /* 0x00000006030b7224 */ /* 0x000fe400078e020f */
[----:B------:R-:W-:Y:S02]  /*ea50*/  IMAD R15, R72, UR4, RZ ;  /* 0x00000004480f7c24 */ /* 0x000fe4000f8e02ff */
[----:B------:R-:W-:Y:S01]  /*ea60*/  IMAD.WIDE.U32 R6, R80, UR4, R4 ;  /* 0x0000000450067c25 */ /* 0x000fe2000f8e0004 */
[----:B------:R-:W-:-:S03]  /*ea70*/  SHF.R.S32.HI R8, RZ, 0x1f, R11 ;  /* 0x0000001fff087819 */ /* 0x000fc6000001140b */
[----:B------:R-:W-:Y:S01]  /*ea80*/  IMAD.WIDE R4, R13, 0x2, R34 ;  /* 0x000000020d047825 */ /* 0x000fe200078e0222 */
[----:B------:R-:W-:Y:S02]  /*ea90*/  SHF.R.S32.HI R13, RZ, 0x1f, R9 ;  /* 0x0000001fff0d7819 */ /* 0x000fe40000011409 */
[----:B------:R-:W-:Y:S01]  /*eaa0*/  IADD3 R6, P0, R9, R6, RZ ;  /* 0x0000000609067210 */ /* 0x000fe20007f1e0ff */
[----:B------:R-:W-:Y:S01]  /*eab0*/  IMAD R15, R80, UR5, R15 ;  /* 0x00000005500f7c24 */ /* 0x000fe2000f8e020f */
[----:B------:R-:W-:Y:S02]  /*eac0*/  ULDC.64 UR4, c[0x0][0xb88] ;  /* 0x0002e20000047ab9 */ /* 0x000fe40000000a00 */
[----:B------:R-:W-:Y:S02]  /*ead0*/  IMAD R10, R8, UR4, RZ ;  /* 0x00000004080a7c24 */ /* 0x000fe4000f8e02ff */
[----:B------:R-:W-:Y:S02]  /*eae0*/  IADD3.X R7, R13, R7, R15, P0, !PT ;  /* 0x000000070d077210 */ /* 0x000fe400007fe40f */
[----:B------:R-:W-:-:S02]  /*eaf0*/  IMAD R13, R11, UR5, R10 ;  /* 0x000000050b0d7c24 */ /* 0x000fc4000f8e020a */
[----:B------:R-:W-:Y:S01]  /*eb00*/  IMAD.WIDE.U32 R6, R11, UR4, R6 ;  /* 0x000000040b067c25 */ /* 0x000fe2000f8e0006 */
[C---:B------:R-:W-:Y:S01]  /*eb10*/  IADD3 R9, P2, R4.reuse, 0x1000, RZ ;  /* 0x0000100004097810 */ /* 0x040fe20007f5e0ff */
[----:B------:R-:W-:Y:S02]  /*eb20*/  ULDC.64 UR4, c[0x0][0xb50] ;  /* 0x0002d40000047ab9 */ /* 0x000fe40000000a00 */
[----:B------:R-:W-:Y:S01]  /*eb30*/  IMAD.IADD R7, R7, 0x1, R13 ;  /* 0x0000000107077824 */ /* 0x000fe200078e020d */
[----:B------:R-:W-:Y:S02]  /*eb40*/  IADD3 R13, P3, R4, 0x2000, RZ ;  /* 0x00002000040d7810 */ /* 0x000fe40007f7e0ff */
[----:B------:R-:W-:Y:S02]  /*eb50*/  LOP3.LUT R8, R9, 0x380, RZ, 0xc0, !PT ;  /* 0x0000038009087812 */ /* 0x000fe400078ec0ff */
[----:B------:R-:W-:Y:S02]  /*eb60*/  LEA R10, P0, R6, UR4, 0x2 ;  /* 0x00000004060a7c11 */ /* 0x000fe4000f8010ff */
[----:B------:R-:W-:-:S02]  /*eb70*/  LOP3.LUT R12, R13, 0x380, RZ, 0xc0, !PT ;  /* 0x000003800d0c7812 */ /* 0x000fc400078ec0ff */
[----:B------:R-:W-:Y:S02]  /*eb80*/  SHF.R.U64 R8, R8, 0x3, RZ ;  /* 0x0000000308087819 */ /* 0x000fe400000012ff */
[----:B------:R-:W-:Y:S01]  /*eb90*/  LEA.HI.X R6, R6, UR5, R7, 0x2, P0 ;  /* 0x0000000506067c11 */ /* 0x000fe200080f1407 */
[----:B------:R-:W-:Y:S01]  /*eba0*/  ULDC.64 UR4, c[0x0][0xaa0] ;  /* 0x0002a80000047ab9 */ /* 0x000fe20000000a00 */
[----:B------:R-:W-:Y:S02]  /*ebb0*/  IADD3 R29, P0, R4, 0x4000, RZ ;  /* 0x00004000041d7810 */ /* 0x000fe40007f1e0ff */
[----:B------:R-:W-:Y:S02]  /*ebc0*/  SHF.R.U64 R12, R12, 0x3, RZ ;  /* 0x000000030c0c7819 */ /* 0x000fe400000012ff */
[----:B------:R-:W-:Y:S01]  /*ebd0*/  LOP3.LUT R8, R8, R9, RZ, 0x3c, !PT ;  /* 0x0000000908087212 */ /* 0x000fe200078e3cff */
[----:B------:R-:W-:Y:S01]  /*ebe0*/  IMAD.X R9, RZ, RZ, R5, P2 ;  /* 0x000000ffff097224 */ /* 0x000fe200010e0605 */
[----:B------:R-:W-:-:S02]  /*ebf0*/  LOP3.LUT R28, R29, 0x380, RZ, 0xc0, !PT ;  /* 0x000003801d1c7812 */ /* 0x000fc400078ec0ff */
[----:B------:R-:W-:Y:S01]  /*ec00*/  LOP3.LUT R12, R12, R13, RZ, 0x3c, !PT ;  /* 0x0000000d0c0c7212 */ /* 0x000fe200078e3cff */
[----:B------:R-:W-:Y:S01]  /*ec10*/  IMAD.X R13, RZ, RZ, R5, P3 ;  /* 0x000000ffff0d7224 */ /* 0x000fe200018e0605 */
[C---:B------:R-:W-:Y:S02]  /*ec20*/  IADD3 R39, P2, R4.reuse, 0x6000, RZ ;  /* 0x0000600004277810 */ /* 0x040fe40007f5e0ff */
[C---:B------:R-:W-:Y:S02]  /*ec30*/  IADD3 R25, P5, R4.reuse, 0x3000, RZ ;  /* 0x0000300004197810 */ /* 0x040fe40007fbe0ff */
[C---:B------:R-:W-:Y:S02]  /*ec40*/  IADD3 R35, P4, R4.reuse, 0x5000, RZ ;  /* 0x0000500004237810 */ /* 0x040fe40007f9e0ff */
[----:B------:R-:W-:Y:S02]  /*ec50*/  IADD3 R41, P3, R4, 0x7000, RZ ;  /* 0x0000700004297810 */ /* 0x000fe40007f7e0ff */
[----:B------:R-:W-:-:S02]  /*ec60*/  SHF.R.U64 R28, R28, 0x3, RZ ;  /* 0x000000031c1c7819 */ /* 0x000fc400000012ff */
[----:B------:R-:W-:Y:S02]  /*ec70*/  LOP3.LUT R38, R39, 0x380, RZ, 0xc0, !PT ;  /* 0x0000038027267812 */ /* 0x000fe400078ec0ff */
[----:B------:R-:W-:Y:S02]  /*ec80*/  LOP3.LUT R24, R25, 0x380, RZ, 0xc0, !PT ;  /* 0x0000038019187812 */ /* 0x000fe400078ec0ff */
[----:B------:R-:W-:Y:S02]  /*ec90*/  LOP3.LUT R34, R35, 0x380, RZ, 0xc0, !PT ;  /* 0x0000038023227812 */ /* 0x000fe400078ec0ff */
[----:B------:R-:W-:Y:S02]  /*eca0*/  LOP3.LUT R40, R41, 0x380, RZ, 0xc0, !PT ;  /* 0x0000038029287812 */ /* 0x000fe400078ec0ff */
[----:B------:R-:W-:Y:S01]  /*ecb0*/  LOP3.LUT R28, R28, R29, RZ, 0x3c, !PT ;  /* 0x0000001d1c1c7212 */ /* 0x000fe200078e3cff */
[----:B------:R-:W-:Y:S01]  /*ecc0*/  IMAD.X R29, RZ, RZ, R5, P0 ;  /* 0x000000ffff1d7224 */ /* 0x000fe200000e0605 */
[----:B------:R-:W-:-:S02]  /*ecd0*/  SHF.R.U64 R38, R38, 0x3, RZ ;  /* 0x0000000326267819 */ /* 0x000fc400000012ff */
[----:B------:R-:W-:Y:S02]  /*ece0*/  SHF.R.U64 R24, R24, 0x3, RZ ;  /* 0x0000000318187819 */ /* 0x000fe400000012ff */
[----:B------:R-:W-:Y:S02]  /*ecf0*/  SHF.R.U64 R34, R34, 0x3, RZ ;  /* 0x0000000322227819 */ /* 0x000fe400000012ff */
[----:B------:R-:W-:Y:S02]  /*ed00*/  IADD3 R49, P0, R4, 0x9000, RZ ;  /* 0x0000900004317810 */ /* 0x000fe40007f1e0ff */
[----:B------:R-:W-:Y:S02]  /*ed10*/  SHF.R.U64 R40, R40, 0x3, RZ ;  /* 0x0000000328287819 */ /* 0x000fe400000012ff */
[----:B------:R-:W-:Y:S01]  /*ed20*/  LOP3.LUT R38, R38, R39, RZ, 0x3c, !PT ;  /* 0x0000002726267212 */ /* 0x000fe200078e3cff */
[--C-:B------:R-:W-:Y:S01]  /*ed30*/  IMAD.X R39, RZ, RZ, R5.reuse, P2 ;  /* 0x000000ffff277224 */ /* 0x100fe200010e0605 */
[----:B------:R-:W-:Y:S01]  /*ed40*/  LOP3.LUT R24, R24, R25, RZ, 0x3c, !PT ;  /* 0x0000001918187212 */ /* 0x000fe200078e3cff */
[----:B------:R-:W-:Y:S01]  /*ed50*/  IMAD.X R25, RZ, RZ, R5, P5 ;  /* 0x000000ffff197224 */ /* 0x000fe200028e0605 */
[----:B------:R-:W-:-:S02]  /*ed60*/  LOP3.LUT R34, R34, R35, RZ, 0x3c, !PT ;  /* 0x0000002322227212 */ /* 0x000fc400078e3cff */
[----:B------:R-:W-:Y:S02]  /*ed70*/  LOP3.LUT R48, R49, 0x380, RZ, 0xc0, !PT ;  /* 0x0000038031307812 */ /* 0x000fe400078ec0ff */
[----:B------:R-:W-:Y:S01]  /*ed80*/  LOP3.LUT R40, R40, R41, RZ, 0x3c, !PT ;  /* 0x0000002928287212 */ /* 0x000fe200078e3cff */
[----:B------:R-:W-:Y:S01]  /*ed90*/  IMAD.X R41, RZ, RZ, R5, P3 ;  /* 0x000000ffff297224 */ /* 0x000fe200018e0605 */
[----:B------:R-:W-:Y:S02]  /*eda0*/  IADD3.X R35, RZ, R5, RZ, P4, !PT ;  /* 0x00000005ff237210 */ /* 0x000fe400027fe4ff */
[C---:B------:R-:W-:Y:S01]  /*edb0*/  IADD3 R57, P2, R4.reuse, 0xb000, RZ ;  /* 0x0000b00004397810 */ /* 0x040fe20007f5e0ff */
[----:B------:R-:W-:Y:S01]  /*edc0*/  IMAD R21, R21, UR4, RZ ;  /* 0x0000000415157c24 */ /* 0x000fe2000f8e02ff */
[C---:B------:R-:W-:Y:S02]  /*edd0*/  IADD3 R45, P5, R4.reuse, 0x8000, RZ ;  /* 0x00008000042d7810 */ /* 0x040fe40007fbe0ff */
[----:B------:R-:W-:-:S02]  /*ede0*/  IADD3 R53, P4, R4, 0xa000, RZ ;  /* 0x0000a00004357810 */ /* 0x000fc40007f9e0ff */
[----:B------:R-:W-:Y:S02]  /*edf0*/  IADD3 R61, P3, R4, 0xc000, RZ ;  /* 0x0000c000043d7810 */ /* 0x000fe40007f7e0ff */
[----:B------:R-:W-:Y:S02]  /*ee00*/  SHF.R.U64 R48, R48, 0x3, RZ ;  /* 0x0000000330307819 */ /* 0x000fe400000012ff */
[----:B------:R-:W-:Y:S01]  /*ee10*/  LOP3.LUT R56, R57, 0x380, RZ, 0xc0, !PT ;  /* 0x0000038039387812 */ /* 0x000fe200078ec0ff */
[C---:B------:R-:W-:Y:S01]  /*ee20*/  IMAD R83, R20.reuse, UR5, R21 ;  /* 0x0000000514537c24 */ /* 0x040fe2000f8e0215 */
[----:B------:R-:W-:Y:S02]  /*ee30*/  LOP3.LUT R44, R45, 0x380, RZ, 0xc0, !PT ;  /* 0x000003802d2c7812 */ /* 0x000fe400078ec0ff */
[----:B------:R-:W-:Y:S01]  /*ee40*/  LOP3.LUT R52, R53, 0x380, RZ, 0xc0, !PT ;  /* 0x0000038035347812 */ /* 0x000fe200078ec0ff */
[----:B------:R-:W-:Y:S01]  /*ee50*/  IMAD.WIDE.U32 R20, R20, UR4, RZ ;  /* 0x0000000414147c25 */ /* 0x000fe2000f8e00ff */
[----:B------:R-:W-:Y:S01]  /*ee60*/  LOP3.LUT R60, R61, 0x380, RZ, 0xc0, !PT ;  /* 0x000003803d3c7812 */ /* 0x000fe200078ec0ff */
[----:B------:R-:W-:Y:S01]  /*ee70*/  SHFL.IDX PT, R50, R10, RZ, 0x1c1f ;  /* 0x001c1fff0a327589 */ /* 0x000fe200000e0000 */
[----:B------:R-:W-:Y:S01]  /*ee80*/  LOP3.LUT R48, R48, R49, RZ, 0x3c, !PT ;  /* 0x0000003130307212 */ /* 0x000fe200078e3cff */
[----:B------:R-:W-:Y:S01]  /*ee90*/  IMAD R7, R151, 0x80, R14 ;  /* 0x0000008097077824 */ /* 0x000fe200078e020e */
[----:B------:R-:W-:Y:S01]  /*eea0*/  SHF.R.U64 R56, R56, 0x3, RZ ;  /* 0x0000000338387819 */ /* 0x000fe200000012ff */
[----:B------:R-:W1:Y:S01]  /*eeb0*/  SHFL.IDX PT, R51, R6, RZ, 0x1c1f ;  /* 0x001c1fff06337589 */ /* 0x000e6200000e0000 */
[----:B------:R-:W-:Y:S01]  /*eec0*/  SHF.R.U64 R44, R44, 0x3, RZ ;  /* 0x000000032c2c7819 */ /* 0x000fe200000012ff */
[----:B------:R-:W-:Y:S01]  /*eed0*/  ULDC.64 UR4, c[0x0][0xae8] ;  /* 0x0002ba0000047ab9 */ /* 0x000fe20000000a00 */
[----:B------:R-:W-:Y:S01]  /*eee0*/  SHF.R.U64 R52, R52, 0x3, RZ ;  /* 0x0000000334347819 */ /* 0x000fe200000012ff */
[----:B------:R-:W-:Y:S01]  /*eef0*/  SHFL.IDX PT, R54, R10, 0x1, 0x1c1f ;  /* 0x003c1f000a367f89 */ /* 0x000fe200000e0000 */
[----:B------:R-:W-:Y:S01]  /*ef00*/  IADD3.X R49, RZ, R5, RZ, P0, !PT ;  /* 0x00000005ff317210 */ /* 0x000fe200007fe4ff */
[----:B------:R-:W-:Y:S01]  /*ef10*/  IMAD.IADD R21, R21, 0x1, R83 ;  /* 0x0000000115157824 */ /* 0x000fe200078e0253 */
[----:B------:R-:W-:Y:S01]  /*ef20*/  SHF.R.U64 R60, R60, 0x3, RZ ;  /* 0x000000033c3c7819 */ /* 0x000fe200000012ff */
[----:B------:R2:W3:Y:S01]  /*ef30*/  SHFL.IDX PT, R55, R6, 0x1, 0x1c1f ;  /* 0x003c1f0006377f89 */ /* 0x0004e200000e0000 */
[----:B------:R-:W-:Y:S01]  /*ef40*/  LOP3.LUT P0, RZ, R26, 0x3, RZ, 0xc0, !PT ;  /* 0x000000031aff7812 */ /* 0x000fe2000780c0ff */
[----:B------:R-:W-:Y:S01]  /*ef50*/  IMAD R81, R81, UR4, RZ ;  /* 0x0000000451517c24 */ /* 0x000fe2000f8e02ff */
        /* <DEDUP_REMOVED lines=8> */
[C---:B------:R-:W-:Y:S01]  /*efe0*/  ISETP.GE.OR P2, PT, R7.reuse, R0, P0 ;  /* 0x000000000700720c */ /* 0x040fe20000746670 */
[----:B------:R-:W-:Y:S01]  /*eff0*/  VIADD R7, R7, 0x8 ;  /* 0x0000000807077836 */ /* 0x000fe20000000000 */
[C---:B------:R-:W-:Y:S01]  /*f000*/  IADD3 R65, P5, R4.reuse, 0xd000, RZ ;  /* 0x0000d00004417810 */ /* 0x040fe20007fbe0ff */
[C---:B------:R-:W-:Y:S01]  /*f010*/  IMAD R83, R87.reuse, UR5, R81 ;  /* 0x0000000557537c24 */ /* 0x040fe2000f8e0251 */
[C---:B------:R-:W-:Y:S01]  /*f020*/  IADD3 R69, P4, R4.reuse, 0xe000, RZ ;  /* 0x0000e00004457810 */ /* 0x040fe20007f9e0ff */
[----:B------:R-:W-:Y:S01]  /*f030*/  IMAD.WIDE.U32 R20, R87, UR4, R20 ;  /* 0x0000000457147c25 */ /* 0x000fe2000f8e0014 */
[----:B------:R-:W-:Y:S01]  /*f040*/  IADD3 R11, P3, R4, 0xf000, RZ ;  /* 0x0000f000040b7810 */ /* 0x000fe20007f7e0ff */
[----:B------:R-:W-:-:S02]  /*f050*/  ULDC.64 UR4, c[0x0][0xaf0] ;  /* 0x0002bc0000047ab9 */ /* 0x000fc40000000a00 */
[----:B------:R-:W-:Y:S01]  /*f060*/  @P1 IMAD.HI.U32 R81, R82, R85, RZ ;  /* 0x0000005552511227 */ /* 0x000fe200078e00ff */
[----:B------:R-:W-:Y:S02]  /*f070*/  LOP3.LUT R64, R65, 0x380, RZ, 0xc0, !PT ;  /* 0x0000038041407812 */ /* 0x000fe400078ec0ff */
[----:B------:R-:W-:Y:S01]  /*f080*/  LOP3.LUT R68, R69, 0x380, RZ, 0xc0, !PT ;  /* 0x0000038045447812 */ /* 0x000fe200078ec0ff */
[----:B------:R-:W-:Y:S01]  /*f090*/  IMAD.IADD R21, R21, 0x1, R83 ;  /* 0x0000000115157824 */ /* 0x000fe200078e0253 */
[----:B------:R-:W-:Y:S01]  /*f0a0*/  LOP3.LUT R15, R4, 0x380, RZ, 0xc0, !PT ;  /* 0x00000380040f7812 */ /* 0x000fe200078ec0ff */
[----:B------:R-:W-:Y:S01]  /*f0b0*/  IMAD R85, R72, UR4, RZ ;  /* 0x0000000448557c24 */ /* 0x000fe2000f8e02ff */
[----:B------:R-:W-:Y:S01]  /*f0c0*/  ISETP.GE.OR P0, PT, R7, R0, P0 ;  /* 0x000000000700720c */ /* 0x000fe20000706670 */
[----:B------:R-:W-:Y:S01]  /*f0d0*/  IMAD.MOV.U32 R83, RZ, RZ, R82 ;  /* 0x000000ffff537224 */ /* 0x000fe200078e0052 */
[----:B--2---:R-:W-:Y:S02]  /*f0e0*/  LOP3.LUT R6, R11, 0x380, RZ, 0xc0, !PT ;  /* 0x000003800b067812 */ /* 0x004fe400078ec0ff */
[----:B0-----:R-:W-:Y:S01]  /*f0f0*/  @P1 SHF.R.U32.HI R83, RZ, R84, R81 ;  /* 0x00000054ff531219 */ /* 0x001fe20000011651 */
[----:B------:R-:W-:Y:S01]  /*f100*/  IMAD R85, R80, UR5, R85 ;  /* 0x0000000550557c24 */ /* 0x000fe2000f8e0255 */
[----:B------:R-:W-:Y:S01]  /*f110*/  SHF.R.U64 R64, R64, 0x3, RZ ;  /* 0x0000000340407819 */ /* 0x000fe200000012ff */
[----:B------:R-:W-:Y:S01]  /*f120*/  IMAD.WIDE.U32 R80, R80, UR4, R20 ;  /* 0x0000000450507c25 */ /* 0x000fe2000f8e0014 */
[----:B------:R-:W-:Y:S01]  /*f130*/  SHF.R.U64 R68, R68, 0x3, RZ ;  /* 0x0000000344447819 */ /* 0x000fe200000012ff */
[----:B------:R-:W-:Y:S01]  /*f140*/  ULDC.64 UR4, c[0x0][0xae0] ;  /* 0x0002b80000047ab9 */ /* 0x000fe20000000a00 */
[----:B------:R-:W-:-:S02]  /*f150*/  SHF.R.U64 R15, R15, 0x3, RZ ;  /* 0x000000030f0f7819 */ /* 0x000fc400000012ff */
[----:B------:R-:W-:Y:S02]  /*f160*/  SHF.R.U64 R6, R6, 0x3, RZ ;  /* 0x0000000306067819 */ /* 0x000fe400000012ff */
[--C-:B------:R-:W-:Y:S01]  /*f170*/  SHF.R.S32.HI R20, RZ, 0x1f, R83.reuse ;  /* 0x0000001fff147819 */ /* 0x100fe20000011453 */
[----:B------:R-:W-:Y:S01]  /*f180*/  IMAD.MOV R72, RZ, RZ, -R83 ;  /* 0x000000ffff487224 */ /* 0x000fe200078e0a53 */
[----:B------:R-:W-:Y:S01]  /*f190*/  LOP3.LUT R64, R64, R65, RZ, 0x3c, !PT ;  /* 0x0000004140407212 */ /* 0x000fe200078e3cff */
[--C-:B------:R-:W-:Y:S01]  /*f1a0*/  IMAD.X R77, RZ, RZ, R5.reuse, P3 ;  /* 0x000000ffff4d7224 */ /* 0x100fe200018e0605 */
[----:B------:R-:W-:Y:S01]  /*f1b0*/  LOP3.LUT R68, R68, R69, RZ, 0x3c, !PT ;  /* 0x0000004544447212 */ /* 0x000fe200078e3cff */
[----:B------:R-:W-:Y:S01]  /*f1c0*/  IMAD.X R69, RZ, RZ, R5, P4 ;  /* 0x000000ffff457224 */ /* 0x000fe200020e0605 */
[----:B------:R-:W-:Y:S02]  /*f1d0*/  LOP3.LUT R4, R15, R4, RZ, 0x3c, !PT ;  /* 0x000000040f047212 */ /* 0x000fe400078e3cff */
[----:B------:R-:W-:-:S02]  /*f1e0*/  IADD3.X R65, RZ, R5, RZ, P5, !PT ;  /* 0x00000005ff417210 */ /* 0x000fc40002ffe4ff */
[----:B------:R-:W-:Y:S01]  /*f1f0*/  LOP3.LUT R76, R6, R11, RZ, 0x3c, !PT ;  /* 0x0000000b064c7212 */ /* 0x000fe200078e3cff */
[----:B------:R-:W-:Y:S01]  /*f200*/  IMAD R20, R20, UR4, RZ ;  /* 0x0000000414147c24 */ /* 0x000fe2000f8e02ff */
[----:B-1----:R-:W-:Y:S01]  /*f210*/  @!P2 ST.E desc[UR40][R50.64], R36 ;  /* 0x000000243200a985 */ /* 0x002fe2000c101928 */
[----:B------:R-:W-:Y:S02]  /*f220*/  IMAD.IADD R81, R81, 0x1, R85 ;  /* 0x0000000151517824 */ /* 0x000fe400078e0255 */
[----:B------:R-:W-:Y:S01]  /*f230*/  IMAD R3, R3, R72, R82 ;  /* 0x0000004803037224 */ /* 0x000fe200078e0252 */
[----:B---3--:R0:W-:Y:S01]  /*f240*/  @!P0 ST.E desc[UR40][R54.64], R32 ;  /* 0x0000002036008985 */ /* 0x0081e2000c101928 */
[C---:B------:R-:W-:Y:S02]  /*f250*/  IMAD R85, R83.reuse, UR5, R20 ;  /* 0x0000000553557c24 */ /* 0x040fe4000f8e0214 */
[----:B------:R-:W-:Y:S01]  /*f260*/  IMAD.WIDE.U32 R20, R83, UR4, R80 ;  /* 0x0000000453147c25 */ /* 0x000fe2000f8e0050 */
[----:B------:R-:W5:Y:S01]  /*f270*/  LD.E.128 R4, desc[UR40][R4.64] ;  /* 0x0000002804047980 */ /* 0x000f62000c101d00 */
[----:B------:R-:W-:Y:S01]  /*f280*/  SHF.R.S32.HI R72, RZ, 0x1f, R3 ;  /* 0x0000001fff487819 */ /* 0x000fe20000011403 */
[----:B------:R-:W-:-:S02]  /*f290*/  ULDC.64 UR4, c[0x0][0xad8] ;  /* 0x0002b60000047ab9 */ /* 0x000fc40000000a00 */
[----:B------:R-:W5:Y:S04]  /*f2a0*/  LD.E.128 R8, desc[UR40][R8.64] ;  /* 0x0000002808087980 */ /* 0x000f68000c101d00 */
[----:B------:R-:W5:Y:S04]  /*f2b0*/  LD.E.128 R12, desc[UR40][R12.64] ;  /* 0x000000280c0c7980 */ /* 0x000f68000c101d00 */
[----:B------:R-:W5:Y:S04]  /*f2c0*/  LD.E.128 R24, desc[UR40][R24.64] ;  /* 0x0000002818187980 */ /* 0x000f68000c101d00 */
[----:B------:R-:W5:Y:S04]  /*f2d0*/  LD.E.128 R28, desc[UR40][R28.64] ;  /* 0x000000281c1c7980 */ /* 0x000f68000c101d00 */
[----:B0-----:R-:W5:Y:S04]  /*f2e0*/  LD.E.128 R32, desc[UR40][R34.64] ;  /* 0x0000002822207980 */ /* 0x001f68000c101d00 */
[----:B------:R-:W5:Y:S04]  /*f2f0*/  LD.E.128 R36, desc[UR40][R38.64] ;  /* 0x0000002826247980 */ /* 0x000f68000c101d00 */
        /* <DEDUP_REMOVED lines=14> */
[----:B0-----:R-:W0:Y:S01]  /*f3e0*/  FENCE.VIEW.ASYNC.S ;  /* 0x00000000000073c6 */ /* 0x001e220000000000 */
[----:B------:R-:W-:Y:S01]  /*f3f0*/  IADD3 R21, R21, R85, RZ ;  /* 0x0000005515157210 */ /* 0x000fe20007ffe0ff */
[----:B------:R-:W-:-:S02]  /*f400*/  IMAD R72, R72, UR4, RZ ;  /* 0x0000000448487c24 */ /* 0x000fc4000f8e02ff */
[----:B------:R-:W-:Y:S02]  /*f410*/  IMAD R87, R151, 0x80, R86 ;  /* 0x0000008097577824 */ /* 0x000fe400078e0256 */
[C---:B------:R-:W-:Y:S02]  /*f420*/  IMAD R83, R3.reuse, UR5, R72 ;  /* 0x0000000503537c24 */ /* 0x040fe4000f8e0248 */
[----:B------:R-:W-:Y:S01]  /*f430*/  IMAD.WIDE.U32 R20, R3, UR4, R20 ;  /* 0x0000000403147c25 */ /* 0x000fe2000f8e0014 */
[----:B------:R-:W-:Y:S01]  /*f440*/  ISETP.GE.AND P2, PT, R87, R0, PT ;  /* 0x000000005700720c */ /* 0x000fe20003f46270 */
[----:B------:R-:W-:Y:S02]  /*f450*/  ULDC.64 UR4, c[0x0][0xa80] ;  /* 0x0002a00000047ab9 */ /* 0x000fe40000000a00 */
[----:B------:R-:W-:Y:S01]  /*f460*/  IMAD.IADD R21, R21, 0x1, R83 ;  /* 0x0000000115157824 */ /* 0x000fe200078e0253 */
[----:B------:R-:W-:Y:S01]  /*f470*/  LEA R72, P3, R20, UR4, 0x1 ;  /* 0x0000000414487c11 */ /* 0x000fe2000f8608ff */
[----:B------:R-:W-:-:S02]  /*f480*/  VIADD R3, R19, 0x22820 ;  /* 0x0002282013037836 */ /* 0x000fc40000000000 */
[----:B------:R-:W-:Y:S01]  /*f490*/  VIADD R81, R87, 0x20 ;  /* 0x0000002057517836 */ /* 0x000fe20000000000 */
[----:B------:R-:W-:Y:S02]  /*f4a0*/  LEA.HI.X R86, R20, UR5, R21, 0x1, P3 ;  /* 0x0000000514567c11 */ /* 0x000fe400098f0c15 */
[----:B------:R-:W-:Y:S02]  /*f4b0*/  PRMT R3, RZ, 0x654, R3 ;  /* 0x00000654ff037816 */ /* 0x000fe40000000003 */
[-C--:B------:R-:W-:Y:S01]  /*f4c0*/  ISETP.GE.AND P1, PT, R81, R0.reuse, PT ;  /* 0x000000005100720c */ /* 0x080fe20003f26270 */
[----:B------:R-:W-:Y:S01]  /*f4d0*/  VIADD R81, R87, 0x40 ;  /* 0x0000004057517836 */ /* 0x000fe20000000000 */
[----:B0-----:R0:W1:Y:S01]  /*f4e0*/  SHFL.IDX PT, R84, R72, RZ, 0x181f ;  /* 0x00181fff48547589 */ /* 0x00106200000e0000 */
[----:B------:R0:W-:Y:S03]  /*f4f0*/  SYNCS.ARRIVE.TRANS64.RED.A1T0 RZ, [R3+URZ], RZ ;  /* 0x000000ff03ff79a7 */ /* 0x0001e6000810043f */
[----:B------:R0:W2:Y:S01]  /*f500*/  SHFL.IDX PT, R88, R86, RZ, 0x181f ;  /* 0x00181fff56587589 */ /* 0x0000a200000e0000 */
[----:B------:R-:W-:Y:S01]  /*f510*/  ISETP.GE.AND P0, PT, R81, R0, PT ;  /* 0x000000005100720c */ /* 0x000fe20003f06270 */
[----:B------:R-:W-:-:S12]  /*f520*/  @P2 BRA `(.L_x_9802) ;  /* 0x0000000000442947 */ /* 0x000fd80003800000 */
[----:B------:R-:W-:Y:S02]  /*f530*/  ULDC UR4, c[0x0][0xac8] ;  /* 0x0002b20000047ab9 */ /* 0x000fe40000000800 */
[----:B------:R-:W-:Y:S02]  /*f540*/  ISETP.GE.AND P2, PT, R213, UR4, PT ;  /* 0x00000004d5007c0c */ /* 0x000fe4000bf46270 */
[----:B------:R-:W-:Y:S02]  /*f550*/  ISETP.GE.AND P3, PT, R93, UR4, PT ;  /* 0x000000045d007c0c */ /* 0x000fe4000bf66270 */
[----:B------:R-:W-:-:S09]  /*f560*/  ISETP.GE.AND P4, PT, R91, UR4, PT ;  /* 0x000000045b007c0c */ /* 0x000fd2000bf86270 */
[----:B-1----:R-:W-:-:S04]  /*f570*/  @!P2 LEA R20, P5, R213, R84, 0x1 ;  /* 0x00000054d514a211 */ /* 0x002fc800078a08ff */
[----:B--2---:R-:W-:Y:S02]  /*f580*/  @!P2 LEA.HI.X R21, R213, R88, R95, 0x1, P5 ;  /* 0x00000058d515a211 */ /* 0x004fe400028f0c5f */
[----:B------:R-:W-:-:S03]  /*f590*/  ISETP.GE.AND P5, PT, R89, UR4, PT ;  /* 0x0000000459007c0c */ /* 0x000fc6000bfa6270 */
[----:B-----5:R3:W-:Y:S01]  /*f5a0*/  @!P2 ST.E.128 desc[UR40][R20.64], R4 ;  /* 0x000000041400a985 */ /* 0x0207e2000c101d28 */
[----:B------:R-:W-:-:S04]  /*f5b0*/  @!P3 LEA R80, P2, R93, R84, 0x1 ;  /* 0x000000545d50b211 */ /* 0x000fc800078408ff */
        /* <DEDUP_REMOVED lines=8> */
.L_x_9802:
[----:B------:R-:W-:Y:S05]  /*f640*/  BSYNC B1 ;  /* 0x0000000000017941 */ /* 0x000fea0003800000 */
.L_x_9801:
        /* <DEDUP_REMOVED lines=9> */
[----:B0-----:R-:W-:-:S04]  /*f6e0*/  @!P4 LEA R4, P5, R213, R28, 0x1 ;  /* 0x0000001cd504c211 */ /* 0x001fc800078a08ff */
[----:B----4-:R-:W-:Y:S02]  /*f6f0*/  @!P4 LEA.HI.X R5, R213, R30, R95, 0x1, P5 ;  /* 0x0000001ed505c211 */ /* 0x010fe400028f0c5f */
[----:B------:R-:W-:-:S03]  /*f700*/  @!P3 LEA R6, P5, R93, R28, 0x1 ;  /* 0x0000001c5d06b211 */ /* 0x000fc600078a08ff */
[----:B------:R0:W-:Y:S01]  /*f710*/  @!P4 ST.E.128 desc[UR40][R4.64], R8 ;  /* 0x000000080400c985 */ /* 0x0001e2000c101d28 */
        /* <DEDUP_REMOVED lines=8> */
.L_x_9804:
[----:B------:R-:W-:Y:S05]  /*f7a0*/  BSYNC B1 ;  /* 0x0000000000017941 */ /* 0x000fea0003800000 */
.L_x_9803:
[----:B0-----:R0:W0:Y:S01]  /*f7b0*/  SHFL.IDX PT, R20, R86, 0x2, 0x181f ;  /* 0x00581f0056147f89 */ /* 0x00102200000e0000 */
        /* <DEDUP_REMOVED lines=8> */
[-C--:B0-----:R-:W-:Y:S02]  /*f840*/  @!P3 LEA R4, P5, R213, R10.reuse, 0x1 ;  /* 0x0000000ad504b211 */ /* 0x081fe400078a08ff */
[----:B------:R-:W-:Y:S02]  /*f850*/  @!P2 LEA R6, P4, R93, R10, 0x1 ;  /* 0x0000000a5d06a211 */ /* 0x000fe400078808ff */
[----:B------:R-:W-:Y:S02]  /*f860*/  @!P3 LEA.HI.X R5, R213, R20, R95, 0x1, P5 ;  /* 0x00000014d505b211 */ /* 0x000fe400028f0c5f */
        /* <DEDUP_REMOVED lines=9> */
.L_x_9806:
[----:B------:R-:W-:Y:S05]  /*f900*/  BSYNC B1 ;  /* 0x0000000000017941 */ /* 0x000fea0003800000 */
.L_x_9805:
[----:B------:R-:W-:Y:S01]  /*f910*/  VIADD R3, R87, 0x60 ;  /* 0x0000006057037836 */ /* 0x000fe20000000000 */
[----:B0--3--:R-:W3:Y:S04]  /*f920*/  SHFL.IDX PT, R86, R86, 0x3, 0x181f ;  /* 0x00781f0056567f89 */ /* 0x009ee800000e0000 */
[----:B------:R-:W-:Y:S01]  /*f930*/  ISETP.GE.AND P0, PT, R3, R0, PT ;  /* 0x000000000300720c */ /* 0x000fe20003f06270 */
[----:B------:R-:W0:-:S12]  /*f940*/  SHFL.IDX PT, R72, R72, 0x3, 0x181f ;  /* 0x00781f0048487f89 */ /* 0x000e1800000e0000 */
[----:B------:R-:W-:Y:S05]  /*f950*/  @P0 BRA `(.L_x_9807) ;  /* 0x0000001000780947 */ /* 0x000fea0003800000 */
[----:B------:R-:W-:Y:S02]  /*f960*/  ULDC UR4, c[0x0][0xac8] ;  /* 0x0002b20000047ab9 */ /* 0x000fe40000000800 */
[----:B------:R-:W-:Y:S02]  /*f970*/  ISETP.GE.AND P3, PT, R213, UR4, PT ;  /* 0x00000004d5007c0c */ /* 0x000fe4000bf66270 */
[----:B------:R-:W-:Y:S02]  /*f980*/  ISETP.GE.AND P4, PT, R93, UR4, PT ;  /* 0x000000045d007c0c */ /* 0x000fe4000bf86270 */
[----:B------:R-:W-:-:S09]  /*f990*/  ISETP.GE.AND P5, PT, R91, UR4, PT ;  /* 0x000000045b007c0c */ /* 0x000fd2000bfa6270 */
[-C--:B0-----:R-:W-:Y:S02]  /*f9a0*/  @!P3 LEA R4, P0, R213, R72.reuse, 0x1 ;  /* 0x00000048d504b211 */ /* 0x081fe400078008ff */
[-C--:B------:R-:W-:Y:S02]  /*f9b0*/  @!P4 LEA R6, P1, R93, R72.reuse, 0x1 ;  /* 0x000000485d06c211 */ /* 0x080fe400078208ff */
[----:B------:R-:W-:Y:S02]  /*f9c0*/  @!P5 LEA R8, P2, R91, R72, 0x1 ;  /* 0x000000485b08d211 */ /* 0x000fe400078408ff */
[-C--:B---3--:R-:W-:Y:S02]  /*f9d0*/  @!P3 LEA.HI.X R5, R213, R86.reuse, R95, 0x1, P0 ;  /* 0x00000056d505b211 */ /* 0x088fe400000f0c5f */
        /* <DEDUP_REMOVED lines=11> */
.L_x_9799:
[----:B------:R-:W3:Y:S01]  /*fa90*/  LDL.LU R6, [R1+0x24] ;  /* 0x0000240001067983 */ /* 0x000ee20000300800 */
[----:B------:R-:W-:Y:S01]  /*faa0*/  ULDC.64 UR4, c[0x0][0xc00] ;  /* 0x0003000000047ab9 */ /* 0x000fe20000000a00 */
[----:B------:R-:W-:Y:S01]  /*fab0*/  MOV R0, RZ ;  /* 0x000000ff00007202 */ /* 0x000fe20000000f00 */
        /* <DEDUP_REMOVED lines=9> */
[----:B------:R-:W-:-:S13]  /*fb50*/  ISETP.NE.AND.EX P1, PT, RZ, UR5, PT, P1 ;  /* 0x00000005ff007c0c */ /* 0x000fda000bf25310 */
[----:B------:R-:W-:Y:S01]  /*fb60*/  @P1 IADD3 R6, P2, R6, UR4, RZ ;  /* 0x0000000406061c10 */ /* 0x000fe2000ff5e0ff */
[----:B------:R-:W-:Y:S02]  /*fb70*/  ULDC UR4, c[0x0][0xa88] ;  /* 0x0002a20000047ab9 */ /* 0x000fe40000000800 */
[----:B------:R-:W-:Y:S01]  /*fb80*/  IMAD.U32 R8, RZ, RZ, UR4 ;  /* 0x00000004ff087e24 */ /* 0x000fe2000f8e00ff */
[----:B------:R-:W-:-:S05]  /*fb90*/  @P1 IADD3.X R7, R3, UR5, RZ, P2, !PT ;  /* 0x0000000503071c10 */ /* 0x000fca00097fe4ff */
[----:B------:R2:W5:Y:S01]  /*fba0*/  @P1 LDG.E R8, desc[UR40][R6.64] ;  /* 0x0000002806081981 */ /* 0x000562000c1e1900 */
[----:B----4-:R-:W-:Y:S01]  /*fbb0*/  ISETP.NE.AND P2, PT, R21, 0x1, PT ;  /* 0x000000011500780c */ /* 0x010fe20003f45270 */
[----:B------:R-:W3:-:S12]  /*fbc0*/  S2R R28, SR_TID.X ;  /* 0x00000000001c7919 */ /* 0x000ed80000002100 */
[----:B------:R-:W4:Y:S08]  /*fbd0*/  @P2 LDC R20, c[0x0][0xbec] ;  /* 0x0002fb00ff142b82 */ /* 0x000f300000000800 */
[----:B------:R-:W0:Y:S01]  /*fbe0*/  @P2 LDC R25, c[0x0][0xbf0] ;  /* 0x0002fc00ff192b82 */ /* 0x000e220000000800 */
[----:B---3--:R-:W-:-:S05]  /*fbf0*/  VIADD R28, R28, 0xffffff80 ;  /* 0xffffff801c1c7836 */ /* 0x008fca0000000000 */
[----:B------:R-:W-:Y:S01]  /*fc00*/  ISETP.GE.AND P3, PT, R28, 0x80, PT ;  /* 0x000000801c00780c */ /* 0x000fe20003f66270 */
[----:B--2---:R-:W-:-:S12]  /*fc10*/  @P1 BRA `(.L_x_9808) ;  /* 0x0000000000101947 */ /* 0x004fd80003800000 */
[----:B------:R-:W-:Y:S05]  /*fc20*/  @!P0 BRA `(.L_x_9808) ;  /* 0x00000000000c8947 */ /* 0x000fea0003800000 */
[----:B------:R-:W2:Y:S04]  /*fc30*/  LDG.E R3, desc[UR40][R4.64] ;  /* 0x0000002804037981 */ /* 0x000ea8000c1e1900 */
[----:B-----5:R-:W2:Y:S02]  /*fc40*/  LDG.E R8, desc[UR40][R4.64+0x4] ;  /* 0x0000042804087981 */ /* 0x020ea4000c1e1900 */
[----:B--2---:R-:W-:-:S07]  /*fc50*/  IMAD.IADD R8, R8, 0x1, -R3 ;  /* 0x0000000108087824 */ /* 0x004fce00078e0a03 */
.L_x_9808:
        /* <DEDUP_REMOVED lines=19> */
[----:B------:R-:W-:Y:S01]  /*fd90*/  IMAD.MOV.U32 R4, RZ, RZ, R0 ;  /* 0x000000ffff047224 */ /* 0x000fe200078e0000 */
[----:B------:R-:W-:Y:S01]  /*fda0*/  MOV R3, R9 ;  /* 0x0000000900037202 */ /* 0x000fe20000000f00 */
[----:B------:R-:W-:Y:S02]  /*fdb0*/  IMAD R7, R10, UR4, RZ ;  /* 0x000000040a077c24 */ /* 0x000fe4000f8e02ff */
[----:B------:R-:W-:Y:S02]  /*fdc0*/  IMAD.MOV.U32 R5, RZ, RZ, R11 ;  /* 0x000000ffff057224 */ /* 0x000fe400078e000b */
[C---:B------:R-:W-:Y:S02]  /*fdd0*/  IMAD R7, R27.reuse, UR5, R7 ;  /* 0x000000051b077c24 */ /* 0x040fe4000f8e0207 */
[----:B------:R-:W-:Y:S01]  /*fde0*/  IMAD.WIDE.U32 R4, R27, UR4, R4 ;  /* 0x000000041b047c25 */ /* 0x000fe2000f8e0004 */
[----:B------:R-:W-:-:S02]  /*fdf0*/  ULDC.64 UR4, c[0x0][0xb98] ;  /* 0x0002e60000047ab9 */ /* 0x000fc40000000a00 */
[----:B------:R-:W0:Y:S01]  /*fe00*/  @P0 LDC R6, c[0x0][0xbec] ;  /* 0x0002fb00ff060b82 */ /* 0x000e220000000800 */
[----:B------:R-:W-:Y:S02]  /*fe10*/  IMAD.IADD R5, R5, 0x1, R7 ;  /* 0x0000000105057824 */ /* 0x000fe400078e0207 */
[----:B------:R-:W-:-:S05]  /*fe20*/  IMAD.WIDE.U32 R4, R13, UR4, R4 ;  /* 0x000000040d047c25 */ /* 0x000fca000f8e0004 */
[----:B------:R-:W2:Y:S01]  /*fe30*/  @P0 LDC R15, c[0x0][0xbf0] ;  /* 0x0002fc00ff0f0b82 */ /* 0x000ea20000000800 */
        /* <DEDUP_REMOVED lines=20> */
.L_x_9810:
[----:B------:R-:W-:Y:S05]  /*ff80*/  BSYNC B1 ;  /* 0x0000000000017941 */ /* 0x000fea0003800000 */
.L_x_9809:
[--C-:B0-----:R-:W-:Y:S01]  /*ff90*/  SHF.R.S32.HI R6, RZ, 0x1f, R28.reuse ;  /* 0x0000001fff067819 */ /* 0x101fe2000001141c */
[----:B------:R-:W-:Y:S01]  /*ffa0*/  ULDC.64 UR4, c[0x0][0xaa0] ;  /* 0x0002a80000047ab9 */ /* 0x000fe20000000a00 */
[----:B------:R-:W-:Y:S01]  /*ffb0*/  SHF.R.S32.HI R26, RZ, 0x1f, R28 ;  /* 0x0000001fff1a7819 */ /* 0x000fe2000001141c */
[----:B------:R-:W-:Y:S01]  /*ffc0*/  IMAD R3, R11, UR4, RZ ;  /* 0x000000040b037c24 */ /* 0x000fe2000f8e02ff */
[-C--:B------:R-:W-:Y:S01]  /*ffd0*/  LEA.HI R6, R6, R28.reuse, RZ, 0x3 ;  /* 0x0000001c06067211 */ /* 0x080fe200078f18ff */
[----:B------:R-:W-:Y:S01]  /*ffe0*/  IMAD.WIDE.U32 R4, R0, UR4, RZ ;  /* 0x0000000400047c25 */ /* 0x000fe2000f8e00ff */
[----:B------:R-:W-:Y:S02]  /*fff0*/  LEA.HI R26, R26, R28, RZ, 0x3 ;  /* 0x0000001c1a1a7211 */ /* 0x000fe400078f18ff */
[----:B------:R-:W-:Y:S01]  /*10000*/  LOP3.LUT R6, R6, 0xfffffff8, RZ, 0xc0, !PT ;  /* 0xfffffff806067812 */ /* 0x000fe200078ec0ff */
[----:B------:R-:W-:Y:S01]  /*10010*/  IMAD R3, R0, UR5, R3 ;  /* 0x0000000500037c24 */ /* 0x000fe2000f8e0203 */
[----:B------:R-:W-:Y:S01]  /*10020*/  SHF.R.S32.HI R26, RZ, 0x3, R26 ;  /* 0x00000003ff1a7819 */ /* 0x000fe2000001141a */
[----:B------:R-:W-:-:S02]  /*10030*/  ULDC.64 UR4, c[0x0][0xae8] ;  /* 0x0002ba0000047ab9 */ /* 0x000fc40000000a00 */
[----:B------:R-:W-:Y:S02]  /*10040*/  IMAD.IADD R6, R28, 0x1, -R6 ;  /* 0x000000011c067824 */ /* 0x000fe400078e0a06 */
[----:B------:R-:W-:Y:S02]  /*10050*/  IMAD.IADD R5, R5, 0x1, R3 ;  /* 0x0000000105057824 */ /* 0x000fe400078e0203 */
[----:B------:R-:W-:Y:S02]  /*10060*/  IMAD R0, R6, 0x20, R26 ;  /* 0x0000002006007824 */ /* 0x000fe400078e021a */
[----:B------:R-:W-:Y:S02]  /*10070*/  IMAD R6, R10, UR4, RZ ;  /* 0x000000040a067c24 */ /* 0x000fe4000f8e02ff */
[----:B------:R-:W-:Y:S02]  /*10080*/  IMAD R9, R24, 0x80, R0 ;  /* 0x0000008018097824 */ /* 0x000fe400078e0200 */
[----:B------:R-:W-:-:S02]  /*10090*/  IMAD R7, R27, UR5, R6 ;  /* 0x000000051b077c24 */ /* 0x000fc4000f8e0206 */
[----:B------:R-:W-:Y:S01]  /*100a0*/  IMAD.WIDE.U32 R4, R27, UR4, R4 ;  /* 0x000000041b047c25 */ /* 0x000fe2000f8e0004 */
[----:B------:R-:W-:-:S03]  /*100b0*/  ULDC.64 UR4, c[0x0][0xaf0] ;  /* 0x0002bc0000047ab9 */ /* 0x000fc60000000a00 */
[----:B------:R-:W-:Y:S01]  /*100c0*/  @P2 IMAD.HI.U32 R0, R9, R20, RZ ;  /* 0x0000001409002227 */ /* 0x000fe200078e00ff */
[----:B------:R-:W-:-:S03]  /*100d0*/  IADD3 R5, R5, R7, RZ ;  /* 0x0000000705057210 */ /* 0x000fc60007ffe0ff */
        /* <DEDUP_REMOVED lines=27> */
.L_x_9989:
[----:B------:R-:W-:Y:S01]  /*10290*/  IMAD R8, R8, R21, RZ ;  /* 0x0000001508087224 */ /* 0x000fe200078e02ff */
[----:B------:R-:W-:Y:S01]  /*102a0*/  BSSY B1, `(.L_x_9812) ;  /* 0x000001f000017945 */ /* 0x000fe20003800000 */
[----:B------:R-:W-:-:S05]  /*102b0*/  IMAD R7, R24, 0x80, R26 ;  /* 0x0000008018077824 */ /* 0x000fca00078e021a */
[----:B------:R-:W-:-:S13]  /*102c0*/  ISETP.GE.AND P0, PT, R7, R8, PT ;  /* 0x000000080700720c */ /* 0x000fda0003f06270 */
[----:B------:R-:W-:Y:S05]  /*102d0*/  @P0 BRA `(.L_x_9813) ;  /* 0x00000000006c0947 */ /* 0x000fea0003800000 */
[----:B------:R-:W-:Y:S01]  /*102e0*/  ULDC UR4, c[0x0][0xac8] ;  /* 0x0002b20000047ab9 */ /* 0x000fe20000000800 */
[C---:B------:R-:W-:Y:S01]  /*102f0*/  IADD3 R15, R213.reuse, 0x40, RZ ;  /* 0x00000040d50f7810 */ /* 0x040fe20007ffe0ff */
[C---:B------:R-:W-:Y:S01]  /*10300*/  VIADD R9, R213.reuse, 0x80 ;  /* 0x00000080d5097836 */ /* 0x040fe20000000000 */
[C---:B------:R-:W-:Y:S01]  /*10310*/  ISETP.GE.AND P3, PT, R213.reuse, UR4, PT ;  /* 0x00000004d5007c0c */ /* 0x040fe2000bf66270 */
[----:B------:R-:W-:Y:S01]  /*10320*/  VIADD R5, R213, 0xc0 ;  /* 0x000000c0d5057836 */ /* 0x000fe20000000000 */
[----:B------:R-:W-:Y:S01]  /*10330*/  ISETP.GE.AND P2, PT, R15, UR4, PT ;  /* 0x000000040f007c0c */ /* 0x000fe2000bf46270 */
[----:B------:R-:W-:Y:S01]  /*10340*/  VIADD R25, R213, 0x40 ;  /* 0x00000040d5197836 */ /* 0x000fe20000000000 */
[----:B------:R-:W-:Y:S01]  /*10350*/  ISETP.GE.AND P1, PT, R9, UR4, PT ;  /* 0x0000000409007c0c */ /* 0x000fe2000bf26270 */
[----:B------:R-:W-:Y:S01]  /*10360*/  VIADD R24, R213, 0x80 ;  /* 0x00000080d5187836 */ /* 0x000fe20000000000 */
[----:B------:R-:W-:Y:S02]  /*10370*/  ISETP.GE.AND P0, PT, R5, UR4, PT ;  /* 0x0000000405007c0c */ /* 0x000fe4000bf06270 */
[----:B------:R-:W-:-:S02]  /*10380*/  SHF.R.S32.HI R6, RZ, 0x1f, R213 ;  /* 0x0000001fff067819 */ /* 0x000fc400000114d5 */
[----:B------:R-:W-:Y:S02]  /*10390*/  SHF.R.S32.HI R25, RZ, 0x1f, R25 ;  /* 0x0000001fff197819 */ /* 0x000fe40000011419 */
[----:B------:R-:W-:Y:S02]  /*103a0*/  SHF.R.S32.HI R24, RZ, 0x1f, R24 ;  /* 0x0000001fff187819 */ /* 0x000fe40000011418 */
[-C--:B---3--:R-:W-:Y:S02]  /*103b0*/  @!P3 LEA R10, P5, R213, R14.reuse, 0x1 ;  /* 0x0000000ed50ab211 */ /* 0x088fe400078a08ff */
[----:B------:R-:W-:Y:S02]  /*103c0*/  @!P2 LEA R12, P4, R15, R14, 0x1 ;  /* 0x0000000e0f0ca211 */ /* 0x000fe400078808ff */
[C---:B--2---:R-:W-:Y:S01]  /*103d0*/  @!P3 LEA.HI.X R11, R213.reuse, R0, R6, 0x1, P5 ;  /* 0x00000000d50bb211 */ /* 0x044fe200028f0c06 */
[----:B------:R-:W-:Y:S01]  /*103e0*/  VIADD R6, R213, 0xc0 ;  /* 0x000000c0d5067836 */ /* 0x000fe20000000000 */
[----:B------:R-:W-:-:S02]  /*103f0*/  @!P1 LEA R20, P5, R9, R14, 0x1 ;  /* 0x0000000e09149211 */ /* 0x000fc400078a08ff */
[----:B------:R-:W-:Y:S01]  /*10400*/  @!P2 LEA.HI.X R13, R15, R0, R25, 0x1, P4 ;  /* 0x000000000f0da211 */ /* 0x000fe200020f0c19 */
[----:B------:R4:W-:Y:S01]  /*10410*/  @!P3 ST.E.128 desc[UR40][R10.64], RZ ;  /* 0x000000ff0a00b985 */ /* 0x0009e2000c101d28 */
[----:B------:R-:W-:Y:S02]  /*10420*/  SHF.R.S32.HI R6, RZ, 0x1f, R6 ;  /* 0x0000001fff067819 */ /* 0x000fe40000011406 */
[----:B------:R-:W-:Y:S01]  /*10430*/  @!P0 LEA R14, P4, R5, R14, 0x1 ;  /* 0x0000000e050e8211 */ /* 0x000fe200078808ff */
[----:B------:R4:W-:Y:S01]  /*10440*/  @!P2 ST.E.128 desc[UR40][R12.64], RZ ;  /* 0x000000ff0c00a985 */ /* 0x0009e2000c101d28 */
[-C--:B------:R-:W-:Y:S02]  /*10450*/  @!P1 LEA.HI.X R21, R9, R0.reuse, R24, 0x1, P5 ;  /* 0x0000000009159211 */ /* 0x080fe400028f0c18 */
[----:B------:R-:W-:-:S03]  /*10460*/  @!P0 LEA.HI.X R15, R5, R0, R6, 0x1, P4 ;  /* 0x00000000050f8211 */ /* 0x000fc600020f0c06 */
[----:B------:R4:W-:Y:S04]  /*10470*/  @!P1 ST.E.128 desc[UR40][R20.64], RZ ;  /* 0x000000ff14009985 */ /* 0x0009e8000c101d28 */
[----:B------:R4:W-:Y:S02]  /*10480*/  @!P0 ST.E.128 desc[UR40][R14.64], RZ ;  /* 0x000000ff0e008985 */ /* 0x0009e4000c101d28 */
.L_x_9813:
[----:B------:R-:W-:Y:S05]  /*10490*/  BSYNC B1 ;  /* 0x0000000000017941 */ /* 0x000fea0003800000 */
.L_x_9812:
[----:B------:R-:W-:-:S03]  /*104a0*/  UMOV UR4, 0xffffffff ;  /* 0xffffffff00047882 */ /* 0x000fc60000000000 */
[----:B------:R-:W-:Y:S05]  /*104b0*/  BRA.DIV UR4, `(.L_x_9814) ;  /* 0x0000007e04547947 */ /* 0x000fea000b800000 */
[----:B--2---:R2:W0:Y:S04]  /*104c0*/  SHFL.IDX PT, R0, R4, 0x1, 0x181f ;  /* 0x00381f0004007f89 */ /* 0x00442800000e0000 */
[----:B---34-:R2:W3:Y:S02]  /*104d0*/  SHFL.IDX PT, R14, R3, 0x1, 0x181f ;  /* 0x00381f00030e7f89 */ /* 0x0184e400000e0000 */
.L_x_9993:
[----:B------:R-:W-:Y:S01]  /*104e0*/  IADD3 R5, R7, 0x20, RZ ;  /* 0x0000002007057810 */ /* 0x000fe20007ffe0ff */
[----:B------:R-:W-:Y:S03]  /*104f0*/  BSSY B1, `(.L_x_9815) ;  /* 0x000001e000017945 */ /* 0x000fe60003800000 */
[----:B------:R-:W-:-:S13]  /*10500*/  ISETP.GE.AND P0, PT, R5, R8, PT ;  /* 0x000000080500720c */ /* 0x000fda0003f06270 */
[----:B------:R-:W-:Y:S05]  /*10510*/  @P0 BRA `(.L_x_9816) ;  /* 0x00000000006c0947 */ /* 0x000fea0003800000 */
[----:B------:R-:W-:Y:S01]  /*10520*/  ULDC UR4, c[0x0][0xac8] ;  /* 0x0002b20000047ab9 */ /* 0x000fe20000000800 */
[C---:B------:R-:W-:Y:S01]  /*10530*/  VIADD R15, R213.reuse, 0x40 ;  /* 0x00000040d50f7836 */ /* 0x040fe20000000000 */
[C---:B------:R-:W-:Y:S01]  /*10540*/  ISETP.GE.AND P3, PT, R213.reuse, UR4, PT ;  /* 0x00000004d5007c0c */ /* 0x040fe2000bf66270 */
[C---:B------:R-:W-:Y:S01]  /*10550*/  VIADD R24, R213.reuse, 0x80 ;  /* 0x00000080d5187836 */ /* 0x040fe20000000000 */
[----:B------:R-:W-:Y:S01]  /*10560*/  SHF.R.S32.HI R9, RZ, 0x1f, R213 ;  /* 0x0000001fff097819 */ /* 0x000fe200000114d5 */
[----:B------:R-:W-:Y:S01]  /*10570*/  VIADD R6, R213, 0xc0 ;  /* 0x000000c0d5067836 */ /* 0x000fe20000000000 */
[----:B------:R-:W-:Y:S01]  /*10580*/  ISETP.GE.AND P2, PT, R15, UR4, PT ;  /* 0x000000040f007c0c */ /* 0x000fe2000bf46270 */
[----:B------:R-:W-:Y:S01]  /*10590*/  VIADD R26, R213, 0x40 ;  /* 0x00000040d51a7836 */ /* 0x000fe20000000000 */
[----:B------:R-:W-:Y:S02]  /*105a0*/  ISETP.GE.AND P1, PT, R24, UR4, PT ;  /* 0x0000000418007c0c */ /* 0x000fe4000bf26270 */
[----:B------:R-:W-:-:S02]  /*105b0*/  ISETP.GE.AND P0, PT, R6, UR4, PT ;  /* 0x0000000406007c0c */ /* 0x000fc4000bf06270 */
[----:B------:R-:W-:Y:S02]  /*105c0*/  SHF.R.S32.HI R26, RZ, 0x1f, R26 ;  /* 0x0000001fff1a7819 */ /* 0x000fe4000001141a */
[C---:B------:R-:W-:Y:S02]  /*105d0*/  IADD3 R25, R213.reuse, 0x80, RZ ;  /* 0x00000080d5197810 */ /* 0x040fe40007ffe0ff */
[C---:B---3--:R-:W-:Y:S02]  /*105e0*/  @!P3 LEA R10, P5, R213.reuse, R14, 0x1 ;  /* 0x0000000ed50ab211 */ /* 0x048fe400078a08ff */
[----:B------:R-:W-:Y:S02]  /*105f0*/  SHF.R.S32.HI R25, RZ, 0x1f, R25 ;  /* 0x0000001fff197819 */ /* 0x000fe40000011419 */
[C---:B0-----:R-:W-:Y:S01]  /*10600*/  @!P3 LEA.HI.X R11, R213.reuse, R0, R9, 0x1, P5 ;  /* 0x00000000d50bb211 */ /* 0x041fe200028f0c09 */
[----:B------:R-:W-:Y:S01]  /*10610*/  VIADD R9, R213, 0xc0 ;  /* 0x000000c0d5097836 */ /* 0x000fe20000000000 */
[----:B------:R-:W-:-:S02]  /*10620*/  @!P2 LEA R12, P4, R15, R14, 0x1 ;  /* 0x0000000e0f0ca211 */ /* 0x000fc400078808ff */
[----:B------:R-:W-:Y:S01]  /*10630*/  @!P1 LEA R20, P5, R24, R14, 0x1 ;  /* 0x0000000e18149211 */ /* 0x000fe200078a08ff */
[----:B------:R4:W-:Y:S01]  /*10640*/  @!P3 ST.E.128 desc[UR40][R10.64], RZ ;  /* 0x000000ff0a00b985 */ /* 0x0009e2000c101d28 */
[----:B------:R-:W-:Y:S02]  /*10650*/  @!P2 LEA.HI.X R13, R15, R0, R26, 0x1, P4 ;  /* 0x000000000f0da211 */ /* 0x000fe400020f0c1a */
[----:B------:R-:W-:Y:S02]  /*10660*/  SHF.R.S32.HI R9, RZ, 0x1f, R9 ;  /* 0x0000001fff097819 */ /* 0x000fe40000011409 */
[----:B------:R-:W-:Y:S01]  /*10670*/  @!P0 LEA R14, P4, R6, R14, 0x1 ;  /* 0x0000000e060e8211 */ /* 0x000fe200078808ff */
[----:B------:R4:W-:Y:S01]  /*10680*/  @!P2 ST.E.128 desc[UR40][R12.64], RZ ;  /* 0x000000ff0c00a985 */ /* 0x0009e2000c101d28 */
[-C--:B------:R-:W-:Y:S02]  /*10690*/  @!P1 LEA.HI.X R21, R24, R0.reuse, R25, 0x1, P5 ;  /* 0x0000000018159211 */ /* 0x080fe400028f0c19 */
[----:B------:R-:W-:-:S03]  /*106a0*/  @!P0 LEA.HI.X R15, R6, R0, R9, 0x1, P4 ;  /* 0x00000000060f8211 */ /* 0x000fc600020f0c09 */
[----:B------:R4:W-:Y:S04]  /*106b0*/  @!P1 ST.E.128 desc[UR40][R20.64], RZ ;  /* 0x000000ff14009985 */ /* 0x0009e8000c101d28 */
[----:B------:R4:W-:Y:S02]  /*106c0*/  @!P0 ST.E.128 desc[UR40][R14.64], RZ ;  /* 0x000000ff0e008985 */ /* 0x0009e4000c101d28 */
.L_x_9816:
[----:B------:R-:W-:Y:S05]  /*106d0*/  BSYNC B1 ;  /* 0x0000000000017941 */ /* 0x000fea0003800000 */
.L_x_9815:
[----:B------:R-:W-:-:S03]  /*106e0*/  UMOV UR4, 0xffffffff ;  /* 0xffffffff00047882 */ /* 0x000fc60000000000 */
[----:B------:R-:W-:Y:S05]  /*106f0*/  BRA.DIV UR4, `(.L_x_9817) ;  /* 0x0000007e040c7947 */ /* 0x000fea000b800000 */
[----:B0-----:R0:W0:Y:S04]  /*10700*/  SHFL.IDX PT, R0, R4, 0x2, 0x181f ;  /* 0x00581f0004007f89 */ /* 0x00102800000e0000 */
[----:B---34-:R3:W4:Y:S02]  /*10710*/  SHFL.IDX PT, R14, R3, 0x2, 0x181f ;  /* 0x00581f00030e7f89 */ /* 0x01872400000e0000 */
.L_x_9997:
[----:B------:R-:W-:Y:S01]  /*10720*/  VIADD R5, R7, 0x40 ;  /* 0x0000004007057836 */ /* 0x000fe20000000000 */
[----:B------:R-:W-:Y:S04]  /*10730*/  BSSY B1, `(.L_x_9818) ;  /* 0x000001e000017945 */ /* 0x000fe80003800000 */
        /* <DEDUP_REMOVED lines=12> */
[C---:B------:R-:W-:Y:S02]  /*10800*/  IADD3 R26, R213.reuse, 0x40, RZ ;  /* 0x00000040d51a7810 */ /* 0x040fe40007ffe0ff */
[----:B------:R-:W-:Y:S02]  /*10810*/  SHF.R.S32.HI R25, RZ, 0x1f, R25 ;  /* 0x0000001fff197819 */ /* 0x000fe40000011419 */
[C---:B----4-:R-:W-:Y:S02]  /*10820*/  @!P3 LEA R10, P5, R213.reuse, R14, 0x1 ;  /* 0x0000000ed50ab211 */ /* 0x050fe400078a08ff */
        /* <DEDUP_REMOVED lines=14> */
.L_x_9819:
[----:B------:R-:W-:Y:S05]  /*10910*/  BSYNC B1 ;  /* 0x0000000000017941 */ /* 0x000fea0003800000 */
.L_x_9818:
[----:B------:R-:W-:-:S03]  /*10920*/  UMOV UR4, 0xffffffff ;  /* 0xffffffff00047882 */ /* 0x000fc60000000000 */
[----:B------:R-:W-:Y:S05]  /*10930*/  BRA.DIV UR4, `(.L_x_9820) ;  /* 0x0000007a04c47947 */ /* 0x000fea000b800000 */
[----:B0-----:R0:W0:Y:S04]  /*10940*/  SHFL.IDX PT, R0, R4, 0x3, 0x181f ;  /* 0x00781f0004007f89 */ /* 0x00102800000e0000 */
[----:B----4-:R4:W0:Y:S02]  /*10950*/  SHFL.IDX PT, R14, R3, 0x3, 0x181f ;  /* 0x00781f00030e7f89 */ /* 0x01082400000e0000 */
.L_x_10001:
[----:B--234-:R-:W-:-:S05]  /*10960*/  VIADD R3, R7, 0x60 ;  /* 0x0000006007037836 */ /* 0x01cfca0000000000 */
[----:B------:R-:W-:-:S13]  /*10970*/  ISETP.GE.AND P0, PT, R3, R8, PT ;  /* 0x000000080300720c */ /* 0x000fda0003f06270 */
[----:B------:R-:W-:Y:S05]  /*10980*/  @P0 BRA `(.L_x_9807) ;  /* 0x00000000006c0947 */ /* 0x000fea0003800000 */
[C---:B------:R-:W-:Y:S01]  /*10990*/  VIADD R15, R213.reuse, 0x40 ;  /* 0x00000040d50f7836 */ /* 0x040fe20000000000 */
[----:B------:R-:W-:Y:S01]  /*109a0*/  ULDC UR4, c[0x0][0xac8] ;  /* 0x0002b20000047ab9 */ /* 0x000fe20000000800 */
[C---:B------:R-:W-:Y:S01]  /*109b0*/  VIADD R12, R213.reuse, 0x80 ;  /* 0x00000080d50c7836 */ /* 0x040fe20000000000 */
[C---:B------:R-:W-:Y:S01]  /*109c0*/  ISETP.GE.AND P3, PT, R213.reuse, UR4, PT ;  /* 0x00000004d5007c0c */ /* 0x040fe2000bf66270 */
[----:B------:R-:W-:Y:S01]  /*109d0*/  VIADD R10, R213, 0xc0 ;  /* 0x000000c0d50a7836 */ /* 0x000fe20000000000 */
[----:B------:R-:W-:Y:S01]  /*109e0*/  ISETP.GE.AND P2, PT, R15, UR4, PT ;  /* 0x000000040f007c0c */ /* 0x000fe2000bf46270 */
[C---:B------:R-:W-:Y:S01]  /*109f0*/  VIADD R20, R213.reuse, 0x40 ;  /* 0x00000040d5147836 */ /* 0x040fe20000000000 */
[----:B------:R-:W-:Y:S01]  /*10a00*/  ISETP.GE.AND P1, PT, R12, UR4, PT ;  /* 0x000000040c007c0c */ /* 0x000fe2000bf26270 */
[----:B------:R-:W-:Y:S01]  /*10a10*/  VIADD R13, R213, 0x80 ;  /* 0x00000080d50d7836 */ /* 0x000fe20000000000 */
[----:B------:R-:W-:Y:S02]  /*10a20*/  ISETP.GE.AND P0, PT, R10, UR4, PT ;  /* 0x000000040a007c0c */ /* 0x000fe4000bf06270 */
[----:B------:R-:W-:-:S02]  /*10a30*/  SHF.R.S32.HI R9, RZ, 0x1f, R213 ;  /* 0x0000001fff097819 */ /* 0x000fc400000114d5 */
[----:B------:R-:W-:Y:S02]  /*10a40*/  SHF.R.S32.HI R20, RZ, 0x1f, R20 ;  /* 0x0000001fff147819 */ /* 0x000fe40000011414 */
[C---:B------:R-:W-:Y:S02]  /*10a50*/  IADD3 R11, R213.reuse, 0xc0, RZ ;  /* 0x000000c0d50b7810 */ /* 0x040fe40007ffe0ff */
[-C--:B0-----:R-:W-:Y:S02]  /*10a60*/  @!P3 LEA R4, P5, R213, R14.reuse, 0x1 ;  /* 0x0000000ed504b211 */ /* 0x081fe400078a08ff */
[----:B------:R-:W-:Y:S02]  /*10a70*/  @!P2 LEA R6, P4, R15, R14, 0x1 ;  /* 0x0000000e0f06a211 */ /* 0x000fe400078808ff */
[----:B------:R-:W-:Y:S02]  /*10a80*/  @!P3 LEA.HI.X R5, R213, R0, R9, 0x1, P5 ;  /* 0x00000000d505b211 */ /* 0x000fe400028f0c09 */
[----:B------:R-:W-:-:S02]  /*10a90*/  @!P1 LEA R8, P5, R12, R14, 0x1 ;  /* 0x0000000e0c089211 */ /* 0x000fc400078a08ff */
[----:B------:R-:W-:Y:S01]  /*10aa0*/  SHF.R.S32.HI R13, RZ, 0x1f, R13 ;  /* 0x0000001fff0d7819 */ /* 0x000fe2000001140d */
        /* <DEDUP_REMOVED lines=9> */
.L_x_9807:
[----:B------:R-:W-:Y:S05]  /*10b40*/  BSYNC B0 ;  /* 0x0000000000007941 */ /* 0x000fea0003800000 */
.L_x_9798:
[----:B------:R-:W-:Y:S02]  /*10b50*/  ULDC UR4, c[0x0][0xc3c] ;  /* 0x00030f0000047ab9 */ /* 0x000fe40000000800 */
[----:B------:R-:W-:-:S13]  /*10b60*/  ISETP.GE.AND P0, PT, R75, UR4, PT ;  /* 0x000000044b007c0c */ /* 0x000fda000bf06270 */
[----:B------:R-:W-:Y:S05]  /*10b70*/  @!P0 BRA `(.L_x_9821) ;  /* 0xffffff0400648947 */ /* 0x000fea000383ffff */
[----:B------:R-:W-:Y:S05]  /*10b80*/  BRA `(.L_x_9678) ;  /* 0x0000006400c07947 */ /* 0x000fea0003800000 */
.L_x_9676:
[----:B------:R-:W-:-:S08]  /*10b90*/  NOP ;  /* 0x0000000000007918 */ /* 0x000fd00000000000 */
[----:B--2---:R-:W0:-:S00]  /*10ba0*/  USETMAXREG.DEALLOC.CTAPOOL 0x28 ;  /* 0x00000028000079c8 */ /* 0x004e0000080e0500 */
        /* <DEDUP_REMOVED lines=14> */
.L_x_9822:
        /* <DEDUP_REMOVED lines=41> */
.L_x_9828:
[----:B------:R-:W-:Y:S01]  /*10f20*/  UIADD3 UR4, UR4, 0x1f, URZ ;  /* 0x0000001f04047890 */ /* 0x000fe2000fffe03f */
[----:B------:R-:W-:-:S05]  /*10f30*/  MOV R19, UR7 ;  /* 0x0000000700137c02 */ /* 0x000fca0008000f00 */
        /* <DEDUP_REMOVED lines=10> */
.L_x_9827:
[----:B------:R-:W-:Y:S05]  /*10fe0*/  BSYNC B0 ;  /* 0x0000000000007941 */ /* 0x000fea0003800000 */
.L_x_9826:
        /* <DEDUP_REMOVED lines=21> */
.L_x_9824:
        /* <DEDUP_REMOVED lines=15> */
.L_x_9829:
        /* <DEDUP_REMOVED lines=24> */
[----:B------:R-:W-:Y:S01]  /*113b0*/  MOV R18, R2 ;  /* 0x0000000200127202 */ /* 0x000fe20000000f00 */
[----:B------:R-:W-:-:S04]  /*113c0*/  IMAD.MOV R17, RZ, RZ, -R2 ;  /* 0x000000ffff117224 */ /* 0x000fc800078e0a02 */
[----:B------:R-:W-:Y:S01]  /*113d0*/  IMAD R17, R4, R17, R9 ;  /* 0x0000001104117224 */ /* 0x000fe200078e0209 */
[----:B------:R-:W-:Y:S06]  /*113e0*/  BRA `(.L_x_9830) ;  /* 0x00000000000c7947 */ /* 0x000fec0003800000 */
.L_x_9825:
[----:B------:R-:W-:Y:S02]  /*113f0*/  IMAD.MOV.U32 R17, RZ, RZ, RZ ;  /* 0x000000ffff117224 */ /* 0x000fe400078e00ff */
[----:B------:R-:W-:Y:S02]  /*11400*/  IMAD.U32 R16, RZ, RZ, UR6 ;  /* 0x00000006ff107e24 */ /* 0x000fe4000f8e00ff */
[----:B------:R-:W-:-:S07]  /*11410*/  IMAD.MOV.U32 R18, RZ, RZ, RZ ;  /* 0x000000ffff127224 */ /* 0x000fce00078e00ff */
.L_x_9830:
[----:B------:R-:W-:-:S13]  /*11420*/  ISETP.NE.AND P0, PT, R5, RZ, PT ;  /* 0x000000ff0500720c */ /* 0x000fda0003f05270 */
[----:B------:R-:W0:Y:S01]  /*11430*/  @!P0 S2R R3, SR_CgaCtaId ;  /* 0x0000000000038919 */ /* 0x000e220000008800 */
[----:B------:R-:W-:-:S04]  /*11440*/  @!P0 MOV R2, 0x400 ;  /* 0x0000040000028802 */ /* 0x000fc80000000f00 */
[----:B0-----:R-:W-:-:S05]  /*11450*/  @!P0 LEA R2, R3, R2, 0x18 ;  /* 0x0000000203028211 */ /* 0x001fca00078ec0ff */
[----:B------:R1:W-:Y:S01]  /*11460*/  @!P0 STS.128 [R2+0x228d0], R16 ;  /* 0x0228d01002008388 */ /* 0x0003e20000000c00 */
[----:B------:R-:W-:Y:S06]  /*11470*/  BAR.ARV 0x5, 0x180 ;  /* 0x0146000000007b1d */ /* 0x000fec0000002000 */
.L_x_9823:
[----:B------:R2:W-:Y:S01]  /*11480*/  STL [R1+0x28], RZ ;  /* 0x000028ff01007387 */ /* 0x0005e20000100800 */
[----:B------:R-:W-:Y:S01]  /*11490*/  ULDC UR4, c[0x0][0xc3c] ;  /* 0x00030f0000047ab9 */ /* 0x000fe20000000800 */
[----:B------:R-:W-:Y:S01]  /*114a0*/  IMAD.MOV.U32 R26, RZ, RZ, 0x1 ;  /* 0x00000001ff1a7424 */ /* 0x000fe200078e00ff */
[----:B0-----:R-:W-:Y:S01]  /*114b0*/  ISETP.GE.AND P0, PT, R19, UR4, PT ;  /* 0x0000000413007c0c */ /* 0x001fe2000bf06270 */
[----:B------:R-:W-:-:S12]  /*114c0*/  IMAD.MOV.U32 R25, RZ, RZ, RZ ;  /* 0x000000ffff197224 */ /* 0x000fd800078e00ff */
[----:B--2---:R-:W-:Y:S05]  /*114d0*/  @P0 BRA `(.L_x_9831) ;  /* 0x0000005800900947 */ /* 0x004fea0003800000 */
[----:B------:R-:W2:Y:S01]  /*114e0*/  LDL R4, [R1] ;  /* 0x0000000001047983 */ /* 0x000ea20000100800 */
[----:B------:R-:W0:Y:S01]  /*114f0*/  S2UR UR5, SR_CgaCtaId ;  /* 0x00000000000579c3 */ /* 0x000e220000008800 */
[C---:B-1----:R-:W-:Y:S01]  /*11500*/  SHF.L.U32 R2, R0.reuse, 0x3, RZ ;  /* 0x0000000300027819 */ /* 0x042fe200000006ff */
[----:B------:R-:W-:Y:S01]  /*11510*/  UMOV UR4, 0x400 ;  /* 0x0000040000047882 */ /* 0x000fe20000000000 */
[----:B------:R-:W-:Y:S01]  /*11520*/  LOP3.LUT R5, R0, 0x7f, RZ, 0xc0, !PT ;  /* 0x0000007f00057812 */ /* 0x000fe200078ec0ff */
[----:B------:R-:W-:Y:S01]  /*11530*/  BSSY B8, `(.L_x_9831) ;  /* 0x000059e000087945 */ /* 0x000fe20003800000 */
[C---:B------:R-:W-:Y:S01]  /*11540*/  LOP3.LUT R3, R2.reuse, 0x1f8, RZ, 0xc0, !PT ;  /* 0x000001f802037812 */ /* 0x040fe200078ec0ff */
[----:B------:R-:W-:Y:S01]  /*11550*/  IMAD.MOV.U32 R27, RZ, RZ, 0x1 ;  /* 0x00000001ff1b7424 */ /* 0x000fe200078e00ff */
[----:B------:R-:W-:Y:S01]  /*11560*/  LOP3.LUT R2, R2, 0x38, RZ, 0xc0, !PT ;  /* 0x0000003802027812 */ /* 0x000fe200078ec0ff */
[----:B------:R-:W-:Y:S01]  /*11570*/  IMAD.SHL.U32 R30, R5, 0x8, RZ ;  /* 0x00000008051e7824 */ /* 0x000fe200078e00ff */
[----:B------:R-:W-:Y:S01]  /*11580*/  LOP3.LUT R3, R3, 0x38, R0, 0x78, !PT ;  /* 0x0000003803037812 */ /* 0x000fe200078e7800 */
[----:B------:R-:W-:Y:S01]  /*11590*/  IMAD.SHL.U32 R0, R0, 0x10, RZ ;  /* 0x0000001000007824 */ /* 0x000fe200078e00ff */
[----:B------:R-:W-:Y:S01]  /*115a0*/  CS2R R24, SRZ ;  /* 0x0000000000187805 */ /* 0x000fe2000001ff00 */
[----:B------:R-:W-:Y:S01]  /*115b0*/  IMAD.MOV.U32 R26, RZ, RZ, 0x1 ;  /* 0x00000001ff1a7424 */ /* 0x000fe200078e00ff */
[----:B------:R-:W-:Y:S01]  /*115c0*/  LOP3.LUT R30, R3, 0x200, R30, 0xf8, !PT ;  /* 0x00000200031e7812 */ /* 0x000fe200078ef81e */
[----:B------:R-:W-:Y:S01]  /*115d0*/  ULDC.64 UR38, c[0x0][0x198] ;  /* 0x0000660000267ab9 */ /* 0x000fe20000000a00 */
[----:B------:R-:W-:Y:S01]  /*115e0*/  SHF.R.U32.HI R3, RZ, 0x3, R5 ;  /* 0x00000003ff037819 */ /* 0x000fe20000011605 */
[----:B------:R-:W-:-:S03]  /*115f0*/  ULDC UR36, c[0x0][0xc] ;  /* 0x0000030000247ab9 */ /* 0x000fc60000000800 */
[----:B------:R-:W-:Y:S02]  /*11600*/  LOP3.LUT R3, R3, 0x70, R0, 0xf8, !PT ;  /* 0x0000007003037812 */ /* 0x000fe400078ef800 */
[C---:B------:R-:W-:Y:S02]  /*11610*/  LOP3.LUT R0, R2.reuse, 0x40, RZ, 0xfc, !PT ;  /* 0x0000004002007812 */ /* 0x040fe400078efcff */
[C---:B------:R-:W-:Y:S01]  /*11620*/  LOP3.LUT R3, R2.reuse, 0x80, RZ, 0xfc, !PT ;  /* 0x0000008002037812 */ /* 0x040fe200078efcff */
[----:B0-----:R-:W-:Y:S01]  /*11630*/  ULEA UR4, UR5, UR4, 0x18 ;  /* 0x0000000405047291 */ /* 0x001fe2000f8ec03f */
[----:B------:R-:W-:-:S05]  /*11640*/  LOP3.LUT R2, R2, 0xc0, RZ, 0xfc, !PT ;  /* 0x000000c002027812 */ /* 0x000fca00078efcff */
[----:B------:R-:W-:-:S05]  /*11650*/  IMAD.U32 R22, RZ, RZ, UR4 ;  /* 0x00000004ff167e24 */ /* 0x000fca000f8e00ff */
[----:B------:R-:W-:Y:S02]  /*11660*/  LEA R0, R30, R22, 0x1 ;  /* 0x000000161e007211 */ /* 0x000fe400078e08ff */
[----:B--2---:R-:W-:-:S05]  /*11670*/  LOP3.LUT R4, R4, 0x2, RZ, 0xfc, !PT ;  /* 0x0000000204047812 */ /* 0x004fca00078efcff */
[----:B------:R0:W-:Y:S04]  /*11680*/  STL [R1+0x40], R4 ;  /* 0x0000400401007387 */ /* 0x0001e80000100800 */
[----:B------:R0:W-:Y:S04]  /*11690*/  STL [R1+0x28], RZ ;  /* 0x000028ff01007387 */ /* 0x0001e80000100800 */
[----:B------:R0:W-:Y:S02]  /*116a0*/  STL [R1+0x8], R0 ;  /* 0x0000080001007387 */ /* 0x0001e40000100800 */
.L_x_9930:
[----:B-1----:R-:W1:Y:S02]  /*116b0*/  LDC.64 R2, c[0x0][0xc88] ;  /* 0x00032200ff027b82 */ /* 0x002e640000000a00 */
[----:B-1----:R-:W-:-:S05]  /*116c0*/  IMAD.WIDE R2, R19, 0x4, R2 ;  /* 0x0000000413027825 */ /* 0x002fca00078e0202 */
[----:B------:R-:W0:Y:S01]  /*116d0*/  LDG.E R35, desc[UR40][R2.64] ;  /* 0x0000002802237981 */ /* 0x000e22000c1e1900 */
[----:B------:R-:W-:Y:S05]  /*116e0*/  YIELD ;  /* 0x0000000000007946 */ /* 0x000fea0003800000 */
[----:B------:R-:W-:Y:S01]  /*116f0*/  ULDC.64 UR4, c[0x0][0xa28] ;  /* 0x00028a0000047ab9 */ /* 0x000fe20000000a00 */
[----:B------:R-:W-:Y:S01]  /*11700*/  IMAD.MOV.U32 R31, RZ, RZ, RZ ;  /* 0x000000ffff1f7224 */ /* 0x000fe200078e00ff */
[----:B------:R-:W-:Y:S01]  /*11710*/  ISETP.NE.U32.AND P0, PT, RZ, UR4, PT ;  /* 0x00000004ff007c0c */ /* 0x000fe2000bf05070 */
[----:B------:R-:W-:Y:S01]  /*11720*/  IMAD.MOV.U32 R6, RZ, RZ, RZ ;  /* 0x000000ffff067224 */ /* 0x000fe200078e00ff */
[----:B------:R-:W-:Y:S01]  /*11730*/  ULDC.64 UR8, c[0x0][0xa18] ;  /* 0x0002860000087ab9 */ /* 0x000fe20000000a00 */
[----:B------:R-:W-:Y:S01]  /*11740*/  ULDC.64 UR6, c[0x0][0xa10] ;  /* 0x0002840000067ab9 */ /* 0x000fe20000000a00 */
[----:B------:R-:W-:-:S02]  /*11750*/  ISETP.NE.AND.EX P0, PT, RZ, UR5, PT, P0 ;  /* 0x00000005ff007c0c */ /* 0x000fc4000bf05300 */
        /* <DEDUP_REMOVED lines=17> */
[----:B--23--:R-:W-:-:S03]  /*11870*/  IADD3 R4, P4, R28, UR6, RZ ;  /* 0x000000061c047c10 */ /* 0x00cfc6000ff9e0ff */
        /* <DEDUP_REMOVED lines=19> */
[----:B--2---:R0:W-:Y:S01]  /*119b0*/  STL [R1+0x20], R8 ;  /* 0x0000200801007387 */ /* 0x0041e20000100800 */
[----:B----4-:R-:W-:Y:S05]  /*119c0*/  @P2 BRA `(.L_x_9832) ;  /* 0x0000000000142947 */ /* 0x010fea0003800000 */
[----:B------:R-:W-:Y:S05]  /*119d0*/  @!P0 BRA `(.L_x_9832) ;  /* 0x0000000000108947 */ /* 0x000fea0003800000 */
[----:B0-----:R-:W2:Y:S04]  /*119e0*/  LDG.E R8, desc[UR40][R2.64] ;  /* 0x0000002802087981 */ /* 0x001ea8000c1e1900 */
[----:B------:R-:W2:Y:S02]  /*119f0*/  LDG.E R9, desc[UR40][R2.64+0x4] ;  /* 0x0000042802097981 */ /* 0x000ea4000c1e1900 */
[----:B--2---:R-:W-:-:S05]  /*11a00*/  IMAD.IADD R2, R9, 0x1, -R8 ;  /* 0x0000000109027824 */ /* 0x004fca00078e0a08 */
[----:B------:R1:W-:Y:S02]  /*11a10*/  STL [R1+0x20], R2 ;  /* 0x0000200201007387 */ /* 0x0003e40000100800 */
.L_x_9832:
        /* <DEDUP_REMOVED lines=9> */
.L_x_9833:
        /* <DEDUP_REMOVED lines=9> */
.L_x_9834:
[----:B-12---:R-:W2:Y:S04]  /*11b40*/  @P1 LDG.E R2, desc[UR40][R4.64] ;  /* 0x0000002804021981 */ /* 0x006ea8000c1e1900 */
[----:B------:R-:W2:Y:S01]  /*11b50*/  @P1 LDG.E R3, desc[UR40][R4.64+0x4] ;  /* 0x0000042804031981 */ /* 0x000ea2000c1e1900 */
[----:B-----5:R-:W-:Y:S01]  /*11b60*/  IADD3 R7, -R31, R7, RZ ;  /* 0x000000071f077210 */ /* 0x020fe20007ffe1ff */
[----:B------:R-:W-:Y:S01]  /*11b70*/  BSSY B0, `(.L_x_9835) ;  /* 0x0000138000007945 */ /* 0x000fe20003800000 */
[----:B--2---:R-:W-:-:S04]  /*11b80*/  @P1 IMAD.IADD R6, R3, 0x1, -R2 ;  /* 0x0000000103061824 */ /* 0x004fc800078e0a02 */
[----:B0-----:R-:W-:-:S04]  /*11b90*/  IMAD.IADD R8, R7, 0x1, R6 ;  /* 0x0000000107087824 */ /* 0x001fc800078e0206 */
[----:B------:R-:W-:Y:S01]  /*11ba0*/  VIADD R2, R8, 0x5f ;  /* 0x0000005f08027836 */ /* 0x000fe20000000000 */
[----:B------:R-:W-:Y:S03]  /*11bb0*/  STL [R1+0x4], R8 ;  /* 0x0000040801007387 */ /* 0x000fe60000100800 */
[----:B------:R-:W-:-:S05]  /*11bc0*/  IMAD.HI R2, R2, 0x2aaaaaab, RZ ;  /* 0x2aaaaaab02027827 */ /* 0x000fca00078e02ff */
[----:B------:R-:W-:-:S04]  /*11bd0*/  SHF.R.U32.HI R3, RZ, 0x1f, R2 ;  /* 0x0000001fff037819 */ /* 0x000fc80000011602 */
[----:B------:R-:W-:-:S05]  /*11be0*/  LEA.HI.SX32 R4, R2, R3, 0x1c ;  /* 0x0000000302047211 */ /* 0x000fca00078fe2ff */
[--C-:B------:R-:W-:Y:S01]  /*11bf0*/  IMAD R2, R4, 0x60, -R7.reuse ;  /* 0x0000006004027824 */ /* 0x100fe200078e0a07 */
[----:B------:R0:W-:Y:S01]  /*11c00*/  STL [R1+0x2c], R4 ;  /* 0x00002c0401007387 */ /* 0x0001e20000100800 */
[----:B------:R-:W-:-:S03]  /*11c10*/  IMAD.MOV R7, RZ, RZ, -R7 ;  /* 0x000000ffff077224 */ /* 0x000fc600078e0a07 */
[----:B------:R-:W-:Y:S02]  /*11c20*/  VIMNMX R2, R2, R6, PT ;  /* 0x0000000602027248 */ /* 0x000fe40003fe0100 */
[----:B------:R-:W-:-:S04]  /*11c30*/  VIMNMX R7, RZ, R7, !PT ;  /* 0x00000007ff077248 */ /* 0x000fc80007fe0100 */
[----:B------:R-:W-:-:S13]  /*11c40*/  ISETP.GT.AND P0, PT, R2, R7, PT ;  /* 0x000000070200720c */ /* 0x000fda0003f04270 */
[----:B0-----:R-:W-:Y:S02]  /*11c50*/  @P0 VIADD R4, R2, 0x5f ;  /* 0x0000005f02040836 */ /* 0x001fe40000000000 */
        /* <DEDUP_REMOVED lines=16> */
.L_x_10004:
[----:B-1----:R-:W-:Y:S02]  /*11d60*/  ISETP.NE.AND P0, PT, R14, RZ, PT ;  /* 0x000000ff0e00720c */ /* 0x002fe40003f05270 */
[----:B------:R-:W-:-:S11]  /*11d70*/  PLOP3.LUT P6, PT, PT, PT, PT, 0x8, 0x0 ;  /* 0x000000000000781c */ /* 0x000fd60003fce170 */
[----:B------:R-:W-:Y:S05]  /*11d80*/  @P0 BRA `(.L_x_9838) ;  /* 0x00000000000c0947 */ /* 0x000fea0003800000 */
[----:B------:R-:W-:-:S03]  /*11d90*/  UMOV UR4, 0xffffffff ;  /* 0xffffffff00047882 */ /* 0x000fc60000000000 */
[----:B------:R-:W-:Y:S05]  /*11da0*/  BRA.DIV UR4, `(.L_x_9839) ;  /* 0x0000006a04247947 */ /* 0x000fea000b800000 */
[----:B------:R-:W-:-:S13]  /*11db0*/  ELECT P6, URZ, PT ;  /* 0x00000000003f782f */ /* 0x000fda00038c0000 */
.L_x_9838:
        /* <DEDUP_REMOVED lines=9> */
.L_x_10007:
[----:B------:R-:W-:Y:S05]  /*11e50*/  BSYNC B1 ;  /* 0x0000000000017941 */ /* 0x000fea0003800000 */
.L_x_9840:
[----:B------:R-:W-:Y:S04]  /*11e60*/  BSSY B1, `(.L_x_9842) ;  /* 0x000007b000017945 */ /* 0x000fe80003800000 */
[----:B------:R-:W-:Y:S05]  /*11e70*/  @!P6 BRA `(.L_x_9843) ;  /* 0x0000000400e4e947 */ /* 0x000fea0003800000 */
[----:B0-----:R-:W-:Y:S01]  /*11e80*/  IMAD R3, R24, 0x8, R22 ;  /* 0x0000000818037824 */ /* 0x001fe200078e0216 */
[----:B------:R-:W-:Y:S01]  /*11e90*/  SHF.L.U32 R6, R27, 0x1f, RZ ;  /* 0x0000001f1b067819 */ /* 0x000fe200000006ff */
[----:B------:R-:W0:Y:S01]  /*11ea0*/  S2R R7, SR_TID.X ;  /* 0x0000000000077919 */ /* 0x000e220000002100 */
[----:B------:R-:W-:Y:S02]  /*11eb0*/  BSSY B2, `(.L_x_9844) ;  /* 0x0000005000027945 */ /* 0x000fe40003800000 */
[----:B------:R-:W1:Y:S01]  /*11ec0*/  SYNCS.PHASECHK.TRANS64.TRYWAIT P0, [R3+URZ+0x228a0], R6 ;  /* 0x0228a006030075a7 */ /* 0x000e62000800017f */
[----:B0-----:R-:W-:-:S04]  /*11ed0*/  LOP3.LUT R7, R7, 0x7f, RZ, 0xc0, !PT ;  /* 0x0000007f07077812 */ /* 0x001fc800078ec0ff */
[----:B------:R-:W-:Y:S01]  /*11ee0*/  ISETP.NE.AND P1, PT, R7, RZ, PT ;  /* 0x000000ff0700720c */ /* 0x000fe20003f25270 */
[----:B-1----:R-:W-:-:S12]  /*11ef0*/  @!P0 BRA `(.L_x_9845) ;  /* 0x0000006800048947 */ /* 0x002fd80003800000 */
.L_x_10008:
[----:B------:R-:W-:Y:S05]  /*11f00*/  BSYNC B2 ;  /* 0x0000000000027941 */ /* 0x000fea0003800000 */
.L_x_9844:
        /* <DEDUP_REMOVED lines=9> */
.L_x_9847:
[----:B------:R-:W-:Y:S05]  /*11fa0*/  BSYNC B2 ;  /* 0x0000000000027941 */ /* 0x000fea0003800000 */
.L_x_9846:
        /* <DEDUP_REMOVED lines=12> */
.L_x_9848:
        /* <DEDUP_REMOVED lines=13> */
.L_x_10009:
[----:B------:R-:W-:Y:S05]  /*12140*/  BSYNC B2 ;  /* 0x0000000000027941 */ /* 0x000fea0003800000 */
.L_x_9849:
        /* <DEDUP_REMOVED lines=11> */
.L_x_9852:
[----:B------:R-:W-:Y:S05]  /*12200*/  BSYNC B2 ;  /* 0x0000000000027941 */ /* 0x000fea0003800000 */
.L_x_9851:
        /* <DEDUP_REMOVED lines=9> */
.L_x_9853:
        /* <DEDUP_REMOVED lines=15> */
.L_x_9854:
        /* <DEDUP_REMOVED lines=15> */
.L_x_9855:
        /* <DEDUP_REMOVED lines=15> */
.L_x_9856:
        /* <DEDUP_REMOVED lines=10> */
.L_x_9843:
[----:B------:R-:W-:Y:S05]  /*12610*/  BSYNC B1 ;  /* 0x0000000000017941 */ /* 0x000fea0003800000 */
.L_x_9842:
        /* <DEDUP_REMOVED lines=9> */
.L_x_9872:
[----:B------:R-:W-:Y:S05]  /*126b0*/  YIELD ;  /* 0x0000000000007946 */ /* 0x000fea0003800000 */
[----:B------:R-:W-:Y:S04]  /*126c0*/  BSSY B1, `(.L_x_9857) ;  /* 0x000007a000017945 */ /* 0x000fe80003800000 */
[----:B------:R-:W-:Y:S05]  /*126d0*/  @!P6 BRA `(.L_x_9858) ;  /* 0x0000000400e0e947 */ /* 0x000fea0003800000 */
[----:B------:R-:W-:Y:S01]  /*126e0*/  LEA R6, R24, R22, 0x3 ;  /* 0x0000001618067211 */ /* 0x000fe200078e18ff */
[----:B0-----:R-:W0:Y:S01]  /*126f0*/  S2R R3, SR_TID.X ;  /* 0x0000000000037919 */ /* 0x001e220000002100 */
[----:B------:R-:W-:Y:S01]  /*12700*/  SHF.L.U32 R2, R27, 0x1f, RZ ;  /* 0x0000001f1b027819 */ /* 0x000fe200000006ff */
[----:B------:R-:W-:Y:S03]  /*12710*/  BSSY B2, `(.L_x_9859) ;  /* 0x0000005000027945 */ /* 0x000fe60003800000 */
[----:B------:R-:W1:Y:S01]  /*12720*/  SYNCS.PHASECHK.TRANS64.TRYWAIT P1, [R6+URZ+0x228a0], R2 ;  /* 0x0228a002060075a7 */ /* 0x000e62000802017f */
[----:B0-----:R-:W-:-:S04]  /*12730*/  LOP3.LUT R3, R3, 0x7f, RZ, 0xc0, !PT ;  /* 0x0000007f03037812 */ /* 0x001fc800078ec0ff */
[----:B------:R-:W-:Y:S01]  /*12740*/  ISETP.NE.AND P2, PT, R3, RZ, PT ;  /* 0x000000ff0300720c */ /* 0x000fe20003f45270 */
[----:B-1----:R-:W-:-:S12]  /*12750*/  @!P1 BRA `(.L_x_9860) ;  /* 0x0000006000149947 */ /* 0x002fd80003800000 */
.L_x_10010:
[----:B------:R-:W-:Y:S05]  /*12760*/  BSYNC B2 ;  /* 0x0000000000027941 */ /* 0x000fea0003800000 */
.L_x_9859:
        /* <DEDUP_REMOVED lines=9> */
.L_x_9862:
[----:B------:R-:W-:Y:S05]  /*12800*/  BSYNC B2 ;  /* 0x0000000000027941 */ /* 0x000fea0003800000 */
.L_x_9861:
        /* <DEDUP_REMOVED lines=11> */
.L_x_9863:
        /* <DEDUP_REMOVED lines=13> */
.L_x_10011:
[----:B------:R-:W-:Y:S05]  /*12990*/  BSYNC B2 ;  /* 0x0000000000027941 */ /* 0x000fea0003800000 */
.L_x_9864:
        /* <DEDUP_REMOVED lines=11> */
.L_x_9867:
[----:B------:R-:W-:Y:S05]  /*12a50*/  BSYNC B2 ;  /* 0x0000000000027941 */ /* 0x000fea0003800000 */
.L_x_9866:
        /* <DEDUP_REMOVED lines=9> */
.L_x_9868:
        /* <DEDUP_REMOVED lines=15> */
.L_x_9869:
        /* <DEDUP_REMOVED lines=15> */
.L_x_9870:
        /* <DEDUP_REMOVED lines=15> */
.L_x_9871:
        /* <DEDUP_REMOVED lines=10> */
.L_x_9858:
[----:B------:R-:W-:Y:S05]  /*12e60*/  BSYNC B1 ;  /* 0x0000000000017941 */ /* 0x000fea0003800000 */
.L_x_9857:
        /* <DEDUP_REMOVED lines=8> */
.L_x_9836:
[----:B------:R-:W-:Y:S05]  /*12ef0*/  BSYNC B0 ;  /* 0x0000000000007941 */ /* 0x000fea0003800000 */
.L_x_9835:
[----:B------:R-:W2:Y:S01]  /*12f00*/  LDL R34, [R1+0x4] ;  /* 0x0000040001227983 */ /* 0x000ea20000100800 */
        /* <DEDUP_REMOVED lines=22> */
.L_x_9874:
        /* <DEDUP_REMOVED lines=10> */
[----:B0-----:R-:W0:Y:S01]  /*13110*/  LDC.64 R2, c[0x4][R2] ;  /* 0x0100000002027b82 */ /* 0x001e220000000a00 */
        /* <DEDUP_REMOVED lines=8> */
[----:B0-----:R-:W-:Y:S05]  /*131a0*/  CALL.ABS.NOINC R2 ;  /* 0x0000000002007343 */ /* 0x001fea0003c00000 */
.L_x_9877:
[----:B------:R-:W-:Y:S05]  /*131b0*/  BSYNC B6 ;  /* 0x0000000000067941 */ /* 0x000fea0003800000 */
.L_x_9876:
        /* <DEDUP_REMOVED lines=20> */
.L_x_9880:
        /* <DEDUP_REMOVED lines=15> */
.L_x_9879:
[----:B------:R-:W-:Y:S05]  /*133f0*/  BSYNC B6 ;  /* 0x0000000000067941 */ /* 0x000fea0003800000 */
.L_x_9878:
[----:B------:R-:W2:Y:S01]  /*13400*/  LDL R21, [R1+0x2c] ;  /* 0x00002c0001157983 */ /* 0x000ea20000100800 */
[----:B------:R-:W-:Y:S01]  /*13410*/  ULDC.64 UR4, c[0x0][0x9f8] ;  /* 0x00027e0000047ab9 */ /* 0x000fe20000000a00 */
[----:B------:R-:W1:Y:S01]  /*13420*/  LDC R9, c[0x0][0x430] ;  /* 0x00010c00ff097b82 */ /* 0x000e620000000800 */
[----:B------:R-:W-:Y:S01]  /*13430*/  ISETP.NE.U32.AND P0, PT, RZ, UR4, PT ;  /* 0x00000004ff007c0c */ /* 0x000fe2000bf05070 */
[----:B------:R-:W3:Y:S03]  /*13440*/  S2R R20, SR_TID.X ;  /* 0x0000000000147919 */ /* 0x000ee60000002100 */
[----:B------:R-:W-:-:S13]  /*13450*/  ISETP.NE.AND.EX P0, PT, RZ, UR5, PT, P0 ;  /* 0x00000005ff007c0c */ /* 0x000fda000bf05300 */
[----:B------:R-:W-:Y:S01]  /*13460*/  @P0 IADD3 R2, P1, R28, UR4, RZ ;  /* 0x000000041c020c10 */ /* 0x000fe2000ff3e0ff */
[----:B------:R-:W-:Y:S01]  /*13470*/  IMAD.MOV.U32 R36, RZ, RZ, RZ ;  /* 0x000000ffff247224 */ /* 0x000fe200078e00ff */
[----:B------:R-:W4:Y:S01]  /*13480*/  S2R R10, SR_TID.X ;  /* 0x00000000000a7919 */ /* 0x000f220000002100 */
[----:B------:R-:W-:Y:S01]  /*13490*/  ULDC UR4, c[0x0][0x2f4] ;  /* 0x0000bd0000047ab9 */ /* 0x000fe20000000800 */
[----:B0-----:R-:W-:Y:S01]  /*134a0*/  @P0 IADD3.X R3, R32, UR5, RZ, P1, !PT ;  /* 0x0000000520030c10 */ /* 0x001fe20008ffe4ff */
[----:B------:R-:W-:-:S04]  /*134b0*/  ULDC UR5, c[0x0][0x320] ;  /* 0x0000c80000057ab9 */ /* 0x000fc80000000800 */
[----:B------:R0:W2:Y:S01]  /*134c0*/  @P0 LDG.E R29, desc[UR40][R2.64] ;  /* 0x00000028021d0981 */ /* 0x0000a2000c1e1900 */
[----:B---3--:R-:W-:-:S04]  /*134d0*/  LOP3.LUT R20, R20, 0x7f, RZ, 0xc0, !PT ;  /* 0x0000007f14147812 */ /* 0x008fc800078ec0ff */
[----:B------:R-:W-:Y:S02]  /*134e0*/  SHF.R.U32.HI R33, RZ, 0x3, R20 ;  /* 0x00000003ff217819 */ /* 0x000fe40000011614 */
[----:B------:R-:W3:Y:S01]  /*134f0*/  S2R R20, SR_TID.X ;  /* 0x0000000000147919 */ /* 0x000ee20000002100 */
[----:B-1----:R-:W-:-:S13]  /*13500*/  ISETP.NE.AND P1, PT, R9, 0x1, PT ;  /* 0x000000010900780c */ /* 0x002fda0003f25270 */
[----:B------:R-:W1:Y:S08]  /*13510*/  @P1 LDC R0, c[0x0][0x434] ;  /* 0x00010d00ff001b82 */ /* 0x000e700000000800 */
[----:B0-----:R-:W0:Y:S01]  /*13520*/  @P1 LDC R2, c[0x0][0x438] ;  /* 0x00010e00ff021b82 */ /* 0x001e220000000800 */
[----:B---3--:R-:W-:-:S05]  /*13530*/  IMAD.SHL.U32 R20, R20, 0x10, RZ ;  /* 0x0000001014147824 */ /* 0x008fca00078e00ff */
[----:B------:R-:W-:Y:S01]  /*13540*/  LOP3.LUT R20, R33, 0x70, R20, 0xf8, !PT ;  /* 0x0000007021147812 */ /* 0x000fe200078ef814 */
[----:B----4-:R-:W-:-:S05]  /*13550*/  IMAD.SHL.U32 R10, R10, 0x8, RZ ;  /* 0x000000080a0a7824 */ /* 0x010fca00078e00ff */
[----:B------:R-:W-:Y:S02]  /*13560*/  LOP3.LUT R10, R10, 0x38, RZ, 0xc0, !PT ;  /* 0x000000380a0a7812 */ /* 0x000fe400078ec0ff */
[----:B------:R-:W-:Y:S01]  /*13570*/  LOP3.LUT R23, R23, 0xffffffdf, RZ, 0xc0, !PT ;  /* 0xffffffdf17177812 */ /* 0x000fe200078ec0ff */
[----:B------:R-:W-:Y:S01]  /*13580*/  UMOV UR6, 0xffffffff ;  /* 0xffffffff00067882 */ /* 0x000fe20000000000 */
[----:B--2---:R-:W-:-:S04]  /*13590*/  VIADD R8, R21, 0xffffffff ;  /* 0xffffffff15087836 */ /* 0x004fc80000000000 */
[----:B------:R-:W-:-:S05]  /*135a0*/  IMAD R4, R8, 0x60, R20 ;  /* 0x0000006008047824 */ /* 0x000fca00078e0214 */
[C---:B------:R-:W-:Y:S01]  /*135b0*/  ISETP.GE.AND P0, PT, R4.reuse, R34, PT ;  /* 0x000000220400720c */ /* 0x040fe20003f06270 */
[----:B------:R-:W-:-:S03]  /*135c0*/  IMAD.IADD R37, R4, 0x1, R31 ;  /* 0x0000000104257824 */ /* 0x000fc600078e021f */
[----:B------:R-:W-:Y:S01]  /*135d0*/  ISETP.GT.U32.OR P0, PT, R20, 0x5f, P0 ;  /* 0x0000005f1400780c */ /* 0x000fe20000704470 */
[----:B-1----:R-:W-:-:S04]  /*135e0*/  @P1 IMAD.HI.U32 R3, R37, R0, RZ ;  /* 0x0000000025031227 */ /* 0x002fc800078e00ff */
[----:B------:R-:W-:Y:S01]  /*135f0*/  IMAD.MOV.U32 R0, RZ, RZ, R37 ;  /* 0x000000ffff007224 */ /* 0x000fe200078e0025 */
[----:B0-----:R-:W-:-:S07]  /*13600*/  @P1 SHF.R.U32.HI R0, RZ, R2, R3 ;  /* 0x00000002ff001219 */ /* 0x001fce0000011603 */
[----:B------:R-:W0:Y:S08]  /*13610*/  @!P0 LDC.64 R2, c[0x0][0x428] ;  /* 0x00010a00ff028b82 */ /* 0x000e300000000a00 */
[----:B------:R-:W1:Y:S01]  /*13620*/  @!P0 LDC.64 R4, c[0x0][0x418] ;  /* 0x00010600ff048b82 */ /* 0x000e620000000a00 */
[----:B------:R-:W-:Y:S02]  /*13630*/  @!P0 SHF.R.S32.HI R7, RZ, 0x1f, R0 ;  /* 0x0000001fff078819 */ /* 0x000fe40000011400 */
[----:B------:R-:W-:-:S02]  /*13640*/  @!P0 MOV R6, R0 ;  /* 0x0000000000068202 */ /* 0x000fc40000000f00 */
[----:B------:R-:W-:-:S03]  /*13650*/  SHF.R.S32.HI R34, RZ, 0x1f, R29 ;  /* 0x0000001fff227819 */ /* 0x000fc6000001141d */
[----:B0-----:R-:W-:-:S04]  /*13660*/  @!P0 IMAD.WIDE.U32 R6, R29, R2, R6 ;  /* 0x000000021d068225 */ /* 0x001fc800078e0006 */
[----:B------:R-:W-:-:S04]  /*13670*/  @!P0 IMAD R2, R34, R2, RZ ;  /* 0x0000000222028224 */ /* 0x000fc800078e02ff */
[----:B------:R-:W-:Y:S01]  /*13680*/  @!P0 IMAD R3, R29, R3, R2 ;  /* 0x000000031d038224 */ /* 0x000fe200078e0202 */
[----:B-1----:R-:W-:-:S03]  /*13690*/  @!P0 LEA R4, P1, R6, R4, 0x2 ;  /* 0x0000000406048211 */ /* 0x002fc600078210ff */
[----:B------:R-:W-:-:S05]  /*136a0*/  @!P0 IMAD.IADD R3, R7, 0x1, R3 ;  /* 0x0000000107038824 */ /* 0x000fca00078e0203 */
[----:B------:R-:W-:-:S05]  /*136b0*/  @!P0 LEA.HI.X R5, R6, R5, R3, 0x2, P1 ;  /* 0x0000000506058211 */ /* 0x000fca00008f1403 */
[----:B------:R0:W5:Y:S01]  /*136c0*/  @!P0 LDG.E R36, desc[UR40][R4.64] ;  /* 0x0000002804248981 */ /* 0x000162000c1e1900 */
[----:B------:R-:W-:Y:S02]  /*136d0*/  ISETP.GT.U32.AND P0, PT, R20, 0x5f, PT ;  /* 0x0000005f1400780c */ /* 0x000fe40003f04070 */
[----:B------:R-:W1:Y:S01]  /*136e0*/  S2R R20, SR_TID.X ;  /* 0x0000000000147919 */ /* 0x000e620000002100 */
[----:B------:R-:W-:-:S10]  /*136f0*/  ISETP.GE.AND P1, PT, R10, UR4, PT ;  /* 0x000000040a007c0c */ /* 0x000fd4000bf26270 */
[----:B------:R-:W-:-:S04]  /*13700*/  @P0 LOP3.LUT R23, R23, 0x20, RZ, 0xfc, !PT ;  /* 0x0000002017170812 */ /* 0x000fc800078efcff */
[----:B------:R-:W-:Y:S01]  /*13710*/  LOP3.LUT R23, R23, 0xfffffffe, RZ, 0xc0, !PT ;  /* 0xfffffffe17177812 */ /* 0x000fe200078ec0ff */
[----:B-1----:R-:W-:-:S05]  /*13720*/  IMAD.SHL.U32 R20, R20, 0x8, RZ ;  /* 0x0000000814147824 */ /* 0x002fca00078e00ff */
[----:B------:R-:W-:-:S04]  /*13730*/  LOP3.LUT R20, R20, 0x38, RZ, 0xc0, !PT ;  /* 0x0000003814147812 */ /* 0x000fc800078ec0ff */
[----:B------:R-:W-:-:S04]  /*13740*/  LOP3.LUT R11, R20, 0x40, RZ, 0xfc, !PT ;  /* 0x00000040140b7812 */ /* 0x000fc800078efcff */
[----:B------:R-:W-:Y:S02]  /*13750*/  ISETP.GE.AND P3, PT, R11, UR5, PT ;  /* 0x000000050b007c0c */ /* 0x000fe4000bf66270 */
[----:B------:R-:W-:Y:S02]  /*13760*/  @P1 LOP3.LUT R23, R23, 0x1, RZ, 0xfc, !PT ;  /* 0x0000000117171812 */ /* 0x000fe400078efcff */
[C---:B------:R-:W-:Y:S02]  /*13770*/  LOP3.LUT R11, R10.reuse, 0x80, RZ, 0xfc, !PT ;  /* 0x000000800a0b7812 */ /* 0x040fe400078efcff */
[----:B------:R-:W-:Y:S02]  /*13780*/  LOP3.LUT R23, R23, 0xfffffff7, RZ, 0xc0, !PT ;  /* 0xfffffff717177812 */ /* 0x000fe400078ec0ff */
[----:B------:R-:W-:Y:S02]  /*13790*/  ISETP.GE.AND P2, PT, R11, UR5, PT ;  /* 0x000000050b007c0c */ /* 0x000fe4000bf46270 */
[----:B------:R-:W-:-:S03]  /*137a0*/  ISETP.GE.AND P0, PT, R10, UR5, PT ;  /* 0x000000050a007c0c */ /* 0x000fc6000bf06270 */
[----:B------:R-:W-:-:S04]  /*137b0*/  @P3 LOP3.LUT R23, R23, 0x8, RZ, 0xfc, !PT ;  /* 0x0000000817173812 */ /* 0x000fc800078efcff */
[----:B------:R-:W-:Y:S02]  /*137c0*/  LOP3.LUT R23, R23, 0xffffffef, RZ, 0xc0, !PT ;  /* 0xffffffef17177812 */ /* 0x000fe400078ec0ff */
[----:B------:R-:W-:Y:S02]  /*137d0*/  LOP3.LUT R10, R10, 0xc0, RZ, 0xfc, !PT ;  /* 0x000000c00a0a7812 */ /* 0x000fe400078efcff */
[----:B------:R-:W-:Y:S02]  /*137e0*/  LOP3.LUT R23, R23, 0xfffffffb, RZ, 0xc0, !PT ;  /* 0xfffffffb17177812 */ /* 0x000fe400078ec0ff */
[----:B------:R-:W-:Y:S02]  /*137f0*/  ISETP.GE.AND P1, PT, R10, UR5, PT ;  /* 0x000000050a007c0c */ /* 0x000fe4000bf26270 */
[----:B------:R-:W-:-:S04]  /*13800*/  @P2 LOP3.LUT R23, R23, 0x4, RZ, 0xfc, !PT ;  /* 0x0000000417172812 */ /* 0x000fc800078efcff */
[----:B------:R-:W-:Y:S01]  /*13810*/  @P0 LOP3.LUT R23, R23, 0x10, RZ, 0xfc, !PT ;  /* 0x0000001017170812 */ /* 0x000fe200078efcff */
[----:B------:R-:W-:-:S03]  /*13820*/  IMAD.MOV R0, RZ, RZ, -R0 ;  /* 0x000000ffff007224 */ /* 0x000fc600078e0a00 */
[----:B------:R-:W-:Y:S01]  /*13830*/  LOP3.LUT R23, R23, 0xfffffffd, RZ, 0xc0, !PT ;  /* 0xfffffffd17177812 */ /* 0x000fe200078ec0ff */
[----:B------:R-:W-:-:S03]  /*13840*/  IMAD R37, R9, R0, R37 ;  /* 0x0000000009257224 */ /* 0x000fc600078e0225 */
[----:B------:R-:W-:Y:S01]  /*13850*/  @P1 LOP3.LUT R23, R23, 0x2, RZ, 0xfc, !PT ;  /* 0x0000000217171812 */ /* 0x000fe200078efcff */
[----:B0-----:R-:W-:Y:S06]  /*13860*/  BRA.DIV UR6, `(.L_x_9881) ;  /* 0x0000004e06f87947 */ /* 0x001fec000b800000 */
.L_x_10014:
[----:B------:R-:W2:Y:S01]  /*13870*/  LDL R0, [R1+0x40] ;  /* 0x0000400001007983 */ /* 0x000ea20000100800 */
[----:B------:R-:W-:Y:S02]  /*13880*/  SEL R7, RZ, 0x1, P0 ;  /* 0x00000001ff077807 */ /* 0x000fe40000000000 */
[----:B------:R-:W-:Y:S02]  /*13890*/  LOP3.LUT R23, R23, 0xffffffbf, RZ, 0xc0, !PT ;  /* 0xffffffbf17177812 */ /* 0x000fe400078ec0ff */
[----:B------:R-:W-:Y:S02]  /*138a0*/  SHF.R.S32.HI R28, RZ, 0x1f, R18 ;  /* 0x0000001fff1c7819 */ /* 0x000fe40000011412 */
[----:B--2---:R-:W-:-:S13]  /*138b0*/  ISETP.NE.AND P0, PT, R0, 0x3, PT ;  /* 0x000000030000780c */ /* 0x004fda0003f05270 */
[----:B------:R-:W-:Y:S01]  /*138c0*/  @P0 LOP3.LUT R23, R23, 0x40, RZ, 0xfc, !PT ;  /* 0x0000004017170812 */ /* 0x000fe200078efcff */
[----:B------:R-:W-:Y:S06]  /*138d0*/  @!P0 BRA `(.L_x_9882) ;  /* 0x0000000000048947 */ /* 0x000fec0003800000 */
[----:B------:R-:W-:Y:S01]  /*138e0*/  BPT.TRAP 0x1 ;  /* 0x000000040000795c */ /* 0x000fe20000300000 */
.L_x_9882:
[----:B------:R-:W-:Y:S01]  /*138f0*/  LEA R32, R25, R22, 0x3 ;  /* 0x0000001619207211 */ /* 0x000fe200078e18ff */
[----:B------:R-:W-:Y:S01]  /*13900*/  BSSY B0, `(.L_x_9883) ;  /* 0x0000004000007945 */ /* 0x000fe20003800000 */
[----:B------:R-:W-:-:S04]  /*13910*/  SHF.L.U32 R0, R26, 0x1f, RZ ;  /* 0x0000001f1a007819 */ /* 0x000fc800000006ff */
[----:B------:R-:W0:Y:S02]  /*13920*/  SYNCS.PHASECHK.TRANS64.TRYWAIT P0, [R32+URZ+0x22840], R0 ;  /* 0x02284000200075a7 */ /* 0x000e24000800017f */
[----:B0-----:R-:W-:Y:S05]  /*13930*/  @!P0 BRA `(.L_x_9884) ;  /* 0x0000004c00f88947 */ /* 0x001fea0003800000 */
.L_x_10015:
[----:B------:R-:W-:Y:S05]  /*13940*/  BSYNC B0 ;  /* 0x0000000000007941 */ /* 0x000fea0003800000 */
.L_x_9883:
[----:B------:R-:W2:Y:S01]  /*13950*/  LDL R6, [R1+0x4] ;  /* 0x0000040001067983 */ /* 0x000ea20000100800 */
[----:B0-----:R-:W-:Y:S01]  /*13960*/  SHF.R.S32.HI R0, RZ, 0x1f, R37 ;  /* 0x0000001fff007819 */ /* 0x001fe20000011425 */
[----:B------:R-:W-:Y:S01]  /*13970*/  ULDC.64 UR4, c[0x0][0x300] ;  /* 0x0000c00000047ab9 */ /* 0x000fe20000000a00 */
[----:B-----5:R-:W-:Y:S01]  /*13980*/  SHF.R.S32.HI R4, RZ, 0x1f, R36 ;  /* 0x0000001fff047819 */ /* 0x020fe20000011424 */
[----:B------:R-:W0:Y:S01]  /*13990*/  S2R R5, SR_TID.X ;  /* 0x0000000000057919 */ /* 0x000e220000002100 */
[----:B------:R-:W-:Y:S01]  /*139a0*/  IMAD.WIDE.U32 R2, R37, UR4, RZ ;  /* 0x0000000425027c25 */ /* 0x000fe2000f8e00ff */
[----:B------:R-:W-:Y:S01]  /*139b0*/  LOP3.LUT P2, RZ, R23, 0x1, RZ, 0xc0, !PT ;  /* 0x0000000117ff7812 */ /* 0x000fe2000784c0ff */
[----:B------:R-:W1:Y:S01]  /*139c0*/  S2R R9, SR_TID.X ;  /* 0x0000000000097919 */ /* 0x000e620000002100 */
[----:B------:R3:W-:Y:S04]  /*139d0*/  STL [R1+0x30], R0 ;  /* 0x0000300001007387 */ /* 0x0007e80000100800 */
[----:B------:R4:W-:Y:S01]  /*139e0*/  STL [R1+0x34], R4 ;  /* 0x0000340401007387 */ /* 0x0009e20000100800 */
[----:B---3--:R-:W-:-:S04]  /*139f0*/  IMAD R0, R0, UR4, RZ ;  /* 0x0000000400007c24 */ /* 0x008fc8000f8e02ff */
[----:B------:R-:W-:Y:S01]  /*13a00*/  IMAD R0, R37, UR5, R0 ;  /* 0x0000000525007c24 */ /* 0x000fe2000f8e0200 */
[----:B------:R-:W-:-:S03]  /*13a10*/  ULDC.64 UR4, c[0x0][0x310] ;  /* 0x0000c40000047ab9 */ /* 0x000fc60000000a00 */
[----:B------:R-:W-:Y:S02]  /*13a20*/  IMAD.IADD R3, R3, 0x1, R0 ;  /* 0x0000000103037824 */ /* 0x000fe400078e0200 */
[----:B------:R-:W-:Y:S02]  /*13a30*/  IMAD R0, R4, UR4, RZ ;  /* 0x0000000404007c24 */ /* 0x000fe4000f8e02ff */
[----:B------:R-:W-:Y:S01]  /*13a40*/  IMAD.WIDE.U32 R2, R36, UR4, R2 ;  /* 0x0000000424027c25 */ /* 0x000fe2000f8e0002 */
[----:B0-----:R-:W-:-:S03]  /*13a50*/  LOP3.LUT R5, R5, 0x7f, RZ, 0xc0, !PT ;  /* 0x0000007f05057812 */ /* 0x001fc600078ec0ff */
[----:B------:R-:W-:Y:S01]  /*13a60*/  IMAD R0, R36, UR5, R0 ;  /* 0x0000000524007c24 */ /* 0x000fe2000f8e0200 */
[----:B------:R-:W-:Y:S01]  /*13a70*/  ULDC.64 UR4, c[0x0][0x308] ;  /* 0x0000c20000047ab9 */ /* 0x000fe20000000a00 */
[----:B------:R-:W-:Y:S01]  /*13a80*/  SHF.R.U32.HI R5, RZ, 0x3, R5 ;  /* 0x00000003ff057819 */ /* 0x000fe20000011605 */
[----:B-1----:R-:W-:Y:S02]  /*13a90*/  IMAD.SHL.U32 R9, R9, 0x8, RZ ;  /* 0x0000000809097824 */ /* 0x002fe400078e00ff */
[----:B------:R-:W-:Y:S02]  /*13aa0*/  IMAD.IADD R3, R3, 0x1, R0 ;  /* 0x0000000103037824 */ /* 0x000fe400078e0200 */
[----:B------:R-:W-:Y:S01]  /*13ab0*/  IMAD R0, R28, UR4, RZ ;  /* 0x000000041c007c24 */ /* 0x000fe2000f8e02ff */
[----:B------:R-:W-:Y:S01]  /*13ac0*/  LOP3.LUT R9, R9, 0x38, RZ, 0xc0, !PT ;  /* 0x0000003809097812 */ /* 0x000fe200078ec0ff */
[----:B------:R-:W-:-:S04]  /*13ad0*/  IMAD.WIDE.U32 R2, R18, UR4, R2 ;  /* 0x0000000412027c25 */ /* 0x000fc8000f8e0002 */
[----:B------:R-:W-:Y:S01]  /*13ae0*/  IMAD R0, R18, UR5, R0 ;  /* 0x0000000512007c24 */ /* 0x000fe2000f8e0200 */
[----:B------:R-:W-:-:S03]  /*13af0*/  ULDC.64 UR4, c[0x0][0x2e8] ;  /* 0x0000ba0000047ab9 */ /* 0x000fc60000000a00 */
[----:B----4-:R-:W-:Y:S01]  /*13b00*/  IMAD.IADD R4, R3, 0x1, R0 ;  /* 0x0000000103047824 */ /* 0x010fe200078e0200 */
[----:B------:R-:W-:Y:S01]  /*13b10*/  LEA R0, P0, R2, UR4, 0x1 ;  /* 0x0000000402007c11 */ /* 0x000fe2000f8008ff */
[----:B------:R-:W-:-:S03]  /*13b20*/  UMOV UR4, 0xffffffff ;  /* 0xffffffff00047882 */ /* 0x000fc60000000000 */
[----:B------:R-:W-:Y:S01]  /*13b30*/  LEA.HI.X R4, R2, UR5, R4, 0x1, P0 ;  /* 0x0000000502047c11 */ /* 0x000fe200080f0c04 */
[----:B--2---:R-:W-:-:S04]  /*13b40*/  IMAD R33, R8, -0x60, R6 ;  /* 0xffffffa008217824 */ /* 0x004fc800078e0206 */
[----:B------:R-:W-:Y:S02]  /*13b50*/  IMAD.IADD R33, R33, 0x1, -R5 ;  /* 0x0000000121217824 */ /* 0x000fe400078e0a05 */
[----:B------:R-:W-:-:S03]  /*13b60*/  IMAD R5, R25, 0x1800, R30 ;  /* 0x0000180019057824 */ /* 0x000fc600078e021e */
[----:B------:R-:W-:Y:S01]  /*13b70*/  ISETP.GE.AND P0, PT, R33, 0x1, PT ;  /* 0x000000012100780c */ /* 0x000fe20003f06270 */
[----:B------:R-:W-:-:S12]  /*13b80*/  BRA.DIV UR4, `(.L_x_9885) ;  /* 0x0000004e04787947 */ /* 0x000fd8000b800000 */
        /* <DEDUP_REMOVED lines=52> */
.L_x_10029:
        /* <DEDUP_REMOVED lines=10> */
.L_x_9886:
        /* <DEDUP_REMOVED lines=11> */
.L_x_9887:
[----:B------:R1:W5:Y:S01]  /*14020*/  LDL.LU R4, [R1+0x10] ;  /* 0x0000100001047983 */ /* 0x0003620000300800 */
[----:B------:R-:W-:Y:S01]  /*14030*/  LOP3.LUT P0, RZ, R23, 0x4, RZ, 0xc0, !PT ;  /* 0x0000000417ff7812 */ /* 0x000fe2000780c0ff */
[----:B------:R1:W-:Y:S02]  /*14040*/  SYNCS.ARRIVE.TRANS64.A1T0 RZ, [R32+URZ+0x22830], RZ ;  /* 0x022830ff20ff79a7 */ /* 0x0003e4000810003f */
[----:B0-----:R1:W5:Y:S10]  /*14050*/  LDL.LU R3, [R1+0xc] ;  /* 0x00000c0001037983 */ /* 0x0013740000300800 */
[----:B------:R-:W-:Y:S05]  /*14060*/  WARPSYNC.ALL ;  /* 0x0000000000007948 */ /* 0x000fea0003800000 */
[----:B------:R-:W-:Y:S01]  /*14070*/  ULDC.64 UR4, c[0x0][0xa00] ;  /* 0x0002800000047ab9 */ /* 0x000fe20000000a00 */
[----:B------:R-:W-:Y:S01]  /*14080*/  SEL R2, RZ, 0x4, P0 ;  /* 0x00000004ff027807 */ /* 0x000fe20000000000 */
[----:B------:R-:W-:Y:S01]  /*14090*/  BSSY B6, `(.L_x_9888) ;  /* 0x0000029000067945 */ /* 0x000fe20003800000 */
[----:B------:R-:W-:Y:S01]  /*140a0*/  BAR.SYNC.DEFER_BLOCKING 0x8, 0x180 ;  /* 0x0206000000007b1d */ /* 0x000fe20000010000 */
[----:B------:R-:W-:Y:S02]  /*140b0*/  ISETP.NE.U32.AND P0, PT, RZ, UR4, PT ;  /* 0x00000004ff007c0c */ /* 0x000fe4000bf05070 */
[----:B------:R-:W-:-:S02]  /*140c0*/  LOP3.LUT P2, RZ, R23, 0x8, RZ, 0xc0, !PT ;  /* 0x0000000817ff7812 */ /* 0x000fc4000784c0ff */
[----:B------:R-:W-:Y:S01]  /*140d0*/  ISETP.NE.AND.EX P0, PT, RZ, UR5, PT, P0 ;  /* 0x00000005ff007c0c */ /* 0x000fe2000bf05300 */
[----:B------:R-:W-:Y:S01]  /*140e0*/  ULDC.64 UR4, c[0x0][0x298] ;  /* 0x0000a60000047ab9 */ /* 0x000fe20000000a00 */
[----:B------:R-:W-:Y:S02]  /*140f0*/  LOP3.LUT P1, RZ, R23, 0x2, RZ, 0xc0, !PT ;  /* 0x0000000217ff7812 */ /* 0x000fe4000782c0ff */
[----:B------:R-:W-:Y:S02]  /*14100*/  SEL R0, RZ, 0x2, P2 ;  /* 0x00000002ff007807 */ /* 0x000fe40001000000 */
[----:B------:R-:W-:Y:S02]  /*14110*/  SEL R5, R35, RZ, !P0 ;  /* 0x000000ff23057207 */ /* 0x000fe40004000000 */
[----:B------:R-:W-:Y:S02]  /*14120*/  IADD3 R0, R2, R0, R7 ;  /* 0x0000000002007210 */ /* 0x000fe40007ffe007 */
[----:B------:R-:W-:Y:S01]  /*14130*/  SEL R35, RZ, 0x8, P1 ;  /* 0x00000008ff237807 */ /* 0x000fe20000800000 */
[----:B------:R0:W-:Y:S03]  /*14140*/  STL [R1+0x24], R5 ;  /* 0x0000240501007387 */ /* 0x0001e60000100800 */
[----:B------:R-:W-:-:S02]  /*14150*/  IADD3 R35, R0, R35, RZ ;  /* 0x0000002300237210 */ /* 0x000fc40007ffe0ff */
[----:B-----5:R-:W-:Y:S02]  /*14160*/  SEL R2, R4, RZ, !P0 ;  /* 0x000000ff04027207 */ /* 0x020fe40004000000 */
[----:B------:R-:W-:Y:S01]  /*14170*/  SHF.R.S32.HI R0, RZ, 0x1f, R3 ;  /* 0x0000001fff007819 */ /* 0x000fe20000011403 */
[C---:B0-----:R-:W-:Y:S02]  /*14180*/  IMAD.WIDE.U32 R4, R3.reuse, UR4, RZ ;  /* 0x0000000403047c25 */ /* 0x041fe4000f8e00ff */
[----:B------:R0:W-:Y:S02]  /*14190*/  STL [R1+0x10], R2 ;  /* 0x0000100201007387 */ /* 0x0001e40000100800 */
[----:B------:R-:W-:Y:S02]  /*141a0*/  IMAD R0, R0, UR4, RZ ;  /* 0x0000000400007c24 */ /* 0x000fe4000f8e02ff */
[----:B------:R2:W-:Y:S02]  /*141b0*/  STL.64 [R1+0x18], R4 ;  /* 0x0000180401007387 */ /* 0x0005e40000100a00 */
[----:B------:R-:W-:-:S02]  /*141c0*/  IMAD R0, R3, UR5, R0 ;  /* 0x0000000503007c24 */ /* 0x000fc4000f8e0200 */
[----:B0-----:R-:W-:Y:S02]  /*141d0*/  VIADD R2, R22, 0x18400 ;  /* 0x0001840016027836 */ /* 0x001fe40000000000 */
        /* <DEDUP_REMOVED lines=20> */
.L_x_9889:
[----:B------:R-:W-:Y:S05]  /*14320*/  BSYNC B6 ;  /* 0x0000000000067941 */ /* 0x000fea0003800000 */
.L_x_9888:
[----:B------:R-:W2:Y:S01]  /*14330*/  LDL.LU R0, [R1+0xc] ;  /* 0x00000c0001007983 */ /* 0x000ea20000300800 */
[----:B------:R-:W-:Y:S01]  /*14340*/  ULDC.64 UR4, c[0x0][0x2d8] ;  /* 0x0000b60000047ab9 */ /* 0x000fe20000000a00 */
[----:B------:R-:W0:Y:S02]  /*14350*/  LDC R7, c[0x0][0x448] ;  /* 0x00011200ff077b82 */ /* 0x000e240000000800 */
[----:B------:R-:W2:Y:S04]  /*14360*/  LDL.LU.64 R2, [R1+0x18] ;  /* 0x0000180001027983 */ /* 0x000ea80000300a00 */
[----:B------:R-:W3:Y:S04]  /*14370*/  LDL.LU R21, [R1+0x10] ;  /* 0x0000100001157983 */ /* 0x000ee80000300800 */
[----:B------:R-:W4:Y:S01]  /*14380*/  LDL.LU R20, [R1+0x24] ;  /* 0x0000240001147983 */ /* 0x000f220000300800 */
[----:B------:R-:W-:-:S03]  /*14390*/  IMAD.SHL.U32 R17, R17, 0x80, RZ ;  /* 0x0000008011117824 */ /* 0x000fc600078e00ff */
[----:B------:R0:W5:Y:S02]  /*143a0*/  LDL R8, [R1+0x8] ;  /* 0x0000080001087983 */ /* 0x0001640000100800 */
[----:B0-----:R-:W-:-:S13]  /*143b0*/  ISETP.NE.AND P0, PT, R7, 0x1, PT ;  /* 0x000000010700780c */ /* 0x001fda0003f05270 */
[----:B------:R-:W0:Y:S08]  /*143c0*/  @P0 LDC R4, c[0x0][0x44c] ;  /* 0x00011300ff040b82 */ /* 0x000e300000000800 */
[----:B------:R-:W1:Y:S01]  /*143d0*/  @P0 LDC R6, c[0x0][0x450] ;  /* 0x00011400ff060b82 */ /* 0x000e620000000800 */
[----:B--2---:R-:W-:Y:S01]  /*143e0*/  MOV R3, R0 ;  /* 0x0000000000037202 */ /* 0x004fe20000000f00 */
[----:B------:R-:W-:-:S02]  /*143f0*/  IMAD R0, R28, UR4, RZ ;  /* 0x000000041c007c24 */ /* 0x000fc4000f8e02ff */
[----:B------:R-:W-:-:S04]  /*14400*/  IMAD.WIDE.U32 R2, R18, UR4, R2 ;  /* 0x0000000412027c25 */ /* 0x000fc8000f8e0002 */
[----:B------:R-:W-:Y:S01]  /*14410*/  IMAD R0, R18, UR5, R0 ;  /* 0x0000000512007c24 */ /* 0x000fe2000f8e0200 */
[----:B------:R-:W-:-:S03]  /*14420*/  ULDC.64 UR4, c[0x0][0x2e0] ;  /* 0x0000b80000047ab9 */ /* 0x000fc60000000a00 */
[----:B------:R-:W-:Y:S02]  /*14430*/  IMAD.IADD R3, R3, 0x1, R0 ;  /* 0x0000000103037824 */ /* 0x000fe400078e0200 */
[----:B---3--:R-:W-:Y:S02]  /*14440*/  IMAD R0, R21, UR4, RZ ;  /* 0x0000000415007c24 */ /* 0x008fe4000f8e02ff */
[----:B----4-:R-:W-:-:S04]  /*14450*/  IMAD.WIDE.U32 R2, R20, UR4, R2 ;  /* 0x0000000414027c25 */ /* 0x010fc8000f8e0002 */
[----:B------:R-:W-:Y:S01]  /*14460*/  IMAD R0, R20, UR5, R0 ;  /* 0x0000000514007c24 */ /* 0x000fe2000f8e0200 */
[----:B------:R-:W2:Y:S01]  /*14470*/  S2R R9, SR_TID.X ;  /* 0x0000000000097919 */ /* 0x000ea20000002100 */
[----:B------:R-:W-:Y:S02]  /*14480*/  ULDC.64 UR4, c[0x0][0x2d0] ;  /* 0x0000b40000047ab9 */ /* 0x000fe40000000a00 */
[----:B------:R-:W-:Y:S01]  /*14490*/  IMAD.IADD R3, R3, 0x1, R0 ;  /* 0x0000000103037824 */ /* 0x000fe200078e0200 */
[----:B------:R-:W3:Y:S02]  /*144a0*/  S2R R20, SR_TID.X ;  /* 0x0000000000147919 */ /* 0x000ee40000002100 */
[----:B---3--:R-:W-:-:S04]  /*144b0*/  LOP3.LUT R20, R20, 0x7f, RZ, 0xc0, !PT ;  /* 0x0000007f14147812 */ /* 0x008fc800078ec0ff */
[----:B------:R-:W-:Y:S02]  /*144c0*/  SHF.R.U32.HI R21, RZ, 0x3, R20 ;  /* 0x00000003ff157819 */ /* 0x000fe40000011614 */
[----:B------:R-:W3:Y:S02]  /*144d0*/  S2R R20, SR_TID.X ;  /* 0x0000000000147919 */ /* 0x000ee40000002100 */
[----:B---3--:R-:W-:-:S05]  /*144e0*/  IMAD.SHL.U32 R20, R20, 0x10, RZ ;  /* 0x0000001014147824 */ /* 0x008fca00078e00ff */
[----:B------:R-:W-:-:S04]  /*144f0*/  LOP3.LUT R20, R21, 0x70, R20, 0xf8, !PT ;  /* 0x0000007015147812 */ /* 0x000fc800078ef814 */
[----:B------:R-:W-:Y:S02]  /*14500*/  LOP3.LUT R0, R20, R17, RZ, 0xfc, !PT ;  /* 0x0000001114007212 */ /* 0x000fe400078efcff */
[----:B------:R3:W5:Y:S03]  /*14510*/  LDL R20, [R1+0x20] ;  /* 0x0000200001147983 */ /* 0x0007660000100800 */
        /* <DEDUP_REMOVED lines=17> */
[----:B--2---:R-:W-:Y:S01]  /*14630*/  IMAD.SHL.U32 R9, R9, 0x8, RZ ;  /* 0x0000000809097824 */ /* 0x004fe200078e00ff */
        /* <DEDUP_REMOVED lines=9> */
[----:B---3--:R-:W-:Y:S10]  /*146d0*/  BRA.DIV UR5, `(.L_x_9890) ;  /* 0x0000004a05a47947 */ /* 0x008ff4000b800000 */
[----:B------:R-:W0:Y:S01]  /*146e0*/  SHFL.IDX PT, R5, R0, RZ, 0x181f ;  /* 0x00181fff00057589 */ /* 0x000e2200000e0000 */
[----:B-----5:R-:W-:Y:S02]  /*146f0*/  IMAD R3, R20, R7, RZ ;  /* 0x0000000714037224 */ /* 0x020fe400078e02ff */
[----:B------:R-:W-:Y:S01]  /*14700*/  IMAD.IADD R17, R10, 0x1, R17 ;  /* 0x000000010a117824 */ /* 0x000fe200078e0211 */
[----:B------:R-:W1:Y:S04]  /*14710*/  SHFL.IDX PT, R4, R2, RZ, 0x181f ;  /* 0x00181fff02047589 */ /* 0x000e6800000e0000 */
[C---:B------:R-:W-:Y:S02]  /*14720*/  ISETP.GE.AND P0, PT, R17.reuse, R3, PT ;  /* 0x000000031100720c */ /* 0x040fe40003f06270 */
[----:B------:R-:W-:-:S11]  /*14730*/  IADD3 R6, R17, 0x10, RZ ;  /* 0x0000001011067810 */ /* 0x000fd60007ffe0ff */
[----:B0-----:R-:W-:-:S05]  /*14740*/  @!P0 LEA R5, P2, R9, R5, 0x1 ;  /* 0x0000000509058211 */ /* 0x001fca00078408ff */
[----:B-1----:R-:W-:-:S05]  /*14750*/  @!P0 IMAD.X R4, RZ, RZ, R4, P2 ;  /* 0x000000ffff048224 */ /* 0x002fca00010e0604 */
        /* <DEDUP_REMOVED lines=8> */
[----:B------:R-:W1:Y:S06]  /*147e0*/  SHFL.IDX PT, R4, R2, 0x1, 0x181f ;  /* 0x00381f0002047f89 */ /* 0x000e6c00000e0000 */
[----:B0-----:R-:W-:-:S05]  /*147f0*/  @!P0 LEA R5, P2, R9, R5, 0x1 ;  /* 0x0000000509058211 */ /* 0x001fca00078408ff */
[----:B-1----:R-:W-:-:S05]  /*14800*/  @!P0 IMAD.X R4, RZ, RZ, R4, P2 ;  /* 0x000000ffff048224 */ /* 0x002fca00010e0604 */
[----:B------:R-:W-:-:S04]  /*14810*/  @!P0 LOP3.LUT R5, R5, R4, RZ, 0x3c, !PT ;  /* 0x0000000405058212 */ /* 0x000fc800078e3cff */
[----:B------:R-:W-:-:S04]  /*14820*/  @!P0 LOP3.LUT R4, R5, R4, RZ, 0x3c, !PT ;  /* 0x0000000405048212 */ /* 0x000fc800078e3cff */
[----:B------:R-:W-:-:S05]  /*14830*/  @!P0 LOP3.LUT R5, R5, R4, RZ, 0x3c, !PT ;  /* 0x0000000405058212 */ /* 0x000fca00078e3cff */
        /* <DEDUP_REMOVED lines=11> */
[----:B------:R-:W-:Y:S02]  /*148f0*/  ISETP.GE.AND P0, PT, R6, R3, PT ;  /* 0x000000030600720c */ /* 0x000fe40003f06270 */
[----:B------:R-:W-:Y:S01]  /*14900*/  IADD3 R6, R17, 0x40, RZ ;  /* 0x0000004011067810 */ /* 0x000fe20007ffe0ff */
        /* <DEDUP_REMOVED lines=38> */
[----:B0-2---:R0:W1:Y:S02]  /*14b70*/  SHFL.IDX PT, R4, R2, 0x7, 0x181f ;  /* 0x00f81f0002047f89 */ /* 0x00506400000e0000 */
.L_x_10046:
[----:B------:R-:W-:-:S04]  /*14b80*/  IADD3 R17, R17, 0x70, RZ ;  /* 0x0000007011117810 */ /* 0x000fc80007ffe0ff */
        /* <DEDUP_REMOVED lines=9> */
.L_x_9891:
        /* <DEDUP_REMOVED lines=18> */
.L_x_10047:
[----:B------:R-:W-:Y:S05]  /*14d40*/  BSYNC B0 ;  /* 0x0000000000007941 */ /* 0x000fea0003800000 */
.L_x_9892:
[----:B------:R-:W2:Y:S02]  /*14d50*/  LDL R0, [R1+0x40] ;  /* 0x0000400001007983 */ /* 0x000ea40000100800 */
[----:B--2---:R-:W-:-:S13]  /*14d60*/  ISETP.NE.AND P0, PT, R0, 0x3, PT ;  /* 0x000000030000780c */ /* 0x004fda0003f05270 */
[----:B------:R-:W-:Y:S05]  /*14d70*/  @!P0 BRA `(.L_x_9894) ;  /* 0x0000000000048947 */ /* 0x000fea0003800000 */
[----:B------:R-:W-:Y:S01]  /*14d80*/  BPT.TRAP 0x1 ;  /* 0x000000040000795c */ /* 0x000fe20000300000 */
.L_x_9894:
[----:B0-----:R-:W-:Y:S01]  /*14d90*/  SHF.L.U32 R3, R26, 0x1f, RZ ;  /* 0x0000001f1a037819 */ /* 0x001fe200000006ff */
[----:B------:R-:W-:Y:S03]  /*14da0*/  BSSY B0, `(.L_x_9895) ;  /* 0x0000003000007945 */ /* 0x000fe60003800000 */
[----:B------:R-:W0:Y:S02]  /*14db0*/  SYNCS.PHASECHK.TRANS64.TRYWAIT P0, [R32+URZ+0x22860], R3 ;  /* 0x02286003200075a7 */ /* 0x000e24000800017f */
[----:B0-----:R-:W-:Y:S05]  /*14dc0*/  @!P0 BRA `(.L_x_9896) ;  /* 0x0000004c00a08947 */ /* 0x001fea0003800000 */
.L_x_10048:
[----:B------:R-:W-:Y:S05]  /*14dd0*/  BSYNC B0 ;  /* 0x0000000000007941 */ /* 0x000fea0003800000 */
.L_x_9895:
[----:B------:R-:W2:Y:S01]  /*14de0*/  LDL.LU R0, [R1+0x30] ;  /* 0x0000300001007983 */ /* 0x000ea20000300800 */
[----:B------:R-:W-:-:S03]  /*14df0*/  ULDC.64 UR4, c[0x0][0x328] ;  /* 0x0000ca0000047ab9 */ /* 0x000fc60000000a00 */
[----:B------:R-:W3:Y:S01]  /*14e00*/  LDL.LU R4, [R1+0x34] ;  /* 0x0000340001047983 */ /* 0x000ee20000300800 */
[----:B0-----:R-:W-:-:S04]  /*14e10*/  IMAD.WIDE.U32 R2, R37, UR4, RZ ;  /* 0x0000000425027c25 */ /* 0x001fc8000f8e00ff */
[----:B--2---:R-:W-:-:S04]  /*14e20*/  IMAD R0, R0, UR4, RZ ;  /* 0x0000000400007c24 */ /* 0x004fc8000f8e02ff */
        /* <DEDUP_REMOVED lines=12> */
[----:B------:R-:W-:-:S04]  /*14ef0*/  ULDC.64 UR4, c[0x0][0x318] ;  /* 0x0000c60000047ab9 */ /* 0x000fc80000000a00 */
[----:B------:R-:W-:Y:S02]  /*14f00*/  IADD3 R3, R3, R5, RZ ;  /* 0x0000000503037210 */ /* 0x000fe40007ffe0ff */
[----:B------:R-:W-:Y:S01]  /*14f10*/  LEA R5, P0, R2, UR4, 0x1 ;  /* 0x0000000402057c11 */ /* 0x000fe2000f8008ff */
[----:B------:R-:W-:-:S03]  /*14f20*/  UMOV UR4, 0xffffffff ;  /* 0xffffffff00047882 */ /* 0x000fc60000000000 */
[----:B------:R-:W-:Y:S01]  /*14f30*/  LEA.HI.X R6, R2, UR5, R3, 0x1, P0 ;  /* 0x0000000502067c11 */ /* 0x000fe200080f0c03 */
[----:B------:R-:W-:Y:S08]  /*14f40*/  BRA.DIV UR4, `(.L_x_9897) ;  /* 0x0000004e04547947 */ /* 0x000ff0000b800000 */
[----:B------:R-:W0:Y:S01]  /*14f50*/  S2R R7, SR_TID.X ;  /* 0x0000000000077919 */ /* 0x000e220000002100 */
[----:B------:R-:W-:Y:S01]  /*14f60*/  IMAD R4, R4, 0x2, R22 ;  /* 0x0000000204047824 */ /* 0x000fe200078e0216 */
[C---:B------:R-:W-:Y:S01]  /*14f70*/  LOP3.LUT P2, RZ, R35.reuse, 0x2, RZ, 0xc0, !PT ;  /* 0x0000000223ff7812 */ /* 0x040fe2000784c0ff */
[----:B------:R-:W1:Y:S01]  /*14f80*/  SHFL.IDX PT, R2, R5, RZ, 0x181f ;  /* 0x00181fff05027589 */ /* 0x000e6200000e0000 */
[----:B------:R-:W-:-:S03]  /*14f90*/  LOP3.LUT P1, RZ, R35, 0x4, RZ, 0xc0, !PT ;  /* 0x0000000423ff7812 */ /* 0x000fc6000782c0ff */
[----:B------:R-:W2:Y:S01]  /*14fa0*/  SHFL.IDX PT, R3, R6, RZ, 0x181f ;  /* 0x00181fff06037589 */ /* 0x000ea200000e0000 */
[----:B------:R-:W-:-:S03]  /*14fb0*/  ISETP.LT.OR P4, PT, R33, 0x1, !P1 ;  /* 0x000000012100780c */ /* 0x000fc60004f81670 */
[----:B------:R-:W3:Y:S01]  /*14fc0*/  SHFL.IDX PT, R14, R5, 0x1, 0x181f ;  /* 0x00381f00050e7f89 */ /* 0x000ee200000e0000 */
[----:B0-----:R-:W-:-:S05]  /*14fd0*/  IMAD.SHL.U32 R7, R7, 0x8, RZ ;  /* 0x0000000807077824 */ /* 0x001fca00078e00ff */
[----:B------:R-:W-:-:S05]  /*14fe0*/  LOP3.LUT R7, R7, 0x38, RZ, 0xc0, !PT ;  /* 0x0000003807077812 */ /* 0x000fca00078ec0ff */
[----:B------:R-:W-:Y:S01]  /*14ff0*/  IMAD.SHL.U32 R0, R7, 0x2, RZ ;  /* 0x0000000207007824 */ /* 0x000fe200078e00ff */
[----:B------:R-:W-:-:S04]  /*15000*/  LOP3.LUT R7, R35, 0x1, RZ, 0xc0, !PT ;  /* 0x0000000123077812 */ /* 0x000fc800078ec0ff */
[----:B-1----:R-:W-:Y:S02]  /*15010*/  IADD3 R2, P0, R2, R0, RZ ;  /* 0x0000000002027210 */ /* 0x002fe40007f1e0ff */
[----:B------:R-:W-:-:S03]  /*15020*/  ISETP.NE.U32.AND P3, PT, R7, 0x1, PT ;  /* 0x000000010700780c */ /* 0x000fc60003f65070 */
[----:B--2---:R-:W-:Y:S01]  /*15030*/  IMAD.X R3, RZ, RZ, R3, P0 ;  /* 0x000000ffff037224 */ /* 0x004fe200000e0603 */
[----:B------:R-:W-:-:S13]  /*15040*/  ISETP.LT.OR P0, PT, R33, 0x1, P3 ;  /* 0x000000012100780c */ /* 0x000fda0001f01670 */
[----:B------:R-:W-:Y:S01]  /*15050*/  LDGSTS.E.BYPASS.LTC128B.128 [R4+0x400], desc[UR40][R2.64], !P0 ;  /* 0x0040000002047fae */ /* 0x000fe2000c101d68 */
[----:B------:R-:W-:-:S13]  /*15060*/  ISETP.LT.OR P0, PT, R33, 0x1, !P2 ;  /* 0x000000012100780c */ /* 0x000fda0005701670 */
[----:B------:R-:W-:Y:S01]  /*15070*/  LDGSTS.E.BYPASS.LTC128B.128 [R4+0x3400], desc[UR40][R2.64+0x80], !P0 ;  /* 0x0340008002047fae */ /* 0x000fe2000c101d68 */
[----:B------:R-:W-:-:S03]  /*15080*/  LOP3.LUT P0, RZ, R35, 0x8, RZ, 0xc0, !PT ;  /* 0x0000000823ff7812 */ /* 0x000fc6000780c0ff */
[----:B------:R-:W-:Y:S01]  /*15090*/  LDGSTS.E.BYPASS.LTC128B.128 [R4+0x6400], desc[UR40][R2.64+0x100], !P4 ;  /* 0x0640010002047fae */ /* 0x000fe2000e101d68 */
[----:B------:R-:W-:-:S13]  /*150a0*/  ISETP.LT.OR P4, PT, R33, 0x1, !P0 ;  /* 0x000000012100780c */ /* 0x000fda0004781670 */
[----:B------:R0:W-:Y:S01]  /*150b0*/  LDGSTS.E.BYPASS.LTC128B.128 [R4+0x9400], desc[UR40][R2.64+0x180], !P4 ;  /* 0x0940018002047fae */ /* 0x0001e2000e101d68 */
[----:B---3--:R-:W-:-:S03]  /*150c0*/  IADD3 R8, P4, R14, R0, RZ ;  /* 0x000000000e087210 */ /* 0x008fc60007f9e0ff */
[----:B------:R-:W-:Y:S04]  /*150d0*/  SHFL.IDX PT, R14, R5, 0x2, 0x181f ;  /* 0x00581f00050e7f89 */ /* 0x000fe800000e0000 */
[----:B0-----:R-:W0:Y:S02]  /*150e0*/  SHFL.IDX PT, R3, R6, 0x1, 0x181f ;  /* 0x00381f0006037f89 */ /* 0x001e2400000e0000 */
        /* <DEDUP_REMOVED lines=9> */
[----:B------:R1:W-:Y:S01]  /*15180*/  LDGSTS.E.BYPASS.LTC128B.128 [R4+0x9c00], desc[UR40][R8.64+0x180], !P4 ;  /* 0x09c0018008047fae */ /* 0x0003e2000e101d68 */
[----:B------:R-:W-:-:S03]  /*15190*/  IADD3 R2, P4, R14, R0, RZ ;  /* 0x000000000e027210 */ /* 0x000fc60007f9e0ff */
[----:B------:R-:W1:Y:S01]  /*151a0*/  SHFL.IDX PT, R14, R5, 0x3, 0x181f ;  /* 0x00781f00050e7f89 */ /* 0x000e6200000e0000 */
[----:B0-----:R-:W-:Y:S02]  /*151b0*/  IADD3.X R3, RZ, R3, RZ, P4, !PT ;  /* 0x00000003ff037210 */ /* 0x001fe400027fe4ff */
        /* <DEDUP_REMOVED lines=8> */
[----:B-1----:R-:W-:-:S03]  /*15240*/  IADD3 R8, P4, R14, R0, RZ ;  /* 0x000000000e087210 */ /* 0x002fc60007f9e0ff */
[----:B------:R-:W-:Y:S04]  /*15250*/  SHFL.IDX PT, R14, R5, 0x4, 0x181f ;  /* 0x00981f00050e7f89 */ /* 0x000fe800000e0000 */
[----:B0-----:R-:W0:Y:S02]  /*15260*/  SHFL.IDX PT, R3, R6, 0x3, 0x181f ;  /* 0x00781f0006037f89 */ /* 0x001e2400000e0000 */
[----:B0-----:R-:W-:Y:S01]  /*15270*/  IMAD.X R9, RZ, RZ, R3, P4 ;  /* 0x000000ffff097224 */ /* 0x001fe200020e0603 */
[C---:B------:R-:W-:Y:S01]  /*15280*/  ISETP.LT.OR P4, PT, R33.reuse, 0x31, P3 ;  /* 0x000000312100780c */ /* 0x040fe20001f81670 */
[----:B------:R-:W0:Y:S04]  /*15290*/  SHFL.IDX PT, R3, R6, 0x4, 0x181f ;  /* 0x00981f0006037f89 */ /* 0x000e2800000e0000 */
[----:B------:R-:W1:Y:S08]  /*152a0*/  SHFL.IDX PT, R6, R6, 0x5, 0x181f ;  /* 0x00b81f0006067f89 */ /* 0x000e7000000e0000 */
[----:B------:R2:W-:Y:S01]  /*152b0*/  LDGSTS.E.BYPASS.LTC128B.128 [R4+0x1c00], desc[UR40][R8.64], !P4 ;  /* 0x01c0000008047fae */ /* 0x0005e2000e101d68 */
[----:B------:R-:W-:-:S13]  /*152c0*/  ISETP.LT.OR P4, PT, R33, 0x31, !P2 ;  /* 0x000000312100780c */ /* 0x000fda0005781670 */
[----:B------:R2:W-:Y:S01]  /*152d0*/  LDGSTS.E.BYPASS.LTC128B.128 [R4+0x4c00], desc[UR40][R8.64+0x80], !P4 ;  /* 0x04c0008008047fae */ /* 0x0005e2000e101d68 */
[----:B------:R-:W-:-:S13]  /*152e0*/  ISETP.LT.OR P4, PT, R33, 0x31, !P1 ;  /* 0x000000312100780c */ /* 0x000fda0004f81670 */
[----:B------:R2:W-:Y:S01]  /*152f0*/  LDGSTS.E.BYPASS.LTC128B.128 [R4+0x7c00], desc[UR40][R8.64+0x100], !P4 ;  /* 0x07c0010008047fae */ /* 0x0005e2000e101d68 */
[----:B------:R-:W-:-:S13]  /*15300*/  ISETP.LT.OR P4, PT, R33, 0x31, !P0 ;  /* 0x000000312100780c */ /* 0x000fda0004781670 */
[----:B------:R2:W-:Y:S01]  /*15310*/  LDGSTS.E.BYPASS.LTC128B.128 [R4+0xac00], desc[UR40][R8.64+0x180], !P4 ;  /* 0x0ac0018008047fae */ /* 0x0005e2000e101d68 */
[----:B------:R-:W-:-:S03]  /*15320*/  IADD3 R2, P4, R14, R0, RZ ;  /* 0x000000000e027210 */ /* 0x000fc60007f9e0ff */
[----:B------:R2:W3:Y:S02]  /*15330*/  SHFL.IDX PT, R14, R5, 0x5, 0x181f ;  /* 0x00b81f00050e7f89 */ /* 0x0004e400000e0000 */
        /* <DEDUP_REMOVED lines=8> */
[----:B-1-3--:R2:W-:Y:S02]  /*153c0*/  LDGSTS.E.BYPASS.LTC128B.128 [R4+0xb400], desc[UR40][R2.64+0x180], !P4 ;  /* 0x0b40018002047fae */ /* 0x00a5e4000e101d68 */
.L_x_10062:
[C---:B------:R-:W-:Y:S02]  /*153d0*/  ISETP.LT.OR P3, PT, R33.reuse, 0x51, P3 ;  /* 0x000000512100780c */ /* 0x040fe40001f61670 */
[C---:B------:R-:W-:Y:S02]  /*153e0*/  ISETP.LT.OR P2, PT, R33.reuse, 0x51, !P2 ;  /* 0x000000512100780c */ /* 0x040fe40005741670 */
[C---:B------:R-:W-:Y:S02]  /*153f0*/  ISETP.LT.OR P1, PT, R33.reuse, 0x51, !P1 ;  /* 0x000000512100780c */ /* 0x040fe40004f21670 */
[----:B0-2---:R-:W-:Y:S02]  /*15400*/  IADD3 R2, P4, R14, R0, RZ ;  /* 0x000000000e027210 */ /* 0x005fe40007f9e0ff */
        /* <DEDUP_REMOVED lines=11> */
.L_x_9898:
        /* <DEDUP_REMOVED lines=11> */
.L_x_9899:
[----:B------:R-:W2:Y:S01]  /*15570*/  LDL.LU R2, [R1+0x4] ;  /* 0x0000040001027983 */ /* 0x000ea20000300800 */
[----:B------:R0:W-:Y:S01]  /*15580*/  SYNCS.ARRIVE.TRANS64.A1T0 RZ, [R32+URZ+0x22850], RZ ;  /* 0x022850ff20ff79a7 */ /* 0x0001e2000810003f */
[----:B------:R-:W-:Y:S01]  /*15590*/  BSSY B0, `(.L_x_9900) ;  /* 0x00000e1000007945 */ /* 0x000fe20003800000 */
[----:B--2---:R-:W-:-:S13]  /*155a0*/  ISETP.GE.AND P0, PT, R2, 0x61, PT ;  /* 0x000000610200780c */ /* 0x004fda0003f06270 */
[----:B0-----:R-:W-:Y:S05]  /*155b0*/  @!P0 BRA `(.L_x_9901) ;  /* 0x0000000c00788947 */ /* 0x001fea0003800000 */
[----:B------:R-:W2:Y:S02]  /*155c0*/  LDL.LU R2, [R1+0x2c] ;  /* 0x00002c0001027983 */ /* 0x000ea40000300800 */
[----:B--2---:R-:W-:-:S07]  /*155d0*/  VIADD R10, R2, 0xfffffffe ;  /* 0xfffffffe020a7836 */ /* 0x004fce0000000000 */
.L_x_9914:
[----:B--2---:R-:W2:Y:S01]  /*155e0*/  LDL R12, [R1+0x40] ;  /* 0x00004000010c7983 */ /* 0x004ea20000100800 */
[----:B0-----:R-:W0:Y:S01]  /*155f0*/  LDC R6, c[0x0][0x430] ;  /* 0x00010c00ff067b82 */ /* 0x001e220000000800 */
[----:B------:R-:W1:Y:S01]  /*15600*/  S2R R2, SR_TID.X ;  /* 0x0000000000027919 */ /* 0x000e620000002100 */
        /* <DEDUP_REMOVED lines=9> */
[----:B------:R-:W-:-:S05]  /*156a0*/  IMAD R7, R10, 0x60, R31 ;  /* 0x000000600a077824 */ /* 0x000fca00078e021f */
[----:B------:R-:W-:-:S07]  /*156b0*/  IADD3 R7, R4, R7, RZ ;  /* 0x0000000704077210 */ /* 0x000fce0007ffe0ff */
[----:B------:R-:W3:Y:S01]  /*156c0*/  @!P1 LDC.64 R4, c[0x0][0x428] ;  /* 0x00010a00ff049b82 */ /* 0x000ee20000000a00 */
[----:B------:R-:W-:-:S07]  /*156d0*/  IMAD.MOV.U32 R11, RZ, RZ, R7 ;  /* 0x000000ffff0b7224 */ /* 0x000fce00078e0007 */
[----:B------:R-:W4:Y:S01]  /*156e0*/  @!P1 LDC.64 R8, c[0x0][0x418] ;  /* 0x00010600ff089b82 */ /* 0x000f220000000a00 */
[----:B-1----:R-:W-:-:S05]  /*156f0*/  @P0 IMAD.HI.U32 R2, R7, R2, RZ ;  /* 0x0000000207020227 */ /* 0x002fca00078e00ff */
[----:B0-----:R-:W-:-:S04]  /*15700*/  @P0 SHF.R.U32.HI R11, RZ, R3, R2 ;  /* 0x00000003ff0b0219 */ /* 0x001fc80000011602 */
[--C-:B------:R-:W-:Y:S01]  /*15710*/  @!P1 SHF.R.S32.HI R3, RZ, 0x1f, R11.reuse ;  /* 0x0000001fff039819 */ /* 0x100fe2000001140b */
[----:B------:R-:W-:-:S04]  /*15720*/  @!P1 IMAD.MOV.U32 R2, RZ, RZ, R11 ;  /* 0x000000ffff029224 */ /* 0x000fc800078e000b */
[----:B---3--:R-:W-:-:S04]  /*15730*/  @!P1 IMAD.WIDE.U32 R2, R29, R4, R2 ;  /* 0x000000041d029225 */ /* 0x008fc800078e0002 */
[----:B------:R-:W-:-:S04]  /*15740*/  @!P1 IMAD R4, R34, R4, RZ ;  /* 0x0000000422049224 */ /* 0x000fc800078e02ff */
[----:B------:R-:W-:Y:S01]  /*15750*/  @!P1 IMAD R5, R29, R5, R4 ;  /* 0x000000051d059224 */ /* 0x000fe200078e0204 */
[----:B----4-:R-:W-:-:S03]  /*15760*/  @!P1 LEA R8, P0, R2, R8, 0x2 ;  /* 0x0000000802089211 */ /* 0x010fc600078010ff */
[----:B------:R-:W-:Y:S01]  /*15770*/  @!P1 IMAD.IADD R3, R5, 0x1, R3 ;  /* 0x0000000105039824 */ /* 0x000fe200078e0203 */
[----:B------:R-:W-:-:S04]  /*15780*/  MOV R5, RZ ;  /* 0x000000ff00057202 */ /* 0x000fc80000000f00 */
[----:B------:R-:W-:Y:S01]  /*15790*/  @!P1 LEA.HI.X R9, R2, R9, R3, 0x2, P0 ;  /* 0x0000000902099211 */ /* 0x000fe200000f1403 */
[----:B------:R-:W-:-:S04]  /*157a0*/  VIADD R25, R25, 0x1 ;  /* 0x0000000119197836 */ /* 0x000fc80000000000 */
[----:B------:R0:W5:Y:S01]  /*157b0*/  @!P1 LDG.E R5, desc[UR40][R8.64] ;  /* 0x0000002808059981 */ /* 0x000162000c1e1900 */
[----:B------:R-:W-:Y:S01]  /*157c0*/  IMAD.MOV R2, RZ, RZ, -R11 ;  /* 0x000000ffff027224 */ /* 0x000fe200078e0a0b */
[----:B------:R-:W-:-:S03]  /*157d0*/  ISETP.NE.AND P0, PT, R25, 0x2, PT ;  /* 0x000000021900780c */ /* 0x000fc60003f05270 */
[----:B------:R-:W-:Y:S01]  /*157e0*/  IMAD R6, R6, R2, R7 ;  /* 0x0000000206067224 */ /* 0x000fe200078e0207 */
[----:B------:R-:W-:Y:S01]  /*157f0*/  SEL R3, RZ, 0x1, P0 ;  /* 0x00000001ff037807 */ /* 0x000fe20000000000 */
[----:B------:R-:W-:Y:S01]  /*15800*/  IMAD.MOV.U32 R2, RZ, RZ, R10 ;  /* 0x000000ffff027224 */ /* 0x000fe200078e000a */
[----:B------:R-:W-:Y:S05]  /*15810*/  YIELD ;  /* 0x0000000000007946 */ /* 0x000fea0003800000 */
[----:B------:R-:W-:Y:S01]  /*15820*/  SEL R25, R25, RZ, P0 ;  /* 0x000000ff19197207 */ /* 0x000fe20000000000 */
[----:B------:R-:W-:Y:S01]  /*15830*/  VIADD R10, R10, 0xffffffff ;  /* 0xffffffff0a0a7836 */ /* 0x000fe20000000000 */
[----:B------:R-:W-:-:S02]  /*15840*/  LOP3.LUT R26, R26, R3, RZ, 0x3c, !PT ;  /* 0x000000031a1a7212 */ /* 0x000fc400078e3cff */
[----:B------:R-:W-:Y:S02]  /*15850*/  ISETP.GT.AND P2, PT, R2, RZ, PT ;  /* 0x000000ff0200720c */ /* 0x000fe40003f44270 */
[----:B--2---:R-:W-:-:S13]  /*15860*/  ISETP.NE.AND P1, PT, R12, 0x3, PT ;  /* 0x000000030c00780c */ /* 0x004fda0003f25270 */
[----:B0-----:R-:W-:Y:S05]  /*15870*/  @!P1 BRA `(.L_x_9902) ;  /* 0x0000000000049947 */ /* 0x001fea0003800000 */
[----:B------:R-:W-:Y:S01]  /*15880*/  BPT.TRAP 0x1 ;  /* 0x000000040000795c */ /* 0x000fe20000300000 */
.L_x_9902:
[----:B------:R-:W-:Y:S01]  /*15890*/  IMAD R4, R25, 0x8, R22 ;  /* 0x0000000819047824 */ /* 0x000fe200078e0216 */
[----:B------:R-:W-:Y:S01]  /*158a0*/  SHF.L.U32 R21, R26, 0x1f, RZ ;  /* 0x0000001f1a157819 */ /* 0x000fe200000006ff */
[----:B------:R-:W-:Y:S01]  /*158b0*/  BSSY B1, `(.L_x_9903) ;  /* 0x0000004000017945 */ /* 0x000fe20003800000 */
[----:B------:R-:W-:Y:S02]  /*158c0*/  SHF.R.S32.HI R17, RZ, 0x1f, R6 ;  /* 0x0000001fff117819 */ /* 0x000fe40000011406 */
[----:B------:R-:W0:Y:S02]  /*158d0*/  SYNCS.PHASECHK.TRANS64.TRYWAIT P0, [R4+URZ+0x22840], R21 ;  /* 0x02284015040075a7 */ /* 0x000e24000800017f */
[----:B0-----:R-:W-:Y:S05]  /*158e0*/  @!P0 BRA `(.L_x_9904) ;  /* 0x0000004c00388947 */ /* 0x001fea0003800000 */
.L_x_10063:
[----:B------:R-:W-:Y:S05]  /*158f0*/  BSYNC B1 ;  /* 0x0000000000017941 */ /* 0x000fea0003800000 */
.L_x_9903:
        /* <DEDUP_REMOVED lines=52> */
.L_x_10077:
        /* <DEDUP_REMOVED lines=8> */
.L_x_9906:
        /* <DEDUP_REMOVED lines=11> */
.L_x_9907:
[----:B------:R2:W-:Y:S01]  /*15d70*/  SYNCS.ARRIVE.TRANS64.A1T0 RZ, [R4+URZ+0x22830], RZ ;  /* 0x022830ff04ff79a7 */ /* 0x0005e2000810003f */
[----:B------:R-:W-:Y:S05]  /*15d80*/  @!P3 BRA `(.L_x_9908) ;  /* 0x000000000004b947 */ /* 0x000fea0003800000 */
[----:B------:R-:W-:Y:S01]  /*15d90*/  BPT.TRAP 0x1 ;  /* 0x000000040000795c */ /* 0x000fe20000300000 */
.L_x_9908:
[----:B------:R-:W3:Y:S01]  /*15da0*/  SYNCS.PHASECHK.TRANS64.TRYWAIT P0, [R4+URZ+0x22860], R21 ;  /* 0x02286015040075a7 */ /* 0x000ee2000800017f */
[----:B------:R-:W-:Y:S04]  /*15db0*/  BSSY B1, `(.L_x_9909) ;  /* 0x0000002000017945 */ /* 0x000fe80003800000 */
[----:B---3--:R-:W-:Y:S05]  /*15dc0*/  @!P0 BRA `(.L_x_9910) ;  /* 0x0000004c00b88947 */ /* 0x008fea0003800000 */
.L_x_10078:
[----:B------:R-:W-:Y:S05]  /*15dd0*/  BSYNC B1 ;  /* 0x0000000000017941 */ /* 0x000fea0003800000 */
.L_x_9909:
[----:B------:R-:W-:Y:S01]  /*15de0*/  ULDC.64 UR4, c[0x0][0x328] ;  /* 0x0000ca0000047ab9 */ /* 0x000fe20000000a00 */
[----:B------:R-:W-:Y:S01]  /*15df0*/  LOP3.LUT P5, RZ, R23, 0x10, RZ, 0xc0, !PT ;  /* 0x0000001017ff7812 */ /* 0x000fe200078ac0ff */
[----:B------:R-:W-:Y:S01]  /*15e00*/  IMAD R17, R17, UR4, RZ ;  /* 0x0000000411117c24 */ /* 0x000fe2000f8e02ff */
[C---:B------:R-:W-:Y:S01]  /*15e10*/  LOP3.LUT P4, RZ, R23.reuse, 0x8, RZ, 0xc0, !PT ;  /* 0x0000000817ff7812 */ /* 0x040fe2000788c0ff */
[C---:B------:R-:W-:Y:S01]  /*15e20*/  IMAD.WIDE.U32 R2, R6.reuse, UR4, RZ ;  /* 0x0000000406027c25 */ /* 0x040fe2000f8e00ff */
[C---:B------:R-:W-:Y:S02]  /*15e30*/  LOP3.LUT P3, RZ, R23.reuse, 0x4, RZ, 0xc0, !PT ;  /* 0x0000000417ff7812 */ /* 0x040fe4000786c0ff */
[----:B------:R-:W-:Y:S01]  /*15e40*/  LOP3.LUT P1, RZ, R23, 0x2, RZ, 0xc0, !PT ;  /* 0x0000000217ff7812 */ /* 0x000fe2000782c0ff */
[----:B------:R-:W-:Y:S01]  /*15e50*/  IMAD R17, R6, UR5, R17 ;  /* 0x0000000506117c24 */ /* 0x000fe2000f8e0211 */
[----:B------:R-:W-:Y:S02]  /*15e60*/  ULDC.64 UR4, c[0x0][0x338] ;  /* 0x0000ce0000047ab9 */ /* 0x000fe40000000a00 */
[----:B------:R-:W-:-:S02]  /*15e70*/  IMAD R20, R20, UR4, RZ ;  /* 0x0000000414147c24 */ /* 0x000fc4000f8e02ff */
        /* <DEDUP_REMOVED lines=15> */
[----:B------:R-:W4:Y:S01]  /*15f70*/  SHFL.IDX PT, R14, R6, RZ, 0x181f ;  /* 0x00181fff060e7589 */ /* 0x000f2200000e0000 */
[----:B------:R-:W-:-:S03]  /*15f80*/  LEA R5, R5, R22, 0x1 ;  /* 0x0000001605057211 */ /* 0x000fc600078e08ff */
[----:B------:R-:W5:Y:S04]  /*15f90*/  SHFL.IDX PT, R3, R7, RZ, 0x181f ;  /* 0x00181fff07037589 */ /* 0x000f6800000e0000 */
[----:B-1----:R-:W-:Y:S01]  /*15fa0*/  SHFL.IDX PT, R8, R7, 0x1, 0x181f ;  /* 0x00381f0007087f89 */ /* 0x002fe200000e0000 */
[----:B----4-:R-:W-:-:S03]  /*15fb0*/  IADD3 R2, P0, R14, R0, RZ ;  /* 0x000000000e027210 */ /* 0x010fc60007f1e0ff */
[----:B------:R-:W1:Y:S02]  /*15fc0*/  SHFL.IDX PT, R14, R6, 0x1, 0x181f ;  /* 0x00381f00060e7f89 */ /* 0x000e6400000e0000 */
[----:B-----5:R-:W-:-:S05]  /*15fd0*/  IMAD.X R3, RZ, RZ, R3, P0 ;  /* 0x000000ffff037224 */ /* 0x020fca00000e0603 */
[----:B------:R-:W-:Y:S04]  /*15fe0*/  LDGSTS.E.BYPASS.LTC128B.128 [R5+0x400], desc[UR40][R2.64], !P5 ;  /* 0x0040000002057fae */ /* 0x000fe8000e901d68 */
[----:B------:R-:W-:Y:S04]  /*15ff0*/  LDGSTS.E.BYPASS.LTC128B.128 [R5+0x3400], desc[UR40][R2.64+0x80], !P4 ;  /* 0x0340008002057fae */ /* 0x000fe8000e101d68 */
[----:B------:R-:W-:Y:S04]  /*16000*/  LDGSTS.E.BYPASS.LTC128B.128 [R5+0x6400], desc[UR40][R2.64+0x100], !P3 ;  /* 0x0640010002057fae */ /* 0x000fe8000d901d68 */
[----:B------:R1:W-:Y:S02]  /*16010*/  LDGSTS.E.BYPASS.LTC128B.128 [R5+0x9400], desc[UR40][R2.64+0x180], !P1 ;  /* 0x0940018002057fae */ /* 0x0003e4000c901d68 */
[----:B-1----:R-:W-:-:S02]  /*16020*/  IADD3 R2, P0, R14, R0, RZ ;  /* 0x000000000e027210 */ /* 0x002fc40007f1e0ff */
[----:B------:R-:W1:Y:S03]  /*16030*/  SHFL.IDX PT, R14, R6, 0x2, 0x181f ;  /* 0x00581f00060e7f89 */ /* 0x000e6600000e0000 */
[----:B------:R-:W-:Y:S02]  /*16040*/  IMAD.X R3, RZ, RZ, R8, P0 ;  /* 0x000000ffff037224 */ /* 0x000fe400000e0608 */
[----:B------:R-:W4:Y:S04]  /*16050*/  SHFL.IDX PT, R8, R7, 0x2, 0x181f ;  /* 0x00581f0007087f89 */ /* 0x000f2800000e0000 */
[----:B------:R-:W-:Y:S04]  /*16060*/  LDGSTS.E.BYPASS.LTC128B.128 [R5+0xc00], desc[UR40][R2.64], !P5 ;  /* 0x00c0000002057fae */ /* 0x000fe8000e901d68 */
[----:B------:R-:W-:Y:S04]  /*16070*/  LDGSTS.E.BYPASS.LTC128B.128 [R5+0x3c00], desc[UR40][R2.64+0x80], !P4 ;  /* 0x03c0008002057fae */ /* 0x000fe8000e101d68 */
[----:B------:R-:W-:Y:S04]  /*16080*/  LDGSTS.E.BYPASS.LTC128B.128 [R5+0x6c00], desc[UR40][R2.64+0x100], !P3 ;  /* 0x06c0010002057fae */ /* 0x000fe8000d901d68 */
[----:B------:R1:W-:Y:S02]  /*16090*/  LDGSTS.E.BYPASS.LTC128B.128 [R5+0x9c00], desc[UR40][R2.64+0x180], !P1 ;  /* 0x09c0018002057fae */ /* 0x0003e4000c901d68 */
[----:B-1----:R-:W-:-:S02]  /*160a0*/  IADD3 R2, P0, R14, R0, RZ ;  /* 0x000000000e027210 */ /* 0x002fc40007f1e0ff */
[----:B------:R-:W1:Y:S03]  /*160b0*/  SHFL.IDX PT, R14, R6, 0x3, 0x181f ;  /* 0x00781f00060e7f89 */ /* 0x000e6600000e0000 */
[----:B----4-:R-:W-:Y:S02]  /*160c0*/  IMAD.X R3, RZ, RZ, R8, P0 ;  /* 0x000000ffff037224 */ /* 0x010fe400000e0608 */
        /* <DEDUP_REMOVED lines=14> */
[----:B------:R1:W0:Y:S03]  /*161b0*/  SHFL.IDX PT, R14, R6, 0x5, 0x181f ;  /* 0x00b81f00060e7f89 */ /* 0x00022600000e0000 */
[----:B----4-:R-:W-:Y:S02]  /*161c0*/  IMAD.X R3, RZ, RZ, R8, P0 ;  /* 0x000000ffff037224 */ /* 0x010fe400000e0608 */
[----:B------:R1:W4:Y:S04]  /*161d0*/  SHFL.IDX PT, R8, R7, 0x5, 0x181f ;  /* 0x00b81f0007087f89 */ /* 0x00032800000e0000 */
[----:B------:R1:W-:Y:S04]  /*161e0*/  LDGSTS.E.BYPASS.LTC128B.128 [R5+0x2400], desc[UR40][R2.64], !P5 ;  /* 0x0240000002057fae */ /* 0x0003e8000e901d68 */
[----:B------:R1:W-:Y:S04]  /*161f0*/  LDGSTS.E.BYPASS.LTC128B.128 [R5+0x5400], desc[UR40][R2.64+0x80], !P4 ;  /* 0x0540008002057fae */ /* 0x0003e8000e101d68 */
[----:B------:R1:W-:Y:S04]  /*16200*/  LDGSTS.E.BYPASS.LTC128B.128 [R5+0x8400], desc[UR40][R2.64+0x100], !P3 ;  /* 0x0840010002057fae */ /* 0x0003e8000d901d68 */
[----:B------:R1:W-:Y:S02]  /*16210*/  LDGSTS.E.BYPASS.LTC128B.128 [R5+0xb400], desc[UR40][R2.64+0x180], !P1 ;  /* 0x0b40018002057fae */ /* 0x0003e4000c901d68 */
.L_x_10092:
[----:B01----:R-:W-:-:S05]  /*16220*/  IADD3 R2, P0, R14, R0, RZ ;  /* 0x000000000e027210 */ /* 0x003fca0007f1e0ff */
        /* <DEDUP_REMOVED lines=10> */
.L_x_9912:
        /* <DEDUP_REMOVED lines=11> */
.L_x_9913:
[----:B------:R0:W-:Y:S01]  /*16380*/  SYNCS.ARRIVE.TRANS64.A1T0 RZ, [R4+URZ+0x22850], RZ ;  /* 0x022850ff04ff79a7 */ /* 0x0001e2000810003f */
[----:B------:R-:W-:Y:S05]  /*16390*/  @P2 BRA `(.L_x_9914) ;  /* 0xfffffff000902947 */ /* 0x000fea000383ffff */
.L_x_9901:
[----:B------:R-:W-:Y:S05]  /*163a0*/  BSYNC B0 ;  /* 0x0000000000007941 */ /* 0x000fea0003800000 */
.L_x_9900:
[----:B------:R-:W1:Y:S01]  /*163b0*/  S2R R2, SR_TID.X ;  /* 0x0000000000027919 */ /* 0x000e620000002100 */
[----:B------:R-:W-:Y:S01]  /*163c0*/  IADD3 R25, R25, 0x1, RZ ;  /* 0x0000000119197810 */ /* 0x000fe20007ffe0ff */
[----:B------:R-:W-:Y:S03]  /*163d0*/  BSSY B0, `(.L_x_9915) ;  /* 0x0000013000007945 */ /* 0x000fe60003800000 */
[----:B------:R-:W-:-:S04]  /*163e0*/  ISETP.NE.AND P0, PT, R25, 0x2, PT ;  /* 0x000000021900780c */ /* 0x000fc80003f05270 */
[----:B------:R-:W-:-:S04]  /*163f0*/  SEL R3, RZ, 0x1, P0 ;  /* 0x00000001ff037807 */ /* 0x000fc80000000000 */
[----:B------:R-:W-:Y:S02]  /*16400*/  LOP3.LUT R26, R26, R3, RZ, 0x3c, !PT ;  /* 0x000000031a1a7212 */ /* 0x000fe400078e3cff */
[----:B-1----:R-:W-:-:S04]  /*16410*/  LOP3.LUT R2, R2, 0x7f, RZ, 0xc0, !PT ;  /* 0x0000007f02027812 */ /* 0x002fc800078ec0ff */
[----:B------:R-:W-:-:S13]  /*16420*/  ISETP.NE.AND P1, PT, R2, RZ, PT ;  /* 0x000000ff0200720c */ /* 0x000fda0003f25270 */
[----:B------:R-:W-:Y:S05]  /*16430*/  @P1 BRA `(.L_x_9916) ;  /* 0x0000000000301947 */ /* 0x000fea0003800000 */
[----:B------:R-:W1:Y:S01]  /*16440*/  S2R R5, SR_LANEID ;  /* 0x0000000000057919 */ /* 0x000e620000000000 */
[----:B------:R-:W-:Y:S01]  /*16450*/  VOTEU.ANY UR4, UPT, PT ;  /* 0x0000000000047886 */ /* 0x000fe200038e0100 */
[----:B------:R-:W4:Y:S01]  /*16460*/  LDC.64 R2, c[0x0][0xc60] ;  /* 0x00031800ff027b82 */ /* 0x000f220000000a00 */
[----:B------:R-:W1:Y:S02]  /*16470*/  FLO.U32 R0, UR4 ;  /* 0x0000000400007d00 */ /* 0x000e6400080e0000 */
[----:B-1----:R-:W-:-:S06]  /*16480*/  ISETP.EQ.U32.AND P1, PT, R0, R5, PT ;  /* 0x000000050000720c */ /* 0x002fcc0003f22070 */
[----:B------:R-:W4:Y:S07]  /*16490*/  POPC R5, UR4 ;  /* 0x0000000400057d09 */ /* 0x000f2e0008000000 */
[----:B----4-:R-:W4:Y:S01]  /*164a0*/  @P1 ATOMG.E.ADD.STRONG.GPU PT, R3, desc[UR40][R2.64], R5 ;  /* 0x00000005020319a8 */ /* 0x010f2200081ee1e8 */
[----:B0-23--:R-:W0:Y:S02]  /*164b0*/  S2R R4, SR_LTMASK ;  /* 0x0000000000047919 */ /* 0x00de240000003900 */
[----:B0-----:R-:W-:-:S04]  /*164c0*/  LOP3.LUT R4, R4, UR4, RZ, 0xc0, !PT ;  /* 0x0000000404047c12 */ /* 0x001fc8000f8ec0ff */
[----:B------:R-:W0:Y:S01]  /*164d0*/  POPC R7, R4 ;  /* 0x0000000400077309 */ /* 0x000e220000000000 */
[----:B----4-:R-:W0:Y:S02]  /*164e0*/  SHFL.IDX PT, R0, R3, R0, 0x1f ;  /* 0x00001f0003007589 */ /* 0x010e2400000e0000 */
[----:B0-----:R-:W-:-:S07]  /*164f0*/  IADD3 R16, R0, UR36, R7 ;  /* 0x0000002400107c10 */ /* 0x001fce000fffe007 */
.L_x_9916:
[----:B------:R-:W-:Y:S05]  /*16500*/  BSYNC B0 ;  /* 0x0000000000007941 */ /* 0x000fea0003800000 */
.L_x_9915:
[----:B------:R-:W-:-:S07]  /*16510*/  SEL R25, R25, RZ, P0 ;  /* 0x000000ff19197207 */ /* 0x000fce0000000000 */
.L_x_9875:
[----:B------:R-:W-:Y:S05]  /*16520*/  BSYNC B7 ;  /* 0x0000000000077941 */ /* 0x000fea0003800000 */
.L_x_9873:
[----:B------:R-:W-:-:S13]  /*16530*/  LOP3.LUT P0, RZ, R23, 0x80, RZ, 0xc0, !PT ;  /* 0x0000008017ff7812 */ /* 0x000fda000780c0ff */
[----:B------:R-:W-:Y:S05]  /*16540*/  @!P0 BRA `(.L_x_9917) ;  /* 0x0000000000248947 */ /* 0x000fea0003800000 */
[----:B------:R-:W-:Y:S05]  /*16550*/  WARPSYNC.ALL ;  /* 0x0000000000007948 */ /* 0x000fea0003800000 */
[----:B------:R-:W1:Y:S08]  /*16560*/  S2UR UR5, SR_CgaCtaId ;  /* 0x00000000000579c3 */ /* 0x000e700000008800 */
[----:B------:R-:W-:Y:S06]  /*16570*/  BAR.SYNC.DEFER_BLOCKING 0x5, 0x180 ;  /* 0x0146000000007b1d */ /* 0x000fec0000010000 */
[----:B------:R-:W-:-:S02]  /*16580*/  UMOV UR4, 0x400 ;  /* 0x0000040000047882 */ /* 0x000fc40000000000 */
[----:B-1----:R-:W-:-:S06]  /*16590*/  ULEA UR4, UR5, UR4, 0x18 ;  /* 0x0000000405047291 */ /* 0x002fcc000f8ec03f */
[----:B0-----:R-:W-:-:S05]  /*165a0*/  IMAD.U32 R22, RZ, RZ, UR4 ;  /* 0x00000004ff167e24 */ /* 0x001fca000f8e00ff */
[----:B------:R4:W0:Y:S01]  /*165b0*/  LDS.128 R16, [R22+0x228d0] ;  /* 0x0228d00016107984 */ /* 0x0008220000000c00 */
[----:B------:R-:W-:Y:S06]  /*165c0*/  BAR.ARV 0x4, 0x180 ;  /* 0x0106000000007b1d */ /* 0x000fec0000002000 */
[----:B------:R-:W-:Y:S05]  /*165d0*/  BRA `(.L_x_9918) ;  /* 0x0000000800407947 */ /* 0x000fea0003800000 */
.L_x_9917:
        /* <DEDUP_REMOVED lines=17> */
[----:B--23--:R-:W-:Y:S01]  /*166f0*/  SHFL.IDX PT, R4, R16, 0x1, 0x1f ;  /* 0x00201f0010047f89 */ /* 0x00cfe200000e0000 */
[----:B----4-:R-:W-:Y:S01]  /*16700*/  @!P1 IMAD.MOV.U32 R5, RZ, RZ, R2 ;  /* 0x000000ffff059224 */ /* 0x010fe200078e0002 */
[----:B------:R-:W-:-:S04]  /*16710*/  ISETP.NE.AND P1, PT, R8, RZ, PT ;  /* 0x000000ff0800720c */ /* 0x000fc80003f25270 */
        /* <DEDUP_REMOVED lines=16> */
.L_x_10102:
[----:B------:R-:W-:Y:S02]  /*16820*/  ULDC UR4, c[0x0][0xc38] ;  /* 0x00030e0000047ab9 */ /* 0x000fe40000000800 */
[----:B------:R-:W-:-:S04]  /*16830*/  IMAD.U32 R7, RZ, RZ, UR4 ;  /* 0x00000004ff077e24 */ /* 0x000fc8000f8e00ff */
[----:B-1----:R-:W-:-:S04]  /*16840*/  IMAD R14, R14, R7, RZ ;  /* 0x000000070e0e7224 */ /* 0x002fc800078e02ff */
[----:B------:R-:W-:-:S05]  /*16850*/  IMAD.IADD R9, R4, 0x1, R14 ;  /* 0x0000000104097824 */ /* 0x000fca00078e020e */
[----:B------:R-:W-:-:S13]  /*16860*/  ISETP.GT.AND P6, PT, R9, R0, PT ;  /* 0x000000000900720c */ /* 0x000fda0003fc4270 */
[----:B------:R-:W-:Y:S05]  /*16870*/  @P6 BRA `(.L_x_9920) ;  /* 0x00000000009c6947 */ /* 0x000fea0003800000 */
.L_x_9925:
        /* <DEDUP_REMOVED lines=14> */
.L_x_9923:
[----:B------:R-:W-:Y:S05]  /*16960*/  BSYNC B0 ;  /* 0x0000000000007941 */ /* 0x000fea0003800000 */
.L_x_9922:
        /* <DEDUP_REMOVED lines=17> */
[----:B------:R0:W1:Y:S02]  /*16a80*/  SHFL.IDX PT, R14, R2, 0x1f, 0x1f ;  /* 0x03e01f00020e7f89 */ /* 0x00006400000e0000 */
.L_x_10110:
[----:B------:R-:W-:Y:S02]  /*16a90*/  ULDC UR4, c[0x0][0xc38] ;  /* 0x00030e0000047ab9 */ /* 0x000fe40000000800 */
[----:B------:R-:W-:-:S04]  /*16aa0*/  IMAD.U32 R7, RZ, RZ, UR4 ;  /* 0x00000004ff077e24 */ /* 0x000fc8000f8e00ff */
[----:B-1----:R-:W-:-:S04]  /*16ab0*/  IMAD R14, R14, R7, RZ ;  /* 0x000000070e0e7224 */ /* 0x002fc800078e02ff */
[----:B------:R-:W-:-:S05]  /*16ac0*/  IMAD.IADD R9, R14, 0x1, R9 ;  /* 0x000000010e097824 */ /* 0x000fca00078e0209 */
[----:B------:R-:W-:-:S13]  /*16ad0*/  ISETP.GT.AND P6, PT, R9, R0, PT ;  /* 0x000000000900720c */ /* 0x000fda0003fc4270 */
[----:B------:R-:W-:Y:S05]  /*16ae0*/  @!P6 BRA `(.L_x_9925) ;  /* 0xfffffffc0064e947 */ /* 0x000fea000383ffff */
.L_x_9920:
        /* <DEDUP_REMOVED lines=8> */
.L_x_10114:
[----:B------:R-:W-:Y:S01]  /*16b70*/  ISETP.NE.AND P0, PT, R3, RZ, PT ;  /* 0x000000ff0300720c */ /* 0x000fe20003f05270 */
[----:B------:R-:W-:-:S12]  /*16b80*/  IMAD.MOV.U32 R14, RZ, RZ, RZ ;  /* 0x000000ffff0e7224 */ /* 0x000fd800078e00ff */
[----:B------:R-:W-:Y:S05]  /*16b90*/  @!P0 BRA `(.L_x_9927) ;  /* 0x0000000000108947 */ /* 0x000fea0003800000 */
[----:B------:R-:W-:Y:S01]  /*16ba0*/  UMOV UR4, 0xffffffff ;  /* 0xffffffff00047882 */ /* 0x000fe20000000000 */
[----:B------:R-:W-:Y:S02]  /*16bb0*/  IADD3 R12, R4, -0x1, RZ ;  /* 0xffffffff040c7810 */ /* 0x000fe40007ffe0ff */
[----:B------:R-:W-:Y:S05]  /*16bc0*/  BRA.DIV UR4, `(.L_x_9928) ;  /* 0x00000052043c7947 */ /* 0x000fea000b800000 */
[----:B------:R3:W4:Y:S02]  /*16bd0*/  SHFL.IDX PT, R14, R2, R12, 0x1f ;  /* 0x00001f0c020e7589 */ /* 0x00072400000e0000 */
.L_x_9927:
[----:B--2---:R-:W-:Y:S01]  /*16be0*/  IABS R6, R5 ;  /* 0x0000000500067213 */ /* 0x004fe20000000000 */
[----:B----4-:R-:W-:Y:S02]  /*16bf0*/  IMAD R16, R14, R7, R16 ;  /* 0x000000070e107224 */ /* 0x010fe400078e0210 */
[----:B------:R-:W-:Y:S01]  /*16c00*/  IMAD.IADD R19, R4, 0x1, R19 ;  /* 0x0000000104137824 */ /* 0x000fe200078e0213 */
[----:B------:R-:W2:Y:S01]  /*16c10*/  I2F.RP R8, R6 ;  /* 0x0000000600087306 */ /* 0x000ea20000209400 */
[----:B------:R-:W-:-:S05]  /*16c20*/  IMAD.IADD R10, R0, 0x1, -R16 ;  /* 0x00000001000a7824 */ /* 0x000fca00078e0a10 */
[----:B------:R-:W-:Y:S02]  /*16c30*/  IABS R0, R10 ;  /* 0x0000000a00007213 */ /* 0x000fe40000000000 */
[----:B--2---:R-:W0:Y:S02]  /*16c40*/  MUFU.RCP R8, R8 ;  /* 0x0000000800087308 */ /* 0x004e240000001000 */
[----:B0--3--:R-:W-:-:S06]  /*16c50*/  VIADD R2, R8, 0xffffffe ;  /* 0x0ffffffe08027836 */ /* 0x009fcc0000000000 */
[----:B------:R0:W2:Y:S02]  /*16c60*/  F2I.FTZ.U32.TRUNC.NTZ R3, R2 ;  /* 0x0000000200037305 */ /* 0x0000a4000021f000 */
[----:B0-----:R-:W-:Y:S02]  /*16c70*/  IMAD.MOV.U32 R2, RZ, RZ, RZ ;  /* 0x000000ffff027224 */ /* 0x001fe400078e00ff */
[----:B--2---:R-:W-:-:S04]  /*16c80*/  IMAD.MOV R7, RZ, RZ, -R3 ;  /* 0x000000ffff077224 */ /* 0x004fc800078e0a03 */
        /* <DEDUP_REMOVED lines=16> */
[----:B------:R-:W-:Y:S01]  /*16d90*/  MOV R18, R3 ;  /* 0x0000000300127202 */ /* 0x000fe20000000f00 */
[----:B------:R-:W-:-:S04]  /*16da0*/  IMAD.MOV R0, RZ, RZ, -R3 ;  /* 0x000000ffff007224 */ /* 0x000fc800078e0a03 */
[----:B------:R-:W-:Y:S01]  /*16db0*/  IMAD R17, R5, R0, R10 ;  /* 0x0000000005117224 */ /* 0x000fe200078e020a */
[----:B------:R-:W-:Y:S06]  /*16dc0*/  BRA `(.L_x_9929) ;  /* 0x00000000001c7947 */ /* 0x000fec0003800000 */
.L_x_9921:
[----:B------:R-:W-:Y:S01]  /*16dd0*/  UMOV UR4, URZ ;  /* 0x0000003f00047c82 */ /* 0x000fe20008000000 */
[----:B------:R-:W-:Y:S01]  /*16de0*/  UMOV UR5, URZ ;  /* 0x0000003f00057c82 */ /* 0x000fe20008000000 */
[----:B------:R-:W-:Y:S01]  /*16df0*/  ULDC UR6, c[0x0][0xc3c] ;  /* 0x00030f0000067ab9 */ /* 0x000fe20000000800 */
[----:B------:R-:W-:Y:S02]  /*16e00*/  IMAD.MOV.U32 R16, RZ, RZ, R0 ;  /* 0x000000ffff107224 */ /* 0x000fe400078e0000 */
[----:B------:R-:W-:Y:S02]  /*16e10*/  IMAD.U32 R17, RZ, RZ, UR4 ;  /* 0x00000004ff117e24 */ /* 0x000fe4000f8e00ff */
[----:B------:R-:W-:Y:S02]  /*16e20*/  IMAD.U32 R18, RZ, RZ, UR5 ;  /* 0x00000005ff127e24 */ /* 0x000fe4000f8e00ff */
[----:B------:R-:W-:-:S07]  /*16e30*/  IMAD.U32 R19, RZ, RZ, UR6 ;  /* 0x00000006ff137e24 */ /* 0x000fce000f8e00ff */
.L_x_9929:
        /* <DEDUP_REMOVED lines=10> */
.L_x_9918:
[----:B------:R-:W-:Y:S02]  /*16ee0*/  ULDC UR4, c[0x0][0xc3c] ;  /* 0x00030f0000047ab9 */ /* 0x000fe40000000800 */
[----:B0-----:R-:W-:-:S13]  /*16ef0*/  ISETP.GE.AND P0, PT, R19, UR4, PT ;  /* 0x0000000413007c0c */ /* 0x001fda000bf06270 */
[----:B------:R-:W-:Y:S05]  /*16f00*/  @!P0 BRA `(.L_x_9930) ;  /* 0xffffffa400e88947 */ /* 0x000fea000383ffff */
[----:B------:R-:W-:Y:S05]  /*16f10*/  BSYNC B8 ;  /* 0x0000000000087941 */ /* 0x000fea0003800000 */
.L_x_9831:
[----:B------:R-:W5:Y:S01]  /*16f20*/  LDL.LU R0, [R1+0x28] ;  /* 0x0000280001007983 */ /* 0x000f620000300800 */
[----:B------:R-:W-:Y:S01]  /*16f30*/  BSSY B0, `(.L_x_9931) ;  /* 0x000000b000007945 */ /* 0x000fe20003800000 */
[----:B------:R-:W2:Y:S01]  /*16f40*/  S2R R5, SR_CgaCtaId ;  /* 0x0000000000057919 */ /* 0x000ea20000008800 */
[----:B-----5:R-:W-:-:S05]  /*16f50*/  VIADD R0, R0, 0x1 ;  /* 0x0000000100007836 */ /* 0x020fca0000000000 */
[----:B-1----:R-:W-:-:S04]  /*16f60*/  LEA.HI R2, R0, R0, RZ, 0x1 ;  /* 0x0000000000027211 */ /* 0x002fc800078f08ff */
[----:B------:R-:W-:Y:S02]  /*16f70*/  LOP3.LUT R3, R2, 0xfffffffe, RZ, 0xc0, !PT ;  /* 0xfffffffe02037812 */ /* 0x000fe400078ec0ff */
[----:B------:R-:W-:Y:S02]  /*16f80*/  MOV R2, 0x400 ;  /* 0x0000040000027802 */ /* 0x000fe40000000f00 */
[----:B------:R-:W-:Y:S02]  /*16f90*/  IADD3 R0, R0, -R3, RZ ;  /* 0x8000000300007210 */ /* 0x000fe40007ffe0ff */
[----:B--23--:R-:W-:Y:S02]  /*16fa0*/  LEA R4, R5, R2, 0x18 ;  /* 0x0000000205047211 */ /* 0x00cfe400078ec0ff */
[----:B------:R-:W-:-:S04]  /*16fb0*/  SHF.L.U32 R0, R0, 0x1f, RZ ;  /* 0x0000001f00007819 */ /* 0x000fc800000006ff */
[----:B------:R-:W0:Y:S02]  /*16fc0*/  SYNCS.PHASECHK.TRANS64.TRYWAIT P0, [R4+URZ+0x22820], R0 ;  /* 0x02282000040075a7 */ /* 0x000e24000800017f */
[----:B0-----:R-:W-:Y:S05]  /*16fd0*/  @!P0 BRA `(.L_x_9932) ;  /* 0x0000004c005c8947 */ /* 0x001fea0003800000 */
.L_x_10117:
[----:B------:R-:W-:Y:S05]  /*16fe0*/  BSYNC B0 ;  /* 0x0000000000007941 */ /* 0x000fea0003800000 */
.L_x_9931:
[----:B------:R-:W-:-:S03]  /*16ff0*/  UMOV UR4, 0xffffffff ;  /* 0xffffffff00047882 */ /* 0x000fc60000000000 */
[----:B------:R-:W-:Y:S05]  /*17000*/  BRA.DIV UR4, `(.L_x_9933) ;  /* 0x0000004e04647947 */ /* 0x000fea000b800000 */
[----:B0-----:R-:W0:Y:S02]  /*17010*/  S2R R0, SR_TID.X ;  /* 0x0000000000007919 */ /* 0x001e240000002100 */
[----:B0-----:R-:W-:-:S04]  /*17020*/  SHF.R.U32.HI R0, RZ, 0x5, R0 ;  /* 0x00000005ff007819 */ /* 0x001fc80000011600 */
[----:B------:R-:W-:-:S05]  /*17030*/  LOP3.LUT R0, R0, 0x3, RZ, 0xc0, !PT ;  /* 0x0000000300007812 */ /* 0x000fca00078ec0ff */
[----:B------:R0:W1:Y:S02]  /*17040*/  SHFL.IDX PT, R14, R0, RZ, 0x1f ;  /* 0x00001fff000e7589 */ /* 0x00006400000e0000 */
.L_x_10120:
[----:B-1----:R-:W-:-:S13]  /*17050*/  ISETP.NE.AND P0, PT, R14, RZ, PT ;  /* 0x000000ff0e00720c */ /* 0x002fda0003f05270 */
[----:B------:R-:W-:Y:S05]  /*17060*/  @P0 BRA `(.L_x_9678) ;  /* 0x0000000000880947 */ /* 0x000fea0003800000 */
[----:B------:R-:W-:-:S03]  /*17070*/  UMOV UR4, 0xffffffff ;  /* 0xffffffff00047882 */ /* 0x000fc60000000000 */
[----:B------:R-:W-:Y:S05]  /*17080*/  BRA.DIV UR4, `(.L_x_9934) ;  /* 0x0000004e04787947 */ /* 0x000fea000b800000 */
[----:B------:R-:W-:-:S13]  /*17090*/  ELECT P6, URZ, PT ;  /* 0x00000000003f782f */ /* 0x000fda00038c0000 */
.L_x_10123:
[----:B------:R-:W-:Y:S05]  /*170a0*/  @!P6 BRA `(.L_x_9678) ;  /* 0x000000000078e947 */ /* 0x000fea0003800000 */
[----:B0-----:R-:W2:Y:S02]  /*170b0*/  LDL.LU R0, [R1] ;  /* 0x0000000001007983 */ /* 0x001ea40000300800 */
[----:B--2---:R-:W-:-:S04]  /*170c0*/  LOP3.LUT R0, R0, 0x2, RZ, 0xfc, !PT ;  /* 0x0000000200007812 */ /* 0x004fc800078efcff */
[----:B------:R-:W-:-:S13]  /*170d0*/  ISETP.NE.AND P0, PT, R0, 0x3, PT ;  /* 0x000000030000780c */ /* 0x000fda0003f05270 */
[----:B------:R-:W-:Y:S05]  /*170e0*/  @!P0 BRA `(.L_x_9935) ;  /* 0x0000000000048947 */ /* 0x000fea0003800000 */
[----:B------:R-:W-:Y:S01]  /*170f0*/  BPT.TRAP 0x1 ;  /* 0x000000040000795c */ /* 0x000fe20000300000 */
.L_x_9935:
[C---:B------:R-:W-:Y:S01]  /*17100*/  IMAD R5, R25.reuse, 0x8, R4 ;  /* 0x0000000819057824 */ /* 0x040fe200078e0204 */
[----:B------:R-:W-:Y:S01]  /*17110*/  SHF.L.U32 R0, R26, 0x1f, RZ ;  /* 0x0000001f1a007819 */ /* 0x000fe200000006ff */
[----:B------:R-:W-:-:S03]  /*17120*/  VIADD R25, R25, 0x1 ;  /* 0x0000000119197836 */ /* 0x000fc60000000000 */
[----:B------:R-:W0:Y:S02]  /*17130*/  SYNCS.PHASECHK.TRANS64.TRYWAIT P1, [R5+URZ+0x22840], R0 ;  /* 0x02284000050075a7 */ /* 0x000e24000802017f */
[----:B------:R-:W-:-:S04]  /*17140*/  ISETP.NE.AND P2, PT, R25, 0x2, PT ;  /* 0x000000021900780c */ /* 0x000fc80003f45270 */
[----:B------:R-:W-:Y:S01]  /*17150*/  SEL R3, RZ, 0x1, P2 ;  /* 0x00000001ff037807 */ /* 0x000fe20001000000 */
[----:B0-----:R-:W-:Y:S08]  /*17160*/  @!P1 BRA `(.L_x_9936) ;  /* 0x0000004c00609947 */ /* 0x001ff00003800000 */
.L_x_10124:
[----:B------:R-:W-:Y:S02]  /*17170*/  SEL R25, R25, RZ, P2 ;  /* 0x000000ff19197207 */ /* 0x000fe40001000000 */
[----:B------:R-:W-:Y:S01]  /*17180*/  LOP3.LUT R2, R26, R3, RZ, 0x3c, !PT ;  /* 0x000000031a027212 */ /* 0x000fe200078e3cff */
[----:B------:R-:W-:Y:S06]  /*17190*/  @!P0 BRA `(.L_x_9937) ;  /* 0x0000000000048947 */ /* 0x000fec0003800000 */
[----:B------:R-:W-:Y:S01]  /*171a0*/  BPT.TRAP 0x1 ;  /* 0x000000040000795c */ /* 0x000fe20000300000 */
.L_x_9937:
[----:B------:R-:W-:Y:S01]  /*171b0*/  IMAD R25, R25, 0x8, R4 ;  /* 0x0000000819197824 */ /* 0x000fe200078e0204 */
[----:B------:R-:W-:-:S04]  /*171c0*/  SHF.L.U32 R2, R2, 0x1f, RZ ;  /* 0x0000001f02027819 */ /* 0x000fc800000006ff */
[----:B------:R-:W1:Y:S02]  /*171d0*/  SYNCS.PHASECHK.TRANS64.TRYWAIT P1, [R25+URZ+0x22840], R2 ;  /* 0x02284002190075a7 */ /* 0x000e64000802017f */
[----:B-1----:R-:W-:Y:S05]  /*171e0*/  @!P1 BRA `(.L_x_9938) ;  /* 0x0000004c00549947 */ /* 0x002fea0003800000 */
.L_x_10125:
[----:B------:R-:W-:Y:S05]  /*171f0*/  @!P0 BRA `(.L_x_9939) ;  /* 0x0000000000048947 */ /* 0x000fea0003800000 */
[----:B------:R-:W-:Y:S01]  /*17200*/  BPT.TRAP 0x1 ;  /* 0x000000040000795c */ /* 0x000fe20000300000 */
.L_x_9939:
[----:B------:R-:W2:Y:S02]  /*17210*/  SYNCS.PHASECHK.TRANS64.TRYWAIT P1, [R5+URZ+0x22860], R0 ;  /* 0x02286000050075a7 */ /* 0x000ea4000802017f */
[----:B--2---:R-:W-:Y:S05]  /*17220*/  @!P1 BRA `(.L_x_9940) ;  /* 0x0000004c00589947 */ /* 0x004fea0003800000 */
.L_x_10126:
[----:B------:R-:W-:Y:S05]  /*17230*/  @!P0 BRA `(.L_x_9941) ;  /* 0x0000000000048947 */ /* 0x000fea0003800000 */
[----:B------:R-:W-:Y:S01]  /*17240*/  BPT.TRAP 0x1 ;  /* 0x000000040000795c */ /* 0x000fe20000300000 */
.L_x_9941:
[----:B---3--:R3:W0:Y:S02]  /*17250*/  SYNCS.PHASECHK.TRANS64.TRYWAIT P0, [R25+URZ+0x22860], R2 ;  /* 0x02286002190075a7 */ /* 0x008624000800017f */
[----:B0-----:R-:W-:Y:S05]  /*17260*/  @!P0 NANOSLEEP.SYNCS 0x989680 ;  /* 0x009896800000895d */ /* 0x001fea0003900000 */
[----:B------:R-:W0:Y:S02]  /*17270*/  @!P0 SYNCS.PHASECHK.TRANS64 P0, [R25+URZ+0x22860], R2 ;  /* 0x02286002190085a7 */ /* 0x000e24000800007f */
[----:B0-----:R-:W-:Y:S05]  /*17280*/  @!P0 BRA `(.L_x_9941) ;  /* 0xfffffffc00f08947 */ /* 0x001fea000383ffff */
.L_x_9678:
[----:B------:R-:W-:Y:S05]  /*17290*/  BSYNC B9 ;  /* 0x0000000000097941 */ /* 0x000fea0003800000 */
.L_x_9675:
[----:B------:R-:W-:Y:S05]  /*172a0*/  EXIT ;  /* 0x000000000000794d */ /* 0x000fea0003800000 */
.L_x_9696:
[----:B0-----:R0:W1:Y:S02]  /*172b0*/  SYNCS.PHASECHK.TRANS64.TRYWAIT P5, [R89+URZ+0x22890], R101 ;  /* 0x02289065590075a7 */ /* 0x00106400080a017f */
[----:B-1----:R-:W-:Y:S05]  /*172c0*/  @!P5 NANOSLEEP.SYNCS 0x989680 ;  /* 0x009896800000d95d */ /* 0x002fea0003900000 */
[----:B------:R-:W1:Y:S02]  /*172d0*/  @!P5 SYNCS.PHASECHK.TRANS64 P5, [R89+URZ+0x22890], R101 ;  /* 0x022890655900d5a7 */ /* 0x000e6400080a007f */
[----:B-1----:R-:W-:Y:S05]  /*172e0*/  @!P5 BRA `(.L_x_9696) ;  /* 0xfffffffc00f0d947 */ /* 0x002fea000383ffff */
[----:B------:R-:W-:Y:S05]  /*172f0*/  BRA `(.L_x_9942) ;  /* 0xfffffeb8005c7947 */ /* 0x000fea000383ffff */
.L_x_9697:
        /* <DEDUP_REMOVED lines=8> */
.L_x_9944:
[----:B------:R-:W-:Y:S05]  /*17380*/  BSYNC B1 ;  /* 0x0000000000017941 */ /* 0x000fea0003800000 */
.L_x_9943:
        /* <DEDUP_REMOVED lines=8> */
.L_x_9945:
[----:B------:R-:W-:Y:S01]  /*17410*/  IMAD.MOV.U32 R93, RZ, RZ, R14 ;  /* 0x000000ffff5d7224 */ /* 0x000fe200078e000e */
[----:B------:R-:W-:Y:S06]  /*17420*/  BRA `(.L_x_9946) ;  /* 0xfffffeb800247947 */ /* 0x000fec000383ffff */
.L_x_9706:
[----:B------:R-:W-:Y:S01]  /*17430*/  BSSY B1, `(.L_x_9947) ;  /* 0x0000008000017945 */ /* 0x000fe20003800000 */
[----:B0---4-:R-:W-:Y:S02]  /*17440*/  IMAD.MOV.U32 R13, RZ, RZ, R103 ;  /* 0x000000ffff0d7224 */ /* 0x011fe400078e0067 */
[----:B------:R-:W-:Y:S02]  /*17450*/  IMAD.MOV.U32 R12, RZ, RZ, 0x1 ;  /* 0x00000001ff0c7424 */ /* 0x000fe400078e00ff */
[----:B------:R-:W-:Y:S02]  /*17460*/  IMAD.MOV.U32 R11, RZ, RZ, 0x1c1f ;  /* 0x00001c1fff0b7424 */ /* 0x000fe400078e00ff */
[----:B------:R-:W-:-:S07]  /*17470*/  IMAD.MOV.U32 R15, RZ, RZ, -0x1 ;  /* 0xffffffffff0f7424 */ /* 0x000fce00078e00ff */
[----:B-123--:R-:W-:Y:S05]  /*17480*/  WARPSYNC.COLLECTIVE R15, `(.L_x_9948) ;  /* 0x000000000f087348 */ /* 0x00efea0003c00000 */
[----:B------:R0:W4:Y:S02]  /*17490*/  SHFL.IDX P6, R14, R13, R12, R11 ;  /* 0x0000000c0d0e7389 */ /* 0x00012400000c000b */
[----:B01234-:R-:W-:Y:S01]  /*174a0*/  ENDCOLLECTIVE ;  /* 0x000000000000791b */ /* 0x01ffe20003800000 */
.L_x_9948:
[----:B------:R-:W-:Y:S05]  /*174b0*/  BSYNC B1 ;  /* 0x0000000000017941 */ /* 0x000fea0003800000 */
.L_x_9947:
[----:B------:R-:W-:Y:S01]  /*174c0*/  IMAD.MOV.U32 R13, RZ, RZ, R102 ;  /* 0x000000ffff0d7224 */ /* 0x000fe200078e0066 */
[----:B------:R-:W-:Y:S01]  /*174d0*/  MOV R103, R14 ;  /* 0x0000000e00677202 */ /* 0x000fe20000000f00 */
[----:B------:R-:W-:Y:S02]  /*174e0*/  IMAD.MOV.U32 R12, RZ, RZ, 0x1 ;  /* 0x00000001ff0c7424 */ /* 0x000fe400078e00ff */
[----:B------:R-:W-:Y:S02]  /*174f0*/  IMAD.MOV.U32 R11, RZ, RZ, 0x1c1f ;  /* 0x00001c1fff0b7424 */ /* 0x000fe400078e00ff */
[----:B------:R-:W-:-:S07]  /*17500*/  IMAD.MOV.U32 R15, RZ, RZ, -0x1 ;  /* 0xffffffffff0f7424 */ /* 0x000fce00078e00ff */
[----:B------:R-:W-:Y:S05]  /*17510*/  WARPSYNC.COLLECTIVE R15, `(.L_x_9949) ;  /* 0x000000000f087348 */ /* 0x000fea0003c00000 */
[----:B------:R0:W1:Y:S02]  /*17520*/  SHFL.IDX P6, R14, R13, R12, R11 ;  /* 0x0000000c0d0e7389 */ /* 0x00006400000c000b */
[----:B01----:R-:W-:Y:S01]  /*17530*/  ENDCOLLECTIVE ;  /* 0x000000000000791b */ /* 0x003fe20003800000 */
.L_x_9949:
[----:B------:R-:W-:Y:S01]  /*17540*/  IMAD.MOV.U32 R43, RZ, RZ, R14 ;  /* 0x000000ffff2b7224 */ /* 0x000fe200078e000e */
[----:B------:R-:W-:Y:S06]  /*17550*/  BRA `(.L_x_9950) ;  /* 0xfffffebc00887947 */ /* 0x000fec000383ffff */
.L_x_9716:
[----:B-1----:R1:W2:Y:S02]  /*17560*/  SYNCS.PHASECHK.TRANS64.TRYWAIT P4, [R89+URZ+0x22890], R101 ;  /* 0x02289065590075a7 */ /* 0x0022a4000808017f */
[----:B--2---:R-:W-:Y:S05]  /*17570*/  @!P4 NANOSLEEP.SYNCS 0x989680 ;  /* 0x009896800000c95d */ /* 0x004fea0003900000 */
[----:B------:R-:W2:Y:S02]  /*17580*/  @!P4 SYNCS.PHASECHK.TRANS64 P4, [R89+URZ+0x22890], R101 ;  /* 0x022890655900c5a7 */ /* 0x000ea4000808007f */
[----:B--2---:R-:W-:Y:S05]  /*17590*/  @!P4 BRA `(.L_x_9716) ;  /* 0xfffffffc00f0c947 */ /* 0x004fea000383ffff */
[----:B------:R-:W-:Y:S05]  /*175a0*/  BRA `(.L_x_9951) ;  /* 0xfffffec8003c7947 */ /* 0x000fea000383ffff */
.L_x_9717:
        /* <DEDUP_REMOVED lines=8> */
.L_x_9953:
[----:B------:R-:W-:Y:S05]  /*17630*/  BSYNC B1 ;  /* 0x0000000000017941 */ /* 0x000fea0003800000 */
.L_x_9952:
        /* <DEDUP_REMOVED lines=8> */
.L_x_9954:
[----:B------:R-:W-:Y:S01]  /*176c0*/  IMAD.MOV.U32 R94, RZ, RZ, R14 ;  /* 0x000000ffff5e7224 */ /* 0x000fe200078e000e */
[----:B------:R-:W-:Y:S06]  /*176d0*/  BRA `(.L_x_9955) ;  /* 0xfffffec800087947 */ /* 0x000fec000383ffff */
.L_x_9722:
[----:B------:R-:W-:Y:S01]  /*176e0*/  BSSY B1, `(.L_x_9956) ;  /* 0x0000008000017945 */ /* 0x000fe20003800000 */
[----:B----4-:R-:W-:Y:S01]  /*176f0*/  IMAD.MOV.U32 R13, RZ, RZ, R103 ;  /* 0x000000ffff0d7224 */ /* 0x010fe200078e0067 */
[----:B------:R-:W-:Y:S01]  /*17700*/  MOV R11, 0x1c1f ;  /* 0x00001c1f000b7802 */ /* 0x000fe20000000f00 */
[----:B------:R-:W-:Y:S02]  /*17710*/  IMAD.MOV.U32 R12, RZ, RZ, 0x1 ;  /* 0x00000001ff0c7424 */ /* 0x000fe400078e00ff */
[----:B------:R-:W-:-:S07]  /*17720*/  IMAD.MOV.U32 R15, RZ, RZ, -0x1 ;  /* 0xffffffffff0f7424 */ /* 0x000fce00078e00ff */
[----:B0123--:R-:W-:Y:S05]  /*17730*/  WARPSYNC.COLLECTIVE R15, `(.L_x_9957) ;  /* 0x000000000f087348 */ /* 0x00ffea0003c00000 */
[----:B------:R4:W0:Y:S02]  /*17740*/  SHFL.IDX P6, R14, R13, R12, R11 ;  /* 0x0000000c0d0e7389 */ /* 0x00082400000c000b */
[----:B01234-:R-:W-:Y:S01]  /*17750*/  ENDCOLLECTIVE ;  /* 0x000000000000791b */ /* 0x01ffe20003800000 */
.L_x_9957:
[----:B------:R-:W-:Y:S05]  /*17760*/  BSYNC B1 ;  /* 0x0000000000017941 */ /* 0x000fea0003800000 */
.L_x_9956:
        /* <DEDUP_REMOVED lines=8> */
.L_x_9958:
[----:B------:R-:W-:Y:S01]  /*177f0*/  IMAD.MOV.U32 R102, RZ, RZ, R14 ;  /* 0x000000ffff667224 */ /* 0x000fe200078e000e */
[----:B------:R-:W-:Y:S06]  /*17800*/  BRA `(.L_x_9959) ;  /* 0xfffffecc00a07947 */ /* 0x000fec000383ffff */
.L_x_9727:
[----:B0-----:R0:W1:Y:S02]  /*17810*/  SYNCS.PHASECHK.TRANS64.TRYWAIT P2, [R89+URZ+0x22890], R101 ;  /* 0x02289065590075a7 */ /* 0x001064000804017f */
[----:B-1----:R-:W-:Y:S05]  /*17820*/  @!P2 NANOSLEEP.SYNCS 0x989680 ;  /* 0x009896800000a95d */ /* 0x002fea0003900000 */
[----:B------:R-:W1:Y:S02]  /*17830*/  @!P2 SYNCS.PHASECHK.TRANS64 P2, [R89+URZ+0x22890], R101 ;  /* 0x022890655900a5a7 */ /* 0x000e64000804007f */
[----:B-1----:R-:W-:Y:S05]  /*17840*/  @!P2 BRA `(.L_x_9727) ;  /* 0xfffffffc00f0a947 */ /* 0x002fea000383ffff */
[----:B------:R-:W-:Y:S05]  /*17850*/  BRA `(.L_x_9960) ;  /* 0xfffffed400887947 */ /* 0x000fea000383ffff */
.L_x_9728:
        /* <DEDUP_REMOVED lines=8> */
.L_x_9962:
[----:B------:R-:W-:Y:S05]  /*178e0*/  BSYNC B1 ;  /* 0x0000000000017941 */ /* 0x000fea0003800000 */
.L_x_9961:
        /* <DEDUP_REMOVED lines=8> */
.L_x_9963:
[----:B------:R-:W-:Y:S05]  /*17970*/  BRA `(.L_x_9964) ;  /* 0xfffffed400b07947 */ /* 0x000fea000383ffff */
.L_x_9731:
[----:B------:R-:W-:Y:S01]  /*17980*/  BSSY B1, `(.L_x_9965) ;  /* 0x0000008000017945 */ /* 0x000fe20003800000 */
[----:B----4-:R-:W-:Y:S01]  /*17990*/  IMAD.MOV.U32 R13, RZ, RZ, R37 ;  /* 0x000000ffff0d7224 */ /* 0x010fe200078e0025 */
[----:B------:R-:W-:Y:S01]  /*179a0*/  MOV R12, 0x1 ;  /* 0x00000001000c7802 */ /* 0x000fe20000000f00 */
[----:B------:R-:W-:Y:S02]  /*179b0*/  IMAD.MOV.U32 R11, RZ, RZ, 0x1c1f ;  /* 0x00001c1fff0b7424 */ /* 0x000fe400078e00ff */
[----:B------:R-:W-:-:S07]  /*179c0*/  IMAD.MOV.U32 R15, RZ, RZ, -0x1 ;  /* 0xffffffffff0f7424 */ /* 0x000fce00078e00ff */
[----:B0123--:R-:W-:Y:S05]  /*179d0*/  WARPSYNC.COLLECTIVE R15, `(.L_x_9966) ;  /* 0x000000000f087348 */ /* 0x00ffea0003c00000 */
[----:B---3--:R3:W4:Y:S02]  /*179e0*/  SHFL.IDX P6, R14, R13, R12, R11 ;  /* 0x0000000c0d0e7389 */ /* 0x00872400000c000b */
[----:B01234-:R-:W-:Y:S01]  /*179f0*/  ENDCOLLECTIVE ;  /* 0x000000000000791b */ /* 0x01ffe20003800000 */
.L_x_9966:
[----:B------:R-:W-:Y:S05]  /*17a00*/  BSYNC B1 ;  /* 0x0000000000017941 */ /* 0x000fea0003800000 */
.L_x_9965:
        /* <DEDUP_REMOVED lines=8> */
.L_x_9967:
[----:B------:R-:W-:Y:S05]  /*17a90*/  BRA `(.L_x_9968) ;  /* 0xfffffed400b07947 */ /* 0x000fea000383ffff */
.L_x_9735:
[----:B------:R0:W0:Y:S02]  /*17aa0*/  SYNCS.PHASECHK.TRANS64.TRYWAIT P3, [R89+URZ+0x228b0], R101 ;  /* 0x0228b065590075a7 */ /* 0x000024000806017f */
[----:B0-----:R-:W-:Y:S05]  /*17ab0*/  @!P3 NANOSLEEP.SYNCS 0x989680 ;  /* 0x009896800000b95d */ /* 0x001fea0003900000 */
[----:B------:R-:W0:Y:S02]  /*17ac0*/  @!P3 SYNCS.PHASECHK.TRANS64 P3, [R89+URZ+0x228b0], R101 ;  /* 0x0228b0655900b5a7 */ /* 0x000e24000806007f */
[----:B0-----:R-:W-:Y:S05]  /*17ad0*/  @!P3 BRA `(.L_x_9735) ;  /* 0xfffffffc00f0b947 */ /* 0x001fea000383ffff */
[----:B------:R-:W-:Y:S05]  /*17ae0*/  BRA `(.L_x_9969) ;  /* 0xfffffed800287947 */ /* 0x000fea000383ffff */
.L_x_9743:
[----:B------:R-:W0:Y:S01]  /*17af0*/  S2R R34, SR_TID.X ;  /* 0x0000000000227919 */ /* 0x000e220000002100 */
[----:B------:R-:W-:Y:S01]  /*17b00*/  BSSY B0, `(.L_x_9970) ;  /* 0x000000c000007945 */ /* 0x000fe20003800000 */
[----:B------:R-:W-:Y:S01]  /*17b10*/  IMAD.MOV.U32 R12, RZ, RZ, RZ ;  /* 0x000000ffff0c7224 */ /* 0x000fe200078e00ff */
[----:B------:R-:W-:Y:S01]  /*17b20*/  MOV R15, 0xffffffff ;  /* 0xffffffff000f7802 */ /* 0x000fe20000000f00 */
[----:B------:R-:W-:Y:S02]  /*17b30*/  IMAD.MOV.U32 R11, RZ, RZ, 0x1f ;  /* 0x0000001fff0b7424 */ /* 0x000fe400078e00ff */
[----:B0-----:R-:W-:-:S05]  /*17b40*/  VIADD R34, R34, 0xffffff80 ;  /* 0xffffff8022227836 */ /* 0x001fca0000000000 */
[----:B------:R-:W-:-:S04]  /*17b50*/  SHF.R.S32.HI R21, RZ, 0x1f, R34 ;  /* 0x0000001fff157819 */ /* 0x000fc80000011422 */
[----:B------:R-:W-:-:S04]  /*17b60*/  LEA.HI R21, R21, R34, RZ, 0x7 ;  /* 0x0000002215157211 */ /* 0x000fc800078f38ff */
[----:B------:R-:W-:-:S05]  /*17b70*/  SHF.R.S32.HI R21, RZ, 0x7, R21 ;  /* 0x00000007ff157819 */ /* 0x000fca0000011415 */
[----:B------:R-:W-:-:S07]  /*17b80*/  IMAD.MOV.U32 R13, RZ, RZ, R21 ;  /* 0x000000ffff0d7224 */ /* 0x000fce00078e0015 */
[----:B-----5:R-:W-:Y:S05]  /*17b90*/  WARPSYNC.COLLECTIVE R15, `(.L_x_9971) ;  /* 0x000000000f087348 */ /* 0x020fea0003c00000 */
[----:B------:R0:W1:Y:S02]  /*17ba0*/  SHFL.IDX P6, R14, R13, R12, R11 ;  /* 0x0000000c0d0e7389 */ /* 0x00006400000c000b */
[----:B01---5:R-:W-:Y:S01]  /*17bb0*/  ENDCOLLECTIVE ;  /* 0x000000000000791b */ /* 0x023fe20003800000 */
.L_x_9971:
[----:B------:R-:W-:Y:S05]  /*17bc0*/  BSYNC B0 ;  /* 0x0000000000007941 */ /* 0x000fea0003800000 */
.L_x_9970:
[----:B------:R-:W-:Y:S05]  /*17bd0*/  BRA `(.L_x_9972) ;  /* 0xfffffee400687947 */ /* 0x000fea000383ffff */
.L_x_9755:
        /* <DEDUP_REMOVED lines=8> */
.L_x_9974:
[----:B------:R-:W-:Y:S05]  /*17c60*/  BSYNC B1 ;  /* 0x0000000000017941 */ /* 0x000fea0003800000 */
.L_x_9973:
        /* <DEDUP_REMOVED lines=8> */
.L_x_9975:
[----:B------:R-:W-:Y:S02]  /*17cf0*/  IMAD.MOV.U32 R13, RZ, RZ, R28 ;  /* 0x000000ffff0d7224 */ /* 0x000fe400078e001c */
[----:B------:R-:W-:-:S07]  /*17d00*/  IMAD.MOV.U32 R0, RZ, RZ, R14 ;  /* 0x000000ffff007224 */ /* 0x000fce00078e000e */
[----:B------:R-:W-:Y:S05]  /*17d10*/  WARPSYNC.COLLECTIVE R15, `(.L_x_9976) ;  /* 0x000000000f087348 */ /* 0x000fea0003c00000 */
[----:B------:R0:W1:Y:S02]  /*17d20*/  SHFL.IDX P6, R14, R13, R12, R11 ;  /* 0x0000000c0d0e7389 */ /* 0x00006400000c000b */
[----:B01----:R-:W-:Y:S01]  /*17d30*/  ENDCOLLECTIVE ;  /* 0x000000000000791b */ /* 0x003fe20003800000 */
.L_x_9976:
[----:B------:R-:W-:Y:S01]  /*17d40*/  IMAD.MOV.U32 R13, RZ, RZ, R26 ;  /* 0x000000ffff0d7224 */ /* 0x000fe200078e001a */
[----:B------:R-:W-:-:S07]  /*17d50*/  MOV R5, R14 ;  /* 0x0000000e00057202 */ /* 0x000fce0000000f00 */
[----:B------:R-:W-:Y:S05]  /*17d60*/  WARPSYNC.COLLECTIVE R15, `(.L_x_9977) ;  /* 0x000000000f087348 */ /* 0x000fea0003c00000 */
[----:B------:R0:W1:Y:S02]  /*17d70*/  SHFL.IDX P6, R14, R13, R12, R11 ;  /* 0x0000000c0d0e7389 */ /* 0x00006400000c000b */
[----:B01----:R-:W-:Y:S01]  /*17d80*/  ENDCOLLECTIVE ;  /* 0x000000000000791b */ /* 0x003fe20003800000 */
.L_x_9977:
[----:B------:R-:W-:Y:S05]  /*17d90*/  BRA `(.L_x_9978) ;  /* 0xfffffee800707947 */ /* 0x000fea000383ffff */
.L_x_9759:
[----:B0-----:R0:W1:Y:S02]  /*17da0*/  SYNCS.PHASECHK.TRANS64.TRYWAIT P0, [R19+URZ+0x22800], R14 ;  /* 0x0228000e130075a7 */ /* 0x001064000800017f */
[----:B-1----:R-:W-:Y:S05]  /*17db0*/  @!P0 NANOSLEEP.SYNCS 0x989680 ;  /* 0x009896800000895d */ /* 0x002fea0003900000 */
[----:B------:R-:W1:Y:S02]  /*17dc0*/  @!P0 SYNCS.PHASECHK.TRANS64 P0, [R19+URZ+0x22800], R14 ;  /* 0x0228000e130085a7 */ /* 0x000e64000800007f */
[----:B-1----:R-:W-:Y:S05]  /*17dd0*/  @!P0 BRA `(.L_x_9759) ;  /* 0xfffffffc00f08947 */ /* 0x002fea000383ffff */
[----:B------:R-:W-:Y:S05]  /*17de0*/  BRA `(.L_x_9979) ;  /* 0xfffffeec00a07947 */ /* 0x000fea000383ffff */
.L_x_9767:
        /* <DEDUP_REMOVED lines=8> */
.L_x_9981:
[----:B------:R-:W-:Y:S05]  /*17e70*/  BSYNC B1 ;  /* 0x0000000000017941 */ /* 0x000fea0003800000 */
.L_x_9980:
        /* <DEDUP_REMOVED lines=8> */
.L_x_9982:
[----:B------:R-:W-:Y:S01]  /*17f00*/  MOV R13, R28 ;  /* 0x0000001c000d7202 */ /* 0x000fe20000000f00 */
[----:B------:R-:W-:-:S07]  /*17f10*/  IMAD.MOV.U32 R3, RZ, RZ, R14 ;  /* 0x000000ffff037224 */ /* 0x000fce00078e000e */
[----:B------:R-:W-:Y:S05]  /*17f20*/  WARPSYNC.COLLECTIVE R15, `(.L_x_9983) ;  /* 0x000000000f087348 */ /* 0x000fea0003c00000 */
[----:B------:R0:W1:Y:S02]  /*17f30*/  SHFL.IDX P6, R14, R13, R12, R11 ;  /* 0x0000000c0d0e7389 */ /* 0x00006400000c000b */
[----:B01----:R-:W-:Y:S01]  /*17f40*/  ENDCOLLECTIVE ;  /* 0x000000000000791b */ /* 0x003fe20003800000 */
.L_x_9983:
[----:B------:R-:W-:Y:S02]  /*17f50*/  IMAD.MOV.U32 R13, RZ, RZ, R26 ;  /* 0x000000ffff0d7224 */ /* 0x000fe400078e001a */
[----:B------:R-:W-:-:S07]  /*17f60*/  IMAD.MOV.U32 R20, RZ, RZ, R14 ;  /* 0x000000ffff147224 */ /* 0x000fce00078e000e */
[----:B------:R-:W-:Y:S05]  /*17f70*/  WARPSYNC.COLLECTIVE R15, `(.L_x_9984) ;  /* 0x000000000f087348 */ /* 0x000fea0003c00000 */
[----:B------:R0:W1:Y:S02]  /*17f80*/  SHFL.IDX P6, R14, R13, R12, R11 ;  /* 0x0000000c0d0e7389 */ /* 0x00006400000c000b */
[----:B01----:R-:W-:Y:S01]  /*17f90*/  ENDCOLLECTIVE ;  /* 0x000000000000791b */ /* 0x003fe20003800000 */
.L_x_9984:
[----:B------:R-:W-:Y:S05]  /*17fa0*/  BRA `(.L_x_9985) ;  /* 0xfffffef800047947 */ /* 0x000fea000383ffff */
.L_x_9771:
[----:B0-----:R0:W1:Y:S02]  /*17fb0*/  SYNCS.PHASECHK.TRANS64.TRYWAIT P1, [R19+URZ+0x22800], R24 ;  /* 0x02280018130075a7 */ /* 0x001064000802017f */
[----:B-1----:R-:W-:Y:S05]  /*17fc0*/  @!P1 NANOSLEEP.SYNCS 0x989680 ;  /* 0x009896800000995d */ /* 0x002fea0003900000 */
[----:B------:R-:W1:Y:S02]  /*17fd0*/  @!P1 SYNCS.PHASECHK.TRANS64 P1, [R19+URZ+0x22800], R24 ;  /* 0x02280018130095a7 */ /* 0x000e64000802007f */
[----:B-1----:R-:W-:Y:S05]  /*17fe0*/  @!P1 BRA `(.L_x_9771) ;  /* 0xfffffffc00f09947 */ /* 0x002fea000383ffff */
[----:B------:R-:W-:Y:S05]  /*17ff0*/  BRA `(.L_x_9986) ;  /* 0xfffffef800e87947 */ /* 0x000fea000383ffff */
.L_x_9777:
[----:B--2---:R2:W0:Y:S02]  /*18000*/  SYNCS.PHASECHK.TRANS64.TRYWAIT P1, [R6+URZ+0x22830], R73 ;  /* 0x02283049060075a7 */ /* 0x004424000802017f */
[----:B0-----:R-:W-:Y:S05]  /*18010*/  @!P1 NANOSLEEP.SYNCS 0x989680 ;  /* 0x009896800000995d */ /* 0x001fea0003900000 */
[----:B------:R-:W0:Y:S02]  /*18020*/  @!P1 SYNCS.PHASECHK.TRANS64 P1, [R6+URZ+0x22830], R73 ;  /* 0x02283049060095a7 */ /* 0x000e24000802007f */
[----:B0-----:R-:W-:Y:S05]  /*18030*/  @!P1 BRA `(.L_x_9777) ;  /* 0xfffffffc00f09947 */ /* 0x001fea000383ffff */
[----:B------:R-:W-:Y:S05]  /*18040*/  BRA `(.L_x_9776) ;  /* 0xffffff0800247947 */ /* 0x000fea000383ffff */
.L_x_9783:
[----:B-1----:R1:W2:Y:S02]  /*18050*/  SYNCS.PHASECHK.TRANS64.TRYWAIT P1, [R6+URZ+0x22850], R73 ;  /* 0x02285049060075a7 */ /* 0x0022a4000802017f */
[----:B--2---:R-:W-:Y:S05]  /*18060*/  @!P1 NANOSLEEP.SYNCS 0x989680 ;  /* 0x009896800000995d */ /* 0x004fea0003900000 */
[----:B------:R-:W2:Y:S02]  /*18070*/  @!P1 SYNCS.PHASECHK.TRANS64 P1, [R6+URZ+0x22850], R73 ;  /* 0x02285049060095a7 */ /* 0x000ea4000802007f */
[----:B--2---:R-:W-:Y:S05]  /*18080*/  @!P1 BRA `(.L_x_9783) ;  /* 0xfffffffc00f09947 */ /* 0x004fea000383ffff */
[----:B------:R-:W-:Y:S05]  /*18090*/  BRA `(.L_x_9782) ;  /* 0xffffff2400507947 */ /* 0x000fea000383ffff */
.L_x_9789:
[----:B-1----:R1:W2:Y:S02]  /*180a0*/  SYNCS.PHASECHK.TRANS64.TRYWAIT P2, [R7+URZ+0x22830], R8 ;  /* 0x02283008070075a7 */ /* 0x0022a4000804017f */
[----:B--2---:R-:W-:Y:S05]  /*180b0*/  @!P2 NANOSLEEP.SYNCS 0x989680 ;  /* 0x009896800000a95d */ /* 0x004fea0003900000 */
[----:B------:R-:W2:Y:S02]  /*180c0*/  @!P2 SYNCS.PHASECHK.TRANS64 P2, [R7+URZ+0x22830], R8 ;  /* 0x022830080700a5a7 */ /* 0x000ea4000804007f */
[----:B--2---:R-:W-:Y:S05]  /*180d0*/  @!P2 BRA `(.L_x_9789) ;  /* 0xfffffffc00f0a947 */ /* 0x004fea000383ffff */
[----:B------:R-:W-:Y:S05]  /*180e0*/  BRA `(.L_x_9788) ;  /* 0xffffff2800947947 */ /* 0x000fea000383ffff */
.L_x_9795:
[----:B-1----:R1:W2:Y:S02]  /*180f0*/  SYNCS.PHASECHK.TRANS64.TRYWAIT P2, [R7+URZ+0x22850], R8 ;  /* 0x02285008070075a7 */ /* 0x0022a4000804017f */
[----:B--2---:R-:W-:Y:S05]  /*18100*/  @!P2 NANOSLEEP.SYNCS 0x989680 ;  /* 0x009896800000a95d */ /* 0x004fea0003900000 */
[----:B------:R-:W2:Y:S02]  /*18110*/  @!P2 SYNCS.PHASECHK.TRANS64 P2, [R7+URZ+0x22850], R8 ;  /* 0x022850080700a5a7 */ /* 0x000ea4000804007f */
[----:B--2---:R-:W-:Y:S05]  /*18120*/  @!P2 BRA `(.L_x_9795) ;  /* 0xfffffffc00f0a947 */ /* 0x004fea000383ffff */
[----:B------:R-:W-:Y:S05]  /*18130*/  BRA `(.L_x_9794) ;  /* 0xffffff48007c7947 */ /* 0x000fea000383ffff */
.L_x_9811:
[----:B------:R-:W-:Y:S01]  /*18140*/  IMAD.MOV.U32 R13, RZ, RZ, R4 ;  /* 0x000000ffff0d7224 */ /* 0x000fe200078e0004 */
[----:B------:R-:W-:Y:S01]  /*18150*/  MOV R15, 0xffffffff ;  /* 0xffffffff000f7802 */ /* 0x000fe20000000f00 */
[----:B------:R-:W-:Y:S02]  /*18160*/  IMAD.MOV.U32 R12, RZ, RZ, RZ ;  /* 0x000000ffff0c7224 */ /* 0x000fe400078e00ff */
[----:B------:R-:W-:-:S07]  /*18170*/  IMAD.MOV.U32 R11, RZ, RZ, 0x181f ;  /* 0x0000181fff0b7424 */ /* 0x000fce00078e00ff */
[----:B-1----:R-:W-:Y:S05]  /*18180*/  WARPSYNC.COLLECTIVE R15, `(.L_x_9987) ;  /* 0x000000000f087348 */ /* 0x002fea0003c00000 */
[----:B------:R0:W2:Y:S02]  /*18190*/  SHFL.IDX P6, R14, R13, R12, R11 ;  /* 0x0000000c0d0e7389 */ /* 0x0000a400000c000b */
[----:B012---:R-:W-:Y:S01]  /*181a0*/  ENDCOLLECTIVE ;  /* 0x000000000000791b */ /* 0x007fe20003800000 */
.L_x_9987:
[----:B------:R-:W-:Y:S02]  /*181b0*/  IMAD.MOV.U32 R13, RZ, RZ, R3 ;  /* 0x000000ffff0d7224 */ /* 0x000fe400078e0003 */
[----:B------:R-:W-:-:S07]  /*181c0*/  IMAD.MOV.U32 R0, RZ, RZ, R14 ;  /* 0x000000ffff007224 */ /* 0x000fce00078e000e */
[----:B------:R-:W-:Y:S05]  /*181d0*/  WARPSYNC.COLLECTIVE R15, `(.L_x_9988) ;  /* 0x000000000f087348 */ /* 0x000fea0003c00000 */
[----:B------:R0:W1:Y:S02]  /*181e0*/  SHFL.IDX P6, R14, R13, R12, R11 ;  /* 0x0000000c0d0e7389 */ /* 0x00006400000c000b */
[----:B01----:R-:W-:Y:S01]  /*181f0*/  ENDCOLLECTIVE ;  /* 0x000000000000791b */ /* 0x003fe20003800000 */
.L_x_9988:
[----:B------:R-:W-:Y:S05]  /*18200*/  BRA `(.L_x_9989) ;  /* 0xffffff8000207947 */ /* 0x000fea000383ffff */
.L_x_9814:
[----:B------:R-:W-:Y:S01]  /*18210*/  BSSY B1, `(.L_x_9990) ;  /* 0x0000008000017945 */ /* 0x000fe20003800000 */
[----:B----4-:R-:W-:Y:S01]  /*18220*/  IMAD.MOV.U32 R13, RZ, RZ, R4 ;  /* 0x000000ffff0d7224 */ /* 0x010fe200078e0004 */
[----:B------:R-:W-:Y:S01]  /*18230*/  MOV R15, 0xffffffff ;  /* 0xffffffff000f7802 */ /* 0x000fe20000000f00 */
[----:B------:R-:W-:Y:S02]  /*18240*/  IMAD.MOV.U32 R12, RZ, RZ, 0x1 ;  /* 0x00000001ff0c7424 */ /* 0x000fe400078e00ff */
[----:B------:R-:W-:-:S07]  /*18250*/  IMAD.MOV.U32 R11, RZ, RZ, 0x181f ;  /* 0x0000181fff0b7424 */ /* 0x000fce00078e00ff */
[----:B0123--:R-:W-:Y:S05]  /*18260*/  WARPSYNC.COLLECTIVE R15, `(.L_x_9991) ;  /* 0x000000000f087348 */ /* 0x00ffea0003c00000 */
[----:B---3--:R3:W4:Y:S02]  /*18270*/  SHFL.IDX P6, R14, R13, R12, R11 ;  /* 0x0000000c0d0e7389 */ /* 0x00872400000c000b */
[----:B01234-:R-:W-:Y:S01]  /*18280*/  ENDCOLLECTIVE ;  /* 0x000000000000791b */ /* 0x01ffe20003800000 */
.L_x_9991:
[----:B------:R-:W-:Y:S05]  /*18290*/  BSYNC B1 ;  /* 0x0000000000017941 */ /* 0x000fea0003800000 */
.L_x_9990:
        /* <DEDUP_REMOVED lines=8> */
.L_x_9992:
[----:B------:R-:W-:Y:S05]  /*18320*/  BRA `(.L_x_9993) ;  /* 0xffffff80006c7947 */ /* 0x000fea000383ffff */
.L_x_9817:
[----:B------:R-:W-:Y:S01]  /*18330*/  BSSY B1, `(.L_x_9994) ;  /* 0x0000008000017945 */ /* 0x000fe20003800000 */
[----:B----4-:R-:W-:Y:S01]  /*18340*/  MOV R13, R4 ;  /* 0x00000004000d7202 */ /* 0x010fe20000000f00 */
[----:B------:R-:W-:Y:S02]  /*18350*/  IMAD.MOV.U32 R12, RZ, RZ, 0x2 ;  /* 0x00000002ff0c7424 */ /* 0x000fe400078e00ff */
[----:B------:R-:W-:Y:S02]  /*18360*/  IMAD.MOV.U32 R11, RZ, RZ, 0x181f ;  /* 0x0000181fff0b7424 */ /* 0x000fe400078e00ff */
[----:B------:R-:W-:-:S07]  /*18370*/  IMAD.MOV.U32 R15, RZ, RZ, -0x1 ;  /* 0xffffffffff0f7424 */ /* 0x000fce00078e00ff */
[----:B0123--:R-:W-:Y:S05]  /*18380*/  WARPSYNC.COLLECTIVE R15, `(.L_x_9995) ;  /* 0x000000000f087348 */ /* 0x00ffea0003c00000 */
[----:B---3--:R3:W4:Y:S02]  /*18390*/  SHFL.IDX P6, R14, R13, R12, R11 ;  /* 0x0000000c0d0e7389 */ /* 0x00872400000c000b */
[----:B01234-:R-:W-:Y:S01]  /*183a0*/  ENDCOLLECTIVE ;  /* 0x000000000000791b */ /* 0x01ffe20003800000 */
.L_x_9995:
[----:B------:R-:W-:Y:S05]  /*183b0*/  BSYNC B1 ;  /* 0x0000000000017941 */ /* 0x000fea0003800000 */
.L_x_9994:
        /* <DEDUP_REMOVED lines=8> */
.L_x_9996:
[----:B------:R-:W-:Y:S05]  /*18440*/  BRA `(.L_x_9997) ;  /* 0xffffff8000b47947 */ /* 0x000fea000383ffff */
.L_x_9820:
[----:B------:R-:W-:Y:S01]  /*18450*/  BSSY B1, `(.L_x_9998) ;  /* 0x0000008000017945 */ /* 0x000fe20003800000 */
[----:B0-----:R-:W-:Y:S01]  /*18460*/  IMAD.MOV.U32 R13, RZ, RZ, R4 ;  /* 0x000000ffff0d7224 */ /* 0x001fe200078e0004 */
[----:B------:R-:W-:Y:S01]  /*18470*/  MOV R15, 0xffffffff ;  /* 0xffffffff000f7802 */ /* 0x000fe20000000f00 */
[----:B------:R-:W-:Y:S02]  /*18480*/  IMAD.MOV.U32 R12, RZ, RZ, 0x3 ;  /* 0x00000003ff0c7424 */ /* 0x000fe400078e00ff */
[----:B------:R-:W-:-:S07]  /*18490*/  IMAD.MOV.U32 R11, RZ, RZ, 0x181f ;  /* 0x0000181fff0b7424 */ /* 0x000fce00078e00ff */
[----:B-1234-:R-:W-:Y:S05]  /*184a0*/  WARPSYNC.COLLECTIVE R15, `(.L_x_9999) ;  /* 0x000000000f087348 */ /* 0x01efea0003c00000 */
[----:B----4-:R0:W4:Y:S02]  /*184b0*/  SHFL.IDX P6, R14, R13, R12, R11 ;  /* 0x0000000c0d0e7389 */ /* 0x01012400000c000b */
[----:B01234-:R-:W-:Y:S01]  /*184c0*/  ENDCOLLECTIVE ;  /* 0x000000000000791b */ /* 0x01ffe20003800000 */
.L_x_9999:
[----:B------:R-:W-:Y:S05]  /*184d0*/  BSYNC B1 ;  /* 0x0000000000017941 */ /* 0x000fea0003800000 */
.L_x_9998:
        /* <DEDUP_REMOVED lines=8> */
.L_x_10000:
[----:B------:R-:W-:Y:S05]  /*18560*/  BRA `(.L_x_10001) ;  /* 0xffffff8000fc7947 */ /* 0x000fea000383ffff */
.L_x_9837:
        /* <DEDUP_REMOVED lines=8> */
[----:B------:R-:W-:Y:S05]  /*185f0*/  WARPSYNC.COLLECTIVE R15, `(.L_x_10003) ;  /* 0x000000000f087348 */ /* 0x000fea0003c00000 */
[----:B------:R0:W1:Y:S02]  /*18600*/  SHFL.IDX P6, R14, R13, R12, R11 ;  /* 0x0000000c0d0e7389 */ /* 0x00006400000c000b */
[----:B01----:R-:W-:Y:S01]  /*18610*/  ENDCOLLECTIVE ;  /* 0x000000000000791b */ /* 0x003fe20003800000 */
.L_x_10003:
[----:B------:R-:W-:Y:S05]  /*18620*/  BSYNC B1 ;  /* 0x0000000000017941 */ /* 0x000fea0003800000 */
.L_x_10002:
[----:B------:R-:W-:Y:S05]  /*18630*/  BRA `(.L_x_10004) ;  /* 0xffffff9400c87947 */ /* 0x000fea000383ffff */
.L_x_9839:
[----:B------:R-:W-:Y:S01]  /*18640*/  BSSY B1, `(.L_x_10005) ;  /* 0x0000006000017945 */ /* 0x000fe20003800000 */
[----:B------:R-:W-:-:S07]  /*18650*/  IMAD.MOV.U32 R15, RZ, RZ, -0x1 ;  /* 0xffffffffff0f7424 */ /* 0x000fce00078e00ff */
[----:B0-----:R-:W-:Y:S05]  /*18660*/  WARPSYNC.COLLECTIVE R15, `(.L_x_10006) ;  /* 0x000000000f0c7348 */ /* 0x001fea0003c00000 */
[----:B------:R-:W-:Y:S02]  /*18670*/  ELECT P6, UR62, PT ;  /* 0x00000000003e782f */ /* 0x000fe400038c0000 */
[----:B------:R-:W-:Y:S01]  /*18680*/  MOV R14, UR62 ;  /* 0x0000003e000e7c02 */ /* 0x000fe20008000f00 */
[----:B0-----:R-:W-:Y:S10]  /*18690*/  ENDCOLLECTIVE ;  /* 0x000000000000791b */ /* 0x001ff40003800000 */
.L_x_10006:
[----:B------:R-:W-:Y:S05]  /*186a0*/  BSYNC B1 ;  /* 0x0000000000017941 */ /* 0x000fea0003800000 */
.L_x_10005:
[----:B------:R-:W-:Y:S05]  /*186b0*/  BRA `(.L_x_9838) ;  /* 0xffffff9400c07947 */ /* 0x000fea000383ffff */
.L_x_9841:
[----:B0-----:R0:W1:Y:S02]  /*186c0*/  SYNCS.PHASECHK.TRANS64.TRYWAIT P0, [R22+URZ+0x22820], R3 ;  /* 0x02282003160075a7 */ /* 0x001064000800017f */
[----:B-1----:R-:W-:Y:S05]  /*186d0*/  @!P0 NANOSLEEP.SYNCS 0x989680 ;  /* 0x009896800000895d */ /* 0x002fea0003900000 */
[----:B------:R-:W1:Y:S02]  /*186e0*/  @!P0 SYNCS.PHASECHK.TRANS64 P0, [R22+URZ+0x22820], R3 ;  /* 0x02282003160085a7 */ /* 0x000e64000800007f */
[----:B-1----:R-:W-:Y:S05]  /*186f0*/  @!P0 BRA `(.L_x_9841) ;  /* 0xfffffffc00f08947 */ /* 0x002fea000383ffff */
[----:B------:R-:W-:Y:S05]  /*18700*/  BRA `(.L_x_10007) ;  /* 0xffffff9400d07947 */ /* 0x000fea000383ffff */
.L_x_9845:
[----:B0-----:R0:W1:Y:S02]  /*18710*/  SYNCS.PHASECHK.TRANS64.TRYWAIT P0, [R3+URZ+0x228a0], R6 ;  /* 0x0228a006030075a7 */ /* 0x001064000800017f */
[----:B-1----:R-:W-:Y:S05]  /*18720*/  @!P0 NANOSLEEP.SYNCS 0x989680 ;  /* 0x009896800000895d */ /* 0x002fea0003900000 */
[----:B------:R-:W1:Y:S02]  /*18730*/  @!P0 SYNCS.PHASECHK.TRANS64 P0, [R3+URZ+0x228a0], R6 ;  /* 0x0228a006030085a7 */ /* 0x000e64000800007f */
[----:B-1----:R-:W-:Y:S05]  /*18740*/  @!P0 BRA `(.L_x_9845) ;  /* 0xfffffffc00f08947 */ /* 0x002fea000383ffff */
[----:B------:R-:W-:Y:S05]  /*18750*/  BRA `(.L_x_10008) ;  /* 0xffffff9400e87947 */ /* 0x000fea000383ffff */
.L_x_9850:
[----:B-1----:R1:W2:Y:S02]  /*18760*/  SYNCS.PHASECHK.TRANS64.TRYWAIT P0, [R3+URZ+0x228c0], R6 ;  /* 0x0228c006030075a7 */ /* 0x0022a4000800017f */
[----:B--2---:R-:W-:Y:S05]  /*18770*/  @!P0 NANOSLEEP.SYNCS 0x989680 ;  /* 0x009896800000895d */ /* 0x004fea0003900000 */
[----:B------:R-:W2:Y:S02]  /*18780*/  @!P0 SYNCS.PHASECHK.TRANS64 P0, [R3+URZ+0x228c0], R6 ;  /* 0x0228c006030085a7 */ /* 0x000ea4000800007f */
[----:B--2---:R-:W-:Y:S05]  /*18790*/  @!P0 BRA `(.L_x_9850) ;  /* 0xfffffffc00f08947 */ /* 0x004fea000383ffff */
[----:B------:R-:W-:Y:S05]  /*187a0*/  BRA `(.L_x_10009) ;  /* 0xffffff9800647947 */ /* 0x000fea000383ffff */
.L_x_9860:
[----:B0-----:R0:W1:Y:S02]  /*187b0*/  SYNCS.PHASECHK.TRANS64.TRYWAIT P1, [R6+URZ+0x228a0], R2 ;  /* 0x0228a002060075a7 */ /* 0x001064000802017f */
[----:B-1----:R-:W-:Y:S05]  /*187c0*/  @!P1 NANOSLEEP.SYNCS 0x989680 ;  /* 0x009896800000995d */ /* 0x002fea0003900000 */
[----:B------:R-:W1:Y:S02]  /*187d0*/  @!P1 SYNCS.PHASECHK.TRANS64 P1, [R6+URZ+0x228a0], R2 ;  /* 0x0228a002060095a7 */ /* 0x000e64000802007f */
[----:B-1----:R-:W-:Y:S05]  /*187e0*/  @!P1 BRA `(.L_x_9860) ;  /* 0xfffffffc00f09947 */ /* 0x002fea000383ffff */
[----:B------:R-:W-:Y:S05]  /*187f0*/  BRA `(.L_x_10010) ;  /* 0xffffff9c00d87947 */ /* 0x000fea000383ffff */
.L_x_9865:
[----:B-1----:R1:W2:Y:S02]  /*18800*/  SYNCS.PHASECHK.TRANS64.TRYWAIT P1, [R6+URZ+0x228c0], R2 ;  /* 0x0228c002060075a7 */ /* 0x0022a4000802017f */
[----:B--2---:R-:W-:Y:S05]  /*18810*/  @!P1 NANOSLEEP.SYNCS 0x989680 ;  /* 0x009896800000995d */ /* 0x004fea0003900000 */
[----:B------:R-:W2:Y:S02]  /*18820*/  @!P1 SYNCS.PHASECHK.TRANS64 P1, [R6+URZ+0x228c0], R2 ;  /* 0x0228c002060095a7 */ /* 0x000ea4000802007f */
[----:B--2---:R-:W-:Y:S05]  /*18830*/  @!P1 BRA `(.L_x_9865) ;  /* 0xfffffffc00f09947 */ /* 0x004fea000383ffff */
[----:B------:R-:W-:Y:S05]  /*18840*/  BRA `(.L_x_10011) ;  /* 0xffffffa000507947 */ /* 0x000fea000383ffff */
.L_x_9881:
        /* <DEDUP_REMOVED lines=11> */
.L_x_10013:
[----:B------:R-:W-:Y:S05]  /*18900*/  BSYNC B0 ;  /* 0x0000000000007941 */ /* 0x000fea0003800000 */
.L_x_10012:
[----:B------:R-:W-:Y:S05]  /*18910*/  BRA `(.L_x_10014) ;  /* 0xffffffac00d47947 */ /* 0x000fea000383ffff */
.L_x_9884:
[----:B0-----:R0:W1:Y:S02]  /*18920*/  SYNCS.PHASECHK.TRANS64.TRYWAIT P0, [R32+URZ+0x22840], R0 ;  /* 0x02284000200075a7 */ /* 0x001064000800017f */
[----:B-1----:R-:W-:Y:S05]  /*18930*/  @!P0 NANOSLEEP.SYNCS 0x989680 ;  /* 0x009896800000895d */ /* 0x002fea0003900000 */
[----:B------:R-:W1:Y:S02]  /*18940*/  @!P0 SYNCS.PHASECHK.TRANS64 P0, [R32+URZ+0x22840], R0 ;  /* 0x02284000200085a7 */ /* 0x000e64000800007f */
[----:B-1----:R-:W-:Y:S05]  /*18950*/  @!P0 BRA `(.L_x_9884) ;  /* 0xfffffffc00f08947 */ /* 0x002fea000383ffff */
[----:B------:R-:W-:Y:S05]  /*18960*/  BRA `(.L_x_10015) ;  /* 0xffffffac00f47947 */ /* 0x000fea000383ffff */
.L_x_9885:
        /* <DEDUP_REMOVED lines=8> */
.L_x_10017:
[----:B------:R-:W-:Y:S05]  /*189f0*/  BSYNC B0 ;  /* 0x0000000000007941 */ /* 0x000fea0003800000 */
.L_x_10016:
        /* <DEDUP_REMOVED lines=9> */
.L_x_10018:
[----:B------:R-:W-:Y:S02]  /*18a90*/  IMAD.MOV.U32 R13, RZ, RZ, R4 ;  /* 0x000000ffff0d7224 */ /* 0x000fe400078e0004 */
[----:B------:R-:W-:Y:S01]  /*18aa0*/  IMAD.MOV.U32 R12, RZ, RZ, 0x1 ;  /* 0x00000001ff0c7424 */ /* 0x000fe200078e00ff */
[----:B------:R-:W-:-:S07]  /*18ab0*/  MOV R3, R14 ;  /* 0x0000000e00037202 */ /* 0x000fce0000000f00 */
[----:B------:R-:W-:Y:S05]  /*18ac0*/  WARPSYNC.COLLECTIVE R15, `(.L_x_10019) ;  /* 0x000000000f087348 */ /* 0x000fea0003c00000 */
[----:B------:R0:W1:Y:S02]  /*18ad0*/  SHFL.IDX P6, R14, R13, R12, R11 ;  /* 0x0000000c0d0e7389 */ /* 0x00006400000c000b */
[----:B01----:R-:W-:Y:S01]  /*18ae0*/  ENDCOLLECTIVE ;  /* 0x000000000000791b */ /* 0x003fe20003800000 */
.L_x_10019:
        /* <DEDUP_REMOVED lines=15> */
.L_x_10020:
[----:B------:R-:W-:Y:S02]  /*18be0*/  @P0 IMAD R6, R5, 0x2, R22 ;  /* 0x0000000205060824 */ /* 0x000fe400078e0216 */
[----:B------:R-:W-:Y:S02]  /*18bf0*/  IMAD.MOV.U32 R13, RZ, RZ, R4 ;  /* 0x000000ffff0d7224 */ /* 0x000fe400078e0004 */
[----:B------:R-:W-:Y:S02]  /*18c00*/  IMAD.MOV.U32 R12, RZ, RZ, 0x2 ;  /* 0x00000002ff0c7424 */ /* 0x000fe400078e00ff */
[----:B------:R-:W-:-:S07]  /*18c10*/  IMAD.MOV.U32 R3, RZ, RZ, R14 ;  /* 0x000000ffff037224 */ /* 0x000fce00078e000e */
[----:B------:R-:W-:Y:S05]  /*18c20*/  WARPSYNC.COLLECTIVE R15, `(.L_x_10021) ;  /* 0x000000000f087348 */ /* 0x000fea0003c00000 */
[----:B------:R0:W1:Y:S02]  /*18c30*/  SHFL.IDX P6, R14, R13, R12, R11 ;  /* 0x0000000c0d0e7389 */ /* 0x00006400000c000b */
[----:B01----:R-:W-:Y:S01]  /*18c40*/  ENDCOLLECTIVE ;  /* 0x000000000000791b */ /* 0x003fe20003800000 */
.L_x_10021:
        /* <DEDUP_REMOVED lines=15> */
.L_x_10022:
[----:B------:R-:W-:Y:S02]  /*18d40*/  @P0 IMAD R6, R5, 0x2, R22 ;  /* 0x0000000205060824 */ /* 0x000fe400078e0216 */
[----:B------:R-:W-:Y:S01]  /*18d50*/  IMAD.MOV.U32 R13, RZ, RZ, R4 ;  /* 0x000000ffff0d7224 */ /* 0x000fe200078e0004 */
[----:B------:R-:W-:Y:S01]  /*18d60*/  MOV R12, 0x3 ;  /* 0x00000003000c7802 */ /* 0x000fe20000000f00 */
[----:B------:R-:W-:-:S07]  /*18d70*/  IMAD.MOV.U32 R3, RZ, RZ, R14 ;  /* 0x000000ffff037224 */ /* 0x000fce00078e000e */
[----:B------:R-:W-:Y:S05]  /*18d80*/  WARPSYNC.COLLECTIVE R15, `(.L_x_10023) ;  /* 0x000000000f087348 */ /* 0x000fea0003c00000 */
[----:B------:R0:W1:Y:S02]  /*18d90*/  SHFL.IDX P6, R14, R13, R12, R11 ;  /* 0x0000000c0d0e7389 */ /* 0x00006400000c000b */
[----:B01----:R-:W-:Y:S01]  /*18da0*/  ENDCOLLECTIVE ;  /* 0x000000000000791b */ /* 0x003fe20003800000 */
.L_x_10023:
        /* <DEDUP_REMOVED lines=15> */
.L_x_10024:
[----:B------:R-:W-:Y:S01]  /*18ea0*/  @P0 IMAD R6, R5, 0x2, R22 ;  /* 0x0000000205060824 */ /* 0x000fe200078e0216 */
[----:B------:R-:W-:Y:S01]  /*18eb0*/  MOV R13, R4 ;  /* 0x00000004000d7202 */ /* 0x000fe20000000f00 */
[----:B------:R-:W-:Y:S02]  /*18ec0*/  IMAD.MOV.U32 R12, RZ, RZ, 0x4 ;  /* 0x00000004ff0c7424 */ /* 0x000fe400078e00ff */
[----:B------:R-:W-:-:S07]  /*18ed0*/  IMAD.MOV.U32 R3, RZ, RZ, R14 ;  /* 0x000000ffff037224 */ /* 0x000fce00078e000e */
[----:B------:R-:W-:Y:S05]  /*18ee0*/  WARPSYNC.COLLECTIVE R15, `(.L_x_10025) ;  /* 0x000000000f087348 */ /* 0x000fea0003c00000 */
[----:B------:R0:W1:Y:S02]  /*18ef0*/  SHFL.IDX P6, R14, R13, R12, R11 ;  /* 0x0000000c0d0e7389 */ /* 0x00006400000c000b */
[----:B01----:R-:W-:Y:S01]  /*18f00*/  ENDCOLLECTIVE ;  /* 0x000000000000791b */ /* 0x003fe20003800000 */
.L_x_10025:
        /* <DEDUP_REMOVED lines=15> */
.L_x_10026:
[----:B------:R-:W-:Y:S01]  /*19000*/  @P0 LEA R6, R5, R22, 0x1 ;  /* 0x0000001605060211 */ /* 0x000fe200078e08ff */
[----:B------:R-:W-:Y:S02]  /*19010*/  IMAD.MOV.U32 R13, RZ, RZ, R4 ;  /* 0x000000ffff0d7224 */ /* 0x000fe400078e0004 */
[----:B------:R-:W-:Y:S02]  /*19020*/  IMAD.MOV.U32 R12, RZ, RZ, 0x5 ;  /* 0x00000005ff0c7424 */ /* 0x000fe400078e00ff */
[----:B------:R-:W-:-:S07]  /*19030*/  IMAD.MOV.U32 R3, RZ, RZ, R14 ;  /* 0x000000ffff037224 */ /* 0x000fce00078e000e */
[----:B------:R-:W-:Y:S05]  /*19040*/  WARPSYNC.COLLECTIVE R15, `(.L_x_10027) ;  /* 0x000000000f087348 */ /* 0x000fea0003c00000 */
[----:B------:R0:W1:Y:S02]  /*19050*/  SHFL.IDX P6, R14, R13, R12, R11 ;  /* 0x0000000c0d0e7389 */ /* 0x00006400000c000b */
[----:B01----:R-:W-:Y:S01]  /*19060*/  ENDCOLLECTIVE ;  /* 0x000000000000791b */ /* 0x003fe20003800000 */
.L_x_10027:
        /* <DEDUP_REMOVED lines=10> */
.L_x_10028:
[----:B------:R-:W-:Y:S01]  /*19110*/  @!PT LDS RZ, [RZ] ;  /* 0x00000000fffff984 */ /* 0x000fe20000000800 */
[----:B------:R-:W-:Y:S01]  /*19120*/  @!PT LDS RZ, [RZ] ;  /* 0x00000000fffff984 */ /* 0x000fe20000000800 */
[----:B------:R-:W-:Y:S01]  /*19130*/  @!PT LDS RZ, [RZ] ;  /* 0x00000000fffff984 */ /* 0x000fe20000000800 */
[----:B------:R1:W-:Y:S01]  /*19140*/  @P0 LDGSTS.E.BYPASS.LTC128B.128 [R6+0x1e400], desc[UR40][R2.64], !P2 ;  /* 0x1e40000002060fae */ /* 0x0003e2000d101d68 */
[----:B------:R-:W-:Y:S01]  /*19150*/  IMAD.MOV.U32 R0, RZ, RZ, R14 ;  /* 0x000000ffff007224 */ /* 0x000fe200078e000e */
[----:B------:R-:W-:Y:S06]  /*19160*/  BRA `(.L_x_10029) ;  /* 0xffffffac00587947 */ /* 0x000fec000383ffff */
.L_x_9890:
[----:B------:R-:W-:Y:S01]  /*19170*/  MOV R13, R2 ;  /* 0x00000002000d7202 */ /* 0x000fe20000000f00 */
        /* <DEDUP_REMOVED lines=8> */
.L_x_10030:
[C---:B------:R-:W-:Y:S01]  /*19200*/  VIADD R6, R17.reuse, 0x10 ;  /* 0x0000001011067836 */ /* 0x040fe20000000000 */
[----:B------:R-:W-:Y:S01]  /*19210*/  ISETP.GE.AND P0, PT, R17, R3, PT ;  /* 0x000000031100720c */ /* 0x000fe20003f06270 */
[----:B------:R-:W-:Y:S02]  /*19220*/  IMAD.MOV.U32 R13, RZ, RZ, R0 ;  /* 0x000000ffff0d7224 */ /* 0x000fe400078e0000 */
[----:B------:R-:W-:-:S10]  /*19230*/  IMAD.MOV.U32 R4, RZ, RZ, R14 ;  /* 0x000000ffff047224 */ /* 0x000fd400078e000e */
[----:B------:R-:W-:Y:S05]  /*19240*/  WARPSYNC.COLLECTIVE R15, `(.L_x_10031) ;  /* 0x000000000f087348 */ /* 0x000fea0003c00000 */
[----:B------:R0:W1:Y:S02]  /*19250*/  SHFL.IDX P6, R14, R13, R12, R11 ;  /* 0x0000000c0d0e7389 */ /* 0x00006400000c000b */
[----:B01----:R-:W-:Y:S01]  /*19260*/  ENDCOLLECTIVE ;  /* 0x000000000000791b */ /* 0x003fe20003800000 */
.L_x_10031:
[----:B------:R-:W-:Y:S02]  /*19270*/  IMAD.MOV.U32 R13, RZ, RZ, R2 ;  /* 0x000000ffff0d7224 */ /* 0x000fe400078e0002 */
[----:B------:R-:W-:Y:S01]  /*19280*/  IMAD.MOV.U32 R12, RZ, RZ, 0x1 ;  /* 0x00000001ff0c7424 */ /* 0x000fe200078e00ff */
[----:B------:R-:W-:-:S07]  /*19290*/  MOV R5, R14 ;  /* 0x0000000e00057202 */ /* 0x000fce0000000f00 */
[----:B------:R-:W-:Y:S05]  /*192a0*/  WARPSYNC.COLLECTIVE R15, `(.L_x_10032) ;  /* 0x000000000f087348 */ /* 0x000fea0003c00000 */
[----:B------:R0:W1:Y:S02]  /*192b0*/  SHFL.IDX P6, R14, R13, R12, R11 ;  /* 0x0000000c0d0e7389 */ /* 0x00006400000c000b */
[----:B01----:R-:W-:Y:S01]  /*192c0*/  ENDCOLLECTIVE ;  /* 0x000000000000791b */ /* 0x003fe20003800000 */
.L_x_10032:
        /* <DEDUP_REMOVED lines=15> */
.L_x_10033:
[----:B------:R-:W-:Y:S01]  /*193c0*/  IMAD.MOV.U32 R13, RZ, RZ, R2 ;  /* 0x000000ffff0d7224 */ /* 0x000fe200078e0002 */
[----:B------:R-:W-:Y:S01]  /*193d0*/  MOV R12, 0x2 ;  /* 0x00000002000c7802 */ /* 0x000fe20000000f00 */
[----:B------:R-:W-:-:S07]  /*193e0*/  IMAD.MOV.U32 R5, RZ, RZ, R14 ;  /* 0x000000ffff057224 */ /* 0x000fce00078e000e */
[----:B------:R-:W-:Y:S05]  /*193f0*/  WARPSYNC.COLLECTIVE R15, `(.L_x_10034) ;  /* 0x000000000f087348 */ /* 0x000fea0003c00000 */
[----:B------:R0:W1:Y:S02]  /*19400*/  SHFL.IDX P6, R14, R13, R12, R11 ;  /* 0x0000000c0d0e7389 */ /* 0x00006400000c000b */
[----:B01----:R-:W-:Y:S01]  /*19410*/  ENDCOLLECTIVE ;  /* 0x000000000000791b */ /* 0x003fe20003800000 */
.L_x_10034:
        /* <DEDUP_REMOVED lines=16> */
.L_x_10035:
[----:B------:R-:W-:Y:S01]  /*19520*/  MOV R13, R2 ;  /* 0x00000002000d7202 */ /* 0x000fe20000000f00 */
[----:B------:R-:W-:Y:S02]  /*19530*/  IMAD.MOV.U32 R12, RZ, RZ, 0x3 ;  /* 0x00000003ff0c7424 */ /* 0x000fe400078e00ff */
[----:B------:R-:W-:-:S07]  /*19540*/  IMAD.MOV.U32 R5, RZ, RZ, R14 ;  /* 0x000000ffff057224 */ /* 0x000fce00078e000e */
[----:B------:R-:W-:Y:S05]  /*19550*/  WARPSYNC.COLLECTIVE R15, `(.L_x_10036) ;  /* 0x000000000f087348 */ /* 0x000fea0003c00000 */
[----:B------:R0:W1:Y:S02]  /*19560*/  SHFL.IDX P6, R14, R13, R12, R11 ;  /* 0x0000000c0d0e7389 */ /* 0x00006400000c000b */
[----:B01----:R-:W-:Y:S01]  /*19570*/  ENDCOLLECTIVE ;  /* 0x000000000000791b */ /* 0x003fe20003800000 */
.L_x_10036:
        /* <DEDUP_REMOVED lines=16> */
.L_x_10037:
[----:B------:R-:W-:Y:S02]  /*19680*/  IMAD.MOV.U32 R13, RZ, RZ, R2 ;  /* 0x000000ffff0d7224 */ /* 0x000fe400078e0002 */
[----:B------:R-:W-:Y:S02]  /*19690*/  IMAD.MOV.U32 R12, RZ, RZ, 0x4 ;  /* 0x00000004ff0c7424 */ /* 0x000fe400078e00ff */
[----:B------:R-:W-:-:S07]  /*196a0*/  IMAD.MOV.U32 R5, RZ, RZ, R14 ;  /* 0x000000ffff057224 */ /* 0x000fce00078e000e */
[----:B------:R-:W-:Y:S05]  /*196b0*/  WARPSYNC.COLLECTIVE R15, `(.L_x_10038) ;  /* 0x000000000f087348 */ /* 0x000fea0003c00000 */
[----:B------:R0:W1:Y:S02]  /*196c0*/  SHFL.IDX P6, R14, R13, R12, R11 ;  /* 0x0000000c0d0e7389 */ /* 0x00006400000c000b */
[----:B01----:R-:W-:Y:S01]  /*196d0*/  ENDCOLLECTIVE ;  /* 0x000000000000791b */ /* 0x003fe20003800000 */
.L_x_10038:
        /* <DEDUP_REMOVED lines=16> */
.L_x_10039:
[----:B------:R-:W-:Y:S02]  /*197e0*/  IMAD.MOV.U32 R13, RZ, RZ, R2 ;  /* 0x000000ffff0d7224 */ /* 0x000fe400078e0002 */
[----:B------:R-:W-:Y:S02]  /*197f0*/  IMAD.MOV.U32 R12, RZ, RZ, 0x5 ;  /* 0x00000005ff0c7424 */ /* 0x000fe400078e00ff */
[----:B------:R-:W-:-:S07]  /*19800*/  IMAD.MOV.U32 R5, RZ, RZ, R14 ;  /* 0x000000ffff057224 */ /* 0x000fce00078e000e */
[----:B------:R-:W-:Y:S05]  /*19810*/  WARPSYNC.COLLECTIVE R15, `(.L_x_10040) ;  /* 0x000000000f087348 */ /* 0x000fea0003c00000 */
[----:B------:R0:W1:Y:S02]  /*19820*/  SHFL.IDX P6, R14, R13, R12, R11 ;  /* 0x0000000c0d0e7389 */ /* 0x00006400000c000b */
[----:B01----:R-:W-:Y:S01]  /*19830*/  ENDCOLLECTIVE ;  /* 0x000000000000791b */ /* 0x003fe20003800000 */
.L_x_10040:
        /* <DEDUP_REMOVED lines=16> */
.L_x_10041:
[----:B------:R-:W-:Y:S02]  /*19940*/  IMAD.MOV.U32 R13, RZ, RZ, R2 ;  /* 0x000000ffff0d7224 */ /* 0x000fe400078e0002 */
[----:B------:R-:W-:Y:S01]  /*19950*/  IMAD.MOV.U32 R12, RZ, RZ, 0x6 ;  /* 0x00000006ff0c7424 */ /* 0x000fe200078e00ff */
[----:B------:R-:W-:-:S07]  /*19960*/  MOV R5, R14 ;  /* 0x0000000e00057202 */ /* 0x000fce0000000f00 */
[----:B------:R-:W-:Y:S05]  /*19970*/  WARPSYNC.COLLECTIVE R15, `(.L_x_10042) ;  /* 0x000000000f087348 */ /* 0x000fea0003c00000 */
[----:B------:R0:W1:Y:S02]  /*19980*/  SHFL.IDX P6, R14, R13, R12, R11 ;  /* 0x0000000c0d0e7389 */ /* 0x00006400000c000b */
[----:B01----:R-:W-:Y:S01]  /*19990*/  ENDCOLLECTIVE ;  /* 0x000000000000791b */ /* 0x003fe20003800000 */
.L_x_10042:
        /* <DEDUP_REMOVED lines=16> */
.L_x_10043:
[----:B------:R-:W-:Y:S02]  /*19aa0*/  IMAD.MOV.U32 R13, RZ, RZ, R2 ;  /* 0x000000ffff0d7224 */ /* 0x000fe400078e0002 */
[----:B------:R-:W-:Y:S02]  /*19ab0*/  IMAD.MOV.U32 R12, RZ, RZ, 0x7 ;  /* 0x00000007ff0c7424 */ /* 0x000fe400078e00ff */
[----:B------:R-:W-:-:S07]  /*19ac0*/  IMAD.MOV.U32 R5, RZ, RZ, R14 ;  /* 0x000000ffff057224 */ /* 0x000fce00078e000e */
[----:B------:R-:W-:Y:S05]  /*19ad0*/  WARPSYNC.COLLECTIVE R15, `(.L_x_10044) ;  /* 0x000000000f087348 */ /* 0x000fea0003c00000 */
[----:B------:R0:W1:Y:S02]  /*19ae0*/  SHFL.IDX P6, R14, R13, R12, R11 ;  /* 0x0000000c0d0e7389 */ /* 0x00006400000c000b */
[----:B01----:R-:W-:Y:S01]  /*19af0*/  ENDCOLLECTIVE ;  /* 0x000000000000791b */ /* 0x003fe20003800000 */
.L_x_10044:
        /* <DEDUP_REMOVED lines=14> */
.L_x_10045:
[----:B------:R-:W-:Y:S01]  /*19be0*/  IMAD.MOV.U32 R0, RZ, RZ, R14 ;  /* 0x000000ffff007224 */ /* 0x000fe200078e000e */
[----:B------:R-:W-:Y:S06]  /*19bf0*/  BRA `(.L_x_10046) ;  /* 0xffffffac00e07947 */ /* 0x000fec000383ffff */
.L_x_9893:
[----:B0-----:R0:W1:Y:S02]  /*19c00*/  SYNCS.PHASECHK.TRANS64.TRYWAIT P0, [R22+URZ+0x22820], R3 ;  /* 0x02282003160075a7 */ /* 0x001064000800017f */
[----:B-1----:R-:W-:Y:S05]  /*19c10*/  @!P0 NANOSLEEP.SYNCS 0x989680 ;  /* 0x009896800000895d */ /* 0x002fea0003900000 */
[----:B------:R-:W1:Y:S02]  /*19c20*/  @!P0 SYNCS.PHASECHK.TRANS64 P0, [R22+URZ+0x22820], R3 ;  /* 0x02282003160085a7 */ /* 0x000e64000800007f */
[----:B-1----:R-:W-:Y:S05]  /*19c30*/  @!P0 BRA `(.L_x_9893) ;  /* 0xfffffffc00f08947 */ /* 0x002fea000383ffff */
[----:B------:R-:W-:Y:S05]  /*19c40*/  BRA `(.L_x_10047) ;  /* 0xffffffb0003c7947 */ /* 0x000fea000383ffff */
.L_x_9896:
[----:B0-----:R0:W1:Y:S02]  /*19c50*/  SYNCS.PHASECHK.TRANS64.TRYWAIT P0, [R32+URZ+0x22860], R3 ;  /* 0x02286003200075a7 */ /* 0x001064000800017f */
[----:B-1----:R-:W-:Y:S05]  /*19c60*/  @!P0 NANOSLEEP.SYNCS 0x989680 ;  /* 0x009896800000895d */ /* 0x002fea0003900000 */
[----:B------:R-:W1:Y:S02]  /*19c70*/  @!P0 SYNCS.PHASECHK.TRANS64 P0, [R32+URZ+0x22860], R3 ;  /* 0x02286003200085a7 */ /* 0x000e64000800007f */
[----:B-1----:R-:W-:Y:S05]  /*19c80*/  @!P0 BRA `(.L_x_9896) ;  /* 0xfffffffc00f08947 */ /* 0x002fea000383ffff */
[----:B------:R-:W-:Y:S05]  /*19c90*/  BRA `(.L_x_10048) ;  /* 0xffffffb0004c7947 */ /* 0x000fea000383ffff */
.L_x_9897:
        /* <DEDUP_REMOVED lines=8> */
.L_x_10050:
[----:B------:R-:W-:Y:S05]  /*19d20*/  BSYNC B0 ;  /* 0x0000000000007941 */ /* 0x000fea0003800000 */
.L_x_10049:
[----:B------:R-:W0:Y:S01]  /*19d30*/  S2R R7, SR_TID.X ;  /* 0x0000000000077919 */ /* 0x000e220000002100 */
[----:B------:R-:W-:Y:S01]  /*19d40*/  IMAD.MOV.U32 R13, RZ, RZ, R5 ;  /* 0x000000ffff0d7224 */ /* 0x000fe200078e0005 */
[----:B------:R-:W-:Y:S01]  /*19d50*/  MOV R3, R14 ;  /* 0x0000000e00037202 */ /* 0x000fe20000000f00 */
[----:B------:R-:W-:Y:S01]  /*19d60*/  IMAD.MOV.U32 R12, RZ, RZ, RZ ;  /* 0x000000ffff0c7224 */ /* 0x000fe200078e00ff */
[C---:B------:R-:W-:Y:S01]  /*19d70*/  LOP3.LUT P2, RZ, R35.reuse, 0x2, RZ, 0xc0, !PT ;  /* 0x0000000223ff7812 */ /* 0x040fe2000784c0ff */
[----:B------:R-:W-:Y:S01]  /*19d80*/  IMAD.MOV.U32 R11, RZ, RZ, 0x181f ;  /* 0x0000181fff0b7424 */ /* 0x000fe200078e00ff */
[----:B------:R-:W-:Y:S01]  /*19d90*/  LOP3.LUT P1, RZ, R35, 0x4, RZ, 0xc0, !PT ;  /* 0x0000000423ff7812 */ /* 0x000fe2000782c0ff */
[----:B------:R-:W-:Y:S02]  /*19da0*/  IMAD.MOV.U32 R15, RZ, RZ, -0x1 ;  /* 0xffffffffff0f7424 */ /* 0x000fe400078e00ff */
[----:B------:R-:W-:Y:S01]  /*19db0*/  IMAD R4, R4, 0x2, R22 ;  /* 0x0000000204047824 */ /* 0x000fe200078e0216 */
[----:B------:R-:W-:-:S13]  /*19dc0*/  ISETP.LT.OR P4, PT, R33, 0x1, !P1 ;  /* 0x000000012100780c */ /* 0x000fda0004f81670 */
[----:B0-----:R-:W-:Y:S05]  /*19dd0*/  WARPSYNC.COLLECTIVE R15, `(.L_x_10051) ;  /* 0x000000000f087348 */ /* 0x001fea0003c00000 */
[----:B------:R1:W2:Y:S02]  /*19de0*/  SHFL.IDX P6, R14, R13, R12, R11 ;  /* 0x0000000c0d0e7389 */ /* 0x0002a400000c000b */
[----:B012---:R-:W-:Y:S01]  /*19df0*/  ENDCOLLECTIVE ;  /* 0x000000000000791b */ /* 0x007fe20003800000 */
.L_x_10051:
[----:B------:R-:W-:Y:S02]  /*19e00*/  IMAD.MOV.U32 R13, RZ, RZ, R6 ;  /* 0x000000ffff0d7224 */ /* 0x000fe400078e0006 */
[----:B------:R-:W-:Y:S02]  /*19e10*/  IMAD.MOV.U32 R12, RZ, RZ, 0x1 ;  /* 0x00000001ff0c7424 */ /* 0x000fe400078e00ff */
[----:B------:R-:W-:Y:S01]  /*19e20*/  IMAD.SHL.U32 R7, R7, 0x8, RZ ;  /* 0x0000000807077824 */ /* 0x000fe200078e00ff */
[----:B------:R-:W-:-:S04]  /*19e30*/  MOV R2, R14 ;  /* 0x0000000e00027202 */ /* 0x000fc80000000f00 */
[----:B------:R-:W-:-:S07]  /*19e40*/  LOP3.LUT R7, R7, 0x38, RZ, 0xc0, !PT ;  /* 0x0000003807077812 */ /* 0x000fce00078ec0ff */
[----:B------:R-:W-:Y:S05]  /*19e50*/  WARPSYNC.COLLECTIVE R15, `(.L_x_10052) ;  /* 0x000000000f087348 */ /* 0x000fea0003c00000 */
[----:B------:R0:W1:Y:S02]  /*19e60*/  SHFL.IDX P6, R14, R13, R12, R11 ;  /* 0x0000000c0d0e7389 */ /* 0x00006400000c000b */
[----:B01----:R-:W-:Y:S01]  /*19e70*/  ENDCOLLECTIVE ;  /* 0x000000000000791b */ /* 0x003fe20003800000 */
.L_x_10052:
[----:B------:R-:W-:Y:S01]  /*19e80*/  IMAD.SHL.U32 R0, R7, 0x2, RZ ;  /* 0x0000000207007824 */ /* 0x000fe200078e00ff */
[----:B------:R-:W-:-:S04]  /*19e90*/  LOP3.LUT R7, R35, 0x1, RZ, 0xc0, !PT ;  /* 0x0000000123077812 */ /* 0x000fc800078ec0ff */
[----:B------:R-:W-:Y:S02]  /*19ea0*/  IADD3 R2, P0, R2, R0, RZ ;  /* 0x0000000002027210 */ /* 0x000fe40007f1e0ff */
[----:B------:R-:W-:-:S03]  /*19eb0*/  ISETP.NE.U32.AND P3, PT, R7, 0x1, PT ;  /* 0x000000010700780c */ /* 0x000fc60003f65070 */
        /* <DEDUP_REMOVED lines=13> */
[----:B0-----:R-:W-:-:S07]  /*19f90*/  MOV R3, R14 ;  /* 0x0000000e00037202 */ /* 0x001fce0000000f00 */
[----:B------:R-:W-:Y:S05]  /*19fa0*/  WARPSYNC.COLLECTIVE R15, `(.L_x_10053) ;  /* 0x000000000f087348 */ /* 0x000fea0003c00000 */
[----:B------:R0:W1:Y:S02]  /*19fb0*/  SHFL.IDX P6, R14, R13, R12, R11 ;  /* 0x0000000c0d0e7389 */ /* 0x00006400000c000b */
[----:B01----:R-:W-:Y:S01]  /*19fc0*/  ENDCOLLECTIVE ;  /* 0x000000000000791b */ /* 0x003fe20003800000 */
.L_x_10053:
[----:B------:R-:W-:Y:S02]  /*19fd0*/  IMAD.MOV.U32 R13, RZ, RZ, R6 ;  /* 0x000000ffff0d7224 */ /* 0x000fe400078e0006 */
[----:B------:R-:W-:Y:S01]  /*19fe0*/  IMAD.MOV.U32 R12, RZ, RZ, 0x2 ;  /* 0x00000002ff0c7424 */ /* 0x000fe200078e00ff */
[----:B------:R-:W-:-:S13]  /*19ff0*/  IADD3 R2, P4, R14, R0, RZ ;  /* 0x000000000e027210 */ /* 0x000fda0007f9e0ff */
[----:B------:R-:W-:Y:S05]  /*1a000*/  WARPSYNC.COLLECTIVE R15, `(.L_x_10054) ;  /* 0x000000000f087348 */ /* 0x000fea0003c00000 */
[----:B------:R0:W1:Y:S02]  /*1a010*/  SHFL.IDX P6, R14, R13, R12, R11 ;  /* 0x0000000c0d0e7389 */ /* 0x00006400000c000b */
[----:B01----:R-:W-:Y:S01]  /*1a020*/  ENDCOLLECTIVE ;  /* 0x000000000000791b */ /* 0x003fe20003800000 */
.L_x_10054:
        /* <DEDUP_REMOVED lines=17> */
.L_x_10055:
[----:B------:R-:W-:Y:S02]  /*1a140*/  IMAD.MOV.U32 R13, RZ, RZ, R6 ;  /* 0x000000ffff0d7224 */ /* 0x000fe400078e0006 */
[----:B------:R-:W-:Y:S01]  /*1a150*/  IMAD.MOV.U32 R12, RZ, RZ, 0x3 ;  /* 0x00000003ff0c7424 */ /* 0x000fe200078e00ff */
[----:B------:R-:W-:-:S13]  /*1a160*/  IADD3 R2, P4, R14, R0, RZ ;  /* 0x000000000e027210 */ /* 0x000fda0007f9e0ff */
[----:B------:R-:W-:Y:S05]  /*1a170*/  WARPSYNC.COLLECTIVE R15, `(.L_x_10056) ;  /* 0x000000000f087348 */ /* 0x000fea0003c00000 */
[----:B------:R0:W1:Y:S02]  /*1a180*/  SHFL.IDX P6, R14, R13, R12, R11 ;  /* 0x0000000c0d0e7389 */ /* 0x00006400000c000b */
[----:B01----:R-:W-:Y:S01]  /*1a190*/  ENDCOLLECTIVE ;  /* 0x000000000000791b */ /* 0x003fe20003800000 */
.L_x_10056:
        /* <DEDUP_REMOVED lines=17> */
.L_x_10057:
[----:B------:R-:W-:Y:S02]  /*1a2b0*/  IMAD.MOV.U32 R13, RZ, RZ, R6 ;  /* 0x000000ffff0d7224 */ /* 0x000fe400078e0006 */
[----:B------:R-:W-:Y:S01]  /*1a2c0*/  IMAD.MOV.U32 R12, RZ, RZ, 0x4 ;  /* 0x00000004ff0c7424 */ /* 0x000fe200078e00ff */
[----:B------:R-:W-:-:S13]  /*1a2d0*/  IADD3 R2, P4, R14, R0, RZ ;  /* 0x000000000e027210 */ /* 0x000fda0007f9e0ff */
[----:B------:R-:W-:Y:S05]  /*1a2e0*/  WARPSYNC.COLLECTIVE R15, `(.L_x_10058) ;  /* 0x000000000f087348 */ /* 0x000fea0003c00000 */
[----:B------:R0:W1:Y:S02]  /*1a2f0*/  SHFL.IDX P6, R14, R13, R12, R11 ;  /* 0x0000000c0d0e7389 */ /* 0x00006400000c000b */
[----:B01----:R-:W-:Y:S01]  /*1a300*/  ENDCOLLECTIVE ;  /* 0x000000000000791b */ /* 0x003fe20003800000 */
.L_x_10058:
        /* <DEDUP_REMOVED lines=17> */
.L_x_10059:
[----:B------:R-:W-:Y:S01]  /*1a420*/  MOV R13, R6 ;  /* 0x00000006000d7202 */ /* 0x000fe20000000f00 */
[----:B------:R-:W-:Y:S01]  /*1a430*/  IMAD.MOV.U32 R12, RZ, RZ, 0x5 ;  /* 0x00000005ff0c7424 */ /* 0x000fe200078e00ff */
[----:B------:R-:W-:-:S13]  /*1a440*/  IADD3 R2, P4, R14, R0, RZ ;  /* 0x000000000e027210 */ /* 0x000fda0007f9e0ff */
[----:B------:R-:W-:Y:S05]  /*1a450*/  WARPSYNC.COLLECTIVE R15, `(.L_x_10060) ;  /* 0x000000000f087348 */ /* 0x000fea0003c00000 */
[----:B------:R0:W1:Y:S02]  /*1a460*/  SHFL.IDX P6, R14, R13, R12, R11 ;  /* 0x0000000c0d0e7389 */ /* 0x00006400000c000b */
[----:B01----:R-:W-:Y:S01]  /*1a470*/  ENDCOLLECTIVE ;  /* 0x000000000000791b */ /* 0x003fe20003800000 */
.L_x_10060:
        /* <DEDUP_REMOVED lines=12> */
.L_x_10061:
        /* <DEDUP_REMOVED lines=9> */
.L_x_9904:
[----:B0-----:R0:W1:Y:S02]  /*1a5d0*/  SYNCS.PHASECHK.TRANS64.TRYWAIT P0, [R4+URZ+0x22840], R21 ;  /* 0x02284015040075a7 */ /* 0x001064000800017f */
[----:B-1----:R-:W-:Y:S05]  /*1a5e0*/  @!P0 NANOSLEEP.SYNCS 0x989680 ;  /* 0x009896800000895d */ /* 0x002fea0003900000 */
[----:B------:R-:W1:Y:S02]  /*1a5f0*/  @!P0 SYNCS.PHASECHK.TRANS64 P0, [R4+URZ+0x22840], R21 ;  /* 0x02284015040085a7 */ /* 0x000e64000800007f */
[----:B-1----:R-:W-:Y:S05]  /*1a600*/  @!P0 BRA `(.L_x_9904) ;  /* 0xfffffffc00f08947 */ /* 0x002fea000383ffff */
[----:B------:R-:W-:Y:S05]  /*1a610*/  BRA `(.L_x_10063) ;  /* 0xffffffb000b47947 */ /* 0x000fea000383ffff */
.L_x_9905:
        /* <DEDUP_REMOVED lines=8> */
.L_x_10065:
[----:B------:R-:W-:Y:S05]  /*1a6a0*/  BSYNC B1 ;  /* 0x0000000000017941 */ /* 0x000fea0003800000 */
.L_x_10064:
[----:B------:R-:W-:Y:S01]  /*1a6b0*/  IMAD.MOV.U32 R13, RZ, RZ, R8 ;  /* 0x000000ffff0d7224 */ /* 0x000fe200078e0008 */
[----:B------:R-:W-:Y:S01]  /*1a6c0*/  MOV R15, 0xffffffff ;  /* 0xffffffff000f7802 */ /* 0x000fe20000000f00 */
[----:B------:R-:W-:Y:S02]  /*1a6d0*/  IMAD.MOV.U32 R12, RZ, RZ, RZ ;  /* 0x000000ffff0c7224 */ /* 0x000fe400078e00ff */
[----:B------:R-:W-:Y:S02]  /*1a6e0*/  IMAD.MOV.U32 R11, RZ, RZ, 0x181f ;  /* 0x0000181fff0b7424 */ /* 0x000fe400078e00ff */
[----:B------:R-:W-:Y:S02]  /*1a6f0*/  IMAD.MOV.U32 R3, RZ, RZ, R14 ;  /* 0x000000ffff037224 */ /* 0x000fe400078e000e */
[----:B------:R-:W-:-:S07]  /*1a700*/  IMAD R7, R7, 0x2, R22 ;  /* 0x0000000207077824 */ /* 0x000fce00078e0216 */
[----:B------:R-:W-:Y:S05]  /*1a710*/  WARPSYNC.COLLECTIVE R15, `(.L_x_10066) ;  /* 0x000000000f087348 */ /* 0x000fea0003c00000 */
[----:B------:R0:W1:Y:S02]  /*1a720*/  SHFL.IDX P6, R14, R13, R12, R11 ;  /* 0x0000000c0d0e7389 */ /* 0x00006400000c000b */
[----:B01----:R-:W-:Y:S01]  /*1a730*/  ENDCOLLECTIVE ;  /* 0x000000000000791b */ /* 0x003fe20003800000 */
.L_x_10066:
[----:B------:R-:W-:Y:S02]  /*1a740*/  IMAD.MOV.U32 R13, RZ, RZ, R9 ;  /* 0x000000ffff0d7224 */ /* 0x000fe400078e0009 */
[----:B------:R-:W-:Y:S02]  /*1a750*/  IMAD.MOV.U32 R12, RZ, RZ, 0x1 ;  /* 0x00000001ff0c7424 */ /* 0x000fe400078e00ff */
[----:B------:R-:W-:-:S07]  /*1a760*/  IMAD.MOV.U32 R2, RZ, RZ, R14 ;  /* 0x000000ffff027224 */ /* 0x000fce00078e000e */
[----:B------:R-:W-:Y:S05]  /*1a770*/  WARPSYNC.COLLECTIVE R15, `(.L_x_10067) ;  /* 0x000000000f087348 */ /* 0x000fea0003c00000 */
[----:B------:R0:W1:Y:S02]  /*1a780*/  SHFL.IDX P6, R14, R13, R12, R11 ;  /* 0x0000000c0d0e7389 */ /* 0x00006400000c000b */
[----:B01----:R-:W-:Y:S01]  /*1a790*/  ENDCOLLECTIVE ;  /* 0x000000000000791b */ /* 0x003fe20003800000 */
.L_x_10067:
        /* <DEDUP_REMOVED lines=11> */
.L_x_10068:
[----:B------:R-:W-:Y:S01]  /*1a850*/  IMAD.MOV.U32 R13, RZ, RZ, R9 ;  /* 0x000000ffff0d7224 */ /* 0x000fe200078e0009 */
[----:B------:R-:W-:Y:S01]  /*1a860*/  MOV R12, 0x2 ;  /* 0x00000002000c7802 */ /* 0x000fe20000000f00 */
[----:B------:R-:W-:-:S07]  /*1a870*/  IMAD.MOV.U32 R2, RZ, RZ, R14 ;  /* 0x000000ffff027224 */ /* 0x000fce00078e000e */
[----:B------:R-:W-:Y:S05]  /*1a880*/  WARPSYNC.COLLECTIVE R15, `(.L_x_10069) ;  /* 0x000000000f087348 */ /* 0x000fea0003c00000 */
[----:B------:R0:W1:Y:S02]  /*1a890*/  SHFL.IDX P6, R14, R13, R12, R11 ;  /* 0x0000000c0d0e7389 */ /* 0x00006400000c000b */
[----:B01----:R-:W-:Y:S01]  /*1a8a0*/  ENDCOLLECTIVE ;  /* 0x000000000000791b */ /* 0x003fe20003800000 */
.L_x_10069:
        /* <DEDUP_REMOVED lines=11> */
.L_x_10070:
[----:B------:R-:W-:Y:S01]  /*1a960*/  MOV R13, R9 ;  /* 0x00000009000d7202 */ /* 0x000fe20000000f00 */
[----:B------:R-:W-:Y:S02]  /*1a970*/  IMAD.MOV.U32 R12, RZ, RZ, 0x3 ;  /* 0x00000003ff0c7424 */ /* 0x000fe400078e00ff */
[----:B------:R-:W-:-:S07]  /*1a980*/  IMAD.MOV.U32 R2, RZ, RZ, R14 ;  /* 0x000000ffff027224 */ /* 0x000fce00078e000e */
[----:B------:R-:W-:Y:S05]  /*1a990*/  WARPSYNC.COLLECTIVE R15, `(.L_x_10071) ;  /* 0x000000000f087348 */ /* 0x000fea0003c00000 */
[----:B------:R0:W1:Y:S02]  /*1a9a0*/  SHFL.IDX P6, R14, R13, R12, R11 ;  /* 0x0000000c0d0e7389 */ /* 0x00006400000c000b */
[----:B01----:R-:W-:Y:S01]  /*1a9b0*/  ENDCOLLECTIVE ;  /* 0x000000000000791b */ /* 0x003fe20003800000 */
.L_x_10071:
        /* <DEDUP_REMOVED lines=11> */
.L_x_10072:
[----:B------:R-:W-:Y:S02]  /*1aa70*/  IMAD.MOV.U32 R13, RZ, RZ, R9 ;  /* 0x000000ffff0d7224 */ /* 0x000fe400078e0009 */
[----:B------:R-:W-:Y:S02]  /*1aa80*/  IMAD.MOV.U32 R12, RZ, RZ, 0x4 ;  /* 0x00000004ff0c7424 */ /* 0x000fe400078e00ff */
[----:B------:R-:W-:-:S07]  /*1aa90*/  IMAD.MOV.U32 R2, RZ, RZ, R14 ;  /* 0x000000ffff027224 */ /* 0x000fce00078e000e */
[----:B------:R-:W-:Y:S05]  /*1aaa0*/  WARPSYNC.COLLECTIVE R15, `(.L_x_10073) ;  /* 0x000000000f087348 */ /* 0x000fea0003c00000 */
[----:B------:R0:W1:Y:S02]  /*1aab0*/  SHFL.IDX P6, R14, R13, R12, R11 ;  /* 0x0000000c0d0e7389 */ /* 0x00006400000c000b */
[----:B01----:R-:W-:Y:S01]  /*1aac0*/  ENDCOLLECTIVE ;  /* 0x000000000000791b */ /* 0x003fe20003800000 */
.L_x_10073:
        /* <DEDUP_REMOVED lines=11> */
.L_x_10074:
[----:B------:R-:W-:Y:S02]  /*1ab80*/  IMAD.MOV.U32 R13, RZ, RZ, R9 ;  /* 0x000000ffff0d7224 */ /* 0x000fe400078e0009 */
[----:B------:R-:W-:Y:S01]  /*1ab90*/  IMAD.MOV.U32 R12, RZ, RZ, 0x5 ;  /* 0x00000005ff0c7424 */ /* 0x000fe200078e00ff */
[----:B------:R-:W-:-:S07]  /*1aba0*/  MOV R2, R14 ;  /* 0x0000000e00027202 */ /* 0x000fce0000000f00 */
[----:B------:R-:W-:Y:S05]  /*1abb0*/  WARPSYNC.COLLECTIVE R15, `(.L_x_10075) ;  /* 0x000000000f087348 */ /* 0x000fea0003c00000 */
[----:B------:R0:W1:Y:S02]  /*1abc0*/  SHFL.IDX P6, R14, R13, R12, R11 ;  /* 0x0000000c0d0e7389 */ /* 0x00006400000c000b */
[----:B01----:R-:W-:Y:S01]  /*1abd0*/  ENDCOLLECTIVE ;  /* 0x000000000000791b */ /* 0x003fe20003800000 */
.L_x_10075:
        /* <DEDUP_REMOVED lines=11> */
.L_x_10076:
[----:B------:R-:W-:Y:S01]  /*1ac90*/  IMAD.MOV.U32 R2, RZ, RZ, R14 ;  /* 0x000000ffff027224 */ /* 0x000fe200078e000e */
[----:B------:R-:W-:Y:S06]  /*1aca0*/  BRA `(.L_x_10077) ;  /* 0xffffffac00e47947 */ /* 0x000fec000383ffff */
.L_x_9910:
[----:B---3--:R3:W4:Y:S02]  /*1acb0*/  SYNCS.PHASECHK.TRANS64.TRYWAIT P0, [R4+URZ+0x22860], R21 ;  /* 0x02286015040075a7 */ /* 0x008724000800017f */
[----:B----4-:R-:W-:Y:S05]  /*1acc0*/  @!P0 NANOSLEEP.SYNCS 0x989680 ;  /* 0x009896800000895d */ /* 0x010fea0003900000 */
[----:B------:R-:W4:Y:S02]  /*1acd0*/  @!P0 SYNCS.PHASECHK.TRANS64 P0, [R4+URZ+0x22860], R21 ;  /* 0x02286015040085a7 */ /* 0x000f24000800007f */
[----:B----4-:R-:W-:Y:S05]  /*1ace0*/  @!P0 BRA `(.L_x_9910) ;  /* 0xfffffffc00f08947 */ /* 0x010fea000383ffff */
[----:B------:R-:W-:Y:S05]  /*1acf0*/  BRA `(.L_x_10078) ;  /* 0xffffffb000347947 */ /* 0x000fea000383ffff */
.L_x_9911:
        /* <DEDUP_REMOVED lines=8> */
.L_x_10080:
[----:B------:R-:W-:Y:S05]  /*1ad80*/  BSYNC B1 ;  /* 0x0000000000017941 */ /* 0x000fea0003800000 */
.L_x_10079:
        /* <DEDUP_REMOVED lines=9> */
.L_x_10081:
[----:B------:R-:W-:Y:S02]  /*1ae20*/  IMAD.MOV.U32 R13, RZ, RZ, R7 ;  /* 0x000000ffff0d7224 */ /* 0x000fe400078e0007 */
[----:B------:R-:W-:Y:S01]  /*1ae30*/  IMAD.MOV.U32 R12, RZ, RZ, 0x1 ;  /* 0x00000001ff0c7424 */ /* 0x000fe200078e00ff */
[----:B------:R-:W-:-:S13]  /*1ae40*/  IADD3 R2, P0, R14, R0, RZ ;  /* 0x000000000e027210 */ /* 0x000fda0007f1e0ff */
[----:B------:R-:W-:Y:S05]  /*1ae50*/  WARPSYNC.COLLECTIVE R15, `(.L_x_10082) ;  /* 0x000000000f087348 */ /* 0x000fea0003c00000 */
[----:B------:R0:W1:Y:S02]  /*1ae60*/  SHFL.IDX P6, R14, R13, R12, R11 ;  /* 0x0000000c0d0e7389 */ /* 0x00006400000c000b */
[----:B01----:R-:W-:Y:S01]  /*1ae70*/  ENDCOLLECTIVE ;  /* 0x000000000000791b */ /* 0x003fe20003800000 */
.L_x_10082:
        /* <DEDUP_REMOVED lines=13> */
.L_x_10083:
[----:B------:R-:W-:Y:S02]  /*1af50*/  IMAD.MOV.U32 R13, RZ, RZ, R7 ;  /* 0x000000ffff0d7224 */ /* 0x000fe400078e0007 */
[----:B------:R-:W-:Y:S01]  /*1af60*/  IMAD.MOV.U32 R12, RZ, RZ, 0x2 ;  /* 0x00000002ff0c7424 */ /* 0x000fe200078e00ff */
[----:B------:R-:W-:-:S13]  /*1af70*/  IADD3 R2, P0, R14, R0, RZ ;  /* 0x000000000e027210 */ /* 0x000fda0007f1e0ff */
[----:B------:R-:W-:Y:S05]  /*1af80*/  WARPSYNC.COLLECTIVE R15, `(.L_x_10084) ;  /* 0x000000000f087348 */ /* 0x000fea0003c00000 */
[----:B------:R0:W1:Y:S02]  /*1af90*/  SHFL.IDX P6, R14, R13, R12, R11 ;  /* 0x0000000c0d0e7389 */ /* 0x00006400000c000b */
[----:B01----:R-:W-:Y:S01]  /*1afa0*/  ENDCOLLECTIVE ;  /* 0x000000000000791b */ /* 0x003fe20003800000 */
.L_x_10084:
        /* <DEDUP_REMOVED lines=13> */
.L_x_10085:
[----:B------:R-:W-:Y:S02]  /*1b080*/  IMAD.MOV.U32 R13, RZ, RZ, R7 ;  /* 0x000000ffff0d7224 */ /* 0x000fe400078e0007 */
[----:B------:R-:W-:Y:S01]  /*1b090*/  IMAD.MOV.U32 R12, RZ, RZ, 0x3 ;  /* 0x00000003ff0c7424 */ /* 0x000fe200078e00ff */
[----:B------:R-:W-:-:S13]  /*1b0a0*/  IADD3 R2, P0, R14, R0, RZ ;  /* 0x000000000e027210 */ /* 0x000fda0007f1e0ff */
[----:B------:R-:W-:Y:S05]  /*1b0b0*/  WARPSYNC.COLLECTIVE R15, `(.L_x_10086) ;  /* 0x000000000f087348 */ /* 0x000fea0003c00000 */
[----:B------:R0:W1:Y:S02]  /*1b0c0*/  SHFL.IDX P6, R14, R13, R12, R11 ;  /* 0x0000000c0d0e7389 */ /* 0x00006400000c000b */
[----:B01----:R-:W-:Y:S01]  /*1b0d0*/  ENDCOLLECTIVE ;  /* 0x000000000000791b */ /* 0x003fe20003800000 */
.L_x_10086:
        /* <DEDUP_REMOVED lines=13> */
.L_x_10087:
[----:B------:R-:W-:Y:S02]  /*1b1b0*/  IMAD.MOV.U32 R13, RZ, RZ, R7 ;  /* 0x000000ffff0d7224 */ /* 0x000fe400078e0007 */
[----:B------:R-:W-:Y:S01]  /*1b1c0*/  IMAD.MOV.U32 R12, RZ, RZ, 0x4 ;  /* 0x00000004ff0c7424 */ /* 0x000fe200078e00ff */
[----:B------:R-:W-:-:S13]  /*1b1d0*/  IADD3 R2, P0, R14, R0, RZ ;  /* 0x000000000e027210 */ /* 0x000fda0007f1e0ff */
[----:B------:R-:W-:Y:S05]  /*1b1e0*/  WARPSYNC.COLLECTIVE R15, `(.L_x_10088) ;  /* 0x000000000f087348 */ /* 0x000fea0003c00000 */
[----:B------:R0:W1:Y:S02]  /*1b1f0*/  SHFL.IDX P6, R14, R13, R12, R11 ;  /* 0x0000000c0d0e7389 */ /* 0x00006400000c000b */
[----:B01----:R-:W-:Y:S01]  /*1b200*/  ENDCOLLECTIVE ;  /* 0x000000000000791b */ /* 0x003fe20003800000 */
.L_x_10088:
        /* <DEDUP_REMOVED lines=13> */
.L_x_10089:
[----:B------:R-:W-:Y:S02]  /*1b2e0*/  IMAD.MOV.U32 R13, RZ, RZ, R7 ;  /* 0x000000ffff0d7224 */ /* 0x000fe400078e0007 */
[----:B------:R-:W-:Y:S01]  /*1b2f0*/  IMAD.MOV.U32 R12, RZ, RZ, 0x5 ;  /* 0x00000005ff0c7424 */ /* 0x000fe200078e00ff */
[----:B------:R-:W-:-:S13]  /*1b300*/  IADD3 R2, P0, R14, R0, RZ ;  /* 0x000000000e027210 */ /* 0x000fda0007f1e0ff */
[----:B------:R-:W-:Y:S05]  /*1b310*/  WARPSYNC.COLLECTIVE R15, `(.L_x_10090) ;  /* 0x000000000f087348 */ /* 0x000fea0003c00000 */
[----:B------:R0:W1:Y:S02]  /*1b320*/  SHFL.IDX P6, R14, R13, R12, R11 ;  /* 0x0000000c0d0e7389 */ /* 0x00006400000c000b */
[----:B01----:R-:W-:Y:S01]  /*1b330*/  ENDCOLLECTIVE ;  /* 0x000000000000791b */ /* 0x003fe20003800000 */
.L_x_10090:
        /* <DEDUP_REMOVED lines=13> */
.L_x_10091:
[----:B------:R-:W-:Y:S05]  /*1b410*/  BRA `(.L_x_10092) ;  /* 0xffffffac00807947 */ /* 0x000fea000383ffff */
.L_x_9919:
[----:B------:R-:W-:Y:S01]  /*1b420*/  BSSY B0, `(.L_x_10093) ;  /* 0x0000008000007945 */ /* 0x000fe20003800000 */
[----:B------:R-:W-:Y:S01]  /*1b430*/  IMAD.MOV.U32 R13, RZ, RZ, R16 ;  /* 0x000000ffff0d7224 */ /* 0x000fe200078e0010 */
[----:B------:R-:W-:Y:S01]  /*1b440*/  MOV R15, 0xffffffff ;  /* 0xffffffff000f7802 */ /* 0x000fe20000000f00 */
[----:B------:R-:W-:Y:S02]  /*1b450*/  IMAD.MOV.U32 R12, RZ, RZ, RZ ;  /* 0x000000ffff0c7224 */ /* 0x000fe400078e00ff */
[----:B------:R-:W-:-:S07]  /*1b460*/  IMAD.MOV.U32 R11, RZ, RZ, 0x1f ;  /* 0x0000001fff0b7424 */ /* 0x000fce00078e00ff */
[----:B0-23--:R-:W-:Y:S05]  /*1b470*/  WARPSYNC.COLLECTIVE R15, `(.L_x_10094) ;  /* 0x000000000f087348 */ /* 0x00dfea0003c00000 */
[----:B------:R1:W4:Y:S02]  /*1b480*/  SHFL.IDX P6, R14, R13, R12, R11 ;  /* 0x0000000c0d0e7389 */ /* 0x00032400000c000b */
[----:B01234-:R-:W-:Y:S01]  /*1b490*/  ENDCOLLECTIVE ;  /* 0x000000000000791b */ /* 0x01ffe20003800000 */
.L_x_10094:
[----:B------:R-:W-:Y:S05]  /*1b4a0*/  BSYNC B0 ;  /* 0x0000000000007941 */ /* 0x000fea0003800000 */
.L_x_10093:
        /* <DEDUP_REMOVED lines=9> */
.L_x_10095:
        /* <DEDUP_REMOVED lines=13> */
[----:B------:R-:W-:-:S04]  /*1b610*/  ISETP.NE.AND P1, PT, R8, RZ, PT ;  /* 0x000000ff0800720c */ /* 0x000fc80003f25270 */
[----:B------:R-:W-:-:S09]  /*1b620*/  MOV R13, R5 ;  /* 0x00000005000d7202 */ /* 0x000fd20000000f00 */
[----:B------:R-:W-:Y:S05]  /*1b630*/  WARPSYNC.COLLECTIVE R15, `(.L_x_10096) ;  /* 0x000000000f087348 */ /* 0x000fea0003c00000 */
[----:B------:R0:W1:Y:S02]  /*1b640*/  SHFL.UP P6, R14, R13, R12, R11 ;  /* 0x0400000c0d0e7389 */ /* 0x00006400000c000b */
[----:B01----:R-:W-:Y:S01]  /*1b650*/  ENDCOLLECTIVE ;  /* 0x000000000000791b */ /* 0x003fe20003800000 */
.L_x_10096:
[----:B------:R-:W-:Y:S01]  /*1b660*/  IMAD.MOV.U32 R12, RZ, RZ, 0x2 ;  /* 0x00000002ff0c7424 */ /* 0x000fe200078e00ff */
[----:B------:R-:W-:-:S05]  /*1b670*/  SEL R6, R14, RZ, P1 ;  /* 0x000000ff0e067207 */ /* 0x000fca0000800000 */
[----:B------:R-:W-:-:S04]  /*1b680*/  IMAD.IADD R6, R5, 0x1, R6 ;  /* 0x0000000105067824 */ /* 0x000fc800078e0206 */
[----:B------:R-:W-:-:S07]  /*1b690*/  IMAD.MOV.U32 R13, RZ, RZ, R6 ;  /* 0x000000ffff0d7224 */ /* 0x000fce00078e0006 */
[----:B------:R-:W-:Y:S05]  /*1b6a0*/  WARPSYNC.COLLECTIVE R15, `(.L_x_10097) ;  /* 0x000000000f087348 */ /* 0x000fea0003c00000 */
[----:B------:R0:W1:Y:S02]  /*1b6b0*/  SHFL.UP P6, R14, R13, R12, R11 ;  /* 0x0400000c0d0e7389 */ /* 0x00006400000c000b */
[----:B01----:R-:W-:Y:S01]  /*1b6c0*/  ENDCOLLECTIVE ;  /* 0x000000000000791b */ /* 0x003fe20003800000 */
.L_x_10097:
[----:B------:R-:W-:Y:S01]  /*1b6d0*/  IMAD.MOV.U32 R12, RZ, RZ, 0x4 ;  /* 0x00000004ff0c7424 */ /* 0x000fe200078e00ff */
[----:B------:R-:W-:-:S04]  /*1b6e0*/  SEL R7, R14, RZ, P2 ;  /* 0x000000ff0e077207 */ /* 0x000fc80001000000 */
[----:B------:R-:W-:-:S05]  /*1b6f0*/  IADD3 R7, R6, R7, RZ ;  /* 0x0000000706077210 */ /* 0x000fca0007ffe0ff */
[----:B------:R-:W-:-:S07]  /*1b700*/  IMAD.MOV.U32 R13, RZ, RZ, R7 ;  /* 0x000000ffff0d7224 */ /* 0x000fce00078e0007 */
[----:B------:R-:W-:Y:S05]  /*1b710*/  WARPSYNC.COLLECTIVE R15, `(.L_x_10098) ;  /* 0x000000000f087348 */ /* 0x000fea0003c00000 */
[----:B------:R0:W1:Y:S02]  /*1b720*/  SHFL.UP P6, R14, R13, R12, R11 ;  /* 0x0400000c0d0e7389 */ /* 0x00006400000c000b */
[----:B01----:R-:W-:Y:S01]  /*1b730*/  ENDCOLLECTIVE ;  /* 0x000000000000791b */ /* 0x003fe20003800000 */
.L_x_10098:
[----:B------:R-:W-:Y:S02]  /*1b740*/  MOV R12, 0x8 ;  /* 0x00000008000c7802 */ /* 0x000fe40000000f00 */
[----:B------:R-:W-:-:S05]  /*1b750*/  SEL R2, R14, RZ, P3 ;  /* 0x000000ff0e027207 */ /* 0x000fca0001800000 */
[----:B------:R-:W-:-:S04]  /*1b760*/  IMAD.IADD R2, R7, 0x1, R2 ;  /* 0x0000000107027824 */ /* 0x000fc800078e0202 */
[----:B------:R-:W-:-:S07]  /*1b770*/  IMAD.MOV.U32 R13, RZ, RZ, R2 ;  /* 0x000000ffff0d7224 */ /* 0x000fce00078e0002 */
[----:B------:R-:W-:Y:S05]  /*1b780*/  WARPSYNC.COLLECTIVE R15, `(.L_x_10099) ;  /* 0x000000000f087348 */ /* 0x000fea0003c00000 */
[----:B------:R0:W1:Y:S02]  /*1b790*/  SHFL.UP P6, R14, R13, R12, R11 ;  /* 0x0400000c0d0e7389 */ /* 0x00006400000c000b */
[----:B01----:R-:W-:Y:S01]  /*1b7a0*/  ENDCOLLECTIVE ;  /* 0x000000000000791b */ /* 0x003fe20003800000 */
.L_x_10099:
[----:B------:R-:W-:Y:S01]  /*1b7b0*/  IMAD.MOV.U32 R12, RZ, RZ, 0x10 ;  /* 0x00000010ff0c7424 */ /* 0x000fe200078e00ff */
[----:B------:R-:W-:-:S05]  /*1b7c0*/  SEL R3, R14, RZ, P4 ;  /* 0x000000ff0e037207 */ /* 0x000fca0002000000 */
[----:B------:R-:W-:-:S04]  /*1b7d0*/  IMAD.IADD R3, R2, 0x1, R3 ;  /* 0x0000000102037824 */ /* 0x000fc800078e0203 */
[----:B------:R-:W-:-:S07]  /*1b7e0*/  IMAD.MOV.U32 R13, RZ, RZ, R3 ;  /* 0x000000ffff0d7224 */ /* 0x000fce00078e0003 */
[----:B------:R-:W-:Y:S05]  /*1b7f0*/  WARPSYNC.COLLECTIVE R15, `(.L_x_10100) ;  /* 0x000000000f087348 */ /* 0x000fea0003c00000 */
[----:B------:R0:W1:Y:S02]  /*1b800*/  SHFL.UP P6, R14, R13, R12, R11 ;  /* 0x0400000c0d0e7389 */ /* 0x00006400000c000b */
[----:B01----:R-:W-:Y:S01]  /*1b810*/  ENDCOLLECTIVE ;  /* 0x000000000000791b */ /* 0x003fe20003800000 */
.L_x_10100:
        /* <DEDUP_REMOVED lines=8> */
.L_x_10101:
[----:B------:R-:W-:Y:S05]  /*1b8a0*/  BRA `(.L_x_10102) ;  /* 0xffffffac00dc7947 */ /* 0x000fea000383ffff */
.L_x_9924:
[----:B------:R-:W-:Y:S01]  /*1b8b0*/  BSSY B0, `(.L_x_10103) ;  /* 0x0000008000007945 */ /* 0x000fe20003800000 */
[----:B-----5:R-:W-:Y:S01]  /*1b8c0*/  IMAD.MOV.U32 R13, RZ, RZ, R5 ;  /* 0x000000ffff0d7224 */ /* 0x020fe200078e0005 */
[----:B------:R-:W-:Y:S01]  /*1b8d0*/  MOV R11, RZ ;  /* 0x000000ff000b7202 */ /* 0x000fe20000000f00 */
[----:B------:R-:W-:Y:S02]  /*1b8e0*/  IMAD.MOV.U32 R12, RZ, RZ, 0x1 ;  /* 0x00000001ff0c7424 */ /* 0x000fe400078e00ff */
[----:B------:R-:W-:-:S07]  /*1b8f0*/  IMAD.MOV.U32 R15, RZ, RZ, -0x1 ;  /* 0xffffffffff0f7424 */ /* 0x000fce00078e00ff */
[----:B0-----:R-:W-:Y:S05]  /*1b900*/  WARPSYNC.COLLECTIVE R15, `(.L_x_10104) ;  /* 0x000000000f087348 */ /* 0x001fea0003c00000 */
[----:B------:R1:W2:Y:S02]  /*1b910*/  SHFL.UP P6, R14, R13, R12, R11 ;  /* 0x0400000c0d0e7389 */ /* 0x0002a400000c000b */
[----:B012---:R-:W-:Y:S01]  /*1b920*/  ENDCOLLECTIVE ;  /* 0x000000000000791b */ /* 0x007fe20003800000 */
.L_x_10104:
[----:B------:R-:W-:Y:S05]  /*1b930*/  BSYNC B0 ;  /* 0x0000000000007941 */ /* 0x000fea0003800000 */
.L_x_10103:
        /* <DEDUP_REMOVED lines=8> */
.L_x_10105:
[----:B------:R-:W-:Y:S01]  /*1b9c0*/  IMAD.MOV.U32 R12, RZ, RZ, 0x4 ;  /* 0x00000004ff0c7424 */ /* 0x000fe200078e00ff */
[----:B------:R-:W-:-:S05]  /*1b9d0*/  SEL R2, R14, RZ, P2 ;  /* 0x000000ff0e027207 */ /* 0x000fca0001000000 */
[----:B------:R-:W-:-:S04]  /*1b9e0*/  IMAD.IADD R2, R13, 0x1, R2 ;  /* 0x000000010d027824 */ /* 0x000fc800078e0202 */
[----:B------:R-:W-:-:S07]  /*1b9f0*/  IMAD.MOV.U32 R13, RZ, RZ, R2 ;  /* 0x000000ffff0d7224 */ /* 0x000fce00078e0002 */
[----:B------:R-:W-:Y:S05]  /*1ba00*/  WARPSYNC.COLLECTIVE R15, `(.L_x_10106) ;  /* 0x000000000f087348 */ /* 0x000fea0003c00000 */
[----:B------:R0:W1:Y:S02]  /*1ba10*/  SHFL.UP P6, R14, R13, R12, R11 ;  /* 0x0400000c0d0e7389 */ /* 0x00006400000c000b */
[----:B01----:R-:W-:Y:S01]  /*1ba20*/  ENDCOLLECTIVE ;  /* 0x000000000000791b */ /* 0x003fe20003800000 */
.L_x_10106:
[----:B------:R-:W-:Y:S01]  /*1ba30*/  IMAD.MOV.U32 R12, RZ, RZ, 0x8 ;  /* 0x00000008ff0c7424 */ /* 0x000fe200078e00ff */
[----:B------:R-:W-:-:S05]  /*1ba40*/  SEL R3, R14, RZ, P3 ;  /* 0x000000ff0e037207 */ /* 0x000fca0001800000 */
[----:B------:R-:W-:-:S05]  /*1ba50*/  IMAD.IADD R3, R2, 0x1, R3 ;  /* 0x0000000102037824 */ /* 0x000fca00078e0203 */
[----:B------:R-:W-:-:S07]  /*1ba60*/  MOV R13, R3 ;  /* 0x00000003000d7202 */ /* 0x000fce0000000f00 */
[----:B------:R-:W-:Y:S05]  /*1ba70*/  WARPSYNC.COLLECTIVE R15, `(.L_x_10107) ;  /* 0x000000000f087348 */ /* 0x000fea0003c00000 */
[----:B------:R0:W1:Y:S02]  /*1ba80*/  SHFL.UP P6, R14, R13, R12, R11 ;  /* 0x0400000c0d0e7389 */ /* 0x00006400000c000b */
[----:B01----:R-:W-:Y:S01]  /*1ba90*/  ENDCOLLECTIVE ;  /* 0x000000000000791b */ /* 0x003fe20003800000 */
.L_x_10107:
[----:B------:R-:W-:Y:S01]  /*1baa0*/  IMAD.MOV.U32 R12, RZ, RZ, 0x10 ;  /* 0x00000010ff0c7424 */ /* 0x000fe200078e00ff */
[----:B------:R-:W-:-:S05]  /*1bab0*/  SEL R4, R14, RZ, P4 ;  /* 0x000000ff0e047207 */ /* 0x000fca0002000000 */
[----:B------:R-:W-:-:S04]  /*1bac0*/  IMAD.IADD R4, R3, 0x1, R4 ;  /* 0x0000000103047824 */ /* 0x000fc800078e0204 */
[----:B------:R-:W-:-:S07]  /*1bad0*/  IMAD.MOV.U32 R13, RZ, RZ, R4 ;  /* 0x000000ffff0d7224 */ /* 0x000fce00078e0004 */
[----:B------:R-:W-:Y:S05]  /*1bae0*/  WARPSYNC.COLLECTIVE R15, `(.L_x_10108) ;  /* 0x000000000f087348 */ /* 0x000fea0003c00000 */
[----:B------:R0:W1:Y:S02]  /*1baf0*/  SHFL.UP P6, R14, R13, R12, R11 ;  /* 0x0400000c0d0e7389 */ /* 0x00006400000c000b */
[----:B01----:R-:W-:Y:S01]  /*1bb00*/  ENDCOLLECTIVE ;  /* 0x000000000000791b */ /* 0x003fe20003800000 */
.L_x_10108:
        /* <DEDUP_REMOVED lines=8> */
.L_x_10109:
[----:B------:R-:W-:Y:S05]  /*1bb90*/  BRA `(.L_x_10110) ;  /* 0xffffffac00bc7947 */ /* 0x000fea000383ffff */
.L_x_9926:
[----:B------:R-:W-:Y:S01]  /*1bba0*/  BSSY B0, `(.L_x_10111) ;  /* 0x0000006000007945 */ /* 0x000fe20003800000 */
[----:B------:R-:W-:Y:S01]  /*1bbb0*/  PLOP3.LUT P6, PT, P6, PT, PT, 0x8, 0x0 ;  /* 0x000000000000781c */ /* 0x000fe200037ce170 */
[----:B------:R-:W-:-:S12]  /*1bbc0*/  IMAD.MOV.U32 R15, RZ, RZ, -0x1 ;  /* 0xffffffffff0f7424 */ /* 0x000fd800078e00ff */
[----:B0-----:R-:W-:Y:S05]  /*1bbd0*/  WARPSYNC.COLLECTIVE R15, `(.L_x_10112) ;  /* 0x000000000f087348 */ /* 0x001fea0003c00000 */
[----:B------:R-:W-:Y:S01]  /*1bbe0*/  VOTE.ANY R14, PT, P6 ;  /* 0x00000000000e7806 */ /* 0x000fe200030e0100 */
[----:B0-----:R-:W-:Y:S06]  /*1bbf0*/  ENDCOLLECTIVE ;  /* 0x000000000000791b */ /* 0x001fec0003800000 */
.L_x_10112:
[----:B------:R-:W-:Y:S05]  /*1bc00*/  BSYNC B0 ;  /* 0x0000000000007941 */ /* 0x000fea0003800000 */
.L_x_10111:
[----:B------:R-:W-:Y:S01]  /*1bc10*/  MOV R3, R14 ;  /* 0x0000000e00037202 */ /* 0x000fe20000000f00 */
[----:B------:R-:W-:Y:S02]  /*1bc20*/  IMAD.MOV.U32 R13, RZ, RZ, R5 ;  /* 0x000000ffff0d7224 */ /* 0x000fe400078e0005 */
[----:B------:R-:W-:Y:S01]  /*1bc30*/  IMAD.MOV.U32 R11, RZ, RZ, 0x1f ;  /* 0x0000001fff0b7424 */ /* 0x000fe200078e00ff */
[----:B------:R-:W0:Y:S01]  /*1bc40*/  POPC R4, R3 ;  /* 0x0000000300047309 */ /* 0x000e220000000000 */
[----:B------:R-:W-:Y:S02]  /*1bc50*/  IMAD.MOV.U32 R15, RZ, RZ, -0x1 ;  /* 0xffffffffff0f7424 */ /* 0x000fe400078e00ff */
[----:B0-----:R-:W-:-:S07]  /*1bc60*/  IMAD.MOV.U32 R12, RZ, RZ, R4 ;  /* 0x000000ffff0c7224 */ /* 0x001fce00078e0004 */
[----:B------:R-:W-:Y:S05]  /*1bc70*/  WARPSYNC.COLLECTIVE R15, `(.L_x_10113) ;  /* 0x000000000f087348 */ /* 0x000fea0003c00000 */
[----:B------:R0:W1:Y:S02]  /*1bc80*/  SHFL.IDX P6, R14, R13, R12, R11 ;  /* 0x0000000c0d0e7389 */ /* 0x00006400000c000b */
[----:B01----:R-:W-:Y:S01]  /*1bc90*/  ENDCOLLECTIVE ;  /* 0x000000000000791b */ /* 0x003fe20003800000 */
.L_x_10113:
[----:B------:R-:W-:Y:S01]  /*1bca0*/  MOV R5, R14 ;  /* 0x0000000e00057202 */ /* 0x000fe20000000f00 */
[----:B------:R-:W-:Y:S06]  /*1bcb0*/  BRA `(.L_x_10114) ;  /* 0xffffffac00ac7947 */ /* 0x000fec000383ffff */
.L_x_9928:
[----:B------:R-:W-:Y:S01]  /*1bcc0*/  BSSY B0, `(.L_x_10115) ;  /* 0x0000007000007945 */ /* 0x000fe20003800000 */
[----:B------:R-:W-:Y:S02]  /*1bcd0*/  IMAD.MOV.U32 R13, RZ, RZ, R2 ;  /* 0x000000ffff0d7224 */ /* 0x000fe400078e0002 */
[----:B------:R-:W-:Y:S02]  /*1bce0*/  IMAD.MOV.U32 R11, RZ, RZ, 0x1f ;  /* 0x0000001fff0b7424 */ /* 0x000fe400078e00ff */
[----:B------:R-:W-:-:S07]  /*1bcf0*/  IMAD.MOV.U32 R15, RZ, RZ, -0x1 ;  /* 0xffffffffff0f7424 */ /* 0x000fce00078e00ff */
[----:B012---:R-:W-:Y:S05]  /*1bd00*/  WARPSYNC.COLLECTIVE R15, `(.L_x_10116) ;  /* 0x000000000f087348 */ /* 0x007fea0003c00000 */
[----:B------:R3:W4:Y:S02]  /*1bd10*/  SHFL.IDX P6, R14, R13, R12, R11 ;  /* 0x0000000c0d0e7389 */ /* 0x00072400000c000b */
[----:B01234-:R-:W-:Y:S01]  /*1bd20*/  ENDCOLLECTIVE ;  /* 0x000000000000791b */ /* 0x01ffe20003800000 */
.L_x_10116:
[----:B------:R-:W-:Y:S05]  /*1bd30*/  BSYNC B0 ;  /* 0x0000000000007941 */ /* 0x000fea0003800000 */
.L_x_10115:
[----:B------:R-:W-:Y:S05]  /*1bd40*/  BRA `(.L_x_9927) ;  /* 0xffffffac00a47947 */ /* 0x000fea000383ffff */
.L_x_9932:
[----:B0-----:R0:W1:Y:S02]  /*1bd50*/  SYNCS.PHASECHK.TRANS64.TRYWAIT P0, [R4+URZ+0x22820], R0 ;  /* 0x02282000040075a7 */ /* 0x001064000800017f */
[----:B-1----:R-:W-:Y:S05]  /*1bd60*/  @!P0 NANOSLEEP.SYNCS 0x989680 ;  /* 0x009896800000895d */ /* 0x002fea0003900000 */
[----:B------:R-:W1:Y:S02]  /*1bd70*/  @!P0 SYNCS.PHASECHK.TRANS64 P0, [R4+URZ+0x22820], R0 ;  /* 0x02282000040085a7 */ /* 0x000e64000800007f */
[----:B-1----:R-:W-:Y:S05]  /*1bd80*/  @!P0 BRA `(.L_x_9932) ;  /* 0xfffffffc00f08947 */ /* 0x002fea000383ffff */
[----:B------:R-:W-:Y:S05]  /*1bd90*/  BRA `(.L_x_10117) ;  /* 0xffffffb000907947 */ /* 0x000fea000383ffff */
.L_x_9933:
[----:B------:R-:W1:Y:S01]  /*1bda0*/  S2R R2, SR_TID.X ;  /* 0x0000000000027919 */ /* 0x000e620000002100 */
[----:B------:R-:W-:Y:S01]  /*1bdb0*/  BSSY B0, `(.L_x_10118) ;  /* 0x000000a000007945 */ /* 0x000fe20003800000 */
[----:B------:R-:W-:Y:S01]  /*1bdc0*/  MOV R12, RZ ;  /* 0x000000ff000c7202 */ /* 0x000fe20000000f00 */
[----:B------:R-:W-:Y:S02]  /*1bdd0*/  IMAD.MOV.U32 R11, RZ, RZ, 0x1f ;  /* 0x0000001fff0b7424 */ /* 0x000fe400078e00ff */
[----:B------:R-:W-:Y:S01]  /*1bde0*/  IMAD.MOV.U32 R15, RZ, RZ, -0x1 ;  /* 0xffffffffff0f7424 */ /* 0x000fe200078e00ff */
[----:B-1----:R-:W-:-:S04]  /*1bdf0*/  SHF.R.U32.HI R2, RZ, 0x5, R2 ;  /* 0x00000005ff027819 */ /* 0x002fc80000011602 */
[----:B------:R-:W-:-:S05]  /*1be00*/  LOP3.LUT R2, R2, 0x3, RZ, 0xc0, !PT ;  /* 0x0000000302027812 */ /* 0x000fca00078ec0ff */
[----:B------:R-:W-:-:S07]  /*1be10*/  IMAD.MOV.U32 R13, RZ, RZ, R2 ;  /* 0x000000ffff0d7224 */ /* 0x000fce00078e0002 */
[----:B0---4-:R-:W-:Y:S05]  /*1be20*/  WARPSYNC.COLLECTIVE R15, `(.L_x_10119) ;  /* 0x000000000f087348 */ /* 0x011fea0003c00000 */
[----:B------:R1:W2:Y:S02]  /*1be30*/  SHFL.IDX P6, R14, R13, R12, R11 ;  /* 0x0000000c0d0e7389 */ /* 0x0002a400000c000b */
[----:B012-4-:R-:W-:Y:S01]  /*1be40*/  ENDCOLLECTIVE ;  /* 0x000000000000791b */ /* 0x017fe20003800000 */
.L_x_10119:
[----:B------:R-:W-:Y:S05]  /*1be50*/  BSYNC B0 ;  /* 0x0000000000007941 */ /* 0x000fea0003800000 */
.L_x_10118:
[----:B------:R-:W-:Y:S05]  /*1be60*/  BRA `(.L_x_10120) ;  /* 0xffffffb000787947 */ /* 0x000fea000383ffff */
.L_x_9934:
[----:B------:R-:W-:Y:S01]  /*1be70*/  BSSY B0, `(.L_x_10121) ;  /* 0x0000006000007945 */ /* 0x000fe20003800000 */
[----:B------:R-:W-:-:S07]  /*1be80*/  IMAD.MOV.U32 R15, RZ, RZ, -0x1 ;  /* 0xffffffffff0f7424 */ /* 0x000fce00078e00ff */
[----:B0---4-:R-:W-:Y:S05]  /*1be90*/  WARPSYNC.COLLECTIVE R15, `(.L_x_10122) ;  /* 0x000000000f0c7348 */ /* 0x011fea0003c00000 */
[----:B------:R-:W-:Y:S02]  /*1bea0*/  ELECT P6, UR62, PT ;  /* 0x00000000003e782f */ /* 0x000fe400038c0000 */
[----:B------:R-:W-:Y:S01]  /*1beb0*/  MOV R14, UR62 ;  /* 0x0000003e000e7c02 */ /* 0x000fe20008000f00 */
[----:B0---4-:R-:W-:Y:S10]  /*1bec0*/  ENDCOLLECTIVE ;  /* 0x000000000000791b */ /* 0x011ff40003800000 */
.L_x_10122:
[----:B------:R-:W-:Y:S05]  /*1bed0*/  BSYNC B0 ;  /* 0x0000000000007941 */ /* 0x000fea0003800000 */
.L_x_10121:
[----:B------:R-:W-:Y:S05]  /*1bee0*/  BRA `(.L_x_10123) ;  /* 0xffffffb0006c7947 */ /* 0x000fea000383ffff */
.L_x_9936:
[----:B0-----:R0:W1:Y:S02]  /*1bef0*/  SYNCS.PHASECHK.TRANS64.TRYWAIT P1, [R5+URZ+0x22840], R0 ;  /* 0x02284000050075a7 */ /* 0x001064000802017f */
[----:B-1----:R-:W-:Y:S05]  /*1bf00*/  @!P1 NANOSLEEP.SYNCS 0x989680 ;  /* 0x009896800000995d */ /* 0x002fea0003900000 */
[----:B------:R-:W1:Y:S02]  /*1bf10*/  @!P1 SYNCS.PHASECHK.TRANS64 P1, [R5+URZ+0x22840], R0 ;  /* 0x02284000050095a7 */ /* 0x000e64000802007f */
[----:B-1----:R-:W-:Y:S05]  /*1bf20*/  @!P1 BRA `(.L_x_9936) ;  /* 0xfffffffc00f09947 */ /* 0x002fea000383ffff */
[----:B------:R-:W-:Y:S05]  /*1bf30*/  BRA `(.L_x_10124) ;  /* 0xffffffb0008c7947 */ /* 0x000fea000383ffff */
.L_x_9938:
[----:B-1----:R1:W2:Y:S02]  /*1bf40*/  SYNCS.PHASECHK.TRANS64.TRYWAIT P1, [R25+URZ+0x22840], R2 ;  /* 0x02284002190075a7 */ /* 0x0022a4000802017f */
[----:B--2---:R-:W-:Y:S05]  /*1bf50*/  @!P1 NANOSLEEP.SYNCS 0x989680 ;  /* 0x009896800000995d */ /* 0x004fea0003900000 */
[----:B------:R-:W2:Y:S02]  /*1bf60*/  @!P1 SYNCS.PHASECHK.TRANS64 P1, [R25+URZ+0x22840], R2 ;  /* 0x02284002190095a7 */ /* 0x000ea4000802007f */
[----:B--2---:R-:W-:Y:S05]  /*1bf70*/  @!P1 BRA `(.L_x_9938) ;  /* 0xfffffffc00f09947 */ /* 0x004fea000383ffff */
[----:B------:R-:W-:Y:S05]  /*1bf80*/  BRA `(.L_x_10125) ;  /* 0xffffffb000987947 */ /* 0x000fea000383ffff */
.L_x_9940:
[----:B--2---:R2:W3:Y:S02]  /*1bf90*/  SYNCS.PHASECHK.TRANS64.TRYWAIT P1, [R5+URZ+0x22860], R0 ;  /* 0x02286000050075a7 */ /* 0x0044e4000802017f */
[----:B---3--:R-:W-:Y:S05]  /*1bfa0*/  @!P1 NANOSLEEP.SYNCS 0x989680 ;  /* 0x009896800000995d */ /* 0x008fea0003900000 */
[----:B------:R-:W3:Y:S02]  /*1bfb0*/  @!P1 SYNCS.PHASECHK.TRANS64 P1, [R5+URZ+0x22860], R0 ;  /* 0x02286000050095a7 */ /* 0x000ee4000802007f */
[----:B---3--:R-:W-:Y:S05]  /*1bfc0*/  @!P1 BRA `(.L_x_9940) ;  /* 0xfffffffc00f09947 */ /* 0x008fea000383ffff */
[----:B------:R-:W-:Y:S05]  /*1bfd0*/  BRA `(.L_x_10126) ;  /* 0xffffffb000947947 */ /* 0x000fea000383ffff */
.L_x_10127:
        /* <DEDUP_REMOVED lines=10> */
.L_x_15665:


//--------------------- .text._ZN7cutlass13device_kernelIN5flash11enable_sm90INS1_16FlashAttnFwdSm90INS1_25CollectiveMainloopFwdSm90ILi2EN4cute5tupleIJNS5_1CILi1EEES8_S8_EEENS6_IJNS7_ILi128EEENS7_ILi96EEENS7_ILi64EEEEEELi256ENS_6half_tEfNS_4arch4Sm90ELb0ELb0ELb1ELb1ELb1ELb0ELb1ELb1ELb0ELb1ELb0ELb0EEENS1_21CollectiveEpilogueFwdINS6_IJSA_NS7_ILi256EEESB_EEES9_SE_SG_Li256ELb1ELb1ELb0ELb0EEENS1_36VarlenDynamicPersistentTileSchedulerILi128ELi96ELi256ELi128ELb0ELb1ELb1ELb0ELb1ELb1EEEEEEEEEvNT_6ParamsE --------------------------
	.section	.text._ZN7cutlass13device_kernelIN5flash11enable_sm90INS1_16FlashAttnFwdSm90INS1_25CollectiveMainloopFwdSm90ILi2EN4cute5tupleIJNS5_1CILi1EEES8_S8_EEENS6_IJNS7_ILi128EEENS7_ILi96EEENS7_ILi64EEEEEELi256ENS_6half_tEfNS_4arch4Sm90ELb0ELb0ELb1ELb1ELb1ELb0ELb1ELb1ELb0ELb1ELb0ELb0EEENS1_21CollectiveEpilogueFwdINS6_IJSA_NS7_ILi256EEESB_EEES9_SE_SG_Li256ELb1ELb1ELb0ELb0EEENS1_36VarlenDynamicPersistentTileSchedulerILi128ELi96ELi256ELi128ELb0ELb1ELb1ELb0ELb1ELb1EEEEEEEEEvNT_6ParamsE,"ax",@progbits
	.align	128
.text._ZN7cutlass13device_kernelIN5flash11enable_sm90INS1_16FlashAttnFwdSm90INS1_25CollectiveMainloopFwdSm90ILi2EN4cute5tupleIJNS5_1CILi1EEES8_S8_EEENS6_IJNS7_ILi128EEENS7_ILi96EEENS7_ILi64EEEEEELi256ENS_6half_tEfNS_4arch4Sm90ELb0ELb0ELb1ELb1ELb1ELb0ELb1ELb1ELb0ELb1ELb0ELb0EEENS1_21CollectiveEpilogueFwdINS6_IJSA_NS7_ILi256EEESB_EEES9_SE_SG_Li256ELb1ELb1ELb0ELb0EEENS1_36VarlenDynamicPersistentTileSchedulerILi128ELi96ELi256ELi128ELb0ELb1ELb1ELb0ELb1ELb1EEEEEEEEEvNT_6ParamsE:
        .type           _ZN7cutlass13device_kernelIN5flash11enable_sm90INS1_16FlashAttnFwdSm90INS1_25CollectiveMainloopFwdSm90ILi2EN4cute5tupleIJNS5_1CILi1EEES8_S8_EEENS6_IJNS7_ILi128EEENS7_ILi96EEENS7_ILi64EEEEEELi256ENS_6half_tEfNS_4arch4Sm90ELb0ELb0ELb1ELb1ELb1ELb0ELb1ELb1ELb0ELb1ELb0ELb0EEENS1_21CollectiveEpilogueFwdINS6_IJSA_NS7_ILi256EEESB_EEES9_SE_SG_Li256ELb1ELb1ELb0ELb0EEENS1_36VarlenDynamicPersistentTileSchedulerILi128ELi96ELi256ELi128ELb0ELb1ELb1ELb0ELb1ELb1EEEEEEEEEvNT_6ParamsE,@function
        .size           _ZN7cutlass13device_kernelIN5flash11enable_sm90INS1_16FlashAttnFwdSm90INS1_25CollectiveMainloopFwdSm90ILi2EN4cute5tupleIJNS5_1CILi1EEES8_S8_EEENS6_IJNS7_ILi128EEENS7_ILi96EEENS7_ILi64EEEEEELi256ENS_6half_tEfNS_4arch4Sm90ELb0ELb0ELb1ELb1ELb1ELb0ELb1ELb1ELb0ELb1ELb0ELb0EEENS1_21CollectiveEpilogueFwdINS6_IJSA_NS7_ILi256EEESB_EEES9_SE_SG_Li256ELb1ELb1ELb0ELb0EEENS1_36VarlenDynamicPersistentTileSchedulerILi128ELi96ELi256ELi128ELb0ELb1ELb1ELb0ELb1ELb1EEEEEEEEEvNT_6ParamsE,(.L_x_15666 - _ZN7cutlass13device_kernelIN5flash11enable_sm90INS1_16FlashAttnFwdSm90INS1_25CollectiveMainloopFwdSm90ILi2EN4cute5tupleIJNS5_1CILi1EEES8_S8_EEENS6_IJNS7_ILi128EEENS7_ILi96EEENS7_ILi64EEEEEELi256ENS_6half_tEfNS_4arch4Sm90ELb0ELb0ELb1ELb1ELb1ELb0ELb1ELb1ELb0ELb1ELb0ELb0EEENS1_21CollectiveEpilogueFwdINS6_IJSA_NS7_ILi256EEESB_EEES9_SE_SG_Li256ELb1ELb1ELb0ELb0EEENS1_36VarlenDynamicPersistentTileSchedulerILi128ELi96ELi256ELi128ELb0ELb1ELb1ELb0ELb1ELb1EEEEEEEEEvNT_6ParamsE)
        .other          _ZN7cutlass13device_kernelIN5flash11enable_sm90INS1_16FlashAttnFwdSm90INS1_25CollectiveMainloopFwdSm90ILi2EN4cute5tupleIJNS5_1CILi1EEES8_S8_EEENS6_IJNS7_ILi128EEENS7_ILi96EEENS7_ILi64EEEEEELi256ENS_6half_tEfNS_4arch4Sm90ELb0ELb0ELb1ELb1ELb1ELb0ELb1ELb1ELb0ELb1ELb0ELb0EEENS1_21CollectiveEpilogueFwdINS6_IJSA_NS7_ILi256EEESB_EEES9_SE_SG_Li256ELb1ELb1ELb0ELb0EEENS1_36VarlenDynamicPersistentTileSchedulerILi128ELi96ELi256ELi128ELb0ELb1ELb1ELb0ELb1ELb1EEEEEEEEEvNT_6ParamsE,@"STO_CUDA_ENTRY STV_DEFAULT"
_ZN7cutlass13device_kernelIN5flash11enable_sm90INS1_16FlashAttnFwdSm90INS1_25CollectiveMainloopFwdSm90ILi2EN4cute5tupleIJNS5_1CILi1EEES8_S8_EEENS6_IJNS7_ILi128EEENS7_ILi96EEENS7_ILi64EEEEEELi256ENS_6half_tEfNS_4arch4Sm90ELb0ELb0ELb1ELb1ELb1ELb0ELb1ELb1ELb0ELb1ELb0ELb0EEENS1_21CollectiveEpilogueFwdINS6_IJSA_NS7_ILi256EEESB_EEES9_SE_SG_Li256ELb1ELb1ELb0ELb0EEENS1_36VarlenDynamicPersistentTileSchedulerILi128ELi96ELi256ELi128ELb0ELb1ELb1ELb0ELb1ELb1EEEEEEEEEvNT_6ParamsE:
        /* <DEDUP_REMOVED lines=47> */
.L_x_10128:
        /* <DEDUP_REMOVED lines=22> */
.L_x_10129:
        /* <DEDUP_REMOVED lines=18> */
.L_x_10130:
        /* <DEDUP_REMOVED lines=22> */
.L_x_10131:
        /* <DEDUP_REMOVED lines=23> */
.L_x_10132:
        /* <DEDUP_REMOVED lines=10> */
.L_x_10134:
[----:B------:R-:W-:-:S08]  /*08e0*/  NOP ;  /* 0x0000000000007918 */ /* 0x000fd00000000000 */
[----:B------:R-:W1:Y:S02]  /*08f0*/  USETMAXREG.TRY_ALLOC.CTAPOOL UP0, 0xe8 ;  /* 0x000000e8000079c8 */ /* 0x000e640008000600 */
[----:B-1----:R-:W-:-:S13]  /*0900*/  PLOP3.LUT P0, PT, PT, PT, UP0, 0x80, 0x0 ;  /* 0x000000000000781c */ /* 0x002fda0003f0f008 */
[----:B------:R-:W-:Y:S05]  /*0910*/  @!P0 BRA `(.L_x_10134) ;  /* 0xfffffffc00f08947 */ /* 0x000fea000383ffff */
[----:B------:R-:W1:Y:S01]  /*0920*/  S2R R0, SR_TID.X ;  /* 0x0000000000007919 */ /* 0x000e620000002100 */
[----:B------:R-:W2:Y:S01]  /*0930*/  S2UR UR5, SR_CgaCtaId ;  /* 0x00000000000579c3 */ /* 0x000ea20000008800 */
[----:B------:R-:W-:-:S07]  /*0940*/  UMOV UR4, 0x400 ;  /* 0x0000040000047882 */ /* 0x000fce0000000000 */
[----:B------:R-:W-:Y:S06]  /*0950*/  BAR.ARV 0x8, 0x180 ;  /* 0x0206000000007b1d */ /* 0x000fec0000002000 */
[----:B--2---:R-:W-:Y:S01]  /*0960*/  ULEA UR4, UR5, UR4, 0x18 ;  /* 0x0000000405047291 */ /* 0x004fe2000f8ec03f */
[----:B-1----:R-:W-:-:S04]  /*0970*/  SHF.R.U32.HI R0, RZ, 0x7, R0 ;  /* 0x00000007ff007819 */ /* 0x002fc80000011600 */
[----:B------:R-:W-:-:S13]  /*0980*/  ISETP.NE.AND P0, PT, R0, 0x1, PT ;  /* 0x000000010000780c */ /* 0x000fda0003f05270 */
[----:B------:R-:W-:Y:S08]  /*0990*/  @!P0 BAR.ARV 0x9, 0x100 ;  /* 0x0244000000008b1d */ /* 0x000ff00000002000 */
[----:B------:R-:W-:Y:S06]  /*09a0*/  BAR.SYNC.DEFER_BLOCKING 0x5, 0x180 ;  /* 0x0146000000007b1d */ /* 0x000fec0000010000 */
[----:B------:R-:W1:Y:S01]  /*09b0*/  LDS.128 R12, [UR4+0x324d0] ;  /* 0x0324d004ff0c7984 */ /* 0x000e620008000c00 */
[----:B------:R-:W-:Y:S01]  /*09c0*/  ULDC UR4, c[0x0][0xd3c] ;  /* 0x00034f0000047ab9 */ /* 0x000fe20000000800 */
[----:B------:R-:W-:Y:S06]  /*09d0*/  BAR.ARV 0x4, 0x180 ;  /* 0x0106000000007b1d */ /* 0x000fec0000002000 */
[----:B-1----:R-:W-:-:S13]  /*09e0*/  ISETP.GE.AND P0, PT, R15, UR4, PT ;  /* 0x000000040f007c0c */ /* 0x002fda000bf06270 */
[----:B------:R-:W-:Y:S05]  /*09f0*/  @P0 EXIT ;  /* 0x000000000000094d */ /* 0x000fea0003800000 */
[----:B0-----:R-:W2:Y:S01]  /*0a00*/  LDL R2, [R1+0x24] ;  /* 0x0000240001027983 */ /* 0x001ea20000100800 */
[----:B------:R-:W-:Y:S01]  /*0a10*/  R2UR UR5, R13 ;  /* 0x000000000d0572ca */ /* 0x000fe200000e0000 */
[----:B------:R-:W-:Y:S01]  /*0a20*/  UMOV UR39, URZ ;  /* 0x0000003f00277c82 */ /* 0x000fe20008000000 */
[----:B------:R-:W-:Y:S01]  /*0a30*/  R2UR UR6, R14 ;  /* 0x000000000e0672ca */ /* 0x000fe200000e0000 */
[----:B------:R-:W0:Y:S01]  /*0a40*/  S2R R0, SR_TID.X ;  /* 0x0000000000007919 */ /* 0x000e220000002100 */
[----:B------:R-:W-:Y:S01]  /*0a50*/  UMOV UR38, URZ ;  /* 0x0000003f00267c82 */ /* 0x000fe20008000000 */
[----:B0-----:R-:W-:-:S05]  /*0a60*/  VIADD R12, R0, 0xffffff80 ;  /* 0xffffff80000c7836 */ /* 0x001fca0000000000 */
[----:B------:R-:W-:-:S04]  /*0a70*/  SHF.R.S32.HI R0, RZ, 0x1f, R12 ;  /* 0x0000001fff007819 */ /* 0x000fc8000001140c */
[CC--:B------:R-:W-:Y:S02]  /*0a80*/  LEA.HI R4, R0.reuse, R12.reuse, RZ, 0x5 ;  /* 0x0000000c00047211 */ /* 0x0c0fe400078f28ff */
[CC--:B------:R-:W-:Y:S02]  /*0a90*/  LEA.HI R3, R0.reuse, R12.reuse, RZ, 0x4 ;  /* 0x0000000c00037211 */ /* 0x0c0fe400078f20ff */
[----:B------:R-:W-:Y:S01]  /*0aa0*/  LEA.HI R11, R0, R12, RZ, 0x2 ;  /* 0x0000000c000b7211 */ /* 0x000fe200078f10ff */
[----:B------:R-:W-:Y:S01]  /*0ab0*/  IMAD.SHL.U32 R5, R4, 0x20, RZ ;  /* 0x0000002004057824 */ /* 0x000fe200078e00ff */
[----:B------:R-:W-:Y:S02]  /*0ac0*/  SHF.R.S32.HI R6, RZ, 0x4, R3 ;  /* 0x00000004ff067819 */ /* 0x000fe40000011403 */
[----:B------:R-:W-:Y:S02]  /*0ad0*/  LOP3.LUT R4, R3, 0x3fffff0, RZ, 0xc0, !PT ;  /* 0x03fffff003047812 */ /* 0x000fe400078ec0ff */
[----:B------:R-:W-:-:S02]  /*0ae0*/  LOP3.LUT R11, R11, 0xfffffffc, RZ, 0xc0, !PT ;  /* 0xfffffffc0b0b7812 */ /* 0x000fc400078ec0ff */
[----:B------:R-:W-:Y:S01]  /*0af0*/  LEA.HI R3, R3, R6, RZ, 0x1 ;  /* 0x0000000603037211 */ /* 0x000fe200078f08ff */
[C---:B------:R-:W-:Y:S01]  /*0b00*/  IMAD.IADD R4, R12.reuse, 0x1, -R4 ;  /* 0x000000010c047824 */ /* 0x040fe200078e0a04 */
[----:B------:R-:W-:Y:S01]  /*0b10*/  LOP3.LUT R5, R5, 0xfffffc00, RZ, 0xc0, !PT ;  /* 0xfffffc0005057812 */ /* 0x000fe200078ec0ff */
[----:B------:R-:W-:Y:S01]  /*0b20*/  IMAD.IADD R11, R12, 0x1, -R11 ;  /* 0x000000010c0b7824 */ /* 0x000fe200078e0a0b */
[----:B------:R-:W-:-:S03]  /*0b30*/  LOP3.LUT R3, R3, 0x1ffffffe, RZ, 0xc0, !PT ;  /* 0x1ffffffe03037812 */ /* 0x000fc600078ec0ff */
[----:B------:R-:W-:Y:S01]  /*0b40*/  IMAD R4, R4, 0x40, R5 ;  /* 0x0000004004047824 */ /* 0x000fe200078e0205 */
[----:B------:R-:W-:Y:S01]  /*0b50*/  LEA.HI R5, R11, R11, RZ, 0x1 ;  /* 0x0000000b0b057211 */ /* 0x000fe200078f08ff */
[----:B------:R-:W-:-:S03]  /*0b60*/  IMAD.IADD R3, R6, 0x1, -R3 ;  /* 0x0000000106037824 */ /* 0x000fc600078e0a03 */
[----:B------:R-:W-:Y:S01]  /*0b70*/  LOP3.LUT R6, R5, 0x1ffffffe, RZ, 0xc0, !PT ;  /* 0x1ffffffe05067812 */ /* 0x000fe200078ec0ff */
[----:B------:R-:W-:-:S04]  /*0b80*/  IMAD R225, R3, 0x8, R4 ;  /* 0x0000000803e17824 */ /* 0x000fc800078e0204 */
[----:B------:R-:W-:Y:S01]  /*0b90*/  IMAD.IADD R11, R11, 0x1, -R6 ;  /* 0x000000010b0b7824 */ /* 0x000fe200078e0a06 */
[----:B--2---:R-:W-:Y:S02]  /*0ba0*/  R2UR UR4, R2 ;  /* 0x00000000020472ca */ /* 0x004fe400000e0000 */
[CC--:B------:R-:W-:Y:S02]  /*0bb0*/  LEA.HI R2, R0.reuse, R12.reuse, RZ, 0x7 ;  /* 0x0000000c00027211 */ /* 0x0c0fe400078f38ff */
[----:B------:R-:W-:Y:S02]  /*0bc0*/  LEA.HI R0, R0, R12, RZ, 0x3 ;  /* 0x0000000c00007211 */ /* 0x000fe400078f18ff */
[----:B------:R-:W-:Y:S02]  /*0bd0*/  LOP3.LUT R220, R2, 0xffffff80, RZ, 0xc0, !PT ;  /* 0xffffff8002dc7812 */ /* 0x000fe400078ec0ff */
[----:B------:R-:W-:Y:S02]  /*0be0*/  SHF.R.S32.HI R221, RZ, 0x7, R2 ;  /* 0x00000007ffdd7819 */ /* 0x000fe40000011402 */
[----:B------:R-:W-:Y:S01]  /*0bf0*/  LOP3.LUT R214, R0, 0xfffffff8, RZ, 0xc0, !PT ;  /* 0xfffffff800d67812 */ /* 0x000fe200078ec0ff */
[----:B------:R-:W-:Y:S01]  /*0c00*/  IMAD.IADD R220, R12, 0x1, -R220 ;  /* 0x000000010cdc7824 */ /* 0x000fe200078e0adc */
[----:B------:R-:W-:Y:S01]  /*0c10*/  LEA.HI R2, R2, R221, RZ, 0x1 ;  /* 0x000000dd02027211 */ /* 0x000fe200078f08ff */
[----:B------:R-:W-:Y:S01]  /*0c20*/  ULOP3.LUT UR4, UR4, 0x1, URZ, 0xfc, !UPT ;  /* 0x0000000104047892 */ /* 0x000fe2000f8efc3f */
[----:B------:R-:W-:Y:S01]  /*0c30*/  SHF.R.S32.HI R217, RZ, 0x3, R0 ;  /* 0x00000003ffd97819 */ /* 0x000fe20000011400 */
[----:B------:R-:W-:Y:S01]  /*0c40*/  IMAD.IADD R214, R12, 0x1, -R214 ;  /* 0x000000010cd67824 */ /* 0x000fe200078e0ad6 */
[----:B------:R-:W-:-:S02]  /*0c50*/  SHF.R.S32.HI R7, RZ, 0x1f, R220 ;  /* 0x0000001fff077819 */ /* 0x000fc400000114dc */
[----:B------:R-:W-:Y:S01]  /*0c60*/  LOP3.LUT R2, R2, 0x3fffffe, RZ, 0xc0, !PT ;  /* 0x03fffffe02027812 */ /* 0x000fe200078ec0ff */
[----:B------:R-:W-:Y:S01]  /*0c70*/  IMAD.U32 R226, RZ, RZ, UR4 ;  /* 0x00000004ffe27e24 */ /* 0x000fe2000f8e00ff */
[CC--:B------:R-:W-:Y:S01]  /*0c80*/  LEA.HI R8, R7.reuse, R220.reuse, RZ, 0x2 ;  /* 0x000000dc07087211 */ /* 0x0c0fe200078f10ff */
[----:B------:R-:W-:Y:S01]  /*0c90*/  UMOV UR4, URZ ;  /* 0x0000003f00047c82 */ /* 0x000fe20008000000 */
[----:B------:R-:W-:Y:S01]  /*0ca0*/  LEA.HI R7, R7, R220, RZ, 0x5 ;  /* 0x000000dc07077211 */ /* 0x000fe200078f28ff */
[----:B------:R-:W-:Y:S01]  /*0cb0*/  IMAD.IADD R2, R221, 0x1, -R2 ;  /* 0x00000001dd027824 */ /* 0x000fe200078e0a02 */
[--C-:B------:R-:W-:Y:S01]  /*0cc0*/  SHF.R.S32.HI R9, RZ, 0x2, R8.reuse ;  /* 0x00000002ff097819 */ /* 0x100fe20000011408 */
[----:B------:R-:W-:Y:S01]  /*0cd0*/  IMAD.U32 R219, RZ, RZ, UR4 ;  /* 0x00000004ffdb7e24 */ /* 0x000fe2000f8e00ff */
[----:B------:R-:W-:Y:S02]  /*0ce0*/  SHF.R.S32.HI R10, RZ, 0x1f, R8 ;  /* 0x0000001fff0a7819 */ /* 0x000fe40000011408 */
[----:B------:R-:W-:-:S02]  /*0cf0*/  SHF.R.S32.HI R7, RZ, 0x5, R7 ;  /* 0x00000005ff077819 */ /* 0x000fc40000011407 */
[----:B------:R-:W-:Y:S02]  /*0d00*/  LEA.HI R10, R10, R9, RZ, 0x3 ;  /* 0x000000090a0a7211 */ /* 0x000fe400078f18ff */
[----:B------:R-:W-:Y:S02]  /*0d10*/  LOP3.LUT R223, R8, 0x7ffffffc, RZ, 0xc0, !PT ;  /* 0x7ffffffc08df7812 */ /* 0x000fe400078ec0ff */
[----:B------:R-:W-:-:S03]  /*0d20*/  LOP3.LUT R10, R10, 0xfffffff8, RZ, 0xc0, !PT ;  /* 0xfffffff80a0a7812 */ /* 0x000fc600078ec0ff */
[----:B------:R-:W-:Y:S01]  /*0d30*/  IMAD.IADD R223, R220, 0x1, -R223 ;  /* 0x00000001dcdf7824 */ /* 0x000fe200078e0adf */
[----:B------:R-:W-:-:S05]  /*0d40*/  IADD3 R10, R9, -R10, RZ ;  /* 0x8000000a090a7210 */ /* 0x000fca0007ffe0ff */
[----:B------:R-:W-:-:S04]  /*0d50*/  IMAD R7, R7, 0x10, R10 ;  /* 0x0000001007077824 */ /* 0x000fc800078e020a */
[----:B------:R-:W-:Y:S01]  /*0d60*/  IMAD R222, R2, 0x40, R7 ;  /* 0x0000004002de7824 */ /* 0x000fe200078e0207 */
[----:B------:R-:W-:Y:S01]  /*0d70*/  SHF.L.U32 R2, R214, 0x3, RZ ;  /* 0x00000003d6027819 */ /* 0x000fe200000006ff */
[----:B------:R-:W-:Y:S02]  /*0d80*/  IMAD.MOV.U32 R7, RZ, RZ, R15 ;  /* 0x000000ffff077224 */ /* 0x000fe400078e000f */
[----:B------:R-:W-:Y:S01]  /*0d90*/  IMAD R224, R11, 0x8, R222 ;  /* 0x000000080be07824 */ /* 0x000fe200078e02de */
[----:B------:R-:W-:Y:S01]  /*0da0*/  SHF.R.S32.HI R0, RZ, 0x1f, R2 ;  /* 0x0000001fff007819 */ /* 0x000fe20000011402 */
[C---:B------:R-:W-:Y:S02]  /*0db0*/  VIADD R212, R2.reuse, 0x40 ;  /* 0x0000004002d47836 */ /* 0x040fe40000000000 */
[C---:B------:R-:W-:Y:S02]  /*0dc0*/  VIADD R211, R2.reuse, 0x80 ;  /* 0x0000008002d37836 */ /* 0x040fe40000000000 */
[----:B------:R-:W-:Y:S01]  /*0dd0*/  VIADD R213, R2, 0xc0 ;  /* 0x000000c002d57836 */ /* 0x000fe20000000000 */
[----:B------:R-:W-:-:S02]  /*0de0*/  SHF.R.S32.HI R229, RZ, 0x1f, R212 ;  /* 0x0000001fffe57819 */ /* 0x000fc400000114d4 */
[----:B------:R-:W-:Y:S02]  /*0df0*/  SHF.R.S32.HI R228, RZ, 0x1f, R211 ;  /* 0x0000001fffe47819 */ /* 0x000fe400000114d3 */
[----:B------:R-:W-:-:S07]  /*0e00*/  SHF.R.S32.HI R227, RZ, 0x1f, R213 ;  /* 0x0000001fffe37819 */ /* 0x000fce00000114d5 */
.L_x_10181:
[----:B01----:R-:W0:Y:S01]  /*0e10*/  LDC.64 R4, c[0x0][0xd88] ;  /* 0x00036200ff047b82 */ /* 0x003e220000000a00 */
[----:B------:R-:W-:Y:S01]  /*0e20*/  ULDC.64 UR8, c[0x0][0xb20] ;  /* 0x0002c80000087ab9 */ /* 0x000fe20000000a00 */
[----:B------:R-:W-:Y:S01]  /*0e30*/  ULDC.64 UR10, c[0x0][0x418] ;  /* 0x00010600000a7ab9 */ /* 0x000fe20000000a00 */
[----:B------:R-:W-:Y:S01]  /*0e40*/  MOV R0, RZ ;  /* 0x000000ff00007202 */ /* 0x000fe20000000f00 */
[----:B------:R-:W-:Y:S01]  /*0e50*/  ULDC UR4, c[0x0][0x424] ;  /* 0x0001090000047ab9 */ /* 0x000fe20000000800 */
[----:B------:R-:W-:Y:S01]  /*0e60*/  ULDC UR7, c[0x0][0x2f0] ;  /* 0x0000bc0000077ab9 */ /* 0x000fe20000000800 */
[----:B0-----:R-:W-:-:S06]  /*0e70*/  IMAD.WIDE R4, R7, 0x4, R4 ;  /* 0x0000000407047825 */ /* 0x001fcc00078e0204 */
[----:B--2---:R-:W2:Y:S01]  /*0e80*/  LDG.E R4, desc[UR36][R4.64] ;  /* 0x0000002404047981 */ /* 0x004ea2000c1e1900 */
[----:B------:R-:W-:-:S04]  /*0e90*/  UISETP.NE.U32.AND UP0, UPT, UR8, URZ, UPT ;  /* 0x0000003f0800728c */ /* 0x000fc8000bf05070 */
[----:B------:R-:W-:-:S06]  /*0ea0*/  UISETP.NE.AND.EX UP0, UPT, UR9, URZ, UPT, UP0 ;  /* 0x0000003f0900728c */ /* 0x000fcc000bf05300 */
[----:B------:R-:W-:Y:S02]  /*0eb0*/  PLOP3.LUT P0, PT, PT, PT, UP0, 0x80, 0x0 ;  /* 0x000000000000781c */ /* 0x000fe40003f0f008 */
[----:B--2---:R-:W-:-:S13]  /*0ec0*/  R2UR UR61, R4 ;  /* 0x00000000043d72ca */ /* 0x004fda00000e0000 */
[----:B------:R-:W-:Y:S02]  /*0ed0*/  USHF.R.S32.HI UR12, URZ, 0x1f, UR61 ;  /* 0x0000001f3f0c7899 */ /* 0x000fe4000801143d */
[----:B------:R-:W-:-:S04]  /*0ee0*/  @UP0 ULEA UR8, UP1, UR61, UR8, 0x2 ;  /* 0x000000083d080291 */ /* 0x000fc8000f82103f */
[----:B------:R-:W-:Y:S02]  /*0ef0*/  @UP0 ULEA.HI.X UR9, UR61, UR9, UR12, 0x2, UP1 ;  /* 0x000000093d090291 */ /* 0x000fe400088f140c */
[----:B------:R-:W-:Y:S02]  /*0f00*/  IMAD.U32 R218, RZ, RZ, UR12 ;  /* 0x0000000cffda7e24 */ /* 0x000fe4000f8e00ff */
[----:B----4-:R-:W-:Y:S02]  /*0f10*/  IMAD.U32 R6, RZ, RZ, UR8 ;  /* 0x00000008ff067e24 */ /* 0x010fe4000f8e00ff */
[----:B------:R-:W-:Y:S01]  /*0f20*/  IMAD.U32 R7, RZ, RZ, UR9 ;  /* 0x00000009ff077e24 */ /* 0x000fe2000f8e00ff */
[----:B------:R-:W-:Y:S02]  /*0f30*/  ULDC.64 UR8, c[0x0][0xb18] ;  /* 0x0002c60000087ab9 */ /* 0x000fe40000000a00 */
[----:B------:R-:W-:Y:S02]  /*0f40*/  UISETP.NE.U32.AND UP0, UPT, UR8, URZ, UPT ;  /* 0x0000003f0800728c */ /* 0x000fe4000bf05070 */
[----:B------:R-:W-:Y:S01]  /*0f50*/  UISETP.NE.U32.AND UP1, UPT, UR10, URZ, UPT ;  /* 0x0000003f0a00728c */ /* 0x000fe2000bf25070 */
[----:B------:R0:W5:Y:S01]  /*0f60*/  @P0 LDG.E R0, desc[UR36][R6.64] ;  /* 0x0000002406000981 */ /* 0x000162000c1e1900 */
[----:B------:R-:W-:-:S02]  /*0f70*/  UISETP.NE.AND.EX UP0, UPT, UR9, URZ, UPT, UP0 ;  /* 0x0000003f0900728c */ /* 0x000fc4000bf05300 */
[----:B------:R-:W-:-:S04]  /*0f80*/  UISETP.NE.AND.EX UP1, UPT, UR11, URZ, UPT, UP1 ;  /* 0x0000003f0b00728c */ /* 0x000fc8000bf25310 */
[----:B------:R-:W-:Y:S01]  /*0f90*/  USEL UR4, UR4, 0x1, UP1 ;  /* 0x0000000104047887 */ /* 0x000fe20008800000 */
[----:B------:R-:W-:-:S03]  /*0fa0*/  PLOP3.LUT P0, PT, PT, PT, UP0, 0x80, 0x0 ;  /* 0x000000000000781c */ /* 0x000fc60003f0f008 */
[----:B------:R-:W-:Y:S02]  /*0fb0*/  UIMAD UR4, UR4, UR7, URZ ;  /* 0x00000007040472a4 */ /* 0x000fe4000f8e023f */
[----:B------:R-:W-:-:S04]  /*0fc0*/  @UP0 ULEA UR8, UP1, UR61, UR8, 0x2 ;  /* 0x000000083d080291 */ /* 0x000fc8000f82103f */
[----:B------:R-:W-:Y:S01]  /*0fd0*/  @UP0 ULEA.HI.X UR9, UR61, UR9, UR12, 0x2, UP1 ;  /* 0x000000093d090291 */ /* 0x000fe200088f140c */
[----:B------:R-:W-:Y:S02]  /*0fe0*/  IMAD.U32 R157, RZ, RZ, UR4 ;  /* 0x00000004ff9d7e24 */ /* 0x000fe4000f8e00ff */
[----:B------:R-:W-:-:S03]  /*0ff0*/  IMAD.U32 R4, RZ, RZ, UR8 ;  /* 0x00000008ff047e24 */ /* 0x000fc6000f8e00ff */
[----:B------:R-:W-:-:S05]  /*1000*/  IMAD.U32 R5, RZ, RZ, UR9 ;  /* 0x00000009ff057e24 */ /* 0x000fca000f8e00ff */
[----:B------:R0:W5:Y:S01]  /*1010*/  @P0 LDG.E R157, desc[UR36][R4.64] ;  /* 0x00000024049d0981 */ /* 0x000162000c1e1900 */
[----:B------:R-:W-:Y:S02]  /*1020*/  IMAD.U32 R215, RZ, RZ, UR5 ;  /* 0x00000005ffd77e24 */ /* 0x000fe4000f8e00ff */
[----:B------:R-:W-:Y:S01]  /*1030*/  IMAD.U32 R216, RZ, RZ, UR6 ;  /* 0x00000006ffd87e24 */ /* 0x000fe2000f8e00ff */
[----:B---3--:R-:W-:Y:S06]  /*1040*/  @P0 BRA `(.L_x_10135) ;  /* 0x00000000002c0947 */ /* 0x008fec0003800000 */
[----:B------:R-:W-:Y:S02]  /*1050*/  ULDC.64 UR4, c[0x0][0xb00] ;  /* 0x0002c00000047ab9 */ /* 0x000fe40000000a00 */
[----:B------:R-:W-:-:S04]  /*1060*/  ISETP.NE.U32.AND P0, PT, RZ, UR4, PT ;  /* 0x00000004ff007c0c */ /* 0x000fc8000bf05070 */
[----:B------:R-:W-:-:S13]  /*1070*/  ISETP.NE.AND.EX P0, PT, RZ, UR5, PT, P0 ;  /* 0x00000005ff007c0c */ /* 0x000fda000bf05300 */
[----:B------:R-:W-:Y:S05]  /*1080*/  @!P0 BRA `(.L_x_10135) ;  /* 0x00000000001c8947 */ /* 0x000fea0003800000 */
[----:B------:R-:W-:Y:S02]  /*1090*/  ULDC.64 UR4, c[0x0][0xb00] ;  /* 0x0002c00000047ab9 */ /* 0x000fe40000000a00 */
[----:B------:R-:W-:-:S06]  /*10a0*/  UIMAD.WIDE UR4, UR61, 0x4, UR4 ;  /* 0x000000043d0478a5 */ /* 0x000fcc000f8e0204 */
[----:B0-----:R-:W-:Y:S01]  /*10b0*/  IMAD.U32 R4, RZ, RZ, UR4 ;  /* 0x00000004ff047e24 */ /* 0x001fe2000f8e00ff */
[----:B------:R-:W-:-:S05]  /*10c0*/  MOV R5, UR5 ;  /* 0x0000000500057c02 */ /* 0x000fca0008000f00 */
[----:B-----5:R-:W2:Y:S04]  /*10d0*/  LDG.E R157, desc[UR36][R4.64] ;  /* 0x00000024049d7981 */ /* 0x020ea8000c1e1900 */
[----:B------:R-:W2:Y:S02]  /*10e0*/  LDG.E R6, desc[UR36][R4.64+0x4] ;  /* 0x0000042404067981 */ /* 0x000ea4000c1e1900 */
[----:B--2---:R-:W-:-:S07]  /*10f0*/  IMAD.IADD R157, R6, 0x1, -R157 ;  /* 0x00000001069d7824 */ /* 0x004fce00078e0a9d */
.L_x_10135:
[----:B-----5:R-:W-:Y:S01]  /*1100*/  IMAD.IADD R157, R157, 0x1, -R0 ;  /* 0x000000019d9d7824 */ /* 0x020fe200078e0a00 */
[----:B------:R-:W-:Y:S02]  /*1110*/  PLOP3.LUT P0, PT, PT, PT, PT, 0x80, 0x0 ;  /* 0x000000000000781c */ /* 0x000fe40003f0f070 */
[----:B------:R-:W-:Y:S01]  /*1120*/  CS2R R8, SRZ ;  /* 0x0000000000087805 */ /* 0x000fe2000001ff00 */
[----:B------:R-:W-:Y:S01]  /*1130*/  IMAD.MOV.U32 R150, RZ, RZ, RZ ;  /* 0x000000ffff967224 */ /* 0x000fe200078e00ff */
[----:B------:R-:W-:Y:S02]  /*1140*/  CS2R R148, SRZ ;  /* 0x0000000000947805 */ /* 0x000fe4000001ff00 */
[C---:B------:R-:W-:Y:S01]  /*1150*/  ISETP.GE.AND P1, PT, R157.reuse, 0x1, PT ;  /* 0x000000019d00780c */ /* 0x040fe20003f26270 */
[----:B------:R-:W-:Y:S01]  /*1160*/  VIADD R0, R157, 0x5f ;  /* 0x0000005f9d007836 */ /* 0x000fe20000000000 */
[----:B------:R-:W-:Y:S02]  /*1170*/  CS2R R146, SRZ ;  /* 0x0000000000927805 */ /* 0x000fe4000001ff00 */
[----:B------:R-:W-:-:S02]  /*1180*/  CS2R R144, SRZ ;  /* 0x0000000000907805 */ /* 0x000fc4000001ff00 */
[----:B------:R-:W-:Y:S01]  /*1190*/  CS2R R142, SRZ ;  /* 0x00000000008e7805 */ /* 0x000fe2000001ff00 */
[----:B------:R-:W-:Y:S01]  /*11a0*/  IMAD.HI R158, R0, 0x2aaaaaab, RZ ;  /* 0x2aaaaaab009e7827 */ /* 0x000fe200078e02ff */
[----:B------:R-:W-:Y:S02]  /*11b0*/  CS2R R140, SRZ ;  /* 0x00000000008c7805 */ /* 0x000fe4000001ff00 */
[----:B------:R-:W-:Y:S02]  /*11c0*/  CS2R R138, SRZ ;  /* 0x00000000008a7805 */ /* 0x000fe4000001ff00 */
[----:B------:R-:W-:Y:S01]  /*11d0*/  CS2R R136, SRZ ;  /* 0x0000000000887805 */ /* 0x000fe2000001ff00 */
[----:B------:R-:W-:Y:S01]  /*11e0*/  IMAD.MOV.U32 R0, RZ, RZ, RZ ;  /* 0x000000ffff007224 */ /* 0x000fe200078e00ff */
[----:B------:R-:W-:Y:S02]  /*11f0*/  SHF.R.U32.HI R3, RZ, 0x1f, R158 ;  /* 0x0000001fff037819 */ /* 0x000fe4000001169e */
[----:B------:R-:W-:-:S02]  /*1200*/  CS2R R134, SRZ ;  /* 0x0000000000867805 */ /* 0x000fc4000001ff00 */
[----:B------:R-:W-:Y:S02]  /*1210*/  CS2R R132, SRZ ;  /* 0x0000000000847805 */ /* 0x000fe4000001ff00 */
[----:B------:R-:W-:Y:S02]  /*1220*/  CS2R R130, SRZ ;  /* 0x0000000000827805 */ /* 0x000fe4000001ff00 */
[----:B------:R-:W-:Y:S01]  /*1230*/  LEA.HI.SX32 R158, R158, R3, 0x1c ;  /* 0x000000039e9e7211 */ /* 0x000fe200078fe2ff */
        /* <DEDUP_REMOVED lines=53> */
[----:B------:R-:W-:-:S02]  /*1590*/  MOV R12, RZ ;  /* 0x000000ff000c7202 */ /* 0x000fc40000000f00 */
[----:B------:R-:W-:Y:S01]  /*15a0*/  CS2R R24, SRZ ;  /* 0x0000000000187805 */ /* 0x000fe2000001ff00 */
[----:B------:R-:W-:Y:S06]  /*15b0*/  @!P1 BRA `(.L_x_10136) ;  /* 0x0000005c00f09947 */ /* 0x000fec0003800000 */
[----:B------:R-:W1:Y:S01]  /*15c0*/  S2UR UR53, SR_CgaCtaId ;  /* 0x00000000003579c3 */ /* 0x000e620000008800 */
[----:B------:R-:W2:Y:S01]  /*15d0*/  SHFL.IDX PT, R0, R221, RZ, 0x1f ;  /* 0x00001fffdd007589 */ /* 0x000ea200000e0000 */
[----:B------:R-:W-:Y:S02]  /*15e0*/  UMOV UR40, 0x400 ;  /* 0x0000040000287882 */ /* 0x000fe40000000000 */
[----:B-1----:R-:W-:Y:S01]  /*15f0*/  ULEA UR40, UR53, UR40, 0x18 ;  /* 0x0000002835287291 */ /* 0x002fe2000f8ec03f */
[----:B--2---:R-:W-:-:S03]  /*1600*/  R2UR UR4, R0 ;  /* 0x00000000000472ca */ /* 0x004fc600000e0000 */
[----:B------:R-:W-:-:S04]  /*1610*/  UIADD3 UR6, UR40, 0x18400, URZ ;  /* 0x0001840028067890 */ /* 0x000fc8000fffe03f */
[----:B------:R-:W-:-:S06]  /*1620*/  ULOP3.LUT UP0, URZ, UR6, 0x1bf, URZ, 0xc0, !UPT ;  /* 0x000001bf063f7892 */ /* 0x000fcc000f80c03f */
[----:B------:R-:W-:Y:S01]  /*1630*/  PLOP3.LUT P0, PT, PT, PT, UP0, 0x80, 0x0 ;  /* 0x000000000000781c */ /* 0x000fe20003f0f008 */
[----:B------:R-:W-:-:S04]  /*1640*/  ULEA.HI UR5, UR4, UR4, URZ, 0x1 ;  /* 0x0000000404057291 */ /* 0x000fc8000f8f083f */
[----:B------:R-:W-:-:S04]  /*1650*/  ULOP3.LUT UR5, UR5, 0xffffe, URZ, 0xc0, !UPT ;  /* 0x000ffffe05057892 */ /* 0x000fc8000f8ec03f */
[----:B------:R-:W-:-:S04]  /*1660*/  UIADD3 UR41, UR4, -UR5, URZ ;  /* 0x8000000504297290 */ /* 0x000fc8000fffe03f */
[----:B------:R-:W-:Y:S08]  /*1670*/  @!P0 BRA `(.L_x_10137) ;  /* 0x0000000000408947 */ /* 0x000ff00003800000 */
[----:B------:R-:W-:Y:S01]  /*1680*/  MOV R0, 0x0 ;  /* 0x0000000000007802 */ /* 0x000fe20000000f00 */
[----:B------:R-:W-:Y:S01]  /*1690*/  ULDC.64 UR4, c[0x4][0xf0] ;  /* 0x01003c0000047ab9 */ /* 0x000fe20000000a00 */
[----:B------:R-:W-:Y:S01]  /*16a0*/  ULDC.64 UR6, c[0x4][0x38] ;  /* 0x01000e0000067ab9 */ /* 0x000fe20000000a00 */
[----:B0-----:R-:W-:Y:S01]  /*16b0*/  IMAD.U32 R4, RZ, RZ, UR4 ;  /* 0x00000004ff047e24 */ /* 0x001fe2000f8e00ff */
        /* <DEDUP_REMOVED lines=12> */
.L_x_10137:
[----:B------:R-:W-:Y:S01]  /*1780*/  R2UR UR5, R219 ;  /* 0x00000000db0572ca */ /* 0x000fe200000e0000 */
[----:B------:R-:W1:-:S12]  /*1790*/  S2R R16, SR_TID.X ;  /* 0x0000000000107919 */ /* 0x000e580000002100 */
[----:B------:R-:W-:-:S04]  /*17a0*/  ULEA.HI UR4, UR5, UR5, URZ, 0x1 ;  /* 0x0000000505047291 */ /* 0x000fc8000f8f083f */
[----:B------:R-:W-:-:S04]  /*17b0*/  ULOP3.LUT UR4, UR4, 0xfffffffe, URZ, 0xc0, !UPT ;  /* 0xfffffffe04047892 */ /* 0x000fc8000f8ec03f */
[----:B------:R-:W-:-:S06]  /*17c0*/  UIADD3 UR4, UR5, -UR4, URZ ;  /* 0x8000000405047290 */ /* 0x000fcc000fffe03f */
[----:B------:R-:W-:-:S05]  /*17d0*/  IMAD.U32 R0, RZ, RZ, UR4 ;  /* 0x00000004ff007e24 */ /* 0x000fca000f8e00ff */
[----:B------:R-:W-:Y:S02]  /*17e0*/  SHF.L.U32 R0, R0, 0x1f, RZ ;  /* 0x0000001f00007819 */ /* 0x000fe400000006ff */
[----:B-1----:R-:W-:Y:S02]  /*17f0*/  SHF.R.U32.HI R16, RZ, 0x7, R16 ;  /* 0x00000007ff107819 */ /* 0x002fe40000011610 */
[----:B------:R-:W1:Y:S03]  /*1800*/  SYNCS.PHASECHK.TRANS64.TRYWAIT P0, [UR40+0x32400], R0 ;  /* 0x03240000ff0075a7 */ /* 0x000e660008000168 */
[----:B------:R-:W-:Y:S01]  /*1810*/  VIADD R208, R16, 0x8 ;  /* 0x0000000810d07836 */ /* 0x000fe20000000000 */
[----:B-1----:R-:W-:Y:S06]  /*1820*/  @!P0 BRA `(.L_x_10138) ;  /* 0x000000e800948947 */ /* 0x002fec0003800000 */
.L_x_10272:
[----:B------:R-:W-:Y:S05]  /*1830*/  WARPSYNC.ALL ;  /* 0x0000000000007948 */ /* 0x000fea0003800000 */
[----:B------:R-:W-:Y:S01]  /*1840*/  R2UR UR4, R226 ;  /* 0x00000000e20472ca */ /* 0x000fe200000e0000 */
[----:B------:R2:W-:-:S12]  /*1850*/  BAR.SYNC.DEFER_BLOCKING R208, 0x100 ;  /* 0x000400d00000751d */ /* 0x0005d80000010000 */
[----:B-1----:R-:W-:-:S05]  /*1860*/  IMAD.U32 R3, RZ, RZ, UR4 ;  /* 0x00000004ff037e24 */ /* 0x002fca000f8e00ff */
[----:B------:R-:W-:-:S13]  /*1870*/  ISETP.NE.AND P0, PT, R3, 0x3, PT ;  /* 0x000000030300780c */ /* 0x000fda0003f05270 */
[----:B--2---:R-:W-:Y:S05]  /*1880*/  @!P0 BRA `(.L_x_10139) ;  /* 0x0000000000048947 */ /* 0x004fea0003800000 */
[----:B------:R-:W-:Y:S01]  /*1890*/  BPT.TRAP 0x1 ;  /* 0x000000040000795c */ /* 0x000fe20000300000 */
.L_x_10139:
[----:B------:R-:W-:Y:S01]  /*18a0*/  ULEA UR52, UR38, UR40, 0x3 ;  /* 0x0000002826347291 */ /* 0x000fe2000f8e183f */
[----:B------:R-:W-:-:S05]  /*18b0*/  IMAD.U32 R3, RZ, RZ, UR39 ;  /* 0x00000027ff037e24 */ /* 0x000fca000f8e00ff */
[----:B------:R-:W-:-:S04]  /*18c0*/  SHF.L.U32 R3, R3, 0x1f, RZ ;  /* 0x0000001f03037819 */ /* 0x000fc800000006ff */
[----:B------:R1:W2:Y:S01]  /*18d0*/  SYNCS.PHASECHK.TRANS64.TRYWAIT P1, [UR52+0x32430], R3 ;  /* 0x03243003ff0075a7 */ /* 0x0002a20008020174 */
[----:B------:R-:W-:Y:S05]  /*18e0*/  @!P0 BRA `(.L_x_10140) ;  /* 0x0000000000048947 */ /* 0x000fea0003800000 */
[----:B------:R-:W-:Y:S01]  /*18f0*/  BPT.TRAP 0x1 ;  /* 0x000000040000795c */ /* 0x000fe20000300000 */
.L_x_10140:
[----:B--2---:R-:W-:Y:S05]  /*1900*/  @P1 BRA `(.L_x_10141) ;  /* 0x0000000000081947 */ /* 0x004fea0003800000 */
[----:B------:R-:W2:Y:S02]  /*1910*/  SYNCS.PHASECHK.TRANS64.TRYWAIT P1, [UR52+0x32430], R3 ;  /* 0x03243003ff0075a7 */ /* 0x000ea40008020174 */
[----:B--2---:R-:W-:Y:S05]  /*1920*/  @!P1 BRA `(.L_x_10142) ;  /* 0x000000e8006c9947 */ /* 0x004fea0003800000 */
.L_x_10141:
[----:B------:R-:W-:Y:S01]  /*1930*/  UIADD3 UR4, UR40, 0x1c400, URZ ;  /* 0x0001c40028047890 */ /* 0x000fe2000fffe03f */
[----:B------:R-:W-:Y:S01]  /*1940*/  WARPGROUP.ARRIVE ;  /* 0x00000000000079c5 */ /* 0x000fe20000000000 */
[----:B------:R-:W-:Y:S02]  /*1950*/  ULEA UR41, UR41, UR40, 0xd ;  /* 0x0000002829297291 */ /* 0x000fe4000f8e683f */
[----:B------:R-:W-:Y:S02]  /*1960*/  USHF.R.U32.HI UR4, URZ, 0x4, UR4 ;  /* 0x000000043f047899 */ /* 0x000fe40008011604 */
[----:B------:R-:W-:Y:S02]  /*1970*/  UIADD3 UR5, UR41, 0x18400, URZ ;  /* 0x0001840029057890 */ /* 0x000fe4000fffe03f */
[----:B------:R-:W-:Y:S02]  /*1980*/  ULOP3.LUT UR4, UR4, 0x3fff, URZ, 0xc0, !UPT ;  /* 0x00003fff04047892 */ /* 0x000fe4000f8ec03f */
[----:B------:R-:W-:-:S02]  /*1990*/  USHF.R.U32.HI UR5, URZ, 0x4, UR5 ;  /* 0x000000043f057899 */ /* 0x000fc40008011605 */
[----:B------:R-:W-:Y:S02]  /*19a0*/  ULOP3.LUT UR60, UR4, 0x10000, URZ, 0xfc, !UPT ;  /* 0x00010000043c7892 */ /* 0x000fe4000f8efc3f */
[----:B------:R-:W-:Y:S02]  /*19b0*/  ULOP3.LUT UR5, UR5, 0x3fff, URZ, 0xc0, !UPT ;  /* 0x00003fff05057892 */ /* 0x000fe4000f8ec03f */
[----:B------:R-:W-:Y:S02]  /*19c0*/  UIMAD UR4, UR38, 0x300, UR60 ;  /* 0x00000300260478a4 */ /* 0x000fe4000f8e023c */
[----:B------:R-:W-:Y:S01]  /*19d0*/  ULOP3.LUT UR7, UR5, 0x10000, URZ, 0xfc, !UPT ;  /* 0x0001000005077892 */ /* 0x000fe2000f8efc3f */
[----:B------:R-:W-:Y:S01]  /*19e0*/  UMOV UR11, 0x40000040 ;  /* 0x40000040000b7882 */ /* 0x000fe20000000000 */
[----:B------:R-:W-:Y:S02]  /*19f0*/  UMOV UR9, 0x40000040 ;  /* 0x4000004000097882 */ /* 0x000fe40000000000 */
[----:B------:R-:W-:Y:S01]  /*1a00*/  UIADD3 UR5, UR7, 0x2, URZ ;  /* 0x0000000207057890 */ /* 0x000fe2000fffe03f */
[----:B------:R-:W-:Y:S01]  /*1a10*/  IMAD.U32 R21, RZ, RZ, UR9 ;  /* 0x00000009ff157e24 */ /* 0x000fe2000f8e00ff */
[----:B------:R-:W-:Y:S01]  /*1a20*/  UMOV UR10, UR4 ;  /* 0x00000004000a7c82 */ /* 0x000fe20008000000 */
[----:B------:R-:W-:Y:S01]  /*1a30*/  UMOV UR8, UR7 ;  /* 0x0000000700087c82 */ /* 0x000fe20008000000 */
[----:B------:R-:W-:Y:S01]  /*1a40*/  UIADD3 UR6, UR4, 0x2, URZ ;  /* 0x0000000204067890 */ /* 0x000fe2000fffe03f */
[----:B------:R-:W-:Y:S01]  /*1a50*/  HGMMA.64x96x16.F32 R24, gdesc[UR8], RZ, !UPT, gsb0 ;  /* 0x01600000081879f0 */ /* 0x000fe2000c0008ff */
[----:B------:R-:W-:Y:S01]  /*1a60*/  IMAD.U32 R20, RZ, RZ, UR8 ;  /* 0x00000008ff147e24 */ /* 0x000fe2000f8e00ff */
[----:B------:R-:W-:Y:S01]  /*1a70*/  UMOV UR8, UR5 ;  /* 0x0000000500087c82 */ /* 0x000fe20008000000 */
[----:B------:R-:W-:Y:S01]  /*1a80*/  UMOV UR9, 0x40000040 ;  /* 0x4000004000097882 */ /* 0x000fe20000000000 */
[----:B------:R-:W-:Y:S01]  /*1a90*/  UMOV UR11, 0x40000040 ;  /* 0x40000040000b7882 */ /* 0x000fe20000000000 */
[----:B------:R-:W-:Y:S01]  /*1aa0*/  UIADD3 UR5, UR7, 0x4, URZ ;  /* 0x0000000407057890 */ /* 0x000fe2000fffe03f */
[----:B------:R-:W-:Y:S01]  /*1ab0*/  IMAD.U32 R18, RZ, RZ, UR8 ;  /* 0x00000008ff127e24 */ /* 0x000fe2000f8e00ff */
[----:B------:R-:W-:Y:S01]  /*1ac0*/  UMOV UR10, UR6 ;  /* 0x00000006000a7c82 */ /* 0x000fe20008000000 */
[----:B------:R-:W-:Y:S01]  /*1ad0*/  UIADD3 UR6, UR4, 0x4, URZ ;  /* 0x0000000404067890 */ /* 0x000fe2000fffe03f */
[----:B------:R-:W-:Y:S01]  /*1ae0*/  IMAD.U32 R19, RZ, RZ, UR9 ;  /* 0x00000009ff137e24 */ /* 0x000fe2000f8e00ff */
[----:B------:R-:W-:Y:S01]  /*1af0*/  UIADD3 UR4, UR4, 0x6, URZ ;  /* 0x0000000604047890 */ /* 0x000fe2000fffe03f */
[----:B------:R-:W-:-:S02]  /*1b00*/  WARPGROUP.DEPBAR.LE gsb0, 0x0 ;  /* 0x00008000000079c5 */ /* 0x000fc40000010000 */
[----:B------:R-:W-:-:S06]  /*1b10*/  WARPGROUP.ARRIVE ;  /* 0x00000000000079c5 */ /* 0x000fcc0000000000 */
[----:B------:R-:W-:Y:S01]  /*1b20*/  HGMMA.64x96x16.F32 R24, gdesc[UR8], R24, gsb0 ;  /* 0x01600000081879f0 */ /* 0x000fe20008000818 */
[----:B------:R-:W-:Y:S01]  /*1b30*/  UMOV UR8, UR5 ;  /* 0x0000000500087c82 */ /* 0x000fe20008000000 */
[----:B------:R-:W-:Y:S01]  /*1b40*/  UMOV UR9, 0x40000040 ;  /* 0x4000004000097882 */ /* 0x000fe20000000000 */
[----:B------:R-:W-:Y:S01]  /*1b50*/  UMOV UR10, UR6 ;  /* 0x00000006000a7c82 */ /* 0x000fe20008000000 */
[----:B------:R-:W-:Y:S01]  /*1b60*/  UMOV UR11, 0x40000040 ;  /* 0x40000040000b7882 */ /* 0x000fe20000000000 */
[----:B------:R-:W-:Y:S01]  /*1b70*/  UIADD3 UR5, UR7, 0x6, URZ ;  /* 0x0000000607057890 */ /* 0x000fe2000fffe03f */
[----:B------:R-:W-:Y:S01]  /*1b80*/  MOV R16, UR8 ;  /* 0x0000000800107c02 */ /* 0x000fe20008000f00 */
[----:B------:R-:W-:Y:S01]  /*1b90*/  IMAD.U32 R17, RZ, RZ, UR9 ;  /* 0x00000009ff117e24 */ /* 0x000fe2000f8e00ff */
[----:B------:R-:W-:Y:S02]  /*1ba0*/  WARPGROUP.DEPBAR.LE gsb0, 0x0 ;  /* 0x00008000000079c5 */ /* 0x000fe40000010000 */
[----:B------:R-:W-:-:S06]  /*1bb0*/  WARPGROUP.ARRIVE ;  /* 0x00000000000079c5 */ /* 0x000fcc0000000000 */
[----:B------:R-:W-:Y:S01]  /*1bc0*/  HGMMA.64x96x16.F32 R24, gdesc[UR8], R24, gsb0 ;  /* 0x01600000081879f0 */ /* 0x000fe20008000818 */
[----:B------:R-:W-:Y:S01]  /*1bd0*/  UMOV UR8, UR5 ;  /* 0x0000000500087c82 */ /* 0x000fe20008000000 */
[----:B------:R-:W-:Y:S01]  /*1be0*/  UMOV UR9, 0x40000040 ;  /* 0x4000004000097882 */ /* 0x000fe20000000000 */
[----:B------:R-:W-:Y:S01]  /*1bf0*/  UMOV UR10, UR4 ;  /* 0x00000004000a7c82 */ /* 0x000fe20008000000 */
[----:B------:R-:W-:Y:S01]  /*1c00*/  UMOV UR11, 0x40000040 ;  /* 0x40000040000b7882 */ /* 0x000fe20000000000 */
[----:B------:R-:W-:Y:S02]  /*1c10*/  IMAD.U32 R14, RZ, RZ, UR8 ;  /* 0x00000008ff0e7e24 */ /* 0x000fe4000f8e00ff */
[----:B------:R-:W-:Y:S01]  /*1c20*/  IMAD.U32 R15, RZ, RZ, UR9 ;  /* 0x00000009ff0f7e24 */ /* 0x000fe2000f8e00ff */
[----:B------:R-:W-:Y:S02]  /*1c30*/  WARPGROUP.DEPBAR.LE gsb0, 0x0 ;  /* 0x00008000000079c5 */ /* 0x000fe40000010000 */
[----:B------:R-:W-:-:S06]  /*1c40*/  WARPGROUP.ARRIVE ;  /* 0x00000000000079c5 */ /* 0x000fcc0000000000 */
[----:B------:R-:W-:Y:S03]  /*1c50*/  HGMMA.64x96x16.F32 R24, gdesc[UR8], R24, gsb0 ;  /* 0x01600000081879f0 */ /* 0x000fe60008000818 */
[----:B------:R-:W-:Y:S02]  /*1c60*/  WARPGROUP.DEPBAR.LE gsb0, 0x0 ;  /* 0x00008000000079c5 */ /* 0x000fe40000010000 */
[----:B------:R-:W2:Y:S02]  /*1c70*/  SYNCS.PHASECHK.TRANS64.TRYWAIT P1, [UR40+0x32410], R0 ;  /* 0x03241000ff0075a7 */ /* 0x000ea40008020168 */
[----:B--2---:R-:W-:Y:S05]  /*1c80*/  @!P1 BRA `(.L_x_10143) ;  /* 0x000000e400ac9947 */ /* 0x004fea0003800000 */
.L_x_10273:
[----:B------:R-:W-:Y:S05]  /*1c90*/  @!P0 BRA `(.L_x_10144) ;  /* 0x0000000000048947 */ /* 0x000fea0003800000 */
[----:B------:R-:W-:Y:S01]  /*1ca0*/  BPT.TRAP 0x1 ;  /* 0x000000040000795c */ /* 0x000fe20000300000 */
.L_x_10144:
[----:B------:R2:W3:Y:S01]  /*1cb0*/  SYNCS.PHASECHK.TRANS64.TRYWAIT P1, [UR52+0x32450], R3 ;  /* 0x03245003ff0075a7 */ /* 0x0004e20008020174 */
[----:B------:R-:W-:Y:S05]  /*1cc0*/  @!P0 BRA `(.L_x_10145) ;  /* 0x0000000000048947 */ /* 0x000fea0003800000 */
[----:B------:R-:W-:Y:S01]  /*1cd0*/  BPT.TRAP 0x1 ;  /* 0x000000040000795c */ /* 0x000fe20000300000 */
.L_x_10145:
[----:B---3--:R-:W-:Y:S05]  /*1ce0*/  @P1 BRA `(.L_x_10146) ;  /* 0x0000000000081947 */ /* 0x008fea0003800000 */
[----:B------:R-:W3:Y:S02]  /*1cf0*/  SYNCS.PHASECHK.TRANS64.TRYWAIT P1, [UR52+0x32450], R3 ;  /* 0x03245003ff0075a7 */ /* 0x000ee40008020174 */
[----:B---3--:R-:W-:Y:S05]  /*1d00*/  @!P1 BRA `(.L_x_10147) ;  /* 0x000000e400a49947 */ /* 0x008fea0003800000 */
.L_x_10146:
[----:B------:R-:W-:Y:S01]  /*1d10*/  UIADD3 UR40, UR40, 0x400, URZ ;  /* 0x0000040028287890 */ /* 0x000fe2000fffe03f */
[----:B------:R-:W-:Y:S01]  /*1d20*/  WARPGROUP.ARRIVE ;  /* 0x00000000000079c5 */ /* 0x000fe20000000000 */
[----:B------:R-:W-:-:S05]  /*1d30*/  UIADD3 UR41, UR41, 0x22400, URZ ;  /* 0x0002240029297890 */ /* 0x000fca000fffe03f */
[----:B0-----:R-:W0:Y:S01]  /*1d40*/  S2R R0, SR_TID.X ;  /* 0x0000000000007919 */ /* 0x001e220000002100 */
[----:B------:R-:W-:Y:S02]  /*1d50*/  USHF.R.U32.HI UR6, URZ, 0x4, UR40 ;  /* 0x000000043f067899 */ /* 0x000fe40008011628 */
[----:B------:R-:W-:Y:S02]  /*1d60*/  USHF.R.U32.HI UR41, URZ, 0x4, UR41 ;  /* 0x000000043f297899 */ /* 0x000fe40008011629 */
[----:B------:R-:W-:Y:S02]  /*1d70*/  ULOP3.LUT UR6, UR6, 0x3fff, URZ, 0xc0, !UPT ;  /* 0x00003fff06067892 */ /* 0x000fe4000f8ec03f */
[----:B------:R-:W-:Y:S02]  /*1d80*/  ULOP3.LUT UR4, UR41, 0x3fff, URZ, 0xc0, !UPT ;  /* 0x00003fff29047892 */ /* 0x000fe4000f8ec03f */
[----:B------:R-:W-:Y:S02]  /*1d90*/  ULOP3.LUT UR7, UR6, 0x10000, URZ, 0xfc, !UPT ;  /* 0x0001000006077892 */ /* 0x000fe4000f8efc3f */
[----:B------:R-:W-:-:S02]  /*1da0*/  ULOP3.LUT UR4, UR4, 0x10000, URZ, 0xfc, !UPT ;  /* 0x0001000004047892 */ /* 0x000fc4000f8efc3f */
[----:B------:R-:W-:Y:S01]  /*1db0*/  UIMAD UR5, UR38, 0xc00, UR7 ;  /* 0x00000c00260578a4 */ /* 0x000fe2000f8e0207 */
[----:B------:R-:W-:Y:S01]  /*1dc0*/  UMOV UR9, 0x40000040 ;  /* 0x4000004000097882 */ /* 0x000fe20000000000 */
[----:B------:R-:W-:Y:S01]  /*1dd0*/  UMOV UR11, 0x40000040 ;  /* 0x40000040000b7882 */ /* 0x000fe20000000000 */
[----:B------:R-:W-:Y:S02]  /*1de0*/  IMAD.U32 R13, RZ, RZ, UR9 ;  /* 0x00000009ff0d7e24 */ /* 0x000fe4000f8e00ff */
[----:B------:R-:W-:Y:S01]  /*1df0*/  UMOV UR8, UR4 ;  /* 0x0000000400087c82 */ /* 0x000fe20008000000 */
[----:B------:R-:W-:Y:S01]  /*1e00*/  UMOV UR13, 0x40000040 ;  /* 0x40000040000d7882 */ /* 0x000fe20000000000 */
[----:B------:R-:W-:Y:S01]  /*1e10*/  UMOV UR10, UR5 ;  /* 0x00000005000a7c82 */ /* 0x000fe20008000000 */
[----:B------:R-:W-:Y:S01]  /*1e20*/  IMAD.U32 R12, RZ, RZ, UR8 ;  /* 0x00000008ff0c7e24 */ /* 0x000fe2000f8e00ff */
[----:B------:R-:W-:Y:S01]  /*1e30*/  HGMMA.64x96x16.F32 R24, gdesc[UR8], R24, gsb0 ;  /* 0x01600000081879f0 */ /* 0x000fe20008000818 */
[----:B------:R-:W-:Y:S01]  /*1e40*/  UIADD3 UR8, UR4, 0x2, URZ ;  /* 0x0000000204087890 */ /* 0x000fe2000fffe03f */
[----:B------:R-:W-:Y:S01]  /*1e50*/  IMAD.U32 R11, RZ, RZ, UR13 ;  /* 0x0000000dff0b7e24 */ /* 0x000fe2000f8e00ff */
[----:B------:R-:W-:Y:S01]  /*1e60*/  UIADD3 UR9, UR5, 0x2, URZ ;  /* 0x0000000205097890 */ /* 0x000fe2000fffe03f */
[----:B------:R-:W-:Y:S01]  /*1e70*/  UMOV UR15, 0x40000040 ;  /* 0x40000040000f7882 */ /* 0x000fe20000000000 */
[----:B------:R-:W-:-:S03]  /*1e80*/  UIADD3 UR10, UR5, 0x302, URZ ;  /* 0x00000302050a7890 */ /* 0x000fc6000fffe03f */
[----:B------:R-:W-:Y:S01]  /*1e90*/  UMOV UR12, UR8 ;  /* 0x00000008000c7c82 */ /* 0x000fe20008000000 */
[----:B------:R-:W-:Y:S01]  /*1ea0*/  UIADD3 UR8, UR4, 0x4, URZ ;  /* 0x0000000404087890 */ /* 0x000fe2000fffe03f */
[----:B------:R-:W-:Y:S01]  /*1eb0*/  IMAD.U32 R10, RZ, RZ, UR12 ;  /* 0x0000000cff0a7e24 */ /* 0x000fe2000f8e00ff */
[----:B------:R-:W-:Y:S01]  /*1ec0*/  UMOV UR14, UR9 ;  /* 0x00000009000e7c82 */ /* 0x000fe20008000000 */
[----:B------:R-:W-:Y:S01]  /*1ed0*/  UIADD3 UR9, UR5, 0x4, URZ ;  /* 0x0000000405097890 */ /* 0x000fe2000fffe03f */
[----:B0-----:R-:W-:Y:S01]  /*1ee0*/  SHF.R.U32.HI R0, RZ, 0x7, R0 ;  /* 0x00000007ff007819 */ /* 0x001fe20000011600 */
[----:B------:R-:W-:Y:S01]  /*1ef0*/  UMOV UR11, 0x40000040 ;  /* 0x40000040000b7882 */ /* 0x000fe20000000000 */
[----:B------:R-:W-:Y:S02]  /*1f00*/  UIADD3 UR16, UR4, 0x406, URZ ;  /* 0x0000040604107890 */ /* 0x000fe4000fffe03f */
[----:B------:R-:W-:Y:S01]  /*1f10*/  UIADD3 UR18, UR5, 0x306, URZ ;  /* 0x0000030605127890 */ /* 0x000fe2000fffe03f */
[----:B------:R-:W-:Y:S01]  /*1f20*/  IADD3 R0, -R0, 0xb, RZ ;  /* 0x0000000b00007810 */ /* 0x000fe20007ffe1ff */
        /* <DEDUP_REMOVED lines=34> */
[----:B------:R-:W-:Y:S02]  /*2150*/  WARPGROUP.DEPBAR.LE gsb0, 0x0 ;  /* 0x00008000000079c5 */ /* 0x000fe40000010000 */
[----:B------:R-:W-:-:S06]  /*2160*/  WARPGROUP.ARRIVE ;  /* 0x00000000000079c5 */ /* 0x000fcc0000000000 */
[----:B------:R-:W-:Y:S01]  /*2170*/  HGMMA.64x96x16.F32 R24, gdesc[UR12], R24, gsb0 ;  /* 0x016000000c1879f0 */ /* 0x000fe20008000818 */
[----:B------:R-:W-:Y:S01]  /*2180*/  UMOV UR12, UR8 ;  /* 0x00000008000c7c82 */ /* 0x000fe20008000000 */
[----:B------:R-:W-:Y:S01]  /*2190*/  UMOV UR13, 0x40000040 ;  /* 0x40000040000d7882 */ /* 0x000fe20000000000 */
[----:B------:R-:W-:Y:S01]  /*21a0*/  UMOV UR14, UR9 ;  /* 0x00000009000e7c82 */ /* 0x000fe20008000000 */
[----:B------:R-:W-:Y:S01]  /*21b0*/  UMOV UR15, 0x40000040 ;  /* 0x40000040000f7882 */ /* 0x000fe20000000000 */
[----:B------:R-:W-:Y:S01]  /*21c0*/  UIADD3 UR8, UR4, 0x6, URZ ;  /* 0x0000000604087890 */ /* 0x000fe2000fffe03f */
[----:B------:R-:W-:Y:S01]  /*21d0*/  IMAD.U32 R8, RZ, RZ, UR12 ;  /* 0x0000000cff087e24 */ /* 0x000fe2000f8e00ff */
[----:B------:R-:W-:Y:S01]  /*21e0*/  UIADD3 UR9, UR5, 0x6, URZ ;  /* 0x0000000605097890 */ /* 0x000fe2000fffe03f */
[----:B------:R-:W-:Y:S01]  /*21f0*/  MOV R9, UR13 ;  /* 0x0000000d00097c02 */ /* 0x000fe20008000f00 */
        /* <DEDUP_REMOVED lines=20> */
[----:B------:R-:W-:Y:S01]  /*2340*/  UMOV UR9, 0x40000040 ;  /* 0x4000004000097882 */ /* 0x000fe20000000000 */
[----:B------:R-:W-:Y:S01]  /*2350*/  IMAD.U32 R5, RZ, RZ, UR13 ;  /* 0x0000000dff057e24 */ /* 0x000fe2000f8e00ff */
        /* <DEDUP_REMOVED lines=44> */
.L_x_10148:
[----:B------:R-:W-:Y:S01]  /*2620*/  ULDC UR4, c[0x0][0xad0] ;  /* 0x0002b40000047ab9 */ /* 0x000fe20000000800 */
[----:B-12---:R-:W-:Y:S02]  /*2630*/  IMAD R3, R158, -0x60, R157 ;  /* 0xffffffa09e037824 */ /* 0x006fe400078e029d */
[----:B------:R-:W-:Y:S01]  /*2640*/  FMUL.FTZ R24, R24, UR4 ;  /* 0x0000000418187c20 */ /* 0x000fe20008410000 */
[----:B------:R-:W-:Y:S01]  /*2650*/  FMUL.FTZ R25, R25, UR4 ;  /* 0x0000000419197c20 */ /* 0x000fe20008410000 */
[----:B------:R-:W-:Y:S01]  /*2660*/  FMUL.FTZ R32, R32, UR4 ;  /* 0x0000000420207c20 */ /* 0x000fe20008410000 */
[----:B------:R-:W-:Y:S01]  /*2670*/  FMUL.FTZ R28, R28, UR4 ;  /* 0x000000041c1c7c20 */ /* 0x000fe20008410000 */
[----:B------:R-:W-:Y:S01]  /*2680*/  FMUL.FTZ R29, R29, UR4 ;  /* 0x000000041d1d7c20 */ /* 0x000fe20008410000 */
[----:B------:R-:W-:Y:S01]  /*2690*/  VIADD R22, R3, 0x60 ;  /* 0x0000006003167836 */ /* 0x000fe20000000000 */
[----:B------:R-:W1:Y:S01]  /*26a0*/  MUFU.TANH R24, R24 ;  /* 0x0000001800187308 */ /* 0x000e620000002400 */
[----:B------:R-:W-:Y:S01]  /*26b0*/  FMUL.FTZ R27, R27, UR4 ;  /* 0x000000041b1b7c20 */ /* 0x000fe20008410000 */
[----:B------:R-:W-:Y:S01]  /*26c0*/  FMUL.FTZ R26, R26, UR4 ;  /* 0x000000041a1a7c20 */ /* 0x000fe20008410000 */
[----:B------:R-:W-:-:S02]  /*26d0*/  IMAD R22, R223, -0x2, R22 ;  /* 0xfffffffedf167824 */ /* 0x000fc400078e0216 */
[----:B------:R-:W-:Y:S01]  /*26e0*/  FMUL.FTZ R33, R33, UR4 ;  /* 0x0000000421217c20 */ /* 0x000fe20008410000 */
[----:B------:R-:W-:Y:S01]  /*26f0*/  FMUL.FTZ R30, R30, UR4 ;  /* 0x000000041e1e7c20 */ /* 0x000fe20008410000 */
[----:B------:R-:W-:Y:S01]  /*2700*/  FMUL.FTZ R31, R31, UR4 ;  /* 0x000000041f1f7c20 */ /* 0x000fe20008410000 */
[----:B------:R-:W-:Y:S01]  /*2710*/  FMUL.FTZ R36, R36, UR4 ;  /* 0x0000000424247c20 */ /* 0x000fe20008410000 */
[----:B------:R-:W2:Y:S01]  /*2720*/  MUFU.TANH R25, R25 ;  /* 0x0000001900197308 */ /* 0x000ea20000002400 */
[C---:B------:R-:W-:Y:S01]  /*2730*/  ISETP.GT.AND P2, PT, R22.reuse, RZ, PT ;  /* 0x000000ff1600720c */ /* 0x040fe20003f44270 */
[----:B------:R-:W-:Y:S01]  /*2740*/  FMUL.FTZ R37, R37, UR4 ;  /* 0x0000000425257c20 */ /* 0x000fe20008410000 */
[----:B------:R-:W-:Y:S01]  /*2750*/  ISETP.GT.AND P1, PT, R22, 0x1, PT ;  /* 0x000000011600780c */ /* 0x000fe20003f24270 */
[----:B------:R-:W-:Y:S01]  /*2760*/  FMUL.FTZ R34, R34, UR4 ;  /* 0x0000000422227c20 */ /* 0x000fe20008410000 */
[----:B------:R-:W-:Y:S01]  /*2770*/  ISETP.GT.AND P4, PT, R22, 0x10, PT ;  /* 0x000000101600780c */ /* 0x000fe20003f84270 */
[----:B------:R-:W-:Y:S01]  /*2780*/  FMUL.FTZ R40, R40, UR4 ;  /* 0x0000000428287c20 */ /* 0x000fe20008410000 */
[----:B------:R-:W-:Y:S01]  /*2790*/  ISETP.GT.AND P6, PT, R22, 0x8, PT ;  /* 0x000000081600780c */ /* 0x000fe20003fc4270 */
[----:B------:R-:W3:Y:S01]  /*27a0*/  MUFU.TANH R32, R32 ;  /* 0x0000002000207308 */ /* 0x000ee20000002400 */
[----:B-1----:R-:W-:Y:S01]  /*27b0*/  FSEL R3, R24, -INF , P2 ;  /* 0xff80000018037808 */ /* 0x002fe20001000000 */
[----:B------:R-:W-:Y:S01]  /*27c0*/  FMUL.FTZ R35, R35, UR4 ;  /* 0x0000000423237c20 */ /* 0x000fe20008410000 */
[----:B------:R-:W-:Y:S01]  /*27d0*/  ISETP.GT.AND P5, PT, R22, 0x9, PT ;  /* 0x000000091600780c */ /* 0x000fe20003fa4270 */
[----:B------:R-:W-:Y:S01]  /*27e0*/  FMUL.FTZ R41, R41, UR4 ;  /* 0x0000000429297c20 */ /* 0x000fe20008410000 */
[----:B------:R-:W-:Y:S01]  /*27f0*/  FMUL.FTZ R38, R38, UR4 ;  /* 0x0000000426267c20 */ /* 0x000fe20008410000 */
[----:B------:R-:W-:Y:S01]  /*2800*/  ISETP.GT.AND P3, PT, R22, 0x11, PT ;  /* 0x000000111600780c */ /* 0x000fe20003f64270 */
[----:B------:R-:W-:Y:S01]  /*2810*/  FMUL.FTZ R44, R44, UR4 ;  /* 0x000000042c2c7c20 */ /* 0x000fe20008410000 */
[----:B------:R-:W1:Y:S01]  /*2820*/  MUFU.TANH R28, R28 ;  /* 0x0000001c001c7308 */ /* 0x000e620000002400 */
[----:B--2---:R-:W-:Y:S01]  /*2830*/  FSEL R25, R25, -INF , P1 ;  /* 0xff80000019197808 */ /* 0x004fe20000800000 */
[----:B------:R-:W-:Y:S01]  /*2840*/  FMUL.FTZ R39, R39, UR4 ;  /* 0x0000000427277c20 */ /* 0x000fe20008410000 */
[----:B------:R-:W-:Y:S01]  /*2850*/  FMUL.FTZ R45, R45, UR4 ;  /* 0x000000042d2d7c20 */ /* 0x000fe20008410000 */
[----:B------:R-:W-:Y:S01]  /*2860*/  FMUL.FTZ R42, R42, UR4 ;  /* 0x000000042a2a7c20 */ /* 0x000fe20008410000 */
[----:B------:R-:W-:Y:S01]  /*2870*/  FMUL.FTZ R48, R48, UR4 ;  /* 0x0000000430307c20 */ /* 0x000fe20008410000 */
[----:B------:R-:W-:Y:S01]  /*2880*/  FMUL.FTZ R43, R43, UR4 ;  /* 0x000000042b2b7c20 */ /* 0x000fe20008410000 */
[----:B------:R-:W-:Y:S01]  /*2890*/  FMUL.FTZ R49, R49, UR4 ;  /* 0x0000000431317c20 */ /* 0x000fe20008410000 */
[----:B------:R-:W2:Y:S01]  /*28a0*/  MUFU.TANH R29, R29 ;  /* 0x0000001d001d7308 */ /* 0x000ea20000002400 */
[----:B---3--:R-:W-:Y:S01]  /*28b0*/  FSEL R174, R32, -INF , P4 ;  /* 0xff80000020ae7808 */ /* 0x008fe20002000000 */
[----:B------:R-:W-:Y:S01]  /*28c0*/  FMUL.FTZ R46, R46, UR4 ;  /* 0x000000042e2e7c20 */ /* 0x000fe20008410000 */
[----:B------:R-:W-:Y:S01]  /*28d0*/  FMNMX.FTZ R32, R3, R25, !PT ;  /* 0x0000001903207209 */ /* 0x000fe20007810000 */
[----:B------:R-:W-:Y:S01]  /*28e0*/  FMUL.FTZ R52, R52, UR4 ;  /* 0x0000000434347c20 */ /* 0x000fe20008410000 */
[----:B------:R-:W-:Y:S01]  /*28f0*/  FMUL.FTZ R47, R47, UR4 ;  /* 0x000000042f2f7c20 */ /* 0x000fe20008410000 */
        /* <DEDUP_REMOVED lines=23> */
[----:B------:R-:W-:Y:S01]  /*2a70*/  ISETP.GT.AND P1, PT, R22, 0x19, PT ;  /* 0x000000191600780c */ /* 0x000fe20003f24270 */
[----:B------:R-:W-:Y:S01]  /*2a80*/  FMUL.FTZ R63, R63, UR4 ;  /* 0x000000043f3f7c20 */ /* 0x000fe20008410000 */
[----:B------:R-:W-:Y:S01]  /*2a90*/  FMNMX.FTZ R32, R174, R27, !PT ;  /* 0x0000001bae207209 */ /* 0x000fe20007810000 */
        /* <DEDUP_REMOVED lines=9> */
[----:B--2---:R-:W-:Y:S01]  /*2b30*/  FSEL R175, R33, -INF , P3 ;  /* 0xff80000021af7808 */ /* 0x004fe20001800000 */
[----:B------:R-:W-:Y:S01]  /*2b40*/  FMUL.FTZ R71, R71, UR4 ;  /* 0x0000000447477c20 */ /* 0x000fe20008410000 */
[----:B------:R-:W-:Y:S01]  /*2b50*/  ULDC UR4, c[0x0][0xa80] ;  /* 0x0002a00000047ab9 */ /* 0x000fe20000000800 */
[----:B------:R-:W-:Y:S01]  /*2b60*/  UIADD3 UR5, UR52, 0x32440, URZ ;  /* 0x0003244034057890 */ /* 0x000fe2000fffe03f */
[----:B------:R-:W-:Y:S01]  /*2b70*/  IMAD.U32 R202, RZ, RZ, UR4 ;  /* 0x00000004ffca7e24 */ /* 0x000fe2000f8e00ff */
[----:B------:R-:W-:-:S02]  /*2b80*/  ULOP3.LUT UR6, UR6, 0x3000000, URZ, 0xfc, !UPT ;  /* 0x0300000006067892 */ /* 0x000fc4000f8efc3f */
[----:B------:R-:W2:Y:S01]  /*2b90*/  MUFU.TANH R36, R36 ;  /* 0x0000002400247308 */ /* 0x000ea20000002400 */
[----:B---3--:R-:W-:Y:S01]  /*2ba0*/  FSEL R30, R30, -INF , P6 ;  /* 0xff8000001e1e7808 */ /* 0x008fe20003000000 */
[----:B------:R-:W-:Y:S01]  /*2bb0*/  UPRMT UR5, UR53, 0x654, UR5 ;  /* 0x0000065435057896 */ /* 0x000fe20008000005 */
[----:B------:R-:W-:Y:S01]  /*2bc0*/  ISETP.GT.AND P6, PT, R22, 0x20, PT ;  /* 0x000000201600780c */ /* 0x000fe20003fc4270 */
[----:B------:R-:W-:Y:S01]  /*2bd0*/  UIMAD UR4, UR38, 0xc00, UR6 ;  /* 0x00000c00260478a4 */ /* 0x000fe2000f8e0206 */
[----:B------:R-:W-:Y:S01]  /*2be0*/  FMNMX.FTZ R27, R30, R27, !PT ;  /* 0x0000001b1e1b7209 */ /* 0x000fe20007810000 */
[----:B------:R-:W-:Y:S02]  /*2bf0*/  UMOV UR11, 0x40000040 ;  /* 0x40000040000b7882 */ /* 0x000fe40000000000 */
[----:B------:R-:W3:Y:S01]  /*2c00*/  MUFU.TANH R37, R37 ;  /* 0x0000002500257308 */ /* 0x000ee20000002400 */
[----:B-1----:R-:W-:Y:S02]  /*2c10*/  FSEL R28, R31, -INF , P5 ;  /* 0xff8000001f1c7808 */ /* 0x002fe40002800000 */
[----:B------:R-:W-:Y:S01]  /*2c20*/  FMNMX.FTZ R31, R175, R32, !PT ;  /* 0x00000020af1f7209 */ /* 0x000fe20007810000 */
[----:B------:R-:W-:Y:S01]  /*2c30*/  SYNCS.ARRIVE.TRANS64.RED.A1T0 RZ, [UR5], RZ ;  /* 0x000000ffffff79a7 */ /* 0x000fe20008100405 */
[----:B------:R-:W-:Y:S01]  /*2c40*/  FMNMX.FTZ R27, R28, R27, !PT ;  /* 0x0000001b1c1b7209 */ /* 0x000fe20007810000 */
[----:B------:R-:W-:Y:S01]  /*2c50*/  UMOV UR10, UR4 ;  /* 0x00000004000a7c82 */ /* 0x000fe20008000000 */
[----:B------:R-:W-:Y:S01]  /*2c60*/  ISETP.GT.AND P5, PT, R22, 0x21, PT ;  /* 0x000000211600780c */ /* 0x000fe20003fa4270 */
[----:B------:R-:W1:Y:S01]  /*2c70*/  MUFU.TANH R34, R34 ;  /* 0x0000002200227308 */ /* 0x000e620000002400 */
[----:B--2---:R-:W-:-:S04]  /*2c80*/  FSEL R176, R36, -INF , P2 ;  /* 0xff80000024b07808 */ /* 0x004fc80001000000 */
[----:B------:R-:W-:-:S03]  /*2c90*/  FMNMX.FTZ R32, R176, R31, !PT ;  /* 0x0000001fb0207209 */ /* 0x000fc60007810000 */
[----:B------:R-:W2:Y:S01]  /*2ca0*/  MUFU.TANH R40, R40 ;  /* 0x0000002800287308 */ /* 0x000ea20000002400 */
[----:B---3--:R-:W-:-:S04]  /*2cb0*/  FSEL R177, R37, -INF , P1 ;  /* 0xff80000025b17808 */ /* 0x008fc80000800000 */
[----:B------:R-:W-:-:S03]  /*2cc0*/  FMNMX.FTZ R31, R177, R32, !PT ;  /* 0x00000020b11f7209 */ /* 0x000fc60007810000 */
[----:B------:R-:W3:Y:S01]  /*2cd0*/  MUFU.TANH R35, R35 ;  /* 0x0000002300237308 */ /* 0x000ee20000002400 */
[----:B-1----:R-:W-:Y:S02]  /*2ce0*/  FSEL R178, R34, -INF , P4 ;  /* 0xff80000022b27808 */ /* 0x002fe40002000000 */
[----:B------:R-:W-:Y:S02]  /*2cf0*/  ISETP.GT.AND P4, PT, R22, 0x28, PT ;  /* 0x000000281600780c */ /* 0x000fe40003f84270 */
[----:B------:R-:W-:-:S03]  /*2d00*/  FMNMX.FTZ R32, R178, R27, !PT ;  /* 0x0000001bb2207209 */ /* 0x000fc60007810000 */
[----:B------:R-:W1:Y:S01]  /*2d10*/  MUFU.TANH R41, R41 ;  /* 0x0000002900297308 */ /* 0x000e620000002400 */
[----:B--2---:R-:W-:-:S04]  /*2d20*/  FSEL R182, R40, -INF , P6 ;  /* 0xff80000028b67808 */ /* 0x004fc80003000000 */
[----:B------:R-:W-:-:S03]  /*2d30*/  FMNMX.FTZ R31, R182, R31, !PT ;  /* 0x0000001fb61f7209 */ /* 0x000fc60007810000 */
[----:B------:R-:W2:Y:S01]  /*2d40*/  MUFU.TANH R38, R38 ;  /* 0x0000002600267308 */ /* 0x000ea20000002400 */
[----:B---3--:R-:W-:Y:S02]  /*2d50*/  FSEL R179, R35, -INF , P3 ;  /* 0xff80000023b37808 */ /* 0x008fe40001800000 */
[----:B------:R-:W-:Y:S02]  /*2d60*/  ISETP.GT.AND P3, PT, R22, 0x29, PT ;  /* 0x000000291600780c */ /* 0x000fe40003f64270 */
[----:B------:R-:W-:-:S03]  /*2d70*/  FMNMX.FTZ R27, R179, R32, !PT ;  /* 0x00000020b31b7209 */ /* 0x000fc60007810000 */
[----:B------:R-:W3:Y:S01]  /*2d80*/  MUFU.TANH R44, R44 ;  /* 0x0000002c002c7308 */ /* 0x000ee20000002400 */
[----:B-1----:R-:W-:-:S04]  /*2d90*/  FSEL R184, R41, -INF , P5 ;  /* 0xff80000029b87808 */ /* 0x002fc80002800000 */
[----:B------:R-:W-:-:S03]  /*2da0*/  FMNMX.FTZ R31, R184, R31, !PT ;  /* 0x0000001fb81f7209 */ /* 0x000fc60007810000 */
[----:B------:R-:W1:Y:S01]  /*2db0*/  MUFU.TANH R39, R39 ;  /* 0x0000002700277308 */ /* 0x000e620000002400 */
[----:B--2---:R-:W-:Y:S02]  /*2dc0*/  FSEL R180, R38, -INF , P2 ;  /* 0xff80000026b47808 */ /* 0x004fe40001000000 */
[----:B------:R-:W-:Y:S02]  /*2dd0*/  ISETP.GT.AND P2, PT, R22, 0x30, PT ;  /* 0x000000301600780c */ /* 0x000fe40003f44270 */
        /* <DEDUP_REMOVED lines=69> */
[----:B------:R-:W-:-:S05]  /*3230*/  ISETP.GT.AND P4, PT, R22, 0x58, PT ;  /* 0x000000581600780c */ /* 0x000fca0003f84270 */
[----:B------:R-:W1:Y:S01]  /*3240*/  MUFU.TANH R65, R65 ;  /* 0x0000004100417308 */ /* 0x000e620000002400 */
[----:B--2---:R-:W-:Y:S02]  /*3250*/  FSEL R191, R59, -INF , P3 ;  /* 0xff8000003bbf7808 */ /* 0x004fe40001800000 */
[----:B------:R-:W-:Y:S02]  /*3260*/  ISETP.GT.AND P3, PT, R22, 0x59, PT ;  /* 0x000000591600780c */ /* 0x000fe40003f64270 */
[----:B------:R-:W-:-:S03]  /*3270*/  FMNMX.FTZ R22, R196, R27, !PT ;  /* 0x0000001bc4167209 */ /* 0x000fc60007810000 */
[----:B------:R-:W2:Y:S01]  /*3280*/  MUFU.TANH R62, R62 ;  /* 0x0000003e003e7308 */ /* 0x000ea20000002400 */
[----:B---3--:R-:W-:Y:S02]  /*3290*/  FSEL R164, R64, -INF , P6 ;  /* 0xff80000040a47808 */ /* 0x008fe40003000000 */
[----:B------:R-:W-:Y:S02]  /*32a0*/  FMNMX.FTZ R22, R191, R22, !PT ;  /* 0x00000016bf167209 */ /* 0x000fe40007810000 */
[----:B------:R-:W-:-:S03]  /*32b0*/  FMNMX.FTZ R32, R164, R31, !PT ;  /* 0x0000001fa4207209 */ /* 0x000fc60007810000 */
[----:B------:R-:W3:Y:S01]  /*32c0*/  MUFU.TANH R68, R68 ;  /* 0x0000004400447308 */ /* 0x000ee20000002400 */
[----:B-1----:R-:W-:-:S04]  /*32d0*/  FSEL R165, R65, -INF , P5 ;  /* 0xff80000041a57808 */ /* 0x002fc80002800000 */
[----:B------:R-:W-:-:S03]  /*32e0*/  FMNMX.FTZ R27, R165, R32, !PT ;  /* 0x00000020a51b7209 */ /* 0x000fc60007810000 */
[----:B------:R-:W1:Y:S01]  /*32f0*/  MUFU.TANH R63, R63 ;  /* 0x0000003f003f7308 */ /* 0x000e620000002400 */
[----:B--2---:R-:W-:-:S04]  /*3300*/  FSEL R193, R62, -INF , P2 ;  /* 0xff8000003ec17808 */ /* 0x004fc80001000000 */
[----:B------:R-:W-:-:S03]  /*3310*/  FMNMX.FTZ R22, R193, R22, !PT ;  /* 0x00000016c1167209 */ /* 0x000fc60007810000 */
[----:B------:R-:W2:Y:S01]  /*3320*/  MUFU.TANH R66, R66 ;  /* 0x0000004200427308 */ /* 0x000ea20000002400 */
[----:B---3--:R-:W-:-:S04]  /*3330*/  FSEL R166, R68, -INF , P4 ;  /* 0xff80000044a67808 */ /* 0x008fc80002000000 */
        /* <DEDUP_REMOVED lines=12> */
[----:B------:R-:W-:Y:S02]  /*3400*/  FMNMX.FTZ R32, R167, R32, !PT ;  /* 0x00000020a7207209 */ /* 0x000fe40007810000 */
[----:B--2---:R-:W-:-:S03]  /*3410*/  FSEL R170, R70, -INF , P4 ;  /* 0xff80000046aa7808 */ /* 0x004fc60002000000 */
[----:B------:R-:W1:Y:S01]  /*3420*/  SHFL.BFLY PT, R31, R32, 0x2, 0x1f ;  /* 0x0c401f00201f7f89 */ /* 0x000e6200000e0000 */
[----:B------:R-:W-:Y:S02]  /*3430*/  FMNMX.FTZ R22, R170, R27, !PT ;  /* 0x0000001baa167209 */ /* 0x000fe40007810000 */
[----:B---3--:R-:W-:-:S04]  /*3440*/  FSEL R171, R71, -INF , P3 ;  /* 0xff80000047ab7808 */ /* 0x008fc80001800000 */
[----:B------:R-:W-:-:S05]  /*3450*/  FMNMX.FTZ R22, R171, R22, !PT ;  /* 0x00000016ab167209 */ /* 0x000fca0007810000 */
[----:B------:R-:W2:Y:S01]  /*3460*/  SHFL.BFLY PT, R27, R22, 0x2, 0x1f ;  /* 0x0c401f00161b7f89 */ /* 0x000ea200000e0000 */
[----:B-1----:R-:W-:-:S05]  /*3470*/  FMNMX.FTZ R31, R32, R31, !PT ;  /* 0x0000001f201f7209 */ /* 0x002fca0007810000 */
[----:B------:R-:W1:Y:S01]  /*3480*/  SHFL.BFLY PT, R34, R31, 0x1, 0x1f ;  /* 0x0c201f001f227f89 */ /* 0x000e6200000e0000 */
[----:B--2---:R-:W-:-:S05]  /*3490*/  FMNMX.FTZ R27, R22, R27, !PT ;  /* 0x0000001b161b7209 */ /* 0x004fca0007810000 */
[----:B------:R-:W2:Y:S01]  /*34a0*/  SHFL.BFLY PT, R156, R27, 0x1, 0x1f ;  /* 0x0c201f001b9c7f89 */ /* 0x000ea200000e0000 */
[----:B-1----:R-:W-:Y:S01]  /*34b0*/  FMNMX.FTZ R199, R31, R34, !PT ;  /* 0x000000221fc77209 */ /* 0x002fe20007810000 */
[----:B------:R1:W-:Y:S03]  /*34c0*/  BAR.SYNC.DEFER_BLOCKING R208, 0x100 ;  /* 0x000400d00000751d */ /* 0x0003e60000010000 */
[C---:B------:R-:W-:Y:S01]  /*34d0*/  FSETP.NEU.FTZ.AND P1, PT, R199.reuse, -INF , PT ;  /* 0xff800000c700780b */ /* 0x040fe20003f3d000 */
[----:B------:R-:W-:-:S05]  /*34e0*/  FMUL.FTZ R172, R199, R202 ;  /* 0x000000cac7ac7220 */ /* 0x000fca0000410000 */
[----:B------:R-:W-:-:S05]  /*34f0*/  FSEL R172, R172, RZ, P1 ;  /* 0x000000ffacac7208 */ /* 0x000fca0000800000 */
[--C-:B------:R-:W-:Y:S01]  /*3500*/  FFMA.FTZ R3, R3, R202, -R172.reuse ;  /* 0x000000ca03037223 */ /* 0x100fe200000108ac */
[----:B--2---:R-:W-:Y:S01]  /*3510*/  FMNMX.FTZ R156, R27, R156, !PT ;  /* 0x0000009c1b9c7209 */ /* 0x004fe20007810000 */
[-CC-:B------:R-:W-:Y:S01]  /*3520*/  FFMA.FTZ R22, R25, R202.reuse, -R172.reuse ;  /* 0x000000ca19167223 */ /* 0x180fe200000108ac */
[-CC-:B------:R-:W-:Y:S01]  /*3530*/  FFMA.FTZ R23, R23, R202.reuse, -R172.reuse ;  /* 0x000000ca17177223 */ /* 0x180fe200000108ac */
[-CC-:B------:R-:W-:Y:S01]  /*3540*/  FFMA.FTZ R159, R29, R202.reuse, -R172.reuse ;  /* 0x000000ca1d9f7223 */ /* 0x180fe200000108ac */
[C---:B------:R-:W-:Y:S01]  /*3550*/  FSETP.NEU.FTZ.AND P1, PT, R156.reuse, -INF , PT ;  /* 0xff8000009c00780b */ /* 0x040fe20003f3d000 */
[-C--:B------:R-:W-:Y:S01]  /*3560*/  FMUL.FTZ R173, R156, R202.reuse ;  /* 0x000000ca9cad7220 */ /* 0x080fe20000410000 */
[----:B------:R-:W-:Y:S01]  /*3570*/  MUFU.EX2 R3, R3 ;  /* 0x0000000300037308 */ /* 0x000fe20000000800 */
[-CC-:B------:R-:W-:Y:S01]  /*3580*/  FFMA.FTZ R174, R174, R202.reuse, -R172.reuse ;  /* 0x000000caaeae7223 */ /* 0x180fe200000108ac */
[-CC-:B------:R-:W-:Y:S01]  /*3590*/  FFMA.FTZ R175, R175, R202.reuse, -R172.reuse ;  /* 0x000000caafaf7223 */ /* 0x180fe200000108ac */
[-CC-:B------:R-:W-:Y:S01]  /*35a0*/  FFMA.FTZ R176, R176, R202.reuse, -R172.reuse ;  /* 0x000000cab0b07223 */ /* 0x180fe200000108ac */
[----:B------:R-:W-:Y:S01]  /*35b0*/  FSEL R173, R173, RZ, P1 ;  /* 0x000000ffadad7208 */ /* 0x000fe20000800000 */
        /* <DEDUP_REMOVED lines=20> */
[----:B--2---:R-:W-:Y:S01]  /*3700*/  F2FP.F16.F32.PACK_AB R152, R22, R3 ;  /* 0x000000031698723e */ /* 0x004fe200000000ff */
        /* <DEDUP_REMOVED lines=15> */
[----:B---3--:R-:W-:Y:S01]  /*3800*/  F2FP.F16.F32.PACK_AB R154, R159, R23 ;  /* 0x000000179f9a723e */ /* 0x008fe200000000ff */
        /* <DEDUP_REMOVED lines=8> */
[-CC-:B------:R-:W-:Y:S01]  /*3890*/  FFMA.FTZ R168, R168, R202.reuse, -R173.reuse ;  /* 0x000000caa8a87223 */ /* 0x180fe200000108ad */
[-CC-:B------:R-:W-:Y:S01]  /*38a0*/  FFMA.FTZ R169, R169, R202.reuse, -R173.reuse ;  /* 0x000000caa9a97223 */ /* 0x180fe200000108ad */
[-CC-:B------:R-:W-:Y:S01]  /*38b0*/  FFMA.FTZ R170, R170, R202.reuse, -R173.reuse ;  /* 0x000000caaaaa7223 */ /* 0x180fe200000108ad */
[----:B------:R-:W-:Y:S01]  /*38c0*/  FFMA.FTZ R171, R171, R202, -R173 ;  /* 0x000000caabab7223 */ /* 0x000fe200000108ad */
[----:B------:R-:W-:-:S02]  /*38d0*/  FADD.FTZ R22, R3, R22 ;  /* 0x0000001603167221 */ /* 0x000fc40000010000 */
[----:B------:R-:W3:Y:S01]  /*38e0*/  MUFU.EX2 R163, R163 ;  /* 0x000000a300a37308 */ /* 0x000ee20000000800 */
[----:B--2---:R-:W-:Y:S01]  /*38f0*/  F2FP.F16.F32.PACK_AB R153, R161, R160 ;  /* 0x000000a0a199723e */ /* 0x004fe200000000ff */
[----:B------:R-:W-:Y:S01]  /*3900*/  FADD.FTZ R161, R160, R161 ;  /* 0x000000a1a0a17221 */ /* 0x000fe20000010000 */
[----:B------:R-:W-:-:S04]  /*3910*/  FADD.FTZ R22, R23, R22 ;  /* 0x0000001617167221 */ /* 0x000fc80000010000 */
[----:B------:R-:W-:Y:S01]  /*3920*/  FADD.FTZ R159, R159, R22 ;  /* 0x000000169f9f7221 */ /* 0x000fe20000010000 */
[----:B------:R-:W-:Y:S08]  /*3930*/  MUFU.EX2 R174, R174 ;  /* 0x000000ae00ae7308 */ /* 0x000ff00000000800 */
[----:B------:R-:W2:Y:S01]  /*3940*/  MUFU.EX2 R175, R175 ;  /* 0x000000af00af7308 */ /* 0x000ea20000000800 */
[----:B---3--:R-:W-:Y:S01]  /*3950*/  F2FP.F16.F32.PACK_AB R155, R163, R162 ;  /* 0x000000a2a39b723e */ /* 0x008fe200000000ff */
        /* <DEDUP_REMOVED lines=9> */
[----:B------:R-:W3:Y:S08]  /*39f0*/  MUFU.EX2 R179, R179 ;  /* 0x000000b300b37308 */ /* 0x000ef00000000800 */
[----:B------:R-:W-:Y:S08]  /*3a00*/  MUFU.EX2 R180, R180 ;  /* 0x000000b400b47308 */ /* 0x000ff00000000800 */
[----:B------:R-:W4:Y:S08]  /*3a10*/  MUFU.EX2 R181, R181 ;  /* 0x000000b500b57308 */ /* 0x000f300000000800 */
[----:B------:R-:W5:Y:S08]  /*3a20*/  MUFU.EX2 R182, R182 ;  /* 0x000000b600b67308 */ /* 0x000f700000000800 */
[----:B------:R-:W-:Y:S08]  /*3a30*/  MUFU.EX2 R184, R184 ;  /* 0x000000b800b87308 */ /* 0x000ff00000000800 */
[----:B------:R-:W-:Y:S08]  /*3a40*/  MUFU.EX2 R186, R186 ;  /* 0x000000ba00ba7308 */ /* 0x000ff00000000800 */
[----:B------:R-:W-:Y:S08]  /*3a50*/  MUFU.EX2 R188, R188 ;  /* 0x000000bc00bc7308 */ /* 0x000ff00000000800 */
[----:B------:R-:W0:Y:S08]  /*3a60*/  MUFU.EX2 R183, R183 ;  /* 0x000000b700b77308 */ /* 0x000e300000000800 */
[----:B------:R-:W1:Y:S08]  /*3a70*/  MUFU.EX2 R185, R185 ;  /* 0x000000b900b97308 */ /* 0x000e700000000800 */
[----:B------:R-:W1:Y:S08]  /*3a80*/  MUFU.EX2 R187, R187 ;  /* 0x000000bb00bb7308 */ /* 0x000e700000000800 */
[----:B------:R-:W1:Y:S08]  /*3a90*/  MUFU.EX2 R189, R189 ;  /* 0x000000bd00bd7308 */ /* 0x000e700000000800 */
[----:B------:R-:W-:Y:S08]  /*3aa0*/  MUFU.EX2 R204, R204 ;  /* 0x000000cc00cc7308 */ /* 0x000ff00000000800 */
[----:B------:R-:W1:Y:S08]  /*3ab0*/  MUFU.EX2 R205, R205 ;  /* 0x000000cd00cd7308 */ /* 0x000e700000000800 */
[----:B------:R-:W-:Y:S08]  /*3ac0*/  MUFU.EX2 R206, R206 ;  /* 0x000000ce00ce7308 */ /* 0x000ff00000000800 */
[----:B------:R-:W-:Y:S08]  /*3ad0*/  MUFU.EX2 R207, R207 ;  /* 0x000000cf00cf7308 */ /* 0x000ff00000000800 */
[----:B------:R-:W-:Y:S08]  /*3ae0*/  MUFU.EX2 R203, R203 ;  /* 0x000000cb00cb7308 */ /* 0x000ff00000000800 */
[----:B------:R-:W1:Y:S08]  /*3af0*/  MUFU.EX2 R198, R198 ;  /* 0x000000c600c67308 */ /* 0x000e700000000800 */
[----:B------:R-:W-:Y:S08]  /*3b00*/  MUFU.EX2 R200, R200 ;  /* 0x000000c800c87308 */ /* 0x000ff00000000800 */
        /* <DEDUP_REMOVED lines=13> */
[----:B------:R-:W-:Y:S01]  /*3be0*/  MUFU.EX2 R168, R168 ;  /* 0x000000a800a87308 */ /* 0x000fe20000000800 */
[----:B------:R-:W-:-:S02]  /*3bf0*/  WARPGROUP.DEPBAR.LE gsb0, 0x0 ;  /* 0x00008000000079c5 */ /* 0x000fc40000010000 */
[----:B--2---:R-:W-:Y:S01]  /*3c00*/  F2FP.F16.F32.PACK_AB R152, R175, R174 ;  /* 0x000000aeaf98723e */ /* 0x004fe200000000ff */
[----:B------:R-:W-:Y:S01]  /*3c10*/  FADD.FTZ R174, R174, R159 ;  /* 0x0000009faeae7221 */ /* 0x000fe20000010000 */
[----:B---3--:R-:W-:Y:S01]  /*3c20*/  F2FP.F16.F32.PACK_AB R153, R179, R178 ;  /* 0x000000b2b399723e */ /* 0x008fe200000000ff */
[----:B------:R-:W-:Y:S01]  /*3c30*/  FADD.FTZ R178, R178, R163 ;  /* 0x000000a3b2b27221 */ /* 0x000fe20000010000 */
[----:B------:R-:W-:Y:S01]  /*3c40*/  F2FP.F16.F32.PACK_AB R154, R177, R176 ;  /* 0x000000b0b19a723e */ /* 0x000fe200000000ff */
[----:B------:R-:W2:Y:S01]  /*3c50*/  MUFU.EX2 R169, R169 ;  /* 0x000000a900a97308 */ /* 0x000ea20000000800 */
[----:B----4-:R-:W-:Y:S01]  /*3c60*/  F2FP.F16.F32.PACK_AB R155, R181, R180 ;  /* 0x000000b4b59b723e */ /* 0x010fe200000000ff */
        /* <DEDUP_REMOVED lines=10> */
[----:B------:R-:W-:Y:S01]  /*3d10*/  UMOV UR11, 0x40000040 ;  /* 0x40000040000b7882 */ /* 0x000fe20000000000 */
[----:B-----5:R-:W-:Y:S01]  /*3d20*/  FADD.FTZ R177, R182, R177 ;  /* 0x000000b1b6b17221 */ /* 0x020fe20000010000 */
[----:B------:R-:W3:Y:S01]  /*3d30*/  MUFU.EX2 R171, R171 ;  /* 0x000000ab00ab7308 */ /* 0x000ee20000000800 */
[----:B0-----:R-:W-:-:S02]  /*3d40*/  FADD.FTZ R180, R183, R180 ;  /* 0x000000b4b7b47221 */ /* 0x001fc40000010000 */
[----:B------:R-:W-:Y:S02]  /*3d50*/  FADD.FTZ R177, R184, R177 ;  /* 0x000000b1b8b17221 */ /* 0x000fe40000010000 */
[----:B-1----:R-:W-:Y:S02]  /*3d60*/  FADD.FTZ R180, R185, R180 ;  /* 0x000000b4b9b47221 */ /* 0x002fe40000010000 */
[----:B------:R-:W-:Y:S02]  /*3d70*/  FADD.FTZ R177, R186, R177 ;  /* 0x000000b1bab17221 */ /* 0x000fe40000010000 */
[----:B------:R-:W-:Y:S02]  /*3d80*/  FADD.FTZ R180, R187, R180 ;  /* 0x000000b4bbb47221 */ /* 0x000fe40000010000 */
[----:B------:R-:W-:Y:S02]  /*3d90*/  FADD.FTZ R177, R188, R177 ;  /* 0x000000b1bcb17221 */ /* 0x000fe40000010000 */
[----:B------:R-:W-:Y:S01]  /*3da0*/  FADD.FTZ R180, R189, R180 ;  /* 0x000000b4bdb47221 */ /* 0x000fe20000010000 */
[----:B------:R-:W-:-:S02]  /*3db0*/  WARPGROUP.DEPBAR.LE gsb0, 0x0 ;  /* 0x00008000000079c5 */ /* 0x000fc40000010000 */
[----:B------:R-:W-:Y:S02]  /*3dc0*/  F2FP.F16.F32.PACK_AB R152, R184, R182 ;  /* 0x000000b6b898723e */ /* 0x000fe400000000ff */
[----:B------:R-:W-:Y:S02]  /*3dd0*/  F2FP.F16.F32.PACK_AB R153, R185, R183 ;  /* 0x000000b7b999723e */ /* 0x000fe400000000ff */
[----:B------:R-:W-:Y:S02]  /*3de0*/  F2FP.F16.F32.PACK_AB R154, R188, R186 ;  /* 0x000000babc9a723e */ /* 0x000fe400000000ff */
[----:B------:R-:W-:-:S04]  /*3df0*/  F2FP.F16.F32.PACK_AB R155, R189, R187 ;  /* 0x000000bbbd9b723e */ /* 0x000fc800000000ff */
[----:B------:R-:W-:-:S06]  /*3e00*/  WARPGROUP.ARRIVE ;  /* 0x00000000000079c5 */ /* 0x000fcc0000000000 */
[----:B------:R-:W-:Y:S01]  /*3e10*/  HGMMA.64x256x16.F32 R24, R152, gdesc[UR8].tnspB, R24, gsb0 ;  /* 0x43e0000898187df0 */ /* 0x000fe20008000818 */
[----:B------:R-:W-:Y:S01]  /*3e20*/  UIADD3 UR10, UR4, 0x180, URZ ;  /* 0x00000180040a7890 */ /* 0x000fe2000fffe03f */
[----:B------:R-:W-:Y:S01]  /*3e30*/  UMOV UR11, 0x40000040 ;  /* 0x40000040000b7882 */ /* 0x000fe20000000000 */
[----:B------:R-:W-:Y:S02]  /*3e40*/  WARPGROUP.DEPBAR.LE gsb0, 0x0 ;  /* 0x00008000000079c5 */ /* 0x000fe40000010000 */
[----:B------:R-:W-:Y:S01]  /*3e50*/  F2FP.F16.F32.PACK_AB R152, R205, R204 ;  /* 0x000000cccd98723e */ /* 0x000fe200000000ff */
[----:B------:R-:W-:Y:S01]  /*3e60*/  FADD.FTZ R204, R204, R177 ;  /* 0x000000b1cccc7221 */ /* 0x000fe20000010000 */
[C---:B------:R-:W-:Y:S01]  /*3e70*/  F2FP.F16.F32.PACK_AB R153, R198.reuse, R203 ;  /* 0x000000cbc699723e */ /* 0x040fe200000000ff */
        /* <DEDUP_REMOVED lines=33> */
[----:B--2---:R-:W-:Y:S01]  /*4090*/  F2FP.F16.F32.PACK_AB R153, R169, R168 ;  /* 0x000000a8a999723e */ /* 0x004fe200000000ff */
[----:B------:R-:W-:Y:S01]  /*40a0*/  FADD.FTZ R168, R168, R195 ;  /* 0x000000c3a8a87221 */ /* 0x000fe20000010000 */
[----:B------:R-:W-:Y:S01]  /*40b0*/  F2FP.F16.F32.PACK_AB R154, R167, R166 ;  /* 0x000000a6a79a723e */ /* 0x000fe200000000ff */
[----:B------:R-:W-:Y:S01]  /*40c0*/  FADD.FTZ R165, R165, R164 ;  /* 0x000000a4a5a57221 */ /* 0x000fe20000010000 */
[----:B---3--:R-:W-:Y:S01]  /*40d0*/  F2FP.F16.F32.PACK_AB R155, R171, R170 ;  /* 0x000000aaab9b723e */ /* 0x008fe200000000ff */
        /* <DEDUP_REMOVED lines=10> */
.L_x_10149:
[----:B------:R-:W-:Y:S01]  /*4180*/  UIADD3 UR52, UR52, 0x32460, URZ ;  /* 0x0003246034347890 */ /* 0x000fe2000fffe03f */
[----:B------:R-:W-:-:S03]  /*4190*/  ISETP.GE.AND P1, PT, R157, 0x61, PT ;  /* 0x000000619d00780c */ /* 0x000fc60003f26270 */
[----:B------:R-:W-:-:S09]  /*41a0*/  UPRMT UR52, UR53, 0x654, UR52 ;  /* 0x0000065435347896 */ /* 0x000fd20008000034 */
[----:B------:R-:W-:Y:S01]  /*41b0*/  SYNCS.ARRIVE.TRANS64.RED.A1T0 RZ, [UR52], RZ ;  /* 0x000000ffffff79a7 */ /* 0x000fe20008100434 */
[----:B------:R-:W-:Y:S05]  /*41c0*/  @!P1 BRA `(.L_x_10150) ;  /* 0x0000002800609947 */ /* 0x000fea0003800000 */
[----:B------:R-:W-:Y:S01]  /*41d0*/  VIADD R3, R158, 0xfffffffe ;  /* 0xfffffffe9e037836 */ /* 0x000fe20000000000 */
[----:B------:R-:W-:Y:S01]  /*41e0*/  MOV R200, R199 ;  /* 0x000000c700c87202 */ /* 0x000fe20000000f00 */
[----:B------:R-:W-:-:S07]  /*41f0*/  IMAD.MOV.U32 R201, RZ, RZ, R156 ;  /* 0x000000ffffc97224 */ /* 0x000fce00078e009c */
.L_x_10161:
[----:B------:R-:W-:Y:S01]  /*4200*/  UIADD3 UR38, UR38, 0x1, URZ ;  /* 0x0000000126267890 */ /* 0x000fe2000fffe03f */
[C---:B------:R-:W-:Y:S01]  /*4210*/  ISETP.GT.AND P1, PT, R3.reuse, RZ, PT ;  /* 0x000000ff0300720c */ /* 0x040fe20003f24270 */
[----:B------:R-:W-:Y:S02]  /*4220*/  VIADD R3, R3, 0xffffffff ;  /* 0xffffffff03037836 */ /* 0x000fe40000000000 */
[----:B------:R-:W-:-:S04]  /*4230*/  UISETP.NE.AND UP0, UPT, UR38, 0x2, UPT ;  /* 0x000000022600788c */ /* 0x000fc8000bf05270 */
[----:B------:R-:W-:Y:S02]  /*4240*/  USEL UR4, URZ, 0x1, UP0 ;  /* 0x000000013f047887 */ /* 0x000fe40008000000 */
[----:B------:R-:W-:Y:S02]  /*4250*/  USEL UR38, UR38, URZ, UP0 ;  /* 0x0000003f26267287 */ /* 0x000fe40008000000 */
[----:B------:R-:W-:Y:S01]  /*4260*/  ULOP3.LUT UR39, UR39, UR4, URZ, 0x3c, !UPT ;  /* 0x0000000427277292 */ /* 0x000fe2000f8e3c3f */
[----:B------:R-:W-:Y:S11]  /*4270*/  @!P0 BRA `(.L_x_10151) ;  /* 0x0000000000048947 */ /* 0x000ff60003800000 */
[----:B------:R-:W-:Y:S01]  /*4280*/  BPT.TRAP 0x1 ;  /* 0x000000040000795c */ /* 0x000fe20000300000 */
.L_x_10151:
        /* <DEDUP_REMOVED lines=9> */
.L_x_10152:
[----:B-1----:R-:W-:Y:S05]  /*4320*/  @P2 BRA `(.L_x_10153) ;  /* 0x0000000000082947 */ /* 0x002fea0003800000 */
[----:B------:R-:W1:Y:S02]  /*4330*/  SYNCS.PHASECHK.TRANS64.TRYWAIT P2, [UR4+0x32430], R0 ;  /* 0x03243000ff0075a7 */ /* 0x000e640008040144 */
[----:B-1----:R-:W-:Y:S05]  /*4340*/  @!P2 BRA `(.L_x_10154) ;  /* 0x000000c0002ca947 */ /* 0x002fea0003800000 */
.L_x_10153:
[----:B------:R-:W-:Y:S01]  /*4350*/  R2UR UR52, R20 ;  /* 0x00000000143472ca */ /* 0x000fe200000e0000 */
[----:B------:R-:W-:Y:S01]  /*4360*/  UIMAD UR5, UR38, 0x300, UR60 ;  /* 0x00000300260578a4 */ /* 0x000fe2000f8e023c */
[----:B------:R-:W-:Y:S01]  /*4370*/  R2UR UR53, R21 ;  /* 0x00000000153572ca */ /* 0x000fe200000e0000 */
[----:B-1----:R-:W-:Y:S01]  /*4380*/  WARPGROUP.ARRIVE ;  /* 0x00000000000079c5 */ /* 0x002fe20000000000 */
[----:B------:R-:W-:-:S04]  /*4390*/  UMOV UR55, 0x40000040 ;  /* 0x4000004000377882 */ /* 0x000fc80000000000 */
[----:B------:R-:W-:-:S07]  /*43a0*/  UMOV UR54, UR5 ;  /* 0x0000000500367c82 */ /* 0x000fce0008000000 */
[----:B------:R-:W-:Y:S01]  /*43b0*/  HGMMA.64x96x16.F32 R152, gdesc[UR52], RZ, !UPT, gsb0 ;  /* 0x01600000349879f0 */ /* 0x000fe2000c0008ff */
[----:B------:R-:W-:Y:S01]  /*43c0*/  R2UR UR52, R18 ;  /* 0x00000000123472ca */ /* 0x000fe200000e0000 */
[----:B------:R-:W-:Y:S01]  /*43d0*/  UIADD3 UR54, UR5, 0x2, URZ ;  /* 0x0000000205367890 */ /* 0x000fe2000fffe03f */
[----:B------:R-:W-:Y:S01]  /*43e0*/  R2UR UR53, R19 ;  /* 0x00000000133572ca */ /* 0x000fe200000e0000 */
[----:B------:R-:W-:Y:S01]  /*43f0*/  UMOV UR55, 0x40000040 ;  /* 0x4000004000377882 */ /* 0x000fe20000000000 */
[----:B------:R-:W-:Y:S02]  /*4400*/  WARPGROUP.DEPBAR.LE gsb0, 0x0 ;  /* 0x00008000000079c5 */ /* 0x000fe40000010000 */
[----:B------:R-:W-:-:S09]  /*4410*/  WARPGROUP.ARRIVE ;  /* 0x00000000000079c5 */ /* 0x000fd20000000000 */
[----:B------:R-:W-:Y:S01]  /*4420*/  HGMMA.64x96x16.F32 R152, gdesc[UR52], R152, gsb0 ;  /* 0x01600000349879f0 */ /* 0x000fe20008000898 */
        /* <DEDUP_REMOVED lines=13> */
[----:B------:R-:W-:Y:S03]  /*4500*/  HGMMA.64x96x16.F32 R152, gdesc[UR52], R152, gsb0 ;  /* 0x01600000349879f0 */ /* 0x000fe60008000898 */
[----:B------:R-:W-:Y:S02]  /*4510*/  WARPGROUP.DEPBAR.LE gsb0, 0x0 ;  /* 0x00008000000079c5 */ /* 0x000fe40000010000 */
[----:B------:R-:W-:Y:S05]  /*4520*/  @!P0 BRA `(.L_x_10155) ;  /* 0x0000000000048947 */ /* 0x000fea0003800000 */
[----:B------:R-:W-:Y:S01]  /*4530*/  BPT.TRAP 0x1 ;  /* 0x000000040000795c */ /* 0x000fe20000300000 */
.L_x_10155:
[----:B------:R1:W2:Y:S01]  /*4540*/  SYNCS.PHASECHK.TRANS64.TRYWAIT P2, [UR4+0x32450], R0 ;  /* 0x03245000ff0075a7 */ /* 0x0002a20008040144 */
[----:B------:R-:W-:Y:S05]  /*4550*/  @!P0 BRA `(.L_x_10156) ;  /* 0x0000000000048947 */ /* 0x000fea0003800000 */
[----:B------:R-:W-:Y:S01]  /*4560*/  BPT.TRAP 0x1 ;  /* 0x000000040000795c */ /* 0x000fe20000300000 */
.L_x_10156:
[----:B--2---:R-:W-:Y:S05]  /*4570*/  @P2 BRA `(.L_x_10157) ;  /* 0x0000000000082947 */ /* 0x004fea0003800000 */
[----:B------:R-:W2:Y:S02]  /*4580*/  SYNCS.PHASECHK.TRANS64.TRYWAIT P2, [UR4+0x32450], R0 ;  /* 0x03245000ff0075a7 */ /* 0x000ea40008040144 */
[----:B--2---:R-:W-:Y:S05]  /*4590*/  @!P2 BRA `(.L_x_10158) ;  /* 0x000000bc00b0a947 */ /* 0x004fea0003800000 */
.L_x_10157:
[----:B------:R-:W-:Y:S01]  /*45a0*/  R2UR UR52, R12 ;  /* 0x000000000c3472ca */ /* 0x000fe200000e0000 */
[----:B------:R-:W-:Y:S01]  /*45b0*/  UIMAD UR5, UR38, 0xc00, UR7 ;  /* 0x00000c00260578a4 */ /* 0x000fe2000f8e0207 */
[----:B------:R-:W-:Y:S01]  /*45c0*/  R2UR UR53, R13 ;  /* 0x000000000d3572ca */ /* 0x000fe200000e0000 */
[----:B------:R-:W-:Y:S01]  /*45d0*/  WARPGROUP.ARRIVE ;  /* 0x00000000000079c5 */ /* 0x000fe20000000000 */
[----:B------:R-:W-:Y:S01]  /*45e0*/  UMOV UR55, 0x40000040 ;  /* 0x4000004000377882 */ /* 0x000fe20000000000 */
[----:B------:R-:W-:-:S04]  /*45f0*/  UIADD3 UR10, UR5, 0x302, URZ ;  /* 0x00000302050a7890 */ /* 0x000fc8000fffe03f */
[----:B------:R-:W3:Y:S01]  /*4600*/  S2R R202, SR_TID.X ;  /* 0x0000000000ca7919 */ /* 0x000ee20000002100 */
[----:B------:R-:W-:Y:S01]  /*4610*/  UMOV UR11, 0x40000040 ;  /* 0x40000040000b7882 */ /* 0x000fe20000000000 */
[----:B------:R-:W-:Y:S01]  /*4620*/  UMOV UR54, UR5 ;  /* 0x0000000500367c82 */ /* 0x000fe20008000000 */
[----:B------:R-:W-:Y:S01]  /*4630*/  UIADD3 UR14, UR5, 0x304, URZ ;  /* 0x00000304050e7890 */ /* 0x000fe2000fffe03f */
[----:B------:R-:W-:Y:S01]  /*4640*/  UMOV UR15, 0x40000040 ;  /* 0x40000040000f7882 */ /* 0x000fe20000000000 */
[----:B------:R-:W-:Y:S01]  /*4650*/  UIADD3 UR18, UR5, 0x306, URZ ;  /* 0x0000030605127890 */ /* 0x000fe2000fffe03f */
[----:B------:R-:W-:Y:S01]  /*4660*/  UMOV UR19, 0x40000040 ;  /* 0x4000004000137882 */ /* 0x000fe20000000000 */
[----:B------:R-:W-:Y:S01]  /*4670*/  HGMMA.64x96x16.F32 R152, gdesc[UR52], R152, gsb0 ;  /* 0x01600000349879f0 */ /* 0x000fe20008000898 */
[----:B------:R-:W-:Y:S01]  /*4680*/  R2UR UR52, R10 ;  /* 0x000000000a3472ca */ /* 0x000fe200000e0000 */
[----:B------:R-:W-:Y:S01]  /*4690*/  UIADD3 UR54, UR5, 0x2, URZ ;  /* 0x0000000205367890 */ /* 0x000fe2000fffe03f */
[----:B------:R-:W-:Y:S01]  /*46a0*/  R2UR UR53, R11 ;  /* 0x000000000b3572ca */ /* 0x000fe200000e0000 */
[----:B------:R-:W-:Y:S01]  /*46b0*/  UMOV UR55, 0x40000040 ;  /* 0x4000004000377882 */ /* 0x000fe20000000000 */
[----:B------:R-:W-:Y:S01]  /*46c0*/  UIADD3 UR22, UR5, 0x600, URZ ;  /* 0x0000060005167890 */ /* 0x000fe2000fffe03f */
        /* <DEDUP_REMOVED lines=12> */
[----:B---3--:R-:W-:Y:S01]  /*4790*/  SHF.R.U32.HI R202, RZ, 0x7, R202 ;  /* 0x00000007ffca7819 */ /* 0x008fe200000116ca */
[----:B------:R-:W-:-:S03]  /*47a0*/  UMOV UR51, 0x40000040 ;  /* 0x4000004000337882 */ /* 0x000fc60000000000 */
[----:B012---:R-:W-:Y:S01]  /*47b0*/  IADD3 R0, -R202, 0xb, RZ ;  /* 0x0000000bca007810 */ /* 0x007fe20007ffe1ff */
[----:B------:R-:W-:Y:S02]  /*47c0*/  WARPGROUP.DEPBAR.LE gsb0, 0x0 ;  /* 0x00008000000079c5 */ /* 0x000fe40000010000 */
[----:B------:R-:W-:-:S06]  /*47d0*/  WARPGROUP.ARRIVE ;  /* 0x00000000000079c5 */ /* 0x000fcc0000000000 */
        /* <DEDUP_REMOVED lines=22> */
[----:B------:R-:W-:Y:S01]  /*4940*/  UIADD3 UR54, UR5, 0x906, URZ ;  /* 0x0000090605367890 */ /* 0x000fe2000fffe03f */
[----:B------:R-:W-:Y:S01]  /*4950*/  UMOV UR55, 0x40000040 ;  /* 0x4000004000377882 */ /* 0x000fe20000000000 */
[----:B------:R-:W-:Y:S01]  /*4960*/  UMOV UR52, UR56 ;  /* 0x0000003800347c82 */ /* 0x000fe20008000000 */
[----:B------:R-:W-:Y:S01]  /*4970*/  UMOV UR53, UR57 ;  /* 0x0000003900357c82 */ /* 0x000fe20008000000 */
        /* <DEDUP_REMOVED lines=37> */
.L_x_10159:
        /* <DEDUP_REMOVED lines=60> */
[----:B------:R-:W-:-:S04]  /*4f90*/  FMUL.FTZ R198, R198, UR5 ;  /* 0x00000005c6c67c20 */ /* 0x000fc80008410000 */
        /* <DEDUP_REMOVED lines=77> */
[----:B------:R-:W-:Y:S01]  /*5470*/  SYNCS.ARRIVE.TRANS64.RED.A1T0 RZ, [UR5], RZ ;  /* 0x000000ffffff79a7 */ /* 0x000fe20008100405 */
[----:B------:R-:W3:Y:S01]  /*5480*/  SHFL.BFLY PT, R202, R207, 0x2, 0x1f ;  /* 0x0c401f00cfca7f89 */ /* 0x000ee200000e0000 */
[----:B------:R-:W-:-:S04]  /*5490*/  UIMAD UR5, UR38, 0xc00, UR6 ;  /* 0x00000c00260578a4 */ /* 0x000fc8000f8e0206 */
[----:B------:R-:W4:Y:S01]  /*54a0*/  MUFU.TANH R194, R194 ;  /* 0x000000c200c27308 */ /* 0x000f220000002400 */
[----:B-1----:R-:W-:Y:S02]  /*54b0*/  FMNMX.FTZ R204, R190, R205, !PT ;  /* 0x000000cdbecc7209 */ /* 0x002fe40007810000 */
[----:B------:R-:W-:-:S05]  /*54c0*/  UMOV UR10, UR5 ;  /* 0x00000005000a7c82 */ /* 0x000fca0008000000 */
[----:B------:R-:W1:Y:S01]  /*54d0*/  MUFU.TANH R195, R195 ;  /* 0x000000c300c37308 */ /* 0x000e620000002400 */
[----:B--2---:R-:W-:-:S07]  /*54e0*/  FMNMX.FTZ R199, R191, R204, !PT ;  /* 0x000000ccbfc77209 */ /* 0x004fce0007810000 */
[----:B------:R-:W2:Y:S01]  /*54f0*/  MUFU.TANH R198, R198 ;  /* 0x000000c600c67308 */ /* 0x000ea20000002400 */
[----:B----4-:R-:W-:-:S07]  /*5500*/  FMNMX.FTZ R204, R194, R199, !PT ;  /* 0x000000c7c2cc7209 */ /* 0x010fce0007810000 */
[----:B------:R-:W4:Y:S01]  /*5510*/  MUFU.TANH R203, R203 ;  /* 0x000000cb00cb7308 */ /* 0x000f220000002400 */
[----:B-1----:R-:W-:-:S04]  /*5520*/  FMNMX.FTZ R199, R195, R204, !PT ;  /* 0x000000ccc3c77209 */ /* 0x002fc80007810000 */
[----:B--2---:R-:W-:Y:S02]  /*5530*/  FMNMX.FTZ R206, R198, R199, !PT ;  /* 0x000000c7c6ce7209 */ /* 0x004fe40007810000 */
[----:B---3--:R-:W-:Y:S02]  /*5540*/  FMNMX.FTZ R199, R207, R202, !PT ;  /* 0x000000cacfc77209 */ /* 0x008fe40007810000 */
[----:B------:R-:W1:Y:S03]  /*5550*/  LDC R202, c[0x0][0xa80] ;  /* 0x0002a000ffca7b82 */ /* 0x000e660000000800 */
[----:B------:R-:W2:Y:S01]  /*5560*/  SHFL.BFLY PT, R204, R199, 0x1, 0x1f ;  /* 0x0c201f00c7cc7f89 */ /* 0x000ea200000e0000 */
[----:B----4-:R-:W-:-:S05]  /*5570*/  FMNMX.FTZ R206, R203, R206, !PT ;  /* 0x000000cecbce7209 */ /* 0x010fca0007810000 */
[----:B------:R-:W3:Y:S01]  /*5580*/  SHFL.BFLY PT, R205, R206, 0x2, 0x1f ;  /* 0x0c401f00cecd7f89 */ /* 0x000ee200000e0000 */
[----:B--2---:R-:W-:Y:S02]  /*5590*/  FMNMX.FTZ R199, R199, R204, !PT ;  /* 0x000000ccc7c77209 */ /* 0x004fe40007810000 */
[----:B---3--:R-:W-:-:S03]  /*55a0*/  FMNMX.FTZ R206, R206, R205, !PT ;  /* 0x000000cdcece7209 */ /* 0x008fc60007810000 */
[----:B------:R-:W-:-:S04]  /*55b0*/  FADD.FTZ R205, -R199, R200 ;  /* 0x000000c8c7cd7221 */ /* 0x000fc80000010100 */
[-C--:B-1----:R-:W-:Y:S01]  /*55c0*/  FMUL.FTZ R200, R205, R202.reuse ;  /* 0x000000cacdc87220 */ /* 0x082fe20000410000 */
[-C--:B------:R-:W-:Y:S01]  /*55d0*/  FMUL.FTZ R205, R199, R202.reuse ;  /* 0x000000cac7cd7220 */ /* 0x080fe20000410000 */
[----:B------:R-:W1:Y:S03]  /*55e0*/  SHFL.BFLY PT, R208, R206, 0x1, 0x1f ;  /* 0x0c201f00ced07f89 */ /* 0x000e6600000e0000 */
[-CC-:B------:R-:W-:Y:S01]  /*55f0*/  FFMA.FTZ R204, R153, R202.reuse, -R205.reuse ;  /* 0x000000ca99cc7223 */ /* 0x180fe200000108cd */
[-CC-:B------:R-:W-:Y:S01]  /*5600*/  FFMA.FTZ R207, R152, R202.reuse, -R205.reuse ;  /* 0x000000ca98cf7223 */ /* 0x180fe200000108cd */
[----:B------:R-:W2:Y:S01]  /*5610*/  S2R R153, SR_TID.X ;  /* 0x0000000000997919 */ /* 0x000ea20000002100 */
        /* <DEDUP_REMOVED lines=18> */
[----:B-1----:R-:W-:Y:S01]  /*5740*/  FMNMX.FTZ R156, R206, R208, !PT ;  /* 0x000000d0ce9c7209 */ /* 0x002fe20007810000 */
[----:B------:R-:W-:Y:S01]  /*5750*/  MUFU.EX2 R204, R204 ;  /* 0x000000cc00cc7308 */ /* 0x000fe20000000800 */
[-C--:B---3--:R-:W-:Y:S01]  /*5760*/  FMUL.FTZ R24, R24, R200.reuse ;  /* 0x000000c818187220 */ /* 0x088fe20000410000 */
[-C--:B------:R-:W-:Y:S01]  /*5770*/  FMUL.FTZ R25, R25, R200.reuse ;  /* 0x000000c819197220 */ /* 0x080fe20000410000 */
[----:B------:R-:W-:Y:S01]  /*5780*/  FMUL.FTZ R28, R28, R200 ;  /* 0x000000c81c1c7220 */ /* 0x000fe20000410000 */
[----:B------:R-:W-:Y:S01]  /*5790*/  FMUL.FTZ R209, R156, R202 ;  /* 0x000000ca9cd17220 */ /* 0x000fe20000410000 */
[-C--:B------:R-:W-:Y:S01]  /*57a0*/  FMUL.FTZ R29, R29, R200.reuse ;  /* 0x000000c81d1d7220 */ /* 0x080fe20000410000 */
[-C--:B------:R-:W-:Y:S01]  /*57b0*/  FMUL.FTZ R32, R32, R200.reuse ;  /* 0x000000c820207220 */ /* 0x080fe20000410000 */
[----:B------:R-:W-:Y:S01]  /*57c0*/  FMUL.FTZ R33, R33, R200 ;  /* 0x000000c821217220 */ /* 0x000fe20000410000 */
[----:B------:R1:W-:Y:S01]  /*57d0*/  MUFU.EX2 R206, R152 ;  /* 0x0000009800ce7308 */ /* 0x0003e20000000800 */
[-CC-:B------:R-:W-:Y:S01]  /*57e0*/  FFMA.FTZ R210, R154, R202.reuse, -R209.reuse ;  /* 0x000000ca9ad27223 */ /* 0x180fe200000108d1 */
[-CC-:B------:R-:W-:Y:S01]  /*57f0*/  FFMA.FTZ R158, R158, R202.reuse, -R209.reuse ;  /* 0x000000ca9e9e7223 */ /* 0x180fe200000108d1 */
[----:B------:R-:W-:Y:S01]  /*5800*/  FFMA.FTZ R159, R159, R202, -R209 ;  /* 0x000000ca9f9f7223 */ /* 0x000fe200000108d1 */
[----:B--2---:R-:W-:Y:S01]  /*5810*/  SHF.R.U32.HI R153, RZ, 0x7, R153 ;  /* 0x00000007ff997819 */ /* 0x004fe20000011699 */
[-C--:B------:R-:W-:Y:S01]  /*5820*/  FMUL.FTZ R36, R36, R200.reuse ;  /* 0x000000c824247220 */ /* 0x080fe20000410000 */
[-C--:B------:R-:W-:Y:S01]  /*5830*/  FMUL.FTZ R37, R37, R200.reuse ;  /* 0x000000c825257220 */ /* 0x080fe20000410000 */
[----:B------:R-:W-:Y:S01]  /*5840*/  FMUL.FTZ R40, R40, R200 ;  /* 0x000000c828287220 */ /* 0x000fe20000410000 */
[----:B------:R-:W-:Y:S01]  /*5850*/  MUFU.EX2 R157, R157 ;  /* 0x0000009d009d7308 */ /* 0x000fe20000000800 */
[----:B-1----:R-:W-:Y:S01]  /*5860*/  FADD.FTZ R152, -R156, R201 ;  /* 0x000000c99c987221 */ /* 0x002fe20000010100 */
[----:B------:R-:W-:Y:S01]  /*5870*/  FFMA.FTZ R201, R155, R202, -R209 ;  /* 0x000000ca9bc97223 */ /* 0x000fe200000108d1 */
[-C--:B------:R-:W-:Y:S01]  /*5880*/  FMUL.FTZ R41, R41, R200.reuse ;  /* 0x000000c829297220 */ /* 0x080fe20000410000 */
[----:B------:R-:W-:Y:S01]  /*5890*/  FMUL.FTZ R44, R44, R200 ;  /* 0x000000c82c2c7220 */ /* 0x000fe20000410000 */
[----:B------:R-:W-:Y:S01]  /*58a0*/  FMUL.FTZ R152, R152, R202 ;  /* 0x000000ca98987220 */ /* 0x000fe20000410000 */
        /* <DEDUP_REMOVED lines=19> */
[----:B-1----:R-:W-:-:S02]  /*59e0*/  VIADD R152, R153, 0x8 ;  /* 0x0000000899987836 */ /* 0x002fc40000000000 */
[-C--:B------:R-:W-:Y:S01]  /*59f0*/  FMUL.FTZ R77, R77, R200.reuse ;  /* 0x000000c84d4d7220 */ /* 0x080fe20000410000 */
[-C--:B------:R-:W-:Y:S01]  /*5a00*/  FMUL.FTZ R80, R80, R200.reuse ;  /* 0x000000c850507220 */ /* 0x080fe20000410000 */
[-C--:B------:R-:W-:Y:S01]  /*5a10*/  FMUL.FTZ R81, R81, R200.reuse ;  /* 0x000000c851517220 */ /* 0x080fe20000410000 */
[-C--:B------:R-:W-:Y:S01]  /*5a20*/  FMUL.FTZ R84, R84, R200.reuse ;  /* 0x000000c854547220 */ /* 0x080fe20000410000 */
[----:B------:R1:W-:Y:S01]  /*5a30*/  BAR.SYNC.DEFER_BLOCKING R152, 0x100 ;  /* 0x000400980000751d */ /* 0x0003e20000010000 */
        /* <DEDUP_REMOVED lines=99> */
[----:B-1----:R-:W-:Y:S01]  /*6070*/  F2FP.F16.F32.PACK_AB R152, R204, R207 ;  /* 0x000000cfcc98723e */ /* 0x002fe200000000ff */
[--C-:B------:R-:W-:Y:S01]  /*6080*/  FFMA.FTZ R162, R162, R202, -R209.reuse ;  /* 0x000000caa2a27223 */ /* 0x100fe200000108d1 */
[----:B------:R-:W-:Y:S01]  /*6090*/  F2FP.F16.F32.PACK_AB R154, R157, R206 ;  /* 0x000000ce9d9a723e */ /* 0x000fe200000000ff */
[--C-:B------:R-:W-:Y:S01]  /*60a0*/  FFMA.FTZ R163, R163, R202, -R209.reuse ;  /* 0x000000caa3a37223 */ /* 0x100fe200000108d1 */
[----:B---3--:R-:W-:Y:S01]  /*60b0*/  F2FP.F16.F32.PACK_AB R153, R201, R210 ;  /* 0x000000d2c999723e */ /* 0x008fe200000000ff */
[--C-:B------:R-:W-:Y:S01]  /*60c0*/  FFMA.FTZ R166, R166, R202, -R209.reuse ;  /* 0x000000caa6a67223 */ /* 0x100fe200000108d1 */
[----:B----4-:R-:W-:Y:S01]  /*60d0*/  F2FP.F16.F32.PACK_AB R155, R159, R158 ;  /* 0x0000009e9f9b723e */ /* 0x010fe200000000ff */
[-CC-:B------:R-:W-:Y:S01]  /*60e0*/  FFMA.FTZ R167, R167, R202.reuse, -R209.reuse ;  /* 0x000000caa7a77223 */ /* 0x180fe200000108d1 */
[----:B------:R-:W-:Y:S01]  /*60f0*/  MUFU.EX2 R160, R160 ;  /* 0x000000a000a07308 */ /* 0x000fe20000000800 */
[-CC-:B------:R-:W-:Y:S01]  /*6100*/  FFMA.FTZ R170, R170, R202.reuse, -R209.reuse ;  /* 0x000000caaaaa7223 */ /* 0x180fe200000108d1 */
[----:B------:R-:W-:Y:S01]  /*6110*/  WARPGROUP.ARRIVE ;  /* 0x00000000000079c5 */ /* 0x000fe20000000000 */
[-CC-:B------:R-:W-:Y:S01]  /*6120*/  FFMA.FTZ R171, R171, R202.reuse, -R209.reuse ;  /* 0x000000caabab7223 */ /* 0x180fe200000108d1 */
[-CC-:B------:R-:W-:Y:S01]  /*6130*/  FFMA.FTZ R174, R174, R202.reuse, -R209.reuse ;  /* 0x000000caaeae7223 */ /* 0x180fe200000108d1 */
[-CC-:B------:R-:W-:Y:S01]  /*6140*/  FFMA.FTZ R175, R175, R202.reuse, -R209.reuse ;  /* 0x000000caafaf7223 */ /* 0x180fe200000108d1 */
[-CC-:B------:R-:W-:Y:S01]  /*6150*/  FFMA.FTZ R178, R178, R202.reuse, -R209.reuse ;  /* 0x000000cab2b27223 */ /* 0x180fe200000108d1 */
[-CC-:B------:R-:W-:Y:S01]  /*6160*/  FFMA.FTZ R179, R179, R202.reuse, -R209.reuse ;  /* 0x000000cab3b37223 */ /* 0x180fe200000108d1 */
[----:B------:R-:W-:Y:S01]  /*6170*/  HGMMA.64x256x16.F32 R24, R152, gdesc[UR8].tnspB, R24, gsb0 ;  /* 0x43e0000898187df0 */ /* 0x000fe20008000818 */
[----:B------:R-:W1:Y:S01]  /*6180*/  MUFU.EX2 R161, R161 ;  /* 0x000000a100a17308 */ /* 0x000e620000000800 */
[----:B------:R-:W-:Y:S01]  /*6190*/  UIADD3 UR10, UR5, 0x80, URZ ;  /* 0x00000080050a7890 */ /* 0x000fe2000fffe03f */
[-CC-:B------:R-:W-:Y:S01]  /*61a0*/  FFMA.FTZ R182, R182, R202.reuse, -R209.reuse ;  /* 0x000000cab6b67223 */ /* 0x180fe200000108d1 */
[----:B------:R-:W-:Y:S01]  /*61b0*/  UMOV UR11, 0x40000040 ;  /* 0x40000040000b7882 */ /* 0x000fe20000000000 */
[-C--:B------:R-:W-:Y:S01]  /*61c0*/  FFMA.FTZ R183, R183, R202.reuse, -R209 ;  /* 0x000000cab7b77223 */ /* 0x080fe200000108d1 */
[-CC-:B------:R-:W-:Y:S01]  /*61d0*/  FFMA.FTZ R188, R188, R202.reuse, -R205.reuse ;  /* 0x000000cabcbc7223 */ /* 0x180fe200000108cd */
[-C--:B------:R-:W-:Y:S01]  /*61e0*/  FFMA.FTZ R189, R189, R202.reuse, -R205 ;  /* 0x000000cabdbd7223 */ /* 0x080fe200000108cd */
[-CC-:B------:R-:W-:Y:S01]  /*61f0*/  FFMA.FTZ R186, R186, R202.reuse, -R209.reuse ;  /* 0x000000cababa7223 */ /* 0x180fe200000108d1 */
[----:B------:R-:W-:Y:S01]  /*6200*/  MUFU.EX2 R164, R164 ;  /* 0x000000a400a47308 */ /* 0x000fe20000000800 */
[-CC-:B------:R-:W-:Y:S01]  /*6210*/  FFMA.FTZ R187, R187, R202.reuse, -R209.reuse ;  /* 0x000000cabbbb7223 */ /* 0x180fe200000108d1 */
[-CC-:B------:R-:W-:Y:S01]  /*6220*/  FFMA.FTZ R190, R190, R202.reuse, -R209.reuse ;  /* 0x000000cabebe7223 */ /* 0x180fe200000108d1 */
[-C--:B------:R-:W-:Y:S01]  /*6230*/  FFMA.FTZ R191, R191, R202.reuse, -R209 ;  /* 0x000000cabfbf7223 */ /* 0x080fe200000108d1 */
[-CC-:B------:R-:W-:Y:S01]  /*6240*/  FFMA.FTZ R192, R192, R202.reuse, -R205.reuse ;  /* 0x000000cac0c07223 */ /* 0x180fe200000108cd */
[-CC-:B------:R-:W-:Y:S01]  /*6250*/  FFMA.FTZ R193, R193, R202.reuse, -R205.reuse ;  /* 0x000000cac1c17223 */ /* 0x180fe200000108cd */
[-CC-:B------:R-:W-:Y:S01]  /*6260*/  FFMA.FTZ R196, R196, R202.reuse, -R205.reuse ;  /* 0x000000cac4c47223 */ /* 0x180fe200000108cd */
[-C--:B------:R-:W-:Y:S01]  /*6270*/  FFMA.FTZ R197, R197, R202.reuse, -R205 ;  /* 0x000000cac5c57223 */ /* 0x080fe200000108cd */
[----:B------:R-:W-:Y:S01]  /*6280*/  MUFU.EX2 R165, R165 ;  /* 0x000000a500a57308 */ /* 0x000fe20000000800 */
[-CC-:B------:R-:W-:Y:S01]  /*6290*/  FFMA.FTZ R194, R194, R202.reuse, -R209.reuse ;  /* 0x000000cac2c27223 */ /* 0x180fe200000108d1 */
[-CC-:B------:R-:W-:Y:S01]  /*62a0*/  FFMA.FTZ R195, R195, R202.reuse, -R209.reuse ;  /* 0x000000cac3c37223 */ /* 0x180fe200000108d1 */
[-CC-:B------:R-:W-:Y:S01]  /*62b0*/  FFMA.FTZ R198, R198, R202.reuse, -R209.reuse ;  /* 0x000000cac6c67223 */ /* 0x180fe200000108d1 */
[----:B------:R-:W-:Y:S01]  /*62c0*/  FFMA.FTZ R203, R203, R202, -R209 ;  /* 0x000000cacbcb7223 */ /* 0x000fe200000108d1 */
[----:B------:R-:W-:Y:S01]  /*62d0*/  FFMA.FTZ R23, R200, R23, R207 ;  /* 0x00000017c8177223 */ /* 0x000fe200000100cf */
[----:B------:R-:W-:-:S02]  /*62e0*/  FFMA.FTZ R22, R208, R22, R210 ;  /* 0x00000016d0167223 */ /* 0x000fc400000100d2 */
[----:B------:R-:W-:Y:S01]  /*62f0*/  MUFU.EX2 R162, R162 ;  /* 0x000000a200a27308 */ /* 0x000fe20000000800 */
[----:B------:R-:W-:Y:S01]  /*6300*/  FADD.FTZ R23, R204, R23 ;  /* 0x00000017cc177221 */ /* 0x000fe20000010000 */
[----:B------:R-:W-:-:S03]  /*6310*/  FADD.FTZ R201, R201, R22 ;  /* 0x00000016c9c97221 */ /* 0x000fc60000010000 */
[----:B------:R-:W-:Y:S01]  /*6320*/  FADD.FTZ R206, R206, R23 ;  /* 0x00000017cece7221 */ /* 0x000fe20000010000 */
[----:B------:R-:W-:Y:S02]  /*6330*/  FADD.FTZ R158, R158, R201 ;  /* 0x000000c99e9e7221 */ /* 0x000fe40000010000 */
[----:B------:R-:W2:Y:S01]  /*6340*/  MUFU.EX2 R163, R163 ;  /* 0x000000a300a37308 */ /* 0x000ea20000000800 */
[----:B------:R-:W-:Y:S01]  /*6350*/  FADD.FTZ R157, R157, R206 ;  /* 0x000000ce9d9d7221 */ /* 0x000fe20000010000 */
[----:B------:R-:W-:-:S06]  /*6360*/  FADD.FTZ R159, R159, R158 ;  /* 0x0000009e9f9f7221 */ /* 0x000fcc0000010000 */
        /* <DEDUP_REMOVED lines=120> */
.L_x_10160:
[----:B------:R-:W-:Y:S01]  /*6af0*/  UIADD3 UR4, UR4, 0x32460, URZ ;  /* 0x0003246004047890 */ /* 0x000fe2000fffe03f */
[----:B------:R-:W-:Y:S02]  /*6b00*/  IMAD.MOV.U32 R201, RZ, RZ, R156 ;  /* 0x000000ffffc97224 */ /* 0x000fe400078e009c */
[----:B------:R-:W-:Y:S01]  /*6b10*/  IMAD.MOV.U32 R200, RZ, RZ, R199 ;  /* 0x000000ffffc87224 */ /* 0x000fe200078e00c7 */
[----:B------:R-:W-:-:S09]  /*6b20*/  UPRMT UR4, UR58, 0x654, UR4 ;  /* 0x000006543a047896 */ /* 0x000fd20008000004 */
[----:B------:R-:W-:Y:S01]  /*6b30*/  SYNCS.ARRIVE.TRANS64.RED.A1T0 RZ, [UR4], RZ ;  /* 0x000000ffffff79a7 */ /* 0x000fe20008100404 */
[----:B------:R-:W-:Y:S05]  /*6b40*/  @P1 BRA `(.L_x_10161) ;  /* 0xffffffd400ac1947 */ /* 0x000fea000383ffff */
.L_x_10150:
[----:B------:R-:W0:Y:S01]  /*6b50*/  SHFL.BFLY PT, R4, R23, 0x2, 0x1f ;  /* 0x0c401f0017047f89 */ /* 0x000e2200000e0000 */
[----:B------:R-:W-:Y:S01]  /*6b60*/  IMAD.MOV.U32 R7, RZ, RZ, RZ ;  /* 0x000000ffff077224 */ /* 0x000fe200078e00ff */
[----:B------:R-:W-:Y:S01]  /*6b70*/  R2UR UR4, R219 ;  /* 0x00000000db0472ca */ /* 0x000fe200000e0000 */
[----:B------:R-:W-:Y:S01]  /*6b80*/  UIADD3 UR38, UR38, 0x1, URZ ;  /* 0x0000000126267890 */ /* 0x000fe2000fffe03f */
[----:B------:R-:W1:Y:S01]  /*6b90*/  SHFL.BFLY PT, R5, R22, 0x2, 0x1f ;  /* 0x0c401f0016057f89 */ /* 0x000e6200000e0000 */
[----:B------:R-:W-:Y:S01]  /*6ba0*/  IMAD.MOV.U32 R8, RZ, RZ, -0x800000 ;  /* 0xff800000ff087424 */ /* 0x000fe200078e00ff */
[----:B------:R2:W-:Y:S06]  /*6bb0*/  BAR.ARV R0, 0x100 ;  /* 0x000400000000751d */ /* 0x0005ec0000002000 */
[----:B------:R-:W-:-:S02]  /*6bc0*/  UISETP.NE.AND UP0, UPT, UR38, 0x2, UPT ;  /* 0x000000022600788c */ /* 0x000fc4000bf05270 */
[----:B------:R-:W-:Y:S06]  /*6bd0*/  BAR.ARV 0x8, 0x180 ;  /* 0x0206000000007b1d */ /* 0x000fec0000002000 */
[----:B------:R-:W-:Y:S01]  /*6be0*/  UIADD3 UR4, UR4, 0x1, URZ ;  /* 0x0000000104047890 */ /* 0x000fe2000fffe03f */
[----:B--2---:R-:W-:Y:S02]  /*6bf0*/  IMAD.MOV.U32 R0, RZ, RZ, -0x800000 ;  /* 0xff800000ff007424 */ /* 0x004fe400078e00ff */
[----:B0-----:R-:W-:Y:S01]  /*6c00*/  FADD.FTZ R4, R4, R23 ;  /* 0x0000001704047221 */ /* 0x001fe20000010000 */
[----:B------:R-:W-:Y:S01]  /*6c10*/  PLOP3.LUT P0, PT, PT, PT, PT, 0x8, 0x0 ;  /* 0x000000000000781c */ /* 0x000fe20003f0e170 */
[----:B------:R-:W-:Y:S01]  /*6c20*/  USEL UR38, UR38, URZ, UP0 ;  /* 0x0000003f26267287 */ /* 0x000fe20008000000 */
[----:B-1----:R-:W-:-:S02]  /*6c30*/  FADD.FTZ R6, R5, R22 ;  /* 0x0000001605067221 */ /* 0x002fc40000010000 */
[----:B------:R-:W0:Y:S01]  /*6c40*/  SHFL.BFLY PT, R3, R4, 0x1, 0x1f ;  /* 0x0c201f0004037f89 */ /* 0x000e2200000e0000 */
[----:B------:R-:W-:Y:S01]  /*6c50*/  MOV R219, UR4 ;  /* 0x0000000400db7c02 */ /* 0x000fe20008000f00 */
[----:B------:R-:W-:Y:S02]  /*6c60*/  USEL UR4, URZ, 0x1, UP0 ;  /* 0x000000013f047887 */ /* 0x000fe40008000000 */
[----:B------:R-:W1:Y:S02]  /*6c70*/  SHFL.BFLY PT, R5, R6, 0x1, 0x1f ;  /* 0x0c201f0006057f89 */ /* 0x000e6400000e0000 */
[----:B------:R-:W-:Y:S01]  /*6c80*/  ULOP3.LUT UR39, UR39, UR4, URZ, 0x3c, !UPT ;  /* 0x0000000427277292 */ /* 0x000fe2000f8e3c3f */
[----:B0-----:R-:W-:Y:S01]  /*6c90*/  FADD.FTZ R9, R4, R3 ;  /* 0x0000000304097221 */ /* 0x001fe20000010000 */
[----:B------:R-:W-:Y:S02]  /*6ca0*/  IMAD.MOV.U32 R3, RZ, RZ, RZ ;  /* 0x000000ffff037224 */ /* 0x000fe400078e00ff */
[----:B-1----:R-:W-:-:S02]  /*6cb0*/  FADD.FTZ R5, R6, R5 ;  /* 0x0000000506057221 */ /* 0x002fc40000010000 */
[----:B------:R-:W-:-:S03]  /*6cc0*/  FSETP.NE.FTZ.AND P1, PT, R9, RZ, PT ;  /* 0x000000ff0900720b */ /* 0x000fc60003f35000 */
[----:B------:R-:W-:-:S10]  /*6cd0*/  FSETP.NE.FTZ.AND P2, PT, R5, RZ, PT ;  /* 0x000000ff0500720b */ /* 0x000fd40003f55000 */
[----:B------:R-:W0:Y:S01]  /*6ce0*/  @P1 MUFU.RCP R7, R9 ;  /* 0x0000000900071308 */ /* 0x000e220000001000 */
[C---:B------:R-:W-:Y:S02]  /*6cf0*/  @P1 FMUL.FTZ R4, R202.reuse, 0.69314718246459960938 ;  /* 0x3f317218ca041820 */ /* 0x040fe40000410000 */
[----:B------:R-:W-:-:S05]  /*6d00*/  @P2 FMUL.FTZ R202, R202, 0.69314718246459960938 ;  /* 0x3f317218caca2820 */ /* 0x000fca0000410000 */
[----:B------:R-:W-:Y:S08]  /*6d10*/  @P1 MUFU.LG2 R6, R9 ;  /* 0x0000000900061308 */ /* 0x000ff00000000c00 */
[----:B------:R-:W1:Y:S01]  /*6d20*/  @P2 MUFU.RCP R3, R5 ;  /* 0x0000000500032308 */ /* 0x000e620000001000 */
        /* <DEDUP_REMOVED lines=65> */
[----:B------:R0:W1:Y:S01]  /*7140*/  @P2 MUFU.LG2 R7, R5 ;  /* 0x0000000500072308 */ /* 0x0000620000000c00 */
        /* <DEDUP_REMOVED lines=66> */
[----:B------:R-:W-:-:S07]  /*7570*/  @P2 FFMA.FTZ R0, R202, R156, R7 ;  /* 0x0000009cca002223 */ /* 0x000fce0000010007 */
.L_x_10136:
[----:B0-----:R-:W0:Y:S01]  /*7580*/  S2R R4, SR_CgaCtaId ;  /* 0x0000000000047919 */ /* 0x001e220000008800 */
        /* <DEDUP_REMOVED lines=46> */
[C---:B------:R-:W-:Y:S01]  /*7870*/  LOP3.LUT R11, R102.reuse, 0x380, RZ, 0xc0, !PT ;  /* 0x00000380660b7812 */ /* 0x040fe200078ec0ff */
[--C-:B------:R-:W-:Y:S01]  /*7880*/  IMAD.X R31, RZ, RZ, R103.reuse, P5 ;  /* 0x000000ffff1f7224 */ /* 0x100fe200028e0667 */
[----:B------:R-:W-:Y:S01]  /*7890*/  LOP3.LUT R14, R171, 0x380, RZ, 0xc0, !PT ;  /* 0x00000380ab0e7812 */ /* 0x000fe200078ec0ff */
[----:B------:R-:W-:Y:S01]  /*78a0*/  IMAD.X R21, RZ, RZ, R103, P3 ;  /* 0x000000ffff157224 */ /* 0x000fe200018e0667 */
[----:B------:R-:W-:-:S02]  /*78b0*/  IADD3 R179, P6, R102, 0x4020, RZ ;  /* 0x0000402066b37810 */ /* 0x000fc40007fde0ff */
[C---:B------:R-:W-:Y:S02]  /*78c0*/  IADD3 R183, P2, R102.reuse, 0x4060, RZ ;  /* 0x0000406066b77810 */ /* 0x040fe40007f5e0ff */
[----:B------:R-:W-:Y:S01]  /*78d0*/  LOP3.LUT R16, R173, 0x380, RZ, 0xc0, !PT ;  /* 0x00000380ad107812 */ /* 0x000fe200078ec0ff */
[--C-:B------:R-:W-:Y:S01]  /*78e0*/  IMAD.X R23, RZ, RZ, R103.reuse, P6 ;  /* 0x000000ffff177224 */ /* 0x100fe200030e0667 */
[C---:B------:R-:W-:Y:S01]  /*78f0*/  IADD3 R185, P1, R102.reuse, 0x8000, RZ ;  /* 0x0000800066b97810 */ /* 0x040fe20007f3e0ff */
[----:B------:R-:W-:Y:S01]  /*7900*/  IMAD.X R39, RZ, RZ, R103, P2 ;  /* 0x000000ffff277224 */ /* 0x000fe200010e0667 */
[----:B------:R-:W-:Y:S02]  /*7910*/  LOP3.LUT R18, R175, 0x380, RZ, 0xc0, !PT ;  /* 0x00000380af127812 */ /* 0x000fe400078ec0ff */
[----:B------:R-:W-:Y:S02]  /*7920*/  LOP3.LUT R20, R177, 0x380, RZ, 0xc0, !PT ;  /* 0x00000380b1147812 */ /* 0x000fe400078ec0ff */
[----:B------:R-:W-:-:S02]  /*7930*/  IADD3 R6, P5, R102, 0xc020, RZ ;  /* 0x0000c02066067810 */ /* 0x000fc40007fbe0ff */
[----:B------:R-:W-:Y:S02]  /*7940*/  SHF.R.U64 R11, R11, 0x3, RZ ;  /* 0x000000030b0b7819 */ /* 0x000fe400000012ff */
[----:B------:R-:W-:Y:S01]  /*7950*/  SHF.R.U64 R14, R14, 0x3, RZ ;  /* 0x000000030e0e7819 */ /* 0x000fe200000012ff */
[--C-:B------:R-:W-:Y:S01]  /*7960*/  IMAD.X R99, RZ, RZ, R103.reuse, P5 ;  /* 0x000000ffff637224 */ /* 0x100fe200028e0667 */
[----:B------:R-:W-:Y:S02]  /*7970*/  IADD3 R54, P0, R102, 0x8020, RZ ;  /* 0x0000802066367810 */ /* 0x000fe40007f1e0ff */
[----:B------:R-:W-:Y:S02]  /*7980*/  SHF.R.U64 R16, R16, 0x3, RZ ;  /* 0x0000000310107819 */ /* 0x000fe400000012ff */
[----:B------:R-:W-:Y:S01]  /*7990*/  LOP3.LUT R22, R179, 0x380, RZ, 0xc0, !PT ;  /* 0x00000380b3167812 */ /* 0x000fe200078ec0ff */
[----:B------:R-:W-:Y:S01]  /*79a0*/  IMAD.X R55, RZ, RZ, R103, P0 ;  /* 0x000000ffff377224 */ /* 0x000fe200000e0667 */
[----:B------:R-:W-:-:S02]  /*79b0*/  IADD3 R62, P4, R102, 0x8040, RZ ;  /* 0x00008040663e7810 */ /* 0x000fc40007f9e0ff */
[----:B------:R-:W-:Y:S02]  /*79c0*/  IADD3.X R47, RZ, R103, RZ, P1, !PT ;  /* 0x00000067ff2f7210 */ /* 0x000fe40000ffe4ff */
[----:B------:R-:W-:Y:S01]  /*79d0*/  SHF.R.U64 R18, R18, 0x3, RZ ;  /* 0x0000000312127819 */ /* 0x000fe200000012ff */
[--C-:B------:R-:W-:Y:S01]  /*79e0*/  IMAD.X R63, RZ, RZ, R103.reuse, P4 ;  /* 0x000000ffff3f7224 */ /* 0x100fe200020e0667 */
        /* <DEDUP_REMOVED lines=12> */
[----:B------:R-:W-:Y:S02]  /*7ab0*/  LOP3.LUT R14, R14, R171, RZ, 0x3c, !PT ;  /* 0x000000ab0e0e7212 */ /* 0x000fe400078e3cff */
[----:B------:R-:W-:Y:S02]  /*7ac0*/  LOP3.LUT R46, R185, 0x380, RZ, 0xc0, !PT ;  /* 0x00000380b92e7812 */ /* 0x000fe400078ec0ff */
[----:B------:R-:W-:Y:S02]  /*7ad0*/  LOP3.LUT R12, R6, 0x380, RZ, 0xc0, !PT ;  /* 0x00000380060c7812 */ /* 0x000fe400078ec0ff */
[----:B------:R-:W-:-:S02]  /*7ae0*/  LOP3.LUT R16, R16, R173, RZ, 0x3c, !PT ;  /* 0x000000ad10107212 */ /* 0x000fc400078e3cff */
[----:B------:R-:W-:Y:S02]  /*7af0*/  SHF.R.U64 R22, R22, 0x3, RZ ;  /* 0x0000000316167819 */ /* 0x000fe400000012ff */
[----:B------:R-:W-:Y:S02]  /*7b00*/  LOP3.LUT R171, R54, 0x380, RZ, 0xc0, !PT ;  /* 0x0000038036ab7812 */ /* 0x000fe400078ec0ff */
[----:B------:R-:W-:Y:S02]  /*7b10*/  LOP3.LUT R18, R18, R175, RZ, 0x3c, !PT ;  /* 0x000000af12127212 */ /* 0x000fe400078e3cff */
[----:B------:R-:W-:Y:S02]  /*7b20*/  SHF.R.U64 R30, R30, 0x3, RZ ;  /* 0x000000031e1e7819 */ /* 0x000fe400000012ff */
[----:B------:R-:W-:Y:S02]  /*7b30*/  LOP3.LUT R173, R62, 0x380, RZ, 0xc0, !PT ;  /* 0x000003803ead7812 */ /* 0x000fe400078ec0ff */
[----:B------:R-:W-:-:S02]  /*7b40*/  LOP3.LUT R20, R20, R177, RZ, 0x3c, !PT ;  /* 0x000000b114147212 */ /* 0x000fc400078e3cff */
[----:B------:R-:W-:Y:S02]  /*7b50*/  SHF.R.U64 R38, R38, 0x3, RZ ;  /* 0x0000000326267819 */ /* 0x000fe400000012ff */
[----:B------:R-:W-:Y:S02]  /*7b60*/  LOP3.LUT R175, R70, 0x380, RZ, 0xc0, !PT ;  /* 0x0000038046af7812 */ /* 0x000fe400078ec0ff */
[----:B------:R-:W-:Y:S02]  /*7b70*/  LOP3.LUT R98, R157, 0x380, RZ, 0xc0, !PT ;  /* 0x000003809d627812 */ /* 0x000fe400078ec0ff */
[----:B------:R-:W-:Y:S02]  /*7b80*/  SHF.R.U64 R46, R46, 0x3, RZ ;  /* 0x000000032e2e7819 */ /* 0x000fe400000012ff */
[----:B------:R-:W-:Y:S02]  /*7b90*/  LOP3.LUT R177, R94, 0x380, RZ, 0xc0, !PT ;  /* 0x000003805eb17812 */ /* 0x000fe400078ec0ff */
[----:B------:R-:W-:Y:S01]  /*7ba0*/  MOV R102, R102 ;  /* 0x0000006600667202 */ /* 0x000fe20000000f00 */
[----:B------:R-:W-:Y:S01]  /*7bb0*/  BAR.SYNC.DEFER_BLOCKING 0x1, 0x100 ;  /* 0x0044000000007b1d */ /* 0x000fe20000010000 */
[----:B------:R-:W-:-:S02]  /*7bc0*/  SHF.R.U64 R29, R12, 0x3, RZ ;  /* 0x000000030c1d7819 */ /* 0x000fc400000012ff */
[----:B------:R-:W-:Y:S02]  /*7bd0*/  LOP3.LUT R22, R22, R179, RZ, 0x3c, !PT ;  /* 0x000000b316167212 */ /* 0x000fe400078e3cff */
[----:B------:R-:W-:Y:S02]  /*7be0*/  SHF.R.U64 R171, R171, 0x3, RZ ;  /* 0x00000003abab7819 */ /* 0x000fe400000012ff */
[----:B------:R-:W-:Y:S02]  /*7bf0*/  MOV R15, R14 ;  /* 0x0000000e000f7202 */ /* 0x000fe40000000f00 */
[----:B------:R-:W-:Y:S02]  /*7c00*/  LOP3.LUT R30, R30, R181, RZ, 0x3c, !PT ;  /* 0x000000b51e1e7212 */ /* 0x000fe400078e3cff */
[----:B------:R-:W-:Y:S02]  /*7c10*/  SHF.R.U64 R173, R173, 0x3, RZ ;  /* 0x00000003adad7819 */ /* 0x000fe400000012ff */
[----:B------:R-:W-:-:S02]  /*7c20*/  MOV R16, R16 ;  /* 0x0000001000107202 */ /* 0x000fc40000000f00 */
[----:B------:R-:W-:Y:S02]  /*7c30*/  LOP3.LUT R38, R38, R183, RZ, 0x3c, !PT ;  /* 0x000000b726267212 */ /* 0x000fe400078e3cff */
[----:B------:R-:W-:Y:S02]  /*7c40*/  SHF.R.U64 R175, R175, 0x3, RZ ;  /* 0x00000003afaf7819 */ /* 0x000fe400000012ff */
[----:B------:R-:W-:Y:S02]  /*7c50*/  LOP3.LUT R103, R156, 0x380, RZ, 0xc0, !PT ;  /* 0x000003809c677812 */ /* 0x000fe400078ec0ff */
[----:B------:R-:W-:Y:S02]  /*7c60*/  SHF.R.U64 R12, R98, 0x3, RZ ;  /* 0x00000003620c7819 */ /* 0x000fe400000012ff */
[----:B------:R-:W-:Y:S01]  /*7c70*/  MOV R18, R18 ;  /* 0x0000001200127202 */ /* 0x000fe20000000f00 */
[----:B------:R-:W-:Y:S01]  /*7c80*/  STSM.16.M88.4 [R102], R24 ;  /* 0x0000001866007844 */ /* 0x000fe20000000200 */
[----:B------:R-:W-:-:S02]  /*7c90*/  LOP3.LUT R46, R46, R185, RZ, 0x3c, !PT ;  /* 0x000000b92e2e7212 */ /* 0x000fc400078e3cff */
[----:B------:R-:W-:Y:S01]  /*7ca0*/  SHF.R.U64 R177, R177, 0x3, RZ ;  /* 0x00000003b1b17819 */ /* 0x000fe200000012ff */
[----:B------:R-:W-:Y:S01]  /*7cb0*/  STSM.16.M88.4 [R15], R32 ;  /* 0x000000200f007844 */ /* 0x000fe20000000200 */
[----:B------:R-:W-:Y:S02]  /*7cc0*/  LOP3.LUT R98, R29, R6, RZ, 0x3c, !PT ;  /* 0x000000061d627212 */ /* 0x000fe400078e3cff */
[----:B------:R-:W-:Y:S01]  /*7cd0*/  MOV R20, R20 ;  /* 0x0000001400147202 */ /* 0x000fe20000000f00 */
[----:B------:R-:W-:Y:S01]  /*7ce0*/  STSM.16.M88.4 [R16], R40 ;  /* 0x0000002810007844 */ /* 0x000fe20000000200 */
[----:B------:R-:W-:Y:S02]  /*7cf0*/  F2FP.F16.F32.PACK_AB R59, R154, R59 ;  /* 0x0000003b9a3b723e */ /* 0x000fe400000000ff */
[----:B------:R-:W-:Y:S01]  /*7d00*/  F2FP.F16.F32.PACK_AB R65, R153, R66 ;  /* 0x000000429941723e */ /* 0x000fe200000000ff */
[----:B------:R-:W-:Y:S01]  /*7d10*/  STSM.16.M88.4 [R18], R48 ;  /* 0x0000003012007844 */ /* 0x000fe20000000200 */
[----:B------:R-:W-:-:S02]  /*7d20*/  F2FP.F16.F32.PACK_AB R72, R73, R72 ;  /* 0x000000484948723e */ /* 0x000fc400000000ff */
[----:B------:R-:W-:Y:S01]  /*7d30*/  LOP3.LUT R54, R171, R54, RZ, 0x3c, !PT ;  /* 0x00000036ab367212 */ /* 0x000fe200078e3cff */
[----:B------:R-:W-:Y:S01]  /*7d40*/  STSM.16.M88.4 [R20], R56 ;  /* 0x0000003814007844 */ /* 0x000fe20000000200 */
[----:B------:R-:W-:Y:S02]  /*7d50*/  MOV R22, R22 ;  /* 0x0000001600167202 */ /* 0x000fe40000000f00 */
[----:B------:R-:W-:Y:S02]  /*7d60*/  F2FP.F16.F32.PACK_AB R66, R69, R68 ;  /* 0x000000444542723e */ /* 0x000fe400000000ff */
[----:B------:R-:W-:Y:S02]  /*7d70*/  F2FP.F16.F32.PACK_AB R67, R152, R67 ;  /* 0x000000439843723e */ /* 0x000fe400000000ff */
[----:B------:R-:W-:Y:S02]  /*7d80*/  F2FP.F16.F32.PACK_AB R73, R9, R74 ;  /* 0x0000004a0949723e */ /* 0x000fe400000000ff */
[----:B------:R-:W-:Y:S01]  /*7d90*/  F2FP.F16.F32.PACK_AB R80, R81, R80 ;  /* 0x000000505150723e */ /* 0x000fe200000000ff */
[----:B------:R-:W-:Y:S01]  /*7da0*/  STSM.16.M88.4 [R22], R64 ;  /* 0x0000004016007844 */ /* 0x000fe20000000200 */
[----:B------:R-:W-:-:S02]  /*7db0*/  LOP3.LUT R62, R173, R62, RZ, 0x3c, !PT ;  /* 0x0000003ead3e7212 */ /* 0x000fc400078e3cff */
[----:B------:R-:W-:Y:S02]  /*7dc0*/  MOV R30, R30 ;  /* 0x0000001e001e7202 */ /* 0x000fe40000000f00 */
[----:B------:R-:W-:Y:S02]  /*7dd0*/  F2FP.F16.F32.PACK_AB R74, R77, R76 ;  /* 0x0000004c4d4a723e */ /* 0x000fe400000000ff */
[----:B------:R-:W-:Y:S02]  /*7de0*/  F2FP.F16.F32.PACK_AB R75, R75, R78 ;  /* 0x0000004e4b4b723e */ /* 0x000fe400000000ff */
[----:B------:R-:W-:Y:S02]  /*7df0*/  F2FP.F16.F32.PACK_AB R81, R83, R82 ;  /* 0x000000525351723e */ /* 0x000fe400000000ff */
[----:B------:R-:W-:Y:S01]  /*7e00*/  LOP3.LUT R70, R175, R70, RZ, 0x3c, !PT ;  /* 0x00000046af467212 */ /* 0x000fe200078e3cff */
[----:B------:R0:W-:Y:S01]  /*7e10*/  STSM.16.M88.4 [R30], R72 ;  /* 0x000000481e007844 */ /* 0x0001e20000000200 */
[----:B------:R-:W-:-:S02]  /*7e20*/  SHF.R.U64 R103, R103, 0x3, RZ ;  /* 0x0000000367677819 */ /* 0x000fc400000012ff */
[----:B------:R-:W-:Y:S02]  /*7e30*/  MOV R38, R38 ;  /* 0x0000002600267202 */ /* 0x000fe40000000f00 */
[----:B------:R-:W-:Y:S02]  /*7e40*/  F2FP.F16.F32.PACK_AB R82, R85, R84 ;  /* 0x000000545552723e */ /* 0x000fe400000000ff */
[----:B------:R-:W-:Y:S02]  /*7e50*/  F2FP.F16.F32.PACK_AB R83, R87, R86 ;  /* 0x000000565753723e */ /* 0x000fe400000000ff */
[----:B------:R-:W-:Y:S02]  /*7e60*/  LOP3.LUT R94, R177, R94, RZ, 0x3c, !PT ;  /* 0x0000005eb15e7212 */ /* 0x000fe400078e3cff */
[----:B------:R-:W-:Y:S01]  /*7e70*/  MOV R46, R46 ;  /* 0x0000002e002e7202 */ /* 0x000fe20000000f00 */
[----:B------:R1:W-:Y:S01]  /*7e80*/  STSM.16.M88.4 [R38], R80 ;  /* 0x0000005026007844 */ /* 0x0003e20000000200 */
[----:B------:R-:W-:-:S02]  /*7e90*/  MOV R6, R98 ;  /* 0x0000006200067202 */ /* 0x000fc40000000f00 */
        /* <DEDUP_REMOVED lines=9> */
[----:B------:R-:W-:Y:S01]  /*7f30*/  R2UR UR4, R218 ;  /* 0x00000000da0472ca */ /* 0x000fe200000e0000 */
[----:B------:R-:W-:Y:S01]  /*7f40*/  ULDC UR7, c[0x0][0xb88] ;  /* 0x0002e20000077ab9 */ /* 0x000fe20000000800 */
[----:B------:R-:W-:Y:S01]  /*7f50*/  F2FP.F16.F32.PACK_AB R77, R91, R90 ;  /* 0x0000005a5b4d723e */ /* 0x000fe200000000ff */
[----:B0-----:R-:W0:Y:S01]  /*7f60*/  LDC R72, c[0x0][0xce8] ;  /* 0x00033a00ff487b82 */ /* 0x001e220000000800 */
[----:B------:R-:W-:-:S02]  /*7f70*/  F2FP.F16.F32.PACK_AB R78, R93, R92 ;  /* 0x0000005c5d4e723e */ /* 0x000fc400000000ff */
[----:B------:R-:W-:Y:S02]  /*7f80*/  MOV R54, R54 ;  /* 0x0000003600367202 */ /* 0x000fe40000000f00 */
[----:B------:R-:W-:Y:S01]  /*7f90*/  F2FP.F16.F32.PACK_AB R97, R167, R166 ;  /* 0x000000a6a761723e */ /* 0x000fe200000000ff */
[----:B------:R1:W-:Y:S01]  /*7fa0*/  STSM.16.M88.4 [R46], R76 ;  /* 0x0000004c2e007844 */ /* 0x0003e20000000200 */
[----:B------:R-:W-:Y:S02]  /*7fb0*/  F2FP.F16.F32.PACK_AB R98, R101, R100 ;  /* 0x000000646562723e */ /* 0x000fe400000000ff */
[----:B------:R-:W-:Y:S02]  /*7fc0*/  F2FP.F16.F32.PACK_AB R99, R169, R168 ;  /* 0x000000a8a963723e */ /* 0x000fe400000000ff */
[----:B------:R-:W-:Y:S02]  /*7fd0*/  F2FP.F16.F32.PACK_AB R105, R107, R106 ;  /* 0x0000006a6b69723e */ /* 0x000fe400000000ff */
[----:B------:R-:W-:Y:S01]  /*7fe0*/  LOP3.LUT R10, R12, R157, RZ, 0x3c, !PT ;  /* 0x0000009d0c0a7212 */ /* 0x000fe200078e3cff */
[----:B------:R1:W-:Y:S01]  /*7ff0*/  STSM.16.M88.4 [R54], R96 ;  /* 0x0000006036007844 */ /* 0x0003e20000000200 */
[----:B------:R-:W-:-:S02]  /*8000*/  MOV R62, R62 ;  /* 0x0000003e003e7202 */ /* 0x000fc40000000f00 */
[----:B------:R-:W-:Y:S02]  /*8010*/  F2FP.F16.F32.PACK_AB R106, R109, R108 ;  /* 0x0000006c6d6a723e */ /* 0x000fe400000000ff */
[----:B------:R-:W-:Y:S02]  /*8020*/  F2FP.F16.F32.PACK_AB R107, R111, R110 ;  /* 0x0000006e6f6b723e */ /* 0x000fe400000000ff */
[----:B------:R-:W-:Y:S02]  /*8030*/  F2FP.F16.F32.PACK_AB R113, R115, R114 ;  /* 0x000000727371723e */ /* 0x000fe400000000ff */
[----:B------:R-:W-:Y:S01]  /*8040*/  LOP3.LUT R12, R103, R156, RZ, 0x3c, !PT ;  /* 0x0000009c670c7212 */ /* 0x000fe200078e3cff */
[----:B------:R1:W-:Y:S01]  /*8050*/  STSM.16.M88.4 [R62], R104 ;  /* 0x000000683e007844 */ /* 0x0003e20000000200 */
[----:B------:R-:W-:Y:S02]  /*8060*/  MOV R70, R70 ;  /* 0x0000004600467202 */ /* 0x000fe40000000f00 */
[----:B------:R-:W-:-:S02]  /*8070*/  F2FP.F16.F32.PACK_AB R114, R117, R116 ;  /* 0x000000747572723e */ /* 0x000fc400000000ff */
[----:B------:R-:W-:Y:S02]  /*8080*/  F2FP.F16.F32.PACK_AB R115, R119, R118 ;  /* 0x000000767773723e */ /* 0x000fe400000000ff */
[----:B------:R-:W-:Y:S02]  /*8090*/  F2FP.F16.F32.PACK_AB R121, R123, R122 ;  /* 0x0000007a7b79723e */ /* 0x000fe400000000ff */
[----:B------:R-:W-:Y:S01]  /*80a0*/  MOV R94, R94 ;  /* 0x0000005e005e7202 */ /* 0x000fe20000000f00 */
        /* <DEDUP_REMOVED lines=8> */
[----:B------:R-:W-:Y:S01]  /*8130*/  MOV R14, R10 ;  /* 0x0000000a000e7202 */ /* 0x000fe20000000f00 */
[----:B------:R1:W-:Y:S01]  /*8140*/  STSM.16.M88.4 [R6], R128 ;  /* 0x0000008006007844 */ /* 0x0003e20000000200 */
[----:B------:R-:W-:Y:S01]  /*8150*/  F2FP.F16.F32.PACK_AB R138, R141, R140 ;  /* 0x0000008c8d8a723e */ /* 0x000fe200000000ff */
[----:B------:R-:W-:Y:S01]  /*8160*/  IMAD.U32 R10, RZ, RZ, UR8 ;  /* 0x00000008ff0a7e24 */ /* 0x000fe2000f8e00ff */
[----:B------:R-:W-:-:S02]  /*8170*/  F2FP.F16.F32.PACK_AB R139, R143, R142 ;  /* 0x0000008e8f8b723e */ /* 0x000fc400000000ff */
[----:B------:R-:W-:Y:S02]  /*8180*/  F2FP.F16.F32.PACK_AB R145, R147, R146 ;  /* 0x000000929391723e */ /* 0x000fe400000000ff */
[----:B------:R-:W-:Y:S01]  /*8190*/  MOV R12, R12 ;  /* 0x0000000c000c7202 */ /* 0x000fe20000000f00 */
[----:B------:R1:W-:Y:S01]  /*81a0*/  STSM.16.M88.4 [R14], R136 ;  /* 0x000000880e007844 */ /* 0x0003e20000000200 */
[----:B------:R-:W-:Y:S02]  /*81b0*/  F2FP.F16.F32.PACK_AB R146, R149, R148 ;  /* 0x000000949592723e */ /* 0x000fe400000000ff */
[----:B------:R-:W-:Y:S02]  /*81c0*/  F2FP.F16.F32.PACK_AB R147, R3, R150 ;  /* 0x000000960393723e */ /* 0x000fe400000000ff */
[----:B------:R-:W-:Y:S02]  /*81d0*/  PLOP3.LUT P0, PT, PT, PT, UP0, 0x80, 0x0 ;  /* 0x000000000000781c */ /* 0x000fe40003f0f008 */
[----:B------:R-:W-:Y:S01]  /*81e0*/  MOV R11, UR9 ;  /* 0x00000009000b7c02 */ /* 0x000fe20008000f00 */
[----:B------:R1:W-:Y:S01]  /*81f0*/  STSM.16.M88.4 [R12], R144 ;  /* 0x000000900c007844 */ /* 0x0003e20000000200 */
[----:B------:R-:W-:Y:S01]  /*8200*/  ULDC.64 UR8, c[0x0][0xd08] ;  /* 0x0003420000087ab9 */ /* 0x000fe20000000a00 */
[----:B------:R-:W-:Y:S01]  /*8210*/  R2UR UR10, R215 ;  /* 0x00000000d70a72ca */ /* 0x000fe200000e0000 */
[----:B------:R-:W-:Y:S07]  /*8220*/  BAR.SYNC.DEFER_BLOCKING 0x1, 0x100 ;  /* 0x0044000000007b1d */ /* 0x000fee0000010000 */
[----:B------:R-:W2:Y:S01]  /*8230*/  @P0 LDG.E R3, desc[UR36][R10.64] ;  /* 0x000000240a030981 */ /* 0x000ea2000c1e1900 */
[----:B------:R-:W-:Y:S01]  /*8240*/  UISETP.NE.U32.AND UP1, UPT, UR8, URZ, UPT ;  /* 0x0000003f0800728c */ /* 0x000fe2000bf25070 */
[----:B0-----:R-:W-:-:S03]  /*8250*/  ISETP.NE.AND P1, PT, R72, 0x1, PT ;  /* 0x000000014800780c */ /* 0x001fc60003f25270 */
[----:B------:R-:W-:Y:S01]  /*8260*/  IMAD.U32 R15, RZ, RZ, UR10 ;  /* 0x0000000aff0f7e24 */ /* 0x000fe2000f8e00ff */
[----:B------:R-:W-:-:S06]  /*8270*/  UISETP.NE.AND.EX UP1, UPT, UR9, URZ, UPT, UP1 ;  /* 0x0000003f0900728c */ /* 0x000fcc000bf25310 */
[----:B------:R-:W-:-:S03]  /*8280*/  PLOP3.LUT P2, PT, PT, PT, UP1, 0x80, 0x0 ;  /* 0x000000000000781c */ /* 0x000fc60003f4f018 */
[----:B------:R-:W0:Y:S02]  /*8290*/  @P1 LDC R9, c[0x0][0xcec] ;  /* 0x00033b00ff091b82 */ /* 0x000e240000000800 */
[----:B------:R-:W-:-:S04]  /*82a0*/  @UP1 ULEA UR8, UP2, UR61, UR8, 0x2 ;  /* 0x000000083d081291 */ /* 0x000fc8000f84103f */
[----:B------:R-:W-:Y:S02]  /*82b0*/  @UP1 ULEA.HI.X UR9, UR61, UR9, UR4, 0x2, UP2 ;  /* 0x000000093d091291 */ /* 0x000fe400090f1404 */
[----:B------:R-:W-:Y:S01]  /*82c0*/  IMAD.U32 R16, RZ, RZ, UR8 ;  /* 0x00000008ff107e24 */ /* 0x000fe2000f8e00ff */
[----:B------:R-:W-:Y:S01]  /*82d0*/  UMOV UR4, URZ ;  /* 0x0000003f00047c82 */ /* 0x000fe20008000000 */
[----:B------:R-:W3:Y:S02]  /*82e0*/  @P1 LDC R13, c[0x0][0xcf0] ;  /* 0x00033c00ff0d1b82 */ /* 0x000ee40000000800 */
[----:B------:R-:W-:Y:S01]  /*82f0*/  IMAD.U32 R17, RZ, RZ, UR9 ;  /* 0x00000009ff117e24 */ /* 0x000fe2000f8e00ff */
[----:B--2---:R-:W-:Y:S01]  /*8300*/  @P0 R2UR UR4, R3 ;  /* 0x00000000030402ca */ /* 0x004fe200000e0000 */
[----:B------:R-:W-:-:S06]  /*8310*/  IMAD.U32 R3, RZ, RZ, UR7 ;  /* 0x00000007ff037e24 */ /* 0x000fcc000f8e00ff */
[----:B------:R1:W5:Y:S01]  /*8320*/  @P2 LDG.E R3, desc[UR36][R16.64] ;  /* 0x0000002410032981 */ /* 0x000362000c1e1900 */
[----:B0--3--:R-:W-:Y:S07]  /*8330*/  @P2 BRA `(.L_x_10164) ;  /* 0x0000000000102947 */ /* 0x009fee0003800000 */
[----:B------:R-:W-:Y:S05]  /*8340*/  @!P0 BRA `(.L_x_10164) ;  /* 0x00000000000c8947 */ /* 0x000fea0003800000 */
[----:B-1----:R-:W2:Y:S04]  /*8350*/  LDG.E R6, desc[UR36][R10.64] ;  /* 0x000000240a067981 */ /* 0x002ea8000c1e1900 */
[----:B-----5:R-:W2:Y:S02]  /*8360*/  LDG.E R3, desc[UR36][R10.64+0x4] ;  /* 0x000004240a037981 */ /* 0x020ea4000c1e1900 */
[----:B--2---:R-:W-:-:S07]  /*8370*/  IMAD.IADD R3, R3, 0x1, -R6 ;  /* 0x0000000103037824 */ /* 0x004fce00078e0a06 */
.L_x_10164:
[----:B------:R-:W-:Y:S01]  /*8380*/  R2UR UR17, R216 ;  /* 0x00000000d81172ca */ /* 0x000fe200000e0000 */
[----:B------:R-:W-:Y:S01]  /*8390*/  ULDC.64 UR12, c[0x0][0xc90] ;  /* 0x00032400000c7ab9 */ /* 0x000fe20000000a00 */
[----:B------:R-:W-:Y:S01]  /*83a0*/  R2UR UR15, R218 ;  /* 0x00000000da0f72ca */ /* 0x000fe200000e0000 */
[----:B------:R-:W-:Y:S01]  /*83b0*/  USHF.R.S32.HI UR11, URZ, 0x1f, UR4 ;  /* 0x0000001f3f0b7899 */ /* 0x000fe20008011404 */
[----:B-1----:R-:W-:Y:S01]  /*83c0*/  IMAD R12, R15, 0x80, R224 ;  /* 0x000000800f0c7824 */ /* 0x002fe200078e02e0 */
[----:B------:R-:W-:Y:S01]  /*83d0*/  UMOV UR10, UR4 ;  /* 0x00000004000a7c82 */ /* 0x000fe20008000000 */
[----:B------:R-:W-:Y:S01]  /*83e0*/  USEL UR61, UR61, URZ, !UP0 ;  /* 0x0000003f3d3d7287 */ /* 0x000fe2000c000000 */
[----:B------:R-:W-:Y:S01]  /*83f0*/  R2UR UR16, R215 ;  /* 0x00000000d71072ca */ /* 0x000fe200000e0000 */
[----:B------:R-:W-:Y:S01]  /*8400*/  @P1 IMAD.HI.U32 R6, R12, R9, RZ ;  /* 0x000000090c061227 */ /* 0x000fe200078e00ff */
[----:B------:R-:W0:Y:S03]  /*8410*/  @P1 LDC R73, c[0x0][0xcf0] ;  /* 0x00033c00ff491b82 */ /* 0x000e260000000800 */
[----:B------:R-:W-:Y:S01]  /*8420*/  IMAD.MOV.U32 R10, RZ, RZ, R12 ;  /* 0x000000ffff0a7224 */ /* 0x000fe200078e000c */
[----:B------:R-:W-:Y:S01]  /*8430*/  USHF.R.S32.HI UR14, URZ, 0x1f, UR17 ;  /* 0x0000001f3f0e7899 */ /* 0x000fe20008011411 */
[----:B------:R-:W-:Y:S01]  /*8440*/  @P1 SHF.R.U32.HI R10, RZ, R13, R6 ;  /* 0x0000000dff0a1219 */ /* 0x000fe20000011606 */
[----:B------:R-:W-:Y:S01]  /*8450*/  UIMAD.WIDE.U32 UR8, UR17, UR12, UR10 ;  /* 0x0000000c110872a5 */ /* 0x000fe2000f8e000a */
[----:B------:R-:W-:Y:S01]  /*8460*/  IMAD R9, R217, 0x40, R2 ;  /* 0x00000040d9097824 */ /* 0x000fe200078e0202 */
[----:B------:R-:W-:Y:S01]  /*8470*/  UIMAD UR7, UR14, UR12, URZ ;  /* 0x0000000c0e0772a4 */ /* 0x000fe2000f8e023f */
[----:B------:R-:W-:Y:S01]  /*8480*/  IADD3 R11, -R10, RZ, RZ ;  /* 0x000000ff0a0b7210 */ /* 0x000fe20007ffe1ff */
[----:B------:R-:W-:Y:S01]  /*8490*/  USEL UR15, UR15, URZ, !UP0 ;  /* 0x0000003f0f0f7287 */ /* 0x000fe2000c000000 */
[----:B------:R-:W-:Y:S01]  /*84a0*/  IMAD.WIDE R4, R9, 0x2, R4 ;  /* 0x0000000209047825 */ /* 0x000fe200078e0204 */
[----:B------:R-:W-:Y:S01]  /*84b0*/  UIMAD UR7, UR17, UR13, UR7 ;  /* 0x0000000d110772a4 */ /* 0x000fe2000f8e0207 */
[----:B------:R-:W-:-:S02]  /*84c0*/  SHF.R.S32.HI R6, RZ, 0x1f, R10 ;  /* 0x0000001fff067819 */ /* 0x000fc4000001140a */
[----:B------:R-:W-:Y:S01]  /*84d0*/  ULDC.64 UR12, c[0x0][0xc98] ;  /* 0x00032600000c7ab9 */ /* 0x000fe20000000a00 */
[----:B------:R-:W-:Y:S01]  /*84e0*/  UIADD3 UR9, UR9, UR7, URZ ;  /* 0x0000000709097290 */ /* 0x000fe2000fffe03f */
[----:B------:R-:W-:Y:S01]  /*84f0*/  IMAD R9, R72, R11, R12 ;  /* 0x0000000b48097224 */ /* 0x000fe200078e020c */
[----:B------:R-:W-:Y:S01]  /*8500*/  UIMAD UR7, UR15, UR12, URZ ;  /* 0x0000000c0f0772a4 */ /* 0x000fe2000f8e023f */
[C---:B------:R-:W-:Y:S01]  /*8510*/  IADD3 R33, P2, R4.reuse, 0x5000, RZ ;  /* 0x0000500004217810 */ /* 0x040fe20007f5e0ff */
[----:B------:R-:W-:Y:S01]  /*8520*/  UIMAD.WIDE.U32 UR8, UR61, UR12, UR8 ;  /* 0x0000000c3d0872a5 */ /* 0x000fe2000f8e0008 */
[C---:B------:R-:W-:Y:S01]  /*8530*/  IADD3 R17, P5, R4.reuse, 0x1000, RZ ;  /* 0x0000100004117810 */ /* 0x040fe20007fbe0ff */
[----:B------:R-:W-:Y:S01]  /*8540*/  UIMAD UR7, UR61, UR13, UR7 ;  /* 0x0000000d3d0772a4 */ /* 0x000fe2000f8e0207 */
[C---:B------:R-:W-:Y:S01]  /*8550*/  IADD3 R21, P4, R4.reuse, 0x2000, RZ ;  /* 0x0000200004157810 */ /* 0x040fe20007f9e0ff */
[----:B-----5:R-:W-:Y:S01]  /*8560*/  IMAD R79, R3, R72, RZ ;  /* 0x00000048034f7224 */ /* 0x020fe200078e02ff */
[----:B------:R-:W-:Y:S01]  /*8570*/  IADD3 R29, P3, R4, 0x4000, RZ ;  /* 0x00004000041d7810 */ /* 0x000fe20007f7e0ff */
[----:B------:R-:W-:Y:S01]  /*8580*/  ULDC.64 UR12, c[0x0][0xba0] ;  /* 0x0002e800000c7ab9 */ /* 0x000fe20000000a00 */
[----:B------:R-:W-:Y:S01]  /*8590*/  IADD3 R10, P0, R10, UR8, RZ ;  /* 0x000000080a0a7c10 */ /* 0x000fe2000ff1e0ff */
[----:B------:R-:W-:Y:S01]  /*85a0*/  IMAD.U32 R11, RZ, RZ, UR7 ;  /* 0x00000007ff0b7e24 */ /* 0x000fe2000f8e00ff */
[----:B------:R-:W-:-:S02]  /*85b0*/  LOP3.LUT R32, R33, 0x380, RZ, 0xc0, !PT ;  /* 0x0000038021207812 */ /* 0x000fc400078ec0ff */
[----:B------:R-:W-:Y:S02]  /*85c0*/  LOP3.LUT R16, R17, 0x380, RZ, 0xc0, !PT ;  /* 0x0000038011107812 */ /* 0x000fe400078ec0ff */
[----:B------:R-:W-:Y:S01]  /*85d0*/  IADD3.X R11, R6, UR9, R11, P0, !PT ;  /* 0x00000009060b7c10 */ /* 0x000fe200087fe40b */
[----:B------:R-:W-:Y:S01]  /*85e0*/  ULDC.64 UR8, c[0x0][0xc88] ;  /* 0x0003220000087ab9 */ /* 0x000fe20000000a00 */
[----:B------:R-:W-:Y:S02]  /*85f0*/  SHF.R.S32.HI R6, RZ, 0x1f, R9 ;  /* 0x0000001fff067819 */ /* 0x000fe40000011409 */
[----:B------:R-:W-:Y:S01]  /*8600*/  IADD3 R25, P0, R4, 0x3000, RZ ;  /* 0x0000300004197810 */ /* 0x000fe20007f1e0ff */
[----:B------:R-:W-:Y:S01]  /*8610*/  IMAD.WIDE.U32 R10, R9, UR8, R10 ;  /* 0x00000008090a7c25 */ /* 0x000fe2000f8e000a */
[----:B------:R-:W-:Y:S02]  /*8620*/  LOP3.LUT R20, R21, 0x380, RZ, 0xc0, !PT ;  /* 0x0000038015147812 */ /* 0x000fe400078ec0ff */
[----:B------:R-:W-:Y:S01]  /*8630*/  LOP3.LUT R24, R25, 0x380, RZ, 0xc0, !PT ;  /* 0x0000038019187812 */ /* 0x000fe200078ec0ff */
[----:B------:R-:W-:Y:S01]  /*8640*/  IMAD R6, R6, UR8, RZ ;  /* 0x0000000806067c24 */ /* 0x000fe2000f8e02ff */
[----:B------:R-:W-:-:S02]  /*8650*/  LOP3.LUT R28, R29, 0x380, RZ, 0xc0, !PT ;  /* 0x000003801d1c7812 */ /* 0x000fc400078ec0ff */
[----:B------:R-:W-:Y:S01]  /*8660*/  SHF.R.U64 R24, R24, 0x3, RZ ;  /* 0x0000000318187819 */ /* 0x000fe200000012ff */
[----:B------:R-:W-:Y:S01]  /*8670*/  IMAD R13, R9, UR9, R6 ;  /* 0x00000009090d7c24 */ /* 0x000fe2000f8e0206 */
[----:B------:R-:W-:Y:S01]  /*8680*/  ULDC.64 UR8, c[0x0][0xc50] ;  /* 0x0003140000087ab9 */ /* 0x000fe20000000a00 */
[----:B------:R-:W-:Y:S02]  /*8690*/  SHF.R.U64 R32, R32, 0x3, RZ ;  /* 0x0000000320207819 */ /* 0x000fe400000012ff */
[----:B------:R-:W-:Y:S01]  /*86a0*/  IMAD.IADD R9, R11, 0x1, R13 ;  /* 0x000000010b097824 */ /* 0x000fe200078e020d */
[----:B------:R-:W-:Y:S02]  /*86b0*/  LEA R13, P6, R10, UR8, 0x2 ;  /* 0x000000080a0d7c11 */ /* 0x000fe4000f8c10ff */
[----:B------:R-:W-:Y:S01]  /*86c0*/  LOP3.LUT R24, R24, R25, RZ, 0x3c, !PT ;  /* 0x0000001918187212 */ /* 0x000fe200078e3cff */
[----:B------:R-:W-:Y:S01]  /*86d0*/  IMAD.X R25, RZ, RZ, R5, P0 ;  /* 0x000000ffff197224 */ /* 0x000fe200000e0605 */
[----:B------:R-:W-:Y:S01]  /*86e0*/  SHF.R.U64 R16, R16, 0x3, RZ ;  /* 0x0000000310107819 */ /* 0x000fe200000012ff */
[----:B------:R-:W-:Y:S01]  /*86f0*/  SHFL.IDX PT, R46, R13, RZ, 0x1c1f ;  /* 0x001c1fff0d2e7589 */ /* 0x000fe200000e0000 */
[----:B------:R-:W-:-:S02]  /*8700*/  SHF.R.U64 R20, R20, 0x3, RZ ;  /* 0x0000000314147819 */ /* 0x000fc400000012ff */
[----:B------:R-:W-:Y:S01]  /*8710*/  SHF.R.U64 R28, R28, 0x3, RZ ;  /* 0x000000031c1c7819 */ /* 0x000fe200000012ff */
[----:B------:R-:W-:Y:S01]  /*8720*/  SHFL.IDX PT, R50, R13, 0x1, 0x1c1f ;  /* 0x003c1f000d327f89 */ /* 0x000fe200000e0000 */
[----:B------:R-:W-:Y:S02]  /*8730*/  IADD3 R11, P0, R4, 0x9000, RZ ;  /* 0x00009000040b7810 */ /* 0x000fe40007f1e0ff */
[----:B------:R-:W-:Y:S01]  /*8740*/  LEA.HI.X R14, R10, UR9, R9, 0x2, P6 ;  /* 0x000000090a0e7c11 */ /* 0x000fe2000b0f1409 */
[----:B------:R-:W-:Y:S01]  /*8750*/  IMAD.U32 R9, RZ, RZ, UR16 ;  /* 0x00000010ff097e24 */ /* 0x000fe2000f8e00ff */
        /* <DEDUP_REMOVED lines=8> */
[----:B------:R-:W-:Y:S01]  /*87e0*/  LOP3.LUT R10, R11, 0x380, RZ, 0xc0, !PT ;  /* 0x000003800b0a7812 */ /* 0x000fe200078ec0ff */
[----:B------:R-:W1:Y:S01]  /*87f0*/  SHFL.IDX PT, R47, R14, RZ, 0x1c1f ;  /* 0x001c1fff0e2f7589 */ /* 0x000e6200000e0000 */
[C---:B------:R-:W-:Y:S01]  /*8800*/  IADD3 R49, P2, R4.reuse, 0xb000, RZ ;  /* 0x0000b00004317810 */ /* 0x040fe20007f5e0ff */
[----:B------:R-:W-:Y:S01]  /*8810*/  IMAD R18, R9, 0x80, R222 ;  /* 0x0000008009127824 */ /* 0x000fe200078e02de */
[C---:B------:R-:W-:Y:S01]  /*8820*/  IADD3 R37, P6, R4.reuse, 0x6000, RZ ;  /* 0x0000600004257810 */ /* 0x040fe20007fde0ff */
[----:B------:R-:W2:Y:S01]  /*8830*/  SHFL.IDX PT, R51, R14, 0x1, 0x1c1f ;  /* 0x003c1f000e337f89 */ /* 0x000ea200000e0000 */
[----:B------:R-:W-:Y:S01]  /*8840*/  IADD3 R41, P5, R4, 0x7000, RZ ;  /* 0x0000700004297810 */ /* 0x000fe20007fbe0ff */
[----:B------:R-:W-:Y:S01]  /*8850*/  VIADD R6, R18, 0x8 ;  /* 0x0000000812067836 */ /* 0x000fe20000000000 */
[----:B------:R-:W-:-:S02]  /*8860*/  IADD3 R61, P4, R4, 0x8000, RZ ;  /* 0x00008000043d7810 */ /* 0x000fc40007f9e0ff */
[----:B------:R-:W-:Y:S02]  /*8870*/  IADD3 R45, P3, R4, 0xa000, RZ ;  /* 0x0000a000042d7810 */ /* 0x000fe40007f7e0ff */
[----:B------:R-:W-:Y:S02]  /*8880*/  SHF.R.U64 R10, R10, 0x3, RZ ;  /* 0x000000030a0a7819 */ /* 0x000fe400000012ff */
[----:B------:R-:W-:Y:S02]  /*8890*/  LOP3.LUT R48, R49, 0x380, RZ, 0xc0, !PT ;  /* 0x0000038031307812 */ /* 0x000fe400078ec0ff */
[----:B------:R-:W-:Y:S02]  /*88a0*/  LOP3.LUT R36, R37, 0x380, RZ, 0xc0, !PT ;  /* 0x0000038025247812 */ /* 0x000fe400078ec0ff */
[----:B------:R-:W-:Y:S02]  /*88b0*/  LOP3.LUT R40, R41, 0x380, RZ, 0xc0, !PT ;  /* 0x0000038029287812 */ /* 0x000fe400078ec0ff */
[----:B------:R-:W-:-:S02]  /*88c0*/  LOP3.LUT R60, R61, 0x380, RZ, 0xc0, !PT ;  /* 0x000003803d3c7812 */ /* 0x000fc400078ec0ff */
[----:B------:R-:W-:Y:S02]  /*88d0*/  LOP3.LUT R44, R45, 0x380, RZ, 0xc0, !PT ;  /* 0x000003802d2c7812 */ /* 0x000fe400078ec0ff */
[----:B------:R-:W-:Y:S01]  /*88e0*/  LOP3.LUT R10, R10, R11, RZ, 0x3c, !PT ;  /* 0x0000000b0a0a7212 */ /* 0x000fe200078e3cff */
[----:B------:R-:W-:Y:S01]  /*88f0*/  IMAD.X R11, RZ, RZ, R5, P0 ;  /* 0x000000ffff0b7224 */ /* 0x000fe200000e0605 */
[----:B------:R-:W-:Y:S02]  /*8900*/  SHF.R.U64 R48, R48, 0x3, RZ ;  /* 0x0000000330307819 */ /* 0x000fe400000012ff */
[----:B------:R-:W-:Y:S02]  /*8910*/  SHF.R.U64 R36, R36, 0x3, RZ ;  /* 0x0000000324247819 */ /* 0x000fe400000012ff */
[----:B------:R-:W-:Y:S02]  /*8920*/  SHF.R.U64 R40, R40, 0x3, RZ ;  /* 0x0000000328287819 */ /* 0x000fe400000012ff */
[----:B------:R-:W-:-:S02]  /*8930*/  SHF.R.U64 R60, R60, 0x3, RZ ;  /* 0x000000033c3c7819 */ /* 0x000fc400000012ff */
[----:B------:R-:W-:Y:S02]  /*8940*/  SHF.R.U64 R44, R44, 0x3, RZ ;  /* 0x000000032c2c7819 */ /* 0x000fe400000012ff */
[----:B------:R-:W-:Y:S02]  /*8950*/  LOP3.LUT P0, RZ, R220, 0x3, RZ, 0xc0, !PT ;  /* 0x00000003dcff7812 */ /* 0x000fe4000780c0ff */
        /* <DEDUP_REMOVED lines=9> */
[----:B------:R-:W-:-:S02]  /*89f0*/  ISETP.GE.OR P2, PT, R18, R79, P0 ;  /* 0x0000004f1200720c */ /* 0x000fc40000746670 */
[----:B------:R-:W-:Y:S02]  /*8a00*/  IADD3.X R41, RZ, R5, RZ, P5, !PT ;  /* 0x00000005ff297210 */ /* 0x000fe40002ffe4ff */
[----:B------:R-:W-:Y:S02]  /*8a10*/  ISETP.GE.OR P0, PT, R6, R79, P0 ;  /* 0x0000004f0600720c */ /* 0x000fe40000706670 */
[C---:B------:R-:W-:Y:S02]  /*8a20*/  IADD3 R69, P6, R4.reuse, 0xc000, RZ ;  /* 0x0000c00004457810 */ /* 0x040fe40007fde0ff */
[C---:B------:R-:W-:Y:S02]  /*8a30*/  IADD3 R65, P5, R4.reuse, 0xd000, RZ ;  /* 0x0000d00004417810 */ /* 0x040fe40007fbe0ff */
[C---:B------:R-:W-:Y:S02]  /*8a40*/  IADD3 R53, P4, R4.reuse, 0xe000, RZ ;  /* 0x0000e00004357810 */ /* 0x040fe40007f9e0ff */
[C---:B------:R-:W-:Y:S01]  /*8a50*/  LOP3.LUT R9, R4.reuse, 0x380, RZ, 0xc0, !PT ;  /* 0x0000038004097812 */ /* 0x040fe200078ec0ff */
[----:B-1----:R-:W-:Y:S01]  /*8a60*/  @!P2 ST.E desc[UR36][R46.64], R8 ;  /* 0x000000082e00a985 */ /* 0x002fe2000c101924 */
[----:B------:R-:W-:-:S02]  /*8a70*/  IADD3 R12, P3, R4, 0xf000, RZ ;  /* 0x0000f000040c7810 */ /* 0x000fc40007f7e0ff */
[----:B------:R-:W-:Y:S01]  /*8a80*/  LOP3.LUT R68, R69, 0x380, RZ, 0xc0, !PT ;  /* 0x0000038045447812 */ /* 0x000fe200078ec0ff */
[----:B--2---:R1:W-:Y:S01]  /*8a90*/  @!P0 ST.E desc[UR36][R50.64], R0 ;  /* 0x0000000032008985 */ /* 0x0043e2000c101924 */
[----:B------:R-:W-:Y:S01]  /*8aa0*/  LOP3.LUT R64, R65, 0x380, RZ, 0xc0, !PT ;  /* 0x0000038041407812 */ /* 0x000fe200078ec0ff */
[----:B------:R-:W-:Y:S01]  /*8ab0*/  IMAD.X R57, RZ, RZ, R5, P3 ;  /* 0x000000ffff397224 */ /* 0x000fe200018e0605 */
[----:B------:R-:W-:Y:S01]  /*8ac0*/  LOP3.LUT R52, R53, 0x380, RZ, 0xc0, !PT ;  /* 0x0000038035347812 */ /* 0x000fe200078ec0ff */
[----:B------:R-:W-:Y:S01]  /*8ad0*/  UIMAD UR7, UR11, UR12, URZ ;  /* 0x0000000c0b0772a4 */ /* 0x000fe2000f8e023f */
[----:B------:R-:W-:Y:S01]  /*8ae0*/  SHF.R.U64 R9, R9, 0x3, RZ ;  /* 0x0000000309097819 */ /* 0x000fe200000012ff */
[----:B------:R-:W-:Y:S01]  /*8af0*/  UIMAD.WIDE.U32 UR8, UR4, UR12, URZ ;  /* 0x0000000c040872a5 */ /* 0x000fe2000f8e003f */
[----:B------:R-:W-:Y:S01]  /*8b00*/  LOP3.LUT R3, R12, 0x380, RZ, 0xc0, !PT ;  /* 0x000003800c037812 */ /* 0x000fe200078ec0ff */
[----:B------:R-:W-:Y:S01]  /*8b10*/  ULDC.64 UR10, c[0x0][0xbe8] ;  /* 0x0002fa00000a7ab9 */ /* 0x000fe20000000a00 */
[----:B------:R-:W-:Y:S01]  /*8b20*/  SHF.R.U64 R68, R68, 0x3, RZ ;  /* 0x0000000344447819 */ /* 0x000fe200000012ff */
[----:B------:R-:W5:Y:S01]  /*8b30*/  LD.E.128 R16, desc[UR36][R16.64] ;  /* 0x0000002410107980 */ /* 0x000f62000c101d00 */
[----:B------:R-:W-:-:S02]  /*8b40*/  SHF.R.U64 R64, R64, 0x3, RZ ;  /* 0x0000000340407819 */ /* 0x000fc400000012ff */
[----:B------:R-:W-:Y:S01]  /*8b50*/  SHF.R.U64 R52, R52, 0x3, RZ ;  /* 0x0000000334347819 */ /* 0x000fe200000012ff */
[----:B-1----:R-:W-:Y:S01]  /*8b60*/  IMAD R0, R214, 0x20, R217 ;  /* 0x00000020d6007824 */ /* 0x002fe200078e02d9 */
[----:B------:R-:W-:Y:S01]  /*8b70*/  LOP3.LUT R4, R9, R4, RZ, 0x3c, !PT ;  /* 0x0000000409047212 */ /* 0x000fe200078e3cff */
[----:B------:R-:W5:Y:S01]  /*8b80*/  LD.E.128 R20, desc[UR36][R20.64] ;  /* 0x0000002414147980 */ /* 0x000f62000c101d00 */
[----:B------:R-:W-:Y:S02]  /*8b90*/  SHF.R.U64 R3, R3, 0x3, RZ ;  /* 0x0000000303037819 */ /* 0x000fe400000012ff */
[----:B------:R-:W-:Y:S01]  /*8ba0*/  LOP3.LUT R68, R68, R69, RZ, 0x3c, !PT ;  /* 0x0000004544447212 */ /* 0x000fe200078e3cff */
[--C-:B------:R-:W-:Y:S01]  /*8bb0*/  IMAD.X R69, RZ, RZ, R5.reuse, P6 ;  /* 0x000000ffff457224 */ /* 0x100fe200030e0605 */
[----:B------:R-:W-:Y:S01]  /*8bc0*/  LOP3.LUT R64, R64, R65, RZ, 0x3c, !PT ;  /* 0x0000004140407212 */ /* 0x000fe200078e3cff */
[----:B------:R-:W-:Y:S01]  /*8bd0*/  UIMAD UR7, UR4, UR13, UR7 ;  /* 0x0000000d040772a4 */ /* 0x000fe2000f8e0207 */
[----:B------:R-:W-:Y:S01]  /*8be0*/  LOP3.LUT R52, R52, R53, RZ, 0x3c, !PT ;  /* 0x0000003534347212 */ /* 0x000fe200078e3cff */
[----:B------:R-:W-:Y:S01]  /*8bf0*/  IMAD.X R53, RZ, RZ, R5, P4 ;  /* 0x000000ffff357224 */ /* 0x000fe200020e0605 */
[----:B------:R-:W-:Y:S01]  /*8c00*/  LOP3.LUT R56, R3, R12, RZ, 0x3c, !PT ;  /* 0x0000000c03387212 */ /* 0x000fe200078e3cff */
[----:B------:R-:W5:Y:S01]  /*8c10*/  LD.E.128 R24, desc[UR36][R24.64] ;  /* 0x0000002418187980 */ /* 0x000f62000c101d00 */
[----:B------:R-:W-:-:S03]  /*8c20*/  IADD3.X R65, RZ, R5, RZ, P5, !PT ;  /* 0x00000005ff417210 */ /* 0x000fc60002ffe4ff */
[----:B------:R1:W5:Y:S01]  /*8c30*/  LD.E.128 R12, desc[UR36][R4.64] ;  /* 0x00000024040c7980 */ /* 0x000362000c101d00 */
[----:B------:R-:W-:Y:S01]  /*8c40*/  UIADD3 UR9, UR9, UR7, URZ ;  /* 0x0000000709097290 */ /* 0x000fe2000fffe03f */
[----:B------:R-:W-:Y:S01]  /*8c50*/  IMAD.U32 R3, RZ, RZ, UR16 ;  /* 0x00000010ff037e24 */ /* 0x000fe2000f8e00ff */
[----:B------:R-:W-:Y:S01]  /*8c60*/  UIMAD UR4, UR14, UR10, URZ ;  /* 0x0000000a0e0472a4 */ /* 0x000fe2000f8e023f */
[----:B------:R-:W5:Y:S04]  /*8c70*/  LD.E.128 R28, desc[UR36][R28.64] ;  /* 0x000000241c1c7980 */ /* 0x000f68000c101d00 */
[----:B------:R-:W5:Y:S01]  /*8c80*/  LD.E.128 R32, desc[UR36][R32.64] ;  /* 0x0000002420207980 */ /* 0x000f62000c101d00 */
[----:B-1----:R-:W1:Y:S01]  /*8c90*/  @P1 LDC R5, c[0x0][0xcec] ;  /* 0x00033b00ff051b82 */ /* 0x002e620000000800 */
[----:B------:R-:W-:Y:S01]  /*8ca0*/  UIMAD UR4, UR17, UR11, UR4 ;  /* 0x0000000b110472a4 */ /* 0x000fe2000f8e0204 */
[----:B------:R-:W-:Y:S01]  /*8cb0*/  IMAD R6, R3, 0x80, R0 ;  /* 0x0000008003067824 */ /* 0x000fe200078e0200 */
[----:B------:R-:W-:Y:S01]  /*8cc0*/  UIMAD.WIDE.U32 UR8, UR17, UR10, UR8 ;  /* 0x0000000a110872a5 */ /* 0x000fe2000f8e0008 */
[----:B------:R-:W5:Y:S02]  /*8cd0*/  LD.E.128 R36, desc[UR36][R36.64] ;  /* 0x0000002424247980 */ /* 0x000f64000c101d00 */
        /* <DEDUP_REMOVED lines=8> */
[----:B------:R-:W5:Y:S04]  /*8d60*/  LD.E.128 R8, desc[UR36][R10.64] ;  /* 0x000000240a087980 */ /* 0x000f68000c101d00 */
[----:B------:R-:W5:Y:S01]  /*8d70*/  LD.E.128 R44, desc[UR36][R44.64] ;  /* 0x000000242c2c7980 */ /* 0x000f62000c101d00 */
[----:B-1----:R-:W-:Y:S01]  /*8d80*/  @P1 IMAD.HI.U32 R0, R6, R5, RZ ;  /* 0x0000000506001227 */ /* 0x002fe200078e00ff */
[----:B------:R-:W-:Y:S02]  /*8d90*/  UIADD3 UR4, UR9, UR4, URZ ;  /* 0x0000000409047290 */ /* 0x000fe4000fffe03f */
[----:B------:R-:W5:Y:S02]  /*8da0*/  LD.E.128 R48, desc[UR36][R48.64] ;  /* 0x0000002430307980 */ /* 0x000f64000c101d00 */
[----:B0-----:R-:W-:Y:S01]  /*8db0*/  @P1 SHF.R.U32.HI R3, RZ, R73, R0 ;  /* 0x00000049ff031219 */ /* 0x001fe20000011600 */
[----:B------:R-:W-:Y:S01]  /*8dc0*/  IMAD.U32 R4, RZ, RZ, UR8 ;  /* 0x00000008ff047e24 */ /* 0x000fe2000f8e00ff */
[----:B------:R-:W5:Y:S02]  /*8dd0*/  LD.E.128 R68, desc[UR36][R68.64] ;  /* 0x0000002444447980 */ /* 0x000f64000c101d00 */
[--C-:B------:R-:W-:Y:S01]  /*8de0*/  SHF.R.S32.HI R0, RZ, 0x1f, R3.reuse ;  /* 0x0000001fff007819 */ /* 0x100fe20000011403 */
[----:B------:R-:W-:Y:S01]  /*8df0*/  IMAD.MOV R73, RZ, RZ, -R3 ;  /* 0x000000ffff497224 */ /* 0x000fe200078e0a03 */
[----:B------:R-:W5:Y:S01]  /*8e00*/  LD.E.128 R64, desc[UR36][R64.64] ;  /* 0x0000002440407980 */ /* 0x000f62000c101d00 */
[----:B------:R-:W-:Y:S01]  /*8e10*/  IMAD.U32 R5, RZ, RZ, UR9 ;  /* 0x00000009ff057e24 */ /* 0x000fe2000f8e00ff */
[----:B------:R-:W-:Y:S01]  /*8e20*/  ULDC.64 UR8, c[0x0][0xbe0] ;  /* 0x0002f80000087ab9 */ /* 0x000fe20000000a00 */
[----:B------:R-:W-:Y:S01]  /*8e30*/  IMAD R73, R72, R73, R6 ;  /* 0x0000004948497224 */ /* 0x000fe200078e0206 */
[----:B------:R-:W-:Y:S01]  /*8e40*/  MOV R5, UR4 ;  /* 0x0000000400057c02 */ /* 0x000fe20008000f00 */
[----:B------:R-:W-:Y:S01]  /*8e50*/  IMAD R0, R0, UR8, RZ ;  /* 0x0000000800007c24 */ /* 0x000fe2000f8e02ff */
[----:B------:R-:W5:Y:S03]  /*8e60*/  LD.E.128 R52, desc[UR36][R52.64] ;  /* 0x0000002434347980 */ /* 0x000f66000c101d00 */
[C---:B------:R-:W-:Y:S01]  /*8e70*/  IMAD R75, R3.reuse, UR9, R0 ;  /* 0x00000009034b7c24 */ /* 0x040fe2000f8e0200 */
[----:B------:R-:W5:Y:S01]  /*8e80*/  LD.E.128 R56, desc[UR36][R56.64] ;  /* 0x0000002438387980 */ /* 0x000f62000c101d00 */
[----:B------:R-:W-:Y:S01]  /*8e90*/  SHF.R.S32.HI R0, RZ, 0x1f, R73 ;  /* 0x0000001fff007819 */ /* 0x000fe20000011449 */
        /* <DEDUP_REMOVED lines=8> */
[----:B------:R-:W-:-:S02]  /*8f20*/  IMAD.U32 R78, RZ, RZ, UR16 ;  /* 0x00000010ff4e7e24 */ /* 0x000fc4000f8e00ff */
        /* <DEDUP_REMOVED lines=11> */
[-C--:B------:R-:W-:Y:S01]  /*8fe0*/  ISETP.GE.AND P1, PT, R0, R79.reuse, PT ;  /* 0x0000004f0000720c */ /* 0x080fe20003f26270 */
[----:B------:R-:W-:Y:S01]  /*8ff0*/  VIADD R0, R78, 0x40 ;  /* 0x000000404e007836 */ /* 0x000fe20000000000 */
[----:B------:R-:W-:Y:S02]  /*9000*/  LEA.HI.X R3, R4, UR9, R3, 0x1, P3 ;  /* 0x0000000904037c11 */ /* 0x000fe400098f0c03 */
[----:B------:R-:W-:Y:S01]  /*9010*/  PRMT R151, RZ, 0x654, R151 ;  /* 0x00000654ff977816 */ /* 0x000fe20000000097 */
[----:B0-----:R0:W1:Y:S01]  /*9020*/  SHFL.IDX PT, R76, R6, RZ, 0x181f ;  /* 0x00181fff064c7589 */ /* 0x00106200000e0000 */
[----:B------:R-:W-:Y:S01]  /*9030*/  ISETP.GE.AND P0, PT, R0, R79, PT ;  /* 0x0000004f0000720c */ /* 0x000fe20003f06270 */
[----:B------:R-:W-:Y:S01]  /*9040*/  BSSY B1, `(.L_x_10165) ;  /* 0x0000016000017945 */ /* 0x000fe20003800000 */
[----:B------:R0:W-:Y:S01]  /*9050*/  SYNCS.ARRIVE.TRANS64.RED.A1T0 RZ, [R151+URZ], RZ ;  /* 0x000000ff97ff79a7 */ /* 0x0001e2000810043f */
[----:B------:R0:W2:Y:S01]  /*9060*/  SHFL.IDX PT, R0, R3, RZ, 0x181f ;  /* 0x00181fff03007589 */ /* 0x0000a200000e0000 */
[----:B------:R-:W-:Y:S01]  /*9070*/  SHF.R.S32.HI R80, RZ, 0x1f, R2 ;  /* 0x0000001fff507819 */ /* 0x000fe20000011402 */
[----:B------:R-:W-:Y:S08]  /*9080*/  @P2 BRA `(.L_x_10166) ;  /* 0x0000000000442947 */ /* 0x000ff00003800000 */
        /* <DEDUP_REMOVED lines=17> */
.L_x_10166:
[----:B------:R-:W-:Y:S05]  /*91a0*/  BSYNC B1 ;  /* 0x0000000000017941 */ /* 0x000fea0003800000 */
.L_x_10165:
[----:B--2---:R2:W4:Y:S01]  /*91b0*/  SHFL.IDX PT, R0, R3, 0x1, 0x181f ;  /* 0x00381f0003007f89 */ /* 0x00452200000e0000 */
[----:B------:R-:W-:Y:S03]  /*91c0*/  BSSY B1, `(.L_x_10167) ;  /* 0x0000014000017945 */ /* 0x000fe60003800000 */
[----:B---3-5:R2:W3:Y:S01]  /*91d0*/  SHFL.IDX PT, R28, R6, 0x1, 0x181f ;  /* 0x00381f00061c7f89 */ /* 0x0284e200000e0000 */
[----:B------:R-:W-:Y:S05]  /*91e0*/  @P1 BRA `(.L_x_10168) ;  /* 0x0000000000441947 */ /* 0x000fea0003800000 */
[----:B------:R-:W-:Y:S02]  /*91f0*/  ULDC UR4, c[0x0][0xbc8] ;  /* 0x0002f20000047ab9 */ /* 0x000fe40000000800 */
[----:B------:R-:W-:Y:S02]  /*9200*/  ISETP.GE.AND P4, PT, R2, UR4, PT ;  /* 0x0000000402007c0c */ /* 0x000fe4000bf86270 */
[----:B------:R-:W-:Y:S02]  /*9210*/  ISETP.GE.AND P3, PT, R212, UR4, PT ;  /* 0x00000004d4007c0c */ /* 0x000fe4000bf66270 */
[----:B------:R-:W-:Y:S02]  /*9220*/  ISETP.GE.AND P2, PT, R211, UR4, PT ;  /* 0x00000004d3007c0c */ /* 0x000fe4000bf46270 */
[----:B------:R-:W-:-:S07]  /*9230*/  ISETP.GE.AND P1, PT, R213, UR4, PT ;  /* 0x00000004d5007c0c */ /* 0x000fce000bf26270 */
[-C--:B---3--:R-:W-:Y:S02]  /*9240*/  @!P4 LEA R4, P6, R2, R28.reuse, 0x1 ;  /* 0x0000001c0204c211 */ /* 0x088fe400078c08ff */
[----:B------:R-:W-:Y:S02]  /*9250*/  @!P3 LEA R12, P5, R212, R28, 0x1 ;  /* 0x0000001cd40cb211 */ /* 0x000fe400078a08ff */
        /* <DEDUP_REMOVED lines=10> */
.L_x_10168:
[----:B------:R-:W-:Y:S05]  /*9300*/  BSYNC B1 ;  /* 0x0000000000017941 */ /* 0x000fea0003800000 */
.L_x_10167:
        /* <DEDUP_REMOVED lines=10> */
[-C--:B------:R-:W-:Y:S02]  /*93b0*/  @!P2 LEA R8, P5, R212, R12.reuse, 0x1 ;  /* 0x0000000cd408a211 */ /* 0x080fe400078a08ff */
        /* <DEDUP_REMOVED lines=10> */
.L_x_10170:
[----:B------:R-:W-:Y:S05]  /*9460*/  BSYNC B1 ;  /* 0x0000000000017941 */ /* 0x000fea0003800000 */
.L_x_10169:
[----:B0-----:R-:W-:Y:S01]  /*9470*/  IADD3 R0, R78, 0x60, RZ ;  /* 0x000000604e007810 */ /* 0x001fe20007ffe0ff */
[----:B---3--:R0:W3:Y:S03]  /*9480*/  SHFL.IDX PT, R12, R3, 0x3, 0x181f ;  /* 0x00781f00030c7f89 */ /* 0x0080e600000e0000 */
[----:B------:R-:W-:Y:S01]  /*9490*/  ISETP.GE.AND P0, PT, R0, R79, PT ;  /* 0x0000004f0000720c */ /* 0x000fe20003f06270 */
[----:B--2-4-:R-:W2:-:S12]  /*94a0*/  SHFL.IDX PT, R6, R6, 0x3, 0x181f ;  /* 0x00781f0006067f89 */ /* 0x014e9800000e0000 */
[----:B0-----:R-:W-:Y:S05]  /*94b0*/  @P0 BRA `(.L_x_10171) ;  /* 0x0000000c00e40947 */ /* 0x001fea0003800000 */
[----:B------:R-:W-:Y:S02]  /*94c0*/  ULDC UR4, c[0x0][0xbc8] ;  /* 0x0002f20000047ab9 */ /* 0x000fe40000000800 */
[----:B------:R-:W-:Y:S02]  /*94d0*/  ISETP.GE.AND P3, PT, R2, UR4, PT ;  /* 0x0000000402007c0c */ /* 0x000fe4000bf66270 */
[----:B------:R-:W-:Y:S02]  /*94e0*/  ISETP.GE.AND P4, PT, R212, UR4, PT ;  /* 0x00000004d4007c0c */ /* 0x000fe4000bf86270 */
[----:B------:R-:W-:-:S09]  /*94f0*/  ISETP.GE.AND P5, PT, R211, UR4, PT ;  /* 0x00000004d3007c0c */ /* 0x000fd2000bfa6270 */
[-C--:B--2---:R-:W-:Y:S02]  /*9500*/  @!P3 LEA R4, P0, R2, R6.reuse, 0x1 ;  /* 0x000000060204b211 */ /* 0x084fe400078008ff */
[-C--:B------:R-:W-:Y:S02]  /*9510*/  @!P4 LEA R8, P1, R212, R6.reuse, 0x1 ;  /* 0x00000006d408c211 */ /* 0x080fe400078208ff */
[C---:B------:R-:W-:Y:S02]  /*9520*/  @!P5 LEA R10, P2, R211.reuse, R6, 0x1 ;  /* 0x00000006d30ad211 */ /* 0x040fe400078408ff */
        /* <DEDUP_REMOVED lines=12> */
.L_x_10163:
[----:B------:R-:W-:Y:S01]  /*95f0*/  R2UR UR4, R218 ;  /* 0x00000000da0472ca */ /* 0x000fe200000e0000 */
[----:B------:R-:W-:Y:S01]  /*9600*/  ULDC.64 UR10, c[0x0][0xd00] ;  /* 0x00034000000a7ab9 */ /* 0x000fe20000000a00 */
[----:B------:R-:W-:Y:S01]  /*9610*/  USHF.L.U32 UR8, UR61, 0x2, URZ ;  /* 0x000000023d087899 */ /* 0x000fe2000800063f */
[----:B------:R-:W0:Y:S01]  /*9620*/  LDC R13, c[0x0][0xce8] ;  /* 0x00033a00ff0d7b82 */ /* 0x000e220000000800 */
[----:B------:R-:W-:Y:S01]  /*9630*/  UISETP.NE.U32.AND UP0, UPT, UR10, URZ, UPT ;  /* 0x0000003f0a00728c */ /* 0x000fe2000bf05070 */
[----:B------:R-:W-:-:S03]  /*9640*/  R2UR UR12, R216 ;  /* 0x00000000d80c72ca */ /* 0x000fc600000e0000 */
[----:B------:R-:W-:-:S05]  /*9650*/  UISETP.NE.AND.EX UP0, UPT, UR11, URZ, UPT, UP0 ;  /* 0x0000003f0b00728c */ /* 0x000fca000bf05300 */
[----:B------:R-:W-:Y:S01]  /*9660*/  USHF.L.U64.HI UR9, UR61, 0x2, UR4 ;  /* 0x000000023d097899 */ /* 0x000fe20008010204 */
[----:B------:R-:W-:Y:S01]  /*9670*/  PLOP3.LUT P2, PT, PT, PT, UP0, 0x80, 0x0 ;  /* 0x000000000000781c */ /* 0x000fe20003f4f008 */
[----:B------:R-:W-:-:S04]  /*9680*/  UIADD3 UR4, UP1, UR8, UR10, URZ ;  /* 0x0000000a08047290 */ /* 0x000fc8000ff3e03f */
[----:B------:R-:W-:Y:S02]  /*9690*/  UIADD3.X UR7, UR9, UR11, URZ, UP1, !UPT ;  /* 0x0000000b09077290 */ /* 0x000fe40008ffe43f */
[----:B------:R-:W-:Y:S01]  /*96a0*/  IMAD.U32 R4, RZ, RZ, UR4 ;  /* 0x00000004ff047e24 */ /* 0x000fe2000f8e00ff */
[----:B------:R-:W-:Y:S02]  /*96b0*/  ULDC.64 UR10, c[0x0][0xd08] ;  /* 0x00034200000a7ab9 */ /* 0x000fe40000000a00 */
[----:B------:R-:W-:Y:S01]  /*96c0*/  UISETP.NE.U32.AND UP1, UPT, UR10, URZ, UPT ;  /* 0x0000003f0a00728c */ /* 0x000fe2000bf25070 */
[----:B------:R-:W-:-:S03]  /*96d0*/  IMAD.U32 R5, RZ, RZ, UR7 ;  /* 0x00000007ff057e24 */ /* 0x000fc6000f8e00ff */
[----:B------:R-:W-:Y:S02]  /*96e0*/  UISETP.NE.AND.EX UP1, UPT, UR11, URZ, UPT, UP1 ;  /* 0x0000003f0b00728c */ /* 0x000fe4000bf25310 */
[----:B------:R-:W2:Y:S01]  /*96f0*/  @P2 LDG.E R3, desc[UR36][R4.64] ;  /* 0x0000002404032981 */ /* 0x000ea2000c1e1900 */
[----:B------:R-:W-:Y:S02]  /*9700*/  ULDC UR4, c[0x0][0xb88] ;  /* 0x0002e20000047ab9 */ /* 0x000fe40000000800 */
[----:B------:R-:W-:Y:S01]  /*9710*/  IMAD.U32 R0, RZ, RZ, UR4 ;  /* 0x00000004ff007e24 */ /* 0x000fe2000f8e00ff */
[----:B------:R-:W-:-:S05]  /*9720*/  PLOP3.LUT P3, PT, PT, PT, UP1, 0x80, 0x0 ;  /* 0x000000000000781c */ /* 0x000fca0003f6f018 */
        /* <DEDUP_REMOVED lines=8> */
[----:B------:R-:W0:Y:S10]  /*97b0*/  S2R R6, SR_TID.X ;  /* 0x0000000000067919 */ /* 0x000e340000002100 */
[----:B------:R-:W3:Y:S01]  /*97c0*/  @P0 LDC R11, c[0x0][0xcec] ;  /* 0x00033b00ff0b0b82 */ /* 0x000ee20000000800 */
[----:B0-----:R-:W-:-:S05]  /*97d0*/  VIADD R6, R6, 0xffffff80 ;  /* 0xffffff8006067836 */ /* 0x001fca0000000000 */
[----:B------:R-:W-:Y:S02]  /*97e0*/  ISETP.GE.AND P1, PT, R6, 0x80, PT ;  /* 0x000000800600780c */ /* 0x000fe40003f26270 */
[----:B--2---:R-:W-:-:S13]  /*97f0*/  @P2 R2UR UR4, R3 ;  /* 0x00000000030422ca */ /* 0x004fda00000e0000 */
[----:B------:R-:W-:Y:S01]  /*9800*/  USHF.R.S32.HI UR10, URZ, 0x1f, UR4 ;  /* 0x0000001f3f0a7899 */ /* 0x000fe20008011404 */
[----:B-1-3--:R-:W-:Y:S11]  /*9810*/  @P3 BRA `(.L_x_10172) ;  /* 0x0000000000103947 */ /* 0x00aff60003800000 */
[----:B------:R-:W-:Y:S05]  /*9820*/  @!P2 BRA `(.L_x_10172) ;  /* 0x00000000000ca947 */ /* 0x000fea0003800000 */
[----:B------:R-:W2:Y:S04]  /*9830*/  LDG.E R3, desc[UR36][R4.64] ;  /* 0x0000002404037981 */ /* 0x000ea8000c1e1900 */
[----:B-----5:R-:W2:Y:S02]  /*9840*/  LDG.E R0, desc[UR36][R4.64+0x4] ;  /* 0x0000042404007981 */ /* 0x020ea4000c1e1900 */
[----:B--2---:R-:W-:-:S07]  /*9850*/  IMAD.IADD R0, R0, 0x1, -R3 ;  /* 0x0000000100007824 */ /* 0x004fce00078e0a03 */
.L_x_10172:
[----:B------:R-:W-:Y:S01]  /*9860*/  R2UR UR7, R218 ;  /* 0x00000000da0772ca */ /* 0x000fe200000e0000 */
[----:B------:R-:W-:Y:S01]  /*9870*/  USEL UR61, UR61, URZ, !UP0 ;  /* 0x0000003f3d3d7287 */ /* 0x000fe2000c000000 */
[----:B------:R-:W-:Y:S11]  /*9880*/  BSSY B1, `(.L_x_10173) ;  /* 0x000002f000017945 */ /* 0x000ff60003800000 */
[----:B------:R-:W-:Y:S01]  /*9890*/  USEL UR12, UR7, URZ, !UP0 ;  /* 0x0000003f070c7287 */ /* 0x000fe2000c000000 */
[----:B------:R-:W-:Y:S11]  /*98a0*/  @P1 BRA `(.L_x_10174) ;  /* 0x0000000000b01947 */ /* 0x000ff60003800000 */
[----:B------:R-:W0:Y:S01]  /*98b0*/  S2R R4, SR_TID.X ;  /* 0x0000000000047919 */ /* 0x000e220000002100 */
[----:B------:R-:W1:Y:S01]  /*98c0*/  LDC R6, c[0x0][0xce8] ;  /* 0x00033a00ff067b82 */ /* 0x000e620000000800 */
[----:B------:R-:W-:-:S13]  /*98d0*/  R2UR UR7, R215 ;  /* 0x00000000d70772ca */ /* 0x000fda00000e0000 */
[----:B------:R-:W-:-:S05]  /*98e0*/  IMAD.U32 R3, RZ, RZ, UR7 ;  /* 0x00000007ff037e24 */ /* 0x000fca000f8e00ff */
[----:B0-----:R-:W-:Y:S01]  /*98f0*/  LEA R3, R3, R4, 0x7 ;  /* 0x0000000403037211 */ /* 0x001fe200078e38ff */
[----:B-1---5:R-:W-:-:S04]  /*9900*/  IMAD R4, R0, R6, RZ ;  /* 0x0000000600047224 */ /* 0x022fc800078e02ff */
[----:B------:R-:W-:-:S05]  /*9910*/  VIADD R5, R3, 0xffffff80 ;  /* 0xffffff8003057836 */ /* 0x000fca0000000000 */
[----:B------:R-:W-:-:S13]  /*9920*/  ISETP.GE.AND P1, PT, R5, R4, PT ;  /* 0x000000040500720c */ /* 0x000fda0003f26270 */
[----:B------:R-:W-:Y:S05]  /*9930*/  @P1 BRA `(.L_x_10174) ;  /* 0x00000000008c1947 */ /* 0x000fea0003800000 */
[----:B------:R-:W-:Y:S01]  /*9940*/  ISETP.NE.AND P1, PT, R6, 0x1, PT ;  /* 0x000000010600780c */ /* 0x000fe20003f25270 */
[----:B------:R-:W-:Y:S01]  /*9950*/  ULDC.64 UR14, c[0x0][0xc90] ;  /* 0x00032400000e7ab9 */ /* 0x000fe20000000a00 */
[----:B------:R-:W-:Y:S01]  /*9960*/  R2UR UR13, R216 ;  /* 0x00000000d80d72ca */ /* 0x000fe200000e0000 */
[----:B------:R-:W-:Y:S01]  /*9970*/  UIMAD UR7, UR11, UR14, URZ ;  /* 0x0000000e0b0772a4 */ /* 0x000fe2000f8e023f */
[----:B------:R-:W-:Y:S01]  /*9980*/  UMOV UR8, UR4 ;  /* 0x0000000400087c82 */ /* 0x000fe20008000000 */
[----:B------:R-:W-:-:S08]  /*9990*/  UMOV UR9, UR10 ;  /* 0x0000000a00097c82 */ /* 0x000fd00008000000 */
[----:B------:R-:W0:Y:S02]  /*99a0*/  @P1 LDC R4, c[0x0][0xcec] ;  /* 0x00033b00ff041b82 */ /* 0x000e240000000800 */
[----:B------:R-:W-:Y:S02]  /*99b0*/  UIMAD.WIDE.U32 UR8, UR13, UR14, UR8 ;  /* 0x0000000e0d0872a5 */ /* 0x000fe4000f8e0008 */
[----:B------:R-:W-:-:S03]  /*99c0*/  UIMAD UR7, UR13, UR15, UR7 ;  /* 0x0000000f0d0772a4 */ /* 0x000fc6000f8e0207 */
[----:B------:R-:W-:Y:S01]  /*99d0*/  ULDC.64 UR14, c[0x0][0xc98] ;  /* 0x00032600000e7ab9 */ /* 0x000fe20000000a00 */
[----:B------:R-:W1:Y:S01]  /*99e0*/  @P1 LDC R8, c[0x0][0xcf0] ;  /* 0x00033c00ff081b82 */ /* 0x000e620000000800 */
[----:B------:R-:W-:Y:S02]  /*99f0*/  UIADD3 UR9, UR9, UR7, URZ ;  /* 0x0000000709097290 */ /* 0x000fe4000fffe03f */
[----:B------:R-:W-:Y:S02]  /*9a00*/  UIMAD UR7, UR12, UR14, URZ ;  /* 0x0000000e0c0772a4 */ /* 0x000fe4000f8e023f */
[----:B------:R-:W-:Y:S02]  /*9a10*/  UIMAD.WIDE.U32 UR8, UR61, UR14, UR8 ;  /* 0x0000000e3d0872a5 */ /* 0x000fe4000f8e0008 */
[----:B------:R-:W-:-:S03]  /*9a20*/  UIMAD UR7, UR61, UR15, UR7 ;  /* 0x0000000f3d0772a4 */ /* 0x000fc6000f8e0207 */
        /* <DEDUP_REMOVED lines=20> */
.L_x_10174:
[----:B------:R-:W-:Y:S05]  /*9b70*/  BSYNC B1 ;  /* 0x0000000000017941 */ /* 0x000fea0003800000 */
.L_x_10173:
[----:B------:R-:W-:Y:S01]  /*9b80*/  R2UR UR13, R215 ;  /* 0x00000000d70d72ca */ /* 0x000fe200000e0000 */
[----:B------:R-:W1:Y:S01]  /*9b90*/  @P0 LDC R5, c[0x0][0xcf0] ;  /* 0x00033c00ff050b82 */ /* 0x000e620000000800 */
[----:B------:R-:W-:Y:S01]  /*9ba0*/  ULDC.64 UR14, c[0x0][0xba0] ;  /* 0x0002e800000e7ab9 */ /* 0x000fe20000000a00 */
[----:B------:R-:W-:Y:S01]  /*9bb0*/  R2UR UR16, R216 ;  /* 0x00000000d81072ca */ /* 0x000fe200000e0000 */
[----:B------:R-:W-:Y:S01]  /*9bc0*/  UIMAD UR7, UR10, UR14, URZ ;  /* 0x0000000e0a0772a4 */ /* 0x000fe2000f8e023f */
[----:B0-----:R-:W-:Y:S01]  /*9bd0*/  IMAD R3, R214, 0x20, R217 ;  /* 0x00000020d6037824 */ /* 0x001fe200078e02d9 */
[----:B------:R-:W-:Y:S01]  /*9be0*/  UIMAD.WIDE.U32 UR8, UR4, UR14, URZ ;  /* 0x0000000e040872a5 */ /* 0x000fe2000f8e003f */
[----:B------:R-:W-:Y:S01]  /*9bf0*/  BSSY B1, `(.L_x_10175) ;  /* 0x0000043000017945 */ /* 0x000fe20003800000 */
[----:B------:R-:W-:Y:S01]  /*9c00*/  UIMAD UR7, UR4, UR15, UR7 ;  /* 0x0000000f040772a4 */ /* 0x000fe2000f8e0207 */
[----:B------:R-:W-:Y:S02]  /*9c10*/  SHF.R.S32.HI R18, RZ, 0x1f, R2 ;  /* 0x0000001fff127819 */ /* 0x000fe40000011402 */
[----:B------:R-:W-:Y:S01]  /*9c20*/  ULDC.64 UR14, c[0x0][0xbe8] ;  /* 0x0002fa00000e7ab9 */ /* 0x000fe20000000a00 */
[----:B------:R-:W-:Y:S01]  /*9c30*/  UIADD3 UR9, UR9, UR7, URZ ;  /* 0x0000000709097290 */ /* 0x000fe2000fffe03f */
[----:B------:R-:W-:Y:S01]  /*9c40*/  IMAD.U32 R8, RZ, RZ, UR13 ;  /* 0x0000000dff087e24 */ /* 0x000fe2000f8e00ff */
[----:B------:R-:W-:Y:S01]  /*9c50*/  UIMAD UR4, UR11, UR14, URZ ;  /* 0x0000000e0b0472a4 */ /* 0x000fe2000f8e023f */
[----:B------:R-:W-:Y:S01]  /*9c60*/  IMAD.U32 R10, RZ, RZ, UR13 ;  /* 0x0000000dff0a7e24 */ /* 0x000fe2000f8e00ff */
[----:B------:R-:W-:-:S02]  /*9c70*/  UIMAD.WIDE.U32 UR8, UR16, UR14, UR8 ;  /* 0x0000000e100872a5 */ /* 0x000fc4000f8e0008 */
[----:B------:R-:W-:Y:S01]  /*9c80*/  LEA R8, R8, R3, 0x7 ;  /* 0x0000000308087211 */ /* 0x000fe200078e38ff */
[----:B------:R-:W-:Y:S01]  /*9c90*/  UIMAD UR4, UR16, UR15, UR4 ;  /* 0x0000000f100472a4 */ /* 0x000fe2000f8e0204 */
[----:B------:R-:W-:Y:S01]  /*9ca0*/  IMAD R10, R10, 0x80, R217 ;  /* 0x000000800a0a7824 */ /* 0x000fe200078e02d9 */
[----:B------:R-:W-:Y:S02]  /*9cb0*/  ULDC.64 UR10, c[0x0][0xbf0] ;  /* 0x0002fc00000a7ab9 */ /* 0x000fe40000000a00 */
[----:B------:R-:W-:Y:S01]  /*9cc0*/  @P0 IMAD.HI.U32 R4, R8, R11, RZ ;  /* 0x0000000b08040227 */ /* 0x000fe200078e00ff */
[----:B------:R-:W-:Y:S02]  /*9cd0*/  UIADD3 UR9, UR9, UR4, URZ ;  /* 0x0000000409097290 */ /* 0x000fe4000fffe03f */
[----:B------:R-:W-:Y:S01]  /*9ce0*/  UIMAD UR4, UR12, UR10, URZ ;  /* 0x0000000a0c0472a4 */ /* 0x000fe2000f8e023f */
[----:B------:R-:W-:Y:S01]  /*9cf0*/  IMAD.MOV.U32 R3, RZ, RZ, R8 ;  /* 0x000000ffff037224 */ /* 0x000fe200078e0008 */
[----:B-1----:R-:W-:Y:S01]  /*9d00*/  @P0 SHF.R.U32.HI R3, RZ, R5, R4 ;  /* 0x00000005ff030219 */ /* 0x002fe20000011604 */
[----:B------:R-:W-:-:S02]  /*9d10*/  UIMAD.WIDE.U32 UR8, UR61, UR10, UR8 ;  /* 0x0000000a3d0872a5 */ /* 0x000fc4000f8e0008 */
[----:B------:R-:W-:Y:S01]  /*9d20*/  UIMAD UR4, UR61, UR11, UR4 ;  /* 0x0000000b3d0472a4 */ /* 0x000fe2000f8e0204 */
[--C-:B------:R-:W-:Y:S01]  /*9d30*/  SHF.R.S32.HI R4, RZ, 0x1f, R3.reuse ;  /* 0x0000001fff047819 */ /* 0x100fe20000011403 */
[----:B------:R-:W-:Y:S01]  /*9d40*/  IMAD.MOV R9, RZ, RZ, -R3 ;  /* 0x000000ffff097224 */ /* 0x000fe200078e0a03 */
[----:B------:R-:W-:Y:S01]  /*9d50*/  ULDC.64 UR10, c[0x0][0xbe0] ;  /* 0x0002f800000a7ab9 */ /* 0x000fe20000000a00 */
[----:B------:R-:W-:Y:S02]  /*9d60*/  UIADD3 UR4, UR9, UR4, URZ ;  /* 0x0000000409047290 */ /* 0x000fe4000fffe03f */
[----:B------:R-:W-:Y:S02]  /*9d70*/  IMAD.U32 R5, RZ, RZ, UR9 ;  /* 0x00000009ff057e24 */ /* 0x000fe4000f8e00ff */
[----:B------:R-:W-:Y:S02]  /*9d80*/  IMAD R6, R4, UR10, RZ ;  /* 0x0000000a04067c24 */ /* 0x000fe4000f8e02ff */
[----:B------:R-:W-:Y:S01]  /*9d90*/  IMAD.U32 R4, RZ, RZ, UR8 ;  /* 0x00000008ff047e24 */ /* 0x000fe2000f8e00ff */
[----:B------:R-:W-:Y:S01]  /*9da0*/  ULDC.64 UR8, c[0x0][0xbd8] ;  /* 0x0002f60000087ab9 */ /* 0x000fe20000000a00 */
[----:B------:R-:W-:-:S02]  /*9db0*/  IMAD.U32 R5, RZ, RZ, UR4 ;  /* 0x00000004ff057e24 */ /* 0x000fc4000f8e00ff */
[----:B------:R-:W-:Y:S02]  /*9dc0*/  IMAD R9, R13, R9, R8 ;  /* 0x000000090d097224 */ /* 0x000fe400078e0208 */
[C---:B------:R-:W-:Y:S02]  /*9dd0*/  IMAD R11, R3.reuse, UR11, R6 ;  /* 0x0000000b030b7c24 */ /* 0x040fe4000f8e0206 */
[----:B------:R-:W-:Y:S01]  /*9de0*/  IMAD.WIDE.U32 R4, R3, UR10, R4 ;  /* 0x0000000a03047c25 */ /* 0x000fe2000f8e0004 */
[----:B------:R-:W-:-:S03]  /*9df0*/  SHF.R.S32.HI R3, RZ, 0x1f, R9 ;  /* 0x0000001fff037819 */ /* 0x000fc60000011409 */
[----:B------:R-:W-:Y:S02]  /*9e00*/  IMAD.IADD R5, R5, 0x1, R11 ;  /* 0x0000000105057824 */ /* 0x000fe400078e020b */
[----:B------:R-:W-:Y:S02]  /*9e10*/  IMAD R6, R3, UR8, RZ ;  /* 0x0000000803067c24 */ /* 0x000fe4000f8e02ff */
[----:B-----5:R-:W-:Y:S01]  /*9e20*/  IMAD R13, R0, R13, RZ ;  /* 0x0000000d000d7224 */ /* 0x020fe200078e02ff */
[C---:B------:R-:W-:Y:S01]  /*9e30*/  IADD3 R0, R10.reuse, 0x20, RZ ;  /* 0x000000200a007810 */ /* 0x040fe20007ffe0ff */
[C---:B------:R-:W-:Y:S02]  /*9e40*/  IMAD R3, R9.reuse, UR9, R6 ;  /* 0x0000000909037c24 */ /* 0x040fe4000f8e0206 */
        /* <DEDUP_REMOVED lines=9> */
[----:B------:R0:W1:Y:S04]  /*9ee0*/  SHFL.IDX PT, R4, R6, RZ, 0x181f ;  /* 0x00181fff06047589 */ /* 0x00006800000e0000 */
[----:B------:R0:W2:Y:S01]  /*9ef0*/  SHFL.IDX PT, R0, R3, RZ, 0x181f ;  /* 0x00181fff03007589 */ /* 0x0000a200000e0000 */
[----:B------:R-:W-:Y:S07]  /*9f00*/  @P2 BRA `(.L_x_10176) ;  /* 0x0000000000442947 */ /* 0x000fee0003800000 */
        /* <DEDUP_REMOVED lines=17> */
.L_x_10176:
[----:B------:R-:W-:Y:S05]  /*a020*/  BSYNC B1 ;  /* 0x0000000000017941 */ /* 0x000fea0003800000 */
.L_x_10175:
[----:B--2---:R2:W4:Y:S01]  /*a030*/  SHFL.IDX PT, R0, R3, 0x1, 0x181f ;  /* 0x00381f0003007f89 */ /* 0x00452200000e0000 */
[----:B------:R-:W-:Y:S03]  /*a040*/  BSSY B1, `(.L_x_10177) ;  /* 0x0000014000017945 */ /* 0x000fe60003800000 */
[----:B-1-3--:R2:W1:Y:S01]  /*a050*/  SHFL.IDX PT, R4, R6, 0x1, 0x181f ;  /* 0x00381f0006047f89 */ /* 0x00a46200000e0000 */
[----:B------:R-:W-:Y:S05]  /*a060*/  @P1 BRA `(.L_x_10178) ;  /* 0x0000000000441947 */ /* 0x000fea0003800000 */
[----:B------:R-:W-:Y:S02]  /*a070*/  ULDC UR4, c[0x0][0xbc8] ;  /* 0x0002f20000047ab9 */ /* 0x000fe40000000800 */
[----:B------:R-:W-:Y:S02]  /*a080*/  ISETP.GE.AND P4, PT, R2, UR4, PT ;  /* 0x0000000402007c0c */ /* 0x000fe4000bf86270 */
[----:B------:R-:W-:Y:S02]  /*a090*/  ISETP.GE.AND P3, PT, R212, UR4, PT ;  /* 0x00000004d4007c0c */ /* 0x000fe4000bf66270 */
[----:B------:R-:W-:Y:S02]  /*a0a0*/  ISETP.GE.AND P2, PT, R211, UR4, PT ;  /* 0x00000004d3007c0c */ /* 0x000fe4000bf46270 */
[----:B------:R-:W-:-:S07]  /*a0b0*/  ISETP.GE.AND P1, PT, R213, UR4, PT ;  /* 0x00000004d5007c0c */ /* 0x000fce000bf26270 */
[-C--:B-1----:R-:W-:Y:S02]  /*a0c0*/  @!P4 LEA R8, P6, R2, R4.reuse, 0x1 ;  /* 0x000000040208c211 */ /* 0x082fe400078c08ff */
[----:B------:R-:W-:Y:S02]  /*a0d0*/  @!P3 LEA R14, P5, R212, R4, 0x1 ;  /* 0x00000004d40eb211 */ /* 0x000fe400078a08ff */
[----:B----4-:R-:W-:Y:S02]  /*a0e0*/  @!P4 LEA.HI.X R9, R2, R0, R18, 0x1, P6 ;  /* 0x000000000209c211 */ /* 0x010fe400030f0c12 */
        /* <DEDUP_REMOVED lines=9> */
.L_x_10178:
[----:B------:R-:W-:Y:S05]  /*a180*/  BSYNC B1 ;  /* 0x0000000000017941 */ /* 0x000fea0003800000 */
.L_x_10177:
[----:B----4-:R4:W0:Y:S01]  /*a190*/  SHFL.IDX PT, R0, R3, 0x2, 0x181f ;  /* 0x00581f0003007f89 */ /* 0x01082200000e0000 */
        /* <DEDUP_REMOVED lines=9> */
[-C--:B------:R-:W-:Y:S02]  /*a230*/  @!P2 LEA R14, P5, R212, R4.reuse, 0x1 ;  /* 0x00000004d40ea211 */ /* 0x080fe400078a08ff */
        /* <DEDUP_REMOVED lines=10> */
.L_x_10180:
[----:B------:R-:W-:Y:S05]  /*a2e0*/  BSYNC B1 ;  /* 0x0000000000017941 */ /* 0x000fea0003800000 */
.L_x_10179:
[----:B0-----:R-:W-:Y:S01]  /*a2f0*/  VIADD R0, R10, 0x60 ;  /* 0x000000600a007836 */ /* 0x001fe20000000000 */
[----:B---3--:R0:W3:Y:S04]  /*a300*/  SHFL.IDX PT, R8, R3, 0x3, 0x181f ;  /* 0x00781f0003087f89 */ /* 0x0080e800000e0000 */
[----:B------:R-:W-:Y:S01]  /*a310*/  ISETP.GE.AND P0, PT, R0, R13, PT ;  /* 0x0000000d0000720c */ /* 0x000fe20003f06270 */
[----:B-1----:R0:W1:-:S12]  /*a320*/  SHFL.IDX PT, R4, R6, 0x3, 0x181f ;  /* 0x00781f0006047f89 */ /* 0x00205800000e0000 */
[----:B0-----:R-:W-:Y:S05]  /*a330*/  @P0 BRA `(.L_x_10171) ;  /* 0x0000000000440947 */ /* 0x001fea0003800000 */
        /* <DEDUP_REMOVED lines=8> */
[----:B---3--:R-:W-:Y:S02]  /*a3c0*/  @!P3 LEA.HI.X R11, R2, R8, R18, 0x1, P6 ;  /* 0x00000008020bb211 */ /* 0x008fe400030f0c12 */
        /* <DEDUP_REMOVED lines=8> */
.L_x_10171:
[----:B------:R-:W-:Y:S05]  /*a450*/  BSYNC B0 ;  /* 0x0000000000007941 */ /* 0x000fea0003800000 */
.L_x_10162:
[----:B------:R-:W-:Y:S02]  /*a460*/  ULDC UR4, c[0x0][0xd3c] ;  /* 0x00034f0000047ab9 */ /* 0x000fe40000000800 */
[----:B------:R-:W-:-:S13]  /*a470*/  ISETP.GE.AND P0, PT, R7, UR4, PT ;  /* 0x0000000407007c0c */ /* 0x000fda000bf06270 */
[----:B------:R-:W-:Y:S05]  /*a480*/  @!P0 BRA `(.L_x_10181) ;  /* 0xffffff6800608947 */ /* 0x000fea000383ffff */
[----:B------:R-:W-:Y:S05]  /*a490*/  EXIT ;  /* 0x000000000000794d */ /* 0x000fea0003800000 */
.L_x_10133:
        /* <DEDUP_REMOVED lines=16> */
.L_x_10182:
        /* <DEDUP_REMOVED lines=40> */
.L_x_10188:
        /* <DEDUP_REMOVED lines=12> */
.L_x_10187:
[----:B------:R-:W-:Y:S05]  /*a8e0*/  BSYNC B0 ;  /* 0x0000000000007941 */ /* 0x000fea0003800000 */
.L_x_10186:
        /* <DEDUP_REMOVED lines=21> */
.L_x_10184:
        /* <DEDUP_REMOVED lines=15> */
.L_x_10189:
[----:B---3--:R-:W-:Y:S01]  /*ab30*/  IMAD R16, R16, UR5, R8 ;  /* 0x0000000510107c24 */ /* 0x008fe2000f8e0208 */
[----:B0-----:R-:W-:Y:S01]  /*ab40*/  IABS R2, R10 ;  /* 0x0000000a00027213 */ /* 0x001fe20000000000 */
[----:B-1----:R-:W-:Y:S02]  /*ab50*/  IMAD.MOV R0, RZ, RZ, -R3 ;  /* 0x000000ffff007224 */ /* 0x002fe400078e0a03 */
[----:B------:R-:W-:Y:S01]  /*ab60*/  VIADD R19, R19, UR4 ;  /* 0x0000000413137c36 */ /* 0x000fe20008000000 */
[----:B------:R-:W-:Y:S01]  /*ab70*/  IADD3 R11, -R16, UR6, RZ ;  /* 0x00000006100b7c10 */ /* 0x000fe2000fffe1ff */
[----:B------:R-:W-:Y:S01]  /*ab80*/  IMAD.MOV R4, RZ, RZ, -R2 ;  /* 0x000000ffff047224 */ /* 0x000fe200078e0a02 */
[----:B------:R-:W-:Y:S01]  /*ab90*/  MOV R2, RZ ;  /* 0x000000ff00027202 */ /* 0x000fe20000000f00 */
[----:B--2---:R-:W-:Y:S01]  /*aba0*/  IMAD R7, R0, R9, RZ ;  /* 0x0000000900077224 */ /* 0x004fe200078e02ff */
        /* <DEDUP_REMOVED lines=20> */
.L_x_10185:
[----:B------:R-:W-:Y:S01]  /*acf0*/  ULDC UR4, c[0x0][0xd3c] ;  /* 0x00034f0000047ab9 */ /* 0x000fe20000000800 */
[----:B------:R-:W-:Y:S02]  /*ad00*/  IMAD.MOV.U32 R17, RZ, RZ, RZ ;  /* 0x000000ffff117224 */ /* 0x000fe400078e00ff */
[----:B------:R-:W-:Y:S02]  /*ad10*/  IMAD.U32 R16, RZ, RZ, UR6 ;  /* 0x00000006ff107e24 */ /* 0x000fe4000f8e00ff */
[----:B------:R-:W-:Y:S02]  /*ad20*/  IMAD.MOV.U32 R18, RZ, RZ, RZ ;  /* 0x000000ffff127224 */ /* 0x000fe400078e00ff */
[----:B------:R-:W-:-:S07]  /*ad30*/  IMAD.U32 R19, RZ, RZ, UR4 ;  /* 0x00000004ff137e24 */ /* 0x000fce000f8e00ff */
.L_x_10190:
[----:B------:R-:W-:-:S13]  /*ad40*/  ISETP.NE.AND P0, PT, R5, RZ, PT ;  /* 0x000000ff0500720c */ /* 0x000fda0003f05270 */
[----:B------:R-:W0:Y:S01]  /*ad50*/  @!P0 S2R R3, SR_CgaCtaId ;  /* 0x0000000000038919 */ /* 0x000e220000008800 */
[----:B------:R-:W-:-:S04]  /*ad60*/  @!P0 MOV R0, 0x400 ;  /* 0x0000040000008802 */ /* 0x000fc80000000f00 */
[----:B0-----:R-:W-:-:S05]  /*ad70*/  @!P0 LEA R0, R3, R0, 0x18 ;  /* 0x0000000003008211 */ /* 0x001fca00078ec0ff */
[----:B------:R1:W-:Y:S01]  /*ad80*/  @!P0 STS.128 [R0+0x324d0], R16 ;  /* 0x0324d01000008388 */ /* 0x0003e20000000c00 */
[----:B------:R-:W-:Y:S06]  /*ad90*/  BAR.ARV 0x5, 0x180 ;  /* 0x0146000000007b1d */ /* 0x000fec0000002000 */
.L_x_10183:
[----:B------:R2:W-:Y:S01]  /*ada0*/  STL [R1+0x18], RZ ;  /* 0x000018ff01007387 */ /* 0x0005e20000100800 */
[----:B------:R-:W-:Y:S01]  /*adb0*/  ULDC UR4, c[0x0][0xd3c] ;  /* 0x00034f0000047ab9 */ /* 0x000fe20000000800 */
[----:B------:R-:W-:Y:S01]  /*adc0*/  IMAD.MOV.U32 R27, RZ, RZ, 0x1 ;  /* 0x00000001ff1b7424 */ /* 0x000fe200078e00ff */
[----:B0-----:R-:W-:Y:S01]  /*add0*/  ISETP.GE.AND P0, PT, R19, UR4, PT ;  /* 0x0000000413007c0c */ /* 0x001fe2000bf06270 */
[----:B------:R-:W-:-:S12]  /*ade0*/  IMAD.MOV.U32 R24, RZ, RZ, RZ ;  /* 0x000000ffff187224 */ /* 0x000fd800078e00ff */
[----:B--2---:R-:W-:Y:S05]  /*adf0*/  @P0 BRA `(.L_x_10191) ;  /* 0x0000005000300947 */ /* 0x004fea0003800000 */
[----:B-1----:R-:W2:Y:S01]  /*ae00*/  LDL R0, [R1+0x24] ;  /* 0x0000240001007983 */ /* 0x002ea20000100800 */
[----:B------:R-:W0:Y:S01]  /*ae10*/  S2UR UR5, SR_CgaCtaId ;  /* 0x00000000000579c3 */ /* 0x000e220000008800 */
[----:B------:R-:W-:Y:S01]  /*ae20*/  BSSY B8, `(.L_x_10191) ;  /* 0x0000509000087945 */ /* 0x000fe20003800000 */
[----:B------:R-:W-:Y:S01]  /*ae30*/  MOV R27, 0x1 ;  /* 0x00000001001b7802 */ /* 0x000fe20000000f00 */
[----:B------:R-:W1:Y:S01]  /*ae40*/  S2R R5, SR_TID.X ;  /* 0x0000000000057919 */ /* 0x000e620000002100 */
[----:B------:R-:W-:Y:S01]  /*ae50*/  IMAD.MOV.U32 R24, RZ, RZ, RZ ;  /* 0x000000ffff187224 */ /* 0x000fe200078e00ff */
[----:B------:R-:W-:Y:S01]  /*ae60*/  ULDC UR39, c[0x0][0xc] ;  /* 0x0000030000277ab9 */ /* 0x000fe20000000800 */
[----:B------:R3:W-:Y:S01]  /*ae70*/  STL [R1+0x18], RZ ;  /* 0x000018ff01007387 */ /* 0x0007e20000100800 */
[C---:B-1----:R-:W-:Y:S02]  /*ae80*/  LOP3.LUT R4, R5.reuse, 0x7f, RZ, 0xc0, !PT ;  /* 0x0000007f05047812 */ /* 0x042fe400078ec0ff */
[----:B--2---:R-:W-:Y:S01]  /*ae90*/  R2UR UR4, R0 ;  /* 0x00000000000472ca */ /* 0x004fe200000e0000 */
[----:B------:R-:W-:-:S05]  /*aea0*/  IMAD.SHL.U32 R0, R5, 0x8, RZ ;  /* 0x0000000805007824 */ /* 0x000fca00078e00ff */
[----:B------:R-:W-:-:S04]  /*aeb0*/  LOP3.LUT R2, R0, 0x1f8, RZ, 0xc0, !PT ;  /* 0x000001f800027812 */ /* 0x000fc800078ec0ff */
[----:B------:R-:W-:Y:S01]  /*aec0*/  LOP3.LUT R3, R2, 0x38, R5, 0x78, !PT ;  /* 0x0000003802037812 */ /* 0x000fe200078e7805 */
[----:B------:R-:W-:Y:S01]  /*aed0*/  IMAD.SHL.U32 R2, R5, 0x10, RZ ;  /* 0x0000001005027824 */ /* 0x000fe200078e00ff */
[----:B------:R-:W-:Y:S01]  /*aee0*/  SHF.R.U32.HI R5, RZ, 0x3, R4 ;  /* 0x00000003ff057819 */ /* 0x000fe20000011604 */
[----:B------:R-:W-:Y:S01]  /*aef0*/  ULOP3.LUT UR38, UR4, 0x2, URZ, 0xfc, !UPT ;  /* 0x0000000204267892 */ /* 0x000fe2000f8efc3f */
[----:B------:R-:W-:Y:S02]  /*af00*/  LOP3.LUT R30, R3, 0x200, R0, 0xf8, !PT ;  /* 0x00000200031e7812 */ /* 0x000fe400078ef800 */
[----:B------:R-:W-:Y:S01]  /*af10*/  UMOV UR4, 0x400 ;  /* 0x0000040000047882 */ /* 0x000fe20000000000 */
[----:B------:R-:W-:Y:S01]  /*af20*/  LOP3.LUT R4, R0, 0x38, RZ, 0xc0, !PT ;  /* 0x0000003800047812 */ /* 0x000fe200078ec0ff */
[----:B0-----:R-:W-:Y:S01]  /*af30*/  ULEA UR4, UR5, UR4, 0x18 ;  /* 0x0000000405047291 */ /* 0x001fe2000f8ec03f */
[----:B------:R-:W-:Y:S02]  /*af40*/  LOP3.LUT R0, R5, 0x70, R2, 0xf8, !PT ;  /* 0x0000007005007812 */ /* 0x000fe400078ef802 */
[----:B------:R-:W-:-:S02]  /*af50*/  LOP3.LUT R3, R4, 0x40, RZ, 0xfc, !PT ;  /* 0x0000004004037812 */ /* 0x000fc400078efcff */
[C---:B------:R-:W-:Y:S01]  /*af60*/  LOP3.LUT R2, R4.reuse, 0x80, RZ, 0xfc, !PT ;  /* 0x0000008004027812 */ /* 0x040fe200078efcff */
[----:B------:R-:W-:Y:S01]  /*af70*/  IMAD.U32 R22, RZ, RZ, UR4 ;  /* 0x00000004ff167e24 */ /* 0x000fe2000f8e00ff */
[----:B------:R-:W-:-:S03]  /*af80*/  LOP3.LUT R0, R4, 0xc0, RZ, 0xfc, !PT ;  /* 0x000000c004007812 */ /* 0x000fc600078efcff */
[----:B---3--:R-:W-:-:S07]  /*af90*/  IMAD R26, R30, 0x2, R22 ;  /* 0x000000021e1a7824 */ /* 0x008fce00078e0216 */
.L_x_10258:
[----:B0-----:R-:W0:Y:S02]  /*afa0*/  LDC.64 R34, c[0x0][0xd88] ;  /* 0x00036200ff227b82 */ /* 0x001e240000000a00 */
[----:B0-----:R-:W-:-:S06]  /*afb0*/  IMAD.WIDE R34, R19, 0x4, R34 ;  /* 0x0000000413227825 */ /* 0x001fcc00078e0222 */
[----:B--2---:R0:W2:Y:S01]  /*afc0*/  LDG.E R34, desc[UR36][R34.64] ;  /* 0x0000002422227981 */ /* 0x0040a2000c1e1900 */
[----:B------:R-:W-:Y:S05]  /*afd0*/  YIELD ;  /* 0x0000000000007946 */ /* 0x000fea0003800000 */
[----:B------:R-:W-:Y:S01]  /*afe0*/  ULDC.64 UR4, c[0x0][0xb20] ;  /* 0x0002c80000047ab9 */ /* 0x000fe20000000a00 */
[----:B------:R-:W-:Y:S01]  /*aff0*/  IMAD.MOV.U32 R32, RZ, RZ, RZ ;  /* 0x000000ffff207224 */ /* 0x000fe200078e00ff */
[----:B------:R-:W-:Y:S01]  /*b000*/  ISETP.NE.U32.AND P0, PT, RZ, UR4, PT ;  /* 0x00000004ff007c0c */ /* 0x000fe2000bf05070 */
[----:B------:R-:W-:-:S03]  /*b010*/  ULDC.64 UR6, c[0x0][0xb10] ;  /* 0x0002c40000067ab9 */ /* 0x000fc60000000a00 */
[----:B------:R-:W-:Y:S01]  /*b020*/  ISETP.NE.AND.EX P0, PT, RZ, UR5, PT, P0 ;  /* 0x00000005ff007c0c */ /* 0x000fe2000bf05300 */
[----:B0-----:R-:W-:Y:S01]  /*b030*/  IMAD.MOV.U32 R35, RZ, RZ, RZ ;  /* 0x000000ffff237224 */ /* 0x001fe200078e00ff */
        /* <DEDUP_REMOVED lines=38> */
.L_x_10192:
        /* <DEDUP_REMOVED lines=9> */
.L_x_10193:
        /* <DEDUP_REMOVED lines=9> */
.L_x_10194:
[----:B-----5:R-:W-:Y:S01]  /*b3c0*/  IMAD.IADD R33, R7, 0x1, -R32 ;  /* 0x0000000107217824 */ /* 0x020fe200078e0a20 */
[----:B------:R-:W-:Y:S03]  /*b3d0*/  BSSY B7, `(.L_x_10195) ;  /* 0x000040f000077945 */ /* 0x000fe60003800000 */
[C---:B012---:R-:W-:Y:S01]  /*b3e0*/  VIADD R0, R33.reuse, 0x5f ;  /* 0x0000005f21007836 */ /* 0x047fe20000000000 */
[----:B------:R0:W-:Y:S01]  /*b3f0*/  STL [R1], R33 ;  /* 0x0000002101007387 */ /* 0x0001e20000100800 */
[----:B------:R-:W-:Y:S02]  /*b400*/  ISETP.GT.AND P0, PT, R33, RZ, PT ;  /* 0x000000ff2100720c */ /* 0x000fe40003f04270 */
[----:B------:R-:W-:-:S05]  /*b410*/  IMAD.HI R0, R0, 0x2aaaaaab, RZ ;  /* 0x2aaaaaab00007827 */ /* 0x000fca00078e02ff */
[----:B------:R-:W-:-:S04]  /*b420*/  SHF.R.U32.HI R3, RZ, 0x1f, R0 ;  /* 0x0000001fff037819 */ /* 0x000fc80000011600 */
        /* <DEDUP_REMOVED lines=20> */
.L_x_10196:
        /* <DEDUP_REMOVED lines=20> */
.L_x_10199:
[----:B------:R-:W-:Y:S05]  /*b6b0*/  BSYNC B6 ;  /* 0x0000000000067941 */ /* 0x000fea0003800000 */
.L_x_10198:
        /* <DEDUP_REMOVED lines=20> */
.L_x_10202:
        /* <DEDUP_REMOVED lines=15> */
.L_x_10201:
[----:B------:R-:W-:Y:S05]  /*b8f0*/  BSYNC B6 ;  /* 0x0000000000067941 */ /* 0x000fea0003800000 */
.L_x_10200:
[----:B------:R-:W2:Y:S01]  /*b900*/  LDL R31, [R1+0x1c] ;  /* 0x00001c00011f7983 */ /* 0x000ea20000100800 */
[----:B------:R-:W-:Y:S01]  /*b910*/  ULDC.64 UR4, c[0x0][0xaf0] ;  /* 0x0002bc0000047ab9 */ /* 0x000fe20000000a00 */
[----:B------:R-:W0:Y:S01]  /*b920*/  LDC R9, c[0x0][0x430] ;  /* 0x00010c00ff097b82 */ /* 0x000e220000000800 */
[----:B------:R-:W-:Y:S01]  /*b930*/  ISETP.NE.U32.AND P0, PT, RZ, UR4, PT ;  /* 0x00000004ff007c0c */ /* 0x000fe2000bf05070 */
[----:B------:R-:W1:Y:S03]  /*b940*/  S2R R20, SR_TID.X ;  /* 0x0000000000147919 */ /* 0x000e660000002100 */
[----:B------:R-:W-:-:S13]  /*b950*/  ISETP.NE.AND.EX P0, PT, RZ, UR5, PT, P0 ;  /* 0x00000005ff007c0c */ /* 0x000fda000bf05300 */
[----:B------:R-:W-:Y:S01]  /*b960*/  @P0 IADD3 R2, P1, R25, UR4, RZ ;  /* 0x0000000419020c10 */ /* 0x000fe2000ff3e0ff */
[----:B------:R-:W3:Y:S01]  /*b970*/  S2R R21, SR_TID.X ;  /* 0x0000000000157919 */ /* 0x000ee20000002100 */
[----:B------:R-:W-:Y:S02]  /*b980*/  ULDC UR4, c[0x0][0x320] ;  /* 0x0000c80000047ab9 */ /* 0x000fe40000000800 */
[----:B------:R-:W-:-:S05]  /*b990*/  @P0 IADD3.X R3, R28, UR5, RZ, P1, !PT ;  /* 0x000000051c030c10 */ /* 0x000fca0008ffe4ff */
[----:B------:R4:W4:Y:S01]  /*b9a0*/  @P0 LDG.E R29, desc[UR36][R2.64] ;  /* 0x00000024021d0981 */ /* 0x000922000c1e1900 */
[----:B0-----:R-:W-:Y:S01]  /*b9b0*/  ISETP.NE.AND P2, PT, R9, 0x1, PT ;  /* 0x000000010900780c */ /* 0x001fe20003f45270 */
[----:B------:R-:W-:Y:S01]  /*b9c0*/  IMAD.MOV.U32 R36, RZ, RZ, RZ ;  /* 0x000000ffff247224 */ /* 0x000fe200078e00ff */
[----:B------:R-:W-:Y:S02]  /*b9d0*/  LOP3.LUT R23, R23, 0xffff7fff, RZ, 0xc0, !PT ;  /* 0xffff7fff17177812 */ /* 0x000fe400078ec0ff */
[----:B-1----:R-:W-:-:S04]  /*b9e0*/  LOP3.LUT R20, R20, 0x7f, RZ, 0xc0, !PT ;  /* 0x0000007f14147812 */ /* 0x002fc800078ec0ff */
[----:B------:R-:W-:-:S05]  /*b9f0*/  SHF.R.U32.HI R0, RZ, 0x3, R20 ;  /* 0x00000003ff007819 */ /* 0x000fca0000011614 */
[----:B------:R-:W0:Y:S01]  /*ba00*/  @P2 LDC R4, c[0x0][0x434] ;  /* 0x00010d00ff042b82 */ /* 0x000e220000000800 */
[----:B------:R-:W-:-:S07]  /*ba10*/  @P2 LOP3.LUT R23, R23, 0x8000, RZ, 0xfc, !PT ;  /* 0x0000800017172812 */ /* 0x000fce00078efcff */
[----:B------:R-:W1:Y:S01]  /*ba20*/  @P2 LDC R5, c[0x0][0x438] ;  /* 0x00010e00ff052b82 */ /* 0x000e620000000800 */
[----:B---3--:R-:W-:-:S05]  /*ba30*/  IMAD.SHL.U32 R20, R21, 0x10, RZ ;  /* 0x0000001015147824 */ /* 0x008fca00078e00ff */
[----:B------:R-:W-:Y:S02]  /*ba40*/  LOP3.LUT R20, R0, 0x70, R20, 0xf8, !PT ;  /* 0x0000007000147812 */ /* 0x000fe400078ef814 */
[----:B------:R-:W-:Y:S01]  /*ba50*/  LOP3.LUT R23, R23, 0xffffffef, RZ, 0xc0, !PT ;  /* 0xffffffef17177812 */ /* 0x000fe200078ec0ff */
[----:B------:R-:W-:Y:S01]  /*ba60*/  UMOV UR5, 0xffffffff ;  /* 0xffffffff00057882 */ /* 0x000fe20000000000 */
[----:B--2---:R-:W-:Y:S02]  /*ba70*/  VIADD R8, R31, 0xffffffff ;  /* 0xffffffff1f087836 */ /* 0x004fe40000000000 */
[----:B------:R-:W2:Y:S02]  /*ba80*/  S2R R31, SR_TID.X ;  /* 0x00000000001f7919 */ /* 0x000ea40000002100 */
[----:B------:R-:W-:-:S05]  /*ba90*/  IMAD R37, R8, 0x60, R20 ;  /* 0x0000006008257824 */ /* 0x000fca00078e0214 */
[C---:B------:R-:W-:Y:S02]  /*baa0*/  ISETP.GE.AND P0, PT, R37.reuse, R33, PT ;  /* 0x000000212500720c */ /* 0x040fe40003f06270 */
[----:B------:R-:W-:Y:S02]  /*bab0*/  IADD3 R37, R37, R32, RZ ;  /* 0x0000002025257210 */ /* 0x000fe40007ffe0ff */
[----:B------:R-:W-:-:S03]  /*bac0*/  ISETP.GT.U32.OR P0, PT, R20, 0x5f, P0 ;  /* 0x0000005f1400780c */ /* 0x000fc60000704470 */
[----:B0-----:R-:W-:-:S04]  /*bad0*/  @P2 IMAD.HI.U32 R4, R37, R4, RZ ;  /* 0x0000000425042227 */ /* 0x001fc800078e00ff */
[----:B------:R-:W-:Y:S01]  /*bae0*/  IMAD.MOV.U32 R0, RZ, RZ, R37 ;  /* 0x000000ffff007224 */ /* 0x000fe200078e0025 */
[----:B-1----:R-:W-:-:S05]  /*baf0*/  @P2 SHF.R.U32.HI R0, RZ, R5, R4 ;  /* 0x00000005ff002219 */ /* 0x002fca0000011604 */
[----:B------:R-:W0:Y:S01]  /*bb00*/  @!P0 LDC.64 R4, c[0x0][0x428] ;  /* 0x00010a00ff048b82 */ /* 0x000e220000000a00 */
[--C-:B----4-:R-:W-:Y:S01]  /*bb10*/  @!P0 SHF.R.S32.HI R3, RZ, 0x1f, R0.reuse ;  /* 0x0000001fff038819 */ /* 0x110fe20000011400 */
[----:B------:R-:W-:Y:S01]  /*bb20*/  @!P0 IMAD.MOV.U32 R2, RZ, RZ, R0 ;  /* 0x000000ffff028224 */ /* 0x000fe200078e0000 */
[----:B------:R-:W-:-:S05]  /*bb30*/  SHF.R.S32.HI R33, RZ, 0x1f, R29 ;  /* 0x0000001fff217819 */ /* 0x000fca000001141d */
[----:B------:R-:W1:Y:S01]  /*bb40*/  @!P0 LDC.64 R6, c[0x0][0x418] ;  /* 0x00010600ff068b82 */ /* 0x000e620000000a00 */
[----:B--2---:R-:W-:-:S05]  /*bb50*/  IMAD.SHL.U32 R31, R31, 0x8, RZ ;  /* 0x000000081f1f7824 */ /* 0x004fca00078e00ff */
[----:B------:R-:W-:-:S04]  /*bb60*/  LOP3.LUT R31, R31, 0x38, RZ, 0xc0, !PT ;  /* 0x000000381f1f7812 */ /* 0x000fc800078ec0ff */
[----:B------:R-:W-:Y:S01]  /*bb70*/  LOP3.LUT R11, R31, 0x40, RZ, 0xfc, !PT ;  /* 0x000000401f0b7812 */ /* 0x000fe200078efcff */
[----:B0-----:R-:W-:-:S03]  /*bb80*/  @!P0 IMAD.WIDE.U32 R2, R29, R4, R2 ;  /* 0x000000041d028225 */ /* 0x001fc600078e0002 */
[----:B------:R-:W-:Y:S01]  /*bb90*/  ISETP.GE.AND P3, PT, R11, UR4, PT ;  /* 0x000000040b007c0c */ /* 0x000fe2000bf66270 */
[----:B------:R-:W-:-:S04]  /*bba0*/  @!P0 IMAD R4, R33, R4, RZ ;  /* 0x0000000421048224 */ /* 0x000fc800078e02ff */
[----:B------:R-:W-:Y:S01]  /*bbb0*/  @!P0 IMAD R5, R29, R5, R4 ;  /* 0x000000051d058224 */ /* 0x000fe200078e0204 */
[----:B-1----:R-:W-:-:S03]  /*bbc0*/  @!P0 LEA R6, P1, R2, R6, 0x2 ;  /* 0x0000000602068211 */ /* 0x002fc600078210ff */
[----:B------:R-:W-:Y:S01]  /*bbd0*/  @!P0 IMAD.IADD R5, R3, 0x1, R5 ;  /* 0x0000000103058824 */ /* 0x000fe200078e0205 */
[----:B------:R-:W-:-:S03]  /*bbe0*/  LOP3.LUT R10, R31, 0x80, RZ, 0xfc, !PT ;  /* 0x000000801f0a7812 */ /* 0x000fc600078efcff */
[----:B------:R-:W-:Y:S02]  /*bbf0*/  @P3 LOP3.LUT R23, R23, 0x10, RZ, 0xfc, !PT ;  /* 0x0000001017173812 */ /* 0x000fe400078efcff */
[----:B------:R-:W-:Y:S02]  /*bc00*/  @!P0 LEA.HI.X R7, R2, R7, R5, 0x2, P1 ;  /* 0x0000000702078211 */ /* 0x000fe400008f1405 */
[----:B------:R-:W-:Y:S01]  /*bc10*/  ISETP.GE.AND P1, PT, R10, UR4, PT ;  /* 0x000000040a007c0c */ /* 0x000fe2000bf26270 */
[----:B------:R-:W-:Y:S01]  /*bc20*/  IMAD.MOV R0, RZ, RZ, -R0 ;  /* 0x000000ffff007224 */ /* 0x000fe200078e0a00 */
[----:B------:R-:W-:Y:S01]  /*bc30*/  ISETP.GE.AND P2, PT, R31, UR4, PT ;  /* 0x000000041f007c0c */ /* 0x000fe2000bf46270 */
[----:B------:R0:W5:Y:S01]  /*bc40*/  @!P0 LDG.E R36, desc[UR36][R6.64] ;  /* 0x0000002406248981 */ /* 0x000162000c1e1900 */
[----:B------:R-:W-:Y:S01]  /*bc50*/  LOP3.LUT R23, R23, 0xfffffffe, RZ, 0xc0, !PT ;  /* 0xfffffffe17177812 */ /* 0x000fe200078ec0ff */
[----:B------:R-:W-:Y:S01]  /*bc60*/  IMAD R37, R9, R0, R37 ;  /* 0x0000000009257224 */ /* 0x000fe200078e0225 */
[----:B------:R-:W-:-:S02]  /*bc70*/  LOP3.LUT R9, R31, 0xc0, RZ, 0xfc, !PT ;  /* 0x000000c01f097812 */ /* 0x000fc400078efcff */
[----:B------:R-:W-:Y:S02]  /*bc80*/  LOP3.LUT R23, R23, 0xfffffff7, RZ, 0xc0, !PT ;  /* 0xfffffff717177812 */ /* 0x000fe400078ec0ff */
[----:B------:R-:W-:-:S03]  /*bc90*/  ISETP.GE.AND P0, PT, R9, UR4, PT ;  /* 0x0000000409007c0c */ /* 0x000fc6000bf06270 */
[----:B------:R-:W-:-:S04]  /*bca0*/  @P1 LOP3.LUT R23, R23, 0x8, RZ, 0xfc, !PT ;  /* 0x0000000817171812 */ /* 0x000fc800078efcff */
[----:B------:R-:W-:-:S04]  /*bcb0*/  @P2 LOP3.LUT R23, R23, 0x1, RZ, 0xfc, !PT ;  /* 0x0000000117172812 */ /* 0x000fc800078efcff */
[----:B------:R-:W-:-:S04]  /*bcc0*/  LOP3.LUT R23, R23, 0xfffffffb, RZ, 0xc0, !PT ;  /* 0xfffffffb17177812 */ /* 0x000fc800078ec0ff */
[----:B------:R-:W-:Y:S01]  /*bcd0*/  @P0 LOP3.LUT R23, R23, 0x4, RZ, 0xfc, !PT ;  /* 0x0000000417170812 */ /* 0x000fe200078efcff */
[----:B0-----:R-:W-:Y:S06]  /*bce0*/  BRA.DIV UR5, `(.L_x_10203) ;  /* 0x0000004605f47947 */ /* 0x001fec000b800000 */
.L_x_10276:
[----:B------:R-:W-:Y:S01]  /*bcf0*/  IMAD.U32 R0, RZ, RZ, UR38 ;  /* 0x00000026ff007e24 */ /* 0x000fe2000f8e00ff */
[----:B------:R-:W-:Y:S02]  /*bd00*/  SEL R2, RZ, 0x1, P2 ;  /* 0x00000001ff027807 */ /* 0x000fe40001000000 */
        /* <DEDUP_REMOVED lines=10> */
.L_x_10204:
[----:B------:R-:W-:Y:S01]  /*bdb0*/  IMAD R25, R24, 0x8, R22 ;  /* 0x0000000818197824 */ /* 0x000fe200078e0216 */
[----:B------:R-:W-:Y:S01]  /*bdc0*/  SHF.L.U32 R0, R27, 0x1f, RZ ;  /* 0x0000001f1b007819 */ /* 0x000fe200000006ff */
[----:B------:R-:W-:Y:S03]  /*bdd0*/  BSSY B0, `(.L_x_10205) ;  /* 0x0000003000007945 */ /* 0x000fe60003800000 */
[----:B------:R-:W0:Y:S02]  /*bde0*/  SYNCS.PHASECHK.TRANS64.TRYWAIT P0, [R25+URZ+0x32440], R0 ;  /* 0x03244000190075a7 */ /* 0x000e24000800017f */
[----:B0-----:R-:W-:Y:S05]  /*bdf0*/  @!P0 BRA `(.L_x_10206) ;  /* 0x0000004400e08947 */ /* 0x001fea0003800000 */
.L_x_10277:
[----:B------:R-:W-:Y:S05]  /*be00*/  BSYNC B0 ;  /* 0x0000000000007941 */ /* 0x000fea0003800000 */
.L_x_10205:
[----:B------:R-:W2:Y:S01]  /*be10*/  LDL R7, [R1] ;  /* 0x0000000001077983 */ /* 0x000ea20000100800 */
        /* <DEDUP_REMOVED lines=12> */
[----:B-1----:R-:W0:Y:S02]  /*bee0*/  S2R R4, SR_TID.X ;  /* 0x0000000000047919 */ /* 0x002e240000002100 */
        /* <DEDUP_REMOVED lines=16> */
[----:B--2---:R-:W-:-:S02]  /*bff0*/  IMAD R31, R8, -0x60, R7 ;  /* 0xffffffa0081f7824 */ /* 0x004fc400078e0207 */
[----:B0-----:R-:W-:Y:S02]  /*c000*/  IMAD.SHL.U32 R7, R5, 0x8, RZ ;  /* 0x0000000805077824 */ /* 0x001fe400078e00ff */
[----:B------:R-:W-:Y:S02]  /*c010*/  IMAD.IADD R31, R31, 0x1, -R6 ;  /* 0x000000011f1f7824 */ /* 0x000fe400078e0a06 */
[----:B------:R-:W-:Y:S01]  /*c020*/  IMAD R5, R24, 0x1800, R30 ;  /* 0x0000180018057824 */ /* 0x000fe200078e021e */
[----:B------:R-:W-:Y:S02]  /*c030*/  LOP3.LUT R7, R7, 0x38, RZ, 0xc0, !PT ;  /* 0x0000003807077812 */ /* 0x000fe400078ec0ff */
[----:B------:R-:W-:Y:S02]  /*c040*/  ISETP.GE.AND P0, PT, R31, 0x1, PT ;  /* 0x000000011f00780c */ /* 0x000fe40003f06270 */
        /* <DEDUP_REMOVED lines=55> */
.L_x_10291:
        /* <DEDUP_REMOVED lines=10> */
.L_x_10208:
        /* <DEDUP_REMOVED lines=10> */
.L_x_10209:
[----:B------:R1:W5:Y:S01]  /*c500*/  LDL.LU R0, [R1+0x4] ;  /* 0x0000040001007983 */ /* 0x0003620000300800 */
[----:B------:R-:W-:Y:S01]  /*c510*/  LOP3.LUT P0, RZ, R23, 0x40, RZ, 0xc0, !PT ;  /* 0x0000004017ff7812 */ /* 0x000fe2000780c0ff */
[----:B------:R1:W-:-:S12]  /*c520*/  SYNCS.ARRIVE.TRANS64.A1T0 RZ, [R25+URZ+0x32430], RZ ;  /* 0x032430ff19ff79a7 */ /* 0x0003d8000810003f */
[----:B------:R-:W-:Y:S05]  /*c530*/  WARPSYNC.ALL ;  /* 0x0000000000007948 */ /* 0x000fea0003800000 */
[----:B------:R-:W-:Y:S01]  /*c540*/  SEL R34, R34, RZ, !P0 ;  /* 0x000000ff22227207 */ /* 0x000fe20004000000 */
[----:B------:R-:W-:Y:S01]  /*c550*/  BSSY B6, `(.L_x_10210) ;  /* 0x0000019000067945 */ /* 0x000fe20003800000 */
[----:B------:R-:W-:Y:S01]  /*c560*/  BAR.SYNC.DEFER_BLOCKING 0x8, 0x180 ;  /* 0x0206000000007b1d */ /* 0x000fe20000010000 */
[----:B-----5:R-:W-:-:S05]  /*c570*/  SEL R0, R0, RZ, !P0 ;  /* 0x000000ff00007207 */ /* 0x020fca0004000000 */
[----:B------:R2:W-:Y:S02]  /*c580*/  STL [R1+0xc], R0 ;  /* 0x00000c0001007387 */ /* 0x0005e40000100800 */
[----:B--2---:R-:W-:-:S05]  /*c590*/  VIADD R0, R22, 0x18400 ;  /* 0x0001840016007836 */ /* 0x004fca0000000000 */
        /* <DEDUP_REMOVED lines=19> */
[----:B012---:R-:W-:Y:S05]  /*c6d0*/  CALL.ABS.NOINC R2 ;  /* 0x0000000002007343 */ /* 0x007fea0003c00000 */
.L_x_10211:
[----:B------:R-:W-:Y:S05]  /*c6e0*/  BSYNC B6 ;  /* 0x0000000000067941 */ /* 0x000fea0003800000 */
.L_x_10210:
[----:B------:R-:W3:Y:S01]  /*c6f0*/  LDL R21, [R1+0x4] ;  /* 0x0000040001157983 */ /* 0x000ee20000100800 */
[----:B------:R-:W4:Y:S03]  /*c700*/  LDC R7, c[0x0][0x448] ;  /* 0x00011200ff077b82 */ /* 0x000f260000000800 */
[----:B------:R-:W5:Y:S01]  /*c710*/  LDL R20, [R1+0xc] ;  /* 0x00000c0001147983 */ /* 0x000f620000100800 */
[----:B------:R-:W-:Y:S01]  /*c720*/  IMAD.SHL.U32 R4, R17, 0x80, RZ ;  /* 0x0000008011047824 */ /* 0x000fe200078e00ff */
[----:B------:R-:W-:Y:S01]  /*c730*/  ULDC.64 UR4, c[0x0][0x298] ;  /* 0x0000a60000047ab9 */ /* 0x000fe20000000a00 */
[----:B------:R-:W-:Y:S01]  /*c740*/  LOP3.LUT R23, R23, 0xfffeffff, RZ, 0xc0, !PT ;  /* 0xfffeffff17177812 */ /* 0x000fe200078ec0ff */
[----:B0-----:R-:W0:Y:S01]  /*c750*/  S2R R2, SR_TID.X ;  /* 0x0000000000027919 */ /* 0x001e220000002100 */
[----:B--2---:R-:W2:Y:S01]  /*c760*/  S2R R0, SR_TID.X ;  /* 0x0000000000007919 */ /* 0x004ea20000002100 */
[----:B------:R-:W1:Y:S01]  /*c770*/  S2R R6, SR_TID.X ;  /* 0x0000000000067919 */ /* 0x000e620000002100 */
[----:B----4-:R-:W-:-:S13]  /*c780*/  ISETP.NE.AND P0, PT, R7, 0x1, PT ;  /* 0x000000010700780c */ /* 0x010fda0003f05270 */
[----:B------:R-:W-:Y:S02]  /*c790*/  @P0 LOP3.LUT R23, R23, 0x10000, RZ, 0xfc, !PT ;  /* 0x0001000017170812 */ /* 0x000fe400078efcff */
[----:B0-----:R-:W-:-:S04]  /*c7a0*/  LOP3.LUT R2, R2, 0x7f, RZ, 0xc0, !PT ;  /* 0x0000007f02027812 */ /* 0x001fc800078ec0ff */
[----:B------:R-:W-:Y:S02]  /*c7b0*/  SHF.R.U32.HI R2, RZ, 0x3, R2 ;  /* 0x00000003ff027819 */ /* 0x000fe40000011602 */
[----:B--2---:R-:W-:Y:S02]  /*c7c0*/  SHF.L.U32 R3, R0, 0x4, RZ ;  /* 0x0000000400037819 */ /* 0x004fe400000006ff */
[----:B------:R-:W0:Y:S02]  /*c7d0*/  @P0 LDC R0, c[0x0][0x44c] ;  /* 0x00011300ff000b82 */ /* 0x000e240000000800 */
[----:B------:R-:W-:-:S04]  /*c7e0*/  LOP3.LUT R3, R2, 0x70, R3, 0xf8, !PT ;  /* 0x0000007002037812 */ /* 0x000fc800078ef803 */
[----:B------:R-:W-:Y:S02]  /*c7f0*/  LOP3.LUT R17, R3, R4, RZ, 0xfc, !PT ;  /* 0x0000000403117212 */ /* 0x000fe400078efcff */
[----:B------:R-:W2:Y:S03]  /*c800*/  @P0 LDC R2, c[0x0][0x450] ;  /* 0x00011400ff020b82 */ /* 0x000ea60000000800 */
[----:B0-----:R-:W-:-:S04]  /*c810*/  @P0 IMAD.HI.U32 R3, R17, R0, RZ ;  /* 0x0000000011030227 */ /* 0x001fc800078e00ff */
[----:B------:R-:W-:Y:S01]  /*c820*/  IMAD.MOV.U32 R0, RZ, RZ, R17 ;  /* 0x000000ffff007224 */ /* 0x000fe200078e0011 */
[----:B--2---:R-:W-:Y:S01]  /*c830*/  @P0 SHF.R.U32.HI R0, RZ, R2, R3 ;  /* 0x00000002ff000219 */ /* 0x004fe20000011603 */
[----:B------:R-:W-:-:S04]  /*c840*/  IMAD.WIDE.U32 R2, R35, UR4, RZ ;  /* 0x0000000423027c25 */ /* 0x000fc8000f8e00ff */
[----:B---3--:R-:W-:Y:S01]  /*c850*/  IMAD R5, R21, UR4, RZ ;  /* 0x0000000415057c24 */ /* 0x008fe2000f8e02ff */
[----:B-1----:R-:W-:-:S03]  /*c860*/  LOP3.LUT R21, R6, 0x7f, RZ, 0xc0, !PT ;  /* 0x0000007f06157812 */ /* 0x002fc600078ec0ff */
[----:B------:R-:W-:Y:S01]  /*c870*/  IMAD R5, R35, UR5, R5 ;  /* 0x0000000523057c24 */ /* 0x000fe2000f8e0205 */
[----:B------:R-:W-:Y:S01]  /*c880*/  ULDC.64 UR4, c[0x0][0x2d8] ;  /* 0x0000b60000047ab9 */ /* 0x000fe20000000a00 */
[----:B------:R-:W-:Y:S02]  /*c890*/  SHF.R.U32.HI R21, RZ, 0x3, R21 ;  /* 0x00000003ff157819 */ /* 0x000fe40000011615 */
[----:B------:R-:W-:Y:S02]  /*c8a0*/  IMAD.IADD R3, R3, 0x1, R5 ;  /* 0x0000000103037824 */ /* 0x000fe400078e0205 */
[----:B------:R-:W-:Y:S02]  /*c8b0*/  IMAD R5, R28, UR4, RZ ;  /* 0x000000041c057c24 */ /* 0x000fe4000f8e02ff */
[----:B------:R-:W-:-:S04]  /*c8c0*/  IMAD.WIDE.U32 R2, R18, UR4, R2 ;  /* 0x0000000412027c25 */ /* 0x000fc8000f8e0002 */
[----:B------:R-:W-:Y:S01]  /*c8d0*/  IMAD R5, R18, UR5, R5 ;  /* 0x0000000512057c24 */ /* 0x000fe2000f8e0205 */
[----:B------:R-:W-:-:S03]  /*c8e0*/  ULDC.64 UR4, c[0x0][0x2e0] ;  /* 0x0000b80000047ab9 */ /* 0x000fc60000000a00 */
[----:B------:R-:W-:Y:S02]  /*c8f0*/  IMAD.IADD R3, R3, 0x1, R5 ;  /* 0x0000000103037824 */ /* 0x000fe400078e0205 */
[----:B-----5:R-:W-:Y:S01]  /*c900*/  IMAD R5, R20, UR4, RZ ;  /* 0x0000000414057c24 */ /* 0x020fe2000f8e02ff */
[----:B------:R-:W-:Y:S01]  /*c910*/  SHF.L.U32 R20, R6, 0x3, RZ ;  /* 0x0000000306147819 */ /* 0x000fe200000006ff */
[----:B------:R-:W-:-:S03]  /*c920*/  IMAD.WIDE.U32 R2, R34, UR4, R2 ;  /* 0x0000000422027c25 */ /* 0x000fc6000f8e0002 */
[----:B------:R-:W-:Y:S01]  /*c930*/  LOP3.LUT R20, R20, 0x38, RZ, 0xc0, !PT ;  /* 0x0000003814147812 */ /* 0x000fe200078ec0ff */
[----:B------:R-:W-:Y:S01]  /*c940*/  IMAD R5, R34, UR5, R5 ;  /* 0x0000000522057c24 */ /* 0x000fe2000f8e0205 */
[----:B------:R-:W-:-:S03]  /*c950*/  ULDC.64 UR4, c[0x0][0x2d0] ;  /* 0x0000b40000047ab9 */ /* 0x000fc60000000a00 */
[----:B------:R-:W-:Y:S01]  /*c960*/  IMAD.IADD R3, R3, 0x1, R5 ;  /* 0x0000000103037824 */ /* 0x000fe200078e0205 */
[----:B------:R-:W-:Y:S01]  /*c970*/  SHF.R.S32.HI R5, RZ, 0x1f, R0 ;  /* 0x0000001fff057819 */ /* 0x000fe20000011400 */
[----:B------:R-:W-:-:S04]  /*c980*/  IMAD.WIDE.U32 R2, R0, UR4, R2 ;  /* 0x0000000400027c25 */ /* 0x000fc8000f8e0002 */
[----:B------:R-:W-:-:S04]  /*c990*/  IMAD R5, R5, UR4, RZ ;  /* 0x0000000405057c24 */ /* 0x000fc8000f8e02ff */
[----:B------:R-:W-:Y:S01]  /*c9a0*/  IMAD R5, R0, UR5, R5 ;  /* 0x0000000500057c24 */ /* 0x000fe2000f8e0205 */
[----:B------:R-:W-:Y:S01]  /*c9b0*/  ULDC.64 UR4, c[0x0][0x2c8] ;  /* 0x0000b20000047ab9 */ /* 0x000fe20000000a00 */
[----:B------:R-:W-:Y:S02]  /*c9c0*/  IMAD.MOV R0, RZ, RZ, -R0 ;  /* 0x000000ffff007224 */ /* 0x000fe400078e0a00 */
[----:B------:R-:W-:Y:S02]  /*c9d0*/  IMAD.IADD R3, R3, 0x1, R5 ;  /* 0x0000000103037824 */ /* 0x000fe400078e0205 */
[----:B------:R-:W-:-:S04]  /*c9e0*/  IMAD R0, R7, R0, R17 ;  /* 0x0000000007007224 */ /* 0x000fc800078e0211 */
[----:B------:R-:W-:Y:S01]  /*c9f0*/  IMAD.WIDE.U32 R2, R0, UR4, R2 ;  /* 0x0000000400027c25 */ /* 0x000fe2000f8e0002 */
[----:B------:R-:W-:-:S05]  /*ca00*/  SHF.R.S32.HI R5, RZ, 0x1f, R0 ;  /* 0x0000001fff057819 */ /* 0x000fca0000011400 */
[----:B------:R-:W-:-:S04]  /*ca10*/  IMAD R5, R5, UR4, RZ ;  /* 0x0000000405057c24 */ /* 0x000fc8000f8e02ff */
        /* <DEDUP_REMOVED lines=9> */
[----:B------:R-:W2:Y:S01]  /*cab0*/  LDL.LU R2, [R1+0x8] ;  /* 0x0000080001027983 */ /* 0x000ea20000300800 */
[----:B------:R-:W2:Y:S03]  /*cac0*/  LDC R3, c[0x0][0x448] ;  /* 0x00011200ff037b82 */ /* 0x000ea60000000800 */
[----:B------:R-:W0:Y:S01]  /*cad0*/  SHFL.IDX PT, R10, R0, RZ, 0x181f ;  /* 0x00181fff000a7589 */ /* 0x000e2200000e0000 */
[----:B------:R-:W-:-:S03]  /*cae0*/  IMAD.IADD R4, R21, 0x1, R4 ;  /* 0x0000000115047824 */ /* 0x000fc600078e0204 */
[----:B------:R-:W-:Y:S01]  /*caf0*/  SHFL.IDX PT, R7, R0, 0x1, 0x181f ;  /* 0x00381f0000077f89 */ /* 0x000fe200000e0000 */
[----:B------:R-:W-:-:S03]  /*cb00*/  VIADD R8, R4, 0x10 ;  /* 0x0000001004087836 */ /* 0x000fc60000000000 */
[----:B------:R-:W-:Y:S04]  /*cb10*/  SHFL.IDX PT, R11, R0, 0x2, 0x181f ;  /* 0x00581f00000b7f89 */ /* 0x000fe800000e0000 */
[----:B------:R-:W-:Y:S01]  /*cb20*/  SHFL.IDX PT, R12, R0, 0x3, 0x181f ;  /* 0x00781f00000c7f89 */ /* 0x000fe200000e0000 */
[----:B------:R-:W-:Y:S01]  /*cb30*/  LOP3.LUT R23, R23, 0xffffdfff, RZ, 0xc0, !PT ;  /* 0xffffdfff17177812 */ /* 0x000fe200078ec0ff */
[----:B--2---:R-:W-:Y:S02]  /*cb40*/  IMAD R6, R2, R3, RZ ;  /* 0x0000000302067224 */ /* 0x004fe400078e02ff */
[----:B------:R-:W1:Y:S03]  /*cb50*/  SHFL.IDX PT, R3, R5, RZ, 0x181f ;  /* 0x00181fff05037589 */ /* 0x000e6600000e0000 */
[-C--:B------:R-:W-:Y:S01]  /*cb60*/  ISETP.GE.AND P6, PT, R4, R6.reuse, PT ;  /* 0x000000060400720c */ /* 0x080fe20003fc6270 */
[----:B------:R-:W2:Y:S01]  /*cb70*/  SHFL.IDX PT, R2, R5, 0x1, 0x181f ;  /* 0x00381f0005027f89 */ /* 0x000ea200000e0000 */
[----:B------:R-:W-:-:S11]  /*cb80*/  ISETP.GE.AND P5, PT, R8, R6, PT ;  /* 0x000000060800720c */ /* 0x000fd60003fa6270 */
[----:B0-----:R-:W-:-:S05]  /*cb90*/  @!P6 LEA R10, P1, R20, R10, 0x1 ;  /* 0x0000000a140ae211 */ /* 0x001fca00078208ff */
[----:B-1----:R-:W-:Y:S01]  /*cba0*/  @!P6 IMAD.X R3, RZ, RZ, R3, P1 ;  /* 0x000000ffff03e224 */ /* 0x002fe200008e0603 */
[----:B------:R-:W-:Y:S01]  /*cbb0*/  @!P5 LEA R7, P1, R20, R7, 0x1 ;  /* 0x000000071407d211 */ /* 0x000fe200078208ff */
[----:B------:R-:W-:-:S04]  /*cbc0*/  VIADD R8, R4, 0x20 ;  /* 0x0000002004087836 */ /* 0x000fc80000000000 */
[----:B--2---:R-:W-:Y:S02]  /*cbd0*/  @!P5 IMAD.X R9, RZ, RZ, R2, P1 ;  /* 0x000000ffff09d224 */ /* 0x004fe400008e0602 */
[----:B------:R-:W0:Y:S01]  /*cbe0*/  SHFL.IDX PT, R2, R5, 0x2, 0x181f ;  /* 0x00581f0005027f89 */ /* 0x000e2200000e0000 */
[----:B------:R-:W-:-:S13]  /*cbf0*/  ISETP.GE.AND P3, PT, R8, R6, PT ;  /* 0x000000060800720c */ /* 0x000fda0003f66270 */
[----:B------:R-:W-:-:S05]  /*cc00*/  @!P3 LEA R11, P1, R20, R11, 0x1 ;  /* 0x0000000b140bb211 */ /* 0x000fca00078208ff */
[----:B0-----:R-:W-:Y:S02]  /*cc10*/  @!P3 IMAD.X R8, RZ, RZ, R2, P1 ;  /* 0x000000ffff08b224 */ /* 0x001fe400008e0602 */
[----:B------:R-:W-:-:S05]  /*cc20*/  VIADD R2, R4, 0x30 ;  /* 0x0000003004027836 */ /* 0x000fca0000000000 */
[----:B------:R-:W-:Y:S01]  /*cc30*/  ISETP.GE.AND P2, PT, R2, R6, PT ;  /* 0x000000060200720c */ /* 0x000fe20003f46270 */
[----:B------:R-:W-:-:S05]  /*cc40*/  VIADD R2, R4, 0x40 ;  /* 0x0000004004027836 */ /* 0x000fca0000000000 */
[----:B------:R-:W-:Y:S02]  /*cc50*/  ISETP.GE.AND P4, PT, R2, R6, PT ;  /* 0x000000060200720c */ /* 0x000fe40003f86270 */
[----:B------:R-:W0:Y:S05]  /*cc60*/  SHFL.IDX PT, R2, R5, 0x3, 0x181f ;  /* 0x00781f0005027f89 */ /* 0x000e2a00000e0000 */
[----:B------:R-:W-:Y:S02]  /*cc70*/  @!P2 LEA R14, P1, R20, R12, 0x1 ;  /* 0x0000000c140ea211 */ /* 0x000fe400078208ff */
[----:B------:R-:W1:Y:S02]  /*cc80*/  SHFL.IDX PT, R12, R0, 0x4, 0x181f ;  /* 0x00981f00000c7f89 */ /* 0x000e6400000e0000 */
[----:B0-----:R-:W-:-:S02]  /*cc90*/  @!P2 IADD3.X R13, RZ, R2, RZ, P1, !PT ;  /* 0x00000002ff0da210 */ /* 0x001fc40000ffe4ff */
[----:B------:R-:W0:Y:S01]  /*cca0*/  SHFL.IDX PT, R2, R5, 0x4, 0x181f ;  /* 0x00981f0005027f89 */ /* 0x000e2200000e0000 */
[----:B-1----:R-:W-:Y:S02]  /*ccb0*/  @!P4 LEA R15, P1, R20, R12, 0x1 ;  /* 0x0000000c140fc211 */ /* 0x002fe400078208ff */
[----:B------:R-:W-:-:S04]  /*ccc0*/  @P6 LOP3.LUT R23, R23, 0x2000, RZ, 0xfc, !PT ;  /* 0x0000200017176812 */ /* 0x000fc800078efcff */
[----:B------:R-:W-:Y:S01]  /*ccd0*/  LOP3.LUT R23, R23, 0xffffefff, RZ, 0xc0, !PT ;  /* 0xffffefff17177812 */ /* 0x000fe200078ec0ff */
[----:B0-----:R-:W-:Y:S02]  /*cce0*/  @!P4 IMAD.X R12, RZ, RZ, R2, P1 ;  /* 0x000000ffff0cc224 */ /* 0x001fe400008e0602 */
[----:B------:R-:W-:-:S05]  /*ccf0*/  @!P6 IMAD.MOV.U32 R2, RZ, RZ, R10 ;  /* 0x000000ffff02e224 */ /* 0x000fca00078e000a */
[----:B------:R0:W-:Y:S01]  /*cd00*/  @!P6 LDGSTS.E.BYPASS.LTC128B.128 [R26+0x18400], desc[UR36][R2.64], !P0 ;  /* 0x18400000021aefae */ /* 0x0001e2000c101d64 */
[----:B------:R-:W-:Y:S01]  /*cd10*/  @P5 LOP3.LUT R23, R23, 0x1000, RZ, 0xfc, !PT ;  /* 0x0000100017175812 */ /* 0x000fe200078efcff */
[----:B0-----:R-:W-:Y:S02]  /*cd20*/  @!P5 IMAD.MOV.U32 R2, RZ, RZ, R7 ;  /* 0x000000ffff02d224 */ /* 0x001fe400078e0007 */
[----:B------:R-:W-:-:S05]  /*cd30*/  @!P5 IMAD.MOV.U32 R3, RZ, RZ, R9 ;  /* 0x000000ffff03d224 */ /* 0x000fca00078e0009 */
[----:B------:R0:W-:Y:S01]  /*cd40*/  @!P5 LDGSTS.E.BYPASS.LTC128B.128 [R26+0x18c00], desc[UR36][R2.64], !P0 ;  /* 0x18c00000021adfae */ /* 0x0001e2000c101d64 */
[----:B------:R-:W-:-:S03]  /*cd50*/  LOP3.LUT R23, R23, 0xfffff7ff, RZ, 0xc0, !PT ;  /* 0xfffff7ff17177812 */ /* 0x000fc600078ec0ff */
[----:B------:R-:W1:Y:S01]  /*cd60*/  SHFL.IDX PT, R9, R0, 0x5, 0x181f ;  /* 0x00b81f0000097f89 */ /* 0x000e6200000e0000 */
[----:B0-----:R-:W-:Y:S02]  /*cd70*/  @!P3 IMAD.MOV.U32 R2, RZ, RZ, R11 ;  /* 0x000000ffff02b224 */ /* 0x001fe400078e000b */
[----:B------:R-:W-:-:S05]  /*cd80*/  @!P3 IMAD.MOV.U32 R3, RZ, RZ, R8 ;  /* 0x000000ffff03b224 */ /* 0x000fca00078e0008 */
[----:B------:R0:W-:Y:S01]  /*cd90*/  @!P3 LDGSTS.E.BYPASS.LTC128B.128 [R26+0x19400], desc[UR36][R2.64], !P0 ;  /* 0x19400000021abfae */ /* 0x0001e2000c101d64 */
[----:B------:R-:W-:-:S03]  /*cda0*/  @P3 LOP3.LUT R23, R23, 0x800, RZ, 0xfc, !PT ;  /* 0x0000080017173812 */ /* 0x000fc600078efcff */
[----:B------:R-:W2:Y:S01]  /*cdb0*/  SHFL.IDX PT, R8, R5, 0x5, 0x181f ;  /* 0x00b81f0005087f89 */ /* 0x000ea200000e0000 */
[----:B0-----:R-:W-:-:S03]  /*cdc0*/  VIADD R2, R4, 0x50 ;  /* 0x0000005004027836 */ /* 0x001fc60000000000 */
[----:B------:R-:W0:Y:S01]  /*cdd0*/  SHFL.IDX PT, R7, R0, 0x6, 0x181f ;  /* 0x00d81f0000077f89 */ /* 0x000e2200000e0000 */
[----:B------:R-:W-:Y:S01]  /*cde0*/  @!P2 IMAD.MOV.U32 R3, RZ, RZ, R13 ;  /* 0x000000ffff03a224 */ /* 0x000fe200078e000d */
[----:B------:R-:W-:Y:S02]  /*cdf0*/  ISETP.GE.AND P3, PT, R2, R6, PT ;  /* 0x000000060200720c */ /* 0x000fe40003f66270 */
[----:B------:R-:W-:Y:S02]  /*ce00*/  @!P2 MOV R2, R14 ;  /* 0x0000000e0002a202 */ /* 0x000fe40000000f00 */
[----:B------:R-:W-:-:S03]  /*ce10*/  LOP3.LUT R23, R23, 0xfffffdff, RZ, 0xc0, !PT ;  /* 0xfffffdff17177812 */ /* 0x000fc600078ec0ff */
[----:B------:R3:W-:Y:S01]  /*ce20*/  @!P2 LDGSTS.E.BYPASS.LTC128B.128 [R26+0x19c00], desc[UR36][R2.64], !P0 ;  /* 0x19c00000021aafae */ /* 0x0007e2000c101d64 */
[----:B------:R-:W-:-:S03]  /*ce30*/  @P2 LOP3.LUT R23, R23, 0x200, RZ, 0xfc, !PT ;  /* 0x0000020017172812 */ /* 0x000fc600078efcff */
[----:B---3--:R-:W3:Y:S01]  /*ce40*/  SHFL.IDX PT, R2, R5, 0x6, 0x181f ;  /* 0x00d81f0005027f89 */ /* 0x008ee200000e0000 */
[----:B------:R-:W-:-:S05]  /*ce50*/  VIADD R3, R4, 0x60 ;  /* 0x0000006004037836 */ /* 0x000fca0000000000 */
[----:B------:R-:W-:Y:S02]  /*ce60*/  ISETP.GE.AND P2, PT, R3, R6, PT ;  /* 0x000000060300720c */ /* 0x000fe40003f46270 */
[----:B-1----:R-:W-:-:S05]  /*ce70*/  @!P3 LEA R9, P1, R20, R9, 0x1 ;  /* 0x000000091409b211 */ /* 0x002fca00078208ff */
[----:B--2---:R-:W-:-:S06]  /*ce80*/  @!P3 IMAD.X R8, RZ, RZ, R8, P1 ;  /* 0x000000ffff08b224 */ /* 0x004fcc00008e0608 */
[----:B0-----:R-:W-:Y:S01]  /*ce90*/  @!P2 LEA R7, P1, R20, R7, 0x1 ;  /* 0x000000071407a211 */ /* 0x001fe200078208ff */
[----:B------:R-:W-:-:S04]  /*cea0*/  @!P4 IMAD.MOV.U32 R3, RZ, RZ, R12 ;  /* 0x000000ffff03c224 */ /* 0x000fc800078e000c */
[----:B---3--:R-:W-:Y:S02]  /*ceb0*/  @!P2 IMAD.X R10, RZ, RZ, R2, P1 ;  /* 0x000000ffff0aa224 */ /* 0x008fe400008e0602 */
[----:B------:R-:W-:-:S05]  /*cec0*/  @!P4 IMAD.MOV.U32 R2, RZ, RZ, R15 ;  /* 0x000000ffff02c224 */ /* 0x000fca00078e000f */
[----:B------:R0:W-:Y:S01]  /*ced0*/  @!P4 LDGSTS.E.BYPASS.LTC128B.128 [R26+0x1a400], desc[UR36][R2.64], !P0 ;  /* 0x1a400000021acfae */ /* 0x0001e2000c101d64 */
[----:B------:R-:W-:Y:S01]  /*cee0*/  LOP3.LUT R23, R23, 0xfffffeff, RZ, 0xc0, !PT ;  /* 0xfffffeff17177812 */ /* 0x000fe200078ec0ff */
[----:B0-----:R-:W-:Y:S02]  /*cef0*/  @!P3 IMAD.MOV.U32 R2, RZ, RZ, R9 ;  /* 0x000000ffff02b224 */ /* 0x001fe400078e0009 */
[----:B------:R-:W-:-:S05]  /*cf00*/  @!P3 IMAD.MOV.U32 R3, RZ, RZ, R8 ;  /* 0x000000ffff03b224 */ /* 0x000fca00078e0008 */
[----:B------:R0:W-:Y:S04]  /*cf10*/  @!P3 LDGSTS.E.BYPASS.LTC128B.128 [R26+0x1ac00], desc[UR36][R2.64], !P0 ;  /* 0x1ac00000021abfae */ /* 0x0001e8000c101d64 */
[----:B------:R-:W1:Y:S01]  /*cf20*/  SHFL.IDX PT, R5, R5, 0x7, 0x181f ;  /* 0x00f81f0005057f89 */ /* 0x000e6200000e0000 */
[----:B0-----:R-:W-:Y:S01]  /*cf30*/  @!P2 IMAD.MOV.U32 R2, RZ, RZ, R7 ;  /* 0x000000ffff02a224 */ /* 0x001fe200078e0007 */
[----:B------:R-:W-:Y:S02]  /*cf40*/  @!P2 MOV R3, R10 ;  /* 0x0000000a0003a202 */ /* 0x000fe40000000f00 */
[----:B------:R-:W0:Y:S04]  /*cf50*/  SHFL.IDX PT, R0, R0, 0x7, 0x181f ;  /* 0x00f81f0000007f89 */ /* 0x000e2800000e0000 */
[----:B------:R2:W-:Y:S01]  /*cf60*/  @!P2 LDGSTS.E.BYPASS.LTC128B.128 [R26+0x1b400], desc[UR36][R2.64], !P0 ;  /* 0x1b400000021aafae */ /* 0x0005e2000c101d64 */
[----:B------:R-:W-:-:S04]  /*cf70*/  @P4 LOP3.LUT R23, R23, 0x100, RZ, 0xfc, !PT ;  /* 0x0000010017174812 */ /* 0x000fc800078efcff */
[----:B------:R-:W-:-:S04]  /*cf80*/  LOP3.LUT R23, R23, 0xffffff7f, RZ, 0xc0, !PT ;  /* 0xffffff7f17177812 */ /* 0x000fc800078ec0ff */
[----:B------:R-:W-:-:S04]  /*cf90*/  @P3 LOP3.LUT R23, R23, 0x80, RZ, 0xfc, !PT ;  /* 0x0000008017173812 */ /* 0x000fc800078efcff */
[----:B------:R-:W-:-:S04]  /*cfa0*/  LOP3.LUT R23, R23, 0xffffffbf, RZ, 0xc0, !PT ;  /* 0xffffffbf17177812 */ /* 0x000fc800078ec0ff */
[----:B-12---:R-:W-:-:S07]  /*cfb0*/  @P2 LOP3.LUT R23, R23, 0x40, RZ, 0xfc, !PT ;  /* 0x0000004017172812 */ /* 0x006fce00078efcff */
.L_x_10308:
[----:B------:R-:W-:Y:S01]  /*cfc0*/  VIADD R4, R4, 0x70 ;  /* 0x0000007004047836 */ /* 0x000fe20000000000 */
[----:B------:R-:W-:-:S04]  /*cfd0*/  LOP3.LUT R23, R23, 0xffffbfff, RZ, 0xc0, !PT ;  /* 0xffffbfff17177812 */ /* 0x000fc800078ec0ff */
[----:B------:R-:W-:-:S13]  /*cfe0*/  ISETP.GE.AND P2, PT, R4, R6, PT ;  /* 0x000000060400720c */ /* 0x000fda0003f46270 */
[----:B0-----:R-:W-:Y:S02]  /*cff0*/  @!P2 LEA R2, P1, R20, R0, 0x1 ;  /* 0x000000001402a211 */ /* 0x001fe400078208ff */
[----:B------:R-:W-:-:S03]  /*d000*/  @P2 LOP3.LUT R23, R23, 0x4000, RZ, 0xfc, !PT ;  /* 0x0000400017172812 */ /* 0x000fc600078efcff */
[----:B------:R-:W-:-:S05]  /*d010*/  @!P2 IMAD.X R3, RZ, RZ, R5, P1 ;  /* 0x000000ffff03a224 */ /* 0x000fca00008e0605 */
[----:B------:R-:W-:Y:S01]  /*d020*/  @!PT LDS RZ, [RZ] ;  /* 0x00000000fffff984 */ /* 0x000fe20000000800 */
[----:B------:R-:W-:Y:S01]  /*d030*/  @!PT LDS RZ, [RZ] ;  /* 0x00000000fffff984 */ /* 0x000fe20000000800 */
[----:B------:R-:W-:Y:S01]  /*d040*/  @!PT LDS RZ, [RZ] ;  /* 0x00000000fffff984 */ /* 0x000fe20000000800 */
[----:B------:R0:W-:Y:S01]  /*d050*/  @!P2 LDGSTS.E.BYPASS.LTC128B.128 [R26+0x1bc00], desc[UR36][R2.64], !P0 ;  /* 0x1bc00000021aafae */ /* 0x0001e2000c101d64 */
[----:B------:R-:W-:Y:S01]  /*d060*/  PLOP3.LUT P0, PT, PT, PT, PT, 0x80, 0x0 ;  /* 0x000000000000781c */ /* 0x000fe20003f0f070 */
[----:B------:R-:W-:-:S12]  /*d070*/  NOP ;  /* 0x0000000000007918 */ /* 0x000fd80000000000 */
.L_x_10213:
        /* <DEDUP_REMOVED lines=28> */
.L_x_10215:
[----:B------:R-:W-:Y:S05]  /*d240*/  BSYNC B6 ;  /* 0x0000000000067941 */ /* 0x000fea0003800000 */
.L_x_10214:
[----:B------:R-:W2:Y:S01]  /*d250*/  LDL.LU R21, [R1+0x4] ;  /* 0x0000040001157983 */ /* 0x000ea20000300800 */
[----:B0-----:R-:W0:Y:S01]  /*d260*/  LDC R2, c[0x0][0x448] ;  /* 0x00011200ff027b82 */ /* 0x001e220000000800 */
[----:B------:R-:W-:Y:S02]  /*d270*/  ULDC.64 UR4, c[0x0][0x398] ;  /* 0x0000e60000047ab9 */ /* 0x000fe40000000a00 */
[----:B------:R-:W3:Y:S01]  /*d280*/  LDL.LU R20, [R1+0xc] ;  /* 0x00000c0001147983 */ /* 0x000ee20000300800 */
[----:B0-----:R-:W-:-:S13]  /*d290*/  ISETP.NE.AND P6, PT, R2, 0x1, PT ;  /* 0x000000010200780c */ /* 0x001fda0003fc5270 */
[----:B------:R-:W0:Y:S08]  /*d2a0*/  @P6 LDC R3, c[0x0][0x44c] ;  /* 0x00011300ff036b82 */ /* 0x000e300000000800 */
[----:B------:R-:W1:Y:S01]  /*d2b0*/  @P6 LDC R2, c[0x0][0x450] ;  /* 0x00011400ff026b82 */ /* 0x000e620000000800 */
[----:B------:R-:W-:Y:S02]  /*d2c0*/  IMAD.MOV.U32 R0, RZ, RZ, R17 ;  /* 0x000000ffff007224 */ /* 0x000fe400078e0011 */
[----:B0-----:R-:W-:-:S05]  /*d2d0*/  @P6 IMAD.HI.U32 R3, R17, R3, RZ ;  /* 0x0000000311036227 */ /* 0x001fca00078e00ff */
[----:B-1----:R-:W-:Y:S01]  /*d2e0*/  @P6 SHF.R.U32.HI R0, RZ, R2, R3 ;  /* 0x00000002ff006219 */ /* 0x002fe20000011603 */
[----:B------:R-:W-:Y:S01]  /*d2f0*/  IMAD.WIDE.U32 R2, R35, UR4, RZ ;  /* 0x0000000423027c25 */ /* 0x000fe2000f8e00ff */
[----:B------:R-:W0:Y:S02]  /*d300*/  S2R R7, SR_TID.X ;  /* 0x0000000000077919 */ /* 0x000e240000002100 */
[----:B------:R-:W-:Y:S01]  /*d310*/  SHF.R.S32.HI R5, RZ, 0x1f, R0 ;  /* 0x0000001fff057819 */ /* 0x000fe20000011400 */
        /* <DEDUP_REMOVED lines=12> */
[----:B------:R-:W-:Y:S01]  /*d3e0*/  IMAD.WIDE.U32 R2, R34, UR4, R2 ;  /* 0x0000000422027c25 */ /* 0x000fe2000f8e0002 */
        /* <DEDUP_REMOVED lines=10> */
[----:B------:R-:W-:-:S03]  /*d490*/  ULDC.64 UR4, c[0x0][0x3c8] ;  /* 0x0000f20000047ab9 */ /* 0x000fc60000000a00 */
[----:B------:R-:W-:Y:S01]  /*d4a0*/  IADD3 R3, R3, R5, RZ ;  /* 0x0000000503037210 */ /* 0x000fe20007ffe0ff */
[----:B------:R-:W-:Y:S02]  /*d4b0*/  IMAD R0, R0, UR4, RZ ;  /* 0x0000000400007c24 */ /* 0x000fe4000f8e02ff */
[----:B------:R-:W-:Y:S02]  /*d4c0*/  IMAD.SHL.U32 R20, R7, 0x8, RZ ;  /* 0x0000000807147824 */ /* 0x000fe400078e00ff */
[C---:B------:R-:W-:Y:S02]  /*d4d0*/  IMAD R0, R4.reuse, UR5, R0 ;  /* 0x0000000504007c24 */ /* 0x040fe4000f8e0200 */
[----:B------:R-:W-:Y:S01]  /*d4e0*/  IMAD.WIDE.U32 R2, R4, UR4, R2 ;  /* 0x0000000404027c25 */ /* 0x000fe2000f8e0002 */
[----:B------:R-:W-:Y:S01]  /*d4f0*/  ULDC.64 UR4, c[0x0][0x390] ;  /* 0x0000e40000047ab9 */ /* 0x000fe20000000a00 */
[----:B------:R-:W-:Y:S02]  /*d500*/  LOP3.LUT R20, R20, 0x38, RZ, 0xc0, !PT ;  /* 0x0000003814147812 */ /* 0x000fe400078ec0ff */
[----:B------:R-:W-:Y:S01]  /*d510*/  IMAD.IADD R4, R3, 0x1, R0 ;  /* 0x0000000103047824 */ /* 0x000fe200078e0200 */
[----:B------:R-:W-:Y:S01]  /*d520*/  LEA R0, P0, R2, UR4, 0x1 ;  /* 0x0000000402007c11 */ /* 0x000fe2000f8008ff */
[----:B------:R-:W-:Y:S01]  /*d530*/  ULDC UR4, c[0x0][0x3b8] ;  /* 0x0000ee0000047ab9 */ /* 0x000fe20000000800 */
[----:B------:R-:W-:-:S02]  /*d540*/  LOP3.LUT R9, R20, 0x40, RZ, 0xfc, !PT ;  /* 0x0000004014097812 */ /* 0x000fc400078efcff */
[C---:B------:R-:W-:Y:S02]  /*d550*/  LOP3.LUT R8, R20.reuse, 0x80, RZ, 0xfc, !PT ;  /* 0x0000008014087812 */ /* 0x040fe400078efcff */
[----:B------:R-:W-:Y:S02]  /*d560*/  LOP3.LUT R7, R20, 0xc0, RZ, 0xfc, !PT ;  /* 0x000000c014077812 */ /* 0x000fe400078efcff */
[----:B------:R-:W-:Y:S01]  /*d570*/  LEA.HI.X R4, R2, UR5, R4, 0x1, P0 ;  /* 0x0000000502047c11 */ /* 0x000fe200080f0c04 */
[----:B------:R-:W-:Y:S01]  /*d580*/  UMOV UR5, 0xffffffff ;  /* 0xffffffff00057882 */ /* 0x000fe20000000000 */
[----:B------:R-:W-:Y:S02]  /*d590*/  ISETP.GE.AND P4, PT, R6, UR4, PT ;  /* 0x0000000406007c0c */ /* 0x000fe4000bf86270 */
[----:B------:R-:W-:Y:S02]  /*d5a0*/  ISETP.GE.AND P3, PT, R9, UR4, PT ;  /* 0x0000000409007c0c */ /* 0x000fe4000bf66270 */
[----:B------:R-:W-:-:S02]  /*d5b0*/  ISETP.GE.AND P2, PT, R8, UR4, PT ;  /* 0x0000000408007c0c */ /* 0x000fc4000bf46270 */
[----:B------:R-:W-:Y:S01]  /*d5c0*/  ISETP.GE.AND P1, PT, R7, UR4, PT ;  /* 0x0000000407007c0c */ /* 0x000fe2000bf26270 */
[----:B------:R-:W-:-:S12]  /*d5d0*/  BRA.DIV UR5, `(.L_x_10216) ;  /* 0x0000004205c47947 */ /* 0x000fd8000b800000 */
[----:B------:R-:W0:Y:S01]  /*d5e0*/  SHFL.IDX PT, R3, R0, RZ, 0x181f ;  /* 0x00181fff00037589 */ /* 0x000e2200000e0000 */
[C---:B------:R-:W-:Y:S02]  /*d5f0*/  LOP3.LUT P6, RZ, R23.reuse, 0x2000, RZ, 0xc0, !PT ;  /* 0x0000200017ff7812 */ /* 0x040fe400078cc0ff */
[----:B------:R-:W-:Y:S01]  /*d600*/  LOP3.LUT P5, RZ, R23, 0x1000, RZ, 0xc0, !PT ;  /* 0x0000100017ff7812 */ /* 0x000fe200078ac0ff */
[----:B------:R-:W1:Y:S04]  /*d610*/  SHFL.IDX PT, R2, R4, RZ, 0x181f ;  /* 0x00181fff04027589 */ /* 0x000e6800000e0000 */
[----:B------:R-:W-:Y:S04]  /*d620*/  SHFL.IDX PT, R5, R4, 0x1, 0x181f ;  /* 0x00381f0004057f89 */ /* 0x000fe800000e0000 */
[----:B------:R-:W-:Y:S02]  /*d630*/  SHFL.IDX PT, R14, R0, 0x7, 0x181f ;  /* 0x00f81f00000e7f89 */ /* 0x000fe400000e0000 */
[----:B0-----:R-:W-:-:S05]  /*d640*/  @!P6 LEA R3, P0, R6, R3, 0x1 ;  /* 0x000000030603e211 */ /* 0x001fca00078008ff */
[----:B-1----:R-:W-:-:S05]  /*d650*/  @!P6 IMAD.X R2, RZ, RZ, R2, P0 ;  /* 0x000000ffff02e224 */ /* 0x002fca00000e0602 */
[----:B------:R-:W-:-:S04]  /*d660*/  @!P6 LOP3.LUT R3, R3, R2, RZ, 0x3c, !PT ;  /* 0x000000020303e212 */ /* 0x000fc800078e3cff */
[----:B------:R-:W-:-:S04]  /*d670*/  @!P6 LOP3.LUT R2, R3, R2, RZ, 0x3c, !PT ;  /* 0x000000020302e212 */ /* 0x000fc800078e3cff */
[----:B------:R-:W-:-:S05]  /*d680*/  @!P6 LOP3.LUT R3, R3, R2, RZ, 0x3c, !PT ;  /* 0x000000020303e212 */ /* 0x000fca00078e3cff */
[----:B------:R-:W-:Y:S04]  /*d690*/  @!P6 LDGSTS.E.BYPASS.LTC128B.128 [R26+0x22400], desc[UR36][R2.64], !P4 ;  /* 0x22400000021aefae */ /* 0x000fe8000e101d64 */
[----:B------:R-:W-:Y:S04]  /*d6a0*/  @!P6 LDGSTS.E.BYPASS.LTC128B.128 [R26+0x26400], desc[UR36][R2.64+0x80], !P3 ;  /* 0x26400080021aefae */ /* 0x000fe8000d901d64 */
[----:B------:R-:W-:Y:S04]  /*d6b0*/  @!P6 LDGSTS.E.BYPASS.LTC128B.128 [R26+0x2a400], desc[UR36][R2.64+0x100], !P2 ;  /* 0x2a400100021aefae */ /* 0x000fe8000d101d64 */
[----:B------:R0:W-:Y:S01]  /*d6c0*/  @!P6 LDGSTS.E.BYPASS.LTC128B.128 [R26+0x2e400], desc[UR36][R2.64+0x180], !P1 ;  /* 0x2e400180021aefae */ /* 0x0001e2000c901d64 */
[----:B------:R-:W-:-:S02]  /*d6d0*/  LOP3.LUT P6, RZ, R23, 0x80, RZ, 0xc0, !PT ;  /* 0x0000008017ff7812 */ /* 0x000fc400078cc0ff */
[----:B------:R-:W-:Y:S01]  /*d6e0*/  LOP3.LUT R23, R23, 0xfff7ffff, RZ, 0xc0, !PT ;  /* 0xfff7ffff17177812 */ /* 0x000fe200078ec0ff */
[----:B0-----:R-:W0:Y:S10]  /*d6f0*/  SHFL.IDX PT, R2, R0, 0x1, 0x181f ;  /* 0x00381f0000027f89 */ /* 0x001e3400000e0000 */
[----:B------:R-:W-:-:S04]  /*d700*/  @P6 LOP3.LUT R23, R23, 0x80000, RZ, 0xfc, !PT ;  /* 0x0008000017176812 */ /* 0x000fc800078efcff */
[----:B------:R-:W-:Y:S02]  /*d710*/  LOP3.LUT P6, RZ, R23, 0x200, RZ, 0xc0, !PT ;  /* 0x0000020017ff7812 */ /* 0x000fe400078cc0ff */
[----:B0-----:R-:W-:-:S05]  /*d720*/  @!P5 LEA R2, P0, R6, R2, 0x1 ;  /* 0x000000020602d211 */ /* 0x001fca00078008ff */
[----:B------:R-:W-:Y:S02]  /*d730*/  @!P5 IMAD.X R3, RZ, RZ, R5, P0 ;  /* 0x000000ffff03d224 */ /* 0x000fe400000e0605 */
[----:B------:R-:W-:Y:S04]  /*d740*/  SHFL.IDX PT, R5, R4, 0x2, 0x181f ;  /* 0x00581f0004057f89 */ /* 0x000fe800000e0000 */
        /* <DEDUP_REMOVED lines=8> */
[C---:B------:R-:W-:Y:S02]  /*d7d0*/  LOP3.LUT P5, RZ, R23.reuse, 0x100, RZ, 0xc0, !PT ;  /* 0x0000010017ff7812 */ /* 0x040fe400078ac0ff */
[----:B------:R-:W-:-:S11]  /*d7e0*/  LOP3.LUT R23, R23, 0xffefffff, RZ, 0xc0, !PT ;  /* 0xffefffff17177812 */ /* 0x000fd600078ec0ff */
[----:B------:R-:W-:-:S04]  /*d7f0*/  @P5 LOP3.LUT R23, R23, 0x100000, RZ, 0xfc, !PT ;  /* 0x0010000017175812 */ /* 0x000fc800078efcff */
[----:B------:R-:W-:-:S13]  /*d800*/  LOP3.LUT P5, RZ, R23, 0x800, RZ, 0xc0, !PT ;  /* 0x0000080017ff7812 */ /* 0x000fda00078ac0ff */
[----:B0-----:R-:W-:-:S05]  /*d810*/  @!P5 LEA R2, P0, R6, R2, 0x1 ;  /* 0x000000020602d211 */ /* 0x001fca00078008ff */
[----:B------:R-:W-:Y:S02]  /*d820*/  @!P5 IMAD.X R3, RZ, RZ, R5, P0 ;  /* 0x000000ffff03d224 */ /* 0x000fe400000e0605 */
[----:B------:R-:W-:Y:S04]  /*d830*/  SHFL.IDX PT, R5, R4, 0x3, 0x181f ;  /* 0x00781f0004057f89 */ /* 0x000fe800000e0000 */
[----:B------:R-:W-:Y:S04]  /*d840*/  @!P5 LDGSTS.E.BYPASS.LTC128B.128 [R26+0x23400], desc[UR36][R2.64], !P4 ;  /* 0x23400000021adfae */ /* 0x000fe8000e101d64 */
[----:B------:R-:W-:Y:S04]  /*d850*/  @!P5 LDGSTS.E.BYPASS.LTC128B.128 [R26+0x27400], desc[UR36][R2.64+0x80], !P3 ;  /* 0x27400080021adfae */ /* 0x000fe8000d901d64 */
[----:B------:R-:W-:Y:S04]  /*d860*/  @!P5 LDGSTS.E.BYPASS.LTC128B.128 [R26+0x2b400], desc[UR36][R2.64+0x100], !P2 ;  /* 0x2b400100021adfae */ /* 0x000fe8000d101d64 */
[----:B------:R0:W-:Y:S01]  /*d870*/  @!P5 LDGSTS.E.BYPASS.LTC128B.128 [R26+0x2f400], desc[UR36][R2.64+0x180], !P1 ;  /* 0x2f400180021adfae */ /* 0x0001e2000c901d64 */
[----:B------:R-:W-:-:S03]  /*d880*/  LOP3.LUT P5, RZ, R23, 0x100000, RZ, 0xc0, !PT ;  /* 0x0010000017ff7812 */ /* 0x000fc600078ac0ff */
[----:B0-----:R-:W0:Y:S02]  /*d890*/  SHFL.IDX PT, R2, R0, 0x3, 0x181f ;  /* 0x00781f0000027f89 */ /* 0x001e2400000e0000 */
        /* <DEDUP_REMOVED lines=18> */
[----:B0-----:R-:W-:-:S04]  /*d9c0*/  @!P6 LEA R2, P0, R6, R2, 0x1 ;  /* 0x000000020602e211 */ /* 0x001fc800078008ff */
[----:B------:R-:W-:Y:S02]  /*d9d0*/  @!P6 IADD3.X R3, RZ, R5, RZ, P0, !PT ;  /* 0x00000005ff03e210 */ /* 0x000fe400007fe4ff */
[----:B------:R-:W-:Y:S04]  /*d9e0*/  SHFL.IDX PT, R5, R4, 0x6, 0x181f ;  /* 0x00d81f0004057f89 */ /* 0x000fe800000e0000 */
[----:B------:R-:W-:Y:S04]  /*d9f0*/  @!P6 LDGSTS.E.BYPASS.LTC128B.128 [R26+0x24c00], desc[UR36][R2.64], !P4 ;  /* 0x24c00000021aefae */ /* 0x000fe8000e101d64 */
[----:B------:R-:W-:Y:S04]  /*da00*/  @!P6 LDGSTS.E.BYPASS.LTC128B.128 [R26+0x28c00], desc[UR36][R2.64+0x80], !P3 ;  /* 0x28c00080021aefae */ /* 0x000fe8000d901d64 */
[----:B------:R-:W-:Y:S04]  /*da10*/  @!P6 LDGSTS.E.BYPASS.LTC128B.128 [R26+0x2cc00], desc[UR36][R2.64+0x100], !P2 ;  /* 0x2cc00100021aefae */ /* 0x000fe8000d101d64 */
[----:B------:R0:W-:Y:S04]  /*da20*/  @!P6 LDGSTS.E.BYPASS.LTC128B.128 [R26+0x30c00], desc[UR36][R2.64+0x180], !P1 ;  /* 0x30c00180021aefae */ /* 0x0001e8000c901d64 */
[----:B0-----:R-:W0:Y:S02]  /*da30*/  SHFL.IDX PT, R2, R0, 0x6, 0x181f ;  /* 0x00d81f0000027f89 */ /* 0x001e2400000e0000 */
[----:B0-----:R-:W-:-:S05]  /*da40*/  @!P5 LEA R2, P0, R6, R2, 0x1 ;  /* 0x000000020602d211 */ /* 0x001fca00078008ff */
[----:B------:R-:W-:Y:S02]  /*da50*/  @!P5 IMAD.X R3, RZ, RZ, R5, P0 ;  /* 0x000000ffff03d224 */ /* 0x000fe400000e0605 */
[----:B------:R0:W1:Y:S04]  /*da60*/  SHFL.IDX PT, R5, R4, 0x7, 0x181f ;  /* 0x00f81f0004057f89 */ /* 0x00006800000e0000 */
[----:B------:R0:W-:Y:S04]  /*da70*/  @!P5 LDGSTS.E.BYPASS.LTC128B.128 [R26+0x25400], desc[UR36][R2.64], !P4 ;  /* 0x25400000021adfae */ /* 0x0001e8000e101d64 */
[----:B------:R0:W-:Y:S04]  /*da80*/  @!P5 LDGSTS.E.BYPASS.LTC128B.128 [R26+0x29400], desc[UR36][R2.64+0x80], !P3 ;  /* 0x29400080021adfae */ /* 0x0001e8000d901d64 */
[----:B------:R0:W-:Y:S04]  /*da90*/  @!P5 LDGSTS.E.BYPASS.LTC128B.128 [R26+0x2d400], desc[UR36][R2.64+0x100], !P2 ;  /* 0x2d400100021adfae */ /* 0x0001e8000d101d64 */
[----:B------:R0:W-:Y:S02]  /*daa0*/  @!P5 LDGSTS.E.BYPASS.LTC128B.128 [R26+0x31400], desc[UR36][R2.64+0x180], !P1 ;  /* 0x31400180021adfae */ /* 0x0001e4000c901d64 */
.L_x_10326:
[----:B------:R-:W-:Y:S01]  /*dab0*/  LOP3.LUT P0, RZ, R23, 0x4000, RZ, 0xc0, !PT ;  /* 0x0000400017ff7812 */ /* 0x000fe2000780c0ff */
[----:B------:R-:W-:-:S12]  /*dac0*/  BSSY B0, `(.L_x_10217) ;  /* 0x000000b000007945 */ /* 0x000fd80003800000 */
[----:B------:R-:W-:Y:S05]  /*dad0*/  @P0 BRA `(.L_x_10218) ;  /* 0x0000000000240947 */ /* 0x000fea0003800000 */
[----:B0-----:R-:W-:-:S05]  /*dae0*/  LEA R2, P0, R6, R14, 0x1 ;  /* 0x0000000e06027211 */ /* 0x001fca00078008ff */
[----:B-1----:R-:W-:-:S05]  /*daf0*/  IMAD.X R3, RZ, RZ, R5, P0 ;  /* 0x000000ffff037224 */ /* 0x002fca00000e0605 */
[----:B------:R-:W-:Y:S01]  /*db00*/  @!PT LDS RZ, [RZ] ;  /* 0x00000000fffff984 */ /* 0x000fe20000000800 */
[----:B------:R-:W-:Y:S01]  /*db10*/  @!PT LDS RZ, [RZ] ;  /* 0x00000000fffff984 */ /* 0x000fe20000000800 */
[----:B------:R-:W-:Y:S01]  /*db20*/  @!PT LDS RZ, [RZ] ;  /* 0x00000000fffff984 */ /* 0x000fe20000000800 */
[----:B------:R2:W-:Y:S04]  /*db30*/  LDGSTS.E.BYPASS.LTC128B.128 [R26+0x25c00], desc[UR36][R2.64], !P4 ;  /* 0x25c00000021a7fae */ /* 0x0005e8000e101d64 */
[----:B------:R2:W-:Y:S04]  /*db40*/  LDGSTS.E.BYPASS.LTC128B.128 [R26+0x29c00], desc[UR36][R2.64+0x80], !P3 ;  /* 0x29c00080021a7fae */ /* 0x0005e8000d901d64 */
[----:B------:R2:W-:Y:S04]  /*db50*/  LDGSTS.E.BYPASS.LTC128B.128 [R26+0x2dc00], desc[UR36][R2.64+0x100], !P2 ;  /* 0x2dc00100021a7fae */ /* 0x0005e8000d101d64 */
[----:B------:R2:W-:Y:S02]  /*db60*/  LDGSTS.E.BYPASS.LTC128B.128 [R26+0x31c00], desc[UR36][R2.64+0x180], !P1 ;  /* 0x31c00180021a7fae */ /* 0x0005e4000c901d64 */
.L_x_10218:
[----:B------:R-:W-:Y:S05]  /*db70*/  BSYNC B0 ;  /* 0x0000000000007941 */ /* 0x000fea0003800000 */
.L_x_10217:
[----:B------:R-:W-:Y:S01]  /*db80*/  NOP ;  /* 0x0000000000007918 */ /* 0x000fe20000000000 */
[----:B------:R-:W-:-:S13]  /*db90*/  PLOP3.LUT P0, PT, PT, PT, PT, 0x80, 0x0 ;  /* 0x000000000000781c */ /* 0x000fda0003f0f070 */
.L_x_10219:
[----:B------:R-:W-:Y:S02]  /*dba0*/  PLOP3.LUT P1, PT, P1, P0, PT, 0xa2, 0x0 ;  /* 0x000000000000781c */ /* 0x000fe40000f21472 */
[----:B------:R-:W-:-:S08]  /*dbb0*/  @P0 R2UR P1, UR4, R22 ;  /* 0x00000000160402ca */ /* 0x000fd00000020000 */
[----:B------:R-:W-:-:S05]  /*dbc0*/  @P0 PLOP3.LUT P0, PT, P1, PT, PT, 0x80, 0x0 ;  /* 0x000000000000081c */ /* 0x000fca0000f0f070 */
[----:B------:R-:W-:Y:S01]  /*dbd0*/  @!P1 SYNCS.ARRIVE.TRANS64.RED.A0T1 RZ, [UR4+0x32410], RZ ;  /* 0x032410ffffff99a7 */ /* 0x000fe20008200404 */
[----:B------:R-:W-:Y:S07]  /*dbe0*/  @!P1 ARRIVES.LDGSTSBAR.64.TRANSCNT [UR4+0x32410] ;  /* 0x03241000ff0099b0 */ /* 0x000fee0008000a84 */
[----:B------:R-:W-:Y:S05]  /*dbf0*/  @P0 BRA.U.ANY `(.L_x_10219) ;  /* 0xfffffffd00e80947 */ /* 0x000fea000393ffff */
[----:B0-2---:R-:W2:Y:S02]  /*dc00*/  LDL.LU R2, [R1+0x18] ;  /* 0x0000180001027983 */ /* 0x005ea40000300800 */
        /* <DEDUP_REMOVED lines=11> */
.L_x_10327:
[----:B------:R-:W-:Y:S05]  /*dcc0*/  BSYNC B0 ;  /* 0x0000000000007941 */ /* 0x000fea0003800000 */
.L_x_10220:
[----:B------:R-:W-:-:S13]  /*dcd0*/  LOP3.LUT P0, RZ, R23, 0x400, RZ, 0xc0, !PT ;  /* 0x0000040017ff7812 */ /* 0x000fda000780c0ff */
[----:B------:R-:W-:Y:S05]  /*dce0*/  @!P0 BRA `(.L_x_10222) ;  /* 0x0000000000048947 */ /* 0x000fea0003800000 */
[----:B------:R-:W-:Y:S01]  /*dcf0*/  BPT.TRAP 0x1 ;  /* 0x000000040000795c */ /* 0x000fe20000300000 */
.L_x_10222:
[----:B------:R-:W-:Y:S01]  /*dd00*/  SHF.L.U32 R0, R27, 0x1f, RZ ;  /* 0x0000001f1b007819 */ /* 0x000fe200000006ff */
[----:B------:R-:W-:Y:S03]  /*dd10*/  BSSY B0, `(.L_x_10223) ;  /* 0x0000003000007945 */ /* 0x000fe60003800000 */
[----:B------:R-:W2:Y:S02]  /*dd20*/  SYNCS.PHASECHK.TRANS64.TRYWAIT P0, [R25+URZ+0x32460], R0 ;  /* 0x03246000190075a7 */ /* 0x000ea4000800017f */
[----:B--2---:R-:W-:Y:S05]  /*dd30*/  @!P0 BRA `(.L_x_10224) ;  /* 0x0000004400948947 */ /* 0x004fea0003800000 */
.L_x_10328:
[----:B------:R-:W-:Y:S05]  /*dd40*/  BSYNC B0 ;  /* 0x0000000000007941 */ /* 0x000fea0003800000 */
.L_x_10223:
[----:B------:R-:W2:Y:S01]  /*dd50*/  LDL.LU R2, [R1+0x10] ;  /* 0x0000100001027983 */ /* 0x000ea20000300800 */
[----:B------:R-:W-:-:S03]  /*dd60*/  ULDC.64 UR4, c[0x0][0x328] ;  /* 0x0000ca0000047ab9 */ /* 0x000fc60000000a00 */
[----:B------:R-:W3:Y:S04]  /*dd70*/  LDL.LU R6, [R1+0x14] ;  /* 0x0000140001067983 */ /* 0x000ee80000300800 */
[----:B------:R-:W4:Y:S01]  /*dd80*/  LDL.LU R4, [R1+0x20] ;  /* 0x0000200001047983 */ /* 0x000f220000300800 */
[C---:B------:R-:W-:Y:S02]  /*dd90*/  LOP3.LUT P3, RZ, R23.reuse, 0x10, RZ, 0xc0, !PT ;  /* 0x0000001017ff7812 */ /* 0x040fe4000786c0ff */
[C---:B------:R-:W-:Y:S02]  /*dda0*/  LOP3.LUT P2, RZ, R23.reuse, 0x8, RZ, 0xc0, !PT ;  /* 0x0000000817ff7812 */ /* 0x040fe4000784c0ff */
[C---:B------:R-:W-:Y:S02]  /*ddb0*/  LOP3.LUT P1, RZ, R23.reuse, 0x4, RZ, 0xc0, !PT ;  /* 0x0000000417ff7812 */ /* 0x040fe4000782c0ff */
[----:B------:R-:W-:-:S02]  /*ddc0*/  LOP3.LUT P4, RZ, R23, 0x1, RZ, 0xc0, !PT ;  /* 0x0000000117ff7812 */ /* 0x000fc4000788c0ff */
[----:B------:R-:W-:Y:S01]  /*ddd0*/  SEL R7, RZ, 0x8, P1 ;  /* 0x00000008ff077807 */ /* 0x000fe20000800000 */
[----:B--2---:R-:W-:Y:S02]  /*dde0*/  IMAD R0, R2, UR4, RZ ;  /* 0x0000000402007c24 */ /* 0x004fe4000f8e02ff */
[----:B0-----:R-:W-:-:S04]  /*ddf0*/  IMAD.WIDE.U32 R2, R37, UR4, RZ ;  /* 0x0000000425027c25 */ /* 0x001fc8000f8e00ff */
[----:B-1----:R-:W-:Y:S01]  /*de00*/  IMAD R5, R37, UR5, R0 ;  /* 0x0000000525057c24 */ /* 0x002fe2000f8e0200 */
[----:B------:R-:W-:Y:S01]  /*de10*/  ULDC.64 UR4, c[0x0][0x338] ;  /* 0x0000ce0000047ab9 */ /* 0x000fe20000000a00 */
[----:B------:R-:W-:Y:S02]  /*de20*/  SEL R0, RZ, 0x2, P3 ;  /* 0x00000002ff007807 */ /* 0x000fe40001800000 */
        /* <DEDUP_REMOVED lines=14> */
[----:B------:R-:W-:-:S04]  /*df10*/  SEL R3, RZ, 0x4, P2 ;  /* 0x00000004ff037807 */ /* 0x000fc80001000000 */
[----:B----4-:R-:W-:Y:S01]  /*df20*/  IADD3 R0, R3, R0, R4 ;  /* 0x0000000003007210 */ /* 0x010fe20007ffe004 */
[----:B------:R-:W-:-:S04]  /*df30*/  IMAD R4, R24, 0x6000, R30 ;  /* 0x0000600018047824 */ /* 0x000fc800078e021e */
[----:B------:R-:W-:Y:S01]  /*df40*/  IMAD.IADD R7, R0, 0x1, R7 ;  /* 0x0000000100077824 */ /* 0x000fe200078e0207 */
[----:B------:R-:W-:Y:S06]  /*df50*/  BRA.DIV UR4, `(.L_x_10225) ;  /* 0x0000004604207947 */ /* 0x000fec000b800000 */
[----:B------:R-:W0:Y:S01]  /*df60*/  S2R R2, SR_TID.X ;  /* 0x0000000000027919 */ /* 0x000e220000002100 */
[----:B------:R-:W-:Y:S01]  /*df70*/  IMAD R4, R4, 0x2, R22 ;  /* 0x0000000204047824 */ /* 0x000fe200078e0216 */
[C---:B------:R-:W-:Y:S01]  /*df80*/  LOP3.LUT P2, RZ, R7.reuse, 0x2, RZ, 0xc0, !PT ;  /* 0x0000000207ff7812 */ /* 0x040fe2000784c0ff */
[----:B------:R-:W1:Y:S01]  /*df90*/  SHFL.IDX PT, R14, R5, RZ, 0x181f ;  /* 0x00181fff050e7589 */ /* 0x000e6200000e0000 */
[----:B------:R-:W-:-:S03]  /*dfa0*/  LOP3.LUT P1, RZ, R7, 0x4, RZ, 0xc0, !PT ;  /* 0x0000000407ff7812 */ /* 0x000fc6000782c0ff */
[----:B------:R-:W2:Y:S01]  /*dfb0*/  SHFL.IDX PT, R3, R6, RZ, 0x181f ;  /* 0x00181fff06037589 */ /* 0x000ea200000e0000 */
[----:B0-----:R-:W-:-:S04]  /*dfc0*/  SHF.L.U32 R2, R2, 0x3, RZ ;  /* 0x0000000302027819 */ /* 0x001fc800000006ff */
[----:B------:R-:W-:-:S05]  /*dfd0*/  LOP3.LUT R2, R2, 0x38, RZ, 0xc0, !PT ;  /* 0x0000003802027812 */ /* 0x000fca00078ec0ff */
[----:B------:R-:W-:-:S05]  /*dfe0*/  IMAD.SHL.U32 R0, R2, 0x2, RZ ;  /* 0x0000000202007824 */ /* 0x000fca00078e00ff */
[----:B-1----:R-:W-:Y:S02]  /*dff0*/  IADD3 R2, P0, R14, R0, RZ ;  /* 0x000000000e027210 */ /* 0x002fe40007f1e0ff */
[----:B------:R-:W0:Y:S03]  /*e000*/  SHFL.IDX PT, R14, R5, 0x1, 0x181f ;  /* 0x00381f00050e7f89 */ /* 0x000e2600000e0000 */
[----:B--2---:R-:W-:Y:S01]  /*e010*/  IMAD.X R3, RZ, RZ, R3, P0 ;  /* 0x000000ffff037224 */ /* 0x004fe200000e0603 */
        /* <DEDUP_REMOVED lines=8> */
[----:B------:R1:W-:Y:S01]  /*e0a0*/  LDGSTS.E.BYPASS.LTC128B.128 [R4+0x9400], desc[UR36][R2.64+0x180], !P3 ;  /* 0x0940018002047fae */ /* 0x0003e2000d901d64 */
[----:B0-----:R-:W-:-:S03]  /*e0b0*/  IADD3 R8, P3, R14, R0, RZ ;  /* 0x000000000e087210 */ /* 0x001fc60007f7e0ff */
[----:B------:R-:W-:Y:S04]  /*e0c0*/  SHFL.IDX PT, R14, R5, 0x2, 0x181f ;  /* 0x00581f00050e7f89 */ /* 0x000fe800000e0000 */
[----:B-1----:R-:W0:Y:S02]  /*e0d0*/  SHFL.IDX PT, R3, R6, 0x1, 0x181f ;  /* 0x00381f0006037f89 */ /* 0x002e2400000e0000 */
        /* <DEDUP_REMOVED lines=11> */
[----:B------:R-:W1:Y:S02]  /*e190*/  SHFL.IDX PT, R14, R5, 0x3, 0x181f ;  /* 0x00781f00050e7f89 */ /* 0x000e6400000e0000 */
        /* <DEDUP_REMOVED lines=34> */
.L_x_10342:
[----:B0-2---:R-:W-:Y:S02]  /*e3c0*/  IADD3 R2, P3, R14, R0, RZ ;  /* 0x000000000e027210 */ /* 0x005fe40007f7e0ff */
[C---:B------:R-:W-:Y:S02]  /*e3d0*/  ISETP.LT.OR P2, PT, R31.reuse, 0x51, !P2 ;  /* 0x000000511f00780c */ /* 0x040fe40005741670 */
[C---:B------:R-:W-:Y:S01]  /*e3e0*/  ISETP.LT.OR P1, PT, R31.reuse, 0x51, !P1 ;  /* 0x000000511f00780c */ /* 0x040fe20004f21670 */
[----:B------:R-:W-:Y:S01]  /*e3f0*/  IMAD.X R3, RZ, RZ, R6, P3 ;  /* 0x000000ffff037224 */ /* 0x000fe200018e0606 */
[C---:B------:R-:W-:Y:S02]  /*e400*/  ISETP.LT.OR P3, PT, R31.reuse, 0x51, P4 ;  /* 0x000000511f00780c */ /* 0x040fe40002761670 */
[----:B------:R-:W-:-:S11]  /*e410*/  ISETP.LT.OR P0, PT, R31, 0x51, !P0 ;  /* 0x000000511f00780c */ /* 0x000fd60004701670 */
        /* <DEDUP_REMOVED lines=9> */
.L_x_10226:
        /* <DEDUP_REMOVED lines=10> */
.L_x_10227:
[----:B0-----:R-:W2:Y:S01]  /*e550*/  LDL.LU R2, [R1] ;  /* 0x0000000001027983 */ /* 0x001ea20000300800 */
[----:B------:R0:W-:Y:S01]  /*e560*/  SYNCS.ARRIVE.TRANS64.A1T0 RZ, [R25+URZ+0x32450], RZ ;  /* 0x032450ff19ff79a7 */ /* 0x0001e2000810003f */
[----:B------:R-:W-:Y:S01]  /*e570*/  BSSY B0, `(.L_x_10228) ;  /* 0x00000dd000007945 */ /* 0x000fe20003800000 */
[----:B--2---:R-:W-:-:S13]  /*e580*/  ISETP.GE.AND P0, PT, R2, 0x61, PT ;  /* 0x000000610200780c */ /* 0x004fda0003f06270 */
[----:B0-----:R-:W-:Y:S05]  /*e590*/  @!P0 BRA `(.L_x_10229) ;  /* 0x0000000c00688947 */ /* 0x001fea0003800000 */
[----:B------:R-:W2:Y:S02]  /*e5a0*/  LDL.LU R2, [R1+0x1c] ;  /* 0x00001c0001027983 */ /* 0x000ea40000300800 */
[----:B--2---:R-:W-:-:S07]  /*e5b0*/  IADD3 R21, R2, -0x2, RZ ;  /* 0xfffffffe02157810 */ /* 0x004fce0007ffe0ff */
.L_x_10242:
[----:B0-----:R-:W0:Y:S01]  /*e5c0*/  S2R R2, SR_TID.X ;  /* 0x0000000000027919 */ /* 0x001e220000002100 */
[----:B------:R-:W-:Y:S01]  /*e5d0*/  IMAD R8, R21, 0x60, R32 ;  /* 0x0000006015087824 */ /* 0x000fe200078e0220 */
        /* <DEDUP_REMOVED lines=10> */
[----:B-1----:R-:W1:Y:S01]  /*e680*/  @!P2 LDC.64 R4, c[0x0][0x428] ;  /* 0x00010a00ff04ab82 */ /* 0x002e620000000a00 */
[----:B0-----:R-:W-:-:S13]  /*e690*/  ISETP.NE.AND P0, PT, R3, 0x1, PT ;  /* 0x000000010300780c */ /* 0x001fda0003f05270 */
[----:B------:R-:W0:Y:S08]  /*e6a0*/  @P0 LDC R3, c[0x0][0x434] ;  /* 0x00010d00ff030b82 */ /* 0x000e300000000800 */
[----:B--2---:R-:W2:Y:S01]  /*e6b0*/  @P0 LDC R7, c[0x0][0x438] ;  /* 0x00010e00ff070b82 */ /* 0x004ea20000000800 */
[----:B0-----:R-:W-:-:S05]  /*e6c0*/  @P0 IMAD.HI.U32 R2, R8, R3, RZ ;  /* 0x0000000308020227 */ /* 0x001fca00078e00ff */
[----:B--2---:R-:W-:Y:S01]  /*e6d0*/  @P0 SHF.R.U32.HI R9, RZ, R7, R2 ;  /* 0x00000007ff090219 */ /* 0x004fe20000011602 */
[----:B-1----:R-:W-:Y:S01]  /*e6e0*/  @!P2 IMAD R2, R33, R4, RZ ;  /* 0x000000042102a224 */ /* 0x002fe200078e02ff */
[----:B------:R-:W0:Y:S02]  /*e6f0*/  @!P2 LDC.64 R6, c[0x0][0x418] ;  /* 0x00010600ff06ab82 */ /* 0x000e240000000a00 */
[--C-:B------:R-:W-:Y:S01]  /*e700*/  @!P2 SHF.R.S32.HI R3, RZ, 0x1f, R9.reuse ;  /* 0x0000001fff03a819 */ /* 0x100fe20000011409 */
[----:B------:R-:W-:Y:S02]  /*e710*/  @!P2 IMAD R5, R29, R5, R2 ;  /* 0x000000051d05a224 */ /* 0x000fe400078e0202 */
[----:B------:R-:W-:-:S04]  /*e720*/  @!P2 IMAD.MOV.U32 R2, RZ, RZ, R9 ;  /* 0x000000ffff02a224 */ /* 0x000fc800078e0009 */
[----:B------:R-:W-:-:S04]  /*e730*/  @!P2 IMAD.WIDE.U32 R2, R29, R4, R2 ;  /* 0x000000041d02a225 */ /* 0x000fc800078e0002 */
[----:B------:R-:W-:Y:S01]  /*e740*/  @!P2 IMAD.IADD R3, R5, 0x1, R3 ;  /* 0x000000010503a824 */ /* 0x000fe200078e0203 */
[----:B------:R-:W-:Y:S05]  /*e750*/  YIELD ;  /* 0x0000000000007946 */ /* 0x000fea0003800000 */
[----:B------:R-:W-:Y:S01]  /*e760*/  IMAD.MOV.U32 R4, RZ, RZ, RZ ;  /* 0x000000ffff047224 */ /* 0x000fe200078e00ff */
[----:B------:R-:W-:Y:S01]  /*e770*/  ULDC UR4, c[0x0][0x430] ;  /* 0x00010c0000047ab9 */ /* 0x000fe20000000800 */
[----:B0-----:R-:W-:-:S04]  /*e780*/  @!P2 LEA R6, P0, R2, R6, 0x2 ;  /* 0x000000060206a211 */ /* 0x001fc800078010ff */
[----:B------:R-:W-:Y:S02]  /*e790*/  @!P2 LEA.HI.X R7, R2, R7, R3, 0x2, P0 ;  /* 0x000000070207a211 */ /* 0x000fe400000f1403 */
[C---:B------:R-:W-:Y:S01]  /*e7a0*/  ISETP.NE.AND P0, PT, R24.reuse, 0x2, PT ;  /* 0x000000021800780c */ /* 0x040fe20003f05270 */
[----:B------:R-:W-:Y:S02]  /*e7b0*/  IMAD.MOV R5, RZ, RZ, -R9 ;  /* 0x000000ffff057224 */ /* 0x000fe400078e0a09 */
[----:B------:R0:W5:Y:S01]  /*e7c0*/  @!P2 LDG.E R4, desc[UR36][R6.64] ;  /* 0x000000240604a981 */ /* 0x000162000c1e1900 */
[----:B------:R-:W-:Y:S01]  /*e7d0*/  SEL R2, RZ, 0x1, P0 ;  /* 0x00000001ff027807 */ /* 0x000fe20000000000 */
[----:B------:R-:W-:Y:S01]  /*e7e0*/  IMAD R5, R5, UR4, R8 ;  /* 0x0000000405057c24 */ /* 0x000fe2000f8e0208 */
[----:B------:R-:W-:Y:S02]  /*e7f0*/  SEL R24, R24, RZ, P0 ;  /* 0x000000ff18187207 */ /* 0x000fe40000000000 */
[----:B------:R-:W-:-:S02]  /*e800*/  LOP3.LUT R27, R27, R2, RZ, 0x3c, !PT ;  /* 0x000000021b1b7212 */ /* 0x000fc400078e3cff */
[----:B------:R-:W-:Y:S01]  /*e810*/  MOV R2, R21 ;  /* 0x0000001500027202 */ /* 0x000fe20000000f00 */
[----:B------:R-:W-:-:S03]  /*e820*/  VIADD R21, R21, 0xffffffff ;  /* 0xffffffff15157836 */ /* 0x000fc60000000000 */
[----:B------:R-:W-:Y:S01]  /*e830*/  ISETP.GT.AND P2, PT, R2, RZ, PT ;  /* 0x000000ff0200720c */ /* 0x000fe20003f44270 */
[----:B0-----:R-:W-:-:S12]  /*e840*/  @!P1 BRA `(.L_x_10230) ;  /* 0x0000000000049947 */ /* 0x001fd80003800000 */
[----:B------:R-:W-:Y:S01]  /*e850*/  BPT.TRAP 0x1 ;  /* 0x000000040000795c */ /* 0x000fe20000300000 */
.L_x_10230:
[----:B------:R-:W-:Y:S01]  /*e860*/  IMAD R10, R24, 0x8, R22 ;  /* 0x00000008180a7824 */ /* 0x000fe200078e0216 */
[----:B------:R-:W-:Y:S01]  /*e870*/  SHF.L.U32 R20, R27, 0x1f, RZ ;  /* 0x0000001f1b147819 */ /* 0x000fe200000006ff */
[----:B------:R-:W-:Y:S01]  /*e880*/  BSSY B1, `(.L_x_10231) ;  /* 0x0000004000017945 */ /* 0x000fe20003800000 */
[----:B------:R-:W-:Y:S02]  /*e890*/  SHF.R.S32.HI R9, RZ, 0x1f, R5 ;  /* 0x0000001fff097819 */ /* 0x000fe40000011405 */
[----:B------:R-:W0:Y:S02]  /*e8a0*/  SYNCS.PHASECHK.TRANS64.TRYWAIT P0, [R10+URZ+0x32440], R20 ;  /* 0x032440140a0075a7 */ /* 0x000e24000800017f */
[----:B0-----:R-:W-:Y:S05]  /*e8b0*/  @!P0 BRA `(.L_x_10232) ;  /* 0x0000004400088947 */ /* 0x001fea0003800000 */
.L_x_10343:
[----:B------:R-:W-:Y:S05]  /*e8c0*/  BSYNC B1 ;  /* 0x0000000000017941 */ /* 0x000fea0003800000 */
.L_x_10231:
        /* <DEDUP_REMOVED lines=25> */
[----:B------:R-:W2:Y:S04]  /*ea60*/  SHFL.IDX PT, R3, R8, RZ, 0x181f ;  /* 0x00181fff08037589 */ /* 0x000ea800000e0000 */
[----:B------:R-:W-:Y:S01]  /*ea70*/  SHFL.IDX PT, R14, R6, 0x5, 0x181f ;  /* 0x00b81f00060e7f89 */ /* 0x000fe200000e0000 */
        /* <DEDUP_REMOVED lines=10> */
[----:B-1----:R-:W-:-:S04]  /*eb20*/  IADD3 R2, P0, R2, R0, RZ ;  /* 0x0000000002027210 */ /* 0x002fc80007f1e0ff */
[----:B--2---:R-:W-:-:S05]  /*eb30*/  IADD3.X R3, RZ, R3, RZ, P0, !PT ;  /* 0x00000003ff037210 */ /* 0x004fca00007fe4ff */
        /* <DEDUP_REMOVED lines=12> */
.L_x_10357:
        /* <DEDUP_REMOVED lines=8> */
.L_x_10234:
        /* <DEDUP_REMOVED lines=10> */
.L_x_10235:
[----:B------:R2:W-:Y:S01]  /*ed20*/  SYNCS.ARRIVE.TRANS64.A1T0 RZ, [R10+URZ+0x32430], RZ ;  /* 0x032430ff0aff79a7 */ /* 0x0005e2000810003f */
[----:B------:R-:W-:Y:S05]  /*ed30*/  @!P3 BRA `(.L_x_10236) ;  /* 0x000000000004b947 */ /* 0x000fea0003800000 */
[----:B------:R-:W-:Y:S01]  /*ed40*/  BPT.TRAP 0x1 ;  /* 0x000000040000795c */ /* 0x000fe20000300000 */
.L_x_10236:
[----:B------:R-:W3:Y:S01]  /*ed50*/  SYNCS.PHASECHK.TRANS64.TRYWAIT P0, [R10+URZ+0x32460], R20 ;  /* 0x032460140a0075a7 */ /* 0x000ee2000800017f */
[----:B------:R-:W-:Y:S04]  /*ed60*/  BSSY B1, `(.L_x_10237) ;  /* 0x0000002000017945 */ /* 0x000fe80003800000 */
[----:B---3--:R-:W-:Y:S05]  /*ed70*/  @!P0 BRA `(.L_x_10238) ;  /* 0x00000044008c8947 */ /* 0x008fea0003800000 */
.L_x_10358:
[----:B------:R-:W-:Y:S05]  /*ed80*/  BSYNC B1 ;  /* 0x0000000000017941 */ /* 0x000fea0003800000 */
.L_x_10237:
[----:B------:R-:W-:Y:S01]  /*ed90*/  ULDC.64 UR4, c[0x0][0x328] ;  /* 0x0000ca0000047ab9 */ /* 0x000fe20000000a00 */
[----:B------:R-:W-:Y:S01]  /*eda0*/  LOP3.LUT P5, RZ, R23, 0x1, RZ, 0xc0, !PT ;  /* 0x0000000117ff7812 */ /* 0x000fe200078ac0ff */
[----:B-1----:R-:W-:Y:S01]  /*edb0*/  IMAD R2, R9, UR4, RZ ;  /* 0x0000000409027c24 */ /* 0x002fe2000f8e02ff */
        /* <DEDUP_REMOVED lines=24> */
[----:B------:R-:W1:Y:S04]  /*ef40*/  SHFL.IDX PT, R3, R25, RZ, 0x181f ;  /* 0x00181fff19037589 */ /* 0x000e6800000e0000 */
[----:B------:R-:W-:Y:S04]  /*ef50*/  SHFL.IDX PT, R4, R25, 0x1, 0x181f ;  /* 0x00381f0019047f89 */ /* 0x000fe800000e0000 */
[----:B------:R-:W-:Y:S04]  /*ef60*/  SHFL.IDX PT, R8, R17, 0x2, 0x181f ;  /* 0x00581f0011087f89 */ /* 0x000fe800000e0000 */
[----:B------:R-:W-:Y:S01]  /*ef70*/  SHFL.IDX PT, R5, R25, 0x3, 0x181f ;  /* 0x00781f0019057f89 */ /* 0x000fe200000e0000 */
[----:B0-----:R-:W-:-:S03]  /*ef80*/  IADD3 R2, P0, R14, R0, RZ ;  /* 0x000000000e027210 */ /* 0x001fc60007f1e0ff */
[----:B------:R-:W0:Y:S02]  /*ef90*/  SHFL.IDX PT, R14, R17, 0x1, 0x181f ;  /* 0x00381f00110e7f89 */ /* 0x000e2400000e0000 */
[----:B-1----:R-:W-:-:S05]  /*efa0*/  IMAD.X R3, RZ, RZ, R3, P0 ;  /* 0x000000ffff037224 */ /* 0x002fca00000e0603 */
[----:B------:R-:W-:Y:S04]  /*efb0*/  LDGSTS.E.BYPASS.LTC128B.128 [R20+0x400], desc[UR36][R2.64], !P5 ;  /* 0x0040000002147fae */ /* 0x000fe8000e901d64 */
[----:B------:R-:W-:Y:S04]  /*efc0*/  LDGSTS.E.BYPASS.LTC128B.128 [R20+0x3400], desc[UR36][R2.64+0x80], !P4 ;  /* 0x0340008002147fae */ /* 0x000fe8000e101d64 */
[----:B------:R-:W-:Y:S04]  /*efd0*/  LDGSTS.E.BYPASS.LTC128B.128 [R20+0x6400], desc[UR36][R2.64+0x100], !P3 ;  /* 0x0640010002147fae */ /* 0x000fe8000d901d64 */
[----:B------:R1:W-:Y:S01]  /*efe0*/  LDGSTS.E.BYPASS.LTC128B.128 [R20+0x9400], desc[UR36][R2.64+0x180], !P1 ;  /* 0x0940018002147fae */ /* 0x0003e2000c901d64 */
[----:B0-----:R-:W-:-:S03]  /*eff0*/  IADD3 R6, P0, R14, R0, RZ ;  /* 0x000000000e067210 */ /* 0x001fc60007f1e0ff */
[----:B------:R-:W-:Y:S02]  /*f000*/  SHFL.IDX PT, R14, R17, 0x3, 0x181f ;  /* 0x00781f00110e7f89 */ /* 0x000fe400000e0000 */
[----:B------:R-:W-:Y:S01]  /*f010*/  IMAD.X R7, RZ, RZ, R4, P0 ;  /* 0x000000ffff077224 */ /* 0x000fe200000e0604 */
[----:B------:R-:W-:Y:S01]  /*f020*/  IADD3 R8, P0, R8, R0, RZ ;  /* 0x0000000008087210 */ /* 0x000fe20007f1e0ff */
[----:B------:R-:W0:Y:S04]  /*f030*/  SHFL.IDX PT, R4, R25, 0x2, 0x181f ;  /* 0x00581f0019047f89 */ /* 0x000e2800000e0000 */
[----:B-1----:R-:W-:Y:S04]  /*f040*/  SHFL.IDX PT, R3, R25, 0x4, 0x181f ;  /* 0x00981f0019037f89 */ /* 0x002fe800000e0000 */
[----:B------:R1:W-:Y:S04]  /*f050*/  LDGSTS.E.BYPASS.LTC128B.128 [R20+0xc00], desc[UR36][R6.64], !P5 ;  /* 0x00c0000006147fae */ /* 0x0003e8000e901d64 */
[----:B------:R1:W-:Y:S04]  /*f060*/  LDGSTS.E.BYPASS.LTC128B.128 [R20+0x3c00], desc[UR36][R6.64+0x80], !P4 ;  /* 0x03c0008006147fae */ /* 0x0003e8000e101d64 */
[----:B------:R1:W-:Y:S04]  /*f070*/  LDGSTS.E.BYPASS.LTC128B.128 [R20+0x6c00], desc[UR36][R6.64+0x100], !P3 ;  /* 0x06c0010006147fae */ /* 0x0003e8000d901d64 */
[----:B------:R1:W-:Y:S01]  /*f080*/  LDGSTS.E.BYPASS.LTC128B.128 [R20+0x9c00], desc[UR36][R6.64+0x180], !P1 ;  /* 0x09c0018006147fae */ /* 0x0003e2000c901d64 */
[----:B0-----:R-:W-:-:S03]  /*f090*/  IADD3.X R9, RZ, R4, RZ, P0, !PT ;  /* 0x00000004ff097210 */ /* 0x001fc600007fe4ff */
[----:B------:R-:W-:Y:S01]  /*f0a0*/  SHFL.IDX PT, R25, R25, 0x5, 0x181f ;  /* 0x00b81f0019197f89 */ /* 0x000fe200000e0000 */
[----:B------:R-:W-:-:S03]  /*f0b0*/  IADD3 R4, P0, R14, R0, RZ ;  /* 0x000000000e047210 */ /* 0x000fc60007f1e0ff */
[----:B------:R-:W0:Y:S02]  /*f0c0*/  SHFL.IDX PT, R14, R17, 0x4, 0x181f ;  /* 0x00981f00110e7f89 */ /* 0x000e2400000e0000 */
[----:B------:R-:W-:Y:S02]  /*f0d0*/  IMAD.X R5, RZ, RZ, R5, P0 ;  /* 0x000000ffff057224 */ /* 0x000fe400000e0605 */
        /* <DEDUP_REMOVED lines=15> */
.L_x_10372:
[----:B01----:R-:W-:-:S05]  /*f1d0*/  IADD3 R2, P0, R14, R0, RZ ;  /* 0x000000000e027210 */ /* 0x003fca0007f1e0ff */
        /* <DEDUP_REMOVED lines=10> */
.L_x_10240:
        /* <DEDUP_REMOVED lines=10> */
.L_x_10241:
[----:B------:R1:W-:Y:S01]  /*f320*/  SYNCS.ARRIVE.TRANS64.A1T0 RZ, [R10+URZ+0x32450], RZ ;  /* 0x032450ff0aff79a7 */ /* 0x0003e2000810003f */
[----:B------:R-:W-:Y:S05]  /*f330*/  @P2 BRA `(.L_x_10242) ;  /* 0xfffffff000a02947 */ /* 0x000fea000383ffff */
.L_x_10229:
[----:B------:R-:W-:Y:S05]  /*f340*/  BSYNC B0 ;  /* 0x0000000000007941 */ /* 0x000fea0003800000 */
.L_x_10228:
[----:B0-----:R-:W0:Y:S01]  /*f350*/  S2R R2, SR_TID.X ;  /* 0x0000000000027919 */ /* 0x001e220000002100 */
[----:B------:R-:W-:Y:S01]  /*f360*/  VIADD R24, R24, 0x1 ;  /* 0x0000000118187836 */ /* 0x000fe20000000000 */
[----:B------:R-:W-:Y:S04]  /*f370*/  BSSY B0, `(.L_x_10243) ;  /* 0x0000012000007945 */ /* 0x000fe80003800000 */
[----:B------:R-:W-:-:S04]  /*f380*/  ISETP.NE.AND P0, PT, R24, 0x2, PT ;  /* 0x000000021800780c */ /* 0x000fc80003f05270 */
[----:B------:R-:W-:Y:S02]  /*f390*/  SEL R0, RZ, 0x1, P0 ;  /* 0x00000001ff007807 */ /* 0x000fe40000000000 */
[----:B0-----:R-:W-:-:S04]  /*f3a0*/  LOP3.LUT R2, R2, 0x7f, RZ, 0xc0, !PT ;  /* 0x0000007f02027812 */ /* 0x001fc800078ec0ff */
[----:B------:R-:W-:-:S13]  /*f3b0*/  ISETP.NE.AND P1, PT, R2, RZ, PT ;  /* 0x000000ff0200720c */ /* 0x000fda0003f25270 */
[----:B------:R-:W-:Y:S05]  /*f3c0*/  @P1 BRA `(.L_x_10244) ;  /* 0x0000000000301947 */ /* 0x000fea0003800000 */
[----:B------:R-:W0:Y:S01]  /*f3d0*/  S2R R5, SR_LANEID ;  /* 0x0000000000057919 */ /* 0x000e220000000000 */
[----:B------:R-:W-:Y:S01]  /*f3e0*/  VOTEU.ANY UR4, UPT, PT ;  /* 0x0000000000047886 */ /* 0x000fe200038e0100 */
[----:B------:R-:W3:Y:S01]  /*f3f0*/  LDC.64 R2, c[0x0][0xd60] ;  /* 0x00035800ff027b82 */ /* 0x000ee20000000a00 */
[----:B------:R-:W0:Y:S02]  /*f400*/  FLO.U32 R4, UR4 ;  /* 0x0000000400047d00 */ /* 0x000e2400080e0000 */
[----:B0-----:R-:W-:-:S06]  /*f410*/  ISETP.EQ.U32.AND P1, PT, R4, R5, PT ;  /* 0x000000050400720c */ /* 0x001fcc0003f22070 */
[----:B------:R-:W3:Y:S07]  /*f420*/  POPC R5, UR4 ;  /* 0x0000000400057d09 */ /* 0x000eee0008000000 */
[----:B---3--:R-:W3:Y:S01]  /*f430*/  @P1 ATOMG.E.ADD.STRONG.GPU PT, R3, desc[UR36][R2.64], R5 ;  /* 0x00000005020319a8 */ /* 0x008ee200081ee1e4 */
[----:B------:R-:W0:Y:S02]  /*f440*/  S2R R6, SR_LTMASK ;  /* 0x0000000000067919 */ /* 0x000e240000003900 */
[----:B0-----:R-:W-:-:S04]  /*f450*/  LOP3.LUT R6, R6, UR4, RZ, 0xc0, !PT ;  /* 0x0000000406067c12 */ /* 0x001fc8000f8ec0ff */
[----:B------:R-:W0:Y:S01]  /*f460*/  POPC R7, R6 ;  /* 0x0000000600077309 */ /* 0x000e220000000000 */
[----:B---3--:R-:W0:Y:S02]  /*f470*/  SHFL.IDX PT, R4, R3, R4, 0x1f ;  /* 0x00001f0403047589 */ /* 0x008e2400000e0000 */
[----:B0-----:R-:W-:-:S07]  /*f480*/  IADD3 R16, R4, UR39, R7 ;  /* 0x0000002704107c10 */ /* 0x001fce000fffe007 */
.L_x_10244:
[----:B------:R-:W-:Y:S05]  /*f490*/  BSYNC B0 ;  /* 0x0000000000007941 */ /* 0x000fea0003800000 */
.L_x_10243:
[----:B------:R-:W-:Y:S02]  /*f4a0*/  SEL R24, R24, RZ, P0 ;  /* 0x000000ff18187207 */ /* 0x000fe40000000000 */
[----:B------:R-:W-:-:S07]  /*f4b0*/  LOP3.LUT R27, R27, R0, RZ, 0x3c, !PT ;  /* 0x000000001b1b7212 */ /* 0x000fce00078e3cff */
.L_x_10197:
[----:B------:R-:W-:Y:S05]  /*f4c0*/  BSYNC B7 ;  /* 0x0000000000077941 */ /* 0x000fea0003800000 */
.L_x_10195:
        /* <DEDUP_REMOVED lines=11> */
.L_x_10245:
        /* <DEDUP_REMOVED lines=10> */
[----:B------:R-:W3:Y:S01]  /*f620*/  @!P1 LDG.E R2, desc[UR36][R2.64] ;  /* 0x0000002402029981 */ /* 0x000ee2000c1e1900 */
[----:B------:R-:W-:Y:S01]  /*f630*/  IMAD.MOV.U32 R4, RZ, RZ, RZ ;  /* 0x000000ffff047224 */ /* 0x000fe200078e00ff */
[C---:B------:R-:W-:Y:S02]  /*f640*/  ISETP.GE.U32.AND P2, PT, R8.reuse, 0x2, PT ;  /* 0x000000020800780c */ /* 0x040fe40003f46070 */
[C---:B------:R-:W-:Y:S01]  /*f650*/  ISETP.GE.U32.AND P3, PT, R8.reuse, 0x4, PT ;  /* 0x000000040800780c */ /* 0x040fe20003f66070 */
[----:B------:R-:W-:Y:S01]  /*f660*/  SHFL.IDX PT, R0, R16, 0x1, 0x1f ;  /* 0x00201f0010007f89 */ /* 0x000fe200000e0000 */
[C---:B------:R-:W-:Y:S02]  /*f670*/  ISETP.GE.U32.AND P4, PT, R8.reuse, 0x8, PT ;  /* 0x000000080800780c */ /* 0x040fe40003f86070 */
[----:B------:R-:W-:Y:S02]  /*f680*/  ISETP.GE.U32.AND P5, PT, R8, 0x10, PT ;  /* 0x000000100800780c */ /* 0x000fe40003fa6070 */
[----:B---3--:R-:W-:-:S02]  /*f690*/  @!P1 MOV R4, R2 ;  /* 0x0000000200049202 */ /* 0x008fc40000000f00 */
[----:B------:R-:W-:-:S03]  /*f6a0*/  ISETP.NE.AND P1, PT, R8, RZ, PT ;  /* 0x000000ff0800720c */ /* 0x000fc60003f25270 */
        /* <DEDUP_REMOVED lines=16> */
[----:B------:R0:W3:Y:S02]  /*f7b0*/  SHFL.IDX PT, R14, R6, 0x1f, 0x1f ;  /* 0x03e01f00060e7f89 */ /* 0x0000e400000e0000 */
.L_x_10382:
[----:B------:R-:W-:Y:S02]  /*f7c0*/  ULDC UR4, c[0x0][0xd38] ;  /* 0x00034e0000047ab9 */ /* 0x000fe40000000800 */
[----:B------:R-:W-:-:S04]  /*f7d0*/  IMAD.U32 R7, RZ, RZ, UR4 ;  /* 0x00000004ff077e24 */ /* 0x000fc8000f8e00ff */
[----:B---3--:R-:W-:-:S04]  /*f7e0*/  IMAD R3, R14, R7, RZ ;  /* 0x000000070e037224 */ /* 0x008fc800078e02ff */
[----:B------:R-:W-:-:S05]  /*f7f0*/  IMAD.IADD R8, R0, 0x1, R3 ;  /* 0x0000000100087824 */ /* 0x000fca00078e0203 */
[----:B------:R-:W-:-:S13]  /*f800*/  ISETP.GT.AND P6, PT, R8, R5, PT ;  /* 0x000000050800720c */ /* 0x000fda0003fc4270 */
[----:B------:R-:W-:Y:S05]  /*f810*/  @P6 BRA `(.L_x_10248) ;  /* 0x00000000009c6947 */ /* 0x000fea0003800000 */
.L_x_10253:
[----:B------:R-:W3:Y:S01]  /*f820*/  LDC R0, c[0x0][0xd3c] ;  /* 0x00034f00ff007b82 */ /* 0x000ee20000000800 */
[----:B------:R-:W-:-:S05]  /*f830*/  VIADD R19, R19, 0x1f ;  /* 0x0000001f13137836 */ /* 0x000fca0000000000 */
[----:B---3--:R-:W-:-:S13]  /*f840*/  ISETP.GE.AND P6, PT, R19, R0, PT ;  /* 0x000000001300720c */ /* 0x008fda0003fc6270 */
[----:B------:R-:W-:Y:S05]  /*f850*/  @P6 BRA `(.L_x_10249) ;  /* 0x0000000400446947 */ /* 0x000fea0003800000 */
[----:B------:R-:W3:Y:S01]  /*f860*/  S2R R2, SR_TID.X ;  /* 0x0000000000027919 */ /* 0x000ee20000002100 */
[----:B------:R-:W-:Y:S01]  /*f870*/  BSSY B0, `(.L_x_10250) ;  /* 0x0000009000007945 */ /* 0x000fe20003800000 */
[----:B------:R-:W-:Y:S01]  /*f880*/  IMAD.MOV.U32 R4, RZ, RZ, RZ ;  /* 0x000000ffff047224 */ /* 0x000fe200078e00ff */
[----:B---3--:R-:W-:-:S04]  /*f890*/  LOP3.LUT R2, R2, 0x1f, RZ, 0xc0, !PT ;  /* 0x0000001f02027812 */ /* 0x008fc800078ec0ff */
[----:B------:R-:W-:-:S04]  /*f8a0*/  IADD3 R7, R19, R2, RZ ;  /* 0x0000000213077210 */ /* 0x000fc80007ffe0ff */
[----:B------:R-:W-:-:S13]  /*f8b0*/  ISETP.GE.OR P6, PT, R7, R0, !P0 ;  /* 0x000000000700720c */ /* 0x000fda00047c6670 */
[----:B------:R-:W-:Y:S05]  /*f8c0*/  @P6 BRA `(.L_x_10251) ;  /* 0x00000000000c6947 */ /* 0x000fea0003800000 */
[----:B------:R-:W3:Y:S02]  /*f8d0*/  LDC.64 R2, c[0x0][0xd80] ;  /* 0x00036000ff027b82 */ /* 0x000ee40000000a00 */
[----:B---3--:R-:W-:-:S05]  /*f8e0*/  IMAD.WIDE R2, R7, 0x4, R2 ;  /* 0x0000000407027825 */ /* 0x008fca00078e0202 */
[----:B------:R3:W5:Y:S02]  /*f8f0*/  LDG.E R4, desc[UR36][R2.64] ;  /* 0x0000002402047981 */ /* 0x000764000c1e1900 */
.L_x_10251:
[----:B------:R-:W-:Y:S05]  /*f900*/  BSYNC B0 ;  /* 0x0000000000007941 */ /* 0x000fea0003800000 */
.L_x_10250:
[----:B------:R-:W-:-:S03]  /*f910*/  UMOV UR4, 0xffffffff ;  /* 0xffffffff00047882 */ /* 0x000fc60000000000 */
[----:B------:R-:W-:Y:S05]  /*f920*/  BRA.DIV UR4, `(.L_x_10252) ;  /* 0x0000004604a47947 */ /* 0x000fea000b800000 */
[----:B-----5:R-:W4:Y:S02]  /*f930*/  SHFL.UP PT, R14, R4, 0x1, RZ ;  /* 0x04200000040e7989 */ /* 0x020f2400000e00ff */
[----:B----4-:R-:W-:-:S05]  /*f940*/  SEL R13, R14, RZ, P1 ;  /* 0x000000ff0e0d7207 */ /* 0x010fca0000800000 */
[----:B------:R-:W-:-:S05]  /*f950*/  IMAD.IADD R13, R4, 0x1, R13 ;  /* 0x00000001040d7824 */ /* 0x000fca00078e020d */
[----:B------:R-:W4:Y:S02]  /*f960*/  SHFL.UP PT, R14, R13, 0x2, RZ ;  /* 0x044000000d0e7989 */ /* 0x000f2400000e00ff */
[----:B----4-:R-:W-:-:S05]  /*f970*/  SEL R0, R14, RZ, P2 ;  /* 0x000000ff0e007207 */ /* 0x010fca0001000000 */
[----:B------:R-:W-:-:S05]  /*f980*/  IMAD.IADD R0, R13, 0x1, R0 ;  /* 0x000000010d007824 */ /* 0x000fca00078e0200 */
[----:B------:R-:W3:Y:S02]  /*f990*/  SHFL.UP PT, R14, R0, 0x4, RZ ;  /* 0x04800000000e7989 */ /* 0x000ee400000e00ff */
[----:B---3--:R-:W-:-:S05]  /*f9a0*/  SEL R3, R14, RZ, P3 ;  /* 0x000000ff0e037207 */ /* 0x008fca0001800000 */
[----:B------:R-:W-:-:S05]  /*f9b0*/  IMAD.IADD R2, R0, 0x1, R3 ;  /* 0x0000000100027824 */ /* 0x000fca00078e0203 */
[----:B------:R-:W3:Y:S02]  /*f9c0*/  SHFL.UP PT, R14, R2, 0x8, RZ ;  /* 0x05000000020e7989 */ /* 0x000ee400000e00ff */
[----:B---3--:R-:W-:-:S05]  /*f9d0*/  SEL R3, R14, RZ, P4 ;  /* 0x000000ff0e037207 */ /* 0x008fca0002000000 */
[----:B------:R-:W-:-:S05]  /*f9e0*/  IMAD.IADD R3, R2, 0x1, R3 ;  /* 0x0000000102037824 */ /* 0x000fca00078e0203 */
[----:B------:R-:W0:Y:S02]  /*f9f0*/  SHFL.UP PT, R14, R3, 0x10, RZ ;  /* 0x06000000030e7989 */ /* 0x000e2400000e00ff */
[----:B0-----:R-:W-:-:S05]  /*fa00*/  SEL R6, R14, RZ, P5 ;  /* 0x000000ff0e067207 */ /* 0x001fca0002800000 */
[----:B------:R-:W-:-:S05]  /*fa10*/  IMAD.IADD R6, R3, 0x1, R6 ;  /* 0x0000000103067824 */ /* 0x000fca00078e0206 */
[----:B------:R0:W3:Y:S02]  /*fa20*/  SHFL.IDX PT, R14, R6, 0x1f, 0x1f ;  /* 0x03e01f00060e7f89 */ /* 0x0000e400000e0000 */
.L_x_10390:
[----:B------:R-:W-:Y:S02]  /*fa30*/  ULDC UR4, c[0x0][0xd38] ;  /* 0x00034e0000047ab9 */ /* 0x000fe40000000800 */
[----:B------:R-:W-:-:S04]  /*fa40*/  IMAD.U32 R7, RZ, RZ, UR4 ;  /* 0x00000004ff077e24 */ /* 0x000fc8000f8e00ff */
[----:B---3--:R-:W-:-:S05]  /*fa50*/  IMAD R3, R14, R7, RZ ;  /* 0x000000070e037224 */ /* 0x008fca00078e02ff */
[----:B------:R-:W-:-:S04]  /*fa60*/  IADD3 R8, R3, R8, RZ ;  /* 0x0000000803087210 */ /* 0x000fc80007ffe0ff */
[----:B------:R-:W-:-:S13]  /*fa70*/  ISETP.GT.AND P6, PT, R8, R5, PT ;  /* 0x000000050800720c */ /* 0x000fda0003fc4270 */
[----:B------:R-:W-:Y:S05]  /*fa80*/  @!P6 BRA `(.L_x_10253) ;  /* 0xfffffffc0064e947 */ /* 0x000fea000383ffff */
.L_x_10248:
[----:B------:R-:W-:Y:S01]  /*fa90*/  IMAD.IADD R8, R8, 0x1, -R3 ;  /* 0x0000000108087824 */ /* 0x000fe200078e0a03 */
[----:B------:R-:W-:-:S03]  /*faa0*/  UMOV UR4, 0xffffffff ;  /* 0xffffffff00047882 */ /* 0x000fc60000000000 */
[----:B------:R-:W-:-:S05]  /*fab0*/  IMAD R0, R6, R7, R8 ;  /* 0x0000000706007224 */ /* 0x000fca00078e0208 */
[----:B------:R-:W-:Y:S01]  /*fac0*/  ISETP.GT.AND P6, PT, R0, R5, PT ;  /* 0x000000050000720c */ /* 0x000fe20003fc4270 */
[----:B------:R-:W-:-:S12]  /*fad0*/  BRA.DIV UR4, `(.L_x_10254) ;  /* 0x0000004604f47947 */ /* 0x000fd8000b800000 */
[----:B------:R-:W-:-:S04]  /*fae0*/  VOTE.ANY R2, PT, !P6 ;  /* 0x0000000000027806 */ /* 0x000fc800070e0100 */
[----:B------:R-:W3:Y:S02]  /*faf0*/  POPC R0, R2 ;  /* 0x0000000200007309 */ /* 0x000ee40000000000 */
[----:B---3--:R3:W4:Y:S02]  /*fb00*/  SHFL.IDX PT, R4, R4, R0, 0x1f ;  /* 0x00001f0004047589 */ /* 0x00872400000e0000 */
.L_x_10394:
[----:B------:R-:W-:Y:S01]  /*fb10*/  ISETP.NE.AND P0, PT, R2, RZ, PT ;  /* 0x000000ff0200720c */ /* 0x000fe20003f05270 */
[----:B------:R-:W-:-:S12]  /*fb20*/  IMAD.MOV.U32 R14, RZ, RZ, RZ ;  /* 0x000000ffff0e7224 */ /* 0x000fd800078e00ff */
[----:B------:R-:W-:Y:S05]  /*fb30*/  @!P0 BRA `(.L_x_10255) ;  /* 0x0000000000108947 */ /* 0x000fea0003800000 */
[----:B------:R-:W-:Y:S01]  /*fb40*/  UMOV UR4, 0xffffffff ;  /* 0xffffffff00047882 */ /* 0x000fe20000000000 */
[----:B------:R-:W-:Y:S02]  /*fb50*/  VIADD R12, R0, 0xffffffff ;  /* 0xffffffff000c7836 */ /* 0x000fe40000000000 */
[----:B------:R-:W-:Y:S05]  /*fb60*/  BRA.DIV UR4, `(.L_x_10256) ;  /* 0x0000004a04187947 */ /* 0x000fea000b800000 */
[----:B------:R0:W0:Y:S02]  /*fb70*/  SHFL.IDX PT, R14, R6, R12, 0x1f ;  /* 0x00001f0c060e7589 */ /* 0x00002400000e0000 */
.L_x_10255:
[----:B0---4-:R-:W-:Y:S01]  /*fb80*/  IABS R6, R4 ;  /* 0x0000000400067213 */ /* 0x011fe20000000000 */
[----:B------:R-:W-:Y:S02]  /*fb90*/  IMAD R16, R14, R7, R8 ;  /* 0x000000070e107224 */ /* 0x000fe400078e0208 */
[----:B------:R-:W-:Y:S01]  /*fba0*/  IMAD.IADD R19, R0, 0x1, R19 ;  /* 0x0000000100137824 */ /* 0x000fe200078e0213 */
[----:B------:R-:W0:Y:S08]  /*fbb0*/  I2F.RP R9, R6 ;  /* 0x0000000600097306 */ /* 0x000e300000209400 */
[----:B0-----:R-:W0:Y:S02]  /*fbc0*/  MUFU.RCP R9, R9 ;  /* 0x0000000900097308 */ /* 0x001e240000001000 */
[----:B0-----:R-:W-:-:S06]  /*fbd0*/  VIADD R2, R9, 0xffffffe ;  /* 0x0ffffffe09027836 */ /* 0x001fcc0000000000 */
[----:B------:R0:W4:Y:S02]  /*fbe0*/  F2I.FTZ.U32.TRUNC.NTZ R3, R2 ;  /* 0x0000000200037305 */ /* 0x000124000021f000 */
[----:B0-----:R-:W-:Y:S02]  /*fbf0*/  IMAD.MOV.U32 R2, RZ, RZ, RZ ;  /* 0x000000ffff027224 */ /* 0x001fe400078e00ff */
[----:B----4-:R-:W-:-:S04]  /*fc00*/  IMAD.MOV R7, RZ, RZ, -R3 ;  /* 0x000000ffff077224 */ /* 0x010fc800078e0a03 */
        /* <DEDUP_REMOVED lines=22> */
.L_x_10249:
[----:B------:R-:W-:Y:S01]  /*fd70*/  UMOV UR4, URZ ;  /* 0x0000003f00047c82 */ /* 0x000fe20008000000 */
[----:B------:R-:W-:Y:S01]  /*fd80*/  UMOV UR5, URZ ;  /* 0x0000003f00057c82 */ /* 0x000fe20008000000 */
[----:B------:R-:W-:Y:S01]  /*fd90*/  ULDC UR6, c[0x0][0xd3c] ;  /* 0x00034f0000067ab9 */ /* 0x000fe20000000800 */
[----:B------:R-:W-:Y:S01]  /*fda0*/  MOV R16, R5 ;  /* 0x0000000500107202 */ /* 0x000fe20000000f00 */
[----:B------:R-:W-:Y:S02]  /*fdb0*/  IMAD.U32 R17, RZ, RZ, UR4 ;  /* 0x00000004ff117e24 */ /* 0x000fe4000f8e00ff */
[----:B------:R-:W-:Y:S02]  /*fdc0*/  IMAD.U32 R18, RZ, RZ, UR5 ;  /* 0x00000005ff127e24 */ /* 0x000fe4000f8e00ff */
[----:B------:R-:W-:-:S07]  /*fdd0*/  IMAD.U32 R19, RZ, RZ, UR6 ;  /* 0x00000006ff137e24 */ /* 0x000fce000f8e00ff */
.L_x_10257:
[----:B---3--:R-:W3:Y:S01]  /*fde0*/  S2R R0, SR_TID.X ;  /* 0x0000000000007919 */ /* 0x008ee20000002100 */
[----:B------:R-:W-:Y:S05]  /*fdf0*/  WARPSYNC.ALL ;  /* 0x0000000000007948 */ /* 0x000fea0003800000 */
[----:B------:R-:W-:Y:S01]  /*fe00*/  BAR.SYNC.DEFER_BLOCKING 0x4, 0x180 ;  /* 0x0106000000007b1d */ /* 0x000fe20000010000 */
[----:B---3--:R-:W-:-:S04]  /*fe10*/  LOP3.LUT R0, R0, 0x1f, RZ, 0xc0, !PT ;  /* 0x0000001f00007812 */ /* 0x008fc800078ec0ff */
[----:B------:R-:W-:-:S13]  /*fe20*/  ISETP.NE.AND P0, PT, R0, RZ, PT ;  /* 0x000000ff0000720c */ /* 0x000fda0003f05270 */
[----:B------:R-:W3:Y:S01]  /*fe30*/  @!P0 S2R R3, SR_CgaCtaId ;  /* 0x0000000000038919 */ /* 0x000ee20000008800 */
[----:B------:R-:W-:-:S04]  /*fe40*/  @!P0 MOV R0, 0x400 ;  /* 0x0000040000008802 */ /* 0x000fc80000000f00 */
[----:B---3--:R-:W-:-:S05]  /*fe50*/  @!P0 LEA R22, R3, R0, 0x18 ;  /* 0x0000000003168211 */ /* 0x008fca00078ec0ff */
[----:B------:R3:W-:Y:S01]  /*fe60*/  @!P0 STS.128 [R22+0x324d0], R16 ;  /* 0x0324d01016008388 */ /* 0x0007e20000000c00 */
[----:B------:R-:W-:Y:S06]  /*fe70*/  BAR.ARV 0x5, 0x180 ;  /* 0x0146000000007b1d */ /* 0x000fec0000002000 */
.L_x_10246:
[----:B------:R-:W-:Y:S02]  /*fe80*/  ULDC UR4, c[0x0][0xd3c] ;  /* 0x00034f0000047ab9 */ /* 0x000fe40000000800 */
[----:B----4-:R-:W-:-:S13]  /*fe90*/  ISETP.GE.AND P0, PT, R19, UR4, PT ;  /* 0x0000000413007c0c */ /* 0x010fda000bf06270 */
[----:B------:R-:W-:Y:S05]  /*fea0*/  @!P0 BRA `(.L_x_10258) ;  /* 0xffffffb0003c8947 */ /* 0x000fea000383ffff */
[----:B------:R-:W-:Y:S05]  /*feb0*/  BSYNC B8 ;  /* 0x0000000000087941 */ /* 0x000fea0003800000 */
.L_x_10191:
[----:B01----:R-:W4:Y:S01]  /*fec0*/  LDL.LU R0, [R1+0x18] ;  /* 0x0000180001007983 */ /* 0x003f220000300800 */
        /* <DEDUP_REMOVED lines=11> */
.L_x_10397:
[----:B------:R-:W-:Y:S05]  /*ff80*/  BSYNC B0 ;  /* 0x0000000000007941 */ /* 0x000fea0003800000 */
.L_x_10259:
[----:B------:R-:W-:-:S03]  /*ff90*/  UMOV UR4, 0xffffffff ;  /* 0xffffffff00047882 */ /* 0x000fc60000000000 */
[----:B------:R-:W-:Y:S05]  /*ffa0*/  BRA.DIV UR4, `(.L_x_10261) ;  /* 0x0000004604407947 */ /* 0x000fea000b800000 */
[----:B0-----:R-:W0:Y:S02]  /*ffb0*/  S2R R0, SR_TID.X ;  /* 0x0000000000007919 */ /* 0x001e240000002100 */
[----:B0-----:R-:W-:-:S04]  /*ffc0*/  SHF.R.U32.HI R0, RZ, 0x5, R0 ;  /* 0x00000005ff007819 */ /* 0x001fc80000011600 */
[----:B------:R-:W-:-:S05]  /*ffd0*/  LOP3.LUT R0, R0, 0x3, RZ, 0xc0, !PT ;  /* 0x0000000300007812 */ /* 0x000fca00078ec0ff */
[----:B------:R0:W1:Y:S02]  /*ffe0*/  SHFL.IDX PT, R14, R0, RZ, 0x1f ;  /* 0x00001fff000e7589 */ /* 0x00006400000e0000 */
.L_x_10400:
[----:B-1----:R-:W-:Y:S01]  /*fff0*/  ISETP.NE.AND P0, PT, R14, RZ, PT ;  /* 0x000000ff0e00720c */ /* 0x002fe20003f05270 */
[----:B------:R-:W-:-:S12]  /*10000*/  BSSY B0, `(.L_x_10262) ;  /* 0x0000026000007945 */ /* 0x000fd80003800000 */
[----:B------:R-:W-:Y:S05]  /*10010*/  @P0 BRA `(.L_x_10263) ;  /* 0x0000000000900947 */ /* 0x000fea0003800000 */
[----:B------:R-:W-:-:S03]  /*10020*/  UMOV UR4, 0xffffffff ;  /* 0xffffffff00047882 */ /* 0x000fc60000000000 */
[----:B------:R-:W-:Y:S05]  /*10030*/  BRA.DIV UR4, `(.L_x_10264) ;  /* 0x0000004604507947 */ /* 0x000fea000b800000 */
[----:B------:R-:W-:-:S13]  /*10040*/  ELECT P6, URZ, PT ;  /* 0x00000000003f782f */ /* 0x000fda00038c0000 */
.L_x_10403:
[----:B------:R-:W-:Y:S05]  /*10050*/  @!P6 BRA `(.L_x_10263) ;  /* 0x000000000080e947 */ /* 0x000fea0003800000 */
[----:B0-----:R-:W4:Y:S02]  /*10060*/  LDL R0, [R1+0x24] ;  /* 0x0000240001007983 */ /* 0x001f240000100800 */
[----:B----4-:R-:W-:-:S13]  /*10070*/  R2UR UR4, R0 ;  /* 0x00000000000472ca */ /* 0x010fda00000e0000 */
[----:B------:R-:W-:-:S06]  /*10080*/  ULOP3.LUT UR4, UR4, 0x2, URZ, 0xfc, !UPT ;  /* 0x0000000204047892 */ /* 0x000fcc000f8efc3f */
[----:B------:R-:W-:-:S05]  /*10090*/  IMAD.U32 R0, RZ, RZ, UR4 ;  /* 0x00000004ff007e24 */ /* 0x000fca000f8e00ff */
[----:B------:R-:W-:-:S13]  /*100a0*/  ISETP.NE.AND P0, PT, R0, 0x3, PT ;  /* 0x000000030000780c */ /* 0x000fda0003f05270 */
[----:B------:R-:W-:Y:S05]  /*100b0*/  @!P0 BRA `(.L_x_10265) ;  /* 0x0000000000048947 */ /* 0x000fea0003800000 */
[----:B------:R-:W-:Y:S01]  /*100c0*/  BPT.TRAP 0x1 ;  /* 0x000000040000795c */ /* 0x000fe20000300000 */
.L_x_10265:
[C---:B------:R-:W-:Y:S01]  /*100d0*/  IMAD R3, R24.reuse, 0x8, R5 ;  /* 0x0000000818037824 */ /* 0x040fe200078e0205 */
[----:B------:R-:W-:Y:S02]  /*100e0*/  SHF.L.U32 R2, R27, 0x1f, RZ ;  /* 0x0000001f1b027819 */ /* 0x000fe400000006ff */
[----:B------:R-:W-:Y:S02]  /*100f0*/  IADD3 R24, R24, 0x1, RZ ;  /* 0x0000000118187810 */ /* 0x000fe40007ffe0ff */
[----:B------:R-:W0:Y:S02]  /*10100*/  SYNCS.PHASECHK.TRANS64.TRYWAIT P1, [R3+URZ+0x32440], R2 ;  /* 0x03244002030075a7 */ /* 0x000e24000802017f */
[----:B------:R-:W-:-:S04]  /*10110*/  ISETP.NE.AND P2, PT, R24, 0x2, PT ;  /* 0x000000021800780c */ /* 0x000fc80003f45270 */
[----:B------:R-:W-:Y:S01]  /*10120*/  SEL R0, RZ, 0x1, P2 ;  /* 0x00000001ff007807 */ /* 0x000fe20001000000 */
[----:B0-----:R-:W-:Y:S08]  /*10130*/  @!P1 BRA `(.L_x_10266) ;  /* 0x0000004400309947 */ /* 0x001ff00003800000 */
.L_x_10404:
[----:B------:R-:W-:Y:S02]  /*10140*/  SEL R24, R24, RZ, P2 ;  /* 0x000000ff18187207 */ /* 0x000fe40001000000 */
[----:B------:R-:W-:Y:S01]  /*10150*/  LOP3.LUT R0, R27, R0, RZ, 0x3c, !PT ;  /* 0x000000001b007212 */ /* 0x000fe200078e3cff */
[----:B------:R-:W-:Y:S06]  /*10160*/  @!P0 BRA `(.L_x_10267) ;  /* 0x0000000000048947 */ /* 0x000fec0003800000 */
[----:B------:R-:W-:Y:S01]  /*10170*/  BPT.TRAP 0x1 ;  /* 0x000000040000795c */ /* 0x000fe20000300000 */
.L_x_10267:
[----:B------:R-:W-:Y:S01]  /*10180*/  IMAD R5, R24, 0x8, R5 ;  /* 0x0000000818057824 */ /* 0x000fe200078e0205 */
[----:B------:R-:W-:-:S04]  /*10190*/  SHF.L.U32 R0, R0, 0x1f, RZ ;  /* 0x0000001f00007819 */ /* 0x000fc800000006ff */
[----:B------:R-:W1:Y:S02]  /*101a0*/  SYNCS.PHASECHK.TRANS64.TRYWAIT P1, [R5+URZ+0x32440], R0 ;  /* 0x03244000050075a7 */ /* 0x000e64000802017f */
[----:B-1----:R-:W-:Y:S05]  /*101b0*/  @!P1 BRA `(.L_x_10268) ;  /* 0x0000004400249947 */ /* 0x002fea0003800000 */
.L_x_10405:
[----:B------:R-:W-:Y:S05]  /*101c0*/  @!P0 BRA `(.L_x_10269) ;  /* 0x0000000000048947 */ /* 0x000fea0003800000 */
[----:B------:R-:W-:Y:S01]  /*101d0*/  BPT.TRAP 0x1 ;  /* 0x000000040000795c */ /* 0x000fe20000300000 */
.L_x_10269:
[----:B------:R-:W4:Y:S02]  /*101e0*/  SYNCS.PHASECHK.TRANS64.TRYWAIT P1, [R3+URZ+0x32460], R2 ;  /* 0x03246002030075a7 */ /* 0x000f24000802017f */
[----:B----4-:R-:W-:Y:S05]  /*101f0*/  @!P1 BRA `(.L_x_10270) ;  /* 0x0000004400289947 */ /* 0x010fea0003800000 */
.L_x_10406:
[----:B------:R-:W-:Y:S05]  /*10200*/  @!P0 BRA `(.L_x_10271) ;  /* 0x0000000000048947 */ /* 0x000fea0003800000 */
[----:B------:R-:W-:Y:S01]  /*10210*/  BPT.TRAP 0x1 ;  /* 0x000000040000795c */ /* 0x000fe20000300000 */
.L_x_10271:
[----:B------:R0:W0:Y:S02]  /*10220*/  SYNCS.PHASECHK.TRANS64.TRYWAIT P0, [R5+URZ+0x32460], R0 ;  /* 0x03246000050075a7 */ /* 0x000024000800017f */
[----:B0-----:R-:W-:Y:S05]  /*10230*/  @!P0 NANOSLEEP.SYNCS 0x989680 ;  /* 0x009896800000895d */ /* 0x001fea0003900000 */
[----:B------:R-:W0:Y:S02]  /*10240*/  @!P0 SYNCS.PHASECHK.TRANS64 P0, [R5+URZ+0x32460], R0 ;  /* 0x03246000050085a7 */ /* 0x000e24000800007f */
[----:B0-----:R-:W-:Y:S05]  /*10250*/  @!P0 BRA `(.L_x_10271) ;  /* 0xfffffffc00f08947 */ /* 0x001fea000383ffff */
.L_x_10263:
[----:B------:R-:W-:Y:S05]  /*10260*/  BSYNC B0 ;  /* 0x0000000000007941 */ /* 0x000fea0003800000 */
.L_x_10262:
[----:B------:R-:W-:Y:S05]  /*10270*/  EXIT ;  /* 0x000000000000794d */ /* 0x000fea0003800000 */
.L_x_10138:
[----:B-1----:R-:W-:-:S04]  /*10280*/  IMAD.U32 R3, RZ, RZ, UR40 ;  /* 0x00000028ff037e24 */ /* 0x002fc8000f8e00ff */
[----:B------:R1:W2:Y:S03]  /*10290*/  SYNCS.PHASECHK.TRANS64.TRYWAIT P0, [R3+URZ+0x32400], R0 ;  /* 0x03240000030075a7 */ /* 0x0002a6000800017f */
[----:B--2---:R-:W-:Y:S05]  /*102a0*/  @!P0 NANOSLEEP.SYNCS 0x989680 ;  /* 0x009896800000895d */ /* 0x004fea0003900000 */
[----:B------:R-:W2:Y:S02]  /*102b0*/  @!P0 SYNCS.PHASECHK.TRANS64 P0, [R3+URZ+0x32400], R0 ;  /* 0x03240000030085a7 */ /* 0x000ea4000800007f */
[----:B--2---:R-:W-:Y:S05]  /*102c0*/  @!P0 BRA `(.L_x_10138) ;  /* 0xfffffffc00ec8947 */ /* 0x004fea000383ffff */
[----:B------:R-:W-:Y:S05]  /*102d0*/  BRA `(.L_x_10272) ;  /* 0xffffff1400547947 */ /* 0x000fea000383ffff */
.L_x_10142:
[----:B0-----:R-:W-:-:S04]  /*102e0*/  IMAD.U32 R4, RZ, RZ, UR52 ;  /* 0x00000034ff047e24 */ /* 0x001fc8000f8e00ff */
[----:B------:R0:W2:Y:S03]  /*102f0*/  SYNCS.PHASECHK.TRANS64.TRYWAIT P1, [R4+URZ+0x32430], R3 ;  /* 0x03243003040075a7 */ /* 0x0000a6000802017f */
[----:B--2---:R-:W-:Y:S05]  /*10300*/  @!P1 NANOSLEEP.SYNCS 0x989680 ;  /* 0x009896800000995d */ /* 0x004fea0003900000 */
[----:B------:R-:W2:Y:S02]  /*10310*/  @!P1 SYNCS.PHASECHK.TRANS64 P1, [R4+URZ+0x32430], R3 ;  /* 0x03243003040095a7 */ /* 0x000ea4000802007f */
[----:B--2---:R-:W-:Y:S05]  /*10320*/  @!P1 BRA `(.L_x_10142) ;  /* 0xfffffffc00ec9947 */ /* 0x004fea000383ffff */
[----:B------:R-:W-:Y:S05]  /*10330*/  BRA `(.L_x_10141) ;  /* 0xffffff14007c7947 */ /* 0x000fea000383ffff */
.L_x_10143:
[----:B0-----:R-:W-:-:S04]  /*10340*/  IMAD.U32 R5, RZ, RZ, UR40 ;  /* 0x00000028ff057e24 */ /* 0x001fc8000f8e00ff */
[----:B------:R0:W2:Y:S03]  /*10350*/  SYNCS.PHASECHK.TRANS64.TRYWAIT P1, [R5+URZ+0x32410], R0 ;  /* 0x03241000050075a7 */ /* 0x0000a6000802017f */
[----:B--2---:R-:W-:Y:S05]  /*10360*/  @!P1 NANOSLEEP.SYNCS 0x989680 ;  /* 0x009896800000995d */ /* 0x004fea0003900000 */
[----:B------:R-:W2:Y:S02]  /*10370*/  @!P1 SYNCS.PHASECHK.TRANS64 P1, [R5+URZ+0x32410], R0 ;  /* 0x03241000050095a7 */ /* 0x000ea4000802007f */
[----:B--2---:R-:W-:Y:S05]  /*10380*/  @!P1 BRA `(.L_x_10143) ;  /* 0xfffffffc00ec9947 */ /* 0x004fea000383ffff */
[----:B------:R-:W-:Y:S05]  /*10390*/  BRA `(.L_x_10273) ;  /* 0xffffff18003c7947 */ /* 0x000fea000383ffff */
.L_x_10147:
[----:B0-----:R-:W-:-:S04]  /*103a0*/  IMAD.U32 R0, RZ, RZ, UR52 ;  /* 0x00000034ff007e24 */ /* 0x001fc8000f8e00ff */
[----:B------:R0:W3:Y:S03]  /*103b0*/  SYNCS.PHASECHK.TRANS64.TRYWAIT P1, [R0+URZ+0x32450], R3 ;  /* 0x03245003000075a7 */ /* 0x0000e6000802017f */
[----:B---3--:R-:W-:Y:S05]  /*103c0*/  @!P1 NANOSLEEP.SYNCS 0x989680 ;  /* 0x009896800000995d */ /* 0x008fea0003900000 */
[----:B------:R-:W3:Y:S02]  /*103d0*/  @!P1 SYNCS.PHASECHK.TRANS64 P1, [R0+URZ+0x32450], R3 ;  /* 0x03245003000095a7 */ /* 0x000ee4000802007f */
[----:B---3--:R-:W-:Y:S05]  /*103e0*/  @!P1 BRA `(.L_x_10147) ;  /* 0xfffffffc00ec9947 */ /* 0x008fea000383ffff */
[----:B------:R-:W-:Y:S05]  /*103f0*/  BRA `(.L_x_10146) ;  /* 0xffffff1800447947 */ /* 0x000fea000383ffff */
.L_x_10154:
[----:B-1----:R-:W-:-:S04]  /*10400*/  IMAD.U32 R153, RZ, RZ, UR4 ;  /* 0x00000004ff997e24 */ /* 0x002fc8000f8e00ff */
[----:B------:R1:W2:Y:S03]  /*10410*/  SYNCS.PHASECHK.TRANS64.TRYWAIT P2, [R153+URZ+0x32430], R0 ;  /* 0x03243000990075a7 */ /* 0x0002a6000804017f */
[----:B--2---:R-:W-:Y:S05]  /*10420*/  @!P2 NANOSLEEP.SYNCS 0x989680 ;  /* 0x009896800000a95d */ /* 0x004fea0003900000 */
[----:B------:R-:W2:Y:S02]  /*10430*/  @!P2 SYNCS.PHASECHK.TRANS64 P2, [R153+URZ+0x32430], R0 ;  /* 0x032430009900a5a7 */ /* 0x000ea4000804007f */
[----:B--2---:R-:W-:Y:S05]  /*10440*/  @!P2 BRA `(.L_x_10154) ;  /* 0xfffffffc00eca947 */ /* 0x004fea000383ffff */
[----:B------:R-:W-:Y:S05]  /*10450*/  BRA `(.L_x_10153) ;  /* 0xffffff3c00bc7947 */ /* 0x000fea000383ffff */
.L_x_10158:
[----:B--2---:R-:W-:-:S04]  /*10460*/  IMAD.U32 R203, RZ, RZ, UR4 ;  /* 0x00000004ffcb7e24 */ /* 0x004fc8000f8e00ff */
[----:B------:R2:W3:Y:S03]  /*10470*/  SYNCS.PHASECHK.TRANS64.TRYWAIT P2, [R203+URZ+0x32450], R0 ;  /* 0x03245000cb0075a7 */ /* 0x0004e6000804017f */
[----:B---3--:R-:W-:Y:S05]  /*10480*/  @!P2 NANOSLEEP.SYNCS 0x989680 ;  /* 0x009896800000a95d */ /* 0x008fea0003900000 */
[----:B------:R-:W3:Y:S02]  /*10490*/  @!P2 SYNCS.PHASECHK.TRANS64 P2, [R203+URZ+0x32450], R0 ;  /* 0x03245000cb00a5a7 */ /* 0x000ee4000804007f */
[----:B---3--:R-:W-:Y:S05]  /*104a0*/  @!P2 BRA `(.L_x_10158) ;  /* 0xfffffffc00eca947 */ /* 0x008fea000383ffff */
[----:B------:R-:W-:Y:S05]  /*104b0*/  BRA `(.L_x_10157) ;  /* 0xffffff4000387947 */ /* 0x000fea000383ffff */
.L_x_10203:
[----:B------:R-:W-:Y:S01]  /*104c0*/  SHF.R.U32.HI R9, RZ, 0x5, R21 ;  /* 0x00000005ff097819 */ /* 0x000fe20000011615 */
[----:B------:R-:W-:Y:S01]  /*104d0*/  BSSY B0, `(.L_x_10274) ;  /* 0x0000009000007945 */ /* 0x000fe20003800000 */
[----:B------:R-:W-:Y:S02]  /*104e0*/  IMAD.MOV.U32 R12, RZ, RZ, RZ ;  /* 0x000000ffff0c7224 */ /* 0x000fe400078e00ff */
[----:B------:R-:W-:Y:S01]  /*104f0*/  LOP3.LUT R9, R9, 0x3, RZ, 0xc0, !PT ;  /* 0x0000000309097812 */ /* 0x000fe200078ec0ff */
[----:B------:R-:W-:Y:S02]  /*10500*/  IMAD.MOV.U32 R11, RZ, RZ, 0x1f ;  /* 0x0000001fff0b7424 */ /* 0x000fe400078e00ff */
[----:B------:R-:W-:Y:S01]  /*10510*/  IMAD.MOV.U32 R15, RZ, RZ, -0x1 ;  /* 0xffffffffff0f7424 */ /* 0x000fe200078e00ff */
[----:B------:R-:W-:-:S07]  /*10520*/  MOV R13, R9 ;  /* 0x00000009000d7202 */ /* 0x000fce0000000f00 */
[----:B-----5:R-:W-:Y:S05]  /*10530*/  WARPSYNC.COLLECTIVE R15, `(.L_x_10275) ;  /* 0x000000000f087348 */ /* 0x020fea0003c00000 */
[----:B------:R0:W1:Y:S02]  /*10540*/  SHFL.IDX P6, R14, R13, R12, R11 ;  /* 0x0000000c0d0e7389 */ /* 0x00006400000c000b */
[----:B01---5:R-:W-:Y:S01]  /*10550*/  ENDCOLLECTIVE ;  /* 0x000000000000791b */ /* 0x023fe20003800000 */
.L_x_10275:
[----:B------:R-:W-:Y:S05]  /*10560*/  BSYNC B0 ;  /* 0x0000000000007941 */ /* 0x000fea0003800000 */
.L_x_10274:
[----:B------:R-:W-:Y:S05]  /*10570*/  BRA `(.L_x_10276) ;  /* 0xffffffb400dc7947 */ /* 0x000fea000383ffff */
.L_x_10206:
[----:B0-----:R0:W1:Y:S02]  /*10580*/  SYNCS.PHASECHK.TRANS64.TRYWAIT P0, [R25+URZ+0x32440], R0 ;  /* 0x03244000190075a7 */ /* 0x001064000800017f */
[----:B-1----:R-:W-:Y:S05]  /*10590*/  @!P0 NANOSLEEP.SYNCS 0x989680 ;  /* 0x009896800000895d */ /* 0x002fea0003900000 */
[----:B------:R-:W1:Y:S02]  /*105a0*/  @!P0 SYNCS.PHASECHK.TRANS64 P0, [R25+URZ+0x32440], R0 ;  /* 0x03244000190085a7 */ /* 0x000e64000800007f */
[----:B-1----:R-:W-:Y:S05]  /*105b0*/  @!P0 BRA `(.L_x_10206) ;  /* 0xfffffffc00f08947 */ /* 0x002fea000383ffff */
[----:B------:R-:W-:Y:S05]  /*105c0*/  BRA `(.L_x_10277) ;  /* 0xffffffb8000c7947 */ /* 0x000fea000383ffff */
.L_x_10207:
        /* <DEDUP_REMOVED lines=8> */
.L_x_10279:
[----:B------:R-:W-:Y:S05]  /*10650*/  BSYNC B0 ;  /* 0x0000000000007941 */ /* 0x000fea0003800000 */
.L_x_10278:
        /* <DEDUP_REMOVED lines=9> */
.L_x_10280:
[----:B------:R-:W-:Y:S01]  /*106f0*/  MOV R13, R4 ;  /* 0x00000004000d7202 */ /* 0x000fe20000000f00 */
[----:B------:R-:W-:Y:S02]  /*10700*/  IMAD.MOV.U32 R12, RZ, RZ, 0x1 ;  /* 0x00000001ff0c7424 */ /* 0x000fe400078e00ff */
[----:B------:R-:W-:-:S07]  /*10710*/  IMAD.MOV.U32 R3, RZ, RZ, R14 ;  /* 0x000000ffff037224 */ /* 0x000fce00078e000e */
[----:B------:R-:W-:Y:S05]  /*10720*/  WARPSYNC.COLLECTIVE R15, `(.L_x_10281) ;  /* 0x000000000f087348 */ /* 0x000fea0003c00000 */
[----:B------:R0:W1:Y:S02]  /*10730*/  SHFL.IDX P6, R14, R13, R12, R11 ;  /* 0x0000000c0d0e7389 */ /* 0x00006400000c000b */
[----:B01----:R-:W-:Y:S01]  /*10740*/  ENDCOLLECTIVE ;  /* 0x000000000000791b */ /* 0x003fe20003800000 */
.L_x_10281:
        /* <DEDUP_REMOVED lines=15> */
.L_x_10282:
[----:B------:R-:W-:Y:S02]  /*10840*/  @P0 IMAD R6, R5, 0x2, R22 ;  /* 0x0000000205060824 */ /* 0x000fe400078e0216 */
[----:B------:R-:W-:Y:S01]  /*10850*/  IMAD.MOV.U32 R13, RZ, RZ, R4 ;  /* 0x000000ffff0d7224 */ /* 0x000fe200078e0004 */
[----:B------:R-:W-:Y:S01]  /*10860*/  MOV R12, 0x2 ;  /* 0x00000002000c7802 */ /* 0x000fe20000000f00 */
[----:B------:R-:W-:-:S07]  /*10870*/  IMAD.MOV.U32 R3, RZ, RZ, R14 ;  /* 0x000000ffff037224 */ /* 0x000fce00078e000e */
[----:B------:R-:W-:Y:S05]  /*10880*/  WARPSYNC.COLLECTIVE R15, `(.L_x_10283) ;  /* 0x000000000f087348 */ /* 0x000fea0003c00000 */
[----:B------:R0:W1:Y:S02]  /*10890*/  SHFL.IDX P6, R14, R13, R12, R11 ;  /* 0x0000000c0d0e7389 */ /* 0x00006400000c000b */
[----:B01----:R-:W-:Y:S01]  /*108a0*/  ENDCOLLECTIVE ;  /* 0x000000000000791b */ /* 0x003fe20003800000 */
.L_x_10283:
        /* <DEDUP_REMOVED lines=15> */
.L_x_10284:
[----:B------:R-:W-:Y:S02]  /*109a0*/  @P0 IMAD R6, R5, 0x2, R22 ;  /* 0x0000000205060824 */ /* 0x000fe400078e0216 */
[----:B------:R-:W-:Y:S02]  /*109b0*/  IMAD.MOV.U32 R13, RZ, RZ, R4 ;  /* 0x000000ffff0d7224 */ /* 0x000fe400078e0004 */
[----:B------:R-:W-:Y:S02]  /*109c0*/  IMAD.MOV.U32 R12, RZ, RZ, 0x3 ;  /* 0x00000003ff0c7424 */ /* 0x000fe400078e00ff */
[----:B------:R-:W-:-:S07]  /*109d0*/  IMAD.MOV.U32 R3, RZ, RZ, R14 ;  /* 0x000000ffff037224 */ /* 0x000fce00078e000e */
[----:B------:R-:W-:Y:S05]  /*109e0*/  WARPSYNC.COLLECTIVE R15, `(.L_x_10285) ;  /* 0x000000000f087348 */ /* 0x000fea0003c00000 */
[----:B------:R0:W1:Y:S02]  /*109f0*/  SHFL.IDX P6, R14, R13, R12, R11 ;  /* 0x0000000c0d0e7389 */ /* 0x00006400000c000b */
[----:B01----:R-:W-:Y:S01]  /*10a00*/  ENDCOLLECTIVE ;  /* 0x000000000000791b */ /* 0x003fe20003800000 */
.L_x_10285:
        /* <DEDUP_REMOVED lines=15> */
.L_x_10286:
[----:B------:R-:W-:Y:S02]  /*10b00*/  @P0 IMAD R6, R5, 0x2, R22 ;  /* 0x0000000205060824 */ /* 0x000fe400078e0216 */
[----:B------:R-:W-:Y:S02]  /*10b10*/  IMAD.MOV.U32 R13, RZ, RZ, R4 ;  /* 0x000000ffff0d7224 */ /* 0x000fe400078e0004 */
[----:B------:R-:W-:Y:S02]  /*10b20*/  IMAD.MOV.U32 R12, RZ, RZ, 0x4 ;  /* 0x00000004ff0c7424 */ /* 0x000fe400078e00ff */
[----:B------:R-:W-:-:S07]  /*10b30*/  IMAD.MOV.U32 R3, RZ, RZ, R14 ;  /* 0x000000ffff037224 */ /* 0x000fce00078e000e */
[----:B------:R-:W-:Y:S05]  /*10b40*/  WARPSYNC.COLLECTIVE R15, `(.L_x_10287) ;  /* 0x000000000f087348 */ /* 0x000fea0003c00000 */
[----:B------:R0:W1:Y:S02]  /*10b50*/  SHFL.IDX P6, R14, R13, R12, R11 ;  /* 0x0000000c0d0e7389 */ /* 0x00006400000c000b */
[----:B01----:R-:W-:Y:S01]  /*10b60*/  ENDCOLLECTIVE ;  /* 0x000000000000791b */ /* 0x003fe20003800000 */
.L_x_10287:
        /* <DEDUP_REMOVED lines=15> */
.L_x_10288:
[----:B------:R-:W-:Y:S02]  /*10c60*/  @P0 IMAD R6, R5, 0x2, R22 ;  /* 0x0000000205060824 */ /* 0x000fe400078e0216 */
[----:B------:R-:W-:Y:S02]  /*10c70*/  IMAD.MOV.U32 R13, RZ, RZ, R4 ;  /* 0x000000ffff0d7224 */ /* 0x000fe400078e0004 */
[----:B------:R-:W-:Y:S02]  /*10c80*/  IMAD.MOV.U32 R12, RZ, RZ, 0x5 ;  /* 0x00000005ff0c7424 */ /* 0x000fe400078e00ff */
[----:B------:R-:W-:-:S07]  /*10c90*/  IMAD.MOV.U32 R3, RZ, RZ, R14 ;  /* 0x000000ffff037224 */ /* 0x000fce00078e000e */
[----:B------:R-:W-:Y:S05]  /*10ca0*/  WARPSYNC.COLLECTIVE R15, `(.L_x_10289) ;  /* 0x000000000f087348 */ /* 0x000fea0003c00000 */
[----:B------:R0:W1:Y:S02]  /*10cb0*/  SHFL.IDX P6, R14, R13, R12, R11 ;  /* 0x0000000c0d0e7389 */ /* 0x00006400000c000b */
[----:B01----:R-:W-:Y:S01]  /*10cc0*/  ENDCOLLECTIVE ;  /* 0x000000000000791b */ /* 0x003fe20003800000 */
.L_x_10289:
        /* <DEDUP_REMOVED lines=10> */
.L_x_10290:
[----:B------:R-:W-:Y:S01]  /*10d70*/  @!PT LDS RZ, [RZ] ;  /* 0x00000000fffff984 */ /* 0x000fe20000000800 */
[----:B------:R-:W-:Y:S01]  /*10d80*/  @!PT LDS RZ, [RZ] ;  /* 0x00000000fffff984 */ /* 0x000fe20000000800 */
[----:B------:R-:W-:Y:S01]  /*10d90*/  @!PT LDS RZ, [RZ] ;  /* 0x00000000fffff984 */ /* 0x000fe20000000800 */
[----:B------:R0:W-:Y:S01]  /*10da0*/  @P0 LDGSTS.E.BYPASS.LTC128B.128 [R6+0x1e400], desc[UR36][R2.64], !P2 ;  /* 0x1e40000002060fae */ /* 0x0001e2000d101d64 */
[----:B------:R-:W-:Y:S01]  /*10db0*/  MOV R0, R14 ;  /* 0x0000000e00007202 */ /* 0x000fe20000000f00 */
[----:B------:R-:W-:Y:S06]  /*10dc0*/  BRA `(.L_x_10291) ;  /* 0xffffffb4007c7947 */ /* 0x000fec000383ffff */
.L_x_10212:
[----:B------:R0:W5:Y:S01]  /*10dd0*/  LDL.LU R6, [R1+0x8] ;  /* 0x0000080001067983 */ /* 0x0001620000300800 */
[----:B------:R-:W-:Y:S01]  /*10de0*/  IMAD.MOV.U32 R13, RZ, RZ, R5 ;  /* 0x000000ffff0d7224 */ /* 0x000fe200078e0005 */
[----:B------:R-:W-:Y:S01]  /*10df0*/  IADD3 R4, R21, R4, RZ ;  /* 0x0000000415047210 */ /* 0x000fe20007ffe0ff */
[----:B------:R-:W-:Y:S01]  /*10e00*/  IMAD.MOV.U32 R12, RZ, RZ, RZ ;  /* 0x000000ffff0c7224 */ /* 0x000fe200078e00ff */
[----:B------:R-:W-:Y:S01]  /*10e10*/  LOP3.LUT R23, R23, 0xffffdfff, RZ, 0xc0, !PT ;  /* 0xffffdfff17177812 */ /* 0x000fe200078ec0ff */
[----:B------:R-:W-:Y:S02]  /*10e20*/  IMAD.MOV.U32 R11, RZ, RZ, 0x181f ;  /* 0x0000181fff0b7424 */ /* 0x000fe400078e00ff */
[----:B------:R-:W-:-:S07]  /*10e30*/  IMAD.MOV.U32 R15, RZ, RZ, -0x1 ;  /* 0xffffffffff0f7424 */ /* 0x000fce00078e00ff */
[----:B0----5:R-:W-:Y:S05]  /*10e40*/  WARPSYNC.COLLECTIVE R15, `(.L_x_10292) ;  /* 0x000000000f087348 */ /* 0x021fea0003c00000 */
[----:B------:R1:W2:Y:S02]  /*10e50*/  SHFL.IDX P6, R14, R13, R12, R11 ;  /* 0x0000000c0d0e7389 */ /* 0x0002a400000c000b */
[----:B012--5:R-:W-:Y:S01]  /*10e60*/  ENDCOLLECTIVE ;  /* 0x000000000000791b */ /* 0x027fe20003800000 */
.L_x_10292:
[----:B------:R-:W-:Y:S02]  /*10e70*/  IMAD.MOV.U32 R13, RZ, RZ, R0 ;  /* 0x000000ffff0d7224 */ /* 0x000fe400078e0000 */
[----:B------:R-:W-:-:S07]  /*10e80*/  IMAD.MOV.U32 R3, RZ, RZ, R14 ;  /* 0x000000ffff037224 */ /* 0x000fce00078e000e */
[----:B------:R-:W-:Y:S05]  /*10e90*/  WARPSYNC.COLLECTIVE R15, `(.L_x_10293) ;  /* 0x000000000f087348 */ /* 0x000fea0003c00000 */
[----:B------:R0:W1:Y:S02]  /*10ea0*/  SHFL.IDX P6, R14, R13, R12, R11 ;  /* 0x0000000c0d0e7389 */ /* 0x00006400000c000b */
[----:B01----:R-:W-:Y:S01]  /*10eb0*/  ENDCOLLECTIVE ;  /* 0x000000000000791b */ /* 0x003fe20003800000 */
.L_x_10293:
[----:B------:R-:W-:Y:S02]  /*10ec0*/  IMAD.MOV.U32 R13, RZ, RZ, R5 ;  /* 0x000000ffff0d7224 */ /* 0x000fe400078e0005 */
[----:B------:R-:W-:Y:S02]  /*10ed0*/  IMAD.MOV.U32 R12, RZ, RZ, 0x1 ;  /* 0x00000001ff0c7424 */ /* 0x000fe400078e00ff */
[----:B------:R-:W-:-:S07]  /*10ee0*/  IMAD.MOV.U32 R10, RZ, RZ, R14 ;  /* 0x000000ffff0a7224 */ /* 0x000fce00078e000e */
[----:B------:R-:W-:Y:S05]  /*10ef0*/  WARPSYNC.COLLECTIVE R15, `(.L_x_10294) ;  /* 0x000000000f087348 */ /* 0x000fea0003c00000 */
[----:B------:R0:W1:Y:S02]  /*10f00*/  SHFL.IDX P6, R14, R13, R12, R11 ;  /* 0x0000000c0d0e7389 */ /* 0x00006400000c000b */
[----:B01----:R-:W-:Y:S01]  /*10f10*/  ENDCOLLECTIVE ;  /* 0x000000000000791b */ /* 0x003fe20003800000 */
.L_x_10294:
[----:B------:R-:W-:Y:S02]  /*10f20*/  IMAD.MOV.U32 R13, RZ, RZ, R0 ;  /* 0x000000ffff0d7224 */ /* 0x000fe400078e0000 */
[----:B------:R-:W-:-:S05]  /*10f30*/  IMAD R6, R6, R7, RZ ;  /* 0x0000000706067224 */ /* 0x000fca00078e02ff */
[----:B------:R-:W-:-:S13]  /*10f40*/  ISETP.GE.AND P2, PT, R4, R6, PT ;  /* 0x000000060400720c */ /* 0x000fda0003f46270 */
[----:B------:R-:W-:Y:S02]  /*10f50*/  @!P2 LEA R10, P1, R20, R10, 0x1 ;  /* 0x0000000a140aa211 */ /* 0x000fe400078208ff */
[----:B------:R-:W-:-:S03]  /*10f60*/  @P2 LOP3.LUT R23, R23, 0x2000, RZ, 0xfc, !PT ;  /* 0x0000200017172812 */ /* 0x000fc600078efcff */
[----:B------:R-:W-:Y:S01]  /*10f70*/  @!P2 IMAD.X R3, RZ, RZ, R3, P1 ;  /* 0x000000ffff03a224 */ /* 0x000fe200008e0603 */
[----:B------:R-:W-:Y:S01]  /*10f80*/  LOP3.LUT R23, R23, 0xffffefff, RZ, 0xc0, !PT ;  /* 0xffffefff17177812 */ /* 0x000fe200078ec0ff */
[----:B------:R-:W-:-:S05]  /*10f90*/  @!P2 IMAD.MOV.U32 R2, RZ, RZ, R10 ;  /* 0x000000ffff02a224 */ /* 0x000fca00078e000a */
        /* <DEDUP_REMOVED lines=10> */
.L_x_10295:
[----:B------:R-:W-:Y:S01]  /*11040*/  @P2 LOP3.LUT R23, R23, 0x1000, RZ, 0xfc, !PT ;  /* 0x0000100017172812 */ /* 0x000fe200078efcff */
[----:B------:R-:W-:-:S03]  /*11050*/  IMAD.MOV.U32 R13, RZ, RZ, R5 ;  /* 0x000000ffff0d7224 */ /* 0x000fc600078e0005 */
[----:B------:R-:W-:Y:S01]  /*11060*/  LOP3.LUT R23, R23, 0xfffff7ff, RZ, 0xc0, !PT ;  /* 0xfffff7ff17177812 */ /* 0x000fe200078ec0ff */
[----:B------:R-:W-:Y:S01]  /*11070*/  IMAD.MOV.U32 R12, RZ, RZ, 0x2 ;  /* 0x00000002ff0c7424 */ /* 0x000fe200078e00ff */
[----:B------:R-:W-:-:S07]  /*11080*/  MOV R7, R14 ;  /* 0x0000000e00077202 */ /* 0x000fce0000000f00 */
[----:B------:R-:W-:Y:S05]  /*11090*/  WARPSYNC.COLLECTIVE R15, `(.L_x_10296) ;  /* 0x000000000f087348 */ /* 0x000fea0003c00000 */
[----:B------:R0:W1:Y:S02]  /*110a0*/  SHFL.IDX P6, R14, R13, R12, R11 ;  /* 0x0000000c0d0e7389 */ /* 0x00006400000c000b */
[----:B01----:R-:W-:Y:S01]  /*110b0*/  ENDCOLLECTIVE ;  /* 0x000000000000791b */ /* 0x003fe20003800000 */
.L_x_10296:
        /* <DEDUP_REMOVED lines=15> */
.L_x_10297:
[----:B------:R-:W-:Y:S01]  /*111b0*/  @P2 LOP3.LUT R23, R23, 0x800, RZ, 0xfc, !PT ;  /* 0x0000080017172812 */ /* 0x000fe200078efcff */
[----:B------:R-:W-:-:S03]  /*111c0*/  IMAD.MOV.U32 R13, RZ, RZ, R5 ;  /* 0x000000ffff0d7224 */ /* 0x000fc600078e0005 */
[----:B------:R-:W-:Y:S01]  /*111d0*/  LOP3.LUT R23, R23, 0xfffffdff, RZ, 0xc0, !PT ;  /* 0xfffffdff17177812 */ /* 0x000fe200078ec0ff */
[----:B------:R-:W-:Y:S02]  /*111e0*/  IMAD.MOV.U32 R12, RZ, RZ, 0x3 ;  /* 0x00000003ff0c7424 */ /* 0x000fe400078e00ff */
[----:B------:R-:W-:-:S05]  /*111f0*/  IMAD.MOV.U32 R11, RZ, RZ, R14 ;  /* 0x000000ffff0b7224 */ /* 0x000fca00078e000e */
[----:B------:R-:W-:-:S05]  /*11200*/  @!P2 LEA R11, P1, R20, R11, 0x1 ;  /* 0x0000000b140ba211 */ /* 0x000fca00078208ff */
[----:B------:R-:W-:Y:S02]  /*11210*/  @!P2 IMAD.X R8, RZ, RZ, R2, P1 ;  /* 0x000000ffff08a224 */ /* 0x000fe400008e0602 */
[----:B------:R-:W-:Y:S01]  /*11220*/  @!P2 IMAD.MOV.U32 R2, RZ, RZ, R11 ;  /* 0x000000ffff02a224 */ /* 0x000fe200078e000b */
[----:B------:R-:W-:Y:S01]  /*11230*/  MOV R11, 0x181f ;  /* 0x0000181f000b7802 */ /* 0x000fe20000000f00 */
[----:B------:R-:W-:-:S07]  /*11240*/  @!P2 IMAD.MOV.U32 R3, RZ, RZ, R8 ;  /* 0x000000ffff03a224 */ /* 0x000fce00078e0008 */
[----:B------:R-:W-:Y:S05]  /*11250*/  WARPSYNC.COLLECTIVE R15, `(.L_x_10298) ;  /* 0x000000000f087348 */ /* 0x000fea0003c00000 */
[----:B------:R0:W1:Y:S02]  /*11260*/  SHFL.IDX P6, R14, R13, R12, R11 ;  /* 0x0000000c0d0e7389 */ /* 0x00006400000c000b */
[----:B01----:R-:W-:Y:S01]  /*11270*/  ENDCOLLECTIVE ;  /* 0x000000000000791b */ /* 0x003fe20003800000 */
.L_x_10298:
[----:B------:R-:W-:Y:S01]  /*11280*/  @!PT LDS RZ, [RZ] ;  /* 0x00000000fffff984 */ /* 0x000fe20000000800 */
[----:B------:R-:W-:Y:S01]  /*11290*/  @!PT LDS RZ, [RZ] ;  /* 0x00000000fffff984 */ /* 0x000fe20000000800 */
[----:B------:R-:W-:Y:S01]  /*112a0*/  @!PT LDS RZ, [RZ] ;  /* 0x00000000fffff984 */ /* 0x000fe20000000800 */
[----:B------:R0:W-:Y:S01]  /*112b0*/  @!P2 LDGSTS.E.BYPASS.LTC128B.128 [R26+0x19400], desc[UR36][R2.64], !P0 ;  /* 0x19400000021aafae */ /* 0x0001e2000c101d64 */
[----:B------:R-:W-:Y:S02]  /*112c0*/  IMAD.MOV.U32 R13, RZ, RZ, R0 ;  /* 0x000000ffff0d7224 */ /* 0x000fe400078e0000 */
[----:B0-----:R-:W-:-:S05]  /*112d0*/  VIADD R2, R4, 0x30 ;  /* 0x0000003004027836 */ /* 0x001fca0000000000 */
[----:B------:R-:W-:Y:S01]  /*112e0*/  ISETP.GE.AND P2, PT, R2, R6, PT ;  /* 0x000000060200720c */ /* 0x000fe20003f46270 */
[----:B------:R-:W-:-:S12]  /*112f0*/  IMAD.MOV.U32 R2, RZ, RZ, R14 ;  /* 0x000000ffff027224 */ /* 0x000fd800078e000e */
[----:B------:R-:W-:Y:S05]  /*11300*/  WARPSYNC.COLLECTIVE R15, `(.L_x_10299) ;  /* 0x000000000f087348 */ /* 0x000fea0003c00000 */
[----:B------:R0:W1:Y:S02]  /*11310*/  SHFL.IDX P6, R14, R13, R12, R11 ;  /* 0x0000000c0d0e7389 */ /* 0x00006400000c000b */
[----:B01----:R-:W-:Y:S01]  /*11320*/  ENDCOLLECTIVE ;  /* 0x000000000000791b */ /* 0x003fe20003800000 */
.L_x_10299:
[----:B------:R-:W-:-:S04]  /*11330*/  @P2 LOP3.LUT R23, R23, 0x200, RZ, 0xfc, !PT ;  /* 0x0000020017172812 */ /* 0x000fc800078efcff */
[----:B------:R-:W-:Y:S01]  /*11340*/  LOP3.LUT R23, R23, 0xfffffeff, RZ, 0xc0, !PT ;  /* 0xfffffeff17177812 */ /* 0x000fe200078ec0ff */
[----:B------:R-:W-:-:S05]  /*11350*/  IMAD.MOV.U32 R12, RZ, RZ, R14 ;  /* 0x000000ffff0c7224 */ /* 0x000fca00078e000e */
[----:B------:R-:W-:Y:S01]  /*11360*/  @!P2 LEA R14, P1, R20, R12, 0x1 ;  /* 0x0000000c140ea211 */ /* 0x000fe200078208ff */
[----:B------:R-:W-:-:S04]  /*11370*/  IMAD.MOV.U32 R12, RZ, RZ, 0x4 ;  /* 0x00000004ff0c7424 */ /* 0x000fc800078e00ff */
[----:B------:R-:W-:Y:S02]  /*11380*/  @!P2 IMAD.X R13, RZ, RZ, R2, P1 ;  /* 0x000000ffff0da224 */ /* 0x000fe400008e0602 */
[----:B------:R-:W-:Y:S02]  /*11390*/  @!P2 IMAD.MOV.U32 R2, RZ, RZ, R14 ;  /* 0x000000ffff02a224 */ /* 0x000fe400078e000e */
[----:B------:R-:W-:Y:S01]  /*113a0*/  @!P2 IMAD.MOV.U32 R3, RZ, RZ, R13 ;  /* 0x000000ffff03a224 */ /* 0x000fe200078e000d */
[----:B------:R-:W-:-:S04]  /*113b0*/  MOV R13, R5 ;  /* 0x00000005000d7202 */ /* 0x000fc80000000f00 */
[----:B------:R-:W-:Y:S01]  /*113c0*/  @!PT LDS RZ, [RZ] ;  /* 0x00000000fffff984 */ /* 0x000fe20000000800 */
[----:B------:R-:W-:Y:S01]  /*113d0*/  @!PT LDS RZ, [RZ] ;  /* 0x00000000fffff984 */ /* 0x000fe20000000800 */
[----:B------:R-:W-:Y:S01]  /*113e0*/  @!PT LDS RZ, [RZ] ;  /* 0x00000000fffff984 */ /* 0x000fe20000000800 */
[----:B------:R0:W-:Y:S03]  /*113f0*/  @!P2 LDGSTS.E.BYPASS.LTC128B.128 [R26+0x19c00], desc[UR36][R2.64], !P0 ;  /* 0x19c00000021aafae */ /* 0x0001e6000c101d64 */
[----:B0-----:R-:W-:Y:S05]  /*11400*/  WARPSYNC.COLLECTIVE R15, `(.L_x_10300) ;  /* 0x000000000f087348 */ /* 0x001fea0003c00000 */
[----:B------:R1:W2:Y:S02]  /*11410*/  SHFL.IDX P6, R14, R13, R12, R11 ;  /* 0x0000000c0d0e7389 */ /* 0x0002a400000c000b */
[----:B012---:R-:W-:Y:S01]  /*11420*/  ENDCOLLECTIVE ;  /* 0x000000000000791b */ /* 0x007fe20003800000 */
.L_x_10300:
[----:B------:R-:W-:-:S05]  /*11430*/  VIADD R2, R4, 0x40 ;  /* 0x0000004004027836 */ /* 0x000fca0000000000 */
[----:B------:R-:W-:Y:S01]  /*11440*/  ISETP.GE.AND P2, PT, R2, R6, PT ;  /* 0x000000060200720c */ /* 0x000fe20003f46270 */
[----:B------:R-:W-:Y:S02]  /*11450*/  IMAD.MOV.U32 R13, RZ, RZ, R0 ;  /* 0x000000ffff0d7224 */ /* 0x000fe400078e0000 */
[----:B------:R-:W-:-:S10]  /*11460*/  IMAD.MOV.U32 R2, RZ, RZ, R14 ;  /* 0x000000ffff027224 */ /* 0x000fd400078e000e */
[----:B------:R-:W-:Y:S05]  /*11470*/  WARPSYNC.COLLECTIVE R15, `(.L_x_10301) ;  /* 0x000000000f087348 */ /* 0x000fea0003c00000 */
[----:B------:R0:W1:Y:S02]  /*11480*/  SHFL.IDX P6, R14, R13, R12, R11 ;  /* 0x0000000c0d0e7389 */ /* 0x00006400000c000b */
[----:B01----:R-:W-:Y:S01]  /*11490*/  ENDCOLLECTIVE ;  /* 0x000000000000791b */ /* 0x003fe20003800000 */
.L_x_10301:
[----:B------:R-:W-:-:S04]  /*114a0*/  @P2 LOP3.LUT R23, R23, 0x100, RZ, 0xfc, !PT ;  /* 0x0000010017172812 */ /* 0x000fc800078efcff */
[----:B------:R-:W-:Y:S01]  /*114b0*/  LOP3.LUT R23, R23, 0xffffff7f, RZ, 0xc0, !PT ;  /* 0xffffff7f17177812 */ /* 0x000fe200078ec0ff */
[----:B------:R-:W-:Y:S02]  /*114c0*/  IMAD.MOV.U32 R13, RZ, RZ, R5 ;  /* 0x000000ffff0d7224 */ /* 0x000fe400078e0005 */
[----:B------:R-:W-:-:S05]  /*114d0*/  IMAD.MOV.U32 R12, RZ, RZ, R14 ;  /* 0x000000ffff0c7224 */ /* 0x000fca00078e000e */
[----:B------:R-:W-:-:S05]  /*114e0*/  @!P2 LEA R15, P1, R20, R12, 0x1 ;  /* 0x0000000c140fa211 */ /* 0x000fca00078208ff */
[----:B------:R-:W-:Y:S02]  /*114f0*/  @!P2 IMAD.X R12, RZ, RZ, R2, P1 ;  /* 0x000000ffff0ca224 */ /* 0x000fe400008e0602 */
[----:B------:R-:W-:Y:S02]  /*11500*/  @!P2 IMAD.MOV.U32 R2, RZ, RZ, R15 ;  /* 0x000000ffff02a224 */ /* 0x000fe400078e000f */
[----:B------:R-:W-:Y:S02]  /*11510*/  @!P2 IMAD.MOV.U32 R3, RZ, RZ, R12 ;  /* 0x000000ffff03a224 */ /* 0x000fe400078e000c */
[----:B------:R-:W-:Y:S02]  /*11520*/  IMAD.MOV.U32 R12, RZ, RZ, 0x5 ;  /* 0x00000005ff0c7424 */ /* 0x000fe400078e00ff */
[----:B------:R-:W-:Y:S01]  /*11530*/  IMAD.MOV.U32 R15, RZ, RZ, -0x1 ;  /* 0xffffffffff0f7424 */ /* 0x000fe200078e00ff */
[----:B------:R-:W-:Y:S01]  /*11540*/  @!PT LDS RZ, [RZ] ;  /* 0x00000000fffff984 */ /* 0x000fe20000000800 */
[----:B------:R-:W-:Y:S01]  /*11550*/  @!PT LDS RZ, [RZ] ;  /* 0x00000000fffff984 */ /* 0x000fe20000000800 */
[----:B------:R-:W-:Y:S01]  /*11560*/  @!PT LDS RZ, [RZ] ;  /* 0x00000000fffff984 */ /* 0x000fe20000000800 */
[----:B------:R0:W-:Y:S06]  /*11570*/  @!P2 LDGSTS.E.BYPASS.LTC128B.128 [R26+0x1a400], desc[UR36][R2.64], !P0 ;  /* 0x1a400000021aafae */ /* 0x0001ec000c101d64 */
[----:B0-----:R-:W-:Y:S05]  /*11580*/  WARPSYNC.COLLECTIVE R15, `(.L_x_10302) ;  /* 0x000000000f087348 */ /* 0x001fea0003c00000 */
[----:B------:R1:W2:Y:S02]  /*11590*/  SHFL.IDX P6, R14, R13, R12, R11 ;  /* 0x0000000c0d0e7389 */ /* 0x0002a400000c000b */
[----:B012---:R-:W-:Y:S01]  /*115a0*/  ENDCOLLECTIVE ;  /* 0x000000000000791b */ /* 0x007fe20003800000 */
.L_x_10302:
[----:B------:R-:W-:-:S04]  /*115b0*/  IADD3 R2, R4, 0x50, RZ ;  /* 0x0000005004027810 */ /* 0x000fc80007ffe0ff */
[----:B------:R-:W-:Y:S01]  /*115c0*/  ISETP.GE.AND P2, PT, R2, R6, PT ;  /* 0x000000060200720c */ /* 0x000fe20003f46270 */
[----:B------:R-:W-:Y:S02]  /*115d0*/  IMAD.MOV.U32 R13, RZ, RZ, R0 ;  /* 0x000000ffff0d7224 */ /* 0x000fe400078e0000 */
[----:B------:R-:W-:-:S10]  /*115e0*/  IMAD.MOV.U32 R8, RZ, RZ, R14 ;  /* 0x000000ffff087224 */ /* 0x000fd400078e000e */
[----:B------:R-:W-:-:S07]  /*115f0*/  @P2 LOP3.LUT R23, R23, 0x80, RZ, 0xfc, !PT ;  /* 0x0000008017172812 */ /* 0x000fce00078efcff */
[----:B------:R-:W-:Y:S05]  /*11600*/  WARPSYNC.COLLECTIVE R15, `(.L_x_10303) ;  /* 0x000000000f087348 */ /* 0x000fea0003c00000 */
[----:B------:R0:W1:Y:S02]  /*11610*/  SHFL.IDX P6, R14, R13, R12, R11 ;  /* 0x0000000c0d0e7389 */ /* 0x00006400000c000b */
[----:B01----:R-:W-:Y:S01]  /*11620*/  ENDCOLLECTIVE ;  /* 0x000000000000791b */ /* 0x003fe20003800000 */
.L_x_10303:
[----:B------:R-:W-:Y:S01]  /*11630*/  LOP3.LUT R23, R23, 0xffffffbf, RZ, 0xc0, !PT ;  /* 0xffffffbf17177812 */ /* 0x000fe200078ec0ff */
[----:B------:R-:W-:Y:S02]  /*11640*/  IMAD.MOV.U32 R13, RZ, RZ, R5 ;  /* 0x000000ffff0d7224 */ /* 0x000fe400078e0005 */
[----:B------:R-:W-:Y:S02]  /*11650*/  IMAD.MOV.U32 R12, RZ, RZ, 0x6 ;  /* 0x00000006ff0c7424 */ /* 0x000fe400078e00ff */
[----:B------:R-:W-:-:S07]  /*11660*/  IMAD.MOV.U32 R9, RZ, RZ, R14 ;  /* 0x000000ffff097224 */ /* 0x000fce00078e000e */
[----:B------:R-:W-:Y:S05]  /*11670*/  WARPSYNC.COLLECTIVE R15, `(.L_x_10304) ;  /* 0x000000000f087348 */ /* 0x000fea0003c00000 */
[----:B------:R0:W1:Y:S02]  /*11680*/  SHFL.IDX P6, R14, R13, R12, R11 ;  /* 0x0000000c0d0e7389 */ /* 0x00006400000c000b */
[----:B01----:R-:W-:Y:S01]  /*11690*/  ENDCOLLECTIVE ;  /* 0x000000000000791b */ /* 0x003fe20003800000 */
.L_x_10304:
[----:B------:R-:W-:-:S04]  /*116a0*/  @!P2 LEA R9, P1, R20, R9, 0x1 ;  /* 0x000000091409a211 */ /* 0x000fc800078208ff */
[----:B------:R-:W-:Y:S01]  /*116b0*/  @!P2 MOV R2, R9 ;  /* 0x000000090002a202 */ /* 0x000fe20000000f00 */
[----:B------:R-:W-:-:S04]  /*116c0*/  @!P2 IMAD.X R8, RZ, RZ, R8, P1 ;  /* 0x000000ffff08a224 */ /* 0x000fc800008e0608 */
        /* <DEDUP_REMOVED lines=10> */
.L_x_10305:
[----:B------:R-:W-:-:S05]  /*11770*/  VIADD R3, R4, 0x60 ;  /* 0x0000006004037836 */ /* 0x000fca0000000000 */
[----:B------:R-:W-:Y:S01]  /*11780*/  ISETP.GE.AND P2, PT, R3, R6, PT ;  /* 0x000000060300720c */ /* 0x000fe20003f46270 */
[----:B------:R-:W-:Y:S02]  /*11790*/  IMAD.MOV.U32 R13, RZ, RZ, R5 ;  /* 0x000000ffff0d7224 */ /* 0x000fe400078e0005 */
[----:B------:R-:W-:-:S10]  /*117a0*/  IMAD.MOV.U32 R12, RZ, RZ, 0x7 ;  /* 0x00000007ff0c7424 */ /* 0x000fd400078e00ff */
[----:B------:R-:W-:Y:S01]  /*117b0*/  @P2 LOP3.LUT R23, R23, 0x40, RZ, 0xfc, !PT ;  /* 0x0000004017172812 */ /* 0x000fe200078efcff */
[----:B------:R-:W-:-:S07]  /*117c0*/  IMAD.MOV.U32 R7, RZ, RZ, R14 ;  /* 0x000000ffff077224 */ /* 0x000fce00078e000e */
[----:B------:R-:W-:Y:S05]  /*117d0*/  WARPSYNC.COLLECTIVE R15, `(.L_x_10306) ;  /* 0x000000000f087348 */ /* 0x000fea0003c00000 */
[----:B------:R0:W1:Y:S02]  /*117e0*/  SHFL.IDX P6, R14, R13, R12, R11 ;  /* 0x0000000c0d0e7389 */ /* 0x00006400000c000b */
[----:B01----:R-:W-:Y:S01]  /*117f0*/  ENDCOLLECTIVE ;  /* 0x000000000000791b */ /* 0x003fe20003800000 */
.L_x_10306:
        /* <DEDUP_REMOVED lines=13> */
.L_x_10307:
[----:B------:R-:W-:Y:S01]  /*118d0*/  IMAD.MOV.U32 R0, RZ, RZ, R14 ;  /* 0x000000ffff007224 */ /* 0x000fe200078e000e */
[----:B------:R-:W-:Y:S06]  /*118e0*/  BRA `(.L_x_10308) ;  /* 0xffffffb400b47947 */ /* 0x000fec000383ffff */
.L_x_10216:
        /* <DEDUP_REMOVED lines=8> */
.L_x_10310:
[----:B------:R-:W-:Y:S05]  /*11970*/  BSYNC B0 ;  /* 0x0000000000007941 */ /* 0x000fea0003800000 */
.L_x_10309:
[----:B------:R-:W-:Y:S01]  /*11980*/  IMAD.MOV.U32 R13, RZ, RZ, R0 ;  /* 0x000000ffff0d7224 */ /* 0x000fe200078e0000 */
[----:B------:R-:W-:Y:S01]  /*11990*/  MOV R15, 0xffffffff ;  /* 0xffffffff000f7802 */ /* 0x000fe20000000f00 */
[----:B------:R-:W-:Y:S01]  /*119a0*/  IMAD.MOV.U32 R12, RZ, RZ, RZ ;  /* 0x000000ffff0c7224 */ /* 0x000fe200078e00ff */
[----:B------:R-:W-:Y:S01]  /*119b0*/  LOP3.LUT P5, RZ, R23, 0x2000, RZ, 0xc0, !PT ;  /* 0x0000200017ff7812 */ /* 0x000fe200078ac0ff */
[----:B------:R-:W-:Y:S02]  /*119c0*/  IMAD.MOV.U32 R11, RZ, RZ, 0x181f ;  /* 0x0000181fff0b7424 */ /* 0x000fe400078e00ff */
[----:B------:R-:W-:-:S10]  /*119d0*/  IMAD.MOV.U32 R2, RZ, RZ, R14 ;  /* 0x000000ffff027224 */ /* 0x000fd400078e000e */
[----:B------:R-:W-:Y:S05]  /*119e0*/  WARPSYNC.COLLECTIVE R15, `(.L_x_10311) ;  /* 0x000000000f087348 */ /* 0x000fea0003c00000 */
[----:B------:R0:W1:Y:S02]  /*119f0*/  SHFL.IDX P6, R14, R13, R12, R11 ;  /* 0x0000000c0d0e7389 */ /* 0x00006400000c000b */
[----:B01----:R-:W-:Y:S01]  /*11a00*/  ENDCOLLECTIVE ;  /* 0x000000000000791b */ /* 0x003fe20003800000 */
.L_x_10311:
[----:B------:R-:W-:Y:S02]  /*11a10*/  IMAD.MOV.U32 R13, RZ, RZ, R4 ;  /* 0x000000ffff0d7224 */ /* 0x000fe400078e0004 */
[----:B------:R-:W-:Y:S02]  /*11a20*/  IMAD.MOV.U32 R12, RZ, RZ, 0x1 ;  /* 0x00000001ff0c7424 */ /* 0x000fe400078e00ff */
[----:B------:R-:W-:-:S07]  /*11a30*/  IMAD.MOV.U32 R3, RZ, RZ, R14 ;  /* 0x000000ffff037224 */ /* 0x000fce00078e000e */
[----:B------:R-:W-:Y:S05]  /*11a40*/  WARPSYNC.COLLECTIVE R15, `(.L_x_10312) ;  /* 0x000000000f087348 */ /* 0x000fea0003c00000 */
[----:B------:R0:W1:Y:S02]  /*11a50*/  SHFL.IDX P6, R14, R13, R12, R11 ;  /* 0x0000000c0d0e7389 */ /* 0x00006400000c000b */
[----:B01----:R-:W-:Y:S01]  /*11a60*/  ENDCOLLECTIVE ;  /* 0x000000000000791b */ /* 0x003fe20003800000 */
.L_x_10312:
        /* <DEDUP_REMOVED lines=10> */
.L_x_10313:
[----:B------:R-:W-:Y:S01]  /*11b10*/  @!PT LDS RZ, [RZ] ;  /* 0x00000000fffff984 */ /* 0x000fe20000000800 */
[----:B------:R-:W-:Y:S01]  /*11b20*/  @!PT LDS RZ, [RZ] ;  /* 0x00000000fffff984 */ /* 0x000fe20000000800 */
[----:B------:R-:W-:Y:S01]  /*11b30*/  @!PT LDS RZ, [RZ] ;  /* 0x00000000fffff984 */ /* 0x000fe20000000800 */
[----:B------:R-:W-:Y:S04]  /*11b40*/  @!P5 LDGSTS.E.BYPASS.LTC128B.128 [R26+0x22400], desc[UR36][R2.64], !P4 ;  /* 0x22400000021adfae */ /* 0x000fe8000e101d64 */
[----:B------:R-:W-:Y:S04]  /*11b50*/  @!P5 LDGSTS.E.BYPASS.LTC128B.128 [R26+0x26400], desc[UR36][R2.64+0x80], !P3 ;  /* 0x26400080021adfae */ /* 0x000fe8000d901d64 */
[----:B------:R-:W-:Y:S01]  /*11b60*/  @!P5 LDGSTS.E.BYPASS.LTC128B.128 [R26+0x2a400], desc[UR36][R2.64+0x100], !P2 ;  /* 0x2a400100021adfae */ /* 0x000fe2000d101d64 */
[----:B------:R-:W-:-:S03]  /*11b70*/  IMAD.MOV.U32 R13, RZ, RZ, R4 ;  /* 0x000000ffff0d7224 */ /* 0x000fc600078e0004 */
[----:B------:R0:W-:Y:S01]  /*11b80*/  @!P5 LDGSTS.E.BYPASS.LTC128B.128 [R26+0x2e400], desc[UR36][R2.64+0x180], !P1 ;  /* 0x2e400180021adfae */ /* 0x0001e2000c901d64 */
[----:B------:R-:W-:Y:S01]  /*11b90*/  IMAD.MOV.U32 R12, RZ, RZ, 0x2 ;  /* 0x00000002ff0c7424 */ /* 0x000fe200078e00ff */
[C---:B------:R-:W-:Y:S02]  /*11ba0*/  LOP3.LUT P5, RZ, R23.reuse, 0x800, RZ, 0xc0, !PT ;  /* 0x0000080017ff7812 */ /* 0x040fe400078ac0ff */
[----:B------:R-:W-:Y:S01]  /*11bb0*/  LOP3.LUT P6, RZ, R23, 0x1000, RZ, 0xc0, !PT ;  /* 0x0000100017ff7812 */ /* 0x000fe200078cc0ff */
[----:B0-----:R-:W-:-:S12]  /*11bc0*/  IMAD.MOV.U32 R2, RZ, RZ, R14 ;  /* 0x000000ffff027224 */ /* 0x001fd800078e000e */
[----:B------:R-:W-:-:S04]  /*11bd0*/  @!P6 LEA R2, P0, R6, R2, 0x1 ;  /* 0x000000020602e211 */ /* 0x000fc800078008ff */
[----:B------:R-:W-:-:S05]  /*11be0*/  @!P6 IADD3.X R3, RZ, R5, RZ, P0, !PT ;  /* 0x00000005ff03e210 */ /* 0x000fca00007fe4ff */
[----:B------:R0:W-:Y:S04]  /*11bf0*/  @!P6 LDGSTS.E.BYPASS.LTC128B.128 [R26+0x22c00], desc[UR36][R2.64], !P4 ;  /* 0x22c00000021aefae */ /* 0x0001e8000e101d64 */
[----:B------:R0:W-:Y:S04]  /*11c00*/  @!P6 LDGSTS.E.BYPASS.LTC128B.128 [R26+0x26c00], desc[UR36][R2.64+0x80], !P3 ;  /* 0x26c00080021aefae */ /* 0x0001e8000d901d64 */
[----:B------:R0:W-:Y:S04]  /*11c10*/  @!P6 LDGSTS.E.BYPASS.LTC128B.128 [R26+0x2ac00], desc[UR36][R2.64+0x100], !P2 ;  /* 0x2ac00100021aefae */ /* 0x0001e8000d101d64 */
[----:B------:R0:W-:Y:S02]  /*11c20*/  @!P6 LDGSTS.E.BYPASS.LTC128B.128 [R26+0x2ec00], desc[UR36][R2.64+0x180], !P1 ;  /* 0x2ec00180021aefae */ /* 0x0001e4000c901d64 */
[----:B0-----:R-:W-:Y:S05]  /*11c30*/  WARPSYNC.COLLECTIVE R15, `(.L_x_10314) ;  /* 0x000000000f087348 */ /* 0x001fea0003c00000 */
[----:B------:R1:W2:Y:S02]  /*11c40*/  SHFL.IDX P6, R14, R13, R12, R11 ;  /* 0x0000000c0d0e7389 */ /* 0x0002a400000c000b */
[----:B012---:R-:W-:Y:S01]  /*11c50*/  ENDCOLLECTIVE ;  /* 0x000000000000791b */ /* 0x007fe20003800000 */
.L_x_10314:
[----:B------:R-:W-:Y:S02]  /*11c60*/  IMAD.MOV.U32 R13, RZ, RZ, R0 ;  /* 0x000000ffff0d7224 */ /* 0x000fe400078e0000 */
[----:B------:R-:W-:-:S07]  /*11c70*/  IMAD.MOV.U32 R5, RZ, RZ, R14 ;  /* 0x000000ffff057224 */ /* 0x000fce00078e000e */
[----:B------:R-:W-:Y:S05]  /*11c80*/  WARPSYNC.COLLECTIVE R15, `(.L_x_10315) ;  /* 0x000000000f087348 */ /* 0x000fea0003c00000 */
[----:B------:R0:W1:Y:S02]  /*11c90*/  SHFL.IDX P6, R14, R13, R12, R11 ;  /* 0x0000000c0d0e7389 */ /* 0x00006400000c000b */
[----:B01----:R-:W-:Y:S01]  /*11ca0*/  ENDCOLLECTIVE ;  /* 0x000000000000791b */ /* 0x003fe20003800000 */
.L_x_10315:
[----:B------:R-:W-:Y:S01]  /*11cb0*/  IMAD.MOV.U32 R13, RZ, RZ, R4 ;  /* 0x000000ffff0d7224 */ /* 0x000fe200078e0004 */
[----:B------:R-:W-:Y:S01]  /*11cc0*/  MOV R12, 0x3 ;  /* 0x00000003000c7802 */ /* 0x000fe20000000f00 */
[----:B------:R-:W-:-:S07]  /*11cd0*/  IMAD.MOV.U32 R2, RZ, RZ, R14 ;  /* 0x000000ffff027224 */ /* 0x000fce00078e000e */
[----:B------:R-:W-:Y:S05]  /*11ce0*/  WARPSYNC.COLLECTIVE R15, `(.L_x_10316) ;  /* 0x000000000f087348 */ /* 0x000fea0003c00000 */
[----:B------:R0:W1:Y:S02]  /*11cf0*/  SHFL.IDX P6, R14, R13, R12, R11 ;  /* 0x0000000c0d0e7389 */ /* 0x00006400000c000b */
[----:B01----:R-:W-:Y:S01]  /*11d00*/  ENDCOLLECTIVE ;  /* 0x000000000000791b */ /* 0x003fe20003800000 */
.L_x_10316:
[----:B------:R-:W-:-:S05]  /*11d10*/  @!P5 LEA R2, P0, R6, R2, 0x1 ;  /* 0x000000020602d211 */ /* 0x000fca00078008ff */
[----:B------:R-:W-:-:S05]  /*11d20*/  @!P5 IMAD.X R3, RZ, RZ, R5, P0 ;  /* 0x000000ffff03d224 */ /* 0x000fca00000e0605 */
[----:B------:R-:W-:Y:S01]  /*11d30*/  @!PT LDS RZ, [RZ] ;  /* 0x00000000fffff984 */ /* 0x000fe20000000800 */
[----:B------:R-:W-:Y:S01]  /*11d40*/  @!PT LDS RZ, [RZ] ;  /* 0x00000000fffff984 */ /* 0x000fe20000000800 */
[----:B------:R-:W-:Y:S01]  /*11d50*/  @!PT LDS RZ, [RZ] ;  /* 0x00000000fffff984 */ /* 0x000fe20000000800 */
[----:B------:R0:W-:Y:S01]  /*11d60*/  @!P5 LDGSTS.E.BYPASS.LTC128B.128 [R26+0x23400], desc[UR36][R2.64], !P4 ;  /* 0x23400000021adfae */ /* 0x0001e2000e101d64 */
[----:B------:R-:W-:-:S03]  /*11d70*/  IMAD.MOV.U32 R13, RZ, RZ, R0 ;  /* 0x000000ffff0d7224 */ /* 0x000fc600078e0000 */
[----:B------:R0:W-:Y:S04]  /*11d80*/  @!P5 LDGSTS.E.BYPASS.LTC128B.128 [R26+0x27400], desc[UR36][R2.64+0x80], !P3 ;  /* 0x27400080021adfae */ /* 0x0001e8000d901d64 */
[----:B------:R0:W-:Y:S01]  /*11d90*/  @!P5 LDGSTS.E.BYPASS.LTC128B.128 [R26+0x2b400], desc[UR36][R2.64+0x100], !P2 ;  /* 0x2b400100021adfae */ /* 0x0001e2000d101d64 */
[----:B------:R-:W-:-:S03]  /*11da0*/  IMAD.MOV.U32 R5, RZ, RZ, R14 ;  /* 0x000000ffff057224 */ /* 0x000fc600078e000e */
[----:B------:R0:W-:Y:S01]  /*11db0*/  @!P5 LDGSTS.E.BYPASS.LTC128B.128 [R26+0x2f400], desc[UR36][R2.64+0x180], !P1 ;  /* 0x2f400180021adfae */ /* 0x0001e2000c901d64 */
[----:B------:R-:W-:-:S13]  /*11dc0*/  LOP3.LUT P5, RZ, R23, 0x100, RZ, 0xc0, !PT ;  /* 0x0000010017ff7812 */ /* 0x000fda00078ac0ff */
[----:B0-----:R-:W-:Y:S05]  /*11dd0*/  WARPSYNC.COLLECTIVE R15, `(.L_x_10317) ;  /* 0x000000000f087348 */ /* 0x001fea0003c00000 */
[----:B------:R1:W2:Y:S02]  /*11de0*/  SHFL.IDX P6, R14, R13, R12, R11 ;  /* 0x0000000c0d0e7389 */ /* 0x0002a400000c000b */
[----:B012---:R-:W-:Y:S01]  /*11df0*/  ENDCOLLECTIVE ;  /* 0x000000000000791b */ /* 0x007fe20003800000 */
.L_x_10317:
[----:B------:R-:W-:Y:S02]  /*11e00*/  IMAD.MOV.U32 R13, RZ, RZ, R4 ;  /* 0x000000ffff0d7224 */ /* 0x000fe400078e0004 */
[----:B------:R-:W-:Y:S01]  /*11e10*/  IMAD.MOV.U32 R12, RZ, RZ, 0x4 ;  /* 0x00000004ff0c7424 */ /* 0x000fe200078e00ff */
[----:B------:R-:W-:Y:S01]  /*11e20*/  LOP3.LUT P6, RZ, R23, 0x200, RZ, 0xc0, !PT ;  /* 0x0000020017ff7812 */ /* 0x000fe200078cc0ff */
[----:B------:R-:W-:-:S12]  /*11e30*/  IMAD.MOV.U32 R2, RZ, RZ, R14 ;  /* 0x000000ffff027224 */ /* 0x000fd800078e000e */
[----:B------:R-:W-:-:S05]  /*11e40*/  @!P6 LEA R2, P0, R6, R2, 0x1 ;  /* 0x000000020602e211 */ /* 0x000fca00078008ff */
[----:B------:R-:W-:-:S05]  /*11e50*/  @!P6 IMAD.X R3, RZ, RZ, R5, P0 ;  /* 0x000000ffff03e224 */ /* 0x000fca00000e0605 */
        /* <DEDUP_REMOVED lines=10> */
.L_x_10318:
[----:B------:R-:W-:Y:S01]  /*11f00*/  MOV R13, R0 ;  /* 0x00000000000d7202 */ /* 0x000fe20000000f00 */
[----:B------:R-:W-:-:S07]  /*11f10*/  IMAD.MOV.U32 R5, RZ, RZ, R14 ;  /* 0x000000ffff057224 */ /* 0x000fce00078e000e */
[----:B------:R-:W-:Y:S05]  /*11f20*/  WARPSYNC.COLLECTIVE R15, `(.L_x_10319) ;  /* 0x000000000f087348 */ /* 0x000fea0003c00000 */
[----:B------:R0:W1:Y:S02]  /*11f30*/  SHFL.IDX P6, R14, R13, R12, R11 ;  /* 0x0000000c0d0e7389 */ /* 0x00006400000c000b */
[----:B01----:R-:W-:Y:S01]  /*11f40*/  ENDCOLLECTIVE ;  /* 0x000000000000791b */ /* 0x003fe20003800000 */
.L_x_10319:
[----:B------:R-:W-:Y:S02]  /*11f50*/  IMAD.MOV.U32 R13, RZ, RZ, R4 ;  /* 0x000000ffff0d7224 */ /* 0x000fe400078e0004 */
[----:B------:R-:W-:Y:S02]  /*11f60*/  IMAD.MOV.U32 R12, RZ, RZ, 0x5 ;  /* 0x00000005ff0c7424 */ /* 0x000fe400078e00ff */
[----:B------:R-:W-:-:S07]  /*11f70*/  IMAD.MOV.U32 R2, RZ, RZ, R14 ;  /* 0x000000ffff027224 */ /* 0x000fce00078e000e */
[----:B------:R-:W-:Y:S05]  /*11f80*/  WARPSYNC.COLLECTIVE R15, `(.L_x_10320) ;  /* 0x000000000f087348 */ /* 0x000fea0003c00000 */
[----:B------:R0:W1:Y:S02]  /*11f90*/  SHFL.IDX P6, R14, R13, R12, R11 ;  /* 0x0000000c0d0e7389 */ /* 0x00006400000c000b */
[----:B01----:R-:W-:Y:S01]  /*11fa0*/  ENDCOLLECTIVE ;  /* 0x000000000000791b */ /* 0x003fe20003800000 */
.L_x_10320:
        /* <DEDUP_REMOVED lines=15> */
.L_x_10321:
[----:B------:R-:W-:Y:S02]  /*120a0*/  IMAD.MOV.U32 R13, RZ, RZ, R4 ;  /* 0x000000ffff0d7224 */ /* 0x000fe400078e0004 */
[----:B------:R-:W-:Y:S01]  /*120b0*/  IMAD.MOV.U32 R12, RZ, RZ, 0x6 ;  /* 0x00000006ff0c7424 */ /* 0x000fe200078e00ff */
[----:B------:R-:W-:Y:S01]  /*120c0*/  LOP3.LUT P6, RZ, R23, 0x80, RZ, 0xc0, !PT ;  /* 0x0000008017ff7812 */ /* 0x000fe200078cc0ff */
[----:B------:R-:W-:-:S12]  /*120d0*/  IMAD.MOV.U32 R2, RZ, RZ, R14 ;  /* 0x000000ffff027224 */ /* 0x000fd800078e000e */
[----:B------:R-:W-:-:S04]  /*120e0*/  @!P6 LEA R2, P0, R6, R2, 0x1 ;  /* 0x000000020602e211 */ /* 0x000fc800078008ff */
[----:B------:R-:W-:-:S05]  /*120f0*/  @!P6 IADD3.X R3, RZ, R5, RZ, P0, !PT ;  /* 0x00000005ff03e210 */ /* 0x000fca00007fe4ff */
        /* <DEDUP_REMOVED lines=10> */
.L_x_10322:
[----:B------:R-:W-:Y:S02]  /*121a0*/  IMAD.MOV.U32 R13, RZ, RZ, R0 ;  /* 0x000000ffff0d7224 */ /* 0x000fe400078e0000 */
[----:B------:R-:W-:-:S07]  /*121b0*/  IMAD.MOV.U32 R5, RZ, RZ, R14 ;  /* 0x000000ffff057224 */ /* 0x000fce00078e000e */
[----:B------:R-:W-:Y:S05]  /*121c0*/  WARPSYNC.COLLECTIVE R15, `(.L_x_10323) ;  /* 0x000000000f087348 */ /* 0x000fea0003c00000 */
[----:B------:R0:W1:Y:S02]  /*121d0*/  SHFL.IDX P6, R14, R13, R12, R11 ;  /* 0x0000000c0d0e7389 */ /* 0x00006400000c000b */
[----:B01----:R-:W-:Y:S01]  /*121e0*/  ENDCOLLECTIVE ;  /* 0x000000000000791b */ /* 0x003fe20003800000 */
.L_x_10323:
[----:B------:R-:W-:Y:S01]  /*121f0*/  IMAD.MOV.U32 R13, RZ, RZ, R4 ;  /* 0x000000ffff0d7224 */ /* 0x000fe200078e0004 */
[----:B------:R-:W-:Y:S01]  /*12200*/  MOV R12, 0x7 ;  /* 0x00000007000c7802 */ /* 0x000fe20000000f00 */
[----:B------:R-:W-:-:S07]  /*12210*/  IMAD.MOV.U32 R2, RZ, RZ, R14 ;  /* 0x000000ffff027224 */ /* 0x000fce00078e000e */
[----:B------:R-:W-:Y:S05]  /*12220*/  WARPSYNC.COLLECTIVE R15, `(.L_x_10324) ;  /* 0x000000000f087348 */ /* 0x000fea0003c00000 */
[----:B------:R0:W1:Y:S02]  /*12230*/  SHFL.IDX P6, R14, R13, R12, R11 ;  /* 0x0000000c0d0e7389 */ /* 0x00006400000c000b */
[----:B01----:R-:W-:Y:S01]  /*12240*/  ENDCOLLECTIVE ;  /* 0x000000000000791b */ /* 0x003fe20003800000 */
.L_x_10324:
        /* <DEDUP_REMOVED lines=10> */
[----:B------:R0:W-:Y:S04]  /*122f0*/  @!P5 LDGSTS.E.BYPASS.LTC128B.128 [R26+0x31400], desc[UR36][R2.64+0x180], !P1 ;  /* 0x31400180021adfae */ /* 0x0001e8000c901d64 */
[----:B0-----:R-:W-:Y:S05]  /*12300*/  WARPSYNC.COLLECTIVE R15, `(.L_x_10325) ;  /* 0x000000000f087348 */ /* 0x001fea0003c00000 */
[----:B------:R1:W2:Y:S02]  /*12310*/  SHFL.IDX P6, R14, R13, R12, R11 ;  /* 0x0000000c0d0e7389 */ /* 0x0002a400000c000b */
[----:B012---:R-:W-:Y:S01]  /*12320*/  ENDCOLLECTIVE ;  /* 0x000000000000791b */ /* 0x007fe20003800000 */
.L_x_10325:
[----:B------:R-:W-:Y:S05]  /*12330*/  BRA `(.L_x_10326) ;  /* 0xffffffb400dc7947 */ /* 0x000fea000383ffff */
.L_x_10221:
[----:B0-----:R0:W2:Y:S02]  /*12340*/  SYNCS.PHASECHK.TRANS64.TRYWAIT P0, [R22+URZ+0x32420], R3 ;  /* 0x03242003160075a7 */ /* 0x0010a4000800017f */
[----:B--2---:R-:W-:Y:S05]  /*12350*/  @!P0 NANOSLEEP.SYNCS 0x989680 ;  /* 0x009896800000895d */ /* 0x004fea0003900000 */
[----:B------:R-:W2:Y:S02]  /*12360*/  @!P0 SYNCS.PHASECHK.TRANS64 P0, [R22+URZ+0x32420], R3 ;  /* 0x03242003160085a7 */ /* 0x000ea4000800007f */
[----:B--2---:R-:W-:Y:S05]  /*12370*/  @!P0 BRA `(.L_x_10221) ;  /* 0xfffffffc00f08947 */ /* 0x004fea000383ffff */
[----:B------:R-:W-:Y:S05]  /*12380*/  BRA `(.L_x_10327) ;  /* 0xffffffb8004c7947 */ /* 0x000fea000383ffff */
.L_x_10224:
[----:B--2---:R2:W3:Y:S02]  /*12390*/  SYNCS.PHASECHK.TRANS64.TRYWAIT P0, [R25+URZ+0x32460], R0 ;  /* 0x03246000190075a7 */ /* 0x0044e4000800017f */
[----:B---3--:R-:W-:Y:S05]  /*123a0*/  @!P0 NANOSLEEP.SYNCS 0x989680 ;  /* 0x009896800000895d */ /* 0x008fea0003900000 */
[----:B------:R-:W3:Y:S02]  /*123b0*/  @!P0 SYNCS.PHASECHK.TRANS64 P0, [R25+URZ+0x32460], R0 ;  /* 0x03246000190085a7 */ /* 0x000ee4000800007f */
[----:B---3--:R-:W-:Y:S05]  /*123c0*/  @!P0 BRA `(.L_x_10224) ;  /* 0xfffffffc00f08947 */ /* 0x008fea000383ffff */
[----:B------:R-:W-:Y:S05]  /*123d0*/  BRA `(.L_x_10328) ;  /* 0xffffffb800587947 */ /* 0x000fea000383ffff */
.L_x_10225:
        /* <DEDUP_REMOVED lines=8> */
.L_x_10330:
[----:B------:R-:W-:Y:S05]  /*12460*/  BSYNC B0 ;  /* 0x0000000000007941 */ /* 0x000fea0003800000 */
.L_x_10329:
[----:B------:R-:W0:Y:S01]  /*12470*/  S2R R8, SR_TID.X ;  /* 0x0000000000087919 */ /* 0x000e220000002100 */
[----:B------:R-:W-:Y:S01]  /*12480*/  MOV R13, R5 ;  /* 0x00000005000d7202 */ /* 0x000fe20000000f00 */
[----:B------:R-:W-:Y:S01]  /*12490*/  IMAD.MOV.U32 R12, RZ, RZ, RZ ;  /* 0x000000ffff0c7224 */ /* 0x000fe200078e00ff */
[C---:B------:R-:W-:Y:S01]  /*124a0*/  LOP3.LUT P2, RZ, R7.reuse, 0x2, RZ, 0xc0, !PT ;  /* 0x0000000207ff7812 */ /* 0x040fe2000784c0ff */
[----:B------:R-:W-:Y:S01]  /*124b0*/  IMAD.MOV.U32 R11, RZ, RZ, 0x181f ;  /* 0x0000181fff0b7424 */ /* 0x000fe200078e00ff */
[----:B------:R-:W-:Y:S01]  /*124c0*/  LOP3.LUT P1, RZ, R7, 0x4, RZ, 0xc0, !PT ;  /* 0x0000000407ff7812 */ /* 0x000fe2000782c0ff */
[----:B------:R-:W-:Y:S02]  /*124d0*/  IMAD.MOV.U32 R15, RZ, RZ, -0x1 ;  /* 0xffffffffff0f7424 */ /* 0x000fe400078e00ff */
[----:B------:R-:W-:Y:S01]  /*124e0*/  IMAD.MOV.U32 R3, RZ, RZ, R14 ;  /* 0x000000ffff037224 */ /* 0x000fe200078e000e */
[----:B------:R-:W-:Y:S01]  /*124f0*/  ISETP.LT.OR P3, PT, R31, 0x1, !P1 ;  /* 0x000000011f00780c */ /* 0x000fe20004f61670 */
[----:B------:R-:W-:-:S12]  /*12500*/  IMAD R4, R4, 0x2, R22 ;  /* 0x0000000204047824 */ /* 0x000fd800078e0216 */
[----:B0-----:R-:W-:Y:S05]  /*12510*/  WARPSYNC.COLLECTIVE R15, `(.L_x_10331) ;  /* 0x000000000f087348 */ /* 0x001fea0003c00000 */
[----:B------:R1:W2:Y:S02]  /*12520*/  SHFL.IDX P6, R14, R13, R12, R11 ;  /* 0x0000000c0d0e7389 */ /* 0x0002a400000c000b */
[----:B012---:R-:W-:Y:S01]  /*12530*/  ENDCOLLECTIVE ;  /* 0x000000000000791b */ /* 0x007fe20003800000 */
.L_x_10331:
[----:B------:R-:W-:Y:S01]  /*12540*/  MOV R13, R6 ;  /* 0x00000006000d7202 */ /* 0x000fe20000000f00 */
        /* <DEDUP_REMOVED lines=8> */
.L_x_10332:
        /* <DEDUP_REMOVED lines=17> */
.L_x_10333:
[----:B------:R-:W-:Y:S02]  /*126e0*/  IMAD.MOV.U32 R13, RZ, RZ, R6 ;  /* 0x000000ffff0d7224 */ /* 0x000fe400078e0006 */
[----:B------:R-:W-:Y:S01]  /*126f0*/  IMAD.MOV.U32 R12, RZ, RZ, 0x2 ;  /* 0x00000002ff0c7424 */ /* 0x000fe200078e00ff */
[----:B------:R-:W-:-:S13]  /*12700*/  IADD3 R2, P3, R14, R0, RZ ;  /* 0x000000000e027210 */ /* 0x000fda0007f7e0ff */
[----:B------:R-:W-:Y:S05]  /*12710*/  WARPSYNC.COLLECTIVE R15, `(.L_x_10334) ;  /* 0x000000000f087348 */ /* 0x000fea0003c00000 */
[----:B------:R0:W1:Y:S02]  /*12720*/  SHFL.IDX P6, R14, R13, R12, R11 ;  /* 0x0000000c0d0e7389 */ /* 0x00006400000c000b */
[----:B01----:R-:W-:Y:S01]  /*12730*/  ENDCOLLECTIVE ;  /* 0x000000000000791b */ /* 0x003fe20003800000 */
.L_x_10334:
        /* <DEDUP_REMOVED lines=17> */
.L_x_10335:
[----:B------:R-:W-:Y:S02]  /*12850*/  IMAD.MOV.U32 R13, RZ, RZ, R6 ;  /* 0x000000ffff0d7224 */ /* 0x000fe400078e0006 */
[----:B------:R-:W-:Y:S01]  /*12860*/  IMAD.MOV.U32 R12, RZ, RZ, 0x3 ;  /* 0x00000003ff0c7424 */ /* 0x000fe200078e00ff */
[----:B------:R-:W-:-:S13]  /*12870*/  IADD3 R2, P3, R14, R0, RZ ;  /* 0x000000000e027210 */ /* 0x000fda0007f7e0ff */
[----:B------:R-:W-:Y:S05]  /*12880*/  WARPSYNC.COLLECTIVE R15, `(.L_x_10336) ;  /* 0x000000000f087348 */ /* 0x000fea0003c00000 */
[----:B------:R0:W1:Y:S02]  /*12890*/  SHFL.IDX P6, R14, R13, R12, R11 ;  /* 0x0000000c0d0e7389 */ /* 0x00006400000c000b */
[----:B01----:R-:W-:Y:S01]  /*128a0*/  ENDCOLLECTIVE ;  /* 0x000000000000791b */ /* 0x003fe20003800000 */
.L_x_10336:
        /* <DEDUP_REMOVED lines=17> */
.L_x_10337:
[----:B------:R-:W-:Y:S01]  /*129c0*/  IMAD.MOV.U32 R13, RZ, RZ, R6 ;  /* 0x000000ffff0d7224 */ /* 0x000fe200078e0006 */
[----:B------:R-:W-:Y:S02]  /*129d0*/  MOV R12, 0x4 ;  /* 0x00000004000c7802 */ /* 0x000fe40000000f00 */
[----:B------:R-:W-:-:S13]  /*129e0*/  IADD3 R2, P3, R14, R0, RZ ;  /* 0x000000000e027210 */ /* 0x000fda0007f7e0ff */
[----:B------:R-:W-:Y:S05]  /*129f0*/  WARPSYNC.COLLECTIVE R15, `(.L_x_10338) ;  /* 0x000000000f087348 */ /* 0x000fea0003c00000 */
[----:B------:R0:W1:Y:S02]  /*12a00*/  SHFL.IDX P6, R14, R13, R12, R11 ;  /* 0x0000000c0d0e7389 */ /* 0x00006400000c000b */
[----:B01----:R-:W-:Y:S01]  /*12a10*/  ENDCOLLECTIVE ;  /* 0x000000000000791b */ /* 0x003fe20003800000 */
.L_x_10338:
        /* <DEDUP_REMOVED lines=17> */
.L_x_10339:
[----:B------:R-:W-:Y:S02]  /*12b30*/  IMAD.MOV.U32 R13, RZ, RZ, R6 ;  /* 0x000000ffff0d7224 */ /* 0x000fe400078e0006 */
[----:B------:R-:W-:Y:S01]  /*12b40*/  IMAD.MOV.U32 R12, RZ, RZ, 0x5 ;  /* 0x00000005ff0c7424 */ /* 0x000fe200078e00ff */
[----:B------:R-:W-:-:S13]  /*12b50*/  IADD3 R2, P3, R14, R0, RZ ;  /* 0x000000000e027210 */ /* 0x000fda0007f7e0ff */
[----:B------:R-:W-:Y:S05]  /*12b60*/  WARPSYNC.COLLECTIVE R15, `(.L_x_10340) ;  /* 0x000000000f087348 */ /* 0x000fea0003c00000 */
[----:B------:R0:W1:Y:S02]  /*12b70*/  SHFL.IDX P6, R14, R13, R12, R11 ;  /* 0x0000000c0d0e7389 */ /* 0x00006400000c000b */
[----:B01----:R-:W-:Y:S01]  /*12b80*/  ENDCOLLECTIVE ;  /* 0x000000000000791b */ /* 0x003fe20003800000 */
.L_x_10340:
        /* <DEDUP_REMOVED lines=12> */
.L_x_10341:
        /* <DEDUP_REMOVED lines=9> */
.L_x_10232:
[----:B0-----:R0:W1:Y:S02]  /*12ce0*/  SYNCS.PHASECHK.TRANS64.TRYWAIT P0, [R10+URZ+0x32440], R20 ;  /* 0x032440140a0075a7 */ /* 0x001064000800017f */
[----:B-1----:R-:W-:Y:S05]  /*12cf0*/  @!P0 NANOSLEEP.SYNCS 0x989680 ;  /* 0x009896800000895d */ /* 0x002fea0003900000 */
[----:B------:R-:W1:Y:S02]  /*12d00*/  @!P0 SYNCS.PHASECHK.TRANS64 P0, [R10+URZ+0x32440], R20 ;  /* 0x032440140a0085a7 */ /* 0x000e64000800007f */
[----:B-1----:R-:W-:Y:S05]  /*12d10*/  @!P0 BRA `(.L_x_10232) ;  /* 0xfffffffc00f08947 */ /* 0x002fea000383ffff */
[----:B------:R-:W-:Y:S05]  /*12d20*/  BRA `(.L_x_10343) ;  /* 0xffffffb800e47947 */ /* 0x000fea000383ffff */
.L_x_10233:
        /* <DEDUP_REMOVED lines=8> */
.L_x_10345:
[----:B------:R-:W-:Y:S05]  /*12db0*/  BSYNC B1 ;  /* 0x0000000000017941 */ /* 0x000fea0003800000 */
.L_x_10344:
        /* <DEDUP_REMOVED lines=9> */
.L_x_10346:
[----:B------:R-:W-:Y:S02]  /*12e50*/  IMAD.MOV.U32 R13, RZ, RZ, R8 ;  /* 0x000000ffff0d7224 */ /* 0x000fe400078e0008 */
[----:B------:R-:W-:Y:S02]  /*12e60*/  IMAD.MOV.U32 R12, RZ, RZ, 0x1 ;  /* 0x00000001ff0c7424 */ /* 0x000fe400078e00ff */
[----:B------:R-:W-:-:S07]  /*12e70*/  IMAD.MOV.U32 R2, RZ, RZ, R14 ;  /* 0x000000ffff027224 */ /* 0x000fce00078e000e */
[----:B------:R-:W-:Y:S05]  /*12e80*/  WARPSYNC.COLLECTIVE R15, `(.L_x_10347) ;  /* 0x000000000f087348 */ /* 0x000fea0003c00000 */
[----:B------:R0:W1:Y:S02]  /*12e90*/  SHFL.IDX P6, R14, R13, R12, R11 ;  /* 0x0000000c0d0e7389 */ /* 0x00006400000c000b */
[----:B01----:R-:W-:Y:S01]  /*12ea0*/  ENDCOLLECTIVE ;  /* 0x000000000000791b */ /* 0x003fe20003800000 */
.L_x_10347:
        /* <DEDUP_REMOVED lines=11> */
.L_x_10348:
[----:B------:R-:W-:Y:S02]  /*12f60*/  IMAD.MOV.U32 R13, RZ, RZ, R8 ;  /* 0x000000ffff0d7224 */ /* 0x000fe400078e0008 */
[----:B------:R-:W-:Y:S01]  /*12f70*/  IMAD.MOV.U32 R12, RZ, RZ, 0x2 ;  /* 0x00000002ff0c7424 */ /* 0x000fe200078e00ff */
[----:B------:R-:W-:-:S07]  /*12f80*/  MOV R2, R14 ;  /* 0x0000000e00027202 */ /* 0x000fce0000000f00 */
[----:B------:R-:W-:Y:S05]  /*12f90*/  WARPSYNC.COLLECTIVE R15, `(.L_x_10349) ;  /* 0x000000000f087348 */ /* 0x000fea0003c00000 */
[----:B------:R0:W1:Y:S02]  /*12fa0*/  SHFL.IDX P6, R14, R13, R12, R11 ;  /* 0x0000000c0d0e7389 */ /* 0x00006400000c000b */
[----:B01----:R-:W-:Y:S01]  /*12fb0*/  ENDCOLLECTIVE ;  /* 0x000000000000791b */ /* 0x003fe20003800000 */
.L_x_10349:
        /* <DEDUP_REMOVED lines=11> */
.L_x_10350:
[----:B------:R-:W-:Y:S01]  /*13070*/  MOV R13, R8 ;  /* 0x00000008000d7202 */ /* 0x000fe20000000f00 */
[----:B------:R-:W-:Y:S02]  /*13080*/  IMAD.MOV.U32 R12, RZ, RZ, 0x3 ;  /* 0x00000003ff0c7424 */ /* 0x000fe400078e00ff */
[----:B------:R-:W-:-:S07]  /*13090*/  IMAD.MOV.U32 R2, RZ, RZ, R14 ;  /* 0x000000ffff027224 */ /* 0x000fce00078e000e */
[----:B------:R-:W-:Y:S05]  /*130a0*/  WARPSYNC.COLLECTIVE R15, `(.L_x_10351) ;  /* 0x000000000f087348 */ /* 0x000fea0003c00000 */
[----:B------:R0:W1:Y:S02]  /*130b0*/  SHFL.IDX P6, R14, R13, R12, R11 ;  /* 0x0000000c0d0e7389 */ /* 0x00006400000c000b */
[----:B01----:R-:W-:Y:S01]  /*130c0*/  ENDCOLLECTIVE ;  /* 0x000000000000791b */ /* 0x003fe20003800000 */
.L_x_10351:
        /* <DEDUP_REMOVED lines=11> */
.L_x_10352:
[----:B------:R-:W-:Y:S02]  /*13180*/  IMAD.MOV.U32 R13, RZ, RZ, R8 ;  /* 0x000000ffff0d7224 */ /* 0x000fe400078e0008 */
[----:B------:R-:W-:Y:S02]  /*13190*/  IMAD.MOV.U32 R12, RZ, RZ, 0x4 ;  /* 0x00000004ff0c7424 */ /* 0x000fe400078e00ff */
[----:B------:R-:W-:-:S07]  /*131a0*/  IMAD.MOV.U32 R2, RZ, RZ, R14 ;  /* 0x000000ffff027224 */ /* 0x000fce00078e000e */
[----:B------:R-:W-:Y:S05]  /*131b0*/  WARPSYNC.COLLECTIVE R15, `(.L_x_10353) ;  /* 0x000000000f087348 */ /* 0x000fea0003c00000 */
[----:B------:R0:W1:Y:S02]  /*131c0*/  SHFL.IDX P6, R14, R13, R12, R11 ;  /* 0x0000000c0d0e7389 */ /* 0x00006400000c000b */
[----:B01----:R-:W-:Y:S01]  /*131d0*/  ENDCOLLECTIVE ;  /* 0x000000000000791b */ /* 0x003fe20003800000 */
.L_x_10353:
        /* <DEDUP_REMOVED lines=11> */
.L_x_10354:
[----:B------:R-:W-:Y:S02]  /*13290*/  IMAD.MOV.U32 R13, RZ, RZ, R8 ;  /* 0x000000ffff0d7224 */ /* 0x000fe400078e0008 */
[----:B------:R-:W-:Y:S02]  /*132a0*/  IMAD.MOV.U32 R12, RZ, RZ, 0x5 ;  /* 0x00000005ff0c7424 */ /* 0x000fe400078e00ff */
[----:B------:R-:W-:-:S07]  /*132b0*/  IMAD.MOV.U32 R2, RZ, RZ, R14 ;  /* 0x000000ffff027224 */ /* 0x000fce00078e000e */
[----:B------:R-:W-:Y:S05]  /*132c0*/  WARPSYNC.COLLECTIVE R15, `(.L_x_10355) ;  /* 0x000000000f087348 */ /* 0x000fea0003c00000 */
[----:B------:R0:W1:Y:S02]  /*132d0*/  SHFL.IDX P6, R14, R13, R12, R11 ;  /* 0x0000000c0d0e7389 */ /* 0x00006400000c000b */
[----:B01----:R-:W-:Y:S01]  /*132e0*/  ENDCOLLECTIVE ;  /* 0x000000000000791b */ /* 0x003fe20003800000 */
.L_x_10355:
        /* <DEDUP_REMOVED lines=11> */
.L_x_10356:
[----:B------:R-:W-:Y:S05]  /*133a0*/  BRA `(.L_x_10357) ;  /* 0xffffffb800147947 */ /* 0x000fea000383ffff */
.L_x_10238:
[----:B---3--:R3:W4:Y:S02]  /*133b0*/  SYNCS.PHASECHK.TRANS64.TRYWAIT P0, [R10+URZ+0x32460], R20 ;  /* 0x032460140a0075a7 */ /* 0x008724000800017f */
[----:B----4-:R-:W-:Y:S05]  /*133c0*/  @!P0 NANOSLEEP.SYNCS 0x989680 ;  /* 0x009896800000895d */ /* 0x010fea0003900000 */
[----:B------:R-:W4:Y:S02]  /*133d0*/  @!P0 SYNCS.PHASECHK.TRANS64 P0, [R10+URZ+0x32460], R20 ;  /* 0x032460140a0085a7 */ /* 0x000f24000800007f */
[----:B----4-:R-:W-:Y:S05]  /*133e0*/  @!P0 BRA `(.L_x_10238) ;  /* 0xfffffffc00f08947 */ /* 0x010fea000383ffff */
[----:B------:R-:W-:Y:S05]  /*133f0*/  BRA `(.L_x_10358) ;  /* 0xffffffb800607947 */ /* 0x000fea000383ffff */
.L_x_10239:
        /* <DEDUP_REMOVED lines=8> */
.L_x_10360:
[----:B------:R-:W-:Y:S05]  /*13480*/  BSYNC B1 ;  /* 0x0000000000017941 */ /* 0x000fea0003800000 */
.L_x_10359:
        /* <DEDUP_REMOVED lines=9> */
.L_x_10361:
[----:B------:R-:W-:Y:S02]  /*13520*/  IMAD.MOV.U32 R13, RZ, RZ, R25 ;  /* 0x000000ffff0d7224 */ /* 0x000fe400078e0019 */
[----:B------:R-:W-:Y:S01]  /*13530*/  IMAD.MOV.U32 R12, RZ, RZ, 0x1 ;  /* 0x00000001ff0c7424 */ /* 0x000fe200078e00ff */
[----:B------:R-:W-:-:S13]  /*13540*/  IADD3 R2, P0, R14, R0, RZ ;  /* 0x000000000e027210 */ /* 0x000fda0007f1e0ff */
[----:B------:R-:W-:Y:S05]  /*13550*/  WARPSYNC.COLLECTIVE R15, `(.L_x_10362) ;  /* 0x000000000f087348 */ /* 0x000fea0003c00000 */
[----:B------:R0:W1:Y:S02]  /*13560*/  SHFL.IDX P6, R14, R13, R12, R11 ;  /* 0x0000000c0d0e7389 */ /* 0x00006400000c000b */
[----:B01----:R-:W-:Y:S01]  /*13570*/  ENDCOLLECTIVE ;  /* 0x000000000000791b */ /* 0x003fe20003800000 */
.L_x_10362:
        /* <DEDUP_REMOVED lines=13> */
.L_x_10363:
[----:B------:R-:W-:Y:S01]  /*13650*/  MOV R13, R25 ;  /* 0x00000019000d7202 */ /* 0x000fe20000000f00 */
[----:B------:R-:W-:Y:S01]  /*13660*/  IMAD.MOV.U32 R12, RZ, RZ, 0x2 ;  /* 0x00000002ff0c7424 */ /* 0x000fe200078e00ff */
[----:B------:R-:W-:-:S13]  /*13670*/  IADD3 R2, P0, R14, R0, RZ ;  /* 0x000000000e027210 */ /* 0x000fda0007f1e0ff */
[----:B------:R-:W-:Y:S05]  /*13680*/  WARPSYNC.COLLECTIVE R15, `(.L_x_10364) ;  /* 0x000000000f087348 */ /* 0x000fea0003c00000 */
[----:B------:R0:W1:Y:S02]  /*13690*/  SHFL.IDX P6, R14, R13, R12, R11 ;  /* 0x0000000c0d0e7389 */ /* 0x00006400000c000b */
[----:B01----:R-:W-:Y:S01]  /*136a0*/  ENDCOLLECTIVE ;  /* 0x000000000000791b */ /* 0x003fe20003800000 */
.L_x_10364:
        /* <DEDUP_REMOVED lines=13> */
.L_x_10365:
[----:B------:R-:W-:Y:S02]  /*13780*/  IMAD.MOV.U32 R13, RZ, RZ, R25 ;  /* 0x000000ffff0d7224 */ /* 0x000fe400078e0019 */
[----:B------:R-:W-:Y:S02]  /*13790*/  IMAD.MOV.U32 R12, RZ, RZ, 0x3 ;  /* 0x00000003ff0c7424 */ /* 0x000fe400078e00ff */
[----:B------:R-:W-:-:S07]  /*137a0*/  IMAD.MOV.U32 R8, RZ, RZ, R14 ;  /* 0x000000ffff087224 */ /* 0x000fce00078e000e */
[----:B------:R-:W-:Y:S05]  /*137b0*/  WARPSYNC.COLLECTIVE R15, `(.L_x_10366) ;  /* 0x000000000f087348 */ /* 0x000fea0003c00000 */
[----:B------:R0:W1:Y:S02]  /*137c0*/  SHFL.IDX P6, R14, R13, R12, R11 ;  /* 0x0000000c0d0e7389 */ /* 0x00006400000c000b */
[----:B01----:R-:W-:Y:S01]  /*137d0*/  ENDCOLLECTIVE ;  /* 0x000000000000791b */ /* 0x003fe20003800000 */
.L_x_10366:
        /* <DEDUP_REMOVED lines=14> */
.L_x_10367:
[----:B------:R-:W-:Y:S02]  /*138c0*/  IMAD.MOV.U32 R13, RZ, RZ, R25 ;  /* 0x000000ffff0d7224 */ /* 0x000fe400078e0019 */
[----:B------:R-:W-:Y:S01]  /*138d0*/  IMAD.MOV.U32 R12, RZ, RZ, 0x4 ;  /* 0x00000004ff0c7424 */ /* 0x000fe200078e00ff */
[----:B------:R-:W-:-:S13]  /*138e0*/  IADD3 R2, P0, R14, R0, RZ ;  /* 0x000000000e027210 */ /* 0x000fda0007f1e0ff */
[----:B------:R-:W-:Y:S05]  /*138f0*/  WARPSYNC.COLLECTIVE R15, `(.L_x_10368) ;  /* 0x000000000f087348 */ /* 0x000fea0003c00000 */
[----:B------:R0:W1:Y:S02]  /*13900*/  SHFL.IDX P6, R14, R13, R12, R11 ;  /* 0x0000000c0d0e7389 */ /* 0x00006400000c000b */
[----:B01----:R-:W-:Y:S01]  /*13910*/  ENDCOLLECTIVE ;  /* 0x000000000000791b */ /* 0x003fe20003800000 */
.L_x_10368:
        /* <DEDUP_REMOVED lines=13> */
.L_x_10369:
[----:B------:R-:W-:Y:S01]  /*139f0*/  MOV R13, R25 ;  /* 0x00000019000d7202 */ /* 0x000fe20000000f00 */
[----:B------:R-:W-:Y:S01]  /*13a00*/  IMAD.MOV.U32 R12, RZ, RZ, 0x5 ;  /* 0x00000005ff0c7424 */ /* 0x000fe200078e00ff */
[----:B------:R-:W-:-:S13]  /*13a10*/  IADD3 R2, P0, R14, R0, RZ ;  /* 0x000000000e027210 */ /* 0x000fda0007f1e0ff */
[----:B------:R-:W-:Y:S05]  /*13a20*/  WARPSYNC.COLLECTIVE R15, `(.L_x_10370) ;  /* 0x000000000f087348 */ /* 0x000fea0003c00000 */
[----:B------:R0:W1:Y:S02]  /*13a30*/  SHFL.IDX P6, R14, R13, R12, R11 ;  /* 0x0000000c0d0e7389 */ /* 0x00006400000c000b */
[----:B01----:R-:W-:Y:S01]  /*13a40*/  ENDCOLLECTIVE ;  /* 0x000000000000791b */ /* 0x003fe20003800000 */
.L_x_10370:
        /* <DEDUP_REMOVED lines=13> */
.L_x_10371:
[----:B------:R-:W-:Y:S05]  /*13b20*/  BRA `(.L_x_10372) ;  /* 0xffffffb400a87947 */ /* 0x000fea000383ffff */
.L_x_10247:
        /* <DEDUP_REMOVED lines=8> */
.L_x_10374:
[----:B------:R-:W-:Y:S05]  /*13bb0*/  BSYNC B0 ;  /* 0x0000000000007941 */ /* 0x000fea0003800000 */
.L_x_10373:
        /* <DEDUP_REMOVED lines=9> */
.L_x_10375:
        /* <DEDUP_REMOVED lines=18> */
.L_x_10376:
[----:B------:R-:W-:Y:S01]  /*13d70*/  IMAD.MOV.U32 R12, RZ, RZ, 0x2 ;  /* 0x00000002ff0c7424 */ /* 0x000fe200078e00ff */
[----:B------:R-:W-:-:S05]  /*13d80*/  SEL R7, R14, RZ, P1 ;  /* 0x000000ff0e077207 */ /* 0x000fca0000800000 */
[----:B------:R-:W-:-:S04]  /*13d90*/  IMAD.IADD R6, R4, 0x1, R7 ;  /* 0x0000000104067824 */ /* 0x000fc800078e0207 */
[----:B------:R-:W-:-:S07]  /*13da0*/  IMAD.MOV.U32 R13, RZ, RZ, R6 ;  /* 0x000000ffff0d7224 */ /* 0x000fce00078e0006 */
[----:B------:R-:W-:Y:S05]  /*13db0*/  WARPSYNC.COLLECTIVE R15, `(.L_x_10377) ;  /* 0x000000000f087348 */ /* 0x000fea0003c00000 */
[----:B------:R0:W1:Y:S02]  /*13dc0*/  SHFL.UP P6, R14, R13, R12, R11 ;  /* 0x0400000c0d0e7389 */ /* 0x00006400000c000b */
[----:B01----:R-:W-:Y:S01]  /*13dd0*/  ENDCOLLECTIVE ;  /* 0x000000000000791b */ /* 0x003fe20003800000 */
.L_x_10377:
[----:B------:R-:W-:Y:S02]  /*13de0*/  MOV R12, 0x4 ;  /* 0x00000004000c7802 */ /* 0x000fe40000000f00 */
[----:B------:R-:W-:-:S05]  /*13df0*/  SEL R7, R14, RZ, P2 ;  /* 0x000000ff0e077207 */ /* 0x000fca0001000000 */
[----:B------:R-:W-:-:S04]  /*13e00*/  IMAD.IADD R7, R6, 0x1, R7 ;  /* 0x0000000106077824 */ /* 0x000fc800078e0207 */
[----:B------:R-:W-:-:S07]  /*13e10*/  IMAD.MOV.U32 R13, RZ, RZ, R7 ;  /* 0x000000ffff0d7224 */ /* 0x000fce00078e0007 */
[----:B------:R-:W-:Y:S05]  /*13e20*/  WARPSYNC.COLLECTIVE R15, `(.L_x_10378) ;  /* 0x000000000f087348 */ /* 0x000fea0003c00000 */
[----:B------:R0:W1:Y:S02]  /*13e30*/  SHFL.UP P6, R14, R13, R12, R11 ;  /* 0x0400000c0d0e7389 */ /* 0x00006400000c000b */
[----:B01----:R-:W-:Y:S01]  /*13e40*/  ENDCOLLECTIVE ;  /* 0x000000000000791b */ /* 0x003fe20003800000 */
.L_x_10378:
[----:B------:R-:W-:Y:S01]  /*13e50*/  IMAD.MOV.U32 R12, RZ, RZ, 0x8 ;  /* 0x00000008ff0c7424 */ /* 0x000fe200078e00ff */
[----:B------:R-:W-:-:S05]  /*13e60*/  SEL R2, R14, RZ, P3 ;  /* 0x000000ff0e027207 */ /* 0x000fca0001800000 */
[----:B------:R-:W-:-:S04]  /*13e70*/  IMAD.IADD R2, R7, 0x1, R2 ;  /* 0x0000000107027824 */ /* 0x000fc800078e0202 */
[----:B------:R-:W-:-:S07]  /*13e80*/  IMAD.MOV.U32 R13, RZ, RZ, R2 ;  /* 0x000000ffff0d7224 */ /* 0x000fce00078e0002 */
[----:B------:R-:W-:Y:S05]  /*13e90*/  WARPSYNC.COLLECTIVE R15, `(.L_x_10379) ;  /* 0x000000000f087348 */ /* 0x000fea0003c00000 */
[----:B------:R0:W1:Y:S02]  /*13ea0*/  SHFL.UP P6, R14, R13, R12, R11 ;  /* 0x0400000c0d0e7389 */ /* 0x00006400000c000b */
[----:B01----:R-:W-:Y:S01]  /*13eb0*/  ENDCOLLECTIVE ;  /* 0x000000000000791b */ /* 0x003fe20003800000 */
.L_x_10379:
[----:B------:R-:W-:Y:S01]  /*13ec0*/  IMAD.MOV.U32 R12, RZ, RZ, 0x10 ;  /* 0x00000010ff0c7424 */ /* 0x000fe200078e00ff */
[----:B------:R-:W-:-:S05]  /*13ed0*/  SEL R3, R14, RZ, P4 ;  /* 0x000000ff0e037207 */ /* 0x000fca0002000000 */
[----:B------:R-:W-:-:S04]  /*13ee0*/  IMAD.IADD R3, R2, 0x1, R3 ;  /* 0x0000000102037824 */ /* 0x000fc800078e0203 */
[----:B------:R-:W-:-:S07]  /*13ef0*/  IMAD.MOV.U32 R13, RZ, RZ, R3 ;  /* 0x000000ffff0d7224 */ /* 0x000fce00078e0003 */
[----:B------:R-:W-:Y:S05]  /*13f00*/  WARPSYNC.COLLECTIVE R15, `(.L_x_10380) ;  /* 0x000000000f087348 */ /* 0x000fea0003c00000 */
[----:B------:R0:W1:Y:S02]  /*13f10*/  SHFL.UP P6, R14, R13, R12, R11 ;  /* 0x0400000c0d0e7389 */ /* 0x00006400000c000b */
[----:B01----:R-:W-:Y:S01]  /*13f20*/  ENDCOLLECTIVE ;  /* 0x000000000000791b */ /* 0x003fe20003800000 */
.L_x_10380:
        /* <DEDUP_REMOVED lines=8> */
.L_x_10381:
[----:B------:R-:W-:Y:S05]  /*13fb0*/  BRA `(.L_x_10382) ;  /* 0xffffffb800007947 */ /* 0x000fea000383ffff */
.L_x_10252:
[----:B------:R-:W-:Y:S01]  /*13fc0*/  BSSY B0, `(.L_x_10383) ;  /* 0x0000008000007945 */ /* 0x000fe20003800000 */
[----:B-----5:R-:W-:Y:S02]  /*13fd0*/  IMAD.MOV.U32 R13, RZ, RZ, R4 ;  /* 0x000000ffff0d7224 */ /* 0x020fe400078e0004 */
[----:B------:R-:W-:Y:S02]  /*13fe0*/  IMAD.MOV.U32 R12, RZ, RZ, 0x1 ;  /* 0x00000001ff0c7424 */ /* 0x000fe400078e00ff */
[----:B------:R-:W-:Y:S02]  /*13ff0*/  IMAD.MOV.U32 R11, RZ, RZ, RZ ;  /* 0x000000ffff0b7224 */ /* 0x000fe400078e00ff */
[----:B------:R-:W-:-:S07]  /*14000*/  IMAD.MOV.U32 R15, RZ, RZ, -0x1 ;  /* 0xffffffffff0f7424 */ /* 0x000fce00078e00ff */
[----:B0123--:R-:W-:Y:S05]  /*14010*/  WARPSYNC.COLLECTIVE R15, `(.L_x_10384) ;  /* 0x000000000f087348 */ /* 0x00ffea0003c00000 */
[----:B------:R4:W0:Y:S02]  /*14020*/  SHFL.UP P6, R14, R13, R12, R11 ;  /* 0x0400000c0d0e7389 */ /* 0x00082400000c000b */
[----:B01234-:R-:W-:Y:S01]  /*14030*/  ENDCOLLECTIVE ;  /* 0x000000000000791b */ /* 0x01ffe20003800000 */
.L_x_10384:
[----:B------:R-:W-:Y:S05]  /*14040*/  BSYNC B0 ;  /* 0x0000000000007941 */ /* 0x000fea0003800000 */
.L_x_10383:
        /* <DEDUP_REMOVED lines=8> */
.L_x_10385:
[----:B------:R-:W-:Y:S01]  /*140d0*/  IMAD.MOV.U32 R12, RZ, RZ, 0x4 ;  /* 0x00000004ff0c7424 */ /* 0x000fe200078e00ff */
[----:B------:R-:W-:-:S05]  /*140e0*/  SEL R0, R14, RZ, P2 ;  /* 0x000000ff0e007207 */ /* 0x000fca0001000000 */
[----:B------:R-:W-:-:S04]  /*140f0*/  IMAD.IADD R0, R13, 0x1, R0 ;  /* 0x000000010d007824 */ /* 0x000fc800078e0200 */
[----:B------:R-:W-:-:S07]  /*14100*/  IMAD.MOV.U32 R13, RZ, RZ, R0 ;  /* 0x000000ffff0d7224 */ /* 0x000fce00078e0000 */
[----:B------:R-:W-:Y:S05]  /*14110*/  WARPSYNC.COLLECTIVE R15, `(.L_x_10386) ;  /* 0x000000000f087348 */ /* 0x000fea0003c00000 */
[----:B------:R0:W1:Y:S02]  /*14120*/  SHFL.UP P6, R14, R13, R12, R11 ;  /* 0x0400000c0d0e7389 */ /* 0x00006400000c000b */
[----:B01----:R-:W-:Y:S01]  /*14130*/  ENDCOLLECTIVE ;  /* 0x000000000000791b */ /* 0x003fe20003800000 */
.L_x_10386:
[----:B------:R-:W-:Y:S02]  /*14140*/  MOV R12, 0x8 ;  /* 0x00000008000c7802 */ /* 0x000fe40000000f00 */
[----:B------:R-:W-:-:S05]  /*14150*/  SEL R3, R14, RZ, P3 ;  /* 0x000000ff0e037207 */ /* 0x000fca0001800000 */
[----:B------:R-:W-:-:S04]  /*14160*/  IMAD.IADD R2, R0, 0x1, R3 ;  /* 0x0000000100027824 */ /* 0x000fc800078e0203 */
[----:B------:R-:W-:-:S07]  /*14170*/  IMAD.MOV.U32 R13, RZ, RZ, R2 ;  /* 0x000000ffff0d7224 */ /* 0x000fce00078e0002 */
[----:B------:R-:W-:Y:S05]  /*14180*/  WARPSYNC.COLLECTIVE R15, `(.L_x_10387) ;  /* 0x000000000f087348 */ /* 0x000fea0003c00000 */
[----:B------:R0:W1:Y:S02]  /*14190*/  SHFL.UP P6, R14, R13, R12, R11 ;  /* 0x0400000c0d0e7389 */ /* 0x00006400000c000b */
[----:B01----:R-:W-:Y:S01]  /*141a0*/  ENDCOLLECTIVE ;  /* 0x000000000000791b */ /* 0x003fe20003800000 */
.L_x_10387:
[----:B------:R-:W-:Y:S01]  /*141b0*/  IMAD.MOV.U32 R12, RZ, RZ, 0x10 ;  /* 0x00000010ff0c7424 */ /* 0x000fe200078e00ff */
[----:B------:R-:W-:-:S05]  /*141c0*/  SEL R3, R14, RZ, P4 ;  /* 0x000000ff0e037207 */ /* 0x000fca0002000000 */
[----:B------:R-:W-:-:S04]  /*141d0*/  IMAD.IADD R3, R2, 0x1, R3 ;  /* 0x0000000102037824 */ /* 0x000fc800078e0203 */
[----:B------:R-:W-:-:S07]  /*141e0*/  IMAD.MOV.U32 R13, RZ, RZ, R3 ;  /* 0x000000ffff0d7224 */ /* 0x000fce00078e0003 */
[----:B------:R-:W-:Y:S05]  /*141f0*/  WARPSYNC.COLLECTIVE R15, `(.L_x_10388) ;  /* 0x000000000f087348 */ /* 0x000fea0003c00000 */
[----:B------:R0:W1:Y:S02]  /*14200*/  SHFL.UP P6, R14, R13, R12, R11 ;  /* 0x0400000c0d0e7389 */ /* 0x00006400000c000b */
[----:B01----:R-:W-:Y:S01]  /*14210*/  ENDCOLLECTIVE ;  /* 0x000000000000791b */ /* 0x003fe20003800000 */
.L_x_10388:
        /* <DEDUP_REMOVED lines=8> */
.L_x_10389:
[----:B------:R-:W-:Y:S05]  /*142a0*/  BRA `(.L_x_10390) ;  /* 0xffffffb400e07947 */ /* 0x000fea000383ffff */
.L_x_10254:
[----:B------:R-:W-:Y:S01]  /*142b0*/  BSSY B0, `(.L_x_10391) ;  /* 0x0000006000007945 */ /* 0x000fe20003800000 */
[----:B------:R-:W-:Y:S02]  /*142c0*/  PLOP3.LUT P6, PT, P6, PT, PT, 0x8, 0x0 ;  /* 0x000000000000781c */ /* 0x000fe400037ce170 */
[----:B------:R-:W-:-:S11]  /*142d0*/  MOV R15, 0xffffffff ;  /* 0xffffffff000f7802 */ /* 0x000fd60000000f00 */
[----:B012---:R-:W-:Y:S05]  /*142e0*/  WARPSYNC.COLLECTIVE R15, `(.L_x_10392) ;  /* 0x000000000f087348 */ /* 0x007fea0003c00000 */
[----:B------:R-:W-:Y:S01]  /*142f0*/  VOTE.ANY R14, PT, P6 ;  /* 0x00000000000e7806 */ /* 0x000fe200030e0100 */
[----:B012---:R-:W-:Y:S06]  /*14300*/  ENDCOLLECTIVE ;  /* 0x000000000000791b */ /* 0x007fec0003800000 */
.L_x_10392:
[----:B------:R-:W-:Y:S05]  /*14310*/  BSYNC B0 ;  /* 0x0000000000007941 */ /* 0x000fea0003800000 */
.L_x_10391:
        /* <DEDUP_REMOVED lines=9> */
.L_x_10393:
[----:B------:R-:W-:Y:S01]  /*143b0*/  IMAD.MOV.U32 R4, RZ, RZ, R14 ;  /* 0x000000ffff047224 */ /* 0x000fe200078e000e */
[----:B------:R-:W-:Y:S06]  /*143c0*/  BRA `(.L_x_10394) ;  /* 0xffffffb400d07947 */ /* 0x000fec000383ffff */
.L_x_10256:
[----:B------:R-:W-:Y:S01]  /*143d0*/  BSSY B0, `(.L_x_10395) ;  /* 0x0000007000007945 */ /* 0x000fe20003800000 */
[----:B------:R-:W-:Y:S01]  /*143e0*/  IMAD.MOV.U32 R13, RZ, RZ, R6 ;  /* 0x000000ffff0d7224 */ /* 0x000fe200078e0006 */
[----:B------:R-:W-:Y:S01]  /*143f0*/  MOV R11, 0x1f ;  /* 0x0000001f000b7802 */ /* 0x000fe20000000f00 */
[----:B------:R-:W-:-:S07]  /*14400*/  IMAD.MOV.U32 R15, RZ, RZ, -0x1 ;  /* 0xffffffffff0f7424 */ /* 0x000fce00078e00ff */
[----:B01234-:R-:W-:Y:S05]  /*14410*/  WARPSYNC.COLLECTIVE R15, `(.L_x_10396) ;  /* 0x000000000f087348 */ /* 0x01ffea0003c00000 */
[----:B------:R0:W0:Y:S02]  /*14420*/  SHFL.IDX P6, R14, R13, R12, R11 ;  /* 0x0000000c0d0e7389 */ /* 0x00002400000c000b */
[----:B01234-:R-:W-:Y:S01]  /*14430*/  ENDCOLLECTIVE ;  /* 0x000000000000791b */ /* 0x01ffe20003800000 */
.L_x_10396:
[----:B------:R-:W-:Y:S05]  /*14440*/  BSYNC B0 ;  /* 0x0000000000007941 */ /* 0x000fea0003800000 */
.L_x_10395:
[----:B------:R-:W-:Y:S05]  /*14450*/  BRA `(.L_x_10255) ;  /* 0xffffffb400c87947 */ /* 0x000fea000383ffff */
.L_x_10260:
[----:B0-----:R0:W1:Y:S02]  /*14460*/  SYNCS.PHASECHK.TRANS64.TRYWAIT P0, [R5+URZ+0x32420], R0 ;  /* 0x03242000050075a7 */ /* 0x001064000800017f */
[----:B-1----:R-:W-:Y:S05]  /*14470*/  @!P0 NANOSLEEP.SYNCS 0x989680 ;  /* 0x009896800000895d */ /* 0x002fea0003900000 */
[----:B------:R-:W1:Y:S02]  /*14480*/  @!P0 SYNCS.PHASECHK.TRANS64 P0, [R5+URZ+0x32420], R0 ;  /* 0x03242000050085a7 */ /* 0x000e64000800007f */
[----:B-1----:R-:W-:Y:S05]  /*14490*/  @!P0 BRA `(.L_x_10260) ;  /* 0xfffffffc00f08947 */ /* 0x002fea000383ffff */
[----:B------:R-:W-:Y:S05]  /*144a0*/  BRA `(.L_x_10397) ;  /* 0xffffffb800b47947 */ /* 0x000fea000383ffff */
.L_x_10261:
        /* <DEDUP_REMOVED lines=11> */
.L_x_10399:
[----:B------:R-:W-:Y:S05]  /*14560*/  BSYNC B0 ;  /* 0x0000000000007941 */ /* 0x000fea0003800000 */
.L_x_10398:
[----:B------:R-:W-:Y:S05]  /*14570*/  BRA `(.L_x_10400) ;  /* 0xffffffb8009c7947 */ /* 0x000fea000383ffff */
.L_x_10264:
[----:B------:R-:W-:Y:S01]  /*14580*/  BSSY B1, `(.L_x_10401) ;  /* 0x0000006000017945 */ /* 0x000fe20003800000 */
[----:B------:R-:W-:-:S07]  /*14590*/  IMAD.MOV.U32 R15, RZ, RZ, -0x1 ;  /* 0xffffffffff0f7424 */ /* 0x000fce00078e00ff */
[----:B0-23--:R-:W-:Y:S05]  /*145a0*/  WARPSYNC.COLLECTIVE R15, `(.L_x_10402) ;  /* 0x000000000f0c7348 */ /* 0x00dfea0003c00000 */
[----:B------:R-:W-:Y:S02]  /*145b0*/  ELECT P6, UR62, PT ;  /* 0x00000000003e782f */ /* 0x000fe400038c0000 */
[----:B------:R-:W-:Y:S01]  /*145c0*/  MOV R14, UR62 ;  /* 0x0000003e000e7c02 */ /* 0x000fe20008000f00 */
[----:B0-23--:R-:W-:Y:S10]  /*145d0*/  ENDCOLLECTIVE ;  /* 0x000000000000791b */ /* 0x00dff40003800000 */
.L_x_10402:
[----:B------:R-:W-:Y:S05]  /*145e0*/  BSYNC B1 ;  /* 0x0000000000017941 */ /* 0x000fea0003800000 */
.L_x_10401:
[----:B------:R-:W-:Y:S05]  /*145f0*/  BRA `(.L_x_10403) ;  /* 0xffffffb800947947 */ /* 0x000fea000383ffff */
.L_x_10266:
[----:B0-----:R0:W1:Y:S02]  /*14600*/  SYNCS.PHASECHK.TRANS64.TRYWAIT P1, [R3+URZ+0x32440], R2 ;  /* 0x03244002030075a7 */ /* 0x001064000802017f */
[----:B-1----:R-:W-:Y:S05]  /*14610*/  @!P1 NANOSLEEP.SYNCS 0x989680 ;  /* 0x009896800000995d */ /* 0x002fea0003900000 */
[----:B------:R-:W1:Y:S02]  /*14620*/  @!P1 SYNCS.PHASECHK.TRANS64 P1, [R3+URZ+0x32440], R2 ;  /* 0x03244002030095a7 */ /* 0x000e64000802007f */
[----:B-1----:R-:W-:Y:S05]  /*14630*/  @!P1 BRA `(.L_x_10266) ;  /* 0xfffffffc00f09947 */ /* 0x002fea000383ffff */
[----:B------:R-:W-:Y:S05]  /*14640*/  BRA `(.L_x_10404) ;  /* 0xffffffb800bc7947 */ /* 0x000fea000383ffff */
.L_x_10268:
[----:B-1----:R1:W4:Y:S02]  /*14650*/  SYNCS.PHASECHK.TRANS64.TRYWAIT P1, [R5+URZ+0x32440], R0 ;  /* 0x03244000050075a7 */ /* 0x002324000802017f */
[----:B----4-:R-:W-:Y:S05]  /*14660*/  @!P1 NANOSLEEP.SYNCS 0x989680 ;  /* 0x009896800000995d */ /* 0x010fea0003900000 */
[----:B------:R-:W4:Y:S02]  /*14670*/  @!P1 SYNCS.PHASECHK.TRANS64 P1, [R5+URZ+0x32440], R0 ;  /* 0x03244000050095a7 */ /* 0x000f24000802007f */
[----:B----4-:R-:W-:Y:S05]  /*14680*/  @!P1 BRA `(.L_x_10268) ;  /* 0xfffffffc00f09947 */ /* 0x010fea000383ffff */
[----:B------:R-:W-:Y:S05]  /*14690*/  BRA `(.L_x_10405) ;  /* 0xffffffb800c87947 */ /* 0x000fea000383ffff */
.L_x_10270:
[----:B----4-:R4:W0:Y:S02]  /*146a0*/  SYNCS.PHASECHK.TRANS64.TRYWAIT P1, [R3+URZ+0x32460], R2 ;  /* 0x03246002030075a7 */ /* 0x010824000802017f */
[----:B0-----:R-:W-:Y:S05]  /*146b0*/  @!P1 NANOSLEEP.SYNCS 0x989680 ;  /* 0x009896800000995d */ /* 0x001fea0003900000 */
[----:B------:R-:W0:Y:S02]  /*146c0*/  @!P1 SYNCS.PHASECHK.TRANS64 P1, [R3+URZ+0x32460], R2 ;  /* 0x03246002030095a7 */ /* 0x000e24000802007f */
[----:B0-----:R-:W-:Y:S05]  /*146d0*/  @!P1 BRA `(.L_x_10270) ;  /* 0xfffffffc00f09947 */ /* 0x001fea000383ffff */
[----:B------:R-:W-:Y:S05]  /*146e0*/  BRA `(.L_x_10406) ;  /* 0xffffffb800c47947 */ /* 0x000fea000383ffff */
.L_x_10407:
        /* <DEDUP_REMOVED lines=9> */
.L_x_15666:


//--------------------- .text._ZN7cutlass13device_kernelIN5flash11enable_sm90INS1_16FlashAttnFwdSm90INS1_25CollectiveMainloopFwdSm90ILi2EN4cute5tupleIJNS5_1CILi1EEES8_S8_EEENS6_IJNS7_ILi128EEENS7_ILi96EEENS7_ILi64EEEEEELi256ENS_6half_tEfNS_4arch4Sm90ELb0ELb0ELb1ELb1ELb1ELb1ELb1ELb1ELb0ELb1ELb0ELb0EEENS1_21CollectiveEpilogueFwdINS6_IJSA_NS7_ILi256EEESB_EEES9_SE_SG_Li256ELb1ELb1ELb0ELb0EEENS1_36VarlenDynamicPersistentTileSchedulerILi128ELi96ELi256ELi128ELb0ELb1ELb1ELb0ELb1ELb1EEEEEEEEEvNT_6ParamsE --------------------------
	.section	.text._ZN7cutlass13device_kernelIN5flash11enable_sm90INS1_16FlashAttnFwdSm90INS1_25CollectiveMainloopFwdSm90ILi2EN4cute5tupleIJNS5_1CILi1EEES8_S8_EEENS6_IJNS7_ILi128EEENS7_ILi96EEENS7_ILi64EEEEEELi256ENS_6half_tEfNS_4arch4Sm90ELb0ELb0ELb1ELb1ELb1ELb1ELb1ELb1ELb0ELb1ELb0ELb0EEENS1_21CollectiveEpilogueFwdINS6_IJSA_NS7_ILi256EEESB_EEES9_SE_SG_Li256ELb1ELb1ELb0ELb0EEENS1_36VarlenDynamicPersistentTileSchedulerILi128ELi96ELi256ELi128ELb0ELb1ELb1ELb0ELb1ELb1EEEEEEEEEvNT_6ParamsE,"ax",@progbits
	.align	128
.text._ZN7cutlass13device_kernelIN5flash11enable_sm90INS1_16FlashAttnFwdSm90INS1_25CollectiveMainloopFwdSm90ILi2EN4cute5tupleIJNS5_1CILi1EEES8_S8_EEENS6_IJNS7_ILi128EEENS7_ILi96EEENS7_ILi64EEEEEELi256ENS_6half_tEfNS_4arch4Sm90ELb0ELb0ELb1ELb1ELb1ELb1ELb1ELb1ELb0ELb1ELb0ELb0EEENS1_21CollectiveEpilogueFwdINS6_IJSA_NS7_ILi256EEESB_EEES9_SE_SG_Li256ELb1ELb1ELb0ELb0EEENS1_36VarlenDynamicPersistentTileSchedulerILi128ELi96ELi256ELi128ELb0ELb1ELb1ELb0ELb1ELb1EEEEEEEEEvNT_6ParamsE:
        .type           _ZN7cutlass13device_kernelIN5flash11enable_sm90INS1_16FlashAttnFwdSm90INS1_25CollectiveMainloopFwdSm90ILi2EN4cute5tupleIJNS5_1CILi1EEES8_S8_EEENS6_IJNS7_ILi128EEENS7_ILi96EEENS7_ILi64EEEEEELi256ENS_6half_tEfNS_4arch4Sm90ELb0ELb0ELb1ELb1ELb1ELb1ELb1ELb1ELb0ELb1ELb0ELb0EEENS1_21CollectiveEpilogueFwdINS6_IJSA_NS7_ILi256EEESB_EEES9_SE_SG_Li256ELb1ELb1ELb0ELb0EEENS1_36VarlenDynamicPersistentTileSchedulerILi128ELi96ELi256ELi128ELb0ELb1ELb1ELb0ELb1ELb1EEEEEEEEEvNT_6ParamsE,@function
        .size           _ZN7cutlass13device_kernelIN5flash11enable_sm90INS1_16FlashAttnFwdSm90INS1_25CollectiveMainloopFwdSm90ILi2EN4cute5tupleIJNS5_1CILi1EEES8_S8_EEENS6_IJNS7_ILi128EEENS7_ILi96EEENS7_ILi64EEEEEELi256ENS_6half_tEfNS_4arch4Sm90ELb0ELb0ELb1ELb1ELb1ELb1ELb1ELb1ELb0ELb1ELb0ELb0EEENS1_21CollectiveEpilogueFwdINS6_IJSA_NS7_ILi256EEESB_EEES9_SE_SG_Li256ELb1ELb1ELb0ELb0EEENS1_36VarlenDynamicPersistentTileSchedulerILi128ELi96ELi256ELi128ELb0ELb1ELb1ELb0ELb1ELb1EEEEEEEEEvNT_6ParamsE,(.L_x_15667 - _ZN7cutlass13device_kernelIN5flash11enable_sm90INS1_16FlashAttnFwdSm90INS1_25CollectiveMainloopFwdSm90ILi2EN4cute5tupleIJNS5_1CILi1EEES8_S8_EEENS6_IJNS7_ILi128EEENS7_ILi96EEENS7_ILi64EEEEEELi256ENS_6half_tEfNS_4arch4Sm90ELb0ELb0ELb1ELb1ELb1ELb1ELb1ELb1ELb0ELb1ELb0ELb0EEENS1_21CollectiveEpilogueFwdINS6_IJSA_NS7_ILi256EEESB_EEES9_SE_SG_Li256ELb1ELb1ELb0ELb0EEENS1_36VarlenDynamicPersistentTileSchedulerILi128ELi96ELi256ELi128ELb0ELb1ELb1ELb0ELb1ELb1EEEEEEEEEvNT_6ParamsE)
        .other          _ZN7cutlass13device_kernelIN5flash11enable_sm90INS1_16FlashAttnFwdSm90INS1_25CollectiveMainloopFwdSm90ILi2EN4cute5tupleIJNS5_1CILi1EEES8_S8_EEENS6_IJNS7_ILi128EEENS7_ILi96EEENS7_ILi64EEEEEELi256ENS_6half_tEfNS_4arch4Sm90ELb0ELb0ELb1ELb1ELb1ELb1ELb1ELb1ELb0ELb1ELb0ELb0EEENS1_21CollectiveEpilogueFwdINS6_IJSA_NS7_ILi256EEESB_EEES9_SE_SG_Li256ELb1ELb1ELb0ELb0EEENS1_36VarlenDynamicPersistentTileSchedulerILi128ELi96ELi256ELi128ELb0ELb1ELb1ELb0ELb1ELb1EEEEEEEEEvNT_6ParamsE,@"STO_CUDA_ENTRY STV_DEFAULT"
_ZN7cutlass13device_kernelIN5flash11enable_sm90INS1_16FlashAttnFwdSm90INS1_25CollectiveMainloopFwdSm90ILi2EN4cute5tupleIJNS5_1CILi1EEES8_S8_EEENS6_IJNS7_ILi128EEENS7_ILi96EEENS7_ILi64EEEEEELi256ENS_6half_tEfNS_4arch4Sm90ELb0ELb0ELb1ELb1ELb1ELb1ELb1ELb1ELb0ELb1ELb0ELb0EEENS1_21CollectiveEpilogueFwdINS6_IJSA_NS7_ILi256EEESB_EEES9_SE_SG_Li256ELb1ELb1ELb0ELb0EEENS1_36VarlenDynamicPersistentTileSchedulerILi128ELi96ELi256ELi128ELb0ELb1ELb1ELb0ELb1ELb1EEEEEEEEEvNT_6ParamsE:
        /* <DEDUP_REMOVED lines=17> */
.L_x_10409:
[----:B------:R-:W-:Y:S05]  /*0110*/  BSYNC B0 ;  /* 0x0000000000007941 */ /* 0x000fea0003800000 */
.L_x_10408:
[----:B------:R-:W-:Y:S01]  /*0120*/  VOTEU.ANY UP0, P0 ;  /* 0x00000000003f7886 */ /* 0x000fe20000000100 */
[----:B------:R-:W0:Y:S01]  /*0130*/  SHFL.IDX PT, R2, R0, RZ, 0x1f ;  /* 0x00001fff00027589 */ /* 0x000e2200000e0000 */
[----:B------:R-:W-:Y:S01]  /*0140*/  UMOV UR4, 0x80 ;  /* 0x0000008000047882 */ /* 0x000fe20000000000 */
[----:B------:R-:W-:Y:S01]  /*0150*/  UMOV UR7, 0x100 ;  /* 0x0000010000077882 */ /* 0x000fe20000000000 */
[----:B------:R-:W-:Y:S01]  /*0160*/  VOTEU.ANY UP1, P0 ;  /* 0x00000000003f7886 */ /* 0x000fe20000020100 */
[----:B------:R-:W1:Y:S01]  /*0170*/  @UP0 S2UR UR8, SR_CgaCtaId ;  /* 0x00000000000809c3 */ /* 0x000e620000008800 */
[----:B------:R-:W-:Y:S01]  /*0180*/  @UP0 UMOV UR6, 0x400 ;  /* 0x0000040000060882 */ /* 0x000fe20000000000 */
[----:B------:R-:W-:-:S04]  /*0190*/  @UP0 UIADD3 UR4, -UR4, 0x100000, URZ ;  /* 0x0010000004040890 */ /* 0x000fc8000fffe13f */
[----:B------:R-:W-:Y:S02]  /*01a0*/  @UP0 USHF.L.U32 UR5, UR4, 0xb, URZ ;  /* 0x0000000b04050899 */ /* 0x000fe4000800063f */
[----:B------:R-:W-:Y:S01]  /*01b0*/  @UP0 USHF.L.U32 UR4, UR4, 0x1, URZ ;  /* 0x0000000104040899 */ /* 0x000fe2000800063f */
[----:B------:R-:W-:Y:S01]  /*01c0*/  SHF.R.U32.HI R3, RZ, 0x7, R3 ;  /* 0x00000007ff037819 */ /* 0x000fe20000011603 */
[----:B------:R-:W-:Y:S01]  /*01d0*/  VOTEU.ANY UP2, P0 ;  /* 0x00000000003f7886 */ /* 0x000fe20000040100 */
[----:B0-----:R-:W-:-:S03]  /*01e0*/  ISETP.NE.AND P1, PT, R2, RZ, PT ;  /* 0x000000ff0200720c */ /* 0x001fc60003f25270 */
[----:B------:R0:W2:Y:S01]  /*01f0*/  SHFL.IDX PT, R2, R3, RZ, 0x1f ;  /* 0x00001fff03027589 */ /* 0x0000a200000e0000 */
[----:B-1----:R-:W-:Y:S02]  /*0200*/  @UP0 ULEA UR8, UR8, UR6, 0x18 ;  /* 0x0000000608080291 */ /* 0x002fe4000f8ec03f */
[----:B------:R-:W-:-:S04]  /*0210*/  @UP0 UIADD3 UR6, -UR7, 0x100000, URZ ;  /* 0x0010000007060890 */ /* 0x000fc8000fffe13f */
[----:B------:R-:W-:Y:S02]  /*0220*/  @UP0 USHF.L.U32 UR7, UR6, 0xb, URZ ;  /* 0x0000000b06070899 */ /* 0x000fe4000800063f */
[----:B------:R-:W-:Y:S01]  /*0230*/  @UP0 USHF.L.U32 UR6, UR6, 0x1, URZ ;  /* 0x0000000106060899 */ /* 0x000fe2000800063f */
[----:B------:R-:W-:Y:S01]  /*0240*/  VOTEU.ANY UP0, P0 ;  /* 0x00000000003f7886 */ /* 0x000fe20000000100 */
[----:B------:R-:W1:Y:S04]  /*0250*/  FENCE.VIEW.ASYNC.S ;  /* 0x00000000000073c6 */ /* 0x000e680000000000 */
[----:B-1----:R0:W1:Y:S01]  /*0260*/  @UP0 SYNCS.EXCH.64 URZ, [UR8+0x32400], UR4 ;  /* 0x03240004083f05b2 */ /* 0x0020620008000100 */
[----:B------:R0:W3:Y:S05]  /*0270*/  @UP1 SYNCS.EXCH.64 URZ, [UR8+0x32410], UR4 ;  /* 0x03241004083f15b2 */ /* 0x0000ea0008000100 */
[----:B------:R0:W4:Y:S02]  /*0280*/  @UP2 SYNCS.EXCH.64 URZ, [UR8+0x32420], UR6 ;  /* 0x03242006083f25b2 */ /* 0x0001240008000100 */
        /* <DEDUP_REMOVED lines=19> */
.L_x_10410:
        /* <DEDUP_REMOVED lines=22> */
.L_x_10411:
        /* <DEDUP_REMOVED lines=18> */
.L_x_10412:
        /* <DEDUP_REMOVED lines=22> */
.L_x_10413:
        /* <DEDUP_REMOVED lines=22> */
.L_x_10414:
[----:B--2---:R-:W-:Y:S01]  /*0900*/  ISETP.NE.AND P0, PT, R2, RZ, PT ;  /* 0x000000ff0200720c */ /* 0x004fe20003f05270 */
[----:B------:R-:W-:Y:S01]  /*0910*/  IMAD.MOV.U32 R2, RZ, RZ, 0x1 ;  /* 0x00000001ff027424 */ /* 0x000fe200078e00ff */
[----:B------:R-:W-:Y:S01]  /*0920*/  NOP ;  /* 0x0000000000007918 */ /* 0x000fe20000000000 */
[----:B------:R-:W-:Y:S01]  /*0930*/  ULDC.64 UR60, c[0x0][0x208] ;  /* 0x00008200003c7ab9 */ /* 0x000fe20000000a00 */
[----:B------:R-:W-:Y:S02]  /*0940*/  BSSY B9, `(.L_x_10415) ;  /* 0x0001887000097945 */ /* 0x000fe40003800000 */
[----:B------:R-:W-:-:S05]  /*0950*/  SEL R2, R2, 0x2, !P0 ;  /* 0x0000000202027807 */ /* 0x000fca0004000000 */
[----:B------:R2:W-:Y:S01]  /*0960*/  STL [R1+0x8], R2 ;  /* 0x0000080201007387 */ /* 0x0005e20000100800 */
[----:B01-34-:R-:W-:Y:S06]  /*0970*/  BAR.SYNC.DEFER_BLOCKING 0x0 ;  /* 0x0000000000007b1d */ /* 0x01bfec0000010000 */
[----:B------:R-:W-:Y:S05]  /*0980*/  @!P0 BRA `(.L_x_10416) ;  /* 0x00000114005c8947 */ /* 0x000fea0003800000 */
.L_x_10417:
[----:B------:R-:W-:-:S08]  /*0990*/  NOP ;  /* 0x0000000000007918 */ /* 0x000fd00000000000 */
[----:B------:R-:W0:Y:S02]  /*09a0*/  USETMAXREG.TRY_ALLOC.CTAPOOL UP0, 0xe8 ;  /* 0x000000e8000079c8 */ /* 0x000e240008000600 */
[----:B0-----:R-:W-:-:S13]  /*09b0*/  PLOP3.LUT P0, PT, PT, PT, UP0, 0x80, 0x0 ;  /* 0x000000000000781c */ /* 0x001fda0003f0f008 */
[----:B------:R-:W-:Y:S05]  /*09c0*/  @!P0 BRA `(.L_x_10417) ;  /* 0xfffffffc00f08947 */ /* 0x000fea000383ffff */
[----:B------:R-:W2:Y:S01]  /*09d0*/  S2R R0, SR_TID.X ;  /* 0x0000000000007919 */ /* 0x000ea20000002100 */
[----:B------:R-:W-:Y:S01]  /*09e0*/  MOV R19, 0x400 ;  /* 0x0000040000137802 */ /* 0x000fe20000000f00 */
[----:B------:R-:W-:Y:S01]  /*09f0*/  ULDC UR4, c[0x0][0xd3c] ;  /* 0x00034f0000047ab9 */ /* 0x000fe20000000800 */
[----:B--2---:R-:W-:Y:S02]  /*0a00*/  SHF.R.U32.HI R2, RZ, 0x7, R0 ;  /* 0x00000007ff027819 */ /* 0x004fe40000011600 */
[----:B------:R-:W0:Y:S01]  /*0a10*/  S2R R0, SR_CgaCtaId ;  /* 0x0000000000007919 */ /* 0x000e220000008800 */
        /* <DEDUP_REMOVED lines=9> */
[----:B------:R-:W2:Y:S01]  /*0ab0*/  LDL.LU R13, [R1+0x8] ;  /* 0x00000800010d7983 */ /* 0x000ea20000300800 */
[----:B------:R-:W0:Y:S02]  /*0ac0*/  S2R R0, SR_TID.X ;  /* 0x0000000000007919 */ /* 0x000e240000002100 */
[----:B0-----:R-:W-:-:S05]  /*0ad0*/  VIADD R12, R0, 0xffffff80 ;  /* 0xffffff80000c7836 */ /* 0x001fca0000000000 */
[----:B------:R-:W-:-:S04]  /*0ae0*/  SHF.R.S32.HI R0, RZ, 0x1f, R12 ;  /* 0x0000001fff007819 */ /* 0x000fc8000001140c */
[----:B------:R-:W-:-:S04]  /*0af0*/  LEA.HI R2, R0, R12, RZ, 0x7 ;  /* 0x0000000c00027211 */ /* 0x000fc800078f38ff */
[----:B------:R-:W-:-:S05]  /*0b00*/  LOP3.LUT R3, R2, 0xffffff80, RZ, 0xc0, !PT ;  /* 0xffffff8002037812 */ /* 0x000fca00078ec0ff */
[----:B------:R-:W-:-:S05]  /*0b10*/  IMAD.IADD R11, R12, 0x1, -R3 ;  /* 0x000000010c0b7824 */ /* 0x000fca00078e0a03 */
[----:B------:R-:W-:-:S04]  /*0b20*/  SHF.R.S32.HI R7, RZ, 0x1f, R11 ;  /* 0x0000001fff077819 */ /* 0x000fc8000001140b */
[----:B------:R-:W-:-:S04]  /*0b30*/  LEA.HI R8, R7, R11, RZ, 0x2 ;  /* 0x0000000b07087211 */ /* 0x000fc800078f10ff */
[--C-:B------:R-:W-:Y:S02]  /*0b40*/  SHF.R.S32.HI R4, RZ, 0x2, R8.reuse ;  /* 0x00000002ff047819 */ /* 0x100fe40000011408 */
[----:B------:R-:W-:-:S04]  /*0b50*/  SHF.R.S32.HI R3, RZ, 0x1f, R8 ;  /* 0x0000001fff037819 */ /* 0x000fc80000011408 */
[----:B------:R-:W-:Y:S02]  /*0b60*/  LEA.HI R5, R3, R4, RZ, 0x3 ;  /* 0x0000000403057211 */ /* 0x000fe400078f18ff */
[----:B------:R-:W-:Y:S02]  /*0b70*/  LEA.HI R3, R0, R12, RZ, 0x4 ;  /* 0x0000000c00037211 */ /* 0x000fe400078f20ff */
[----:B------:R-:W-:Y:S02]  /*0b80*/  SHF.R.S32.HI R14, RZ, 0x7, R2 ;  /* 0x00000007ff0e7819 */ /* 0x000fe40000011402 */
[----:B------:R-:W-:Y:S02]  /*0b90*/  LOP3.LUT R9, R5, 0xfffffff8, RZ, 0xc0, !PT ;  /* 0xfffffff805097812 */ /* 0x000fe400078ec0ff */
[----:B------:R-:W-:Y:S02]  /*0ba0*/  SHF.R.S32.HI R6, RZ, 0x4, R3 ;  /* 0x00000004ff067819 */ /* 0x000fe40000011403 */
[----:B------:R-:W-:-:S02]  /*0bb0*/  LEA.HI R7, R7, R11, RZ, 0x5 ;  /* 0x0000000b07077211 */ /* 0x000fc400078f28ff */
[----:B------:R-:W-:Y:S01]  /*0bc0*/  LEA.HI R2, R2, R14, RZ, 0x1 ;  /* 0x0000000e02027211 */ /* 0x000fe200078f08ff */
[----:B------:R-:W-:Y:S01]  /*0bd0*/  IMAD.IADD R10, R4, 0x1, -R9 ;  /* 0x00000001040a7824 */ /* 0x000fe200078e0a09 */
[C---:B------:R-:W-:Y:S02]  /*0be0*/  LOP3.LUT R4, R3.reuse, 0x3fffff0, RZ, 0xc0, !PT ;  /* 0x03fffff003047812 */ /* 0x040fe400078ec0ff */
[----:B------:R-:W-:Y:S02]  /*0bf0*/  LEA.HI R3, R3, R6, RZ, 0x1 ;  /* 0x0000000603037211 */ /* 0x000fe400078f08ff */
[----:B------:R-:W-:Y:S02]  /*0c00*/  SHF.R.S32.HI R7, RZ, 0x5, R7 ;  /* 0x00000005ff077819 */ /* 0x000fe40000011407 */
[----:B------:R-:W-:Y:S02]  /*0c10*/  LOP3.LUT R2, R2, 0x3fffffe, RZ, 0xc0, !PT ;  /* 0x03fffffe02027812 */ /* 0x000fe400078ec0ff */
[-C--:B------:R-:W-:Y:S01]  /*0c20*/  LEA.HI R5, R0, R12.reuse, RZ, 0x5 ;  /* 0x0000000c00057211 */ /* 0x080fe200078f28ff */
[----:B------:R-:W-:Y:S01]  /*0c30*/  IMAD R7, R7, 0x10, R10 ;  /* 0x0000001007077824 */ /* 0x000fe200078e020a */
[----:B------:R-:W-:Y:S01]  /*0c40*/  LOP3.LUT R3, R3, 0x1ffffffe, RZ, 0xc0, !PT ;  /* 0x1ffffffe03037812 */ /* 0x000fe200078ec0ff */
[----:B------:R-:W-:Y:S01]  /*0c50*/  IMAD.IADD R2, R14, 0x1, -R2 ;  /* 0x000000010e027824 */ /* 0x000fe200078e0a02 */
[----:B------:R-:W-:Y:S01]  /*0c60*/  SHF.R.S32.HI R15, RZ, 0x5, R5 ;  /* 0x00000005ff0f7819 */ /* 0x000fe20000011405 */
[----:B------:R-:W-:Y:S01]  /*0c70*/  IMAD.IADD R4, R12, 0x1, -R4 ;  /* 0x000000010c047824 */ /* 0x000fe200078e0a04 */
[----:B------:R-:W-:Y:S01]  /*0c80*/  IADD3 R3, R6, -R3, RZ ;  /* 0x8000000306037210 */ /* 0x000fe20007ffe0ff */
[----:B------:R-:W-:Y:S01]  /*0c90*/  IMAD R6, R2, 0x40, R7 ;  /* 0x0000004002067824 */ /* 0x000fe200078e0207 */
[----:B------:R-:W-:Y:S01]  /*0ca0*/  LEA.HI R2, R0, R12, RZ, 0x2 ;  /* 0x0000000c00027211 */ /* 0x000fe200078f10ff */
[----:B------:R-:W-:-:S03]  /*0cb0*/  IMAD R4, R15, 0x10, R4 ;  /* 0x000000100f047824 */ /* 0x000fc600078e0204 */
[--C-:B------:R-:W-:Y:S01]  /*0cc0*/  SHF.R.S32.HI R200, RZ, 0x2, R2.reuse ;  /* 0x00000002ffc87819 */ /* 0x100fe20000011402 */
[----:B------:R-:W-:Y:S01]  /*0cd0*/  IMAD R5, R4, 0x8, R3 ;  /* 0x0000000804057824 */ /* 0x000fe200078e0203 */
[----:B------:R-:W-:Y:S02]  /*0ce0*/  LEA.HI R0, R0, R12, RZ, 0x3 ;  /* 0x0000000c00007211 */ /* 0x000fe400078f18ff */
[----:B------:R-:W-:Y:S01]  /*0cf0*/  SHF.R.S32.HI R3, RZ, 0x1f, R2 ;  /* 0x0000001fff037819 */ /* 0x000fe20000011402 */
[----:B------:R-:W-:Y:S01]  /*0d00*/  VIADD R9, R200, 0x40 ;  /* 0x00000040c8097836 */ /* 0x000fe20000000000 */
[----:B------:R-:W-:Y:S02]  /*0d10*/  LOP3.LUT R2, R2, 0xfffffffc, RZ, 0xc0, !PT ;  /* 0xfffffffc02027812 */ /* 0x000fe400078ec0ff */
[----:B------:R-:W-:Y:S02]  /*0d20*/  SHF.R.S32.HI R4, RZ, 0x3, R0 ;  /* 0x00000003ff047819 */ /* 0x000fe40000011400 */
[----:B------:R-:W-:Y:S01]  /*0d30*/  LOP3.LUT R0, R0, 0xfffffff8, RZ, 0xc0, !PT ;  /* 0xfffffff800007812 */ /* 0x000fe200078ec0ff */
[----:B------:R-:W-:Y:S01]  /*0d40*/  IMAD.IADD R7, R12, 0x1, -R2 ;  /* 0x000000010c077824 */ /* 0x000fe200078e0a02 */
[----:B------:R-:W-:-:S02]  /*0d50*/  SHF.R.S32.HI R4, RZ, 0x1f, R9 ;  /* 0x0000001fff047819 */ /* 0x000fc40000011409 */
[----:B------:R-:W-:Y:S01]  /*0d60*/  LEA.HI R3, R3, R200, RZ, 0x3 ;  /* 0x000000c803037211 */ /* 0x000fe200078f18ff */
[----:B------:R-:W-:Y:S01]  /*0d70*/  IMAD.IADD R0, R12, 0x1, -R0 ;  /* 0x000000010c007824 */ /* 0x000fe200078e0a00 */
[----:B------:R-:W-:Y:S01]  /*0d80*/  LEA.HI R4, R4, R9, RZ, 0x3 ;  /* 0x0000000904047211 */ /* 0x000fe200078f18ff */
[----:B------:R-:W-:Y:S01]  /*0d90*/  IMAD.SHL.U32 R2, R9, 0x40, RZ ;  /* 0x0000004009027824 */ /* 0x000fe200078e00ff */
[----:B------:R-:W-:Y:S02]  /*0da0*/  LOP3.LUT R3, R3, 0xfffffff8, RZ, 0xc0, !PT ;  /* 0xfffffff803037812 */ /* 0x000fe400078ec0ff */
[----:B------:R-:W-:Y:S01]  /*0db0*/  LEA.HI R0, R7, R7, RZ, 0x1 ;  /* 0x0000000707007211 */ /* 0x000fe200078f08ff */
[----:B------:R-:W-:Y:S02]  /*0dc0*/  IMAD.SHL.U32 R4, R4, 0x40, RZ ;  /* 0x0000004004047824 */ /* 0x000fe400078e00ff */
[----:B------:R-:W-:Y:S01]  /*0dd0*/  IMAD.IADD R10, R200, 0x1, -R3 ;  /* 0x00000001c80a7824 */ /* 0x000fe200078e0a03 */
[----:B------:R-:W-:-:S02]  /*0de0*/  LOP3.LUT R0, R0, 0x1ffffffe, RZ, 0xc0, !PT ;  /* 0x1ffffffe00007812 */ /* 0x000fc400078ec0ff */
[----:B------:R-:W-:Y:S02]  /*0df0*/  LOP3.LUT R3, R2, 0x1c0, RZ, 0xc0, !PT ;  /* 0x000001c002037812 */ /* 0x000fe400078ec0ff */
[C---:B------:R-:W-:Y:S01]  /*0e00*/  SHF.L.U32 R16, R7.reuse, 0x3, RZ ;  /* 0x0000000307107819 */ /* 0x040fe200000006ff */
[C---:B------:R-:W-:Y:S01]  /*0e10*/  IMAD.SHL.U32 R22, R7.reuse, 0x4, RZ ;  /* 0x0000000407167824 */ /* 0x040fe200078e00ff */
[----:B------:R-:W-:Y:S01]  /*0e20*/  LOP3.LUT R4, R4, 0xfffffe00, RZ, 0xc0, !PT ;  /* 0xfffffe0004047812 */ /* 0x000fe200078ec0ff */
[----:B------:R-:W-:Y:S01]  /*0e30*/  IMAD.IADD R0, R7, 0x1, -R0 ;  /* 0x0000000107007824 */ /* 0x000fe200078e0a00 */
[----:B------:R-:W-:Y:S01]  /*0e40*/  SHF.R.U32.HI R7, RZ, 0x3, R3 ;  /* 0x00000003ff077819 */ /* 0x000fe20000011603 */
[----:B------:R-:W-:Y:S01]  /*0e50*/  STL [R1+0x74], R6 ;  /* 0x0000740601007387 */ /* 0x000fe20000100800 */
[----:B------:R-:W-:Y:S02]  /*0e60*/  LOP3.LUT R3, R3, 0x38, R16, 0xf8, !PT ;  /* 0x0000003803037812 */ /* 0x000fe400078ef810 */
[----:B------:R-:W-:Y:S01]  /*0e70*/  LOP3.LUT R8, R8, 0x7ffffffc, RZ, 0xc0, !PT ;  /* 0x7ffffffc08087812 */ /* 0x000fe200078ec0ff */
[----:B------:R-:W-:Y:S04]  /*0e80*/  STL [R1+0x64], RZ ;  /* 0x000064ff01007387 */ /* 0x000fe80000100800 */
[----:B------:R-:W-:Y:S04]  /*0e90*/  STL [R1+0x6c], R10 ;  /* 0x00006c0a01007387 */ /* 0x000fe80000100800 */
[----:B------:R0:W-:Y:S01]  /*0ea0*/  STL [R1+0x58], R4 ;  /* 0x0000580401007387 */ /* 0x0001e20000100800 */
[----:B------:R-:W-:Y:S01]  /*0eb0*/  SHF.L.U32 R5, R5, 0x3, RZ ;  /* 0x0000000305057819 */ /* 0x000fe200000006ff */
[----:B------:R-:W-:Y:S01]  /*0ec0*/  IMAD R0, R0, 0x8, R6 ;  /* 0x0000000800007824 */ /* 0x000fe200078e0206 */
[----:B0-----:R-:W-:Y:S01]  /*0ed0*/  LOP3.LUT R4, R4, R3, R7, 0xf6, !PT ;  /* 0x0000000304047212 */ /* 0x001fe200078ef607 */
[----:B------:R-:W-:-:S04]  /*0ee0*/  IMAD.IADD R7, R11, 0x1, -R8 ;  /* 0x000000010b077824 */ /* 0x000fc800078e0a08 */
[----:B------:R-:W-:Y:S01]  /*0ef0*/  IMAD R3, R4, 0x2, R19 ;  /* 0x0000000204037824 */ /* 0x000fe200078e0213 */
[----:B------:R0:W-:Y:S04]  /*0f00*/  STL [R1+0x78], R7 ;  /* 0x0000780701007387 */ /* 0x0001e80000100800 */
[----:B------:R0:W-:Y:S04]  /*0f10*/  STL [R1+0x80], R5 ;  /* 0x0000800501007387 */ /* 0x0001e80000100800 */
[----:B------:R0:W-:Y:S04]  /*0f20*/  STL [R1+0x7c], R0 ;  /* 0x00007c0001007387 */ /* 0x0001e80000100800 */
[----:B------:R0:W-:Y:S01]  /*0f30*/  STL [R1+0x70], R3 ;  /* 0x0000700301007387 */ /* 0x0001e20000100800 */
[C---:B------:R-:W-:Y:S01]  /*0f40*/  VIADD R2, R16.reuse, 0x20 ;  /* 0x0000002010027836 */ /* 0x040fe20000000000 */
[C---:B------:R-:W-:Y:S01]  /*0f50*/  IADD3 R206, R16.reuse, 0xa0, RZ ;  /* 0x000000a010ce7810 */ /* 0x040fe20007ffe0ff */
[----:B------:R-:W-:-:S02]  /*0f60*/  VIADD R209, R16, 0x40 ;  /* 0x0000004010d17836 */ /* 0x000fc40000000000 */
[C---:B------:R-:W-:Y:S02]  /*0f70*/  VIADD R208, R16.reuse, 0x60 ;  /* 0x0000006010d07836 */ /* 0x040fe40000000000 */
[C---:B------:R-:W-:Y:S02]  /*0f80*/  VIADD R207, R16.reuse, 0x80 ;  /* 0x0000008010cf7836 */ /* 0x040fe40000000000 */
[C---:B------:R-:W-:Y:S02]  /*0f90*/  VIADD R211, R16.reuse, 0xc0 ;  /* 0x000000c010d37836 */ /* 0x040fe40000000000 */
[----:B------:R-:W-:Y:S01]  /*0fa0*/  VIADD R210, R16, 0xe0 ;  /* 0x000000e010d27836 */ /* 0x000fe20000000000 */
[----:B------:R-:W-:Y:S01]  /*0fb0*/  MOV R203, RZ ;  /* 0x000000ff00cb7202 */ /* 0x000fe20000000f00 */
[----:B------:R-:W-:Y:S01]  /*0fc0*/  IMAD.MOV.U32 R18, RZ, RZ, RZ ;  /* 0x000000ffff127224 */ /* 0x000fe200078e00ff */
[----:B------:R-:W-:Y:S01]  /*0fd0*/  SHF.R.S32.HI R17, RZ, 0x1f, R16 ;  /* 0x0000001fff117819 */ /* 0x000fe20000011410 */
[----:B------:R-:W-:Y:S01]  /*0fe0*/  IMAD.MOV.U32 R212, RZ, RZ, RZ ;  /* 0x000000ffffd47224 */ /* 0x000fe200078e00ff */
[----:B------:R-:W-:Y:S01]  /*0ff0*/  SHF.R.S32.HI R202, RZ, 0x1f, R2 ;  /* 0x0000001fffca7819 */ /* 0x000fe20000011402 */
[----:B------:R-:W-:Y:S01]  /*1000*/  IMAD.MOV.U32 R201, RZ, RZ, RZ ;  /* 0x000000ffffc97224 */ /* 0x000fe200078e00ff */
[----:B------:R-:W-:Y:S01]  /*1010*/  SHF.R.S32.HI R218, RZ, 0x1f, R209 ;  /* 0x0000001fffda7819 */ /* 0x000fe200000114d1 */
[----:B------:R-:W-:Y:S01]  /*1020*/  VIADD R204, R22, 0x10 ;  /* 0x0000001016cc7836 */ /* 0x000fe20000000000 */
[----:B------:R-:W-:-:S02]  /*1030*/  SHF.R.S32.HI R217, RZ, 0x1f, R208 ;  /* 0x0000001fffd97819 */ /* 0x000fc400000114d0 */
[----:B------:R-:W-:Y:S02]  /*1040*/  SHF.R.S32.HI R216, RZ, 0x1f, R207 ;  /* 0x0000001fffd87819 */ /* 0x000fe400000114cf */
[----:B------:R-:W-:Y:S02]  /*1050*/  SHF.R.S32.HI R215, RZ, 0x1f, R206 ;  /* 0x0000001fffd77819 */ /* 0x000fe400000114ce */
[----:B------:R-:W-:Y:S02]  /*1060*/  SHF.R.S32.HI R214, RZ, 0x1f, R211 ;  /* 0x0000001fffd67819 */ /* 0x000fe400000114d3 */
[----:B------:R-:W-:Y:S02]  /*1070*/  SHF.R.S32.HI R213, RZ, 0x1f, R210 ;  /* 0x0000001fffd57819 */ /* 0x000fe400000114d2 */
[----:B0-2---:R-:W-:-:S07]  /*1080*/  LOP3.LUT R205, R13, 0x1, RZ, 0xfc, !PT ;  /* 0x000000010dcd7812 */ /* 0x005fce00078efcff */
.L_x_10561:
[----:B0-----:R-:W0:Y:S02]  /*1090*/  LDC.64 R4, c[0x0][0xd88] ;  /* 0x00036200ff047b82 */ /* 0x001e240000000a00 */
[----:B0-----:R-:W-:-:S05]  /*10a0*/  IMAD.WIDE R4, R35, 0x4, R4 ;  /* 0x0000000423047825 */ /* 0x001fca00078e0204 */
[----:B--2---:R-:W2:Y:S01]  /*10b0*/  LDG.E R3, desc[UR60][R4.64] ;  /* 0x0000003c04037981 */ /* 0x004ea2000c1e1900 */
        /* <DEDUP_REMOVED lines=10> */
[----:B---3--:R-:W-:-:S08]  /*1160*/  IMAD.SHL.U32 R32, R3, 0x4, RZ ;  /* 0x0000000403207824 */ /* 0x008fd000078e00ff */
[C---:B------:R-:W-:Y:S01]  /*1170*/  @P1 LEA R6, P2, R3.reuse, UR4, 0x2 ;  /* 0x0000000403061c11 */ /* 0x040fe2000f8410ff */
[----:B------:R0:W-:Y:S01]  /*1180*/  STL [R1+0x5c], R3 ;  /* 0x00005c0301007387 */ /* 0x0001e20000100800 */
[C-C-:B------:R-:W-:Y:S02]  /*1190*/  SHF.L.U64.HI R35, R3.reuse, 0x2, R0.reuse ;  /* 0x0000000203237819 */ /* 0x140fe40000010200 */
[----:B------:R-:W-:Y:S01]  /*11a0*/  @P1 LEA.HI.X R7, R3, UR5, R0, 0x2, P2 ;  /* 0x0000000503071c11 */ /* 0x000fe200090f1400 */
[----:B------:R-:W-:Y:S01]  /*11b0*/  IMAD.MOV.U32 R0, RZ, RZ, RZ ;  /* 0x000000ffff007224 */ /* 0x000fe200078e00ff */
[----:B------:R-:W-:Y:S02]  /*11c0*/  ISETP.NE.U32.AND P2, PT, RZ, UR8, PT ;  /* 0x00000008ff007c0c */ /* 0x000fe4000bf45070 */
[----:B------:R-:W-:Y:S02]  /*11d0*/  IADD3 R8, P3, R32, UR6, RZ ;  /* 0x0000000620087c10 */ /* 0x000fe4000ff7e0ff */
[----:B------:R-:W-:Y:S01]  /*11e0*/  ISETP.NE.AND.EX P2, PT, RZ, UR9, PT, P2 ;  /* 0x00000009ff007c0c */ /* 0x000fe2000bf45320 */
[----:B------:R0:W5:Y:S01]  /*11f0*/  @P1 LDG.E R0, desc[UR60][R6.64] ;  /* 0x0000003c06001981 */ /* 0x000162000c1e1900 */
[----:B------:R-:W-:Y:S01]  /*1200*/  ULDC UR4, c[0x0][0x288] ;  /* 0x0000a20000047ab9 */ /* 0x000fe20000000800 */
[----:B------:R-:W-:Y:S01]  /*1210*/  IADD3.X R9, R35, UR7, RZ, P3, !PT ;  /* 0x0000000723097c10 */ /* 0x000fe20009ffe4ff */
[----:B------:R-:W-:Y:S01]  /*1220*/  IMAD.U32 R90, RZ, RZ, UR4 ;  /* 0x00000004ff5a7e24 */ /* 0x000fe2000f8e00ff */
[----:B------:R-:W-:-:S03]  /*1230*/  ULDC.64 UR4, c[0x0][0x418] ;  /* 0x0001060000047ab9 */ /* 0x000fc60000000a00 */
[----:B------:R0:W5:Y:S05]  /*1240*/  @P0 LDG.E R88, desc[UR60][R8.64] ;  /* 0x0000003c08580981 */ /* 0x00016a000c1e1900 */
[----:B------:R-:W-:-:S04]  /*1250*/  @P2 IADD3 R4, P1, R32, UR8, RZ ;  /* 0x0000000820042c10 */ /* 0x000fc8000ff3e0ff */
[----:B------:R-:W-:-:S05]  /*1260*/  @P2 IADD3.X R5, R35, UR9, RZ, P1, !PT ;  /* 0x0000000923052c10 */ /* 0x000fca0008ffe4ff */
[----:B------:R0:W5:Y:S01]  /*1270*/  @P2 LDG.E R90, desc[UR60][R4.64] ;  /* 0x0000003c045a2981 */ /* 0x000162000c1e1900 */
[----:B------:R-:W-:-:S03]  /*1280*/  UISETP.NE.U32.AND UP0, UPT, UR4, URZ, UPT ;  /* 0x0000003f0400728c */ /* 0x000fc6000bf05070 */
[----:B------:R-:W-:Y:S01]  /*1290*/  ULDC UR4, c[0x0][0x424] ;  /* 0x0001090000047ab9 */ /* 0x000fe20000000800 */
[----:B------:R-:W-:-:S03]  /*12a0*/  UISETP.NE.AND.EX UP0, UPT, UR5, URZ, UPT, UP0 ;  /* 0x0000003f0500728c */ /* 0x000fc6000bf05300 */
[----:B------:R-:W-:Y:S01]  /*12b0*/  ULDC UR5, c[0x0][0x2f0] ;  /* 0x0000bc0000057ab9 */ /* 0x000fe20000000800 */
[----:B------:R-:W-:-:S04]  /*12c0*/  USEL UR4, UR4, 0x1, UP0 ;  /* 0x0000000104047887 */ /* 0x000fc80008000000 */
[----:B------:R-:W-:-:S03]  /*12d0*/  UIMAD UR4, UR4, UR5, URZ ;  /* 0x00000005040472a4 */ /* 0x000fc6000f8e023f */
[----:B------:R-:W-:Y:S02]  /*12e0*/  ULDC UR5, c[0x0][0x348] ;  /* 0x0000d20000057ab9 */ /* 0x000fe40000000800 */
[----:B----4-:R-:W-:Y:S01]  /*12f0*/  MOV R30, UR5 ;  /* 0x00000005001e7c02 */ /* 0x010fe20008000f00 */
[----:B------:R-:W-:Y:S02]  /*1300*/  IMAD.U32 R31, RZ, RZ, UR4 ;  /* 0x00000004ff1f7e24 */ /* 0x000fe4000f8e00ff */
[----:B------:R-:W-:Y:S01]  /*1310*/  IMAD.MOV.U32 R29, RZ, RZ, R3 ;  /* 0x000000ffff1d7224 */ /* 0x000fe200078e0003 */
[----:B01----:R-:W-:Y:S06]  /*1320*/  @P2 BRA `(.L_x_10419) ;  /* 0x0000000000242947 */ /* 0x003fec0003800000 */
        /* <DEDUP_REMOVED lines=9> */
.L_x_10419:
        /* <DEDUP_REMOVED lines=10> */
.L_x_10420:
[----:B------:R-:W-:Y:S05]  /*1460*/  @!P0 BRA `(.L_x_10421) ;  /* 0x00000000000c8947 */ /* 0x000fea0003800000 */
[----:B------:R-:W2:Y:S04]  /*1470*/  LDG.E R4, desc[UR60][R8.64] ;  /* 0x0000003c08047981 */ /* 0x000ea8000c1e1900 */
[----:B------:R-:W2:Y:S02]  /*1480*/  LDG.E R31, desc[UR60][R8.64+0x4] ;  /* 0x0000043c081f7981 */ /* 0x000ea4000c1e1900 */
[----:B--2---:R-:W-:-:S07]  /*1490*/  IMAD.IADD R31, R31, 0x1, -R4 ;  /* 0x000000011f1f7824 */ /* 0x004fce00078e0a04 */
.L_x_10421:
        /* <DEDUP_REMOVED lines=17> */
[----:B--2---:R-:W-:-:S05]  /*15b0*/  @P0 IADD3 R30, -R3, R8, RZ ;  /* 0x00000008031e0210 */ /* 0x004fca0007ffe1ff */
[----:B------:R-:W-:-:S04]  /*15c0*/  IMAD.IADD R187, R9, 0x1, R30 ;  /* 0x0000000109bb7824 */ /* 0x000fc800078e021e */
        /* <DEDUP_REMOVED lines=37> */
.L_x_10424:
[----:B------:R-:W-:Y:S05]  /*1820*/  BSYNC B6 ;  /* 0x0000000000067941 */ /* 0x000fea0003800000 */
.L_x_10423:
        /* <DEDUP_REMOVED lines=20> */
.L_x_10426:
[----:B------:R-:W-:Y:S05]  /*1970*/  BSYNC B6 ;  /* 0x0000000000067941 */ /* 0x000fea0003800000 */
.L_x_10425:
[----:B------:R-:W-:Y:S01]  /*1980*/  ULDC.64 UR4, c[0x0][0xaf0] ;  /* 0x0002bc0000047ab9 */ /* 0x000fe20000000a00 */
[----:B------:R-:W2:Y:S01]  /*1990*/  LDL R36, [R1+0x6c] ;  /* 0x00006c0001247983 */ /* 0x000ea20000100800 */
[----:B------:R-:W-:Y:S01]  /*19a0*/  ISETP.NE.U32.AND P0, PT, RZ, UR4, PT ;  /* 0x00000004ff007c0c */ /* 0x000fe2000bf05070 */
[----:B------:R-:W0:Y:S03]  /*19b0*/  LDC.64 R66, c[0x0][0x408] ;  /* 0x00010200ff427b82 */ /* 0x000e260000000a00 */
[----:B------:R-:W-:-:S05]  /*19c0*/  ISETP.NE.AND.EX P0, PT, RZ, UR5, PT, P0 ;  /* 0x00000005ff007c0c */ /* 0x000fca000bf05300 */
[----:B------:R-:W1:Y:S08]  /*19d0*/  LDC.64 R60, c[0x0][0x3f8] ;  /* 0x0000fe00ff3c7b82 */ /* 0x000e700000000a00 */
[----:B------:R-:W-:Y:S01]  /*19e0*/  @P0 IADD3 R4, P1, R32, UR4, RZ ;  /* 0x0000000420040c10 */ /* 0x000fe2000ff3e0ff */
[----:B------:R-:W-:Y:S01]  /*19f0*/  ULDC UR4, c[0x0][0x320] ;  /* 0x0000c80000047ab9 */ /* 0x000fe20000000800 */
[----:B------:R-:W3:Y:S02]  /*1a00*/  LDC R89, c[0x0][0x3f4] ;  /* 0x0000fd00ff597b82 */ /* 0x000ee40000000800 */
[----:B------:R-:W-:-:S02]  /*1a10*/  @P0 IADD3.X R5, R35, UR5, RZ, P1, !PT ;  /* 0x0000000523050c10 */ /* 0x000fc40008ffe4ff */
[----:B------:R-:W-:-:S03]  /*1a20*/  ISETP.GE.AND P1, PT, R2, UR4, PT ;  /* 0x0000000402007c0c */ /* 0x000fc6000bf26270 */
[----:B------:R4:W2:Y:S01]  /*1a30*/  @P0 LDG.E R29, desc[UR60][R4.64] ;  /* 0x0000003c041d0981 */ /* 0x0008a2000c1e1900 */
[----:B------:R-:W-:Y:S01]  /*1a40*/  ISETP.GE.AND P0, PT, R16, UR4, PT ;  /* 0x0000000410007c0c */ /* 0x000fe2000bf06270 */
[----:B0-----:R-:W-:Y:S01]  /*1a50*/  IMAD.WIDE.U32 R10, R200, R66, R16 ;  /* 0x00000042c80a7225 */ /* 0x001fe200078e0010 */
[----:B------:R-:W-:Y:S01]  /*1a60*/  SEL R3, RZ, 0xffffffff, P1 ;  /* 0xffffffffff037807 */ /* 0x000fe20000800000 */
[----:B------:R-:W0:Y:S01]  /*1a70*/  S2R R21, SR_TID.X ;  /* 0x0000000000157919 */ /* 0x000e220000002100 */
[----:B------:R-:W-:Y:S01]  /*1a80*/  SEL R0, RZ, 0x1, P0 ;  /* 0x00000001ff007807 */ /* 0x000fe20000000000 */
[----:B------:R-:W-:Y:S01]  /*1a90*/  IMAD.IADD R88, R88, 0x1, R31 ;  /* 0x0000000158587824 */ /* 0x000fe200078e021f */
[----:B------:R-:W-:Y:S01]  /*1aa0*/  SHF.L.U32 R3, R3, 0x1, RZ ;  /* 0x0000000103037819 */ /* 0x000fe200000006ff */
[----:B------:R-:W3:Y:S01]  /*1ab0*/  S2R R20, SR_TID.X ;  /* 0x0000000000147919 */ /* 0x000ee20000002100 */
[----:B------:R-:W-:Y:S01]  /*1ac0*/  ISETP.GE.AND P0, PT, R209, UR4, PT ;  /* 0x00000004d1007c0c */ /* 0x000fe2000bf06270 */
[----:B-1----:R-:W-:Y:S01]  /*1ad0*/  IMAD.WIDE.U32 R8, R200, R60, R16 ;  /* 0x0000003cc8087225 */ /* 0x002fe200078e0010 */
[----:B------:R-:W-:-:S02]  /*1ae0*/  ISETP.GE.AND P1, PT, R208, UR4, PT ;  /* 0x00000004d0007c0c */ /* 0x000fc4000bf26270 */
[----:B------:R-:W-:Y:S02]  /*1af0*/  LOP3.LUT R0, R3, 0x2, R0, 0xe2, !PT ;  /* 0x0000000203007812 */ /* 0x000fe400078ee200 */
[----:B------:R-:W-:Y:S02]  /*1b00*/  SHF.R.S32.HI R7, RZ, 0x1f, R200 ;  /* 0x0000001fff077819 */ /* 0x000fe400000114c8 */
[----:B------:R-:W-:Y:S01]  /*1b10*/  SHF.R.S32.HI R23, RZ, 0x1f, R22 ;  /* 0x0000001fff177819 */ /* 0x000fe20000011416 */
[----:B------:R-:W-:Y:S01]  /*1b20*/  IMAD.MOV.U32 R78, RZ, RZ, 0x20 ;  /* 0x00000020ff4e7424 */ /* 0x000fe200078e00ff */
[----:B------:R-:W-:Y:S01]  /*1b30*/  SEL R3, RZ, 0x4, P0 ;  /* 0x00000004ff037807 */ /* 0x000fe20000000000 */
[----:B------:R-:W-:Y:S01]  /*1b40*/  IMAD.SHL.U32 R83, R66, 0x40, RZ ;  /* 0x0000004042537824 */ /* 0x000fe200078e00ff */
[----:B----4-:R-:W-:Y:S01]  /*1b50*/  SEL R4, RZ, 0x8, P1 ;  /* 0x00000008ff047807 */ /* 0x010fe20000800000 */
[----:B------:R-:W-:Y:S01]  /*1b60*/  IMAD R77, R61, 0x60, RZ ;  /* 0x000000603d4d7824 */ /* 0x000fe200078e02ff */
[----:B------:R-:W-:Y:S01]  /*1b70*/  ISETP.GE.AND P0, PT, R207, UR4, PT ;  /* 0x00000004cf007c0c */ /* 0x000fe2000bf06270 */
[----:B------:R-:W-:Y:S01]  /*1b80*/  IMAD.SHL.U32 R85, R60, 0x40, RZ ;  /* 0x000000403c557824 */ /* 0x000fe200078e00ff */
[----:B------:R-:W-:-:S02]  /*1b90*/  ISETP.GE.AND P1, PT, R206, UR4, PT ;  /* 0x00000004ce007c0c */ /* 0x000fc4000bf26270 */
[----:B------:R-:W-:Y:S02]  /*1ba0*/  LOP3.LUT R0, R4, R0, R3, 0xfe, !PT ;  /* 0x0000000004007212 */ /* 0x000fe400078efe03 */
[----:B------:R-:W-:Y:S02]  /*1bb0*/  SEL R3, RZ, 0x10, P0 ;  /* 0x00000010ff037807 */ /* 0x000fe40000000000 */
[----:B------:R-:W-:Y:S02]  /*1bc0*/  SEL R4, RZ, 0x20, P1 ;  /* 0x00000020ff047807 */ /* 0x000fe40000800000 */
[----:B------:R-:W-:Y:S02]  /*1bd0*/  ISETP.GE.AND P0, PT, R211, UR4, PT ;  /* 0x00000004d3007c0c */ /* 0x000fe4000bf06270 */
[----:B------:R-:W-:Y:S02]  /*1be0*/  ISETP.GE.AND P1, PT, R210, UR4, PT ;  /* 0x00000004d2007c0c */ /* 0x000fe4000bf26270 */
[----:B------:R-:W-:Y:S01]  /*1bf0*/  LOP3.LUT R0, R4, R0, R3, 0xfe, !PT ;  /* 0x0000000004007212 */ /* 0x000fe200078efe03 */
[----:B------:R-:W-:Y:S01]  /*1c00*/  IMAD R4, R7, R60, RZ ;  /* 0x0000003c07047224 */ /* 0x000fe200078e02ff */
[----:B------:R-:W-:-:S02]  /*1c10*/  SEL R87, RZ, 0x40, P0 ;  /* 0x00000040ff577807 */ /* 0x000fc40000000000 */
[----:B------:R-:W-:Y:S01]  /*1c20*/  SEL R3, RZ, 0x7fff80, P1 ;  /* 0x007fff80ff037807 */ /* 0x000fe20000800000 */
[----:B0-----:R-:W-:Y:S01]  /*1c30*/  VIADD R37, R21, 0xffffff80 ;  /* 0xffffff8015257836 */ /* 0x001fe20000000000 */
[----:B---3--:R-:W-:Y:S01]  /*1c40*/  ISETP.GE.AND P0, PT, R16, R89, PT ;  /* 0x000000591000720c */ /* 0x008fe20003f06270 */
[C---:B------:R-:W-:Y:S01]  /*1c50*/  IMAD R13, R200.reuse, R61, R4 ;  /* 0x0000003dc80d7224 */ /* 0x040fe200078e0204 */
[----:B------:R-:W-:Y:S01]  /*1c60*/  LOP3.LUT R87, R3, R0, R87, 0xfe, !PT ;  /* 0x0000000003577212 */ /* 0x000fe200078efe57 */
[-C--:B------:R-:W-:Y:S01]  /*1c70*/  IMAD R0, R7, R66.reuse, RZ ;  /* 0x0000004207007224 */ /* 0x080fe200078e02ff */
[----:B------:R-:W-:Y:S01]  /*1c80*/  SHF.R.U32.HI R21, RZ, 0x7, R20 ;  /* 0x00000007ff157819 */ /* 0x000fe20000011614 */
[----:B------:R-:W-:Y:S01]  /*1c90*/  IMAD.WIDE.U32 R6, R200, R66, R22 ;  /* 0x00000042c8067225 */ /* 0x000fe200078e0016 */
[----:B------:R-:W-:Y:S02]  /*1ca0*/  SEL R3, R89, RZ, P0 ;  /* 0x000000ff59037207 */ /* 0x000fe40000000000 */
[----:B------:R-:W-:Y:S01]  /*1cb0*/  SHF.L.U64.HI R84, R66, 0x6, R67 ;  /* 0x0000000642547819 */ /* 0x000fe20000010243 */
[C---:B------:R-:W-:Y:S01]  /*1cc0*/  IMAD R15, R200.reuse, R67, R0 ;  /* 0x00000043c80f7224 */ /* 0x040fe200078e0200 */
[----:B------:R-:W-:Y:S01]  /*1cd0*/  ISETP.NE.AND P6, PT, R21, 0x1, PT ;  /* 0x000000011500780c */ /* 0x000fe20003fc5270 */
[----:B------:R-:W-:Y:S01]  /*1ce0*/  IMAD.WIDE.U32 R4, R200, R60, R22 ;  /* 0x0000003cc8047225 */ /* 0x000fe200078e0016 */
[----:B------:R-:W-:-:S02]  /*1cf0*/  SHF.L.U64.HI R86, R60, 0x6, R61 ;  /* 0x000000063c567819 */ /* 0x000fc4000001023d */
[----:B------:R-:W-:Y:S01]  /*1d00*/  IADD3 R11, R15, R11, RZ ;  /* 0x0000000b0f0b7210 */ /* 0x000fe20007ffe0ff */
[----:B------:R-:W-:Y:S02]  /*1d10*/  IMAD.IADD R7, R7, 0x1, R15 ;  /* 0x0000000107077824 */ /* 0x000fe400078e020f */
[----:B------:R-:W-:Y:S02]  /*1d20*/  IMAD.IADD R5, R5, 0x1, R13 ;  /* 0x0000000105057824 */ /* 0x000fe400078e020d */
[----:B-----5:R-:W-:Y:S02]  /*1d30*/  IMAD.WIDE.U32 R62, R28, R66, R6 ;  /* 0x000000421c3e7225 */ /* 0x020fe400078e0006 */
[----:B------:R-:W3:Y:S02]  /*1d40*/  LDL R6, [R1+0x58] ;  /* 0x0000580001067983 */ /* 0x000ee40000100800 */
[----:B------:R-:W-:Y:S02]  /*1d50*/  IMAD.IADD R3, R16, 0x1, R3 ;  /* 0x0000000110037824 */ /* 0x000fe400078e0203 */
[----:B------:R-:W-:-:S02]  /*1d60*/  VIADD R91, R21, 0x8 ;  /* 0x00000008155b7836 */ /* 0x000fc40000000000 */
[C---:B------:R-:W-:Y:S01]  /*1d70*/  VIADD R21, R200.reuse, 0x40 ;  /* 0x00000040c8157836 */ /* 0x040fe20000000000 */
[----:B------:R-:W-:Y:S05]  /*1d80*/  @!P6 WARPSYNC.ALL ;  /* 0x000000000000e948 */ /* 0x000fea0003800000 */
[----:B------:R-:W-:Y:S01]  /*1d90*/  VIADD R7, R200, 0x40 ;  /* 0x00000040c8077836 */ /* 0x000fe20000000000 */
[----:B------:R-:W-:Y:S01]  /*1da0*/  SHF.R.S32.HI R0, RZ, 0x1f, R3 ;  /* 0x0000001fff007819 */ /* 0x000fe20000011403 */
[----:B------:R-:W-:Y:S01]  /*1db0*/  IMAD.WIDE.U32 R52, R28, R60, R4 ;  /* 0x0000003c1c347225 */ /* 0x000fe200078e0004 */
[----:B------:R-:W-:Y:S02]  /*1dc0*/  ULDC UR4, c[0x0][0x2f4] ;  /* 0x0000bd0000047ab9 */ /* 0x000fe40000000800 */
[----:B------:R-:W-:Y:S01]  /*1dd0*/  LEA.HI R3, R0, R3, RZ, 0x3 ;  /* 0x0000000300037211 */ /* 0x000fe200078f18ff */
[----:B------:R-:W-:Y:S01]  /*1de0*/  IMAD.IADD R9, R13, 0x1, R9 ;  /* 0x000000010d097824 */ /* 0x000fe200078e0209 */
[----:B------:R-:W-:Y:S01]  /*1df0*/  SHF.R.S32.HI R13, RZ, 0x1f, R28 ;  /* 0x0000001fff0d7819 */ /* 0x000fe2000001141c */
[----:B------:R-:W-:-:S02]  /*1e00*/  IMAD.SHL.U32 R21, R21, 0x40, RZ ;  /* 0x0000004015157824 */ /* 0x000fc400078e00ff */
[----:B------:R-:W-:Y:S02]  /*1e10*/  IMAD.SHL.U32 R7, R7, 0x40, RZ ;  /* 0x0000004007077824 */ /* 0x000fe400078e00ff */
[----:B------:R-:W-:Y:S01]  /*1e20*/  IMAD R12, R13, R60, RZ ;  /* 0x0000003c0d0c7224 */ /* 0x000fe200078e02ff */
[----:B------:R-:W-:Y:S01]  /*1e30*/  LOP3.LUT R21, R21, 0x1c0, RZ, 0xc0, !PT ;  /* 0x000001c015157812 */ /* 0x000fe200078ec0ff */
[----:B------:R-:W-:Y:S01]  /*1e40*/  IMAD R13, R13, R66, RZ ;  /* 0x000000420d0d7224 */ /* 0x000fe200078e02ff */
[----:B------:R-:W-:Y:S01]  /*1e50*/  LOP3.LUT R7, R7, 0x1c0, RZ, 0xc0, !PT ;  /* 0x000001c007077812 */ /* 0x000fe200078ec0ff */
[C---:B------:R-:W-:Y:S01]  /*1e60*/  IMAD.WIDE.U32 R54, R28.reuse, R60, R8 ;  /* 0x0000003c1c367225 */ /* 0x040fe200078e0008 */
[----:B------:R-:W-:Y:S02]  /*1e70*/  LOP3.LUT R0, R21, 0x38, R3, 0xf8, !PT ;  /* 0x0000003815007812 */ /* 0x000fe400078ef803 */
[----:B------:R-:W-:Y:S01]  /*1e80*/  SHF.R.U32.HI R7, RZ, 0x3, R7 ;  /* 0x00000003ff077819 */ /* 0x000fe20000011607 */
[----:B------:R-:W-:Y:S01]  /*1e90*/  IMAD R9, R67, 0x60, RZ ;  /* 0x0000006043097824 */ /* 0x000fe200078e02ff */
[----:B------:R-:W-:Y:S01]  /*1ea0*/  PRMT R4, R87, 0x8880, RZ ;  /* 0x0000888057047816 */ /* 0x000fe200000000ff */
[----:B------:R-:W-:-:S02]  /*1eb0*/  IMAD R13, R28, R67, R13 ;  /* 0x000000431c0d7224 */ /* 0x000fc400078e020d */
[----:B------:R-:W-:Y:S01]  /*1ec0*/  IMAD.WIDE.U32 R64, R28, R66, R10 ;  /* 0x000000421c407225 */ /* 0x000fe200078e000a */
[----:B------:R-:W-:-:S03]  /*1ed0*/  LOP3.LUT R0, R0, R7, RZ, 0x3c, !PT ;  /* 0x0000000700007212 */ /* 0x000fc600078e3cff */
[----:B------:R-:W-:Y:S01]  /*1ee0*/  IMAD.WIDE.U32 R66, R66, 0x60, RZ ;  /* 0x0000006042427825 */ /* 0x000fe200078e00ff */
[----:B------:R-:W-:Y:S02]  /*1ef0*/  LOP3.LUT R68, R3, 0xfffffff8, RZ, 0xc0, !PT ;  /* 0xfffffff803447812 */ /* 0x000fe400078ec0ff */
[----:B------:R-:W-:Y:S01]  /*1f00*/  ISETP.GE.AND P2, PT, R2, UR4, PT ;  /* 0x0000000402007c0c */ /* 0x000fe2000bf46270 */
[----:B------:R-:W-:Y:S02]  /*1f10*/  IMAD R15, R28, R61, R12 ;  /* 0x0000003d1c0f7224 */ /* 0x000fe400078e020c */
[----:B------:R-:W-:Y:S01]  /*1f20*/  IMAD.WIDE.U32 R60, R60, 0x60, RZ ;  /* 0x000000603c3c7825 */ /* 0x000fe200078e00ff */
[----:B------:R-:W-:Y:S02]  /*1f30*/  IADD3 R76, R67, R9, RZ ;  /* 0x00000009434c7210 */ /* 0x000fe40007ffe0ff */
[----:B------:R-:W-:Y:S01]  /*1f40*/  SHF.R.S32.HI R69, RZ, 0x3, R3 ;  /* 0x00000003ff457819 */ /* 0x000fe20000011403 */
[----:B------:R-:W-:Y:S01]  /*1f50*/  IMAD.SHL.U32 R89, R89, 0x2, RZ ;  /* 0x0000000259597824 */ /* 0x000fe200078e00ff */
[----:B------:R-:W-:Y:S01]  /*1f60*/  SHF.R.S32.HI R81, RZ, 0x1f, R34 ;  /* 0x0000001fff517819 */ /* 0x000fe20000011422 */
[----:B------:R-:W-:Y:S01]  /*1f70*/  IMAD.IADD R77, R61, 0x1, R77 ;  /* 0x000000013d4d7824 */ /* 0x000fe200078e024d */
[----:B------:R-:W-:Y:S01]  /*1f80*/  IADD3 R70, R13, R65, RZ ;  /* 0x000000410d467210 */ /* 0x000fe20007ffe0ff */
[----:B------:R-:W-:Y:S01]  /*1f90*/  IMAD.IADD R73, R53, 0x1, R15 ;  /* 0x0000000135497824 */ /* 0x000fe200078e020f */
[----:B------:R-:W-:Y:S01]  /*1fa0*/  SHF.R.S32.HI R32, RZ, 0x1f, R68 ;  /* 0x0000001fff207819 */ /* 0x000fe20000011444 */
[----:B------:R-:W-:-:S02]  /*1fb0*/  IMAD.IADD R72, R15, 0x1, R55 ;  /* 0x000000010f487824 */ /* 0x000fc400078e0237 */
[----:B------:R-:W-:Y:S02]  /*1fc0*/  IMAD.IADD R71, R63, 0x1, R13 ;  /* 0x000000013f477824 */ /* 0x000fe400078e020d */
[C---:B--2---:R-:W-:Y:S01]  /*1fd0*/  IMAD.SHL.U32 R82, R36.reuse, 0x40, RZ ;  /* 0x0000004024527824 */ /* 0x044fe200078e00ff */
[----:B------:R-:W-:Y:S01]  /*1fe0*/  @!P6 BAR.SYNC.DEFER_BLOCKING 0x9, 0x100 ;  /* 0x024400000000eb1d */ /* 0x000fe20000010000 */
[----:B------:R-:W-:Y:S02]  /*1ff0*/  LOP3.LUT P1, RZ, R36, 0x4, RZ, 0xc0, !PT ;  /* 0x0000000424ff7812 */ /* 0x000fe4000782c0ff */
[----:B------:R-:W-:Y:S02]  /*2000*/  SHF.R.S32.HI R36, RZ, 0x1f, R37 ;  /* 0x0000001fff247819 */ /* 0x000fe40000011425 */
[----:B------:R-:W-:Y:S02]  /*2010*/  LOP3.LUT R82, R82, 0x1c0, RZ, 0xc0, !PT ;  /* 0x000001c052527812 */ /* 0x000fe400078ec0ff */
[----:B------:R-:W-:-:S04]  /*2020*/  LEA.HI R36, R36, R37, RZ, 0x2 ;  /* 0x0000002524247211 */ /* 0x000fc800078f10ff */
[----:B------:R-:W-:-:S04]  /*2030*/  LOP3.LUT R36, R36, 0xfffffffc, RZ, 0xc0, !PT ;  /* 0xfffffffc24247812 */ /* 0x000fc800078ec0ff */
[----:B------:R-:W-:-:S05]  /*2040*/  IADD3 R36, R37, -R36, RZ ;  /* 0x8000002425247210 */ /* 0x000fca0007ffe0ff */
[----:B------:R-:W-:Y:S02]  /*2050*/  IMAD R79, R36, 0x40, R200 ;  /* 0x00000040244f7824 */ /* 0x000fe400078e02c8 */
[----:B------:R-:W-:Y:S01]  /*2060*/  VIADD R36, R20, 0xffffff80 ;  /* 0xffffff8014247836 */ /* 0x000fe20000000000 */
[----:B------:R-:W-:-:S04]  /*2070*/  SHF.R.U32.HI R80, RZ, 0x3, R82 ;  /* 0x00000003ff507819 */ /* 0x000fc80000011652 */
[----:B------:R-:W-:Y:S02]  /*2080*/  SHF.R.S32.HI R20, RZ, 0x1f, R36 ;  /* 0x0000001fff147819 */ /* 0x000fe40000011424 */
[----:B------:R-:W-:Y:S02]  /*2090*/  LOP3.LUT R5, R82, 0x18, R16, 0xf8, !PT ;  /* 0x0000001852057812 */ /* 0x000fe400078ef810 */
[----:B------:R-:W-:Y:S02]  /*20a0*/  LEA.HI R20, R20, R36, RZ, 0x5 ;  /* 0x0000002414147211 */ /* 0x000fe400078f28ff */
[----:B------:R-:W-:Y:S02]  /*20b0*/  LOP3.LUT R5, R5, R80, RZ, 0x3c, !PT ;  /* 0x0000005005057212 */ /* 0x000fe400078e3cff */
[----:B------:R-:W-:-:S05]  /*20c0*/  SHF.R.S32.HI R20, RZ, 0x5, R20 ;  /* 0x00000005ff147819 */ /* 0x000fca0000011414 */
[----:B------:R-:W-:Y:S01]  /*20d0*/  IMAD R75, R20, 0x200, R5 ;  /* 0x00000200144b7824 */ /* 0x000fe200078e0205 */
[----:B------:R-:W-:Y:S02]  /*20e0*/  LOP3.LUT R5, R82, 0x38, R3, 0xf8, !PT ;  /* 0x0000003852057812 */ /* 0x000fe400078ef803 */
[----:B------:R-:W-:Y:S02]  /*20f0*/  SEL R78, R78, 0xffffffe0, !P1 ;  /* 0xffffffe04e4e7807 */ /* 0x000fe40004800000 */
[----:B------:R-:W-:Y:S02]  /*2100*/  LOP3.LUT R31, R5, R80, RZ, 0x3c, !PT ;  /* 0x00000050051f7212 */ /* 0x000fe400078e3cff */
[----:B------:R-:W-:Y:S01]  /*2110*/  PRMT R5, R4, 0x7710, RZ ;  /* 0x0000771004057816 */ /* 0x000fe200000000ff */
[----:B------:R-:W-:Y:S02]  /*2120*/  IMAD.IADD R74, R78, 0x1, R75 ;  /* 0x000000014e4a7824 */ /* 0x000fe400078e024b */
[----:B------:R-:W-:Y:S01]  /*2130*/  IMAD R31, R20, 0x200, R31 ;  /* 0x00000200141f7824 */ /* 0x000fe200078e021f */
[----:B------:R-:W-:-:S02]  /*2140*/  LOP3.LUT R20, R5, 0x1, RZ, 0xc0, !PT ;  /* 0x0000000105147812 */ /* 0x000fc400078ec0ff */
[C---:B------:R-:W-:Y:S02]  /*2150*/  LOP3.LUT R10, R5.reuse, 0x2, RZ, 0xc0, !PT ;  /* 0x00000002050a7812 */ /* 0x040fe400078ec0ff */
[C---:B------:R-:W-:Y:S02]  /*2160*/  LOP3.LUT R9, R5.reuse, 0x4, RZ, 0xc0, !PT ;  /* 0x0000000405097812 */ /* 0x040fe400078ec0ff */
[C---:B------:R-:W-:Y:S02]  /*2170*/  LOP3.LUT R8, R5.reuse, 0x8, RZ, 0xc0, !PT ;  /* 0x0000000805087812 */ /* 0x040fe400078ec0ff */
[----:B------:R-:W-:Y:S02]  /*2180*/  LOP3.LUT R7, R5, 0x10, RZ, 0xc0, !PT ;  /* 0x0000001005077812 */ /* 0x000fe400078ec0ff */
[----:B------:R-:W-:Y:S02]  /*2190*/  ISETP.GE.AND P1, PT, R16, UR4, PT ;  /* 0x0000000410007c0c */ /* 0x000fe4000bf26270 */
[----:B------:R-:W-:-:S02]  /*21a0*/  SHF.R.S32.HI R35, RZ, 0x1f, R29 ;  /* 0x0000001fff237819 */ /* 0x000fc4000001141d */
[----:B------:R-:W-:Y:S02]  /*21b0*/  P2R R3, PR, RZ, 0x4 ;  /* 0x00000004ff037803 */ /* 0x000fe40000000000 */
[----:B---3--:R-:W-:Y:S02]  /*21c0*/  IADD3 R21, R6, R0, RZ ;  /* 0x0000000006157210 */ /* 0x008fe40007ffe0ff */
[C---:B------:R-:W-:Y:S02]  /*21d0*/  LOP3.LUT R6, R5.reuse, 0x20, RZ, 0xc0, !PT ;  /* 0x0000002005067812 */ /* 0x040fe400078ec0ff */
[----:B------:R-:W-:-:S07]  /*21e0*/  LOP3.LUT R5, R5, 0x40, RZ, 0xc0, !PT ;  /* 0x0000004005057812 */ /* 0x000fce00078ec0ff */
.L_x_10480:
        /* <DEDUP_REMOVED lines=26> */
[----:B------:R-:W-:Y:S01]  /*2390*/  IADD3 R0, -R36, RZ, RZ ;  /* 0x000000ff24007210 */ /* 0x000fe20007ffe1ff */
[----:B------:R-:W-:Y:S01]  /*23a0*/  IMAD R4, R18, 0x1800, R74 ;  /* 0x0000180012047824 */ /* 0x000fe200078e024a */
[----:B------:R-:W-:Y:S01]  /*23b0*/  ISETP.GT.AND P3, PT, R26, R27, PT ;  /* 0x0000001b1a00720c */ /* 0x000fe20003f64270 */
[----:B------:R-:W-:Y:S05]  /*23c0*/  YIELD ;  /* 0x0000000000007946 */ /* 0x000fea0003800000 */
[----:B------:R-:W-:Y:S01]  /*23d0*/  BSSY B0, `(.L_x_10427) ;  /* 0x00002e4000007945 */ /* 0x000fe20003800000 */
[----:B------:R-:W-:Y:S01]  /*23e0*/  IMAD R97, R97, R0, R39 ;  /* 0x0000000061617224 */ /* 0x000fe200078e0227 */
[----:B------:R-:W-:Y:S01]  /*23f0*/  P2R R0, PR, RZ, 0x8 ;  /* 0x00000008ff007803 */ /* 0x000fe20000000000 */
[----:B------:R-:W-:-:S02]  /*2400*/  IMAD R92, R92, 0x2, R25 ;  /* 0x000000025c5c7824 */ /* 0x000fc400078e0219 */
[----:B------:R-:W-:Y:S01]  /*2410*/  IMAD R59, R4, 0x2, R25 ;  /* 0x00000002043b7824 */ /* 0x000fe200078e0219 */
[----:B0-----:R-:W-:Y:S06]  /*2420*/  @!P2 BRA `(.L_x_10428) ;  /* 0x000000280068a947 */ /* 0x001fec0003800000 */
[----:B------:R-:W-:Y:S01]  /*2430*/  SHF.R.S32.HI R98, RZ, 0x1f, R97 ;  /* 0x0000001fff627819 */ /* 0x000fe20000011461 */
[----:B------:R-:W-:Y:S01]  /*2440*/  ULDC.64 UR4, c[0x0][0x300] ;  /* 0x0000c00000047ab9 */ /* 0x000fe20000000a00 */
[----:B-----5:R-:W-:Y:S01]  /*2450*/  SHF.R.S32.HI R99, RZ, 0x1f, R96 ;  /* 0x0000001fff637819 */ /* 0x020fe20000011460 */
[C---:B------:R-:W-:Y:S01]  /*2460*/  IMAD.WIDE.U32 R12, R97.reuse, UR4, RZ ;  /* 0x00000004610c7c25 */ /* 0x040fe2000f8e00ff */
        /* <DEDUP_REMOVED lines=18> */
[----:B------:R-:W-:Y:S01]  /*2590*/  IMAD R39, R11, R60, R4 ;  /* 0x0000003c0b277224 */ /* 0x000fe200078e0204 */
[----:B------:R-:W-:Y:S01]  /*25a0*/  LEA R102, P3, R36, UR4, 0x1 ;  /* 0x0000000424667c11 */ /* 0x000fe2000f8608ff */
[----:B------:R-:W-:Y:S02]  /*25b0*/  IMAD.IADD R103, R37, 0x1, R15 ;  /* 0x0000000125677824 */ /* 0x000fe400078e020f */
[----:B------:R-:W-:Y:S02]  /*25c0*/  IMAD R11, R11, R66, R14 ;  /* 0x000000420b0b7224 */ /* 0x000fe400078e020e */
[----:B------:R-:W-:Y:S01]  /*25d0*/  IMAD R100, R26, -0x60, R30 ;  /* 0xffffffa01a647824 */ /* 0x000fe200078e021e */
[----:B------:R-:W-:Y:S01]  /*25e0*/  LEA.HI.X R103, R36, UR5, R103, 0x1, P3 ;  /* 0x0000000524677c11 */ /* 0x000fe200098f0c67 */
[----:B------:R-:W-:-:S03]  /*25f0*/  IMAD.WIDE.U32 R12, R60, R26, RZ ;  /* 0x0000001a3c0c7225 */ /* 0x000fc600078e00ff */
        /* <DEDUP_REMOVED lines=33> */
.L_x_10431:
[----:B------:R-:W-:Y:S05]  /*2810*/  BSYNC B1 ;  /* 0x0000000000017941 */ /* 0x000fea0003800000 */
.L_x_10430:
[----:B------:R-:W-:Y:S01]  /*2820*/  VIADD R4, R200, 0x40 ;  /* 0x00000040c8047836 */ /* 0x000fe20000000000 */
[----:B------:R-:W-:Y:S01]  /*2830*/  BSSY B1, `(.L_x_10432) ;  /* 0x000001c000017945 */ /* 0x000fe20003800000 */
[----:B0-----:R-:W-:Y:S02]  /*2840*/  CS2R R40, SRZ ;  /* 0x0000000000287805 */ /* 0x001fe4000001ff00 */
[----:B------:R-:W-:Y:S01]  /*2850*/  CS2R R38, SRZ ;  /* 0x0000000000267805 */ /* 0x000fe2000001ff00 */
[----:B-----5:R-:W-:Y:S01]  /*2860*/  IMAD.MOV.U32 R11, RZ, RZ, R44 ;  /* 0x000000ffff0b7224 */ /* 0x020fe200078e002c */
[----:B------:R-:W-:Y:S02]  /*2870*/  ISETP.GE.AND P4, PT, R4, R100, PT ;  /* 0x000000640400720c */ /* 0x000fe40003f86270 */
[----:B------:R-:W-:Y:S02]  /*2880*/  CS2R R42, SRZ ;  /* 0x00000000002a7805 */ /* 0x000fe4000001ff00 */
[----:B------:R-:W-:-:S09]  /*2890*/  MOV R56, R45 ;  /* 0x0000002d00387202 */ /* 0x000fd20000000f00 */
        /* <DEDUP_REMOVED lines=21> */
.L_x_10433:
[----:B------:R-:W-:Y:S05]  /*29f0*/  BSYNC B1 ;  /* 0x0000000000017941 */ /* 0x000fea0003800000 */
.L_x_10432:
[----:B------:R-:W-:Y:S01]  /*2a00*/  IMAD.MOV.U32 R4, RZ, RZ, R48 ;  /* 0x000000ffff047224 */ /* 0x000fe200078e0030 */
[----:B------:R-:W-:Y:S01]  /*2a10*/  PRMT R108, R108, 0x5410, R11 ;  /* 0x000054106c6c7816 */ /* 0x000fe2000000000b */
[----:B0-----:R-:W-:Y:S01]  /*2a20*/  IMAD.MOV.U32 R12, RZ, RZ, R49 ;  /* 0x000000ffff0c7224 */ /* 0x001fe200078e0031 */
[----:B------:R-:W-:Y:S01]  /*2a30*/  PRMT R107, R56, 0x7610, R107 ;  /* 0x00007610386b7816 */ /* 0x000fe2000000006b */
[----:B------:R-:W-:Y:S01]  /*2a40*/  IMAD.MOV.U32 R11, RZ, RZ, R47 ;  /* 0x000000ffff0b7224 */ /* 0x000fe200078e002f */
[----:B------:R-:W-:Y:S02]  /*2a50*/  MOV R13, R51 ;  /* 0x00000033000d7202 */ /* 0x000fe40000000f00 */
[----:B------:R-:W-:Y:S01]  /*2a60*/  PRMT R113, R4, 0x5410, R12 ;  /* 0x0000541004717816 */ /* 0x000fe2000000000c */
[----:B------:R-:W-:Y:S01]  /*2a70*/  IMAD.MOV.U32 R4, RZ, RZ, R46 ;  /* 0x000000ffff047224 */ /* 0x000fe200078e002e */
[----:B------:R-:W-:Y:S01]  /*2a80*/  ISETP.NE.AND P3, PT, R205, 0x3, PT ;  /* 0x00000003cd00780c */ /* 0x000fe20003f65270 */
[----:B------:R-:W-:Y:S01]  /*2a90*/  IMAD.MOV.U32 R12, RZ, RZ, R50 ;  /* 0x000000ffff0c7224 */ /* 0x000fe200078e0032 */
[----:B------:R-:W-:Y:S01]  /*2aa0*/  PRMT R107, R107, 0x5410, R11 ;  /* 0x000054106b6b7816 */ /* 0x000fe2000000000b */
[----:B-----5:R-:W-:Y:S01]  /*2ab0*/  IMAD.MOV.U32 R11, RZ, RZ, R37 ;  /* 0x000000ffff0b7224 */ /* 0x020fe200078e0025 */
[----:B------:R-:W-:Y:S01]  /*2ac0*/  PRMT R108, R4, 0x7610, R108 ;  /* 0x00007610046c7816 */ /* 0x000fe2000000006c */
[----:B------:R-:W-:Y:S01]  /*2ad0*/  IMAD.MOV.U32 R4, RZ, RZ, R36 ;  /* 0x000000ffff047224 */ /* 0x000fe200078e0024 */
[----:B------:R-:W-:Y:S01]  /*2ae0*/  PRMT R115, R12, 0x5410, R13 ;  /* 0x000054100c737816 */ /* 0x000fe2000000000d */
[----:B------:R-:W-:-:S02]  /*2af0*/  IMAD.MOV.U32 R12, RZ, RZ, R40 ;  /* 0x000000ffff0c7224 */ /* 0x000fc400078e0028 */
[----:B------:R-:W-:Y:S01]  /*2b00*/  IMAD.MOV.U32 R13, RZ, RZ, R41 ;  /* 0x000000ffff0d7224 */ /* 0x000fe200078e0029 */
[----:B------:R-:W-:Y:S01]  /*2b10*/  PRMT R94, R4, 0x5410, R11 ;  /* 0x00005410045e7816 */ /* 0x000fe2000000000b */
[----:B------:R-:W-:Y:S01]  /*2b20*/  IMAD.MOV.U32 R4, RZ, RZ, R38 ;  /* 0x000000ffff047224 */ /* 0x000fe200078e0026 */
[----:B------:R-:W-:Y:S02]  /*2b30*/  MOV R11, R39 ;  /* 0x00000027000b7202 */ /* 0x000fe40000000f00 */
[----:B------:R-:W-:Y:S01]  /*2b40*/  PRMT R105, R12, 0x5410, R13 ;  /* 0x000054100c697816 */ /* 0x000fe2000000000d */
[----:B------:R-:W-:Y:S01]  /*2b50*/  IMAD.MOV.U32 R12, RZ, RZ, R42 ;  /* 0x000000ffff0c7224 */ /* 0x000fe200078e002a */
[----:B------:R-:W-:Y:S01]  /*2b60*/  PRMT R104, R4, 0x5410, R11 ;  /* 0x0000541004687816 */ /* 0x000fe2000000000b */
[----:B------:R-:W-:-:S05]  /*2b70*/  IMAD.MOV.U32 R13, RZ, RZ, R43 ;  /* 0x000000ffff0d7224 */ /* 0x000fca00078e002b */
[----:B------:R-:W-:Y:S01]  /*2b80*/  PRMT R106, R12, 0x5410, R13 ;  /* 0x000054100c6a7816 */ /* 0x000fe2000000000d */
[----:B------:R-:W-:Y:S06]  /*2b90*/  @!P3 BRA `(.L_x_10434) ;  /* 0x000000000004b947 */ /* 0x000fec0003800000 */
[----:B------:R-:W-:Y:S01]  /*2ba0*/  BPT.TRAP 0x1 ;  /* 0x000000040000795c */ /* 0x000fe20000300000 */
.L_x_10434:
[----:B------:R-:W-:Y:S01]  /*2bb0*/  IMAD R4, R18, 0x8, R19 ;  /* 0x0000000812047824 */ /* 0x000fe200078e0213 */
[----:B------:R-:W-:Y:S01]  /*2bc0*/  SHF.L.U32 R101, R203, 0x1f, RZ ;  /* 0x0000001fcb657819 */ /* 0x000fe200000006ff */
[----:B------:R-:W-:Y:S03]  /*2bd0*/  BSSY B1, `(.L_x_10435) ;  /* 0x0000003000017945 */ /* 0x000fe60003800000 */
[----:B------:R-:W0:Y:S02]  /*2be0*/  SYNCS.PHASECHK.TRANS64.TRYWAIT P5, [R4+URZ+0x32490], R101 ;  /* 0x03249065040075a7 */ /* 0x000e2400080a017f */
[----:B0-----:R-:W-:Y:S05]  /*2bf0*/  @!P5 BRA `(.L_x_10436) ;  /* 0x000001640074d947 */ /* 0x001fea0003800000 */
.L_x_10688:
[----:B------:R-:W-:Y:S05]  /*2c00*/  BSYNC B1 ;  /* 0x0000000000017941 */ /* 0x000fea0003800000 */
.L_x_10435:
[----:B------:R-:W-:-:S03]  /*2c10*/  UMOV UR4, 0xffffffff ;  /* 0xffffffff00047882 */ /* 0x000fc60000000000 */
[----:B------:R-:W-:Y:S05]  /*2c20*/  BRA.DIV UR4, `(.L_x_10437) ;  /* 0x00000166047c7947 */ /* 0x000fea000b800000 */
[----:B------:R1:W2:Y:S04]  /*2c30*/  SHFL.IDX PT, R93, R103, RZ, 0x1c1f ;  /* 0x001c1fff675d7589 */ /* 0x0002a800000e0000 */
[----:B------:R1:W3:Y:S02]  /*2c40*/  SHFL.IDX PT, R95, R102, RZ, 0x1c1f ;  /* 0x001c1fff665f7589 */ /* 0x0002e400000e0000 */
.L_x_10692:
        /* <DEDUP_REMOVED lines=50> */
.L_x_10443:
[----:B------:R-:W-:Y:S05]  /*2f70*/  BSYNC B3 ;  /* 0x0000000000037941 */ /* 0x000fea0003800000 */
.L_x_10442:
[----:B0-----:R4:W-:Y:S02]  /*2f80*/  ST.E.128 desc[UR60][R56.64], R12 ;  /* 0x0000000c38007985 */ /* 0x0019e4000c101d3c */
.L_x_10441:
[----:B------:R-:W-:Y:S05]  /*2f90*/  BSYNC B2 ;  /* 0x0000000000027941 */ /* 0x000fea0003800000 */
.L_x_10440:
        /* <DEDUP_REMOVED lines=19> */
[CC--:B------:R-:W-:Y:S01]  /*30d0*/  FMUL.FTZ R110, R44.reuse, R47.reuse ;  /* 0x0000002f2c6e7220 */ /* 0x0c0fe20000410000 */
[----:B------:R-:W-:Y:S02]  /*30e0*/  HADD2.F32 R45, -RZ, R45.H0_H0 ;  /* 0x2000002dff2d7230 */ /* 0x000fe40000004100 */
[-C--:B------:R-:W-:Y:S01]  /*30f0*/  FMUL.FTZ R56, R11, R50.reuse ;  /* 0x000000320b387220 */ /* 0x080fe20000410000 */
[----:B------:R-:W-:Y:S01]  /*3100*/  FMUL.FTZ R51, R15, R47 ;  /* 0x0000002f0f337220 */ /* 0x000fe20000410000 */
[----:B------:R-:W-:Y:S01]  /*3110*/  FMUL.FTZ R50, R13, R50 ;  /* 0x000000320d327220 */ /* 0x000fe20000410000 */
[-C--:B------:R-:W-:Y:S01]  /*3120*/  FFMA.FTZ R110, R15, R45.reuse, -R110 ;  /* 0x0000002d0f6e7223 */ /* 0x080fe2000001086e */
[-C--:B------:R-:W-:Y:S02]  /*3130*/  FFMA.FTZ R56, R13, R46.reuse, -R56 ;  /* 0x0000002e0d387223 */ /* 0x080fe40000010838 */
[----:B------:R-:W-:Y:S01]  /*3140*/  FFMA.FTZ R47, R11, R46, R50 ;  /* 0x0000002e0b2f7223 */ /* 0x000fe20000010032 */
[----:B------:R-:W-:Y:S01]  /*3150*/  FFMA.FTZ R57, R44, R45, R51 ;  /* 0x0000002d2c397223 */ /* 0x000fe20000010033 */
[----:B------:R-:W-:-:S02]  /*3160*/  HADD2.F32 R15, -RZ, R108.H1_H1 ;  /* 0x3000006cff0f7230 */ /* 0x000fc40000004100 */
[----:B------:R-:W-:Y:S02]  /*3170*/  HADD2.F32 R108, -RZ, R108.H0_H0 ;  /* 0x2000006cff6c7230 */ /* 0x000fe40000004100 */
[----:B------:R-:W-:Y:S02]  /*3180*/  HADD2.F32 R44, -RZ, R107.H1_H1 ;  /* 0x3000006bff2c7230 */ /* 0x000fe40000004100 */
[----:B------:R-:W-:Y:S02]  /*3190*/  HADD2.F32 R11, -RZ, R12.H1_H1 ;  /* 0x3000000cff0b7230 */ /* 0x000fe40000004100 */
[----:B------:R-:W-:Y:S02]  /*31a0*/  HADD2.F32 R13, -RZ, R14.H1_H1 ;  /* 0x3000000eff0d7230 */ /* 0x000fe40000004100 */
[----:B------:R-:W-:Y:S02]  /*31b0*/  HADD2.F32 R12, -RZ, R12.H0_H0 ;  /* 0x2000000cff0c7230 */ /* 0x000fe40000004100 */
[----:B------:R-:W-:Y:S01]  /*31c0*/  FMUL.FTZ R45, R11, R108 ;  /* 0x0000006c0b2d7220 */ /* 0x000fe20000410000 */
[----:B------:R-:W-:-:S02]  /*31d0*/  HADD2.F32 R14, -RZ, R14.H0_H0 ;  /* 0x2000000eff0e7230 */ /* 0x000fc40000004100 */
[----:B------:R-:W-:Y:S01]  /*31e0*/  FMUL.FTZ R51, R13, R44 ;  /* 0x0000002c0d337220 */ /* 0x000fe20000410000 */
[----:B------:R-:W-:Y:S02]  /*31f0*/  HADD2.F32 R107, -RZ, R107.H0_H0 ;  /* 0x2000006bff6b7230 */ /* 0x000fe40000004100 */
[C---:B------:R-:W-:Y:S01]  /*3200*/  FMUL.FTZ R108, R12.reuse, R108 ;  /* 0x0000006c0c6c7220 */ /* 0x040fe20000410000 */
[-C--:B------:R-:W-:Y:S01]  /*3210*/  FFMA.FTZ R45, R12, R15.reuse, -R45 ;  /* 0x0000000f0c2d7223 */ /* 0x080fe2000001082d */
[C---:B------:R-:W-:Y:S02]  /*3220*/  FMUL.FTZ R44, R14.reuse, R44 ;  /* 0x0000002c0e2c7220 */ /* 0x040fe40000410000 */
[----:B------:R-:W-:Y:S01]  /*3230*/  FFMA.FTZ R108, R11, R15, R108 ;  /* 0x0000000f0b6c7223 */ /* 0x000fe2000001006c */
[-C--:B------:R-:W-:Y:S01]  /*3240*/  FFMA.FTZ R51, R14, R107.reuse, -R51 ;  /* 0x0000006b0e337223 */ /* 0x080fe20000010833 */
[----:B------:R-:W-:Y:S01]  /*3250*/  FFMA.FTZ R44, R13, R107, R44 ;  /* 0x0000006b0d2c7223 */ /* 0x000fe2000001002c */
[----:B------:R-:W-:-:S02]  /*3260*/  F2FP.F16.F32.PACK_AB R13, R47, R56 ;  /* 0x000000382f0d723e */ /* 0x000fc400000000ff */
[----:B------:R-:W-:Y:S02]  /*3270*/  F2FP.F16.F32.PACK_AB R15, R57, R110 ;  /* 0x0000006e390f723e */ /* 0x000fe400000000ff */
[----:B------:R-:W-:Y:S02]  /*3280*/  F2FP.F16.F32.PACK_AB R12, R108, R45 ;  /* 0x0000002d6c0c723e */ /* 0x000fe400000000ff */
[----:B------:R-:W-:-:S07]  /*3290*/  F2FP.F16.F32.PACK_AB R14, R44, R51 ;  /* 0x000000332c0e723e */ /* 0x000fce00000000ff */
.L_x_10445:
[----:B------:R-:W-:Y:S05]  /*32a0*/  BSYNC B2 ;  /* 0x0000000000027941 */ /* 0x000fea0003800000 */
.L_x_10444:
[----:B0-----:R0:W-:Y:S02]  /*32b0*/  ST.E.128 desc[UR60][R48.64], R12 ;  /* 0x0000000c30007985 */ /* 0x0011e4000c101d3c */
.L_x_10439:
[----:B------:R-:W-:Y:S05]  /*32c0*/  BSYNC B1 ;  /* 0x0000000000017941 */ /* 0x000fea0003800000 */
.L_x_10438:
[----:B------:R-:W-:-:S03]  /*32d0*/  UMOV UR4, 0xffffffff ;  /* 0xffffffff00047882 */ /* 0x000fc60000000000 */
[----:B------:R-:W-:Y:S05]  /*32e0*/  BRA.DIV UR4, `(.L_x_10446) ;  /* 0x0000016204187947 */ /* 0x000fea000b800000 */
[----:B-1----:R-:W1:Y:S04]  /*32f0*/  SHFL.IDX PT, R103, R103, 0x1, 0x1c1f ;  /* 0x003c1f0067677f89 */ /* 0x002e6800000e0000 */
[----:B------:R0:W0:Y:S02]  /*3300*/  SHFL.IDX PT, R47, R102, 0x1, 0x1c1f ;  /* 0x003c1f00662f7f89 */ /* 0x00002400000e0000 */
.L_x_10696:
        /* <DEDUP_REMOVED lines=49> */
.L_x_10451:
[----:B------:R-:W-:Y:S05]  /*3620*/  BSYNC B2 ;  /* 0x0000000000027941 */ /* 0x000fea0003800000 */
.L_x_10450:
[----:B----4-:R0:W-:Y:S02]  /*3630*/  ST.E.128 desc[UR60][R44.64], R12 ;  /* 0x0000000c2c007985 */ /* 0x0101e4000c101d3c */
.L_x_10449:
[----:B------:R-:W-:Y:S05]  /*3640*/  BSYNC B1 ;  /* 0x0000000000017941 */ /* 0x000fea0003800000 */
.L_x_10448:
        /* <DEDUP_REMOVED lines=48> */
.L_x_10453:
[----:B------:R-:W-:Y:S05]  /*3950*/  BSYNC B1 ;  /* 0x0000000000017941 */ /* 0x000fea0003800000 */
.L_x_10452:
[----:B----4-:R0:W-:Y:S01]  /*3960*/  ST.E.128 desc[UR60][R40.64], R12 ;  /* 0x0000000c28007985 */ /* 0x0101e2000c101d3c */
[----:B------:R-:W-:Y:S05]  /*3970*/  BRA `(.L_x_10447) ;  /* 0x0000001800247947 */ /* 0x000fea0003800000 */
.L_x_10429:
[----:B------:R-:W-:Y:S01]  /*3980*/  VIADD R11, R200, 0x40 ;  /* 0x00000040c80b7836 */ /* 0x000fe20000000000 */
[----:B------:R-:W-:Y:S02]  /*3990*/  CS2R R38, SRZ ;  /* 0x0000000000267805 */ /* 0x000fe4000001ff00 */
[----:B------:R-:W-:Y:S02]  /*39a0*/  CS2R R36, SRZ ;  /* 0x0000000000247805 */ /* 0x000fe4000001ff00 */
[----:B------:R-:W-:Y:S02]  /*39b0*/  CS2R R42, SRZ ;  /* 0x00000000002a7805 */ /* 0x000fe4000001ff00 */
[----:B------:R-:W-:Y:S02]  /*39c0*/  CS2R R40, SRZ ;  /* 0x0000000000287805 */ /* 0x000fe4000001ff00 */
[----:B------:R-:W-:-:S04]  /*39d0*/  ISETP.GE.AND P2, PT, R11, R100, PT ;  /* 0x000000640b00720c */ /* 0x000fc80003f46270 */
[----:B------:R-:W-:-:S13]  /*39e0*/  ISETP.GE.OR P2, PT, R16, R58, P2 ;  /* 0x0000003a1000720c */ /* 0x000fda0001746670 */
[----:B------:R-:W-:-:S04]  /*39f0*/  @!P2 IADD3 R48, P3, P4, R54, R12, R85 ;  /* 0x0000000c3630a210 */ /* 0x000fc80007c7e055 */
[----:B------:R-:W-:Y:S02]  /*3a00*/  @!P2 IADD3.X R49, R72, R57, R86, P3, P4 ;  /* 0x000000394831a210 */ /* 0x000fe40001fe8456 */
[----:B------:R-:W-:-:S04]  /*3a10*/  @!P2 IADD3 R4, P3, P4, R64, R14, R83 ;  /* 0x0000000e4004a210 */ /* 0x000fc80007c7e053 */
[----:B------:R-:W-:Y:S02]  /*3a20*/  @!P2 IADD3.X R11, R70, R93, R84, P3, P4 ;  /* 0x0000005d460ba210 */ /* 0x000fe40001fe8454 */
[----:B------:R-:W-:-:S04]  /*3a30*/  ISETP.GE.AND P3, PT, R200, R100, PT ;  /* 0x00000064c800720c */ /* 0x000fc80003f66270 */
[----:B------:R-:W-:-:S13]  /*3a40*/  ISETP.GE.OR P3, PT, R16, R58, P3 ;  /* 0x0000003a1000720c */ /* 0x000fda0001f66670 */
[----:B------:R-:W0:Y:S01]  /*3a50*/  @!P3 LDC.64 R44, c[0x0][0x3e8] ;  /* 0x0000fa00ff2cbb82 */ /* 0x000e220000000a00 */
[----:B------:R-:W-:-:S05]  /*3a60*/  @!P3 IADD3 R12, P4, R54, R12, RZ ;  /* 0x0000000c360cb210 */ /* 0x000fca0007f9e0ff */
[----:B------:R-:W-:Y:S02]  /*3a70*/  @!P3 IMAD.X R13, R57, 0x1, R72, P4 ;  /* 0x00000001390db824 */ /* 0x000fe400020e0648 */
[----:B------:R-:W1:Y:S01]  /*3a80*/  @!P3 LDC.64 R46, c[0x0][0x400] ;  /* 0x00010000ff2ebb82 */ /* 0x000e620000000a00 */
[----:B0-----:R-:W-:-:S04]  /*3a90*/  @!P3 LEA R44, P4, R12, R44, 0x1 ;  /* 0x0000002c0c2cb211 */ /* 0x001fc800078808ff */
[----:B------:R-:W-:Y:S02]  /*3aa0*/  @!P3 LEA.HI.X R45, R12, R45, R13, 0x1, P4 ;  /* 0x0000002d0c2db211 */ /* 0x000fe400020f0c0d */
[----:B------:R-:W-:-:S03]  /*3ab0*/  @!P3 IADD3 R14, P4, R64, R14, RZ ;  /* 0x0000000e400eb210 */ /* 0x000fc60007f9e0ff */
[----:B------:R0:W2:Y:S01]  /*3ac0*/  @!P3 LDG.E.128 R36, desc[UR60][R44.64] ;  /* 0x0000003c2c24b981 */ /* 0x0000a2000c1e1d00 */
[----:B------:R-:W-:Y:S02]  /*3ad0*/  @!P3 IADD3.X R12, R93, R70, RZ, P4, !PT ;  /* 0x000000465d0cb210 */ /* 0x000fe400027fe4ff */
[----:B-1----:R-:W-:-:S04]  /*3ae0*/  @!P3 LEA R46, P4, R14, R46, 0x1 ;  /* 0x0000002e0e2eb211 */ /* 0x002fc800078808ff */
[----:B------:R-:W-:Y:S02]  /*3af0*/  @!P3 LEA.HI.X R47, R14, R47, R12, 0x1, P4 ;  /* 0x0000002f0e2fb211 */ /* 0x000fe400020f0c0c */
[----:B------:R-:W1:Y:S03]  /*3b00*/  @!P2 LDC.64 R14, c[0x0][0x3e8] ;  /* 0x0000fa00ff0eab82 */ /* 0x000e660000000a00 */
[----:B------:R3:W4:Y:S05]  /*3b10*/  @!P3 LDG.E.128 R40, desc[UR60][R46.64] ;  /* 0x0000003c2e28b981 */ /* 0x00072a000c1e1d00 */
[----:B------:R-:W5:Y:S01]  /*3b20*/  @!P2 LDC.64 R12, c[0x0][0x400] ;  /* 0x00010000ff0cab82 */ /* 0x000f620000000a00 */
[----:B0-----:R-:W-:-:S02]  /*3b30*/  CS2R R44, SRZ ;  /* 0x00000000002c7805 */ /* 0x001fc4000001ff00 */
[----:B---3--:R-:W-:Y:S02]  /*3b40*/  CS2R R46, SRZ ;  /* 0x00000000002e7805 */ /* 0x008fe4000001ff00 */
[----:B------:R-:W-:Y:S02]  /*3b50*/  CS2R R50, SRZ ;  /* 0x0000000000327805 */ /* 0x000fe4000001ff00 */
[----:B-1----:R-:W-:-:S04]  /*3b60*/  @!P2 LEA R14, P3, R48, R14, 0x1 ;  /* 0x0000000e300ea211 */ /* 0x002fc800078608ff */
[----:B------:R-:W-:Y:S02]  /*3b70*/  @!P2 LEA.HI.X R15, R48, R15, R49, 0x1, P3 ;  /* 0x0000000f300fa211 */ /* 0x000fe400018f0c31 */
[----:B------:R-:W-:Y:S02]  /*3b80*/  CS2R R48, SRZ ;  /* 0x0000000000307805 */ /* 0x000fe4000001ff00 */
[C---:B-----5:R-:W-:Y:S01]  /*3b90*/  @!P2 LEA R12, P3, R4.reuse, R12, 0x1 ;  /* 0x0000000c040ca211 */ /* 0x060fe200078608ff */
[----:B------:R-:W3:Y:S03]  /*3ba0*/  @!P2 LDG.E.128 R44, desc[UR60][R14.64] ;  /* 0x0000003c0e2ca981 */ /* 0x000ee6000c1e1d00 */
[----:B------:R-:W-:-:S05]  /*3bb0*/  @!P2 LEA.HI.X R13, R4, R13, R11, 0x1, P3 ;  /* 0x0000000d040da211 */ /* 0x000fca00018f0c0b */
[----:B------:R0:W5:Y:S01]  /*3bc0*/  @!P2 LDG.E.128 R48, desc[UR60][R12.64] ;  /* 0x0000003c0c30a981 */ /* 0x000162000c1e1d00 */
[----:B------:R-:W-:Y:S02]  /*3bd0*/  ISETP.NE.AND P3, PT, R205, 0x3, PT ;  /* 0x00000003cd00780c */ /* 0x000fe40003f65270 */
[----:B------:R-:W-:Y:S01]  /*3be0*/  ISETP.GE.AND P2, PT, R16, R58, PT ;  /* 0x0000003a1000720c */ /* 0x000fe20003f46270 */
[----:B--2---:R-:W-:Y:S02]  /*3bf0*/  IMAD.MOV.U32 R4, RZ, RZ, R38 ;  /* 0x000000ffff047224 */ /* 0x004fe400078e0026 */
[----:B------:R-:W-:Y:S02]  /*3c00*/  IMAD.MOV.U32 R11, RZ, RZ, R39 ;  /* 0x000000ffff0b7224 */ /* 0x000fe400078e0027 */
[----:B------:R-:W-:Y:S02]  /*3c10*/  IMAD.MOV.U32 R56, RZ, RZ, R36 ;  /* 0x000000ffff387224 */ /* 0x000fe400078e0024 */
[----:B------:R-:W-:Y:S01]  /*3c20*/  IMAD.MOV.U32 R57, RZ, RZ, R37 ;  /* 0x000000ffff397224 */ /* 0x000fe200078e0025 */
[----:B------:R-:W-:-:S02]  /*3c30*/  PRMT R111, R111, 0x5410, R4 ;  /* 0x000054106f6f7816 */ /* 0x000fc40000000004 */
[----:B------:R-:W-:Y:S02]  /*3c40*/  PRMT R119, R11, 0x7610, R119 ;  /* 0x000076100b777816 */ /* 0x000fe40000000077 */
[----:B------:R-:W-:Y:S01]  /*3c50*/  PRMT R112, R56, 0x7610, R112 ;  /* 0x0000761038707816 */ /* 0x000fe20000000070 */
[----:B----4-:R-:W-:Y:S01]  /*3c60*/  IMAD.MOV.U32 R4, RZ, RZ, R42 ;  /* 0x000000ffff047224 */ /* 0x010fe200078e002a */
[----:B------:R-:W-:Y:S01]  /*3c70*/  MOV R11, R43 ;  /* 0x0000002b000b7202 */ /* 0x000fe20000000f00 */
[----:B0-----:R-:W-:Y:S01]  /*3c80*/  IMAD.MOV.U32 R12, RZ, RZ, R40 ;  /* 0x000000ffff0c7224 */ /* 0x001fe200078e0028 */
[----:B------:R-:W-:Y:S01]  /*3c90*/  PRMT R113, R57, 0x7610, R113 ;  /* 0x0000761039717816 */ /* 0x000fe20000000071 */
[----:B------:R-:W-:Y:S01]  /*3ca0*/  IMAD.MOV.U32 R13, RZ, RZ, R41 ;  /* 0x000000ffff0d7224 */ /* 0x000fe200078e0029 */
[----:B------:R-:W-:Y:S02]  /*3cb0*/  PRMT R111, R4, 0x7610, R111 ;  /* 0x00007610046f7816 */ /* 0x000fe4000000006f */
[----:B------:R-:W-:-:S02]  /*3cc0*/  PRMT R119, R119, 0x5410, R11 ;  /* 0x0000541077777816 */ /* 0x000fc4000000000b */
[----:B------:R-:W-:Y:S02]  /*3cd0*/  PRMT R112, R112, 0x5410, R12 ;  /* 0x0000541070707816 */ /* 0x000fe4000000000c */
[----:B------:R-:W-:Y:S01]  /*3ce0*/  PRMT R113, R113, 0x5410, R13 ;  /* 0x0000541071717816 */ /* 0x000fe2000000000d */
[----:B---3--:R-:W-:Y:S01]  /*3cf0*/  IMAD.MOV.U32 R4, RZ, RZ, R46 ;  /* 0x000000ffff047224 */ /* 0x008fe200078e002e */
[----:B------:R-:W-:Y:S01]  /*3d00*/  MOV R13, R45 ;  /* 0x0000002d000d7202 */ /* 0x000fe20000000f00 */
[----:B------:R-:W-:Y:S02]  /*3d10*/  IMAD.MOV.U32 R11, RZ, RZ, R47 ;  /* 0x000000ffff0b7224 */ /* 0x000fe400078e002f */
[----:B------:R-:W-:-:S03]  /*3d20*/  IMAD.MOV.U32 R12, RZ, RZ, R44 ;  /* 0x000000ffff0c7224 */ /* 0x000fc600078e002c */
[----:B------:R-:W-:Y:S01]  /*3d30*/  PRMT R105, R4, 0x5410, R11 ;  /* 0x0000541004697816 */ /* 0x000fe2000000000b */
[----:B-----5:R-:W-:Y:S01]  /*3d40*/  IMAD.MOV.U32 R4, RZ, RZ, R50 ;  /* 0x000000ffff047224 */ /* 0x020fe200078e0032 */
        /* <DEDUP_REMOVED lines=8> */
.L_x_10454:
[----:B------:R-:W-:Y:S01]  /*3dd0*/  IMAD R4, R18, 0x8, R19 ;  /* 0x0000000812047824 */ /* 0x000fe200078e0213 */
[----:B------:R-:W-:Y:S01]  /*3de0*/  SHF.L.U32 R101, R203, 0x1f, RZ ;  /* 0x0000001fcb657819 */ /* 0x000fe200000006ff */
[----:B------:R-:W0:Y:S01]  /*3df0*/  LDC R104, c[0x0][0x2f4] ;  /* 0x0000bd00ff687b82 */ /* 0x000e220000000800 */
[----:B------:R-:W-:Y:S02]  /*3e00*/  BSSY B1, `(.L_x_10455) ;  /* 0x0000003000017945 */ /* 0x000fe40003800000 */
[----:B------:R-:W1:Y:S02]  /*3e10*/  SYNCS.PHASECHK.TRANS64.TRYWAIT P4, [R4+URZ+0x32490], R101 ;  /* 0x03249065040075a7 */ /* 0x000e64000808017f */
[----:B-1----:R-:W-:Y:S05]  /*3e20*/  @!P4 BRA `(.L_x_10456) ;  /* 0x000001540094c947 */ /* 0x002fea0003800000 */
.L_x_10697:
[----:B------:R-:W-:Y:S05]  /*3e30*/  BSYNC B1 ;  /* 0x0000000000017941 */ /* 0x000fea0003800000 */
.L_x_10455:
[----:B------:R-:W-:Y:S01]  /*3e40*/  UMOV UR4, 0xffffffff ;  /* 0xffffffff00047882 */ /* 0x000fe20000000000 */
[----:B0-----:R-:W-:Y:S02]  /*3e50*/  IADD3 R106, -R89, R104, RZ ;  /* 0x00000068596a7210 */ /* 0x001fe40007ffe1ff */
[----:B------:R-:W-:Y:S05]  /*3e60*/  BRA.DIV UR4, `(.L_x_10457) ;  /* 0x0000015604987947 */ /* 0x000fea000b800000 */
[----:B------:R0:W2:Y:S04]  /*3e70*/  SHFL.IDX PT, R95, R103, RZ, 0x1c1f ;  /* 0x001c1fff675f7589 */ /* 0x0000a800000e0000 */
[----:B------:R0:W3:Y:S02]  /*3e80*/  SHFL.IDX PT, R94, R102, RZ, 0x1c1f ;  /* 0x001c1fff665e7589 */ /* 0x0000e400000e0000 */
.L_x_10701:
[----:B------:R-:W-:Y:S01]  /*3e90*/  ISETP.GE.OR P4, PT, R200, R100, P1 ;  /* 0x00000064c800720c */ /* 0x000fe20000f86670 */
[----:B------:R-:W-:-:S12]  /*3ea0*/  BSSY B1, `(.L_x_10458) ;  /* 0x0000073000017945 */ /* 0x000fd80003800000 */
[----:B------:R-:W-:Y:S05]  /*3eb0*/  @P4 BRA `(.L_x_10459) ;  /* 0x0000000400c44947 */ /* 0x000fea0003800000 */
[----:B------:R-:W4:Y:S01]  /*3ec0*/  S2R R12, SR_TID.X ;  /* 0x00000000000c7919 */ /* 0x000f220000002100 */
[----:B------:R-:W-:Y:S01]  /*3ed0*/  SEL R11, R89, R106, !P0 ;  /* 0x0000006a590b7207 */ /* 0x000fe20004000000 */
[----:B------:R-:W-:Y:S01]  /*3ee0*/  BSSY B2, `(.L_x_10460) ;  /* 0x000006a000027945 */ /* 0x000fe20003800000 */
[----:B---3--:R-:W-:-:S04]  /*3ef0*/  LEA R92, P4, R68, R94, 0x1 ;  /* 0x0000005e445c7211 */ /* 0x008fc800078808ff */
[----:B--2---:R-:W-:Y:S01]  /*3f00*/  LEA.HI.X R93, R68, R95, R32, 0x1, P4 ;  /* 0x0000005f445d7211 */ /* 0x004fe200020f0c20 */
[----:B----4-:R-:W-:Y:S01]  /*3f10*/  VIADD R13, R12, 0xffffff80 ;  /* 0xffffff800c0d7836 */ /* 0x010fe20000000000 */
[----:B------:R-:W-:-:S04]  /*3f20*/  SHF.R.S32.HI R12, RZ, 0x1f, R11 ;  /* 0x0000001fff0c7819 */ /* 0x000fc8000001140b */
[----:B------:R-:W-:Y:S02]  /*3f30*/  LEA.HI R12, R12, R11, RZ, 0x4 ;  /* 0x0000000b0c0c7211 */ /* 0x000fe400078f20ff */
[----:B------:R-:W-:Y:S02]  /*3f40*/  SHF.R.S32.HI R14, RZ, 0x1f, R13 ;  /* 0x0000001fff0e7819 */ /* 0x000fe4000001140d */
[----:B------:R-:W-:Y:S01]  /*3f50*/  LEA.HI.SX32 R11, R12, R69, 0x1c ;  /* 0x000000450c0b7211 */ /* 0x000fe200078fe2ff */
[----:B------:R-:W-:Y:S01]  /*3f60*/  IMAD R12, R18, 0x1800, R31 ;  /* 0x00001800120c7824 */ /* 0x000fe200078e021f */
[----:B------:R-:W-:-:S03]  /*3f70*/  LEA.HI R14, R14, R13, RZ, 0x5 ;  /* 0x0000000d0e0e7211 */ /* 0x000fc600078f28ff */
[----:B------:R-:W-:Y:S01]  /*3f80*/  IMAD.SHL.U32 R11, R11, 0x8, RZ ;  /* 0x000000080b0b7824 */ /* 0x000fe200078e00ff */
[----:B------:R-:W-:Y:S01]  /*3f90*/  SHF.R.S32.HI R14, RZ, 0x5, R14 ;  /* 0x00000005ff0e7819 */ /* 0x000fe2000001140e */
[----:B------:R-:W-:-:S03]  /*3fa0*/  IMAD R12, R12, 0x2, R19 ;  /* 0x000000020c0c7824 */ /* 0x000fc600078e0213 */
[----:B------:R-:W-:-:S04]  /*3fb0*/  LOP3.LUT R13, R82, 0x38, R11, 0xf8, !PT ;  /* 0x00000038520d7812 */ /* 0x000fc800078ef80b */
[----:B------:R-:W-:-:S05]  /*3fc0*/  LOP3.LUT R13, R13, R80, RZ, 0x3c, !PT ;  /* 0x000000500d0d7212 */ /* 0x000fca00078e3cff */
[----:B------:R-:W-:-:S04]  /*3fd0*/  IMAD R13, R14, 0x200, R13 ;  /* 0x000002000e0d7824 */ /* 0x000fc800078e020d */
[----:B------:R-:W-:-:S04]  /*3fe0*/  IMAD R14, R18, 0x1800, R13 ;  /* 0x00001800120e7824 */ /* 0x000fc800078e020d */
[----:B------:R-:W-:Y:S02]  /*3ff0*/  IMAD R56, R14, 0x2, R19 ;  /* 0x000000020e387824 */ /* 0x000fe400078e0213 */
[----:B------:R-:W2:Y:S04]  /*4000*/  LDS.128 R12, [R12+0x1c400] ;  /* 0x01c400000c0c7984 */ /* 0x000ea80000000c00 */
[----:B------:R-:W3:Y:S01]  /*4010*/  LDS.128 R56, [R56+0x1c400] ;  /* 0x01c4000038387984 */ /* 0x000ee20000000c00 */
[----:B------:R-:W-:Y:S05]  /*4020*/  @P2 BRA `(.L_x_10461) ;  /* 0x0000000400542947 */ /* 0x000fea0003800000 */
[----:B------:R-:W-:Y:S02]  /*4030*/  SHF.R.U32.HI R114, RZ, 0x10, R41 ;  /* 0x00000010ff727819 */ /* 0x000fe40000011629 */
[--C-:B------:R-:W-:Y:S02]  /*4040*/  SHF.R.U64 R110, R36, 0x10, R37.reuse ;  /* 0x00000010246e7819 */ /* 0x100fe40000001225 */
[----:B------:R-:W-:Y:S01]  /*4050*/  SHF.R.U32.HI R115, RZ, 0x10, R37 ;  /* 0x00000010ff737819 */ /* 0x000fe20000011625 */
[----:B------:R-:W-:Y:S01]  /*4060*/  HADD2.F32 R114, -RZ, R114.H0_H0 ;  /* 0x20000072ff727230 */ /* 0x000fe20000004100 */
[--C-:B------:R-:W-:Y:S01]  /*4070*/  SHF.R.U64 R37, R42, 0x10, R43.reuse ;  /* 0x000000102a257819 */ /* 0x100fe2000000122b */
[----:B------:R-:W-:Y:S01]  /*4080*/  HADD2.F32 R110, -RZ, R110.H0_H0 ;  /* 0x2000006eff6e7230 */ /* 0x000fe20000004100 */
[----:B------:R-:W-:Y:S01]  /*4090*/  SHF.R.U32.HI R117, RZ, 0x10, R43 ;  /* 0x00000010ff757819 */ /* 0x000fe2000001162b */
[--C-:B------:R-:W-:Y:S01]  /*40a0*/  HADD2.F32 R43, -RZ, R113.reuse.H0_H0 ;  /* 0x20000071ff2b7230 */ /* 0x100fe20000004100 */
[----:B------:R-:W-:Y:S01]  /*40b0*/  SHF.R.U64 R40, R40, 0x10, R41 ;  /* 0x0000001028287819 */ /* 0x000fe20000001229 */
[----:B------:R-:W-:Y:S01]  /*40c0*/  HADD2.F32 R113, -RZ, R113.H1_H1 ;  /* 0x30000071ff717230 */ /* 0x000fe20000004100 */
[--C-:B------:R-:W-:Y:S01]  /*40d0*/  SHF.R.U64 R36, R38, 0x10, R39.reuse ;  /* 0x0000001026247819 */ /* 0x100fe20000001227 */
[--C-:B---3--:R-:W-:Y:S01]  /*40e0*/  HADD2.F32 R38, -RZ, R57.reuse.H0_H0 ;  /* 0x20000039ff267230 */ /* 0x108fe20000004100 */
[----:B------:R-:W-:Y:S01]  /*40f0*/  SHF.R.U32.HI R118, RZ, 0x10, R39 ;  /* 0x00000010ff767819 */ /* 0x000fe20000011627 */
[----:B--2---:R-:W-:Y:S01]  /*4100*/  IMAD.MOV.U32 R39, RZ, RZ, R15 ;  /* 0x000000ffff277224 */ /* 0x004fe200078e000f */
[----:B------:R-:W-:Y:S01]  /*4110*/  MOV R41, R12 ;  /* 0x0000000c00297202 */ /* 0x000fe20000000f00 */
[----:B------:R-:W-:-:S02]  /*4120*/  HADD2.F32 R57, -RZ, R57.H1_H1 ;  /* 0x30000039ff397230 */ /* 0x000fc40000004100 */
[--C-:B------:R-:W-:Y:S02]  /*4130*/  HADD2.F32 R12, -RZ, R13.reuse.H0_H0 ;  /* 0x2000000dff0c7230 */ /* 0x100fe40000004100 */
[----:B------:R-:W-:Y:S02]  /*4140*/  HADD2.F32 R15, -RZ, R13.H1_H1 ;  /* 0x3000000dff0f7230 */ /* 0x000fe40000004100 */
[-C--:B------:R-:W-:Y:S01]  /*4150*/  FMUL.FTZ R13, R38, R113.reuse ;  /* 0x00000071260d7220 */ /* 0x080fe20000410000 */
[----:B------:R-:W-:Y:S02]  /*4160*/  HADD2.F32 R42, -RZ, R115.H0_H0 ;  /* 0x20000073ff2a7230 */ /* 0x000fe40000004100 */
[C---:B------:R-:W-:Y:S01]  /*4170*/  FMUL.FTZ R113, R12.reuse, R113 ;  /* 0x000000710c717220 */ /* 0x040fe20000410000 */
[-C--:B------:R-:W-:Y:S01]  /*4180*/  FMUL.FTZ R116, R57, R114.reuse ;  /* 0x0000007239747220 */ /* 0x080fe20000410000 */
[C---:B------:R-:W-:Y:S01]  /*4190*/  FMUL.FTZ R114, R15.reuse, R114 ;  /* 0x000000720f727220 */ /* 0x040fe20000410000 */
[-C--:B------:R-:W-:Y:S01]  /*41a0*/  FFMA.FTZ R12, R12, R43.reuse, -R13 ;  /* 0x0000002b0c0c7223 */ /* 0x080fe2000001080d */
[----:B------:R-:W-:Y:S01]  /*41b0*/  FFMA.FTZ R13, R38, R43, R113 ;  /* 0x0000002b260d7223 */ /* 0x000fe20000010071 */
[-C--:B------:R-:W-:Y:S01]  /*41c0*/  FFMA.FTZ R15, R15, R42.reuse, -R116 ;  /* 0x0000002a0f0f7223 */ /* 0x080fe20000010874 */
[----:B------:R-:W-:Y:S01]  /*41d0*/  FFMA.FTZ R38, R57, R42, R114 ;  /* 0x0000002a39267223 */ /* 0x000fe20000010072 */
[----:B------:R-:W-:-:S02]  /*41e0*/  HADD2.F32 R115, -RZ, R119.H1_H1 ;  /* 0x30000077ff737230 */ /* 0x000fc40000004100 */
[--C-:B------:R-:W-:Y:S01]  /*41f0*/  HADD2.F32 R57, -RZ, R59.reuse.H0_H0 ;  /* 0x2000003bff397230 */ /* 0x100fe20000004100 */
[----:B------:R-:W-:Y:S01]  /*4200*/  F2FP.F16.F32.PACK_AB R15, R15, R12 ;  /* 0x0000000c0f0f723e */ /* 0x000fe200000000ff */
[----:B------:R-:W-:Y:S02]  /*4210*/  HADD2.F32 R59, -RZ, R59.H1_H1 ;  /* 0x3000003bff3b7230 */ /* 0x000fe40000004100 */
[----:B------:R-:W-:Y:S02]  /*4220*/  HADD2.F32 R42, -RZ, R39.H0_H0 ;  /* 0x20000027ff2a7230 */ /* 0x000fe40000004100 */
[----:B------:R-:W-:Y:S02]  /*4230*/  HADD2.F32 R116, -RZ, R117.H0_H0 ;  /* 0x20000075ff747230 */ /* 0x000fe40000004100 */
[----:B------:R-:W-:Y:S02]  /*4240*/  HADD2.F32 R43, -RZ, R39.H1_H1 ;  /* 0x30000027ff2b7230 */ /* 0x000fe40000004100 */
[----:B------:R-:W-:Y:S01]  /*4250*/  FMUL.FTZ R39, R57, R115 ;  /* 0x0000007339277220 */ /* 0x000fe20000410000 */
[----:B------:R-:W-:-:S02]  /*4260*/  HADD2.F32 R113, -RZ, R119.H0_H0 ;  /* 0x20000077ff717230 */ /* 0x000fc40000004100 */
[-C--:B------:R-:W-:Y:S01]  /*4270*/  FMUL.FTZ R120, R59, R116.reuse ;  /* 0x000000743b787220 */ /* 0x080fe20000410000 */
[----:B------:R-:W-:Y:S02]  /*4280*/  HADD2.F32 R114, -RZ, R118.H0_H0 ;  /* 0x20000076ff727230 */ /* 0x000fe40000004100 */
[C---:B------:R-:W-:Y:S01]  /*4290*/  FMUL.FTZ R118, R42.reuse, R115 ;  /* 0x000000732a767220 */ /* 0x040fe20000410000 */
[----:B------:R-:W-:Y:S01]  /*42a0*/  FMUL.FTZ R116, R43, R116 ;  /* 0x000000742b747220 */ /* 0x000fe20000410000 */
[-C--:B------:R-:W-:Y:S02]  /*42b0*/  FFMA.FTZ R39, R42, R113.reuse, -R39 ;  /* 0x000000712a277223 */ /* 0x080fe40000010827 */
[----:B------:R-:W-:Y:S01]  /*42c0*/  FFMA.FTZ R42, R57, R113, R118 ;  /* 0x00000071392a7223 */ /* 0x000fe20000010076 */
[-C--:B------:R-:W-:Y:S01]  /*42d0*/  FFMA.FTZ R120, R43, R114.reuse, -R120 ;  /* 0x000000722b787223 */ /* 0x080fe20000010878 */
[----:B------:R-:W-:Y:S01]  /*42e0*/  FFMA.FTZ R117, R59, R114, R116 ;  /* 0x000000723b757223 */ /* 0x000fe20000010074 */
[----:B------:R-:W-:-:S02]  /*42f0*/  HADD2.F32 R57, -RZ, R112.H0_H0 ;  /* 0x20000070ff397230 */ /* 0x000fc40000004100 */
[----:B------:R-:W-:Y:S01]  /*4300*/  HADD2.F32 R112, -RZ, R112.H1_H1 ;  /* 0x30000070ff707230 */ /* 0x000fe20000004100 */
[----:B------:R-:W-:Y:S01]  /*4310*/  F2FP.F16.F32.PACK_AB R39, R120, R39 ;  /* 0x000000277827723e */ /* 0x000fe200000000ff */
[----:B------:R-:W-:Y:S01]  /*4320*/  HADD2.F32 R59, -RZ, R40.H0_H0 ;  /* 0x20000028ff3b7230 */ /* 0x000fe20000004100 */
[----:B------:R-:W-:Y:S01]  /*4330*/  F2FP.F16.F32.PACK_AB R42, R117, R42 ;  /* 0x0000002a752a723e */ /* 0x000fe200000000ff */
[--C-:B------:R-:W-:Y:S02]  /*4340*/  HADD2.F32 R43, -RZ, R56.reuse.H0_H0 ;  /* 0x20000038ff2b7230 */ /* 0x100fe40000004100 */
[--C-:B------:R-:W-:Y:S02]  /*4350*/  HADD2.F32 R40, -RZ, R41.reuse.H0_H0 ;  /* 0x20000029ff287230 */ /* 0x100fe40000004100 */
[----:B------:R-:W-:Y:S02]  /*4360*/  HADD2.F32 R56, -RZ, R56.H1_H1 ;  /* 0x30000038ff387230 */ /* 0x000fe40000004100 */
[----:B------:R-:W-:Y:S01]  /*4370*/  FMUL.FTZ R113, R43, R112 ;  /* 0x000000702b717220 */ /* 0x000fe20000410000 */
[----:B------:R-:W-:-:S02]  /*4380*/  HADD2.F32 R41, -RZ, R41.H1_H1 ;  /* 0x30000029ff297230 */ /* 0x000fc40000004100 */
[----:B------:R-:W-:Y:S01]  /*4390*/  FMUL.FTZ R112, R40, R112 ;  /* 0x0000007028707220 */ /* 0x000fe20000410000 */
[----:B------:R-:W-:Y:S01]  /*43a0*/  FMUL.FTZ R114, R56, R59 ;  /* 0x0000003b38727220 */ /* 0x000fe20000410000 */
[----:B------:R-:W-:Y:S01]  /*43b0*/  FFMA.FTZ R113, R40, R57, -R113 ;  /* 0x0000003928717223 */ /* 0x000fe20000010871 */
[----:B------:R-:W-:Y:S01]  /*43c0*/  FMUL.FTZ R59, R41, R59 ;  /* 0x0000003b293b7220 */ /* 0x000fe20000410000 */
[----:B------:R-:W-:Y:S01]  /*43d0*/  FFMA.FTZ R112, R43, R57, R112 ;  /* 0x000000392b707223 */ /* 0x000fe20000010070 */
[-C--:B------:R-:W-:Y:S01]  /*43e0*/  FFMA.FTZ R114, R41, R110.reuse, -R114 ;  /* 0x0000006e29727223 */ /* 0x080fe20000010872 */
[----:B------:R-:W-:Y:S02]  /*43f0*/  HADD2.F32 R41, -RZ, R111.H1_H1 ;  /* 0x3000006fff297230 */ /* 0x000fe40000004100 */
[----:B------:R-:W-:Y:S01]  /*4400*/  FFMA.FTZ R59, R56, R110, R59 ;  /* 0x0000006e383b7223 */ /* 0x000fe2000001003b */
[----:B------:R-:W-:Y:S02]  /*4410*/  HADD2.F32 R57, -RZ, R37.H0_H0 ;  /* 0x20000025ff397230 */ /* 0x000fe40000004100 */
[----:B------:R-:W-:Y:S01]  /*4420*/  HADD2.F32 R40, -RZ, R58.H0_H0 ;  /* 0x2000003aff287230 */ /* 0x000fe20000004100 */
[----:B------:R-:W-:Y:S01]  /*4430*/  F2FP.F16.F32.PACK_AB R12, R114, R113 ;  /* 0x00000071720c723e */ /* 0x000fe200000000ff */
[----:B------:R-:W-:Y:S01]  /*4440*/  HADD2.F32 R111, -RZ, R111.H0_H0 ;  /* 0x2000006fff6f7230 */ /* 0x000fe20000004100 */
[----:B------:R-:W-:Y:S01]  /*4450*/  F2FP.F16.F32.PACK_AB R56, R59, R112 ;  /* 0x000000703b38723e */ /* 0x000fe200000000ff */
[----:B------:R-:W-:-:S02]  /*4460*/  HADD2.F32 R37, -RZ, R14.H0_H0 ;  /* 0x2000000eff257230 */ /* 0x000fc40000004100 */
[----:B------:R-:W-:Y:S02]  /*4470*/  HADD2.F32 R58, -RZ, R58.H1_H1 ;  /* 0x3000003aff3a7230 */ /* 0x000fe40000004100 */
[----:B------:R-:W-:Y:S02]  /*4480*/  HADD2.F32 R14, -RZ, R14.H1_H1 ;  /* 0x3000000eff0e7230 */ /* 0x000fe40000004100 */
[----:B------:R-:W-:Y:S02]  /*4490*/  HADD2.F32 R43, -RZ, R36.H0_H0 ;  /* 0x20000024ff2b7230 */ /* 0x000fe40000004100 */
[----:B------:R-:W-:Y:S01]  /*44a0*/  FMUL.FTZ R36, R40, R111 ;  /* 0x0000006f28247220 */ /* 0x000fe20000410000 */
[----:B------:R-:W-:Y:S01]  /*44b0*/  FMUL.FTZ R115, R58, R57 ;  /* 0x000000393a737220 */ /* 0x000fe20000410000 */
[C---:B------:R-:W-:Y:S01]  /*44c0*/  FMUL.FTZ R111, R37.reuse, R111 ;  /* 0x0000006f256f7220 */ /* 0x040fe20000410000 */
[C---:B------:R-:W-:Y:S01]  /*44d0*/  FMUL.FTZ R57, R14.reuse, R57 ;  /* 0x000000390e397220 */ /* 0x040fe20000410000 */
[----:B------:R-:W-:Y:S01]  /*44e0*/  FFMA.FTZ R36, R37, R41, -R36 ;  /* 0x0000002925247223 */ /* 0x000fe20000010824 */
[----:B------:R-:W-:Y:S01]  /*44f0*/  FFMA.FTZ R115, R14, R43, -R115 ;  /* 0x0000002b0e737223 */ /* 0x000fe20000010873 */
[----:B------:R-:W-:Y:S01]  /*4500*/  FFMA.FTZ R111, R40, R41, R111 ;  /* 0x00000029286f7223 */ /* 0x000fe2000001006f */
[----:B------:R-:W-:Y:S01]  /*4510*/  FFMA.FTZ R58, R58, R43, R57 ;  /* 0x0000002b3a3a7223 */ /* 0x000fe20000010039 */
[----:B------:R-:W-:Y:S01]  /*4520*/  F2FP.F16.F32.PACK_AB R57, R38, R13 ;  /* 0x0000000d2639723e */ /* 0x000fe200000000ff */
[----:B------:R-:W-:Y:S01]  /*4530*/  IMAD.MOV.U32 R13, RZ, RZ, R15 ;  /* 0x000000ffff0d7224 */ /* 0x000fe200078e000f */
[----:B------:R-:W-:Y:S01]  /*4540*/  F2FP.F16.F32.PACK_AB R14, R115, R36 ;  /* 0x00000024730e723e */ /* 0x000fe200000000ff */
[----:B------:R-:W-:Y:S01]  /*4550*/  IMAD.MOV.U32 R15, RZ, RZ, R39 ;  /* 0x000000ffff0f7224 */ /* 0x000fe200078e0027 */
[----:B------:R-:W-:Y:S01]  /*4560*/  F2FP.F16.F32.PACK_AB R58, R58, R111 ;  /* 0x0000006f3a3a723e */ /* 0x000fe200000000ff */
[----:B------:R-:W-:-:S07]  /*4570*/  IMAD.MOV.U32 R59, RZ, RZ, R42 ;  /* 0x000000ffff3b7224 */ /* 0x000fce00078e002a */
.L_x_10461:
[----:B------:R-:W-:Y:S05]  /*4580*/  BSYNC B2 ;  /* 0x0000000000027941 */ /* 0x000fea0003800000 */
.L_x_10460:
[----:B------:R-:W-:Y:S01]  /*4590*/  ISETP.GE.AND P4, PT, R11, R104, PT ;  /* 0x000000680b00720c */ /* 0x000fe20003f86270 */
[----:B--2---:R4:W-:-:S12]  /*45a0*/  ST.E.128 desc[UR60][R92.64], R12 ;  /* 0x0000000c5c007985 */ /* 0x0049d8000c101d3c */
[----:B------:R-:W-:-:S05]  /*45b0*/  @!P4 IMAD.WIDE R94, R11, 0x2, R94 ;  /* 0x000000020b5ec825 */ /* 0x000fca00078e025e */
[----:B---3--:R4:W-:Y:S02]  /*45c0*/  @!P4 ST.E.128 desc[UR60][R94.64], R56 ;  /* 0x000000385e00c985 */ /* 0x0089e4000c101d3c */
.L_x_10459:
[----:B------:R-:W-:Y:S05]  /*45d0*/  BSYNC B1 ;  /* 0x0000000000017941 */ /* 0x000fea0003800000 */
.L_x_10458:
[----:B------:R-:W-:-:S03]  /*45e0*/  UMOV UR4, 0xffffffff ;  /* 0xffffffff00047882 */ /* 0x000fc60000000000 */
[----:B------:R-:W-:Y:S05]  /*45f0*/  BRA.DIV UR4, `(.L_x_10462) ;  /* 0x0000015204007947 */ /* 0x000fea000b800000 */
[----:B0-----:R-:W0:Y:S04]  /*4600*/  SHFL.IDX PT, R103, R103, 0x1, 0x1c1f ;  /* 0x003c1f0067677f89 */ /* 0x001e2800000e0000 */
[----:B------:R-:W0:Y:S02]  /*4610*/  SHFL.IDX PT, R102, R102, 0x1, 0x1c1f ;  /* 0x003c1f0066667f89 */ /* 0x000e2400000e0000 */
.L_x_10705:
[----:B------:R-:W-:-:S05]  /*4620*/  VIADD R11, R200, 0x40 ;  /* 0x00000040c80b7836 */ /* 0x000fca0000000000 */
[----:B------:R-:W-:-:S13]  /*4630*/  ISETP.GE.OR P4, PT, R11, R100, P1 ;  /* 0x000000640b00720c */ /* 0x000fda0000f86670 */
[----:B------:R-:W-:Y:S05]  /*4640*/  @P4 BRA `(.L_x_10447) ;  /* 0x0000000800f04947 */ /* 0x000fea0003800000 */
[----:B----4-:R-:W4:Y:S01]  /*4650*/  LDL R13, [R1+0x58] ;  /* 0x00005800010d7983 */ /* 0x010f220000100800 */
[----:B------:R-:W-:Y:S01]  /*4660*/  SEL R106, R89, R106, !P0 ;  /* 0x0000006a596a7207 */ /* 0x000fe20004000000 */
[C---:B------:R-:W-:Y:S01]  /*4670*/  VIADD R12, R200.reuse, 0x40 ;  /* 0x00000040c80c7836 */ /* 0x040fe20000000000 */
[----:B------:R-:W-:Y:S01]  /*4680*/  IADD3 R14, R200, 0x40, RZ ;  /* 0x00000040c80e7810 */ /* 0x000fe20007ffe0ff */
[----:B------:R-:W-:Y:S01]  /*4690*/  BSSY B1, `(.L_x_10463) ;  /* 0x000006b000017945 */ /* 0x000fe20003800000 */
[----:B------:R-:W-:Y:S01]  /*46a0*/  SHF.R.S32.HI R11, RZ, 0x1f, R106 ;  /* 0x0000001fff0b7819 */ /* 0x000fe2000001146a */
[----:B------:R-:W-:Y:S01]  /*46b0*/  IMAD.SHL.U32 R12, R12, 0x40, RZ ;  /* 0x000000400c0c7824 */ /* 0x000fe200078e00ff */
[----:B0-----:R-:W-:Y:S01]  /*46c0*/  LEA R40, P4, R68, R102, 0x1 ;  /* 0x0000006644287211 */ /* 0x001fe200078808ff */
[----:B------:R-:W-:Y:S01]  /*46d0*/  IMAD.SHL.U32 R14, R14, 0x40, RZ ;  /* 0x000000400e0e7824 */ /* 0x000fe200078e00ff */
[----:B------:R-:W-:Y:S02]  /*46e0*/  LEA.HI R106, R11, R106, RZ, 0x4 ;  /* 0x0000006a0b6a7211 */ /* 0x000fe400078f20ff */
[----:B------:R-:W-:-:S02]  /*46f0*/  LOP3.LUT R12, R12, 0x1c0, RZ, 0xc0, !PT ;  /* 0x000001c00c0c7812 */ /* 0x000fc400078ec0ff */
[----:B------:R-:W-:Y:S02]  /*4700*/  LEA.HI.SX32 R11, R106, R69, 0x1c ;  /* 0x000000456a0b7211 */ /* 0x000fe400078fe2ff */
[----:B------:R-:W-:Y:S02]  /*4710*/  LOP3.LUT R14, R14, 0x1c0, RZ, 0xc0, !PT ;  /* 0x000001c00e0e7812 */ /* 0x000fe400078ec0ff */
[----:B------:R-:W-:Y:S01]  /*4720*/  LEA.HI.X R41, R68, R103, R32, 0x1, P4 ;  /* 0x0000006744297211 */ /* 0x000fe200020f0c20 */
[----:B------:R-:W-:Y:S01]  /*4730*/  IMAD.SHL.U32 R11, R11, 0x8, RZ ;  /* 0x000000080b0b7824 */ /* 0x000fe200078e00ff */
[----:B------:R-:W-:-:S04]  /*4740*/  SHF.R.U32.HI R14, RZ, 0x3, R14 ;  /* 0x00000003ff0e7819 */ /* 0x000fc8000001160e */
[----:B------:R-:W-:-:S04]  /*4750*/  LOP3.LUT R12, R12, 0x38, R11, 0xf8, !PT ;  /* 0x000000380c0c7812 */ /* 0x000fc800078ef80b */
[----:B------:R-:W-:-:S05]  /*4760*/  LOP3.LUT R12, R12, R14, RZ, 0x3c, !PT ;  /* 0x0000000e0c0c7212 */ /* 0x000fca00078e3cff */
[----:B----4-:R-:W-:Y:S02]  /*4770*/  IMAD.IADD R13, R13, 0x1, R12 ;  /* 0x000000010d0d7824 */ /* 0x010fe400078e020c */
[C---:B------:R-:W-:Y:S02]  /*4780*/  IMAD R12, R18.reuse, 0x1800, R21 ;  /* 0x00001800120c7824 */ /* 0x040fe400078e0215 */
[----:B------:R-:W-:-:S03]  /*4790*/  IMAD R14, R18, 0x1800, R13 ;  /* 0x00001800120e7824 */ /* 0x000fc600078e020d */
[----:B------:R-:W-:Y:S01]  /*47a0*/  LEA R12, R12, R19, 0x1 ;  /* 0x000000130c0c7211 */ /* 0x000fe200078e08ff */
[----:B------:R-:W-:-:S05]  /*47b0*/  IMAD R36, R14, 0x2, R19 ;  /* 0x000000020e247824 */ /* 0x000fca00078e0213 */
[----:B------:R-:W0:Y:S04]  /*47c0*/  LDS.128 R12, [R12+0x1c400] ;  /* 0x01c400000c0c7984 */ /* 0x000e280000000c00 */
[----:B------:R-:W4:Y:S01]  /*47d0*/  LDS.128 R36, [R36+0x1c400] ;  /* 0x01c4000024247984 */ /* 0x000f220000000c00 */
[----:B------:R-:W-:Y:S05]  /*47e0*/  @P2 BRA `(.L_x_10464) ;  /* 0x0000000400542947 */ /* 0x000fea0003800000 */
[--C-:B--2---:R-:W-:Y:S02]  /*47f0*/  SHF.R.U64 R95, R48, 0x10, R49.reuse ;  /* 0x00000010305f7819 */ /* 0x104fe40000001231 */
[----:B------:R-:W-:Y:S01]  /*4800*/  SHF.R.U32.HI R48, RZ, 0x10, R49 ;  /* 0x00000010ff307819 */ /* 0x000fe20000011631 */
[----:B------:R-:W-:Y:S01]  /*4810*/  HADD2.F32 R49, -RZ, R109.H1_H1 ;  /* 0x3000006dff317230 */ /* 0x000fe20000004100 */
[--C-:B------:R-:W-:Y:S02]  /*4820*/  SHF.R.U64 R44, R44, 0x10, R45.reuse ;  /* 0x000000102c2c7819 */ /* 0x100fe4000000122d */
[----:B------:R-:W-:Y:S01]  /*4830*/  SHF.R.U32.HI R56, RZ, 0x10, R45 ;  /* 0x00000010ff387819 */ /* 0x000fe2000001162d */
[----:B----4-:R-:W-:Y:S01]  /*4840*/  IMAD.MOV.U32 R45, RZ, RZ, R36 ;  /* 0x000000ffff2d7224 */ /* 0x010fe200078e0024 */
[----:B------:R-:W-:Y:S01]  /*4850*/  SHF.R.U64 R42, R46, 0x10, R47 ;  /* 0x000000102e2a7819 */ /* 0x000fe2000000122f */
[----:B------:R-:W-:Y:S01]  /*4860*/  IMAD.MOV.U32 R46, RZ, RZ, R38 ;  /* 0x000000ffff2e7224 */ /* 0x000fe200078e0026 */
[----:B------:R-:W-:Y:S01]  /*4870*/  SHF.R.U64 R43, R50, 0x10, R51 ;  /* 0x00000010322b7819 */ /* 0x000fe20000001233 */
[----:B0-----:R-:W-:Y:S01]  /*4880*/  IMAD.MOV.U32 R36, RZ, RZ, R15 ;  /* 0x000000ffff247224 */ /* 0x001fe200078e000f */
[----:B------:R-:W-:Y:S01]  /*4890*/  SHF.R.U32.HI R59, RZ, 0x10, R47 ;  /* 0x00000010ff3b7819 */ /* 0x000fe2000001162f */
[--C-:B------:R-:W-:Y:S01]  /*48a0*/  HADD2.F32 R38, -RZ, R37.reuse.H0_H0 ;  /* 0x20000025ff267230 */ /* 0x100fe20000004100 */
[----:B------:R-:W-:Y:S01]  /*48b0*/  SHF.R.U32.HI R57, RZ, 0x10, R51 ;  /* 0x00000010ff397819 */ /* 0x000fe20000011633 */
[----:B------:R-:W-:-:S02]  /*48c0*/  HADD2.F32 R37, -RZ, R37.H1_H1 ;  /* 0x30000025ff257230 */ /* 0x000fc40000004100 */
[--C-:B------:R-:W-:Y:S02]  /*48d0*/  HADD2.F32 R15, -RZ, R13.reuse.H0_H0 ;  /* 0x2000000dff0f7230 */ /* 0x100fe40000004100 */
[----:B------:R-:W-:Y:S02]  /*48e0*/  HADD2.F32 R50, -RZ, R48.H0_H0 ;  /* 0x20000030ff327230 */ /* 0x000fe40000004100 */
[----:B------:R-:W-:Y:S02]  /*48f0*/  HADD2.F32 R13, -RZ, R13.H1_H1 ;  /* 0x3000000dff0d7230 */ /* 0x000fe40000004100 */
[----:B------:R-:W-:Y:S02]  /*4900*/  HADD2.F32 R48, -RZ, R56.H0_H0 ;  /* 0x20000038ff307230 */ /* 0x000fe40000004100 */
[-C--:B------:R-:W-:Y:S01]  /*4910*/  FMUL.FTZ R58, R37, R50.reuse ;  /* 0x00000032253a7220 */ /* 0x080fe20000410000 */
[----:B------:R-:W-:Y:S02]  /*4920*/  HADD2.F32 R47, -RZ, R107.H1_H1 ;  /* 0x3000006bff2f7230 */ /* 0x000fe40000004100 */
[-C--:B------:R-:W-:Y:S01]  /*4930*/  FMUL.FTZ R56, R38, R49.reuse ;  /* 0x0000003126387220 */ /* 0x080fe20000410000 */
[----:B------:R-:W-:Y:S01]  /*4940*/  FMUL.FTZ R50, R13, R50 ;  /* 0x000000320d327220 */ /* 0x000fe20000410000 */
[----:B------:R-:W-:Y:S01]  /*4950*/  FMUL.FTZ R49, R15, R49 ;  /* 0x000000310f317220 */ /* 0x000fe20000410000 */
[-C--:B------:R-:W-:Y:S01]  /*4960*/  FFMA.FTZ R51, R13, R48.reuse, -R58 ;  /* 0x000000300d337223 */ /* 0x080fe2000001083a */
[----:B------:R-:W-:Y:S01]  /*4970*/  FFMA.FTZ R56, R15, R47, -R56 ;  /* 0x0000002f0f387223 */ /* 0x000fe20000010838 */
[----:B------:R-:W-:Y:S01]  /*4980*/  FFMA.FTZ R58, R37, R48, R50 ;  /* 0x00000030253a7223 */ /* 0x000fe20000010032 */
[----:B------:R-:W-:-:S02]  /*4990*/  HADD2.F32 R48, -RZ, R108.H1_H1 ;  /* 0x3000006cff307230 */ /* 0x000fc40000004100 */
[----:B------:R-:W-:Y:S01]  /*49a0*/  FFMA.FTZ R49, R38, R47, R49 ;  /* 0x0000002f26317223 */ /* 0x000fe20000010031 */
[--C-:B------:R-:W-:Y:S02]  /*49b0*/  HADD2.F32 R15, -RZ, R39.reuse.H0_H0 ;  /* 0x20000027ff0f7230 */ /* 0x100fe40000004100 */
[--C-:B------:R-:W-:Y:S02]  /*49c0*/  HADD2.F32 R13, -RZ, R36.reuse.H0_H0 ;  /* 0x20000024ff0d7230 */ /* 0x100fe40000004100 */
[----:B------:R-:W-:Y:S02]  /*49d0*/  HADD2.F32 R39, -RZ, R39.H1_H1 ;  /* 0x30000027ff277230 */ /* 0x000fe40000004100 */
[-C--:B------:R-:W-:Y:S01]  /*49e0*/  FMUL.FTZ R50, R15, R48.reuse ;  /* 0x000000300f327220 */ /* 0x080fe20000410000 */
[----:B------:R-:W-:Y:S02]  /*49f0*/  HADD2.F32 R47, -RZ, R57.H0_H0 ;  /* 0x20000039ff2f7230 */ /* 0x000fe40000004100 */
[----:B------:R-:W-:Y:S01]  /*4a00*/  FMUL.FTZ R48, R13, R48 ;  /* 0x000000300d307220 */ /* 0x000fe20000410000 */
[----:B------:R-:W-:Y:S01]  /*4a10*/  HADD2.F32 R36, -RZ, R36.H1_H1 ;  /* 0x30000024ff247230 */ /* 0x000fe20000004100 */
[----:B------:R-:W-:Y:S01]  /*4a20*/  F2FP.F16.F32.PACK_AB R49, R58, R49 ;  /* 0x000000313a31723e */ /* 0x000fe200000000ff */
[----:B------:R-:W-:-:S02]  /*4a30*/  HADD2.F32 R38, -RZ, R105.H1_H1 ;  /* 0x30000069ff267230 */ /* 0x000fc40000004100 */
[-C--:B------:R-:W-:Y:S01]  /*4a40*/  FMUL.FTZ R93, R39, R47.reuse ;  /* 0x0000002f275d7220 */ /* 0x080fe20000410000 */
[----:B------:R-:W-:Y:S02]  /*4a50*/  HADD2.F32 R37, -RZ, R59.H0_H0 ;  /* 0x2000003bff257230 */ /* 0x000fe40000004100 */
[C---:B---3--:R-:W-:Y:S01]  /*4a60*/  FMUL.FTZ R94, R36.reuse, R47 ;  /* 0x0000002f245e7220 */ /* 0x048fe20000410000 */
[----:B------:R-:W-:Y:S02]  /*4a70*/  HADD2.F32 R44, -RZ, R44.H0_H0 ;  /* 0x2000002cff2c7230 */ /* 0x000fe40000004100 */
[-C--:B------:R-:W-:Y:S01]  /*4a80*/  FFMA.FTZ R57, R13, R38.reuse, -R50 ;  /* 0x000000260d397223 */ /* 0x080fe20000010832 */
[----:B------:R-:W-:Y:S01]  /*4a90*/  FFMA.FTZ R59, R15, R38, R48 ;  /* 0x000000260f3b7223 */ /* 0x000fe20000010030 */
[-C--:B------:R-:W-:Y:S01]  /*4aa0*/  FFMA.FTZ R92, R36, R37.reuse, -R93 ;  /* 0x00000025245c7223 */ /* 0x080fe2000001085d */
[----:B------:R-:W-:Y:S01]  /*4ab0*/  FFMA.FTZ R94, R39, R37, R94 ;  /* 0x00000025275e7223 */ /* 0x000fe2000001005e */
[----:B------:R-:W-:-:S02]  /*4ac0*/  HADD2.F32 R38, -RZ, R109.H0_H0 ;  /* 0x2000006dff267230 */ /* 0x000fc40000004100 */
[----:B------:R-:W-:Y:S02]  /*4ad0*/  HADD2.F32 R15, -RZ, R45.H0_H0 ;  /* 0x2000002dff0f7230 */ /* 0x000fe40000004100 */
[----:B------:R-:W-:Y:S01]  /*4ae0*/  HADD2.F32 R37, -RZ, R95.H0_H0 ;  /* 0x2000005fff257230 */ /* 0x000fe20000004100 */
[----:B------:R-:W-:Y:S01]  /*4af0*/  F2FP.F16.F32.PACK_AB R59, R94, R59 ;  /* 0x0000003b5e3b723e */ /* 0x000fe200000000ff */
[----:B------:R-:W-:Y:S02]  /*4b00*/  HADD2.F32 R45, -RZ, R45.H1_H1 ;  /* 0x3000002dff2d7230 */ /* 0x000fe40000004100 */
[----:B------:R-:W-:Y:S01]  /*4b10*/  FMUL.FTZ R48, R15, R38 ;  /* 0x000000260f307220 */ /* 0x000fe20000410000 */
[----:B------:R-:W-:Y:S02]  /*4b20*/  HADD2.F32 R36, -RZ, R107.H0_H0 ;  /* 0x2000006bff247230 */ /* 0x000fe40000004100 */
[--C-:B------:R-:W-:Y:S02]  /*4b30*/  HADD2.F32 R13, -RZ, R12.reuse.H0_H0 ;  /* 0x2000000cff0d7230 */ /* 0x100fe40000004100 */
[----:B------:R-:W-:Y:S01]  /*4b40*/  FMUL.FTZ R39, R45, R37 ;  /* 0x000000252d277220 */ /* 0x000fe20000410000 */
[----:B------:R-:W-:-:S02]  /*4b50*/  HADD2.F32 R12, -RZ, R12.H1_H1 ;  /* 0x3000000cff0c7230 */ /* 0x000fc40000004100 */
[----:B------:R-:W-:Y:S02]  /*4b60*/  HADD2.F32 R108, -RZ, R108.H0_H0 ;  /* 0x2000006cff6c7230 */ /* 0x000fe40000004100 */
[C---:B------:R-:W-:Y:S01]  /*4b70*/  FMUL.FTZ R38, R13.reuse, R38 ;  /* 0x000000260d267220 */ /* 0x040fe20000410000 */
[----:B------:R-:W-:Y:S01]  /*4b80*/  FFMA.FTZ R48, R13, R36, -R48 ;  /* 0x000000240d307223 */ /* 0x000fe20000010830 */
[C---:B------:R-:W-:Y:S01]  /*4b90*/  FMUL.FTZ R50, R12.reuse, R37 ;  /* 0x000000250c327220 */ /* 0x040fe20000410000 */
[----:B------:R-:W-:Y:S01]  /*4ba0*/  FFMA.FTZ R39, R12, R44, -R39 ;  /* 0x0000002c0c277223 */ /* 0x000fe20000010827 */
[----:B------:R-:W-:Y:S02]  /*4bb0*/  HADD2.F32 R13, -RZ, R46.H0_H0 ;  /* 0x2000002eff0d7230 */ /* 0x000fe40000004100 */
[----:B------:R-:W-:Y:S01]  /*4bc0*/  FFMA.FTZ R38, R15, R36, R38 ;  /* 0x000000240f267223 */ /* 0x000fe20000010026 */
[----:B------:R-:W-:Y:S02]  /*4bd0*/  HADD2.F32 R43, -RZ, R43.H0_H0 ;  /* 0x2000002bff2b7230 */ /* 0x000fe40000004100 */
[----:B------:R-:W-:Y:S01]  /*4be0*/  FFMA.FTZ R45, R45, R44, R50 ;  /* 0x0000002c2d2d7223 */ /* 0x000fe20000010032 */
[----:B------:R-:W-:-:S02]  /*4bf0*/  HADD2.F32 R12, -RZ, R14.H0_H0 ;  /* 0x2000000eff0c7230 */ /* 0x000fc40000004100 */
[-C--:B------:R-:W-:Y:S01]  /*4c00*/  FMUL.FTZ R37, R13, R108.reuse ;  /* 0x0000006c0d257220 */ /* 0x080fe20000410000 */
        /* <DEDUP_REMOVED lines=16> */
[----:B------:R-:W-:Y:S02]  /*4d10*/  F2FP.F16.F32.PACK_AB R15, R92, R57 ;  /* 0x000000395c0f723e */ /* 0x000fe400000000ff */
[----:B------:R-:W-:Y:S02]  /*4d20*/  F2FP.F16.F32.PACK_AB R38, R43, R108 ;  /* 0x0000006c2b26723e */ /* 0x000fe400000000ff */
[----:B------:R-:W-:-:S07]  /*4d30*/  MOV R39, R59 ;  /* 0x0000003b00277202 */ /* 0x000fce0000000f00 */
.L_x_10464:
[----:B------:R-:W-:Y:S05]  /*4d40*/  BSYNC B1 ;  /* 0x0000000000017941 */ /* 0x000fea0003800000 */
.L_x_10463:
[----:B------:R-:W-:Y:S01]  /*4d50*/  ISETP.GE.AND P2, PT, R11, R104, PT ;  /* 0x000000680b00720c */ /* 0x000fe20003f46270 */
[----:B0-----:R0:W-:Y:S02]  /*4d60*/  ST.E.128 desc[UR60][R40.64], R12 ;  /* 0x0000000c28007985 */ /* 0x0011e4000c101d3c */
[----:B0-----:R-:W-:Y:S02]  /*4d70*/  IMAD.MOV.U32 R12, RZ, RZ, R102 ;  /* 0x000000ffff0c7224 */ /* 0x001fe400078e0066 */
[----:B------:R-:W-:-:S08]  /*4d80*/  IMAD.MOV.U32 R13, RZ, RZ, R103 ;  /* 0x000000ffff0d7224 */ /* 0x000fd000078e0067 */
[----:B------:R-:W-:Y:S05]  /*4d90*/  @P2 BRA `(.L_x_10447) ;  /* 0x00000004001c2947 */ /* 0x000fea0003800000 */
[----:B------:R-:W-:-:S05]  /*4da0*/  IMAD.WIDE R12, R11, 0x2, R12 ;  /* 0x000000020b0c7825 */ /* 0x000fca00078e020c */
[----:B----4-:R0:W-:Y:S01]  /*4db0*/  ST.E.128 desc[UR60][R12.64], R36 ;  /* 0x000000240c007985 */ /* 0x0101e2000c101d3c */
[----:B------:R-:W-:Y:S05]  /*4dc0*/  BRA `(.L_x_10447) ;  /* 0x0000000400107947 */ /* 0x000fea0003800000 */
.L_x_10428:
[----:B------:R-:W-:-:S13]  /*4dd0*/  ISETP.NE.AND P3, PT, R205, 0x3, PT ;  /* 0x00000003cd00780c */ /* 0x000fda0003f65270 */
[----:B------:R-:W-:Y:S05]  /*4de0*/  @!P3 BRA `(.L_x_10465) ;  /* 0x000000000004b947 */ /* 0x000fea0003800000 */
[----:B------:R-:W-:Y:S01]  /*4df0*/  BPT.TRAP 0x1 ;  /* 0x000000040000795c */ /* 0x000fe20000300000 */
.L_x_10465:
[----:B------:R-:W-:Y:S01]  /*4e00*/  IMAD R4, R18, 0x8, R19 ;  /* 0x0000000812047824 */ /* 0x000fe200078e0213 */
[----:B------:R-:W-:Y:S01]  /*4e10*/  SHF.L.U32 R101, R203, 0x1f, RZ ;  /* 0x0000001fcb657819 */ /* 0x000fe200000006ff */
[----:B------:R-:W-:Y:S01]  /*4e20*/  BSSY B1, `(.L_x_10466) ;  /* 0x0000004000017945 */ /* 0x000fe20003800000 */
[----:B------:R-:W-:Y:S02]  /*4e30*/  SHF.R.S32.HI R98, RZ, 0x1f, R97 ;  /* 0x0000001fff627819 */ /* 0x000fe40000011461 */
[----:B------:R-:W0:Y:S02]  /*4e40*/  SYNCS.PHASECHK.TRANS64.TRYWAIT P2, [R4+URZ+0x32490], R101 ;  /* 0x03249065040075a7 */ /* 0x000e24000804017f */
[----:B0-----:R-:W-:Y:S05]  /*4e50*/  @!P2 BRA `(.L_x_10467) ;  /* 0x000001480034a947 */ /* 0x001fea0003800000 */
.L_x_10706:
[----:B------:R-:W-:Y:S05]  /*4e60*/  BSYNC B1 ;  /* 0x0000000000017941 */ /* 0x000fea0003800000 */
.L_x_10466:
        /* <DEDUP_REMOVED lines=18> */
[----:B------:R-:W-:Y:S01]  /*4f90*/  IMAD.IADD R42, R100, 0x1, -R200 ;  /* 0x00000001642a7824 */ /* 0x000fe200078e0ac8 */
[----:B------:R-:W-:Y:S02]  /*4fa0*/  IADD3 R11, R13, R11, RZ ;  /* 0x0000000b0d0b7210 */ /* 0x000fe40007ffe0ff */
[----:B------:R-:W-:Y:S01]  /*4fb0*/  LEA R40, P2, R12, UR4, 0x1 ;  /* 0x000000040c287c11 */ /* 0x000fe2000f8408ff */
[----:B------:R-:W-:-:S03]  /*4fc0*/  UMOV UR4, 0xffffffff ;  /* 0xffffffff00047882 */ /* 0x000fc60000000000 */
[----:B------:R-:W-:Y:S02]  /*4fd0*/  LEA.HI.X R41, R12, UR5, R11, 0x1, P2 ;  /* 0x000000050c297c11 */ /* 0x000fe400090f0c0b */
[----:B------:R-:W-:Y:S01]  /*4fe0*/  ISETP.GE.AND P2, PT, R42, 0x1, PT ;  /* 0x000000012a00780c */ /* 0x000fe20003f46270 */
[----:B------:R-:W-:-:S12]  /*4ff0*/  BRA.DIV UR4, `(.L_x_10468) ;  /* 0x0000014604e07947 */ /* 0x000fd8000b800000 */
[----:B------:R1:W2:Y:S04]  /*5000*/  SHFL.IDX PT, R37, R41, RZ, 0x1c1f ;  /* 0x001c1fff29257589 */ /* 0x0002a800000e0000 */
[----:B------:R1:W3:Y:S02]  /*5010*/  SHFL.IDX PT, R14, R40, RZ, 0x1c1f ;  /* 0x001c1fff280e7589 */ /* 0x0002e400000e0000 */
.L_x_10710:
        /* <DEDUP_REMOVED lines=13> */
.L_x_10470:
[----:B------:R-:W-:Y:S05]  /*50f0*/  BSYNC B1 ;  /* 0x0000000000017941 */ /* 0x000fea0003800000 */
.L_x_10469:
[----:B------:R-:W-:-:S03]  /*5100*/  UMOV UR4, 0xffffffff ;  /* 0xffffffff00047882 */ /* 0x000fc60000000000 */
[----:B------:R-:W-:Y:S05]  /*5110*/  BRA.DIV UR4, `(.L_x_10471) ;  /* 0x0000014604e07947 */ /* 0x000fea000b800000 */
[----:B--2-4-:R2:W4:Y:S04]  /*5120*/  SHFL.IDX PT, R37, R41, 0x1, 0x1c1f ;  /* 0x003c1f0029257f89 */ /* 0x01452800000e0000 */
[----:B---3--:R2:W3:Y:S02]  /*5130*/  SHFL.IDX PT, R14, R40, 0x1, 0x1c1f ;  /* 0x003c1f00280e7f89 */ /* 0x0084e400000e0000 */
.L_x_10714:
        /* <DEDUP_REMOVED lines=13> */
.L_x_10447:
[----:B------:R-:W-:Y:S05]  /*5210*/  BSYNC B0 ;  /* 0x0000000000007941 */ /* 0x000fea0003800000 */
.L_x_10427:
        /* <DEDUP_REMOVED lines=9> */
[----:B--2---:R2:W-:Y:S01]  /*52b0*/  BAR.SYNC.DEFER_BLOCKING R91, 0x80 ;  /* 0x0002005b0000751d */ /* 0x0045e20000010000 */
[----:B-----5:R-:W-:-:S13]  /*52c0*/  LOP3.LUT P2, RZ, R11, 0x7f, RZ, 0xc0, !PT ;  /* 0x0000007f0bff7812 */ /* 0x020fda000784c0ff */
[----:B------:R-:W-:-:S05]  /*52d0*/  @!P2 VIADD R11, R4, 0x324a0 ;  /* 0x000324a0040ba836 */ /* 0x000fca0000000000 */
[----:B------:R-:W-:-:S04]  /*52e0*/  @!P2 PRMT R11, RZ, 0x654, R11 ;  /* 0x00000654ff0ba816 */ /* 0x000fc8000000000b */
[----:B------:R2:W-:Y:S01]  /*52f0*/  @!P2 SYNCS.ARRIVE.TRANS64.RED.A1T0 RZ, [R11+URZ], RZ ;  /* 0x000000ff0bffa9a7 */ /* 0x0005e2000810043f */
[----:B------:R-:W-:Y:S05]  /*5300*/  @!P3 BRA `(.L_x_10473) ;  /* 0x000000000004b947 */ /* 0x000fea0003800000 */
[----:B------:R-:W-:Y:S01]  /*5310*/  BPT.TRAP 0x1 ;  /* 0x000000040000795c */ /* 0x000fe20000300000 */
.L_x_10473:
[----:B------:R-:W-:Y:S05]  /*5320*/  BSYNC B0 ;  /* 0x0000000000007941 */ /* 0x000fea0003800000 */
.L_x_10472:
[----:B------:R-:W5:Y:S01]  /*5330*/  SYNCS.PHASECHK.TRANS64.TRYWAIT P3, [R4+URZ+0x324b0], R101 ;  /* 0x0324b065040075a7 */ /* 0x000f62000806017f */
[----:B------:R-:W-:Y:S04]  /*5340*/  BSSY B0, `(.L_x_10474) ;  /* 0x0000002000007945 */ /* 0x000fe80003800000 */
[----:B-----5:R-:W-:Y:S05]  /*5350*/  @!P3 BRA `(.L_x_10475) ;  /* 0x000001440098b947 */ /* 0x020fea0003800000 */
.L_x_10715:
[----:B------:R-:W-:Y:S05]  /*5360*/  BSYNC B0 ;  /* 0x0000000000007941 */ /* 0x000fea0003800000 */
.L_x_10474:
[----:B------:R-:W-:Y:S01]  /*5370*/  ULDC.64 UR4, c[0x0][0x328] ;  /* 0x0000ca0000047ab9 */ /* 0x000fe20000000a00 */
[----:B------:R-:W-:Y:S01]  /*5380*/  IADD3 R100, -R200, R100, RZ ;  /* 0x00000064c8647210 */ /* 0x000fe20007ffe1ff */
[----:B------:R-:W-:Y:S01]  /*5390*/  IMAD R98, R98, UR4, RZ ;  /* 0x0000000462627c24 */ /* 0x000fe2000f8e02ff */
[----:B------:R-:W-:Y:S01]  /*53a0*/  BSSY B0, `(.L_x_10476) ;  /* 0x0000042000007945 */ /* 0x000fe20003800000 */
        /* <DEDUP_REMOVED lines=8> */
[----:B--2---:R-:W-:Y:S02]  /*5430*/  IMAD R11, R81, UR4, RZ ;  /* 0x00000004510b7c24 */ /* 0x004fe4000f8e02ff */
        /* <DEDUP_REMOVED lines=9> */
[----:B------:R-:W-:Y:S01]  /*54d0*/  ISETP.GE.AND P3, PT, R100, 0x1, PT ;  /* 0x000000016400780c */ /* 0x000fe20003f66270 */
[----:B------:R0:W2:Y:S01]  /*54e0*/  SHFL.IDX PT, R49, R44, RZ, 0x1c1f ;  /* 0x001c1fff2c317589 */ /* 0x0000a200000e0000 */
[--C-:B------:R-:W-:Y:S02]  /*54f0*/  IMAD R42, R11, 0x2, R24.reuse ;  /* 0x000000020b2a7824 */ /* 0x100fe400078e0218 */
[----:B------:R-:W-:Y:S01]  /*5500*/  IMAD R11, R13, 0x2, R24 ;  /* 0x000000020d0b7824 */ /* 0x000fe200078e0218 */
[----:B------:R0:W3:Y:S08]  /*5510*/  SHFL.IDX PT, R47, R45, RZ, 0x1c1f ;  /* 0x001c1fff2d2f7589 */ /* 0x0000f000000e0000 */
[----:B0-----:R-:W-:Y:S05]  /*5520*/  @!P3 BRA `(.L_x_10477) ;  /* 0x0000000000a4b947 */ /* 0x001fea0003800000 */
[----:B------:R-:W-:Y:S02]  /*5530*/  ISETP.NE.AND P5, PT, R20, RZ, PT ;  /* 0x000000ff1400720c */ /* 0x000fe40003fa5270 */
[----:B------:R-:W-:Y:S02]  /*5540*/  ISETP.NE.AND P4, PT, R10, RZ, PT ;  /* 0x000000ff0a00720c */ /* 0x000fe40003f85270 */
[----:B------:R-:W-:-:S09]  /*5550*/  PRMT R43, R87, 0x8880, RZ ;  /* 0x00008880572b7816 */ /* 0x000fd200000000ff */
[----:B------:R-:W0:Y:S01]  /*5560*/  @P5 LDS.128 R12, [R42] ;  /* 0x000000002a0c5984 */ /* 0x000e220000000c00 */
[----:B-12---:R-:W-:-:S04]  /*5570*/  @P5 LEA R40, P3, R16, R49, 0x1 ;  /* 0x0000003110285211 */ /* 0x006fc800078608ff */
        /* <DEDUP_REMOVED lines=36> */
.L_x_10477:
[----:B------:R-:W-:Y:S05]  /*57c0*/  BSYNC B0 ;  /* 0x0000000000007941 */ /* 0x000fea0003800000 */
.L_x_10476:
[----:B------:R-:W-:Y:S01]  /*57d0*/  ISETP.GE.AND P3, PT, R100, 0x41, PT ;  /* 0x000000416400780c */ /* 0x000fe20003f66270 */
[----:B------:R-:W4:Y:S01]  /*57e0*/  SHFL.IDX PT, R45, R45, 0x1, 0x1c1f ;  /* 0x003c1f002d2d7f89 */ /* 0x000f2200000e0000 */
[----:B------:R-:W-:Y:S03]  /*57f0*/  BSSY B0, `(.L_x_10478) ;  /* 0x000002c000007945 */ /* 0x000fe60003800000 */
[----:B------:R0:W0:Y:S08]  /*5800*/  SHFL.IDX PT, R43, R44, 0x1, 0x1c1f ;  /* 0x003c1f002c2b7f89 */ /* 0x00003000000e0000 */
[----:B------:R-:W-:Y:S05]  /*5810*/  @!P3 BRA `(.L_x_10479) ;  /* 0x0000000000a4b947 */ /* 0x000fea0003800000 */
[----:B------:R-:W-:Y:S02]  /*5820*/  ISETP.NE.AND P5, PT, R20, RZ, PT ;  /* 0x000000ff1400720c */ /* 0x000fe40003fa5270 */
[----:B------:R-:W-:Y:S02]  /*5830*/  ISETP.NE.AND P4, PT, R10, RZ, PT ;  /* 0x000000ff0a00720c */ /* 0x000fe40003f85270 */
[----:B0-----:R-:W-:-:S09]  /*5840*/  PRMT R44, R87, 0x8880, RZ ;  /* 0x00008880572c7816 */ /* 0x001fd200000000ff */
[----:B------:R-:W0:Y:S01]  /*5850*/  @P5 LDS.128 R12, [R42+0x2000] ;  /* 0x002000002a0c5984 */ /* 0x000e220000000c00 */
[----:B-1----:R-:W-:-:S04]  /*5860*/  @P5 LEA R40, P3, R16, R43, 0x1 ;  /* 0x0000002b10285211 */ /* 0x002fc800078608ff */
[----:B----4-:R-:W-:Y:S02]  /*5870*/  @P5 LEA.HI.X R41, R16, R45, R17, 0x1, P3 ;  /* 0x0000002d10295211 */ /* 0x010fe400018f0c11 */
[----:B------:R-:W-:-:S04]  /*5880*/  @P4 LEA R38, P3, R2, R43, 0x1 ;  /* 0x0000002b02264211 */ /* 0x000fc800078608ff */
[----:B------:R-:W-:Y:S02]  /*5890*/  @P4 LEA.HI.X R39, R2, R45, R202, 0x1, P3 ;  /* 0x0000002d02274211 */ /* 0x000fe400018f0cca */
[----:B------:R-:W-:-:S13]  /*58a0*/  ISETP.NE.AND P3, PT, R9, RZ, PT ;  /* 0x000000ff0900720c */ /* 0x000fda0003f65270 */
[----:B------:R-:W-:-:S04]  /*58b0*/  @P3 LEA R36, P6, R209, R43, 0x1 ;  /* 0x0000002bd1243211 */ /* 0x000fc800078c08ff */
[----:B------:R-:W-:Y:S01]  /*58c0*/  @P3 LEA.HI.X R37, R209, R45, R218, 0x1, P6 ;  /* 0x0000002dd1253211 */ /* 0x000fe200030f0cda */
[----:B0-----:R0:W-:Y:S01]  /*58d0*/  @P5 ST.E.128 desc[UR60][R40.64], R12 ;  /* 0x0000000c28005985 */ /* 0x0011e2000c101d3c */
        /* <DEDUP_REMOVED lines=29> */
.L_x_10479:
[----:B------:R-:W-:Y:S05]  /*5ab0*/  BSYNC B0 ;  /* 0x0000000000007941 */ /* 0x000fea0003800000 */
.L_x_10478:
[----:B------:R-:W-:Y:S01]  /*5ac0*/  @!PT LDS RZ, [RZ] ;  /* 0x00000000fffff984 */ /* 0x000fe20000000800 */
[----:B------:R-:W-:Y:S01]  /*5ad0*/  @!PT LDS RZ, [RZ] ;  /* 0x00000000fffff984 */ /* 0x000fe20000000800 */
[----:B------:R-:W-:Y:S01]  /*5ae0*/  @!PT LDS RZ, [RZ] ;  /* 0x00000000fffff984 */ /* 0x000fe20000000800 */
[----:B------:R-:W-:Y:S01]  /*5af0*/  @!PT LDS RZ, [RZ] ;  /* 0x00000000fffff984 */ /* 0x000fe20000000800 */
[----:B------:R5:W-:Y:S06]  /*5b00*/  MEMBAR.ALL.CTA ;  /* 0x0000000000007992 */ /* 0x000bec0000008000 */
[----:B-----5:R-:W5:Y:S01]  /*5b10*/  FENCE.VIEW.ASYNC.S ;  /* 0x00000000000073c6 */ /* 0x020f620000000000 */
[----:B-1----:R-:W-:Y:S01]  /*5b20*/  @!P2 VIADD R4, R4, 0x324c0 ;  /* 0x000324c00404a836 */ /* 0x002fe20000000000 */
[----:B-----5:R1:W-:Y:S01]  /*5b30*/  BAR.SYNC.DEFER_BLOCKING R91, 0x80 ;  /* 0x0002005b0000751d */ /* 0x0203e20000010000 */
[----:B------:R-:W-:Y:S01]  /*5b40*/  ISETP.NE.AND P3, PT, R0, RZ, PT ;  /* 0x000000ff0000720c */ /* 0x000fe20003f65270 */
[----:B------:R-:W-:-:S02]  /*5b50*/  VIADD R18, R18, 0x1 ;  /* 0x0000000112127836 */ /* 0x000fc40000000000 */
[----:B------:R-:W-:-:S04]  /*5b60*/  @!P2 PRMT R4, RZ, 0x654, R4 ;  /* 0x00000654ff04a816 */ /* 0x000fc80000000004 */
[----:B------:R1:W-:Y:S01]  /*5b70*/  @!P2 SYNCS.ARRIVE.TRANS64.RED.A1T0 RZ, [R4+URZ], RZ ;  /* 0x000000ff04ffa9a7 */ /* 0x0003e2000810043f */
[----:B------:R-:W-:-:S04]  /*5b80*/  ISETP.NE.AND P2, PT, R18, 0x2, PT ;  /* 0x000000021200780c */ /* 0x000fc80003f45270 */
[----:B------:R-:W-:Y:S02]  /*5b90*/  SEL R0, RZ, 0x1, P2 ;  /* 0x00000001ff007807 */ /* 0x000fe40001000000 */
[----:B------:R-:W-:Y:S02]  /*5ba0*/  SEL R18, R18, RZ, P2 ;  /* 0x000000ff12127207 */ /* 0x000fe40001000000 */
[----:B------:R-:W-:Y:S01]  /*5bb0*/  LOP3.LUT R203, R203, R0, RZ, 0x3c, !PT ;  /* 0x00000000cbcb7212 */ /* 0x000fe200078e3cff */
[----:B-1----:R-:W-:Y:S06]  /*5bc0*/  @P3 BRA `(.L_x_10480) ;  /* 0xffffffc400883947 */ /* 0x002fec000383ffff */
[----:B------:R-:W1:Y:S01]  /*5bd0*/  S2R R11, SR_TID.X ;  /* 0x00000000000b7919 */ /* 0x000e620000002100 */
[----:B------:R-:W-:Y:S02]  /*5be0*/  PLOP3.LUT P0, PT, PT, PT, PT, 0x8, 0x0 ;  /* 0x000000000000781c */ /* 0x000fe40003f0e170 */
[----:B-1----:R-:W-:-:S04]  /*5bf0*/  SHF.R.U32.HI R11, RZ, 0x7, R11 ;  /* 0x00000007ff0b7819 */ /* 0x002fc8000001160b */
[----:B------:R-:W-:-:S13]  /*5c00*/  ISETP.NE.AND P3, PT, R11, 0x1, PT ;  /* 0x000000010b00780c */ /* 0x000fda0003f65270 */
[----:B------:R-:W-:Y:S06]  /*5c10*/  @!P3 BAR.ARV 0x9, 0x100 ;  /* 0x024400000000bb1d */ /* 0x000fec0000002000 */
.L_x_10422:
[----:B------:R-:W-:Y:S02]  /*5c20*/  ISETP.GE.AND P2, PT, R187, 0x1, PT ;  /* 0x00000001bb00780c */ /* 0x000fe40003f46270 */
[----:B------:R-:W-:Y:S02]  /*5c30*/  CS2R R4, SRZ ;  /* 0x0000000000047805 */ /* 0x000fe4000001ff00 */
[----:B------:R-:W-:Y:S01]  /*5c40*/  PLOP3.LUT P1, PT, PT, PT, PT, 0x80, 0x0 ;  /* 0x000000000000781c */ /* 0x000fe20003f2f070 */
[----:B------:R-:W-:Y:S01]  /*5c50*/  IMAD.MOV.U32 R3, RZ, RZ, RZ ;  /* 0x000000ffff037224 */ /* 0x000fe200078e00ff */
[----:B------:R-:W-:Y:S01]  /*5c60*/  MOV R0, RZ ;  /* 0x000000ff00007202 */ /* 0x000fe20000000f00 */
        /* <DEDUP_REMOVED lines=55> */
[----:B------:R-:W-:Y:S02]  /*5fe0*/  CS2R R174, SRZ ;  /* 0x0000000000ae7805 */ /* 0x000fe4000001ff00 */
[----:B------:R-:W-:Y:S01]  /*5ff0*/  CS2R R24, SRZ ;  /* 0x0000000000187805 */ /* 0x000fe2000001ff00 */
[----:B------:R-:W-:Y:S01]  /*6000*/  IMAD.MOV.U32 R50, RZ, RZ, RZ ;  /* 0x000000ffff327224 */ /* 0x000fe200078e00ff */
[----:B------:R-:W-:Y:S01]  /*6010*/  MOV R46, RZ ;  /* 0x000000ff002e7202 */ /* 0x000fe20000000f00 */
[----:B0-----:R-:W-:Y:S01]  /*6020*/  IMAD.MOV.U32 R15, RZ, RZ, RZ ;  /* 0x000000ffff0f7224 */ /* 0x001fe200078e00ff */
        /* <DEDUP_REMOVED lines=8> */
[----:B------:R-:W-:Y:S06]  /*60b0*/  @P0 BRA `(.L_x_10481) ;  /* 0x00000000000c0947 */ /* 0x000fec0003800000 */
[----:B------:R-:W0:Y:S01]  /*60c0*/  FENCE.VIEW.ASYNC.G ;  /* 0x00000000000073c6 */ /* 0x000e220000000100 */
[----:B------:R-:W-:Y:S05]  /*60d0*/  WARPSYNC.ALL ;  /* 0x0000000000007948 */ /* 0x000fea0003800000 */
[----:B0-----:R-:W-:Y:S06]  /*60e0*/  BAR.ARV 0xc, 0x180 ;  /* 0x0306000000007b1d */ /* 0x001fec0000002000 */
.L_x_10481:
[----:B------:R-:W-:Y:S02]  /*60f0*/  IMAD.MOV.U32 R14, RZ, RZ, RZ ;  /* 0x000000ffff0e7224 */ /* 0x000fe400078e00ff */
[----:B------:R-:W-:Y:S01]  /*6100*/  IMAD.MOV.U32 R167, RZ, RZ, RZ ;  /* 0x000000ffffa77224 */ /* 0x000fe200078e00ff */
        /* <DEDUP_REMOVED lines=9> */
.L_x_10718:
[----:B------:R-:W-:Y:S01]  /*61a0*/  VIADD R24, R19, 0x18400 ;  /* 0x0001840013187836 */ /* 0x000fe20000000000 */
[----:B01----:R-:W-:Y:S01]  /*61b0*/  LEA.HI R0, R14, R14, RZ, 0x1 ;  /* 0x0000000e0e007211 */ /* 0x003fe200078f08ff */
[----:B------:R-:W-:Y:S03]  /*61c0*/  BSSY B6, `(.L_x_10484) ;  /* 0x0000015000067945 */ /* 0x000fe60003800000 */
[----:B------:R-:W-:Y:S02]  /*61d0*/  LOP3.LUT P0, RZ, R24, 0x1bf, RZ, 0xc0, !PT ;  /* 0x000001bf18ff7812 */ /* 0x000fe4000780c0ff */
[----:B------:R-:W-:-:S04]  /*61e0*/  LOP3.LUT R3, R0, 0xffffe, RZ, 0xc0, !PT ;  /* 0x000ffffe00037812 */ /* 0x000fc800078ec0ff */
[----:B------:R-:W-:-:S07]  /*61f0*/  IADD3 R30, R14, -R3, RZ ;  /* 0x800000030e1e7210 */ /* 0x000fce0007ffe0ff */
        /* <DEDUP_REMOVED lines=16> */
[----:B-12345:R-:W-:Y:S05]  /*6300*/  CALL.ABS.NOINC R14 ;  /* 0x000000000e007343 */ /* 0x03efea0003c00000 */
.L_x_10485:
[----:B------:R-:W-:Y:S05]  /*6310*/  BSYNC B6 ;  /* 0x0000000000067941 */ /* 0x000fea0003800000 */
.L_x_10484:
        /* <DEDUP_REMOVED lines=13> */
.L_x_10489:
[----:B-1----:R1:W2:Y:S02]  /*63f0*/  SYNCS.PHASECHK.TRANS64.TRYWAIT P0, [R19+URZ+0x32400], R0 ;  /* 0x03240000130075a7 */ /* 0x0022a4000800017f */
[----:B--2---:R-:W-:Y:S05]  /*6400*/  @!P0 NANOSLEEP.SYNCS 0x989680 ;  /* 0x009896800000895d */ /* 0x004fea0003900000 */
[----:B------:R-:W2:Y:S02]  /*6410*/  @!P0 SYNCS.PHASECHK.TRANS64 P0, [R19+URZ+0x32400], R0 ;  /* 0x03240000130085a7 */ /* 0x000ea4000800007f */
[----:B--2---:R-:W-:Y:S05]  /*6420*/  @!P0 BRA `(.L_x_10489) ;  /* 0xfffffffc00f08947 */ /* 0x004fea000383ffff */
.L_x_10488:
[----:B------:R-:W-:Y:S05]  /*6430*/  BSYNC B0 ;  /* 0x0000000000007941 */ /* 0x000fea0003800000 */
.L_x_10487:
[----:B------:R-:W-:Y:S05]  /*6440*/  BRA `(.L_x_10490) ;  /* 0x0000002000e07947 */ /* 0x000fea0003800000 */
.L_x_10486:
        /* <DEDUP_REMOVED lines=35> */
[----:B-1234-:R-:W-:Y:S05]  /*6680*/  CALL.ABS.NOINC R14 ;  /* 0x000000000e007343 */ /* 0x01efea0003c00000 */
.L_x_10492:
[----:B------:R-:W-:Y:S05]  /*6690*/  BSYNC B6 ;  /* 0x0000000000067941 */ /* 0x000fea0003800000 */
.L_x_10491:
        /* <DEDUP_REMOVED lines=8> */
[----:B------:R0:W0:Y:S04]  /*6720*/  SHFL.IDX PT, R0, R24, RZ, 0x1c1f ;  /* 0x001c1fff18007589 */ /* 0x00002800000e0000 */
[----:B------:R0:W0:Y:S04]  /*6730*/  SHFL.IDX PT, R5, R27, RZ, 0x1c1f ;  /* 0x001c1fff1b057589 */ /* 0x00002800000e0000 */
[----:B------:R0:W0:Y:S02]  /*6740*/  SHFL.IDX PT, R14, R26, RZ, 0x1c1f ;  /* 0x001c1fff1a0e7589 */ /* 0x00002400000e0000 */
.L_x_10724:
[----:B------:R-:W5:Y:S01]  /*6750*/  LDL R29, [R1+0x6c] ;  /* 0x00006c00011d7983 */ /* 0x000f620000100800 */
[----:B------:R-:W-:-:S03]  /*6760*/  ULDC UR4, c[0x0][0x448] ;  /* 0x0001120000047ab9 */ /* 0x000fc60000000800 */
[----:B------:R-:W2:Y:S01]  /*6770*/  LDL R12, [R1+0x64] ;  /* 0x00006400010c7983 */ /* 0x000ea20000100800 */
[----:B------:R-:W-:-:S05]  /*6780*/  IMAD R13, R90, UR4, RZ ;  /* 0x000000045a0d7c24 */ /* 0x000fca000f8e02ff */
[----:B------:R-:W-:Y:S01]  /*6790*/  ISETP.GE.AND P0, PT, R6, R13, PT ;  /* 0x0000000d0600720c */ /* 0x000fe20003f06270 */
[----:B------:R-:W-:Y:S01]  /*67a0*/  BSSY B1, `(.L_x_10496) ;  /* 0x0000024000017945 */ /* 0x000fe20003800000 */
[----:B------:R-:W-:Y:S01]  /*67b0*/  IMAD R13, R33, -0x80, R13 ;  /* 0xffffff80210d7824 */ /* 0x000fe200078e020d */
[----:B------:R-:W-:Y:S02]  /*67c0*/  CS2R R10, SRZ ;  /* 0x00000000000a7805 */ /* 0x000fe4000001ff00 */
[----:B------:R-:W-:Y:S01]  /*67d0*/  CS2R R20, SRZ ;  /* 0x0000000000147805 */ /* 0x000fe2000001ff00 */
[----:B-----5:R-:W-:-:S05]  /*67e0*/  IMAD.SHL.U32 R4, R29, 0x40, RZ ;  /* 0x000000401d047824 */ /* 0x020fca00078e00ff */
[----:B------:R-:W-:Y:S02]  /*67f0*/  LOP3.LUT R7, R4, 0x1c0, RZ, 0xc0, !PT ;  /* 0x000001c004077812 */ /* 0x000fe400078ec0ff */
[----:B--2---:R-:W-:Y:S02]  /*6800*/  LEA.HI R4, R12, R12, RZ, 0x1 ;  /* 0x0000000c0c047211 */ /* 0x004fe400078f08ff */
[----:B------:R-:W-:Y:S02]  /*6810*/  LOP3.LUT R8, R7, 0x18, R16, 0xf8, !PT ;  /* 0x0000001807087812 */ /* 0x000fe400078ef810 */
[----:B------:R-:W-:Y:S02]  /*6820*/  SHF.R.U32.HI R7, RZ, 0x3, R7 ;  /* 0x00000003ff077819 */ /* 0x000fe40000011607 */
[----:B------:R-:W-:Y:S02]  /*6830*/  LOP3.LUT R4, R4, 0xfffffffe, RZ, 0xc0, !PT ;  /* 0xfffffffe04047812 */ /* 0x000fe400078ec0ff */
[----:B------:R-:W-:-:S02]  /*6840*/  LOP3.LUT R28, R8, R7, RZ, 0x3c, !PT ;  /* 0x00000007081c7212 */ /* 0x000fc400078e3cff */
[----:B------:R-:W-:Y:S02]  /*6850*/  CS2R R6, SRZ ;  /* 0x0000000000067805 */ /* 0x000fe4000001ff00 */
[----:B------:R-:W-:Y:S02]  /*6860*/  CS2R R8, SRZ ;  /* 0x0000000000087805 */ /* 0x000fe4000001ff00 */
[----:B------:R-:W-:Y:S01]  /*6870*/  IADD3 R12, R12, -R4, RZ ;  /* 0x800000040c0c7210 */ /* 0x000fe20007ffe0ff */
[----:B------:R-:W-:Y:S06]  /*6880*/  @P0 BRA `(.L_x_10497) ;  /* 0x0000000000540947 */ /* 0x000fec0003800000 */
[----:B------:R-:W-:Y:S01]  /*6890*/  ULDC UR4, c[0x0][0x3f4] ;  /* 0x0000fd0000047ab9 */ /* 0x000fe20000000800 */
[C---:B------:R-:W-:Y:S01]  /*68a0*/  IMAD.SHL.U32 R11, R204.reuse, 0x2, RZ ;  /* 0x00000002cc0b7824 */ /* 0x040fe200078e00ff */
[----:B------:R-:W-:Y:S01]  /*68b0*/  ISETP.GE.AND P3, PT, R204, UR4, PT ;  /* 0x00000004cc007c0c */ /* 0x000fe2000bf66270 */
[----:B0-----:R-:W-:Y:S01]  /*68c0*/  IMAD.MOV.U32 R6, RZ, RZ, R0 ;  /* 0x000000ffff067224 */ /* 0x001fe200078e0000 */
[----:B------:R-:W-:Y:S01]  /*68d0*/  ISETP.GE.AND P2, PT, R22, UR4, PT ;  /* 0x0000000416007c0c */ /* 0x000fe2000bf46270 */
[----:B-1----:R-:W-:Y:S01]  /*68e0*/  IMAD.MOV.U32 R7, RZ, RZ, R3 ;  /* 0x000000ffff077224 */ /* 0x002fe200078e0003 */
[----:B------:R-:W-:-:S04]  /*68f0*/  SHF.R.S32.HI R15, RZ, 0x1f, R204 ;  /* 0x0000001fff0f7819 */ /* 0x000fc800000114cc */
[----:B------:R-:W-:Y:S01]  /*6900*/  SHF.L.U64.HI R10, R204, 0x1, R15 ;  /* 0x00000001cc0a7819 */ /* 0x000fe2000001020f */
[----:B------:R-:W-:-:S04]  /*6910*/  IMAD.MOV.U32 R15, RZ, RZ, R5 ;  /* 0x000000ffff0f7224 */ /* 0x000fc800078e0005 */
[-C--:B------:R-:W-:Y:S02]  /*6920*/  @!P3 IADD3 R26, P0, R0, R11.reuse, RZ ;  /* 0x0000000b001ab210 */ /* 0x080fe40007f1e0ff */
[----:B------:R-:W-:Y:S01]  /*6930*/  @!P3 IADD3 R4, P1, R14, R11, RZ ;  /* 0x0000000b0e04b210 */ /* 0x000fe20007f3e0ff */
[C---:B------:R-:W-:Y:S01]  /*6940*/  @!P2 IMAD.WIDE R24, R22.reuse, 0x2, R6 ;  /* 0x000000021618a825 */ /* 0x040fe200078e0206 */
[----:B------:R-:W-:Y:S02]  /*6950*/  CS2R R6, SRZ ;  /* 0x0000000000067805 */ /* 0x000fe4000001ff00 */
[----:B------:R-:W-:Y:S01]  /*6960*/  @!P3 IADD3.X R5, R5, R10, RZ, P1, !PT ;  /* 0x0000000a0505b210 */ /* 0x000fe20000ffe4ff */
[----:B------:R-:W-:Y:S01]  /*6970*/  @!P3 IMAD.X R27, R3, 0x1, R10, P0 ;  /* 0x00000001031bb824 */ /* 0x000fe200000e060a */
[----:B------:R-:W-:Y:S01]  /*6980*/  CS2R R10, SRZ ;  /* 0x00000000000a7805 */ /* 0x000fe2000001ff00 */
[----:B------:R-:W-:Y:S01]  /*6990*/  @!P2 IMAD.WIDE R14, R22, 0x2, R14 ;  /* 0x00000002160ea825 */ /* 0x000fe200078e020e */
[----:B------:R2:W5:Y:S04]  /*69a0*/  @!P2 LD.E.64 R8, desc[UR60][R24.64] ;  /* 0x0000003c1808a980 */ /* 0x000568000c101b00 */
[----:B------:R2:W5:Y:S04]  /*69b0*/  @!P2 LD.E.64 R20, desc[UR60][R14.64] ;  /* 0x0000003c0e14a980 */ /* 0x000568000c101b00 */
[----:B------:R2:W5:Y:S04]  /*69c0*/  @!P3 LD.E.64 R6, desc[UR60][R26.64] ;  /* 0x0000003c1a06b980 */ /* 0x000568000c101b00 */
[----:B------:R2:W5:Y:S02]  /*69d0*/  @!P3 LD.E.64 R10, desc[UR60][R4.64] ;  /* 0x0000003c040ab980 */ /* 0x000564000c101b00 */
.L_x_10497:
[----:B------:R-:W-:Y:S05]  /*69e0*/  BSYNC B1 ;  /* 0x0000000000017941 */ /* 0x000fea0003800000 */
.L_x_10496:
[----:B0-----:R-:W1:Y:S01]  /*69f0*/  S2R R0, SR_TID.X ;  /* 0x0000000000007919 */ /* 0x001e620000002100 */
[----:B--2---:R-:W-:Y:S01]  /*6a00*/  SHF.L.U32 R14, R12, 0x1f, RZ ;  /* 0x0000001f0c0e7819 */ /* 0x004fe200000006ff */
[----:B-----5:R-:W-:Y:S01]  /*6a10*/  IMAD.MOV.U32 R31, RZ, RZ, R8 ;  /* 0x000000ffff1f7224 */ /* 0x020fe200078e0008 */
[----:B------:R-:W-:Y:S01]  /*6a20*/  LOP3.LUT P1, RZ, R29, 0x4, RZ, 0xc0, !PT ;  /* 0x000000041dff7812 */ /* 0x000fe2000782c0ff */
[--C-:B------:R-:W-:Y:S01]  /*6a30*/  IMAD.MOV.U32 R15, RZ, RZ, R9.reuse ;  /* 0x000000ffff0f7224 */ /* 0x100fe200078e0009 */
[----:B------:R-:W0:Y:S01]  /*6a40*/  SYNCS.PHASECHK.TRANS64.TRYWAIT P0, [R19+URZ+0x32400], R14 ;  /* 0x0324000e130075a7 */ /* 0x000e22000800017f */
[--C-:B------:R-:W-:Y:S01]  /*6a50*/  SHF.R.U64 R34, R8, 0x10, R9.reuse ;  /* 0x0000001008227819 */ /* 0x100fe20000001209 */
[----:B------:R-:W-:Y:S01]  /*6a60*/  IMAD.MOV.U32 R29, RZ, RZ, R6 ;  /* 0x000000ffff1d7224 */ /* 0x000fe200078e0006 */
[----:B------:R-:W-:Y:S01]  /*6a70*/  SHF.R.U32.HI R8, RZ, 0x10, R9 ;  /* 0x00000010ff087819 */ /* 0x000fe20000011609 */
[----:B------:R-:W-:Y:S01]  /*6a80*/  IMAD.MOV.U32 R33, RZ, RZ, R20 ;  /* 0x000000ffff217224 */ /* 0x000fe200078e0014 */
[----:B------:R-:W-:Y:S01]  /*6a90*/  MOV R5, R7 ;  /* 0x0000000700057202 */ /* 0x000fe20000000f00 */
[----:B------:R-:W-:Y:S01]  /*6aa0*/  IMAD.MOV.U32 R32, RZ, RZ, R10 ;  /* 0x000000ffff207224 */ /* 0x000fe200078e000a */
[----:B------:R-:W-:Y:S01]  /*6ab0*/  SHF.R.U64 R35, R6, 0x10, R7 ;  /* 0x0000001006237819 */ /* 0x000fe20000001207 */
[----:B------:R-:W-:Y:S01]  /*6ac0*/  IMAD.MOV.U32 R6, RZ, RZ, R11 ;  /* 0x000000ffff067224 */ /* 0x000fe200078e000b */
[----:B------:R-:W-:Y:S01]  /*6ad0*/  SHF.R.U32.HI R9, RZ, 0x10, R7 ;  /* 0x00000010ff097819 */ /* 0x000fe20000011607 */
[--C-:B------:R-:W-:Y:S01]  /*6ae0*/  IMAD.MOV.U32 R7, RZ, RZ, R21.reuse ;  /* 0x000000ffff077224 */ /* 0x100fe200078e0015 */
[--C-:B------:R-:W-:Y:S01]  /*6af0*/  SHF.R.U64 R36, R20, 0x10, R21.reuse ;  /* 0x0000001014247819 */ /* 0x100fe20000001215 */
[----:B------:R-:W-:Y:S01]  /*6b00*/  BSSY B1, `(.L_x_10498) ;  /* 0x0000017000017945 */ /* 0x000fe20003800000 */
[----:B------:R-:W-:-:S02]  /*6b10*/  SHF.R.U32.HI R20, RZ, 0x10, R21 ;  /* 0x00000010ff147819 */ /* 0x000fc40000011615 */
[----:B------:R-:W-:Y:S02]  /*6b20*/  VIMNMX R27, R13, 0x80, PT ;  /* 0x000000800d1b7848 */ /* 0x000fe40003fe0100 */
[--C-:B------:R-:W-:Y:S02]  /*6b30*/  SHF.R.U64 R37, R10, 0x10, R11.reuse ;  /* 0x000000100a257819 */ /* 0x100fe4000000120b */
[----:B------:R-:W-:Y:S02]  /*6b40*/  SHF.R.U32.HI R10, RZ, 0x10, R11 ;  /* 0x00000010ff0a7819 */ /* 0x000fe4000001160b */
[----:B------:R-:W-:Y:S02]  /*6b50*/  PRMT R31, R31, 0x5410, R15 ;  /* 0x000054101f1f7816 */ /* 0x000fe4000000000f */
[----:B------:R-:W-:Y:S02]  /*6b60*/  PRMT R34, R34, 0x5410, R8 ;  /* 0x0000541022227816 */ /* 0x000fe40000000008 */
[----:B------:R-:W-:Y:S01]  /*6b70*/  PRMT R29, R29, 0x5410, R5 ;  /* 0x000054101d1d7816 */ /* 0x000fe20000000005 */
[----:B-1----:R-:W-:Y:S01]  /*6b80*/  VIADD R3, R0, 0xffffff80 ;  /* 0xffffff8000037836 */ /* 0x002fe20000000000 */
[----:B------:R-:W-:-:S02]  /*6b90*/  PRMT R35, R35, 0x5410, R9 ;  /* 0x0000541023237816 */ /* 0x000fc40000000009 */
[----:B------:R-:W-:Y:S02]  /*6ba0*/  PRMT R33, R33, 0x5410, R7 ;  /* 0x0000541021217816 */ /* 0x000fe40000000007 */
[----:B------:R-:W-:Y:S02]  /*6bb0*/  SHF.R.S32.HI R0, RZ, 0x1f, R3 ;  /* 0x0000001fff007819 */ /* 0x000fe40000011403 */
[----:B------:R-:W-:Y:S02]  /*6bc0*/  PRMT R36, R36, 0x5410, R20 ;  /* 0x0000541024247816 */ /* 0x000fe40000000014 */
[----:B------:R-:W-:Y:S02]  /*6bd0*/  LEA.HI R0, R0, R3, RZ, 0x5 ;  /* 0x0000000300007211 */ /* 0x000fe400078f28ff */
[----:B------:R-:W-:Y:S02]  /*6be0*/  PRMT R32, R32, 0x5410, R6 ;  /* 0x0000541020207816 */ /* 0x000fe40000000006 */
[----:B------:R-:W-:-:S05]  /*6bf0*/  SHF.R.S32.HI R0, RZ, 0x5, R0 ;  /* 0x00000005ff007819 */ /* 0x000fca0000011400 */
[----:B------:R-:W-:-:S04]  /*6c00*/  IMAD R28, R0, 0x200, R28 ;  /* 0x00000200001c7824 */ /* 0x000fc800078e021c */
[----:B------:R-:W-:-:S04]  /*6c10*/  IMAD R3, R28, 0x2, R19 ;  /* 0x000000021c037824 */ /* 0x000fc800078e0213 */
[C---:B------:R-:W-:Y:S01]  /*6c20*/  VIADD R4, R3.reuse, 0x18400 ;  /* 0x0001840003047836 */ /* 0x040fe20000000000 */
[----:B------:R-:W-:-:S03]  /*6c30*/  IADD3 R0, R3, 0x18440, RZ ;  /* 0x0001844003007810 */ /* 0x000fc60007ffe0ff */
[----:B------:R-:W-:Y:S01]  /*6c40*/  @P1 VIADD R0, R4, 0xffffffc0 ;  /* 0xffffffc004001836 */ /* 0x000fe20000000000 */
[----:B------:R-:W-:Y:S01]  /*6c50*/  ISETP.GE.AND P1, PT, R200, R27, PT ;  /* 0x0000001bc800720c */ /* 0x000fe20003f26270 */
[----:B0-----:R-:W-:-:S12]  /*6c60*/  @!P0 BRA `(.L_x_10499) ;  /* 0x0000013000148947 */ /* 0x001fd80003800000 */
.L_x_10725:
[----:B------:R-:W-:Y:S05]  /*6c70*/  BSYNC B1 ;  /* 0x0000000000017941 */ /* 0x000fea0003800000 */
.L_x_10498:
        /* <DEDUP_REMOVED lines=11> */
[----:B0-----:R-:W-:Y:S02]  /*6d30*/  HADD2.F32 R14, -RZ, R34.H0_H0 ;  /* 0x20000022ff0e7230 */ /* 0x001fe40000004100 */
[----:B------:R-:W-:Y:S02]  /*6d40*/  HADD2.F32 R20, -RZ, R36.H0_H0 ;  /* 0x20000024ff147230 */ /* 0x000fe40000004100 */
        /* <DEDUP_REMOVED lines=33> */
.L_x_10503:
[----:B------:R-:W-:Y:S05]  /*6f60*/  BSYNC B2 ;  /* 0x0000000000027941 */ /* 0x000fea0003800000 */
.L_x_10502:
[----:B------:R-:W-:Y:S05]  /*6f70*/  @P1 BRA `(.L_x_10501) ;  /* 0x0000000000981947 */ /* 0x000fea0003800000 */
[----:B-1----:R-:W1:Y:S01]  /*6f80*/  LDS.128 R4, [R0] ;  /* 0x0000000000047984 */ /* 0x002e620000000c00 */
        /* <DEDUP_REMOVED lines=37> */
.L_x_10501:
[----:B------:R-:W-:Y:S05]  /*71e0*/  BSYNC B1 ;  /* 0x0000000000017941 */ /* 0x000fea0003800000 */
.L_x_10500:
        /* <DEDUP_REMOVED lines=22> */
[-C--:B0-----:R-:W-:Y:S01]  /*7350*/  FMUL.FTZ R14, R25, R5.reuse ;  /* 0x00000005190e7220 */ /* 0x081fe20000410000 */
        /* <DEDUP_REMOVED lines=23> */
.L_x_10506:
[----:B------:R-:W-:Y:S05]  /*74d0*/  BSYNC B1 ;  /* 0x0000000000017941 */ /* 0x000fea0003800000 */
.L_x_10505:
        /* <DEDUP_REMOVED lines=12> */
[-C--:B0-----:R-:W-:Y:S01]  /*75a0*/  FMUL.FTZ R14, R15, R4.reuse ;  /* 0x000000040f0e7220 */ /* 0x081fe20000410000 */
        /* <DEDUP_REMOVED lines=27> */
.L_x_10494:
[----:B------:R-:W-:-:S03]  /*7760*/  UMOV UR4, 0xffffffff ;  /* 0xffffffff00047882 */ /* 0x000fc60000000000 */
[----:B------:R-:W-:Y:S05]  /*7770*/  BRA.DIV UR4, `(.L_x_10507) ;  /* 0x0000012604647947 */ /* 0x000fea000b800000 */
[----:B------:R0:W1:Y:S04]  /*7780*/  SHFL.IDX PT, R0, R25, RZ, 0x1c1f ;  /* 0x001c1fff19007589 */ /* 0x00006800000e0000 */
[----:B------:R0:W0:Y:S04]  /*7790*/  SHFL.IDX PT, R3, R24, RZ, 0x1c1f ;  /* 0x001c1fff18037589 */ /* 0x00002800000e0000 */
[----:B------:R0:W0:Y:S04]  /*77a0*/  SHFL.IDX PT, R4, R27, RZ, 0x1c1f ;  /* 0x001c1fff1b047589 */ /* 0x00002800000e0000 */
[----:B------:R0:W0:Y:S02]  /*77b0*/  SHFL.IDX PT, R14, R26, RZ, 0x1c1f ;  /* 0x001c1fff1a0e7589 */ /* 0x00002400000e0000 */
.L_x_10731:
[----:B------:R-:W5:Y:S01]  /*77c0*/  LDL R8, [R1+0x64] ;  /* 0x0000640001087983 */ /* 0x000f620000100800 */
[----:B------:R-:W-:Y:S01]  /*77d0*/  ULDC UR4, c[0x0][0x448] ;  /* 0x0001120000047ab9 */ /* 0x000fe20000000800 */
[----:B------:R-:W-:Y:S01]  /*77e0*/  BSSY B1, `(.L_x_10508) ;  /* 0x0000019000017945 */ /* 0x000fe20003800000 */
[----:B------:R-:W-:Y:S01]  /*77f0*/  IMAD R5, R90, UR4, RZ ;  /* 0x000000045a057c24 */ /* 0x000fe2000f8e02ff */
[----:B------:R-:W-:Y:S02]  /*7800*/  CS2R R10, SRZ ;  /* 0x00000000000a7805 */ /* 0x000fe4000001ff00 */
[----:B0-----:R-:W-:Y:S02]  /*7810*/  CS2R R24, SRZ ;  /* 0x0000000000187805 */ /* 0x001fe4000001ff00 */
[----:B------:R-:W-:Y:S02]  /*7820*/  CS2R R26, SRZ ;  /* 0x00000000001a7805 */ /* 0x000fe4000001ff00 */
[----:B------:R-:W-:Y:S01]  /*7830*/  ISETP.GE.AND P0, PT, R6, R5, PT ;  /* 0x000000050600720c */ /* 0x000fe20003f06270 */
[----:B------:R-:W-:Y:S01]  /*7840*/  IMAD R5, R33, -0x80, R5 ;  /* 0xffffff8021057824 */ /* 0x000fe200078e0205 */
[----:B-----5:R-:W-:-:S04]  /*7850*/  LEA.HI R7, R8, R8, RZ, 0x1 ;  /* 0x0000000808077211 */ /* 0x020fc800078f08ff */
[----:B------:R-:W-:-:S05]  /*7860*/  LOP3.LUT R7, R7, 0xfffffffe, RZ, 0xc0, !PT ;  /* 0xfffffffe07077812 */ /* 0x000fca00078ec0ff */
[----:B------:R-:W-:Y:S01]  /*7870*/  IMAD.IADD R12, R8, 0x1, -R7 ;  /* 0x00000001080c7824 */ /* 0x000fe200078e0a07 */
[----:B------:R-:W-:-:S04]  /*7880*/  CS2R R8, SRZ ;  /* 0x0000000000087805 */ /* 0x000fc8000001ff00 */
[----:B------:R-:W-:Y:S01]  /*7890*/  SHF.L.U32 R20, R12, 0x1f, RZ ;  /* 0x0000001f0c147819 */ /* 0x000fe200000006ff */
[----:B------:R-:W-:Y:S06]  /*78a0*/  @P0 BRA `(.L_x_10509) ;  /* 0x0000000000300947 */ /* 0x000fec0003800000 */
[----:B------:R-:W-:Y:S01]  /*78b0*/  ULDC UR4, c[0x0][0x3f4] ;  /* 0x0000fd0000047ab9 */ /* 0x000fe20000000800 */
[C---:B------:R-:W-:Y:S01]  /*78c0*/  IMAD.SHL.U32 R15, R16.reuse, 0x2, RZ ;  /* 0x00000002100f7824 */ /* 0x040fe200078e00ff */
[C---:B------:R-:W-:Y:S02]  /*78d0*/  ISETP.GE.AND P2, PT, R16.reuse, UR4, PT ;  /* 0x0000000410007c0c */ /* 0x040fe4000bf46270 */
[----:B------:R-:W-:Y:S02]  /*78e0*/  SHF.L.U64.HI R9, R16, 0x1, R17 ;  /* 0x0000000110097819 */ /* 0x000fe40000010211 */
[-C--:B------:R-:W-:Y:S02]  /*78f0*/  IADD3 R14, P1, R14, R15.reuse, RZ ;  /* 0x0000000f0e0e7210 */ /* 0x080fe40007f3e0ff */
[----:B------:R-:W-:-:S03]  /*7900*/  IADD3 R6, P0, R3, R15, RZ ;  /* 0x0000000f03067210 */ /* 0x000fc60007f1e0ff */
[----:B------:R-:W-:Y:S01]  /*7910*/  IMAD.X R15, R4, 0x1, R9, P1 ;  /* 0x00000001040f7824 */ /* 0x000fe200008e0609 */
[----:B-1----:R-:W-:Y:S02]  /*7920*/  IADD3.X R7, R0, R9, RZ, P0, !PT ;  /* 0x0000000900077210 */ /* 0x002fe400007fe4ff */
[----:B------:R-:W-:Y:S01]  /*7930*/  CS2R R8, SRZ ;  /* 0x0000000000087805 */ /* 0x000fe2000001ff00 */
[----:B------:R-:W-:Y:S06]  /*7940*/  @P2 BRA `(.L_x_10509) ;  /* 0x0000000000082947 */ /* 0x000fec0003800000 */
[----:B------:R0:W5:Y:S04]  /*7950*/  LD.E.128 R8, desc[UR60][R6.64] ;  /* 0x0000003c06087980 */ /* 0x000168000c101d00 */
[----:B------:R0:W5:Y:S02]  /*7960*/  LD.E.128 R24, desc[UR60][R14.64] ;  /* 0x0000003c0e187980 */ /* 0x000164000c101d00 */
.L_x_10509:
[----:B------:R-:W-:Y:S05]  /*7970*/  BSYNC B1 ;  /* 0x0000000000017941 */ /* 0x000fea0003800000 */
.L_x_10508:
[----:B------:R-:W2:Y:S01]  /*7980*/  SYNCS.PHASECHK.TRANS64.TRYWAIT P1, [R19+URZ+0x32400], R20 ;  /* 0x03240014130075a7 */ /* 0x000ea2000802017f */
[----:B-----5:R-:W-:Y:S01]  /*7990*/  IMAD.MOV.U32 R39, RZ, RZ, R8 ;  /* 0x000000ffff277224 */ /* 0x020fe200078e0008 */
[--C-:B------:R-:W-:Y:S01]  /*79a0*/  SHF.R.U64 R43, R8, 0x10, R9.reuse ;  /* 0x00000010082b7819 */ /* 0x100fe20000001209 */
[--C-:B-1----:R-:W-:Y:S01]  /*79b0*/  IMAD.MOV.U32 R0, RZ, RZ, R9.reuse ;  /* 0x000000ffff007224 */ /* 0x102fe200078e0009 */
[----:B------:R-:W-:Y:S01]  /*79c0*/  SHF.R.U32.HI R8, RZ, 0x10, R9 ;  /* 0x00000010ff087819 */ /* 0x000fe20000011609 */
[----:B------:R-:W-:Y:S01]  /*79d0*/  IMAD.MOV.U32 R40, RZ, RZ, R10 ;  /* 0x000000ffff287224 */ /* 0x000fe200078e000a */
[--C-:B------:R-:W-:Y:S01]  /*79e0*/  SHF.R.U64 R44, R10, 0x10, R11.reuse ;  /* 0x000000100a2c7819 */ /* 0x100fe2000000120b */
[--C-:B------:R-:W-:Y:S01]  /*79f0*/  IMAD.MOV.U32 R4, RZ, RZ, R11.reuse ;  /* 0x000000ffff047224 */ /* 0x100fe200078e000b */
[----:B------:R-:W-:Y:S01]  /*7a00*/  SHF.R.U32.HI R9, RZ, 0x10, R11 ;  /* 0x00000010ff097819 */ /* 0x000fe2000001160b */
[----:B0-----:R-:W-:Y:S01]  /*7a10*/  IMAD.MOV.U32 R6, RZ, RZ, R25 ;  /* 0x000000ffff067224 */ /* 0x001fe200078e0019 */
[----:B------:R-:W-:Y:S01]  /*7a20*/  VIMNMX R5, R5, 0x80, PT ;  /* 0x0000008005057848 */ /* 0x000fe20003fe0100 */
[----:B------:R-:W-:Y:S01]  /*7a30*/  IMAD.MOV.U32 R42, RZ, RZ, R26 ;  /* 0x000000ffff2a7224 */ /* 0x000fe200078e001a */
[----:B------:R-:W-:Y:S01]  /*7a40*/  MOV R41, R24 ;  /* 0x0000001800297202 */ /* 0x000fe20000000f00 */
[----:B------:R-:W-:Y:S01]  /*7a50*/  IMAD.MOV.U32 R7, RZ, RZ, R27 ;  /* 0x000000ffff077224 */ /* 0x000fe200078e001b */
[--C-:B----4-:R-:W-:Y:S01]  /*7a60*/  SHF.R.U64 R45, R24, 0x10, R25.reuse ;  /* 0x00000010182d7819 */ /* 0x110fe20000001219 */
[----:B------:R-:W-:Y:S01]  /*7a70*/  VIADD R13, R200, 0x40 ;  /* 0x00000040c80d7836 */ /* 0x000fe20000000000 */
[----:B------:R-:W0:Y:S01]  /*7a80*/  LDC R3, c[0x0][0x3f4] ;  /* 0x0000fd00ff037b82 */ /* 0x000e220000000800 */
[----:B------:R-:W-:Y:S01]  /*7a90*/  SHF.R.U32.HI R10, RZ, 0x10, R25 ;  /* 0x00000010ff0a7819 */ /* 0x000fe20000011619 */
        /* <DEDUP_REMOVED lines=15> */
[----:B--2---:R-:W-:-:S12]  /*7b90*/  @!P1 BRA `(.L_x_10511) ;  /* 0x0000012000cc9947 */ /* 0x004fd80003800000 */
.L_x_10732:
[----:B------:R-:W-:Y:S05]  /*7ba0*/  BSYNC B1 ;  /* 0x0000000000017941 */ /* 0x000fea0003800000 */
.L_x_10510:
[----:B------:R-:W-:Y:S01]  /*7bb0*/  BSSY B1, `(.L_x_10512) ;  /* 0x000005f000017945 */ /* 0x000fe20003800000 */
[----:B------:R-:W-:-:S03]  /*7bc0*/  LOP3.LUT R0, R0, 0x38, RZ, 0xc0, !PT ;  /* 0x0000003800007812 */ /* 0x000fc600078ec0ff */
[----:B------:R-:W-:Y:S05]  /*7bd0*/  @P2 BRA `(.L_x_10513) ;  /* 0x0000000400702947 */ /* 0x000fea0003800000 */
[----:B------:R-:W2:Y:S01]  /*7be0*/  LDL R3, [R1+0x6c] ;  /* 0x00006c0001037983 */ /* 0x000ea20000100800 */
[----:B------:R-:W1:Y:S02]  /*7bf0*/  S2R R4, SR_TID.X ;  /* 0x0000000000047919 */ /* 0x000e640000002100 */
[----:B-1----:R-:W-:-:S04]  /*7c00*/  IADD3 R4, R4, -0x80, RZ ;  /* 0xffffff8004047810 */ /* 0x002fc80007ffe0ff */
[----:B------:R-:W-:-:S04]  /*7c10*/  SHF.R.S32.HI R8, RZ, 0x1f, R4 ;  /* 0x0000001fff087819 */ /* 0x000fc80000011404 */
[----:B------:R-:W-:-:S04]  /*7c20*/  LEA.HI R8, R8, R4, RZ, 0x5 ;  /* 0x0000000408087211 */ /* 0x000fc800078f28ff */
[----:B------:R-:W-:Y:S01]  /*7c30*/  SHF.R.S32.HI R8, RZ, 0x5, R8 ;  /* 0x00000005ff087819 */ /* 0x000fe20000011408 */
[----:B------:R-:W-:Y:S02]  /*7c40*/  HADD2.F32 R28, -RZ, R41.H0_H0 ;  /* 0x20000029ff1c7230 */ /* 0x000fe40000004100 */
[----:B------:R-:W-:Y:S02]  /*7c50*/  HADD2.F32 R26, -RZ, R39.H0_H0 ;  /* 0x20000027ff1a7230 */ /* 0x000fe40000004100 */
[----:B------:R-:W-:Y:S02]  /*7c60*/  HADD2.F32 R29, -RZ, R45.H0_H0 ;  /* 0x2000002dff1d7230 */ /* 0x000fe40000004100 */
[----:B------:R-:W-:Y:S02]  /*7c70*/  HADD2.F32 R27, -RZ, R43.H0_H0 ;  /* 0x2000002bff1b7230 */ /* 0x000fe40000004100 */
[----:B--2---:R-:W-:-:S05]  /*7c80*/  IMAD.SHL.U32 R3, R3, 0x40, RZ ;  /* 0x0000004003037824 */ /* 0x004fca00078e00ff */
[----:B------:R-:W-:-:S04]  /*7c90*/  LOP3.LUT R5, R3, 0x1c0, RZ, 0xc0, !PT ;  /* 0x000001c003057812 */ /* 0x000fc800078ec0ff */
[----:B------:R-:W-:Y:S02]  /*7ca0*/  LOP3.LUT R3, R5, 0x38, R16, 0xf8, !PT ;  /* 0x0000003805037812 */ /* 0x000fe400078ef810 */
[----:B------:R-:W-:-:S04]  /*7cb0*/  SHF.R.U32.HI R6, RZ, 0x3, R5 ;  /* 0x00000003ff067819 */ /* 0x000fc80000011605 */
[----:B------:R-:W-:-:S05]  /*7cc0*/  LOP3.LUT R3, R3, R6, RZ, 0x3c, !PT ;  /* 0x0000000603037212 */ /* 0x000fca00078e3cff */
[----:B------:R-:W-:Y:S01]  /*7cd0*/  IMAD R4, R8, 0x200, R3 ;  /* 0x0000020008047824 */ /* 0x000fe200078e0203 */
[----:B------:R-:W-:-:S05]  /*7ce0*/  LOP3.LUT R3, R6, R0, R5, 0x1e, !PT ;  /* 0x0000000006037212 */ /* 0x000fca00078e1e05 */
[----:B------:R-:W-:-:S04]  /*7cf0*/  IMAD R8, R8, 0x200, R3 ;  /* 0x0000020008087824 */ /* 0x000fc800078e0203 */
[--C-:B------:R-:W-:Y:S02]  /*7d00*/  IMAD R38, R8, 0x2, R19.reuse ;  /* 0x0000000208267824 */ /* 0x100fe400078e0213 */
[----:B------:R-:W-:-:S03]  /*7d10*/  IMAD R37, R4, 0x2, R19 ;  /* 0x0000000204257824 */ /* 0x000fc600078e0213 */
[----:B------:R-:W0:Y:S04]  /*7d20*/  LDS.128 R8, [R38+0x18400] ;  /* 0x0184000026087984 */ /* 0x000e280000000c00 */
[----:B------:R-:W1:Y:S01]  /*7d30*/  LDS.128 R4, [R37+0x18400] ;  /* 0x0184000025047984 */ /* 0x000e620000000c00 */
[----:B0-----:R-:W-:Y:S02]  /*7d40*/  HADD2.F32 R20, -RZ, R8.H0_H0 ;  /* 0x20000008ff147230 */ /* 0x001fe40000004100 */
[----:B-1----:R-:W-:-:S03]  /*7d50*/  HADD2.F32 R3, -RZ, R4.H0_H0 ;  /* 0x20000004ff037230 */ /* 0x002fc60000004100 */
[C---:B------:R-:W-:Y:S01]  /*7d60*/  FMUL.FTZ R32, R20.reuse, R28 ;  /* 0x0000001c14207220 */ /* 0x040fe20000410000 */
[-C--:B------:R-:W-:Y:S01]  /*7d70*/  FMUL.FTZ R20, R20, R26.reuse ;  /* 0x0000001a14147220 */ /* 0x080fe20000410000 */
[----:B------:R-:W-:Y:S02]  /*7d80*/  HADD2.F32 R8, -RZ, R8.H1_H1 ;  /* 0x30000008ff087230 */ /* 0x000fe40000004100 */
[C---:B------:R-:W-:Y:S01]  /*7d90*/  FFMA.FTZ R32, R3.reuse, R26, -R32 ;  /* 0x0000001a03207223 */ /* 0x040fe20000010820 */
[----:B------:R-:W-:Y:S02]  /*7da0*/  HADD2.F32 R21, -RZ, R9.H0_H0 ;  /* 0x20000009ff157230 */ /* 0x000fe40000004100 */
[----:B------:R-:W-:Y:S01]  /*7db0*/  FFMA.FTZ R28, R3, R28, R20 ;  /* 0x0000001c031c7223 */ /* 0x000fe20000010014 */
[----:B------:R-:W-:Y:S02]  /*7dc0*/  HADD2.F32 R26, -RZ, R41.H1_H1 ;  /* 0x30000029ff1a7230 */ /* 0x000fe40000004100 */
[----:B------:R-:W-:-:S02]  /*7dd0*/  HADD2.F32 R20, -RZ, R39.H1_H1 ;  /* 0x30000027ff147230 */ /* 0x000fc40000004100 */
[C---:B------:R-:W-:Y:S01]  /*7de0*/  FMUL.FTZ R31, R8.reuse, R29 ;  /* 0x0000001d081f7220 */ /* 0x040fe20000410000 */
[----:B------:R-:W-:Y:S02]  /*7df0*/  HADD2.F32 R4, -RZ, R4.H1_H1 ;  /* 0x30000004ff047230 */ /* 0x000fe40000004100 */
[-C--:B------:R-:W-:Y:S01]  /*7e00*/  FMUL.FTZ R3, R8, R27.reuse ;  /* 0x0000001b08037220 */ /* 0x080fe20000410000 */
[----:B------:R-:W-:Y:S02]  /*7e10*/  HADD2.F32 R13, -RZ, R5.H0_H0 ;  /* 0x20000005ff0d7230 */ /* 0x000fe40000004100 */
[C---:B------:R-:W-:Y:S01]  /*7e20*/  FMUL.FTZ R34, R21.reuse, R26 ;  /* 0x0000001a15227220 */ /* 0x040fe20000410000 */
[----:B------:R-:W-:Y:S01]  /*7e30*/  FMUL.FTZ R21, R21, R20 ;  /* 0x0000001415157220 */ /* 0x000fe20000410000 */
[C---:B------:R-:W-:Y:S01]  /*7e40*/  FFMA.FTZ R31, R4.reuse, R27, -R31 ;  /* 0x0000001b041f7223 */ /* 0x040fe2000001081f */
[----:B------:R-:W-:Y:S01]  /*7e50*/  FFMA.FTZ R29, R4, R29, R3 ;  /* 0x0000001d041d7223 */ /* 0x000fe20000010003 */
[----:B------:R-:W-:-:S02]  /*7e60*/  HADD2.F32 R9, -RZ, R9.H1_H1 ;  /* 0x30000009ff097230 */ /* 0x000fc40000004100 */
[C---:B------:R-:W-:Y:S01]  /*7e70*/  FFMA.FTZ R34, R13.reuse, R20, -R34 ;  /* 0x000000140d227223 */ /* 0x040fe20000010822 */
[----:B------:R-:W-:Y:S02]  /*7e80*/  HADD2.F32 R8, -RZ, R45.H1_H1 ;  /* 0x3000002dff087230 */ /* 0x000fe40000004100 */
[----:B------:R-:W-:Y:S01]  /*7e90*/  FFMA.FTZ R26, R13, R26, R21 ;  /* 0x0000001a0d1a7223 */ /* 0x000fe20000010015 */
[----:B------:R-:W-:Y:S02]  /*7ea0*/  HADD2.F32 R4, -RZ, R43.H1_H1 ;  /* 0x3000002bff047230 */ /* 0x000fe40000004100 */
[----:B------:R-:W-:Y:S02]  /*7eb0*/  HADD2.F32 R24, -RZ, R10.H0_H0 ;  /* 0x2000000aff187230 */ /* 0x000fe40000004100 */
[----:B------:R-:W-:Y:S02]  /*7ec0*/  HADD2.F32 R13, -RZ, R42.H0_H0 ;  /* 0x2000002aff0d7230 */ /* 0x000fe40000004100 */
[----:B------:R-:W-:-:S02]  /*7ed0*/  HADD2.F32 R3, -RZ, R40.H0_H0 ;  /* 0x20000028ff037230 */ /* 0x000fc40000004100 */
[C---:B------:R-:W-:Y:S01]  /*7ee0*/  FMUL.FTZ R20, R9.reuse, R8 ;  /* 0x0000000809147220 */ /* 0x040fe20000410000 */
[----:B------:R-:W-:Y:S02]  /*7ef0*/  HADD2.F32 R5, -RZ, R5.H1_H1 ;  /* 0x30000005ff057230 */ /* 0x000fe40000004100 */
[----:B------:R-:W-:Y:S01]  /*7f00*/  FMUL.FTZ R36, R9, R4 ;  /* 0x0000000409247220 */ /* 0x000fe20000410000 */
[----:B------:R-:W-:Y:S02]  /*7f10*/  HADD2.F32 R14, -RZ, R6.H0_H0 ;  /* 0x20000006ff0e7230 */ /* 0x000fe40000004100 */
[C---:B------:R-:W-:Y:S01]  /*7f20*/  FMUL.FTZ R35, R24.reuse, R13 ;  /* 0x0000000d18237220 */ /* 0x040fe20000410000 */
[----:B------:R-:W-:Y:S02]  /*7f30*/  HADD2.F32 R10, -RZ, R10.H1_H1 ;  /* 0x3000000aff0a7230 */ /* 0x000fe40000004100 */
[----:B------:R-:W-:Y:S01]  /*7f40*/  FMUL.FTZ R24, R24, R3 ;  /* 0x0000000318187220 */ /* 0x000fe20000410000 */
[----:B------:R-:W-:-:S02]  /*7f50*/  HADD2.F32 R21, -RZ, R46.H0_H0 ;  /* 0x2000002eff157230 */ /* 0x000fc40000004100 */
[----:B------:R-:W-:Y:S02]  /*7f60*/  HADD2.F32 R9, -RZ, R44.H0_H0 ;  /* 0x2000002cff097230 */ /* 0x000fe40000004100 */
[C---:B------:R-:W-:Y:S01]  /*7f70*/  FFMA.FTZ R27, R5.reuse, R4, -R20 ;  /* 0x00000004051b7223 */ /* 0x040fe20000010814 */
[----:B------:R-:W-:Y:S01]  /*7f80*/  FFMA.FTZ R33, R5, R8, R36 ;  /* 0x0000000805217223 */ /* 0x000fe20000010024 */
[----:B------:R-:W-:Y:S01]  /*7f90*/  FFMA.FTZ R35, R14, R3, -R35 ;  /* 0x000000030e237223 */ /* 0x000fe20000010823 */
[----:B------:R-:W-:Y:S02]  /*7fa0*/  HADD2.F32 R6, -RZ, R6.H1_H1 ;  /* 0x30000006ff067230 */ /* 0x000fe40000004100 */
[----:B------:R-:W-:Y:S01]  /*7fb0*/  FMUL.FTZ R5, R10, R21 ;  /* 0x000000150a057220 */ /* 0x000fe20000410000 */
[--C-:B------:R-:W-:Y:S02]  /*7fc0*/  HADD2.F32 R25, -RZ, R11.reuse.H0_H0 ;  /* 0x2000000bff197230 */ /* 0x100fe40000004100 */
[----:B------:R-:W-:Y:S01]  /*7fd0*/  FFMA.FTZ R24, R14, R13, R24 ;  /* 0x0000000d0e187223 */ /* 0x000fe20000010018 */
[----:B------:R-:W-:Y:S01]  /*7fe0*/  FMUL.FTZ R3, R10, R9 ;  /* 0x000000090a037220 */ /* 0x000fe20000410000 */
[----:B------:R-:W-:-:S02]  /*7ff0*/  HADD2.F32 R11, -RZ, R11.H1_H1 ;  /* 0x3000000bff0b7230 */ /* 0x000fc40000004100 */
[----:B------:R-:W-:Y:S02]  /*8000*/  HADD2.F32 R10, -RZ, R42.H1_H1 ;  /* 0x3000002aff0a7230 */ /* 0x000fe40000004100 */
[----:B------:R-:W-:Y:S02]  /*8010*/  HADD2.F32 R14, -RZ, R46.H1_H1 ;  /* 0x3000002eff0e7230 */ /* 0x000fe40000004100 */
[----:B------:R-:W-:Y:S02]  /*8020*/  HADD2.F32 R4, -RZ, R40.H1_H1 ;  /* 0x30000028ff047230 */ /* 0x000fe40000004100 */
[----:B------:R-:W-:Y:S02]  /*8030*/  HADD2.F32 R8, -RZ, R44.H1_H1 ;  /* 0x3000002cff087230 */ /* 0x000fe40000004100 */
[C---:B------:R-:W-:Y:S01]  /*8040*/  FFMA.FTZ R20, R6.reuse, R9, -R5 ;  /* 0x0000000906147223 */ /* 0x040fe20000010805 */
[--C-:B------:R-:W-:Y:S02]  /*8050*/  HADD2.F32 R15, -RZ, R7.reuse.H0_H0 ;  /* 0x20000007ff0f7230 */ /* 0x100fe40000004100 */
        /* <DEDUP_REMOVED lines=20> */
.L_x_10513:
[----:B------:R-:W-:Y:S05]  /*81a0*/  BSYNC B1 ;  /* 0x0000000000017941 */ /* 0x000fea0003800000 */
.L_x_10512:
[----:B------:R-:W-:Y:S05]  /*81b0*/  @P0 BRA `(.L_x_10504) ;  /* 0x0000000400600947 */ /* 0x000fea0003800000 */
[----:B------:R-:W2:Y:S01]  /*81c0*/  LDL R3, [R1+0x58] ;  /* 0x0000580001037983 */ /* 0x000ea20000100800 */
[C---:B-1----:R-:W-:Y:S01]  /*81d0*/  IADD3 R4, R200.reuse, 0x40, RZ ;  /* 0x00000040c8047810 */ /* 0x042fe20007ffe0ff */
[----:B------:R-:W-:Y:S02]  /*81e0*/  VIADD R5, R200, 0x40 ;  /* 0x00000040c8057836 */ /* 0x000fe40000000000 */
[----:B---3--:R-:W3:Y:S02]  /*81f0*/  LDL R47, [R1+0x70] ;  /* 0x00007000012f7983 */ /* 0x008ee40000100800 */
[----:B------:R-:W-:Y:S02]  /*8200*/  IMAD.SHL.U32 R4, R4, 0x40, RZ ;  /* 0x0000004004047824 */ /* 0x000fe400078e00ff */
[----:B------:R-:W-:-:S03]  /*8210*/  IMAD.SHL.U32 R5, R5, 0x40, RZ ;  /* 0x0000004005057824 */ /* 0x000fc600078e00ff */
[----:B------:R-:W-:Y:S02]  /*8220*/  LOP3.LUT R4, R4, 0x1c0, RZ, 0xc0, !PT ;  /* 0x000001c004047812 */ /* 0x000fe400078ec0ff */
[----:B------:R-:W-:Y:S02]  /*8230*/  LOP3.LUT R5, R5, 0x1c0, RZ, 0xc0, !PT ;  /* 0x000001c005057812 */ /* 0x000fe400078ec0ff */
[----:B------:R-:W-:-:S04]  /*8240*/  SHF.R.U32.HI R4, RZ, 0x3, R4 ;  /* 0x00000003ff047819 */ /* 0x000fc80000011604 */
[----:B------:R-:W-:Y:S01]  /*8250*/  LOP3.LUT R0, R4, R0, R5, 0x1e, !PT ;  /* 0x0000000004007212 */ /* 0x000fe200078e1e05 */
[----:B------:R-:W-:Y:S02]  /*8260*/  HADD2.F32 R29, -RZ, R41.H0_H0 ;  /* 0x20000029ff1d7230 */ /* 0x000fe40000004100 */
[----:B------:R-:W-:Y:S02]  /*8270*/  HADD2.F32 R27, -RZ, R39.H0_H0 ;  /* 0x20000027ff1b7230 */ /* 0x000fe40000004100 */
[----:B------:R-:W-:Y:S02]  /*8280*/  HADD2.F32 R32, -RZ, R45.H0_H0 ;  /* 0x2000002dff207230 */ /* 0x000fe40000004100 */
[----:B------:R-:W-:Y:S02]  /*8290*/  HADD2.F32 R28, -RZ, R43.H0_H0 ;  /* 0x2000002bff1c7230 */ /* 0x000fe40000004100 */
[----:B------:R-:W-:Y:S02]  /*82a0*/  HADD2.F32 R31, -RZ, R41.H1_H1 ;  /* 0x30000029ff1f7230 */ /* 0x000fe40000004100 */
[----:B------:R-:W-:-:S02]  /*82b0*/  HADD2.F32 R33, -RZ, R45.H1_H1 ;  /* 0x3000002dff217230 */ /* 0x000fc40000004100 */
[----:B------:R-:W-:Y:S02]  /*82c0*/  HADD2.F32 R38, -RZ, R46.H0_H0 ;  /* 0x2000002eff267230 */ /* 0x000fe40000004100 */
[----:B------:R-:W-:Y:S02]  /*82d0*/  HADD2.F32 R34, -RZ, R40.H0_H0 ;  /* 0x20000028ff227230 */ /* 0x000fe40000004100 */
[--C-:B------:R-:W-:Y:S02]  /*82e0*/  HADD2.F32 R36, -RZ, R42.reuse.H0_H0 ;  /* 0x2000002aff247230 */ /* 0x100fe40000004100 */
[----:B------:R-:W-:Y:S02]  /*82f0*/  HADD2.F32 R35, -RZ, R42.H1_H1 ;  /* 0x3000002aff237230 */ /* 0x000fe40000004100 */
[----:B------:R-:W-:Y:S02]  /*8300*/  HADD2.F32 R37, -RZ, R46.H1_H1 ;  /* 0x3000002eff257230 */ /* 0x000fe40000004100 */
[----:B--2---:R-:W-:-:S04]  /*8310*/  IMAD.IADD R0, R3, 0x1, R0 ;  /* 0x0000000103007824 */ /* 0x004fc800078e0200 */
[----:B------:R-:W-:Y:S01]  /*8320*/  IMAD R0, R0, 0x2, R19 ;  /* 0x0000000200007824 */ /* 0x000fe200078e0213 */
[----:B---3--:R-:W-:Y:S04]  /*8330*/  LDS.128 R4, [R47+0x18400] ;  /* 0x018400002f047984 */ /* 0x008fe80000000c00 */
[----:B------:R-:W0:Y:S02]  /*8340*/  LDS.128 R8, [R0+0x18400] ;  /* 0x0184000000087984 */ /* 0x000e240000000c00 */
[----:B0-----:R-:W-:Y:S02]  /*8350*/  HADD2.F32 R20, -RZ, R8.H0_H0 ;  /* 0x20000008ff147230 */ /* 0x001fe40000004100 */
[----:B------:R-:W-:Y:S02]  /*8360*/  HADD2.F32 R3, -RZ, R4.H0_H0 ;  /* 0x20000004ff037230 */ /* 0x000fe40000004100 */
[----:B------:R-:W-:-:S02]  /*8370*/  HADD2.F32 R8, -RZ, R8.H1_H1 ;  /* 0x30000008ff087230 */ /* 0x000fc40000004100 */
[-C--:B------:R-:W-:Y:S01]  /*8380*/  FMUL.FTZ R26, R29, R20.reuse ;  /* 0x000000141d1a7220 */ /* 0x080fe20000410000 */
[C---:B------:R-:W-:Y:S01]  /*8390*/  FMUL.FTZ R20, R27.reuse, R20 ;  /* 0x000000141b147220 */ /* 0x040fe20000410000 */
[----:B------:R-:W-:Y:S02]  /*83a0*/  HADD2.F32 R21, -RZ, R9.H0_H0 ;  /* 0x20000009ff157230 */ /* 0x000fe40000004100 */
[----:B------:R-:W-:Y:S02]  /*83b0*/  HADD2.F32 R4, -RZ, R4.H1_H1 ;  /* 0x30000004ff047230 */ /* 0x000fe40000004100 */
[-C--:B------:R-:W-:Y:S01]  /*83c0*/  FFMA.FTZ R26, R27, R3.reuse, -R26 ;  /* 0x000000031b1a7223 */ /* 0x080fe2000001081a */
[----:B------:R-:W-:Y:S01]  /*83d0*/  FFMA.FTZ R20, R29, R3, R20 ;  /* 0x000000031d147223 */ /* 0x000fe20000010014 */
[-C--:B------:R-:W-:Y:S01]  /*83e0*/  FMUL.FTZ R27, R32, R8.reuse ;  /* 0x00000008201b7220 */ /* 0x080fe20000410000 */
[----:B------:R-:W-:Y:S02]  /*83f0*/  HADD2.F32 R29, -RZ, R39.H1_H1 ;  /* 0x30000027ff1d7230 */ /* 0x000fe40000004100 */
[----:B------:R-:W-:Y:S01]  /*8400*/  FMUL.FTZ R3, R28, R8 ;  /* 0x000000081c037220 */ /* 0x000fe20000410000 */
[----:B------:R-:W-:-:S02]  /*8410*/  HADD2.F32 R13, -RZ, R5.H0_H0 ;  /* 0x20000005ff0d7230 */ /* 0x000fc40000004100 */
[-C--:B------:R-:W-:Y:S01]  /*8420*/  FMUL.FTZ R8, R31, R21.reuse ;  /* 0x000000151f087220 */ /* 0x080fe20000410000 */
[-C--:B------:R-:W-:Y:S01]  /*8430*/  FFMA.FTZ R27, R28, R4.reuse, -R27 ;  /* 0x000000041c1b7223 */ /* 0x080fe2000001081b */
[----:B------:R-:W-:Y:S02]  /*8440*/  HADD2.F32 R9, -RZ, R9.H1_H1 ;  /* 0x30000009ff097230 */ /* 0x000fe40000004100 */
[C---:B------:R-:W-:Y:S01]  /*8450*/  FMUL.FTZ R28, R29.reuse, R21 ;  /* 0x000000151d1c7220 */ /* 0x040fe20000410000 */
[----:B------:R-:W-:Y:S01]  /*8460*/  FFMA.FTZ R21, R29, R13, -R8 ;  /* 0x0000000d1d157223 */ /* 0x000fe20000010808 */
[----:B------:R-:W-:Y:S02]  /*8470*/  HADD2.F32 R29, -RZ, R43.H1_H1 ;  /* 0x3000002bff1d7230 */ /* 0x000fe40000004100 */
[----:B------:R-:W-:Y:S01]  /*8480*/  FFMA.FTZ R3, R32, R4, R3 ;  /* 0x0000000420037223 */ /* 0x000fe20000010003 */
[----:B------:R-:W-:Y:S02]  /*8490*/  HADD2.F32 R5, -RZ, R5.H1_H1 ;  /* 0x30000005ff057230 */ /* 0x000fe40000004100 */
[----:B------:R-:W-:Y:S01]  /*84a0*/  FMUL.FTZ R4, R33, R9 ;  /* 0x0000000921047220 */ /* 0x000fe20000410000 */
[----:B------:R-:W-:-:S02]  /*84b0*/  HADD2.F32 R24, -RZ, R10.H0_H0 ;  /* 0x2000000aff187230 */ /* 0x000fc40000004100 */
        /* <DEDUP_REMOVED lines=8> */
[----:B------:R-:W-:Y:S01]  /*8540*/  FFMA.FTZ R28, R31, R13, R28 ;  /* 0x0000000d1f1c7223 */ /* 0x000fe2000001001c */
[--C-:B------:R-:W-:Y:S02]  /*8550*/  HADD2.F32 R25, -RZ, R11.reuse.H0_H0 ;  /* 0x2000000bff197230 */ /* 0x100fe40000004100 */
[----:B------:R-:W-:Y:S01]  /*8560*/  FMUL.FTZ R31, R4, R10 ;  /* 0x0000000a041f7220 */ /* 0x000fe20000410000 */
[----:B------:R-:W-:Y:S02]  /*8570*/  HADD2.F32 R11, -RZ, R11.H1_H1 ;  /* 0x3000000bff0b7230 */ /* 0x000fe40000004100 */
[-C--:B------:R-:W-:Y:S01]  /*8580*/  FMUL.FTZ R13, R36, R24.reuse ;  /* 0x00000018240d7220 */ /* 0x080fe20000410000 */
[----:B------:R-:W-:Y:S01]  /*8590*/  FMUL.FTZ R29, R34, R24 ;  /* 0x00000018221d7220 */ /* 0x000fe20000410000 */
[----:B------:R-:W-:Y:S01]  /*85a0*/  FFMA.FTZ R10, R4, R6, -R5 ;  /* 0x00000006040a7223 */ /* 0x000fe20000010805 */
[----:B------:R-:W-:Y:S02]  /*85b0*/  HADD2.F32 R5, -RZ, R40.H1_H1 ;  /* 0x30000028ff057230 */ /* 0x000fe40000004100 */
[----:B------:R-:W-:-:S02]  /*85c0*/  HADD2.F32 R33, -RZ, R44.H1_H1 ;  /* 0x3000002cff217230 */ /* 0x000fc40000004100 */
[-C--:B------:R-:W-:Y:S01]  /*85d0*/  FFMA.FTZ R13, R34, R14.reuse, -R13 ;  /* 0x0000000e220d7223 */ /* 0x080fe2000001080d */
[--C-:B------:R-:W-:Y:S02]  /*85e0*/  HADD2.F32 R15, -RZ, R7.reuse.H0_H0 ;  /* 0x20000007ff0f7230 */ /* 0x100fe40000004100 */
        /* <DEDUP_REMOVED lines=21> */
.L_x_10504:
[----:B------:R-:W-:Y:S05]  /*8740*/  BSYNC B0 ;  /* 0x0000000000007941 */ /* 0x000fea0003800000 */
.L_x_10493:
        /* <DEDUP_REMOVED lines=8> */
.L_x_10490:
[----:B012---:R-:W0:Y:S01]  /*87d0*/  S2R R0, SR_TID.X ;  /* 0x0000000000007919 */ /* 0x007e220000002100 */
[----:B------:R-:W-:Y:S01]  /*87e0*/  ISETP.NE.AND P0, PT, R205, 0x3, PT ;  /* 0x00000003cd00780c */ /* 0x000fe20003f05270 */
[----:B------:R-:W-:Y:S05]  /*87f0*/  WARPSYNC.ALL ;  /* 0x0000000000007948 */ /* 0x000fea0003800000 */
[----:B0-----:R-:W-:-:S04]  /*8800*/  SHF.R.U32.HI R0, RZ, 0x7, R0 ;  /* 0x00000007ff007819 */ /* 0x001fc80000011600 */
[----:B------:R-:W-:-:S05]  /*8810*/  IADD3 R72, R0, 0x8, RZ ;  /* 0x0000000800487810 */ /* 0x000fca0007ffe0ff */
[----:B------:R0:W-:Y:S06]  /*8820*/  BAR.SYNC.DEFER_BLOCKING R72, 0x100 ;  /* 0x000400480000751d */ /* 0x0001ec0000010000 */
[----:B------:R-:W-:Y:S05]  /*8830*/  @!P0 BRA `(.L_x_10514) ;  /* 0x0000000000048947 */ /* 0x000fea0003800000 */
[----:B------:R-:W-:Y:S01]  /*8840*/  BPT.TRAP 0x1 ;  /* 0x000000040000795c */ /* 0x000fe20000300000 */
.L_x_10514:
[----:B------:R-:W-:Y:S01]  /*8850*/  IMAD R3, R201, 0x8, R19 ;  /* 0x00000008c9037824 */ /* 0x000fe200078e0213 */
[----:B------:R-:W-:-:S04]  /*8860*/  SHF.L.U32 R6, R212, 0x1f, RZ ;  /* 0x0000001fd4067819 */ /* 0x000fc800000006ff */
[----:B------:R1:W2:Y:S01]  /*8870*/  SYNCS.PHASECHK.TRANS64.TRYWAIT P1, [R3+URZ+0x32430], R6 ;  /* 0x03243006030075a7 */ /* 0x0002a2000802017f */
[----:B------:R-:W-:Y:S05]  /*8880*/  @!P0 BRA `(.L_x_10515) ;  /* 0x0000000000048947 */ /* 0x000fea0003800000 */
[----:B------:R-:W-:Y:S01]  /*8890*/  BPT.TRAP 0x1 ;  /* 0x000000040000795c */ /* 0x000fe20000300000 */
.L_x_10515:
[----:B------:R-:W-:-:S05]  /*88a0*/  VIADD R0, R19, 0x1c400 ;  /* 0x0001c40013007836 */ /* 0x000fca0000000000 */
[----:B------:R-:W-:-:S04]  /*88b0*/  SHF.R.U32.HI R0, RZ, 0x4, R0 ;  /* 0x00000004ff007819 */ /* 0x000fc80000011600 */
[----:B------:R-:W-:Y:S01]  /*88c0*/  LOP3.LUT R0, R0, 0x3fff, RZ, 0xc0, !PT ;  /* 0x00003fff00007812 */ /* 0x000fe200078ec0ff */
[----:B--2---:R-:W-:Y:S06]  /*88d0*/  @P1 BRA `(.L_x_10516) ;  /* 0x0000000000081947 */ /* 0x004fec0003800000 */
[----:B------:R-:W2:Y:S02]  /*88e0*/  SYNCS.PHASECHK.TRANS64.TRYWAIT P1, [R3+URZ+0x32430], R6 ;  /* 0x03243006030075a7 */ /* 0x000ea4000802017f */
[----:B--2---:R-:W-:Y:S05]  /*88f0*/  @!P1 BRA `(.L_x_10517) ;  /* 0x0000011400889947 */ /* 0x004fea0003800000 */
.L_x_10516:
[----:B------:R-:W-:Y:S01]  /*8900*/  LOP3.LUT R0, R0, 0x10000, RZ, 0xfc, !PT ;  /* 0x0001000000007812 */ /* 0x000fe200078efcff */
[----:B------:R-:W-:Y:S05]  /*8910*/  WARPSYNC.ALL ;  /* 0x0000000000007948 */ /* 0x000fea0003800000 */
[----:B------:R-:W-:Y:S01]  /*8920*/  STL [R1+0x4c], R0 ;  /* 0x00004c0001007387 */ /* 0x000fe20000100800 */
[----:B------:R-:W-:Y:S01]  /*8930*/  IMAD R30, R30, 0x2000, R19 ;  /* 0x000020001e1e7824 */ /* 0x000fe200078e0213 */
[----:B------:R-:W-:Y:S01]  /*8940*/  UMOV UR9, 0x40000040 ;  /* 0x4000004000097882 */ /* 0x000fe20000000000 */
[----:B------:R-:W-:Y:S01]  /*8950*/  IMAD R4, R201, 0x300, R0 ;  /* 0x00000300c9047824 */ /* 0x000fe200078e0200 */
[----:B------:R-:W-:Y:S01]  /*8960*/  MOV R11, UR9 ;  /* 0x00000009000b7c02 */ /* 0x000fe20008000f00 */
[----:B------:R-:W-:Y:S01]  /*8970*/  IMAD.MOV.U32 R5, RZ, RZ, 0x40000040 ;  /* 0x40000040ff057424 */ /* 0x000fe200078e00ff */
[----:B------:R-:W-:Y:S01]  /*8980*/  R2UR UR4, R30 ;  /* 0x000000001e0472ca */ /* 0x000fe200000e0000 */
[C---:B------:R-:W-:Y:S01]  /*8990*/  VIADD R8, R4.reuse, 0x2 ;  /* 0x0000000204087836 */ /* 0x040fe20000000000 */
[----:B------:R-:W-:Y:S01]  /*89a0*/  R2UR UR10, R4 ;  /* 0x00000000040a72ca */ /* 0x000fe200000e0000 */
[----:B---345:R-:W-:Y:S01]  /*89b0*/  WARPGROUP.ARRIVE ;  /* 0x00000000000079c5 */ /* 0x038fe20000000000 */
[----:B------:R-:W-:Y:S01]  /*89c0*/  R2UR UR11, R5 ;  /* 0x00000000050b72ca */ /* 0x000fe200000e0000 */
[----:B------:R-:W-:Y:S01]  /*89d0*/  IMAD.MOV.U32 R9, RZ, RZ, 0x40000040 ;  /* 0x40000040ff097424 */ /* 0x000fe200078e00ff */
[----:B------:R-:W-:Y:S01]  /*89e0*/  SHF.L.U32 R12, R12, 0x1f, RZ ;  /* 0x0000001f0c0c7819 */ /* 0x000fe200000006ff */
[----:B------:R-:W-:Y:S01]  /*89f0*/  IMAD.MOV.U32 R5, RZ, RZ, 0x40000040 ;  /* 0x40000040ff057424 */ /* 0x000fe200078e00ff */
[----:B------:R-:W-:Y:S05]  /*8a00*/  BSSY B0, `(.L_x_10518) ;  /* 0x0000030000007945 */ /* 0x000fea0003800000 */
[----:B------:R-:W-:-:S04]  /*8a10*/  UIADD3 UR5, UR4, 0x18400, URZ ;  /* 0x0001840004057890 */ /* 0x000fc8000fffe03f */
[----:B------:R-:W-:-:S04]  /*8a20*/  USHF.R.U32.HI UR5, URZ, 0x4, UR5 ;  /* 0x000000043f057899 */ /* 0x000fc80008011605 */
[----:B------:R-:W-:-:S04]  /*8a30*/  ULOP3.LUT UR5, UR5, 0x3fff, URZ, 0xc0, !UPT ;  /* 0x00003fff05057892 */ /* 0x000fc8000f8ec03f */
[----:B------:R-:W-:-:S04]  /*8a40*/  ULOP3.LUT UR6, UR5, 0x10000, URZ, 0xfc, !UPT ;  /* 0x0001000005067892 */ /* 0x000fc8000f8efc3f */
[----:B------:R-:W-:-:S03]  /*8a50*/  UIADD3 UR5, UR6, 0x2, URZ ;  /* 0x0000000206057890 */ /* 0x000fc6000fffe03f */
[----:B------:R-:W-:Y:S02]  /*8a60*/  UMOV UR8, UR6 ;  /* 0x0000000600087c82 */ /* 0x000fe40008000000 */
[----:B------:R-:W-:Y:S01]  /*8a70*/  HGMMA.64x96x16.F32 R24, gdesc[UR8], RZ, !UPT, gsb0 ;  /* 0x01600000081879f0 */ /* 0x000fe2000c0008ff */
[----:B------:R-:W-:Y:S01]  /*8a80*/  R2UR UR10, R8 ;  /* 0x00000000080a72ca */ /* 0x000fe200000e0000 */
[----:B------:R-:W-:Y:S01]  /*8a90*/  IMAD.U32 R10, RZ, RZ, UR8 ;  /* 0x00000008ff0a7e24 */ /* 0x000fe2000f8e00ff */
[----:B------:R-:W-:Y:S01]  /*8aa0*/  R2UR UR11, R9 ;  /* 0x00000000090b72ca */ /* 0x000fe200000e0000 */
[----:B------:R-:W-:Y:S01]  /*8ab0*/  UMOV UR8, UR5 ;  /* 0x0000000500087c82 */ /* 0x000fe20008000000 */
[----:B------:R-:W-:Y:S01]  /*8ac0*/  UMOV UR9, 0x40000040 ;  /* 0x4000004000097882 */ /* 0x000fe20000000000 */
[C---:B------:R-:W-:Y:S01]  /*8ad0*/  VIADD R8, R4.reuse, 0x4 ;  /* 0x0000000404087836 */ /* 0x040fe20000000000 */
[----:B------:R-:W-:Y:S01]  /*8ae0*/  MOV R9, 0x40000040 ;  /* 0x4000004000097802 */ /* 0x000fe20000000f00 */
[----:B------:R-:W-:Y:S01]  /*8af0*/  UIADD3 UR5, UR6, 0x4, URZ ;  /* 0x0000000406057890 */ /* 0x000fe2000fffe03f */
[----:B------:R3:W-:Y:S01]  /*8b00*/  STL.64 [R1+0x40], R10 ;  /* 0x0000400a01007387 */ /* 0x0007e20000100a00 */
[----:B------:R-:W-:-:S02]  /*8b10*/  VIADD R4, R4, 0x6 ;  /* 0x0000000604047836 */ /* 0x000fc40000000000 */
[----:B---3--:R-:W-:Y:S02]  /*8b20*/  IMAD.U32 R10, RZ, RZ, UR8 ;  /* 0x00000008ff0a7e24 */ /* 0x008fe4000f8e00ff */
        /* <DEDUP_REMOVED lines=9> */
[----:B------:R-:W-:Y:S01]  /*8bc0*/  UIADD3 UR5, UR6, 0x6, URZ ;  /* 0x0000000606057890 */ /* 0x000fe2000fffe03f */
[----:B------:R-:W-:Y:S02]  /*8bd0*/  IMAD.U32 R8, RZ, RZ, UR8 ;  /* 0x00000008ff087e24 */ /* 0x000fe4000f8e00ff */
        /* <DEDUP_REMOVED lines=9> */
[----:B------:R-:W-:Y:S01]  /*8c70*/  IMAD.U32 R4, RZ, RZ, UR8 ;  /* 0x00000008ff047e24 */ /* 0x000fe2000f8e00ff */
[----:B------:R-:W-:-:S05]  /*8c80*/  MOV R5, UR9 ;  /* 0x0000000900057c02 */ /* 0x000fca0008000f00 */
[----:B------:R3:W-:Y:S01]  /*8c90*/  STL.64 [R1+0x28], R4 ;  /* 0x0000280401007387 */ /* 0x0007e20000100a00 */
[----:B------:R-:W-:Y:S02]  /*8ca0*/  WARPGROUP.DEPBAR.LE gsb0, 0x0 ;  /* 0x00008000000079c5 */ /* 0x000fe40000010000 */
[----:B------:R-:W-:-:S06]  /*8cb0*/  WARPGROUP.ARRIVE ;  /* 0x00000000000079c5 */ /* 0x000fcc0000000000 */
[----:B------:R-:W-:Y:S03]  /*8cc0*/  HGMMA.64x96x16.F32 R24, gdesc[UR8], R24, gsb0 ;  /* 0x01600000081879f0 */ /* 0x000fe60008000818 */
[----:B------:R-:W-:Y:S02]  /*8cd0*/  WARPGROUP.DEPBAR.LE gsb0, 0x0 ;  /* 0x00008000000079c5 */ /* 0x000fe40000010000 */
[----:B------:R-:W4:Y:S02]  /*8ce0*/  SYNCS.PHASECHK.TRANS64.TRYWAIT P1, [R19+URZ+0x32410], R12 ;  /* 0x0324100c130075a7 */ /* 0x000f24000802017f */
[----:B---34-:R-:W-:Y:S05]  /*8cf0*/  @!P1 BRA `(.L_x_10519) ;  /* 0x00000110009c9947 */ /* 0x018fea0003800000 */
.L_x_10733:
[----:B------:R-:W-:Y:S05]  /*8d00*/  BSYNC B0 ;  /* 0x0000000000007941 */ /* 0x000fea0003800000 */
.L_x_10518:
[----:B------:R-:W-:Y:S05]  /*8d10*/  @!P0 BRA `(.L_x_10520) ;  /* 0x0000000000048947 */ /* 0x000fea0003800000 */
[----:B------:R-:W-:Y:S01]  /*8d20*/  BPT.TRAP 0x1 ;  /* 0x000000040000795c */ /* 0x000fe20000300000 */
.L_x_10520:
[----:B------:R4:W0:Y:S01]  /*8d30*/  SYNCS.PHASECHK.TRANS64.TRYWAIT P1, [R3+URZ+0x32450], R6 ;  /* 0x03245006030075a7 */ /* 0x000822000802017f */
[----:B------:R-:W-:Y:S05]  /*8d40*/  @!P0 BRA `(.L_x_10521) ;  /* 0x0000000000048947 */ /* 0x000fea0003800000 */
[----:B------:R-:W-:Y:S01]  /*8d50*/  BPT.TRAP 0x1 ;  /* 0x000000040000795c */ /* 0x000fe20000300000 */
.L_x_10521:
[----:B0-----:R-:W-:Y:S05]  /*8d60*/  @P1 BRA `(.L_x_10522) ;  /* 0x0000000000081947 */ /* 0x001fea0003800000 */
[----:B------:R-:W0:Y:S02]  /*8d70*/  SYNCS.PHASECHK.TRANS64.TRYWAIT P1, [R3+URZ+0x32450], R6 ;  /* 0x03245006030075a7 */ /* 0x000e24000802017f */
[----:B0-----:R-:W-:Y:S05]  /*8d80*/  @!P1 BRA `(.L_x_10523) ;  /* 0x00000110008c9947 */ /* 0x001fea0003800000 */
.L_x_10522:
[----:B------:R-:W-:Y:S05]  /*8d90*/  WARPSYNC.ALL ;  /* 0x0000000000007948 */ /* 0x000fea0003800000 */
[----:B------:R-:W-:Y:S01]  /*8da0*/  VIADD R219, R19, 0x400 ;  /* 0x0000040013db7836 */ /* 0x000fe20000000000 */
[----:B------:R-:W-:Y:S01]  /*8db0*/  UIADD3 UR4, UR4, 0x22400, URZ ;  /* 0x0002240004047890 */ /* 0x000fe2000fffe03f */
[----:B------:R-:W-:Y:S01]  /*8dc0*/  IMAD.MOV.U32 R5, RZ, RZ, 0x40000040 ;  /* 0x40000040ff057424 */ /* 0x000fe200078e00ff */
[----:B------:R-:W-:Y:S01]  /*8dd0*/  WARPGROUP.ARRIVE ;  /* 0x00000000000079c5 */ /* 0x000fe20000000000 */
[----:B------:R-:W-:Y:S01]  /*8de0*/  UMOV UR9, 0x40000040 ;  /* 0x4000004000097882 */ /* 0x000fe20000000000 */
[----:B------:R-:W-:Y:S01]  /*8df0*/  SHF.R.U32.HI R219, RZ, 0x4, R219 ;  /* 0x00000004ffdb7819 */ /* 0x000fe200000116db */
[----:B------:R-:W-:Y:S01]  /*8e00*/  USHF.R.U32.HI UR4, URZ, 0x4, UR4 ;  /* 0x000000043f047899 */ /* 0x000fe20008011604 */
[----:B------:R-:W-:Y:S01]  /*8e10*/  R2UR UR11, R5 ;  /* 0x00000000050b72ca */ /* 0x000fe200000e0000 */
[----:B------:R-:W-:Y:S01]  /*8e20*/  IMAD.U32 R9, RZ, RZ, UR9 ;  /* 0x00000009ff097e24 */ /* 0x000fe2000f8e00ff */
[----:B------:R-:W-:Y:S01]  /*8e30*/  LOP3.LUT R219, R219, 0x3fff, RZ, 0xc0, !PT ;  /* 0x00003fffdbdb7812 */ /* 0x000fe200078ec0ff */
[----:B------:R-:W-:Y:S01]  /*8e40*/  ULOP3.LUT UR4, UR4, 0x3fff, URZ, 0xc0, !UPT ;  /* 0x00003fff04047892 */ /* 0x000fe2000f8ec03f */
[----:B------:R-:W-:Y:S01]  /*8e50*/  MOV R7, 0x40000040 ;  /* 0x4000004000077802 */ /* 0x000fe20000000f00 */
[----:B------:R-:W-:Y:S01]  /*8e60*/  UMOV UR57, 0x40000040 ;  /* 0x4000004000397882 */ /* 0x000fe20000000000 */
[----:B------:R-:W-:Y:S01]  /*8e70*/  LOP3.LUT R0, R219, 0x10000, RZ, 0xfc, !PT ;  /* 0x00010000db007812 */ /* 0x000fe200078efcff */
[----:B------:R-:W-:Y:S01]  /*8e80*/  ULOP3.LUT UR4, UR4, 0x10000, URZ, 0xfc, !UPT ;  /* 0x0001000004047892 */ /* 0x000fe2000f8efc3f */
[----:B------:R-:W-:Y:S01]  /*8e90*/  IMAD.MOV.U32 R5, RZ, RZ, 0x40000040 ;  /* 0x40000040ff057424 */ /* 0x000fe200078e00ff */
[----:B------:R-:W-:Y:S01]  /*8ea0*/  UMOV UR53, 0x40000040 ;  /* 0x4000004000357882 */ /* 0x000fe20000000000 */
[----:B------:R-:W-:Y:S01]  /*8eb0*/  UMOV UR49, 0x40000040 ;  /* 0x4000004000317882 */ /* 0x000fe20000000000 */
[----:B------:R-:W-:Y:S01]  /*8ec0*/  IMAD R4, R201, 0xc00, R0 ;  /* 0x00000c00c9047824 */ /* 0x000fe200078e0200 */
[----:B------:R-:W-:Y:S01]  /*8ed0*/  UIADD3 UR5, UR4, 0x2, URZ ;  /* 0x0000000204057890 */ /* 0x000fe2000fffe03f */
[----:B------:R0:W-:Y:S01]  /*8ee0*/  STL [R1+0x50], R0 ;  /* 0x0000500001007387 */ /* 0x0001e20000100800 */
[----:B------:R-:W-:Y:S01]  /*8ef0*/  UMOV UR8, UR4 ;  /* 0x0000000400087c82 */ /* 0x000fe20008000000 */
[C---:B-12-4-:R-:W-:Y:S01]  /*8f00*/  VIADD R6, R4.reuse, 0x2 ;  /* 0x0000000204067836 */ /* 0x056fe20000000000 */
[----:B------:R-:W-:Y:S01]  /*8f10*/  R2UR UR10, R4 ;  /* 0x00000000040a72ca */ /* 0x000fe200000e0000 */
[----:B------:R-:W-:Y:S01]  /*8f20*/  IMAD.U32 R8, RZ, RZ, UR8 ;  /* 0x00000008ff087e24 */ /* 0x000fe2000f8e00ff */
[----:B------:R-:W-:Y:S01]  /*8f30*/  UIADD3 UR56, UR4, 0x804, URZ ;  /* 0x0000080404387890 */ /* 0x000fe2000fffe03f */
[----:B------:R-:W-:Y:S01]  /*8f40*/  R2UR UR39, R5 ;  /* 0x00000000052772ca */ /* 0x000fe200000e0000 */
[----:B------:R-:W-:-:S02]  /*8f50*/  UIADD3 UR52, UR4, 0x806, URZ ;  /* 0x0000080604347890 */ /* 0x000fc4000fffe03f */
[----:B------:R1:W-:Y:S01]  /*8f60*/  STL.64 [R1+0x20], R8 ;  /* 0x0000200801007387 */ /* 0x0003e20000100a00 */
[----:B------:R-:W-:Y:S02]  /*8f70*/  UIADD3 UR48, UR4, 0xc00, URZ ;  /* 0x00000c0004307890 */ /* 0x000fe4000fffe03f */
[----:B------:R-:W-:Y:S01]  /*8f80*/  UIADD3 UR44, UR4, 0xc02, URZ ;  /* 0x00000c02042c7890 */ /* 0x000fe2000fffe03f */
[----:B0-----:R-:W0:Y:S01]  /*8f90*/  S2R R0, SR_TID.X ;  /* 0x0000000000007919 */ /* 0x001e220000002100 */
[----:B------:R-:W-:Y:S01]  /*8fa0*/  UMOV UR45, 0x40000040 ;  /* 0x40000040002d7882 */ /* 0x000fe20000000000 */
[----:B------:R-:W-:Y:S01]  /*8fb0*/  UIADD3 UR40, UR4, 0xc04, URZ ;  /* 0x00000c0404287890 */ /* 0x000fe2000fffe03f */
        /* <DEDUP_REMOVED lines=8> */
[----:B------:R-:W-:Y:S01]  /*9040*/  UMOV UR41, 0x40000040 ;  /* 0x4000004000297882 */ /* 0x000fe20000000000 */
[----:B-1----:R-:W-:Y:S01]  /*9050*/  IMAD.U32 R8, RZ, RZ, UR8 ;  /* 0x00000008ff087e24 */ /* 0x002fe2000f8e00ff */
[----:B------:R-:W-:Y:S01]  /*9060*/  UIADD3 UR36, UR4, 0xc06, URZ ;  /* 0x00000c0604247890 */ /* 0x000fe2000fffe03f */
[----:B------:R-:W-:Y:S01]  /*9070*/  IMAD.U32 R9, RZ, RZ, UR9 ;  /* 0x00000009ff097e24 */ /* 0x000fe2000f8e00ff */
[----:B------:R-:W-:-:S04]  /*9080*/  UMOV UR37, 0x40000040 ;  /* 0x4000004000257882 */ /* 0x000fc80000000000 */
[----:B------:R1:W-:Y:S01]  /*9090*/  STL.64 [R1+0x18], R8 ;  /* 0x0000180801007387 */ /* 0x0003e20000100a00 */
[----:B0-----:R-:W-:-:S04]  /*90a0*/  SHF.R.U32.HI R0, RZ, 0x7, R0 ;  /* 0x00000007ff007819 */ /* 0x001fc80000011600 */
[----:B------:R-:W-:Y:S01]  /*90b0*/  IADD3 R0, -R0, 0xb, RZ ;  /* 0x0000000b00007810 */ /* 0x000fe20007ffe1ff */
        /* <DEDUP_REMOVED lines=10> */
[----:B-1----:R-:W-:Y:S01]  /*9160*/  MOV R9, UR9 ;  /* 0x0000000900097c02 */ /* 0x002fe20008000f00 */
        /* <DEDUP_REMOVED lines=24> */
[----:B------:R-:W-:Y:S02]  /*92f0*/  IMAD.MOV.U32 R7, RZ, RZ, 0x40000040 ;  /* 0x40000040ff077424 */ /* 0x000fe400078e00ff */
[----:B0-----:R-:W-:Y:S02]  /*9300*/  IMAD.U32 R8, RZ, RZ, UR8 ;  /* 0x00000008ff087e24 */ /* 0x001fe4000f8e00ff */
[----:B------:R-:W-:-:S05]  /*9310*/  IMAD.U32 R9, RZ, RZ, UR9 ;  /* 0x00000009ff097e24 */ /* 0x000fca000f8e00ff */
[----:B------:R0:W-:Y:S01]  /*9320*/  STL.64 [R1], R8 ;  /* 0x0000000801007387 */ /* 0x0001e20000100a00 */
        /* <DEDUP_REMOVED lines=10> */
[----:B------:R-:W-:Y:S01]  /*93d0*/  MOV R229, UR9 ;  /* 0x0000000900e57c02 */ /* 0x000fe20008000f00 */
[----:B------:R-:W-:Y:S01]  /*93e0*/  IMAD.U32 R228, RZ, RZ, UR8 ;  /* 0x00000008ffe47e24 */ /* 0x000fe2000f8e00ff */
[----:B------:R-:W-:-:S02]  /*93f0*/  WARPGROUP.DEPBAR.LE gsb0, 0x0 ;  /* 0x00008000000079c5 */ /* 0x000fc40000010000 */
        /* <DEDUP_REMOVED lines=9> */
[----:B------:R-:W-:Y:S02]  /*9490*/  IMAD.U32 R226, RZ, RZ, UR8 ;  /* 0x00000008ffe27e24 */ /* 0x000fe4000f8e00ff */
        /* <DEDUP_REMOVED lines=34> */
[----:B------:R-:W-:Y:S02]  /*96c0*/  IMAD.U32 R220, RZ, RZ, UR8 ;  /* 0x00000008ffdc7e24 */ /* 0x000fe4000f8e00ff */
[----:B------:R-:W-:Y:S01]  /*96d0*/  IMAD.U32 R221, RZ, RZ, UR9 ;  /* 0x00000009ffdd7e24 */ /* 0x000fe2000f8e00ff */
[----:B------:R-:W-:Y:S01]  /*96e0*/  R2UR UR58, R6 ;  /* 0x00000000063a72ca */ /* 0x000fe200000e0000 */
[----:B------:R-:W-:Y:S01]  /*96f0*/  VIADD R6, R4, 0x606 ;  /* 0x0000060604067836 */ /* 0x000fe20000000000 */
[----:B------:R-:W-:Y:S01]  /*9700*/  R2UR UR59, R7 ;  /* 0x00000000073b72ca */ /* 0x000fe200000e0000 */
[----:B------:R-:W-:-:S03]  /*9710*/  IMAD.MOV.U32 R7, RZ, RZ, 0x40000040 ;  /* 0x40000040ff077424 */ /* 0x000fc600078e00ff */
        /* <DEDUP_REMOVED lines=41> */
.L_x_10524:
[----:B------:R-:W2:Y:S01]  /*99b0*/  LDL R13, [R1+0x78] ;  /* 0x00007800010d7983 */ /* 0x000ea20000100800 */
[----:B------:R-:W-:Y:S01]  /*99c0*/  ULDC UR4, c[0x0][0xad0] ;  /* 0x0002b40000047ab9 */ /* 0x000fe20000000800 */
[----:B---3--:R-:W-:Y:S02]  /*99d0*/  IMAD R12, R189, -0x60, R187 ;  /* 0xffffffa0bd0c7824 */ /* 0x008fe400078e02bb */
[----:B------:R-:W-:Y:S01]  /*99e0*/  FMUL.FTZ R24, R24, UR4 ;  /* 0x0000000418187c20 */ /* 0x000fe20008410000 */
[----:B------:R-:W-:Y:S01]  /*99f0*/  FMUL.FTZ R25, R25, UR4 ;  /* 0x0000000419197c20 */ /* 0x000fe20008410000 */
[----:B------:R-:W-:Y:S01]  /*9a00*/  FMUL.FTZ R28, R28, UR4 ;  /* 0x000000041c1c7c20 */ /* 0x000fe20008410000 */
[----:B------:R-:W-:Y:S01]  /*9a10*/  FMUL.FTZ R29, R29, UR4 ;  /* 0x000000041d1d7c20 */ /* 0x000fe20008410000 */
[----:B------:R-:W1:Y:S01]  /*9a20*/  MUFU.TANH R5, R24 ;  /* 0x0000001800057308 */ /* 0x000e620000002400 */
[----:B------:R-:W-:Y:S02]  /*9a30*/  VIADD R12, R12, 0x60 ;  /* 0x000000600c0c7836 */ /* 0x000fe40000000000 */
        /* <DEDUP_REMOVED lines=50> */
[----:B------:R-:W-:Y:S01]  /*9d60*/  ULDC UR4, c[0x0][0xa80] ;  /* 0x0002a00000047ab9 */ /* 0x000fe20000000800 */
[----:B------:R-:W5:Y:S01]  /*9d70*/  S2R R190, SR_CgaCtaId ;  /* 0x0000000000be7919 */ /* 0x000f620000008800 */
[----:B------:R-:W-:-:S02]  /*9d80*/  LOP3.LUT R219, R219, 0x3000000, RZ, 0xfc, !PT ;  /* 0x03000000dbdb7812 */ /* 0x000fc400078efcff */
[----:B------:R-:W5:Y:S08]  /*9d90*/  MUFU.TANH R33, R33 ;  /* 0x0000002100217308 */ /* 0x000f700000002400 */
[----:B------:R-:W5:Y:S08]  /*9da0*/  MUFU.TANH R30, R30 ;  /* 0x0000001e001e7308 */ /* 0x000f700000002400 */
[----:B------:R-:W5:Y:S08]  /*9db0*/  MUFU.TANH R31, R31 ;  /* 0x0000001f001f7308 */ /* 0x000f700000002400 */
[----:B------:R-:W5:Y:S08]  /*9dc0*/  MUFU.TANH R6, R36 ;  /* 0x0000002400067308 */ /* 0x000f700000002400 */
[----:B------:R5:W-:Y:S08]  /*9dd0*/  MUFU.TANH R28, R38 ;  /* 0x00000026001c7308 */ /* 0x000bf00000002400 */
[----:B------:R-:W5:Y:S08]  /*9de0*/  MUFU.TANH R37, R37 ;  /* 0x0000002500257308 */ /* 0x000f700000002400 */
        /* <DEDUP_REMOVED lines=8> */
[----:B0-----:R-:W0:Y:S08]  /*9e70*/  MUFU.TANH R8, R48 ;  /* 0x0000003000087308 */ /* 0x001e300000002400 */
        /* <DEDUP_REMOVED lines=14> */
[----:B------:R-:W-:Y:S01]  /*9f60*/  MUFU.TANH R60, R60 ;  /* 0x0000003c003c7308 */ /* 0x000fe20000002400 */
[----:B--2---:R-:W-:-:S07]  /*9f70*/  IMAD R12, R13, -0x2, R12 ;  /* 0xfffffffe0d0c7824 */ /* 0x004fce00078e020c */
[----:B------:R-:W2:Y:S01]  /*9f80*/  MUFU.TANH R62, R62 ;  /* 0x0000003e003e7308 */ /* 0x000ea20000002400 */
[C---:B------:R-:W-:Y:S02]  /*9f90*/  ISETP.GT.AND P4, PT, R12.reuse, RZ, PT ;  /* 0x000000ff0c00720c */ /* 0x040fe40003f84270 */
[C---:B------:R-:W-:Y:S02]  /*9fa0*/  ISETP.GT.AND P1, PT, R12.reuse, 0x1, PT ;  /* 0x000000010c00780c */ /* 0x040fe40003f24270 */
[C---:B------:R-:W-:Y:S02]  /*9fb0*/  ISETP.GT.AND P3, PT, R12.reuse, 0x8, PT ;  /* 0x000000080c00780c */ /* 0x040fe40003f64270 */
[----:B-1----:R-:W-:Y:S01]  /*9fc0*/  FSEL R5, R5, -INF , P4 ;  /* 0xff80000005057808 */ /* 0x002fe20002000000 */
[----:B------:R-:W1:Y:S01]  /*9fd0*/  MUFU.TANH R61, R61 ;  /* 0x0000003d003d7308 */ /* 0x000e620000002400 */
[----:B---3--:R-:W-:Y:S02]  /*9fe0*/  FSEL R7, R7, -INF , P1 ;  /* 0xff80000007077808 */ /* 0x008fe40000800000 */
[----:B------:R-:W-:-:S02]  /*9ff0*/  ISETP.GT.AND P2, PT, R12, 0x9, PT ;  /* 0x000000090c00780c */ /* 0x000fc40003f44270 */
[----:B----4-:R-:W-:Y:S02]  /*a000*/  FSEL R21, R21, -INF , P3 ;  /* 0xff80000015157808 */ /* 0x010fe40001800000 */
[----:B-----5:R-:W-:Y:S01]  /*a010*/  FMNMX.FTZ R38, R5, R7, !PT ;  /* 0x0000000705267209 */ /* 0x020fe20007810000 */
[----:B------:R-:W3:Y:S01]  /*a020*/  MUFU.TANH R64, R64 ;  /* 0x0000004000407308 */ /* 0x000ee20000002400 */
[----:B------:R-:W-:Y:S02]  /*a030*/  ISETP.GT.AND P5, PT, R12, 0x10, PT ;  /* 0x000000100c00780c */ /* 0x000fe40003fa4270 */
[----:B------:R-:W-:Y:S02]  /*a040*/  FSEL R25, R29, -INF , P2 ;  /* 0xff8000001d197808 */ /* 0x000fe40001000000 */
[----:B------:R-:W-:Y:S02]  /*a050*/  FMNMX.FTZ R38, R21, R38, !PT ;  /* 0x0000002615267209 */ /* 0x000fe40007810000 */
[----:B------:R-:W-:Y:S01]  /*a060*/  FSEL R4, R4, -INF , P4 ;  /* 0xff80000004047808 */ /* 0x000fe20002000000 */
[----:B------:R-:W4:Y:S01]  /*a070*/  MUFU.TANH R65, R65 ;  /* 0x0000004100417308 */ /* 0x000f220000002400 */
[----:B------:R-:W-:-:S02]  /*a080*/  FSEL R24, R27, -INF , P1 ;  /* 0xff8000001b187808 */ /* 0x000fc40000800000 */
[----:B------:R-:W-:Y:S02]  /*a090*/  ISETP.GT.AND P4, PT, R12, 0x11, PT ;  /* 0x000000110c00780c */ /* 0x000fe40003f84270 */
[----:B------:R-:W-:Y:S02]  /*a0a0*/  FSEL R27, R32, -INF , P5 ;  /* 0xff800000201b7808 */ /* 0x000fe40002800000 */
[----:B------:R-:W-:Y:S01]  /*a0b0*/  FMNMX.FTZ R38, R25, R38, !PT ;  /* 0x0000002619267209 */ /* 0x000fe20007810000 */
[----:B------:R-:W5:Y:S01]  /*a0c0*/  MUFU.TANH R68, R68 ;  /* 0x0000004400447308 */ /* 0x000f620000002400 */
[----:B------:R-:W-:Y:S02]  /*a0d0*/  ISETP.GT.AND P1, PT, R12, 0x18, PT ;  /* 0x000000180c00780c */ /* 0x000fe40003f24270 */
[----:B------:R-:W-:Y:S02]  /*a0e0*/  FSEL R29, R33, -INF , P4 ;  /* 0xff800000211d7808 */ /* 0x000fe40002000000 */
[----:B------:R-:W-:-:S02]  /*a0f0*/  FMNMX.FTZ R38, R27, R38, !PT ;  /* 0x000000261b267209 */ /* 0x000fc40007810000 */
[----:B------:R-:W-:Y:S01]  /*a100*/  FSEL R30, R30, -INF , P3 ;  /* 0xff8000001e1e7808 */ /* 0x000fe20001800000 */
[----:B------:R-:W5:Y:S01]  /*a110*/  MUFU.TANH R69, R69 ;  /* 0x0000004500457308 */ /* 0x000f620000002400 */
[----:B------:R-:W-:Y:S02]  /*a120*/  FSEL R36, R31, -INF , P2 ;  /* 0xff8000001f247808 */ /* 0x000fe40001000000 */
[----:B------:R-:W-:Y:S02]  /*a130*/  ISETP.GT.AND P3, PT, R12, 0x19, PT ;  /* 0x000000190c00780c */ /* 0x000fe40003f64270 */
[----:B------:R-:W-:Y:S02]  /*a140*/  FSEL R31, R6, -INF , P1 ;  /* 0xff800000061f7808 */ /* 0x000fe40000800000 */
[----:B------:R-:W-:Y:S01]  /*a150*/  FMNMX.FTZ R38, R29, R38, !PT ;  /* 0x000000261d267209 */ /* 0x000fe20007810000 */
[----:B------:R-:W5:Y:S01]  /*a160*/  MUFU.TANH R63, R63 ;  /* 0x0000003f003f7308 */ /* 0x000f620000002400 */
[----:B------:R-:W-:-:S02]  /*a170*/  ISETP.GT.AND P2, PT, R12, 0x20, PT ;  /* 0x000000200c00780c */ /* 0x000fc40003f44270 */
[----:B------:R-:W-:Y:S02]  /*a180*/  FSEL R33, R37, -INF , P3 ;  /* 0xff80000025217808 */ /* 0x000fe40001800000 */
[----:B------:R-:W-:Y:S02]  /*a190*/  FMNMX.FTZ R38, R31, R38, !PT ;  /* 0x000000261f267209 */ /* 0x000fe40007810000 */
[----:B------:R-:W-:Y:S01]  /*a1a0*/  FSEL R34, R34, -INF , P5 ;  /* 0xff80000022227808 */ /* 0x000fe20002800000 */
[----:B------:R-:W5:Y:S01]  /*a1b0*/  MUFU.TANH R66, R66 ;  /* 0x0000004200427308 */ /* 0x000f620000002400 */
[----:B------:R-:W-:Y:S02]  /*a1c0*/  ISETP.GT.AND P5, PT, R12, 0x21, PT ;  /* 0x000000210c00780c */ /* 0x000fe40003fa4270 */
[----:B------:R-:W-:Y:S02]  /*a1d0*/  FSEL R163, R40, -INF , P2 ;  /* 0xff80000028a37808 */ /* 0x000fe40001000000 */
[----:B------:R-:W-:-:S02]  /*a1e0*/  FMNMX.FTZ R38, R33, R38, !PT ;  /* 0x0000002621267209 */ /* 0x000fc40007810000 */
[----:B------:R-:W-:Y:S01]  /*a1f0*/  FSEL R32, R35, -INF , P4 ;  /* 0xff80000023207808 */ /* 0x000fe20002000000 */
[----:B------:R-:W5:Y:S01]  /*a200*/  MUFU.TANH R67, R67 ;  /* 0x0000004300437308 */ /* 0x000f620000002400 */
[----:B------:R-:W-:Y:S02]  /*a210*/  ISETP.GT.AND P4, PT, R12, 0x28, PT ;  /* 0x000000280c00780c */ /* 0x000fe40003f84270 */
[----:B------:R-:W-:Y:S02]  /*a220*/  FSEL R161, R41, -INF , P5 ;  /* 0xff80000029a17808 */ /* 0x000fe40002800000 */
[----:B------:R-:W-:Y:S02]  /*a230*/  FMNMX.FTZ R38, R163, R38, !PT ;  /* 0x00000026a3267209 */ /* 0x000fe40007810000 */
[----:B------:R-:W-:Y:S01]  /*a240*/  FSEL R28, R28, -INF , P1 ;  /* 0xff8000001c1c7808 */ /* 0x000fe20000800000 */
        /* <DEDUP_REMOVED lines=9> */
[----:B------:R-:W-:Y:S02]  /*a2e0*/  FSEL R162, R42, -INF , P2 ;  /* 0xff8000002aa27808 */ /* 0x000fe40001000000 */
[----:B------:R-:W-:Y:S02]  /*a2f0*/  ISETP.GT.AND P2, PT, R12, 0x31, PT ;  /* 0x000000310c00780c */ /* 0x000fe40003f44270 */
[----:B0-----:R-:W-:Y:S02]  /*a300*/  FSEL R8, R8, -INF , P3 ;  /* 0xff80000008087808 */ /* 0x001fe40001800000 */
[----:B------:R-:W-:Y:S02]  /*a310*/  FMNMX.FTZ R13, R4, R24, !PT ;  /* 0x00000018040d7209 */ /* 0x000fe40007810000 */
[----:B------:R-:W-:Y:S02]  /*a320*/  FMNMX.FTZ R35, R165, R6, !PT ;  /* 0x00000006a5237209 */ /* 0x000fe40007810000 */
[----:B------:R-:W-:-:S02]  /*a330*/  FSEL R167, R43, -INF , P5 ;  /* 0xff8000002ba77808 */ /* 0x000fc40002800000 */
[----:B------:R-:W-:Y:S02]  /*a340*/  ISETP.GT.AND P5, PT, R12, 0x38, PT ;  /* 0x000000380c00780c */ /* 0x000fe40003fa4270 */
[----:B------:R-:W-:Y:S02]  /*a350*/  FSEL R10, R10, -INF , P2 ;  /* 0xff8000000a0a7808 */ /* 0x000fe40001000000 */
[----:B------:R-:W-:Y:S02]  /*a360*/  FMNMX.FTZ R13, R30, R13, !PT ;  /* 0x0000000d1e0d7209 */ /* 0x000fe40007810000 */
[----:B------:R-:W-:Y:S02]  /*a370*/  FMNMX.FTZ R35, R8, R35, !PT ;  /* 0x0000002308237209 */ /* 0x000fe40007810000 */
[----:B------:R-:W-:Y:S02]  /*a380*/  FSEL R166, R46, -INF , P4 ;  /* 0xff8000002ea67808 */ /* 0x000fe40002000000 */
[----:B------:R-:W-:-:S02]  /*a390*/  ISETP.GT.AND P4, PT, R12, 0x39, PT ;  /* 0x000000390c00780c */ /* 0x000fc40003f84270 */
[----:B------:R-:W-:Y:S02]  /*a3a0*/  FSEL R14, R14, -INF , P5 ;  /* 0xff8000000e0e7808 */ /* 0x000fe40002800000 */
[----:B------:R-:W-:Y:S02]  /*a3b0*/  FMNMX.FTZ R13, R36, R13, !PT ;  /* 0x0000000d240d7209 */ /* 0x000fe40007810000 */
[----:B------:R-:W-:Y:S02]  /*a3c0*/  FMNMX.FTZ R35, R10, R35, !PT ;  /* 0x000000230a237209 */ /* 0x000fe40007810000 */
[----:B------:R-:W-:Y:S02]  /*a3d0*/  FSEL R164, R47, -INF , P1 ;  /* 0xff8000002fa47808 */ /* 0x000fe40000800000 */
[----:B------:R-:W-:Y:S02]  /*a3e0*/  ISETP.GT.AND P1, PT, R12, 0x40, PT ;  /* 0x000000400c00780c */ /* 0x000fe40003f24270 */
[----:B------:R-:W-:-:S02]  /*a3f0*/  FSEL R20, R20, -INF , P4 ;  /* 0xff80000014147808 */ /* 0x000fc40002000000 */
[----:B------:R-:W-:Y:S02]  /*a400*/  FMNMX.FTZ R13, R34, R13, !PT ;  /* 0x0000000d220d7209 */ /* 0x000fe40007810000 */
[----:B------:R-:W-:Y:S02]  /*a410*/  FMNMX.FTZ R35, R14, R35, !PT ;  /* 0x000000230e237209 */ /* 0x000fe40007810000 */
[----:B------:R-:W-:Y:S02]  /*a420*/  FSEL R169, R50, -INF , P3 ;  /* 0xff80000032a97808 */ /* 0x000fe40001800000 */
[----:B------:R-:W-:Y:S02]  /*a430*/  ISETP.GT.AND P3, PT, R12, 0x41, PT ;  /* 0x000000410c00780c */ /* 0x000fe40003f64270 */
[----:B------:R-:W-:Y:S02]  /*a440*/  FSEL R174, R56, -INF , P1 ;  /* 0xff80000038ae7808 */ /* 0x000fe40000800000 */
[----:B------:R-:W-:-:S02]  /*a450*/  FMNMX.FTZ R13, R32, R13, !PT ;  /* 0x0000000d200d7209 */ /* 0x000fc40007810000 */
[----:B------:R-:W-:Y:S02]  /*a460*/  FMNMX.FTZ R35, R20, R35, !PT ;  /* 0x0000002314237209 */ /* 0x000fe40007810000 */
[----:B------:R-:W-:Y:S02]  /*a470*/  FSEL R9, R9, -INF , P2 ;  /* 0xff80000009097808 */ /* 0x000fe40001000000 */
[----:B------:R-:W-:Y:S02]  /*a480*/  ISETP.GT.AND P2, PT, R12, 0x48, PT ;  /* 0x000000480c00780c */ /* 0x000fe40003f44270 */
[----:B------:R-:W-:Y:S02]  /*a490*/  FSEL R173, R57, -INF , P3 ;  /* 0xff80000039ad7808 */ /* 0x000fe40001800000 */
[----:B------:R-:W-:Y:S02]  /*a4a0*/  FMNMX.FTZ R13, R28, R13, !PT ;  /* 0x0000000d1c0d7209 */ /* 0x000fe40007810000 */
[----:B------:R-:W-:-:S02]  /*a4b0*/  FMNMX.FTZ R6, R174, R35, !PT ;  /* 0x00000023ae067209 */ /* 0x000fc40007810000 */
[----:B------:R-:W-:Y:S02]  /*a4c0*/  FSEL R11, R11, -INF , P5 ;  /* 0xff8000000b0b7808 */ /* 0x000fe40002800000 */
[----:B------:R-:W-:Y:S02]  /*a4d0*/  FSEL R15, R15, -INF , P4 ;  /* 0xff8000000f0f7808 */ /* 0x000fe40002000000 */
[----:B------:R-:W-:Y:S02]  /*a4e0*/  FSEL R180, R58, -INF , P1 ;  /* 0xff8000003ab47808 */ /* 0x000fe40000800000 */
[----:B------:R-:W-:Y:S02]  /*a4f0*/  FSEL R181, R59, -INF , P3 ;  /* 0xff8000003bb57808 */ /* 0x000fe40001800000 */
[----:B--2---:R-:W-:Y:S02]  /*a500*/  FSEL R184, R62, -INF , P2 ;  /* 0xff8000003eb87808 */ /* 0x004fe40001000000 */
[----:B------:R-:W-:-:S02]  /*a510*/  FSEL R177, R60, -INF , P2 ;  /* 0xff8000003cb17808 */ /* 0x000fc40001000000 */
[C---:B------:R-:W-:Y:S02]  /*a520*/  ISETP.GT.AND P5, PT, R12.reuse, 0x49, PT ;  /* 0x000000490c00780c */ /* 0x040fe40003fa4270 */
[C---:B------:R-:W-:Y:S02]  /*a530*/  ISETP.GT.AND P4, PT, R12.reuse, 0x50, PT ;  /* 0x000000500c00780c */ /* 0x040fe40003f84270 */
[C---:B------:R-:W-:Y:S02]  /*a540*/  ISETP.GT.AND P1, PT, R12.reuse, 0x51, PT ;  /* 0x000000510c00780c */ /* 0x040fe40003f24270 */
[C---:B------:R-:W-:Y:S02]  /*a550*/  ISETP.GT.AND P3, PT, R12.reuse, 0x58, PT ;  /* 0x000000580c00780c */ /* 0x040fe40003f64270 */
[----:B------:R-:W-:Y:S02]  /*a560*/  ISETP.GT.AND P2, PT, R12, 0x59, PT ;  /* 0x000000590c00780c */ /* 0x000fe40003f44270 */
[----:B------:R-:W-:-:S02]  /*a570*/  FMNMX.FTZ R13, R26, R13, !PT ;  /* 0x0000000d1a0d7209 */ /* 0x000fc40007810000 */
[----:B------:R-:W-:Y:S02]  /*a580*/  FMNMX.FTZ R12, R173, R6, !PT ;  /* 0x00000006ad0c7209 */ /* 0x000fe40007810000 */
[----:B-1----:R-:W-:Y:S02]  /*a590*/  FSEL R179, R61, -INF , P5 ;  /* 0xff8000003db37808 */ /* 0x002fe40002800000 */
[----:B------:R-:W-:Y:S02]  /*a5a0*/  FMNMX.FTZ R6, R162, R13, !PT ;  /* 0x0000000da2067209 */ /* 0x000fe40007810000 */
[----:B------:R-:W-:Y:S02]  /*a5b0*/  FMNMX.FTZ R12, R177, R12, !PT ;  /* 0x0000000cb10c7209 */ /* 0x000fe40007810000 */
[----:B---3--:R-:W-:Y:S02]  /*a5c0*/  FSEL R186, R64, -INF , P4 ;  /* 0xff80000040ba7808 */ /* 0x008fe40002000000 */
[----:B------:R-:W-:-:S02]  /*a5d0*/  FMNMX.FTZ R13, R167, R6, !PT ;  /* 0x00000006a70d7209 */ /* 0x000fc40007810000 */
[----:B------:R-:W-:Y:S02]  /*a5e0*/  FMNMX.FTZ R35, R179, R12, !PT ;  /* 0x0000000cb3237209 */ /* 0x000fe40007810000 */
[----:B----4-:R-:W-:Y:S02]  /*a5f0*/  FSEL R185, R65, -INF , P1 ;  /* 0xff80000041b97808 */ /* 0x010fe40000800000 */
[----:B------:R-:W-:Y:S02]  /*a600*/  FMNMX.FTZ R13, R166, R13, !PT ;  /* 0x0000000da60d7209 */ /* 0x000fe40007810000 */
[----:B------:R-:W-:Y:S02]  /*a610*/  FMNMX.FTZ R12, R186, R35, !PT ;  /* 0x00000023ba0c7209 */ /* 0x000fe40007810000 */
[----:B-----5:R-:W-:Y:S02]  /*a620*/  FSEL R183, R68, -INF , P3 ;  /* 0xff80000044b77808 */ /* 0x020fe40001800000 */
[----:B------:R-:W-:-:S02]  /*a630*/  FMNMX.FTZ R6, R164, R13, !PT ;  /* 0x0000000da4067209 */ /* 0x000fc40007810000 */
[----:B------:R-:W-:Y:S02]  /*a640*/  FMNMX.FTZ R12, R185, R12, !PT ;  /* 0x0000000cb90c7209 */ /* 0x000fe40007810000 */
[----:B------:R-:W-:Y:S02]  /*a650*/  FSEL R182, R69, -INF , P2 ;  /* 0xff80000045b67808 */ /* 0x000fe40001000000 */
[----:B------:R-:W-:Y:S02]  /*a660*/  FMNMX.FTZ R6, R169, R6, !PT ;  /* 0x00000006a9067209 */ /* 0x000fe40007810000 */
[----:B------:R-:W-:Y:S02]  /*a670*/  FMNMX.FTZ R13, R183, R12, !PT ;  /* 0x0000000cb70d7209 */ /* 0x000fe40007810000 */
[----:B------:R-:W-:Y:S02]  /*a680*/  FMNMX.FTZ R6, R9, R6, !PT ;  /* 0x0000000609067209 */ /* 0x000fe40007810000 */
[----:B------:R-:W-:-:S02]  /*a690*/  FMNMX.FTZ R12, R182, R13, !PT ;  /* 0x0000000db60c7209 */ /* 0x000fc40007810000 */
[----:B------:R-:W-:Y:S02]  /*a6a0*/  FMNMX.FTZ R6, R11, R6, !PT ;  /* 0x000000060b067209 */ /* 0x000fe40007810000 */
[----:B------:R-:W-:Y:S01]  /*a6b0*/  FSEL R176, R63, -INF , P5 ;  /* 0xff8000003fb07808 */ /* 0x000fe20002800000 */
[----:B------:R-:W0:Y:S01]  /*a6c0*/  SHFL.BFLY PT, R35, R12, 0x2, 0x1f ;  /* 0x0c401f000c237f89 */ /* 0x000e2200000e0000 */
[----:B------:R-:W-:Y:S02]  /*a6d0*/  FMNMX.FTZ R13, R15, R6, !PT ;  /* 0x000000060f0d7209 */ /* 0x000fe40007810000 */
[----:B------:R-:W-:Y:S02]  /*a6e0*/  FSEL R178, R66, -INF , P4 ;  /* 0xff80000042b27808 */ /* 0x000fe40002000000 */
[----:B------:R-:W-:Y:S02]  /*a6f0*/  FMNMX.FTZ R6, R180, R13, !PT ;  /* 0x0000000db4067209 */ /* 0x000fe40007810000 */
[----:B------:R-:W-:-:S02]  /*a700*/  FSEL R175, R67, -INF , P1 ;  /* 0xff80000043af7808 */ /* 0x000fc40000800000 */
[----:B------:R-:W-:Y:S02]  /*a710*/  FMNMX.FTZ R13, R181, R6, !PT ;  /* 0x00000006b50d7209 */ /* 0x000fe40007810000 */
[----:B------:R-:W-:Y:S02]  /*a720*/  FSEL R172, R70, -INF , P3 ;  /* 0xff80000046ac7808 */ /* 0x000fe40001800000 */
[----:B------:R-:W-:Y:S02]  /*a730*/  FMNMX.FTZ R13, R184, R13, !PT ;  /* 0x0000000db80d7209 */ /* 0x000fe40007810000 */
[----:B------:R-:W-:Y:S02]  /*a740*/  FSEL R171, R71, -INF , P2 ;  /* 0xff80000047ab7808 */ /* 0x000fe40001000000 */
[----:B------:R-:W-:-:S04]  /*a750*/  FMNMX.FTZ R13, R176, R13, !PT ;  /* 0x0000000db00d7209 */ /* 0x000fc80007810000 */
[----:B------:R-:W-:Y:S02]  /*a760*/  FMNMX.FTZ R6, R178, R13, !PT ;  /* 0x0000000db2067209 */ /* 0x000fe40007810000 */
[----:B0-----:R-:W-:Y:S02]  /*a770*/  FMNMX.FTZ R37, R12, R35, !PT ;  /* 0x000000230c257209 */ /* 0x001fe40007810000 */
[----:B------:R-:W-:Y:S02]  /*a780*/  FMNMX.FTZ R13, R175, R6, !PT ;  /* 0x00000006af0d7209 */ /* 0x000fe40007810000 */
[----:B------:R-:W-:Y:S01]  /*a790*/  MOV R12, UR4 ;  /* 0x00000004000c7c02 */ /* 0x000fe20008000f00 */
[----:B------:R-:W0:Y:S01]  /*a7a0*/  SHFL.BFLY PT, R38, R37, 0x1, 0x1f ;  /* 0x0c201f0025267f89 */ /* 0x000e2200000e0000 */
[----:B------:R-:W-:-:S04]  /*a7b0*/  FMNMX.FTZ R6, R172, R13, !PT ;  /* 0x0000000dac067209 */ /* 0x000fc80007810000 */
[----:B------:R-:W-:-:S05]  /*a7c0*/  FMNMX.FTZ R35, R171, R6, !PT ;  /* 0x00000006ab237209 */ /* 0x000fca0007810000 */
[----:B------:R-:W1:Y:S01]  /*a7d0*/  SHFL.BFLY PT, R40, R35, 0x2, 0x1f ;  /* 0x0c401f0023287f89 */ /* 0x000e6200000e0000 */
[----:B0-----:R-:W-:-:S04]  /*a7e0*/  FMNMX.FTZ R13, R37, R38, !PT ;  /* 0x00000026250d7209 */ /* 0x001fc80007810000 */
[C---:B------:R-:W-:Y:S01]  /*a7f0*/  FSETP.NEU.FTZ.AND P1, PT, R13.reuse, -INF , PT ;  /* 0xff8000000d00780b */ /* 0x040fe20003f3d000 */
[----:B------:R-:W-:-:S05]  /*a800*/  FMUL.FTZ R6, R13, R12 ;  /* 0x0000000c0d067220 */ /* 0x000fca0000410000 */
[----:B------:R-:W-:Y:S02]  /*a810*/  FSEL R6, R6, RZ, P1 ;  /* 0x000000ff06067208 */ /* 0x000fe40000800000 */
[----:B-1----:R-:W-:-:S03]  /*a820*/  FMNMX.FTZ R40, R35, R40, !PT ;  /* 0x0000002823287209 */ /* 0x002fc60007810000 */
        /* <DEDUP_REMOVED lines=17> */
[----:B------:R-:W-:-:S04]  /*a940*/  FFMA.FTZ R183, R183, R12, -R6 ;  /* 0x0000000cb7b77223 */ /* 0x000fc80000010806 */
[----:B------:R-:W2:Y:S01]  /*a950*/  MUFU.EX2 R37, R37 ;  /* 0x0000002500257308 */ /* 0x000ea20000000800 */
[----:B0-----:R-:W-:-:S07]  /*a960*/  FMNMX.FTZ R170, R40, R5, !PT ;  /* 0x0000000528aa7209 */ /* 0x001fce0007810000 */
[----:B------:R0:W-:Y:S01]  /*a970*/  MUFU.EX2 R154, R21 ;  /* 0x00000015009a7308 */ /* 0x0001e20000000800 */
[C---:B------:R-:W-:Y:S01]  /*a980*/  FSETP.NEU.FTZ.AND P1, PT, R170.reuse, -INF , PT ;  /* 0xff800000aa00780b */ /* 0x040fe20003f3d000 */
[----:B------:R-:W-:-:S05]  /*a990*/  FMUL.FTZ R5, R170, R12 ;  /* 0x0000000caa057220 */ /* 0x000fca0000410000 */
[----:B-1----:R-:W-:Y:S01]  /*a9a0*/  FSEL R7, R5, RZ, P1 ;  /* 0x000000ff05077208 */ /* 0x002fe20000800000 */
[----:B------:R1:W-:Y:S01]  /*a9b0*/  MUFU.EX2 R156, R29 ;  /* 0x0000001d009c7308 */ /* 0x0003e20000000800 */
[----:B0-----:R-:W-:-:S03]  /*a9c0*/  FFMA.FTZ R21, R33, R12, -R6 ;  /* 0x0000000c21157223 */ /* 0x001fc60000010806 */
[-CC-:B------:R-:W-:Y:S01]  /*a9d0*/  FFMA.FTZ R25, R4, R12.reuse, -R7.reuse ;  /* 0x0000000c04197223 */ /* 0x180fe20000010807 */
[-CC-:B------:R-:W-:Y:S01]  /*a9e0*/  FFMA.FTZ R24, R24, R12.reuse, -R7.reuse ;  /* 0x0000000c18187223 */ /* 0x180fe20000010807 */
[-CC-:B------:R-:W-:Y:S01]  /*a9f0*/  FFMA.FTZ R30, R30, R12.reuse, -R7.reuse ;  /* 0x0000000c1e1e7223 */ /* 0x180fe20000010807 */
[----:B------:R-:W-:Y:S01]  /*aa00*/  VIADD R4, R3, 0x32440 ;  /* 0x0003244003047836 */ /* 0x000fe20000000000 */
[----:B------:R0:W-:Y:S01]  /*aa10*/  MUFU.EX2 R153, R25 ;  /* 0x0000001900997308 */ /* 0x0001e20000000800 */
[-CC-:B------:R-:W-:Y:S01]  /*aa20*/  FFMA.FTZ R36, R36, R12.reuse, -R7.reuse ;  /* 0x0000000c24247223 */ /* 0x180fe20000010807 */
[-CC-:B------:R-:W-:Y:S01]  /*aa30*/  FFMA.FTZ R34, R34, R12.reuse, -R7.reuse ;  /* 0x0000000c22227223 */ /* 0x180fe20000010807 */
[-C--:B------:R-:W-:Y:S01]  /*aa40*/  FFMA.FTZ R32, R32, R12.reuse, -R7 ;  /* 0x0000000c20207223 */ /* 0x080fe20000010807 */
[----:B------:R-:W-:Y:S01]  /*aa50*/  PRMT R5, R190, 0x654, R4 ;  /* 0x00000654be057816 */ /* 0x000fe20000000004 */
[----:B------:R-:W-:Y:S02]  /*aa60*/  IMAD R4, R201, 0xc00, R219 ;  /* 0x00000c00c9047824 */ /* 0x000fe400078e02db */
[-CC-:B------:R-:W-:Y:S01]  /*aa70*/  FFMA.FTZ R160, R26, R12.reuse, -R7.reuse ;  /* 0x0000000c1aa07223 */ /* 0x180fe20000010807 */
[----:B-1----:R-:W-:Y:S01]  /*aa80*/  IMAD.MOV.U32 R29, RZ, RZ, 0x40000040 ;  /* 0x40000040ff1d7424 */ /* 0x002fe200078e00ff */
[----:B------:R1:W3:Y:S01]  /*aa90*/  MUFU.EX2 R38, R24 ;  /* 0x0000001800267308 */ /* 0x0002e20000000800 */
[----:B------:R4:W-:Y:S01]  /*aaa0*/  SYNCS.ARRIVE.TRANS64.RED.A1T0 RZ, [R5+URZ], RZ ;  /* 0x000000ff05ff79a7 */ /* 0x0009e2000810043f */
[----:B0-----:R-:W-:Y:S01]  /*aab0*/  IMAD.MOV.U32 R25, RZ, RZ, 0x40000040 ;  /* 0x40000040ff197424 */ /* 0x001fe200078e00ff */
[----:B------:R-:W-:Y:S01]  /*aac0*/  R2UR UR6, R4 ;  /* 0x00000000040672ca */ /* 0x000fe200000e0000 */
[-CC-:B------:R-:W-:Y:S01]  /*aad0*/  FFMA.FTZ R11, R11, R12.reuse, -R7.reuse ;  /* 0x0000000c0b0b7223 */ /* 0x180fe20000010807 */
[----:B------:R-:W-:Y:S01]  /*aae0*/  R2UR UR19, R29 ;  /* 0x000000001d1372ca */ /* 0x000fe200000e0000 */
[----:B------:R-:W-:Y:S01]  /*aaf0*/  FFMA.FTZ R176, R176, R12, -R7 ;  /* 0x0000000cb0b07223 */ /* 0x000fe20000010807 */
[----:B------:R-:W-:Y:S01]  /*ab00*/  R2UR UR15, R25 ;  /* 0x00000000190f72ca */ /* 0x000fe200000e0000 */
[----:B------:R0:W5:Y:S01]  /*ab10*/  MUFU.EX2 R155, R30 ;  /* 0x0000001e009b7308 */ /* 0x0001620000000800 */
[----:B----4-:R-:W-:-:S02]  /*ab20*/  IMAD.MOV.U32 R5, RZ, RZ, 0x40000040 ;  /* 0x40000040ff057424 */ /* 0x010fc400078e00ff */
[----:B--2---:R-:W-:Y:S01]  /*ab30*/  FADD.FTZ R25, R37, R152 ;  /* 0x0000009825197221 */ /* 0x004fe20000010000 */
[----:B-1----:R-:W-:Y:S01]  /*ab40*/  VIADD R24, R4, 0x100 ;  /* 0x0000010004187836 */ /* 0x002fe20000000000 */
[----:B------:R-:W-:Y:S01]  /*ab50*/  F2FP.F16.F32.PACK_AB R152, R152, R37 ;  /* 0x000000259898723e */ /* 0x000fe200000000ff */
[-CC-:B------:R-:W-:Y:S01]  /*ab60*/  FFMA.FTZ R178, R178, R12.reuse, -R7.reuse ;  /* 0x0000000cb2b27223 */ /* 0x180fe20000010807 */
[----:B------:R-:W-:Y:S01]  /*ab70*/  R2UR UR7, R5 ;  /* 0x00000000050772ca */ /* 0x000fe200000e0000 */
[----:B------:R-:W-:Y:S01]  /*ab80*/  FFMA.FTZ R5, R28, R12, -R7 ;  /* 0x0000000c1c057223 */ /* 0x000fe20000010807 */
[----:B------:R-:W1:Y:S01]  /*ab90*/  MUFU.EX2 R36, R36 ;  /* 0x0000002400247308 */ /* 0x000e620000000800 */
[----:B---3--:R-:W-:Y:S01]  /*aba0*/  FADD.FTZ R26, R153, R38 ;  /* 0x00000026991a7221 */ /* 0x008fe20000010000 */
[----:B0-----:R-:W-:Y:S01]  /*abb0*/  VIADD R30, R4, 0x80 ;  /* 0x00000080041e7836 */ /* 0x001fe20000000000 */
[----:B------:R-:W-:Y:S01]  /*abc0*/  R2UR UR14, R24 ;  /* 0x00000000180e72ca */ /* 0x000fe200000e0000 */
[C---:B------:R-:W-:Y:S01]  /*abd0*/  VIADD R24, R4.reuse, 0x200 ;  /* 0x0000020004187836 */ /* 0x040fe20000000000 */
[C---:B------:R-:W-:Y:S01]  /*abe0*/  IADD3 R28, R4.reuse, 0x180, RZ ;  /* 0x00000180041c7810 */ /* 0x040fe20007ffe0ff */
[----:B------:R-:W-:Y:S01]  /*abf0*/  VIADD R4, R4, 0x280 ;  /* 0x0000028004047836 */ /* 0x000fe20000000000 */
[----:B------:R-:W-:Y:S01]  /*ac00*/  R2UR UR10, R30 ;  /* 0x000000001e0a72ca */ /* 0x000fe200000e0000 */
[----:B------:R-:W0:Y:S01]  /*ac10*/  MUFU.EX2 R34, R34 ;  /* 0x0000002200227308 */ /* 0x000e220000000800 */
[----:B-----5:R-:W-:Y:S01]  /*ac20*/  FADD.FTZ R29, R155, R26 ;  /* 0x0000001a9b1d7221 */ /* 0x020fe20000010000 */
[----:B------:R-:W-:Y:S01]  /*ac30*/  FADD.FTZ R30, R154, R25 ;  /* 0x000000199a1e7221 */ /* 0x000fe20000010000 */
[----:B------:R-:W-:Y:S01]  /*ac40*/  R2UR UR22, R24 ;  /* 0x00000000181672ca */ /* 0x000fe200000e0000 */
[----:B------:R-:W-:Y:S01]  /*ac50*/  IMAD.MOV.U32 R25, RZ, RZ, 0x40000040 ;  /* 0x40000040ff197424 */ /* 0x000fe200078e00ff */
[C---:B------:R-:W-:Y:S01]  /*ac60*/  F2FP.F16.F32.PACK_AB R154, R35.reuse, R154 ;  /* 0x0000009a239a723e */ /* 0x040fe200000000ff */
[----:B------:R-:W-:Y:S01]  /*ac70*/  FADD.FTZ R30, R35, R30 ;  /* 0x0000001e231e7221 */ /* 0x000fe20000010000 */
[----:B------:R-:W-:Y:S01]  /*ac80*/  F2FP.F16.F32.PACK_AB R153, R38, R153 ;  /* 0x000000992699723e */ /* 0x000fe200000000ff */
[----:B------:R-:W2:Y:S01]  /*ac90*/  MUFU.EX2 R27, R27 ;  /* 0x0000001b001b7308 */ /* 0x000ea20000000800 */
[C---:B-1----:R-:W-:Y:S01]  /*aca0*/  FADD.FTZ R29, R36.reuse, R29 ;  /* 0x0000001d241d7221 */ /* 0x042fe20000010000 */
[----:B------:R-:W-:Y:S01]  /*acb0*/  F2FP.F16.F32.PACK_AB R155, R36, R155 ;  /* 0x0000009b249b723e */ /* 0x000fe200000000ff */
[-CC-:B------:R-:W-:Y:S01]  /*acc0*/  FFMA.FTZ R175, R175, R12.reuse, -R7.reuse ;  /* 0x0000000cafaf7223 */ /* 0x180fe20000010807 */
[----:B------:R-:W-:Y:S01]  /*acd0*/  R2UR UR18, R28 ;  /* 0x000000001c1272ca */ /* 0x000fe200000e0000 */
[----:B------:R-:W-:Y:S01]  /*ace0*/  FFMA.FTZ R172, R172, R12, -R7 ;  /* 0x0000000cacac7223 */ /* 0x000fe20000010807 */
[----:B------:R-:W-:-:S02]  /*acf0*/  R2UR UR23, R25 ;  /* 0x00000000191772ca */ /* 0x000fc400000e0000 */
[----:B------:R-:W1:Y:S01]  /*ad00*/  MUFU.EX2 R157, R32 ;  /* 0x00000020009d7308 */ /* 0x000e620000000800 */
[----:B0-----:R-:W-:-:S07]  /*ad10*/  FADD.FTZ R24, R34, R29 ;  /* 0x0000001d22187221 */ /* 0x001fce0000010000 */
[----:B------:R2:W0:Y:S08]  /*ad20*/  MUFU.EX2 R159, R5 ;  /* 0x00000005009f7308 */ /* 0x0004300000000800 */
[----:B------:R3:W4:Y:S01]  /*ad30*/  MUFU.EX2 R158, R31 ;  /* 0x0000001f009e7308 */ /* 0x0007220000000800 */
[----:B--2---:R-:W-:Y:S01]  /*ad40*/  FADD.FTZ R5, R27, R30 ;  /* 0x0000001e1b057221 */ /* 0x004fe20000010000 */
[C---:B-1----:R-:W-:Y:S01]  /*ad50*/  FADD.FTZ R24, R157.reuse, R24 ;  /* 0x000000189d187221 */ /* 0x042fe20000010000 */
[----:B------:R-:W-:-:S02]  /*ad60*/  F2FP.F16.F32.PACK_AB R157, R157, R34 ;  /* 0x000000229d9d723e */ /* 0x000fc400000000ff */
[C---:B------:R-:W-:Y:S01]  /*ad70*/  FADD.FTZ R5, R156.reuse, R5 ;  /* 0x000000059c057221 */ /* 0x040fe20000010000 */
[----:B------:R-:W-:Y:S02]  /*ad80*/  F2FP.F16.F32.PACK_AB R156, R156, R27 ;  /* 0x0000001b9c9c723e */ /* 0x000fe400000000ff */
[----:B------:R-:W1:Y:S01]  /*ad90*/  MUFU.EX2 R21, R21 ;  /* 0x0000001500157308 */ /* 0x000e620000000800 */
[----:B---3--:R-:W-:Y:S02]  /*ada0*/  IMAD.MOV.U32 R31, RZ, RZ, 0x40000040 ;  /* 0x40000040ff1f7424 */ /* 0x008fe400078e00ff */
[----:B0-----:R-:W-:-:S03]  /*adb0*/  FADD.FTZ R188, R159, R24 ;  /* 0x000000189fbc7221 */ /* 0x001fc60000010000 */
[----:B------:R-:W-:Y:S02]  /*adc0*/  R2UR UR11, R31 ;  /* 0x000000001f0b72ca */ /* 0x000fe400000e0000 */
[----:B------:R-:W0:Y:S01]  /*add0*/  MUFU.EX2 R160, R160 ;  /* 0x000000a000a07308 */ /* 0x000e220000000800 */
[----:B----4-:R-:W-:-:S07]  /*ade0*/  FADD.FTZ R5, R158, R5 ;  /* 0x000000059e057221 */ /* 0x010fce0000010000 */
[----:B------:R-:W2:Y:S01]  /*adf0*/  MUFU.EX2 R163, R163 ;  /* 0x000000a300a37308 */ /* 0x000ea20000000800 */
[C---:B-1----:R-:W-:Y:S01]  /*ae00*/  F2FP.F16.F32.PACK_AB R158, R21.reuse, R158 ;  /* 0x0000009e159e723e */ /* 0x042fe200000000ff */
[----:B------:R-:W-:Y:S01]  /*ae10*/  FADD.FTZ R21, R21, R5 ;  /* 0x0000000515157221 */ /* 0x000fe20000010000 */
[----:B------:R-:W-:-:S05]  /*ae20*/  MOV R5, 0x40000040 ;  /* 0x4000004000057802 */ /* 0x000fca0000000f00 */
[----:B------:R-:W-:Y:S01]  /*ae30*/  MUFU.EX2 R8, R8 ;  /* 0x0000000800087308 */ /* 0x000fe20000000800 */
[----:B0-----:R-:W-:-:S07]  /*ae40*/  F2FP.F16.F32.PACK_AB R159, R160, R159 ;  /* 0x0000009fa09f723e */ /* 0x001fce00000000ff */
[----:B------:R-:W-:Y:S08]  /*ae50*/  MUFU.EX2 R10, R10 ;  /* 0x0000000a000a7308 */ /* 0x000ff00000000800 */
        /* <DEDUP_REMOVED lines=8> */
[----:B------:R-:W-:Y:S01]  /*aee0*/  MUFU.EX2 R172, R172 ;  /* 0x000000ac00ac7308 */ /* 0x000fe20000000800 */
[----:B------:R0:W-:Y:S06]  /*aef0*/  BAR.SYNC.DEFER_BLOCKING R72, 0x100 ;  /* 0x000400480000751d */ /* 0x0001ec0000010000 */
[----:B0-----:R-:W-:-:S06]  /*af00*/  WARPGROUP.ARRIVE ;  /* 0x00000000000079c5 */ /* 0x001fcc0000000000 */
[----:B------:R-:W-:Y:S01]  /*af10*/  HGMMA.64x256x16.F32 R24, R152, gdesc[UR4].tnspB, RZ, !UPT, gsb0 ;  /* 0x43e0000498187df0 */ /* 0x000fe2000c0008ff */
[----:B------:R-:W-:Y:S01]  /*af20*/  R2UR UR6, R4 ;  /* 0x00000000040672ca */ /* 0x000fe200000e0000 */
[-CC-:B------:R-:W-:Y:S01]  /*af30*/  FFMA.FTZ R4, R174, R12.reuse, -R6.reuse ;  /* 0x0000000cae047223 */ /* 0x180fe20000010806 */
[----:B------:R-:W-:Y:S01]  /*af40*/  R2UR UR7, R5 ;  /* 0x00000000050772ca */ /* 0x000fe200000e0000 */
[----:B------:R-:W-:-:S04]  /*af50*/  FFMA.FTZ R5, R173, R12, -R6 ;  /* 0x0000000cad057223 */ /* 0x000fc80000010806 */
[----:B------:R-:W-:Y:S08]  /*af60*/  MUFU.EX2 R4, R4 ;  /* 0x0000000400047308 */ /* 0x000ff00000000800 */
[----:B------:R-:W-:Y:S01]  /*af70*/  MUFU.EX2 R5, R5 ;  /* 0x0000000500057308 */ /* 0x000fe20000000800 */
[----:B------:R-:W-:Y:S02]  /*af80*/  WARPGROUP.DEPBAR.LE gsb0, 0x0 ;  /* 0x00008000000079c5 */ /* 0x000fe40000010000 */
[----:B------:R-:W-:-:S09]  /*af90*/  WARPGROUP.ARRIVE ;  /* 0x00000000000079c5 */ /* 0x000fd20000000000 */
[----:B------:R-:W-:Y:S03]  /*afa0*/  HGMMA.64x256x16.F32 R24, R156, gdesc[UR8].tnspB, R24, gsb0 ;  /* 0x43e000089c187df0 */ /* 0x000fe60008000818 */
[----:B------:R-:W-:Y:S02]  /*afb0*/  WARPGROUP.DEPBAR.LE gsb0, 0x0 ;  /* 0x00008000000079c5 */ /* 0x000fe40000010000 */
[-CC-:B------:R-:W-:Y:S01]  /*afc0*/  FFMA.FTZ R156, R161, R12.reuse, -R6.reuse ;  /* 0x0000000ca19c7223 */ /* 0x180fe20000010806 */
[-CC-:B------:R-:W-:Y:S01]  /*afd0*/  FFMA.FTZ R158, R165, R12.reuse, -R6.reuse ;  /* 0x0000000ca59e7223 */ /* 0x180fe20000010806 */
[-CC-:B------:R-:W-:Y:S01]  /*afe0*/  FFMA.FTZ R161, R162, R12.reuse, -R7.reuse ;  /* 0x0000000ca2a17223 */ /* 0x180fe20000010807 */
[-C--:B------:R-:W-:Y:S01]  /*aff0*/  FFMA.FTZ R157, R168, R12.reuse, -R6 ;  /* 0x0000000ca89d7223 */ /* 0x080fe20000010806 */
[-CC-:B------:R-:W-:Y:S01]  /*b000*/  FFMA.FTZ R162, R167, R12.reuse, -R7.reuse ;  /* 0x0000000ca7a27223 */ /* 0x180fe20000010807 */
[-CC-:B------:R-:W-:Y:S01]  /*b010*/  FFMA.FTZ R165, R166, R12.reuse, -R7.reuse ;  /* 0x0000000ca6a57223 */ /* 0x180fe20000010807 */
[-CC-:B------:R-:W-:Y:S01]  /*b020*/  FFMA.FTZ R159, R164, R12.reuse, -R7.reuse ;  /* 0x0000000ca49f7223 */ /* 0x180fe20000010807 */
[----:B------:R-:W0:Y:S01]  /*b030*/  MUFU.EX2 R156, R156 ;  /* 0x0000009c009c7308 */ /* 0x000e220000000800 */
[-CC-:B------:R-:W-:Y:S01]  /*b040*/  FFMA.FTZ R166, R9, R12.reuse, -R7.reuse ;  /* 0x0000000c09a67223 */ /* 0x180fe20000010807 */
[-CC-:B------:R-:W-:Y:S01]  /*b050*/  FFMA.FTZ R164, R169, R12.reuse, -R7.reuse ;  /* 0x0000000ca9a47223 */ /* 0x180fe20000010807 */
[-C--:B------:R-:W-:Y:S01]  /*b060*/  FFMA.FTZ R9, R15, R12.reuse, -R7 ;  /* 0x0000000c0f097223 */ /* 0x080fe20000010807 */
[----:B------:R-:W-:Y:S01]  /*b070*/  FADD.FTZ R169, R160, R188 ;  /* 0x000000bca0a97221 */ /* 0x000fe20000010000 */
[----:B--2---:R-:W-:Y:S01]  /*b080*/  FADD.FTZ R168, R163, R21 ;  /* 0x00000015a3a87221 */ /* 0x004fe20000010000 */
[-CC-:B------:R-:W-:Y:S01]  /*b090*/  FFMA.FTZ R15, R177, R12.reuse, -R6.reuse ;  /* 0x0000000cb10f7223 */ /* 0x180fe20000010806 */
[-CC-:B------:R-:W-:Y:S01]  /*b0a0*/  FFMA.FTZ R21, R179, R12.reuse, -R6.reuse ;  /* 0x0000000cb3157223 */ /* 0x180fe20000010806 */
[----:B------:R-:W-:Y:S01]  /*b0b0*/  MUFU.EX2 R157, R157 ;  /* 0x0000009d009d7308 */ /* 0x000fe20000000800 */
[-CC-:B------:R-:W-:Y:S01]  /*b0c0*/  FFMA.FTZ R160, R180, R12.reuse, -R7.reuse ;  /* 0x0000000cb4a07223 */ /* 0x180fe20000010807 */
[-C--:B------:R-:W-:Y:S01]  /*b0d0*/  FFMA.FTZ R167, R184, R12.reuse, -R7 ;  /* 0x0000000cb8a77223 */ /* 0x080fe20000010807 */
[----:B------:R-:W-:-:S05]  /*b0e0*/  FFMA.FTZ R6, R182, R12, -R6 ;  /* 0x0000000cb6067223 */ /* 0x000fca0000010806 */
[----:B------:R-:W1:Y:S01]  /*b0f0*/  MUFU.EX2 R158, R158 ;  /* 0x0000009e009e7308 */ /* 0x000e620000000800 */
[----:B0-----:R-:W-:Y:S01]  /*b100*/  F2FP.F16.F32.PACK_AB R152, R156, R163 ;  /* 0x000000a39c98723e */ /* 0x001fe200000000ff */
[-CC-:B------:R-:W-:Y:S01]  /*b110*/  FFMA.FTZ R163, R181, R12.reuse, -R7.reuse ;  /* 0x0000000cb5a37223 */ /* 0x180fe20000010807 */
[----:B------:R-:W-:-:S05]  /*b120*/  FFMA.FTZ R7, R171, R12, -R7 ;  /* 0x0000000cab077223 */ /* 0x000fca0000010807 */
[----:B------:R-:W-:Y:S08]  /*b130*/  MUFU.EX2 R161, R161 ;  /* 0x000000a100a17308 */ /* 0x000ff00000000800 */
[----:B------:R-:W0:Y:S01]  /*b140*/  MUFU.EX2 R162, R162 ;  /* 0x000000a200a27308 */ /* 0x000e220000000800 */
[----:B-1----:R-:W-:-:S07]  /*b150*/  F2FP.F16.F32.PACK_AB R154, R158, R157 ;  /* 0x0000009d9e9a723e */ /* 0x002fce00000000ff */
[----:B------:R-:W1:Y:S08]  /*b160*/  MUFU.EX2 R165, R165 ;  /* 0x000000a500a57308 */ /* 0x000e700000000800 */
[----:B------:R-:W2:Y:S01]  /*b170*/  MUFU.EX2 R159, R159 ;  /* 0x0000009f009f7308 */ /* 0x000ea20000000800 */
[----:B0-----:R-:W-:Y:S01]  /*b180*/  F2FP.F16.F32.PACK_AB R153, R162, R161 ;  /* 0x000000a1a299723e */ /* 0x001fe200000000ff */
[----:B------:R-:W-:-:S04]  /*b190*/  FADD.FTZ R161, R161, R169 ;  /* 0x000000a9a1a17221 */ /* 0x000fc80000010000 */
[----:B------:R-:W-:Y:S02]  /*b1a0*/  FADD.FTZ R161, R162, R161 ;  /* 0x000000a1a2a17221 */ /* 0x000fe40000010000 */
[----:B------:R-:W0:Y:S02]  /*b1b0*/  MUFU.EX2 R164, R164 ;  /* 0x000000a400a47308 */ /* 0x000e240000000800 */
[----:B-1----:R-:W-:-:S06]  /*b1c0*/  FADD.FTZ R161, R165, R161 ;  /* 0x000000a1a5a17221 */ /* 0x002fcc0000010000 */
[----:B------:R-:W1:Y:S01]  /*b1d0*/  MUFU.EX2 R166, R166 ;  /* 0x000000a600a67308 */ /* 0x000e620000000800 */
[C---:B--2---:R-:W-:Y:S01]  /*b1e0*/  F2FP.F16.F32.PACK_AB R155, R159.reuse, R165 ;  /* 0x000000a59f9b723e */ /* 0x044fe200000000ff */
[----:B------:R-:W-:-:S03]  /*b1f0*/  FADD.FTZ R161, R159, R161 ;  /* 0x000000a19fa17221 */ /* 0x000fc60000010000 */
[----:B------:R-:W-:-:S03]  /*b200*/  WARPGROUP.ARRIVE ;  /* 0x00000000000079c5 */ /* 0x000fc60000000000 */
[----:B------:R-:W2:Y:S01]  /*b210*/  MUFU.EX2 R9, R9 ;  /* 0x0000000900097308 */ /* 0x000ea20000000800 */
[----:B0-----:R-:W-:Y:S02]  /*b220*/  FADD.FTZ R161, R164, R161 ;  /* 0x000000a1a4a17221 */ /* 0x001fe40000010000 */
[----:B------:R-:W-:Y:S05]  /*b230*/  HGMMA.64x256x16.F32 R24, R152, gdesc[UR12].tnspB, R24, gsb0 ;  /* 0x43e0000c98187df0 */ /* 0x000fea0008000818 */
[----:B------:R-:W-:Y:S01]  /*b240*/  MUFU.EX2 R15, R15 ;  /* 0x0000000f000f7308 */ /* 0x000fe20000000800 */
[----:B-1----:R-:W-:-:S07]  /*b250*/  FADD.FTZ R161, R166, R161 ;  /* 0x000000a1a6a17221 */ /* 0x002fce0000010000 */
[----:B------:R-:W-:Y:S08]  /*b260*/  MUFU.EX2 R21, R21 ;  /* 0x0000001500157308 */ /* 0x000ff00000000800 */
[----:B------:R-:W0:Y:S08]  /*b270*/  MUFU.EX2 R160, R160 ;  /* 0x000000a000a07308 */ /* 0x000e300000000800 */
[----:B------:R-:W1:Y:S08]  /*b280*/  MUFU.EX2 R163, R163 ;  /* 0x000000a300a37308 */ /* 0x000e700000000800 */
[----:B------:R-:W3:Y:S08]  /*b290*/  MUFU.EX2 R167, R167 ;  /* 0x000000a700a77308 */ /* 0x000ef00000000800 */
[----:B------:R-:W-:Y:S08]  /*b2a0*/  MUFU.EX2 R6, R6 ;  /* 0x0000000600067308 */ /* 0x000ff00000000800 */
[----:B------:R-:W-:Y:S01]  /*b2b0*/  MUFU.EX2 R7, R7 ;  /* 0x0000000700077308 */ /* 0x000fe20000000800 */
[----:B------:R-:W-:-:S02]  /*b2c0*/  WARPGROUP.DEPBAR.LE gsb0, 0x0 ;  /* 0x00008000000079c5 */ /* 0x000fc40000010000 */
[----:B------:R-:W-:Y:S02]  /*b2d0*/  F2FP.F16.F32.PACK_AB R152, R10, R8 ;  /* 0x000000080a98723e */ /* 0x000fe400000000ff */
[----:B------:R-:W-:Y:S02]  /*b2e0*/  F2FP.F16.F32.PACK_AB R153, R166, R164 ;  /* 0x000000a4a699723e */ /* 0x000fe400000000ff */
[----:B------:R-:W-:Y:S02]  /*b2f0*/  F2FP.F16.F32.PACK_AB R154, R20, R14 ;  /* 0x0000000e149a723e */ /* 0x000fe400000000ff */
[----:B--2---:R-:W-:Y:S01]  /*b300*/  F2FP.F16.F32.PACK_AB R155, R9, R11 ;  /* 0x0000000b099b723e */ /* 0x004fe200000000ff */
[----:B------:R-:W-:-:S03]  /*b310*/  FADD.FTZ R11, R11, R161 ;  /* 0x000000a10b0b7221 */ /* 0x000fc60000010000 */
[----:B------:R-:W-:Y:S01]  /*b320*/  WARPGROUP.ARRIVE ;  /* 0x00000000000079c5 */ /* 0x000fe20000000000 */
[----:B------:R-:W-:-:S04]  /*b330*/  FADD.FTZ R11, R9, R11 ;  /* 0x0000000b090b7221 */ /* 0x000fc80000010000 */
[----:B0-----:R-:W-:Y:S01]  /*b340*/  FADD.FTZ R11, R160, R11 ;  /* 0x0000000ba00b7221 */ /* 0x001fe20000010000 */
[----:B------:R-:W-:Y:S03]  /*b350*/  HGMMA.64x256x16.F32 R24, R152, gdesc[UR16].tnspB, R24, gsb0 ;  /* 0x43e0001098187df0 */ /* 0x000fe60008000818 */
[----:B-1----:R-:W-:-:S04]  /*b360*/  FADD.FTZ R11, R163, R11 ;  /* 0x0000000ba30b7221 */ /* 0x002fc80000010000 */
[----:B---3--:R-:W-:Y:S01]  /*b370*/  FADD.FTZ R11, R167, R11 ;  /* 0x0000000ba70b7221 */ /* 0x008fe20000010000 */
[----:B------:R-:W-:Y:S02]  /*b380*/  WARPGROUP.DEPBAR.LE gsb0, 0x0 ;  /* 0x00008000000079c5 */ /* 0x000fe40000010000 */
[----:B------:R-:W-:Y:S01]  /*b390*/  FADD.FTZ R152, R156, R168 ;  /* 0x000000a89c987221 */ /* 0x000fe20000010000 */
[----:B------:R-:W-:Y:S01]  /*b3a0*/  F2FP.F16.F32.PACK_AB R153, R163, R160 ;  /* 0x000000a0a399723e */ /* 0x000fe200000000ff */
[----:B------:R-:W0:Y:S01]  /*b3b0*/  MUFU.EX2 R156, R176 ;  /* 0x000000b0009c7308 */ /* 0x000e220000000800 */
[----:B------:R-:W-:Y:S01]  /*b3c0*/  F2FP.F16.F32.PACK_AB R154, R21, R15 ;  /* 0x0000000f159a723e */ /* 0x000fe200000000ff */
[----:B------:R-:W-:-:S04]  /*b3d0*/  FADD.FTZ R152, R157, R152 ;  /* 0x000000989d987221 */ /* 0x000fc80000010000 */
[----:B------:R-:W-:Y:S01]  /*b3e0*/  FADD.FTZ R158, R158, R152 ;  /* 0x000000989e9e7221 */ /* 0x000fe20000010000 */
[----:B------:R-:W-:-:S03]  /*b3f0*/  F2FP.F16.F32.PACK_AB R152, R5, R4 ;  /* 0x000000040598723e */ /* 0x000fc600000000ff */
[----:B------:R-:W-:-:S04]  /*b400*/  FADD.FTZ R158, R8, R158 ;  /* 0x0000009e089e7221 */ /* 0x000fc80000010000 */
[----:B------:R-:W-:Y:S01]  /*b410*/  FADD.FTZ R158, R10, R158 ;  /* 0x0000009e0a9e7221 */ /* 0x000fe20000010000 */
[----:B0-----:R-:W-:-:S03]  /*b420*/  F2FP.F16.F32.PACK_AB R155, R156, R167 ;  /* 0x000000a79c9b723e */ /* 0x001fc600000000ff */
[----:B------:R-:W-:Y:S01]  /*b430*/  FADD.FTZ R158, R14, R158 ;  /* 0x0000009e0e9e7221 */ /* 0x000fe20000010000 */
[----:B------:R-:W-:Y:S01]  /*b440*/  FADD.FTZ R11, R156, R11 ;  /* 0x0000000b9c0b7221 */ /* 0x000fe20000010000 */
[----:B------:R-:W-:Y:S02]  /*b450*/  WARPGROUP.ARRIVE ;  /* 0x00000000000079c5 */ /* 0x000fe40000000000 */
[----:B------:R-:W-:-:S04]  /*b460*/  FADD.FTZ R20, R20, R158 ;  /* 0x0000009e14147221 */ /* 0x000fc80000010000 */
[----:B------:R-:W-:Y:S01]  /*b470*/  FADD.FTZ R20, R4, R20 ;  /* 0x0000001404147221 */ /* 0x000fe20000010000 */
[----:B------:R-:W-:Y:S03]  /*b480*/  HGMMA.64x256x16.F32 R24, R152, gdesc[UR20].tnspB, R24, gsb0 ;  /* 0x43e0001498187df0 */ /* 0x000fe60008000818 */
[----:B------:R-:W-:-:S04]  /*b490*/  FADD.FTZ R20, R5, R20 ;  /* 0x0000001405147221 */ /* 0x000fc80000010000 */
[----:B------:R-:W-:-:S04]  /*b4a0*/  FADD.FTZ R20, R15, R20 ;  /* 0x000000140f147221 */ /* 0x000fc80000010000 */
[----:B------:R-:W-:Y:S01]  /*b4b0*/  FADD.FTZ R21, R21, R20 ;  /* 0x0000001415157221 */ /* 0x000fe20000010000 */
        /* <DEDUP_REMOVED lines=13> */
[----:B------:R-:W-:Y:S01]  /*b590*/  FADD.FTZ R6, R7, R172 ;  /* 0x000000ac07067221 */ /* 0x000fe20000010000 */
[----:B------:R-:W-:Y:S03]  /*b5a0*/  HGMMA.64x256x16.F32 R24, R152, gdesc[UR4].tnspB, R24, gsb0 ;  /* 0x43e0000498187df0 */ /* 0x000fe60008000818 */
[----:B------:R-:W-:-:S02]  /*b5b0*/  WARPGROUP.DEPBAR.LE gsb0, 0x0 ;  /* 0x00008000000079c5 */ /* 0x000fc40000010000 */
[----:B------:R-:W-:Y:S05]  /*b5c0*/  @!P0 BRA `(.L_x_10525) ;  /* 0x0000000000048947 */ /* 0x000fea0003800000 */
[----:B------:R-:W-:Y:S01]  /*b5d0*/  BPT.TRAP 0x1 ;  /* 0x000000040000795c */ /* 0x000fe20000300000 */
.L_x_10525:
[----:B------:R-:W-:Y:S01]  /*b5e0*/  ISETP.GE.AND P1, PT, R187, 0x61, PT ;  /* 0x00000061bb00780c */ /* 0x000fe20003f26270 */
[----:B------:R-:W-:Y:S01]  /*b5f0*/  VIADD R3, R3, 0x32460 ;  /* 0x0003246003037836 */ /* 0x000fe20000000000 */
[----:B------:R-:W-:-:S04]  /*b600*/  ULDC UR38, c[0x0][0xad0] ;  /* 0x0002b40000267ab9 */ /* 0x000fc80000000800 */
[----:B------:R-:W-:-:S04]  /*b610*/  PRMT R3, R190, 0x654, R3 ;  /* 0x00000654be037816 */ /* 0x000fc80000000003 */
[----:B------:R0:W-:Y:S03]  /*b620*/  SYNCS.ARRIVE.TRANS64.RED.A1T0 RZ, [R3+URZ], RZ ;  /* 0x000000ff03ff79a7 */ /* 0x0001e6000810043f */
[----:B------:R-:W-:Y:S05]  /*b630*/  @!P1 BRA `(.L_x_10526) ;  /* 0x0000002c00a49947 */ /* 0x000fea0003800000 */
[----:B------:R-:W-:Y:S02]  /*b640*/  VIADD R4, R189, 0xfffffffe ;  /* 0xfffffffebd047836 */ /* 0x000fe40000000000 */
[----:B------:R-:W-:Y:S02]  /*b650*/  IMAD.MOV.U32 R7, RZ, RZ, R170 ;  /* 0x000000ffff077224 */ /* 0x000fe400078e00aa */
[----:B------:R-:W-:-:S07]  /*b660*/  IMAD.MOV.U32 R8, RZ, RZ, R13 ;  /* 0x000000ffff087224 */ /* 0x000fce00078e000d */
.L_x_10537:
[----:B------:R-:W-:Y:S01]  /*b670*/  VIADD R201, R201, 0x1 ;  /* 0x00000001c9c97836 */ /* 0x000fe20000000000 */
[----:B------:R-:W-:Y:S05]  /*b680*/  YIELD ;  /* 0x0000000000007946 */ /* 0x000fea0003800000 */
[----:B------:R-:W-:Y:S02]  /*b690*/  ISETP.NE.AND P2, PT, R201, 0x2, PT ;  /* 0x00000002c900780c */ /* 0x000fe40003f45270 */
[----:B------:R-:W-:Y:S02]  /*b6a0*/  ISETP.GT.AND P1, PT, R4, RZ, PT ;  /* 0x000000ff0400720c */ /* 0x000fe40003f24270 */
[----:B01----:R-:W-:-:S02]  /*b6b0*/  SEL R3, RZ, 0x1, P2 ;  /* 0x00000001ff037807 */ /* 0x003fc40001000000 */
[----:B------:R-:W-:Y:S02]  /*b6c0*/  IADD3 R4, R4, -0x1, RZ ;  /* 0xffffffff04047810 */ /* 0x000fe40007ffe0ff */
[----:B------:R-:W-:Y:S02]  /*b6d0*/  LOP3.LUT R212, R212, R3, RZ, 0x3c, !PT ;  /* 0x00000003d4d47212 */ /* 0x000fe400078e3cff */
[----:B------:R-:W-:Y:S01]  /*b6e0*/  SEL R201, R201, RZ, P2 ;  /* 0x000000ffc9c97207 */ /* 0x000fe20001000000 */
[----:B------:R-:W-:Y:S06]  /*b6f0*/  @!P0 BRA `(.L_x_10527) ;  /* 0x0000000000048947 */ /* 0x000fec0003800000 */
[----:B------:R-:W-:Y:S01]  /*b700*/  BPT.TRAP 0x1 ;  /* 0x000000040000795c */ /* 0x000fe20000300000 */
.L_x_10527:
[----:B------:R-:W-:Y:S01]  /*b710*/  IMAD R3, R201, 0x8, R19 ;  /* 0x00000008c9037824 */ /* 0x000fe200078e0213 */
[----:B------:R-:W-:-:S04]  /*b720*/  SHF.L.U32 R0, R212, 0x1f, RZ ;  /* 0x0000001fd4007819 */ /* 0x000fc800000006ff */
[----:B------:R0:W1:Y:S01]  /*b730*/  SYNCS.PHASECHK.TRANS64.TRYWAIT P2, [R3+URZ+0x32430], R0 ;  /* 0x03243000030075a7 */ /* 0x000062000804017f */
[----:B------:R-:W-:Y:S05]  /*b740*/  @!P0 BRA `(.L_x_10528) ;  /* 0x0000000000048947 */ /* 0x000fea0003800000 */
[----:B------:R-:W-:Y:S01]  /*b750*/  BPT.TRAP 0x1 ;  /* 0x000000040000795c */ /* 0x000fe20000300000 */
.L_x_10528:
[----:B------:R-:W2:Y:S01]  /*b760*/  LDL R9, [R1+0x4c] ;  /* 0x00004c0001097983 */ /* 0x000ea20000100800 */
[----:B------:R-:W-:Y:S02]  /*b770*/  IMAD.MOV.U32 R15, RZ, RZ, 0x40000040 ;  /* 0x40000040ff0f7424 */ /* 0x000fe400078e00ff */
[----:B--2---:R-:W-:Y:S01]  /*b780*/  IMAD R14, R201, 0x300, R9 ;  /* 0x00000300c90e7824 */ /* 0x004fe200078e0209 */
[----:B-1----:R-:W-:Y:S06]  /*b790*/  @P2 BRA `(.L_x_10529) ;  /* 0x0000000000082947 */ /* 0x002fec0003800000 */
[----:B------:R-:W1:Y:S02]  /*b7a0*/  SYNCS.PHASECHK.TRANS64.TRYWAIT P2, [R3+URZ+0x32430], R0 ;  /* 0x03243000030075a7 */ /* 0x000e64000804017f */
[----:B-1----:R-:W-:Y:S05]  /*b7b0*/  @!P2 BRA `(.L_x_10530) ;  /* 0x000000e80014a947 */ /* 0x002fea0003800000 */
.L_x_10529:
[----:B------:R-:W2:Y:S01]  /*b7c0*/  LDL.64 R152, [R1+0x40] ;  /* 0x0000400001987983 */ /* 0x000ea20000100a00 */
[----:B------:R-:W-:Y:S02]  /*b7d0*/  VIADD R10, R14, 0x4 ;  /* 0x000000040e0a7836 */ /* 0x000fe40000000000 */
[----:B------:R-:W-:Y:S01]  /*b7e0*/  IMAD.MOV.U32 R11, RZ, RZ, 0x40000040 ;  /* 0x40000040ff0b7424 */ /* 0x000fe200078e00ff */
[----:B------:R-:W-:Y:S05]  /*b7f0*/  WARPSYNC.ALL ;  /* 0x0000000000007948 */ /* 0x000fea0003800000 */
[----:B------:R-:W-:Y:S01]  /*b800*/  R2UR UR10, R10 ;  /* 0x000000000a0a72ca */ /* 0x000fe200000e0000 */
[----:B------:R-:W3:Y:S01]  /*b810*/  LDL.64 R20, [R1+0x28] ;  /* 0x0000280001147983 */ /* 0x000ee20000100a00 */
[----:B------:R-:W-:Y:S01]  /*b820*/  R2UR UR11, R11 ;  /* 0x000000000b0b72ca */ /* 0x000fe200000e0000 */
[C---:B------:R-:W-:Y:S01]  /*b830*/  VIADD R12, R14.reuse, 0x2 ;  /* 0x000000020e0c7836 */ /* 0x040fe20000000000 */
[----:B------:R-:W-:Y:S01]  /*b840*/  MOV R13, 0x40000040 ;  /* 0x40000040000d7802 */ /* 0x000fe20000000f00 */
[----:B------:R-:W4:Y:S01]  /*b850*/  LDL.64 R10, [R1+0x38] ;  /* 0x00003800010a7983 */ /* 0x000f220000100a00 */
[C---:B------:R-:W-:Y:S01]  /*b860*/  R2UR UR18, R14.reuse ;  /* 0x000000000e1272ca */ /* 0x040fe200000e0000 */
[----:B------:R-:W-:Y:S01]  /*b870*/  VIADD R14, R14, 0x6 ;  /* 0x000000060e0e7836 */ /* 0x000fe20000000000 */
[----:B------:R-:W-:-:S02]  /*b880*/  R2UR UR14, R12 ;  /* 0x000000000c0e72ca */ /* 0x000fc400000e0000 */
[----:B------:R-:W-:Y:S02]  /*b890*/  R2UR UR15, R13 ;  /* 0x000000000d0f72ca */ /* 0x000fe400000e0000 */
[----:B------:R-:W5:Y:S01]  /*b8a0*/  LDL.64 R12, [R1+0x30] ;  /* 0x00003000010c7983 */ /* 0x000f620000100a00 */
[----:B------:R-:W-:Y:S02]  /*b8b0*/  R2UR UR19, R15 ;  /* 0x000000000f1372ca */ /* 0x000fe400000e0000 */
[----:B--2---:R-:W-:Y:S02]  /*b8c0*/  R2UR UR16, R152 ;  /* 0x00000000981072ca */ /* 0x004fe400000e0000 */
[----:B------:R-:W-:Y:S02]  /*b8d0*/  R2UR UR17, R153 ;  /* 0x00000000991172ca */ /* 0x000fe400000e0000 */
[----:B------:R-:W-:-:S11]  /*b8e0*/  WARPGROUP.ARRIVE ;  /* 0x00000000000079c5 */ /* 0x000fd60000000000 */
[----:B------:R-:W-:Y:S01]  /*b8f0*/  HGMMA.64x96x16.F32 R152, gdesc[UR16], RZ, !UPT, gsb0 ;  /* 0x01600000109879f0 */ /* 0x000fe2000c0008ff */
[----:B----4-:R-:W-:Y:S02]  /*b900*/  R2UR UR12, R10 ;  /* 0x000000000a0c72ca */ /* 0x010fe400000e0000 */
[----:B------:R-:W-:Y:S02]  /*b910*/  R2UR UR13, R11 ;  /* 0x000000000b0d72ca */ /* 0x000fe400000e0000 */
[----:B-----5:R-:W-:Y:S02]  /*b920*/  R2UR UR8, R12 ;  /* 0x000000000c0872ca */ /* 0x020fe400000e0000 */
[----:B------:R-:W-:Y:S01]  /*b930*/  R2UR UR9, R13 ;  /* 0x000000000d0972ca */ /* 0x000fe200000e0000 */
[----:B------:R-:W-:Y:S02]  /*b940*/  WARPGROUP.DEPBAR.LE gsb0, 0x0 ;  /* 0x00008000000079c5 */ /* 0x000fe40000010000 */
[----:B------:R-:W-:-:S06]  /*b950*/  WARPGROUP.ARRIVE ;  /* 0x00000000000079c5 */ /* 0x000fcc0000000000 */
[----:B------:R-:W-:Y:S01]  /*b960*/  HGMMA.64x96x16.F32 R152, gdesc[UR12], R152, gsb0 ;  /* 0x016000000c9879f0 */ /* 0x000fe20008000898 */
[----:B------:R-:W-:Y:S01]  /*b970*/  IMAD.MOV.U32 R15, RZ, RZ, 0x40000040 ;  /* 0x40000040ff0f7424 */ /* 0x000fe200078e00ff */
[----:B------:R-:W-:Y:S02]  /*b980*/  R2UR UR6, R14 ;  /* 0x000000000e0672ca */ /* 0x000fe400000e0000 */
[----:B---3--:R-:W-:Y:S02]  /*b990*/  R2UR UR4, R20 ;  /* 0x00000000140472ca */ /* 0x008fe400000e0000 */
        /* <DEDUP_REMOVED lines=11> */
.L_x_10531:
[----:B------:R2:W3:Y:S01]  /*ba50*/  SYNCS.PHASECHK.TRANS64.TRYWAIT P2, [R3+URZ+0x32450], R0 ;  /* 0x03245000030075a7 */ /* 0x0004e2000804017f */
[----:B------:R-:W-:Y:S05]  /*ba60*/  @!P0 BRA `(.L_x_10532) ;  /* 0x0000000000048947 */ /* 0x000fea0003800000 */
[----:B------:R-:W-:Y:S01]  /*ba70*/  BPT.TRAP 0x1 ;  /* 0x000000040000795c */ /* 0x000fe20000300000 */
.L_x_10532:
[----:B---3--:R-:W-:Y:S05]  /*ba80*/  @P2 BRA `(.L_x_10533) ;  /* 0x0000000000082947 */ /* 0x008fea0003800000 */
[----:B------:R-:W3:Y:S02]  /*ba90*/  SYNCS.PHASECHK.TRANS64.TRYWAIT P2, [R3+URZ+0x32450], R0 ;  /* 0x03245000030075a7 */ /* 0x000ee4000804017f */
[----:B---3--:R-:W-:Y:S05]  /*baa0*/  @!P2 BRA `(.L_x_10534) ;  /* 0x000000e4006ca947 */ /* 0x008fea0003800000 */
.L_x_10533:
[----:B------:R-:W4:Y:S04]  /*bab0*/  LDL R9, [R1+0x50] ;  /* 0x0000500001097983 */ /* 0x000f280000100800 */
[----:B------:R-:W4:Y:S04]  /*bac0*/  LDL.64 R20, [R1+0x20] ;  /* 0x0000200001147983 */ /* 0x000f280000100a00 */
[----:B------:R-:W4:Y:S04]  /*bad0*/  LDL.64 R14, [R1+0x18] ;  /* 0x00001800010e7983 */ /* 0x000f280000100a00 */
[----:B------:R0:W-:Y:S04]  /*bae0*/  STL.64 [R1+0x88], R2 ;  /* 0x0000880201007387 */ /* 0x0001e80000100a00 */
[----:B0123--:R-:W2:Y:S01]  /*baf0*/  LDL.64 R2, [R1+0x10] ;  /* 0x0000100001027983 */ /* 0x00fea20000100a00 */
[----:B------:R-:W-:Y:S05]  /*bb00*/  WARPSYNC.ALL ;  /* 0x0000000000007948 */ /* 0x000fea0003800000 */
[----:B------:R-:W-:-:S05]  /*bb10*/  IMAD.MOV.U32 R11, RZ, RZ, 0x40000040 ;  /* 0x40000040ff0b7424 */ /* 0x000fca00078e00ff */
[----:B------:R-:W-:Y:S01]  /*bb20*/  R2UR UR7, R11 ;  /* 0x000000000b0772ca */ /* 0x000fe200000e0000 */
[----:B------:R-:W-:Y:S01]  /*bb30*/  WARPGROUP.ARRIVE ;  /* 0x00000000000079c5 */ /* 0x000fe20000000000 */
[----:B------:R-:W-:Y:S02]  /*bb40*/  IMAD.MOV.U32 R13, RZ, RZ, 0x40000040 ;  /* 0x40000040ff0d7424 */ /* 0x000fe400078e00ff */
[----:B----4-:R-:W-:Y:S01]  /*bb50*/  IMAD R10, R201, 0xc00, R9 ;  /* 0x00000c00c90a7824 */ /* 0x010fe200078e0209 */
[----:B------:R-:W-:Y:S02]  /*bb60*/  R2UR UR4, R20 ;  /* 0x00000000140472ca */ /* 0x000fe400000e0000 */
[----:B------:R-:W-:Y:S02]  /*bb70*/  R2UR UR5, R21 ;  /* 0x00000000150572ca */ /* 0x000fe400000e0000 */
[----:B------:R-:W3:Y:S01]  /*bb80*/  LDL.64 R20, [R1+0x8] ;  /* 0x0000080001147983 */ /* 0x000ee20000100a00 */
[----:B------:R-:W-:-:S13]  /*bb90*/  R2UR UR6, R10 ;  /* 0x000000000a0672ca */ /* 0x000fda00000e0000 */
[----:B------:R-:W-:Y:S01]  /*bba0*/  HGMMA.64x96x16.F32 R152, gdesc[UR4], R152, gsb0 ;  /* 0x01600000049879f0 */ /* 0x000fe20008000898 */
[----:B------:R-:W-:Y:S01]  /*bbb0*/  VIADD R12, R10, 0x2 ;  /* 0x000000020a0c7836 */ /* 0x000fe20000000000 */
[----:B------:R-:W-:Y:S02]  /*bbc0*/  R2UR UR4, R14 ;  /* 0x000000000e0472ca */ /* 0x000fe400000e0000 */
[----:B------:R-:W-:Y:S02]  /*bbd0*/  R2UR UR5, R15 ;  /* 0x000000000f0572ca */ /* 0x000fe400000e0000 */
[----:B------:R-:W4:Y:S01]  /*bbe0*/  LDL.64 R14, [R1] ;  /* 0x00000000010e7983 */ /* 0x000f220000100a00 */
        /* <DEDUP_REMOVED lines=21> */
[----:B------:R-:W-:Y:S02]  /*bd40*/  WARPGROUP.DEPBAR.LE gsb0, 0x0 ;  /* 0x00008000000079c5 */ /* 0x000fe40000010000 */
[----:B------:R-:W-:-:S10]  /*bd50*/  WARPGROUP.ARRIVE ;  /* 0x00000000000079c5 */ /* 0x000fd40000000000 */
[----:B------:R-:W-:Y:S01]  /*bd60*/  HGMMA.64x96x16.F32 R152, gdesc[UR4], R152, gsb0 ;  /* 0x01600000049879f0 */ /* 0x000fe20008000898 */
[----:B------:R-:W-:Y:S02]  /*bd70*/  VIADD R12, R10, 0x300 ;  /* 0x000003000a0c7836 */ /* 0x000fe40000000000 */
[----:B------:R-:W-:Y:S01]  /*bd80*/  IMAD.MOV.U32 R13, RZ, RZ, 0x40000040 ;  /* 0x40000040ff0d7424 */ /* 0x000fe200078e00ff */
[----:B----4-:R-:W-:Y:S02]  /*bd90*/  R2UR UR4, R14 ;  /* 0x000000000e0472ca */ /* 0x010fe400000e0000 */
        /* <DEDUP_REMOVED lines=102> */
[----:B------:R-:W1:Y:S01]  /*c400*/  S2R R9, SR_TID.X ;  /* 0x0000000000097919 */ /* 0x000e620000002100 */
[----:B------:R-:W-:Y:S02]  /*c410*/  WARPGROUP.DEPBAR.LE gsb0, 0x0 ;  /* 0x00008000000079c5 */ /* 0x000fe40000010000 */
[----:B------:R-:W-:-:S07]  /*c420*/  WARPGROUP.ARRIVE ;  /* 0x00000000000079c5 */ /* 0x000fce0000000000 */
[----:B------:R-:W-:Y:S01]  /*c430*/  HGMMA.64x96x16.F32 R152, gdesc[UR4], R152, gsb0 ;  /* 0x01600000049879f0 */ /* 0x000fe20008000898 */
[----:B-1----:R-:W-:-:S04]  /*c440*/  SHF.R.U32.HI R0, RZ, 0x7, R9 ;  /* 0x00000007ff007819 */ /* 0x002fc80000011609 */
[----:B------:R-:W-:Y:S01]  /*c450*/  IADD3 R0, -R0, 0xb, RZ ;  /* 0x0000000b00007810 */ /* 0x000fe20007ffe1ff */
[----:B------:R-:W-:-:S04]  /*c460*/  WARPGROUP.DEPBAR.LE gsb0, 0x0 ;  /* 0x00008000000079c5 */ /* 0x000fc80000010000 */
[----:B------:R0:W-:Y:S06]  /*c470*/  BAR.ARV R0, 0x100 ;  /* 0x000400000000751d */ /* 0x0001ec0000002000 */
[----:B------:R-:W-:Y:S05]  /*c480*/  @!P0 BRA `(.L_x_10535) ;  /* 0x0000000000048947 */ /* 0x000fea0003800000 */
[----:B------:R-:W-:Y:S01]  /*c490*/  BPT.TRAP 0x1 ;  /* 0x000000040000795c */ /* 0x000fe20000300000 */
.L_x_10535:
        /* <DEDUP_REMOVED lines=84> */
[----:B------:R-:W4:Y:S08]  /*c9e0*/  MUFU.TANH R158, R158 ;  /* 0x0000009e009e7308 */ /* 0x000f300000002400 */
[----:B------:R-:W0:Y:S08]  /*c9f0*/  MUFU.TANH R159, R159 ;  /* 0x0000009f009f7308 */ /* 0x000e300000002400 */
[----:B------:R-:W0:Y:S01]  /*ca00*/  MUFU.TANH R162, R162 ;  /* 0x000000a200a27308 */ /* 0x000e220000002400 */
[----:B---3--:R-:W-:-:S07]  /*ca10*/  FMNMX.FTZ R13, R13, R12, !PT ;  /* 0x0000000c0d0d7209 */ /* 0x008fce0007810000 */
[----:B------:R-:W3:Y:S01]  /*ca20*/  MUFU.TANH R163, R163 ;  /* 0x000000a300a37308 */ /* 0x000ee20000002400 */
[----:B------:R-:W1:Y:S07]  /*ca30*/  SHFL.BFLY PT, R12, R13, 0x1, 0x1f ;  /* 0x0c201f000d0c7f89 */ /* 0x000e6e00000e0000 */
[----:B------:R-:W3:Y:S08]  /*ca40*/  MUFU.TANH R166, R166 ;  /* 0x000000a600a67308 */ /* 0x000ef00000002400 */
[----:B------:R-:W3:Y:S01]  /*ca50*/  MUFU.TANH R167, R167 ;  /* 0x000000a700a77308 */ /* 0x000ee20000002400 */
[----:B-1----:R-:W-:-:S02]  /*ca60*/  FMNMX.FTZ R13, R13, R12, !PT ;  /* 0x0000000c0d0d7209 */ /* 0x002fc40007810000 */
[----:B------:R-:W1:Y:S03]  /*ca70*/  LDC R12, c[0x0][0xa80] ;  /* 0x0002a000ff0c7b82 */ /* 0x000e660000000800 */
[C---:B------:R-:W-:Y:S02]  /*ca80*/  FADD.FTZ R193, -R13.reuse, R8 ;  /* 0x000000080dc17221 */ /* 0x040fe40000010100 */
[----:B------:R2:W3:Y:S01]  /*ca90*/  MUFU.TANH R8, R170 ;  /* 0x000000aa00087308 */ /* 0x0004e20000002400 */
[-C--:B-1----:R-:W-:Y:S01]  /*caa0*/  FMUL.FTZ R189, R13, R12.reuse ;  /* 0x0000000c0dbd7220 */ /* 0x082fe20000410000 */
[----:B------:R-:W-:-:S03]  /*cab0*/  FMUL.FTZ R193, R193, R12 ;  /* 0x0000000cc1c17220 */ /* 0x000fc60000410000 */
[-CC-:B------:R-:W-:Y:S01]  /*cac0*/  FFMA.FTZ R154, R9, R12.reuse, -R189.reuse ;  /* 0x0000000c099a7223 */ /* 0x180fe200000108bd */
[-CC-:B--2---:R-:W-:Y:S01]  /*cad0*/  FFMA.FTZ R170, R11, R12.reuse, -R189.reuse ;  /* 0x0000000c0baa7223 */ /* 0x184fe200000108bd */
[-CC-:B------:R-:W-:Y:S01]  /*cae0*/  FFMA.FTZ R192, R14, R12.reuse, -R189.reuse ;  /* 0x0000000c0ec07223 */ /* 0x180fe200000108bd */
[-CC-:B------:R-:W-:Y:S01]  /*caf0*/  FFMA.FTZ R14, R152, R12.reuse, -R189.reuse ;  /* 0x0000000c980e7223 */ /* 0x180fe200000108bd */
[-CC-:B------:R-:W-:Y:S01]  /*cb00*/  FFMA.FTZ R9, R153, R12.reuse, -R189.reuse ;  /* 0x0000000c99097223 */ /* 0x180fe200000108bd */
[----:B------:R-:W-:Y:S01]  /*cb10*/  MUFU.EX2 R152, R154 ;  /* 0x0000009a00987308 */ /* 0x000fe20000000800 */
[----:B------:R-:W-:Y:S01]  /*cb20*/  FMUL.FTZ R153, R171, UR38 ;  /* 0x00000026ab997c20 */ /* 0x000fe20008410000 */
[-CC-:B------:R-:W-:Y:S01]  /*cb30*/  FFMA.FTZ R11, R157, R12.reuse, -R189.reuse ;  /* 0x0000000c9d0b7223 */ /* 0x180fe200000108bd */
[----:B------:R-:W-:Y:S01]  /*cb40*/  FMUL.FTZ R157, R174, UR38 ;  /* 0x00000026ae9d7c20 */ /* 0x000fe20008410000 */
[----:B------:R-:W-:Y:S01]  /*cb50*/  FMUL.FTZ R171, R175, UR38 ;  /* 0x00000026afab7c20 */ /* 0x000fe20008410000 */
[----:B------:R-:W-:Y:S01]  /*cb60*/  FMUL.FTZ R174, R178, UR38 ;  /* 0x00000026b2ae7c20 */ /* 0x000fe20008410000 */
[----:B------:R-:W-:Y:S01]  /*cb70*/  FMUL.FTZ R175, R179, UR38 ;  /* 0x00000026b3af7c20 */ /* 0x000fe20008410000 */
[-CC-:B------:R-:W-:Y:S01]  /*cb80*/  FFMA.FTZ R188, R10, R12.reuse, -R189.reuse ;  /* 0x0000000c0abc7223 */ /* 0x180fe200000108bd */
[----:B------:R1:W-:Y:S01]  /*cb90*/  MUFU.EX2 R154, R170 ;  /* 0x000000aa009a7308 */ /* 0x0003e20000000800 */
[----:B------:R-:W-:Y:S01]  /*cba0*/  FMUL.FTZ R178, R182, UR38 ;  /* 0x00000026b6b27c20 */ /* 0x000fe20008410000 */
[-CC-:B------:R-:W-:Y:S01]  /*cbb0*/  FFMA.FTZ R10, R156, R12.reuse, -R189.reuse ;  /* 0x0000000c9c0a7223 */ /* 0x180fe200000108bd */
[----:B------:R-:W-:Y:S01]  /*cbc0*/  FMUL.FTZ R179, R183, UR38 ;  /* 0x00000026b7b37c20 */ /* 0x000fe20008410000 */
[----:B------:R-:W-:Y:S01]  /*cbd0*/  FMUL.FTZ R182, R186, UR38 ;  /* 0x00000026bab67c20 */ /* 0x000fe20008410000 */
[----:B------:R-:W-:Y:S01]  /*cbe0*/  FMUL.FTZ R183, R187, UR38 ;  /* 0x00000026bbb77c20 */ /* 0x000fe20008410000 */
[----:B------:R-:W-:Y:S01]  /*cbf0*/  FMUL.FTZ R186, R190, UR38 ;  /* 0x00000026beba7c20 */ /* 0x000fe20008410000 */
[----:B------:R-:W-:Y:S01]  /*cc00*/  FMUL.FTZ R187, R191, UR38 ;  /* 0x00000026bfbb7c20 */ /* 0x000fe20008410000 */
[----:B------:R-:W2:Y:S01]  /*cc10*/  MUFU.TANH R153, R153 ;  /* 0x0000009900997308 */ /* 0x000ea20000002400 */
[----:B-1----:R-:W-:Y:S01]  /*cc20*/  FMNMX.FTZ R170, R181, R7, !PT ;  /* 0x00000007b5aa7209 */ /* 0x002fe20007810000 */
[----:B------:R-:W-:Y:S01]  /*cc30*/  FMUL.FTZ R190, R195, UR38 ;  /* 0x00000026c3be7c20 */ /* 0x000fe20008410000 */
[-CC-:B------:R-:W-:Y:S01]  /*cc40*/  FFMA.FTZ R15, R15, R12.reuse, -R189.reuse ;  /* 0x0000000c0f0f7223 */ /* 0x180fe200000108bd */
[--C-:B------:R-:W-:Y:S01]  /*cc50*/  FFMA.FTZ R20, R20, R12, -R189.reuse ;  /* 0x0000000c14147223 */ /* 0x100fe200000108bd */
[----:B------:R-:W-:Y:S01]  /*cc60*/  FMNMX.FTZ R170, R155, R170, !PT ;  /* 0x000000aa9baa7209 */ /* 0x000fe20007810000 */
[-CC-:B------:R-:W-:Y:S01]  /*cc70*/  FFMA.FTZ R21, R21, R12.reuse, -R189.reuse ;  /* 0x0000000c15157223 */ /* 0x180fe200000108bd */
[--C-:B------:R-:W-:Y:S01]  /*cc80*/  FFMA.FTZ R160, R160, R12, -R189.reuse ;  /* 0x0000000ca0a07223 */ /* 0x100fe200000108bd */
[----:B------:R-:W1:Y:S01]  /*cc90*/  MUFU.TANH R157, R157 ;  /* 0x0000009d009d7308 */ /* 0x000e620000002400 */
[----:B----4-:R-:W-:Y:S01]  /*cca0*/  FMNMX.FTZ R170, R158, R170, !PT ;  /* 0x000000aa9eaa7209 */ /* 0x010fe20007810000 */
[-CC-:B------:R-:W-:Y:S01]  /*ccb0*/  FFMA.FTZ R161, R161, R12.reuse, -R189.reuse ;  /* 0x0000000ca1a17223 */ /* 0x180fe200000108bd */
[-CC-:B------:R-:W-:Y:S01]  /*ccc0*/  FFMA.FTZ R164, R164, R12.reuse, -R189.reuse ;  /* 0x0000000ca4a47223 */ /* 0x180fe200000108bd */
[--C-:B------:R-:W-:Y:S01]  /*ccd0*/  FFMA.FTZ R165, R165, R12, -R189.reuse ;  /* 0x0000000ca5a57223 */ /* 0x100fe200000108bd */
[----:B0-----:R-:W-:Y:S01]  /*cce0*/  FMNMX.FTZ R170, R159, R170, !PT ;  /* 0x000000aa9faa7209 */ /* 0x001fe20007810000 */
[-CC-:B------:R-:W-:Y:S01]  /*ccf0*/  FFMA.FTZ R168, R168, R12.reuse, -R189.reuse ;  /* 0x0000000ca8a87223 */ /* 0x180fe200000108bd */
[--C-:B------:R-:W-:Y:S01]  /*cd00*/  FFMA.FTZ R169, R169, R12, -R189.reuse ;  /* 0x0000000ca9a97223 */ /* 0x100fe200000108bd */
[----:B------:R-:W0:Y:S01]  /*cd10*/  MUFU.TANH R171, R171 ;  /* 0x000000ab00ab7308 */ /* 0x000e220000002400 */
[----:B------:R-:W-:Y:S01]  /*cd20*/  FMNMX.FTZ R170, R162, R170, !PT ;  /* 0x000000aaa2aa7209 */ /* 0x000fe20007810000 */
[-CC-:B------:R-:W-:Y:S01]  /*cd30*/  FFMA.FTZ R172, R172, R12.reuse, -R189.reuse ;  /* 0x0000000cacac7223 */ /* 0x180fe200000108bd */
[-CC-:B------:R-:W-:Y:S01]  /*cd40*/  FFMA.FTZ R173, R173, R12.reuse, -R189.reuse ;  /* 0x0000000cadad7223 */ /* 0x180fe200000108bd */
[--C-:B------:R-:W-:Y:S01]  /*cd50*/  FFMA.FTZ R176, R176, R12, -R189.reuse ;  /* 0x0000000cb0b07223 */ /* 0x100fe200000108bd */
[----:B---3--:R-:W-:Y:S01]  /*cd60*/  FMNMX.FTZ R170, R163, R170, !PT ;  /* 0x000000aaa3aa7209 */ /* 0x008fe20007810000 */
[-CC-:B------:R-:W-:Y:S01]  /*cd70*/  FFMA.FTZ R177, R177, R12.reuse, -R189.reuse ;  /* 0x0000000cb1b17223 */ /* 0x180fe200000108bd */
[--C-:B------:R-:W-:Y:S01]  /*cd80*/  FFMA.FTZ R180, R180, R12, -R189.reuse ;  /* 0x0000000cb4b47223 */ /* 0x100fe200000108bd */
[----:B------:R-:W3:Y:S01]  /*cd90*/  MUFU.TANH R174, R174 ;  /* 0x000000ae00ae7308 */ /* 0x000ee20000002400 */
[----:B------:R-:W-:Y:S01]  /*cda0*/  FMNMX.FTZ R170, R166, R170, !PT ;  /* 0x000000aaa6aa7209 */ /* 0x000fe20007810000 */
[-CC-:B------:R-:W-:Y:S01]  /*cdb0*/  FFMA.FTZ R184, R184, R12.reuse, -R189.reuse ;  /* 0x0000000cb8b87223 */ /* 0x180fe200000108bd */
[----:B------:R-:W-:Y:S01]  /*cdc0*/  FFMA.FTZ R185, R185, R12, -R189 ;  /* 0x0000000cb9b97223 */ /* 0x000fe200000108bd */
[----:B------:R-:W-:Y:S01]  /*cdd0*/  FMUL.FTZ R189, R198, UR38 ;  /* 0x00000026c6bd7c20 */ /* 0x000fe20008410000 */
[----:B------:R-:W-:Y:S01]  /*cde0*/  FMNMX.FTZ R170, R167, R170, !PT ;  /* 0x000000aaa7aa7209 */ /* 0x000fe20007810000 */
[----:B------:R-:W-:Y:S01]  /*cdf0*/  FMUL.FTZ R191, R199, UR38 ;  /* 0x00000026c7bf7c20 */ /* 0x000fe20008410000 */
[----:B------:R-:W4:Y:S01]  /*ce00*/  S2R R198, SR_CgaCtaId ;  /* 0x0000000000c67919 */ /* 0x000f220000008800 */
[----:B------:R-:W3:Y:S01]  /*ce10*/  MUFU.EX2 R156, R193 ;  /* 0x000000c1009c7308 */ /* 0x000ee20000000800 */
[----:B------:R-:W-:Y:S01]  /*ce20*/  FMNMX.FTZ R170, R8, R170, !PT ;  /* 0x000000aa08aa7209 */ /* 0x000fe20007810000 */
[----:B------:R-:W4:Y:S03]  /*ce30*/  S2R R199, SR_TID.X ;  /* 0x0000000000c77919 */ /* 0x000f260000002100 */
[----:B--2---:R-:W-:-:S03]  /*ce40*/  FMNMX.FTZ R170, R153, R170, !PT ;  /* 0x000000aa99aa7209 */ /* 0x004fc60007810000 */
[----:B------:R-:W2:Y:S01]  /*ce50*/  MUFU.TANH R175, R175 ;  /* 0x000000af00af7308 */ /* 0x000ea20000002400 */
[----:B-1----:R-:W-:-:S04]  /*ce60*/  FMNMX.FTZ R170, R157, R170, !PT ;  /* 0x000000aa9daa7209 */ /* 0x002fc80007810000 */
[----:B0-----:R-:W-:-:S03]  /*ce70*/  FMNMX.FTZ R170, R171, R170, !PT ;  /* 0x000000aaabaa7209 */ /* 0x001fc60007810000 */
[----:B------:R-:W0:Y:S01]  /*ce80*/  MUFU.EX2 R188, R188 ;  /* 0x000000bc00bc7308 */ /* 0x000e220000000800 */
[----:B---3--:R-:W-:Y:S01]  /*ce90*/  FMNMX.FTZ R170, R174, R170, !PT ;  /* 0x000000aaaeaa7209 */ /* 0x008fe20007810000 */
[----:B------:R-:W-:Y:S01]  /*cea0*/  FFMA.FTZ R5, R156, R5, R152 ;  /* 0x000000059c057223 */ /* 0x000fe20000010098 */
        /* <DEDUP_REMOVED lines=13> */
[----:B------:R-:W2:Y:S01]  /*cf80*/  MUFU.TANH R179, R179 ;  /* 0x000000b300b37308 */ /* 0x000ea20000002400 */
[C---:B0-----:R-:W-:Y:S01]  /*cf90*/  FADD.FTZ R5, R188.reuse, R5 ;  /* 0x00000005bc057221 */ /* 0x041fe20000010000 */
[----:B------:R-:W-:Y:S01]  /*cfa0*/  F2FP.F16.F32.PACK_AB R152, R188, R152 ;  /* 0x00000098bc98723e */ /* 0x000fe200000000ff */
[----:B------:R-:W-:Y:S01]  /*cfb0*/  FMUL.FTZ R188, R194, UR38 ;  /* 0x00000026c2bc7c20 */ /* 0x000fe20008410000 */
[----:B----4-:R-:W-:Y:S01]  /*cfc0*/  SHF.R.U32.HI R199, RZ, 0x7, R199 ;  /* 0x00000007ffc77819 */ /* 0x010fe200000116c7 */
[----:B------:R-:W-:Y:S01]  /*cfd0*/  FADD.FTZ R5, R154, R5 ;  /* 0x000000059a057221 */ /* 0x000fe20000010000 */
        /* <DEDUP_REMOVED lines=19> */
[----:B0-----:R-:W-:Y:S01]  /*d110*/  FMNMX.FTZ R170, R182, R170, !PT ;  /* 0x000000aab6aa7209 */ /* 0x001fe20007810000 */
[-C--:B------:R-:W-:Y:S01]  /*d120*/  FMUL.FTZ R73, R73, R156.reuse ;  /* 0x0000009c49497220 */ /* 0x080fe20000410000 */
[-C--:B------:R-:W-:Y:S01]  /*d130*/  FMUL.FTZ R76, R76, R156.reuse ;  /* 0x0000009c4c4c7220 */ /* 0x080fe20000410000 */
        /* <DEDUP_REMOVED lines=48> */
[----:B------:R-:W-:-:S04]  /*d440*/  FMUL.FTZ R149, R149, R156 ;  /* 0x0000009c95957220 */ /* 0x000fc80000410000 */
[----:B------:R0:W3:Y:S01]  /*d450*/  MUFU.EX2 R156, R15 ;  /* 0x0000000f009c7308 */ /* 0x0000e20000000800 */
[----:B-1----:R-:W-:-:S07]  /*d460*/  FMNMX.FTZ R170, R191, R170, !PT ;  /* 0x000000aabfaa7209 */ /* 0x002fce0007810000 */
[----:B------:R-:W-:Y:S01]  /*d470*/  MUFU.EX2 R21, R21 ;  /* 0x0000001500157308 */ /* 0x000fe20000000800 */
[C---:B--2---:R-:W-:Y:S01]  /*d480*/  FADD.FTZ R5, R192.reuse, R5 ;  /* 0x00000005c0057221 */ /* 0x044fe20000010000 */
[----:B------:R-:W-:Y:S01]  /*d490*/  F2FP.F16.F32.PACK_AB R154, R192, R154 ;  /* 0x0000009ac09a723e */ /* 0x000fe200000000ff */
[----:B0-----:R-:W-:Y:S01]  /*d4a0*/  IMAD.MOV.U32 R15, RZ, RZ, 0x40000040 ;  /* 0x40000040ff0f7424 */ /* 0x001fe200078e00ff */
[----:B------:R-:W0:Y:S04]  /*d4b0*/  SHFL.BFLY PT, R192, R170, 0x2, 0x1f ;  /* 0x0c401f00aac07f89 */ /* 0x000e2800000e0000 */
[----:B------:R-:W-:Y:S01]  /*d4c0*/  MUFU.EX2 R9, R9 ;  /* 0x0000000900097308 */ /* 0x000fe20000000800 */
[----:B---3--:R-:W-:-:S07]  /*d4d0*/  FADD.FTZ R5, R156, R5 ;  /* 0x000000059c057221 */ /* 0x008fce0000010000 */
        /* <DEDUP_REMOVED lines=8> */
[----:B0-----:R-:W-:-:S05]  /*d560*/  FMNMX.FTZ R170, R170, R192, !PT ;  /* 0x000000c0aaaa7209 */ /* 0x001fca0007810000 */
[C---:B------:R-:W-:Y:S01]  /*d570*/  FADD.FTZ R197, -R170.reuse, R7 ;  /* 0x00000007aac57221 */ /* 0x040fe20000010100 */
[-C--:B------:R-:W-:Y:S01]  /*d580*/  FMUL.FTZ R7, R170, R12.reuse ;  /* 0x0000000caa077220 */ /* 0x080fe20000410000 */
[----:B------:R-:W-:Y:S02]  /*d590*/  MUFU.EX2 R185, R185 ;  /* 0x000000b900b97308 */ /* 0x000fe40000000800 */
        /* <DEDUP_REMOVED lines=25> */
[----:B------:R-:W-:Y:S01]  /*d730*/  IMAD.MOV.U32 R7, RZ, RZ, 0x40000040 ;  /* 0x40000040ff077424 */ /* 0x000fe200078e00ff */
[----:B------:R-:W0:Y:S04]  /*d740*/  MUFU.EX2 R197, R197 ;  /* 0x000000c500c57308 */ /* 0x000e280000000800 */
[----:B------:R-:W-:Y:S01]  /*d750*/  R2UR UR7, R7 ;  /* 0x00000000070772ca */ /* 0x000fe200000e0000 */
[----:B-----5:R-:W-:-:S03]  /*d760*/  VIADD R7, R3, 0x32440 ;  /* 0x0003244003077836 */ /* 0x020fc60000000000 */
[----:B------:R-:W1:Y:S02]  /*d770*/  MUFU.EX2 R153, R181 ;  /* 0x000000b500997308 */ /* 0x000e640000000800 */
[----:B------:R-:W-:-:S04]  /*d780*/  PRMT R7, R198, 0x654, R7 ;  /* 0x00000654c6077816 */ /* 0x000fc80000000007 */
[----:B------:R2:W-:Y:S02]  /*d790*/  SYNCS.ARRIVE.TRANS64.RED.A1T0 RZ, [R7+URZ], RZ ;  /* 0x000000ff07ff79a7 */ /* 0x0005e4000810043f */
[----:B------:R-:W3:Y:S01]  /*d7a0*/  MUFU.EX2 R194, R194 ;  /* 0x000000c200c27308 */ /* 0x000ee20000000800 */
[-C--:B0-----:R-:W-:Y:S01]  /*d7b0*/  FMUL.FTZ R26, R26, R197.reuse ;  /* 0x000000c51a1a7220 */ /* 0x081fe20000410000 */
[-C--:B------:R-:W-:Y:S01]  /*d7c0*/  FMUL.FTZ R27, R27, R197.reuse ;  /* 0x000000c51b1b7220 */ /* 0x080fe20000410000 */
[-C--:B------:R-:W-:Y:S01]  /*d7d0*/  FMUL.FTZ R30, R30, R197.reuse ;  /* 0x000000c51e1e7220 */ /* 0x080fe20000410000 */
[-C--:B------:R-:W-:Y:S01]  /*d7e0*/  FMUL.FTZ R31, R31, R197.reuse ;  /* 0x000000c51f1f7220 */ /* 0x080fe20000410000 */
[-C--:B------:R-:W-:Y:S01]  /*d7f0*/  FMUL.FTZ R34, R34, R197.reuse ;  /* 0x000000c522227220 */ /* 0x080fe20000410000 */
[----:B--2---:R-:W-:Y:S01]  /*d800*/  IADD3 R7, R199, 0x8, RZ ;  /* 0x00000008c7077810 */ /* 0x004fe20007ffe0ff */
[----:B------:R-:W-:Y:S01]  /*d810*/  FMUL.FTZ R35, R35, R197 ;  /* 0x000000c523237220 */ /* 0x000fe20000410000 */
[----:B------:R-:W-:Y:S01]  /*d820*/  MUFU.EX2 R158, R158 ;  /* 0x0000009e009e7308 */ /* 0x000fe20000000800 */
[----:B-1----:R-:W-:Y:S01]  /*d830*/  FFMA.FTZ R157, R197, R6, R153 ;  /* 0x00000006c59d7223 */ /* 0x002fe20000010099 */
[----:B------:R-:W-:-:S02]  /*d840*/  IMAD R6, R201, 0xc00, R219 ;  /* 0x00000c00c9067824 */ /* 0x000fc400078e02db */
[-C--:B------:R-:W-:Y:S01]  /*d850*/  FMUL.FTZ R38, R38, R197.reuse ;  /* 0x000000c526267220 */ /* 0x080fe20000410000 */
[-C--:B------:R-:W-:Y:S01]  /*d860*/  FMUL.FTZ R39, R39, R197.reuse ;  /* 0x000000c527277220 */ /* 0x080fe20000410000 */
[-C--:B------:R-:W-:Y:S01]  /*d870*/  FMUL.FTZ R42, R42, R197.reuse ;  /* 0x000000c52a2a7220 */ /* 0x080fe20000410000 */
[-C--:B------:R-:W-:Y:S01]  /*d880*/  FMUL.FTZ R43, R43, R197.reuse ;  /* 0x000000c52b2b7220 */ /* 0x080fe20000410000 */
[----:B------:R-:W-:Y:S01]  /*d890*/  R2UR UR6, R6 ;  /* 0x00000000060672ca */ /* 0x000fe200000e0000 */
        /* <DEDUP_REMOVED lines=55> */
[C---:B---3--:R-:W-:Y:S01]  /*dc10*/  F2FP.F16.F32.PACK_AB R153, R194.reuse, R153 ;  /* 0x00000099c299723e */ /* 0x048fe200000000ff */
[----:B------:R-:W-:Y:S01]  /*dc20*/  FADD.FTZ R157, R194, R157 ;  /* 0x0000009dc29d7221 */ /* 0x000fe20000010000 */
[----:B------:R1:W-:Y:S01]  /*dc30*/  BAR.SYNC.DEFER_BLOCKING R7, 0x100 ;  /* 0x000400070000751d */ /* 0x0003e20000010000 */
[----:B0-----:R-:W-:-:S05]  /*dc40*/  F2FP.F16.F32.PACK_AB R155, R181, R158 ;  /* 0x0000009eb59b723e */ /* 0x001fca00000000ff */
[----:B------:R-:W-:Y:S01]  /*dc50*/  MUFU.EX2 R193, R193 ;  /* 0x000000c100c17308 */ /* 0x000fe20000000800 */
[----:B-1----:R-:W-:-:S04]  /*dc60*/  FADD.FTZ R7, R158, R157 ;  /* 0x0000009d9e077221 */ /* 0x002fc80000010000 */
[----:B------:R-:W-:-:S03]  /*dc70*/  FADD.FTZ R7, R181, R7 ;  /* 0x00000007b5077221 */ /* 0x000fc60000010000 */
[----:B------:R0:W-:Y:S08]  /*dc80*/  MUFU.EX2 R158, R14 ;  /* 0x0000000e009e7308 */ /* 0x0001f00000000800 */
[----:B------:R-:W-:Y:S01]  /*dc90*/  MUFU.EX2 R196, R196 ;  /* 0x000000c400c47308 */ /* 0x000fe20000000800 */
[----:B0-----:R-:W-:Y:S01]  /*dca0*/  VIADD R14, R6, 0x80 ;  /* 0x00000080060e7836 */ /* 0x001fe20000000000 */
[----:B------:R-:W-:-:S06]  /*dcb0*/  WARPGROUP.ARRIVE ;  /* 0x00000000000079c5 */ /* 0x000fcc0000000000 */
[----:B------:R-:W-:Y:S01]  /*dcc0*/  HGMMA.64x256x16.F32 R24, R152, gdesc[UR4].tnspB, R24, gsb0 ;  /* 0x43e0000498187df0 */ /* 0x000fe20008000818 */
[----:B------:R-:W-:Y:S01]  /*dcd0*/  MUFU.EX2 R195, R195 ;  /* 0x000000c300c37308 */ /* 0x000fe20000000800 */
[----:B------:R-:W-:Y:S02]  /*dce0*/  R2UR UR6, R14 ;  /* 0x000000000e0672ca */ /* 0x000fe400000e0000 */
[----:B------:R-:W-:-:S05]  /*dcf0*/  R2UR UR7, R15 ;  /* 0x000000000f0772ca */ /* 0x000fca00000e0000 */
[----:B------:R-:W-:Y:S08]  /*dd00*/  MUFU.EX2 R166, R166 ;  /* 0x000000a600a67308 */ /* 0x000ff00000000800 */
[----:B------:R-:W0:Y:S08]  /*dd10*/  MUFU.EX2 R167, R167 ;  /* 0x000000a700a77308 */ /* 0x000e300000000800 */
[----:B------:R-:W-:Y:S08]  /*dd20*/  MUFU.EX2 R192, R192 ;  /* 0x000000c000c07308 */ /* 0x000ff00000000800 */
[----:B------:R-:W1:Y:S08]  /*dd30*/  MUFU.EX2 R171, R171 ;  /* 0x000000ab00ab7308 */ /* 0x000e700000000800 */
        /* <DEDUP_REMOVED lines=11> */
[----:B------:R-:W-:-:S07]  /*ddf0*/  WARPGROUP.DEPBAR.LE gsb0, 0x0 ;  /* 0x00008000000079c5 */ /* 0x000fce0000010000 */
[----:B------:R-:W2:Y:S01]  /*de00*/  MUFU.EX2 R152, R20 ;  /* 0x0000001400987308 */ /* 0x000ea20000000800 */
[----:B0-----:R-:W-:Y:S02]  /*de10*/  F2FP.F16.F32.PACK_AB R153, R167, R166 ;  /* 0x000000a6a799723e */ /* 0x001fe400000000ff */
[----:B-1----:R-:W-:-:S05]  /*de20*/  F2FP.F16.F32.PACK_AB R155, R171, R192 ;  /* 0x000000c0ab9b723e */ /* 0x002fca00000000ff */
[----:B------:R0:W1:Y:S08]  /*de30*/  MUFU.EX2 R20, R159 ;  /* 0x0000009f00147308 */ /* 0x0000700000000800 */
[----:B------:R3:W-:Y:S01]  /*de40*/  MUFU.EX2 R154, R11 ;  /* 0x0000000b009a7308 */ /* 0x0007e20000000800 */
[C---:B--2---:R-:W-:Y:S01]  /*de50*/  FADD.FTZ R5, R152.reuse, R5 ;  /* 0x0000000598057221 */ /* 0x044fe20000010000 */
[----:B------:R-:W-:-:S02]  /*de60*/  F2FP.F16.F32.PACK_AB R156, R152, R156 ;  /* 0x0000009c989c723e */ /* 0x000fc400000000ff */
[----:B0-----:R-:W-:Y:S01]  /*de70*/  F2FP.F16.F32.PACK_AB R159, R195, R196 ;  /* 0x000000c4c39f723e */ /* 0x001fe200000000ff */
[----:B------:R-:W-:-:S03]  /*de80*/  FADD.FTZ R5, R21, R5 ;  /* 0x0000000515057221 */ /* 0x000fc60000010000 */
[----:B------:R0:W2:Y:S01]  /*de90*/  MUFU.EX2 R152, R10 ;  /* 0x0000000a00987308 */ /* 0x0000a20000000800 */
[C---:B------:R-:W-:Y:S01]  /*dea0*/  FADD.FTZ R5, R158.reuse, R5 ;  /* 0x000000059e057221 */ /* 0x040fe20000010000 */
[----:B------:R-:W-:Y:S01]  /*deb0*/  F2FP.F16.F32.PACK_AB R158, R158, R21 ;  /* 0x000000159e9e723e */ /* 0x000fe200000000ff */
[----:B---3--:R-:W-:Y:S01]  /*dec0*/  IMAD.MOV.U32 R11, RZ, RZ, 0x40000040 ;  /* 0x40000040ff0b7424 */ /* 0x008fe200078e00ff */
[----:B-1----:R-:W-:Y:S01]  /*ded0*/  F2FP.F16.F32.PACK_AB R157, R193, R20 ;  /* 0x00000014c19d723e */ /* 0x002fe200000000ff */
[----:B------:R-:W-:Y:S01]  /*dee0*/  FADD.FTZ R5, R9, R5 ;  /* 0x0000000509057221 */ /* 0x000fe20000010000 */
[----:B------:R-:W-:Y:S02]  /*def0*/  FADD.FTZ R7, R20, R7 ;  /* 0x0000000714077221 */ /* 0x000fe40000010000 */
[----:B------:R-:W-:Y:S01]  /*df00*/  WARPGROUP.ARRIVE ;  /* 0x00000000000079c5 */ /* 0x000fe20000000000 */
[----:B0-----:R-:W-:Y:S02]  /*df10*/  VIADD R10, R6, 0x100 ;  /* 0x00000100060a7836 */ /* 0x001fe40000000000 */
[----:B------:R-:W-:-:S03]  /*df20*/  FADD.FTZ R7, R193, R7 ;  /* 0x00000007c1077221 */ /* 0x000fc60000010000 */
[----:B------:R-:W-:Y:S01]  /*df30*/  HGMMA.64x256x16.F32 R24, R156, gdesc[UR4].tnspB, R24, gsb0 ;  /* 0x43e000049c187df0 */ /* 0x000fe20008000818 */
[----:B------:R-:W-:Y:S01]  /*df40*/  R2UR UR6, R10 ;  /* 0x000000000a0672ca */ /* 0x000fe200000e0000 */
[----:B------:R-:W-:Y:S02]  /*df50*/  VIADD R10, R6, 0x180 ;  /* 0x00000180060a7836 */ /* 0x000fe40000000000 */
[----:B--2---:R-:W-:Y:S01]  /*df60*/  FADD.FTZ R5, R152, R5 ;  /* 0x0000000598057221 */ /* 0x004fe20000010000 */
[----:B------:R-:W-:Y:S01]  /*df70*/  R2UR UR7, R11 ;  /* 0x000000000b0772ca */ /* 0x000fe200000e0000 */
[----:B------:R-:W-:Y:S01]  /*df80*/  FADD.FTZ R7, R196, R7 ;  /* 0x00000007c4077221 */ /* 0x000fe20000010000 */
[----:B------:R-:W-:Y:S01]  /*df90*/  F2FP.F16.F32.PACK_AB R152, R152, R9 ;  /* 0x000000099898723e */ /* 0x000fe200000000ff */
[----:B------:R-:W-:Y:S01]  /*dfa0*/  FADD.FTZ R5, R154, R5 ;  /* 0x000000059a057221 */ /* 0x000fe20000010000 */
[C---:B------:R-:W-:Y:S01]  /*dfb0*/  F2FP.F16.F32.PACK_AB R154, R160.reuse, R154 ;  /* 0x0000009aa09a723e */ /* 0x040fe200000000ff */
[----:B------:R-:W-:Y:S01]  /*dfc0*/  IMAD.MOV.U32 R9, RZ, RZ, 0x40000040 ;  /* 0x40000040ff097424 */ /* 0x000fe200078e00ff */
[----:B------:R-:W-:Y:S01]  /*dfd0*/  MOV R11, 0x40000040 ;  /* 0x40000040000b7802 */ /* 0x000fe20000000f00 */
[----:B------:R-:W-:Y:S01]  /*dfe0*/  FADD.FTZ R5, R160, R5 ;  /* 0x00000005a0057221 */ /* 0x000fe20000010000 */
[----:B------:R-:W-:-:S04]  /*dff0*/  FADD.FTZ R7, R195, R7 ;  /* 0x00000007c3077221 */ /* 0x000fc80000010000 */
[----:B------:R-:W-:-:S04]  /*e000*/  FADD.FTZ R7, R166, R7 ;  /* 0x00000007a6077221 */ /* 0x000fc80000010000 */
[----:B------:R-:W-:-:S04]  /*e010*/  FADD.FTZ R7, R167, R7 ;  /* 0x00000007a7077221 */ /* 0x000fc80000010000 */
[----:B------:R-:W-:-:S04]  /*e020*/  FADD.FTZ R7, R192, R7 ;  /* 0x00000007c0077221 */ /* 0x000fc80000010000 */
[----:B------:R-:W-:Y:S01]  /*e030*/  FADD.FTZ R7, R171, R7 ;  /* 0x00000007ab077221 */ /* 0x000fe20000010000 */
[----:B------:R-:W-:Y:S02]  /*e040*/  WARPGROUP.DEPBAR.LE gsb0, 0x0 ;  /* 0x00008000000079c5 */ /* 0x000fe40000010000 */
[----:B------:R-:W-:-:S06]  /*e050*/  WARPGROUP.ARRIVE ;  /* 0x00000000000079c5 */ /* 0x000fcc0000000000 */
[----:B------:R-:W-:Y:S01]  /*e060*/  HGMMA.64x256x16.F32 R24, R152, gdesc[UR4].tnspB, R24, gsb0 ;  /* 0x43e0000498187df0 */ /* 0x000fe20008000818 */
[----:B------:R-:W-:Y:S01]  /*e070*/  R2UR UR6, R10 ;  /* 0x000000000a0672ca */ /* 0x000fe200000e0000 */
[----:B------:R-:W-:Y:S01]  /*e080*/  VIADD R10, R6, 0x200 ;  /* 0x00000200060a7836 */ /* 0x000fe20000000000 */
[----:B------:R-:W-:Y:S01]  /*e090*/  R2UR UR7, R11 ;  /* 0x000000000b0772ca */ /* 0x000fe200000e0000 */
[----:B------:R-:W-:Y:S01]  /*e0a0*/  IMAD.MOV.U32 R11, RZ, RZ, 0x40000040 ;  /* 0x40000040ff0b7424 */ /* 0x000fe200078e00ff */
[----:B------:R-:W-:Y:S02]  /*e0b0*/  WARPGROUP.DEPBAR.LE gsb0, 0x0 ;  /* 0x00008000000079c5 */ /* 0x000fe40000010000 */
[----:B------:R-:W0:Y:S01]  /*e0c0*/  MUFU.EX2 R152, R161 ;  /* 0x000000a100987308 */ /* 0x000e220000000800 */
[----:B------:R-:W-:Y:S01]  /*e0d0*/  F2FP.F16.F32.PACK_AB R153, R175, R174 ;  /* 0x000000aeaf99723e */ /* 0x000fe200000000ff */
[----:B------:R-:W-:Y:S01]  /*e0e0*/  FADD.FTZ R174, R174, R7 ;  /* 0x00000007aeae7221 */ /* 0x000fe20000010000 */
[----:B------:R-:W-:-:S03]  /*e0f0*/  F2FP.F16.F32.PACK_AB R155, R179, R178 ;  /* 0x000000b2b39b723e */ /* 0x000fc600000000ff */
[----:B------:R-:W-:Y:S02]  /*e100*/  FADD.FTZ R175, R175, R174 ;  /* 0x000000aeafaf7221 */ /* 0x000fe40000010000 */
[----:B------:R-:W1:Y:S02]  /*e110*/  MUFU.EX2 R154, R165 ;  /* 0x000000a5009a7308 */ /* 0x000e640000000800 */
[----:B------:R-:W-:-:S04]  /*e120*/  FADD.FTZ R178, R178, R175 ;  /* 0x000000afb2b27221 */ /* 0x000fc80000010000 */
[----:B------:R-:W-:Y:S01]  /*e130*/  FADD.FTZ R179, R179, R178 ;  /* 0x000000b2b3b37221 */ /* 0x000fe20000010000 */
[----:B0-----:R-:W-:Y:S01]  /*e140*/  FADD.FTZ R5, R152, R5 ;  /* 0x0000000598057221 */ /* 0x001fe20000010000 */
[----:B------:R-:W-:-:S03]  /*e150*/  F2FP.F16.F32.PACK_AB R152, R164, R152 ;  /* 0x00000098a498723e */ /* 0x000fc600000000ff */
[----:B------:R-:W-:-:S04]  /*e160*/  FADD.FTZ R5, R164, R5 ;  /* 0x00000005a4057221 */ /* 0x000fc80000010000 */
[----:B-1----:R-:W-:Y:S01]  /*e170*/  FADD.FTZ R5, R154, R5 ;  /* 0x000000059a057221 */ /* 0x002fe20000010000 */
[----:B------:R-:W-:-:S03]  /*e180*/  F2FP.F16.F32.PACK_AB R154, R168, R154 ;  /* 0x0000009aa89a723e */ /* 0x000fc600000000ff */
[----:B------:R-:W-:Y:S01]  /*e190*/  FADD.FTZ R5, R168, R5 ;  /* 0x00000005a8057221 */ /* 0x000fe20000010000 */
[----:B------:R-:W-:-:S06]  /*e1a0*/  WARPGROUP.ARRIVE ;  /* 0x00000000000079c5 */ /* 0x000fcc0000000000 */
[----:B------:R-:W-:Y:S01]  /*e1b0*/  HGMMA.64x256x16.F32 R24, R152, gdesc[UR4].tnspB, R24, gsb0 ;  /* 0x43e0000498187df0 */ /* 0x000fe20008000818 */
[----:B------:R-:W-:Y:S02]  /*e1c0*/  R2UR UR6, R10 ;  /* 0x000000000a0672ca */ /* 0x000fe400000e0000 */
[----:B------:R-:W-:Y:S01]  /*e1d0*/  R2UR UR7, R11 ;  /* 0x000000000b0772ca */ /* 0x000fe200000e0000 */
[----:B------:R0:W-:Y:S02]  /*e1e0*/  MUFU.EX2 R10, R8 ;  /* 0x00000008000a7308 */ /* 0x0001e40000000800 */
[----:B0-----:R-:W-:Y:S01]  /*e1f0*/  VIADD R8, R6, 0x280 ;  /* 0x0000028006087836 */ /* 0x001fe20000000000 */
[----:B------:R-:W-:-:S05]  /*e200*/  WARPGROUP.DEPBAR.LE gsb0, 0x0 ;  /* 0x00008000000079c5 */ /* 0x000fca0000010000 */
        /* <DEDUP_REMOVED lines=9> */
[----:B------:R-:W-:Y:S02]  /*e2a0*/  F2FP.F16.F32.PACK_AB R152, R172, R152 ;  /* 0x00000098ac98723e */ /* 0x000fe400000000ff */
[----:B------:R-:W-:Y:S01]  /*e2b0*/  FADD.FTZ R187, R10, R187 ;  /* 0x000000bb0abb7221 */ /* 0x000fe20000010000 */
        /* <DEDUP_REMOVED lines=8> */
[----:B------:R-:W-:Y:S02]  /*e340*/  WARPGROUP.DEPBAR.LE gsb0, 0x0 ;  /* 0x00008000000079c5 */ /* 0x000fe40000010000 */
[----:B------:R-:W0:Y:S01]  /*e350*/  MUFU.EX2 R152, R177 ;  /* 0x000000b100987308 */ /* 0x000e220000000800 */
[C---:B------:R-:W-:Y:S01]  /*e360*/  F2FP.F16.F32.PACK_AB R153, R162.reuse, R10 ;  /* 0x0000000aa299723e */ /* 0x040fe200000000ff */
[----:B------:R-:W-:Y:S01]  /*e370*/  FADD.FTZ R162, R162, R187 ;  /* 0x000000bba2a27221 */ /* 0x000fe20000010000 */
[----:B------:R-:W-:-:S03]  /*e380*/  F2FP.F16.F32.PACK_AB R155, R191, R163 ;  /* 0x000000a3bf9b723e */ /* 0x000fc600000000ff */
[----:B------:R-:W-:Y:S02]  /*e390*/  FADD.FTZ R162, R163, R162 ;  /* 0x000000a2a3a27221 */ /* 0x000fe40000010000 */
[----:B------:R-:W1:Y:S02]  /*e3a0*/  MUFU.EX2 R154, R184 ;  /* 0x000000b8009a7308 */ /* 0x000e640000000800 */
        /* <DEDUP_REMOVED lines=8> */
[----:B------:R-:W-:Y:S03]  /*e430*/  HGMMA.64x256x16.F32 R24, R152, gdesc[UR4].tnspB, R24, gsb0 ;  /* 0x43e0000498187df0 */ /* 0x000fe60008000818 */
[----:B------:R-:W-:Y:S02]  /*e440*/  WARPGROUP.DEPBAR.LE gsb0, 0x0 ;  /* 0x00008000000079c5 */ /* 0x000fe40000010000 */
[----:B------:R-:W-:Y:S05]  /*e450*/  @!P0 BRA `(.L_x_10536) ;  /* 0x0000000000048947 */ /* 0x000fea0003800000 */
[----:B------:R-:W-:Y:S01]  /*e460*/  BPT.TRAP 0x1 ;  /* 0x000000040000795c */ /* 0x000fe20000300000 */
.L_x_10536:
[----:B------:R-:W-:Y:S01]  /*e470*/  VIADD R3, R3, 0x32460 ;  /* 0x0003246003037836 */ /* 0x000fe20000000000 */
[----:B------:R-:W-:Y:S01]  /*e480*/  MOV R7, R170 ;  /* 0x000000aa00077202 */ /* 0x000fe20000000f00 */
[----:B------:R-:W-:-:S03]  /*e490*/  IMAD.MOV.U32 R8, RZ, RZ, R13 ;  /* 0x000000ffff087224 */ /* 0x000fc600078e000d */
[----:B------:R-:W-:-:S04]  /*e4a0*/  PRMT R3, R198, 0x654, R3 ;  /* 0x00000654c6037816 */ /* 0x000fc80000000003 */
[----:B------:R1:W-:Y:S01]  /*e4b0*/  SYNCS.ARRIVE.TRANS64.RED.A1T0 RZ, [R3+URZ], RZ ;  /* 0x000000ff03ff79a7 */ /* 0x0003e2000810043f */
[----:B------:R-:W-:Y:S05]  /*e4c0*/  @P1 BRA `(.L_x_10537) ;  /* 0xffffffd000681947 */ /* 0x000fea000383ffff */
.L_x_10526:
[----:B------:R-:W2:Y:S01]  /*e4d0*/  LDL.LU R21, [R1+0x64] ;  /* 0x0000640001157983 */ /* 0x000ea20000300800 */
[----:B------:R-:W-:Y:S05]  /*e4e0*/  WARPSYNC.ALL ;  /* 0x0000000000007948 */ /* 0x000fea0003800000 */
[----:B------:R-:W0:Y:S01]  /*e4f0*/  SHFL.BFLY PT, R4, R5, 0x2, 0x1f ;  /* 0x0c401f0005047f89 */ /* 0x000e2200000e0000 */
[----:B------:R-:W-:Y:S01]  /*e500*/  VIADD R201, R201, 0x1 ;  /* 0x00000001c9c97836 */ /* 0x000fe20000000000 */
[----:B------:R3:W-:Y:S08]  /*e510*/  BAR.ARV R0, 0x100 ;  /* 0x000400000000751d */ /* 0x0007f00000002000 */
[----:B------:R-:W-:Y:S06]  /*e520*/  BAR.ARV 0x8, 0x180 ;  /* 0x0206000000007b1d */ /* 0x000fec0000002000 */
[----:B------:R-:W-:Y:S01]  /*e530*/  ISETP.NE.AND P0, PT, R201, 0x2, PT ;  /* 0x00000002c900780c */ /* 0x000fe20003f05270 */
[----:B---3--:R-:W-:Y:S01]  /*e540*/  IMAD.MOV.U32 R0, RZ, RZ, -0x800000 ;  /* 0xff800000ff007424 */ /* 0x008fe200078e00ff */
[----:B------:R-:W3:Y:S01]  /*e550*/  SHFL.BFLY PT, R7, R6, 0x2, 0x1f ;  /* 0x0c401f0006077f89 */ /* 0x000ee200000e0000 */
[----:B------:R-:W-:-:S02]  /*e560*/  PLOP3.LUT P1, PT, PT, PT, PT, 0x8, 0x0 ;  /* 0x000000000000781c */ /* 0x000fc40003f2e170 */
[----:B------:R-:W-:Y:S01]  /*e570*/  SEL R9, RZ, 0x1, P0 ;  /* 0x00000001ff097807 */ /* 0x000fe20000000000 */
[----:B01----:R-:W-:Y:S01]  /*e580*/  FADD.FTZ R3, R4, R5 ;  /* 0x0000000504037221 */ /* 0x003fe20000010000 */
[----:B------:R-:W-:Y:S02]  /*e590*/  SEL R201, R201, RZ, P0 ;  /* 0x000000ffc9c97207 */ /* 0x000fe40000000000 */
[----:B------:R-:W-:Y:S02]  /*e5a0*/  LOP3.LUT R212, R212, R9, RZ, 0x3c, !PT ;  /* 0x00000009d4d47212 */ /* 0x000fe400078e3cff */
[----:B------:R-:W0:Y:S01]  /*e5b0*/  SHFL.BFLY PT, R4, R3, 0x1, 0x1f ;  /* 0x0c201f0003047f89 */ /* 0x000e2200000e0000 */
[----:B---3--:R-:W-:-:S05]  /*e5c0*/  FADD.FTZ R7, R7, R6 ;  /* 0x0000000607077221 */ /* 0x008fca0000010000 */
[----:B------:R-:W1:Y:S01]  /*e5d0*/  SHFL.BFLY PT, R8, R7, 0x1, 0x1f ;  /* 0x0c201f0007087f89 */ /* 0x000e6200000e0000 */
[----:B0-----:R-:W-:Y:S01]  /*e5e0*/  FADD.FTZ R5, R3, R4 ;  /* 0x0000000403057221 */ /* 0x001fe20000010000 */
[----:B------:R-:W-:Y:S02]  /*e5f0*/  IMAD.MOV.U32 R4, RZ, RZ, RZ ;  /* 0x000000ffff047224 */ /* 0x000fe400078e00ff */
[----:B------:R-:W-:Y:S02]  /*e600*/  IMAD.MOV.U32 R3, RZ, RZ, RZ ;  /* 0x000000ffff037224 */ /* 0x000fe400078e00ff */
[----:B------:R-:W-:-:S13]  /*e610*/  FSETP.NE.FTZ.AND P2, PT, R5, RZ, PT ;  /* 0x000000ff0500720b */ /* 0x000fda0003f55000 */
[----:B------:R-:W0:Y:S01]  /*e620*/  @P2 MUFU.LG2 R9, R5 ;  /* 0x0000000500092308 */ /* 0x000e220000000c00 */
[----:B------:R-:W-:Y:S01]  /*e630*/  @P2 FMUL.FTZ R19, R12, 0.69314718246459960938 ;  /* 0x3f3172180c132820 */ /* 0x000fe20000410000 */
[----:B-1----:R-:W-:-:S05]  /*e640*/  FADD.FTZ R6, R7, R8 ;  /* 0x0000000807067221 */ /* 0x002fca0000010000 */
        /* <DEDUP_REMOVED lines=74> */
[----:B------:R-:W-:Y:S01]  /*eaf0*/  MOV R4, 0xff800000 ;  /* 0xff80000000047802 */ /* 0x000fe20000000f00 */
        /* <DEDUP_REMOVED lines=63> */
[----:B--2---:R-:W-:-:S05]  /*eef0*/  VIADD R21, R21, 0x1 ;  /* 0x0000000115157836 */ /* 0x004fca0000000000 */
[----:B------:R0:W-:Y:S02]  /*ef00*/  STL [R1+0x64], R21 ;  /* 0x0000641501007387 */ /* 0x0001e40000100800 */
.L_x_10482:
[----:B------:R-:W-:Y:S05]  /*ef10*/  WARPSYNC.ALL ;  /* 0x0000000000007948 */ /* 0x000fea0003800000 */
[----:B------:R-:W1:Y:S01]  /*ef20*/  S2R R8, SR_CgaCtaId ;  /* 0x0000000000087919 */ /* 0x000e620000008800 */
[----:B------:R-:W-:Y:S01]  /*ef30*/  MOV R19, 0x400 ;  /* 0x0000040000137802 */ /* 0x000fe20000000f00 */
[----:B------:R-:W-:Y:S01]  /*ef40*/  BSSY B0, `(.L_x_10538) ;  /* 0x00002f7000007945 */ /* 0x000fe20003800000 */
[----:B------:R-:W-:Y:S02]  /*ef50*/  BAR.SYNC.DEFER_BLOCKING 0x5, 0x180 ;  /* 0x0146000000007b1d */ /* 0x000fe40000010000 */
[----:B-1----:R-:W-:-:S05]  /*ef60*/  LEA R19, R8, R19, 0x18 ;  /* 0x0000001308137211 */ /* 0x002fca00078ec0ff */
[----:B------:R1:W0:Y:S01]  /*ef70*/  LDS.128 R32, [R19+0x324d0] ;  /* 0x0324d00013207984 */ /* 0x0002220000000c00 */
[----:B------:R-:W-:Y:S06]  /*ef80*/  BAR.ARV 0x4, 0x180 ;  /* 0x0106000000007b1d */ /* 0x000fec0000002000 */
[----:B------:R-:W-:Y:S05]  /*ef90*/  @P1 BRA `(.L_x_10539) ;  /* 0x00000020001c1947 */ /* 0x000fea0003800000 */
[----:B------:R-:W2:Y:S04]  /*efa0*/  LDL R9, [R1+0x80] ;  /* 0x0000800001097983 */ /* 0x000ea80000100800 */
[----:B------:R-:W4:Y:S01]  /*efb0*/  LDL R51, [R1+0x5c] ;  /* 0x00005c0001337983 */ /* 0x000f220000100800 */
[----:B------:R-:W3:Y:S01]  /*efc0*/  S2R R8, SR_SWINHI ;  /* 0x0000000000087919 */ /* 0x000ee20000002f00 */
[----:B------:R-:W-:Y:S05]  /*efd0*/  WARPSYNC.ALL ;  /* 0x0000000000007948 */ /* 0x000fea0003800000 */
[----:B------:R-:W-:Y:S01]  /*efe0*/  F2FP.F16.F32.PACK_AB R11, R11, R30 ;  /* 0x0000001e0b0b723e */ /* 0x000fe200000000ff */
[----:B------:R-:W-:Y:S01]  /*eff0*/  ULDC.64 UR4, c[0x0][0xd00] ;  /* 0x0003400000047ab9 */ /* 0x000fe20000000a00 */
[----:B------:R-:W-:Y:S01]  /*f000*/  F2FP.F16.F32.PACK_AB R15, R15, R46 ;  /* 0x0000002e0f0f723e */ /* 0x000fe200000000ff */
[----:B------:R-:W4:Y:S01]  /*f010*/  LDL R55, [R1+0x7c] ;  /* 0x00007c0001377983 */ /* 0x000f220000100800 */
[----:B------:R-:W-:Y:S01]  /*f020*/  F2FP.F16.F32.PACK_AB R25, R25, R50 ;  /* 0x000000321919723e */ /* 0x000fe200000000ff */
[----:B0-----:R-:W0:Y:S02]  /*f030*/  LDC R32, c[0x0][0xce8] ;  /* 0x00033a00ff207b82 */ /* 0x001e240000000800 */
[----:B------:R-:W4:Y:S01]  /*f040*/  LDL R90, [R1+0x68] ;  /* 0x00006800015a7983 */ /* 0x000f220000100800 */
[----:B------:R-:W-:-:S02]  /*f050*/  MOV R20, R19 ;  /* 0x0000001300147202 */ /* 0x000fc40000000f00 */
[----:B---3--:R-:W-:Y:S02]  /*f060*/  MOV R21, R8 ;  /* 0x0000000800157202 */ /* 0x008fe40000000f00 */
[----:B------:R-:W-:Y:S02]  /*f070*/  F2FP.F16.F32.PACK_AB R27, R27, R54 ;  /* 0x000000361b1b723e */ /* 0x000fe400000000ff */
[----:B------:R-:W-:Y:S02]  /*f080*/  F2FP.F16.F32.PACK_AB R29, R29, R58 ;  /* 0x0000003a1d1d723e */ /* 0x000fe400000000ff */
[----:B------:R-:W-:Y:S02]  /*f090*/  F2FP.F16.F32.PACK_AB R30, R159, R177 ;  /* 0x000000b19f1e723e */ /* 0x000fe400000000ff */
[----:B------:R-:W-:Y:S02]  /*f0a0*/  F2FP.F16.F32.PACK_AB R31, R31, R62 ;  /* 0x0000003e1f1f723e */ /* 0x000fe400000000ff */
[----:B------:R-:W-:-:S02]  /*f0b0*/  F2FP.F16.F32.PACK_AB R46, R101, R100 ;  /* 0x00000064652e723e */ /* 0x000fc400000000ff */
[----:B------:R-:W-:Y:S01]  /*f0c0*/  F2FP.F16.F32.PACK_AB R47, R103, R102 ;  /* 0x00000066672f723e */ /* 0x000fe200000000ff */
[----:B------:R-:W-:Y:S01]  /*f0d0*/  BAR.SYNC.DEFER_BLOCKING 0x1, 0x100 ;  /* 0x0044000000007b1d */ /* 0x000fe20000010000 */
[----:B--2---:R-:W-:-:S03]  /*f0e0*/  IMAD.WIDE R40, R9, 0x2, R20 ;  /* 0x0000000209287825 */ /* 0x004fc600078e0214 */
[----:B------:R-:W-:-:S04]  /*f0f0*/  IADD3 R48, P3, R40, 0x60, RZ ;  /* 0x0000006028307810 */ /* 0x000fc80007f7e0ff */
[----:B------:R-:W-:Y:S02]  /*f100*/  LOP3.LUT R49, R48, 0x380, RZ, 0xc0, !PT ;  /* 0x0000038030317812 */ /* 0x000fe400078ec0ff */
[C---:B------:R-:W-:Y:S02]  /*f110*/  IADD3 R13, P1, R40.reuse, 0x20, RZ ;  /* 0x00000020280d7810 */ /* 0x040fe40007f3e0ff */
[----:B------:R-:W-:Y:S02]  /*f120*/  IADD3 R44, P2, R40, 0x40, RZ ;  /* 0x00000040282c7810 */ /* 0x000fe40007f5e0ff */
[----:B------:R-:W-:Y:S02]  /*f130*/  SHF.R.U64 R49, R49, 0x3, RZ ;  /* 0x0000000331317819 */ /* 0x000fe400000012ff */
[----:B------:R-:W-:Y:S02]  /*f140*/  LOP3.LUT R12, R13, 0x380, RZ, 0xc0, !PT ;  /* 0x000003800d0c7812 */ /* 0x000fe400078ec0ff */
[----:B----4-:R-:W-:-:S02]  /*f150*/  LOP3.LUT R45, R44, 0x380, RZ, 0xc0, !PT ;  /* 0x000003802c2d7812 */ /* 0x010fc400078ec0ff */
[----:B------:R-:W-:Y:S01]  /*f160*/  LOP3.LUT R48, R49, R48, RZ, 0x3c, !PT ;  /* 0x0000003031307212 */ /* 0x000fe200078e3cff */
[--C-:B------:R-:W-:Y:S01]  /*f170*/  IMAD.X R49, RZ, RZ, R41.reuse, P3 ;  /* 0x000000ffff317224 */ /* 0x100fe200018e0629 */
[----:B------:R-:W-:Y:S02]  /*f180*/  IADD3 R72, P3, R40, 0x8020, RZ ;  /* 0x0000802028487810 */ /* 0x000fe40007f7e0ff */
[----:B------:R-:W-:Y:S02]  /*f190*/  SHF.R.U64 R12, R12, 0x3, RZ ;  /* 0x000000030c0c7819 */ /* 0x000fe400000012ff */
[----:B------:R-:W-:Y:S02]  /*f1a0*/  SHF.R.U64 R45, R45, 0x3, RZ ;  /* 0x000000032d2d7819 */ /* 0x000fe400000012ff */
[----:B------:R-:W-:Y:S02]  /*f1b0*/  LOP3.LUT R73, R72, 0x380, RZ, 0xc0, !PT ;  /* 0x0000038048497812 */ /* 0x000fe400078ec0ff */
        /* <DEDUP_REMOVED lines=8> */
[----:B------:R-:W-:Y:S02]  /*f240*/  IADD3 R68, P2, R40, 0x8000, RZ ;  /* 0x0000800028447810 */ /* 0x000fe40007f5e0ff */
[----:B------:R-:W-:Y:S02]  /*f250*/  SHF.R.U64 R73, R73, 0x3, RZ ;  /* 0x0000000349497819 */ /* 0x000fe400000012ff */
[----:B------:R-:W-:-:S02]  /*f260*/  LOP3.LUT R53, R52, 0x380, RZ, 0xc0, !PT ;  /* 0x0000038034357812 */ /* 0x000fc400078ec0ff */
[----:B------:R-:W-:Y:S02]  /*f270*/  LOP3.LUT R57, R56, 0x380, RZ, 0xc0, !PT ;  /* 0x0000038038397812 */ /* 0x000fe400078ec0ff */
[----:B------:R-:W-:Y:S02]  /*f280*/  LOP3.LUT R61, R60, 0x380, RZ, 0xc0, !PT ;  /* 0x000003803c3d7812 */ /* 0x000fe400078ec0ff */
[----:B------:R-:W-:Y:S02]  /*f290*/  LOP3.LUT R65, R64, 0x380, RZ, 0xc0, !PT ;  /* 0x0000038040417812 */ /* 0x000fe400078ec0ff */
[----:B------:R-:W-:Y:S02]  /*f2a0*/  LOP3.LUT R69, R68, 0x380, RZ, 0xc0, !PT ;  /* 0x0000038044457812 */ /* 0x000fe400078ec0ff */
[----:B------:R-:W-:Y:S01]  /*f2b0*/  LOP3.LUT R72, R73, R72, RZ, 0x3c, !PT ;  /* 0x0000004849487212 */ /* 0x000fe200078e3cff */
[----:B------:R-:W-:Y:S01]  /*f2c0*/  IMAD.X R73, RZ, RZ, R41, P3 ;  /* 0x000000ffff497224 */ /* 0x000fe200018e0629 */
[----:B------:R-:W-:-:S02]  /*f2d0*/  LOP3.LUT R8, R40, 0x380, RZ, 0xc0, !PT ;  /* 0x0000038028087812 */ /* 0x000fc400078ec0ff */
[----:B------:R-:W-:Y:S02]  /*f2e0*/  IADD3 R9, P3, R40, 0xc060, RZ ;  /* 0x0000c06028097810 */ /* 0x000fe40007f7e0ff */
[----:B------:R-:W-:Y:S02]  /*f2f0*/  SHF.R.U64 R53, R53, 0x3, RZ ;  /* 0x0000000335357819 */ /* 0x000fe400000012ff */
[----:B------:R-:W-:Y:S02]  /*f300*/  SHF.R.U64 R57, R57, 0x3, RZ ;  /* 0x0000000339397819 */ /* 0x000fe400000012ff */
[----:B------:R-:W-:Y:S02]  /*f310*/  SHF.R.U64 R61, R61, 0x3, RZ ;  /* 0x000000033d3d7819 */ /* 0x000fe400000012ff */
[----:B------:R-:W-:Y:S02]  /*f320*/  SHF.R.U64 R65, R65, 0x3, RZ ;  /* 0x0000000341417819 */ /* 0x000fe400000012ff */
[----:B------:R-:W-:-:S02]  /*f330*/  SHF.R.U64 R69, R69, 0x3, RZ ;  /* 0x0000000345457819 */ /* 0x000fc400000012ff */
[----:B------:R-:W-:Y:S02]  /*f340*/  SHF.R.U64 R8, R8, 0x3, RZ ;  /* 0x0000000308087819 */ /* 0x000fe400000012ff */
[----:B-----5:R-:W-:Y:S02]  /*f350*/  LOP3.LUT R28, R9, 0x380, RZ, 0xc0, !PT ;  /* 0x00000380091c7812 */ /* 0x020fe400078ec0ff */
        /* <DEDUP_REMOVED lines=16> */
[----:B------:R-:W-:-:S04]  /*f460*/  SHF.R.U64 R40, R28, 0x3, RZ ;  /* 0x000000031c287819 */ /* 0x000fc800000012ff */
[----:B------:R-:W-:Y:S01]  /*f470*/  LOP3.LUT R40, R40, R9, RZ, 0x3c, !PT ;  /* 0x0000000928287212 */ /* 0x000fe200078e3cff */
[----:B------:R-:W-:Y:S01]  /*f480*/  IMAD.MOV.U32 R9, RZ, RZ, R41 ;  /* 0x000000ffff097224 */ /* 0x000fe200078e0029 */
[----:B------:R-:W-:-:S04]  /*f490*/  LOP3.LUT R77, R76, 0x380, RZ, 0xc0, !PT ;  /* 0x000003804c4d7812 */ /* 0x000fc800078ec0ff */
[----:B------:R-:W-:Y:S02]  /*f4a0*/  MOV R28, R8 ;  /* 0x00000008001c7202 */ /* 0x000fe40000000f00 */
[----:B------:R-:W-:Y:S02]  /*f4b0*/  F2FP.F16.F32.PACK_AB R9, R10, R26 ;  /* 0x0000001a0a09723e */ /* 0x000fe400000000ff */
[----:B------:R-:W-:Y:S02]  /*f4c0*/  F2FP.F16.F32.PACK_AB R8, R14, R167 ;  /* 0x000000a70e08723e */ /* 0x000fe400000000ff */
[----:B------:R-:W-:Y:S02]  /*f4d0*/  F2FP.F16.F32.PACK_AB R10, R24, R168 ;  /* 0x000000a8180a723e */ /* 0x000fe400000000ff */
[----:B------:R-:W-:Y:S02]  /*f4e0*/  LOP3.LUT R81, R80, 0x380, RZ, 0xc0, !PT ;  /* 0x0000038050517812 */ /* 0x000fe400078ec0ff */
[----:B------:R-:W-:-:S02]  /*f4f0*/  LOP3.LUT R85, R84, 0x380, RZ, 0xc0, !PT ;  /* 0x0000038054557812 */ /* 0x000fc400078ec0ff */
[----:B------:R-:W-:Y:S02]  /*f500*/  LOP3.LUT R89, R88, 0x380, RZ, 0xc0, !PT ;  /* 0x0000038058597812 */ /* 0x000fe400078ec0ff */
[----:B------:R-:W-:Y:S01]  /*f510*/  LOP3.LUT R37, R36, 0x380, RZ, 0xc0, !PT ;  /* 0x0000038024257812 */ /* 0x000fe200078ec0ff */
[----:B------:R2:W-:Y:S01]  /*f520*/  STSM.16.M88.4 [R28], R8 ;  /* 0x000000081c007844 */ /* 0x0005e20000000200 */
[----:B------:R-:W-:Y:S02]  /*f530*/  SHF.R.U64 R77, R77, 0x3, RZ ;  /* 0x000000034d4d7819 */ /* 0x000fe400000012ff */
[----:B------:R-:W-:Y:S02]  /*f540*/  SHF.R.U64 R81, R81, 0x3, RZ ;  /* 0x0000000351517819 */ /* 0x000fe400000012ff */
[----:B------:R-:W-:Y:S02]  /*f550*/  SHF.R.U64 R85, R85, 0x3, RZ ;  /* 0x0000000355557819 */ /* 0x000fe400000012ff */
[----:B------:R-:W-:-:S02]  /*f560*/  SHF.R.U64 R89, R89, 0x3, RZ ;  /* 0x0000000359597819 */ /* 0x000fc400000012ff */
[----:B------:R-:W-:Y:S02]  /*f570*/  SHF.R.U64 R37, R37, 0x3, RZ ;  /* 0x0000000325257819 */ /* 0x000fe400000012ff */
[----:B------:R-:W-:Y:S02]  /*f580*/  MOV R24, R12 ;  /* 0x0000000c00187202 */ /* 0x000fe40000000f00 */
[----:B------:R-:W-:Y:S02]  /*f590*/  MOV R44, R44 ;  /* 0x0000002c002c7202 */ /* 0x000fe40000000f00 */
[----:B--2---:R-:W-:Y:S02]  /*f5a0*/  F2FP.F16.F32.PACK_AB R8, R152, R169 ;  /* 0x000000a99808723e */ /* 0x004fe400000000ff */
[----:B------:R-:W-:Y:S02]  /*f5b0*/  F2FP.F16.F32.PACK_AB R9, R7, R5 ;  /* 0x000000050709723e */ /* 0x000fe400000000ff */
[----:B------:R-:W-:-:S02]  /*f5c0*/  F2FP.F16.F32.PACK_AB R10, R153, R171 ;  /* 0x000000ab990a723e */ /* 0x000fc400000000ff */
[----:B------:R-:W-:Y:S02]  /*f5d0*/  F2FP.F16.F32.PACK_AB R11, R39, R38 ;  /* 0x00000026270b723e */ /* 0x000fe400000000ff */
[----:B------:R-:W-:Y:S02]  /*f5e0*/  F2FP.F16.F32.PACK_AB R12, R154, R172 ;  /* 0x000000ac9a0c723e */ /* 0x000fe400000000ff */
[----:B------:R-:W-:Y:S02]  /*f5f0*/  F2FP.F16.F32.PACK_AB R13, R43, R42 ;  /* 0x0000002a2b0d723e */ /* 0x000fe400000000ff */
[----:B------:R-:W-:Y:S01]  /*f600*/  F2FP.F16.F32.PACK_AB R14, R155, R173 ;  /* 0x000000ad9b0e723e */ /* 0x000fe200000000ff */
[----:B------:R2:W-:Y:S01]  /*f610*/  STSM.16.M88.4 [R24], R8 ;  /* 0x0000000818007844 */ /* 0x0005e20000000200 */
        /* <DEDUP_REMOVED lines=9> */
[----:B------:R-:W-:Y:S01]  /*f6b0*/  IADD3.X R77, RZ, R41, RZ, P4, !PT ;  /* 0x00000029ff4d7210 */ /* 0x000fe200027fe4ff */
[----:B------:R-:W-:Y:S01]  /*f6c0*/  IMAD.X R41, RZ, RZ, R41, P3 ;  /* 0x000000ffff297224 */ /* 0x000fe200018e0629 */
[----:B------:R-:W-:-:S02]  /*f6d0*/  MOV R48, R48 ;  /* 0x0000003000307202 */ /* 0x000fc40000000f00 */
[----:B------:R-:W-:Y:S02]  /*f6e0*/  F2FP.F16.F32.PACK_AB R26, R157, R175 ;  /* 0x000000af9d1a723e */ /* 0x000fe400000000ff */
[----:B--2---:R-:W-:Y:S01]  /*f6f0*/  F2FP.F16.F32.PACK_AB R24, R156, R174 ;  /* 0x000000ae9c18723e */ /* 0x004fe200000000ff */
[----:B------:R2:W-:Y:S01]  /*f700*/  STSM.16.M88.4 [R44], R12 ;  /* 0x0000000c2c007844 */ /* 0x0005e20000000200 */
[----:B------:R-:W-:Y:S02]  /*f710*/  MOV R52, R52 ;  /* 0x0000003400347202 */ /* 0x000fe40000000f00 */
[----:B------:R-:W-:Y:S02]  /*f720*/  F2FP.F16.F32.PACK_AB R28, R158, R176 ;  /* 0x000000b09e1c723e */ /* 0x000fe400000000ff */
[----:B------:R-:W-:Y:S02]  /*f730*/  MOV R56, R56 ;  /* 0x0000003800387202 */ /* 0x000fe40000000f00 */
[----:B------:R-:W-:-:S02]  /*f740*/  F2FP.F16.F32.PACK_AB R8, R160, R178 ;  /* 0x000000b2a008723e */ /* 0x000fc400000000ff */
[----:B------:R-:W-:Y:S02]  /*f750*/  F2FP.F16.F32.PACK_AB R9, R67, R66 ;  /* 0x000000424309723e */ /* 0x000fe400000000ff */
[----:B------:R-:W-:Y:S02]  /*f760*/  F2FP.F16.F32.PACK_AB R10, R161, R179 ;  /* 0x000000b3a10a723e */ /* 0x000fe400000000ff */
[----:B------:R-:W-:Y:S02]  /*f770*/  F2FP.F16.F32.PACK_AB R11, R71, R70 ;  /* 0x00000046470b723e */ /* 0x000fe400000000ff */
[----:B------:R-:W-:Y:S02]  /*f780*/  MOV R60, R60 ;  /* 0x0000003c003c7202 */ /* 0x000fe40000000f00 */
[----:B--2---:R-:W-:Y:S02]  /*f790*/  F2FP.F16.F32.PACK_AB R12, R162, R180 ;  /* 0x000000b4a20c723e */ /* 0x004fe400000000ff */
[----:B------:R-:W-:-:S02]  /*f7a0*/  F2FP.F16.F32.PACK_AB R13, R75, R74 ;  /* 0x0000004a4b0d723e */ /* 0x000fc400000000ff */
[----:B------:R-:W-:Y:S02]  /*f7b0*/  F2FP.F16.F32.PACK_AB R14, R163, R181 ;  /* 0x000000b5a30e723e */ /* 0x000fe400000000ff */
[----:B------:R-:W-:Y:S01]  /*f7c0*/  F2FP.F16.F32.PACK_AB R15, R79, R78 ;  /* 0x0000004e4f0f723e */ /* 0x000fe200000000ff */
[----:B------:R-:W-:Y:S01]  /*f7d0*/  STSM.16.M88.4 [R48], R24 ;  /* 0x0000001830007844 */ /* 0x000fe20000000200 */
[----:B------:R-:W-:Y:S02]  /*f7e0*/  MOV R5, R36 ;  /* 0x0000002400057202 */ /* 0x000fe40000000f00 */
[----:B------:R-:W-:Y:S01]  /*f7f0*/  MOV R64, R64 ;  /* 0x0000004000407202 */ /* 0x000fe20000000f00 */
[----:B------:R-:W-:Y:S01]  /*f800*/  STSM.16.M88.4 [R52], R28 ;  /* 0x0000001c34007844 */ /* 0x000fe20000000200 */
[----:B------:R-:W-:Y:S02]  /*f810*/  MOV R7, R40 ;  /* 0x0000002800077202 */ /* 0x000fe40000000f00 */
        /* <DEDUP_REMOVED lines=14> */
[----:B------:R-:W-:-:S02]  /*f900*/  MOV R76, R76 ;  /* 0x0000004c004c7202 */ /* 0x000fc40000000f00 */
[----:B--2---:R-:W-:Y:S02]  /*f910*/  F2FP.F16.F32.PACK_AB R8, R105, R104 ;  /* 0x000000686908723e */ /* 0x004fe400000000ff */
[----:B------:R-:W-:Y:S02]  /*f920*/  F2FP.F16.F32.PACK_AB R9, R107, R106 ;  /* 0x0000006a6b09723e */ /* 0x000fe400000000ff */
[----:B------:R-:W-:Y:S02]  /*f930*/  F2FP.F16.F32.PACK_AB R10, R109, R108 ;  /* 0x0000006c6d0a723e */ /* 0x000fe400000000ff */
[----:B------:R-:W-:Y:S01]  /*f940*/  F2FP.F16.F32.PACK_AB R11, R111, R110 ;  /* 0x0000006e6f0b723e */ /* 0x000fe200000000ff */
[----:B------:R-:W-:Y:S01]  /*f950*/  STSM.16.M88.4 [R64], R36 ;  /* 0x0000002440007844 */ /* 0x000fe20000000200 */
[----:B------:R-:W-:Y:S02]  /*f960*/  MOV R80, R80 ;  /* 0x0000005000507202 */ /* 0x000fe40000000f00 */
[----:B---3--:R-:W-:-:S02]  /*f970*/  F2FP.F16.F32.PACK_AB R12, R113, R112 ;  /* 0x00000070710c723e */ /* 0x008fc400000000ff */
[----:B------:R-:W-:Y:S02]  /*f980*/  F2FP.F16.F32.PACK_AB R13, R115, R114 ;  /* 0x00000072730d723e */ /* 0x000fe400000000ff */
[----:B------:R-:W-:Y:S02]  /*f990*/  F2FP.F16.F32.PACK_AB R14, R117, R116 ;  /* 0x00000074750e723e */ /* 0x000fe400000000ff */
[----:B------:R-:W-:Y:S01]  /*f9a0*/  F2FP.F16.F32.PACK_AB R15, R119, R118 ;  /* 0x00000076770f723e */ /* 0x000fe200000000ff */
[----:B------:R-:W-:Y:S01]  /*f9b0*/  STSM.16.M88.4 [R68], R40 ;  /* 0x0000002844007844 */ /* 0x000fe20000000200 */
[----:B------:R-:W-:-:S03]  /*f9c0*/  SHF.R.S32.HI R82, RZ, 0x1f, R51 ;  /* 0x0000001fff527819 */ /* 0x000fc60000011433 */
[----:B------:R-:W-:Y:S04]  /*f9d0*/  STSM.16.M88.4 [R72], R44 ;  /* 0x0000002c48007844 */ /* 0x000fe80000000200 */
[----:B------:R-:W-:Y:S04]  /*f9e0*/  STSM.16.M88.4 [R76], R8 ;  /* 0x000000084c007844 */ /* 0x000fe80000000200 */
[----:B------:R2:W-:Y:S01]  /*f9f0*/  STSM.16.M88.4 [R80], R12 ;  /* 0x0000000c50007844 */ /* 0x0005e20000000200 */
[----:B------:R-:W-:Y:S02]  /*fa00*/  MOV R84, R84 ;  /* 0x0000005400547202 */ /* 0x000fe40000000f00 */
[----:B------:R-:W-:-:S02]  /*fa10*/  F2FP.F16.F32.PACK_AB R24, R121, R120 ;  /* 0x000000787918723e */ /* 0x000fc400000000ff */
[----:B------:R-:W-:Y:S02]  /*fa20*/  F2FP.F16.F32.PACK_AB R25, R123, R122 ;  /* 0x0000007a7b19723e */ /* 0x000fe400000000ff */
[----:B------:R-:W-:Y:S02]  /*fa30*/  F2FP.F16.F32.PACK_AB R26, R125, R124 ;  /* 0x0000007c7d1a723e */ /* 0x000fe400000000ff */
[----:B------:R-:W-:Y:S02]  /*fa40*/  F2FP.F16.F32.PACK_AB R27, R127, R126 ;  /* 0x0000007e7f1b723e */ /* 0x000fe400000000ff */
[----:B------:R-:W-:Y:S02]  /*fa50*/  ISETP.NE.U32.AND P0, PT, RZ, UR4, PT ;  /* 0x00000004ff007c0c */ /* 0x000fe4000bf05070 */
[C---:B--2---:R-:W-:Y:S02]  /*fa60*/  SHF.L.U32 R12, R51.reuse, 0x2, RZ ;  /* 0x00000002330c7819 */ /* 0x044fe400000006ff */
[----:B------:R-:W-:-:S02]  /*fa70*/  SHF.L.U64.HI R6, R51, 0x2, R82 ;  /* 0x0000000233067819 */ /* 0x000fc40000010252 */
[----:B------:R-:W-:Y:S02]  /*fa80*/  IADD3 R14, P1, R12, UR4, RZ ;  /* 0x000000040c0e7c10 */ /* 0x000fe4000ff3e0ff */
[----:B------:R-:W-:Y:S02]  /*fa90*/  MOV R88, R88 ;  /* 0x0000005800587202 */ /* 0x000fe40000000f00 */
        /* <DEDUP_REMOVED lines=12> */
[----:B------:R-:W-:Y:S01]  /*fb60*/  STSM.16.M88.4 [R84], R24 ;  /* 0x0000001854007844 */ /* 0x000fe20000000200 */
[----:B------:R-:W-:Y:S02]  /*fb70*/  ISETP.NE.AND.EX P0, PT, RZ, UR5, PT, P0 ;  /* 0x00000005ff007c0c */ /* 0x000fe4000bf05300 */
[----:B------:R-:W-:Y:S01]  /*fb80*/  IADD3.X R15, R6, UR5, RZ, P1, !PT ;  /* 0x00000005060f7c10 */ /* 0x000fe20008ffe4ff */
[----:B------:R-:W-:Y:S01]  /*fb90*/  ULDC.64 UR4, c[0x0][0xd08] ;  /* 0x0003420000047ab9 */ /* 0x000fe20000000a00 */
[----:B------:R-:W-:Y:S01]  /*fba0*/  STSM.16.M88.4 [R88], R28 ;  /* 0x0000001c58007844 */ /* 0x000fe20000000200 */
[----:B------:R-:W-:-:S03]  /*fbb0*/  ISETP.NE.U32.AND P2, PT, RZ, UR4, PT ;  /* 0x00000004ff007c0c */ /* 0x000fc6000bf45070 */
[----:B------:R2:W-:Y:S01]  /*fbc0*/  STSM.16.M88.4 [R5], R36 ;  /* 0x0000002405007844 */ /* 0x0005e20000000200 */
[----:B------:R-:W-:-:S03]  /*fbd0*/  ISETP.NE.AND.EX P2, PT, RZ, UR5, PT, P2 ;  /* 0x00000005ff007c0c */ /* 0x000fc6000bf45320 */
[----:B------:R3:W-:Y:S01]  /*fbe0*/  STSM.16.M88.4 [R7], R8 ;  /* 0x0000000807007844 */ /* 0x0007e20000000200 */
[----:B------:R-:W-:Y:S01]  /*fbf0*/  IMAD.MOV.U32 R80, RZ, RZ, RZ ;  /* 0x000000ffff507224 */ /* 0x000fe200078e00ff */
[----:B------:R-:W-:Y:S08]  /*fc00*/  BAR.SYNC.DEFER_BLOCKING 0x1, 0x100 ;  /* 0x0044000000007b1d */ /* 0x000ff00000010000 */
[----:B------:R-:W-:Y:S01]  /*fc10*/  @P2 IADD3 R12, P3, R12, UR4, RZ ;  /* 0x000000040c0c2c10 */ /* 0x000fe2000ff7e0ff */
[----:B------:R-:W-:-:S02]  /*fc20*/  ULDC UR4, c[0x0][0xb88] ;  /* 0x0002e20000047ab9 */ /* 0x000fc40000000800 */
[----:B--2---:R-:W-:Y:S01]  /*fc30*/  IMAD.U32 R5, RZ, RZ, UR4 ;  /* 0x00000004ff057e24 */ /* 0x004fe2000f8e00ff */
[----:B------:R-:W-:Y:S01]  /*fc40*/  @P2 IADD3.X R13, R6, UR5, RZ, P3, !PT ;  /* 0x00000005060d2c10 */ /* 0x000fe20009ffe4ff */
[----:B------:R2:W5:Y:S04]  /*fc50*/  @P0 LDG.E R80, desc[UR60][R14.64] ;  /* 0x0000003c0e500981 */ /* 0x000568000c1e1900 */
[----:B------:R2:W5:Y:S01]  /*fc60*/  @P2 LDG.E R5, desc[UR60][R12.64] ;  /* 0x0000003c0c052981 */ /* 0x000562000c1e1900 */
[----:B0-----:R-:W-:-:S13]  /*fc70*/  ISETP.NE.AND P1, PT, R32, 0x1, PT ;  /* 0x000000012000780c */ /* 0x001fda0003f25270 */
[----:B------:R-:W0:Y:S08]  /*fc80*/  @P1 LDC R3, c[0x0][0xcec] ;  /* 0x00033b00ff031b82 */ /* 0x000e300000000800 */
[----:B------:R-:W4:Y:S01]  /*fc90*/  @P1 LDC R24, c[0x0][0xcf0] ;  /* 0x00033c00ff181b82 */ /* 0x000f220000000800 */
[----:B---3--:R-:W-:Y:S01]  /*fca0*/  IMAD R8, R90, 0x80, R55 ;  /* 0x000000805a087824 */ /* 0x008fe200078e0237 */
[----:B--2---:R-:W-:Y:S06]  /*fcb0*/  @P2 BRA `(.L_x_10540) ;  /* 0x0000000000102947 */ /* 0x004fec0003800000 */
[----:B------:R-:W-:Y:S05]  /*fcc0*/  @!P0 BRA `(.L_x_10540) ;  /* 0x00000000000c8947 */ /* 0x000fea0003800000 */
[----:B------:R-:W2:Y:S04]  /*fcd0*/  LDG.E R6, desc[UR60][R14.64] ;  /* 0x0000003c0e067981 */ /* 0x000ea8000c1e1900 */
[----:B-----5:R-:W2:Y:S02]  /*fce0*/  LDG.E R5, desc[UR60][R14.64+0x4] ;  /* 0x0000043c0e057981 */ /* 0x020ea4000c1e1900 */
[----:B--2---:R-:W-:-:S07]  /*fcf0*/  IMAD.IADD R5, R5, 0x1, -R6 ;  /* 0x0000000105057824 */ /* 0x004fce00078e0a06 */
.L_x_10540:
[----:B------:R-:W2:Y:S01]  /*fd00*/  LDL.LU R89, [R1+0x60] ;  /* 0x0000600001597983 */ /* 0x000ea20000300800 */
[----:B------:R-:W3:Y:S01]  /*fd10*/  S2R R6, SR_TID.X ;  /* 0x0000000000067919 */ /* 0x000ee20000002100 */
[----:B0-----:R-:W-:Y:S01]  /*fd20*/  @P1 IMAD.HI.U32 R3, R8, R3, RZ ;  /* 0x0000000308031227 */ /* 0x001fe200078e00ff */
[----:B------:R-:W-:Y:S01]  /*fd30*/  ULDC.64 UR4, c[0x0][0xc90] ;  /* 0x0003240000047ab9 */ /* 0x000fe20000000a00 */
[----:B-----5:R-:W-:Y:S01]  /*fd40*/  SHF.R.S32.HI R81, RZ, 0x1f, R80 ;  /* 0x0000001fff517819 */ /* 0x020fe20000011450 */
[----:B------:R-:W2:Y:S01]  /*fd50*/  LDL R26, [R1+0x74] ;  /* 0x00007400011a7983 */ /* 0x000ea20000100800 */
[----:B------:R-:W-:Y:S01]  /*fd60*/  MOV R11, R8 ;  /* 0x00000008000b7202 */ /* 0x000fe20000000f00 */
[----:B------:R-:W0:Y:S01]  /*fd70*/  @P1 LDC R85, c[0x0][0xcec] ;  /* 0x00033b00ff551b82 */ /* 0x000e220000000800 */
[----:B----4-:R-:W-:Y:S02]  /*fd80*/  @P1 SHF.R.U32.HI R11, RZ, R24, R3 ;  /* 0x00000018ff0b1219 */ /* 0x010fe40000011603 */
[----:B------:R-:W-:-:S02]  /*fd90*/  SEL R82, R82, RZ, !P0 ;  /* 0x000000ff52527207 */ /* 0x000fc40004000000 */
[----:B------:R-:W-:-:S03]  /*fda0*/  SEL R83, R51, RZ, !P0 ;  /* 0x000000ff33537207 */ /* 0x000fc60004000000 */
[----:B------:R-:W4:Y:S01]  /*fdb0*/  @P1 LDC R87, c[0x0][0xcf0] ;  /* 0x00033c00ff571b82 */ /* 0x000f220000000800 */
[----:B---3--:R-:W-:-:S05]  /*fdc0*/  VIADD R30, R6, 0xffffff80 ;  /* 0xffffff80061e7836 */ /* 0x008fca0000000000 */
[----:B------:R-:W-:-:S04]  /*fdd0*/  SHF.R.S32.HI R86, RZ, 0x1f, R30 ;  /* 0x0000001fff567819 */ /* 0x000fc8000001141e */
[-C--:B------:R-:W-:Y:S02]  /*fde0*/  LEA.HI R86, R86, R30.reuse, RZ, 0x3 ;  /* 0x0000001e56567211 */ /* 0x080fe400078f18ff */
[----:B------:R-:W-:Y:S02]  /*fdf0*/  SHF.R.S32.HI R88, RZ, 0x1f, R30 ;  /* 0x0000001fff587819 */ /* 0x000fe4000001141e */
[----:B------:R-:W-:Y:S02]  /*fe00*/  LOP3.LUT R86, R86, 0xfffffff8, RZ, 0xc0, !PT ;  /* 0xfffffff856567812 */ /* 0x000fe400078ec0ff */
[----:B------:R-:W-:-:S03]  /*fe10*/  LEA.HI R88, R88, R30, RZ, 0x3 ;  /* 0x0000001e58587211 */ /* 0x000fc600078f18ff */
[----:B------:R-:W-:Y:S01]  /*fe20*/  IMAD.IADD R86, R30, 0x1, -R86 ;  /* 0x000000011e567824 */ /* 0x000fe200078e0a56 */
[----:B------:R-:W-:Y:S01]  /*fe30*/  SHF.R.S32.HI R88, RZ, 0x3, R88 ;  /* 0x00000003ff587819 */ /* 0x000fe20000011458 */
[----:B------:R-:W-:Y:S02]  /*fe40*/  IMAD.MOV R13, RZ, RZ, -R11 ;  /* 0x000000ffff0d7224 */ /* 0x000fe400078e0a0b */
[----:B------:R-:W-:Y:S02]  /*fe50*/  IMAD.SHL.U32 R3, R86, 0x8, RZ ;  /* 0x0000000856037824 */ /* 0x000fe400078e00ff */
[----:B------:R-:W-:Y:S02]  /*fe60*/  IMAD R13, R32, R13, R8 ;  /* 0x0000000d200d7224 */ /* 0x000fe400078e0208 */
[----:B------:R-:W-:-:S03]  /*fe70*/  IMAD R15, R88, 0x40, R3 ;  /* 0x00000040580f7824 */ /* 0x000fc600078e0203 */
[----:B------:R-:W-:Y:S02]  /*fe80*/  SHF.R.S32.HI R12, RZ, 0x1f, R13 ;  /* 0x0000001fff0c7819 */ /* 0x000fe4000001140d */
[----:B------:R-:W-:-:S04]  /*fe90*/  SHF.R.S32.HI R27, RZ, 0x1f, R30 ;  /* 0x0000001fff1b7819 */ /* 0x000fc8000001141e */
[----:B------:R-:W-:-:S04]  /*fea0*/  LEA.HI R27, R27, R30, RZ, 0x7 ;  /* 0x0000001e1b1b7211 */ /* 0x000fc800078f38ff */
[----:B------:R-:W-:-:S05]  /*feb0*/  LOP3.LUT R27, R27, 0xffffff80, RZ, 0xc0, !PT ;  /* 0xffffff801b1b7812 */ /* 0x000fca00078ec0ff */
[----:B------:R-:W-:Y:S02]  /*fec0*/  IMAD.IADD R27, R30, 0x1, -R27 ;  /* 0x000000011e1b7824 */ /* 0x000fe400078e0a1b */
[C---:B------:R-:W-:Y:S02]  /*fed0*/  VIADD R93, R3.reuse, 0x80 ;  /* 0x00000080035d7836 */ /* 0x040fe40000000000 */
[C---:B------:R-:W-:Y:S02]  /*fee0*/  VIADD R95, R3.reuse, 0xc0 ;  /* 0x000000c0035f7836 */ /* 0x040fe40000000000 */
[----:B------:R-:W-:Y:S01]  /*fef0*/  VIADD R91, R3, 0x40 ;  /* 0x00000040035b7836 */ /* 0x000fe20000000000 */
[----:B------:R-:W-:Y:S01]  /*ff00*/  BSSY B1, `(.L_x_10541) ;  /* 0x00000cc000017945 */ /* 0x000fe20003800000 */
[----:B------:R-:W-:-:S03]  /*ff10*/  SHF.R.S32.HI R92, RZ, 0x1f, R3 ;  /* 0x0000001fff5c7819 */ /* 0x000fc60000011403 */
[----:B------:R-:W-:Y:S02]  /*ff20*/  SHF.R.S32.HI R94, RZ, 0x1f, R91 ;  /* 0x0000001fff5e7819 */ /* 0x000fe4000001145b */
[----:B--2---:R-:W-:-:S05]  /*ff30*/  SHF.R.S32.HI R84, RZ, 0x1f, R89 ;  /* 0x0000001fff547819 */ /* 0x004fca0000011459 */
[----:B------:R-:W-:-:S04]  /*ff40*/  IMAD R6, R84, UR4, RZ ;  /* 0x0000000454067c24 */ /* 0x000fc8000f8e02ff */
[C---:B------:R-:W-:Y:S02]  /*ff50*/  IMAD R9, R89.reuse, UR5, R6 ;  /* 0x0000000559097c24 */ /* 0x040fe4000f8e0206 */
[----:B------:R-:W-:Y:S01]  /*ff60*/  IMAD.WIDE.U32 R6, R89, UR4, R80 ;  /* 0x0000000459067c25 */ /* 0x000fe2000f8e0050 */
[----:B------:R-:W-:-:S03]  /*ff70*/  ULDC.64 UR4, c[0x0][0xc98] ;  /* 0x0003260000047ab9 */ /* 0x000fc60000000a00 */
[----:B------:R-:W-:Y:S02]  /*ff80*/  IMAD.IADD R7, R7, 0x1, R9 ;  /* 0x0000000107077824 */ /* 0x000fe400078e0209 */
[----:B------:R-:W-:Y:S02]  /*ff90*/  IMAD R10, R82, UR4, RZ ;  /* 0x00000004520a7c24 */ /* 0x000fe4000f8e02ff */
[----:B------:R-:W-:-:S04]  /*ffa0*/  IMAD.WIDE.U32 R8, R83, UR4, R6 ;  /* 0x0000000453087c25 */ /* 0x000fc8000f8e0006 */
[----:B------:R-:W-:Y:S01]  /*ffb0*/  IMAD.WIDE R6, R15, 0x2, R20 ;  /* 0x000000020f067825 */ /* 0x000fe200078e0214 */
[----:B------:R-:W-:-:S03]  /*ffc0*/  SHF.R.S32.HI R15, RZ, 0x1f, R11 ;  /* 0x0000001fff0f7819 */ /* 0x000fc6000001140b */
[----:B------:R-:W-:Y:S01]  /*ffd0*/  IMAD R14, R83, UR5, R10 ;  /* 0x00000005530e7c24 */ /* 0x000fe2000f8e020a */
[----:B------:R-:W-:Y:S01]  /*ffe0*/  IADD3 R10, P0, R11, R8, RZ ;  /* 0x000000080b0a7210 */ /* 0x000fe20007f1e0ff */
[----:B------:R-:W-:Y:S02]  /*fff0*/  ULDC.64 UR4, c[0x0][0xc88] ;  /* 0x0003220000047ab9 */ /* 0x000fe40000000a00 */
[----:B------:R-:W-:Y:S01]  /*10000*/  IMAD R12, R12, UR4, RZ ;  /* 0x000000040c0c7c24 */ /* 0x000fe2000f8e02ff */
[----:B------:R-:W-:-:S03]  /*10010*/  IADD3.X R11, R15, R9, R14, P0, !PT ;  /* 0x000000090f0b7210 */ /* 0x000fc600007fe40e */
[C---:B------:R-:W-:Y:S02]  /*10020*/  IMAD R9, R13.reuse, UR5, R12 ;  /* 0x000000050d097c24 */ /* 0x040fe4000f8e020c */
[----:B------:R-:W-:Y:S01]  /*10030*/  IMAD.WIDE.U32 R10, R13, UR4, R10 ;  /* 0x000000040d0a7c25 */ /* 0x000fe2000f8e000a */
[----:B------:R-:W-:Y:S01]  /*10040*/  ULDC.64 UR4, c[0x0][0xc50] ;  /* 0x0003140000047ab9 */ /* 0x000fe20000000a00 */
[----:B------:R-:W-:-:S03]  /*10050*/  IADD3 R21, P2, R6, 0x1000, RZ ;  /* 0x0000100006157810 */ /* 0x000fc60007f5e0ff */
[----:B------:R-:W-:Y:S02]  /*10060*/  IADD3 R9, R11, R9, RZ ;  /* 0x000000090b097210 */ /* 0x000fe40007ffe0ff */
[----:B------:R-:W-:-:S04]  /*10070*/  LEA R14, P0, R10, UR4, 0x2 ;  /* 0x000000040a0e7c11 */ /* 0x000fc8000f8010ff */
[----:B------:R-:W-:Y:S02]  /*10080*/  LEA.HI.X R15, R10, UR5, R9, 0x2, P0 ;  /* 0x000000050a0f7c11 */ /* 0x000fe400080f1409 */
[C---:B------:R-:W-:Y:S01]  /*10090*/  IADD3 R13, P3, R6.reuse, 0x2000, RZ ;  /* 0x00002000060d7810 */ /* 0x040fe20007f7e0ff */
[----:B------:R-:W-:Y:S01]  /*100a0*/  SHFL.IDX PT, R54, R14, RZ, 0x1c1f ;  /* 0x001c1fff0e367589 */ /* 0x000fe200000e0000 */
[C---:B------:R-:W-:Y:S01]  /*100b0*/  IADD3 R29, P0, R6.reuse, 0x4000, RZ ;  /* 0x00004000061d7810 */ /* 0x040fe20007f1e0ff */
[----:B------:R-:W-:Y:S01]  /*100c0*/  IMAD.X R9, RZ, RZ, R7, P2 ;  /* 0x000000ffff097224 */ /* 0x000fe200010e0607 */
[----:B------:R-:W-:Y:S01]  /*100d0*/  IADD3 R41, P2, R6, 0x6000, RZ ;  /* 0x0000600006297810 */ /* 0x000fe20007f5e0ff */
[----:B------:R-:W-:Y:S01]  /*100e0*/  IMAD R11, R90, 0x80, R26 ;  /* 0x000000805a0b7824 */ /* 0x000fe200078e021a */
[----:B------:R-:W-:Y:S01]  /*100f0*/  LOP3.LUT R28, R29, 0x380, RZ, 0xc0, !PT ;  /* 0x000003801d1c7812 */ /* 0x000fe200078ec0ff */
[----:B------:R-:W-:Y:S01]  /*10100*/  IMAD R20, R5, R32, RZ ;  /* 0x0000002005147224 */ /* 0x000fe200078e02ff */
[----:B------:R-:W-:Y:S01]  /*10110*/  LOP3.LUT R40, R41, 0x380, RZ, 0xc0, !PT ;  /* 0x0000038029287812 */ /* 0x000fe200078ec0ff */
[----:B------:R-:W-:Y:S01]  /*10120*/  ULDC.64 UR4, c[0x0][0xba0] ;  /* 0x0002e80000047ab9 */ /* 0x000fe20000000a00 */
[----:B------:R-:W-:-:S02]  /*10130*/  SHF.R.U64 R28, R28, 0x3, RZ ;  /* 0x000000031c1c7819 */ /* 0x000fc400000012ff */
[----:B------:R-:W-:Y:S02]  /*10140*/  SHF.R.U64 R40, R40, 0x3, RZ ;  /* 0x0000000328287819 */ /* 0x000fe400000012ff */
[----:B------:R-:W-:Y:S01]  /*10150*/  LOP3.LUT R28, R28, R29, RZ, 0x3c, !PT ;  /* 0x0000001d1c1c7212 */ /* 0x000fe200078e3cff */
[----:B------:R-:W-:Y:S01]  /*10160*/  IMAD.X R29, RZ, RZ, R7, P0 ;  /* 0x000000ffff1d7224 */ /* 0x000fe200000e0607 */
[----:B------:R-:W-:Y:S02]  /*10170*/  IADD3 R53, P0, R6, 0x9000, RZ ;  /* 0x0000900006357810 */ /* 0x000fe40007f1e0ff */
[----:B------:R-:W-:Y:S02]  /*10180*/  LOP3.LUT R40, R40, R41, RZ, 0x3c, !PT ;  /* 0x0000002928287212 */ /* 0x000fe400078e3cff */
[----:B------:R-:W-:Y:S02]  /*10190*/  IADD3.X R41, RZ, R7, RZ, P2, !PT ;  /* 0x00000007ff297210 */ /* 0x000fe400017fe4ff */
[----:B------:R-:W-:-:S02]  /*101a0*/  LOP3.LUT R52, R53, 0x380, RZ, 0xc0, !PT ;  /* 0x0000038035347812 */ /* 0x000fc400078ec0ff */
[----:B------:R-:W-:Y:S01]  /*101b0*/  IADD3 R61, P2, R6, 0xb000, RZ ;  /* 0x0000b000063d7810 */ /* 0x000fe20007f5e0ff */
[----:B------:R-:W2:Y:S01]  /*101c0*/  SHFL.IDX PT, R55, R15, RZ, 0x1c1f ;  /* 0x001c1fff0f377589 */ /* 0x000ea200000e0000 */
[----:B------:R-:W-:Y:S02]  /*101d0*/  LOP3.LUT R12, R13, 0x380, RZ, 0xc0, !PT ;  /* 0x000003800d0c7812 */ /* 0x000fe400078ec0ff */
[----:B------:R-:W-:Y:S02]  /*101e0*/  SHF.R.U64 R52, R52, 0x3, RZ ;  /* 0x0000000334347819 */ /* 0x000fe400000012ff */
[----:B------:R-:W-:Y:S02]  /*101f0*/  LOP3.LUT R60, R61, 0x380, RZ, 0xc0, !PT ;  /* 0x000003803d3c7812 */ /* 0x000fe400078ec0ff */
[----:B------:R-:W-:Y:S02]  /*10200*/  SHF.R.U64 R12, R12, 0x3, RZ ;  /* 0x000000030c0c7819 */ /* 0x000fe400000012ff */
[----:B------:R-:W-:Y:S01]  /*10210*/  LOP3.LUT R52, R52, R53, RZ, 0x3c, !PT ;  /* 0x0000003534347212 */ /* 0x000fe200078e3cff */
[----:B------:R-:W-:Y:S01]  /*10220*/  IMAD.X R53, RZ, RZ, R7, P0 ;  /* 0x000000ffff357224 */ /* 0x000fe200000e0607 */
[----:B------:R-:W-:-:S02]  /*10230*/  SHF.R.U64 R60, R60, 0x3, RZ ;  /* 0x000000033c3c7819 */ /* 0x000fc400000012ff */
[----:B------:R-:W-:Y:S02]  /*10240*/  LOP3.LUT P0, RZ, R27, 0x3, RZ, 0xc0, !PT ;  /* 0x000000031bff7812 */ /* 0x000fe4000780c0ff */
[----:B------:R-:W-:Y:S01]  /*10250*/  LOP3.LUT R12, R12, R13, RZ, 0x3c, !PT ;  /* 0x0000000d0c0c7212 */ /* 0x000fe200078e3cff */
[--C-:B------:R-:W-:Y:S01]  /*10260*/  IMAD.X R13, RZ, RZ, R7.reuse, P3 ;  /* 0x000000ffff0d7224 */ /* 0x100fe200018e0607 */
[----:B------:R-:W-:Y:S01]  /*10270*/  LOP3.LUT R60, R60, R61, RZ, 0x3c, !PT ;  /* 0x0000003d3c3c7212 */ /* 0x000fe200078e3cff */
[----:B------:R-:W-:Y:S01]  /*10280*/  IMAD.X R61, RZ, RZ, R7, P2 ;  /* 0x000000ffff3d7224 */ /* 0x000fe200010e0607 */
[----:B------:R-:W-:Y:S02]  /*10290*/  LOP3.LUT R8, R21, 0x380, RZ, 0xc0, !PT ;  /* 0x0000038015087812 */ /* 0x000fe400078ec0ff */
[C---:B------:R-:W-:Y:S02]  /*102a0*/  IADD3 R25, P5, R6.reuse, 0x3000, RZ ;  /* 0x0000300006197810 */ /* 0x040fe40007fbe0ff */
[----:B------:R-:W-:-:S02]  /*102b0*/  IADD3 R37, P4, R6, 0x5000, RZ ;  /* 0x0000500006257810 */ /* 0x000fc40007f9e0ff */
[----:B------:R-:W-:Y:S02]  /*102c0*/  IADD3 R45, P3, R6, 0x7000, RZ ;  /* 0x00007000062d7810 */ /* 0x000fe40007f7e0ff */
[----:B------:R-:W-:Y:S02]  /*102d0*/  ISETP.GE.OR P2, PT, R11, R20, P0 ;  /* 0x000000140b00720c */ /* 0x000fe40000746670 */
[----:B------:R-:W-:Y:S02]  /*102e0*/  SHF.R.U64 R8, R8, 0x3, RZ ;  /* 0x0000000308087819 */ /* 0x000fe400000012ff */
[----:B------:R-:W-:Y:S02]  /*102f0*/  LOP3.LUT R24, R25, 0x380, RZ, 0xc0, !PT ;  /* 0x0000038019187812 */ /* 0x000fe400078ec0ff */
[----:B------:R-:W-:Y:S02]  /*10300*/  LOP3.LUT R36, R37, 0x380, RZ, 0xc0, !PT ;  /* 0x0000038025247812 */ /* 0x000fe400078ec0ff */
[----:B------:R-:W-:-:S02]  /*10310*/  LOP3.LUT R44, R45, 0x380, RZ, 0xc0, !PT ;  /* 0x000003802d2c7812 */ /* 0x000fc400078ec0ff */
[----:B------:R-:W-:Y:S01]  /*10320*/  LOP3.LUT R8, R8, R21, RZ, 0x3c, !PT ;  /* 0x0000001508087212 */ /* 0x000fe200078e3cff */
[----:B------:R-:W-:Y:S01]  /*10330*/  IMAD R21, R81, UR4, RZ ;  /* 0x0000000451157c24 */ /* 0x000fe2000f8e02ff */
[----:B------:R-:W-:Y:S02]  /*10340*/  SHF.R.U64 R24, R24, 0x3, RZ ;  /* 0x0000000318187819 */ /* 0x000fe400000012ff */
[----:B------:R-:W-:Y:S02]  /*10350*/  SHF.R.U64 R36, R36, 0x3, RZ ;  /* 0x0000000324247819 */ /* 0x000fe400000012ff */
[----:B------:R-:W-:Y:S01]  /*10360*/  SHF.R.U64 R44, R44, 0x3, RZ ;  /* 0x000000032c2c7819 */ /* 0x000fe200000012ff */
[----:B------:R-:W-:Y:S01]  /*10370*/  IMAD R21, R80, UR5, R21 ;  /* 0x0000000550157c24 */ /* 0x000fe2000f8e0215 */
[----:B------:R-:W-:Y:S01]  /*10380*/  LOP3.LUT R24, R24, R25, RZ, 0x3c, !PT ;  /* 0x0000001918187212 */ /* 0x000fe200078e3cff */
[--C-:B------:R-:W-:Y:S01]  /*10390*/  IMAD.X R25, RZ, RZ, R7.reuse, P5 ;  /* 0x000000ffff197224 */ /* 0x100fe200028e0607 */
[----:B------:R-:W-:Y:S01]  /*103a0*/  LOP3.LUT R36, R36, R37, RZ, 0x3c, !PT ;  /* 0x0000002524247212 */ /* 0x000fe200078e3cff */
[--C-:B------:R-:W-:Y:S01]  /*103b0*/  IMAD.X R37, RZ, RZ, R7.reuse, P4 ;  /* 0x000000ffff257224 */ /* 0x100fe200020e0607 */
[----:B------:R-:W-:Y:S01]  /*103c0*/  LOP3.LUT R44, R44, R45, RZ, 0x3c, !PT ;  /* 0x0000002d2c2c7212 */ /* 0x000fe200078e3cff */
[----:B------:R-:W-:Y:S01]  /*103d0*/  IMAD.X R45, RZ, RZ, R7, P3 ;  /* 0x000000ffff2d7224 */ /* 0x000fe200018e0607 */
[C---:B------:R-:W-:Y:S01]  /*103e0*/  IADD3 R49, P5, R6.reuse, 0x8000, RZ ;  /* 0x0000800006317810 */ /* 0x040fe20007fbe0ff */
[----:B--2---:R2:W-:Y:S01]  /*103f0*/  @!P2 ST.E desc[UR60][R54.64], R0 ;  /* 0x000000003600a985 */ /* 0x0045e2000c10193c */
[----:B------:R-:W-:Y:S01]  /*10400*/  IADD3 R57, P4, R6, 0xa000, RZ ;  /* 0x0000a00006397810 */ /* 0x000fe20007f9e0ff */
[----:B------:R-:W-:Y:S01]  /*10410*/  IMAD.WIDE.U32 R80, R80, UR4, RZ ;  /* 0x0000000450507c25 */ /* 0x000fe2000f8e00ff */
[----:B------:R-:W-:Y:S01]  /*10420*/  IADD3 R65, P3, R6, 0xc000, RZ ;  /* 0x0000c00006417810 */ /* 0x000fe20007f7e0ff */
[----:B------:R-:W-:Y:S01]  /*10430*/  ULDC.64 UR4, c[0x0][0xbe8] ;  /* 0x0002fa0000047ab9 */ /* 0x000fe20000000a00 */
[----:B------:R-:W-:Y:S01]  /*10440*/  LOP3.LUT R48, R49, 0x380, RZ, 0xc0, !PT ;  /* 0x0000038031307812 */ /* 0x000fe200078ec0ff */
[----:B------:R-:W-:Y:S01]  /*10450*/  IMAD.IADD R81, R81, 0x1, R21 ;  /* 0x0000000151517824 */ /* 0x000fe200078e0215 */
[----:B------:R-:W-:Y:S01]  /*10460*/  LOP3.LUT R56, R57, 0x380, RZ, 0xc0, !PT ;  /* 0x0000038039387812 */ /* 0x000fe200078ec0ff */
[----:B------:R-:W-:-:S02]  /*10470*/  IMAD R84, R84, UR4, RZ ;  /* 0x0000000454547c24 */ /* 0x000fc4000f8e02ff */
[----:B--2---:R-:W-:Y:S01]  /*10480*/  IMAD R0, R86, 0x20, R88 ;  /* 0x0000002056007824 */ /* 0x004fe200078e0258 */
[----:B------:R-:W-:-:S03]  /*10490*/  LOP3.LUT R64, R65, 0x380, RZ, 0xc0, !PT ;  /* 0x0000038041407812 */ /* 0x000fc600078ec0ff */
[----:B------:R-:W-:Y:S01]  /*104a0*/  IMAD R86, R90, 0x80, R0 ;  /* 0x000000805a567824 */ /* 0x000fe200078e0200 */
[----:B------:R-:W-:Y:S01]  /*104b0*/  SHF.R.U64 R48, R48, 0x3, RZ ;  /* 0x0000000330307819 */ /* 0x000fe200000012ff */
[----:B------:R-:W-:Y:S01]  /*104c0*/  SHFL.IDX PT, R58, R14, 0x1, 0x1c1f ;  /* 0x003c1f000e3a7f89 */ /* 0x000fe200000e0000 */
[----:B------:R-:W-:Y:S01]  /*104d0*/  SHF.R.U64 R56, R56, 0x3, RZ ;  /* 0x0000000338387819 */ /* 0x000fe200000012ff */
[C---:B------:R-:W-:Y:S01]  /*104e0*/  IMAD R21, R89.reuse, UR5, R84 ;  /* 0x0000000559157c24 */ /* 0x040fe2000f8e0254 */
[----:B------:R-:W-:Y:S01]  /*104f0*/  SHF.R.U64 R64, R64, 0x3, RZ ;  /* 0x0000000340407819 */ /* 0x000fe200000012ff */
[----:B------:R-:W2:Y:S01]  /*10500*/  SHFL.IDX PT, R59, R15, 0x1, 0x1c1f ;  /* 0x003c1f000f3b7f89 */ /* 0x000ea200000e0000 */
[----:B------:R-:W-:Y:S01]  /*10510*/  IMAD.WIDE.U32 R80, R89, UR4, R80 ;  /* 0x0000000459507c25 */ /* 0x000fe2000f8e0050 */
[----:B------:R-:W-:-:S03]  /*10520*/  ULDC.64 UR4, c[0x0][0xbf0] ;  /* 0x0002fc0000047ab9 */ /* 0x000fc60000000a00 */
[----:B0-----:R-:W-:Y:S01]  /*10530*/  @P1 IMAD.HI.U32 R0, R86, R85, RZ ;  /* 0x0000005556001227 */ /* 0x001fe200078e00ff */
[----:B------:R-:W-:Y:S02]  /*10540*/  LOP3.LUT R48, R48, R49, RZ, 0x3c, !PT ;  /* 0x0000003130307212 */ /* 0x000fe400078e3cff */
[----:B------:R-:W-:Y:S01]  /*10550*/  LOP3.LUT R56, R56, R57, RZ, 0x3c, !PT ;  /* 0x0000003938387212 */ /* 0x000fe200078e3cff */
[----:B------:R-:W-:Y:S01]  /*10560*/  IMAD.IADD R81, R81, 0x1, R21 ;  /* 0x0000000151517824 */ /* 0x000fe200078e0215 */
[----:B------:R-:W-:Y:S01]  /*10570*/  LOP3.LUT R64, R64, R65, RZ, 0x3c, !PT ;  /* 0x0000004140407212 */ /* 0x000fe200078e3cff */
[--C-:B------:R-:W-:Y:S01]  /*10580*/  IMAD.X R49, RZ, RZ, R7.reuse, P5 ;  /* 0x000000ffff317224 */ /* 0x100fe200028e0607 */
[----:B------:R-:W-:Y:S01]  /*10590*/  IADD3.X R57, RZ, R7, RZ, P4, !PT ;  /* 0x00000007ff397210 */ /* 0x000fe200027fe4ff */
[----:B------:R-:W-:Y:S01]  /*105a0*/  VIADD R5, R11, 0x8 ;  /* 0x000000080b057836 */ /* 0x000fe20000000000 */
[C---:B------:R-:W-:Y:S01]  /*105b0*/  IADD3 R69, P5, R6.reuse, 0xd000, RZ ;  /* 0x0000d00006457810 */ /* 0x040fe20007fbe0ff */
[----:B------:R-:W-:Y:S01]  /*105c0*/  IMAD.MOV.U32 R21, RZ, RZ, R86 ;  /* 0x000000ffff157224 */ /* 0x000fe200078e0056 */
[----:B------:R-:W-:Y:S01]  /*105d0*/  IADD3 R73, P4, R6, 0xe000, RZ ;  /* 0x0000e00006497810 */ /* 0x000fe20007f9e0ff */
[----:B------:R-:W-:Y:S01]  /*105e0*/  IMAD R82, R82, UR4, RZ ;  /* 0x0000000452527c24 */ /* 0x000fe2000f8e02ff */
[----:B----4-:R-:W-:Y:S01]  /*105f0*/  @P1 SHF.R.U32.HI R21, RZ, R87, R0 ;  /* 0x00000057ff151219 */ /* 0x010fe20000011600 */
[----:B------:R-:W-:Y:S01]  /*10600*/  IMAD.X R65, RZ, RZ, R7, P3 ;  /* 0x000000ffff417224 */ /* 0x000fe200018e0607 */
[----:B------:R-:W-:Y:S01]  /*10610*/  IADD3 R10, P3, R6, 0xf000, RZ ;  /* 0x0000f000060a7810 */ /* 0x000fe20007f7e0ff */
[----:B------:R-:W-:Y:S01]  /*10620*/  IMAD R85, R83, UR5, R82 ;  /* 0x0000000553557c24 */ /* 0x000fe2000f8e0252 */
[----:B------:R-:W-:Y:S01]  /*10630*/  LOP3.LUT R68, R69, 0x380, RZ, 0xc0, !PT ;  /* 0x0000038045447812 */ /* 0x000fe200078ec0ff */
[----:B------:R-:W-:Y:S01]  /*10640*/  IMAD.WIDE.U32 R80, R83, UR4, R80 ;  /* 0x0000000453507c25 */ /* 0x000fe2000f8e0050 */
[----:B------:R-:W-:Y:S01]  /*10650*/  LOP3.LUT R72, R73, 0x380, RZ, 0xc0, !PT ;  /* 0x0000038049487812 */ /* 0x000fe200078ec0ff */
[----:B------:R-:W-:Y:S01]  /*10660*/  ULDC.64 UR4, c[0x0][0xbe0] ;  /* 0x0002f80000047ab9 */ /* 0x000fe20000000a00 */
[----:B------:R-:W-:-:S02]  /*10670*/  ISETP.GE.OR P0, PT, R5, R20, P0 ;  /* 0x000000140500720c */ /* 0x000fc40000706670 */
[----:B------:R-:W-:Y:S02]  /*10680*/  SHF.R.S32.HI R0, RZ, 0x1f, R21 ;  /* 0x0000001fff007819 */ /* 0x000fe40000011415 */
[----:B------:R-:W-:Y:S02]  /*10690*/  IADD3 R83, -R21, RZ, RZ ;  /* 0x000000ff15537210 */ /* 0x000fe40007ffe1ff */
[----:B------:R-:W-:Y:S02]  /*106a0*/  LOP3.LUT R11, R6, 0x380, RZ, 0xc0, !PT ;  /* 0x00000380060b7812 */ /* 0x000fe400078ec0ff */
[----:B------:R-:W-:Y:S01]  /*106b0*/  LOP3.LUT R5, R10, 0x380, RZ, 0xc0, !PT ;  /* 0x000003800a057812 */ /* 0x000fe200078ec0ff */
[----:B------:R-:W-:Y:S01]  /*106c0*/  IMAD R0, R0, UR4, RZ ;  /* 0x0000000400007c24 */ /* 0x000fe2000f8e02ff */
[----:B------:R-:W-:Y:S01]  /*106d0*/  SHF.R.U64 R68, R68, 0x3, RZ ;  /* 0x0000000344447819 */ /* 0x000fe200000012ff */
[----:B------:R-:W-:Y:S01]  /*106e0*/  IMAD R83, R32, R83, R86 ;  /* 0x0000005320537224 */ /* 0x000fe200078e0256 */
[----:B------:R-:W-:-:S02]  /*106f0*/  SHF.R.U64 R72, R72, 0x3, RZ ;  /* 0x0000000348487819 */ /* 0x000fc400000012ff */
[----:B------:R-:W-:Y:S02]  /*10700*/  SHF.R.U64 R11, R11, 0x3, RZ ;  /* 0x000000030b0b7819 */ /* 0x000fe400000012ff */
[----:B------:R-:W-:Y:S01]  /*10710*/  SHF.R.U64 R5, R5, 0x3, RZ ;  /* 0x0000000305057819 */ /* 0x000fe200000012ff */
[----:B------:R-:W-:Y:S01]  /*10720*/  IMAD.IADD R81, R81, 0x1, R85 ;  /* 0x0000000151517824 */ /* 0x000fe200078e0255 */
[----:B------:R-:W-:Y:S01]  /*10730*/  LOP3.LUT R68, R68, R69, RZ, 0x3c, !PT ;  /* 0x0000004544447212 */ /* 0x000fe200078e3cff */
[--C-:B------:R-:W-:Y:S01]  /*10740*/  IMAD.X R69, RZ, RZ, R7.reuse, P5 ;  /* 0x000000ffff457224 */ /* 0x100fe200028e0607 */
[----:B------:R-:W-:Y:S01]  /*10750*/  LOP3.LUT R72, R72, R73, RZ, 0x3c, !PT ;  /* 0x0000004948487212 */ /* 0x000fe200078e3cff */
[----:B------:R-:W-:Y:S01]  /*10760*/  IMAD.X R73, RZ, RZ, R7, P4 ;  /* 0x000000ffff497224 */ /* 0x000fe200020e0607 */
[----:B------:R-:W-:Y:S01]  /*10770*/  LOP3.LUT R6, R11, R6, RZ, 0x3c, !PT ;  /* 0x000000060b067212 */ /* 0x000fe200078e3cff */
[----:B------:R-:W-:Y:S01]  /*10780*/  IMAD R85, R21, UR5, R0 ;  /* 0x0000000515557c24 */ /* 0x000fe2000f8e0200 */
[----:B------:R-:W-:-:S02]  /*10790*/  IADD3.X R77, RZ, R7, RZ, P3, !PT ;  /* 0x00000007ff4d7210 */ /* 0x000fc40001ffe4ff */
[----:B------:R-:W-:Y:S01]  /*107a0*/  LOP3.LUT R76, R5, R10, RZ, 0x3c, !PT ;  /* 0x0000000a054c7212 */ /* 0x000fe200078e3cff */
[----:B------:R-:W-:Y:S01]  /*107b0*/  IMAD.WIDE.U32 R80, R21, UR4, R80 ;  /* 0x0000000415507c25 */ /* 0x000fe2000f8e0050 */
[----:B------:R-:W-:Y:S01]  /*107c0*/  SHF.R.S32.HI R0, RZ, 0x1f, R83 ;  /* 0x0000001fff007819 */ /* 0x000fe20000011453 */
[----:B------:R-:W-:Y:S01]  /*107d0*/  ULDC.64 UR4, c[0x0][0xbd8] ;  /* 0x0002f60000047ab9 */ /* 0x000fe20000000a00 */
[----:B--2---:R0:W-:Y:S01]  /*107e0*/  @!P0 ST.E desc[UR60][R58.64], R4 ;  /* 0x000000043a008985 */ /* 0x0041e2000c10193c */
[----:B------:R-:W-:Y:S02]  /*107f0*/  IMAD.IADD R81, R81, 0x1, R85 ;  /* 0x0000000151517824 */ /* 0x000fe400078e0255 */
[----:B------:R-:W-:Y:S01]  /*10800*/  IMAD R0, R0, UR4, RZ ;  /* 0x0000000400007c24 */ /* 0x000fe2000f8e02ff */
[----:B------:R-:W5:Y:S01]  /*10810*/  LD.E.128 R8, desc[UR60][R8.64] ;  /* 0x0000003c08087980 */ /* 0x000f62000c101d00 */
[----:B------:R-:W-:-:S03]  /*10820*/  IMAD R89, R90, 0x80, R88 ;  /* 0x000000805a597824 */ /* 0x000fc600078e0258 */
        /* <DEDUP_REMOVED lines=24> */
[----:B------:R-:W-:Y:S01]  /*109b0*/  VIADD R21, R89, 0x20 ;  /* 0x0000002059157836 */ /* 0x000fe20000000000 */
[----:B------:R-:W-:Y:S01]  /*109c0*/  LEA R32, P2, R80, UR4, 0x1 ;  /* 0x0000000450207c11 */ /* 0x000fe2000f8408ff */
[----:B------:R-:W-:-:S03]  /*109d0*/  IMAD.IADD R81, R81, 0x1, R85 ;  /* 0x0000000151517824 */ /* 0x000fc600078e0255 */
[-C--:B------:R-:W-:Y:S02]  /*109e0*/  ISETP.GE.AND P1, PT, R21, R20.reuse, PT ;  /* 0x000000141500720c */ /* 0x080fe40003f26270 */
[----:B------:R-:W-:Y:S01]  /*109f0*/  LEA.HI.X R21, R80, UR5, R81, 0x1, P2 ;  /* 0x0000000550157c11 */ /* 0x000fe200090f0c51 */
[----:B------:R-:W-:Y:S01]  /*10a00*/  VIADD R0, R19, 0x32420 ;  /* 0x0003242013007836 */ /* 0x000fe20000000000 */
[----:B------:R-:W-:-:S04]  /*10a10*/  ISETP.GE.AND P2, PT, R89, R20, PT ;  /* 0x000000145900720c */ /* 0x000fc80003f46270 */
[----:B------:R-:W-:Y:S01]  /*10a20*/  PRMT R0, RZ, 0x654, R0 ;  /* 0x00000654ff007816 */ /* 0x000fe20000000000 */
[----:B0-----:R0:W2:Y:S01]  /*10a30*/  SHFL.IDX PT, R86, R32, RZ, 0x181f ;  /* 0x00181fff20567589 */ /* 0x0010a200000e0000 */
[----:B------:R-:W-:Y:S02]  /*10a40*/  IADD3 R83, R89, 0x40, RZ ;  /* 0x0000004059537810 */ /* 0x000fe40007ffe0ff */
[----:B------:R3:W-:Y:S02]  /*10a50*/  SYNCS.ARRIVE.TRANS64.RED.A1T0 RZ, [R0+URZ], RZ ;  /* 0x000000ff00ff79a7 */ /* 0x0007e4000810043f */
[----:B------:R-:W-:Y:S02]  /*10a60*/  ISETP.GE.AND P0, PT, R83, R20, PT ;  /* 0x000000145300720c */ /* 0x000fe40003f06270 */
[----:B------:R-:W-:Y:S02]  /*10a70*/  SHF.R.S32.HI R88, RZ, 0x1f, R93 ;  /* 0x0000001fff587819 */ /* 0x000fe4000001145d */
[----:B------:R-:W-:Y:S01]  /*10a80*/  SHF.R.S32.HI R90, RZ, 0x1f, R95 ;  /* 0x0000001fff5a7819 */ /* 0x000fe2000001145f */
[----:B---3--:R0:W3:Y:S01]  /*10a90*/  SHFL.IDX PT, R0, R21, RZ, 0x181f ;  /* 0x00181fff15007589 */ /* 0x0080e200000e0000 */
[----:B------:R-:W-:Y:S07]  /*10aa0*/  @P2 BRA `(.L_x_10542) ;  /* 0x0000000000442947 */ /* 0x000fee0003800000 */
[----:B------:R-:W-:Y:S02]  /*10ab0*/  ULDC UR4, c[0x0][0xbc8] ;  /* 0x0002f20000047ab9 */ /* 0x000fe40000000800 */
[----:B------:R-:W-:Y:S02]  /*10ac0*/  ISETP.GE.AND P2, PT, R3, UR4, PT ;  /* 0x0000000403007c0c */ /* 0x000fe4000bf46270 */
[----:B------:R-:W-:Y:S02]  /*10ad0*/  ISETP.GE.AND P3, PT, R91, UR4, PT ;  /* 0x000000045b007c0c */ /* 0x000fe4000bf66270 */
[----:B------:R-:W-:-:S09]  /*10ae0*/  ISETP.GE.AND P4, PT, R93, UR4, PT ;  /* 0x000000045d007c0c */ /* 0x000fd2000bf86270 */
[----:B--2---:R-:W-:-:S04]  /*10af0*/  @!P2 LEA R80, P5, R3, R86, 0x1 ;  /* 0x000000560350a211 */ /* 0x004fc800078a08ff */
[----:B---3--:R-:W-:Y:S02]  /*10b00*/  @!P2 LEA.HI.X R81, R3, R0, R92, 0x1, P5 ;  /* 0x000000000351a211 */ /* 0x008fe400028f0c5c */
        /* <DEDUP_REMOVED lines=11> */
.L_x_10542:
[----:B------:R-:W-:Y:S05]  /*10bc0*/  BSYNC B1 ;  /* 0x0000000000017941 */ /* 0x000fea0003800000 */
.L_x_10541:
[----:B---3--:R3:W0:Y:S01]  /*10bd0*/  SHFL.IDX PT, R0, R21, 0x1, 0x181f ;  /* 0x00381f0015007f89 */ /* 0x00862200000e0000 */
[----:B------:R-:W-:Y:S03]  /*10be0*/  BSSY B1, `(.L_x_10543) ;  /* 0x0000014000017945 */ /* 0x000fe60003800000 */
[----:B----45:R3:W4:Y:S01]  /*10bf0*/  SHFL.IDX PT, R30, R32, 0x1, 0x181f ;  /* 0x00381f00201e7f89 */ /* 0x03072200000e0000 */
[----:B------:R-:W-:Y:S05]  /*10c00*/  @P1 BRA `(.L_x_10544) ;  /* 0x0000000000441947 */ /* 0x000fea0003800000 */
[----:B------:R-:W-:Y:S02]  /*10c10*/  ULDC UR4, c[0x0][0xbc8] ;  /* 0x0002f20000047ab9 */ /* 0x000fe40000000800 */
[----:B------:R-:W-:Y:S02]  /*10c20*/  ISETP.GE.AND P4, PT, R3, UR4, PT ;  /* 0x0000000403007c0c */ /* 0x000fe4000bf86270 */
[----:B------:R-:W-:Y:S02]  /*10c30*/  ISETP.GE.AND P3, PT, R91, UR4, PT ;  /* 0x000000045b007c0c */ /* 0x000fe4000bf66270 */
[----:B------:R-:W-:Y:S02]  /*10c40*/  ISETP.GE.AND P2, PT, R93, UR4, PT ;  /* 0x000000045d007c0c */ /* 0x000fe4000bf46270 */
[----:B------:R-:W-:-:S07]  /*10c50*/  ISETP.GE.AND P1, PT, R95, UR4, PT ;  /* 0x000000045f007c0c */ /* 0x000fce000bf26270 */
[----:B----4-:R-:W-:-:S04]  /*10c60*/  @!P4 LEA R4, P5, R3, R30, 0x1 ;  /* 0x0000001e0304c211 */ /* 0x010fc800078a08ff */
[----:B0-----:R-:W-:Y:S02]  /*10c70*/  @!P4 LEA.HI.X R5, R3, R0, R92, 0x1, P5 ;  /* 0x000000000305c211 */ /* 0x001fe400028f0c5c */
        /* <DEDUP_REMOVED lines=10> */
.L_x_10544:
[----:B------:R-:W-:Y:S05]  /*10d20*/  BSYNC B1 ;  /* 0x0000000000017941 */ /* 0x000fea0003800000 */
.L_x_10543:
        /* <DEDUP_REMOVED lines=21> */
.L_x_10546:
[----:B------:R-:W-:Y:S05]  /*10e80*/  BSYNC B1 ;  /* 0x0000000000017941 */ /* 0x000fea0003800000 */
.L_x_10545:
[----:B0-----:R-:W-:Y:S01]  /*10e90*/  VIADD R5, R89, 0x60 ;  /* 0x0000006059057836 */ /* 0x001fe20000000000 */
[----:B------:R0:W0:Y:S04]  /*10ea0*/  SHFL.IDX PT, R0, R21, 0x3, 0x181f ;  /* 0x00781f0015007f89 */ /* 0x00002800000e0000 */
[----:B------:R-:W-:Y:S01]  /*10eb0*/  ISETP.GE.AND P0, PT, R5, R20, PT ;  /* 0x000000140500720c */ /* 0x000fe20003f06270 */
[----:B---3--:R-:W3:-:S12]  /*10ec0*/  SHFL.IDX PT, R32, R32, 0x3, 0x181f ;  /* 0x00781f0020207f89 */ /* 0x008ed800000e0000 */
[----:B------:R-:W-:Y:S05]  /*10ed0*/  @P0 BRA `(.L_x_10547) ;  /* 0x0000000c00f40947 */ /* 0x000fea0003800000 */
[----:B------:R-:W-:Y:S02]  /*10ee0*/  ULDC UR4, c[0x0][0xbc8] ;  /* 0x0002f20000047ab9 */ /* 0x000fe40000000800 */
[----:B------:R-:W-:Y:S02]  /*10ef0*/  ISETP.GE.AND P3, PT, R3, UR4, PT ;  /* 0x0000000403007c0c */ /* 0x000fe4000bf66270 */
[----:B------:R-:W-:Y:S02]  /*10f00*/  ISETP.GE.AND P4, PT, R91, UR4, PT ;  /* 0x000000045b007c0c */ /* 0x000fe4000bf86270 */
[----:B------:R-:W-:-:S09]  /*10f10*/  ISETP.GE.AND P5, PT, R93, UR4, PT ;  /* 0x000000045d007c0c */ /* 0x000fd2000bfa6270 */
[-C--:B---3--:R-:W-:Y:S02]  /*10f20*/  @!P3 LEA R4, P0, R3, R32.reuse, 0x1 ;  /* 0x000000200304b211 */ /* 0x088fe400078008ff */
[-C--:B------:R-:W-:Y:S02]  /*10f30*/  @!P4 LEA R6, P1, R91, R32.reuse, 0x1 ;  /* 0x000000205b06c211 */ /* 0x080fe400078208ff */
[----:B------:R-:W-:Y:S02]  /*10f40*/  @!P5 LEA R8, P2, R93, R32, 0x1 ;  /* 0x000000205d08d211 */ /* 0x000fe400078408ff */
[-C--:B0-----:R-:W-:Y:S02]  /*10f50*/  @!P3 LEA.HI.X R5, R3, R0.reuse, R92, 0x1, P0 ;  /* 0x000000000305b211 */ /* 0x081fe400000f0c5c */
        /* <DEDUP_REMOVED lines=11> */
.L_x_10539:
[----:B------:R-:W2:Y:S01]  /*11010*/  LDL R11, [R1+0x5c] ;  /* 0x00005c00010b7983 */ /* 0x000ea20000100800 */
[----:B------:R-:W-:Y:S01]  /*11020*/  ULDC.64 UR4, c[0x0][0xd00] ;  /* 0x0003400000047ab9 */ /* 0x000fe20000000a00 */
[----:B------:R-:W-:Y:S01]  /*11030*/  IMAD.MOV.U32 R0, RZ, RZ, RZ ;  /* 0x000000ffff007224 */ /* 0x000fe200078e00ff */
[----:B------:R-:W-:Y:S01]  /*11040*/  ISETP.NE.U32.AND P0, PT, RZ, UR4, PT ;  /* 0x00000004ff007c0c */ /* 0x000fe2000bf05070 */
[----:B0-----:R-:W0:Y:S03]  /*11050*/  LDC R21, c[0x0][0xce8] ;  /* 0x00033a00ff157b82 */ /* 0x001e260000000800 */
[----:B------:R-:W-:Y:S02]  /*11060*/  ISETP.NE.AND.EX P0, PT, RZ, UR5, PT, P0 ;  /* 0x00000005ff007c0c */ /* 0x000fe4000bf05300 */
[----:B--2---:R-:W-:Y:S02]  /*11070*/  SHF.L.U32 R6, R11, 0x2, RZ ;  /* 0x000000020b067819 */ /* 0x004fe400000006ff */
[----:B------:R-:W-:-:S02]  /*11080*/  SHF.R.S32.HI R12, RZ, 0x1f, R11 ;  /* 0x0000001fff0c7819 */ /* 0x000fc4000001140b */
[----:B------:R-:W-:Y:S02]  /*11090*/  IADD3 R4, P1, R6, UR4, RZ ;  /* 0x0000000406047c10 */ /* 0x000fe4000ff3e0ff */
[----:B------:R-:W-:-:S04]  /*110a0*/  SHF.L.U64.HI R3, R11, 0x2, R12 ;  /* 0x000000020b037819 */ /* 0x000fc8000001020c */
[----:B------:R-:W-:Y:S01]  /*110b0*/  IADD3.X R5, R3, UR5, RZ, P1, !PT ;  /* 0x0000000503057c10 */ /* 0x000fe20008ffe4ff */
[----:B------:R-:W-:Y:S02]  /*110c0*/  ULDC.64 UR4, c[0x0][0xd08] ;  /* 0x0003420000047ab9 */ /* 0x000fe40000000a00 */
[----:B------:R-:W-:Y:S02]  /*110d0*/  ISETP.NE.U32.AND P1, PT, RZ, UR4, PT ;  /* 0x00000004ff007c0c */ /* 0x000fe4000bf25070 */
[----:B------:R2:W5:Y:S02]  /*110e0*/  @P0 LDG.E R0, desc[UR60][R4.64] ;  /* 0x0000003c04000981 */ /* 0x000564000c1e1900 */
[----:B------:R-:W-:Y:S01]  /*110f0*/  ISETP.NE.AND.EX P1, PT, RZ, UR5, PT, P1 ;  /* 0x00000005ff007c0c */ /* 0x000fe2000bf25310 */
[----:B------:R-:W3:-:S12]  /*11100*/  S2R R9, SR_TID.X ;  /* 0x0000000000097919 */ /* 0x000ed80000002100 */
[----:B------:R-:W-:Y:S01]  /*11110*/  @P1 IADD3 R6, P2, R6, UR4, RZ ;  /* 0x0000000406061c10 */ /* 0x000fe2000ff5e0ff */
[----:B------:R-:W-:Y:S02]  /*11120*/  ULDC UR4, c[0x0][0xb88] ;  /* 0x0002e20000047ab9 */ /* 0x000fe40000000800 */
[----:B------:R-:W-:Y:S01]  /*11130*/  IMAD.U32 R8, RZ, RZ, UR4 ;  /* 0x00000004ff087e24 */ /* 0x000fe2000f8e00ff */
[----:B------:R-:W-:-:S05]  /*11140*/  @P1 IADD3.X R7, R3, UR5, RZ, P2, !PT ;  /* 0x0000000503071c10 */ /* 0x000fca00097fe4ff */
[----:B------:R2:W5:Y:S01]  /*11150*/  @P1 LDG.E R8, desc[UR60][R6.64] ;  /* 0x0000003c06081981 */ /* 0x000562000c1e1900 */
[----:B0-----:R-:W-:Y:S01]  /*11160*/  ISETP.NE.AND P2, PT, R21, 0x1, PT ;  /* 0x000000011500780c */ /* 0x001fe20003f45270 */
[----:B---3--:R-:W-:-:S12]  /*11170*/  VIADD R24, R9, 0xffffff80 ;  /* 0xffffff8009187836 */ /* 0x008fd80000000000 */
[----:B------:R-:W0:Y:S01]  /*11180*/  @P2 LDC R25, c[0x0][0xcec] ;  /* 0x00033b00ff192b82 */ /* 0x000e220000000800 */
[----:B------:R-:W-:Y:S01]  /*11190*/  ISETP.GE.AND P3, PT, R24, 0x80, PT ;  /* 0x000000801800780c */ /* 0x000fe20003f66270 */
[----:B--2---:R-:W-:-:S12]  /*111a0*/  @P1 BRA `(.L_x_10548) ;  /* 0x0000000000101947 */ /* 0x004fd80003800000 */
[----:B------:R-:W-:Y:S05]  /*111b0*/  @!P0 BRA `(.L_x_10548) ;  /* 0x00000000000c8947 */ /* 0x000fea0003800000 */
[----:B------:R-:W2:Y:S04]  /*111c0*/  LDG.E R3, desc[UR60][R4.64] ;  /* 0x0000003c04037981 */ /* 0x000ea8000c1e1900 */
[----:B-----5:R-:W2:Y:S02]  /*111d0*/  LDG.E R8, desc[UR60][R4.64+0x4] ;  /* 0x0000043c04087981 */ /* 0x020ea4000c1e1900 */
[----:B--2---:R-:W-:-:S07]  /*111e0*/  IMAD.IADD R8, R8, 0x1, -R3 ;  /* 0x0000000108087824 */ /* 0x004fce00078e0a03 */
.L_x_10548:
[----:B------:R-:W2:Y:S04]  /*111f0*/  LDL R20, [R1+0x60] ;  /* 0x0000600001147983 */ /* 0x000ea80000100800 */
[----:B------:R3:W5:Y:S01]  /*11200*/  LDL R26, [R1+0x68] ;  /* 0x00006800011a7983 */ /* 0x0007620000100800 */
[----:B------:R-:W-:Y:S01]  /*11210*/  BSSY B1, `(.L_x_10549) ;  /* 0x000002d000017945 */ /* 0x000fe20003800000 */
[----:B------:R-:W-:Y:S02]  /*11220*/  SEL R13, R11, RZ, !P0 ;  /* 0x000000ff0b0d7207 */ /* 0x000fe40004000000 */
[----:B------:R-:W-:Y:S02]  /*11230*/  SEL R12, R12, RZ, !P0 ;  /* 0x000000ff0c0c7207 */ /* 0x000fe40004000000 */
[----:B-----5:R-:W-:-:S02]  /*11240*/  SHF.R.S32.HI R11, RZ, 0x1f, R0 ;  /* 0x0000001fff0b7819 */ /* 0x020fc40000011400 */
[----:B--2---:R-:W-:Y:S01]  /*11250*/  SHF.R.S32.HI R10, RZ, 0x1f, R20 ;  /* 0x0000001fff0a7819 */ /* 0x004fe20000011414 */
[----:B---3--:R-:W-:Y:S06]  /*11260*/  @P3 BRA `(.L_x_10550) ;  /* 0x00000000009c3947 */ /* 0x008fec0003800000 */
[----:B------:R-:W2:Y:S01]  /*11270*/  LDC R14, c[0x0][0xce8] ;  /* 0x00033a00ff0e7b82 */ /* 0x000ea20000000800 */
[----:B------:R-:W-:-:S05]  /*11280*/  IMAD R3, R26, 0x80, R9 ;  /* 0x000000801a037824 */ /* 0x000fca00078e0209 */
[----:B------:R-:W-:Y:S01]  /*11290*/  IADD3 R9, R3, -0x80, RZ ;  /* 0xffffff8003097810 */ /* 0x000fe20007ffe0ff */
[----:B--2---:R-:W-:-:S05]  /*112a0*/  IMAD R4, R8, R14, RZ ;  /* 0x0000000e08047224 */ /* 0x004fca00078e02ff */
        /* <DEDUP_REMOVED lines=35> */
.L_x_10550:
[----:B------:R-:W-:Y:S05]  /*114e0*/  BSYNC B1 ;  /* 0x0000000000017941 */ /* 0x000fea0003800000 */
.L_x_10549:
[--C-:B------:R-:W-:Y:S01]  /*114f0*/  SHF.R.S32.HI R14, RZ, 0x1f, R24.reuse ;  /* 0x0000001fff0e7819 */ /* 0x100fe20000011418 */
[----:B------:R-:W3:Y:S01]  /*11500*/  @P2 LDC R9, c[0x0][0xcf0] ;  /* 0x00033c00ff092b82 */ /* 0x000ee20000000800 */
[----:B------:R-:W-:Y:S01]  /*11510*/  SHF.R.S32.HI R28, RZ, 0x1f, R24 ;  /* 0x0000001fff1c7819 */ /* 0x000fe20000011418 */
[----:B------:R-:W-:Y:S01]  /*11520*/  ULDC.64 UR4, c[0x0][0xba0] ;  /* 0x0002e80000047ab9 */ /* 0x000fe20000000a00 */
[-C--:B------:R-:W-:Y:S01]  /*11530*/  LEA.HI R14, R14, R24.reuse, RZ, 0x3 ;  /* 0x000000180e0e7211 */ /* 0x080fe200078f18ff */
[----:B--2---:R-:W-:Y:S01]  /*11540*/  IMAD R3, R11, UR4, RZ ;  /* 0x000000040b037c24 */ /* 0x004fe2000f8e02ff */
[----:B------:R-:W-:Y:S01]  /*11550*/  LEA.HI R28, R28, R24, RZ, 0x3 ;  /* 0x000000181c1c7211 */ /* 0x000fe200078f18ff */
[----:B------:R-:W-:Y:S01]  /*11560*/  IMAD.WIDE.U32 R4, R0, UR4, RZ ;  /* 0x0000000400047c25 */ /* 0x000fe2000f8e00ff */
[----:B------:R-:W-:Y:S02]  /*11570*/  LOP3.LUT R14, R14, 0xfffffff8, RZ, 0xc0, !PT ;  /* 0xfffffff80e0e7812 */ /* 0x000fe400078ec0ff */
[----:B------:R-:W-:Y:S01]  /*11580*/  SHF.R.S32.HI R28, RZ, 0x3, R28 ;  /* 0x00000003ff1c7819 */ /* 0x000fe2000001141c */
[----:B------:R-:W-:Y:S01]  /*11590*/  IMAD R3, R0, UR5, R3 ;  /* 0x0000000500037c24 */ /* 0x000fe2000f8e0203 */
[----:B------:R-:W-:Y:S01]  /*115a0*/  ULDC.64 UR4, c[0x0][0xbe8] ;  /* 0x0002fa0000047ab9 */ /* 0x000fe20000000a00 */
[----:B------:R-:W-:-:S02]  /*115b0*/  IMAD.IADD R14, R24, 0x1, -R14 ;  /* 0x00000001180e7824 */ /* 0x000fc400078e0a0e */
[----:B------:R-:W-:Y:S02]  /*115c0*/  IMAD R0, R10, UR4, RZ ;  /* 0x000000040a007c24 */ /* 0x000fe4000f8e02ff */
[----:B------:R-:W-:Y:S02]  /*115d0*/  IMAD R6, R14, 0x20, R28 ;  /* 0x000000200e067824 */ /* 0x000fe400078e021c */
[----:B------:R-:W-:Y:S02]  /*115e0*/  IMAD R7, R20, UR5, R0 ;  /* 0x0000000514077c24 */ /* 0x000fe4000f8e0200 */
[----:B------:R-:W-:Y:S02]  /*115f0*/  IMAD R10, R26, 0x80, R6 ;  /* 0x000000801a0a7824 */ /* 0x000fe400078e0206 */
[----:B------:R-:W-:Y:S02]  /*11600*/  IMAD.IADD R5, R5, 0x1, R3 ;  /* 0x0000000105057824 */ /* 0x000fe400078e0203 */
[----:B0-----:R-:W-:Y:S01]  /*11610*/  @P2 IMAD.HI.U32 R0, R10, R25, RZ ;  /* 0x000000190a002227 */ /* 0x001fe200078e00ff */
[----:B------:R-:W-:-:S03]  /*11620*/  MOV R3, R10 ;  /* 0x0000000a00037202 */ /* 0x000fc60000000f00 */
[----:B------:R-:W-:Y:S01]  /*11630*/  IMAD.WIDE.U32 R4, R20, UR4, R4 ;  /* 0x0000000414047c25 */ /* 0x000fe2000f8e0004 */
[----:B---3--:R-:W-:Y:S01]  /*11640*/  @P2 SHF.R.U32.HI R3, RZ, R9, R0 ;  /* 0x00000009ff032219 */ /* 0x008fe20000011600 */
[----:B------:R-:W-:Y:S02]  /*11650*/  ULDC.64 UR4, c[0x0][0xbf0] ;  /* 0x0002fc0000047ab9 */ /* 0x000fe40000000a00 */
[----:B------:R-:W-:Y:S01]  /*11660*/  IMAD.IADD R5, R5, 0x1, R7 ;  /* 0x0000000105057824 */ /* 0x000fe200078e0207 */
[--C-:B------:R-:W-:Y:S01]  /*11670*/  SHF.R.S32.HI R0, RZ, 0x1f, R3.reuse ;  /* 0x0000001fff007819 */ /* 0x100fe20000011403 */
[----:B------:R-:W-:Y:S02]  /*11680*/  IMAD R6, R12, UR4, RZ ;  /* 0x000000040c067c24 */ /* 0x000fe4000f8e02ff */
[----:B------:R-:W-:Y:S02]  /*11690*/  IMAD.MOV R7, RZ, RZ, -R3 ;  /* 0x000000ffff077224 */ /* 0x000fe400078e0a03 */
[----:B------:R-:W-:-:S02]  /*116a0*/  IMAD R9, R13, UR5, R6 ;  /* 0x000000050d097c24 */ /* 0x000fc4000f8e0206 */
[----:B------:R-:W-:Y:S01]  /*116b0*/  IMAD.WIDE.U32 R4, R13, UR4, R4 ;  /* 0x000000040d047c25 */ /* 0x000fe2000f8e0004 */
[----:B------:R-:W-:-:S03]  /*116c0*/  ULDC.64 UR4, c[0x0][0xbe0] ;  /* 0x0002f80000047ab9 */ /* 0x000fc60000000a00 */
[----:B------:R-:W-:Y:S02]  /*116d0*/  IMAD R7, R21, R7, R10 ;  /* 0x0000000715077224 */ /* 0x000fe400078e020a */
[----:B------:R-:W-:Y:S02]  /*116e0*/  IMAD R6, R0, UR4, RZ ;  /* 0x0000000400067c24 */ /* 0x000fe4000f8e02ff */
[----:B------:R-:W-:Y:S01]  /*116f0*/  IMAD.IADD R5, R5, 0x1, R9 ;  /* 0x0000000105057824 */ /* 0x000fe200078e0209 */
[----:B------:R-:W-:Y:S01]  /*11700*/  SHF.R.S32.HI R0, RZ, 0x1f, R7 ;  /* 0x0000001fff007819 */ /* 0x000fe20000011407 */
        /* <DEDUP_REMOVED lines=8> */
[----:B------:R-:W-:Y:S01]  /*11790*/  IMAD.SHL.U32 R9, R14, 0x8, RZ ;  /* 0x000000080e097824 */ /* 0x000fe200078e00ff */
[----:B------:R-:W-:Y:S02]  /*117a0*/  IADD3 R5, R5, R3, RZ ;  /* 0x0000000305057210 */ /* 0x000fe40007ffe0ff */
[C---:B------:R-:W-:Y:S01]  /*117b0*/  LEA R3, P0, R4.reuse, UR4, 0x1 ;  /* 0x0000000404037c11 */ /* 0x040fe2000f8008ff */
[C---:B------:R-:W-:Y:S01]  /*117c0*/  VIADD R25, R9.reuse, 0x80 ;  /* 0x0000008009197836 */ /* 0x040fe20000000000 */
[----:B------:R-:W-:Y:S01]  /*117d0*/  UMOV UR4, 0xffffffff ;  /* 0xffffffff00047882 */ /* 0x000fe20000000000 */
[C---:B------:R-:W-:Y:S01]  /*117e0*/  VIADD R27, R9.reuse, 0xc0 ;  /* 0x000000c0091b7836 */ /* 0x040fe20000000000 */
[----:B------:R-:W-:Y:S01]  /*117f0*/  LEA.HI.X R4, R4, UR5, R5, 0x1, P0 ;  /* 0x0000000504047c11 */ /* 0x000fe200080f0c05 */
[----:B------:R-:W-:Y:S01]  /*11800*/  VIADD R29, R9, 0x40 ;  /* 0x00000040091d7836 */ /* 0x000fe20000000000 */
[----:B------:R-:W-:Y:S02]  /*11810*/  SHF.R.S32.HI R20, RZ, 0x1f, R9 ;  /* 0x0000001fff147819 */ /* 0x000fe40000011409 */
[----:B------:R-:W-:-:S02]  /*11820*/  SHF.R.S32.HI R6, RZ, 0x1f, R25 ;  /* 0x0000001fff067819 */ /* 0x000fc40000011419 */
[----:B------:R-:W-:Y:S02]  /*11830*/  SHF.R.S32.HI R10, RZ, 0x1f, R27 ;  /* 0x0000001fff0a7819 */ /* 0x000fe4000001141b */
[----:B------:R-:W-:Y:S01]  /*11840*/  SHF.R.S32.HI R24, RZ, 0x1f, R29 ;  /* 0x0000001fff187819 */ /* 0x000fe2000001141d */
[----:B------:R-:W-:Y:S06]  /*11850*/  BRA.DIV UR4, `(.L_x_10551) ;  /* 0x0000008a04147947 */ /* 0x000fec000b800000 */
[----:B------:R0:W2:Y:S04]  /*11860*/  SHFL.IDX PT, R0, R4, RZ, 0x181f ;  /* 0x00181fff04007589 */ /* 0x0000a800000e0000 */
[----:B------:R0:W3:Y:S02]  /*11870*/  SHFL.IDX PT, R14, R3, RZ, 0x181f ;  /* 0x00181fff030e7589 */ /* 0x0000e400000e0000 */
.L_x_10736:
[----:B------:R-:W-:Y:S01]  /*11880*/  IMAD R8, R8, R21, RZ ;  /* 0x0000001508087224 */ /* 0x000fe200078e02ff */
[----:B------:R-:W-:Y:S01]  /*11890*/  BSSY B1, `(.L_x_10552) ;  /* 0x0000015000017945 */ /* 0x000fe20003800000 */
[----:B------:R-:W-:-:S05]  /*118a0*/  IMAD R7, R26, 0x80, R28 ;  /* 0x000000801a077824 */ /* 0x000fca00078e021c */
[----:B------:R-:W-:-:S13]  /*118b0*/  ISETP.GE.AND P0, PT, R7, R8, PT ;  /* 0x000000080700720c */ /* 0x000fda0003f06270 */
        /* <DEDUP_REMOVED lines=8> */
[----:B--2---:R-:W-:Y:S02]  /*11940*/  @!P3 LEA.HI.X R13, R9, R0, R20, 0x1, P5 ;  /* 0x00000000090db211 */ /* 0x004fe400028f0c14 */
        /* <DEDUP_REMOVED lines=9> */
.L_x_10553:
[----:B------:R-:W-:Y:S05]  /*119e0*/  BSYNC B1 ;  /* 0x0000000000017941 */ /* 0x000fea0003800000 */
.L_x_10552:
[----:B------:R-:W-:-:S03]  /*119f0*/  UMOV UR4, 0xffffffff ;  /* 0xffffffff00047882 */ /* 0x000fc60000000000 */
[----:B------:R-:W-:Y:S05]  /*11a00*/  BRA.DIV UR4, `(.L_x_10554) ;  /* 0x0000008604dc7947 */ /* 0x000fea000b800000 */
[----:B--2---:R2:W0:Y:S04]  /*11a10*/  SHFL.IDX PT, R0, R4, 0x1, 0x181f ;  /* 0x00381f0004007f89 */ /* 0x00442800000e0000 */
[----:B---3--:R2:W3:Y:S02]  /*11a20*/  SHFL.IDX PT, R14, R3, 0x1, 0x181f ;  /* 0x00381f00030e7f89 */ /* 0x0084e400000e0000 */
.L_x_10740:
[----:B------:R-:W-:Y:S01]  /*11a30*/  VIADD R5, R7, 0x20 ;  /* 0x0000002007057836 */ /* 0x000fe20000000000 */
[----:B------:R-:W-:Y:S04]  /*11a40*/  BSSY B1, `(.L_x_10555) ;  /* 0x0000014000017945 */ /* 0x000fe80003800000 */
        /* <DEDUP_REMOVED lines=9> */
[----:B0-----:R-:W-:Y:S02]  /*11ae0*/  @!P3 LEA.HI.X R13, R9, R0, R20, 0x1, P5 ;  /* 0x00000000090db211 */ /* 0x001fe400028f0c14 */
        /* <DEDUP_REMOVED lines=9> */
.L_x_10556:
[----:B------:R-:W-:Y:S05]  /*11b80*/  BSYNC B1 ;  /* 0x0000000000017941 */ /* 0x000fea0003800000 */
.L_x_10555:
[----:B------:R-:W-:-:S03]  /*11b90*/  UMOV UR4, 0xffffffff ;  /* 0xffffffff00047882 */ /* 0x000fc60000000000 */
[----:B------:R-:W-:Y:S05]  /*11ba0*/  BRA.DIV UR4, `(.L_x_10557) ;  /* 0x0000008604bc7947 */ /* 0x000fea000b800000 */
[----:B0-----:R0:W0:Y:S04]  /*11bb0*/  SHFL.IDX PT, R0, R4, 0x2, 0x181f ;  /* 0x00581f0004007f89 */ /* 0x00102800000e0000 */
[----:B---3--:R3:W0:Y:S02]  /*11bc0*/  SHFL.IDX PT, R14, R3, 0x2, 0x181f ;  /* 0x00581f00030e7f89 */ /* 0x00862400000e0000 */
.L_x_10744:
[----:B------:R-:W-:Y:S01]  /*11bd0*/  IADD3 R5, R7, 0x40, RZ ;  /* 0x0000004007057810 */ /* 0x000fe20007ffe0ff */
[----:B------:R-:W-:Y:S03]  /*11be0*/  BSSY B1, `(.L_x_10558) ;  /* 0x0000014000017945 */ /* 0x000fe60003800000 */
[----:B------:R-:W-:-:S13]  /*11bf0*/  ISETP.GE.AND P0, PT, R5, R8, PT ;  /* 0x000000080500720c */ /* 0x000fda0003f06270 */
        /* <DEDUP_REMOVED lines=18> */
.L_x_10559:
[----:B------:R-:W-:Y:S05]  /*11d20*/  BSYNC B1 ;  /* 0x0000000000017941 */ /* 0x000fea0003800000 */
.L_x_10558:
[----:B------:R-:W-:-:S03]  /*11d30*/  UMOV UR4, 0xffffffff ;  /* 0xffffffff00047882 */ /* 0x000fc60000000000 */
[----:B------:R-:W-:Y:S05]  /*11d40*/  BRA.DIV UR4, `(.L_x_10560) ;  /* 0x00000086049c7947 */ /* 0x000fea000b800000 */
[----:B0-----:R0:W0:Y:S04]  /*11d50*/  SHFL.IDX PT, R0, R4, 0x3, 0x181f ;  /* 0x00781f0004007f89 */ /* 0x00102800000e0000 */
[----:B------:R0:W0:Y:S02]  /*11d60*/  SHFL.IDX PT, R14, R3, 0x3, 0x181f ;  /* 0x00781f00030e7f89 */ /* 0x00002400000e0000 */
.L_x_10748:
[----:B0-23--:R-:W-:-:S05]  /*11d70*/  VIADD R3, R7, 0x60 ;  /* 0x0000006007037836 */ /* 0x00dfca0000000000 */
[----:B------:R-:W-:-:S13]  /*11d80*/  ISETP.GE.AND P0, PT, R3, R8, PT ;  /* 0x000000080300720c */ /* 0x000fda0003f06270 */
[----:B------:R-:W-:Y:S05]  /*11d90*/  @P0 BRA `(.L_x_10547) ;  /* 0x0000000000440947 */ /* 0x000fea0003800000 */
[----:B------:R-:W-:Y:S02]  /*11da0*/  ULDC UR4, c[0x0][0xbc8] ;  /* 0x0002f20000047ab9 */ /* 0x000fe40000000800 */
[----:B------:R-:W-:Y:S02]  /*11db0*/  ISETP.GE.AND P3, PT, R9, UR4, PT ;  /* 0x0000000409007c0c */ /* 0x000fe4000bf66270 */
[----:B------:R-:W-:Y:S02]  /*11dc0*/  ISETP.GE.AND P2, PT, R29, UR4, PT ;  /* 0x000000041d007c0c */ /* 0x000fe4000bf46270 */
[----:B------:R-:W-:Y:S02]  /*11dd0*/  ISETP.GE.AND P1, PT, R25, UR4, PT ;  /* 0x0000000419007c0c */ /* 0x000fe4000bf26270 */
[----:B------:R-:W-:-:S07]  /*11de0*/  ISETP.GE.AND P0, PT, R27, UR4, PT ;  /* 0x000000041b007c0c */ /* 0x000fce000bf06270 */
[-C--:B------:R-:W-:Y:S02]  /*11df0*/  @!P3 LEA R4, P4, R9, R14.reuse, 0x1 ;  /* 0x0000000e0904b211 */ /* 0x080fe400078808ff */
[----:B------:R-:W-:Y:S02]  /*11e00*/  @!P2 LEA R8, P5, R29, R14, 0x1 ;  /* 0x0000000e1d08a211 */ /* 0x000fe400078a08ff */
[-C--:B------:R-:W-:Y:S02]  /*11e10*/  @!P3 LEA.HI.X R5, R9, R0.reuse, R20, 0x1, P4 ;  /* 0x000000000905b211 */ /* 0x080fe400020f0c14 */
[----:B------:R-:W-:Y:S02]  /*11e20*/  @!P2 LEA.HI.X R9, R29, R0, R24, 0x1, P5 ;  /* 0x000000001d09a211 */ /* 0x000fe400028f0c18 */
[-C--:B------:R-:W-:Y:S01]  /*11e30*/  @!P1 LEA R12, P4, R25, R14.reuse, 0x1 ;  /* 0x0000000e190c9211 */ /* 0x080fe200078808ff */
[----:B------:R0:W-:Y:S01]  /*11e40*/  @!P3 ST.E.128 desc[UR60][R4.64], RZ ;  /* 0x000000ff0400b985 */ /* 0x0001e2000c101d3c */
[----:B------:R-:W-:-:S02]  /*11e50*/  @!P0 LEA R14, P5, R27, R14, 0x1 ;  /* 0x0000000e1b0e8211 */ /* 0x000fc400078a08ff */
[-C--:B------:R-:W-:Y:S01]  /*11e60*/  @!P1 LEA.HI.X R13, R25, R0.reuse, R6, 0x1, P4 ;  /* 0x00000000190d9211 */ /* 0x080fe200020f0c06 */
[----:B------:R0:W-:Y:S01]  /*11e70*/  @!P2 ST.E.128 desc[UR60][R8.64], RZ ;  /* 0x000000ff0800a985 */ /* 0x0001e2000c101d3c */
[----:B------:R-:W-:-:S03]  /*11e80*/  @!P0 LEA.HI.X R15, R27, R0, R10, 0x1, P5 ;  /* 0x000000001b0f8211 */ /* 0x000fc600028f0c0a */
[----:B------:R0:W-:Y:S04]  /*11e90*/  @!P1 ST.E.128 desc[UR60][R12.64], RZ ;  /* 0x000000ff0c009985 */ /* 0x0001e8000c101d3c */
[----:B------:R0:W-:Y:S02]  /*11ea0*/  @!P0 ST.E.128 desc[UR60][R14.64], RZ ;  /* 0x000000ff0e008985 */ /* 0x0001e4000c101d3c */
.L_x_10547:
[----:B------:R-:W-:Y:S05]  /*11eb0*/  BSYNC B0 ;  /* 0x0000000000007941 */ /* 0x000fea0003800000 */
.L_x_10538:
[----:B------:R-:W-:Y:S02]  /*11ec0*/  ULDC UR4, c[0x0][0xd3c] ;  /* 0x00034f0000047ab9 */ /* 0x000fe40000000800 */
[----:B------:R-:W-:-:S13]  /*11ed0*/  ISETP.GE.AND P0, PT, R35, UR4, PT ;  /* 0x0000000423007c0c */ /* 0x000fda000bf06270 */
[----:B------:R-:W-:Y:S05]  /*11ee0*/  @!P0 BRA `(.L_x_10561) ;  /* 0xfffffef000688947 */ /* 0x000fea000383ffff */
[----:B------:R-:W-:Y:S05]  /*11ef0*/  BRA `(.L_x_10418) ;  /* 0x0000007000ac7947 */ /* 0x000fea0003800000 */
.L_x_10416:
[----:B------:R-:W-:-:S08]  /*11f00*/  NOP ;  /* 0x0000000000007918 */ /* 0x000fd00000000000 */
[----:B--2---:R-:W0:-:S00]  /*11f10*/  USETMAXREG.DEALLOC.CTAPOOL 0x28 ;  /* 0x00000028000079c8 */ /* 0x004e0000080e0500 */
        /* <DEDUP_REMOVED lines=14> */
.L_x_10562:
        /* <DEDUP_REMOVED lines=42> */
.L_x_10568:
        /* <DEDUP_REMOVED lines=12> */
.L_x_10567:
[----:B------:R-:W-:Y:S05]  /*12360*/  BSYNC B0 ;  /* 0x0000000000007941 */ /* 0x000fea0003800000 */
.L_x_10566:
        /* <DEDUP_REMOVED lines=17> */
[----:B------:R-:W-:-:S05]  /*12480*/  IMAD.IADD R4, R3, 0x1, R4 ;  /* 0x0000000103047824 */ /* 0x000fca00078e0204 */
[----:B------:R-:W-:-:S13]  /*12490*/  ISETP.GT.AND P6, PT, R4, UR6, PT ;  /* 0x0000000604007c0c */ /* 0x000fda000bfc4270 */
[----:B------:R-:W-:Y:S05]  /*124a0*/  @!P6 BRA `(.L_x_10568) ;  /* 0xfffffffc007ce947 */ /* 0x000fea000383ffff */
[----:B------:R-:W-:-:S07]  /*124b0*/  IMAD.MOV.U32 R7, RZ, RZ, R9 ;  /* 0x000000ffff077224 */ /* 0x000fce00078e0009 */
.L_x_10564:
        /* <DEDUP_REMOVED lines=15> */
.L_x_10569:
[----:B---3--:R-:W-:Y:S01]  /*125b0*/  IMAD R16, R16, UR5, R9 ;  /* 0x0000000510107c24 */ /* 0x008fe2000f8e0209 */
[----:B0-----:R-:W-:Y:S01]  /*125c0*/  IABS R2, R0 ;  /* 0x0000000000027213 */ /* 0x001fe20000000000 */
[----:B------:R-:W-:Y:S01]  /*125d0*/  VIADD R19, R19, UR4 ;  /* 0x0000000413137c36 */ /* 0x000fe20008000000 */
        /* <DEDUP_REMOVED lines=25> */
.L_x_10565:
[----:B------:R-:W-:Y:S01]  /*12770*/  MOV R17, RZ ;  /* 0x000000ff00117202 */ /* 0x000fe20000000f00 */
[----:B------:R-:W-:Y:S02]  /*12780*/  IMAD.U32 R16, RZ, RZ, UR6 ;  /* 0x00000006ff107e24 */ /* 0x000fe4000f8e00ff */
[----:B------:R-:W-:-:S07]  /*12790*/  IMAD.MOV.U32 R18, RZ, RZ, RZ ;  /* 0x000000ffff127224 */ /* 0x000fce00078e00ff */
.L_x_10570:
[----:B------:R-:W-:-:S13]  /*127a0*/  ISETP.NE.AND P0, PT, R5, RZ, PT ;  /* 0x000000ff0500720c */ /* 0x000fda0003f05270 */
[----:B------:R-:W0:Y:S01]  /*127b0*/  @!P0 S2R R3, SR_CgaCtaId ;  /* 0x0000000000038919 */ /* 0x000e220000008800 */
[----:B------:R-:W-:-:S04]  /*127c0*/  @!P0 MOV R0, 0x400 ;  /* 0x0000040000008802 */ /* 0x000fc80000000f00 */
[----:B0-----:R-:W-:-:S05]  /*127d0*/  @!P0 LEA R0, R3, R0, 0x18 ;  /* 0x0000000003008211 */ /* 0x001fca00078ec0ff */
[----:B------:R1:W-:Y:S01]  /*127e0*/  @!P0 STS.128 [R0+0x324d0], R16 ;  /* 0x0324d01000008388 */ /* 0x0003e20000000c00 */
[----:B------:R-:W-:Y:S06]  /*127f0*/  BAR.ARV 0x5, 0x180 ;  /* 0x0146000000007b1d */ /* 0x000fec0000002000 */
.L_x_10563:
[----:B------:R2:W-:Y:S01]  /*12800*/  STL [R1+0x40], RZ ;  /* 0x000040ff01007387 */ /* 0x0005e20000100800 */
[----:B------:R-:W-:Y:S01]  /*12810*/  ULDC UR4, c[0x0][0xd3c] ;  /* 0x00034f0000047ab9 */ /* 0x000fe20000000800 */
[----:B------:R-:W-:Y:S01]  /*12820*/  IMAD.MOV.U32 R27, RZ, RZ, 0x1 ;  /* 0x00000001ff1b7424 */ /* 0x000fe200078e00ff */
[----:B0-----:R-:W-:Y:S01]  /*12830*/  ISETP.GE.AND P0, PT, R19, UR4, PT ;  /* 0x0000000413007c0c */ /* 0x001fe2000bf06270 */
[----:B------:R-:W-:-:S12]  /*12840*/  IMAD.MOV.U32 R25, RZ, RZ, RZ ;  /* 0x000000ffff197224 */ /* 0x000fd800078e00ff */
[----:B--2---:R-:W-:Y:S05]  /*12850*/  @P0 BRA `(.L_x_10571) ;  /* 0x0000006400780947 */ /* 0x004fea0003800000 */
[----:B------:R-:W2:Y:S01]  /*12860*/  LDL R4, [R1+0x8] ;  /* 0x0000080001047983 */ /* 0x000ea20000100800 */
[----:B------:R-:W1:Y:S01]  /*12870*/  S2R R5, SR_TID.X ;  /* 0x0000000000057919 */ /* 0x000e620000002100 */
[----:B------:R-:W0:Y:S01]  /*12880*/  S2UR UR5, SR_CgaCtaId ;  /* 0x00000000000579c3 */ /* 0x000e220000008800 */
[----:B------:R-:W-:Y:S01]  /*12890*/  UMOV UR4, 0x400 ;  /* 0x0000040000047882 */ /* 0x000fe20000000000 */
[----:B------:R-:W-:Y:S01]  /*128a0*/  BSSY B8, `(.L_x_10571) ;  /* 0x0000659000087945 */ /* 0x000fe20003800000 */
[----:B------:R-:W-:Y:S01]  /*128b0*/  IMAD.MOV.U32 R28, RZ, RZ, 0x1 ;  /* 0x00000001ff1c7424 */ /* 0x000fe200078e00ff */
[----:B------:R-:W-:Y:S01]  /*128c0*/  CS2R R24, SRZ ;  /* 0x0000000000187805 */ /* 0x000fe2000001ff00 */
[----:B------:R-:W-:Y:S01]  /*128d0*/  IMAD.MOV.U32 R27, RZ, RZ, 0x1 ;  /* 0x00000001ff1b7424 */ /* 0x000fe200078e00ff */
[----:B------:R-:W-:Y:S01]  /*128e0*/  ULDC.64 UR38, c[0x0][0x198] ;  /* 0x0000660000267ab9 */ /* 0x000fe20000000a00 */
[----:B------:R-:W-:Y:S01]  /*128f0*/  ULDC UR36, c[0x0][0xc] ;  /* 0x0000030000247ab9 */ /* 0x000fe20000000800 */
[C---:B-1----:R-:W-:Y:S01]  /*12900*/  IMAD.SHL.U32 R0, R5.reuse, 0x8, RZ ;  /* 0x0000000805007824 */ /* 0x042fe200078e00ff */
[----:B------:R-:W-:-:S04]  /*12910*/  LOP3.LUT R3, R5, 0x7f, RZ, 0xc0, !PT ;  /* 0x0000007f05037812 */ /* 0x000fc800078ec0ff */
[----:B------:R-:W-:Y:S02]  /*12920*/  LOP3.LUT R2, R0, 0x1f8, RZ, 0xc0, !PT ;  /* 0x000001f800027812 */ /* 0x000fe400078ec0ff */
[----:B------:R-:W-:Y:S02]  /*12930*/  SHF.L.U32 R33, R3, 0x3, RZ ;  /* 0x0000000303217819 */ /* 0x000fe400000006ff */
[----:B------:R-:W-:Y:S01]  /*12940*/  LOP3.LUT R2, R2, 0x38, R5, 0x78, !PT ;  /* 0x0000003802027812 */ /* 0x000fe200078e7805 */
[----:B0-----:R-:W-:Y:S01]  /*12950*/  ULEA UR4, UR5, UR4, 0x18 ;  /* 0x0000000405047291 */ /* 0x001fe2000f8ec03f */
[----:B------:R-:W-:Y:S02]  /*12960*/  SHF.R.U32.HI R3, RZ, 0x3, R3 ;  /* 0x00000003ff037819 */ /* 0x000fe40000011603 */
[----:B------:R-:W-:Y:S01]  /*12970*/  LOP3.LUT R33, R2, 0x200, R33, 0xf8, !PT ;  /* 0x0000020002217812 */ /* 0x000fe200078ef821 */
[----:B------:R-:W-:Y:S01]  /*12980*/  IMAD.SHL.U32 R2, R5, 0x10, RZ ;  /* 0x0000001005027824 */ /* 0x000fe200078e00ff */
[----:B------:R-:W-:Y:S01]  /*12990*/  LOP3.LUT R0, R0, 0x38, RZ, 0xc0, !PT ;  /* 0x0000003800007812 */ /* 0x000fe200078ec0ff */
[----:B------:R-:W-:-:S03]  /*129a0*/  IMAD.U32 R23, RZ, RZ, UR4 ;  /* 0x00000004ff177e24 */ /* 0x000fc6000f8e00ff */
[----:B------:R-:W-:Y:S01]  /*129b0*/  LOP3.LUT R2, R3, 0x70, R2, 0xf8, !PT ;  /* 0x0000007003027812 */ /* 0x000fe200078ef802 */
[----:B------:R-:W-:Y:S01]  /*129c0*/  IMAD R26, R33, 0x2, R23 ;  /* 0x00000002211a7824 */ /* 0x000fe200078e0217 */
[C---:B------:R-:W-:Y:S02]  /*129d0*/  LOP3.LUT R3, R0.reuse, 0x40, RZ, 0xfc, !PT ;  /* 0x0000004000037812 */ /* 0x040fe400078efcff */
[C---:B------:R-:W-:Y:S02]  /*129e0*/  LOP3.LUT R2, R0.reuse, 0x80, RZ, 0xfc, !PT ;  /* 0x0000008000027812 */ /* 0x040fe400078efcff */
[----:B------:R-:W-:Y:S02]  /*129f0*/  LOP3.LUT R0, R0, 0xc0, RZ, 0xfc, !PT ;  /* 0x000000c000007812 */ /* 0x000fe400078efcff */
[----:B--2---:R-:W-:-:S05]  /*12a00*/  LOP3.LUT R4, R4, 0x2, RZ, 0xfc, !PT ;  /* 0x0000000204047812 */ /* 0x004fca00078efcff */
[----:B------:R0:W-:Y:S04]  /*12a10*/  STL [R1+0x68], R4 ;  /* 0x0000680401007387 */ /* 0x0001e80000100800 */
[----:B------:R0:W-:Y:S02]  /*12a20*/  STL [R1+0x40], RZ ;  /* 0x000040ff01007387 */ /* 0x0001e40000100800 */
.L_x_10676:
[----:B------:R-:W1:Y:S02]  /*12a30*/  LDC.64 R36, c[0x0][0xd88] ;  /* 0x00036200ff247b82 */ /* 0x000e640000000a00 */
[----:B-1----:R-:W-:-:S06]  /*12a40*/  IMAD.WIDE R36, R19, 0x4, R36 ;  /* 0x0000000413247825 */ /* 0x002fcc00078e0224 */
[----:B--2---:R1:W2:Y:S01]  /*12a50*/  LDG.E R36, desc[UR60][R36.64] ;  /* 0x0000003c24247981 */ /* 0x0042a2000c1e1900 */
        /* <DEDUP_REMOVED lines=9> */
[----:B-1----:R-:W-:Y:S01]  /*12af0*/  IMAD.MOV.U32 R37, RZ, RZ, RZ ;  /* 0x000000ffff257224 */ /* 0x002fe200078e00ff */
[----:B--2---:R-:W-:-:S05]  /*12b00*/  SHF.R.S32.HI R0, RZ, 0x1f, R36 ;  /* 0x0000001fff007819 */ /* 0x004fca0000011424 */
        /* <DEDUP_REMOVED lines=9> */
[----:B-1----:R-:W-:Y:S01]  /*12ba0*/  IMAD.MOV.U32 R0, RZ, RZ, RZ ;  /* 0x000000ffff007224 */ /* 0x002fe200078e00ff */
[----:B------:R-:W-:Y:S02]  /*12bb0*/  ISETP.NE.AND.EX P0, PT, RZ, UR5, PT, P0 ;  /* 0x00000005ff007c0c */ /* 0x000fe4000bf05300 */
[----:B------:R-:W-:Y:S02]  /*12bc0*/  ISETP.NE.AND.EX P1, PT, RZ, UR7, PT, P1 ;  /* 0x00000007ff007c0c */ /* 0x000fe4000bf25310 */
[C---:B0--3--:R-:W-:Y:S02]  /*12bd0*/  IADD3 R4, P4, R29.reuse, UR6, RZ ;  /* 0x000000061d047c10 */ /* 0x049fe4000ff9e0ff */
[----:B--2---:R-:W-:Y:S01]  /*12be0*/  IADD3 R2, P3, R29, UR4, RZ ;  /* 0x000000041d027c10 */ /* 0x004fe2000ff7e0ff */
[----:B------:R-:W-:Y:S01]  /*12bf0*/  ULDC UR4, c[0x0][0x288] ;  /* 0x0000a20000047ab9 */ /* 0x000fe20000000800 */
[----:B------:R-:W-:-:S02]  /*12c00*/  IADD3.X R5, R30, UR7, RZ, P4, !PT ;  /* 0x000000071e057c10 */ /* 0x000fc4000a7fe4ff */
[C---:B------:R-:W-:Y:S02]  /*12c10*/  IADD3.X R3, R30.reuse, UR5, RZ, P3, !PT ;  /* 0x000000051e037c10 */ /* 0x040fe40009ffe4ff */
[----:B------:R-:W-:Y:S01]  /*12c20*/  @P2 IADD3 R6, P3, R29, UR8, RZ ;  /* 0x000000081d062c10 */ /* 0x000fe2000ff7e0ff */
[----:B------:R-:W-:Y:S01]  /*12c30*/  IMAD.U32 R8, RZ, RZ, UR4 ;  /* 0x00000004ff087e24 */ /* 0x000fe2000f8e00ff */
[----:B------:R-:W-:Y:S01]  /*12c40*/  ULDC.64 UR4, c[0x0][0x418] ;  /* 0x0001060000047ab9 */ /* 0x000fe20000000a00 */
[----:B------:R-:W5:Y:S01]  /*12c50*/  @P0 LDG.E R37, desc[UR60][R2.64] ;  /* 0x0000003c02250981 */ /* 0x000f62000c1e1900 */
[----:B------:R-:W-:-:S03]  /*12c60*/  @P2 IADD3.X R7, R30, UR9, RZ, P3, !PT ;  /* 0x000000091e072c10 */ /* 0x000fc60009ffe4ff */
[----:B------:R-:W5:Y:S04]  /*12c70*/  @P1 LDG.E R0, desc[UR60][R4.64] ;  /* 0x0000003c04001981 */ /* 0x000f68000c1e1900 */
        /* <DEDUP_REMOVED lines=8> */
[----:B0-----:R-:W-:Y:S01]  /*12d00*/  IMAD.U32 R6, RZ, RZ, UR5 ;  /* 0x00000005ff067e24 */ /* 0x001fe2000f8e00ff */
[----:B------:R-:W-:Y:S01]  /*12d10*/  MOV R7, UR4 ;  /* 0x0000000400077c02 */ /* 0x000fe20008000f00 */
[----:B--2---:R0:W-:Y:S01]  /*12d20*/  STL [R1+0x18], R8 ;  /* 0x0000180801007387 */ /* 0x0041e20000100800 */
[----:B----4-:R-:W-:Y:S05]  /*12d30*/  @P2 BRA `(.L_x_10572) ;  /* 0x0000000000142947 */ /* 0x010fea0003800000 */
[----:B------:R-:W-:Y:S05]  /*12d40*/  @!P0 BRA `(.L_x_10572) ;  /* 0x0000000000108947 */ /* 0x000fea0003800000 */
[----:B0-----:R-:W2:Y:S04]  /*12d50*/  LDG.E R8, desc[UR60][R2.64] ;  /* 0x0000003c02087981 */ /* 0x001ea8000c1e1900 */
[----:B------:R-:W2:Y:S02]  /*12d60*/  LDG.E R9, desc[UR60][R2.64+0x4] ;  /* 0x0000043c02097981 */ /* 0x000ea4000c1e1900 */
[----:B--2---:R-:W-:-:S05]  /*12d70*/  IMAD.IADD R2, R9, 0x1, -R8 ;  /* 0x0000000109027824 */ /* 0x004fca00078e0a08 */
[----:B------:R1:W-:Y:S02]  /*12d80*/  STL [R1+0x18], R2 ;  /* 0x0000180201007387 */ /* 0x0003e40000100800 */
.L_x_10572:
        /* <DEDUP_REMOVED lines=9> */
.L_x_10573:
        /* <DEDUP_REMOVED lines=9> */
.L_x_10574:
[----:B-12---:R-:W2:Y:S04]  /*12eb0*/  @P1 LDG.E R2, desc[UR60][R4.64] ;  /* 0x0000003c04021981 */ /* 0x006ea8000c1e1900 */
[----:B------:R-:W2:Y:S01]  /*12ec0*/  @P1 LDG.E R3, desc[UR60][R4.64+0x4] ;  /* 0x0000043c04031981 */ /* 0x000ea2000c1e1900 */
[----:B-----5:R-:W-:Y:S01]  /*12ed0*/  IMAD.IADD R7, R7, 0x1, -R34 ;  /* 0x0000000107077824 */ /* 0x020fe200078e0a22 */
[----:B------:R-:W-:Y:S01]  /*12ee0*/  BSSY B0, `(.L_x_10575) ;  /* 0x0000138000007945 */ /* 0x000fe20003800000 */
[----:B--2---:R-:W-:-:S05]  /*12ef0*/  @P1 IMAD.IADD R6, R3, 0x1, -R2 ;  /* 0x0000000103061824 */ /* 0x004fca00078e0a02 */
[----:B0-----:R-:W-:-:S05]  /*12f00*/  IADD3 R8, R7, R6, RZ ;  /* 0x0000000607087210 */ /* 0x001fca0007ffe0ff */
        /* <DEDUP_REMOVED lines=28> */
.L_x_10751:
[----:B-1----:R-:W-:Y:S02]  /*130d0*/  ISETP.NE.AND P0, PT, R14, RZ, PT ;  /* 0x000000ff0e00720c */ /* 0x002fe40003f05270 */
[----:B------:R-:W-:-:S11]  /*130e0*/  PLOP3.LUT P6, PT, PT, PT, PT, 0x8, 0x0 ;  /* 0x000000000000781c */ /* 0x000fd60003fce170 */
[----:B------:R-:W-:Y:S05]  /*130f0*/  @P0 BRA `(.L_x_10578) ;  /* 0x00000000000c0947 */ /* 0x000fea0003800000 */
[----:B------:R-:W-:-:S03]  /*13100*/  UMOV UR4, 0xffffffff ;  /* 0xffffffff00047882 */ /* 0x000fc60000000000 */
[----:B------:R-:W-:Y:S05]  /*13110*/  BRA.DIV UR4, `(.L_x_10579) ;  /* 0x0000007604247947 */ /* 0x000fea000b800000 */
[----:B------:R-:W-:-:S13]  /*13120*/  ELECT P6, URZ, PT ;  /* 0x00000000003f782f */ /* 0x000fda00038c0000 */
.L_x_10578:
[----:B0-----:R-:W2:Y:S01]  /*13130*/  LDL R3, [R1+0x40] ;  /* 0x0000400001037983 */ /* 0x001ea20000100800 */
[----:B------:R-:W-:Y:S01]  /*13140*/  BSSY B1, `(.L_x_10580) ;  /* 0x0000008000017945 */ /* 0x000fe20003800000 */
[----:B--2---:R-:W-:-:S05]  /*13150*/  VIADD R3, R3, 0x1 ;  /* 0x0000000103037836 */ /* 0x004fca0000000000 */
[----:B------:R-:W-:-:S04]  /*13160*/  LEA.HI R6, R3, R3, RZ, 0x1 ;  /* 0x0000000303067211 */ /* 0x000fc800078f08ff */
[----:B------:R-:W-:-:S04]  /*13170*/  LOP3.LUT R6, R6, 0xfffffffe, RZ, 0xc0, !PT ;  /* 0xfffffffe06067812 */ /* 0x000fc800078ec0ff */
[----:B------:R-:W-:-:S04]  /*13180*/  IADD3 R3, R3, -R6, RZ ;  /* 0x8000000603037210 */ /* 0x000fc80007ffe0ff */
[----:B------:R-:W-:-:S04]  /*13190*/  SHF.L.U32 R3, R3, 0x1f, RZ ;  /* 0x0000001f03037819 */ /* 0x000fc800000006ff */
[----:B------:R-:W0:Y:S02]  /*131a0*/  SYNCS.PHASECHK.TRANS64.TRYWAIT P0, [R23+URZ+0x32420], R3 ;  /* 0x03242003170075a7 */ /* 0x000e24000800017f */
[----:B0-----:R-:W-:Y:S05]  /*131b0*/  @!P0 BRA `(.L_x_10581) ;  /* 0x00000074001c8947 */ /* 0x001fea0003800000 */
.L_x_10754:
[----:B------:R-:W-:Y:S05]  /*131c0*/  BSYNC B1 ;  /* 0x0000000000017941 */ /* 0x000fea0003800000 */
.L_x_10580:
        /* <DEDUP_REMOVED lines=10> */
.L_x_10755:
[----:B------:R-:W-:Y:S05]  /*13270*/  BSYNC B2 ;  /* 0x0000000000027941 */ /* 0x000fea0003800000 */
.L_x_10584:
        /* <DEDUP_REMOVED lines=9> */
.L_x_10587:
[----:B------:R-:W-:Y:S05]  /*13310*/  BSYNC B2 ;  /* 0x0000000000027941 */ /* 0x000fea0003800000 */
.L_x_10586:
        /* <DEDUP_REMOVED lines=12> */
.L_x_10588:
        /* <DEDUP_REMOVED lines=13> */
.L_x_10756:
[----:B------:R-:W-:Y:S05]  /*134b0*/  BSYNC B2 ;  /* 0x0000000000027941 */ /* 0x000fea0003800000 */
.L_x_10589:
        /* <DEDUP_REMOVED lines=11> */
.L_x_10592:
[----:B------:R-:W-:Y:S05]  /*13570*/  BSYNC B2 ;  /* 0x0000000000027941 */ /* 0x000fea0003800000 */
.L_x_10591:
        /* <DEDUP_REMOVED lines=9> */
.L_x_10593:
        /* <DEDUP_REMOVED lines=15> */
.L_x_10594:
        /* <DEDUP_REMOVED lines=15> */
.L_x_10595:
        /* <DEDUP_REMOVED lines=15> */
.L_x_10596:
        /* <DEDUP_REMOVED lines=10> */
.L_x_10583:
[----:B------:R-:W-:Y:S05]  /*13980*/  BSYNC B1 ;  /* 0x0000000000017941 */ /* 0x000fea0003800000 */
.L_x_10582:
        /* <DEDUP_REMOVED lines=9> */
.L_x_10612:
        /* <DEDUP_REMOVED lines=11> */
.L_x_10757:
[----:B------:R-:W-:Y:S05]  /*13ad0*/  BSYNC B2 ;  /* 0x0000000000027941 */ /* 0x000fea0003800000 */
.L_x_10599:
[----:B------:R-:W-:Y:S04]  /*13ae0*/  BSSY B2, `(.L_x_10601) ;  /* 0x0000009000027945 */ /* 0x000fe80003800000 */
[----:B------:R-:W-:Y:S05]  /*13af0*/  @P2 BRA `(.L_x_10602) ;  /* 0x00000000001c2947 */ /* 0x000fea0003800000 */
[----:B------:R-:W1:Y:S02]  /*13b00*/  S2R R3, SR_TID.X ;  /* 0x0000000000037919 */ /* 0x000e640000002100 */
[----:B-1----:R-:W-:Y:S02]  /*13b10*/  LOP3.LUT R7, R3, 0x1f, RZ, 0xc0, !PT ;  /* 0x0000001f03077812 */ /* 0x002fe400078ec0ff */
[----:B------:R-:W-:Y:S02]  /*13b20*/  MOV R3, 0x3000 ;  /* 0x0000300000037802 */ /* 0x000fe40000000f00 */
[----:B------:R-:W-:Y:S02]  /*13b30*/  ISETP.NE.AND P1, PT, R7, RZ, PT ;  /* 0x000000ff0700720c */ /* 0x000fe40003f25270 */
[----:B------:R1:W-:Y:S11]  /*13b40*/  SYNCS.ARRIVE.TRANS64 RZ, [R6+URZ+0x32490], R3 ;  /* 0x0324900306ff79a7 */ /* 0x0003f6000800003f */
[----:B-1----:R-:W-:Y:S05]  /*13b50*/  @!P1 BRA `(.L_x_10602) ;  /* 0x0000000000049947 */ /* 0x002fea0003800000 */
[----:B------:R-:W-:Y:S01]  /*13b60*/  BPT.TRAP 0x1 ;  /* 0x000000040000795c */ /* 0x000fe20000300000 */
.L_x_10602:
[----:B------:R-:W-:Y:S05]  /*13b70*/  BSYNC B2 ;  /* 0x0000000000027941 */ /* 0x000fea0003800000 */
.L_x_10601:
        /* <DEDUP_REMOVED lines=11> */
.L_x_10603:
        /* <DEDUP_REMOVED lines=13> */
.L_x_10758:
[----:B------:R-:W-:Y:S05]  /*13d00*/  BSYNC B2 ;  /* 0x0000000000027941 */ /* 0x000fea0003800000 */
.L_x_10604:
[----:B------:R-:W-:Y:S01]  /*13d10*/  BSSY B2, `(.L_x_10606) ;  /* 0x000000b000027945 */ /* 0x000fe20003800000 */
[----:B01----:R-:W-:Y:S02]  /*13d20*/  IMAD.MOV.U32 R2, RZ, RZ, 0x0 ;  /* 0x00000000ff027424 */ /* 0x003fe400078e00ff */
[----:B------:R-:W-:Y:S01]  /*13d30*/  IMAD.MOV.U32 R3, RZ, RZ, 0x12f00000 ;  /* 0x12f00000ff037424 */ /* 0x000fe200078e00ff */
[----:B------:R-:W-:Y:S06]  /*13d40*/  @P2 BRA `(.L_x_10607) ;  /* 0x00000000001c2947 */ /* 0x000fec0003800000 */
[----:B------:R-:W0:Y:S02]  /*13d50*/  S2R R7, SR_TID.X ;  /* 0x0000000000077919 */ /* 0x000e240000002100 */
[----:B0-----:R-:W-:Y:S02]  /*13d60*/  LOP3.LUT R11, R7, 0x1f, RZ, 0xc0, !PT ;  /* 0x0000001f070b7812 */ /* 0x001fe400078ec0ff */
[----:B------:R-:W-:Y:S02]  /*13d70*/  MOV R7, 0xc000 ;  /* 0x0000c00000077802 */ /* 0x000fe40000000f00 */
[----:B------:R-:W-:Y:S02]  /*13d80*/  ISETP.NE.AND P1, PT, R11, RZ, PT ;  /* 0x000000ff0b00720c */ /* 0x000fe40003f25270 */
[----:B------:R0:W-:Y:S11]  /*13d90*/  SYNCS.ARRIVE.TRANS64 RZ, [R6+URZ+0x324b0], R7 ;  /* 0x0324b00706ff79a7 */ /* 0x0001f6000800003f */
[----:B0-----:R-:W-:Y:S05]  /*13da0*/  @!P1 BRA `(.L_x_10607) ;  /* 0x0000000000049947 */ /* 0x001fea0003800000 */
[----:B------:R-:W-:Y:S01]  /*13db0*/  BPT.TRAP 0x1 ;  /* 0x000000040000795c */ /* 0x000fe20000300000 */
.L_x_10607:
[----:B------:R-:W-:Y:S05]  /*13dc0*/  BSYNC B2 ;  /* 0x0000000000027941 */ /* 0x000fea0003800000 */
.L_x_10606:
        /* <DEDUP_REMOVED lines=9> */
.L_x_10608:
        /* <DEDUP_REMOVED lines=15> */
.L_x_10609:
        /* <DEDUP_REMOVED lines=15> */
.L_x_10610:
        /* <DEDUP_REMOVED lines=15> */
.L_x_10611:
        /* <DEDUP_REMOVED lines=10> */
.L_x_10598:
[----:B------:R-:W-:Y:S05]  /*141d0*/  BSYNC B1 ;  /* 0x0000000000017941 */ /* 0x000fea0003800000 */
.L_x_10597:
        /* <DEDUP_REMOVED lines=8> */
.L_x_10576:
[----:B------:R-:W-:Y:S05]  /*14260*/  BSYNC B0 ;  /* 0x0000000000007941 */ /* 0x000fea0003800000 */
.L_x_10575:
        /* <DEDUP_REMOVED lines=23> */
.L_x_10614:
        /* <DEDUP_REMOVED lines=20> */
.L_x_10617:
[----:B------:R-:W-:Y:S05]  /*14520*/  BSYNC B6 ;  /* 0x0000000000067941 */ /* 0x000fea0003800000 */
.L_x_10616:
        /* <DEDUP_REMOVED lines=20> */
.L_x_10620:
        /* <DEDUP_REMOVED lines=15> */
.L_x_10619:
[----:B------:R-:W-:Y:S05]  /*14760*/  BSYNC B6 ;  /* 0x0000000000067941 */ /* 0x000fea0003800000 */
.L_x_10618:
        /* <DEDUP_REMOVED lines=8> */
[----:B------:R-:W-:Y:S02]  /*147f0*/  ULDC UR4, c[0x0][0x2f4] ;  /* 0x0000bd0000047ab9 */ /* 0x000fe40000000800 */
[----:B0-----:R-:W-:Y:S01]  /*14800*/  @P0 IADD3.X R3, R30, UR5, RZ, P1, !PT ;  /* 0x000000051e030c10 */ /* 0x001fe20008ffe4ff */
[----:B------:R-:W-:-:S04]  /*14810*/  ULDC UR5, c[0x0][0x320] ;  /* 0x0000c80000057ab9 */ /* 0x000fc80000000800 */
[----:B------:R0:W4:Y:S01]  /*14820*/  @P0 LDG.E R32, desc[UR60][R2.64] ;  /* 0x0000003c02200981 */ /* 0x000122000c1e1900 */
[----:B-1----:R-:W-:Y:S02]  /*14830*/  ISETP.NE.AND P1, PT, R10, 0x1, PT ;  /* 0x000000010a00780c */ /* 0x002fe40003f25270 */
[C---:B---3--:R-:W-:Y:S01]  /*14840*/  LOP3.LUT R31, R21.reuse, 0x7f, RZ, 0xc0, !PT ;  /* 0x0000007f151f7812 */ /* 0x048fe200078ec0ff */
[----:B------:R-:W-:-:S03]  /*14850*/  IMAD.SHL.U32 R21, R21, 0x10, RZ ;  /* 0x0000001015157824 */ /* 0x000fc600078e00ff */
[----:B------:R-:W-:-:S07]  /*14860*/  SHF.R.U32.HI R31, RZ, 0x3, R31 ;  /* 0x00000003ff1f7819 */ /* 0x000fce000001161f */
[----:B------:R-:W1:Y:S01]  /*14870*/  @P1 LDC R5, c[0x0][0x434] ;  /* 0x00010d00ff051b82 */ /* 0x000e620000000800 */
[----:B------:R-:W-:-:S07]  /*14880*/  LOP3.LUT R21, R31, 0x70, R21, 0xf8, !PT ;  /* 0x000000701f157812 */ /* 0x000fce00078ef815 */
[----:B0-----:R-:W0:Y:S01]  /*14890*/  @P1 LDC R2, c[0x0][0x438] ;  /* 0x00010e00ff021b82 */ /* 0x001e220000000800 */
        /* <DEDUP_REMOVED lines=10> */
[--C-:B------:R-:W-:Y:S01]  /*14940*/  @!P0 SHF.R.S32.HI R7, RZ, 0x1f, R9.reuse ;  /* 0x0000001fff078819 */ /* 0x100fe20000011409 */
[----:B------:R-:W-:Y:S01]  /*14950*/  @!P0 IMAD.MOV.U32 R6, RZ, RZ, R9 ;  /* 0x000000ffff068224 */ /* 0x000fe200078e0009 */
[----:B----4-:R-:W-:-:S03]  /*14960*/  SHF.R.S32.HI R35, RZ, 0x1f, R32 ;  /* 0x0000001fff237819 */ /* 0x010fc60000011420 */
[----:B0-----:R-:W-:-:S04]  /*14970*/  @!P0 IMAD.WIDE.U32 R6, R32, R2, R6 ;  /* 0x0000000220068225 */ /* 0x001fc800078e0006 */
[----:B------:R-:W-:-:S04]  /*14980*/  @!P0 IMAD R2, R35, R2, RZ ;  /* 0x0000000223028224 */ /* 0x000fc800078e02ff */
[----:B------:R-:W-:Y:S01]  /*14990*/  @!P0 IMAD R3, R32, R3, R2 ;  /* 0x0000000320038224 */ /* 0x000fe200078e0202 */
[----:B-1----:R-:W-:-:S04]  /*149a0*/  @!P0 LEA R4, P1, R6, R4, 0x2 ;  /* 0x0000000406048211 */ /* 0x002fc800078210ff */
[----:B------:R-:W-:-:S04]  /*149b0*/  @!P0 IADD3 R3, R7, R3, RZ ;  /* 0x0000000307038210 */ /* 0x000fc80007ffe0ff */
[----:B------:R-:W-:-:S05]  /*149c0*/  @!P0 LEA.HI.X R5, R6, R5, R3, 0x2, P1 ;  /* 0x0000000506058211 */ /* 0x000fca00008f1403 */
[----:B------:R-:W2:Y:S01]  /*149d0*/  @!P0 LDG.E R11, desc[UR60][R4.64] ;  /* 0x0000003c040b8981 */ /* 0x000ea2000c1e1900 */
[----:B------:R-:W0:Y:S01]  /*149e0*/  S2R R20, SR_TID.X ;  /* 0x0000000000147919 */ /* 0x000e220000002100 */
[----:B------:R-:W-:-:S04]  /*149f0*/  IMAD.MOV R2, RZ, RZ, -R9 ;  /* 0x000000ffff027224 */ /* 0x000fc800078e0a09 */
[----:B------:R-:W-:Y:S01]  /*14a00*/  IMAD R0, R10, R2, R0 ;  /* 0x000000020a007224 */ /* 0x000fe200078e0200 */
[----:B------:R-:W-:-:S04]  /*14a10*/  ISETP.GT.U32.AND P0, PT, R21, 0x5f, PT ;  /* 0x0000005f1500780c */ /* 0x000fc80003f04070 */
[----:B------:R-:W-:Y:S01]  /*14a20*/  STL [R1+0x4], R0 ;  /* 0x0000040001007387 */ /* 0x000fe20000100800 */
[----:B------:R-:W-:-:S08]  /*14a30*/  LOP3.LUT R22, R22, 0xffffffdf, RZ, 0xc0, !PT ;  /* 0xffffffdf16167812 */ /* 0x000fd000078ec0ff */
[----:B------:R-:W-:-:S04]  /*14a40*/  @P0 LOP3.LUT R22, R22, 0x20, RZ, 0xfc, !PT ;  /* 0x0000002016160812 */ /* 0x000fc800078efcff */
[----:B------:R-:W-:Y:S01]  /*14a50*/  LOP3.LUT R22, R22, 0xfffffffd, RZ, 0xc0, !PT ;  /* 0xfffffffd16167812 */ /* 0x000fe200078ec0ff */
[----:B------:R-:W-:Y:S01]  /*14a60*/  UMOV UR6, 0xffffffff ;  /* 0xffffffff00067882 */ /* 0x000fe20000000000 */
[----:B--2---:R0:W-:Y:S02]  /*14a70*/  STL [R1], R11 ;  /* 0x0000000b01007387 */ /* 0x0041e40000100800 */
[C---:B0-----:R-:W-:Y:S02]  /*14a80*/  IMAD.SHL.U32 R11, R20.reuse, 0x8, RZ ;  /* 0x00000008140b7824 */ /* 0x041fe400078e00ff */
[----:B------:R-:W-:-:S03]  /*14a90*/  IMAD.SHL.U32 R20, R20, 0x8, RZ ;  /* 0x0000000814147824 */ /* 0x000fc600078e00ff */
[----:B------:R-:W-:Y:S02]  /*14aa0*/  LOP3.LUT R11, R11, 0x38, RZ, 0xc0, !PT ;  /* 0x000000380b0b7812 */ /* 0x000fe400078ec0ff */
[----:B------:R-:W-:Y:S02]  /*14ab0*/  LOP3.LUT R20, R20, 0x38, RZ, 0xc0, !PT ;  /* 0x0000003814147812 */ /* 0x000fe400078ec0ff */
[----:B------:R-:W-:Y:S02]  /*14ac0*/  ISETP.GE.AND P1, PT, R11, UR4, PT ;  /* 0x000000040b007c0c */ /* 0x000fe4000bf26270 */
[----:B------:R-:W-:-:S04]  /*14ad0*/  LOP3.LUT R12, R20, 0x40, RZ, 0xfc, !PT ;  /* 0x00000040140c7812 */ /* 0x000fc800078efcff */
[----:B------:R-:W-:Y:S02]  /*14ae0*/  ISETP.GE.AND P3, PT, R12, UR5, PT ;  /* 0x000000050c007c0c */ /* 0x000fe4000bf66270 */
[----:B------:R-:W-:-:S05]  /*14af0*/  LOP3.LUT R12, R11, 0x80, RZ, 0xfc, !PT ;  /* 0x000000800b0c7812 */ /* 0x000fca00078efcff */
[----:B------:R-:W-:-:S04]  /*14b00*/  @P1 LOP3.LUT R22, R22, 0x2, RZ, 0xfc, !PT ;  /* 0x0000000216161812 */ /* 0x000fc800078efcff */
[----:B------:R-:W-:Y:S02]  /*14b10*/  LOP3.LUT R22, R22, 0xffffffef, RZ, 0xc0, !PT ;  /* 0xffffffef16167812 */ /* 0x000fe400078ec0ff */
[----:B------:R-:W-:Y:S02]  /*14b20*/  ISETP.GE.AND P2, PT, R12, UR5, PT ;  /* 0x000000050c007c0c */ /* 0x000fe4000bf46270 */
[----:B------:R-:W-:Y:S02]  /*14b30*/  @P3 LOP3.LUT R22, R22, 0x10, RZ, 0xfc, !PT ;  /* 0x0000001016163812 */ /* 0x000fe400078efcff */
[C---:B------:R-:W-:Y:S02]  /*14b40*/  ISETP.GE.AND P0, PT, R11.reuse, UR5, PT ;  /* 0x000000050b007c0c */ /* 0x040fe4000bf06270 */
[----:B------:R-:W-:Y:S02]  /*14b50*/  LOP3.LUT R22, R22, 0xfffffffe, RZ, 0xc0, !PT ;  /* 0xfffffffe16167812 */ /* 0x000fe400078ec0ff */
[----:B------:R-:W-:-:S02]  /*14b60*/  LOP3.LUT R11, R11, 0xc0, RZ, 0xfc, !PT ;  /* 0x000000c00b0b7812 */ /* 0x000fc400078efcff */
[----:B------:R-:W-:Y:S02]  /*14b70*/  LOP3.LUT R22, R22, 0xfffffff7, RZ, 0xc0, !PT ;  /* 0xfffffff716167812 */ /* 0x000fe400078ec0ff */
[----:B------:R-:W-:Y:S02]  /*14b80*/  ISETP.GE.AND P1, PT, R11, UR5, PT ;  /* 0x000000050b007c0c */ /* 0x000fe4000bf26270 */
[----:B------:R-:W-:-:S04]  /*14b90*/  @P2 LOP3.LUT R22, R22, 0x8, RZ, 0xfc, !PT ;  /* 0x0000000816162812 */ /* 0x000fc800078efcff */
[----:B------:R-:W-:-:S04]  /*14ba0*/  @P0 LOP3.LUT R22, R22, 0x1, RZ, 0xfc, !PT ;  /* 0x0000000116160812 */ /* 0x000fc800078efcff */
[----:B------:R-:W-:-:S04]  /*14bb0*/  LOP3.LUT R22, R22, 0xfffffffb, RZ, 0xc0, !PT ;  /* 0xfffffffb16167812 */ /* 0x000fc800078ec0ff */
[----:B------:R-:W-:Y:S01]  /*14bc0*/  @P1 LOP3.LUT R22, R22, 0x4, RZ, 0xfc, !PT ;  /* 0x0000000416161812 */ /* 0x000fe200078efcff */
[----:B------:R-:W-:Y:S06]  /*14bd0*/  BRA.DIV UR6, `(.L_x_10621) ;  /* 0x0000005a06f87947 */ /* 0x000fec000b800000 */
.L_x_10761:
[----:B------:R-:W2:Y:S01]  /*14be0*/  LDL R0, [R1+0x68] ;  /* 0x0000680001007983 */ /* 0x000ea20000100800 */
[----:B------:R-:W-:Y:S02]  /*14bf0*/  SEL R2, RZ, 0x1, P0 ;  /* 0x00000001ff027807 */ /* 0x000fe40000000000 */
[----:B------:R-:W-:Y:S02]  /*14c00*/  LOP3.LUT R22, R22, 0xffffffbf, RZ, 0xc0, !PT ;  /* 0xffffffbf16167812 */ /* 0x000fe400078ec0ff */
[----:B------:R-:W-:Y:S01]  /*14c10*/  SHF.R.S32.HI R29, RZ, 0x1f, R18 ;  /* 0x0000001fff1d7819 */ /* 0x000fe20000011412 */
[----:B------:R0:W-:Y:S01]  /*14c20*/  STL [R1+0x64], R2 ;  /* 0x0000640201007387 */ /* 0x0001e20000100800 */
[----:B--2---:R-:W-:-:S13]  /*14c30*/  ISETP.NE.AND P0, PT, R0, 0x3, PT ;  /* 0x000000030000780c */ /* 0x004fda0003f05270 */
[----:B------:R-:W-:Y:S01]  /*14c40*/  @P0 LOP3.LUT R22, R22, 0x40, RZ, 0xfc, !PT ;  /* 0x0000004016160812 */ /* 0x000fe200078efcff */
[----:B0-----:R-:W-:Y:S06]  /*14c50*/  @!P0 BRA `(.L_x_10622) ;  /* 0x0000000000048947 */ /* 0x001fec0003800000 */
[----:B------:R-:W-:Y:S01]  /*14c60*/  BPT.TRAP 0x1 ;  /* 0x000000040000795c */ /* 0x000fe20000300000 */
.L_x_10622:
[----:B------:R-:W-:Y:S01]  /*14c70*/  IMAD R30, R25, 0x8, R23 ;  /* 0x00000008191e7824 */ /* 0x000fe200078e0217 */
[----:B------:R-:W-:Y:S01]  /*14c80*/  SHF.L.U32 R0, R27, 0x1f, RZ ;  /* 0x0000001f1b007819 */ /* 0x000fe200000006ff */
[----:B------:R-:W-:Y:S03]  /*14c90*/  BSSY B0, `(.L_x_10623) ;  /* 0x0000003000007945 */ /* 0x000fe60003800000 */
[----:B------:R-:W0:Y:S02]  /*14ca0*/  SYNCS.PHASECHK.TRANS64.TRYWAIT P0, [R30+URZ+0x32440], R0 ;  /* 0x032440001e0075a7 */ /* 0x000e24000800017f */
[----:B0-----:R-:W-:Y:S05]  /*14cb0*/  @!P0 BRA `(.L_x_10624) ;  /* 0x0000005800f48947 */ /* 0x001fea0003800000 */
.L_x_10762:
[----:B------:R-:W-:Y:S05]  /*14cc0*/  BSYNC B0 ;  /* 0x0000000000007941 */ /* 0x000fea0003800000 */
.L_x_10623:
[----:B------:R-:W0:Y:S01]  /*14cd0*/  LDL R2, [R1+0x4] ;  /* 0x0000040001027983 */ /* 0x000e220000100800 */
[----:B------:R-:W-:-:S03]  /*14ce0*/  ULDC.64 UR4, c[0x0][0x300] ;  /* 0x0000c00000047ab9 */ /* 0x000fc60000000a00 */
[----:B------:R-:W2:Y:S04]  /*14cf0*/  LDL R4, [R1] ;  /* 0x0000000001047983 */ /* 0x000ea80000100800 */
[----:B------:R-:W3:Y:S01]  /*14d00*/  LDL R6, [R1+0x14] ;  /* 0x0000140001067983 */ /* 0x000ee20000100800 */
[----:B------:R-:W-:Y:S02]  /*14d10*/  LOP3.LUT P2, RZ, R22, 0x2, RZ, 0xc0, !PT ;  /* 0x0000000216ff7812 */ /* 0x000fe4000784c0ff */
[----:B0-----:R-:W-:Y:S02]  /*14d20*/  SHF.R.S32.HI R0, RZ, 0x1f, R2 ;  /* 0x0000001fff007819 */ /* 0x001fe40000011402 */
[----:B--2---:R-:W-:-:S03]  /*14d30*/  SHF.R.S32.HI R5, RZ, 0x1f, R4 ;  /* 0x0000001fff057819 */ /* 0x004fc60000011404 */
[----:B------:R0:W-:Y:S01]  /*14d40*/  STL [R1+0x4c], R0 ;  /* 0x00004c0001007387 */ /* 0x0001e20000100800 */
[----:B---3--:R-:W-:-:S03]  /*14d50*/  IMAD R31, R8, -0x60, R6 ;  /* 0xffffffa0081f7824 */ /* 0x008fc600078e0206 */
[----:B------:R1:W-:Y:S01]  /*14d60*/  STL [R1+0x54], R5 ;  /* 0x0000540501007387 */ /* 0x0003e20000100800 */
[----:B------:R-:W2:Y:S01]  /*14d70*/  S2R R6, SR_TID.X ;  /* 0x0000000000067919 */ /* 0x000ea20000002100 */
[----:B0-----:R-:W-:-:S04]  /*14d80*/  IMAD R0, R0, UR4, RZ ;  /* 0x0000000400007c24 */ /* 0x001fc8000f8e02ff */
[C---:B------:R-:W-:Y:S02]  /*14d90*/  IMAD R0, R2.reuse, UR5, R0 ;  /* 0x0000000502007c24 */ /* 0x040fe4000f8e0200 */
[----:B------:R-:W-:Y:S01]  /*14da0*/  IMAD.WIDE.U32 R2, R2, UR4, RZ ;  /* 0x0000000402027c25 */ /* 0x000fe2000f8e00ff */
[----:B------:R-:W-:-:S04]  /*14db0*/  ULDC.64 UR4, c[0x0][0x310] ;  /* 0x0000c40000047ab9 */ /* 0x000fc80000000a00 */
[----:B------:R-:W-:Y:S01]  /*14dc0*/  IADD3 R3, R3, R0, RZ ;  /* 0x0000000003037210 */ /* 0x000fe20007ffe0ff */
[----:B------:R-:W-:-:S04]  /*14dd0*/  IMAD R0, R5, UR4, RZ ;  /* 0x0000000405007c24 */ /* 0x000fc8000f8e02ff */
[C---:B------:R-:W-:Y:S02]  /*14de0*/  IMAD R0, R4.reuse, UR5, R0 ;  /* 0x0000000504007c24 */ /* 0x040fe4000f8e0200 */
[----:B------:R-:W-:Y:S01]  /*14df0*/  IMAD.WIDE.U32 R2, R4, UR4, R2 ;  /* 0x0000000404027c25 */ /* 0x000fe2000f8e0002 */
[----:B------:R-:W-:Y:S01]  /*14e00*/  ULDC.64 UR4, c[0x0][0x308] ;  /* 0x0000c20000047ab9 */ /* 0x000fe20000000a00 */
[----:B------:R-:W1:Y:S02]  /*14e10*/  S2R R4, SR_TID.X ;  /* 0x0000000000047919 */ /* 0x000e640000002100 */
[----:B------:R-:W-:Y:S02]  /*14e20*/  IMAD.IADD R3, R3, 0x1, R0 ;  /* 0x0000000103037824 */ /* 0x000fe400078e0200 */
[----:B------:R-:W-:Y:S02]  /*14e30*/  IMAD R0, R29, UR4, RZ ;  /* 0x000000041d007c24 */ /* 0x000fe4000f8e02ff */
[----:B------:R-:W-:-:S04]  /*14e40*/  IMAD.WIDE.U32 R2, R18, UR4, R2 ;  /* 0x0000000412027c25 */ /* 0x000fc8000f8e0002 */
[----:B------:R-:W-:Y:S01]  /*14e50*/  IMAD R0, R18, UR5, R0 ;  /* 0x0000000512007c24 */ /* 0x000fe2000f8e0200 */
[----:B------:R-:W-:Y:S01]  /*14e60*/  ULDC.64 UR4, c[0x0][0x2e8] ;  /* 0x0000ba0000047ab9 */ /* 0x000fe20000000a00 */
[----:B--2---:R-:W-:-:S05]  /*14e70*/  IMAD.SHL.U32 R7, R6, 0x8, RZ ;  /* 0x0000000806077824 */ /* 0x004fca00078e00ff */
[----:B------:R-:W-:Y:S02]  /*14e80*/  LOP3.LUT R7, R7, 0x38, RZ, 0xc0, !PT ;  /* 0x0000003807077812 */ /* 0x000fe400078ec0ff */
[----:B-1----:R-:W-:Y:S01]  /*14e90*/  LOP3.LUT R5, R4, 0x7f, RZ, 0xc0, !PT ;  /* 0x0000007f04057812 */ /* 0x002fe200078ec0ff */
[----:B------:R-:W-:Y:S01]  /*14ea0*/  IMAD.IADD R4, R3, 0x1, R0 ;  /* 0x0000000103047824 */ /* 0x000fe200078e0200 */
[C---:B------:R-:W-:Y:S01]  /*14eb0*/  LEA R0, P0, R2.reuse, UR4, 0x1 ;  /* 0x0000000402007c11 */ /* 0x040fe2000f8008ff */
[----:B------:R-:W-:Y:S01]  /*14ec0*/  UMOV UR4, 0xffffffff ;  /* 0xffffffff00047882 */ /* 0x000fe20000000000 */
[----:B------:R-:W-:Y:S02]  /*14ed0*/  SHF.R.U32.HI R5, RZ, 0x3, R5 ;  /* 0x00000003ff057819 */ /* 0x000fe40000011605 */
[----:B------:R-:W-:-:S03]  /*14ee0*/  LEA.HI.X R4, R2, UR5, R4, 0x1, P0 ;  /* 0x0000000502047c11 */ /* 0x000fc600080f0c04 */
[----:B------:R-:W-:Y:S02]  /*14ef0*/  IMAD.IADD R31, R31, 0x1, -R5 ;  /* 0x000000011f1f7824 */ /* 0x000fe400078e0a05 */
[----:B------:R-:W-:-:S03]  /*14f00*/  IMAD R5, R25, 0x1800, R33 ;  /* 0x0000180019057824 */ /* 0x000fc600078e0221 */
        /* <DEDUP_REMOVED lines=54> */
.L_x_10776:
        /* <DEDUP_REMOVED lines=10> */
.L_x_10626:
        /* <DEDUP_REMOVED lines=11> */
.L_x_10627:
[----:B------:R1:W5:Y:S01]  /*153c0*/  LDL.LU R0, [R1+0x20] ;  /* 0x0000200001007983 */ /* 0x0003620000300800 */
[----:B------:R1:W-:Y:S02]  /*153d0*/  SYNCS.ARRIVE.TRANS64.A1T0 RZ, [R30+URZ+0x32430], RZ ;  /* 0x032430ff1eff79a7 */ /* 0x0003e4000810003f */
[----:B------:R-:W-:Y:S05]  /*153e0*/  WARPSYNC.ALL ;  /* 0x0000000000007948 */ /* 0x000fea0003800000 */
[----:B------:R-:W-:Y:S01]  /*153f0*/  ULDC.64 UR4, c[0x0][0xaf8] ;  /* 0x0002be0000047ab9 */ /* 0x000fe20000000a00 */
[----:B------:R-:W-:Y:S01]  /*15400*/  BSSY B6, `(.L_x_10628) ;  /* 0x000001d000067945 */ /* 0x000fe20003800000 */
[----:B------:R-:W-:Y:S01]  /*15410*/  BAR.SYNC.DEFER_BLOCKING 0x8, 0x180 ;  /* 0x0206000000007b1d */ /* 0x000fe20000010000 */
[----:B------:R-:W-:-:S04]  /*15420*/  ISETP.NE.U32.AND P0, PT, RZ, UR4, PT ;  /* 0x00000004ff007c0c */ /* 0x000fc8000bf05070 */
[----:B------:R-:W-:-:S04]  /*15430*/  ISETP.NE.AND.EX P0, PT, RZ, UR5, PT, P0 ;  /* 0x00000005ff007c0c */ /* 0x000fc8000bf05300 */
[----:B0-----:R-:W-:-:S05]  /*15440*/  SEL R3, R36, RZ, !P0 ;  /* 0x000000ff24037207 */ /* 0x001fca0004000000 */
        /* <DEDUP_REMOVED lines=24> */
.L_x_10629:
[----:B------:R-:W-:Y:S05]  /*155d0*/  BSYNC B6 ;  /* 0x0000000000067941 */ /* 0x000fea0003800000 */
.L_x_10628:
[----:B0-----:R-:W2:Y:S01]  /*155e0*/  LDL R0, [R1+0x34] ;  /* 0x0000340001007983 */ /* 0x001ea20000100800 */
[----:B------:R-:W0:Y:S03]  /*155f0*/  LDC R6, c[0x0][0x448] ;  /* 0x00011200ff067b82 */ /* 0x000e260000000800 */
[----:B------:R-:W3:Y:S04]  /*15600*/  LDL R21, [R1+0x3c] ;  /* 0x00003c0001157983 */ /* 0x000ee80000100800 */
[----:B------:R-:W4:Y:S01]  /*15610*/  LDL R20, [R1+0x10] ;  /* 0x0000100001147983 */ /* 0x000f220000100800 */
[----:B------:R-:W1:Y:S01]  /*15620*/  S2R R2, SR_TID.X ;  /* 0x0000000000027919 */ /* 0x000e620000002100 */
[----:B------:R-:W-:Y:S01]  /*15630*/  IMAD.SHL.U32 R17, R17, 0x80, RZ ;  /* 0x0000008011117824 */ /* 0x000fe200078e00ff */
[----:B------:R-:W-:Y:S01]  /*15640*/  ULDC.64 UR4, c[0x0][0x298] ;  /* 0x0000a60000047ab9 */ /* 0x000fe20000000a00 */
[----:B------:R0:W5:Y:S02]  /*15650*/  LDL R9, [R1+0x18] ;  /* 0x0000180001097983 */ /* 0x0001640000100800 */
[----:B0-----:R-:W-:-:S13]  /*15660*/  ISETP.NE.AND P0, PT, R6, 0x1, PT ;  /* 0x000000010600780c */ /* 0x001fda0003f05270 */
[----:B------:R-:W0:Y:S01]  /*15670*/  @P0 LDC R3, c[0x0][0x450] ;  /* 0x00011400ff030b82 */ /* 0x000e220000000800 */
[----:B-1----:R-:W-:-:S04]  /*15680*/  LOP3.LUT R2, R2, 0x7f, RZ, 0xc0, !PT ;  /* 0x0000007f02027812 */ /* 0x002fc800078ec0ff */
[----:B------:R-:W-:Y:S01]  /*15690*/  SHF.R.U32.HI R2, RZ, 0x3, R2 ;  /* 0x00000003ff027819 */ /* 0x000fe20000011602 */
[----:B------:R-:W1:Y:S02]  /*156a0*/  S2R R5, SR_TID.X ;  /* 0x0000000000057919 */ /* 0x000e640000002100 */
[----:B-1----:R-:W-:-:S05]  /*156b0*/  IMAD.SHL.U32 R7, R5, 0x8, RZ ;  /* 0x0000000805077824 */ /* 0x002fca00078e00ff */
[----:B------:R-:W-:Y:S01]  /*156c0*/  LOP3.LUT R7, R7, 0x38, RZ, 0xc0, !PT ;  /* 0x0000003807077812 */ /* 0x000fe200078ec0ff */
[----:B--2---:R-:W-:Y:S02]  /*156d0*/  IMAD.MOV.U32 R4, RZ, RZ, R0 ;  /* 0x000000ffff047224 */ /* 0x004fe400078e0000 */
[----:B------:R-:W1:Y:S02]  /*156e0*/  S2R R0, SR_TID.X ;  /* 0x0000000000007919 */ /* 0x000e640000002100 */
[----:B-1----:R-:W-:-:S05]  /*156f0*/  IMAD.SHL.U32 R0, R0, 0x10, RZ ;  /* 0x0000001000007824 */ /* 0x002fca00078e00ff */
[----:B------:R-:W-:Y:S02]  /*15700*/  LOP3.LUT R0, R2, 0x70, R0, 0xf8, !PT ;  /* 0x0000007002007812 */ /* 0x000fe400078ef800 */
[----:B------:R-:W1:Y:S02]  /*15710*/  @P0 LDC R2, c[0x0][0x44c] ;  /* 0x00011300ff020b82 */ /* 0x000e640000000800 */
[----:B------:R-:W-:Y:S01]  /*15720*/  LOP3.LUT R36, R0, R17, RZ, 0xfc, !PT ;  /* 0x0000001100247212 */ /* 0x000fe200078efcff */
[----:B------:R-:W-:-:S03]  /*15730*/  IMAD R4, R4, UR4, RZ ;  /* 0x0000000404047c24 */ /* 0x000fc6000f8e02ff */
[----:B------:R-:W-:Y:S01]  /*15740*/  MOV R0, R36 ;  /* 0x0000002400007202 */ /* 0x000fe20000000f00 */
[----:B------:R-:W-:Y:S02]  /*15750*/  IMAD R4, R37, UR5, R4 ;  /* 0x0000000525047c24 */ /* 0x000fe4000f8e0204 */
[----:B-1----:R-:W-:-:S05]  /*15760*/  @P0 IMAD.HI.U32 R2, R36, R2, RZ ;  /* 0x0000000224020227 */ /* 0x002fca00078e00ff */
[----:B0-----:R-:W-:Y:S01]  /*15770*/  @P0 SHF.R.U32.HI R0, RZ, R3, R2 ;  /* 0x00000003ff000219 */ /* 0x001fe20000011602 */
        /* <DEDUP_REMOVED lines=26> */
[C---:B------:R-:W-:Y:S01]  /*15920*/  LEA R0, P0, R2.reuse, UR4, 0x1 ;  /* 0x0000000402007c11 */ /* 0x040fe2000f8008ff */
[----:B------:R-:W-:Y:S01]  /*15930*/  ULDC UR4, c[0x0][0x2b8] ;  /* 0x0000ae0000047ab9 */ /* 0x000fe20000000800 */
[----:B------:R-:W-:Y:S02]  /*15940*/  IADD3 R3, R3, R4, RZ ;  /* 0x0000000403037210 */ /* 0x000fe40007ffe0ff */
[----:B------:R-:W-:Y:S02]  /*15950*/  LOP3.LUT R20, R5, 0x7f, RZ, 0xc0, !PT ;  /* 0x0000007f05147812 */ /* 0x000fe400078ec0ff */
[----:B------:R-:W-:Y:S01]  /*15960*/  LEA.HI.X R3, R2, UR5, R3, 0x1, P0 ;  /* 0x0000000502037c11 */ /* 0x000fe200080f0c03 */
[----:B------:R-:W-:Y:S01]  /*15970*/  UMOV UR5, 0xffffffff ;  /* 0xffffffff00057882 */ /* 0x000fe20000000000 */
[----:B------:R-:W-:-:S02]  /*15980*/  ISETP.GE.AND P1, PT, R7, UR4, PT ;  /* 0x0000000407007c0c */ /* 0x000fc4000bf26270 */
        /* <DEDUP_REMOVED lines=9> */
[----:B------:R2:W-:Y:S09]  /*15a20*/  STL [R1+0x20], R6 ;  /* 0x0000200601007387 */ /* 0x0005f20000100800 */
[----:B0-----:R-:W-:-:S05]  /*15a30*/  @!P0 LEA R5, P2, R7, R5, 0x1 ;  /* 0x0000000507058211 */ /* 0x001fca00078408ff */
[----:B-1----:R-:W-:-:S05]  /*15a40*/  @!P0 IMAD.X R4, RZ, RZ, R4, P2 ;  /* 0x000000ffff048224 */ /* 0x002fca00010e0604 */
[----:B------:R-:W-:-:S04]  /*15a50*/  @!P0 LOP3.LUT R5, R5, R4, RZ, 0x3c, !PT ;  /* 0x0000000405058212 */ /* 0x000fc800078e3cff */
[----:B------:R-:W-:-:S04]  /*15a60*/  @!P0 LOP3.LUT R4, R5, R4, RZ, 0x3c, !PT ;  /* 0x0000000405048212 */ /* 0x000fc800078e3cff */
[----:B------:R-:W-:-:S05]  /*15a70*/  @!P0 LOP3.LUT R5, R5, R4, RZ, 0x3c, !PT ;  /* 0x0000000405058212 */ /* 0x000fca00078e3cff */
[----:B------:R-:W-:Y:S01]  /*15a80*/  @!PT LDS RZ, [RZ] ;  /* 0x00000000fffff984 */ /* 0x000fe20000000800 */
[----:B------:R0:W-:Y:S01]  /*15a90*/  @!P0 LDGSTS.E.BYPASS.LTC128B.128 [R26+0x18400], desc[UR60][R4.64], !P1 ;  /* 0x18400000041a8fae */ /* 0x0001e2000c901d7c */
[----:B------:R-:W-:Y:S02]  /*15aa0*/  ISETP.GE.AND P0, PT, R6, R2, PT ;  /* 0x000000020600720c */ /* 0x000fe40003f06270 */
[----:B--2---:R-:W-:-:S05]  /*15ab0*/  IADD3 R6, R17, 0x20, RZ ;  /* 0x0000002011067810 */ /* 0x004fca0007ffe0ff */
[----:B------:R-:W-:Y:S04]  /*15ac0*/  STL [R1+0x24], R6 ;  /* 0x0000240601007387 */ /* 0x000fe80000100800 */
[----:B0-----:R-:W0:Y:S04]  /*15ad0*/  SHFL.IDX PT, R5, R0, 0x1, 0x181f ;  /* 0x00381f0000057f89 */ /* 0x001e2800000e0000 */
[----:B------:R-:W1:Y:S04]  /*15ae0*/  SHFL.IDX PT, R4, R3, 0x1, 0x181f ;  /* 0x00381f0003047f89 */ /* 0x000e6800000e0000 */
[----:B------:R-:W-:Y:S01]  /*15af0*/  STL [R1+0x28], R8 ;  /* 0x0000280801007387 */ /* 0x000fe20000100800 */
[----:B0-----:R-:W-:-:S05]  /*15b00*/  @!P0 LEA R5, P2, R7, R5, 0x1 ;  /* 0x0000000507058211 */ /* 0x001fca00078408ff */
[----:B-1----:R-:W-:-:S05]  /*15b10*/  @!P0 IMAD.X R4, RZ, RZ, R4, P2 ;  /* 0x000000ffff048224 */ /* 0x002fca00010e0604 */
[----:B------:R-:W-:-:S04]  /*15b20*/  @!P0 LOP3.LUT R5, R5, R4, RZ, 0x3c, !PT ;  /* 0x0000000405058212 */ /* 0x000fc800078e3cff */
[----:B------:R-:W-:-:S04]  /*15b30*/  @!P0 LOP3.LUT R4, R5, R4, RZ, 0x3c, !PT ;  /* 0x0000000405048212 */ /* 0x000fc800078e3cff */
[----:B------:R-:W-:-:S05]  /*15b40*/  @!P0 LOP3.LUT R5, R5, R4, RZ, 0x3c, !PT ;  /* 0x0000000405058212 */ /* 0x000fca00078e3cff */
[----:B------:R0:W-:Y:S01]  /*15b50*/  @!P0 LDGSTS.E.BYPASS.LTC128B.128 [R26+0x18c00], desc[UR60][R4.64], !P1 ;  /* 0x18c00000041a8fae */ /* 0x0001e2000c901d7c */
[----:B------:R-:W-:-:S03]  /*15b60*/  ISETP.GE.AND P0, PT, R6, R2, PT ;  /* 0x000000020600720c */ /* 0x000fc60003f06270 */
[----:B------:R-:W-:Y:S04]  /*15b70*/  SHFL.IDX PT, R6, R3, 0x3, 0x181f ;  /* 0x00781f0003067f89 */ /* 0x000fe800000e0000 */
[----:B0-----:R-:W0:Y:S04]  /*15b80*/  SHFL.IDX PT, R5, R0, 0x2, 0x181f ;  /* 0x00581f0000057f89 */ /* 0x001e2800000e0000 */
[----:B------:R-:W1:Y:S02]  /*15b90*/  SHFL.IDX PT, R4, R3, 0x2, 0x181f ;  /* 0x00581f0003047f89 */ /* 0x000e6400000e0000 */
[----:B0-----:R-:W-:-:S05]  /*15ba0*/  @!P0 LEA R5, P2, R7, R5, 0x1 ;  /* 0x0000000507058211 */ /* 0x001fca00078408ff */
[----:B-1----:R-:W-:-:S05]  /*15bb0*/  @!P0 IMAD.X R4, RZ, RZ, R4, P2 ;  /* 0x000000ffff048224 */ /* 0x002fca00010e0604 */
[----:B------:R-:W-:-:S04]  /*15bc0*/  @!P0 LOP3.LUT R5, R5, R4, RZ, 0x3c, !PT ;  /* 0x0000000405058212 */ /* 0x000fc800078e3cff */
[----:B------:R-:W-:-:S04]  /*15bd0*/  @!P0 LOP3.LUT R4, R5, R4, RZ, 0x3c, !PT ;  /* 0x0000000405048212 */ /* 0x000fc800078e3cff */
[----:B------:R-:W-:-:S05]  /*15be0*/  @!P0 LOP3.LUT R5, R5, R4, RZ, 0x3c, !PT ;  /* 0x0000000405058212 */ /* 0x000fca00078e3cff */
[----:B------:R0:W-:Y:S01]  /*15bf0*/  @!P0 LDGSTS.E.BYPASS.LTC128B.128 [R26+0x19400], desc[UR60][R4.64], !P1 ;  /* 0x19400000041a8fae */ /* 0x0001e2000c901d7c */
[----:B------:R-:W-:Y:S01]  /*15c00*/  ISETP.GE.AND P0, PT, R8, R2, PT ;  /* 0x000000020800720c */ /* 0x000fe20003f06270 */
[----:B------:R-:W-:-:S05]  /*15c10*/  VIADD R8, R17, 0x40 ;  /* 0x0000004011087836 */ /* 0x000fca0000000000 */
[----:B------:R-:W-:Y:S04]  /*15c20*/  STL [R1+0x2c], R8 ;  /* 0x00002c0801007387 */ /* 0x000fe80000100800 */
[----:B0-----:R-:W0:Y:S03]  /*15c30*/  SHFL.IDX PT, R4, R0, 0x3, 0x181f ;  /* 0x00781f0000047f89 */ /* 0x001e2600000e0000 */
[----:B0-----:R-:W-:-:S05]  /*15c40*/  @!P0 LEA R5, P2, R7, R4, 0x1 ;  /* 0x0000000407058211 */ /* 0x001fca00078408ff */
[----:B------:R-:W-:Y:S02]  /*15c50*/  @!P0 IMAD.X R4, RZ, RZ, R6, P2 ;  /* 0x000000ffff048224 */ /* 0x000fe400010e0606 */
[----:B------:R-:W-:Y:S03]  /*15c60*/  SHFL.IDX PT, R6, R3, 0x4, 0x181f ;  /* 0x00981f0003067f89 */ /* 0x000fe600000e0000 */
[----:B------:R-:W-:-:S04]  /*15c70*/  @!P0 LOP3.LUT R5, R5, R4, RZ, 0x3c, !PT ;  /* 0x0000000405058212 */ /* 0x000fc800078e3cff */
[----:B------:R-:W-:-:S04]  /*15c80*/  @!P0 LOP3.LUT R4, R5, R4, RZ, 0x3c, !PT ;  /* 0x0000000405048212 */ /* 0x000fc800078e3cff */
[----:B------:R-:W-:-:S05]  /*15c90*/  @!P0 LOP3.LUT R5, R5, R4, RZ, 0x3c, !PT ;  /* 0x0000000405058212 */ /* 0x000fca00078e3cff */
[----:B------:R0:W-:Y:S01]  /*15ca0*/  @!P0 LDGSTS.E.BYPASS.LTC128B.128 [R26+0x19c00], desc[UR60][R4.64], !P1 ;  /* 0x19c00000041a8fae */ /* 0x0001e2000c901d7c */
[----:B------:R-:W-:Y:S02]  /*15cb0*/  ISETP.GE.AND P0, PT, R8, R2, PT ;  /* 0x000000020800720c */ /* 0x000fe40003f06270 */
[----:B------:R-:W-:-:S05]  /*15cc0*/  IADD3 R8, R17, 0x50, RZ ;  /* 0x0000005011087810 */ /* 0x000fca0007ffe0ff */
[----:B------:R-:W-:Y:S04]  /*15cd0*/  STL [R1+0x30], R8 ;  /* 0x0000300801007387 */ /* 0x000fe80000100800 */
[----:B0-----:R-:W0:Y:S02]  /*15ce0*/  SHFL.IDX PT, R4, R0, 0x4, 0x181f ;  /* 0x00981f0000047f89 */ /* 0x001e2400000e0000 */
[----:B0-----:R-:W-:-:S05]  /*15cf0*/  @!P0 LEA R5, P2, R7, R4, 0x1 ;  /* 0x0000000407058211 */ /* 0x001fca00078408ff */
[----:B------:R-:W-:Y:S02]  /*15d00*/  @!P0 IMAD.X R4, RZ, RZ, R6, P2 ;  /* 0x000000ffff048224 */ /* 0x000fe400010e0606 */
[----:B------:R-:W-:Y:S03]  /*15d10*/  SHFL.IDX PT, R6, R3, 0x5, 0x181f ;  /* 0x00b81f0003067f89 */ /* 0x000fe600000e0000 */
        /* <DEDUP_REMOVED lines=11> */
[-C--:B------:R-:W-:Y:S01]  /*15dd0*/  @!P0 LOP3.LUT R5, R5, R4.reuse, RZ, 0x3c, !PT ;  /* 0x0000000405058212 */ /* 0x080fe200078e3cff */
[----:B------:R-:W-:Y:S03]  /*15de0*/  SHFL.IDX PT, R3, R3, 0x7, 0x181f ;  /* 0x00f81f0003037f89 */ /* 0x000fe600000e0000 */
        /* <DEDUP_REMOVED lines=12> */
.L_x_10793:
[----:B0-----:R-:W-:-:S05]  /*15eb0*/  VIADD R4, R17, 0x70 ;  /* 0x0000007011047836 */ /* 0x001fca0000000000 */
        /* <DEDUP_REMOVED lines=10> */
.L_x_10631:
[----:B------:R-:W-:Y:S02]  /*15f60*/  PLOP3.LUT P1, PT, P1, P0, PT, 0xa2, 0x0 ;  /* 0x000000000000781c */ /* 0x000fe40000f21472 */
[----:B------:R-:W-:-:S08]  /*15f70*/  @P0 R2UR P1, UR4, R23 ;  /* 0x00000000170402ca */ /* 0x000fd00000020000 */
[----:B------:R-:W-:-:S05]  /*15f80*/  @P0 PLOP3.LUT P0, PT, P1, PT, PT, 0x80, 0x0 ;  /* 0x000000000000081c */ /* 0x000fca0000f0f070 */
[----:B------:R-:W-:Y:S01]  /*15f90*/  @!P1 SYNCS.ARRIVE.TRANS64.RED.A0T1 RZ, [UR4+0x32400], RZ ;  /* 0x032400ffffff99a7 */ /* 0x000fe20008200404 */
[----:B------:R-:W-:Y:S07]  /*15fa0*/  @!P1 ARRIVES.LDGSTSBAR.64.TRANSCNT [UR4+0x32400] ;  /* 0x03240000ff0099b0 */ /* 0x000fee0008000a84 */
[----:B------:R-:W-:Y:S05]  /*15fb0*/  @P0 BRA.U.ANY `(.L_x_10631) ;  /* 0xfffffffd00e80947 */ /* 0x000fea000393ffff */
[----:B------:R-:W-:Y:S01]  /*15fc0*/  NOP ;  /* 0x0000000000007918 */ /* 0x000fe20000000000 */
[----:B------:R-:W-:Y:S01]  /*15fd0*/  IADD3 R0, R23, 0x22400, RZ ;  /* 0x0002240017007810 */ /* 0x000fe20007ffe0ff */
[----:B------:R1:W-:Y:S01]  /*15fe0*/  SYNCS.ARRIVE.TRANS64.A1T0 RZ, [R23+URZ+0x32400], RZ ;  /* 0x032400ff17ff79a7 */ /* 0x0003e2000810003f */
[----:B------:R-:W-:Y:S02]  /*15ff0*/  BSSY B6, `(.L_x_10632) ;  /* 0x0000013000067945 */ /* 0x000fe40003800000 */
        /* <DEDUP_REMOVED lines=18> */
.L_x_10633:
[----:B------:R-:W-:Y:S05]  /*16120*/  BSYNC B6 ;  /* 0x0000000000067941 */ /* 0x000fea0003800000 */
.L_x_10632:
[----:B0-----:R-:W2:Y:S01]  /*16130*/  LDL.LU R2, [R1+0x34] ;  /* 0x0000340001027983 */ /* 0x001ea20000300800 */
[----:B------:R-:W0:Y:S01]  /*16140*/  LDC R6, c[0x0][0x448] ;  /* 0x00011200ff067b82 */ /* 0x000e220000000800 */
[----:B------:R-:W-:Y:S02]  /*16150*/  ULDC.64 UR4, c[0x0][0x398] ;  /* 0x0000e60000047ab9 */ /* 0x000fe40000000a00 */
[----:B------:R-:W3:Y:S04]  /*16160*/  LDL.LU R21, [R1+0x3c] ;  /* 0x00003c0001157983 */ /* 0x000ee80000300800 */
[----:B------:R-:W4:Y:S01]  /*16170*/  LDL.LU R20, [R1+0x10] ;  /* 0x0000100001147983 */ /* 0x000f220000300800 */
[----:B------:R-:W-:Y:S01]  /*16180*/  IMAD.MOV.U32 R4, RZ, RZ, R36 ;  /* 0x000000ffff047224 */ /* 0x000fe200078e0024 */
[----:B------:R-:W1:Y:S01]  /*16190*/  S2R R8, SR_TID.X ;  /* 0x0000000000087919 */ /* 0x000e620000002100 */
[----:B0-----:R-:W-:-:S13]  /*161a0*/  ISETP.NE.AND P0, PT, R6, 0x1, PT ;  /* 0x000000010600780c */ /* 0x001fda0003f05270 */
[----:B------:R-:W0:Y:S01]  /*161b0*/  @P0 LDC R5, c[0x0][0x450] ;  /* 0x00011400ff050b82 */ /* 0x000e220000000800 */
[----:B-1----:R-:W-:-:S05]  /*161c0*/  IMAD.SHL.U32 R7, R8, 0x8, RZ ;  /* 0x0000000808077824 */ /* 0x002fca00078e00ff */
[----:B------:R-:W-:Y:S01]  /*161d0*/  LOP3.LUT R7, R7, 0x38, RZ, 0xc0, !PT ;  /* 0x0000003807077812 */ /* 0x000fe200078ec0ff */
[----:B--2---:R-:W-:Y:S02]  /*161e0*/  IMAD R0, R2, UR4, RZ ;  /* 0x0000000402007c24 */ /* 0x004fe4000f8e02ff */
        /* <DEDUP_REMOVED lines=13> */
[----:B------:R-:W-:-:S03]  /*162c0*/  SHF.L.U32 R20, R8, 0x3, RZ ;  /* 0x0000000308147819 */ /* 0x000fc600000006ff */
[----:B------:R-:W-:Y:S02]  /*162d0*/  IADD3 R3, R3, R0, RZ ;  /* 0x0000000003037210 */ /* 0x000fe40007ffe0ff */
[----:B------:R-:W1:Y:S01]  /*162e0*/  @P0 LDC R0, c[0x0][0x44c] ;  /* 0x00011300ff000b82 */ /* 0x000e620000000800 */
[----:B------:R-:W-:-:S04]  /*162f0*/  LOP3.LUT R20, R20, 0x38, RZ, 0xc0, !PT ;  /* 0x0000003814147812 */ /* 0x000fc800078ec0ff */
[C---:B------:R-:W-:Y:S02]  /*16300*/  LOP3.LUT R10, R20.reuse, 0x40, RZ, 0xfc, !PT ;  /* 0x00000040140a7812 */ /* 0x040fe400078efcff */
[C---:B------:R-:W-:Y:S02]  /*16310*/  LOP3.LUT R9, R20.reuse, 0x80, RZ, 0xfc, !PT ;  /* 0x0000008014097812 */ /* 0x040fe400078efcff */
[----:B------:R-:W-:Y:S01]  /*16320*/  LOP3.LUT R8, R20, 0xc0, RZ, 0xfc, !PT ;  /* 0x000000c014087812 */ /* 0x000fe200078efcff */
[----:B-1----:R-:W-:-:S05]  /*16330*/  @P0 IMAD.HI.U32 R0, R36, R0, RZ ;  /* 0x0000000024000227 */ /* 0x002fca00078e00ff */
[----:B0-----:R-:W-:-:S04]  /*16340*/  @P0 SHF.R.U32.HI R4, RZ, R5, R0 ;  /* 0x00000005ff040219 */ /* 0x001fc80000011600 */
[--C-:B------:R-:W-:Y:S01]  /*16350*/  SHF.R.S32.HI R5, RZ, 0x1f, R4.reuse ;  /* 0x0000001fff057819 */ /* 0x100fe20000011404 */
[----:B------:R-:W-:Y:S02]  /*16360*/  IMAD.MOV R0, RZ, RZ, -R4 ;  /* 0x000000ffff007224 */ /* 0x000fe400078e0a04 */
[----:B------:R-:W-:-:S04]  /*16370*/  IMAD.WIDE.U32 R2, R4, UR4, R2 ;  /* 0x0000000404027c25 */ /* 0x000fc8000f8e0002 */
        /* <DEDUP_REMOVED lines=18> */
[----:B------:R-:W-:Y:S01]  /*164a0*/  ISETP.GE.AND P1, PT, R8, UR4, PT ;  /* 0x0000000408007c0c */ /* 0x000fe2000bf26270 */
[----:B------:R-:W-:-:S12]  /*164b0*/  BRA.DIV UR5, `(.L_x_10634) ;  /* 0x0000005605c47947 */ /* 0x000fd8000b800000 */
[----:B------:R-:W2:Y:S04]  /*164c0*/  LDL.LU R3, [R1+0x28] ;  /* 0x0000280001037983 */ /* 0x000ea80000300800 */
[----:B------:R-:W3:Y:S04]  /*164d0*/  LDL.LU R10, [R1+0x20] ;  /* 0x00002000010a7983 */ /* 0x000ee80000300800 */
[----:B------:R-:W4:Y:S04]  /*164e0*/  LDL.LU R9, [R1+0x2c] ;  /* 0x00002c0001097983 */ /* 0x000f280000300800 */
[----:B------:R-:W5:Y:S04]  /*164f0*/  LDL.LU R8, [R1+0x24] ;  /* 0x0000240001087983 */ /* 0x000f680000300800 */
[----:B------:R-:W2:Y:S04]  /*16500*/  LDL.LU R11, [R1+0x18] ;  /* 0x00001800010b7983 */ /* 0x000ea80000300800 */
[----:B------:R-:W-:Y:S01]  /*16510*/  SHFL.IDX PT, R2, R0, RZ, 0x181f ;  /* 0x00181fff00027589 */ /* 0x000fe200000e0000 */
[----:B--2---:R-:W-:-:S02]  /*16520*/  IMAD R5, R11, R6, RZ ;  /* 0x000000060b057224 */ /* 0x004fc400078e02ff */
[----:B------:R-:W-:Y:S01]  /*16530*/  IMAD.MOV.U32 R11, RZ, RZ, R3 ;  /* 0x000000ffff0b7224 */ /* 0x000fe200078e0003 */
[----:B------:R-:W-:Y:S02]  /*16540*/  SHFL.IDX PT, R6, R0, 0x1, 0x181f ;  /* 0x00381f0000067f89 */ /* 0x000fe400000e0000 */
[----:B------:R-:W-:Y:S02]  /*16550*/  ISETP.GE.AND P0, PT, R17, R5, PT ;  /* 0x000000051100720c */ /* 0x000fe40003f06270 */
[----:B------:R-:W0:Y:S11]  /*16560*/  SHFL.IDX PT, R3, R4, RZ, 0x181f ;  /* 0x00181fff04037589 */ /* 0x000e3600000e0000 */
[----:B0-----:R-:W-:-:S05]  /*16570*/  @!P0 LEA R3, P6, R7, R3, 0x1 ;  /* 0x0000000307038211 */ /* 0x001fca00078c08ff */
[----:B------:R-:W-:-:S05]  /*16580*/  @!P0 IMAD.X R2, RZ, RZ, R2, P6 ;  /* 0x000000ffff028224 */ /* 0x000fca00030e0602 */
[----:B------:R-:W-:-:S04]  /*16590*/  @!P0 LOP3.LUT R3, R3, R2, RZ, 0x3c, !PT ;  /* 0x0000000203038212 */ /* 0x000fc800078e3cff */
[----:B------:R-:W-:-:S04]  /*165a0*/  @!P0 LOP3.LUT R2, R3, R2, RZ, 0x3c, !PT ;  /* 0x0000000203028212 */ /* 0x000fc800078e3cff */
[----:B------:R-:W-:-:S05]  /*165b0*/  @!P0 LOP3.LUT R3, R3, R2, RZ, 0x3c, !PT ;  /* 0x0000000203038212 */ /* 0x000fca00078e3cff */
[----:B------:R-:W-:Y:S04]  /*165c0*/  @!P0 LDGSTS.E.BYPASS.LTC128B.128 [R26+0x22400], desc[UR60][R2.64], !P4 ;  /* 0x22400000021a8fae */ /* 0x000fe8000e101d7c */
[----:B------:R-:W-:Y:S04]  /*165d0*/  @!P0 LDGSTS.E.BYPASS.LTC128B.128 [R26+0x26400], desc[UR60][R2.64+0x80], !P3 ;  /* 0x26400080021a8fae */ /* 0x000fe8000d901d7c */
[----:B------:R-:W-:Y:S04]  /*165e0*/  @!P0 LDGSTS.E.BYPASS.LTC128B.128 [R26+0x2a400], desc[UR60][R2.64+0x100], !P2 ;  /* 0x2a400100021a8fae */ /* 0x000fe8000d101d7c */
[----:B------:R0:W-:Y:S01]  /*165f0*/  @!P0 LDGSTS.E.BYPASS.LTC128B.128 [R26+0x2e400], desc[UR60][R2.64+0x180], !P1 ;  /* 0x2e400180021a8fae */ /* 0x0001e2000c901d7c */
[----:B---3--:R-:W-:Y:S01]  /*16600*/  ISETP.GE.AND P0, PT, R10, R5, PT ;  /* 0x000000050a00720c */ /* 0x008fe20003f06270 */
[----:B----4-:R-:W-:-:S02]  /*16610*/  IMAD.MOV.U32 R10, RZ, RZ, R9 ;  /* 0x000000ffff0a7224 */ /* 0x010fc400078e0009 */
[----:B------:R-:W2:Y:S04]  /*16620*/  LDL.LU R9, [R1+0x30] ;  /* 0x0000300001097983 */ /* 0x000ea80000300800 */
[----:B0-----:R-:W0:Y:S06]  /*16630*/  SHFL.IDX PT, R2, R4, 0x1, 0x181f ;  /* 0x00381f0004027f89 */ /* 0x001e2c00000e0000 */
[----:B0-----:R-:W-:-:S05]  /*16640*/  @!P0 LEA R2, P6, R7, R2, 0x1 ;  /* 0x0000000207028211 */ /* 0x001fca00078c08ff */
[----:B------:R-:W-:Y:S02]  /*16650*/  @!P0 IMAD.X R3, RZ, RZ, R6, P6 ;  /* 0x000000ffff038224 */ /* 0x000fe400030e0606 */
[----:B------:R-:W-:Y:S04]  /*16660*/  SHFL.IDX PT, R6, R0, 0x2, 0x181f ;  /* 0x00581f0000067f89 */ /* 0x000fe800000e0000 */
[----:B------:R-:W-:Y:S04]  /*16670*/  @!P0 LDGSTS.E.BYPASS.LTC128B.128 [R26+0x22c00], desc[UR60][R2.64], !P4 ;  /* 0x22c00000021a8fae */ /* 0x000fe8000e101d7c */
[----:B------:R-:W-:Y:S04]  /*16680*/  @!P0 LDGSTS.E.BYPASS.LTC128B.128 [R26+0x26c00], desc[UR60][R2.64+0x80], !P3 ;  /* 0x26c00080021a8fae */ /* 0x000fe8000d901d7c */
[----:B------:R-:W-:Y:S04]  /*16690*/  @!P0 LDGSTS.E.BYPASS.LTC128B.128 [R26+0x2ac00], desc[UR60][R2.64+0x100], !P2 ;  /* 0x2ac00100021a8fae */ /* 0x000fe8000d101d7c */
[----:B------:R0:W-:Y:S01]  /*166a0*/  @!P0 LDGSTS.E.BYPASS.LTC128B.128 [R26+0x2ec00], desc[UR60][R2.64+0x180], !P1 ;  /* 0x2ec00180021a8fae */ /* 0x0001e2000c901d7c */
[----:B-----5:R-:W-:-:S03]  /*166b0*/  ISETP.GE.AND P0, PT, R8, R5, PT ;  /* 0x000000050800720c */ /* 0x020fc60003f06270 */
[----:B------:R-:W3:Y:S04]  /*166c0*/  LDL.LU R8, [R1+0x38] ;  /* 0x0000380001087983 */ /* 0x000ee80000300800 */
[----:B0-----:R-:W0:Y:S06]  /*166d0*/  SHFL.IDX PT, R2, R4, 0x2, 0x181f ;  /* 0x00581f0004027f89 */ /* 0x001e2c00000e0000 */
[----:B0-----:R-:W-:-:S05]  /*166e0*/  @!P0 LEA R2, P6, R7, R2, 0x1 ;  /* 0x0000000207028211 */ /* 0x001fca00078c08ff */
[----:B------:R-:W-:-:S05]  /*166f0*/  @!P0 IMAD.X R3, RZ, RZ, R6, P6 ;  /* 0x000000ffff038224 */ /* 0x000fca00030e0606 */
[----:B------:R-:W-:Y:S04]  /*16700*/  @!P0 LDGSTS.E.BYPASS.LTC128B.128 [R26+0x23400], desc[UR60][R2.64], !P4 ;  /* 0x23400000021a8fae */ /* 0x000fe8000e101d7c */
[----:B------:R-:W-:Y:S04]  /*16710*/  @!P0 LDGSTS.E.BYPASS.LTC128B.128 [R26+0x27400], desc[UR60][R2.64+0x80], !P3 ;  /* 0x27400080021a8fae */ /* 0x000fe8000d901d7c */
[----:B------:R-:W-:Y:S04]  /*16720*/  @!P0 LDGSTS.E.BYPASS.LTC128B.128 [R26+0x2b400], desc[UR60][R2.64+0x100], !P2 ;  /* 0x2b400100021a8fae */ /* 0x000fe8000d101d7c */
[----:B------:R0:W-:Y:S04]  /*16730*/  @!P0 LDGSTS.E.BYPASS.LTC128B.128 [R26+0x2f400], desc[UR60][R2.64+0x180], !P1 ;  /* 0x2f400180021a8fae */ /* 0x0001e8000c901d7c */
[----:B------:R-:W-:Y:S04]  /*16740*/  SHFL.IDX PT, R6, R0, 0x3, 0x181f ;  /* 0x00781f0000067f89 */ /* 0x000fe800000e0000 */
[----:B0-----:R-:W0:Y:S01]  /*16750*/  SHFL.IDX PT, R2, R4, 0x3, 0x181f ;  /* 0x00781f0004027f89 */ /* 0x001e2200000e0000 */
[----:B------:R-:W-:-:S13]  /*16760*/  ISETP.GE.AND P0, PT, R11, R5, PT ;  /* 0x000000050b00720c */ /* 0x000fda0003f06270 */
[----:B0-----:R-:W-:-:S04]  /*16770*/  @!P0 LEA R2, P6, R7, R2, 0x1 ;  /* 0x0000000207028211 */ /* 0x001fc800078c08ff */
[----:B------:R-:W-:-:S05]  /*16780*/  @!P0 IADD3.X R3, RZ, R6, RZ, P6, !PT ;  /* 0x00000006ff038210 */ /* 0x000fca00037fe4ff */
[----:B------:R-:W-:Y:S04]  /*16790*/  @!P0 LDGSTS.E.BYPASS.LTC128B.128 [R26+0x23c00], desc[UR60][R2.64], !P4 ;  /* 0x23c00000021a8fae */ /* 0x000fe8000e101d7c */
[----:B------:R-:W-:Y:S04]  /*167a0*/  @!P0 LDGSTS.E.BYPASS.LTC128B.128 [R26+0x27c00], desc[UR60][R2.64+0x80], !P3 ;  /* 0x27c00080021a8fae */ /* 0x000fe8000d901d7c */
[----:B------:R-:W-:Y:S04]  /*167b0*/  @!P0 LDGSTS.E.BYPASS.LTC128B.128 [R26+0x2bc00], desc[UR60][R2.64+0x100], !P2 ;  /* 0x2bc00100021a8fae */ /* 0x000fe8000d101d7c */
[----:B------:R0:W-:Y:S04]  /*167c0*/  @!P0 LDGSTS.E.BYPASS.LTC128B.128 [R26+0x2fc00], desc[UR60][R2.64+0x180], !P1 ;  /* 0x2fc00180021a8fae */ /* 0x0001e8000c901d7c */
[----:B------:R-:W-:Y:S04]  /*167d0*/  SHFL.IDX PT, R6, R0, 0x4, 0x181f ;  /* 0x00981f0000067f89 */ /* 0x000fe800000e0000 */
[----:B0-----:R-:W0:Y:S01]  /*167e0*/  SHFL.IDX PT, R2, R4, 0x4, 0x181f ;  /* 0x00981f0004027f89 */ /* 0x001e2200000e0000 */
[----:B------:R-:W-:-:S13]  /*167f0*/  ISETP.GE.AND P0, PT, R10, R5, PT ;  /* 0x000000050a00720c */ /* 0x000fda0003f06270 */
        /* <DEDUP_REMOVED lines=8> */
[----:B--2---:R-:W-:-:S13]  /*16880*/  ISETP.GE.AND P0, PT, R9, R5, PT ;  /* 0x000000050900720c */ /* 0x004fda0003f06270 */
        /* <DEDUP_REMOVED lines=8> */
[----:B---3--:R-:W-:-:S13]  /*16910*/  ISETP.GE.AND P0, PT, R8, R5, PT ;  /* 0x000000050800720c */ /* 0x008fda0003f06270 */
[----:B0-----:R-:W-:-:S05]  /*16920*/  @!P0 LEA R2, P5, R7, R2, 0x1 ;  /* 0x0000000207028211 */ /* 0x001fca00078a08ff */
[----:B------:R-:W-:-:S05]  /*16930*/  @!P0 IMAD.X R3, RZ, RZ, R6, P5 ;  /* 0x000000ffff038224 */ /* 0x000fca00028e0606 */
[----:B------:R-:W-:Y:S04]  /*16940*/  @!P0 LDGSTS.E.BYPASS.LTC128B.128 [R26+0x25400], desc[UR60][R2.64], !P4 ;  /* 0x25400000021a8fae */ /* 0x000fe8000e101d7c */
[----:B------:R-:W-:Y:S04]  /*16950*/  @!P0 LDGSTS.E.BYPASS.LTC128B.128 [R26+0x29400], desc[UR60][R2.64+0x80], !P3 ;  /* 0x29400080021a8fae */ /* 0x000fe8000d901d7c */
[----:B------:R-:W-:Y:S04]  /*16960*/  @!P0 LDGSTS.E.BYPASS.LTC128B.128 [R26+0x2d400], desc[UR60][R2.64+0x100], !P2 ;  /* 0x2d400100021a8fae */ /* 0x000fe8000d101d7c */
[----:B------:R0:W-:Y:S04]  /*16970*/  @!P0 LDGSTS.E.BYPASS.LTC128B.128 [R26+0x31400], desc[UR60][R2.64+0x180], !P1 ;  /* 0x31400180021a8fae */ /* 0x0001e8000c901d7c */
[----:B------:R1:W2:Y:S04]  /*16980*/  SHFL.IDX PT, R6, R0, 0x7, 0x181f ;  /* 0x00f81f0000067f89 */ /* 0x0002a800000e0000 */
[----:B0-----:R1:W0:Y:S02]  /*16990*/  SHFL.IDX PT, R2, R4, 0x7, 0x181f ;  /* 0x00f81f0004027f89 */ /* 0x00122400000e0000 */
.L_x_10811:
[----:B-1----:R-:W3:Y:S01]  /*169a0*/  LDL.LU R0, [R1+0x44] ;  /* 0x0000440001007983 */ /* 0x002ee20000300800 */
[----:B------:R-:W-:Y:S01]  /*169b0*/  BSSY B0, `(.L_x_10635) ;  /* 0x000000c000007945 */ /* 0x000fe20003800000 */
[----:B---3--:R-:W-:-:S13]  /*169c0*/  ISETP.GE.AND P0, PT, R0, R5, PT ;  /* 0x000000050000720c */ /* 0x008fda0003f06270 */
[----:B------:R-:W-:Y:S05]  /*169d0*/  @P0 BRA `(.L_x_10636) ;  /* 0x0000000000240947 */ /* 0x000fea0003800000 */
[----:B0-----:R-:W-:-:S05]  /*169e0*/  LEA R2, P0, R7, R2, 0x1 ;  /* 0x0000000207027211 */ /* 0x001fca00078008ff */
[----:B--2---:R-:W-:-:S05]  /*169f0*/  IMAD.X R3, RZ, RZ, R6, P0 ;  /* 0x000000ffff037224 */ /* 0x004fca00000e0606 */
[----:B------:R-:W-:Y:S01]  /*16a00*/  @!PT LDS RZ, [RZ] ;  /* 0x00000000fffff984 */ /* 0x000fe20000000800 */
[----:B------:R-:W-:Y:S01]  /*16a10*/  @!PT LDS RZ, [RZ] ;  /* 0x00000000fffff984 */ /* 0x000fe20000000800 */
[----:B------:R-:W-:Y:S01]  /*16a20*/  @!PT LDS RZ, [RZ] ;  /* 0x00000000fffff984 */ /* 0x000fe20000000800 */
[----:B------:R1:W-:Y:S04]  /*16a30*/  LDGSTS.E.BYPASS.LTC128B.128 [R26+0x25c00], desc[UR60][R2.64], !P4 ;  /* 0x25c00000021a7fae */ /* 0x0003e8000e101d7c */
[----:B------:R1:W-:Y:S04]  /*16a40*/  LDGSTS.E.BYPASS.LTC128B.128 [R26+0x29c00], desc[UR60][R2.64+0x80], !P3 ;  /* 0x29c00080021a7fae */ /* 0x0003e8000d901d7c */
[----:B------:R1:W-:Y:S04]  /*16a50*/  LDGSTS.E.BYPASS.LTC128B.128 [R26+0x2dc00], desc[UR60][R2.64+0x100], !P2 ;  /* 0x2dc00100021a7fae */ /* 0x0003e8000d101d7c */
[----:B------:R1:W-:Y:S02]  /*16a60*/  LDGSTS.E.BYPASS.LTC128B.128 [R26+0x31c00], desc[UR60][R2.64+0x180], !P1 ;  /* 0x31c00180021a7fae */ /* 0x0003e4000c901d7c */
.L_x_10636:
[----:B------:R-:W-:Y:S05]  /*16a70*/  BSYNC B0 ;  /* 0x0000000000007941 */ /* 0x000fea0003800000 */
.L_x_10635:
[----:B------:R-:W-:Y:S01]  /*16a80*/  NOP ;  /* 0x0000000000007918 */ /* 0x000fe20000000000 */
[----:B------:R-:W-:-:S13]  /*16a90*/  PLOP3.LUT P0, PT, PT, PT, PT, 0x80, 0x0 ;  /* 0x000000000000781c */ /* 0x000fda0003f0f070 */
.L_x_10637:
[----:B------:R-:W-:Y:S02]  /*16aa0*/  PLOP3.LUT P1, PT, P1, P0, PT, 0xa2, 0x0 ;  /* 0x000000000000781c */ /* 0x000fe40000f21472 */
[----:B------:R-:W-:-:S08]  /*16ab0*/  @P0 R2UR P1, UR4, R23 ;  /* 0x00000000170402ca */ /* 0x000fd00000020000 */
[----:B------:R-:W-:-:S05]  /*16ac0*/  @P0 PLOP3.LUT P0, PT, P1, PT, PT, 0x80, 0x0 ;  /* 0x000000000000081c */ /* 0x000fca0000f0f070 */
[----:B------:R-:W-:Y:S01]  /*16ad0*/  @!P1 SYNCS.ARRIVE.TRANS64.RED.A0T1 RZ, [UR4+0x32410], RZ ;  /* 0x032410ffffff99a7 */ /* 0x000fe20008200404 */
[----:B------:R-:W-:Y:S07]  /*16ae0*/  @!P1 ARRIVES.LDGSTSBAR.64.TRANSCNT [UR4+0x32410] ;  /* 0x03241000ff0099b0 */ /* 0x000fee0008000a84 */
[----:B------:R-:W-:Y:S05]  /*16af0*/  @P0 BRA.U.ANY `(.L_x_10637) ;  /* 0xfffffffd00e80947 */ /* 0x000fea000393ffff */
[----:B01----:R-:W3:Y:S02]  /*16b00*/  LDL.LU R2, [R1+0x40] ;  /* 0x0000400001027983 */ /* 0x003ee40000300800 */
[----:B---3--:R-:W-:-:S05]  /*16b10*/  VIADD R2, R2, 0x1 ;  /* 0x0000000102027836 */ /* 0x008fca0000000000 */
        /* <DEDUP_REMOVED lines=10> */
.L_x_10812:
[----:B------:R-:W-:Y:S05]  /*16bc0*/  BSYNC B0 ;  /* 0x0000000000007941 */ /* 0x000fea0003800000 */
.L_x_10638:
[----:B------:R-:W3:Y:S02]  /*16bd0*/  LDL R2, [R1+0x68] ;  /* 0x0000680001027983 */ /* 0x000ee40000100800 */
[----:B---3--:R-:W-:-:S13]  /*16be0*/  ISETP.NE.AND P0, PT, R2, 0x3, PT ;  /* 0x000000030200780c */ /* 0x008fda0003f05270 */
[----:B------:R-:W-:Y:S05]  /*16bf0*/  @!P0 BRA `(.L_x_10640) ;  /* 0x0000000000048947 */ /* 0x000fea0003800000 */
[----:B------:R-:W-:Y:S01]  /*16c00*/  BPT.TRAP 0x1 ;  /* 0x000000040000795c */ /* 0x000fe20000300000 */
.L_x_10640:
[----:B------:R-:W3:Y:S01]  /*16c10*/  LDL.LU R2, [R1+0x64] ;  /* 0x0000640001027983 */ /* 0x000ee20000300800 */
[C---:B------:R-:W-:Y:S01]  /*16c20*/  LOP3.LUT P0, RZ, R22.reuse, 0x8, RZ, 0xc0, !PT ;  /* 0x0000000816ff7812 */ /* 0x040fe2000780c0ff */
[----:B------:R-:W-:Y:S01]  /*16c30*/  BSSY B0, `(.L_x_10641) ;  /* 0x0000008000007945 */ /* 0x000fe20003800000 */
[----:B------:R-:W-:Y:S02]  /*16c40*/  SHF.L.U32 R3, R27, 0x1f, RZ ;  /* 0x0000001f1b037819 */ /* 0x000fe400000006ff */
[----:B0-----:R-:W-:Y:S02]  /*16c50*/  SEL R0, RZ, 0x4, P0 ;  /* 0x00000004ff007807 */ /* 0x001fe40000000000 */
[----:B------:R-:W-:-:S04]  /*16c60*/  LOP3.LUT P1, RZ, R22, 0x10, RZ, 0xc0, !PT ;  /* 0x0000001016ff7812 */ /* 0x000fc8000782c0ff */
[----:B------:R-:W-:Y:S02]  /*16c70*/  SEL R7, RZ, 0x2, P1 ;  /* 0x00000002ff077807 */ /* 0x000fe40000800000 */
[----:B------:R-:W0:Y:S02]  /*16c80*/  SYNCS.PHASECHK.TRANS64.TRYWAIT P0, [R30+URZ+0x32460], R3 ;  /* 0x032460031e0075a7 */ /* 0x000e24000800017f */
[----:B---3--:R-:W-:Y:S01]  /*16c90*/  IADD3 R7, R0, R7, R2 ;  /* 0x0000000700077210 */ /* 0x008fe20007ffe002 */
[----:B0-----:R-:W-:Y:S06]  /*16ca0*/  @!P0 BRA `(.L_x_10642) ;  /* 0x0000005c00308947 */ /* 0x001fec0003800000 */
.L_x_10813:
[----:B------:R-:W-:Y:S05]  /*16cb0*/  BSYNC B0 ;  /* 0x0000000000007941 */ /* 0x000fea0003800000 */
.L_x_10641:
[----:B------:R-:W3:Y:S01]  /*16cc0*/  LDL.LU R0, [R1+0x4c] ;  /* 0x00004c0001007983 */ /* 0x000ee20000300800 */
[----:B------:R-:W-:-:S03]  /*16cd0*/  ULDC.64 UR4, c[0x0][0x328] ;  /* 0x0000ca0000047ab9 */ /* 0x000fc60000000a00 */
[----:B------:R-:W4:Y:S04]  /*16ce0*/  LDL.LU R2, [R1+0x4] ;  /* 0x0000040001027983 */ /* 0x000f280000300800 */
[----:B------:R-:W5:Y:S04]  /*16cf0*/  LDL.LU R5, [R1+0x54] ;  /* 0x0000540001057983 */ /* 0x000f680000300800 */
[----:B------:R-:W2:Y:S01]  /*16d00*/  LDL.LU R4, [R1] ;  /* 0x0000000001047983 */ /* 0x000ea20000300800 */
[C---:B------:R-:W-:Y:S02]  /*16d10*/  LOP3.LUT P1, RZ, R22.reuse, 0x4, RZ, 0xc0, !PT ;  /* 0x0000000416ff7812 */ /* 0x040fe4000782c0ff */
[----:B------:R-:W-:Y:S01]  /*16d20*/  LOP3.LUT P4, RZ, R22, 0x1, RZ, 0xc0, !PT ;  /* 0x0000000116ff7812 */ /* 0x000fe2000788c0ff */
[----:B---3--:R-:W-:-:S04]  /*16d30*/  IMAD R0, R0, UR4, RZ ;  /* 0x0000000400007c24 */ /* 0x008fc8000f8e02ff */
[C---:B----4-:R-:W-:Y:S02]  /*16d40*/  IMAD R0, R2.reuse, UR5, R0 ;  /* 0x0000000502007c24 */ /* 0x050fe4000f8e0200 */
[----:B0-----:R-:W-:Y:S01]  /*16d50*/  IMAD.WIDE.U32 R2, R2, UR4, RZ ;  /* 0x0000000402027c25 */ /* 0x001fe2000f8e00ff */
[----:B------:R-:W-:-:S03]  /*16d60*/  ULDC.64 UR4, c[0x0][0x338] ;  /* 0x0000ce0000047ab9 */ /* 0x000fc60000000a00 */
[----:B------:R-:W-:Y:S02]  /*16d70*/  IMAD.IADD R3, R3, 0x1, R0 ;  /* 0x0000000103037824 */ /* 0x000fe400078e0200 */
[----:B-----5:R-:W-:Y:S02]  /*16d80*/  IMAD R0, R5, UR4, RZ ;  /* 0x0000000405007c24 */ /* 0x020fe4000f8e02ff */
[----:B--2---:R-:W-:-:S04]  /*16d90*/  IMAD.WIDE.U32 R2, R4, UR4, R2 ;  /* 0x0000000404027c25 */ /* 0x004fc8000f8e0002 */
[----:B------:R-:W-:Y:S01]  /*16da0*/  IMAD R5, R4, UR5, R0 ;  /* 0x0000000504057c24 */ /* 0x000fe2000f8e0200 */
[----:B------:R-:W-:Y:S01]  /*16db0*/  ULDC.64 UR4, c[0x0][0x330] ;  /* 0x0000cc0000047ab9 */ /* 0x000fe20000000a00 */
[----:B------:R-:W-:Y:S01]  /*16dc0*/  SEL R0, RZ, 0x8, P1 ;  /* 0x00000008ff007807 */ /* 0x000fe20000800000 */
[----:B------:R-:W-:Y:S02]  /*16dd0*/  IMAD R4, R25, 0x6000, R33 ;  /* 0x0000600019047824 */ /* 0x000fe400078e0221 */
[----:B------:R-:W-:Y:S02]  /*16de0*/  IMAD.IADD R3, R3, 0x1, R5 ;  /* 0x0000000103037824 */ /* 0x000fe400078e0205 */
[----:B------:R-:W-:Y:S02]  /*16df0*/  IMAD R5, R29, UR4, RZ ;  /* 0x000000041d057c24 */ /* 0x000fe4000f8e02ff */
[----:B------:R-:W-:-:S04]  /*16e00*/  IMAD.WIDE.U32 R2, R18, UR4, R2 ;  /* 0x0000000412027c25 */ /* 0x000fc8000f8e0002 */
[----:B------:R-:W-:Y:S01]  /*16e10*/  IMAD R5, R18, UR5, R5 ;  /* 0x0000000512057c24 */ /* 0x000fe2000f8e0205 */
[----:B------:R-:W-:Y:S01]  /*16e20*/  ULDC.64 UR4, c[0x0][0x318] ;  /* 0x0000c60000047ab9 */ /* 0x000fe20000000a00 */
[----:B------:R-:W-:Y:S02]  /*16e30*/  IMAD.IADD R7, R7, 0x1, R0 ;  /* 0x0000000107077824 */ /* 0x000fe400078e0200 */
[----:B------:R-:W-:Y:S01]  /*16e40*/  IMAD.IADD R3, R3, 0x1, R5 ;  /* 0x0000000103037824 */ /* 0x000fe200078e0205 */
[----:B------:R-:W-:Y:S01]  /*16e50*/  LEA R5, P0, R2, UR4, 0x1 ;  /* 0x0000000402057c11 */ /* 0x000fe2000f8008ff */
[----:B------:R-:W-:-:S03]  /*16e60*/  UMOV UR4, 0xffffffff ;  /* 0xffffffff00047882 */ /* 0x000fc60000000000 */
[----:B------:R-:W-:Y:S01]  /*16e70*/  LEA.HI.X R6, R2, UR5, R3, 0x1, P0 ;  /* 0x0000000502067c11 */ /* 0x000fe200080f0c03 */
[----:B------:R-:W-:Y:S08]  /*16e80*/  BRA.DIV UR4, `(.L_x_10643) ;  /* 0x0000005a04cc7947 */ /* 0x000ff0000b800000 */
[----:B------:R-:W0:Y:S01]  /*16e90*/  S2R R2, SR_TID.X ;  /* 0x0000000000027919 */ /* 0x000e220000002100 */
[----:B------:R-:W-:Y:S01]  /*16ea0*/  IMAD R4, R4, 0x2, R23 ;  /* 0x0000000204047824 */ /* 0x000fe200078e0217 */
[C---:B------:R-:W-:Y:S01]  /*16eb0*/  LOP3.LUT P2, RZ, R7.reuse, 0x2, RZ, 0xc0, !PT ;  /* 0x0000000207ff7812 */ /* 0x040fe2000784c0ff */
[----:B------:R-:W-:Y:S01]  /*16ec0*/  SHFL.IDX PT, R3, R6, RZ, 0x181f ;  /* 0x00181fff06037589 */ /* 0x000fe200000e0000 */
[----:B------:R-:W-:-:S03]  /*16ed0*/  LOP3.LUT P1, RZ, R7, 0x4, RZ, 0xc0, !PT ;  /* 0x0000000407ff7812 */ /* 0x000fc6000782c0ff */
[----:B------:R-:W-:Y:S01]  /*16ee0*/  SHFL.IDX PT, R14, R5, 0x1, 0x181f ;  /* 0x00381f00050e7f89 */ /* 0x000fe200000e0000 */
[----:B------:R-:W-:Y:S01]  /*16ef0*/  ISETP.LT.OR P3, PT, R31, 0x1, !P1 ;  /* 0x000000011f00780c */ /* 0x000fe20004f61670 */
[----:B0-----:R-:W-:Y:S02]  /*16f00*/  IMAD.SHL.U32 R8, R2, 0x8, RZ ;  /* 0x0000000802087824 */ /* 0x001fe400078e00ff */
[----:B------:R-:W0:Y:S03]  /*16f10*/  SHFL.IDX PT, R2, R5, RZ, 0x181f ;  /* 0x00181fff05027589 */ /* 0x000e2600000e0000 */
[----:B------:R-:W-:-:S04]  /*16f20*/  LOP3.LUT R8, R8, 0x38, RZ, 0xc0, !PT ;  /* 0x0000003808087812 */ /* 0x000fc800078ec0ff */
[----:B------:R-:W-:-:S04]  /*16f30*/  SHF.L.U32 R0, R8, 0x1, RZ ;  /* 0x0000000108007819 */ /* 0x000fc800000006ff */
[----:B0-----:R-:W-:-:S05]  /*16f40*/  IADD3 R2, P0, R2, R0, RZ ;  /* 0x0000000002027210 */ /* 0x001fca0007f1e0ff */
[----:B------:R-:W-:Y:S01]  /*16f50*/  IMAD.X R3, RZ, RZ, R3, P0 ;  /* 0x000000ffff037224 */ /* 0x000fe200000e0603 */
        /* <DEDUP_REMOVED lines=8> */
[----:B------:R-:W-:-:S03]  /*16fe0*/  IADD3 R8, P3, R14, R0, RZ ;  /* 0x000000000e087210 */ /* 0x000fc60007f7e0ff */
        /* <DEDUP_REMOVED lines=38> */
[----:B------:R2:W3:Y:S01]  /*17250*/  SHFL.IDX PT, R14, R5, 0x5, 0x181f ;  /* 0x00b81f00050e7f89 */ /* 0x0004e200000e0000 */
[----:B0-----:R-:W-:Y:S02]  /*17260*/  IADD3.X R3, RZ, R3, RZ, P3, !PT ;  /* 0x00000003ff037210 */ /* 0x001fe40001ffe4ff */
        /* <DEDUP_REMOVED lines=8> */
.L_x_10827:
        /* <DEDUP_REMOVED lines=15> */
.L_x_10644:
        /* <DEDUP_REMOVED lines=11> */
.L_x_10645:
[----:B------:R-:W2:Y:S01]  /*17490*/  LDL.LU R2, [R1+0x14] ;  /* 0x0000140001027983 */ /* 0x000ea20000300800 */
[----:B------:R0:W-:Y:S01]  /*174a0*/  SYNCS.ARRIVE.TRANS64.A1T0 RZ, [R30+URZ+0x32450], RZ ;  /* 0x032450ff1eff79a7 */ /* 0x0001e2000810003f */
[----:B------:R-:W-:Y:S01]  /*174b0*/  BSSY B0, `(.L_x_10646) ;  /* 0x00000e1000007945 */ /* 0x000fe20003800000 */
[----:B--2---:R-:W-:-:S13]  /*174c0*/  ISETP.GE.AND P0, PT, R2, 0x61, PT ;  /* 0x000000610200780c */ /* 0x004fda0003f06270 */
[----:B0-----:R-:W-:Y:S05]  /*174d0*/  @!P0 BRA `(.L_x_10647) ;  /* 0x0000000c00788947 */ /* 0x001fea0003800000 */
[----:B------:R-:W2:Y:S02]  /*174e0*/  LDL.LU R2, [R1+0x48] ;  /* 0x0000480001027983 */ /* 0x000ea40000300800 */
[----:B--2---:R-:W-:-:S07]  /*174f0*/  VIADD R10, R2, 0xfffffffe ;  /* 0xfffffffe020a7836 */ /* 0x004fce0000000000 */
.L_x_10660:
[----:B--2---:R-:W2:Y:S01]  /*17500*/  LDL R12, [R1+0x68] ;  /* 0x00006800010c7983 */ /* 0x004ea20000100800 */
[----:B0-----:R-:W0:Y:S01]  /*17510*/  LDC R6, c[0x0][0x430] ;  /* 0x00010c00ff067b82 */ /* 0x001e220000000800 */
[----:B------:R-:W1:Y:S01]  /*17520*/  S2R R2, SR_TID.X ;  /* 0x0000000000027919 */ /* 0x000e620000002100 */
[----:B---3--:R-:W3:Y:S01]  /*17530*/  S2R R3, SR_TID.X ;  /* 0x0000000000037919 */ /* 0x008ee20000002100 */
[----:B0-----:R-:W-:Y:S02]  /*17540*/  ISETP.NE.AND P0, PT, R6, 0x1, PT ;  /* 0x000000010600780c */ /* 0x001fe40003f05270 */
[----:B-1----:R-:W-:Y:S01]  /*17550*/  LOP3.LUT R2, R2, 0x7f, RZ, 0xc0, !PT ;  /* 0x0000007f02027812 */ /* 0x002fe200078ec0ff */
[----:B---3--:R-:W-:-:S03]  /*17560*/  IMAD.SHL.U32 R4, R3, 0x10, RZ ;  /* 0x0000001003047824 */ /* 0x008fc600078e00ff */
[----:B------:R-:W-:-:S07]  /*17570*/  SHF.R.U32.HI R2, RZ, 0x3, R2 ;  /* 0x00000003ff027819 */ /* 0x000fce0000011602 */
[----:B------:R-:W0:Y:S01]  /*17580*/  @P0 LDC R3, c[0x0][0x438] ;  /* 0x00010e00ff030b82 */ /* 0x000e220000000800 */
[----:B------:R-:W-:-:S04]  /*17590*/  LOP3.LUT R4, R2, 0x70, R4, 0xf8, !PT ;  /* 0x0000007002047812 */ /* 0x000fc800078ef804 */
[----:B------:R-:W-:-:S03]  /*175a0*/  ISETP.GT.U32.AND P1, PT, R4, 0x5f, PT ;  /* 0x0000005f0400780c */ /* 0x000fc60003f24070 */
[----:B------:R-:W1:Y:S01]  /*175b0*/  @P0 LDC R2, c[0x0][0x434] ;  /* 0x00010d00ff020b82 */ /* 0x000e620000000800 */
[----:B------:R-:W-:-:S04]  /*175c0*/  IMAD R7, R10, 0x60, R34 ;  /* 0x000000600a077824 */ /* 0x000fc800078e0222 */
[----:B------:R-:W-:-:S05]  /*175d0*/  IMAD.IADD R7, R4, 0x1, R7 ;  /* 0x0000000104077824 */ /* 0x000fca00078e0207 */
[----:B------:R-:W3:Y:S01]  /*175e0*/  @!P1 LDC.64 R4, c[0x0][0x428] ;  /* 0x00010a00ff049b82 */ /* 0x000ee20000000a00 */
[----:B------:R-:W-:-:S07]  /*175f0*/  IMAD.MOV.U32 R11, RZ, RZ, R7 ;  /* 0x000000ffff0b7224 */ /* 0x000fce00078e0007 */
[----:B------:R-:W4:Y:S01]  /*17600*/  @!P1 LDC.64 R8, c[0x0][0x418] ;  /* 0x00010600ff089b82 */ /* 0x000f220000000a00 */
[----:B-1----:R-:W-:-:S05]  /*17610*/  @P0 IMAD.HI.U32 R2, R7, R2, RZ ;  /* 0x0000000207020227 */ /* 0x002fca00078e00ff */
[----:B0-----:R-:W-:-:S04]  /*17620*/  @P0 SHF.R.U32.HI R11, RZ, R3, R2 ;  /* 0x00000003ff0b0219 */ /* 0x001fc80000011602 */
[----:B------:R-:W-:Y:S02]  /*17630*/  @!P1 SHF.R.S32.HI R3, RZ, 0x1f, R11 ;  /* 0x0000001fff039819 */ /* 0x000fe4000001140b */
[----:B------:R-:W-:-:S05]  /*17640*/  @!P1 MOV R2, R11 ;  /* 0x0000000b00029202 */ /* 0x000fca0000000f00 */
[----:B---3--:R-:W-:-:S04]  /*17650*/  @!P1 IMAD.WIDE.U32 R2, R32, R4, R2 ;  /* 0x0000000420029225 */ /* 0x008fc800078e0002 */
[----:B------:R-:W-:-:S04]  /*17660*/  @!P1 IMAD R4, R35, R4, RZ ;  /* 0x0000000423049224 */ /* 0x000fc800078e02ff */
[----:B------:R-:W-:Y:S01]  /*17670*/  @!P1 IMAD R5, R32, R5, R4 ;  /* 0x0000000520059224 */ /* 0x000fe200078e0204 */
[----:B----4-:R-:W-:-:S03]  /*17680*/  @!P1 LEA R8, P0, R2, R8, 0x2 ;  /* 0x0000000802089211 */ /* 0x010fc600078010ff */
[----:B------:R-:W-:Y:S02]  /*17690*/  @!P1 IMAD.IADD R3, R5, 0x1, R3 ;  /* 0x0000000105039824 */ /* 0x000fe400078e0203 */
[----:B------:R-:W-:-:S03]  /*176a0*/  IMAD.MOV.U32 R5, RZ, RZ, RZ ;  /* 0x000000ffff057224 */ /* 0x000fc600078e00ff */
[----:B------:R-:W-:Y:S01]  /*176b0*/  @!P1 LEA.HI.X R9, R2, R9, R3, 0x2, P0 ;  /* 0x0000000902099211 */ /* 0x000fe200000f1403 */
[----:B------:R-:W-:-:S04]  /*176c0*/  VIADD R25, R25, 0x1 ;  /* 0x0000000119197836 */ /* 0x000fc80000000000 */
[----:B------:R0:W5:Y:S01]  /*176d0*/  @!P1 LDG.E R5, desc[UR60][R8.64] ;  /* 0x0000003c08059981 */ /* 0x000162000c1e1900 */
[----:B------:R-:W-:-:S04]  /*176e0*/  ISETP.NE.AND P0, PT, R25, 0x2, PT ;  /* 0x000000021900780c */ /* 0x000fc80003f05270 */
[----:B------:R-:W-:Y:S01]  /*176f0*/  SEL R2, RZ, 0x1, P0 ;  /* 0x00000001ff027807 */ /* 0x000fe20000000000 */
[----:B------:R-:W-:-:S03]  /*17700*/  IMAD.MOV R3, RZ, RZ, -R11 ;  /* 0x000000ffff037224 */ /* 0x000fc600078e0a0b */
[----:B------:R-:W-:Y:S01]  /*17710*/  LOP3.LUT R27, R27, R2, RZ, 0x3c, !PT ;  /* 0x000000021b1b7212 */ /* 0x000fe200078e3cff */
[----:B------:R-:W-:Y:S01]  /*17720*/  IMAD.MOV.U32 R2, RZ, RZ, R10 ;  /* 0x000000ffff027224 */ /* 0x000fe200078e000a */
[----:B------:R-:W-:Y:S05]  /*17730*/  YIELD ;  /* 0x0000000000007946 */ /* 0x000fea0003800000 */
[----:B------:R-:W-:Y:S01]  /*17740*/  SEL R25, R25, RZ, P0 ;  /* 0x000000ff19197207 */ /* 0x000fe20000000000 */
[----:B------:R-:W-:Y:S01]  /*17750*/  IMAD R6, R6, R3, R7 ;  /* 0x0000000306067224 */ /* 0x000fe200078e0207 */
[----:B------:R-:W-:Y:S02]  /*17760*/  IADD3 R10, R10, -0x1, RZ ;  /* 0xffffffff0a0a7810 */ /* 0x000fe40007ffe0ff */
[----:B------:R-:W-:-:S02]  /*17770*/  ISETP.GT.AND P2, PT, R2, RZ, PT ;  /* 0x000000ff0200720c */ /* 0x000fc40003f44270 */
[----:B--2---:R-:W-:-:S13]  /*17780*/  ISETP.NE.AND P1, PT, R12, 0x3, PT ;  /* 0x000000030c00780c */ /* 0x004fda0003f25270 */
[----:B0-----:R-:W-:Y:S05]  /*17790*/  @!P1 BRA `(.L_x_10648) ;  /* 0x0000000000049947 */ /* 0x001fea0003800000 */
[----:B------:R-:W-:Y:S01]  /*177a0*/  BPT.TRAP 0x1 ;  /* 0x000000040000795c */ /* 0x000fe20000300000 */
.L_x_10648:
[----:B------:R-:W-:Y:S01]  /*177b0*/  IMAD R4, R25, 0x8, R23 ;  /* 0x0000000819047824 */ /* 0x000fe200078e0217 */
[----:B------:R-:W-:Y:S01]  /*177c0*/  SHF.L.U32 R21, R27, 0x1f, RZ ;  /* 0x0000001f1b157819 */ /* 0x000fe200000006ff */
[----:B------:R-:W-:Y:S01]  /*177d0*/  BSSY B1, `(.L_x_10649) ;  /* 0x0000004000017945 */ /* 0x000fe20003800000 */
[----:B------:R-:W-:Y:S02]  /*177e0*/  SHF.R.S32.HI R17, RZ, 0x1f, R6 ;  /* 0x0000001fff117819 */ /* 0x000fe40000011406 */
[----:B------:R-:W0:Y:S02]  /*177f0*/  SYNCS.PHASECHK.TRANS64.TRYWAIT P0, [R4+URZ+0x32440], R21 ;  /* 0x03244015040075a7 */ /* 0x000e24000800017f */
[----:B0-----:R-:W-:Y:S05]  /*17800*/  @!P0 BRA `(.L_x_10650) ;  /* 0x0000005800b08947 */ /* 0x001fea0003800000 */
.L_x_10828:
[----:B------:R-:W-:Y:S05]  /*17810*/  BSYNC B1 ;  /* 0x0000000000017941 */ /* 0x000fea0003800000 */
.L_x_10649:
        /* <DEDUP_REMOVED lines=24> */
[----:B------:R-:W-:-:S03]  /*179a0*/  LEA R7, R7, R23, 0x1 ;  /* 0x0000001707077211 */ /* 0x000fc600078e08ff */
        /* <DEDUP_REMOVED lines=27> */
.L_x_10842:
        /* <DEDUP_REMOVED lines=8> */
.L_x_10652:
        /* <DEDUP_REMOVED lines=11> */
.L_x_10653:
[----:B------:R2:W-:Y:S01]  /*17c90*/  SYNCS.ARRIVE.TRANS64.A1T0 RZ, [R4+URZ+0x32430], RZ ;  /* 0x032430ff04ff79a7 */ /* 0x0005e2000810003f */
[----:B------:R-:W-:Y:S05]  /*17ca0*/  @!P3 BRA `(.L_x_10654) ;  /* 0x000000000004b947 */ /* 0x000fea0003800000 */
[----:B------:R-:W-:Y:S01]  /*17cb0*/  BPT.TRAP 0x1 ;  /* 0x000000040000795c */ /* 0x000fe20000300000 */
.L_x_10654:
[----:B------:R-:W3:Y:S01]  /*17cc0*/  SYNCS.PHASECHK.TRANS64.TRYWAIT P0, [R4+URZ+0x32460], R21 ;  /* 0x03246015040075a7 */ /* 0x000ee2000800017f */
[----:B------:R-:W-:Y:S04]  /*17cd0*/  BSSY B1, `(.L_x_10655) ;  /* 0x0000002000017945 */ /* 0x000fe80003800000 */
[----:B---3--:R-:W-:Y:S05]  /*17ce0*/  @!P0 BRA `(.L_x_10656) ;  /* 0x0000005c00308947 */ /* 0x008fea0003800000 */
.L_x_10843:
[----:B------:R-:W-:Y:S05]  /*17cf0*/  BSYNC B1 ;  /* 0x0000000000017941 */ /* 0x000fea0003800000 */
.L_x_10655:
[----:B------:R-:W-:Y:S01]  /*17d00*/  ULDC.64 UR4, c[0x0][0x328] ;  /* 0x0000ca0000047ab9 */ /* 0x000fe20000000a00 */
[C---:B------:R-:W-:Y:S01]  /*17d10*/  LOP3.LUT P5, RZ, R22.reuse, 0x1, RZ, 0xc0, !PT ;  /* 0x0000000116ff7812 */ /* 0x040fe200078ac0ff */
[----:B------:R-:W-:Y:S01]  /*17d20*/  IMAD R17, R17, UR4, RZ ;  /* 0x0000000411117c24 */ /* 0x000fe2000f8e02ff */
[----:B------:R-:W-:Y:S01]  /*17d30*/  LOP3.LUT P4, RZ, R22, 0x10, RZ, 0xc0, !PT ;  /* 0x0000001016ff7812 */ /* 0x000fe2000788c0ff */
[----:B------:R-:W-:Y:S01]  /*17d40*/  IMAD.WIDE.U32 R2, R6, UR4, RZ ;  /* 0x0000000406027c25 */ /* 0x000fe2000f8e00ff */
[C---:B------:R-:W-:Y:S02]  /*17d50*/  LOP3.LUT P3, RZ, R22.reuse, 0x8, RZ, 0xc0, !PT ;  /* 0x0000000816ff7812 */ /* 0x040fe4000786c0ff */
[----:B------:R-:W-:Y:S01]  /*17d60*/  LOP3.LUT P1, RZ, R22, 0x4, RZ, 0xc0, !PT ;  /* 0x0000000416ff7812 */ /* 0x000fe2000782c0ff */
[----:B------:R-:W-:Y:S01]  /*17d70*/  IMAD R17, R6, UR5, R17 ;  /* 0x0000000506117c24 */ /* 0x000fe2000f8e0211 */
[----:B------:R-:W-:Y:S01]  /*17d80*/  ULDC.64 UR4, c[0x0][0x338] ;  /* 0x0000ce0000047ab9 */ /* 0x000fe20000000a00 */
[----:B------:R-:W-:-:S02]  /*17d90*/  IMAD R6, R25, 0x6000, R33 ;  /* 0x0000600019067824 */ /* 0x000fc400078e0221 */
        /* <DEDUP_REMOVED lines=15> */
[----:B------:R-:W4:Y:S01]  /*17e90*/  SHFL.IDX PT, R14, R5, RZ, 0x181f ;  /* 0x00181fff050e7589 */ /* 0x000f2200000e0000 */
[----:B------:R-:W-:-:S03]  /*17ea0*/  IMAD R6, R6, 0x2, R23 ;  /* 0x0000000206067824 */ /* 0x000fc600078e0217 */
        /* <DEDUP_REMOVED lines=18> */
[----:B------:R-:W1:Y:S02]  /*17fd0*/  SHFL.IDX PT, R14, R5, 0x3, 0x181f ;  /* 0x00781f00050e7f89 */ /* 0x000e6400000e0000 */
[----:B----4-:R-:W-:Y:S02]  /*17fe0*/  IADD3.X R3, RZ, R8, RZ, P0, !PT ;  /* 0x00000008ff037210 */ /* 0x010fe400007fe4ff */
        /* <DEDUP_REMOVED lines=21> */
.L_x_10857:
        /* <DEDUP_REMOVED lines=11> */
.L_x_10658:
        /* <DEDUP_REMOVED lines=11> */
.L_x_10659:
[----:B------:R0:W-:Y:S01]  /*182a0*/  SYNCS.ARRIVE.TRANS64.A1T0 RZ, [R4+URZ+0x32450], RZ ;  /* 0x032450ff04ff79a7 */ /* 0x0001e2000810003f */
[----:B------:R-:W-:Y:S05]  /*182b0*/  @P2 BRA `(.L_x_10660) ;  /* 0xfffffff000902947 */ /* 0x000fea000383ffff */
.L_x_10647:
[----:B------:R-:W-:Y:S05]  /*182c0*/  BSYNC B0 ;  /* 0x0000000000007941 */ /* 0x000fea0003800000 */
.L_x_10646:
[----:B------:R-:W1:Y:S01]  /*182d0*/  S2R R2, SR_TID.X ;  /* 0x0000000000027919 */ /* 0x000e620000002100 */
[----:B------:R-:W-:Y:S01]  /*182e0*/  VIADD R25, R25, 0x1 ;  /* 0x0000000119197836 */ /* 0x000fe20000000000 */
[----:B------:R-:W-:Y:S04]  /*182f0*/  BSSY B0, `(.L_x_10661) ;  /* 0x0000013000007945 */ /* 0x000fe80003800000 */
        /* <DEDUP_REMOVED lines=18> */
.L_x_10662:
[----:B------:R-:W-:Y:S05]  /*18420*/  BSYNC B0 ;  /* 0x0000000000007941 */ /* 0x000fea0003800000 */
.L_x_10661:
[----:B------:R-:W-:-:S07]  /*18430*/  SEL R25, R25, RZ, P0 ;  /* 0x000000ff19197207 */ /* 0x000fce0000000000 */
.L_x_10615:
[----:B------:R-:W-:Y:S05]  /*18440*/  BSYNC B7 ;  /* 0x0000000000077941 */ /* 0x000fea0003800000 */
.L_x_10613:
        /* <DEDUP_REMOVED lines=8> */
[----:B------:R0:W1:Y:S01]  /*184d0*/  LDS.128 R16, [R23+0x324d0] ;  /* 0x0324d00017107984 */ /* 0x0000620000000c00 */
[----:B------:R-:W-:Y:S06]  /*184e0*/  BAR.ARV 0x4, 0x180 ;  /* 0x0106000000007b1d */ /* 0x000fec0000002000 */
[----:B------:R-:W-:Y:S05]  /*184f0*/  BRA `(.L_x_10664) ;  /* 0x0000000800407947 */ /* 0x000fea0003800000 */
.L_x_10663:
        /* <DEDUP_REMOVED lines=36> */
.L_x_10867:
[----:B------:R-:W-:Y:S02]  /*18740*/  ULDC UR4, c[0x0][0xd38] ;  /* 0x00034e0000047ab9 */ /* 0x000fe40000000800 */
[----:B------:R-:W-:-:S04]  /*18750*/  IMAD.U32 R7, RZ, RZ, UR4 ;  /* 0x00000004ff077e24 */ /* 0x000fc8000f8e00ff */
[----:B-1----:R-:W-:-:S04]  /*18760*/  IMAD R14, R14, R7, RZ ;  /* 0x000000070e0e7224 */ /* 0x002fc800078e02ff */
[----:B------:R-:W-:-:S05]  /*18770*/  IMAD.IADD R9, R4, 0x1, R14 ;  /* 0x0000000104097824 */ /* 0x000fca00078e020e */
[----:B------:R-:W-:-:S13]  /*18780*/  ISETP.GT.AND P6, PT, R9, R0, PT ;  /* 0x000000000900720c */ /* 0x000fda0003fc4270 */
[----:B------:R-:W-:Y:S05]  /*18790*/  @P6 BRA `(.L_x_10666) ;  /* 0x00000000009c6947 */ /* 0x000fea0003800000 */
.L_x_10671:
[----:B0-----:R-:W0:Y:S01]  /*187a0*/  LDC R2, c[0x0][0xd3c] ;  /* 0x00034f00ff027b82 */ /* 0x001e220000000800 */
[----:B------:R-:W-:-:S05]  /*187b0*/  VIADD R19, R19, 0x1f ;  /* 0x0000001f13137836 */ /* 0x000fca0000000000 */
[----:B0-----:R-:W-:-:S13]  /*187c0*/  ISETP.GE.AND P6, PT, R19, R2, PT ;  /* 0x000000021300720c */ /* 0x001fda0003fc6270 */
[----:B------:R-:W-:Y:S05]  /*187d0*/  @P6 BRA `(.L_x_10667) ;  /* 0x0000000400446947 */ /* 0x000fea0003800000 */
[----:B------:R-:W0:Y:S01]  /*187e0*/  S2R R3, SR_TID.X ;  /* 0x0000000000037919 */ /* 0x000e220000002100 */
[----:B------:R-:W-:Y:S01]  /*187f0*/  BSSY B0, `(.L_x_10668) ;  /* 0x0000009000007945 */ /* 0x000fe20003800000 */
[----:B------:R-:W-:Y:S02]  /*18800*/  MOV R5, RZ ;  /* 0x000000ff00057202 */ /* 0x000fe40000000f00 */
[----:B0-----:R-:W-:-:S05]  /*18810*/  LOP3.LUT R3, R3, 0x1f, RZ, 0xc0, !PT ;  /* 0x0000001f03037812 */ /* 0x001fca00078ec0ff */
[----:B------:R-:W-:-:S05]  /*18820*/  IMAD.IADD R7, R19, 0x1, R3 ;  /* 0x0000000113077824 */ /* 0x000fca00078e0203 */
[----:B------:R-:W-:-:S13]  /*18830*/  ISETP.GE.OR P6, PT, R7, R2, !P0 ;  /* 0x000000020700720c */ /* 0x000fda00047c6670 */
[----:B------:R-:W-:Y:S05]  /*18840*/  @P6 BRA `(.L_x_10669) ;  /* 0x00000000000c6947 */ /* 0x000fea0003800000 */
[----:B------:R-:W0:Y:S02]  /*18850*/  LDC.64 R2, c[0x0][0xd80] ;  /* 0x00036000ff027b82 */ /* 0x000e240000000a00 */
[----:B0-----:R-:W-:-:S05]  /*18860*/  IMAD.WIDE R2, R7, 0x4, R2 ;  /* 0x0000000407027825 */ /* 0x001fca00078e0202 */
[----:B------:R0:W5:Y:S02]  /*18870*/  LDG.E R5, desc[UR60][R2.64] ;  /* 0x0000003c02057981 */ /* 0x000164000c1e1900 */
.L_x_10669:
[----:B------:R-:W-:Y:S05]  /*18880*/  BSYNC B0 ;  /* 0x0000000000007941 */ /* 0x000fea0003800000 */
.L_x_10668:
        /* <DEDUP_REMOVED lines=18> */
.L_x_10875:
[----:B------:R-:W-:Y:S02]  /*189b0*/  ULDC UR4, c[0x0][0xd38] ;  /* 0x00034e0000047ab9 */ /* 0x000fe40000000800 */
[----:B------:R-:W-:-:S05]  /*189c0*/  MOV R7, UR4 ;  /* 0x0000000400077c02 */ /* 0x000fca0008000f00 */
[----:B-1----:R-:W-:-:S04]  /*189d0*/  IMAD R14, R14, R7, RZ ;  /* 0x000000070e0e7224 */ /* 0x002fc800078e02ff */
[----:B------:R-:W-:-:S05]  /*189e0*/  IMAD.IADD R9, R14, 0x1, R9 ;  /* 0x000000010e097824 */ /* 0x000fca00078e0209 */
[----:B------:R-:W-:-:S13]  /*189f0*/  ISETP.GT.AND P6, PT, R9, R0, PT ;  /* 0x000000000900720c */ /* 0x000fda0003fc4270 */
[----:B------:R-:W-:Y:S05]  /*18a00*/  @!P6 BRA `(.L_x_10671) ;  /* 0xfffffffc0064e947 */ /* 0x000fea000383ffff */
.L_x_10666:
        /* <DEDUP_REMOVED lines=8> */
.L_x_10879:
[----:B------:R-:W-:Y:S01]  /*18a90*/  ISETP.NE.AND P0, PT, R3, RZ, PT ;  /* 0x000000ff0300720c */ /* 0x000fe20003f05270 */
[----:B------:R-:W-:-:S12]  /*18aa0*/  IMAD.MOV.U32 R14, RZ, RZ, RZ ;  /* 0x000000ffff0e7224 */ /* 0x000fd800078e00ff */
[----:B------:R-:W-:Y:S05]  /*18ab0*/  @!P0 BRA `(.L_x_10673) ;  /* 0x0000000000108947 */ /* 0x000fea0003800000 */
[----:B------:R-:W-:Y:S01]  /*18ac0*/  UMOV UR4, 0xffffffff ;  /* 0xffffffff00047882 */ /* 0x000fe20000000000 */
[----:B------:R-:W-:Y:S02]  /*18ad0*/  VIADD R12, R4, 0xffffffff ;  /* 0xffffffff040c7836 */ /* 0x000fe40000000000 */
[----:B------:R-:W-:Y:S05]  /*18ae0*/  BRA.DIV UR4, `(.L_x_10674) ;  /* 0x0000005e04b47947 */ /* 0x000fea000b800000 */
[----:B------:R3:W4:Y:S02]  /*18af0*/  SHFL.IDX PT, R14, R2, R12, 0x1f ;  /* 0x00001f0c020e7589 */ /* 0x00072400000e0000 */
.L_x_10673:
        /* <DEDUP_REMOVED lines=9> */
[----:B0-----:R-:W-:Y:S01]  /*18b90*/  IMAD.MOV.U32 R2, RZ, RZ, RZ ;  /* 0x000000ffff027224 */ /* 0x001fe200078e00ff */
[----:B--2---:R-:W-:-:S05]  /*18ba0*/  IADD3 R7, RZ, -R3, RZ ;  /* 0x80000003ff077210 */ /* 0x004fca0007ffe0ff */
        /* <DEDUP_REMOVED lines=13> */
[----:B------:R-:W-:-:S05]  /*18c80*/  @P0 IADD3 R3, R3, 0x1, RZ ;  /* 0x0000000103030810 */ /* 0x000fca0007ffe0ff */
[----:B------:R-:W-:Y:S01]  /*18c90*/  @!P2 IMAD.MOV R3, RZ, RZ, -R3 ;  /* 0x000000ffff03a224 */ /* 0x000fe200078e0a03 */
[----:B------:R-:W-:-:S05]  /*18ca0*/  @!P1 LOP3.LUT R3, RZ, R5, RZ, 0x33, !PT ;  /* 0x00000005ff039212 */ /* 0x000fca00078e33ff */
[--C-:B------:R-:W-:Y:S02]  /*18cb0*/  IMAD.MOV R0, RZ, RZ, -R3.reuse ;  /* 0x000000ffff007224 */ /* 0x100fe400078e0a03 */
[----:B------:R-:W-:Y:S02]  /*18cc0*/  IMAD.MOV.U32 R18, RZ, RZ, R3 ;  /* 0x000000ffff127224 */ /* 0x000fe400078e0003 */
[----:B------:R-:W-:Y:S01]  /*18cd0*/  IMAD R17, R5, R0, R10 ;  /* 0x0000000005117224 */ /* 0x000fe200078e020a */
[----:B------:R-:W-:Y:S06]  /*18ce0*/  BRA `(.L_x_10675) ;  /* 0x00000000001c7947 */ /* 0x000fec0003800000 */
.L_x_10667:
[----:B------:R-:W-:Y:S01]  /*18cf0*/  UMOV UR4, URZ ;  /* 0x0000003f00047c82 */ /* 0x000fe20008000000 */
[----:B------:R-:W-:Y:S01]  /*18d00*/  UMOV UR5, URZ ;  /* 0x0000003f00057c82 */ /* 0x000fe20008000000 */
[----:B------:R-:W-:Y:S01]  /*18d10*/  ULDC UR6, c[0x0][0xd3c] ;  /* 0x00034f0000067ab9 */ /* 0x000fe20000000800 */
[----:B------:R-:W-:Y:S01]  /*18d20*/  IMAD.MOV.U32 R16, RZ, RZ, R0 ;  /* 0x000000ffff107224 */ /* 0x000fe200078e0000 */
[----:B------:R-:W-:Y:S01]  /*18d30*/  MOV R17, UR4 ;  /* 0x0000000400117c02 */ /* 0x000fe20008000f00 */
[----:B------:R-:W-:Y:S02]  /*18d40*/  IMAD.U32 R18, RZ, RZ, UR5 ;  /* 0x00000005ff127e24 */ /* 0x000fe4000f8e00ff */
[----:B------:R-:W-:-:S07]  /*18d50*/  IMAD.U32 R19, RZ, RZ, UR6 ;  /* 0x00000006ff137e24 */ /* 0x000fce000f8e00ff */
.L_x_10675:
        /* <DEDUP_REMOVED lines=10> */
.L_x_10664:
[----:B------:R-:W-:Y:S02]  /*18e00*/  ULDC UR4, c[0x0][0xd3c] ;  /* 0x00034f0000047ab9 */ /* 0x000fe40000000800 */
[----:B-1----:R-:W-:-:S13]  /*18e10*/  ISETP.GE.AND P0, PT, R19, UR4, PT ;  /* 0x0000000413007c0c */ /* 0x002fda000bf06270 */
[----:B------:R-:W-:Y:S05]  /*18e20*/  @!P0 BRA `(.L_x_10676) ;  /* 0xffffff9c00008947 */ /* 0x000fea000383ffff */
[----:B------:R-:W-:Y:S05]  /*18e30*/  BSYNC B8 ;  /* 0x0000000000087941 */ /* 0x000fea0003800000 */
.L_x_10571:
[----:B-1----:R-:W5:Y:S01]  /*18e40*/  LDL.LU R0, [R1+0x40] ;  /* 0x0000400001007983 */ /* 0x002f620000300800 */
[----:B------:R-:W-:Y:S01]  /*18e50*/  BSSY B0, `(.L_x_10677) ;  /* 0x000000b000007945 */ /* 0x000fe20003800000 */
[----:B------:R-:W1:Y:S01]  /*18e60*/  S2R R5, SR_CgaCtaId ;  /* 0x0000000000057919 */ /* 0x000e620000008800 */
[----:B-----5:R-:W-:-:S05]  /*18e70*/  VIADD R0, R0, 0x1 ;  /* 0x0000000100007836 */ /* 0x020fca0000000000 */
        /* <DEDUP_REMOVED lines=8> */
.L_x_10882:
[----:B------:R-:W-:Y:S05]  /*18f00*/  BSYNC B0 ;  /* 0x0000000000007941 */ /* 0x000fea0003800000 */
.L_x_10677:
[----:B------:R-:W-:-:S03]  /*18f10*/  UMOV UR4, 0xffffffff ;  /* 0xffffffff00047882 */ /* 0x000fc60000000000 */
[----:B------:R-:W-:Y:S05]  /*18f20*/  BRA.DIV UR4, `(.L_x_10679) ;  /* 0x0000005a04dc7947 */ /* 0x000fea000b800000 */
[----:B-1----:R-:W1:Y:S02]  /*18f30*/  S2R R0, SR_TID.X ;  /* 0x0000000000007919 */ /* 0x002e640000002100 */
[----:B-1----:R-:W-:-:S04]  /*18f40*/  SHF.R.U32.HI R0, RZ, 0x5, R0 ;  /* 0x00000005ff007819 */ /* 0x002fc80000011600 */
[----:B------:R-:W-:-:S05]  /*18f50*/  LOP3.LUT R0, R0, 0x3, RZ, 0xc0, !PT ;  /* 0x0000000300007812 */ /* 0x000fca00078ec0ff */
[----:B------:R1:W0:Y:S02]  /*18f60*/  SHFL.IDX PT, R14, R0, RZ, 0x1f ;  /* 0x00001fff000e7589 */ /* 0x00022400000e0000 */
.L_x_10885:
[----:B0-----:R-:W-:-:S13]  /*18f70*/  ISETP.NE.AND P0, PT, R14, RZ, PT ;  /* 0x000000ff0e00720c */ /* 0x001fda0003f05270 */
[----:B------:R-:W-:Y:S05]  /*18f80*/  @P0 BRA `(.L_x_10418) ;  /* 0x0000000000880947 */ /* 0x000fea0003800000 */
[----:B------:R-:W-:-:S03]  /*18f90*/  UMOV UR4, 0xffffffff ;  /* 0xffffffff00047882 */ /* 0x000fc60000000000 */
[----:B------:R-:W-:Y:S05]  /*18fa0*/  BRA.DIV UR4, `(.L_x_10680) ;  /* 0x0000005a04f07947 */ /* 0x000fea000b800000 */
[----:B------:R-:W-:-:S13]  /*18fb0*/  ELECT P6, URZ, PT ;  /* 0x00000000003f782f */ /* 0x000fda00038c0000 */
.L_x_10888:
[----:B------:R-:W-:Y:S05]  /*18fc0*/  @!P6 BRA `(.L_x_10418) ;  /* 0x000000000078e947 */ /* 0x000fea0003800000 */
[----:B-1----:R-:W5:Y:S02]  /*18fd0*/  LDL.LU R0, [R1+0x8] ;  /* 0x0000080001007983 */ /* 0x002f640000300800 */
[----:B-----5:R-:W-:-:S04]  /*18fe0*/  LOP3.LUT R0, R0, 0x2, RZ, 0xfc, !PT ;  /* 0x0000000200007812 */ /* 0x020fc800078efcff */
[----:B------:R-:W-:-:S13]  /*18ff0*/  ISETP.NE.AND P0, PT, R0, 0x3, PT ;  /* 0x000000030000780c */ /* 0x000fda0003f05270 */
[----:B------:R-:W-:Y:S05]  /*19000*/  @!P0 BRA `(.L_x_10681) ;  /* 0x0000000000048947 */ /* 0x000fea0003800000 */
[----:B------:R-:W-:Y:S01]  /*19010*/  BPT.TRAP 0x1 ;  /* 0x000000040000795c */ /* 0x000fe20000300000 */
.L_x_10681:
[----:B------:R-:W-:Y:S01]  /*19020*/  IMAD R3, R25, 0x8, R5 ;  /* 0x0000000819037824 */ /* 0x000fe200078e0205 */
[----:B------:R-:W-:Y:S02]  /*19030*/  SHF.L.U32 R2, R27, 0x1f, RZ ;  /* 0x0000001f1b027819 */ /* 0x000fe400000006ff */
[----:B------:R-:W-:Y:S02]  /*19040*/  IADD3 R25, R25, 0x1, RZ ;  /* 0x0000000119197810 */ /* 0x000fe40007ffe0ff */
[----:B------:R-:W0:Y:S02]  /*19050*/  SYNCS.PHASECHK.TRANS64.TRYWAIT P1, [R3+URZ+0x32440], R2 ;  /* 0x03244002030075a7 */ /* 0x000e24000802017f */
[----:B------:R-:W-:-:S04]  /*19060*/  ISETP.NE.AND P2, PT, R25, 0x2, PT ;  /* 0x000000021900780c */ /* 0x000fc80003f45270 */
[----:B------:R-:W-:Y:S01]  /*19070*/  SEL R0, RZ, 0x1, P2 ;  /* 0x00000001ff007807 */ /* 0x000fe20001000000 */
[----:B0-----:R-:W-:Y:S08]  /*19080*/  @!P1 BRA `(.L_x_10682) ;  /* 0x0000005800d89947 */ /* 0x001ff00003800000 */
.L_x_10889:
[----:B------:R-:W-:Y:S02]  /*19090*/  SEL R25, R25, RZ, P2 ;  /* 0x000000ff19197207 */ /* 0x000fe40001000000 */
[----:B------:R-:W-:Y:S01]  /*190a0*/  LOP3.LUT R0, R27, R0, RZ, 0x3c, !PT ;  /* 0x000000001b007212 */ /* 0x000fe200078e3cff */
[----:B------:R-:W-:Y:S06]  /*190b0*/  @!P0 BRA `(.L_x_10683) ;  /* 0x0000000000048947 */ /* 0x000fec0003800000 */
[----:B------:R-:W-:Y:S01]  /*190c0*/  BPT.TRAP 0x1 ;  /* 0x000000040000795c */ /* 0x000fe20000300000 */
.L_x_10683:
[----:B------:R-:W-:Y:S01]  /*190d0*/  IMAD R25, R25, 0x8, R5 ;  /* 0x0000000819197824 */ /* 0x000fe200078e0205 */
[----:B------:R-:W-:-:S04]  /*190e0*/  SHF.L.U32 R0, R0, 0x1f, RZ ;  /* 0x0000001f00007819 */ /* 0x000fc800000006ff */
[----:B------:R-:W1:Y:S02]  /*190f0*/  SYNCS.PHASECHK.TRANS64.TRYWAIT P1, [R25+URZ+0x32440], R0 ;  /* 0x03244000190075a7 */ /* 0x000e64000802017f */
[----:B-1----:R-:W-:Y:S05]  /*19100*/  @!P1 BRA `(.L_x_10684) ;  /* 0x0000005800cc9947 */ /* 0x002fea0003800000 */
.L_x_10890:
[----:B------:R-:W-:Y:S05]  /*19110*/  @!P0 BRA `(.L_x_10685) ;  /* 0x0000000000048947 */ /* 0x000fea0003800000 */
[----:B------:R-:W-:Y:S01]  /*19120*/  BPT.TRAP 0x1 ;  /* 0x000000040000795c */ /* 0x000fe20000300000 */
.L_x_10685:
[----:B------:R-:W5:Y:S02]  /*19130*/  SYNCS.PHASECHK.TRANS64.TRYWAIT P1, [R3+URZ+0x32460], R2 ;  /* 0x03246002030075a7 */ /* 0x000f64000802017f */
[----:B-----5:R-:W-:Y:S05]  /*19140*/  @!P1 BRA `(.L_x_10686) ;  /* 0x0000005800d09947 */ /* 0x020fea0003800000 */
.L_x_10891:
[----:B------:R-:W-:Y:S05]  /*19150*/  @!P0 BRA `(.L_x_10687) ;  /* 0x0000000000048947 */ /* 0x000fea0003800000 */
[----:B------:R-:W-:Y:S01]  /*19160*/  BPT.TRAP 0x1 ;  /* 0x000000040000795c */ /* 0x000fe20000300000 */
.L_x_10687:
[----:B------:R0:W0:Y:S02]  /*19170*/  SYNCS.PHASECHK.TRANS64.TRYWAIT P0, [R25+URZ+0x32460], R0 ;  /* 0x03246000190075a7 */ /* 0x000024000800017f */
[----:B0-----:R-:W-:Y:S05]  /*19180*/  @!P0 NANOSLEEP.SYNCS 0x989680 ;  /* 0x009896800000895d */ /* 0x001fea0003900000 */
[----:B------:R-:W0:Y:S02]  /*19190*/  @!P0 SYNCS.PHASECHK.TRANS64 P0, [R25+URZ+0x32460], R0 ;  /* 0x03246000190085a7 */ /* 0x000e24000800007f */
[----:B0-----:R-:W-:Y:S05]  /*191a0*/  @!P0 BRA `(.L_x_10687) ;  /* 0xfffffffc00f08947 */ /* 0x001fea000383ffff */
.L_x_10418:
[----:B------:R-:W-:Y:S05]  /*191b0*/  BSYNC B9 ;  /* 0x0000000000097941 */ /* 0x000fea0003800000 */
.L_x_10415:
[----:B------:R-:W-:Y:S05]  /*191c0*/  EXIT ;  /* 0x000000000000794d */ /* 0x000fea0003800000 */
.L_x_10436:
[----:B0-----:R0:W1:Y:S02]  /*191d0*/  SYNCS.PHASECHK.TRANS64.TRYWAIT P5, [R4+URZ+0x32490], R101 ;  /* 0x03249065040075a7 */ /* 0x00106400080a017f */
[----:B-1----:R-:W-:Y:S05]  /*191e0*/  @!P5 NANOSLEEP.SYNCS 0x989680 ;  /* 0x009896800000d95d */ /* 0x002fea0003900000 */
[----:B------:R-:W1:Y:S02]  /*191f0*/  @!P5 SYNCS.PHASECHK.TRANS64 P5, [R4+URZ+0x32490], R101 ;  /* 0x032490650400d5a7 */ /* 0x000e6400080a007f */
[----:B-1----:R-:W-:Y:S05]  /*19200*/  @!P5 BRA `(.L_x_10436) ;  /* 0xfffffffc00f0d947 */ /* 0x002fea000383ffff */
[----:B------:R-:W-:Y:S05]  /*19210*/  BRA `(.L_x_10688) ;  /* 0xfffffe9800787947 */ /* 0x000fea000383ffff */
.L_x_10437:
        /* <DEDUP_REMOVED lines=8> */
.L_x_10690:
[----:B------:R-:W-:Y:S05]  /*192a0*/  BSYNC B1 ;  /* 0x0000000000017941 */ /* 0x000fea0003800000 */
.L_x_10689:
        /* <DEDUP_REMOVED lines=8> */
.L_x_10691:
[----:B------:R-:W-:Y:S01]  /*19330*/  IMAD.MOV.U32 R95, RZ, RZ, R14 ;  /* 0x000000ffff5f7224 */ /* 0x000fe200078e000e */
[----:B------:R-:W-:Y:S06]  /*19340*/  BRA `(.L_x_10692) ;  /* 0xfffffe9800407947 */ /* 0x000fec000383ffff */
.L_x_10446:
[----:B------:R-:W-:Y:S01]  /*19350*/  BSSY B1, `(.L_x_10693) ;  /* 0x0000008000017945 */ /* 0x000fe20003800000 */
[----:B0---4-:R-:W-:Y:S01]  /*19360*/  MOV R13, R103 ;  /* 0x00000067000d7202 */ /* 0x011fe20000000f00 */
[----:B------:R-:W-:Y:S02]  /*19370*/  IMAD.MOV.U32 R12, RZ, RZ, 0x1 ;  /* 0x00000001ff0c7424 */ /* 0x000fe400078e00ff */
[----:B------:R-:W-:Y:S02]  /*19380*/  IMAD.MOV.U32 R11, RZ, RZ, 0x1c1f ;  /* 0x00001c1fff0b7424 */ /* 0x000fe400078e00ff */
[----:B------:R-:W-:-:S07]  /*19390*/  IMAD.MOV.U32 R15, RZ, RZ, -0x1 ;  /* 0xffffffffff0f7424 */ /* 0x000fce00078e00ff */
[----:B-123--:R-:W-:Y:S05]  /*193a0*/  WARPSYNC.COLLECTIVE R15, `(.L_x_10694) ;  /* 0x000000000f087348 */ /* 0x00efea0003c00000 */
[----:B------:R0:W4:Y:S02]  /*193b0*/  SHFL.IDX P6, R14, R13, R12, R11 ;  /* 0x0000000c0d0e7389 */ /* 0x00012400000c000b */
[----:B01234-:R-:W-:Y:S01]  /*193c0*/  ENDCOLLECTIVE ;  /* 0x000000000000791b */ /* 0x01ffe20003800000 */
.L_x_10694:
[----:B------:R-:W-:Y:S05]  /*193d0*/  BSYNC B1 ;  /* 0x0000000000017941 */ /* 0x000fea0003800000 */
.L_x_10693:
        /* <DEDUP_REMOVED lines=8> */
.L_x_10695:
[----:B------:R-:W-:Y:S01]  /*19460*/  IMAD.MOV.U32 R47, RZ, RZ, R14 ;  /* 0x000000ffff2f7224 */ /* 0x000fe200078e000e */
[----:B------:R-:W-:Y:S06]  /*19470*/  BRA `(.L_x_10696) ;  /* 0xfffffe9c00a47947 */ /* 0x000fec000383ffff */
.L_x_10456:
[----:B-1----:R1:W2:Y:S02]  /*19480*/  SYNCS.PHASECHK.TRANS64.TRYWAIT P4, [R4+URZ+0x32490], R101 ;  /* 0x03249065040075a7 */ /* 0x0022a4000808017f */
[----:B--2---:R-:W-:Y:S05]  /*19490*/  @!P4 NANOSLEEP.SYNCS 0x989680 ;  /* 0x009896800000c95d */ /* 0x004fea0003900000 */
[----:B------:R-:W2:Y:S02]  /*194a0*/  @!P4 SYNCS.PHASECHK.TRANS64 P4, [R4+URZ+0x32490], R101 ;  /* 0x032490650400c5a7 */ /* 0x000ea4000808007f */
[----:B--2---:R-:W-:Y:S05]  /*194b0*/  @!P4 BRA `(.L_x_10456) ;  /* 0xfffffffc00f0c947 */ /* 0x004fea000383ffff */
[----:B------:R-:W-:Y:S05]  /*194c0*/  BRA `(.L_x_10697) ;  /* 0xfffffea800587947 */ /* 0x000fea000383ffff */
.L_x_10457:
        /* <DEDUP_REMOVED lines=8> */
.L_x_10699:
[----:B------:R-:W-:Y:S05]  /*19550*/  BSYNC B1 ;  /* 0x0000000000017941 */ /* 0x000fea0003800000 */
.L_x_10698:
        /* <DEDUP_REMOVED lines=8> */
.L_x_10700:
[----:B------:R-:W-:Y:S01]  /*195e0*/  IMAD.MOV.U32 R94, RZ, RZ, R14 ;  /* 0x000000ffff5e7224 */ /* 0x000fe200078e000e */
[----:B------:R-:W-:Y:S06]  /*195f0*/  BRA `(.L_x_10701) ;  /* 0xfffffea800247947 */ /* 0x000fec000383ffff */
.L_x_10462:
[----:B------:R-:W-:Y:S01]  /*19600*/  BSSY B1, `(.L_x_10702) ;  /* 0x0000008000017945 */ /* 0x000fe20003800000 */
[----:B----4-:R-:W-:Y:S02]  /*19610*/  IMAD.MOV.U32 R13, RZ, RZ, R103 ;  /* 0x000000ffff0d7224 */ /* 0x010fe400078e0067 */
[----:B------:R-:W-:Y:S02]  /*19620*/  IMAD.MOV.U32 R12, RZ, RZ, 0x1 ;  /* 0x00000001ff0c7424 */ /* 0x000fe400078e00ff */
[----:B------:R-:W-:Y:S02]  /*19630*/  IMAD.MOV.U32 R11, RZ, RZ, 0x1c1f ;  /* 0x00001c1fff0b7424 */ /* 0x000fe400078e00ff */
[----:B------:R-:W-:-:S07]  /*19640*/  IMAD.MOV.U32 R15, RZ, RZ, -0x1 ;  /* 0xffffffffff0f7424 */ /* 0x000fce00078e00ff */
[----:B0123--:R-:W-:Y:S05]  /*19650*/  WARPSYNC.COLLECTIVE R15, `(.L_x_10703) ;  /* 0x000000000f087348 */ /* 0x00ffea0003c00000 */
[----:B------:R4:W0:Y:S02]  /*19660*/  SHFL.IDX P6, R14, R13, R12, R11 ;  /* 0x0000000c0d0e7389 */ /* 0x00082400000c000b */
[----:B01234-:R-:W-:Y:S01]  /*19670*/  ENDCOLLECTIVE ;  /* 0x000000000000791b */ /* 0x01ffe20003800000 */
.L_x_10703:
[----:B------:R-:W-:Y:S05]  /*19680*/  BSYNC B1 ;  /* 0x0000000000017941 */ /* 0x000fea0003800000 */
.L_x_10702:
        /* <DEDUP_REMOVED lines=8> */
.L_x_10704:
[----:B------:R-:W-:Y:S01]  /*19710*/  IMAD.MOV.U32 R102, RZ, RZ, R14 ;  /* 0x000000ffff667224 */ /* 0x000fe200078e000e */
[----:B------:R-:W-:Y:S06]  /*19720*/  BRA `(.L_x_10705) ;  /* 0xfffffeac00bc7947 */ /* 0x000fec000383ffff */
.L_x_10467:
[----:B0-----:R0:W1:Y:S02]  /*19730*/  SYNCS.PHASECHK.TRANS64.TRYWAIT P2, [R4+URZ+0x32490], R101 ;  /* 0x03249065040075a7 */ /* 0x001064000804017f */
[----:B-1----:R-:W-:Y:S05]  /*19740*/  @!P2 NANOSLEEP.SYNCS 0x989680 ;  /* 0x009896800000a95d */ /* 0x002fea0003900000 */
[----:B------:R-:W1:Y:S02]  /*19750*/  @!P2 SYNCS.PHASECHK.TRANS64 P2, [R4+URZ+0x32490], R101 ;  /* 0x032490650400a5a7 */ /* 0x000e64000804007f */
[----:B-1----:R-:W-:Y:S05]  /*19760*/  @!P2 BRA `(.L_x_10467) ;  /* 0xfffffffc00f0a947 */ /* 0x002fea000383ffff */
[----:B------:R-:W-:Y:S05]  /*19770*/  BRA `(.L_x_10706) ;  /* 0xfffffeb400b87947 */ /* 0x000fea000383ffff */
.L_x_10468:
        /* <DEDUP_REMOVED lines=8> */
.L_x_10708:
[----:B------:R-:W-:Y:S05]  /*19800*/  BSYNC B1 ;  /* 0x0000000000017941 */ /* 0x000fea0003800000 */
.L_x_10707:
        /* <DEDUP_REMOVED lines=8> */
.L_x_10709:
[----:B------:R-:W-:Y:S05]  /*19890*/  BRA `(.L_x_10710) ;  /* 0xfffffeb400e07947 */ /* 0x000fea000383ffff */
.L_x_10471:
        /* <DEDUP_REMOVED lines=8> */
.L_x_10712:
[----:B------:R-:W-:Y:S05]  /*19920*/  BSYNC B1 ;  /* 0x0000000000017941 */ /* 0x000fea0003800000 */
.L_x_10711:
        /* <DEDUP_REMOVED lines=8> */
.L_x_10713:
[----:B------:R-:W-:Y:S05]  /*199b0*/  BRA `(.L_x_10714) ;  /* 0xfffffeb400e07947 */ /* 0x000fea000383ffff */
.L_x_10475:
[----:B------:R0:W0:Y:S02]  /*199c0*/  SYNCS.PHASECHK.TRANS64.TRYWAIT P3, [R4+URZ+0x324b0], R101 ;  /* 0x0324b065040075a7 */ /* 0x000024000806017f */
[----:B0-----:R-:W-:Y:S05]  /*199d0*/  @!P3 NANOSLEEP.SYNCS 0x989680 ;  /* 0x009896800000b95d */ /* 0x001fea0003900000 */
[----:B------:R-:W0:Y:S02]  /*199e0*/  @!P3 SYNCS.PHASECHK.TRANS64 P3, [R4+URZ+0x324b0], R101 ;  /* 0x0324b0650400b5a7 */ /* 0x000e24000806007f */
[----:B0-----:R-:W-:Y:S05]  /*199f0*/  @!P3 BRA `(.L_x_10475) ;  /* 0xfffffffc00f0b947 */ /* 0x001fea000383ffff */
[----:B------:R-:W-:Y:S05]  /*19a00*/  BRA `(.L_x_10715) ;  /* 0xfffffeb800547947 */ /* 0x000fea000383ffff */
.L_x_10483:
[----:B------:R-:W0:Y:S01]  /*19a10*/  S2R R8, SR_TID.X ;  /* 0x0000000000087919 */ /* 0x000e220000002100 */
[----:B------:R-:W-:Y:S01]  /*19a20*/  BSSY B0, `(.L_x_10716) ;  /* 0x000000c000007945 */ /* 0x000fe20003800000 */
[----:B------:R-:W-:Y:S02]  /*19a30*/  IMAD.MOV.U32 R12, RZ, RZ, RZ ;  /* 0x000000ffff0c7224 */ /* 0x000fe400078e00ff */
[----:B------:R-:W-:Y:S02]  /*19a40*/  IMAD.MOV.U32 R11, RZ, RZ, 0x1f ;  /* 0x0000001fff0b7424 */ /* 0x000fe400078e00ff */
[----:B------:R-:W-:Y:S01]  /*19a50*/  IMAD.MOV.U32 R15, RZ, RZ, -0x1 ;  /* 0xffffffffff0f7424 */ /* 0x000fe200078e00ff */
[----:B0-----:R-:W-:-:S04]  /*19a60*/  IADD3 R9, R8, -0x80, RZ ;  /* 0xffffff8008097810 */ /* 0x001fc80007ffe0ff */
[----:B------:R-:W-:-:S04]  /*19a70*/  SHF.R.S32.HI R8, RZ, 0x1f, R9 ;  /* 0x0000001fff087819 */ /* 0x000fc80000011409 */
[----:B------:R-:W-:-:S04]  /*19a80*/  LEA.HI R8, R8, R9, RZ, 0x7 ;  /* 0x0000000908087211 */ /* 0x000fc800078f38ff */
[----:B------:R-:W-:-:S05]  /*19a90*/  SHF.R.S32.HI R8, RZ, 0x7, R8 ;  /* 0x00000007ff087819 */ /* 0x000fca0000011408 */
[----:B------:R-:W-:-:S07]  /*19aa0*/  IMAD.MOV.U32 R13, RZ, RZ, R8 ;  /* 0x000000ffff0d7224 */ /* 0x000fce00078e0008 */
[----:B--2345:R-:W-:Y:S05]  /*19ab0*/  WARPSYNC.COLLECTIVE R15, `(.L_x_10717) ;  /* 0x000000000f087348 */ /* 0x03cfea0003c00000 */
[----:B------:R0:W1:Y:S02]  /*19ac0*/  SHFL.IDX P6, R14, R13, R12, R11 ;  /* 0x0000000c0d0e7389 */ /* 0x00006400000c000b */
[----:B012345:R-:W-:Y:S01]  /*19ad0*/  ENDCOLLECTIVE ;  /* 0x000000000000791b */ /* 0x03ffe20003800000 */
.L_x_10717:
[----:B------:R-:W-:Y:S05]  /*19ae0*/  BSYNC B0 ;  /* 0x0000000000007941 */ /* 0x000fea0003800000 */
.L_x_10716:
[----:B------:R-:W-:Y:S05]  /*19af0*/  BRA `(.L_x_10718) ;  /* 0xfffffec400a87947 */ /* 0x000fea000383ffff */
.L_x_10495:
[----:B------:R-:W-:Y:S01]  /*19b00*/  BSSY B1, `(.L_x_10719) ;  /* 0x0000008000017945 */ /* 0x000fe20003800000 */
[----:B------:R-:W-:Y:S01]  /*19b10*/  IMAD.MOV.U32 R13, RZ, RZ, R25 ;  /* 0x000000ffff0d7224 */ /* 0x000fe200078e0019 */
[----:B------:R-:W-:Y:S01]  /*19b20*/  MOV R12, RZ ;  /* 0x000000ff000c7202 */ /* 0x000fe20000000f00 */
[----:B------:R-:W-:Y:S02]  /*19b30*/  IMAD.MOV.U32 R11, RZ, RZ, 0x1c1f ;  /* 0x00001c1fff0b7424 */ /* 0x000fe400078e00ff */
[----:B------:R-:W-:-:S07]  /*19b40*/  IMAD.MOV.U32 R15, RZ, RZ, -0x1 ;  /* 0xffffffffff0f7424 */ /* 0x000fce00078e00ff */
[----:B--234-:R-:W-:Y:S05]  /*19b50*/  WARPSYNC.COLLECTIVE R15, `(.L_x_10720) ;  /* 0x000000000f087348 */ /* 0x01cfea0003c00000 */
[----:B------:R0:W1:Y:S02]  /*19b60*/  SHFL.IDX P6, R14, R13, R12, R11 ;  /* 0x0000000c0d0e7389 */ /* 0x00006400000c000b */
[----:B01234-:R-:W-:Y:S01]  /*19b70*/  ENDCOLLECTIVE ;  /* 0x000000000000791b */ /* 0x01ffe20003800000 */
.L_x_10720:
[----:B------:R-:W-:Y:S05]  /*19b80*/  BSYNC B1 ;  /* 0x0000000000017941 */ /* 0x000fea0003800000 */
.L_x_10719:
        /* <DEDUP_REMOVED lines=8> */
.L_x_10721:
[----:B------:R-:W-:Y:S02]  /*19c10*/  IMAD.MOV.U32 R13, RZ, RZ, R27 ;  /* 0x000000ffff0d7224 */ /* 0x000fe400078e001b */
[----:B------:R-:W-:-:S07]  /*19c20*/  IMAD.MOV.U32 R0, RZ, RZ, R14 ;  /* 0x000000ffff007224 */ /* 0x000fce00078e000e */
[----:B------:R-:W-:Y:S05]  /*19c30*/  WARPSYNC.COLLECTIVE R15, `(.L_x_10722) ;  /* 0x000000000f087348 */ /* 0x000fea0003c00000 */
[----:B------:R0:W1:Y:S02]  /*19c40*/  SHFL.IDX P6, R14, R13, R12, R11 ;  /* 0x0000000c0d0e7389 */ /* 0x00006400000c000b */
[----:B01----:R-:W-:Y:S01]  /*19c50*/  ENDCOLLECTIVE ;  /* 0x000000000000791b */ /* 0x003fe20003800000 */
.L_x_10722:
[----:B------:R-:W-:Y:S02]  /*19c60*/  IMAD.MOV.U32 R13, RZ, RZ, R26 ;  /* 0x000000ffff0d7224 */ /* 0x000fe400078e001a */
[----:B------:R-:W-:-:S07]  /*19c70*/  IMAD.MOV.U32 R5, RZ, RZ, R14 ;  /* 0x000000ffff057224 */ /* 0x000fce00078e000e */
[----:B------:R-:W-:Y:S05]  /*19c80*/  WARPSYNC.COLLECTIVE R15, `(.L_x_10723) ;  /* 0x000000000f087348 */ /* 0x000fea0003c00000 */
[----:B------:R0:W1:Y:S02]  /*19c90*/  SHFL.IDX P6, R14, R13, R12, R11 ;  /* 0x0000000c0d0e7389 */ /* 0x00006400000c000b */
[----:B01----:R-:W-:Y:S01]  /*19ca0*/  ENDCOLLECTIVE ;  /* 0x000000000000791b */ /* 0x003fe20003800000 */
.L_x_10723:
[----:B------:R-:W-:Y:S05]  /*19cb0*/  BRA `(.L_x_10724) ;  /* 0xfffffec800a47947 */ /* 0x000fea000383ffff */
.L_x_10499:
[----:B0-----:R0:W1:Y:S02]  /*19cc0*/  SYNCS.PHASECHK.TRANS64.TRYWAIT P0, [R19+URZ+0x32400], R14 ;  /* 0x0324000e130075a7 */ /* 0x001064000800017f */
[----:B-1----:R-:W-:Y:S05]  /*19cd0*/  @!P0 NANOSLEEP.SYNCS 0x989680 ;  /* 0x009896800000895d */ /* 0x002fea0003900000 */
[----:B------:R-:W1:Y:S02]  /*19ce0*/  @!P0 SYNCS.PHASECHK.TRANS64 P0, [R19+URZ+0x32400], R14 ;  /* 0x0324000e130085a7 */ /* 0x000e64000800007f */
[----:B-1----:R-:W-:Y:S05]  /*19cf0*/  @!P0 BRA `(.L_x_10499) ;  /* 0xfffffffc00f08947 */ /* 0x002fea000383ffff */
[----:B------:R-:W-:Y:S05]  /*19d00*/  BRA `(.L_x_10725) ;  /* 0xfffffecc00d87947 */ /* 0x000fea000383ffff */
.L_x_10507:
[----:B------:R-:W-:Y:S01]  /*19d10*/  BSSY B1, `(.L_x_10726) ;  /* 0x0000008000017945 */ /* 0x000fe20003800000 */
[----:B------:R-:W-:Y:S01]  /*19d20*/  MOV R13, R25 ;  /* 0x00000019000d7202 */ /* 0x000fe20000000f00 */
[----:B------:R-:W-:Y:S02]  /*19d30*/  IMAD.MOV.U32 R12, RZ, RZ, RZ ;  /* 0x000000ffff0c7224 */ /* 0x000fe400078e00ff */
[----:B------:R-:W-:Y:S02]  /*19d40*/  IMAD.MOV.U32 R11, RZ, RZ, 0x1c1f ;  /* 0x00001c1fff0b7424 */ /* 0x000fe400078e00ff */
[----:B------:R-:W-:-:S07]  /*19d50*/  IMAD.MOV.U32 R15, RZ, RZ, -0x1 ;  /* 0xffffffffff0f7424 */ /* 0x000fce00078e00ff */
[----:B--234-:R-:W-:Y:S05]  /*19d60*/  WARPSYNC.COLLECTIVE R15, `(.L_x_10727) ;  /* 0x000000000f087348 */ /* 0x01cfea0003c00000 */
[----:B------:R0:W1:Y:S02]  /*19d70*/  SHFL.IDX P6, R14, R13, R12, R11 ;  /* 0x0000000c0d0e7389 */ /* 0x00006400000c000b */
[----:B01234-:R-:W-:Y:S01]  /*19d80*/  ENDCOLLECTIVE ;  /* 0x000000000000791b */ /* 0x01ffe20003800000 */
.L_x_10727:
[----:B------:R-:W-:Y:S05]  /*19d90*/  BSYNC B1 ;  /* 0x0000000000017941 */ /* 0x000fea0003800000 */
.L_x_10726:
        /* <DEDUP_REMOVED lines=8> */
.L_x_10728:
[----:B------:R-:W-:Y:S02]  /*19e20*/  IMAD.MOV.U32 R13, RZ, RZ, R27 ;  /* 0x000000ffff0d7224 */ /* 0x000fe400078e001b */
[----:B------:R-:W-:-:S07]  /*19e30*/  IMAD.MOV.U32 R3, RZ, RZ, R14 ;  /* 0x000000ffff037224 */ /* 0x000fce00078e000e */
[----:B------:R-:W-:Y:S05]  /*19e40*/  WARPSYNC.COLLECTIVE R15, `(.L_x_10729) ;  /* 0x000000000f087348 */ /* 0x000fea0003c00000 */
[----:B------:R0:W1:Y:S02]  /*19e50*/  SHFL.IDX P6, R14, R13, R12, R11 ;  /* 0x0000000c0d0e7389 */ /* 0x00006400000c000b */
[----:B01----:R-:W-:Y:S01]  /*19e60*/  ENDCOLLECTIVE ;  /* 0x000000000000791b */ /* 0x003fe20003800000 */
.L_x_10729:
[----:B------:R-:W-:Y:S01]  /*19e70*/  MOV R13, R26 ;  /* 0x0000001a000d7202 */ /* 0x000fe20000000f00 */
[----:B------:R-:W-:-:S07]  /*19e80*/  IMAD.MOV.U32 R4, RZ, RZ, R14 ;  /* 0x000000ffff047224 */ /* 0x000fce00078e000e */
[----:B------:R-:W-:Y:S05]  /*19e90*/  WARPSYNC.COLLECTIVE R15, `(.L_x_10730) ;  /* 0x000000000f087348 */ /* 0x000fea0003c00000 */
[----:B------:R0:W1:Y:S02]  /*19ea0*/  SHFL.IDX P6, R14, R13, R12, R11 ;  /* 0x0000000c0d0e7389 */ /* 0x00006400000c000b */
[----:B01----:R-:W-:Y:S01]  /*19eb0*/  ENDCOLLECTIVE ;  /* 0x000000000000791b */ /* 0x003fe20003800000 */
.L_x_10730:
[----:B------:R-:W-:Y:S05]  /*19ec0*/  BRA `(.L_x_10731) ;  /* 0xfffffed8003c7947 */ /* 0x000fea000383ffff */
.L_x_10511:
[----:B0-----:R0:W1:Y:S02]  /*19ed0*/  SYNCS.PHASECHK.TRANS64.TRYWAIT P1, [R19+URZ+0x32400], R20 ;  /* 0x03240014130075a7 */ /* 0x001064000802017f */
[----:B-1----:R-:W-:Y:S05]  /*19ee0*/  @!P1 NANOSLEEP.SYNCS 0x989680 ;  /* 0x009896800000995d */ /* 0x002fea0003900000 */
[----:B------:R-:W1:Y:S02]  /*19ef0*/  @!P1 SYNCS.PHASECHK.TRANS64 P1, [R19+URZ+0x32400], R20 ;  /* 0x03240014130095a7 */ /* 0x000e64000802007f */
[----:B-1----:R-:W-:Y:S05]  /*19f00*/  @!P1 BRA `(.L_x_10511) ;  /* 0xfffffffc00f09947 */ /* 0x002fea000383ffff */
[----:B------:R-:W-:Y:S05]  /*19f10*/  BRA `(.L_x_10732) ;  /* 0xfffffedc00207947 */ /* 0x000fea000383ffff */
.L_x_10517:
[----:B--2---:R2:W0:Y:S02]  /*19f20*/  SYNCS.PHASECHK.TRANS64.TRYWAIT P1, [R3+URZ+0x32430], R6 ;  /* 0x03243006030075a7 */ /* 0x004424000802017f */
[----:B0-----:R-:W-:Y:S05]  /*19f30*/  @!P1 NANOSLEEP.SYNCS 0x989680 ;  /* 0x009896800000995d */ /* 0x001fea0003900000 */
[----:B------:R-:W0:Y:S02]  /*19f40*/  @!P1 SYNCS.PHASECHK.TRANS64 P1, [R3+URZ+0x32430], R6 ;  /* 0x03243006030095a7 */ /* 0x000e24000802007f */
[----:B0-----:R-:W-:Y:S05]  /*19f50*/  @!P1 BRA `(.L_x_10517) ;  /* 0xfffffffc00f09947 */ /* 0x001fea000383ffff */
[----:B------:R-:W-:Y:S05]  /*19f60*/  BRA `(.L_x_10516) ;  /* 0xfffffee800647947 */ /* 0x000fea000383ffff */
.L_x_10519:
[----:B---3--:R3:W4:Y:S02]  /*19f70*/  SYNCS.PHASECHK.TRANS64.TRYWAIT P1, [R19+URZ+0x32410], R12 ;  /* 0x0324100c130075a7 */ /* 0x008724000802017f */
[----:B----4-:R-:W-:Y:S05]  /*19f80*/  @!P1 NANOSLEEP.SYNCS 0x989680 ;  /* 0x009896800000995d */ /* 0x010fea0003900000 */
[----:B------:R-:W4:Y:S02]  /*19f90*/  @!P1 SYNCS.PHASECHK.TRANS64 P1, [R19+URZ+0x32410], R12 ;  /* 0x0324100c130095a7 */ /* 0x000f24000802007f */
[----:B----4-:R-:W-:Y:S05]  /*19fa0*/  @!P1 BRA `(.L_x_10519) ;  /* 0xfffffffc00f09947 */ /* 0x010fea000383ffff */
[----:B------:R-:W-:Y:S05]  /*19fb0*/  BRA `(.L_x_10733) ;  /* 0xfffffeec00507947 */ /* 0x000fea000383ffff */
.L_x_10523:
[----:B------:R0:W0:Y:S02]  /*19fc0*/  SYNCS.PHASECHK.TRANS64.TRYWAIT P1, [R3+URZ+0x32450], R6 ;  /* 0x03245006030075a7 */ /* 0x000024000802017f */
[----:B0-----:R-:W-:Y:S05]  /*19fd0*/  @!P1 NANOSLEEP.SYNCS 0x989680 ;  /* 0x009896800000995d */ /* 0x001fea0003900000 */
[----:B------:R-:W0:Y:S02]  /*19fe0*/  @!P1 SYNCS.PHASECHK.TRANS64 P1, [R3+URZ+0x32450], R6 ;  /* 0x03245006030095a7 */ /* 0x000e24000802007f */
[----:B0-----:R-:W-:Y:S05]  /*19ff0*/  @!P1 BRA `(.L_x_10523) ;  /* 0xfffffffc00f09947 */ /* 0x001fea000383ffff */
[----:B------:R-:W-:Y:S05]  /*1a000*/  BRA `(.L_x_10522) ;  /* 0xfffffeec00607947 */ /* 0x000fea000383ffff */
.L_x_10530:
[----:B-1----:R1:W2:Y:S02]  /*1a010*/  SYNCS.PHASECHK.TRANS64.TRYWAIT P2, [R3+URZ+0x32430], R0 ;  /* 0x03243000030075a7 */ /* 0x0022a4000804017f */
[----:B--2---:R-:W-:Y:S05]  /*1a020*/  @!P2 NANOSLEEP.SYNCS 0x989680 ;  /* 0x009896800000a95d */ /* 0x004fea0003900000 */
[----:B------:R-:W2:Y:S02]  /*1a030*/  @!P2 SYNCS.PHASECHK.TRANS64 P2, [R3+URZ+0x32430], R0 ;  /* 0x032430000300a5a7 */ /* 0x000ea4000804007f */
[----:B--2---:R-:W-:Y:S05]  /*1a040*/  @!P2 BRA `(.L_x_10530) ;  /* 0xfffffffc00f0a947 */ /* 0x004fea000383ffff */
[----:B------:R-:W-:Y:S05]  /*1a050*/  BRA `(.L_x_10529) ;  /* 0xffffff1400d87947 */ /* 0x000fea000383ffff */
.L_x_10534:
[----:B---3--:R3:W4:Y:S02]  /*1a060*/  SYNCS.PHASECHK.TRANS64.TRYWAIT P2, [R3+URZ+0x32450], R0 ;  /* 0x03245000030075a7 */ /* 0x008724000804017f */
[----:B----4-:R-:W-:Y:S05]  /*1a070*/  @!P2 NANOSLEEP.SYNCS 0x989680 ;  /* 0x009896800000a95d */ /* 0x010fea0003900000 */
[----:B------:R-:W4:Y:S02]  /*1a080*/  @!P2 SYNCS.PHASECHK.TRANS64 P2, [R3+URZ+0x32450], R0 ;  /* 0x032450000300a5a7 */ /* 0x000f24000804007f */
[----:B----4-:R-:W-:Y:S05]  /*1a090*/  @!P2 BRA `(.L_x_10534) ;  /* 0xfffffffc00f0a947 */ /* 0x010fea000383ffff */
[----:B------:R-:W-:Y:S05]  /*1a0a0*/  BRA `(.L_x_10533) ;  /* 0xffffff1800807947 */ /* 0x000fea000383ffff */
.L_x_10551:
[----:B------:R-:W-:Y:S02]  /*1a0b0*/  IMAD.MOV.U32 R13, RZ, RZ, R4 ;  /* 0x000000ffff0d7224 */ /* 0x000fe400078e0004 */
[----:B------:R-:W-:Y:S02]  /*1a0c0*/  IMAD.MOV.U32 R12, RZ, RZ, RZ ;  /* 0x000000ffff0c7224 */ /* 0x000fe400078e00ff */
[----:B------:R-:W-:Y:S02]  /*1a0d0*/  IMAD.MOV.U32 R11, RZ, RZ, 0x181f ;  /* 0x0000181fff0b7424 */ /* 0x000fe400078e00ff */
[----:B------:R-:W-:-:S07]  /*1a0e0*/  IMAD.MOV.U32 R15, RZ, RZ, -0x1 ;  /* 0xffffffffff0f7424 */ /* 0x000fce00078e00ff */
[----:B-1--4-:R-:W-:Y:S05]  /*1a0f0*/  WARPSYNC.COLLECTIVE R15, `(.L_x_10734) ;  /* 0x000000000f087348 */ /* 0x012fea0003c00000 */
[----:B------:R0:W2:Y:S02]  /*1a100*/  SHFL.IDX P6, R14, R13, R12, R11 ;  /* 0x0000000c0d0e7389 */ /* 0x0000a400000c000b */
[----:B012-4-:R-:W-:Y:S01]  /*1a110*/  ENDCOLLECTIVE ;  /* 0x000000000000791b */ /* 0x017fe20003800000 */
.L_x_10734:
[----:B------:R-:W-:Y:S01]  /*1a120*/  MOV R13, R3 ;  /* 0x00000003000d7202 */ /* 0x000fe20000000f00 */
[----:B------:R-:W-:-:S07]  /*1a130*/  IMAD.MOV.U32 R0, RZ, RZ, R14 ;  /* 0x000000ffff007224 */ /* 0x000fce00078e000e */
[----:B------:R-:W-:Y:S05]  /*1a140*/  WARPSYNC.COLLECTIVE R15, `(.L_x_10735) ;  /* 0x000000000f087348 */ /* 0x000fea0003c00000 */
[----:B------:R0:W1:Y:S02]  /*1a150*/  SHFL.IDX P6, R14, R13, R12, R11 ;  /* 0x0000000c0d0e7389 */ /* 0x00006400000c000b */
[----:B01----:R-:W-:Y:S01]  /*1a160*/  ENDCOLLECTIVE ;  /* 0x000000000000791b */ /* 0x003fe20003800000 */
.L_x_10735:
[----:B------:R-:W-:Y:S05]  /*1a170*/  BRA `(.L_x_10736) ;  /* 0xffffff7400c07947 */ /* 0x000fea000383ffff */
.L_x_10554:
[----:B------:R-:W-:Y:S01]  /*1a180*/  BSSY B1, `(.L_x_10737) ;  /* 0x0000008000017945 */ /* 0x000fe20003800000 */
[----:B--2---:R-:W-:Y:S02]  /*1a190*/  IMAD.MOV.U32 R13, RZ, RZ, R4 ;  /* 0x000000ffff0d7224 */ /* 0x004fe400078e0004 */
[----:B------:R-:W-:Y:S02]  /*1a1a0*/  IMAD.MOV.U32 R12, RZ, RZ, 0x1 ;  /* 0x00000001ff0c7424 */ /* 0x000fe400078e00ff */
[----:B------:R-:W-:Y:S02]  /*1a1b0*/  IMAD.MOV.U32 R11, RZ, RZ, 0x181f ;  /* 0x0000181fff0b7424 */ /* 0x000fe400078e00ff */
[----:B------:R-:W-:-:S07]  /*1a1c0*/  IMAD.MOV.U32 R15, RZ, RZ, -0x1 ;  /* 0xffffffffff0f7424 */ /* 0x000fce00078e00ff */
[----:B01-34-:R-:W-:Y:S05]  /*1a1d0*/  WARPSYNC.COLLECTIVE R15, `(.L_x_10738) ;  /* 0x000000000f087348 */ /* 0x01bfea0003c00000 */
[----:B---3--:R2:W3:Y:S02]  /*1a1e0*/  SHFL.IDX P6, R14, R13, R12, R11 ;  /* 0x0000000c0d0e7389 */ /* 0x0084e400000c000b */
[----:B01234-:R-:W-:Y:S01]  /*1a1f0*/  ENDCOLLECTIVE ;  /* 0x000000000000791b */ /* 0x01ffe20003800000 */
.L_x_10738:
[----:B------:R-:W-:Y:S05]  /*1a200*/  BSYNC B1 ;  /* 0x0000000000017941 */ /* 0x000fea0003800000 */
.L_x_10737:
        /* <DEDUP_REMOVED lines=8> */
.L_x_10739:
[----:B------:R-:W-:Y:S05]  /*1a290*/  BRA `(.L_x_10740) ;  /* 0xffffff7400e47947 */ /* 0x000fea000383ffff */
.L_x_10557:
[----:B------:R-:W-:Y:S01]  /*1a2a0*/  BSSY B1, `(.L_x_10741) ;  /* 0x0000008000017945 */ /* 0x000fe20003800000 */
[----:B0-----:R-:W-:Y:S01]  /*1a2b0*/  IMAD.MOV.U32 R13, RZ, RZ, R4 ;  /* 0x000000ffff0d7224 */ /* 0x001fe200078e0004 */
[----:B------:R-:W-:Y:S01]  /*1a2c0*/  MOV R11, 0x181f ;  /* 0x0000181f000b7802 */ /* 0x000fe20000000f00 */
[----:B------:R-:W-:Y:S02]  /*1a2d0*/  IMAD.MOV.U32 R12, RZ, RZ, 0x2 ;  /* 0x00000002ff0c7424 */ /* 0x000fe400078e00ff */
[----:B------:R-:W-:-:S07]  /*1a2e0*/  IMAD.MOV.U32 R15, RZ, RZ, -0x1 ;  /* 0xffffffffff0f7424 */ /* 0x000fce00078e00ff */
[----:B-1234-:R-:W-:Y:S05]  /*1a2f0*/  WARPSYNC.COLLECTIVE R15, `(.L_x_10742) ;  /* 0x000000000f087348 */ /* 0x01efea0003c00000 */
[----:B---3--:R0:W3:Y:S02]  /*1a300*/  SHFL.IDX P6, R14, R13, R12, R11 ;  /* 0x0000000c0d0e7389 */ /* 0x0080e400000c000b */
[----:B01234-:R-:W-:Y:S01]  /*1a310*/  ENDCOLLECTIVE ;  /* 0x000000000000791b */ /* 0x01ffe20003800000 */
.L_x_10742:
[----:B------:R-:W-:Y:S05]  /*1a320*/  BSYNC B1 ;  /* 0x0000000000017941 */ /* 0x000fea0003800000 */
.L_x_10741:
        /* <DEDUP_REMOVED lines=8> */
.L_x_10743:
[----:B------:R-:W-:Y:S05]  /*1a3b0*/  BRA `(.L_x_10744) ;  /* 0xffffff7800047947 */ /* 0x000fea000383ffff */
.L_x_10560:
[----:B------:R-:W-:Y:S01]  /*1a3c0*/  BSSY B1, `(.L_x_10745) ;  /* 0x0000008000017945 */ /* 0x000fe20003800000 */
[----:B0-----:R-:W-:Y:S02]  /*1a3d0*/  IMAD.MOV.U32 R13, RZ, RZ, R4 ;  /* 0x000000ffff0d7224 */ /* 0x001fe400078e0004 */
[----:B------:R-:W-:Y:S02]  /*1a3e0*/  IMAD.MOV.U32 R12, RZ, RZ, 0x3 ;  /* 0x00000003ff0c7424 */ /* 0x000fe400078e00ff */
[----:B------:R-:W-:Y:S02]  /*1a3f0*/  IMAD.MOV.U32 R11, RZ, RZ, 0x181f ;  /* 0x0000181fff0b7424 */ /* 0x000fe400078e00ff */
[----:B------:R-:W-:-:S07]  /*1a400*/  IMAD.MOV.U32 R15, RZ, RZ, -0x1 ;  /* 0xffffffffff0f7424 */ /* 0x000fce00078e00ff */
[----:B-1234-:R-:W-:Y:S05]  /*1a410*/  WARPSYNC.COLLECTIVE R15, `(.L_x_10746) ;  /* 0x000000000f087348 */ /* 0x01efea0003c00000 */
[----:B------:R0:W0:Y:S02]  /*1a420*/  SHFL.IDX P6, R14, R13, R12, R11 ;  /* 0x0000000c0d0e7389 */ /* 0x00002400000c000b */
[----:B01234-:R-:W-:Y:S01]  /*1a430*/  ENDCOLLECTIVE ;  /* 0x000000000000791b */ /* 0x01ffe20003800000 */
.L_x_10746:
[----:B------:R-:W-:Y:S05]  /*1a440*/  BSYNC B1 ;  /* 0x0000000000017941 */ /* 0x000fea0003800000 */
.L_x_10745:
        /* <DEDUP_REMOVED lines=8> */
.L_x_10747:
[----:B------:R-:W-:Y:S05]  /*1a4d0*/  BRA `(.L_x_10748) ;  /* 0xffffff7800247947 */ /* 0x000fea000383ffff */
.L_x_10577:
[----:B------:R-:W0:Y:S01]  /*1a4e0*/  S2R R8, SR_TID.X ;  /* 0x0000000000087919 */ /* 0x000e220000002100 */
[----:B------:R-:W-:Y:S01]  /*1a4f0*/  BSSY B1, `(.L_x_10749) ;  /* 0x000000a000017945 */ /* 0x000fe20003800000 */
[----:B------:R-:W-:Y:S01]  /*1a500*/  IMAD.MOV.U32 R12, RZ, RZ, RZ ;  /* 0x000000ffff0c7224 */ /* 0x000fe200078e00ff */
[----:B------:R-:W-:Y:S01]  /*1a510*/  MOV R11, 0x1f ;  /* 0x0000001f000b7802 */ /* 0x000fe20000000f00 */
[----:B------:R-:W-:Y:S01]  /*1a520*/  IMAD.MOV.U32 R15, RZ, RZ, -0x1 ;  /* 0xffffffffff0f7424 */ /* 0x000fe200078e00ff */
[----:B0-----:R-:W-:-:S04]  /*1a530*/  SHF.R.U32.HI R8, RZ, 0x5, R8 ;  /* 0x00000005ff087819 */ /* 0x001fc80000011608 */
[----:B------:R-:W-:-:S05]  /*1a540*/  LOP3.LUT R8, R8, 0x3, RZ, 0xc0, !PT ;  /* 0x0000000308087812 */ /* 0x000fca00078ec0ff */
[----:B------:R-:W-:-:S07]  /*1a550*/  IMAD.MOV.U32 R13, RZ, RZ, R8 ;  /* 0x000000ffff0d7224 */ /* 0x000fce00078e0008 */
[----:B------:R-:W-:Y:S05]  /*1a560*/  WARPSYNC.COLLECTIVE R15, `(.L_x_10750) ;  /* 0x000000000f087348 */ /* 0x000fea0003c00000 */
[----:B------:R0:W1:Y:S02]  /*1a570*/  SHFL.IDX P6, R14, R13, R12, R11 ;  /* 0x0000000c0d0e7389 */ /* 0x00006400000c000b */
[----:B01----:R-:W-:Y:S01]  /*1a580*/  ENDCOLLECTIVE ;  /* 0x000000000000791b */ /* 0x003fe20003800000 */
.L_x_10750:
[----:B------:R-:W-:Y:S05]  /*1a590*/  BSYNC B1 ;  /* 0x0000000000017941 */ /* 0x000fea0003800000 */
.L_x_10749:
[----:B------:R-:W-:Y:S05]  /*1a5a0*/  BRA `(.L_x_10751) ;  /* 0xffffff8800c87947 */ /* 0x000fea000383ffff */
.L_x_10579:
[----:B------:R-:W-:Y:S01]  /*1a5b0*/  BSSY B1, `(.L_x_10752) ;  /* 0x0000006000017945 */ /* 0x000fe20003800000 */
[----:B------:R-:W-:-:S07]  /*1a5c0*/  IMAD.MOV.U32 R15, RZ, RZ, -0x1 ;  /* 0xffffffffff0f7424 */ /* 0x000fce00078e00ff */
[----:B0-----:R-:W-:Y:S05]  /*1a5d0*/  WARPSYNC.COLLECTIVE R15, `(.L_x_10753) ;  /* 0x000000000f0c7348 */ /* 0x001fea0003c00000 */
[----:B------:R-:W-:Y:S02]  /*1a5e0*/  ELECT P6, UR62, PT ;  /* 0x00000000003e782f */ /* 0x000fe400038c0000 */
[----:B------:R-:W-:Y:S01]  /*1a5f0*/  MOV R14, UR62 ;  /* 0x0000003e000e7c02 */ /* 0x000fe20008000f00 */
[----:B0-----:R-:W-:Y:S10]  /*1a600*/  ENDCOLLECTIVE ;  /* 0x000000000000791b */ /* 0x001ff40003800000 */
.L_x_10753:
[----:B------:R-:W-:Y:S05]  /*1a610*/  BSYNC B1 ;  /* 0x0000000000017941 */ /* 0x000fea0003800000 */
.L_x_10752:
[----:B------:R-:W-:Y:S05]  /*1a620*/  BRA `(.L_x_10578) ;  /* 0xffffff8800c07947 */ /* 0x000fea000383ffff */
.L_x_10581:
[----:B0-----:R0:W1:Y:S02]  /*1a630*/  SYNCS.PHASECHK.TRANS64.TRYWAIT P0, [R23+URZ+0x32420], R3 ;  /* 0x03242003170075a7 */ /* 0x001064000800017f */
[----:B-1----:R-:W-:Y:S05]  /*1a640*/  @!P0 NANOSLEEP.SYNCS 0x989680 ;  /* 0x009896800000895d */ /* 0x002fea0003900000 */
[----:B------:R-:W1:Y:S02]  /*1a650*/  @!P0 SYNCS.PHASECHK.TRANS64 P0, [R23+URZ+0x32420], R3 ;  /* 0x03242003170085a7 */ /* 0x000e64000800007f */
[----:B-1----:R-:W-:Y:S05]  /*1a660*/  @!P0 BRA `(.L_x_10581) ;  /* 0xfffffffc00f08947 */ /* 0x002fea000383ffff */
[----:B------:R-:W-:Y:S05]  /*1a670*/  BRA `(.L_x_10754) ;  /* 0xffffff8800d07947 */ /* 0x000fea000383ffff */
.L_x_10585:
[----:B0-----:R0:W1:Y:S02]  /*1a680*/  SYNCS.PHASECHK.TRANS64.TRYWAIT P0, [R3+URZ+0x324a0], R6 ;  /* 0x0324a006030075a7 */ /* 0x001064000800017f */
[----:B-1----:R-:W-:Y:S05]  /*1a690*/  @!P0 NANOSLEEP.SYNCS 0x989680 ;  /* 0x009896800000895d */ /* 0x002fea0003900000 */
[----:B------:R-:W1:Y:S02]  /*1a6a0*/  @!P0 SYNCS.PHASECHK.TRANS64 P0, [R3+URZ+0x324a0], R6 ;  /* 0x0324a006030085a7 */ /* 0x000e64000800007f */
[----:B-1----:R-:W-:Y:S05]  /*1a6b0*/  @!P0 BRA `(.L_x_10585) ;  /* 0xfffffffc00f08947 */ /* 0x002fea000383ffff */
[----:B------:R-:W-:Y:S05]  /*1a6c0*/  BRA `(.L_x_10755) ;  /* 0xffffff8800e87947 */ /* 0x000fea000383ffff */
.L_x_10590:
[----:B-1----:R1:W2:Y:S02]  /*1a6d0*/  SYNCS.PHASECHK.TRANS64.TRYWAIT P0, [R3+URZ+0x324c0], R6 ;  /* 0x0324c006030075a7 */ /* 0x0022a4000800017f */
[----:B--2---:R-:W-:Y:S05]  /*1a6e0*/  @!P0 NANOSLEEP.SYNCS 0x989680 ;  /* 0x009896800000895d */ /* 0x004fea0003900000 */
[----:B------:R-:W2:Y:S02]  /*1a6f0*/  @!P0 SYNCS.PHASECHK.TRANS64 P0, [R3+URZ+0x324c0], R6 ;  /* 0x0324c006030085a7 */ /* 0x000ea4000800007f */
[----:B--2---:R-:W-:Y:S05]  /*1a700*/  @!P0 BRA `(.L_x_10590) ;  /* 0xfffffffc00f08947 */ /* 0x004fea000383ffff */
[----:B------:R-:W-:Y:S05]  /*1a710*/  BRA `(.L_x_10756) ;  /* 0xffffff8c00647947 */ /* 0x000fea000383ffff */
.L_x_10600:
[----:B0-----:R0:W1:Y:S02]  /*1a720*/  SYNCS.PHASECHK.TRANS64.TRYWAIT P1, [R6+URZ+0x324a0], R2 ;  /* 0x0324a002060075a7 */ /* 0x001064000802017f */
[----:B-1----:R-:W-:Y:S05]  /*1a730*/  @!P1 NANOSLEEP.SYNCS 0x989680 ;  /* 0x009896800000995d */ /* 0x002fea0003900000 */
[----:B------:R-:W1:Y:S02]  /*1a740*/  @!P1 SYNCS.PHASECHK.TRANS64 P1, [R6+URZ+0x324a0], R2 ;  /* 0x0324a002060095a7 */ /* 0x000e64000802007f */
[----:B-1----:R-:W-:Y:S05]  /*1a750*/  @!P1 BRA `(.L_x_10600) ;  /* 0xfffffffc00f09947 */ /* 0x002fea000383ffff */
[----:B------:R-:W-:Y:S05]  /*1a760*/  BRA `(.L_x_10757) ;  /* 0xffffff9000d87947 */ /* 0x000fea000383ffff */
.L_x_10605:
[----:B-1----:R1:W2:Y:S02]  /*1a770*/  SYNCS.PHASECHK.TRANS64.TRYWAIT P1, [R6+URZ+0x324c0], R2 ;  /* 0x0324c002060075a7 */ /* 0x0022a4000802017f */
[----:B--2---:R-:W-:Y:S05]  /*1a780*/  @!P1 NANOSLEEP.SYNCS 0x989680 ;  /* 0x009896800000995d */ /* 0x004fea0003900000 */
[----:B------:R-:W2:Y:S02]  /*1a790*/  @!P1 SYNCS.PHASECHK.TRANS64 P1, [R6+URZ+0x324c0], R2 ;  /* 0x0324c002060095a7 */ /* 0x000ea4000802007f */
[----:B--2---:R-:W-:Y:S05]  /*1a7a0*/  @!P1 BRA `(.L_x_10605) ;  /* 0xfffffffc00f09947 */ /* 0x004fea000383ffff */
[----:B------:R-:W-:Y:S05]  /*1a7b0*/  BRA `(.L_x_10758) ;  /* 0xffffff9400507947 */ /* 0x000fea000383ffff */
.L_x_10621:
[----:B------:R-:W0:Y:S01]  /*1a7c0*/  S2R R20, SR_TID.X ;  /* 0x0000000000147919 */ /* 0x000e220000002100 */
[----:B------:R-:W-:Y:S01]  /*1a7d0*/  BSSY B0, `(.L_x_10759) ;  /* 0x000000a000007945 */ /* 0x000fe20003800000 */
[----:B------:R-:W-:Y:S01]  /*1a7e0*/  IMAD.MOV.U32 R12, RZ, RZ, RZ ;  /* 0x000000ffff0c7224 */ /* 0x000fe200078e00ff */
[----:B------:R-:W-:Y:S02]  /*1a7f0*/  MOV R15, 0xffffffff ;  /* 0xffffffff000f7802 */ /* 0x000fe40000000f00 */
[----:B0-----:R-:W-:-:S04]  /*1a800*/  SHF.R.U32.HI R11, RZ, 0x5, R20 ;  /* 0x00000005ff0b7819 */ /* 0x001fc80000011614 */
[----:B------:R-:W-:-:S05]  /*1a810*/  LOP3.LUT R11, R11, 0x3, RZ, 0xc0, !PT ;  /* 0x000000030b0b7812 */ /* 0x000fca00078ec0ff */
[----:B------:R-:W-:Y:S02]  /*1a820*/  IMAD.MOV.U32 R13, RZ, RZ, R11 ;  /* 0x000000ffff0d7224 */ /* 0x000fe400078e000b */
[----:B------:R-:W-:-:S07]  /*1a830*/  IMAD.MOV.U32 R11, RZ, RZ, 0x1f ;  /* 0x0000001fff0b7424 */ /* 0x000fce00078e00ff */
[----:B------:R-:W-:Y:S05]  /*1a840*/  WARPSYNC.COLLECTIVE R15, `(.L_x_10760) ;  /* 0x000000000f087348 */ /* 0x000fea0003c00000 */
[----:B------:R0:W1:Y:S02]  /*1a850*/  SHFL.IDX P6, R14, R13, R12, R11 ;  /* 0x0000000c0d0e7389 */ /* 0x00006400000c000b */
[----:B01----:R-:W-:Y:S01]  /*1a860*/  ENDCOLLECTIVE ;  /* 0x000000000000791b */ /* 0x003fe20003800000 */
.L_x_10760:
[----:B------:R-:W-:Y:S05]  /*1a870*/  BSYNC B0 ;  /* 0x0000000000007941 */ /* 0x000fea0003800000 */
.L_x_10759:
[----:B------:R-:W-:Y:S05]  /*1a880*/  BRA `(.L_x_10761) ;  /* 0xffffffa000d47947 */ /* 0x000fea000383ffff */
.L_x_10624:
[----:B0-----:R0:W1:Y:S02]  /*1a890*/  SYNCS.PHASECHK.TRANS64.TRYWAIT P0, [R30+URZ+0x32440], R0 ;  /* 0x032440001e0075a7 */ /* 0x001064000800017f */
[----:B-1----:R-:W-:Y:S05]  /*1a8a0*/  @!P0 NANOSLEEP.SYNCS 0x989680 ;  /* 0x009896800000895d */ /* 0x002fea0003900000 */
[----:B------:R-:W1:Y:S02]  /*1a8b0*/  @!P0 SYNCS.PHASECHK.TRANS64 P0, [R30+URZ+0x32440], R0 ;  /* 0x032440001e0085a7 */ /* 0x000e64000800007f */
[----:B-1----:R-:W-:Y:S05]  /*1a8c0*/  @!P0 BRA `(.L_x_10624) ;  /* 0xfffffffc00f08947 */ /* 0x002fea000383ffff */
[----:B------:R-:W-:Y:S05]  /*1a8d0*/  BRA `(.L_x_10762) ;  /* 0xffffffa000f87947 */ /* 0x000fea000383ffff */
.L_x_10625:
        /* <DEDUP_REMOVED lines=8> */
.L_x_10764:
[----:B------:R-:W-:Y:S05]  /*1a960*/  BSYNC B0 ;  /* 0x0000000000007941 */ /* 0x000fea0003800000 */
.L_x_10763:
        /* <DEDUP_REMOVED lines=9> */
.L_x_10765:
[----:B------:R-:W-:Y:S02]  /*1aa00*/  IMAD.MOV.U32 R13, RZ, RZ, R4 ;  /* 0x000000ffff0d7224 */ /* 0x000fe400078e0004 */
[----:B------:R-:W-:Y:S02]  /*1aa10*/  IMAD.MOV.U32 R12, RZ, RZ, 0x1 ;  /* 0x00000001ff0c7424 */ /* 0x000fe400078e00ff */
[----:B------:R-:W-:-:S07]  /*1aa20*/  IMAD.MOV.U32 R3, RZ, RZ, R14 ;  /* 0x000000ffff037224 */ /* 0x000fce00078e000e */
[----:B------:R-:W-:Y:S05]  /*1aa30*/  WARPSYNC.COLLECTIVE R15, `(.L_x_10766) ;  /* 0x000000000f087348 */ /* 0x000fea0003c00000 */
[----:B------:R0:W1:Y:S02]  /*1aa40*/  SHFL.IDX P6, R14, R13, R12, R11 ;  /* 0x0000000c0d0e7389 */ /* 0x00006400000c000b */
[----:B01----:R-:W-:Y:S01]  /*1aa50*/  ENDCOLLECTIVE ;  /* 0x000000000000791b */ /* 0x003fe20003800000 */
.L_x_10766:
        /* <DEDUP_REMOVED lines=15> */
.L_x_10767:
[----:B------:R-:W-:Y:S02]  /*1ab50*/  @P0 IMAD R6, R5, 0x2, R23 ;  /* 0x0000000205060824 */ /* 0x000fe400078e0217 */
[----:B------:R-:W-:Y:S02]  /*1ab60*/  IMAD.MOV.U32 R13, RZ, RZ, R4 ;  /* 0x000000ffff0d7224 */ /* 0x000fe400078e0004 */
[----:B------:R-:W-:Y:S02]  /*1ab70*/  IMAD.MOV.U32 R12, RZ, RZ, 0x2 ;  /* 0x00000002ff0c7424 */ /* 0x000fe400078e00ff */
[----:B------:R-:W-:-:S07]  /*1ab80*/  IMAD.MOV.U32 R3, RZ, RZ, R14 ;  /* 0x000000ffff037224 */ /* 0x000fce00078e000e */
[----:B------:R-:W-:Y:S05]  /*1ab90*/  WARPSYNC.COLLECTIVE R15, `(.L_x_10768) ;  /* 0x000000000f087348 */ /* 0x000fea0003c00000 */
[----:B------:R0:W1:Y:S02]  /*1aba0*/  SHFL.IDX P6, R14, R13, R12, R11 ;  /* 0x0000000c0d0e7389 */ /* 0x00006400000c000b */
[----:B01----:R-:W-:Y:S01]  /*1abb0*/  ENDCOLLECTIVE ;  /* 0x000000000000791b */ /* 0x003fe20003800000 */
.L_x_10768:
        /* <DEDUP_REMOVED lines=15> */
.L_x_10769:
[----:B------:R-:W-:Y:S02]  /*1acb0*/  @P0 IMAD R6, R5, 0x2, R23 ;  /* 0x0000000205060824 */ /* 0x000fe400078e0217 */
[----:B------:R-:W-:Y:S02]  /*1acc0*/  IMAD.MOV.U32 R13, RZ, RZ, R4 ;  /* 0x000000ffff0d7224 */ /* 0x000fe400078e0004 */
[----:B------:R-:W-:Y:S01]  /*1acd0*/  IMAD.MOV.U32 R12, RZ, RZ, 0x3 ;  /* 0x00000003ff0c7424 */ /* 0x000fe200078e00ff */
[----:B------:R-:W-:-:S07]  /*1ace0*/  MOV R3, R14 ;  /* 0x0000000e00037202 */ /* 0x000fce0000000f00 */
[----:B------:R-:W-:Y:S05]  /*1acf0*/  WARPSYNC.COLLECTIVE R15, `(.L_x_10770) ;  /* 0x000000000f087348 */ /* 0x000fea0003c00000 */
[----:B------:R0:W1:Y:S02]  /*1ad00*/  SHFL.IDX P6, R14, R13, R12, R11 ;  /* 0x0000000c0d0e7389 */ /* 0x00006400000c000b */
[----:B01----:R-:W-:Y:S01]  /*1ad10*/  ENDCOLLECTIVE ;  /* 0x000000000000791b */ /* 0x003fe20003800000 */
.L_x_10770:
        /* <DEDUP_REMOVED lines=15> */
.L_x_10771:
[----:B------:R-:W-:Y:S02]  /*1ae10*/  @P0 IMAD R6, R5, 0x2, R23 ;  /* 0x0000000205060824 */ /* 0x000fe400078e0217 */
[----:B------:R-:W-:Y:S02]  /*1ae20*/  IMAD.MOV.U32 R13, RZ, RZ, R4 ;  /* 0x000000ffff0d7224 */ /* 0x000fe400078e0004 */
[----:B------:R-:W-:Y:S02]  /*1ae30*/  IMAD.MOV.U32 R12, RZ, RZ, 0x4 ;  /* 0x00000004ff0c7424 */ /* 0x000fe400078e00ff */
[----:B------:R-:W-:-:S07]  /*1ae40*/  IMAD.MOV.U32 R3, RZ, RZ, R14 ;  /* 0x000000ffff037224 */ /* 0x000fce00078e000e */
[----:B------:R-:W-:Y:S05]  /*1ae50*/  WARPSYNC.COLLECTIVE R15, `(.L_x_10772) ;  /* 0x000000000f087348 */ /* 0x000fea0003c00000 */
[----:B------:R0:W1:Y:S02]  /*1ae60*/  SHFL.IDX P6, R14, R13, R12, R11 ;  /* 0x0000000c0d0e7389 */ /* 0x00006400000c000b */
[----:B01----:R-:W-:Y:S01]  /*1ae70*/  ENDCOLLECTIVE ;  /* 0x000000000000791b */ /* 0x003fe20003800000 */
.L_x_10772:
        /* <DEDUP_REMOVED lines=15> */
.L_x_10773:
[----:B------:R-:W-:Y:S02]  /*1af70*/  @P0 IMAD R6, R5, 0x2, R23 ;  /* 0x0000000205060824 */ /* 0x000fe400078e0217 */
[----:B------:R-:W-:Y:S01]  /*1af80*/  IMAD.MOV.U32 R13, RZ, RZ, R4 ;  /* 0x000000ffff0d7224 */ /* 0x000fe200078e0004 */
[----:B------:R-:W-:Y:S01]  /*1af90*/  MOV R12, 0x5 ;  /* 0x00000005000c7802 */ /* 0x000fe20000000f00 */
[----:B------:R-:W-:-:S07]  /*1afa0*/  IMAD.MOV.U32 R3, RZ, RZ, R14 ;  /* 0x000000ffff037224 */ /* 0x000fce00078e000e */
[----:B------:R-:W-:Y:S05]  /*1afb0*/  WARPSYNC.COLLECTIVE R15, `(.L_x_10774) ;  /* 0x000000000f087348 */ /* 0x000fea0003c00000 */
[----:B------:R0:W1:Y:S02]  /*1afc0*/  SHFL.IDX P6, R14, R13, R12, R11 ;  /* 0x0000000c0d0e7389 */ /* 0x00006400000c000b */
[----:B01----:R-:W-:Y:S01]  /*1afd0*/  ENDCOLLECTIVE ;  /* 0x000000000000791b */ /* 0x003fe20003800000 */
.L_x_10774:
        /* <DEDUP_REMOVED lines=10> */
.L_x_10775:
[----:B------:R-:W-:Y:S01]  /*1b080*/  @!PT LDS RZ, [RZ] ;  /* 0x00000000fffff984 */ /* 0x000fe20000000800 */
[----:B------:R-:W-:Y:S01]  /*1b090*/  @!PT LDS RZ, [RZ] ;  /* 0x00000000fffff984 */ /* 0x000fe20000000800 */
[----:B------:R-:W-:Y:S01]  /*1b0a0*/  @!PT LDS RZ, [RZ] ;  /* 0x00000000fffff984 */ /* 0x000fe20000000800 */
[----:B------:R0:W-:Y:S01]  /*1b0b0*/  @P0 LDGSTS.E.BYPASS.LTC128B.128 [R6+0x1e400], desc[UR60][R2.64], !P2 ;  /* 0x1e40000002060fae */ /* 0x0001e2000d101d7c */
[----:B------:R-:W-:Y:S01]  /*1b0c0*/  IMAD.MOV.U32 R0, RZ, RZ, R14 ;  /* 0x000000ffff007224 */ /* 0x000fe200078e000e */
[----:B------:R-:W-:Y:S06]  /*1b0d0*/  BRA `(.L_x_10776) ;  /* 0xffffffa000647947 */ /* 0x000fec000383ffff */
.L_x_10630:
        /* <DEDUP_REMOVED lines=9> */
.L_x_10777:
[C---:B------:R-:W-:Y:S01]  /*1b170*/  VIADD R6, R17.reuse, 0x20 ;  /* 0x0000002011067836 */ /* 0x040fe20000000000 */
[C---:B------:R-:W-:Y:S01]  /*1b180*/  ISETP.GE.AND P0, PT, R17.reuse, R2, PT ;  /* 0x000000021100720c */ /* 0x040fe20003f06270 */
[C---:B------:R-:W-:Y:S01]  /*1b190*/  VIADD R8, R17.reuse, 0x30 ;  /* 0x0000003011087836 */ /* 0x040fe20000000000 */
[----:B------:R-:W-:-:S05]  /*1b1a0*/  IADD3 R10, R17, 0x10, RZ ;  /* 0x00000010110a7810 */ /* 0x000fca0007ffe0ff */
[----:B------:R0:W-:Y:S01]  /*1b1b0*/  STL [R1+0x20], R10 ;  /* 0x0000200a01007387 */ /* 0x0001e20000100800 */
[----:B------:R-:W-:-:S03]  /*1b1c0*/  IMAD.MOV.U32 R13, RZ, RZ, R0 ;  /* 0x000000ffff0d7224 */ /* 0x000fc600078e0000 */
[----:B------:R0:W-:Y:S04]  /*1b1d0*/  STL [R1+0x24], R6 ;  /* 0x0000240601007387 */ /* 0x0001e80000100800 */
[----:B------:R0:W-:Y:S01]  /*1b1e0*/  STL [R1+0x28], R8 ;  /* 0x0000280801007387 */ /* 0x0001e20000100800 */
[----:B------:R-:W-:-:S07]  /*1b1f0*/  IMAD.MOV.U32 R4, RZ, RZ, R14 ;  /* 0x000000ffff047224 */ /* 0x000fce00078e000e */
[----:B0-----:R-:W-:Y:S05]  /*1b200*/  WARPSYNC.COLLECTIVE R15, `(.L_x_10778) ;  /* 0x000000000f087348 */ /* 0x001fea0003c00000 */
[----:B------:R1:W2:Y:S02]  /*1b210*/  SHFL.IDX P6, R14, R13, R12, R11 ;  /* 0x0000000c0d0e7389 */ /* 0x0002a400000c000b */
[----:B012---:R-:W-:Y:S01]  /*1b220*/  ENDCOLLECTIVE ;  /* 0x000000000000791b */ /* 0x007fe20003800000 */
.L_x_10778:
[----:B------:R-:W-:Y:S02]  /*1b230*/  IMAD.MOV.U32 R13, RZ, RZ, R3 ;  /* 0x000000ffff0d7224 */ /* 0x000fe400078e0003 */
[----:B------:R-:W-:Y:S02]  /*1b240*/  IMAD.MOV.U32 R12, RZ, RZ, 0x1 ;  /* 0x00000001ff0c7424 */ /* 0x000fe400078e00ff */
[----:B------:R-:W-:-:S07]  /*1b250*/  IMAD.MOV.U32 R5, RZ, RZ, R14 ;  /* 0x000000ffff057224 */ /* 0x000fce00078e000e */
[----:B------:R-:W-:Y:S05]  /*1b260*/  WARPSYNC.COLLECTIVE R15, `(.L_x_10779) ;  /* 0x000000000f087348 */ /* 0x000fea0003c00000 */
[----:B------:R0:W1:Y:S02]  /*1b270*/  SHFL.IDX P6, R14, R13, R12, R11 ;  /* 0x0000000c0d0e7389 */ /* 0x00006400000c000b */
[----:B01----:R-:W-:Y:S01]  /*1b280*/  ENDCOLLECTIVE ;  /* 0x000000000000791b */ /* 0x003fe20003800000 */
.L_x_10779:
        /* <DEDUP_REMOVED lines=15> */
.L_x_10780:
[----:B------:R-:W-:Y:S02]  /*1b380*/  IMAD.MOV.U32 R13, RZ, RZ, R3 ;  /* 0x000000ffff0d7224 */ /* 0x000fe400078e0003 */
[----:B------:R-:W-:Y:S02]  /*1b390*/  IMAD.MOV.U32 R12, RZ, RZ, 0x2 ;  /* 0x00000002ff0c7424 */ /* 0x000fe400078e00ff */
[----:B------:R-:W-:-:S07]  /*1b3a0*/  IMAD.MOV.U32 R5, RZ, RZ, R14 ;  /* 0x000000ffff057224 */ /* 0x000fce00078e000e */
[----:B------:R-:W-:Y:S05]  /*1b3b0*/  WARPSYNC.COLLECTIVE R15, `(.L_x_10781) ;  /* 0x000000000f087348 */ /* 0x000fea0003c00000 */
[----:B------:R0:W1:Y:S02]  /*1b3c0*/  SHFL.IDX P6, R14, R13, R12, R11 ;  /* 0x0000000c0d0e7389 */ /* 0x00006400000c000b */
[----:B01----:R-:W-:Y:S01]  /*1b3d0*/  ENDCOLLECTIVE ;  /* 0x000000000000791b */ /* 0x003fe20003800000 */
.L_x_10781:
        /* <DEDUP_REMOVED lines=15> */
.L_x_10782:
[----:B------:R-:W-:Y:S02]  /*1b4d0*/  IMAD.MOV.U32 R13, RZ, RZ, R3 ;  /* 0x000000ffff0d7224 */ /* 0x000fe400078e0003 */
[----:B------:R-:W-:Y:S01]  /*1b4e0*/  IMAD.MOV.U32 R12, RZ, RZ, 0x3 ;  /* 0x00000003ff0c7424 */ /* 0x000fe200078e00ff */
[----:B------:R-:W-:-:S07]  /*1b4f0*/  MOV R5, R14 ;  /* 0x0000000e00057202 */ /* 0x000fce0000000f00 */
[----:B------:R-:W-:Y:S05]  /*1b500*/  WARPSYNC.COLLECTIVE R15, `(.L_x_10783) ;  /* 0x000000000f087348 */ /* 0x000fea0003c00000 */
[----:B------:R0:W1:Y:S02]  /*1b510*/  SHFL.IDX P6, R14, R13, R12, R11 ;  /* 0x0000000c0d0e7389 */ /* 0x00006400000c000b */
[----:B01----:R-:W-:Y:S01]  /*1b520*/  ENDCOLLECTIVE ;  /* 0x000000000000791b */ /* 0x003fe20003800000 */
.L_x_10783:
[----:B------:R-:W-:-:S05]  /*1b530*/  @!P0 LEA R5, P2, R7, R5, 0x1 ;  /* 0x0000000507058211 */ /* 0x000fca00078408ff */
[----:B------:R-:W-:-:S05]  /*1b540*/  @!P0 IMAD.X R4, RZ, RZ, R4, P2 ;  /* 0x000000ffff048224 */ /* 0x000fca00010e0604 */
        /* <DEDUP_REMOVED lines=8> */
[----:B------:R0:W-:Y:S01]  /*1b5d0*/  @!P0 LDGSTS.E.BYPASS.LTC128B.128 [R26+0x19400], desc[UR60][R4.64], !P1 ;  /* 0x19400000041a8fae */ /* 0x0001e2000c901d7c */
[----:B------:R-:W-:Y:S01]  /*1b5e0*/  ISETP.GE.AND P0, PT, R8, R2, PT ;  /* 0x000000020800720c */ /* 0x000fe20003f06270 */
[----:B------:R-:W-:-:S12]  /*1b5f0*/  VIADD R8, R17, 0x40 ;  /* 0x0000004011087836 */ /* 0x000fd80000000000 */
[----:B0-----:R-:W-:Y:S05]  /*1b600*/  WARPSYNC.COLLECTIVE R15, `(.L_x_10784) ;  /* 0x000000000f087348 */ /* 0x001fea0003c00000 */
[----:B------:R1:W2:Y:S02]  /*1b610*/  SHFL.IDX P6, R14, R13, R12, R11 ;  /* 0x0000000c0d0e7389 */ /* 0x0002a400000c000b */
[----:B012---:R-:W-:Y:S01]  /*1b620*/  ENDCOLLECTIVE ;  /* 0x000000000000791b */ /* 0x007fe20003800000 */
.L_x_10784:
[----:B------:R0:W-:Y:S01]  /*1b630*/  STL [R1+0x2c], R8 ;  /* 0x00002c0801007387 */ /* 0x0001e20000100800 */
[----:B------:R-:W-:Y:S02]  /*1b640*/  IMAD.MOV.U32 R13, RZ, RZ, R3 ;  /* 0x000000ffff0d7224 */ /* 0x000fe400078e0003 */
[----:B------:R-:W-:Y:S02]  /*1b650*/  IMAD.MOV.U32 R12, RZ, RZ, 0x4 ;  /* 0x00000004ff0c7424 */ /* 0x000fe400078e00ff */
[----:B------:R-:W-:-:S07]  /*1b660*/  IMAD.MOV.U32 R4, RZ, RZ, R14 ;  /* 0x000000ffff047224 */ /* 0x000fce00078e000e */
[----:B0-----:R-:W-:Y:S05]  /*1b670*/  WARPSYNC.COLLECTIVE R15, `(.L_x_10785) ;  /* 0x000000000f087348 */ /* 0x001fea0003c00000 */
[----:B------:R1:W2:Y:S02]  /*1b680*/  SHFL.IDX P6, R14, R13, R12, R11 ;  /* 0x0000000c0d0e7389 */ /* 0x0002a400000c000b */
[----:B012---:R-:W-:Y:S01]  /*1b690*/  ENDCOLLECTIVE ;  /* 0x000000000000791b */ /* 0x007fe20003800000 */
.L_x_10785:
[----:B------:R-:W-:-:S05]  /*1b6a0*/  @!P0 LEA R5, P2, R7, R4, 0x1 ;  /* 0x0000000407058211 */ /* 0x000fca00078408ff */
[----:B------:R-:W-:-:S05]  /*1b6b0*/  @!P0 IMAD.X R4, RZ, RZ, R6, P2 ;  /* 0x000000ffff048224 */ /* 0x000fca00010e0606 */
[----:B------:R-:W-:Y:S01]  /*1b6c0*/  @!P0 LOP3.LUT R5, R5, R4, RZ, 0x3c, !PT ;  /* 0x0000000405058212 */ /* 0x000fe200078e3cff */
[----:B------:R-:W-:-:S03]  /*1b6d0*/  IMAD.MOV.U32 R13, RZ, RZ, R0 ;  /* 0x000000ffff0d7224 */ /* 0x000fc600078e0000 */
[----:B------:R-:W-:-:S04]  /*1b6e0*/  @!P0 LOP3.LUT R4, R5, R4, RZ, 0x3c, !PT ;  /* 0x0000000405048212 */ /* 0x000fc800078e3cff */
[----:B------:R-:W-:Y:S02]  /*1b6f0*/  @!P0 LOP3.LUT R5, R5, R4, RZ, 0x3c, !PT ;  /* 0x0000000405058212 */ /* 0x000fe400078e3cff */
[----:B------:R-:W-:-:S07]  /*1b700*/  MOV R6, R14 ;  /* 0x0000000e00067202 */ /* 0x000fce0000000f00 */
[----:B------:R-:W-:Y:S05]  /*1b710*/  WARPSYNC.COLLECTIVE R15, `(.L_x_10786) ;  /* 0x000000000f087348 */ /* 0x000fea0003c00000 */
[----:B------:R0:W1:Y:S02]  /*1b720*/  SHFL.IDX P6, R14, R13, R12, R11 ;  /* 0x0000000c0d0e7389 */ /* 0x00006400000c000b */
[----:B01----:R-:W-:Y:S01]  /*1b730*/  ENDCOLLECTIVE ;  /* 0x000000000000791b */ /* 0x003fe20003800000 */
.L_x_10786:
[----:B------:R-:W-:Y:S01]  /*1b740*/  @!PT LDS RZ, [RZ] ;  /* 0x00000000fffff984 */ /* 0x000fe20000000800 */
[----:B------:R-:W-:Y:S01]  /*1b750*/  @!PT LDS RZ, [RZ] ;  /* 0x00000000fffff984 */ /* 0x000fe20000000800 */
[----:B------:R-:W-:Y:S01]  /*1b760*/  @!PT LDS RZ, [RZ] ;  /* 0x00000000fffff984 */ /* 0x000fe20000000800 */
[----:B------:R0:W-:Y:S01]  /*1b770*/  @!P0 LDGSTS.E.BYPASS.LTC128B.128 [R26+0x19c00], desc[UR60][R4.64], !P1 ;  /* 0x19c00000041a8fae */ /* 0x0001e2000c901d7c */
[----:B------:R-:W-:Y:S01]  /*1b780*/  ISETP.GE.AND P0, PT, R8, R2, PT ;  /* 0x000000020800720c */ /* 0x000fe20003f06270 */
[----:B------:R-:W-:-:S05]  /*1b790*/  VIADD R8, R17, 0x50 ;  /* 0x0000005011087836 */ /* 0x000fca0000000000 */
[----:B------:R1:W-:Y:S01]  /*1b7a0*/  STL [R1+0x30], R8 ;  /* 0x0000300801007387 */ /* 0x0003e20000100800 */
[----:B------:R-:W-:Y:S01]  /*1b7b0*/  IMAD.MOV.U32 R13, RZ, RZ, R3 ;  /* 0x000000ffff0d7224 */ /* 0x000fe200078e0003 */
[----:B------:R-:W-:Y:S01]  /*1b7c0*/  MOV R12, 0x5 ;  /* 0x00000005000c7802 */ /* 0x000fe20000000f00 */
[----:B0-----:R-:W-:-:S07]  /*1b7d0*/  IMAD.MOV.U32 R4, RZ, RZ, R14 ;  /* 0x000000ffff047224 */ /* 0x001fce00078e000e */
[----:B-1----:R-:W-:Y:S05]  /*1b7e0*/  WARPSYNC.COLLECTIVE R15, `(.L_x_10787) ;  /* 0x000000000f087348 */ /* 0x002fea0003c00000 */
[----:B------:R0:W2:Y:S02]  /*1b7f0*/  SHFL.IDX P6, R14, R13, R12, R11 ;  /* 0x0000000c0d0e7389 */ /* 0x0000a400000c000b */
[----:B012---:R-:W-:Y:S01]  /*1b800*/  ENDCOLLECTIVE ;  /* 0x000000000000791b */ /* 0x007fe20003800000 */
.L_x_10787:
        /* <DEDUP_REMOVED lines=10> */
.L_x_10788:
[----:B------:R-:W-:Y:S01]  /*1b8b0*/  @!PT LDS RZ, [RZ] ;  /* 0x00000000fffff984 */ /* 0x000fe20000000800 */
[----:B------:R-:W-:Y:S01]  /*1b8c0*/  @!PT LDS RZ, [RZ] ;  /* 0x00000000fffff984 */ /* 0x000fe20000000800 */
[----:B------:R-:W-:Y:S01]  /*1b8d0*/  @!PT LDS RZ, [RZ] ;  /* 0x00000000fffff984 */ /* 0x000fe20000000800 */
[----:B------:R0:W-:Y:S01]  /*1b8e0*/  @!P0 LDGSTS.E.BYPASS.LTC128B.128 [R26+0x1a400], desc[UR60][R4.64], !P1 ;  /* 0x1a400000041a8fae */ /* 0x0001e2000c901d7c */
[----:B------:R-:W-:Y:S01]  /*1b8f0*/  ISETP.GE.AND P0, PT, R8, R2, PT ;  /* 0x000000020800720c */ /* 0x000fe20003f06270 */
[----:B------:R-:W-:-:S05]  /*1b900*/  VIADD R8, R17, 0x60 ;  /* 0x0000006011087836 */ /* 0x000fca0000000000 */
[----:B------:R1:W-:Y:S01]  /*1b910*/  STL [R1+0x38], R8 ;  /* 0x0000380801007387 */ /* 0x0003e20000100800 */
[----:B------:R-:W-:Y:S01]  /*1b920*/  MOV R13, R3 ;  /* 0x00000003000d7202 */ /* 0x000fe20000000f00 */
[----:B------:R-:W-:Y:S02]  /*1b930*/  IMAD.MOV.U32 R12, RZ, RZ, 0x6 ;  /* 0x00000006ff0c7424 */ /* 0x000fe400078e00ff */
[----:B0-----:R-:W-:-:S07]  /*1b940*/  IMAD.MOV.U32 R4, RZ, RZ, R14 ;  /* 0x000000ffff047224 */ /* 0x001fce00078e000e */
[----:B-1----:R-:W-:Y:S05]  /*1b950*/  WARPSYNC.COLLECTIVE R15, `(.L_x_10789) ;  /* 0x000000000f087348 */ /* 0x002fea0003c00000 */
[----:B------:R0:W2:Y:S02]  /*1b960*/  SHFL.IDX P6, R14, R13, R12, R11 ;  /* 0x0000000c0d0e7389 */ /* 0x0000a400000c000b */
[----:B012---:R-:W-:Y:S01]  /*1b970*/  ENDCOLLECTIVE ;  /* 0x000000000000791b */ /* 0x007fe20003800000 */
.L_x_10789:
        /* <DEDUP_REMOVED lines=10> */
.L_x_10790:
        /* <DEDUP_REMOVED lines=11> */
.L_x_10791:
        /* <DEDUP_REMOVED lines=14> */
.L_x_10792:
[----:B------:R-:W-:Y:S01]  /*1bbb0*/  IMAD.MOV.U32 R0, RZ, RZ, R14 ;  /* 0x000000ffff007224 */ /* 0x000fe200078e000e */
[----:B------:R-:W-:Y:S06]  /*1bbc0*/  BRA `(.L_x_10793) ;  /* 0xffffffa000b87947 */ /* 0x000fec000383ffff */
.L_x_10634:
[----:B------:R-:W2:Y:S04]  /*1bbd0*/  LDL.LU R14, [R1+0x18] ;  /* 0x00001800010e7983 */ /* 0x000ea80000300800 */
[----:B------:R-:W3:Y:S04]  /*1bbe0*/  LDL.LU R13, [R1+0x20] ;  /* 0x00002000010d7983 */ /* 0x000ee80000300800 */
[----:B------:R-:W4:Y:S04]  /*1bbf0*/  LDL.LU R12, [R1+0x24] ;  /* 0x00002400010c7983 */ /* 0x000f280000300800 */
[----:B------:R-:W5:Y:S04]  /*1bc00*/  LDL.LU R11, [R1+0x28] ;  /* 0x00002800010b7983 */ /* 0x000f680000300800 */
[----:B------:R-:W5:Y:S04]  /*1bc10*/  LDL.LU R10, [R1+0x2c] ;  /* 0x00002c00010a7983 */ /* 0x000f680000300800 */
[----:B------:R-:W5:Y:S04]  /*1bc20*/  LDL.LU R9, [R1+0x30] ;  /* 0x0000300001097983 */ /* 0x000f680000300800 */
[----:B------:R-:W5:Y:S01]  /*1bc30*/  LDL.LU R8, [R1+0x38] ;  /* 0x0000380001087983 */ /* 0x000f620000300800 */
[----:B------:R-:W-:Y:S01]  /*1bc40*/  LOP3.LUT R22, R22, 0xfffff7ff, RZ, 0xc0, !PT ;  /* 0xfffff7ff16167812 */ /* 0x000fe200078ec0ff */
[----:B------:R-:W-:Y:S01]  /*1bc50*/  BSSY B0, `(.L_x_10794) ;  /* 0x0000019000007945 */ /* 0x000fe20003800000 */
[----:B------:R-:W-:-:S02]  /*1bc60*/  IMAD.MOV.U32 R15, RZ, RZ, -0x1 ;  /* 0xffffffffff0f7424 */ /* 0x000fc400078e00ff */
[----:B--2---:R-:W-:-:S05]  /*1bc70*/  IMAD R5, R14, R6, RZ ;  /* 0x000000060e057224 */ /* 0x004fca00078e02ff */
[-C--:B------:R-:W-:Y:S02]  /*1bc80*/  ISETP.GE.AND P0, PT, R17, R5.reuse, PT ;  /* 0x000000051100720c */ /* 0x080fe40003f06270 */
[-C--:B---3--:R-:W-:Y:S02]  /*1bc90*/  ISETP.GE.AND P6, PT, R13, R5.reuse, PT ;  /* 0x000000050d00720c */ /* 0x088fe40003fc6270 */
[----:B----4-:R-:W-:Y:S01]  /*1bca0*/  ISETP.GE.AND P5, PT, R12, R5, PT ;  /* 0x000000050c00720c */ /* 0x010fe20003fa6270 */
[----:B------:R-:W-:Y:S01]  /*1bcb0*/  IMAD.MOV.U32 R12, RZ, RZ, RZ ;  /* 0x000000ffff0c7224 */ /* 0x000fe200078e00ff */
[----:B------:R-:W-:-:S07]  /*1bcc0*/  MOV R13, R0 ;  /* 0x00000000000d7202 */ /* 0x000fce0000000f00 */
[----:B------:R-:W-:Y:S02]  /*1bcd0*/  @P0 LOP3.LUT R22, R22, 0x800, RZ, 0xfc, !PT ;  /* 0x0000080016160812 */ /* 0x000fe400078efcff */
[----:B-----5:R-:W-:Y:S01]  /*1bce0*/  ISETP.GE.AND P0, PT, R11, R5, PT ;  /* 0x000000050b00720c */ /* 0x020fe20003f06270 */
[----:B------:R-:W-:Y:S01]  /*1bcf0*/  IMAD.MOV.U32 R11, RZ, RZ, 0x181f ;  /* 0x0000181fff0b7424 */ /* 0x000fe200078e00ff */
[----:B------:R-:W-:-:S04]  /*1bd00*/  LOP3.LUT R22, R22, 0xfffffbff, RZ, 0xc0, !PT ;  /* 0xfffffbff16167812 */ /* 0x000fc800078ec0ff */
[----:B------:R-:W-:Y:S02]  /*1bd10*/  @P6 LOP3.LUT R22, R22, 0x400, RZ, 0xfc, !PT ;  /* 0x0000040016166812 */ /* 0x000fe400078efcff */
[----:B------:R-:W-:Y:S02]  /*1bd20*/  ISETP.GE.AND P6, PT, R10, R5, PT ;  /* 0x000000050a00720c */ /* 0x000fe40003fc6270 */
[----:B------:R-:W-:-:S04]  /*1bd30*/  LOP3.LUT R22, R22, 0xfffffdff, RZ, 0xc0, !PT ;  /* 0xfffffdff16167812 */ /* 0x000fc800078ec0ff */
[----:B------:R-:W-:Y:S02]  /*1bd40*/  @P5 LOP3.LUT R22, R22, 0x200, RZ, 0xfc, !PT ;  /* 0x0000020016165812 */ /* 0x000fe400078efcff */
[----:B------:R-:W-:Y:S02]  /*1bd50*/  ISETP.GE.AND P5, PT, R9, R5, PT ;  /* 0x000000050900720c */ /* 0x000fe40003fa6270 */
[----:B------:R-:W-:-:S04]  /*1bd60*/  LOP3.LUT R22, R22, 0xfffffeff, RZ, 0xc0, !PT ;  /* 0xfffffeff16167812 */ /* 0x000fc800078ec0ff */
[----:B------:R-:W-:Y:S02]  /*1bd70*/  @P0 LOP3.LUT R22, R22, 0x100, RZ, 0xfc, !PT ;  /* 0x0000010016160812 */ /* 0x000fe400078efcff */
[----:B------:R-:W-:Y:S02]  /*1bd80*/  ISETP.GE.AND P0, PT, R8, R5, PT ;  /* 0x000000050800720c */ /* 0x000fe40003f06270 */
[----:B------:R-:W-:-:S04]  /*1bd90*/  LOP3.LUT R22, R22, 0xffffff7f, RZ, 0xc0, !PT ;  /* 0xffffff7f16167812 */ /* 0x000fc800078ec0ff */
[----:B------:R-:W-:-:S07]  /*1bda0*/  @P6 LOP3.LUT R22, R22, 0x80, RZ, 0xfc, !PT ;  /* 0x0000008016166812 */ /* 0x000fce00078efcff */
[----:B------:R-:W-:Y:S05]  /*1bdb0*/  WARPSYNC.COLLECTIVE R15, `(.L_x_10795) ;  /* 0x000000000f087348 */ /* 0x000fea0003c00000 */
[----:B------:R0:W1:Y:S02]  /*1bdc0*/  SHFL.IDX P6, R14, R13, R12, R11 ;  /* 0x0000000c0d0e7389 */ /* 0x00006400000c000b */
[----:B01----:R-:W-:Y:S01]  /*1bdd0*/  ENDCOLLECTIVE ;  /* 0x000000000000791b */ /* 0x003fe20003800000 */
.L_x_10795:
[----:B------:R-:W-:Y:S05]  /*1bde0*/  BSYNC B0 ;  /* 0x0000000000007941 */ /* 0x000fea0003800000 */
.L_x_10794:
[----:B------:R-:W-:Y:S01]  /*1bdf0*/  IMAD.MOV.U32 R13, RZ, RZ, R4 ;  /* 0x000000ffff0d7224 */ /* 0x000fe200078e0004 */
[----:B------:R-:W-:Y:S01]  /*1be00*/  MOV R12, RZ ;  /* 0x000000ff000c7202 */ /* 0x000fe20000000f00 */
[----:B------:R-:W-:Y:S01]  /*1be10*/  IMAD.MOV.U32 R11, RZ, RZ, 0x181f ;  /* 0x0000181fff0b7424 */ /* 0x000fe200078e00ff */
[----:B------:R-:W-:Y:S01]  /*1be20*/  LOP3.LUT R22, R22, 0xffffbfff, RZ, 0xc0, !PT ;  /* 0xffffbfff16167812 */ /* 0x000fe200078ec0ff */
[----:B------:R-:W-:Y:S02]  /*1be30*/  IMAD.MOV.U32 R15, RZ, RZ, -0x1 ;  /* 0xffffffffff0f7424 */ /* 0x000fe400078e00ff */
[----:B------:R-:W-:Y:S01]  /*1be40*/  IMAD.MOV.U32 R2, RZ, RZ, R14 ;  /* 0x000000ffff027224 */ /* 0x000fe200078e000e */
[----:B------:R-:W-:-:S07]  /*1be50*/  @P5 LOP3.LUT R22, R22, 0x4000, RZ, 0xfc, !PT ;  /* 0x0000400016165812 */ /* 0x000fce00078efcff */
[----:B------:R-:W-:Y:S05]  /*1be60*/  WARPSYNC.COLLECTIVE R15, `(.L_x_10796) ;  /* 0x000000000f087348 */ /* 0x000fea0003c00000 */
[----:B------:R0:W1:Y:S02]  /*1be70*/  SHFL.IDX P6, R14, R13, R12, R11 ;  /* 0x0000000c0d0e7389 */ /* 0x00006400000c000b */
[----:B01----:R-:W-:Y:S01]  /*1be80*/  ENDCOLLECTIVE ;  /* 0x000000000000791b */ /* 0x003fe20003800000 */
.L_x_10796:
[C---:B------:R-:W-:Y:S02]  /*1be90*/  LOP3.LUT P5, RZ, R22.reuse, 0x400, RZ, 0xc0, !PT ;  /* 0x0000040016ff7812 */ /* 0x040fe400078ac0ff */
[----:B------:R-:W-:-:S04]  /*1bea0*/  LOP3.LUT R22, R22, 0xffffdfff, RZ, 0xc0, !PT ;  /* 0xffffdfff16167812 */ /* 0x000fc800078ec0ff */
[----:B------:R-:W-:-:S04]  /*1beb0*/  @P0 LOP3.LUT R22, R22, 0x2000, RZ, 0xfc, !PT ;  /* 0x0000200016160812 */ /* 0x000fc800078efcff */
[----:B------:R-:W-:Y:S01]  /*1bec0*/  LOP3.LUT P0, RZ, R22, 0x800, RZ, 0xc0, !PT ;  /* 0x0000080016ff7812 */ /* 0x000fe2000780c0ff */
[----:B------:R-:W-:Y:S01]  /*1bed0*/  IMAD.MOV.U32 R13, RZ, RZ, R0 ;  /* 0x000000ffff0d7224 */ /* 0x000fe200078e0000 */
[----:B------:R-:W-:Y:S01]  /*1bee0*/  MOV R12, 0x1 ;  /* 0x00000001000c7802 */ /* 0x000fe20000000f00 */
[----:B------:R-:W-:-:S10]  /*1bef0*/  IMAD.MOV.U32 R3, RZ, RZ, R14 ;  /* 0x000000ffff037224 */ /* 0x000fd400078e000e */
[----:B------:R-:W-:-:S05]  /*1bf00*/  @!P0 LEA R3, P6, R7, R3, 0x1 ;  /* 0x0000000307038211 */ /* 0x000fca00078c08ff */
[----:B------:R-:W-:-:S05]  /*1bf10*/  @!P0 IMAD.X R2, RZ, RZ, R2, P6 ;  /* 0x000000ffff028224 */ /* 0x000fca00030e0602 */
[----:B------:R-:W-:-:S07]  /*1bf20*/  @!P0 LOP3.LUT R3, R3, R2, RZ, 0x3c, !PT ;  /* 0x0000000203038212 */ /* 0x000fce00078e3cff */
[----:B------:R-:W-:Y:S05]  /*1bf30*/  WARPSYNC.COLLECTIVE R15, `(.L_x_10797) ;  /* 0x000000000f087348 */ /* 0x000fea0003c00000 */
[----:B------:R0:W1:Y:S02]  /*1bf40*/  SHFL.IDX P6, R14, R13, R12, R11 ;  /* 0x0000000c0d0e7389 */ /* 0x00006400000c000b */
[----:B01----:R-:W-:Y:S01]  /*1bf50*/  ENDCOLLECTIVE ;  /* 0x000000000000791b */ /* 0x003fe20003800000 */
.L_x_10797:
[----:B------:R-:W-:-:S04]  /*1bf60*/  @!P0 LOP3.LUT R2, R3, R2, RZ, 0x3c, !PT ;  /* 0x0000000203028212 */ /* 0x000fc800078e3cff */
[----:B------:R-:W-:-:S05]  /*1bf70*/  @!P0 LOP3.LUT R3, R3, R2, RZ, 0x3c, !PT ;  /* 0x0000000203038212 */ /* 0x000fca00078e3cff */
        /* <DEDUP_REMOVED lines=13> */
.L_x_10798:
[----:B------:R-:W-:Y:S01]  /*1c050*/  IMAD.MOV.U32 R13, RZ, RZ, R0 ;  /* 0x000000ffff0d7224 */ /* 0x000fe200078e0000 */
[----:B------:R-:W-:Y:S01]  /*1c060*/  MOV R12, 0x2 ;  /* 0x00000002000c7802 */ /* 0x000fe20000000f00 */
[----:B------:R-:W-:-:S05]  /*1c070*/  IMAD.MOV.U32 R2, RZ, RZ, R14 ;  /* 0x000000ffff027224 */ /* 0x000fca00078e000e */
[----:B------:R-:W-:-:S05]  /*1c080*/  @!P5 LEA R2, P6, R7, R2, 0x1 ;  /* 0x000000020702d211 */ /* 0x000fca00078c08ff */
[----:B------:R-:W-:-:S05]  /*1c090*/  @!P5 IMAD.X R3, RZ, RZ, R6, P6 ;  /* 0x000000ffff03d224 */ /* 0x000fca00030e0606 */
[----:B------:R-:W-:Y:S01]  /*1c0a0*/  @!PT LDS RZ, [RZ] ;  /* 0x00000000fffff984 */ /* 0x000fe20000000800 */
[----:B------:R-:W-:Y:S01]  /*1c0b0*/  @!PT LDS RZ, [RZ] ;  /* 0x00000000fffff984 */ /* 0x000fe20000000800 */
[----:B------:R-:W-:Y:S01]  /*1c0c0*/  @!PT LDS RZ, [RZ] ;  /* 0x00000000fffff984 */ /* 0x000fe20000000800 */
[----:B------:R0:W-:Y:S03]  /*1c0d0*/  @!P5 LDGSTS.E.BYPASS.LTC128B.128 [R26+0x22c00], desc[UR60][R2.64], !P4 ;  /* 0x22c00000021adfae */ /* 0x0001e6000e101d7c */
[----:B0-----:R-:W-:Y:S05]  /*1c0e0*/  WARPSYNC.COLLECTIVE R15, `(.L_x_10799) ;  /* 0x000000000f087348 */ /* 0x001fea0003c00000 */
[----:B------:R1:W2:Y:S02]  /*1c0f0*/  SHFL.IDX P6, R14, R13, R12, R11 ;  /* 0x0000000c0d0e7389 */ /* 0x0002a400000c000b */
[----:B012---:R-:W-:Y:S01]  /*1c100*/  ENDCOLLECTIVE ;  /* 0x000000000000791b */ /* 0x007fe20003800000 */
.L_x_10799:
[----:B------:R-:W-:Y:S01]  /*1c110*/  @!PT LDS RZ, [RZ] ;  /* 0x00000000fffff984 */ /* 0x000fe20000000800 */
[----:B------:R-:W-:Y:S01]  /*1c120*/  @!PT LDS RZ, [RZ] ;  /* 0x00000000fffff984 */ /* 0x000fe20000000800 */
[----:B------:R-:W-:Y:S01]  /*1c130*/  @!PT LDS RZ, [RZ] ;  /* 0x00000000fffff984 */ /* 0x000fe20000000800 */
[----:B------:R0:W-:Y:S04]  /*1c140*/  @!P5 LDGSTS.E.BYPASS.LTC128B.128 [R26+0x26c00], desc[UR60][R2.64+0x80], !P3 ;  /* 0x26c00080021adfae */ /* 0x0001e8000d901d7c */
[----:B------:R0:W-:Y:S04]  /*1c150*/  @!P5 LDGSTS.E.BYPASS.LTC128B.128 [R26+0x2ac00], desc[UR60][R2.64+0x100], !P2 ;  /* 0x2ac00100021adfae */ /* 0x0001e8000d101d7c */
[----:B------:R0:W-:Y:S01]  /*1c160*/  @!P5 LDGSTS.E.BYPASS.LTC128B.128 [R26+0x2ec00], desc[UR60][R2.64+0x180], !P1 ;  /* 0x2ec00180021adfae */ /* 0x0001e2000c901d7c */
[----:B------:R-:W-:Y:S01]  /*1c170*/  LOP3.LUT P5, RZ, R22, 0x100, RZ, 0xc0, !PT ;  /* 0x0000010016ff7812 */ /* 0x000fe200078ac0ff */
[----:B------:R-:W-:-:S02]  /*1c180*/  IMAD.MOV.U32 R13, RZ, RZ, R4 ;  /* 0x000000ffff0d7224 */ /* 0x000fc400078e0004 */
[----:B------:R-:W-:-:S10]  /*1c190*/  IMAD.MOV.U32 R6, RZ, RZ, R14 ;  /* 0x000000ffff067224 */ /* 0x000fd400078e000e */
[----:B0-----:R-:W-:Y:S05]  /*1c1a0*/  WARPSYNC.COLLECTIVE R15, `(.L_x_10800) ;  /* 0x000000000f087348 */ /* 0x001fea0003c00000 */
[----:B------:R1:W2:Y:S02]  /*1c1b0*/  SHFL.IDX P6, R14, R13, R12, R11 ;  /* 0x0000000c0d0e7389 */ /* 0x0002a400000c000b */
[----:B012---:R-:W-:Y:S01]  /*1c1c0*/  ENDCOLLECTIVE ;  /* 0x000000000000791b */ /* 0x007fe20003800000 */
.L_x_10800:
        /* <DEDUP_REMOVED lines=12> */
.L_x_10801:
        /* <DEDUP_REMOVED lines=12> */
.L_x_10802:
        /* <DEDUP_REMOVED lines=12> */
.L_x_10803:
        /* <DEDUP_REMOVED lines=12> */
.L_x_10804:
        /* <DEDUP_REMOVED lines=12> */
.L_x_10805:
        /* <DEDUP_REMOVED lines=12> */
.L_x_10806:
        /* <DEDUP_REMOVED lines=12> */
.L_x_10807:
[----:B------:R-:W-:Y:S01]  /*1c710*/  @!PT LDS RZ, [RZ] ;  /* 0x00000000fffff984 */ /* 0x000fe20000000800 */
[----:B------:R-:W-:Y:S01]  /*1c720*/  @!PT LDS RZ, [RZ] ;  /* 0x00000000fffff984 */ /* 0x000fe20000000800 */
[----:B------:R-:W-:Y:S01]  /*1c730*/  @!PT LDS RZ, [RZ] ;  /* 0x00000000fffff984 */ /* 0x000fe20000000800 */
[----:B------:R0:W-:Y:S04]  /*1c740*/  @!P5 LDGSTS.E.BYPASS.LTC128B.128 [R26+0x28c00], desc[UR60][R2.64+0x80], !P3 ;  /* 0x28c00080021adfae */ /* 0x0001e8000d901d7c */
[----:B------:R0:W-:Y:S04]  /*1c750*/  @!P5 LDGSTS.E.BYPASS.LTC128B.128 [R26+0x2cc00], desc[UR60][R2.64+0x100], !P2 ;  /* 0x2cc00100021adfae */ /* 0x0001e8000d101d7c */
[----:B------:R0:W-:Y:S01]  /*1c760*/  @!P5 LDGSTS.E.BYPASS.LTC128B.128 [R26+0x30c00], desc[UR60][R2.64+0x180], !P1 ;  /* 0x30c00180021adfae */ /* 0x0001e2000c901d7c */
[----:B------:R-:W-:Y:S02]  /*1c770*/  IMAD.MOV.U32 R13, RZ, RZ, R4 ;  /* 0x000000ffff0d7224 */ /* 0x000fe400078e0004 */
[----:B------:R-:W-:-:S07]  /*1c780*/  IMAD.MOV.U32 R6, RZ, RZ, R14 ;  /* 0x000000ffff067224 */ /* 0x000fce00078e000e */
[----:B0-----:R-:W-:Y:S05]  /*1c790*/  WARPSYNC.COLLECTIVE R15, `(.L_x_10808) ;  /* 0x000000000f087348 */ /* 0x001fea0003c00000 */
[----:B------:R1:W2:Y:S02]  /*1c7a0*/  SHFL.IDX P6, R14, R13, R12, R11 ;  /* 0x0000000c0d0e7389 */ /* 0x0002a400000c000b */
[----:B012---:R-:W-:Y:S01]  /*1c7b0*/  ENDCOLLECTIVE ;  /* 0x000000000000791b */ /* 0x007fe20003800000 */
.L_x_10808:
[----:B------:R-:W-:Y:S01]  /*1c7c0*/  IMAD.MOV.U32 R13, RZ, RZ, R0 ;  /* 0x000000ffff0d7224 */ /* 0x000fe200078e0000 */
[----:B------:R-:W-:Y:S01]  /*1c7d0*/  MOV R12, 0x7 ;  /* 0x00000007000c7802 */ /* 0x000fe20000000f00 */
[----:B------:R-:W-:-:S07]  /*1c7e0*/  IMAD.MOV.U32 R2, RZ, RZ, R14 ;  /* 0x000000ffff027224 */ /* 0x000fce00078e000e */
[----:B------:R-:W-:Y:S05]  /*1c7f0*/  WARPSYNC.COLLECTIVE R15, `(.L_x_10809) ;  /* 0x000000000f087348 */ /* 0x000fea0003c00000 */
[----:B------:R0:W1:Y:S02]  /*1c800*/  SHFL.IDX P6, R14, R13, R12, R11 ;  /* 0x0000000c0d0e7389 */ /* 0x00006400000c000b */
[----:B01----:R-:W-:Y:S01]  /*1c810*/  ENDCOLLECTIVE ;  /* 0x000000000000791b */ /* 0x003fe20003800000 */
.L_x_10809:
        /* <DEDUP_REMOVED lines=14> */
.L_x_10810:
[----:B------:R-:W-:Y:S01]  /*1c900*/  IMAD.MOV.U32 R2, RZ, RZ, R14 ;  /* 0x000000ffff027224 */ /* 0x000fe200078e000e */
[----:B------:R-:W-:Y:S06]  /*1c910*/  BRA `(.L_x_10811) ;  /* 0xffffffa000207947 */ /* 0x000fec000383ffff */
.L_x_10639:
[----:B0-----:R0:W1:Y:S02]  /*1c920*/  SYNCS.PHASECHK.TRANS64.TRYWAIT P0, [R23+URZ+0x32420], R0 ;  /* 0x03242000170075a7 */ /* 0x001064000800017f */
[----:B-1----:R-:W-:Y:S05]  /*1c930*/  @!P0 NANOSLEEP.SYNCS 0x989680 ;  /* 0x009896800000895d */ /* 0x002fea0003900000 */
[----:B------:R-:W1:Y:S02]  /*1c940*/  @!P0 SYNCS.PHASECHK.TRANS64 P0, [R23+URZ+0x32420], R0 ;  /* 0x03242000170085a7 */ /* 0x000e64000800007f */
[----:B-1----:R-:W-:Y:S05]  /*1c950*/  @!P0 BRA `(.L_x_10639) ;  /* 0xfffffffc00f08947 */ /* 0x002fea000383ffff */
[----:B------:R-:W-:Y:S05]  /*1c960*/  BRA `(.L_x_10812) ;  /* 0xffffffa000947947 */ /* 0x000fea000383ffff */
.L_x_10642:
[----:B0-----:R0:W1:Y:S02]  /*1c970*/  SYNCS.PHASECHK.TRANS64.TRYWAIT P0, [R30+URZ+0x32460], R3 ;  /* 0x032460031e0075a7 */ /* 0x001064000800017f */
[----:B-1----:R-:W-:Y:S05]  /*1c980*/  @!P0 NANOSLEEP.SYNCS 0x989680 ;  /* 0x009896800000895d */ /* 0x002fea0003900000 */
[----:B------:R-:W1:Y:S02]  /*1c990*/  @!P0 SYNCS.PHASECHK.TRANS64 P0, [R30+URZ+0x32460], R3 ;  /* 0x032460031e0085a7 */ /* 0x000e64000800007f */
[----:B-1----:R-:W-:Y:S05]  /*1c9a0*/  @!P0 BRA `(.L_x_10642) ;  /* 0xfffffffc00f08947 */ /* 0x002fea000383ffff */
[----:B------:R-:W-:Y:S05]  /*1c9b0*/  BRA `(.L_x_10813) ;  /* 0xffffffa000bc7947 */ /* 0x000fea000383ffff */
.L_x_10643:
        /* <DEDUP_REMOVED lines=8> */
.L_x_10815:
[----:B------:R-:W-:Y:S05]  /*1ca40*/  BSYNC B0 ;  /* 0x0000000000007941 */ /* 0x000fea0003800000 */
.L_x_10814:
        /* <DEDUP_REMOVED lines=13> */
.L_x_10816:
[----:B------:R-:W-:Y:S01]  /*1cb20*/  MOV R13, R6 ;  /* 0x00000006000d7202 */ /* 0x000fe20000000f00 */
[----:B------:R-:W-:Y:S01]  /*1cb30*/  IMAD.MOV.U32 R12, RZ, RZ, 0x1 ;  /* 0x00000001ff0c7424 */ /* 0x000fe200078e00ff */
[----:B------:R-:W-:-:S04]  /*1cb40*/  SHF.L.U32 R8, R8, 0x3, RZ ;  /* 0x0000000308087819 */ /* 0x000fc800000006ff */
[----:B------:R-:W-:Y:S01]  /*1cb50*/  LOP3.LUT R8, R8, 0x38, RZ, 0xc0, !PT ;  /* 0x0000003808087812 */ /* 0x000fe200078ec0ff */
[----:B------:R-:W-:-:S07]  /*1cb60*/  IMAD.MOV.U32 R2, RZ, RZ, R14 ;  /* 0x000000ffff027224 */ /* 0x000fce00078e000e */
[----:B------:R-:W-:Y:S05]  /*1cb70*/  WARPSYNC.COLLECTIVE R15, `(.L_x_10817) ;  /* 0x000000000f087348 */ /* 0x000fea0003c00000 */
[----:B------:R0:W1:Y:S02]  /*1cb80*/  SHFL.IDX P6, R14, R13, R12, R11 ;  /* 0x0000000c0d0e7389 */ /* 0x00006400000c000b */
[----:B01----:R-:W-:Y:S01]  /*1cb90*/  ENDCOLLECTIVE ;  /* 0x000000000000791b */ /* 0x003fe20003800000 */
.L_x_10817:
[----:B------:R-:W-:-:S05]  /*1cba0*/  IMAD.SHL.U32 R0, R8, 0x2, RZ ;  /* 0x0000000208007824 */ /* 0x000fca00078e00ff */
[----:B------:R-:W-:-:S05]  /*1cbb0*/  IADD3 R2, P0, R2, R0, RZ ;  /* 0x0000000002027210 */ /* 0x000fca0007f1e0ff */
        /* <DEDUP_REMOVED lines=17> */
.L_x_10818:
[----:B------:R-:W-:Y:S01]  /*1ccd0*/  IMAD.MOV.U32 R13, RZ, RZ, R6 ;  /* 0x000000ffff0d7224 */ /* 0x000fe200078e0006 */
[----:B------:R-:W-:Y:S02]  /*1cce0*/  MOV R12, 0x2 ;  /* 0x00000002000c7802 */ /* 0x000fe40000000f00 */
[----:B------:R-:W-:-:S13]  /*1ccf0*/  IADD3 R2, P3, R14, R0, RZ ;  /* 0x000000000e027210 */ /* 0x000fda0007f7e0ff */
[----:B------:R-:W-:Y:S05]  /*1cd00*/  WARPSYNC.COLLECTIVE R15, `(.L_x_10819) ;  /* 0x000000000f087348 */ /* 0x000fea0003c00000 */
[----:B------:R0:W1:Y:S02]  /*1cd10*/  SHFL.IDX P6, R14, R13, R12, R11 ;  /* 0x0000000c0d0e7389 */ /* 0x00006400000c000b */
[----:B01----:R-:W-:Y:S01]  /*1cd20*/  ENDCOLLECTIVE ;  /* 0x000000000000791b */ /* 0x003fe20003800000 */
.L_x_10819:
        /* <DEDUP_REMOVED lines=17> */
.L_x_10820:
[----:B------:R-:W-:Y:S02]  /*1ce40*/  IMAD.MOV.U32 R13, RZ, RZ, R6 ;  /* 0x000000ffff0d7224 */ /* 0x000fe400078e0006 */
[----:B------:R-:W-:Y:S01]  /*1ce50*/  IMAD.MOV.U32 R12, RZ, RZ, 0x3 ;  /* 0x00000003ff0c7424 */ /* 0x000fe200078e00ff */
[----:B------:R-:W-:-:S13]  /*1ce60*/  IADD3 R2, P3, R14, R0, RZ ;  /* 0x000000000e027210 */ /* 0x000fda0007f7e0ff */
[----:B------:R-:W-:Y:S05]  /*1ce70*/  WARPSYNC.COLLECTIVE R15, `(.L_x_10821) ;  /* 0x000000000f087348 */ /* 0x000fea0003c00000 */
[----:B------:R0:W1:Y:S02]  /*1ce80*/  SHFL.IDX P6, R14, R13, R12, R11 ;  /* 0x0000000c0d0e7389 */ /* 0x00006400000c000b */
[----:B01----:R-:W-:Y:S01]  /*1ce90*/  ENDCOLLECTIVE ;  /* 0x000000000000791b */ /* 0x003fe20003800000 */
.L_x_10821:
        /* <DEDUP_REMOVED lines=13> */
[----:B0-----:R-:W-:-:S07]  /*1cf70*/  MOV R3, R14 ;  /* 0x0000000e00037202 */ /* 0x001fce0000000f00 */
[----:B------:R-:W-:Y:S05]  /*1cf80*/  WARPSYNC.COLLECTIVE R15, `(.L_x_10822) ;  /* 0x000000000f087348 */ /* 0x000fea0003c00000 */
[----:B------:R0:W1:Y:S02]  /*1cf90*/  SHFL.IDX P6, R14, R13, R12, R11 ;  /* 0x0000000c0d0e7389 */ /* 0x00006400000c000b */
[----:B01----:R-:W-:Y:S01]  /*1cfa0*/  ENDCOLLECTIVE ;  /* 0x000000000000791b */ /* 0x003fe20003800000 */
.L_x_10822:
[----:B------:R-:W-:Y:S02]  /*1cfb0*/  IMAD.MOV.U32 R13, RZ, RZ, R6 ;  /* 0x000000ffff0d7224 */ /* 0x000fe400078e0006 */
[----:B------:R-:W-:Y:S01]  /*1cfc0*/  IMAD.MOV.U32 R12, RZ, RZ, 0x4 ;  /* 0x00000004ff0c7424 */ /* 0x000fe200078e00ff */
[----:B------:R-:W-:-:S13]  /*1cfd0*/  IADD3 R2, P3, R14, R0, RZ ;  /* 0x000000000e027210 */ /* 0x000fda0007f7e0ff */
[----:B------:R-:W-:Y:S05]  /*1cfe0*/  WARPSYNC.COLLECTIVE R15, `(.L_x_10823) ;  /* 0x000000000f087348 */ /* 0x000fea0003c00000 */
[----:B------:R0:W1:Y:S02]  /*1cff0*/  SHFL.IDX P6, R14, R13, R12, R11 ;  /* 0x0000000c0d0e7389 */ /* 0x00006400000c000b */
[----:B01----:R-:W-:Y:S01]  /*1d000*/  ENDCOLLECTIVE ;  /* 0x000000000000791b */ /* 0x003fe20003800000 */
.L_x_10823:
        /* <DEDUP_REMOVED lines=17> */
.L_x_10824:
[----:B------:R-:W-:Y:S02]  /*1d120*/  IMAD.MOV.U32 R13, RZ, RZ, R6 ;  /* 0x000000ffff0d7224 */ /* 0x000fe400078e0006 */
[----:B------:R-:W-:Y:S01]  /*1d130*/  IMAD.MOV.U32 R12, RZ, RZ, 0x5 ;  /* 0x00000005ff0c7424 */ /* 0x000fe200078e00ff */
[----:B------:R-:W-:-:S13]  /*1d140*/  IADD3 R2, P3, R14, R0, RZ ;  /* 0x000000000e027210 */ /* 0x000fda0007f7e0ff */
[----:B------:R-:W-:Y:S05]  /*1d150*/  WARPSYNC.COLLECTIVE R15, `(.L_x_10825) ;  /* 0x000000000f087348 */ /* 0x000fea0003c00000 */
[----:B------:R0:W1:Y:S02]  /*1d160*/  SHFL.IDX P6, R14, R13, R12, R11 ;  /* 0x0000000c0d0e7389 */ /* 0x00006400000c000b */
[----:B01----:R-:W-:Y:S01]  /*1d170*/  ENDCOLLECTIVE ;  /* 0x000000000000791b */ /* 0x003fe20003800000 */
.L_x_10825:
        /* <DEDUP_REMOVED lines=12> */
.L_x_10826:
        /* <DEDUP_REMOVED lines=9> */
.L_x_10650:
[----:B0-----:R0:W1:Y:S02]  /*1d2d0*/  SYNCS.PHASECHK.TRANS64.TRYWAIT P0, [R4+URZ+0x32440], R21 ;  /* 0x03244015040075a7 */ /* 0x001064000800017f */
[----:B-1----:R-:W-:Y:S05]  /*1d2e0*/  @!P0 NANOSLEEP.SYNCS 0x989680 ;  /* 0x009896800000895d */ /* 0x002fea0003900000 */
[----:B------:R-:W1:Y:S02]  /*1d2f0*/  @!P0 SYNCS.PHASECHK.TRANS64 P0, [R4+URZ+0x32440], R21 ;  /* 0x03244015040085a7 */ /* 0x000e64000800007f */
[----:B-1----:R-:W-:Y:S05]  /*1d300*/  @!P0 BRA `(.L_x_10650) ;  /* 0xfffffffc00f08947 */ /* 0x002fea000383ffff */
[----:B------:R-:W-:Y:S05]  /*1d310*/  BRA `(.L_x_10828) ;  /* 0xffffffa4003c7947 */ /* 0x000fea000383ffff */
.L_x_10651:
        /* <DEDUP_REMOVED lines=8> */
.L_x_10830:
[----:B------:R-:W-:Y:S05]  /*1d3a0*/  BSYNC B1 ;  /* 0x0000000000017941 */ /* 0x000fea0003800000 */
.L_x_10829:
        /* <DEDUP_REMOVED lines=9> */
.L_x_10831:
[----:B------:R-:W-:Y:S01]  /*1d440*/  MOV R13, R9 ;  /* 0x00000009000d7202 */ /* 0x000fe20000000f00 */
[----:B------:R-:W-:Y:S02]  /*1d450*/  IMAD.MOV.U32 R12, RZ, RZ, 0x1 ;  /* 0x00000001ff0c7424 */ /* 0x000fe400078e00ff */
[----:B------:R-:W-:-:S07]  /*1d460*/  IMAD.MOV.U32 R2, RZ, RZ, R14 ;  /* 0x000000ffff027224 */ /* 0x000fce00078e000e */
[----:B------:R-:W-:Y:S05]  /*1d470*/  WARPSYNC.COLLECTIVE R15, `(.L_x_10832) ;  /* 0x000000000f087348 */ /* 0x000fea0003c00000 */
[----:B------:R0:W1:Y:S02]  /*1d480*/  SHFL.IDX P6, R14, R13, R12, R11 ;  /* 0x0000000c0d0e7389 */ /* 0x00006400000c000b */
[----:B01----:R-:W-:Y:S01]  /*1d490*/  ENDCOLLECTIVE ;  /* 0x000000000000791b */ /* 0x003fe20003800000 */
.L_x_10832:
        /* <DEDUP_REMOVED lines=11> */
.L_x_10833:
[----:B------:R-:W-:Y:S01]  /*1d550*/  MOV R13, R9 ;  /* 0x00000009000d7202 */ /* 0x000fe20000000f00 */
[----:B------:R-:W-:Y:S02]  /*1d560*/  IMAD.MOV.U32 R12, RZ, RZ, 0x2 ;  /* 0x00000002ff0c7424 */ /* 0x000fe400078e00ff */
[----:B------:R-:W-:-:S07]  /*1d570*/  IMAD.MOV.U32 R2, RZ, RZ, R14 ;  /* 0x000000ffff027224 */ /* 0x000fce00078e000e */
[----:B------:R-:W-:Y:S05]  /*1d580*/  WARPSYNC.COLLECTIVE R15, `(.L_x_10834) ;  /* 0x000000000f087348 */ /* 0x000fea0003c00000 */
[----:B------:R0:W1:Y:S02]  /*1d590*/  SHFL.IDX P6, R14, R13, R12, R11 ;  /* 0x0000000c0d0e7389 */ /* 0x00006400000c000b */
[----:B01----:R-:W-:Y:S01]  /*1d5a0*/  ENDCOLLECTIVE ;  /* 0x000000000000791b */ /* 0x003fe20003800000 */
.L_x_10834:
        /* <DEDUP_REMOVED lines=11> */
.L_x_10835:
[----:B------:R-:W-:Y:S01]  /*1d660*/  MOV R13, R9 ;  /* 0x00000009000d7202 */ /* 0x000fe20000000f00 */
[----:B------:R-:W-:Y:S02]  /*1d670*/  IMAD.MOV.U32 R12, RZ, RZ, 0x3 ;  /* 0x00000003ff0c7424 */ /* 0x000fe400078e00ff */
[----:B------:R-:W-:-:S07]  /*1d680*/  IMAD.MOV.U32 R2, RZ, RZ, R14 ;  /* 0x000000ffff027224 */ /* 0x000fce00078e000e */
[----:B------:R-:W-:Y:S05]  /*1d690*/  WARPSYNC.COLLECTIVE R15, `(.L_x_10836) ;  /* 0x000000000f087348 */ /* 0x000fea0003c00000 */
[----:B------:R0:W1:Y:S02]  /*1d6a0*/  SHFL.IDX P6, R14, R13, R12, R11 ;  /* 0x0000000c0d0e7389 */ /* 0x00006400000c000b */
[----:B01----:R-:W-:Y:S01]  /*1d6b0*/  ENDCOLLECTIVE ;  /* 0x000000000000791b */ /* 0x003fe20003800000 */
.L_x_10836:
        /* <DEDUP_REMOVED lines=11> */
.L_x_10837:
[----:B------:R-:W-:Y:S01]  /*1d770*/  MOV R13, R9 ;  /* 0x00000009000d7202 */ /* 0x000fe20000000f00 */
[----:B------:R-:W-:Y:S02]  /*1d780*/  IMAD.MOV.U32 R12, RZ, RZ, 0x4 ;  /* 0x00000004ff0c7424 */ /* 0x000fe400078e00ff */
[----:B------:R-:W-:-:S07]  /*1d790*/  IMAD.MOV.U32 R2, RZ, RZ, R14 ;  /* 0x000000ffff027224 */ /* 0x000fce00078e000e */
[----:B------:R-:W-:Y:S05]  /*1d7a0*/  WARPSYNC.COLLECTIVE R15, `(.L_x_10838) ;  /* 0x000000000f087348 */ /* 0x000fea0003c00000 */
[----:B------:R0:W1:Y:S02]  /*1d7b0*/  SHFL.IDX P6, R14, R13, R12, R11 ;  /* 0x0000000c0d0e7389 */ /* 0x00006400000c000b */
[----:B01----:R-:W-:Y:S01]  /*1d7c0*/  ENDCOLLECTIVE ;  /* 0x000000000000791b */ /* 0x003fe20003800000 */
.L_x_10838:
        /* <DEDUP_REMOVED lines=11> */
.L_x_10839:
[----:B------:R-:W-:Y:S01]  /*1d880*/  MOV R13, R9 ;  /* 0x00000009000d7202 */ /* 0x000fe20000000f00 */
[----:B------:R-:W-:Y:S02]  /*1d890*/  IMAD.MOV.U32 R12, RZ, RZ, 0x5 ;  /* 0x00000005ff0c7424 */ /* 0x000fe400078e00ff */
[----:B------:R-:W-:-:S07]  /*1d8a0*/  IMAD.MOV.U32 R2, RZ, RZ, R14 ;  /* 0x000000ffff027224 */ /* 0x000fce00078e000e */
[----:B------:R-:W-:Y:S05]  /*1d8b0*/  WARPSYNC.COLLECTIVE R15, `(.L_x_10840) ;  /* 0x000000000f087348 */ /* 0x000fea0003c00000 */
[----:B------:R0:W1:Y:S02]  /*1d8c0*/  SHFL.IDX P6, R14, R13, R12, R11 ;  /* 0x0000000c0d0e7389 */ /* 0x00006400000c000b */
[----:B01----:R-:W-:Y:S01]  /*1d8d0*/  ENDCOLLECTIVE ;  /* 0x000000000000791b */ /* 0x003fe20003800000 */
.L_x_10840:
        /* <DEDUP_REMOVED lines=11> */
.L_x_10841:
[----:B------:R-:W-:Y:S01]  /*1d990*/  IMAD.MOV.U32 R2, RZ, RZ, R14 ;  /* 0x000000ffff027224 */ /* 0x000fe200078e000e */
[----:B------:R-:W-:Y:S06]  /*1d9a0*/  BRA `(.L_x_10842) ;  /* 0xffffffa0006c7947 */ /* 0x000fec000383ffff */
.L_x_10656:
[----:B---3--:R3:W4:Y:S02]  /*1d9b0*/  SYNCS.PHASECHK.TRANS64.TRYWAIT P0, [R4+URZ+0x32460], R21 ;  /* 0x03246015040075a7 */ /* 0x008724000800017f */
[----:B----4-:R-:W-:Y:S05]  /*1d9c0*/  @!P0 NANOSLEEP.SYNCS 0x989680 ;  /* 0x009896800000895d */ /* 0x010fea0003900000 */
[----:B------:R-:W4:Y:S02]  /*1d9d0*/  @!P0 SYNCS.PHASECHK.TRANS64 P0, [R4+URZ+0x32460], R21 ;  /* 0x03246015040085a7 */ /* 0x000f24000800007f */
[----:B----4-:R-:W-:Y:S05]  /*1d9e0*/  @!P0 BRA `(.L_x_10656) ;  /* 0xfffffffc00f08947 */ /* 0x010fea000383ffff */
[----:B------:R-:W-:Y:S05]  /*1d9f0*/  BRA `(.L_x_10843) ;  /* 0xffffffa000bc7947 */ /* 0x000fea000383ffff */
.L_x_10657:
        /* <DEDUP_REMOVED lines=8> */
.L_x_10845:
[----:B------:R-:W-:Y:S05]  /*1da80*/  BSYNC B1 ;  /* 0x0000000000017941 */ /* 0x000fea0003800000 */
.L_x_10844:
[----:B------:R-:W-:Y:S01]  /*1da90*/  IMAD.MOV.U32 R13, RZ, RZ, R5 ;  /* 0x000000ffff0d7224 */ /* 0x000fe200078e0005 */
[----:B------:R-:W-:Y:S01]  /*1daa0*/  MOV R11, 0x181f ;  /* 0x0000181f000b7802 */ /* 0x000fe20000000f00 */
[----:B------:R-:W-:Y:S02]  /*1dab0*/  IMAD.MOV.U32 R12, RZ, RZ, RZ ;  /* 0x000000ffff0c7224 */ /* 0x000fe400078e00ff */
[----:B------:R-:W-:Y:S02]  /*1dac0*/  IMAD.MOV.U32 R15, RZ, RZ, -0x1 ;  /* 0xffffffffff0f7424 */ /* 0x000fe400078e00ff */
[----:B------:R-:W-:Y:S02]  /*1dad0*/  IMAD.MOV.U32 R3, RZ, RZ, R14 ;  /* 0x000000ffff037224 */ /* 0x000fe400078e000e */
[----:B------:R-:W-:-:S07]  /*1dae0*/  IMAD R6, R6, 0x2, R23 ;  /* 0x0000000206067824 */ /* 0x000fce00078e0217 */
[----:B------:R-:W-:Y:S05]  /*1daf0*/  WARPSYNC.COLLECTIVE R15, `(.L_x_10846) ;  /* 0x000000000f087348 */ /* 0x000fea0003c00000 */
[----:B------:R0:W1:Y:S02]  /*1db00*/  SHFL.IDX P6, R14, R13, R12, R11 ;  /* 0x0000000c0d0e7389 */ /* 0x00006400000c000b */
[----:B01----:R-:W-:Y:S01]  /*1db10*/  ENDCOLLECTIVE ;  /* 0x000000000000791b */ /* 0x003fe20003800000 */
.L_x_10846:
[----:B------:R-:W-:Y:S02]  /*1db20*/  IMAD.MOV.U32 R13, RZ, RZ, R7 ;  /* 0x000000ffff0d7224 */ /* 0x000fe400078e0007 */
[----:B------:R-:W-:Y:S01]  /*1db30*/  IMAD.MOV.U32 R12, RZ, RZ, 0x1 ;  /* 0x00000001ff0c7424 */ /* 0x000fe200078e00ff */
[----:B------:R-:W-:-:S13]  /*1db40*/  IADD3 R2, P0, R14, R0, RZ ;  /* 0x000000000e027210 */ /* 0x000fda0007f1e0ff */
[----:B------:R-:W-:Y:S05]  /*1db50*/  WARPSYNC.COLLECTIVE R15, `(.L_x_10847) ;  /* 0x000000000f087348 */ /* 0x000fea0003c00000 */
[----:B------:R0:W1:Y:S02]  /*1db60*/  SHFL.IDX P6, R14, R13, R12, R11 ;  /* 0x0000000c0d0e7389 */ /* 0x00006400000c000b */
[----:B01----:R-:W-:Y:S01]  /*1db70*/  ENDCOLLECTIVE ;  /* 0x000000000000791b */ /* 0x003fe20003800000 */
.L_x_10847:
        /* <DEDUP_REMOVED lines=13> */
.L_x_10848:
[----:B------:R-:W-:Y:S02]  /*1dc50*/  IMAD.MOV.U32 R13, RZ, RZ, R7 ;  /* 0x000000ffff0d7224 */ /* 0x000fe400078e0007 */
[----:B------:R-:W-:Y:S01]  /*1dc60*/  IMAD.MOV.U32 R12, RZ, RZ, 0x2 ;  /* 0x00000002ff0c7424 */ /* 0x000fe200078e00ff */
[----:B------:R-:W-:-:S13]  /*1dc70*/  IADD3 R2, P0, R14, R0, RZ ;  /* 0x000000000e027210 */ /* 0x000fda0007f1e0ff */
[----:B------:R-:W-:Y:S05]  /*1dc80*/  WARPSYNC.COLLECTIVE R15, `(.L_x_10849) ;  /* 0x000000000f087348 */ /* 0x000fea0003c00000 */
[----:B------:R0:W1:Y:S02]  /*1dc90*/  SHFL.IDX P6, R14, R13, R12, R11 ;  /* 0x0000000c0d0e7389 */ /* 0x00006400000c000b */
[----:B01----:R-:W-:Y:S01]  /*1dca0*/  ENDCOLLECTIVE ;  /* 0x000000000000791b */ /* 0x003fe20003800000 */
.L_x_10849:
        /* <DEDUP_REMOVED lines=13> */
.L_x_10850:
[----:B------:R-:W-:Y:S02]  /*1dd80*/  IMAD.MOV.U32 R13, RZ, RZ, R7 ;  /* 0x000000ffff0d7224 */ /* 0x000fe400078e0007 */
[----:B------:R-:W-:Y:S01]  /*1dd90*/  IMAD.MOV.U32 R12, RZ, RZ, 0x3 ;  /* 0x00000003ff0c7424 */ /* 0x000fe200078e00ff */
[----:B------:R-:W-:-:S13]  /*1dda0*/  IADD3 R2, P0, R14, R0, RZ ;  /* 0x000000000e027210 */ /* 0x000fda0007f1e0ff */
[----:B------:R-:W-:Y:S05]  /*1ddb0*/  WARPSYNC.COLLECTIVE R15, `(.L_x_10851) ;  /* 0x000000000f087348 */ /* 0x000fea0003c00000 */
[----:B------:R0:W1:Y:S02]  /*1ddc0*/  SHFL.IDX P6, R14, R13, R12, R11 ;  /* 0x0000000c0d0e7389 */ /* 0x00006400000c000b */
[----:B01----:R-:W-:Y:S01]  /*1ddd0*/  ENDCOLLECTIVE ;  /* 0x000000000000791b */ /* 0x003fe20003800000 */
.L_x_10851:
        /* <DEDUP_REMOVED lines=13> */
.L_x_10852:
[----:B------:R-:W-:Y:S02]  /*1deb0*/  IMAD.MOV.U32 R13, RZ, RZ, R7 ;  /* 0x000000ffff0d7224 */ /* 0x000fe400078e0007 */
[----:B------:R-:W-:Y:S01]  /*1dec0*/  IMAD.MOV.U32 R12, RZ, RZ, 0x4 ;  /* 0x00000004ff0c7424 */ /* 0x000fe200078e00ff */
[----:B------:R-:W-:-:S13]  /*1ded0*/  IADD3 R2, P0, R14, R0, RZ ;  /* 0x000000000e027210 */ /* 0x000fda0007f1e0ff */
[----:B------:R-:W-:Y:S05]  /*1dee0*/  WARPSYNC.COLLECTIVE R15, `(.L_x_10853) ;  /* 0x000000000f087348 */ /* 0x000fea0003c00000 */
[----:B------:R0:W1:Y:S02]  /*1def0*/  SHFL.IDX P6, R14, R13, R12, R11 ;  /* 0x0000000c0d0e7389 */ /* 0x00006400000c000b */
[----:B01----:R-:W-:Y:S01]  /*1df00*/  ENDCOLLECTIVE ;  /* 0x000000000000791b */ /* 0x003fe20003800000 */
.L_x_10853:
[----:B------:R-:W-:-:S05]  /*1df10*/  IADD3.X R3, RZ, R8, RZ, P0, !PT ;  /* 0x00000008ff037210 */ /* 0x000fca00007fe4ff */
        /* <DEDUP_REMOVED lines=12> */
.L_x_10854:
[----:B------:R-:W-:Y:S01]  /*1dfe0*/  MOV R13, R7 ;  /* 0x00000007000d7202 */ /* 0x000fe20000000f00 */
[----:B------:R-:W-:Y:S01]  /*1dff0*/  IMAD.MOV.U32 R12, RZ, RZ, 0x5 ;  /* 0x00000005ff0c7424 */ /* 0x000fe200078e00ff */
[----:B------:R-:W-:-:S13]  /*1e000*/  IADD3 R2, P0, R14, R0, RZ ;  /* 0x000000000e027210 */ /* 0x000fda0007f1e0ff */
[----:B------:R-:W-:Y:S05]  /*1e010*/  WARPSYNC.COLLECTIVE R15, `(.L_x_10855) ;  /* 0x000000000f087348 */ /* 0x000fea0003c00000 */
[----:B------:R0:W1:Y:S02]  /*1e020*/  SHFL.IDX P6, R14, R13, R12, R11 ;  /* 0x0000000c0d0e7389 */ /* 0x00006400000c000b */
[----:B01----:R-:W-:Y:S01]  /*1e030*/  ENDCOLLECTIVE ;  /* 0x000000000000791b */ /* 0x003fe20003800000 */
.L_x_10855:
        /* <DEDUP_REMOVED lines=13> */
.L_x_10856:
[----:B------:R-:W-:Y:S05]  /*1e110*/  BRA `(.L_x_10857) ;  /* 0xffffffa000087947 */ /* 0x000fea000383ffff */
.L_x_10665:
[----:B------:R-:W-:Y:S01]  /*1e120*/  BSSY B0, `(.L_x_10858) ;  /* 0x0000008000007945 */ /* 0x000fe20003800000 */
[----:B------:R-:W-:Y:S01]  /*1e130*/  IMAD.MOV.U32 R13, RZ, RZ, R16 ;  /* 0x000000ffff0d7224 */ /* 0x000fe200078e0010 */
[----:B------:R-:W-:Y:S01]  /*1e140*/  MOV R11, 0x1f ;  /* 0x0000001f000b7802 */ /* 0x000fe20000000f00 */
[----:B------:R-:W-:Y:S02]  /*1e150*/  IMAD.MOV.U32 R12, RZ, RZ, RZ ;  /* 0x000000ffff0c7224 */ /* 0x000fe400078e00ff */
[----:B------:R-:W-:-:S07]  /*1e160*/  IMAD.MOV.U32 R15, RZ, RZ, -0x1 ;  /* 0xffffffffff0f7424 */ /* 0x000fce00078e00ff */
[----:B0-23--:R-:W-:Y:S05]  /*1e170*/  WARPSYNC.COLLECTIVE R15, `(.L_x_10859) ;  /* 0x000000000f087348 */ /* 0x00dfea0003c00000 */
[----:B------:R1:W4:Y:S02]  /*1e180*/  SHFL.IDX P6, R14, R13, R12, R11 ;  /* 0x0000000c0d0e7389 */ /* 0x00032400000c000b */
[----:B01234-:R-:W-:Y:S01]  /*1e190*/  ENDCOLLECTIVE ;  /* 0x000000000000791b */ /* 0x01ffe20003800000 */
.L_x_10859:
[----:B------:R-:W-:Y:S05]  /*1e1a0*/  BSYNC B0 ;  /* 0x0000000000007941 */ /* 0x000fea0003800000 */
.L_x_10858:
        /* <DEDUP_REMOVED lines=9> */
.L_x_10860:
        /* <DEDUP_REMOVED lines=18> */
.L_x_10861:
[----:B------:R-:W-:Y:S01]  /*1e360*/  IMAD.MOV.U32 R12, RZ, RZ, 0x2 ;  /* 0x00000002ff0c7424 */ /* 0x000fe200078e00ff */
[----:B------:R-:W-:-:S05]  /*1e370*/  SEL R6, R14, RZ, P1 ;  /* 0x000000ff0e067207 */ /* 0x000fca0000800000 */
[----:B------:R-:W-:-:S04]  /*1e380*/  IMAD.IADD R6, R5, 0x1, R6 ;  /* 0x0000000105067824 */ /* 0x000fc800078e0206 */
[----:B------:R-:W-:-:S07]  /*1e390*/  IMAD.MOV.U32 R13, RZ, RZ, R6 ;  /* 0x000000ffff0d7224 */ /* 0x000fce00078e0006 */
[----:B------:R-:W-:Y:S05]  /*1e3a0*/  WARPSYNC.COLLECTIVE R15, `(.L_x_10862) ;  /* 0x000000000f087348 */ /* 0x000fea0003c00000 */
[----:B------:R0:W1:Y:S02]  /*1e3b0*/  SHFL.UP P6, R14, R13, R12, R11 ;  /* 0x0400000c0d0e7389 */ /* 0x00006400000c000b */
[----:B01----:R-:W-:Y:S01]  /*1e3c0*/  ENDCOLLECTIVE ;  /* 0x000000000000791b */ /* 0x003fe20003800000 */
.L_x_10862:
[----:B------:R-:W-:Y:S02]  /*1e3d0*/  MOV R12, 0x4 ;  /* 0x00000004000c7802 */ /* 0x000fe40000000f00 */
[----:B------:R-:W-:-:S05]  /*1e3e0*/  SEL R7, R14, RZ, P2 ;  /* 0x000000ff0e077207 */ /* 0x000fca0001000000 */
[----:B------:R-:W-:-:S04]  /*1e3f0*/  IMAD.IADD R7, R6, 0x1, R7 ;  /* 0x0000000106077824 */ /* 0x000fc800078e0207 */
[----:B------:R-:W-:-:S07]  /*1e400*/  IMAD.MOV.U32 R13, RZ, RZ, R7 ;  /* 0x000000ffff0d7224 */ /* 0x000fce00078e0007 */
[----:B------:R-:W-:Y:S05]  /*1e410*/  WARPSYNC.COLLECTIVE R15, `(.L_x_10863) ;  /* 0x000000000f087348 */ /* 0x000fea0003c00000 */
[----:B------:R0:W1:Y:S02]  /*1e420*/  SHFL.UP P6, R14, R13, R12, R11 ;  /* 0x0400000c0d0e7389 */ /* 0x00006400000c000b */
[----:B01----:R-:W-:Y:S01]  /*1e430*/  ENDCOLLECTIVE ;  /* 0x000000000000791b */ /* 0x003fe20003800000 */
.L_x_10863:
[----:B------:R-:W-:Y:S01]  /*1e440*/  IMAD.MOV.U32 R12, RZ, RZ, 0x8 ;  /* 0x00000008ff0c7424 */ /* 0x000fe200078e00ff */
[----:B------:R-:W-:-:S05]  /*1e450*/  SEL R2, R14, RZ, P3 ;  /* 0x000000ff0e027207 */ /* 0x000fca0001800000 */
[----:B------:R-:W-:-:S04]  /*1e460*/  IMAD.IADD R2, R7, 0x1, R2 ;  /* 0x0000000107027824 */ /* 0x000fc800078e0202 */
[----:B------:R-:W-:-:S07]  /*1e470*/  IMAD.MOV.U32 R13, RZ, RZ, R2 ;  /* 0x000000ffff0d7224 */ /* 0x000fce00078e0002 */
[----:B------:R-:W-:Y:S05]  /*1e480*/  WARPSYNC.COLLECTIVE R15, `(.L_x_10864) ;  /* 0x000000000f087348 */ /* 0x000fea0003c00000 */
[----:B------:R0:W1:Y:S02]  /*1e490*/  SHFL.UP P6, R14, R13, R12, R11 ;  /* 0x0400000c0d0e7389 */ /* 0x00006400000c000b */
[----:B01----:R-:W-:Y:S01]  /*1e4a0*/  ENDCOLLECTIVE ;  /* 0x000000000000791b */ /* 0x003fe20003800000 */
.L_x_10864:
[----:B------:R-:W-:Y:S02]  /*1e4b0*/  MOV R12, 0x10 ;  /* 0x00000010000c7802 */ /* 0x000fe40000000f00 */
[----:B------:R-:W-:-:S05]  /*1e4c0*/  SEL R3, R14, RZ, P4 ;  /* 0x000000ff0e037207 */ /* 0x000fca0002000000 */
[----:B------:R-:W-:-:S04]  /*1e4d0*/  IMAD.IADD R3, R2, 0x1, R3 ;  /* 0x0000000102037824 */ /* 0x000fc800078e0203 */
[----:B------:R-:W-:-:S07]  /*1e4e0*/  IMAD.MOV.U32 R13, RZ, RZ, R3 ;  /* 0x000000ffff0d7224 */ /* 0x000fce00078e0003 */
[----:B------:R-:W-:Y:S05]  /*1e4f0*/  WARPSYNC.COLLECTIVE R15, `(.L_x_10865) ;  /* 0x000000000f087348 */ /* 0x000fea0003c00000 */
[----:B------:R0:W1:Y:S02]  /*1e500*/  SHFL.UP P6, R14, R13, R12, R11 ;  /* 0x0400000c0d0e7389 */ /* 0x00006400000c000b */
[----:B01----:R-:W-:Y:S01]  /*1e510*/  ENDCOLLECTIVE ;  /* 0x000000000000791b */ /* 0x003fe20003800000 */
.L_x_10865:
        /* <DEDUP_REMOVED lines=8> */
.L_x_10866:
[----:B------:R-:W-:Y:S05]  /*1e5a0*/  BRA `(.L_x_10867) ;  /* 0xffffffa000647947 */ /* 0x000fea000383ffff */
.L_x_10670:
[----:B------:R-:W-:Y:S01]  /*1e5b0*/  BSSY B0, `(.L_x_10868) ;  /* 0x0000008000007945 */ /* 0x000fe20003800000 */
[----:B-----5:R-:W-:Y:S01]  /*1e5c0*/  IMAD.MOV.U32 R13, RZ, RZ, R5 ;  /* 0x000000ffff0d7224 */ /* 0x020fe200078e0005 */
[----:B------:R-:W-:Y:S01]  /*1e5d0*/  MOV R12, 0x1 ;  /* 0x00000001000c7802 */ /* 0x000fe20000000f00 */
[----:B------:R-:W-:Y:S02]  /*1e5e0*/  IMAD.MOV.U32 R11, RZ, RZ, RZ ;  /* 0x000000ffff0b7224 */ /* 0x000fe400078e00ff */
[----:B------:R-:W-:-:S07]  /*1e5f0*/  IMAD.MOV.U32 R15, RZ, RZ, -0x1 ;  /* 0xffffffffff0f7424 */ /* 0x000fce00078e00ff */
[----:B0-----:R-:W-:Y:S05]  /*1e600*/  WARPSYNC.COLLECTIVE R15, `(.L_x_10869) ;  /* 0x000000000f087348 */ /* 0x001fea0003c00000 */
[----:B------:R1:W2:Y:S02]  /*1e610*/  SHFL.UP P6, R14, R13, R12, R11 ;  /* 0x0400000c0d0e7389 */ /* 0x0002a400000c000b */
[----:B012---:R-:W-:Y:S01]  /*1e620*/  ENDCOLLECTIVE ;  /* 0x000000000000791b */ /* 0x007fe20003800000 */
.L_x_10869:
[----:B------:R-:W-:Y:S05]  /*1e630*/  BSYNC B0 ;  /* 0x0000000000007941 */ /* 0x000fea0003800000 */
.L_x_10868:
        /* <DEDUP_REMOVED lines=8> */
.L_x_10870:
[----:B------:R-:W-:Y:S01]  /*1e6c0*/  IMAD.MOV.U32 R12, RZ, RZ, 0x4 ;  /* 0x00000004ff0c7424 */ /* 0x000fe200078e00ff */
[----:B------:R-:W-:-:S05]  /*1e6d0*/  SEL R2, R14, RZ, P2 ;  /* 0x000000ff0e027207 */ /* 0x000fca0001000000 */
[----:B------:R-:W-:-:S04]  /*1e6e0*/  IMAD.IADD R2, R13, 0x1, R2 ;  /* 0x000000010d027824 */ /* 0x000fc800078e0202 */
[----:B------:R-:W-:-:S07]  /*1e6f0*/  IMAD.MOV.U32 R13, RZ, RZ, R2 ;  /* 0x000000ffff0d7224 */ /* 0x000fce00078e0002 */
[----:B------:R-:W-:Y:S05]  /*1e700*/  WARPSYNC.COLLECTIVE R15, `(.L_x_10871) ;  /* 0x000000000f087348 */ /* 0x000fea0003c00000 */
[----:B------:R0:W1:Y:S02]  /*1e710*/  SHFL.UP P6, R14, R13, R12, R11 ;  /* 0x0400000c0d0e7389 */ /* 0x00006400000c000b */
[----:B01----:R-:W-:Y:S01]  /*1e720*/  ENDCOLLECTIVE ;  /* 0x000000000000791b */ /* 0x003fe20003800000 */
.L_x_10871:
[----:B------:R-:W-:Y:S02]  /*1e730*/  MOV R12, 0x8 ;  /* 0x00000008000c7802 */ /* 0x000fe40000000f00 */
[----:B------:R-:W-:-:S05]  /*1e740*/  SEL R3, R14, RZ, P3 ;  /* 0x000000ff0e037207 */ /* 0x000fca0001800000 */
[----:B------:R-:W-:-:S04]  /*1e750*/  IMAD.IADD R3, R2, 0x1, R3 ;  /* 0x0000000102037824 */ /* 0x000fc800078e0203 */
[----:B------:R-:W-:-:S07]  /*1e760*/  IMAD.MOV.U32 R13, RZ, RZ, R3 ;  /* 0x000000ffff0d7224 */ /* 0x000fce00078e0003 */
[----:B------:R-:W-:Y:S05]  /*1e770*/  WARPSYNC.COLLECTIVE R15, `(.L_x_10872) ;  /* 0x000000000f087348 */ /* 0x000fea0003c00000 */
[----:B------:R0:W1:Y:S02]  /*1e780*/  SHFL.UP P6, R14, R13, R12, R11 ;  /* 0x0400000c0d0e7389 */ /* 0x00006400000c000b */
[----:B01----:R-:W-:Y:S01]  /*1e790*/  ENDCOLLECTIVE ;  /* 0x000000000000791b */ /* 0x003fe20003800000 */
.L_x_10872:
[----:B------:R-:W-:Y:S01]  /*1e7a0*/  IMAD.MOV.U32 R12, RZ, RZ, 0x10 ;  /* 0x00000010ff0c7424 */ /* 0x000fe200078e00ff */
[----:B------:R-:W-:-:S05]  /*1e7b0*/  SEL R4, R14, RZ, P4 ;  /* 0x000000ff0e047207 */ /* 0x000fca0002000000 */
[----:B------:R-:W-:-:S04]  /*1e7c0*/  IMAD.IADD R4, R3, 0x1, R4 ;  /* 0x0000000103047824 */ /* 0x000fc800078e0204 */
[----:B------:R-:W-:-:S07]  /*1e7d0*/  IMAD.MOV.U32 R13, RZ, RZ, R4 ;  /* 0x000000ffff0d7224 */ /* 0x000fce00078e0004 */
[----:B------:R-:W-:Y:S05]  /*1e7e0*/  WARPSYNC.COLLECTIVE R15, `(.L_x_10873) ;  /* 0x000000000f087348 */ /* 0x000fea0003c00000 */
[----:B------:R0:W1:Y:S02]  /*1e7f0*/  SHFL.UP P6, R14, R13, R12, R11 ;  /* 0x0400000c0d0e7389 */ /* 0x00006400000c000b */
[----:B01----:R-:W-:Y:S01]  /*1e800*/  ENDCOLLECTIVE ;  /* 0x000000000000791b */ /* 0x003fe20003800000 */
.L_x_10873:
        /* <DEDUP_REMOVED lines=8> */
.L_x_10874:
[----:B------:R-:W-:Y:S05]  /*1e890*/  BRA `(.L_x_10875) ;  /* 0xffffffa000447947 */ /* 0x000fea000383ffff */
.L_x_10672:
[----:B------:R-:W-:Y:S01]  /*1e8a0*/  BSSY B0, `(.L_x_10876) ;  /* 0x0000006000007945 */ /* 0x000fe20003800000 */
[----:B------:R-:W-:Y:S01]  /*1e8b0*/  PLOP3.LUT P6, PT, P6, PT, PT, 0x8, 0x0 ;  /* 0x000000000000781c */ /* 0x000fe200037ce170 */
[----:B------:R-:W-:-:S12]  /*1e8c0*/  IMAD.MOV.U32 R15, RZ, RZ, -0x1 ;  /* 0xffffffffff0f7424 */ /* 0x000fd800078e00ff */
[----:B0-----:R-:W-:Y:S05]  /*1e8d0*/  WARPSYNC.COLLECTIVE R15, `(.L_x_10877) ;  /* 0x000000000f087348 */ /* 0x001fea0003c00000 */
[----:B------:R-:W-:Y:S01]  /*1e8e0*/  VOTE.ANY R14, PT, P6 ;  /* 0x00000000000e7806 */ /* 0x000fe200030e0100 */
[----:B0-----:R-:W-:Y:S06]  /*1e8f0*/  ENDCOLLECTIVE ;  /* 0x000000000000791b */ /* 0x001fec0003800000 */
.L_x_10877:
[----:B------:R-:W-:Y:S05]  /*1e900*/  BSYNC B0 ;  /* 0x0000000000007941 */ /* 0x000fea0003800000 */
.L_x_10876:
        /* <DEDUP_REMOVED lines=9> */
.L_x_10878:
[----:B------:R-:W-:Y:S01]  /*1e9a0*/  IMAD.MOV.U32 R5, RZ, RZ, R14 ;  /* 0x000000ffff057224 */ /* 0x000fe200078e000e */
[----:B------:R-:W-:Y:S06]  /*1e9b0*/  BRA `(.L_x_10879) ;  /* 0xffffffa000347947 */ /* 0x000fec000383ffff */
.L_x_10674:
[----:B------:R-:W-:Y:S01]  /*1e9c0*/  BSSY B0, `(.L_x_10880) ;  /* 0x0000007000007945 */ /* 0x000fe20003800000 */
[----:B------:R-:W-:Y:S02]  /*1e9d0*/  IMAD.MOV.U32 R13, RZ, RZ, R2 ;  /* 0x000000ffff0d7224 */ /* 0x000fe400078e0002 */
[----:B------:R-:W-:Y:S02]  /*1e9e0*/  IMAD.MOV.U32 R11, RZ, RZ, 0x1f ;  /* 0x0000001fff0b7424 */ /* 0x000fe400078e00ff */
[----:B------:R-:W-:-:S07]  /*1e9f0*/  IMAD.MOV.U32 R15, RZ, RZ, -0x1 ;  /* 0xffffffffff0f7424 */ /* 0x000fce00078e00ff */
[----:B012---:R-:W-:Y:S05]  /*1ea00*/  WARPSYNC.COLLECTIVE R15, `(.L_x_10881) ;  /* 0x000000000f087348 */ /* 0x007fea0003c00000 */
[----:B------:R3:W4:Y:S02]  /*1ea10*/  SHFL.IDX P6, R14, R13, R12, R11 ;  /* 0x0000000c0d0e7389 */ /* 0x00072400000c000b */
[----:B01234-:R-:W-:Y:S01]  /*1ea20*/  ENDCOLLECTIVE ;  /* 0x000000000000791b */ /* 0x01ffe20003800000 */
.L_x_10881:
[----:B------:R-:W-:Y:S05]  /*1ea30*/  BSYNC B0 ;  /* 0x0000000000007941 */ /* 0x000fea0003800000 */
.L_x_10880:
[----:B------:R-:W-:Y:S05]  /*1ea40*/  BRA `(.L_x_10673) ;  /* 0xffffffa0002c7947 */ /* 0x000fea000383ffff */
.L_x_10678:
[----:B-1----:R1:W0:Y:S02]  /*1ea50*/  SYNCS.PHASECHK.TRANS64.TRYWAIT P0, [R5+URZ+0x32420], R0 ;  /* 0x03242000050075a7 */ /* 0x002224000800017f */
[----:B0-----:R-:W-:Y:S05]  /*1ea60*/  @!P0 NANOSLEEP.SYNCS 0x989680 ;  /* 0x009896800000895d */ /* 0x001fea0003900000 */
[----:B------:R-:W0:Y:S02]  /*1ea70*/  @!P0 SYNCS.PHASECHK.TRANS64 P0, [R5+URZ+0x32420], R0 ;  /* 0x03242000050085a7 */ /* 0x000e24000800007f */
[----:B0-----:R-:W-:Y:S05]  /*1ea80*/  @!P0 BRA `(.L_x_10678) ;  /* 0xfffffffc00f08947 */ /* 0x001fea000383ffff */
[----:B------:R-:W-:Y:S05]  /*1ea90*/  BRA `(.L_x_10882) ;  /* 0xffffffa400187947 */ /* 0x000fea000383ffff */
.L_x_10679:
[----:B------:R-:W5:Y:S01]  /*1eaa0*/  S2R R2, SR_TID.X ;  /* 0x0000000000027919 */ /* 0x000f620000002100 */
[----:B------:R-:W-:Y:S01]  /*1eab0*/  BSSY B0, `(.L_x_10883) ;  /* 0x000000a000007945 */ /* 0x000fe20003800000 */
[----:B------:R-:W-:Y:S02]  /*1eac0*/  IMAD.MOV.U32 R12, RZ, RZ, RZ ;  /* 0x000000ffff0c7224 */ /* 0x000fe400078e00ff */
[----:B------:R-:W-:Y:S02]  /*1ead0*/  IMAD.MOV.U32 R11, RZ, RZ, 0x1f ;  /* 0x0000001fff0b7424 */ /* 0x000fe400078e00ff */
[----:B------:R-:W-:Y:S01]  /*1eae0*/  IMAD.MOV.U32 R15, RZ, RZ, -0x1 ;  /* 0xffffffffff0f7424 */ /* 0x000fe200078e00ff */
[----:B-----5:R-:W-:-:S04]  /*1eaf0*/  SHF.R.U32.HI R2, RZ, 0x5, R2 ;  /* 0x00000005ff027819 */ /* 0x020fc80000011602 */
[----:B------:R-:W-:-:S04]  /*1eb00*/  LOP3.LUT R2, R2, 0x3, RZ, 0xc0, !PT ;  /* 0x0000000302027812 */ /* 0x000fc800078ec0ff */
[----:B------:R-:W-:-:S07]  /*1eb10*/  MOV R13, R2 ;  /* 0x00000002000d7202 */ /* 0x000fce0000000f00 */
[----:B01234-:R-:W-:Y:S05]  /*1eb20*/  WARPSYNC.COLLECTIVE R15, `(.L_x_10884) ;  /* 0x000000000f087348 */ /* 0x01ffea0003c00000 */
[----:B------:R0:W0:Y:S02]  /*1eb30*/  SHFL.IDX P6, R14, R13, R12, R11 ;  /* 0x0000000c0d0e7389 */ /* 0x00002400000c000b */
[----:B01234-:R-:W-:Y:S01]  /*1eb40*/  ENDCOLLECTIVE ;  /* 0x000000000000791b */ /* 0x01ffe20003800000 */
.L_x_10884:
[----:B------:R-:W-:Y:S05]  /*1eb50*/  BSYNC B0 ;  /* 0x0000000000007941 */ /* 0x000fea0003800000 */
.L_x_10883:
[----:B------:R-:W-:Y:S05]  /*1eb60*/  BRA `(.L_x_10885) ;  /* 0xffffffa400007947 */ /* 0x000fea000383ffff */
.L_x_10680:
[----:B------:R-:W-:Y:S01]  /*1eb70*/  BSSY B0, `(.L_x_10886) ;  /* 0x0000006000007945 */ /* 0x000fe20003800000 */
[----:B------:R-:W-:-:S07]  /*1eb80*/  IMAD.MOV.U32 R15, RZ, RZ, -0x1 ;  /* 0xffffffffff0f7424 */ /* 0x000fce00078e00ff */
[----:B-1234-:R-:W-:Y:S05]  /*1eb90*/  WARPSYNC.COLLECTIVE R15, `(.L_x_10887) ;  /* 0x000000000f0c7348 */ /* 0x01efea0003c00000 */
[----:B------:R-:W-:Y:S02]  /*1eba0*/  ELECT P6, UR62, PT ;  /* 0x00000000003e782f */ /* 0x000fe400038c0000 */
[----:B------:R-:W-:Y:S01]  /*1ebb0*/  MOV R14, UR62 ;  /* 0x0000003e000e7c02 */ /* 0x000fe20008000f00 */
[----:B-1234-:R-:W-:Y:S10]  /*1ebc0*/  ENDCOLLECTIVE ;  /* 0x000000000000791b */ /* 0x01eff40003800000 */
.L_x_10887:
[----:B------:R-:W-:Y:S05]  /*1ebd0*/  BSYNC B0 ;  /* 0x0000000000007941 */ /* 0x000fea0003800000 */
.L_x_10886:
[----:B------:R-:W-:Y:S05]  /*1ebe0*/  BRA `(.L_x_10888) ;  /* 0xffffffa000f47947 */ /* 0x000fea000383ffff */
.L_x_10682:
[----:B0-----:R0:W1:Y:S02]  /*1ebf0*/  SYNCS.PHASECHK.TRANS64.TRYWAIT P1, [R3+URZ+0x32440], R2 ;  /* 0x03244002030075a7 */ /* 0x001064000802017f */
[----:B-1----:R-:W-:Y:S05]  /*1ec00*/  @!P1 NANOSLEEP.SYNCS 0x989680 ;  /* 0x009896800000995d */ /* 0x002fea0003900000 */
[----:B------:R-:W1:Y:S02]  /*1ec10*/  @!P1 SYNCS.PHASECHK.TRANS64 P1, [R3+URZ+0x32440], R2 ;  /* 0x03244002030095a7 */ /* 0x000e64000802007f */
[----:B-1----:R-:W-:Y:S05]  /*1ec20*/  @!P1 BRA `(.L_x_10682) ;  /* 0xfffffffc00f09947 */ /* 0x002fea000383ffff */
[----:B------:R-:W-:Y:S05]  /*1ec30*/  BRA `(.L_x_10889) ;  /* 0xffffffa400147947 */ /* 0x000fea000383ffff */
.L_x_10684:
[----:B-1----:R1:W0:Y:S02]  /*1ec40*/  SYNCS.PHASECHK.TRANS64.TRYWAIT P1, [R25+URZ+0x32440], R0 ;  /* 0x03244000190075a7 */ /* 0x002224000802017f */
[----:B0-----:R-:W-:Y:S05]  /*1ec50*/  @!P1 NANOSLEEP.SYNCS 0x989680 ;  /* 0x009896800000995d */ /* 0x001fea0003900000 */
[----:B------:R-:W0:Y:S02]  /*1ec60*/  @!P1 SYNCS.PHASECHK.TRANS64 P1, [R25+URZ+0x32440], R0 ;  /* 0x03244000190095a7 */ /* 0x000e24000802007f */
[----:B0-----:R-:W-:Y:S05]  /*1ec70*/  @!P1 BRA `(.L_x_10684) ;  /* 0xfffffffc00f09947 */ /* 0x001fea000383ffff */
[----:B------:R-:W-:Y:S05]  /*1ec80*/  BRA `(.L_x_10890) ;  /* 0xffffffa400207947 */ /* 0x000fea000383ffff */
.L_x_10686:
[----:B------:R0:W0:Y:S02]  /*1ec90*/  SYNCS.PHASECHK.TRANS64.TRYWAIT P1, [R3+URZ+0x32460], R2 ;  /* 0x03246002030075a7 */ /* 0x000024000802017f */
[----:B0-----:R-:W-:Y:S05]  /*1eca0*/  @!P1 NANOSLEEP.SYNCS 0x989680 ;  /* 0x009896800000995d */ /* 0x001fea0003900000 */
[----:B------:R-:W0:Y:S02]  /*1ecb0*/  @!P1 SYNCS.PHASECHK.TRANS64 P1, [R3+URZ+0x32460], R2 ;  /* 0x03246002030095a7 */ /* 0x000e24000802007f */
[----:B0-----:R-:W-:Y:S05]  /*1ecc0*/  @!P1 BRA `(.L_x_10686) ;  /* 0xfffffffc00f09947 */ /* 0x001fea000383ffff */
[----:B------:R-:W-:Y:S05]  /*1ecd0*/  BRA `(.L_x_10891) ;  /* 0xffffffa4001c7947 */ /* 0x000fea000383ffff */
.L_x_10892:
        /* <DEDUP_REMOVED lines=10> */
.L_x_15667:


//--------------------- .text._ZN7cutlass13device_kernelIN5flash11enable_sm90INS1_16FlashAttnFwdSm90INS1_25CollectiveMainloopFwdSm90ILi2EN4cute5tupleIJNS5_1CILi1EEES8_S8_EEENS6_IJNS7_ILi128EEENS7_ILi96EEENS7_ILi64EEEEEELi256ENS_6half_tEfNS_4arch4Sm90ELb0ELb1ELb1ELb0ELb1ELb0ELb0ELb1ELb0ELb1ELb0ELb0EEENS1_21CollectiveEpilogueFwdINS6_IJSA_NS7_ILi256EEESB_EEES9_SE_SG_Li256ELb0ELb1ELb0ELb0EEENS1_30DynamicPersistentTileSchedulerILi256ELi128ELb0ELb1ELb1EEEEEEEEEvNT_6ParamsE --------------------------
	.section	.text._ZN7cutlass13device_kernelIN5flash11enable_sm90INS1_16FlashAttnFwdSm90INS1_25CollectiveMainloopFwdSm90ILi2EN4cute5tupleIJNS5_1CILi1EEES8_S8_EEENS6_IJNS7_ILi128EEENS7_ILi96EEENS7_ILi64EEEEEELi256ENS_6half_tEfNS_4arch4Sm90ELb0ELb1ELb1ELb0ELb1ELb0ELb0ELb1ELb0ELb1ELb0ELb0EEENS1_21CollectiveEpilogueFwdINS6_IJSA_NS7_ILi256EEESB_EEES9_SE_SG_Li256ELb0ELb1ELb0ELb0EEENS1_30DynamicPersistentTileSchedulerILi256ELi128ELb0ELb1ELb1EEEEEEEEEvNT_6ParamsE,"ax",@progbits
	.align	128
.text._ZN7cutlass13device_kernelIN5flash11enable_sm90INS1_16FlashAttnFwdSm90INS1_25CollectiveMainloopFwdSm90ILi2EN4cute5tupleIJNS5_1CILi1EEES8_S8_EEENS6_IJNS7_ILi128EEENS7_ILi96EEENS7_ILi64EEEEEELi256ENS_6half_tEfNS_4arch4Sm90ELb0ELb1ELb1ELb0ELb1ELb0ELb0ELb1ELb0ELb1ELb0ELb0EEENS1_21CollectiveEpilogueFwdINS6_IJSA_NS7_ILi256EEESB_EEES9_SE_SG_Li256ELb0ELb1ELb0ELb0EEENS1_30DynamicPersistentTileSchedulerILi256ELi128ELb0ELb1ELb1EEEEEEEEEvNT_6ParamsE:
        .type           _ZN7cutlass13device_kernelIN5flash11enable_sm90INS1_16FlashAttnFwdSm90INS1_25CollectiveMainloopFwdSm90ILi2EN4cute5tupleIJNS5_1CILi1EEES8_S8_EEENS6_IJNS7_ILi128EEENS7_ILi96EEENS7_ILi64EEEEEELi256ENS_6half_tEfNS_4arch4Sm90ELb0ELb1ELb1ELb0ELb1ELb0ELb0ELb1ELb0ELb1ELb0ELb0EEENS1_21CollectiveEpilogueFwdINS6_IJSA_NS7_ILi256EEESB_EEES9_SE_SG_Li256ELb0ELb1ELb0ELb0EEENS1_30DynamicPersistentTileSchedulerILi256ELi128ELb0ELb1ELb1EEEEEEEEEvNT_6ParamsE,@function
        .size           _ZN7cutlass13device_kernelIN5flash11enable_sm90INS1_16FlashAttnFwdSm90INS1_25CollectiveMainloopFwdSm90ILi2EN4cute5tupleIJNS5_1CILi1EEES8_S8_EEENS6_IJNS7_ILi128EEENS7_ILi96EEENS7_ILi64EEEEEELi256ENS_6half_tEfNS_4arch4Sm90ELb0ELb1ELb1ELb0ELb1ELb0ELb0ELb1ELb0ELb1ELb0ELb0EEENS1_21CollectiveEpilogueFwdINS6_IJSA_NS7_ILi256EEESB_EEES9_SE_SG_Li256ELb0ELb1ELb0ELb0EEENS1_30DynamicPersistentTileSchedulerILi256ELi128ELb0ELb1ELb1EEEEEEEEEvNT_6ParamsE,(.L_x_15668 - _ZN7cutlass13device_kernelIN5flash11enable_sm90INS1_16FlashAttnFwdSm90INS1_25CollectiveMainloopFwdSm90ILi2EN4cute5tupleIJNS5_1CILi1EEES8_S8_EEENS6_IJNS7_ILi128EEENS7_ILi96EEENS7_ILi64EEEEEELi256ENS_6half_tEfNS_4arch4Sm90ELb0ELb1ELb1ELb0ELb1ELb0ELb0ELb1ELb0ELb1ELb0ELb0EEENS1_21CollectiveEpilogueFwdINS6_IJSA_NS7_ILi256EEESB_EEES9_SE_SG_Li256ELb0ELb1ELb0ELb0EEENS1_30DynamicPersistentTileSchedulerILi256ELi128ELb0ELb1ELb1EEEEEEEEEvNT_6ParamsE)
        .other          _ZN7cutlass13device_kernelIN5flash11enable_sm90INS1_16FlashAttnFwdSm90INS1_25CollectiveMainloopFwdSm90ILi2EN4cute5tupleIJNS5_1CILi1EEES8_S8_EEENS6_IJNS7_ILi128EEENS7_ILi96EEENS7_ILi64EEEEEELi256ENS_6half_tEfNS_4arch4Sm90ELb0ELb1ELb1ELb0ELb1ELb0ELb0ELb1ELb0ELb1ELb0ELb0EEENS1_21CollectiveEpilogueFwdINS6_IJSA_NS7_ILi256EEESB_EEES9_SE_SG_Li256ELb0ELb1ELb0ELb0EEENS1_30DynamicPersistentTileSchedulerILi256ELi128ELb0ELb1ELb1EEEEEEEEEvNT_6ParamsE,@"STO_CUDA_ENTRY STV_DEFAULT"
_ZN7cutlass13device_kernelIN5flash11enable_sm90INS1_16FlashAttnFwdSm90INS1_25CollectiveMainloopFwdSm90ILi2EN4cute5tupleIJNS5_1CILi1EEES8_S8_EEENS6_IJNS7_ILi128EEENS7_ILi96EEENS7_ILi64EEEEEELi256ENS_6half_tEfNS_4arch4Sm90ELb0ELb1ELb1ELb0ELb1ELb0ELb0ELb1ELb0ELb1ELb0ELb0EEENS1_21CollectiveEpilogueFwdINS6_IJSA_NS7_ILi256EEESB_EEES9_SE_SG_Li256ELb0ELb1ELb0ELb0EEENS1_30DynamicPersistentTileSchedulerILi256ELi128ELb0ELb1ELb1EEEEEEEEEvNT_6ParamsE:
        /* <DEDUP_REMOVED lines=9> */
[----:B------:R1:W2:Y:S01]  /*0090*/  SHFL.IDX PT, R3, R24, RZ, 0x1f ;  /* 0x00001fff18037589 */ /* 0x0002a200000e0000 */
        /* <DEDUP_REMOVED lines=14> */
[----:B------:R1:W0:Y:S06]  /*0180*/  @!UP0 SYNCS.EXCH.64 URZ, [UR8+0x22800], UR4 ;  /* 0x02280004083f85b2 */ /* 0x00022c0008000100 */
[----:B------:R1:W3:Y:S02]  /*0190*/  @!UP1 SYNCS.EXCH.64 URZ, [UR8+0x22820], UR6 ;  /* 0x02282006083f95b2 */ /* 0x0002e40008000100 */
[----:B-12---:R-:W-:Y:S05]  /*01a0*/  @P1 BRA `(.L_x_10893) ;  /* 0x0000000000481947 */ /* 0x006fea0003800000 */
[----:B------:R-:W1:Y:S01]  /*01b0*/  S2UR UR5, SR_CgaCtaId ;  /* 0x00000000000579c3 */ /* 0x000e620000008800 */
        /* <DEDUP_REMOVED lines=12> */
[----:B-1----:R1:W2:Y:S08]  /*0280*/  SYNCS.EXCH.64 URZ, [UR8+0x22830], UR4 ;  /* 0x02283004083f75b2 */ /* 0x0022b00008000100 */
[----:B------:R1:W4:Y:S01]  /*0290*/  SYNCS.EXCH.64 URZ, [UR8+0x22840], UR6 ;  /* 0x02284006083f75b2 */ /* 0x0003220008000100 */
[----:B------:R1:W0:Y:S01]  /*02a0*/  SYNCS.EXCH.64 URZ, [UR8+0x22838], UR4 ;  /* 0x02283804083f75b2 */ /* 0x0002220008000100 */
[----:B------:R1:W0:Y:S01]  /*02b0*/  SYNCS.EXCH.64 URZ, [UR8+0x22848], UR6 ;  /* 0x02284806083f75b2 */ /* 0x0002220008000100 */
[----:B------:R-:W-:Y:S01]  /*02c0*/  NOP ;  /* 0x0000000000007918 */ /* 0x000fe20000000000 */
.L_x_10893:
[----:B------:R-:W5:Y:S01]  /*02d0*/  SHFL.IDX PT, R2, R0, RZ, 0x1f ;  /* 0x00001fff00027589 */ /* 0x000f6200000e0000 */
[----:B------:R-:W-:Y:S01]  /*02e0*/  NOP ;  /* 0x0000000000007918 */ /* 0x000fe20000000000 */
[----:B-----5:R-:W-:-:S13]  /*02f0*/  ISETP.NE.AND P0, PT, R2, RZ, PT ;  /* 0x000000ff0200720c */ /* 0x020fda0003f05270 */
        /* <DEDUP_REMOVED lines=14> */
[----:B-1----:R1:W0:Y:S08]  /*03e0*/  SYNCS.EXCH.64 URZ, [UR8+0x22850], UR4 ;  /* 0x02285004083f75b2 */ /* 0x0022300008000100 */
[----:B------:R1:W0:Y:S01]  /*03f0*/  SYNCS.EXCH.64 URZ, [UR8+0x22860], UR6 ;  /* 0x02286006083f75b2 */ /* 0x0002220008000100 */
[----:B------:R1:W0:Y:S01]  /*0400*/  SYNCS.EXCH.64 URZ, [UR8+0x22858], UR4 ;  /* 0x02285804083f75b2 */ /* 0x0002220008000100 */
[----:B------:R1:W0:Y:S01]  /*0410*/  SYNCS.EXCH.64 URZ, [UR8+0x22868], UR6 ;  /* 0x02286806083f75b2 */ /* 0x0002220008000100 */
[----:B------:R-:W-:Y:S01]  /*0420*/  NOP ;  /* 0x0000000000007918 */ /* 0x000fe20000000000 */
.L_x_10894:
[----:B------:R-:W5:Y:S01]  /*0430*/  SHFL.IDX PT, R2, R0, RZ, 0x1f ;  /* 0x00001fff00027589 */ /* 0x000f6200000e0000 */
[----:B------:R-:W-:Y:S01]  /*0440*/  NOP ;  /* 0x0000000000007918 */ /* 0x000fe20000000000 */
[----:B-----5:R-:W-:-:S13]  /*0450*/  ISETP.NE.AND P0, PT, R2, RZ, PT ;  /* 0x000000ff0200720c */ /* 0x020fda0003f05270 */
        /* <DEDUP_REMOVED lines=10> */
[----:B-1----:R1:W0:Y:S01]  /*0500*/  SYNCS.EXCH.64 URZ, [UR6+0x22870], UR4 ;  /* 0x02287004063f75b2 */ /* 0x0022220008000100 */
[----:B------:R1:W0:Y:S01]  /*0510*/  SYNCS.EXCH.64 URZ, [UR6+0x22880], UR4 ;  /* 0x02288004063f75b2 */ /* 0x0002220008000100 */
[----:B------:R1:W0:Y:S01]  /*0520*/  SYNCS.EXCH.64 URZ, [UR6+0x22878], UR4 ;  /* 0x02287804063f75b2 */ /* 0x0002220008000100 */
[----:B------:R1:W0:Y:S01]  /*0530*/  SYNCS.EXCH.64 URZ, [UR6+0x22888], UR4 ;  /* 0x02288804063f75b2 */ /* 0x0002220008000100 */
[----:B------:R-:W-:Y:S01]  /*0540*/  NOP ;  /* 0x0000000000007918 */ /* 0x000fe20000000000 */
.L_x_10895:
        /* <DEDUP_REMOVED lines=22> */
.L_x_10896:
[----:B------:R-:W5:Y:S01]  /*06b0*/  SHFL.IDX PT, R2, R0, RZ, 0x1f ;  /* 0x00001fff00027589 */ /* 0x000f6200000e0000 */
[----:B------:R-:W-:Y:S01]  /*06c0*/  R2UR UR9, R3 ;  /* 0x00000000030972ca */ /* 0x000fe200000e0000 */
        /* <DEDUP_REMOVED lines=21> */
.L_x_10897:
[----:B-1----:R-:W-:Y:S01]  /*0820*/  ULDC UR4, c[0x0][0x20] ;  /* 0x0000080000047ab9 */ /* 0x002fe20000000800 */
[----:B------:R-:W-:Y:S01]  /*0830*/  UISETP.NE.AND UP0, UPT, UR9, URZ, UPT ;  /* 0x0000003f0900728c */ /* 0x000fe2000bf05270 */
[----:B------:R-:W-:Y:S01]  /*0840*/  IADD3 R16, P0, R1, UR4, RZ ;  /* 0x0000000401107c10 */ /* 0x000fe2000ff1e0ff */
[----:B------:R-:W-:Y:S01]  /*0850*/  ULDC UR4, c[0x0][0x24] ;  /* 0x0000090000047ab9 */ /* 0x000fe20000000800 */
[----:B------:R-:W-:Y:S01]  /*0860*/  UMOV UR61, 0x1 ;  /* 0x00000001003d7882 */ /* 0x000fe20000000000 */
[----:B------:R-:W-:Y:S01]  /*0870*/  NOP ;  /* 0x0000000000007918 */ /* 0x000fe20000000000 */
[----:B0-234-:R-:W-:Y:S01]  /*0880*/  BAR.SYNC.DEFER_BLOCKING 0x0 ;  /* 0x0000000000007b1d */ /* 0x01dfe20000010000 */
[----:B------:R-:W-:Y:S01]  /*0890*/  IMAD.X R17, RZ, RZ, UR4, P0 ;  /* 0x00000004ff117e24 */ /* 0x000fe200080e06ff */
[C---:B------:R-:W-:Y:S01]  /*08a0*/  IADD3 R3, P0, R16.reuse, 0x50, RZ ;  /* 0x0000005010037810 */ /* 0x040fe20007f1e0ff */
[----:B------:R-:W-:Y:S01]  /*08b0*/  USEL UR61, UR61, 0x2, !UP0 ;  /* 0x000000023d3d7887 */ /* 0x000fe2000c000000 */
[----:B------:R-:W-:-:S02]  /*08c0*/  IADD3 R2, P1, R16, 0x1d0, RZ ;  /* 0x000001d010027810 */ /* 0x000fc40007f3e0ff */
[----:B------:R-:W-:Y:S01]  /*08d0*/  PLOP3.LUT P2, PT, PT, PT, UP0, 0x80, 0x0 ;  /* 0x000000000000781c */ /* 0x000fe20003f4f008 */
[----:B------:R-:W-:Y:S01]  /*08e0*/  ULDC.64 UR36, c[0x0][0x208] ;  /* 0x0000820000247ab9 */ /* 0x000fe20000000a00 */
[----:B------:R0:W-:Y:S04]  /*08f0*/  STL [R1+0x414], R3 ;  /* 0x0004140301007387 */ /* 0x0001e80000100800 */
[----:B------:R1:W-:Y:S01]  /*0900*/  STL [R1+0x41c], R2 ;  /* 0x00041c0201007387 */ /* 0x0003e20000100800 */
[--C-:B0-----:R-:W-:Y:S02]  /*0910*/  IMAD.X R3, RZ, RZ, R17.reuse, P0 ;  /* 0x000000ffff037224 */ /* 0x101fe400000e0611 */
[----:B-1----:R-:W-:-:S03]  /*0920*/  IMAD.X R2, RZ, RZ, R17, P1 ;  /* 0x000000ffff027224 */ /* 0x002fc600008e0611 */
[----:B------:R0:W-:Y:S04]  /*0930*/  STL [R1+0x410], R3 ;  /* 0x0004100301007387 */ /* 0x0001e80000100800 */
[----:B------:R0:W-:Y:S01]  /*0940*/  STL [R1+0x418], R2 ;  /* 0x0004180201007387 */ /* 0x0001e20000100800 */
[----:B------:R-:W-:Y:S05]  /*0950*/  @!P2 BRA `(.L_x_10898) ;  /* 0x0000019000f8a947 */ /* 0x000fea0003800000 */
.L_x_10899:
[----:B------:R-:W-:-:S08]  /*0960*/  NOP ;  /* 0x0000000000007918 */ /* 0x000fd00000000000 */
[----:B------:R-:W1:Y:S02]  /*0970*/  USETMAXREG.TRY_ALLOC.CTAPOOL UP0, 0xe8 ;  /* 0x000000e8000079c8 */ /* 0x000e640008000600 */
[----:B-1----:R-:W-:-:S13]  /*0980*/  PLOP3.LUT P0, PT, PT, PT, UP0, 0x80, 0x0 ;  /* 0x000000000000781c */ /* 0x002fda0003f0f008 */
[----:B------:R-:W-:Y:S05]  /*0990*/  @!P0 BRA `(.L_x_10899) ;  /* 0xfffffffc00f08947 */ /* 0x000fea000383ffff */
[----:B------:R-:W1:Y:S08]  /*09a0*/  S2UR UR6, SR_CTAID.X ;  /* 0x00000000000679c3 */ /* 0x000e700000002500 */
[----:B------:R-:W-:Y:S08]  /*09b0*/  BAR.ARV 0x4, 0x180 ;  /* 0x0106000000007b1d */ /* 0x000ff00000002000 */
[----:B------:R-:W-:Y:S08]  /*09c0*/  BAR.ARV 0x8, 0x180 ;  /* 0x0206000000007b1d */ /* 0x000ff00000002000 */
[----:B------:R-:W1:Y:S01]  /*09d0*/  LDC R0, c[0x0][0xc38] ;  /* 0x00030e00ff007b82 */ /* 0x000e620000000800 */
[----:B------:R-:W-:Y:S01]  /*09e0*/  ISETP.NE.AND P0, PT, R24, 0x1, PT ;  /* 0x000000011800780c */ /* 0x000fe20003f05270 */
[----:B------:R2:W-:-:S12]  /*09f0*/  STL.64 [R1+0x1c0], RZ ;  /* 0x0001c0ff01007387 */ /* 0x0005d80000100a00 */
[----:B------:R-:W-:Y:S06]  /*0a00*/  @!P0 BAR.ARV 0x9, 0x100 ;  /* 0x0244000000008b1d */ /* 0x000fec0000002000 */
[----:B------:R-:W-:Y:S01]  /*0a10*/  IADD3 R208, P1, R16, 0x1c0, RZ ;  /* 0x000001c010d07810 */ /* 0x000fe20007f3e0ff */
[----:B------:R2:W-:Y:S01]  /*0a20*/  STL [R1+0x1c8], RZ ;  /* 0x0001c8ff01007387 */ /* 0x0005e20000100800 */
[----:B-1----:R-:W-:-:S03]  /*0a30*/  ISETP.LE.AND P0, PT, R0, UR6, PT ;  /* 0x0000000600007c0c */ /* 0x002fc6000bf03270 */
[----:B------:R-:W-:-:S10]  /*0a40*/  IMAD.X R209, RZ, RZ, R17, P1 ;  /* 0x000000ffffd17224 */ /* 0x000fd400008e0611 */
[----:B--2---:R-:W-:Y:S05]  /*0a50*/  @P0 EXIT ;  /* 0x000000000000094d */ /* 0x004fea0003800000 */
[----:B0-----:R-:W0:Y:S01]  /*0a60*/  S2R R2, SR_TID.X ;  /* 0x0000000000027919 */ /* 0x001e220000002100 */
[----:B------:R-:W1:Y:S01]  /*0a70*/  S2UR UR9, SR_CgaCtaId ;  /* 0x00000000000979c3 */ /* 0x000e620000008800 */
[----:B------:R-:W-:Y:S01]  /*0a80*/  UMOV UR48, 0x400 ;  /* 0x0000040000307882 */ /* 0x000fe20000000000 */
[----:B------:R-:W-:Y:S01]  /*0a90*/  IMAD.MOV.U32 R177, RZ, RZ, 0x2 ;  /* 0x00000002ffb17424 */ /* 0x000fe200078e00ff */
[C---:B------:R-:W-:Y:S01]  /*0aa0*/  IADD3 R203, -R24.reuse, 0xb, RZ ;  /* 0x0000000b18cb7810 */ /* 0x040fe20007ffe1ff */
[----:B------:R-:W-:Y:S01]  /*0ab0*/  VIADD R204, R24, 0x8 ;  /* 0x0000000818cc7836 */ /* 0x000fe20000000000 */
[----:B------:R-:W-:-:S03]  /*0ac0*/  UMOV UR59, URZ ;  /* 0x0000003f003b7c82 */ /* 0x000fc60008000000 */
[----:B------:R-:W2:Y:S01]  /*0ad0*/  S2UR UR4, SR_SWINHI ;  /* 0x00000000000479c3 */ /* 0x000ea20000002f00 */
[----:B-1----:R-:W-:-:S04]  /*0ae0*/  ULEA UR48, UR9, UR48, 0x18 ;  /* 0x0000003009307291 */ /* 0x002fc8000f8ec03f */
[----:B------:R-:W-:Y:S02]  /*0af0*/  UIADD3 UR5, UR48, 0x400, URZ ;  /* 0x0000040030057890 */ /* 0x000fe4000fffe03f */
[----:B------:R-:W-:Y:S01]  /*0b00*/  UIADD3 UR60, UR48, 0x18400, URZ ;  /* 0x00018400303c7890 */ /* 0x000fe2000fffe03f */
[----:B0-----:R-:W-:Y:S01]  /*0b10*/  VIADD R202, R2, 0xffffff80 ;  /* 0xffffff8002ca7836 */ /* 0x001fe20000000000 */
[----:B------:R-:W-:Y:S01]  /*0b20*/  UMOV UR38, UR48 ;  /* 0x0000003000267c82 */ /* 0x000fe20008000000 */
[----:B--2---:R-:W-:Y:S01]  /*0b30*/  UMOV UR39, UR4 ;  /* 0x0000000400277c82 */ /* 0x004fe20008000000 */
[----:B------:R-:W-:Y:S02]  /*0b40*/  UIADD3 UR4, UR48, 0x1c400, URZ ;  /* 0x0001c40030047890 */ /* 0x000fe4000fffe03f */
[----:B------:R-:W-:Y:S01]  /*0b50*/  USHF.R.U32.HI UR5, URZ, 0x4, UR5 ;  /* 0x000000043f057899 */ /* 0x000fe20008011605 */
[----:B------:R-:W-:Y:S01]  /*0b60*/  SHF.R.S32.HI R25, RZ, 0x1f, R202 ;  /* 0x0000001fff197819 */ /* 0x000fe200000114ca */
[----:B------:R-:W-:-:S02]  /*0b70*/  USHF.R.U32.HI UR4, URZ, 0x4, UR4 ;  /* 0x000000043f047899 */ /* 0x000fc40008011604 */
[----:B------:R-:W-:Y:S01]  /*0b80*/  ULOP3.LUT UR5, UR5, 0x3fff, URZ, 0xc0, !UPT ;  /* 0x00003fff05057892 */ /* 0x000fe2000f8ec03f */
[CC--:B------:R-:W-:Y:S01]  /*0b90*/  LEA.HI R0, R25.reuse, R202.reuse, RZ, 0x5 ;  /* 0x000000ca19007211 */ /* 0x0c0fe200078f28ff */
[----:B------:R-:W-:Y:S01]  /*0ba0*/  ULOP3.LUT UR4, UR4, 0x3fff, URZ, 0xc0, !UPT ;  /* 0x00003fff04047892 */ /* 0x000fe2000f8ec03f */
[----:B------:R-:W-:-:S03]  /*0bb0*/  LEA.HI R2, R25, R202, RZ, 0x4 ;  /* 0x000000ca19027211 */ /* 0x000fc600078f20ff */
[----:B------:R-:W-:Y:S01]  /*0bc0*/  IMAD.SHL.U32 R6, R0, 0x20, RZ ;  /* 0x0000002000067824 */ /* 0x000fe200078e00ff */
[----:B------:R-:W-:Y:S01]  /*0bd0*/  SHF.R.S32.HI R5, RZ, 0x4, R2 ;  /* 0x00000004ff057819 */ /* 0x000fe20000011402 */
[----:B------:R-:W-:Y:S01]  /*0be0*/  ULOP3.LUT UR4, UR4, 0x10000, URZ, 0xfc, !UPT ;  /* 0x0001000004047892 */ /* 0x000fe2000f8efc3f */
[C---:B------:R-:W-:Y:S02]  /*0bf0*/  LOP3.LUT R3, R2.reuse, 0x3fffff0, RZ, 0xc0, !PT ;  /* 0x03fffff002037812 */ /* 0x040fe400078ec0ff */
[----:B------:R-:W-:Y:S02]  /*0c00*/  LEA.HI R4, R2, R5, RZ, 0x1 ;  /* 0x0000000502047211 */ /* 0x000fe400078f08ff */
[----:B------:R-:W-:Y:S01]  /*0c10*/  LOP3.LUT R7, R6, 0xfffffc00, RZ, 0xc0, !PT ;  /* 0xfffffc0006077812 */ /* 0x000fe200078ec0ff */
[----:B------:R-:W-:Y:S01]  /*0c20*/  IMAD.IADD R2, R202, 0x1, -R3 ;  /* 0x00000001ca027824 */ /* 0x000fe200078e0a03 */
[CC--:B------:R-:W-:Y:S01]  /*0c30*/  LEA.HI R0, R25.reuse, R202.reuse, RZ, 0x7 ;  /* 0x000000ca19007211 */ /* 0x0c0fe200078f38ff */
[----:B------:R-:W-:Y:S01]  /*0c40*/  IMAD.U32 R225, RZ, RZ, UR4 ;  /* 0x00000004ffe17e24 */ /* 0x000fe2000f8e00ff */
[----:B------:R-:W-:Y:S01]  /*0c50*/  LOP3.LUT R4, R4, 0x1ffffffe, RZ, 0xc0, !PT ;  /* 0x1ffffffe04047812 */ /* 0x000fe200078ec0ff */
[----:B------:R-:W-:Y:S01]  /*0c60*/  IMAD R7, R2, 0x40, R7 ;  /* 0x0000004002077824 */ /* 0x000fe200078e0207 */
[----:B------:R-:W-:Y:S01]  /*0c70*/  LOP3.LUT R3, R0, 0xffffff80, RZ, 0xc0, !PT ;  /* 0xffffff8000037812 */ /* 0x000fe200078ec0ff */
[----:B------:R-:W-:Y:S01]  /*0c80*/  ULOP3.LUT UR4, UR5, 0x3000000, URZ, 0xfc, !UPT ;  /* 0x0300000005047892 */ /* 0x000fe2000f8efc3f */
[-C--:B------:R-:W-:Y:S01]  /*0c90*/  LEA.HI R2, R25, R202.reuse, RZ, 0x2 ;  /* 0x000000ca19027211 */ /* 0x080fe200078f10ff */
[----:B------:R-:W-:Y:S01]  /*0ca0*/  IMAD.IADD R4, R5, 0x1, -R4 ;  /* 0x0000000105047824 */ /* 0x000fe200078e0a04 */
[----:B------:R-:W-:Y:S01]  /*0cb0*/  LEA.HI R25, R25, R202, RZ, 0x3 ;  /* 0x000000ca19197211 */ /* 0x000fe200078f18ff */
[----:B------:R-:W-:Y:S01]  /*0cc0*/  IMAD.IADD R210, R202, 0x1, -R3 ;  /* 0x00000001cad27824 */ /* 0x000fe200078e0a03 */
[----:B------:R-:W-:Y:S01]  /*0cd0*/  LOP3.LUT R5, R2, 0xfffffffc, RZ, 0xc0, !PT ;  /* 0xfffffffc02057812 */ /* 0x000fe200078ec0ff */
[----:B------:R-:W-:Y:S01]  /*0ce0*/  IMAD R4, R4, 0x8, R7 ;  /* 0x0000000804047824 */ /* 0x000fe200078e0207 */
[----:B------:R-:W-:Y:S01]  /*0cf0*/  SHF.R.S32.HI R211, RZ, 0x7, R0 ;  /* 0x00000007ffd37819 */ /* 0x000fe20000011400 */
[----:B------:R-:W-:Y:S01]  /*0d00*/  IMAD.U32 R226, RZ, RZ, UR4 ;  /* 0x00000004ffe27e24 */ /* 0x000fe2000f8e00ff */
[----:B------:R-:W-:Y:S01]  /*0d10*/  SHF.R.S32.HI R3, RZ, 0x1f, R210 ;  /* 0x0000001fff037819 */ /* 0x000fe200000114d2 */
[----:B------:R-:W-:Y:S01]  /*0d20*/  IMAD.IADD R6, R202, 0x1, -R5 ;  /* 0x00000001ca067824 */ /* 0x000fe200078e0a05 */
[----:B------:R-:W-:Y:S01]  /*0d30*/  LEA.HI R0, R0, R211, RZ, 0x1 ;  /* 0x000000d300007211 */ /* 0x000fe200078f08ff */
[----:B------:R-:W-:Y:S01]  /*0d40*/  IMAD.WIDE R176, R4, R177, UR38 ;  /* 0x0000002604b07e25 */ /* 0x000fe2000f8e02b1 */
[----:B------:R-:W-:Y:S01]  /*0d50*/  LEA.HI R26, R3, R210, RZ, 0x2 ;  /* 0x000000d2031a7211 */ /* 0x000fe200078f10ff */
[----:B------:R-:W-:Y:S01]  /*0d60*/  UMOV UR4, UR6 ;  /* 0x0000000600047c82 */ /* 0x000fe20008000000 */
[----:B------:R-:W-:-:S02]  /*0d70*/  LEA.HI R7, R6, R6, RZ, 0x1 ;  /* 0x0000000606077211 */ /* 0x000fc400078f08ff */
[--C-:B------:R-:W-:Y:S02]  /*0d80*/  SHF.R.S32.HI R2, RZ, 0x2, R26.reuse ;  /* 0x00000002ff027819 */ /* 0x100fe4000001141a */
[----:B------:R-:W-:Y:S02]  /*0d90*/  SHF.R.S32.HI R5, RZ, 0x1f, R26 ;  /* 0x0000001fff057819 */ /* 0x000fe4000001141a */
[----:B------:R-:W-:Y:S02]  /*0da0*/  LOP3.LUT R7, R7, 0x1ffffffe, RZ, 0xc0, !PT ;  /* 0x1ffffffe07077812 */ /* 0x000fe400078ec0ff */
[----:B------:R-:W-:Y:S02]  /*0db0*/  LEA.HI R5, R5, R2, RZ, 0x3 ;  /* 0x0000000205057211 */ /* 0x000fe400078f18ff */
[----:B------:R-:W-:Y:S01]  /*0dc0*/  LEA.HI R3, R3, R210, RZ, 0x5 ;  /* 0x000000d203037211 */ /* 0x000fe200078f28ff */
[----:B------:R-:W-:Y:S01]  /*0dd0*/  IMAD.IADD R29, R6, 0x1, -R7 ;  /* 0x00000001061d7824 */ /* 0x000fe200078e0a07 */
[----:B------:R-:W-:-:S02]  /*0de0*/  IADD3 R7, P6, R176, 0x40, RZ ;  /* 0x00000040b0077810 */ /* 0x000fc40007fde0ff */
[----:B------:R-:W-:Y:S02]  /*0df0*/  LOP3.LUT R5, R5, 0xfffffff8, RZ, 0xc0, !PT ;  /* 0xfffffff805057812 */ /* 0x000fe400078ec0ff */
[----:B------:R-:W-:Y:S02]  /*0e00*/  LOP3.LUT R6, R7, 0x380, RZ, 0xc0, !PT ;  /* 0x0000038007067812 */ /* 0x000fe400078ec0ff */
[----:B------:R-:W-:Y:S01]  /*0e10*/  SHF.R.S32.HI R3, RZ, 0x5, R3 ;  /* 0x00000005ff037819 */ /* 0x000fe20000011403 */
[----:B------:R-:W-:Y:S01]  /*0e20*/  IMAD.IADD R2, R2, 0x1, -R5 ;  /* 0x0000000102027824 */ /* 0x000fe200078e0a05 */
[----:B------:R-:W-:Y:S02]  /*0e30*/  SHF.R.U64 R6, R6, 0x3, RZ ;  /* 0x0000000306067819 */ /* 0x000fe400000012ff */
[----:B------:R-:W-:Y:S01]  /*0e40*/  IADD3 R5, P0, R176, 0x60, RZ ;  /* 0x00000060b0057810 */ /* 0x000fe20007f1e0ff */
[----:B------:R-:W-:Y:S01]  /*0e50*/  IMAD R27, R3, 0x10, R2 ;  /* 0x00000010031b7824 */ /* 0x000fe200078e0202 */
[----:B------:R-:W-:Y:S01]  /*0e60*/  LOP3.LUT R2, R6, R7, RZ, 0x3c, !PT ;  /* 0x0000000706027212 */ /* 0x000fe200078e3cff */
[----:B------:R-:W-:Y:S01]  /*0e70*/  IMAD.X R3, RZ, RZ, R177, P6 ;  /* 0x000000ffff037224 */ /* 0x000fe200030e06b1 */
[----:B------:R-:W-:-:S02]  /*0e80*/  IADD3 R7, P1, R176, 0x4000, RZ ;  /* 0x00004000b0077810 */ /* 0x000fc40007f3e0ff */
[----:B------:R-:W-:Y:S02]  /*0e90*/  IADD3 R223, P5, R176, 0x20, RZ ;  /* 0x00000020b0df7810 */ /* 0x000fe40007fbe0ff */
[----:B------:R-:W-:Y:S02]  /*0ea0*/  LOP3.LUT R6, R7, 0x380, RZ, 0xc0, !PT ;  /* 0x0000038007067812 */ /* 0x000fe400078ec0ff */
[----:B------:R-:W-:Y:S02]  /*0eb0*/  LOP3.LUT R4, R5, 0x380, RZ, 0xc0, !PT ;  /* 0x0000038005047812 */ /* 0x000fe400078ec0ff */
[----:B------:R-:W-:Y:S02]  /*0ec0*/  SHF.R.U64 R6, R6, 0x3, RZ ;  /* 0x0000000306067819 */ /* 0x000fe400000012ff */
[----:B------:R-:W-:Y:S02]  /*0ed0*/  LOP3.LUT R222, R223, 0x380, RZ, 0xc0, !PT ;  /* 0x00000380dfde7812 */ /* 0x000fe400078ec0ff */
[----:B------:R-:W-:Y:S01]  /*0ee0*/  LOP3.LUT R6, R6, R7, RZ, 0x3c, !PT ;  /* 0x0000000706067212 */ /* 0x000fe200078e3cff */
[----:B------:R-:W-:Y:S01]  /*0ef0*/  IMAD.X R7, RZ, RZ, R177, P1 ;  /* 0x000000ffff077224 */ /* 0x000fe200008e06b1 */
[----:B------:R-:W-:-:S02]  /*0f00*/  IADD3 R23, P1, R176, 0xc060, RZ ;  /* 0x0000c060b0177810 */ /* 0x000fc40007f3e0ff */
[----:B------:R-:W-:Y:S02]  /*0f10*/  SHF.R.U64 R4, R4, 0x3, RZ ;  /* 0x0000000304047819 */ /* 0x000fe400000012ff */
[----:B------:R-:W-:Y:S02]  /*0f20*/  LOP3.LUT R22, R23, 0x380, RZ, 0xc0, !PT ;  /* 0x0000038017167812 */ /* 0x000fe400078ec0ff */
[----:B------:R-:W-:Y:S02]  /*0f30*/  SHF.R.U64 R222, R222, 0x3, RZ ;  /* 0x00000003dede7819 */ /* 0x000fe400000012ff */
[----:B------:R-:W-:Y:S02]  /*0f40*/  IADD3 R19, P6, R176, 0x8020, RZ ;  /* 0x00008020b0137810 */ /* 0x000fe40007fde0ff */
[----:B------:R-:W-:Y:S01]  /*0f50*/  LOP3.LUT R4, R4, R5, RZ, 0x3c, !PT ;  /* 0x0000000504047212 */ /* 0x000fe200078e3cff */
[----:B------:R-:W-:Y:S01]  /*0f60*/  IMAD.X R5, RZ, RZ, R177, P0 ;  /* 0x000000ffff057224 */ /* 0x000fe200000e06b1 */
[----:B------:R-:W-:-:S02]  /*0f70*/  SHF.R.U64 R22, R22, 0x3, RZ ;  /* 0x0000000316167819 */ /* 0x000fc400000012ff */
[----:B------:R-:W-:Y:S01]  /*0f80*/  LOP3.LUT R222, R222, R223, RZ, 0x3c, !PT ;  /* 0x000000dfdede7212 */ /* 0x000fe200078e3cff */
[----:B------:R-:W-:Y:S01]  /*0f90*/  IMAD.X R223, RZ, RZ, R177, P5 ;  /* 0x000000ffffdf7224 */ /* 0x000fe200028e06b1 */
[----:B------:R-:W-:Y:S02]  /*0fa0*/  LOP3.LUT R18, R19, 0x380, RZ, 0xc0, !PT ;  /* 0x0000038013127812 */ /* 0x000fe400078ec0ff */
[----:B------:R-:W-:Y:S02]  /*0fb0*/  MOV R221, R2 ;  /* 0x0000000200dd7202 */ /* 0x000fe40000000f00 */
[C---:B------:R-:W-:Y:S02]  /*0fc0*/  IADD3 R21, P0, R176.reuse, 0x8040, RZ ;  /* 0x00008040b0157810 */ /* 0x040fe40007f1e0ff */
[----:B------:R-:W-:Y:S02]  /*0fd0*/  LOP3.LUT R3, R25, 0xfffffff8, RZ, 0xc0, !PT ;  /* 0xfffffff819037812 */ /* 0x000fe400078ec0ff */
[----:B------:R-:W-:-:S02]  /*0fe0*/  IADD3 R9, P2, R176, 0x4020, RZ ;  /* 0x00004020b0097810 */ /* 0x000fc40007f5e0ff */
[----:B------:R-:W-:Y:S01]  /*0ff0*/  IADD3 R11, P3, R176, 0x4040, RZ ;  /* 0x00004040b00b7810 */ /* 0x000fe20007f7e0ff */
[----:B------:R-:W-:Y:S01]  /*1000*/  IMAD.IADD R3, R202, 0x1, -R3 ;  /* 0x00000001ca037824 */ /* 0x000fe200078e0a03 */
[C---:B------:R-:W-:Y:S02]  /*1010*/  IADD3 R13, P4, R176.reuse, 0x4060, RZ ;  /* 0x00004060b00d7810 */ /* 0x040fe40007f9e0ff */
[----:B------:R-:W-:Y:S02]  /*1020*/  IADD3 R15, P5, R176, 0x8000, RZ ;  /* 0x00008000b00f7810 */ /* 0x000fe40007fbe0ff */
[----:B------:R-:W-:Y:S01]  /*1030*/  LOP3.LUT R22, R22, R23, RZ, 0x3c, !PT ;  /* 0x0000001716167212 */ /* 0x000fe200078e3cff */
[----:B------:R-:W-:Y:S01]  /*1040*/  IMAD.X R23, RZ, RZ, R177, P1 ;  /* 0x000000ffff177224 */ /* 0x000fe200008e06b1 */
[----:B------:R-:W-:Y:S02]  /*1050*/  SHF.R.U64 R18, R18, 0x3, RZ ;  /* 0x0000000312127819 */ /* 0x000fe400000012ff */
[----:B------:R-:W-:-:S02]  /*1060*/  LOP3.LUT R20, R21, 0x380, RZ, 0xc0, !PT ;  /* 0x0000038015147812 */ /* 0x000fc400078ec0ff */
[----:B------:R-:W-:Y:S02]  /*1070*/  SHF.R.S32.HI R206, RZ, 0x3, R25 ;  /* 0x00000003ffce7819 */ /* 0x000fe40000011419 */
[----:B------:R-:W-:Y:S02]  /*1080*/  LOP3.LUT R8, R9, 0x380, RZ, 0xc0, !PT ;  /* 0x0000038009087812 */ /* 0x000fe400078ec0ff */
[----:B------:R-:W-:Y:S01]  /*1090*/  LOP3.LUT R10, R11, 0x380, RZ, 0xc0, !PT ;  /* 0x000003800b0a7812 */ /* 0x000fe200078ec0ff */
[----:B------:R-:W-:Y:S01]  /*10a0*/  IMAD R207, R3, 0x20, R206 ;  /* 0x0000002003cf7824 */ /* 0x000fe200078e02ce */
[----:B------:R-:W-:Y:S02]  /*10b0*/  LOP3.LUT R12, R13, 0x380, RZ, 0xc0, !PT ;  /* 0x000003800d0c7812 */ /* 0x000fe400078ec0ff */
[----:B------:R-:W-:Y:S02]  /*10c0*/  LOP3.LUT R14, R15, 0x380, RZ, 0xc0, !PT ;  /* 0x000003800f0e7812 */ /* 0x000fe400078ec0ff */
[----:B------:R-:W-:-:S02]  /*10d0*/  LOP3.LUT R0, R0, 0x3fffffe, RZ, 0xc0, !PT ;  /* 0x03fffffe00007812 */ /* 0x000fc400078ec0ff */
[----:B------:R-:W-:Y:S01]  /*10e0*/  LOP3.LUT R18, R18, R19, RZ, 0x3c, !PT ;  /* 0x0000001312127212 */ /* 0x000fe200078e3cff */
[----:B------:R-:W-:Y:S01]  /*10f0*/  IMAD.X R19, RZ, RZ, R177, P6 ;  /* 0x000000ffff137224 */ /* 0x000fe200030e06b1 */
[----:B------:R-:W-:Y:S01]  /*1100*/  SHF.R.U64 R20, R20, 0x3, RZ ;  /* 0x0000000314147819 */ /* 0x000fe200000012ff */
[----:B------:R-:W-:Y:S01]  /*1110*/  IMAD.IADD R0, R211, 0x1, -R0 ;  /* 0x00000001d3007824 */ /* 0x000fe200078e0a00 */
[----:B------:R-:W-:Y:S01]  /*1120*/  MOV R212, R22 ;  /* 0x0000001600d47202 */ /* 0x000fe20000000f00 */
[----:B------:R-:W-:Y:S01]  /*1130*/  IMAD.SHL.U32 R22, R3, 0x8, RZ ;  /* 0x0000000803167824 */ /* 0x000fe200078e00ff */
[----:B------:R-:W-:Y:S01]  /*1140*/  SHF.R.U64 R8, R8, 0x3, RZ ;  /* 0x0000000308087819 */ /* 0x000fe200000012ff */
[----:B------:R-:W-:Y:S01]  /*1150*/  IMAD R200, R0, 0x40, R27 ;  /* 0x0000004000c87824 */ /* 0x000fe200078e021b */
[----:B------:R-:W-:Y:S01]  /*1160*/  SHF.R.U64 R10, R10, 0x3, RZ ;  /* 0x000000030a0a7819 */ /* 0x000fe200000012ff */
[----:B------:R-:W-:Y:S01]  /*1170*/  VIADD R178, R22, 0x40 ;  /* 0x0000004016b27836 */ /* 0x000fe20000000000 */
[----:B------:R-:W-:Y:S01]  /*1180*/  SHF.R.U64 R12, R12, 0x3, RZ ;  /* 0x000000030c0c7819 */ /* 0x000fe200000012ff */
[----:B------:R-:W-:Y:S01]  /*1190*/  VIADD R23, R22, 0x80 ;  /* 0x0000008016177836 */ /* 0x000fe20000000000 */
[----:B------:R-:W-:Y:S01]  /*11a0*/  SHF.R.U64 R14, R14, 0x3, RZ ;  /* 0x000000030e0e7819 */ /* 0x000fe200000012ff */
[----:B------:R-:W-:Y:S01]  /*11b0*/  VIADD R179, R22, 0xc0 ;  /* 0x000000c016b37836 */ /* 0x000fe20000000000 */
[----:B------:R-:W-:Y:S01]  /*11c0*/  LOP3.LUT R3, R26, 0x7ffffffc, RZ, 0xc0, !PT ;  /* 0x7ffffffc1a037812 */ /* 0x000fe200078ec0ff */
[----:B------:R-:W-:Y:S01]  /*11d0*/  IMAD R224, R29, 0x8, R200 ;  /* 0x000000081de07824 */ /* 0x000fe200078e02c8 */
        /* <DEDUP_REMOVED lines=10> */
[----:B------:R-:W-:Y:S01]  /*1280*/  MOV R214, R18 ;  /* 0x0000001200d67202 */ /* 0x000fe20000000f00 */
[----:B------:R-:W-:Y:S01]  /*1290*/  IMAD.IADD R3, R210, 0x1, -R3 ;  /* 0x00000001d2037824 */ /* 0x000fe200078e0a03 */
[----:B------:R-:W-:-:S02]  /*12a0*/  IADD3 R18, P0, R16, 0x10c, RZ ;  /* 0x0000010c10127810 */ /* 0x000fc40007f1e0ff */
[----:B------:R-:W-:Y:S01]  /*12b0*/  MOV R222, R222 ;  /* 0x000000de00de7202 */ /* 0x000fe20000000f00 */
[----:B------:R-:W-:Y:S01]  /*12c0*/  IMAD.SHL.U32 R201, R3, 0x2, RZ ;  /* 0x0000000203c97824 */ /* 0x000fe200078e00ff */
[----:B------:R-:W-:Y:S01]  /*12d0*/  MOV R220, R4 ;  /* 0x0000000400dc7202 */ /* 0x000fe20000000f00 */
[----:B------:R-:W-:Y:S01]  /*12e0*/  IMAD.X R19, RZ, RZ, R17, P0 ;  /* 0x000000ffff137224 */ /* 0x000fe200000e0611 */
[----:B------:R-:W-:Y:S02]  /*12f0*/  MOV R219, R6 ;  /* 0x0000000600db7202 */ /* 0x000fe40000000f00 */
[----:B------:R-:W-:Y:S02]  /*1300*/  MOV R218, R8 ;  /* 0x0000000800da7202 */ /* 0x000fe40000000f00 */
[----:B------:R-:W-:Y:S02]  /*1310*/  MOV R217, R10 ;  /* 0x0000000a00d97202 */ /* 0x000fe40000000f00 */
[----:B------:R-:W-:-:S02]  /*1320*/  MOV R216, R12 ;  /* 0x0000000c00d87202 */ /* 0x000fc40000000f00 */
[----:B------:R-:W-:Y:S02]  /*1330*/  MOV R215, R14 ;  /* 0x0000000e00d77202 */ /* 0x000fe40000000f00 */
[----:B------:R-:W-:Y:S02]  /*1340*/  MOV R213, R20 ;  /* 0x0000001400d57202 */ /* 0x000fe40000000f00 */
[----:B------:R-:W-:Y:S02]  /*1350*/  SHF.R.S32.HI R199, RZ, 0x1f, R22 ;  /* 0x0000001fffc77819 */ /* 0x000fe40000011416 */
[----:B------:R-:W-:Y:S02]  /*1360*/  SHF.R.S32.HI R198, RZ, 0x1f, R178 ;  /* 0x0000001fffc67819 */ /* 0x000fe400000114b2 */
[----:B------:R-:W-:Y:S02]  /*1370*/  SHF.R.S32.HI R197, RZ, 0x1f, R23 ;  /* 0x0000001fffc57819 */ /* 0x000fe40000011417 */
[----:B------:R-:W-:-:S07]  /*1380*/  SHF.R.S32.HI R196, RZ, 0x1f, R179 ;  /* 0x0000001fffc47819 */ /* 0x000fce00000114b3 */
.L_x_11028:
        /* <DEDUP_REMOVED lines=21> */
.L_x_10900:
[----:B------:R-:W-:Y:S01]  /*14e0*/  ULDC UR7, c[0x0][0xc54] ;  /* 0x0003150000077ab9 */ /* 0x000fe20000000800 */
[----:B------:R-:W-:Y:S01]  /*14f0*/  UMOV UR6, UR12 ;  /* 0x0000000c00067c82 */ /* 0x000fe20008000000 */
[----:B------:R-:W-:-:S11]  /*1500*/  UISETP.NE.AND UP0, UPT, UR7, 0x1, UPT ;  /* 0x000000010700788c */ /* 0x000fd6000bf05270 */
[----:B------:R-:W-:Y:S02]  /*1510*/  @UP0 ULDC.64 UR10, c[0x0][0xc58] ;  /* 0x00031600000a0ab9 */ /* 0x000fe40000000a00 */
[----:B------:R-:W-:-:S04]  /*1520*/  UIMAD.WIDE.U32 UR4, UR12, UR10, URZ ;  /* 0x0000000a0c0472a5 */ /* 0x000fc8000f8e003f */
[----:B------:R-:W-:-:S04]  /*1530*/  @UP0 USHF.R.U32.HI UR6, URZ, UR11, UR5 ;  /* 0x0000000b3f060299 */ /* 0x000fc80008011605 */
[----:B------:R-:W-:-:S12]  /*1540*/  UIMAD UR4, UR6, UR7, URZ ;  /* 0x00000007060472a4 */ /* 0x000fd8000f8e023f */
.L_x_10901:
[----:B------:R-:W0:Y:S01]  /*1550*/  LDC R0, c[0x0][0x988] ;  /* 0x00026200ff007b82 */ /* 0x000e220000000800 */
[----:B------:R-:W-:Y:S01]  /*1560*/  ULOP3.LUT UR5, URZ, UR6, URZ, 0x33, !UPT ;  /* 0x000000063f057292 */ /* 0x000fe2000f8e333f */
[----:B------:R-:W-:Y:S01]  /*1570*/  IMAD.U32 R15, RZ, RZ, UR9 ;  /* 0x00000009ff0f7e24 */ /* 0x000fe2000f8e00ff */
[----:B------:R-:W-:Y:S01]  /*1580*/  UIADD3 UR6, UP3, UR38, 0x22860, URZ ;  /* 0x0002286026067890 */ /* 0x000fe2000ff7e03f */
[----:B------:R-:W-:Y:S01]  /*1590*/  IMAD.U32 R4, RZ, RZ, UR61 ;  /* 0x0000003dff047e24 */ /* 0x000fe2000f8e00ff */
[----:B------:R-:W-:Y:S01]  /*15a0*/  ULDC UR45, c[0x0][0xc3c] ;  /* 0x00030f00002d7ab9 */ /* 0x000fe20000000800 */
[----:B------:R-:W-:Y:S01]  /*15b0*/  UIADD3 UR7, UP2, UR38, 0x22850, URZ ;  /* 0x0002285026077890 */ /* 0x000fe2000ff5e03f */
[----:B------:R-:W-:Y:S01]  /*15c0*/  IMAD.MOV.U32 R5, RZ, RZ, 0x80 ;  /* 0x00000080ff057424 */ /* 0x000fe200078e00ff */
[----:B------:R-:W-:Y:S01]  /*15d0*/  UIADD3 UR45, UR5, UR45, URZ ;  /* 0x0000002d052d7290 */ /* 0x000fe2000fffe03f */
[----:B------:R-:W-:Y:S01]  /*15e0*/  IMAD.U32 R2, RZ, RZ, UR61 ;  /* 0x0000003dff027e24 */ /* 0x000fe2000f8e00ff */
[----:B------:R-:W-:Y:S01]  /*15f0*/  UIADD3.X UR5, URZ, UR39, URZ, UP3, !UPT ;  /* 0x000000273f057290 */ /* 0x000fe20009ffe43f */
[----:B------:R-:W-:Y:S01]  /*1600*/  IMAD.MOV.U32 R14, RZ, RZ, 0x100 ;  /* 0x00000100ff0e7424 */ /* 0x000fe200078e00ff */
[----:B------:R-:W-:Y:S01]  /*1610*/  UIADD3 UR13, UP0, UR38, 0x22830, URZ ;  /* 0x00022830260d7890 */ /* 0x000fe2000ff1e03f */
[----:B------:R1:W-:Y:S01]  /*1620*/  STL.64 [R1+0x28], R4 ;  /* 0x0000280401007387 */ /* 0x0003e20000100a00 */
[----:B------:R-:W-:Y:S01]  /*1630*/  UIADD3 UR10, UP1, UR38, 0x22840, URZ ;  /* 0x00022840260a7890 */ /* 0x000fe2000ff3e03f */
[----:B------:R-:W-:Y:S01]  /*1640*/  IMAD.MOV.U32 R12, RZ, RZ, R2 ;  /* 0x000000ffff0c7224 */ /* 0x000fe200078e0002 */
[----:B------:R-:W-:Y:S01]  /*1650*/  UIADD3.X UR9, URZ, UR39, URZ, UP2, !UPT ;  /* 0x000000273f097290 */ /* 0x000fe200097fe43f */
[----:B------:R-:W-:Y:S01]  /*1660*/  IMAD.U32 R11, RZ, RZ, UR5 ;  /* 0x00000005ff0b7e24 */ /* 0x000fe2000f8e00ff */
[----:B------:R-:W-:Y:S01]  /*1670*/  UIADD3.X UR14, URZ, UR39, URZ, UP0, !UPT ;  /* 0x000000273f0e7290 */ /* 0x000fe200087fe43f */
[----:B------:R-:W-:Y:S01]  /*1680*/  IMAD.MOV.U32 R13, RZ, RZ, 0x80 ;  /* 0x00000080ff0d7424 */ /* 0x000fe200078e00ff */
[----:B------:R-:W-:Y:S01]  /*1690*/  UIADD3.X UR11, URZ, UR39, URZ, UP1, !UPT ;  /* 0x000000273f0b7290 */ /* 0x000fe20008ffe43f */
[----:B------:R-:W-:Y:S01]  /*16a0*/  IMAD.U32 R6, RZ, RZ, UR45 ;  /* 0x0000002dff067e24 */ /* 0x000fe2000f8e00ff */
[----:B------:R-:W-:Y:S01]  /*16b0*/  UIADD3 UR4, UR12, -UR4, URZ ;  /* 0x800000040c047290 */ /* 0x000fe2000fffe03f */
[----:B------:R-:W-:Y:S01]  /*16c0*/  IMAD.U32 R8, RZ, RZ, UR7 ;  /* 0x00000007ff087e24 */ /* 0x000fe2000f8e00ff */
[----:B------:R-:W-:Y:S01]  /*16d0*/  ULDC UR58, c[0x0][0xc48] ;  /* 0x00031200003a7ab9 */ /* 0x000fe20000000800 */
[----:B------:R-:W-:Y:S01]  /*16e0*/  ULDC UR5, c[0x0][0x448] ;  /* 0x0001120000057ab9 */ /* 0x000fe20000000800 */
[----:B------:R-:W-:Y:S01]  /*16f0*/  ULDC.64 UR16, c[0x0][0x418] ;  /* 0x0001060000107ab9 */ /* 0x000fe20000000a00 */
[----:B------:R-:W-:Y:S01]  /*1700*/  UISETP.NE.AND UP1, UPT, UR58, 0x1, UPT ;  /* 0x000000013a00788c */ /* 0x000fe2000bf25270 */
[----:B------:R-:W-:Y:S01]  /*1710*/  IMAD.U32 R10, RZ, RZ, UR6 ;  /* 0x00000006ff0a7e24 */ /* 0x000fe2000f8e00ff */
[----:B------:R-:W-:Y:S01]  /*1720*/  UISETP.NE.AND UP5, UPT, UR5, 0x1, UPT ;  /* 0x000000010500788c */ /* 0x000fe2000bfa5270 */
[----:B------:R-:W-:Y:S01]  /*1730*/  IMAD.U32 R2, RZ, RZ, UR13 ;  /* 0x0000000dff027e24 */ /* 0x000fe2000f8e00ff */
[----:B------:R-:W-:Y:S01]  /*1740*/  UISETP.NE.U32.AND UP0, UPT, UR16, URZ, UPT ;  /* 0x0000003f1000728c */ /* 0x000fe2000bf05070 */
[----:B------:R-:W-:Y:S01]  /*1750*/  IMAD.U32 R9, RZ, RZ, UR9 ;  /* 0x00000009ff097e24 */ /* 0x000fe2000f8e00ff */
[----:B------:R-:W-:Y:S01]  /*1760*/  ULDC UR12, c[0x0][0xc54] ;  /* 0x00031500000c7ab9 */ /* 0x000fe20000000800 */
[----:B-1----:R-:W-:Y:S01]  /*1770*/  IMAD.U32 R4, RZ, RZ, UR10 ;  /* 0x0000000aff047e24 */ /* 0x002fe2000f8e00ff */
[----:B------:R-:W-:Y:S01]  /*1780*/  UIMAD UR12, UR8, UR12, UR4 ;  /* 0x0000000c080c72a4 */ /* 0x000fe2000f8e0204 */
[----:B------:R-:W-:Y:S01]  /*1790*/  IMAD.U32 R3, RZ, RZ, UR14 ;  /* 0x0000000eff037e24 */ /* 0x000fe2000f8e00ff */
[----:B------:R-:W-:Y:S01]  /*17a0*/  UISETP.NE.AND.EX UP0, UPT, UR17, URZ, UPT, UP0 ;  /* 0x0000003f1100728c */ /* 0x000fe2000bf05300 */
[----:B------:R-:W-:Y:S01]  /*17b0*/  IMAD.U32 R5, RZ, RZ, UR11 ;  /* 0x0000000bff057e24 */ /* 0x000fe2000f8e00ff */
[----:B------:R-:W-:Y:S01]  /*17c0*/  ULDC.64 UR4, c[0x0][0x9e0] ;  /* 0x0002780000047ab9 */ /* 0x000fe20000000a00 */
[----:B------:R-:W-:Y:S01]  /*17d0*/  USHF.L.U32 UR45, UR45, 0x7, URZ ;  /* 0x000000072d2d7899 */ /* 0x000fe2000800063f */
[----:B------:R1:W-:Y:S01]  /*17e0*/  STL.64 [R1+0x30], R14 ;  /* 0x0000300e01007387 */ /* 0x0003e20000100a00 */
[----:B------:R-:W-:Y:S01]  /*17f0*/  ULDC UR49, c[0x0][0x424] ;  /* 0x0001090000317ab9 */ /* 0x000fe20000000800 */
[----:B------:R-:W-:Y:S01]  /*1800*/  UISETP.GE.AND UP4, UPT, UR5, 0x1, UPT ;  /* 0x000000010500788c */ /* 0x000fe2000bf86270 */
[C---:B------:R-:W-:Y:S01]  /*1810*/  IADD3 R31, P0, R16.reuse, 0x3e0, RZ ;  /* 0x000003e0101f7810 */ /* 0x040fe20007f1e0ff */
[----:B------:R1:W-:Y:S01]  /*1820*/  STL.128 [R1], R12 ;  /* 0x0000000c01007387 */ /* 0x0003e20000100c00 */
[----:B------:R-:W-:Y:S01]  /*1830*/  UIADD3 UR10, UR45, 0x7f, URZ ;  /* 0x0000007f2d0a7890 */ /* 0x000fe2000fffe03f */
[----:B------:R-:W-:Y:S01]  /*1840*/  IADD3 R38, P1, R16, 0x28, RZ ;  /* 0x0000002810267810 */ /* 0x000fe20007f3e0ff */
[----:B------:R-:W-:Y:S01]  /*1850*/  USEL UR49, UR49, 0x1, UP0 ;  /* 0x0000000131317887 */ /* 0x000fe20008000000 */
[----:B------:R1:W-:Y:S01]  /*1860*/  STL [R1+0x50], R6 ;  /* 0x0000500601007387 */ /* 0x0003e20000100800 */
[----:B------:R-:W-:Y:S01]  /*1870*/  ULDC UR11, c[0x0][0x2f0] ;  /* 0x0000bc00000b7ab9 */ /* 0x000fe20000000800 */
[----:B------:R-:W-:Y:S01]  /*1880*/  @UP1 ULDC UR6, c[0x0][0xc4c] ;  /* 0x0003130000061ab9 */ /* 0x000fe20000000800 */
[----:B------:R-:W-:Y:S01]  /*1890*/  @UP5 ULDC UR8, c[0x0][0x44c] ;  /* 0x0001130000085ab9 */ /* 0x000fe20000000800 */
[----:B------:R1:W-:Y:S01]  /*18a0*/  STL.128 [R1+0x40], R8 ;  /* 0x0000400801007387 */ /* 0x0003e20000100c00 */
[----:B------:R-:W-:Y:S01]  /*18b0*/  UIMAD.WIDE.U32 UR6, UR12, UR6, URZ ;  /* 0x000000060c0672a5 */ /* 0x000fe2000f8e003f */
[----:B------:R-:W-:Y:S01]  /*18c0*/  PLOP3.LUT P2, PT, PT, PT, UP4, 0x40, 0x0 ;  /* 0x000000000000781c */ /* 0x000fe20003f4e848 */
[----:B------:R-:W-:Y:S01]  /*18d0*/  UIMAD.WIDE.U32 UR8, UR10, UR8, URZ ;  /* 0x000000080a0872a5 */ /* 0x000fe2000f8e003f */
[----:B------:R1:W-:Y:S01]  /*18e0*/  STL.64 [R1+0x18], R2 ;  /* 0x0000180201007387 */ /* 0x0003e20000100a00 */
[----:B------:R-:W-:Y:S01]  /*18f0*/  UIMAD UR49, UR49, UR11, URZ ;  /* 0x0000000b313172a4 */ /* 0x000fe2000f8e023f */
[--C-:B------:R-:W-:Y:S01]  /*1900*/  IMAD.X R40, RZ, RZ, R17.reuse, P0 ;  /* 0x000000ffff287224 */ /* 0x100fe200000e0611 */
[----:B------:R-:W-:Y:S01]  /*1910*/  ULDC UR46, c[0x0][0x288] ;  /* 0x0000a200002e7ab9 */ /* 0x000fe20000000800 */
[----:B------:R1:W-:Y:S01]  /*1920*/  STL.64 [R1+0x20], R4 ;  /* 0x0000200401007387 */ /* 0x0003e20000100a00 */
[----:B------:R-:W-:Y:S01]  /*1930*/  @UP1 ULDC UR13, c[0x0][0xc50] ;  /* 0x00031400000d1ab9 */ /* 0x000fe20000000800 */
[----:B------:R-:W-:Y:S01]  /*1940*/  @UP5 ULDC UR14, c[0x0][0x450] ;  /* 0x00011400000e5ab9 */ /* 0x000fe20000000800 */
[----:B------:R-:W-:Y:S01]  /*1950*/  UMOV UR40, UR12 ;  /* 0x0000000c00287c82 */ /* 0x000fe20008000000 */
[----:B0-----:R1:W-:Y:S01]  /*1960*/  STL [R1+0x400], R0 ;  /* 0x0004000001007387 */ /* 0x0013e20000100800 */
[----:B------:R-:W-:Y:S01]  /*1970*/  @UP1 USHF.R.U32.HI UR40, URZ, UR13, UR7 ;  /* 0x0000000d3f281299 */ /* 0x000fe20008011607 */
[----:B------:R-:W-:Y:S01]  /*1980*/  IMAD.X R41, RZ, RZ, R17, P1 ;  /* 0x000000ffff297224 */ /* 0x000fe200008e0611 */
[----:B------:R-:W-:Y:S01]  /*1990*/  UIADD3 UR41, UR49, 0x1, -UR46 ;  /* 0x0000000131297890 */ /* 0x000fe2000fffe82e */
[----:B------:R1:W-:Y:S01]  /*19a0*/  STL.128 [R1+0x3e0], RZ ;  /* 0x0003e0ff01007387 */ /* 0x0003e20000100c00 */
[----:B------:R-:W-:-:S02]  /*19b0*/  @UP5 USHF.R.U32.HI UR10, URZ, UR14, UR9 ;  /* 0x0000000e3f0a5299 */ /* 0x000fc40008011609 */
[----:B------:R-:W-:Y:S01]  /*19c0*/  UIADD3 UR6, -UR40, URZ, URZ ;  /* 0x0000003f28067290 */ /* 0x000fe2000fffe13f */
[----:B------:R1:W-:Y:S01]  /*19d0*/  STL.128 [R1+0x3f0], RZ ;  /* 0x0003f0ff01007387 */ /* 0x0003e20000100c00 */
[----:B------:R-:W-:Y:S02]  /*19e0*/  UIADD3 UR10, UR41, UR10, URZ ;  /* 0x0000000a290a7290 */ /* 0x000fe4000fffe03f */
[----:B------:R-:W-:Y:S01]  /*19f0*/  UP2UR UR42, UPR, URZ, 0x20 ;  /* 0x000000203f2a7883 */ /* 0x000fe20008000000 */
[----:B------:R1:W-:Y:S01]  /*1a00*/  STL.128 [R1+0x1d0], RZ ;  /* 0x0001d0ff01007387 */ /* 0x0003e20000100c00 */
[----:B------:R-:W-:Y:S02]  /*1a10*/  UP2UR UR44, UPR, URZ, 0x10 ;  /* 0x000000103f2c7883 */ /* 0x000fe40008000000 */
[----:B------:R-:W-:Y:S01]  /*1a20*/  UIMAD UR58, UR58, UR6, UR12 ;  /* 0x000000063a3a72a4 */ /* 0x000fe2000f8e020c */
[----:B------:R1:W-:Y:S01]  /*1a30*/  STL.128 [R1+0x1e0], RZ ;  /* 0x0001e0ff01007387 */ /* 0x0003e20000100c00 */
[----:B------:R-:W-:-:S03]  /*1a40*/  UIADD3 UR4, UR10, UR4, URZ ;  /* 0x000000040a047290 */ /* 0x000fc6000fffe03f */
        /* <DEDUP_REMOVED lines=30> */
[----:B------:R1:W-:Y:S04]  /*1c30*/  STL [R1+0x10], RZ ;  /* 0x000010ff01007387 */ /* 0x0003e80000100800 */
[----:B------:R1:W-:Y:S01]  /*1c40*/  STL [R1+0x38], RZ ;  /* 0x000038ff01007387 */ /* 0x0003e20000100800 */
        /* <DEDUP_REMOVED lines=11> */
.L_x_10903:
[----:B------:R-:W-:-:S11]  /*1d00*/  UISETP.NE.AND UP0, UPT, UR5, 0x1, UPT ;  /* 0x000000010500788c */ /* 0x000fd6000bf05270 */
[----:B------:R-:W-:Y:S02]  /*1d10*/  @UP0 ULDC.64 UR10, c[0x0][0x9e8] ;  /* 0x00027a00000a0ab9 */ /* 0x000fe40000000a00 */
[----:B------:R-:W-:-:S04]  /*1d20*/  UIMAD.WIDE.U32 UR6, UR8, UR10, URZ ;  /* 0x0000000a080672a5 */ /* 0x000fc8000f8e003f */
[----:B------:R-:W-:-:S12]  /*1d30*/  @UP0 USHF.R.U32.HI UR8, URZ, UR11, UR7 ;  /* 0x0000000b3f080299 */ /* 0x000fd80008011607 */
.L_x_10904:
[----:B------:R-:W-:-:S04]  /*1d40*/  UIMAD UR8, UR8, UR5, UR5 ;  /* 0x00000005080872a4 */ /* 0x000fc8000f8e0205 */
[----:B------:R-:W-:-:S04]  /*1d50*/  UISETP.LT.AND UP0, UPT, UR4, UR8, UPT ;  /* 0x000000080400728c */ /* 0x000fc8000bf01270 */
[----:B------:R-:W-:-:S12]  /*1d60*/  USEL UR4, UR4, UR8, UP0 ;  /* 0x0000000804047287 */ /* 0x000fd80008000000 */
.L_x_10902:
[----:B------:R-:W-:Y:S02]  /*1d70*/  UISETP.NE.AND UP0, UPT, UR42, URZ, UPT ;  /* 0x0000003f2a00728c */ /* 0x000fe4000bf05270 */
[----:B------:R-:W-:Y:S02]  /*1d80*/  UIADD3 UR6, UR49, 0x5f, URZ ;  /* 0x0000005f31067890 */ /* 0x000fe4000fffe03f */
[----:B------:R-:W-:Y:S02]  /*1d90*/  UIADD3 UR8, UR4, 0x5f, URZ ;  /* 0x0000005f04087890 */ /* 0x000fe4000fffe03f */
[----:B------:R-:W-:Y:S02]  /*1da0*/  UISETP.GE.AND UP1, UPT, UR5, 0x1, UPT ;  /* 0x000000010500788c */ /* 0x000fe4000bf26270 */
[----:B------:R-:W-:Y:S02]  /*1db0*/  UIMAD.WIDE UR6, UR6, 0x2aaaaaab, URZ ;  /* 0x2aaaaaab060678a5 */ /* 0x000fe4000f8e023f */
[----:B------:R-:W-:Y:S01]  /*1dc0*/  UIMAD.WIDE UR8, UR8, 0x2aaaaaab, URZ ;  /* 0x2aaaaaab080878a5 */ /* 0x000fe2000f8e023f */
[----:B------:R-:W-:Y:S01]  /*1dd0*/  @UP0 ULDC UR10, c[0x0][0x44c] ;  /* 0x00011300000a0ab9 */ /* 0x000fe20000000800 */
[----:B------:R-:W-:Y:S01]  /*1de0*/  USHF.R.U32.HI UR4, URZ, 0x1f, UR7 ;  /* 0x0000001f3f047899 */ /* 0x000fe20008011607 */
[----:B------:R-:W-:Y:S01]  /*1df0*/  PLOP3.LUT P0, PT, PT, PT, UP1, 0x40, 0x0 ;  /* 0x000000000000781c */ /* 0x000fe20003f0e818 */
[----:B------:R-:W-:-:S02]  /*1e00*/  UIMAD.WIDE.U32 UR10, UR45, UR10, URZ ;  /* 0x0000000a2d0a72a5 */ /* 0x000fc4000f8e003f */
[----:B------:R-:W-:Y:S01]  /*1e10*/  USHF.R.U32.HI UR6, URZ, 0x1f, UR9 ;  /* 0x0000001f3f067899 */ /* 0x000fe20008011609 */
[----:B------:R-:W-:Y:S01]  /*1e20*/  @UP0 ULDC UR14, c[0x0][0x450] ;  /* 0x00011400000e0ab9 */ /* 0x000fe20000000800 */
[----:B------:R-:W-:Y:S01]  /*1e30*/  UMOV UR12, UR45 ;  /* 0x0000002d000c7c82 */ /* 0x000fe20008000000 */
[----:B------:R-:W-:Y:S02]  /*1e40*/  UIADD3 UR46, UR49, -UR46, URZ ;  /* 0x8000002e312e7290 */ /* 0x000fe4000fffe03f */
[----:B------:R-:W-:Y:S02]  /*1e50*/  @UP0 USHF.R.U32.HI UR12, URZ, UR14, UR11 ;  /* 0x0000000e3f0c0299 */ /* 0x000fe4000801160b */
[----:B------:R-:W-:Y:S02]  /*1e60*/  ULEA.HI.SX32 UR4, UR7, UR4, 0x1c ;  /* 0x0000000407047291 */ /* 0x000fe4000f8fe23f */
[----:B------:R-:W-:Y:S02]  /*1e70*/  ULEA.HI.SX32 UR6, UR9, UR6, 0x1c ;  /* 0x0000000609067291 */ /* 0x000fe4000f8fe23f */
[----:B------:R-:W-:-:S02]  /*1e80*/  UIADD3 UR7, UR46, UR12, URZ ;  /* 0x0000000c2e077290 */ /* 0x000fc4000fffe03f */
[----:B------:R-:W-:Y:S01]  /*1e90*/  UISETP.LT.AND UP0, UPT, UR4, UR6, UPT ;  /* 0x000000060400728c */ /* 0x000fe2000bf01270 */
[----:B------:R-:W-:Y:S02]  /*1ea0*/  ULDC UR13, c[0x0][0x9dc] ;  /* 0x00027700000d7ab9 */ /* 0x000fe40000000800 */
[----:B------:R-:W-:Y:S02]  /*1eb0*/  UIADD3 UR8, UR7, -UR13, URZ ;  /* 0x8000000d07087290 */ /* 0x000fe4000fffe03f */
[----:B------:R-:W-:Y:S01]  /*1ec0*/  USEL UR47, UR4, UR6, UP0 ;  /* 0x00000006042f7287 */ /* 0x000fe20008000000 */
        /* <DEDUP_REMOVED lines=12> */
.L_x_10906:
[----:B------:R-:W-:-:S11]  /*1f90*/  UISETP.NE.AND UP0, UPT, UR5, 0x1, UPT ;  /* 0x000000010500788c */ /* 0x000fd6000bf05270 */
[----:B------:R-:W-:Y:S02]  /*1fa0*/  @UP0 ULDC.64 UR10, c[0x0][0x9e8] ;  /* 0x00027a00000a0ab9 */ /* 0x000fe40000000a00 */
[----:B------:R-:W-:-:S04]  /*1fb0*/  UIMAD.WIDE.U32 UR6, UR4, UR10, URZ ;  /* 0x0000000a040672a5 */ /* 0x000fc8000f8e003f */
[----:B------:R-:W-:-:S12]  /*1fc0*/  @UP0 USHF.R.U32.HI UR4, URZ, UR11, UR7 ;  /* 0x0000000b3f040299 */ /* 0x000fd80008011607 */
.L_x_10907:
[----:B------:R-:W-:-:S04]  /*1fd0*/  UIMAD UR4, UR4, UR5, URZ ;  /* 0x00000005040472a4 */ /* 0x000fc8000f8e023f */
[----:B------:R-:W-:-:S04]  /*1fe0*/  UISETP.LT.AND UP0, UPT, UR8, UR4, UPT ;  /* 0x000000040800728c */ /* 0x000fc8000bf01270 */
[----:B------:R-:W-:-:S12]  /*1ff0*/  USEL UR8, UR8, UR4, !UP0 ;  /* 0x0000000408087287 */ /* 0x000fd8000c000000 */
.L_x_10905:
[----:B------:R-:W-:Y:S01]  /*2000*/  UIMAD.WIDE UR4, UR8, 0x2aaaaaab, URZ ;  /* 0x2aaaaaab080478a5 */ /* 0x000fe2000f8e023f */
[----:B------:R-:W-:-:S03]  /*2010*/  PLOP3.LUT P0, PT, PT, PT, PT, 0x80, 0x0 ;  /* 0x000000000000781c */ /* 0x000fc60003f0f070 */
[----:B------:R-:W-:-:S04]  /*2020*/  USHF.R.U32.HI UR4, URZ, 0x1f, UR5 ;  /* 0x0000001f3f047899 */ /* 0x000fc80008011605 */
[----:B------:R-:W-:-:S04]  /*2030*/  ULEA.HI.SX32 UR4, UR5, UR4, 0x1c ;  /* 0x0000000405047291 */ /* 0x000fc8000f8fe23f */
[----:B------:R-:W-:-:S04]  /*2040*/  UISETP.LT.AND UP0, UPT, URZ, UR4, UPT ;  /* 0x000000043f00728c */ /* 0x000fc8000bf01270 */
[----:B------:R-:W-:-:S04]  /*2050*/  USEL UR43, URZ, UR4, !UP0 ;  /* 0x000000043f2b7287 */ /* 0x000fc8000c000000 */
[----:B------:R-:W-:-:S06]  /*2060*/  UISETP.GT.AND UP0, UPT, UR47, UR43, UPT ;  /* 0x0000002b2f00728c */ /* 0x000fcc000bf04270 */
[----:B------:R-:W-:-:S13]  /*2070*/  PLOP3.LUT P1, PT, PT, PT, UP0, 0x80, 0x0 ;  /* 0x000000000000781c */ /* 0x000fda0003f2f008 */
[----:B------:R-:W-:Y:S05]  /*2080*/  @!P1 BRA `(.L_x_10908) ;  /* 0x0000015400609947 */ /* 0x000fea0003800000 */
[----:B-1----:R-:W0:Y:S01]  /*2090*/  SHFL.IDX PT, R0, R211, RZ, 0x1f ;  /* 0x00001fffd3007589 */ /* 0x002e2200000e0000 */
[----:B------:R-:W-:Y:S01]  /*20a0*/  R2UR UR5, R226 ;  /* 0x00000000e20572ca */ /* 0x000fe200000e0000 */
[----:B------:R-:W-:Y:S01]  /*20b0*/  IMAD.MOV.U32 R8, RZ, RZ, 0x1 ;  /* 0x00000001ff087424 */ /* 0x000fe200078e00ff */
[----:B------:R-:W-:Y:S01]  /*20c0*/  R2UR UR4, R225 ;  /* 0x00000000e10472ca */ /* 0x000fe200000e0000 */
[----:B------:R-:W-:Y:S01]  /*20d0*/  IMAD.MOV.U32 R9, RZ, RZ, RZ ;  /* 0x000000ffff097224 */ /* 0x000fe200078e00ff */
[----:B------:R-:W-:Y:S01]  /*20e0*/  ULOP3.LUT UP0, URZ, UR60, 0x1bf, URZ, 0xc0, !UPT ;  /* 0x000001bf3c3f7892 */ /* 0x000fe2000f80c03f */
[----:B------:R-:W-:Y:S01]  /*20f0*/  IMAD.MOV.U32 R10, RZ, RZ, 0x1 ;  /* 0x00000001ff0a7424 */ /* 0x000fe200078e00ff */
[C---:B------:R-:W-:Y:S01]  /*2100*/  IADD3 R29, P6, R16.reuse, 0x78, RZ ;  /* 0x00000078101d7810 */ /* 0x040fe20007fde0ff */
[----:B------:R-:W-:Y:S01]  /*2110*/  IMAD.MOV.U32 R11, RZ, RZ, RZ ;  /* 0x000000ffff0b7224 */ /* 0x000fe200078e00ff */
[----:B------:R1:W-:Y:S01]  /*2120*/  STL.64 [R1+0x58], RZ ;  /* 0x000058ff01007387 */ /* 0x0003e20000100a00 */
[----:B------:R-:W-:Y:S01]  /*2130*/  IMAD.MOV.U32 R7, RZ, RZ, 0x40000040 ;  /* 0x40000040ff077424 */ /* 0x000fe200078e00ff */
[C---:B------:R-:W-:Y:S01]  /*2140*/  IADD3 R27, P5, R16.reuse, 0x70, RZ ;  /* 0x00000070101b7810 */ /* 0x040fe20007fbe0ff */
[----:B------:R-:W-:Y:S01]  /*2150*/  IMAD.MOV.U32 R5, RZ, RZ, 0x40000040 ;  /* 0x40000040ff057424 */ /* 0x000fe200078e00ff */
[----:B------:R1:W-:Y:S01]  /*2160*/  STL.128 [R1+0x60], R8 ;  /* 0x0000600801007387 */ /* 0x0003e20000100c00 */
[--C-:B------:R-:W-:Y:S01]  /*2170*/  IMAD.X R30, RZ, RZ, R17.reuse, P6 ;  /* 0x000000ffff1e7224 */ /* 0x100fe200030e0611 */
[----:B------:R-:W-:Y:S01]  /*2180*/  PLOP3.LUT P6, PT, PT, PT, UP0, 0x80, 0x0 ;  /* 0x000000000000781c */ /* 0x000fe20003fcf008 */
[----:B------:R-:W-:Y:S01]  /*2190*/  IMAD.U32 R6, RZ, RZ, UR4 ;  /* 0x00000004ff067e24 */ /* 0x000fe2000f8e00ff */
[----:B------:R1:W-:Y:S01]  /*21a0*/  STL.128 [R1+0x90], RZ ;  /* 0x000090ff01007387 */ /* 0x0003e20000100c00 */
[C---:B------:R-:W-:Y:S01]  /*21b0*/  IADD3 R28, P4, R16.reuse, 0x68, RZ ;  /* 0x00000068101c7810 */ /* 0x040fe20007f9e0ff */
[--C-:B------:R-:W-:Y:S01]  /*21c0*/  IMAD.X R36, RZ, RZ, R17.reuse, P5 ;  /* 0x000000ffff247224 */ /* 0x100fe200028e0611 */
[C---:B------:R-:W-:Y:S01]  /*21d0*/  IADD3 R25, P3, R16.reuse, 0x60, RZ ;  /* 0x0000006010197810 */ /* 0x040fe20007f7e0ff */
[----:B------:R1:W-:Y:S01]  /*21e0*/  STL.128 [R1+0xa0], RZ ;  /* 0x0000a0ff01007387 */ /* 0x0003e20000100c00 */
[----:B------:R-:W-:Y:S01]  /*21f0*/  IADD3 R32, P2, R16, 0x58, RZ ;  /* 0x0000005810207810 */ /* 0x000fe20007f5e0ff */
[--C-:B------:R-:W-:Y:S01]  /*2200*/  IMAD.X R39, RZ, RZ, R17.reuse, P4 ;  /* 0x000000ffff277224 */ /* 0x100fe200020e0611 */
[----:B0-----:R-:W-:Y:S01]  /*2210*/  LEA.HI R2, R0, R0, RZ, 0x1 ;  /* 0x0000000000027211 */ /* 0x001fe200078f08ff */
[----:B------:R1:W-:Y:S01]  /*2220*/  STL.128 [R1+0xb0], RZ ;  /* 0x0000b0ff01007387 */ /* 0x0003e20000100c00 */
[----:B------:R-:W-:Y:S01]  /*2230*/  IADD3 R26, P1, R16, 0x80, RZ ;  /* 0x00000080101a7810 */ /* 0x000fe20007f3e0ff */
[--C-:B------:R-:W-:Y:S01]  /*2240*/  IMAD.X R34, RZ, RZ, R17.reuse, P3 ;  /* 0x000000ffff227224 */ /* 0x100fe200018e0611 */
[----:B------:R-:W-:Y:S01]  /*2250*/  LOP3.LUT R3, R2, 0x1e, RZ, 0xc0, !PT ;  /* 0x0000001e02037812 */ /* 0x000fe200078ec0ff */
[----:B------:R-:W-:Y:S01]  /*2260*/  IMAD.U32 R2, RZ, RZ, UR5 ;  /* 0x00000005ff027e24 */ /* 0x000fe2000f8e00ff */
[----:B------:R1:W-:Y:S01]  /*2270*/  STL.128 [R1+0xc0], RZ ;  /* 0x0000c0ff01007387 */ /* 0x0003e20000100c00 */
[----:B------:R-:W-:Y:S01]  /*2280*/  IADD3 R24, P0, R16, 0x90, RZ ;  /* 0x0000009010187810 */ /* 0x000fe20007f1e0ff */
[----:B------:R-:W-:-:S02]  /*2290*/  IMAD.X R33, RZ, RZ, R17, P2 ;  /* 0x000000ffff217224 */ /* 0x000fc400010e0611 */
[----:B------:R-:W-:Y:S01]  /*22a0*/  IMAD.IADD R3, R0, 0x1, -R3 ;  /* 0x0000000100037824 */ /* 0x000fe200078e0a03 */
[----:B------:R1:W-:Y:S01]  /*22b0*/  STL.128 [R1+0xd0], RZ ;  /* 0x0000d0ff01007387 */ /* 0x0003e20000100c00 */
[--C-:B------:R-:W-:Y:S02]  /*22c0*/  IMAD.X R37, RZ, RZ, R17.reuse, P1 ;  /* 0x000000ffff257224 */ /* 0x100fe400008e0611 */
[----:B------:R-:W-:Y:S01]  /*22d0*/  IMAD.X R35, RZ, RZ, R17, P0 ;  /* 0x000000ffff237224 */ /* 0x000fe200000e0611 */
[----:B------:R-:W-:Y:S01]  /*22e0*/  LEA R3, R3, UR60, 0xd ;  /* 0x0000003c03037c11 */ /* 0x000fe2000f8e68ff */
[----:B------:R1:W-:Y:S03]  /*22f0*/  STL.128 [R1+0xe0], RZ ;  /* 0x0000e0ff01007387 */ /* 0x0003e60000100c00 */
[----:B------:R-:W-:-:S04]  /*2300*/  SHF.R.U32.HI R3, RZ, 0x4, R3 ;  /* 0x00000004ff037819 */ /* 0x000fc80000011603 */
[----:B------:R-:W-:-:S04]  /*2310*/  LOP3.LUT R3, R3, 0x3fff, RZ, 0xc0, !PT ;  /* 0x00003fff03037812 */ /* 0x000fc800078ec0ff */
[----:B------:R-:W-:Y:S01]  /*2320*/  LOP3.LUT R4, R3, 0x10000, RZ, 0xfc, !PT ;  /* 0x0001000003047812 */ /* 0x000fe200078efcff */
[----:B------:R-:W-:-:S04]  /*2330*/  IMAD.MOV.U32 R3, RZ, RZ, 0x40000040 ;  /* 0x40000040ff037424 */ /* 0x000fc800078e00ff */
[----:B------:R1:W-:Y:S04]  /*2340*/  STL.128 [R1+0x70], R4 ;  /* 0x0000700401007387 */ /* 0x0003e80000100c00 */
[----:B------:R1:W-:Y:S01]  /*2350*/  STL.64 [R1+0x80], R2 ;  /* 0x0000800201007387 */ /* 0x0003e20000100a00 */
[----:B------:R-:W-:Y:S05]  /*2360*/  @!P6 BRA `(.L_x_10909) ;  /* 0x000000000040e947 */ /* 0x000fea0003800000 */
[----:B------:R-:W-:Y:S01]  /*2370*/  MOV R0, 0x0 ;  /* 0x0000000000007802 */ /* 0x000fe20000000f00 */
[----:B------:R-:W-:Y:S01]  /*2380*/  ULDC.64 UR4, c[0x4][0xf0] ;  /* 0x01003c0000047ab9 */ /* 0x000fe20000000a00 */
[----:B------:R-:W-:Y:S01]  /*2390*/  ULDC.64 UR6, c[0x4][0x38] ;  /* 0x01000e0000067ab9 */ /* 0x000fe20000000a00 */
[----:B-1----:R-:W-:Y:S01]  /*23a0*/  IMAD.U32 R4, RZ, RZ, UR4 ;  /* 0x00000004ff047e24 */ /* 0x002fe2000f8e00ff */
        /* <DEDUP_REMOVED lines=12> */
.L_x_10909:
[----:B------:R-:W0:Y:S01]  /*2470*/  S2R R20, SR_TID.X ;  /* 0x0000000000147919 */ /* 0x000e220000002100 */
[----:B------:R-:W2:Y:S01]  /*2480*/  LDC R15, c[0x0][0x288] ;  /* 0x0000a200ff0f7b82 */ /* 0x000ea20000000800 */
[----:B-1----:R-:W-:Y:S01]  /*2490*/  IADD3 R8, P0, R16, 0xf0, RZ ;  /* 0x000000f010087810 */ /* 0x002fe20007f1e0ff */
[----:B------:R-:W-:Y:S01]  /*24a0*/  ULEA.HI UR4, UR59, UR59, URZ, 0x1 ;  /* 0x0000003b3b047291 */ /* 0x000fe2000f8f083f */
[----:B------:R-:W-:Y:S01]  /*24b0*/  IMAD.U32 R13, RZ, RZ, UR49 ;  /* 0x00000031ff0d7e24 */ /* 0x000fe2000f8e00ff */
[----:B------:R-:W-:Y:S01]  /*24c0*/  ULDC UR5, c[0x0][0x20] ;  /* 0x0000080000057ab9 */ /* 0x000fe20000000800 */
[----:B------:R-:W-:Y:S01]  /*24d0*/  STL.64 [R1+0x100], R32 ;  /* 0x0001002001007387 */ /* 0x000fe20000100a00 */
[----:B------:R-:W-:Y:S01]  /*24e0*/  ULOP3.LUT UR4, UR4, 0xfffffffe, URZ, 0xc0, !UPT ;  /* 0xfffffffe04047892 */ /* 0x000fe2000f8ec03f */
[----:B------:R-:W-:Y:S01]  /*24f0*/  IMAD.X R9, RZ, RZ, R17, P0 ;  /* 0x000000ffff097224 */ /* 0x000fe200000e0611 */
[----:B------:R-:W1:Y:S01]  /*2500*/  LDC.64 R10, c[0x0][0x9d8] ;  /* 0x00027600ff0a7b82 */ /* 0x000e620000000a00 */
[----:B------:R-:W-:Y:S01]  /*2510*/  VIADD R12, R18, -UR5 ;  /* 0x80000005120c7c36 */ /* 0x000fe20008000000 */
[----:B------:R-:W-:Y:S01]  /*2520*/  UIADD3 UR4, UR59, -UR4, URZ ;  /* 0x800000043b047290 */ /* 0x000fe2000fffe03f */
[----:B------:R-:W-:Y:S04]  /*2530*/  STL.64 [R1+0xf0], R200 ;  /* 0x0000f0c801007387 */ /* 0x000fe80000100a00 */
[----:B------:R3:W-:Y:S01]  /*2540*/  STL.64 [R1+0xf8], R8 ;  /* 0x0000f80801007387 */ /* 0x0007e20000100a00 */
[----:B------:R-:W4:Y:S01]  /*2550*/  LDC.64 R6, c[0x0][0x448] ;  /* 0x00011200ff067b82 */ /* 0x000f220000000a00 */
[----:B------:R-:W-:-:S02]  /*2560*/  IMAD.U32 R0, RZ, RZ, UR4 ;  /* 0x00000004ff007e24 */ /* 0x000fc4000f8e00ff */
[----:B------:R0:W-:Y:S03]  /*2570*/  STL.U8 [R1+0x108], RZ ;  /* 0x000108ff01007387 */ /* 0x0001e60000100000 */
[----:B------:R-:W-:Y:S01]  /*2580*/  SHF.L.U32 R0, R0, 0x1f, RZ ;  /* 0x0000001f00007819 */ /* 0x000fe200000006ff */
[----:B------:R0:W-:Y:S01]  /*2590*/  STL [R12+0x8], R13 ;  /* 0x0000080d0c007387 */ /* 0x0001e20000100800 */
[----:B------:R-:W5:Y:S01]  /*25a0*/  LDC.64 R4, c[0x0][0x9e0] ;  /* 0x00027800ff047b82 */ /* 0x000f620000000a00 */
[----:B---3--:R-:W-:Y:S02]  /*25b0*/  IADD3 R8, P0, R16, 0x13c, RZ ;  /* 0x0000013c10087810 */ /* 0x008fe40007f1e0ff */
[----:B--2---:R2:W-:Y:S01]  /*25c0*/  STL [R12+0x4], R15 ;  /* 0x0000040f0c007387 */ /* 0x0045e20000100800 */
[----:B0-----:R-:W-:-:S04]  /*25d0*/  VIADD R202, R20, 0xffffff80 ;  /* 0xffffff8014ca7836 */ /* 0x001fc80000000000 */
[----:B------:R-:W0:Y:S01]  /*25e0*/  LDC.64 R2, c[0x0][0x9e8] ;  /* 0x00027a00ff027b82 */ /* 0x000e220000000a00 */
[----:B------:R-:W-:Y:S01]  /*25f0*/  IMAD.X R9, RZ, RZ, R17, P0 ;  /* 0x000000ffff097224 */ /* 0x000fe200000e0611 */
[----:B-1----:R2:W-:Y:S04]  /*2600*/  STL [R12+0xc], R11 ;  /* 0x00000c0b0c007387 */ /* 0x0025e80000100800 */
[----:B------:R2:W-:Y:S02]  /*2610*/  STL [R12+0x14], RZ ;  /* 0x000014ff0c007387 */ /* 0x0005e40000100800 */
[----:B------:R-:W1:Y:S02]  /*2620*/  LDC R227, c[0x0][0x450] ;  /* 0x00011400ffe37b82 */ /* 0x000e640000000800 */
[----:B----4-:R2:W-:Y:S04]  /*2630*/  STL [R12+0x24], R6 ;  /* 0x000024060c007387 */ /* 0x0105e80000100800 */
[----:B------:R2:W-:Y:S04]  /*2640*/  STL [R12], R202 ;  /* 0x000000ca0c007387 */ /* 0x0005e80000100800 */
[----:B------:R2:W-:Y:S04]  /*2650*/  STL [R12+0x28], R7 ;  /* 0x000028070c007387 */ /* 0x0005e80000100800 */
[----:B-----5:R2:W-:Y:S04]  /*2660*/  STL [R12+0x10], R4 ;  /* 0x000010040c007387 */ /* 0x0205e80000100800 */
[----:B------:R2:W-:Y:S04]  /*2670*/  STL [R12+0x18], R5 ;  /* 0x000018050c007387 */ /* 0x0005e80000100800 */
[----:B0-----:R2:W-:Y:S04]  /*2680*/  STL [R12+0x1c], R2 ;  /* 0x00001c020c007387 */ /* 0x0015e80000100800 */
[----:B------:R2:W-:Y:S04]  /*2690*/  STL [R12+0x20], R3 ;  /* 0x000020030c007387 */ /* 0x0005e80000100800 */
[----:B-1----:R2:W-:Y:S04]  /*26a0*/  STL [R12+0x2c], R227 ;  /* 0x00002ce30c007387 */ /* 0x0025e80000100800 */
[----:B------:R2:W-:Y:S04]  /*26b0*/  STL.64 [R1+0x140], R8 ;  /* 0x0001400801007387 */ /* 0x0005e80000100a00 */
[----:B------:R2:W-:Y:S01]  /*26c0*/  STL [R1+0x13c], R10 ;  /* 0x00013c0a01007387 */ /* 0x0005e20000100800 */
[----:B------:R-:W0:Y:S02]  /*26d0*/  SYNCS.PHASECHK.TRANS64.TRYWAIT P0, [UR48+0x22800], R0 ;  /* 0x02280000ff0075a7 */ /* 0x000e240008000170 */
[----:B0-2---:R-:W-:Y:S05]  /*26e0*/  @!P0 BRA `(.L_x_10910) ;  /* 0x000001b800188947 */ /* 0x005fea0003800000 */
.L_x_11098:
[----:B------:R-:W2:Y:S04]  /*26f0*/  LDL R42, [R1+0x418] ;  /* 0x00041800012a7983 */ /* 0x000ea80000100800 */
[----:B------:R-:W3:Y:S04]  /*2700*/  LDL R33, [R1+0x41c] ;  /* 0x00041c0001217983 */ /* 0x000ee80000100800 */
[----:B------:R-:W4:Y:S04]  /*2710*/  LDL R32, [R1] ;  /* 0x0000000001207983 */ /* 0x000f280000100800 */
[----:B------:R1:W5:Y:S01]  /*2720*/  LDL.64 R14, [R1+0x1c0] ;  /* 0x0001c000010e7983 */ /* 0x0003620000100a00 */
[C---:B------:R-:W-:Y:S01]  /*2730*/  IADD3 R10, P0, R16.reuse, 0x108, RZ ;  /* 0x00000108100a7810 */ /* 0x040fe20007f1e0ff */
[----:B------:R-:W-:Y:S01]  /*2740*/  IMAD.MOV.U32 R8, RZ, RZ, R25 ;  /* 0x000000ffff087224 */ /* 0x000fe200078e0019 */
[C---:B0-----:R-:W-:Y:S01]  /*2750*/  IADD3 R0, P1, R16.reuse, 0x3d0, RZ ;  /* 0x000003d010007810 */ /* 0x041fe20007f3e0ff */
[----:B------:R-:W-:Y:S01]  /*2760*/  IMAD.MOV.U32 R9, RZ, RZ, R34 ;  /* 0x000000ffff097224 */ /* 0x000fe200078e0022 */
[----:B------:R-:W-:Y:S01]  /*2770*/  STL.64 [R1+0x148], R208 ;  /* 0x000148d001007387 */ /* 0x000fe20000100a00 */
[--C-:B------:R-:W-:Y:S01]  /*2780*/  IMAD.X R11, RZ, RZ, R17.reuse, P0 ;  /* 0x000000ffff0b7224 */ /* 0x100fe200000e0611 */
[C---:B------:R-:W-:Y:S01]  /*2790*/  IADD3 R20, P0, R16.reuse, 0x140, RZ ;  /* 0x0000014010147810 */ /* 0x040fe20007f1e0ff */
[----:B------:R-:W-:Y:S01]  /*27a0*/  IMAD.X R13, RZ, RZ, R17, P1 ;  /* 0x000000ffff0d7224 */ /* 0x000fe200008e0611 */
[----:B------:R-:W-:Y:S01]  /*27b0*/  IADD3 R6, P1, R16, 0xf8, RZ ;  /* 0x000000f810067810 */ /* 0x000fe20007f3e0ff */
[----:B------:R-:W-:Y:S01]  /*27c0*/  IMAD.MOV.U32 R25, RZ, RZ, R35 ;  /* 0x000000ffff197224 */ /* 0x000fe200078e0023 */
[----:B------:R0:W-:Y:S01]  /*27d0*/  STL.128 [R1+0x150], R8 ;  /* 0x0001500801007387 */ /* 0x0001e20000100c00 */
[----:B------:R-:W-:Y:S01]  /*27e0*/  IMAD.X R21, RZ, RZ, R17, P0 ;  /* 0x000000ffff157224 */ /* 0x000fe200000e0611 */
[----:B------:R-:W-:Y:S05]  /*27f0*/  WARPSYNC.ALL ;  /* 0x0000000000007948 */ /* 0x000fea0003800000 */
[----:B------:R-:W-:Y:S01]  /*2800*/  BSSY B0, `(.L_x_10911) ;  /* 0x0000022000007945 */ /* 0x000fe20003800000 */
[----:B0-----:R-:W-:-:S02]  /*2810*/  IMAD.MOV.U32 R10, RZ, RZ, R27 ;  /* 0x000000ffff0a7224 */ /* 0x001fc400078e001b */
[----:B------:R-:W-:Y:S02]  /*2820*/  IMAD.MOV.U32 R11, RZ, RZ, R36 ;  /* 0x000000ffff0b7224 */ /* 0x000fe400078e0024 */
[----:B------:R-:W-:Y:S02]  /*2830*/  IMAD.MOV.U32 R8, RZ, RZ, R16 ;  /* 0x000000ffff087224 */ /* 0x000fe400078e0010 */
[----:B------:R-:W-:Y:S02]  /*2840*/  IMAD.MOV.U32 R9, RZ, RZ, R17 ;  /* 0x000000ffff097224 */ /* 0x000fe400078e0011 */
[----:B------:R-:W-:-:S03]  /*2850*/  IMAD.MOV.U32 R27, RZ, RZ, R37 ;  /* 0x000000ffff1b7224 */ /* 0x000fc600078e0025 */
[----:B------:R0:W-:Y:S04]  /*2860*/  STL.128 [R1+0x160], R8 ;  /* 0x0001600801007387 */ /* 0x0001e80000100c00 */
[----:B------:R-:W-:Y:S01]  /*2870*/  STL.128 [R1+0x1b0], R24 ;  /* 0x0001b01801007387 */ /* 0x000fe20000100c00 */
[----:B0-----:R-:W-:Y:S02]  /*2880*/  IMAD.MOV.U32 R8, RZ, RZ, R29 ;  /* 0x000000ffff087224 */ /* 0x001fe400078e001d */
[----:B------:R-:W-:Y:S02]  /*2890*/  IMAD.MOV.U32 R9, RZ, RZ, R30 ;  /* 0x000000ffff097224 */ /* 0x000fe400078e001e */
[----:B------:R-:W-:Y:S02]  /*28a0*/  IMAD.MOV.U32 R10, RZ, RZ, R0 ;  /* 0x000000ffff0a7224 */ /* 0x000fe400078e0000 */
[----:B------:R-:W-:-:S02]  /*28b0*/  IMAD.MOV.U32 R11, RZ, RZ, R13 ;  /* 0x000000ffff0b7224 */ /* 0x000fc400078e000d */
[----:B------:R-:W-:-:S03]  /*28c0*/  IMAD.X R13, RZ, RZ, R17, P1 ;  /* 0x000000ffff0d7224 */ /* 0x000fc600008e0611 */
        /* <DEDUP_REMOVED lines=8> */
[----:B--2---:R-:W-:Y:S02]  /*2950*/  IMAD.MOV.U32 R11, RZ, RZ, R42 ;  /* 0x000000ffff0b7224 */ /* 0x004fe400078e002a */
[----:B---3--:R-:W-:Y:S01]  /*2960*/  IMAD.MOV.U32 R10, RZ, RZ, R33 ;  /* 0x000000ffff0a7224 */ /* 0x008fe200078e0021 */
[----:B----4-:R-:W-:-:S04]  /*2970*/  LOP3.LUT R0, R32, 0x1, RZ, 0xfc, !PT ;  /* 0x0000000120007812 */ /* 0x010fc800078efcff */
[----:B------:R0:W-:Y:S01]  /*2980*/  STL.128 [R1+0x190], R8 ;  /* 0x0001900801007387 */ /* 0x0001e20000100c00 */
[----:B------:R1:W-:Y:S01]  /*2990*/  BAR.SYNC.DEFER_BLOCKING R204, 0x100 ;  /* 0x000400cc0000751d */ /* 0x0003e20000010000 */
[----:B------:R-:W-:Y:S01]  /*29a0*/  ISETP.NE.AND P1, PT, R0, 0x3, PT ;  /* 0x000000030000780c */ /* 0x000fe20003f25270 */
[----:B0-----:R-:W-:Y:S02]  /*29b0*/  IMAD.MOV.U32 R8, RZ, RZ, R38 ;  /* 0x000000ffff087224 */ /* 0x001fe400078e0026 */
[----:B------:R-:W-:Y:S02]  /*29c0*/  IMAD.MOV.U32 R9, RZ, RZ, R41 ;  /* 0x000000ffff097224 */ /* 0x000fe400078e0029 */
[----:B------:R-:W-:Y:S02]  /*29d0*/  IMAD.MOV.U32 R10, RZ, RZ, R28 ;  /* 0x000000ffff0a7224 */ /* 0x000fe400078e001c */
[----:B------:R-:W-:-:S05]  /*29e0*/  IMAD.MOV.U32 R11, RZ, RZ, R39 ;  /* 0x000000ffff0b7224 */ /* 0x000fca00078e0027 */
[----:B------:R1:W-:Y:S01]  /*29f0*/  STL.128 [R1+0x1a0], R8 ;  /* 0x0001a00801007387 */ /* 0x0003e20000100c00 */
[----:B------:R-:W-:Y:S05]  /*2a00*/  @!P1 BRA `(.L_x_10912) ;  /* 0x0000000000049947 */ /* 0x000fea0003800000 */
[----:B------:R-:W-:Y:S01]  /*2a10*/  BPT.TRAP 0x1 ;  /* 0x000000040000795c */ /* 0x000fe20000300000 */
.L_x_10912:
[----:B------:R-:W-:Y:S05]  /*2a20*/  BSYNC B0 ;  /* 0x0000000000007941 */ /* 0x000fea0003800000 */
.L_x_10911:
[----:B-1----:R-:W2:Y:S01]  /*2a30*/  LDL.64 R8, [R1+0x18] ;  /* 0x0000180001087983 */ /* 0x002ea20000100a00 */
[----:B-----5:R-:W-:Y:S01]  /*2a40*/  SHF.L.U32 R15, R15, 0x1f, RZ ;  /* 0x0000001f0f0f7819 */ /* 0x020fe200000006ff */
[----:B------:R-:W-:Y:S01]  /*2a50*/  BSSY B0, `(.L_x_10913) ;  /* 0x0000006000007945 */ /* 0x000fe20003800000 */
[----:B--2---:R-:W-:-:S05]  /*2a60*/  MOV R9, R8 ;  /* 0x0000000800097202 */ /* 0x004fca0000000f00 */
[----:B------:R-:W-:-:S04]  /*2a70*/  IMAD R14, R14, 0x8, R9 ;  /* 0x000000080e0e7824 */ /* 0x000fc800078e0209 */
[----:B------:R0:W1:Y:S01]  /*2a80*/  SYNCS.PHASECHK.TRANS64.TRYWAIT P0, [R14+URZ], R15 ;  /* 0x0000000f0e0075a7 */ /* 0x000062000800017f */
[----:B------:R-:W-:Y:S05]  /*2a90*/  @!P1 BRA `(.L_x_10914) ;  /* 0x0000000000049947 */ /* 0x000fea0003800000 */
[----:B------:R-:W-:Y:S01]  /*2aa0*/  BPT.TRAP 0x1 ;  /* 0x000000040000795c */ /* 0x000fe20000300000 */
.L_x_10914:
[----:B------:R-:W-:Y:S05]  /*2ab0*/  BSYNC B0 ;  /* 0x0000000000007941 */ /* 0x000fea0003800000 */
.L_x_10913:
[----:B------:R-:W-:Y:S04]  /*2ac0*/  BSSY B0, `(.L_x_10915) ;  /* 0x0000004000007945 */ /* 0x000fe80003800000 */
[----:B-1----:R-:W-:Y:S05]  /*2ad0*/  @P0 BRA `(.L_x_10916) ;  /* 0x0000000000080947 */ /* 0x002fea0003800000 */
[----:B------:R-:W1:Y:S02]  /*2ae0*/  SYNCS.PHASECHK.TRANS64.TRYWAIT P0, [R14+URZ], R15 ;  /* 0x0000000f0e0075a7 */ /* 0x000e64000800017f */
[----:B-1----:R-:W-:Y:S05]  /*2af0*/  @!P0 BRA `(.L_x_10917) ;  /* 0x000001b4002c8947 */ /* 0x002fea0003800000 */
.L_x_10916:
[----:B------:R-:W-:Y:S05]  /*2b00*/  BSYNC B0 ;  /* 0x0000000000007941 */ /* 0x000fea0003800000 */
.L_x_10915:
[----:B------:R-:W2:Y:S04]  /*2b10*/  LDL R13, [R1+0x1c0] ;  /* 0x0001c000010d7983 */ /* 0x000ea80000100800 */
[----:B------:R-:W2:Y:S01]  /*2b20*/  LDL.64 R8, [R1+0x78] ;  /* 0x0000780001087983 */ /* 0x000ea20000100a00 */
[----:B------:R-:W-:Y:S05]  /*2b30*/  WARPSYNC.ALL ;  /* 0x0000000000007948 */ /* 0x000fea0003800000 */
[----:B01----:R-:W3:Y:S04]  /*2b40*/  LDL.64 R14, [R1+0x70] ;  /* 0x00007000010e7983 */ /* 0x003ee80000100a00 */
[----:B------:R-:W4:Y:S04]  /*2b50*/  LDL.64 R10, [R1+0x70] ;  /* 0x00007000010a7983 */ /* 0x000f280000100a00 */
[----:B------:R-:W4:Y:S01]  /*2b60*/  LDL.64 R20, [R1+0x70] ;  /* 0x0000700001147983 */ /* 0x000f220000100a00 */
[----:B--2---:R-:W-:-:S03]  /*2b70*/  IMAD R8, R13, 0x300, R8 ;  /* 0x000003000d087824 */ /* 0x004fc600078e0208 */
[----:B------:R-:W2:Y:S01]  /*2b80*/  LDL.64 R72, [R1+0x70] ;  /* 0x0000700001487983 */ /* 0x000ea20000100a00 */
[----:B------:R-:W-:Y:S01]  /*2b90*/  R2UR UR7, R9 ;  /* 0x00000000090772ca */ /* 0x000fe200000e0000 */
[----:B------:R-:W-:Y:S01]  /*2ba0*/  WARPGROUP.ARRIVE ;  /* 0x00000000000079c5 */ /* 0x000fe20000000000 */
[----:B------:R-:W-:Y:S01]  /*2bb0*/  R2UR UR6, R8 ;  /* 0x00000000080672ca */ /* 0x000fe200000e0000 */
[----:B------:R-:W2:Y:S04]  /*2bc0*/  LDL R13, [R1] ;  /* 0x00000000010d7983 */ /* 0x000ea80000100800 */
[----:B------:R0:W5:Y:S04]  /*2bd0*/  LDL R6, [R1+0x1c0] ;  /* 0x0001c00001067983 */ /* 0x0001680000100800 */
[----:B------:R0:W5:Y:S01]  /*2be0*/  LDL R75, [R1+0xc] ;  /* 0x00000c00014b7983 */ /* 0x0001620000100800 */
[----:B---3--:R-:W-:-:S02]  /*2bf0*/  R2UR UR4, R14 ;  /* 0x000000000e0472ca */ /* 0x008fc400000e0000 */
[----:B------:R-:W-:-:S13]  /*2c00*/  R2UR UR5, R15 ;  /* 0x000000000f0572ca */ /* 0x000fda00000e0000 */
[----:B------:R-:W-:Y:S01]  /*2c10*/  HGMMA.64x96x16.F32 R24, gdesc[UR4], RZ, !UPT, gsb0 ;  /* 0x01600000041879f0 */ /* 0x000fe2000c0008ff */
[----:B----4-:R-:W-:Y:S02]  /*2c20*/  VIADD R10, R10, 0x2 ;  /* 0x000000020a0a7836 */ /* 0x010fe40000000000 */
[----:B------:R-:W-:Y:S02]  /*2c30*/  VIADD R14, R8, 0x2 ;  /* 0x00000002080e7836 */ /* 0x000fe40000000000 */
[----:B------:R-:W-:Y:S01]  /*2c40*/  IMAD.MOV.U32 R15, RZ, RZ, R9 ;  /* 0x000000ffff0f7224 */ /* 0x000fe200078e0009 */
[----:B------:R-:W-:Y:S02]  /*2c50*/  R2UR UR4, R10 ;  /* 0x000000000a0472ca */ /* 0x000fe400000e0000 */
[----:B------:R-:W-:Y:S02]  /*2c60*/  R2UR UR6, R14 ;  /* 0x000000000e0672ca */ /* 0x000fe400000e0000 */
[----:B------:R-:W-:-:S02]  /*2c70*/  R2UR UR7, R15 ;  /* 0x000000000f0772ca */ /* 0x000fc400000e0000 */
[----:B------:R-:W-:Y:S01]  /*2c80*/  R2UR UR5, R11 ;  /* 0x000000000b0572ca */ /* 0x000fe200000e0000 */
[----:B------:R-:W-:Y:S01]  /*2c90*/  VIADD R20, R20, 0x4 ;  /* 0x0000000414147836 */ /* 0x000fe20000000000 */
[----:B------:R-:W-:Y:S02]  /*2ca0*/  WARPGROUP.DEPBAR.LE gsb0, 0x0 ;  /* 0x00008000000079c5 */ /* 0x000fe40000010000 */
[----:B------:R-:W-:-:S09]  /*2cb0*/  WARPGROUP.ARRIVE ;  /* 0x00000000000079c5 */ /* 0x000fd20000000000 */
[----:B------:R-:W-:Y:S01]  /*2cc0*/  HGMMA.64x96x16.F32 R24, gdesc[UR4], R24, gsb0 ;  /* 0x01600000041879f0 */ /* 0x000fe20008000818 */
[----:B------:R-:W-:Y:S02]  /*2cd0*/  VIADD R10, R8, 0x4 ;  /* 0x00000004080a7836 */ /* 0x000fe40000000000 */
[----:B------:R-:W-:Y:S01]  /*2ce0*/  IMAD.MOV.U32 R11, RZ, RZ, R9 ;  /* 0x000000ffff0b7224 */ /* 0x000fe200078e0009 */
[----:B------:R-:W-:Y:S02]  /*2cf0*/  R2UR UR4, R20 ;  /* 0x00000000140472ca */ /* 0x000fe400000e0000 */
[----:B------:R-:W-:Y:S02]  /*2d00*/  R2UR UR6, R10 ;  /* 0x000000000a0672ca */ /* 0x000fe400000e0000 */
[----:B------:R-:W-:Y:S02]  /*2d10*/  R2UR UR7, R11 ;  /* 0x000000000b0772ca */ /* 0x000fe400000e0000 */
[----:B------:R-:W-:Y:S01]  /*2d20*/  R2UR UR5, R21 ;  /* 0x00000000150572ca */ /* 0x000fe200000e0000 */
[----:B------:R-:W-:-:S02]  /*2d30*/  VIADD R8, R8, 0x6 ;  /* 0x0000000608087836 */ /* 0x000fc40000000000 */
[----:B--2---:R-:W-:Y:S01]  /*2d40*/  VIADD R72, R72, 0x6 ;  /* 0x0000000648487836 */ /* 0x004fe20000000000 */
[----:B------:R-:W-:Y:S02]  /*2d50*/  WARPGROUP.DEPBAR.LE gsb0, 0x0 ;  /* 0x00008000000079c5 */ /* 0x000fe40000010000 */
[----:B------:R-:W-:-:S07]  /*2d60*/  WARPGROUP.ARRIVE ;  /* 0x00000000000079c5 */ /* 0x000fce0000000000 */
[----:B------:R-:W-:Y:S01]  /*2d70*/  HGMMA.64x96x16.F32 R24, gdesc[UR4], R24, gsb0 ;  /* 0x01600000041879f0 */ /* 0x000fe20008000818 */
[----:B------:R-:W-:Y:S02]  /*2d80*/  R2UR UR6, R8 ;  /* 0x00000000080672ca */ /* 0x000fe400000e0000 */
[----:B------:R-:W-:Y:S02]  /*2d90*/  R2UR UR7, R9 ;  /* 0x00000000090772ca */ /* 0x000fe400000e0000 */
[----:B------:R-:W-:Y:S02]  /*2da0*/  R2UR UR4, R72 ;  /* 0x00000000480472ca */ /* 0x000fe400000e0000 */
[----:B------:R-:W-:Y:S01]  /*2db0*/  R2UR UR5, R73 ;  /* 0x00000000490572ca */ /* 0x000fe200000e0000 */
[----:B------:R-:W-:Y:S01]  /*2dc0*/  IMAD.MOV.U32 R0, RZ, RZ, 0x1 ;  /* 0x00000001ff007424 */ /* 0x000fe200078e00ff */
[----:B------:R0:W-:Y:S04]  /*2dd0*/  STL [R1+0x60], RZ ;  /* 0x000060ff01007387 */ /* 0x0001e80000100800 */
[----:B------:R0:W-:Y:S01]  /*2de0*/  STL [R1+0x60], R0 ;  /* 0x0000600001007387 */ /* 0x0001e20000100800 */
[----:B------:R-:W-:-:S03]  /*2df0*/  LOP3.LUT R13, R13, 0x1, RZ, 0xfc, !PT ;  /* 0x000000010d0d7812 */ /* 0x000fc600078efcff */
[----:B------:R0:W-:Y:S01]  /*2e00*/  STL [R1+0x60], R0 ;  /* 0x0000600001007387 */ /* 0x0001e20000100800 */
[----:B------:R-:W-:Y:S02]  /*2e10*/  WARPGROUP.DEPBAR.LE gsb0, 0x0 ;  /* 0x00008000000079c5 */ /* 0x000fe40000010000 */
[----:B------:R-:W-:-:S06]  /*2e20*/  WARPGROUP.ARRIVE ;  /* 0x00000000000079c5 */ /* 0x000fcc0000000000 */
[----:B------:R-:W-:Y:S01]  /*2e30*/  HGMMA.64x96x16.F32 R24, gdesc[UR4], R24, gsb0 ;  /* 0x01600000041879f0 */ /* 0x000fe20008000818 */
[----:B------:R0:W-:Y:S04]  /*2e40*/  STL [R1+0x60], R0 ;  /* 0x0000600001007387 */ /* 0x0001e80000100800 */
[----:B------:R0:W-:Y:S01]  /*2e50*/  STL [R1+0x60], R0 ;  /* 0x0000600001007387 */ /* 0x0001e20000100800 */
[----:B------:R-:W-:Y:S01]  /*2e60*/  ISETP.NE.AND P0, PT, R13, 0x3, PT ;  /* 0x000000030d00780c */ /* 0x000fe20003f05270 */
[----:B------:R-:W-:Y:S01]  /*2e70*/  BSSY B0, `(.L_x_10918) ;  /* 0x0000005000007945 */ /* 0x000fe20003800000 */
[----:B------:R-:W-:Y:S02]  /*2e80*/  WARPGROUP.DEPBAR.LE gsb0, 0x0 ;  /* 0x00008000000079c5 */ /* 0x000fe40000010000 */
[----:B------:R0:W-:Y:S09]  /*2e90*/  BAR.ARV R203, 0x100 ;  /* 0x000400cb0000751d */ /* 0x0001f20000002000 */
[----:B0-----:R-:W-:Y:S05]  /*2ea0*/  @!P0 BRA `(.L_x_10919) ;  /* 0x0000000000048947 */ /* 0x001fea0003800000 */
[----:B------:R-:W-:Y:S01]  /*2eb0*/  BPT.TRAP 0x1 ;  /* 0x000000040000795c */ /* 0x000fe20000300000 */
.L_x_10919:
[----:B------:R-:W-:Y:S05]  /*2ec0*/  BSYNC B0 ;  /* 0x0000000000007941 */ /* 0x000fea0003800000 */
.L_x_10918:
[----:B------:R-:W2:Y:S02]  /*2ed0*/  LDL.64 R8, [R1+0x20] ;  /* 0x0000200001087983 */ /* 0x000ea40000100a00 */
[----:B--2---:R-:W-:-:S05]  /*2ee0*/  MOV R9, R8 ;  /* 0x0000000800097202 */ /* 0x004fca0000000f00 */
[----:B-----5:R-:W-:-:S05]  /*2ef0*/  IMAD R6, R6, 0x8, R9 ;  /* 0x0000000806067824 */ /* 0x020fca00078e0209 */
[----:B------:R-:W-:-:S04]  /*2f00*/  PRMT R6, R75, 0x654, R6 ;  /* 0x000006544b067816 */ /* 0x000fc80000000006 */
[----:B------:R0:W-:Y:S01]  /*2f10*/  SYNCS.ARRIVE.TRANS64.RED.A1T0 RZ, [R6+URZ], RZ ;  /* 0x000000ff06ff79a7 */ /* 0x0001e2000810043f */
[----:B------:R-:W2:Y:S04]  /*2f20*/  LDL.64 R14, [R1+0x140] ;  /* 0x00014000010e7983 */ /* 0x000ea80000100a00 */
[----:B------:R-:W3:Y:S04]  /*2f30*/  LDL R20, [R12] ;  /* 0x000000000c147983 */ /* 0x000ee80000100800 */
[----:B0-----:R-:W4:Y:S04]  /*2f40*/  LDL R6, [R12+0x24] ;  /* 0x000024000c067983 */ /* 0x001f280000100800 */
[----:B------:R-:W3:Y:S04]  /*2f50*/  LDL R21, [R1+0x50] ;  /* 0x0000500001157983 */ /* 0x000ee80000100800 */
[----:B------:R-:W3:Y:S04]  /*2f60*/  LDL R8, [R12+0x18] ;  /* 0x000018000c087983 */ /* 0x000ee80000100800 */
[----:B------:R-:W3:Y:S04]  /*2f70*/  LDL R9, [R12+0x4] ;  /* 0x000004000c097983 */ /* 0x000ee80000100800 */
[----:B------:R-:W3:Y:S04]  /*2f80*/  LDL R10, [R12+0xc] ;  /* 0x00000c000c0a7983 */ /* 0x000ee80000100800 */
[----:B------:R-:W3:Y:S04]  /*2f90*/  LDL R11, [R12+0x10] ;  /* 0x000010000c0b7983 */ /* 0x000ee80000100800 */
[----:B------:R-:W3:Y:S04]  /*2fa0*/  LDL R13, [R12+0x14] ;  /* 0x000014000c0d7983 */ /* 0x000ee80000100800 */
[----:B--2---:R-:W2:Y:S01]  /*2fb0*/  LD.E R14, desc[UR36][R14.64] ;  /* 0x000000240e0e7980 */ /* 0x004ea2000c101900 */
[----:B----4-:R-:W-:-:S03]  /*2fc0*/  ISETP.NE.AND P0, PT, R6, 0x1, PT ;  /* 0x000000010600780c */ /* 0x010fc60003f05270 */
[----:B------:R-:W4:Y:S10]  /*2fd0*/  LDL R6, [R12+0x8] ;  /* 0x000008000c067983 */ /* 0x000f340000100800 */
[----:B------:R-:W4:Y:S04]  /*2fe0*/  @P0 LDL R72, [R12+0x28] ;  /* 0x000028000c480983 */ /* 0x000f280000100800 */
[----:B------:R-:W4:Y:S01]  /*2ff0*/  @P0 LDL R73, [R12+0x2c] ;  /* 0x00002c000c490983 */ /* 0x000f220000100800 */
[----:B---3--:R-:W-:Y:S01]  /*3000*/  ISETP.GE.AND P1, PT, R8, 0x1, PT ;  /* 0x000000010800780c */ /* 0x008fe20003f26270 */
[----:B------:R-:W-:-:S02]  /*3010*/  UMOV UR4, 0xffffffa0 ;  /* 0xffffffa000047882 */ /* 0x000fc40000000000 */
[----:B------:R-:W-:Y:S01]  /*3020*/  UIMAD UR4, UR47, UR4, 0x60 ;  /* 0x000000602f0474a4 */ /* 0x000fe2000f8e0204 */
[----:B------:R-:W-:Y:S01]  /*3030*/  BSSY B0, `(.L_x_10920) ;  /* 0x00000aa000007945 */ /* 0x000fe20003800000 */
[-C--:B--2---:R-:W-:Y:S01]  /*3040*/  FMUL.FTZ R82, R53, R14.reuse ;  /* 0x0000000e35527220 */ /* 0x084fe20000410000 */
[----:B------:R-:W-:Y:S01]  /*3050*/  SHF.R.S32.HI R53, RZ, 0x1f, R20 ;  /* 0x0000001fff357819 */ /* 0x000fe20000011414 */
[-C--:B------:R-:W-:Y:S01]  /*3060*/  FMUL.FTZ R79, R36, R14.reuse ;  /* 0x0000000e244f7220 */ /* 0x080fe20000410000 */
[-C--:B------:R-:W-:Y:S01]  /*3070*/  FMUL.FTZ R36, R50, R14.reuse ;  /* 0x0000000e32247220 */ /* 0x080fe20000410000 */
[----:B------:R-:W-:Y:S01]  /*3080*/  FMUL.FTZ R74, R25, R14 ;  /* 0x0000000e194a7220 */ /* 0x000fe20000410000 */
[----:B------:R-:W-:Y:S01]  /*3090*/  LEA.HI R50, R53, R20, RZ, 0x7 ;  /* 0x0000001435327211 */ /* 0x000fe200078f38ff */
[-C--:B------:R-:W-:Y:S01]  /*30a0*/  FMUL.FTZ R25, R27, R14.reuse ;  /* 0x0000000e1b197220 */ /* 0x080fe20000410000 */
[-C--:B------:R-:W-:Y:S01]  /*30b0*/  FMUL.FTZ R27, R31, R14.reuse ;  /* 0x0000000e1f1b7220 */ /* 0x080fe20000410000 */
[-C--:B------:R-:W-:Y:S01]  /*30c0*/  FMUL.FTZ R31, R39, R14.reuse ;  /* 0x0000000e271f7220 */ /* 0x080fe20000410000 */
[----:B------:R-:W-:Y:S01]  /*30d0*/  LOP3.LUT R39, R50, 0xffffff80, RZ, 0xc0, !PT ;  /* 0xffffff8032277812 */ /* 0x000fe200078ec0ff */
[-C--:B------:R-:W-:Y:S01]  /*30e0*/  FMUL.FTZ R77, R32, R14.reuse ;  /* 0x0000000e204d7220 */ /* 0x080fe20000410000 */
[-C--:B------:R-:W-:Y:S01]  /*30f0*/  FMUL.FTZ R32, R42, R14.reuse ;  /* 0x0000000e2a207220 */ /* 0x080fe20000410000 */
[-C--:B------:R-:W-:Y:S01]  /*3100*/  FMUL.FTZ R42, R51, R14.reuse ;  /* 0x0000000e332a7220 */ /* 0x080fe20000410000 */
[----:B------:R-:W-:Y:S01]  /*3110*/  FMUL.FTZ R51, R52, R14 ;  /* 0x0000000e34337220 */ /* 0x000fe20000410000 */
[----:B------:R-:W-:-:S02]  /*3120*/  IMAD.IADD R52, R20, 0x1, -R39 ;  /* 0x0000000114347824 */ /* 0x000fc400078e0a27 */
[-C--:B------:R-:W-:Y:S01]  /*3130*/  FMUL.FTZ R75, R28, R14.reuse ;  /* 0x0000000e1c4b7220 */ /* 0x080fe20000410000 */
[-C--:B------:R-:W-:Y:S01]  /*3140*/  FMUL.FTZ R28, R34, R14.reuse ;  /* 0x0000000e221c7220 */ /* 0x080fe20000410000 */
[-C--:B------:R-:W-:Y:S01]  /*3150*/  FMUL.FTZ R34, R46, R14.reuse ;  /* 0x0000000e2e227220 */ /* 0x080fe20000410000 */
[-C--:B------:R-:W-:Y:S01]  /*3160*/  FMUL.FTZ R46, R55, R14.reuse ;  /* 0x0000000e372e7220 */ /* 0x080fe20000410000 */
[-C--:B------:R-:W-:Y:S01]  /*3170*/  FMUL.FTZ R78, R33, R14.reuse ;  /* 0x0000000e214e7220 */ /* 0x080fe20000410000 */
[----:B------:R-:W-:Y:S01]  /*3180*/  SHF.R.S32.HI R55, RZ, 0x1f, R52 ;  /* 0x0000001fff377819 */ /* 0x000fe20000011434 */
[-C--:B------:R-:W-:Y:S01]  /*3190*/  FMUL.FTZ R33, R43, R14.reuse ;  /* 0x0000000e2b217220 */ /* 0x080fe20000410000 */
[-C--:B------:R-:W-:Y:S01]  /*31a0*/  FMUL.FTZ R43, R44, R14.reuse ;  /* 0x0000000e2c2b7220 */ /* 0x080fe20000410000 */
[-C--:B------:R-:W-:Y:S01]  /*31b0*/  FMUL.FTZ R57, R57, R14.reuse ;  /* 0x0000000e39397220 */ /* 0x080fe20000410000 */
[-C--:B------:R-:W-:Y:S01]  /*31c0*/  FMUL.FTZ R44, R54, R14.reuse ;  /* 0x0000000e362c7220 */ /* 0x080fe20000410000 */
[----:B------:R-:W-:Y:S01]  /*31d0*/  FMUL.FTZ R56, R56, R14 ;  /* 0x0000000e38387220 */ /* 0x000fe20000410000 */
[----:B------:R-:W-:Y:S01]  /*31e0*/  LEA.HI R54, R55, R52, RZ, 0x2 ;  /* 0x0000003437367211 */ /* 0x000fe200078f10ff */
[----:B------:R0:W1:Y:S01]  /*31f0*/  MUFU.TANH R86, R57 ;  /* 0x0000003900567308 */ /* 0x0000620000002400 */
[-C--:B------:R-:W-:Y:S01]  /*3200*/  FMUL.FTZ R80, R37, R14.reuse ;  /* 0x0000000e25507220 */ /* 0x080fe20000410000 */
[----:B------:R-:W-:-:S06]  /*3210*/  FMUL.FTZ R37, R59, R14 ;  /* 0x0000000e3b257220 */ /* 0x000fcc0000410000 */
[----:B------:R2:W3:Y:S01]  /*3220*/  MUFU.TANH R84, R56 ;  /* 0x0000003800547308 */ /* 0x0004e20000002400 */
[----:B0-----:R-:W-:Y:S02]  /*3230*/  LEA.HI R57, R53, R20, RZ, 0x2 ;  /* 0x0000001435397211 */ /* 0x001fe400078f10ff */
[--C-:B------:R-:W-:Y:S02]  /*3240*/  SHF.R.S32.HI R53, RZ, 0x1f, R54.reuse ;  /* 0x0000001fff357819 */ /* 0x100fe40000011436 */
[----:B------:R-:W-:Y:S02]  /*3250*/  LOP3.LUT R59, R57, 0xfffffffc, RZ, 0xc0, !PT ;  /* 0xfffffffc393b7812 */ /* 0x000fe400078ec0ff */
[----:B--2---:R-:W-:Y:S02]  /*3260*/  SHF.R.S32.HI R56, RZ, 0x2, R54 ;  /* 0x00000002ff387819 */ /* 0x004fe40000011436 */
[----:B------:R-:W-:Y:S02]  /*3270*/  LEA.HI R55, R55, R52, RZ, 0x5 ;  /* 0x0000003437377211 */ /* 0x000fe400078f28ff */
[----:B------:R-:W-:-:S02]  /*3280*/  LEA.HI R57, R53, R56, RZ, 0x3 ;  /* 0x0000003835397211 */ /* 0x000fc400078f18ff */
[----:B------:R-:W-:Y:S01]  /*3290*/  SHF.R.S32.HI R53, RZ, 0x7, R50 ;  /* 0x00000007ff357819 */ /* 0x000fe20000011432 */
[----:B------:R-:W-:Y:S02]  /*32a0*/  IMAD.IADD R59, R20, 0x1, -R59 ;  /* 0x00000001143b7824 */ /* 0x000fe400078e0a3b */
[-C--:B------:R-:W-:Y:S01]  /*32b0*/  FMUL.FTZ R76, R29, R14.reuse ;  /* 0x0000000e1d4c7220 */ /* 0x080fe20000410000 */
[----:B------:R-:W-:Y:S01]  /*32c0*/  LOP3.LUT R57, R57, 0xfffffff8, RZ, 0xc0, !PT ;  /* 0xfffffff839397812 */ /* 0x000fe200078ec0ff */
[-C--:B------:R-:W-:Y:S01]  /*32d0*/  FMUL.FTZ R29, R35, R14.reuse ;  /* 0x0000000e231d7220 */ /* 0x080fe20000410000 */
[----:B------:R-:W-:Y:S02]  /*32e0*/  LEA.HI R50, R50, R53, RZ, 0x1 ;  /* 0x0000003532327211 */ /* 0x000fe400078f08ff */
[----:B------:R-:W-:Y:S01]  /*32f0*/  SHF.R.S32.HI R20, RZ, 0x5, R55 ;  /* 0x00000005ff147819 */ /* 0x000fe20000011437 */
[-C--:B------:R-:W-:Y:S01]  /*3300*/  FMUL.FTZ R35, R47, R14.reuse ;  /* 0x0000000e2f237220 */ /* 0x080fe20000410000 */
[-C--:B------:R-:W-:Y:S01]  /*3310*/  FMUL.FTZ R47, R48, R14.reuse ;  /* 0x0000000e302f7220 */ /* 0x080fe20000410000 */
[----:B------:R-:W-:Y:S01]  /*3320*/  FMUL.FTZ R48, R58, R14 ;  /* 0x0000000e3a307220 */ /* 0x000fe20000410000 */
[----:B------:R-:W-:Y:S01]  /*3330*/  LOP3.LUT R50, R50, 0x3fffffe, RZ, 0xc0, !PT ;  /* 0x03fffffe32327812 */ /* 0x000fe200078ec0ff */
[----:B------:R-:W-:Y:S01]  /*3340*/  IMAD.IADD R57, R56, 0x1, -R57 ;  /* 0x0000000138397824 */ /* 0x000fe200078e0a39 */
[----:B------:R-:W-:Y:S01]  /*3350*/  LEA.HI R55, R59, R59, RZ, 0x1 ;  /* 0x0000003b3b377211 */ /* 0x000fe200078f08ff */
[----:B------:R-:W-:-:S02]  /*3360*/  IMAD R58, R21, 0x8, R20 ;  /* 0x00000008153a7824 */ /* 0x000fc400078e0214 */
[----:B------:R-:W-:Y:S01]  /*3370*/  IMAD.IADD R50, R53, 0x1, -R50 ;  /* 0x0000000135327824 */ /* 0x000fe200078e0a32 */
[----:B------:R-:W-:Y:S01]  /*3380*/  LOP3.LUT R56, R55, 0x1ffffffe, RZ, 0xc0, !PT ;  /* 0x1ffffffe37387812 */ /* 0x000fe200078ec0ff */
[----:B------:R-:W-:-:S04]  /*3390*/  IMAD.U32 R57, R58, 0x10, R57 ;  /* 0x000000103a397824 */ /* 0x000fc800078e0039 */
[----:B------:R-:W-:Y:S02]  /*33a0*/  IMAD.IADD R56, R59, 0x1, -R56 ;  /* 0x000000013b387824 */ /* 0x000fe400078e0a38 */
[----:B------:R-:W-:-:S04]  /*33b0*/  IMAD R57, R50, 0x40, R57 ;  /* 0x0000004032397824 */ /* 0x000fc800078e0239 */
[----:B------:R-:W-:-:S04]  /*33c0*/  IMAD R55, R56, 0x8, R57 ;  /* 0x0000000838377824 */ /* 0x000fc800078e0239 */
[----:B----4-:R-:W-:-:S05]  /*33d0*/  @P0 IMAD.HI.U32 R72, R55, R72, RZ ;  /* 0x0000004837480227 */ /* 0x010fca00078e00ff */
[----:B------:R-:W-:Y:S01]  /*33e0*/  @P0 SHF.R.U32.HI R55, RZ, R73, R72 ;  /* 0x00000049ff370219 */ /* 0x000fe20000011648 */
[----:B------:R-:W-:Y:S01]  /*33f0*/  IMAD.U32 R53, RZ, RZ, UR47 ;  /* 0x0000002fff357e24 */ /* 0x000fe2000f8e00ff */
[----:B------:R-:W-:-:S03]  /*3400*/  LOP3.LUT R21, R54, 0x7ffffffc, RZ, 0xc0, !PT ;  /* 0x7ffffffc36157812 */ /* 0x000fc600078ec0ff */
[----:B------:R-:W0:Y:S01]  /*3410*/  SHFL.IDX PT, R59, R55, RZ, 0x1c1f ;  /* 0x001c1fff373b7589 */ /* 0x000e2200000e0000 */
[-C--:B------:R-:W-:Y:S01]  /*3420*/  FMUL.FTZ R15, R26, R14.reuse ;  /* 0x0000000e1a0f7220 */ /* 0x080fe20000410000 */
[----:B------:R-:W-:Y:S02]  /*3430*/  IMAD R54, R53, -0x60, R6 ;  /* 0xffffffa035367824 */ /* 0x000fe400078e0206 */
[-C--:B------:R-:W-:Y:S01]  /*3440*/  FMUL.FTZ R26, R30, R14.reuse ;  /* 0x0000000e1e1a7220 */ /* 0x080fe20000410000 */
[-C--:B------:R-:W-:Y:S01]  /*3450*/  FMUL.FTZ R30, R38, R14.reuse ;  /* 0x0000000e261e7220 */ /* 0x080fe20000410000 */
        /* <DEDUP_REMOVED lines=16> */
[-C--:B------:R-:W-:Y:S01]  /*3560*/  FMUL.FTZ R61, R61, R14.reuse ;  /* 0x0000000e3d3d7220 */ /* 0x080fe20000410000 */
[-C--:B------:R-:W-:Y:S01]  /*3570*/  FMUL.FTZ R65, R65, R14.reuse ;  /* 0x0000000e41417220 */ /* 0x080fe20000410000 */
[----:B------:R-:W-:Y:S01]  /*3580*/  FMUL.FTZ R69, R69, R14 ;  /* 0x0000000e45457220 */ /* 0x000fe20000410000 */
[----:B------:R-:W-:Y:S01]  /*3590*/  IMAD R56, R21, -0x2, R56 ;  /* 0xfffffffe15387824 */ /* 0x000fe200078e0238 */
[----:B------:R-:W2:Y:S01]  /*35a0*/  MUFU.TANH R24, R24 ;  /* 0x0000001800187308 */ /* 0x000ea20000002400 */
[----:B------:R-:W-:Y:S01]  /*35b0*/  VIADD R54, R54, 0x60 ;  /* 0x0000006036367836 */ /* 0x000fe20000000000 */
[----:B------:R-:W-:Y:S01]  /*35c0*/  LOP3.LUT R57, RZ, R10, RZ, 0x33, !PT ;  /* 0x0000000aff397212 */ /* 0x000fe200078e33ff */
[----:B------:R-:W-:-:S05]  /*35d0*/  IMAD.IADD R56, R56, 0x1, -R9 ;  /* 0x0000000138387824 */ /* 0x000fca00078e0a09 */
[----:B------:R-:W4:Y:S01]  /*35e0*/  MUFU.TANH R74, R74 ;  /* 0x0000004a004a7308 */ /* 0x000f220000002400 */
        /* <DEDUP_REMOVED lines=44> */
[----:B------:R-:W1:Y:S08]  /*38b0*/  MUFU.TANH R52, R52 ;  /* 0x0000003400347308 */ /* 0x000e700000002400 */
[----:B------:R-:W1:Y:S01]  /*38c0*/  MUFU.TANH R53, R53 ;  /* 0x0000003500357308 */ /* 0x000e620000002400 */
[----:B------:R-:W-:-:S02]  /*38d0*/  IMAD.U32 R72, RZ, RZ, UR4 ;  /* 0x00000004ff487e24 */ /* 0x000fc4000f8e00ff */
[----:B------:R-:W-:Y:S02]  /*38e0*/  IMAD.IADD R56, R56, 0x1, R57 ;  /* 0x0000000138387824 */ /* 0x000fe400078e0239 */
[----:B------:R-:W-:Y:S01]  /*38f0*/  VIADD R70, R13, UR4 ;  /* 0x000000040d467c36 */ /* 0x000fe20008000000 */
[----:B0-----:R-:W-:Y:S01]  /*3900*/  VIADDMNMX R11, R59, R89, R66, PT ;  /* 0x000000593b0b7246 */ /* 0x001fe20003800142 */
[----:B------:R-:W-:Y:S02]  /*3910*/  IMAD R72, R21, -0x2, R72 ;  /* 0xfffffffe15487824 */ /* 0x000fe400078e0248 */
[----:B------:R-:W-:Y:S01]  /*3920*/  IMAD.IADD R10, R56, 0x1, R59 ;  /* 0x00000001380a7824 */ /* 0x000fe200078e023b */
[----:B--234-:R-:W-:Y:S06]  /*3930*/  @!P1 BRA `(.L_x_10921) ;  /* 0x0000000000649947 */ /* 0x01cfec0003800000 */
        /* <DEDUP_REMOVED lines=8> */
[----:B------:R-:W2:Y:S04]  /*39c0*/  LDL R14, [R12+0x1c] ;  /* 0x00001c000c0e7983 */ /* 0x000ea80000100800 */
[----:B------:R-:W3:Y:S01]  /*39d0*/  LDL R54, [R12+0x20] ;  /* 0x000020000c367983 */ /* 0x000ee20000100800 */
[----:B--2---:R-:W-:-:S05]  /*39e0*/  IMAD.HI.U32 R13, R13, R14, RZ ;  /* 0x0000000e0d0d7227 */ /* 0x004fca00078e00ff */
[----:B---3--:R-:W-:-:S07]  /*39f0*/  SHF.R.U32.HI R13, RZ, R54, R13 ;  /* 0x00000036ff0d7219 */ /* 0x008fce000001160d */
.L_x_10925:
[----:B------:R-:W-:Y:S05]  /*3a00*/  BSYNC B2 ;  /* 0x0000000000027941 */ /* 0x000fea0003800000 */
.L_x_10924:
[----:B------:R-:W-:Y:S01]  /*3a10*/  LOP3.LUT R13, RZ, R13, RZ, 0x33, !PT ;  /* 0x0000000dff0d7212 */ /* 0x000fe200078e33ff */
[----:B------:R-:W-:Y:S06]  /*3a20*/  BRA `(.L_x_10926) ;  /* 0x0000000000187947 */ /* 0x000fec0003800000 */
.L_x_10923:
[----:B------:R-:W-:-:S13]  /*3a30*/  ISETP.NE.AND P0, PT, R8, 0x1, PT ;  /* 0x000000010800780c */ /* 0x000fda0003f05270 */
[----:B------:R-:W-:Y:S05]  /*3a40*/  @!P0 BRA `(.L_x_10926) ;  /* 0x0000000000108947 */ /* 0x000fea0003800000 */
[----:B------:R-:W2:Y:S04]  /*3a50*/  LDL R14, [R12+0x1c] ;  /* 0x00001c000c0e7983 */ /* 0x000ea80000100800 */
[----:B------:R-:W3:Y:S01]  /*3a60*/  LDL R54, [R12+0x20] ;  /* 0x000020000c367983 */ /* 0x000ee20000100800 */
[----:B--2---:R-:W-:-:S05]  /*3a70*/  IMAD.HI.U32 R13, R13, R14, RZ ;  /* 0x0000000e0d0d7227 */ /* 0x004fca00078e00ff */
[----:B---3--:R-:W-:-:S07]  /*3a80*/  SHF.R.U32.HI R13, RZ, R54, R13 ;  /* 0x00000036ff0d7219 */ /* 0x008fce000001160d */
.L_x_10926:
[----:B------:R-:W-:Y:S05]  /*3a90*/  BSYNC B1 ;  /* 0x0000000000017941 */ /* 0x000fea0003800000 */
.L_x_10922:
[----:B------:R-:W-:-:S05]  /*3aa0*/  IMAD R13, R8, R13, R72 ;  /* 0x0000000d080d7224 */ /* 0x000fca00078e0248 */
[----:B------:R-:W-:Y:S02]  /*3ab0*/  VIMNMX R10, R10, R13, !PT ;  /* 0x0000000d0a0a7248 */ /* 0x000fe40007fe0100 */
[----:B------:R-:W-:-:S07]  /*3ac0*/  VIADDMNMX R11, R13, R8, R11, PT ;  /* 0x000000080d0b7246 */ /* 0x000fce000380010b */
.L_x_10921:
[----:B------:R-:W-:Y:S05]  /*3ad0*/  BSYNC B0 ;  /* 0x0000000000007941 */ /* 0x000fea0003800000 */
.L_x_10920:
        /* <DEDUP_REMOVED lines=87> */
[----:B------:R-:W-:Y:S02]  /*4050*/  P2R R76, PR, RZ, 0x10 ;  /* 0x00000010ff4c7803 */ /* 0x000fe40000000000 */
[----:B------:R-:W-:Y:S02]  /*4060*/  FSEL R41, R60, -INF , !P2 ;  /* 0xff8000003c297808 */ /* 0x000fe40005000000 */
[----:B------:R-:W-:Y:S02]  /*4070*/  ISETP.GE.AND P2, PT, R70, 0x4a, PT ;  /* 0x0000004a4600780c */ /* 0x000fe40003f46270 */
        /* <DEDUP_REMOVED lines=42> */
.L_x_10932:
[----:B------:R-:W-:Y:S05]  /*4320*/  BSYNC B2 ;  /* 0x0000000000027941 */ /* 0x000fea0003800000 */
.L_x_10931:
[----:B------:R-:W-:Y:S01]  /*4330*/  LOP3.LUT R9, RZ, R9, RZ, 0x33, !PT ;  /* 0x00000009ff097212 */ /* 0x000fe200078e33ff */
[----:B------:R-:W-:Y:S06]  /*4340*/  BRA `(.L_x_10933) ;  /* 0x0000000000187947 */ /* 0x000fec0003800000 */
.L_x_10930:
[----:B------:R-:W-:-:S13]  /*4350*/  ISETP.NE.AND P6, PT, R8, 0x1, PT ;  /* 0x000000010800780c */ /* 0x000fda0003fc5270 */
[----:B------:R-:W-:Y:S05]  /*4360*/  @!P6 BRA `(.L_x_10933) ;  /* 0x000000000010e947 */ /* 0x000fea0003800000 */
[----:B------:R-:W2:Y:S04]  /*4370*/  LDL R6, [R12+0x1c] ;  /* 0x00001c000c067983 */ /* 0x000ea80000100800 */
[----:B------:R-:W3:Y:S01]  /*4380*/  LDL R14, [R12+0x20] ;  /* 0x000020000c0e7983 */ /* 0x000ee20000100800 */
[----:B--2---:R-:W-:-:S05]  /*4390*/  IMAD.HI.U32 R9, R9, R6, RZ ;  /* 0x0000000609097227 */ /* 0x004fca00078e00ff */
[----:B---3--:R-:W-:-:S07]  /*43a0*/  SHF.R.U32.HI R9, RZ, R14, R9 ;  /* 0x0000000eff097219 */ /* 0x008fce0000011609 */
.L_x_10933:
[----:B------:R-:W-:Y:S05]  /*43b0*/  BSYNC B1 ;  /* 0x0000000000017941 */ /* 0x000fea0003800000 */
.L_x_10929:
[----:B------:R-:W-:-:S05]  /*43c0*/  IMAD R9, R8, R9, R72 ;  /* 0x0000000908097224 */ /* 0x000fca00078e0248 */
[----:B------:R-:W-:Y:S02]  /*43d0*/  VIADDMNMX R11, R9, R8, R11, PT ;  /* 0x00000008090b7246 */ /* 0x000fe4000380010b */
[----:B------:R-:W-:-:S07]  /*43e0*/  VIMNMX R10, R10, R9, !PT ;  /* 0x000000090a0a7248 */ /* 0x000fce0007fe0100 */
.L_x_10928:
[----:B------:R-:W-:Y:S05]  /*43f0*/  BSYNC B0 ;  /* 0x0000000000007941 */ /* 0x000fea0003800000 */
.L_x_10927:
[C---:B------:R-:W-:Y:S01]  /*4400*/  ISETP.GT.AND P0, PT, R10.reuse, 0x1, !P0 ;  /* 0x000000010a00780c */ /* 0x040fe20004704270 */
[----:B------:R-:W2:Y:S01]  /*4410*/  LDL R55, [R1+0x400] ;  /* 0x0004000001377983 */ /* 0x000ea20000100800 */
        /* <DEDUP_REMOVED lines=23> */
[----:B------:R-:W-:Y:S02]  /*4590*/  ISETP.GT.AND P0, PT, R10, 0x18, !P6 ;  /* 0x000000180a00780c */ /* 0x000fe40007704270 */
[----:B------:R-:W-:Y:S02]  /*45a0*/  FMNMX.FTZ R6, R79, R6, !PT ;  /* 0x000000064f067209 */ /* 0x000fe40007810000 */
[----:B------:R-:W-:Y:S02]  /*45b0*/  ISETP.LT.OR P0, PT, R11, 0x19, P0 ;  /* 0x000000190b00780c */ /* 0x000fe40000701670 */
[----:B------:R-:W-:Y:S02]  /*45c0*/  FMNMX.FTZ R6, R77, R6, !PT ;  /* 0x000000064d067209 */ /* 0x000fe40007810000 */
[----:B------:R-:W-:Y:S02]  /*45d0*/  FSEL R30, R30, -INF , !P0 ;  /* 0xff8000001e1e7808 */ /* 0x000fe40004000000 */
[----:B------:R-:W-:-:S02]  /*45e0*/  ISETP.NE.AND P0, PT, R90, RZ, PT ;  /* 0x000000ff5a00720c */ /* 0x000fc40003f05270 */
[----:B------:R-:W-:Y:S02]  /*45f0*/  FMNMX.FTZ R6, R75, R6, !PT ;  /* 0x000000064b067209 */ /* 0x000fe40007810000 */
[----:B------:R-:W-:Y:S02]  /*4600*/  ISETP.GT.AND P0, PT, R10, 0x19, !P0 ;  /* 0x000000190a00780c */ /* 0x000fe40004704270 */
[----:B------:R-:W-:Y:S02]  /*4610*/  ISETP.NE.AND P1, PT, R82, RZ, PT ;  /* 0x000000ff5200720c */ /* 0x000fe40003f25270 */
        /* <DEDUP_REMOVED lines=8> */
[----:B------:R-:W-:-:S02]  /*46a0*/  ISETP.NE.AND P6, PT, R54, RZ, PT ;  /* 0x000000ff3600720c */ /* 0x000fc40003fc5270 */
        /* <DEDUP_REMOVED lines=30> */
[C---:B------:R-:W-:Y:S02]  /*4890*/  ISETP.GT.AND P2, PT, R10.reuse, 0x49, !P2 ;  /* 0x000000490a00780c */ /* 0x040fe40005744270 */
[C---:B------:R-:W-:Y:S02]  /*48a0*/  ISETP.GT.AND P0, PT, R10.reuse, 0x31, !P0 ;  /* 0x000000310a00780c */ /* 0x040fe40004704270 */
[----:B------:R-:W-:Y:S02]  /*48b0*/  ISETP.GT.AND P3, PT, R10, 0x50, !P3 ;  /* 0x000000500a00780c */ /* 0x000fe40005f64270 */
[C---:B------:R-:W-:Y:S02]  /*48c0*/  ISETP.LT.OR P0, PT, R11.reuse, 0x32, P0 ;  /* 0x000000320b00780c */ /* 0x040fe40000701670 */
[----:B------:R-:W-:Y:S02]  /*48d0*/  ISETP.LT.OR P2, PT, R11, 0x4a, P2 ;  /* 0x0000004a0b00780c */ /* 0x000fe40001741670 */
[----:B------:R-:W-:-:S02]  /*48e0*/  FSEL R42, R42, -INF , !P0 ;  /* 0xff8000002a2a7808 */ /* 0x000fc40004000000 */
[----:B------:R-:W-:Y:S02]  /*48f0*/  ISETP.NE.AND P0, PT, R96, RZ, PT ;  /* 0x000000ff6000720c */ /* 0x000fe40003f05270 */
[C---:B------:R-:W-:Y:S02]  /*4900*/  ISETP.GT.AND P4, PT, R10.reuse, 0x51, !P4 ;  /* 0x000000510a00780c */ /* 0x040fe40006784270 */
[----:B------:R-:W-:Y:S02]  /*4910*/  ISETP.GT.AND P0, PT, R10, 0x38, !P0 ;  /* 0x000000380a00780c */ /* 0x000fe40004704270 */
[C---:B------:R-:W-:Y:S02]  /*4920*/  ISETP.LT.OR P3, PT, R11.reuse, 0x51, P3 ;  /* 0x000000510b00780c */ /* 0x040fe40001f61670 */
[----:B------:R-:W-:Y:S02]  /*4930*/  ISETP.LT.OR P0, PT, R11, 0x39, P0 ;  /* 0x000000390b00780c */ /* 0x000fe40000701670 */
[----:B------:R-:W-:-:S02]  /*4940*/  FSEL R39, R39, -INF , !P2 ;  /* 0xff80000027277808 */ /* 0x000fc40005000000 */
[----:B------:R-:W-:Y:S02]  /*4950*/  FSEL R44, R44, -INF , !P0 ;  /* 0xff8000002c2c7808 */ /* 0x000fe40004000000 */
[----:B------:R-:W-:Y:S02]  /*4960*/  ISETP.NE.AND P0, PT, R97, RZ, PT ;  /* 0x000000ff6100720c */ /* 0x000fe40003f05270 */
[C---:B------:R-:W-:Y:S02]  /*4970*/  ISETP.GT.AND P5, PT, R10.reuse, 0x58, !P5 ;  /* 0x000000580a00780c */ /* 0x040fe40006fa4270 */
[----:B------:R-:W-:Y:S02]  /*4980*/  ISETP.GT.AND P0, PT, R10, 0x39, !P0 ;  /* 0x000000390a00780c */ /* 0x000fe40004704270 */
[C---:B------:R-:W-:Y:S02]  /*4990*/  ISETP.LT.OR P4, PT, R11.reuse, 0x52, P4 ;  /* 0x000000520b00780c */ /* 0x040fe40002781670 */
[----:B------:R-:W-:-:S02]  /*49a0*/  ISETP.LT.OR P0, PT, R11, 0x3a, P0 ;  /* 0x0000003a0b00780c */ /* 0x000fc40000701670 */
[C---:B------:R-:W-:Y:S02]  /*49b0*/  ISETP.LT.OR P5, PT, R11.reuse, 0x59, P5 ;  /* 0x000000590b00780c */ /* 0x040fe40002fa1670 */
[----:B------:R-:W-:Y:S02]  /*49c0*/  FSEL R46, R46, -INF , !P0 ;  /* 0xff8000002e2e7808 */ /* 0x000fe40004000000 */
[----:B------:R-:W-:Y:S02]  /*49d0*/  ISETP.GT.AND P0, PT, R10, 0x40, !P1 ;  /* 0x000000400a00780c */ /* 0x000fe40004f04270 */
[----:B------:R-:W-:Y:S02]  /*49e0*/  ISETP.NE.AND P1, PT, R86, RZ, PT ;  /* 0x000000ff5600720c */ /* 0x000fe40003f25270 */
[----:B------:R-:W-:Y:S02]  /*49f0*/  ISETP.LT.OR P0, PT, R11, 0x41, P0 ;  /* 0x000000410b00780c */ /* 0x000fe40000701670 */
[----:B------:R-:W-:-:S02]  /*4a00*/  ISETP.GT.AND P1, PT, R10, 0x48, !P1 ;  /* 0x000000480a00780c */ /* 0x000fc40004f24270 */
[----:B------:R-:W-:Y:S02]  /*4a10*/  FSEL R48, R48, -INF , !P0 ;  /* 0xff80000030307808 */ /* 0x000fe40004000000 */
[----:B------:R-:W-:Y:S02]  /*4a20*/  ISETP.GT.AND P0, PT, R10, RZ, !P6 ;  /* 0x000000ff0a00720c */ /* 0x000fe40007704270 */
[C---:B------:R-:W-:Y:S02]  /*4a30*/  ISETP.LT.OR P1, PT, R11.reuse, 0x49, P1 ;  /* 0x000000490b00780c */ /* 0x040fe40000f21670 */
[----:B------:R-:W-:Y:S02]  /*4a40*/  ISETP.LT.OR P0, PT, R11, 0x1, P0 ;  /* 0x000000010b00780c */ /* 0x000fe40000701670 */
[----:B------:R-:W-:Y:S02]  /*4a50*/  FSEL R38, R38, -INF , !P1 ;  /* 0xff80000026267808 */ /* 0x000fe40004800000 */
[----:B------:R-:W-:-:S02]  /*4a60*/  FSEL R54, R15, -INF , !P0 ;  /* 0xff8000000f367808 */ /* 0x000fc40004000000 */
[----:B------:R-:W0:Y:S01]  /*4a70*/  SHFL.BFLY PT, R15, R8, 0x2, 0x1f ;  /* 0x0c401f00080f7f89 */ /* 0x000e2200000e0000 */
[----:B------:R-:W-:Y:S02]  /*4a80*/  ISETP.NE.AND P0, PT, R84, RZ, PT ;  /* 0x000000ff5400720c */ /* 0x000fe40003f05270 */
[----:B------:R-:W-:Y:S02]  /*4a90*/  FMNMX.FTZ R9, R54, R40, !PT ;  /* 0x0000002836097209 */ /* 0x000fe40007810000 */
[----:B------:R-:W-:Y:S02]  /*4aa0*/  ISETP.GT.AND P0, PT, R10, 0x41, !P0 ;  /* 0x000000410a00780c */ /* 0x000fe40004704270 */
[----:B------:R-:W-:Y:S02]  /*4ab0*/  FMNMX.FTZ R6, R26, R9, !PT ;  /* 0x000000091a067209 */ /* 0x000fe40007810000 */
[----:B------:R-:W-:Y:S02]  /*4ac0*/  ISETP.LT.OR P0, PT, R11, 0x42, P0 ;  /* 0x000000420b00780c */ /* 0x000fe40000701670 */
[----:B------:R-:W-:-:S02]  /*4ad0*/  FMNMX.FTZ R9, R27, R6, !PT ;  /* 0x000000061b097209 */ /* 0x000fc40007810000 */
[----:B------:R-:W-:Y:S02]  /*4ae0*/  FSEL R56, R37, -INF , !P0 ;  /* 0xff80000025387808 */ /* 0x000fe40004000000 */
[----:B------:R-:W-:Y:S02]  /*4af0*/  FMNMX.FTZ R6, R28, R9, !PT ;  /* 0x000000091c067209 */ /* 0x000fe40007810000 */
[----:B------:R-:W-:Y:S02]  /*4b00*/  ISETP.NE.AND P6, PT, R24, RZ, PT ;  /* 0x000000ff1800720c */ /* 0x000fe40003fc5270 */
[----:B------:R-:W-:Y:S01]  /*4b10*/  FMNMX.FTZ R9, R29, R6, !PT ;  /* 0x000000061d097209 */ /* 0x000fe20007810000 */
[----:B------:R1:W5:Y:S01]  /*4b20*/  LDL.64 R24, [R1+0x1c0] ;  /* 0x0001c00001187983 */ /* 0x0003620000100a00 */
[----:B------:R-:W-:Y:S02]  /*4b30*/  FSEL R37, R20, -INF , !P3 ;  /* 0xff80000014257808 */ /* 0x000fe40005800000 */
[----:B------:R-:W-:-:S02]  /*4b40*/  FMNMX.FTZ R6, R30, R9, !PT ;  /* 0x000000091e067209 */ /* 0x000fc40007810000 */
[----:B0-----:R-:W-:Y:S02]  /*4b50*/  FMNMX.FTZ R15, R8, R15, !PT ;  /* 0x0000000f080f7209 */ /* 0x001fe40007810000 */
[----:B------:R-:W-:Y:S02]  /*4b60*/  FMNMX.FTZ R9, R31, R6, !PT ;  /* 0x000000061f097209 */ /* 0x000fe40007810000 */
[----:B------:R-:W-:Y:S01]  /*4b70*/  ISETP.GT.AND P0, PT, R10, 0x59, !P6 ;  /* 0x000000590a00780c */ /* 0x000fe20007704270 */
[----:B------:R-:W0:Y:S01]  /*4b80*/  SHFL.BFLY PT, R14, R15, 0x1, 0x1f ;  /* 0x0c201f000f0e7f89 */ /* 0x000e2200000e0000 */
[----:B------:R-:W-:Y:S02]  /*4b90*/  FMNMX.FTZ R6, R32, R9, !PT ;  /* 0x0000000920067209 */ /* 0x000fe40007810000 */
[----:B------:R-:W-:Y:S02]  /*4ba0*/  FSEL R50, R50, -INF , !P4 ;  /* 0xff80000032327808 */ /* 0x000fe40006000000 */
[----:B------:R-:W-:-:S02]  /*4bb0*/  FMNMX.FTZ R9, R33, R6, !PT ;  /* 0x0000000621097209 */ /* 0x000fc40007810000 */
[----:B------:R-:W-:Y:S02]  /*4bc0*/  ISETP.LT.OR P0, PT, R11, 0x5a, P0 ;  /* 0x0000005a0b00780c */ /* 0x000fe40000701670 */
[----:B------:R-:W-:Y:S02]  /*4bd0*/  FMNMX.FTZ R6, R34, R9, !PT ;  /* 0x0000000922067209 */ /* 0x000fe40007810000 */
[----:B------:R-:W-:Y:S02]  /*4be0*/  FSEL R52, R52, -INF , !P5 ;  /* 0xff80000034347808 */ /* 0x000fe40006800000 */
[----:B------:R-:W-:Y:S02]  /*4bf0*/  FMNMX.FTZ R9, R35, R6, !PT ;  /* 0x0000000623097209 */ /* 0x000fe40007810000 */
[----:B------:R-:W-:Y:S02]  /*4c00*/  FSEL R53, R53, -INF , !P0 ;  /* 0xff80000035357808 */ /* 0x000fe40004000000 */
[----:B------:R-:W-:-:S04]  /*4c10*/  FMNMX.FTZ R9, R36, R9, !PT ;  /* 0x0000000924097209 */ /* 0x000fc80007810000 */
[----:B------:R-:W-:Y:S02]  /*4c20*/  FMNMX.FTZ R9, R42, R9, !PT ;  /* 0x000000092a097209 */ /* 0x000fe40007810000 */
[----:B0-----:R-:W-:Y:S02]  /*4c30*/  FMNMX.FTZ R10, R15, R14, !PT ;  /* 0x0000000e0f0a7209 */ /* 0x001fe40007810000 */
        /* <DEDUP_REMOVED lines=9> */
[----:B------:R-:W-:-:S05]  /*4cd0*/  FMNMX.FTZ R9, R53, R6, !PT ;  /* 0x0000000635097209 */ /* 0x000fca0007810000 */
[----:B------:R-:W-:Y:S04]  /*4ce0*/  STL.64 [R1+0x3e0], R8 ;  /* 0x0003e00801007387 */ /* 0x000fe80000100a00 */
[----:B------:R-:W-:Y:S04]  /*4cf0*/  STL [R1+0x3e0], R10 ;  /* 0x0003e00a01007387 */ /* 0x000fe80000100800 */
[----:B------:R-:W2:Y:S04]  /*4d00*/  LDL R11, [R1+0x3e0] ;  /* 0x0003e000010b7983 */ /* 0x000ea80000100800 */
[----:B------:R-:W3:Y:S01]  /*4d10*/  LDL R20, [R1+0x3e4] ;  /* 0x0003e40001147983 */ /* 0x000ee20000100800 */
[----:B--2---:R-:W-:Y:S01]  /*4d20*/  FMUL.FTZ R6, R55, R11 ;  /* 0x0000000b37067220 */ /* 0x004fe20000410000 */
[----:B------:R-:W-:-:S04]  /*4d30*/  FSETP.NEU.FTZ.AND P0, PT, R11, -INF , PT ;  /* 0xff8000000b00780b */ /* 0x000fc80003f1d000 */
[----:B------:R-:W-:Y:S02]  /*4d40*/  FSEL R14, R6, RZ, P0 ;  /* 0x000000ff060e7208 */ /* 0x000fe40000000000 */
[----:B------:R-:W2:Y:S03]  /*4d50*/  LDL R6, [R1+0x28] ;  /* 0x0000280001067983 */ /* 0x000ea60000100800 */
[----:B------:R-:W-:Y:S02]  /*4d60*/  FFMA.FTZ R162, R71, R55, -R14 ;  /* 0x0000003747a27223 */ /* 0x000fe4000001080e */
[----:B---3--:R-:W0:Y:S02]  /*4d70*/  SHFL.BFLY PT, R71, R20, 0x2, 0x1f ;  /* 0x0c401f0014477f89 */ /* 0x008e2400000e0000 */
[----:B0-----:R-:W-:-:S05]  /*4d80*/  FMNMX.FTZ R71, R71, R20, !PT ;  /* 0x0000001447477209 */ /* 0x001fca0007810000 */
[----:B------:R-:W0:Y:S01]  /*4d90*/  SHFL.BFLY PT, R8, R71, 0x1, 0x1f ;  /* 0x0c201f0047087f89 */ /* 0x000e2200000e0000 */
[-CC-:B------:R-:W-:Y:S01]  /*4da0*/  FFMA.FTZ R152, R87, R55.reuse, -R14.reuse ;  /* 0x0000003757987223 */ /* 0x180fe2000001080e */
[-CC-:B------:R-:W-:Y:S01]  /*4db0*/  FFMA.FTZ R13, R13, R55.reuse, -R14.reuse ;  /* 0x000000370d0d7223 */ /* 0x180fe2000001080e */
[----:B------:R-:W-:Y:S01]  /*4dc0*/  FFMA.FTZ R154, R85, R55, -R14 ;  /* 0x00000037559a7223 */ /* 0x000fe2000001080e */
[----:B0-----:R-:W-:-:S04]  /*4dd0*/  FMNMX.FTZ R8, R71, R8, !PT ;  /* 0x0000000847087209 */ /* 0x001fc80007810000 */
[C---:B------:R-:W-:Y:S01]  /*4de0*/  FSETP.NEU.FTZ.AND P0, PT, R8.reuse, -INF , PT ;  /* 0xff8000000800780b */ /* 0x040fe20003f1d000 */
[----:B------:R-:W-:-:S05]  /*4df0*/  FMUL.FTZ R10, R8, R55 ;  /* 0x00000037080a7220 */ /* 0x000fca0000410000 */
[----:B------:R-:W-:-:S05]  /*4e00*/  FSEL R10, R10, RZ, P0 ;  /* 0x000000ff0a0a7208 */ /* 0x000fca0000000000 */
[-CC-:B------:R-:W-:Y:S01]  /*4e10*/  FFMA.FTZ R54, R54, R55.reuse, -R10.reuse ;  /* 0x0000003736367223 */ /* 0x180fe2000001080a */
[-CC-:B------:R-:W-:Y:S01]  /*4e20*/  FFMA.FTZ R40, R40, R55.reuse, -R10.reuse ;  /* 0x0000003728287223 */ /* 0x180fe2000001080a */
[-C--:B------:R-:W-:Y:S01]  /*4e30*/  FFMA.FTZ R26, R26, R55.reuse, -R10 ;  /* 0x000000371a1a7223 */ /* 0x080fe2000001080a */
[----:B------:R-:W-:Y:S01]  /*4e40*/  MUFU.EX2 R152, R152 ;  /* 0x0000009800987308 */ /* 0x000fe20000000800 */
[-C--:B------:R-:W-:Y:S01]  /*4e50*/  FFMA.FTZ R11, R83, R55.reuse, -R14 ;  /* 0x00000037530b7223 */ /* 0x080fe2000001080e */
[----:B------:R-:W-:-:S06]  /*4e60*/  FFMA.FTZ R27, R27, R55, -R10 ;  /* 0x000000371b1b7223 */ /* 0x000fcc000001080a */
[----:B------:R0:W3:Y:S01]  /*4e70*/  MUFU.EX2 R9, R13 ;  /* 0x0000000d00097308 */ /* 0x0000e20000000800 */
[-C--:B------:R-:W-:Y:S01]  /*4e80*/  FFMA.FTZ R156, R81, R55.reuse, -R14 ;  /* 0x00000037519c7223 */ /* 0x080fe2000001080e */
[----:B------:R-:W-:-:S06]  /*4e90*/  FFMA.FTZ R28, R28, R55, -R10 ;  /* 0x000000371c1c7223 */ /* 0x000fcc000001080a */
[----:B------:R-:W-:Y:S08]  /*4ea0*/  MUFU.EX2 R54, R54 ;  /* 0x0000003600367308 */ /* 0x000ff00000000800 */
[----:B------:R-:W4:Y:S01]  /*4eb0*/  MUFU.EX2 R153, R40 ;  /* 0x0000002800997308 */ /* 0x000f220000000800 */
[----:B------:R-:W-:-:S07]  /*4ec0*/  FFMA.FTZ R57, R57, R55, -R14 ;  /* 0x0000003739397223 */ /* 0x000fce000001080e */
[----:B------:R-:W-:Y:S01]  /*4ed0*/  MUFU.EX2 R154, R154 ;  /* 0x0000009a009a7308 */ /* 0x000fe20000000800 */
[----:B------:R-:W-:-:S07]  /*4ee0*/  FFMA.FTZ R29, R29, R55, -R10 ;  /* 0x000000371d1d7223 */ /* 0x000fce000001080a */
[----:B------:R-:W1:Y:S01]  /*4ef0*/  MUFU.EX2 R26, R26 ;  /* 0x0000001a001a7308 */ /* 0x000e620000000800 */
[-CC-:B------:R-:W-:Y:S01]  /*4f00*/  FFMA.FTZ R21, R21, R55.reuse, -R14.reuse ;  /* 0x0000003715157223 */ /* 0x180fe2000001080e */
[----:B------:R-:W-:-:S06]  /*4f10*/  FFMA.FTZ R45, R45, R55, -R14 ;  /* 0x000000372d2d7223 */ /* 0x000fcc000001080e */
[----:B------:R-:W-:Y:S01]  /*4f20*/  MUFU.EX2 R11, R11 ;  /* 0x0000000b000b7308 */ /* 0x000fe20000000800 */
[-CC-:B------:R-:W-:Y:S01]  /*4f30*/  FFMA.FTZ R158, R79, R55.reuse, -R14.reuse ;  /* 0x000000374f9e7223 */ /* 0x180fe2000001080e */
[----:B------:R-:W-:-:S06]  /*4f40*/  FFMA.FTZ R47, R47, R55, -R14 ;  /* 0x000000372f2f7223 */ /* 0x000fcc000001080e */
[----:B------:R-:W1:Y:S01]  /*4f50*/  MUFU.EX2 R27, R27 ;  /* 0x0000001b001b7308 */ /* 0x000e620000000800 */
[-CC-:B0-----:R-:W-:Y:S01]  /*4f60*/  FFMA.FTZ R13, R77, R55.reuse, -R14.reuse ;  /* 0x000000374d0d7223 */ /* 0x181fe2000001080e */
[-CC-:B------:R-:W-:Y:S01]  /*4f70*/  FFMA.FTZ R160, R75, R55.reuse, -R14.reuse ;  /* 0x000000374ba07223 */ /* 0x180fe2000001080e */
[-CC-:B------:R-:W-:Y:S01]  /*4f80*/  FFMA.FTZ R15, R73, R55.reuse, -R14.reuse ;  /* 0x00000037490f7223 */ /* 0x180fe2000001080e */
[-CC-:B------:R-:W-:Y:S01]  /*4f90*/  FFMA.FTZ R59, R59, R55.reuse, -R14.reuse ;  /* 0x000000373b3b7223 */ /* 0x180fe2000001080e */
[----:B------:R-:W-:-:S03]  /*4fa0*/  FFMA.FTZ R164, R69, R55, -R14 ;  /* 0x0000003745a47223 */ /* 0x000fc6000001080e */
[----:B------:R-:W0:Y:S01]  /*4fb0*/  MUFU.EX2 R156, R156 ;  /* 0x0000009c009c7308 */ /* 0x000e220000000800 */
[-CC-:B------:R-:W-:Y:S01]  /*4fc0*/  FFMA.FTZ R61, R61, R55.reuse, -R14.reuse ;  /* 0x000000373d3d7223 */ /* 0x180fe2000001080e */
[-CC-:B------:R-:W-:Y:S01]  /*4fd0*/  FFMA.FTZ R166, R67, R55.reuse, -R14.reuse ;  /* 0x0000003743a67223 */ /* 0x180fe2000001080e */
[-CC-:B------:R-:W-:Y:S01]  /*4fe0*/  FFMA.FTZ R63, R63, R55.reuse, -R14.reuse ;  /* 0x000000373f3f7223 */ /* 0x180fe2000001080e */
[-CC-:B------:R-:W-:Y:S01]  /*4ff0*/  FFMA.FTZ R65, R65, R55.reuse, -R14.reuse ;  /* 0x0000003741417223 */ /* 0x180fe2000001080e */
[-CC-:B------:R-:W-:Y:S01]  /*5000*/  FFMA.FTZ R49, R49, R55.reuse, -R14.reuse ;  /* 0x0000003731317223 */ /* 0x180fe2000001080e */
[-CC-:B------:R-:W-:Y:S02]  /*5010*/  FFMA.FTZ R41, R41, R55.reuse, -R14.reuse ;  /* 0x0000003729297223 */ /* 0x180fe4000001080e */
[----:B------:R-:W0:Y:S01]  /*5020*/  MUFU.EX2 R28, R28 ;  /* 0x0000001c001c7308 */ /* 0x000e220000000800 */
[-C--:B------:R-:W-:Y:S01]  /*5030*/  FFMA.FTZ R43, R43, R55.reuse, -R14 ;  /* 0x000000372b2b7223 */ /* 0x080fe2000001080e */
[-C--:B------:R-:W-:Y:S01]  /*5040*/  FFMA.FTZ R30, R30, R55.reuse, -R10 ;  /* 0x000000371e1e7223 */ /* 0x080fe2000001080a */
[-C--:B------:R-:W-:Y:S01]  /*5050*/  FFMA.FTZ R14, R51, R55.reuse, -R14 ;  /* 0x00000037330e7223 */ /* 0x080fe2000001080e */
[----:B------:R-:W-:-:S04]  /*5060*/  FFMA.FTZ R31, R31, R55, -R10 ;  /* 0x000000371f1f7223 */ /* 0x000fc8000001080a */
[----:B------:R-:W0:Y:S01]  /*5070*/  MUFU.EX2 R57, R57 ;  /* 0x0000003900397308 */ /* 0x000e220000000800 */
[----:B------:R-:W-:-:S07]  /*5080*/  FFMA.FTZ R32, R32, R55, -R10 ;  /* 0x0000003720207223 */ /* 0x000fce000001080a */
[----:B------:R3:W-:Y:S08]  /*5090*/  MUFU.EX2 R174, R21 ;  /* 0x0000001500ae7308 */ /* 0x0007f00000000800 */
[----:B------:R4:W-:Y:S01]  /*50a0*/  MUFU.EX2 R172, R45 ;  /* 0x0000002d00ac7308 */ /* 0x0009e20000000800 */
[----:B---3--:R-:W-:-:S07]  /*50b0*/  FADD.FTZ R21, R152, R9 ;  /* 0x0000000998157221 */ /* 0x008fce0000010000 */
[----:B------:R-:W3:Y:S01]  /*50c0*/  MUFU.EX2 R29, R29 ;  /* 0x0000001d001d7308 */ /* 0x000ee20000000800 */
[----:B----4-:R-:W-:-:S04]  /*50d0*/  FADD.FTZ R45, R54, R153 ;  /* 0x00000099362d7221 */ /* 0x010fc80000010000 */
[----:B-1----:R-:W-:-:S03]  /*50e0*/  FADD.FTZ R20, R26, R45 ;  /* 0x0000002d1a147221 */ /* 0x002fc60000010000 */
[----:B------:R-:W-:Y:S01]  /*50f0*/  MUFU.EX2 R170, R47 ;  /* 0x0000002f00aa7308 */ /* 0x000fe20000000800 */
[----:B------:R-:W-:-:S07]  /*5100*/  FADD.FTZ R45, R27, R20 ;  /* 0x000000141b2d7221 */ /* 0x000fce0000010000 */
[----:B------:R-:W1:Y:S01]  /*5110*/  MUFU.EX2 R158, R158 ;  /* 0x0000009e009e7308 */ /* 0x000e620000000800 */
[----:B------:R-:W-:-:S07]  /*5120*/  FFMA.FTZ R33, R33, R55, -R10 ;  /* 0x0000003721217223 */ /* 0x000fce000001080a */
[----:B------:R4:W-:Y:S08]  /*5130*/  MUFU.EX2 R47, R14 ;  /* 0x0000000e002f7308 */ /* 0x0009f00000000800 */
[----:B------:R-:W1:Y:S01]  /*5140*/  MUFU.EX2 R30, R30 ;  /* 0x0000001e001e7308 */ /* 0x000e620000000800 */
[----:B----4-:R-:W-:-:S04]  /*5150*/  FADD.FTZ R14, R154, R21 ;  /* 0x000000159a0e7221 */ /* 0x010fc80000010000 */
[----:B------:R-:W-:-:S03]  /*5160*/  FADD.FTZ R21, R11, R14 ;  /* 0x0000000e0b157221 */ /* 0x000fc60000010000 */
[----:B------:R-:W4:Y:S01]  /*5170*/  MUFU.EX2 R13, R13 ;  /* 0x0000000d000d7308 */ /* 0x000f220000000800 */
[----:B0-----:R-:W-:Y:S01]  /*5180*/  FADD.FTZ R14, R156, R21 ;  /* 0x000000159c0e7221 */ /* 0x001fe20000010000 */
[----:B------:R-:W-:-:S06]  /*5190*/  FADD.FTZ R20, R28, R45 ;  /* 0x0000002d1c147221 */ /* 0x000fcc0000010000 */
[----:B------:R-:W0:Y:S01]  /*51a0*/  MUFU.EX2 R31, R31 ;  /* 0x0000001f001f7308 */ /* 0x000e220000000800 */
[----:B------:R-:W-:Y:S01]  /*51b0*/  FFMA.FTZ R34, R34, R55, -R10 ;  /* 0x0000003722227223 */ /* 0x000fe2000001080a */
[----:B------:R-:W-:-:S06]  /*51c0*/  FADD.FTZ R21, R57, R14 ;  /* 0x0000000e39157221 */ /* 0x000fcc0000010000 */
[----:B------:R-:W0:Y:S01]  /*51d0*/  MUFU.EX2 R160, R160 ;  /* 0x000000a000a07308 */ /* 0x000e220000000800 */
[----:B---3--:R-:W-:Y:S01]  /*51e0*/  FADD.FTZ R45, R29, R20 ;  /* 0x000000141d2d7221 */ /* 0x008fe20000010000 */
[----:B------:R-:W-:-:S06]  /*51f0*/  FFMA.FTZ R35, R35, R55, -R10 ;  /* 0x0000003723237223 */ /* 0x000fcc000001080a */
[----:B------:R-:W3:Y:S01]  /*5200*/  MUFU.EX2 R32, R32 ;  /* 0x0000002000207308 */ /* 0x000ee20000000800 */
[----:B-1----:R-:W-:Y:S01]  /*5210*/  FADD.FTZ R14, R158, R21 ;  /* 0x000000159e0e7221 */ /* 0x002fe20000010000 */
[----:B------:R-:W-:-:S06]  /*5220*/  FADD.FTZ R20, R30, R45 ;  /* 0x0000002d1e147221 */ /* 0x000fcc0000010000 */
[----:B------:R-:W1:Y:S01]  /*5230*/  MUFU.EX2 R15, R15 ;  /* 0x0000000f000f7308 */ /* 0x000e620000000800 */
[----:B------:R-:W-:-:S07]  /*5240*/  FFMA.FTZ R36, R36, R55, -R10 ;  /* 0x0000003724247223 */ /* 0x000fce000001080a */
[----:B------:R-:W1:Y:S01]  /*5250*/  MUFU.EX2 R33, R33 ;  /* 0x0000002100217308 */ /* 0x000e620000000800 */
[----:B----4-:R-:W-:Y:S01]  /*5260*/  FADD.FTZ R21, R13, R14 ;  /* 0x0000000e0d157221 */ /* 0x010fe20000010000 */
[----:B0-----:R-:W-:-:S06]  /*5270*/  FADD.FTZ R45, R31, R20 ;  /* 0x000000141f2d7221 */ /* 0x001fcc0000010000 */
[----:B------:R-:W0:Y:S08]  /*5280*/  MUFU.EX2 R162, R162 ;  /* 0x000000a200a27308 */ /* 0x000e300000000800 */
[----:B------:R-:W4:Y:S01]  /*5290*/  MUFU.EX2 R34, R34 ;  /* 0x0000002200227308 */ /* 0x000f220000000800 */
[----:B------:R-:W-:Y:S01]  /*52a0*/  FFMA.FTZ R42, R42, R55, -R10 ;  /* 0x000000372a2a7223 */ /* 0x000fe2000001080a */
[----:B------:R-:W-:-:S06]  /*52b0*/  FADD.FTZ R14, R160, R21 ;  /* 0x00000015a00e7221 */ /* 0x000fcc0000010000 */
[----:B------:R-:W2:Y:S01]  /*52c0*/  MUFU.EX2 R59, R59 ;  /* 0x0000003b003b7308 */ /* 0x000ea20000000800 */
[----:B---3--:R-:W-:Y:S01]  /*52d0*/  FADD.FTZ R20, R32, R45 ;  /* 0x0000002d20147221 */ /* 0x008fe20000010000 */
[----:B------:R-:W-:-:S06]  /*52e0*/  FFMA.FTZ R44, R44, R55, -R10 ;  /* 0x000000372c2c7223 */ /* 0x000fcc000001080a */
[----:B------:R-:W3:Y:S01]  /*52f0*/  MUFU.EX2 R35, R35 ;  /* 0x0000002300237308 */ /* 0x000ee20000000800 */
[----:B-1----:R-:W-:Y:S01]  /*5300*/  FADD.FTZ R21, R15, R14 ;  /* 0x0000000e0f157221 */ /* 0x002fe20000010000 */
[----:B------:R-:W-:-:S06]  /*5310*/  FADD.FTZ R45, R33, R20 ;  /* 0x00000014212d7221 */ /* 0x000fcc0000010000 */
[----:B------:R-:W1:Y:S08]  /*5320*/  MUFU.EX2 R164, R164 ;  /* 0x000000a400a47308 */ /* 0x000e700000000800 */
[----:B------:R-:W1:Y:S01]  /*5330*/  MUFU.EX2 R36, R36 ;  /* 0x0000002400247308 */ /* 0x000e620000000800 */
[----:B------:R-:W-:Y:S01]  /*5340*/  FFMA.FTZ R46, R46, R55, -R10 ;  /* 0x000000372e2e7223 */ /* 0x000fe2000001080a */
[----:B0-----:R-:W-:-:S06]  /*5350*/  FADD.FTZ R14, R162, R21 ;  /* 0x00000015a20e7221 */ /* 0x001fcc0000010000 */
[----:B------:R-:W0:Y:S01]  /*5360*/  MUFU.EX2 R61, R61 ;  /* 0x0000003d003d7308 */ /* 0x000e220000000800 */
[----:B----4-:R-:W-:Y:S01]  /*5370*/  FADD.FTZ R20, R34, R45 ;  /* 0x0000002d22147221 */ /* 0x010fe20000010000 */
[----:B------:R-:W-:-:S06]  /*5380*/  FFMA.FTZ R48, R48, R55, -R10 ;  /* 0x0000003730307223 */ /* 0x000fcc000001080a */
[----:B------:R-:W4:Y:S01]  /*5390*/  MUFU.EX2 R165, R42 ;  /* 0x0000002a00a57308 */ /* 0x000f220000000800 */
[----:B--2---:R-:W-:Y:S01]  /*53a0*/  FADD.FTZ R21, R59, R14 ;  /* 0x0000000e3b157221 */ /* 0x004fe20000010000 */
[----:B---3--:R-:W-:-:S06]  /*53b0*/  FADD.FTZ R45, R35, R20 ;  /* 0x00000014232d7221 */ /* 0x008fcc0000010000 */
[----:B------:R-:W2:Y:S08]  /*53c0*/  MUFU.EX2 R166, R166 ;  /* 0x000000a600a67308 */ /* 0x000eb00000000800 */
[----:B------:R-:W3:Y:S01]  /*53d0*/  MUFU.EX2 R44, R44 ;  /* 0x0000002c002c7308 */ /* 0x000ee20000000800 */
[----:B------:R-:W-:Y:S01]  /*53e0*/  FFMA.FTZ R56, R56, R55, -R10 ;  /* 0x0000003738387223 */ /* 0x000fe2000001080a */
[----:B-1----:R-:W-:-:S06]  /*53f0*/  FADD.FTZ R14, R164, R21 ;  /* 0x00000015a40e7221 */ /* 0x002fcc0000010000 */
[----:B------:R-:W1:Y:S01]  /*5400*/  MUFU.EX2 R63, R63 ;  /* 0x0000003f003f7308 */ /* 0x000e620000000800 */
[----:B------:R-:W-:Y:S01]  /*5410*/  FADD.FTZ R20, R36, R45 ;  /* 0x0000002d24147221 */ /* 0x000fe20000010000 */
[----:B------:R-:W-:-:S06]  /*5420*/  FFMA.FTZ R38, R38, R55, -R10 ;  /* 0x0000003726267223 */ /* 0x000fcc000001080a */
[----:B------:R-:W1:Y:S01]  /*5430*/  MUFU.EX2 R167, R46 ;  /* 0x0000002e00a77308 */ /* 0x000e620000000800 */
[----:B0-----:R-:W-:Y:S01]  /*5440*/  FADD.FTZ R21, R61, R14 ;  /* 0x0000000e3d157221 */ /* 0x001fe20000010000 */
[----:B----4-:R-:W-:-:S06]  /*5450*/  FADD.FTZ R45, R165, R20 ;  /* 0x00000014a52d7221 */ /* 0x010fcc0000010000 */
[----:B------:R-:W0:Y:S01]  /*5460*/  MUFU.EX2 R65, R65 ;  /* 0x0000004100417308 */ /* 0x000e220000000800 */
[----:B------:R-:W-:-:S07]  /*5470*/  FFMA.FTZ R39, R39, R55, -R10 ;  /* 0x0000003727277223 */ /* 0x000fce000001080a */
[----:B------:R-:W4:Y:S01]  /*5480*/  MUFU.EX2 R48, R48 ;  /* 0x0000003000307308 */ /* 0x000f220000000800 */
[----:B--2---:R-:W-:Y:S01]  /*5490*/  FADD.FTZ R14, R166, R21 ;  /* 0x00000015a60e7221 */ /* 0x004fe20000010000 */
[----:B---3--:R-:W-:-:S06]  /*54a0*/  FADD.FTZ R20, R44, R45 ;  /* 0x0000002d2c147221 */ /* 0x008fcc0000010000 */
[----:B------:R-:W2:Y:S01]  /*54b0*/  MUFU.EX2 R168, R49 ;  /* 0x0000003100a87308 */ /* 0x000ea20000000800 */
[----:B------:R-:W-:-:S07]  /*54c0*/  FFMA.FTZ R37, R37, R55, -R10 ;  /* 0x0000003725257223 */ /* 0x000fce000001080a */
[----:B------:R-:W3:Y:S01]  /*54d0*/  MUFU.EX2 R169, R56 ;  /* 0x0000003800a97308 */ /* 0x000ee20000000800 */
[----:B-1----:R-:W-:Y:S01]  /*54e0*/  FADD.FTZ R14, R63, R14 ;  /* 0x0000000e3f0e7221 */ /* 0x002fe20000010000 */
[----:B------:R-:W-:-:S06]  /*54f0*/  FADD.FTZ R21, R167, R20 ;  /* 0x00000014a7157221 */ /* 0x000fcc0000010000 */
[----:B------:R-:W1:Y:S01]  /*5500*/  MUFU.EX2 R41, R41 ;  /* 0x0000002900297308 */ /* 0x000e620000000800 */
[----:B------:R-:W-:-:S07]  /*5510*/  FFMA.FTZ R50, R50, R55, -R10 ;  /* 0x0000003732327223 */ /* 0x000fce000001080a */
[----:B------:R-:W1:Y:S01]  /*5520*/  MUFU.EX2 R38, R38 ;  /* 0x0000002600267308 */ /* 0x000e620000000800 */
[----:B0-----:R-:W-:Y:S01]  /*5530*/  FADD.FTZ R45, R65, R14 ;  /* 0x0000000e412d7221 */ /* 0x001fe20000010000 */
[----:B----4-:R-:W-:-:S06]  /*5540*/  FADD.FTZ R14, R48, R21 ;  /* 0x00000015300e7221 */ /* 0x010fcc0000010000 */
[----:B------:R-:W0:Y:S01]  /*5550*/  MUFU.EX2 R39, R39 ;  /* 0x0000002700277308 */ /* 0x000e220000000800 */
[----:B------:R-:W-:Y:S01]  /*5560*/  FFMA.FTZ R52, R52, R55, -R10 ;  /* 0x0000003734347223 */ /* 0x000fe2000001080a */
[----:B--2---:R-:W-:Y:S01]  /*5570*/  FADD.FTZ R20, R168, R45 ;  /* 0x0000002da8147221 */ /* 0x004fe20000010000 */
[----:B---3--:R-:W-:-:S05]  /*5580*/  FADD.FTZ R21, R169, R14 ;  /* 0x0000000ea9157221 */ /* 0x008fca0000010000 */
[----:B------:R-:W2:Y:S08]  /*5590*/  MUFU.EX2 R43, R43 ;  /* 0x0000002b002b7308 */ /* 0x000eb00000000800 */
[----:B------:R-:W3:Y:S01]  /*55a0*/  MUFU.EX2 R37, R37 ;  /* 0x0000002500257308 */ /* 0x000ee20000000800 */
[----:B------:R-:W-:Y:S01]  /*55b0*/  FFMA.FTZ R10, R53, R55, -R10 ;  /* 0x00000037350a7223 */ /* 0x000fe2000001080a */
[----:B-1----:R-:W-:Y:S01]  /*55c0*/  FADD.FTZ R45, R41, R20 ;  /* 0x00000014292d7221 */ /* 0x002fe20000010000 */
[----:B------:R-:W-:-:S05]  /*55d0*/  FADD.FTZ R14, R38, R21 ;  /* 0x00000015260e7221 */ /* 0x000fca0000010000 */
[----:B------:R-:W1:Y:S01]  /*55e0*/  MUFU.EX2 R50, R50 ;  /* 0x0000003200327308 */ /* 0x000e620000000800 */
[----:B------:R-:W-:Y:S01]  /*55f0*/  FADD.FTZ R20, R170, R45 ;  /* 0x0000002daa147221 */ /* 0x000fe20000010000 */
[----:B0-----:R-:W-:-:S06]  /*5600*/  FADD.FTZ R14, R39, R14 ;  /* 0x0000000e270e7221 */ /* 0x001fcc0000010000 */
[----:B------:R-:W0:Y:S01]  /*5610*/  MUFU.EX2 R52, R52 ;  /* 0x0000003400347308 */ /* 0x000e220000000800 */
[----:B--2---:R-:W-:Y:S01]  /*5620*/  FADD.FTZ R21, R43, R20 ;  /* 0x000000142b157221 */ /* 0x004fe20000010000 */
[----:B---3--:R-:W-:-:S06]  /*5630*/  FADD.FTZ R45, R37, R14 ;  /* 0x0000000e252d7221 */ /* 0x008fcc0000010000 */
[----:B------:R-:W2:Y:S01]  /*5640*/  MUFU.EX2 R175, R10 ;  /* 0x0000000a00af7308 */ /* 0x000ea20000000800 */
[----:B------:R-:W-:Y:S01]  /*5650*/  FADD.FTZ R21, R172, R21 ;  /* 0x00000015ac157221 */ /* 0x000fe20000010000 */
[----:B-1----:R-:W-:-:S03]  /*5660*/  FADD.FTZ R45, R50, R45 ;  /* 0x0000002d322d7221 */ /* 0x002fc60000010000 */
[----:B------:R-:W-:Y:S01]  /*5670*/  FADD.FTZ R20, R174, R21 ;  /* 0x00000015ae147221 */ /* 0x000fe20000010000 */
[----:B0-----:R-:W-:-:S03]  /*5680*/  FADD.FTZ R14, R52, R45 ;  /* 0x0000002d340e7221 */ /* 0x001fc60000010000 */
[----:B------:R-:W-:Y:S01]  /*5690*/  FADD.FTZ R20, R47, R20 ;  /* 0x000000142f147221 */ /* 0x000fe20000010000 */
[----:B------:R0:W-:Y:S01]  /*56a0*/  STL [R1+0x3e4], R8 ;  /* 0x0003e40801007387 */ /* 0x0001e20000100800 */
[----:B--2---:R-:W-:Y:S01]  /*56b0*/  FADD.FTZ R21, R175, R14 ;  /* 0x0000000eaf157221 */ /* 0x004fe20000010000 */
[----:B------:R-:W-:-:S04]  /*56c0*/  LOP3.LUT R6, R6, 0x1, RZ, 0xfc, !PT ;  /* 0x0000000106067812 */ /* 0x000fc800078efcff */
[----:B------:R0:W-:Y:S01]  /*56d0*/  STL.64 [R1+0x3f0], R20 ;  /* 0x0003f01401007387 */ /* 0x0001e20000100a00 */
[----:B------:R-:W-:Y:S01]  /*56e0*/  ISETP.NE.AND P1, PT, R6, 0x3, PT ;  /* 0x000000030600780c */ /* 0x000fe20003f25270 */
[----:B------:R-:W-:Y:S01]  /*56f0*/  BSSY B0, `(.L_x_10934) ;  /* 0x000001b000007945 */ /* 0x000fe20003800000 */
        /* <DEDUP_REMOVED lines=24> */
[----:B0-----:R-:W-:Y:S06]  /*5880*/  @!P1 BRA `(.L_x_10935) ;  /* 0x0000000000049947 */ /* 0x001fec0003800000 */
[----:B------:R-:W-:Y:S01]  /*5890*/  BPT.TRAP 0x1 ;  /* 0x000000040000795c */ /* 0x000fe20000300000 */
.L_x_10935:
[----:B------:R-:W-:Y:S05]  /*58a0*/  BSYNC B0 ;  /* 0x0000000000007941 */ /* 0x000fea0003800000 */
.L_x_10934:
        /* <DEDUP_REMOVED lines=8> */
.L_x_10937:
[----:B------:R-:W-:Y:S05]  /*5930*/  BSYNC B0 ;  /* 0x0000000000007941 */ /* 0x000fea0003800000 */
.L_x_10936:
[----:B------:R-:W-:Y:S04]  /*5940*/  BSSY B0, `(.L_x_10938) ;  /* 0x0000004000007945 */ /* 0x000fe80003800000 */
[----:B-1----:R-:W-:Y:S05]  /*5950*/  @P0 BRA `(.L_x_10939) ;  /* 0x0000000000080947 */ /* 0x002fea0003800000 */
[----:B------:R-:W1:Y:S02]  /*5960*/  SYNCS.PHASECHK.TRANS64.TRYWAIT P0, [R6+URZ], R11 ;  /* 0x0000000b060075a7 */ /* 0x000e64000800017f */
[----:B-1----:R-:W-:Y:S05]  /*5970*/  @!P0 BRA `(.L_x_10940) ;  /* 0x0000018400a08947 */ /* 0x002fea0003800000 */
.L_x_10939:
[----:B------:R-:W-:Y:S05]  /*5980*/  BSYNC B0 ;  /* 0x0000000000007941 */ /* 0x000fea0003800000 */
.L_x_10938:
[----:B------:R-:W2:Y:S04]  /*5990*/  LDL R97, [R1+0x1c0] ;  /* 0x0001c00001617983 */ /* 0x000ea80000100800 */
[----:B------:R-:W2:Y:S04]  /*59a0*/  LDL.64 R8, [R1+0x80] ;  /* 0x0000800001087983 */ /* 0x000ea80000100a00 */
        /* <DEDUP_REMOVED lines=101> */
[----:B01----:R-:W4:Y:S04]  /*6000*/  LDL R11, [R1+0x3c4] ;  /* 0x0003c400010b7983 */ /* 0x003f280000100800 */
        /* <DEDUP_REMOVED lines=26> */
[----:B------:R-:W-:Y:S05]  /*61b0*/  WARPSYNC.ALL ;  /* 0x0000000000007948 */ /* 0x000fea0003800000 */
[----:B--2---:R-:W-:Y:S01]  /*61c0*/  IMAD R8, R97, 0xc00, R8 ;  /* 0x00000c0061087824 */ /* 0x004fe200078e0208 */
[----:B------:R-:W-:-:S04]  /*61d0*/  R2UR UR7, R9 ;  /* 0x00000000090772ca */ /* 0x000fc800000e0000 */
[----:B------:R-:W-:Y:S01]  /*61e0*/  R2UR UR6, R8 ;  /* 0x00000000080672ca */ /* 0x000fe200000e0000 */
        /* <DEDUP_REMOVED lines=100> */
[----:B------:R1:W-:Y:S06]  /*6830*/  BAR.SYNC.DEFER_BLOCKING R204, 0x100 ;  /* 0x000400cc0000751d */ /* 0x0003ec0000010000 */
[----:B0-----:R-:W-:-:S06]  /*6840*/  WARPGROUP.ARRIVE ;  /* 0x00000000000079c5 */ /* 0x001fcc0000000000 */
[----:B------:R-:W-:Y:S01]  /*6850*/  HGMMA.64x256x16.F32 R24, R152, gdesc[UR4].tnspB, RZ, !UPT, gsb0 ;  /* 0x43e0000498187df0 */ /* 0x000fe2000c0008ff */
[----:B------:R0:W-:Y:S04]  /*6860*/  STL [R1+0x368], R10 ;  /* 0x0003680a01007387 */ /* 0x0001e80000100800 */
[----:B------:R2:W-:Y:S01]  /*6870*/  STL [R1+0x3c4], R11 ;  /* 0x0003c40b01007387 */ /* 0x0005e20000100800 */
[----:B0-----:R-:W-:Y:S02]  /*6880*/  VIADD R10, R8, 0x80 ;  /* 0x00000080080a7836 */ /* 0x001fe40000000000 */
[----:B--2---:R-:W-:-:S03]  /*6890*/  IMAD.MOV.U32 R11, RZ, RZ, R9 ;  /* 0x000000ffff0b7224 */ /* 0x004fc600078e0009 */
        /* <DEDUP_REMOVED lines=146> */
[----:B------:R-:W2:Y:S01]  /*71c0*/  LDL R11, [R1+0x28] ;  /* 0x00002800010b7983 */ /* 0x000ea20000100800 */
        /* <DEDUP_REMOVED lines=36> */
[----:B------:R-:W-:Y:S02]  /*7410*/  R2UR UR7, R9 ;  /* 0x00000000090772ca */ /* 0x000fe400000e0000 */
        /* <DEDUP_REMOVED lines=70> */
[----:B0-----:R-:W2:Y:S04]  /*7880*/  LDL R78, [R1+0x1d4] ;  /* 0x0001d400014e7983 */ /* 0x001ea80000100800 */
[----:B---3--:R-:W3:Y:S04]  /*7890*/  LDL R80, [R1+0x1d8] ;  /* 0x0001d80001507983 */ /* 0x008ee80000100800 */
[----:B------:R-:W3:Y:S04]  /*78a0*/  LDL R82, [R1+0x1dc] ;  /* 0x0001dc0001527983 */ /* 0x000ee80000100800 */
[----:B------:R-:W3:Y:S04]  /*78b0*/  LDL R8, [R1+0x1e0] ;  /* 0x0001e00001087983 */ /* 0x000ee80000100800 */
[----:B----4-:R-:W4:Y:S04]  /*78c0*/  LDL R84, [R1+0x1e4] ;  /* 0x0001e40001547983 */ /* 0x010f280000100800 */
[----:B------:R-:W4:Y:S04]  /*78d0*/  LDL R86, [R1+0x1e8] ;  /* 0x0001e80001567983 */ /* 0x000f280000100800 */
[----:B-1----:R-:W4:Y:S04]  /*78e0*/  LDL R88, [R1+0x1ec] ;  /* 0x0001ec0001587983 */ /* 0x002f280000100800 */
        /* <DEDUP_REMOVED lines=120> */
[----:B------:R0:W-:Y:S04]  /*8070*/  STL [R1+0x68], RZ ;  /* 0x000068ff01007387 */ /* 0x0001e80000100800 */
[----:B------:R0:W-:Y:S04]  /*8080*/  STL [R1+0x68], R0 ;  /* 0x0000680001007387 */ /* 0x0001e80000100800 */
[----:B------:R0:W-:Y:S04]  /*8090*/  STL [R1+0x68], R0 ;  /* 0x0000680001007387 */ /* 0x0001e80000100800 */
[----:B------:R0:W-:Y:S01]  /*80a0*/  STL [R1+0x68], R0 ;  /* 0x0000680001007387 */ /* 0x0001e20000100800 */
[----:B------:R-:W-:-:S03]  /*80b0*/  LOP3.LUT R11, R11, 0x1, RZ, 0xfc, !PT ;  /* 0x000000010b0b7812 */ /* 0x000fc600078efcff */
        /* <DEDUP_REMOVED lines=131> */
[----:B------:R-:W-:Y:S01]  /*88f0*/  ISETP.NE.AND P0, PT, R11, 0x3, PT ;  /* 0x000000030b00780c */ /* 0x000fe20003f05270 */
[----:B------:R-:W-:-:S12]  /*8900*/  BSSY B0, `(.L_x_10941) ;  /* 0x0000003000007945 */ /* 0x000fd80003800000 */
[----:B0-----:R-:W-:Y:S05]  /*8910*/  @!P0 BRA `(.L_x_10942) ;  /* 0x0000000000048947 */ /* 0x001fea0003800000 */
[----:B------:R-:W-:Y:S01]  /*8920*/  BPT.TRAP 0x1 ;  /* 0x000000040000795c */ /* 0x000fe20000300000 */
.L_x_10942:
[----:B------:R-:W-:Y:S05]  /*8930*/  BSYNC B0 ;  /* 0x0000000000007941 */ /* 0x000fea0003800000 */
.L_x_10941:
        /* <DEDUP_REMOVED lines=11> */
[----:B------:R-:W-:-:S06]  /*89f0*/  UIADD3 UR47, UR47, -0x2, URZ ;  /* 0xfffffffe2f2f7890 */ /* 0x000fcc000fffe03f */
[----:B------:R-:W-:Y:S02]  /*8a00*/  IMAD.U32 R10, RZ, RZ, UR47 ;  /* 0x0000002fff0a7e24 */ /* 0x000fe4000f8e00ff */
[----:B--2---:R-:W-:-:S04]  /*8a10*/  IMAD.SHL.U32 R0, R0, 0x80, RZ ;  /* 0x0000008000007824 */ /* 0x004fc800078e00ff */
[----:B------:R-:W-:Y:S01]  /*8a20*/  @P0 IMAD.HI.U32 R8, R0, R7, RZ ;  /* 0x0000000700080227 */ /* 0x000fe200078e00ff */
[----:B------:R-:W-:-:S03]  /*8a30*/  PLOP3.LUT P0, PT, PT, PT, UP0, 0x40, 0x0 ;  /* 0x000000000000781c */ /* 0x000fc60003f0e808 */
[----:B------:R-:W-:Y:S01]  /*8a40*/  IMAD.MOV.U32 R6, RZ, RZ, R0 ;  /* 0x000000ffff067224 */ /* 0x000fe200078e0000 */
[----:B------:R-:W-:-:S05]  /*8a50*/  @P1 SHF.R.U32.HI R6, RZ, R227, R8 ;  /* 0x000000e3ff061219 */ /* 0x000fca0000011608 */
[----:B------:R-:W-:-:S04]  /*8a60*/  VIADD R7, R6, UR46 ;  /* 0x0000002e06077c36 */ /* 0x000fc80008000000 */
        /* <DEDUP_REMOVED lines=12> */
.L_x_10945:
[----:B------:R-:W-:-:S13]  /*8b30*/  ISETP.NE.AND P0, PT, R5, 0x1, PT ;  /* 0x000000010500780c */ /* 0x000fda0003f05270 */
[----:B------:R-:W-:-:S05]  /*8b40*/  @P0 IMAD.HI.U32 R2, R6, R2, RZ ;  /* 0x0000000206020227 */ /* 0x000fca00078e00ff */
[----:B------:R-:W-:-:S07]  /*8b50*/  @P0 SHF.R.U32.HI R6, RZ, R3, R2 ;  /* 0x00000003ff060219 */ /* 0x000fce0000011602 */
.L_x_10946:
[----:B------:R-:W-:Y:S05]  /*8b60*/  BSYNC B0 ;  /* 0x0000000000007941 */ /* 0x000fea0003800000 */
.L_x_10944:
[----:B------:R-:W-:-:S05]  /*8b70*/  IMAD R5, R6, R5, R5 ;  /* 0x0000000506057224 */ /* 0x000fca00078e0205 */
[----:B------:R-:W-:-:S07]  /*8b80*/  VIMNMX R4, R4, R5, PT ;  /* 0x0000000504047248 */ /* 0x000fce0003fe0100 */
.L_x_10943:
[----:B------:R-:W-:Y:S01]  /*8b90*/  IMAD.HI R4, R4, 0x2aaaaaab, RZ ;  /* 0x2aaaaaab04047827 */ /* 0x000fe200078e02ff */
[----:B------:R-:W-:Y:S04]  /*8ba0*/  BSSY B1, `(.L_x_10947) ;  /* 0x0000010000017945 */ /* 0x000fe80003800000 */
[----:B------:R-:W-:-:S04]  /*8bb0*/  SHF.R.U32.HI R3, RZ, 0x1f, R4 ;  /* 0x0000001fff037819 */ /* 0x000fc80000011604 */
[----:B------:R-:W-:-:S04]  /*8bc0*/  LEA.HI.SX32 R3, R4, R3, 0x1c ;  /* 0x0000000304037211 */ /* 0x000fc800078fe2ff */
[----:B------:R-:W-:-:S04]  /*8bd0*/  VIMNMX R11, R3, UR43, !PT ;  /* 0x0000002b030b7c48 */ /* 0x000fc8000ffe0100 */
[----:B------:R-:W-:-:S13]  /*8be0*/  ISETP.GE.AND P0, PT, R10, R11, PT ;  /* 0x0000000b0a00720c */ /* 0x000fda0003f06270 */
[----:B------:R-:W-:Y:S05]  /*8bf0*/  @!P0 BRA `(.L_x_10948) ;  /* 0x0000000000288947 */ /* 0x000fea0003800000 */
[----:B------:R-:W-:Y:S01]  /*8c00*/  BSSY B0, `(.L_x_10949) ;  /* 0x0000007000007945 */ /* 0x000fe20003800000 */
.L_x_10950:
[----:B------:R-:W-:Y:S01]  /*8c10*/  VIADD R0, R16, 0x148 ;  /* 0x0000014810007836 */ /* 0x000fe20000000000 */
[----:B------:R-:W-:-:S07]  /*8c20*/  MOV R14, 0x8c40 ;  /* 0x00008c40000e7802 */ /* 0x000fce0000000f00 */
[----:B------:R-:W-:Y:S05]  /*8c30*/  CALL.REL.NOINC `($_ZN7cutlass13device_kernelIN5flash11enable_sm90INS1_16FlashAttnFwdSm90INS1_25CollectiveMainloopFwdSm90ILi2EN4cute5tupleIJNS5_1CILi1EEES8_S8_EEENS6_IJNS7_ILi128EEENS7_ILi96EEENS7_ILi64EEEEEELi256ENS_6half_tEfNS_4arch4Sm90ELb0ELb1ELb1ELb0ELb1ELb0ELb0ELb1ELb0ELb1ELb0ELb0EEENS1_21CollectiveEpilogueFwdINS6_IJSA_NS7_ILi256EEESB_EEES9_SE_SG_Li256ELb0ELb1ELb0ELb0EEENS1_30DynamicPersistentTileSchedulerILi256ELi128ELb0ELb1ELb1EEEEEEEEEvNT_6ParamsE$_ZZN5flash25CollectiveMainloopFwdSm90ILi2EN4cute5tupleIJNS1_1CILi1EEES4_S4_EEENS2_IJNS3_ILi128EEENS3_ILi96EEENS3_ILi64EEEEEELi256EN7cutlass6half_tEfNSA_4arch4Sm90ELb0ELb1ELb1ELb0ELb1ELb0ELb0ELb1ELb0ELb1ELb0ELb0EE3mmaINS_16FlashAttnFwdSm90ISE_NS_21CollectiveEpilogueFwdINS2_IJS6_NS3_ILi256EEES7_EEES5_SB_SD_Li256ELb0ELb1ELb0ELb0EEENS_30DynamicPersistentTileSchedulerILi256ELi128ELb0ELb1ELb1EEEE13SharedStorageENS1_6TensorINS1_11ArrayEngineIfLm128EEENS1_6LayoutINS2_IJNS2_IJNS3_ILi2EEEST_NS3_ILi32EEEEEES4_S4_EEENS2_IJNS2_IJS4_ST_NS3_ILi4EEEEEENS3_ILi0EEESZ_EEEEEEENS_7SoftmaxILi2ELi0EEEEEbRKNSE_6ParamsENSA_13PipelineAsyncILi2EEES19_RNSA_13PipelineStateILj2EEERT0_RT1_iRiRKNS_16SeqlenInfoQKNewKILb0ELb0EEENS2_IJiiiiEEERT_ENKUliT_T0_T1_E_clIZSF_ISO_S12_S14_EbS17_S19_S19_S1C_S1E_S1G_iS1H_S1L_S1M_S1O_EUlRS1P_iE1_NS3_ILb0EEENS3_ILb1EEEEEDaiS1P_S1Q_S1R_) ;  /* 0x00000180002c7944 */ /* 0x000fea0003c00000 */
[C---:B------:R-:W-:Y:S01]  /*8c40*/  ISETP.GT.AND P0, PT, R10.reuse, R11, PT ;  /* 0x0000000b0a00720c */ /* 0x040fe20003f04270 */
[----:B------:R-:W-:-:S12]  /*8c50*/  VIADD R10, R10, 0xffffffff ;  /* 0xffffffff0a0a7836 */ /* 0x000fd80000000000 */
[----:B------:R-:W-:Y:S05]  /*8c60*/  @P0 BRA `(.L_x_10950) ;  /* 0xfffffffc00e80947 */ /* 0x000fea000383ffff */
[----:B------:R-:W-:Y:S05]  /*8c70*/  BSYNC B0 ;  /* 0x0000000000007941 */ /* 0x000fea0003800000 */
.L_x_10949:
[----:B------:R-:W2:Y:S02]  /*8c80*/  LDL R0, [R1+0x50] ;  /* 0x0000500001007983 */ /* 0x000ea40000100800 */
[----:B--2---:R-:W-:-:S07]  /*8c90*/  IMAD.SHL.U32 R0, R0, 0x80, RZ ;  /* 0x0000008000007824 */ /* 0x004fce00078e00ff */
.L_x_10948:
[----:B------:R-:W-:Y:S05]  /*8ca0*/  BSYNC B1 ;  /* 0x0000000000017941 */ /* 0x000fea0003800000 */
.L_x_10947:
        /* <DEDUP_REMOVED lines=26> */
.L_x_10953:
[----:B------:R-:W-:Y:S02]  /*8e50*/  ULDC UR4, c[0x0][0x9e4] ;  /* 0x0002790000047ab9 */ /* 0x000fe40000000800 */
[----:B------:R-:W-:-:S05]  /*8e60*/  IMAD.U32 R5, RZ, RZ, UR4 ;  /* 0x00000004ff057e24 */ /* 0x000fca000f8e00ff */
[----:B------:R-:W-:-:S13]  /*8e70*/  ISETP.NE.AND P0, PT, R5, 0x1, PT ;  /* 0x000000010500780c */ /* 0x000fda0003f05270 */
[----:B------:R-:W0:Y:S02]  /*8e80*/  @P0 LDC.64 R6, c[0x0][0x9e8] ;  /* 0x00027a00ff060b82 */ /* 0x000e240000000a00 */
[----:B0-----:R-:W-:-:S05]  /*8e90*/  @P0 IMAD.HI.U32 R4, R0, R6, RZ ;  /* 0x0000000600040227 */ /* 0x001fca00078e00ff */
[----:B------:R-:W-:-:S07]  /*8ea0*/  @P0 SHF.R.U32.HI R0, RZ, R7, R4 ;  /* 0x00000007ff000219 */ /* 0x000fce0000011604 */
.L_x_10954:
[----:B------:R-:W-:Y:S05]  /*8eb0*/  BSYNC B0 ;  /* 0x0000000000007941 */ /* 0x000fea0003800000 */
.L_x_10952:
[----:B------:R-:W-:-:S05]  /*8ec0*/  IMAD R3, R0, R5, RZ ;  /* 0x0000000500037224 */ /* 0x000fca00078e02ff */
[----:B------:R-:W-:-:S07]  /*8ed0*/  VIMNMX R2, R2, R3, !PT ;  /* 0x0000000302027248 */ /* 0x000fce0007fe0100 */
.L_x_10951:
[----:B------:R-:W-:-:S04]  /*8ee0*/  VIADD R2, R2, 0x5f ;  /* 0x0000005f02027836 */ /* 0x000fc80000000000 */
[----:B------:R-:W-:-:S05]  /*8ef0*/  IMAD.HI R2, R2, 0x2aaaaaab, RZ ;  /* 0x2aaaaaab02027827 */ /* 0x000fca00078e02ff */
[----:B------:R-:W-:-:S04]  /*8f00*/  SHF.R.U32.HI R3, RZ, 0x1f, R2 ;  /* 0x0000001fff037819 */ /* 0x000fc80000011602 */
[----:B------:R-:W-:-:S04]  /*8f10*/  LEA.HI.SX32 R3, R2, R3, 0x1c ;  /* 0x0000000302037211 */ /* 0x000fc800078fe2ff */
[----:B------:R-:W-:-:S04]  /*8f20*/  VIMNMX R11, R3, UR43, !PT ;  /* 0x0000002b030b7c48 */ /* 0x000fc8000ffe0100 */
[----:B------:R-:W-:-:S13]  /*8f30*/  ISETP.GE.AND P0, PT, R10, R11, PT ;  /* 0x0000000b0a00720c */ /* 0x000fda0003f06270 */
[----:B------:R-:W-:Y:S05]  /*8f40*/  @!P0 BRA `(.L_x_10955) ;  /* 0x0000005c00d88947 */ /* 0x000fea0003800000 */
.L_x_10974:
        /* <DEDUP_REMOVED lines=20> */
.L_x_10957:
[----:B------:R-:W-:Y:S05]  /*9090*/  BSYNC B0 ;  /* 0x0000000000007941 */ /* 0x000fea0003800000 */
.L_x_10956:
[----:B------:R-:W2:Y:S01]  /*90a0*/  LDL.64 R6, [R1+0x18] ;  /* 0x0000180001067983 */ /* 0x000ea20000100a00 */
[----:B-----5:R-:W-:Y:S02]  /*90b0*/  SHF.L.U32 R5, R4, 0x1f, RZ ;  /* 0x0000001f04057819 */ /* 0x020fe400000006ff */
[----:B--2---:R-:W-:-:S05]  /*90c0*/  MOV R3, R6 ;  /* 0x0000000600037202 */ /* 0x004fca0000000f00 */
[----:B------:R-:W-:-:S04]  /*90d0*/  IMAD R2, R2, 0x8, R3 ;  /* 0x0000000802027824 */ /* 0x000fc800078e0203 */
[----:B------:R1:W2:Y:S01]  /*90e0*/  SYNCS.PHASECHK.TRANS64.TRYWAIT P0, [R2+URZ], R5 ;  /* 0x00000005020075a7 */ /* 0x0002a2000800017f */
[----:B------:R1:W5:Y:S01]  /*90f0*/  LDL.64 R6, [R1+0x1c0] ;  /* 0x0001c00001067983 */ /* 0x0003620000100a00 */
[----:B------:R-:W-:Y:S04]  /*9100*/  BSSY B0, `(.L_x_10958) ;  /* 0x0000003000007945 */ /* 0x000fe80003800000 */
[----:B------:R-:W-:Y:S05]  /*9110*/  @!P1 BRA `(.L_x_10959) ;  /* 0x0000000000049947 */ /* 0x000fea0003800000 */
[----:B------:R-:W-:Y:S01]  /*9120*/  BPT.TRAP 0x1 ;  /* 0x000000040000795c */ /* 0x000fe20000300000 */
.L_x_10959:
[----:B------:R-:W-:Y:S05]  /*9130*/  BSYNC B0 ;  /* 0x0000000000007941 */ /* 0x000fea0003800000 */
.L_x_10958:
[----:B------:R-:W-:Y:S04]  /*9140*/  BSSY B0, `(.L_x_10960) ;  /* 0x0000006000007945 */ /* 0x000fe80003800000 */
[----:B--2---:R-:W-:Y:S05]  /*9150*/  @P0 BRA `(.L_x_10961) ;  /* 0x0000000000100947 */ /* 0x004fea0003800000 */
[----:B-----5:R-:W-:Y:S01]  /*9160*/  IMAD R6, R6, 0x8, R3 ;  /* 0x0000000806067824 */ /* 0x020fe200078e0203 */
[----:B------:R-:W-:-:S04]  /*9170*/  SHF.L.U32 R7, R7, 0x1f, RZ ;  /* 0x0000001f07077819 */ /* 0x000fc800000006ff */
[----:B------:R-:W2:Y:S02]  /*9180*/  SYNCS.PHASECHK.TRANS64.TRYWAIT P0, [R6+URZ], R7 ;  /* 0x00000007060075a7 */ /* 0x000ea4000800017f */
[----:B--2---:R-:W-:Y:S05]  /*9190*/  @!P0 BRA `(.L_x_10962) ;  /* 0x0000014c00ac8947 */ /* 0x004fea0003800000 */
.L_x_10961:
[----:B------:R-:W-:Y:S05]  /*91a0*/  BSYNC B0 ;  /* 0x0000000000007941 */ /* 0x000fea0003800000 */
.L_x_10960:
[----:B--2--5:R-:W2:Y:S04]  /*91b0*/  LDL R7, [R1+0x1c0] ;  /* 0x0001c00001077983 */ /* 0x024ea80000100800 */
[----:B-1----:R-:W2:Y:S01]  /*91c0*/  LDL.64 R2, [R1+0x78] ;  /* 0x0000780001027983 */ /* 0x002ea20000100a00 */
[----:B------:R-:W-:Y:S05]  /*91d0*/  WARPSYNC.ALL ;  /* 0x0000000000007948 */ /* 0x000fea0003800000 */
[----:B------:R-:W3:Y:S04]  /*91e0*/  LDL.64 R20, [R1+0x70] ;  /* 0x0000700001147983 */ /* 0x000ee80000100a00 */
[----:B0-----:R-:W4:Y:S04]  /*91f0*/  LDL.64 R4, [R1+0x70] ;  /* 0x0000700001047983 */ /* 0x001f280000100a00 */
[----:B------:R-:W4:Y:S01]  /*9200*/  LDL.64 R8, [R1+0x70] ;  /* 0x0000700001087983 */ /* 0x000f220000100a00 */
[----:B--2---:R-:W-:-:S03]  /*9210*/  IMAD R2, R7, 0x300, R2 ;  /* 0x0000030007027824 */ /* 0x004fc600078e0202 */
[----:B------:R-:W2:Y:S01]  /*9220*/  LDL.64 R14, [R1+0x70] ;  /* 0x00007000010e7983 */ /* 0x000ea20000100a00 */
[----:B------:R-:W-:Y:S01]  /*9230*/  R2UR UR7, R3 ;  /* 0x00000000030772ca */ /* 0x000fe200000e0000 */
[----:B------:R-:W-:Y:S01]  /*9240*/  WARPGROUP.ARRIVE ;  /* 0x00000000000079c5 */ /* 0x000fe20000000000 */
[C---:B------:R-:W-:Y:S01]  /*9250*/  R2UR UR6, R2.reuse ;  /* 0x00000000020672ca */ /* 0x040fe200000e0000 */
[----:B------:R-:W-:Y:S01]  /*9260*/  VIADD R6, R2, 0x2 ;  /* 0x0000000202067836 */ /* 0x000fe20000000000 */
[----:B------:R0:W5:Y:S01]  /*9270*/  LDL R13, [R1+0x1c0] ;  /* 0x0001c000010d7983 */ /* 0x0001620000100800 */
[----:B------:R-:W-:-:S03]  /*9280*/  IMAD.MOV.U32 R7, RZ, RZ, R3 ;  /* 0x000000ffff077224 */ /* 0x000fc600078e0003 */
[----:B------:R0:W5:Y:S01]  /*9290*/  LDL R72, [R1+0xc] ;  /* 0x00000c0001487983 */ /* 0x0001620000100800 */
[----:B---3--:R-:W-:Y:S02]  /*92a0*/  R2UR UR4, R20 ;  /* 0x00000000140472ca */ /* 0x008fe400000e0000 */
[----:B------:R-:W-:Y:S01]  /*92b0*/  R2UR UR5, R21 ;  /* 0x00000000150572ca */ /* 0x000fe200000e0000 */
[----:B------:R-:W3:-:S12]  /*92c0*/  LDL R20, [R1] ;  /* 0x0000000001147983 */ /* 0x000ed80000100800 */
[----:B------:R-:W-:Y:S01]  /*92d0*/  HGMMA.64x96x16.F32 R24, gdesc[UR4], RZ, !UPT, gsb0 ;  /* 0x01600000041879f0 */ /* 0x000fe2000c0008ff */
[----:B----4-:R-:W-:Y:S01]  /*92e0*/  VIADD R4, R4, 0x2 ;  /* 0x0000000204047836 */ /* 0x010fe20000000000 */
[----:B------:R-:W-:Y:S02]  /*92f0*/  R2UR UR6, R6 ;  /* 0x00000000060672ca */ /* 0x000fe400000e0000 */
[----:B------:R-:W-:Y:S02]  /*9300*/  R2UR UR7, R7 ;  /* 0x00000000070772ca */ /* 0x000fe400000e0000 */
[----:B------:R-:W-:Y:S02]  /*9310*/  R2UR UR4, R4 ;  /* 0x00000000040472ca */ /* 0x000fe400000e0000 */
[----:B------:R-:W-:Y:S01]  /*9320*/  R2UR UR5, R5 ;  /* 0x00000000050572ca */ /* 0x000fe200000e0000 */
[----:B------:R-:W-:Y:S02]  /*9330*/  VIADD R8, R8, 0x4 ;  /* 0x0000000408087836 */ /* 0x000fe40000000000 */
[----:B------:R-:W-:-:S02]  /*9340*/  VIADD R4, R2, 0x4 ;  /* 0x0000000402047836 */ /* 0x000fc40000000000 */
[----:B------:R-:W-:Y:S01]  /*9350*/  IMAD.MOV.U32 R5, RZ, RZ, R3 ;  /* 0x000000ffff057224 */ /* 0x000fe200078e0003 */
[----:B------:R-:W-:Y:S02]  /*9360*/  WARPGROUP.DEPBAR.LE gsb0, 0x0 ;  /* 0x00008000000079c5 */ /* 0x000fe40000010000 */
[----:B------:R-:W-:-:S06]  /*9370*/  WARPGROUP.ARRIVE ;  /* 0x00000000000079c5 */ /* 0x000fcc0000000000 */
[----:B------:R-:W-:Y:S01]  /*9380*/  HGMMA.64x96x16.F32 R24, gdesc[UR4], R24, gsb0 ;  /* 0x01600000041879f0 */ /* 0x000fe20008000818 */
[----:B------:R-:W-:Y:S02]  /*9390*/  R2UR UR6, R4 ;  /* 0x00000000040672ca */ /* 0x000fe400000e0000 */
[----:B------:R-:W-:Y:S02]  /*93a0*/  R2UR UR7, R5 ;  /* 0x00000000050772ca */ /* 0x000fe400000e0000 */
[----:B------:R-:W-:Y:S02]  /*93b0*/  R2UR UR4, R8 ;  /* 0x00000000080472ca */ /* 0x000fe400000e0000 */
[----:B------:R-:W-:Y:S01]  /*93c0*/  R2UR UR5, R9 ;  /* 0x00000000090572ca */ /* 0x000fe200000e0000 */
[----:B------:R-:W-:Y:S02]  /*93d0*/  VIADD R2, R2, 0x6 ;  /* 0x0000000602027836 */ /* 0x000fe40000000000 */
[----:B--2---:R-:W-:Y:S01]  /*93e0*/  VIADD R14, R14, 0x6 ;  /* 0x000000060e0e7836 */ /* 0x004fe20000000000 */
        /* <DEDUP_REMOVED lines=9> */
[----:B------:R0:W-:Y:S04]  /*9480*/  STL [R1+0x60], R0 ;  /* 0x0000600001007387 */ /* 0x0001e80000100800 */
[----:B------:R0:W-:Y:S01]  /*9490*/  STL [R1+0x60], R0 ;  /* 0x0000600001007387 */ /* 0x0001e20000100800 */
[----:B------:R-:W-:-:S02]  /*94a0*/  WARPGROUP.DEPBAR.LE gsb0, 0x0 ;  /* 0x00008000000079c5 */ /* 0x000fc40000010000 */
[----:B------:R-:W-:-:S06]  /*94b0*/  WARPGROUP.ARRIVE ;  /* 0x00000000000079c5 */ /* 0x000fcc0000000000 */
[----:B------:R-:W-:Y:S01]  /*94c0*/  HGMMA.64x96x16.F32 R24, gdesc[UR4], R24, gsb0 ;  /* 0x01600000041879f0 */ /* 0x000fe20008000818 */
[----:B------:R0:W-:Y:S01]  /*94d0*/  STL [R1+0x60], R0 ;  /* 0x0000600001007387 */ /* 0x0001e20000100800 */
[----:B---3--:R-:W-:-:S03]  /*94e0*/  LOP3.LUT R20, R20, 0x1, RZ, 0xfc, !PT ;  /* 0x0000000114147812 */ /* 0x008fc600078efcff */
[----:B------:R0:W-:Y:S01]  /*94f0*/  STL [R1+0x60], R0 ;  /* 0x0000600001007387 */ /* 0x0001e20000100800 */
[----:B------:R-:W-:Y:S01]  /*9500*/  ISETP.NE.AND P0, PT, R20, 0x3, PT ;  /* 0x000000031400780c */ /* 0x000fe20003f05270 */
[----:B------:R-:W-:Y:S01]  /*9510*/  BSSY B0, `(.L_x_10963) ;  /* 0x0000005000007945 */ /* 0x000fe20003800000 */
[----:B------:R-:W-:Y:S02]  /*9520*/  WARPGROUP.DEPBAR.LE gsb0, 0x0 ;  /* 0x00008000000079c5 */ /* 0x000fe40000010000 */
[----:B------:R0:W-:Y:S09]  /*9530*/  BAR.ARV R203, 0x100 ;  /* 0x000400cb0000751d */ /* 0x0001f20000002000 */
[----:B0-----:R-:W-:Y:S05]  /*9540*/  @!P0 BRA `(.L_x_10964) ;  /* 0x0000000000048947 */ /* 0x001fea0003800000 */
[----:B------:R-:W-:Y:S01]  /*9550*/  BPT.TRAP 0x1 ;  /* 0x000000040000795c */ /* 0x000fe20000300000 */
.L_x_10964:
[----:B------:R-:W-:Y:S05]  /*9560*/  BSYNC B0 ;  /* 0x0000000000007941 */ /* 0x000fea0003800000 */
.L_x_10963:
        /* <DEDUP_REMOVED lines=32> */
[----:B------:R-:W4:Y:S04]  /*9770*/  LDL R193, [R1+0x28] ;  /* 0x0000280001c17983 */ /* 0x000f280000100800 */
[----:B--2---:R-:W2:Y:S02]  /*9780*/  LD.E R2, desc[UR36][R2.64] ;  /* 0x0000002402027980 */ /* 0x004ea4000c101900 */
[-C--:B--2---:R-:W-:Y:S01]  /*9790*/  FMUL.FTZ R9, R24, R2.reuse ;  /* 0x0000000218097220 */ /* 0x084fe20000410000 */
[-C--:B0-----:R-:W-:Y:S01]  /*97a0*/  FMUL.FTZ R13, R25, R2.reuse ;  /* 0x00000002190d7220 */ /* 0x081fe20000410000 */
[----:B------:R-:W-:-:S04]  /*97b0*/  FMUL.FTZ R15, R28, R2 ;  /* 0x000000021c0f7220 */ /* 0x000fc80000410000 */
[----:B------:R-:W3:Y:S01]  /*97c0*/  MUFU.TANH R9, R9 ;  /* 0x0000000900097308 */ /* 0x000ee20000002400 */
[-C--:B------:R-:W-:Y:S01]  /*97d0*/  FMUL.FTZ R78, R29, R2.reuse ;  /* 0x000000021d4e7220 */ /* 0x080fe20000410000 */
[----:B------:R-:W-:-:S06]  /*97e0*/  FMUL.FTZ R80, R32, R2 ;  /* 0x0000000220507220 */ /* 0x000fcc0000410000 */
[----:B------:R-:W0:Y:S01]  /*97f0*/  MUFU.TANH R13, R13 ;  /* 0x0000000d000d7308 */ /* 0x000e220000002400 */
[----:B------:R-:W-:-:S07]  /*9800*/  FMUL.FTZ R82, R33, R2 ;  /* 0x0000000221527220 */ /* 0x000fce0000410000 */
[----:B------:R-:W1:Y:S01]  /*9810*/  MUFU.TANH R15, R15 ;  /* 0x0000000f000f7308 */ /* 0x000e620000002400 */
[----:B---3--:R-:W-:Y:S01]  /*9820*/  FMNMX.FTZ R8, R9, R4, !PT ;  /* 0x0000000409087209 */ /* 0x008fe20007810000 */
[----:B------:R-:W-:-:S06]  /*9830*/  FMUL.FTZ R84, R36, R2 ;  /* 0x0000000224547220 */ /* 0x000fcc0000410000 */
[----:B------:R-:W2:Y:S01]  /*9840*/  MUFU.TANH R78, R78 ;  /* 0x0000004e004e7308 */ /* 0x000ea20000002400 */
[----:B0-----:R-:W-:Y:S01]  /*9850*/  FMNMX.FTZ R8, R13, R8, !PT ;  /* 0x000000080d087209 */ /* 0x001fe20007810000 */
[----:B------:R-:W-:-:S06]  /*9860*/  FMUL.FTZ R86, R37, R2 ;  /* 0x0000000225567220 */ /* 0x000fcc0000410000 */
[----:B------:R-:W0:Y:S01]  /*9870*/  MUFU.TANH R80, R80 ;  /* 0x0000005000507308 */ /* 0x000e220000002400 */
[----:B------:R-:W-:Y:S01]  /*9880*/  FMUL.FTZ R36, R38, R2 ;  /* 0x0000000226247220 */ /* 0x000fe20000410000 */
[----:B-1----:R-:W-:-:S06]  /*9890*/  FMNMX.FTZ R3, R15, R8, !PT ;  /* 0x000000080f037209 */ /* 0x002fcc0007810000 */
[----:B------:R-:W1:Y:S01]  /*98a0*/  MUFU.TANH R82, R82 ;  /* 0x0000005200527308 */ /* 0x000e620000002400 */
[----:B------:R-:W-:Y:S01]  /*98b0*/  FMUL.FTZ R38, R40, R2 ;  /* 0x0000000228267220 */ /* 0x000fe20000410000 */
[----:B--2---:R-:W-:-:S06]  /*98c0*/  FMNMX.FTZ R3, R78, R3, !PT ;  /* 0x000000034e037209 */ /* 0x004fcc0007810000 */
[----:B------:R-:W2:Y:S01]  /*98d0*/  MUFU.TANH R84, R84 ;  /* 0x0000005400547308 */ /* 0x000ea20000002400 */
[----:B------:R-:W-:Y:S01]  /*98e0*/  FMUL.FTZ R40, R41, R2 ;  /* 0x0000000229287220 */ /* 0x000fe20000410000 */
[----:B0-----:R-:W-:-:S06]  /*98f0*/  FMNMX.FTZ R3, R80, R3, !PT ;  /* 0x0000000350037209 */ /* 0x001fcc0007810000 */
[----:B------:R-:W0:Y:S01]  /*9900*/  MUFU.TANH R86, R86 ;  /* 0x0000005600567308 */ /* 0x000e220000002400 */
[----:B------:R-:W-:Y:S01]  /*9910*/  FMUL.FTZ R44, R44, R2 ;  /* 0x000000022c2c7220 */ /* 0x000fe20000410000 */
[----:B-1----:R-:W-:-:S06]  /*9920*/  FMNMX.FTZ R3, R82, R3, !PT ;  /* 0x0000000352037209 */ /* 0x002fcc0007810000 */
[----:B------:R-:W1:Y:S01]  /*9930*/  MUFU.TANH R38, R38 ;  /* 0x0000002600267308 */ /* 0x000e620000002400 */
[-C--:B------:R-:W-:Y:S01]  /*9940*/  FMUL.FTZ R88, R45, R2.reuse ;  /* 0x000000022d587220 */ /* 0x080fe20000410000 */
[-C--:B------:R-:W-:Y:S01]  /*9950*/  FMUL.FTZ R6, R26, R2.reuse ;  /* 0x000000021a067220 */ /* 0x080fe20000410000 */
[----:B------:R-:W-:-:S05]  /*9960*/  FMUL.FTZ R26, R46, R2 ;  /* 0x000000022e1a7220 */ /* 0x000fca0000410000 */
[----:B------:R-:W3:Y:S01]  /*9970*/  MUFU.TANH R40, R40 ;  /* 0x0000002800287308 */ /* 0x000ee20000002400 */
[----:B--2---:R-:W-:Y:S01]  /*9980*/  FMNMX.FTZ R3, R84, R3, !PT ;  /* 0x0000000354037209 */ /* 0x004fe20007810000 */
[----:B------:R-:W-:-:S06]  /*9990*/  FMUL.FTZ R46, R48, R2 ;  /* 0x00000002302e7220 */ /* 0x000fcc0000410000 */
[----:B------:R-:W2:Y:S01]  /*99a0*/  MUFU.TANH R44, R44 ;  /* 0x0000002c002c7308 */ /* 0x000ea20000002400 */
[----:B0-----:R-:W-:Y:S01]  /*99b0*/  FMNMX.FTZ R3, R86, R3, !PT ;  /* 0x0000000356037209 */ /* 0x001fe20007810000 */
[----:B------:R-:W-:-:S06]  /*99c0*/  FMUL.FTZ R48, R49, R2 ;  /* 0x0000000231307220 */ /* 0x000fcc0000410000 */
[----:B------:R-:W0:Y:S01]  /*99d0*/  MUFU.TANH R88, R88 ;  /* 0x0000005800587308 */ /* 0x000e220000002400 */
[----:B-1----:R-:W-:Y:S01]  /*99e0*/  FMNMX.FTZ R3, R38, R3, !PT ;  /* 0x0000000326037209 */ /* 0x002fe20007810000 */
[----:B------:R-:W-:-:S06]  /*99f0*/  FMUL.FTZ R52, R52, R2 ;  /* 0x0000000234347220 */ /* 0x000fcc0000410000 */
[----:B------:R-:W1:Y:S01]  /*9a00*/  MUFU.TANH R46, R46 ;  /* 0x0000002e002e7308 */ /* 0x000e620000002400 */
[----:B---3--:R-:W-:Y:S01]  /*9a10*/  FMNMX.FTZ R3, R40, R3, !PT ;  /* 0x0000000328037209 */ /* 0x008fe20007810000 */
[-C--:B------:R-:W-:Y:S01]  /*9a20*/  FMUL.FTZ R7, R27, R2.reuse ;  /* 0x000000021b077220 */ /* 0x080fe20000410000 */
[----:B------:R-:W-:-:S05]  /*9a30*/  FMUL.FTZ R53, R53, R2 ;  /* 0x0000000235357220 */ /* 0x000fca0000410000 */
[----:B------:R-:W3:Y:S01]  /*9a40*/  MUFU.TANH R48, R48 ;  /* 0x0000003000307308 */ /* 0x000ee20000002400 */
[----:B--2---:R-:W-:Y:S01]  /*9a50*/  FMNMX.FTZ R3, R44, R3, !PT ;  /* 0x000000032c037209 */ /* 0x004fe20007810000 */
[-C--:B------:R-:W-:Y:S01]  /*9a60*/  FMUL.FTZ R76, R30, R2.reuse ;  /* 0x000000021e4c7220 */ /* 0x080fe20000410000 */
[----:B------:R-:W-:-:S05]  /*9a70*/  FMUL.FTZ R56, R56, R2 ;  /* 0x0000000238387220 */ /* 0x000fca0000410000 */
[----:B------:R-:W2:Y:S01]  /*9a80*/  MUFU.TANH R6, R6 ;  /* 0x0000000600067308 */ /* 0x000ea20000002400 */
[----:B0-----:R-:W-:Y:S01]  /*9a90*/  FMNMX.FTZ R3, R88, R3, !PT ;  /* 0x0000000358037209 */ /* 0x001fe20007810000 */
[----:B------:R-:W-:-:S06]  /*9aa0*/  FMUL.FTZ R150, R31, R2 ;  /* 0x000000021f967220 */ /* 0x000fcc0000410000 */
[----:B------:R-:W0:Y:S01]  /*9ab0*/  MUFU.TANH R52, R52 ;  /* 0x0000003400347308 */ /* 0x000e220000002400 */
[----:B------:R-:W-:Y:S01]  /*9ac0*/  FMUL.FTZ R57, R57, R2 ;  /* 0x0000000239397220 */ /* 0x000fe20000410000 */
[----:B-1----:R-:W-:-:S06]  /*9ad0*/  FMNMX.FTZ R3, R46, R3, !PT ;  /* 0x000000032e037209 */ /* 0x002fcc0007810000 */
[----:B------:R-:W1:Y:S01]  /*9ae0*/  MUFU.TANH R7, R7 ;  /* 0x0000000700077308 */ /* 0x000e620000002400 */
[-C--:B------:R-:W-:Y:S01]  /*9af0*/  FMUL.FTZ R72, R34, R2.reuse ;  /* 0x0000000222487220 */ /* 0x080fe20000410000 */
[----:B------:R-:W-:-:S06]  /*9b00*/  FMUL.FTZ R60, R60, R2 ;  /* 0x000000023c3c7220 */ /* 0x000fcc0000410000 */
[----:B------:R-:W4:Y:S01]  /*9b10*/  MUFU.TANH R166, R53 ;  /* 0x0000003500a67308 */ /* 0x000f220000002400 */
[----:B------:R-:W-:Y:S01]  /*9b20*/  FMUL.FTZ R24, R50, R2 ;  /* 0x0000000232187220 */ /* 0x000fe20000410000 */
[----:B---3--:R-:W-:-:S06]  /*9b30*/  FMNMX.FTZ R3, R48, R3, !PT ;  /* 0x0000000330037209 */ /* 0x008fcc0007810000 */
[----:B------:R-:W3:Y:S01]  /*9b40*/  MUFU.TANH R76, R76 ;  /* 0x0000004c004c7308 */ /* 0x000ee20000002400 */
[----:B------:R-:W-:-:S07]  /*9b50*/  FMUL.FTZ R28, R35, R2 ;  /* 0x00000002231c7220 */ /* 0x000fce0000410000 */
[----:B------:R-:W3:Y:S01]  /*9b60*/  MUFU.TANH R56, R56 ;  /* 0x0000003800387308 */ /* 0x000ee20000002400 */
[----:B------:R-:W-:Y:S01]  /*9b70*/  FMUL.FTZ R61, R61, R2 ;  /* 0x000000023d3d7220 */ /* 0x000fe20000410000 */
[----:B--2---:R-:W-:-:S06]  /*9b80*/  FMNMX.FTZ R8, R6, R5, !PT ;  /* 0x0000000506087209 */ /* 0x004fcc0007810000 */
[----:B------:R-:W2:Y:S01]  /*9b90*/  MUFU.TANH R150, R150 ;  /* 0x0000009600967308 */ /* 0x000ea20000002400 */
[----:B0-----:R-:W-:Y:S01]  /*9ba0*/  FMNMX.FTZ R21, R52, R3, !PT ;  /* 0x0000000334157209 */ /* 0x001fe20007810000 */
[----:B------:R-:W-:-:S06]  /*9bb0*/  FMUL.FTZ R34, R42, R2 ;  /* 0x000000022a227220 */ /* 0x000fcc0000410000 */
[----:B------:R-:W0:Y:S01]  /*9bc0*/  MUFU.TANH R50, R57 ;  /* 0x0000003900327308 */ /* 0x000e220000002400 */
[-C--:B------:R-:W-:Y:S01]  /*9bd0*/  FMUL.FTZ R64, R64, R2.reuse ;  /* 0x0000000240407220 */ /* 0x080fe20000410000 */
[----:B------:R-:W-:Y:S01]  /*9be0*/  FMUL.FTZ R42, R54, R2 ;  /* 0x00000002362a7220 */ /* 0x000fe20000410000 */
[----:B-1----:R-:W-:-:S05]  /*9bf0*/  FMNMX.FTZ R3, R7, R8, !PT ;  /* 0x0000000807037209 */ /* 0x002fca0007810000 */
[----:B------:R-:W1:Y:S01]  /*9c00*/  MUFU.TANH R72, R72 ;  /* 0x0000004800487308 */ /* 0x000e620000002400 */
[----:B----4-:R-:W-:Y:S01]  /*9c10*/  FMNMX.FTZ R21, R166, R21, !PT ;  /* 0x00000015a6157209 */ /* 0x010fe20007810000 */
[----:B------:R-:W-:-:S06]  /*9c20*/  FMUL.FTZ R148, R39, R2 ;  /* 0x0000000227947220 */ /* 0x000fcc0000410000 */
[----:B------:R-:W4:Y:S01]  /*9c30*/  MUFU.TANH R60, R60 ;  /* 0x0000003c003c7308 */ /* 0x000f220000002400 */
[----:B------:R-:W-:Y:S01]  /*9c40*/  FMUL.FTZ R65, R65, R2 ;  /* 0x0000000241417220 */ /* 0x000fe20000410000 */
[----:B---3--:R-:W-:-:S06]  /*9c50*/  FMNMX.FTZ R3, R76, R3, !PT ;  /* 0x000000034c037209 */ /* 0x008fcc0007810000 */
[----:B------:R-:W3:Y:S01]  /*9c60*/  MUFU.TANH R28, R28 ;  /* 0x0000001c001c7308 */ /* 0x000ee20000002400 */
[----:B------:R-:W-:Y:S01]  /*9c70*/  FMNMX.FTZ R21, R56, R21, !PT ;  /* 0x0000001538157209 */ /* 0x000fe20007810000 */
[----:B------:R-:W-:-:S06]  /*9c80*/  FMUL.FTZ R68, R68, R2 ;  /* 0x0000000244447220 */ /* 0x000fcc0000410000 */
[----:B------:R-:W3:Y:S01]  /*9c90*/  MUFU.TANH R54, R61 ;  /* 0x0000003d00367308 */ /* 0x000ee20000002400 */
[----:B------:R-:W-:Y:S01]  /*9ca0*/  FMUL.FTZ R169, R58, R2 ;  /* 0x000000023aa97220 */ /* 0x000fe20000410000 */
[----:B--2---:R-:W-:-:S06]  /*9cb0*/  FMNMX.FTZ R3, R150, R3, !PT ;  /* 0x0000000396037209 */ /* 0x004fcc0007810000 */
[----:B------:R-:W2:Y:S01]  /*9cc0*/  MUFU.TANH R36, R36 ;  /* 0x0000002400247308 */ /* 0x000ea20000002400 */
[----:B0-----:R-:W-:Y:S01]  /*9cd0*/  FMNMX.FTZ R21, R50, R21, !PT ;  /* 0x0000001532157209 */ /* 0x001fe20007810000 */
[----:B------:R-:W-:-:S06]  /*9ce0*/  FMUL.FTZ R32, R43, R2 ;  /* 0x000000022b207220 */ /* 0x000fcc0000410000 */
[----:B------:R-:W0:Y:S01]  /*9cf0*/  MUFU.TANH R64, R64 ;  /* 0x0000004000407308 */ /* 0x000e220000002400 */
[----:B------:R-:W-:Y:S01]  /*9d00*/  FMUL.FTZ R69, R69, R2 ;  /* 0x0000000245457220 */ /* 0x000fe20000410000 */
[----:B-1----:R-:W-:-:S06]  /*9d10*/  FMNMX.FTZ R3, R72, R3, !PT ;  /* 0x0000000348037209 */ /* 0x002fcc0007810000 */
[----:B------:R-:W1:Y:S01]  /*9d20*/  MUFU.TANH R148, R148 ;  /* 0x0000009400947308 */ /* 0x000e620000002400 */
[----:B----4-:R-:W-:-:S07]  /*9d30*/  FMNMX.FTZ R21, R60, R21, !PT ;  /* 0x000000153c157209 */ /* 0x010fce0007810000 */
[----:B------:R-:W4:Y:S01]  /*9d40*/  MUFU.TANH R58, R65 ;  /* 0x00000041003a7308 */ /* 0x000f220000002400 */
[----:B---3--:R-:W-:Y:S01]  /*9d50*/  FMNMX.FTZ R3, R28, R3, !PT ;  /* 0x000000031c037209 */ /* 0x008fe20007810000 */
[----:B------:R-:W-:Y:S01]  /*9d60*/  FMUL.FTZ R146, R47, R2 ;  /* 0x000000022f927220 */ /* 0x000fe20000410000 */
[----:B------:R-:W-:-:S05]  /*9d70*/  FMNMX.FTZ R21, R54, R21, !PT ;  /* 0x0000001536157209 */ /* 0x000fca0007810000 */
[----:B------:R-:W3:Y:S08]  /*9d80*/  MUFU.TANH R34, R34 ;  /* 0x0000002200227308 */ /* 0x000ef00000002400 */
[----:B------:R-:W3:Y:S01]  /*9d90*/  MUFU.TANH R68, R68 ;  /* 0x0000004400447308 */ /* 0x000ee20000002400 */
[----:B--2---:R-:W-:Y:S02]  /*9da0*/  FMNMX.FTZ R3, R36, R3, !PT ;  /* 0x0000000324037209 */ /* 0x004fe40007810000 */
[----:B0-----:R-:W-:-:S05]  /*9db0*/  FMNMX.FTZ R21, R64, R21, !PT ;  /* 0x0000001540157209 */ /* 0x001fca0007810000 */
[----:B------:R-:W0:Y:S08]  /*9dc0*/  MUFU.TANH R32, R32 ;  /* 0x0000002000207308 */ /* 0x000e300000002400 */
[----:B------:R-:W2:Y:S01]  /*9dd0*/  MUFU.TANH R90, R69 ;  /* 0x00000045005a7308 */ /* 0x000ea20000002400 */
[----:B-1----:R-:W-:Y:S01]  /*9de0*/  FMNMX.FTZ R3, R148, R3, !PT ;  /* 0x0000000394037209 */ /* 0x002fe20007810000 */
[----:B------:R-:W-:Y:S01]  /*9df0*/  FMUL.FTZ R30, R51, R2 ;  /* 0x00000002331e7220 */ /* 0x000fe20000410000 */
[----:B----4-:R-:W-:-:S05]  /*9e00*/  FMNMX.FTZ R21, R58, R21, !PT ;  /* 0x000000153a157209 */ /* 0x010fca0007810000 */
[----:B------:R-:W1:Y:S01]  /*9e10*/  MUFU.TANH R26, R26 ;  /* 0x0000001a001a7308 */ /* 0x000e620000002400 */
[----:B---3--:R-:W-:Y:S02]  /*9e20*/  FMNMX.FTZ R3, R34, R3, !PT ;  /* 0x0000000322037209 */ /* 0x008fe40007810000 */
[----:B------:R-:W-:-:S05]  /*9e30*/  FMNMX.FTZ R21, R68, R21, !PT ;  /* 0x0000001544157209 */ /* 0x000fca0007810000 */
[----:B------:R-:W3:Y:S01]  /*9e40*/  MUFU.TANH R146, R146 ;  /* 0x0000009200927308 */ /* 0x000ee20000002400 */
[----:B0-----:R-:W-:Y:S01]  /*9e50*/  FMNMX.FTZ R3, R32, R3, !PT ;  /* 0x0000000320037209 */ /* 0x001fe20007810000 */
[----:B------:R-:W-:Y:S01]  /*9e60*/  FMUL.FTZ R142, R55, R2 ;  /* 0x00000002378e7220 */ /* 0x000fe20000410000 */
[----:B--2---:R-:W-:-:S05]  /*9e70*/  FMNMX.FTZ R20, R90, R21, !PT ;  /* 0x000000155a147209 */ /* 0x004fca0007810000 */
[----:B------:R-:W0:Y:S01]  /*9e80*/  MUFU.TANH R24, R24 ;  /* 0x0000001800187308 */ /* 0x000e220000002400 */
[----:B-1----:R-:W-:Y:S01]  /*9e90*/  FMNMX.FTZ R3, R26, R3, !PT ;  /* 0x000000031a037209 */ /* 0x002fe20007810000 */
[----:B------:R-:W1:Y:S06]  /*9ea0*/  SHFL.BFLY PT, R21, R20, 0x2, 0x1f ;  /* 0x0c401f0014157f89 */ /* 0x000e6c00000e0000 */
[----:B------:R-:W2:Y:S01]  /*9eb0*/  MUFU.TANH R30, R30 ;  /* 0x0000001e001e7308 */ /* 0x000ea20000002400 */
[----:B---3--:R-:W-:-:S07]  /*9ec0*/  FMNMX.FTZ R3, R146, R3, !PT ;  /* 0x0000000392037209 */ /* 0x008fce0007810000 */
[----:B------:R-:W3:Y:S01]  /*9ed0*/  MUFU.TANH R42, R42 ;  /* 0x0000002a002a7308 */ /* 0x000ee20000002400 */
[----:B------:R-:W-:Y:S01]  /*9ee0*/  FMUL.FTZ R140, R59, R2 ;  /* 0x000000023b8c7220 */ /* 0x000fe20000410000 */
[----:B0-----:R-:W-:-:S06]  /*9ef0*/  FMNMX.FTZ R3, R24, R3, !PT ;  /* 0x0000000318037209 */ /* 0x001fcc0007810000 */
[----:B------:R-:W0:Y:S01]  /*9f00*/  MUFU.TANH R142, R142 ;  /* 0x0000008e008e7308 */ /* 0x000e220000002400 */
[----:B------:R-:W-:Y:S01]  /*9f10*/  FMUL.FTZ R171, R62, R2 ;  /* 0x000000023eab7220 */ /* 0x000fe20000410000 */
[----:B--2---:R-:W-:-:S06]  /*9f20*/  FMNMX.FTZ R3, R30, R3, !PT ;  /* 0x000000031e037209 */ /* 0x004fcc0007810000 */
[----:B------:R-:W2:Y:S01]  /*9f30*/  MUFU.TANH R169, R169 ;  /* 0x000000a900a97308 */ /* 0x000ea20000002400 */
[-C--:B------:R-:W-:Y:S01]  /*9f40*/  FMUL.FTZ R69, R63, R2.reuse ;  /* 0x000000023f457220 */ /* 0x080fe20000410000 */
[----:B---3--:R-:W-:Y:S01]  /*9f50*/  FMNMX.FTZ R3, R42, R3, !PT ;  /* 0x000000032a037209 */ /* 0x008fe20007810000 */
[-C--:B------:R-:W-:Y:S01]  /*9f60*/  FMUL.FTZ R73, R66, R2.reuse ;  /* 0x0000000242497220 */ /* 0x080fe20000410000 */
[-C--:B------:R-:W-:Y:S01]  /*9f70*/  FMUL.FTZ R75, R67, R2.reuse ;  /* 0x00000002434b7220 */ /* 0x080fe20000410000 */
[----:B-1----:R-:W-:Y:S01]  /*9f80*/  FMNMX.FTZ R14, R20, R21, !PT ;  /* 0x00000015140e7209 */ /* 0x002fe20007810000 */
[-C--:B------:R-:W-:Y:S01]  /*9f90*/  FMUL.FTZ R77, R70, R2.reuse ;  /* 0x00000002464d7220 */ /* 0x080fe20000410000 */
[----:B------:R-:W-:Y:S01]  /*9fa0*/  FMUL.FTZ R79, R71, R2 ;  /* 0x00000002474f7220 */ /* 0x000fe20000410000 */
[----:B------:R-:W1:Y:S01]  /*9fb0*/  MUFU.TANH R140, R140 ;  /* 0x0000008c008c7308 */ /* 0x000e620000002400 */
[----:B0-----:R-:W-:Y:S01]  /*9fc0*/  FMNMX.FTZ R8, R142, R3, !PT ;  /* 0x000000038e087209 */ /* 0x001fe20007810000 */
[----:B------:R-:W3:Y:S04]  /*9fd0*/  LDL.64 R62, [R1+0x238] ;  /* 0x00023800013e7983 */ /* 0x000ee80000100a00 */
[----:B------:R-:W4:Y:S02]  /*9fe0*/  LDL.64 R66, [R1+0x258] ;  /* 0x0002580001427983 */ /* 0x000f240000100a00 */
[----:B------:R-:W0:Y:S01]  /*9ff0*/  MUFU.TANH R171, R171 ;  /* 0x000000ab00ab7308 */ /* 0x000e220000002400 */
[----:B--2---:R-:W-:-:S07]  /*a000*/  FMNMX.FTZ R3, R169, R8, !PT ;  /* 0x00000008a9037209 */ /* 0x004fce0007810000 */
[----:B------:R-:W2:Y:S01]  /*a010*/  MUFU.TANH R69, R69 ;  /* 0x0000004500457308 */ /* 0x000ea20000002400 */
[----:B-1----:R-:W-:-:S07]  /*a020*/  FMNMX.FTZ R8, R140, R3, !PT ;  /* 0x000000038c087209 */ /* 0x002fce0007810000 */
[----:B------:R-:W1:Y:S01]  /*a030*/  MUFU.TANH R73, R73 ;  /* 0x0000004900497308 */ /* 0x000e620000002400 */
[----:B------:R-:W1:Y:S01]  /*a040*/  SHFL.BFLY PT, R3, R14, 0x1, 0x1f ;  /* 0x0c201f000e037f89 */ /* 0x000e6200000e0000 */
[----:B0-----:R-:W-:-:S06]  /*a050*/  FMNMX.FTZ R8, R171, R8, !PT ;  /* 0x00000008ab087209 */ /* 0x001fcc0007810000 */
[----:B------:R-:W0:Y:S01]  /*a060*/  MUFU.TANH R75, R75 ;  /* 0x0000004b004b7308 */ /* 0x000e220000002400 */
[----:B--2---:R-:W-:-:S07]  /*a070*/  FMNMX.FTZ R8, R69, R8, !PT ;  /* 0x0000000845087209 */ /* 0x004fce0007810000 */
[----:B------:R-:W2:Y:S01]  /*a080*/  MUFU.TANH R77, R77 ;  /* 0x0000004d004d7308 */ /* 0x000ea20000002400 */
[----:B-1----:R-:W-:-:S07]  /*a090*/  FMNMX.FTZ R8, R73, R8, !PT ;  /* 0x0000000849087209 */ /* 0x002fce0007810000 */
[----:B------:R-:W1:Y:S01]  /*a0a0*/  MUFU.TANH R79, R79 ;  /* 0x0000004f004f7308 */ /* 0x000e620000002400 */
[----:B0-----:R-:W-:-:S04]  /*a0b0*/  FMNMX.FTZ R8, R75, R8, !PT ;  /* 0x000000084b087209 */ /* 0x001fc80007810000 */
[----:B--2---:R-:W-:-:S04]  /*a0c0*/  FMNMX.FTZ R8, R77, R8, !PT ;  /* 0x000000084d087209 */ /* 0x004fc80007810000 */
[----:B-1----:R-:W-:Y:S02]  /*a0d0*/  FMNMX.FTZ R21, R79, R8, !PT ;  /* 0x000000084f157209 */ /* 0x002fe40007810000 */
[----:B------:R-:W-:Y:S02]  /*a0e0*/  FMNMX.FTZ R8, R14, R3, !PT ;  /* 0x000000030e087209 */ /* 0x000fe40007810000 */
[----:B------:R-:W2:Y:S04]  /*a0f0*/  LDL.64 R2, [R1+0x3f0] ;  /* 0x0003f00001027983 */ /* 0x000ea80000100a00 */
[----:B------:R0:W-:Y:S04]  /*a100*/  STL.64 [R1+0x3e0], R20 ;  /* 0x0003e01401007387 */ /* 0x0001e80000100a00 */
[----:B------:R-:W-:Y:S04]  /*a110*/  STL [R1+0x3e0], R8 ;  /* 0x0003e00801007387 */ /* 0x000fe80000100800 */
[----:B------:R-:W3:Y:S04]  /*a120*/  LDL R27, [R1+0x3e0] ;  /* 0x0003e000011b7983 */ /* 0x000ee80000100800 */
[----:B------:R-:W4:Y:S04]  /*a130*/  LDL R14, [R1+0x3e4] ;  /* 0x0003e400010e7983 */ /* 0x000f280000100800 */
[----:B0-----:R-:W2:Y:S01]  /*a140*/  LDL.64 R20, [R1+0x2e0] ;  /* 0x0002e00001147983 */ /* 0x001ea20000100a00 */
[----:B---3--:R-:W-:Y:S01]  /*a150*/  FADD.FTZ R25, R4, -R27 ;  /* 0x8000001b04197221 */ /* 0x008fe20000010000 */
[----:B------:R-:W-:-:S04]  /*a160*/  FMUL.FTZ R27, R74, R27 ;  /* 0x0000001b4a1b7220 */ /* 0x000fc80000410000 */
[--C-:B------:R-:W-:Y:S02]  /*a170*/  FFMA.FTZ R152, R9, R74, -R27.reuse ;  /* 0x0000004a09987223 */ /* 0x100fe4000001081b */
[----:B----4-:R-:W0:Y:S02]  /*a180*/  SHFL.BFLY PT, R9, R14, 0x2, 0x1f ;  /* 0x0c401f000e097f89 */ /* 0x010e2400000e0000 */
[----:B0-----:R-:W-:Y:S01]  /*a190*/  FMNMX.FTZ R4, R9, R14, !PT ;  /* 0x0000000e09047209 */ /* 0x001fe20007810000 */
[-C--:B------:R-:W-:Y:S01]  /*a1a0*/  FMUL.FTZ R25, R25, R74.reuse ;  /* 0x0000004a19197220 */ /* 0x080fe20000410000 */
[----:B------:R-:W-:Y:S01]  /*a1b0*/  MUFU.EX2 R152, R152 ;  /* 0x0000009800987308 */ /* 0x000fe20000000800 */
[-CC-:B------:R-:W-:Y:S01]  /*a1c0*/  FFMA.FTZ R156, R13, R74.reuse, -R27.reuse ;  /* 0x0000004a0d9c7223 */ /* 0x180fe2000001081b */
[-CC-:B------:R-:W-:Y:S01]  /*a1d0*/  FFMA.FTZ R154, R15, R74.reuse, -R27.reuse ;  /* 0x0000004a0f9a7223 */ /* 0x180fe2000001081b */
[----:B------:R-:W0:Y:S01]  /*a1e0*/  SHFL.BFLY PT, R205, R4, 0x1, 0x1f ;  /* 0x0c201f0004cd7f89 */ /* 0x000e2200000e0000 */
        /* <DEDUP_REMOVED lines=23> */
[----:B0-----:R-:W-:Y:S01]  /*a360*/  FMNMX.FTZ R205, R4, R205, !PT ;  /* 0x000000cd04cd7209 */ /* 0x001fe20007810000 */
[----:B------:R-:W-:Y:S01]  /*a370*/  MUFU.EX2 R154, R154 ;  /* 0x0000009a009a7308 */ /* 0x000fe20000000800 */
[----:B--2---:R-:W-:Y:S01]  /*a380*/  FFMA.FTZ R13, R158, R2, R152 ;  /* 0x000000029e0d7223 */ /* 0x004fe20000010098 */
[----:B------:R-:W2:Y:S02]  /*a390*/  LDL.64 R8, [R1+0x2c0] ;  /* 0x0002c00001087983 */ /* 0x000ea40000100a00 */
[-C--:B------:R-:W-:Y:S01]  /*a3a0*/  FMUL.FTZ R81, R205, R74.reuse ;  /* 0x0000004acd517220 */ /* 0x080fe20000410000 */
[----:B------:R-:W-:Y:S01]  /*a3b0*/  FADD.FTZ R5, R5, -R205 ;  /* 0x800000cd05057221 */ /* 0x000fe20000010000 */
[----:B------:R-:W3:Y:S02]  /*a3c0*/  LDL.64 R14, [R1+0x2d0] ;  /* 0x0002d000010e7983 */ /* 0x000ee40000100a00 */
[-CC-:B------:R-:W-:Y:S01]  /*a3d0*/  FFMA.FTZ R151, R6, R74.reuse, -R81.reuse ;  /* 0x0000004a06977223 */ /* 0x180fe20000010851 */
[----:B------:R-:W-:Y:S01]  /*a3e0*/  FMUL.FTZ R5, R74, R5 ;  /* 0x000000054a057220 */ /* 0x000fe20000410000 */
[-CC-:B------:R-:W-:Y:S01]  /*a3f0*/  FFMA.FTZ R153, R7, R74.reuse, -R81.reuse ;  /* 0x0000004a07997223 */ /* 0x180fe20000010851 */
[-CC-:B------:R-:W-:Y:S01]  /*a400*/  FFMA.FTZ R155, R76, R74.reuse, -R81.reuse ;  /* 0x0000004a4c9b7223 */ /* 0x180fe20000010851 */
[-CC-:B------:R-:W-:Y:S01]  /*a410*/  FFMA.FTZ R150, R150, R74.reuse, -R81.reuse ;  /* 0x0000004a96967223 */ /* 0x180fe20000010851 */
[----:B------:R-:W-:Y:S01]  /*a420*/  MUFU.EX2 R195, R5 ;  /* 0x0000000500c37308 */ /* 0x000fe20000000800 */
[-CC-:B------:R-:W-:Y:S01]  /*a430*/  FFMA.FTZ R157, R72, R74.reuse, -R81.reuse ;  /* 0x0000004a489d7223 */ /* 0x180fe20000010851 */
[-CC-:B------:R-:W-:Y:S01]  /*a440*/  FFMA.FTZ R149, R28, R74.reuse, -R81.reuse ;  /* 0x0000004a1c957223 */ /* 0x180fe20000010851 */
[----:B------:R-:W-:-:S05]  /*a450*/  FFMA.FTZ R159, R36, R74, -R81 ;  /* 0x0000004a249f7223 */ /* 0x000fca0000010851 */
[----:B------:R-:W-:Y:S01]  /*a460*/  MUFU.EX2 R194, R194 ;  /* 0x000000c200c27308 */ /* 0x000fe20000000800 */
[----:B------:R-:W-:Y:S01]  /*a470*/  FFMA.FTZ R148, R148, R74, -R81 ;  /* 0x0000004a94947223 */ /* 0x000fe20000010851 */
[----:B-1----:R-:W-:-:S06]  /*a480*/  FADD.FTZ R13, R156, R13 ;  /* 0x0000000d9c0d7221 */ /* 0x002fcc0000010000 */
[----:B------:R-:W-:Y:S01]  /*a490*/  MUFU.EX2 R192, R192 ;  /* 0x000000c000c07308 */ /* 0x000fe20000000800 */
[----:B------:R-:W-:-:S07]  /*a4a0*/  FFMA.FTZ R161, R34, R74, -R81 ;  /* 0x0000004a22a17223 */ /* 0x000fce0000010851 */
[----:B------:R-:W-:Y:S01]  /*a4b0*/  MUFU.EX2 R191, R191 ;  /* 0x000000bf00bf7308 */ /* 0x000fe20000000800 */
[----:B------:R-:W-:-:S07]  /*a4c0*/  FFMA.FTZ R147, R32, R74, -R81 ;  /* 0x0000004a20937223 */ /* 0x000fce0000010851 */
[----:B------:R-:W-:Y:S01]  /*a4d0*/  MUFU.EX2 R189, R189 ;  /* 0x000000bd00bd7308 */ /* 0x000fe20000000800 */
[-CC-:B------:R-:W-:Y:S01]  /*a4e0*/  FFMA.FTZ R163, R26, R74.reuse, -R81.reuse ;  /* 0x0000004a1aa37223 */ /* 0x180fe20000010851 */
[----:B------:R-:W4:Y:S06]  /*a4f0*/  LDL.64 R86, [R1+0x2f8] ;  /* 0x0002f80001567983 */ /* 0x000f2c0000100a00 */
        /* <DEDUP_REMOVED lines=23> */
[----:B------:R-:W-:-:S07]  /*a670*/  FFMA.FTZ R137, R69, R74, -R81 ;  /* 0x0000004a45897223 */ /* 0x000fce0000010851 */
[----:B------:R-:W-:Y:S01]  /*a680*/  MUFU.EX2 R168, R168 ;  /* 0x000000a800a87308 */ /* 0x000fe20000000800 */
[-CC-:B------:R-:W-:Y:S01]  /*a690*/  FFMA.FTZ R173, R73, R74.reuse, -R81.reuse ;  /* 0x0000004a49ad7223 */ /* 0x180fe20000010851 */
[----:B------:R-:W4:Y:S04]  /*a6a0*/  LDL.64 R50, [R1+0x1d8] ;  /* 0x0001d80001327983 */ /* 0x000f280000100a00 */
[----:B------:R-:W4:Y:S02]  /*a6b0*/  LDL.64 R60, [R1+0x228] ;  /* 0x00022800013c7983 */ /* 0x000f240000100a00 */
[----:B------:R-:W0:Y:S08]  /*a6c0*/  MUFU.EX2 R151, R151 ;  /* 0x0000009700977308 */ /* 0x000e300000000800 */
[----:B------:R-:W-:Y:S01]  /*a6d0*/  MUFU.EX2 R141, R141 ;  /* 0x0000008d008d7308 */ /* 0x000fe20000000800 */
[----:B------:R-:W-:-:S07]  /*a6e0*/  FFMA.FTZ R136, R75, R74, -R81 ;  /* 0x0000004a4b887223 */ /* 0x000fce0000010851 */
[----:B------:R-:W-:Y:S01]  /*a6f0*/  MUFU.EX2 R170, R170 ;  /* 0x000000aa00aa7308 */ /* 0x000fe20000000800 */
[----:B------:R-:W-:Y:S01]  /*a700*/  FFMA.FTZ R175, R77, R74, -R81 ;  /* 0x0000004a4daf7223 */ /* 0x000fe20000010851 */
[----:B------:R-:W2:Y:S04]  /*a710*/  LDL.64 R6, [R1+0x2b0] ;  /* 0x0002b00001067983 */ /* 0x000ea80000100a00 */
[----:B------:R-:W4:Y:S02]  /*a720*/  LDL.64 R54, [R1+0x1f8] ;  /* 0x0001f80001367983 */ /* 0x000f240000100a00 */
[----:B------:R-:W1:Y:S02]  /*a730*/  MUFU.EX2 R153, R153 ;  /* 0x0000009900997308 */ /* 0x000e640000000800 */
[----:B------:R-:W4:Y:S04]  /*a740*/  LDL.64 R64, [R1+0x248] ;  /* 0x0002480001407983 */ /* 0x000f280000100a00 */
[----:B------:R-:W4:Y:S02]  /*a750*/  LDL.64 R90, [R1+0x318] ;  /* 0x00031800015a7983 */ /* 0x000f240000100a00 */
[----:B------:R-:W1:Y:S01]  /*a760*/  MUFU.EX2 R155, R155 ;  /* 0x0000009b009b7308 */ /* 0x000e620000000800 */
[----:B0-----:R-:W-:Y:S01]  /*a770*/  FFMA.FTZ R2, R3, R195, R151 ;  /* 0x000000c303027223 */ /* 0x001fe20000010097 */
[----:B------:R-:W4:Y:S04]  /*a780*/  LDL.64 R4, [R1+0x2a0] ;  /* 0x0002a00001047983 */ /* 0x000f280000100a00 */
[----:B------:R-:W4:Y:S02]  /*a790*/  LDL.64 R28, [R1+0x310] ;  /* 0x00031000011c7983 */ /* 0x000f240000100a00 */
[----:B------:R-:W0:Y:S01]  /*a7a0*/  MUFU.EX2 R150, R150 ;  /* 0x0000009600967308 */ /* 0x000e220000000800 */
[----:B-1----:R-:W-:-:S07]  /*a7b0*/  FADD.FTZ R2, R153, R2 ;  /* 0x0000000299027221 */ /* 0x002fce0000010000 */
[----:B------:R-:W1:Y:S01]  /*a7c0*/  MUFU.EX2 R157, R157 ;  /* 0x0000009d009d7308 */ /* 0x000e620000000800 */
[----:B------:R-:W-:Y:S01]  /*a7d0*/  FADD.FTZ R3, R155, R2 ;  /* 0x000000029b037221 */ /* 0x000fe20000010000 */
[----:B------:R-:W-:Y:S01]  /*a7e0*/  FADD.FTZ R13, R154, R13 ;  /* 0x0000000d9a0d7221 */ /* 0x000fe20000010000 */
[----:B------:R-:W4:Y:S04]  /*a7f0*/  LDL.64 R24, [R1+0x2f0] ;  /* 0x0002f00001187983 */ /* 0x000f280000100a00 */
[----:B------:R-:W4:Y:S01]  /*a800*/  LDL.64 R36, [R1+0x350] ;  /* 0x0003500001247983 */ /* 0x000f220000100a00 */
[----:B------:R-:W1:Y:S01]  /*a810*/  MUFU.EX2 R149, R149 ;  /* 0x0000009500957308 */ /* 0x000e620000000800 */
[----:B0-----:R-:W-:Y:S01]  /*a820*/  FADD.FTZ R2, R150, R3 ;  /* 0x0000000396027221 */ /* 0x001fe20000010000 */
[----:B------:R-:W-:Y:S01]  /*a830*/  FADD.FTZ R13, R194, R13 ;  /* 0x0000000dc20d7221 */ /* 0x000fe20000010000 */
[----:B------:R-:W4:Y:S04]  /*a840*/  LDL.64 R26, [R1+0x300] ;  /* 0x00030000011a7983 */ /* 0x000f280000100a00 */
[----:B------:R-:W4:Y:S01]  /*a850*/  LDL.64 R30, [R1+0x320] ;  /* 0x00032000011e7983 */ /* 0x000f220000100a00 */
[----:B------:R-:W0:Y:S01]  /*a860*/  MUFU.EX2 R159, R159 ;  /* 0x0000009f009f7308 */ /* 0x000e220000000800 */
[----:B-1----:R-:W-:Y:S01]  /*a870*/  FADD.FTZ R56, R157, R2 ;  /* 0x000000029d387221 */ /* 0x002fe20000010000 */
[----:B------:R-:W-:Y:S01]  /*a880*/  FADD.FTZ R2, R192, R13 ;  /* 0x0000000dc0027221 */ /* 0x000fe20000010000 */
[----:B------:R-:W4:Y:S04]  /*a890*/  LDL.64 R32, [R1+0x330] ;  /* 0x0003300001207983 */ /* 0x000f280000100a00 */
[----:B------:R-:W4:Y:S01]  /*a8a0*/  LDL.64 R34, [R1+0x340] ;  /* 0x0003400001227983 */ /* 0x000f220000100a00 */
[----:B------:R-:W1:Y:S01]  /*a8b0*/  MUFU.EX2 R148, R148 ;  /* 0x0000009400947308 */ /* 0x000e620000000800 */
[----:B------:R-:W-:Y:S01]  /*a8c0*/  FADD.FTZ R58, R149, R56 ;  /* 0x00000038953a7221 */ /* 0x000fe20000010000 */
[----:B------:R-:W-:Y:S01]  /*a8d0*/  FADD.FTZ R2, R191, R2 ;  /* 0x00000002bf027221 */ /* 0x000fe20000010000 */
[----:B------:R-:W4:Y:S05]  /*a8e0*/  LDL.64 R42, [R1+0x380] ;  /* 0x00038000012a7983 */ /* 0x000f2a0000100a00 */
[----:B------:R-:W1:Y:S01]  /*a8f0*/  MUFU.EX2 R161, R161 ;  /* 0x000000a100a17308 */ /* 0x000e620000000800 */
[----:B0-----:R-:W-:Y:S01]  /*a900*/  FADD.FTZ R13, R159, R58 ;  /* 0x0000003a9f0d7221 */ /* 0x001fe20000010000 */
[----:B------:R-:W-:Y:S01]  /*a910*/  FADD.FTZ R3, R189, R2 ;  /* 0x00000002bd037221 */ /* 0x000fe20000010000 */
[----:B------:R-:W4:Y:S05]  /*a920*/  LDL.64 R56, [R1+0x208] ;  /* 0x0002080001387983 */ /* 0x000f2a0000100a00 */
[----:B------:R-:W0:Y:S01]  /*a930*/  MUFU.EX2 R147, R147 ;  /* 0x0000009300937308 */ /* 0x000e220000000800 */
[----:B-1----:R-:W-:Y:S01]  /*a940*/  FADD.FTZ R2, R148, R13 ;  /* 0x0000000d94027221 */ /* 0x002fe20000010000 */
[----:B------:R-:W-:Y:S01]  /*a950*/  FADD.FTZ R3, R190, R3 ;  /* 0x00000003be037221 */ /* 0x000fe20000010000 */
[----:B------:R-:W4:Y:S05]  /*a960*/  LDL.64 R58, [R1+0x218] ;  /* 0x00021800013a7983 */ /* 0x000f2a0000100a00 */
        /* <DEDUP_REMOVED lines=10> */
[----:B------:R-:W-:-:S06]  /*aa10*/  FADD.FTZ R2, R162, R3 ;  /* 0x00000003a2027221 */ /* 0x000fcc0000010000 */
[----:B------:R-:W1:Y:S01]  /*aa20*/  MUFU.EX2 R143, R143 ;  /* 0x0000008f008f7308 */ /* 0x000e620000000800 */
[----:B------:R-:W-:Y:S01]  /*aa30*/  FADD.FTZ R70, R146, R13 ;  /* 0x0000000d92467221 */ /* 0x000fe20000010000 */
[----:B------:R-:W-:-:S06]  /*aa40*/  FADD.FTZ R3, R187, R2 ;  /* 0x00000002bb037221 */ /* 0x000fcc0000010000 */
        /* <DEDUP_REMOVED lines=9> */
[----:B------:R-:W-:Y:S01]  /*aae0*/  FADD.FTZ R3, R183, R2 ;  /* 0x00000002b7037221 */ /* 0x000fe20000010000 */
[----:B------:R-:W4:Y:S05]  /*aaf0*/  LDL.64 R76, [R1+0x2a8] ;  /* 0x0002a800014c7983 */ /* 0x000f2a0000100a00 */
[----:B------:R-:W3:Y:S01]  /*ab00*/  MUFU.EX2 R140, R140 ;  /* 0x0000008c008c7308 */ /* 0x000ee20000000800 */
[----:B0-----:R-:W-:Y:S01]  /*ab10*/  FADD.FTZ R2, R142, R13 ;  /* 0x0000000d8e027221 */ /* 0x001fe20000010000 */
[----:B------:R-:W-:-:S06]  /*ab20*/  FADD.FTZ R3, R166, R3 ;  /* 0x00000003a6037221 */ /* 0x000fcc0000010000 */
[----:B------:R-:W0:Y:S01]  /*ab30*/  MUFU.EX2 R171, R171 ;  /* 0x000000ab00ab7308 */ /* 0x000e220000000800 */
[----:B------:R-:W-:Y:S01]  /*ab40*/  FFMA.FTZ R13, R79, R74, -R81 ;  /* 0x0000004a4f0d7223 */ /* 0x000fe20000010851 */
[----:B-1----:R-:W-:-:S06]  /*ab50*/  FADD.FTZ R79, R169, R2 ;  /* 0x00000002a94f7221 */ /* 0x002fcc0000010000 */
[----:B------:R-:W1:Y:S01]  /*ab60*/  MUFU.EX2 R137, R137 ;  /* 0x0000008900897308 */ /* 0x000e620000000800 */
[----:B------:R-:W-:-:S07]  /*ab70*/  FADD.FTZ R2, R168, R3 ;  /* 0x00000003a8027221 */ /* 0x000fce0000010000 */
[----:B------:R-:W1:Y:S01]  /*ab80*/  MUFU.EX2 R182, R182 ;  /* 0x000000b600b67308 */ /* 0x000e620000000800 */
[----:B---3--:R-:W-:Y:S01]  /*ab90*/  FADD.FTZ R82, R140, R79 ;  /* 0x0000004f8c527221 */ /* 0x008fe20000010000 */
[----:B------:R-:W-:Y:S01]  /*aba0*/  FADD.FTZ R3, R141, R2 ;  /* 0x000000028d037221 */ /* 0x000fe20000010000 */
[----:B------:R-:W3:Y:S05]  /*abb0*/  LDL.64 R74, [R1+0x298] ;  /* 0x00029800014a7983 */ /* 0x000eea0000100a00 */
[----:B------:R-:W-:Y:S08]  /*abc0*/  MUFU.EX2 R181, R181 ;  /* 0x000000b500b57308 */ /* 0x000ff00000000800 */
[----:B------:R-:W1:Y:S01]  /*abd0*/  MUFU.EX2 R173, R173 ;  /* 0x000000ad00ad7308 */ /* 0x000e620000000800 */
[----:B0-----:R-:W-:Y:S01]  /*abe0*/  FADD.FTZ R2, R171, R82 ;  /* 0x00000052ab027221 */ /* 0x001fe20000010000 */
[----:B------:R-:W-:Y:S01]  /*abf0*/  FADD.FTZ R3, R170, R3 ;  /* 0x00000003aa037221 */ /* 0x000fe20000010000 */
[----:B------:R-:W3:Y:S05]  /*ac00*/  LDL.64 R78, [R1+0x2b8] ;  /* 0x0002b800014e7983 */ /* 0x000eea0000100a00 */
[----:B------:R-:W-:Y:S08]  /*ac10*/  MUFU.EX2 R172, R172 ;  /* 0x000000ac00ac7308 */ /* 0x000ff00000000800 */
[----:B------:R-:W0:Y:S01]  /*ac20*/  MUFU.EX2 R136, R136 ;  /* 0x0000008800887308 */ /* 0x000e220000000800 */
[----:B-1----:R-:W-:Y:S01]  /*ac30*/  FADD.FTZ R84, R137, R2 ;  /* 0x0000000289547221 */ /* 0x002fe20000010000 */
[----:B------:R-:W-:Y:S01]  /*ac40*/  FADD.FTZ R2, R182, R3 ;  /* 0x00000003b6027221 */ /* 0x000fe20000010000 */
[----:B------:R-:W3:Y:S05]  /*ac50*/  LDL.64 R80, [R1+0x2c8] ;  /* 0x0002c80001507983 */ /* 0x000eea0000100a00 */
        /* <DEDUP_REMOVED lines=11> */
[----:B------:R-:W-:Y:S01]  /*ad10*/  FADD.FTZ R95, R174, R3 ;  /* 0x00000003ae5f7221 */ /* 0x000fe20000010000 */
[----:B------:R-:W3:Y:S02]  /*ad20*/  LDL.64 R88, [R1+0x308] ;  /* 0x0003080001587983 */ /* 0x000ee40000100a00 */
[----:B------:R-:W-:Y:S01]  /*ad30*/  FADD.FTZ R3, R13, R2 ;  /* 0x000000020d037221 */ /* 0x000fe20000010000 */
[----:B------:R-:W-:-:S02]  /*ad40*/  FADD.FTZ R2, R180, R95 ;  /* 0x0000005fb4027221 */ /* 0x000fc40000010000 */
[----:B------:R-:W3:Y:S04]  /*ad50*/  LDL.64 R94, [R1+0x338] ;  /* 0x00033800015e7983 */ /* 0x000ee80000100a00 */
[----:B------:R0:W-:Y:S02]  /*ad60*/  STL.64 [R1+0x3f0], R2 ;  /* 0x0003f00201007387 */ /* 0x0001e40000100a00 */
[C---:B0-----:R-:W-:Y:S01]  /*ad70*/  FMUL.FTZ R3, R158.reuse, R185 ;  /* 0x000000b99e037220 */ /* 0x041fe20000410000 */
[----:B------:R-:W-:-:S05]  /*ad80*/  FMUL.FTZ R2, R158, R184 ;  /* 0x000000b89e027220 */ /* 0x000fca0000410000 */
[----:B------:R0:W-:Y:S04]  /*ad90*/  STL.64 [R1+0x3c0], R2 ;  /* 0x0003c00201007387 */ /* 0x0001e80000100a00 */
[----:B0-----:R0:W5:Y:S01]  /*ada0*/  LDL.64 R2, [R1+0x1c0] ;  /* 0x0001c00001027983 */ /* 0x0011620000100a00 */
        /* <DEDUP_REMOVED lines=106> */
[----:B------:R0:W-:Y:S01]  /*b450*/  STL.64 [R1+0x3c8], R144 ;  /* 0x0003c89001007387 */ /* 0x0001e20000100a00 */
[C---:B------:R-:W-:Y:S01]  /*b460*/  FMUL.FTZ R73, R195.reuse, R73 ;  /* 0x00000049c3497220 */ /* 0x040fe20000410000 */
[----:B------:R-:W-:-:S02]  /*b470*/  FMUL.FTZ R72, R195, R72 ;  /* 0x00000048c3487220 */ /* 0x000fc40000410000 */
[----:B------:R0:W-:Y:S01]  /*b480*/  STL.64 [R1+0x1d0], R138 ;  /* 0x0001d08a01007387 */ /* 0x0001e20000100a00 */
[----:B------:R-:W-:-:S03]  /*b490*/  LOP3.LUT R193, R193, 0x1, RZ, 0xfc, !PT ;  /* 0x00000001c1c17812 */ /* 0x000fc600078efcff */
[----:B------:R0:W-:Y:S04]  /*b4a0*/  STL.64 [R1+0x1e0], R134 ;  /* 0x0001e08601007387 */ /* 0x0001e80000100a00 */
[----:B------:R0:W-:Y:S04]  /*b4b0*/  STL.64 [R1+0x1f0], R132 ;  /* 0x0001f08401007387 */ /* 0x0001e80000100a00 */
[----:B------:R0:W-:Y:S04]  /*b4c0*/  STL.64 [R1+0x200], R130 ;  /* 0x0002008201007387 */ /* 0x0001e80000100a00 */
[----:B------:R0:W-:Y:S01]  /*b4d0*/  STL.64 [R1+0x210], R128 ;  /* 0x0002108001007387 */ /* 0x0001e20000100a00 */
[C---:B------:R-:W-:Y:S01]  /*b4e0*/  FMUL.FTZ R71, R195.reuse, R71 ;  /* 0x00000047c3477220 */ /* 0x040fe20000410000 */
[----:B------:R-:W-:-:S02]  /*b4f0*/  FMUL.FTZ R70, R195, R70 ;  /* 0x00000046c3467220 */ /* 0x000fc40000410000 */
[----:B------:R0:W-:Y:S04]  /*b500*/  STL.64 [R1+0x220], R126 ;  /* 0x0002207e01007387 */ /* 0x0001e80000100a00 */
[----:B------:R0:W-:Y:S04]  /*b510*/  STL [R1+0x3e4], R205 ;  /* 0x0003e4cd01007387 */ /* 0x0001e80000100800 */
[----:B------:R0:W-:Y:S01]  /*b520*/  STL.64 [R1+0x230], R124 ;  /* 0x0002307c01007387 */ /* 0x0001e20000100a00 */
[C---:B------:R-:W-:Y:S01]  /*b530*/  FMUL.FTZ R77, R195.reuse, R77 ;  /* 0x0000004dc34d7220 */ /* 0x040fe20000410000 */
[----:B------:R-:W-:-:S02]  /*b540*/  FMUL.FTZ R76, R195, R76 ;  /* 0x0000004cc34c7220 */ /* 0x000fc40000410000 */
[----:B------:R0:W-:Y:S04]  /*b550*/  STL.64 [R1+0x240], R122 ;  /* 0x0002407a01007387 */ /* 0x0001e80000100a00 */
[----:B------:R0:W-:Y:S04]  /*b560*/  STL.64 [R1+0x250], R120 ;  /* 0x0002507801007387 */ /* 0x0001e80000100a00 */
[----:B------:R0:W-:Y:S04]  /*b570*/  STL.64 [R1+0x260], R118 ;  /* 0x0002607601007387 */ /* 0x0001e80000100a00 */
[----:B------:R0:W-:Y:S04]  /*b580*/  STL.64 [R1+0x270], R116 ;  /* 0x0002707401007387 */ /* 0x0001e80000100a00 */
[----:B------:R0:W-:Y:S04]  /*b590*/  STL.64 [R1+0x280], R114 ;  /* 0x0002807201007387 */ /* 0x0001e80000100a00 */
[----:B------:R0:W-:Y:S04]  /*b5a0*/  STL.64 [R1+0x290], R96 ;  /* 0x0002906001007387 */ /* 0x0001e80000100a00 */
[----:B------:R0:W-:Y:S01]  /*b5b0*/  STL.64 [R1+0x2a0], R4 ;  /* 0x0002a00401007387 */ /* 0x0001e20000100a00 */
[C---:B---3--:R-:W-:Y:S01]  /*b5c0*/  FMUL.FTZ R75, R195.reuse, R75 ;  /* 0x0000004bc34b7220 */ /* 0x048fe20000410000 */
[----:B------:R-:W-:-:S02]  /*b5d0*/  FMUL.FTZ R74, R195, R74 ;  /* 0x0000004ac34a7220 */ /* 0x000fc40000410000 */
[----:B------:R0:W-:Y:S04]  /*b5e0*/  STL.64 [R1+0x2b0], R6 ;  /* 0x0002b00601007387 */ /* 0x0001e80000100a00 */
[----:B------:R0:W-:Y:S04]  /*b5f0*/  STL.64 [R1+0x2c0], R8 ;  /* 0x0002c00801007387 */ /* 0x0001e80000100a00 */
[----:B------:R0:W-:Y:S01]  /*b600*/  STL.64 [R1+0x2d0], R14 ;  /* 0x0002d00e01007387 */ /* 0x0001e20000100a00 */
[C---:B------:R-:W-:Y:S01]  /*b610*/  FMUL.FTZ R79, R195.reuse, R79 ;  /* 0x0000004fc34f7220 */ /* 0x040fe20000410000 */
        /* <DEDUP_REMOVED lines=15> */
[C---:B------:R-:W-:Y:S01]  /*b710*/  FMUL.FTZ R84, R195.reuse, R84 ;  /* 0x00000054c3547220 */ /* 0x040fe20000410000 */
[C---:B------:R-:W-:Y:S01]  /*b720*/  FMUL.FTZ R89, R195.reuse, R89 ;  /* 0x00000059c3597220 */ /* 0x040fe20000410000 */
[C---:B------:R-:W-:Y:S01]  /*b730*/  FMUL.FTZ R88, R195.reuse, R88 ;  /* 0x00000058c3587220 */ /* 0x040fe20000410000 */
[----:B------:R0:W-:Y:S04]  /*b740*/  STL.64 [R1+0x370], R40 ;  /* 0x0003702801007387 */ /* 0x0001e80000100a00 */
        /* <DEDUP_REMOVED lines=37> */
[----:B------:R-:W-:Y:S01]  /*b9a0*/  ISETP.NE.AND P1, PT, R193, 0x3, PT ;  /* 0x00000003c100780c */ /* 0x000fe20003f25270 */
[----:B------:R-:W-:Y:S01]  /*b9b0*/  BSSY B0, `(.L_x_10965) ;  /* 0x000001b000007945 */ /* 0x000fe20003800000 */
        /* <DEDUP_REMOVED lines=24> */
[----:B0-----:R-:W-:Y:S06]  /*bb40*/  @!P1 BRA `(.L_x_10966) ;  /* 0x0000000000049947 */ /* 0x001fec0003800000 */
[----:B------:R-:W-:Y:S01]  /*bb50*/  BPT.TRAP 0x1 ;  /* 0x000000040000795c */ /* 0x000fe20000300000 */
.L_x_10966:
[----:B------:R-:W-:Y:S05]  /*bb60*/  BSYNC B0 ;  /* 0x0000000000007941 */ /* 0x000fea0003800000 */
.L_x_10965:
        /* <DEDUP_REMOVED lines=8> */
.L_x_10968:
[----:B------:R-:W-:Y:S05]  /*bbf0*/  BSYNC B0 ;  /* 0x0000000000007941 */ /* 0x000fea0003800000 */
.L_x_10967:
[----:B------:R-:W-:Y:S04]  /*bc00*/  BSSY B0, `(.L_x_10969) ;  /* 0x0000004000007945 */ /* 0x000fe80003800000 */
[----:B-1----:R-:W-:Y:S05]  /*bc10*/  @P0 BRA `(.L_x_10970) ;  /* 0x0000000000080947 */ /* 0x002fea0003800000 */
[----:B------:R-:W1:Y:S02]  /*bc20*/  SYNCS.PHASECHK.TRANS64.TRYWAIT P0, [R2+URZ], R3 ;  /* 0x00000003020075a7 */ /* 0x000e64000800017f */
[----:B-1----:R-:W-:Y:S05]  /*bc30*/  @!P0 BRA `(.L_x_10971) ;  /* 0x0000012400188947 */ /* 0x002fea0003800000 */
.L_x_10970:
[----:B------:R-:W-:Y:S05]  /*bc40*/  BSYNC B0 ;  /* 0x0000000000007941 */ /* 0x000fea0003800000 */
.L_x_10969:
        /* <DEDUP_REMOVED lines=129> */
[----:B------:R2:W-:Y:S06]  /*c460*/  BAR.SYNC.DEFER_BLOCKING R204, 0x100 ;  /* 0x000400cc0000751d */ /* 0x0005ec0000010000 */
[----:B01----:R-:W4:Y:S04]  /*c470*/  LD.E.64 R2, desc[UR36][R16.64+0x80] ;  /* 0x0000802410027980 */ /* 0x003f28000c101b00 */
[----:B--2---:R0:W-:Y:S04]  /*c480*/  STL [R1+0x1d0], R4 ;  /* 0x0001d00401007387 */ /* 0x0041e80000100800 */
[----:B---3--:R1:W-:Y:S04]  /*c490*/  STL [R1+0x2c8], R5 ;  /* 0x0002c80501007387 */ /* 0x0083e80000100800 */
[----:B0-----:R-:W2:Y:S04]  /*c4a0*/  LDL R4, [R1+0x68] ;  /* 0x0000680001047983 */ /* 0x001ea80000100800 */
[----:B-1----:R-:W3:Y:S04]  /*c4b0*/  LDL R5, [R1+0x1c0] ;  /* 0x0001c00001057983 */ /* 0x002ee80000100800 */
        /* <DEDUP_REMOVED lines=126> */
[----:B0-----:R-:W3:Y:S04]  /*cca0*/  LDL.128 R24, [R1+0x1d0] ;  /* 0x0001d00001187983 */ /* 0x001ee80000100c00 */
[----:B-1----:R-:W3:Y:S04]  /*ccb0*/  LDL.128 R28, [R1+0x1e0] ;  /* 0x0001e000011c7983 */ /* 0x002ee80000100c00 */
[----:B----4-:R-:W4:Y:S04]  /*ccc0*/  LDL.128 R32, [R1+0x1f0] ;  /* 0x0001f00001207983 */ /* 0x010f280000100c00 */
[----:B--2---:R-:W4:Y:S04]  /*ccd0*/  LDL.128 R36, [R1+0x200] ;  /* 0x0002000001247983 */ /* 0x004f280000100c00 */
[----:B---3--:R-:W4:Y:S04]  /*cce0*/  LDL.128 R40, [R1+0x210] ;  /* 0x0002100001287983 */ /* 0x008f280000100c00 */
        /* <DEDUP_REMOVED lines=27> */
[----:B------:R-:W-:Y:S01]  /*cea0*/  IMAD R2, R5, 0xc00, R2 ;  /* 0x00000c0005027824 */ /* 0x000fe200078e0202 */
[----:B------:R-:W-:-:S02]  /*ceb0*/  ISETP.NE.U32.AND P0, PT, R4, RZ, PT ;  /* 0x000000ff0400720c */ /* 0x000fc40003f05070 */
[----:B------:R-:W-:Y:S02]  /*cec0*/  R2UR UR7, R3 ;  /* 0x00000000030772ca */ /* 0x000fe400000e0000 */
[----:B------:R-:W-:-:S09]  /*ced0*/  R2UR UR6, R2 ;  /* 0x00000000020672ca */ /* 0x000fd200000e0000 */
[----:B------:R-:W-:Y:S01]  /*cee0*/  VOTEU.ANY UP0, P0 ;  /* 0x00000000003f7886 */ /* 0x000fe20000000100 */
[----:B------:R-:W-:Y:S02]  /*cef0*/  VIADD R4, R2, 0x80 ;  /* 0x0000008002047836 */ /* 0x000fe40000000000 */
[----:B------:R-:W-:Y:S01]  /*cf00*/  IMAD.MOV.U32 R5, RZ, RZ, R3 ;  /* 0x000000ffff057224 */ /* 0x000fe200078e0003 */
[----:B----4-:R-:W-:-:S06]  /*cf10*/  WARPGROUP.ARRIVE ;  /* 0x00000000000079c5 */ /* 0x010fcc0000000000 */
[----:B------:R-:W-:Y:S01]  /*cf20*/  HGMMA.64x256x16.F32 R24, R152, gdesc[UR4].tnspB, R24, UP0, gsb0 ;  /* 0x43e0000498187df0 */ /* 0x000fe2000b800818 */
        /* <DEDUP_REMOVED lines=230> */
[----:B---3--:R-:W3:Y:S04]  /*dd90*/  LDL R80, [R1+0x1dc] ;  /* 0x0001dc0001507983 */ /* 0x008ee80000100800 */
[----:B------:R-:W3:Y:S04]  /*dda0*/  LDL R4, [R1+0x1e0] ;  /* 0x0001e00001047983 */ /* 0x000ee80000100800 */
[----:B------:R-:W3:Y:S04]  /*ddb0*/  LDL R82, [R1+0x1e4] ;  /* 0x0001e40001527983 */ /* 0x000ee80000100800 */
[----:B----4-:R-:W4:Y:S04]  /*ddc0*/  LDL R84, [R1+0x1e8] ;  /* 0x0001e80001547983 */ /* 0x010f280000100800 */
[----:B------:R-:W4:Y:S04]  /*ddd0*/  LDL R86, [R1+0x1ec] ;  /* 0x0001ec0001567983 */ /* 0x000f280000100800 */
[----:B------:R-:W4:Y:S04]  /*dde0*/  LDL R6, [R1+0x1f0] ;  /* 0x0001f00001067983 */ /* 0x000f280000100800 */
[----:B0-----:R-:W4:Y:S04]  /*ddf0*/  LDL R88, [R1+0x1f4] ;  /* 0x0001f40001587983 */ /* 0x001f280000100800 */
        /* <DEDUP_REMOVED lines=257> */
.L_x_10973:
[----:B------:R-:W-:Y:S05]  /*ee10*/  BSYNC B0 ;  /* 0x0000000000007941 */ /* 0x000fea0003800000 */
.L_x_10972:
        /* <DEDUP_REMOVED lines=9> */
.L_x_10955:
[----:B------:R-:W-:-:S13]  /*eeb0*/  ISETP.GE.AND P0, PT, R10, UR43, PT ;  /* 0x0000002b0a007c0c */ /* 0x000fda000bf06270 */
[----:B------:R-:W-:Y:S05]  /*eec0*/  @!P0 BRA `(.L_x_10975) ;  /* 0x0000007000f88947 */ /* 0x000fea0003800000 */
.L_x_11008:
        /* <DEDUP_REMOVED lines=20> */
.L_x_10977:
[----:B------:R-:W-:Y:S05]  /*f010*/  BSYNC B0 ;  /* 0x0000000000007941 */ /* 0x000fea0003800000 */
.L_x_10976:
        /* <DEDUP_REMOVED lines=9> */
.L_x_10979:
[----:B------:R-:W-:Y:S05]  /*f0b0*/  BSYNC B0 ;  /* 0x0000000000007941 */ /* 0x000fea0003800000 */
.L_x_10978:
[----:B------:R-:W-:Y:S04]  /*f0c0*/  BSSY B0, `(.L_x_10980) ;  /* 0x0000006000007945 */ /* 0x000fe80003800000 */
[----:B--2---:R-:W-:Y:S05]  /*f0d0*/  @P0 BRA `(.L_x_10981) ;  /* 0x0000000000100947 */ /* 0x004fea0003800000 */
[----:B-----5:R-:W-:Y:S01]  /*f0e0*/  IMAD R6, R6, 0x8, R3 ;  /* 0x0000000806067824 */ /* 0x020fe200078e0203 */
[----:B------:R-:W-:-:S04]  /*f0f0*/  SHF.L.U32 R7, R7, 0x1f, RZ ;  /* 0x0000001f07077819 */ /* 0x000fc800000006ff */
[----:B------:R-:W2:Y:S02]  /*f100*/  SYNCS.PHASECHK.TRANS64.TRYWAIT P0, [R6+URZ], R7 ;  /* 0x00000007060075a7 */ /* 0x000ea4000800017f */
[----:B--2---:R-:W-:Y:S05]  /*f110*/  @!P0 BRA `(.L_x_10982) ;  /* 0x000000ec00f48947 */ /* 0x004fea0003800000 */
.L_x_10981:
[----:B------:R-:W-:Y:S05]  /*f120*/  BSYNC B0 ;  /* 0x0000000000007941 */ /* 0x000fea0003800000 */
.L_x_10980:
        /* <DEDUP_REMOVED lines=11> */
[----:B------:R-:W2:Y:S01]  /*f1e0*/  LDL R13, [R1] ;  /* 0x00000000010d7983 */ /* 0x000ea20000100800 */
[----:B------:R-:W-:Y:S02]  /*f1f0*/  VIADD R6, R2, 0x2 ;  /* 0x0000000202067836 */ /* 0x000fe40000000000 */
[----:B------:R-:W-:Y:S01]  /*f200*/  IMAD.MOV.U32 R7, RZ, RZ, R3 ;  /* 0x000000ffff077224 */ /* 0x000fe200078e0003 */
[----:B------:R0:W5:Y:S01]  /*f210*/  LDL R11, [R1+0x1c0] ;  /* 0x0001c000010b7983 */ /* 0x0001620000100800 */
[----:B---3--:R-:W-:Y:S02]  /*f220*/  R2UR UR4, R20 ;  /* 0x00000000140472ca */ /* 0x008fe400000e0000 */
[----:B------:R-:W-:Y:S01]  /*f230*/  R2UR UR5, R21 ;  /* 0x00000000150572ca */ /* 0x000fe200000e0000 */
[----:B------:R0:W5:-:S12]  /*f240*/  LDL R20, [R1+0xc] ;  /* 0x00000c0001147983 */ /* 0x0001580000100800 */
        /* <DEDUP_REMOVED lines=41> */
.L_x_10984:
[----:B------:R-:W-:Y:S05]  /*f4e0*/  BSYNC B0 ;  /* 0x0000000000007941 */ /* 0x000fea0003800000 */
.L_x_10983:
[----:B------:R-:W2:Y:S02]  /*f4f0*/  LDL.64 R2, [R1+0x20] ;  /* 0x0000200001027983 */ /* 0x000ea40000100a00 */
[----:B--2---:R-:W-:-:S05]  /*f500*/  MOV R2, R2 ;  /* 0x0000000200027202 */ /* 0x004fca0000000f00 */
[----:B-----5:R-:W-:-:S05]  /*f510*/  IMAD R11, R11, 0x8, R2 ;  /* 0x000000080b0b7824 */ /* 0x020fca00078e0202 */
[----:B------:R-:W-:-:S04]  /*f520*/  PRMT R11, R20, 0x654, R11 ;  /* 0x00000654140b7816 */ /* 0x000fc8000000000b */
[----:B------:R0:W-:Y:S01]  /*f530*/  SYNCS.ARRIVE.TRANS64.RED.A1T0 RZ, [R11+URZ], RZ ;  /* 0x000000ff0bff79a7 */ /* 0x0001e2000810043f */
[----:B------:R-:W2:Y:S04]  /*f540*/  LDL.64 R8, [R1+0x140] ;  /* 0x0001400001087983 */ /* 0x000ea80000100a00 */
[----:B------:R-:W3:Y:S04]  /*f550*/  LDL R2, [R12+0x24] ;  /* 0x000024000c027983 */ /* 0x000ee80000100800 */
[----:B0-----:R-:W4:Y:S04]  /*f560*/  LDL R11, [R12] ;  /* 0x000000000c0b7983 */ /* 0x001f280000100800 */
[----:B------:R-:W4:Y:S04]  /*f570*/  LDL R13, [R1+0x50] ;  /* 0x00005000010d7983 */ /* 0x000f280000100800 */
[----:B------:R-:W4:Y:S04]  /*f580*/  LDL R4, [R12+0x18] ;  /* 0x000018000c047983 */ /* 0x000f280000100800 */
[----:B------:R-:W4:Y:S04]  /*f590*/  LDL R3, [R12+0x4] ;  /* 0x000004000c037983 */ /* 0x000f280000100800 */
[----:B------:R-:W4:Y:S04]  /*f5a0*/  LDL R6, [R12+0xc] ;  /* 0x00000c000c067983 */ /* 0x000f280000100800 */
[----:B------:R-:W4:Y:S04]  /*f5b0*/  LDL R5, [R12+0x10] ;  /* 0x000010000c057983 */ /* 0x000f280000100800 */
[----:B------:R-:W4:Y:S04]  /*f5c0*/  LDL R7, [R12+0x14] ;  /* 0x000014000c077983 */ /* 0x000f280000100800 */
[----:B--2---:R-:W2:Y:S01]  /*f5d0*/  LD.E R8, desc[UR36][R8.64] ;  /* 0x0000002408087980 */ /* 0x004ea2000c101900 */
[----:B---3--:R-:W-:-:S03]  /*f5e0*/  ISETP.NE.AND P0, PT, R2, 0x1, PT ;  /* 0x000000010200780c */ /* 0x008fc60003f05270 */
[----:B------:R-:W3:Y:S10]  /*f5f0*/  LDL R2, [R12+0x8] ;  /* 0x000008000c027983 */ /* 0x000ef40000100800 */
[----:B------:R-:W3:Y:S04]  /*f600*/  @P0 LDL R14, [R12+0x28] ;  /* 0x000028000c0e0983 */ /* 0x000ee80000100800 */
[----:B------:R-:W3:Y:S01]  /*f610*/  @P0 LDL R15, [R12+0x2c] ;  /* 0x00002c000c0f0983 */ /* 0x000ee20000100800 */
[----:B----4-:R-:W-:Y:S01]  /*f620*/  ISETP.GE.AND P1, PT, R4, 0x1, PT ;  /* 0x000000010400780c */ /* 0x010fe20003f26270 */
[----:B------:R-:W-:Y:S01]  /*f630*/  BSSY B0, `(.L_x_10985) ;  /* 0x00000a6000007945 */ /* 0x000fe20003800000 */
[-C--:B--2---:R-:W-:Y:S01]  /*f640*/  FMUL.FTZ R79, R40, R8.reuse ;  /* 0x00000008284f7220 */ /* 0x084fe20000410000 */
[-C--:B------:R-:W-:Y:S01]  /*f650*/  FMUL.FTZ R40, R42, R8.reuse ;  /* 0x000000082a287220 */ /* 0x080fe20000410000 */
[----:B------:R-:W-:Y:S01]  /*f660*/  SHF.R.S32.HI R42, RZ, 0x1f, R11 ;  /* 0x0000001fff2a7819 */ /* 0x000fe2000001140b */
[-C--:B------:R-:W-:Y:S01]  /*f670*/  FMUL.FTZ R73, R28, R8.reuse ;  /* 0x000000081c497220 */ /* 0x080fe20000410000 */
[-C--:B------:R-:W-:Y:S01]  /*f680*/  FMUL.FTZ R28, R38, R8.reuse ;  /* 0x00000008261c7220 */ /* 0x080fe20000410000 */
[-C--:B------:R-:W-:Y:S01]  /*f690*/  FMUL.FTZ R38, R43, R8.reuse ;  /* 0x000000082b267220 */ /* 0x080fe20000410000 */
[----:B------:R-:W-:Y:S01]  /*f6a0*/  FMUL.FTZ R44, R44, R8 ;  /* 0x000000082c2c7220 */ /* 0x000fe20000410000 */
[----:B------:R-:W-:-:S03]  /*f6b0*/  LEA.HI R43, R42, R11, RZ, 0x7 ;  /* 0x0000000b2a2b7211 */ /* 0x000fc600078f38ff */
[----:B------:R0:W1:Y:S01]  /*f6c0*/  MUFU.TANH R81, R44 ;  /* 0x0000002c00517308 */ /* 0x0000620000002400 */
[----:B------:R-:W-:Y:S01]  /*f6d0*/  FMUL.FTZ R45, R45, R8 ;  /* 0x000000082d2d7220 */ /* 0x000fe20000410000 */
[----:B0-----:R-:W-:-:S06]  /*f6e0*/  LOP3.LUT R44, R43, 0xffffff80, RZ, 0xc0, !PT ;  /* 0xffffff802b2c7812 */ /* 0x001fcc00078ec0ff */
[----:B------:R0:W2:Y:S01]  /*f6f0*/  MUFU.TANH R83, R45 ;  /* 0x0000002d00537308 */ /* 0x0000a20000002400 */
[----:B------:R-:W-:Y:S02]  /*f700*/  IMAD.IADD R44, R11, 0x1, -R44 ;  /* 0x000000010b2c7824 */ /* 0x000fe400078e0a2c */
[-C--:B------:R-:W-:Y:S01]  /*f710*/  FMUL.FTZ R76, R36, R8.reuse ;  /* 0x00000008244c7220 */ /* 0x080fe20000410000 */
[-C--:B------:R-:W-:Y:S02]  /*f720*/  FMUL.FTZ R48, R48, R8.reuse ;  /* 0x0000000830307220 */ /* 0x080fe40000410000 */
[----:B0-----:R-:W-:Y:S01]  /*f730*/  SHF.R.S32.HI R45, RZ, 0x1f, R44 ;  /* 0x0000001fff2d7819 */ /* 0x001fe2000001142c */
[----:B------:R-:W-:Y:S01]  /*f740*/  FMUL.FTZ R36, R46, R8 ;  /* 0x000000082e247220 */ /* 0x000fe20000410000 */
[----:B------:R0:W4:Y:S02]  /*f750*/  MUFU.TANH R85, R48 ;  /* 0x0000003000557308 */ /* 0x0001240000002400 */
[----:B------:R-:W-:Y:S01]  /*f760*/  LEA.HI R46, R45, R44, RZ, 0x2 ;  /* 0x0000002c2d2e7211 */ /* 0x000fe200078f10ff */
[-C--:B------:R-:W-:Y:S01]  /*f770*/  FMUL.FTZ R142, R47, R8.reuse ;  /* 0x000000082f8e7220 */ /* 0x080fe20000410000 */
[-C--:B------:R-:W-:Y:S01]  /*f780*/  FMUL.FTZ R9, R26, R8.reuse ;  /* 0x000000081a097220 */ /* 0x080fe20000410000 */
[----:B------:R-:W-:Y:S01]  /*f790*/  FMUL.FTZ R26, R34, R8 ;  /* 0x00000008221a7220 */ /* 0x000fe20000410000 */
[----:B------:R-:W-:-:S02]  /*f7a0*/  SHF.R.S32.HI R47, RZ, 0x2, R46 ;  /* 0x00000002ff2f7819 */ /* 0x000fc4000001142e */
[----:B0-----:R-:W-:Y:S02]  /*f7b0*/  LEA.HI R48, R42, R11, RZ, 0x2 ;  /* 0x0000000b2a307211 */ /* 0x001fe400078f10ff */
[----:B------:R-:W-:Y:S01]  /*f7c0*/  SHF.R.S32.HI R42, RZ, 0x1f, R46 ;  /* 0x0000001fff2a7819 */ /* 0x000fe2000001142e */
[----:B------:R-:W-:Y:S01]  /*f7d0*/  FMUL.FTZ R34, R50, R8 ;  /* 0x0000000832227220 */ /* 0x000fe20000410000 */
[----:B------:R-:W-:Y:S02]  /*f7e0*/  LOP3.LUT R50, R48, 0xfffffffc, RZ, 0xc0, !PT ;  /* 0xfffffffc30327812 */ /* 0x000fe400078ec0ff */
[----:B------:R-:W-:Y:S02]  /*f7f0*/  LEA.HI R48, R42, R47, RZ, 0x3 ;  /* 0x0000002f2a307211 */ /* 0x000fe400078f18ff */
[----:B------:R-:W-:Y:S02]  /*f800*/  SHF.R.S32.HI R42, RZ, 0x7, R43 ;  /* 0x00000007ff2a7819 */ /* 0x000fe4000001142b */
[----:B------:R-:W-:-:S02]  /*f810*/  LOP3.LUT R48, R48, 0xfffffff8, RZ, 0xc0, !PT ;  /* 0xfffffff830307812 */ /* 0x000fc400078ec0ff */
[----:B------:R-:W-:Y:S01]  /*f820*/  LEA.HI R45, R45, R44, RZ, 0x5 ;  /* 0x0000002c2d2d7211 */ /* 0x000fe200078f28ff */
[----:B------:R-:W-:Y:S01]  /*f830*/  IMAD.IADD R50, R11, 0x1, -R50 ;  /* 0x000000010b327824 */ /* 0x000fe200078e0a32 */
[----:B------:R-:W-:Y:S01]  /*f840*/  LEA.HI R43, R43, R42, RZ, 0x1 ;  /* 0x0000002a2b2b7211 */ /* 0x000fe200078f08ff */
[----:B------:R-:W-:Y:S01]  /*f850*/  IMAD.IADD R47, R47, 0x1, -R48 ;  /* 0x000000012f2f7824 */ /* 0x000fe200078e0a30 */
[----:B------:R-:W-:Y:S02]  /*f860*/  SHF.R.S32.HI R48, RZ, 0x5, R45 ;  /* 0x00000005ff307819 */ /* 0x000fe4000001142d */
[----:B------:R-:W-:Y:S02]  /*f870*/  LOP3.LUT R43, R43, 0x3fffffe, RZ, 0xc0, !PT ;  /* 0x03fffffe2b2b7812 */ /* 0x000fe400078ec0ff */
[----:B------:R-:W-:Y:S01]  /*f880*/  LEA.HI R11, R50, R50, RZ, 0x1 ;  /* 0x00000032320b7211 */ /* 0x000fe200078f08ff */
[----:B------:R-:W-:Y:S02]  /*f890*/  IMAD R48, R13, 0x8, R48 ;  /* 0x000000080d307824 */ /* 0x000fe400078e0230 */
[----:B------:R-:W-:Y:S01]  /*f8a0*/  IMAD.IADD R43, R42, 0x1, -R43 ;  /* 0x000000012a2b7824 */ /* 0x000fe200078e0a2b */
[----:B------:R-:W-:Y:S01]  /*f8b0*/  LOP3.LUT R11, R11, 0x1ffffffe, RZ, 0xc0, !PT ;  /* 0x1ffffffe0b0b7812 */ /* 0x000fe200078ec0ff */
[----:B------:R-:W-:-:S04]  /*f8c0*/  IMAD.U32 R42, R48, 0x10, R47 ;  /* 0x00000010302a7824 */ /* 0x000fc800078e002f */
[----:B------:R-:W-:Y:S02]  /*f8d0*/  IMAD.IADD R11, R50, 0x1, -R11 ;  /* 0x00000001320b7824 */ /* 0x000fe400078e0a0b */
[----:B------:R-:W-:-:S04]  /*f8e0*/  IMAD R42, R43, 0x40, R42 ;  /* 0x000000402b2a7824 */ /* 0x000fc800078e022a */
[----:B------:R-:W-:-:S04]  /*f8f0*/  IMAD R43, R11, 0x8, R42 ;  /* 0x000000080b2b7824 */ /* 0x000fc800078e022a */
[----:B---3--:R-:W-:-:S05]  /*f900*/  @P0 IMAD.HI.U32 R14, R43, R14, RZ ;  /* 0x0000000e2b0e0227 */ /* 0x008fca00078e00ff */
[----:B------:R-:W-:Y:S02]  /*f910*/  @P0 SHF.R.U32.HI R43, RZ, R15, R14 ;  /* 0x0000000fff2b0219 */ /* 0x000fe4000001160e */
[----:B------:R-:W-:Y:S01]  /*f920*/  LOP3.LUT R13, R46, 0x7ffffffc, RZ, 0xc0, !PT ;  /* 0x7ffffffc2e0d7812 */ /* 0x000fe200078ec0ff */
[----:B------:R-:W-:Y:S02]  /*f930*/  IMAD.MOV.U32 R15, RZ, RZ, -0x60 ;  /* 0xffffffa0ff0f7424 */ /* 0x000fe400078e00ff */
        /* <DEDUP_REMOVED lines=29> */
[----:B------:R-:W-:-:S02]  /*fb10*/  IMAD R15, R10, R15, 0x1 ;  /* 0x000000010a0f7424 */ /* 0x000fc400078e020f */
        /* <DEDUP_REMOVED lines=8> */
[----:B------:R-:W3:Y:S01]  /*fba0*/  MUFU.TANH R24, R24 ;  /* 0x0000001800187308 */ /* 0x000ee20000002400 */
        /* <DEDUP_REMOVED lines=45> */
[----:B------:R-:W1:Y:S01]  /*fe80*/  MUFU.TANH R14, R14 ;  /* 0x0000000e000e7308 */ /* 0x000e620000002400 */
[----:B------:R-:W-:-:S02]  /*fe90*/  IMAD.IADD R44, R8, 0x1, R5 ;  /* 0x00000001082c7824 */ /* 0x000fc400078e0205 */
[----:B------:R-:W-:Y:S02]  /*fea0*/  IMAD.IADD R45, R8, 0x1, R45 ;  /* 0x00000001082d7824 */ /* 0x000fe400078e022d */
[----:B------:R-:W-:Y:S02]  /*feb0*/  IMAD R46, R10, -0x60, R7 ;  /* 0xffffffa00a2e7824 */ /* 0x000fe400078e0207 */
[----:B------:R-:W-:Y:S02]  /*fec0*/  VIADD R15, R15, 0xffffffff ;  /* 0xffffffff0f0f7836 */ /* 0x000fe40000000000 */
[--C-:B0-----:R-:W-:Y:S02]  /*fed0*/  IMAD.IADD R5, R44, 0x1, R42.reuse ;  /* 0x000000012c057824 */ /* 0x101fe400078e022a */
        /* <DEDUP_REMOVED lines=14> */
.L_x_10990:
[----:B------:R-:W-:Y:S05]  /*ffc0*/  BSYNC B2 ;  /* 0x0000000000027941 */ /* 0x000fea0003800000 */
.L_x_10989:
[----:B------:R-:W-:Y:S01]  /*ffd0*/  LOP3.LUT R7, RZ, R7, RZ, 0x33, !PT ;  /* 0x00000007ff077212 */ /* 0x000fe200078e33ff */
[----:B------:R-:W-:Y:S06]  /*ffe0*/  BRA `(.L_x_10991) ;  /* 0x0000000000187947 */ /* 0x000fec0003800000 */
.L_x_10988:
[----:B------:R-:W-:-:S13]  /*fff0*/  ISETP.NE.AND P0, PT, R4, 0x1, PT ;  /* 0x000000010400780c */ /* 0x000fda0003f05270 */
[----:B------:R-:W-:Y:S05]  /*10000*/  @!P0 BRA `(.L_x_10991) ;  /* 0x0000000000108947 */ /* 0x000fea0003800000 */
[----:B------:R-:W2:Y:S04]  /*10010*/  LDL R8, [R12+0x1c] ;  /* 0x00001c000c087983 */ /* 0x000ea80000100800 */
[----:B------:R-:W3:Y:S01]  /*10020*/  LDL R42, [R12+0x20] ;  /* 0x000020000c2a7983 */ /* 0x000ee20000100800 */
[----:B--2---:R-:W-:-:S05]  /*10030*/  IMAD.HI.U32 R7, R7, R8, RZ ;  /* 0x0000000807077227 */ /* 0x004fca00078e00ff */
[----:B---3--:R-:W-:-:S07]  /*10040*/  SHF.R.U32.HI R7, RZ, R42, R7 ;  /* 0x0000002aff077219 */ /* 0x008fce0000011607 */
.L_x_10991:
[----:B------:R-:W-:Y:S05]  /*10050*/  BSYNC B1 ;  /* 0x0000000000017941 */ /* 0x000fea0003800000 */
.L_x_10987:
[----:B------:R-:W-:-:S05]  /*10060*/  IMAD R7, R4, R7, R15 ;  /* 0x0000000704077224 */ /* 0x000fca00078e020f */
[----:B------:R-:W-:Y:S02]  /*10070*/  VIMNMX R6, R6, R7, !PT ;  /* 0x0000000706067248 */ /* 0x000fe40007fe0100 */
[----:B------:R-:W-:-:S07]  /*10080*/  VIADDMNMX R5, R7, R4, R5, PT ;  /* 0x0000000407057246 */ /* 0x000fce0003800105 */
.L_x_10986:
[----:B------:R-:W-:Y:S05]  /*10090*/  BSYNC B0 ;  /* 0x0000000000007941 */ /* 0x000fea0003800000 */
.L_x_10985:
        /* <DEDUP_REMOVED lines=48> */
[----:B-1----:R-:W-:Y:S02]  /*103a0*/  FSEL R72, R81, -INF , !P2 ;  /* 0xff80000051487808 */ /* 0x002fe40005000000 */
        /* <DEDUP_REMOVED lines=83> */
.L_x_10997:
[----:B------:R-:W-:Y:S05]  /*108e0*/  BSYNC B2 ;  /* 0x0000000000027941 */ /* 0x000fea0003800000 */
.L_x_10996:
[----:B------:R-:W-:Y:S01]  /*108f0*/  LOP3.LUT R3, RZ, R3, RZ, 0x33, !PT ;  /* 0x00000003ff037212 */ /* 0x000fe200078e33ff */
[----:B------:R-:W-:Y:S06]  /*10900*/  BRA `(.L_x_10998) ;  /* 0x0000000000187947 */ /* 0x000fec0003800000 */
.L_x_10995:
[----:B------:R-:W-:-:S13]  /*10910*/  ISETP.NE.AND P6, PT, R4, 0x1, PT ;  /* 0x000000010400780c */ /* 0x000fda0003fc5270 */
[----:B------:R-:W-:Y:S05]  /*10920*/  @!P6 BRA `(.L_x_10998) ;  /* 0x000000000010e947 */ /* 0x000fea0003800000 */
[----:B------:R-:W2:Y:S04]  /*10930*/  LDL R2, [R12+0x1c] ;  /* 0x00001c000c027983 */ /* 0x000ea80000100800 */
[----:B------:R-:W3:Y:S01]  /*10940*/  LDL R8, [R12+0x20] ;  /* 0x000020000c087983 */ /* 0x000ee20000100800 */
[----:B--2---:R-:W-:-:S05]  /*10950*/  IMAD.HI.U32 R3, R3, R2, RZ ;  /* 0x0000000203037227 */ /* 0x004fca00078e00ff */
[----:B---3--:R-:W-:-:S07]  /*10960*/  SHF.R.U32.HI R3, RZ, R8, R3 ;  /* 0x00000008ff037219 */ /* 0x008fce0000011603 */
.L_x_10998:
[----:B------:R-:W-:Y:S05]  /*10970*/  BSYNC B1 ;  /* 0x0000000000017941 */ /* 0x000fea0003800000 */
.L_x_10994:
[----:B------:R-:W-:-:S05]  /*10980*/  IMAD R3, R4, R3, R15 ;  /* 0x0000000304037224 */ /* 0x000fca00078e020f */
[----:B------:R-:W-:Y:S02]  /*10990*/  VIADDMNMX R5, R3, R4, R5, PT ;  /* 0x0000000403057246 */ /* 0x000fe40003800105 */
[----:B------:R-:W-:-:S07]  /*109a0*/  VIMNMX R6, R6, R3, !PT ;  /* 0x0000000306067248 */ /* 0x000fce0007fe0100 */
.L_x_10993:
[----:B------:R-:W-:Y:S05]  /*109b0*/  BSYNC B0 ;  /* 0x0000000000007941 */ /* 0x000fea0003800000 */
.L_x_10992:
[C---:B------:R-:W-:Y:S01]  /*109c0*/  ISETP.GT.AND P0, PT, R6.reuse, 0x1, !P0 ;  /* 0x000000010600780c */ /* 0x040fe20004704270 */
[----:B------:R-:W2:Y:S01]  /*109d0*/  LDL.64 R180, [R1+0x3c0] ;  /* 0x0003c00001b47983 */ /* 0x000ea20000100a00 */
[----:B------:R-:W-:Y:S02]  /*109e0*/  ISETP.GT.AND P1, PT, R6, 0x8, !P1 ;  /* 0x000000080600780c */ /* 0x000fe40004f24270 */
[C---:B------:R-:W-:Y:S01]  /*109f0*/  ISETP.LT.OR P0, PT, R5.reuse, 0x2, P0 ;  /* 0x000000020500780c */ /* 0x040fe20000701670 */
[----:B------:R-:W3:Y:S01]  /*10a00*/  LDL.64 R146, [R1+0x3c8] ;  /* 0x0003c80001927983 */ /* 0x000ee20000100a00 */
[----:B------:R-:W-:Y:S02]  /*10a10*/  ISETP.LT.OR P1, PT, R5, 0x9, P1 ;  /* 0x000000090500780c */ /* 0x000fe40000f21670 */
[----:B------:R-:W-:Y:S01]  /*10a20*/  FSEL R56, R20, -INF , !P0 ;  /* 0xff80000014387808 */ /* 0x000fe20004000000 */
[----:B------:R-:W4:Y:S01]  /*10a30*/  LDL.64 R138, [R1+0x1d0] ;  /* 0x0001d000018a7983 */ /* 0x000f220000100a00 */
[----:B------:R-:W-:-:S02]  /*10a40*/  ISETP.NE.AND P0, PT, R42, RZ, PT ;  /* 0x000000ff2a00720c */ /* 0x000fc40003f05270 */
[----:B------:R-:W-:Y:S01]  /*10a50*/  FSEL R52, R21, -INF , !P1 ;  /* 0xff80000015347808 */ /* 0x000fe20004800000 */
[----:B------:R-:W4:Y:S01]  /*10a60*/  LDL.64 R136, [R1+0x1e0] ;  /* 0x0001e00001887983 */ /* 0x000f220000100a00 */
[----:B------:R-:W-:Y:S02]  /*10a70*/  ISETP.GT.AND P0, PT, R6, 0x9, !P0 ;  /* 0x000000090600780c */ /* 0x000fe40004704270 */
[----:B------:R-:W-:Y:S01]  /*10a80*/  ISETP.NE.AND P1, PT, R30, RZ, PT ;  /* 0x000000ff1e00720c */ /* 0x000fe20003f25270 */
[----:B------:R-:W4:Y:S01]  /*10a90*/  LDL.64 R132, [R1+0x1f0] ;  /* 0x0001f00001847983 */ /* 0x000f220000100a00 */
[----:B------:R-:W-:Y:S02]  /*10aa0*/  ISETP.LT.OR P0, PT, R5, 0xa, P0 ;  /* 0x0000000a0500780c */ /* 0x000fe40000701670 */
[----:B------:R-:W-:Y:S01]  /*10ab0*/  ISETP.NE.AND P6, PT, R51, RZ, PT ;  /* 0x000000ff3300720c */ /* 0x000fe20003fc5270 */
[----:B------:R-:W4:Y:S01]  /*10ac0*/  LDL.64 R130, [R1+0x200] ;  /* 0x0002000001827983 */ /* 0x000f220000100a00 */
[----:B------:R-:W-:-:S02]  /*10ad0*/  FSEL R148, R25, -INF , !P0 ;  /* 0xff80000019947808 */ /* 0x000fc40004000000 */
[----:B------:R-:W-:Y:S01]  /*10ae0*/  ISETP.NE.AND P0, PT, R47, RZ, PT ;  /* 0x000000ff2f00720c */ /* 0x000fe20003f05270 */
[----:B------:R-:W4:Y:S03]  /*10af0*/  LDL.64 R128, [R1+0x210] ;  /* 0x0002100001807983 */ /* 0x000f260000100a00 */
[----:B------:R-:W-:Y:S01]  /*10b00*/  ISETP.GT.AND P0, PT, R6, 0x10, !P0 ;  /* 0x000000100600780c */ /* 0x000fe20004704270 */
[----:B------:R-:W4:Y:S03]  /*10b10*/  LDL.64 R126, [R1+0x220] ;  /* 0x00022000017e7983 */ /* 0x000f260000100a00 */
[----:B------:R-:W-:Y:S01]  /*10b20*/  ISETP.LT.OR P0, PT, R5, 0x11, P0 ;  /* 0x000000110500780c */ /* 0x000fe20000701670 */
[----:B------:R-:W4:Y:S03]  /*10b30*/  LDL.64 R124, [R1+0x230] ;  /* 0x00023000017c7983 */ /* 0x000f260000100a00 */
[----:B------:R-:W-:Y:S01]  /*10b40*/  FSEL R46, R26, -INF , !P0 ;  /* 0xff8000001a2e7808 */ /* 0x000fe20004000000 */
[----:B------:R-:W4:Y:S01]  /*10b50*/  LDL.64 R122, [R1+0x240] ;  /* 0x00024000017a7983 */ /* 0x000f220000100a00 */
[----:B------:R-:W-:-:S02]  /*10b60*/  ISETP.GT.AND P0, PT, R6, 0x11, !P1 ;  /* 0x000000110600780c */ /* 0x000fc40004f04270 */
[----:B------:R-:W-:Y:S01]  /*10b70*/  ISETP.NE.AND P1, PT, R53, RZ, PT ;  /* 0x000000ff3500720c */ /* 0x000fe20003f25270 */
[----:B------:R-:W4:Y:S01]  /*10b80*/  LDL.64 R120, [R1+0x250] ;  /* 0x0002500001787983 */ /* 0x000f220000100a00 */
[----:B------:R-:W-:Y:S02]  /*10b90*/  ISETP.LT.OR P0, PT, R5, 0x12, P0 ;  /* 0x000000120500780c */ /* 0x000fe40000701670 */
[C---:B------:R-:W-:Y:S01]  /*10ba0*/  ISETP.GT.AND P2, PT, R6.reuse, 0x49, !P2 ;  /* 0x000000490600780c */ /* 0x040fe20005744270 */
[----:B------:R-:W4:Y:S01]  /*10bb0*/  LDL.64 R118, [R1+0x260] ;  /* 0x0002600001767983 */ /* 0x000f220000100a00 */
[----:B------:R-:W-:Y:S02]  /*10bc0*/  FSEL R44, R27, -INF , !P0 ;  /* 0xff8000001b2c7808 */ /* 0x000fe40004000000 */
[----:B------:R-:W-:Y:S01]  /*10bd0*/  ISETP.GT.AND P0, PT, R6, 0x18, !P6 ;  /* 0x000000180600780c */ /* 0x000fe20007704270 */
[----:B------:R-:W4:Y:S01]  /*10be0*/  LDL.64 R116, [R1+0x270] ;  /* 0x0002700001747983 */ /* 0x000f220000100a00 */
[----:B------:R-:W-:-:S02]  /*10bf0*/  ISETP.NE.AND P6, PT, R7, RZ, PT ;  /* 0x000000ff0700720c */ /* 0x000fc40003fc5270 */
[----:B------:R-:W-:Y:S01]  /*10c00*/  ISETP.LT.OR P0, PT, R5, 0x19, P0 ;  /* 0x000000190500780c */ /* 0x000fe20000701670 */
[----:B------:R-:W4:Y:S03]  /*10c10*/  LDL.64 R114, [R1+0x280] ;  /* 0x0002800001727983 */ /* 0x000f260000100a00 */
[----:B------:R-:W-:Y:S01]  /*10c20*/  FSEL R42, R28, -INF , !P0 ;  /* 0xff8000001c2a7808 */ /* 0x000fe20004000000 */
[----:B------:R-:W4:Y:S01]  /*10c30*/  LDL.64 R112, [R1+0x290] ;  /* 0x0002900001707983 */ /* 0x000f220000100a00 */
[----:B------:R-:W-:Y:S02]  /*10c40*/  ISETP.NE.AND P0, PT, R55, RZ, PT ;  /* 0x000000ff3700720c */ /* 0x000fe40003f05270 */
[C---:B------:R-:W-:Y:S01]  /*10c50*/  ISETP.GT.AND P3, PT, R6.reuse, 0x50, !P3 ;  /* 0x000000500600780c */ /* 0x040fe20005f64270 */
[----:B------:R-:W4:Y:S01]  /*10c60*/  LDL.64 R102, [R1+0x2a0] ;  /* 0x0002a00001667983 */ /* 0x000f220000100a00 */
[----:B------:R-:W-:-:S02]  /*10c70*/  ISETP.GT.AND P0, PT, R6, 0x19, !P0 ;  /* 0x000000190600780c */ /* 0x000fc40004704270 */
[C---:B------:R-:W-:Y:S01]  /*10c80*/  ISETP.GT.AND P4, PT, R6.reuse, 0x51, !P4 ;  /* 0x000000510600780c */ /* 0x040fe20006784270 */
[----:B------:R-:W4:Y:S01]  /*10c90*/  LDL.64 R110, [R1+0x2b0] ;  /* 0x0002b000016e7983 */ /* 0x000f220000100a00 */
[----:B------:R-:W-:Y:S02]  /*10ca0*/  ISETP.LT.OR P0, PT, R5, 0x1a, P0 ;  /* 0x0000001a0500780c */ /* 0x000fe40000701670 */
[C---:B------:R-:W-:Y:S01]  /*10cb0*/  ISETP.GT.AND P5, PT, R6.reuse, 0x58, !P5 ;  /* 0x000000580600780c */ /* 0x040fe20006fa4270 */
[----:B------:R-:W4:Y:S01]  /*10cc0*/  LDL.64 R108, [R1+0x2c0] ;  /* 0x0002c000016c7983 */ /* 0x000f220000100a00 */
[----:B------:R-:W-:Y:S02]  /*10cd0*/  FSEL R144, R29, -INF , !P0 ;  /* 0xff8000001d907808 */ /* 0x000fe40004000000 */
        /* <DEDUP_REMOVED lines=8> */
[----:B------:R-:W-:-:S03]  /*10d60*/  ISETP.NE.AND P0, PT, R61, RZ, PT ;  /* 0x000000ff3d00720c */ /* 0x000fc60003f05270 */
[----:B------:R-:W4:Y:S01]  /*10d70*/  LDL.64 R98, [R1+0x310] ;  /* 0x0003100001627983 */ /* 0x000f220000100a00 */
[----:B------:R-:W-:-:S03]  /*10d80*/  ISETP.GT.AND P0, PT, R6, 0x21, !P0 ;  /* 0x000000210600780c */ /* 0x000fc60004704270 */
[----:B------:R-:W4:Y:S01]  /*10d90*/  LDL.64 R96, [R1+0x320] ;  /* 0x0003200001607983 */ /* 0x000f220000100a00 */
[----:B------:R-:W-:-:S03]  /*10da0*/  ISETP.LT.OR P0, PT, R5, 0x22, P0 ;  /* 0x000000220500780c */ /* 0x000fc60000701670 */
[----:B------:R-:W4:Y:S01]  /*10db0*/  LDL.64 R94, [R1+0x330] ;  /* 0x00033000015e7983 */ /* 0x000f220000100a00 */
[----:B------:R-:W-:Y:S02]  /*10dc0*/  FSEL R38, R38, -INF , !P0 ;  /* 0xff80000026267808 */ /* 0x000fe40004000000 */
[----:B------:R-:W-:Y:S01]  /*10dd0*/  ISETP.NE.AND P0, PT, R41, RZ, PT ;  /* 0x000000ff2900720c */ /* 0x000fe20003f05270 */
[----:B------:R-:W4:Y:S03]  /*10de0*/  LDL.64 R90, [R1+0x350] ;  /* 0x00035000015a7983 */ /* 0x000f260000100a00 */
[----:B------:R-:W-:Y:S01]  /*10df0*/  ISETP.GT.AND P0, PT, R6, 0x28, !P0 ;  /* 0x000000280600780c */ /* 0x000fe20004704270 */
[----:B------:R-:W4:Y:S03]  /*10e00*/  LDL R153, [R1+0x28] ;  /* 0x0000280001997983 */ /* 0x000f260000100800 */
        /* <DEDUP_REMOVED lines=26> */
[C---:B------:R-:W-:Y:S02]  /*10fb0*/  ISETP.GT.AND P0, PT, R6.reuse, RZ, !P6 ;  /* 0x000000ff0600720c */ /* 0x040fe40007704270 */
[----:B------:R-:W-:Y:S02]  /*10fc0*/  ISETP.GT.AND P1, PT, R6, 0x48, !P1 ;  /* 0x000000480600780c */ /* 0x000fe40004f24270 */
[C---:B------:R-:W-:Y:S02]  /*10fd0*/  ISETP.LT.OR P0, PT, R5.reuse, 0x1, P0 ;  /* 0x000000010500780c */ /* 0x040fe40000701670 */
[----:B------:R-:W-:Y:S02]  /*10fe0*/  ISETP.LT.OR P2, PT, R5, 0x4a, P2 ;  /* 0x0000004a0500780c */ /* 0x000fe40001741670 */
[----:B------:R-:W-:-:S02]  /*10ff0*/  FSEL R88, R9, -INF , !P0 ;  /* 0xff80000009587808 */ /* 0x000fc40004000000 */
[----:B------:R-:W2:Y:S01]  /*11000*/  LDL.64 R8, [R1+0x3e0] ;  /* 0x0003e00001087983 */ /* 0x000ea20000100a00 */
[----:B------:R-:W-:Y:S02]  /*11010*/  ISETP.NE.AND P0, PT, R71, RZ, PT ;  /* 0x000000ff4700720c */ /* 0x000fe40003f05270 */
[----:B------:R-:W-:Y:S02]  /*11020*/  ISETP.NE.AND P6, PT, R24, RZ, PT ;  /* 0x000000ff1800720c */ /* 0x000fe40003fc5270 */
[----:B------:R-:W-:-:S04]  /*11030*/  ISETP.GT.AND P0, PT, R6, 0x41, !P0 ;  /* 0x000000410600780c */ /* 0x000fc80004704270 */
[C---:B------:R-:W-:Y:S02]  /*11040*/  ISETP.LT.OR P0, PT, R5.reuse, 0x42, P0 ;  /* 0x000000420500780c */ /* 0x040fe40000701670 */
[----:B------:R-:W-:Y:S02]  /*11050*/  ISETP.LT.OR P1, PT, R5, 0x49, P1 ;  /* 0x000000490500780c */ /* 0x000fe40000f21670 */
[----:B------:R-:W-:Y:S02]  /*11060*/  FSEL R28, R31, -INF , !P0 ;  /* 0xff8000001f1c7808 */ /* 0x000fe40004000000 */
[----:B------:R-:W-:Y:S02]  /*11070*/  FSEL R20, R33, -INF , !P1 ;  /* 0xff80000021147808 */ /* 0x000fe40004800000 */
[----:B------:R-:W-:Y:S02]  /*11080*/  ISETP.LT.OR P3, PT, R5, 0x51, P3 ;  /* 0x000000510500780c */ /* 0x000fe40001f61670 */
[----:B------:R-:W-:-:S02]  /*11090*/  FSEL R21, R35, -INF , !P2 ;  /* 0xff80000023157808 */ /* 0x000fc40005000000 */
[----:B------:R-:W-:Y:S02]  /*110a0*/  ISETP.LT.OR P4, PT, R5, 0x52, P4 ;  /* 0x000000520500780c */ /* 0x000fe40002781670 */
[----:B------:R-:W-:Y:S02]  /*110b0*/  FSEL R173, R173, -INF , !P3 ;  /* 0xff800000adad7808 */ /* 0x000fe40005800000 */
[----:B------:R-:W-:Y:S02]  /*110c0*/  ISETP.GT.AND P0, PT, R6, 0x59, !P6 ;  /* 0x000000590600780c */ /* 0x000fe40007704270 */
[----:B------:R-:W-:Y:S02]  /*110d0*/  ISETP.LT.OR P5, PT, R5, 0x59, P5 ;  /* 0x000000590500780c */ /* 0x000fe40002fa1670 */
[----:B------:R-:W-:Y:S02]  /*110e0*/  FSEL R15, R11, -INF , !P4 ;  /* 0xff8000000b0f7808 */ /* 0x000fe40006000000 */
[----:B------:R-:W-:-:S02]  /*110f0*/  ISETP.LT.OR P0, PT, R5, 0x5a, P0 ;  /* 0x0000005a0500780c */ /* 0x000fc40000701670 */
[----:B------:R-:W-:Y:S02]  /*11100*/  FSEL R13, R13, -INF , !P5 ;  /* 0xff8000000d0d7808 */ /* 0x000fe40006800000 */
[----:B------:R-:W-:Y:S02]  /*11110*/  FSEL R11, R14, -INF , !P0 ;  /* 0xff8000000e0b7808 */ /* 0x000fe40004000000 */
[----:B------:R-:W3:Y:S01]  /*11120*/  LDL R14, [R1+0x400] ;  /* 0x00040000010e7983 */ /* 0x000ee20000100800 */
[----:B--2---:R-:W-:-:S04]  /*11130*/  FMNMX.FTZ R2, R152, R8, !PT ;  /* 0x0000000898027209 */ /* 0x004fc80007810000 */
        /* <DEDUP_REMOVED lines=33> */
[----:B------:R-:W-:-:S03]  /*11350*/  FMNMX.FTZ R3, R36, R3, !PT ;  /* 0x0000000324037209 */ /* 0x000fc60007810000 */
[----:B------:R-:W0:Y:S01]  /*11360*/  SHFL.BFLY PT, R7, R4, 0x2, 0x1f ;  /* 0x0c401f0004077f89 */ /* 0x000e2200000e0000 */
[----:B------:R-:W-:-:S04]  /*11370*/  FMNMX.FTZ R3, R142, R3, !PT ;  /* 0x000000038e037209 */ /* 0x000fc80007810000 */
[----:B------:R-:W-:-:S04]  /*11380*/  FMNMX.FTZ R3, R34, R3, !PT ;  /* 0x0000000322037209 */ /* 0x000fc80007810000 */
[----:B------:R-:W-:-:S04]  /*11390*/  FMNMX.FTZ R3, R32, R3, !PT ;  /* 0x0000000320037209 */ /* 0x000fc80007810000 */
[----:B------:R-:W-:-:S04]  /*113a0*/  FMNMX.FTZ R3, R30, R3, !PT ;  /* 0x000000031e037209 */ /* 0x000fc80007810000 */
[----:B------:R-:W-:-:S04]  /*113b0*/  FMNMX.FTZ R3, R140, R3, !PT ;  /* 0x000000038c037209 */ /* 0x000fc80007810000 */
[----:B------:R-:W-:Y:S02]  /*113c0*/  FMNMX.FTZ R3, R26, R3, !PT ;  /* 0x000000031a037209 */ /* 0x000fe40007810000 */
[----:B0-----:R-:W-:Y:S02]  /*113d0*/  FMNMX.FTZ R7, R4, R7, !PT ;  /* 0x0000000704077209 */ /* 0x001fe40007810000 */
        /* <DEDUP_REMOVED lines=8> */
[----:B------:R-:W2:Y:S01]  /*11460*/  LDL.64 R2, [R1+0x3f0] ;  /* 0x0003f00001027983 */ /* 0x000ea20000100a00 */
[----:B0-----:R-:W-:-:S03]  /*11470*/  FMNMX.FTZ R6, R7, R24, !PT ;  /* 0x0000001807067209 */ /* 0x001fc60007810000 */
[----:B------:R-:W-:Y:S04]  /*11480*/  STL.64 [R1+0x3e0], R4 ;  /* 0x0003e00401007387 */ /* 0x000fe80000100a00 */
[----:B------:R-:W4:Y:S04]  /*11490*/  LDL R24, [R1+0x3e4] ;  /* 0x0003e40001187983 */ /* 0x000f280000100800 */
[----:B------:R-:W-:Y:S04]  /*114a0*/  STL [R1+0x3e0], R6 ;  /* 0x0003e00601007387 */ /* 0x000fe80000100800 */
[----:B------:R-:W3:Y:S04]  /*114b0*/  LDL R25, [R1+0x3e0] ;  /* 0x0003e00001197983 */ /* 0x000ee80000100800 */
[----:B----4-:R-:W0:Y:S02]  /*114c0*/  SHFL.BFLY PT, R5, R24, 0x2, 0x1f ;  /* 0x0c401f0018057f89 */ /* 0x010e2400000e0000 */
[----:B0-----:R-:W-:-:S05]  /*114d0*/  FMNMX.FTZ R4, R5, R24, !PT ;  /* 0x0000001805047209 */ /* 0x001fca0007810000 */
[----:B------:R-:W0:Y:S01]  /*114e0*/  SHFL.BFLY PT, R195, R4, 0x1, 0x1f ;  /* 0x0c201f0004c37f89 */ /* 0x000e2200000e0000 */
[----:B---3--:R-:W-:Y:S01]  /*114f0*/  FMUL.FTZ R7, R14, R25 ;  /* 0x000000190e077220 */ /* 0x008fe20000410000 */
[----:B------:R-:W-:-:S04]  /*11500*/  FSETP.NEU.FTZ.AND P0, PT, R25, -INF , PT ;  /* 0xff8000001900780b */ /* 0x000fc80003f1d000 */
        /* <DEDUP_REMOVED lines=12> */
[----:B0-----:R-:W-:Y:S01]  /*115d0*/  FMNMX.FTZ R195, R4, R195, !PT ;  /* 0x000000c304c37209 */ /* 0x001fe20007810000 */
        /* <DEDUP_REMOVED lines=14> */
[C---:B------:R-:W-:Y:S01]  /*116c0*/  FSETP.NEU.FTZ.AND P0, PT, R195.reuse, -INF , PT ;  /* 0xff800000c300780b */ /* 0x040fe20003f1d000 */
[C---:B------:R-:W-:Y:S01]  /*116d0*/  FMUL.FTZ R7, R195.reuse, R14 ;  /* 0x0000000ec3077220 */ /* 0x040fe20000410000 */
[----:B------:R-:W-:Y:S01]  /*116e0*/  FADD.FTZ R25, R8, -R25 ;  /* 0x8000001908197221 */ /* 0x000fe20000010000 */
[----:B------:R-:W-:Y:S01]  /*116f0*/  MUFU.EX2 R152, R152 ;  /* 0x0000009800987308 */ /* 0x000fe20000000800 */
[----:B------:R-:W-:Y:S01]  /*11700*/  FSEL R4, R195, RZ, P0 ;  /* 0x000000ffc3047208 */ /* 0x000fe20000000000 */
[----:B------:R-:W3:Y:S01]  /*11710*/  LDL.64 R82, [R1+0x340] ;  /* 0x0003400001527983 */ /* 0x000ee20000100a00 */
[----:B------:R-:W-:-:S03]  /*11720*/  FSEL R7, R7, RZ, P0 ;  /* 0x000000ff07077208 */ /* 0x000fc60000000000 */
[----:B------:R-:W-:Y:S01]  /*11730*/  FADD.FTZ R4, R9, -R4 ;  /* 0x8000000409047221 */ /* 0x000fe20000010000 */
[-C--:B------:R-:W-:Y:S01]  /*11740*/  FMUL.FTZ R25, R25, R14.reuse ;  /* 0x0000000e19197220 */ /* 0x080fe20000410000 */
[-CC-:B------:R-:W-:Y:S01]  /*11750*/  FFMA.FTZ R182, R88, R14.reuse, -R7.reuse ;  /* 0x0000000e58b67223 */ /* 0x180fe20000010807 */
[--C-:B------:R-:W-:Y:S01]  /*11760*/  FFMA.FTZ R183, R56, R14, -R7.reuse ;  /* 0x0000000e38b77223 */ /* 0x100fe20000010807 */
[----:B------:R-:W-:Y:S01]  /*11770*/  FMUL.FTZ R4, R14, R4 ;  /* 0x000000040e047220 */ /* 0x000fe20000410000 */
[----:B------:R-:W2:Y:S01]  /*11780*/  MUFU.EX2 R194, R25 ;  /* 0x0000001900c27308 */ /* 0x000ea20000000800 */
[-CC-:B------:R-:W-:Y:S01]  /*11790*/  FFMA.FTZ R155, R52, R14.reuse, -R7.reuse ;  /* 0x0000000e349b7223 */ /* 0x180fe20000010807 */
[----:B------:R-:W-:-:S06]  /*117a0*/  FFMA.FTZ R148, R148, R14, -R7 ;  /* 0x0000000e94947223 */ /* 0x000fcc0000010807 */
[----:B------:R-:W-:Y:S01]  /*117b0*/  MUFU.EX2 R150, R150 ;  /* 0x0000009600967308 */ /* 0x000fe20000000800 */
[-CC-:B------:R-:W-:Y:S01]  /*117c0*/  FFMA.FTZ R157, R46, R14.reuse, -R7.reuse ;  /* 0x0000000e2e9d7223 */ /* 0x180fe20000010807 */
[-CC-:B------:R-:W-:Y:S01]  /*117d0*/  FFMA.FTZ R145, R44, R14.reuse, -R7.reuse ;  /* 0x0000000e2c917223 */ /* 0x180fe20000010807 */
[----:B------:R-:W4:Y:S05]  /*117e0*/  LDL.64 R86, [R1+0x370] ;  /* 0x0003700001567983 */ /* 0x000f2a0000100a00 */
[----:B------:R-:W-:Y:S01]  /*117f0*/  MUFU.EX2 R154, R154 ;  /* 0x0000009a009a7308 */ /* 0x000fe20000000800 */
[----:B------:R-:W-:-:S07]  /*11800*/  FFMA.FTZ R159, R42, R14, -R7 ;  /* 0x0000000e2a9f7223 */ /* 0x000fce0000010807 */
[----:B------:R-:W-:Y:S01]  /*11810*/  MUFU.EX2 R193, R193 ;  /* 0x000000c100c17308 */ /* 0x000fe20000000800 */
[-CC-:B------:R-:W-:Y:S01]  /*11820*/  FFMA.FTZ R144, R144, R14.reuse, -R7.reuse ;  /* 0x0000000e90907223 */ /* 0x180fe20000010807 */
[----:B------:R-:W4:Y:S06]  /*11830*/  LDL.64 R84, [R1+0x380] ;  /* 0x0003800001547983 */ /* 0x000f2c0000100a00 */
[----:B------:R-:W-:Y:S01]  /*11840*/  MUFU.EX2 R192, R192 ;  /* 0x000000c000c07308 */ /* 0x000fe20000000800 */
[----:B------:R-:W-:-:S07]  /*11850*/  FFMA.FTZ R161, R40, R14, -R7 ;  /* 0x0000000e28a17223 */ /* 0x000fce0000010807 */
[----:B------:R-:W-:Y:S01]  /*11860*/  MUFU.EX2 R156, R156 ;  /* 0x0000009c009c7308 */ /* 0x000fe20000000800 */
[-CC-:B------:R-:W-:Y:S01]  /*11870*/  FFMA.FTZ R143, R38, R14.reuse, -R7.reuse ;  /* 0x0000000e268f7223 */ /* 0x180fe20000010807 */
[----:B------:R-:W4:Y:S04]  /*11880*/  LDL.64 R80, [R1+0x3a0] ;  /* 0x0003a00001507983 */ /* 0x000f280000100a00 */
[----:B------:R-:W4:Y:S02]  /*11890*/  LDL.64 R78, [R1+0x3b0] ;  /* 0x0003b000014e7983 */ /* 0x000f240000100a00 */
[----:B------:R-:W-:Y:S08]  /*118a0*/  MUFU.EX2 R182, R182 ;  /* 0x000000b600b67308 */ /* 0x000ff00000000800 */
        /* <DEDUP_REMOVED lines=11> */
[----:B------:R-:W4:Y:S04]  /*11960*/  LDL.64 R72, [R1+0x390] ;  /* 0x0003900001487983 */ /* 0x000f280000100a00 */
[----:B------:R-:W4:Y:S02]  /*11970*/  LDL.64 R70, [R1+0x208] ;  /* 0x0002080001467983 */ /* 0x000f240000100a00 */
[----:B------:R-:W1:Y:S01]  /*11980*/  MUFU.EX2 R183, R183 ;  /* 0x000000b700b77308 */ /* 0x000e620000000800 */
[----:B--2---:R-:W-:-:S07]  /*11990*/  FFMA.FTZ R5, R194, R2, R152 ;  /* 0x00000002c2057223 */ /* 0x004fce0000010098 */
[----:B------:R-:W-:Y:S01]  /*119a0*/  MUFU.EX2 R162, R162 ;  /* 0x000000a200a27308 */ /* 0x000fe20000000800 */
[----:B------:R-:W-:-:S07]  /*119b0*/  FFMA.FTZ R167, R30, R14, -R7 ;  /* 0x0000000e1ea77223 */ /* 0x000fce0000010807 */
[----:B------:R-:W-:Y:S01]  /*119c0*/  MUFU.EX2 R189, R189 ;  /* 0x000000bd00bd7308 */ /* 0x000fe20000000800 */
[----:B------:R-:W-:Y:S01]  /*119d0*/  FFMA.FTZ R140, R140, R14, -R7 ;  /* 0x0000000e8c8c7223 */ /* 0x000fe20000010807 */
[----:B------:R-:W2:Y:S04]  /*119e0*/  LDL.64 R68, [R1+0x218] ;  /* 0x0002180001447983 */ /* 0x000ea80000100a00 */
[----:B------:R-:W2:Y:S02]  /*119f0*/  LDL.64 R66, [R1+0x228] ;  /* 0x0002280001427983 */ /* 0x000ea40000100a00 */
[----:B------:R-:W1:Y:S01]  /*11a00*/  MUFU.EX2 R155, R155 ;  /* 0x0000009b009b7308 */ /* 0x000e620000000800 */
[----:B0-----:R-:W-:-:S07]  /*11a10*/  FFMA.FTZ R2, R3, R151, R182 ;  /* 0x0000009703027223 */ /* 0x001fce00000100b6 */
[----:B------:R-:W-:Y:S01]  /*11a20*/  MUFU.EX2 R164, R164 ;  /* 0x000000a400a47308 */ /* 0x000fe20000000800 */
[----:B------:R-:W-:-:S07]  /*11a30*/  FFMA.FTZ R169, R26, R14, -R7 ;  /* 0x0000000e1aa97223 */ /* 0x000fce0000010807 */
[----:B------:R-:W-:Y:S01]  /*11a40*/  MUFU.EX2 R188, R188 ;  /* 0x000000bc00bc7308 */ /* 0x000fe20000000800 */
[----:B------:R-:W-:Y:S01]  /*11a50*/  FFMA.FTZ R135, R28, R14, -R7 ;  /* 0x0000000e1c877223 */ /* 0x000fe20000010807 */
[----:B------:R-:W2:Y:S04]  /*11a60*/  LDL.64 R64, [R1+0x238] ;  /* 0x0002380001407983 */ /* 0x000ea80000100a00 */
[----:B------:R-:W2:Y:S02]  /*11a70*/  LDL.64 R62, [R1+0x1f8] ;  /* 0x0001f800013e7983 */ /* 0x000ea40000100a00 */
[----:B------:R-:W0:Y:S01]  /*11a80*/  MUFU.EX2 R148, R148 ;  /* 0x0000009400947308 */ /* 0x000e220000000800 */
[----:B------:R-:W-:Y:S01]  /*11a90*/  FADD.FTZ R5, R150, R5 ;  /* 0x0000000596057221 */ /* 0x000fe20000010000 */
[----:B-1----:R-:W-:-:S06]  /*11aa0*/  FADD.FTZ R2, R183, R2 ;  /* 0x00000002b7027221 */ /* 0x002fcc0000010000 */
[----:B------:R-:W-:Y:S01]  /*11ab0*/  MUFU.EX2 R166, R166 ;  /* 0x000000a600a67308 */ /* 0x000fe20000000800 */
[----:B------:R-:W-:-:S07]  /*11ac0*/  FFMA.FTZ R171, R20, R14, -R7 ;  /* 0x0000000e14ab7223 */ /* 0x000fce0000010807 */
[----:B------:R-:W-:Y:S01]  /*11ad0*/  MUFU.EX2 R187, R187 ;  /* 0x000000bb00bb7308 */ /* 0x000fe20000000800 */
[-CC-:B------:R-:W-:Y:S01]  /*11ae0*/  FFMA.FTZ R134, R21, R14.reuse, -R7.reuse ;  /* 0x0000000e15867223 */ /* 0x180fe20000010807 */
[----:B------:R-:W2:Y:S06]  /*11af0*/  LDL.64 R60, [R1+0x258] ;  /* 0x00025800013c7983 */ /* 0x000eac0000100a00 */
[----:B------:R-:W-:Y:S01]  /*11b00*/  MUFU.EX2 R186, R186 ;  /* 0x000000ba00ba7308 */ /* 0x000fe20000000800 */
[----:B------:R-:W-:-:S07]  /*11b10*/  FFMA.FTZ R173, R173, R14, -R7 ;  /* 0x0000000eadad7223 */ /* 0x000fce0000010807 */
[----:B------:R-:W-:Y:S08]  /*11b20*/  MUFU.EX2 R168, R168 ;  /* 0x000000a800a87308 */ /* 0x000ff00000000800 */
[----:B------:R-:W-:Y:S01]  /*11b30*/  MUFU.EX2 R170, R170 ;  /* 0x000000aa00aa7308 */ /* 0x000fe20000000800 */
[-CC-:B------:R-:W-:Y:S01]  /*11b40*/  FFMA.FTZ R15, R15, R14.reuse, -R7.reuse ;  /* 0x0000000e0f0f7223 */ /* 0x180fe20000010807 */
[-CC-:B------:R-:W-:Y:S01]  /*11b50*/  FFMA.FTZ R175, R13, R14.reuse, -R7.reuse ;  /* 0x0000000e0daf7223 */ /* 0x180fe20000010807 */
[----:B------:R-:W2:Y:S05]  /*11b60*/  LDL.64 R58, [R1+0x268] ;  /* 0x00026800013a7983 */ /* 0x000eaa0000100a00 */
[----:B------:R-:W-:Y:S01]  /*11b70*/  MUFU.EX2 R149, R149 ;  /* 0x0000009500957308 */ /* 0x000fe20000000800 */
[----:B------:R-:W-:Y:S01]  /*11b80*/  FFMA.FTZ R11, R11, R14, -R7 ;  /* 0x0000000e0b0b7223 */ /* 0x000fe20000010807 */
[----:B------:R-:W2:Y:S04]  /*11b90*/  LDL.64 R88, [R1+0x360] ;  /* 0x0003600001587983 */ /* 0x000ea80000100a00 */
[----:B------:R-:W2:Y:S02]  /*11ba0*/  LDL.64 R52, [R1+0x248] ;  /* 0x0002480001347983 */ /* 0x000ea40000100a00 */
[----:B------:R-:W1:Y:S01]  /*11bb0*/  MUFU.EX2 R157, R157 ;  /* 0x0000009d009d7308 */ /* 0x000e620000000800 */
[----:B------:R-:W-:Y:S01]  /*11bc0*/  FADD.FTZ R4, R154, R5 ;  /* 0x000000059a047221 */ /* 0x000fe20000010000 */
[----:B------:R-:W-:Y:S01]  /*11bd0*/  FADD.FTZ R3, R155, R2 ;  /* 0x000000029b037221 */ /* 0x000fe20000010000 */
[----:B------:R-:W2:Y:S04]  /*11be0*/  LDL.64 R56, [R1+0x278] ;  /* 0x0002780001387983 */ /* 0x000ea80000100a00 */
[----:B------:R-:W2:Y:S01]  /*11bf0*/  LDL.64 R54, [R1+0x288] ;  /* 0x0002880001367983 */ /* 0x000ea20000100a00 */
[----:B------:R-:W1:Y:S01]  /*11c00*/  MUFU.EX2 R145, R145 ;  /* 0x0000009100917308 */ /* 0x000e620000000800 */
[----:B------:R-:W-:Y:S01]  /*11c10*/  FADD.FTZ R5, R193, R4 ;  /* 0x00000004c1057221 */ /* 0x000fe20000010000 */
[----:B0-----:R-:W-:Y:S01]  /*11c20*/  FADD.FTZ R2, R148, R3 ;  /* 0x0000000394027221 */ /* 0x001fe20000010000 */
[----:B------:R-:W2:Y:S04]  /*11c30*/  LDL.64 R42, [R1+0x298] ;  /* 0x00029800012a7983 */ /* 0x000ea80000100a00 */
[----:B------:R-:W2:Y:S01]  /*11c40*/  LDL.64 R50, [R1+0x2a8] ;  /* 0x0002a80001327983 */ /* 0x000ea20000100a00 */
[----:B------:R-:W0:Y:S01]  /*11c50*/  MUFU.EX2 R159, R159 ;  /* 0x0000009f009f7308 */ /* 0x000e220000000800 */
[----:B------:R-:W-:Y:S01]  /*11c60*/  FADD.FTZ R5, R192, R5 ;  /* 0x00000005c0057221 */ /* 0x000fe20000010000 */
[----:B-1----:R-:W-:Y:S01]  /*11c70*/  FADD.FTZ R2, R157, R2 ;  /* 0x000000029d027221 */ /* 0x002fe20000010000 */
[----:B------:R-:W2:Y:S04]  /*11c80*/  LDL.64 R48, [R1+0x2b8] ;  /* 0x0002b80001307983 */ /* 0x000ea80000100a00 */
[----:B------:R-:W2:Y:S01]  /*11c90*/  LDL.64 R46, [R1+0x2c8] ;  /* 0x0002c800012e7983 */ /* 0x000ea20000100a00 */
        /* <DEDUP_REMOVED lines=23> */
[----:B------:R-:W2:Y:S05]  /*11e10*/  LDL.64 R20, [R1+0x338] ;  /* 0x0003380001147983 */ /* 0x000eaa0000100a00 */
[----:B------:R-:W0:Y:S01]  /*11e20*/  MUFU.EX2 R165, R165 ;  /* 0x000000a500a57308 */ /* 0x000e220000000800 */
[----:B------:R-:W-:Y:S01]  /*11e30*/  FADD.FTZ R4, R162, R5 ;  /* 0x00000005a2047221 */ /* 0x000fe20000010000 */
[----:B-1----:R-:W-:Y:S01]  /*11e40*/  FADD.FTZ R3, R163, R2 ;  /* 0x00000002a3037221 */ /* 0x002fe20000010000 */
[----:B------:R-:W2:Y:S05]  /*11e50*/  LDL.64 R30, [R1+0x348] ;  /* 0x00034800011e7983 */ /* 0x000eaa0000100a00 */
[----:B------:R-:W1:Y:S01]  /*11e60*/  MUFU.EX2 R141, R141 ;  /* 0x0000008d008d7308 */ /* 0x000e620000000800 */
[----:B------:R-:W-:Y:S01]  /*11e70*/  FADD.FTZ R5, R189, R4 ;  /* 0x00000004bd057221 */ /* 0x000fe20000010000 */
[----:B------:R-:W-:Y:S01]  /*11e80*/  FADD.FTZ R2, R142, R3 ;  /* 0x000000038e027221 */ /* 0x000fe20000010000 */
[----:B------:R-:W2:Y:S05]  /*11e90*/  LDL.64 R28, [R1+0x358] ;  /* 0x00035800011c7983 */ /* 0x000eaa0000100a00 */
[----:B------:R-:W3:Y:S01]  /*11ea0*/  MUFU.EX2 R167, R167 ;  /* 0x000000a700a77308 */ /* 0x000ee20000000800 */
        /* <DEDUP_REMOVED lines=9> */
[----:B---3--:R-:W-:-:S06]  /*11f40*/  FADD.FTZ R3, R167, R2 ;  /* 0x00000002a7037221 */ /* 0x008fcc0000010000 */
[----:B------:R-:W3:Y:S01]  /*11f50*/  MUFU.EX2 R135, R135 ;  /* 0x0000008700877308 */ /* 0x000ee20000000800 */
[----:B------:R-:W-:Y:S01]  /*11f60*/  FADD.FTZ R5, R187, R4 ;  /* 0x00000004bb057221 */ /* 0x000fe20000010000 */
[----:B0-----:R-:W-:-:S06]  /*11f70*/  FADD.FTZ R2, R140, R3 ;  /* 0x000000038c027221 */ /* 0x001fcc0000010000 */
[----:B------:R-:W0:Y:S01]  /*11f80*/  MUFU.EX2 R171, R171 ;  /* 0x000000ab00ab7308 */ /* 0x000e220000000800 */
[----:B------:R-:W-:Y:S01]  /*11f90*/  FADD.FTZ R5, R186, R5 ;  /* 0x00000005ba057221 */ /* 0x000fe20000010000 */
[----:B-1----:R-:W-:-:S06]  /*11fa0*/  FADD.FTZ R2, R169, R2 ;  /* 0x00000002a9027221 */ /* 0x002fcc0000010000 */
[----:B------:R-:W1:Y:S01]  /*11fb0*/  MUFU.EX2 R134, R134 ;  /* 0x0000008600867308 */ /* 0x000e620000000800 */
[----:B------:R-:W-:Y:S01]  /*11fc0*/  FADD.FTZ R5, R168, R5 ;  /* 0x00000005a8057221 */ /* 0x000fe20000010000 */
[----:B---3--:R-:W-:-:S06]  /*11fd0*/  FADD.FTZ R2, R135, R2 ;  /* 0x0000000287027221 */ /* 0x008fcc0000010000 */
[----:B------:R-:W3:Y:S08]  /*11fe0*/  MUFU.EX2 R172, R172 ;  /* 0x000000ac00ac7308 */ /* 0x000ef00000000800 */
[----:B------:R-:W3:Y:S01]  /*11ff0*/  MUFU.EX2 R173, R173 ;  /* 0x000000ad00ad7308 */ /* 0x000ee20000000800 */
[----:B------:R-:W-:Y:S01]  /*12000*/  FADD.FTZ R4, R170, R5 ;  /* 0x00000005aa047221 */ /* 0x000fe20000010000 */
[----:B0-----:R-:W-:-:S06]  /*12010*/  FADD.FTZ R3, R171, R2 ;  /* 0x00000002ab037221 */ /* 0x001fcc0000010000 */
[----:B------:R-:W0:Y:S08]  /*12020*/  MUFU.EX2 R185, R185 ;  /* 0x000000b900b97308 */ /* 0x000e300000000800 */
[----:B------:R0:W0:Y:S01]  /*12030*/  MUFU.EX2 R13, R15 ;  /* 0x0000000f000d7308 */ /* 0x0000220000000800 */
[----:B------:R-:W-:Y:S01]  /*12040*/  FADD.FTZ R5, R149, R4 ;  /* 0x0000000495057221 */ /* 0x000fe20000010000 */
[----:B-1----:R-:W-:-:S06]  /*12050*/  FADD.FTZ R2, R134, R3 ;  /* 0x0000000386027221 */ /* 0x002fcc0000010000 */
[----:B------:R-:W1:Y:S08]  /*12060*/  MUFU.EX2 R174, R174 ;  /* 0x000000ae00ae7308 */ /* 0x000e700000000800 */
[----:B------:R-:W1:Y:S01]  /*12070*/  MUFU.EX2 R175, R175 ;  /* 0x000000af00af7308 */ /* 0x000e620000000800 */
[----:B---3--:R-:W-:Y:S01]  /*12080*/  FADD.FTZ R4, R172, R5 ;  /* 0x00000005ac047221 */ /* 0x008fe20000010000 */
[----:B------:R-:W-:Y:S01]  /*12090*/  FADD.FTZ R2, R173, R2 ;  /* 0x00000002ad027221 */ /* 0x000fe20000010000 */
[----:B0-----:R-:W3:Y:S05]  /*120a0*/  LDL.64 R14, [R1+0x3a8] ;  /* 0x0003a800010e7983 */ /* 0x001eea0000100a00 */
[----:B------:R-:W0:Y:S08]  /*120b0*/  MUFU.EX2 R184, R184 ;  /* 0x000000b800b87308 */ /* 0x000e300000000800 */
[----:B------:R-:W4:Y:S01]  /*120c0*/  MUFU.EX2 R11, R11 ;  /* 0x0000000b000b7308 */ /* 0x000f220000000800 */
[----:B------:R-:W-:Y:S01]  /*120d0*/  FADD.FTZ R3, R185, R4 ;  /* 0x00000004b9037221 */ /* 0x000fe20000010000 */
[----:B------:R-:W-:-:S03]  /*120e0*/  FADD.FTZ R2, R13, R2 ;  /* 0x000000020d027221 */ /* 0x000fc60000010000 */
[----:B-1----:R-:W-:Y:S01]  /*120f0*/  FADD.FTZ R3, R174, R3 ;  /* 0x00000003ae037221 */ /* 0x002fe20000010000 */
[----:B------:R-:W-:-:S03]  /*12100*/  FADD.FTZ R4, R175, R2 ;  /* 0x00000002af047221 */ /* 0x000fc60000010000 */
[----:B0-----:R-:W-:Y:S01]  /*12110*/  FADD.FTZ R2, R184, R3 ;  /* 0x00000003b8027221 */ /* 0x001fe20000010000 */
[----:B----4-:R-:W-:Y:S02]  /*12120*/  FADD.FTZ R3, R11, R4 ;  /* 0x000000040b037221 */ /* 0x010fe40000010000 */
[----:B------:R-:W4:Y:S04]  /*12130*/  LDL.64 R4, [R1+0x398] ;  /* 0x0003980001047983 */ /* 0x000f280000100a00 */
        /* <DEDUP_REMOVED lines=123> */
[C---:B------:R-:W-:Y:S01]  /*128f0*/  FMUL.FTZ R29, R151.reuse, R29 ;  /* 0x0000001d971d7220 */ /* 0x040fe20000410000 */
[C---:B------:R-:W-:Y:S02]  /*12900*/  FMUL.FTZ R28, R151.reuse, R28 ;  /* 0x0000001c971c7220 */ /* 0x040fe40000410000 */
[----:B------:R0:W-:Y:S01]  /*12910*/  STL.64 [R1+0x1e0], R136 ;  /* 0x0001e08801007387 */ /* 0x0001e20000100a00 */
[C---:B------:R-:W-:Y:S01]  /*12920*/  FMUL.FTZ R27, R151.reuse, R27 ;  /* 0x0000001b971b7220 */ /* 0x040fe20000410000 */
[C---:B------:R-:W-:Y:S02]  /*12930*/  FMUL.FTZ R26, R151.reuse, R26 ;  /* 0x0000001a971a7220 */ /* 0x040fe40000410000 */
[----:B------:R0:W-:Y:S01]  /*12940*/  STL.64 [R1+0x1f0], R132 ;  /* 0x0001f08401007387 */ /* 0x0001e20000100a00 */
[C---:B------:R-:W-:Y:S01]  /*12950*/  FMUL.FTZ R7, R151.reuse, R7 ;  /* 0x0000000797077220 */ /* 0x040fe20000410000 */
[----:B------:R-:W-:-:S02]  /*12960*/  FMUL.FTZ R6, R151, R6 ;  /* 0x0000000697067220 */ /* 0x000fc40000410000 */
[----:B------:R0:W-:Y:S01]  /*12970*/  STL.64 [R1+0x200], R130 ;  /* 0x0002008201007387 */ /* 0x0001e20000100a00 */
[----:B------:R-:W-:-:S03]  /*12980*/  LOP3.LUT R153, R153, 0x1, RZ, 0xfc, !PT ;  /* 0x0000000199997812 */ /* 0x000fc600078efcff */
[----:B------:R0:W-:Y:S04]  /*12990*/  STL.64 [R1+0x210], R128 ;  /* 0x0002108001007387 */ /* 0x0001e80000100a00 */
[----:B------:R0:W-:Y:S04]  /*129a0*/  STL.64 [R1+0x220], R126 ;  /* 0x0002207e01007387 */ /* 0x0001e80000100a00 */
        /* <DEDUP_REMOVED lines=25> */
[C---:B----4-:R-:W-:Y:S01]  /*12b40*/  FMUL.FTZ R5, R151.reuse, R5 ;  /* 0x0000000597057220 */ /* 0x050fe20000410000 */
        /* <DEDUP_REMOVED lines=63> */
.L_x_11000:
[----:B------:R-:W-:Y:S05]  /*12f40*/  BSYNC B0 ;  /* 0x0000000000007941 */ /* 0x000fea0003800000 */
.L_x_10999:
        /* <DEDUP_REMOVED lines=8> */
.L_x_11002:
[----:B------:R-:W-:Y:S05]  /*12fd0*/  BSYNC B0 ;  /* 0x0000000000007941 */ /* 0x000fea0003800000 */
.L_x_11001:
[----:B------:R-:W-:Y:S04]  /*12fe0*/  BSSY B0, `(.L_x_11003) ;  /* 0x0000004000007945 */ /* 0x000fe80003800000 */
[----:B-1----:R-:W-:Y:S05]  /*12ff0*/  @P0 BRA `(.L_x_11004) ;  /* 0x0000000000080947 */ /* 0x002fea0003800000 */
[----:B------:R-:W1:Y:S02]  /*13000*/  SYNCS.PHASECHK.TRANS64.TRYWAIT P0, [R2+URZ], R3 ;  /* 0x00000003020075a7 */ /* 0x000e64000800017f */
[----:B-1----:R-:W-:Y:S05]  /*13010*/  @!P0 BRA `(.L_x_11005) ;  /* 0x000000b000488947 */ /* 0x002fea0003800000 */
.L_x_11004:
[----:B------:R-:W-:Y:S05]  /*13020*/  BSYNC B0 ;  /* 0x0000000000007941 */ /* 0x000fea0003800000 */
.L_x_11003:
        /* <DEDUP_REMOVED lines=129> */
[----:B01----:R-:W-:-:S02]  /*13840*/  IMAD.MOV.U32 R2, RZ, RZ, R16 ;  /* 0x000000ffff027224 */ /* 0x003fc400078e0010 */
[----:B------:R-:W-:Y:S01]  /*13850*/  IMAD.MOV.U32 R3, RZ, RZ, R17 ;  /* 0x000000ffff037224 */ /* 0x000fe200078e0011 */
[----:B------:R0:W-:Y:S06]  /*13860*/  BAR.SYNC.DEFER_BLOCKING R204, 0x100 ;  /* 0x000400cc0000751d */ /* 0x0001ec0000010000 */
[----:B------:R-:W4:Y:S04]  /*13870*/  LD.E.64 R2, desc[UR36][R2.64+0x80] ;  /* 0x0000802402027980 */ /* 0x000f28000c101b00 */
[----:B--2---:R1:W-:Y:S04]  /*13880*/  STL [R1+0x1d0], R4 ;  /* 0x0001d00401007387 */ /* 0x0043e80000100800 */
[----:B---3--:R2:W-:Y:S04]  /*13890*/  STL [R1+0x2c8], R5 ;  /* 0x0002c80501007387 */ /* 0x0085e80000100800 */
[----:B-1----:R-:W3:Y:S04]  /*138a0*/  LDL R4, [R1+0x68] ;  /* 0x0000680001047983 */ /* 0x002ee80000100800 */
[----:B--2---:R-:W2:Y:S04]  /*138b0*/  LDL R5, [R1+0x1c0] ;  /* 0x0001c00001057983 */ /* 0x004ea80000100800 */
        /* <DEDUP_REMOVED lines=126> */
[----:B-1----:R-:W2:Y:S04]  /*140a0*/  LDL.128 R24, [R1+0x1d0] ;  /* 0x0001d00001187983 */ /* 0x002ea80000100c00 */
[----:B----4-:R-:W4:Y:S04]  /*140b0*/  LDL.128 R28, [R1+0x1e0] ;  /* 0x0001e000011c7983 */ /* 0x010f280000100c00 */
[----:B0-----:R-:W4:Y:S04]  /*140c0*/  LDL.128 R32, [R1+0x1f0] ;  /* 0x0001f00001207983 */ /* 0x001f280000100c00 */
[----:B---3--:R-:W4:Y:S04]  /*140d0*/  LDL.128 R36, [R1+0x200] ;  /* 0x0002000001247983 */ /* 0x008f280000100c00 */
[----:B--2---:R-:W4:Y:S04]  /*140e0*/  LDL.128 R40, [R1+0x210] ;  /* 0x0002100001287983 */ /* 0x004f280000100c00 */
        /* <DEDUP_REMOVED lines=530> */
.L_x_11007:
[----:B------:R-:W-:Y:S05]  /*16210*/  BSYNC B0 ;  /* 0x0000000000007941 */ /* 0x000fea0003800000 */
.L_x_11006:
        /* <DEDUP_REMOVED lines=9> */
.L_x_10975:
[----:B------:R-:W0:Y:S01]  /*162b0*/  LDL R5, [R1+0x3f0] ;  /* 0x0003f00001057983 */ /* 0x000e220000100800 */
[----:B------:R-:W-:Y:S05]  /*162c0*/  WARPSYNC.ALL ;  /* 0x0000000000007948 */ /* 0x000fea0003800000 */
        /* <DEDUP_REMOVED lines=62> */
[----:B------:R-:W3:Y:S04]  /*166b0*/  LDL R136, [R1+0x1c8] ;  /* 0x0001c80001887983 */ /* 0x000ee80000100800 */
[----:B01----:R-:W0:Y:S02]  /*166c0*/  SHFL.BFLY PT, R0, R5, 0x2, 0x1f ;  /* 0x0c401f0005007f89 */ /* 0x003e2400000e0000 */
[----:B0-----:R-:W-:-:S05]  /*166d0*/  FADD.FTZ R0, R5, R0 ;  /* 0x0000000005007221 */ /* 0x001fca0000010000 */
[----:B------:R-:W0:Y:S02]  /*166e0*/  SHFL.BFLY PT, R3, R0, 0x1, 0x1f ;  /* 0x0c201f0000037f89 */ /* 0x000e2400000e0000 */
[----:B0-----:R-:W-:Y:S02]  /*166f0*/  FADD.FTZ R2, R0, R3 ;  /* 0x0000000300027221 */ /* 0x001fe40000010000 */
[----:B------:R-:W4:Y:S04]  /*16700*/  LDL R0, [R1+0x1c0] ;  /* 0x0001c00001007983 */ /* 0x000f280000100800 */
[----:B------:R-:W-:Y:S04]  /*16710*/  STL [R1+0x3f0], R2 ;  /* 0x0003f00201007387 */ /* 0x000fe80000100800 */
[----:B------:R-:W5:Y:S04]  /*16720*/  LDL R147, [R1+0x3f0] ;  /* 0x0003f00001937983 */ /* 0x000f680000100800 */
[----:B--2---:R-:W0:Y:S02]  /*16730*/  SHFL.BFLY PT, R3, R6, 0x2, 0x1f ;  /* 0x0c401f0006037f89 */ /* 0x004e2400000e0000 */
[----:B0-----:R-:W-:-:S02]  /*16740*/  FADD.FTZ R3, R3, R6 ;  /* 0x0000000603037221 */ /* 0x001fc40000010000 */
[----:B------:R-:W2:Y:S04]  /*16750*/  LDL.64 R6, [R1+0x3a8] ;  /* 0x0003a80001067983 */ /* 0x000ea80000100a00 */
[----:B------:R-:W0:Y:S02]  /*16760*/  SHFL.BFLY PT, R4, R3, 0x1, 0x1f ;  /* 0x0c201f0003047f89 */ /* 0x000e2400000e0000 */
[----:B0-----:R-:W-:Y:S02]  /*16770*/  FADD.FTZ R140, R3, R4 ;  /* 0x00000004038c7221 */ /* 0x001fe40000010000 */
[----:B------:R-:W2:Y:S03]  /*16780*/  LDL.64 R2, [R1+0x3b8] ;  /* 0x0003b80001027983 */ /* 0x000ea60000100a00 */
[----:B------:R-:W-:Y:S01]  /*16790*/  FSETP.NE.FTZ.AND P1, PT, R140, RZ, PT ;  /* 0x000000ff8c00720b */ /* 0x000fe20003f35000 */
[----:B------:R-:W2:-:S12]  /*167a0*/  LDL.64 R4, [R1+0x3c8] ;  /* 0x0003c80001047983 */ /* 0x000e980000100a00 */
[----:B------:R-:W2:Y:S04]  /*167b0*/  @P1 LDL R143, [R1+0x400] ;  /* 0x00040000018f1983 */ /* 0x000ea80000100800 */
[----:B------:R-:W2:Y:S01]  /*167c0*/  @P1 LDL R146, [R1+0x3e4] ;  /* 0x0003e40001921983 */ /* 0x000ea20000100800 */
[----:B------:R-:W-:Y:S02]  /*167d0*/  IMAD.MOV.U32 R142, RZ, RZ, -0x800000 ;  /* 0xff800000ff8e7424 */ /* 0x000fe400078e00ff */
[----:B------:R-:W-:Y:S02]  /*167e0*/  IMAD.MOV.U32 R137, RZ, RZ, RZ ;  /* 0x000000ffff897224 */ /* 0x000fe400078e00ff */
[----:B------:R-:W-:Y:S01]  /*167f0*/  IMAD.MOV.U32 R144, RZ, RZ, -0x800000 ;  /* 0xff800000ff907424 */ /* 0x000fe200078e00ff */
[----:B------:R-:W-:Y:S01]  /*16800*/  BSSY B0, `(.L_x_11009) ;  /* 0x00000df000007945 */ /* 0x000fe20003800000 */
[----:B------:R0:W-:Y:S08]  /*16810*/  BAR.ARV R203, 0x100 ;  /* 0x000400cb0000751d */ /* 0x0001f00000002000 */
[----:B------:R-:W-:Y:S06]  /*16820*/  BAR.ARV 0x8, 0x180 ;  /* 0x0206000000007b1d */ /* 0x000fec0000002000 */
[----:B-----5:R-:W-:-:S13]  /*16830*/  FSETP.NE.FTZ.AND P0, PT, R147, RZ, PT ;  /* 0x000000ff9300720b */ /* 0x020fda0003f15000 */
[----:B------:R-:W5:Y:S04]  /*16840*/  @P0 LDL R138, [R1+0x400] ;  /* 0x00040000018a0983 */ /* 0x000f680000100800 */
[----:B------:R-:W5:Y:S01]  /*16850*/  @P0 LDL R139, [R1+0x3e0] ;  /* 0x0003e000018b0983 */ /* 0x000f620000100800 */
[----:B------:R-:W1:Y:S08]  /*16860*/  @P0 MUFU.LG2 R141, R147 ;  /* 0x00000093008d0308 */ /* 0x000e700000000c00 */
[----:B------:R-:W0:Y:S01]  /*16870*/  @P1 MUFU.LG2 R145, R140 ;  /* 0x0000008c00911308 */ /* 0x000e220000000c00 */
[----:B-1----:R-:W-:-:S07]  /*16880*/  @P0 FMUL.FTZ R141, R141, 0.69314718246459960938 ;  /* 0x3f3172188d8d0820 */ /* 0x002fce0000410000 */
[----:B------:R-:W1:Y:S01]  /*16890*/  @P0 MUFU.RCP R137, R147 ;  /* 0x0000009300890308 */ /* 0x000e620000001000 */
[----:B----4-:R-:W-:Y:S02]  /*168a0*/  VIADD R0, R0, 0x1 ;  /* 0x0000000100007836 */ /* 0x010fe40000000000 */
[----:B---3--:R-:W-:Y:S02]  /*168b0*/  VIADD R136, R136, 0x1 ;  /* 0x0000000188887836 */ /* 0x008fe40000000000 */
[----:B0-----:R-:W-:Y:S01]  /*168c0*/  @P1 FMUL.FTZ R148, R145, 0.69314718246459960938 ;  /* 0x3f31721891941820 */ /* 0x001fe20000410000 */
[----:B------:R0:W-:Y:S04]  /*168d0*/  STL [R1+0x3f4], R140 ;  /* 0x0003f48c01007387 */ /* 0x0001e80000100800 */
[----:B------:R0:W-:Y:S01]  /*168e0*/  STL [R1+0x1c0], R0 ;  /* 0x0001c00001007387 */ /* 0x0001e20000100800 */
        /* <DEDUP_REMOVED lines=24> */
[----:B------:R-:W-:Y:S01]  /*16a70*/  @P1 FFMA.FTZ R144, R143, R146, R148 ;  /* 0x000000928f901223 */ /* 0x000fe20000010094 */
        /* <DEDUP_REMOVED lines=74> */
[----:B------:R0:W-:Y:S01]  /*16f20*/  STL [R1+0x1c8], R136 ;  /* 0x0001c88801007387 */ /* 0x0001e20000100800 */
[----:B-----5:R-:W-:-:S04]  /*16f30*/  @P0 FMUL.FTZ R138, R138, 0.69314718246459960938 ;  /* 0x3f3172188a8a0820 */ /* 0x020fc80000410000 */
[----:B------:R-:W-:Y:S01]  /*16f40*/  @P0 FFMA.FTZ R142, R138, R139, R141 ;  /* 0x0000008b8a8e0223 */ /* 0x000fe2000001008d */
[----:B------:R-:W-:-:S06]  /*16f50*/  IMAD.MOV.U32 R138, RZ, RZ, RZ ;  /* 0x000000ffff8a7224 */ /* 0x000fcc00078e00ff */
[----:B------:R-:W1:Y:S01]  /*16f60*/  @P1 MUFU.RCP R138, R140 ;  /* 0x0000008c008a1308 */ /* 0x000e620000001000 */
[----:B------:R0:W-:Y:S01]  /*16f70*/  STL [R1+0x3f0], R142 ;  /* 0x0003f08e01007387 */ /* 0x0001e20000100800 */
[----:B------:R-:W-:Y:S01]  /*16f80*/  ISETP.NE.AND P1, PT, R0, 0x2, PT ;  /* 0x000000020000780c */ /* 0x000fe20003f25270 */
        /* <DEDUP_REMOVED lines=96> */
[----:B------:R-:W-:Y:S01]  /*17590*/  PLOP3.LUT P0, PT, PT, PT, PT, 0x8, 0x0 ;  /* 0x000000000000781c */ /* 0x000fe20003f0e170 */
[----:B------:R-:W-:-:S12]  /*175a0*/  @P1 BRA `(.L_x_11010) ;  /* 0x0000000000101947 */ /* 0x000fd80003800000 */
[----:B0-----:R-:W2:Y:S04]  /*175b0*/  LDL R0, [R1+0x1c4] ;  /* 0x0001c40001007983 */ /* 0x001ea80000100800 */
[----:B------:R1:W-:Y:S01]  /*175c0*/  STL [R1+0x1c0], RZ ;  /* 0x0001c0ff01007387 */ /* 0x0003e20000100800 */
[----:B--2---:R-:W-:-:S05]  /*175d0*/  LOP3.LUT R0, R0, 0x1, RZ, 0x3c, !PT ;  /* 0x0000000100007812 */ /* 0x004fca00078e3cff */
[----:B------:R1:W-:Y:S02]  /*175e0*/  STL [R1+0x1c4], R0 ;  /* 0x0001c40001007387 */ /* 0x0003e40000100800 */
.L_x_11010:
[----:B------:R-:W-:Y:S05]  /*175f0*/  BSYNC B0 ;  /* 0x0000000000007941 */ /* 0x000fea0003800000 */
.L_x_11009:
[----:B------:R-:W-:-:S12]  /*17600*/  UIADD3 UR59, UR59, 0x1, URZ ;  /* 0x000000013b3b7890 */ /* 0x000fd8000fffe03f */
.L_x_10908:
[----:B------:R-:W2:Y:S08]  /*17610*/  S2UR UR9, SR_CgaCtaId ;  /* 0x00000000000979c3 */ /* 0x000eb00000008800 */
[----:B------:R-:W-:Y:S06]  /*17620*/  BAR.SYNC.DEFER_BLOCKING 0x5, 0x180 ;  /* 0x0146000000007b1d */ /* 0x000fec0000010000 */
[----:B------:R-:W-:Y:S01]  /*17630*/  UMOV UR48, 0x400 ;  /* 0x0000040000307882 */ /* 0x000fe20000000000 */
[----:B------:R-:W-:Y:S01]  /*17640*/  BSSY B0, `(.L_x_11011) ;  /* 0x000026a000007945 */ /* 0x000fe20003800000 */
[----:B--2---:R-:W-:-:S09]  /*17650*/  ULEA UR48, UR9, UR48, 0x18 ;  /* 0x0000003009307291 */ /* 0x004fd2000f8ec03f */
[----:B01----:R-:W0:Y:S02]  /*17660*/  LDS R0, [UR48+0x228d0] ;  /* 0x0228d030ff007984 */ /* 0x003e240008000800 */
[----:B0-----:R-:W-:Y:S01]  /*17670*/  R2UR UR4, R0 ;  /* 0x00000000000472ca */ /* 0x001fe200000e0000 */
[----:B------:R-:W-:Y:S06]  /*17680*/  BAR.ARV 0x4, 0x180 ;  /* 0x0106000000007b1d */ /* 0x000fec0000002000 */
[----:B------:R-:W-:Y:S08]  /*17690*/  @P0 BRA `(.L_x_11012) ;  /* 0x0000001800c00947 */ /* 0x000ff00003800000 */
[----:B------:R-:W2:Y:S01]  /*176a0*/  LDL.128 R104, [R1+0x250] ;  /* 0x0002500001687983 */ /* 0x000ea20000100c00 */
[----:B------:R-:W0:Y:S01]  /*176b0*/  LDC R2, c[0x0][0xbe8] ;  /* 0x0002fa00ff027b82 */ /* 0x000e220000000800 */
[----:B------:R-:W-:Y:S02]  /*176c0*/  ULDC UR5, c[0x0][0xa88] ;  /* 0x0002a20000057ab9 */ /* 0x000fe40000000800 */
        /* <DEDUP_REMOVED lines=31> */
[----:B------:R-:W-:Y:S01]  /*178c0*/  VIADD R20, R200, UR45 ;  /* 0x0000002dc8147c36 */ /* 0x000fe20008000000 */
[----:B------:R-:W-:Y:S01]  /*178d0*/  LOP3.LUT P0, RZ, R210, 0x3, RZ, 0xc0, !PT ;  /* 0x00000003d2ff7812 */ /* 0x000fe2000780c0ff */
[----:B0-----:R-:W-:Y:S01]  /*178e0*/  IMAD R0, R2, UR5, RZ ;  /* 0x0000000502007c24 */ /* 0x001fe2000f8e02ff */
[----:B------:R-:W-:Y:S01]  /*178f0*/  IADD3 R144, P1, R176, 0xc040, RZ ;  /* 0x0000c040b0907810 */ /* 0x000fe20007f3e0ff */
[----:B------:R-:W-:Y:S01]  /*17900*/  USHF.R.S32.HI UR12, URZ, 0x1f, UR58 ;  /* 0x0000001f3f0c7899 */ /* 0x000fe2000801143a */
[----:B------:R-:W-:-:S02]  /*17910*/  ULDC.64 UR10, c[0x0][0xb90] ;  /* 0x0002e400000a7ab9 */ /* 0x000fc40000000a00 */
[----:B------:R-:W-:-:S13]  /*17920*/  ISETP.GE.OR P2, PT, R20, R0, P0 ;  /* 0x000000001400720c */ /* 0x000fda0000746670 */
[----:B------:R-:W4:Y:S01]  /*17930*/  @!P2 LDL R3, [R1+0x3f0] ;  /* 0x0003f0000103a983 */ /* 0x000f220000100800 */
[----:B------:R-:W-:-:S04]  /*17940*/  LOP3.LUT R145, R144, 0x380, RZ, 0xc0, !PT ;  /* 0x0000038090917812 */ /* 0x000fc800078ec0ff */
[----:B------:R-:W-:-:S04]  /*17950*/  SHF.R.U64 R145, R145, 0x3, RZ ;  /* 0x0000000391917819 */ /* 0x000fc800000012ff */
[----:B------:R-:W-:Y:S01]  /*17960*/  LOP3.LUT R144, R145, R144, RZ, 0x3c, !PT ;  /* 0x0000009091907212 */ /* 0x000fe200078e3cff */
[----:B------:R-:W-:Y:S01]  /*17970*/  IMAD.X R145, RZ, RZ, R177, P1 ;  /* 0x000000ffff917224 */ /* 0x000fe200008e06b1 */
[----:B------:R-:W-:Y:S01]  /*17980*/  ISETP.NE.AND P1, PT, R2, 0x1, PT ;  /* 0x000000010200780c */ /* 0x000fe20003f25270 */
[----:B------:R-:W-:Y:S02]  /*17990*/  UIMAD UR5, UR12, UR10, URZ ;  /* 0x0000000a0c0572a4 */ /* 0x000fe4000f8e023f */
[----:B------:R-:W-:Y:S02]  /*179a0*/  USHF.R.S32.HI UR13, URZ, 0x1f, UR40 ;  /* 0x0000001f3f0d7899 */ /* 0x000fe40008011428 */
[----:B------:R-:W-:Y:S02]  /*179b0*/  UIMAD.WIDE.U32 UR6, UR58, UR10, URZ ;  /* 0x0000000a3a0672a5 */ /* 0x000fe4000f8e003f */
[----:B------:R-:W-:Y:S01]  /*179c0*/  UIMAD UR5, UR58, UR11, UR5 ;  /* 0x0000000b3a0572a4 */ /* 0x000fe2000f8e0205 */
[----:B------:R-:W-:-:S02]  /*179d0*/  IADD3 R141, P5, R176, 0x8060, RZ ;  /* 0x00008060b08d7810 */ /* 0x000fc40007fbe0ff */
[----:B------:R-:W-:Y:S01]  /*179e0*/  ULDC.64 UR10, c[0x0][0xb98] ;  /* 0x0002e600000a7ab9 */ /* 0x000fe20000000a00 */
[----:B------:R-:W-:Y:S02]  /*179f0*/  UIADD3 UR7, UR7, UR5, URZ ;  /* 0x0000000507077290 */ /* 0x000fe4000fffe03f */
[----:B------:R-:W-:Y:S01]  /*17a00*/  UIMAD UR8, UR13, UR10, URZ ;  /* 0x0000000a0d0872a4 */ /* 0x000fe2000f8e023f */
[----:B------:R-:W-:Y:S02]  /*17a10*/  LOP3.LUT R140, R141, 0x380, RZ, 0xc0, !PT ;  /* 0x000003808d8c7812 */ /* 0x000fe400078ec0ff */
[C---:B------:R-:W-:Y:S01]  /*17a20*/  LOP3.LUT R21, R176.reuse, 0x380, RZ, 0xc0, !PT ;  /* 0x00000380b0157812 */ /* 0x040fe200078ec0ff */
[----:B------:R-:W-:Y:S01]  /*17a30*/  UIMAD UR8, UR40, UR11, UR8 ;  /* 0x0000000b280872a4 */ /* 0x000fe2000f8e0208 */
[----:B------:R-:W-:Y:S01]  /*17a40*/  IADD3 R146, P3, R176, 0xc020, RZ ;  /* 0x0000c020b0927810 */ /* 0x000fe20007f7e0ff */
[----:B------:R-:W-:Y:S01]  /*17a50*/  UIMAD.WIDE.U32 UR6, UR40, UR10, UR6 ;  /* 0x0000000a280672a5 */ /* 0x000fe2000f8e0006 */
[----:B------:R-:W-:-:S02]  /*17a60*/  SHF.R.U64 R140, R140, 0x3, RZ ;  /* 0x000000038c8c7819 */ /* 0x000fc400000012ff */
[----:B------:R-:W-:Y:S02]  /*17a70*/  SHF.R.U64 R21, R21, 0x3, RZ ;  /* 0x0000000315157819 */ /* 0x000fe400000012ff */
[----:B------:R-:W-:Y:S01]  /*17a80*/  IADD3 R142, P4, R176, 0xc000, RZ ;  /* 0x0000c000b08e7810 */ /* 0x000fe20007f9e0ff */
[--C-:B------:R-:W-:Y:S01]  /*17a90*/  IMAD.MOV.U32 R149, RZ, RZ, R177.reuse ;  /* 0x000000ffff957224 */ /* 0x100fe200078e00b1 */
[----:B------:R-:W-:Y:S01]  /*17aa0*/  LOP3.LUT R140, R140, R141, RZ, 0x3c, !PT ;  /* 0x0000008d8c8c7212 */ /* 0x000fe200078e3cff */
[----:B------:R-:W-:Y:S01]  /*17ab0*/  IMAD.X R147, RZ, RZ, R177, P3 ;  /* 0x000000ffff937224 */ /* 0x000fe200018e06b1 */
[----:B------:R-:W-:Y:S01]  /*17ac0*/  LOP3.LUT R148, R21, R176, RZ, 0x3c, !PT ;  /* 0x000000b015947212 */ /* 0x000fe200078e3cff */
[----:B------:R-:W-:Y:S01]  /*17ad0*/  ULDC.64 UR10, c[0x0][0xae8] ;  /* 0x0002ba00000a7ab9 */ /* 0x000fe20000000a00 */
[----:B------:R-:W-:Y:S02]  /*17ae0*/  LOP3.LUT R141, R142, 0x380, RZ, 0xc0, !PT ;  /* 0x000003808e8d7812 */ /* 0x000fe400078ec0ff */
[----:B------:R-:W-:-:S02]  /*17af0*/  LOP3.LUT R143, R146, 0x380, RZ, 0xc0, !PT ;  /* 0x00000380928f7812 */ /* 0x000fc400078ec0ff */
[----:B------:R-:W-:Y:S02]  /*17b00*/  MOV R148, R148 ;  /* 0x0000009400947202 */ /* 0x000fe40000000f00 */
[----:B------:R-:W-:Y:S02]  /*17b10*/  SHF.R.U64 R141, R141, 0x3, RZ ;  /* 0x000000038d8d7819 */ /* 0x000fe400000012ff */
[----:B------:R-:W-:Y:S02]  /*17b20*/  SHF.R.U64 R143, R143, 0x3, RZ ;  /* 0x000000038f8f7819 */ /* 0x000fe400000012ff */
[----:B------:R-:W-:Y:S01]  /*17b30*/  LOP3.LUT R142, R141, R142, RZ, 0x3c, !PT ;  /* 0x0000008e8d8e7212 */ /* 0x000fe200078e3cff */
[--C-:B------:R-:W-:Y:S01]  /*17b40*/  IMAD.X R141, RZ, RZ, R177.reuse, P5 ;  /* 0x000000ffff8d7224 */ /* 0x100fe200028e06b1 */
[----:B------:R-:W-:Y:S01]  /*17b50*/  LOP3.LUT R146, R143, R146, RZ, 0x3c, !PT ;  /* 0x000000928f927212 */ /* 0x000fe200078e3cff */
[----:B------:R-:W-:-:S03]  /*17b60*/  IMAD.X R143, RZ, RZ, R177, P4 ;  /* 0x000000ffff8f7224 */ /* 0x000fc600020e06b1 */
[----:B------:R-:W-:Y:S02]  /*17b70*/  MOV R21, R140 ;  /* 0x0000008c00157202 */ /* 0x000fe40000000f00 */
[----:B------:R-:W-:Y:S02]  /*17b80*/  MOV R142, R142 ;  /* 0x0000008e008e7202 */ /* 0x000fe40000000f00 */
[----:B------:R-:W-:Y:S02]  /*17b90*/  MOV R141, R146 ;  /* 0x00000092008d7202 */ /* 0x000fe40000000f00 */
[----:B------:R-:W-:Y:S02]  /*17ba0*/  MOV R140, R144 ;  /* 0x00000090008c7202 */ /* 0x000fe40000000f00 */
[----:B--2---:R-:W-:Y:S02]  /*17bb0*/  F2FP.F16.F32.PACK_AB R104, R105, R104 ;  /* 0x000000686968723e */ /* 0x004fe400000000ff */
[----:B------:R-:W-:-:S02]  /*17bc0*/  F2FP.F16.F32.PACK_AB R105, R107, R106 ;  /* 0x0000006a6b69723e */ /* 0x000fc400000000ff */
[----:B---3--:R-:W-:Y:S02]  /*17bd0*/  F2FP.F16.F32.PACK_AB R106, R101, R100 ;  /* 0x00000064656a723e */ /* 0x008fe400000000ff */
[----:B------:R-:W0:Y:S01]  /*17be0*/  @P1 LDC R100, c[0x0][0xbec] ;  /* 0x0002fb00ff641b82 */ /* 0x000e220000000800 */
[----:B----4-:R-:W-:Y:S02]  /*17bf0*/  F2FP.F16.F32.PACK_AB R96, R97, R96 ;  /* 0x000000606160723e */ /* 0x010fe400000000ff */
[----:B------:R-:W-:Y:S02]  /*17c00*/  F2FP.F16.F32.PACK_AB R97, R99, R98 ;  /* 0x000000626361723e */ /* 0x000fe400000000ff */
[----:B------:R-:W-:-:S03]  /*17c10*/  F2FP.F16.F32.PACK_AB R98, R93, R92 ;  /* 0x0000005c5d62723e */ /* 0x000fc600000000ff */
[----:B------:R-:W1:Y:S01]  /*17c20*/  @P1 LDC R92, c[0x0][0xbf0] ;  /* 0x0002fc00ff5c1b82 */ /* 0x000e620000000800 */
[----:B------:R-:W-:Y:S02]  /*17c30*/  F2FP.F16.F32.PACK_AB R88, R89, R88 ;  /* 0x000000585958723e */ /* 0x000fe400000000ff */
[----:B------:R-:W-:Y:S02]  /*17c40*/  F2FP.F16.F32.PACK_AB R89, R91, R90 ;  /* 0x0000005a5b59723e */ /* 0x000fe400000000ff */
[----:B------:R-:W-:Y:S01]  /*17c50*/  F2FP.F16.F32.PACK_AB R90, R85, R84 ;  /* 0x00000054555a723e */ /* 0x000fe200000000ff */
[----:B------:R-:W-:Y:S01]  /*17c60*/  VIADD R85, R224, UR45 ;  /* 0x0000002de0557c36 */ /* 0x000fe20008000000 */
[----:B------:R-:W-:Y:S02]  /*17c70*/  F2FP.F16.F32.PACK_AB R80, R81, R80 ;  /* 0x000000505150723e */ /* 0x000fe400000000ff */
[----:B------:R-:W-:Y:S02]  /*17c80*/  F2FP.F16.F32.PACK_AB R81, R83, R82 ;  /* 0x000000525351723e */ /* 0x000fe400000000ff */
[----:B------:R-:W-:Y:S01]  /*17c90*/  F2FP.F16.F32.PACK_AB R82, R77, R76 ;  /* 0x0000004c4d52723e */ /* 0x000fe200000000ff */
[----:B0-----:R-:W-:-:S04]  /*17ca0*/  @P1 IMAD.HI.U32 R77, R85, R100, RZ ;  /* 0x00000064554d1227 */ /* 0x001fc800078e00ff */
[----:B------:R-:W-:Y:S01]  /*17cb0*/  IMAD.MOV.U32 R76, RZ, RZ, R85 ;  /* 0x000000ffff4c7224 */ /* 0x000fe200078e0055 */
[----:B-1----:R-:W-:Y:S02]  /*17cc0*/  @P1 SHF.R.U32.HI R76, RZ, R92, R77 ;  /* 0x0000005cff4c1219 */ /* 0x002fe4000001164d */
[----:B------:R-:W-:-:S03]  /*17cd0*/  F2FP.F16.F32.PACK_AB R72, R73, R72 ;  /* 0x000000484948723e */ /* 0x000fc600000000ff */
[--C-:B------:R-:W-:Y:S01]  /*17ce0*/  IMAD.MOV R77, RZ, RZ, -R76.reuse ;  /* 0x000000ffff4d7224 */ /* 0x100fe200078e0a4c */
[----:B------:R-:W-:Y:S02]  /*17cf0*/  F2FP.F16.F32.PACK_AB R73, R75, R74 ;  /* 0x0000004a4b49723e */ /* 0x000fe400000000ff */
[----:B------:R-:W-:Y:S01]  /*17d00*/  F2FP.F16.F32.PACK_AB R75, R59, R58 ;  /* 0x0000003a3b4b723e */ /* 0x000fe200000000ff */
[----:B------:R-:W-:Y:S01]  /*17d10*/  IMAD R59, R2, R77, R85 ;  /* 0x0000004d023b7224 */ /* 0x000fe200078e0255 */
[----:B------:R-:W-:Y:S01]  /*17d20*/  F2FP.F16.F32.PACK_AB R83, R79, R78 ;  /* 0x0000004e4f53723e */ /* 0x000fe200000000ff */
[----:B------:R-:W-:Y:S01]  /*17d30*/  IMAD.U32 R78, RZ, RZ, UR8 ;  /* 0x00000008ff4e7e24 */ /* 0x000fe2000f8e00ff */
[----:B------:R-:W-:Y:S02]  /*17d40*/  F2FP.F16.F32.PACK_AB R74, R57, R56 ;  /* 0x00000038394a723e */ /* 0x000fe400000000ff */
[----:B------:R-:W-:Y:S02]  /*17d50*/  SHF.R.S32.HI R57, RZ, 0x1f, R76 ;  /* 0x0000001fff397819 */ /* 0x000fe4000001144c */
[----:B------:R-:W-:-:S02]  /*17d60*/  IADD3 R56, P3, R76, UR6, RZ ;  /* 0x000000064c387c10 */ /* 0x000fc4000ff7e0ff */
[----:B------:R-:W-:Y:S02]  /*17d70*/  F2FP.F16.F32.PACK_AB R136, R137, R136 ;  /* 0x000000888988723e */ /* 0x000fe400000000ff */
[----:B------:R-:W-:Y:S02]  /*17d80*/  SHF.R.S32.HI R58, RZ, 0x1f, R59 ;  /* 0x0000001fff3a7819 */ /* 0x000fe4000001143b */
[----:B------:R-:W-:Y:S02]  /*17d90*/  F2FP.F16.F32.PACK_AB R137, R139, R138 ;  /* 0x0000008a8b89723e */ /* 0x000fe400000000ff */
[----:B------:R-:W-:Y:S02]  /*17da0*/  F2FP.F16.F32.PACK_AB R128, R129, R128 ;  /* 0x000000808180723e */ /* 0x000fe400000000ff */
[----:B------:R-:W-:Y:S02]  /*17db0*/  F2FP.F16.F32.PACK_AB R138, R133, R132 ;  /* 0x00000084858a723e */ /* 0x000fe400000000ff */
[----:B------:R-:W-:Y:S01]  /*17dc0*/  F2FP.F16.F32.PACK_AB R139, R135, R134 ;  /* 0x00000086878b723e */ /* 0x000fe200000000ff */
[----:B------:R-:W-:Y:S01]  /*17dd0*/  BAR.SYNC.DEFER_BLOCKING 0x1, 0x100 ;  /* 0x0044000000007b1d */ /* 0x000fe20000010000 */
[----:B------:R-:W-:-:S02]  /*17de0*/  F2FP.F16.F32.PACK_AB R129, R131, R130 ;  /* 0x000000828381723e */ /* 0x000fc400000000ff */
[----:B------:R-:W-:Y:S02]  /*17df0*/  F2FP.F16.F32.PACK_AB R120, R121, R120 ;  /* 0x000000787978723e */ /* 0x000fe400000000ff */
[----:B------:R-:W-:Y:S01]  /*17e00*/  IADD3.X R57, R57, UR7, R78, P3, !PT ;  /* 0x0000000739397c10 */ /* 0x000fe20009ffe44e */
[----:B------:R-:W-:Y:S01]  /*17e10*/  ULDC.64 UR6, c[0x0][0xb88] ;  /* 0x0002e20000067ab9 */ /* 0x000fe20000000a00 */
[----:B------:R-:W-:Y:S02]  /*17e20*/  F2FP.F16.F32.PACK_AB R130, R125, R124 ;  /* 0x0000007c7d82723e */ /* 0x000fe400000000ff */
[----:B------:R-:W-:Y:S02]  /*17e30*/  F2FP.F16.F32.PACK_AB R131, R127, R126 ;  /* 0x0000007e7f83723e */ /* 0x000fe400000000ff */
[----:B------:R-:W-:Y:S02]  /*17e40*/  F2FP.F16.F32.PACK_AB R121, R123, R122 ;  /* 0x0000007a7b79723e */ /* 0x000fe400000000ff */
[----:B------:R-:W-:Y:S01]  /*17e50*/  F2FP.F16.F32.PACK_AB R112, R113, R112 ;  /* 0x000000707170723e */ /* 0x000fe200000000ff */
[----:B------:R-:W-:Y:S01]  /*17e60*/  IMAD R58, R58, UR6, RZ ;  /* 0x000000063a3a7c24 */ /* 0x000fe2000f8e02ff */
[----:B------:R-:W-:-:S02]  /*17e70*/  F2FP.F16.F32.PACK_AB R122, R117, R116 ;  /* 0x00000074757a723e */ /* 0x000fc400000000ff */
[----:B------:R-:W-:Y:S02]  /*17e80*/  F2FP.F16.F32.PACK_AB R123, R119, R118 ;  /* 0x00000076777b723e */ /* 0x000fe400000000ff */
[----:B------:R-:W-:Y:S02]  /*17e90*/  F2FP.F16.F32.PACK_AB R113, R115, R114 ;  /* 0x000000727371723e */ /* 0x000fe400000000ff */
[----:B------:R-:W-:Y:S02]  /*17ea0*/  F2FP.F16.F32.PACK_AB R114, R109, R108 ;  /* 0x0000006c6d72723e */ /* 0x000fe400000000ff */
[----:B------:R-:W-:Y:S01]  /*17eb0*/  F2FP.F16.F32.PACK_AB R115, R111, R110 ;  /* 0x0000006e6f73723e */ /* 0x000fe200000000ff */
[----:B------:R-:W-:Y:S01]  /*17ec0*/  STSM.16.M88.4 [R148], R136 ;  /* 0x0000008894007844 */ /* 0x000fe20000000200 */
[----:B------:R-:W-:Y:S01]  /*17ed0*/  F2FP.F16.F32.PACK_AB R107, R103, R102 ;  /* 0x00000066676b723e */ /* 0x000fe200000000ff */
[----:B------:R-:W-:Y:S01]  /*17ee0*/  IMAD.WIDE.U32 R56, R59, UR6, R56 ;  /* 0x000000063b387c25 */ /* 0x000fe2000f8e0038 */
[----:B------:R-:W-:Y:S01]  /*17ef0*/  F2FP.F16.F32.PACK_AB R99, R95, R94 ;  /* 0x0000005e5f63723e */ /* 0x000fe200000000ff */
[----:B------:R-:W-:Y:S01]  /*17f00*/  STSM.16.M88.4 [R222], R128 ;  /* 0x00000080de007844 */ /* 0x000fe20000000200 */
[----:B------:R-:W-:Y:S01]  /*17f10*/  F2FP.F16.F32.PACK_AB R91, R87, R86 ;  /* 0x00000056575b723e */ /* 0x000fe200000000ff */
[----:B------:R-:W-:Y:S01]  /*17f20*/  IMAD R59, R59, UR7, R58 ;  /* 0x000000073b3b7c24 */ /* 0x000fe2000f8e023a */
[----:B------:R-:W-:Y:S01]  /*17f30*/  F2FP.F16.F32.PACK_AB R52, R53, R52 ;  /* 0x000000343534723e */ /* 0x000fe200000000ff */
[----:B------:R-:W-:Y:S01]  /*17f40*/  STSM.16.M88.4 [R221], R120 ;  /* 0x00000078dd007844 */ /* 0x000fe20000000200 */
[----:B------:R-:W-:Y:S01]  /*17f50*/  F2FP.F16.F32.PACK_AB R53, R55, R54 ;  /* 0x000000363735723e */ /* 0x000fe200000000ff */
[----:B------:R-:W-:Y:S01]  /*17f60*/  ULDC.64 UR6, c[0x0][0xb50] ;  /* 0x0002d40000067ab9 */ /* 0x000fe20000000a00 */
[----:B------:R-:W-:Y:S01]  /*17f70*/  F2FP.F16.F32.PACK_AB R64, R65, R64 ;  /* 0x000000404140723e */ /* 0x000fe200000000ff */
[----:B------:R-:W-:Y:S01]  /*17f80*/  STSM.16.M88.4 [R220], R112 ;  /* 0x00000070dc007844 */ /* 0x000fe20000000200 */
[----:B------:R-:W-:-:S02]  /*17f90*/  F2FP.F16.F32.PACK_AB R54, R69, R68 ;  /* 0x000000444536723e */ /* 0x000fc400000000ff */
[----:B------:R-:W-:Y:S01]  /*17fa0*/  F2FP.F16.F32.PACK_AB R55, R71, R70 ;  /* 0x000000464737723e */ /* 0x000fe200000000ff */
[----:B------:R-:W-:Y:S01]  /*17fb0*/  STSM.16.M88.4 [R219], R104 ;  /* 0x00000068db007844 */ /* 0x000fe20000000200 */
[----:B------:R-:W-:Y:S02]  /*17fc0*/  F2FP.F16.F32.PACK_AB R65, R67, R66 ;  /* 0x000000424341723e */ /* 0x000fe400000000ff */
[----:B------:R-:W-:Y:S01]  /*17fd0*/  F2FP.F16.F32.PACK_AB R48, R49, R48 ;  /* 0x000000303130723e */ /* 0x000fe200000000ff */
[----:B------:R-:W-:Y:S01]  /*17fe0*/  STSM.16.M88.4 [R218], R96 ;  /* 0x00000060da007844 */ /* 0x000fe20000000200 */
[----:B------:R-:W-:Y:S01]  /*17ff0*/  F2FP.F16.F32.PACK_AB R66, R61, R60 ;  /* 0x0000003c3d42723e */ /* 0x000fe200000000ff */
[----:B------:R-:W-:Y:S01]  /*18000*/  IMAD.IADD R57, R57, 0x1, R59 ;  /* 0x0000000139397824 */ /* 0x000fe200078e023b */
[----:B------:R-:W-:Y:S01]  /*18010*/  F2FP.F16.F32.PACK_AB R67, R63, R62 ;  /* 0x0000003e3f43723e */ /* 0x000fe200000000ff */
[----:B------:R-:W-:Y:S01]  /*18020*/  STSM.16.M88.4 [R217], R88 ;  /* 0x00000058d9007844 */ /* 0x000fe20000000200 */
        /* <DEDUP_REMOVED lines=8> */
[----:B------:R-:W-:-:S02]  /*180b0*/  LEA R58, P3, R56, UR6, 0x2 ;  /* 0x00000006383a7c11 */ /* 0x000fc4000f8610ff */
[----:B------:R-:W-:Y:S02]  /*180c0*/  F2FP.F16.F32.PACK_AB R6, R41, R40 ;  /* 0x000000282906723e */ /* 0x000fe400000000ff */
[----:B------:R-:W-:Y:S02]  /*180d0*/  F2FP.F16.F32.PACK_AB R7, R43, R42 ;  /* 0x0000002a2b07723e */ /* 0x000fe400000000ff */
[----:B------:R-:W-:Y:S02]  /*180e0*/  F2FP.F16.F32.PACK_AB R37, R39, R38 ;  /* 0x000000262725723e */ /* 0x000fe400000000ff */
        /* <DEDUP_REMOVED lines=14> */
[----:B------:R-:W-:-:S03]  /*181d0*/  LEA.HI.X R59, R56, UR7, R57, 0x2, P3 ;  /* 0x00000007383b7c11 */ /* 0x000fc600098f1439 */
[----:B------:R-:W-:Y:S04]  /*181e0*/  STSM.16.M88.4 [R141], R36 ;  /* 0x000000248d007844 */ /* 0x000fe80000000200 */
[----:B------:R-:W-:Y:S04]  /*181f0*/  STSM.16.M88.4 [R140], R28 ;  /* 0x0000001c8c007844 */ /* 0x000fe80000000200 */
[----:B------:R-:W-:Y:S04]  /*18200*/  STSM.16.M88.4 [R212], R12 ;  /* 0x0000000cd4007844 */ /* 0x000fe80000000200 */
[----:B------:R-:W-:Y:S04]  /*18210*/  SHFL.IDX PT, R44, R58, RZ, 0x1c1f ;  /* 0x001c1fff3a2c7589 */ /* 0x000fe800000e0000 */
[----:B------:R-:W0:Y:S01]  /*18220*/  SHFL.IDX PT, R45, R59, RZ, 0x1c1f ;  /* 0x001c1fff3b2d7589 */ /* 0x000e2200000e0000 */
[----:B------:R-:W-:Y:S01]  /*18230*/  BAR.SYNC.DEFER_BLOCKING 0x1, 0x100 ;  /* 0x0044000000007b1d */ /* 0x000fe20000010000 */
[----:B------:R-:W-:-:S05]  /*18240*/  VIADD R33, R20, 0x8 ;  /* 0x0000000814217836 */ /* 0x000fca0000000000 */
[----:B------:R-:W-:Y:S01]  /*18250*/  ISETP.GE.OR P0, PT, R33, R0, P0 ;  /* 0x000000002100720c */ /* 0x000fe20000706670 */
[----:B0-----:R0:W-:-:S12]  /*18260*/  @!P2 ST.E desc[UR36][R44.64], R3 ;  /* 0x000000032c00a985 */ /* 0x0011d8000c101924 */
[----:B------:R-:W2:Y:S01]  /*18270*/  @!P0 LDL R55, [R1+0x3f4] ;  /* 0x0003f40001378983 */ /* 0x000ea20000100800 */
[----:B------:R-:W-:Y:S02]  /*18280*/  IMAD R8, R206, 0x40, R22 ;  /* 0x00000040ce087824 */ /* 0x000fe400078e0216 */
[----:B------:R-:W-:-:S04]  /*18290*/  IMAD.MOV.U32 R9, RZ, RZ, 0x2 ;  /* 0x00000002ff097424 */ /* 0x000fc800078e00ff */
[----:B------:R-:W-:-:S03]  /*182a0*/  IMAD.WIDE R8, R8, R9, UR38 ;  /* 0x0000002608087e25 */ /* 0x000fc6000f8e0209 */
        /* <DEDUP_REMOVED lines=8> */
[----:B------:R-:W-:Y:S01]  /*18330*/  LOP3.LUT R6, R11, 0x380, RZ, 0xc0, !PT ;  /* 0x000003800b067812 */ /* 0x000fe200078ec0ff */
[----:B------:R-:W-:Y:S01]  /*18340*/  SHFL.IDX PT, R20, R58, 0x1, 0x1c1f ;  /* 0x003c1f003a147f89 */ /* 0x000fe200000e0000 */
[----:B------:R-:W-:-:S02]  /*18350*/  SHF.R.U64 R52, R52, 0x3, RZ ;  /* 0x0000000334347819 */ /* 0x000fc400000012ff */
[----:B------:R-:W-:Y:S01]  /*18360*/  SHF.R.U64 R6, R6, 0x3, RZ ;  /* 0x0000000306067819 */ /* 0x000fe200000012ff */
[----:B------:R-:W2:Y:S01]  /*18370*/  SHFL.IDX PT, R21, R59, 0x1, 0x1c1f ;  /* 0x003c1f003b157f89 */ /* 0x000ea200000e0000 */
[----:B------:R-:W-:Y:S01]  /*18380*/  LOP3.LUT R52, R52, R53, RZ, 0x3c, !PT ;  /* 0x0000003534347212 */ /* 0x000fe200078e3cff */
[----:B------:R-:W-:Y:S01]  /*18390*/  IMAD.X R53, RZ, RZ, R9, P6 ;  /* 0x000000ffff357224 */ /* 0x000fe200030e0609 */
[----:B------:R-:W-:Y:S02]  /*183a0*/  LOP3.LUT R10, R6, R11, RZ, 0x3c, !PT ;  /* 0x0000000b060a7212 */ /* 0x000fe400078e3cff */
[----:B------:R-:W-:-:S04]  /*183b0*/  IADD3 R6, P6, R8, 0xf000, RZ ;  /* 0x0000f00008067810 */ /* 0x000fc80007fde0ff */
[----:B0-----:R-:W-:Y:S02]  /*183c0*/  LOP3.LUT R3, R6, 0x380, RZ, 0xc0, !PT ;  /* 0x0000038006037812 */ /* 0x001fe400078ec0ff */
[C---:B------:R-:W-:Y:S02]  /*183d0*/  IADD3 R25, P4, R8.reuse, 0x3000, RZ ;  /* 0x0000300008197810 */ /* 0x040fe40007f9e0ff */
[----:B------:R-:W-:Y:S02]  /*183e0*/  IADD3 R29, P5, R8, 0x4000, RZ ;  /* 0x00004000081d7810 */ /* 0x000fe40007fbe0ff */
[----:B------:R-:W-:Y:S02]  /*183f0*/  SHF.R.U64 R3, R3, 0x3, RZ ;  /* 0x0000000303037819 */ /* 0x000fe400000012ff */
[----:B------:R-:W-:Y:S02]  /*18400*/  LOP3.LUT R24, R25, 0x380, RZ, 0xc0, !PT ;  /* 0x0000038019187812 */ /* 0x000fe400078ec0ff */
[----:B------:R-:W-:-:S02]  /*18410*/  LOP3.LUT R28, R29, 0x380, RZ, 0xc0, !PT ;  /* 0x000003801d1c7812 */ /* 0x000fc400078ec0ff */
[----:B------:R-:W-:Y:S02]  /*18420*/  LOP3.LUT R72, R3, R6, RZ, 0x3c, !PT ;  /* 0x0000000603487212 */ /* 0x000fe400078e3cff */
[----:B------:R-:W0:Y:S01]  /*18430*/  @P1 LDC R3, c[0x0][0xbec] ;  /* 0x0002fb00ff031b82 */ /* 0x000e220000000800 */
[----:B------:R-:W-:Y:S02]  /*18440*/  IADD3 R5, P3, R8, 0x2000, RZ ;  /* 0x0000200008057810 */ /* 0x000fe40007f7e0ff */
[----:B------:R-:W-:Y:S02]  /*18450*/  SHF.R.U64 R24, R24, 0x3, RZ ;  /* 0x0000000318187819 */ /* 0x000fe400000012ff */
[----:B------:R-:W-:Y:S01]  /*18460*/  SHF.R.U64 R28, R28, 0x3, RZ ;  /* 0x000000031c1c7819 */ /* 0x000fe200000012ff */
[--C-:B------:R-:W-:Y:S01]  /*18470*/  IMAD.X R11, RZ, RZ, R9.reuse, P2 ;  /* 0x000000ffff0b7224 */ /* 0x100fe200010e0609 */
[----:B------:R-:W-:Y:S01]  /*18480*/  LOP3.LUT R24, R24, R25, RZ, 0x3c, !PT ;  /* 0x0000001918187212 */ /* 0x000fe200078e3cff */
[--C-:B------:R-:W-:Y:S01]  /*18490*/  IMAD.X R13, RZ, RZ, R9.reuse, P3 ;  /* 0x000000ffff0d7224 */ /* 0x100fe200018e0609 */
[----:B------:R-:W-:Y:S01]  /*184a0*/  LOP3.LUT R28, R28, R29, RZ, 0x3c, !PT ;  /* 0x0000001d1c1c7212 */ /* 0x000fe200078e3cff */
        /* <DEDUP_REMOVED lines=8> */
[----:B------:R-:W-:Y:S02]  /*18530*/  LOP3.LUT R44, R45, 0x380, RZ, 0xc0, !PT ;  /* 0x000003802d2c7812 */ /* 0x000fe400078ec0ff */
[----:B------:R-:W-:-:S02]  /*18540*/  LOP3.LUT R48, R49, 0x380, RZ, 0xc0, !PT ;  /* 0x0000038031307812 */ /* 0x000fc400078ec0ff */
[----:B------:R-:W-:Y:S02]  /*18550*/  SHF.R.U64 R36, R36, 0x3, RZ ;  /* 0x0000000324247819 */ /* 0x000fe400000012ff */
[----:B------:R-:W-:Y:S02]  /*18560*/  SHF.R.U64 R40, R40, 0x3, RZ ;  /* 0x0000000328287819 */ /* 0x000fe400000012ff */
[----:B------:R-:W-:Y:S02]  /*18570*/  SHF.R.U64 R44, R44, 0x3, RZ ;  /* 0x000000032c2c7819 */ /* 0x000fe400000012ff */
[----:B------:R-:W-:Y:S01]  /*18580*/  SHF.R.U64 R48, R48, 0x3, RZ ;  /* 0x0000000330307819 */ /* 0x000fe200000012ff */
[----:B------:R-:W-:Y:S01]  /*18590*/  UIMAD UR5, UR12, UR10, URZ ;  /* 0x0000000a0c0572a4 */ /* 0x000fe2000f8e023f */
[----:B------:R-:W-:Y:S01]  /*185a0*/  LOP3.LUT R4, R5, 0x380, RZ, 0xc0, !PT ;  /* 0x0000038005047812 */ /* 0x000fe200078ec0ff */
[----:B------:R-:W-:Y:S01]  /*185b0*/  VIADD R78, R207, UR45 ;  /* 0x0000002dcf4e7c36 */ /* 0x000fe20008000000 */
        /* <DEDUP_REMOVED lines=8> */
[----:B------:R-:W-:Y:S01]  /*18640*/  SHF.R.U64 R4, R4, 0x3, RZ ;  /* 0x0000000304047819 */ /* 0x000fe200000012ff */
[----:B------:R-:W-:Y:S01]  /*18650*/  UIMAD.WIDE.U32 UR6, UR58, UR10, URZ ;  /* 0x0000000a3a0672a5 */ /* 0x000fe2000f8e003f */
[C---:B------:R-:W-:Y:S01]  /*18660*/  IADD3 R57, P2, R8.reuse, 0xb000, RZ ;  /* 0x0000b00008397810 */ /* 0x040fe20007f5e0ff */
[----:B------:R-:W-:Y:S01]  /*18670*/  UIMAD UR5, UR58, UR11, UR5 ;  /* 0x0000000b3a0572a4 */ /* 0x000fe2000f8e0205 */
[----:B------:R-:W-:-:S02]  /*18680*/  IADD3 R61, P3, R8, 0xc000, RZ ;  /* 0x0000c000083d7810 */ /* 0x000fc40007f7e0ff */
[C---:B------:R-:W-:Y:S01]  /*18690*/  IADD3 R65, P4, R8.reuse, 0xd000, RZ ;  /* 0x0000d00008417810 */ /* 0x040fe20007f9e0ff */
[----:B------:R-:W-:Y:S01]  /*186a0*/  ULDC.64 UR10, c[0x0][0xaf0] ;  /* 0x0002bc00000a7ab9 */ /* 0x000fe20000000a00 */
[----:B------:R-:W-:Y:S01]  /*186b0*/  IADD3 R69, P5, R8, 0xe000, RZ ;  /* 0x0000e00008457810 */ /* 0x000fe20007fbe0ff */
[----:B0-----:R-:W-:Y:S01]  /*186c0*/  @P1 IMAD.HI.U32 R3, R78, R3, RZ ;  /* 0x000000034e031227 */ /* 0x001fe200078e00ff */
[----:B------:R-:W-:Y:S01]  /*186d0*/  LOP3.LUT R12, R4, R5, RZ, 0x3c, !PT ;  /* 0x00000005040c7212 */ /* 0x000fe200078e3cff */
[----:B------:R-:W-:Y:S01]  /*186e0*/  UIMAD UR8, UR13, UR10, URZ ;  /* 0x0000000a0d0872a4 */ /* 0x000fe2000f8e023f */
[----:B------:R-:W-:Y:S01]  /*186f0*/  LOP3.LUT R56, R57, 0x380, RZ, 0xc0, !PT ;  /* 0x0000038039387812 */ /* 0x000fe200078ec0ff */
[----:B------:R-:W-:Y:S01]  /*18700*/  UIADD3 UR7, UR7, UR5, URZ ;  /* 0x0000000507077290 */ /* 0x000fe2000fffe03f */
[----:B------:R-:W-:Y:S02]  /*18710*/  LOP3.LUT R60, R61, 0x380, RZ, 0xc0, !PT ;  /* 0x000003803d3c7812 */ /* 0x000fe400078ec0ff */
[----:B------:R-:W-:-:S02]  /*18720*/  LOP3.LUT R64, R65, 0x380, RZ, 0xc0, !PT ;  /* 0x0000038041407812 */ /* 0x000fc400078ec0ff */
[----:B------:R-:W-:Y:S02]  /*18730*/  LOP3.LUT R68, R69, 0x380, RZ, 0xc0, !PT ;  /* 0x0000038045447812 */ /* 0x000fe400078ec0ff */
[----:B------:R-:W-:Y:S01]  /*18740*/  LOP3.LUT R5, R8, 0x380, RZ, 0xc0, !PT ;  /* 0x0000038008057812 */ /* 0x000fe200078ec0ff */
[----:B------:R-:W-:Y:S01]  /*18750*/  IMAD.MOV.U32 R77, RZ, RZ, R78 ;  /* 0x000000ffff4d7224 */ /* 0x000fe200078e004e */
[----:B------:R-:W-:Y:S01]  /*18760*/  UIMAD UR5, UR40, UR11, UR8 ;  /* 0x0000000b280572a4 */ /* 0x000fe2000f8e0208 */
[----:B------:R-:W-:Y:S01]  /*18770*/  SHF.R.U64 R56, R56, 0x3, RZ ;  /* 0x0000000338387819 */ /* 0x000fe200000012ff */
[----:B------:R-:W-:Y:S01]  /*18780*/  UIMAD.WIDE.U32 UR40, UR40, UR10, UR6 ;  /* 0x0000000a282872a5 */ /* 0x000fe2000f8e0006 */
[----:B------:R-:W-:Y:S02]  /*18790*/  SHF.R.U64 R60, R60, 0x3, RZ ;  /* 0x000000033c3c7819 */ /* 0x000fe400000012ff */
[----:B------:R-:W-:Y:S02]  /*187a0*/  SHF.R.U64 R64, R64, 0x3, RZ ;  /* 0x0000000340407819 */ /* 0x000fe400000012ff */
[----:B------:R-:W-:-:S02]  /*187b0*/  SHF.R.U64 R68, R68, 0x3, RZ ;  /* 0x0000000344447819 */ /* 0x000fc400000012ff */
[----:B------:R-:W-:Y:S01]  /*187c0*/  SHF.R.U64 R5, R5, 0x3, RZ ;  /* 0x0000000305057819 */ /* 0x000fe200000012ff */
[----:B------:R-:W-:Y:S01]  /*187d0*/  UIADD3 UR5, UR41, UR5, URZ ;  /* 0x0000000529057290 */ /* 0x000fe2000fffe03f */
        /* <DEDUP_REMOVED lines=10> */
[----:B------:R-:W-:Y:S01]  /*18880*/  ULDC.64 UR6, c[0x0][0xae0] ;  /* 0x0002b80000067ab9 */ /* 0x000fe20000000a00 */
[----:B------:R-:W-:-:S02]  /*18890*/  IMAD.MOV.U32 R5, RZ, RZ, R9 ;  /* 0x000000ffff057224 */ /* 0x000fc400078e0009 */
[----:B------:R-:W-:-:S05]  /*188a0*/  VIADD R83, R206, UR45 ;  /* 0x0000002dce537c36 */ /* 0x000fca0008000000 */
[----:B------:R-:W-:Y:S01]  /*188b0*/  ISETP.GE.AND P2, PT, R83, R0, PT ;  /* 0x000000005300720c */ /* 0x000fe20003f46270 */
[----:B------:R-:W-:Y:S01]  /*188c0*/  BSSY B1, `(.L_x_11013) ;  /* 0x0000049000017945 */ /* 0x000fe20003800000 */
[----:B--2---:R0:W-:Y:S04]  /*188d0*/  @!P0 ST.E desc[UR36][R20.64], R55 ;  /* 0x0000003714008985 */ /* 0x0041e8000c101924 */
[----:B------:R-:W5:Y:S04]  /*188e0*/  LD.E.128 R4, desc[UR36][R4.64] ;  /* 0x0000002404047980 */ /* 0x000f68000c101d00 */
[----:B------:R-:W5:Y:S01]  /*188f0*/  LD.E.128 R8, desc[UR36][R10.64] ;  /* 0x000000240a087980 */ /* 0x000f62000c101d00 */
[----:B0-----:R-:W0:Y:S01]  /*18900*/  @P1 LDC R20, c[0x0][0xbf0] ;  /* 0x0002fc00ff141b82 */ /* 0x001e220000000800 */
[----:B------:R-:W-:-:S02]  /*18910*/  IMAD.U32 R21, RZ, RZ, UR41 ;  /* 0x00000029ff157e24 */ /* 0x000fc4000f8e00ff */
[----:B------:R-:W5:Y:S04]  /*18920*/  LD.E.128 R12, desc[UR36][R12.64] ;  /* 0x000000240c0c7980 */ /* 0x000f68000c101d00 */
[----:B------:R-:W5:Y:S04]  /*18930*/  LD.E.128 R24, desc[UR36][R24.64] ;  /* 0x0000002418187980 */ /* 0x000f68000c101d00 */
[----:B------:R-:W5:Y:S04]  /*18940*/  LD.E.128 R28, desc[UR36][R28.64] ;  /* 0x000000241c1c7980 */ /* 0x000f68000c101d00 */
[----:B------:R-:W5:Y:S04]  /*18950*/  LD.E.128 R32, desc[UR36][R32.64] ;  /* 0x0000002420207980 */ /* 0x000f68000c101d00 */
[----:B------:R-:W5:Y:S04]  /*18960*/  LD.E.128 R36, desc[UR36][R36.64] ;  /* 0x0000002424247980 */ /* 0x000f68000c101d00 */
[----:B------:R-:W5:Y:S01]  /*18970*/  LD.E.128 R40, desc[UR36][R40.64] ;  /* 0x0000002428287980 */ /* 0x000f62000c101d00 */
[----:B0-----:R-:W-:Y:S01]  /*18980*/  @P1 SHF.R.U32.HI R77, RZ, R20, R3 ;  /* 0x00000014ff4d1219 */ /* 0x001fe20000011603 */
[----:B------:R-:W-:-:S02]  /*18990*/  IMAD.U32 R20, RZ, RZ, UR40 ;  /* 0x00000028ff147e24 */ /* 0x000fc4000f8e00ff */
[----:B------:R-:W5:Y:S01]  /*189a0*/  LD.E.128 R44, desc[UR36][R44.64] ;  /* 0x000000242c2c7980 */ /* 0x000f62000c101d00 */
[--C-:B------:R-:W-:Y:S01]  /*189b0*/  SHF.R.S32.HI R76, RZ, 0x1f, R77.reuse ;  /* 0x0000001fff4c7819 */ /* 0x100fe2000001144d */
[----:B------:R-:W-:Y:S02]  /*189c0*/  IMAD.MOV R79, RZ, RZ, -R77 ;  /* 0x000000ffff4f7224 */ /* 0x000fe400078e0a4d */
[----:B------:R-:W5:Y:S01]  /*189d0*/  LD.E.128 R48, desc[UR36][R48.64] ;  /* 0x0000002430307980 */ /* 0x000f62000c101d00 */
[----:B------:R-:W-:Y:S02]  /*189e0*/  IMAD.U32 R3, RZ, RZ, UR5 ;  /* 0x00000005ff037e24 */ /* 0x000fe4000f8e00ff */
[----:B------:R-:W-:Y:S01]  /*189f0*/  IMAD R21, R2, R79, R78 ;  /* 0x0000004f02157224 */ /* 0x000fe200078e024e */
[----:B------:R-:W5:Y:S01]  /*18a00*/  LD.E.128 R52, desc[UR36][R52.64] ;  /* 0x0000002434347980 */ /* 0x000f62000c101d00 */
[----:B------:R-:W-:Y:S02]  /*18a10*/  IMAD R76, R76, UR6, RZ ;  /* 0x000000064c4c7c24 */ /* 0x000fe4000f8e02ff */
[----:B------:R-:W-:Y:S01]  /*18a20*/  IMAD.MOV.U32 R2, RZ, RZ, R20 ;  /* 0x000000ffff027224 */ /* 0x000fe200078e0014 */
[----:B------:R-:W5:Y:S01]  /*18a30*/  LD.E.128 R56, desc[UR36][R56.64] ;  /* 0x0000002438387980 */ /* 0x000f62000c101d00 */
[----:B------:R-:W-:-:S03]  /*18a40*/  SHF.R.S32.HI R20, RZ, 0x1f, R21 ;  /* 0x0000001fff147819 */ /* 0x000fc60000011415 */
[----:B------:R-:W5:Y:S01]  /*18a50*/  LD.E.128 R60, desc[UR36][R60.64] ;  /* 0x000000243c3c7980 */ /* 0x000f62000c101d00 */
[----:B------:R-:W-:-:S03]  /*18a60*/  IMAD R79, R77, UR7, R76 ;  /* 0x000000074d4f7c24 */ /* 0x000fc6000f8e024c */
[----:B------:R-:W5:Y:S01]  /*18a70*/  LD.E.128 R64, desc[UR36][R64.64] ;  /* 0x0000002440407980 */ /* 0x000f62000c101d00 */
[----:B------:R-:W-:Y:S01]  /*18a80*/  IMAD.WIDE.U32 R2, R77, UR6, R2 ;  /* 0x000000064d027c25 */ /* 0x000fe2000f8e0002 */
[----:B------:R-:W-:Y:S02]  /*18a90*/  ULDC.64 UR6, c[0x0][0xad8] ;  /* 0x0002b60000067ab9 */ /* 0x000fe40000000a00 */
        /* <DEDUP_REMOVED lines=8> */
[----:B------:R-:W-:-:S02]  /*18b20*/  IMAD.IADD R3, R3, 0x1, R79 ;  /* 0x0000000103037824 */ /* 0x000fc400078e024f */
[----:B------:R-:W-:Y:S01]  /*18b30*/  IMAD R20, R20, UR6, RZ ;  /* 0x0000000614147c24 */ /* 0x000fe2000f8e02ff */
[----:B------:R-:W-:Y:S01]  /*18b40*/  UIADD3 UR5, UR48, 0x22820, URZ ;  /* 0x0002282030057890 */ /* 0x000fe2000fffe03f */
[----:B------:R-:W-:-:S04]  /*18b50*/  IMAD.WIDE.U32 R2, R21, UR6, R2 ;  /* 0x0000000615027c25 */ /* 0x000fc8000f8e0002 */
[----:B------:R-:W-:Y:S01]  /*18b60*/  IMAD R79, R21, UR7, R20 ;  /* 0x00000007154f7c24 */ /* 0x000fe2000f8e0214 */
[----:B------:R-:W-:Y:S01]  /*18b70*/  ULDC.64 UR6, c[0x0][0xa80] ;  /* 0x0002a00000067ab9 */ /* 0x000fe20000000a00 */
[----:B------:R-:W-:Y:S01]  /*18b80*/  UPRMT UR5, URZ, 0x654, UR5 ;  /* 0x000006543f057896 */ /* 0x000fe20008000005 */
[----:B------:R-:W-:Y:S01]  /*18b90*/  LEA R80, P3, R2, UR6, 0x1 ;  /* 0x0000000602507c11 */ /* 0x000fe2000f8608ff */
[----:B------:R-:W-:Y:S02]  /*18ba0*/  IMAD.IADD R3, R3, 0x1, R79 ;  /* 0x0000000103037824 */ /* 0x000fe400078e024f */
[----:B------:R-:W-:-:S03]  /*18bb0*/  VIADD R77, R83, 0x20 ;  /* 0x00000020534d7836 */ /* 0x000fc60000000000 */
[----:B------:R-:W-:Y:S01]  /*18bc0*/  LEA.HI.X R81, R2, UR7, R3, 0x1, P3 ;  /* 0x0000000702517c11 */ /* 0x000fe200098f0c03 */
[----:B------:R-:W-:Y:S01]  /*18bd0*/  VIADD R21, R83, 0x40 ;  /* 0x0000004053157836 */ /* 0x000fe20000000000 */
[----:B0-----:R0:W1:Y:S01]  /*18be0*/  SHFL.IDX PT, R78, R80, RZ, 0x181f ;  /* 0x00181fff504e7589 */ /* 0x00106200000e0000 */
[----:B------:R-:W-:-:S03]  /*18bf0*/  ISETP.GE.AND P1, PT, R77, R0, PT ;  /* 0x000000004d00720c */ /* 0x000fc60003f26270 */
[----:B------:R0:W2:Y:S01]  /*18c00*/  SHFL.IDX PT, R79, R81, RZ, 0x181f ;  /* 0x00181fff514f7589 */ /* 0x0000a200000e0000 */
[----:B------:R-:W-:Y:S01]  /*18c10*/  SYNCS.ARRIVE.TRANS64.RED.A1T0 RZ, [UR5], RZ ;  /* 0x000000ffffff79a7 */ /* 0x000fe20008100405 */
        /* <DEDUP_REMOVED lines=19> */
.L_x_11014:
[----:B------:R-:W-:Y:S05]  /*18d50*/  BSYNC B1 ;  /* 0x0000000000017941 */ /* 0x000fea0003800000 */
.L_x_11013:
[----:B---3--:R3:W4:Y:S01]  /*18d60*/  SHFL.IDX PT, R21, R81, 0x1, 0x181f ;  /* 0x00381f0051157f89 */ /* 0x00872200000e0000 */
        /* <DEDUP_REMOVED lines=9> */
[-C--:B-----5:R-:W-:Y:S02]  /*18e00*/  @!P3 LEA R4, P5, R178, R20.reuse, 0x1 ;  /* 0x00000014b204b211 */ /* 0x0a0fe400078a08ff */
[-C--:B----4-:R-:W-:Y:S02]  /*18e10*/  @!P4 LEA.HI.X R3, R22, R21.reuse, R199, 0x1, P6 ;  /* 0x000000151603c211 */ /* 0x090fe400030f0cc7 */
[-C--:B------:R-:W-:Y:S02]  /*18e20*/  @!P2 LEA R6, P6, R23, R20.reuse, 0x1 ;  /* 0x000000141706a211 */ /* 0x080fe400078c08ff */
        /* <DEDUP_REMOVED lines=8> */
.L_x_11016:
[----:B------:R-:W-:Y:S05]  /*18eb0*/  BSYNC B1 ;  /* 0x0000000000017941 */ /* 0x000fea0003800000 */
.L_x_11015:
[----:B0----5:R0:W0:Y:S01]  /*18ec0*/  SHFL.IDX PT, R9, R81, 0x2, 0x181f ;  /* 0x00581f0051097f89 */ /* 0x02102200000e0000 */
        /* <DEDUP_REMOVED lines=9> */
[-C--:B------:R-:W-:Y:S02]  /*18f60*/  @!P2 LEA R4, P5, R178, R8.reuse, 0x1 ;  /* 0x00000008b204a211 */ /* 0x080fe400078a08ff */
[-C--:B------:R-:W-:Y:S02]  /*18f70*/  @!P1 LEA R6, P4, R23, R8.reuse, 0x1 ;  /* 0x0000000817069211 */ /* 0x080fe400078808ff */
[-C--:B------:R-:W-:Y:S02]  /*18f80*/  @!P3 LEA.HI.X R3, R22, R9.reuse, R199, 0x1, P6 ;  /* 0x000000091603b211 */ /* 0x080fe400030f0cc7 */
        /* <DEDUP_REMOVED lines=8> */
.L_x_11018:
[----:B------:R-:W-:Y:S05]  /*19010*/  BSYNC B1 ;  /* 0x0000000000017941 */ /* 0x000fea0003800000 */
.L_x_11017:
[----:B0-----:R-:W-:Y:S01]  /*19020*/  VIADD R3, R83, 0x60 ;  /* 0x0000006053037836 */ /* 0x001fe20000000000 */
[----:B---3--:R-:W0:Y:S04]  /*19030*/  SHFL.IDX PT, R81, R81, 0x3, 0x181f ;  /* 0x00781f0051517f89 */ /* 0x008e2800000e0000 */
[----:B------:R-:W-:Y:S01]  /*19040*/  ISETP.GE.AND P0, PT, R3, R0, PT ;  /* 0x000000000300720c */ /* 0x000fe20003f06270 */
[----:B------:R-:W3:-:S12]  /*19050*/  SHFL.IDX PT, R80, R80, 0x3, 0x181f ;  /* 0x00781f0050507f89 */ /* 0x000ed800000e0000 */
[----:B------:R-:W-:Y:S05]  /*19060*/  @P0 BRA `(.L_x_11019) ;  /* 0x0000000c001c0947 */ /* 0x000fea0003800000 */
[----:B------:R-:W-:Y:S02]  /*19070*/  ULDC UR5, c[0x0][0xac8] ;  /* 0x0002b20000057ab9 */ /* 0x000fe40000000800 */
[----:B------:R-:W-:Y:S02]  /*19080*/  ISETP.GE.AND P3, PT, R22, UR5, PT ;  /* 0x0000000516007c0c */ /* 0x000fe4000bf66270 */
[----:B------:R-:W-:Y:S02]  /*19090*/  ISETP.GE.AND P4, PT, R178, UR5, PT ;  /* 0x00000005b2007c0c */ /* 0x000fe4000bf86270 */
[----:B------:R-:W-:-:S09]  /*190a0*/  ISETP.GE.AND P5, PT, R23, UR5, PT ;  /* 0x0000000517007c0c */ /* 0x000fd2000bfa6270 */
[-C--:B---3--:R-:W-:Y:S02]  /*190b0*/  @!P3 LEA R2, P0, R22, R80.reuse, 0x1 ;  /* 0x000000501602b211 */ /* 0x088fe400078008ff */
[-C--:B------:R-:W-:Y:S02]  /*190c0*/  @!P4 LEA R4, P1, R178, R80.reuse, 0x1 ;  /* 0x00000050b204c211 */ /* 0x080fe400078208ff */
[C---:B------:R-:W-:Y:S02]  /*190d0*/  @!P5 LEA R6, P2, R23.reuse, R80, 0x1 ;  /* 0x000000501706d211 */ /* 0x040fe400078408ff */
        /* <DEDUP_REMOVED lines=12> */
.L_x_11012:
[----:B------:R-:W0:Y:S01]  /*191a0*/  LDC R6, c[0x0][0xbe8] ;  /* 0x0002fa00ff067b82 */ /* 0x000e220000000800 */
[----:B------:R-:W-:Y:S01]  /*191b0*/  ISETP.GE.AND P0, PT, R202, 0x80, PT ;  /* 0x00000080ca00780c */ /* 0x000fe20003f06270 */
[----:B------:R-:W-:Y:S01]  /*191c0*/  USHF.R.S32.HI UR8, URZ, 0x1f, UR58 ;  /* 0x0000001f3f087899 */ /* 0x000fe2000801143a */
[----:B------:R-:W-:Y:S01]  /*191d0*/  BSSY B1, `(.L_x_11020) ;  /* 0x000002e000017945 */ /* 0x000fe20003800000 */
[----:B------:R-:W-:Y:S01]  /*191e0*/  USHF.R.S32.HI UR10, URZ, 0x1f, UR40 ;  /* 0x0000001f3f0a7899 */ /* 0x000fe20008011428 */
        /* <DEDUP_REMOVED lines=44> */
.L_x_11021:
[----:B------:R-:W-:Y:S05]  /*194b0*/  BSYNC B1 ;  /* 0x0000000000017941 */ /* 0x000fea0003800000 */
.L_x_11020:
[----:B------:R-:W-:Y:S01]  /*194c0*/  ULDC.64 UR12, c[0x0][0xae8] ;  /* 0x0002ba00000c7ab9 */ /* 0x000fe20000000a00 */
[----:B--2---:R-:W-:Y:S01]  /*194d0*/  VIADD R4, R207, UR45 ;  /* 0x0000002dcf047c36 */ /* 0x004fe20008000000 */
[----:B------:R-:W-:Y:S01]  /*194e0*/  UIMAD UR5, UR8, UR12, URZ ;  /* 0x0000000c080572a4 */ /* 0x000fe2000f8e023f */
[----:B------:R-:W-:Y:S01]  /*194f0*/  VIADD R8, R206, UR45 ;  /* 0x0000002dce087c36 */ /* 0x000fe20008000000 */
[----:B------:R-:W-:Y:S01]  /*19500*/  UIMAD.WIDE.U32 UR6, UR58, UR12, URZ ;  /* 0x0000000c3a0672a5 */ /* 0x000fe2000f8e003f */
[----:B0-----:R-:W-:Y:S01]  /*19510*/  @P1 IMAD.HI.U32 R0, R4, R9, RZ ;  /* 0x0000000904001227 */ /* 0x001fe200078e00ff */
[----:B------:R-:W-:Y:S01]  /*19520*/  UIMAD UR5, UR58, UR13, UR5 ;  /* 0x0000000d3a0572a4 */ /* 0x000fe2000f8e0205 */
[----:B------:R-:W-:Y:S02]  /*19530*/  BSSY B1, `(.L_x_11022) ;  /* 0x0000038000017945 */ /* 0x000fe40003800000 */
[----:B------:R-:W-:Y:S01]  /*19540*/  ULDC.64 UR12, c[0x0][0xaf0] ;  /* 0x0002bc00000c7ab9 */ /* 0x000fe20000000a00 */
[----:B------:R-:W-:Y:S01]  /*19550*/  UIADD3 UR7, UR7, UR5, URZ ;  /* 0x0000000507077290 */ /* 0x000fe2000fffe03f */
[----:B------:R-:W-:Y:S01]  /*19560*/  IMAD.MOV.U32 R5, RZ, RZ, R4 ;  /* 0x000000ffff057224 */ /* 0x000fe200078e0004 */
[----:B------:R-:W-:Y:S01]  /*19570*/  UIMAD UR5, UR10, UR12, URZ ;  /* 0x0000000c0a0572a4 */ /* 0x000fe2000f8e023f */
[----:B-1----:R-:W-:-:S03]  /*19580*/  @P1 SHF.R.U32.HI R5, RZ, R11, R0 ;  /* 0x0000000bff051219 */ /* 0x002fc60000011600 */
[----:B------:R-:W-:Y:S01]  /*19590*/  UIMAD UR5, UR40, UR13, UR5 ;  /* 0x0000000d280572a4 */ /* 0x000fe2000f8e0205 */
[--C-:B------:R-:W-:Y:S01]  /*195a0*/  SHF.R.S32.HI R0, RZ, 0x1f, R5.reuse ;  /* 0x0000001fff007819 */ /* 0x100fe20000011405 */
[----:B------:R-:W-:Y:S01]  /*195b0*/  UIMAD.WIDE.U32 UR40, UR40, UR12, UR6 ;  /* 0x0000000c282872a5 */ /* 0x000fe2000f8e0006 */
[----:B------:R-:W-:Y:S02]  /*195c0*/  IMAD.MOV R7, RZ, RZ, -R5 ;  /* 0x000000ffff077224 */ /* 0x000fe400078e0a05 */
[----:B------:R-:W-:Y:S01]  /*195d0*/  ULDC.64 UR6, c[0x0][0xae0] ;  /* 0x0002b80000067ab9 */ /* 0x000fe20000000a00 */
[----:B------:R-:W-:Y:S01]  /*195e0*/  UIADD3 UR5, UR41, UR5, URZ ;  /* 0x0000000529057290 */ /* 0x000fe2000fffe03f */
[----:B------:R-:W-:Y:S02]  /*195f0*/  IMAD R0, R0, UR6, RZ ;  /* 0x0000000600007c24 */ /* 0x000fe4000f8e02ff */
[----:B------:R-:W-:Y:S02]  /*19600*/  IMAD R7, R6, R7, R4 ;  /* 0x0000000706077224 */ /* 0x000fe400078e0204 */
[----:B------:R-:W-:-:S02]  /*19610*/  IMAD.U32 R3, RZ, RZ, UR41 ;  /* 0x00000029ff037e24 */ /* 0x000fc4000f8e00ff */
[----:B------:R-:W-:Y:S02]  /*19620*/  IMAD.U32 R2, RZ, RZ, UR40 ;  /* 0x00000028ff027e24 */ /* 0x000fe4000f8e00ff */
[----:B------:R-:W-:Y:S01]  /*19630*/  IMAD.U32 R3, RZ, RZ, UR5 ;  /* 0x00000005ff037e24 */ /* 0x000fe2000f8e00ff */
[----:B------:R-:W-:Y:S01]  /*19640*/  ULDC UR5, c[0x0][0xa88] ;  /* 0x0002a20000057ab9 */ /* 0x000fe20000000800 */
[C---:B------:R-:W-:Y:S01]  /*19650*/  IMAD R9, R5.reuse, UR7, R0 ;  /* 0x0000000705097c24 */ /* 0x040fe2000f8e0200 */
[----:B------:R-:W-:Y:S01]  /*19660*/  SHF.R.S32.HI R0, RZ, 0x1f, R7 ;  /* 0x0000001fff007819 */ /* 0x000fe20000011407 */
[----:B------:R-:W-:Y:S01]  /*19670*/  IMAD.WIDE.U32 R2, R5, UR6, R2 ;  /* 0x0000000605027c25 */ /* 0x000fe2000f8e0002 */
[----:B------:R-:W-:-:S03]  /*19680*/  ULDC.64 UR6, c[0x0][0xad8] ;  /* 0x0002b60000067ab9 */ /* 0x000fc60000000a00 */
[----:B------:R-:W-:Y:S02]  /*19690*/  IMAD.IADD R3, R3, 0x1, R9 ;  /* 0x0000000103037824 */ /* 0x000fe400078e0209 */
[----:B------:R-:W-:Y:S02]  /*196a0*/  IMAD R4, R0, UR6, RZ ;  /* 0x0000000600047c24 */ /* 0x000fe4000f8e02ff */
        /* <DEDUP_REMOVED lines=11> */
[----:B------:R0:W1:Y:S02]  /*19760*/  SHFL.IDX PT, R2, R4, RZ, 0x181f ;  /* 0x00181fff04027589 */ /* 0x00006400000e0000 */
[----:B------:R-:W-:Y:S02]  /*19770*/  ISETP.GE.AND P0, PT, R0, R9, PT ;  /* 0x000000090000720c */ /* 0x000fe40003f06270 */
[----:B------:R0:W2:Y:S01]  /*19780*/  SHFL.IDX PT, R0, R5, RZ, 0x181f ;  /* 0x00181fff05007589 */ /* 0x0000a200000e0000 */
[----:B------:R-:W-:Y:S10]  /*19790*/  @P2 BRA `(.L_x_11023) ;  /* 0x0000000000442947 */ /* 0x000ff40003800000 */
        /* <DEDUP_REMOVED lines=17> */
.L_x_11023:
[----:B------:R-:W-:Y:S05]  /*198b0*/  BSYNC B1 ;  /* 0x0000000000017941 */ /* 0x000fea0003800000 */
.L_x_11022:
        /* <DEDUP_REMOVED lines=21> */
.L_x_11025:
[----:B------:R-:W-:Y:S05]  /*19a10*/  BSYNC B1 ;  /* 0x0000000000017941 */ /* 0x000fea0003800000 */
.L_x_11024:
        /* <DEDUP_REMOVED lines=21> */
.L_x_11027:
[----:B------:R-:W-:Y:S05]  /*19b70*/  BSYNC B1 ;  /* 0x0000000000017941 */ /* 0x000fea0003800000 */
.L_x_11026:
[----:B---3--:R-:W-:Y:S01]  /*19b80*/  VIADD R3, R8, 0x60 ;  /* 0x0000006008037836 */ /* 0x008fe20000000000 */
[----:B0-----:R0:W3:Y:S04]  /*19b90*/  SHFL.IDX PT, R0, R5, 0x3, 0x181f ;  /* 0x00781f0005007f89 */ /* 0x0010e800000e0000 */
        /* <DEDUP_REMOVED lines=8> */
[-C--:B-12-4-:R-:W-:Y:S02]  /*19c20*/  @!P3 LEA R4, P6, R22, R2.reuse, 0x1 ;  /* 0x000000021604b211 */ /* 0x096fe400078c08ff */
        /* <DEDUP_REMOVED lines=11> */
.L_x_11019:
[----:B------:R-:W-:Y:S05]  /*19ce0*/  BSYNC B0 ;  /* 0x0000000000007941 */ /* 0x000fea0003800000 */
.L_x_11011:
[----:B------:R-:W-:Y:S02]  /*19cf0*/  ULDC UR5, c[0x0][0xc38] ;  /* 0x00030e0000057ab9 */ /* 0x000fe40000000800 */
[----:B------:R-:W-:-:S06]  /*19d00*/  UISETP.GE.AND UP0, UPT, UR4, UR5, UPT ;  /* 0x000000050400728c */ /* 0x000fcc000bf06270 */
[----:B------:R-:W-:-:S13]  /*19d10*/  PLOP3.LUT P0, PT, PT, PT, UP0, 0x80, 0x0 ;  /* 0x000000000000781c */ /* 0x000fda0003f0f008 */
[----:B------:R-:W-:Y:S05]  /*19d20*/  @!P0 BRA `(.L_x_11028) ;  /* 0xfffffe7400988947 */ /* 0x000fea000383ffff */
[----:B------:R-:W-:Y:S05]  /*19d30*/  EXIT ;  /* 0x000000000000794d */ /* 0x000fea0003800000 */
.L_x_10898:
[----:B------:R-:W-:-:S08]  /*19d40*/  NOP ;  /* 0x0000000000007918 */ /* 0x000fd00000000000 */
[----:B0-----:R-:W0:-:S00]  /*19d50*/  USETMAXREG.DEALLOC.CTAPOOL 0x28 ;  /* 0x00000028000079c8 */ /* 0x001e0000080e0500 */
        /* <DEDUP_REMOVED lines=15> */
[----:B------:R-:W-:Y:S01]  /*19e50*/  LOP3.LUT R17, R17, 0xffffffef, RZ, 0xc0, !PT ;  /* 0xffffffef11117812 */ /* 0x000fe200078ec0ff */
[----:B------:R-:W1:Y:S01]  /*19e60*/  S2UR UR8, SR_CgaCtaId ;  /* 0x00000000000879c3 */ /* 0x000e620000008800 */
[----:B------:R-:W-:Y:S01]  /*19e70*/  ULDC.64 UR38, c[0x0][0x2f0] ;  /* 0x0000bc0000267ab9 */ /* 0x000fe20000000a00 */
        /* <DEDUP_REMOVED lines=10> */
[----:B------:R-:W-:Y:S01]  /*19f20*/  IMAD.MOV.U32 R18, RZ, RZ, RZ ;  /* 0x000000ffff127224 */ /* 0x000fe200078e00ff */
[----:B------:R-:W-:Y:S01]  /*19f30*/  ULOP3.LUT UR47, UR61, 0x2, URZ, 0xfc, !UPT ;  /* 0x000000023d2f7892 */ /* 0x000fe2000f8efc3f */
[----:B------:R-:W-:Y:S01]  /*19f40*/  ULDC UR49, c[0x0][0xc] ;  /* 0x0000030000317ab9 */ /* 0x000fe20000000800 */
[----:B-1----:R-:W-:Y:S01]  /*19f50*/  ULEA UR7, UR8, UR7, 0x18 ;  /* 0x0000000708077291 */ /* 0x002fe2000f8ec03f */
[C---:B0-----:R-:W-:Y:S01]  /*19f60*/  IMAD.SHL.U32 R28, R8.reuse, 0x8, RZ ;  /* 0x00000008081c7824 */ /* 0x041fe200078e00ff */
[----:B------:R-:W-:-:S04]  /*19f70*/  LOP3.LUT R7, R8, 0x7f, RZ, 0xc0, !PT ;  /* 0x0000007f08077812 */ /* 0x000fc800078ec0ff */
[----:B------:R-:W-:Y:S01]  /*19f80*/  IMAD.U32 R16, RZ, RZ, UR7 ;  /* 0x00000007ff107e24 */ /* 0x000fe2000f8e00ff */
[C---:B------:R-:W-:Y:S02]  /*19f90*/  LOP3.LUT R0, R28.reuse, 0x1f8, RZ, 0xc0, !PT ;  /* 0x000001f81c007812 */ /* 0x040fe400078ec0ff */
[----:B------:R-:W-:Y:S02]  /*19fa0*/  LOP3.LUT R6, R28, 0x38, RZ, 0xc0, !PT ;  /* 0x000000381c067812 */ /* 0x000fe400078ec0ff */
[----:B------:R-:W-:Y:S02]  /*19fb0*/  LOP3.LUT R3, R0, 0x38, R8, 0x78, !PT ;  /* 0x0000003800037812 */ /* 0x000fe400078e7808 */
[C---:B------:R-:W-:Y:S02]  /*19fc0*/  LOP3.LUT R0, R6.reuse, 0x40, RZ, 0xfc, !PT ;  /* 0x0000004006007812 */ /* 0x040fe400078efcff */
[----:B------:R-:W-:Y:S02]  /*19fd0*/  LOP3.LUT R2, R6, 0x80, RZ, 0xfc, !PT ;  /* 0x0000008006027812 */ /* 0x000fe400078efcff */
[----:B------:R-:W-:-:S02]  /*19fe0*/  ISETP.GE.AND P2, PT, R0, UR4, PT ;  /* 0x0000000400007c0c */ /* 0x000fc4000bf46270 */
[----:B------:R-:W-:Y:S02]  /*19ff0*/  ISETP.GE.AND P1, PT, R2, UR4, PT ;  /* 0x0000000402007c0c */ /* 0x000fe4000bf26270 */
[C---:B------:R-:W-:Y:S02]  /*1a000*/  ISETP.GE.AND P0, PT, R6.reuse, UR4, PT ;  /* 0x0000000406007c0c */ /* 0x040fe4000bf06270 */
[----:B------:R-:W-:Y:S02]  /*1a010*/  SEL R2, RZ, 0xffffffff, P2 ;  /* 0xffffffffff027807 */ /* 0x000fe40001000000 */
[----:B------:R-:W-:Y:S02]  /*1a020*/  LOP3.LUT R4, R6, 0xc0, RZ, 0xfc, !PT ;  /* 0x000000c006047812 */ /* 0x000fe400078efcff */
[----:B------:R-:W-:Y:S01]  /*1a030*/  LOP3.LUT R28, R3, 0x200, R28, 0xf8, !PT ;  /* 0x00000200031c7812 */ /* 0x000fe200078ef81c */
[----:B------:R-:W-:Y:S01]  /*1a040*/  IMAD.SHL.U32 R3, R2, 0x2, RZ ;  /* 0x0000000202037824 */ /* 0x000fe200078e00ff */
[----:B------:R-:W-:-:S02]  /*1a050*/  SEL R0, RZ, 0x1, P0 ;  /* 0x00000001ff007807 */ /* 0x000fc40000000000 */
[----:B------:R-:W-:Y:S01]  /*1a060*/  @P2 LOP3.LUT R17, R17, 0x10, RZ, 0xfc, !PT ;  /* 0x0000001011112812 */ /* 0x000fe200078efcff */
[----:B------:R-:W-:Y:S01]  /*1a070*/  IMAD R32, R28, 0x2, R16 ;  /* 0x000000021c207824 */ /* 0x000fe200078e0210 */
[----:B------:R-:W-:Y:S02]  /*1a080*/  LOP3.LUT R0, R3, 0x2, R0, 0xe2, !PT ;  /* 0x0000000203007812 */ /* 0x000fe400078ee200 */
[----:B------:R-:W-:Y:S02]  /*1a090*/  LOP3.LUT R17, R17, 0xfffffff7, RZ, 0xc0, !PT ;  /* 0xfffffff711117812 */ /* 0x000fe400078ec0ff */
[----:B------:R-:W-:Y:S02]  /*1a0a0*/  SEL R3, RZ, 0x4, P1 ;  /* 0x00000004ff037807 */ /* 0x000fe40000800000 */
[----:B------:R-:W-:Y:S02]  /*1a0b0*/  @P1 LOP3.LUT R17, R17, 0x8, RZ, 0xfc, !PT ;  /* 0x0000000811111812 */ /* 0x000fe400078efcff */
[----:B------:R-:W-:Y:S01]  /*1a0c0*/  ISETP.GE.AND P1, PT, R6, UR39, PT ;  /* 0x0000002706007c0c */ /* 0x000fe2000bf26270 */
[----:B------:R-:W-:Y:S01]  /*1a0d0*/  UIMAD UR39, UR6, UR40, URZ ;  /* 0x00000028062772a4 */ /* 0x000fe2000f8e023f */
[----:B------:R-:W-:-:S02]  /*1a0e0*/  LOP3.LUT R17, R17, 0xffffffdf, RZ, 0xc0, !PT ;  /* 0xffffffdf11117812 */ /* 0x000fc400078ec0ff */
[----:B------:R-:W-:Y:S01]  /*1a0f0*/  LOP3.LUT R5, R0, R3, RZ, 0xfc, !PT ;  /* 0x0000000300057212 */ /* 0x000fe200078efcff */
[----:B------:R-:W-:Y:S01]  /*1a100*/  IMAD.SHL.U32 R0, R8, 0x10, RZ ;  /* 0x0000001008007824 */ /* 0x000fe200078e00ff */
[----:B------:R-:W-:Y:S02]  /*1a110*/  @P0 LOP3.LUT R17, R17, 0x20, RZ, 0xfc, !PT ;  /* 0x0000002011110812 */ /* 0x000fe400078efcff */
[----:B------:R-:W-:Y:S01]  /*1a120*/  ISETP.GE.AND P0, PT, R4, UR4, PT ;  /* 0x0000000404007c0c */ /* 0x000fe2000bf06270 */
[----:B------:R2:W-:Y:S01]  /*1a130*/  STL [R1+0x420], R5 ;  /* 0x0004200501007387 */ /* 0x0005e20000100800 */
[----:B------:R-:W-:Y:S01]  /*1a140*/  LOP3.LUT R17, R17, 0xfffffffb, RZ, 0xc0, !PT ;  /* 0xfffffffb11117812 */ /* 0x000fe200078ec0ff */
[----:B------:R-:W-:Y:S01]  /*1a150*/  ULDC UR4, c[0x0][0x424] ;  /* 0x0001090000047ab9 */ /* 0x000fe20000000800 */
[----:B------:R-:W-:Y:S01]  /*1a160*/  SHF.R.U32.HI R33, RZ, 0x3, R7 ;  /* 0x00000003ff217819 */ /* 0x000fe20000011607 */
[----:B------:R-:W-:Y:S01]  /*1a170*/  USEL UR4, UR4, 0x1, UP0 ;  /* 0x0000000104047887 */ /* 0x000fe20008000000 */
[----:B------:R-:W-:-:S02]  /*1a180*/  SEL R35, RZ, 0x8, P0 ;  /* 0x00000008ff237807 */ /* 0x000fc40000000000 */
[----:B------:R-:W-:Y:S01]  /*1a190*/  LOP3.LUT R0, R33, 0x70, R0, 0xf8, !PT ;  /* 0x0000007021007812 */ /* 0x000fe200078ef800 */
[----:B------:R-:W-:Y:S01]  /*1a1a0*/  UIMAD UR38, UR4, UR38, URZ ;  /* 0x00000026042672a4 */ /* 0x000fe2000f8e023f */
[----:B------:R-:W-:-:S03]  /*1a1b0*/  LOP3.LUT R35, R5, R35, RZ, 0xfc, !PT ;  /* 0x0000002305237212 */ /* 0x000fc600078efcff */
[----:B------:R-:W-:Y:S01]  /*1a1c0*/  @P0 LOP3.LUT R17, R17, 0x4, RZ, 0xfc, !PT ;  /* 0x0000000411110812 */ /* 0x000fe200078efcff */
[----:B------:R-:W-:Y:S02]  /*1a1d0*/  UIADD3 UR4, UR38, 0x5f, URZ ;  /* 0x0000005f26047890 */ /* 0x000fe4000fffe03f */
[----:B------:R-:W-:Y:S01]  /*1a1e0*/  UIADD3 UR48, UR38, 0x1, -UR40 ;  /* 0x0000000126307890 */ /* 0x000fe2000fffe828 */
[----:B------:R-:W-:Y:S01]  /*1a1f0*/  LOP3.LUT R17, R17, 0xfffffffe, RZ, 0xc0, !PT ;  /* 0xfffffffe11117812 */ /* 0x000fe200078ec0ff */
[----:B------:R-:W-:Y:S02]  /*1a200*/  UIMAD.WIDE UR4, UR4, 0x2aaaaaab, URZ ;  /* 0x2aaaaaab040478a5 */ /* 0x000fe4000f8e023f */
[----:B------:R-:W-:Y:S01]  /*1a210*/  UIADD3 UR40, UR38, -UR40, URZ ;  /* 0x8000002826287290 */ /* 0x000fe2000fffe03f */
[----:B------:R-:W-:Y:S01]  /*1a220*/  @P1 LOP3.LUT R17, R17, 0x1, RZ, 0xfc, !PT ;  /* 0x0000000111111812 */ /* 0x000fe200078efcff */
[----:B------:R-:W-:Y:S01]  /*1a230*/  USHF.R.U32.HI UR41, URZ, 0x1f, UR5 ;  /* 0x0000001f3f297899 */ /* 0x000fe20008011605 */
[----:B------:R-:W-:-:S02]  /*1a240*/  ISETP.GE.AND P1, PT, R6, UR9, PT ;  /* 0x0000000906007c0c */ /* 0x000fc4000bf26270 */
[----:B------:R-:W-:Y:S01]  /*1a250*/  LOP3.LUT R17, R17, 0xfffffeff, RZ, 0xc0, !PT ;  /* 0xfffffeff11117812 */ /* 0x000fe200078ec0ff */
[----:B------:R-:W-:-:S10]  /*1a260*/  ULEA.HI.SX32 UR41, UR5, UR41, 0x1c ;  /* 0x0000002905297291 */ /* 0x000fd4000f8fe23f */
[----:B--2---:R-:W-:-:S07]  /*1a270*/  @P1 LOP3.LUT R17, R17, 0x100, RZ, 0xfc, !PT ;  /* 0x0000010011111812 */ /* 0x004fce00078efcff */
.L_x_11084:
        /* <DEDUP_REMOVED lines=22> */
.L_x_11030:
[----:B------:R-:W-:Y:S01]  /*1a3e0*/  ULDC UR8, c[0x0][0xc54] ;  /* 0x0003150000087ab9 */ /* 0x000fe20000000800 */
[----:B------:R-:W-:Y:S01]  /*1a3f0*/  UMOV UR6, UR7 ;  /* 0x0000000700067c82 */ /* 0x000fe20008000000 */
[----:B------:R-:W-:-:S11]  /*1a400*/  UISETP.NE.AND UP0, UPT, UR8, 0x1, UPT ;  /* 0x000000010800788c */ /* 0x000fd6000bf05270 */
[----:B------:R-:W-:Y:S02]  /*1a410*/  @UP0 ULDC.64 UR10, c[0x0][0xc58] ;  /* 0x00031600000a0ab9 */ /* 0x000fe40000000a00 */
[----:B------:R-:W-:-:S04]  /*1a420*/  UIMAD.WIDE.U32 UR4, UR7, UR10, URZ ;  /* 0x0000000a070472a5 */ /* 0x000fc8000f8e003f */
[----:B------:R-:W-:-:S04]  /*1a430*/  @UP0 USHF.R.U32.HI UR6, URZ, UR11, UR5 ;  /* 0x0000000b3f060299 */ /* 0x000fc80008011605 */
[----:B------:R-:W-:-:S12]  /*1a440*/  UIMAD UR4, UR6, UR8, URZ ;  /* 0x00000008060472a4 */ /* 0x000fd8000f8e023f */
.L_x_11031:
        /* <DEDUP_REMOVED lines=48> */
.L_x_11033:
[----:B------:R-:W-:-:S11]  /*1a750*/  UISETP.NE.AND UP1, UPT, UR5, 0x1, UPT ;  /* 0x000000010500788c */ /* 0x000fd6000bf25270 */
[----:B------:R-:W-:Y:S02]  /*1a760*/  @UP1 ULDC.64 UR10, c[0x0][0x9e8] ;  /* 0x00027a00000a1ab9 */ /* 0x000fe40000000a00 */
[----:B------:R-:W-:-:S04]  /*1a770*/  UIMAD.WIDE.U32 UR6, UR8, UR10, URZ ;  /* 0x0000000a080672a5 */ /* 0x000fc8000f8e003f */
[----:B------:R-:W-:-:S12]  /*1a780*/  @UP1 USHF.R.U32.HI UR8, URZ, UR11, UR7 ;  /* 0x0000000b3f081299 */ /* 0x000fd80008011607 */
.L_x_11034:
[----:B------:R-:W-:-:S04]  /*1a790*/  UIMAD UR8, UR8, UR5, UR5 ;  /* 0x00000005080872a4 */ /* 0x000fc8000f8e0205 */
[----:B------:R-:W-:-:S04]  /*1a7a0*/  UISETP.LT.AND UP1, UPT, UR4, UR8, UPT ;  /* 0x000000080400728c */ /* 0x000fc8000bf21270 */
[----:B------:R-:W-:-:S12]  /*1a7b0*/  USEL UR4, UR4, UR8, UP1 ;  /* 0x0000000804047287 */ /* 0x000fd80008800000 */
.L_x_11032:
        /* <DEDUP_REMOVED lines=28> */
.L_x_11036:
[----:B------:R-:W-:-:S11]  /*1a980*/  UISETP.NE.AND UP0, UPT, UR5, 0x1, UPT ;  /* 0x000000010500788c */ /* 0x000fd6000bf05270 */
[----:B------:R-:W-:Y:S02]  /*1a990*/  @UP0 ULDC.64 UR10, c[0x0][0x9e8] ;  /* 0x00027a00000a0ab9 */ /* 0x000fe40000000a00 */
[----:B------:R-:W-:-:S04]  /*1a9a0*/  UIMAD.WIDE.U32 UR6, UR4, UR10, URZ ;  /* 0x0000000a040672a5 */ /* 0x000fc8000f8e003f */
[----:B------:R-:W-:-:S12]  /*1a9b0*/  @UP0 USHF.R.U32.HI UR4, URZ, UR11, UR7 ;  /* 0x0000000b3f040299 */ /* 0x000fd80008011607 */
.L_x_11037:
[----:B------:R-:W-:-:S04]  /*1a9c0*/  UIMAD UR4, UR4, UR5, URZ ;  /* 0x00000005040472a4 */ /* 0x000fc8000f8e023f */
[----:B------:R-:W-:-:S04]  /*1a9d0*/  UISETP.LT.AND UP0, UPT, UR8, UR4, UPT ;  /* 0x000000040800728c */ /* 0x000fc8000bf01270 */
[----:B------:R-:W-:-:S12]  /*1a9e0*/  USEL UR8, UR8, UR4, !UP0 ;  /* 0x0000000408087287 */ /* 0x000fd8000c000000 */
.L_x_11035:
        /* <DEDUP_REMOVED lines=26> */
.L_x_11039:
        /* <DEDUP_REMOVED lines=20> */
.L_x_11042:
[----:B------:R-:W-:Y:S05]  /*1acd0*/  BSYNC B6 ;  /* 0x0000000000067941 */ /* 0x000fea0003800000 */
.L_x_11041:
        /* <DEDUP_REMOVED lines=19> */
[----:B-1---5:R-:W-:Y:S05]  /*1ae10*/  CALL.ABS.NOINC R2 ;  /* 0x0000000002007343 */ /* 0x022fea0003c00000 */
.L_x_11045:
        /* <DEDUP_REMOVED lines=15> */
.L_x_11044:
[----:B------:R-:W-:Y:S05]  /*1af10*/  BSYNC B6 ;  /* 0x0000000000067941 */ /* 0x000fea0003800000 */
.L_x_11043:
        /* <DEDUP_REMOVED lines=14> */
[----:B------:R-:W-:Y:S02]  /*1b000*/  IMAD.U32 R19, RZ, RZ, UR4 ;  /* 0x00000004ff137e24 */ /* 0x000fe4000f8e00ff */
[----:B------:R-:W-:Y:S01]  /*1b010*/  VIADD R0, R0, 0xffffffff ;  /* 0xffffffff00007836 */ /* 0x000fe20000000000 */
[----:B------:R-:W-:Y:S06]  /*1b020*/  BRA.DIV UR5, `(.L_x_11046) ;  /* 0x0000003205587947 */ /* 0x000fec000b800000 */
.L_x_11100:
[----:B-1----:R-:W1:Y:S01]  /*1b030*/  S2R R2, SR_TID.X ;  /* 0x0000000000027919 */ /* 0x002e620000002100 */
[----:B0-----:R-:W-:Y:S01]  /*1b040*/  ISETP.NE.AND P1, PT, R10, 0x1, PT ;  /* 0x000000010a00780c */ /* 0x001fe20003f25270 */
[----:B------:R-:W-:Y:S01]  /*1b050*/  IMAD.MOV.U32 R24, RZ, RZ, RZ ;  /* 0x000000ffff187224 */ /* 0x000fe200078e00ff */
[----:B-----5:R-:W-:Y:S02]  /*1b060*/  SHF.R.S32.HI R29, RZ, 0x1f, R27 ;  /* 0x0000001fff1d7819 */ /* 0x020fe4000001141b */
[----:B------:R-:W-:-:S09]  /*1b070*/  LOP3.LUT R17, R17, 0xffffff7f, RZ, 0xc0, !PT ;  /* 0xffffff7f11117812 */ /* 0x000fd200078ec0ff */
[----:B------:R-:W0:Y:S01]  /*1b080*/  @P1 LDC R3, c[0x0][0x434] ;  /* 0x00010d00ff031b82 */ /* 0x000e220000000800 */
[----:B------:R-:W-:-:S07]  /*1b090*/  @P1 LOP3.LUT R17, R17, 0x80, RZ, 0xfc, !PT ;  /* 0x0000008011111812 */ /* 0x000fce00078efcff */
[----:B------:R-:W2:Y:S01]  /*1b0a0*/  @P1 LDC R5, c[0x0][0x438] ;  /* 0x00010e00ff051b82 */ /* 0x000ea20000000800 */
[----:B-1----:R-:W-:-:S05]  /*1b0b0*/  IMAD.SHL.U32 R8, R2, 0x10, RZ ;  /* 0x0000001002087824 */ /* 0x002fca00078e00ff */
[----:B------:R-:W-:-:S05]  /*1b0c0*/  LOP3.LUT R8, R33, 0x70, R8, 0xf8, !PT ;  /* 0x0000007021087812 */ /* 0x000fca00078ef808 */
[----:B------:R-:W-:-:S04]  /*1b0d0*/  IMAD R7, R0, 0x60, R8 ;  /* 0x0000006000077824 */ /* 0x000fc800078e0208 */
[C---:B------:R-:W-:Y:S01]  /*1b0e0*/  IMAD.IADD R34, R7.reuse, 0x1, R30 ;  /* 0x0000000107227824 */ /* 0x040fe200078e021e */
[----:B------:R-:W-:-:S03]  /*1b0f0*/  ISETP.GE.AND P0, PT, R7, UR38, PT ;  /* 0x0000002607007c0c */ /* 0x000fc6000bf06270 */
[----:B0-----:R-:W-:Y:S01]  /*1b100*/  @P1 IMAD.HI.U32 R2, R34, R3, RZ ;  /* 0x0000000322021227 */ /* 0x001fe200078e00ff */
[----:B------:R-:W-:-:S03]  /*1b110*/  ISETP.GT.U32.OR P0, PT, R8, 0x5f, P0 ;  /* 0x0000005f0800780c */ /* 0x000fc60000704470 */
[----:B------:R-:W-:Y:S01]  /*1b120*/  IMAD.MOV.U32 R9, RZ, RZ, R34 ;  /* 0x000000ffff097224 */ /* 0x000fe200078e0022 */
[----:B--2---:R-:W-:-:S09]  /*1b130*/  @P1 SHF.R.U32.HI R9, RZ, R5, R2 ;  /* 0x00000005ff091219 */ /* 0x004fd20000011602 */
        /* <DEDUP_REMOVED lines=8> */
[----:B-1----:R-:W-:-:S04]  /*1b1c0*/  @!P0 LEA R4, P1, R2, R4, 0x2 ;  /* 0x0000000402048211 */ /* 0x002fc800078210ff */
[----:B------:R-:W-:-:S05]  /*1b1d0*/  @!P0 LEA.HI.X R5, R2, R5, R3, 0x2, P1 ;  /* 0x0000000502058211 */ /* 0x000fca00008f1403 */
[----:B------:R0:W5:Y:S01]  /*1b1e0*/  @!P0 LDG.E R24, desc[UR36][R4.64] ;  /* 0x0000002404188981 */ /* 0x000162000c1e1900 */
[----:B------:R-:W-:Y:S01]  /*1b1f0*/  ISETP.GT.U32.AND P0, PT, R8, 0x5f, PT ;  /* 0x0000005f0800780c */ /* 0x000fe20003f04070 */
[----:B------:R-:W-:Y:S01]  /*1b200*/  IMAD R2, RZ, RZ, -UR43 ;  /* 0x8000002bff027e24 */ /* 0x000fe2000f8e02ff */
[----:B------:R-:W-:Y:S01]  /*1b210*/  LOP3.LUT R17, R17, 0xffffffbf, RZ, 0xc0, !PT ;  /* 0xffffffbf11117812 */ /* 0x000fe200078ec0ff */
[----:B------:R-:W-:Y:S02]  /*1b220*/  IMAD.MOV R3, RZ, RZ, -R9 ;  /* 0x000000ffff037224 */ /* 0x000fe400078e0a09 */
[----:B------:R-:W-:Y:S02]  /*1b230*/  IMAD R19, R19, R2, UR42 ;  /* 0x0000002a13137e24 */ /* 0x000fe4000f8e0202 */
[----:B------:R-:W-:Y:S02]  /*1b240*/  IMAD R34, R10, R3, R34 ;  /* 0x000000030a227224 */ /* 0x000fe400078e0222 */
[----:B0-----:R-:W-:Y:S01]  /*1b250*/  IMAD.U32 R4, RZ, RZ, UR47 ;  /* 0x0000002fff047e24 */ /* 0x001fe2000f8e00ff */
[----:B------:R-:W-:-:S04]  /*1b260*/  SHF.R.S32.HI R26, RZ, 0x1f, R19 ;  /* 0x0000001fff1a7819 */ /* 0x000fc80000011413 */
[----:B------:R-:W-:-:S13]  /*1b270*/  ISETP.NE.AND P2, PT, R4, 0x3, PT ;  /* 0x000000030400780c */ /* 0x000fda0003f45270 */
[----:B------:R-:W-:-:S04]  /*1b280*/  @P2 LOP3.LUT R17, R17, 0x40, RZ, 0xfc, !PT ;  /* 0x0000004011112812 */ /* 0x000fc800078efcff */
[----:B------:R-:W-:-:S04]  /*1b290*/  LOP3.LUT R17, R17, 0xfffffffd, RZ, 0xc0, !PT ;  /* 0xfffffffd11117812 */ /* 0x000fc800078ec0ff */
[----:B------:R-:W-:Y:S01]  /*1b2a0*/  @P0 LOP3.LUT R17, R17, 0x2, RZ, 0xfc, !PT ;  /* 0x0000000211110812 */ /* 0x000fe200078efcff */
[----:B------:R-:W-:Y:S06]  /*1b2b0*/  @!P2 BRA `(.L_x_11047) ;  /* 0x000000000004a947 */ /* 0x000fec0003800000 */
[----:B------:R-:W-:Y:S01]  /*1b2c0*/  BPT.TRAP 0x1 ;  /* 0x000000040000795c */ /* 0x000fe20000300000 */
.L_x_11047:
[----:B------:R-:W-:Y:S01]  /*1b2d0*/  IMAD R22, R18, 0x8, R16 ;  /* 0x0000000812167824 */ /* 0x000fe200078e0210 */
[----:B------:R-:W-:Y:S01]  /*1b2e0*/  SHF.L.U32 R3, R25, 0x1f, RZ ;  /* 0x0000001f19037819 */ /* 0x000fe200000006ff */
[----:B------:R-:W-:Y:S03]  /*1b2f0*/  BSSY B0, `(.L_x_11048) ;  /* 0x0000003000007945 */ /* 0x000fe60003800000 */
[----:B------:R-:W0:Y:S02]  /*1b300*/  SYNCS.PHASECHK.TRANS64.TRYWAIT P0, [R22+URZ+0x22840], R3 ;  /* 0x02284003160075a7 */ /* 0x000e24000800017f */
[----:B0-----:R-:W-:Y:S05]  /*1b310*/  @!P0 BRA `(.L_x_11049) ;  /* 0x0000002c00c88947 */ /* 0x001fea0003800000 */
.L_x_11101:
[----:B------:R-:W-:Y:S05]  /*1b320*/  BSYNC B0 ;  /* 0x0000000000007941 */ /* 0x000fea0003800000 */
.L_x_11048:
[----:B------:R-:W-:Y:S01]  /*1b330*/  SHF.R.S32.HI R36, RZ, 0x1f, R34 ;  /* 0x0000001fff247819 */ /* 0x000fe20000011422 */
[----:B------:R-:W-:Y:S01]  /*1b340*/  ULDC.64 UR4, c[0x0][0x300] ;  /* 0x0000c00000047ab9 */ /* 0x000fe20000000a00 */
[----:B------:R-:W1:Y:S01]  /*1b350*/  S2R R6, SR_TID.X ;  /* 0x0000000000067919 */ /* 0x000e620000002100 */
[----:B-----5:R-:W-:Y:S02]  /*1b360*/  SHF.R.S32.HI R37, RZ, 0x1f, R24 ;  /* 0x0000001fff257819 */ /* 0x020fe40000011418 */
[----:B0-----:R-:W-:Y:S01]  /*1b370*/  IMAD R3, R36, UR4, RZ ;  /* 0x0000000424037c24 */ /* 0x001fe2000f8e02ff */
        /* <DEDUP_REMOVED lines=16> */
[----:B------:R-:W-:Y:S01]  /*1b480*/  IMAD.MOV.U32 R3, RZ, RZ, -0x60 ;  /* 0xffffffa0ff037424 */ /* 0x000fe200078e00ff */
[----:B------:R-:W-:Y:S01]  /*1b490*/  UMOV UR4, 0xffffffff ;  /* 0xffffffff00047882 */ /* 0x000fe20000000000 */
[----:B-1----:R-:W-:Y:S01]  /*1b4a0*/  IMAD.SHL.U32 R8, R6, 0x8, RZ ;  /* 0x0000000806087824 */ /* 0x002fe200078e00ff */
[----:B------:R-:W-:Y:S01]  /*1b4b0*/  LEA.HI.X R5, R2, UR5, R5, 0x1, P0 ;  /* 0x0000000502057c11 */ /* 0x000fe200080f0c05 */
[----:B------:R-:W-:-:S03]  /*1b4c0*/  IMAD R0, R0, R3, UR38 ;  /* 0x0000002600007e24 */ /* 0x000fc6000f8e0203 */
[----:B------:R-:W-:Y:S01]  /*1b4d0*/  LOP3.LUT R8, R8, 0x38, RZ, 0xc0, !PT ;  /* 0x0000003808087812 */ /* 0x000fe200078ec0ff */
[----:B------:R-:W-:Y:S02]  /*1b4e0*/  IMAD.IADD R23, R0, 0x1, -R33 ;  /* 0x0000000100177824 */ /* 0x000fe400078e0a21 */
[----:B------:R-:W-:-:S03]  /*1b4f0*/  IMAD R0, R18, 0x1800, R28 ;  /* 0x0000180012007824 */ /* 0x000fc600078e021c */
        /* <DEDUP_REMOVED lines=10> */
[----:B------:R0:W-:Y:S01]  /*1b5a0*/  @P0 LDGSTS.E.BYPASS.LTC128B.128 [R7+0x1c400], desc[UR36][R2.64], !P2 ;  /* 0x1c40000002070fae */ /* 0x0001e2000d101d64 */
[----:B------:R-:W-:-:S13]  /*1b5b0*/  ISETP.GE.AND P0, PT, R23, 0x11, PT ;  /* 0x000000111700780c */ /* 0x000fda0003f06270 */
[----:B------:R-:W-:Y:S01]  /*1b5c0*/  @P0 IMAD R9, R0, 0x2, R16 ;  /* 0x0000000200090824 */ /* 0x000fe200078e0210 */
[----:B0-----:R-:W-:Y:S02]  /*1b5d0*/  @P0 LEA R2, P1, R8, R14, 0x1 ;  /* 0x0000000e08020211 */ /* 0x001fe400078208ff */
[----:B------:R-:W0:Y:S03]  /*1b5e0*/  SHFL.IDX PT, R14, R4, 0x2, 0x181f ;  /* 0x00581f00040e7f89 */ /* 0x000e2600000e0000 */
[----:B------:R-:W-:Y:S02]  /*1b5f0*/  @P0 IMAD.X R3, RZ, RZ, R6, P1 ;  /* 0x000000ffff030224 */ /* 0x000fe400008e0606 */
[----:B------:R-:W1:Y:S04]  /*1b600*/  SHFL.IDX PT, R6, R5, 0x2, 0x181f ;  /* 0x00581f0005067f89 */ /* 0x000e6800000e0000 */
[----:B------:R0:W-:Y:S01]  /*1b610*/  @P0 LDGSTS.E.BYPASS.LTC128B.128 [R9+0x1cc00], desc[UR36][R2.64], !P2 ;  /* 0x1cc0000002090fae */ /* 0x0001e2000d101d64 */
[----:B------:R-:W-:-:S13]  /*1b620*/  ISETP.GE.AND P0, PT, R23, 0x21, PT ;  /* 0x000000211700780c */ /* 0x000fda0003f06270 */
[----:B------:R-:W-:Y:S01]  /*1b630*/  @P0 IMAD R7, R0, 0x2, R16 ;  /* 0x0000000200070824 */ /* 0x000fe200078e0210 */
[----:B0-----:R-:W-:Y:S02]  /*1b640*/  @P0 LEA R2, P1, R8, R14, 0x1 ;  /* 0x0000000e08020211 */ /* 0x001fe400078208ff */
[----:B------:R-:W0:Y:S03]  /*1b650*/  SHFL.IDX PT, R14, R4, 0x3, 0x181f ;  /* 0x00781f00040e7f89 */ /* 0x000e2600000e0000 */
[----:B-1----:R-:W-:Y:S02]  /*1b660*/  @P0 IMAD.X R3, RZ, RZ, R6, P1 ;  /* 0x000000ffff030224 */ /* 0x002fe400008e0606 */
        /* <DEDUP_REMOVED lines=9> */
[----:B------:R-:W-:-:S03]  /*1b700*/  ISETP.GE.AND P0, PT, R23, 0x41, PT ;  /* 0x000000411700780c */ /* 0x000fc60003f06270 */
[----:B------:R-:W2:Y:S10]  /*1b710*/  SHFL.IDX PT, R5, R5, 0x5, 0x181f ;  /* 0x00b81f0005057f89 */ /* 0x000eb400000e0000 */
[----:B------:R-:W-:Y:S01]  /*1b720*/  @P0 IMAD R7, R0, 0x2, R16 ;  /* 0x0000000200070824 */ /* 0x000fe200078e0210 */
[----:B0-----:R-:W-:-:S02]  /*1b730*/  @P0 LEA R2, P1, R8, R14, 0x1 ;  /* 0x0000000e08020211 */ /* 0x001fc400078208ff */
[----:B------:R0:W3:Y:S03]  /*1b740*/  SHFL.IDX PT, R14, R4, 0x5, 0x181f ;  /* 0x00b81f00040e7f89 */ /* 0x0000e600000e0000 */
[----:B-1----:R-:W-:-:S05]  /*1b750*/  @P0 IMAD.X R3, RZ, RZ, R6, P1 ;  /* 0x000000ffff030224 */ /* 0x002fca00008e0606 */
[----:B------:R0:W-:Y:S03]  /*1b760*/  @P0 LDGSTS.E.BYPASS.LTC128B.128 [R7+0x1e400], desc[UR36][R2.64], !P2 ;  /* 0x1e40000002070fae */ /* 0x0001e6000d101d64 */
.L_x_11115:
[----:B------:R-:W-:-:S13]  /*1b770*/  ISETP.GE.AND P0, PT, R23, 0x51, PT ;  /* 0x000000511700780c */ /* 0x000fda0003f06270 */
[----:B0--3--:R-:W-:-:S05]  /*1b780*/  @P0 LEA R2, P1, R8, R14, 0x1 ;  /* 0x0000000e08020211 */ /* 0x009fca00078208ff */
[----:B--2---:R-:W-:Y:S02]  /*1b790*/  @P0 IMAD.X R3, RZ, RZ, R5, P1 ;  /* 0x000000ffff030224 */ /* 0x004fe400008e0605 */
[----:B------:R-:W-:-:S05]  /*1b7a0*/  @P0 IMAD R5, R0, 0x2, R16 ;  /* 0x0000000200050824 */ /* 0x000fca00078e0210 */
[----:B------:R-:W-:Y:S01]  /*1b7b0*/  @!PT LDS RZ, [RZ] ;  /* 0x00000000fffff984 */ /* 0x000fe20000000800 */
[----:B------:R-:W-:Y:S01]  /*1b7c0*/  @!PT LDS RZ, [RZ] ;  /* 0x00000000fffff984 */ /* 0x000fe20000000800 */
[----:B------:R-:W-:Y:S01]  /*1b7d0*/  @!PT LDS RZ, [RZ] ;  /* 0x00000000fffff984 */ /* 0x000fe20000000800 */
[----:B------:R0:W-:Y:S01]  /*1b7e0*/  @P0 LDGSTS.E.BYPASS.LTC128B.128 [R5+0x1ec00], desc[UR36][R2.64], !P2 ;  /* 0x1ec0000002050fae */ /* 0x0001e2000d101d64 */
[----:B------:R-:W-:Y:S01]  /*1b7f0*/  PLOP3.LUT P0, PT, PT, PT, PT, 0x80, 0x0 ;  /* 0x000000000000781c */ /* 0x000fe20003f0f070 */
[----:B------:R-:W-:-:S12]  /*1b800*/  NOP ;  /* 0x0000000000007918 */ /* 0x000fd80000000000 */
.L_x_11051:
        /* <DEDUP_REMOVED lines=11> */
.L_x_11052:
        /* <DEDUP_REMOVED lines=23> */
.L_x_11054:
[----:B------:R-:W-:Y:S05]  /*1ba30*/  BSYNC B6 ;  /* 0x0000000000067941 */ /* 0x000fea0003800000 */
.L_x_11053:
        /* <DEDUP_REMOVED lines=10> */
[----:B------:R-:W-:Y:S02]  /*1bae0*/  UIMAD UR7, UR7, UR9, UR6 ;  /* 0x00000009070772a4 */ /* 0x000fe4000f8e0206 */
[----:B------:R-:W-:Y:S01]  /*1baf0*/  USHF.R.S32.HI UR6, URZ, 0x1f, UR43 ;  /* 0x0000001f3f067899 */ /* 0x000fe2000801142b */
[----:B0-----:R-:W-:-:S05]  /*1bb00*/  IMAD.SHL.U32 R2, R2, 0x10, RZ ;  /* 0x0000001002027824 */ /* 0x001fca00078e00ff */
[----:B------:R-:W-:Y:S01]  /*1bb10*/  LOP3.LUT R2, R33, 0x70, R2, 0xf8, !PT ;  /* 0x0000007021027812 */ /* 0x000fe200078ef802 */
[----:B--2---:R-:W-:-:S04]  /*1bb20*/  IMAD.SHL.U32 R8, R20, 0x8, RZ ;  /* 0x0000000814087824 */ /* 0x004fc800078e00ff */
[----:B------:R-:W-:Y:S01]  /*1bb30*/  VIADD R0, R2, UR44 ;  /* 0x0000002c02007c36 */ /* 0x000fe20008000000 */
[----:B------:R-:W-:-:S03]  /*1bb40*/  LOP3.LUT R8, R8, 0x38, RZ, 0xc0, !PT ;  /* 0x0000003808087812 */ /* 0x000fc600078ec0ff */
        /* <DEDUP_REMOVED lines=36> */
[----:B------:R-:W2:Y:S01]  /*1bd90*/  SHFL.IDX PT, R2, R5, RZ, 0x181f ;  /* 0x00181fff05027589 */ /* 0x000ea200000e0000 */
[C---:B------:R-:W-:Y:S01]  /*1bda0*/  VIADD R7, R4.reuse, 0x10 ;  /* 0x0000001004077836 */ /* 0x040fe20000000000 */
[----:B------:R-:W-:Y:S02]  /*1bdb0*/  ISETP.GE.AND P0, PT, R4, UR39, PT ;  /* 0x0000002704007c0c */ /* 0x000fe4000bf06270 */
[----:B------:R-:W-:Y:S11]  /*1bdc0*/  SHFL.IDX PT, R6, R5, 0x1, 0x181f ;  /* 0x00381f0005067f89 */ /* 0x000ff600000e0000 */
        /* <DEDUP_REMOVED lines=46> */
.L_x_11132:
[----:B------:R-:W-:-:S05]  /*1c0b0*/  VIADD R4, R4, 0x70 ;  /* 0x0000007004047836 */ /* 0x000fca0000000000 */
[----:B------:R-:W-:-:S13]  /*1c0c0*/  ISETP.GE.AND P0, PT, R4, UR39, PT ;  /* 0x0000002704007c0c */ /* 0x000fda000bf06270 */
[----:B0---4-:R-:W-:-:S05]  /*1c0d0*/  @!P0 LEA R2, P1, R8, R14, 0x1 ;  /* 0x0000000e08028211 */ /* 0x011fca00078208ff */
[----:B---3--:R-:W-:-:S05]  /*1c0e0*/  @!P0 IMAD.X R3, RZ, RZ, R5, P1 ;  /* 0x000000ffff038224 */ /* 0x008fca00008e0605 */
[----:B------:R-:W-:Y:S01]  /*1c0f0*/  @!PT LDS RZ, [RZ] ;  /* 0x00000000fffff984 */ /* 0x000fe20000000800 */
[----:B------:R-:W-:Y:S01]  /*1c100*/  @!PT LDS RZ, [RZ] ;  /* 0x00000000fffff984 */ /* 0x000fe20000000800 */
[----:B------:R-:W-:Y:S01]  /*1c110*/  @!PT LDS RZ, [RZ] ;  /* 0x00000000fffff984 */ /* 0x000fe20000000800 */
[----:B------:R0:W-:Y:S01]  /*1c120*/  @!P0 LDGSTS.E.BYPASS.LTC128B.128 [R32+0x1bc00], desc[UR36][R2.64], !P5 ;  /* 0x1bc0000002208fae */ /* 0x0001e2000e901d64 */
[----:B------:R-:W-:Y:S01]  /*1c130*/  PLOP3.LUT P0, PT, PT, PT, PT, 0x80, 0x0 ;  /* 0x000000000000781c */ /* 0x000fe20003f0f070 */
[----:B------:R-:W-:-:S12]  /*1c140*/  NOP ;  /* 0x0000000000007918 */ /* 0x000fd80000000000 */
.L_x_11056:
        /* <DEDUP_REMOVED lines=18> */
.L_x_11133:
[----:B------:R-:W-:Y:S05]  /*1c270*/  BSYNC B0 ;  /* 0x0000000000007941 */ /* 0x000fea0003800000 */
.L_x_11057:
[----:B------:R-:W-:-:S05]  /*1c280*/  IMAD.U32 R0, RZ, RZ, UR47 ;  /* 0x0000002fff007e24 */ /* 0x000fca000f8e00ff */
[----:B------:R-:W-:-:S13]  /*1c290*/  ISETP.NE.AND P0, PT, R0, 0x3, PT ;  /* 0x000000030000780c */ /* 0x000fda0003f05270 */
[----:B------:R-:W-:Y:S05]  /*1c2a0*/  @!P0 BRA `(.L_x_11059) ;  /* 0x0000000000048947 */ /* 0x000fea0003800000 */
[----:B------:R-:W-:Y:S01]  /*1c2b0*/  BPT.TRAP 0x1 ;  /* 0x000000040000795c */ /* 0x000fe20000300000 */
.L_x_11059:
[----:B0-----:R-:W-:Y:S01]  /*1c2c0*/  SHF.L.U32 R3, R25, 0x1f, RZ ;  /* 0x0000001f19037819 */ /* 0x001fe200000006ff */
[----:B------:R-:W-:Y:S03]  /*1c2d0*/  BSSY B0, `(.L_x_11060) ;  /* 0x0000003000007945 */ /* 0x000fe60003800000 */
[----:B------:R-:W0:Y:S02]  /*1c2e0*/  SYNCS.PHASECHK.TRANS64.TRYWAIT P0, [R22+URZ+0x22860], R3 ;  /* 0x02286003160075a7 */ /* 0x000e24000800017f */
[----:B0-----:R-:W-:Y:S05]  /*1c2f0*/  @!P0 BRA `(.L_x_11061) ;  /* 0x0000002c00d88947 */ /* 0x001fea0003800000 */
.L_x_11134:
[----:B------:R-:W-:Y:S05]  /*1c300*/  BSYNC B0 ;  /* 0x0000000000007941 */ /* 0x000fea0003800000 */
.L_x_11060:
[----:B------:R-:W-:Y:S01]  /*1c310*/  ULDC.64 UR4, c[0x0][0x328] ;  /* 0x0000ca0000047ab9 */ /* 0x000fe20000000a00 */
[----:B------:R-:W-:Y:S01]  /*1c320*/  IMAD R4, R18, 0x6000, R28 ;  /* 0x0000600012047824 */ /* 0x000fe200078e021c */
[----:B------:R-:W-:Y:S01]  /*1c330*/  LOP3.LUT P4, RZ, R35, 0x8, RZ, 0xc0, !PT ;  /* 0x0000000823ff7812 */ /* 0x000fe2000788c0ff */
        /* <DEDUP_REMOVED lines=19> */
[----:B------:R-:W2:Y:S01]  /*1c470*/  LDL R3, [R1+0x420] ;  /* 0x0004200001037983 */ /* 0x000ea20000100800 */
[----:B------:R-:W-:Y:S01]  /*1c480*/  IMAD R4, R4, 0x2, R16 ;  /* 0x0000000204047824 */ /* 0x000fe200078e0210 */
[----:B------:R-:W-:Y:S01]  /*1c490*/  LOP3.LUT P1, RZ, R35, 0x2, RZ, 0xc0, !PT ;  /* 0x0000000223ff7812 */ /* 0x000fe2000782c0ff */
[----:B------:R-:W0:Y:S01]  /*1c4a0*/  S2R R2, SR_TID.X ;  /* 0x0000000000027919 */ /* 0x000e220000002100 */
[----:B------:R-:W3:Y:S01]  /*1c4b0*/  SHFL.IDX PT, R14, R5, RZ, 0x181f ;  /* 0x00181fff050e7589 */ /* 0x000ee200000e0000 */
[----:B0-----:R-:W-:-:S05]  /*1c4c0*/  IMAD.SHL.U32 R2, R2, 0x8, RZ ;  /* 0x0000000802027824 */ /* 0x001fca00078e00ff */
[----:B------:R-:W-:-:S05]  /*1c4d0*/  LOP3.LUT R2, R2, 0x38, RZ, 0xc0, !PT ;  /* 0x0000003802027812 */ /* 0x000fca00078ec0ff */
[----:B------:R-:W-:-:S05]  /*1c4e0*/  IMAD.SHL.U32 R0, R2, 0x2, RZ ;  /* 0x0000000202007824 */ /* 0x000fca00078e00ff */
[----:B---3--:R-:W-:Y:S02]  /*1c4f0*/  IADD3 R2, P0, R14, R0, RZ ;  /* 0x000000000e027210 */ /* 0x008fe40007f1e0ff */
[----:B------:R-:W-:Y:S01]  /*1c500*/  SHFL.IDX PT, R14, R5, 0x1, 0x181f ;  /* 0x00381f00050e7f89 */ /* 0x000fe200000e0000 */
[----:B--2---:R-:W-:-:S03]  /*1c510*/  IMAD.MOV.U32 R7, RZ, RZ, R3 ;  /* 0x000000ffff077224 */ /* 0x004fc600078e0003 */
[----:B------:R-:W0:Y:S02]  /*1c520*/  SHFL.IDX PT, R3, R6, RZ, 0x181f ;  /* 0x00181fff06037589 */ /* 0x000e2400000e0000 */
[----:B------:R-:W-:Y:S01]  /*1c530*/  LOP3.LUT P2, RZ, R7, 0x1, RZ, 0xc0, !PT ;  /* 0x0000000107ff7812 */ /* 0x000fe2000784c0ff */
[----:B0-----:R-:W-:-:S03]  /*1c540*/  IMAD.X R3, RZ, RZ, R3, P0 ;  /* 0x000000ffff037224 */ /* 0x001fc600000e0603 */
[----:B------:R-:W-:-:S13]  /*1c550*/  ISETP.LT.OR P0, PT, R23, 0x1, !P2 ;  /* 0x000000011700780c */ /* 0x000fda0005701670 */
[----:B------:R-:W-:Y:S01]  /*1c560*/  LDGSTS.E.BYPASS.LTC128B.128 [R4+0x400], desc[UR36][R2.64], !P0 ;  /* 0x0040000002047fae */ /* 0x000fe2000c101d64 */
[----:B------:R-:W-:-:S13]  /*1c570*/  ISETP.LT.OR P0, PT, R23, 0x1, !P1 ;  /* 0x000000011700780c */ /* 0x000fda0004f01670 */
[----:B------:R-:W-:Y:S01]  /*1c580*/  LDGSTS.E.BYPASS.LTC128B.128 [R4+0x3400], desc[UR36][R2.64+0x80], !P0 ;  /* 0x0340008002047fae */ /* 0x000fe2000c101d64 */
[----:B------:R-:W-:-:S04]  /*1c590*/  LOP3.LUT P0, RZ, R35, 0x4, RZ, 0xc0, !PT ;  /* 0x0000000423ff7812 */ /* 0x000fc8000780c0ff */
[----:B------:R-:W-:-:S13]  /*1c5a0*/  ISETP.LT.OR P3, PT, R23, 0x1, !P0 ;  /* 0x000000011700780c */ /* 0x000fda0004761670 */
[----:B------:R-:W-:Y:S01]  /*1c5b0*/  LDGSTS.E.BYPASS.LTC128B.128 [R4+0x6400], desc[UR36][R2.64+0x100], !P3 ;  /* 0x0640010002047fae */ /* 0x000fe2000d901d64 */
[----:B------:R-:W-:-:S13]  /*1c5c0*/  ISETP.LT.OR P3, PT, R23, 0x1, !P4 ;  /* 0x000000011700780c */ /* 0x000fda0006761670 */
[----:B------:R0:W-:Y:S01]  /*1c5d0*/  LDGSTS.E.BYPASS.LTC128B.128 [R4+0x9400], desc[UR36][R2.64+0x180], !P3 ;  /* 0x0940018002047fae */ /* 0x0001e2000d901d64 */
[----:B------:R-:W-:-:S03]  /*1c5e0*/  IADD3 R8, P3, R14, R0, RZ ;  /* 0x000000000e087210 */ /* 0x000fc60007f7e0ff */
[----:B------:R-:W-:Y:S04]  /*1c5f0*/  SHFL.IDX PT, R14, R5, 0x2, 0x181f ;  /* 0x00581f00050e7f89 */ /* 0x000fe800000e0000 */
[----:B0-----:R-:W0:Y:S02]  /*1c600*/  SHFL.IDX PT, R3, R6, 0x1, 0x181f ;  /* 0x00381f0006037f89 */ /* 0x001e2400000e0000 */
[----:B0-----:R-:W-:Y:S01]  /*1c610*/  IMAD.X R9, RZ, RZ, R3, P3 ;  /* 0x000000ffff097224 */ /* 0x001fe200018e0603 */
[----:B------:R-:W-:Y:S01]  /*1c620*/  ISETP.LT.OR P3, PT, R23, 0x11, !P2 ;  /* 0x000000111700780c */ /* 0x000fe20005761670 */
        /* <DEDUP_REMOVED lines=11> */
[----:B------:R-:W-:-:S13]  /*1c6e0*/  ISETP.LT.OR P3, PT, R23, 0x21, !P2 ;  /* 0x000000211700780c */ /* 0x000fda0005761670 */
        /* <DEDUP_REMOVED lines=24> */
[----:B------:R-:W-:-:S13]  /*1c870*/  ISETP.LT.OR P3, PT, R23, 0x41, !P2 ;  /* 0x000000411700780c */ /* 0x000fda0005761670 */
[----:B------:R3:W-:Y:S01]  /*1c880*/  LDGSTS.E.BYPASS.LTC128B.128 [R4+0x2400], desc[UR36][R2.64], !P3 ;  /* 0x0240000002047fae */ /* 0x0007e2000d901d64 */
[----:B------:R-:W-:-:S13]  /*1c890*/  ISETP.LT.OR P3, PT, R23, 0x41, !P1 ;  /* 0x000000411700780c */ /* 0x000fda0004f61670 */
[----:B------:R3:W-:Y:S01]  /*1c8a0*/  LDGSTS.E.BYPASS.LTC128B.128 [R4+0x5400], desc[UR36][R2.64+0x80], !P3 ;  /* 0x0540008002047fae */ /* 0x0007e2000d901d64 */
[----:B------:R-:W-:-:S13]  /*1c8b0*/  ISETP.LT.OR P3, PT, R23, 0x41, !P0 ;  /* 0x000000411700780c */ /* 0x000fda0004761670 */
[----:B------:R3:W-:Y:S01]  /*1c8c0*/  LDGSTS.E.BYPASS.LTC128B.128 [R4+0x8400], desc[UR36][R2.64+0x100], !P3 ;  /* 0x0840010002047fae */ /* 0x0007e2000d901d64 */
[----:B------:R-:W-:-:S13]  /*1c8d0*/  ISETP.LT.OR P3, PT, R23, 0x41, !P4 ;  /* 0x000000411700780c */ /* 0x000fda0006761670 */
[----:B--2-4-:R3:W-:Y:S02]  /*1c8e0*/  LDGSTS.E.BYPASS.LTC128B.128 [R4+0xb400], desc[UR36][R2.64+0x180], !P3 ;  /* 0x0b40018002047fae */ /* 0x0147e4000d901d64 */
.L_x_11148:
[C---:B------:R-:W-:Y:S02]  /*1c8f0*/  ISETP.LT.OR P2, PT, R23.reuse, 0x51, !P2 ;  /* 0x000000511700780c */ /* 0x040fe40005741670 */
[C---:B------:R-:W-:Y:S02]  /*1c900*/  ISETP.LT.OR P1, PT, R23.reuse, 0x51, !P1 ;  /* 0x000000511700780c */ /* 0x040fe40004f21670 */
[----:B------:R-:W-:Y:S02]  /*1c910*/  ISETP.LT.OR P0, PT, R23, 0x51, !P0 ;  /* 0x000000511700780c */ /* 0x000fe40004701670 */
[----:B0--3--:R-:W-:-:S05]  /*1c920*/  IADD3 R2, P3, R14, R0, RZ ;  /* 0x000000000e027210 */ /* 0x009fca0007f7e0ff */
[----:B------:R-:W-:-:S05]  /*1c930*/  IMAD.X R3, RZ, RZ, R6, P3 ;  /* 0x000000ffff037224 */ /* 0x000fca00018e0606 */
[----:B------:R-:W-:Y:S01]  /*1c940*/  @!PT LDS RZ, [RZ] ;  /* 0x00000000fffff984 */ /* 0x000fe20000000800 */
[----:B------:R-:W-:Y:S01]  /*1c950*/  @!PT LDS RZ, [RZ] ;  /* 0x00000000fffff984 */ /* 0x000fe20000000800 */
[----:B------:R-:W-:Y:S01]  /*1c960*/  @!PT LDS RZ, [RZ] ;  /* 0x00000000fffff984 */ /* 0x000fe20000000800 */
[----:B------:R0:W-:Y:S04]  /*1c970*/  LDGSTS.E.BYPASS.LTC128B.128 [R4+0x2c00], desc[UR36][R2.64], !P2 ;  /* 0x02c0000002047fae */ /* 0x0001e8000d101d64 */
[----:B------:R0:W-:Y:S04]  /*1c980*/  LDGSTS.E.BYPASS.LTC128B.128 [R4+0x5c00], desc[UR36][R2.64+0x80], !P1 ;  /* 0x05c0008002047fae */ /* 0x0001e8000c901d64 */
[----:B------:R0:W-:Y:S01]  /*1c990*/  LDGSTS.E.BYPASS.LTC128B.128 [R4+0x8c00], desc[UR36][R2.64+0x100], !P0 ;  /* 0x08c0010002047fae */ /* 0x0001e2000c101d64 */
[----:B------:R-:W-:-:S13]  /*1c9a0*/  ISETP.LT.OR P0, PT, R23, 0x51, !P4 ;  /* 0x000000511700780c */ /* 0x000fda0006701670 */
[----:B------:R0:W-:Y:S01]  /*1c9b0*/  LDGSTS.E.BYPASS.LTC128B.128 [R4+0xbc00], desc[UR36][R2.64+0x180], !P0 ;  /* 0x0bc0018002047fae */ /* 0x0001e2000c101d64 */
[----:B------:R-:W-:Y:S01]  /*1c9c0*/  PLOP3.LUT P0, PT, PT, PT, PT, 0x80, 0x0 ;  /* 0x000000000000781c */ /* 0x000fe20003f0f070 */
[----:B------:R-:W-:-:S12]  /*1c9d0*/  NOP ;  /* 0x0000000000007918 */ /* 0x000fd80000000000 */
.L_x_11063:
        /* <DEDUP_REMOVED lines=11> */
.L_x_11064:
[----:B------:R-:W-:Y:S01]  /*1ca90*/  UIADD3 UR4, UR45, -0x2, URZ ;  /* 0xfffffffe2d047890 */ /* 0x000fe2000fffe03f */
[----:B------:R0:W-:Y:S03]  /*1caa0*/  SYNCS.ARRIVE.TRANS64.A1T0 RZ, [R22+URZ+0x22850], RZ ;  /* 0x022850ff16ff79a7 */ /* 0x0001e6000810003f */
[----:B------:R-:W-:-:S06]  /*1cab0*/  UISETP.GE.AND UP0, UPT, UR4, UR46, UPT ;  /* 0x0000002e0400728c */ /* 0x000fcc000bf06270 */
[----:B------:R-:W-:-:S13]  /*1cac0*/  PLOP3.LUT P0, PT, PT, PT, UP0, 0x40, 0x0 ;  /* 0x000000000000781c */ /* 0x000fda0003f0e808 */
[----:B0-----:R-:W-:Y:S05]  /*1cad0*/  @P0 BRA `(.L_x_11065) ;  /* 0x0000000c00700947 */ /* 0x001fea0003800000 */
[----:B------:R-:W-:Y:S01]  /*1cae0*/  BSSY B0, `(.L_x_11065) ;  /* 0x00000db000007945 */ /* 0x000fe20003800000 */
[----:B------:R-:W-:-:S07]  /*1caf0*/  IMAD.U32 R20, RZ, RZ, UR4 ;  /* 0x00000004ff147e24 */ /* 0x000fce000f8e00ff */
.L_x_11078:
[----:B0-----:R-:W0:Y:S01]  /*1cb00*/  S2R R2, SR_TID.X ;  /* 0x0000000000027919 */ /* 0x001e220000002100 */
[----:B------:R-:W2:Y:S01]  /*1cb10*/  LDC R3, c[0x0][0x430] ;  /* 0x00010c00ff037b82 */ /* 0x000ea20000000800 */
[----:B------:R-:W-:Y:S02]  /*1cb20*/  IMAD R8, R20, 0x60, R30 ;  /* 0x0000006014087824 */ /* 0x000fe400078e021e */
        /* <DEDUP_REMOVED lines=21> */
[----:B-1----:R-:W-:-:S03]  /*1cc80*/  IMAD.U32 R10, RZ, RZ, UR47 ;  /* 0x0000002fff0a7e24 */ /* 0x002fc6000f8e00ff */
        /* <DEDUP_REMOVED lines=16> */
.L_x_11066:
[----:B------:R-:W-:Y:S01]  /*1cd90*/  IMAD R10, R18, 0x8, R16 ;  /* 0x00000008120a7824 */ /* 0x000fe200078e0210 */
[----:B------:R-:W-:Y:S01]  /*1cda0*/  SHF.L.U32 R24, R25, 0x1f, RZ ;  /* 0x0000001f19187819 */ /* 0x000fe200000006ff */
[----:B------:R-:W-:Y:S01]  /*1cdb0*/  BSSY B1, `(.L_x_11067) ;  /* 0x0000004000017945 */ /* 0x000fe20003800000 */
[----:B-1----:R-:W-:Y:S02]  /*1cdc0*/  SHF.R.S32.HI R22, RZ, 0x1f, R5 ;  /* 0x0000001fff167819 */ /* 0x002fe40000011405 */
[----:B------:R-:W0:Y:S02]  /*1cdd0*/  SYNCS.PHASECHK.TRANS64.TRYWAIT P0, [R10+URZ+0x22840], R24 ;  /* 0x022840180a0075a7 */ /* 0x000e24000800017f */
[----:B0-----:R-:W-:Y:S05]  /*1cde0*/  @!P0 BRA `(.L_x_11068) ;  /* 0x0000002c00748947 */ /* 0x001fea0003800000 */
.L_x_11149:
[----:B------:R-:W-:Y:S05]  /*1cdf0*/  BSYNC B1 ;  /* 0x0000000000017941 */ /* 0x000fea0003800000 */
.L_x_11067:
        /* <DEDUP_REMOVED lines=24> */
[----:B------:R-:W-:-:S03]  /*1cf80*/  IMAD R8, R8, 0x2, R16 ;  /* 0x0000000208087824 */ /* 0x000fc600078e0210 */
[----:B------:R-:W2:Y:S04]  /*1cf90*/  SHFL.IDX PT, R3, R21, RZ, 0x181f ;  /* 0x00181fff15037589 */ /* 0x000ea800000e0000 */
[----:B------:R-:W3:Y:S04]  /*1cfa0*/  SHFL.IDX PT, R6, R9, 0x1, 0x181f ;  /* 0x00381f0009067f89 */ /* 0x000ee800000e0000 */
[----:B------:R-:W4:Y:S01]  /*1cfb0*/  SHFL.IDX PT, R7, R21, 0x1, 0x181f ;  /* 0x00381f0015077f89 */ /* 0x000f2200000e0000 */
[----:B-1----:R-:W-:-:S03]  /*1cfc0*/  IADD3 R2, P0, R14, R0, RZ ;  /* 0x000000000e027210 */ /* 0x002fc60007f1e0ff */
[----:B------:R-:W1:Y:S02]  /*1cfd0*/  SHFL.IDX PT, R14, R9, 0x2, 0x181f ;  /* 0x00581f00090e7f89 */ /* 0x000e6400000e0000 */
[----:B--2---:R-:W-:Y:S01]  /*1cfe0*/  IMAD.X R3, RZ, RZ, R3, P0 ;  /* 0x000000ffff037224 */ /* 0x004fe200000e0603 */
[----:B---3--:R-:W-:-:S04]  /*1cff0*/  IADD3 R6, P0, R6, R0, RZ ;  /* 0x0000000006067210 */ /* 0x008fc80007f1e0ff */
[----:B------:R2:W-:Y:S01]  /*1d000*/  LDGSTS.E.BYPASS.LTC128B.128 [R8+0x1c400], desc[UR36][R2.64], !P1 ;  /* 0x1c40000002087fae */ /* 0x0005e2000c901d64 */
[----:B----4-:R-:W-:-:S05]  /*1d010*/  IMAD.X R7, RZ, RZ, R7, P0 ;  /* 0x000000ffff077224 */ /* 0x010fca00000e0607 */
[----:B------:R3:W-:Y:S04]  /*1d020*/  LDGSTS.E.BYPASS.LTC128B.128 [R8+0x1cc00], desc[UR36][R6.64], !P1 ;  /* 0x1cc0000006087fae */ /* 0x0007e8000c901d64 */
[----:B--2---:R-:W2:Y:S01]  /*1d030*/  SHFL.IDX PT, R3, R21, 0x2, 0x181f ;  /* 0x00581f0015037f89 */ /* 0x004ea200000e0000 */
[----:B-1----:R-:W-:-:S03]  /*1d040*/  IADD3 R2, P0, R14, R0, RZ ;  /* 0x000000000e027210 */ /* 0x002fc60007f1e0ff */
[----:B------:R-:W1:Y:S04]  /*1d050*/  SHFL.IDX PT, R14, R9, 0x3, 0x181f ;  /* 0x00781f00090e7f89 */ /* 0x000e6800000e0000 */
[----:B---3--:R-:W3:Y:S01]  /*1d060*/  SHFL.IDX PT, R7, R21, 0x3, 0x181f ;  /* 0x00781f0015077f89 */ /* 0x008ee200000e0000 */
[----:B--2---:R-:W-:-:S05]  /*1d070*/  IMAD.X R3, RZ, RZ, R3, P0 ;  /* 0x000000ffff037224 */ /* 0x004fca00000e0603 */
[----:B------:R2:W-:Y:S01]  /*1d080*/  LDGSTS.E.BYPASS.LTC128B.128 [R8+0x1d400], desc[UR36][R2.64], !P1 ;  /* 0x1d40000002087fae */ /* 0x0005e2000c901d64 */
[----:B-1----:R-:W-:-:S03]  /*1d090*/  IADD3 R6, P0, R14, R0, RZ ;  /* 0x000000000e067210 */ /* 0x002fc60007f1e0ff */
[----:B------:R-:W1:Y:S02]  /*1d0a0*/  SHFL.IDX PT, R14, R9, 0x4, 0x181f ;  /* 0x00981f00090e7f89 */ /* 0x000e6400000e0000 */
[----:B---3--:R-:W-:-:S05]  /*1d0b0*/  IMAD.X R7, RZ, RZ, R7, P0 ;  /* 0x000000ffff077224 */ /* 0x008fca00000e0607 */
[----:B------:R3:W-:Y:S04]  /*1d0c0*/  LDGSTS.E.BYPASS.LTC128B.128 [R8+0x1dc00], desc[UR36][R6.64], !P1 ;  /* 0x1dc0000006087fae */ /* 0x0007e8000c901d64 */
[----:B--2---:R-:W2:Y:S04]  /*1d0d0*/  SHFL.IDX PT, R3, R21, 0x4, 0x181f ;  /* 0x00981f0015037f89 */ /* 0x004ea800000e0000 */
[----:B------:R-:W4:Y:S01]  /*1d0e0*/  SHFL.IDX PT, R21, R21, 0x5, 0x181f ;  /* 0x00b81f0015157f89 */ /* 0x000f2200000e0000 */
[----:B-1----:R-:W-:-:S03]  /*1d0f0*/  IADD3 R2, P0, R14, R0, RZ ;  /* 0x000000000e027210 */ /* 0x002fc60007f1e0ff */
[----:B------:R3:W1:Y:S02]  /*1d100*/  SHFL.IDX PT, R14, R9, 0x5, 0x181f ;  /* 0x00b81f00090e7f89 */ /* 0x00066400000e0000 */
[----:B--2---:R-:W-:-:S05]  /*1d110*/  IMAD.X R3, RZ, RZ, R3, P0 ;  /* 0x000000ffff037224 */ /* 0x004fca00000e0603 */
[----:B----4-:R3:W-:Y:S03]  /*1d120*/  LDGSTS.E.BYPASS.LTC128B.128 [R8+0x1e400], desc[UR36][R2.64], !P1 ;  /* 0x1e40000002087fae */ /* 0x0107e6000c901d64 */
.L_x_11163:
[----:B-1-3--:R-:W-:-:S05]  /*1d130*/  IADD3 R2, P0, R14, R0, RZ ;  /* 0x000000000e027210 */ /* 0x00afca0007f1e0ff */
[----:B------:R-:W-:Y:S01]  /*1d140*/  IMAD.X R3, RZ, RZ, R21, P0 ;  /* 0x000000ffff037224 */ /* 0x000fe200000e0615 */
[----:B------:R-:W-:-:S04]  /*1d150*/  PLOP3.LUT P0, PT, PT, PT, PT, 0x80, 0x0 ;  /* 0x000000000000781c */ /* 0x000fc80003f0f070 */
[----:B------:R-:W-:Y:S01]  /*1d160*/  @!PT LDS RZ, [RZ] ;  /* 0x00000000fffff984 */ /* 0x000fe20000000800 */
[----:B------:R-:W-:Y:S01]  /*1d170*/  @!PT LDS RZ, [RZ] ;  /* 0x00000000fffff984 */ /* 0x000fe20000000800 */
[----:B------:R-:W-:Y:S01]  /*1d180*/  @!PT LDS RZ, [RZ] ;  /* 0x00000000fffff984 */ /* 0x000fe20000000800 */
[----:B------:R1:W-:Y:S01]  /*1d190*/  LDGSTS.E.BYPASS.LTC128B.128 [R8+0x1ec00], desc[UR36][R2.64], !P1 ;  /* 0x1ec0000002087fae */ /* 0x0003e2000c901d64 */
[----:B------:R-:W-:-:S08]  /*1d1a0*/  NOP ;  /* 0x0000000000007918 */ /* 0x000fd00000000000 */
.L_x_11070:
        /* <DEDUP_REMOVED lines=11> */
.L_x_11071:
[----:B------:R1:W-:Y:S01]  /*1d260*/  SYNCS.ARRIVE.TRANS64.A1T0 RZ, [R10+URZ+0x22830], RZ ;  /* 0x022830ff0aff79a7 */ /* 0x0003e2000810003f */
[----:B------:R-:W-:Y:S05]  /*1d270*/  @!P3 BRA `(.L_x_11072) ;  /* 0x000000000004b947 */ /* 0x000fea0003800000 */
[----:B------:R-:W-:Y:S01]  /*1d280*/  BPT.TRAP 0x1 ;  /* 0x000000040000795c */ /* 0x000fe20000300000 */
.L_x_11072:
[----:B------:R-:W2:Y:S01]  /*1d290*/  SYNCS.PHASECHK.TRANS64.TRYWAIT P0, [R10+URZ+0x22860], R24 ;  /* 0x022860180a0075a7 */ /* 0x000ea2000800017f */
[----:B------:R-:W-:Y:S04]  /*1d2a0*/  BSSY B1, `(.L_x_11073) ;  /* 0x0000002000017945 */ /* 0x000fe80003800000 */
[----:B--2---:R-:W-:Y:S05]  /*1d2b0*/  @!P0 BRA `(.L_x_11074) ;  /* 0x0000002c00e48947 */ /* 0x004fea0003800000 */
.L_x_11164:
[----:B------:R-:W-:Y:S05]  /*1d2c0*/  BSYNC B1 ;  /* 0x0000000000017941 */ /* 0x000fea0003800000 */
.L_x_11073:
        /* <DEDUP_REMOVED lines=26> */
[----:B------:R-:W-:-:S03]  /*1d470*/  IMAD R22, R22, 0x2, R16 ;  /* 0x0000000216167824 */ /* 0x000fc600078e0210 */
[----:B------:R-:W4:Y:S04]  /*1d480*/  SHFL.IDX PT, R3, R23, RZ, 0x181f ;  /* 0x00181fff17037589 */ /* 0x000f2800000e0000 */
[----:B------:R-:W-:Y:S04]  /*1d490*/  SHFL.IDX PT, R4, R23, 0x1, 0x181f ;  /* 0x00381f0017047f89 */ /* 0x000fe800000e0000 */
[----:B------:R-:W-:Y:S04]  /*1d4a0*/  SHFL.IDX PT, R5, R23, 0x3, 0x181f ;  /* 0x00781f0017057f89 */ /* 0x000fe800000e0000 */
[----:B0-2---:R-:W-:Y:S01]  /*1d4b0*/  SHFL.IDX PT, R24, R23, 0x4, 0x181f ;  /* 0x00981f0017187f89 */ /* 0x005fe200000e0000 */
[----:B---3--:R-:W-:-:S03]  /*1d4c0*/  IADD3 R2, P0, R14, R0, RZ ;  /* 0x000000000e027210 */ /* 0x008fc60007f1e0ff */
[----:B------:R-:W0:Y:S02]  /*1d4d0*/  SHFL.IDX PT, R14, R21, 0x1, 0x181f ;  /* 0x00381f00150e7f89 */ /* 0x000e2400000e0000 */
[----:B----4-:R-:W-:-:S05]  /*1d4e0*/  IMAD.X R3, RZ, RZ, R3, P0 ;  /* 0x000000ffff037224 */ /* 0x010fca00000e0603 */
[----:B------:R-:W-:Y:S04]  /*1d4f0*/  LDGSTS.E.BYPASS.LTC128B.128 [R22+0x400], desc[UR36][R2.64], !P5 ;  /* 0x0040000002167fae */ /* 0x000fe8000e901d64 */
[----:B------:R-:W-:Y:S04]  /*1d500*/  LDGSTS.E.BYPASS.LTC128B.128 [R22+0x3400], desc[UR36][R2.64+0x80], !P4 ;  /* 0x0340008002167fae */ /* 0x000fe8000e101d64 */
[----:B------:R-:W-:Y:S04]  /*1d510*/  LDGSTS.E.BYPASS.LTC128B.128 [R22+0x6400], desc[UR36][R2.64+0x100], !P3 ;  /* 0x0640010002167fae */ /* 0x000fe8000d901d64 */
[----:B------:R2:W-:Y:S01]  /*1d520*/  LDGSTS.E.BYPASS.LTC128B.128 [R22+0x9400], desc[UR36][R2.64+0x180], !P1 ;  /* 0x0940018002167fae */ /* 0x0005e2000c901d64 */
[----:B0-----:R-:W-:-:S03]  /*1d530*/  IADD3 R8, P0, R14, R0, RZ ;  /* 0x000000000e087210 */ /* 0x001fc60007f1e0ff */
[----:B------:R-:W0:Y:S02]  /*1d540*/  SHFL.IDX PT, R14, R21, 0x2, 0x181f ;  /* 0x00581f00150e7f89 */ /* 0x000e2400000e0000 */
[----:B------:R-:W-:Y:S02]  /*1d550*/  IMAD.X R9, RZ, RZ, R4, P0 ;  /* 0x000000ffff097224 */ /* 0x000fe400000e0604 */
[----:B------:R-:W3:Y:S04]  /*1d560*/  SHFL.IDX PT, R4, R23, 0x2, 0x181f ;  /* 0x00581f0017047f89 */ /* 0x000ee800000e0000 */
[----:B------:R4:W-:Y:S04]  /*1d570*/  LDGSTS.E.BYPASS.LTC128B.128 [R22+0xc00], desc[UR36][R8.64], !P5 ;  /* 0x00c0000008167fae */ /* 0x0009e8000e901d64 */
[----:B------:R4:W-:Y:S04]  /*1d580*/  LDGSTS.E.BYPASS.LTC128B.128 [R22+0x3c00], desc[UR36][R8.64+0x80], !P4 ;  /* 0x03c0008008167fae */ /* 0x0009e8000e101d64 */
[----:B------:R4:W-:Y:S04]  /*1d590*/  LDGSTS.E.BYPASS.LTC128B.128 [R22+0x6c00], desc[UR36][R8.64+0x100], !P3 ;  /* 0x06c0010008167fae */ /* 0x0009e8000d901d64 */
[----:B------:R4:W-:Y:S01]  /*1d5a0*/  LDGSTS.E.BYPASS.LTC128B.128 [R22+0x9c00], desc[UR36][R8.64+0x180], !P1 ;  /* 0x09c0018008167fae */ /* 0x0009e2000c901d64 */
[----:B0-----:R-:W-:-:S03]  /*1d5b0*/  IADD3 R6, P0, R14, R0, RZ ;  /* 0x000000000e067210 */ /* 0x001fc60007f1e0ff */
[----:B------:R-:W-:Y:S04]  /*1d5c0*/  SHFL.IDX PT, R23, R23, 0x5, 0x181f ;  /* 0x00b81f0017177f89 */ /* 0x000fe800000e0000 */
[----:B------:R-:W0:Y:S01]  /*1d5d0*/  SHFL.IDX PT, R14, R21, 0x3, 0x181f ;  /* 0x00781f00150e7f89 */ /* 0x000e2200000e0000 */
[----:B---3--:R-:W-:-:S05]  /*1d5e0*/  IMAD.X R7, RZ, RZ, R4, P0 ;  /* 0x000000ffff077224 */ /* 0x008fca00000e0604 */
[----:B------:R4:W-:Y:S04]  /*1d5f0*/  LDGSTS.E.BYPASS.LTC128B.128 [R22+0x1400], desc[UR36][R6.64], !P5 ;  /* 0x0140000006167fae */ /* 0x0009e8000e901d64 */
[----:B------:R4:W-:Y:S04]  /*1d600*/  LDGSTS.E.BYPASS.LTC128B.128 [R22+0x4400], desc[UR36][R6.64+0x80], !P4 ;  /* 0x0440008006167fae */ /* 0x0009e8000e101d64 */
[----:B------:R4:W-:Y:S04]  /*1d610*/  LDGSTS.E.BYPASS.LTC128B.128 [R22+0x7400], desc[UR36][R6.64+0x100], !P3 ;  /* 0x0740010006167fae */ /* 0x0009e8000d901d64 */
[----:B------:R4:W-:Y:S01]  /*1d620*/  LDGSTS.E.BYPASS.LTC128B.128 [R22+0xa400], desc[UR36][R6.64+0x180], !P1 ;  /* 0x0a40018006167fae */ /* 0x0009e2000c901d64 */
[----:B0-----:R-:W-:-:S03]  /*1d630*/  IADD3 R4, P0, R14, R0, RZ ;  /* 0x000000000e047210 */ /* 0x001fc60007f1e0ff */
[----:B------:R-:W2:Y:S02]  /*1d640*/  SHFL.IDX PT, R14, R21, 0x4, 0x181f ;  /* 0x00981f00150e7f89 */ /* 0x000ea400000e0000 */
[----:B------:R-:W-:-:S05]  /*1d650*/  IMAD.X R5, RZ, RZ, R5, P0 ;  /* 0x000000ffff057224 */ /* 0x000fca00000e0605 */
[----:B------:R4:W-:Y:S04]  /*1d660*/  LDGSTS.E.BYPASS.LTC128B.128 [R22+0x1c00], desc[UR36][R4.64], !P5 ;  /* 0x01c0000004167fae */ /* 0x0009e8000e901d64 */
[----:B------:R4:W-:Y:S04]  /*1d670*/  LDGSTS.E.BYPASS.LTC128B.128 [R22+0x4c00], desc[UR36][R4.64+0x80], !P4 ;  /* 0x04c0008004167fae */ /* 0x0009e8000e101d64 */
[----:B------:R4:W-:Y:S04]  /*1d680*/  LDGSTS.E.BYPASS.LTC128B.128 [R22+0x7c00], desc[UR36][R4.64+0x100], !P3 ;  /* 0x07c0010004167fae */ /* 0x0009e8000d901d64 */
[----:B------:R4:W-:Y:S01]  /*1d690*/  LDGSTS.E.BYPASS.LTC128B.128 [R22+0xac00], desc[UR36][R4.64+0x180], !P1 ;  /* 0x0ac0018004167fae */ /* 0x0009e2000c901d64 */
[----:B--2---:R-:W-:-:S03]  /*1d6a0*/  IADD3 R2, P0, R14, R0, RZ ;  /* 0x000000000e027210 */ /* 0x004fc60007f1e0ff */
[----:B------:R4:W0:Y:S02]  /*1d6b0*/  SHFL.IDX PT, R14, R21, 0x5, 0x181f ;  /* 0x00b81f00150e7f89 */ /* 0x00082400000e0000 */
[----:B------:R-:W-:-:S05]  /*1d6c0*/  IMAD.X R3, RZ, RZ, R24, P0 ;  /* 0x000000ffff037224 */ /* 0x000fca00000e0618 */
[----:B------:R4:W-:Y:S04]  /*1d6d0*/  LDGSTS.E.BYPASS.LTC128B.128 [R22+0x2400], desc[UR36][R2.64], !P5 ;  /* 0x0240000002167fae */ /* 0x0009e8000e901d64 */
[----:B------:R4:W-:Y:S04]  /*1d6e0*/  LDGSTS.E.BYPASS.LTC128B.128 [R22+0x5400], desc[UR36][R2.64+0x80], !P4 ;  /* 0x0540008002167fae */ /* 0x0009e8000e101d64 */
[----:B------:R4:W-:Y:S04]  /*1d6f0*/  LDGSTS.E.BYPASS.LTC128B.128 [R22+0x8400], desc[UR36][R2.64+0x100], !P3 ;  /* 0x0840010002167fae */ /* 0x0009e8000d901d64 */
[----:B------:R4:W-:Y:S02]  /*1d700*/  LDGSTS.E.BYPASS.LTC128B.128 [R22+0xb400], desc[UR36][R2.64+0x180], !P1 ;  /* 0x0b40018002167fae */ /* 0x0009e4000c901d64 */
.L_x_11178:
[----:B0---4-:R-:W-:-:S05]  /*1d710*/  IADD3 R2, P0, R14, R0, RZ ;  /* 0x000000000e027210 */ /* 0x011fca0007f1e0ff */
        /* <DEDUP_REMOVED lines=10> */
.L_x_11076:
        /* <DEDUP_REMOVED lines=11> */
.L_x_11077:
[----:B------:R0:W-:Y:S01]  /*1d870*/  SYNCS.ARRIVE.TRANS64.A1T0 RZ, [R10+URZ+0x22850], RZ ;  /* 0x022850ff0aff79a7 */ /* 0x0001e2000810003f */
[----:B------:R-:W-:Y:S05]  /*1d880*/  @P2 BRA `(.L_x_11078) ;  /* 0xfffffff0009c2947 */ /* 0x000fea000383ffff */
[----:B------:R-:W-:Y:S05]  /*1d890*/  BSYNC B0 ;  /* 0x0000000000007941 */ /* 0x000fea0003800000 */
.L_x_11065:
[----:B------:R-:W2:Y:S01]  /*1d8a0*/  S2R R0, SR_TID.X ;  /* 0x0000000000007919 */ /* 0x000ea20000002100 */
[----:B------:R-:W-:Y:S01]  /*1d8b0*/  VIADD R18, R18, 0x1 ;  /* 0x0000000112127836 */ /* 0x000fe20000000000 */
[----:B------:R-:W-:Y:S04]  /*1d8c0*/  BSSY B0, `(.L_x_11079) ;  /* 0x0000013000007945 */ /* 0x000fe80003800000 */
[----:B------:R-:W-:-:S04]  /*1d8d0*/  ISETP.NE.AND P0, PT, R18, 0x2, PT ;  /* 0x000000021200780c */ /* 0x000fc80003f05270 */
[----:B------:R-:W-:Y:S02]  /*1d8e0*/  SEL R18, R18, RZ, P0 ;  /* 0x000000ff12127207 */ /* 0x000fe40000000000 */
[----:B--2---:R-:W-:Y:S02]  /*1d8f0*/  LOP3.LUT R2, R0, 0x7f, RZ, 0xc0, !PT ;  /* 0x0000007f00027812 */ /* 0x004fe400078ec0ff */
[----:B------:R-:W-:Y:S02]  /*1d900*/  SEL R0, RZ, 0x1, P0 ;  /* 0x00000001ff007807 */ /* 0x000fe40000000000 */
        /* <DEDUP_REMOVED lines=14> */
.L_x_11080:
[----:B------:R-:W-:Y:S05]  /*1d9f0*/  BSYNC B0 ;  /* 0x0000000000007941 */ /* 0x000fea0003800000 */
.L_x_11079:
[----:B------:R-:W-:-:S07]  /*1da00*/  LOP3.LUT R25, R25, R0, RZ, 0x3c, !PT ;  /* 0x0000000019197212 */ /* 0x000fce00078e3cff */
.L_x_11040:
[----:B------:R-:W-:Y:S05]  /*1da10*/  BSYNC B7 ;  /* 0x0000000000077941 */ /* 0x000fea0003800000 */
.L_x_11038:
        /* <DEDUP_REMOVED lines=11> */
.L_x_11081:
[----:B------:R-:W-:-:S03]  /*1dad0*/  UMOV UR4, 0xffffffff ;  /* 0xffffffff00047882 */ /* 0x000fc60000000000 */
[----:B------:R-:W-:Y:S05]  /*1dae0*/  BRA.DIV UR4, `(.L_x_11083) ;  /* 0x0000002e04b47947 */ /* 0x000fea000b800000 */
[----:B------:R2:W3:Y:S02]  /*1daf0*/  SHFL.IDX PT, R14, R31, RZ, 0x1f ;  /* 0x00001fff1f0e7589 */ /* 0x0004e400000e0000 */
.L_x_11181:
        /* <DEDUP_REMOVED lines=8> */
.L_x_11082:
[----:B------:R-:W-:Y:S02]  /*1db80*/  ULDC UR4, c[0x0][0xc38] ;  /* 0x00030e0000047ab9 */ /* 0x000fe40000000800 */
[----:B---3--:R-:W-:-:S13]  /*1db90*/  ISETP.GE.AND P0, PT, R31, UR4, PT ;  /* 0x000000041f007c0c */ /* 0x008fda000bf06270 */
[----:B------:R-:W-:Y:S05]  /*1dba0*/  @!P0 BRA `(.L_x_11084) ;  /* 0xffffffc400b48947 */ /* 0x000fea000383ffff */
.L_x_11029:
        /* <DEDUP_REMOVED lines=12> */
.L_x_11182:
[----:B------:R-:W-:Y:S05]  /*1dc70*/  BSYNC B0 ;  /* 0x0000000000007941 */ /* 0x000fea0003800000 */
.L_x_11085:
[----:B------:R-:W-:-:S03]  /*1dc80*/  UMOV UR4, 0xffffffff ;  /* 0xffffffff00047882 */ /* 0x000fc60000000000 */
[----:B------:R-:W-:Y:S05]  /*1dc90*/  BRA.DIV UR4, `(.L_x_11087) ;  /* 0x0000002e04847947 */ /* 0x000fea000b800000 */
[----:B---3--:R-:W3:Y:S02]  /*1dca0*/  S2R R0, SR_TID.X ;  /* 0x0000000000007919 */ /* 0x008ee40000002100 */
[----:B---3--:R-:W-:-:S04]  /*1dcb0*/  SHF.R.U32.HI R0, RZ, 0x5, R0 ;  /* 0x00000005ff007819 */ /* 0x008fc80000011600 */
[----:B------:R-:W-:-:S05]  /*1dcc0*/  LOP3.LUT R0, R0, 0x3, RZ, 0xc0, !PT ;  /* 0x0000000300007812 */ /* 0x000fca00078ec0ff */
[----:B------:R3:W4:Y:S02]  /*1dcd0*/  SHFL.IDX PT, R14, R0, RZ, 0x1f ;  /* 0x00001fff000e7589 */ /* 0x00072400000e0000 */
.L_x_11185:
[----:B----4-:R-:W-:Y:S01]  /*1dce0*/  ISETP.NE.AND P0, PT, R14, RZ, PT ;  /* 0x000000ff0e00720c */ /* 0x010fe20003f05270 */
[----:B------:R-:W-:-:S12]  /*1dcf0*/  BSSY B0, `(.L_x_11088) ;  /* 0x0000024000007945 */ /* 0x000fd80003800000 */
[----:B------:R-:W-:Y:S05]  /*1dd00*/  @P0 BRA `(.L_x_11089) ;  /* 0x0000000000880947 */ /* 0x000fea0003800000 */
[----:B------:R-:W-:-:S03]  /*1dd10*/  UMOV UR4, 0xffffffff ;  /* 0xffffffff00047882 */ /* 0x000fc60000000000 */
[----:B------:R-:W-:Y:S05]  /*1dd20*/  BRA.DIV UR4, `(.L_x_11090) ;  /* 0x0000002e04947947 */ /* 0x000fea000b800000 */
[----:B------:R-:W-:-:S13]  /*1dd30*/  ELECT P6, URZ, PT ;  /* 0x00000000003f782f */ /* 0x000fda00038c0000 */
.L_x_11188:
[----:B------:R-:W-:Y:S05]  /*1dd40*/  @!P6 BRA `(.L_x_11089) ;  /* 0x000000000078e947 */ /* 0x000fea0003800000 */
[----:B------:R-:W-:-:S06]  /*1dd50*/  ULOP3.LUT UR4, UR61, 0x2, URZ, 0xfc, !UPT ;  /* 0x000000023d047892 */ /* 0x000fcc000f8efc3f */
[----:B---3--:R-:W-:-:S05]  /*1dd60*/  IMAD.U32 R0, RZ, RZ, UR4 ;  /* 0x00000004ff007e24 */ /* 0x008fca000f8e00ff */
[----:B------:R-:W-:-:S13]  /*1dd70*/  ISETP.NE.AND P0, PT, R0, 0x3, PT ;  /* 0x000000030000780c */ /* 0x000fda0003f05270 */
[----:B------:R-:W-:Y:S05]  /*1dd80*/  @!P0 BRA `(.L_x_11091) ;  /* 0x0000000000048947 */ /* 0x000fea0003800000 */
[----:B------:R-:W-:Y:S01]  /*1dd90*/  BPT.TRAP 0x1 ;  /* 0x000000040000795c */ /* 0x000fe20000300000 */
.L_x_11091:
[C---:B------:R-:W-:Y:S01]  /*1dda0*/  IMAD R3, R18.reuse, 0x8, R5 ;  /* 0x0000000812037824 */ /* 0x040fe200078e0205 */
[----:B------:R-:W-:Y:S01]  /*1ddb0*/  SHF.L.U32 R2, R25, 0x1f, RZ ;  /* 0x0000001f19027819 */ /* 0x000fe200000006ff */
[----:B------:R-:W-:-:S03]  /*1ddc0*/  VIADD R18, R18, 0x1 ;  /* 0x0000000112127836 */ /* 0x000fc60000000000 */
[----:B------:R-:W3:Y:S02]  /*1ddd0*/  SYNCS.PHASECHK.TRANS64.TRYWAIT P1, [R3+URZ+0x22840], R2 ;  /* 0x02284002030075a7 */ /* 0x000ee4000802017f */
[----:B------:R-:W-:-:S04]  /*1dde0*/  ISETP.NE.AND P2, PT, R18, 0x2, PT ;  /* 0x000000021200780c */ /* 0x000fc80003f45270 */
[----:B------:R-:W-:Y:S01]  /*1ddf0*/  SEL R0, RZ, 0x1, P2 ;  /* 0x00000001ff007807 */ /* 0x000fe20001000000 */
[----:B---3--:R-:W-:Y:S08]  /*1de00*/  @!P1 BRA `(.L_x_11092) ;  /* 0x0000002c007c9947 */ /* 0x008ff00003800000 */
.L_x_11189:
[----:B------:R-:W-:Y:S02]  /*1de10*/  SEL R18, R18, RZ, P2 ;  /* 0x000000ff12127207 */ /* 0x000fe40001000000 */
[----:B------:R-:W-:Y:S01]  /*1de20*/  LOP3.LUT R0, R25, R0, RZ, 0x3c, !PT ;  /* 0x0000000019007212 */ /* 0x000fe200078e3cff */
[----:B------:R-:W-:Y:S06]  /*1de30*/  @!P0 BRA `(.L_x_11093) ;  /* 0x0000000000048947 */ /* 0x000fec0003800000 */
[----:B------:R-:W-:Y:S01]  /*1de40*/  BPT.TRAP 0x1 ;  /* 0x000000040000795c */ /* 0x000fe20000300000 */
.L_x_11093:
[----:B------:R-:W-:Y:S01]  /*1de50*/  IMAD R5, R18, 0x8, R5 ;  /* 0x0000000812057824 */ /* 0x000fe200078e0205 */
[----:B------:R-:W-:-:S04]  /*1de60*/  SHF.L.U32 R0, R0, 0x1f, RZ ;  /* 0x0000001f00007819 */ /* 0x000fc800000006ff */
[----:B------:R-:W4:Y:S02]  /*1de70*/  SYNCS.PHASECHK.TRANS64.TRYWAIT P1, [R5+URZ+0x22840], R0 ;  /* 0x02284000050075a7 */ /* 0x000f24000802017f */
[----:B----4-:R-:W-:Y:S05]  /*1de80*/  @!P1 BRA `(.L_x_11094) ;  /* 0x0000002c00709947 */ /* 0x010fea0003800000 */
.L_x_11190:
[----:B------:R-:W-:Y:S05]  /*1de90*/  @!P0 BRA `(.L_x_11095) ;  /* 0x0000000000048947 */ /* 0x000fea0003800000 */
[----:B------:R-:W-:Y:S01]  /*1dea0*/  BPT.TRAP 0x1 ;  /* 0x000000040000795c */ /* 0x000fe20000300000 */
.L_x_11095:
[----:B------:R-:W0:Y:S02]  /*1deb0*/  SYNCS.PHASECHK.TRANS64.TRYWAIT P1, [R3+URZ+0x22860], R2 ;  /* 0x02286002030075a7 */ /* 0x000e24000802017f */
[----:B0-----:R-:W-:Y:S05]  /*1dec0*/  @!P1 BRA `(.L_x_11096) ;  /* 0x0000002c00749947 */ /* 0x001fea0003800000 */
.L_x_11191:
[----:B------:R-:W-:Y:S05]  /*1ded0*/  @!P0 BRA `(.L_x_11097) ;  /* 0x0000000000048947 */ /* 0x000fea0003800000 */
[----:B------:R-:W-:Y:S01]  /*1dee0*/  BPT.TRAP 0x1 ;  /* 0x000000040000795c */ /* 0x000fe20000300000 */
.L_x_11097:
[----:B------:R0:W0:Y:S02]  /*1def0*/  SYNCS.PHASECHK.TRANS64.TRYWAIT P0, [R5+URZ+0x22860], R0 ;  /* 0x02286000050075a7 */ /* 0x000024000800017f */
[----:B0-----:R-:W-:Y:S05]  /*1df00*/  @!P0 NANOSLEEP.SYNCS 0x989680 ;  /* 0x009896800000895d */ /* 0x001fea0003900000 */
[----:B------:R-:W0:Y:S02]  /*1df10*/  @!P0 SYNCS.PHASECHK.TRANS64 P0, [R5+URZ+0x22860], R0 ;  /* 0x02286000050085a7 */ /* 0x000e24000800007f */
[----:B0-----:R-:W-:Y:S05]  /*1df20*/  @!P0 BRA `(.L_x_11097) ;  /* 0xfffffffc00f08947 */ /* 0x001fea000383ffff */
.L_x_11089:
[----:B------:R-:W-:Y:S05]  /*1df30*/  BSYNC B0 ;  /* 0x0000000000007941 */ /* 0x000fea0003800000 */
.L_x_11088:
[----:B------:R-:W-:Y:S05]  /*1df40*/  EXIT ;  /* 0x000000000000794d */ /* 0x000fea0003800000 */
.L_x_10910:
[----:B0-----:R-:W-:-:S04]  /*1df50*/  IMAD.U32 R9, RZ, RZ, UR48 ;  /* 0x00000030ff097e24 */ /* 0x001fc8000f8e00ff */
[----:B------:R0:W1:Y:S03]  /*1df60*/  SYNCS.PHASECHK.TRANS64.TRYWAIT P0, [R9+URZ+0x22800], R0 ;  /* 0x02280000090075a7 */ /* 0x000066000800017f */
[----:B-1----:R-:W-:Y:S05]  /*1df70*/  @!P0 NANOSLEEP.SYNCS 0x989680 ;  /* 0x009896800000895d */ /* 0x002fea0003900000 */
[----:B------:R-:W1:Y:S02]  /*1df80*/  @!P0 SYNCS.PHASECHK.TRANS64 P0, [R9+URZ+0x22800], R0 ;  /* 0x02280000090085a7 */ /* 0x000e64000800007f */
[----:B-1----:R-:W-:Y:S05]  /*1df90*/  @!P0 BRA `(.L_x_10910) ;  /* 0xfffffffc00ec8947 */ /* 0x002fea000383ffff */
[----:B------:R-:W-:Y:S05]  /*1dfa0*/  BRA `(.L_x_11098) ;  /* 0xfffffe4400d07947 */ /* 0x000fea000383ffff */
.L_x_10917:
[----:B-1----:R1:W2:Y:S02]  /*1dfb0*/  SYNCS.PHASECHK.TRANS64.TRYWAIT P0, [R14+URZ], R15 ;  /* 0x0000000f0e0075a7 */ /* 0x0022a4000800017f */
[----:B--2---:R-:W-:Y:S05]  /*1dfc0*/  @!P0 NANOSLEEP.SYNCS 0x989680 ;  /* 0x009896800000895d */ /* 0x004fea0003900000 */
[----:B------:R-:W2:Y:S02]  /*1dfd0*/  @!P0 SYNCS.PHASECHK.TRANS64 P0, [R14+URZ], R15 ;  /* 0x0000000f0e0085a7 */ /* 0x000ea4000800007f */
[----:B--2---:R-:W-:Y:S05]  /*1dfe0*/  @!P0 BRA `(.L_x_10917) ;  /* 0xfffffffc00f08947 */ /* 0x004fea000383ffff */
[----:B------:R-:W-:Y:S05]  /*1dff0*/  BRA `(.L_x_10916) ;  /* 0xfffffe4800c07947 */ /* 0x000fea000383ffff */
.L_x_10940:
[----:B-1----:R1:W2:Y:S02]  /*1e000*/  SYNCS.PHASECHK.TRANS64.TRYWAIT P0, [R6+URZ], R11 ;  /* 0x0000000b060075a7 */ /* 0x0022a4000800017f */
[----:B--2---:R-:W-:Y:S05]  /*1e010*/  @!P0 NANOSLEEP.SYNCS 0x989680 ;  /* 0x009896800000895d */ /* 0x004fea0003900000 */
[----:B------:R-:W2:Y:S02]  /*1e020*/  @!P0 SYNCS.PHASECHK.TRANS64 P0, [R6+URZ], R11 ;  /* 0x0000000b060085a7 */ /* 0x000ea4000800007f */
[----:B--2---:R-:W-:Y:S05]  /*1e030*/  @!P0 BRA `(.L_x_10940) ;  /* 0xfffffffc00f08947 */ /* 0x004fea000383ffff */
[----:B------:R-:W-:Y:S05]  /*1e040*/  BRA `(.L_x_10939) ;  /* 0xfffffe78004c7947 */ /* 0x000fea000383ffff */
.L_x_10962:
[----:B--2---:R2:W3:Y:S02]  /*1e050*/  SYNCS.PHASECHK.TRANS64.TRYWAIT P0, [R6+URZ], R7 ;  /* 0x00000007060075a7 */ /* 0x0044e4000800017f */
[----:B---3--:R-:W-:Y:S05]  /*1e060*/  @!P0 NANOSLEEP.SYNCS 0x989680 ;  /* 0x009896800000895d */ /* 0x008fea0003900000 */
[----:B------:R-:W3:Y:S02]  /*1e070*/  @!P0 SYNCS.PHASECHK.TRANS64 P0, [R6+URZ], R7 ;  /* 0x00000007060085a7 */ /* 0x000ee4000800007f */
[----:B---3--:R-:W-:Y:S05]  /*1e080*/  @!P0 BRA `(.L_x_10962) ;  /* 0xfffffffc00f08947 */ /* 0x008fea000383ffff */
[----:B------:R-:W-:Y:S05]  /*1e090*/  BRA `(.L_x_10961) ;  /* 0xfffffeb000407947 */ /* 0x000fea000383ffff */
.L_x_10971:
[----:B-1----:R1:W2:Y:S02]  /*1e0a0*/  SYNCS.PHASECHK.TRANS64.TRYWAIT P0, [R2+URZ], R3 ;  /* 0x00000003020075a7 */ /* 0x0022a4000800017f */
[----:B--2---:R-:W-:Y:S05]  /*1e0b0*/  @!P0 NANOSLEEP.SYNCS 0x989680 ;  /* 0x009896800000895d */ /* 0x004fea0003900000 */
[----:B------:R-:W2:Y:S02]  /*1e0c0*/  @!P0 SYNCS.PHASECHK.TRANS64 P0, [R2+URZ], R3 ;  /* 0x00000003020085a7 */ /* 0x000ea4000800007f */
[----:B--2---:R-:W-:Y:S05]  /*1e0d0*/  @!P0 BRA `(.L_x_10971) ;  /* 0xfffffffc00f08947 */ /* 0x004fea000383ffff */
[----:B------:R-:W-:Y:S05]  /*1e0e0*/  BRA `(.L_x_10970) ;  /* 0xfffffed800d47947 */ /* 0x000fea000383ffff */
.L_x_10982:
[----:B--2---:R2:W3:Y:S02]  /*1e0f0*/  SYNCS.PHASECHK.TRANS64.TRYWAIT P0, [R6+URZ], R7 ;  /* 0x00000007060075a7 */ /* 0x0044e4000800017f */
[----:B---3--:R-:W-:Y:S05]  /*1e100*/  @!P0 NANOSLEEP.SYNCS 0x989680 ;  /* 0x009896800000895d */ /* 0x008fea0003900000 */
[----:B------:R-:W3:Y:S02]  /*1e110*/  @!P0 SYNCS.PHASECHK.TRANS64 P0, [R6+URZ], R7 ;  /* 0x00000007060085a7 */ /* 0x000ee4000800007f */
[----:B---3--:R-:W-:Y:S05]  /*1e120*/  @!P0 BRA `(.L_x_10982) ;  /* 0xfffffffc00f08947 */ /* 0x008fea000383ffff */
[----:B------:R-:W-:Y:S05]  /*1e130*/  BRA `(.L_x_10981) ;  /* 0xffffff0c00f87947 */ /* 0x000fea000383ffff */
.L_x_11005:
[----:B-1----:R1:W2:Y:S02]  /*1e140*/  SYNCS.PHASECHK.TRANS64.TRYWAIT P0, [R2+URZ], R3 ;  /* 0x00000003020075a7 */ /* 0x0022a4000800017f */
[----:B--2---:R-:W-:Y:S05]  /*1e150*/  @!P0 NANOSLEEP.SYNCS 0x989680 ;  /* 0x009896800000895d */ /* 0x004fea0003900000 */
[----:B------:R-:W2:Y:S02]  /*1e160*/  @!P0 SYNCS.PHASECHK.TRANS64 P0, [R2+URZ], R3 ;  /* 0x00000003020085a7 */ /* 0x000ea4000800007f */
[----:B--2---:R-:W-:Y:S05]  /*1e170*/  @!P0 BRA `(.L_x_11005) ;  /* 0xfffffffc00f08947 */ /* 0x004fea000383ffff */
[----:B------:R-:W-:Y:S05]  /*1e180*/  BRA `(.L_x_11004) ;  /* 0xffffff4c00a47947 */ /* 0x000fea000383ffff */
.L_x_11046:
        /* <DEDUP_REMOVED lines=10> */
.L_x_11099:
[----:B------:R-:W-:Y:S05]  /*1e230*/  BRA `(.L_x_11100) ;  /* 0xffffffcc007c7947 */ /* 0x000fea000383ffff */
.L_x_11049:
[----:B0-----:R0:W1:Y:S02]  /*1e240*/  SYNCS.PHASECHK.TRANS64.TRYWAIT P0, [R22+URZ+0x22840], R3 ;  /* 0x02284003160075a7 */ /* 0x001064000800017f */
[----:B-1----:R-:W-:Y:S05]  /*1e250*/  @!P0 NANOSLEEP.SYNCS 0x989680 ;  /* 0x009896800000895d */ /* 0x002fea0003900000 */
[----:B------:R-:W1:Y:S02]  /*1e260*/  @!P0 SYNCS.PHASECHK.TRANS64 P0, [R22+URZ+0x22840], R3 ;  /* 0x02284003160085a7 */ /* 0x000e64000800007f */
[----:B-1----:R-:W-:Y:S05]  /*1e270*/  @!P0 BRA `(.L_x_11049) ;  /* 0xfffffffc00f08947 */ /* 0x002fea000383ffff */
[----:B------:R-:W-:Y:S05]  /*1e280*/  BRA `(.L_x_11101) ;  /* 0xffffffd000247947 */ /* 0x000fea000383ffff */
.L_x_11050:
        /* <DEDUP_REMOVED lines=8> */
.L_x_11103:
[----:B------:R-:W-:Y:S05]  /*1e310*/  BSYNC B0 ;  /* 0x0000000000007941 */ /* 0x000fea0003800000 */
.L_x_11102:
        /* <DEDUP_REMOVED lines=9> */
.L_x_11104:
        /* <DEDUP_REMOVED lines=8> */
.L_x_11105:
        /* <DEDUP_REMOVED lines=11> */
.L_x_11106:
[----:B------:R-:W-:Y:S02]  /*1e4e0*/  IMAD.MOV.U32 R13, RZ, RZ, R5 ;  /* 0x000000ffff0d7224 */ /* 0x000fe400078e0005 */
[----:B------:R-:W-:Y:S01]  /*1e4f0*/  IMAD.MOV.U32 R12, RZ, RZ, 0x2 ;  /* 0x00000002ff0c7424 */ /* 0x000fe200078e00ff */
[----:B------:R-:W-:-:S13]  /*1e500*/  @P0 LEA R2, P1, R8, R14, 0x1 ;  /* 0x0000000e08020211 */ /* 0x000fda00078208ff */
[----:B------:R-:W-:Y:S05]  /*1e510*/  WARPSYNC.COLLECTIVE R15, `(.L_x_11107) ;  /* 0x000000000f087348 */ /* 0x000fea0003c00000 */
[----:B------:R0:W1:Y:S02]  /*1e520*/  SHFL.IDX P6, R14, R13, R12, R11 ;  /* 0x0000000c0d0e7389 */ /* 0x00006400000c000b */
[----:B01----:R-:W-:Y:S01]  /*1e530*/  ENDCOLLECTIVE ;  /* 0x000000000000791b */ /* 0x003fe20003800000 */
.L_x_11107:
[----:B------:R-:W-:-:S05]  /*1e540*/  @P0 IMAD.X R3, RZ, RZ, R6, P1 ;  /* 0x000000ffff030224 */ /* 0x000fca00008e0606 */
        /* <DEDUP_REMOVED lines=11> */
.L_x_11108:
[----:B------:R-:W-:Y:S02]  /*1e600*/  IMAD.MOV.U32 R13, RZ, RZ, R5 ;  /* 0x000000ffff0d7224 */ /* 0x000fe400078e0005 */
[----:B------:R-:W-:Y:S01]  /*1e610*/  IMAD.MOV.U32 R12, RZ, RZ, 0x3 ;  /* 0x00000003ff0c7424 */ /* 0x000fe200078e00ff */
[----:B------:R-:W-:-:S13]  /*1e620*/  @P0 LEA R2, P1, R8, R14, 0x1 ;  /* 0x0000000e08020211 */ /* 0x000fda00078208ff */
[----:B------:R-:W-:Y:S05]  /*1e630*/  WARPSYNC.COLLECTIVE R15, `(.L_x_11109) ;  /* 0x000000000f087348 */ /* 0x000fea0003c00000 */
[----:B------:R0:W1:Y:S02]  /*1e640*/  SHFL.IDX P6, R14, R13, R12, R11 ;  /* 0x0000000c0d0e7389 */ /* 0x00006400000c000b */
[----:B01----:R-:W-:Y:S01]  /*1e650*/  ENDCOLLECTIVE ;  /* 0x000000000000791b */ /* 0x003fe20003800000 */
.L_x_11109:
        /* <DEDUP_REMOVED lines=12> */
.L_x_11110:
[----:B------:R-:W-:Y:S02]  /*1e720*/  IMAD.MOV.U32 R13, RZ, RZ, R5 ;  /* 0x000000ffff0d7224 */ /* 0x000fe400078e0005 */
[----:B------:R-:W-:Y:S01]  /*1e730*/  IMAD.MOV.U32 R12, RZ, RZ, 0x4 ;  /* 0x00000004ff0c7424 */ /* 0x000fe200078e00ff */
[----:B------:R-:W-:-:S13]  /*1e740*/  @P0 LEA R2, P1, R8, R14, 0x1 ;  /* 0x0000000e08020211 */ /* 0x000fda00078208ff */
[----:B------:R-:W-:Y:S05]  /*1e750*/  WARPSYNC.COLLECTIVE R15, `(.L_x_11111) ;  /* 0x000000000f087348 */ /* 0x000fea0003c00000 */
[----:B------:R0:W1:Y:S02]  /*1e760*/  SHFL.IDX P6, R14, R13, R12, R11 ;  /* 0x0000000c0d0e7389 */ /* 0x00006400000c000b */
[----:B01----:R-:W-:Y:S01]  /*1e770*/  ENDCOLLECTIVE ;  /* 0x000000000000791b */ /* 0x003fe20003800000 */
.L_x_11111:
        /* <DEDUP_REMOVED lines=12> */
.L_x_11112:
[----:B------:R-:W-:Y:S02]  /*1e840*/  IMAD.MOV.U32 R13, RZ, RZ, R5 ;  /* 0x000000ffff0d7224 */ /* 0x000fe400078e0005 */
[----:B------:R-:W-:Y:S01]  /*1e850*/  IMAD.MOV.U32 R12, RZ, RZ, 0x5 ;  /* 0x00000005ff0c7424 */ /* 0x000fe200078e00ff */
[----:B------:R-:W-:-:S13]  /*1e860*/  @P0 LEA R2, P1, R8, R14, 0x1 ;  /* 0x0000000e08020211 */ /* 0x000fda00078208ff */
[----:B------:R-:W-:Y:S05]  /*1e870*/  WARPSYNC.COLLECTIVE R15, `(.L_x_11113) ;  /* 0x000000000f087348 */ /* 0x000fea0003c00000 */
[----:B------:R0:W1:Y:S02]  /*1e880*/  SHFL.IDX P6, R14, R13, R12, R11 ;  /* 0x0000000c0d0e7389 */ /* 0x00006400000c000b */
[----:B01----:R-:W-:Y:S01]  /*1e890*/  ENDCOLLECTIVE ;  /* 0x000000000000791b */ /* 0x003fe20003800000 */
.L_x_11113:
[----:B------:R-:W-:-:S05]  /*1e8a0*/  @P0 IMAD.X R3, RZ, RZ, R6, P1 ;  /* 0x000000ffff030224 */ /* 0x000fca00008e0606 */
        /* <DEDUP_REMOVED lines=9> */
.L_x_11114:
[----:B------:R-:W-:Y:S05]  /*1e940*/  BRA `(.L_x_11115) ;  /* 0xffffffcc00887947 */ /* 0x000fea000383ffff */
.L_x_11055:
[----:B------:R-:W-:Y:S02]  /*1e950*/  IMAD.MOV.U32 R13, RZ, RZ, R5 ;  /* 0x000000ffff0d7224 */ /* 0x000fe400078e0005 */
[----:B------:R-:W-:Y:S02]  /*1e960*/  IMAD.MOV.U32 R12, RZ, RZ, RZ ;  /* 0x000000ffff0c7224 */ /* 0x000fe400078e00ff */
[----:B------:R-:W-:Y:S02]  /*1e970*/  IMAD.MOV.U32 R11, RZ, RZ, 0x181f ;  /* 0x0000181fff0b7424 */ /* 0x000fe400078e00ff */
[----:B------:R-:W-:Y:S02]  /*1e980*/  IMAD.MOV.U32 R15, RZ, RZ, -0x1 ;  /* 0xffffffffff0f7424 */ /* 0x000fe400078e00ff */
[----:B------:R-:W-:-:S07]  /*1e990*/  VIADD R4, R33, UR44 ;  /* 0x0000002c21047c36 */ /* 0x000fce0008000000 */
[----:B-1----:R-:W-:Y:S05]  /*1e9a0*/  WARPSYNC.COLLECTIVE R15, `(.L_x_11116) ;  /* 0x000000000f087348 */ /* 0x002fea0003c00000 */
[----:B------:R0:W2:Y:S02]  /*1e9b0*/  SHFL.IDX P6, R14, R13, R12, R11 ;  /* 0x0000000c0d0e7389 */ /* 0x0000a400000c000b */
[----:B012---:R-:W-:Y:S01]  /*1e9c0*/  ENDCOLLECTIVE ;  /* 0x000000000000791b */ /* 0x007fe20003800000 */
.L_x_11116:
[C---:B------:R-:W-:Y:S01]  /*1e9d0*/  VIADD R6, R4.reuse, 0x10 ;  /* 0x0000001004067836 */ /* 0x040fe20000000000 */
[----:B------:R-:W-:Y:S01]  /*1e9e0*/  ISETP.GE.AND P0, PT, R4, UR39, PT ;  /* 0x0000002704007c0c */ /* 0x000fe2000bf06270 */
[----:B------:R-:W-:Y:S02]  /*1e9f0*/  IMAD.MOV.U32 R13, RZ, RZ, R0 ;  /* 0x000000ffff0d7224 */ /* 0x000fe400078e0000 */
[----:B------:R-:W-:-:S10]  /*1ea00*/  IMAD.MOV.U32 R2, RZ, RZ, R14 ;  /* 0x000000ffff027224 */ /* 0x000fd400078e000e */
[----:B------:R-:W-:Y:S05]  /*1ea10*/  WARPSYNC.COLLECTIVE R15, `(.L_x_11117) ;  /* 0x000000000f087348 */ /* 0x000fea0003c00000 */
[----:B------:R0:W1:Y:S02]  /*1ea20*/  SHFL.IDX P6, R14, R13, R12, R11 ;  /* 0x0000000c0d0e7389 */ /* 0x00006400000c000b */
[----:B01----:R-:W-:Y:S01]  /*1ea30*/  ENDCOLLECTIVE ;  /* 0x000000000000791b */ /* 0x003fe20003800000 */
.L_x_11117:
        /* <DEDUP_REMOVED lines=8> */
.L_x_11118:
        /* <DEDUP_REMOVED lines=10> */
.L_x_11119:
[----:B------:R-:W-:Y:S02]  /*1eb60*/  IMAD.MOV.U32 R13, RZ, RZ, R5 ;  /* 0x000000ffff0d7224 */ /* 0x000fe400078e0005 */
[----:B------:R-:W-:Y:S01]  /*1eb70*/  IMAD.MOV.U32 R12, RZ, RZ, 0x2 ;  /* 0x00000002ff0c7424 */ /* 0x000fe200078e00ff */
[----:B------:R-:W-:-:S13]  /*1eb80*/  @!P0 LEA R2, P1, R8, R14, 0x1 ;  /* 0x0000000e08028211 */ /* 0x000fda00078208ff */
[----:B------:R-:W-:Y:S05]  /*1eb90*/  WARPSYNC.COLLECTIVE R15, `(.L_x_11120) ;  /* 0x000000000f087348 */ /* 0x000fea0003c00000 */
[----:B------:R0:W1:Y:S02]  /*1eba0*/  SHFL.IDX P6, R14, R13, R12, R11 ;  /* 0x0000000c0d0e7389 */ /* 0x00006400000c000b */
[----:B01----:R-:W-:Y:S01]  /*1ebb0*/  ENDCOLLECTIVE ;  /* 0x000000000000791b */ /* 0x003fe20003800000 */
.L_x_11120:
[----:B------:R-:W-:Y:S02]  /*1ebc0*/  @!P0 IMAD.X R3, RZ, RZ, R6, P1 ;  /* 0x000000ffff038224 */ /* 0x000fe400008e0606 */
[----:B------:R-:W-:-:S03]  /*1ebd0*/  VIADD R6, R4, 0x20 ;  /* 0x0000002004067836 */ /* 0x000fc60000000000 */
[----:B------:R-:W-:Y:S01]  /*1ebe0*/  @!PT LDS RZ, [RZ] ;  /* 0x00000000fffff984 */ /* 0x000fe20000000800 */
[----:B------:R-:W-:Y:S01]  /*1ebf0*/  @!PT LDS RZ, [RZ] ;  /* 0x00000000fffff984 */ /* 0x000fe20000000800 */
[----:B------:R-:W-:Y:S01]  /*1ec00*/  @!PT LDS RZ, [RZ] ;  /* 0x00000000fffff984 */ /* 0x000fe20000000800 */
[----:B------:R0:W-:Y:S02]  /*1ec10*/  @!P0 LDGSTS.E.BYPASS.LTC128B.128 [R32+0x18c00], desc[UR36][R2.64], !P5 ;  /* 0x18c0000002208fae */ /* 0x0001e4000e901d64 */
[----:B------:R-:W-:Y:S01]  /*1ec20*/  ISETP.GE.AND P0, PT, R6, UR39, PT ;  /* 0x0000002706007c0c */ /* 0x000fe2000bf06270 */
[----:B------:R-:W-:Y:S02]  /*1ec30*/  IMAD.MOV.U32 R13, RZ, RZ, R0 ;  /* 0x000000ffff0d7224 */ /* 0x000fe400078e0000 */
[----:B------:R-:W-:-:S10]  /*1ec40*/  IMAD.MOV.U32 R6, RZ, RZ, R14 ;  /* 0x000000ffff067224 */ /* 0x000fd400078e000e */
[----:B0-----:R-:W-:Y:S05]  /*1ec50*/  WARPSYNC.COLLECTIVE R15, `(.L_x_11121) ;  /* 0x000000000f087348 */ /* 0x001fea0003c00000 */
[----:B------:R1:W2:Y:S02]  /*1ec60*/  SHFL.IDX P6, R14, R13, R12, R11 ;  /* 0x0000000c0d0e7389 */ /* 0x0002a400000c000b */
[----:B012---:R-:W-:Y:S01]  /*1ec70*/  ENDCOLLECTIVE ;  /* 0x000000000000791b */ /* 0x007fe20003800000 */
.L_x_11121:
[----:B------:R-:W-:Y:S02]  /*1ec80*/  IMAD.MOV.U32 R13, RZ, RZ, R5 ;  /* 0x000000ffff0d7224 */ /* 0x000fe400078e0005 */
[----:B------:R-:W-:Y:S01]  /*1ec90*/  IMAD.MOV.U32 R12, RZ, RZ, 0x3 ;  /* 0x00000003ff0c7424 */ /* 0x000fe200078e00ff */
[----:B------:R-:W-:-:S13]  /*1eca0*/  @!P0 LEA R2, P1, R8, R14, 0x1 ;  /* 0x0000000e08028211 */ /* 0x000fda00078208ff */
[----:B------:R-:W-:Y:S05]  /*1ecb0*/  WARPSYNC.COLLECTIVE R15, `(.L_x_11122) ;  /* 0x000000000f087348 */ /* 0x000fea0003c00000 */
[----:B------:R0:W1:Y:S02]  /*1ecc0*/  SHFL.IDX P6, R14, R13, R12, R11 ;  /* 0x0000000c0d0e7389 */ /* 0x00006400000c000b */
[----:B01----:R-:W-:Y:S01]  /*1ecd0*/  ENDCOLLECTIVE ;  /* 0x000000000000791b */ /* 0x003fe20003800000 */
.L_x_11122:
        /* <DEDUP_REMOVED lines=12> */
.L_x_11123:
[----:B------:R-:W-:Y:S02]  /*1eda0*/  IMAD.MOV.U32 R13, RZ, RZ, R5 ;  /* 0x000000ffff0d7224 */ /* 0x000fe400078e0005 */
[----:B------:R-:W-:Y:S01]  /*1edb0*/  IMAD.MOV.U32 R12, RZ, RZ, 0x4 ;  /* 0x00000004ff0c7424 */ /* 0x000fe200078e00ff */
[----:B------:R-:W-:-:S13]  /*1edc0*/  @!P0 LEA R2, P1, R8, R14, 0x1 ;  /* 0x0000000e08028211 */ /* 0x000fda00078208ff */
[----:B------:R-:W-:Y:S05]  /*1edd0*/  WARPSYNC.COLLECTIVE R15, `(.L_x_11124) ;  /* 0x000000000f087348 */ /* 0x000fea0003c00000 */
[----:B------:R0:W1:Y:S02]  /*1ede0*/  SHFL.IDX P6, R14, R13, R12, R11 ;  /* 0x0000000c0d0e7389 */ /* 0x00006400000c000b */
[----:B01----:R-:W-:Y:S01]  /*1edf0*/  ENDCOLLECTIVE ;  /* 0x000000000000791b */ /* 0x003fe20003800000 */
.L_x_11124:
        /* <DEDUP_REMOVED lines=12> */
.L_x_11125:
[----:B------:R-:W-:Y:S02]  /*1eec0*/  IMAD.MOV.U32 R13, RZ, RZ, R5 ;  /* 0x000000ffff0d7224 */ /* 0x000fe400078e0005 */
[----:B------:R-:W-:Y:S01]  /*1eed0*/  IMAD.MOV.U32 R12, RZ, RZ, 0x5 ;  /* 0x00000005ff0c7424 */ /* 0x000fe200078e00ff */
[----:B------:R-:W-:-:S13]  /*1eee0*/  @!P0 LEA R2, P1, R8, R14, 0x1 ;  /* 0x0000000e08028211 */ /* 0x000fda00078208ff */
[----:B------:R-:W-:Y:S05]  /*1eef0*/  WARPSYNC.COLLECTIVE R15, `(.L_x_11126) ;  /* 0x000000000f087348 */ /* 0x000fea0003c00000 */
[----:B------:R0:W1:Y:S02]  /*1ef00*/  SHFL.IDX P6, R14, R13, R12, R11 ;  /* 0x0000000c0d0e7389 */ /* 0x00006400000c000b */
[----:B01----:R-:W-:Y:S01]  /*1ef10*/  ENDCOLLECTIVE ;  /* 0x000000000000791b */ /* 0x003fe20003800000 */
.L_x_11126:
        /* <DEDUP_REMOVED lines=12> */
.L_x_11127:
[----:B------:R-:W-:Y:S02]  /*1efe0*/  IMAD.MOV.U32 R13, RZ, RZ, R5 ;  /* 0x000000ffff0d7224 */ /* 0x000fe400078e0005 */
[----:B------:R-:W-:Y:S01]  /*1eff0*/  IMAD.MOV.U32 R12, RZ, RZ, 0x6 ;  /* 0x00000006ff0c7424 */ /* 0x000fe200078e00ff */
[----:B------:R-:W-:-:S13]  /*1f000*/  @!P0 LEA R2, P1, R8, R14, 0x1 ;  /* 0x0000000e08028211 */ /* 0x000fda00078208ff */
[----:B------:R-:W-:Y:S05]  /*1f010*/  WARPSYNC.COLLECTIVE R15, `(.L_x_11128) ;  /* 0x000000000f087348 */ /* 0x000fea0003c00000 */
[----:B------:R0:W1:Y:S02]  /*1f020*/  SHFL.IDX P6, R14, R13, R12, R11 ;  /* 0x0000000c0d0e7389 */ /* 0x00006400000c000b */
[----:B01----:R-:W-:Y:S01]  /*1f030*/  ENDCOLLECTIVE ;  /* 0x000000000000791b */ /* 0x003fe20003800000 */
.L_x_11128:
        /* <DEDUP_REMOVED lines=12> */
.L_x_11129:
[----:B------:R-:W-:Y:S02]  /*1f100*/  IMAD.MOV.U32 R13, RZ, RZ, R5 ;  /* 0x000000ffff0d7224 */ /* 0x000fe400078e0005 */
[----:B------:R-:W-:Y:S01]  /*1f110*/  IMAD.MOV.U32 R12, RZ, RZ, 0x7 ;  /* 0x00000007ff0c7424 */ /* 0x000fe200078e00ff */
[----:B------:R-:W-:-:S13]  /*1f120*/  @!P0 LEA R2, P1, R8, R14, 0x1 ;  /* 0x0000000e08028211 */ /* 0x000fda00078208ff */
[----:B------:R-:W-:Y:S05]  /*1f130*/  WARPSYNC.COLLECTIVE R15, `(.L_x_11130) ;  /* 0x000000000f087348 */ /* 0x000fea0003c00000 */
[----:B------:R0:W1:Y:S02]  /*1f140*/  SHFL.IDX P6, R14, R13, R12, R11 ;  /* 0x0000000c0d0e7389 */ /* 0x00006400000c000b */
[----:B01----:R-:W-:Y:S01]  /*1f150*/  ENDCOLLECTIVE ;  /* 0x000000000000791b */ /* 0x003fe20003800000 */
.L_x_11130:
        /* <DEDUP_REMOVED lines=10> */
.L_x_11131:
[----:B------:R-:W-:Y:S05]  /*1f200*/  BRA `(.L_x_11132) ;  /* 0xffffffcc00a87947 */ /* 0x000fea000383ffff */
.L_x_11058:
[----:B0-----:R0:W2:Y:S02]  /*1f210*/  SYNCS.PHASECHK.TRANS64.TRYWAIT P0, [R16+URZ+0x22820], R3 ;  /* 0x02282003100075a7 */ /* 0x0010a4000800017f */
[----:B--2---:R-:W-:Y:S05]  /*1f220*/  @!P0 NANOSLEEP.SYNCS 0x989680 ;  /* 0x009896800000895d */ /* 0x004fea0003900000 */
[----:B------:R-:W2:Y:S02]  /*1f230*/  @!P0 SYNCS.PHASECHK.TRANS64 P0, [R16+URZ+0x22820], R3 ;  /* 0x02282003100085a7 */ /* 0x000ea4000800007f */
[----:B--2---:R-:W-:Y:S05]  /*1f240*/  @!P0 BRA `(.L_x_11058) ;  /* 0xfffffffc00f08947 */ /* 0x004fea000383ffff */
[----:B------:R-:W-:Y:S05]  /*1f250*/  BRA `(.L_x_11133) ;  /* 0xffffffd000047947 */ /* 0x000fea000383ffff */
.L_x_11061:
[----:B0-----:R0:W2:Y:S02]  /*1f260*/  SYNCS.PHASECHK.TRANS64.TRYWAIT P0, [R22+URZ+0x22860], R3 ;  /* 0x02286003160075a7 */ /* 0x0010a4000800017f */
[----:B--2---:R-:W-:Y:S05]  /*1f270*/  @!P0 NANOSLEEP.SYNCS 0x989680 ;  /* 0x009896800000895d */ /* 0x004fea0003900000 */
[----:B------:R-:W2:Y:S02]  /*1f280*/  @!P0 SYNCS.PHASECHK.TRANS64 P0, [R22+URZ+0x22860], R3 ;  /* 0x02286003160085a7 */ /* 0x000ea4000800007f */
[----:B--2---:R-:W-:Y:S05]  /*1f290*/  @!P0 BRA `(.L_x_11061) ;  /* 0xfffffffc00f08947 */ /* 0x004fea000383ffff */
[----:B------:R-:W-:Y:S05]  /*1f2a0*/  BRA `(.L_x_11134) ;  /* 0xffffffd000147947 */ /* 0x000fea000383ffff */
.L_x_11062:
        /* <DEDUP_REMOVED lines=8> */
.L_x_11136:
[----:B------:R-:W-:Y:S05]  /*1f330*/  BSYNC B0 ;  /* 0x0000000000007941 */ /* 0x000fea0003800000 */
.L_x_11135:
[----:B------:R0:W5:Y:S01]  /*1f340*/  LDL R7, [R1+0x420] ;  /* 0x0004200001077983 */ /* 0x0001620000100800 */
[----:B------:R-:W-:Y:S01]  /*1f350*/  IMAD.MOV.U32 R13, RZ, RZ, R5 ;  /* 0x000000ffff0d7224 */ /* 0x000fe200078e0005 */
[----:B------:R-:W-:Y:S01]  /*1f360*/  LOP3.LUT P1, RZ, R35, 0x2, RZ, 0xc0, !PT ;  /* 0x0000000223ff7812 */ /* 0x000fe2000782c0ff */
[----:B------:R-:W-:Y:S01]  /*1f370*/  IMAD.MOV.U32 R12, RZ, RZ, RZ ;  /* 0x000000ffff0c7224 */ /* 0x000fe200078e00ff */
[----:B------:R-:W1:Y:S01]  /*1f380*/  S2R R8, SR_TID.X ;  /* 0x0000000000087919 */ /* 0x000e620000002100 */
[----:B------:R-:W-:Y:S02]  /*1f390*/  IMAD.MOV.U32 R11, RZ, RZ, 0x181f ;  /* 0x0000181fff0b7424 */ /* 0x000fe400078e00ff */
[----:B------:R-:W-:Y:S02]  /*1f3a0*/  IMAD.MOV.U32 R15, RZ, RZ, -0x1 ;  /* 0xffffffffff0f7424 */ /* 0x000fe400078e00ff */
[----:B------:R-:W-:Y:S02]  /*1f3b0*/  IMAD.MOV.U32 R3, RZ, RZ, R14 ;  /* 0x000000ffff037224 */ /* 0x000fe400078e000e */
[----:B0-----:R-:W-:-:S07]  /*1f3c0*/  IMAD R4, R4, 0x2, R16 ;  /* 0x0000000204047824 */ /* 0x001fce00078e0210 */
[----:B-1---5:R-:W-:Y:S05]  /*1f3d0*/  WARPSYNC.COLLECTIVE R15, `(.L_x_11137) ;  /* 0x000000000f087348 */ /* 0x022fea0003c00000 */
[----:B------:R0:W2:Y:S02]  /*1f3e0*/  SHFL.IDX P6, R14, R13, R12, R11 ;  /* 0x0000000c0d0e7389 */ /* 0x0000a400000c000b */
[----:B012--5:R-:W-:Y:S01]  /*1f3f0*/  ENDCOLLECTIVE ;  /* 0x000000000000791b */ /* 0x027fe20003800000 */
.L_x_11137:
        /* <DEDUP_REMOVED lines=9> */
.L_x_11138:
[----:B------:R-:W-:Y:S02]  /*1f490*/  IMAD.X R3, RZ, RZ, R3, P0 ;  /* 0x000000ffff037224 */ /* 0x000fe400000e0603 */
[----:B------:R-:W-:Y:S01]  /*1f4a0*/  IMAD.MOV.U32 R13, RZ, RZ, R5 ;  /* 0x000000ffff0d7224 */ /* 0x000fe200078e0005 */
[----:B------:R-:W-:-:S04]  /*1f4b0*/  LOP3.LUT P2, RZ, R7, 0x1, RZ, 0xc0, !PT ;  /* 0x0000000107ff7812 */ /* 0x000fc8000784c0ff */
[----:B------:R-:W-:-:S13]  /*1f4c0*/  ISETP.LT.OR P0, PT, R23, 0x1, !P2 ;  /* 0x000000011700780c */ /* 0x000fda0005701670 */
[----:B------:R-:W-:Y:S01]  /*1f4d0*/  @!PT LDS RZ, [RZ] ;  /* 0x00000000fffff984 */ /* 0x000fe20000000800 */
[----:B------:R-:W-:Y:S01]  /*1f4e0*/  @!PT LDS RZ, [RZ] ;  /* 0x00000000fffff984 */ /* 0x000fe20000000800 */
[----:B------:R-:W-:Y:S01]  /*1f4f0*/  @!PT LDS RZ, [RZ] ;  /* 0x00000000fffff984 */ /* 0x000fe20000000800 */
[----:B------:R-:W-:Y:S01]  /*1f500*/  LDGSTS.E.BYPASS.LTC128B.128 [R4+0x400], desc[UR36][R2.64], !P0 ;  /* 0x0040000002047fae */ /* 0x000fe2000c101d64 */
[----:B------:R-:W-:-:S13]  /*1f510*/  ISETP.LT.OR P0, PT, R23, 0x1, !P1 ;  /* 0x000000011700780c */ /* 0x000fda0004f01670 */
[----:B------:R-:W-:Y:S01]  /*1f520*/  LDGSTS.E.BYPASS.LTC128B.128 [R4+0x3400], desc[UR36][R2.64+0x80], !P0 ;  /* 0x0340008002047fae */ /* 0x000fe2000c101d64 */
[----:B------:R-:W-:-:S04]  /*1f530*/  LOP3.LUT P0, RZ, R35, 0x4, RZ, 0xc0, !PT ;  /* 0x0000000423ff7812 */ /* 0x000fc8000780c0ff */
        /* <DEDUP_REMOVED lines=8> */
.L_x_11139:
[----:B------:R-:W-:Y:S02]  /*1f5c0*/  IMAD.MOV.U32 R13, RZ, RZ, R6 ;  /* 0x000000ffff0d7224 */ /* 0x000fe400078e0006 */
[----:B------:R-:W-:Y:S01]  /*1f5d0*/  IMAD.MOV.U32 R12, RZ, RZ, 0x2 ;  /* 0x00000002ff0c7424 */ /* 0x000fe200078e00ff */
[----:B------:R-:W-:-:S13]  /*1f5e0*/  IADD3 R2, P3, R14, R0, RZ ;  /* 0x000000000e027210 */ /* 0x000fda0007f7e0ff */
[----:B------:R-:W-:Y:S05]  /*1f5f0*/  WARPSYNC.COLLECTIVE R15, `(.L_x_11140) ;  /* 0x000000000f087348 */ /* 0x000fea0003c00000 */
[----:B------:R0:W1:Y:S02]  /*1f600*/  SHFL.IDX P6, R14, R13, R12, R11 ;  /* 0x0000000c0d0e7389 */ /* 0x00006400000c000b */
[----:B01----:R-:W-:Y:S01]  /*1f610*/  ENDCOLLECTIVE ;  /* 0x000000000000791b */ /* 0x003fe20003800000 */
.L_x_11140:
        /* <DEDUP_REMOVED lines=17> */
.L_x_11141:
[----:B------:R-:W-:Y:S02]  /*1f730*/  IMAD.MOV.U32 R13, RZ, RZ, R6 ;  /* 0x000000ffff0d7224 */ /* 0x000fe400078e0006 */
[----:B------:R-:W-:Y:S01]  /*1f740*/  IMAD.MOV.U32 R12, RZ, RZ, 0x3 ;  /* 0x00000003ff0c7424 */ /* 0x000fe200078e00ff */
[----:B------:R-:W-:-:S13]  /*1f750*/  IADD3 R2, P3, R14, R0, RZ ;  /* 0x000000000e027210 */ /* 0x000fda0007f7e0ff */
[----:B------:R-:W-:Y:S05]  /*1f760*/  WARPSYNC.COLLECTIVE R15, `(.L_x_11142) ;  /* 0x000000000f087348 */ /* 0x000fea0003c00000 */
[----:B------:R0:W1:Y:S02]  /*1f770*/  SHFL.IDX P6, R14, R13, R12, R11 ;  /* 0x0000000c0d0e7389 */ /* 0x00006400000c000b */
[----:B01----:R-:W-:Y:S01]  /*1f780*/  ENDCOLLECTIVE ;  /* 0x000000000000791b */ /* 0x003fe20003800000 */
.L_x_11142:
        /* <DEDUP_REMOVED lines=17> */
.L_x_11143:
[----:B------:R-:W-:Y:S02]  /*1f8a0*/  IMAD.MOV.U32 R13, RZ, RZ, R6 ;  /* 0x000000ffff0d7224 */ /* 0x000fe400078e0006 */
[----:B------:R-:W-:Y:S01]  /*1f8b0*/  IMAD.MOV.U32 R12, RZ, RZ, 0x4 ;  /* 0x00000004ff0c7424 */ /* 0x000fe200078e00ff */
[----:B------:R-:W-:-:S13]  /*1f8c0*/  IADD3 R2, P3, R14, R0, RZ ;  /* 0x000000000e027210 */ /* 0x000fda0007f7e0ff */
[----:B------:R-:W-:Y:S05]  /*1f8d0*/  WARPSYNC.COLLECTIVE R15, `(.L_x_11144) ;  /* 0x000000000f087348 */ /* 0x000fea0003c00000 */
[----:B------:R0:W1:Y:S02]  /*1f8e0*/  SHFL.IDX P6, R14, R13, R12, R11 ;  /* 0x0000000c0d0e7389 */ /* 0x00006400000c000b */
[----:B01----:R-:W-:Y:S01]  /*1f8f0*/  ENDCOLLECTIVE ;  /* 0x000000000000791b */ /* 0x003fe20003800000 */
.L_x_11144:
        /* <DEDUP_REMOVED lines=17> */
.L_x_11145:
[----:B------:R-:W-:Y:S02]  /*1fa10*/  IMAD.MOV.U32 R13, RZ, RZ, R6 ;  /* 0x000000ffff0d7224 */ /* 0x000fe400078e0006 */
[----:B------:R-:W-:Y:S01]  /*1fa20*/  IMAD.MOV.U32 R12, RZ, RZ, 0x5 ;  /* 0x00000005ff0c7424 */ /* 0x000fe200078e00ff */
[----:B------:R-:W-:-:S13]  /*1fa30*/  IADD3 R2, P3, R14, R0, RZ ;  /* 0x000000000e027210 */ /* 0x000fda0007f7e0ff */
[----:B------:R-:W-:Y:S05]  /*1fa40*/  WARPSYNC.COLLECTIVE R15, `(.L_x_11146) ;  /* 0x000000000f087348 */ /* 0x000fea0003c00000 */
[----:B------:R0:W1:Y:S02]  /*1fa50*/  SHFL.IDX P6, R14, R13, R12, R11 ;  /* 0x0000000c0d0e7389 */ /* 0x00006400000c000b */
[----:B01----:R-:W-:Y:S01]  /*1fa60*/  ENDCOLLECTIVE ;  /* 0x000000000000791b */ /* 0x003fe20003800000 */
.L_x_11146:
        /* <DEDUP_REMOVED lines=12> */
.L_x_11147:
        /* <DEDUP_REMOVED lines=9> */
.L_x_11068:
[----:B0-----:R0:W1:Y:S02]  /*1fbc0*/  SYNCS.PHASECHK.TRANS64.TRYWAIT P0, [R10+URZ+0x22840], R24 ;  /* 0x022840180a0075a7 */ /* 0x001064000800017f */
[----:B-1----:R-:W-:Y:S05]  /*1fbd0*/  @!P0 NANOSLEEP.SYNCS 0x989680 ;  /* 0x009896800000895d */ /* 0x002fea0003900000 */
[----:B------:R-:W1:Y:S02]  /*1fbe0*/  @!P0 SYNCS.PHASECHK.TRANS64 P0, [R10+URZ+0x22840], R24 ;  /* 0x022840180a0085a7 */ /* 0x000e64000800007f */
[----:B-1----:R-:W-:Y:S05]  /*1fbf0*/  @!P0 BRA `(.L_x_11068) ;  /* 0xfffffffc00f08947 */ /* 0x002fea000383ffff */
[----:B------:R-:W-:Y:S05]  /*1fc00*/  BRA `(.L_x_11149) ;  /* 0xffffffd000787947 */ /* 0x000fea000383ffff */
.L_x_11069:
        /* <DEDUP_REMOVED lines=8> */
.L_x_11151:
[----:B------:R-:W-:Y:S05]  /*1fc90*/  BSYNC B1 ;  /* 0x0000000000017941 */ /* 0x000fea0003800000 */
.L_x_11150:
        /* <DEDUP_REMOVED lines=9> */
.L_x_11152:
[----:B------:R-:W-:Y:S02]  /*1fd30*/  IMAD.MOV.U32 R13, RZ, RZ, R21 ;  /* 0x000000ffff0d7224 */ /* 0x000fe400078e0015 */
[----:B------:R-:W-:Y:S01]  /*1fd40*/  IMAD.MOV.U32 R12, RZ, RZ, 0x1 ;  /* 0x00000001ff0c7424 */ /* 0x000fe200078e00ff */
[----:B------:R-:W-:-:S13]  /*1fd50*/  IADD3 R2, P0, R14, R0, RZ ;  /* 0x000000000e027210 */ /* 0x000fda0007f1e0ff */
[----:B------:R-:W-:Y:S05]  /*1fd60*/  WARPSYNC.COLLECTIVE R15, `(.L_x_11153) ;  /* 0x000000000f087348 */ /* 0x000fea0003c00000 */
[----:B------:R0:W1:Y:S02]  /*1fd70*/  SHFL.IDX P6, R14, R13, R12, R11 ;  /* 0x0000000c0d0e7389 */ /* 0x00006400000c000b */
[----:B01----:R-:W-:Y:S01]  /*1fd80*/  ENDCOLLECTIVE ;  /* 0x000000000000791b */ /* 0x003fe20003800000 */
.L_x_11153:
        /* <DEDUP_REMOVED lines=10> */
.L_x_11154:
[----:B------:R-:W-:Y:S02]  /*1fe30*/  IMAD.MOV.U32 R13, RZ, RZ, R21 ;  /* 0x000000ffff0d7224 */ /* 0x000fe400078e0015 */
[----:B------:R-:W-:Y:S02]  /*1fe40*/  IMAD.MOV.U32 R12, RZ, RZ, 0x2 ;  /* 0x00000002ff0c7424 */ /* 0x000fe400078e00ff */
[----:B------:R-:W-:-:S07]  /*1fe50*/  IMAD.MOV.U32 R6, RZ, RZ, R14 ;  /* 0x000000ffff067224 */ /* 0x000fce00078e000e */
[----:B------:R-:W-:Y:S05]  /*1fe60*/  WARPSYNC.COLLECTIVE R15, `(.L_x_11155) ;  /* 0x000000000f087348 */ /* 0x000fea0003c00000 */
[----:B------:R0:W1:Y:S02]  /*1fe70*/  SHFL.IDX P6, R14, R13, R12, R11 ;  /* 0x0000000c0d0e7389 */ /* 0x00006400000c000b */
[----:B01----:R-:W-:Y:S01]  /*1fe80*/  ENDCOLLECTIVE ;  /* 0x000000000000791b */ /* 0x003fe20003800000 */
.L_x_11155:
        /* <DEDUP_REMOVED lines=11> */
.L_x_11156:
[----:B------:R-:W-:Y:S02]  /*1ff40*/  IMAD.MOV.U32 R13, RZ, RZ, R21 ;  /* 0x000000ffff0d7224 */ /* 0x000fe400078e0015 */
[----:B------:R-:W-:Y:S01]  /*1ff50*/  IMAD.MOV.U32 R12, RZ, RZ, 0x3 ;  /* 0x00000003ff0c7424 */ /* 0x000fe200078e00ff */
[----:B------:R-:W-:-:S13]  /*1ff60*/  IADD3 R2, P0, R14, R0, RZ ;  /* 0x000000000e027210 */ /* 0x000fda0007f1e0ff */
[----:B------:R-:W-:Y:S05]  /*1ff70*/  WARPSYNC.COLLECTIVE R15, `(.L_x_11157) ;  /* 0x000000000f087348 */ /* 0x000fea0003c00000 */
[----:B------:R0:W1:Y:S02]  /*1ff80*/  SHFL.IDX P6, R14, R13, R12, R11 ;  /* 0x0000000c0d0e7389 */ /* 0x00006400000c000b */
[----:B01----:R-:W-:Y:S01]  /*1ff90*/  ENDCOLLECTIVE ;  /* 0x000000000000791b */ /* 0x003fe20003800000 */
.L_x_11157:
        /* <DEDUP_REMOVED lines=10> */
.L_x_11158:
[----:B------:R-:W-:Y:S02]  /*20040*/  IMAD.MOV.U32 R13, RZ, RZ, R21 ;  /* 0x000000ffff0d7224 */ /* 0x000fe400078e0015 */
[----:B------:R-:W-:Y:S01]  /*20050*/  IMAD.MOV.U32 R12, RZ, RZ, 0x4 ;  /* 0x00000004ff0c7424 */ /* 0x000fe200078e00ff */
[----:B------:R-:W-:-:S13]  /*20060*/  IADD3 R2, P0, R14, R0, RZ ;  /* 0x000000000e027210 */ /* 0x000fda0007f1e0ff */
[----:B------:R-:W-:Y:S05]  /*20070*/  WARPSYNC.COLLECTIVE R15, `(.L_x_11159) ;  /* 0x000000000f087348 */ /* 0x000fea0003c00000 */
[----:B------:R0:W1:Y:S02]  /*20080*/  SHFL.IDX P6, R14, R13, R12, R11 ;  /* 0x0000000c0d0e7389 */ /* 0x00006400000c000b */
[----:B01----:R-:W-:Y:S01]  /*20090*/  ENDCOLLECTIVE ;  /* 0x000000000000791b */ /* 0x003fe20003800000 */
.L_x_11159:
        /* <DEDUP_REMOVED lines=10> */
.L_x_11160:
[----:B------:R-:W-:Y:S02]  /*20140*/  IMAD.MOV.U32 R13, RZ, RZ, R21 ;  /* 0x000000ffff0d7224 */ /* 0x000fe400078e0015 */
[----:B------:R-:W-:Y:S01]  /*20150*/  IMAD.MOV.U32 R12, RZ, RZ, 0x5 ;  /* 0x00000005ff0c7424 */ /* 0x000fe200078e00ff */
[----:B------:R-:W-:-:S13]  /*20160*/  IADD3 R2, P0, R14, R0, RZ ;  /* 0x000000000e027210 */ /* 0x000fda0007f1e0ff */
[----:B------:R-:W-:Y:S05]  /*20170*/  WARPSYNC.COLLECTIVE R15, `(.L_x_11161) ;  /* 0x000000000f087348 */ /* 0x000fea0003c00000 */
[----:B------:R0:W1:Y:S02]  /*20180*/  SHFL.IDX P6, R14, R13, R12, R11 ;  /* 0x0000000c0d0e7389 */ /* 0x00006400000c000b */
[----:B01----:R-:W-:Y:S01]  /*20190*/  ENDCOLLECTIVE ;  /* 0x000000000000791b */ /* 0x003fe20003800000 */
.L_x_11161:
        /* <DEDUP_REMOVED lines=10> */
.L_x_11162:
[----:B------:R-:W-:Y:S05]  /*20240*/  BRA `(.L_x_11163) ;  /* 0xffffffcc00b87947 */ /* 0x000fea000383ffff */
.L_x_11074:
[----:B--2---:R2:W3:Y:S02]  /*20250*/  SYNCS.PHASECHK.TRANS64.TRYWAIT P0, [R10+URZ+0x22860], R24 ;  /* 0x022860180a0075a7 */ /* 0x0044e4000800017f */
[----:B---3--:R-:W-:Y:S05]  /*20260*/  @!P0 NANOSLEEP.SYNCS 0x989680 ;  /* 0x009896800000895d */ /* 0x008fea0003900000 */
[----:B------:R-:W3:Y:S02]  /*20270*/  @!P0 SYNCS.PHASECHK.TRANS64 P0, [R10+URZ+0x22860], R24 ;  /* 0x022860180a0085a7 */ /* 0x000ee4000800007f */
[----:B---3--:R-:W-:Y:S05]  /*20280*/  @!P0 BRA `(.L_x_11074) ;  /* 0xfffffffc00f08947 */ /* 0x008fea000383ffff */
[----:B------:R-:W-:Y:S05]  /*20290*/  BRA `(.L_x_11164) ;  /* 0xffffffd000087947 */ /* 0x000fea000383ffff */
.L_x_11075:
        /* <DEDUP_REMOVED lines=8> */
.L_x_11166:
[----:B------:R-:W-:Y:S05]  /*20320*/  BSYNC B1 ;  /* 0x0000000000017941 */ /* 0x000fea0003800000 */
.L_x_11165:
        /* <DEDUP_REMOVED lines=9> */
.L_x_11167:
[----:B------:R-:W-:Y:S02]  /*203c0*/  IMAD.MOV.U32 R13, RZ, RZ, R23 ;  /* 0x000000ffff0d7224 */ /* 0x000fe400078e0017 */
[----:B------:R-:W-:Y:S01]  /*203d0*/  IMAD.MOV.U32 R12, RZ, RZ, 0x1 ;  /* 0x00000001ff0c7424 */ /* 0x000fe200078e00ff */
[----:B------:R-:W-:-:S13]  /*203e0*/  IADD3 R2, P0, R14, R0, RZ ;  /* 0x000000000e027210 */ /* 0x000fda0007f1e0ff */
[----:B------:R-:W-:Y:S05]  /*203f0*/  WARPSYNC.COLLECTIVE R15, `(.L_x_11168) ;  /* 0x000000000f087348 */ /* 0x000fea0003c00000 */
[----:B------:R0:W1:Y:S02]  /*20400*/  SHFL.IDX P6, R14, R13, R12, R11 ;  /* 0x0000000c0d0e7389 */ /* 0x00006400000c000b */
[----:B01----:R-:W-:Y:S01]  /*20410*/  ENDCOLLECTIVE ;  /* 0x000000000000791b */ /* 0x003fe20003800000 */
.L_x_11168:
        /* <DEDUP_REMOVED lines=13> */
.L_x_11169:
[----:B------:R-:W-:Y:S02]  /*204f0*/  IMAD.MOV.U32 R13, RZ, RZ, R23 ;  /* 0x000000ffff0d7224 */ /* 0x000fe400078e0017 */
[----:B------:R-:W-:Y:S01]  /*20500*/  IMAD.MOV.U32 R12, RZ, RZ, 0x2 ;  /* 0x00000002ff0c7424 */ /* 0x000fe200078e00ff */
[----:B------:R-:W-:-:S13]  /*20510*/  IADD3 R2, P0, R14, R0, RZ ;  /* 0x000000000e027210 */ /* 0x000fda0007f1e0ff */
[----:B------:R-:W-:Y:S05]  /*20520*/  WARPSYNC.COLLECTIVE R15, `(.L_x_11170) ;  /* 0x000000000f087348 */ /* 0x000fea0003c00000 */
[----:B------:R0:W1:Y:S02]  /*20530*/  SHFL.IDX P6, R14, R13, R12, R11 ;  /* 0x0000000c0d0e7389 */ /* 0x00006400000c000b */
[----:B01----:R-:W-:Y:S01]  /*20540*/  ENDCOLLECTIVE ;  /* 0x000000000000791b */ /* 0x003fe20003800000 */
.L_x_11170:
        /* <DEDUP_REMOVED lines=13> */
.L_x_11171:
[----:B------:R-:W-:Y:S02]  /*20620*/  IMAD.MOV.U32 R13, RZ, RZ, R23 ;  /* 0x000000ffff0d7224 */ /* 0x000fe400078e0017 */
[----:B------:R-:W-:Y:S01]  /*20630*/  IMAD.MOV.U32 R12, RZ, RZ, 0x3 ;  /* 0x00000003ff0c7424 */ /* 0x000fe200078e00ff */
[----:B------:R-:W-:-:S13]  /*20640*/  IADD3 R2, P0, R14, R0, RZ ;  /* 0x000000000e027210 */ /* 0x000fda0007f1e0ff */
[----:B------:R-:W-:Y:S05]  /*20650*/  WARPSYNC.COLLECTIVE R15, `(.L_x_11172) ;  /* 0x000000000f087348 */ /* 0x000fea0003c00000 */
[----:B------:R0:W1:Y:S02]  /*20660*/  SHFL.IDX P6, R14, R13, R12, R11 ;  /* 0x0000000c0d0e7389 */ /* 0x00006400000c000b */
[----:B01----:R-:W-:Y:S01]  /*20670*/  ENDCOLLECTIVE ;  /* 0x000000000000791b */ /* 0x003fe20003800000 */
.L_x_11172:
        /* <DEDUP_REMOVED lines=13> */
.L_x_11173:
[----:B------:R-:W-:Y:S02]  /*20750*/  IMAD.MOV.U32 R13, RZ, RZ, R23 ;  /* 0x000000ffff0d7224 */ /* 0x000fe400078e0017 */
[----:B------:R-:W-:Y:S01]  /*20760*/  IMAD.MOV.U32 R12, RZ, RZ, 0x4 ;  /* 0x00000004ff0c7424 */ /* 0x000fe200078e00ff */
[----:B------:R-:W-:-:S13]  /*20770*/  IADD3 R2, P0, R14, R0, RZ ;  /* 0x000000000e027210 */ /* 0x000fda0007f1e0ff */
[----:B------:R-:W-:Y:S05]  /*20780*/  WARPSYNC.COLLECTIVE R15, `(.L_x_11174) ;  /* 0x000000000f087348 */ /* 0x000fea0003c00000 */
[----:B------:R0:W1:Y:S02]  /*20790*/  SHFL.IDX P6, R14, R13, R12, R11 ;  /* 0x0000000c0d0e7389 */ /* 0x00006400000c000b */
[----:B01----:R-:W-:Y:S01]  /*207a0*/  ENDCOLLECTIVE ;  /* 0x000000000000791b */ /* 0x003fe20003800000 */
.L_x_11174:
        /* <DEDUP_REMOVED lines=13> */
.L_x_11175:
[----:B------:R-:W-:Y:S02]  /*20880*/  IMAD.MOV.U32 R13, RZ, RZ, R23 ;  /* 0x000000ffff0d7224 */ /* 0x000fe400078e0017 */
[----:B------:R-:W-:Y:S01]  /*20890*/  IMAD.MOV.U32 R12, RZ, RZ, 0x5 ;  /* 0x00000005ff0c7424 */ /* 0x000fe200078e00ff */
[----:B------:R-:W-:-:S13]  /*208a0*/  IADD3 R2, P0, R14, R0, RZ ;  /* 0x000000000e027210 */ /* 0x000fda0007f1e0ff */
[----:B------:R-:W-:Y:S05]  /*208b0*/  WARPSYNC.COLLECTIVE R15, `(.L_x_11176) ;  /* 0x000000000f087348 */ /* 0x000fea0003c00000 */
[----:B------:R0:W1:Y:S02]  /*208c0*/  SHFL.IDX P6, R14, R13, R12, R11 ;  /* 0x0000000c0d0e7389 */ /* 0x00006400000c000b */
[----:B01----:R-:W-:Y:S01]  /*208d0*/  ENDCOLLECTIVE ;  /* 0x000000000000791b */ /* 0x003fe20003800000 */
.L_x_11176:
        /* <DEDUP_REMOVED lines=13> */
.L_x_11177:
[----:B------:R-:W-:Y:S05]  /*209b0*/  BRA `(.L_x_11178) ;  /* 0xffffffcc00547947 */ /* 0x000fea000383ffff */
.L_x_11083:
[----:B------:R-:W-:Y:S01]  /*209c0*/  BSSY B0, `(.L_x_11179) ;  /* 0x0000008000007945 */ /* 0x000fe20003800000 */
[----:B------:R-:W-:Y:S02]  /*209d0*/  IMAD.MOV.U32 R13, RZ, RZ, R31 ;  /* 0x000000ffff0d7224 */ /* 0x000fe400078e001f */
[----:B------:R-:W-:Y:S02]  /*209e0*/  IMAD.MOV.U32 R12, RZ, RZ, RZ ;  /* 0x000000ffff0c7224 */ /* 0x000fe400078e00ff */
[----:B------:R-:W-:Y:S02]  /*209f0*/  IMAD.MOV.U32 R11, RZ, RZ, 0x1f ;  /* 0x0000001fff0b7424 */ /* 0x000fe400078e00ff */
[----:B------:R-:W-:-:S07]  /*20a00*/  IMAD.MOV.U32 R15, RZ, RZ, -0x1 ;  /* 0xffffffffff0f7424 */ /* 0x000fce00078e00ff */
[----:B01---5:R-:W-:Y:S05]  /*20a10*/  WARPSYNC.COLLECTIVE R15, `(.L_x_11180) ;  /* 0x000000000f087348 */ /* 0x023fea0003c00000 */
[----:B------:R2:W3:Y:S02]  /*20a20*/  SHFL.IDX P6, R14, R13, R12, R11 ;  /* 0x0000000c0d0e7389 */ /* 0x0004e400000c000b */
[----:B0123-5:R-:W-:Y:S01]  /*20a30*/  ENDCOLLECTIVE ;  /* 0x000000000000791b */ /* 0x02ffe20003800000 */
.L_x_11180:
[----:B------:R-:W-:Y:S05]  /*20a40*/  BSYNC B0 ;  /* 0x0000000000007941 */ /* 0x000fea0003800000 */
.L_x_11179:
[----:B------:R-:W-:Y:S05]  /*20a50*/  BRA `(.L_x_11181) ;  /* 0xffffffd000287947 */ /* 0x000fea000383ffff */
.L_x_11086:
[----:B---3--:R3:W4:Y:S02]  /*20a60*/  SYNCS.PHASECHK.TRANS64.TRYWAIT P0, [R5+URZ+0x22820], R0 ;  /* 0x02282000050075a7 */ /* 0x008724000800017f */
[----:B----4-:R-:W-:Y:S05]  /*20a70*/  @!P0 NANOSLEEP.SYNCS 0x989680 ;  /* 0x009896800000895d */ /* 0x010fea0003900000 */
[----:B------:R-:W4:Y:S02]  /*20a80*/  @!P0 SYNCS.PHASECHK.TRANS64 P0, [R5+URZ+0x22820], R0 ;  /* 0x02282000050085a7 */ /* 0x000f24000800007f */
[----:B----4-:R-:W-:Y:S05]  /*20a90*/  @!P0 BRA `(.L_x_11086) ;  /* 0xfffffffc00f08947 */ /* 0x010fea000383ffff */
[----:B------:R-:W-:Y:S05]  /*20aa0*/  BRA `(.L_x_11182) ;  /* 0xffffffd000707947 */ /* 0x000fea000383ffff */
.L_x_11087:
        /* <DEDUP_REMOVED lines=11> */
.L_x_11184:
[----:B------:R-:W-:Y:S05]  /*20b60*/  BSYNC B0 ;  /* 0x0000000000007941 */ /* 0x000fea0003800000 */
.L_x_11183:
[----:B------:R-:W-:Y:S05]  /*20b70*/  BRA `(.L_x_11185) ;  /* 0xffffffd000587947 */ /* 0x000fea000383ffff */
.L_x_11090:
[----:B------:R-:W-:Y:S01]  /*20b80*/  BSSY B1, `(.L_x_11186) ;  /* 0x0000006000017945 */ /* 0x000fe20003800000 */
[----:B------:R-:W-:-:S07]  /*20b90*/  IMAD.MOV.U32 R15, RZ, RZ, -0x1 ;  /* 0xffffffffff0f7424 */ /* 0x000fce00078e00ff */
[----:B0123-5:R-:W-:Y:S05]  /*20ba0*/  WARPSYNC.COLLECTIVE R15, `(.L_x_11187) ;  /* 0x000000000f0c7348 */ /* 0x02ffea0003c00000 */
[----:B------:R-:W-:Y:S02]  /*20bb0*/  ELECT P6, UR62, PT ;  /* 0x00000000003e782f */ /* 0x000fe400038c0000 */
[----:B------:R-:W-:Y:S01]  /*20bc0*/  MOV R14, UR62 ;  /* 0x0000003e000e7c02 */ /* 0x000fe20008000f00 */
[----:B0123-5:R-:W-:Y:S10]  /*20bd0*/  ENDCOLLECTIVE ;  /* 0x000000000000791b */ /* 0x02fff40003800000 */
.L_x_11187:
[----:B------:R-:W-:Y:S05]  /*20be0*/  BSYNC B1 ;  /* 0x0000000000017941 */ /* 0x000fea0003800000 */
.L_x_11186:
[----:B------:R-:W-:Y:S05]  /*20bf0*/  BRA `(.L_x_11188) ;  /* 0xffffffd000507947 */ /* 0x000fea000383ffff */
.L_x_11092:
[----:B---3--:R3:W4:Y:S02]  /*20c00*/  SYNCS.PHASECHK.TRANS64.TRYWAIT P1, [R3+URZ+0x22840], R2 ;  /* 0x02284002030075a7 */ /* 0x008724000802017f */
[----:B----4-:R-:W-:Y:S05]  /*20c10*/  @!P1 NANOSLEEP.SYNCS 0x989680 ;  /* 0x009896800000995d */ /* 0x010fea0003900000 */
[----:B------:R-:W4:Y:S02]  /*20c20*/  @!P1 SYNCS.PHASECHK.TRANS64 P1, [R3+URZ+0x22840], R2 ;  /* 0x02284002030095a7 */ /* 0x000f24000802007f */
[----:B----4-:R-:W-:Y:S05]  /*20c30*/  @!P1 BRA `(.L_x_11092) ;  /* 0xfffffffc00f09947 */ /* 0x010fea000383ffff */
[----:B------:R-:W-:Y:S05]  /*20c40*/  BRA `(.L_x_11189) ;  /* 0xffffffd000707947 */ /* 0x000fea000383ffff */
.L_x_11094:
[----:B----4-:R4:W0:Y:S02]  /*20c50*/  SYNCS.PHASECHK.TRANS64.TRYWAIT P1, [R5+URZ+0x22840], R0 ;  /* 0x02284000050075a7 */ /* 0x010824000802017f */
[----:B0-----:R-:W-:Y:S05]  /*20c60*/  @!P1 NANOSLEEP.SYNCS 0x989680 ;  /* 0x009896800000995d */ /* 0x001fea0003900000 */
[----:B------:R-:W0:Y:S02]  /*20c70*/  @!P1 SYNCS.PHASECHK.TRANS64 P1, [R5+URZ+0x22840], R0 ;  /* 0x02284000050095a7 */ /* 0x000e24000802007f */
[----:B0-----:R-:W-:Y:S05]  /*20c80*/  @!P1 BRA `(.L_x_11094) ;  /* 0xfffffffc00f09947 */ /* 0x001fea000383ffff */
[----:B------:R-:W-:Y:S05]  /*20c90*/  BRA `(.L_x_11190) ;  /* 0xffffffd0007c7947 */ /* 0x000fea000383ffff */
.L_x_11096:
[----:B------:R0:W0:Y:S02]  /*20ca0*/  SYNCS.PHASECHK.TRANS64.TRYWAIT P1, [R3+URZ+0x22860], R2 ;  /* 0x02286002030075a7 */ /* 0x000024000802017f */
[----:B0-----:R-:W-:Y:S05]  /*20cb0*/  @!P1 NANOSLEEP.SYNCS 0x989680 ;  /* 0x009896800000995d */ /* 0x001fea0003900000 */
[----:B------:R-:W0:Y:S02]  /*20cc0*/  @!P1 SYNCS.PHASECHK.TRANS64 P1, [R3+URZ+0x22860], R2 ;  /* 0x02286002030095a7 */ /* 0x000e24000802007f */
[----:B0-----:R-:W-:Y:S05]  /*20cd0*/  @!P1 BRA `(.L_x_11096) ;  /* 0xfffffffc00f09947 */ /* 0x001fea000383ffff */
[----:B------:R-:W-:Y:S05]  /*20ce0*/  BRA `(.L_x_11191) ;  /* 0xffffffd000787947 */ /* 0x000fea000383ffff */
        .type           $_ZN7cutlass13device_kernelIN5flash11enable_sm90INS1_16FlashAttnFwdSm90INS1_25CollectiveMainloopFwdSm90ILi2EN4cute5tupleIJNS5_1CILi1EEES8_S8_EEENS6_IJNS7_ILi128EEENS7_ILi96EEENS7_ILi64EEEEEELi256ENS_6half_tEfNS_4arch4Sm90ELb0ELb1ELb1ELb0ELb1ELb0ELb0ELb1ELb0ELb1ELb0ELb0EEENS1_21CollectiveEpilogueFwdINS6_IJSA_NS7_ILi256EEESB_EEES9_SE_SG_Li256ELb0ELb1ELb0ELb0EEENS1_30DynamicPersistentTileSchedulerILi256ELi128ELb0ELb1ELb1EEEEEEEEEvNT_6ParamsE$_ZZN5flash25CollectiveMainloopFwdSm90ILi2EN4cute5tupleIJNS1_1CILi1EEES4_S4_EEENS2_IJNS3_ILi128EEENS3_ILi96EEENS3_ILi64EEEEEELi256EN7cutlass6half_tEfNSA_4arch4Sm90ELb0ELb1ELb1ELb0ELb1ELb0ELb0ELb1ELb0ELb1ELb0ELb0EE3mmaINS_16FlashAttnFwdSm90ISE_NS_21CollectiveEpilogueFwdINS2_IJS6_NS3_ILi256EEES7_EEES5_SB_SD_Li256ELb0ELb1ELb0ELb0EEENS_30DynamicPersistentTileSchedulerILi256ELi128ELb0ELb1ELb1EEEE13SharedStorageENS1_6TensorINS1_11ArrayEngineIfLm128EEENS1_6LayoutINS2_IJNS2_IJNS3_ILi2EEEST_NS3_ILi32EEEEEES4_S4_EEENS2_IJNS2_IJS4_ST_NS3_ILi4EEEEEENS3_ILi0EEESZ_EEEEEEENS_7SoftmaxILi2ELi0EEEEEbRKNSE_6ParamsENSA_13PipelineAsyncILi2EEES19_RNSA_13PipelineStateILj2EEERT0_RT1_iRiRKNS_16SeqlenInfoQKNewKILb0ELb0EEENS2_IJiiiiEEERT_ENKUliT_T0_T1_E_clIZSF_ISO_S12_S14_EbS17_S19_S19_S1C_S1E_S1G_iS1H_S1L_S1M_S1O_EUlRS1P_iE1_NS3_ILb0EEENS3_ILb1EEEEEDaiS1P_S1Q_S1R_,@function
        .size           $_ZN7cutlass13device_kernelIN5flash11enable_sm90INS1_16FlashAttnFwdSm90INS1_25CollectiveMainloopFwdSm90ILi2EN4cute5tupleIJNS5_1CILi1EEES8_S8_EEENS6_IJNS7_ILi128EEENS7_ILi96EEENS7_ILi64EEEEEELi256ENS_6half_tEfNS_4arch4Sm90ELb0ELb1ELb1ELb0ELb1ELb0ELb0ELb1ELb0ELb1ELb0ELb0EEENS1_21CollectiveEpilogueFwdINS6_IJSA_NS7_ILi256EEESB_EEES9_SE_SG_Li256ELb0ELb1ELb0ELb0EEENS1_30DynamicPersistentTileSchedulerILi256ELi128ELb0ELb1ELb1EEEEEEEEEvNT_6ParamsE$_ZZN5flash25CollectiveMainloopFwdSm90ILi2EN4cute5tupleIJNS1_1CILi1EEES4_S4_EEENS2_IJNS3_ILi128EEENS3_ILi96EEENS3_ILi64EEEEEELi256EN7cutlass6half_tEfNSA_4arch4Sm90ELb0ELb1ELb1ELb0ELb1ELb0ELb0ELb1ELb0ELb1ELb0ELb0EE3mmaINS_16FlashAttnFwdSm90ISE_NS_21CollectiveEpilogueFwdINS2_IJS6_NS3_ILi256EEES7_EEES5_SB_SD_Li256ELb0ELb1ELb0ELb0EEENS_30DynamicPersistentTileSchedulerILi256ELi128ELb0ELb1ELb1EEEE13SharedStorageENS1_6TensorINS1_11ArrayEngineIfLm128EEENS1_6LayoutINS2_IJNS2_IJNS3_ILi2EEEST_NS3_ILi32EEEEEES4_S4_EEENS2_IJNS2_IJS4_ST_NS3_ILi4EEEEEENS3_ILi0EEESZ_EEEEEEENS_7SoftmaxILi2ELi0EEEEEbRKNSE_6ParamsENSA_13PipelineAsyncILi2EEES19_RNSA_13PipelineStateILj2EEERT0_RT1_iRiRKNS_16SeqlenInfoQKNewKILb0ELb0EEENS2_IJiiiiEEERT_ENKUliT_T0_T1_E_clIZSF_ISO_S12_S14_EbS17_S19_S19_S1C_S1E_S1G_iS1H_S1L_S1M_S1O_EUlRS1P_iE1_NS3_ILb0EEENS3_ILb1EEEEEDaiS1P_S1Q_S1R_,(.L_x_15668 - $_ZN7cutlass13device_kernelIN5flash11enable_sm90INS1_16FlashAttnFwdSm90INS1_25CollectiveMainloopFwdSm90ILi2EN4cute5tupleIJNS5_1CILi1EEES8_S8_EEENS6_IJNS7_ILi128EEENS7_ILi96EEENS7_ILi64EEEEEELi256ENS_6half_tEfNS_4arch4Sm90ELb0ELb1ELb1ELb0ELb1ELb0ELb0ELb1ELb0ELb1ELb0ELb0EEENS1_21CollectiveEpilogueFwdINS6_IJSA_NS7_ILi256EEESB_EEES9_SE_SG_Li256ELb0ELb1ELb0ELb0EEENS1_30DynamicPersistentTileSchedulerILi256ELi128ELb0ELb1ELb1EEEEEEEEEvNT_6ParamsE$_ZZN5flash25CollectiveMainloopFwdSm90ILi2EN4cute5tupleIJNS1_1CILi1EEES4_S4_EEENS2_IJNS3_ILi128EEENS3_ILi96EEENS3_ILi64EEEEEELi256EN7cutlass6half_tEfNSA_4arch4Sm90ELb0ELb1ELb1ELb0ELb1ELb0ELb0ELb1ELb0ELb1ELb0ELb0EE3mmaINS_16FlashAttnFwdSm90ISE_NS_21CollectiveEpilogueFwdINS2_IJS6_NS3_ILi256EEES7_EEES5_SB_SD_Li256ELb0ELb1ELb0ELb0EEENS_30DynamicPersistentTileSchedulerILi256ELi128ELb0ELb1ELb1EEEE13SharedStorageENS1_6TensorINS1_11ArrayEngineIfLm128EEENS1_6LayoutINS2_IJNS2_IJNS3_ILi2EEEST_NS3_ILi32EEEEEES4_S4_EEENS2_IJNS2_IJS4_ST_NS3_ILi4EEEEEENS3_ILi0EEESZ_EEEEEEENS_7SoftmaxILi2ELi0EEEEEbRKNSE_6ParamsENSA_13PipelineAsyncILi2EEES19_RNSA_13PipelineStateILj2EEERT0_RT1_iRiRKNS_16SeqlenInfoQKNewKILb0ELb0EEENS2_IJiiiiEEERT_ENKUliT_T0_T1_E_clIZSF_ISO_S12_S14_EbS17_S19_S19_S1C_S1E_S1G_iS1H_S1L_S1M_S1O_EUlRS1P_iE1_NS3_ILb0EEENS3_ILb1EEEEEDaiS1P_S1Q_S1R_)
$_ZN7cutlass13device_kernelIN5flash11enable_sm90INS1_16FlashAttnFwdSm90INS1_25CollectiveMainloopFwdSm90ILi2EN4cute5tupleIJNS5_1CILi1EEES8_S8_EEENS6_IJNS7_ILi128EEENS7_ILi96EEENS7_ILi64EEEEEELi256ENS_6half_tEfNS_4arch4Sm90ELb0ELb1ELb1ELb0ELb1ELb0ELb0ELb1ELb0ELb1ELb0ELb0EEENS1_21CollectiveEpilogueFwdINS6_IJSA_NS7_ILi256EEESB_EEES9_SE_SG_Li256ELb0ELb1ELb0ELb0EEENS1_30DynamicPersistentTileSchedulerILi256ELi128ELb0ELb1ELb1EEEEEEEEEvNT_6ParamsE$_ZZN5flash25CollectiveMainloopFwdSm90ILi2EN4cute5tupleIJNS1_1CILi1EEES4_S4_EEENS2_IJNS3_ILi128EEENS3_ILi96EEENS3_ILi64EEEEEELi256EN7cutlass6half_tEfNSA_4arch4Sm90ELb0ELb1ELb1ELb0ELb1ELb0ELb0ELb1ELb0ELb1ELb0ELb0EE3mmaINS_16FlashAttnFwdSm90ISE_NS_21CollectiveEpilogueFwdINS2_IJS6_NS3_ILi256EEES7_EEES5_SB_SD_Li256ELb0ELb1ELb0ELb0EEENS_30DynamicPersistentTileSchedulerILi256ELi128ELb0ELb1ELb1EEEE13SharedStorageENS1_6TensorINS1_11ArrayEngineIfLm128EEENS1_6LayoutINS2_IJNS2_IJNS3_ILi2EEEST_NS3_ILi32EEEEEES4_S4_EEENS2_IJNS2_IJS4_ST_NS3_ILi4EEEEEENS3_ILi0EEESZ_EEEEEEENS_7SoftmaxILi2ELi0EEEEEbRKNSE_6ParamsENSA_13PipelineAsyncILi2EEES19_RNSA_13PipelineStateILj2EEERT0_RT1_iRiRKNS_16SeqlenInfoQKNewKILb0ELb0EEENS2_IJiiiiEEERT_ENKUliT_T0_T1_E_clIZSF_ISO_S12_S14_EbS17_S19_S19_S1C_S1E_S1G_iS1H_S1L_S1M_S1O_EUlRS1P_iE1_NS3_ILb0EEENS3_ILb1EEEEEDaiS1P_S1Q_S1R_:
        /* <DEDUP_REMOVED lines=9> */
[----:B------:R-:W-:Y:S01]  /*20d80*/  R2UR UR5, R5 ;  /* 0x00000000050572ca */ /* 0x000fe200000e0000 */
[----:B--2---:R-:W-:-:S12]  /*20d90*/  VIADD R13, R6, 0x1 ;  /* 0x00000001060d7836 */ /* 0x004fd80000000000 */
[----:B------:R-:W2:Y:S01]  /*20da0*/  LD.E R6, desc[UR4][R2.64+0x8] ;  /* 0x0000080402067980 */ /* 0x000ea2000c101900 */
[----:B------:R-:W-:-:S13]  /*20db0*/  ISETP.NE.AND P0, PT, R13, 0x2, PT ;  /* 0x000000020d00780c */ /* 0x000fda0003f05270 */
[----:B------:R-:W-:Y:S02]  /*20dc0*/  @!P0 R2UR UR6, R4 ;  /* 0x00000000040682ca */ /* 0x000fe400000e0000 */
[----:B------:R-:W-:-:S13]  /*20dd0*/  @!P0 R2UR UR7, R5 ;  /* 0x00000000050782ca */ /* 0x000fda00000e0000 */
[----:B------:R-:W3:Y:S01]  /*20de0*/  @!P0 LD.E R7, desc[UR6][R2.64+0x4] ;  /* 0x0000040602078980 */ /* 0x000ee2000c101900 */
        /* <DEDUP_REMOVED lines=8> */
[----:B------:R0:W-:Y:S08]  /*20e70*/  ST.E desc[UR4][R2.64], R13 ;  /* 0x0000000d02007985 */ /* 0x0001f0000c101904 */
[----:B------:R1:W-:Y:S01]  /*20e80*/  @!P0 ST.E desc[UR8][R2.64], RZ ;  /* 0x000000ff02008985 */ /* 0x0003e2000c101908 */
[----:B--2---:R-:W-:-:S05]  /*20e90*/  VIADD R15, R6, 0x1 ;  /* 0x00000001060f7836 */ /* 0x004fca0000000000 */
[----:B------:R1:W-:Y:S01]  /*20ea0*/  ST.E desc[UR6][R2.64+0x8], R15 ;  /* 0x0000080f02007985 */ /* 0x0003e2000c101906 */
[----:B---3--:R-:W-:-:S05]  /*20eb0*/  @!P0 LOP3.LUT R21, R7, 0x1, RZ, 0x3c, !PT ;  /* 0x0000000107158812 */ /* 0x008fca00078e3cff */
        /* <DEDUP_REMOVED lines=12> */
[----:B0-----:R1:W5:Y:S01]  /*20f80*/  LD.E R13, desc[UR6][R6.64+0x4] ;  /* 0x00000406060d7980 */ /* 0x001362000c101900 */
[----:B--2---:R-:W-:-:S04]  /*20f90*/  LOP3.LUT R24, R24, 0x1, RZ, 0xfc, !PT ;  /* 0x0000000118187812 */ /* 0x004fc800078efcff */
[----:B------:R-:W-:-:S13]  /*20fa0*/  ISETP.NE.AND P0, PT, R24, 0x3, PT ;  /* 0x000000031800780c */ /* 0x000fda0003f05270 */
[----:B-1----:R-:W-:Y:S05]  /*20fb0*/  @!P0 BRA `(.L_x_11193) ;  /* 0x0000000000048947 */ /* 0x002fea0003800000 */
[----:B------:R-:W-:Y:S01]  /*20fc0*/  BPT.TRAP 0x1 ;  /* 0x000000040000795c */ /* 0x000fe20000300000 */
.L_x_11193:
[----:B------:R-:W-:Y:S05]  /*20fd0*/  BSYNC B2 ;  /* 0x0000000000027941 */ /* 0x000fea0003800000 */
.L_x_11192:
        /* <DEDUP_REMOVED lines=17> */
.L_x_11195:
[----:B------:R-:W-:Y:S05]  /*210f0*/  BSYNC B2 ;  /* 0x0000000000027941 */ /* 0x000fea0003800000 */
.L_x_11194:
        /* <DEDUP_REMOVED lines=10> */
.L_x_11197:
[----:B------:R-:W-:Y:S05]  /*211a0*/  BSYNC B2 ;  /* 0x0000000000027941 */ /* 0x000fea0003800000 */
.L_x_11196:
        /* <DEDUP_REMOVED lines=18> */
[----:B------:R-:W-:Y:S01]  /*212d0*/  WARPGROUP.ARRIVE ;  /* 0x00000000000079c5 */ /* 0x000fe20000000000 */
[----:B------:R-:W-:Y:S01]  /*212e0*/  IMAD.MOV.U32 R9, RZ, RZ, R73 ;  /* 0x000000ffff097224 */ /* 0x000fe200078e0049 */
[----:B------:R-:W-:Y:S01]  /*212f0*/  R2UR UR8, R4 ;  /* 0x00000000040872ca */ /* 0x000fe200000e0000 */
[----:B------:R-:W-:Y:S01]  /*21300*/  IMAD.MOV.U32 R13, RZ, RZ, 0x1 ;  /* 0x00000001ff0d7424 */ /* 0x000fe200078e00ff */
[----:B------:R-:W-:-:S02]  /*21310*/  R2UR UR6, R8 ;  /* 0x00000000080672ca */ /* 0x000fc400000e0000 */
[----:B------:R-:W-:Y:S02]  /*21320*/  R2UR UR7, R9 ;  /* 0x00000000090772ca */ /* 0x000fe400000e0000 */
[C---:B------:R-:W-:Y:S02]  /*21330*/  R2UR UR9, R5.reuse ;  /* 0x00000000050972ca */ /* 0x040fe400000e0000 */
[----:B------:R-:W-:Y:S02]  /*21340*/  R2UR UR10, R4 ;  /* 0x00000000040a72ca */ /* 0x000fe400000e0000 */
[----:B------:R-:W-:Y:S02]  /*21350*/  R2UR UR11, R5 ;  /* 0x00000000050b72ca */ /* 0x000fe400000e0000 */
[----:B---3--:R-:W-:Y:S02]  /*21360*/  R2UR UR4, R6 ;  /* 0x00000000060472ca */ /* 0x008fe400000e0000 */
[----:B------:R-:W-:-:S13]  /*21370*/  R2UR UR5, R7 ;  /* 0x00000000070572ca */ /* 0x000fda00000e0000 */
[----:B------:R-:W-:Y:S03]  /*21380*/  HGMMA.64x96x16.F32 R24, gdesc[UR4], RZ, !UPT, gsb0 ;  /* 0x01600000041879f0 */ /* 0x000fe6000c0008ff */
        /* <DEDUP_REMOVED lines=8> */
[C---:B------:R-:W-:Y:S02]  /*21410*/  R2UR UR9, R5.reuse ;  /* 0x00000000050972ca */ /* 0x040fe400000e0000 */
[----:B------:R-:W-:Y:S02]  /*21420*/  R2UR UR10, R4 ;  /* 0x00000000040a72ca */ /* 0x000fe400000e0000 */
[----:B------:R-:W-:Y:S01]  /*21430*/  R2UR UR11, R5 ;  /* 0x00000000050b72ca */ /* 0x000fe200000e0000 */
[----:B--2---:R-:W-:Y:S01]  /*21440*/  VIADD R6, R6, 0x2 ;  /* 0x0000000206067836 */ /* 0x004fe20000000000 */
[----:B------:R-:W-:-:S04]  /*21450*/  R2UR UR5, R7 ;  /* 0x00000000070572ca */ /* 0x000fc800000e0000 */
[----:B------:R-:W-:-:S13]  /*21460*/  R2UR UR4, R6 ;  /* 0x00000000060472ca */ /* 0x000fda00000e0000 */
[----:B------:R-:W-:Y:S03]  /*21470*/  HGMMA.64x96x16.F32 R24, gdesc[UR4], R24, gsb0 ;  /* 0x01600000041879f0 */ /* 0x000fe60008000818 */
        /* <DEDUP_REMOVED lines=31> */
[----:B------:R-:W2:Y:S01]  /*21670*/  LDL.64 R8, [R0+0x18] ;  /* 0x0000180000087983 */ /* 0x000ea20000100a00 */
[----:B------:R-:W1:Y:S01]  /*21680*/  S2R R6, SR_TID.X ;  /* 0x0000000000067919 */ /* 0x000e620000002100 */
[----:B------:R-:W-:-:S02]  /*21690*/  R2UR UR4, R4 ;  /* 0x00000000040472ca */ /* 0x000fc400000e0000 */
[----:B------:R-:W-:Y:S01]  /*216a0*/  R2UR UR5, R5 ;  /* 0x00000000050572ca */ /* 0x000fe200000e0000 */
[----:B------:R-:W3:Y:S01]  /*216b0*/  LDL.64 R2, [R0] ;  /* 0x0000000000027983 */ /* 0x000ee20000100a00 */
[----:B-1----:R-:W-:-:S04]  /*216c0*/  SHF.R.U32.HI R7, RZ, 0x7, R6 ;  /* 0x00000007ff077819 */ /* 0x002fc80000011606 */
[----:B------:R-:W-:-:S05]  /*216d0*/  IADD3 R7, -R7, 0xb, RZ ;  /* 0x0000000b07077810 */ /* 0x000fca0007ffe1ff */
[----:B------:R0:W-:Y:S06]  /*216e0*/  BAR.ARV R7, 0x100 ;  /* 0x000400070000751d */ /* 0x0001ec0000002000 */
        /* <DEDUP_REMOVED lines=9> */
.L_x_11200:
[----:B------:R-:W-:Y:S05]  /*21780*/  BSYNC B2 ;  /* 0x0000000000027941 */ /* 0x000fea0003800000 */
.L_x_11199:
[C---:B------:R-:W-:Y:S01]  /*21790*/  R2UR UR6, R4.reuse ;  /* 0x00000000040672ca */ /* 0x040fe200000e0000 */
[----:B------:R-:W2:Y:S01]  /*217a0*/  LDL R21, [R1+0x410] ;  /* 0x0004100001157983 */ /* 0x000ea20000100800 */
[C---:B------:R-:W-:Y:S02]  /*217b0*/  R2UR UR7, R5.reuse ;  /* 0x00000000050772ca */ /* 0x040fe400000e0000 */
[----:B------:R-:W-:Y:S01]  /*217c0*/  R2UR UR4, R4 ;  /* 0x00000000040472ca */ /* 0x000fe200000e0000 */
[----:B------:R-:W3:Y:S01]  /*217d0*/  LDL R20, [R1+0x414] ;  /* 0x0004140001147983 */ /* 0x000ee20000100800 */
[----:B------:R-:W-:-:S09]  /*217e0*/  R2UR UR5, R5 ;  /* 0x00000000050572ca */ /* 0x000fd200000e0000 */
[----:B------:R-:W4:Y:S04]  /*217f0*/  LD.E.64 R2, desc[UR6][R8.64+0x20] ;  /* 0x0000200608027980 */ /* 0x000f28000c101b00 */
[----:B------:R-:W2:Y:S01]  /*21800*/  LD.E R7, desc[UR4][R8.64+0xc] ;  /* 0x00000c0408077980 */ /* 0x000ea2000c101900 */
[----:B----4-:R-:W-:-:S05]  /*21810*/  MOV R2, R2 ;  /* 0x0000000200027202 */ /* 0x010fca0000000f00 */
[----:B-----5:R-:W-:-:S05]  /*21820*/  IMAD R2, R15, 0x8, R2 ;  /* 0x000000080f027824 */ /* 0x020fca00078e0202 */
[----:B--2---:R-:W-:-:S04]  /*21830*/  PRMT R2, R7, 0x654, R2 ;  /* 0x0000065407027816 */ /* 0x004fc80000000002 */
[----:B------:R0:W-:Y:S01]  /*21840*/  SYNCS.ARRIVE.TRANS64.RED.A1T0 RZ, [R2+URZ], RZ ;  /* 0x000000ff02ff79a7 */ /* 0x0001e2000810043f */
[----:B------:R-:W2:Y:S04]  /*21850*/  LD.E R7, desc[UR4][R18.64+0x24] ;  /* 0x0000240412077980 */ /* 0x000ea8000c101900 */
[----:B------:R-:W4:Y:S04]  /*21860*/  LD.E R81, desc[UR4][R18.64] ;  /* 0x0000000412517980 */ /* 0x000f28000c101900 */
[----:B0-----:R-:W3:Y:S04]  /*21870*/  LDL.64 R2, [R0+0x38] ;  /* 0x0000380000027983 */ /* 0x001ee80000100a00 */
[----:B---3--:R-:W3:Y:S01]  /*21880*/  LD.E.64 R2, desc[UR4][R2.64] ;  /* 0x0000000402027980 */ /* 0x008ee2000c101b00 */
[----:B--2---:R-:W-:-:S13]  /*21890*/  ISETP.NE.AND P0, PT, R7, 0x1, PT ;  /* 0x000000010700780c */ /* 0x004fda0003f05270 */
[C---:B------:R-:W-:Y:S02]  /*218a0*/  @P0 R2UR UR6, R4.reuse ;  /* 0x00000000040602ca */ /* 0x040fe400000e0000 */
[C---:B------:R-:W-:Y:S02]  /*218b0*/  @P0 R2UR UR7, R5.reuse ;  /* 0x00000000050702ca */ /* 0x040fe400000e0000 */
[C---:B------:R-:W-:Y:S02]  /*218c0*/  R2UR UR14, R4.reuse ;  /* 0x00000000040e72ca */ /* 0x040fe400000e0000 */
[----:B------:R-:W-:Y:S02]  /*218d0*/  R2UR UR15, R5 ;  /* 0x00000000050f72ca */ /* 0x000fe400000e0000 */
[----:B------:R-:W-:-:S07]  /*218e0*/  R2UR UR10, R4 ;  /* 0x00000000040a72ca */ /* 0x000fce00000e0000 */
[----:B------:R-:W2:Y:S01]  /*218f0*/  @P0 LD.E R86, desc[UR6][R18.64+0x2c] ;  /* 0x00002c0612560980 */ /* 0x000ea2000c101900 */
        /* <DEDUP_REMOVED lines=8> */
[----:B------:R-:W2:Y:S04]  /*21980*/  LD.E R8, desc[UR6][R18.64+0x4] ;  /* 0x0000040612087980 */ /* 0x000ea8000c101900 */
[----:B------:R-:W2:Y:S04]  /*21990*/  LD.E R73, desc[UR10][R18.64+0xc] ;  /* 0x00000c0a12497980 */ /* 0x000ea8000c101900 */
[----:B------:R-:W2:Y:S04]  /*219a0*/  LD.E R74, desc[UR8][R18.64+0x10] ;  /* 0x00001008124a7980 */ /* 0x000ea8000c101900 */
[----:B------:R-:W2:Y:S04]  /*219b0*/  LD.E R75, desc[UR12][R18.64+0x14] ;  /* 0x0000140c124b7980 */ /* 0x000ea8000c101900 */
[----:B---3--:R0:W3:Y:S02]  /*219c0*/  LD.E R72, desc[UR4][R2.64] ;  /* 0x0000000402487980 */ /* 0x0080e4000c101900 */
[----:B0-----:R-:W-:-:S02]  /*219d0*/  IMAD.MOV.U32 R2, RZ, RZ, R20 ;  /* 0x000000ffff027224 */ /* 0x001fc400078e0014 */
[----:B------:R-:W-:-:S05]  /*219e0*/  IMAD.MOV.U32 R3, RZ, RZ, R21 ;  /* 0x000000ffff037224 */ /* 0x000fca00078e0015 */
[----:B------:R3:W3:Y:S01]  /*219f0*/  LD.E R88, desc[UR4][R2.64] ;  /* 0x0000000402587980 */ /* 0x0006e2000c101900 */
[----:B------:R-:W-:Y:S02]  /*21a00*/  @P0 R2UR UR4, R4 ;  /* 0x00000000040402ca */ /* 0x000fe400000e0000 */
[----:B------:R-:W-:-:S13]  /*21a10*/  @P0 R2UR UR5, R5 ;  /* 0x00000000050502ca */ /* 0x000fda00000e0000 */
[----:B------:R-:W3:Y:S01]  /*21a20*/  @P0 LD.E R89, desc[UR4][R18.64+0x28] ;  /* 0x0000280412590980 */ /* 0x000ee2000c101900 */
[----:B------:R-:W-:Y:S02]  /*21a30*/  R2UR UR4, R4 ;  /* 0x00000000040472ca */ /* 0x000fe400000e0000 */
[----:B------:R-:W-:-:S13]  /*21a40*/  R2UR UR5, R5 ;  /* 0x00000000050572ca */ /* 0x000fda00000e0000 */
[----:B------:R-:W3:Y:S01]  /*21a50*/  LD.E R3, desc[UR4][R18.64+0x8] ;  /* 0x0000080412037980 */ /* 0x000ee2000c101900 */
[----:B----4-:R-:W-:Y:S01]  /*21a60*/  ISETP.GE.AND P1, PT, R7, 0x1, PT ;  /* 0x000000010700780c */ /* 0x010fe20003f26270 */
[----:B------:R-:W-:Y:S01]  /*21a70*/  BSSY B2, `(.L_x_11201) ;  /* 0x00000ae000027945 */ /* 0x000fe20003800000 */
[----:B--2---:R-:W-:Y:S02]  /*21a80*/  IMAD R75, R10, -0x60, R75 ;  /* 0xffffffa00a4b7824 */ /* 0x004fe400078e024b */
[-C--:B---3--:R-:W-:Y:S01]  /*21a90*/  FMUL.FTZ R2, R26, R72.reuse ;  /* 0x000000481a027220 */ /* 0x088fe20000410000 */
        /* <DEDUP_REMOVED lines=8> */
[----:B------:R-:W-:Y:S01]  /*21b20*/  LEA.HI R45, R44, R81, RZ, 0x7 ;  /* 0x000000512c2d7211 */ /* 0x000fe200078f38ff */
[-C--:B------:R-:W-:Y:S01]  /*21b30*/  FMUL.FTZ R9, R24, R72.reuse ;  /* 0x0000004818097220 */ /* 0x080fe20000410000 */
[----:B------:R-:W-:-:S02]  /*21b40*/  FMUL.FTZ R24, R34, R72 ;  /* 0x0000004822187220 */ /* 0x000fc40000410000 */
[----:B------:R-:W-:Y:S01]  /*21b50*/  LOP3.LUT R34, R45, 0xffffff80, RZ, 0xc0, !PT ;  /* 0xffffff802d227812 */ /* 0x000fe200078ec0ff */
[-C--:B------:R-:W-:Y:S01]  /*21b60*/  FMUL.FTZ R20, R30, R72.reuse ;  /* 0x000000481e147220 */ /* 0x080fe20000410000 */
[----:B------:R-:W-:-:S03]  /*21b70*/  FMUL.FTZ R30, R46, R72 ;  /* 0x000000482e1e7220 */ /* 0x000fc60000410000 */
[----:B------:R-:W-:Y:S02]  /*21b80*/  IMAD.IADD R46, R81, 0x1, -R34 ;  /* 0x00000001512e7824 */ /* 0x000fe400078e0a22 */
[-C--:B------:R-:W-:Y:S01]  /*21b90*/  FMUL.FTZ R21, R31, R72.reuse ;  /* 0x000000481f157220 */ /* 0x080fe20000410000 */
[-C--:B------:R-:W-:Y:S01]  /*21ba0*/  FMUL.FTZ R31, R47, R72.reuse ;  /* 0x000000482f1f7220 */ /* 0x080fe20000410000 */
[-C--:B------:R-:W-:Y:S01]  /*21bb0*/  FMUL.FTZ R77, R28, R72.reuse ;  /* 0x000000481c4d7220 */ /* 0x080fe20000410000 */
        /* <DEDUP_REMOVED lines=8> */
[-C--:B------:R-:W-:Y:S01]  /*21c40*/  FMUL.FTZ R52, R52, R72.reuse ;  /* 0x0000004834347220 */ /* 0x080fe20000410000 */
[----:B------:R-:W-:Y:S01]  /*21c50*/  FMUL.FTZ R43, R49, R72 ;  /* 0x00000048312b7220 */ /* 0x000fe20000410000 */
[----:B------:R-:W-:-:S02]  /*21c60*/  LEA.HI R50, R44, R81, RZ, 0x2 ;  /* 0x000000512c327211 */ /* 0x000fc400078f10ff */
[--C-:B------:R-:W-:Y:S02]  /*21c70*/  SHF.R.S32.HI R49, RZ, 0x2, R48.reuse ;  /* 0x00000002ff317819 */ /* 0x100fe40000011430 */
[----:B------:R-:W-:Y:S01]  /*21c80*/  SHF.R.S32.HI R44, RZ, 0x1f, R48 ;  /* 0x0000001fff2c7819 */ /* 0x000fe20000011430 */
[----:B------:R0:W1:Y:S01]  /*21c90*/  MUFU.TANH R90, R52 ;  /* 0x00000034005a7308 */ /* 0x0000620000002400 */
[----:B------:R-:W-:Y:S02]  /*21ca0*/  LEA.HI R47, R47, R46, RZ, 0x5 ;  /* 0x0000002e2f2f7211 */ /* 0x000fe400078f28ff */
[----:B0-----:R-:W-:Y:S02]  /*21cb0*/  LOP3.LUT R52, R50, 0xfffffffc, RZ, 0xc0, !PT ;  /* 0xfffffffc32347812 */ /* 0x001fe400078ec0ff */
[----:B------:R-:W-:Y:S02]  /*21cc0*/  LEA.HI R50, R44, R49, RZ, 0x3 ;  /* 0x000000312c327211 */ /* 0x000fe400078f18ff */
[----:B------:R-:W-:Y:S01]  /*21cd0*/  SHF.R.S32.HI R44, RZ, 0x7, R45 ;  /* 0x00000007ff2c7819 */ /* 0x000fe2000001142d */
[----:B------:R-:W-:Y:S01]  /*21ce0*/  IMAD.IADD R52, R81, 0x1, -R52 ;  /* 0x0000000151347824 */ /* 0x000fe200078e0a34 */
[----:B------:R-:W-:-:S02]  /*21cf0*/  LOP3.LUT R50, R50, 0xfffffff8, RZ, 0xc0, !PT ;  /* 0xfffffff832327812 */ /* 0x000fc400078ec0ff */
[----:B------:R-:W-:Y:S02]  /*21d00*/  LEA.HI R45, R45, R44, RZ, 0x1 ;  /* 0x0000002c2d2d7211 */ /* 0x000fe400078f08ff */
[----:B------:R-:W-:Y:S01]  /*21d10*/  SHF.R.S32.HI R47, RZ, 0x5, R47 ;  /* 0x00000005ff2f7819 */ /* 0x000fe2000001142f */
[----:B------:R-:W-:Y:S01]  /*21d20*/  IMAD.IADD R50, R49, 0x1, -R50 ;  /* 0x0000000131327824 */ /* 0x000fe200078e0a32 */
[----:B------:R-:W-:Y:S02]  /*21d30*/  LOP3.LUT R45, R45, 0x3fffffe, RZ, 0xc0, !PT ;  /* 0x03fffffe2d2d7812 */ /* 0x000fe400078ec0ff */
[----:B------:R-:W-:Y:S01]  /*21d40*/  LEA.HI R49, R52, R52, RZ, 0x1 ;  /* 0x0000003434317211 */ /* 0x000fe200078f08ff */
[----:B------:R-:W-:Y:S02]  /*21d50*/  IMAD R47, R88, 0x8, R47 ;  /* 0x00000008582f7824 */ /* 0x000fe400078e022f */
[----:B------:R-:W-:Y:S01]  /*21d60*/  IMAD.IADD R45, R44, 0x1, -R45 ;  /* 0x000000012c2d7824 */ /* 0x000fe200078e0a2d */
[----:B------:R-:W-:Y:S01]  /*21d70*/  LOP3.LUT R49, R49, 0x1ffffffe, RZ, 0xc0, !PT ;  /* 0x1ffffffe31317812 */ /* 0x000fe200078ec0ff */
[----:B------:R-:W-:-:S02]  /*21d80*/  IMAD.U32 R50, R47, 0x10, R50 ;  /* 0x000000102f327824 */ /* 0x000fc400078e0032 */
[----:B------:R-:W-:Y:S02]  /*21d90*/  FMUL.FTZ R56, R56, R72 ;  /* 0x0000004838387220 */ /* 0x000fe40000410000 */
[----:B------:R-:W-:Y:S02]  /*21da0*/  IMAD.IADD R49, R52, 0x1, -R49 ;  /* 0x0000000134317824 */ /* 0x000fe400078e0a31 */
[----:B------:R-:W-:Y:S01]  /*21db0*/  IMAD R50, R45, 0x40, R50 ;  /* 0x000000402d327824 */ /* 0x000fe200078e0232 */
[----:B------:R0:W2:Y:S03]  /*21dc0*/  MUFU.TANH R92, R56 ;  /* 0x00000038005c7308 */ /* 0x0000a60000002400 */
[----:B0-----:R-:W-:-:S04]  /*21dd0*/  IMAD R56, R49, 0x8, R50 ;  /* 0x0000000831387824 */ /* 0x001fc800078e0232 */
[----:B------:R-:W-:-:S05]  /*21de0*/  @P0 IMAD.HI.U32 R89, R56, R89, RZ ;  /* 0x0000005938590227 */ /* 0x000fca00078e00ff */
[----:B------:R-:W-:Y:S01]  /*21df0*/  @P0 SHF.R.U32.HI R56, RZ, R86, R89 ;  /* 0x00000056ff380219 */ /* 0x000fe20000011659 */
[----:B------:R-:W-:Y:S01]  /*21e00*/  IMAD.MOV.U32 R49, RZ, RZ, -0x60 ;  /* 0xffffffa0ff317424 */ /* 0x000fe200078e00ff */
        /* <DEDUP_REMOVED lines=24> */
[----:B------:R-:W-:Y:S02]  /*21f90*/  IMAD R44, R10, R49, 0x1 ;  /* 0x000000010a2c7424 */ /* 0x000fe400078e0231 */
[-C--:B------:R-:W-:Y:S01]  /*21fa0*/  FMUL.FTZ R88, R71, R72.reuse ;  /* 0x0000004847587220 */ /* 0x080fe20000410000 */
[----:B------:R-:W-:Y:S01]  /*21fb0*/  FMUL.FTZ R53, R53, R72 ;  /* 0x0000004835357220 */ /* 0x000fe20000410000 */
[----:B------:R-:W-:Y:S01]  /*21fc0*/  IMAD R44, R45, -0x2, R44 ;  /* 0xfffffffe2d2c7824 */ /* 0x000fe200078e022c */
[----:B------:R-:W3:Y:S01]  /*21fd0*/  MUFU.TANH R9, R9 ;  /* 0x0000000900097308 */ /* 0x000ee20000002400 */
[----:B------:R-:W-:-:S03]  /*21fe0*/  LOP3.LUT R46, RZ, R73, RZ, 0x33, !PT ;  /* 0x00000049ff2e7212 */ /* 0x000fc600078e33ff */
[----:B------:R-:W-:-:S04]  /*21ff0*/  IADD3 R45, -R8, R44, R3 ;  /* 0x0000002c082d7210 */ /* 0x000fc80007ffe103 */
[----:B------:R-:W4:Y:S01]  /*22000*/  MUFU.TANH R76, R76 ;  /* 0x0000004c004c7308 */ /* 0x000f220000002400 */
[----:B------:R-:W-:-:S07]  /*22010*/  FMUL.FTZ R57, R57, R72 ;  /* 0x0000004839397220 */ /* 0x000fce0000410000 */
        /* <DEDUP_REMOVED lines=43> */
[----:B------:R-:W-:-:S02]  /*222d0*/  IMAD.IADD R74, R45, 0x1, R74 ;  /* 0x000000012d4a7824 */ /* 0x000fc400078e024a */
[----:B------:R-:W-:Y:S02]  /*222e0*/  IMAD.IADD R72, R45, 0x1, R46 ;  /* 0x000000012d487824 */ /* 0x000fe400078e022e */
[----:B------:R-:W-:Y:S02]  /*222f0*/  VIADD R59, R44, 0xffffffff ;  /* 0xffffffff2c3b7836 */ /* 0x000fe40000000000 */
[--C-:B0-----:R-:W-:Y:S01]  /*22300*/  IMAD.IADD R58, R74, 0x1, R47.reuse ;  /* 0x000000014a3a7824 */ /* 0x101fe200078e022f */
[----:B------:R0:W1:Y:S02]  /*22310*/  MUFU.TANH R93, R57 ;  /* 0x00000039005d7308 */ /* 0x0000640000002400 */
[----:B0-----:R-:W-:Y:S01]  /*22320*/  IMAD.IADD R57, R72, 0x1, R47 ;  /* 0x0000000148397824 */ /* 0x001fe200078e022f */
        /* <DEDUP_REMOVED lines=17> */
.L_x_11206:
[----:B------:R-:W-:Y:S05]  /*22440*/  BSYNC B4 ;  /* 0x0000000000047941 */ /* 0x000fea0003800000 */
.L_x_11205:
[----:B------:R-:W-:Y:S01]  /*22450*/  LOP3.LUT R44, RZ, R44, RZ, 0x33, !PT ;  /* 0x0000002cff2c7212 */ /* 0x000fe200078e33ff */
[----:B------:R-:W-:Y:S06]  /*22460*/  BRA `(.L_x_11207) ;  /* 0x0000000000287947 */ /* 0x000fec0003800000 */
.L_x_11204:
        /* <DEDUP_REMOVED lines=10> */
.L_x_11207:
[----:B------:R-:W-:Y:S05]  /*22510*/  BSYNC B3 ;  /* 0x0000000000037941 */ /* 0x000fea0003800000 */
.L_x_11203:
[----:B------:R-:W-:-:S05]  /*22520*/  IMAD R44, R7, R44, R59 ;  /* 0x0000002c072c7224 */ /* 0x000fca00078e023b */
[----:B------:R-:W-:Y:S02]  /*22530*/  VIMNMX R57, R57, R44, !PT ;  /* 0x0000002c39397248 */ /* 0x000fe40007fe0100 */
[----:B------:R-:W-:-:S07]  /*22540*/  VIADDMNMX R58, R44, R7, R58, PT ;  /* 0x000000072c3a7246 */ /* 0x000fce000380013a */
.L_x_11202:
[----:B------:R-:W-:Y:S05]  /*22550*/  BSYNC B2 ;  /* 0x0000000000027941 */ /* 0x000fea0003800000 */
.L_x_11201:
        /* <DEDUP_REMOVED lines=116> */
[----:B------:R-:W-:Y:S01]  /*22ca0*/  ISETP.GE.AND P6, PT, R7, 0x1, PT ;  /* 0x000000010700780c */ /* 0x000fe20003fc6270 */
[--C-:B0-----:R-:W-:Y:S02]  /*22cb0*/  IMAD.IADD R80, R74, 0x1, R9.reuse ;  /* 0x000000014a507824 */ /* 0x101fe400078e0209 */
[----:B------:R-:W-:-:S10]  /*22cc0*/  IMAD.IADD R72, R72, 0x1, R9 ;  /* 0x0000000148487824 */ /* 0x000fd400078e0209 */
        /* <DEDUP_REMOVED lines=17> */
.L_x_11213:
[----:B------:R-:W-:Y:S05]  /*22de0*/  BSYNC B4 ;  /* 0x0000000000047941 */ /* 0x000fea0003800000 */
.L_x_11212:
[----:B------:R-:W-:Y:S01]  /*22df0*/  LOP3.LUT R8, RZ, R8, RZ, 0x33, !PT ;  /* 0x00000008ff087212 */ /* 0x000fe200078e33ff */
[----:B------:R-:W-:Y:S06]  /*22e00*/  BRA `(.L_x_11214) ;  /* 0x0000000000287947 */ /* 0x000fec0003800000 */
.L_x_11211:
        /* <DEDUP_REMOVED lines=10> */
.L_x_11214:
[----:B------:R-:W-:Y:S05]  /*22eb0*/  BSYNC B3 ;  /* 0x0000000000037941 */ /* 0x000fea0003800000 */
.L_x_11210:
[----:B------:R-:W-:-:S05]  /*22ec0*/  IMAD R3, R7, R8, R59 ;  /* 0x0000000807037224 */ /* 0x000fca00078e023b */
[----:B------:R-:W-:Y:S02]  /*22ed0*/  VIADDMNMX R80, R3, R7, R80, PT ;  /* 0x0000000703507246 */ /* 0x000fe40003800150 */
[----:B------:R-:W-:-:S07]  /*22ee0*/  VIMNMX R72, R72, R3, !PT ;  /* 0x0000000348487248 */ /* 0x000fce0007fe0100 */
.L_x_11209:
[----:B------:R-:W-:Y:S05]  /*22ef0*/  BSYNC B2 ;  /* 0x0000000000027941 */ /* 0x000fea0003800000 */
.L_x_11208:
[----:B------:R-:W2:Y:S01]  /*22f00*/  LDL.64 R8, [R0+0x40] ;  /* 0x0000400000087983 */ /* 0x000ea20000100a00 */
        /* <DEDUP_REMOVED lines=61> */
[----:B------:R-:W-:Y:S02]  /*232e0*/  R2UR UR4, R4 ;  /* 0x00000000040472ca */ /* 0x000fe400000e0000 */
[----:B------:R-:W-:Y:S02]  /*232f0*/  ISETP.LT.OR P0, PT, R80, 0x41, P0 ;  /* 0x000000415000780c */ /* 0x000fe40000701670 */
[----:B------:R-:W-:Y:S02]  /*23300*/  R2UR UR5, R5 ;  /* 0x00000000050572ca */ /* 0x000fe400000e0000 */
[----:B------:R-:W-:-:S02]  /*23310*/  FSEL R64, R87, -INF , !P0 ;  /* 0xff80000057407808 */ /* 0x000fc40004000000 */
[----:B------:R-:W-:Y:S02]  /*23320*/  ISETP.GT.AND P0, PT, R72, RZ, !P6 ;  /* 0x000000ff4800720c */ /* 0x000fe40007704270 */
[----:B------:R-:W-:Y:S02]  /*23330*/  ISETP.NE.AND P1, PT, R93, RZ, PT ;  /* 0x000000ff5d00720c */ /* 0x000fe40003f25270 */
[----:B------:R-:W-:Y:S02]  /*23340*/  ISETP.LT.OR P0, PT, R80, 0x1, P0 ;  /* 0x000000015000780c */ /* 0x000fe40000701670 */
[----:B------:R-:W-:Y:S02]  /*23350*/  ISETP.NE.AND P6, PT, R75, RZ, PT ;  /* 0x000000ff4b00720c */ /* 0x000fe40003fc5270 */
[----:B------:R-:W-:Y:S02]  /*23360*/  FSEL R20, R2, -INF , !P0 ;  /* 0xff80000002147808 */ /* 0x000fe40004000000 */
[----:B------:R-:W-:Y:S01]  /*23370*/  ISETP.NE.AND P0, PT, R92, RZ, PT ;  /* 0x000000ff5c00720c */ /* 0x000fe20003f05270 */
[----:B--2---:R-:W2:Y:S03]  /*23380*/  LD.E.64 R2, desc[UR4][R8.64] ;  /* 0x0000000408027980 */ /* 0x004ea6000c101b00 */
[----:B------:R-:W-:-:S02]  /*23390*/  ISETP.GT.AND P0, PT, R72, 0x41, !P0 ;  /* 0x000000414800780c */ /* 0x000fc40004704270 */
[----:B------:R-:W-:Y:S01]  /*233a0*/  ISETP.GT.AND P1, PT, R72, 0x48, !P1 ;  /* 0x000000484800780c */ /* 0x000fe20004f24270 */
[----:B------:R-:W3:Y:S01]  /*233b0*/  LD.E R28, desc[UR4][R8.64+0x20] ;  /* 0x00002004081c7980 */ /* 0x000ee2000c101900 */
[----:B------:R-:W-:Y:S02]  /*233c0*/  ISETP.LT.OR P0, PT, R80, 0x42, P0 ;  /* 0x000000425000780c */ /* 0x000fe40000701670 */
[C---:B------:R-:W-:Y:S02]  /*233d0*/  ISETP.GT.AND P2, PT, R72.reuse, 0x49, !P2 ;  /* 0x000000494800780c */ /* 0x040fe40005744270 */
[C---:B------:R-:W-:Y:S02]  /*233e0*/  ISETP.GT.AND P3, PT, R72.reuse, 0x50, !P3 ;  /* 0x000000504800780c */ /* 0x040fe40005f64270 */
[C---:B------:R-:W-:Y:S02]  /*233f0*/  ISETP.GT.AND P4, PT, R72.reuse, 0x51, !P4 ;  /* 0x000000514800780c */ /* 0x040fe40006784270 */
[----:B------:R-:W-:-:S02]  /*23400*/  ISETP.GT.AND P5, PT, R72, 0x58, !P5 ;  /* 0x000000584800780c */ /* 0x000fc40006fa4270 */
[----:B------:R-:W-:Y:S02]  /*23410*/  ISETP.GT.AND P6, PT, R72, 0x59, !P6 ;  /* 0x000000594800780c */ /* 0x000fe400077c4270 */
[C---:B------:R-:W-:Y:S02]  /*23420*/  ISETP.LT.OR P1, PT, R80.reuse, 0x49, P1 ;  /* 0x000000495000780c */ /* 0x040fe40000f21670 */
[----:B------:R-:W-:Y:S02]  /*23430*/  FSEL R72, R33, -INF , !P0 ;  /* 0xff80000021487808 */ /* 0x000fe40004000000 */
[----:B------:R-:W-:Y:S02]  /*23440*/  ISETP.LT.OR P2, PT, R80, 0x4a, P2 ;  /* 0x0000004a5000780c */ /* 0x000fe40001741670 */
[----:B------:R-:W-:Y:S02]  /*23450*/  FSEL R73, R34, -INF , !P1 ;  /* 0xff80000022497808 */ /* 0x000fe40004800000 */
[----:B------:R-:W-:-:S02]  /*23460*/  ISETP.LT.OR P3, PT, R80, 0x51, P3 ;  /* 0x000000515000780c */ /* 0x000fc40001f61670 */
[----:B------:R-:W-:Y:S02]  /*23470*/  FSEL R74, R35, -INF , !P2 ;  /* 0xff800000234a7808 */ /* 0x000fe40005000000 */
[C---:B------:R-:W-:Y:S02]  /*23480*/  ISETP.LT.OR P4, PT, R80.reuse, 0x52, P4 ;  /* 0x000000525000780c */ /* 0x040fe40002781670 */
[----:B------:R-:W-:Y:S02]  /*23490*/  FSEL R75, R81, -INF , !P3 ;  /* 0xff800000514b7808 */ /* 0x000fe40005800000 */
[C---:B------:R-:W-:Y:S02]  /*234a0*/  ISETP.LT.OR P5, PT, R80.reuse, 0x59, P5 ;  /* 0x000000595000780c */ /* 0x040fe40002fa1670 */
[----:B------:R-:W-:Y:S02]  /*234b0*/  FSEL R79, R83, -INF , !P4 ;  /* 0xff800000534f7808 */ /* 0x000fe40006000000 */
[----:B------:R-:W-:-:S02]  /*234c0*/  ISETP.LT.OR P6, PT, R80, 0x5a, P6 ;  /* 0x0000005a5000780c */ /* 0x000fc400037c1670 */
[----:B------:R-:W-:Y:S02]  /*234d0*/  FSEL R80, R86, -INF , !P5 ;  /* 0xff80000056507808 */ /* 0x000fe40006800000 */
[----:B------:R-:W-:Y:S02]  /*234e0*/  R2UR UR6, R4 ;  /* 0x00000000040672ca */ /* 0x000fe400000e0000 */
[----:B------:R-:W-:Y:S02]  /*234f0*/  R2UR UR7, R5 ;  /* 0x00000000050772ca */ /* 0x000fe400000e0000 */
[----:B------:R-:W-:-:S11]  /*23500*/  FSEL R81, R88, -INF , !P6 ;  /* 0xff80000058517808 */ /* 0x000fd60007000000 */
[----:B------:R-:W4:Y:S01]  /*23510*/  LD.E R32, desc[UR6][R8.64+0x14] ;  /* 0x0000140608207980 */ /* 0x000f22000c101900 */
        /* <DEDUP_REMOVED lines=48> */
[----:B------:R-:W-:-:S05]  /*23820*/  FMNMX.FTZ R27, R81, R24, !PT ;  /* 0x00000018511b7209 */ /* 0x000fca0007810000 */
[----:B------:R1:W-:Y:S04]  /*23830*/  ST.E.64 desc[UR4][R8.64], R26 ;  /* 0x0000001a08007985 */ /* 0x0003e8000c101b04 */
[----:B------:R-:W2:Y:S01]  /*23840*/  LD.E R30, desc[UR6][R8.64+0x4] ;  /* 0x00000406081e7980 */ /* 0x000ea2000c101900 */
[----:B0-----:R-:W-:-:S03]  /*23850*/  FMNMX.FTZ R7, R26, R7, !PT ;  /* 0x000000071a077209 */ /* 0x001fc60007810000 */
[----:B-1----:R-:W4:Y:S04]  /*23860*/  LD.E R26, desc[UR4][R8.64+0x10] ;  /* 0x00001004081a7980 */ /* 0x002f28000c101900 */
[----:B------:R-:W0:Y:S02]  /*23870*/  SHFL.BFLY PT, R24, R7, 0x1, 0x1f ;  /* 0x0c201f0007187f89 */ /* 0x000e2400000e0000 */
[----:B0-----:R-:W-:-:S05]  /*23880*/  FMNMX.FTZ R15, R7, R24, !PT ;  /* 0x00000018070f7209 */ /* 0x001fca0007810000 */
[----:B------:R-:W-:Y:S04]  /*23890*/  ST.E desc[UR4][R8.64], R15 ;  /* 0x0000000f08007985 */ /* 0x000fe8000c101904 */
[----:B------:R-:W3:Y:S01]  /*238a0*/  LD.E R25, desc[UR6][R8.64] ;  /* 0x0000000608197980 */ /* 0x000ee2000c101900 */
[----:B------:R-:W-:Y:S02]  /*238b0*/  R2UR UR8, R4 ;  /* 0x00000000040872ca */ /* 0x000fe400000e0000 */
[----:B------:R-:W-:Y:S01]  /*238c0*/  R2UR UR9, R5 ;  /* 0x00000000050972ca */ /* 0x000fe200000e0000 */
[----:B--2---:R-:W0:Y:S02]  /*238d0*/  SHFL.BFLY PT, R7, R30, 0x2, 0x1f ;  /* 0x0c401f001e077f89 */ /* 0x004e2400000e0000 */
[----:B0-----:R-:W-:-:S05]  /*238e0*/  FMNMX.FTZ R7, R7, R30, !PT ;  /* 0x0000001e07077209 */ /* 0x001fca0007810000 */
[----:B------:R-:W0:Y:S01]  /*238f0*/  SHFL.BFLY PT, R24, R7, 0x1, 0x1f ;  /* 0x0c201f0007187f89 */ /* 0x000e2200000e0000 */
[----:B---3--:R-:W-:Y:S02]  /*23900*/  FSETP.NEU.FTZ.AND P0, PT, R25, -INF , PT ;  /* 0xff8000001900780b */ /* 0x008fe40003f1d000 */
[----:B0-----:R-:W-:Y:S02]  /*23910*/  FMNMX.FTZ R21, R7, R24, !PT ;  /* 0x0000001807157209 */ /* 0x001fe40007810000 */
[----:B------:R-:W-:Y:S02]  /*23920*/  FSEL R15, R25, RZ, P0 ;  /* 0x000000ff190f7208 */ /* 0x000fe40000000000 */
[----:B------:R-:W-:-:S03]  /*23930*/  FSETP.NEU.FTZ.AND P0, PT, R21, -INF , PT ;  /* 0xff8000001500780b */ /* 0x000fc60003f1d000 */
[----:B------:R-:W-:Y:S01]  /*23940*/  FADD.FTZ R15, R2, -R15 ;  /* 0x8000000f020f7221 */ /* 0x000fe20000010000 */
[----:B------:R-:W-:-:S03]  /*23950*/  FSEL R2, R21, RZ, P0 ;  /* 0x000000ff15027208 */ /* 0x000fc60000000000 */
[----:B------:R-:W-:Y:S02]  /*23960*/  FMUL.FTZ R15, R15, R28 ;  /* 0x0000001c0f0f7220 */ /* 0x000fe40000410000 */
[----:B------:R-:W-:-:S04]  /*23970*/  FADD.FTZ R3, R3, -R2 ;  /* 0x8000000203037221 */ /* 0x000fc80000010000 */
[----:B------:R-:W-:Y:S01]  /*23980*/  FMUL.FTZ R28, R28, R3 ;  /* 0x000000031c1c7220 */ /* 0x000fe20000410000 */
[----:B------:R-:W4:Y:S08]  /*23990*/  MUFU.EX2 R15, R15 ;  /* 0x0000000f000f7308 */ /* 0x000f300000000800 */
[----:B------:R-:W0:Y:S01]  /*239a0*/  MUFU.EX2 R7, R28 ;  /* 0x0000001c00077308 */ /* 0x000e220000000800 */
[----:B------:R-:W-:Y:S01]  /*239b0*/  ST.E desc[UR4][R8.64+0x4], R21 ;  /* 0x0000041508007985 */ /* 0x000fe2000c101904 */
[----:B----4-:R-:W-:Y:S01]  /*239c0*/  FMUL.FTZ R25, R15, R26 ;  /* 0x0000001a0f197220 */ /* 0x010fe20000410000 */
[----:B0-----:R-:W-:-:S04]  /*239d0*/  FMUL.FTZ R27, R7, R32 ;  /* 0x00000020071b7220 */ /* 0x001fc80000410000 */
[----:B------:R-:W-:Y:S04]  /*239e0*/  ST.E desc[UR6][R8.64+0x10], R25 ;  /* 0x0000101908007985 */ /* 0x000fe8000c101906 */
[----:B------:R0:W-:Y:S04]  /*239f0*/  ST.E desc[UR8][R8.64+0x14], R27 ;  /* 0x0000141b08007985 */ /* 0x0001e8000c101908 */
[----:B------:R-:W2:Y:S04]  /*23a00*/  LDL.64 R2, [R0+0x40] ;  /* 0x0000400000027983 */ /* 0x000ea80000100a00 */
[----:B--2---:R-:W0:Y:S04]  /*23a10*/  LD.E R83, desc[UR6][R2.64+0x20] ;  /* 0x0000200602537980 */ /* 0x004e28000c101900 */
[----:B------:R-:W0:Y:S04]  /*23a20*/  LD.E R24, desc[UR4][R2.64] ;  /* 0x0000000402187980 */ /* 0x000e28000c101900 */
[----:B------:R-:W2:Y:S04]  /*23a30*/  LD.E R26, desc[UR4][R2.64+0x4] ;  /* 0x00000404021a7980 */ /* 0x000ea8000c101900 */
[----:B------:R-:W3:Y:S04]  /*23a40*/  LD.E R85, desc[UR4][R2.64+0x10] ;  /* 0x0000100402557980 */ /* 0x000ee8000c101900 */
[----:B------:R-:W4:Y:S01]  /*23a50*/  LD.E R84, desc[UR6][R2.64+0x14] ;  /* 0x0000140602547980 */ /* 0x000f22000c101900 */
[C---:B0-----:R-:W-:Y:S01]  /*23a60*/  FMUL.FTZ R8, R24.reuse, R83 ;  /* 0x0000005318087220 */ /* 0x041fe20000410000 */
[----:B------:R-:W-:-:S04]  /*23a70*/  FSETP.NEU.FTZ.AND P0, PT, R24, -INF , PT ;  /* 0xff8000001800780b */ /* 0x000fc80003f1d000 */
[----:B------:R-:W-:Y:S01]  /*23a80*/  FSEL R8, R8, RZ, P0 ;  /* 0x000000ff08087208 */ /* 0x000fe20000000000 */
[----:B--2---:R-:W-:Y:S01]  /*23a90*/  FMUL.FTZ R9, R83, R26 ;  /* 0x0000001a53097220 */ /* 0x004fe20000410000 */
[----:B------:R-:W-:-:S03]  /*23aa0*/  FSETP.NEU.FTZ.AND P0, PT, R26, -INF , PT ;  /* 0xff8000001a00780b */ /* 0x000fc60003f1d000 */
        /* <DEDUP_REMOVED lines=24> */
[----:B------:R-:W-:-:S05]  /*23c30*/  FSEL R8, R9, RZ, P0 ;  /* 0x000000ff09087208 */ /* 0x000fca0000000000 */
[-CC-:B------:R-:W-:Y:S01]  /*23c40*/  FFMA.FTZ R173, R20, R83.reuse, -R8.reuse ;  /* 0x0000005314ad7223 */ /* 0x180fe20000010808 */
[-CC-:B------:R-:W-:Y:S01]  /*23c50*/  FFMA.FTZ R20, R71, R83.reuse, -R8.reuse ;  /* 0x0000005347147223 */ /* 0x180fe20000010808 */
[----:B------:R-:W3:Y:S01]  /*23c60*/  MUFU.EX2 R172, R172 ;  /* 0x000000ac00ac7308 */ /* 0x000ee20000000800 */
[-CC-:B------:R-:W-:Y:S01]  /*23c70*/  FFMA.FTZ R175, R56, R83.reuse, -R8.reuse ;  /* 0x0000005338af7223 */ /* 0x180fe20000010808 */
[----:B------:R-:W-:-:S06]  /*23c80*/  FFMA.FTZ R24, R70, R83, -R8 ;  /* 0x0000005346187223 */ /* 0x000fcc0000010808 */
[----:B------:R-:W4:Y:S01]  /*23c90*/  MUFU.EX2 R173, R173 ;  /* 0x000000ad00ad7308 */ /* 0x000f220000000800 */
[----:B------:R-:W-:-:S07]  /*23ca0*/  FFMA.FTZ R153, R57, R83, -R8 ;  /* 0x0000005339997223 */ /* 0x000fce0000010808 */
[----:B------:R-:W0:Y:S08]  /*23cb0*/  MUFU.EX2 R21, R21 ;  /* 0x0000001500157308 */ /* 0x000e300000000800 */
[----:B------:R-:W1:Y:S01]  /*23cc0*/  MUFU.EX2 R20, R20 ;  /* 0x0000001400147308 */ /* 0x000e620000000800 */
[----:B------:R-:W-:-:S07]  /*23cd0*/  FFMA.FTZ R26, R69, R83, -R8 ;  /* 0x00000053451a7223 */ /* 0x000fce0000010808 */
[----:B------:R-:W2:Y:S08]  /*23ce0*/  MUFU.EX2 R174, R174 ;  /* 0x000000ae00ae7308 */ /* 0x000eb00000000800 */
[----:B------:R-:W2:Y:S01]  /*23cf0*/  MUFU.EX2 R175, R175 ;  /* 0x000000af00af7308 */ /* 0x000ea20000000800 */
[----:B---3--:R-:W-:Y:S01]  /*23d00*/  FADD.FTZ R36, R172, R85 ;  /* 0x00000055ac247221 */ /* 0x008fe20000010000 */
[----:B----4-:R-:W-:-:S06]  /*23d10*/  FADD.FTZ R9, R173, R84 ;  /* 0x00000054ad097221 */ /* 0x010fcc0000010000 */
[----:B------:R-:W3:Y:S01]  /*23d20*/  MUFU.EX2 R25, R25 ;  /* 0x0000001900197308 */ /* 0x000ee20000000800 */
[----:B------:R-:W-:-:S07]  /*23d30*/  FFMA.FTZ R155, R58, R83, -R8 ;  /* 0x000000533a9b7223 */ /* 0x000fce0000010808 */
[----:B------:R-:W4:Y:S01]  /*23d40*/  MUFU.EX2 R24, R24 ;  /* 0x0000001800187308 */ /* 0x000f220000000800 */
[----:B0-----:R-:W-:Y:S01]  /*23d50*/  FADD.FTZ R47, R21, R36 ;  /* 0x00000024152f7221 */ /* 0x001fe20000010000 */
[----:B-1----:R-:W-:-:S06]  /*23d60*/  FADD.FTZ R38, R20, R9 ;  /* 0x0000000914267221 */ /* 0x002fcc0000010000 */
[----:B------:R-:W0:Y:S01]  /*23d70*/  MUFU.EX2 R152, R152 ;  /* 0x0000009800987308 */ /* 0x000e220000000800 */
[----:B------:R-:W-:-:S07]  /*23d80*/  FFMA.FTZ R28, R68, R83, -R8 ;  /* 0x00000053441c7223 */ /* 0x000fce0000010808 */
[----:B------:R-:W1:Y:S01]  /*23d90*/  MUFU.EX2 R153, R153 ;  /* 0x0000009900997308 */ /* 0x000e620000000800 */
[----:B--2---:R-:W-:Y:S01]  /*23da0*/  FADD.FTZ R40, R174, R47 ;  /* 0x0000002fae287221 */ /* 0x004fe20000010000 */
[----:B------:R-:W-:-:S06]  /*23db0*/  FADD.FTZ R9, R175, R38 ;  /* 0x00000026af097221 */ /* 0x000fcc0000010000 */
[----:B------:R-:W2:Y:S01]  /*23dc0*/  MUFU.EX2 R27, R27 ;  /* 0x0000001b001b7308 */ /* 0x000ea20000000800 */
[----:B------:R-:W-:-:S07]  /*23dd0*/  FFMA.FTZ R157, R59, R83, -R8 ;  /* 0x000000533b9d7223 */ /* 0x000fce0000010808 */
        /* <DEDUP_REMOVED lines=78> */
[----:B------:R-:W3:Y:S08]  /*242c0*/  MUFU.EX2 R43, R43 ;  /* 0x0000002b002b7308 */ /* 0x000ef00000000800 */
[----:B------:R-:W4:Y:S01]  /*242d0*/  MUFU.EX2 R42, R42 ;  /* 0x0000002a002a7308 */ /* 0x000f220000000800 */
[----:B0-----:R-:W-:Y:S01]  /*242e0*/  FADD.FTZ R47, R41, R8 ;  /* 0x00000008292f7221 */ /* 0x001fe20000010000 */
[----:B-1----:R-:W-:-:S06]  /*242f0*/  FADD.FTZ R8, R40, R9 ;  /* 0x0000000928087221 */ /* 0x002fcc0000010000 */
[----:B------:R-:W0:Y:S08]  /*24300*/  MUFU.EX2 R170, R170 ;  /* 0x000000aa00aa7308 */ /* 0x000e300000000800 */
[----:B------:R-:W1:Y:S01]  /*24310*/  MUFU.EX2 R171, R171 ;  /* 0x000000ab00ab7308 */ /* 0x000e620000000800 */
[----:B--2---:R-:W-:Y:S01]  /*24320*/  FADD.FTZ R46, R168, R47 ;  /* 0x0000002fa82e7221 */ /* 0x004fe20000010000 */
[----:B------:R-:W-:-:S06]  /*24330*/  FADD.FTZ R9, R169, R8 ;  /* 0x00000008a9097221 */ /* 0x000fcc0000010000 */
[----:B------:R-:W2:Y:S08]  /*24340*/  MUFU.EX2 R45, R45 ;  /* 0x0000002d002d7308 */ /* 0x000eb00000000800 */
[----:B------:R-:W2:Y:S01]  /*24350*/  MUFU.EX2 R44, R44 ;  /* 0x0000002c002c7308 */ /* 0x000ea20000000800 */
[----:B---3--:R-:W-:Y:S01]  /*24360*/  FADD.FTZ R47, R43, R46 ;  /* 0x0000002e2b2f7221 */ /* 0x008fe20000010000 */
[----:B----4-:R-:W-:-:S03]  /*24370*/  FADD.FTZ R8, R42, R9 ;  /* 0x000000092a087221 */ /* 0x010fc60000010000 */
[----:B0-----:R-:W-:Y:S01]  /*24380*/  FADD.FTZ R46, R170, R47 ;  /* 0x0000002faa2e7221 */ /* 0x001fe20000010000 */
[----:B-1----:R-:W-:-:S03]  /*24390*/  FADD.FTZ R9, R171, R8 ;  /* 0x00000008ab097221 */ /* 0x002fc60000010000 */
[----:B--2---:R-:W-:Y:S01]  /*243a0*/  FADD.FTZ R47, R45, R46 ;  /* 0x0000002e2d2f7221 */ /* 0x004fe20000010000 */
[----:B------:R-:W-:-:S04]  /*243b0*/  FADD.FTZ R49, R44, R9 ;  /* 0x000000092c317221 */ /* 0x000fc80000010000 */
[----:B------:R-:W-:Y:S04]  /*243c0*/  ST.E desc[UR4][R2.64+0x10], R47 ;  /* 0x0000102f02007985 */ /* 0x000fe8000c101904 */
[----:B------:R0:W-:Y:S04]  /*243d0*/  ST.E desc[UR6][R2.64+0x14], R49 ;  /* 0x0000143102007985 */ /* 0x0001e8000c101906 */
[----:B------:R-:W2:Y:S01]  /*243e0*/  LDL.64 R8, [R0+0x50] ;  /* 0x0000500000087983 */ /* 0x000ea20000100a00 */
        /* <DEDUP_REMOVED lines=8> */
[----:B--2---:R-:W2:Y:S04]  /*24470*/  LD.E R102, desc[UR4][R8.64] ;  /* 0x0000000408667980 */ /* 0x004ea8000c101900 */
[----:B------:R-:W3:Y:S04]  /*24480*/  LD.E R104, desc[UR6][R8.64+0x4] ;  /* 0x0000040608687980 */ /* 0x000ee8000c101900 */
        /* <DEDUP_REMOVED lines=24> */
[----:B0-----:R-:W4:Y:S04]  /*24610*/  LD.E R2, desc[UR6][R8.64+0xd0] ;  /* 0x0000d00608027980 */ /* 0x001f28000c101900 */
        /* <DEDUP_REMOVED lines=8> */
[----:B------:R-:W-:-:S03]  /*246a0*/  R2UR UR18, R4 ;  /* 0x00000000041272ca */ /* 0x000fc600000e0000 */
[----:B------:R-:W4:Y:S01]  /*246b0*/  LD.E R62, desc[UR10][R8.64+0x114] ;  /* 0x0001140a083e7980 */ /* 0x000f22000c101900 */
[----:B------:R-:W-:-:S03]  /*246c0*/  R2UR UR19, R5 ;  /* 0x00000000051372ca */ /* 0x000fc600000e0000 */
[----:B------:R-:W4:Y:S01]  /*246d0*/  LD.E R64, desc[UR12][R8.64+0x120] ;  /* 0x0001200c08407980 */ /* 0x000f22000c101900 */
[----:B------:R-:W-:-:S03]  /*246e0*/  R2UR UR20, R4 ;  /* 0x00000000041472ca */ /* 0x000fc600000e0000 */
[----:B------:R-:W4:Y:S01]  /*246f0*/  LD.E R66, desc[UR4][R8.64+0x124] ;  /* 0x0001240408427980 */ /* 0x000f22000c101900 */
[----:B------:R-:W-:-:S03]  /*24700*/  R2UR UR21, R5 ;  /* 0x00000000051572ca */ /* 0x000fc600000e0000 */
[----:B------:R-:W4:Y:S01]  /*24710*/  LD.E R68, desc[UR14][R8.64+0x130] ;  /* 0x0001300e08447980 */ /* 0x000f22000c101900 */
[C---:B------:R-:W-:Y:S02]  /*24720*/  R2UR UR22, R4.reuse ;  /* 0x00000000041672ca */ /* 0x040fe400000e0000 */
        /* <DEDUP_REMOVED lines=41> */
[----:B--2---:R-:W-:-:S03]  /*249c0*/  FMUL.FTZ R3, R15, R102 ;  /* 0x000000660f037220 */ /* 0x004fc60000410000 */
[----:B------:R-:W2:Y:S01]  /*249d0*/  LD.E R63, desc[UR16][R8.64+0xf8] ;  /* 0x0000f810083f7980 */ /* 0x000ea2000c101900 */
[----:B---3--:R-:W-:-:S03]  /*249e0*/  FMUL.FTZ R47, R15, R104 ;  /* 0x000000680f2f7220 */ /* 0x008fc60000410000 */
[----:B------:R-:W3:Y:S01]  /*249f0*/  LD.E R102, desc[UR24][R8.64+0x1b0] ;  /* 0x0001b01808667980 */ /* 0x000ee2000c101900 */
[----:B----4-:R-:W-:-:S03]  /*24a00*/  FMUL.FTZ R49, R15, R106 ;  /* 0x0000006a0f317220 */ /* 0x010fc60000410000 */
[----:B------:R-:W4:Y:S04]  /*24a10*/  LD.E R104, desc[UR4][R8.64+0x1b4] ;  /* 0x0001b40408687980 */ /* 0x000f28000c101900 */
[----:B------:R-:W2:Y:S04]  /*24a20*/  LD.E R106, desc[UR6][R8.64+0x1c0] ;  /* 0x0001c006086a7980 */ /* 0x000ea8000c101900 */
[----:B------:R0:W-:Y:S04]  /*24a30*/  ST.E desc[UR8][R8.64], R3 ;  /* 0x0000000308007985 */ /* 0x0001e8000c101908 */
[----:B------:R1:W-:Y:S04]  /*24a40*/  ST.E desc[UR10][R8.64+0x4], R47 ;  /* 0x0000042f08007985 */ /* 0x0003e8000c10190a */
[----:B------:R1:W-:Y:S01]  /*24a50*/  ST.E desc[UR12][R8.64+0x10], R49 ;  /* 0x0000103108007985 */ /* 0x0003e2000c10190c */
[C---:B0-----:R-:W-:Y:S01]  /*24a60*/  FMUL.FTZ R3, R15.reuse, R118 ;  /* 0x000000760f037220 */ /* 0x041fe20000410000 */
[----:B------:R-:W-:-:S02]  /*24a70*/  FMUL.FTZ R51, R15, R132 ;  /* 0x000000840f337220 */ /* 0x000fc40000410000 */
[----:B------:R-:W4:Y:S01]  /*24a80*/  LD.E R118, desc[UR14][R8.64+0x1f4] ;  /* 0x0001f40e08767980 */ /* 0x000f22000c101900 */
[----:B-1----:R-:W-:-:S03]  /*24a90*/  FMUL.FTZ R47, R15, R128 ;  /* 0x000000800f2f7220 */ /* 0x002fc60000410000 */
[----:B------:R-:W4:Y:S01]  /*24aa0*/  LD.E R128, desc[UR16][R8.64+0x8] ;  /* 0x0000081008807980 */ /* 0x000f22000c101900 */
[----:B------:R-:W-:-:S03]  /*24ab0*/  FMUL.FTZ R49, R15, R130 ;  /* 0x000000820f317220 */ /* 0x000fc60000410000 */
[----:B------:R-:W4:Y:S04]  /*24ac0*/  LD.E R130, desc[UR18][R8.64+0xc] ;  /* 0x00000c1208827980 */ /* 0x000f28000c101900 */
[----:B------:R-:W4:Y:S04]  /*24ad0*/  LD.E R132, desc[UR22][R8.64+0x1c] ;  /* 0x00001c1608847980 */ /* 0x000f28000c101900 */
[----:B------:R0:W-:Y:S04]  /*24ae0*/  ST.E desc[UR10][R8.64+0x14], R3 ;  /* 0x0000140308007985 */ /* 0x0001e8000c10190a */
[----:B------:R1:W-:Y:S04]  /*24af0*/  ST.E desc[UR12][R8.64+0x24], R49 ;  /* 0x0000243108007985 */ /* 0x0003e8000c10190c */
[----:B------:R1:W-:Y:S01]  /*24b00*/  ST.E desc[UR6][R8.64+0x20], R47 ;  /* 0x0000202f08007985 */ /* 0x0003e2000c101906 */
[----:B0-----:R-:W-:-:S03]  /*24b10*/  FMUL.FTZ R3, R15, R186 ;  /* 0x000000ba0f037220 */ /* 0x001fc60000410000 */
[----:B------:R0:W-:Y:S01]  /*24b20*/  ST.E desc[UR4][R8.64+0x30], R51 ;  /* 0x0000303308007985 */ /* 0x0001e2000c101904 */
[----:B-1----:R-:W-:-:S03]  /*24b30*/  FMUL.FTZ R49, R15, R190 ;  /* 0x000000be0f317220 */ /* 0x002fc60000410000 */
[----:B------:R-:W4:Y:S01]  /*24b40*/  LD.E R186, desc[UR26][R8.64+0x6c] ;  /* 0x00006c1a08ba7980 */ /* 0x000f22000c101900 */
[----:B------:R-:W-:-:S03]  /*24b50*/  FMUL.FTZ R47, R15, R188 ;  /* 0x000000bc0f2f7220 */ /* 0x000fc60000410000 */
[----:B------:R-:W4:Y:S04]  /*24b60*/  LD.E R190, desc[UR10][R8.64+0x7c] ;  /* 0x00007c0a08be7980 */ /* 0x000f28000c101900 */
[----:B------:R-:W4:Y:S01]  /*24b70*/  LD.E R188, desc[UR8][R8.64+0x78] ;  /* 0x0000780808bc7980 */ /* 0x000f22000c101900 */
[----:B0-----:R-:W-:-:S03]  /*24b80*/  FMUL.FTZ R51, R15, R192 ;  /* 0x000000c00f337220 */ /* 0x001fc60000410000 */
[----:B------:R-:W4:Y:S04]  /*24b90*/  LD.E R192, desc[UR16][R8.64+0x88] ;  /* 0x0000881008c07980 */ /* 0x000f28000c101900 */
[----:B------:R0:W-:Y:S04]  /*24ba0*/  ST.E desc[UR12][R8.64+0x44], R49 ;  /* 0x0000443108007985 */ /* 0x0001e8000c10190c */
[----:B------:R1:W-:Y:S04]  /*24bb0*/  ST.E desc[UR6][R8.64+0x34], R3 ;  /* 0x0000340308007985 */ /* 0x0003e8000c101906 */
[----:B------:R1:W-:Y:S01]  /*24bc0*/  ST.E desc[UR4][R8.64+0x40], R47 ;  /* 0x0000402f08007985 */ /* 0x0003e2000c101904 */
[----:B0-----:R-:W-:-:S03]  /*24bd0*/  FMUL.FTZ R49, R15, R53 ;  /* 0x000000350f317220 */ /* 0x001fc60000410000 */
[----:B------:R0:W-:Y:S04]  /*24be0*/  ST.E desc[UR14][R8.64+0x50], R51 ;  /* 0x0000503308007985 */ /* 0x0001e8000c10190e */
[----:B-1----:R-:W4:Y:S01]  /*24bf0*/  LD.E R3, desc[UR6][R8.64+0x9c] ;  /* 0x00009c0608037980 */ /* 0x002f22000c101900 */
[----:B------:R-:W-:-:S03]  /*24c00*/  FMUL.FTZ R71, R15, R59 ;  /* 0x0000003b0f477220 */ /* 0x000fc60000410000 */
[----:B------:R-:W4:Y:S01]  /*24c10*/  LD.E R47, desc[UR14][R8.64+0xac] ;  /* 0x0000ac0e082f7980 */ /* 0x000f22000c101900 */
[----:B------:R-:W-:-:S03]  /*24c20*/  FMUL.FTZ R69, R15, R57 ;  /* 0x000000390f457220 */ /* 0x000fc60000410000 */
[----:B------:R-:W4:Y:S01]  /*24c30*/  LD.E R53, desc[UR16][R8.64+0xb8] ;  /* 0x0000b81008357980 */ /* 0x000f22000c101900 */
[----:B------:R-:W-:-:S03]  /*24c40*/  FMUL.FTZ R73, R15, R61 ;  /* 0x0000003d0f497220 */ /* 0x000fc60000410000 */
[----:B------:R1:W-:Y:S04]  /*24c50*/  ST.E desc[UR4][R8.64+0x54], R49 ;  /* 0x0000543108007985 */ /* 0x0003e8000c101904 */
[----:B0-----:R-:W4:Y:S04]  /*24c60*/  LD.E R51, desc[UR18][R8.64+0xbc] ;  /* 0x0000bc1208337980 */ /* 0x001f28000c101900 */
[----:B------:R-:W4:Y:S04]  /*24c70*/  LD.E R59, desc[UR22][R8.64+0xcc] ;  /* 0x0000cc16083b7980 */ /* 0x000f28000c101900 */
[----:B-1----:R-:W4:Y:S04]  /*24c80*/  LD.E R49, desc[UR20][R8.64+0xc8] ;  /* 0x0000c81408317980 */ /* 0x002f28000c101900 */
[----:B------:R-:W4:Y:S04]  /*24c90*/  LD.E R57, desc[UR24][R8.64+0xd8] ;  /* 0x0000d81808397980 */ /* 0x000f28000c101900 */
[----:B------:R-:W4:Y:S01]  /*24ca0*/  LD.E R61, desc[UR12][R8.64+0xe8] ;  /* 0x0000e80c083d7980 */ /* 0x000f22000c101900 */
[----:B------:R-:W-:-:S03]  /*24cb0*/  FMUL.FTZ R81, R15, R75 ;  /* 0x0000004b0f517220 */ /* 0x000fc60000410000 */
[----:B------:R0:W-:Y:S01]  /*24cc0*/  ST.E desc[UR10][R8.64+0x70], R73 ;  /* 0x0000704908007985 */ /* 0x0001e2000c10190a */
[----:B------:R-:W-:-:S03]  /*24cd0*/  FMUL.FTZ R91, R15, R79 ;  /* 0x0000004f0f5b7220 */ /* 0x000fc60000410000 */
[----:B------:R1:W-:Y:S01]  /*24ce0*/  ST.E desc[UR6][R8.64+0x60], R69 ;  /* 0x0000604508007985 */ /* 0x0003e2000c101906 */
[----:B------:R-:W-:-:S03]  /*24cf0*/  FMUL.FTZ R89, R15, R77 ;  /* 0x0000004d0f597220 */ /* 0x000fc60000410000 */
[----:B------:R1:W-:Y:S04]  /*24d00*/  ST.E desc[UR8][R8.64+0x64], R71 ;  /* 0x0000644708007985 */ /* 0x0003e8000c101908 */
[----:B0-----:R-:W4:Y:S04]  /*24d10*/  LD.E R73, desc[UR10][R8.64+0xfc] ;  /* 0x0000fc0a08497980 */ /* 0x001f28000c101900 */
[----:B-1----:R-:W4:Y:S04]  /*24d20*/  LD.E R69, desc[UR18][R8.64+0x108] ;  /* 0x0001081208457980 */ /* 0x002f28000c101900 */
[----:B------:R-:W4:Y:S04]  /*24d30*/  LD.E R71, desc[UR20][R8.64+0x10c] ;  /* 0x00010c1408477980 */ /* 0x000f28000c101900 */
[----:B------:R-:W4:Y:S04]  /*24d40*/  LD.E R79, desc[UR12][R8.64+0x118] ;  /* 0x0001180c084f7980 */ /* 0x000f28000c101900 */
[----:B------:R-:W4:Y:S04]  /*24d50*/  LD.E R75, desc[UR14][R8.64+0x11c] ;  /* 0x00011c0e084b7980 */ /* 0x000f28000c101900 */
[----:B------:R-:W4:Y:S04]  /*24d60*/  LD.E R77, desc[UR16][R8.64+0x128] ;  /* 0x00012810084d7980 */ /* 0x000f28000c101900 */
[----:B------:R0:W-:Y:S04]  /*24d70*/  ST.E desc[UR6][R8.64+0x74], R81 ;  /* 0x0000745108007985 */ /* 0x0001e8000c101906 */
[----:B------:R-:W4:Y:S01]  /*24d80*/  LD.E R87, desc[UR10][R8.64+0x12c] ;  /* 0x00012c0a08577980 */ /* 0x000f22000c101900 */
[----:B------:R-:W-:-:S03]  /*24d90*/  FMUL.FTZ R103, R15, R93 ;  /* 0x0000005d0f677220 */ /* 0x000fc60000410000 */
[----:B------:R-:W4:Y:S04]  /*24da0*/  LD.E R85, desc[UR20][R8.64+0x13c] ;  /* 0x00013c1408557980 */ /* 0x000f28000c101900 */
[----:B0-----:R-:W4:Y:S04]  /*24db0*/  LD.E R81, desc[UR18][R8.64+0x138] ;  /* 0x0001381208517980 */ /* 0x001f28000c101900 */
[----:B------:R0:W-:Y:S04]  /*24dc0*/  ST.E desc[UR8][R8.64+0x84], R91 ;  /* 0x0000845b08007985 */ /* 0x0001e8000c101908 */
[----:B------:R-:W4:Y:S04]  /*24dd0*/  LD.E R83, desc[UR22][R8.64+0x148] ;  /* 0x0001481608537980 */ /* 0x000f28000c101900 */
[----:B------:R1:W-:Y:S04]  /*24de0*/  ST.E desc[UR4][R8.64+0x80], R89 ;  /* 0x0000805908007985 */ /* 0x0003e8000c101904 */
[----:B0-----:R-:W4:Y:S01]  /*24df0*/  LD.E R91, desc[UR8][R8.64+0x14c] ;  /* 0x00014c08085b7980 */ /* 0x001f22000c101900 */
[----:B------:R-:W-:-:S03]  /*24e00*/  FMUL.FTZ R105, R15, R95 ;  /* 0x0000005f0f697220 */ /* 0x000fc60000410000 */
[----:B------:R-:W4:Y:S04]  /*24e10*/  LD.E R101, desc[UR10][R8.64+0x15c] ;  /* 0x00015c0a08657980 */ /* 0x000f28000c101900 */
[----:B-1----:R-:W4:Y:S04]  /*24e20*/  LD.E R89, desc[UR12][R8.64+0x158] ;  /* 0x0001580c08597980 */ /* 0x002f28000c101900 */
[----:B------:R-:W4:Y:S04]  /*24e30*/  LD.E R93, desc[UR14][R8.64+0x168] ;  /* 0x0001680e085d7980 */ /* 0x000f28000c101900 */
[----:B------:R-:W4:Y:S01]  /*24e40*/  LD.E R99, desc[UR16][R8.64+0x16c] ;  /* 0x00016c1008637980 */ /* 0x000f22000c101900 */
[----:B------:R-:W-:-:S03]  /*24e50*/  FMUL.FTZ R111, R15, R184 ;  /* 0x000000b80f6f7220 */ /* 0x000fc60000410000 */
[----:B------:R0:W-:Y:S04]  /*24e60*/  ST.E desc[UR4][R8.64+0x90], R103 ;  /* 0x0000906708007985 */ /* 0x0001e8000c101904 */
[----:B------:R-:W4:Y:S04]  /*24e70*/  LD.E R97, desc[UR18][R8.64+0x178] ;  /* 0x0001781208617980 */ /* 0x000f28000c101900 */
[----:B------:R-:W4:Y:S01]  /*24e80*/  LD.E R95, desc[UR20][R8.64+0x17c] ;  /* 0x00017c14085f7980 */ /* 0x000f22000c101900 */
[----:B0-----:R-:W-:-:S03]  /*24e90*/  FMUL.FTZ R103, R15, R182 ;  /* 0x000000b60f677220 */ /* 0x001fc60000410000 */
[----:B------:R-:W4:Y:S04]  /*24ea0*/  LD.E R109, desc[UR4][R8.64+0x18c] ;  /* 0x00018c04086d7980 */ /* 0x000f28000c101900 */
[----:B------:R-:W4:Y:S01]  /*24eb0*/  LD.E R182, desc[UR12][R8.64+0x188] ;  /* 0x0001880c08b67980 */ /* 0x000f22000c101900 */
[----:B------:R-:W-:-:S03]  /*24ec0*/  FMUL.FTZ R117, R15, R126 ;  /* 0x0000007e0f757220 */ /* 0x000fc60000410000 */
[----:B------:R-:W4:Y:S01]  /*24ed0*/  LD.E R184, desc[UR14][R8.64+0x198] ;  /* 0x0001980e08b87980 */ /* 0x000f22000c101900 */
[----:B------:R-:W-:-:S03]  /*24ee0*/  FMUL.FTZ R115, R15, R124 ;  /* 0x0000007c0f737220 */ /* 0x000fc60000410000 */
        /* <DEDUP_REMOVED lines=8> */
[----:B------:R-:W4:Y:S04]  /*24f70*/  LD.E R113, desc[UR4][R8.64+0x1c8] ;  /* 0x0001c80408717980 */ /* 0x000f28000c101900 */
[----:B------:R0:W-:Y:S04]  /*24f80*/  ST.E desc[UR8][R8.64+0xa4], R111 ;  /* 0x0000a46f08007985 */ /* 0x0001e8000c101908 */
[----:B------:R-:W4:Y:S01]  /*24f90*/  LD.E R122, desc[UR14][R8.64+0x1cc] ;  /* 0x0001cc0e087a7980 */ /* 0x000f22000c101900 */
[----:B------:R-:W-:-:S03]  /*24fa0*/  FMUL.FTZ R125, R15, R100 ;  /* 0x000000640f7d7220 */ /* 0x000fc60000410000 */
[----:B------:R1:W-:Y:S04]  /*24fb0*/  ST.E desc[UR8][R8.64+0xb0], R115 ;  /* 0x0000b07308007985 */ /* 0x0003e8000c101908 */
[----:B0-----:R-:W4:Y:S04]  /*24fc0*/  LD.E R111, desc[UR16][R8.64+0x1d8] ;  /* 0x0001d810086f7980 */ /* 0x001f28000c101900 */
[----:B------:R-:W4:Y:S04]  /*24fd0*/  LD.E R121, desc[UR10][R8.64+0x1dc] ;  /* 0x0001dc0a08797980 */ /* 0x000f28000c101900 */
[----:B-1----:R-:W4:Y:S04]  /*24fe0*/  LD.E R115, desc[UR12][R8.64+0x1e8] ;  /* 0x0001e80c08737980 */ /* 0x002f28000c101900 */
[----:B------:R0:W-:Y:S04]  /*24ff0*/  ST.E desc[UR10][R8.64+0xb4], R117 ;  /* 0x0000b47508007985 */ /* 0x0001e8000c10190a */
[----:B------:R-:W4:Y:S04]  /*25000*/  LD.E R119, desc[UR18][R8.64+0x1ec] ;  /* 0x0001ec1208777980 */ /* 0x000f28000c101900 */
[----:B------:R-:W4:Y:S04]  /*25010*/  LD.E R100, desc[UR22][R8.64+0x1fc] ;  /* 0x0001fc1608647980 */ /* 0x000f28000c101900 */
[----:B0-----:R-:W4:Y:S01]  /*25020*/  LD.E R117, desc[UR20][R8.64+0x1f8] ;  /* 0x0001f81408757980 */ /* 0x001f22000c101900 */
[----:B------:R-:W-:-:S03]  /*25030*/  FMUL.FTZ R127, R15, R46 ;  /* 0x0000002e0f7f7220 */ /* 0x000fc60000410000 */
[----:B------:R0:W-:Y:S01]  /*25040*/  ST.E desc[UR6][R8.64+0xc0], R123 ;  /* 0x0000c07b08007985 */ /* 0x0001e2000c101906 */
[C---:B------:R-:W-:Y:S01]  /*25050*/  FMUL.FTZ R129, R15.reuse, R48 ;  /* 0x000000300f817220 */ /* 0x040fe20000410000 */
[C---:B------:R-:W-:Y:S01]  /*25060*/  FMUL.FTZ R131, R15.reuse, R50 ;  /* 0x000000320f837220 */ /* 0x040fe20000410000 */
[C---:B------:R-:W-:Y:S01]  /*25070*/  FMUL.FTZ R133, R15.reuse, R52 ;  /* 0x000000340f857220 */ /* 0x040fe20000410000 */
[----:B------:R1:W-:Y:S01]  /*25080*/  ST.E desc[UR4][R8.64+0xc4], R125 ;  /* 0x0000c47d08007985 */ /* 0x0003e2000c101904 */
[C---:B------:R-:W-:Y:S01]  /*25090*/  FMUL.FTZ R135, R15.reuse, R56 ;  /* 0x000000380f877220 */ /* 0x040fe20000410000 */
[C---:B0-----:R-:W-:Y:S02]  /*250a0*/  FMUL.FTZ R123, R15.reuse, R2 ;  /* 0x000000020f7b7220 */ /* 0x041fe40000410000 */
[----:B------:R0:W-:Y:S01]  /*250b0*/  ST.E desc[UR8][R8.64+0xd4], R127 ;  /* 0x0000d47f08007985 */ /* 0x0001e2000c101908 */
[----:B-1----:R-:W-:-:S03]  /*250c0*/  FMUL.FTZ R125, R15, R54 ;  /* 0x000000360f7d7220 */ /* 0x002fc60000410000 */
[----:B------:R1:W-:Y:S04]  /*250d0*/  ST.E desc[UR6][R8.64+0xd0], R123 ;  /* 0x0000d07b08007985 */ /* 0x0003e8000c101906 */
[----:B------:R3:W-:Y:S04]  /*250e0*/  ST.E desc[UR10][R8.64+0xe0], R129 ;  /* 0x0000e08108007985 */ /* 0x0007e8000c10190a */
[----:B------:R2:W-:Y:S01]  /*250f0*/  ST.E desc[UR12][R8.64+0xe4], R131 ;  /* 0x0000e48308007985 */ /* 0x0005e2000c10190c */
[C---:B0-----:R-:W-:Y:S01]  /*25100*/  FMUL.FTZ R127, R15.reuse, R60 ;  /* 0x0000003c0f7f7220 */ /* 0x041fe20000410000 */
[----:B-1----:R-:W-:-:S02]  /*25110*/  FMUL.FTZ R123, R15, R58 ;  /* 0x0000003a0f7b7220 */ /* 0x002fc40000410000 */
[----:B------:R0:W-:Y:S01]  /*25120*/  ST.E desc[UR14][R8.64+0xf0], R133 ;  /* 0x0000f08508007985 */ /* 0x0001e2000c10190e */
[----:B---3--:R-:W-:-:S03]  /*25130*/  FMUL.FTZ R129, R15, R62 ;  /* 0x0000003e0f817220 */ /* 0x008fc60000410000 */
[----:B------:R1:W-:Y:S01]  /*25140*/  ST.E desc[UR4][R8.64+0xf4], R125 ;  /* 0x0000f47d08007985 */ /* 0x0003e2000c101904 */
[----:B--2---:R-:W-:-:S03]  /*25150*/  FMUL.FTZ R131, R15, R64 ;  /* 0x000000400f837220 */ /* 0x004fc60000410000 */
[----:B------:R2:W-:Y:S04]  /*25160*/  ST.E desc[UR16][R8.64+0x100], R135 ;  /* 0x0001008708007985 */ /* 0x0005e8000c101910 */
[----:B------:R3:W-:Y:S01]  /*25170*/  ST.E desc[UR6][R8.64+0x104], R123 ;  /* 0x0001047b08007985 */ /* 0x0007e2000c101906 */
[C---:B0-----:R-:W-:Y:S01]  /*25180*/  FMUL.FTZ R133, R15.reuse, R68 ;  /* 0x000000440f857220 */ /* 0x041fe20000410000 */
[C---:B-1----:R-:W-:Y:S02]  /*25190*/  FMUL.FTZ R125, R15.reuse, R66 ;  /* 0x000000420f7d7220 */ /* 0x042fe40000410000 */
[----:B------:R0:W-:Y:S01]  /*251a0*/  ST.E desc[UR8][R8.64+0x110], R127 ;  /* 0x0001107f08007985 */ /* 0x0001e2000c101908 */
[----:B--2---:R-:W-:-:S03]  /*251b0*/  FMUL.FTZ R135, R15, R70 ;  /* 0x000000460f877220 */ /* 0x004fc60000410000 */
[----:B------:R1:W-:Y:S01]  /*251c0*/  ST.E desc[UR10][R8.64+0x114], R129 ;  /* 0x0001148108007985 */ /* 0x0003e2000c10190a */
[----:B---3--:R-:W-:-:S03]  /*251d0*/  FMUL.FTZ R123, R15, R72 ;  /* 0x000000480f7b7220 */ /* 0x008fc60000410000 */
[----:B------:R2:W-:Y:S01]  /*251e0*/  ST.E desc[UR12][R8.64+0x120], R131 ;  /* 0x0001208308007985 */ /* 0x0005e2000c10190c */
[----:B0-----:R-:W-:-:S03]  /*251f0*/  FMUL.FTZ R127, R15, R74 ;  /* 0x0000004a0f7f7220 */ /* 0x001fc60000410000 */
[----:B------:R0:W-:Y:S01]  /*25200*/  ST.E desc[UR4][R8.64+0x124], R125 ;  /* 0x0001247d08007985 */ /* 0x0001e2000c101904 */
[----:B-1----:R-:W-:-:S03]  /*25210*/  FMUL.FTZ R129, R15, R76 ;  /* 0x0000004c0f817220 */ /* 0x002fc60000410000 */
[----:B------:R1:W-:Y:S01]  /*25220*/  ST.E desc[UR14][R8.64+0x130], R133 ;  /* 0x0001308508007985 */ /* 0x0003e2000c10190e */
[----:B--2---:R-:W-:-:S03]  /*25230*/  FMUL.FTZ R131, R15, R80 ;  /* 0x000000500f837220 */ /* 0x004fc60000410000 */
        /* <DEDUP_REMOVED lines=25> */
[----:B----4-:R-:W-:-:S03]  /*253d0*/  FMUL.FTZ R125, R15, R104 ;  /* 0x000000680f7d7220 */ /* 0x010fc60000410000 */
        /* <DEDUP_REMOVED lines=13> */
[----:B------:R-:W-:Y:S01]  /*254b0*/  FMUL.FTZ R15, R15, R118 ;  /* 0x000000760f0f7220 */ /* 0x000fe20000410000 */
[C---:B0-----:R-:W-:Y:S02]  /*254c0*/  FMUL.FTZ R127, R7.reuse, R128 ;  /* 0x00000080077f7220 */ /* 0x041fe40000410000 */
[----:B------:R0:W-:Y:S01]  /*254d0*/  ST.E desc[UR14][R8.64+0x1d4], R133 ;  /* 0x0001d48508007985 */ /* 0x0001e2000c10190e */
[----:B-1----:R-:W-:-:S03]  /*254e0*/  FMUL.FTZ R129, R7, R130 ;  /* 0x0000008207817220 */ /* 0x002fc60000410000 */
[----:B------:R1:W-:Y:S04]  /*254f0*/  ST.E desc[UR6][R8.64+0x1e0], R123 ;  /* 0x0001e07b08007985 */ /* 0x0003e8000c101906 */
[----:B------:R-:W-:Y:S01]  /*25500*/  ST.E desc[UR16][R8.64+0x1e4], R135 ;  /* 0x0001e48708007985 */ /* 0x000fe2000c101910 */
[----:B--2---:R-:W-:-:S03]  /*25510*/  FMUL.FTZ R131, R7, R132 ;  /* 0x0000008407837220 */ /* 0x004fc60000410000 */
[----:B------:R2:W-:Y:S01]  /*25520*/  ST.E desc[UR4][R8.64+0x1f0], R125 ;  /* 0x0001f07d08007985 */ /* 0x0005e2000c101904 */
[C---:B0-----:R-:W-:Y:S01]  /*25530*/  FMUL.FTZ R133, R7.reuse, R134 ;  /* 0x0000008607857220 */ /* 0x041fe20000410000 */
[C---:B-1----:R-:W-:Y:S02]  /*25540*/  FMUL.FTZ R123, R7.reuse, R136 ;  /* 0x00000088077b7220 */ /* 0x042fe40000410000 */
[----:B------:R0:W-:Y:S04]  /*25550*/  ST.E desc[UR8][R8.64+0x1f4], R15 ;  /* 0x0001f40f08007985 */ /* 0x0001e8000c101908 */
        /* <DEDUP_REMOVED lines=24> */
[----:B------:R-:W-:Y:S01]  /*256e0*/  ST.E desc[UR4][R8.64+0x68], R15 ;  /* 0x0000680f08007985 */ /* 0x000fe2000c101904 */
[C---:B------:R-:W-:Y:S01]  /*256f0*/  FMUL.FTZ R3, R7.reuse, R3 ;  /* 0x0000000307037220 */ /* 0x040fe20000410000 */
[C---:B--2---:R-:W-:Y:S02]  /*25700*/  FMUL.FTZ R131, R7.reuse, R194 ;  /* 0x000000c207837220 */ /* 0x044fe40000410000 */
[----:B------:R-:W-:Y:S01]  /*25710*/  ST.E desc[UR8][R8.64+0x6c], R125 ;  /* 0x00006c7d08007985 */ /* 0x000fe2000c101908 */
[C---:B------:R-:W-:Y:S01]  /*25720*/  FMUL.FTZ R55, R7.reuse, R55 ;  /* 0x0000003707377220 */ /* 0x040fe20000410000 */
[C---:B0-----:R-:W-:Y:S02]  /*25730*/  FMUL.FTZ R133, R7.reuse, R228 ;  /* 0x000000e407857220 */ /* 0x041fe40000410000 */
[----:B------:R-:W-:Y:S01]  /*25740*/  ST.E desc[UR6][R8.64+0x78], R123 ;  /* 0x0000787b08007985 */ /* 0x000fe2000c101906 */
[C---:B------:R-:W-:Y:S01]  /*25750*/  FMUL.FTZ R47, R7.reuse, R47 ;  /* 0x0000002f072f7220 */ /* 0x040fe20000410000 */
[----:B------:R-:W-:-:S02]  /*25760*/  FMUL.FTZ R53, R7, R53 ;  /* 0x0000003507357220 */ /* 0x000fc40000410000 */
[----:B------:R-:W-:Y:S01]  /*25770*/  ST.E desc[UR10][R8.64+0x7c], R127 ;  /* 0x00007c7f08007985 */ /* 0x000fe2000c10190a */
[----:B------:R-:W-:-:S03]  /*25780*/  FMUL.FTZ R51, R7, R51 ;  /* 0x0000003307337220 */ /* 0x000fc60000410000 */
[----:B------:R-:W-:Y:S01]  /*25790*/  ST.E desc[UR12][R8.64+0x88], R129 ;  /* 0x0000888108007985 */ /* 0x000fe2000c10190c */
[----:B------:R-:W-:-:S03]  /*257a0*/  FMUL.FTZ R49, R7, R49 ;  /* 0x0000003107317220 */ /* 0x000fc60000410000 */
[----:B------:R-:W-:Y:S01]  /*257b0*/  ST.E desc[UR14][R8.64+0x8c], R131 ;  /* 0x00008c8308007985 */ /* 0x000fe2000c10190e */
[----:B------:R-:W-:-:S03]  /*257c0*/  FMUL.FTZ R59, R7, R59 ;  /* 0x0000003b073b7220 */ /* 0x000fc60000410000 */
[----:B------:R-:W-:Y:S01]  /*257d0*/  ST.E desc[UR16][R8.64+0x98], R133 ;  /* 0x0000988508007985 */ /* 0x000fe2000c101910 */
[----:B------:R-:W-:-:S03]  /*257e0*/  FMUL.FTZ R57, R7, R57 ;  /* 0x0000003907397220 */ /* 0x000fc60000410000 */
[----:B------:R0:W-:Y:S01]  /*257f0*/  ST.E desc[UR4][R8.64+0x9c], R3 ;  /* 0x00009c0308007985 */ /* 0x0001e2000c101904 */
[----:B------:R-:W-:-:S03]  /*25800*/  FMUL.FTZ R67, R7, R67 ;  /* 0x0000004307437220 */ /* 0x000fc60000410000 */
[----:B------:R-:W-:Y:S01]  /*25810*/  ST.E desc[UR6][R8.64+0xa8], R55 ;  /* 0x0000a83708007985 */ /* 0x000fe2000c101906 */
[----:B------:R-:W-:-:S03]  /*25820*/  FMUL.FTZ R61, R7, R61 ;  /* 0x0000003d073d7220 */ /* 0x000fc60000410000 */
[----:B------:R1:W-:Y:S01]  /*25830*/  ST.E desc[UR8][R8.64+0xac], R47 ;  /* 0x0000ac2f08007985 */ /* 0x0003e2000c101908 */
[----:B------:R-:W-:-:S03]  /*25840*/  FMUL.FTZ R65, R7, R65 ;  /* 0x0000004107417220 */ /* 0x000fc60000410000 */
        /* <DEDUP_REMOVED lines=37> */
[----:B0-----:R-:W-:-:S03]  /*25aa0*/  FMUL.FTZ R3, R7, R182 ;  /* 0x000000b607037220 */ /* 0x001fc60000410000 */
        /* <DEDUP_REMOVED lines=11> */
[----:B-1----:R-:W-:-:S03]  /*25b60*/  FMUL.FTZ R47, R7, R124 ;  /* 0x0000007c072f7220 */ /* 0x002fc60000410000 */
[----:B------:R-:W-:Y:S01]  /*25b70*/  ST.E desc[UR16][R8.64+0x17c], R95 ;  /* 0x00017c5f08007985 */ /* 0x000fe2000c101910 */
[----:B------:R-:W-:-:S03]  /*25b80*/  FMUL.FTZ R113, R7, R113 ;  /* 0x0000007107717220 */ /* 0x000fc60000410000 */
[----:B------:R0:W-:Y:S04]  /*25b90*/  ST.E desc[UR6][R8.64+0x188], R3 ;  /* 0x0001880308007985 */ /* 0x0001e8000c101906 */
[----:B------:R-:W-:Y:S01]  /*25ba0*/  ST.E desc[UR4][R8.64+0x18c], R109 ;  /* 0x00018c6d08007985 */ /* 0x000fe2000c101904 */
[----:B------:R-:W-:-:S03]  /*25bb0*/  FMUL.FTZ R111, R7, R111 ;  /* 0x0000006f076f7220 */ /* 0x000fc60000410000 */
[----:B------:R1:W-:Y:S01]  /*25bc0*/  ST.E desc[UR8][R8.64+0x198], R15 ;  /* 0x0001980f08007985 */ /* 0x0003e2000c101908 */
[----:B0-----:R-:W-:-:S03]  /*25bd0*/  FMUL.FTZ R3, R7, R126 ;  /* 0x0000007e07037220 */ /* 0x001fc60000410000 */
[----:B------:R-:W-:Y:S01]  /*25be0*/  ST.E desc[UR10][R8.64+0x19c], R107 ;  /* 0x00019c6b08007985 */ /* 0x000fe2000c10190a */
[----:B------:R-:W-:-:S03]  /*25bf0*/  FMUL.FTZ R121, R7, R121 ;  /* 0x0000007907797220 */ /* 0x000fc60000410000 */
[----:B------:R-:W-:Y:S01]  /*25c00*/  ST.E desc[UR12][R8.64+0x1a8], R105 ;  /* 0x0001a86908007985 */ /* 0x000fe2000c10190c */
[----:B-1----:R-:W-:-:S03]  /*25c10*/  FMUL.FTZ R15, R7, R122 ;  /* 0x0000007a070f7220 */ /* 0x002fc60000410000 */
[----:B------:R-:W-:Y:S01]  /*25c20*/  ST.E desc[UR14][R8.64+0x1ac], R103 ;  /* 0x0001ac6708007985 */ /* 0x000fe2000c10190e */
[C---:B------:R-:W-:Y:S01]  /*25c30*/  FMUL.FTZ R115, R7.reuse, R115 ;  /* 0x0000007307737220 */ /* 0x040fe20000410000 */
[C---:B------:R-:W-:Y:S02]  /*25c40*/  FMUL.FTZ R119, R7.reuse, R119 ;  /* 0x0000007707777220 */ /* 0x040fe40000410000 */
[----:B------:R0:W-:Y:S01]  /*25c50*/  ST.E desc[UR6][R8.64+0x1b8], R3 ;  /* 0x0001b80308007985 */ /* 0x0001e2000c101906 */
[----:B------:R-:W-:-:S03]  /*25c60*/  FMUL.FTZ R117, R7, R117 ;  /* 0x0000007507757220 */ /* 0x000fc60000410000 */
[----:B------:R1:W-:Y:S01]  /*25c70*/  ST.E desc[UR16][R8.64+0x1bc], R47 ;  /* 0x0001bc2f08007985 */ /* 0x0003e2000c101910 */
[----:B------:R-:W-:-:S03]  /*25c80*/  FMUL.FTZ R7, R7, R100 ;  /* 0x0000006407077220 */ /* 0x000fc60000410000 */
[----:B------:R-:W-:Y:S04]  /*25c90*/  ST.E desc[UR4][R8.64+0x1c8], R113 ;  /* 0x0001c87108007985 */ /* 0x000fe8000c101904 */
[----:B------:R2:W-:Y:S04]  /*25ca0*/  ST.E desc[UR8][R8.64+0x1cc], R15 ;  /* 0x0001cc0f08007985 */ /* 0x0005e8000c101908 */
[----:B------:R3:W-:Y:S04]  /*25cb0*/  ST.E desc[UR10][R8.64+0x1d8], R111 ;  /* 0x0001d86f08007985 */ /* 0x0007e8000c10190a */
[----:B------:R3:W-:Y:S04]  /*25cc0*/  ST.E desc[UR6][R8.64+0x1dc], R121 ;  /* 0x0001dc7908007985 */ /* 0x0007e8000c101906 */
[----:B------:R3:W-:Y:S04]  /*25cd0*/  ST.E desc[UR12][R8.64+0x1e8], R115 ;  /* 0x0001e87308007985 */ /* 0x0007e8000c10190c */
[----:B------:R3:W-:Y:S04]  /*25ce0*/  ST.E desc[UR14][R8.64+0x1ec], R119 ;  /* 0x0001ec7708007985 */ /* 0x0007e8000c10190e */
[----:B------:R3:W-:Y:S04]  /*25cf0*/  ST.E desc[UR16][R8.64+0x1f8], R117 ;  /* 0x0001f87508007985 */ /* 0x0007e8000c101910 */
[----:B------:R3:W-:Y:S04]  /*25d00*/  ST.E desc[UR18][R8.64+0x1fc], R7 ;  /* 0x0001fc0708007985 */ /* 0x0007e8000c101912 */
[----:B0-----:R-:W4:Y:S04]  /*25d10*/  LDL.64 R2, [R0+0x58] ;  /* 0x0000580000027983 */ /* 0x001f280000100a00 */
[----:B-1----:R-:W2:Y:S04]  /*25d20*/  LDL.64 R46, [R0] ;  /* 0x00000000002e7983 */ /* 0x002ea80000100a00 */
[----:B----4-:R-:W4:Y:S01]  /*25d30*/  LD.E R49, desc[UR4][R2.64] ;  /* 0x0000000402317980 */ /* 0x010f22000c101900 */
[----:B------:R-:W-:Y:S03]  /*25d40*/  BSSY B2, `(.L_x_11215) ;  /* 0x000001f000027945 */ /* 0x000fe60003800000 */
[----:B--2---:R3:W5:Y:S01]  /*25d50*/  LD.E R15, desc[UR4][R46.64] ;  /* 0x000000042e0f7980 */ /* 0x004762000c101900 */
[----:B------:R-:W-:-:S03]  /*25d60*/  F2FP.F16.F32.PACK_AB R172, R21, R172 ;  /* 0x000000ac15ac723e */ /* 0x000fc600000000ff */
[----:B------:R3:W5:Y:S01]  /*25d70*/  LD.E R48, desc[UR6][R46.64+0x4] ;  /* 0x000004062e307980 */ /* 0x000762000c101900 */
        /* <DEDUP_REMOVED lines=23> */
[----:B----4-:R-:W-:-:S04]  /*25ef0*/  LOP3.LUT R49, R49, 0x1, RZ, 0xfc, !PT ;  /* 0x0000000131317812 */ /* 0x010fc800078efcff */
[----:B------:R-:W-:-:S13]  /*25f00*/  ISETP.NE.AND P0, PT, R49, 0x3, PT ;  /* 0x000000033100780c */ /* 0x000fda0003f05270 */
[----:B---3--:R-:W-:Y:S05]  /*25f10*/  @!P0 BRA `(.L_x_11216) ;  /* 0x0000000000048947 */ /* 0x008fea0003800000 */
[----:B------:R-:W-:Y:S01]  /*25f20*/  BPT.TRAP 0x1 ;  /* 0x000000040000795c */ /* 0x000fe20000300000 */
.L_x_11216:
[----:B------:R-:W-:Y:S05]  /*25f30*/  BSYNC B2 ;  /* 0x0000000000027941 */ /* 0x000fea0003800000 */
.L_x_11215:
        /* <DEDUP_REMOVED lines=17> */
.L_x_11218:
[----:B------:R-:W-:Y:S05]  /*26050*/  BSYNC B2 ;  /* 0x0000000000027941 */ /* 0x000fea0003800000 */
.L_x_11217:
        /* <DEDUP_REMOVED lines=10> */
.L_x_11220:
[----:B------:R-:W-:Y:S05]  /*26100*/  BSYNC B2 ;  /* 0x0000000000027941 */ /* 0x000fea0003800000 */
.L_x_11219:
[----:B------:R-:W2:Y:S01]  /*26110*/  LDL.64 R2, [R0+0x50] ;  /* 0x0000500000027983 */ /* 0x000ea20000100a00 */
[----:B------:R-:W-:Y:S01]  /*26120*/  LEA.HI R6, R6, 0x8, RZ, 0x19 ;  /* 0x0000000806067811 */ /* 0x000fe200078fc8ff */
[----:B------:R-:W-:Y:S05]  /*26130*/  WARPSYNC.ALL ;  /* 0x0000000000007948 */ /* 0x000fea0003800000 */
[----:B------:R0:W-:Y:S01]  /*26140*/  BAR.SYNC.DEFER_BLOCKING R6, 0x100 ;  /* 0x000400060000751d */ /* 0x0001e20000010000 */
[----:B------:R-:W-:Y:S02]  /*26150*/  R2UR UR4, R4 ;  /* 0x00000000040472ca */ /* 0x000fe400000e0000 */
[----:B------:R-:W-:-:S02]  /*26160*/  R2UR UR5, R5 ;  /* 0x00000000050572ca */ /* 0x000fc400000e0000 */
[C---:B------:R-:W-:Y:S01]  /*26170*/  R2UR UR6, R4.reuse ;  /* 0x00000000040672ca */ /* 0x040fe200000e0000 */
[----:B------:R-:W3:Y:S01]  /*26180*/  LDL.64 R20, [R0] ;  /* 0x0000000000147983 */ /* 0x000ee20000100a00 */
[C---:B------:R-:W-:Y:S02]  /*26190*/  R2UR UR7, R5.reuse ;  /* 0x00000000050772ca */ /* 0x040fe400000e0000 */
[C---:B------:R-:W-:Y:S01]  /*261a0*/  R2UR UR8, R4.reuse ;  /* 0x00000000040872ca */ /* 0x040fe200000e0000 */
[----:B0----5:R-:W4:Y:S01]  /*261b0*/  LDL.64 R6, [R0+0x70] ;  /* 0x0000700000067983 */ /* 0x021f220000100a00 */
[C---:B------:R-:W-:Y:S02]  /*261c0*/  R2UR UR9, R5.reuse ;  /* 0x00000000050972ca */ /* 0x040fe400000e0000 */
[----:B------:R-:W-:Y:S01]  /*261d0*/  R2UR UR10, R4 ;  /* 0x00000000040a72ca */ /* 0x000fe200000e0000 */
[----:B------:R-:W4:Y:S01]  /*261e0*/  LDL.64 R8, [R0+0x60] ;  /* 0x0000600000087983 */ /* 0x000f220000100a00 */
        /* <DEDUP_REMOVED lines=19> */
[----:B--2---:R-:W2:Y:S01]  /*26320*/  LD.E R25, desc[UR4][R2.64] ;  /* 0x0000000402197980 */ /* 0x004ea2000c101900 */
[----:B------:R-:W-:-:S02]  /*26330*/  R2UR UR4, R4 ;  /* 0x00000000040472ca */ /* 0x000fc400000e0000 */
[C---:B------:R-:W-:Y:S01]  /*26340*/  R2UR UR5, R5.reuse ;  /* 0x00000000050572ca */ /* 0x040fe200000e0000 */
[----:B------:R-:W2:Y:S01]  /*26350*/  LD.E R27, desc[UR6][R2.64+0x4] ;  /* 0x00000406021b7980 */ /* 0x000ea2000c101900 */
[C---:B------:R-:W-:Y:S02]  /*26360*/  R2UR UR6, R4.reuse ;  /* 0x00000000040672ca */ /* 0x040fe400000e0000 */
[C---:B------:R-:W-:Y:S01]  /*26370*/  R2UR UR7, R5.reuse ;  /* 0x00000000050772ca */ /* 0x040fe200000e0000 */
[----:B------:R-:W2:Y:S01]  /*26380*/  LD.E R29, desc[UR8][R2.64+0x8] ;  /* 0x00000808021d7980 */ /* 0x000ea2000c101900 */
[C---:B------:R-:W-:Y:S02]  /*26390*/  R2UR UR8, R4.reuse ;  /* 0x00000000040872ca */ /* 0x040fe400000e0000 */
[----:B------:R-:W-:Y:S01]  /*263a0*/  R2UR UR9, R5 ;  /* 0x00000000050972ca */ /* 0x000fe200000e0000 */
[----:B------:R-:W2:Y:S01]  /*263b0*/  LD.E R31, desc[UR10][R2.64+0xc] ;  /* 0x00000c0a021f7980 */ /* 0x000ea2000c101900 */
        /* <DEDUP_REMOVED lines=100> */
[----:B------:R-:W-:Y:S01]  /*26a00*/  R2UR UR27, R5 ;  /* 0x00000000051b72ca */ /* 0x000fe200000e0000 */
        /* <DEDUP_REMOVED lines=13> */
[----:B------:R-:W-:-:S02]  /*26ae0*/  R2UR UR4, R4 ;  /* 0x00000000040472ca */ /* 0x000fc400000e0000 */
[C---:B------:R-:W-:Y:S02]  /*26af0*/  R2UR UR5, R5.reuse ;  /* 0x00000000050572ca */ /* 0x040fe400000e0000 */
[C---:B------:R-:W-:Y:S02]  /*26b00*/  R2UR UR6, R4.reuse ;  /* 0x00000000040672ca */ /* 0x040fe400000e0000 */
[C---:B------:R-:W-:Y:S02]  /*26b10*/  R2UR UR7, R5.reuse ;  /* 0x00000000050772ca */ /* 0x040fe400000e0000 */
[----:B------:R-:W-:Y:S02]  /*26b20*/  R2UR UR8, R4 ;  /* 0x00000000040872ca */ /* 0x000fe400000e0000 */
[----:B------:R-:W-:-:S05]  /*26b30*/  R2UR UR9, R5 ;  /* 0x00000000050972ca */ /* 0x000fca00000e0000 */
[----:B---3--:R-:W3:Y:S01]  /*26b40*/  LD.E R15, desc[UR4][R20.64] ;  /* 0x00000004140f7980 */ /* 0x008ee2000c101900 */
        /* <DEDUP_REMOVED lines=8> */
[----:B----4-:R-:W3:Y:S01]  /*26bd0*/  LD.E.64 R6, desc[UR4][R6.64] ;  /* 0x0000000406067980 */ /* 0x010ee2000c101b00 */
        /* <DEDUP_REMOVED lines=16> */
[----:B--2---:R0:W-:Y:S01]  /*26ce0*/  ST.E desc[UR6][R2.64], R25 ;  /* 0x0000001902007985 */ /* 0x0041e2000c101906 */
        /* <DEDUP_REMOVED lines=125> */
[----:B------:R-:W4:Y:S01]  /*274c0*/  LD.E R21, desc[UR28][R2.64+0xc8] ;  /* 0x0000c81c02157980 */ /* 0x000f22000c101900 */
[----:B------:R-:W-:-:S02]  /*274d0*/  R2UR UR4, R4 ;  /* 0x00000000040472ca */ /* 0x000fc400000e0000 */
[C---:B------:R-:W-:Y:S02]  /*274e0*/  R2UR UR5, R5.reuse ;  /* 0x00000000050572ca */ /* 0x040fe400000e0000 */
[----:B------:R-:W-:Y:S02]  /*274f0*/  R2UR UR6, R4 ;  /* 0x00000000040672ca */ /* 0x000fe400000e0000 */
[----:B------:R-:W-:-:S09]  /*27500*/  R2UR UR7, R5 ;  /* 0x00000000050772ca */ /* 0x000fd200000e0000 */
[----:B----4-:R4:W-:Y:S04]  /*27510*/  ST.E desc[UR4][R2.64+0xc8], R21 ;  /* 0x0000c81502007985 */ /* 0x0109e8000c101904 */
[----:B0-----:R-:W2:Y:S01]  /*27520*/  LD.E R25, desc[UR6][R2.64+0xcc] ;  /* 0x0000cc0602197980 */ /* 0x001ea2000c101900 */
[C---:B------:R-:W-:Y:S02]  /*27530*/  R2UR UR4, R4.reuse ;  /* 0x00000000040472ca */ /* 0x040fe400000e0000 */
[C---:B------:R-:W-:Y:S02]  /*27540*/  R2UR UR5, R5.reuse ;  /* 0x00000000050572ca */ /* 0x040fe400000e0000 */
[----:B------:R-:W-:Y:S02]  /*27550*/  R2UR UR6, R4 ;  /* 0x00000000040672ca */ /* 0x000fe400000e0000 */
[----:B------:R-:W-:-:S09]  /*27560*/  R2UR UR7, R5 ;  /* 0x00000000050772ca */ /* 0x000fd200000e0000 */
[----:B--2---:R0:W-:Y:S04]  /*27570*/  ST.E desc[UR4][R2.64+0xcc], R25 ;  /* 0x0000cc1902007985 */ /* 0x0041e8000c101904 */
[----:B-1----:R-:W2:Y:S01]  /*27580*/  LD.E R27, desc[UR6][R2.64+0xd0] ;  /* 0x0000d006021b7980 */ /* 0x002ea2000c101900 */
        /* <DEDUP_REMOVED lines=11> */
[----:B----4-:R-:W4:Y:S01]  /*27640*/  LD.E R21, desc[UR6][R2.64+0xd8] ;  /* 0x0000d80602157980 */ /* 0x010f22000c101900 */
[C---:B------:R-:W-:Y:S02]  /*27650*/  R2UR UR4, R4.reuse ;  /* 0x00000000040472ca */ /* 0x040fe400000e0000 */
[C---:B------:R-:W-:Y:S02]  /*27660*/  R2UR UR5, R5.reuse ;  /* 0x00000000050572ca */ /* 0x040fe400000e0000 */
[----:B------:R-:W-:Y:S02]  /*27670*/  R2UR UR6, R4 ;  /* 0x00000000040672ca */ /* 0x000fe400000e0000 */
[----:B------:R-:W-:-:S09]  /*27680*/  R2UR UR7, R5 ;  /* 0x00000000050772ca */ /* 0x000fd200000e0000 */
[----:B----4-:R4:W-:Y:S04]  /*27690*/  ST.E desc[UR4][R2.64+0xd8], R21 ;  /* 0x0000d81502007985 */ /* 0x0109e8000c101904 */
[----:B0-----:R-:W3:Y:S01]  /*276a0*/  LD.E R25, desc[UR6][R2.64+0xdc] ;  /* 0x0000dc0602197980 */ /* 0x001ee2000c101900 */
[C---:B------:R-:W-:Y:S02]  /*276b0*/  R2UR UR4, R4.reuse ;  /* 0x00000000040472ca */ /* 0x040fe400000e0000 */
[C---:B------:R-:W-:Y:S02]  /*276c0*/  R2UR UR5, R5.reuse ;  /* 0x00000000050572ca */ /* 0x040fe400000e0000 */
[----:B------:R-:W-:Y:S02]  /*276d0*/  R2UR UR6, R4 ;  /* 0x00000000040672ca */ /* 0x000fe400000e0000 */
[----:B------:R-:W-:-:S09]  /*276e0*/  R2UR UR7, R5 ;  /* 0x00000000050772ca */ /* 0x000fd200000e0000 */
[----:B---3--:R0:W-:Y:S04]  /*276f0*/  ST.E desc[UR4][R2.64+0xdc], R25 ;  /* 0x0000dc1902007985 */ /* 0x0081e8000c101904 */
[----:B-1----:R-:W3:Y:S01]  /*27700*/  LD.E R27, desc[UR6][R2.64+0xe0] ;  /* 0x0000e006021b7980 */ /* 0x002ee2000c101900 */
[C---:B------:R-:W-:Y:S02]  /*27710*/  R2UR UR4, R4.reuse ;  /* 0x00000000040472ca */ /* 0x040fe400000e0000 */
[C---:B------:R-:W-:Y:S02]  /*27720*/  R2UR UR5, R5.reuse ;  /* 0x00000000050572ca */ /* 0x040fe400000e0000 */
[----:B------:R-:W-:Y:S02]  /*27730*/  R2UR UR6, R4 ;  /* 0x00000000040672ca */ /* 0x000fe400000e0000 */
[----:B------:R-:W-:-:S09]  /*27740*/  R2UR UR7, R5 ;  /* 0x00000000050772ca */ /* 0x000fd200000e0000 */
[----:B---3--:R1:W-:Y:S04]  /*27750*/  ST.E desc[UR4][R2.64+0xe0], R27 ;  /* 0x0000e01b02007985 */ /* 0x0083e8000c101904 */
[----:B--2---:R-:W2:Y:S01]  /*27760*/  LD.E R29, desc[UR6][R2.64+0xe4] ;  /* 0x0000e406021d7980 */ /* 0x004ea2000c101900 */
[C---:B------:R-:W-:Y:S02]  /*27770*/  R2UR UR4, R4.reuse ;  /* 0x00000000040472ca */ /* 0x040fe400000e0000 */
[C---:B------:R-:W-:Y:S02]  /*27780*/  R2UR UR5, R5.reuse ;  /* 0x00000000050572ca */ /* 0x040fe400000e0000 */
[----:B------:R-:W-:Y:S02]  /*27790*/  R2UR UR6, R4 ;  /* 0x00000000040672ca */ /* 0x000fe400000e0000 */
[----:B------:R-:W-:-:S09]  /*277a0*/  R2UR UR7, R5 ;  /* 0x00000000050772ca */ /* 0x000fd200000e0000 */
[----:B--2---:R2:W-:Y:S04]  /*277b0*/  ST.E desc[UR4][R2.64+0xe4], R29 ;  /* 0x0000e41d02007985 */ /* 0x0045e8000c101904 */
[----:B----4-:R-:W3:Y:S01]  /*277c0*/  LD.E R21, desc[UR6][R2.64+0xe8] ;  /* 0x0000e80602157980 */ /* 0x010ee2000c101900 */
        /* <DEDUP_REMOVED lines=400> */
[----:B----4-:R-:W-:Y:S04]  /*290d0*/  ST.E desc[UR4][R2.64+0x1f0], R27 ;  /* 0x0001f01b02007985 */ /* 0x010fe8000c101904 */
        /* <DEDUP_REMOVED lines=10> */
[----:B------:R-:W-:-:S02]  /*29180*/  R2UR UR7, R5 ;  /* 0x00000000050772ca */ /* 0x000fc400000e0000 */
[----:B------:R-:W-:Y:S02]  /*29190*/  R2UR UR52, R4 ;  /* 0x00000000043472ca */ /* 0x000fe400000e0000 */
[----:B------:R-:W-:-:S05]  /*291a0*/  R2UR UR53, R5 ;  /* 0x00000000053572ca */ /* 0x000fca00000e0000 */
[----:B--2---:R-:W-:Y:S04]  /*291b0*/  ST.E desc[UR4][R2.64+0x1f8], R21 ;  /* 0x0001f81502007985 */ /* 0x004fe8000c101904 */
[----:B0-----:R-:W2:Y:S01]  /*291c0*/  LD.E R25, desc[UR6][R2.64+0x1fc] ;  /* 0x0001fc0602197980 */ /* 0x001ea2000c101900 */
        /* <DEDUP_REMOVED lines=42> */
[----:B--2---:R0:W-:Y:S01]  /*29470*/  ST.E desc[UR4][R2.64+0x1fc], R25 ;  /* 0x0001fc1902007985 */ /* 0x0041e2000c101904 */
[C---:B------:R-:W-:Y:S02]  /*29480*/  R2UR UR4, R4.reuse ;  /* 0x00000000040472ca */ /* 0x040fe400000e0000 */
[C---:B------:R-:W-:Y:S01]  /*29490*/  R2UR UR5, R5.reuse ;  /* 0x00000000050572ca */ /* 0x040fe200000e0000 */
[----:B------:R-:W2:Y:S01]  /*294a0*/  LD.E R20, desc[UR52][R8.64] ;  /* 0x0000003408147980 */ /* 0x000ea2000c101900 */
[C---:B------:R-:W-:Y:S02]  /*294b0*/  R2UR UR52, R4.reuse ;  /* 0x00000000043472ca */ /* 0x040fe400000e0000 */
[----:B------:R-:W-:Y:S01]  /*294c0*/  R2UR UR53, R5 ;  /* 0x00000000053572ca */ /* 0x000fe200000e0000 */
[----:B------:R-:W3:Y:S01]  /*294d0*/  LD.E R24, desc[UR50][R2.64] ;  /* 0x0000003202187980 */ /* 0x000ee2000c101900 */
[----:B------:R-:W-:-:S02]  /*294e0*/  R2UR UR50, R4 ;  /* 0x00000000043272ca */ /* 0x000fc400000e0000 */
[C---:B------:R-:W-:Y:S01]  /*294f0*/  R2UR UR51, R5.reuse ;  /* 0x00000000053372ca */ /* 0x040fe200000e0000 */
[----:B0-----:R-:W3:Y:S01]  /*29500*/  LD.E R25, desc[UR48][R2.64+0x4] ;  /* 0x0000043002197980 */ /* 0x001ee2000c101900 */
[C---:B------:R-:W-:Y:S02]  /*29510*/  R2UR UR48, R4.reuse ;  /* 0x00000000043072ca */ /* 0x040fe400000e0000 */
[C---:B------:R-:W-:Y:S01]  /*29520*/  R2UR UR49, R5.reuse ;  /* 0x00000000053172ca */ /* 0x040fe200000e0000 */
[----:B------:R-:W3:Y:S01]  /*29530*/  LD.E R26, desc[UR46][R2.64+0x8] ;  /* 0x0000082e021a7980 */ /* 0x000ee2000c101900 */
[C---:B------:R-:W-:Y:S02]  /*29540*/  R2UR UR46, R4.reuse ;  /* 0x00000000042e72ca */ /* 0x040fe400000e0000 */
[----:B------:R-:W-:Y:S01]  /*29550*/  R2UR UR47, R5 ;  /* 0x00000000052f72ca */ /* 0x000fe200000e0000 */
[----:B------:R-:W3:Y:S01]  /*29560*/  LD.E R27, desc[UR34][R2.64+0xc] ;  /* 0x00000c22021b7980 */ /* 0x000ee2000c101900 */
[----:B------:R-:W-:-:S02]  /*29570*/  R2UR UR34, R4 ;  /* 0x00000000042272ca */ /* 0x000fc400000e0000 */
[C---:B------:R-:W-:Y:S01]  /*29580*/  R2UR UR35, R5.reuse ;  /* 0x00000000052372ca */ /* 0x040fe200000e0000 */
[----:B------:R-:W3:Y:S01]  /*29590*/  LD.E R28, desc[UR32][R2.64+0x10] ;  /* 0x00001020021c7980 */ /* 0x000ee2000c101900 */
        /* <DEDUP_REMOVED lines=304> */
[----:B------:R-:W-:Y:S01]  /*2a8a0*/  R2UR UR11, R5 ;  /* 0x00000000050b72ca */ /* 0x000fe200000e0000 */
        /* <DEDUP_REMOVED lines=21> */
[----:B------:R-:W3:Y:S01]  /*2aa00*/  LD.E R151, desc[UR10][R2.64+0x1fc] ;  /* 0x0001fc0a02977980 */ /* 0x000ee2000c101900 */
[----:B------:R-:W-:Y:S01]  /*2aa10*/  IMAD R6, R15, 0xc00, R6 ;  /* 0x00000c000f067824 */ /* 0x000fe200078e0206 */
[----:B--2---:R-:W-:-:S02]  /*2aa20*/  ISETP.NE.U32.AND P0, PT, R20, RZ, PT ;  /* 0x000000ff1400720c */ /* 0x004fc40003f05070 */
[----:B------:R-:W-:Y:S02]  /*2aa30*/  R2UR UR7, R7 ;  /* 0x00000000070772ca */ /* 0x000fe400000e0000 */
[----:B------:R-:W-:-:S09]  /*2aa40*/  R2UR UR6, R6 ;  /* 0x00000000060672ca */ /* 0x000fd200000e0000 */
[----:B------:R-:W-:Y:S01]  /*2aa50*/  VOTEU.ANY UP0, P0 ;  /* 0x00000000003f7886 */ /* 0x000fe20000000100 */
        /* <DEDUP_REMOVED lines=20> */
[----:B---3--:R-:W-:-:S06]  /*2aba0*/  WARPGROUP.ARRIVE ;  /* 0x00000000000079c5 */ /* 0x008fcc0000000000 */
[----:B------:R-:W-:Y:S01]  /*2abb0*/  HGMMA.64x256x16.F32 R24, R172, gdesc[UR4].tnspB, R24, UP0, gsb0 ;  /* 0x43e00004ac187df0 */ /* 0x000fe2000b800818 */
        /* <DEDUP_REMOVED lines=19> */
[----:B------:R-:W-:Y:S02]  /*2acf0*/  WARPGROUP.DEPBAR.LE gsb0, 0x0 ;  /* 0x00008000000079c5 */ /* 0x000fe40000010000 */
        /* <DEDUP_REMOVED lines=38> */
[----:B------:R-:W-:Y:S01]  /*2af60*/  R2UR UR7, R5 ;  /* 0x00000000050772ca */ /* 0x000fe200000e0000 */
[----:B------:R4:W-:Y:S04]  /*2af70*/  ST.E desc[UR8][R2.64+0x34], R37 ;  /* 0x0000342502007985 */ /* 0x0009e8000c101908 */
[----:B------:R4:W-:Y:S04]  /*2af80*/  ST.E desc[UR10][R2.64+0x38], R38 ;  /* 0x0000382602007985 */ /* 0x0009e8000c10190a */
[----:B------:R4:W-:Y:S04]  /*2af90*/  ST.E desc[UR12][R2.64+0x3c], R39 ;  /* 0x00003c2702007985 */ /* 0x0009e8000c10190c */
[----:B------:R4:W-:Y:S04]  /*2afa0*/  ST.E desc[UR14][R2.64+0x40], R40 ;  /* 0x0000402802007985 */ /* 0x0009e8000c10190e */
[----:B------:R4:W-:Y:S04]  /*2afb0*/  ST.E desc[UR16][R2.64+0x44], R41 ;  /* 0x0000442902007985 */ /* 0x0009e8000c101910 */
[----:B------:R4:W-:Y:S01]  /*2afc0*/  ST.E desc[UR18][R2.64+0x48], R42 ;  /* 0x0000482a02007985 */ /* 0x0009e2000c101912 */
[----:B------:R-:W-:-:S03]  /*2afd0*/  R2UR UR8, R4 ;  /* 0x00000000040872ca */ /* 0x000fc600000e0000 */
[----:B------:R4:W-:Y:S01]  /*2afe0*/  ST.E desc[UR20][R2.64+0x4c], R43 ;  /* 0x00004c2b02007985 */ /* 0x0009e2000c101914 */
[----:B------:R-:W-:-:S03]  /*2aff0*/  R2UR UR9, R5 ;  /* 0x00000000050972ca */ /* 0x000fc600000e0000 */
[----:B------:R4:W-:Y:S04]  /*2b000*/  ST.E desc[UR22][R2.64+0x50], R44 ;  /* 0x0000502c02007985 */ /* 0x0009e8000c101916 */
[----:B------:R4:W-:Y:S04]  /*2b010*/  ST.E desc[UR24][R2.64+0x54], R45 ;  /* 0x0000542d02007985 */ /* 0x0009e8000c101918 */
[----:B------:R4:W-:Y:S01]  /*2b020*/  ST.E desc[UR4][R2.64+0x58], R46 ;  /* 0x0000582e02007985 */ /* 0x0009e2000c101904 */
[C---:B------:R-:W-:Y:S02]  /*2b030*/  R2UR UR4, R4.reuse ;  /* 0x00000000040472ca */ /* 0x040fe400000e0000 */
[----:B------:R-:W-:Y:S01]  /*2b040*/  R2UR UR5, R5 ;  /* 0x00000000050572ca */ /* 0x000fe200000e0000 */
[----:B------:R4:W-:Y:S01]  /*2b050*/  ST.E desc[UR6][R2.64+0x5c], R47 ;  /* 0x00005c2f02007985 */ /* 0x0009e2000c101906 */
        /* <DEDUP_REMOVED lines=14> */
[----:B------:R4:W-:Y:S01]  /*2b140*/  ST.E desc[UR8][R2.64+0x60], R48 ;  /* 0x0000603002007985 */ /* 0x0009e2000c101908 */
[C---:B------:R-:W-:Y:S02]  /*2b150*/  R2UR UR22, R4.reuse ;  /* 0x00000000041672ca */ /* 0x040fe400000e0000 */
[C---:B------:R-:W-:Y:S01]  /*2b160*/  R2UR UR23, R5.reuse ;  /* 0x00000000051772ca */ /* 0x040fe200000e0000 */
[----:B------:R4:W-:Y:S01]  /*2b170*/  ST.E desc[UR4][R2.64+0x64], R49 ;  /* 0x0000643102007985 */ /* 0x0009e2000c101904 */
[C---:B------:R-:W-:Y:S02]  /*2b180*/  R2UR UR24, R4.reuse ;  /* 0x00000000041872ca */ /* 0x040fe400000e0000 */
[----:B------:R-:W-:Y:S02]  /*2b190*/  R2UR UR25, R5 ;  /* 0x00000000051972ca */ /* 0x000fe400000e0000 */
[----:B------:R-:W-:-:S02]  /*2b1a0*/  R2UR UR8, R4 ;  /* 0x00000000040872ca */ /* 0x000fc400000e0000 */
[C---:B------:R-:W-:Y:S02]  /*2b1b0*/  R2UR UR9, R5.reuse ;  /* 0x00000000050972ca */ /* 0x040fe400000e0000 */
[C---:B------:R-:W-:Y:S02]  /*2b1c0*/  R2UR UR4, R4.reuse ;  /* 0x00000000040472ca */ /* 0x040fe400000e0000 */
[----:B------:R-:W-:Y:S01]  /*2b1d0*/  R2UR UR5, R5 ;  /* 0x00000000050572ca */ /* 0x000fe200000e0000 */
        /* <DEDUP_REMOVED lines=8> */
[----:B------:R4:W-:Y:S04]  /*2b260*/  ST.E desc[UR20][R2.64+0x80], R56 ;  /* 0x0000803802007985 */ /* 0x0009e8000c101914 */
[----:B------:R4:W-:Y:S04]  /*2b270*/  ST.E desc[UR22][R2.64+0x84], R57 ;  /* 0x0000843902007985 */ /* 0x0009e8000c101916 */
[----:B------:R4:W-:Y:S01]  /*2b280*/  ST.E desc[UR24][R2.64+0x88], R58 ;  /* 0x0000883a02007985 */ /* 0x0009e2000c101918 */
[----:B------:R-:W-:-:S03]  /*2b290*/  R2UR UR10, R4 ;  /* 0x00000000040a72ca */ /* 0x000fc600000e0000 */
[----:B------:R4:W-:Y:S01]  /*2b2a0*/  ST.E desc[UR8][R2.64+0x8c], R59 ;  /* 0x00008c3b02007985 */ /* 0x0009e2000c101908 */
[C---:B------:R-:W-:Y:S02]  /*2b2b0*/  R2UR UR8, R4.reuse ;  /* 0x00000000040872ca */ /* 0x040fe400000e0000 */
[C---:B------:R-:W-:Y:S01]  /*2b2c0*/  R2UR UR9, R5.reuse ;  /* 0x00000000050972ca */ /* 0x040fe200000e0000 */
[----:B------:R4:W-:Y:S01]  /*2b2d0*/  ST.E desc[UR4][R2.64+0x90], R60 ;  /* 0x0000903c02007985 */ /* 0x0009e2000c101904 */
        /* <DEDUP_REMOVED lines=286> */
[----:B------:R-:W-:Y:S01]  /*2c4c0*/  R2UR UR11, R5 ;  /* 0x00000000050b72ca */ /* 0x000fe200000e0000 */
[----:B------:R4:W-:Y:S01]  /*2c4d0*/  ST.E desc[UR6][R2.64+0x1f8], R150 ;  /* 0x0001f89602007985 */ /* 0x0009e2000c101906 */
[----:B------:R-:W-:-:S03]  /*2c4e0*/  R2UR UR6, R4 ;  /* 0x00000000040672ca */ /* 0x000fc600000e0000 */
[----:B------:R4:W-:Y:S01]  /*2c4f0*/  ST.E desc[UR8][R2.64+0x1fc], R151 ;  /* 0x0001fc9702007985 */ /* 0x0009e2000c101908 */
[----:B------:R-:W-:-:S03]  /*2c500*/  R2UR UR8, R4 ;  /* 0x00000000040872ca */ /* 0x000fc600000e0000 */
[----:B------:R-:W-:Y:S01]  /*2c510*/  ST.E desc[UR52][R8.64], R13 ;  /* 0x0000000d08007985 */ /* 0x000fe2000c101934 */
[C---:B------:R-:W-:Y:S02]  /*2c520*/  R2UR UR9, R5.reuse ;  /* 0x00000000050972ca */ /* 0x040fe400000e0000 */
[C---:B------:R-:W-:Y:S01]  /*2c530*/  R2UR UR7, R5.reuse ;  /* 0x00000000050772ca */ /* 0x040fe200000e0000 */
[----:B0-----:R-:W4:Y:S01]  /*2c540*/  LD.E R24, desc[UR50][R2.64] ;  /* 0x0000003202187980 */ /* 0x001f22000c101900 */
[C---:B------:R-:W-:Y:S02]  /*2c550*/  R2UR UR4, R4.reuse ;  /* 0x00000000040472ca */ /* 0x040fe400000e0000 */
[C---:B------:R-:W-:Y:S01]  /*2c560*/  R2UR UR5, R5.reuse ;  /* 0x00000000050572ca */ /* 0x040fe200000e0000 */
[----:B-1----:R-:W4:Y:S01]  /*2c570*/  LD.E R25, desc[UR48][R2.64+0x4] ;  /* 0x0000043002197980 */ /* 0x002f22000c101900 */
[C---:B------:R-:W-:Y:S02]  /*2c580*/  R2UR UR52, R4.reuse ;  /* 0x00000000043472ca */ /* 0x040fe400000e0000 */
[----:B------:R-:W-:Y:S01]  /*2c590*/  R2UR UR53, R5 ;  /* 0x00000000053572ca */ /* 0x000fe200000e0000 */
[----:B--2---:R-:W2:Y:S01]  /*2c5a0*/  LD.E R26, desc[UR46][R2.64+0x8] ;  /* 0x0000082e021a7980 */ /* 0x004ea2000c101900 */
[----:B------:R-:W-:-:S02]  /*2c5b0*/  R2UR UR50, R4 ;  /* 0x00000000043272ca */ /* 0x000fc400000e0000 */
[C---:B------:R-:W-:Y:S01]  /*2c5c0*/  R2UR UR51, R5.reuse ;  /* 0x00000000053372ca */ /* 0x040fe200000e0000 */
[----:B---3--:R-:W2:Y:S01]  /*2c5d0*/  LD.E R27, desc[UR34][R2.64+0xc] ;  /* 0x00000c22021b7980 */ /* 0x008ea2000c101900 */
[C---:B------:R-:W-:Y:S02]  /*2c5e0*/  R2UR UR48, R4.reuse ;  /* 0x00000000043072ca */ /* 0x040fe400000e0000 */
[C---:B------:R-:W-:Y:S01]  /*2c5f0*/  R2UR UR49, R5.reuse ;  /* 0x00000000053172ca */ /* 0x040fe200000e0000 */
[----:B----4-:R-:W2:Y:S01]  /*2c600*/  LD.E R28, desc[UR32][R2.64+0x10] ;  /* 0x00001020021c7980 */ /* 0x010ea2000c101900 */
        /* <DEDUP_REMOVED lines=331> */
[----:B------:R-:W-:-:S02]  /*2dac0*/  VIADD R20, R6, 0x80 ;  /* 0x0000008006147836 */ /* 0x000fc40000000000 */
[----:B------:R-:W-:-:S03]  /*2dad0*/  IMAD.MOV.U32 R21, RZ, RZ, R7 ;  /* 0x000000ffff157224 */ /* 0x000fc600078e0007 */
[----:B------:R-:W-:Y:S02]  /*2dae0*/  R2UR UR6, R20 ;  /* 0x00000000140672ca */ /* 0x000fe400000e0000 */
[----:B------:R-:W-:Y:S02]  /*2daf0*/  R2UR UR7, R21 ;  /* 0x00000000150772ca */ /* 0x000fe400000e0000 */
        /* <DEDUP_REMOVED lines=18> */
[----:B------:R-:W-:Y:S02]  /*2dc20*/  R2UR UR24, R4 ;  /* 0x00000000041872ca */ /* 0x000fe400000e0000 */
[----:B------:R-:W-:Y:S01]  /*2dc30*/  R2UR UR25, R5 ;  /* 0x00000000051972ca */ /* 0x000fe200000e0000 */
[----:B--2---:R-:W-:-:S06]  /*2dc40*/  WARPGROUP.ARRIVE ;  /* 0x00000000000079c5 */ /* 0x004fcc0000000000 */
        /* <DEDUP_REMOVED lines=3087> */
[----:B------:R-:W-:Y:S01]  /*39d40*/  VIADD R6, R6, 0x280 ;  /* 0x0000028006067836 */ /* 0x000fe20000000000 */
        /* <DEDUP_REMOVED lines=29> */
[----:B------:R-:W-:Y:S01]  /*39f20*/  R2UR UR29, R5 ;  /* 0x00000000051d72ca */ /* 0x000fe200000e0000 */
[----:B------:R-:W-:-:S02]  /*39f30*/  WARPGROUP.DEPBAR.LE gsb0, 0x0 ;  /* 0x00008000000079c5 */ /* 0x000fc40000010000 */
[----:B------:R-:W-:Y:S01]  /*39f40*/  ST.E desc[UR4][R2.64], R24 ;  /* 0x0000001802007985 */ /* 0x000fe2000c101904 */
[C---:B------:R-:W-:Y:S02]  /*39f50*/  R2UR UR4, R4.reuse ;  /* 0x00000000040472ca */ /* 0x040fe400000e0000 */
[C---:B------:R-:W-:Y:S01]  /*39f60*/  R2UR UR5, R5.reuse ;  /* 0x00000000050572ca */ /* 0x040fe200000e0000 */
[----:B------:R-:W-:Y:S01]  /*39f70*/  ST.E desc[UR6][R2.64+0x4], R25 ;  /* 0x0000041902007985 */ /* 0x000fe2000c101906 */
        /* <DEDUP_REMOVED lines=358> */
[----:B------:R0:W-:Y:S04]  /*3b5e0*/  ST.E desc[UR26][R8.64], R13 ;  /* 0x0000000d08007985 */ /* 0x0001e8000c10191a */
        /* <DEDUP_REMOVED lines=17> */
[----:B---3--:R-:W-:Y:S04]  /*3b700*/  ST.E desc[UR4][R2.64+0x8], R21 ;  /* 0x0000081502007985 */ /* 0x008fe8000c101904 */
        /* <DEDUP_REMOVED lines=36> */
[----:B---3--:R-:W3:Y:S01]  /*3b950*/  LD.E R13, desc[UR6][R2.64+0x24] ;  /* 0x00002406020d7980 */ /* 0x008ee2000c101900 */
        /* <DEDUP_REMOVED lines=655> */
[C---:B------:R-:W-:Y:S01]  /*3e250*/  R2UR UR27, R5.reuse ;  /* 0x00000000051b72ca */ /* 0x040fe200000e0000 */
[----:B--2---:R2:W-:Y:S01]  /*3e260*/  ST.E desc[UR4][R2.64+0x1c8], R15 ;  /* 0x0001c80f02007985 */ /* 0x0045e2000c101904 */
[C---:B------:R-:W-:Y:S02]  /*3e270*/  R2UR UR4, R4.reuse ;  /* 0x00000000040472ca */ /* 0x040fe400000e0000 */
[----:B------:R-:W-:Y:S01]  /*3e280*/  R2UR UR5, R5 ;  /* 0x00000000050572ca */ /* 0x000fe200000e0000 */
[----:B------:R-:W3:Y:S04]  /*3e290*/  LD.E R39, desc[UR28][R2.64+0x1fc] ;  /* 0x0001fc1c02277980 */ /* 0x000ee8000c101900 */
[----:B0-----:R-:W4:Y:S04]  /*3e2a0*/  LD.E R9, desc[UR6][R2.64+0x1d0] ;  /* 0x0001d00602097980 */ /* 0x001f28000c101900 */
[----:B-1----:R-:W4:Y:S04]  /*3e2b0*/  LD.E R13, desc[UR8][R2.64+0x1d4] ;  /* 0x0001d408020d7980 */ /* 0x002f28000c101900 */
[----:B------:R-:W4:Y:S04]  /*3e2c0*/  LD.E R7, desc[UR4][R2.64+0x1cc] ;  /* 0x0001cc0402077980 */ /* 0x000f28000c101900 */
[----:B--2---:R-:W2:Y:S04]  /*3e2d0*/  LD.E R15, desc[UR10][R2.64+0x1d8] ;  /* 0x0001d80a020f7980 */ /* 0x004ea8000c101900 */
        /* <DEDUP_REMOVED lines=34> */
[----:B---3--:R-:W-:Y:S04]  /*3e500*/  ST.E desc[UR28][R2.64+0x1fc], R39 ;  /* 0x0001fc2702007985 */ /* 0x008fe8000c10191c */
[----:B----4-:R-:W-:Y:S04]  /*3e510*/  ST.E desc[UR4][R2.64+0x1cc], R7 ;  /* 0x0001cc0702007985 */ /* 0x010fe8000c101904 */
[----:B------:R0:W-:Y:S04]  /*3e520*/  ST.E desc[UR6][R2.64+0x1d0], R9 ;  /* 0x0001d00902007985 */ /* 0x0001e8000c101906 */
[----:B------:R1:W-:Y:S04]  /*3e530*/  ST.E desc[UR8][R2.64+0x1d4], R13 ;  /* 0x0001d40d02007985 */ /* 0x0003e8000c101908 */
[----:B--2---:R2:W-:Y:S04]  /*3e540*/  ST.E desc[UR10][R2.64+0x1d8], R15 ;  /* 0x0001d80f02007985 */ /* 0x0045e8000c10190a */
        /* <DEDUP_REMOVED lines=8> */
[----:B0-----:R-:W1:Y:S01]  /*3e5d0*/  LDL.64 R8, [R0+0x58] ;  /* 0x0000580000087983 */ /* 0x001e620000100a00 */
[----:B------:R-:W-:-:S02]  /*3e5e0*/  R2UR UR4, R4 ;  /* 0x00000000040472ca */ /* 0x000fc400000e0000 */
[----:B------:R-:W-:Y:S01]  /*3e5f0*/  R2UR UR5, R5 ;  /* 0x00000000050572ca */ /* 0x000fe200000e0000 */
[----:B------:R-:W3:-:S12]  /*3e600*/  LDL.64 R6, [R0] ;  /* 0x0000000000067983 */ /* 0x000ed80000100a00 */
[----:B-1----:R-:W4:Y:S01]  /*3e610*/  LD.E R13, desc[UR4][R8.64] ;  /* 0x00000004080d7980 */ /* 0x002f22000c101900 */
[----:B------:R-:W-:Y:S02]  /*3e620*/  R2UR UR4, R4 ;  /* 0x00000000040472ca */ /* 0x000fe400000e0000 */
[----:B------:R-:W-:Y:S01]  /*3e630*/  R2UR UR5, R5 ;  /* 0x00000000050572ca */ /* 0x000fe200000e0000 */
[----:B------:R-:W-:-:S12]  /*3e640*/  BSSY B2, `(.L_x_11222) ;  /* 0x0000006000027945 */ /* 0x000fd80003800000 */
[----:B---3--:R2:W5:Y:S01]  /*3e650*/  LD.E R6, desc[UR4][R6.64] ;  /* 0x0000000406067980 */ /* 0x008562000c101900 */
[----:B----4-:R-:W-:-:S04]  /*3e660*/  LOP3.LUT R13, R13, 0x1, RZ, 0xfc, !PT ;  /* 0x000000010d0d7812 */ /* 0x010fc800078efcff */
[----:B------:R-:W-:-:S13]  /*3e670*/  ISETP.NE.AND P0, PT, R13, 0x3, PT ;  /* 0x000000030d00780c */ /* 0x000fda0003f05270 */
[----:B--2---:R-:W-:Y:S05]  /*3e680*/  @!P0 BRA `(.L_x_11223) ;  /* 0x0000000000048947 */ /* 0x004fea0003800000 */
[----:B------:R-:W-:Y:S01]  /*3e690*/  BPT.TRAP 0x1 ;  /* 0x000000040000795c */ /* 0x000fe20000300000 */
.L_x_11223:
[----:B------:R-:W-:Y:S05]  /*3e6a0*/  BSYNC B2 ;  /* 0x0000000000027941 */ /* 0x000fea0003800000 */
.L_x_11222:
[C---:B------:R-:W-:Y:S02]  /*3e6b0*/  R2UR UR6, R4.reuse ;  /* 0x00000000040672ca */ /* 0x040fe400000e0000 */
[C---:B------:R-:W-:Y:S02]  /*3e6c0*/  R2UR UR7, R5.reuse ;  /* 0x00000000050772ca */ /* 0x040fe400000e0000 */
[----:B------:R-:W-:Y:S02]  /*3e6d0*/  R2UR UR4, R4 ;  /* 0x00000000040472ca */ /* 0x000fe400000e0000 */
[----:B------:R-:W-:-:S09]  /*3e6e0*/  R2UR UR5, R5 ;  /* 0x00000000050572ca */ /* 0x000fd200000e0000 */
[----:B------:R-:W2:Y:S04]  /*3e6f0*/  LD.E.64 R2, desc[UR6][R8.64+0x20] ;  /* 0x0000200608027980 */ /* 0x000ea8000c101b00 */
[----:B------:R-:W3:Y:S01]  /*3e700*/  LD.E R0, desc[UR4][R8.64+0xc] ;  /* 0x00000c0408007980 */ /* 0x000ee2000c101900 */
[----:B------:R-:W-:Y:S01]  /*3e710*/  IMAD.MOV.U32 R15, RZ, RZ, 0x0 ;  /* 0x00000000ff0f7424 */ /* 0x000fe200078e00ff */
[----:B--2---:R-:W-:-:S05]  /*3e720*/  MOV R3, R2 ;  /* 0x0000000200037202 */ /* 0x004fca0000000f00 */
[----:B-----5:R-:W-:-:S05]  /*3e730*/  IMAD R3, R6, 0x8, R3 ;  /* 0x0000000806037824 */ /* 0x020fca00078e0203 */
[----:B---3--:R-:W-:-:S04]  /*3e740*/  PRMT R0, R0, 0x654, R3 ;  /* 0x0000065400007816 */ /* 0x008fc80000000003 */
[----:B------:R0:W-:Y:S02]  /*3e750*/  SYNCS.ARRIVE.TRANS64.RED.A1T0 RZ, [R0+URZ], RZ ;  /* 0x000000ff00ff79a7 */ /* 0x0001e4000810043f */
[----:B0-----:R-:W-:Y:S05]  /*3e760*/  RET.REL.NODEC R14 `(_ZN7cutlass13device_kernelIN5flash11enable_sm90INS1_16FlashAttnFwdSm90INS1_25CollectiveMainloopFwdSm90ILi2EN4cute5tupleIJNS5_1CILi1EEES8_S8_EEENS6_IJNS7_ILi128EEENS7_ILi96EEENS7_ILi64EEEEEELi256ENS_6half_tEfNS_4arch4Sm90ELb0ELb1ELb1ELb0ELb1ELb0ELb0ELb1ELb0ELb1ELb0ELb0EEENS1_21CollectiveEpilogueFwdINS6_IJSA_NS7_ILi256EEESB_EEES9_SE_SG_Li256ELb0ELb1ELb0ELb0EEENS1_30DynamicPersistentTileSchedulerILi256ELi128ELb0ELb1ELb1EEEEEEEEEvNT_6ParamsE) ;  /* 0xfffffc180e247950 */ /* 0x001fea0003c3ffff */
.L_x_11198:
[----:B0-----:R0:W1:Y:S02]  /*3e770*/  SYNCS.PHASECHK.TRANS64.TRYWAIT P0, [R2+URZ], R3 ;  /* 0x00000003020075a7 */ /* 0x001064000800017f */
[----:B-1----:R-:W-:Y:S05]  /*3e780*/  @!P0 NANOSLEEP.SYNCS 0x989680 ;  /* 0x009896800000895d */ /* 0x002fea0003900000 */
[----:B------:R-:W1:Y:S02]  /*3e790*/  @!P0 SYNCS.PHASECHK.TRANS64 P0, [R2+URZ], R3 ;  /* 0x00000003020085a7 */ /* 0x000e64000800007f */
[----:B-1----:R-:W-:Y:S05]  /*3e7a0*/  @!P0 BRA `(.L_x_11198) ;  /* 0xfffffffc00f08947 */ /* 0x002fea000383ffff */
[----:B------:R-:W-:Y:S05]  /*3e7b0*/  BRA `(.L_x_11197) ;  /* 0xfffffe2800787947 */ /* 0x000fea000383ffff */
.L_x_11221:
[----:B0-----:R0:W1:Y:S02]  /*3e7c0*/  SYNCS.PHASECHK.TRANS64.TRYWAIT P0, [R7+URZ], R8 ;  /* 0x00000008070075a7 */ /* 0x001064000800017f */
[----:B-1----:R-:W-:Y:S05]  /*3e7d0*/  @!P0 NANOSLEEP.SYNCS 0x989680 ;  /* 0x009896800000895d */ /* 0x002fea0003900000 */
[----:B------:R-:W1:Y:S02]  /*3e7e0*/  @!P0 SYNCS.PHASECHK.TRANS64 P0, [R7+URZ], R8 ;  /* 0x00000008070085a7 */ /* 0x000e64000800007f */
[----:B-1----:R-:W-:Y:S05]  /*3e7f0*/  @!P0 BRA `(.L_x_11221) ;  /* 0xfffffffc00f08947 */ /* 0x002fea000383ffff */
[----:B------:R-:W-:Y:S05]  /*3e800*/  BRA `(.L_x_11220) ;  /* 0xfffffe78003c7947 */ /* 0x000fea000383ffff */
.L_x_11224:
        /* <DEDUP_REMOVED lines=15> */
.L_x_15668:


//--------------------- .text._ZN7cutlass13device_kernelIN5flash11enable_sm90INS1_16FlashAttnFwdSm90INS1_25CollectiveMainloopFwdSm90ILi2EN4cute5tupleIJNS5_1CILi1EEES8_S8_EEENS6_IJNS7_ILi128EEENS7_ILi96EEENS7_ILi64EEEEEELi256ENS_6half_tEfNS_4arch4Sm90ELb0ELb1ELb1ELb0ELb1ELb0ELb1ELb1ELb0ELb1ELb0ELb0EEENS1_21CollectiveEpilogueFwdINS6_IJSA_NS7_ILi256EEESB_EEES9_SE_SG_Li256ELb0ELb1ELb0ELb0EEENS1_30DynamicPersistentTileSchedulerILi256ELi128ELb0ELb1ELb1EEEEEEEEEvNT_6ParamsE --------------------------
	.section	.text._ZN7cutlass13device_kernelIN5flash11enable_sm90INS1_16FlashAttnFwdSm90INS1_25CollectiveMainloopFwdSm90ILi2EN4cute5tupleIJNS5_1CILi1EEES8_S8_EEENS6_IJNS7_ILi128EEENS7_ILi96EEENS7_ILi64EEEEEELi256ENS_6half_tEfNS_4arch4Sm90ELb0ELb1ELb1ELb0ELb1ELb0ELb1ELb1ELb0ELb1ELb0ELb0EEENS1_21CollectiveEpilogueFwdINS6_IJSA_NS7_ILi256EEESB_EEES9_SE_SG_Li256ELb0ELb1ELb0ELb0EEENS1_30DynamicPersistentTileSchedulerILi256ELi128ELb0ELb1ELb1EEEEEEEEEvNT_6ParamsE,"ax",@progbits
	.align	128
.text._ZN7cutlass13device_kernelIN5flash11enable_sm90INS1_16FlashAttnFwdSm90INS1_25CollectiveMainloopFwdSm90ILi2EN4cute5tupleIJNS5_1CILi1EEES8_S8_EEENS6_IJNS7_ILi128EEENS7_ILi96EEENS7_ILi64EEEEEELi256ENS_6half_tEfNS_4arch4Sm90ELb0ELb1ELb1ELb0ELb1ELb0ELb1ELb1ELb0ELb1ELb0ELb0EEENS1_21CollectiveEpilogueFwdINS6_IJSA_NS7_ILi256EEESB_EEES9_SE_SG_Li256ELb0ELb1ELb0ELb0EEENS1_30DynamicPersistentTileSchedulerILi256ELi128ELb0ELb1ELb1EEEEEEEEEvNT_6ParamsE:
        .type           _ZN7cutlass13device_kernelIN5flash11enable_sm90INS1_16FlashAttnFwdSm90INS1_25CollectiveMainloopFwdSm90ILi2EN4cute5tupleIJNS5_1CILi1EEES8_S8_EEENS6_IJNS7_ILi128EEENS7_ILi96EEENS7_ILi64EEEEEELi256ENS_6half_tEfNS_4arch4Sm90ELb0ELb1ELb1ELb0ELb1ELb0ELb1ELb1ELb0ELb1ELb0ELb0EEENS1_21CollectiveEpilogueFwdINS6_IJSA_NS7_ILi256EEESB_EEES9_SE_SG_Li256ELb0ELb1ELb0ELb0EEENS1_30DynamicPersistentTileSchedulerILi256ELi128ELb0ELb1ELb1EEEEEEEEEvNT_6ParamsE,@function
        .size           _ZN7cutlass13device_kernelIN5flash11enable_sm90INS1_16FlashAttnFwdSm90INS1_25CollectiveMainloopFwdSm90ILi2EN4cute5tupleIJNS5_1CILi1EEES8_S8_EEENS6_IJNS7_ILi128EEENS7_ILi96EEENS7_ILi64EEEEEELi256ENS_6half_tEfNS_4arch4Sm90ELb0ELb1ELb1ELb0ELb1ELb0ELb1ELb1ELb0ELb1ELb0ELb0EEENS1_21CollectiveEpilogueFwdINS6_IJSA_NS7_ILi256EEESB_EEES9_SE_SG_Li256ELb0ELb1ELb0ELb0EEENS1_30DynamicPersistentTileSchedulerILi256ELi128ELb0ELb1ELb1EEEEEEEEEvNT_6ParamsE,(.L_x_15670 - _ZN7cutlass13device_kernelIN5flash11enable_sm90INS1_16FlashAttnFwdSm90INS1_25CollectiveMainloopFwdSm90ILi2EN4cute5tupleIJNS5_1CILi1EEES8_S8_EEENS6_IJNS7_ILi128EEENS7_ILi96EEENS7_ILi64EEEEEELi256ENS_6half_tEfNS_4arch4Sm90ELb0ELb1ELb1ELb0ELb1ELb0ELb1ELb1ELb0ELb1ELb0ELb0EEENS1_21CollectiveEpilogueFwdINS6_IJSA_NS7_ILi256EEESB_EEES9_SE_SG_Li256ELb0ELb1ELb0ELb0EEENS1_30DynamicPersistentTileSchedulerILi256ELi128ELb0ELb1ELb1EEEEEEEEEvNT_6ParamsE)
        .other          _ZN7cutlass13device_kernelIN5flash11enable_sm90INS1_16FlashAttnFwdSm90INS1_25CollectiveMainloopFwdSm90ILi2EN4cute5tupleIJNS5_1CILi1EEES8_S8_EEENS6_IJNS7_ILi128EEENS7_ILi96EEENS7_ILi64EEEEEELi256ENS_6half_tEfNS_4arch4Sm90ELb0ELb1ELb1ELb0ELb1ELb0ELb1ELb1ELb0ELb1ELb0ELb0EEENS1_21CollectiveEpilogueFwdINS6_IJSA_NS7_ILi256EEESB_EEES9_SE_SG_Li256ELb0ELb1ELb0ELb0EEENS1_30DynamicPersistentTileSchedulerILi256ELi128ELb0ELb1ELb1EEEEEEEEEvNT_6ParamsE,@"STO_CUDA_ENTRY STV_DEFAULT"
_ZN7cutlass13device_kernelIN5flash11enable_sm90INS1_16FlashAttnFwdSm90INS1_25CollectiveMainloopFwdSm90ILi2EN4cute5tupleIJNS5_1CILi1EEES8_S8_EEENS6_IJNS7_ILi128EEENS7_ILi96EEENS7_ILi64EEEEEELi256ENS_6half_tEfNS_4arch4Sm90ELb0ELb1ELb1ELb0ELb1ELb0ELb1ELb1ELb0ELb1ELb0ELb0EEENS1_21CollectiveEpilogueFwdINS6_IJSA_NS7_ILi256EEESB_EEES9_SE_SG_Li256ELb0ELb1ELb0ELb0EEENS1_30DynamicPersistentTileSchedulerILi256ELi128ELb0ELb1ELb1EEEEEEEEEvNT_6ParamsE:
        /* <DEDUP_REMOVED lines=25> */
[----:B------:R1:W0:Y:S01]  /*0190*/  @!UP0 SYNCS.EXCH.64 URZ, [UR8+0x32400], UR4 ;  /* 0x03240004083f85b2 */ /* 0x0002220008000100 */
[----:B------:R1:W3:Y:S05]  /*01a0*/  @!UP1 SYNCS.EXCH.64 URZ, [UR8+0x32410], UR4 ;  /* 0x03241004083f95b2 */ /* 0x0002ea0008000100 */
[----:B------:R1:W4:Y:S02]  /*01b0*/  @!UP2 SYNCS.EXCH.64 URZ, [UR8+0x32420], UR6 ;  /* 0x03242006083fa5b2 */ /* 0x0003240008000100 */
        /* <DEDUP_REMOVED lines=15> */
[----:B------:R1:W0:Y:S01]  /*02b0*/  SYNCS.EXCH.64 URZ, [UR8+0x32440], UR6 ;  /* 0x03244006083f75b2 */ /* 0x0002220008000100 */
[----:B------:R1:W0:Y:S01]  /*02c0*/  SYNCS.EXCH.64 URZ, [UR8+0x32438], UR4 ;  /* 0x03243804083f75b2 */ /* 0x0002220008000100 */
[----:B------:R1:W0:Y:S01]  /*02d0*/  SYNCS.EXCH.64 URZ, [UR8+0x32448], UR6 ;  /* 0x03244806083f75b2 */ /* 0x0002220008000100 */
[----:B------:R-:W-:Y:S01]  /*02e0*/  NOP ;  /* 0x0000000000007918 */ /* 0x000fe20000000000 */
.L_x_11225:
        /* <DEDUP_REMOVED lines=22> */
.L_x_11226:
        /* <DEDUP_REMOVED lines=18> */
.L_x_11227:
        /* <DEDUP_REMOVED lines=22> */
.L_x_11228:
        /* <DEDUP_REMOVED lines=23> */
.L_x_11229:
[----:B-1----:R-:W-:Y:S01]  /*0840*/  ULDC UR4, c[0x0][0x20] ;  /* 0x0000080000047ab9 */ /* 0x002fe20000000800 */
[----:B------:R-:W-:Y:S01]  /*0850*/  UISETP.NE.AND UP0, UPT, UR9, URZ, UPT ;  /* 0x0000003f0900728c */ /* 0x000fe2000bf05270 */
[----:B------:R-:W-:Y:S01]  /*0860*/  IADD3 R16, P0, R1, UR4, RZ ;  /* 0x0000000401107c10 */ /* 0x000fe2000ff1e0ff */
[----:B------:R-:W-:Y:S01]  /*0870*/  UMOV UR4, 0x1 ;  /* 0x0000000100047882 */ /* 0x000fe20000000000 */
[----:B------:R-:W-:Y:S01]  /*0880*/  ULDC UR5, c[0x0][0x24] ;  /* 0x0000090000057ab9 */ /* 0x000fe20000000800 */
[----:B------:R-:W-:Y:S01]  /*0890*/  USEL UR4, UR4, 0x2, !UP0 ;  /* 0x0000000204047887 */ /* 0x000fe2000c000000 */
[----:B------:R-:W-:Y:S01]  /*08a0*/  IADD3 R2, P1, R16, 0x50, RZ ;  /* 0x0000005010027810 */ /* 0x000fe20007f3e0ff */
[----:B------:R-:W-:Y:S01]  /*08b0*/  IMAD.X R17, RZ, RZ, UR5, P0 ;  /* 0x00000005ff117e24 */ /* 0x000fe200080e06ff */
[----:B------:R-:W-:Y:S01]  /*08c0*/  PLOP3.LUT P2, PT, PT, PT, UP0, 0x80, 0x0 ;  /* 0x000000000000781c */ /* 0x000fe20003f4f008 */
[----:B------:R-:W-:Y:S01]  /*08d0*/  NOP ;  /* 0x0000000000007918 */ /* 0x000fe20000000000 */
[----:B------:R-:W-:Y:S01]  /*08e0*/  ULDC.64 UR36, c[0x0][0x208] ;  /* 0x0000820000247ab9 */ /* 0x000fe20000000a00 */
[----:B------:R1:W-:Y:S01]  /*08f0*/  STL [R1+0x454], R2 ;  /* 0x0004540201007387 */ /* 0x0003e20000100800 */
[----:B------:R-:W-:-:S05]  /*0900*/  IMAD.X R3, RZ, RZ, R17, P1 ;  /* 0x000000ffff037224 */ /* 0x000fca00008e0611 */
[----:B------:R0:W-:Y:S01]  /*0910*/  STL [R1+0x450], R3 ;  /* 0x0004500301007387 */ /* 0x0001e20000100800 */
[----:B-1----:R-:W-:-:S05]  /*0920*/  IMAD.U32 R2, RZ, RZ, UR4 ;  /* 0x00000004ff027e24 */ /* 0x002fca000f8e00ff */
[----:B------:R1:W-:Y:S01]  /*0930*/  STL [R1+0x45c], R2 ;  /* 0x00045c0201007387 */ /* 0x0003e20000100800 */
[----:B0-234-:R-:W-:Y:S06]  /*0940*/  BAR.SYNC.DEFER_BLOCKING 0x0 ;  /* 0x0000000000007b1d */ /* 0x01dfec0000010000 */
[----:B------:R-:W-:Y:S05]  /*0950*/  @!P2 BRA `(.L_x_11230) ;  /* 0x00000220000ca947 */ /* 0x000fea0003800000 */
.L_x_11231:
[----:B------:R-:W-:-:S08]  /*0960*/  NOP ;  /* 0x0000000000007918 */ /* 0x000fd00000000000 */
[----:B------:R-:W0:Y:S02]  /*0970*/  USETMAXREG.TRY_ALLOC.CTAPOOL UP0, 0xe8 ;  /* 0x000000e8000079c8 */ /* 0x000e240008000600 */
[----:B0-----:R-:W-:-:S13]  /*0980*/  PLOP3.LUT P0, PT, PT, PT, UP0, 0x80, 0x0 ;  /* 0x000000000000781c */ /* 0x001fda0003f0f008 */
[----:B------:R-:W-:Y:S05]  /*0990*/  @!P0 BRA `(.L_x_11231) ;  /* 0xfffffffc00f08947 */ /* 0x000fea000383ffff */
[----:B------:R-:W0:Y:S08]  /*09a0*/  S2UR UR5, SR_CTAID.X ;  /* 0x00000000000579c3 */ /* 0x000e300000002500 */
[----:B------:R-:W-:Y:S08]  /*09b0*/  BAR.ARV 0x4, 0x180 ;  /* 0x0106000000007b1d */ /* 0x000ff00000002000 */
[----:B------:R-:W-:Y:S08]  /*09c0*/  BAR.ARV 0x8, 0x180 ;  /* 0x0206000000007b1d */ /* 0x000ff00000002000 */
[----:B------:R-:W0:Y:S01]  /*09d0*/  LDC R0, c[0x0][0xd38] ;  /* 0x00034e00ff007b82 */ /* 0x000e220000000800 */
[----:B------:R-:W-:Y:S01]  /*09e0*/  ISETP.NE.AND P0, PT, R12, 0x1, PT ;  /* 0x000000010c00780c */ /* 0x000fe20003f05270 */
[----:B------:R2:W-:-:S12]  /*09f0*/  STL.64 [R1+0x1f8], RZ ;  /* 0x0001f8ff01007387 */ /* 0x0005d80000100a00 */
[----:B------:R-:W-:Y:S06]  /*0a00*/  @!P0 BAR.ARV 0x9, 0x100 ;  /* 0x0244000000008b1d */ /* 0x000fec0000002000 */
[C---:B------:R-:W-:Y:S02]  /*0a10*/  IADD3 R208, P1, R16.reuse, 0x1f8, RZ ;  /* 0x000001f810d07810 */ /* 0x040fe40007f3e0ff */
[----:B------:R-:W-:Y:S01]  /*0a20*/  IADD3 R216, P2, R16, 0x204, RZ ;  /* 0x0000020410d87810 */ /* 0x000fe20007f5e0ff */
[----:B------:R2:W-:Y:S01]  /*0a30*/  STL [R1+0x200], RZ ;  /* 0x000200ff01007387 */ /* 0x0005e20000100800 */
[----:B0-----:R-:W-:Y:S01]  /*0a40*/  ISETP.LE.AND P0, PT, R0, UR5, PT ;  /* 0x0000000500007c0c */ /* 0x001fe2000bf03270 */
[----:B------:R-:W-:-:S02]  /*0a50*/  IMAD.X R209, RZ, RZ, R17, P1 ;  /* 0x000000ffffd17224 */ /* 0x000fc400008e0611 */
[----:B------:R2:W-:Y:S01]  /*0a60*/  STL [R1+0x204], RZ ;  /* 0x000204ff01007387 */ /* 0x0005e20000100800 */
[----:B------:R-:W-:-:S09]  /*0a70*/  IMAD.X R211, RZ, RZ, R17, P2 ;  /* 0x000000ffffd37224 */ /* 0x000fd200010e0611 */
[----:B--2---:R-:W-:Y:S05]  /*0a80*/  @P0 EXIT ;  /* 0x000000000000094d */ /* 0x004fea0003800000 */
[----:B-1----:R-:W0:Y:S01]  /*0a90*/  S2R R2, SR_TID.X ;  /* 0x0000000000027919 */ /* 0x002e220000002100 */
[----:B------:R-:W1:Y:S01]  /*0aa0*/  S2UR UR9, SR_CgaCtaId ;  /* 0x00000000000979c3 */ /* 0x000e620000008800 */
[----:B------:R-:W-:Y:S01]  /*0ab0*/  UMOV UR42, 0x400 ;  /* 0x00000400002a7882 */ /* 0x000fe20000000000 */
[----:B------:R-:W-:Y:S01]  /*0ac0*/  IMAD.MOV.U32 R179, RZ, RZ, 0x2 ;  /* 0x00000002ffb37424 */ /* 0x000fe200078e00ff */
[C---:B------:R-:W-:Y:S01]  /*0ad0*/  IADD3 R205, -R12.reuse, 0xb, RZ ;  /* 0x0000000b0ccd7810 */ /* 0x040fe20007ffe1ff */
[----:B------:R-:W-:-:S04]  /*0ae0*/  VIADD R206, R12, 0x8 ;  /* 0x000000080cce7836 */ /* 0x000fc80000000000 */
[----:B------:R-:W2:Y:S01]  /*0af0*/  S2UR UR4, SR_SWINHI ;  /* 0x00000000000479c3 */ /* 0x000ea20000002f00 */
[----:B-1----:R-:W-:Y:S01]  /*0b00*/  ULEA UR42, UR9, UR42, 0x18 ;  /* 0x0000002a092a7291 */ /* 0x002fe2000f8ec03f */
[----:B0-----:R-:W-:-:S06]  /*0b10*/  VIADD R204, R2, 0xffffff80 ;  /* 0xffffff8002cc7836 */ /* 0x001fcc0000000000 */
[----:B------:R-:W-:Y:S01]  /*0b20*/  UMOV UR58, UR42 ;  /* 0x0000002a003a7c82 */ /* 0x000fe20008000000 */
[----:B--2---:R-:W-:Y:S01]  /*0b30*/  UMOV UR59, UR4 ;  /* 0x00000004003b7c82 */ /* 0x004fe20008000000 */
[----:B------:R-:W-:Y:S01]  /*0b40*/  UMOV UR4, UR5 ;  /* 0x0000000500047c82 */ /* 0x000fe20008000000 */
[----:B------:R-:W-:-:S04]  /*0b50*/  SHF.R.S32.HI R11, RZ, 0x1f, R204 ;  /* 0x0000001fff0b7819 */ /* 0x000fc800000114cc */
[CC--:B------:R-:W-:Y:S02]  /*0b60*/  LEA.HI R0, R11.reuse, R204.reuse, RZ, 0x5 ;  /* 0x000000cc0b007211 */ /* 0x0c0fe400078f28ff */
[CC--:B------:R-:W-:Y:S02]  /*0b70*/  LEA.HI R2, R11.reuse, R204.reuse, RZ, 0x4 ;  /* 0x000000cc0b027211 */ /* 0x0c0fe400078f20ff */
[CC--:B------:R-:W-:Y:S01]  /*0b80*/  LEA.HI R6, R11.reuse, R204.reuse, RZ, 0x2 ;  /* 0x000000cc0b067211 */ /* 0x0c0fe200078f10ff */
[----:B------:R-:W-:Y:S01]  /*0b90*/  IMAD.SHL.U32 R4, R0, 0x20, RZ ;  /* 0x0000002000047824 */ /* 0x000fe200078e00ff */
[----:B------:R-:W-:Y:S02]  /*0ba0*/  SHF.R.S32.HI R5, RZ, 0x4, R2 ;  /* 0x00000004ff057819 */ /* 0x000fe40000011402 */
[----:B------:R-:W-:Y:S02]  /*0bb0*/  LOP3.LUT R3, R2, 0x3fffff0, RZ, 0xc0, !PT ;  /* 0x03fffff002037812 */ /* 0x000fe400078ec0ff */
[----:B------:R-:W-:-:S02]  /*0bc0*/  LEA.HI R0, R11, R204, RZ, 0x7 ;  /* 0x000000cc0b007211 */ /* 0x000fc400078f38ff */
[----:B------:R-:W-:Y:S02]  /*0bd0*/  LOP3.LUT R7, R4, 0xfffffc00, RZ, 0xc0, !PT ;  /* 0xfffffc0004077812 */ /* 0x000fe400078ec0ff */
[----:B------:R-:W-:Y:S01]  /*0be0*/  LEA.HI R4, R2, R5, RZ, 0x1 ;  /* 0x0000000502047211 */ /* 0x000fe200078f08ff */
[----:B------:R-:W-:Y:S01]  /*0bf0*/  IMAD.IADD R2, R204, 0x1, -R3 ;  /* 0x00000001cc027824 */ /* 0x000fe200078e0a03 */
[----:B------:R-:W-:Y:S02]  /*0c00*/  LOP3.LUT R3, R0, 0xffffff80, RZ, 0xc0, !PT ;  /* 0xffffff8000037812 */ /* 0x000fe400078ec0ff */
[----:B------:R-:W-:Y:S01]  /*0c10*/  LOP3.LUT R4, R4, 0x1ffffffe, RZ, 0xc0, !PT ;  /* 0x1ffffffe04047812 */ /* 0x000fe200078ec0ff */
[----:B------:R-:W-:Y:S01]  /*0c20*/  IMAD R7, R2, 0x40, R7 ;  /* 0x0000004002077824 */ /* 0x000fe200078e0207 */
[----:B------:R-:W-:Y:S01]  /*0c30*/  LEA.HI R201, R11, R204, RZ, 0x3 ;  /* 0x000000cc0bc97211 */ /* 0x000fe200078f18ff */
[----:B------:R-:W-:Y:S01]  /*0c40*/  IMAD.IADD R210, R204, 0x1, -R3 ;  /* 0x00000001ccd27824 */ /* 0x000fe200078e0a03 */
[----:B------:R-:W-:Y:S01]  /*0c50*/  SHF.R.S32.HI R219, RZ, 0x7, R0 ;  /* 0x00000007ffdb7819 */ /* 0x000fe20000011400 */
[----:B------:R-:W-:Y:S01]  /*0c60*/  IMAD.IADD R4, R5, 0x1, -R4 ;  /* 0x0000000105047824 */ /* 0x000fe200078e0a04 */
[----:B------:R-:W-:-:S02]  /*0c70*/  LOP3.LUT R207, R201, 0xfffffff8, RZ, 0xc0, !PT ;  /* 0xfffffff8c9cf7812 */ /* 0x000fc400078ec0ff */
[----:B------:R-:W-:Y:S01]  /*0c80*/  SHF.R.S32.HI R3, RZ, 0x1f, R210 ;  /* 0x0000001fff037819 */ /* 0x000fe200000114d2 */
[----:B------:R-:W-:Y:S01]  /*0c90*/  IMAD R4, R4, 0x8, R7 ;  /* 0x0000000804047824 */ /* 0x000fe200078e0207 */
[----:B------:R-:W-:Y:S01]  /*0ca0*/  LOP3.LUT R7, R6, 0xfffffffc, RZ, 0xc0, !PT ;  /* 0xfffffffc06077812 */ /* 0x000fe200078ec0ff */
[----:B------:R-:W-:Y:S01]  /*0cb0*/  IMAD.IADD R207, R204, 0x1, -R207 ;  /* 0x00000001cccf7824 */ /* 0x000fe200078e0acf */
[CC--:B------:R-:W-:Y:S01]  /*0cc0*/  LEA.HI R13, R3.reuse, R210.reuse, RZ, 0x2 ;  /* 0x000000d2030d7211 */ /* 0x0c0fe200078f10ff */
[----:B------:R-:W-:Y:S01]  /*0cd0*/  IMAD.WIDE R178, R4, R179, UR58 ;  /* 0x0000003a04b27e25 */ /* 0x000fe2000f8e02b3 */
[----:B------:R-:W-:Y:S02]  /*0ce0*/  LEA.HI R3, R3, R210, RZ, 0x5 ;  /* 0x000000d203037211 */ /* 0x000fe400078f28ff */
[----:B------:R-:W-:Y:S01]  /*0cf0*/  SHF.R.S32.HI R2, RZ, 0x2, R13 ;  /* 0x00000002ff027819 */ /* 0x000fe2000001140d */
[----:B------:R-:W-:Y:S01]  /*0d00*/  IMAD.IADD R7, R204, 0x1, -R7 ;  /* 0x00000001cc077824 */ /* 0x000fe200078e0a07 */
[----:B------:R-:W-:Y:S01]  /*0d10*/  SHF.R.S32.HI R5, RZ, 0x1f, R13 ;  /* 0x0000001fff057819 */ /* 0x000fe2000001140d */
[----:B------:R-:W-:Y:S01]  /*0d20*/  IMAD.SHL.U32 R190, R207, 0x8, RZ ;  /* 0x00000008cfbe7824 */ /* 0x000fe200078e00ff */
[----:B------:R-:W-:-:S02]  /*0d30*/  IADD3 R8, P0, R178, 0x20, RZ ;  /* 0x00000020b2087810 */ /* 0x000fc40007f1e0ff */
[----:B------:R-:W-:Y:S01]  /*0d40*/  LEA.HI R5, R5, R2, RZ, 0x3 ;  /* 0x0000000205057211 */ /* 0x000fe200078f18ff */
[C---:B------:R-:W-:Y:S01]  /*0d50*/  VIADD R192, R190.reuse, 0x40 ;  /* 0x00000040bec07836 */ /* 0x040fe20000000000 */
[----:B------:R-:W-:Y:S01]  /*0d60*/  LEA.HI R4, R7, R7, RZ, 0x1 ;  /* 0x0000000707047211 */ /* 0x000fe200078f08ff */
[C---:B------:R-:W-:Y:S01]  /*0d70*/  VIADD R191, R190.reuse, 0x80 ;  /* 0x00000080bebf7836 */ /* 0x040fe20000000000 */
[----:B------:R-:W-:Y:S01]  /*0d80*/  LOP3.LUT R5, R5, 0xfffffff8, RZ, 0xc0, !PT ;  /* 0xfffffff805057812 */ /* 0x000fe200078ec0ff */
[----:B------:R-:W-:Y:S01]  /*0d90*/  VIADD R193, R190, 0xc0 ;  /* 0x000000c0bec17836 */ /* 0x000fe20000000000 */
[----:B------:R-:W-:Y:S02]  /*0da0*/  LOP3.LUT R6, R8, 0x380, RZ, 0xc0, !PT ;  /* 0x0000038008067812 */ /* 0x000fe400078ec0ff */
[----:B------:R-:W-:Y:S01]  /*0db0*/  SHF.R.S32.HI R3, RZ, 0x5, R3 ;  /* 0x00000005ff037819 */ /* 0x000fe20000011403 */
[----:B------:R-:W-:Y:S01]  /*0dc0*/  IMAD.IADD R2, R2, 0x1, -R5 ;  /* 0x0000000102027824 */ /* 0x000fe200078e0a05 */
[----:B------:R-:W-:-:S02]  /*0dd0*/  LOP3.LUT R4, R4, 0x1ffffffe, RZ, 0xc0, !PT ;  /* 0x1ffffffe04047812 */ /* 0x000fc400078ec0ff */
[----:B------:R-:W-:Y:S01]  /*0de0*/  SHF.R.U64 R5, R6, 0x3, RZ ;  /* 0x0000000306057819 */ /* 0x000fe200000012ff */
[----:B------:R-:W-:Y:S01]  /*0df0*/  IMAD R15, R3, 0x10, R2 ;  /* 0x00000010030f7824 */ /* 0x000fe200078e0202 */
[C---:B------:R-:W-:Y:S01]  /*0e00*/  IADD3 R9, P3, R178.reuse, 0x4000, RZ ;  /* 0x00004000b2097810 */ /* 0x040fe20007f7e0ff */
[----:B------:R-:W-:Y:S01]  /*0e10*/  IMAD.IADD R19, R7, 0x1, -R4 ;  /* 0x0000000107137824 */ /* 0x000fe200078e0a04 */
[----:B------:R-:W-:Y:S01]  /*0e20*/  LOP3.LUT R2, R5, R8, RZ, 0x3c, !PT ;  /* 0x0000000805027212 */ /* 0x000fe200078e3cff */
[--C-:B------:R-:W-:Y:S01]  /*0e30*/  IMAD.X R3, RZ, RZ, R179.reuse, P0 ;  /* 0x000000ffff037224 */ /* 0x100fe200000e06b3 */
[C---:B------:R-:W-:Y:S02]  /*0e40*/  IADD3 R5, P4, R178.reuse, 0x4020, RZ ;  /* 0x00004020b2057810 */ /* 0x040fe40007f9e0ff */
[----:B------:R-:W-:Y:S02]  /*0e50*/  IADD3 R7, P2, R178, 0x60, RZ ;  /* 0x00000060b2077810 */ /* 0x000fe40007f5e0ff */
[----:B------:R-:W-:Y:S01]  /*0e60*/  LEA.HI R0, R0, R219, RZ, 0x1 ;  /* 0x000000db00007211 */ /* 0x000fe200078f08ff */
[----:B------:R-:W-:Y:S01]  /*0e70*/  IMAD.X R11, RZ, RZ, R179, P4 ;  /* 0x000000ffff0b7224 */ /* 0x000fe200020e06b3 */
[----:B------:R-:W-:-:S02]  /*0e80*/  IADD3 R21, P1, R178, 0x40, RZ ;  /* 0x00000040b2157810 */ /* 0x000fc40007f3e0ff */
[----:B------:R-:W-:Y:S02]  /*0e90*/  LOP3.LUT R10, R5, 0x380, RZ, 0xc0, !PT ;  /* 0x00000380050a7812 */ /* 0x000fe400078ec0ff */
[----:B------:R-:W-:Y:S02]  /*0ea0*/  LOP3.LUT R6, R7, 0x380, RZ, 0xc0, !PT ;  /* 0x0000038007067812 */ /* 0x000fe400078ec0ff */
[----:B------:R-:W-:Y:S02]  /*0eb0*/  LOP3.LUT R8, R9, 0x380, RZ, 0xc0, !PT ;  /* 0x0000038009087812 */ /* 0x000fe400078ec0ff */
[----:B------:R-:W-:Y:S02]  /*0ec0*/  LOP3.LUT R0, R0, 0x3fffffe, RZ, 0xc0, !PT ;  /* 0x03fffffe00007812 */ /* 0x000fe400078ec0ff */
[----:B------:R-:W-:Y:S02]  /*0ed0*/  LOP3.LUT R4, R21, 0x380, RZ, 0xc0, !PT ;  /* 0x0000038015047812 */ /* 0x000fe400078ec0ff */
[----:B------:R-:W-:Y:S01]  /*0ee0*/  SHF.R.U64 R10, R10, 0x3, RZ ;  /* 0x000000030a0a7819 */ /* 0x000fe200000012ff */
[----:B------:R-:W-:Y:S01]  /*0ef0*/  IMAD.IADD R0, R219, 0x1, -R0 ;  /* 0x00000001db007824 */ /* 0x000fe200078e0a00 */
[----:B------:R-:W-:-:S02]  /*0f00*/  SHF.R.U64 R6, R6, 0x3, RZ ;  /* 0x0000000306067819 */ /* 0x000fc400000012ff */
[----:B------:R-:W-:Y:S01]  /*0f10*/  SHF.R.U64 R8, R8, 0x3, RZ ;  /* 0x0000000308087819 */ /* 0x000fe200000012ff */
[----:B------:R-:W-:Y:S01]  /*0f20*/  IMAD R202, R0, 0x40, R15 ;  /* 0x0000004000ca7824 */ /* 0x000fe200078e020f */
[----:B------:R-:W-:Y:S02]  /*0f30*/  LOP3.LUT R13, R13, 0x7ffffffc, RZ, 0xc0, !PT ;  /* 0x7ffffffc0d0d7812 */ /* 0x000fe400078ec0ff */
[----:B------:R-:W-:Y:S01]  /*0f40*/  SHF.R.U64 R4, R4, 0x3, RZ ;  /* 0x0000000304047819 */ /* 0x000fe200000012ff */
[----:B------:R-:W-:Y:S01]  /*0f50*/  IMAD R228, R19, 0x8, R202 ;  /* 0x0000000813e47824 */ /* 0x000fe200078e02ca */
[----:B------:R-:W-:Y:S01]  /*0f60*/  LOP3.LUT R10, R10, R5, RZ, 0x3c, !PT ;  /* 0x000000050a0a7212 */ /* 0x000fe200078e3cff */
[--C-:B------:R-:W-:Y:S01]  /*0f70*/  IMAD.X R5, RZ, RZ, R179.reuse, P1 ;  /* 0x000000ffff057224 */ /* 0x100fe200008e06b3 */
[----:B------:R-:W-:Y:S01]  /*0f80*/  LOP3.LUT R6, R6, R7, RZ, 0x3c, !PT ;  /* 0x0000000706067212 */ /* 0x000fe200078e3cff */
[--C-:B------:R-:W-:Y:S01]  /*0f90*/  IMAD.X R7, RZ, RZ, R179.reuse, P2 ;  /* 0x000000ffff077224 */ /* 0x100fe200010e06b3 */
[----:B------:R-:W-:Y:S01]  /*0fa0*/  LOP3.LUT R8, R8, R9, RZ, 0x3c, !PT ;  /* 0x0000000908087212 */ /* 0x000fe200078e3cff */
[----:B------:R-:W-:Y:S01]  /*0fb0*/  IMAD.X R9, RZ, RZ, R179, P3 ;  /* 0x000000ffff097224 */ /* 0x000fe200018e06b3 */
[----:B------:R-:W-:Y:S01]  /*0fc0*/  IADD3 R22, P0, R16, 0x11c, RZ ;  /* 0x0000011c10167810 */ /* 0x000fe20007f1e0ff */
[----:B------:R-:W-:Y:S01]  /*0fd0*/  IMAD.IADD R13, R210, 0x1, -R13 ;  /* 0x00000001d20d7824 */ /* 0x000fe200078e0a0d */
[----:B------:R-:W-:-:S02]  /*0fe0*/  IADD3 R218, P1, R16, 0x210, RZ ;  /* 0x0000021010da7810 */ /* 0x000fc40007f3e0ff */
[----:B------:R-:W-:Y:S01]  /*0ff0*/  LOP3.LUT R4, R4, R21, RZ, 0x3c, !PT ;  /* 0x0000001504047212 */ /* 0x000fe200078e3cff */
[--C-:B------:R-:W-:Y:S01]  /*1000*/  IMAD.X R23, RZ, RZ, R17.reuse, P0 ;  /* 0x000000ffff177224 */ /* 0x100fe200000e0611 */
[----:B------:R-:W-:Y:S01]  /*1010*/  MOV R227, R2 ;  /* 0x0000000200e37202 */ /* 0x000fe20000000f00 */
[----:B------:R-:W-:Y:S01]  /*1020*/  IMAD.X R217, RZ, RZ, R17, P1 ;  /* 0x000000ffffd97224 */ /* 0x000fe200008e0611 */
[----:B------:R-:W-:Y:S01]  /*1030*/  MOV R226, R4 ;  /* 0x0000000400e27202 */ /* 0x000fe20000000f00 */
[----:B------:R-:W-:Y:S01]  /*1040*/  IMAD.SHL.U32 R203, R13, 0x2, RZ ;  /* 0x000000020dcb7824 */ /* 0x000fe200078e00ff */
[----:B------:R-:W-:Y:S02]  /*1050*/  MOV R225, R6 ;  /* 0x0000000600e17202 */ /* 0x000fe40000000f00 */
[----:B------:R-:W-:Y:S02]  /*1060*/  MOV R221, R8 ;  /* 0x0000000800dd7202 */ /* 0x000fe40000000f00 */
[----:B------:R-:W-:-:S02]  /*1070*/  MOV R220, R10 ;  /* 0x0000000a00dc7202 */ /* 0x000fc40000000f00 */
[----:B------:R-:W-:Y:S02]  /*1080*/  SHF.R.S32.HI R201, RZ, 0x3, R201 ;  /* 0x00000003ffc97819 */ /* 0x000fe400000114c9 */
[----:B------:R-:W-:Y:S02]  /*1090*/  SHF.R.S32.HI R199, RZ, 0x1f, R190 ;  /* 0x0000001fffc77819 */ /* 0x000fe400000114be */
[----:B------:R-:W-:Y:S02]  /*10a0*/  SHF.R.S32.HI R198, RZ, 0x1f, R192 ;  /* 0x0000001fffc67819 */ /* 0x000fe400000114c0 */
[----:B------:R-:W-:Y:S02]  /*10b0*/  SHF.R.S32.HI R197, RZ, 0x1f, R191 ;  /* 0x0000001fffc57819 */ /* 0x000fe400000114bf */
[----:B------:R-:W-:-:S07]  /*10c0*/  SHF.R.S32.HI R196, RZ, 0x1f, R193 ;  /* 0x0000001fffc47819 */ /* 0x000fce00000114c1 */
.L_x_11361:
        /* <DEDUP_REMOVED lines=21> */
.L_x_11232:
[----:B------:R-:W-:Y:S01]  /*1220*/  ULDC UR7, c[0x0][0xd54] ;  /* 0x0003550000077ab9 */ /* 0x000fe20000000800 */
[----:B------:R-:W-:Y:S01]  /*1230*/  UMOV UR6, UR12 ;  /* 0x0000000c00067c82 */ /* 0x000fe20008000000 */
[----:B------:R-:W-:-:S11]  /*1240*/  UISETP.NE.AND UP0, UPT, UR7, 0x1, UPT ;  /* 0x000000010700788c */ /* 0x000fd6000bf05270 */
[----:B------:R-:W-:Y:S02]  /*1250*/  @UP0 ULDC.64 UR10, c[0x0][0xd58] ;  /* 0x00035600000a0ab9 */ /* 0x000fe40000000a00 */
[----:B------:R-:W-:-:S04]  /*1260*/  UIMAD.WIDE.U32 UR4, UR12, UR10, URZ ;  /* 0x0000000a0c0472a5 */ /* 0x000fc8000f8e003f */
[----:B------:R-:W-:-:S04]  /*1270*/  @UP0 USHF.R.U32.HI UR6, URZ, UR11, UR5 ;  /* 0x0000000b3f060299 */ /* 0x000fc80008011605 */
[----:B------:R-:W-:-:S12]  /*1280*/  UIMAD UR4, UR6, UR7, URZ ;  /* 0x00000007060472a4 */ /* 0x000fd8000f8e023f */
.L_x_11233:
[----:B------:R-:W2:Y:S01]  /*1290*/  LDL R0, [R1+0x45c] ;  /* 0x00045c0001007983 */ /* 0x000ea20000100800 */
[----:B------:R-:W-:Y:S01]  /*12a0*/  UIADD3 UR10, UP1, UR58, 0x32440, URZ ;  /* 0x000324403a0a7890 */ /* 0x000fe2000ff3e03f */
[----:B------:R-:W-:Y:S01]  /*12b0*/  IMAD.MOV.U32 R5, RZ, RZ, 0x80 ;  /* 0x00000080ff057424 */ /* 0x000fe200078e00ff */
[----:B------:R-:W-:Y:S01]  /*12c0*/  ULOP3.LUT UR5, URZ, UR6, URZ, 0x33, !UPT ;  /* 0x000000063f057292 */ /* 0x000fe2000f8e333f */
[----:B------:R-:W-:Y:S01]  /*12d0*/  IMAD.U32 R15, RZ, RZ, UR9 ;  /* 0x00000009ff0f7e24 */ /* 0x000fe2000f8e00ff */
[----:B------:R-:W-:Y:S01]  /*12e0*/  UIADD3 UR6, UP3, UR58, 0x32460, URZ ;  /* 0x000324603a067890 */ /* 0x000fe2000ff7e03f */
[----:B------:R-:W-:Y:S01]  /*12f0*/  IMAD.MOV.U32 R14, RZ, RZ, 0x100 ;  /* 0x00000100ff0e7424 */ /* 0x000fe200078e00ff */
[----:B------:R-:W-:Y:S01]  /*1300*/  ULDC UR61, c[0x0][0xd3c] ;  /* 0x00034f00003d7ab9 */ /* 0x000fe20000000800 */
[----:B------:R-:W-:Y:S01]  /*1310*/  UIADD3 UR7, UP2, UR58, 0x32450, URZ ;  /* 0x000324503a077890 */ /* 0x000fe2000ff5e03f */
[----:B------:R-:W-:Y:S01]  /*1320*/  IMAD.MOV.U32 R13, RZ, RZ, 0x80 ;  /* 0x00000080ff0d7424 */ /* 0x000fe200078e00ff */
[----:B------:R-:W-:Y:S01]  /*1330*/  UIADD3 UR61, UR5, UR61, URZ ;  /* 0x0000003d053d7290 */ /* 0x000fe2000fffe03f */
[----:B------:R-:W-:Y:S01]  /*1340*/  IMAD.U32 R10, RZ, RZ, UR6 ;  /* 0x00000006ff0a7e24 */ /* 0x000fe2000f8e00ff */
[----:B------:R-:W-:Y:S01]  /*1350*/  UIADD3.X UR5, URZ, UR59, URZ, UP3, !UPT ;  /* 0x0000003b3f057290 */ /* 0x000fe20009ffe43f */
[----:B------:R-:W-:Y:S01]  /*1360*/  STL.64 [R1+0x30], R14 ;  /* 0x0000300e01007387 */ /* 0x000fe20000100a00 */
[----:B------:R-:W-:Y:S01]  /*1370*/  UIADD3 UR13, UP0, UR58, 0x32430, URZ ;  /* 0x000324303a0d7890 */ /* 0x000fe2000ff1e03f */
[----:B------:R-:W-:Y:S01]  /*1380*/  IMAD.U32 R8, RZ, RZ, UR7 ;  /* 0x00000007ff087e24 */ /* 0x000fe2000f8e00ff */
[----:B------:R-:W-:Y:S01]  /*1390*/  UIADD3.X UR9, URZ, UR59, URZ, UP2, !UPT ;  /* 0x0000003b3f097290 */ /* 0x000fe200097fe43f */
[----:B------:R-:W-:Y:S01]  /*13a0*/  IMAD.U32 R6, RZ, RZ, UR61 ;  /* 0x0000003dff067e24 */ /* 0x000fe2000f8e00ff */
[----:B------:R-:W-:Y:S01]  /*13b0*/  UIADD3.X UR14, URZ, UR59, URZ, UP0, !UPT ;  /* 0x0000003b3f0e7290 */ /* 0x000fe200087fe43f */
[----:B------:R-:W-:Y:S01]  /*13c0*/  IMAD.U32 R11, RZ, RZ, UR5 ;  /* 0x00000005ff0b7e24 */ /* 0x000fe2000f8e00ff */
[----:B------:R-:W-:Y:S01]  /*13d0*/  UIADD3 UR4, UR12, -UR4, URZ ;  /* 0x800000040c047290 */ /* 0x000fe2000fffe03f */
[----:B------:R-:W-:Y:S01]  /*13e0*/  STL.128 [R1+0x420], RZ ;  /* 0x000420ff01007387 */ /* 0x000fe20000100c00 */
[----:B------:R-:W-:Y:S01]  /*13f0*/  ULDC UR5, c[0x0][0x448] ;  /* 0x0001120000057ab9 */ /* 0x000fe20000000800 */
[----:B------:R-:W-:Y:S01]  /*1400*/  ULDC.64 UR16, c[0x0][0x418] ;  /* 0x0001060000107ab9 */ /* 0x000fe20000000a00 */
[----:B------:R-:W-:Y:S01]  /*1410*/  UISETP.NE.AND UP5, UPT, UR5, 0x1, UPT ;  /* 0x000000010500788c */ /* 0x000fe2000bfa5270 */
[----:B------:R-:W-:Y:S01]  /*1420*/  IMAD.U32 R9, RZ, RZ, UR9 ;  /* 0x00000009ff097e24 */ /* 0x000fe2000f8e00ff */
[----:B------:R-:W-:Y:S01]  /*1430*/  UISETP.NE.U32.AND UP0, UPT, UR16, URZ, UPT ;  /* 0x0000003f1000728c */ /* 0x000fe2000bf05070 */
[----:B------:R-:W-:Y:S01]  /*1440*/  IMAD.U32 R3, RZ, RZ, UR14 ;  /* 0x0000000eff037e24 */ /* 0x000fe2000f8e00ff */
[----:B------:R-:W-:Y:S01]  /*1450*/  USHF.L.U32 UR61, UR61, 0x7, URZ ;  /* 0x000000073d3d7899 */ /* 0x000fe2000800063f */
[----:B------:R-:W-:Y:S01]  /*1460*/  STL [R1+0x50], R6 ;  /* 0x0000500601007387 */ /* 0x000fe20000100800 */
[----:B------:R-:W-:Y:S01]  /*1470*/  UISETP.NE.AND.EX UP0, UPT, UR17, URZ, UPT, UP0 ;  /* 0x0000003f1100728c */ /* 0x000fe2000bf05300 */
[C---:B------:R-:W-:Y:S01]  /*1480*/  IADD3 R32, P0, R16.reuse, 0x420, RZ ;  /* 0x0000042010207810 */ /* 0x040fe20007f1e0ff */
[----:B------:R-:W-:Y:S01]  /*1490*/  ULDC UR43, c[0x0][0x424] ;  /* 0x00010900002b7ab9 */ /* 0x000fe20000000800 */
[----:B------:R-:W-:Y:S01]  /*14a0*/  STL.128 [R1+0x40], R8 ;  /* 0x0000400801007387 */ /* 0x000fe20000100c00 */
[----:B------:R-:W-:Y:S01]  /*14b0*/  USEL UR43, UR43, 0x1, UP0 ;  /* 0x000000012b2b7887 */ /* 0x000fe20008000000 */
[----:B------:R-:W-:Y:S01]  /*14c0*/  IADD3 R44, P1, R16, 0x28, RZ ;  /* 0x00000028102c7810 */ /* 0x000fe20007f3e0ff */
[----:B------:R-:W-:Y:S01]  /*14d0*/  ULDC UR12, c[0x0][0x2f0] ;  /* 0x0000bc00000c7ab9 */ /* 0x000fe20000000800 */
[----:B------:R-:W-:Y:S01]  /*14e0*/  STL.128 [R1+0x430], RZ ;  /* 0x000430ff01007387 */ /* 0x000fe20000100c00 */
[----:B------:R-:W-:Y:S01]  /*14f0*/  UIMAD UR43, UR43, UR12, URZ ;  /* 0x0000000c2b2b72a4 */ /* 0x000fe2000f8e023f */
[--C-:B------:R-:W-:Y:S01]  /*1500*/  IMAD.X R47, RZ, RZ, R17.reuse, P0 ;  /* 0x000000ffff2f7224 */ /* 0x100fe200000e0611 */
[----:B------:R-:W-:Y:S01]  /*1510*/  ULDC UR44, c[0x0][0x288] ;  /* 0x0000a200002c7ab9 */ /* 0x000fe20000000800 */
[----:B------:R-:W-:Y:S01]  /*1520*/  STL.128 [R1+0x210], RZ ;  /* 0x000210ff01007387 */ /* 0x000fe20000100c00 */
[----:B------:R-:W-:Y:S01]  /*1530*/  @UP5 ULDC UR15, c[0x0][0x450] ;  /* 0x00011400000f5ab9 */ /* 0x000fe20000000800 */
[----:B------:R-:W-:Y:S01]  /*1540*/  UIADD3 UR38, UR43, 0x1, -UR44 ;  /* 0x000000012b267890 */ /* 0x000fe2000fffe82c */
[----:B------:R-:W-:Y:S01]  /*1550*/  IMAD.X R45, RZ, RZ, R17, P1 ;  /* 0x000000ffff2d7224 */ /* 0x000fe200008e0611 */
[----:B------:R-:W-:Y:S01]  /*1560*/  STL.128 [R1+0x220], RZ ;  /* 0x000220ff01007387 */ /* 0x000fe20000100c00 */
[----:B------:R-:W-:-:S03]  /*1570*/  UP2UR UR39, UPR, URZ, 0x20 ;  /* 0x000000203f277883 */ /* 0x000fc60008000000 */
[----:B------:R-:W-:Y:S04]  /*1580*/  STL.128 [R1+0x230], RZ ;  /* 0x000230ff01007387 */ /* 0x000fe80000100c00 */
        /* <DEDUP_REMOVED lines=29> */
[----:B------:R-:W-:Y:S04]  /*1760*/  STL [R1+0x10], RZ ;  /* 0x000010ff01007387 */ /* 0x000fe80000100800 */
[----:B------:R-:W-:Y:S01]  /*1770*/  STL [R1+0x38], RZ ;  /* 0x000038ff01007387 */ /* 0x000fe20000100800 */
[----:B--2---:R-:W-:-:S02]  /*1780*/  R2UR UR11, R0 ;  /* 0x00000000000b72ca */ /* 0x004fc400000e0000 */
[----:B------:R-:W0:Y:S11]  /*1790*/  LDC R0, c[0x0][0xa80] ;  /* 0x0002a000ff007b82 */ /* 0x000e360000000800 */
[----:B------:R-:W-:-:S02]  /*17a0*/  IMAD.U32 R4, RZ, RZ, UR11 ;  /* 0x0000000bff047e24 */ /* 0x000fc4000f8e00ff */
[----:B------:R-:W-:Y:S01]  /*17b0*/  IMAD.U32 R2, RZ, RZ, UR11 ;  /* 0x0000000bff027e24 */ /* 0x000fe2000f8e00ff */
[----:B------:R-:W-:Y:S02]  /*17c0*/  UIADD3.X UR11, URZ, UR59, URZ, UP1, !UPT ;  /* 0x0000003b3f0b7290 */ /* 0x000fe40008ffe43f */
[----:B------:R1:W-:Y:S01]  /*17d0*/  STL.64 [R1+0x28], R4 ;  /* 0x0000280401007387 */ /* 0x0003e20000100a00 */
[----:B------:R-:W-:Y:S02]  /*17e0*/  IMAD.MOV.U32 R12, RZ, RZ, R2 ;  /* 0x000000ffff0c7224 */ /* 0x000fe400078e0002 */
[----:B------:R-:W-:Y:S01]  /*17f0*/  IMAD.U32 R2, RZ, RZ, UR13 ;  /* 0x0000000dff027e24 */ /* 0x000fe2000f8e00ff */
[----:B------:R-:W-:Y:S02]  /*1800*/  ULDC UR13, c[0x0][0xd54] ;  /* 0x00035500000d7ab9 */ /* 0x000fe40000000800 */
[----:B------:R-:W-:Y:S01]  /*1810*/  UIMAD UR13, UR8, UR13, UR4 ;  /* 0x0000000d080d72a4 */ /* 0x000fe2000f8e0204 */
[----:B------:R2:W-:Y:S02]  /*1820*/  STL.128 [R1], R12 ;  /* 0x0000000c01007387 */ /* 0x0005e40000100c00 */
[----:B------:R-:W-:Y:S01]  /*1830*/  ULDC.64 UR4, c[0x0][0xad8] ;  /* 0x0002b60000047ab9 */ /* 0x000fe20000000a00 */
[----:B------:R-:W-:Y:S01]  /*1840*/  @UP5 ULDC UR8, c[0x0][0x44c] ;  /* 0x0001130000085ab9 */ /* 0x000fe20000000800 */
[----:B------:R-:W-:Y:S01]  /*1850*/  UISETP.GE.AND UP4, UPT, UR5, 0x1, UPT ;  /* 0x000000010500788c */ /* 0x000fe2000bf86270 */
[----:B-1----:R-:W-:Y:S01]  /*1860*/  IMAD.U32 R5, RZ, RZ, UR11 ;  /* 0x0000000bff057e24 */ /* 0x002fe2000f8e00ff */
[----:B------:R-:W-:Y:S01]  /*1870*/  ULDC UR11, c[0x0][0xd48] ;  /* 0x00035200000b7ab9 */ /* 0x000fe20000000800 */
[----:B------:R-:W-:Y:S01]  /*1880*/  IMAD.U32 R4, RZ, RZ, UR10 ;  /* 0x0000000aff047e24 */ /* 0x000fe2000f8e00ff */
[----:B------:R-:W-:Y:S01]  /*1890*/  UISETP.NE.AND UP1, UPT, UR11, 0x1, UPT ;  /* 0x000000010b00788c */ /* 0x000fe2000bf25270 */
[----:B------:R2:W-:Y:S01]  /*18a0*/  STL.64 [R1+0x18], R2 ;  /* 0x0000180201007387 */ /* 0x0005e20000100a00 */
[----:B------:R-:W-:Y:S01]  /*18b0*/  UIADD3 UR10, UR61, 0x7f, URZ ;  /* 0x0000007f3d0a7890 */ /* 0x000fe2000fffe03f */
[----:B------:R-:W-:Y:S01]  /*18c0*/  PLOP3.LUT P2, PT, PT, PT, UP4, 0x40, 0x0 ;  /* 0x000000000000781c */ /* 0x000fe20003f4e848 */
[----:B------:R-:W-:Y:S01]  /*18d0*/  UMOV UR60, UR13 ;  /* 0x0000000d003c7c82 */ /* 0x000fe20008000000 */
[----:B------:R2:W-:Y:S01]  /*18e0*/  STL.64 [R1+0x20], R4 ;  /* 0x0000200401007387 */ /* 0x0005e20000100a00 */
[----:B------:R-:W-:-:S02]  /*18f0*/  UIMAD.WIDE.U32 UR8, UR10, UR8, URZ ;  /* 0x000000080a0872a5 */ /* 0x000fc4000f8e003f */
[----:B------:R-:W-:Y:S01]  /*1900*/  UP2UR UR41, UPR, URZ, 0x10 ;  /* 0x000000103f297883 */ /* 0x000fe20008000000 */
[----:B0-----:R2:W-:Y:S01]  /*1910*/  STL [R1+0x440], R0 ;  /* 0x0004400001007387 */ /* 0x0015e20000100800 */
[----:B------:R-:W-:Y:S01]  /*1920*/  @UP5 USHF.R.U32.HI UR10, URZ, UR15, UR9 ;  /* 0x0000000f3f0a5299 */ /* 0x000fe20008011609 */
[----:B------:R-:W-:Y:S01]  /*1930*/  @UP1 ULDC UR6, c[0x0][0xd4c] ;  /* 0x0003530000061ab9 */ /* 0x000fe20000000800 */
[----:B------:R-:W-:Y:S01]  /*1940*/  @UP1 ULDC UR14, c[0x0][0xd50] ;  /* 0x00035400000e1ab9 */ /* 0x000fe20000000800 */
[----:B------:R-:W-:Y:S02]  /*1950*/  UIMAD.WIDE.U32 UR6, UR13, UR6, URZ ;  /* 0x000000060d0672a5 */ /* 0x000fe4000f8e003f */
[----:B------:R-:W-:Y:S02]  /*1960*/  UIADD3 UR10, UR38, UR10, URZ ;  /* 0x0000000a260a7290 */ /* 0x000fe4000fffe03f */
[----:B------:R-:W-:Y:S02]  /*1970*/  @UP1 USHF.R.U32.HI UR60, URZ, UR14, UR7 ;  /* 0x0000000e3f3c1299 */ /* 0x000fe40008011607 */
[----:B------:R-:W-:-:S02]  /*1980*/  UIADD3 UR4, UR10, UR4, URZ ;  /* 0x000000040a047290 */ /* 0x000fc4000fffe03f */
[----:B------:R-:W-:-:S04]  /*1990*/  UIADD3 UR6, -UR60, URZ, URZ ;  /* 0x0000003f3c067290 */ /* 0x000fc8000fffe13f */
[----:B------:R-:W-:-:S06]  /*19a0*/  UIMAD UR6, UR11, UR6, UR13 ;  /* 0x000000060b0672a4 */ /* 0x000fcc000f8e020d */
[----:B------:R-:W-:Y:S01]  /*19b0*/  IMAD.U32 R200, RZ, RZ, UR6 ;  /* 0x00000006ffc87e24 */ /* 0x000fe2000f8e00ff */
[----:B--2---:R-:W-:Y:S06]  /*19c0*/  @P2 BRA `(.L_x_11234) ;  /* 0x0000000000442947 */ /* 0x004fec0003800000 */
        /* <DEDUP_REMOVED lines=10> */
.L_x_11235:
[----:B------:R-:W-:-:S11]  /*1a70*/  UISETP.NE.AND UP0, UPT, UR5, 0x1, UPT ;  /* 0x000000010500788c */ /* 0x000fd6000bf05270 */
[----:B------:R-:W-:Y:S02]  /*1a80*/  @UP0 ULDC.64 UR10, c[0x0][0xae0] ;  /* 0x0002b800000a0ab9 */ /* 0x000fe40000000a00 */
[----:B------:R-:W-:-:S04]  /*1a90*/  UIMAD.WIDE.U32 UR6, UR8, UR10, URZ ;  /* 0x0000000a080672a5 */ /* 0x000fc8000f8e003f */
[----:B------:R-:W-:-:S12]  /*1aa0*/  @UP0 USHF.R.U32.HI UR8, URZ, UR11, UR7 ;  /* 0x0000000b3f080299 */ /* 0x000fd80008011607 */
.L_x_11236:
[----:B------:R-:W-:-:S04]  /*1ab0*/  UIMAD UR8, UR8, UR5, UR5 ;  /* 0x00000005080872a4 */ /* 0x000fc8000f8e0205 */
[----:B------:R-:W-:-:S04]  /*1ac0*/  UISETP.LT.AND UP0, UPT, UR4, UR8, UPT ;  /* 0x000000080400728c */ /* 0x000fc8000bf01270 */
[----:B------:R-:W-:-:S12]  /*1ad0*/  USEL UR4, UR4, UR8, UP0 ;  /* 0x0000000804047287 */ /* 0x000fd80008000000 */
.L_x_11234:
        /* <DEDUP_REMOVED lines=34> */
.L_x_11238:
[----:B------:R-:W-:-:S11]  /*1d00*/  UISETP.NE.AND UP0, UPT, UR5, 0x1, UPT ;  /* 0x000000010500788c */ /* 0x000fd6000bf05270 */
[----:B------:R-:W-:Y:S02]  /*1d10*/  @UP0 ULDC.64 UR10, c[0x0][0xae0] ;  /* 0x0002b800000a0ab9 */ /* 0x000fe40000000a00 */
[----:B------:R-:W-:-:S04]  /*1d20*/  UIMAD.WIDE.U32 UR6, UR4, UR10, URZ ;  /* 0x0000000a040672a5 */ /* 0x000fc8000f8e003f */
[----:B------:R-:W-:-:S12]  /*1d30*/  @UP0 USHF.R.U32.HI UR4, URZ, UR11, UR7 ;  /* 0x0000000b3f040299 */ /* 0x000fd80008011607 */
.L_x_11239:
[----:B------:R-:W-:-:S04]  /*1d40*/  UIMAD UR4, UR4, UR5, URZ ;  /* 0x00000005040472a4 */ /* 0x000fc8000f8e023f */
[----:B------:R-:W-:-:S04]  /*1d50*/  UISETP.LT.AND UP0, UPT, UR8, UR4, UPT ;  /* 0x000000040800728c */ /* 0x000fc8000bf01270 */
[----:B------:R-:W-:-:S12]  /*1d60*/  USEL UR8, UR8, UR4, !UP0 ;  /* 0x0000000408087287 */ /* 0x000fd8000c000000 */
.L_x_11237:
        /* <DEDUP_REMOVED lines=13> */
[----:B------:R-:W-:Y:S01]  /*1e40*/  IMAD.MOV.U32 R4, RZ, RZ, 0x1 ;  /* 0x00000001ff047424 */ /* 0x000fe200078e00ff */
[----:B------:R-:W-:Y:S01]  /*1e50*/  UIADD3 UR4, UR42, 0x1c400, URZ ;  /* 0x0001c4002a047890 */ /* 0x000fe2000fffe03f */
[----:B------:R-:W-:Y:S01]  /*1e60*/  IMAD.MOV.U32 R5, RZ, RZ, RZ ;  /* 0x000000ffff057224 */ /* 0x000fe200078e00ff */
[----:B------:R-:W-:Y:S01]  /*1e70*/  USHF.R.U32.HI UR5, URZ, 0x4, UR5 ;  /* 0x000000043f057899 */ /* 0x000fe20008011605 */
[----:B------:R-:W-:Y:S01]  /*1e80*/  IMAD.MOV.U32 R6, RZ, RZ, 0x1 ;  /* 0x00000001ff067424 */ /* 0x000fe200078e00ff */
[----:B------:R-:W-:Y:S01]  /*1e90*/  USHF.R.U32.HI UR4, URZ, 0x4, UR4 ;  /* 0x000000043f047899 */ /* 0x000fe20008011604 */
[----:B------:R-:W-:Y:S01]  /*1ea0*/  IMAD.MOV.U32 R7, RZ, RZ, RZ ;  /* 0x000000ffff077224 */ /* 0x000fe200078e00ff */
[----:B------:R-:W-:Y:S01]  /*1eb0*/  ULOP3.LUT UR5, UR5, 0x3fff, URZ, 0xc0, !UPT ;  /* 0x00003fff05057892 */ /* 0x000fe2000f8ec03f */
[----:B------:R-:W-:Y:S01]  /*1ec0*/  IMAD.MOV.U32 R13, RZ, RZ, RZ ;  /* 0x000000ffff0d7224 */ /* 0x000fe200078e00ff */
[----:B------:R-:W-:Y:S01]  /*1ed0*/  ULOP3.LUT UR4, UR4, 0x3fff, URZ, 0xc0, !UPT ;  /* 0x00003fff04047892 */ /* 0x000fe2000f8ec03f */
[----:B------:R-:W-:Y:S01]  /*1ee0*/  IMAD.MOV.U32 R9, RZ, RZ, 0x40000040 ;  /* 0x40000040ff097424 */ /* 0x000fe200078e00ff */
[----:B------:R-:W-:Y:S01]  /*1ef0*/  ULOP3.LUT UR7, UR5, 0x3000000, URZ, 0xfc, !UPT ;  /* 0x0300000005077892 */ /* 0x000fe2000f8efc3f */
[----:B------:R1:W-:Y:S01]  /*1f00*/  STL.128 [R1+0x60], R4 ;  /* 0x0000600401007387 */ /* 0x0003e20000100c00 */
[----:B------:R-:W-:Y:S01]  /*1f10*/  ULOP3.LUT UR4, UR4, 0x10000, URZ, 0xfc, !UPT ;  /* 0x0001000004047892 */ /* 0x000fe2000f8efc3f */
[----:B------:R-:W-:Y:S01]  /*1f20*/  IMAD.MOV.U32 R11, RZ, RZ, 0x40000040 ;  /* 0x40000040ff0b7424 */ /* 0x000fe200078e00ff */
[----:B------:R-:W-:Y:S01]  /*1f30*/  ULOP3.LUT UR5, UR5, 0x10000, URZ, 0xfc, !UPT ;  /* 0x0001000005057892 */ /* 0x000fe2000f8efc3f */
[----:B------:R2:W-:Y:S01]  /*1f40*/  STL.64 [R1+0x70], R12 ;  /* 0x0000700c01007387 */ /* 0x0005e20000100a00 */
[----:B------:R-:W-:Y:S01]  /*1f50*/  IMAD.U32 R10, RZ, RZ, UR7 ;  /* 0x00000007ff0a7e24 */ /* 0x000fe2000f8e00ff */
[----:B------:R-:W-:Y:S01]  /*1f60*/  IADD3 R27, P1, R16, 0x78, RZ ;  /* 0x00000078101b7810 */ /* 0x000fe20007f3e0ff */
[----:B------:R-:W-:Y:S01]  /*1f70*/  IMAD.U32 R8, RZ, RZ, UR4 ;  /* 0x00000004ff087e24 */ /* 0x000fe2000f8e00ff */
[----:B0-----:R-:W-:Y:S01]  /*1f80*/  LEA.HI R2, R0, R0, RZ, 0x1 ;  /* 0x0000000000027211 */ /* 0x001fe200078f08ff */
[----:B------:R-:W-:Y:S01]  /*1f90*/  IMAD.U32 R14, RZ, RZ, UR5 ;  /* 0x00000005ff0e7e24 */ /* 0x000fe2000f8e00ff */
[----:B------:R-:W-:Y:S01]  /*1fa0*/  ULOP3.LUT UP0, URZ, UR6, 0x1bf, URZ, 0xc0, !UPT ;  /* 0x000001bf063f7892 */ /* 0x000fe2000f80c03f */
[----:B------:R-:W-:Y:S01]  /*1fb0*/  IMAD.MOV.U32 R15, RZ, RZ, 0x40000040 ;  /* 0x40000040ff0f7424 */ /* 0x000fe200078e00ff */
[----:B------:R-:W-:Y:S01]  /*1fc0*/  LOP3.LUT R3, R2, 0x7fffe, RZ, 0xc0, !PT ;  /* 0x0007fffe02037812 */ /* 0x000fe200078ec0ff */
[----:B------:R0:W-:Y:S01]  /*1fd0*/  STL.128 [R1+0x80], R8 ;  /* 0x0000800801007387 */ /* 0x0001e20000100c00 */
[----:B------:R-:W-:Y:S01]  /*1fe0*/  IMAD.X R40, RZ, RZ, R17, P1 ;  /* 0x000000ffff287224 */ /* 0x000fe200008e0611 */
[----:B------:R-:W-:Y:S01]  /*1ff0*/  IADD3 R30, P5, R16, 0xf8, RZ ;  /* 0x000000f8101e7810 */ /* 0x000fe20007fbe0ff */
[----:B-1----:R-:W-:Y:S01]  /*2000*/  IMAD.MOV.U32 R5, RZ, RZ, 0x40000040 ;  /* 0x40000040ff057424 */ /* 0x002fe200078e00ff */
[----:B------:R0:W-:Y:S01]  /*2010*/  STL.64 [R1+0x58], RZ ;  /* 0x000058ff01007387 */ /* 0x0001e20000100a00 */
[----:B------:R-:W-:Y:S01]  /*2020*/  IMAD.IADD R3, R0, 0x1, -R3 ;  /* 0x0000000100037824 */ /* 0x000fe200078e0a03 */
[----:B------:R-:W-:Y:S01]  /*2030*/  PLOP3.LUT P1, PT, PT, PT, UP0, 0x80, 0x0 ;  /* 0x000000000000781c */ /* 0x000fe20003f2f008 */
[----:B--2---:R-:W-:Y:S01]  /*2040*/  IMAD.MOV.U32 R13, RZ, RZ, 0x40000040 ;  /* 0x40000040ff0d7424 */ /* 0x004fe200078e00ff */
[----:B------:R0:W-:Y:S01]  /*2050*/  STL.128 [R1+0x90], RZ ;  /* 0x000090ff01007387 */ /* 0x0001e20000100c00 */
[C---:B------:R-:W-:Y:S01]  /*2060*/  IADD3 R29, P6, R16.reuse, 0xf0, RZ ;  /* 0x000000f0101d7810 */ /* 0x040fe20007fde0ff */
[--C-:B------:R-:W-:Y:S01]  /*2070*/  IMAD.X R31, RZ, RZ, R17.reuse, P5 ;  /* 0x000000ffff1f7224 */ /* 0x100fe200028e0611 */
[----:B------:R-:W-:Y:S01]  /*2080*/  LEA R3, R3, UR6, 0xd ;  /* 0x0000000603037c11 */ /* 0x000fe2000f8e68ff */
[----:B------:R0:W-:Y:S01]  /*2090*/  STL.128 [R1+0xa0], RZ ;  /* 0x0000a0ff01007387 */ /* 0x0001e20000100c00 */
[----:B------:R-:W-:Y:S01]  /*20a0*/  IADD3 R28, P0, R16, 0x80, RZ ;  /* 0x00000080101c7810 */ /* 0x000fe20007f1e0ff */
[----:B------:R-:W-:Y:S01]  /*20b0*/  IMAD.X R42, RZ, RZ, R17, P6 ;  /* 0x000000ffff2a7224 */ /* 0x000fe200030e0611 */
[----:B------:R-:W-:Y:S01]  /*20c0*/  SHF.R.U32.HI R0, RZ, 0x4, R3 ;  /* 0x00000004ff007819 */ /* 0x000fe20000011603 */
[----:B------:R-:W-:Y:S01]  /*20d0*/  VIADD R2, R3, 0xa000 ;  /* 0x0000a00003027836 */ /* 0x000fe20000000000 */
[----:B------:R0:W-:Y:S01]  /*20e0*/  STL.128 [R1+0xb0], RZ ;  /* 0x0000b0ff01007387 */ /* 0x0001e20000100c00 */
[----:B------:R-:W-:Y:S01]  /*20f0*/  IMAD.X R43, RZ, RZ, R17, P0 ;  /* 0x000000ffff2b7224 */ /* 0x000fe200000e0611 */
[----:B------:R-:W-:-:S02]  /*2100*/  LOP3.LUT R0, R0, 0x3fff, RZ, 0xc0, !PT ;  /* 0x00003fff00007812 */ /* 0x000fc400078ec0ff */
[----:B------:R-:W-:Y:S01]  /*2110*/  SHF.R.U32.HI R2, RZ, 0x4, R2 ;  /* 0x00000004ff027819 */ /* 0x000fe20000011602 */
[----:B------:R0:W-:Y:S01]  /*2120*/  STL.128 [R1+0xc0], RZ ;  /* 0x0000c0ff01007387 */ /* 0x0001e20000100c00 */
[----:B------:R-:W-:Y:S02]  /*2130*/  LOP3.LUT R4, R0, 0x10000, RZ, 0xfc, !PT ;  /* 0x0001000000047812 */ /* 0x000fe400078efcff */
[----:B------:R-:W-:Y:S01]  /*2140*/  LOP3.LUT R2, R2, 0x3fff, RZ, 0xc0, !PT ;  /* 0x00003fff02027812 */ /* 0x000fe200078ec0ff */
[----:B------:R0:W-:Y:S01]  /*2150*/  STL.128 [R1+0xd0], RZ ;  /* 0x0000d0ff01007387 */ /* 0x0001e20000100c00 */
[----:B------:R-:W-:Y:S02]  /*2160*/  IADD3 R19, P2, R16, 0x70, RZ ;  /* 0x0000007010137810 */ /* 0x000fe40007f5e0ff */
[----:B------:R-:W-:Y:S01]  /*2170*/  LOP3.LUT R2, R2, 0x10000, RZ, 0xfc, !PT ;  /* 0x0001000002027812 */ /* 0x000fe200078efcff */
[----:B------:R0:W-:Y:S01]  /*2180*/  STL.64 [R1+0x78], R4 ;  /* 0x0000780401007387 */ /* 0x0001e20000100a00 */
[C---:B------:R-:W-:Y:S01]  /*2190*/  IADD3 R26, P3, R16.reuse, 0x68, RZ ;  /* 0x00000068101a7810 */ /* 0x040fe20007f7e0ff */
[--C-:B------:R-:W-:Y:S01]  /*21a0*/  IMAD.X R38, RZ, RZ, R17.reuse, P2 ;  /* 0x000000ffff267224 */ /* 0x100fe200010e0611 */
[C---:B------:R-:W-:Y:S01]  /*21b0*/  IADD3 R18, P4, R16.reuse, 0x60, RZ ;  /* 0x0000006010127810 */ /* 0x040fe20007f9e0ff */
[----:B------:R-:W-:Y:S01]  /*21c0*/  IMAD.MOV.U32 R12, RZ, RZ, R2 ;  /* 0x000000ffff0c7224 */ /* 0x000fe200078e0002 */
[----:B------:R0:W-:Y:S01]  /*21d0*/  STL.128 [R1+0xe0], RZ ;  /* 0x0000e0ff01007387 */ /* 0x0001e20000100c00 */
[C---:B------:R-:W-:Y:S01]  /*21e0*/  IADD3 R34, P5, R16.reuse, 0x58, RZ ;  /* 0x0000005810227810 */ /* 0x040fe20007fbe0ff */
[--C-:B------:R-:W-:Y:S01]  /*21f0*/  IMAD.X R41, RZ, RZ, R17.reuse, P3 ;  /* 0x000000ffff297224 */ /* 0x100fe200018e0611 */
[C---:B------:R-:W-:Y:S01]  /*2200*/  IADD3 R24, P6, R16.reuse, 0x88, RZ ;  /* 0x0000008810187810 */ /* 0x040fe20007fde0ff */
[----:B------:R0:W-:Y:S01]  /*2210*/  STL.128 [R1+0xf0], R12 ;  /* 0x0000f00c01007387 */ /* 0x0001e20000100c00 */
[----:B------:R-:W-:Y:S01]  /*2220*/  IADD3 R36, P0, R16, 0x90, RZ ;  /* 0x0000009010247810 */ /* 0x000fe20007f1e0ff */
[----:B------:R-:W-:-:S02]  /*2230*/  IMAD.X R39, RZ, RZ, R17, P4 ;  /* 0x000000ffff277224 */ /* 0x000fc400020e0611 */
[--C-:B------:R-:W-:Y:S02]  /*2240*/  IMAD.X R35, RZ, RZ, R17.reuse, P5 ;  /* 0x000000ffff237224 */ /* 0x100fe400028e0611 */
[--C-:B------:R-:W-:Y:S02]  /*2250*/  IMAD.X R25, RZ, RZ, R17.reuse, P6 ;  /* 0x000000ffff197224 */ /* 0x100fe400030e0611 */
[----:B------:R-:W-:Y:S01]  /*2260*/  IMAD.X R37, RZ, RZ, R17, P0 ;  /* 0x000000ffff257224 */ /* 0x000fe200000e0611 */
[----:B------:R-:W-:Y:S06]  /*2270*/  @!P1 BRA `(.L_x_11241) ;  /* 0x0000000000409947 */ /* 0x000fec0003800000 */
        /* <DEDUP_REMOVED lines=16> */
.L_x_11241:
[----:B------:R-:W1:Y:S01]  /*2380*/  S2R R20, SR_TID.X ;  /* 0x0000000000147919 */ /* 0x000e620000002100 */
[----:B0-----:R-:W0:Y:S01]  /*2390*/  LDC R15, c[0x0][0x288] ;  /* 0x0000a200ff0f7b82 */ /* 0x001e220000000800 */
[----:B------:R-:W-:Y:S01]  /*23a0*/  IADD3 R8, P0, R16, 0x100, RZ ;  /* 0x0000010010087810 */ /* 0x000fe20007f1e0ff */
[----:B------:R-:W-:Y:S01]  /*23b0*/  ULDC UR4, c[0x0][0x20] ;  /* 0x0000080000047ab9 */ /* 0x000fe20000000800 */
[----:B------:R-:W-:Y:S01]  /*23c0*/  IMAD.U32 R13, RZ, RZ, UR43 ;  /* 0x0000002bff0d7e24 */ /* 0x000fe2000f8e00ff */
[----:B------:R-:W-:Y:S01]  /*23d0*/  STL.64 [R1+0x110], R34 ;  /* 0x0001102201007387 */ /* 0x000fe20000100a00 */
[----:B------:R-:W-:Y:S02]  /*23e0*/  VIADD R194, R22, -UR4 ;  /* 0x8000000416c27c36 */ /* 0x000fe40008000000 */
[----:B------:R-:W-:Y:S01]  /*23f0*/  IMAD.X R9, RZ, RZ, R17, P0 ;  /* 0x000000ffff097224 */ /* 0x000fe200000e0611 */
[----:B------:R-:W2:Y:S01]  /*2400*/  LDC.64 R10, c[0x0][0xad0] ;  /* 0x0002b400ff0a7b82 */ /* 0x000ea20000000a00 */
[----:B------:R-:W-:Y:S04]  /*2410*/  STL.64 [R1+0x100], R202 ;  /* 0x000100ca01007387 */ /* 0x000fe80000100a00 */
[----:B------:R-:W-:Y:S03]  /*2420*/  STL.64 [R1+0x108], R8 ;  /* 0x0001080801007387 */ /* 0x000fe60000100a00 */
[----:B------:R-:W3:Y:S01]  /*2430*/  LDC.64 R6, c[0x0][0x448] ;  /* 0x00011200ff067b82 */ /* 0x000ee20000000a00 */
[----:B------:R-:W-:Y:S04]  /*2440*/  STL.U8 [R1+0x118], RZ ;  /* 0x000118ff01007387 */ /* 0x000fe80000100000 */
[----:B------:R4:W-:Y:S03]  /*2450*/  STL [R194+0x8], R13 ;  /* 0x0000080dc2007387 */ /* 0x0009e60000100800 */
[----:B------:R-:W5:Y:S01]  /*2460*/  LDC.64 R4, c[0x0][0xad8] ;  /* 0x0002b600ff047b82 */ /* 0x000f620000000a00 */
[----:B0-----:R0:W-:Y:S04]  /*2470*/  STL [R194+0x4], R15 ;  /* 0x0000040fc2007387 */ /* 0x0011e80000100800 */
[----:B------:R0:W-:Y:S01]  /*2480*/  STL [R194+0x14], RZ ;  /* 0x000014ffc2007387 */ /* 0x0001e20000100800 */
[----:B-1----:R-:W-:-:S02]  /*2490*/  VIADD R204, R20, 0xffffff80 ;  /* 0xffffff8014cc7836 */ /* 0x002fc40000000000 */
[----:B------:R-:W1:Y:S01]  /*24a0*/  LDC.64 R2, c[0x0][0xae0] ;  /* 0x0002b800ff027b82 */ /* 0x000e620000000a00 */
[----:B--2---:R0:W-:Y:S04]  /*24b0*/  STL [R194+0xc], R11 ;  /* 0x00000c0bc2007387 */ /* 0x0041e80000100800 */
[----:B------:R0:W-:Y:S03]  /*24c0*/  STL [R194], R204 ;  /* 0x000000ccc2007387 */ /* 0x0001e60000100800 */
[----:B------:R-:W2:Y:S01]  /*24d0*/  LDC R229, c[0x0][0x450] ;  /* 0x00011400ffe57b82 */ /* 0x000ea20000000800 */
[----:B---3--:R0:W-:Y:S04]  /*24e0*/  STL [R194+0x24], R6 ;  /* 0x00002406c2007387 */ /* 0x0081e80000100800 */
[----:B------:R0:W-:Y:S04]  /*24f0*/  STL [R194+0x28], R7 ;  /* 0x00002807c2007387 */ /* 0x0001e80000100800 */
[----:B-----5:R0:W-:Y:S04]  /*2500*/  STL [R194+0x10], R4 ;  /* 0x00001004c2007387 */ /* 0x0201e80000100800 */
[----:B------:R0:W-:Y:S04]  /*2510*/  STL [R194+0x18], R5 ;  /* 0x00001805c2007387 */ /* 0x0001e80000100800 */
[----:B-1----:R0:W-:Y:S04]  /*2520*/  STL [R194+0x1c], R2 ;  /* 0x00001c02c2007387 */ /* 0x0021e80000100800 */
[----:B------:R0:W-:Y:S04]  /*2530*/  STL [R194+0x20], R3 ;  /* 0x00002003c2007387 */ /* 0x0001e80000100800 */
[----:B--2---:R0:W-:Y:S04]  /*2540*/  STL [R194+0x2c], R229 ;  /* 0x00002ce5c2007387 */ /* 0x0041e80000100800 */
[----:B----4-:R-:W2:Y:S01]  /*2550*/  LDL R13, [R1+0x204] ;  /* 0x00020400010d7983 */ /* 0x010ea20000100800 */
[----:B------:R-:W-:Y:S01]  /*2560*/  IADD3 R8, P0, R16, 0x14c, RZ ;  /* 0x0000014c10087810 */ /* 0x000fe20007f1e0ff */
[----:B------:R-:W-:Y:S02]  /*2570*/  BSSY B0, `(.L_x_11242) ;  /* 0x000000a000007945 */ /* 0x000fe40003800000 */
[----:B------:R0:W-:Y:S02]  /*2580*/  STL [R1+0x14c], R10 ;  /* 0x00014c0a01007387 */ /* 0x0001e40000100800 */
[----:B------:R-:W-:-:S05]  /*2590*/  IMAD.X R9, RZ, RZ, R17, P0 ;  /* 0x000000ffff097224 */ /* 0x000fca00000e0611 */
[----:B------:R0:W-:Y:S01]  /*25a0*/  STL.64 [R1+0x150], R8 ;  /* 0x0001500801007387 */ /* 0x0001e20000100a00 */
[----:B--2---:R-:W-:-:S04]  /*25b0*/  LEA.HI R0, R13, R13, RZ, 0x1 ;  /* 0x0000000d0d007211 */ /* 0x004fc800078f08ff */
[----:B------:R-:W-:-:S05]  /*25c0*/  LOP3.LUT R0, R0, 0xfffffffe, RZ, 0xc0, !PT ;  /* 0xfffffffe00007812 */ /* 0x000fca00078ec0ff */
[----:B------:R-:W-:-:S05]  /*25d0*/  IMAD.IADD R0, R13, 0x1, -R0 ;  /* 0x000000010d007824 */ /* 0x000fca00078e0a00 */
[----:B------:R-:W-:-:S04]  /*25e0*/  SHF.L.U32 R0, R0, 0x1f, RZ ;  /* 0x0000001f00007819 */ /* 0x000fc800000006ff */
[----:B------:R-:W1:Y:S02]  /*25f0*/  SYNCS.PHASECHK.TRANS64.TRYWAIT P0, [UR42+0x32400], R0 ;  /* 0x03240000ff0075a7 */ /* 0x000e64000800016a */
[----:B01----:R-:W-:Y:S05]  /*2600*/  @!P0 BRA `(.L_x_11243) ;  /* 0x0000025000f88947 */ /* 0x003fea0003800000 */
.L_x_11435:
[----:B------:R-:W-:Y:S05]  /*2610*/  BSYNC B0 ;  /* 0x0000000000007941 */ /* 0x000fea0003800000 */
.L_x_11242:
[----:B------:R-:W2:Y:S04]  /*2620*/  LDL R33, [R1] ;  /* 0x0000000001217983 */ /* 0x000ea80000100800 */
[----:B------:R1:W5:Y:S01]  /*2630*/  LDL.64 R20, [R1+0x1f8] ;  /* 0x0001f80001147983 */ /* 0x0003620000100a00 */
[----:B------:R-:W-:Y:S01]  /*2640*/  IMAD.U32 R10, RZ, RZ, UR58 ;  /* 0x0000003aff0a7e24 */ /* 0x000fe2000f8e00ff */
[C---:B------:R-:W-:Y:S01]  /*2650*/  IADD3 R14, P0, R16.reuse, 0x118, RZ ;  /* 0x00000118100e7810 */ /* 0x040fe20007f1e0ff */
[----:B------:R-:W-:Y:S01]  /*2660*/  IMAD.U32 R11, RZ, RZ, UR59 ;  /* 0x0000003bff0b7e24 */ /* 0x000fe2000f8e00ff */
[C---:B0-----:R-:W-:Y:S01]  /*2670*/  IADD3 R0, P1, R16.reuse, 0x410, RZ ;  /* 0x0000041010007810 */ /* 0x041fe20007f3e0ff */
[----:B------:R-:W-:Y:S01]  /*2680*/  IMAD.MOV.U32 R8, RZ, RZ, R28 ;  /* 0x000000ffff087224 */ /* 0x000fe200078e001c */
[----:B------:R-:W-:Y:S01]  /*2690*/  STL.64 [R1+0x1f0], R24 ;  /* 0x0001f01801007387 */ /* 0x000fe20000100a00 */
[----:B------:R-:W-:Y:S01]  /*26a0*/  IMAD.MOV.U32 R9, RZ, RZ, R43 ;  /* 0x000000ffff097224 */ /* 0x000fe200078e002b */
[----:B------:R-:W-:Y:S05]  /*26b0*/  WARPSYNC.ALL ;  /* 0x0000000000007948 */ /* 0x000fea0003800000 */
[----:B------:R0:W-:Y:S01]  /*26c0*/  STL.128 [R1+0x180], R8 ;  /* 0x0001800801007387 */ /* 0x0001e20000100c00 */
[----:B------:R-:W-:Y:S01]  /*26d0*/  IMAD.X R15, RZ, RZ, R17, P0 ;  /* 0x000000ffff0f7224 */ /* 0x000fe200000e0611 */
[----:B------:R-:W-:Y:S01]  /*26e0*/  BSSY B0, `(.L_x_11244) ;  /* 0x000002f000007945 */ /* 0x000fe20003800000 */
[----:B------:R-:W-:Y:S01]  /*26f0*/  IMAD.MOV.U32 R12, RZ, RZ, R18 ;  /* 0x000000ffff0c7224 */ /* 0x000fe200078e0012 */
[----:B------:R1:W-:Y:S01]  /*2700*/  BAR.SYNC.DEFER_BLOCKING R206, 0x100 ;  /* 0x000400ce0000751d */ /* 0x0003e20000010000 */
[----:B------:R-:W-:Y:S01]  /*2710*/  IMAD.MOV.U32 R13, RZ, RZ, R39 ;  /* 0x000000ffff0d7224 */ /* 0x000fe200078e0027 */
[----:B------:R-:W-:-:S04]  /*2720*/  IADD3 R18, P0, R16, 0x150, RZ ;  /* 0x0000015010127810 */ /* 0x000fc80007f1e0ff */
[----:B------:R3:W-:Y:S01]  /*2730*/  STL.128 [R1+0x160], R12 ;  /* 0x0001600c01007387 */ /* 0x0007e20000100c00 */
[----:B0-----:R-:W-:-:S03]  /*2740*/  IMAD.MOV.U32 R10, RZ, RZ, R44 ;  /* 0x000000ffff0a7224 */ /* 0x001fc600078e002c */
[----:B------:R-:W-:Y:S01]  /*2750*/  STL.64 [R1+0x158], R208 ;  /* 0x000158d001007387 */ /* 0x000fe20000100a00 */
[----:B------:R-:W-:Y:S02]  /*2760*/  IMAD.MOV.U32 R11, RZ, RZ, R45 ;  /* 0x000000ffff0b7224 */ /* 0x000fe400078e002d */
[----:B------:R-:W-:Y:S02]  /*2770*/  IMAD.MOV.U32 R8, RZ, RZ, R216 ;  /* 0x000000ffff087224 */ /* 0x000fe400078e00d8 */
[----:B------:R-:W-:-:S05]  /*2780*/  IMAD.MOV.U32 R9, RZ, RZ, R211 ;  /* 0x000000ffff097224 */ /* 0x000fca00078e00d3 */
[----:B------:R0:W-:Y:S01]  /*2790*/  STL.128 [R1+0x190], R8 ;  /* 0x0001900801007387 */ /* 0x0001e20000100c00 */
[----:B---3--:R-:W-:Y:S02]  /*27a0*/  IMAD.X R15, RZ, RZ, R17, P0 ;  /* 0x000000ffff0f7224 */ /* 0x008fe400000e0611 */
[----:B------:R-:W-:Y:S02]  /*27b0*/  IMAD.MOV.U32 R14, RZ, RZ, R218 ;  /* 0x000000ffff0e7224 */ /* 0x000fe400078e00da */
[----:B0-----:R-:W-:Y:S02]  /*27c0*/  IMAD.MOV.U32 R8, RZ, RZ, R19 ;  /* 0x000000ffff087224 */ /* 0x001fe400078e0013 */
[----:B------:R-:W-:Y:S02]  /*27d0*/  IMAD.MOV.U32 R9, RZ, RZ, R38 ;  /* 0x000000ffff097224 */ /* 0x000fe400078e0026 */
[----:B------:R-:W-:Y:S02]  /*27e0*/  IMAD.MOV.U32 R10, RZ, RZ, R29 ;  /* 0x000000ffff0a7224 */ /* 0x000fe400078e001d */
[----:B------:R-:W-:-:S02]  /*27f0*/  IMAD.MOV.U32 R11, RZ, RZ, R42 ;  /* 0x000000ffff0b7224 */ /* 0x000fc400078e002a */
[--C-:B------:R-:W-:Y:S01]  /*2800*/  IMAD.X R19, RZ, RZ, R17.reuse, P1 ;  /* 0x000000ffff137224 */ /* 0x100fe200008e0611 */
[----:B------:R-:W-:Y:S02]  /*2810*/  IADD3 R6, P1, R16, 0x108, RZ ;  /* 0x0000010810067810 */ /* 0x000fe40007f3e0ff */
[----:B------:R0:W-:Y:S03]  /*2820*/  STL.128 [R1+0x1a0], R8 ;  /* 0x0001a00801007387 */ /* 0x0001e60000100c00 */
[----:B------:R-:W-:Y:S02]  /*2830*/  IMAD.X R13, RZ, RZ, R17, P1 ;  /* 0x000000ffff0d7224 */ /* 0x000fe400008e0611 */
[----:B------:R-:W-:Y:S02]  /*2840*/  IMAD.MOV.U32 R12, RZ, RZ, R6 ;  /* 0x000000ffff0c7224 */ /* 0x000fe400078e0006 */
[----:B0-----:R-:W-:-:S02]  /*2850*/  IMAD.MOV.U32 R8, RZ, RZ, R30 ;  /* 0x000000ffff087224 */ /* 0x001fc400078e001e */
[----:B------:R-:W-:Y:S02]  /*2860*/  IMAD.MOV.U32 R9, RZ, RZ, R31 ;  /* 0x000000ffff097224 */ /* 0x000fe400078e001f */
[----:B------:R-:W-:Y:S02]  /*2870*/  IMAD.MOV.U32 R10, RZ, RZ, R0 ;  /* 0x000000ffff0a7224 */ /* 0x000fe400078e0000 */
[----:B------:R-:W-:Y:S02]  /*2880*/  IMAD.MOV.U32 R11, RZ, RZ, R19 ;  /* 0x000000ffff0b7224 */ /* 0x000fe400078e0013 */
[----:B------:R-:W-:-:S03]  /*2890*/  IMAD.MOV.U32 R19, RZ, RZ, R40 ;  /* 0x000000ffff137224 */ /* 0x000fc600078e0028 */
[----:B------:R0:W-:Y:S02]  /*28a0*/  STL.128 [R1+0x1b0], R8 ;  /* 0x0001b00801007387 */ /* 0x0001e40000100c00 */
[----:B0-----:R-:W-:Y:S02]  /*28b0*/  IMAD.MOV.U32 R10, RZ, RZ, R32 ;  /* 0x000000ffff0a7224 */ /* 0x001fe400078e0020 */
[----:B------:R-:W-:Y:S02]  /*28c0*/  IMAD.MOV.U32 R11, RZ, RZ, R47 ;  /* 0x000000ffff0b7224 */ /* 0x000fe400078e002f */
[----:B------:R-:W-:Y:S02]  /*28d0*/  IMAD.MOV.U32 R8, RZ, RZ, R18 ;  /* 0x000000ffff087224 */ /* 0x000fe400078e0012 */
[----:B------:R-:W-:Y:S02]  /*28e0*/  IMAD.MOV.U32 R9, RZ, RZ, R15 ;  /* 0x000000ffff097224 */ /* 0x000fe400078e000f */
[----:B------:R-:W-:-:S02]  /*28f0*/  IMAD.MOV.U32 R15, RZ, RZ, R217 ;  /* 0x000000ffff0f7224 */ /* 0x000fc400078e00d9 */
[----:B------:R-:W-:Y:S01]  /*2900*/  IMAD.MOV.U32 R18, RZ, RZ, R27 ;  /* 0x000000ffff127224 */ /* 0x000fe200078e001b */
[----:B------:R0:W-:Y:S04]  /*2910*/  STL.128 [R1+0x1c0], R8 ;  /* 0x0001c00801007387 */ /* 0x0001e80000100c00 */
[----:B------:R1:W-:Y:S04]  /*2920*/  STL.128 [R1+0x1d0], R12 ;  /* 0x0001d00c01007387 */ /* 0x0003e80000100c00 */
[----:B------:R1:W-:Y:S01]  /*2930*/  STL.128 [R1+0x170], R16 ;  /* 0x0001701001007387 */ /* 0x0003e20000100c00 */
[----:B0-----:R-:W-:-:S02]  /*2940*/  IMAD.MOV.U32 R8, RZ, RZ, R26 ;  /* 0x000000ffff087224 */ /* 0x001fc400078e001a */
        /* <DEDUP_REMOVED lines=8> */
.L_x_11245:
[----:B------:R-:W-:Y:S05]  /*29d0*/  BSYNC B0 ;  /* 0x0000000000007941 */ /* 0x000fea0003800000 */
.L_x_11244:
        /* <DEDUP_REMOVED lines=8> */
.L_x_11247:
[----:B------:R-:W-:Y:S05]  /*2a60*/  BSYNC B0 ;  /* 0x0000000000007941 */ /* 0x000fea0003800000 */
.L_x_11246:
[----:B------:R-:W-:Y:S04]  /*2a70*/  BSSY B0, `(.L_x_11248) ;  /* 0x0000004000007945 */ /* 0x000fe80003800000 */
[----:B-1----:R-:W-:Y:S05]  /*2a80*/  @P0 BRA `(.L_x_11249) ;  /* 0x0000000000080947 */ /* 0x002fea0003800000 */
[----:B------:R-:W1:Y:S02]  /*2a90*/  SYNCS.PHASECHK.TRANS64.TRYWAIT P0, [R20+URZ], R21 ;  /* 0x00000015140075a7 */ /* 0x000e64000800017f */
[----:B-1----:R-:W-:Y:S05]  /*2aa0*/  @!P0 BRA `(.L_x_11250) ;  /* 0x0000024c00e88947 */ /* 0x002fea0003800000 */
.L_x_11249:
[----:B------:R-:W-:Y:S05]  /*2ab0*/  BSYNC B0 ;  /* 0x0000000000007941 */ /* 0x000fea0003800000 */
.L_x_11248:
[----:B------:R-:W2:Y:S04]  /*2ac0*/  LDL R13, [R1+0x1f8] ;  /* 0x0001f800010d7983 */ /* 0x000ea80000100800 */
[----:B------:R-:W2:Y:S01]  /*2ad0*/  LDL.64 R8, [R1+0x80] ;  /* 0x0000800001087983 */ /* 0x000ea20000100a00 */
[----:B------:R-:W-:Y:S05]  /*2ae0*/  WARPSYNC.ALL ;  /* 0x0000000000007948 */ /* 0x000fea0003800000 */
[----:B01----:R-:W3:Y:S04]  /*2af0*/  LDL.64 R20, [R1+0x78] ;  /* 0x0000780001147983 */ /* 0x003ee80000100a00 */
[----:B------:R-:W4:Y:S04]  /*2b00*/  LDL.64 R10, [R1+0x78] ;  /* 0x00007800010a7983 */ /* 0x000f280000100a00 */
[----:B------:R-:W5:Y:S01]  /*2b10*/  LDL.64 R14, [R1+0x78] ;  /* 0x00007800010e7983 */ /* 0x000f620000100a00 */
[----:B--2---:R-:W-:-:S03]  /*2b20*/  IMAD R8, R13, 0x300, R8 ;  /* 0x000003000d087824 */ /* 0x004fc600078e0208 */
[----:B------:R-:W2:Y:S01]  /*2b30*/  LDL.64 R18, [R1+0x78] ;  /* 0x0000780001127983 */ /* 0x000ea20000100a00 */
[----:B------:R-:W-:Y:S02]  /*2b40*/  R2UR UR7, R9 ;  /* 0x00000000090772ca */ /* 0x000fe400000e0000 */
[C---:B------:R-:W-:Y:S01]  /*2b50*/  R2UR UR6, R8.reuse ;  /* 0x00000000080672ca */ /* 0x040fe200000e0000 */
[----:B------:R-:W-:Y:S01]  /*2b60*/  WARPGROUP.ARRIVE ;  /* 0x00000000000079c5 */ /* 0x000fe20000000000 */
[----:B------:R-:W2:Y:S01]  /*2b70*/  LDL R6, [R1+0x204] ;  /* 0x0002040001067983 */ /* 0x000ea20000100800 */
[----:B------:R-:W-:Y:S01]  /*2b80*/  VIADD R12, R8, 0x2 ;  /* 0x00000002080c7836 */ /* 0x000fe20000000000 */
[----:B------:R-:W-:Y:S01]  /*2b90*/  BSSY B0, `(.L_x_11251) ;  /* 0x000002d000007945 */ /* 0x000fe20003800000 */
[----:B------:R-:W-:Y:S01]  /*2ba0*/  IMAD.MOV.U32 R13, RZ, RZ, R9 ;  /* 0x000000ffff0d7224 */ /* 0x000fe200078e0009 */
[----:B------:R0:W-:Y:S01]  /*2bb0*/  STL [R1+0x60], RZ ;  /* 0x000060ff01007387 */ /* 0x0001e20000100800 */
[----:B---3--:R-:W-:-:S02]  /*2bc0*/  R2UR UR4, R20 ;  /* 0x00000000140472ca */ /* 0x008fc400000e0000 */
[----:B------:R-:W-:Y:S01]  /*2bd0*/  R2UR UR5, R21 ;  /* 0x00000000150572ca */ /* 0x000fe200000e0000 */
[----:B----4-:R-:W-:Y:S02]  /*2be0*/  VIADD R10, R10, 0x2 ;  /* 0x000000020a0a7836 */ /* 0x010fe40000000000 */
[----:B-----5:R-:W-:Y:S02]  /*2bf0*/  VIADD R14, R14, 0x4 ;  /* 0x000000040e0e7836 */ /* 0x020fe40000000000 */
[----:B--2---:R-:W-:-:S08]  /*2c00*/  VIADD R18, R18, 0x6 ;  /* 0x0000000612127836 */ /* 0x004fd00000000000 */
[----:B------:R-:W-:Y:S01]  /*2c10*/  HGMMA.64x96x16.F32 R24, gdesc[UR4], RZ, !UPT, gsb0 ;  /* 0x01600000041879f0 */ /* 0x000fe2000c0008ff */
[----:B------:R-:W-:Y:S02]  /*2c20*/  R2UR UR6, R12 ;  /* 0x000000000c0672ca */ /* 0x000fe400000e0000 */
[----:B------:R-:W-:Y:S02]  /*2c30*/  R2UR UR7, R13 ;  /* 0x000000000d0772ca */ /* 0x000fe400000e0000 */
[----:B------:R-:W-:Y:S01]  /*2c40*/  R2UR UR4, R10 ;  /* 0x000000000a0472ca */ /* 0x000fe200000e0000 */
[----:B------:R-:W-:Y:S01]  /*2c50*/  VIADD R10, R8, 0x4 ;  /* 0x00000004080a7836 */ /* 0x000fe20000000000 */
[----:B------:R-:W-:Y:S01]  /*2c60*/  R2UR UR5, R11 ;  /* 0x000000000b0572ca */ /* 0x000fe200000e0000 */
[----:B------:R-:W-:Y:S01]  /*2c70*/  IMAD.MOV.U32 R11, RZ, RZ, R9 ;  /* 0x000000ffff0b7224 */ /* 0x000fe200078e0009 */
[----:B------:R-:W-:Y:S01]  /*2c80*/  LEA.HI R0, R6, R6, RZ, 0x1 ;  /* 0x0000000606007211 */ /* 0x000fe200078f08ff */
[----:B------:R-:W-:Y:S01]  /*2c90*/  VIADD R8, R8, 0x6 ;  /* 0x0000000608087836 */ /* 0x000fe20000000000 */
[----:B------:R-:W-:-:S02]  /*2ca0*/  WARPGROUP.DEPBAR.LE gsb0, 0x0 ;  /* 0x00008000000079c5 */ /* 0x000fc40000010000 */
[----:B------:R-:W-:-:S07]  /*2cb0*/  WARPGROUP.ARRIVE ;  /* 0x00000000000079c5 */ /* 0x000fce0000000000 */
[----:B------:R-:W-:Y:S01]  /*2cc0*/  HGMMA.64x96x16.F32 R24, gdesc[UR4], R24, gsb0 ;  /* 0x01600000041879f0 */ /* 0x000fe20008000818 */
[----:B------:R-:W-:Y:S02]  /*2cd0*/  R2UR UR6, R10 ;  /* 0x000000000a0672ca */ /* 0x000fe400000e0000 */
[----:B------:R-:W-:Y:S02]  /*2ce0*/  R2UR UR7, R11 ;  /* 0x000000000b0772ca */ /* 0x000fe400000e0000 */
[----:B------:R-:W-:Y:S02]  /*2cf0*/  R2UR UR4, R14 ;  /* 0x000000000e0472ca */ /* 0x000fe400000e0000 */
[----:B------:R-:W-:Y:S01]  /*2d00*/  R2UR UR5, R15 ;  /* 0x000000000f0572ca */ /* 0x000fe200000e0000 */
[----:B------:R-:W-:Y:S02]  /*2d10*/  WARPGROUP.DEPBAR.LE gsb0, 0x0 ;  /* 0x00008000000079c5 */ /* 0x000fe40000010000 */
[----:B------:R-:W-:-:S10]  /*2d20*/  WARPGROUP.ARRIVE ;  /* 0x00000000000079c5 */ /* 0x000fd40000000000 */
[----:B------:R-:W-:Y:S01]  /*2d30*/  HGMMA.64x96x16.F32 R24, gdesc[UR4], R24, gsb0 ;  /* 0x01600000041879f0 */ /* 0x000fe20008000818 */
[----:B------:R-:W-:Y:S02]  /*2d40*/  R2UR UR6, R8 ;  /* 0x00000000080672ca */ /* 0x000fe400000e0000 */
[----:B------:R-:W-:Y:S02]  /*2d50*/  R2UR UR7, R9 ;  /* 0x00000000090772ca */ /* 0x000fe400000e0000 */
[----:B------:R-:W-:Y:S02]  /*2d60*/  R2UR UR4, R18 ;  /* 0x00000000120472ca */ /* 0x000fe400000e0000 */
[----:B------:R-:W-:Y:S02]  /*2d70*/  R2UR UR5, R19 ;  /* 0x00000000130572ca */ /* 0x000fe400000e0000 */
        /* <DEDUP_REMOVED lines=10> */
[----:B------:R-:W-:Y:S03]  /*2e20*/  HGMMA.64x96x16.F32 R24, gdesc[UR4], R24, gsb0 ;  /* 0x01600000041879f0 */ /* 0x000fe60008000818 */
[----:B------:R-:W-:Y:S02]  /*2e30*/  WARPGROUP.DEPBAR.LE gsb0, 0x0 ;  /* 0x00008000000079c5 */ /* 0x000fe40000010000 */
[----:B------:R-:W1:Y:S02]  /*2e40*/  SYNCS.PHASECHK.TRANS64.TRYWAIT P0, [UR42+0x32410], R6 ;  /* 0x03241006ff0075a7 */ /* 0x000e64000800016a */
[----:B01----:R-:W-:Y:S05]  /*2e50*/  @!P0 BRA `(.L_x_11252) ;  /* 0x0000024c00108947 */ /* 0x003fea0003800000 */
.L_x_11436:
[----:B------:R-:W-:Y:S05]  /*2e60*/  BSYNC B0 ;  /* 0x0000000000007941 */ /* 0x000fea0003800000 */
.L_x_11251:
[----:B0-----:R-:W2:Y:S04]  /*2e70*/  LDL R6, [R1+0x28] ;  /* 0x0000280001067983 */ /* 0x001ea80000100800 */
[----:B------:R0:W5:Y:S01]  /*2e80*/  LDL.64 R8, [R1+0x1f8] ;  /* 0x0001f80001087983 */ /* 0x0001620000100a00 */
[----:B------:R-:W-:Y:S01]  /*2e90*/  BSSY B0, `(.L_x_11253) ;  /* 0x0000005000007945 */ /* 0x000fe20003800000 */
[----:B--2---:R-:W-:-:S04]  /*2ea0*/  LOP3.LUT R6, R6, 0x1, RZ, 0xfc, !PT ;  /* 0x0000000106067812 */ /* 0x004fc800078efcff */
[----:B------:R-:W-:-:S13]  /*2eb0*/  ISETP.NE.AND P1, PT, R6, 0x3, PT ;  /* 0x000000030600780c */ /* 0x000fda0003f25270 */
[----:B0-----:R-:W-:Y:S05]  /*2ec0*/  @!P1 BRA `(.L_x_11254) ;  /* 0x0000000000049947 */ /* 0x001fea0003800000 */
[----:B------:R-:W-:Y:S01]  /*2ed0*/  BPT.TRAP 0x1 ;  /* 0x000000040000795c */ /* 0x000fe20000300000 */
.L_x_11254:
[----:B------:R-:W-:Y:S05]  /*2ee0*/  BSYNC B0 ;  /* 0x0000000000007941 */ /* 0x000fea0003800000 */
.L_x_11253:
        /* <DEDUP_REMOVED lines=8> */
.L_x_11256:
[----:B------:R-:W-:Y:S05]  /*2f70*/  BSYNC B0 ;  /* 0x0000000000007941 */ /* 0x000fea0003800000 */
.L_x_11255:
[----:B------:R-:W-:Y:S04]  /*2f80*/  BSSY B0, `(.L_x_11257) ;  /* 0x0000004000007945 */ /* 0x000fe80003800000 */
[----:B-1----:R-:W-:Y:S05]  /*2f90*/  @P0 BRA `(.L_x_11258) ;  /* 0x0000000000080947 */ /* 0x002fea0003800000 */
[----:B------:R-:W1:Y:S02]  /*2fa0*/  SYNCS.PHASECHK.TRANS64.TRYWAIT P0, [R8+URZ], R9 ;  /* 0x00000009080075a7 */ /* 0x000e64000800017f */
[----:B-1----:R-:W-:Y:S05]  /*2fb0*/  @!P0 BRA `(.L_x_11259) ;  /* 0x0000024800d08947 */ /* 0x002fea0003800000 */
.L_x_11258:
[----:B------:R-:W-:Y:S05]  /*2fc0*/  BSYNC B0 ;  /* 0x0000000000007941 */ /* 0x000fea0003800000 */
.L_x_11257:
[----:B------:R-:W2:Y:S04]  /*2fd0*/  LDL R21, [R1+0x1f8] ;  /* 0x0001f80001157983 */ /* 0x000ea80000100800 */
[----:B01----:R-:W2:Y:S04]  /*2fe0*/  LDL.64 R8, [R1+0xf8] ;  /* 0x0000f80001087983 */ /* 0x003ea80000100a00 */
[----:B------:R-:W3:Y:S04]  /*2ff0*/  LDL R6, [R1+0x70] ;  /* 0x0000700001067983 */ /* 0x000ee80000100800 */
[----:B------:R-:W4:Y:S04]  /*3000*/  LDL.64 R10, [R1+0xf0] ;  /* 0x0000f000010a7983 */ /* 0x000f280000100a00 */
[----:B------:R-:W4:Y:S04]  /*3010*/  LDL.64 R12, [R1+0xf0] ;  /* 0x0000f000010c7983 */ /* 0x000f280000100a00 */
[----:B------:R-:W4:Y:S04]  /*3020*/  LDL.64 R14, [R1+0xf0] ;  /* 0x0000f000010e7983 */ /* 0x000f280000100a00 */
[----:B------:R-:W4:Y:S01]  /*3030*/  LDL.64 R18, [R1+0xf0] ;  /* 0x0000f00001127983 */ /* 0x000f220000100a00 */
[----:B------:R-:W-:Y:S05]  /*3040*/  WARPSYNC.ALL ;  /* 0x0000000000007948 */ /* 0x000fea0003800000 */
[----:B------:R-:W-:Y:S01]  /*3050*/  WARPGROUP.ARRIVE ;  /* 0x00000000000079c5 */ /* 0x000fe20000000000 */
[----:B--2---:R-:W-:Y:S01]  /*3060*/  IMAD R8, R21, 0xc00, R8 ;  /* 0x00000c0015087824 */ /* 0x004fe200078e0208 */
[----:B------:R-:W-:Y:S01]  /*3070*/  R2UR UR7, R9 ;  /* 0x00000000090772ca */ /* 0x000fe200000e0000 */
[----:B------:R-:W2:Y:S01]  /*3080*/  LDL.64 R20, [R1+0xf0] ;  /* 0x0000f00001147983 */ /* 0x000ea20000100a00 */
[----:B---3--:R-:W-:-:S02]  /*3090*/  ISETP.NE.U32.AND P0, PT, R6, RZ, PT ;  /* 0x000000ff0600720c */ /* 0x008fc40003f05070 */
[----:B------:R-:W-:Y:S01]  /*30a0*/  R2UR UR6, R8 ;  /* 0x00000000080672ca */ /* 0x000fe200000e0000 */
[----:B------:R0:W5:Y:S01]  /*30b0*/  LDL R6, [R1+0x1f8] ;  /* 0x0001f80001067983 */ /* 0x0001620000100800 */
[----:B----4-:R-:W-:Y:S02]  /*30c0*/  R2UR UR4, R10 ;  /* 0x000000000a0472ca */ /* 0x010fe400000e0000 */
[----:B------:R-:W-:-:S07]  /*30d0*/  R2UR UR5, R11 ;  /* 0x000000000b0572ca */ /* 0x000fce00000e0000 */
[----:B------:R-:W-:-:S06]  /*30e0*/  VOTEU.ANY UP0, P0 ;  /* 0x00000000003f7886 */ /* 0x000fcc0000000100 */
[----:B------:R-:W-:Y:S01]  /*30f0*/  HGMMA.64x96x16.F32 R24, gdesc[UR4], R24, UP0, gsb0 ;  /* 0x01600000041879f0 */ /* 0x000fe2000b800818 */
[----:B------:R-:W-:Y:S02]  /*3100*/  VIADD R12, R12, 0x2 ;  /* 0x000000020c0c7836 */ /* 0x000fe40000000000 */
[----:B------:R-:W-:Y:S02]  /*3110*/  VIADD R10, R8, 0x2 ;  /* 0x00000002080a7836 */ /* 0x000fe40000000000 */
[----:B------:R-:W-:Y:S01]  /*3120*/  IMAD.MOV.U32 R11, RZ, RZ, R9 ;  /* 0x000000ffff0b7224 */ /* 0x000fe200078e0009 */
[----:B------:R-:W-:Y:S02]  /*3130*/  R2UR UR4, R12 ;  /* 0x000000000c0472ca */ /* 0x000fe400000e0000 */
[----:B------:R-:W-:Y:S02]  /*3140*/  R2UR UR6, R10 ;  /* 0x000000000a0672ca */ /* 0x000fe400000e0000 */
[----:B------:R-:W-:-:S02]  /*3150*/  R2UR UR7, R11 ;  /* 0x000000000b0772ca */ /* 0x000fc400000e0000 */
[----:B------:R-:W-:Y:S02]  /*3160*/  R2UR UR5, R13 ;  /* 0x000000000d0572ca */ /* 0x000fe400000e0000 */
[----:B------:R-:W3:Y:S01]  /*3170*/  LDL.64 R12, [R1+0xf0] ;  /* 0x0000f000010c7983 */ /* 0x000ee20000100a00 */
[----:B------:R-:W-:Y:S02]  /*3180*/  WARPGROUP.DEPBAR.LE gsb0, 0x0 ;  /* 0x00008000000079c5 */ /* 0x000fe40000010000 */
[----:B------:R-:W-:-:S08]  /*3190*/  WARPGROUP.ARRIVE ;  /* 0x00000000000079c5 */ /* 0x000fd00000000000 */
[----:B------:R-:W-:Y:S01]  /*31a0*/  HGMMA.64x96x16.F32 R24, gdesc[UR4], R24, gsb0 ;  /* 0x01600000041879f0 */ /* 0x000fe20008000818 */
[----:B------:R-:W-:Y:S02]  /*31b0*/  VIADD R14, R14, 0x4 ;  /* 0x000000040e0e7836 */ /* 0x000fe40000000000 */
[----:B------:R-:W-:Y:S02]  /*31c0*/  VIADD R10, R8, 0x4 ;  /* 0x00000004080a7836 */ /* 0x000fe40000000000 */
[----:B------:R-:W-:Y:S01]  /*31d0*/  IMAD.MOV.U32 R11, RZ, RZ, R9 ;  /* 0x000000ffff0b7224 */ /* 0x000fe200078e0009 */
[----:B------:R-:W-:Y:S02]  /*31e0*/  R2UR UR4, R14 ;  /* 0x000000000e0472ca */ /* 0x000fe400000e0000 */
[----:B------:R-:W-:Y:S02]  /*31f0*/  R2UR UR6, R10 ;  /* 0x000000000a0672ca */ /* 0x000fe400000e0000 */
[----:B------:R-:W-:-:S02]  /*3200*/  R2UR UR7, R11 ;  /* 0x000000000b0772ca */ /* 0x000fc400000e0000 */
[----:B------:R-:W-:Y:S02]  /*3210*/  R2UR UR5, R15 ;  /* 0x000000000f0572ca */ /* 0x000fe400000e0000 */
[----:B------:R-:W4:Y:S01]  /*3220*/  LDL.64 R14, [R1+0xf0] ;  /* 0x0000f000010e7983 */ /* 0x000f220000100a00 */
        /* <DEDUP_REMOVED lines=14> */
[----:B--2---:R-:W-:Y:S02]  /*3310*/  VIADD R20, R20, 0x400 ;  /* 0x0000040014147836 */ /* 0x004fe40000000000 */
[----:B------:R-:W-:Y:S02]  /*3320*/  VIADD R10, R8, 0x300 ;  /* 0x00000300080a7836 */ /* 0x000fe40000000000 */
[----:B------:R-:W-:Y:S01]  /*3330*/  IMAD.MOV.U32 R11, RZ, RZ, R9 ;  /* 0x000000ffff0b7224 */ /* 0x000fe200078e0009 */
[----:B------:R-:W-:Y:S02]  /*3340*/  R2UR UR4, R20 ;  /* 0x00000000140472ca */ /* 0x000fe400000e0000 */
[----:B------:R-:W-:Y:S02]  /*3350*/  R2UR UR6, R10 ;  /* 0x000000000a0672ca */ /* 0x000fe400000e0000 */
[----:B------:R-:W-:-:S02]  /*3360*/  R2UR UR7, R11 ;  /* 0x000000000b0772ca */ /* 0x000fc400000e0000 */
[----:B------:R-:W-:Y:S02]  /*3370*/  R2UR UR5, R21 ;  /* 0x00000000150572ca */ /* 0x000fe400000e0000 */
[----:B------:R-:W2:Y:S01]  /*3380*/  LDL.64 R20, [R1+0xf0] ;  /* 0x0000f00001147983 */ /* 0x000ea20000100a00 */
[----:B------:R-:W-:Y:S02]  /*3390*/  WARPGROUP.DEPBAR.LE gsb0, 0x0 ;  /* 0x00008000000079c5 */ /* 0x000fe40000010000 */
[----:B------:R-:W-:-:S08]  /*33a0*/  WARPGROUP.ARRIVE ;  /* 0x00000000000079c5 */ /* 0x000fd00000000000 */
[----:B------:R-:W-:Y:S01]  /*33b0*/  HGMMA.64x96x16.F32 R24, gdesc[UR4], R24, gsb0 ;  /* 0x01600000041879f0 */ /* 0x000fe20008000818 */
[----:B---3--:R-:W-:Y:S02]  /*33c0*/  VIADD R12, R12, 0x402 ;  /* 0x000004020c0c7836 */ /* 0x008fe40000000000 */
        /* <DEDUP_REMOVED lines=10> */
[----:B----4-:R-:W-:Y:S02]  /*3470*/  VIADD R14, R14, 0x404 ;  /* 0x000004040e0e7836 */ /* 0x010fe40000000000 */
        /* <DEDUP_REMOVED lines=69> */
[----:B------:R-:W-:Y:S01]  /*38d0*/  R2UR UR6, R10 ;  /* 0x000000000a0672ca */ /* 0x000fe200000e0000 */
[----:B------:R-:W2:Y:S01]  /*38e0*/  LDL R20, [R1] ;  /* 0x0000000001147983 */ /* 0x000ea20000100800 */
[----:B------:R-:W-:-:S02]  /*38f0*/  R2UR UR7, R11 ;  /* 0x000000000b0772ca */ /* 0x000fc400000e0000 */
[----:B------:R-:W-:Y:S01]  /*3900*/  R2UR UR5, R21 ;  /* 0x00000000150572ca */ /* 0x000fe200000e0000 */
[----:B---3--:R-:W-:Y:S01]  /*3910*/  VIADD R12, R12, 0xc02 ;  /* 0x00000c020c0c7836 */ /* 0x008fe20000000000 */
[----:B------:R0:W5:Y:S01]  /*3920*/  LDL R21, [R1+0xc] ;  /* 0x00000c0001157983 */ /* 0x0001620000100800 */
[----:B------:R-:W-:Y:S02]  /*3930*/  WARPGROUP.DEPBAR.LE gsb0, 0x0 ;  /* 0x00008000000079c5 */ /* 0x000fe40000010000 */
[----:B------:R-:W-:-:S08]  /*3940*/  WARPGROUP.ARRIVE ;  /* 0x00000000000079c5 */ /* 0x000fd00000000000 */
[----:B------:R-:W-:Y:S01]  /*3950*/  HGMMA.64x96x16.F32 R24, gdesc[UR4], R24, gsb0 ;  /* 0x01600000041879f0 */ /* 0x000fe20008000818 */
[----:B------:R-:W-:Y:S02]  /*3960*/  VIADD R10, R8, 0x902 ;  /* 0x00000902080a7836 */ /* 0x000fe40000000000 */
[----:B------:R-:W-:Y:S01]  /*3970*/  IMAD.MOV.U32 R11, RZ, RZ, R9 ;  /* 0x000000ffff0b7224 */ /* 0x000fe200078e0009 */
[----:B------:R-:W-:Y:S02]  /*3980*/  R2UR UR4, R12 ;  /* 0x000000000c0472ca */ /* 0x000fe400000e0000 */
[----:B------:R-:W-:Y:S02]  /*3990*/  R2UR UR6, R10 ;  /* 0x000000000a0672ca */ /* 0x000fe400000e0000 */
[----:B------:R-:W-:Y:S02]  /*39a0*/  R2UR UR7, R11 ;  /* 0x000000000b0772ca */ /* 0x000fe400000e0000 */
[----:B------:R-:W-:Y:S01]  /*39b0*/  R2UR UR5, R13 ;  /* 0x000000000d0572ca */ /* 0x000fe200000e0000 */
[----:B----4-:R-:W-:-:S02]  /*39c0*/  VIADD R14, R14, 0xc04 ;  /* 0x00000c040e0e7836 */ /* 0x010fc40000000000 */
[----:B------:R-:W-:Y:S01]  /*39d0*/  VIADD R10, R8, 0x904 ;  /* 0x00000904080a7836 */ /* 0x000fe20000000000 */
[----:B------:R-:W-:Y:S02]  /*39e0*/  WARPGROUP.DEPBAR.LE gsb0, 0x0 ;  /* 0x00008000000079c5 */ /* 0x000fe40000010000 */
[----:B------:R-:W-:-:S07]  /*39f0*/  WARPGROUP.ARRIVE ;  /* 0x00000000000079c5 */ /* 0x000fce0000000000 */
[----:B------:R-:W-:Y:S01]  /*3a00*/  HGMMA.64x96x16.F32 R24, gdesc[UR4], R24, gsb0 ;  /* 0x01600000041879f0 */ /* 0x000fe20008000818 */
[----:B------:R-:W-:Y:S01]  /*3a10*/  IMAD.MOV.U32 R11, RZ, RZ, R9 ;  /* 0x000000ffff0b7224 */ /* 0x000fe200078e0009 */
[----:B------:R-:W-:Y:S02]  /*3a20*/  R2UR UR6, R10 ;  /* 0x000000000a0672ca */ /* 0x000fe400000e0000 */
[----:B------:R-:W-:Y:S02]  /*3a30*/  R2UR UR4, R14 ;  /* 0x000000000e0472ca */ /* 0x000fe400000e0000 */
[----:B------:R-:W-:Y:S02]  /*3a40*/  R2UR UR7, R11 ;  /* 0x000000000b0772ca */ /* 0x000fe400000e0000 */
[----:B------:R-:W-:Y:S01]  /*3a50*/  R2UR UR5, R15 ;  /* 0x000000000f0572ca */ /* 0x000fe200000e0000 */
[----:B------:R-:W-:Y:S02]  /*3a60*/  VIADD R8, R8, 0x906 ;  /* 0x0000090608087836 */ /* 0x000fe40000000000 */
        /* <DEDUP_REMOVED lines=12> */
[----:B------:R0:W-:Y:S04]  /*3b30*/  STL [R1+0x70], R0 ;  /* 0x0000700001007387 */ /* 0x0001e80000100800 */
[----:B------:R0:W-:Y:S01]  /*3b40*/  STL [R1+0x70], R0 ;  /* 0x0000700001007387 */ /* 0x0001e20000100800 */
[----:B------:R-:W-:-:S02]  /*3b50*/  WARPGROUP.DEPBAR.LE gsb0, 0x0 ;  /* 0x00008000000079c5 */ /* 0x000fc40000010000 */
[----:B------:R-:W-:-:S06]  /*3b60*/  WARPGROUP.ARRIVE ;  /* 0x00000000000079c5 */ /* 0x000fcc0000000000 */
[----:B------:R-:W-:Y:S01]  /*3b70*/  HGMMA.64x96x16.F32 R24, gdesc[UR4], R24, gsb0 ;  /* 0x01600000041879f0 */ /* 0x000fe20008000818 */
        /* <DEDUP_REMOVED lines=12> */
[----:B------:R-:W-:Y:S01]  /*3c40*/  BSSY B0, `(.L_x_11260) ;  /* 0x0000005000007945 */ /* 0x000fe20003800000 */
[----:B------:R-:W-:-:S02]  /*3c50*/  WARPGROUP.DEPBAR.LE gsb0, 0x0 ;  /* 0x00008000000079c5 */ /* 0x000fc40000010000 */
[----:B------:R0:W-:Y:S09]  /*3c60*/  BAR.ARV R205, 0x100 ;  /* 0x000400cd0000751d */ /* 0x0001f20000002000 */
[----:B0-----:R-:W-:Y:S05]  /*3c70*/  @!P0 BRA `(.L_x_11261) ;  /* 0x0000000000048947 */ /* 0x001fea0003800000 */
[----:B------:R-:W-:Y:S01]  /*3c80*/  BPT.TRAP 0x1 ;  /* 0x000000040000795c */ /* 0x000fe20000300000 */
.L_x_11261:
[----:B------:R-:W-:Y:S05]  /*3c90*/  BSYNC B0 ;  /* 0x0000000000007941 */ /* 0x000fea0003800000 */
.L_x_11260:
        /* <DEDUP_REMOVED lines=19> */
[----:B------:R-:W-:Y:S01]  /*3dd0*/  UMOV UR4, 0xffffffa0 ;  /* 0xffffffa000047882 */ /* 0x000fe20000000000 */
[----:B---3--:R-:W-:Y:S01]  /*3de0*/  ISETP.GE.AND P1, PT, R8, 0x1, PT ;  /* 0x000000010800780c */ /* 0x008fe20003f26270 */
[----:B------:R-:W-:Y:S01]  /*3df0*/  UIMAD UR4, UR45, UR4, 0x60 ;  /* 0x000000602d0474a4 */ /* 0x000fe2000f8e0204 */
[----:B------:R-:W-:Y:S01]  /*3e00*/  LOP3.LUT R12, RZ, R12, RZ, 0x33, !PT ;  /* 0x0000000cff0c7212 */ /* 0x000fe200078e33ff */
[----:B------:R-:W-:Y:S01]  /*3e10*/  BSSY B0, `(.L_x_11262) ;  /* 0x00000a9000007945 */ /* 0x000fe20003800000 */
[-C--:B--2---:R-:W-:Y:S01]  /*3e20*/  FMUL.FTZ R15, R29, R13.reuse ;  /* 0x0000000d1d0f7220 */ /* 0x084fe20000410000 */
[----:B------:R-:W-:Y:S01]  /*3e30*/  SHF.R.S32.HI R29, RZ, 0x1f, R18 ;  /* 0x0000001fff1d7819 */ /* 0x000fe20000011412 */
[----:B------:R-:W-:-:S03]  /*3e40*/  FMUL.FTZ R150, R30, R13 ;  /* 0x0000000d1e967220 */ /* 0x000fc60000410000 */
[----:B------:R-:W-:Y:S01]  /*3e50*/  LEA.HI R30, R29, R18, RZ, 0x7 ;  /* 0x000000121d1e7211 */ /* 0x000fe200078f38ff */
[----:B------:R-:W-:-:S03]  /*3e60*/  FMUL.FTZ R149, R31, R13 ;  /* 0x0000000d1f957220 */ /* 0x000fc60000410000 */
[----:B------:R-:W-:Y:S01]  /*3e70*/  LOP3.LUT R31, R30, 0xffffff80, RZ, 0xc0, !PT ;  /* 0xffffff801e1f7812 */ /* 0x000fe200078ec0ff */
[----:B------:R-:W-:-:S04]  /*3e80*/  FMUL.FTZ R161, R32, R13 ;  /* 0x0000000d20a17220 */ /* 0x000fc80000410000 */
[----:B------:R-:W-:Y:S02]  /*3e90*/  IMAD.IADD R31, R18, 0x1, -R31 ;  /* 0x00000001121f7824 */ /* 0x000fe400078e0a1f */
[----:B------:R-:W-:-:S03]  /*3ea0*/  FMUL.FTZ R159, R33, R13 ;  /* 0x0000000d219f7220 */ /* 0x000fc60000410000 */
[----:B------:R-:W-:Y:S01]  /*3eb0*/  SHF.R.S32.HI R32, RZ, 0x1f, R31 ;  /* 0x0000001fff207819 */ /* 0x000fe2000001141f */
[----:B------:R-:W-:Y:S01]  /*3ec0*/  FMUL.FTZ R163, R36, R13 ;  /* 0x0000000d24a37220 */ /* 0x000fe20000410000 */
[----:B------:R-:W-:Y:S02]  /*3ed0*/  LEA.HI R36, R29, R18, RZ, 0x2 ;  /* 0x000000121d247211 */ /* 0x000fe400078f10ff */
[----:B------:R-:W-:Y:S01]  /*3ee0*/  LEA.HI R33, R32, R31, RZ, 0x2 ;  /* 0x0000001f20217211 */ /* 0x000fe200078f10ff */
[-C--:B------:R-:W-:Y:S01]  /*3ef0*/  FMUL.FTZ R164, R34, R13.reuse ;  /* 0x0000000d22a47220 */ /* 0x080fe20000410000 */
[-C--:B------:R-:W-:Y:S01]  /*3f00*/  FMUL.FTZ R173, R39, R13.reuse ;  /* 0x0000000d27ad7220 */ /* 0x080fe20000410000 */
[----:B------:R-:W-:Y:S01]  /*3f10*/  FMUL.FTZ R39, R41, R13 ;  /* 0x0000000d29277220 */ /* 0x000fe20000410000 */
[--C-:B------:R-:W-:Y:S02]  /*3f20*/  SHF.R.S32.HI R34, RZ, 0x2, R33.reuse ;  /* 0x00000002ff227819 */ /* 0x100fe40000011421 */
[----:B------:R-:W-:-:S02]  /*3f30*/  SHF.R.S32.HI R29, RZ, 0x1f, R33 ;  /* 0x0000001fff1d7819 */ /* 0x000fc40000011421 */
[----:B------:R-:W-:Y:S02]  /*3f40*/  LOP3.LUT R41, R36, 0xfffffffc, RZ, 0xc0, !PT ;  /* 0xfffffffc24297812 */ /* 0x000fe400078ec0ff */
[----:B------:R-:W-:Y:S02]  /*3f50*/  LEA.HI R36, R29, R34, RZ, 0x3 ;  /* 0x000000221d247211 */ /* 0x000fe400078f18ff */
[----:B------:R-:W-:Y:S01]  /*3f60*/  SHF.R.S32.HI R29, RZ, 0x7, R30 ;  /* 0x00000007ff1d7819 */ /* 0x000fe2000001141e */
[----:B------:R-:W-:Y:S01]  /*3f70*/  IMAD.IADD R18, R18, 0x1, -R41 ;  /* 0x0000000112127824 */ /* 0x000fe200078e0a29 */
[----:B------:R-:W-:Y:S02]  /*3f80*/  LEA.HI R32, R32, R31, RZ, 0x5 ;  /* 0x0000001f20207211 */ /* 0x000fe400078f28ff */
[----:B------:R-:W-:Y:S02]  /*3f90*/  LOP3.LUT R41, R36, 0xfffffff8, RZ, 0xc0, !PT ;  /* 0xfffffff824297812 */ /* 0x000fe400078ec0ff */
[----:B------:R-:W-:-:S02]  /*3fa0*/  LEA.HI R30, R30, R29, RZ, 0x1 ;  /* 0x0000001d1e1e7211 */ /* 0x000fc400078f08ff */
[----:B------:R-:W-:Y:S01]  /*3fb0*/  SHF.R.S32.HI R32, RZ, 0x5, R32 ;  /* 0x00000005ff207819 */ /* 0x000fe20000011420 */
[----:B------:R-:W-:Y:S01]  /*3fc0*/  IMAD.IADD R41, R34, 0x1, -R41 ;  /* 0x0000000122297824 */ /* 0x000fe200078e0a29 */
        /* <DEDUP_REMOVED lines=14> */
[----:B------:R-:W-:Y:S02]  /*40b0*/  IMAD R19, R19, -0x60, R6 ;  /* 0xffffffa013137824 */ /* 0x000fe400078e0206 */
        /* <DEDUP_REMOVED lines=40> */
[C---:B------:R-:W-:Y:S01]  /*4340*/  VIADD R21, R19.reuse, 0x61 ;  /* 0x0000006113157836 */ /* 0x040fe20000000000 */
[----:B------:R-:W1:Y:S03]  /*4350*/  MUFU.TANH R24, R24 ;  /* 0x0000001800187308 */ /* 0x000e660000002400 */
[----:B------:R-:W-:Y:S02]  /*4360*/  IMAD R20, R18, -0x2, R21 ;  /* 0xfffffffe12147824 */ /* 0x000fe400078e0215 */
[----:B------:R-:W-:-:S03]  /*4370*/  VIADD R19, R19, 0x60 ;  /* 0x0000006013137836 */ /* 0x000fc60000000000 */
[----:B------:R-:W2:Y:S01]  /*4380*/  MUFU.TANH R215, R215 ;  /* 0x000000d700d77308 */ /* 0x000ea20000002400 */
[----:B------:R-:W-:Y:S02]  /*4390*/  IMAD.IADD R13, R20, 0x1, -R9 ;  /* 0x00000001140d7824 */ /* 0x000fe400078e0a09 */
[----:B------:R-:W-:-:S05]  /*43a0*/  IMAD.U32 R21, RZ, RZ, UR4 ;  /* 0x00000004ff157e24 */ /* 0x000fca000f8e00ff */
[----:B------:R-:W3:Y:S01]  /*43b0*/  MUFU.TANH R152, R152 ;  /* 0x0000009800987308 */ /* 0x000ee20000002400 */
[----:B------:R-:W-:-:S07]  /*43c0*/  IMAD R20, R18, -0x2, R19 ;  /* 0xfffffffe12147824 */ /* 0x000fce00078e0213 */
[----:B------:R-:W4:Y:S01]  /*43d0*/  MUFU.TANH R151, R151 ;  /* 0x0000009700977308 */ /* 0x000f220000002400 */
        /* <DEDUP_REMOVED lines=46> */
[----:B------:R-:W-:Y:S02]  /*46c0*/  IMAD R32, R18, -0x2, R21 ;  /* 0xfffffffe12207824 */ /* 0x000fe400078e0215 */
[----:B------:R-:W-:Y:S01]  /*46d0*/  VIADD R18, R11, UR4 ;  /* 0x000000040b127c36 */ /* 0x000fe20008000000 */
[----:B0-----:R-:W-:Y:S01]  /*46e0*/  VIADDMNMX R11, R29, R47, R20, PT ;  /* 0x0000002f1d0b7246 */ /* 0x001fe20003800114 */
        /* <DEDUP_REMOVED lines=14> */
.L_x_11267:
[----:B------:R-:W-:Y:S05]  /*47d0*/  BSYNC B2 ;  /* 0x0000000000027941 */ /* 0x000fea0003800000 */
.L_x_11266:
[----:B------:R-:W-:Y:S01]  /*47e0*/  LOP3.LUT R13, RZ, R13, RZ, 0x33, !PT ;  /* 0x0000000dff0d7212 */ /* 0x000fe200078e33ff */
[----:B------:R-:W-:Y:S06]  /*47f0*/  BRA `(.L_x_11268) ;  /* 0x0000000000187947 */ /* 0x000fec0003800000 */
.L_x_11265:
[----:B------:R-:W-:-:S13]  /*4800*/  ISETP.NE.AND P0, PT, R8, 0x1, PT ;  /* 0x000000010800780c */ /* 0x000fda0003f05270 */
[----:B------:R-:W-:Y:S05]  /*4810*/  @!P0 BRA `(.L_x_11268) ;  /* 0x0000000000108947 */ /* 0x000fea0003800000 */
[----:B------:R-:W2:Y:S04]  /*4820*/  LDL R12, [R194+0x1c] ;  /* 0x00001c00c20c7983 */ /* 0x000ea80000100800 */
[----:B------:R-:W3:Y:S01]  /*4830*/  LDL R34, [R194+0x20] ;  /* 0x00002000c2227983 */ /* 0x000ee20000100800 */
[----:B--2---:R-:W-:-:S05]  /*4840*/  IMAD.HI.U32 R13, R13, R12, RZ ;  /* 0x0000000c0d0d7227 */ /* 0x004fca00078e00ff */
[----:B---3--:R-:W-:-:S07]  /*4850*/  SHF.R.U32.HI R13, RZ, R34, R13 ;  /* 0x00000022ff0d7219 */ /* 0x008fce000001160d */
.L_x_11268:
[----:B------:R-:W-:Y:S05]  /*4860*/  BSYNC B1 ;  /* 0x0000000000017941 */ /* 0x000fea0003800000 */
.L_x_11264:
[----:B------:R-:W-:-:S05]  /*4870*/  IMAD R13, R8, R13, R32 ;  /* 0x0000000d080d7224 */ /* 0x000fca00078e0220 */
[----:B------:R-:W-:Y:S02]  /*4880*/  VIMNMX R10, R10, R13, !PT ;  /* 0x0000000d0a0a7248 */ /* 0x000fe40007fe0100 */
[----:B------:R-:W-:-:S07]  /*4890*/  VIADDMNMX R11, R13, R8, R11, PT ;  /* 0x000000080d0b7246 */ /* 0x000fce000380010b */
.L_x_11263:
[----:B------:R-:W-:Y:S05]  /*48a0*/  BSYNC B0 ;  /* 0x0000000000007941 */ /* 0x000fea0003800000 */
.L_x_11262:
        /* <DEDUP_REMOVED lines=110> */
[----:B-1----:R-:W-:Y:S02]  /*4f90*/  FSEL R147, R24, -INF , !P6 ;  /* 0xff80000018937808 */ /* 0x002fe40007000000 */
        /* <DEDUP_REMOVED lines=21> */
.L_x_11274:
[----:B------:R-:W-:Y:S05]  /*50f0*/  BSYNC B2 ;  /* 0x0000000000027941 */ /* 0x000fea0003800000 */
.L_x_11273:
[----:B------:R-:W-:Y:S01]  /*5100*/  LOP3.LUT R9, RZ, R9, RZ, 0x33, !PT ;  /* 0x00000009ff097212 */ /* 0x000fe200078e33ff */
[----:B------:R-:W-:Y:S06]  /*5110*/  BRA `(.L_x_11275) ;  /* 0x0000000000187947 */ /* 0x000fec0003800000 */
.L_x_11272:
[----:B------:R-:W-:-:S13]  /*5120*/  ISETP.NE.AND P6, PT, R8, 0x1, PT ;  /* 0x000000010800780c */ /* 0x000fda0003fc5270 */
[----:B------:R-:W-:Y:S05]  /*5130*/  @!P6 BRA `(.L_x_11275) ;  /* 0x000000000010e947 */ /* 0x000fea0003800000 */
[----:B------:R-:W2:Y:S04]  /*5140*/  LDL R6, [R194+0x1c] ;  /* 0x00001c00c2067983 */ /* 0x000ea80000100800 */
[----:B------:R-:W3:Y:S01]  /*5150*/  LDL R12, [R194+0x20] ;  /* 0x00002000c20c7983 */ /* 0x000ee20000100800 */
[----:B--2---:R-:W-:-:S05]  /*5160*/  IMAD.HI.U32 R9, R9, R6, RZ ;  /* 0x0000000609097227 */ /* 0x004fca00078e00ff */
[----:B---3--:R-:W-:-:S07]  /*5170*/  SHF.R.U32.HI R9, RZ, R12, R9 ;  /* 0x0000000cff097219 */ /* 0x008fce0000011609 */
.L_x_11275:
[----:B------:R-:W-:Y:S05]  /*5180*/  BSYNC B1 ;  /* 0x0000000000017941 */ /* 0x000fea0003800000 */
.L_x_11271:
[----:B------:R-:W-:-:S05]  /*5190*/  IMAD R9, R8, R9, R32 ;  /* 0x0000000908097224 */ /* 0x000fca00078e0220 */
[----:B------:R-:W-:Y:S02]  /*51a0*/  VIADDMNMX R11, R9, R8, R11, PT ;  /* 0x00000008090b7246 */ /* 0x000fe4000380010b */
[----:B------:R-:W-:-:S07]  /*51b0*/  VIMNMX R10, R10, R9, !PT ;  /* 0x000000090a0a7248 */ /* 0x000fce0007fe0100 */
.L_x_11270:
[----:B------:R-:W-:Y:S05]  /*51c0*/  BSYNC B0 ;  /* 0x0000000000007941 */ /* 0x000fea0003800000 */
.L_x_11269:
[C---:B------:R-:W-:Y:S01]  /*51d0*/  ISETP.GT.AND P0, PT, R10.reuse, 0x1, !P0 ;  /* 0x000000010a00780c */ /* 0x040fe20004704270 */
[----:B------:R-:W2:Y:S01]  /*51e0*/  LDL R12, [R1+0x218] ;  /* 0x00021800010c7983 */ /* 0x000ea20000100800 */
[----:B------:R-:W-:Y:S02]  /*51f0*/  ISETP.GT.AND P1, PT, R10, 0x8, !P1 ;  /* 0x000000080a00780c */ /* 0x000fe40004f24270 */
[C---:B------:R-:W-:Y:S01]  /*5200*/  ISETP.LT.OR P0, PT, R11.reuse, 0x2, P0 ;  /* 0x000000020b00780c */ /* 0x040fe20000701670 */
[----:B------:R-:W3:Y:S01]  /*5210*/  LDL R158, [R1+0x214] ;  /* 0x00021400019e7983 */ /* 0x000ee20000100800 */
[----:B------:R-:W-:Y:S02]  /*5220*/  ISETP.LT.OR P1, PT, R11, 0x9, P1 ;  /* 0x000000090b00780c */ /* 0x000fe40000f21670 */
[----:B------:R-:W-:Y:S01]  /*5230*/  FSEL R151, R151, -INF , !P0 ;  /* 0xff80000097977808 */ /* 0x000fe20004000000 */
[----:B------:R-:W4:Y:S01]  /*5240*/  LDL R154, [R1+0x210] ;  /* 0x00021000019a7983 */ /* 0x000f220000100800 */
[----:B------:R-:W-:-:S02]  /*5250*/  ISETP.NE.AND P0, PT, R34, RZ, PT ;  /* 0x000000ff2200720c */ /* 0x000fc40003f05270 */
[----:B------:R-:W-:Y:S01]  /*5260*/  FSEL R150, R150, -INF , !P1 ;  /* 0xff80000096967808 */ /* 0x000fe20004800000 */
[----:B------:R-:W4:Y:S01]  /*5270*/  LDL R24, [R1+0x3f4] ;  /* 0x0003f40001187983 */ /* 0x000f220000100800 */
[----:B------:R-:W-:Y:S02]  /*5280*/  ISETP.GT.AND P0, PT, R10, 0x9, !P0 ;  /* 0x000000090a00780c */ /* 0x000fe40004704270 */
[----:B------:R-:W-:Y:S01]  /*5290*/  ISETP.NE.AND P1, PT, R38, RZ, PT ;  /* 0x000000ff2600720c */ /* 0x000fe20003f25270 */
[----:B------:R-:W4:Y:S01]  /*52a0*/  LDL R155, [R1+0x1f8] ;  /* 0x0001f800019b7983 */ /* 0x000f220000100800 */
[----:B------:R-:W-:Y:S02]  /*52b0*/  ISETP.LT.OR P0, PT, R11, 0xa, P0 ;  /* 0x0000000a0b00780c */ /* 0x000fe40000701670 */
[----:B------:R-:W-:Y:S01]  /*52c0*/  ISETP.NE.AND P6, PT, R42, RZ, PT ;  /* 0x000000ff2a00720c */ /* 0x000fe20003fc5270 */
[----:B------:R-:W4:Y:S01]  /*52d0*/  LDL R30, [R1+0x3e4] ;  /* 0x0003e400011e7983 */ /* 0x000f220000100800 */
[----:B------:R-:W-:-:S02]  /*52e0*/  FSEL R149, R149, -INF , !P0 ;  /* 0xff80000095957808 */ /* 0x000fc40004000000 */
[----:B------:R-:W-:Y:S01]  /*52f0*/  ISETP.NE.AND P0, PT, R36, RZ, PT ;  /* 0x000000ff2400720c */ /* 0x000fe20003f05270 */
[----:B------:R-:W4:Y:S01]  /*5300*/  LDL R32, [R1+0x3ec] ;  /* 0x0003ec0001207983 */ /* 0x000f220000100800 */
[----:B------:R-:W-:Y:S02]  /*5310*/  FMNMX.FTZ R6, R147, R215, !PT ;  /* 0x000000d793067209 */ /* 0x000fe40007810000 */
[----:B------:R-:W-:Y:S01]  /*5320*/  ISETP.GT.AND P0, PT, R10, 0x10, !P0 ;  /* 0x000000100a00780c */ /* 0x000fe20004704270 */
[----:B------:R-:W4:Y:S01]  /*5330*/  LDL R47, [R1+0x21c] ;  /* 0x00021c00012f7983 */ /* 0x000f220000100800 */
[----:B------:R-:W-:Y:S02]  /*5340*/  FMNMX.FTZ R6, R153, R6, !PT ;  /* 0x0000000699067209 */ /* 0x000fe40007810000 */
[----:B------:R-:W-:Y:S01]  /*5350*/  ISETP.LT.OR P0, PT, R11, 0x11, P0 ;  /* 0x000000110b00780c */ /* 0x000fe20000701670 */
[----:B------:R-:W4:Y:S01]  /*5360*/  LDL R54, [R1+0x238] ;  /* 0x0002380001367983 */ /* 0x000f220000100800 */
[----:B------:R-:W-:-:S02]  /*5370*/  FMNMX.FTZ R6, R43, R6, !PT ;  /* 0x000000062b067209 */ /* 0x000fc40007810000 */
[----:B------:R-:W-:Y:S01]  /*5380*/  FSEL R164, R164, -INF , !P0 ;  /* 0xff800000a4a47808 */ /* 0x000fe20004000000 */
[----:B------:R-:W4:Y:S01]  /*5390*/  LDL R55, [R1+0x23c] ;  /* 0x00023c0001377983 */ /* 0x000f220000100800 */
[----:B------:R-:W-:Y:S02]  /*53a0*/  ISETP.GT.AND P0, PT, R10, 0x11, !P1 ;  /* 0x000000110a00780c */ /* 0x000fe40004f04270 */
[----:B------:R-:W-:Y:S01]  /*53b0*/  ISETP.NE.AND P1, PT, R50, RZ, PT ;  /* 0x000000ff3200720c */ /* 0x000fe20003f25270 */
[----:B------:R-:W4:Y:S01]  /*53c0*/  LDL R56, [R1+0x240] ;  /* 0x0002400001387983 */ /* 0x000f220000100800 */
[----:B------:R-:W-:Y:S02]  /*53d0*/  ISETP.LT.OR P0, PT, R11, 0x12, P0 ;  /* 0x000000120b00780c */ /* 0x000fe40000701670 */
[----:B------:R-:W-:Y:S01]  /*53e0*/  FMNMX.FTZ R6, R161, R6, !PT ;  /* 0x00000006a1067209 */ /* 0x000fe20007810000 */
        /* <DEDUP_REMOVED lines=14> */
[----:B------:R-:W-:Y:S01]  /*54d0*/  FMNMX.FTZ R6, R15, R6, !PT ;  /* 0x000000060f067209 */ /* 0x000fe20007810000 */
        /* <DEDUP_REMOVED lines=16> */
[----:B------:R-:W-:Y:S02]  /*55e0*/  ISETP.NE.AND P0, PT, R26, RZ, PT ;  /* 0x000000ff1a00720c */ /* 0x000fe40003f05270 */
[----:B------:R-:W-:Y:S01]  /*55f0*/  ISETP.NE.AND P6, PT, R51, RZ, PT ;  /* 0x000000ff3300720c */ /* 0x000fe20003fc5270 */
[----:B------:R-:W4:Y:S01]  /*5600*/  LDL R67, [R1+0x26c] ;  /* 0x00026c0001437983 */ /* 0x000f220000100800 */
[----:B------:R-:W-:Y:S02]  /*5610*/  ISETP.GT.AND P0, PT, R10, 0x21, !P0 ;  /* 0x000000210a00780c */ /* 0x000fe40004704270 */
[----:B------:R-:W-:Y:S01]  /*5620*/  FMNMX.FTZ R6, R21, R6, !PT ;  /* 0x0000000615067209 */ /* 0x000fe20007810000 */
[----:B------:R-:W4:Y:S01]  /*5630*/  LDL R51, [R1+0x22c] ;  /* 0x00022c0001337983 */ /* 0x000f220000100800 */
[----:B------:R-:W-:-:S02]  /*5640*/  ISETP.LT.OR P0, PT, R11, 0x22, P0 ;  /* 0x000000220b00780c */ /* 0x000fc40000701670 */
[----:B------:R-:W-:Y:S01]  /*5650*/  FMNMX.FTZ R6, R33, R6, !PT ;  /* 0x0000000621067209 */ /* 0x000fe20007810000 */
[----:B------:R-:W4:Y:S01]  /*5660*/  LDL R68, [R1+0x270] ;  /* 0x0002700001447983 */ /* 0x000f220000100800 */
[----:B------:R-:W-:Y:S02]  /*5670*/  FSEL R189, R189, -INF , !P0 ;  /* 0xff800000bdbd7808 */ /* 0x000fe40004000000 */
[----:B------:R-:W-:Y:S01]  /*5680*/  ISETP.NE.AND P0, PT, R44, RZ, PT ;  /* 0x000000ff2c00720c */ /* 0x000fe20003f05270 */
[----:B------:R-:W4:Y:S01]  /*5690*/  LDL R69, [R1+0x274] ;  /* 0x0002740001457983 */ /* 0x000f220000100800 */
[----:B------:R-:W-:Y:S02]  /*56a0*/  FMNMX.FTZ R6, R157, R6, !PT ;  /* 0x000000069d067209 */ /* 0x000fe40007810000 */
[----:B------:R-:W-:Y:S01]  /*56b0*/  ISETP.GT.AND P0, PT, R10, 0x28, !P0 ;  /* 0x000000280a00780c */ /* 0x000fe20004704270 */
[----:B------:R-:W4:Y:S01]  /*56c0*/  LDL R70, [R1+0x278] ;  /* 0x0002780001467983 */ /* 0x000f220000100800 */
[----:B------:R-:W-:-:S02]  /*56d0*/  FMNMX.FTZ R6, R187, R6, !PT ;  /* 0x00000006bb067209 */ /* 0x000fc40007810000 */
[----:B------:R-:W-:Y:S01]  /*56e0*/  ISETP.LT.OR P0, PT, R11, 0x29, P0 ;  /* 0x000000290b00780c */ /* 0x000fe20000701670 */
[----:B------:R-:W4:Y:S01]  /*56f0*/  LDL R71, [R1+0x27c] ;  /* 0x00027c0001477983 */ /* 0x000f220000100800 */
[----:B------:R-:W-:Y:S02]  /*5700*/  FMNMX.FTZ R6, R31, R6, !PT ;  /* 0x000000061f067209 */ /* 0x000fe40007810000 */
[----:B------:R-:W-:Y:S01]  /*5710*/  FSEL R171, R171, -INF , !P0 ;  /* 0xff800000abab7808 */ /* 0x000fe20004000000 */
[----:B------:R-:W4:Y:S01]  /*5720*/  LDL R72, [R1+0x280] ;  /* 0x0002800001487983 */ /* 0x000f220000100800 */
[----:B------:R-:W-:Y:S02]  /*5730*/  ISETP.NE.AND P0, PT, R46, RZ, PT ;  /* 0x000000ff2e00720c */ /* 0x000fe40003f05270 */
[----:B------:R-:W-:Y:S01]  /*5740*/  FMNMX.FTZ R6, R175, R6, !PT ;  /* 0x00000006af067209 */ /* 0x000fe20007810000 */
[----:B------:R-:W4:Y:S01]  /*5750*/  LDL R73, [R1+0x284] ;  /* 0x0002840001497983 */ /* 0x000f220000100800 */
[----:B------:R-:W-:-:S02]  /*5760*/  ISETP.GT.AND P0, PT, R10, 0x29, !P0 ;  /* 0x000000290a00780c */ /* 0x000fc40004704270 */
[----:B------:R-:W-:Y:S01]  /*5770*/  ISETP.GT.AND P2, PT, R10, 0x49, !P2 ;  /* 0x000000490a00780c */ /* 0x000fe20005744270 */
[----:B------:R-:W4:Y:S01]  /*5780*/  LDL R74, [R1+0x288] ;  /* 0x00028800014a7983 */ /* 0x000f220000100800 */
[----:B------:R-:W-:Y:S02]  /*5790*/  ISETP.LT.OR P0, PT, R11, 0x2a, P0 ;  /* 0x0000002a0b00780c */ /* 0x000fe40000701670 */
[----:B------:R-:W-:Y:S01]  /*57a0*/  FMNMX.FTZ R6, R177, R6, !PT ;  /* 0x00000006b1067209 */ /* 0x000fe20007810000 */
[----:B------:R-:W4:Y:S01]  /*57b0*/  LDL R75, [R1+0x28c] ;  /* 0x00028c00014b7983 */ /* 0x000f220000100800 */
[----:B------:R-:W-:Y:S02]  /*57c0*/  FSEL R172, R172, -INF , !P0 ;  /* 0xff800000acac7808 */ /* 0x000fe40004000000 */
[----:B------:R-:W-:Y:S01]  /*57d0*/  ISETP.NE.AND P0, PT, R48, RZ, PT ;  /* 0x000000ff3000720c */ /* 0x000fe20003f05270 */
[----:B------:R-:W4:Y:S01]  /*57e0*/  LDL R76, [R1+0x290] ;  /* 0x00029000014c7983 */ /* 0x000f220000100800 */
[----:B------:R-:W-:-:S02]  /*57f0*/  ISETP.GT.AND P3, PT, R10, 0x50, !P3 ;  /* 0x000000500a00780c */ /* 0x000fc40005f64270 */
[----:B------:R-:W-:Y:S01]  /*5800*/  ISETP.GT.AND P0, PT, R10, 0x30, !P0 ;  /* 0x000000300a00780c */ /* 0x000fe20004704270 */
[----:B------:R-:W4:Y:S01]  /*5810*/  LDL R48, [R1+0x220] ;  /* 0x0002200001307983 */ /* 0x000f220000100800 */
[C---:B------:R-:W-:Y:S02]  /*5820*/  ISETP.LT.OR P2, PT, R11.reuse, 0x4a, P2 ;  /* 0x0000004a0b00780c */ /* 0x040fe40001741670 */
[----:B------:R-:W-:Y:S01]  /*5830*/  ISETP.LT.OR P0, PT, R11, 0x31, P0 ;  /* 0x000000310b00780c */ /* 0x000fe20000701670 */
[----:B------:R-:W4:Y:S01]  /*5840*/  LDL R77, [R1+0x294] ;  /* 0x00029400014d7983 */ /* 0x000f220000100800 */
[----:B------:R-:W-:Y:S02]  /*5850*/  FMNMX.FTZ R6, R167, R6, !PT ;  /* 0x00000006a7067209 */ /* 0x000fe40007810000 */
[----:B------:R-:W-:Y:S01]  /*5860*/  FSEL R195, R195, -INF , !P0 ;  /* 0xff800000c3c37808 */ /* 0x000fe20004000000 */
[----:B------:R-:W4:Y:S01]  /*5870*/  LDL R78, [R1+0x298] ;  /* 0x00029800014e7983 */ /* 0x000f220000100800 */
[----:B------:R-:W-:-:S02]  /*5880*/  ISETP.NE.AND P0, PT, R49, RZ, PT ;  /* 0x000000ff3100720c */ /* 0x000fc40003f05270 */
[C---:B------:R-:W-:Y:S01]  /*5890*/  ISETP.LT.OR P3, PT, R11.reuse, 0x51, P3 ;  /* 0x000000510b00780c */ /* 0x040fe20001f61670 */
[----:B------:R-:W4:Y:S01]  /*58a0*/  LDL R49, [R1+0x224] ;  /* 0x0002240001317983 */ /* 0x000f220000100800 */
[----:B------:R-:W-:Y:S02]  /*58b0*/  ISETP.GT.AND P0, PT, R10, 0x31, !P0 ;  /* 0x000000310a00780c */ /* 0x000fe40004704270 */
[----:B------:R-:W-:Y:S01]  /*58c0*/  FSEL R176, R176, -INF , !P2 ;  /* 0xff800000b0b07808 */ /* 0x000fe20005000000 */
[----:B------:R-:W4:Y:S01]  /*58d0*/  LDL R79, [R1+0x29c] ;  /* 0x00029c00014f7983 */ /* 0x000f220000100800 */
[----:B------:R-:W-:Y:S02]  /*58e0*/  ISETP.LT.OR P0, PT, R11, 0x32, P0 ;  /* 0x000000320b00780c */ /* 0x000fe40000701670 */
[----:B------:R-:W-:Y:S01]  /*58f0*/  FMNMX.FTZ R6, R29, R6, !PT ;  /* 0x000000061d067209 */ /* 0x000fe20007810000 */
[----:B------:R-:W4:Y:S01]  /*5900*/  LDL R80, [R1+0x2a0] ;  /* 0x0002a00001507983 */ /* 0x000f220000100800 */
[----:B------:R-:W-:-:S02]  /*5910*/  FSEL R212, R212, -INF , !P0 ;  /* 0xff800000d4d47808 */ /* 0x000fc40004000000 */
[----:B------:R-:W-:Y:S01]  /*5920*/  ISETP.NE.AND P0, PT, R28, RZ, PT ;  /* 0x000000ff1c00720c */ /* 0x000fe20003f05270 */
[----:B------:R-:W4:Y:S01]  /*5930*/  LDL R81, [R1+0x2a4] ;  /* 0x0002a40001517983 */ /* 0x000f220000100800 */
[----:B------:R-:W-:Y:S02]  /*5940*/  FSEL R185, R185, -INF , !P3 ;  /* 0xff800000b9b97808 */ /* 0x000fe40005800000 */
[C---:B------:R-:W-:Y:S01]  /*5950*/  ISETP.GT.AND P0, PT, R10.reuse, 0x38, !P0 ;  /* 0x000000380a00780c */ /* 0x040fe20004704270 */
[----:B------:R-:W4:Y:S01]  /*5960*/  LDL R28, [R1+0x3dc] ;  /* 0x0003dc00011c7983 */ /* 0x000f220000100800 */
[----:B------:R-:W-:Y:S02]  /*5970*/  FMNMX.FTZ R6, R169, R6, !PT ;  /* 0x00000006a9067209 */ /* 0x000fe40007810000 */
[----:B------:R-:W-:Y:S01]  /*5980*/  ISETP.LT.OR P0, PT, R11, 0x39, P0 ;  /* 0x000000390b00780c */ /* 0x000fe20000701670 */
[----:B------:R-:W4:Y:S01]  /*5990*/  LDL R82, [R1+0x2a8] ;  /* 0x0002a80001527983 */ /* 0x000f220000100800 */
[----:B------:R-:W-:-:S02]  /*59a0*/  ISETP.GT.AND P4, PT, R10, 0x51, !P4 ;  /* 0x000000510a00780c */ /* 0x000fc40006784270 */
[----:B------:R-:W-:Y:S01]  /*59b0*/  FSEL R213, R213, -INF , !P0 ;  /* 0xff800000d5d57808 */ /* 0x000fe20004000000 */
[----:B------:R-:W4:Y:S01]  /*59c0*/  LDL R83, [R1+0x2ac] ;  /* 0x0002ac0001537983 */ /* 0x000f220000100800 */
[C---:B------:R-:W-:Y:S02]  /*59d0*/  ISETP.GT.AND P0, PT, R10.reuse, 0x39, !P1 ;  /* 0x000000390a00780c */ /* 0x040fe40004f04270 */
[----:B------:R-:W-:Y:S01]  /*59e0*/  ISETP.NE.AND P1, PT, R53, RZ, PT ;  /* 0x000000ff3500720c */ /* 0x000fe20003f25270 */
[----:B------:R-:W4:Y:S01]  /*59f0*/  LDL R84, [R1+0x2b0] ;  /* 0x0002b00001547983 */ /* 0x000f220000100800 */
[----:B------:R-:W-:Y:S02]  /*5a00*/  ISETP.LT.OR P0, PT, R11, 0x3a, P0 ;  /* 0x0000003a0b00780c */ /* 0x000fe40000701670 */
[----:B------:R-:W-:Y:S01]  /*5a10*/  ISETP.GT.AND P1, PT, R10, 0x48, !P1 ;  /* 0x000000480a00780c */ /* 0x000fe20004f24270 */
[----:B------:R-:W4:Y:S01]  /*5a20*/  LDL R53, [R1+0x234] ;  /* 0x0002340001357983 */ /* 0x000f220000100800 */
[----:B------:R-:W-:-:S02]  /*5a30*/  FSEL R214, R214, -INF , !P0 ;  /* 0xff800000d6d67808 */ /* 0x000fc40004000000 */
[----:B------:R-:W-:Y:S01]  /*5a40*/  ISETP.NE.AND P0, PT, R13, RZ, PT ;  /* 0x000000ff0d00720c */ /* 0x000fe20003f05270 */
[----:B------:R-:W4:Y:S01]  /*5a50*/  LDL R85, [R1+0x2b4] ;  /* 0x0002b40001557983 */ /* 0x000f220000100800 */
[----:B------:R-:W-:Y:S02]  /*5a60*/  ISETP.LT.OR P1, PT, R11, 0x49, P1 ;  /* 0x000000490b00780c */ /* 0x000fe40000f21670 */
[C---:B------:R-:W-:Y:S01]  /*5a70*/  ISETP.GT.AND P0, PT, R10.reuse, RZ, !P0 ;  /* 0x000000ff0a00720c */ /* 0x040fe20004704270 */
[----:B------:R-:W4:Y:S01]  /*5a80*/  LDL R86, [R1+0x2b8] ;  /* 0x0002b80001567983 */ /* 0x000f220000100800 */
[----:B------:R-:W-:Y:S02]  /*5a90*/  FSEL R183, R183, -INF , !P1 ;  /* 0xff800000b7b77808 */ /* 0x000fe40004800000 */
[----:B------:R-:W-:Y:S01]  /*5aa0*/  ISETP.LT.OR P0, PT, R11, 0x1, P0 ;  /* 0x000000010b00780c */ /* 0x000fe20000701670 */
[----:B------:R-:W4:Y:S01]  /*5ab0*/  LDL R87, [R1+0x2bc] ;  /* 0x0002bc0001577983 */ /* 0x000f220000100800 */
[----:B------:R-:W-:-:S02]  /*5ac0*/  ISETP.GT.AND P5, PT, R10, 0x58, !P5 ;  /* 0x000000580a00780c */ /* 0x000fc40006fa4270 */
        /* <DEDUP_REMOVED lines=9> */
[----:B------:R-:W-:Y:S01]  /*5b60*/  FMNMX.FTZ R9, R149, R8, !PT ;  /* 0x0000000895097209 */ /* 0x000fe20007810000 */
[----:B------:R-:W4:Y:S01]  /*5b70*/  LDL R91, [R1+0x2cc] ;  /* 0x0002cc00015b7983 */ /* 0x000f220000100800 */
[----:B------:R-:W-:Y:S02]  /*5b80*/  ISETP.NE.AND P0, PT, R52, RZ, PT ;  /* 0x000000ff3400720c */ /* 0x000fe40003f05270 */
[----:B------:R-:W-:Y:S01]  /*5b90*/  FMNMX.FTZ R8, R164, R9, !PT ;  /* 0x00000009a4087209 */ /* 0x000fe20007810000 */
        /* <DEDUP_REMOVED lines=8> */
[----:B------:R-:W-:Y:S01]  /*5c20*/  FMNMX.FTZ R9, R173, R8, !PT ;  /* 0x00000008ad097209 */ /* 0x000fe20007810000 */
[----:B------:R-:W4:Y:S01]  /*5c30*/  LDL R94, [R1+0x2d8] ;  /* 0x0002d800015e7983 */ /* 0x000f220000100800 */
[----:B------:R-:W-:Y:S02]  /*5c40*/  ISETP.NE.AND P6, PT, R18, RZ, PT ;  /* 0x000000ff1200720c */ /* 0x000fe40003fc5270 */
[----:B------:R-:W-:Y:S01]  /*5c50*/  FMNMX.FTZ R8, R188, R9, !PT ;  /* 0x00000009bc087209 */ /* 0x000fe20007810000 */
[----:B------:R-:W4:Y:S01]  /*5c60*/  LDL R95, [R1+0x2dc] ;  /* 0x0002dc00015f7983 */ /* 0x000f220000100800 */
[----:B------:R-:W-:-:S02]  /*5c70*/  ISETP.GT.AND P6, PT, R10, 0x59, !P6 ;  /* 0x000000590a00780c */ /* 0x000fc400077c4270 */
[----:B------:R-:W-:Y:S01]  /*5c80*/  FMNMX.FTZ R8, R189, R8, !PT ;  /* 0x00000008bd087209 */ /* 0x000fe20007810000 */
[----:B------:R-:W4:Y:S01]  /*5c90*/  LDL R96, [R1+0x2e0] ;  /* 0x0002e00001607983 */ /* 0x000f220000100800 */
[----:B------:R-:W-:Y:S02]  /*5ca0*/  ISETP.LT.OR P4, PT, R11, 0x52, P4 ;  /* 0x000000520b00780c */ /* 0x000fe40002781670 */
[----:B------:R-:W-:Y:S01]  /*5cb0*/  FMNMX.FTZ R9, R171, R8, !PT ;  /* 0x00000008ab097209 */ /* 0x000fe20007810000 */
[----:B------:R-:W4:Y:S01]  /*5cc0*/  LDL R97, [R1+0x2e4] ;  /* 0x0002e40001617983 */ /* 0x000f220000100800 */
[C---:B------:R-:W-:Y:S02]  /*5cd0*/  ISETP.LT.OR P5, PT, R11.reuse, 0x59, P5 ;  /* 0x000000590b00780c */ /* 0x040fe40002fa1670 */
        /* <DEDUP_REMOVED lines=8> */
[----:B------:R-:W-:Y:S02]  /*5d60*/  FSEL R182, R182, -INF , !P5 ;  /* 0xff800000b6b67808 */ /* 0x000fe40006800000 */
[----:B------:R-:W-:Y:S01]  /*5d70*/  FMNMX.FTZ R9, R213, R8, !PT ;  /* 0x00000008d5097209 */ /* 0x000fe20007810000 */
[----:B------:R-:W4:Y:S01]  /*5d80*/  LDL R101, [R1+0x2f4] ;  /* 0x0002f40001657983 */ /* 0x000f220000100800 */
[----:B------:R-:W-:-:S02]  /*5d90*/  FSEL R186, R186, -INF , !P6 ;  /* 0xff800000baba7808 */ /* 0x000fc40007000000 */
[----:B------:R-:W-:Y:S01]  /*5da0*/  FMNMX.FTZ R8, R214, R9, !PT ;  /* 0x00000009d6087209 */ /* 0x000fe20007810000 */
[----:B------:R-:W4:Y:S03]  /*5db0*/  LDL R102, [R1+0x2f8] ;  /* 0x0002f80001667983 */ /* 0x000f260000100800 */
        /* <DEDUP_REMOVED lines=9> */
[----:B------:R-:W4:Y:S01]  /*5e50*/  LDL R107, [R1+0x30c] ;  /* 0x00030c00016b7983 */ /* 0x000f220000100800 */
[----:B------:R-:W-:-:S02]  /*5e60*/  FMNMX.FTZ R8, R27, R6, !PT ;  /* 0x000000061b087209 */ /* 0x000fc40007810000 */
[----:B------:R-:W-:Y:S01]  /*5e70*/  FMNMX.FTZ R9, R184, R9, !PT ;  /* 0x00000009b8097209 */ /* 0x000fe20007810000 */
[----:B------:R-:W4:Y:S03]  /*5e80*/  LDL R108, [R1+0x310] ;  /* 0x00031000016c7983 */ /* 0x000f260000100800 */
[----:B------:R-:W-:Y:S01]  /*5e90*/  FMNMX.FTZ R9, R182, R9, !PT ;  /* 0x00000009b6097209 */ /* 0x000fe20007810000 */
[----:B------:R-:W0:Y:S03]  /*5ea0*/  SHFL.BFLY PT, R11, R8, 0x2, 0x1f ;  /* 0x0c401f00080b7f89 */ /* 0x000e2600000e0000 */
[----:B------:R-:W-:Y:S01]  /*5eb0*/  FMNMX.FTZ R9, R186, R9, !PT ;  /* 0x00000009ba097209 */ /* 0x000fe20007810000 */
[----:B------:R-:W4:Y:S04]  /*5ec0*/  LDL R109, [R1+0x314] ;  /* 0x00031400016d7983 */ /* 0x000f280000100800 */
[----:B------:R1:W-:Y:S04]  /*5ed0*/  STL.64 [R1+0x420], R8 ;  /* 0x0004200801007387 */ /* 0x0003e80000100a00 */
[----:B------:R-:W2:Y:S04]  /*5ee0*/  LDL R13, [R1+0x424] ;  /* 0x00042400010d7983 */ /* 0x000ea80000100800 */
[----:B------:R-:W4:Y:S04]  /*5ef0*/  LDL R110, [R1+0x318] ;  /* 0x00031800016e7983 */ /* 0x000f280000100800 */
[----:B------:R-:W4:Y:S01]  /*5f00*/  LDL R111, [R1+0x31c] ;  /* 0x00031c00016f7983 */ /* 0x000f220000100800 */
[----:B0-----:R-:W-:-:S03]  /*5f10*/  FMNMX.FTZ R10, R8, R11, !PT ;  /* 0x0000000b080a7209 */ /* 0x001fc60007810000 */
[----:B------:R-:W4:Y:S04]  /*5f20*/  LDL R112, [R1+0x320] ;  /* 0x0003200001707983 */ /* 0x000f280000100800 */
[----:B------:R-:W0:Y:S04]  /*5f30*/  SHFL.BFLY PT, R11, R10, 0x1, 0x1f ;  /* 0x0c201f000a0b7f89 */ /* 0x000e2800000e0000 */
[----:B-1----:R-:W4:Y:S04]  /*5f40*/  LDL.64 R8, [R1+0x88] ;  /* 0x0000880001087983 */ /* 0x002f280000100a00 */
[----:B------:R-:W4:Y:S04]  /*5f50*/  LDL R113, [R1+0x324] ;  /* 0x0003240001717983 */ /* 0x000f280000100800 */
[----:B------:R-:W4:Y:S04]  /*5f60*/  LDL R114, [R1+0x328] ;  /* 0x0003280001727983 */ /* 0x000f280000100800 */
[----:B------:R-:W4:Y:S04]  /*5f70*/  LDL R115, [R1+0x32c] ;  /* 0x00032c0001737983 */ /* 0x000f280000100800 */
[----:B------:R-:W4:Y:S01]  /*5f80*/  LDL R116, [R1+0x330] ;  /* 0x0003300001747983 */ /* 0x000f220000100800 */
[----:B0-----:R-:W-:-:S03]  /*5f90*/  FMNMX.FTZ R18, R10, R11, !PT ;  /* 0x0000000b0a127209 */ /* 0x001fc60007810000 */
[----:B------:R-:W4:Y:S04]  /*5fa0*/  LDL R117, [R1+0x334] ;  /* 0x0003340001757983 */ /* 0x000f280000100800 */
[----:B------:R-:W-:Y:S04]  /*5fb0*/  STL [R1+0x420], R18 ;  /* 0x0004201201007387 */ /* 0x000fe80000100800 */
        /* <DEDUP_REMOVED lines=43> */
[----:B--2---:R-:W0:Y:S02]  /*6270*/  SHFL.BFLY PT, R6, R13, 0x2, 0x1f ;  /* 0x0c401f000d067f89 */ /* 0x004e2400000e0000 */
[----:B0-----:R-:W-:-:S05]  /*6280*/  FMNMX.FTZ R6, R6, R13, !PT ;  /* 0x0000000d06067209 */ /* 0x001fca0007810000 */
[----:B------:R-:W0:Y:S01]  /*6290*/  SHFL.BFLY PT, R25, R6, 0x1, 0x1f ;  /* 0x0c201f0006197f89 */ /* 0x000e2200000e0000 */
[----:B---3--:R-:W-:Y:S01]  /*62a0*/  FSETP.NEU.FTZ.AND P0, PT, R170, -INF , PT ;  /* 0xff800000aa00780b */ /* 0x008fe20003f1d000 */
[----:B----4-:R-:W-:-:S05]  /*62b0*/  FMUL.FTZ R170, R11, R170 ;  /* 0x000000aa0baa7220 */ /* 0x010fca0000410000 */
[----:B------:R-:W-:-:S05]  /*62c0*/  FSEL R170, R170, RZ, P0 ;  /* 0x000000ffaaaa7208 */ /* 0x000fca0000000000 */
[-CC-:B------:R-:W-:Y:S01]  /*62d0*/  FFMA.FTZ R156, R33, R11.reuse, -R170.reuse ;  /* 0x0000000b219c7223 */ /* 0x180fe200000108aa */
[-CC-:B------:R-:W-:Y:S01]  /*62e0*/  FFMA.FTZ R174, R31, R11.reuse, -R170.reuse ;  /* 0x0000000b1fae7223 */ /* 0x180fe200000108aa */
[-CC-:B------:R-:W-:Y:S01]  /*62f0*/  FFMA.FTZ R168, R29, R11.reuse, -R170.reuse ;  /* 0x0000000b1da87223 */ /* 0x180fe200000108aa */
[----:B------:R-:W2:Y:S04]  /*6300*/  LDL R31, [R1+0x3e8] ;  /* 0x0003e800011f7983 */ /* 0x000ea80000100800 */
[----:B------:R-:W3:Y:S04]  /*6310*/  LDL R29, [R1+0x3e0] ;  /* 0x0003e000011d7983 */ /* 0x000ee80000100800 */
[----:B------:R-:W4:Y:S01]  /*6320*/  LDL R33, [R1+0x3f0] ;  /* 0x0003f00001217983 */ /* 0x000f220000100800 */
        /* <DEDUP_REMOVED lines=22> */
[----:B------:R-:W4:Y:S04]  /*6490*/  LDL R45, [R1+0x3bc] ;  /* 0x0003bc00012d7983 */ /* 0x000f280000100800 */
[----:B------:R-:W4:Y:S04]  /*64a0*/  LDL R35, [R1+0x3c8] ;  /* 0x0003c80001237983 */ /* 0x000f280000100800 */
[----:B------:R-:W4:Y:S04]  /*64b0*/  LDL R37, [R1+0x3d0] ;  /* 0x0003d00001257983 */ /* 0x000f280000100800 */
[----:B------:R-:W4:Y:S04]  /*64c0*/  LDL R39, [R1+0x3d8] ;  /* 0x0003d80001277983 */ /* 0x000f280000100800 */
[----:B------:R-:W4:Y:S04]  /*64d0*/  LDL R25, [R1+0x3f8] ;  /* 0x0003f80001197983 */ /* 0x000f280000100800 */
[----:B------:R-:W4:Y:S01]  /*64e0*/  LDL R27, [R1+0x400] ;  /* 0x00040000011b7983 */ /* 0x000f220000100800 */
[----:B------:R-:W-:-:S03]  /*64f0*/  FSETP.NEU.FTZ.AND P0, PT, R6, -INF , PT ;  /* 0xff8000000600780b */ /* 0x000fc60003f1d000 */
[----:B------:R0:W-:Y:S01]  /*6500*/  STL [R1+0x218], R12 ;  /* 0x0002180c01007387 */ /* 0x0001e20000100800 */
[----:B------:R-:W-:Y:S01]  /*6510*/  MUFU.EX2 R147, R147 ;  /* 0x0000009300937308 */ /* 0x000fe20000000800 */
[----:B0-----:R-:W-:-:S07]  /*6520*/  FMUL.FTZ R12, R6, R11 ;  /* 0x0000000b060c7220 */ /* 0x001fce0000410000 */
[----:B------:R-:W0:Y:S01]  /*6530*/  MUFU.EX2 R148, R148 ;  /* 0x0000009400947308 */ /* 0x000e220000000800 */
[----:B------:R-:W-:Y:S01]  /*6540*/  FSEL R12, R12, RZ, P0 ;  /* 0x000000ff0c0c7208 */ /* 0x000fe20000000000 */
[----:B------:R1:W-:Y:S06]  /*6550*/  STL [R1+0x214], R158 ;  /* 0x0002149e01007387 */ /* 0x0003ec0000100800 */
[----:B------:R-:W0:Y:S01]  /*6560*/  MUFU.EX2 R153, R153 ;  /* 0x0000009900997308 */ /* 0x000e220000000800 */
[-CC-:B------:R-:W-:Y:S01]  /*6570*/  FFMA.FTZ R159, R151, R11.reuse, -R12.reuse ;  /* 0x0000000b979f7223 */ /* 0x180fe2000001080c */
[-CC-:B------:R-:W-:Y:S01]  /*6580*/  FFMA.FTZ R160, R150, R11.reuse, -R12.reuse ;  /* 0x0000000b96a07223 */ /* 0x180fe2000001080c */
[-CC-:B------:R-:W-:Y:S01]  /*6590*/  FFMA.FTZ R161, R149, R11.reuse, -R12.reuse ;  /* 0x0000000b95a17223 */ /* 0x180fe2000001080c */
[----:B------:R0:W-:Y:S01]  /*65a0*/  STL [R1+0x210], R154 ;  /* 0x0002109a01007387 */ /* 0x0001e20000100800 */
[----:B-1----:R-:W-:-:S03]  /*65b0*/  FFMA.FTZ R158, R152, R11, -R12 ;  /* 0x0000000b989e7223 */ /* 0x002fc6000001080c */
[----:B------:R-:W-:Y:S08]  /*65c0*/  MUFU.EX2 R159, R159 ;  /* 0x0000009f009f7308 */ /* 0x000ff00000000800 */
[----:B0-----:R-:W0:Y:S01]  /*65d0*/  MUFU.EX2 R154, R43 ;  /* 0x0000002b009a7308 */ /* 0x001e220000000800 */
[----:B------:R1:W-:Y:S07]  /*65e0*/  STL [R1+0x3f4], R24 ;  /* 0x0003f41801007387 */ /* 0x0003ee0000100800 */
[----:B------:R-:W0:Y:S08]  /*65f0*/  MUFU.EX2 R158, R158 ;  /* 0x0000009e009e7308 */ /* 0x000e300000000800 */
[----:B------:R-:W-:Y:S01]  /*6600*/  MUFU.EX2 R160, R160 ;  /* 0x000000a000a07308 */ /* 0x000fe20000000800 */
[----:B-1----:R-:W-:-:S07]  /*6610*/  FADD.FTZ R24, R147, R148 ;  /* 0x0000009493187221 */ /* 0x002fce0000010000 */
[----:B------:R-:W1:Y:S01]  /*6620*/  MUFU.EX2 R161, R161 ;  /* 0x000000a100a17308 */ /* 0x000e620000000800 */
[----:B------:R-:W-:Y:S02]  /*6630*/  IMAD R8, R155, 0xc00, R8 ;  /* 0x00000c009b087824 */ /* 0x000fe400078e0208 */
[----:B------:R-:W-:Y:S01]  /*6640*/  FADD.FTZ R215, R153, R24 ;  /* 0x0000001899d77221 */ /* 0x000fe20000010000 */
[----:B------:R1:W-:Y:S01]  /*6650*/  STL [R1+0x3dc], R28 ;  /* 0x0003dc1c01007387 */ /* 0x0003e20000100800 */
[----:B------:R-:W-:Y:S02]  /*6660*/  R2UR UR7, R9 ;  /* 0x00000000090772ca */ /* 0x000fe400000e0000 */
[----:B------:R-:W-:Y:S01]  /*6670*/  R2UR UR6, R8 ;  /* 0x00000000080672ca */ /* 0x000fe200000e0000 */
[----:B------:R1:W-:Y:S01]  /*6680*/  STL [R1+0x3e4], R30 ;  /* 0x0003e41e01007387 */ /* 0x0003e20000100800 */
[C---:B0-----:R-:W-:Y:S01]  /*6690*/  FADD.FTZ R215, R154.reuse, R215 ;  /* 0x000000d79ad77221 */ /* 0x041fe20000010000 */
[----:B------:R-:W-:-:S02]  /*66a0*/  F2FP.F16.F32.PACK_AB R154, R154, R153 ;  /* 0x000000999a9a723e */ /* 0x000fc400000000ff */
[----:B------:R0:W-:Y:S01]  /*66b0*/  STL [R1+0x3ec], R32 ;  /* 0x0003ec2001007387 */ /* 0x0001e20000100800 */
[----:B-1----:R-:W-:Y:S01]  /*66c0*/  VIADD R28, R8, 0x80 ;  /* 0x00000080081c7836 */ /* 0x002fe20000000000 */
[----:B------:R-:W-:Y:S01]  /*66d0*/  F2FP.F16.F32.PACK_AB R152, R148, R147 ;  /* 0x000000939498723e */ /* 0x000fe200000000ff */
[C---:B------:R-:W-:Y:S01]  /*66e0*/  VIADD R30, R8.reuse, 0x100 ;  /* 0x00000100081e7836 */ /* 0x040fe20000000000 */
[----:B------:R-:W-:Y:S01]  /*66f0*/  F2FP.F16.F32.PACK_AB R153, R159, R158 ;  /* 0x0000009e9f99723e */ /* 0x000fe200000000ff */
[----:B0-----:R-:W-:Y:S01]  /*6700*/  VIADD R32, R8, 0x180 ;  /* 0x0000018008207836 */ /* 0x001fe20000000000 */
[----:B------:R-:W-:Y:S01]  /*6710*/  F2FP.F16.F32.PACK_AB R155, R161, R160 ;  /* 0x000000a0a19b723e */ /* 0x000fe200000000ff */
[----:B------:R-:W-:Y:S01]  /*6720*/  STL [R1+0x21c], R47 ;  /* 0x00021c2f01007387 */ /* 0x000fe20000100800 */
[----:B------:R-:W-:Y:S02]  /*6730*/  R2UR UR10, R28 ;  /* 0x000000001c0a72ca */ /* 0x000fe400000e0000 */
[----:B------:R-:W-:Y:S01]  /*6740*/  R2UR UR14, R30 ;  /* 0x000000001e0e72ca */ /* 0x000fe200000e0000 */
        /* <DEDUP_REMOVED lines=40> */
[----:B--2---:R0:W-:Y:S04]  /*69d0*/  STL [R1+0x3e8], R31 ;  /* 0x0003e81f01007387 */ /* 0x0041e80000100800 */
[----:B---3--:R1:W-:Y:S04]  /*69e0*/  STL [R1+0x3e0], R29 ;  /* 0x0003e01d01007387 */ /* 0x0083e80000100800 */
[----:B----4-:R2:W-:Y:S01]  /*69f0*/  STL [R1+0x3f0], R33 ;  /* 0x0003f02101007387 */ /* 0x0105e20000100800 */
[----:B0-----:R-:W-:-:S02]  /*6a00*/  IMAD.MOV.U32 R31, RZ, RZ, R9 ;  /* 0x000000ffff1f7224 */ /* 0x001fc400078e0009 */
[--C-:B-1----:R-:W-:Y:S02]  /*6a10*/  IMAD.MOV.U32 R29, RZ, RZ, R9.reuse ;  /* 0x000000ffff1d7224 */ /* 0x102fe400078e0009 */
[----:B--2---:R-:W-:Y:S01]  /*6a20*/  IMAD.MOV.U32 R33, RZ, RZ, R9 ;  /* 0x000000ffff217224 */ /* 0x004fe200078e0009 */
[----:B------:R-:W-:Y:S02]  /*6a30*/  STL [R1+0x2bc], R87 ;  /* 0x0002bc5701007387 */ /* 0x000fe40000100800 */
        /* <DEDUP_REMOVED lines=80> */
[-CC-:B------:R-:W-:Y:S01]  /*6f40*/  FFMA.FTZ R164, R164, R11.reuse, -R12.reuse ;  /* 0x0000000ba4a47223 */ /* 0x180fe2000001080c */
[-CC-:B------:R-:W-:Y:S01]  /*6f50*/  FFMA.FTZ R165, R165, R11.reuse, -R12.reuse ;  /* 0x0000000ba5a57223 */ /* 0x180fe2000001080c */
[-CC-:B------:R-:W-:Y:S01]  /*6f60*/  FFMA.FTZ R14, R14, R11.reuse, -R12.reuse ;  /* 0x0000000b0e0e7223 */ /* 0x180fe2000001080c */
[-CC-:B------:R-:W-:Y:S01]  /*6f70*/  FFMA.FTZ R173, R173, R11.reuse, -R12.reuse ;  /* 0x0000000badad7223 */ /* 0x180fe2000001080c */
[----:B------:R-:W-:Y:S08]  /*6f80*/  MUFU.EX2 R166, R166 ;  /* 0x000000a600a67308 */ /* 0x000ff00000000800 */
[----:B------:R-:W0:Y:S08]  /*6f90*/  MUFU.EX2 R162, R162 ;  /* 0x000000a200a27308 */ /* 0x000e300000000800 */
[----:B------:R-:W-:Y:S08]  /*6fa0*/  MUFU.EX2 R163, R163 ;  /* 0x000000a300a37308 */ /* 0x000ff00000000800 */
[----:B------:R-:W2:Y:S08]  /*6fb0*/  MUFU.EX2 R13, R13 ;  /* 0x0000000d000d7308 */ /* 0x000eb00000000800 */
[----:B------:R-:W-:Y:S08]  /*6fc0*/  MUFU.EX2 R164, R164 ;  /* 0x000000a400a47308 */ /* 0x000ff00000000800 */
[----:B------:R-:W3:Y:S08]  /*6fd0*/  MUFU.EX2 R165, R165 ;  /* 0x000000a500a57308 */ /* 0x000ef00000000800 */
[----:B------:R-:W-:Y:S08]  /*6fe0*/  MUFU.EX2 R14, R14 ;  /* 0x0000000e000e7308 */ /* 0x000ff00000000800 */
[----:B------:R-:W4:Y:S01]  /*6ff0*/  MUFU.EX2 R173, R173 ;  /* 0x000000ad00ad7308 */ /* 0x000f220000000800 */
[----:B------:R-:W-:Y:S04]  /*7000*/  STL [R1+0x404], R222 ;  /* 0x000404de01007387 */ /* 0x000fe80000100800 */
[----:B------:R-:W-:Y:S04]  /*7010*/  STL [R1+0x408], R223 ;  /* 0x000408df01007387 */ /* 0x000fe80000100800 */
[----:B------:R-:W-:Y:S01]  /*7020*/  STL [R1+0x40c], R224 ;  /* 0x00040ce001007387 */ /* 0x000fe20000100800 */
[-CC-:B------:R-:W-:Y:S01]  /*7030*/  FFMA.FTZ R188, R188, R11.reuse, -R12.reuse ;  /* 0x0000000bbcbc7223 */ /* 0x180fe2000001080c */
[-CC-:B------:R-:W-:Y:S01]  /*7040*/  FFMA.FTZ R189, R189, R11.reuse, -R12.reuse ;  /* 0x0000000bbdbd7223 */ /* 0x180fe2000001080c */
[-CC-:B------:R-:W-:Y:S01]  /*7050*/  FFMA.FTZ R171, R171, R11.reuse, -R12.reuse ;  /* 0x0000000babab7223 */ /* 0x180fe2000001080c */
[----:B------:R-:W-:Y:S01]  /*7060*/  FFMA.FTZ R172, R172, R11, -R12 ;  /* 0x0000000bacac7223 */ /* 0x000fe2000001080c */
[----:B------:R-:W-:Y:S08]  /*7070*/  MUFU.EX2 R15, R15 ;  /* 0x0000000f000f7308 */ /* 0x000ff00000000800 */
[----:B------:R-:W1:Y:S08]  /*7080*/  MUFU.EX2 R18, R18 ;  /* 0x0000001200127308 */ /* 0x000e700000000800 */
[----:B------:R-:W-:Y:S08]  /*7090*/  MUFU.EX2 R19, R19 ;  /* 0x0000001300137308 */ /* 0x000ff00000000800 */
[----:B------:R-:W1:Y:S08]  /*70a0*/  MUFU.EX2 R10, R10 ;  /* 0x0000000a000a7308 */ /* 0x000e700000000800 */
[----:B------:R-:W-:Y:S01]  /*70b0*/  MUFU.EX2 R188, R188 ;  /* 0x000000bc00bc7308 */ /* 0x000fe20000000800 */
[----:B------:R-:W-:-:S02]  /*70c0*/  WARPGROUP.DEPBAR.LE gsb0, 0x0 ;  /* 0x00008000000079c5 */ /* 0x000fc40000010000 */
[----:B0-----:R-:W-:Y:S02]  /*70d0*/  F2FP.F16.F32.PACK_AB R152, R162, R166 ;  /* 0x000000a6a298723e */ /* 0x001fe400000000ff */
[----:B--2---:R-:W-:Y:S02]  /*70e0*/  F2FP.F16.F32.PACK_AB R154, R13, R163 ;  /* 0x000000a30d9a723e */ /* 0x004fe400000000ff */
[----:B---3--:R-:W-:Y:S02]  /*70f0*/  F2FP.F16.F32.PACK_AB R153, R165, R164 ;  /* 0x000000a4a599723e */ /* 0x008fe400000000ff */
[----:B----4-:R-:W-:Y:S01]  /*7100*/  F2FP.F16.F32.PACK_AB R155, R173, R14 ;  /* 0x0000000ead9b723e */ /* 0x010fe200000000ff */
        /* <DEDUP_REMOVED lines=34> */
[----:B------:R-:W0:Y:S08]  /*7330*/  MUFU.EX2 R189, R189 ;  /* 0x000000bd00bd7308 */ /* 0x000e300000000800 */
[----:B------:R-:W-:Y:S08]  /*7340*/  MUFU.EX2 R171, R171 ;  /* 0x000000ab00ab7308 */ /* 0x000ff00000000800 */
[----:B------:R-:W2:Y:S01]  /*7350*/  MUFU.EX2 R172, R172 ;  /* 0x000000ac00ac7308 */ /* 0x000ea20000000800 */
[----:B------:R-:W-:Y:S01]  /*7360*/  FADD.FTZ R159, R158, R159 ;  /* 0x0000009f9e9f7221 */ /* 0x000fe20000010000 */
[-CC-:B------:R-:W-:Y:S01]  /*7370*/  FFMA.FTZ R195, R195, R11.reuse, -R12.reuse ;  /* 0x0000000bc3c37223 */ /* 0x180fe2000001080c */
[-CC-:B------:R-:W-:Y:S01]  /*7380*/  FFMA.FTZ R212, R212, R11.reuse, -R12.reuse ;  /* 0x0000000bd4d47223 */ /* 0x180fe2000001080c */
[-CC-:B------:R-:W-:Y:S01]  /*7390*/  FFMA.FTZ R158, R213, R11.reuse, -R12.reuse ;  /* 0x0000000bd59e7223 */ /* 0x180fe2000001080c */
[----:B------:R-:W-:Y:S01]  /*73a0*/  FADD.FTZ R160, R160, R159 ;  /* 0x0000009fa0a07221 */ /* 0x000fe20000010000 */
[----:B------:R-:W-:-:S02]  /*73b0*/  FFMA.FTZ R159, R214, R11, -R12 ;  /* 0x0000000bd69f7223 */ /* 0x000fc4000001080c */
[----:B------:R-:W-:Y:S08]  /*73c0*/  MUFU.EX2 R20, R20 ;  /* 0x0000001400147308 */ /* 0x000ff00000000800 */
[----:B------:R-:W3:Y:S08]  /*73d0*/  MUFU.EX2 R21, R21 ;  /* 0x0000001500157308 */ /* 0x000ef00000000800 */
[----:B------:R-:W-:Y:S08]  /*73e0*/  MUFU.EX2 R156, R156 ;  /* 0x0000009c009c7308 */ /* 0x000ff00000000800 */
[----:B------:R-:W4:Y:S08]  /*73f0*/  MUFU.EX2 R157, R157 ;  /* 0x0000009d009d7308 */ /* 0x000f300000000800 */
[----:B------:R-:W-:Y:S08]  /*7400*/  MUFU.EX2 R195, R195 ;  /* 0x000000c300c37308 */ /* 0x000ff00000000800 */
[----:B------:R-:W4:Y:S08]  /*7410*/  MUFU.EX2 R212, R212 ;  /* 0x000000d400d47308 */ /* 0x000f300000000800 */
[----:B------:R-:W-:Y:S08]  /*7420*/  MUFU.EX2 R158, R158 ;  /* 0x0000009e009e7308 */ /* 0x000ff00000000800 */
[----:B------:R-:W4:Y:S01]  /*7430*/  MUFU.EX2 R159, R159 ;  /* 0x0000009f009f7308 */ /* 0x000f220000000800 */
[----:B------:R-:W-:-:S02]  /*7440*/  WARPGROUP.DEPBAR.LE gsb0, 0x0 ;  /* 0x00008000000079c5 */ /* 0x000fc40000010000 */
[----:B-1----:R-:W-:Y:S02]  /*7450*/  F2FP.F16.F32.PACK_AB R152, R18, R15 ;  /* 0x0000000f1298723e */ /* 0x002fe400000000ff */
[----:B------:R-:W-:Y:S02]  /*7460*/  F2FP.F16.F32.PACK_AB R154, R10, R19 ;  /* 0x000000130a9a723e */ /* 0x000fe400000000ff */
[----:B0-----:R-:W-:Y:S02]  /*7470*/  F2FP.F16.F32.PACK_AB R153, R189, R188 ;  /* 0x000000bcbd99723e */ /* 0x001fe400000000ff */
[----:B--2---:R-:W-:Y:S01]  /*7480*/  F2FP.F16.F32.PACK_AB R155, R172, R171 ;  /* 0x000000abac9b723e */ /* 0x004fe200000000ff */
        /* <DEDUP_REMOVED lines=34> */
[----:B------:R-:W-:Y:S01]  /*76b0*/  FADD.FTZ R161, R161, R160 ;  /* 0x000000a0a1a17221 */ /* 0x000fe20000010000 */
[----:B------:R-:W-:-:S03]  /*76c0*/  FFMA.FTZ R160, R181, R11, -R12 ;  /* 0x0000000bb5a07223 */ /* 0x000fc6000001080c */
[----:B------:R-:W-:Y:S01]  /*76d0*/  FADD.FTZ R164, R164, R161 ;  /* 0x000000a1a4a47221 */ /* 0x000fe20000010000 */
[-CC-:B------:R-:W-:Y:S01]  /*76e0*/  FFMA.FTZ R161, R180, R11.reuse, -R12.reuse ;  /* 0x0000000bb4a17223 */ /* 0x180fe2000001080c */
[-CC-:B------:R-:W-:Y:S01]  /*76f0*/  FFMA.FTZ R183, R183, R11.reuse, -R12.reuse ;  /* 0x0000000bb7b77223 */ /* 0x180fe2000001080c */
[-CC-:B------:R-:W-:Y:S01]  /*7700*/  FFMA.FTZ R176, R176, R11.reuse, -R12.reuse ;  /* 0x0000000bb0b07223 */ /* 0x180fe2000001080c */
[-CC-:B------:R-:W-:Y:S01]  /*7710*/  FFMA.FTZ R185, R185, R11.reuse, -R12.reuse ;  /* 0x0000000bb9b97223 */ /* 0x180fe2000001080c */
[-CC-:B------:R-:W-:Y:S01]  /*7720*/  FFMA.FTZ R184, R184, R11.reuse, -R12.reuse ;  /* 0x0000000bb8b87223 */ /* 0x180fe2000001080c */
[-CC-:B------:R-:W-:Y:S01]  /*7730*/  FFMA.FTZ R182, R182, R11.reuse, -R12.reuse ;  /* 0x0000000bb6b67223 */ /* 0x180fe2000001080c */
[----:B------:R-:W-:Y:S01]  /*7740*/  FFMA.FTZ R186, R186, R11, -R12 ;  /* 0x0000000bbaba7223 */ /* 0x000fe2000001080c */
[----:B------:R-:W-:Y:S08]  /*7750*/  MUFU.EX2 R187, R187 ;  /* 0x000000bb00bb7308 */ /* 0x000ff00000000800 */
[----:B------:R-:W0:Y:S08]  /*7760*/  MUFU.EX2 R174, R174 ;  /* 0x000000ae00ae7308 */ /* 0x000e300000000800 */
[----:B------:R-:W-:Y:S08]  /*7770*/  MUFU.EX2 R175, R175 ;  /* 0x000000af00af7308 */ /* 0x000ff00000000800 */
[----:B------:R-:W1:Y:S08]  /*7780*/  MUFU.EX2 R177, R177 ;  /* 0x000000b100b17308 */ /* 0x000e700000000800 */
[----:B------:R-:W-:Y:S08]  /*7790*/  MUFU.EX2 R160, R160 ;  /* 0x000000a000a07308 */ /* 0x000ff00000000800 */
[----:B------:R-:W2:Y:S08]  /*77a0*/  MUFU.EX2 R161, R161 ;  /* 0x000000a100a17308 */ /* 0x000eb00000000800 */
[----:B------:R-:W-:Y:S08]  /*77b0*/  MUFU.EX2 R11, R183 ;  /* 0x000000b7000b7308 */ /* 0x000ff00000000800 */
[----:B------:R-:W2:Y:S01]  /*77c0*/  MUFU.EX2 R12, R176 ;  /* 0x000000b0000c7308 */ /* 0x000ea20000000800 */
[----:B------:R-:W-:-:S02]  /*77d0*/  WARPGROUP.DEPBAR.LE gsb0, 0x0 ;  /* 0x00008000000079c5 */ /* 0x000fc40000010000 */
[----:B---3--:R-:W-:Y:S02]  /*77e0*/  F2FP.F16.F32.PACK_AB R152, R21, R20 ;  /* 0x000000141598723e */ /* 0x008fe400000000ff */
[----:B----4-:R-:W-:Y:S02]  /*77f0*/  F2FP.F16.F32.PACK_AB R154, R157, R156 ;  /* 0x0000009c9d9a723e */ /* 0x010fe400000000ff */
[----:B------:R-:W-:Y:S02]  /*7800*/  F2FP.F16.F32.PACK_AB R153, R212, R195 ;  /* 0x000000c3d499723e */ /* 0x000fe400000000ff */
[----:B------:R-:W-:Y:S01]  /*7810*/  F2FP.F16.F32.PACK_AB R155, R159, R158 ;  /* 0x0000009e9f9b723e */ /* 0x000fe200000000ff */
        /* <DEDUP_REMOVED lines=32> */
[----:B---3--:R-:W-:-:S06]  /*7a20*/  WARPGROUP.ARRIVE ;  /* 0x00000000000079c5 */ /* 0x008fcc0000000000 */
[----:B------:R-:W-:Y:S01]  /*7a30*/  HGMMA.64x256x16.F32 R24, R152, gdesc[UR16].tnspB, R24, gsb0 ;  /* 0x43e0001098187df0 */ /* 0x000fe20008000818 */
[----:B------:R-:W-:-:S04]  /*7a40*/  FADD.FTZ R215, R166, R215 ;  /* 0x000000d7a6d77221 */ /* 0x000fc80000010000 */
[----:B------:R-:W-:-:S04]  /*7a50*/  FADD.FTZ R162, R162, R215 ;  /* 0x000000d7a2a27221 */ /* 0x000fc80000010000 */
[----:B------:R-:W-:Y:S01]  /*7a60*/  FADD.FTZ R162, R163, R162 ;  /* 0x000000a2a3a27221 */ /* 0x000fe20000010000 */
[----:B------:R-:W-:Y:S03]  /*7a70*/  MUFU.EX2 R167, R167 ;  /* 0x000000a700a77308 */ /* 0x000fe60000000800 */
[----:B------:R-:W-:-:S05]  /*7a80*/  FADD.FTZ R162, R13, R162 ;  /* 0x000000a20da27221 */ /* 0x000fca0000010000 */
        /* <DEDUP_REMOVED lines=8> */
[----:B------:R-:W-:Y:S02]  /*7b10*/  VIADD R152, R8, 0x200 ;  /* 0x0000020008987836 */ /* 0x000fe40000000000 */
[----:B------:R-:W-:-:S03]  /*7b20*/  IMAD.MOV.U32 R153, RZ, RZ, R9 ;  /* 0x000000ffff997224 */ /* 0x000fc600078e0009 */
[----:B------:R-:W-:Y:S02]  /*7b30*/  R2UR UR6, R152 ;  /* 0x00000000980672ca */ /* 0x000fe400000e0000 */
[----:B------:R-:W-:Y:S02]  /*7b40*/  R2UR UR7, R153 ;  /* 0x00000000990772ca */ /* 0x000fe400000e0000 */
[----:B0-----:R-:W-:Y:S02]  /*7b50*/  F2FP.F16.F32.PACK_AB R152, R174, R187 ;  /* 0x000000bbae98723e */ /* 0x001fe400000000ff */
[----:B-1----:R-:W-:Y:S02]  /*7b60*/  F2FP.F16.F32.PACK_AB R154, R177, R175 ;  /* 0x000000afb19a723e */ /* 0x002fe400000000ff */
[----:B--2---:R-:W-:Y:S02]  /*7b70*/  F2FP.F16.F32.PACK_AB R153, R161, R160 ;  /* 0x000000a0a199723e */ /* 0x004fe400000000ff */
        /* <DEDUP_REMOVED lines=36> */
[----:B------:R-:W-:Y:S01]  /*7dc0*/  R2UR UR7, R9 ;  /* 0x00000000090772ca */ /* 0x000fe200000e0000 */
[----:B------:R-:W-:Y:S01]  /*7dd0*/  FADD.FTZ R165, R165, R164 ;  /* 0x000000a4a5a57221 */ /* 0x000fe20000010000 */
[----:B------:R-:W-:Y:S01]  /*7de0*/  FADD.FTZ R15, R15, R162 ;  /* 0x000000a20f0f7221 */ /* 0x000fe20000010000 */
[----:B------:R-:W2:Y:S01]  /*7df0*/  LDL R9, [R1+0x28] ;  /* 0x0000280001097983 */ /* 0x000ea20000100800 */
[----:B------:R-:W-:Y:S01]  /*7e00*/  R2UR UR6, R8 ;  /* 0x00000000080672ca */ /* 0x000fe200000e0000 */
[----:B------:R-:W-:Y:S01]  /*7e10*/  FADD.FTZ R14, R14, R165 ;  /* 0x000000a50e0e7221 */ /* 0x000fe20000010000 */
[----:B------:R-:W-:Y:S01]  /*7e20*/  FADD.FTZ R18, R18, R15 ;  /* 0x0000000f12127221 */ /* 0x000fe20000010000 */
[----:B------:R0:W5:Y:S02]  /*7e30*/  LDL R8, [R1+0x1f8] ;  /* 0x0001f80001087983 */ /* 0x0001640000100800 */
[----:B------:R-:W-:Y:S01]  /*7e40*/  FADD.FTZ R173, R173, R14 ;  /* 0x0000000eadad7221 */ /* 0x000fe20000010000 */
[----:B------:R-:W-:-:S03]  /*7e50*/  FADD.FTZ R19, R19, R18 ;  /* 0x0000001213137221 */ /* 0x000fc60000010000 */
[----:B------:R-:W-:Y:S01]  /*7e60*/  FADD.FTZ R162, R188, R173 ;  /* 0x000000adbca27221 */ /* 0x000fe20000010000 */
[----:B------:R-:W-:Y:S02]  /*7e70*/  WARPGROUP.DEPBAR.LE gsb0, 0x0 ;  /* 0x00008000000079c5 */ /* 0x000fe40000010000 */
        /* <DEDUP_REMOVED lines=37> */
[----:B------:R-:W-:Y:S01]  /*80d0*/  HGMMA.64x256x16.F32 R24, R152, gdesc[UR4].tnspB, R24, gsb0 ;  /* 0x43e0000498187df0 */ /* 0x000fe20008000818 */
[----:B------:R-:W-:-:S04]  /*80e0*/  FADD.FTZ R162, R189, R162 ;  /* 0x000000a2bda27221 */ /* 0x000fc80000010000 */
[----:B------:R-:W-:Y:S01]  /*80f0*/  FADD.FTZ R171, R171, R162 ;  /* 0x000000a2abab7221 */ /* 0x000fe20000010000 */
[----:B------:R-:W-:-:S03]  /*8100*/  FADD.FTZ R19, R10, R19 ;  /* 0x000000130a137221 */ /* 0x000fc60000010000 */
[----:B------:R-:W-:Y:S01]  /*8110*/  FADD.FTZ R172, R172, R171 ;  /* 0x000000abacac7221 */ /* 0x000fe20000010000 */
[----:B------:R-:W-:-:S03]  /*8120*/  FADD.FTZ R20, R20, R19 ;  /* 0x0000001314147221 */ /* 0x000fc60000010000 */
[----:B------:R-:W-:Y:S01]  /*8130*/  FADD.FTZ R195, R195, R172 ;  /* 0x000000acc3c37221 */ /* 0x000fe20000010000 */
[----:B------:R-:W-:Y:S01]  /*8140*/  FADD.FTZ R21, R21, R20 ;  /* 0x0000001415157221 */ /* 0x000fe20000010000 */
        /* <DEDUP_REMOVED lines=33> */
[----:B------:R-:W4:Y:S04]  /*8360*/  LDL R155, [R1+0x210] ;  /* 0x00021000019b7983 */ /* 0x000f280000100800 */
[----:B------:R-:W4:Y:S04]  /*8370*/  LDL R153, [R1+0x214] ;  /* 0x0002140001997983 */ /* 0x000f280000100800 */
        /* <DEDUP_REMOVED lines=145> */
[----:B------:R0:W-:Y:S01]  /*8c90*/  STL [R1+0x68], RZ ;  /* 0x000068ff01007387 */ /* 0x0001e20000100800 */
[----:B------:R-:W-:Y:S02]  /*8ca0*/  FADD.FTZ R170, R170, R169 ;  /* 0x000000a9aaaa7221 */ /* 0x000fe40000010000 */
[----:B------:R-:W-:Y:S01]  /*8cb0*/  FADD.FTZ R171, R13, R182 ;  /* 0x000000b60dab7221 */ /* 0x000fe20000010000 */
[----:B------:R0:W-:Y:S04]  /*8cc0*/  STL [R1+0x68], R0 ;  /* 0x0000680001007387 */ /* 0x0001e80000100800 */
[----:B------:R0:W-:Y:S04]  /*8cd0*/  STL [R1+0x68], R0 ;  /* 0x0000680001007387 */ /* 0x0001e80000100800 */
[----:B------:R0:W-:Y:S01]  /*8ce0*/  STL [R1+0x68], R0 ;  /* 0x0000680001007387 */ /* 0x0001e20000100800 */
[----:B--2---:R-:W-:-:S03]  /*8cf0*/  LOP3.LUT R9, R9, 0x1, RZ, 0xfc, !PT ;  /* 0x0000000109097812 */ /* 0x004fc600078efcff */
[----:B------:R0:W-:Y:S04]  /*8d00*/  STL [R1+0x68], R0 ;  /* 0x0000680001007387 */ /* 0x0001e80000100800 */
[----:B------:R0:W-:Y:S04]  /*8d10*/  STL [R1+0x68], R0 ;  /* 0x0000680001007387 */ /* 0x0001e80000100800 */
[----:B------:R0:W-:Y:S04]  /*8d20*/  STL [R1+0x68], R0 ;  /* 0x0000680001007387 */ /* 0x0001e80000100800 */
[----:B------:R0:W-:Y:S04]  /*8d30*/  STL [R1+0x424], R6 ;  /* 0x0004240601007387 */ /* 0x0001e80000100800 */
[----:B------:R0:W-:Y:S04]  /*8d40*/  STL.64 [R1+0x430], R170 ;  /* 0x000430aa01007387 */ /* 0x0001e80000100a00 */
        /* <DEDUP_REMOVED lines=132> */
.L_x_11277:
[----:B------:R-:W-:Y:S05]  /*9590*/  BSYNC B0 ;  /* 0x0000000000007941 */ /* 0x000fea0003800000 */
.L_x_11276:
        /* <DEDUP_REMOVED lines=31> */
.L_x_11280:
[----:B------:R-:W-:-:S13]  /*9790*/  ISETP.NE.AND P0, PT, R5, 0x1, PT ;  /* 0x000000010500780c */ /* 0x000fda0003f05270 */
[----:B------:R-:W-:-:S05]  /*97a0*/  @P0 IMAD.HI.U32 R2, R6, R2, RZ ;  /* 0x0000000206020227 */ /* 0x000fca00078e00ff */
[----:B------:R-:W-:-:S07]  /*97b0*/  @P0 SHF.R.U32.HI R6, RZ, R3, R2 ;  /* 0x00000003ff060219 */ /* 0x000fce0000011602 */
.L_x_11281:
[----:B------:R-:W-:Y:S05]  /*97c0*/  BSYNC B0 ;  /* 0x0000000000007941 */ /* 0x000fea0003800000 */
.L_x_11279:
[----:B------:R-:W-:-:S05]  /*97d0*/  IMAD R5, R6, R5, R5 ;  /* 0x0000000506057224 */ /* 0x000fca00078e0205 */
[----:B------:R-:W-:-:S07]  /*97e0*/  VIMNMX R4, R4, R5, PT ;  /* 0x0000000504047248 */ /* 0x000fce0003fe0100 */
.L_x_11278:
        /* <DEDUP_REMOVED lines=8> */
.L_x_11285:
[----:B------:R-:W-:Y:S01]  /*9870*/  VIADD R0, R16, 0x158 ;  /* 0x0000015810007836 */ /* 0x000fe20000000000 */
[----:B------:R-:W-:-:S07]  /*9880*/  MOV R212, 0x98a0 ;  /* 0x000098a000d47802 */ /* 0x000fce0000000f00 */
[----:B------:R-:W-:Y:S05]  /*9890*/  CALL.REL.NOINC `($_ZN7cutlass13device_kernelIN5flash11enable_sm90INS1_16FlashAttnFwdSm90INS1_25CollectiveMainloopFwdSm90ILi2EN4cute5tupleIJNS5_1CILi1EEES8_S8_EEENS6_IJNS7_ILi128EEENS7_ILi96EEENS7_ILi64EEEEEELi256ENS_6half_tEfNS_4arch4Sm90ELb0ELb1ELb1ELb0ELb1ELb0ELb1ELb1ELb0ELb1ELb0ELb0EEENS1_21CollectiveEpilogueFwdINS6_IJSA_NS7_ILi256EEESB_EEES9_SE_SG_Li256ELb0ELb1ELb0ELb0EEENS1_30DynamicPersistentTileSchedulerILi256ELi128ELb0ELb1ELb1EEEEEEEEEvNT_6ParamsE$_ZZN5flash25CollectiveMainloopFwdSm90ILi2EN4cute5tupleIJNS1_1CILi1EEES4_S4_EEENS2_IJNS3_ILi128EEENS3_ILi96EEENS3_ILi64EEEEEELi256EN7cutlass6half_tEfNSA_4arch4Sm90ELb0ELb1ELb1ELb0ELb1ELb0ELb1ELb1ELb0ELb1ELb0ELb0EE3mmaINS_16FlashAttnFwdSm90ISE_NS_21CollectiveEpilogueFwdINS2_IJS6_NS3_ILi256EEES7_EEES5_SB_SD_Li256ELb0ELb1ELb0ELb0EEENS_30DynamicPersistentTileSchedulerILi256ELi128ELb0ELb1ELb1EEEE13SharedStorageENS1_6TensorINS1_11ArrayEngineIfLm128EEENS1_6LayoutINS2_IJNS2_IJNS3_ILi2EEEST_NS3_ILi32EEEEEES4_S4_EEENS2_IJNS2_IJS4_ST_NS3_ILi4EEEEEENS3_ILi0EEESZ_EEEEEEENS_7SoftmaxILi2ELi0EEEEEbRKNSE_6ParamsENSA_13PipelineAsyncILi2EEES19_RNSA_13PipelineStateILj2EEERT0_RT1_iRiRKNS_16SeqlenInfoQKNewKILb0ELb0EEENS2_IJiiiiEEERT_ENKUliT_T0_T1_E_clIZSF_ISO_S12_S14_EbS17_S19_S19_S1C_S1E_S1G_iS1H_S1L_S1M_S1O_EUlRS1P_iE1_NS3_ILb0EEENS3_ILb1EEEEEDaiS1P_S1Q_S1R_) ;  /* 0x0000021c00147944 */ /* 0x000fea0003c00000 */
[C---:B------:R-:W-:Y:S01]  /*98a0*/  ISETP.GT.AND P0, PT, R10.reuse, R189, PT ;  /* 0x000000bd0a00720c */ /* 0x040fe20003f04270 */
[----:B------:R-:W-:-:S12]  /*98b0*/  VIADD R10, R10, 0xffffffff ;  /* 0xffffffff0a0a7836 */ /* 0x000fd80000000000 */
[----:B------:R-:W-:Y:S05]  /*98c0*/  @P0 BRA `(.L_x_11285) ;  /* 0xfffffffc00e80947 */ /* 0x000fea000383ffff */
[----:B------:R-:W-:Y:S05]  /*98d0*/  BSYNC B0 ;  /* 0x0000000000007941 */ /* 0x000fea0003800000 */
.L_x_11284:
[----:B------:R-:W2:Y:S02]  /*98e0*/  LDL R0, [R1+0x50] ;  /* 0x0000500001007983 */ /* 0x000ea40000100800 */
[----:B--2---:R-:W-:-:S07]  /*98f0*/  IMAD.SHL.U32 R0, R0, 0x80, RZ ;  /* 0x0000008000007824 */ /* 0x004fce00078e00ff */
.L_x_11283:
[----:B------:R-:W-:Y:S05]  /*9900*/  BSYNC B1 ;  /* 0x0000000000017941 */ /* 0x000fea0003800000 */
.L_x_11282:
        /* <DEDUP_REMOVED lines=26> */
.L_x_11288:
[----:B------:R-:W-:Y:S02]  /*9ab0*/  ULDC UR4, c[0x0][0xadc] ;  /* 0x0002b70000047ab9 */ /* 0x000fe40000000800 */
[----:B------:R-:W-:-:S05]  /*9ac0*/  IMAD.U32 R5, RZ, RZ, UR4 ;  /* 0x00000004ff057e24 */ /* 0x000fca000f8e00ff */
[----:B------:R-:W-:-:S13]  /*9ad0*/  ISETP.NE.AND P0, PT, R5, 0x1, PT ;  /* 0x000000010500780c */ /* 0x000fda0003f05270 */
[----:B------:R-:W0:Y:S02]  /*9ae0*/  @P0 LDC.64 R6, c[0x0][0xae0] ;  /* 0x0002b800ff060b82 */ /* 0x000e240000000a00 */
[----:B0-----:R-:W-:-:S05]  /*9af0*/  @P0 IMAD.HI.U32 R4, R0, R6, RZ ;  /* 0x0000000600040227 */ /* 0x001fca00078e00ff */
[----:B------:R-:W-:-:S07]  /*9b00*/  @P0 SHF.R.U32.HI R0, RZ, R7, R4 ;  /* 0x00000007ff000219 */ /* 0x000fce0000011604 */
.L_x_11289:
[----:B------:R-:W-:Y:S05]  /*9b10*/  BSYNC B0 ;  /* 0x0000000000007941 */ /* 0x000fea0003800000 */
.L_x_11287:
[----:B------:R-:W-:-:S05]  /*9b20*/  IMAD R3, R0, R5, RZ ;  /* 0x0000000500037224 */ /* 0x000fca00078e02ff */
[----:B------:R-:W-:-:S07]  /*9b30*/  VIMNMX R2, R2, R3, !PT ;  /* 0x0000000302027248 */ /* 0x000fce0007fe0100 */
.L_x_11286:
[----:B------:R-:W-:-:S04]  /*9b40*/  VIADD R2, R2, 0x5f ;  /* 0x0000005f02027836 */ /* 0x000fc80000000000 */
[----:B------:R-:W-:-:S05]  /*9b50*/  IMAD.HI R2, R2, 0x2aaaaaab, RZ ;  /* 0x2aaaaaab02027827 */ /* 0x000fca00078e02ff */
[----:B------:R-:W-:-:S04]  /*9b60*/  SHF.R.U32.HI R3, RZ, 0x1f, R2 ;  /* 0x0000001fff037819 */ /* 0x000fc80000011602 */
[----:B------:R-:W-:-:S04]  /*9b70*/  LEA.HI.SX32 R2, R2, R3, 0x1c ;  /* 0x0000000302027211 */ /* 0x000fc800078fe2ff */
[----:B------:R-:W-:-:S04]  /*9b80*/  VIMNMX R2, R2, UR40, !PT ;  /* 0x0000002802027c48 */ /* 0x000fc8000ffe0100 */
[----:B------:R-:W-:-:S13]  /*9b90*/  ISETP.GE.AND P0, PT, R10, R2, PT ;  /* 0x000000020a00720c */ /* 0x000fda0003f06270 */
[----:B------:R-:W-:Y:S05]  /*9ba0*/  @!P0 BRA `(.L_x_11290) ;  /* 0x0000009c00788947 */ /* 0x000fea0003800000 */
.L_x_11309:
        /* <DEDUP_REMOVED lines=20> */
.L_x_11292:
[----:B------:R-:W-:Y:S05]  /*9cf0*/  BSYNC B0 ;  /* 0x0000000000007941 */ /* 0x000fea0003800000 */
.L_x_11291:
[----:B------:R-:W2:Y:S01]  /*9d00*/  LDL.64 R8, [R1+0x18] ;  /* 0x0000180001087983 */ /* 0x000ea20000100a00 */
[----:B-----5:R-:W-:Y:S02]  /*9d10*/  SHF.L.U32 R5, R6, 0x1f, RZ ;  /* 0x0000001f06057819 */ /* 0x020fe400000006ff */
[----:B--2---:R-:W-:-:S05]  /*9d20*/  MOV R3, R8 ;  /* 0x0000000800037202 */ /* 0x004fca0000000f00 */
[----:B------:R-:W-:-:S04]  /*9d30*/  IMAD R4, R4, 0x8, R3 ;  /* 0x0000000804047824 */ /* 0x000fc800078e0203 */
[----:B------:R1:W2:Y:S01]  /*9d40*/  SYNCS.PHASECHK.TRANS64.TRYWAIT P0, [R4+URZ], R5 ;  /* 0x00000005040075a7 */ /* 0x0002a2000800017f */
[----:B0-----:R1:W5:Y:S01]  /*9d50*/  LDL.64 R6, [R1+0x1f8] ;  /* 0x0001f80001067983 */ /* 0x0013620000100a00 */
[----:B------:R-:W-:Y:S04]  /*9d60*/  BSSY B0, `(.L_x_11293) ;  /* 0x0000003000007945 */ /* 0x000fe80003800000 */
[----:B------:R-:W-:Y:S05]  /*9d70*/  @!P1 BRA `(.L_x_11294) ;  /* 0x0000000000049947 */ /* 0x000fea0003800000 */
[----:B------:R-:W-:Y:S01]  /*9d80*/  BPT.TRAP 0x1 ;  /* 0x000000040000795c */ /* 0x000fe20000300000 */
.L_x_11294:
[----:B------:R-:W-:Y:S05]  /*9d90*/  BSYNC B0 ;  /* 0x0000000000007941 */ /* 0x000fea0003800000 */
.L_x_11293:
[----:B------:R-:W-:Y:S04]  /*9da0*/  BSSY B0, `(.L_x_11295) ;  /* 0x0000006000007945 */ /* 0x000fe80003800000 */
[----:B--2---:R-:W-:Y:S05]  /*9db0*/  @P0 BRA `(.L_x_11296) ;  /* 0x0000000000100947 */ /* 0x004fea0003800000 */
[----:B-----5:R-:W-:Y:S01]  /*9dc0*/  IMAD R6, R6, 0x8, R3 ;  /* 0x0000000806067824 */ /* 0x020fe200078e0203 */
[----:B------:R-:W-:-:S04]  /*9dd0*/  SHF.L.U32 R7, R7, 0x1f, RZ ;  /* 0x0000001f07077819 */ /* 0x000fc800000006ff */
[----:B------:R-:W0:Y:S02]  /*9de0*/  SYNCS.PHASECHK.TRANS64.TRYWAIT P0, [R6+URZ], R7 ;  /* 0x00000007060075a7 */ /* 0x000e24000800017f */
[----:B0-----:R-:W-:Y:S05]  /*9df0*/  @!P0 BRA `(.L_x_11297) ;  /* 0x000001dc00548947 */ /* 0x001fea0003800000 */
.L_x_11296:
[----:B------:R-:W-:Y:S05]  /*9e00*/  BSYNC B0 ;  /* 0x0000000000007941 */ /* 0x000fea0003800000 */
.L_x_11295:
[----:B------:R-:W2:Y:S04]  /*9e10*/  LDL R3, [R1+0x1f8] ;  /* 0x0001f80001037983 */ /* 0x000ea80000100800 */
[----:B-1----:R-:W2:Y:S01]  /*9e20*/  LDL.64 R4, [R1+0x80] ;  /* 0x0000800001047983 */ /* 0x002ea20000100a00 */
[----:B------:R-:W-:Y:S05]  /*9e30*/  WARPSYNC.ALL ;  /* 0x0000000000007948 */ /* 0x000fea0003800000 */
[----:B------:R-:W3:Y:S04]  /*9e40*/  LDL.64 R8, [R1+0x78] ;  /* 0x0000780001087983 */ /* 0x000ee80000100a00 */
[----:B0----5:R-:W4:Y:S04]  /*9e50*/  LDL.64 R6, [R1+0x78] ;  /* 0x0000780001067983 */ /* 0x021f280000100a00 */
[----:B------:R-:W4:Y:S01]  /*9e60*/  LDL.64 R12, [R1+0x78] ;  /* 0x00007800010c7983 */ /* 0x000f220000100a00 */
[----:B--2---:R-:W-:Y:S01]  /*9e70*/  IMAD R4, R3, 0x300, R4 ;  /* 0x0000030003047824 */ /* 0x004fe200078e0204 */
[----:B------:R-:W-:Y:S01]  /*9e80*/  R2UR UR7, R5 ;  /* 0x00000000050772ca */ /* 0x000fe200000e0000 */
[----:B------:R-:W-:Y:S01]  /*9e90*/  WARPGROUP.ARRIVE ;  /* 0x00000000000079c5 */ /* 0x000fe20000000000 */
[----:B------:R-:W2:Y:S01]  /*9ea0*/  LDL.64 R14, [R1+0x78] ;  /* 0x00007800010e7983 */ /* 0x000ea20000100a00 */
[----:B------:R-:W-:Y:S01]  /*9eb0*/  IMAD.MOV.U32 R0, RZ, RZ, 0x1 ;  /* 0x00000001ff007424 */ /* 0x000fe200078e00ff */
[----:B------:R-:W-:-:S02]  /*9ec0*/  R2UR UR6, R4 ;  /* 0x00000000040672ca */ /* 0x000fc400000e0000 */
[----:B------:R0:W-:Y:S04]  /*9ed0*/  STL [R1+0x60], RZ ;  /* 0x000060ff01007387 */ /* 0x0001e80000100800 */
[----:B------:R0:W-:Y:S04]  /*9ee0*/  STL [R1+0x60], R0 ;  /* 0x0000600001007387 */ /* 0x0001e80000100800 */
[----:B------:R0:W-:Y:S04]  /*9ef0*/  STL [R1+0x60], R0 ;  /* 0x0000600001007387 */ /* 0x0001e80000100800 */
[----:B------:R0:W-:Y:S04]  /*9f00*/  STL [R1+0x60], R0 ;  /* 0x0000600001007387 */ /* 0x0001e80000100800 */
[----:B------:R0:W-:Y:S04]  /*9f10*/  STL [R1+0x60], R0 ;  /* 0x0000600001007387 */ /* 0x0001e80000100800 */
[----:B------:R0:W5:Y:S01]  /*9f20*/  LDL.64 R18, [R1+0x1f8] ;  /* 0x0001f80001127983 */ /* 0x0001620000100a00 */
        /* <DEDUP_REMOVED lines=11> */
[----:B------:R-:W3:Y:S01]  /*9fe0*/  LD.E R3, desc[UR36][R16.64+0x28] ;  /* 0x0000282410037980 */ /* 0x000ee2000c101900 */
[----:B------:R-:W-:-:S09]  /*9ff0*/  WARPGROUP.ARRIVE ;  /* 0x00000000000079c5 */ /* 0x000fd20000000000 */
[----:B------:R-:W-:Y:S01]  /*a000*/  HGMMA.64x96x16.F32 R24, gdesc[UR4], R24, gsb0 ;  /* 0x01600000041879f0 */ /* 0x000fe20008000818 */
[----:B------:R-:W-:Y:S02]  /*a010*/  VIADD R12, R12, 0x4 ;  /* 0x000000040c0c7836 */ /* 0x000fe40000000000 */
        /* <DEDUP_REMOVED lines=10> */
[----:B--2---:R-:W-:Y:S01]  /*a0c0*/  VIADD R14, R14, 0x6 ;  /* 0x000000060e0e7836 */ /* 0x004fe20000000000 */
[----:B------:R-:W-:Y:S02]  /*a0d0*/  R2UR UR6, R4 ;  /* 0x00000000040672ca */ /* 0x000fe400000e0000 */
[----:B------:R-:W-:Y:S02]  /*a0e0*/  R2UR UR7, R5 ;  /* 0x00000000050772ca */ /* 0x000fe400000e0000 */
[----:B------:R-:W-:Y:S02]  /*a0f0*/  R2UR UR4, R14 ;  /* 0x000000000e0472ca */ /* 0x000fe400000e0000 */
[----:B------:R-:W-:Y:S01]  /*a100*/  R2UR UR5, R15 ;  /* 0x000000000f0572ca */ /* 0x000fe200000e0000 */
[----:B------:R-:W-:Y:S02]  /*a110*/  WARPGROUP.DEPBAR.LE gsb0, 0x0 ;  /* 0x00008000000079c5 */ /* 0x000fe40000010000 */
[----:B------:R-:W-:-:S10]  /*a120*/  WARPGROUP.ARRIVE ;  /* 0x00000000000079c5 */ /* 0x000fd40000000000 */
[----:B------:R-:W-:Y:S01]  /*a130*/  HGMMA.64x96x16.F32 R24, gdesc[UR4], R24, gsb0 ;  /* 0x01600000041879f0 */ /* 0x000fe20008000818 */
[----:B------:R-:W-:Y:S01]  /*a140*/  BSSY B0, `(.L_x_11298) ;  /* 0x0000006000007945 */ /* 0x000fe20003800000 */
[----:B---3--:R-:W-:-:S04]  /*a150*/  LOP3.LUT R3, R3, 0x1, RZ, 0xfc, !PT ;  /* 0x0000000103037812 */ /* 0x008fc800078efcff */
[----:B------:R-:W-:Y:S01]  /*a160*/  ISETP.NE.AND P0, PT, R3, 0x3, PT ;  /* 0x000000030300780c */ /* 0x000fe20003f05270 */
[----:B------:R-:W-:-:S12]  /*a170*/  WARPGROUP.DEPBAR.LE gsb0, 0x0 ;  /* 0x00008000000079c5 */ /* 0x000fd80000010000 */
[----:B0-----:R-:W-:Y:S05]  /*a180*/  @!P0 BRA `(.L_x_11299) ;  /* 0x0000000000048947 */ /* 0x001fea0003800000 */
[----:B------:R-:W-:Y:S01]  /*a190*/  BPT.TRAP 0x1 ;  /* 0x000000040000795c */ /* 0x000fe20000300000 */
.L_x_11299:
[----:B------:R-:W-:Y:S05]  /*a1a0*/  BSYNC B0 ;  /* 0x0000000000007941 */ /* 0x000fea0003800000 */
.L_x_11298:
[----:B------:R-:W2:Y:S01]  /*a1b0*/  LD.E.64 R4, desc[UR36][R16.64+0x40] ;  /* 0x0000402410047980 */ /* 0x000ea2000c101b00 */
[----:B-----5:R-:W-:Y:S02]  /*a1c0*/  SHF.L.U32 R19, R19, 0x1f, RZ ;  /* 0x0000001f13137819 */ /* 0x020fe400000006ff */
[----:B--2---:R-:W-:-:S05]  /*a1d0*/  MOV R3, R4 ;  /* 0x0000000400037202 */ /* 0x004fca0000000f00 */
[----:B------:R-:W-:-:S04]  /*a1e0*/  IMAD R3, R18, 0x8, R3 ;  /* 0x0000000812037824 */ /* 0x000fc800078e0203 */
[----:B------:R0:W1:Y:S01]  /*a1f0*/  SYNCS.PHASECHK.TRANS64.TRYWAIT P0, [R3+URZ], R19 ;  /* 0x00000013030075a7 */ /* 0x000062000800017f */
[----:B------:R-:W2:Y:S01]  /*a200*/  LD.E R4, desc[UR36][R16.64+0x28] ;  /* 0x0000282410047980 */ /* 0x000ea2000c101900 */
[----:B------:R-:W-:Y:S01]  /*a210*/  BSSY B0, `(.L_x_11300) ;  /* 0x0000005000007945 */ /* 0x000fe20003800000 */
[----:B--2---:R-:W-:-:S04]  /*a220*/  LOP3.LUT R4, R4, 0x1, RZ, 0xfc, !PT ;  /* 0x0000000104047812 */ /* 0x004fc800078efcff */
[----:B------:R-:W-:-:S13]  /*a230*/  ISETP.NE.AND P1, PT, R4, 0x3, PT ;  /* 0x000000030400780c */ /* 0x000fda0003f25270 */
[----:B01----:R-:W-:Y:S05]  /*a240*/  @!P1 BRA `(.L_x_11301) ;  /* 0x0000000000049947 */ /* 0x003fea0003800000 */
[----:B------:R-:W-:Y:S01]  /*a250*/  BPT.TRAP 0x1 ;  /* 0x000000040000795c */ /* 0x000fe20000300000 */
.L_x_11301:
[----:B------:R-:W-:Y:S05]  /*a260*/  BSYNC B0 ;  /* 0x0000000000007941 */ /* 0x000fea0003800000 */
.L_x_11300:
[----:B------:R-:W-:Y:S04]  /*a270*/  BSSY B0, `(.L_x_11302) ;  /* 0x0000007000007945 */ /* 0x000fe80003800000 */
[----:B------:R-:W-:Y:S05]  /*a280*/  @P0 BRA `(.L_x_11303) ;  /* 0x0000000000140947 */ /* 0x000fea0003800000 */
[----:B------:R-:W2:Y:S02]  /*a290*/  LD.E.64 R4, desc[UR36][R16.64+0x40] ;  /* 0x0000402410047980 */ /* 0x000ea4000c101b00 */
[----:B--2---:R-:W-:-:S05]  /*a2a0*/  MOV R5, R4 ;  /* 0x0000000400057202 */ /* 0x004fca0000000f00 */
[----:B------:R-:W-:-:S04]  /*a2b0*/  IMAD R18, R18, 0x8, R5 ;  /* 0x0000000812127824 */ /* 0x000fc800078e0205 */
[----:B------:R-:W0:Y:S02]  /*a2c0*/  SYNCS.PHASECHK.TRANS64.TRYWAIT P0, [R18+URZ], R19 ;  /* 0x00000013120075a7 */ /* 0x000e24000800017f */
[----:B0-----:R-:W-:Y:S05]  /*a2d0*/  @!P0 BRA `(.L_x_11304) ;  /* 0x000001d800308947 */ /* 0x001fea0003800000 */
.L_x_11303:
[----:B------:R-:W-:Y:S05]  /*a2e0*/  BSYNC B0 ;  /* 0x0000000000007941 */ /* 0x000fea0003800000 */
.L_x_11302:
[----:B------:R-:W2:Y:S04]  /*a2f0*/  LDL R11, [R1+0x1f8] ;  /* 0x0001f800010b7983 */ /* 0x000ea80000100800 */
[----:B------:R-:W2:Y:S04]  /*a300*/  LDL.64 R4, [R1+0xf8] ;  /* 0x0000f80001047983 */ /* 0x000ea80000100a00 */
[----:B------:R-:W3:Y:S04]  /*a310*/  LDL R3, [R1+0x70] ;  /* 0x0000700001037983 */ /* 0x000ee80000100800 */
[----:B------:R-:W4:Y:S04]  /*a320*/  LDL.64 R6, [R1+0xf0] ;  /* 0x0000f00001067983 */ /* 0x000f280000100a00 */
[----:B------:R-:W4:Y:S04]  /*a330*/  LDL.64 R8, [R1+0xf0] ;  /* 0x0000f00001087983 */ /* 0x000f280000100a00 */
[----:B------:R-:W4:Y:S04]  /*a340*/  LDL.64 R12, [R1+0xf0] ;  /* 0x0000f000010c7983 */ /* 0x000f280000100a00 */
[----:B------:R-:W4:Y:S01]  /*a350*/  LDL.64 R14, [R1+0xf0] ;  /* 0x0000f000010e7983 */ /* 0x000f220000100a00 */
[----:B------:R-:W-:Y:S05]  /*a360*/  WARPSYNC.ALL ;  /* 0x0000000000007948 */ /* 0x000fea0003800000 */
[----:B------:R-:W-:Y:S01]  /*a370*/  WARPGROUP.ARRIVE ;  /* 0x00000000000079c5 */ /* 0x000fe20000000000 */
[----:B0-----:R-:W4:Y:S01]  /*a380*/  LDL.64 R18, [R1+0xf0] ;  /* 0x0000f00001127983 */ /* 0x001f220000100a00 */
[----:B--2---:R-:W-:Y:S01]  /*a390*/  IMAD R4, R11, 0xc00, R4 ;  /* 0x00000c000b047824 */ /* 0x004fe200078e0204 */
[----:B------:R-:W-:-:S02]  /*a3a0*/  R2UR UR7, R5 ;  /* 0x00000000050772ca */ /* 0x000fc400000e0000 */
[----:B------:R-:W2:Y:S01]  /*a3b0*/  LDL R11, [R1] ;  /* 0x00000000010b7983 */ /* 0x000ea20000100800 */
[----:B---3--:R-:W-:Y:S02]  /*a3c0*/  ISETP.NE.U32.AND P0, PT, R3, RZ, PT ;  /* 0x000000ff0300720c */ /* 0x008fe40003f05070 */
        /* <DEDUP_REMOVED lines=190> */
.L_x_11306:
[----:B------:R-:W-:Y:S05]  /*afb0*/  BSYNC B0 ;  /* 0x0000000000007941 */ /* 0x000fea0003800000 */
.L_x_11305:
[----:B------:R-:W2:Y:S02]  /*afc0*/  LDL.64 R4, [R1+0x20] ;  /* 0x0000200001047983 */ /* 0x000ea40000100a00 */
[----:B--2---:R-:W-:-:S05]  /*afd0*/  MOV R4, R4 ;  /* 0x0000000400047202 */ /* 0x004fca0000000f00 */
[----:B-----5:R-:W-:-:S05]  /*afe0*/  IMAD R3, R3, 0x8, R4 ;  /* 0x0000000803037824 */ /* 0x020fca00078e0204 */
[----:B------:R-:W-:-:S04]  /*aff0*/  PRMT R3, R18, 0x654, R3 ;  /* 0x0000065412037816 */ /* 0x000fc80000000003 */
[----:B------:R0:W-:Y:S01]  /*b000*/  SYNCS.ARRIVE.TRANS64.RED.A1T0 RZ, [R3+URZ], RZ ;  /* 0x000000ff03ff79a7 */ /* 0x0001e2000810043f */
[----:B------:R-:W2:Y:S04]  /*b010*/  LD.E.64 R6, desc[UR36][R16.64+0x150] ;  /* 0x0001502410067980 */ /* 0x000ea8000c101b00 */
[----:B------:R-:W3:Y:S04]  /*b020*/  LDL.64 R4, [R1+0x420] ;  /* 0x0004200001047983 */ /* 0x000ee80000100a00 */
[----:B--2---:R-:W0:Y:S02]  /*b030*/  LD.E R6, desc[UR36][R6.64] ;  /* 0x0000002406067980 */ /* 0x004e24000c101900 */
[-C--:B0-----:R-:W-:Y:S01]  /*b040*/  FMUL.FTZ R3, R24, R6.reuse ;  /* 0x0000000618037220 */ /* 0x081fe20000410000 */
[-C--:B------:R-:W-:Y:S01]  /*b050*/  FMUL.FTZ R8, R25, R6.reuse ;  /* 0x0000000619087220 */ /* 0x080fe20000410000 */
[----:B------:R-:W-:-:S04]  /*b060*/  FMUL.FTZ R11, R28, R6 ;  /* 0x000000061c0b7220 */ /* 0x000fc80000410000 */
[----:B------:R-:W3:Y:S01]  /*b070*/  MUFU.TANH R3, R3 ;  /* 0x0000000300037308 */ /* 0x000ee20000002400 */
[-C--:B------:R-:W-:Y:S01]  /*b080*/  FMUL.FTZ R20, R29, R6.reuse ;  /* 0x000000061d147220 */ /* 0x080fe20000410000 */
[----:B------:R-:W-:-:S06]  /*b090*/  FMUL.FTZ R12, R26, R6 ;  /* 0x000000061a0c7220 */ /* 0x000fcc0000410000 */
[----:B------:R-:W0:Y:S01]  /*b0a0*/  MUFU.TANH R8, R8 ;  /* 0x0000000800087308 */ /* 0x000e220000002400 */
[-C--:B------:R-:W-:Y:S01]  /*b0b0*/  FMUL.FTZ R26, R32, R6.reuse ;  /* 0x00000006201a7220 */ /* 0x080fe20000410000 */
[----:B------:R-:W-:-:S06]  /*b0c0*/  FMUL.FTZ R7, R49, R6 ;  /* 0x0000000631077220 */ /* 0x000fcc0000410000 */
[----:B------:R-:W1:Y:S01]  /*b0d0*/  MUFU.TANH R11, R11 ;  /* 0x0000000b000b7308 */ /* 0x000e620000002400 */
[-C--:B------:R-:W-:Y:S01]  /*b0e0*/  FMUL.FTZ R28, R33, R6.reuse ;  /* 0x00000006211c7220 */ /* 0x080fe20000410000 */
[-C--:B------:R-:W-:Y:S01]  /*b0f0*/  FMUL.FTZ R32, R37, R6.reuse ;  /* 0x0000000625207220 */ /* 0x080fe20000410000 */
[----:B------:R-:W-:-:S05]  /*b100*/  FMUL.FTZ R37, R42, R6 ;  /* 0x000000062a257220 */ /* 0x000fca0000410000 */
[----:B------:R-:W2:Y:S01]  /*b110*/  MUFU.TANH R20, R20 ;  /* 0x0000001400147308 */ /* 0x000ea20000002400 */
[-C--:B------:R-:W-:Y:S01]  /*b120*/  FMUL.FTZ R25, R30, R6.reuse ;  /* 0x000000061e197220 */ /* 0x080fe20000410000 */
[----:B------:R-:W-:-:S06]  /*b130*/  FMUL.FTZ R30, R36, R6 ;  /* 0x00000006241e7220 */ /* 0x000fcc0000410000 */
[----:B------:R-:W4:Y:S08]  /*b140*/  MUFU.TANH R26, R26 ;  /* 0x0000001a001a7308 */ /* 0x000f300000002400 */
[----:B------:R3:W-:Y:S01]  /*b150*/  MUFU.TANH R42, R7 ;  /* 0x00000007002a7308 */ /* 0x0007e20000002400 */
[----:B------:R-:W-:Y:S01]  /*b160*/  FMUL.FTZ R29, R34, R6 ;  /* 0x00000006221d7220 */ /* 0x000fe20000410000 */
[----:B---3--:R-:W-:-:S06]  /*b170*/  FMNMX.FTZ R7, R3, R4, !PT ;  /* 0x0000000403077209 */ /* 0x008fcc0007810000 */
[----:B------:R-:W3:Y:S01]  /*b180*/  MUFU.TANH R28, R28 ;  /* 0x0000001c001c7308 */ /* 0x000ee20000002400 */
[----:B0-----:R-:W-:Y:S01]  /*b190*/  FMNMX.FTZ R14, R8, R7, !PT ;  /* 0x00000007080e7209 */ /* 0x001fe20007810000 */
[----:B------:R-:W-:-:S03]  /*b1a0*/  FMUL.FTZ R34, R40, R6 ;  /* 0x0000000628227220 */ /* 0x000fc60000410000 */
[----:B-1----:R-:W-:-:S03]  /*b1b0*/  FMNMX.FTZ R7, R11, R14, !PT ;  /* 0x0000000e0b077209 */ /* 0x002fc60007810000 */
[----:B------:R-:W0:Y:S01]  /*b1c0*/  MUFU.TANH R30, R30 ;  /* 0x0000001e001e7308 */ /* 0x000e220000002400 */
[----:B------:R-:W-:Y:S01]  /*b1d0*/  FMUL.FTZ R36, R41, R6 ;  /* 0x0000000629247220 */ /* 0x000fe20000410000 */
[----:B--2---:R-:W-:-:S06]  /*b1e0*/  FMNMX.FTZ R7, R20, R7, !PT ;  /* 0x0000000714077209 */ /* 0x004fcc0007810000 */
[----:B------:R-:W1:Y:S01]  /*b1f0*/  MUFU.TANH R32, R32 ;  /* 0x0000002000207308 */ /* 0x000e620000002400 */
[-C--:B------:R-:W-:Y:S01]  /*b200*/  FMUL.FTZ R33, R38, R6.reuse ;  /* 0x0000000626217220 */ /* 0x080fe20000410000 */
[----:B----4-:R-:W-:Y:S01]  /*b210*/  FMNMX.FTZ R7, R26, R7, !PT ;  /* 0x000000071a077209 */ /* 0x010fe20007810000 */
[----:B------:R-:W-:-:S05]  /*b220*/  FMUL.FTZ R38, R44, R6 ;  /* 0x000000062c267220 */ /* 0x000fca0000410000 */
[----:B------:R-:W2:Y:S01]  /*b230*/  MUFU.TANH R34, R34 ;  /* 0x0000002200227308 */ /* 0x000ea20000002400 */
[----:B---3--:R-:W-:Y:S01]  /*b240*/  FMNMX.FTZ R7, R28, R7, !PT ;  /* 0x000000071c077209 */ /* 0x008fe20007810000 */
[----:B------:R-:W-:-:S06]  /*b250*/  FMUL.FTZ R40, R45, R6 ;  /* 0x000000062d287220 */ /* 0x000fcc0000410000 */
[----:B------:R-:W3:Y:S01]  /*b260*/  MUFU.TANH R36, R36 ;  /* 0x0000002400247308 */ /* 0x000ee20000002400 */
[----:B0-----:R-:W-:Y:S01]  /*b270*/  FMNMX.FTZ R7, R30, R7, !PT ;  /* 0x000000071e077209 */ /* 0x001fe20007810000 */
[----:B------:R-:W-:-:S06]  /*b280*/  FMUL.FTZ R48, R48, R6 ;  /* 0x0000000630307220 */ /* 0x000fcc0000410000 */
[----:B------:R-:W0:Y:S01]  /*b290*/  MUFU.TANH R38, R38 ;  /* 0x0000002600267308 */ /* 0x000e220000002400 */
[----:B-1----:R-:W-:Y:S01]  /*b2a0*/  FMNMX.FTZ R7, R32, R7, !PT ;  /* 0x0000000720077209 */ /* 0x002fe20007810000 */
[----:B------:R-:W-:-:S06]  /*b2b0*/  FMUL.FTZ R52, R52, R6 ;  /* 0x0000000634347220 */ /* 0x000fcc0000410000 */
[----:B------:R-:W1:Y:S01]  /*b2c0*/  MUFU.TANH R40, R40 ;  /* 0x0000002800287308 */ /* 0x000e620000002400 */
[----:B--2---:R-:W-:Y:S01]  /*b2d0*/  FMNMX.FTZ R7, R34, R7, !PT ;  /* 0x0000000722077209 */ /* 0x004fe20007810000 */
[----:B------:R-:W-:-:S06]  /*b2e0*/  FMUL.FTZ R9, R27, R6 ;  /* 0x000000061b097220 */ /* 0x000fcc0000410000 */
[----:B------:R-:W2:Y:S01]  /*b2f0*/  MUFU.TANH R48, R48 ;  /* 0x0000003000307308 */ /* 0x000ea20000002400 */
[----:B---3--:R-:W-:Y:S01]  /*b300*/  FMNMX.FTZ R7, R36, R7, !PT ;  /* 0x0000000724077209 */ /* 0x008fe20007810000 */
[-C--:B------:R-:W-:Y:S01]  /*b310*/  FMUL.FTZ R13, R53, R6.reuse ;  /* 0x00000006350d7220 */ /* 0x080fe20000410000 */
[----:B------:R-:W-:Y:S02]  /*b320*/  FMUL.FTZ R56, R56, R6 ;  /* 0x0000000638387220 */ /* 0x000fe40000410000 */
[----:B0-----:R-:W-:-:S03]  /*b330*/  FMNMX.FTZ R7, R38, R7, !PT ;  /* 0x0000000726077209 */ /* 0x001fc60007810000 */
[----:B------:R-:W0:Y:S01]  /*b340*/  MUFU.TANH R12, R12 ;  /* 0x0000000c000c7308 */ /* 0x000e220000002400 */
[----:B------:R-:W-:Y:S01]  /*b350*/  FMUL.FTZ R27, R31, R6 ;  /* 0x000000061f1b7220 */ /* 0x000fe20000410000 */
[----:B-1----:R-:W-:-:S06]  /*b360*/  FMNMX.FTZ R7, R40, R7, !PT ;  /* 0x0000000728077209 */ /* 0x002fcc0007810000 */
[----:B------:R-:W1:Y:S01]  /*b370*/  MUFU.TANH R52, R52 ;  /* 0x0000003400347308 */ /* 0x000e620000002400 */
[-C--:B------:R-:W-:Y:S01]  /*b380*/  FMUL.FTZ R31, R35, R6.reuse ;  /* 0x00000006231f7220 */ /* 0x080fe20000410000 */
[----:B------:R-:W-:-:S06]  /*b390*/  FMUL.FTZ R57, R57, R6 ;  /* 0x0000000639397220 */ /* 0x000fcc0000410000 */
[----:B------:R-:W3:Y:S01]  /*b3a0*/  MUFU.TANH R9, R9 ;  /* 0x0000000900097308 */ /* 0x000ee20000002400 */
[----:B------:R-:W-:Y:S01]  /*b3b0*/  FMUL.FTZ R35, R39, R6 ;  /* 0x0000000627237220 */ /* 0x000fe20000410000 */
[----:B--2---:R-:W-:-:S06]  /*b3c0*/  FMNMX.FTZ R7, R48, R7, !PT ;  /* 0x0000000730077209 */ /* 0x004fcc0007810000 */
[----:B------:R-:W2:Y:S01]  /*b3d0*/  MUFU.TANH R44, R13 ;  /* 0x0000000d002c7308 */ /* 0x000ea20000002400 */
[-C--:B------:R-:W-:Y:S01]  /*b3e0*/  FMUL.FTZ R39, R43, R6.reuse ;  /* 0x000000062b277220 */ /* 0x080fe20000410000 */
[-C--:B------:R-:W-:Y:S01]  /*b3f0*/  FMUL.FTZ R60, R60, R6.reuse ;  /* 0x000000063c3c7220 */ /* 0x080fe20000410000 */
[----:B------:R-:W-:-:S05]  /*b400*/  FMUL.FTZ R43, R46, R6 ;  /* 0x000000062e2b7220 */ /* 0x000fca0000410000 */
[----:B------:R-:W4:Y:S01]  /*b410*/  MUFU.TANH R25, R25 ;  /* 0x0000001900197308 */ /* 0x000f220000002400 */
[----:B------:R-:W-:-:S07]  /*b420*/  FMNMX.FTZ R7, R42, R7, !PT ;  /* 0x000000072a077209 */ /* 0x000fce0007810000 */
[----:B------:R-:W4:Y:S01]  /*b430*/  MUFU.TANH R56, R56 ;  /* 0x0000003800387308 */ /* 0x000f220000002400 */
[----:B------:R-:W-:Y:S01]  /*b440*/  FMUL.FTZ R61, R61, R6 ;  /* 0x000000063d3d7220 */ /* 0x000fe20000410000 */
[----:B0-----:R-:W-:-:S06]  /*b450*/  FMNMX.FTZ R14, R12, R5, !PT ;  /* 0x000000050c0e7209 */ /* 0x001fcc0007810000 */
[----:B------:R-:W0:Y:S01]  /*b460*/  MUFU.TANH R27, R27 ;  /* 0x0000001b001b7308 */ /* 0x000e220000002400 */
[----:B-1----:R-:W-:Y:S01]  /*b470*/  FMNMX.FTZ R7, R52, R7, !PT ;  /* 0x0000000734077209 */ /* 0x002fe20007810000 */
[----:B------:R-:W-:-:S06]  /*b480*/  FMUL.FTZ R45, R47, R6 ;  /* 0x000000062f2d7220 */ /* 0x000fcc0000410000 */
[----:B------:R-:W1:Y:S01]  /*b490*/  MUFU.TANH R46, R57 ;  /* 0x00000039002e7308 */ /* 0x000e620000002400 */
[-C--:B------:R-:W-:Y:S01]  /*b4a0*/  FMUL.FTZ R64, R64, R6.reuse ;  /* 0x0000000640407220 */ /* 0x080fe20000410000 */
[----:B------:R-:W-:Y:S01]  /*b4b0*/  FMUL.FTZ R47, R50, R6 ;  /* 0x00000006322f7220 */ /* 0x000fe20000410000 */
[----:B---3--:R-:W-:-:S05]  /*b4c0*/  FMNMX.FTZ R14, R9, R14, !PT ;  /* 0x0000000e090e7209 */ /* 0x008fca0007810000 */
[----:B------:R-:W3:Y:S01]  /*b4d0*/  MUFU.TANH R29, R29 ;  /* 0x0000001d001d7308 */ /* 0x000ee20000002400 */
[----:B--2---:R-:W-:-:S07]  /*b4e0*/  FMNMX.FTZ R7, R44, R7, !PT ;  /* 0x000000072c077209 */ /* 0x004fce0007810000 */
[----:B------:R-:W2:Y:S01]  /*b4f0*/  MUFU.TANH R60, R60 ;  /* 0x0000003c003c7308 */ /* 0x000ea20000002400 */
[----:B------:R-:W-:Y:S01]  /*b500*/  FMUL.FTZ R65, R65, R6 ;  /* 0x0000000641417220 */ /* 0x000fe20000410000 */
[----:B----4-:R-:W-:-:S06]  /*b510*/  FMNMX.FTZ R14, R25, R14, !PT ;  /* 0x0000000e190e7209 */ /* 0x010fcc0007810000 */
[----:B------:R-:W4:Y:S01]  /*b520*/  MUFU.TANH R31, R31 ;  /* 0x0000001f001f7308 */ /* 0x000f220000002400 */
[----:B------:R-:W-:Y:S01]  /*b530*/  FMNMX.FTZ R7, R56, R7, !PT ;  /* 0x0000000738077209 */ /* 0x000fe20007810000 */
[----:B------:R-:W-:-:S06]  /*b540*/  FMUL.FTZ R49, R51, R6 ;  /* 0x0000000633317220 */ /* 0x000fcc0000410000 */
[----:B------:R-:W4:Y:S01]  /*b550*/  MUFU.TANH R50, R61 ;  /* 0x0000003d00327308 */ /* 0x000f220000002400 */
[-C--:B------:R-:W-:Y:S01]  /*b560*/  FMUL.FTZ R68, R68, R6.reuse ;  /* 0x0000000644447220 */ /* 0x080fe20000410000 */
[----:B------:R-:W-:Y:S01]  /*b570*/  FMUL.FTZ R51, R54, R6 ;  /* 0x0000000636337220 */ /* 0x000fe20000410000 */
[----:B0-----:R-:W-:-:S05]  /*b580*/  FMNMX.FTZ R14, R27, R14, !PT ;  /* 0x0000000e1b0e7209 */ /* 0x001fca0007810000 */
[----:B------:R-:W0:Y:S01]  /*b590*/  MUFU.TANH R33, R33 ;  /* 0x0000002100217308 */ /* 0x000e220000002400 */
[----:B-1----:R-:W-:-:S07]  /*b5a0*/  FMNMX.FTZ R7, R46, R7, !PT ;  /* 0x000000072e077209 */ /* 0x002fce0007810000 */
[----:B------:R-:W1:Y:S01]  /*b5b0*/  MUFU.TANH R64, R64 ;  /* 0x0000004000407308 */ /* 0x000e620000002400 */
[----:B------:R-:W-:Y:S01]  /*b5c0*/  FMUL.FTZ R69, R69, R6 ;  /* 0x0000000645457220 */ /* 0x000fe20000410000 */
[----:B---3--:R-:W-:-:S06]  /*b5d0*/  FMNMX.FTZ R14, R29, R14, !PT ;  /* 0x0000000e1d0e7209 */ /* 0x008fcc0007810000 */
[----:B------:R-:W3:Y:S01]  /*b5e0*/  MUFU.TANH R35, R35 ;  /* 0x0000002300237308 */ /* 0x000ee20000002400 */
[----:B--2---:R-:W-:Y:S01]  /*b5f0*/  FMNMX.FTZ R7, R60, R7, !PT ;  /* 0x000000073c077209 */ /* 0x004fe20007810000 */
[----:B------:R-:W-:-:S06]  /*b600*/  FMUL.FTZ R53, R55, R6 ;  /* 0x0000000637357220 */ /* 0x000fcc0000410000 */
[----:B------:R-:W2:Y:S01]  /*b610*/  MUFU.TANH R54, R65 ;  /* 0x0000004100367308 */ /* 0x000ea20000002400 */
[----:B------:R-:W-:Y:S01]  /*b620*/  FMUL.FTZ R55, R58, R6 ;  /* 0x000000063a377220 */ /* 0x000fe20000410000 */
[----:B----4-:R-:W-:-:S06]  /*b630*/  FMNMX.FTZ R14, R31, R14, !PT ;  /* 0x0000000e1f0e7209 */ /* 0x010fcc0007810000 */
[----:B------:R-:W4:Y:S01]  /*b640*/  MUFU.TANH R37, R37 ;  /* 0x0000002500257308 */ /* 0x000f220000002400 */
[----:B------:R-:W-:-:S07]  /*b650*/  FMNMX.FTZ R7, R50, R7, !PT ;  /* 0x0000000732077209 */ /* 0x000fce0007810000 */
[----:B------:R-:W4:Y:S01]  /*b660*/  MUFU.TANH R68, R68 ;  /* 0x0000004400447308 */ /* 0x000f220000002400 */
[----:B0-----:R-:W-:-:S07]  /*b670*/  FMNMX.FTZ R14, R33, R14, !PT ;  /* 0x0000000e210e7209 */ /* 0x001fce0007810000 */
[----:B------:R-:W0:Y:S01]  /*b680*/  MUFU.TANH R39, R39 ;  /* 0x0000002700277308 */ /* 0x000e220000002400 */
[----:B-1----:R-:W-:-:S07]  /*b690*/  FMNMX.FTZ R7, R64, R7, !PT ;  /* 0x0000000740077209 */ /* 0x002fce0007810000 */
[----:B------:R-:W1:Y:S01]  /*b6a0*/  MUFU.TANH R58, R69 ;  /* 0x00000045003a7308 */ /* 0x000e620000002400 */
[----:B---3--:R-:W-:Y:S02]  /*b6b0*/  FMNMX.FTZ R14, R35, R14, !PT ;  /* 0x0000000e230e7209 */ /* 0x008fe40007810000 */
[----:B--2---:R-:W-:-:S05]  /*b6c0*/  FMNMX.FTZ R7, R54, R7, !PT ;  /* 0x0000000736077209 */ /* 0x004fca0007810000 */
[----:B------:R-:W2:Y:S01]  /*b6d0*/  MUFU.TANH R43, R43 ;  /* 0x0000002b002b7308 */ /* 0x000ea20000002400 */
[----:B----4-:R-:W-:Y:S02]  /*b6e0*/  FMNMX.FTZ R14, R37, R14, !PT ;  /* 0x0000000e250e7209 */ /* 0x010fe40007810000 */
[----:B------:R-:W-:-:S05]  /*b6f0*/  FMNMX.FTZ R7, R68, R7, !PT ;  /* 0x0000000744077209 */ /* 0x000fca0007810000 */
[----:B------:R-:W3:Y:S01]  /*b700*/  MUFU.TANH R45, R45 ;  /* 0x0000002d002d7308 */ /* 0x000ee20000002400 */
[----:B0-----:R-:W-:Y:S02]  /*b710*/  FMNMX.FTZ R18, R39, R14, !PT ;  /* 0x0000000e27127209 */ /* 0x001fe40007810000 */
[----:B-1----:R-:W-:-:S05]  /*b720*/  FMNMX.FTZ R14, R58, R7, !PT ;  /* 0x000000073a0e7209 */ /* 0x002fca0007810000 */
[----:B------:R-:W0:Y:S01]  /*b730*/  MUFU.TANH R47, R47 ;  /* 0x0000002f002f7308 */ /* 0x000e220000002400 */
[----:B--2---:R-:W-:Y:S01]  /*b740*/  FMNMX.FTZ R18, R43, R18, !PT ;  /* 0x000000122b127209 */ /* 0x004fe20007810000 */
[----:B------:R-:W1:Y:S06]  /*b750*/  SHFL.BFLY PT, R7, R14, 0x2, 0x1f ;  /* 0x0c401f000e077f89 */ /* 0x000e6c00000e0000 */
[----:B------:R-:W2:Y:S01]  /*b760*/  MUFU.TANH R49, R49 ;  /* 0x0000003100317308 */ /* 0x000ea20000002400 */
[----:B---3--:R-:W-:Y:S01]  /*b770*/  FMNMX.FTZ R18, R45, R18, !PT ;  /* 0x000000122d127209 */ /* 0x008fe20007810000 */
[----:B------:R-:W-:-:S06]  /*b780*/  FMUL.FTZ R57, R59, R6 ;  /* 0x000000063b397220 */ /* 0x000fcc0000410000 */
[----:B------:R-:W3:Y:S01]  /*b790*/  MUFU.TANH R51, R51 ;  /* 0x0000003300337308 */ /* 0x000ee20000002400 */
[----:B0-----:R-:W-:Y:S01]  /*b7a0*/  FMNMX.FTZ R18, R47, R18, !PT ;  /* 0x000000122f127209 */ /* 0x001fe20007810000 */
[----:B------:R-:W-:-:S06]  /*b7b0*/  FMUL.FTZ R59, R62, R6 ;  /* 0x000000063e3b7220 */ /* 0x000fcc0000410000 */
[----:B------:R-:W0:Y:S01]  /*b7c0*/  MUFU.TANH R53, R53 ;  /* 0x0000003500357308 */ /* 0x000e220000002400 */
[----:B--2---:R-:W-:Y:S01]  /*b7d0*/  FMNMX.FTZ R18, R49, R18, !PT ;  /* 0x0000001231127209 */ /* 0x004fe20007810000 */
[----:B------:R-:W-:-:S06]  /*b7e0*/  FMUL.FTZ R61, R63, R6 ;  /* 0x000000063f3d7220 */ /* 0x000fcc0000410000 */
        /* <DEDUP_REMOVED lines=8> */
[----:B------:R-:W-:Y:S01]  /*b870*/  FMUL.FTZ R67, R70, R6 ;  /* 0x0000000646437220 */ /* 0x000fe20000410000 */
[----:B-1----:R-:W-:-:S05]  /*b880*/  FMNMX.FTZ R7, R14, R7, !PT ;  /* 0x000000070e077209 */ /* 0x002fca0007810000 */
[----:B------:R-:W1:Y:S01]  /*b890*/  MUFU.TANH R61, R61 ;  /* 0x0000003d003d7308 */ /* 0x000e620000002400 */
[----:B---3--:R-:W-:Y:S01]  /*b8a0*/  FMNMX.FTZ R18, R57, R18, !PT ;  /* 0x0000001239127209 */ /* 0x008fe20007810000 */
[----:B------:R-:W2:Y:S06]  /*b8b0*/  SHFL.BFLY PT, R24, R7, 0x1, 0x1f ;  /* 0x0c201f0007187f89 */ /* 0x000eac00000e0000 */
[----:B------:R-:W3:Y:S01]  /*b8c0*/  MUFU.TANH R63, R63 ;  /* 0x0000003f003f7308 */ /* 0x000ee20000002400 */
[----:B------:R-:W-:Y:S01]  /*b8d0*/  FMUL.FTZ R69, R71, R6 ;  /* 0x0000000647457220 */ /* 0x000fe20000410000 */
[----:B0-----:R-:W-:-:S06]  /*b8e0*/  FMNMX.FTZ R18, R59, R18, !PT ;  /* 0x000000123b127209 */ /* 0x001fcc0007810000 */
[----:B------:R-:W0:Y:S01]  /*b8f0*/  MUFU.TANH R65, R65 ;  /* 0x0000004100417308 */ /* 0x000e220000002400 */
[----:B-1----:R-:W-:-:S07]  /*b900*/  FMNMX.FTZ R18, R61, R18, !PT ;  /* 0x000000123d127209 */ /* 0x002fce0007810000 */
[----:B------:R-:W1:Y:S01]  /*b910*/  MUFU.TANH R67, R67 ;  /* 0x0000004300437308 */ /* 0x000e620000002400 */
[----:B---3--:R-:W-:-:S07]  /*b920*/  FMNMX.FTZ R18, R63, R18, !PT ;  /* 0x000000123f127209 */ /* 0x008fce0007810000 */
[----:B------:R-:W3:Y:S01]  /*b930*/  MUFU.TANH R69, R69 ;  /* 0x0000004500457308 */ /* 0x000ee20000002400 */
[----:B0-----:R-:W-:-:S04]  /*b940*/  FMNMX.FTZ R18, R65, R18, !PT ;  /* 0x0000001241127209 */ /* 0x001fc80007810000 */
[----:B-1----:R-:W-:-:S04]  /*b950*/  FMNMX.FTZ R18, R67, R18, !PT ;  /* 0x0000001243127209 */ /* 0x002fc80007810000 */
[----:B---3--:R-:W-:Y:S02]  /*b960*/  FMNMX.FTZ R15, R69, R18, !PT ;  /* 0x00000012450f7209 */ /* 0x008fe40007810000 */
[----:B--2---:R-:W-:Y:S02]  /*b970*/  FMNMX.FTZ R18, R7, R24, !PT ;  /* 0x0000001807127209 */ /* 0x004fe40007810000 */
[----:B------:R-:W2:Y:S04]  /*b980*/  LDL R24, [R1+0x440] ;  /* 0x0004400001187983 */ /* 0x000ea80000100800 */
[----:B------:R-:W-:Y:S04]  /*b990*/  STL.64 [R1+0x420], R14 ;  /* 0x0004200e01007387 */ /* 0x000fe80000100a00 */
[----:B------:R-:W-:Y:S04]  /*b9a0*/  STL [R1+0x420], R18 ;  /* 0x0004201201007387 */ /* 0x000fe80000100800 */
[----:B------:R-:W3:Y:S04]  /*b9b0*/  LDL R21, [R1+0x420] ;  /* 0x0004200001157983 */ /* 0x000ee80000100800 */
[----:B------:R-:W4:Y:S04]  /*b9c0*/  LDL R19, [R1+0x424] ;  /* 0x0004240001137983 */ /* 0x000f280000100800 */
[----:B------:R-:W4:Y:S01]  /*b9d0*/  LDL.64 R6, [R1+0x430] ;  /* 0x0004300001067983 */ /* 0x000f220000100a00 */
[----:B---3--:R-:W-:Y:S01]  /*b9e0*/  FADD.FTZ R13, R4, -R21 ;  /* 0x80000015040d7221 */ /* 0x008fe20000010000 */
[----:B--2---:R-:W-:-:S04]  /*b9f0*/  FMUL.FTZ R21, R24, R21 ;  /* 0x0000001518157220 */ /* 0x004fc80000410000 */
[-CC-:B------:R-:W-:Y:S02]  /*ba00*/  FFMA.FTZ R152, R8, R24.reuse, -R21.reuse ;  /* 0x0000001808987223 */ /* 0x180fe40000010815 */
[----:B----4-:R-:W0:Y:S01]  /*ba10*/  SHFL.BFLY PT, R8, R19, 0x2, 0x1f ;  /* 0x0c401f0013087f89 */ /* 0x010e2200000e0000 */
[----:B------:R-:W-:Y:S01]  /*ba20*/  FFMA.FTZ R154, R11, R24, -R21 ;  /* 0x000000180b9a7223 */ /* 0x000fe20000010815 */
[----:B0-----:R-:W-:-:S05]  /*ba30*/  FMNMX.FTZ R8, R8, R19, !PT ;  /* 0x0000001308087209 */ /* 0x001fca0007810000 */
[----:B------:R-:W0:Y:S01]  /*ba40*/  SHFL.BFLY PT, R11, R8, 0x1, 0x1f ;  /* 0x0c201f00080b7f89 */ /* 0x000e2200000e0000 */
[-CC-:B------:R-:W-:Y:S01]  /*ba50*/  FFMA.FTZ R183, R26, R24.reuse, -R21.reuse ;  /* 0x000000181ab77223 */ /* 0x180fe20000010815 */
[-CC-:B------:R-:W-:Y:S01]  /*ba60*/  FFMA.FTZ R184, R28, R24.reuse, -R21.reuse ;  /* 0x000000181cb87223 */ /* 0x180fe20000010815 */
[-C--:B------:R-:W-:Y:S01]  /*ba70*/  FMUL.FTZ R4, R13, R24.reuse ;  /* 0x000000180d047220 */ /* 0x080fe20000410000 */
[----:B------:R-:W-:Y:S01]  /*ba80*/  FFMA.FTZ R3, R3, R24, -R21 ;  /* 0x0000001803037223 */ /* 0x000fe20000010815 */
[----:B0-----:R-:W-:-:S05]  /*ba90*/  FMNMX.FTZ R26, R8, R11, !PT ;  /* 0x0000000b081a7209 */ /* 0x001fca0007810000 */
[----:B------:R-:W-:Y:S01]  /*baa0*/  FMUL.FTZ R28, R26, R24 ;  /* 0x000000181a1c7220 */ /* 0x000fe20000410000 */
[----:B------:R-:W-:-:S03]  /*bab0*/  FADD.FTZ R5, R5, -R26 ;  /* 0x8000001a05057221 */ /* 0x000fc60000010000 */
[-CC-:B------:R-:W-:Y:S01]  /*bac0*/  FFMA.FTZ R212, R12, R24.reuse, -R28.reuse ;  /* 0x000000180cd47223 */ /* 0x180fe2000001081c */
[----:B------:R-:W-:Y:S01]  /*bad0*/  FMUL.FTZ R5, R24, R5 ;  /* 0x0000000518057220 */ /* 0x000fe20000410000 */
[-CC-:B------:R-:W-:Y:S01]  /*bae0*/  FFMA.FTZ R153, R9, R24.reuse, -R28.reuse ;  /* 0x0000001809997223 */ /* 0x180fe2000001081c */
[----:B------:R-:W-:Y:S01]  /*baf0*/  MUFU.EX2 R4, R4 ;  /* 0x0000000400047308 */ /* 0x000fe20000000800 */
[-CC-:B------:R-:W-:Y:S01]  /*bb00*/  FFMA.FTZ R187, R25, R24.reuse, -R28.reuse ;  /* 0x0000001819bb7223 */ /* 0x180fe2000001081c */
[----:B------:R-:W-:-:S06]  /*bb10*/  FFMA.FTZ R188, R27, R24, -R28 ;  /* 0x000000181bbc7223 */ /* 0x000fcc000001081c */
[----:B------:R-:W-:Y:S01]  /*bb20*/  MUFU.EX2 R41, R5 ;  /* 0x0000000500297308 */ /* 0x000fe20000000800 */
[----:B------:R-:W-:-:S07]  /*bb30*/  FFMA.FTZ R155, R20, R24, -R21 ;  /* 0x00000018149b7223 */ /* 0x000fce0000010815 */
[----:B------:R-:W0:Y:S08]  /*bb40*/  MUFU.EX2 R212, R212 ;  /* 0x000000d400d47308 */ /* 0x000e300000000800 */
[----:B------:R-:W1:Y:S01]  /*bb50*/  MUFU.EX2 R3, R3 ;  /* 0x0000000300037308 */ /* 0x000e620000000800 */
[----:B------:R-:W-:-:S07]  /*bb60*/  FFMA.FTZ R185, R29, R24, -R28 ;  /* 0x000000181db97223 */ /* 0x000fce000001081c */
[----:B------:R-:W2:Y:S08]  /*bb70*/  MUFU.EX2 R153, R153 ;  /* 0x0000009900997308 */ /* 0x000eb00000000800 */
[----:B------:R-:W3:Y:S01]  /*bb80*/  MUFU.EX2 R152, R152 ;  /* 0x0000009800987308 */ /* 0x000ee20000000800 */
[----:B------:R-:W-:-:S07]  /*bb90*/  FFMA.FTZ R186, R31, R24, -R28 ;  /* 0x000000181fba7223 */ /* 0x000fce000001081c */
[----:B------:R-:W4:Y:S08]  /*bba0*/  MUFU.EX2 R187, R187 ;  /* 0x000000bb00bb7308 */ /* 0x000f300000000800 */
[----:B------:R-:W4:Y:S01]  /*bbb0*/  MUFU.EX2 R154, R154 ;  /* 0x0000009a009a7308 */ /* 0x000f220000000800 */
[----:B0-----:R-:W-:Y:S01]  /*bbc0*/  FFMA.FTZ R12, R7, R41, R212 ;  /* 0x00000029070c7223 */ /* 0x001fe200000100d4 */
[----:B------:R-:W-:-:S06]  /*bbd0*/  FFMA.FTZ R181, R33, R24, -R28 ;  /* 0x0000001821b57223 */ /* 0x000fcc000001081c */
[----:B------:R-:W0:Y:S01]  /*bbe0*/  MUFU.EX2 R188, R188 ;  /* 0x000000bc00bc7308 */ /* 0x000e220000000800 */
[----:B-1----:R-:W-:Y:S01]  /*bbf0*/  FFMA.FTZ R5, R4, R6, R3 ;  /* 0x0000000604057223 */ /* 0x002fe20000010003 */
[----:B------:R-:W-:-:S06]  /*bc00*/  FFMA.FTZ R180, R30, R24, -R21 ;  /* 0x000000181eb47223 */ /* 0x000fcc0000010815 */
[----:B------:R-:W1:Y:S01]  /*bc10*/  MUFU.EX2 R155, R155 ;  /* 0x0000009b009b7308 */ /* 0x000e620000000800 */
[----:B--2---:R-:W-:Y:S01]  /*bc20*/  FADD.FTZ R12, R153, R12 ;  /* 0x0000000c990c7221 */ /* 0x004fe20000010000 */
[----:B------:R-:W-:-:S06]  /*bc30*/  FFMA.FTZ R182, R35, R24, -R28 ;  /* 0x0000001823b67223 */ /* 0x000fcc000001081c */
[----:B------:R-:W2:Y:S01]  /*bc40*/  MUFU.EX2 R185, R185 ;  /* 0x000000b900b97308 */ /* 0x000ea20000000800 */
[----:B---3--:R-:W-:Y:S01]  /*bc50*/  FADD.FTZ R5, R152, R5 ;  /* 0x0000000598057221 */ /* 0x008fe20000010000 */
[----:B------:R-:W-:-:S06]  /*bc60*/  FFMA.FTZ R177, R32, R24, -R21 ;  /* 0x0000001820b17223 */ /* 0x000fcc0000010815 */
[----:B------:R-:W3:Y:S01]  /*bc70*/  MUFU.EX2 R183, R183 ;  /* 0x000000b700b77308 */ /* 0x000ee20000000800 */
[----:B----4-:R-:W-:Y:S01]  /*bc80*/  FADD.FTZ R7, R187, R12 ;  /* 0x0000000cbb077221 */ /* 0x010fe20000010000 */
[----:B------:R-:W-:-:S06]  /*bc90*/  FFMA.FTZ R175, R37, R24, -R28 ;  /* 0x0000001825af7223 */ /* 0x000fcc000001081c */
[----:B------:R-:W4:Y:S01]  /*bca0*/  MUFU.EX2 R186, R186 ;  /* 0x000000ba00ba7308 */ /* 0x000f220000000800 */
[----:B------:R-:W-:Y:S01]  /*bcb0*/  FADD.FTZ R6, R154, R5 ;  /* 0x000000059a067221 */ /* 0x000fe20000010000 */
[----:B------:R-:W-:-:S06]  /*bcc0*/  FFMA.FTZ R174, R34, R24, -R21 ;  /* 0x0000001822ae7223 */ /* 0x000fcc0000010815 */
[----:B------:R-:W4:Y:S01]  /*bcd0*/  MUFU.EX2 R184, R184 ;  /* 0x000000b800b87308 */ /* 0x000f220000000800 */
[----:B0-----:R-:W-:Y:S01]  /*bce0*/  FADD.FTZ R12, R188, R7 ;  /* 0x00000007bc0c7221 */ /* 0x001fe20000010000 */
[----:B------:R-:W-:-:S06]  /*bcf0*/  FFMA.FTZ R176, R39, R24, -R28 ;  /* 0x0000001827b07223 */ /* 0x000fcc000001081c */
[----:B------:R-:W0:Y:S01]  /*bd00*/  MUFU.EX2 R181, R181 ;  /* 0x000000b500b57308 */ /* 0x000e220000000800 */
[----:B-1----:R-:W-:Y:S01]  /*bd10*/  FADD.FTZ R6, R155, R6 ;  /* 0x000000069b067221 */ /* 0x002fe20000010000 */
        /* <DEDUP_REMOVED lines=33> */
[----:B-1----:R-:W-:-:S06]  /*bf30*/  FADD.FTZ R6, R173, R6 ;  /* 0x00000006ad067221 */ /* 0x002fcc0000010000 */
[----:B------:R-:W0:Y:S01]  /*bf40*/  MUFU.EX2 R167, R167 ;  /* 0x000000a700a77308 */ /* 0x000e220000000800 */
[-C--:B------:R-:W-:Y:S01]  /*bf50*/  FFMA.FTZ R161, R44, R24.reuse, -R21 ;  /* 0x000000182ca17223 */ /* 0x080fe20000010815 */
[----:B------:R-:W-:-:S06]  /*bf60*/  FFMA.FTZ R164, R53, R24, -R28 ;  /* 0x0000001835a47223 */ /* 0x000fcc000001081c */
[----:B------:R-:W1:Y:S01]  /*bf70*/  MUFU.EX2 R165, R165 ;  /* 0x000000a500a57308 */ /* 0x000e620000000800 */
[----:B--2---:R-:W-:Y:S01]  /*bf80*/  FADD.FTZ R7, R171, R12 ;  /* 0x0000000cab077221 */ /* 0x004fe20000010000 */
[----:B---3--:R-:W-:-:S06]  /*bf90*/  FADD.FTZ R5, R169, R6 ;  /* 0x00000006a9057221 */ /* 0x008fcc0000010000 */
[----:B------:R-:W2:Y:S01]  /*bfa0*/  MUFU.EX2 R168, R168 ;  /* 0x000000a800a87308 */ /* 0x000ea20000000800 */
[-C--:B------:R-:W-:Y:S01]  /*bfb0*/  FFMA.FTZ R158, R56, R24.reuse, -R21 ;  /* 0x00000018389e7223 */ /* 0x080fe20000010815 */
[----:B------:R-:W-:-:S06]  /*bfc0*/  FFMA.FTZ R159, R55, R24, -R28 ;  /* 0x00000018379f7223 */ /* 0x000fcc000001081c */
[----:B------:R-:W3:Y:S01]  /*bfd0*/  MUFU.EX2 R166, R166 ;  /* 0x000000a600a67308 */ /* 0x000ee20000000800 */
[----:B----4-:R-:W-:Y:S01]  /*bfe0*/  FADD.FTZ R12, R172, R7 ;  /* 0x00000007ac0c7221 */ /* 0x010fe20000010000 */
[----:B------:R-:W-:-:S06]  /*bff0*/  FADD.FTZ R6, R170, R5 ;  /* 0x00000005aa067221 */ /* 0x000fcc0000010000 */
[----:B------:R-:W4:Y:S01]  /*c000*/  MUFU.EX2 R163, R163 ;  /* 0x000000a300a37308 */ /* 0x000f220000000800 */
[-C--:B------:R-:W-:Y:S01]  /*c010*/  FFMA.FTZ R157, R46, R24.reuse, -R21 ;  /* 0x000000182e9d7223 */ /* 0x080fe20000010815 */
[----:B------:R-:W-:-:S06]  /*c020*/  FFMA.FTZ R160, R57, R24, -R28 ;  /* 0x0000001839a07223 */ /* 0x000fcc000001081c */
[----:B------:R-:W4:Y:S01]  /*c030*/  MUFU.EX2 R162, R162 ;  /* 0x000000a200a27308 */ /* 0x000f220000000800 */
[----:B0-----:R-:W-:Y:S01]  /*c040*/  FADD.FTZ R7, R167, R12 ;  /* 0x0000000ca7077221 */ /* 0x001fe20000010000 */
[-CC-:B------:R-:W-:Y:S01]  /*c050*/  FFMA.FTZ R19, R60, R24.reuse, -R21.reuse ;  /* 0x000000183c137223 */ /* 0x180fe20000010815 */
[----:B------:R-:W-:-:S05]  /*c060*/  FFMA.FTZ R20, R50, R24, -R21 ;  /* 0x0000001832147223 */ /* 0x000fca0000010815 */
[----:B------:R-:W-:Y:S01]  /*c070*/  MUFU.EX2 R161, R161 ;  /* 0x000000a100a17308 */ /* 0x000fe20000000800 */
[-CC-:B------:R-:W-:Y:S01]  /*c080*/  FFMA.FTZ R13, R64, R24.reuse, -R21.reuse ;  /* 0x00000018400d7223 */ /* 0x180fe20000010815 */
[-CC-:B------:R-:W-:Y:S01]  /*c090*/  FFMA.FTZ R14, R54, R24.reuse, -R21.reuse ;  /* 0x00000018360e7223 */ /* 0x180fe20000010815 */
[----:B------:R-:W-:-:S05]  /*c0a0*/  FFMA.FTZ R68, R68, R24, -R21 ;  /* 0x0000001844447223 */ /* 0x000fca0000010815 */
[----:B------:R-:W0:Y:S01]  /*c0b0*/  MUFU.EX2 R164, R164 ;  /* 0x000000a400a47308 */ /* 0x000e220000000800 */
[-C--:B------:R-:W-:Y:S01]  /*c0c0*/  FFMA.FTZ R11, R58, R24.reuse, -R21 ;  /* 0x000000183a0b7223 */ /* 0x080fe20000010815 */
[----:B-1----:R-:W-:Y:S01]  /*c0d0*/  FADD.FTZ R5, R165, R6 ;  /* 0x00000006a5057221 */ /* 0x002fe20000010000 */
[----:B------:R-:W-:Y:S01]  /*c0e0*/  FFMA.FTZ R21, R59, R24, -R28 ;  /* 0x000000183b157223 */ /* 0x000fe2000001081c */
[----:B--2---:R-:W-:-:S04]  /*c0f0*/  FADD.FTZ R6, R168, R7 ;  /* 0x00000007a8067221 */ /* 0x004fc80000010000 */
[----:B------:R-:W-:Y:S01]  /*c100*/  MUFU.EX2 R158, R158 ;  /* 0x0000009e009e7308 */ /* 0x000fe20000000800 */
[----:B---3--:R-:W-:Y:S01]  /*c110*/  FADD.FTZ R5, R166, R5 ;  /* 0x00000005a6057221 */ /* 0x008fe20000010000 */
[----:B------:R-:W-:-:S06]  /*c120*/  FFMA.FTZ R156, R61, R24, -R28 ;  /* 0x000000183d9c7223 */ /* 0x000fcc000001081c */
[----:B------:R-:W1:Y:S01]  /*c130*/  MUFU.EX2 R159, R159 ;  /* 0x0000009f009f7308 */ /* 0x000e620000000800 */
[----:B----4-:R-:W-:Y:S01]  /*c140*/  FADD.FTZ R7, R163, R6 ;  /* 0x00000006a3077221 */ /* 0x010fe20000010000 */
[----:B------:R-:W-:-:S06]  /*c150*/  FADD.FTZ R6, R162, R5 ;  /* 0x00000005a2067221 */ /* 0x000fcc0000010000 */
[----:B------:R-:W-:Y:S01]  /*c160*/  MUFU.EX2 R157, R157 ;  /* 0x0000009d009d7308 */ /* 0x000fe20000000800 */
[----:B------:R-:W-:-:S07]  /*c170*/  FFMA.FTZ R15, R63, R24, -R28 ;  /* 0x000000183f0f7223 */ /* 0x000fce000001081c */
[----:B------:R-:W2:Y:S01]  /*c180*/  MUFU.EX2 R160, R160 ;  /* 0x000000a000a07308 */ /* 0x000ea20000000800 */
        /* <DEDUP_REMOVED lines=10> */
[----:B--2---:R-:W-:Y:S01]  /*c230*/  FADD.FTZ R30, R160, R7 ;  /* 0x00000007a01e7221 */ /* 0x004fe20000010000 */
[----:B------:R-:W-:-:S06]  /*c240*/  FADD.FTZ R6, R157, R6 ;  /* 0x000000069d067221 */ /* 0x000fcc0000010000 */
[----:B------:R-:W-:Y:S01]  /*c250*/  MUFU.EX2 R13, R13 ;  /* 0x0000000d000d7308 */ /* 0x000fe20000000800 */
[----:B------:R-:W-:-:S07]  /*c260*/  FFMA.FTZ R12, R69, R24, -R28 ;  /* 0x00000018450c7223 */ /* 0x000fce000001081c */
[----:B------:R-:W2:Y:S01]  /*c270*/  MUFU.EX2 R15, R15 ;  /* 0x0000000f000f7308 */ /* 0x000ea20000000800 */
[----:B0-----:R-:W-:Y:S01]  /*c280*/  FADD.FTZ R7, R21, R30 ;  /* 0x0000001e15077221 */ /* 0x001fe20000010000 */
[----:B------:R-:W-:-:S06]  /*c290*/  FADD.FTZ R5, R19, R6 ;  /* 0x0000000613057221 */ /* 0x000fcc0000010000 */
[----:B------:R-:W-:Y:S08]  /*c2a0*/  MUFU.EX2 R14, R14 ;  /* 0x0000000e000e7308 */ /* 0x000ff00000000800 */
[----:B------:R-:W0:Y:S01]  /*c2b0*/  MUFU.EX2 R18, R18 ;  /* 0x0000001200127308 */ /* 0x000e220000000800 */
[----:B-1----:R-:W-:Y:S01]  /*c2c0*/  FADD.FTZ R24, R156, R7 ;  /* 0x000000079c187221 */ /* 0x002fe20000010000 */
[----:B------:R-:W-:-:S06]  /*c2d0*/  FADD.FTZ R6, R20, R5 ;  /* 0x0000000514067221 */ /* 0x000fcc0000010000 */
[----:B------:R-:W-:Y:S08]  /*c2e0*/  MUFU.EX2 R8, R68 ;  /* 0x0000004400087308 */ /* 0x000ff00000000800 */
[----:B------:R-:W1:Y:S01]  /*c2f0*/  MUFU.EX2 R9, R9 ;  /* 0x0000000900097308 */ /* 0x000e620000000800 */
[----:B--2---:R-:W-:Y:S01]  /*c300*/  FADD.FTZ R7, R15, R24 ;  /* 0x000000180f077221 */ /* 0x004fe20000010000 */
[----:B------:R-:W-:-:S06]  /*c310*/  FADD.FTZ R5, R13, R6 ;  /* 0x000000060d057221 */ /* 0x000fcc0000010000 */
[----:B------:R-:W2:Y:S08]  /*c320*/  MUFU.EX2 R11, R11 ;  /* 0x0000000b000b7308 */ /* 0x000eb00000000800 */
[----:B------:R-:W3:Y:S01]  /*c330*/  MUFU.EX2 R12, R12 ;  /* 0x0000000c000c7308 */ /* 0x000ee20000000800 */
[----:B0-----:R-:W-:Y:S01]  /*c340*/  FADD.FTZ R6, R18, R7 ;  /* 0x0000000712067221 */ /* 0x001fe20000010000 */
[----:B------:R-:W-:-:S03]  /*c350*/  FADD.FTZ R5, R14, R5 ;  /* 0x000000050e057221 */ /* 0x000fc60000010000 */
[----:B-1----:R-:W-:Y:S01]  /*c360*/  FADD.FTZ R29, R9, R6 ;  /* 0x00000006091d7221 */ /* 0x002fe20000010000 */
[----:B------:R-:W-:-:S04]  /*c370*/  FADD.FTZ R28, R8, R5 ;  /* 0x00000005081c7221 */ /* 0x000fc80000010000 */
[----:B--2---:R-:W-:Y:S01]  /*c380*/  FADD.FTZ R28, R11, R28 ;  /* 0x0000001c0b1c7221 */ /* 0x004fe20000010000 */
[----:B------:R-:W-:Y:S01]  /*c390*/  STL [R1+0x424], R26 ;  /* 0x0004241a01007387 */ /* 0x000fe20000100800 */
[----:B---3--:R-:W-:-:S05]  /*c3a0*/  FADD.FTZ R29, R12, R29 ;  /* 0x0000001d0c1d7221 */ /* 0x008fca0000010000 */
[----:B------:R0:W-:Y:S04]  /*c3b0*/  STL.64 [R1+0x430], R28 ;  /* 0x0004301c01007387 */ /* 0x0001e80000100a00 */
[----:B------:R-:W2:Y:S04]  /*c3c0*/  LD.E R25, desc[UR36][R16.64+0x234] ;  /* 0x0002342410197980 */ /* 0x000ea8000c101900 */
[----:B------:R-:W3:Y:S04]  /*c3d0*/  LD.E R7, desc[UR36][R16.64+0x240] ;  /* 0x0002402410077980 */ /* 0x000ee8000c101900 */
        /* <DEDUP_REMOVED lines=126> */
[C---:B--2---:R-:W-:Y:S01]  /*cbc0*/  FMUL.FTZ R25, R4.reuse, R25 ;  /* 0x0000001904197220 */ /* 0x044fe20000410000 */
[C---:B---3--:R-:W-:Y:S01]  /*cbd0*/  FMUL.FTZ R7, R4.reuse, R7 ;  /* 0x0000000704077220 */ /* 0x048fe20000410000 */
[C---:B----4-:R-:W-:Y:S01]  /*cbe0*/  FMUL.FTZ R5, R4.reuse, R5 ;  /* 0x0000000504057220 */ /* 0x050fe20000410000 */
[C---:B------:R-:W-:Y:S01]  /*cbf0*/  FMUL.FTZ R31, R4.reuse, R31 ;  /* 0x0000001f041f7220 */ /* 0x040fe20000410000 */
[C---:B------:R-:W-:Y:S01]  /*cc00*/  FMUL.FTZ R33, R4.reuse, R33 ;  /* 0x0000002104217220 */ /* 0x040fe20000410000 */
[----:B------:R0:W-:Y:S01]  /*cc10*/  ST.E desc[UR36][R16.64+0x234], R25 ;  /* 0x0002341910007985 */ /* 0x0001e2000c101924 */
[C---:B------:R-:W-:Y:S01]  /*cc20*/  FMUL.FTZ R35, R4.reuse, R35 ;  /* 0x0000002304237220 */ /* 0x040fe20000410000 */
[C---:B------:R-:W-:Y:S01]  /*cc30*/  FMUL.FTZ R37, R4.reuse, R37 ;  /* 0x0000002504257220 */ /* 0x040fe20000410000 */
[C---:B------:R-:W-:Y:S01]  /*cc40*/  FMUL.FTZ R27, R4.reuse, R27 ;  /* 0x0000001b041b7220 */ /* 0x040fe20000410000 */
[----:B------:R1:W-:Y:S01]  /*cc50*/  ST.E desc[UR36][R16.64+0x240], R7 ;  /* 0x0002400710007985 */ /* 0x0003e2000c101924 */
[----:B------:R-:W-:-:S03]  /*cc60*/  FMUL.FTZ R29, R4, R29 ;  /* 0x0000001d041d7220 */ /* 0x000fc60000410000 */
[----:B------:R2:W-:Y:S01]  /*cc70*/  ST.E desc[UR36][R16.64+0x244], R5 ;  /* 0x0002440510007985 */ /* 0x0005e2000c101924 */
[C---:B0-----:R-:W-:Y:S01]  /*cc80*/  FMUL.FTZ R25, R41.reuse, R144 ;  /* 0x0000009029197220 */ /* 0x041fe20000410000 */
[C---:B-1----:R-:W-:Y:S01]  /*cc90*/  FMUL.FTZ R7, R41.reuse, R146 ;  /* 0x0000009229077220 */ /* 0x042fe20000410000 */
[----:B--2---:R-:W-:Y:S01]  /*cca0*/  FMUL.FTZ R5, R41, R148 ;  /* 0x0000009429057220 */ /* 0x004fe20000410000 */
[----:B------:R0:W-:Y:S01]  /*ccb0*/  ST.E desc[UR36][R16.64+0x210], R31 ;  /* 0x0002101f10007985 */ /* 0x0001e2000c101924 */
[----:B------:R-:W-:-:S03]  /*ccc0*/  FMUL.FTZ R39, R4, R39 ;  /* 0x0000002704277220 */ /* 0x000fc60000410000 */
[----:B------:R1:W-:Y:S04]  /*ccd0*/  ST.E desc[UR36][R16.64+0x214], R33 ;  /* 0x0002142110007985 */ /* 0x0003e8000c101924 */
[----:B------:R2:W-:Y:S04]  /*cce0*/  ST.E desc[UR36][R16.64+0x220], R35 ;  /* 0x0002202310007985 */ /* 0x0005e8000c101924 */
[----:B------:R3:W-:Y:S01]  /*ccf0*/  ST.E desc[UR36][R16.64+0x224], R37 ;  /* 0x0002242510007985 */ /* 0x0007e2000c101924 */
[----:B0-----:R-:W-:-:S03]  /*cd00*/  FMUL.FTZ R31, R41, R134 ;  /* 0x00000086291f7220 */ /* 0x001fc60000410000 */
[----:B------:R0:W-:Y:S01]  /*cd10*/  ST.E desc[UR36][R16.64+0x230], R27 ;  /* 0x0002301b10007985 */ /* 0x0001e2000c101924 */
[----:B-1----:R-:W-:-:S03]  /*cd20*/  FMUL.FTZ R33, R41, R140 ;  /* 0x0000008c29217220 */ /* 0x002fc60000410000 */
[----:B------:R1:W-:Y:S01]  /*cd30*/  ST.E desc[UR36][R16.64+0x400], R29 ;  /* 0x0004001d10007985 */ /* 0x0003e2000c101924 */
[----:B--2---:R-:W-:-:S03]  /*cd40*/  FMUL.FTZ R35, R41, R138 ;  /* 0x0000008a29237220 */ /* 0x004fc60000410000 */
[----:B------:R2:W-:Y:S01]  /*cd50*/  ST.E desc[UR36][R16.64+0x218], R5 ;  /* 0x0002180510007985 */ /* 0x0005e2000c101924 */
[----:B---3--:R-:W-:-:S03]  /*cd60*/  FMUL.FTZ R37, R41, R136 ;  /* 0x0000008829257220 */ /* 0x008fc60000410000 */
[----:B------:R3:W-:Y:S01]  /*cd70*/  ST.E desc[UR36][R16.64+0x21c], R7 ;  /* 0x00021c0710007985 */ /* 0x0007e2000c101924 */
[----:B0-----:R-:W-:-:S03]  /*cd80*/  FMUL.FTZ R27, R41, R142 ;  /* 0x0000008e291b7220 */ /* 0x001fc60000410000 */
[----:B------:R0:W-:Y:S01]  /*cd90*/  ST.E desc[UR36][R16.64+0x228], R25 ;  /* 0x0002281910007985 */ /* 0x0001e2000c101924 */
[C---:B-1----:R-:W-:Y:S01]  /*cda0*/  FMUL.FTZ R29, R41.reuse, R128 ;  /* 0x00000080291d7220 */ /* 0x042fe20000410000 */
[C---:B--2---:R-:W-:Y:S01]  /*cdb0*/  FMUL.FTZ R5, R41.reuse, R132 ;  /* 0x0000008429057220 */ /* 0x044fe20000410000 */
[C---:B---3--:R-:W-:Y:S01]  /*cdc0*/  FMUL.FTZ R7, R41.reuse, R124 ;  /* 0x0000007c29077220 */ /* 0x048fe20000410000 */
[C---:B0-----:R-:W-:Y:S01]  /*cdd0*/  FMUL.FTZ R25, R41.reuse, R130 ;  /* 0x0000008229197220 */ /* 0x041fe20000410000 */
[----:B------:R0:W-:Y:S04]  /*cde0*/  ST.E desc[UR36][R16.64+0x404], R39 ;  /* 0x0004042710007985 */ /* 0x0001e8000c101924 */
        /* <DEDUP_REMOVED lines=15> */
[C---:B--2---:R-:W-:Y:S01]  /*cee0*/  FMUL.FTZ R5, R41.reuse, R112 ;  /* 0x0000007029057220 */ /* 0x044fe20000410000 */
[C---:B---3--:R-:W-:Y:S01]  /*cef0*/  FMUL.FTZ R7, R41.reuse, R104 ;  /* 0x0000006829077220 */ /* 0x048fe20000410000 */
[C---:B0-----:R-:W-:Y:S01]  /*cf00*/  FMUL.FTZ R25, R41.reuse, R110 ;  /* 0x0000006e29197220 */ /* 0x041fe20000410000 */
[C---:B-1----:R-:W-:Y:S01]  /*cf10*/  FMUL.FTZ R29, R41.reuse, R108 ;  /* 0x0000006c291d7220 */ /* 0x042fe20000410000 */
        /* <DEDUP_REMOVED lines=60> */
[----:B------:R0:W-:Y:S01]  /*d2e0*/  ST.E desc[UR36][R16.64+0x368], R39 ;  /* 0x0003682710007985 */ /* 0x0001e2000c101924 */
[----:B------:R-:W-:Y:S01]  /*d2f0*/  FMUL.FTZ R151, R41, R6 ;  /* 0x0000000629977220 */ /* 0x000fe20000410000 */
[C---:B------:R-:W-:Y:S02]  /*d300*/  FMUL.FTZ R149, R4.reuse, R149 ;  /* 0x0000009504957220 */ /* 0x040fe40000410000 */
[----:B------:R1:W-:Y:S01]  /*d310*/  ST.E desc[UR36][R16.64+0x36c], R27 ;  /* 0x00036c1b10007985 */ /* 0x0003e2000c101924 */
[C---:B------:R-:W-:Y:S01]  /*d320*/  FMUL.FTZ R145, R4.reuse, R145 ;  /* 0x0000009104917220 */ /* 0x040fe20000410000 */
[----:B------:R-:W-:-:S02]  /*d330*/  FMUL.FTZ R147, R4, R147 ;  /* 0x0000009304937220 */ /* 0x000fc40000410000 */
[----:B------:R2:W-:Y:S01]  /*d340*/  ST.E desc[UR36][R16.64+0x378], R31 ;  /* 0x0003781f10007985 */ /* 0x0005e2000c101924 */
[C---:B------:R-:W-:Y:S01]  /*d350*/  FMUL.FTZ R143, R4.reuse, R143 ;  /* 0x0000008f048f7220 */ /* 0x040fe20000410000 */
[C---:B------:R-:W-:Y:S02]  /*d360*/  FMUL.FTZ R135, R4.reuse, R135 ;  /* 0x0000008704877220 */ /* 0x040fe40000410000 */
[----:B------:R3:W-:Y:S01]  /*d370*/  ST.E desc[UR36][R16.64+0x37c], R33 ;  /* 0x00037c2110007985 */ /* 0x0007e2000c101924 */
[C---:B0-----:R-:W-:Y:S01]  /*d380*/  FMUL.FTZ R39, R41.reuse, R46 ;  /* 0x0000002e29277220 */ /* 0x041fe20000410000 */
[C---:B------:R-:W-:Y:S02]  /*d390*/  FMUL.FTZ R141, R4.reuse, R141 ;  /* 0x0000008d048d7220 */ /* 0x040fe40000410000 */
[----:B------:R0:W-:Y:S01]  /*d3a0*/  ST.E desc[UR36][R16.64+0x388], R35 ;  /* 0x0003882310007985 */ /* 0x0001e2000c101924 */
[----:B-1----:R-:W-:Y:S01]  /*d3b0*/  FMUL.FTZ R27, R41, R42 ;  /* 0x0000002a291b7220 */ /* 0x002fe20000410000 */
[----:B------:R-:W-:-:S02]  /*d3c0*/  FMUL.FTZ R139, R4, R139 ;  /* 0x0000008b048b7220 */ /* 0x000fc40000410000 */
[----:B------:R1:W-:Y:S01]  /*d3d0*/  ST.E desc[UR36][R16.64+0x38c], R37 ;  /* 0x00038c2510007985 */ /* 0x0003e2000c101924 */
[C---:B--2---:R-:W-:Y:S01]  /*d3e0*/  FMUL.FTZ R31, R41.reuse, R34 ;  /* 0x00000022291f7220 */ /* 0x044fe20000410000 */
[C---:B------:R-:W-:Y:S02]  /*d3f0*/  FMUL.FTZ R137, R4.reuse, R137 ;  /* 0x0000008904897220 */ /* 0x040fe40000410000 */
[----:B------:R2:W-:Y:S01]  /*d400*/  ST.E desc[UR36][R16.64+0x398], R5 ;  /* 0x0003980510007985 */ /* 0x0005e2000c101924 */
[C---:B---3--:R-:W-:Y:S01]  /*d410*/  FMUL.FTZ R33, R41.reuse, R40 ;  /* 0x0000002829217220 */ /* 0x048fe20000410000 */
[C---:B------:R-:W-:Y:S02]  /*d420*/  FMUL.FTZ R133, R4.reuse, R133 ;  /* 0x0000008504857220 */ /* 0x040fe40000410000 */
[----:B------:R3:W-:Y:S01]  /*d430*/  ST.E desc[UR36][R16.64+0x39c], R7 ;  /* 0x00039c0710007985 */ /* 0x0007e2000c101924 */
[----:B0-----:R-:W-:Y:S01]  /*d440*/  FMUL.FTZ R35, R41, R38 ;  /* 0x0000002629237220 */ /* 0x001fe20000410000 */
[----:B------:R-:W-:-:S02]  /*d450*/  FMUL.FTZ R125, R4, R125 ;  /* 0x0000007d047d7220 */ /* 0x000fc40000410000 */
[----:B------:R0:W-:Y:S01]  /*d460*/  ST.E desc[UR36][R16.64+0x3a8], R25 ;  /* 0x0003a81910007985 */ /* 0x0001e2000c101924 */
[C---:B-1----:R-:W-:Y:S01]  /*d470*/  FMUL.FTZ R37, R41.reuse, R36 ;  /* 0x0000002429257220 */ /* 0x042fe20000410000 */
[C---:B------:R-:W-:Y:S02]  /*d480*/  FMUL.FTZ R131, R4.reuse, R131 ;  /* 0x0000008304837220 */ /* 0x040fe40000410000 */
[----:B------:R1:W-:Y:S01]  /*d490*/  ST.E desc[UR36][R16.64+0x3ac], R29 ;  /* 0x0003ac1d10007985 */ /* 0x0003e2000c101924 */
[C---:B--2---:R-:W-:Y:S01]  /*d4a0*/  FMUL.FTZ R5, R41.reuse, R32 ;  /* 0x0000002029057220 */ /* 0x044fe20000410000 */
[C---:B------:R-:W-:Y:S01]  /*d4b0*/  FMUL.FTZ R129, R4.reuse, R129 ;  /* 0x0000008104817220 */ /* 0x040fe20000410000 */
[C---:B------:R-:W-:Y:S01]  /*d4c0*/  FMUL.FTZ R127, R4.reuse, R127 ;  /* 0x0000007f047f7220 */ /* 0x040fe20000410000 */
[C---:B---3--:R-:W-:Y:S01]  /*d4d0*/  FMUL.FTZ R7, R41.reuse, R24 ;  /* 0x0000001829077220 */ /* 0x048fe20000410000 */
[C---:B------:R-:W-:Y:S01]  /*d4e0*/  FMUL.FTZ R123, R4.reuse, R123 ;  /* 0x0000007b047b7220 */ /* 0x040fe20000410000 */
[C---:B------:R-:W-:Y:S01]  /*d4f0*/  FMUL.FTZ R115, R4.reuse, R115 ;  /* 0x0000007304737220 */ /* 0x040fe20000410000 */
[C---:B------:R-:W-:Y:S01]  /*d500*/  FMUL.FTZ R121, R4.reuse, R121 ;  /* 0x0000007904797220 */ /* 0x040fe20000410000 */
[C---:B0-----:R-:W-:Y:S01]  /*d510*/  FMUL.FTZ R25, R41.reuse, R30 ;  /* 0x0000001e29197220 */ /* 0x041fe20000410000 */
[C---:B------:R-:W-:Y:S01]  /*d520*/  FMUL.FTZ R119, R4.reuse, R119 ;  /* 0x0000007704777220 */ /* 0x040fe20000410000 */
[C---:B------:R-:W-:Y:S01]  /*d530*/  FMUL.FTZ R117, R4.reuse, R117 ;  /* 0x0000007504757220 */ /* 0x040fe20000410000 */
[C---:B------:R-:W-:Y:S01]  /*d540*/  FMUL.FTZ R113, R4.reuse, R113 ;  /* 0x0000007104717220 */ /* 0x040fe20000410000 */
[C---:B-1----:R-:W-:Y:S01]  /*d550*/  FMUL.FTZ R29, R41.reuse, R28 ;  /* 0x0000001c291d7220 */ /* 0x042fe20000410000 */
        /* <DEDUP_REMOVED lines=35> */
[----:B------:R-:W-:Y:S01]  /*d790*/  FMUL.FTZ R41, R41, R26 ;  /* 0x0000001a29297220 */ /* 0x000fe20000410000 */
        /* <DEDUP_REMOVED lines=63> */
[----:B------:R1:W-:Y:S04]  /*db90*/  ST.E desc[UR36][R16.64+0x3f8], R25 ;  /* 0x0003f81910007985 */ /* 0x0003e8000c101924 */
[----:B------:R2:W-:Y:S04]  /*dba0*/  ST.E desc[UR36][R16.64+0x3fc], R29 ;  /* 0x0003fc1d10007985 */ /* 0x0005e8000c101924 */
[----:B------:R3:W-:Y:S01]  /*dbb0*/  ST.E desc[UR36][R16.64+0x408], R41 ;  /* 0x0004082910007985 */ /* 0x0007e2000c101924 */
[----:B------:R4:W-:Y:S06]  /*dbc0*/  BAR.SYNC.DEFER_BLOCKING R206, 0x100 ;  /* 0x000400ce0000751d */ /* 0x0009ec0000010000 */
[----:B0-----:R-:W4:Y:S04]  /*dbd0*/  LDL R7, [R1+0x1f8] ;  /* 0x0001f80001077983 */ /* 0x001f280000100800 */
        /* <DEDUP_REMOVED lines=256> */
[----:B0-----:R-:W4:Y:S04]  /*ebe0*/  LD.E.64 R4, desc[UR36][R16.64+0x88] ;  /* 0x0000882410047980 */ /* 0x001f28000c101b00 */
[----:B-1----:R-:W4:Y:S04]  /*ebf0*/  LDL R6, [R1+0x68] ;  /* 0x0000680001067983 */ /* 0x002f280000100800 */
[----:B--2---:R-:W2:Y:S04]  /*ec00*/  LD.E R24, desc[UR36][R16.64+0x210] ;  /* 0x0002102410187980 */ /* 0x004ea8000c101900 */
[----:B------:R-:W2:Y:S04]  /*ec10*/  LD.E R25, desc[UR36][R16.64+0x214] ;  /* 0x0002142410197980 */ /* 0x000ea8000c101900 */
[----:B---3--:R-:W2:Y:S04]  /*ec20*/  LD.E R26, desc[UR36][R16.64+0x218] ;  /* 0x00021824101a7980 */ /* 0x008ea8000c101900 */
[----:B------:R-:W2:Y:S04]  /*ec30*/  LD.E R27, desc[UR36][R16.64+0x21c] ;  /* 0x00021c24101b7980 */ /* 0x000ea8000c101900 */
[----:B----4-:R-:W2:Y:S04]  /*ec40*/  LD.E R28, desc[UR36][R16.64+0x220] ;  /* 0x00022024101c7980 */ /* 0x010ea8000c101900 */
        /* <DEDUP_REMOVED lines=124> */
[----:B------:R-:W-:-:S02]  /*f410*/  ISETP.NE.U32.AND P0, PT, R6, RZ, PT ;  /* 0x000000ff0600720c */ /* 0x000fc40003f05070 */
[----:B------:R-:W-:Y:S02]  /*f420*/  R2UR UR7, R5 ;  /* 0x00000000050772ca */ /* 0x000fe400000e0000 */
[----:B------:R-:W-:Y:S02]  /*f430*/  R2UR UR6, R4 ;  /* 0x00000000040672ca */ /* 0x000fe400000e0000 */
[----:B------:R-:W-:Y:S02]  /*f440*/  F2FP.F16.F32.PACK_AB R154, R155, R154 ;  /* 0x0000009a9b9a723e */ /* 0x000fe400000000ff */
[----:B------:R-:W-:Y:S02]  /*f450*/  F2FP.F16.F32.PACK_AB R152, R152, R3 ;  /* 0x000000039898723e */ /* 0x000fe400000000ff */
[----:B------:R-:W-:Y:S02]  /*f460*/  F2FP.F16.F32.PACK_AB R153, R153, R212 ;  /* 0x000000d49999723e */ /* 0x000fe400000000ff */
[----:B------:R-:W-:Y:S01]  /*f470*/  F2FP.F16.F32.PACK_AB R155, R188, R187 ;  /* 0x000000bbbc9b723e */ /* 0x000fe200000000ff */
[----:B------:R-:W-:Y:S01]  /*f480*/  VOTEU.ANY UP0, P0 ;  /* 0x00000000003f7886 */ /* 0x000fe20000000100 */
[----:B------:R-:W-:-:S02]  /*f490*/  VIADD R6, R4, 0x80 ;  /* 0x0000008004067836 */ /* 0x000fc40000000000 */
[----:B------:R-:W-:Y:S01]  /*f4a0*/  IMAD.MOV.U32 R7, RZ, RZ, R5 ;  /* 0x000000ffff077224 */ /* 0x000fe200078e0005 */
[----:B--2---:R-:W-:-:S06]  /*f4b0*/  WARPGROUP.ARRIVE ;  /* 0x00000000000079c5 */ /* 0x004fcc0000000000 */
[----:B------:R-:W-:Y:S01]  /*f4c0*/  HGMMA.64x256x16.F32 R24, R152, gdesc[UR4].tnspB, R24, UP0, gsb0 ;  /* 0x43e0000498187df0 */ /* 0x000fe2000b800818 */
[----:B------:R-:W-:Y:S02]  /*f4d0*/  R2UR UR6, R6 ;  /* 0x00000000060672ca */ /* 0x000fe400000e0000 */
[----:B------:R-:W-:Y:S01]  /*f4e0*/  R2UR UR7, R7 ;  /* 0x00000000070772ca */ /* 0x000fe200000e0000 */
[----:B------:R-:W-:Y:S02]  /*f4f0*/  VIADD R6, R4, 0x100 ;  /* 0x0000010004067836 */ /* 0x000fe40000000000 */
[----:B------:R-:W-:Y:S01]  /*f500*/  IMAD.MOV.U32 R7, RZ, RZ, R5 ;  /* 0x000000ffff077224 */ /* 0x000fe200078e0005 */
[----:B------:R-:W-:Y:S02]  /*f510*/  WARPGROUP.DEPBAR.LE gsb0, 0x0 ;  /* 0x00008000000079c5 */ /* 0x000fe40000010000 */
[----:B------:R-:W-:Y:S02]  /*f520*/  F2FP.F16.F32.PACK_AB R152, R184, R183 ;  /* 0x000000b7b898723e */ /* 0x000fe400000000ff */
[----:B------:R-:W-:-:S02]  /*f530*/  F2FP.F16.F32.PACK_AB R153, R186, R185 ;  /* 0x000000b9ba99723e */ /* 0x000fc400000000ff */
[----:B------:R-:W-:Y:S02]  /*f540*/  F2FP.F16.F32.PACK_AB R154, R177, R180 ;  /* 0x000000b4b19a723e */ /* 0x000fe400000000ff */
[----:B------:R-:W-:Y:S01]  /*f550*/  F2FP.F16.F32.PACK_AB R155, R182, R181 ;  /* 0x000000b5b69b723e */ /* 0x000fe200000000ff */
        /* <DEDUP_REMOVED lines=130> */
[----:B------:R-:W-:Y:S02]  /*fd80*/  R2UR UR6, R6 ;  /* 0x00000000060672ca */ /* 0x000fe400000e0000 */
[----:B------:R-:W-:Y:S01]  /*fd90*/  R2UR UR7, R7 ;  /* 0x00000000070772ca */ /* 0x000fe200000e0000 */
[----:B------:R-:W-:Y:S01]  /*fda0*/  STL [R1+0x68], R0 ;  /* 0x0000680001007387 */ /* 0x000fe20000100800 */
[----:B------:R-:W-:Y:S02]  /*fdb0*/  VIADD R6, R4, 0x180 ;  /* 0x0000018004067836 */ /* 0x000fe40000000000 */
[----:B------:R-:W-:Y:S01]  /*fdc0*/  IMAD.MOV.U32 R7, RZ, RZ, R5 ;  /* 0x000000ffff077224 */ /* 0x000fe200078e0005 */
[----:B------:R-:W-:Y:S02]  /*fdd0*/  WARPGROUP.DEPBAR.LE gsb0, 0x0 ;  /* 0x00008000000079c5 */ /* 0x000fe40000010000 */
[----:B------:R-:W-:-:S02]  /*fde0*/  F2FP.F16.F32.PACK_AB R152, R173, R174 ;  /* 0x000000aead98723e */ /* 0x000fc400000000ff */
[----:B------:R-:W-:Y:S02]  /*fdf0*/  F2FP.F16.F32.PACK_AB R153, R176, R175 ;  /* 0x000000afb099723e */ /* 0x000fe400000000ff */
        /* <DEDUP_REMOVED lines=275> */
[----:B------:R-:W-:Y:S01]  /*10f30*/  VIADD R4, R4, 0x280 ;  /* 0x0000028004047836 */ /* 0x000fe20000000000 */
        /* <DEDUP_REMOVED lines=138> */
[----:B------:R-:W-:Y:S02]  /*117e0*/  WARPGROUP.DEPBAR.LE gsb0, 0x0 ;  /* 0x00008000000079c5 */ /* 0x000fe40000010000 */
[----:B------:R-:W-:Y:S02]  /*117f0*/  F2FP.F16.F32.PACK_AB R152, R14, R13 ;  /* 0x0000000d0e98723e */ /* 0x000fe400000000ff */
[----:B------:R-:W-:Y:S02]  /*11800*/  F2FP.F16.F32.PACK_AB R153, R18, R15 ;  /* 0x0000000f1299723e */ /* 0x000fe400000000ff */
[----:B------:R-:W-:-:S02]  /*11810*/  F2FP.F16.F32.PACK_AB R154, R11, R8 ;  /* 0x000000080b9a723e */ /* 0x000fc400000000ff */
        /* <DEDUP_REMOVED lines=131> */
[----:B------:R-:W-:Y:S02]  /*12050*/  STL [R1+0x68], R0 ;  /* 0x0000680001007387 */ /* 0x000fe40000100800 */
[----:B------:R-:W-:Y:S02]  /*12060*/  WARPGROUP.DEPBAR.LE gsb0, 0x0 ;  /* 0x00008000000079c5 */ /* 0x000fe40000010000 */
        /* <DEDUP_REMOVED lines=128> */
[----:B------:R0:W-:Y:S04]  /*12870*/  STL [R1+0x68], R0 ;  /* 0x0000680001007387 */ /* 0x0001e80000100800 */
[----:B------:R-:W2:Y:S04]  /*12880*/  LD.E R3, desc[UR36][R16.64+0x210] ;  /* 0x0002102410037980 */ /* 0x000ea8000c101900 */
[----:B------:R-:W3:Y:S04]  /*12890*/  LD.E R5, desc[UR36][R16.64+0x214] ;  /* 0x0002142410057980 */ /* 0x000ee8000c101900 */
[----:B0-----:R-:W4:Y:S04]  /*128a0*/  LD.E R0, desc[UR36][R16.64+0x390] ;  /* 0x0003902410007980 */ /* 0x001f28000c101900 */
        /* <DEDUP_REMOVED lines=125> */
[----:B----4-:R0:W-:Y:S04]  /*13080*/  ST.E desc[UR36][R16.64+0x390], R0 ;  /* 0x0003900010007985 */ /* 0x0101e8000c101924 */
[----:B0-----:R-:W4:Y:S04]  /*13090*/  LD.E R0, desc[UR36][R16.64+0x28] ;  /* 0x0000282410007980 */ /* 0x001f28000c101900 */
[----:B--2---:R0:W-:Y:S04]  /*130a0*/  ST.E desc[UR36][R16.64+0x210], R3 ;  /* 0x0002100310007985 */ /* 0x0041e8000c101924 */
[----:B---3--:R1:W-:Y:S04]  /*130b0*/  ST.E desc[UR36][R16.64+0x214], R5 ;  /* 0x0002140510007985 */ /* 0x0083e8000c101924 */
        /* <DEDUP_REMOVED lines=125> */
[----:B0-----:R1:W5:Y:S01]  /*13890*/  LDL R3, [R1+0x1f8] ;  /* 0x0001f80001037983 */ /* 0x0013620000100800 */
[----:B----4-:R-:W-:-:S04]  /*138a0*/  LOP3.LUT R0, R0, 0x1, RZ, 0xfc, !PT ;  /* 0x0000000100007812 */ /* 0x010fc800078efcff */
[----:B------:R-:W-:Y:S01]  /*138b0*/  ISETP.NE.AND P0, PT, R0, 0x3, PT ;  /* 0x000000030000780c */ /* 0x000fe20003f05270 */
[----:B------:R-:W-:-:S12]  /*138c0*/  BSSY B0, `(.L_x_11307) ;  /* 0x0000003000007945 */ /* 0x000fd80003800000 */
[----:B-1----:R-:W-:Y:S05]  /*138d0*/  @!P0 BRA `(.L_x_11308) ;  /* 0x0000000000048947 */ /* 0x002fea0003800000 */
[----:B------:R-:W-:Y:S01]  /*138e0*/  BPT.TRAP 0x1 ;  /* 0x000000040000795c */ /* 0x000fe20000300000 */
.L_x_11308:
[----:B------:R-:W-:Y:S05]  /*138f0*/  BSYNC B0 ;  /* 0x0000000000007941 */ /* 0x000fea0003800000 */
.L_x_11307:
[----:B------:R-:W2:Y:S04]  /*13900*/  LD.E.64 R4, desc[UR36][R16.64+0x48] ;  /* 0x0000482410047980 */ /* 0x000ea8000c101b00 */
[----:B------:R-:W3:Y:S01]  /*13910*/  LD.E R0, desc[UR36][R16.64+0x34] ;  /* 0x0000342410007980 */ /* 0x000ee2000c101900 */
[C---:B------:R-:W-:Y:S01]  /*13920*/  ISETP.GT.AND P0, PT, R10.reuse, R2, PT ;  /* 0x000000020a00720c */ /* 0x040fe20003f04270 */
[----:B------:R-:W-:Y:S01]  /*13930*/  VIADD R10, R10, 0xffffffff ;  /* 0xffffffff0a0a7836 */ /* 0x000fe20000000000 */
[----:B--2---:R-:W-:-:S05]  /*13940*/  MOV R4, R4 ;  /* 0x0000000400047202 */ /* 0x004fca0000000f00 */
[----:B-----5:R-:W-:-:S05]  /*13950*/  IMAD R3, R3, 0x8, R4 ;  /* 0x0000000803037824 */ /* 0x020fca00078e0204 */
[----:B---3--:R-:W-:-:S04]  /*13960*/  PRMT R0, R0, 0x654, R3 ;  /* 0x0000065400007816 */ /* 0x008fc80000000003 */
[----:B------:R0:W-:Y:S01]  /*13970*/  SYNCS.ARRIVE.TRANS64.RED.A1T0 RZ, [R0+URZ], RZ ;  /* 0x000000ff00ff79a7 */ /* 0x0001e2000810043f */
[----:B------:R-:W-:Y:S05]  /*13980*/  @P0 BRA `(.L_x_11309) ;  /* 0xffffff6000880947 */ /* 0x000fea000383ffff */
.L_x_11290:
[----:B------:R-:W-:-:S13]  /*13990*/  ISETP.GE.AND P0, PT, R10, UR40, PT ;  /* 0x000000280a007c0c */ /* 0x000fda000bf06270 */
[----:B------:R-:W-:Y:S05]  /*139a0*/  @!P0 BRA `(.L_x_11310) ;  /* 0x000000b000b88947 */ /* 0x000fea0003800000 */
[----:B------:R1:W5:Y:S01]  /*139b0*/  LDL.64 R2, [R1+0x158] ;  /* 0x0001580001027983 */ /* 0x0003620000100a00 */
[----:B------:R-:W-:-:S05]  /*139c0*/  IADD3 R4, P0, R16, 0x28, RZ ;  /* 0x0000002810047810 */ /* 0x000fca0007f1e0ff */
[----:B------:R-:W-:-:S08]  /*139d0*/  IMAD.X R5, RZ, RZ, R17, P0 ;  /* 0x000000ffff057224 */ /* 0x000fd000000e0611 */
.L_x_11343:
[----:B--2--5:R-:W2:Y:S04]  /*139e0*/  LD.E R7, desc[UR36][R2.64] ;  /* 0x0000002402077980 */ /* 0x024ea8000c101900 */
[----:B0-----:R-:W3:Y:S01]  /*139f0*/  LD.E R0, desc[UR36][R2.64+0x8] ;  /* 0x0000082402007980 */ /* 0x001ee2000c101900 */
[----:B--2---:R-:W-:-:S05]  /*13a00*/  VIADD R7, R7, 0x1 ;  /* 0x0000000107077836 */ /* 0x004fca0000000000 */
[----:B------:R-:W-:-:S13]  /*13a10*/  ISETP.NE.AND P0, PT, R7, 0x2, PT ;  /* 0x000000020700780c */ /* 0x000fda0003f05270 */
[----:B------:R0:W5:Y:S04]  /*13a20*/  @P0 LD.E R11, desc[UR36][R2.64+0x4] ;  /* 0x00000424020b0980 */ /* 0x000168000c101900 */
[----:B------:R-:W2:Y:S01]  /*13a30*/  @!P0 LD.E R6, desc[UR36][R2.64+0x4] ;  /* 0x0000042402068980 */ /* 0x000ea2000c101900 */
[----:B---3--:R-:W-:-:S03]  /*13a40*/  VIADD R9, R0, 0x1 ;  /* 0x0000000100097836 */ /* 0x008fc60000000000 */
[----:B------:R3:W-:Y:S04]  /*13a50*/  ST.E desc[UR36][R2.64], R7 ;  /* 0x0000000702007985 */ /* 0x0007e8000c101924 */
[----:B------:R0:W-:Y:S04]  /*13a60*/  ST.E desc[UR36][R2.64+0x8], R9 ;  /* 0x0000080902007985 */ /* 0x0001e8000c101924 */
[----:B------:R0:W-:Y:S01]  /*13a70*/  @!P0 ST.E desc[UR36][R2.64], RZ ;  /* 0x000000ff02008985 */ /* 0x0001e2000c101924 */
[----:B--2---:R-:W-:-:S05]  /*13a80*/  @!P0 LOP3.LUT R11, R6, 0x1, RZ, 0x3c, !PT ;  /* 0x00000001060b8812 */ /* 0x004fca00078e3cff */
[----:B------:R0:W-:Y:S04]  /*13a90*/  @!P0 ST.E desc[UR36][R2.64+0x4], R11 ;  /* 0x0000040b02008985 */ /* 0x0001e8000c101924 */
[----:B------:R-:W2:Y:S01]  /*13aa0*/  LDL R0, [R1] ;  /* 0x0000000001007983 */ /* 0x000ea20000100800 */
[----:B------:R-:W-:Y:S05]  /*13ab0*/  YIELD ;  /* 0x0000000000007946 */ /* 0x000fea0003800000 */
[----:B------:R-:W-:Y:S01]  /*13ac0*/  BSSY B0, `(.L_x_11311) ;  /* 0x0000006000007945 */ /* 0x000fe20003800000 */
[----:B---3--:R-:W-:Y:S01]  /*13ad0*/  @!P0 IMAD.MOV.U32 R7, RZ, RZ, RZ ;  /* 0x000000ffff078224 */ /* 0x008fe200078e00ff */
[----:B--2---:R-:W-:-:S04]  /*13ae0*/  LOP3.LUT R0, R0, 0x1, RZ, 0xfc, !PT ;  /* 0x0000000100007812 */ /* 0x004fc800078efcff */
[----:B------:R-:W-:-:S13]  /*13af0*/  ISETP.NE.AND P1, PT, R0, 0x3, PT ;  /* 0x000000030000780c */ /* 0x000fda0003f25270 */
[----:B0-----:R-:W-:Y:S05]  /*13b00*/  @!P1 BRA `(.L_x_11312) ;  /* 0x0000000000049947 */ /* 0x001fea0003800000 */
[----:B------:R-:W-:Y:S01]  /*13b10*/  BPT.TRAP 0x1 ;  /* 0x000000040000795c */ /* 0x000fe20000300000 */
.L_x_11312:
[----:B------:R-:W-:Y:S05]  /*13b20*/  BSYNC B0 ;  /* 0x0000000000007941 */ /* 0x000fea0003800000 */
.L_x_11311:
[----:B------:R-:W2:Y:S01]  /*13b30*/  LDL.64 R8, [R1+0x18] ;  /* 0x0000180001087983 */ /* 0x000ea20000100a00 */
[----:B-----5:R-:W-:Y:S02]  /*13b40*/  SHF.L.U32 R12, R11, 0x1f, RZ ;  /* 0x0000001f0b0c7819 */ /* 0x020fe400000006ff */
[----:B--2---:R-:W-:-:S05]  /*13b50*/  MOV R8, R8 ;  /* 0x0000000800087202 */ /* 0x004fca0000000f00 */
[----:B------:R-:W-:-:S04]  /*13b60*/  IMAD R7, R7, 0x8, R8 ;  /* 0x0000000807077824 */ /* 0x000fc800078e0208 */
[----:B------:R0:W2:Y:S01]  /*13b70*/  SYNCS.PHASECHK.TRANS64.TRYWAIT P0, [R7+URZ], R12 ;  /* 0x0000000c070075a7 */ /* 0x0000a2000800017f */
[----:B------:R0:W5:Y:S04]  /*13b80*/  LD.E R0, desc[UR36][R2.64] ;  /* 0x0000002402007980 */ /* 0x000168000c101900 */
[----:B------:R0:W5:Y:S01]  /*13b90*/  LD.E R6, desc[UR36][R2.64+0x4] ;  /* 0x0000042402067980 */ /* 0x000162000c101900 */
[----:B------:R-:W-:Y:S04]  /*13ba0*/  BSSY B0, `(.L_x_11313) ;  /* 0x0000003000007945 */ /* 0x000fe80003800000 */
[----:B------:R-:W-:Y:S05]  /*13bb0*/  @!P1 BRA `(.L_x_11314) ;  /* 0x0000000000049947 */ /* 0x000fea0003800000 */
[----:B------:R-:W-:Y:S01]  /*13bc0*/  BPT.TRAP 0x1 ;  /* 0x000000040000795c */ /* 0x000fe20000300000 */
.L_x_11314:
[----:B------:R-:W-:Y:S05]  /*13bd0*/  BSYNC B0 ;  /* 0x0000000000007941 */ /* 0x000fea0003800000 */
.L_x_11313:
[----:B------:R-:W-:Y:S04]  /*13be0*/  BSSY B0, `(.L_x_11315) ;  /* 0x0000006000007945 */ /* 0x000fe80003800000 */
[----:B--2---:R-:W-:Y:S05]  /*13bf0*/  @P0 BRA `(.L_x_11316) ;  /* 0x0000000000100947 */ /* 0x004fea0003800000 */
[----:B-----5:R-:W-:Y:S01]  /*13c00*/  IMAD R0, R0, 0x8, R8 ;  /* 0x0000000800007824 */ /* 0x020fe200078e0208 */
[----:B0-----:R-:W-:-:S04]  /*13c10*/  SHF.L.U32 R7, R6, 0x1f, RZ ;  /* 0x0000001f06077819 */ /* 0x001fc800000006ff */
[----:B------:R-:W0:Y:S02]  /*13c20*/  SYNCS.PHASECHK.TRANS64.TRYWAIT P0, [R0+URZ], R7 ;  /* 0x00000007000075a7 */ /* 0x000e24000800017f */
[----:B0-----:R-:W-:Y:S05]  /*13c30*/  @!P0 BRA `(.L_x_11317) ;  /* 0x0000013c00ec8947 */ /* 0x001fea0003800000 */
.L_x_11316:
[----:B------:R-:W-:Y:S05]  /*13c40*/  BSYNC B0 ;  /* 0x0000000000007941 */ /* 0x000fea0003800000 */
.L_x_11315:
[----:B0-----:R-:W2:Y:S04]  /*13c50*/  LD.E R7, desc[UR36][R2.64] ;  /* 0x0000002402077980 */ /* 0x001ea8000c101900 */
[----:B------:R-:W2:Y:S01]  /*13c60*/  LDL.64 R12, [R1+0x80] ;  /* 0x00008000010c7983 */ /* 0x000ea20000100a00 */
[----:B------:R-:W-:Y:S05]  /*13c70*/  WARPSYNC.ALL ;  /* 0x0000000000007948 */ /* 0x000fea0003800000 */
[----:B------:R-:W3:Y:S04]  /*13c80*/  LDL.64 R20, [R1+0x78] ;  /* 0x0000780001147983 */ /* 0x000ee80000100a00 */
[----:B------:R-:W4:Y:S04]  /*13c90*/  LDL.64 R8, [R1+0x78] ;  /* 0x0000780001087983 */ /* 0x000f280000100a00 */
[----:B------:R-:W4:Y:S01]  /*13ca0*/  LDL.64 R14, [R1+0x78] ;  /* 0x00007800010e7983 */ /* 0x000f220000100a00 */
[----:B--2--5:R-:W-:-:S02]  /*13cb0*/  IMAD R6, R7, 0x300, R12 ;  /* 0x0000030007067824 */ /* 0x024fc400078e020c */
[----:B------:R-:W-:Y:S01]  /*13cc0*/  IMAD.MOV.U32 R7, RZ, RZ, R13 ;  /* 0x000000ffff077224 */ /* 0x000fe200078e000d */
[----:B------:R-:W2:Y:S01]  /*13cd0*/  LDL.64 R18, [R1+0x78] ;  /* 0x0000780001127983 */ /* 0x000ea20000100a00 */
[----:B------:R-:W-:Y:S01]  /*13ce0*/  WARPGROUP.ARRIVE ;  /* 0x00000000000079c5 */ /* 0x000fe20000000000 */
[C---:B------:R-:W-:Y:S01]  /*13cf0*/  R2UR UR6, R6.reuse ;  /* 0x00000000060672ca */ /* 0x040fe200000e0000 */
[----:B------:R-:W-:Y:S01]  /*13d00*/  IMAD.MOV.U32 R0, RZ, RZ, 0x1 ;  /* 0x00000001ff007424 */ /* 0x000fe200078e00ff */
[----:B------:R-:W-:Y:S01]  /*13d10*/  R2UR UR7, R7 ;  /* 0x00000000070772ca */ /* 0x000fe200000e0000 */
[----:B------:R0:W-:Y:S04]  /*13d20*/  STL [R1+0x60], RZ ;  /* 0x000060ff01007387 */ /* 0x0001e80000100800 */
[----:B------:R0:W-:Y:S04]  /*13d30*/  STL [R1+0x60], R0 ;  /* 0x0000600001007387 */ /* 0x0001e80000100800 */
[----:B------:R0:W-:Y:S04]  /*13d40*/  STL [R1+0x60], R0 ;  /* 0x0000600001007387 */ /* 0x0001e80000100800 */
[----:B------:R0:W-:Y:S04]  /*13d50*/  STL [R1+0x60], R0 ;  /* 0x0000600001007387 */ /* 0x0001e80000100800 */
[----:B------:R0:W-:Y:S01]  /*13d60*/  STL [R1+0x60], R0 ;  /* 0x0000600001007387 */ /* 0x0001e20000100800 */
[----:B------:R-:W-:Y:S01]  /*13d70*/  VIADD R12, R6, 0x2 ;  /* 0x00000002060c7836 */ /* 0x000fe20000000000 */
[----:B---3--:R-:W-:-:S02]  /*13d80*/  R2UR UR4, R20 ;  /* 0x00000000140472ca */ /* 0x008fc400000e0000 */
[----:B------:R-:W-:-:S13]  /*13d90*/  R2UR UR5, R21 ;  /* 0x00000000150572ca */ /* 0x000fda00000e0000 */
[----:B------:R-:W-:Y:S01]  /*13da0*/  HGMMA.64x96x16.F32 R24, gdesc[UR4], RZ, !UPT, gsb0 ;  /* 0x01600000041879f0 */ /* 0x000fe2000c0008ff */
[----:B----4-:R-:W-:Y:S01]  /*13db0*/  VIADD R8, R8, 0x2 ;  /* 0x0000000208087836 */ /* 0x010fe20000000000 */
[----:B------:R-:W-:Y:S02]  /*13dc0*/  R2UR UR6, R12 ;  /* 0x000000000c0672ca */ /* 0x000fe400000e0000 */
[----:B------:R-:W-:Y:S02]  /*13dd0*/  R2UR UR7, R13 ;  /* 0x000000000d0772ca */ /* 0x000fe400000e0000 */
[----:B------:R-:W-:Y:S02]  /*13de0*/  R2UR UR4, R8 ;  /* 0x00000000080472ca */ /* 0x000fe400000e0000 */
[----:B------:R-:W-:Y:S01]  /*13df0*/  R2UR UR5, R9 ;  /* 0x00000000090572ca */ /* 0x000fe200000e0000 */
[----:B------:R-:W-:Y:S02]  /*13e00*/  WARPGROUP.DEPBAR.LE gsb0, 0x0 ;  /* 0x00008000000079c5 */ /* 0x000fe40000010000 */
[----:B------:R-:W3:Y:S04]  /*13e10*/  LD.E R20, desc[UR36][R4.64] ;  /* 0x0000002404147980 */ /* 0x000ee8000c101900 */
[----:B------:R0:W5:Y:S04]  /*13e20*/  LD.E R7, desc[UR36][R2.64] ;  /* 0x0000002402077980 */ /* 0x000168000c101900 */
[----:B------:R0:W5:Y:S01]  /*13e30*/  LD.E R11, desc[UR36][R2.64+0x4] ;  /* 0x00000424020b7980 */ /* 0x000162000c101900 */
[----:B------:R-:W-:Y:S01]  /*13e40*/  WARPGROUP.ARRIVE ;  /* 0x00000000000079c5 */ /* 0x000fe20000000000 */
[----:B------:R-:W-:Y:S01]  /*13e50*/  VIADD R14, R14, 0x4 ;  /* 0x000000040e0e7836 */ /* 0x000fe20000000000 */
[----:B------:R-:W-:Y:S01]  /*13e60*/  BSSY B0, `(.L_x_11318) ;  /* 0x000001a000007945 */ /* 0x000fe20003800000 */
[----:B------:R-:W-:-:S02]  /*13e70*/  VIADD R8, R6, 0x4 ;  /* 0x0000000406087836 */ /* 0x000fc40000000000 */
[--C-:B------:R-:W-:Y:S01]  /*13e80*/  IMAD.MOV.U32 R9, RZ, RZ, R13.reuse ;  /* 0x000000ffff097224 */ /* 0x100fe200078e000d */
[----:B------:R-:W-:Y:S01]  /*13e90*/  HGMMA.64x96x16.F32 R24, gdesc[UR4], R24, gsb0 ;  /* 0x01600000041879f0 */ /* 0x000fe20008000818 */
[----:B------:R-:W-:Y:S01]  /*13ea0*/  R2UR UR4, R14 ;  /* 0x000000000e0472ca */ /* 0x000fe200000e0000 */
[----:B--2---:R-:W-:Y:S01]  /*13eb0*/  VIADD R18, R18, 0x6 ;  /* 0x0000000612127836 */ /* 0x004fe20000000000 */
[----:B------:R-:W-:Y:S01]  /*13ec0*/  R2UR UR6, R8 ;  /* 0x00000000080672ca */ /* 0x000fe200000e0000 */
[----:B------:R-:W-:Y:S01]  /*13ed0*/  VIADD R8, R6, 0x6 ;  /* 0x0000000606087836 */ /* 0x000fe20000000000 */
[----:B------:R-:W-:Y:S01]  /*13ee0*/  R2UR UR7, R9 ;  /* 0x00000000090772ca */ /* 0x000fe200000e0000 */
[----:B------:R-:W-:Y:S01]  /*13ef0*/  IMAD.MOV.U32 R9, RZ, RZ, R13 ;  /* 0x000000ffff097224 */ /* 0x000fe200078e000d */
[----:B------:R-:W-:Y:S01]  /*13f00*/  R2UR UR5, R15 ;  /* 0x000000000f0572ca */ /* 0x000fe200000e0000 */
[----:B------:R-:W-:Y:S02]  /*13f10*/  WARPGROUP.DEPBAR.LE gsb0, 0x0 ;  /* 0x00008000000079c5 */ /* 0x000fe40000010000 */
[----:B------:R-:W-:-:S10]  /*13f20*/  WARPGROUP.ARRIVE ;  /* 0x00000000000079c5 */ /* 0x000fd40000000000 */
        /* <DEDUP_REMOVED lines=8> */
[----:B---3--:R-:W-:-:S04]  /*13fb0*/  LOP3.LUT R20, R20, 0x1, RZ, 0xfc, !PT ;  /* 0x0000000114147812 */ /* 0x008fc800078efcff */
[----:B------:R-:W-:Y:S01]  /*13fc0*/  ISETP.NE.AND P0, PT, R20, 0x3, PT ;  /* 0x000000031400780c */ /* 0x000fe20003f05270 */
[----:B------:R-:W-:-:S12]  /*13fd0*/  WARPGROUP.DEPBAR.LE gsb0, 0x0 ;  /* 0x00008000000079c5 */ /* 0x000fd80000010000 */
[----:B0-----:R-:W-:Y:S05]  /*13fe0*/  @!P0 BRA `(.L_x_11319) ;  /* 0x0000000000048947 */ /* 0x001fea0003800000 */
[----:B------:R-:W-:Y:S01]  /*13ff0*/  BPT.TRAP 0x1 ;  /* 0x000000040000795c */ /* 0x000fe20000300000 */
.L_x_11319:
[----:B------:R-:W-:Y:S05]  /*14000*/  BSYNC B0 ;  /* 0x0000000000007941 */ /* 0x000fea0003800000 */
.L_x_11318:
[----:B------:R-:W2:Y:S01]  /*14010*/  LD.E.64 R8, desc[UR36][R4.64+0x18] ;  /* 0x0000182404087980 */ /* 0x000ea2000c101b00 */
[----:B-----5:R-:W-:Y:S02]  /*14020*/  SHF.L.U32 R12, R11, 0x1f, RZ ;  /* 0x0000001f0b0c7819 */ /* 0x020fe400000006ff */
[----:B--2---:R-:W-:-:S05]  /*14030*/  MOV R8, R8 ;  /* 0x0000000800087202 */ /* 0x004fca0000000f00 */
[----:B------:R-:W-:-:S04]  /*14040*/  IMAD R7, R7, 0x8, R8 ;  /* 0x0000000807077824 */ /* 0x000fc800078e0208 */
[----:B------:R0:W2:Y:S01]  /*14050*/  SYNCS.PHASECHK.TRANS64.TRYWAIT P0, [R7+URZ], R12 ;  /* 0x0000000c070075a7 */ /* 0x0000a2000800017f */
[----:B------:R-:W3:Y:S04]  /*14060*/  LD.E R9, desc[UR36][R4.64] ;  /* 0x0000002404097980 */ /* 0x000ee8000c101900 */
[----:B------:R0:W5:Y:S04]  /*14070*/  LD.E R6, desc[UR36][R2.64] ;  /* 0x0000002402067980 */ /* 0x000168000c101900 */
[----:B------:R0:W5:Y:S01]  /*14080*/  LD.E R8, desc[UR36][R2.64+0x4] ;  /* 0x0000042402087980 */ /* 0x000162000c101900 */
[----:B------:R-:W-:Y:S01]  /*14090*/  BSSY B0, `(.L_x_11320) ;  /* 0x0000005000007945 */ /* 0x000fe20003800000 */
[----:B---3--:R-:W-:-:S04]  /*140a0*/  LOP3.LUT R9, R9, 0x1, RZ, 0xfc, !PT ;  /* 0x0000000109097812 */ /* 0x008fc800078efcff */
[----:B------:R-:W-:-:S13]  /*140b0*/  ISETP.NE.AND P1, PT, R9, 0x3, PT ;  /* 0x000000030900780c */ /* 0x000fda0003f25270 */
[----:B0-2---:R-:W-:Y:S05]  /*140c0*/  @!P1 BRA `(.L_x_11321) ;  /* 0x0000000000049947 */ /* 0x005fea0003800000 */
[----:B------:R-:W-:Y:S01]  /*140d0*/  BPT.TRAP 0x1 ;  /* 0x000000040000795c */ /* 0x000fe20000300000 */
.L_x_11321:
[----:B------:R-:W-:Y:S05]  /*140e0*/  BSYNC B0 ;  /* 0x0000000000007941 */ /* 0x000fea0003800000 */
.L_x_11320:
[----:B------:R-:W-:Y:S04]  /*140f0*/  BSSY B0, `(.L_x_11322) ;  /* 0x0000008000007945 */ /* 0x000fe80003800000 */
[----:B------:R-:W-:Y:S05]  /*14100*/  @P0 BRA `(.L_x_11323) ;  /* 0x0000000000180947 */ /* 0x000fea0003800000 */
[----:B------:R-:W2:Y:S01]  /*14110*/  LD.E.64 R4, desc[UR36][R4.64+0x18] ;  /* 0x0000182404047980 */ /* 0x000ea2000c101b00 */
[----:B-----5:R-:W-:Y:S02]  /*14120*/  SHF.L.U32 R8, R8, 0x1f, RZ ;  /* 0x0000001f08087819 */ /* 0x020fe400000006ff */
[----:B--2---:R-:W-:-:S05]  /*14130*/  MOV R7, R4 ;  /* 0x0000000400077202 */ /* 0x004fca0000000f00 */
[----:B------:R-:W-:-:S04]  /*14140*/  IMAD R7, R6, 0x8, R7 ;  /* 0x0000000806077824 */ /* 0x000fc800078e0207 */
[----:B------:R-:W0:Y:S02]  /*14150*/  SYNCS.PHASECHK.TRANS64.TRYWAIT P0, [R7+URZ], R8 ;  /* 0x00000008070075a7 */ /* 0x000e24000800017f */
[----:B0-----:R-:W-:Y:S05]  /*14160*/  @!P0 BRA `(.L_x_11324) ;  /* 0x0000013800b48947 */ /* 0x001fea0003800000 */
.L_x_11323:
[----:B------:R-:W-:Y:S05]  /*14170*/  BSYNC B0 ;  /* 0x0000000000007941 */ /* 0x000fea0003800000 */
.L_x_11322:
[----:B0-----:R-:W2:Y:S04]  /*14180*/  LDL R7, [R1+0x70] ;  /* 0x0000700001077983 */ /* 0x001ea80000100800 */
[----:B------:R-:W3:Y:S04]  /*14190*/  LD.E R11, desc[UR36][R2.64] ;  /* 0x00000024020b7980 */ /* 0x000ee8000c101900 */
[----:B------:R-:W3:Y:S04]  /*141a0*/  LDL.64 R20, [R1+0xf8] ;  /* 0x0000f80001147983 */ /* 0x000ee80000100a00 */
[----:B------:R-:W4:Y:S04]  /*141b0*/  LDL.64 R4, [R1+0xf0] ;  /* 0x0000f00001047983 */ /* 0x000f280000100a00 */
[----:B-----5:R-:W4:Y:S04]  /*141c0*/  LDL.64 R8, [R1+0xf0] ;  /* 0x0000f00001087983 */ /* 0x020f280000100a00 */
[----:B------:R-:W4:Y:S04]  /*141d0*/  LDL.64 R12, [R1+0xf0] ;  /* 0x0000f000010c7983 */ /* 0x000f280000100a00 */
[----:B------:R-:W4:Y:S01]  /*141e0*/  LDL.64 R14, [R1+0xf0] ;  /* 0x0000f000010e7983 */ /* 0x000f220000100a00 */
[----:B------:R-:W-:Y:S05]  /*141f0*/  WARPSYNC.ALL ;  /* 0x0000000000007948 */ /* 0x000fea0003800000 */
[----:B------:R-:W-:Y:S01]  /*14200*/  WARPGROUP.ARRIVE ;  /* 0x00000000000079c5 */ /* 0x000fe20000000000 */
[----:B------:R-:W4:Y:S01]  /*14210*/  LDL.64 R18, [R1+0xf0] ;  /* 0x0000f00001127983 */ /* 0x000f220000100a00 */
[----:B--2---:R-:W-:Y:S01]  /*14220*/  ISETP.NE.U32.AND P0, PT, R7, RZ, PT ;  /* 0x000000ff0700720c */ /* 0x004fe20003f05070 */
[----:B---3--:R-:W-:-:S02]  /*14230*/  IMAD R6, R11, 0xc00, R20 ;  /* 0x00000c000b067824 */ /* 0x008fc400078e0214 */
[----:B------:R-:W-:Y:S01]  /*14240*/  IMAD.MOV.U32 R7, RZ, RZ, R21 ;  /* 0x000000ffff077224 */ /* 0x000fe200078e0015 */
[----:B----4-:R-:W-:Y:S02]  /*14250*/  R2UR UR4, R4 ;  /* 0x00000000040472ca */ /* 0x010fe400000e0000 */
[----:B------:R-:W-:Y:S02]  /*14260*/  R2UR UR6, R6 ;  /* 0x00000000060672ca */ /* 0x000fe400000e0000 */
[----:B------:R-:W-:Y:S02]  /*14270*/  R2UR UR7, R7 ;  /* 0x00000000070772ca */ /* 0x000fe400000e0000 */
[----:B------:R-:W-:-:S03]  /*14280*/  R2UR UR5, R5 ;  /* 0x00000000050572ca */ /* 0x000fc600000e0000 */
[----:B------:R-:W-:Y:S01]  /*14290*/  VOTEU.ANY UP0, P0 ;  /* 0x00000000003f7886 */ /* 0x000fe20000000100 */
[----:B------:R-:W-:Y:S01]  /*142a0*/  VIADD R8, R8, 0x2 ;  /* 0x0000000208087836 */ /* 0x000fe20000000000 */
[----:B------:R0:W-:Y:S01]  /*142b0*/  STL [R1+0x70], R0 ;  /* 0x0000700001007387 */ /* 0x0001e20000100800 */
[----:B------:R-:W-:Y:S02]  /*142c0*/  VIADD R4, R6, 0x2 ;  /* 0x0000000206047836 */ /* 0x000fe40000000000 */
[----:B------:R-:W-:Y:S01]  /*142d0*/  VIADD R12, R12, 0x4 ;  /* 0x000000040c0c7836 */ /* 0x000fe20000000000 */
[----:B------:R0:W5:Y:S04]  /*142e0*/  LDL R7, [R1+0xc] ;  /* 0x00000c0001077983 */ /* 0x0001680000100800 */
[----:B------:R-:W-:Y:S01]  /*142f0*/  HGMMA.64x96x16.F32 R24, gdesc[UR4], R24, UP0, gsb0 ;  /* 0x01600000041879f0 */ /* 0x000fe2000b800818 */
[----:B------:R-:W-:Y:S01]  /*14300*/  IMAD.MOV.U32 R5, RZ, RZ, R21 ;  /* 0x000000ffff057224 */ /* 0x000fe200078e0015 */
[----:B------:R-:W-:-:S02]  /*14310*/  R2UR UR6, R4 ;  /* 0x00000000040672ca */ /* 0x000fc400000e0000 */
[----:B------:R-:W-:Y:S02]  /*14320*/  R2UR UR4, R8 ;  /* 0x00000000080472ca */ /* 0x000fe400000e0000 */
[----:B------:R-:W-:Y:S02]  /*14330*/  R2UR UR7, R5 ;  /* 0x00000000050772ca */ /* 0x000fe400000e0000 */
[----:B------:R-:W-:Y:S02]  /*14340*/  R2UR UR5, R9 ;  /* 0x00000000090572ca */ /* 0x000fe400000e0000 */
[----:B------:R-:W2:Y:S01]  /*14350*/  LDL.64 R8, [R1+0xf0] ;  /* 0x0000f00001087983 */ /* 0x000ea20000100a00 */
[----:B------:R-:W-:Y:S02]  /*14360*/  VIADD R4, R6, 0x4 ;  /* 0x0000000406047836 */ /* 0x000fe40000000000 */
[----:B------:R-:W-:Y:S01]  /*14370*/  IMAD.MOV.U32 R5, RZ, RZ, R21 ;  /* 0x000000ffff057224 */ /* 0x000fe200078e0015 */
[----:B------:R-:W-:-:S02]  /*14380*/  WARPGROUP.DEPBAR.LE gsb0, 0x0 ;  /* 0x00008000000079c5 */ /* 0x000fc40000010000 */
[----:B------:R-:W-:-:S06]  /*14390*/  WARPGROUP.ARRIVE ;  /* 0x00000000000079c5 */ /* 0x000fcc0000000000 */
[----:B------:R-:W-:Y:S01]  /*143a0*/  HGMMA.64x96x16.F32 R24, gdesc[UR4], R24, gsb0 ;  /* 0x01600000041879f0 */ /* 0x000fe20008000818 */
[----:B------:R-:W-:Y:S02]  /*143b0*/  R2UR UR6, R4 ;  /* 0x00000000040672ca */ /* 0x000fe400000e0000 */
[----:B------:R-:W-:Y:S02]  /*143c0*/  R2UR UR7, R5 ;  /* 0x00000000050772ca */ /* 0x000fe400000e0000 */
[----:B------:R-:W-:Y:S02]  /*143d0*/  R2UR UR4, R12 ;  /* 0x000000000c0472ca */ /* 0x000fe400000e0000 */
[----:B------:R-:W-:Y:S02]  /*143e0*/  R2UR UR5, R13 ;  /* 0x000000000d0572ca */ /* 0x000fe400000e0000 */
[----:B------:R-:W3:Y:S01]  /*143f0*/  LDL.64 R12, [R1+0xf0] ;  /* 0x0000f000010c7983 */ /* 0x000ee20000100a00 */
[----:B------:R-:W-:-:S02]  /*14400*/  VIADD R14, R14, 0x6 ;  /* 0x000000060e0e7836 */ /* 0x000fc40000000000 */
[----:B------:R-:W-:Y:S02]  /*14410*/  VIADD R4, R6, 0x6 ;  /* 0x0000000606047836 */ /* 0x000fe40000000000 */
[----:B------:R-:W-:Y:S01]  /*14420*/  IMAD.MOV.U32 R5, RZ, RZ, R21 ;  /* 0x000000ffff057224 */ /* 0x000fe200078e0015 */
[----:B------:R-:W-:Y:S02]  /*14430*/  WARPGROUP.DEPBAR.LE gsb0, 0x0 ;  /* 0x00008000000079c5 */ /* 0x000fe40000010000 */
[----:B------:R-:W-:-:S06]  /*14440*/  WARPGROUP.ARRIVE ;  /* 0x00000000000079c5 */ /* 0x000fcc0000000000 */
[----:B------:R-:W-:Y:S01]  /*14450*/  HGMMA.64x96x16.F32 R24, gdesc[UR4], R24, gsb0 ;  /* 0x01600000041879f0 */ /* 0x000fe20008000818 */
[----:B------:R-:W-:Y:S02]  /*14460*/  R2UR UR6, R4 ;  /* 0x00000000040672ca */ /* 0x000fe400000e0000 */
[----:B------:R-:W-:Y:S02]  /*14470*/  R2UR UR7, R5 ;  /* 0x00000000050772ca */ /* 0x000fe400000e0000 */
[----:B------:R-:W-:Y:S02]  /*14480*/  R2UR UR4, R14 ;  /* 0x000000000e0472ca */ /* 0x000fe400000e0000 */
[----:B------:R-:W-:Y:S02]  /*14490*/  R2UR UR5, R15 ;  /* 0x000000000f0572ca */ /* 0x000fe400000e0000 */
[----:B------:R-:W4:Y:S01]  /*144a0*/  LDL.64 R14, [R1+0xf0] ;  /* 0x0000f000010e7983 */ /* 0x000f220000100a00 */
        /* <DEDUP_REMOVED lines=11> */
[----:B--2---:R-:W-:-:S02]  /*14560*/  VIADD R8, R8, 0x402 ;  /* 0x0000040208087836 */ /* 0x004fc40000000000 */
        /* <DEDUP_REMOVED lines=9> */
[----:B------:R-:W2:Y:S01]  /*14600*/  LDL.64 R8, [R1+0xf0] ;  /* 0x0000f00001087983 */ /* 0x000ea20000100a00 */
[----:B---3--:R-:W-:-:S02]  /*14610*/  VIADD R12, R12, 0x404 ;  /* 0x000004040c0c7836 */ /* 0x008fc40000000000 */
        /* <DEDUP_REMOVED lines=9> */
[----:B------:R-:W3:Y:S01]  /*146b0*/  LDL.64 R12, [R1+0xf0] ;  /* 0x0000f000010c7983 */ /* 0x000ee20000100a00 */
[----:B----4-:R-:W-:-:S02]  /*146c0*/  VIADD R14, R14, 0x406 ;  /* 0x000004060e0e7836 */ /* 0x010fc40000000000 */
        /* <DEDUP_REMOVED lines=64> */
[----:B--2---:R-:W-:Y:S02]  /*14ad0*/  VIADD R8, R8, 0xc02 ;  /* 0x00000c0208087836 */ /* 0x004fe40000000000 */
[----:B------:R-:W-:-:S02]  /*14ae0*/  VIADD R4, R6, 0x902 ;  /* 0x0000090206047836 */ /* 0x000fc40000000000 */
[----:B------:R-:W-:Y:S01]  /*14af0*/  IMAD.MOV.U32 R5, RZ, RZ, R21 ;  /* 0x000000ffff057224 */ /* 0x000fe200078e0015 */
[----:B------:R-:W-:Y:S02]  /*14b00*/  WARPGROUP.DEPBAR.LE gsb0, 0x0 ;  /* 0x00008000000079c5 */ /* 0x000fe40000010000 */
[----:B------:R-:W-:-:S06]  /*14b10*/  WARPGROUP.ARRIVE ;  /* 0x00000000000079c5 */ /* 0x000fcc0000000000 */
[----:B------:R-:W-:Y:S01]  /*14b20*/  HGMMA.64x96x16.F32 R24, gdesc[UR4], R24, gsb0 ;  /* 0x01600000041879f0 */ /* 0x000fe20008000818 */
[----:B------:R-:W-:Y:S02]  /*14b30*/  R2UR UR6, R4 ;  /* 0x00000000040672ca */ /* 0x000fe400000e0000 */
[----:B------:R-:W-:Y:S02]  /*14b40*/  R2UR UR7, R5 ;  /* 0x00000000050772ca */ /* 0x000fe400000e0000 */
[----:B------:R-:W-:Y:S01]  /*14b50*/  R2UR UR4, R8 ;  /* 0x00000000080472ca */ /* 0x000fe200000e0000 */
[----:B---3--:R-:W-:Y:S01]  /*14b60*/  VIADD R12, R12, 0xc04 ;  /* 0x00000c040c0c7836 */ /* 0x008fe20000000000 */
[----:B------:R-:W-:Y:S01]  /*14b70*/  R2UR UR5, R9 ;  /* 0x00000000090572ca */ /* 0x000fe200000e0000 */
[----:B------:R-:W-:Y:S01]  /*14b80*/  VIADD R20, R6, 0x904 ;  /* 0x0000090406147836 */ /* 0x000fe20000000000 */
[----:B------:R-:W2:Y:S01]  /*14b90*/  LDL R5, [R1] ;  /* 0x0000000001057983 */ /* 0x000ea20000100800 */
[----:B------:R-:W-:-:S02]  /*14ba0*/  WARPGROUP.DEPBAR.LE gsb0, 0x0 ;  /* 0x00008000000079c5 */ /* 0x000fc40000010000 */
[----:B------:R-:W-:-:S08]  /*14bb0*/  WARPGROUP.ARRIVE ;  /* 0x00000000000079c5 */ /* 0x000fd00000000000 */
[----:B------:R-:W-:Y:S01]  /*14bc0*/  HGMMA.64x96x16.F32 R24, gdesc[UR4], R24, gsb0 ;  /* 0x01600000041879f0 */ /* 0x000fe20008000818 */
[----:B------:R-:W-:Y:S02]  /*14bd0*/  R2UR UR6, R20 ;  /* 0x00000000140672ca */ /* 0x000fe400000e0000 */
[----:B------:R-:W-:Y:S02]  /*14be0*/  R2UR UR7, R21 ;  /* 0x00000000150772ca */ /* 0x000fe400000e0000 */
[----:B------:R-:W-:Y:S02]  /*14bf0*/  R2UR UR4, R12 ;  /* 0x000000000c0472ca */ /* 0x000fe400000e0000 */
[----:B------:R-:W-:Y:S01]  /*14c00*/  R2UR UR5, R13 ;  /* 0x000000000d0572ca */ /* 0x000fe200000e0000 */
[----:B----4-:R-:W-:Y:S02]  /*14c10*/  VIADD R14, R14, 0xc06 ;  /* 0x00000c060e0e7836 */ /* 0x010fe40000000000 */
        /* <DEDUP_REMOVED lines=26> */
[----:B------:R-:W-:-:S02]  /*14dc0*/  WARPGROUP.DEPBAR.LE gsb0, 0x0 ;  /* 0x00008000000079c5 */ /* 0x000fc40000010000 */
[----:B------:R0:W-:Y:S06]  /*14dd0*/  BAR.ARV R205, 0x100 ;  /* 0x000400cd0000751d */ /* 0x0001ec0000002000 */
[----:B------:R0:W5:Y:S01]  /*14de0*/  LD.E R4, desc[UR36][R2.64] ;  /* 0x0000002402047980 */ /* 0x000162000c101900 */
[----:B--2---:R-:W-:-:S04]  /*14df0*/  LOP3.LUT R5, R5, 0x1, RZ, 0xfc, !PT ;  /* 0x0000000105057812 */ /* 0x004fc800078efcff */
[----:B------:R-:W-:Y:S01]  /*14e00*/  ISETP.NE.AND P0, PT, R5, 0x3, PT ;  /* 0x000000030500780c */ /* 0x000fe20003f05270 */
[----:B------:R-:W-:-:S12]  /*14e10*/  BSSY B0, `(.L_x_11325) ;  /* 0x0000003000007945 */ /* 0x000fd80003800000 */
[----:B0-----:R-:W-:Y:S05]  /*14e20*/  @!P0 BRA `(.L_x_11326) ;  /* 0x0000000000048947 */ /* 0x001fea0003800000 */
[----:B------:R-:W-:Y:S01]  /*14e30*/  BPT.TRAP 0x1 ;  /* 0x000000040000795c */ /* 0x000fe20000300000 */
.L_x_11326:
[----:B------:R-:W-:Y:S05]  /*14e40*/  BSYNC B0 ;  /* 0x0000000000007941 */ /* 0x000fea0003800000 */
.L_x_11325:
[----:B------:R-:W2:Y:S02]  /*14e50*/  LDL.64 R8, [R1+0x20] ;  /* 0x0000200001087983 */ /* 0x000ea40000100a00 */
[----:B--2---:R-:W-:-:S05]  /*14e60*/  MOV R5, R8 ;  /* 0x0000000800057202 */ /* 0x004fca0000000f00 */
[----:B-----5:R-:W-:-:S05]  /*14e70*/  IMAD R4, R4, 0x8, R5 ;  /* 0x0000000804047824 */ /* 0x020fca00078e0205 */
[----:B------:R-:W-:-:S04]  /*14e80*/  PRMT R4, R7, 0x654, R4 ;  /* 0x0000065407047816 */ /* 0x000fc80000000004 */
[----:B------:R0:W-:Y:S01]  /*14e90*/  SYNCS.ARRIVE.TRANS64.RED.A1T0 RZ, [R4+URZ], RZ ;  /* 0x000000ff04ff79a7 */ /* 0x0001e2000810043f */
[----:B------:R-:W2:Y:S04]  /*14ea0*/  LD.E.64 R12, desc[UR36][R16.64+0x150] ;  /* 0x00015024100c7980 */ /* 0x000ea8000c101b00 */
        /* <DEDUP_REMOVED lines=14> */
[----:B------:R-:W-:Y:S01]  /*14f90*/  BSSY B0, `(.L_x_11327) ;  /* 0x00000a6000007945 */ /* 0x000fe20003800000 */
[-C--:B--2---:R-:W-:Y:S01]  /*14fa0*/  FMUL.FTZ R21, R31, R11.reuse ;  /* 0x0000000b1f157220 */ /* 0x084fe20000410000 */
[-C--:B------:R-:W-:Y:S01]  /*14fb0*/  FMUL.FTZ R13, R27, R11.reuse ;  /* 0x0000000b1b0d7220 */ /* 0x080fe20000410000 */
[----:B------:R-:W-:Y:S01]  /*14fc0*/  SHF.R.S32.HI R31, RZ, 0x1f, R14 ;  /* 0x0000001fff1f7819 */ /* 0x000fe2000001140e */
[-C--:B------:R-:W-:Y:S01]  /*14fd0*/  FMUL.FTZ R27, R38, R11.reuse ;  /* 0x0000000b261b7220 */ /* 0x080fe20000410000 */
[-C--:B------:R-:W-:Y:S01]  /*14fe0*/  FMUL.FTZ R38, R40, R11.reuse ;  /* 0x0000000b28267220 */ /* 0x080fe20000410000 */
[-C--:B------:R-:W-:Y:S01]  /*14ff0*/  FMUL.FTZ R72, R25, R11.reuse ;  /* 0x0000000b19487220 */ /* 0x080fe20000410000 */
[-C--:B------:R-:W-:Y:S01]  /*15000*/  FMUL.FTZ R40, R41, R11.reuse ;  /* 0x0000000b29287220 */ /* 0x080fe20000410000 */
[-C--:B------:R-:W-:Y:S01]  /*15010*/  FMUL.FTZ R25, R34, R11.reuse ;  /* 0x0000000b22197220 */ /* 0x080fe20000410000 */
[----:B------:R-:W-:Y:S01]  /*15020*/  LEA.HI R41, R31, R14, RZ, 0x7 ;  /* 0x0000000e1f297211 */ /* 0x000fe200078f38ff */
[-C--:B------:R-:W-:Y:S01]  /*15030*/  FMUL.FTZ R34, R36, R11.reuse ;  /* 0x0000000b24227220 */ /* 0x080fe20000410000 */
[-C--:B------:R-:W-:Y:S01]  /*15040*/  FMUL.FTZ R36, R37, R11.reuse ;  /* 0x0000000b25247220 */ /* 0x080fe20000410000 */
[-C--:B------:R-:W-:Y:S01]  /*15050*/  FMUL.FTZ R37, R43, R11.reuse ;  /* 0x0000000b2b257220 */ /* 0x080fe20000410000 */
[----:B------:R-:W-:Y:S01]  /*15060*/  LOP3.LUT R43, R41, 0xffffff80, RZ, 0xc0, !PT ;  /* 0xffffff80292b7812 */ /* 0x000fe200078ec0ff */
[-C--:B------:R-:W-:Y:S01]  /*15070*/  FMUL.FTZ R73, R28, R11.reuse ;  /* 0x0000000b1c497220 */ /* 0x080fe20000410000 */
[----:B------:R-:W-:-:S03]  /*15080*/  FMUL.FTZ R48, R48, R11 ;  /* 0x0000000b30307220 */ /* 0x000fc60000410000 */
[----:B------:R-:W-:Y:S02]  /*15090*/  IMAD.IADD R43, R14, 0x1, -R43 ;  /* 0x000000010e2b7824 */ /* 0x000fe400078e0a2b */
[-C--:B------:R-:W-:Y:S01]  /*150a0*/  FMUL.FTZ R28, R39, R11.reuse ;  /* 0x0000000b271c7220 */ /* 0x080fe20000410000 */
[-C--:B------:R-:W-:Y:S01]  /*150b0*/  FMUL.FTZ R39, R42, R11.reuse ;  /* 0x0000000b2a277220 */ /* 0x080fe20000410000 */
[-C--:B------:R-:W-:Y:S01]  /*150c0*/  FMUL.FTZ R44, R44, R11.reuse ;  /* 0x0000000b2c2c7220 */ /* 0x080fe20000410000 */
[----:B------:R0:W2:Y:S01]  /*150d0*/  MUFU.TANH R81, R48 ;  /* 0x0000003000517308 */ /* 0x0000a20000002400 */
[----:B------:R-:W-:Y:S01]  /*150e0*/  SHF.R.S32.HI R42, RZ, 0x1f, R43 ;  /* 0x0000001fff2a7819 */ /* 0x000fe2000001142b */
[-C--:B------:R-:W-:Y:S01]  /*150f0*/  FMUL.FTZ R76, R33, R11.reuse ;  /* 0x0000000b214c7220 */ /* 0x080fe20000410000 */
[-C--:B------:R-:W-:Y:S01]  /*15100*/  FMUL.FTZ R45, R45, R11.reuse ;  /* 0x0000000b2d2d7220 */ /* 0x080fe20000410000 */
[-C--:B------:R-:W-:Y:S01]  /*15110*/  FMUL.FTZ R33, R47, R11.reuse ;  /* 0x0000000b2f217220 */ /* 0x080fe20000410000 */
[-C--:B------:R-:W-:Y:S01]  /*15120*/  FMUL.FTZ R12, R26, R11.reuse ;  /* 0x0000000b1a0c7220 */ /* 0x080fe20000410000 */
[----:B------:R-:W-:-:S02]  /*15130*/  FMUL.FTZ R47, R51, R11 ;  /* 0x0000000b332f7220 */ /* 0x000fc40000410000 */
[----:B------:R3:W1:Y:S01]  /*15140*/  MUFU.TANH R77, R44 ;  /* 0x0000002c004d7308 */ /* 0x0006620000002400 */
[----:B0-----:R-:W-:Y:S01]  /*15150*/  LEA.HI R48, R31, R14, RZ, 0x2 ;  /* 0x0000000e1f307211 */ /* 0x001fe200078f10ff */
[-C--:B------:R-:W-:Y:S01]  /*15160*/  FMUL.FTZ R26, R35, R11.reuse ;  /* 0x0000000b231a7220 */ /* 0x080fe20000410000 */
[----:B------:R-:W-:Y:S02]  /*15170*/  FMUL.FTZ R35, R46, R11 ;  /* 0x0000000b2e237220 */ /* 0x000fe40000410000 */
[----:B------:R-:W-:Y:S02]  /*15180*/  LOP3.LUT R51, R48, 0xfffffffc, RZ, 0xc0, !PT ;  /* 0xfffffffc30337812 */ /* 0x000fe400078ec0ff */
[----:B---3--:R-:W-:Y:S01]  /*15190*/  LEA.HI R44, R42, R43, RZ, 0x2 ;  /* 0x0000002b2a2c7211 */ /* 0x008fe200078f10ff */
[----:B------:R0:W3:Y:S03]  /*151a0*/  MUFU.TANH R79, R45 ;  /* 0x0000002d004f7308 */ /* 0x0000e60000002400 */
[----:B------:R-:W-:Y:S01]  /*151b0*/  SHF.R.S32.HI R46, RZ, 0x1f, R44 ;  /* 0x0000001fff2e7819 */ /* 0x000fe2000001142c */
[----:B------:R-:W-:Y:S01]  /*151c0*/  IMAD.IADD R51, R14, 0x1, -R51 ;  /* 0x000000010e337824 */ /* 0x000fe200078e0a33 */
[----:B------:R-:W-:-:S02]  /*151d0*/  SHF.R.S32.HI R14, RZ, 0x7, R41 ;  /* 0x00000007ff0e7819 */ /* 0x000fc40000011429 */
[----:B0-----:R-:W-:Y:S02]  /*151e0*/  SHF.R.S32.HI R45, RZ, 0x2, R44 ;  /* 0x00000002ff2d7819 */ /* 0x001fe4000001142c */
[----:B------:R-:W-:Y:S02]  /*151f0*/  LEA.HI R42, R42, R43, RZ, 0x5 ;  /* 0x0000002b2a2a7211 */ /* 0x000fe400078f28ff */
[----:B------:R-:W-:Y:S02]  /*15200*/  LEA.HI R46, R46, R45, RZ, 0x3 ;  /* 0x0000002d2e2e7211 */ /* 0x000fe400078f18ff */
[----:B------:R-:W-:Y:S02]  /*15210*/  LEA.HI R41, R41, R14, RZ, 0x1 ;  /* 0x0000000e29297211 */ /* 0x000fe400078f08ff */
[----:B------:R-:W-:Y:S02]  /*15220*/  LOP3.LUT R46, R46, 0xfffffff8, RZ, 0xc0, !PT ;  /* 0xfffffff82e2e7812 */ /* 0x000fe400078ec0ff */
[----:B------:R-:W-:-:S02]  /*15230*/  SHF.R.S32.HI R42, RZ, 0x5, R42 ;  /* 0x00000005ff2a7819 */ /* 0x000fc4000001142a */
[----:B------:R-:W-:Y:S01]  /*15240*/  LOP3.LUT R41, R41, 0x3fffffe, RZ, 0xc0, !PT ;  /* 0x03fffffe29297812 */ /* 0x000fe200078ec0ff */
[----:B------:R-:W-:Y:S01]  /*15250*/  IMAD.IADD R46, R45, 0x1, -R46 ;  /* 0x000000012d2e7824 */ /* 0x000fe200078e0a2e */
        /* <DEDUP_REMOVED lines=8> */
[----:B----4-:R-:W-:-:S04]  /*152e0*/  @P0 IMAD.HI.U32 R18, R41, R18, RZ ;  /* 0x0000001229120227 */ /* 0x010fc800078e00ff */
[----:B------:R-:W-:Y:S01]  /*152f0*/  FMUL.FTZ R74, R29, R11 ;  /* 0x0000000b1d4a7220 */ /* 0x000fe20000410000 */
[----:B------:R-:W-:Y:S01]  /*15300*/  @P0 SHF.R.U32.HI R41, RZ, R19, R18 ;  /* 0x00000013ff290219 */ /* 0x000fe20000011612 */
[-C--:B------:R-:W-:Y:S01]  /*15310*/  FMUL.FTZ R29, R49, R11.reuse ;  /* 0x0000000b311d7220 */ /* 0x080fe20000410000 */
[-C--:B------:R-:W-:Y:S01]  /*15320*/  FMUL.FTZ R52, R52, R11.reuse ;  /* 0x0000000b34347220 */ /* 0x080fe20000410000 */
[----:B------:R-:W-:Y:S02]  /*15330*/  LOP3.LUT R44, R44, 0x7ffffffc, RZ, 0xc0, !PT ;  /* 0x7ffffffc2c2c7812 */ /* 0x000fe400078ec0ff */
[----:B------:R-:W0:Y:S01]  /*15340*/  SHFL.IDX PT, R18, R41, RZ, 0x1c1f ;  /* 0x001c1fff29127589 */ /* 0x000e2200000e0000 */
[----:B------:R-:W-:Y:S02]  /*15350*/  IMAD.MOV.U32 R19, RZ, RZ, -0x60 ;  /* 0xffffffa0ff137424 */ /* 0x000fe400078e00ff */
        /* <DEDUP_REMOVED lines=23> */
[----:B------:R-:W-:Y:S01]  /*154d0*/  FMUL.FTZ R51, R70, R11 ;  /* 0x0000000b46337220 */ /* 0x000fe20000410000 */
[----:B------:R-:W-:-:S02]  /*154e0*/  IMAD.IADD R44, R43, 0x1, -R44 ;  /* 0x000000012b2c7824 */ /* 0x000fc400078e0a2c */
[----:B------:R-:W-:Y:S01]  /*154f0*/  FMUL.FTZ R11, R71, R11 ;  /* 0x0000000b470b7220 */ /* 0x000fe20000410000 */
[----:B------:R-:W-:Y:S01]  /*15500*/  IMAD R19, R10, R19, 0x1 ;  /* 0x000000010a137424 */ /* 0x000fe200078e0213 */
[----:B------:R2:W4:Y:S03]  /*15510*/  MUFU.TANH R54, R57 ;  /* 0x0000003900367308 */ /* 0x0005260000002400 */
[----:B------:R-:W-:Y:S01]  /*15520*/  IMAD R19, R44, -0x2, R19 ;  /* 0xfffffffe2c137824 */ /* 0x000fe200078e0213 */
[----:B------:R-:W-:-:S04]  /*15530*/  LOP3.LUT R43, RZ, R8, RZ, 0x33, !PT ;  /* 0x00000008ff2b7212 */ /* 0x000fc800078e33ff */
[----:B------:R-:W0:Y:S01]  /*15540*/  MUFU.TANH R24, R24 ;  /* 0x0000001800187308 */ /* 0x000e220000002400 */
        /* <DEDUP_REMOVED lines=61> */
.L_x_11332:
[----:B------:R-:W-:Y:S05]  /*15920*/  BSYNC B2 ;  /* 0x0000000000027941 */ /* 0x000fea0003800000 */
.L_x_11331:
[----:B------:R-:W-:Y:S01]  /*15930*/  LOP3.LUT R9, RZ, R9, RZ, 0x33, !PT ;  /* 0x00000009ff097212 */ /* 0x000fe200078e33ff */
[----:B------:R-:W-:Y:S06]  /*15940*/  BRA `(.L_x_11333) ;  /* 0x0000000000187947 */ /* 0x000fec0003800000 */
.L_x_11330:
[----:B------:R-:W-:-:S13]  /*15950*/  ISETP.NE.AND P0, PT, R6, 0x1, PT ;  /* 0x000000010600780c */ /* 0x000fda0003f05270 */
[----:B------:R-:W-:Y:S05]  /*15960*/  @!P0 BRA `(.L_x_11333) ;  /* 0x0000000000108947 */ /* 0x000fea0003800000 */
[----:B------:R-:W2:Y:S04]  /*15970*/  LDL R14, [R194+0x1c] ;  /* 0x00001c00c20e7983 */ /* 0x000ea80000100800 */
[----:B------:R-:W3:Y:S01]  /*15980*/  LDL R18, [R194+0x20] ;  /* 0x00002000c2127983 */ /* 0x000ee20000100800 */
[----:B--2---:R-:W-:-:S05]  /*15990*/  IMAD.HI.U32 R9, R9, R14, RZ ;  /* 0x0000000e09097227 */ /* 0x004fca00078e00ff */
[----:B---3--:R-:W-:-:S07]  /*159a0*/  SHF.R.U32.HI R9, RZ, R18, R9 ;  /* 0x00000012ff097219 */ /* 0x008fce0000011609 */
.L_x_11333:
[----:B------:R-:W-:Y:S05]  /*159b0*/  BSYNC B1 ;  /* 0x0000000000017941 */ /* 0x000fea0003800000 */
.L_x_11329:
[----:B------:R-:W-:-:S05]  /*159c0*/  IMAD R9, R6, R9, R19 ;  /* 0x0000000906097224 */ /* 0x000fca00078e0213 */
[----:B------:R-:W-:Y:S02]  /*159d0*/  VIMNMX R8, R8, R9, !PT ;  /* 0x0000000908087248 */ /* 0x000fe40007fe0100 */
[----:B------:R-:W-:-:S07]  /*159e0*/  VIADDMNMX R7, R9, R6, R7, PT ;  /* 0x0000000609077246 */ /* 0x000fce0003800107 */
.L_x_11328:
[----:B------:R-:W-:Y:S05]  /*159f0*/  BSYNC B0 ;  /* 0x0000000000007941 */ /* 0x000fea0003800000 */
.L_x_11327:
        /* <DEDUP_REMOVED lines=132> */
.L_x_11339:
[----:B------:R-:W-:Y:S05]  /*16240*/  BSYNC B2 ;  /* 0x0000000000027941 */ /* 0x000fea0003800000 */
.L_x_11338:
[----:B------:R-:W-:Y:S01]  /*16250*/  LOP3.LUT R5, RZ, R5, RZ, 0x33, !PT ;  /* 0x00000005ff057212 */ /* 0x000fe200078e33ff */
[----:B------:R-:W-:Y:S06]  /*16260*/  BRA `(.L_x_11340) ;  /* 0x0000000000187947 */ /* 0x000fec0003800000 */
.L_x_11337:
[----:B------:R-:W-:-:S13]  /*16270*/  ISETP.NE.AND P6, PT, R6, 0x1, PT ;  /* 0x000000010600780c */ /* 0x000fda0003fc5270 */
[----:B------:R-:W-:Y:S05]  /*16280*/  @!P6 BRA `(.L_x_11340) ;  /* 0x000000000010e947 */ /* 0x000fea0003800000 */
[----:B------:R-:W2:Y:S04]  /*16290*/  LDL R4, [R194+0x1c] ;  /* 0x00001c00c2047983 */ /* 0x000ea80000100800 */
[----:B------:R-:W3:Y:S01]  /*162a0*/  LDL R8, [R194+0x20] ;  /* 0x00002000c2087983 */ /* 0x000ee20000100800 */
[----:B--2---:R-:W-:-:S05]  /*162b0*/  IMAD.HI.U32 R5, R5, R4, RZ ;  /* 0x0000000405057227 */ /* 0x004fca00078e00ff */
[----:B---3--:R-:W-:-:S07]  /*162c0*/  SHF.R.U32.HI R5, RZ, R8, R5 ;  /* 0x00000008ff057219 */ /* 0x008fce0000011605 */
.L_x_11340:
[----:B------:R-:W-:Y:S05]  /*162d0*/  BSYNC B1 ;  /* 0x0000000000017941 */ /* 0x000fea0003800000 */
.L_x_11336:
[----:B------:R-:W-:-:S05]  /*162e0*/  IMAD R4, R6, R5, R19 ;  /* 0x0000000506047224 */ /* 0x000fca00078e0213 */
[----:B------:R-:W-:Y:S02]  /*162f0*/  VIADDMNMX R7, R4, R6, R7, PT ;  /* 0x0000000604077246 */ /* 0x000fe40003800107 */
[----:B------:R-:W-:-:S07]  /*16300*/  VIMNMX R9, R9, R4, !PT ;  /* 0x0000000409097248 */ /* 0x000fce0007fe0100 */
.L_x_11335:
[----:B------:R-:W-:Y:S05]  /*16310*/  BSYNC B0 ;  /* 0x0000000000007941 */ /* 0x000fea0003800000 */
.L_x_11334:
        /* <DEDUP_REMOVED lines=12> */
[----:B------:R-:W2:Y:S01]  /*163e0*/  LDL.64 R20, [R1+0x420] ;  /* 0x0004200001147983 */ /* 0x000ea20000100a00 */
        /* <DEDUP_REMOVED lines=52> */
[C---:B------:R-:W-:Y:S01]  /*16730*/  ISETP.GT.AND P0, PT, R9.reuse, RZ, !P6 ;  /* 0x000000ff0900720c */ /* 0x040fe20007704270 */
[----:B------:R-:W3:Y:S01]  /*16740*/  LDL R52, [R1+0x440] ;  /* 0x0004400001347983 */ /* 0x000ee20000100800 */
[----:B------:R-:W-:Y:S02]  /*16750*/  ISETP.GT.AND P1, PT, R9, 0x48, !P1 ;  /* 0x000000480900780c */ /* 0x000fe40004f24270 */
[----:B------:R-:W-:Y:S02]  /*16760*/  ISETP.LT.OR P0, PT, R7, 0x1, P0 ;  /* 0x000000010700780c */ /* 0x000fe40000701670 */
[----:B------:R-:W-:Y:S02]  /*16770*/  ISETP.GT.AND P2, PT, R9, 0x49, !P2 ;  /* 0x000000490900780c */ /* 0x000fe40005744270 */
[----:B------:R-:W-:-:S02]  /*16780*/  FSEL R53, R12, -INF , !P0 ;  /* 0xff8000000c357808 */ /* 0x000fc40004000000 */
[----:B------:R-:W-:Y:S02]  /*16790*/  ISETP.NE.AND P0, PT, R87, RZ, PT ;  /* 0x000000ff5700720c */ /* 0x000fe40003f05270 */
[C---:B------:R-:W-:Y:S02]  /*167a0*/  ISETP.GT.AND P3, PT, R9.reuse, 0x50, !P3 ;  /* 0x000000500900780c */ /* 0x040fe40005f64270 */
[C---:B------:R-:W-:Y:S02]  /*167b0*/  ISETP.GT.AND P0, PT, R9.reuse, 0x41, !P0 ;  /* 0x000000410900780c */ /* 0x040fe40004704270 */
[----:B------:R-:W-:Y:S02]  /*167c0*/  ISETP.GT.AND P4, PT, R9, 0x51, !P4 ;  /* 0x000000510900780c */ /* 0x000fe40006784270 */
[----:B--2---:R-:W-:Y:S02]  /*167d0*/  FMNMX.FTZ R4, R84, R20, !PT ;  /* 0x0000001454047209 */ /* 0x004fe40007810000 */
[----:B------:R-:W-:-:S02]  /*167e0*/  ISETP.NE.AND P6, PT, R55, RZ, PT ;  /* 0x000000ff3700720c */ /* 0x000fc40003fc5270 */
        /* <DEDUP_REMOVED lines=13> */
[----:B------:R-:W-:-:S04]  /*168c0*/  FMNMX.FTZ R5, R62, R5, !PT ;  /* 0x000000053e057209 */ /* 0x000fc80007810000 */
[----:B------:R-:W-:Y:S02]  /*168d0*/  FMNMX.FTZ R13, R60, R5, !PT ;  /* 0x000000053c0d7209 */ /* 0x000fe40007810000 */
        /* <DEDUP_REMOVED lines=16> */
[----:B------:R-:W-:-:S02]  /*169e0*/  ISETP.LT.OR P0, PT, R7, 0x42, P0 ;  /* 0x000000420700780c */ /* 0x000fc40000701670 */
[----:B------:R-:W-:Y:S02]  /*169f0*/  FMNMX.FTZ R4, R25, R4, !PT ;  /* 0x0000000419047209 */ /* 0x000fe40007810000 */
[----:B------:R-:W-:Y:S02]  /*16a00*/  FMNMX.FTZ R13, R54, R13, !PT ;  /* 0x0000000d360d7209 */ /* 0x000fe40007810000 */
[----:B------:R-:W-:Y:S02]  /*16a10*/  ISETP.LT.OR P1, PT, R7, 0x49, P1 ;  /* 0x000000490700780c */ /* 0x000fe40000f21670 */
[----:B------:R-:W-:Y:S02]  /*16a20*/  FSEL R29, R29, -INF , !P0 ;  /* 0xff8000001d1d7808 */ /* 0x000fe40004000000 */
[----:B------:R-:W-:Y:S02]  /*16a30*/  FMNMX.FTZ R4, R19, R4, !PT ;  /* 0x0000000413047209 */ /* 0x000fe40007810000 */
[----:B------:R-:W-:-:S02]  /*16a40*/  FMNMX.FTZ R13, R38, R13, !PT ;  /* 0x0000000d260d7209 */ /* 0x000fc40007810000 */
[----:B------:R-:W-:Y:S02]  /*16a50*/  ISETP.LT.OR P2, PT, R7, 0x4a, P2 ;  /* 0x0000004a0700780c */ /* 0x000fe40001741670 */
[----:B------:R-:W-:Y:S02]  /*16a60*/  FSEL R47, R30, -INF , !P1 ;  /* 0xff8000001e2f7808 */ /* 0x000fe40004800000 */
[----:B------:R-:W-:Y:S02]  /*16a70*/  FMNMX.FTZ R4, R29, R4, !PT ;  /* 0x000000041d047209 */ /* 0x000fe40007810000 */
[----:B------:R-:W-:Y:S02]  /*16a80*/  FMNMX.FTZ R13, R36, R13, !PT ;  /* 0x0000000d240d7209 */ /* 0x000fe40007810000 */
[----:B------:R-:W-:Y:S02]  /*16a90*/  ISETP.LT.OR P3, PT, R7, 0x51, P3 ;  /* 0x000000510700780c */ /* 0x000fe40001f61670 */
[----:B------:R-:W-:-:S02]  /*16aa0*/  FSEL R31, R31, -INF , !P2 ;  /* 0xff8000001f1f7808 */ /* 0x000fc40005000000 */
[----:B------:R-:W-:Y:S02]  /*16ab0*/  FMNMX.FTZ R4, R47, R4, !PT ;  /* 0x000000042f047209 */ /* 0x000fe40007810000 */
[----:B------:R-:W-:Y:S02]  /*16ac0*/  FMNMX.FTZ R13, R34, R13, !PT ;  /* 0x0000000d220d7209 */ /* 0x000fe40007810000 */
[----:B------:R-:W-:Y:S02]  /*16ad0*/  ISETP.GT.AND P5, PT, R9, 0x58, !P5 ;  /* 0x000000580900780c */ /* 0x000fe40006fa4270 */
[----:B------:R-:W-:Y:S02]  /*16ae0*/  ISETP.LT.OR P4, PT, R7, 0x52, P4 ;  /* 0x000000520700780c */ /* 0x000fe40002781670 */
[----:B------:R-:W-:Y:S02]  /*16af0*/  FSEL R30, R15, -INF , !P3 ;  /* 0xff8000000f1e7808 */ /* 0x000fe40005800000 */
[----:B------:R-:W-:-:S02]  /*16b00*/  FMNMX.FTZ R5, R31, R4, !PT ;  /* 0x000000041f057209 */ /* 0x000fc40007810000 */
[----:B------:R-:W-:Y:S02]  /*16b10*/  FMNMX.FTZ R13, R18, R13, !PT ;  /* 0x0000000d120d7209 */ /* 0x000fe40007810000 */
[----:B------:R-:W-:Y:S02]  /*16b20*/  ISETP.GT.AND P0, PT, R9, 0x59, !P6 ;  /* 0x000000590900780c */ /* 0x000fe40007704270 */
        /* <DEDUP_REMOVED lines=8> */
[----:B------:R-:W-:Y:S02]  /*16bb0*/  FSEL R50, R11, -INF , !P0 ;  /* 0xff8000000b327808 */ /* 0x000fe40004000000 */
[----:B------:R-:W-:Y:S01]  /*16bc0*/  FMNMX.FTZ R9, R49, R4, !PT ;  /* 0x0000000431097209 */ /* 0x000fe20007810000 */
[----:B------:R-:W0:Y:S03]  /*16bd0*/  SHFL.BFLY PT, R13, R8, 0x2, 0x1f ;  /* 0x0c401f00080d7f89 */ /* 0x000e2600000e0000 */
[----:B------:R-:W-:Y:S01]  /*16be0*/  FMNMX.FTZ R9, R50, R9, !PT ;  /* 0x0000000932097209 */ /* 0x000fe20007810000 */
[----:B------:R-:W2:Y:S04]  /*16bf0*/  LDL.64 R4, [R1+0x430] ;  /* 0x0004300001047983 */ /* 0x000ea80000100a00 */
[----:B------:R-:W-:Y:S04]  /*16c00*/  STL.64 [R1+0x420], R8 ;  /* 0x0004200801007387 */ /* 0x000fe80000100a00 */
[----:B------:R-:W4:Y:S01]  /*16c10*/  LDL R12, [R1+0x424] ;  /* 0x00042400010c7983 */ /* 0x000f220000100800 */
[----:B0-----:R-:W-:-:S05]  /*16c20*/  FMNMX.FTZ R13, R8, R13, !PT ;  /* 0x0000000d080d7209 */ /* 0x001fca0007810000 */
[----:B------:R-:W0:Y:S02]  /*16c30*/  SHFL.BFLY PT, R6, R13, 0x1, 0x1f ;  /* 0x0c201f000d067f89 */ /* 0x000e2400000e0000 */
[----:B0-----:R-:W-:-:S05]  /*16c40*/  FMNMX.FTZ R6, R13, R6, !PT ;  /* 0x000000060d067209 */ /* 0x001fca0007810000 */
[----:B------:R-:W-:Y:S04]  /*16c50*/  STL [R1+0x420], R6 ;  /* 0x0004200601007387 */ /* 0x000fe80000100800 */
[----:B------:R-:W3:Y:S04]  /*16c60*/  LDL R13, [R1+0x420] ;  /* 0x00042000010d7983 */ /* 0x000ee80000100800 */
[----:B----4-:R-:W0:Y:S02]  /*16c70*/  SHFL.BFLY PT, R9, R12, 0x2, 0x1f ;  /* 0x0c401f000c097f89 */ /* 0x010e2400000e0000 */
[----:B0-----:R-:W-:-:S05]  /*16c80*/  FMNMX.FTZ R9, R9, R12, !PT ;  /* 0x0000000c09097209 */ /* 0x001fca0007810000 */
[----:B------:R-:W0:Y:S01]  /*16c90*/  SHFL.BFLY PT, R28, R9, 0x1, 0x1f ;  /* 0x0c201f00091c7f89 */ /* 0x000e2200000e0000 */
[----:B---3--:R-:W-:Y:S01]  /*16ca0*/  FMUL.FTZ R7, R52, R13 ;  /* 0x0000000d34077220 */ /* 0x008fe20000410000 */
[----:B------:R-:W-:Y:S02]  /*16cb0*/  FSETP.NEU.FTZ.AND P0, PT, R13, -INF , PT ;  /* 0xff8000000d00780b */ /* 0x000fe40003f1d000 */
[----:B0-----:R-:W-:Y:S02]  /*16cc0*/  FMNMX.FTZ R28, R9, R28, !PT ;  /* 0x0000001c091c7209 */ /* 0x001fe40007810000 */
[----:B------:R-:W-:Y:S02]  /*16cd0*/  FSEL R11, R7, RZ, P0 ;  /* 0x000000ff070b7208 */ /* 0x000fe40000000000 */
[----:B------:R-:W-:Y:S01]  /*16ce0*/  FSEL R13, R13, RZ, P0 ;  /* 0x000000ff0d0d7208 */ /* 0x000fe20000000000 */
[C---:B------:R-:W-:Y:S01]  /*16cf0*/  FMUL.FTZ R6, R28.reuse, R52 ;  /* 0x000000341c067220 */ /* 0x040fe20000410000 */
[----:B------:R-:W-:-:S04]  /*16d00*/  FSETP.NEU.FTZ.AND P0, PT, R28, -INF , PT ;  /* 0xff8000001c00780b */ /* 0x000fc80003f1d000 */
[----:B------:R-:W-:Y:S02]  /*16d10*/  FSEL R8, R28, RZ, P0 ;  /* 0x000000ff1c087208 */ /* 0x000fe40000000000 */
[----:B------:R-:W-:Y:S01]  /*16d20*/  FSEL R51, R6, RZ, P0 ;  /* 0x000000ff06337208 */ /* 0x000fe20000000000 */
[----:B------:R-:W-:Y:S01]  /*16d30*/  FADD.FTZ R9, R20, -R13 ;  /* 0x8000000d14097221 */ /* 0x000fe20000010000 */
[-C--:B------:R-:W-:Y:S01]  /*16d40*/  FFMA.FTZ R7, R84, R52.reuse, -R11 ;  /* 0x0000003454077223 */ /* 0x080fe2000001080b */
[----:B------:R-:W-:Y:S02]  /*16d50*/  FADD.FTZ R21, R21, -R8 ;  /* 0x8000000815157221 */ /* 0x000fe40000010000 */
[-C--:B------:R-:W-:Y:S01]  /*16d60*/  FFMA.FTZ R188, R53, R52.reuse, -R51 ;  /* 0x0000003435bc7223 */ /* 0x080fe20000010833 */
[-C--:B------:R-:W-:Y:S01]  /*16d70*/  FMUL.FTZ R9, R9, R52.reuse ;  /* 0x0000003409097220 */ /* 0x080fe20000410000 */
[----:B------:R-:W-:Y:S01]  /*16d80*/  FMUL.FTZ R21, R52, R21 ;  /* 0x0000001534157220 */ /* 0x000fe20000410000 */
[-CC-:B------:R-:W-:Y:S01]  /*16d90*/  FFMA.FTZ R152, R152, R52.reuse, -R11.reuse ;  /* 0x0000003498987223 */ /* 0x180fe2000001080b */
[-C--:B------:R-:W-:Y:S01]  /*16da0*/  FFMA.FTZ R158, R36, R52.reuse, -R11 ;  /* 0x00000034249e7223 */ /* 0x080fe2000001080b */
[-CC-:B------:R-:W-:Y:S01]  /*16db0*/  FFMA.FTZ R153, R45, R52.reuse, -R51.reuse ;  /* 0x000000342d997223 */ /* 0x180fe20000010833 */
[----:B------:R-:W-:Y:S01]  /*16dc0*/  MUFU.EX2 R7, R7 ;  /* 0x0000000700077308 */ /* 0x000fe20000000800 */
[-C--:B------:R-:W-:Y:S01]  /*16dd0*/  FFMA.FTZ R169, R35, R52.reuse, -R51 ;  /* 0x0000003423a97223 */ /* 0x080fe20000010833 */
[-C--:B------:R-:W-:Y:S01]  /*16de0*/  FFMA.FTZ R154, R154, R52.reuse, -R11 ;  /* 0x000000349a9a7223 */ /* 0x080fe2000001080b */
[----:B------:R-:W-:-:S05]  /*16df0*/  FFMA.FTZ R155, R44, R52, -R51 ;  /* 0x000000342c9b7223 */ /* 0x000fca0000010833 */
[----:B------:R-:W2:Y:S01]  /*16e00*/  MUFU.EX2 R36, R9 ;  /* 0x0000000900247308 */ /* 0x000ea20000000800 */
[-C--:B------:R-:W-:Y:S01]  /*16e10*/  FFMA.FTZ R187, R82, R52.reuse, -R11 ;  /* 0x0000003452bb7223 */ /* 0x080fe2000001080b */
[----:B------:R-:W-:-:S06]  /*16e20*/  FFMA.FTZ R6, R46, R52, -R51 ;  /* 0x000000342e067223 */ /* 0x000fcc0000010833 */
[----:B------:R-:W-:Y:S08]  /*16e30*/  MUFU.EX2 R188, R188 ;  /* 0x000000bc00bc7308 */ /* 0x000ff00000000800 */
[----:B------:R-:W0:Y:S01]  /*16e40*/  MUFU.EX2 R35, R21 ;  /* 0x0000001500237308 */ /* 0x000e220000000800 */
[-C--:B------:R-:W-:Y:S01]  /*16e50*/  FFMA.FTZ R186, R80, R52.reuse, -R11 ;  /* 0x0000003450ba7223 */ /* 0x080fe2000001080b */
[----:B------:R-:W-:-:S06]  /*16e60*/  FFMA.FTZ R181, R43, R52, -R51 ;  /* 0x000000342bb57223 */ /* 0x000fcc0000010833 */
[----:B------:R-:W1:Y:S08]  /*16e70*/  MUFU.EX2 R152, R152 ;  /* 0x0000009800987308 */ /* 0x000e700000000800 */
[----:B------:R-:W3:Y:S01]  /*16e80*/  MUFU.EX2 R153, R153 ;  /* 0x0000009900997308 */ /* 0x000ee20000000800 */
[-C--:B------:R-:W-:Y:S01]  /*16e90*/  FFMA.FTZ R185, R78, R52.reuse, -R11 ;  /* 0x000000344eb97223 */ /* 0x080fe2000001080b */
[----:B------:R-:W-:-:S06]  /*16ea0*/  FFMA.FTZ R182, R42, R52, -R51 ;  /* 0x000000342ab67223 */ /* 0x000fcc0000010833 */
[----:B------:R-:W4:Y:S08]  /*16eb0*/  MUFU.EX2 R154, R154 ;  /* 0x0000009a009a7308 */ /* 0x000f300000000800 */
[----:B------:R-:W4:Y:S01]  /*16ec0*/  MUFU.EX2 R155, R155 ;  /* 0x0000009b009b7308 */ /* 0x000f220000000800 */
[----:B--2---:R-:W-:Y:S01]  /*16ed0*/  FFMA.FTZ R9, R36, R4, R7 ;  /* 0x0000000424097223 */ /* 0x004fe20000010007 */
[----:B0-----:R-:W-:-:S06]  /*16ee0*/  FFMA.FTZ R4, R5, R35, R188 ;  /* 0x0000002305047223 */ /* 0x001fcc00000100bc */
[----:B------:R-:W0:Y:S01]  /*16ef0*/  MUFU.EX2 R187, R187 ;  /* 0x000000bb00bb7308 */ /* 0x000e220000000800 */
[-C--:B------:R-:W-:Y:S01]  /*16f00*/  FFMA.FTZ R184, R76, R52.reuse, -R11 ;  /* 0x000000344cb87223 */ /* 0x080fe2000001080b */
[----:B------:R-:W-:-:S06]  /*16f10*/  FFMA.FTZ R177, R40, R52, -R51 ;  /* 0x0000003428b17223 */ /* 0x000fcc0000010833 */
[----:B------:R-:W2:Y:S01]  /*16f20*/  MUFU.EX2 R6, R6 ;  /* 0x0000000600067308 */ /* 0x000ea20000000800 */
[----:B-1----:R-:W-:Y:S01]  /*16f30*/  FADD.FTZ R9, R152, R9 ;  /* 0x0000000998097221 */ /* 0x002fe20000010000 */
[----:B---3--:R-:W-:-:S06]  /*16f40*/  FADD.FTZ R4, R153, R4 ;  /* 0x0000000499047221 */ /* 0x008fcc0000010000 */
[----:B------:R-:W1:Y:S01]  /*16f50*/  MUFU.EX2 R186, R186 ;  /* 0x000000ba00ba7308 */ /* 0x000e620000000800 */
        /* <DEDUP_REMOVED lines=10> */
[----:B--2---:R-:W-:-:S06]  /*17000*/  FADD.FTZ R4, R6, R5 ;  /* 0x0000000506047221 */ /* 0x004fcc0000010000 */
[----:B------:R-:W0:Y:S01]  /*17010*/  MUFU.EX2 R184, R184 ;  /* 0x000000b800b87308 */ /* 0x000e220000000800 */
[-C--:B------:R-:W-:Y:S01]  /*17020*/  FFMA.FTZ R175, R70, R52.reuse, -R11 ;  /* 0x0000003446af7223 */ /* 0x080fe2000001080b */
[----:B------:R-:W-:-:S06]  /*17030*/  FFMA.FTZ R172, R37, R52, -R51 ;  /* 0x0000003425ac7223 */ /* 0x000fcc0000010833 */
[----:B------:R-:W2:Y:S01]  /*17040*/  MUFU.EX2 R177, R177 ;  /* 0x000000b100b17308 */ /* 0x000ea20000000800 */
[----:B-1----:R-:W-:Y:S01]  /*17050*/  FADD.FTZ R8, R186, R9 ;  /* 0x00000009ba087221 */ /* 0x002fe20000010000 */
[----:B---3--:R-:W-:-:S06]  /*17060*/  FADD.FTZ R5, R181, R4 ;  /* 0x00000004b5057221 */ /* 0x008fcc0000010000 */
[----:B------:R-:W1:Y:S01]  /*17070*/  MUFU.EX2 R183, R183 ;  /* 0x000000b700b77308 */ /* 0x000e620000000800 */
[----:B------:R-:W-:-:S07]  /*17080*/  FFMA.FTZ R174, R68, R52, -R11 ;  /* 0x0000003444ae7223 */ /* 0x000fce000001080b */
        /* <DEDUP_REMOVED lines=54> */
[-CC-:B------:R-:W-:Y:S01]  /*173f0*/  FFMA.FTZ R15, R34, R52.reuse, -R11.reuse ;  /* 0x00000034220f7223 */ /* 0x180fe2000001080b */
[-CC-:B------:R-:W-:Y:S01]  /*17400*/  FFMA.FTZ R18, R18, R52.reuse, -R11.reuse ;  /* 0x0000003412127223 */ /* 0x180fe2000001080b */
[----:B------:R-:W-:-:S05]  /*17410*/  FFMA.FTZ R14, R14, R52, -R11 ;  /* 0x000000340e0e7223 */ /* 0x000fca000001080b */
[----:B------:R-:W3:Y:S01]  /*17420*/  MUFU.EX2 R160, R160 ;  /* 0x000000a000a07308 */ /* 0x000ee20000000800 */
[----:B------:R-:W-:Y:S01]  /*17430*/  FFMA.FTZ R13, R24, R52, -R11 ;  /* 0x00000034180d7223 */ /* 0x000fe2000001080b */
[----:B----4-:R-:W-:Y:S01]  /*17440*/  FADD.FTZ R5, R165, R4 ;  /* 0x00000004a5057221 */ /* 0x010fe20000010000 */
[----:B------:R-:W-:-:S05]  /*17450*/  FADD.FTZ R9, R161, R8 ;  /* 0x00000008a1097221 */ /* 0x000fca0000010000 */
[----:B------:R-:W4:Y:S01]  /*17460*/  MUFU.EX2 R156, R156 ;  /* 0x0000009c009c7308 */ /* 0x000f220000000800 */
[----:B------:R-:W-:Y:S01]  /*17470*/  FFMA.FTZ R11, R30, R52, -R51 ;  /* 0x000000341e0b7223 */ /* 0x000fe20000010833 */
[----:B0-----:R-:W-:Y:S01]  /*17480*/  FADD.FTZ R4, R166, R5 ;  /* 0x00000005a6047221 */ /* 0x001fe20000010000 */
[----:B--2---:R-:W-:-:S05]  /*17490*/  FADD.FTZ R24, R162, R9 ;  /* 0x00000009a2187221 */ /* 0x004fca0000010000 */
[----:B------:R-:W0:Y:S01]  /*174a0*/  MUFU.EX2 R157, R157 ;  /* 0x0000009d009d7308 */ /* 0x000e220000000800 */
[----:B------:R-:W-:-:S07]  /*174b0*/  FFMA.FTZ R12, R48, R52, -R51 ;  /* 0x00000034300c7223 */ /* 0x000fce0000010833 */
[----:B------:R-:W2:Y:S01]  /*174c0*/  MUFU.EX2 R19, R19 ;  /* 0x0000001300137308 */ /* 0x000ea20000000800 */
[----:B-1----:R-:W-:Y:S01]  /*174d0*/  FADD.FTZ R5, R159, R4 ;  /* 0x000000049f057221 */ /* 0x002fe20000010000 */
[----:B---3--:R-:W-:-:S06]  /*174e0*/  FADD.FTZ R9, R21, R24 ;  /* 0x0000001815097221 */ /* 0x008fcc0000010000 */
[----:B------:R-:W1:Y:S01]  /*174f0*/  MUFU.EX2 R158, R158 ;  /* 0x0000009e009e7308 */ /* 0x000e620000000800 */
[----:B------:R-:W-:-:S07]  /*17500*/  FFMA.FTZ R8, R49, R52, -R51 ;  /* 0x0000003431087223 */ /* 0x000fce0000010833 */
[----:B------:R-:W3:Y:S01]  /*17510*/  MUFU.EX2 R20, R20 ;  /* 0x0000001400147308 */ /* 0x000ee20000000800 */
[----:B------:R-:W-:Y:S01]  /*17520*/  FADD.FTZ R4, R160, R5 ;  /* 0x00000005a0047221 */ /* 0x000fe20000010000 */
[----:B----4-:R-:W-:-:S06]  /*17530*/  FADD.FTZ R24, R156, R9 ;  /* 0x000000099c187221 */ /* 0x010fcc0000010000 */
[----:B------:R-:W4:Y:S01]  /*17540*/  MUFU.EX2 R15, R15 ;  /* 0x0000000f000f7308 */ /* 0x000f220000000800 */
[----:B------:R-:W-:-:S07]  /*17550*/  FFMA.FTZ R9, R50, R52, -R51 ;  /* 0x0000003432097223 */ /* 0x000fce0000010833 */
[----:B------:R-:W4:Y:S01]  /*17560*/  MUFU.EX2 R11, R11 ;  /* 0x0000000b000b7308 */ /* 0x000f220000000800 */
[----:B0-----:R-:W-:Y:S01]  /*17570*/  FADD.FTZ R5, R157, R4 ;  /* 0x000000049d057221 */ /* 0x001fe20000010000 */
[----:B--2---:R-:W-:-:S06]  /*17580*/  FADD.FTZ R25, R19, R24 ;  /* 0x0000001813197221 */ /* 0x004fcc0000010000 */
[----:B------:R-:W0:Y:S08]  /*17590*/  MUFU.EX2 R18, R18 ;  /* 0x0000001200127308 */ /* 0x000e300000000800 */
[----:B------:R-:W2:Y:S01]  /*175a0*/  MUFU.EX2 R12, R12 ;  /* 0x0000000c000c7308 */ /* 0x000ea20000000800 */
[----:B-1----:R-:W-:Y:S01]  /*175b0*/  FADD.FTZ R4, R158, R5 ;  /* 0x000000059e047221 */ /* 0x002fe20000010000 */
[----:B---3--:R-:W-:-:S06]  /*175c0*/  FADD.FTZ R24, R20, R25 ;  /* 0x0000001914187221 */ /* 0x008fcc0000010000 */
[----:B------:R-:W1:Y:S08]  /*175d0*/  MUFU.EX2 R14, R14 ;  /* 0x0000000e000e7308 */ /* 0x000e700000000800 */
[----:B------:R-:W3:Y:S01]  /*175e0*/  MUFU.EX2 R8, R8 ;  /* 0x0000000800087308 */ /* 0x000ee20000000800 */
[----:B----4-:R-:W-:Y:S01]  /*175f0*/  FADD.FTZ R5, R15, R4 ;  /* 0x000000040f057221 */ /* 0x010fe20000010000 */
[----:B------:R-:W-:-:S06]  /*17600*/  FADD.FTZ R25, R11, R24 ;  /* 0x000000180b197221 */ /* 0x000fcc0000010000 */
[----:B------:R-:W4:Y:S08]  /*17610*/  MUFU.EX2 R13, R13 ;  /* 0x0000000d000d7308 */ /* 0x000f300000000800 */
[----:B------:R-:W4:Y:S01]  /*17620*/  MUFU.EX2 R9, R9 ;  /* 0x0000000900097308 */ /* 0x000f220000000800 */
[----:B0-----:R-:W-:Y:S01]  /*17630*/  FADD.FTZ R5, R18, R5 ;  /* 0x0000000512057221 */ /* 0x001fe20000010000 */
[----:B--2---:R-:W-:-:S03]  /*17640*/  FADD.FTZ R25, R12, R25 ;  /* 0x000000190c197221 */ /* 0x004fc60000010000 */
[----:B-1----:R-:W-:Y:S01]  /*17650*/  FADD.FTZ R30, R14, R5 ;  /* 0x000000050e1e7221 */ /* 0x002fe20000010000 */
[----:B---3--:R-:W-:-:S03]  /*17660*/  FADD.FTZ R4, R8, R25 ;  /* 0x0000001908047221 */ /* 0x008fc60000010000 */
[----:B----4-:R-:W-:Y:S01]  /*17670*/  FADD.FTZ R30, R13, R30 ;  /* 0x0000001e0d1e7221 */ /* 0x010fe20000010000 */
[----:B------:R-:W-:Y:S01]  /*17680*/  STL [R1+0x424], R28 ;  /* 0x0004241c01007387 */ /* 0x000fe20000100800 */
[----:B------:R-:W-:-:S05]  /*17690*/  FADD.FTZ R31, R9, R4 ;  /* 0x00000004091f7221 */ /* 0x000fca0000010000 */
        /* <DEDUP_REMOVED lines=139> */
[C---:B------:R-:W-:Y:S01]  /*17f50*/  FMUL.FTZ R41, R36.reuse, R41 ;  /* 0x0000002924297220 */ /* 0x040fe20000410000 */
[----:B------:R-:W-:-:S02]  /*17f60*/  FMUL.FTZ R31, R36, R31 ;  /* 0x0000001f241f7220 */ /* 0x000fc40000410000 */
        /* <DEDUP_REMOVED lines=134> */
[----:B------:R2:W-:Y:S01]  /*187d0*/  ST.E desc[UR36][R16.64+0x404], R147 ;  /* 0x0004049310007985 */ /* 0x0005e2000c101924 */
[C---:B---3--:R-:W-:Y:S01]  /*187e0*/  FMUL.FTZ R25, R35.reuse, R28 ;  /* 0x0000001c23197220 */ /* 0x048fe20000410000 */
        /* <DEDUP_REMOVED lines=102> */
[----:B------:R-:W-:Y:S04]  /*18e50*/  ST.E desc[UR36][R16.64+0x3dc], R43 ;  /* 0x0003dc2b10007985 */ /* 0x000fe8000c101924 */
[----:B------:R4:W-:Y:S04]  /*18e60*/  ST.E desc[UR36][R16.64+0x3e8], R5 ;  /* 0x0003e80510007985 */ /* 0x0009e8000c101924 */
[----:B------:R4:W-:Y:S04]  /*18e70*/  ST.E desc[UR36][R16.64+0x3ec], R25 ;  /* 0x0003ec1910007985 */ /* 0x0009e8000c101924 */
[----:B------:R4:W-:Y:S04]  /*18e80*/  ST.E desc[UR36][R16.64+0x3f8], R27 ;  /* 0x0003f81b10007985 */ /* 0x0009e8000c101924 */
[----:B------:R4:W-:Y:S04]  /*18e90*/  ST.E desc[UR36][R16.64+0x3fc], R31 ;  /* 0x0003fc1f10007985 */ /* 0x0009e8000c101924 */
[----:B------:R4:W-:Y:S01]  /*18ea0*/  ST.E desc[UR36][R16.64+0x408], R35 ;  /* 0x0004082310007985 */ /* 0x0009e2000c101924 */
[----:B------:R2:W-:Y:S06]  /*18eb0*/  BAR.SYNC.DEFER_BLOCKING R206, 0x100 ;  /* 0x000400ce0000751d */ /* 0x0005ec0000010000 */
[----:B0-----:R-:W4:Y:S04]  /*18ec0*/  LD.E R29, desc[UR36][R16.64+0x210] ;  /* 0x00021024101d7980 */ /* 0x001f28000c101900 */
[----:B-1----:R-:W4:Y:S04]  /*18ed0*/  LD.E R33, desc[UR36][R16.64+0x214] ;  /* 0x0002142410217980 */ /* 0x002f28000c101900 */
[----:B------:R-:W4:Y:S04]  /*18ee0*/  LD.E R37, desc[UR36][R16.64+0x218] ;  /* 0x0002182410257980 */ /* 0x000f28000c101900 */
[----:B--2---:R-:W2:Y:S04]  /*18ef0*/  LD.E R39, desc[UR36][R16.64+0x21c] ;  /* 0x00021c2410277980 */ /* 0x004ea8000c101900 */
[----:B---3--:R-:W3:Y:S04]  /*18f00*/  LD.E R41, desc[UR36][R16.64+0x220] ;  /* 0x0002202410297980 */ /* 0x008ee8000c101900 */
[----:B----4-:R-:W4:Y:S04]  /*18f10*/  LD.E R5, desc[UR36][R16.64+0x224] ;  /* 0x0002242410057980 */ /* 0x010f28000c101900 */
        /* <DEDUP_REMOVED lines=123> */
[----:B------:R-:W-:Y:S04]  /*196d0*/  ST.E desc[UR36][R16.64+0x210], R29 ;  /* 0x0002101d10007985 */ /* 0x000fe8000c101924 */
[----:B------:R-:W-:Y:S04]  /*196e0*/  ST.E desc[UR36][R16.64+0x214], R33 ;  /* 0x0002142110007985 */ /* 0x000fe8000c101924 */
[----:B------:R-:W-:Y:S04]  /*196f0*/  ST.E desc[UR36][R16.64+0x218], R37 ;  /* 0x0002182510007985 */ /* 0x000fe8000c101924 */
[----:B--2---:R-:W-:Y:S04]  /*19700*/  ST.E desc[UR36][R16.64+0x21c], R39 ;  /* 0x00021c2710007985 */ /* 0x004fe8000c101924 */
[----:B---3--:R-:W-:Y:S04]  /*19710*/  ST.E desc[UR36][R16.64+0x220], R41 ;  /* 0x0002202910007985 */ /* 0x008fe8000c101924 */
        /* <DEDUP_REMOVED lines=124> */
[----:B------:R-:W4:Y:S04]  /*19ee0*/  LDL R195, [R1+0x68] ;  /* 0x0000680001c37983 */ /* 0x000f280000100800 */
[----:B-1----:R-:W4:Y:S04]  /*19ef0*/  LD.E R24, desc[UR36][R16.64+0x210] ;  /* 0x0002102410187980 */ /* 0x002f28000c101900 */
[----:B------:R-:W4:Y:S04]  /*19f00*/  LD.E R25, desc[UR36][R16.64+0x214] ;  /* 0x0002142410197980 */ /* 0x000f28000c101900 */
        /* <DEDUP_REMOVED lines=838> */
[----:B------:R0:W-:Y:S04]  /*1d370*/  ST.E desc[UR36][R16.64+0x214], R25 ;  /* 0x0002141910007985 */ /* 0x0001e8000c101924 */
        /* <DEDUP_REMOVED lines=126> */
[----:B------:R4:W-:Y:S04]  /*1db60*/  STL [R1+0x68], R0 ;  /* 0x0000680001007387 */ /* 0x0009e80000100800 */
        /* <DEDUP_REMOVED lines=9> */
[----:B-1----:R-:W4:Y:S04]  /*1dc00*/  LD.E R27, desc[UR36][R16.64+0x234] ;  /* 0x00023424101b7980 */ /* 0x002f28000c101900 */
        /* <DEDUP_REMOVED lines=246> */
[----:B0-----:R-:W1:Y:S04]  /*1eb70*/  LDL.64 R4, [R1+0x198] ;  /* 0x0001980001047983 */ /* 0x001e680000100a00 */
[----:B------:R2:W5:Y:S04]  /*1eb80*/  LD.E R0, desc[UR36][R2.64] ;  /* 0x0000002402007980 */ /* 0x000568000c101900 */
[----:B-1----:R-:W3:Y:S01]  /*1eb90*/  LD.E R6, desc[UR36][R4.64] ;  /* 0x0000002404067980 */ /* 0x002ee2000c101900 */
[----:B------:R-:W-:Y:S01]  /*1eba0*/  BSSY B0, `(.L_x_11341) ;  /* 0x0000005000007945 */ /* 0x000fe20003800000 */
[----:B---3--:R-:W-:-:S04]  /*1ebb0*/  LOP3.LUT R6, R6, 0x1, RZ, 0xfc, !PT ;  /* 0x0000000106067812 */ /* 0x008fc800078efcff */
[----:B------:R-:W-:-:S13]  /*1ebc0*/  ISETP.NE.AND P0, PT, R6, 0x3, PT ;  /* 0x000000030600780c */ /* 0x000fda0003f05270 */
[----:B--2---:R-:W-:Y:S05]  /*1ebd0*/  @!P0 BRA `(.L_x_11342) ;  /* 0x0000000000048947 */ /* 0x004fea0003800000 */
[----:B------:R-:W-:Y:S01]  /*1ebe0*/  BPT.TRAP 0x1 ;  /* 0x000000040000795c */ /* 0x000fe20000300000 */
.L_x_11342:
[----:B------:R-:W-:Y:S05]  /*1ebf0*/  BSYNC B0 ;  /* 0x0000000000007941 */ /* 0x000fea0003800000 */
.L_x_11341:
[----:B------:R-:W2:Y:S04]  /*1ec00*/  LD.E.64 R6, desc[UR36][R4.64+0x20] ;  /* 0x0000202404067980 */ /* 0x000ea8000c101b00 */
[----:B------:R-:W3:Y:S01]  /*1ec10*/  LD.E R8, desc[UR36][R4.64+0xc] ;  /* 0x00000c2404087980 */ /* 0x000ee2000c101900 */
[C---:B------:R-:W-:Y:S01]  /*1ec20*/  ISETP.GT.AND P0, PT, R10.reuse, UR40, PT ;  /* 0x000000280a007c0c */ /* 0x040fe2000bf04270 */
[----:B------:R-:W-:Y:S01]  /*1ec30*/  VIADD R10, R10, 0xffffffff ;  /* 0xffffffff0a0a7836 */ /* 0x000fe20000000000 */
[----:B--2---:R-:W-:-:S05]  /*1ec40*/  MOV R7, R6 ;  /* 0x0000000600077202 */ /* 0x004fca0000000f00 */
[----:B-----5:R-:W-:-:S05]  /*1ec50*/  IMAD R7, R0, 0x8, R7 ;  /* 0x0000000800077824 */ /* 0x020fca00078e0207 */
[----:B---3--:R-:W-:-:S04]  /*1ec60*/  PRMT R7, R8, 0x654, R7 ;  /* 0x0000065408077816 */ /* 0x008fc80000000007 */
[----:B------:R2:W-:Y:S01]  /*1ec70*/  SYNCS.ARRIVE.TRANS64.RED.A1T0 RZ, [R7+URZ], RZ ;  /* 0x000000ff07ff79a7 */ /* 0x0005e2000810043f */
[----:B------:R-:W-:Y:S05]  /*1ec80*/  @P0 BRA `(.L_x_11343) ;  /* 0xffffff4c00540947 */ /* 0x000fea000383ffff */
.L_x_11310:
[----:B------:R-:W-:Y:S05]  /*1ec90*/  WARPSYNC.ALL ;  /* 0x0000000000007948 */ /* 0x000fea0003800000 */
[----:B------:R-:W0:Y:S04]  /*1eca0*/  LDL R5, [R1+0x430] ;  /* 0x0004300001057983 */ /* 0x000e280000100800 */
[----:B------:R-:W3:Y:S04]  /*1ecb0*/  LDL R6, [R1+0x434] ;  /* 0x0004340001067983 */ /* 0x000ee80000100800 */
[----:B------:R-:W4:Y:S04]  /*1ecc0*/  LDL R136, [R1+0x1f8] ;  /* 0x0001f80001887983 */ /* 0x000f280000100800 */
        /* <DEDUP_REMOVED lines=62> */
[----:B0-----:R-:W0:Y:S02]  /*1f0b0*/  SHFL.BFLY PT, R0, R5, 0x2, 0x1f ;  /* 0x0c401f0005007f89 */ /* 0x001e2400000e0000 */
[----:B0-----:R-:W-:-:S05]  /*1f0c0*/  FADD.FTZ R0, R5, R0 ;  /* 0x0000000005007221 */ /* 0x001fca0000010000 */
[----:B------:R-:W0:Y:S02]  /*1f0d0*/  SHFL.BFLY PT, R3, R0, 0x1, 0x1f ;  /* 0x0c201f0000037f89 */ /* 0x000e2400000e0000 */
[----:B0-----:R-:W-:Y:S01]  /*1f0e0*/  FADD.FTZ R2, R0, R3 ;  /* 0x0000000300027221 */ /* 0x001fe20000010000 */
[----:B----4-:R-:W-:Y:S01]  /*1f0f0*/  VIADD R136, R136, 0x1 ;  /* 0x0000000188887836 */ /* 0x010fe20000000000 */
[----:B------:R-:W4:Y:S04]  /*1f100*/  LDL R0, [R1+0x204] ;  /* 0x0002040001007983 */ /* 0x000f280000100800 */
[----:B------:R-:W-:Y:S04]  /*1f110*/  STL [R1+0x430], R2 ;  /* 0x0004300201007387 */ /* 0x000fe80000100800 */
[----:B------:R-:W5:Y:S04]  /*1f120*/  LDL R147, [R1+0x430] ;  /* 0x0004300001937983 */ /* 0x000f680000100800 */
[----:B---3--:R-:W0:Y:S02]  /*1f130*/  SHFL.BFLY PT, R3, R6, 0x2, 0x1f ;  /* 0x0c401f0006037f89 */ /* 0x008e2400000e0000 */
[----:B0-----:R-:W-:Y:S01]  /*1f140*/  FADD.FTZ R3, R3, R6 ;  /* 0x0000000603037221 */ /* 0x001fe20000010000 */
[----:B------:R-:W-:Y:S01]  /*1f150*/  ISETP.NE.AND P2, PT, R136, 0x2, PT ;  /* 0x000000028800780c */ /* 0x000fe20003f45270 */
[----:B--2---:R-:W2:Y:S04]  /*1f160*/  LDL.64 R6, [R1+0x3f8] ;  /* 0x0003f80001067983 */ /* 0x004ea80000100a00 */
[----:B------:R-:W0:Y:S08]  /*1f170*/  SHFL.BFLY PT, R4, R3, 0x1, 0x1f ;  /* 0x0c201f0003047f89 */ /* 0x000e3000000e0000 */
[----:B------:R-:W3:Y:S01]  /*1f180*/  @!P2 LDL R134, [R1+0x1fc] ;  /* 0x0001fc000186a983 */ /* 0x000ee20000100800 */
[----:B0-----:R-:W-:-:S03]  /*1f190*/  FADD.FTZ R140, R3, R4 ;  /* 0x00000004038c7221 */ /* 0x001fc60000010000 */
[----:B------:R-:W2:Y:S02]  /*1f1a0*/  LDL.64 R4, [R1+0x3e8] ;  /* 0x0003e80001047983 */ /* 0x000ea40000100a00 */
[----:B------:R-:W-:Y:S02]  /*1f1b0*/  FSETP.NE.FTZ.AND P1, PT, R140, RZ, PT ;  /* 0x000000ff8c00720b */ /* 0x000fe40003f35000 */
[----:B------:R-:W2:Y:S11]  /*1f1c0*/  LDL.64 R2, [R1+0x408] ;  /* 0x0004080001027983 */ /* 0x000eb60000100a00 */
[----:B------:R-:W2:Y:S04]  /*1f1d0*/  @P1 LDL R143, [R1+0x440] ;  /* 0x00044000018f1983 */ /* 0x000ea80000100800 */
[----:B------:R-:W2:Y:S01]  /*1f1e0*/  @P1 LDL R145, [R1+0x424] ;  /* 0x0004240001911983 */ /* 0x000ea20000100800 */
[----:B------:R-:W-:-:S02]  /*1f1f0*/  IMAD.MOV.U32 R142, RZ, RZ, -0x800000 ;  /* 0xff800000ff8e7424 */ /* 0x000fc400078e00ff */
[----:B------:R-:W-:Y:S02]  /*1f200*/  IMAD.MOV.U32 R137, RZ, RZ, RZ ;  /* 0x000000ffff897224 */ /* 0x000fe400078e00ff */
[----:B------:R-:W-:Y:S01]  /*1f210*/  IMAD.MOV.U32 R144, RZ, RZ, -0x800000 ;  /* 0xff800000ff907424 */ /* 0x000fe200078e00ff */
[----:B------:R0:W-:Y:S08]  /*1f220*/  BAR.ARV R205, 0x100 ;  /* 0x000400cd0000751d */ /* 0x0001f00000002000 */
[----:B------:R-:W-:Y:S06]  /*1f230*/  BAR.ARV 0x8, 0x180 ;  /* 0x0206000000007b1d */ /* 0x000fec0000002000 */
[----:B-----5:R-:W-:-:S13]  /*1f240*/  FSETP.NE.FTZ.AND P0, PT, R147, RZ, PT ;  /* 0x000000ff9300720b */ /* 0x020fda0003f15000 */
[----:B------:R-:W5:Y:S04]  /*1f250*/  @P0 LDL R138, [R1+0x440] ;  /* 0x00044000018a0983 */ /* 0x000f680000100800 */
[----:B------:R-:W2:Y:S01]  /*1f260*/  @P0 LDL R139, [R1+0x420] ;  /* 0x00042000018b0983 */ /* 0x000ea20000100800 */
[----:B------:R-:W1:Y:S02]  /*1f270*/  @P0 MUFU.LG2 R141, R147 ;  /* 0x00000093008d0308 */ /* 0x000e640000000c00 */
[----:B-1----:R-:W-:-:S06]  /*1f280*/  @P0 FMUL.FTZ R141, R141, 0.69314718246459960938 ;  /* 0x3f3172188d8d0820 */ /* 0x002fcc0000410000 */
[----:B------:R-:W-:Y:S08]  /*1f290*/  @P1 MUFU.LG2 R146, R140 ;  /* 0x0000008c00921308 */ /* 0x000ff00000000c00 */
[----:B------:R-:W1:Y:S01]  /*1f2a0*/  @P0 MUFU.RCP R137, R147 ;  /* 0x0000009300890308 */ /* 0x000e620000001000 */
[----:B---3--:R-:W-:Y:S01]  /*1f2b0*/  @!P2 LOP3.LUT R134, R134, 0x1, RZ, 0x3c, !PT ;  /* 0x000000018686a812 */ /* 0x008fe200078e3cff */
[----:B----4-:R-:W-:Y:S01]  /*1f2c0*/  VIADD R0, R0, 0x1 ;  /* 0x0000000100007836 */ /* 0x010fe20000000000 */
[----:B------:R-:W-:Y:S04]  /*1f2d0*/  STL [R1+0x434], R140 ;  /* 0x0004348c01007387 */ /* 0x000fe80000100800 */
[----:B------:R-:W-:Y:S04]  /*1f2e0*/  STL [R1+0x1f8], R136 ;  /* 0x0001f88801007387 */ /* 0x000fe80000100800 */
[----:B------:R-:W-:Y:S01]  /*1f2f0*/  @!P2 STL [R1+0x1fc], R134 ;  /* 0x0001fc860100a387 */ /* 0x000fe20000100800 */
        /* <DEDUP_REMOVED lines=97> */
[----:B------:R-:W-:Y:S01]  /*1f910*/  @!P2 STL [R1+0x1f8], RZ ;  /* 0x0001f8ff0100a387 */ /* 0x000fe20000100800 */
[----:B-----5:R-:W-:-:S04]  /*1f920*/  @P0 FMUL.FTZ R138, R138, 0.69314718246459960938 ;  /* 0x3f3172188a8a0820 */ /* 0x020fc80000410000 */
[----:B--2---:R-:W-:Y:S01]  /*1f930*/  @P0 FFMA.FTZ R142, R138, R139, R141 ;  /* 0x0000008b8a8e0223 */ /* 0x004fe2000001008d */
[----:B------:R-:W-:-:S06]  /*1f940*/  IMAD.MOV.U32 R138, RZ, RZ, RZ ;  /* 0x000000ffff8a7224 */ /* 0x000fcc00078e00ff */
[----:B------:R-:W1:Y:S01]  /*1f950*/  @P1 MUFU.RCP R138, R140 ;  /* 0x0000008c008a1308 */ /* 0x000e620000001000 */
[----:B------:R-:W-:Y:S01]  /*1f960*/  @P1 FMUL.FTZ R139, R146, 0.69314718246459960938 ;  /* 0x3f317218928b1820 */ /* 0x000fe20000410000 */
[----:B------:R-:W-:-:S04]  /*1f970*/  @P1 FMUL.FTZ R146, R143, 0.69314718246459960938 ;  /* 0x3f3172188f921820 */ /* 0x000fc80000410000 */
[----:B------:R-:W-:Y:S01]  /*1f980*/  @P1 FFMA.FTZ R144, R146, R145, R139 ;  /* 0x0000009192901223 */ /* 0x000fe2000001008b */
[-C--:B-1----:R-:W-:Y:S01]  /*1f990*/  FMUL.FTZ R13, R13, R138.reuse ;  /* 0x0000008a0d0d7220 */ /* 0x082fe20000410000 */
        /* <DEDUP_REMOVED lines=64> */
[----:B-1----:R-:W-:Y:S01]  /*1fda0*/  VIADD R12, R135, 0x1 ;  /* 0x00000001870c7836 */ /* 0x002fe20000000000 */
[----:B------:R0:W-:Y:S04]  /*1fdb0*/  STL [R1+0x430], R142 ;  /* 0x0004308e01007387 */ /* 0x0001e80000100800 */
        /* <DEDUP_REMOVED lines=33> */
[----:B------:R-:W-:-:S13]  /*1ffd0*/  PLOP3.LUT P0, PT, PT, PT, PT, 0x8, 0x0 ;  /* 0x000000000000781c */ /* 0x000fda0003f0e170 */
.L_x_11240:
[----:B------:R-:W1:Y:S08]  /*1ffe0*/  S2UR UR9, SR_CgaCtaId ;  /* 0x00000000000979c3 */ /* 0x000e700000008800 */
[----:B------:R-:W-:Y:S06]  /*1fff0*/  BAR.SYNC.DEFER_BLOCKING 0x5, 0x180 ;  /* 0x0146000000007b1d */ /* 0x000fec0000010000 */
[----:B------:R-:W-:Y:S01]  /*20000*/  UMOV UR42, 0x400 ;  /* 0x00000400002a7882 */ /* 0x000fe20000000000 */
[----:B------:R-:W-:Y:S01]  /*20010*/  BSSY B0, `(.L_x_11344) ;  /* 0x0000292000007945 */ /* 0x000fe20003800000 */
[----:B-1----:R-:W-:-:S09]  /*20020*/  ULEA UR42, UR9, UR42, 0x18 ;  /* 0x0000002a092a7291 */ /* 0x002fd2000f8ec03f */
[----:B------:R-:W1:Y:S02]  /*20030*/  LDS R0, [UR42+0x324d0] ;  /* 0x0324d02aff007984 */ /* 0x000e640008000800 */
[----:B-1----:R-:W-:Y:S01]  /*20040*/  R2UR UR4, R0 ;  /* 0x00000000000472ca */ /* 0x002fe200000e0000 */
[----:B------:R-:W-:Y:S06]  /*20050*/  BAR.ARV 0x4, 0x180 ;  /* 0x0106000000007b1d */ /* 0x000fec0000002000 */
[----:B------:R-:W-:Y:S08]  /*20060*/  @P0 BRA `(.L_x_11345) ;  /* 0x0000001c00500947 */ /* 0x000ff00003800000 */
[----:B------:R-:W2:Y:S01]  /*20070*/  LDL.128 R96, [R1+0x2b0] ;  /* 0x0002b00001607983 */ /* 0x000ea20000100c00 */
[----:B0-----:R-:W0:Y:S01]  /*20080*/  LDC R20, c[0x0][0xce8] ;  /* 0x00033a00ff147b82 */ /* 0x001e220000000800 */
[----:B------:R-:W-:Y:S01]  /*20090*/  ULDC UR5, c[0x0][0xb88] ;  /* 0x0002e20000057ab9 */ /* 0x000fe20000000800 */
[----:B------:R-:W-:Y:S01]  /*200a0*/  R2UR UR14, R200 ;  /* 0x00000000c80e72ca */ /* 0x000fe200000e0000 */
        /* <DEDUP_REMOVED lines=35> */
[----:B------:R-:W-:-:S03]  /*202e0*/  ULDC.64 UR10, c[0x0][0xc90] ;  /* 0x00032400000a7ab9 */ /* 0x000fc60000000a00 */
[----:B------:R-:W-:-:S13]  /*202f0*/  ISETP.GE.OR P2, PT, R158, R0, P0 ;  /* 0x000000009e00720c */ /* 0x000fda0000746670 */
[----:B------:R-:W4:Y:S01]  /*20300*/  @!P2 LDL R21, [R1+0x430] ;  /* 0x000430000115a983 */ /* 0x000f220000100800 */
[----:B------:R-:W-:-:S04]  /*20310*/  LOP3.LUT R143, R142, 0x380, RZ, 0xc0, !PT ;  /* 0x000003808e8f7812 */ /* 0x000fc800078ec0ff */
[----:B------:R-:W-:-:S04]  /*20320*/  SHF.R.U64 R143, R143, 0x3, RZ ;  /* 0x000000038f8f7819 */ /* 0x000fc800000012ff */
[----:B------:R-:W-:Y:S01]  /*20330*/  LOP3.LUT R142, R143, R142, RZ, 0x3c, !PT ;  /* 0x0000008e8f8e7212 */ /* 0x000fe200078e3cff */
[----:B------:R-:W-:Y:S01]  /*20340*/  IMAD.X R143, RZ, RZ, R179, P1 ;  /* 0x000000ffff8f7224 */ /* 0x000fe200008e06b3 */
[----:B------:R-:W-:-:S04]  /*20350*/  IADD3 R155, P1, R178, 0xc040, RZ ;  /* 0x0000c040b29b7810 */ /* 0x000fc80007f3e0ff */
[----:B------:R-:W-:Y:S02]  /*20360*/  LOP3.LUT R154, R155, 0x380, RZ, 0xc0, !PT ;  /* 0x000003809b9a7812 */ /* 0x000fe400078ec0ff */
[----:B------:R-:W-:Y:S02]  /*20370*/  IADD3 R3, P4, R178, 0x4040, RZ ;  /* 0x00004040b2037810 */ /* 0x000fe40007f9e0ff */
[----:B------:R-:W-:Y:S02]  /*20380*/  SHF.R.U64 R154, R154, 0x3, RZ ;  /* 0x000000039a9a7819 */ /* 0x000fe400000012ff */
[----:B------:R-:W-:Y:S02]  /*20390*/  LOP3.LUT R2, R3, 0x380, RZ, 0xc0, !PT ;  /* 0x0000038003027812 */ /* 0x000fe400078ec0ff */
[----:B------:R-:W-:Y:S01]  /*203a0*/  LOP3.LUT R154, R154, R155, RZ, 0x3c, !PT ;  /* 0x0000009b9a9a7212 */ /* 0x000fe200078e3cff */
[----:B------:R-:W-:Y:S01]  /*203b0*/  IMAD.X R155, RZ, RZ, R179, P1 ;  /* 0x000000ffff9b7224 */ /* 0x000fe200008e06b3 */
[----:B------:R-:W-:-:S02]  /*203c0*/  ISETP.NE.AND P1, PT, R20, 0x1, PT ;  /* 0x000000011400780c */ /* 0x000fc40003f25270 */
[----:B------:R-:W-:-:S04]  /*203d0*/  SHF.R.U64 R2, R2, 0x3, RZ ;  /* 0x0000000302027819 */ /* 0x000fc800000012ff */
[----:B------:R-:W-:Y:S01]  /*203e0*/  LOP3.LUT R2, R2, R3, RZ, 0x3c, !PT ;  /* 0x0000000302027212 */ /* 0x000fe200078e3cff */
[----:B------:R-:W-:Y:S01]  /*203f0*/  IMAD.X R3, RZ, RZ, R179, P4 ;  /* 0x000000ffff037224 */ /* 0x000fe200020e06b3 */
[----:B------:R-:W-:-:S04]  /*20400*/  LOP3.LUT R149, R178, 0x380, RZ, 0xc0, !PT ;  /* 0x00000380b2957812 */ /* 0x000fc800078ec0ff */
[----:B------:R-:W-:Y:S02]  /*20410*/  MOV R2, R2 ;  /* 0x0000000200027202 */ /* 0x000fe40000000f00 */
[----:B------:R-:W0:Y:S01]  /*20420*/  @P1 LDC R3, c[0x0][0xcec] ;  /* 0x00033b00ff031b82 */ /* 0x000e220000000800 */
[----:B------:R-:W-:-:S04]  /*20430*/  SHF.R.U64 R149, R149, 0x3, RZ ;  /* 0x0000000395957819 */ /* 0x000fc800000012ff */
[----:B------:R-:W-:Y:S01]  /*20440*/  LOP3.LUT R148, R149, R178, RZ, 0x3c, !PT ;  /* 0x000000b295947212 */ /* 0x000fe200078e3cff */
[----:B------:R-:W-:Y:S01]  /*20450*/  IMAD.MOV.U32 R149, RZ, RZ, R179 ;  /* 0x000000ffff957224 */ /* 0x000fe200078e00b3 */
[C---:B------:R-:W-:Y:S02]  /*20460*/  IADD3 R145, P3, R178.reuse, 0x8040, RZ ;  /* 0x00008040b2917810 */ /* 0x040fe40007f7e0ff */
[----:B------:R-:W-:Y:S02]  /*20470*/  IADD3 R19, P5, R178, 0x4060, RZ ;  /* 0x00004060b2137810 */ /* 0x000fe40007fbe0ff */
[----:B------:R-:W-:Y:S02]  /*20480*/  MOV R148, R148 ;  /* 0x0000009400947202 */ /* 0x000fe40000000f00 */
[----:B------:R-:W-:Y:S01]  /*20490*/  LOP3.LUT R144, R145, 0x380, RZ, 0xc0, !PT ;  /* 0x0000038091907812 */ /* 0x000fe200078ec0ff */
[----:B------:R-:W-:Y:S01]  /*204a0*/  USHF.R.S32.HI UR12, URZ, 0x1f, UR14 ;  /* 0x0000001f3f0c7899 */ /* 0x000fe2000801140e */
[----:B------:R-:W-:-:S02]  /*204b0*/  LOP3.LUT R18, R19, 0x380, RZ, 0xc0, !PT ;  /* 0x0000038013127812 */ /* 0x000fc400078ec0ff */
[----:B------:R-:W-:Y:S01]  /*204c0*/  SHF.R.U64 R144, R144, 0x3, RZ ;  /* 0x0000000390907819 */ /* 0x000fe200000012ff */
[----:B------:R-:W-:Y:S01]  /*204d0*/  UIMAD UR5, UR12, UR10, URZ ;  /* 0x0000000a0c0572a4 */ /* 0x000fe2000f8e023f */
[----:B------:R-:W-:Y:S01]  /*204e0*/  SHF.R.U64 R18, R18, 0x3, RZ ;  /* 0x0000000312127819 */ /* 0x000fe200000012ff */
[----:B------:R-:W-:Y:S01]  /*204f0*/  USHF.R.S32.HI UR13, URZ, 0x1f, UR60 ;  /* 0x0000001f3f0d7899 */ /* 0x000fe2000801143c */
[----:B------:R-:W-:Y:S01]  /*20500*/  LOP3.LUT R144, R144, R145, RZ, 0x3c, !PT ;  /* 0x0000009190907212 */ /* 0x000fe200078e3cff */
[--C-:B------:R-:W-:Y:S01]  /*20510*/  IMAD.X R145, RZ, RZ, R179.reuse, P3 ;  /* 0x000000ffff917224 */ /* 0x100fe200018e06b3 */
[----:B------:R-:W-:Y:S01]  /*20520*/  IADD3 R140, P6, R178, 0x8000, RZ ;  /* 0x00008000b28c7810 */ /* 0x000fe20007fde0ff */
[----:B------:R-:W-:Y:S01]  /*20530*/  UIMAD.WIDE.U32 UR6, UR14, UR10, URZ ;  /* 0x0000000a0e0672a5 */ /* 0x000fe2000f8e003f */
[----:B------:R-:W-:Y:S01]  /*20540*/  LOP3.LUT R18, R18, R19, RZ, 0x3c, !PT ;  /* 0x0000001312127212 */ /* 0x000fe200078e3cff */
[----:B------:R-:W-:Y:S01]  /*20550*/  UIMAD UR5, UR14, UR11, UR5 ;  /* 0x0000000b0e0572a4 */ /* 0x000fe2000f8e0205 */
[----:B------:R-:W-:Y:S01]  /*20560*/  IADD3 R157, P3, R178, 0xc060, RZ ;  /* 0x0000c060b29d7810 */ /* 0x000fe20007f7e0ff */
[----:B------:R-:W-:Y:S01]  /*20570*/  IMAD.X R19, RZ, RZ, R179, P5 ;  /* 0x000000ffff137224 */ /* 0x000fe200028e06b3 */
[----:B------:R-:W-:Y:S01]  /*20580*/  ULDC.64 UR10, c[0x0][0xc98] ;  /* 0x00032600000a7ab9 */ /* 0x000fe20000000a00 */
[----:B------:R-:W-:Y:S01]  /*20590*/  LOP3.LUT R141, R140, 0x380, RZ, 0xc0, !PT ;  /* 0x000003808c8d7812 */ /* 0x000fe200078ec0ff */
[----:B------:R-:W-:Y:S01]  /*205a0*/  UIMAD UR8, UR13, UR10, URZ ;  /* 0x0000000a0d0872a4 */ /* 0x000fe2000f8e023f */
[----:B------:R-:W-:Y:S01]  /*205b0*/  LOP3.LUT R156, R157, 0x380, RZ, 0xc0, !PT ;  /* 0x000003809d9c7812 */ /* 0x000fe200078ec0ff */
[----:B------:R-:W-:Y:S01]  /*205c0*/  UIADD3 UR7, UR7, UR5, URZ ;  /* 0x0000000507077290 */ /* 0x000fe2000fffe03f */
[----:B------:R-:W-:Y:S01]  /*205d0*/  MOV R18, R18 ;  /* 0x0000001200127202 */ /* 0x000fe20000000f00 */
[----:B------:R-:W-:Y:S01]  /*205e0*/  UIMAD UR8, UR60, UR11, UR8 ;  /* 0x0000000b3c0872a4 */ /* 0x000fe2000f8e0208 */
[----:B------:R-:W-:Y:S01]  /*205f0*/  SHF.R.U64 R141, R141, 0x3, RZ ;  /* 0x000000038d8d7819 */ /* 0x000fe200000012ff */
[----:B------:R-:W-:Y:S01]  /*20600*/  UIMAD.WIDE.U32 UR6, UR60, UR10, UR6 ;  /* 0x0000000a3c0672a5 */ /* 0x000fe2000f8e0006 */
[----:B------:R-:W-:-:S02]  /*20610*/  SHF.R.U64 R156, R156, 0x3, RZ ;  /* 0x000000039c9c7819 */ /* 0x000fc400000012ff */
[C---:B------:R-:W-:Y:S01]  /*20620*/  IADD3 R147, P4, R178.reuse, 0x8060, RZ ;  /* 0x00008060b2937810 */ /* 0x040fe20007f9e0ff */
[----:B------:R-:W-:Y:S01]  /*20630*/  ULDC.64 UR10, c[0x0][0xbe8] ;  /* 0x0002fa00000a7ab9 */ /* 0x000fe20000000a00 */
[----:B------:R-:W-:Y:S01]  /*20640*/  LOP3.LUT R140, R141, R140, RZ, 0x3c, !PT ;  /* 0x0000008c8d8c7212 */ /* 0x000fe200078e3cff */
[--C-:B------:R-:W-:Y:S01]  /*20650*/  IMAD.X R141, RZ, RZ, R179.reuse, P6 ;  /* 0x000000ffff8d7224 */ /* 0x100fe200030e06b3 */
[----:B------:R-:W-:Y:S02]  /*20660*/  IADD3 R151, P5, R178, 0xc000, RZ ;  /* 0x0000c000b2977810 */ /* 0x000fe40007fbe0ff */
[----:B------:R-:W-:Y:S01]  /*20670*/  LOP3.LUT R156, R156, R157, RZ, 0x3c, !PT ;  /* 0x0000009d9c9c7212 */ /* 0x000fe200078e3cff */
[----:B------:R-:W-:Y:S01]  /*20680*/  IMAD.X R157, RZ, RZ, R179, P3 ;  /* 0x000000ffff9d7224 */ /* 0x000fe200018e06b3 */
[----:B------:R-:W-:Y:S02]  /*20690*/  IADD3 R153, P6, R178, 0xc020, RZ ;  /* 0x0000c020b2997810 */ /* 0x000fe40007fde0ff */
[----:B------:R-:W-:-:S02]  /*206a0*/  LOP3.LUT R146, R147, 0x380, RZ, 0xc0, !PT ;  /* 0x0000038093927812 */ /* 0x000fc400078ec0ff */
[----:B------:R-:W-:Y:S02]  /*206b0*/  LOP3.LUT R150, R151, 0x380, RZ, 0xc0, !PT ;  /* 0x0000038097967812 */ /* 0x000fe400078ec0ff */
[----:B------:R-:W-:Y:S02]  /*206c0*/  LOP3.LUT R152, R153, 0x380, RZ, 0xc0, !PT ;  /* 0x0000038099987812 */ /* 0x000fe400078ec0ff */
        /* <DEDUP_REMOVED lines=8> */
[----:B--2---:R-:W-:Y:S02]  /*20750*/  F2FP.F16.F32.PACK_AB R96, R97, R96 ;  /* 0x000000606160723e */ /* 0x004fe400000000ff */
[----:B------:R-:W-:Y:S02]  /*20760*/  F2FP.F16.F32.PACK_AB R97, R99, R98 ;  /* 0x000000626361723e */ /* 0x000fe400000000ff */
[----:B---3--:R-:W-:Y:S02]  /*20770*/  F2FP.F16.F32.PACK_AB R98, R93, R92 ;  /* 0x0000005c5d62723e */ /* 0x008fe400000000ff */
[----:B------:R-:W1:Y:S01]  /*20780*/  @P1 LDC R92, c[0x0][0xcf0] ;  /* 0x00033c00ff5c1b82 */ /* 0x000e620000000800 */
[----:B----4-:R-:W-:Y:S02]  /*20790*/  F2FP.F16.F32.PACK_AB R136, R137, R136 ;  /* 0x000000888988723e */ /* 0x010fe400000000ff */
[----:B------:R-:W-:Y:S02]  /*207a0*/  F2FP.F16.F32.PACK_AB R137, R139, R138 ;  /* 0x0000008a8b89723e */ /* 0x000fe400000000ff */
[----:B------:R-:W-:-:S02]  /*207b0*/  F2FP.F16.F32.PACK_AB R128, R129, R128 ;  /* 0x000000808180723e */ /* 0x000fc400000000ff */
[----:B------:R-:W-:Y:S02]  /*207c0*/  F2FP.F16.F32.PACK_AB R129, R131, R130 ;  /* 0x000000828381723e */ /* 0x000fe400000000ff */
[----:B------:R-:W-:Y:S02]  /*207d0*/  F2FP.F16.F32.PACK_AB R138, R133, R132 ;  /* 0x00000084858a723e */ /* 0x000fe400000000ff */
[----:B------:R-:W-:Y:S01]  /*207e0*/  F2FP.F16.F32.PACK_AB R139, R135, R134 ;  /* 0x00000086878b723e */ /* 0x000fe200000000ff */
[----:B------:R-:W-:Y:S01]  /*207f0*/  BAR.SYNC.DEFER_BLOCKING 0x1, 0x100 ;  /* 0x0044000000007b1d */ /* 0x000fe20000010000 */
        /* <DEDUP_REMOVED lines=15> */
[----:B------:R-:W-:Y:S01]  /*208f0*/  VIADD R84, R228, UR61 ;  /* 0x0000003de4547c36 */ /* 0x000fe20008000000 */
[----:B------:R-:W-:Y:S01]  /*20900*/  STSM.16.M88.4 [R148], R136 ;  /* 0x0000008894007844 */ /* 0x000fe20000000200 */
[----:B------:R-:W-:-:S02]  /*20910*/  F2FP.F16.F32.PACK_AB R99, R95, R94 ;  /* 0x0000005e5f63723e */ /* 0x000fc400000000ff */
[----:B------:R-:W-:Y:S02]  /*20920*/  F2FP.F16.F32.PACK_AB R106, R101, R100 ;  /* 0x00000064656a723e */ /* 0x000fe400000000ff */
[----:B------:R-:W-:Y:S01]  /*20930*/  F2FP.F16.F32.PACK_AB R107, R103, R102 ;  /* 0x00000066676b723e */ /* 0x000fe200000000ff */
[----:B------:R-:W-:Y:S01]  /*20940*/  STSM.16.M88.4 [R227], R128 ;  /* 0x00000080e3007844 */ /* 0x000fe20000000200 */
[----:B------:R-:W-:Y:S01]  /*20950*/  F2FP.F16.F32.PACK_AB R91, R87, R86 ;  /* 0x00000056575b723e */ /* 0x000fe200000000ff */
[----:B0-----:R-:W-:Y:S02]  /*20960*/  @P1 IMAD.HI.U32 R3, R84, R3, RZ ;  /* 0x0000000354031227 */ /* 0x001fe400078e00ff */
[----:B------:R-:W-:Y:S04]  /*20970*/  STSM.16.M88.4 [R226], R120 ;  /* 0x00000078e2007844 */ /* 0x000fe80000000200 */
[----:B------:R-:W-:Y:S04]  /*20980*/  STSM.16.M88.4 [R225], R112 ;  /* 0x00000070e1007844 */ /* 0x000fe80000000200 */
[----:B------:R-:W-:Y:S04]  /*20990*/  STSM.16.M88.4 [R221], R104 ;  /* 0x00000068dd007844 */ /* 0x000fe80000000200 */
[----:B------:R-:W-:Y:S04]  /*209a0*/  STSM.16.M88.4 [R220], R96 ;  /* 0x00000060dc007844 */ /* 0x000fe80000000200 */
[----:B------:R0:W-:Y:S01]  /*209b0*/  STSM.16.M88.4 [R2], R88 ;  /* 0x0000005802007844 */ /* 0x0001e20000000200 */
[----:B------:R-:W-:-:S02]  /*209c0*/  F2FP.F16.F32.PACK_AB R80, R81, R80 ;  /* 0x000000505150723e */ /* 0x000fc400000000ff */
[----:B------:R-:W-:Y:S02]  /*209d0*/  F2FP.F16.F32.PACK_AB R81, R83, R82 ;  /* 0x000000525351723e */ /* 0x000fe400000000ff */
[----:B------:R-:W-:Y:S02]  /*209e0*/  F2FP.F16.F32.PACK_AB R82, R77, R76 ;  /* 0x0000004c4d52723e */ /* 0x000fe400000000ff */
[----:B------:R-:W-:Y:S01]  /*209f0*/  F2FP.F16.F32.PACK_AB R83, R79, R78 ;  /* 0x0000004e4f53723e */ /* 0x000fe200000000ff */
[----:B0-----:R-:W-:Y:S01]  /*20a00*/  IMAD.MOV.U32 R2, RZ, RZ, R84 ;  /* 0x000000ffff027224 */ /* 0x001fe200078e0054 */
[----:B-1----:R-:W-:Y:S02]  /*20a10*/  @P1 SHF.R.U32.HI R2, RZ, R92, R3 ;  /* 0x0000005cff021219 */ /* 0x002fe40000011603 */
[----:B------:R-:W-:-:S03]  /*20a20*/  F2FP.F16.F32.PACK_AB R72, R73, R72 ;  /* 0x000000484948723e */ /* 0x000fc600000000ff */
[----:B------:R-:W-:Y:S01]  /*20a30*/  IMAD.MOV R19, RZ, RZ, -R2 ;  /* 0x000000ffff137224 */ /* 0x000fe200078e0a02 */
[----:B------:R-:W-:Y:S02]  /*20a40*/  F2FP.F16.F32.PACK_AB R73, R75, R74 ;  /* 0x0000004a4b49723e */ /* 0x000fe400000000ff */
[----:B------:R-:W-:Y:S01]  /*20a50*/  F2FP.F16.F32.PACK_AB R74, R57, R56 ;  /* 0x00000038394a723e */ /* 0x000fe200000000ff */
[----:B------:R-:W-:Y:S01]  /*20a60*/  IMAD R19, R20, R19, R84 ;  /* 0x0000001314137224 */ /* 0x000fe200078e0254 */
[----:B------:R-:W-:Y:S01]  /*20a70*/  SHF.R.S32.HI R3, RZ, 0x1f, R2 ;  /* 0x0000001fff037819 */ /* 0x000fe20000011402 */
[----:B------:R-:W-:Y:S01]  /*20a80*/  IMAD.U32 R56, RZ, RZ, UR8 ;  /* 0x00000008ff387e24 */ /* 0x000fe2000f8e00ff */
[----:B------:R-:W-:Y:S01]  /*20a90*/  IADD3 R2, P3, R2, UR6, RZ ;  /* 0x0000000602027c10 */ /* 0x000fe2000ff7e0ff */
[----:B------:R0:W-:Y:S03]  /*20aa0*/  STSM.16.M88.4 [R18], R80 ;  /* 0x0000005012007844 */ /* 0x0001e60000000200 */
[----:B------:R-:W-:Y:S01]  /*20ab0*/  IADD3.X R3, R3, UR7, R56, P3, !PT ;  /* 0x0000000703037c10 */ /* 0x000fe20009ffe438 */
[----:B------:R-:W-:Y:S01]  /*20ac0*/  ULDC.64 UR6, c[0x0][0xc88] ;  /* 0x0003220000067ab9 */ /* 0x000fe20000000a00 */
[----:B------:R-:W-:Y:S01]  /*20ad0*/  F2FP.F16.F32.PACK_AB R52, R53, R52 ;  /* 0x000000343534723e */ /* 0x000fe200000000ff */
[----:B------:R-:W-:-:S02]  /*20ae0*/  IMAD.X R153, RZ, RZ, R179, P6 ;  /* 0x000000ffff997224 */ /* 0x000fc400030e06b3 */
[----:B------:R-:W-:Y:S01]  /*20af0*/  IMAD.WIDE.U32 R2, R19, UR6, R2 ;  /* 0x0000000613027c25 */ /* 0x000fe2000f8e0002 */
[----:B0-----:R-:W-:-:S05]  /*20b00*/  SHF.R.S32.HI R18, RZ, 0x1f, R19 ;  /* 0x0000001fff127819 */ /* 0x001fca0000011413 */
[----:B------:R-:W-:Y:S01]  /*20b10*/  IMAD R18, R18, UR6, RZ ;  /* 0x0000000612127c24 */ /* 0x000fe2000f8e02ff */
[----:B------:R-:W-:Y:S02]  /*20b20*/  MOV R140, R140 ;  /* 0x0000008c008c7202 */ /* 0x000fe40000000f00 */
[----:B------:R-:W-:Y:S01]  /*20b30*/  F2FP.F16.F32.PACK_AB R75, R59, R58 ;  /* 0x0000003a3b4b723e */ /* 0x000fe200000000ff */
[----:B------:R-:W-:Y:S01]  /*20b40*/  IMAD R19, R19, UR7, R18 ;  /* 0x0000000713137c24 */ /* 0x000fe2000f8e0212 */
[----:B------:R-:W-:Y:S01]  /*20b50*/  F2FP.F16.F32.PACK_AB R53, R55, R54 ;  /* 0x000000363735723e */ /* 0x000fe200000000ff */
[----:B------:R-:W-:Y:S01]  /*20b60*/  ULDC.64 UR6, c[0x0][0xc50] ;  /* 0x0003140000067ab9 */ /* 0x000fe20000000a00 */
[----:B------:R-:W-:Y:S02]  /*20b70*/  F2FP.F16.F32.PACK_AB R64, R65, R64 ;  /* 0x000000404140723e */ /* 0x000fe400000000ff */
[----:B------:R-:W-:Y:S02]  /*20b80*/  MOV R142, R142 ;  /* 0x0000008e008e7202 */ /* 0x000fe40000000f00 */
[----:B------:R-:W-:-:S02]  /*20b90*/  F2FP.F16.F32.PACK_AB R54, R69, R68 ;  /* 0x000000444536723e */ /* 0x000fc400000000ff */
[----:B------:R-:W-:Y:S02]  /*20ba0*/  F2FP.F16.F32.PACK_AB R55, R71, R70 ;  /* 0x000000464737723e */ /* 0x000fe400000000ff */
[----:B------:R-:W-:Y:S02]  /*20bb0*/  F2FP.F16.F32.PACK_AB R65, R67, R66 ;  /* 0x000000424341723e */ /* 0x000fe400000000ff */
[----:B------:R-:W-:Y:S01]  /*20bc0*/  F2FP.F16.F32.PACK_AB R48, R49, R48 ;  /* 0x000000303130723e */ /* 0x000fe200000000ff */
[----:B------:R-:W-:Y:S01]  /*20bd0*/  IMAD.IADD R3, R3, 0x1, R19 ;  /* 0x0000000103037824 */ /* 0x000fe200078e0213 */
[----:B------:R-:W-:Y:S02]  /*20be0*/  MOV R144, R144 ;  /* 0x0000009000907202 */ /* 0x000fe40000000f00 */
[----:B------:R-:W-:Y:S02]  /*20bf0*/  F2FP.F16.F32.PACK_AB R66, R61, R60 ;  /* 0x0000003c3d42723e */ /* 0x000fe400000000ff */
[----:B------:R-:W-:-:S02]  /*20c00*/  F2FP.F16.F32.PACK_AB R67, R63, R62 ;  /* 0x0000003e3f43723e */ /* 0x000fc400000000ff */
[----:B------:R-:W-:Y:S02]  /*20c10*/  F2FP.F16.F32.PACK_AB R49, R51, R50 ;  /* 0x000000323331723e */ /* 0x000fe400000000ff */
[----:B------:R-:W-:Y:S02]  /*20c20*/  MOV R146, R146 ;  /* 0x0000009200927202 */ /* 0x000fe40000000f00 */
[----:B------:R-:W-:Y:S02]  /*20c30*/  F2FP.F16.F32.PACK_AB R50, R45, R44 ;  /* 0x0000002c2d32723e */ /* 0x000fe400000000ff */
[----:B------:R-:W-:Y:S02]  /*20c40*/  F2FP.F16.F32.PACK_AB R51, R47, R46 ;  /* 0x0000002e2f33723e */ /* 0x000fe400000000ff */
[----:B------:R-:W-:Y:S01]  /*20c50*/  F2FP.F16.F32.PACK_AB R36, R37, R36 ;  /* 0x000000242524723e */ /* 0x000fe200000000ff */
[----:B------:R-:W-:Y:S01]  /*20c60*/  STSM.16.M88.4 [R140], R72 ;  /* 0x000000488c007844 */ /* 0x000fe20000000200 */
[----:B------:R-:W-:-:S02]  /*20c70*/  MOV R150, R150 ;  /* 0x0000009600967202 */ /* 0x000fc40000000f00 */
[----:B------:R-:W-:Y:S02]  /*20c80*/  LEA R58, P3, R2, UR6, 0x2 ;  /* 0x00000006023a7c11 */ /* 0x000fe4000f8610ff */
[----:B------:R-:W-:Y:S02]  /*20c90*/  F2FP.F16.F32.PACK_AB R44, R5, R4 ;  /* 0x00000004052c723e */ /* 0x000fe400000000ff */
[----:B------:R-:W-:Y:S02]  /*20ca0*/  F2FP.F16.F32.PACK_AB R45, R7, R6 ;  /* 0x00000006072d723e */ /* 0x000fe400000000ff */
        /* <DEDUP_REMOVED lines=14> */
[----:B------:R-:W-:Y:S01]  /*20d90*/  F2FP.F16.F32.PACK_AB R13, R15, R14 ;  /* 0x0000000e0f0d723e */ /* 0x000fe200000000ff */
[----:B------:R-:W-:Y:S01]  /*20da0*/  STSM.16.M88.4 [R146], R48 ;  /* 0x0000003092007844 */ /* 0x000fe20000000200 */
[----:B------:R-:W-:Y:S02]  /*20db0*/  MOV R156, R156 ;  /* 0x0000009c009c7202 */ /* 0x000fe40000000f00 */
[----:B------:R-:W-:Y:S02]  /*20dc0*/  F2FP.F16.F32.PACK_AB R14, R9, R8 ;  /* 0x00000008090e723e */ /* 0x000fe400000000ff */
        /* <DEDUP_REMOVED lines=15> */
[----:B------:R-:W-:Y:S01]  /*20ec0*/  IMAD.WIDE R2, R2, R3, UR58 ;  /* 0x0000003a02027e25 */ /* 0x000fe2000f8e0203 */
[----:B0-----:R-:W0:Y:S02]  /*20ed0*/  @P1 LDC R21, c[0x0][0xcf0] ;  /* 0x00033c00ff151b82 */ /* 0x001e240000000800 */
[C---:B------:R-:W-:Y:S02]  /*20ee0*/  IADD3 R7, P2, R2.reuse, 0x1000, RZ ;  /* 0x0000100002077810 */ /* 0x040fe40007f5e0ff */
[C---:B------:R-:W-:Y:S02]  /*20ef0*/  IADD3 R25, P4, R2.reuse, 0x3000, RZ ;  /* 0x0000300002197810 */ /* 0x040fe40007f9e0ff */
[----:B------:R-:W-:Y:S02]  /*20f00*/  IADD3 R29, P5, R2, 0x4000, RZ ;  /* 0x00004000021d7810 */ /* 0x000fe40007fbe0ff */
[----:B------:R-:W-:Y:S02]  /*20f10*/  LOP3.LUT R6, R7, 0x380, RZ, 0xc0, !PT ;  /* 0x0000038007067812 */ /* 0x000fe400078ec0ff */
[----:B------:R-:W-:-:S02]  /*20f20*/  LOP3.LUT R24, R25, 0x380, RZ, 0xc0, !PT ;  /* 0x0000038019187812 */ /* 0x000fc400078ec0ff */
[----:B------:R-:W-:Y:S02]  /*20f30*/  LOP3.LUT R28, R29, 0x380, RZ, 0xc0, !PT ;  /* 0x000003801d1c7812 */ /* 0x000fe400078ec0ff */
[C---:B------:R-:W-:Y:S02]  /*20f40*/  IADD3 R33, P6, R2.reuse, 0x5000, RZ ;  /* 0x0000500002217810 */ /* 0x040fe40007fde0ff */
[----:B------:R-:W-:Y:S02]  /*20f50*/  IADD3 R5, P3, R2, 0x2000, RZ ;  /* 0x0000200002057810 */ /* 0x000fe40007f7e0ff */
[----:B------:R-:W-:Y:S02]  /*20f60*/  SHF.R.U64 R6, R6, 0x3, RZ ;  /* 0x0000000306067819 */ /* 0x000fe400000012ff */
[----:B------:R-:W-:Y:S02]  /*20f70*/  SHF.R.U64 R24, R24, 0x3, RZ ;  /* 0x0000000318187819 */ /* 0x000fe400000012ff */
[----:B------:R-:W-:-:S02]  /*20f80*/  SHF.R.U64 R28, R28, 0x3, RZ ;  /* 0x000000031c1c7819 */ /* 0x000fc400000012ff */
[----:B------:R-:W-:Y:S01]  /*20f90*/  LOP3.LUT R32, R33, 0x380, RZ, 0xc0, !PT ;  /* 0x0000038021207812 */ /* 0x000fe200078ec0ff */
        /* <DEDUP_REMOVED lines=9> */
[C---:B------:R-:W-:Y:S02]  /*21030*/  IADD3 R45, P4, R2.reuse, 0x8000, RZ ;  /* 0x00008000022d7810 */ /* 0x040fe40007f9e0ff */
[----:B------:R-:W-:Y:S01]  /*21040*/  IADD3 R49, P5, R2, 0x9000, RZ ;  /* 0x0000900002317810 */ /* 0x000fe20007fbe0ff */
[----:B------:R-:W-:Y:S01]  /*21050*/  SHFL.IDX PT, R18, R58, 0x1, 0x1c1f ;  /* 0x003c1f003a127f89 */ /* 0x000fe200000e0000 */
[----:B------:R-:W-:-:S03]  /*21060*/  SHF.R.U64 R32, R32, 0x3, RZ ;  /* 0x0000000320207819 */ /* 0x000fc600000012ff */
[----:B------:R-:W2:Y:S01]  /*21070*/  SHFL.IDX PT, R19, R59, 0x1, 0x1c1f ;  /* 0x003c1f003b137f89 */ /* 0x000ea200000e0000 */
[----:B------:R-:W-:Y:S02]  /*21080*/  LOP3.LUT R36, R37, 0x380, RZ, 0xc0, !PT ;  /* 0x0000038025247812 */ /* 0x000fe400078ec0ff */
[----:B------:R-:W-:Y:S02]  /*21090*/  LOP3.LUT R40, R41, 0x380, RZ, 0xc0, !PT ;  /* 0x0000038029287812 */ /* 0x000fe400078ec0ff */
[----:B------:R-:W-:Y:S02]  /*210a0*/  LOP3.LUT R44, R45, 0x380, RZ, 0xc0, !PT ;  /* 0x000003802d2c7812 */ /* 0x000fe400078ec0ff */
[----:B------:R-:W-:Y:S02]  /*210b0*/  LOP3.LUT R48, R49, 0x380, RZ, 0xc0, !PT ;  /* 0x0000038031307812 */ /* 0x000fe400078ec0ff */
[----:B------:R-:W-:Y:S01]  /*210c0*/  LOP3.LUT R32, R32, R33, RZ, 0x3c, !PT ;  /* 0x0000002120207212 */ /* 0x000fe200078e3cff */
[----:B------:R-:W-:Y:S01]  /*210d0*/  IMAD.X R33, RZ, RZ, R3, P6 ;  /* 0x000000ffff217224 */ /* 0x000fe200030e0603 */
[----:B------:R-:W-:-:S02]  /*210e0*/  IADD3 R53, P6, R2, 0xa000, RZ ;  /* 0x0000a00002357810 */ /* 0x000fc40007fde0ff */
[----:B------:R-:W-:Y:S02]  /*210f0*/  SHF.R.U64 R36, R36, 0x3, RZ ;  /* 0x0000000324247819 */ /* 0x000fe400000012ff */
[----:B------:R-:W-:Y:S02]  /*21100*/  SHF.R.U64 R40, R40, 0x3, RZ ;  /* 0x0000000328287819 */ /* 0x000fe400000012ff */
[----:B------:R-:W-:Y:S02]  /*21110*/  SHF.R.U64 R44, R44, 0x3, RZ ;  /* 0x000000032c2c7819 */ /* 0x000fe400000012ff */
[----:B------:R-:W-:Y:S02]  /*21120*/  SHF.R.U64 R48, R48, 0x3, RZ ;  /* 0x0000000330307819 */ /* 0x000fe400000012ff */
[----:B------:R-:W-:Y:S02]  /*21130*/  LOP3.LUT R52, R53, 0x380, RZ, 0xc0, !PT ;  /* 0x0000038035347812 */ /* 0x000fe400078ec0ff */
[----:B------:R-:W-:-:S02]  /*21140*/  LOP3.LUT R4, R5, 0x380, RZ, 0xc0, !PT ;  /* 0x0000038005047812 */ /* 0x000fc400078ec0ff */
        /* <DEDUP_REMOVED lines=11> */
[C---:B------:R-:W-:Y:S02]  /*21200*/  IADD3 R69, P5, R2.reuse, 0xe000, RZ ;  /* 0x0000e00002457810 */ /* 0x040fe40007fbe0ff */
[----:B------:R-:W-:Y:S02]  /*21210*/  LOP3.LUT R9, R2, 0x380, RZ, 0xc0, !PT ;  /* 0x0000038002097812 */ /* 0x000fe400078ec0ff */
[----:B------:R-:W-:Y:S02]  /*21220*/  SHF.R.U64 R52, R52, 0x3, RZ ;  /* 0x0000000334347819 */ /* 0x000fe400000012ff */
[----:B------:R-:W-:Y:S02]  /*21230*/  SHF.R.U64 R4, R4, 0x3, RZ ;  /* 0x0000000304047819 */ /* 0x000fe400000012ff */
[----:B------:R-:W-:-:S02]  /*21240*/  LOP3.LUT R56, R57, 0x380, RZ, 0xc0, !PT ;  /* 0x0000038039387812 */ /* 0x000fc400078ec0ff */
[----:B------:R-:W-:Y:S02]  /*21250*/  LOP3.LUT R60, R61, 0x380, RZ, 0xc0, !PT ;  /* 0x000003803d3c7812 */ /* 0x000fe400078ec0ff */
[----:B------:R-:W-:Y:S02]  /*21260*/  LOP3.LUT R64, R65, 0x380, RZ, 0xc0, !PT ;  /* 0x0000038041407812 */ /* 0x000fe400078ec0ff */
[----:B------:R-:W-:Y:S02]  /*21270*/  LOP3.LUT R68, R69, 0x380, RZ, 0xc0, !PT ;  /* 0x0000038045447812 */ /* 0x000fe400078ec0ff */
[----:B------:R-:W-:Y:S02]  /*21280*/  SHF.R.U64 R9, R9, 0x3, RZ ;  /* 0x0000000309097819 */ /* 0x000fe400000012ff */
[----:B------:R-:W-:Y:S01]  /*21290*/  LOP3.LUT R52, R52, R53, RZ, 0x3c, !PT ;  /* 0x0000003534347212 */ /* 0x000fe200078e3cff */
[----:B------:R-:W-:Y:S01]  /*212a0*/  IMAD.X R53, RZ, RZ, R3, P6 ;  /* 0x000000ffff357224 */ /* 0x000fe200030e0603 */
[----:B------:R-:W-:-:S02]  /*212b0*/  LOP3.LUT R12, R4, R5, RZ, 0x3c, !PT ;  /* 0x00000005040c7212 */ /* 0x000fc400078e3cff */
[----:B------:R-:W-:Y:S02]  /*212c0*/  IADD3 R5, P6, R2, 0xf000, RZ ;  /* 0x0000f00002057810 */ /* 0x000fe40007fde0ff */
        /* <DEDUP_REMOVED lines=14> */
[----:B------:R-:W-:-:S02]  /*213b0*/  UIMAD UR5, UR12, UR10, URZ ;  /* 0x0000000a0c0572a4 */ /* 0x000fc4000f8e023f */
[----:B------:R-:W-:Y:S02]  /*213c0*/  UIMAD.WIDE.U32 UR6, UR14, UR10, URZ ;  /* 0x0000000a0e0672a5 */ /* 0x000fe4000f8e003f */
[----:B------:R-:W-:-:S03]  /*213d0*/  UIMAD UR5, UR14, UR11, UR5 ;  /* 0x0000000b0e0572a4 */ /* 0x000fc6000f8e0205 */
[----:B------:R-:W-:Y:S01]  /*213e0*/  ULDC.64 UR10, c[0x0][0xbf0] ;  /* 0x0002fc00000a7ab9 */ /* 0x000fe20000000a00 */
[----:B------:R-:W-:Y:S01]  /*213f0*/  UIADD3 UR7, UR7, UR5, URZ ;  /* 0x0000000507077290 */ /* 0x000fe2000fffe03f */
[----:B------:R-:W-:Y:S01]  /*21400*/  LOP3.LUT R4, R5, 0x380, RZ, 0xc0, !PT ;  /* 0x0000038005047812 */ /* 0x000fe200078ec0ff */
[----:B------:R-:W-:Y:S02]  /*21410*/  UIMAD UR8, UR13, UR10, URZ ;  /* 0x0000000a0d0872a4 */ /* 0x000fe4000f8e023f */
[----:B------:R-:W-:Y:S01]  /*21420*/  UIMAD.WIDE.U32 UR6, UR60, UR10, UR6 ;  /* 0x0000000a3c0672a5 */ /* 0x000fe2000f8e0006 */
[----:B------:R-:W-:Y:S01]  /*21430*/  SHF.R.U64 R4, R4, 0x3, RZ ;  /* 0x0000000304047819 */ /* 0x000fe200000012ff */
[----:B------:R-:W-:-:S03]  /*21440*/  UIMAD UR5, UR60, UR11, UR8 ;  /* 0x0000000b3c0572a4 */ /* 0x000fc6000f8e0208 */
[----:B------:R-:W-:Y:S01]  /*21450*/  LOP3.LUT R72, R4, R5, RZ, 0x3c, !PT ;  /* 0x0000000504487212 */ /* 0x000fe200078e3cff */
[----:B------:R-:W-:Y:S01]  /*21460*/  UIADD3 UR5, UR7, UR5, URZ ;  /* 0x0000000507057290 */ /* 0x000fe2000fffe03f */
[----:B------:R-:W-:Y:S01]  /*21470*/  ULDC.64 UR10, c[0x0][0xbe0] ;  /* 0x0002f800000a7ab9 */ /* 0x000fe20000000a00 */
[----:B------:R-:W-:-:S05]  /*21480*/  VIADD R81, R201, UR61 ;  /* 0x0000003dc9517c36 */ /* 0x000fca0008000000 */
[----:B------:R-:W-:Y:S01]  /*21490*/  ISETP.GE.AND P2, PT, R81, R0, PT ;  /* 0x000000005100720c */ /* 0x000fe20003f46270 */
[----:B------:R-:W-:Y:S01]  /*214a0*/  BSSY B1, `(.L_x_11346) ;  /* 0x000004c000017945 */ /* 0x000fe20003800000 */
[----:B--2---:R1:W-:Y:S04]  /*214b0*/  @!P0 ST.E desc[UR36][R18.64], R55 ;  /* 0x0000003712008985 */ /* 0x0043e8000c101924 */
[----:B------:R2:W5:Y:S04]  /*214c0*/  LD.E.128 R8, desc[UR36][R2.64] ;  /* 0x0000002402087980 */ /* 0x000568000c101d00 */
[----:B------:R-:W5:Y:S04]  /*214d0*/  LD.E.128 R4, desc[UR36][R6.64] ;  /* 0x0000002406047980 */ /* 0x000f68000c101d00 */
[----:B------:R-:W5:Y:S01]  /*214e0*/  LD.E.128 R12, desc[UR36][R12.64] ;  /* 0x000000240c0c7980 */ /* 0x000f62000c101d00 */
[----:B--2---:R-:W2:Y:S01]  /*214f0*/  @P1 LDC R3, c[0x0][0xcec] ;  /* 0x00033b00ff031b82 */ /* 0x004ea20000000800 */
[----:B------:R-:W-:-:S02]  /*21500*/  IMAD R2, R207, 0x20, R201 ;  /* 0x00000020cf027824 */ /* 0x000fc400078e02c9 */
[----:B------:R-:W5:Y:S02]  /*21510*/  LD.E.128 R24, desc[UR36][R24.64] ;  /* 0x0000002418187980 */ /* 0x000f64000c101d00 */
[----:B------:R-:W-:Y:S02]  /*21520*/  VIADD R76, R2, UR61 ;  /* 0x0000003d024c7c36 */ /* 0x000fe40008000000 */
[----:B------:R-:W5:Y:S02]  /*21530*/  LD.E.128 R28, desc[UR36][R28.64] ;  /* 0x000000241c1c7980 */ /* 0x000f64000c101d00 */
[----:B-1----:R-:W-:Y:S02]  /*21540*/  IMAD.MOV.U32 R19, RZ, RZ, R76 ;  /* 0x000000ffff137224 */ /* 0x002fe400078e004c */
[----:B------:R-:W5:Y:S04]  /*21550*/  LD.E.128 R32, desc[UR36][R32.64] ;  /* 0x0000002420207980 */ /* 0x000f68000c101d00 */
[----:B------:R-:W5:Y:S04]  /*21560*/  LD.E.128 R36, desc[UR36][R36.64] ;  /* 0x0000002424247980 */ /* 0x000f68000c101d00 */
[----:B------:R-:W5:Y:S04]  /*21570*/  LD.E.128 R40, desc[UR36][R40.64] ;  /* 0x0000002428287980 */ /* 0x000f68000c101d00 */
[----:B------:R-:W5:Y:S01]  /*21580*/  LD.E.128 R44, desc[UR36][R44.64] ;  /* 0x000000242c2c7980 */ /* 0x000f62000c101d00 */
[----:B--2---:R-:W-:-:S03]  /*21590*/  @P1 IMAD.HI.U32 R2, R76, R3, RZ ;  /* 0x000000034c021227 */ /* 0x004fc600078e00ff */
[----:B------:R-:W5:Y:S02]  /*215a0*/  LD.E.128 R48, desc[UR36][R48.64] ;  /* 0x0000002430307980 */ /* 0x000f64000c101d00 */
[----:B0-----:R-:W-:Y:S02]  /*215b0*/  @P1 SHF.R.U32.HI R19, RZ, R21, R2 ;  /* 0x00000015ff131219 */ /* 0x001fe40000011602 */
[----:B------:R-:W5:Y:S02]  /*215c0*/  LD.E.128 R52, desc[UR36][R52.64] ;  /* 0x0000002434347980 */ /* 0x000f64000c101d00 */
[--C-:B------:R-:W-:Y:S01]  /*215d0*/  SHF.R.S32.HI R18, RZ, 0x1f, R19.reuse ;  /* 0x0000001fff127819 */ /* 0x100fe20000011413 */
[----:B------:R-:W-:Y:S01]  /*215e0*/  IMAD.MOV R21, RZ, RZ, -R19 ;  /* 0x000000ffff157224 */ /* 0x000fe200078e0a13 */
[----:B------:R-:W5:Y:S01]  /*215f0*/  LD.E.128 R56, desc[UR36][R56.64] ;  /* 0x0000002438387980 */ /* 0x000f62000c101d00 */
[----:B------:R-:W-:Y:S02]  /*21600*/  IMAD.U32 R3, RZ, RZ, UR7 ;  /* 0x00000007ff037e24 */ /* 0x000fe4000f8e00ff */
[----:B------:R-:W-:Y:S01]  /*21610*/  IMAD R18, R18, UR10, RZ ;  /* 0x0000000a12127c24 */ /* 0x000fe2000f8e02ff */
[----:B------:R-:W5:Y:S01]  /*21620*/  LD.E.128 R60, desc[UR36][R60.64] ;  /* 0x000000243c3c7980 */ /* 0x000f62000c101d00 */
[----:B------:R-:W-:-:S02]  /*21630*/  IMAD R21, R20, R21, R76 ;  /* 0x0000001514157224 */ /* 0x000fc400078e024c */
[----:B------:R-:W-:Y:S01]  /*21640*/  IMAD.U32 R2, RZ, RZ, UR6 ;  /* 0x00000006ff027e24 */ /* 0x000fe2000f8e00ff */
[----:B------:R-:W5:Y:S01]  /*21650*/  LD.E.128 R64, desc[UR36][R64.64] ;  /* 0x0000002440407980 */ /* 0x000f62000c101d00 */
[----:B------:R-:W-:Y:S01]  /*21660*/  IMAD.U32 R3, RZ, RZ, UR5 ;  /* 0x00000005ff037e24 */ /* 0x000fe2000f8e00ff */
[----:B------:R-:W-:Y:S01]  /*21670*/  ULDC.64 UR6, c[0x0][0xbd8] ;  /* 0x0002f60000067ab9 */ /* 0x000fe20000000a00 */
[----:B------:R-:W-:Y:S01]  /*21680*/  IMAD R77, R19, UR11, R18 ;  /* 0x0000000b134d7c24 */ /* 0x000fe2000f8e0212 */
[----:B------:R-:W5:Y:S01]  /*21690*/  LD.E.128 R68, desc[UR36][R68.64] ;  /* 0x0000002444447980 */ /* 0x000f62000c101d00 */
[----:B------:R-:W-:-:S03]  /*216a0*/  SHF.R.S32.HI R18, RZ, 0x1f, R21 ;  /* 0x0000001fff127819 */ /* 0x000fc60000011415 */
[----:B------:R-:W5:Y:S01]  /*216b0*/  LD.E.128 R72, desc[UR36][R72.64] ;  /* 0x0000002448487980 */ /* 0x000f62000c101d00 */
[----:B------:R-:W-:Y:S01]  /*216c0*/  IMAD.WIDE.U32 R2, R19, UR10, R2 ;  /* 0x0000000a13027c25 */ /* 0x000fe2000f8e0002 */
[----:B------:R-:W-:Y:S01]  /*216d0*/  @!PT LDS RZ, [RZ] ;  /* 0x00000000fffff984 */ /* 0x000fe20000000800 */
[----:B------:R-:W-:Y:S01]  /*216e0*/  @!PT LDS RZ, [RZ] ;  /* 0x00000000fffff984 */ /* 0x000fe20000000800 */
[----:B------:R-:W-:Y:S01]  /*216f0*/  @!PT LDS RZ, [RZ] ;  /* 0x00000000fffff984 */ /* 0x000fe20000000800 */
[----:B------:R-:W-:Y:S01]  /*21700*/  @!PT LDS RZ, [RZ] ;  /* 0x00000000fffff984 */ /* 0x000fe20000000800 */
[----:B------:R0:W-:Y:S06]  /*21710*/  MEMBAR.ALL.CTA ;  /* 0x0000000000007992 */ /* 0x0001ec0000008000 */
[----:B0-----:R-:W0:Y:S01]  /*21720*/  FENCE.VIEW.ASYNC.S ;  /* 0x00000000000073c6 */ /* 0x001e220000000000 */
[----:B------:R-:W-:Y:S02]  /*21730*/  IMAD.IADD R3, R3, 0x1, R77 ;  /* 0x0000000103037824 */ /* 0x000fe400078e024d */
        /* <DEDUP_REMOVED lines=9> */
[----:B------:R-:W-:Y:S02]  /*217d0*/  LEA.HI.X R79, R2, UR7, R3, 0x1, P3 ;  /* 0x00000007024f7c11 */ /* 0x000fe400098f0c03 */
[-C--:B------:R-:W-:Y:S01]  /*217e0*/  ISETP.GE.AND P1, PT, R19, R0.reuse, PT ;  /* 0x000000001300720c */ /* 0x080fe20003f26270 */
[----:B------:R-:W-:Y:S01]  /*217f0*/  VIADD R19, R81, 0x40 ;  /* 0x0000004051137836 */ /* 0x000fe20000000000 */
[----:B0-----:R0:W1:Y:S01]  /*21800*/  SHFL.IDX PT, R76, R78, RZ, 0x181f ;  /* 0x00181fff4e4c7589 */ /* 0x00106200000e0000 */
[----:B------:R-:W-:Y:S03]  /*21810*/  SYNCS.ARRIVE.TRANS64.RED.A1T0 RZ, [UR5], RZ ;  /* 0x000000ffffff79a7 */ /* 0x000fe60008100405 */
[----:B------:R0:W2:Y:S01]  /*21820*/  SHFL.IDX PT, R77, R79, RZ, 0x181f ;  /* 0x00181fff4f4d7589 */ /* 0x0000a200000e0000 */
        /* <DEDUP_REMOVED lines=19> */
.L_x_11347:
[----:B------:R-:W-:Y:S05]  /*21960*/  BSYNC B1 ;  /* 0x0000000000017941 */ /* 0x000fea0003800000 */
.L_x_11346:
        /* <DEDUP_REMOVED lines=21> */
.L_x_11349:
[----:B------:R-:W-:Y:S05]  /*21ac0*/  BSYNC B1 ;  /* 0x0000000000017941 */ /* 0x000fea0003800000 */
.L_x_11348:
        /* <DEDUP_REMOVED lines=21> */
.L_x_11351:
[----:B------:R-:W-:Y:S05]  /*21c20*/  BSYNC B1 ;  /* 0x0000000000017941 */ /* 0x000fea0003800000 */
.L_x_11350:
        /* <DEDUP_REMOVED lines=24> */
.L_x_11345:
[----:B0-----:R-:W0:Y:S01]  /*21db0*/  LDC R8, c[0x0][0xce8] ;  /* 0x00033a00ff087b82 */ /* 0x001e220000000800 */
[----:B------:R-:W-:Y:S01]  /*21dc0*/  R2UR UR5, R200 ;  /* 0x00000000c80572ca */ /* 0x000fe200000e0000 */
[----:B------:R-:W-:Y:S01]  /*21dd0*/  USHF.R.S32.HI UR10, URZ, 0x1f, UR60 ;  /* 0x0000001f3f0a7899 */ /* 0x000fe2000801143c */
[----:B------:R-:W-:Y:S01]  /*21de0*/  ISETP.GE.AND P0, PT, R204, 0x80, PT ;  /* 0x00000080cc00780c */ /* 0x000fe20003f06270 */
[----:B------:R-:W-:Y:S01]  /*21df0*/  BSSY B1, `(.L_x_11353) ;  /* 0x0000030000017945 */ /* 0x000fe20003800000 */
[----:B------:R-:W-:-:S09]  /*21e00*/  IMAD R6, R207, 0x20, R201 ;  /* 0x00000020cf067824 */ /* 0x000fd200078e02c9 */
        /* <DEDUP_REMOVED lines=15> */
[----:B------:R-:W-:Y:S01]  /*21f00*/  R2UR UR11, R200 ;  /* 0x00000000c80b72ca */ /* 0x000fe200000e0000 */
[----:B------:R-:W-:Y:S01]  /*21f10*/  UIMAD UR5, UR8, UR12, URZ ;  /* 0x0000000c080572a4 */ /* 0x000fe2000f8e023f */
[----:B------:R-:W-:-:S09]  /*21f20*/  IMAD.MOV.U32 R2, RZ, RZ, R4 ;  /* 0x000000ffff027224 */ /* 0x000fd200078e0004 */
[----:B------:R-:W2:Y:S02]  /*21f30*/  @P0 LDC R5, c[0x0][0xcec] ;  /* 0x00033b00ff050b82 */ /* 0x000ea40000000800 */
[----:B------:R-:W-:Y:S02]  /*21f40*/  UIMAD.WIDE.U32 UR6, UR11, UR12, URZ ;  /* 0x0000000c0b0672a5 */ /* 0x000fe4000f8e003f */
[----:B------:R-:W-:-:S03]  /*21f50*/  UIMAD UR5, UR11, UR13, UR5 ;  /* 0x0000000d0b0572a4 */ /* 0x000fc6000f8e0205 */
[----:B------:R-:W-:Y:S01]  /*21f60*/  ULDC.64 UR12, c[0x0][0xc98] ;  /* 0x00032600000c7ab9 */ /* 0x000fe20000000a00 */
[----:B------:R-:W3:Y:S01]  /*21f70*/  @P0 LDC R7, c[0x0][0xcf0] ;  /* 0x00033c00ff070b82 */ /* 0x000ee20000000800 */
[----:B------:R-:W-:Y:S02]  /*21f80*/  UIADD3 UR7, UR7, UR5, URZ ;  /* 0x0000000507077290 */ /* 0x000fe4000fffe03f */
[----:B------:R-:W-:Y:S02]  /*21f90*/  UIMAD UR5, UR10, UR12, URZ ;  /* 0x0000000c0a0572a4 */ /* 0x000fe4000f8e023f */
[----:B------:R-:W-:Y:S02]  /*21fa0*/  UIMAD.WIDE.U32 UR6, UR60, UR12, UR6 ;  /* 0x0000000c3c0672a5 */ /* 0x000fe4000f8e0006 */
[----:B------:R-:W-:-:S03]  /*21fb0*/  UIMAD UR5, UR60, UR13, UR5 ;  /* 0x0000000d3c0572a4 */ /* 0x000fc6000f8e0205 */
        /* <DEDUP_REMOVED lines=19> */
.L_x_11354:
[----:B------:R-:W-:Y:S05]  /*220f0*/  BSYNC B1 ;  /* 0x0000000000017941 */ /* 0x000fea0003800000 */
.L_x_11353:
[----:B------:R-:W-:Y:S01]  /*22100*/  R2UR UR11, R200 ;  /* 0x00000000c80b72ca */ /* 0x000fe200000e0000 */
[----:B------:R-:W-:Y:S01]  /*22110*/  ULDC.64 UR12, c[0x0][0xbe8] ;  /* 0x0002fa00000c7ab9 */ /* 0x000fe20000000a00 */
[----:B------:R-:W-:Y:S01]  /*22120*/  VIADD R6, R6, UR61 ;  /* 0x0000003d06067c36 */ /* 0x000fe20008000000 */
[----:B------:R-:W-:Y:S01]  /*22130*/  UIMAD UR5, UR8, UR12, URZ ;  /* 0x0000000c080572a4 */ /* 0x000fe2000f8e023f */
[----:B------:R-:W-:Y:S02]  /*22140*/  BSSY B1, `(.L_x_11355) ;  /* 0x000003c000017945 */ /* 0x000fe40003800000 */
[----:B0-----:R-:W-:-:S04]  /*22150*/  @P1 IMAD.HI.U32 R0, R6, R9, RZ ;  /* 0x0000000906001227 */ /* 0x001fc800078e00ff */
[----:B--2---:R-:W-:Y:S01]  /*22160*/  IMAD.MOV.U32 R5, RZ, RZ, R6 ;  /* 0x000000ffff057224 */ /* 0x004fe200078e0006 */
[----:B-1----:R-:W-:Y:S02]  /*22170*/  @P1 SHF.R.U32.HI R5, RZ, R11, R0 ;  /* 0x0000000bff051219 */ /* 0x002fe40000011600 */
[----:B------:R-:W-:Y:S02]  /*22180*/  UIMAD.WIDE.U32 UR6, UR11, UR12, URZ ;  /* 0x0000000c0b0672a5 */ /* 0x000fe4000f8e003f */
[----:B------:R-:W-:Y:S01]  /*22190*/  UIMAD UR5, UR11, UR13, UR5 ;  /* 0x0000000d0b0572a4 */ /* 0x000fe2000f8e0205 */
[--C-:B------:R-:W-:Y:S01]  /*221a0*/  SHF.R.S32.HI R0, RZ, 0x1f, R5.reuse ;  /* 0x0000001fff007819 */ /* 0x100fe20000011405 */
[----:B------:R-:W-:Y:S01]  /*221b0*/  IMAD.MOV R7, RZ, RZ, -R5 ;  /* 0x000000ffff077224 */ /* 0x000fe200078e0a05 */
[----:B------:R-:W-:Y:S01]  /*221c0*/  ULDC.64 UR12, c[0x0][0xbf0] ;  /* 0x0002fc00000c7ab9 */ /* 0x000fe20000000a00 */
[----:B------:R-:W-:Y:S02]  /*221d0*/  UIADD3 UR7, UR7, UR5, URZ ;  /* 0x0000000507077290 */ /* 0x000fe4000fffe03f */
[----:B------:R-:W-:Y:S01]  /*221e0*/  UIMAD UR5, UR10, UR12, URZ ;  /* 0x0000000c0a0572a4 */ /* 0x000fe2000f8e023f */
[----:B------:R-:W-:Y:S01]  /*221f0*/  IMAD R7, R8, R7, R6 ;  /* 0x0000000708077224 */ /* 0x000fe200078e0206 */
[----:B------:R-:W-:Y:S01]  /*22200*/  UIMAD.WIDE.U32 UR6, UR60, UR12, UR6 ;  /* 0x0000000c3c0672a5 */ /* 0x000fe2000f8e0006 */
[----:B------:R-:W-:Y:S01]  /*22210*/  VIADD R6, R201, UR61 ;  /* 0x0000003dc9067c36 */ /* 0x000fe20008000000 */
[----:B------:R-:W-:Y:S01]  /*22220*/  UIMAD UR5, UR60, UR13, UR5 ;  /* 0x0000000d3c0572a4 */ /* 0x000fe2000f8e0205 */
[----:B------:R-:W-:-:S03]  /*22230*/  ULDC.64 UR10, c[0x0][0xbe0] ;  /* 0x0002f800000a7ab9 */ /* 0x000fc60000000a00 */
[----:B------:R-:W-:Y:S01]  /*22240*/  UIADD3 UR5, UR7, UR5, URZ ;  /* 0x0000000507057290 */ /* 0x000fe2000fffe03f */
[----:B------:R-:W-:Y:S02]  /*22250*/  IMAD R0, R0, UR10, RZ ;  /* 0x0000000a00007c24 */ /* 0x000fe4000f8e02ff */
[----:B------:R-:W-:Y:S02]  /*22260*/  IMAD.U32 R3, RZ, RZ, UR7 ;  /* 0x00000007ff037e24 */ /* 0x000fe4000f8e00ff */
[----:B------:R-:W-:Y:S01]  /*22270*/  IMAD.U32 R2, RZ, RZ, UR6 ;  /* 0x00000006ff027e24 */ /* 0x000fe2000f8e00ff */
[----:B------:R-:W-:Y:S01]  /*22280*/  ULDC.64 UR6, c[0x0][0xbd8] ;  /* 0x0002f60000067ab9 */ /* 0x000fe20000000a00 */
[----:B------:R-:W-:Y:S01]  /*22290*/  IMAD.U32 R3, RZ, RZ, UR5 ;  /* 0x00000005ff037e24 */ /* 0x000fe2000f8e00ff */
[----:B------:R-:W-:Y:S01]  /*222a0*/  ULDC UR5, c[0x0][0xb88] ;  /* 0x0002e20000057ab9 */ /* 0x000fe20000000800 */
[C---:B------:R-:W-:Y:S01]  /*222b0*/  IMAD R9, R5.reuse, UR11, R0 ;  /* 0x0000000b05097c24 */ /* 0x040fe2000f8e0200 */
[----:B------:R-:W-:Y:S01]  /*222c0*/  SHF.R.S32.HI R0, RZ, 0x1f, R7 ;  /* 0x0000001fff007819 */ /* 0x000fe20000011407 */
[----:B------:R-:W-:-:S04]  /*222d0*/  IMAD.WIDE.U32 R2, R5, UR10, R2 ;  /* 0x0000000a05027c25 */ /* 0x000fc8000f8e0002 */
        /* <DEDUP_REMOVED lines=34> */
.L_x_11356:
[----:B------:R-:W-:Y:S05]  /*22500*/  BSYNC B1 ;  /* 0x0000000000017941 */ /* 0x000fea0003800000 */
.L_x_11355:
        /* <DEDUP_REMOVED lines=21> */
.L_x_11358:
[----:B------:R-:W-:Y:S05]  /*22660*/  BSYNC B1 ;  /* 0x0000000000017941 */ /* 0x000fea0003800000 */
.L_x_11357:
        /* <DEDUP_REMOVED lines=21> */
.L_x_11360:
[----:B------:R-:W-:Y:S05]  /*227c0*/  BSYNC B1 ;  /* 0x0000000000017941 */ /* 0x000fea0003800000 */
.L_x_11359:
        /* <DEDUP_REMOVED lines=22> */
.L_x_11352:
[----:B------:R-:W-:Y:S05]  /*22930*/  BSYNC B0 ;  /* 0x0000000000007941 */ /* 0x000fea0003800000 */
.L_x_11344:
[----:B------:R-:W-:Y:S02]  /*22940*/  ULDC UR5, c[0x0][0xd38] ;  /* 0x00034e0000057ab9 */ /* 0x000fe40000000800 */
[----:B------:R-:W-:-:S06]  /*22950*/  UISETP.GE.AND UP0, UPT, UR4, UR5, UPT ;  /* 0x000000050400728c */ /* 0x000fcc000bf06270 */
[----:B------:R-:W-:-:S13]  /*22960*/  PLOP3.LUT P0, PT, PT, PT, UP0, 0x80, 0x0 ;  /* 0x000000000000781c */ /* 0x000fda0003f0f008 */
[----:B------:R-:W-:Y:S05]  /*22970*/  @!P0 BRA `(.L_x_11361) ;  /* 0xfffffde400d48947 */ /* 0x000fea000383ffff */
[----:B------:R-:W-:Y:S05]  /*22980*/  EXIT ;  /* 0x000000000000794d */ /* 0x000fea0003800000 */
.L_x_11230:
[----:B------:R-:W-:-:S08]  /*22990*/  NOP ;  /* 0x0000000000007918 */ /* 0x000fd00000000000 */
[----:B-1----:R-:W0:-:S00]  /*229a0*/  USETMAXREG.DEALLOC.CTAPOOL 0x28 ;  /* 0x00000028000079c8 */ /* 0x002e0000080e0500 */
        /* <DEDUP_REMOVED lines=14> */
[----:B------:R-:W-:Y:S01]  /*22a90*/  ULDC UR9, c[0x0][0x3b8] ;  /* 0x0000ee0000097ab9 */ /* 0x000fe20000000800 */
[----:B------:R-:W-:Y:S01]  /*22aa0*/  ULDC UR7, c[0x0][0x320] ;  /* 0x0000c80000077ab9 */ /* 0x000fe20000000800 */
[----:B------:R-:W-:Y:S01]  /*22ab0*/  LOP3.LUT R16, R16, 0xffffffef, RZ, 0xc0, !PT ;  /* 0xffffffef10107812 */ /* 0x000fe200078ec0ff */
[----:B------:R-:W0:Y:S01]  /*22ac0*/  S2R R8, SR_TID.X ;  /* 0x0000000000087919 */ /* 0x000e220000002100 */
[----:B------:R-:W1:Y:S01]  /*22ad0*/  S2UR UR6, SR_CgaCtaId ;  /* 0x00000000000679c3 */ /* 0x000e620000008800 */
[----:B------:R-:W-:Y:S01]  /*22ae0*/  ULDC.64 UR42, c[0x0][0x2f0] ;  /* 0x0000bc00002a7ab9 */ /* 0x000fe20000000a00 */
[----:B------:R-:W-:Y:S01]  /*22af0*/  LOP3.LUT R16, R16, 0xfffbffff, RZ, 0xc0, !PT ;  /* 0xfffbffff10107812 */ /* 0x000fe200078ec0ff */
        /* <DEDUP_REMOVED lines=11> */
[----:B------:R-:W-:Y:S01]  /*22bb0*/  IMAD.MOV.U32 R18, RZ, RZ, RZ ;  /* 0x000000ffff127224 */ /* 0x000fe200078e00ff */
[----:B------:R-:W-:-:S02]  /*22bc0*/  UIMAD UR41, UR41, UR40, URZ ;  /* 0x00000028292972a4 */ /* 0x000fc4000f8e023f */
[----:B------:R-:W-:Y:S01]  /*22bd0*/  UIMAD UR42, UR4, UR42, URZ ;  /* 0x0000002a042a72a4 */ /* 0x000fe2000f8e023f */
[----:B------:R-:W-:-:S03]  /*22be0*/  ULDC UR49, c[0x0][0xc] ;  /* 0x0000030000317ab9 */ /* 0x000fc60000000800 */
[----:B------:R-:W-:Y:S02]  /*22bf0*/  UIADD3 UR4, UR42, 0x5f, URZ ;  /* 0x0000005f2a047890 */ /* 0x000fe4000fffe03f */
[----:B------:R-:W-:Y:S02]  /*22c00*/  UIADD3 UR47, UR42, 0x1, -UR40 ;  /* 0x000000012a2f7890 */ /* 0x000fe4000fffe828 */
[----:B-1----:R-:W-:Y:S02]  /*22c10*/  ULEA UR6, UR6, UR5, 0x18 ;  /* 0x0000000506067291 */ /* 0x002fe4000f8ec03f */
[----:B------:R-:W-:Y:S02]  /*22c20*/  UIMAD.WIDE UR4, UR4, 0x2aaaaaab, URZ ;  /* 0x2aaaaaab040478a5 */ /* 0x000fe4000f8e023f */
[----:B------:R-:W-:Y:S01]  /*22c30*/  UIADD3 UR40, UR42, -UR40, URZ ;  /* 0x800000282a287290 */ /* 0x000fe2000fffe03f */
[C---:B0-----:R-:W-:Y:S01]  /*22c40*/  IMAD.SHL.U32 R29, R8.reuse, 0x8, RZ ;  /* 0x00000008081d7824 */ /* 0x041fe200078e00ff */
[----:B------:R-:W-:Y:S01]  /*22c50*/  LOP3.LUT R7, R8, 0x7f, RZ, 0xc0, !PT ;  /* 0x0000007f08077812 */ /* 0x000fe200078ec0ff */
[----:B------:R-:W-:Y:S01]  /*22c60*/  IMAD.U32 R17, RZ, RZ, UR6 ;  /* 0x00000006ff117e24 */ /* 0x000fe2000f8e00ff */
[----:B------:R-:W-:-:S02]  /*22c70*/  USHF.R.U32.HI UR39, URZ, 0x1f, UR5 ;  /* 0x0000001f3f277899 */ /* 0x000fc40008011605 */
[C---:B------:R-:W-:Y:S02]  /*22c80*/  LOP3.LUT R5, R29.reuse, 0x38, RZ, 0xc0, !PT ;  /* 0x000000381d057812 */ /* 0x040fe400078ec0ff */
[----:B------:R-:W-:Y:S01]  /*22c90*/  LOP3.LUT R0, R29, 0x1f8, RZ, 0xc0, !PT ;  /* 0x000001f81d007812 */ /* 0x000fe200078ec0ff */
[----:B------:R-:W-:Y:S01]  /*22ca0*/  ULEA.HI.SX32 UR39, UR5, UR39, 0x1c ;  /* 0x0000002705277291 */ /* 0x000fe2000f8fe23f */
[C---:B------:R-:W-:Y:S02]  /*22cb0*/  LOP3.LUT R2, R5.reuse, 0x40, RZ, 0xfc, !PT ;  /* 0x0000004005027812 */ /* 0x040fe400078efcff */
[----:B------:R-:W-:Y:S02]  /*22cc0*/  ISETP.GE.AND P0, PT, R5, UR7, PT ;  /* 0x0000000705007c0c */ /* 0x000fe4000bf06270 */
[C---:B------:R-:W-:Y:S02]  /*22cd0*/  ISETP.GE.AND P2, PT, R2.reuse, UR9, PT ;  /* 0x0000000902007c0c */ /* 0x040fe4000bf46270 */
[----:B------:R-:W-:-:S02]  /*22ce0*/  ISETP.GE.AND P1, PT, R2, UR7, PT ;  /* 0x0000000702007c0c */ /* 0x000fc4000bf26270 */
[----:B------:R-:W-:Y:S02]  /*22cf0*/  LOP3.LUT R0, R0, 0x38, R8, 0x78, !PT ;  /* 0x0000003800007812 */ /* 0x000fe400078e7808 */
[----:B------:R-:W-:Y:S02]  /*22d00*/  LOP3.LUT R4, R5, 0x80, RZ, 0xfc, !PT ;  /* 0x0000008005047812 */ /* 0x000fe400078efcff */
[----:B------:R-:W-:Y:S02]  /*22d10*/  LOP3.LUT R29, R0, 0x200, R29, 0xf8, !PT ;  /* 0x00000200001d7812 */ /* 0x000fe400078ef81d */
[----:B------:R-:W-:Y:S02]  /*22d20*/  SEL R0, RZ, 0x1, P0 ;  /* 0x00000001ff007807 */ /* 0x000fe40000000000 */
[----:B------:R-:W-:Y:S01]  /*22d30*/  SEL R2, RZ, 0xffffffff, P1 ;  /* 0xffffffffff027807 */ /* 0x000fe20000800000 */
[----:B------:R-:W-:Y:S01]  /*22d40*/  IMAD R22, R29, 0x2, R17 ;  /* 0x000000021d167824 */ /* 0x000fe200078e0211 */
[----:B------:R-:W-:-:S02]  /*22d50*/  @P2 LOP3.LUT R16, R16, 0x40000, RZ, 0xfc, !PT ;  /* 0x0004000010102812 */ /* 0x000fc400078efcff */
[----:B------:R-:W-:Y:S02]  /*22d60*/  SHF.R.U32.HI R35, RZ, 0x3, R7 ;  /* 0x00000003ff237819 */ /* 0x000fe40000011607 */
[----:B------:R-:W-:-:S04]  /*22d70*/  @P1 LOP3.LUT R16, R16, 0x10, RZ, 0xfc, !PT ;  /* 0x0000001010101812 */ /* 0x000fc800078efcff */
[----:B------:R-:W-:-:S04]  /*22d80*/  LOP3.LUT R16, R16, 0xffffffdf, RZ, 0xc0, !PT ;  /* 0xffffffdf10107812 */ /* 0x000fc800078ec0ff */
[----:B------:R-:W-:Y:S02]  /*22d90*/  @P0 LOP3.LUT R16, R16, 0x20, RZ, 0xfc, !PT ;  /* 0x0000002010100812 */ /* 0x000fe400078efcff */
[----:B------:R-:W-:Y:S02]  /*22da0*/  ISETP.GE.AND P0, PT, R4, UR7, PT ;  /* 0x0000000704007c0c */ /* 0x000fe4000bf06270 */
[----:B------:R-:W-:-:S11]  /*22db0*/  LOP3.LUT R16, R16, 0xfffffff7, RZ, 0xc0, !PT ;  /* 0xfffffff710107812 */ /* 0x000fd600078ec0ff */
[----:B------:R-:W-:-:S04]  /*22dc0*/  @P0 LOP3.LUT R16, R16, 0x8, RZ, 0xfc, !PT ;  /* 0x0000000810100812 */ /* 0x000fc800078efcff */
[----:B------:R-:W-:Y:S02]  /*22dd0*/  LOP3.LUT R16, R16, 0xfffdffff, RZ, 0xc0, !PT ;  /* 0xfffdffff10107812 */ /* 0x000fe400078ec0ff */
[----:B--2---:R-:W-:Y:S01]  /*22de0*/  R2UR UR8, R3 ;  /* 0x00000000030872ca */ /* 0x004fe200000e0000 */
[----:B------:R-:W-:Y:S01]  /*22df0*/  IMAD.SHL.U32 R3, R2, 0x2, RZ ;  /* 0x0000000202037824 */ /* 0x000fe200078e00ff */
[----:B------:R-:W-:-:S04]  /*22e00*/  LOP3.LUT R2, R5, 0xc0, RZ, 0xfc, !PT ;  /* 0x000000c005027812 */ /* 0x000fc800078efcff */
[----:B------:R-:W-:Y:S02]  /*22e10*/  LOP3.LUT R0, R3, 0x2, R0, 0xe2, !PT ;  /* 0x0000000203007812 */ /* 0x000fe400078ee200 */
[----:B------:R-:W-:Y:S02]  /*22e20*/  SEL R3, RZ, 0x4, P0 ;  /* 0x00000004ff037807 */ /* 0x000fe40000000000 */
[----:B------:R-:W-:Y:S02]  /*22e30*/  ISETP.GE.AND P0, PT, R4, UR9, PT ;  /* 0x0000000904007c0c */ /* 0x000fe4000bf06270 */
[----:B------:R-:W-:Y:S01]  /*22e40*/  ISETP.GE.AND P1, PT, R2, UR9, PT ;  /* 0x0000000902007c0c */ /* 0x000fe2000bf26270 */
[----:B------:R-:W-:Y:S01]  /*22e50*/  ULOP3.LUT UR48, UR8, 0x2, URZ, 0xfc, !UPT ;  /* 0x0000000208307892 */ /* 0x000fe2000f8efc3f */
[----:B------:R-:W-:Y:S01]  /*22e60*/  LOP3.LUT R6, R0, R3, RZ, 0xfc, !PT ;  /* 0x0000000300067212 */ /* 0x000fe200078efcff */
[----:B------:R-:W-:Y:S01]  /*22e70*/  IMAD.SHL.U32 R0, R8, 0x10, RZ ;  /* 0x0000001008007824 */ /* 0x000fe200078e00ff */
[----:B------:R-:W-:-:S03]  /*22e80*/  ULDC UR8, c[0x0][0x2b8] ;  /* 0x0000ae0000087ab9 */ /* 0x000fc60000000800 */
[----:B------:R3:W-:Y:S01]  /*22e90*/  STL [R1+0x458], R6 ;  /* 0x0004580601007387 */ /* 0x0007e20000100800 */
[----:B------:R-:W-:-:S03]  /*22ea0*/  LOP3.LUT R0, R35, 0x70, R0, 0xf8, !PT ;  /* 0x0000007023007812 */ /* 0x000fc600078ef800 */
[----:B------:R-:W-:Y:S02]  /*22eb0*/  @P0 LOP3.LUT R16, R16, 0x20000, RZ, 0xfc, !PT ;  /* 0x0002000010100812 */ /* 0x000fe400078efcff */
[----:B------:R-:W-:Y:S02]  /*22ec0*/  ISETP.GE.AND P0, PT, R2, UR7, PT ;  /* 0x0000000702007c0c */ /* 0x000fe4000bf06270 */
[----:B------:R-:W-:Y:S02]  /*22ed0*/  LOP3.LUT R16, R16, 0xfffffffb, RZ, 0xc0, !PT ;  /* 0xfffffffb10107812 */ /* 0x000fe400078ec0ff */
[----:B------:R-:W-:-:S04]  /*22ee0*/  SEL R36, RZ, 0x8, P0 ;  /* 0x00000008ff247807 */ /* 0x000fc80000000000 */
[----:B------:R-:W-:-:S05]  /*22ef0*/  LOP3.LUT R36, R6, R36, RZ, 0xfc, !PT ;  /* 0x0000002406247212 */ /* 0x000fca00078efcff */
[----:B------:R-:W-:Y:S02]  /*22f00*/  @P0 LOP3.LUT R16, R16, 0x4, RZ, 0xfc, !PT ;  /* 0x0000000410100812 */ /* 0x000fe400078efcff */
[----:B------:R-:W-:Y:S02]  /*22f10*/  ISETP.GE.AND P0, PT, R5, UR43, PT ;  /* 0x0000002b05007c0c */ /* 0x000fe4000bf06270 */
[----:B------:R-:W-:-:S04]  /*22f20*/  LOP3.LUT R16, R16, 0xfffffffe, RZ, 0xc0, !PT ;  /* 0xfffffffe10107812 */ /* 0x000fc800078ec0ff */
[----:B------:R-:W-:-:S04]  /*22f30*/  LOP3.LUT R16, R16, 0xfffeffff, RZ, 0xc0, !PT ;  /* 0xfffeffff10107812 */ /* 0x000fc800078ec0ff */
[----:B------:R-:W-:Y:S02]  /*22f40*/  @P1 LOP3.LUT R16, R16, 0x10000, RZ, 0xfc, !PT ;  /* 0x0001000010101812 */ /* 0x000fe400078efcff */
[C---:B------:R-:W-:Y:S02]  /*22f50*/  ISETP.GE.AND P1, PT, R5.reuse, UR8, PT ;  /* 0x0000000805007c0c */ /* 0x040fe4000bf26270 */
[----:B------:R-:W-:Y:S02]  /*22f60*/  @P0 LOP3.LUT R16, R16, 0x1, RZ, 0xfc, !PT ;  /* 0x0000000110100812 */ /* 0x000fe400078efcff */
[----:B------:R-:W-:Y:S02]  /*22f70*/  ISETP.GE.AND P0, PT, R5, UR9, PT ;  /* 0x0000000905007c0c */ /* 0x000fe4000bf06270 */
[----:B------:R-:W-:-:S04]  /*22f80*/  LOP3.LUT R16, R16, 0xfff7ffff, RZ, 0xc0, !PT ;  /* 0xfff7ffff10107812 */ /* 0x000fc800078ec0ff */
[----:B------:R-:W-:-:S04]  /*22f90*/  LOP3.LUT R16, R16, 0xffefffff, RZ, 0xc0, !PT ;  /* 0xffefffff10107812 */ /* 0x000fc800078ec0ff */
[----:B------:R-:W-:-:S04]  /*22fa0*/  @P1 LOP3.LUT R16, R16, 0x100000, RZ, 0xfc, !PT ;  /* 0x0010000010101812 */ /* 0x000fc800078efcff */
[----:B---3--:R-:W-:-:S07]  /*22fb0*/  @P0 LOP3.LUT R16, R16, 0x80000, RZ, 0xfc, !PT ;  /* 0x0008000010100812 */ /* 0x008fce00078efcff */
.L_x_11421:
        /* <DEDUP_REMOVED lines=22> */
.L_x_11363:
[----:B------:R-:W-:Y:S01]  /*23120*/  ULDC UR8, c[0x0][0xd54] ;  /* 0x0003550000087ab9 */ /* 0x000fe20000000800 */
[----:B------:R-:W-:Y:S01]  /*23130*/  UMOV UR6, UR7 ;  /* 0x0000000700067c82 */ /* 0x000fe20008000000 */
[----:B------:R-:W-:-:S11]  /*23140*/  UISETP.NE.AND UP0, UPT, UR8, 0x1, UPT ;  /* 0x000000010800788c */ /* 0x000fd6000bf05270 */
[----:B------:R-:W-:Y:S02]  /*23150*/  @UP0 ULDC.64 UR10, c[0x0][0xd58] ;  /* 0x00035600000a0ab9 */ /* 0x000fe40000000a00 */
[----:B------:R-:W-:-:S04]  /*23160*/  UIMAD.WIDE.U32 UR4, UR7, UR10, URZ ;  /* 0x0000000a070472a5 */ /* 0x000fc8000f8e003f */
[----:B------:R-:W-:-:S04]  /*23170*/  @UP0 USHF.R.U32.HI UR6, URZ, UR11, UR5 ;  /* 0x0000000b3f060299 */ /* 0x000fc80008011605 */
[----:B------:R-:W-:-:S12]  /*23180*/  UIMAD UR4, UR6, UR8, URZ ;  /* 0x00000008060472a4 */ /* 0x000fd8000f8e023f */
.L_x_11364:
        /* <DEDUP_REMOVED lines=48> */
.L_x_11366:
[----:B------:R-:W-:-:S11]  /*23490*/  UISETP.NE.AND UP1, UPT, UR5, 0x1, UPT ;  /* 0x000000010500788c */ /* 0x000fd6000bf25270 */
[----:B------:R-:W-:Y:S02]  /*234a0*/  @UP1 ULDC.64 UR10, c[0x0][0xae0] ;  /* 0x0002b800000a1ab9 */ /* 0x000fe40000000a00 */
[----:B------:R-:W-:-:S04]  /*234b0*/  UIMAD.WIDE.U32 UR6, UR8, UR10, URZ ;  /* 0x0000000a080672a5 */ /* 0x000fc8000f8e003f */
[----:B------:R-:W-:-:S12]  /*234c0*/  @UP1 USHF.R.U32.HI UR8, URZ, UR11, UR7 ;  /* 0x0000000b3f081299 */ /* 0x000fd80008011607 */
.L_x_11367:
[----:B------:R-:W-:-:S04]  /*234d0*/  UIMAD UR8, UR8, UR5, UR5 ;  /* 0x00000005080872a4 */ /* 0x000fc8000f8e0205 */
[----:B------:R-:W-:-:S04]  /*234e0*/  UISETP.LT.AND UP1, UPT, UR4, UR8, UPT ;  /* 0x000000080400728c */ /* 0x000fc8000bf21270 */
[----:B------:R-:W-:-:S12]  /*234f0*/  USEL UR4, UR4, UR8, UP1 ;  /* 0x0000000804047287 */ /* 0x000fd80008800000 */
.L_x_11365:
        /* <DEDUP_REMOVED lines=28> */
.L_x_11369:
[----:B------:R-:W-:-:S11]  /*236c0*/  UISETP.NE.AND UP0, UPT, UR5, 0x1, UPT ;  /* 0x000000010500788c */ /* 0x000fd6000bf05270 */
[----:B------:R-:W-:Y:S02]  /*236d0*/  @UP0 ULDC.64 UR10, c[0x0][0xae0] ;  /* 0x0002b800000a0ab9 */ /* 0x000fe40000000a00 */
[----:B------:R-:W-:-:S04]  /*236e0*/  UIMAD.WIDE.U32 UR6, UR4, UR10, URZ ;  /* 0x0000000a040672a5 */ /* 0x000fc8000f8e003f */
[----:B------:R-:W-:-:S12]  /*236f0*/  @UP0 USHF.R.U32.HI UR4, URZ, UR11, UR7 ;  /* 0x0000000b3f040299 */ /* 0x000fd80008011607 */
.L_x_11370:
[----:B------:R-:W-:-:S04]  /*23700*/  UIMAD UR4, UR4, UR5, URZ ;  /* 0x00000005040472a4 */ /* 0x000fc8000f8e023f */
[----:B------:R-:W-:-:S04]  /*23710*/  UISETP.LT.AND UP0, UPT, UR8, UR4, UPT ;  /* 0x000000040800728c */ /* 0x000fc8000bf01270 */
[----:B------:R-:W-:-:S12]  /*23720*/  USEL UR8, UR8, UR4, !UP0 ;  /* 0x0000000408087287 */ /* 0x000fd8000c000000 */
.L_x_11368:
        /* <DEDUP_REMOVED lines=26> */
.L_x_11372:
        /* <DEDUP_REMOVED lines=20> */
.L_x_11375:
[----:B------:R-:W-:Y:S05]  /*23a10*/  BSYNC B6 ;  /* 0x0000000000067941 */ /* 0x000fea0003800000 */
.L_x_11374:
        /* <DEDUP_REMOVED lines=20> */
.L_x_11378:
        /* <DEDUP_REMOVED lines=15> */
.L_x_11377:
[----:B------:R-:W-:Y:S05]  /*23c50*/  BSYNC B6 ;  /* 0x0000000000067941 */ /* 0x000fea0003800000 */
.L_x_11376:
        /* <DEDUP_REMOVED lines=17> */
.L_x_11438:
[----:B-1----:R-:W1:Y:S01]  /*23d70*/  S2R R2, SR_TID.X ;  /* 0x0000000000027919 */ /* 0x002e620000002100 */
[----:B0-----:R-:W-:Y:S01]  /*23d80*/  ISETP.NE.AND P1, PT, R10, 0x1, PT ;  /* 0x000000010a00780c */ /* 0x001fe20003f25270 */
[----:B------:R-:W-:Y:S01]  /*23d90*/  IMAD.MOV.U32 R25, RZ, RZ, RZ ;  /* 0x000000ffff197224 */ /* 0x000fe200078e00ff */
[----:B-----5:R-:W-:Y:S02]  /*23da0*/  SHF.R.S32.HI R30, RZ, 0x1f, R28 ;  /* 0x0000001fff1e7819 */ /* 0x020fe4000001141c */
[----:B------:R-:W-:-:S09]  /*23db0*/  LOP3.LUT R16, R16, 0xffff7fff, RZ, 0xc0, !PT ;  /* 0xffff7fff10107812 */ /* 0x000fd200078ec0ff */
[----:B------:R-:W0:Y:S01]  /*23dc0*/  @P1 LDC R3, c[0x0][0x438] ;  /* 0x00010e00ff031b82 */ /* 0x000e220000000800 */
[----:B------:R-:W-:Y:S01]  /*23dd0*/  @P1 LOP3.LUT R16, R16, 0x8000, RZ, 0xfc, !PT ;  /* 0x0000800010101812 */ /* 0x000fe200078efcff */
[----:B-1----:R-:W-:-:S06]  /*23de0*/  IMAD.SHL.U32 R8, R2, 0x10, RZ ;  /* 0x0000001002087824 */ /* 0x002fcc00078e00ff */
[----:B------:R-:W1:Y:S01]  /*23df0*/  @P1 LDC R2, c[0x0][0x434] ;  /* 0x00010d00ff021b82 */ /* 0x000e620000000800 */
[----:B------:R-:W-:-:S05]  /*23e00*/  LOP3.LUT R8, R35, 0x70, R8, 0xf8, !PT ;  /* 0x0000007023087812 */ /* 0x000fca00078ef808 */
[----:B------:R-:W-:-:S04]  /*23e10*/  IMAD R4, R0, 0x60, R8 ;  /* 0x0000006000047824 */ /* 0x000fc800078e0208 */
[C---:B------:R-:W-:Y:S01]  /*23e20*/  IMAD.IADD R33, R4.reuse, 0x1, R31 ;  /* 0x0000000104217824 */ /* 0x040fe200078e021f */
[----:B------:R-:W-:-:S03]  /*23e30*/  ISETP.GE.AND P0, PT, R4, UR42, PT ;  /* 0x0000002a04007c0c */ /* 0x000fc6000bf06270 */
[----:B------:R-:W-:Y:S01]  /*23e40*/  IMAD.MOV.U32 R9, RZ, RZ, R33 ;  /* 0x000000ffff097224 */ /* 0x000fe200078e0021 */
[----:B------:R-:W-:Y:S01]  /*23e50*/  ISETP.GT.U32.OR P0, PT, R8, 0x5f, P0 ;  /* 0x0000005f0800780c */ /* 0x000fe20000704470 */
[----:B-1----:R-:W-:-:S05]  /*23e60*/  @P1 IMAD.HI.U32 R2, R33, R2, RZ ;  /* 0x0000000221021227 */ /* 0x002fca00078e00ff */
[----:B0-----:R-:W-:-:S07]  /*23e70*/  @P1 SHF.R.U32.HI R9, RZ, R3, R2 ;  /* 0x00000003ff091219 */ /* 0x001fce0000011602 */
        /* <DEDUP_REMOVED lines=9> */
[----:B------:R-:W-:Y:S01]  /*23f10*/  @!P0 LEA.HI.X R5, R2, R5, R3, 0x2, P1 ;  /* 0x0000000502058211 */ /* 0x000fe200008f1403 */
[----:B------:R-:W-:-:S04]  /*23f20*/  IMAD.MOV R2, RZ, RZ, -R9 ;  /* 0x000000ffff027224 */ /* 0x000fc800078e0a09 */
[----:B------:R-:W-:Y:S01]  /*23f30*/  IMAD R33, R10, R2, R33 ;  /* 0x000000020a217224 */ /* 0x000fe200078e0221 */
[----:B------:R0:W5:Y:S01]  /*23f40*/  @!P0 LDG.E R25, desc[UR36][R4.64] ;  /* 0x0000002404198981 */ /* 0x000162000c1e1900 */
[----:B------:R-:W-:Y:S01]  /*23f50*/  IMAD R2, RZ, RZ, -UR38 ;  /* 0x80000026ff027e24 */ /* 0x000fe2000f8e02ff */
[----:B------:R-:W-:Y:S02]  /*23f60*/  ISETP.GT.U32.AND P0, PT, R8, 0x5f, PT ;  /* 0x0000005f0800780c */ /* 0x000fe40003f04070 */
[----:B------:R-:W-:Y:S01]  /*23f70*/  LOP3.LUT R16, R16, 0xffffdfff, RZ, 0xc0, !PT ;  /* 0xffffdfff10107812 */ /* 0x000fe200078ec0ff */
[----:B------:R-:W-:Y:S02]  /*23f80*/  IMAD R19, R19, R2, UR46 ;  /* 0x0000002e13137e24 */ /* 0x000fe4000f8e0202 */
[----:B------:R-:W-:-:S03]  /*23f90*/  IMAD.U32 R2, RZ, RZ, UR48 ;  /* 0x00000030ff027e24 */ /* 0x000fc6000f8e00ff */
[----:B------:R-:W-:Y:S02]  /*23fa0*/  SHF.R.S32.HI R27, RZ, 0x1f, R19 ;  /* 0x0000001fff1b7819 */ /* 0x000fe40000011413 */
[----:B------:R-:W-:-:S13]  /*23fb0*/  ISETP.NE.AND P2, PT, R2, 0x3, PT ;  /* 0x000000030200780c */ /* 0x000fda0003f45270 */
[----:B------:R-:W-:-:S04]  /*23fc0*/  @P2 LOP3.LUT R16, R16, 0x2000, RZ, 0xfc, !PT ;  /* 0x0000200010102812 */ /* 0x000fc800078efcff */
[----:B------:R-:W-:-:S04]  /*23fd0*/  LOP3.LUT R16, R16, 0xfffffffd, RZ, 0xc0, !PT ;  /* 0xfffffffd10107812 */ /* 0x000fc800078ec0ff */
[----:B------:R-:W-:Y:S01]  /*23fe0*/  @P0 LOP3.LUT R16, R16, 0x2, RZ, 0xfc, !PT ;  /* 0x0000000210100812 */ /* 0x000fe200078efcff */
[----:B0-----:R-:W-:Y:S06]  /*23ff0*/  @!P2 BRA `(.L_x_11380) ;  /* 0x000000000004a947 */ /* 0x001fec0003800000 */
[----:B------:R-:W-:Y:S01]  /*24000*/  BPT.TRAP 0x1 ;  /* 0x000000040000795c */ /* 0x000fe20000300000 */
.L_x_11380:
[----:B------:R-:W-:Y:S01]  /*24010*/  IMAD R24, R18, 0x8, R17 ;  /* 0x0000000812187824 */ /* 0x000fe200078e0211 */
[----:B------:R-:W-:Y:S01]  /*24020*/  SHF.L.U32 R3, R26, 0x1f, RZ ;  /* 0x0000001f1a037819 */ /* 0x000fe200000006ff */
[----:B------:R-:W-:Y:S03]  /*24030*/  BSSY B0, `(.L_x_11381) ;  /* 0x0000003000007945 */ /* 0x000fe60003800000 */
[----:B------:R-:W0:Y:S02]  /*24040*/  SYNCS.PHASECHK.TRANS64.TRYWAIT P0, [R24+URZ+0x32440], R3 ;  /* 0x03244003180075a7 */ /* 0x000e24000800017f */
[----:B0-----:R-:W-:Y:S05]  /*24050*/  @!P0 BRA `(.L_x_11382) ;  /* 0x0000003c00388947 */ /* 0x001fea0003800000 */
.L_x_11439:
[----:B------:R-:W-:Y:S05]  /*24060*/  BSYNC B0 ;  /* 0x0000000000007941 */ /* 0x000fea0003800000 */
.L_x_11381:
[----:B------:R-:W-:Y:S01]  /*24070*/  SHF.R.S32.HI R37, RZ, 0x1f, R33 ;  /* 0x0000001fff257819 */ /* 0x000fe20000011421 */
[----:B------:R-:W-:Y:S01]  /*24080*/  ULDC.64 UR4, c[0x0][0x300] ;  /* 0x0000c00000047ab9 */ /* 0x000fe20000000a00 */
[----:B------:R-:W1:Y:S01]  /*24090*/  S2R R6, SR_TID.X ;  /* 0x0000000000067919 */ /* 0x000e620000002100 */
[----:B-----5:R-:W-:Y:S02]  /*240a0*/  SHF.R.S32.HI R4, RZ, 0x1f, R25 ;  /* 0x0000001fff047819 */ /* 0x020fe40000011419 */
[----:B------:R-:W-:Y:S01]  /*240b0*/  IMAD R2, R37, UR4, RZ ;  /* 0x0000000425027c24 */ /* 0x000fe2000f8e02ff */
[----:B------:R-:W-:Y:S02]  /*240c0*/  LOP3.LUT P2, RZ, R16, 0x1, RZ, 0xc0, !PT ;  /* 0x0000000110ff7812 */ /* 0x000fe4000784c0ff */
[----:B------:R2:W-:Y:S01]  /*240d0*/  STL [R1+0x450], R4 ;  /* 0x0004500401007387 */ /* 0x0005e20000100800 */
[C---:B------:R-:W-:Y:S02]  /*240e0*/  IMAD R5, R33.reuse, UR5, R2 ;  /* 0x0000000521057c24 */ /* 0x040fe4000f8e0202 */
[----:B0-----:R-:W-:Y:S01]  /*240f0*/  IMAD.WIDE.U32 R2, R33, UR4, RZ ;  /* 0x0000000421027c25 */ /* 0x001fe2000f8e00ff */
[----:B------:R-:W-:-:S03]  /*24100*/  ULDC.64 UR4, c[0x0][0x310] ;  /* 0x0000c40000047ab9 */ /* 0x000fc60000000a00 */
[----:B------:R-:W-:Y:S02]  /*24110*/  IMAD.IADD R3, R3, 0x1, R5 ;  /* 0x0000000103037824 */ /* 0x000fe400078e0205 */
[----:B--2---:R-:W-:Y:S02]  /*24120*/  IMAD R4, R4, UR4, RZ ;  /* 0x0000000404047c24 */ /* 0x004fe4000f8e02ff */
        /* <DEDUP_REMOVED lines=57> */
.L_x_11453:
        /* <DEDUP_REMOVED lines=10> */
.L_x_11384:
        /* <DEDUP_REMOVED lines=10> */
.L_x_11385:
        /* <DEDUP_REMOVED lines=24> */
.L_x_11387:
[----:B------:R-:W-:Y:S05]  /*24780*/  BSYNC B6 ;  /* 0x0000000000067941 */ /* 0x000fea0003800000 */
.L_x_11386:
[----:B------:R-:W2:Y:S01]  /*24790*/  S2R R20, SR_TID.X ;  /* 0x0000000000147919 */ /* 0x000ea20000002100 */
[----:B------:R-:W-:Y:S01]  /*247a0*/  UISETP.NE.AND UP0, UPT, UR50, URZ, UPT ;  /* 0x0000003f3200728c */ /* 0x000fe2000bf05270 */
[----:B------:R-:W-:Y:S01]  /*247b0*/  R2UR UR6, R27 ;  /* 0x000000001b0672ca */ /* 0x000fe200000e0000 */
[----:B------:R-:W-:Y:S01]  /*247c0*/  ULDC.64 UR8, c[0x0][0x2d8] ;  /* 0x0000b60000087ab9 */ /* 0x000fe20000000a00 */
[----:B------:R-:W-:Y:S02]  /*247d0*/  R2UR UR7, R19 ;  /* 0x00000000130772ca */ /* 0x000fe400000e0000 */
[----:B------:R-:W-:Y:S02]  /*247e0*/  LOP3.LUT P5, RZ, R16, 0x100000, RZ, 0xc0, !PT ;  /* 0x0010000010ff7812 */ /* 0x000fe400078ac0ff */
[----:B------:R-:W-:-:S04]  /*247f0*/  PLOP3.LUT P0, PT, PT, PT, UP0, 0x80, 0x0 ;  /* 0x000000000000781c */ /* 0x000fc80003f0f008 */
[----:B------:R-:W-:-:S03]  /*24800*/  @UP0 ULDC UR4, c[0x0][0x44c] ;  /* 0x0001130000040ab9 */ /* 0x000fc60000000800 */
[----:B------:R-:W-:-:S04]  /*24810*/  UIMAD UR6, UR6, UR8, URZ ;  /* 0x00000008060672a4 */ /* 0x000fc8000f8e023f */
[----:B------:R-:W-:Y:S01]  /*24820*/  UIMAD UR6, UR7, UR9, UR6 ;  /* 0x00000009070672a4 */ /* 0x000fe2000f8e0206 */
[----:B--2---:R-:W-:-:S05]  /*24830*/  IMAD.SHL.U32 R20, R20, 0x10, RZ ;  /* 0x0000001014147824 */ /* 0x004fca00078e00ff */
[----:B------:R-:W-:-:S05]  /*24840*/  LOP3.LUT R20, R35, 0x70, R20, 0xf8, !PT ;  /* 0x0000007023147812 */ /* 0x000fca00078ef814 */
[----:B------:R-:W-:-:S04]  /*24850*/  VIADD R34, R20, UR43 ;  /* 0x0000002b14227c36 */ /* 0x000fc80008000000 */
[----:B------:R-:W-:Y:S01]  /*24860*/  @P0 IMAD.HI.U32 R0, R34, UR4, RZ ;  /* 0x0000000422000c27 */ /* 0x000fe2000f8e00ff */
[----:B------:R-:W-:Y:S01]  /*24870*/  PLOP3.LUT P0, PT, PT, PT, UP0, 0x80, 0x0 ;  /* 0x000000000000781c */ /* 0x000fe20003f0f008 */
[----:B------:R-:W-:Y:S02]  /*24880*/  @UP0 ULDC UR4, c[0x0][0x450] ;  /* 0x0001140000040ab9 */ /* 0x000fe40000000800 */
[----:B------:R-:W-:-:S10]  /*24890*/  IMAD.MOV.U32 R7, RZ, RZ, R34 ;  /* 0x000000ffff077224 */ /* 0x000fd400078e0022 */
[----:B------:R-:W-:Y:S02]  /*248a0*/  @P0 SHF.R.U32.HI R7, RZ, UR4, R0 ;  /* 0x00000004ff070c19 */ /* 0x000fe40008011600 */
[----:B------:R-:W-:Y:S02]  /*248b0*/  R2UR UR4, R19 ;  /* 0x00000000130472ca */ /* 0x000fe400000e0000 */
[----:B------:R-:W-:-:S11]  /*248c0*/  SHF.R.S32.HI R0, RZ, 0x1f, R7 ;  /* 0x0000001fff007819 */ /* 0x000fd60000011407 */
[----:B------:R-:W-:-:S03]  /*248d0*/  UIMAD.WIDE.U32 UR4, UR4, UR8, URZ ;  /* 0x00000008040472a5 */ /* 0x000fc6000f8e003f */
[----:B------:R-:W-:Y:S01]  /*248e0*/  ULDC.64 UR8, c[0x0][0x2e0] ;  /* 0x0000b80000087ab9 */ /* 0x000fe20000000a00 */
[----:B------:R-:W-:Y:S02]  /*248f0*/  UIADD3 UR5, UR5, UR6, URZ ;  /* 0x0000000605057290 */ /* 0x000fe4000fffe03f */
[----:B------:R-:W-:Y:S02]  /*24900*/  UIMAD UR6, UR51, UR8, URZ ;  /* 0x00000008330672a4 */ /* 0x000fe4000f8e023f */
[----:B------:R-:W-:Y:S02]  /*24910*/  UIMAD.WIDE.U32 UR4, UR38, UR8, UR4 ;  /* 0x00000008260472a5 */ /* 0x000fe4000f8e0004 */
[----:B------:R-:W-:-:S04]  /*24920*/  UIMAD UR6, UR38, UR9, UR6 ;  /* 0x00000009260672a4 */ /* 0x000fc8000f8e0206 */
[----:B------:R-:W-:Y:S02]  /*24930*/  UIADD3 UR6, UR5, UR6, URZ ;  /* 0x0000000605067290 */ /* 0x000fe4000fffe03f */
[----:B0-----:R-:W-:Y:S02]  /*24940*/  IMAD.U32 R5, RZ, RZ, UR5 ;  /* 0x00000005ff057e24 */ /* 0x001fe4000f8e00ff */
[----:B------:R-:W-:Y:S02]  /*24950*/  IMAD.MOV R5, RZ, RZ, -R7 ;  /* 0x000000ffff057224 */ /* 0x000fe400078e0a07 */
[----:B------:R-:W-:Y:S01]  /*24960*/  IMAD.U32 R4, RZ, RZ, UR4 ;  /* 0x00000004ff047e24 */ /* 0x000fe2000f8e00ff */
[----:B------:R-:W-:Y:S01]  /*24970*/  ULDC.64 UR4, c[0x0][0x2d0] ;  /* 0x0000b40000047ab9 */ /* 0x000fe20000000a00 */
[----:B------:R-:W-:Y:S01]  /*24980*/  IMAD.U32 R3, RZ, RZ, UR6 ;  /* 0x00000006ff037e24 */ /* 0x000fe2000f8e00ff */
[----:B------:R-:W-:Y:S01]  /*24990*/  ULDC UR6, c[0x0][0x448] ;  /* 0x0001120000067ab9 */ /* 0x000fe20000000800 */
[----:B------:R-:W-:-:S02]  /*249a0*/  IMAD R0, R0, UR4, RZ ;  /* 0x0000000400007c24 */ /* 0x000fc4000f8e02ff */
[----:B------:R-:W-:Y:S02]  /*249b0*/  IMAD R5, R5, UR6, R34 ;  /* 0x0000000605057c24 */ /* 0x000fe4000f8e0222 */
        /* <DEDUP_REMOVED lines=16> */
[----:B------:R-:W-:Y:S01]  /*24ac0*/  VIADD R4, R35, UR43 ;  /* 0x0000002b23047c36 */ /* 0x000fe20008000000 */
[----:B------:R-:W-:Y:S01]  /*24ad0*/  LOP3.LUT R16, R16, 0xffffefff, RZ, 0xc0, !PT ;  /* 0xffffefff10107812 */ /* 0x000fe200078ec0ff */
[----:B------:R-:W2:Y:S02]  /*24ae0*/  SHFL.IDX PT, R14, R0, RZ, 0x181f ;  /* 0x00181fff000e7589 */ /* 0x000ea400000e0000 */
[C---:B------:R-:W-:Y:S01]  /*24af0*/  VIADD R6, R4.reuse, 0x10 ;  /* 0x0000001004067836 */ /* 0x040fe20000000000 */
[C---:B------:R-:W-:Y:S01]  /*24b00*/  ISETP.GE.AND P1, PT, R4.reuse, UR41, PT ;  /* 0x0000002904007c0c */ /* 0x040fe2000bf26270 */
[----:B------:R-:W-:Y:S01]  /*24b10*/  VIADD R13, R4, 0x40 ;  /* 0x00000040040d7836 */ /* 0x000fe20000000000 */
[----:B------:R-:W3:Y:S04]  /*24b20*/  SHFL.IDX PT, R3, R5, RZ, 0x181f ;  /* 0x00181fff05037589 */ /* 0x000ee800000e0000 */
[----:B------:R-:W-:Y:S01]  /*24b30*/  SHFL.IDX PT, R9, R0, 0x2, 0x181f ;  /* 0x00581f0000097f89 */ /* 0x000fe200000e0000 */
[----:B------:R-:W-:-:S03]  /*24b40*/  ISETP.GE.AND P3, PT, R13, UR41, PT ;  /* 0x000000290d007c0c */ /* 0x000fc6000bf66270 */
[----:B------:R-:W-:Y:S03]  /*24b50*/  SHFL.IDX PT, R8, R5, 0x2, 0x181f ;  /* 0x00581f0005087f89 */ /* 0x000fe600000e0000 */
[----:B------:R-:W-:Y:S01]  /*24b60*/  @P1 LOP3.LUT R16, R16, 0x1000, RZ, 0xfc, !PT ;  /* 0x0000100010101812 */ /* 0x000fe200078efcff */
[----:B------:R-:W-:Y:S03]  /*24b70*/  SHFL.IDX PT, R7, R0, 0x3, 0x181f ;  /* 0x00781f0000077f89 */ /* 0x000fe600000e0000 */
[----:B------:R-:W-:Y:S01]  /*24b80*/  LOP3.LUT R16, R16, 0xfffff7ff, RZ, 0xc0, !PT ;  /* 0xfffff7ff10107812 */ /* 0x000fe200078ec0ff */
[----:B------:R-:W-:Y:S04]  /*24b90*/  SHFL.IDX PT, R21, R0, 0x5, 0x181f ;  /* 0x00b81f0000157f89 */ /* 0x000fe800000e0000 */
[----:B------:R-:W-:Y:S01]  /*24ba0*/  SHFL.IDX PT, R15, R0, 0x6, 0x181f ;  /* 0x00d81f00000f7f89 */ /* 0x000fe200000e0000 */
[----:B0-----:R-:W-:-:S03]  /*24bb0*/  IMAD.SHL.U32 R35, R2, 0x8, RZ ;  /* 0x0000000802237824 */ /* 0x001fc600078e00ff */
[----:B------:R-:W-:Y:S02]  /*24bc0*/  SHFL.IDX PT, R2, R5, 0x1, 0x181f ;  /* 0x00381f0005027f89 */ /* 0x000fe400000e0000 */
[----:B------:R-:W-:-:S04]  /*24bd0*/  LOP3.LUT R35, R35, 0x38, RZ, 0xc0, !PT ;  /* 0x0000003823237812 */ /* 0x000fc800078ec0ff */
[----:B--2---:R-:W-:Y:S02]  /*24be0*/  @!P1 LEA R12, P0, R35, R14, 0x1 ;  /* 0x0000000e230c9211 */ /* 0x004fe400078008ff */
[----:B------:R-:W0:Y:S03]  /*24bf0*/  SHFL.IDX PT, R14, R0, 0x1, 0x181f ;  /* 0x00381f00000e7f89 */ /* 0x000e2600000e0000 */
[----:B---3--:R-:W-:Y:S01]  /*24c00*/  @!P1 IMAD.X R3, RZ, RZ, R3, P0 ;  /* 0x000000ffff039224 */ /* 0x008fe200000e0603 */
[----:B------:R-:W-:Y:S02]  /*24c10*/  ISETP.GE.AND P1, PT, R6, UR41, PT ;  /* 0x0000002906007c0c */ /* 0x000fe4000bf26270 */
[----:B------:R-:W2:Y:S11]  /*24c20*/  SHFL.IDX PT, R6, R5, 0x3, 0x181f ;  /* 0x00781f0005067f89 */ /* 0x000eb600000e0000 */
[----:B------:R-:W-:-:S04]  /*24c30*/  @P1 LOP3.LUT R16, R16, 0x800, RZ, 0xfc, !PT ;  /* 0x0000080010101812 */ /* 0x000fc800078efcff */
[----:B------:R-:W-:Y:S02]  /*24c40*/  LOP3.LUT R16, R16, 0xfffffbff, RZ, 0xc0, !PT ;  /* 0xfffffbff10107812 */ /* 0x000fe400078ec0ff */
[----:B0-----:R-:W-:Y:S02]  /*24c50*/  @!P1 LEA R10, P0, R35, R14, 0x1 ;  /* 0x0000000e230a9211 */ /* 0x001fe400078008ff */
[----:B------:R-:W0:Y:S03]  /*24c60*/  SHFL.IDX PT, R14, R0, 0x4, 0x181f ;  /* 0x00981f00000e7f89 */ /* 0x000e2600000e0000 */
[----:B------:R-:W-:Y:S02]  /*24c70*/  @!P1 IMAD.X R11, RZ, RZ, R2, P0 ;  /* 0x000000ffff0b9224 */ /* 0x000fe400000e0602 */
[----:B------:R-:W-:-:S05]  /*24c80*/  VIADD R2, R4, 0x20 ;  /* 0x0000002004027836 */ /* 0x000fca0000000000 */
[----:B------:R-:W-:Y:S01]  /*24c90*/  ISETP.GE.AND P6, PT, R2, UR41, PT ;  /* 0x0000002902007c0c */ /* 0x000fe2000bfc6270 */
[----:B------:R-:W-:-:S05]  /*24ca0*/  VIADD R2, R4, 0x30 ;  /* 0x0000003004027836 */ /* 0x000fca0000000000 */
[----:B------:R-:W-:Y:S02]  /*24cb0*/  ISETP.GE.AND P4, PT, R2, UR41, PT ;  /* 0x0000002902007c0c */ /* 0x000fe4000bf86270 */
[----:B------:R-:W3:Y:S05]  /*24cc0*/  SHFL.IDX PT, R2, R5, 0x4, 0x181f ;  /* 0x00981f0005027f89 */ /* 0x000eea00000e0000 */
[----:B------:R-:W-:Y:S02]  /*24cd0*/  @!P6 LEA R9, P0, R35, R9, 0x1 ;  /* 0x000000092309e211 */ /* 0x000fe400078008ff */
[----:B------:R-:W-:-:S03]  /*24ce0*/  @P6 LOP3.LUT R16, R16, 0x400, RZ, 0xfc, !PT ;  /* 0x0000040010106812 */ /* 0x000fc600078efcff */
[----:B------:R-:W-:Y:S01]  /*24cf0*/  @!P6 IMAD.X R8, RZ, RZ, R8, P0 ;  /* 0x000000ffff08e224 */ /* 0x000fe200000e0608 */
[----:B------:R-:W-:Y:S02]  /*24d00*/  @!P4 LEA R7, P0, R35, R7, 0x1 ;  /* 0x000000072307c211 */ /* 0x000fe400078008ff */
[----:B------:R-:W-:-:S03]  /*24d10*/  LOP3.LUT R16, R16, 0xffbfffff, RZ, 0xc0, !PT ;  /* 0xffbfffff10107812 */ /* 0x000fc600078ec0ff */
[----:B--2---:R-:W-:Y:S01]  /*24d20*/  @!P4 IMAD.X R6, RZ, RZ, R6, P0 ;  /* 0x000000ffff06c224 */ /* 0x004fe200000e0606 */
[----:B0-----:R-:W-:Y:S02]  /*24d30*/  @!P3 LEA R14, P0, R35, R14, 0x1 ;  /* 0x0000000e230eb211 */ /* 0x001fe400078008ff */
[----:B------:R-:W-:-:S04]  /*24d40*/  @P6 LOP3.LUT R16, R16, 0x400000, RZ, 0xfc, !PT ;  /* 0x0040000010106812 */ /* 0x000fc800078efcff */
[C---:B------:R-:W-:Y:S01]  /*24d50*/  LOP3.LUT P6, RZ, R16.reuse, 0x1000, RZ, 0xc0, !PT ;  /* 0x0000100010ff7812 */ /* 0x040fe200078cc0ff */
[----:B---3--:R-:W-:Y:S01]  /*24d60*/  @!P3 IMAD.X R13, RZ, RZ, R2, P0 ;  /* 0x000000ffff0db224 */ /* 0x008fe200000e0602 */
[----:B------:R-:W-:Y:S01]  /*24d70*/  LOP3.LUT R16, R16, 0xfffffdff, RZ, 0xc0, !PT ;  /* 0xfffffdff10107812 */ /* 0x000fe200078ec0ff */
[----:B------:R-:W-:-:S03]  /*24d80*/  VIADD R2, R4, 0x50 ;  /* 0x0000005004027836 */ /* 0x000fc60000000000 */
[----:B------:R-:W-:Y:S02]  /*24d90*/  @P4 LOP3.LUT R16, R16, 0x200, RZ, 0xfc, !PT ;  /* 0x0000020010104812 */ /* 0x000fe400078efcff */
[----:B------:R-:W-:Y:S01]  /*24da0*/  ISETP.GE.AND P2, PT, R2, UR41, PT ;  /* 0x0000002902007c0c */ /* 0x000fe2000bf46270 */
[----:B------:R-:W-:Y:S01]  /*24db0*/  VIADD R2, R4, 0x60 ;  /* 0x0000006004027836 */ /* 0x000fe20000000000 */
[----:B------:R-:W-:-:S04]  /*24dc0*/  LOP3.LUT R16, R16, 0xfffffeff, RZ, 0xc0, !PT ;  /* 0xfffffeff10107812 */ /* 0x000fc800078ec0ff */
[----:B------:R-:W-:Y:S02]  /*24dd0*/  ISETP.GE.AND P1, PT, R2, UR41, PT ;  /* 0x0000002902007c0c */ /* 0x000fe4000bf26270 */
[----:B------:R-:W0:Y:S01]  /*24de0*/  SHFL.IDX PT, R2, R5, 0x5, 0x181f ;  /* 0x00b81f0005027f89 */ /* 0x000e2200000e0000 */
[----:B------:R-:W-:-:S04]  /*24df0*/  @P3 LOP3.LUT R16, R16, 0x100, RZ, 0xfc, !PT ;  /* 0x0000010010103812 */ /* 0x000fc800078efcff */
[----:B------:R-:W-:Y:S02]  /*24e00*/  @!P2 LEA R21, P0, R35, R21, 0x1 ;  /* 0x000000152315a211 */ /* 0x000fe400078008ff */
[----:B------:R-:W-:-:S04]  /*24e10*/  LOP3.LUT R16, R16, 0xffffff7f, RZ, 0xc0, !PT ;  /* 0xffffff7f10107812 */ /* 0x000fc800078ec0ff */
[----:B------:R-:W-:-:S04]  /*24e20*/  @P2 LOP3.LUT R16, R16, 0x80, RZ, 0xfc, !PT ;  /* 0x0000008010102812 */ /* 0x000fc800078efcff */
[----:B------:R-:W-:-:S04]  /*24e30*/  LOP3.LUT R16, R16, 0xffffffbf, RZ, 0xc0, !PT ;  /* 0xffffffbf10107812 */ /* 0x000fc800078ec0ff */
[----:B------:R-:W-:Y:S01]  /*24e40*/  @P1 LOP3.LUT R16, R16, 0x40, RZ, 0xfc, !PT ;  /* 0x0000004010101812 */ /* 0x000fe200078efcff */
[----:B0-----:R-:W-:Y:S01]  /*24e50*/  @!P2 IMAD.X R20, RZ, RZ, R2, P0 ;  /* 0x000000ffff14a224 */ /* 0x001fe200000e0602 */
[----:B------:R-:W-:Y:S01]  /*24e60*/  @!P1 LEA R35, P0, R35, R15, 0x1 ;  /* 0x0000000f23239211 */ /* 0x000fe200078008ff */
[----:B------:R-:W0:Y:S04]  /*24e70*/  SHFL.IDX PT, R2, R5, 0x6, 0x181f ;  /* 0x00d81f0005027f89 */ /* 0x000e2800000e0000 */
[----:B------:R-:W2:Y:S01]  /*24e80*/  SHFL.IDX PT, R5, R5, 0x7, 0x181f ;  /* 0x00f81f0005057f89 */ /* 0x000ea200000e0000 */
[----:B0-----:R-:W-:Y:S01]  /*24e90*/  @!P1 IMAD.X R15, RZ, RZ, R2, P0 ;  /* 0x000000ffff0f9224 */ /* 0x001fe200000e0602 */
[----:B------:R-:W-:Y:S01]  /*24ea0*/  LOP3.LUT P0, RZ, R16, 0x800, RZ, 0xc0, !PT ;  /* 0x0000080010ff7812 */ /* 0x000fe2000780c0ff */
[----:B------:R-:W-:-:S05]  /*24eb0*/  @!P6 IMAD.MOV.U32 R2, RZ, RZ, R12 ;  /* 0x000000ffff02e224 */ /* 0x000fca00078e000c */
[----:B------:R0:W-:Y:S01]  /*24ec0*/  @!P6 LDGSTS.E.BYPASS.LTC128B.128 [R22+0x18400], desc[UR36][R2.64], !P5 ;  /* 0x184000000216efae */ /* 0x0001e2000e901d64 */
[----:B------:R-:W-:-:S06]  /*24ed0*/  LOP3.LUT P6, RZ, R16, 0x400000, RZ, 0xc0, !PT ;  /* 0x0040000010ff7812 */ /* 0x000fcc00078cc0ff */
[----:B0-----:R-:W-:Y:S02]  /*24ee0*/  @!P0 IMAD.MOV.U32 R2, RZ, RZ, R10 ;  /* 0x000000ffff028224 */ /* 0x001fe400078e000a */
        /* <DEDUP_REMOVED lines=8> */
[----:B0-----:R-:W-:Y:S02]  /*24f70*/  @!P3 IMAD.MOV.U32 R2, RZ, RZ, R14 ;  /* 0x000000ffff02b224 */ /* 0x001fe400078e000e */
[----:B------:R-:W-:Y:S01]  /*24f80*/  @!P3 IMAD.MOV.U32 R3, RZ, RZ, R13 ;  /* 0x000000ffff03b224 */ /* 0x000fe200078e000d */
[----:B------:R0:W3:Y:S04]  /*24f90*/  SHFL.IDX PT, R14, R0, 0x7, 0x181f ;  /* 0x00f81f00000e7f89 */ /* 0x0000e800000e0000 */
[----:B------:R4:W-:Y:S02]  /*24fa0*/  @!P3 LDGSTS.E.BYPASS.LTC128B.128 [R22+0x1a400], desc[UR36][R2.64], !P5 ;  /* 0x1a4000000216bfae */ /* 0x0009e4000e901d64 */
[----:B----4-:R-:W-:-:S02]  /*24fb0*/  @!P2 IMAD.MOV.U32 R2, RZ, RZ, R21 ;  /* 0x000000ffff02a224 */ /* 0x010fc400078e0015 */
[----:B------:R-:W-:-:S05]  /*24fc0*/  @!P2 IMAD.MOV.U32 R3, RZ, RZ, R20 ;  /* 0x000000ffff03a224 */ /* 0x000fca00078e0014 */
[----:B------:R4:W-:Y:S02]  /*24fd0*/  @!P2 LDGSTS.E.BYPASS.LTC128B.128 [R22+0x1ac00], desc[UR36][R2.64], !P5 ;  /* 0x1ac000000216afae */ /* 0x0009e4000e901d64 */
[----:B----4-:R-:W-:Y:S02]  /*24fe0*/  @!P1 IMAD.MOV.U32 R2, RZ, RZ, R35 ;  /* 0x000000ffff029224 */ /* 0x010fe400078e0023 */
[----:B------:R-:W4:Y:S01]  /*24ff0*/  S2R R35, SR_TID.X ;  /* 0x0000000000237919 */ /* 0x000f220000002100 */
[----:B------:R-:W-:-:S05]  /*25000*/  @!P1 IMAD.MOV.U32 R3, RZ, RZ, R15 ;  /* 0x000000ffff039224 */ /* 0x000fca00078e000f */
[----:B------:R0:W-:Y:S01]  /*25010*/  @!P1 LDGSTS.E.BYPASS.LTC128B.128 [R22+0x1b400], desc[UR36][R2.64], !P5 ;  /* 0x1b40000002169fae */ /* 0x0001e2000e901d64 */
[----:B----4-:R-:W-:-:S04]  /*25020*/  LOP3.LUT R35, R35, 0x7f, RZ, 0xc0, !PT ;  /* 0x0000007f23237812 */ /* 0x010fc800078ec0ff */
[----:B0-23--:R-:W-:-:S07]  /*25030*/  SHF.R.U32.HI R35, RZ, 0x3, R35 ;  /* 0x00000003ff237819 */ /* 0x00dfce0000011623 */
.L_x_11470:
[----:B------:R-:W0:Y:S01]  /*25040*/  S2R R0, SR_TID.X ;  /* 0x0000000000007919 */ /* 0x000e220000002100 */
[----:B------:R-:W-:Y:S01]  /*25050*/  VIADD R4, R4, 0x70 ;  /* 0x0000007004047836 */ /* 0x000fe20000000000 */
[----:B------:R-:W-:-:S04]  /*25060*/  LOP3.LUT R16, R16, 0xffffbfff, RZ, 0xc0, !PT ;  /* 0xffffbfff10107812 */ /* 0x000fc800078ec0ff */
[----:B------:R-:W-:-:S13]  /*25070*/  ISETP.GE.AND P1, PT, R4, UR41, PT ;  /* 0x0000002904007c0c */ /* 0x000fda000bf26270 */
[----:B------:R-:W-:Y:S01]  /*25080*/  @P1 LOP3.LUT R16, R16, 0x4000, RZ, 0xfc, !PT ;  /* 0x0000400010101812 */ /* 0x000fe200078efcff */
[----:B0-----:R-:W-:-:S05]  /*25090*/  IMAD.SHL.U32 R0, R0, 0x8, RZ ;  /* 0x0000000800007824 */ /* 0x001fca00078e00ff */
[----:B------:R-:W-:-:S04]  /*250a0*/  LOP3.LUT R0, R0, 0x38, RZ, 0xc0, !PT ;  /* 0x0000003800007812 */ /* 0x000fc800078ec0ff */
[----:B------:R-:W-:-:S05]  /*250b0*/  @!P1 LEA R2, P0, R0, R14, 0x1 ;  /* 0x0000000e00029211 */ /* 0x000fca00078008ff */
[----:B------:R-:W-:Y:S01]  /*250c0*/  @!P1 IMAD.X R3, RZ, RZ, R5, P0 ;  /* 0x000000ffff039224 */ /* 0x000fe200000e0605 */
[----:B------:R-:W-:-:S04]  /*250d0*/  PLOP3.LUT P0, PT, PT, PT, PT, 0x80, 0x0 ;  /* 0x000000000000781c */ /* 0x000fc80003f0f070 */
[----:B------:R-:W-:Y:S01]  /*250e0*/  @!PT LDS RZ, [RZ] ;  /* 0x00000000fffff984 */ /* 0x000fe20000000800 */
[----:B------:R-:W-:Y:S01]  /*250f0*/  @!PT LDS RZ, [RZ] ;  /* 0x00000000fffff984 */ /* 0x000fe20000000800 */
[----:B------:R-:W-:Y:S01]  /*25100*/  @!PT LDS RZ, [RZ] ;  /* 0x00000000fffff984 */ /* 0x000fe20000000800 */
[----:B------:R0:W-:Y:S01]  /*25110*/  @!P1 LDGSTS.E.BYPASS.LTC128B.128 [R22+0x1bc00], desc[UR36][R2.64], !P5 ;  /* 0x1bc0000002169fae */ /* 0x0001e2000e901d64 */
[----:B------:R-:W-:-:S08]  /*25120*/  NOP ;  /* 0x0000000000007918 */ /* 0x000fd00000000000 */
.L_x_11389:
        /* <DEDUP_REMOVED lines=28> */
.L_x_11391:
[----:B------:R-:W-:Y:S05]  /*252f0*/  BSYNC B6 ;  /* 0x0000000000067941 */ /* 0x000fea0003800000 */
.L_x_11390:
[----:B------:R-:W-:Y:S01]  /*25300*/  UISETP.NE.AND UP0, UPT, UR50, URZ, UPT ;  /* 0x0000003f3200728c */ /* 0x000fe2000bf05270 */
[----:B------:R-:W-:Y:S01]  /*25310*/  R2UR UR6, R27 ;  /* 0x000000001b0672ca */ /* 0x000fe200000e0000 */
[----:B0-----:R-:W-:Y:S01]  /*25320*/  IMAD.MOV.U32 R2, RZ, RZ, R34 ;  /* 0x000000ffff027224 */ /* 0x001fe200078e0022 */
[----:B------:R-:W-:Y:S01]  /*25330*/  R2UR UR7, R19 ;  /* 0x00000000130772ca */ /* 0x000fe200000e0000 */
[----:B------:R-:W-:Y:S01]  /*25340*/  ULDC.64 UR8, c[0x0][0x3d8] ;  /* 0x0000f60000087ab9 */ /* 0x000fe20000000a00 */
[----:B------:R-:W0:Y:S01]  /*25350*/  S2R R20, SR_TID.X ;  /* 0x0000000000147919 */ /* 0x000e220000002100 */
[----:B------:R-:W-:Y:S02]  /*25360*/  PLOP3.LUT P0, PT, PT, PT, UP0, 0x80, 0x0 ;  /* 0x000000000000781c */ /* 0x000fe40003f0f008 */
[C---:B------:R-:W-:Y:S02]  /*25370*/  LOP3.LUT P2, RZ, R16.reuse, 0x80000, RZ, 0xc0, !PT ;  /* 0x0008000010ff7812 */ /* 0x040fe4000784c0ff */
[C---:B------:R-:W-:Y:S01]  /*25380*/  LOP3.LUT P3, RZ, R16.reuse, 0x40000, RZ, 0xc0, !PT ;  /* 0x0004000010ff7812 */ /* 0x040fe2000786c0ff */
[----:B------:R-:W-:Y:S01]  /*25390*/  @UP0 ULDC UR4, c[0x0][0x44c] ;  /* 0x0001130000040ab9 */ /* 0x000fe20000000800 */
[----:B------:R-:W-:-:S02]  /*253a0*/  LOP3.LUT P4, RZ, R16, 0x20000, RZ, 0xc0, !PT ;  /* 0x0002000010ff7812 */ /* 0x000fc4000788c0ff */
        /* <DEDUP_REMOVED lines=41> */
[----:B------:R-:W2:Y:S04]  /*25640*/  SHFL.IDX PT, R2, R4, RZ, 0x181f ;  /* 0x00181fff04027589 */ /* 0x000ea800000e0000 */
[----:B------:R-:W-:Y:S06]  /*25650*/  SHFL.IDX PT, R5, R4, 0x1, 0x181f ;  /* 0x00381f0004057f89 */ /* 0x000fec00000e0000 */
[----:B0-----:R-:W-:-:S05]  /*25660*/  @!P6 LEA R14, P0, R20, R14, 0x1 ;  /* 0x0000000e140ee211 */ /* 0x001fca00078008ff */
[----:B--2---:R-:W-:Y:S02]  /*25670*/  @!P6 IMAD.X R3, RZ, RZ, R2, P0 ;  /* 0x000000ffff03e224 */ /* 0x004fe400000e0602 */
        /* <DEDUP_REMOVED lines=11> */
[----:B--2---:R-:W-:Y:S02]  /*25730*/  @!P1 IMAD.MOV.U32 R2, RZ, RZ, R14 ;  /* 0x000000ffff029224 */ /* 0x004fe400078e000e */
[----:B------:R-:W-:Y:S01]  /*25740*/  @!P1 IMAD.MOV.U32 R3, RZ, RZ, R5 ;  /* 0x000000ffff039224 */ /* 0x000fe200078e0005 */
[----:B------:R-:W0:Y:S04]  /*25750*/  SHFL.IDX PT, R14, R0, 0x2, 0x181f ;  /* 0x00581f00000e7f89 */ /* 0x000e2800000e0000 */
[----:B------:R-:W-:Y:S04]  /*25760*/  @!P1 LDGSTS.E.BYPASS.LTC128B.128 [R22+0x22c00], desc[UR36][R2.64], !P2 ;  /* 0x22c0000002169fae */ /* 0x000fe8000d101d64 */
[----:B------:R-:W-:Y:S04]  /*25770*/  @!P1 LDGSTS.E.BYPASS.LTC128B.128 [R22+0x26c00], desc[UR36][R2.64+0x80], !P3 ;  /* 0x26c0008002169fae */ /* 0x000fe8000d901d64 */
[----:B------:R-:W-:Y:S04]  /*25780*/  @!P1 LDGSTS.E.BYPASS.LTC128B.128 [R22+0x2ac00], desc[UR36][R2.64+0x100], !P4 ;  /* 0x2ac0010002169fae */ /* 0x000fe8000e101d64 */
[----:B------:R2:W-:Y:S01]  /*25790*/  @!P1 LDGSTS.E.BYPASS.LTC128B.128 [R22+0x2ec00], desc[UR36][R2.64+0x180], !P5 ;  /* 0x2ec0018002169fae */ /* 0x0005e2000e901d64 */
[----:B------:R-:W-:-:S03]  /*257a0*/  LOP3.LUT P1, RZ, R16, 0x40, RZ, 0xc0, !PT ;  /* 0x0000004010ff7812 */ /* 0x000fc6000782c0ff */
[----:B------:R-:W3:Y:S01]  /*257b0*/  SHFL.IDX PT, R5, R4, 0x2, 0x181f ;  /* 0x00581f0004057f89 */ /* 0x000ee200000e0000 */
[----:B------:R-:W-:Y:S02]  /*257c0*/  P2R R6, PR, RZ, 0x2 ;  /* 0x00000002ff067803 */ /* 0x000fe40000000000 */
[----:B------:R-:W-:-:S04]  /*257d0*/  LOP3.LUT P1, RZ, R16, 0x100, RZ, 0xc0, !PT ;  /* 0x0000010010ff7812 */ /* 0x000fc8000782c0ff */
[----:B------:R-:W-:Y:S02]  /*257e0*/  P2R R8, PR, RZ, 0x2 ;  /* 0x00000002ff087803 */ /* 0x000fe40000000000 */
[----:B------:R-:W-:-:S13]  /*257f0*/  LOP3.LUT P1, RZ, R16, 0x400, RZ, 0xc0, !PT ;  /* 0x0000040010ff7812 */ /* 0x000fda000782c0ff */
[----:B0-----:R-:W-:-:S05]  /*25800*/  @!P1 LEA R14, P0, R20, R14, 0x1 ;  /* 0x0000000e140e9211 */ /* 0x001fca00078008ff */
[----:B---3--:R-:W-:Y:S02]  /*25810*/  @!P1 IMAD.X R5, RZ, RZ, R5, P0 ;  /* 0x000000ffff059224 */ /* 0x008fe400000e0605 */
[----:B--2---:R-:W-:Y:S02]  /*25820*/  @!P1 IMAD.MOV.U32 R2, RZ, RZ, R14 ;  /* 0x000000ffff029224 */ /* 0x004fe400078e000e */
[----:B------:R-:W0:Y:S01]  /*25830*/  SHFL.IDX PT, R14, R0, 0x3, 0x181f ;  /* 0x00781f00000e7f89 */ /* 0x000e2200000e0000 */
[----:B------:R-:W-:-:S03]  /*25840*/  @!P1 IMAD.MOV.U32 R3, RZ, RZ, R5 ;  /* 0x000000ffff039224 */ /* 0x000fc600078e0005 */
[----:B------:R-:W2:Y:S04]  /*25850*/  SHFL.IDX PT, R5, R4, 0x3, 0x181f ;  /* 0x00781f0004057f89 */ /* 0x000ea800000e0000 */
[----:B------:R-:W-:Y:S04]  /*25860*/  @!P1 LDGSTS.E.BYPASS.LTC128B.128 [R22+0x23400], desc[UR36][R2.64], !P2 ;  /* 0x2340000002169fae */ /* 0x000fe8000d101d64 */
[----:B------:R-:W-:Y:S04]  /*25870*/  @!P1 LDGSTS.E.BYPASS.LTC128B.128 [R22+0x27400], desc[UR36][R2.64+0x80], !P3 ;  /* 0x2740008002169fae */ /* 0x000fe8000d901d64 */
[----:B------:R-:W-:Y:S04]  /*25880*/  @!P1 LDGSTS.E.BYPASS.LTC128B.128 [R22+0x2b400], desc[UR36][R2.64+0x100], !P4 ;  /* 0x2b40010002169fae */ /* 0x000fe8000e101d64 */
[----:B------:R3:W-:Y:S01]  /*25890*/  @!P1 LDGSTS.E.BYPASS.LTC128B.128 [R22+0x2f400], desc[UR36][R2.64+0x180], !P5 ;  /* 0x2f40018002169fae */ /* 0x0007e2000e901d64 */
[----:B------:R-:W-:-:S02]  /*258a0*/  ISETP.NE.AND P1, PT, R8, RZ, PT ;  /* 0x000000ff0800720c */ /* 0x000fc40003f25270 */
[----:B0-----:R-:W-:-:S05]  /*258b0*/  @!P6 LEA R14, P0, R20, R14, 0x1 ;  /* 0x0000000e140ee211 */ /* 0x001fca00078008ff */
[----:B--2---:R-:W-:Y:S02]  /*258c0*/  @!P6 IMAD.X R5, RZ, RZ, R5, P0 ;  /* 0x000000ffff05e224 */ /* 0x004fe400000e0605 */
[----:B---3--:R-:W-:Y:S02]  /*258d0*/  @!P6 IMAD.MOV.U32 R2, RZ, RZ, R14 ;  /* 0x000000ffff02e224 */ /* 0x008fe400078e000e */
        /* <DEDUP_REMOVED lines=29> */
[----:B0-----:R-:W-:-:S05]  /*25ab0*/  @!P1 LEA R14, P0, R20, R14, 0x1 ;  /* 0x0000000e140e9211 */ /* 0x001fca00078008ff */
[----:B--2---:R-:W-:Y:S02]  /*25ac0*/  @!P1 IMAD.X R5, RZ, RZ, R5, P0 ;  /* 0x000000ffff059224 */ /* 0x004fe400000e0605 */
[----:B---3--:R-:W-:Y:S02]  /*25ad0*/  @!P1 IMAD.MOV.U32 R2, RZ, RZ, R14 ;  /* 0x000000ffff029224 */ /* 0x008fe400078e000e */
[----:B------:R-:W-:Y:S01]  /*25ae0*/  @!P1 IMAD.MOV.U32 R3, RZ, RZ, R5 ;  /* 0x000000ffff039224 */ /* 0x000fe200078e0005 */
[----:B------:R0:W2:Y:S04]  /*25af0*/  SHFL.IDX PT, R14, R0, 0x7, 0x181f ;  /* 0x00f81f00000e7f89 */ /* 0x0000a800000e0000 */
[----:B------:R0:W-:Y:S04]  /*25b00*/  @!P1 LDGSTS.E.BYPASS.LTC128B.128 [R22+0x25400], desc[UR36][R2.64], !P2 ;  /* 0x2540000002169fae */ /* 0x0001e8000d101d64 */
[----:B------:R0:W-:Y:S04]  /*25b10*/  @!P1 LDGSTS.E.BYPASS.LTC128B.128 [R22+0x29400], desc[UR36][R2.64+0x80], !P3 ;  /* 0x2940008002169fae */ /* 0x0001e8000d901d64 */
[----:B------:R0:W-:Y:S04]  /*25b20*/  @!P1 LDGSTS.E.BYPASS.LTC128B.128 [R22+0x2d400], desc[UR36][R2.64+0x100], !P4 ;  /* 0x2d40010002169fae */ /* 0x0001e8000e101d64 */
[----:B------:R0:W-:Y:S04]  /*25b30*/  @!P1 LDGSTS.E.BYPASS.LTC128B.128 [R22+0x31400], desc[UR36][R2.64+0x180], !P5 ;  /* 0x3140018002169fae */ /* 0x0001e8000e901d64 */
[----:B------:R0:W3:Y:S02]  /*25b40*/  SHFL.IDX PT, R5, R4, 0x7, 0x181f ;  /* 0x00f81f0004057f89 */ /* 0x0000e400000e0000 */
.L_x_11488:
[----:B------:R-:W-:-:S13]  /*25b50*/  LOP3.LUT P1, RZ, R16, 0x4000, RZ, 0xc0, !PT ;  /* 0x0000400010ff7812 */ /* 0x000fda000782c0ff */
[----:B0-2---:R-:W-:-:S05]  /*25b60*/  @!P1 LEA R2, P0, R20, R14, 0x1 ;  /* 0x0000000e14029211 */ /* 0x005fca00078008ff */
[----:B---3--:R-:W-:Y:S01]  /*25b70*/  @!P1 IMAD.X R3, RZ, RZ, R5, P0 ;  /* 0x000000ffff039224 */ /* 0x008fe200000e0605 */
[----:B------:R-:W-:-:S04]  /*25b80*/  PLOP3.LUT P0, PT, PT, PT, PT, 0x80, 0x0 ;  /* 0x000000000000781c */ /* 0x000fc80003f0f070 */
        /* <DEDUP_REMOVED lines=8> */
.L_x_11393:
        /* <DEDUP_REMOVED lines=18> */
.L_x_11489:
[----:B------:R-:W-:Y:S05]  /*25d30*/  BSYNC B0 ;  /* 0x0000000000007941 */ /* 0x000fea0003800000 */
.L_x_11394:
[----:B------:R-:W-:-:S13]  /*25d40*/  LOP3.LUT P0, RZ, R16, 0x2000, RZ, 0xc0, !PT ;  /* 0x0000200010ff7812 */ /* 0x000fda000780c0ff */
[----:B------:R-:W-:Y:S05]  /*25d50*/  @!P0 BRA `(.L_x_11396) ;  /* 0x0000000000048947 */ /* 0x000fea0003800000 */
[----:B------:R-:W-:Y:S01]  /*25d60*/  BPT.TRAP 0x1 ;  /* 0x000000040000795c */ /* 0x000fe20000300000 */
.L_x_11396:
[----:B------:R-:W-:Y:S01]  /*25d70*/  SHF.L.U32 R3, R26, 0x1f, RZ ;  /* 0x0000001f1a037819 */ /* 0x000fe200000006ff */
[----:B------:R-:W-:Y:S03]  /*25d80*/  BSSY B0, `(.L_x_11397) ;  /* 0x0000003000007945 */ /* 0x000fe60003800000 */
[----:B------:R-:W2:Y:S02]  /*25d90*/  SYNCS.PHASECHK.TRANS64.TRYWAIT P0, [R24+URZ+0x32460], R3 ;  /* 0x03246003180075a7 */ /* 0x000ea4000800017f */
[----:B--2---:R-:W-:Y:S05]  /*25da0*/  @!P0 BRA `(.L_x_11398) ;  /* 0x0000003c002c8947 */ /* 0x004fea0003800000 */
.L_x_11490:
[----:B------:R-:W-:Y:S05]  /*25db0*/  BSYNC B0 ;  /* 0x0000000000007941 */ /* 0x000fea0003800000 */
.L_x_11397:
[----:B------:R-:W3:Y:S01]  /*25dc0*/  LDL.LU R4, [R1+0x450] ;  /* 0x0004500001047983 */ /* 0x000ee20000300800 */
[----:B------:R-:W-:Y:S01]  /*25dd0*/  ULDC.64 UR4, c[0x0][0x328] ;  /* 0x0000ca0000047ab9 */ /* 0x000fe20000000a00 */
[----:B------:R-:W-:Y:S01]  /*25de0*/  LOP3.LUT P4, RZ, R36, 0x8, RZ, 0xc0, !PT ;  /* 0x0000000824ff7812 */ /* 0x000fe2000788c0ff */
[----:B0-----:R-:W-:Y:S02]  /*25df0*/  IMAD R0, R37, UR4, RZ ;  /* 0x0000000425007c24 */ /* 0x001fe4000f8e02ff */
[----:B--2---:R-:W-:-:S04]  /*25e00*/  IMAD.WIDE.U32 R2, R33, UR4, RZ ;  /* 0x0000000421027c25 */ /* 0x004fc8000f8e00ff */
[----:B------:R-:W-:Y:S01]  /*25e10*/  IMAD R5, R33, UR5, R0 ;  /* 0x0000000521057c24 */ /* 0x000fe2000f8e0200 */
[----:B------:R-:W-:-:S03]  /*25e20*/  ULDC.64 UR4, c[0x0][0x338] ;  /* 0x0000ce0000047ab9 */ /* 0x000fc60000000a00 */
[----:B------:R-:W-:Y:S02]  /*25e30*/  IMAD.IADD R3, R3, 0x1, R5 ;  /* 0x0000000103037824 */ /* 0x000fe400078e0205 */
[----:B------:R-:W-:-:S04]  /*25e40*/  IMAD.WIDE.U32 R2, R25, UR4, R2 ;  /* 0x0000000419027c25 */ /* 0x000fc8000f8e0002 */
[----:B---3--:R-:W-:Y:S02]  /*25e50*/  IMAD R0, R4, UR4, RZ ;  /* 0x0000000404007c24 */ /* 0x008fe4000f8e02ff */
[----:B------:R-:W-:Y:S02]  /*25e60*/  IMAD R4, R18, 0x6000, R29 ;  /* 0x0000600012047824 */ /* 0x000fe400078e021d */
[----:B------:R-:W-:Y:S01]  /*25e70*/  IMAD R5, R25, UR5, R0 ;  /* 0x0000000519057c24 */ /* 0x000fe2000f8e0200 */
[----:B------:R-:W-:Y:S02]  /*25e80*/  ULDC.64 UR4, c[0x0][0x330] ;  /* 0x0000cc0000047ab9 */ /* 0x000fe40000000a00 */
[----:B------:R-:W-:Y:S02]  /*25e90*/  IMAD R0, R27, UR4, RZ ;  /* 0x000000041b007c24 */ /* 0x000fe4000f8e02ff */
[----:B------:R-:W-:Y:S02]  /*25ea0*/  IMAD.IADD R3, R3, 0x1, R5 ;  /* 0x0000000103037824 */ /* 0x000fe400078e0205 */
[----:B------:R-:W-:-:S02]  /*25eb0*/  IMAD R5, R19, UR5, R0 ;  /* 0x0000000513057c24 */ /* 0x000fc4000f8e0200 */
        /* <DEDUP_REMOVED lines=29> */
[----:B------:R0:W-:Y:S04]  /*26090*/  LDGSTS.E.BYPASS.LTC128B.128 [R4+0x9400], desc[UR36][R2.64+0x180], !P3 ;  /* 0x0940018002047fae */ /* 0x0001e8000d901d64 */
[----:B0-----:R-:W0:Y:S01]  /*260a0*/  SHFL.IDX PT, R3, R6, 0x1, 0x181f ;  /* 0x00381f0006037f89 */ /* 0x001e2200000e0000 */
        /* <DEDUP_REMOVED lines=10> */
[----:B------:R0:W-:Y:S01]  /*26150*/  LDGSTS.E.BYPASS.LTC128B.128 [R4+0x9c00], desc[UR36][R2.64+0x180], !P3 ;  /* 0x09c0018002047fae */ /* 0x0001e2000d901d64 */
[----:B--2---:R-:W-:-:S03]  /*26160*/  IADD3 R8, P3, R14, R0, RZ ;  /* 0x000000000e087210 */ /* 0x004fc60007f7e0ff */
        /* <DEDUP_REMOVED lines=36> */
.L_x_11504:
        /* <DEDUP_REMOVED lines=15> */
.L_x_11400:
        /* <DEDUP_REMOVED lines=10> */
.L_x_11401:
[----:B------:R-:W-:Y:S01]  /*26540*/  UIADD3 UR4, UR44, -0x2, URZ ;  /* 0xfffffffe2c047890 */ /* 0x000fe2000fffe03f */
[----:B------:R2:W-:Y:S03]  /*26550*/  SYNCS.ARRIVE.TRANS64.A1T0 RZ, [R24+URZ+0x32450], RZ ;  /* 0x032450ff18ff79a7 */ /* 0x0005e6000810003f */
[----:B------:R-:W-:-:S06]  /*26560*/  UISETP.GE.AND UP0, UPT, UR4, UR45, UPT ;  /* 0x0000002d0400728c */ /* 0x000fcc000bf06270 */
[----:B------:R-:W-:-:S13]  /*26570*/  PLOP3.LUT P0, PT, PT, PT, UP0, 0x40, 0x0 ;  /* 0x000000000000781c */ /* 0x000fda0003f0e808 */
[----:B--2---:R-:W-:Y:S05]  /*26580*/  @P0 BRA `(.L_x_11402) ;  /* 0x0000000c00640947 */ /* 0x004fea0003800000 */
[----:B------:R-:W-:Y:S01]  /*26590*/  BSSY B0, `(.L_x_11402) ;  /* 0x00000d8000007945 */ /* 0x000fe20003800000 */
[----:B------:R-:W-:-:S07]  /*265a0*/  IMAD.U32 R20, RZ, RZ, UR4 ;  /* 0x00000004ff147e24 */ /* 0x000fce000f8e00ff */
.L_x_11415:
[----:B0-----:R-:W0:Y:S01]  /*265b0*/  S2R R2, SR_TID.X ;  /* 0x0000000000027919 */ /* 0x001e220000002100 */
[----:B--2---:R-:W2:Y:S01]  /*265c0*/  LDC R3, c[0x0][0x430] ;  /* 0x00010c00ff037b82 */ /* 0x004ea20000000800 */
[----:B------:R-:W-:Y:S01]  /*265d0*/  IMAD R8, R20, 0x60, R31 ;  /* 0x0000006014087824 */ /* 0x000fe200078e021f */
[----:B------:R-:W-:Y:S01]  /*265e0*/  LOP3.LUT P1, RZ, R16, 0x2000, RZ, 0xc0, !PT ;  /* 0x0000200010ff7812 */ /* 0x000fe2000782c0ff */
        /* <DEDUP_REMOVED lines=18> */
[----:B------:R-:W-:Y:S01]  /*26710*/  @!P2 IMAD.IADD R3, R5, 0x1, R3 ;  /* 0x000000010503a824 */ /* 0x000fe200078e0203 */
[----:B------:R-:W-:Y:S05]  /*26720*/  YIELD ;  /* 0x0000000000007946 */ /* 0x000fea0003800000 */
[C---:B0-----:R-:W-:Y:S01]  /*26730*/  @!P2 LEA R6, P0, R2.reuse, R6, 0x2 ;  /* 0x000000060206a211 */ /* 0x041fe200078010ff */
[----:B------:R-:W-:Y:S01]  /*26740*/  IMAD.MOV.U32 R4, RZ, RZ, RZ ;  /* 0x000000ffff047224 */ /* 0x000fe200078e00ff */
[----:B------:R-:W-:Y:S02]  /*26750*/  ULDC UR4, c[0x0][0x430] ;  /* 0x00010c0000047ab9 */ /* 0x000fe40000000800 */
[----:B------:R-:W-:Y:S01]  /*26760*/  @!P2 LEA.HI.X R7, R2, R7, R3, 0x2, P0 ;  /* 0x000000070207a211 */ /* 0x000fe200000f1403 */
[----:B------:R-:W-:Y:S01]  /*26770*/  IMAD.MOV R5, RZ, RZ, -R9 ;  /* 0x000000ffff057224 */ /* 0x000fe200078e0a09 */
[----:B------:R-:W-:Y:S01]  /*26780*/  ISETP.NE.AND P0, PT, R18, 0x2, PT ;  /* 0x000000021200780c */ /* 0x000fe20003f05270 */
[----:B------:R-:W-:-:S02]  /*26790*/  IMAD.MOV.U32 R2, RZ, RZ, R20 ;  /* 0x000000ffff027224 */ /* 0x000fc400078e0014 */
[----:B------:R-:W-:Y:S01]  /*267a0*/  IMAD R5, R5, UR4, R8 ;  /* 0x0000000405057c24 */ /* 0x000fe2000f8e0208 */
[----:B------:R-:W-:Y:S01]  /*267b0*/  SEL R3, RZ, 0x1, P0 ;  /* 0x00000001ff037807 */ /* 0x000fe20000000000 */
[----:B------:R0:W5:Y:S01]  /*267c0*/  @!P2 LDG.E R4, desc[UR36][R6.64] ;  /* 0x000000240604a981 */ /* 0x000162000c1e1900 */
[----:B------:R-:W-:Y:S01]  /*267d0*/  SEL R18, R18, RZ, P0 ;  /* 0x000000ff12127207 */ /* 0x000fe20000000000 */
[----:B------:R-:W-:Y:S01]  /*267e0*/  VIADD R20, R20, 0xffffffff ;  /* 0xffffffff14147836 */ /* 0x000fe20000000000 */
[----:B------:R-:W-:Y:S02]  /*267f0*/  LOP3.LUT R26, R26, R3, RZ, 0x3c, !PT ;  /* 0x000000031a1a7212 */ /* 0x000fe400078e3cff */
[----:B------:R-:W-:Y:S01]  /*26800*/  ISETP.GT.AND P2, PT, R2, UR45, PT ;  /* 0x0000002d02007c0c */ /* 0x000fe2000bf44270 */
[----:B-1----:R-:W-:-:S12]  /*26810*/  @!P1 BRA `(.L_x_11403) ;  /* 0x0000000000049947 */ /* 0x002fd80003800000 */
[----:B------:R-:W-:Y:S01]  /*26820*/  BPT.TRAP 0x1 ;  /* 0x000000040000795c */ /* 0x000fe20000300000 */
.L_x_11403:
[----:B------:R-:W-:Y:S01]  /*26830*/  IMAD R10, R18, 0x8, R17 ;  /* 0x00000008120a7824 */ /* 0x000fe200078e0211 */
[----:B------:R-:W-:Y:S01]  /*26840*/  SHF.L.U32 R25, R26, 0x1f, RZ ;  /* 0x0000001f1a197819 */ /* 0x000fe200000006ff */
[----:B------:R-:W-:Y:S01]  /*26850*/  BSSY B1, `(.L_x_11404) ;  /* 0x0000004000017945 */ /* 0x000fe20003800000 */
[----:B------:R-:W-:Y:S02]  /*26860*/  SHF.R.S32.HI R23, RZ, 0x1f, R5 ;  /* 0x0000001fff177819 */ /* 0x000fe40000011405 */
[----:B------:R-:W2:Y:S02]  /*26870*/  SYNCS.PHASECHK.TRANS64.TRYWAIT P0, [R10+URZ+0x32440], R25 ;  /* 0x032440190a0075a7 */ /* 0x000ea4000800017f */
[----:B--2---:R-:W-:Y:S05]  /*26880*/  @!P0 BRA `(.L_x_11405) ;  /* 0x0000003800cc8947 */ /* 0x004fea0003800000 */
.L_x_11505:
[----:B------:R-:W-:Y:S05]  /*26890*/  BSYNC B1 ;  /* 0x0000000000017941 */ /* 0x000fea0003800000 */
.L_x_11404:
[----:B------:R-:W-:Y:S01]  /*268a0*/  ULDC.64 UR4, c[0x0][0x300] ;  /* 0x0000c00000047ab9 */ /* 0x000fe20000000a00 */
[----:B-1---5:R-:W-:Y:S01]  /*268b0*/  SHF.R.S32.HI R24, RZ, 0x1f, R4 ;  /* 0x0000001fff187819 */ /* 0x022fe20000011404 */
[----:B------:R-:W-:Y:S01]  /*268c0*/  IMAD R2, R23, UR4, RZ ;  /* 0x0000000417027c24 */ /* 0x000fe2000f8e02ff */
[----:B------:R-:W-:Y:S01]  /*268d0*/  LOP3.LUT P1, RZ, R16, 0x1, RZ, 0xc0, !PT ;  /* 0x0000000110ff7812 */ /* 0x000fe2000782c0ff */
[----:B------:R-:W-:Y:S02]  /*268e0*/  IMAD R8, R18, 0x1800, R29 ;  /* 0x0000180012087824 */ /* 0x000fe400078e021d */
[C---:B0-----:R-:W-:Y:S02]  /*268f0*/  IMAD R7, R5.reuse, UR5, R2 ;  /* 0x0000000505077c24 */ /* 0x041fe4000f8e0202 */
        /* <DEDUP_REMOVED lines=20> */
[----:B------:R-:W3:Y:S04]  /*26a40*/  SHFL.IDX PT, R6, R9, 0x1, 0x181f ;  /* 0x00381f0009067f89 */ /* 0x000ee800000e0000 */
[----:B------:R-:W4:Y:S01]  /*26a50*/  SHFL.IDX PT, R7, R21, 0x1, 0x181f ;  /* 0x00381f0015077f89 */ /* 0x000f2200000e0000 */
[----:B0-----:R-:W-:-:S03]  /*26a60*/  IADD3 R2, P0, R14, R0, RZ ;  /* 0x000000000e027210 */ /* 0x001fc60007f1e0ff */
[----:B------:R-:W0:Y:S02]  /*26a70*/  SHFL.IDX PT, R14, R9, 0x2, 0x181f ;  /* 0x00581f00090e7f89 */ /* 0x000e2400000e0000 */
[----:B-1----:R-:W-:Y:S01]  /*26a80*/  IMAD.X R3, RZ, RZ, R3, P0 ;  /* 0x000000ffff037224 */ /* 0x002fe200000e0603 */
[----:B---3--:R-:W-:-:S04]  /*26a90*/  IADD3 R6, P0, R6, R0, RZ ;  /* 0x0000000006067210 */ /* 0x008fc80007f1e0ff */
[----:B------:R1:W-:Y:S01]  /*26aa0*/  LDGSTS.E.BYPASS.LTC128B.128 [R8+0x1c400], desc[UR36][R2.64], !P1 ;  /* 0x1c40000002087fae */ /* 0x0003e2000c901d64 */
[----:B----4-:R-:W-:-:S05]  /*26ab0*/  IMAD.X R7, RZ, RZ, R7, P0 ;  /* 0x000000ffff077224 */ /* 0x010fca00000e0607 */
[----:B------:R3:W-:Y:S04]  /*26ac0*/  LDGSTS.E.BYPASS.LTC128B.128 [R8+0x1cc00], desc[UR36][R6.64], !P1 ;  /* 0x1cc0000006087fae */ /* 0x0007e8000c901d64 */
[----:B-1----:R-:W1:Y:S01]  /*26ad0*/  SHFL.IDX PT, R3, R21, 0x2, 0x181f ;  /* 0x00581f0015037f89 */ /* 0x002e6200000e0000 */
[----:B0-----:R-:W-:-:S03]  /*26ae0*/  IADD3 R2, P0, R14, R0, RZ ;  /* 0x000000000e027210 */ /* 0x001fc60007f1e0ff */
[----:B------:R-:W0:Y:S04]  /*26af0*/  SHFL.IDX PT, R14, R9, 0x3, 0x181f ;  /* 0x00781f00090e7f89 */ /* 0x000e2800000e0000 */
[----:B---3--:R-:W3:Y:S01]  /*26b00*/  SHFL.IDX PT, R7, R21, 0x3, 0x181f ;  /* 0x00781f0015077f89 */ /* 0x008ee200000e0000 */
[----:B-1----:R-:W-:-:S05]  /*26b10*/  IMAD.X R3, RZ, RZ, R3, P0 ;  /* 0x000000ffff037224 */ /* 0x002fca00000e0603 */
[----:B------:R1:W-:Y:S01]  /*26b20*/  LDGSTS.E.BYPASS.LTC128B.128 [R8+0x1d400], desc[UR36][R2.64], !P1 ;  /* 0x1d40000002087fae */ /* 0x0003e2000c901d64 */
[----:B0-----:R-:W-:-:S03]  /*26b30*/  IADD3 R6, P0, R14, R0, RZ ;  /* 0x000000000e067210 */ /* 0x001fc60007f1e0ff */
[----:B------:R-:W0:Y:S02]  /*26b40*/  SHFL.IDX PT, R14, R9, 0x4, 0x181f ;  /* 0x00981f00090e7f89 */ /* 0x000e2400000e0000 */
[----:B---3--:R-:W-:-:S05]  /*26b50*/  IMAD.X R7, RZ, RZ, R7, P0 ;  /* 0x000000ffff077224 */ /* 0x008fca00000e0607 */
[----:B------:R3:W-:Y:S04]  /*26b60*/  LDGSTS.E.BYPASS.LTC128B.128 [R8+0x1dc00], desc[UR36][R6.64], !P1 ;  /* 0x1dc0000006087fae */ /* 0x0007e8000c901d64 */
[----:B-1----:R-:W1:Y:S04]  /*26b70*/  SHFL.IDX PT, R3, R21, 0x4, 0x181f ;  /* 0x00981f0015037f89 */ /* 0x002e6800000e0000 */
[----:B------:R-:W4:Y:S01]  /*26b80*/  SHFL.IDX PT, R21, R21, 0x5, 0x181f ;  /* 0x00b81f0015157f89 */ /* 0x000f2200000e0000 */
[----:B0-----:R-:W-:-:S03]  /*26b90*/  IADD3 R2, P0, R14, R0, RZ ;  /* 0x000000000e027210 */ /* 0x001fc60007f1e0ff */
[----:B------:R3:W0:Y:S02]  /*26ba0*/  SHFL.IDX PT, R14, R9, 0x5, 0x181f ;  /* 0x00b81f00090e7f89 */ /* 0x00062400000e0000 */
[----:B-1----:R-:W-:-:S05]  /*26bb0*/  IMAD.X R3, RZ, RZ, R3, P0 ;  /* 0x000000ffff037224 */ /* 0x002fca00000e0603 */
[----:B----4-:R3:W-:Y:S03]  /*26bc0*/  LDGSTS.E.BYPASS.LTC128B.128 [R8+0x1e400], desc[UR36][R2.64], !P1 ;  /* 0x1e40000002087fae */ /* 0x0107e6000c901d64 */
.L_x_11519:
[----:B0--3--:R-:W-:-:S05]  /*26bd0*/  IADD3 R2, P0, R14, R0, RZ ;  /* 0x000000000e027210 */ /* 0x009fca0007f1e0ff */
[----:B------:R-:W-:Y:S01]  /*26be0*/  IMAD.X R3, RZ, RZ, R21, P0 ;  /* 0x000000ffff037224 */ /* 0x000fe200000e0615 */
[----:B------:R-:W-:-:S04]  /*26bf0*/  PLOP3.LUT P0, PT, PT, PT, PT, 0x80, 0x0 ;  /* 0x000000000000781c */ /* 0x000fc80003f0f070 */
[----:B------:R-:W-:Y:S01]  /*26c00*/  @!PT LDS RZ, [RZ] ;  /* 0x00000000fffff984 */ /* 0x000fe20000000800 */
[----:B------:R-:W-:Y:S01]  /*26c10*/  @!PT LDS RZ, [RZ] ;  /* 0x00000000fffff984 */ /* 0x000fe20000000800 */
[----:B------:R-:W-:Y:S01]  /*26c20*/  @!PT LDS RZ, [RZ] ;  /* 0x00000000fffff984 */ /* 0x000fe20000000800 */
[----:B------:R0:W-:Y:S01]  /*26c30*/  LDGSTS.E.BYPASS.LTC128B.128 [R8+0x1ec00], desc[UR36][R2.64], !P1 ;  /* 0x1ec0000002087fae */ /* 0x0001e2000c901d64 */
[----:B------:R-:W-:-:S08]  /*26c40*/  NOP ;  /* 0x0000000000007918 */ /* 0x000fd00000000000 */
.L_x_11407:
        /* <DEDUP_REMOVED lines=10> */
.L_x_11408:
[----:B------:R1:W-:Y:S01]  /*26cf0*/  SYNCS.ARRIVE.TRANS64.A1T0 RZ, [R10+URZ+0x32430], RZ ;  /* 0x032430ff0aff79a7 */ /* 0x0003e2000810003f */
[----:B------:R-:W-:Y:S05]  /*26d00*/  @!P3 BRA `(.L_x_11409) ;  /* 0x000000000004b947 */ /* 0x000fea0003800000 */
[----:B------:R-:W-:Y:S01]  /*26d10*/  BPT.TRAP 0x1 ;  /* 0x000000040000795c */ /* 0x000fe20000300000 */
.L_x_11409:
[----:B------:R-:W3:Y:S01]  /*26d20*/  SYNCS.PHASECHK.TRANS64.TRYWAIT P0, [R10+URZ+0x32460], R25 ;  /* 0x032460190a0075a7 */ /* 0x000ee2000800017f */
[----:B------:R-:W-:Y:S04]  /*26d30*/  BSSY B1, `(.L_x_11410) ;  /* 0x0000002000017945 */ /* 0x000fe80003800000 */
[----:B---3--:R-:W-:Y:S05]  /*26d40*/  @!P0 BRA `(.L_x_11411) ;  /* 0x0000003c00408947 */ /* 0x008fea0003800000 */
.L_x_11520:
[----:B------:R-:W-:Y:S05]  /*26d50*/  BSYNC B1 ;  /* 0x0000000000017941 */ /* 0x000fea0003800000 */
.L_x_11410:
[----:B------:R-:W-:Y:S01]  /*26d60*/  ULDC.64 UR4, c[0x0][0x328] ;  /* 0x0000ca0000047ab9 */ /* 0x000fe20000000a00 */
[C---:B------:R-:W-:Y:S01]  /*26d70*/  LOP3.LUT P5, RZ, R16.reuse, 0x20, RZ, 0xc0, !PT ;  /* 0x0000002010ff7812 */ /* 0x040fe200078ac0ff */
[----:B0-----:R-:W-:Y:S01]  /*26d80*/  IMAD R2, R23, UR4, RZ ;  /* 0x0000000417027c24 */ /* 0x001fe2000f8e02ff */
[----:B------:R-:W-:Y:S01]  /*26d90*/  LOP3.LUT P4, RZ, R16, 0x10, RZ, 0xc0, !PT ;  /* 0x0000001010ff7812 */ /* 0x000fe2000788c0ff */
        /* <DEDUP_REMOVED lines=23> */
[----:B------:R-:W4:Y:S04]  /*26f10*/  SHFL.IDX PT, R3, R24, RZ, 0x181f ;  /* 0x00181fff18037589 */ /* 0x000f2800000e0000 */
[----:B------:R-:W-:Y:S04]  /*26f20*/  SHFL.IDX PT, R4, R24, 0x1, 0x181f ;  /* 0x00381f0018047f89 */ /* 0x000fe800000e0000 */
[----:B------:R-:W-:Y:S04]  /*26f30*/  SHFL.IDX PT, R5, R24, 0x3, 0x181f ;  /* 0x00781f0018057f89 */ /* 0x000fe800000e0000 */
[----:B--23--:R-:W-:Y:S01]  /*26f40*/  SHFL.IDX PT, R25, R24, 0x4, 0x181f ;  /* 0x00981f0018197f89 */ /* 0x00cfe200000e0000 */
[----:B0-----:R-:W-:-:S03]  /*26f50*/  IADD3 R2, P0, R14, R0, RZ ;  /* 0x000000000e027210 */ /* 0x001fc60007f1e0ff */
        /* <DEDUP_REMOVED lines=36> */
.L_x_11534:
        /* <DEDUP_REMOVED lines=11> */
.L_x_11413:
        /* <DEDUP_REMOVED lines=10> */
.L_x_11414:
[----:B------:R2:W-:Y:S01]  /*272f0*/  SYNCS.ARRIVE.TRANS64.A1T0 RZ, [R10+URZ+0x32450], RZ ;  /* 0x032450ff0aff79a7 */ /* 0x0005e2000810003f */
[----:B------:R-:W-:Y:S05]  /*27300*/  @P2 BRA `(.L_x_11415) ;  /* 0xfffffff000a82947 */ /* 0x000fea000383ffff */
[----:B------:R-:W-:Y:S05]  /*27310*/  BSYNC B0 ;  /* 0x0000000000007941 */ /* 0x000fea0003800000 */
.L_x_11402:
[----:B------:R-:W3:Y:S01]  /*27320*/  S2R R0, SR_TID.X ;  /* 0x0000000000007919 */ /* 0x000ee20000002100 */
[----:B------:R-:W-:Y:S01]  /*27330*/  VIADD R18, R18, 0x1 ;  /* 0x0000000112127836 */ /* 0x000fe20000000000 */
[----:B------:R-:W-:Y:S04]  /*27340*/  BSSY B0, `(.L_x_11416) ;  /* 0x0000013000007945 */ /* 0x000fe80003800000 */
[----:B------:R-:W-:-:S04]  /*27350*/  ISETP.NE.AND P0, PT, R18, 0x2, PT ;  /* 0x000000021200780c */ /* 0x000fc80003f05270 */
[----:B------:R-:W-:Y:S02]  /*27360*/  SEL R18, R18, RZ, P0 ;  /* 0x000000ff12127207 */ /* 0x000fe40000000000 */
[----:B------:R-:W-:Y:S02]  /*27370*/  SEL R5, RZ, 0x1, P0 ;  /* 0x00000001ff057807 */ /* 0x000fe40000000000 */
[----:B---3--:R-:W-:-:S04]  /*27380*/  LOP3.LUT R0, R0, 0x7f, RZ, 0xc0, !PT ;  /* 0x0000007f00007812 */ /* 0x008fc800078ec0ff */
[----:B------:R-:W-:-:S13]  /*27390*/  ISETP.NE.AND P0, PT, R0, RZ, PT ;  /* 0x000000ff0000720c */ /* 0x000fda0003f05270 */
[----:B------:R-:W-:Y:S05]  /*273a0*/  @P0 BRA `(.L_x_11417) ;  /* 0x0000000000300947 */ /* 0x000fea0003800000 */
[----:B------:R-:W3:Y:S01]  /*273b0*/  S2R R9, SR_LANEID ;  /* 0x0000000000097919 */ /* 0x000ee20000000000 */
[----:B------:R-:W-:Y:S01]  /*273c0*/  VOTEU.ANY UR4, UPT, PT ;  /* 0x0000000000047886 */ /* 0x000fe200038e0100 */
[----:B0-----:R-:W0:Y:S01]  /*273d0*/  LDC.64 R2, c[0x0][0xd80] ;  /* 0x00036000ff027b82 */ /* 0x001e220000000a00 */
[----:B------:R-:W3:Y:S08]  /*273e0*/  FLO.U32 R0, UR4 ;  /* 0x0000000400007d00 */ /* 0x000ef000080e0000 */
[----:B------:R-:W0:Y:S01]  /*273f0*/  POPC R7, UR4 ;  /* 0x0000000400077d09 */ /* 0x000e220008000000 */
[----:B---3--:R-:W-:-:S13]  /*27400*/  ISETP.EQ.U32.AND P1, PT, R0, R9, PT ;  /* 0x000000090000720c */ /* 0x008fda0003f22070 */
[----:B0-----:R-:W3:Y:S01]  /*27410*/  @P1 ATOMG.E.ADD.STRONG.GPU PT, R3, desc[UR36][R2.64], R7 ;  /* 0x00000007020319a8 */ /* 0x001ee200081ee1e4 */
[----:B------:R-:W0:Y:S02]  /*27420*/  S2R R4, SR_LTMASK ;  /* 0x0000000000047919 */ /* 0x000e240000003900 */
[----:B0-----:R-:W-:-:S04]  /*27430*/  LOP3.LUT R4, R4, UR4, RZ, 0xc0, !PT ;  /* 0x0000000404047c12 */ /* 0x001fc8000f8ec0ff */
[----:B------:R-:W0:Y:S01]  /*27440*/  POPC R9, R4 ;  /* 0x0000000400097309 */ /* 0x000e220000000000 */
[----:B---3--:R-:W0:Y:S02]  /*27450*/  SHFL.IDX PT, R0, R3, R0, 0x1f ;  /* 0x00001f0003007589 */ /* 0x008e2400000e0000 */
[----:B0-----:R-:W-:-:S07]  /*27460*/  IADD3 R32, R0, UR49, R9 ;  /* 0x0000003100207c10 */ /* 0x001fce000fffe009 */
.L_x_11417:
[----:B------:R-:W-:Y:S05]  /*27470*/  BSYNC B0 ;  /* 0x0000000000007941 */ /* 0x000fea0003800000 */
.L_x_11416:
[----:B------:R-:W-:-:S07]  /*27480*/  LOP3.LUT R26, R26, R5, RZ, 0x3c, !PT ;  /* 0x000000051a1a7212 */ /* 0x000fce00078e3cff */
.L_x_11373:
[----:B------:R-:W-:Y:S05]  /*27490*/  BSYNC B7 ;  /* 0x0000000000077941 */ /* 0x000fea0003800000 */
.L_x_11371:
        /* <DEDUP_REMOVED lines=11> */
.L_x_11418:
[----:B------:R-:W-:-:S03]  /*27550*/  UMOV UR4, 0xffffffff ;  /* 0xffffffff00047882 */ /* 0x000fc60000000000 */
[----:B------:R-:W-:Y:S05]  /*27560*/  BRA.DIV UR4, `(.L_x_11420) ;  /* 0x0000003e04147947 */ /* 0x000fea000b800000 */
[----:B------:R3:W4:Y:S02]  /*27570*/  SHFL.IDX PT, R14, R32, RZ, 0x1f ;  /* 0x00001fff200e7589 */ /* 0x00072400000e0000 */
.L_x_11537:
[----:B0-----:R-:W0:Y:S01]  /*27580*/  @!P0 S2R R3, SR_CgaCtaId ;  /* 0x0000000000038919 */ /* 0x001e220000008800 */
[----:B------:R-:W-:Y:S05]  /*27590*/  WARPSYNC.ALL ;  /* 0x0000000000007948 */ /* 0x000fea0003800000 */
[----:B------:R-:W-:Y:S01]  /*275a0*/  BAR.SYNC.DEFER_BLOCKING 0x4, 0x180 ;  /* 0x0106000000007b1d */ /* 0x000fe20000010000 */
[----:B------:R-:W-:-:S04]  /*275b0*/  @!P0 MOV R0, 0x400 ;  /* 0x0000040000008802 */ /* 0x000fc80000000f00 */
[----:B0-----:R-:W-:-:S05]  /*275c0*/  @!P0 LEA R17, R3, R0, 0x18 ;  /* 0x0000000003118211 */ /* 0x001fca00078ec0ff */
[----:B------:R3:W-:Y:S02]  /*275d0*/  @!P0 STS [R17+0x324d0], R32 ;  /* 0x0324d02011008388 */ /* 0x0007e40000000800 */
[----:B---34-:R-:W-:Y:S01]  /*275e0*/  IMAD.MOV.U32 R32, RZ, RZ, R14 ;  /* 0x000000ffff207224 */ /* 0x018fe200078e000e */
[----:B------:R-:W-:Y:S06]  /*275f0*/  BAR.ARV 0x5, 0x180 ;  /* 0x0146000000007b1d */ /* 0x000fec0000002000 */
.L_x_11419:
[----:B------:R-:W-:Y:S02]  /*27600*/  ULDC UR4, c[0x0][0xd38] ;  /* 0x00034e0000047ab9 */ /* 0x000fe40000000800 */
[----:B----4-:R-:W-:-:S13]  /*27610*/  ISETP.GE.AND P0, PT, R32, UR4, PT ;  /* 0x0000000420007c0c */ /* 0x010fda000bf06270 */
[----:B------:R-:W-:Y:S05]  /*27620*/  @!P0 BRA `(.L_x_11421) ;  /* 0xffffffb800648947 */ /* 0x000fea000383ffff */
.L_x_11362:
[----:B------:R-:W4:Y:S01]  /*27630*/  LDL.LU R0, [R1+0x454] ;  /* 0x0004540001007983 */ /* 0x000f220000300800 */
[----:B------:R-:W-:Y:S01]  /*27640*/  BSSY B0, `(.L_x_11422) ;  /* 0x000000b000007945 */ /* 0x000fe20003800000 */
[----:B------:R-:W1:Y:S01]  /*27650*/  S2R R5, SR_CgaCtaId ;  /* 0x0000000000057919 */ /* 0x000e620000008800 */
[----:B----4-:R-:W-:-:S05]  /*27660*/  VIADD R0, R0, 0x1 ;  /* 0x0000000100007836 */ /* 0x010fca0000000000 */
        /* <DEDUP_REMOVED lines=8> */
.L_x_11538:
[----:B------:R-:W-:Y:S05]  /*276f0*/  BSYNC B0 ;  /* 0x0000000000007941 */ /* 0x000fea0003800000 */
.L_x_11422:
[----:B------:R-:W-:-:S03]  /*27700*/  UMOV UR4, 0xffffffff ;  /* 0xffffffff00047882 */ /* 0x000fc60000000000 */
[----:B------:R-:W-:Y:S05]  /*27710*/  BRA.DIV UR4, `(.L_x_11424) ;  /* 0x0000003a04e47947 */ /* 0x000fea000b800000 */
[----:B0-----:R-:W0:Y:S02]  /*27720*/  S2R R0, SR_TID.X ;  /* 0x0000000000007919 */ /* 0x001e240000002100 */
[----:B0-----:R-:W-:-:S04]  /*27730*/  SHF.R.U32.HI R0, RZ, 0x5, R0 ;  /* 0x00000005ff007819 */ /* 0x001fc80000011600 */
[----:B------:R-:W-:-:S05]  /*27740*/  LOP3.LUT R0, R0, 0x3, RZ, 0xc0, !PT ;  /* 0x0000000300007812 */ /* 0x000fca00078ec0ff */
[----:B------:R0:W1:Y:S02]  /*27750*/  SHFL.IDX PT, R14, R0, RZ, 0x1f ;  /* 0x00001fff000e7589 */ /* 0x00006400000e0000 */
.L_x_11541:
[----:B-1----:R-:W-:Y:S01]  /*27760*/  ISETP.NE.AND P0, PT, R14, RZ, PT ;  /* 0x000000ff0e00720c */ /* 0x002fe20003f05270 */
[----:B------:R-:W-:-:S12]  /*27770*/  BSSY B0, `(.L_x_11425) ;  /* 0x0000026000007945 */ /* 0x000fd80003800000 */
[----:B------:R-:W-:Y:S05]  /*27780*/  @P0 BRA `(.L_x_11426) ;  /* 0x0000000000900947 */ /* 0x000fea0003800000 */
[----:B------:R-:W-:-:S03]  /*27790*/  UMOV UR4, 0xffffffff ;  /* 0xffffffff00047882 */ /* 0x000fc60000000000 */
[----:B------:R-:W-:Y:S05]  /*277a0*/  BRA.DIV UR4, `(.L_x_11427) ;  /* 0x0000003a04f47947 */ /* 0x000fea000b800000 */
[----:B------:R-:W-:-:S13]  /*277b0*/  ELECT P6, URZ, PT ;  /* 0x00000000003f782f */ /* 0x000fda00038c0000 */
.L_x_11544:
        /* <DEDUP_REMOVED lines=8> */
.L_x_11428:
[----:B------:R-:W-:Y:S01]  /*27840*/  IMAD R5, R18, 0x8, R7 ;  /* 0x0000000812057824 */ /* 0x000fe200078e0207 */
[----:B------:R-:W-:Y:S01]  /*27850*/  SHF.L.U32 R0, R26, 0x1f, RZ ;  /* 0x0000001f1a007819 */ /* 0x000fe200000006ff */
[----:B------:R-:W-:-:S03]  /*27860*/  VIADD R18, R18, 0x1 ;  /* 0x0000000112127836 */ /* 0x000fc60000000000 */
[----:B------:R-:W0:Y:S02]  /*27870*/  SYNCS.PHASECHK.TRANS64.TRYWAIT P1, [R5+URZ+0x32440], R0 ;  /* 0x03244000050075a7 */ /* 0x000e24000802017f */
[----:B------:R-:W-:-:S04]  /*27880*/  ISETP.NE.AND P2, PT, R18, 0x2, PT ;  /* 0x000000021200780c */ /* 0x000fc80003f45270 */
[----:B------:R-:W-:Y:S01]  /*27890*/  SEL R3, RZ, 0x1, P2 ;  /* 0x00000001ff037807 */ /* 0x000fe20001000000 */
[----:B0-----:R-:W-:Y:S08]  /*278a0*/  @!P1 BRA `(.L_x_11429) ;  /* 0x0000003800d49947 */ /* 0x001ff00003800000 */
.L_x_11545:
[----:B------:R-:W-:Y:S02]  /*278b0*/  SEL R18, R18, RZ, P2 ;  /* 0x000000ff12127207 */ /* 0x000fe40001000000 */
[----:B------:R-:W-:Y:S01]  /*278c0*/  LOP3.LUT R2, R26, R3, RZ, 0x3c, !PT ;  /* 0x000000031a027212 */ /* 0x000fe200078e3cff */
[----:B------:R-:W-:Y:S06]  /*278d0*/  @!P0 BRA `(.L_x_11430) ;  /* 0x0000000000048947 */ /* 0x000fec0003800000 */
[----:B------:R-:W-:Y:S01]  /*278e0*/  BPT.TRAP 0x1 ;  /* 0x000000040000795c */ /* 0x000fe20000300000 */
.L_x_11430:
[----:B------:R-:W-:Y:S01]  /*278f0*/  IMAD R3, R18, 0x8, R7 ;  /* 0x0000000812037824 */ /* 0x000fe200078e0207 */
[----:B------:R-:W-:-:S04]  /*27900*/  SHF.L.U32 R2, R2, 0x1f, RZ ;  /* 0x0000001f02027819 */ /* 0x000fc800000006ff */
[----:B------:R-:W1:Y:S02]  /*27910*/  SYNCS.PHASECHK.TRANS64.TRYWAIT P1, [R3+URZ+0x32440], R2 ;  /* 0x03244002030075a7 */ /* 0x000e64000802017f */
[----:B-1----:R-:W-:Y:S05]  /*27920*/  @!P1 BRA `(.L_x_11431) ;  /* 0x0000003800c89947 */ /* 0x002fea0003800000 */
.L_x_11546:
[----:B------:R-:W-:Y:S05]  /*27930*/  @!P0 BRA `(.L_x_11432) ;  /* 0x0000000000048947 */ /* 0x000fea0003800000 */
[----:B------:R-:W-:Y:S01]  /*27940*/  BPT.TRAP 0x1 ;  /* 0x000000040000795c */ /* 0x000fe20000300000 */
.L_x_11432:
[----:B------:R-:W4:Y:S02]  /*27950*/  SYNCS.PHASECHK.TRANS64.TRYWAIT P1, [R5+URZ+0x32460], R0 ;  /* 0x03246000050075a7 */ /* 0x000f24000802017f */
[----:B----4-:R-:W-:Y:S05]  /*27960*/  @!P1 BRA `(.L_x_11433) ;  /* 0x0000003800cc9947 */ /* 0x010fea0003800000 */
.L_x_11547:
[----:B------:R-:W-:Y:S05]  /*27970*/  @!P0 BRA `(.L_x_11434) ;  /* 0x0000000000048947 */ /* 0x000fea0003800000 */
[----:B------:R-:W-:Y:S01]  /*27980*/  BPT.TRAP 0x1 ;  /* 0x000000040000795c */ /* 0x000fe20000300000 */
.L_x_11434:
[----:B------:R0:W0:Y:S02]  /*27990*/  SYNCS.PHASECHK.TRANS64.TRYWAIT P0, [R3+URZ+0x32460], R2 ;  /* 0x03246002030075a7 */ /* 0x000024000800017f */
[----:B0-----:R-:W-:Y:S05]  /*279a0*/  @!P0 NANOSLEEP.SYNCS 0x989680 ;  /* 0x009896800000895d */ /* 0x001fea0003900000 */
[----:B------:R-:W0:Y:S02]  /*279b0*/  @!P0 SYNCS.PHASECHK.TRANS64 P0, [R3+URZ+0x32460], R2 ;  /* 0x03246002030085a7 */ /* 0x000e24000800007f */
[----:B0-----:R-:W-:Y:S05]  /*279c0*/  @!P0 BRA `(.L_x_11434) ;  /* 0xfffffffc00f08947 */ /* 0x001fea000383ffff */
.L_x_11426:
[----:B------:R-:W-:Y:S05]  /*279d0*/  BSYNC B0 ;  /* 0x0000000000007941 */ /* 0x000fea0003800000 */
.L_x_11425:
[----:B------:R-:W-:Y:S05]  /*279e0*/  EXIT ;  /* 0x000000000000794d */ /* 0x000fea0003800000 */
.L_x_11243:
[----:B0-----:R-:W-:-:S04]  /*279f0*/  IMAD.U32 R9, RZ, RZ, UR42 ;  /* 0x0000002aff097e24 */ /* 0x001fc8000f8e00ff */
[----:B------:R0:W1:Y:S03]  /*27a00*/  SYNCS.PHASECHK.TRANS64.TRYWAIT P0, [R9+URZ+0x32400], R0 ;  /* 0x03240000090075a7 */ /* 0x000066000800017f */
[----:B-1----:R-:W-:Y:S05]  /*27a10*/  @!P0 NANOSLEEP.SYNCS 0x989680 ;  /* 0x009896800000895d */ /* 0x002fea0003900000 */
[----:B------:R-:W1:Y:S02]  /*27a20*/  @!P0 SYNCS.PHASECHK.TRANS64 P0, [R9+URZ+0x32400], R0 ;  /* 0x03240000090085a7 */ /* 0x000e64000800007f */
[----:B-1----:R-:W-:Y:S05]  /*27a30*/  @!P0 BRA `(.L_x_11243) ;  /* 0xfffffffc00ec8947 */ /* 0x002fea000383ffff */
[----:B------:R-:W-:Y:S05]  /*27a40*/  BRA `(.L_x_11435) ;  /* 0xfffffda800f07947 */ /* 0x000fea000383ffff */
.L_x_11250:
[----:B-1----:R1:W2:Y:S02]  /*27a50*/  SYNCS.PHASECHK.TRANS64.TRYWAIT P0, [R20+URZ], R21 ;  /* 0x00000015140075a7 */ /* 0x0022a4000800017f */
[----:B--2---:R-:W-:Y:S05]  /*27a60*/  @!P0 NANOSLEEP.SYNCS 0x989680 ;  /* 0x009896800000895d */ /* 0x004fea0003900000 */
[----:B------:R-:W2:Y:S02]  /*27a70*/  @!P0 SYNCS.PHASECHK.TRANS64 P0, [R20+URZ], R21 ;  /* 0x00000015140085a7 */ /* 0x000ea4000800007f */
[----:B--2---:R-:W-:Y:S05]  /*27a80*/  @!P0 BRA `(.L_x_11250) ;  /* 0xfffffffc00f08947 */ /* 0x004fea000383ffff */
[----:B------:R-:W-:Y:S05]  /*27a90*/  BRA `(.L_x_11249) ;  /* 0xfffffdb000047947 */ /* 0x000fea000383ffff */
.L_x_11252:
[----:B0-----:R-:W-:-:S04]  /*27aa0*/  IMAD.U32 R9, RZ, RZ, UR42 ;  /* 0x0000002aff097e24 */ /* 0x001fc8000f8e00ff */
[----:B------:R0:W1:Y:S03]  /*27ab0*/  SYNCS.PHASECHK.TRANS64.TRYWAIT P0, [R9+URZ+0x32410], R6 ;  /* 0x03241006090075a7 */ /* 0x000066000800017f */
[----:B-1----:R-:W-:Y:S05]  /*27ac0*/  @!P0 NANOSLEEP.SYNCS 0x989680 ;  /* 0x009896800000895d */ /* 0x002fea0003900000 */
[----:B------:R-:W1:Y:S02]  /*27ad0*/  @!P0 SYNCS.PHASECHK.TRANS64 P0, [R9+URZ+0x32410], R6 ;  /* 0x03241006090085a7 */ /* 0x000e64000800007f */
[----:B-1----:R-:W-:Y:S05]  /*27ae0*/  @!P0 BRA `(.L_x_11252) ;  /* 0xfffffffc00ec8947 */ /* 0x002fea000383ffff */
[----:B------:R-:W-:Y:S05]  /*27af0*/  BRA `(.L_x_11436) ;  /* 0xfffffdb000d87947 */ /* 0x000fea000383ffff */
.L_x_11259:
[----:B-1----:R1:W2:Y:S02]  /*27b00*/  SYNCS.PHASECHK.TRANS64.TRYWAIT P0, [R8+URZ], R9 ;  /* 0x00000009080075a7 */ /* 0x0022a4000800017f */
[----:B--2---:R-:W-:Y:S05]  /*27b10*/  @!P0 NANOSLEEP.SYNCS 0x989680 ;  /* 0x009896800000895d */ /* 0x004fea0003900000 */
[----:B------:R-:W2:Y:S02]  /*27b20*/  @!P0 SYNCS.PHASECHK.TRANS64 P0, [R8+URZ], R9 ;  /* 0x00000009080085a7 */ /* 0x000ea4000800007f */
[----:B--2---:R-:W-:Y:S05]  /*27b30*/  @!P0 BRA `(.L_x_11259) ;  /* 0xfffffffc00f08947 */ /* 0x004fea000383ffff */
[----:B------:R-:W-:Y:S05]  /*27b40*/  BRA `(.L_x_11258) ;  /* 0xfffffdb4001c7947 */ /* 0x000fea000383ffff */
.L_x_11297:
[----:B0-----:R0:W2:Y:S02]  /*27b50*/  SYNCS.PHASECHK.TRANS64.TRYWAIT P0, [R6+URZ], R7 ;  /* 0x00000007060075a7 */ /* 0x0010a4000800017f */
[----:B--2---:R-:W-:Y:S05]  /*27b60*/  @!P0 NANOSLEEP.SYNCS 0x989680 ;  /* 0x009896800000895d */ /* 0x004fea0003900000 */
[----:B------:R-:W2:Y:S02]  /*27b70*/  @!P0 SYNCS.PHASECHK.TRANS64 P0, [R6+URZ], R7 ;  /* 0x00000007060085a7 */ /* 0x000ea4000800007f */
[----:B--2---:R-:W-:Y:S05]  /*27b80*/  @!P0 BRA `(.L_x_11297) ;  /* 0xfffffffc00f08947 */ /* 0x004fea000383ffff */
[----:B------:R-:W-:Y:S05]  /*27b90*/  BRA `(.L_x_11296) ;  /* 0xfffffe2000987947 */ /* 0x000fea000383ffff */
.L_x_11304:
[----:B0-----:R0:W1:Y:S02]  /*27ba0*/  SYNCS.PHASECHK.TRANS64.TRYWAIT P0, [R18+URZ], R19 ;  /* 0x00000013120075a7 */ /* 0x001064000800017f */
[----:B-1----:R-:W-:Y:S05]  /*27bb0*/  @!P0 NANOSLEEP.SYNCS 0x989680 ;  /* 0x009896800000895d */ /* 0x002fea0003900000 */
[----:B------:R-:W1:Y:S02]  /*27bc0*/  @!P0 SYNCS.PHASECHK.TRANS64 P0, [R18+URZ], R19 ;  /* 0x00000013120085a7 */ /* 0x000e64000800007f */
[----:B-1----:R-:W-:Y:S05]  /*27bd0*/  @!P0 BRA `(.L_x_11304) ;  /* 0xfffffffc00f08947 */ /* 0x002fea000383ffff */
[----:B------:R-:W-:Y:S05]  /*27be0*/  BRA `(.L_x_11303) ;  /* 0xfffffe2400bc7947 */ /* 0x000fea000383ffff */
.L_x_11317:
[----:B0-----:R0:W2:Y:S02]  /*27bf0*/  SYNCS.PHASECHK.TRANS64.TRYWAIT P0, [R0+URZ], R7 ;  /* 0x00000007000075a7 */ /* 0x0010a4000800017f */
[----:B--2---:R-:W-:Y:S05]  /*27c00*/  @!P0 NANOSLEEP.SYNCS 0x989680 ;  /* 0x009896800000895d */ /* 0x004fea0003900000 */
[----:B------:R-:W2:Y:S02]  /*27c10*/  @!P0 SYNCS.PHASECHK.TRANS64 P0, [R0+URZ], R7 ;  /* 0x00000007000085a7 */ /* 0x000ea4000800007f */
[----:B--2---:R-:W-:Y:S05]  /*27c20*/  @!P0 BRA `(.L_x_11317) ;  /* 0xfffffffc00f08947 */ /* 0x004fea000383ffff */
[----:B------:R-:W-:Y:S05]  /*27c30*/  BRA `(.L_x_11316) ;  /* 0xfffffec000007947 */ /* 0x000fea000383ffff */
.L_x_11324:
[----:B0-----:R0:W2:Y:S02]  /*27c40*/  SYNCS.PHASECHK.TRANS64.TRYWAIT P0, [R7+URZ], R8 ;  /* 0x00000008070075a7 */ /* 0x0010a4000800017f */
[----:B--2---:R-:W-:Y:S05]  /*27c50*/  @!P0 NANOSLEEP.SYNCS 0x989680 ;  /* 0x009896800000895d */ /* 0x004fea0003900000 */
[----:B------:R-:W2:Y:S02]  /*27c60*/  @!P0 SYNCS.PHASECHK.TRANS64 P0, [R7+URZ], R8 ;  /* 0x00000008070085a7 */ /* 0x000ea4000800007f */
[----:B--2---:R-:W-:Y:S05]  /*27c70*/  @!P0 BRA `(.L_x_11324) ;  /* 0xfffffffc00f08947 */ /* 0x004fea000383ffff */
[----:B------:R-:W-:Y:S05]  /*27c80*/  BRA `(.L_x_11323) ;  /* 0xfffffec400387947 */ /* 0x000fea000383ffff */
.L_x_11379:
        /* <DEDUP_REMOVED lines=10> */
.L_x_11437:
[----:B------:R-:W-:Y:S05]  /*27d30*/  BRA `(.L_x_11438) ;  /* 0xffffffc0000c7947 */ /* 0x000fea000383ffff */
.L_x_11382:
[----:B0-----:R0:W1:Y:S02]  /*27d40*/  SYNCS.PHASECHK.TRANS64.TRYWAIT P0, [R24+URZ+0x32440], R3 ;  /* 0x03244003180075a7 */ /* 0x001064000800017f */
[----:B-1----:R-:W-:Y:S05]  /*27d50*/  @!P0 NANOSLEEP.SYNCS 0x989680 ;  /* 0x009896800000895d */ /* 0x002fea0003900000 */
[----:B------:R-:W1:Y:S02]  /*27d60*/  @!P0 SYNCS.PHASECHK.TRANS64 P0, [R24+URZ+0x32440], R3 ;  /* 0x03244003180085a7 */ /* 0x000e64000800007f */
[----:B-1----:R-:W-:Y:S05]  /*27d70*/  @!P0 BRA `(.L_x_11382) ;  /* 0xfffffffc00f08947 */ /* 0x002fea000383ffff */
[----:B------:R-:W-:Y:S05]  /*27d80*/  BRA `(.L_x_11439) ;  /* 0xffffffc000b47947 */ /* 0x000fea000383ffff */
.L_x_11383:
        /* <DEDUP_REMOVED lines=8> */
.L_x_11441:
[----:B------:R-:W-:Y:S05]  /*27e10*/  BSYNC B0 ;  /* 0x0000000000007941 */ /* 0x000fea0003800000 */
.L_x_11440:
        /* <DEDUP_REMOVED lines=9> */
.L_x_11442:
        /* <DEDUP_REMOVED lines=8> */
.L_x_11443:
        /* <DEDUP_REMOVED lines=11> */
.L_x_11444:
[----:B------:R-:W-:Y:S02]  /*27fe0*/  IMAD.MOV.U32 R13, RZ, RZ, R5 ;  /* 0x000000ffff0d7224 */ /* 0x000fe400078e0005 */
[----:B------:R-:W-:Y:S01]  /*27ff0*/  IMAD.MOV.U32 R12, RZ, RZ, 0x2 ;  /* 0x00000002ff0c7424 */ /* 0x000fe200078e00ff */
[----:B------:R-:W-:-:S13]  /*28000*/  @P0 LEA R2, P1, R8, R14, 0x1 ;  /* 0x0000000e08020211 */ /* 0x000fda00078208ff */
[----:B------:R-:W-:Y:S05]  /*28010*/  WARPSYNC.COLLECTIVE R15, `(.L_x_11445) ;  /* 0x000000000f087348 */ /* 0x000fea0003c00000 */
[----:B------:R0:W1:Y:S02]  /*28020*/  SHFL.IDX P6, R14, R13, R12, R11 ;  /* 0x0000000c0d0e7389 */ /* 0x00006400000c000b */
[----:B01----:R-:W-:Y:S01]  /*28030*/  ENDCOLLECTIVE ;  /* 0x000000000000791b */ /* 0x003fe20003800000 */
.L_x_11445:
        /* <DEDUP_REMOVED lines=12> */
.L_x_11446:
[----:B------:R-:W-:Y:S02]  /*28100*/  IMAD.MOV.U32 R13, RZ, RZ, R5 ;  /* 0x000000ffff0d7224 */ /* 0x000fe400078e0005 */
[----:B------:R-:W-:Y:S01]  /*28110*/  IMAD.MOV.U32 R12, RZ, RZ, 0x3 ;  /* 0x00000003ff0c7424 */ /* 0x000fe200078e00ff */
[----:B------:R-:W-:-:S13]  /*28120*/  @P0 LEA R2, P1, R8, R14, 0x1 ;  /* 0x0000000e08020211 */ /* 0x000fda00078208ff */
[----:B------:R-:W-:Y:S05]  /*28130*/  WARPSYNC.COLLECTIVE R15, `(.L_x_11447) ;  /* 0x000000000f087348 */ /* 0x000fea0003c00000 */
[----:B------:R0:W1:Y:S02]  /*28140*/  SHFL.IDX P6, R14, R13, R12, R11 ;  /* 0x0000000c0d0e7389 */ /* 0x00006400000c000b */
[----:B01----:R-:W-:Y:S01]  /*28150*/  ENDCOLLECTIVE ;  /* 0x000000000000791b */ /* 0x003fe20003800000 */
.L_x_11447:
        /* <DEDUP_REMOVED lines=12> */
.L_x_11448:
[----:B------:R-:W-:Y:S02]  /*28220*/  IMAD.MOV.U32 R13, RZ, RZ, R5 ;  /* 0x000000ffff0d7224 */ /* 0x000fe400078e0005 */
[----:B------:R-:W-:Y:S01]  /*28230*/  IMAD.MOV.U32 R12, RZ, RZ, 0x4 ;  /* 0x00000004ff0c7424 */ /* 0x000fe200078e00ff */
[----:B------:R-:W-:-:S13]  /*28240*/  @P0 LEA R2, P1, R8, R14, 0x1 ;  /* 0x0000000e08020211 */ /* 0x000fda00078208ff */
[----:B------:R-:W-:Y:S05]  /*28250*/  WARPSYNC.COLLECTIVE R15, `(.L_x_11449) ;  /* 0x000000000f087348 */ /* 0x000fea0003c00000 */
[----:B------:R0:W1:Y:S02]  /*28260*/  SHFL.IDX P6, R14, R13, R12, R11 ;  /* 0x0000000c0d0e7389 */ /* 0x00006400000c000b */
[----:B01----:R-:W-:Y:S01]  /*28270*/  ENDCOLLECTIVE ;  /* 0x000000000000791b */ /* 0x003fe20003800000 */
.L_x_11449:
        /* <DEDUP_REMOVED lines=12> */
.L_x_11450:
[----:B------:R-:W-:Y:S02]  /*28340*/  IMAD.MOV.U32 R13, RZ, RZ, R5 ;  /* 0x000000ffff0d7224 */ /* 0x000fe400078e0005 */
[----:B------:R-:W-:Y:S01]  /*28350*/  IMAD.MOV.U32 R12, RZ, RZ, 0x5 ;  /* 0x00000005ff0c7424 */ /* 0x000fe200078e00ff */
[----:B------:R-:W-:-:S13]  /*28360*/  @P0 LEA R2, P1, R8, R14, 0x1 ;  /* 0x0000000e08020211 */ /* 0x000fda00078208ff */
[----:B------:R-:W-:Y:S05]  /*28370*/  WARPSYNC.COLLECTIVE R15, `(.L_x_11451) ;  /* 0x000000000f087348 */ /* 0x000fea0003c00000 */
[----:B------:R0:W1:Y:S02]  /*28380*/  SHFL.IDX P6, R14, R13, R12, R11 ;  /* 0x0000000c0d0e7389 */ /* 0x00006400000c000b */
[----:B01----:R-:W-:Y:S01]  /*28390*/  ENDCOLLECTIVE ;  /* 0x000000000000791b */ /* 0x003fe20003800000 */
.L_x_11451:
        /* <DEDUP_REMOVED lines=10> */
.L_x_11452:
[----:B------:R-:W-:Y:S05]  /*28440*/  BRA `(.L_x_11453) ;  /* 0xffffffc0001c7947 */ /* 0x000fea000383ffff */
.L_x_11388:
[----:B------:R-:W-:Y:S01]  /*28450*/  IMAD.MOV.U32 R13, RZ, RZ, R5 ;  /* 0x000000ffff0d7224 */ /* 0x000fe200078e0005 */
[----:B------:R-:W0:Y:S01]  /*28460*/  S2R R20, SR_TID.X ;  /* 0x0000000000147919 */ /* 0x000e220000002100 */
[----:B------:R-:W-:Y:S01]  /*28470*/  IMAD.MOV.U32 R12, RZ, RZ, RZ ;  /* 0x000000ffff0c7224 */ /* 0x000fe200078e00ff */
[----:B------:R-:W-:Y:S01]  /*28480*/  LOP3.LUT R16, R16, 0xffffefff, RZ, 0xc0, !PT ;  /* 0xffffefff10107812 */ /* 0x000fe200078ec0ff */
[----:B------:R-:W-:Y:S02]  /*28490*/  IMAD.MOV.U32 R11, RZ, RZ, 0x181f ;  /* 0x0000181fff0b7424 */ /* 0x000fe400078e00ff */
[----:B------:R-:W-:Y:S02]  /*284a0*/  IMAD.MOV.U32 R15, RZ, RZ, -0x1 ;  /* 0xffffffffff0f7424 */ /* 0x000fe400078e00ff */
[----:B------:R-:W-:-:S07]  /*284b0*/  VIADD R4, R35, UR43 ;  /* 0x0000002b23047c36 */ /* 0x000fce0008000000 */
[----:B01----:R-:W-:Y:S05]  /*284c0*/  WARPSYNC.COLLECTIVE R15, `(.L_x_11454) ;  /* 0x000000000f087348 */ /* 0x003fea0003c00000 */
[----:B------:R2:W3:Y:S02]  /*284d0*/  SHFL.IDX P6, R14, R13, R12, R11 ;  /* 0x0000000c0d0e7389 */ /* 0x0004e400000c000b */
[----:B0123--:R-:W-:Y:S01]  /*284e0*/  ENDCOLLECTIVE ;  /* 0x000000000000791b */ /* 0x00ffe20003800000 */
.L_x_11454:
[C---:B------:R-:W-:Y:S01]  /*284f0*/  VIADD R6, R4.reuse, 0x10 ;  /* 0x0000001004067836 */ /* 0x040fe20000000000 */
[----:B------:R-:W-:Y:S01]  /*28500*/  ISETP.GE.AND P1, PT, R4, UR41, PT ;  /* 0x0000002904007c0c */ /* 0x000fe2000bf26270 */
[----:B------:R-:W-:-:S12]  /*28510*/  IMAD.MOV.U32 R13, RZ, RZ, R0 ;  /* 0x000000ffff0d7224 */ /* 0x000fd800078e0000 */
[----:B------:R-:W-:-:S04]  /*28520*/  @P1 LOP3.LUT R16, R16, 0x1000, RZ, 0xfc, !PT ;  /* 0x0000100010101812 */ /* 0x000fc800078efcff */
[----:B------:R-:W-:Y:S01]  /*28530*/  LOP3.LUT R16, R16, 0xfffff7ff, RZ, 0xc0, !PT ;  /* 0xfffff7ff10107812 */ /* 0x000fe200078ec0ff */
[----:B------:R-:W-:Y:S02]  /*28540*/  IMAD.SHL.U32 R8, R20, 0x8, RZ ;  /* 0x0000000814087824 */ /* 0x000fe400078e00ff */
[----:B------:R-:W-:-:S07]  /*28550*/  IMAD.MOV.U32 R3, RZ, RZ, R14 ;  /* 0x000000ffff037224 */ /* 0x000fce00078e000e */
[----:B------:R-:W-:Y:S05]  /*28560*/  WARPSYNC.COLLECTIVE R15, `(.L_x_11455) ;  /* 0x000000000f087348 */ /* 0x000fea0003c00000 */
[----:B------:R0:W1:Y:S02]  /*28570*/  SHFL.IDX P6, R14, R13, R12, R11 ;  /* 0x0000000c0d0e7389 */ /* 0x00006400000c000b */
[----:B01----:R-:W-:Y:S01]  /*28580*/  ENDCOLLECTIVE ;  /* 0x000000000000791b */ /* 0x003fe20003800000 */
.L_x_11455:
[----:B------:R-:W-:Y:S01]  /*28590*/  LOP3.LUT R8, R8, 0x38, RZ, 0xc0, !PT ;  /* 0x0000003808087812 */ /* 0x000fe200078ec0ff */
[----:B------:R-:W-:-:S03]  /*285a0*/  IMAD.MOV.U32 R13, RZ, RZ, R5 ;  /* 0x000000ffff0d7224 */ /* 0x000fc600078e0005 */
[----:B------:R-:W-:-:S05]  /*285b0*/  @!P1 LEA R12, P0, R8, R14, 0x1 ;  /* 0x0000000e080c9211 */ /* 0x000fca00078008ff */
[----:B------:R-:W-:Y:S02]  /*285c0*/  @!P1 IMAD.MOV.U32 R2, RZ, RZ, R12 ;  /* 0x000000ffff029224 */ /* 0x000fe400078e000c */
[----:B------:R-:W-:Y:S02]  /*285d0*/  IMAD.MOV.U32 R12, RZ, RZ, 0x1 ;  /* 0x00000001ff0c7424 */ /* 0x000fe400078e00ff */
[----:B------:R-:W-:-:S07]  /*285e0*/  @!P1 IMAD.X R3, RZ, RZ, R3, P0 ;  /* 0x000000ffff039224 */ /* 0x000fce00000e0603 */
[----:B------:R-:W-:Y:S05]  /*285f0*/  WARPSYNC.COLLECTIVE R15, `(.L_x_11456) ;  /* 0x000000000f087348 */ /* 0x000fea0003c00000 */
[----:B------:R0:W1:Y:S02]  /*28600*/  SHFL.IDX P6, R14, R13, R12, R11 ;  /* 0x0000000c0d0e7389 */ /* 0x00006400000c000b */
[----:B01----:R-:W-:Y:S01]  /*28610*/  ENDCOLLECTIVE ;  /* 0x000000000000791b */ /* 0x003fe20003800000 */
.L_x_11456:
        /* <DEDUP_REMOVED lines=13> */
.L_x_11457:
[----:B------:R-:W-:Y:S02]  /*286f0*/  IMAD.MOV.U32 R13, RZ, RZ, R5 ;  /* 0x000000ffff0d7224 */ /* 0x000fe400078e0005 */
[----:B------:R-:W-:Y:S01]  /*28700*/  IMAD.MOV.U32 R12, RZ, RZ, 0x2 ;  /* 0x00000002ff0c7424 */ /* 0x000fe200078e00ff */
[----:B------:R-:W-:-:S05]  /*28710*/  @!P1 LEA R10, P0, R8, R14, 0x1 ;  /* 0x0000000e080a9211 */ /* 0x000fca00078008ff */
[----:B------:R-:W-:Y:S02]  /*28720*/  @!P1 IMAD.X R11, RZ, RZ, R2, P0 ;  /* 0x000000ffff0b9224 */ /* 0x000fe400000e0602 */
[----:B------:R-:W-:Y:S02]  /*28730*/  @!P1 IMAD.MOV.U32 R2, RZ, RZ, R10 ;  /* 0x000000ffff029224 */ /* 0x000fe400078e000a */
[----:B------:R-:W-:Y:S02]  /*28740*/  @!P1 IMAD.MOV.U32 R3, RZ, RZ, R11 ;  /* 0x000000ffff039224 */ /* 0x000fe400078e000b */
[----:B------:R-:W-:Y:S02]  /*28750*/  IMAD.MOV.U32 R11, RZ, RZ, 0x181f ;  /* 0x0000181fff0b7424 */ /* 0x000fe400078e00ff */
[----:B------:R-:W-:Y:S01]  /*28760*/  IMAD.SHL.U32 R10, R20, 0x8, RZ ;  /* 0x00000008140a7824 */ /* 0x000fe200078e00ff */
        /* <DEDUP_REMOVED lines=9> */
.L_x_11458:
[----:B------:R-:W-:Y:S02]  /*28800*/  LOP3.LUT R10, R10, 0x38, RZ, 0xc0, !PT ;  /* 0x000000380a0a7812 */ /* 0x000fe400078ec0ff */
[----:B------:R-:W-:Y:S01]  /*28810*/  @P1 LOP3.LUT R16, R16, 0x400, RZ, 0xfc, !PT ;  /* 0x0000040010101812 */ /* 0x000fe200078efcff */
[----:B------:R-:W-:-:S03]  /*28820*/  IMAD.MOV.U32 R13, RZ, RZ, R0 ;  /* 0x000000ffff0d7224 */ /* 0x000fc600078e0000 */
[----:B------:R-:W-:Y:S01]  /*28830*/  LOP3.LUT R16, R16, 0xfffffdff, RZ, 0xc0, !PT ;  /* 0xfffffdff10107812 */ /* 0x000fe200078ec0ff */
[----:B------:R-:W-:-:S07]  /*28840*/  IMAD.MOV.U32 R8, RZ, RZ, R14 ;  /* 0x000000ffff087224 */ /* 0x000fce00078e000e */
[----:B------:R-:W-:Y:S05]  /*28850*/  WARPSYNC.COLLECTIVE R15, `(.L_x_11459) ;  /* 0x000000000f087348 */ /* 0x000fea0003c00000 */
[----:B------:R0:W1:Y:S02]  /*28860*/  SHFL.IDX P6, R14, R13, R12, R11 ;  /* 0x0000000c0d0e7389 */ /* 0x00006400000c000b */
[----:B01----:R-:W-:Y:S01]  /*28870*/  ENDCOLLECTIVE ;  /* 0x000000000000791b */ /* 0x003fe20003800000 */
.L_x_11459:
[----:B------:R-:W-:Y:S02]  /*28880*/  IMAD.MOV.U32 R13, RZ, RZ, R5 ;  /* 0x000000ffff0d7224 */ /* 0x000fe400078e0005 */
[----:B------:R-:W-:Y:S02]  /*28890*/  IMAD.MOV.U32 R12, RZ, RZ, 0x3 ;  /* 0x00000003ff0c7424 */ /* 0x000fe400078e00ff */
[----:B------:R-:W-:-:S07]  /*288a0*/  IMAD.MOV.U32 R9, RZ, RZ, R14 ;  /* 0x000000ffff097224 */ /* 0x000fce00078e000e */
[----:B------:R-:W-:Y:S05]  /*288b0*/  WARPSYNC.COLLECTIVE R15, `(.L_x_11460) ;  /* 0x000000000f087348 */ /* 0x000fea0003c00000 */
[----:B------:R0:W1:Y:S02]  /*288c0*/  SHFL.IDX P6, R14, R13, R12, R11 ;  /* 0x0000000c0d0e7389 */ /* 0x00006400000c000b */
[----:B01----:R-:W-:Y:S01]  /*288d0*/  ENDCOLLECTIVE ;  /* 0x000000000000791b */ /* 0x003fe20003800000 */
.L_x_11460:
[----:B------:R-:W-:-:S05]  /*288e0*/  @!P1 LEA R9, P0, R10, R9, 0x1 ;  /* 0x000000090a099211 */ /* 0x000fca00078008ff */
[----:B------:R-:W-:Y:S02]  /*288f0*/  @!P1 IMAD.X R8, RZ, RZ, R8, P0 ;  /* 0x000000ffff089224 */ /* 0x000fe400000e0608 */
[----:B------:R-:W-:Y:S02]  /*28900*/  @!P1 IMAD.MOV.U32 R2, RZ, RZ, R9 ;  /* 0x000000ffff029224 */ /* 0x000fe400078e0009 */
[----:B------:R-:W-:Y:S02]  /*28910*/  @!P1 IMAD.MOV.U32 R3, RZ, RZ, R8 ;  /* 0x000000ffff039224 */ /* 0x000fe400078e0008 */
[----:B------:R-:W-:-:S03]  /*28920*/  IMAD.MOV.U32 R13, RZ, RZ, R0 ;  /* 0x000000ffff0d7224 */ /* 0x000fc600078e0000 */
[----:B------:R-:W-:Y:S01]  /*28930*/  @!PT LDS RZ, [RZ] ;  /* 0x00000000fffff984 */ /* 0x000fe20000000800 */
[----:B------:R-:W-:Y:S01]  /*28940*/  @!PT LDS RZ, [RZ] ;  /* 0x00000000fffff984 */ /* 0x000fe20000000800 */
[----:B------:R-:W-:Y:S01]  /*28950*/  @!PT LDS RZ, [RZ] ;  /* 0x00000000fffff984 */ /* 0x000fe20000000800 */
[----:B------:R0:W-:Y:S01]  /*28960*/  @!P1 LDGSTS.E.BYPASS.LTC128B.128 [R22+0x19400], desc[UR36][R2.64], !P5 ;  /* 0x1940000002169fae */ /* 0x0001e2000e901d64 */
[----:B------:R-:W-:Y:S01]  /*28970*/  ISETP.GE.AND P1, PT, R6, UR41, PT ;  /* 0x0000002906007c0c */ /* 0x000fe2000bf26270 */
[----:B------:R-:W-:-:S12]  /*28980*/  IMAD.MOV.U32 R6, RZ, RZ, R14 ;  /* 0x000000ffff067224 */ /* 0x000fd800078e000e */
[----:B0-----:R-:W-:Y:S05]  /*28990*/  WARPSYNC.COLLECTIVE R15, `(.L_x_11461) ;  /* 0x000000000f087348 */ /* 0x001fea0003c00000 */
[----:B------:R1:W2:Y:S02]  /*289a0*/  SHFL.IDX P6, R14, R13, R12, R11 ;  /* 0x0000000c0d0e7389 */ /* 0x0002a400000c000b */
[----:B012---:R-:W-:Y:S01]  /*289b0*/  ENDCOLLECTIVE ;  /* 0x000000000000791b */ /* 0x007fe20003800000 */
.L_x_11461:
        /* <DEDUP_REMOVED lines=8> */
.L_x_11462:
        /* <DEDUP_REMOVED lines=9> */
[----:B------:R0:W-:Y:S04]  /*28ad0*/  @!P1 LDGSTS.E.BYPASS.LTC128B.128 [R22+0x19c00], desc[UR36][R2.64], !P5 ;  /* 0x19c0000002169fae */ /* 0x0001e8000e901d64 */
[----:B------:R-:W-:Y:S01]  /*28ae0*/  ISETP.GE.AND P1, PT, R6, UR41, PT ;  /* 0x0000002906007c0c */ /* 0x000fe2000bf26270 */
[----:B------:R-:W-:-:S02]  /*28af0*/  VIADD R6, R4, 0x50 ;  /* 0x0000005004067836 */ /* 0x000fc40000000000 */
[----:B0-----:R-:W-:-:S10]  /*28b00*/  IMAD.MOV.U32 R2, RZ, RZ, R14 ;  /* 0x000000ffff027224 */ /* 0x001fd400078e000e */
[----:B------:R-:W-:Y:S05]  /*28b10*/  WARPSYNC.COLLECTIVE R15, `(.L_x_11463) ;  /* 0x000000000f087348 */ /* 0x000fea0003c00000 */
[----:B------:R0:W1:Y:S02]  /*28b20*/  SHFL.IDX P6, R14, R13, R12, R11 ;  /* 0x0000000c0d0e7389 */ /* 0x00006400000c000b */
[----:B01----:R-:W-:Y:S01]  /*28b30*/  ENDCOLLECTIVE ;  /* 0x000000000000791b */ /* 0x003fe20003800000 */
.L_x_11463:
[----:B------:R-:W-:-:S04]  /*28b40*/  @P1 LOP3.LUT R16, R16, 0x100, RZ, 0xfc, !PT ;  /* 0x0000010010101812 */ /* 0x000fc800078efcff */
[----:B------:R-:W-:Y:S01]  /*28b50*/  LOP3.LUT R16, R16, 0xffffff7f, RZ, 0xc0, !PT ;  /* 0xffffff7f10107812 */ /* 0x000fe200078ec0ff */
[----:B------:R-:W-:Y:S01]  /*28b60*/  IMAD.MOV.U32 R12, RZ, RZ, 0x5 ;  /* 0x00000005ff0c7424 */ /* 0x000fe200078e00ff */
        /* <DEDUP_REMOVED lines=13> */
.L_x_11464:
[----:B------:R-:W-:Y:S01]  /*28c40*/  @P1 LOP3.LUT R16, R16, 0x80, RZ, 0xfc, !PT ;  /* 0x0000008010101812 */ /* 0x000fe200078efcff */
[----:B------:R-:W-:-:S03]  /*28c50*/  IMAD.MOV.U32 R13, RZ, RZ, R0 ;  /* 0x000000ffff0d7224 */ /* 0x000fc600078e0000 */
[----:B------:R-:W-:Y:S01]  /*28c60*/  LOP3.LUT R16, R16, 0xffffffbf, RZ, 0xc0, !PT ;  /* 0xffffffbf10107812 */ /* 0x000fe200078ec0ff */
[----:B------:R-:W-:-:S07]  /*28c70*/  IMAD.MOV.U32 R2, RZ, RZ, R14 ;  /* 0x000000ffff027224 */ /* 0x000fce00078e000e */
[----:B------:R-:W-:Y:S05]  /*28c80*/  WARPSYNC.COLLECTIVE R15, `(.L_x_11465) ;  /* 0x000000000f087348 */ /* 0x000fea0003c00000 */
[----:B------:R0:W1:Y:S02]  /*28c90*/  SHFL.IDX P6, R14, R13, R12, R11 ;  /* 0x0000000c0d0e7389 */ /* 0x00006400000c000b */
[----:B01----:R-:W-:Y:S01]  /*28ca0*/  ENDCOLLECTIVE ;  /* 0x000000000000791b */ /* 0x003fe20003800000 */
.L_x_11465:
[----:B------:R-:W-:Y:S02]  /*28cb0*/  IMAD.MOV.U32 R13, RZ, RZ, R5 ;  /* 0x000000ffff0d7224 */ /* 0x000fe400078e0005 */
[----:B------:R-:W-:Y:S02]  /*28cc0*/  IMAD.MOV.U32 R12, RZ, RZ, 0x6 ;  /* 0x00000006ff0c7424 */ /* 0x000fe400078e00ff */
[----:B------:R-:W-:-:S07]  /*28cd0*/  IMAD.MOV.U32 R21, RZ, RZ, R14 ;  /* 0x000000ffff157224 */ /* 0x000fce00078e000e */
[----:B------:R-:W-:Y:S05]  /*28ce0*/  WARPSYNC.COLLECTIVE R15, `(.L_x_11466) ;  /* 0x000000000f087348 */ /* 0x000fea0003c00000 */
[----:B------:R0:W1:Y:S02]  /*28cf0*/  SHFL.IDX P6, R14, R13, R12, R11 ;  /* 0x0000000c0d0e7389 */ /* 0x00006400000c000b */
[----:B01----:R-:W-:Y:S01]  /*28d00*/  ENDCOLLECTIVE ;  /* 0x000000000000791b */ /* 0x003fe20003800000 */
.L_x_11466:
        /* <DEDUP_REMOVED lines=13> */
.L_x_11467:
[----:B------:R-:W-:-:S05]  /*28de0*/  VIADD R3, R4, 0x60 ;  /* 0x0000006004037836 */ /* 0x000fca0000000000 */
[----:B------:R-:W-:Y:S01]  /*28df0*/  ISETP.GE.AND P1, PT, R3, UR41, PT ;  /* 0x0000002903007c0c */ /* 0x000fe2000bf26270 */
[----:B------:R-:W-:Y:S02]  /*28e00*/  IMAD.MOV.U32 R13, RZ, RZ, R5 ;  /* 0x000000ffff0d7224 */ /* 0x000fe400078e0005 */
[----:B------:R-:W-:-:S10]  /*28e10*/  IMAD.MOV.U32 R12, RZ, RZ, 0x7 ;  /* 0x00000007ff0c7424 */ /* 0x000fd400078e00ff */
[----:B------:R-:W-:Y:S01]  /*28e20*/  @P1 LOP3.LUT R16, R16, 0x40, RZ, 0xfc, !PT ;  /* 0x0000004010101812 */ /* 0x000fe200078efcff */
[----:B------:R-:W-:-:S05]  /*28e30*/  IMAD.MOV.U32 R15, RZ, RZ, R14 ;  /* 0x000000ffff0f7224 */ /* 0x000fca00078e000e */
[----:B------:R-:W-:-:S05]  /*28e40*/  @!P1 LEA R6, P0, R10, R15, 0x1 ;  /* 0x0000000f0a069211 */ /* 0x000fca00078008ff */
[----:B------:R-:W-:Y:S02]  /*28e50*/  @!P1 IMAD.X R15, RZ, RZ, R2, P0 ;  /* 0x000000ffff0f9224 */ /* 0x000fe400000e0602 */
[----:B------:R-:W-:Y:S02]  /*28e60*/  @!P1 IMAD.MOV.U32 R2, RZ, RZ, R6 ;  /* 0x000000ffff029224 */ /* 0x000fe400078e0006 */
[----:B------:R-:W-:Y:S02]  /*28e70*/  @!P1 IMAD.MOV.U32 R3, RZ, RZ, R15 ;  /* 0x000000ffff039224 */ /* 0x000fe400078e000f */
[----:B------:R-:W-:-:S03]  /*28e80*/  IMAD.MOV.U32 R15, RZ, RZ, -0x1 ;  /* 0xffffffffff0f7424 */ /* 0x000fc600078e00ff */
[----:B------:R-:W-:Y:S01]  /*28e90*/  @!PT LDS RZ, [RZ] ;  /* 0x00000000fffff984 */ /* 0x000fe20000000800 */
[----:B------:R-:W-:Y:S01]  /*28ea0*/  @!PT LDS RZ, [RZ] ;  /* 0x00000000fffff984 */ /* 0x000fe20000000800 */
[----:B------:R-:W-:Y:S01]  /*28eb0*/  @!PT LDS RZ, [RZ] ;  /* 0x00000000fffff984 */ /* 0x000fe20000000800 */
[----:B------:R0:W-:Y:S04]  /*28ec0*/  @!P1 LDGSTS.E.BYPASS.LTC128B.128 [R22+0x1b400], desc[UR36][R2.64], !P5 ;  /* 0x1b40000002169fae */ /* 0x0001e8000e901d64 */
[----:B0-----:R-:W-:Y:S05]  /*28ed0*/  WARPSYNC.COLLECTIVE R15, `(.L_x_11468) ;  /* 0x000000000f087348 */ /* 0x001fea0003c00000 */
[----:B------:R1:W2:Y:S02]  /*28ee0*/  SHFL.IDX P6, R14, R13, R12, R11 ;  /* 0x0000000c0d0e7389 */ /* 0x0002a400000c000b */
[----:B012---:R-:W-:Y:S01]  /*28ef0*/  ENDCOLLECTIVE ;  /* 0x000000000000791b */ /* 0x007fe20003800000 */
.L_x_11468:
[----:B------:R-:W-:Y:S02]  /*28f00*/  IMAD.MOV.U32 R13, RZ, RZ, R0 ;  /* 0x000000ffff0d7224 */ /* 0x000fe400078e0000 */
[----:B------:R-:W-:-:S07]  /*28f10*/  IMAD.MOV.U32 R5, RZ, RZ, R14 ;  /* 0x000000ffff057224 */ /* 0x000fce00078e000e */
[----:B------:R-:W-:Y:S05]  /*28f20*/  WARPSYNC.COLLECTIVE R15, `(.L_x_11469) ;  /* 0x000000000f087348 */ /* 0x000fea0003c00000 */
[----:B------:R0:W1:Y:S02]  /*28f30*/  SHFL.IDX P6, R14, R13, R12, R11 ;  /* 0x0000000c0d0e7389 */ /* 0x00006400000c000b */
[----:B01----:R-:W-:Y:S01]  /*28f40*/  ENDCOLLECTIVE ;  /* 0x000000000000791b */ /* 0x003fe20003800000 */
.L_x_11469:
[----:B------:R-:W-:Y:S05]  /*28f50*/  BRA `(.L_x_11470) ;  /* 0xffffffc000387947 */ /* 0x000fea000383ffff */
.L_x_11392:
        /* <DEDUP_REMOVED lines=8> */
.L_x_11472:
[----:B------:R-:W-:Y:S05]  /*28fe0*/  BSYNC B0 ;  /* 0x0000000000007941 */ /* 0x000fea0003800000 */
.L_x_11471:
        /* <DEDUP_REMOVED lines=9> */
.L_x_11473:
        /* <DEDUP_REMOVED lines=8> */
.L_x_11474:
        /* <DEDUP_REMOVED lines=13> */
.L_x_11475:
[----:B------:R-:W-:Y:S02]  /*291d0*/  IMAD.MOV.U32 R13, RZ, RZ, R4 ;  /* 0x000000ffff0d7224 */ /* 0x000fe400078e0004 */
        /* <DEDUP_REMOVED lines=16> */
.L_x_11476:
[----:B------:R-:W-:Y:S02]  /*292e0*/  IMAD.MOV.U32 R13, RZ, RZ, R0 ;  /* 0x000000ffff0d7224 */ /* 0x000fe400078e0000 */
[----:B------:R-:W-:-:S07]  /*292f0*/  IMAD.MOV.U32 R5, RZ, RZ, R14 ;  /* 0x000000ffff057224 */ /* 0x000fce00078e000e */
[----:B------:R-:W-:Y:S05]  /*29300*/  WARPSYNC.COLLECTIVE R15, `(.L_x_11477) ;  /* 0x000000000f087348 */ /* 0x000fea0003c00000 */
[----:B------:R0:W1:Y:S02]  /*29310*/  SHFL.IDX P6, R14, R13, R12, R11 ;  /* 0x0000000c0d0e7389 */ /* 0x00006400000c000b */
[----:B01----:R-:W-:Y:S01]  /*29320*/  ENDCOLLECTIVE ;  /* 0x000000000000791b */ /* 0x003fe20003800000 */
.L_x_11477:
[----:B------:R-:W-:Y:S02]  /*29330*/  IMAD.MOV.U32 R13, RZ, RZ, R4 ;  /* 0x000000ffff0d7224 */ /* 0x000fe400078e0004 */
[----:B------:R-:W-:Y:S01]  /*29340*/  IMAD.MOV.U32 R12, RZ, RZ, 0x3 ;  /* 0x00000003ff0c7424 */ /* 0x000fe200078e00ff */
[----:B------:R-:W-:-:S05]  /*29350*/  @!P1 LEA R14, P0, R20, R14, 0x1 ;  /* 0x0000000e140e9211 */ /* 0x000fca00078008ff */
[----:B------:R-:W-:-:S08]  /*29360*/  @!P1 IMAD.MOV.U32 R2, RZ, RZ, R14 ;  /* 0x000000ffff029224 */ /* 0x000fd000078e000e */
[----:B------:R-:W-:Y:S05]  /*29370*/  WARPSYNC.COLLECTIVE R15, `(.L_x_11478) ;  /* 0x000000000f087348 */ /* 0x000fea0003c00000 */
[----:B------:R0:W1:Y:S02]  /*29380*/  SHFL.IDX P6, R14, R13, R12, R11 ;  /* 0x0000000c0d0e7389 */ /* 0x00006400000c000b */
[----:B01----:R-:W-:Y:S01]  /*29390*/  ENDCOLLECTIVE ;  /* 0x000000000000791b */ /* 0x003fe20003800000 */
.L_x_11478:
        /* <DEDUP_REMOVED lines=15> */
.L_x_11479:
        /* <DEDUP_REMOVED lines=17> */
.L_x_11480:
[----:B------:R-:W-:Y:S02]  /*295a0*/  IMAD.MOV.U32 R13, RZ, RZ, R0 ;  /* 0x000000ffff0d7224 */ /* 0x000fe400078e0000 */
[----:B------:R-:W-:-:S07]  /*295b0*/  IMAD.MOV.U32 R5, RZ, RZ, R14 ;  /* 0x000000ffff057224 */ /* 0x000fce00078e000e */
[----:B------:R-:W-:Y:S05]  /*295c0*/  WARPSYNC.COLLECTIVE R15, `(.L_x_11481) ;  /* 0x000000000f087348 */ /* 0x000fea0003c00000 */
[----:B------:R0:W1:Y:S02]  /*295d0*/  SHFL.IDX P6, R14, R13, R12, R11 ;  /* 0x0000000c0d0e7389 */ /* 0x00006400000c000b */
[----:B01----:R-:W-:Y:S01]  /*295e0*/  ENDCOLLECTIVE ;  /* 0x000000000000791b */ /* 0x003fe20003800000 */
.L_x_11481:
[----:B------:R-:W-:Y:S02]  /*295f0*/  IMAD.MOV.U32 R13, RZ, RZ, R4 ;  /* 0x000000ffff0d7224 */ /* 0x000fe400078e0004 */
[----:B------:R-:W-:Y:S01]  /*29600*/  IMAD.MOV.U32 R12, RZ, RZ, 0x5 ;  /* 0x00000005ff0c7424 */ /* 0x000fe200078e00ff */
[----:B------:R-:W-:-:S05]  /*29610*/  @!P1 LEA R14, P0, R20, R14, 0x1 ;  /* 0x0000000e140e9211 */ /* 0x000fca00078008ff */
[----:B------:R-:W-:-:S08]  /*29620*/  @!P1 IMAD.MOV.U32 R2, RZ, RZ, R14 ;  /* 0x000000ffff029224 */ /* 0x000fd000078e000e */
[----:B------:R-:W-:Y:S05]  /*29630*/  WARPSYNC.COLLECTIVE R15, `(.L_x_11482) ;  /* 0x000000000f087348 */ /* 0x000fea0003c00000 */
[----:B------:R0:W1:Y:S02]  /*29640*/  SHFL.IDX P6, R14, R13, R12, R11 ;  /* 0x0000000c0d0e7389 */ /* 0x00006400000c000b */
[----:B01----:R-:W-:Y:S01]  /*29650*/  ENDCOLLECTIVE ;  /* 0x000000000000791b */ /* 0x003fe20003800000 */
.L_x_11482:
        /* <DEDUP_REMOVED lines=15> */
.L_x_11483:
        /* <DEDUP_REMOVED lines=17> */
.L_x_11484:
[----:B------:R-:W-:Y:S02]  /*29860*/  IMAD.MOV.U32 R13, RZ, RZ, R0 ;  /* 0x000000ffff0d7224 */ /* 0x000fe400078e0000 */
[----:B------:R-:W-:-:S07]  /*29870*/  IMAD.MOV.U32 R5, RZ, RZ, R14 ;  /* 0x000000ffff057224 */ /* 0x000fce00078e000e */
[----:B------:R-:W-:Y:S05]  /*29880*/  WARPSYNC.COLLECTIVE R15, `(.L_x_11485) ;  /* 0x000000000f087348 */ /* 0x000fea0003c00000 */
[----:B------:R0:W1:Y:S02]  /*29890*/  SHFL.IDX P6, R14, R13, R12, R11 ;  /* 0x0000000c0d0e7389 */ /* 0x00006400000c000b */
[----:B01----:R-:W-:Y:S01]  /*298a0*/  ENDCOLLECTIVE ;  /* 0x000000000000791b */ /* 0x003fe20003800000 */
.L_x_11485:
[----:B------:R-:W-:Y:S02]  /*298b0*/  IMAD.MOV.U32 R13, RZ, RZ, R4 ;  /* 0x000000ffff0d7224 */ /* 0x000fe400078e0004 */
[----:B------:R-:W-:Y:S01]  /*298c0*/  IMAD.MOV.U32 R12, RZ, RZ, 0x7 ;  /* 0x00000007ff0c7424 */ /* 0x000fe200078e00ff */
[----:B------:R-:W-:-:S05]  /*298d0*/  @!P1 LEA R14, P0, R20, R14, 0x1 ;  /* 0x0000000e140e9211 */ /* 0x000fca00078008ff */
[----:B------:R-:W-:-:S08]  /*298e0*/  @!P1 IMAD.MOV.U32 R2, RZ, RZ, R14 ;  /* 0x000000ffff029224 */ /* 0x000fd000078e000e */
[----:B------:R-:W-:Y:S05]  /*298f0*/  WARPSYNC.COLLECTIVE R15, `(.L_x_11486) ;  /* 0x000000000f087348 */ /* 0x000fea0003c00000 */
[----:B------:R0:W1:Y:S02]  /*29900*/  SHFL.IDX P6, R14, R13, R12, R11 ;  /* 0x0000000c0d0e7389 */ /* 0x00006400000c000b */
[----:B01----:R-:W-:Y:S01]  /*29910*/  ENDCOLLECTIVE ;  /* 0x000000000000791b */ /* 0x003fe20003800000 */
.L_x_11486:
        /* <DEDUP_REMOVED lines=14> */
.L_x_11487:
[----:B------:R-:W-:Y:S05]  /*29a00*/  BRA `(.L_x_11488) ;  /* 0xffffffc000507947 */ /* 0x000fea000383ffff */
.L_x_11395:
[----:B0-----:R0:W2:Y:S02]  /*29a10*/  SYNCS.PHASECHK.TRANS64.TRYWAIT P0, [R17+URZ+0x32420], R0 ;  /* 0x03242000110075a7 */ /* 0x0010a4000800017f */
[----:B--2---:R-:W-:Y:S05]  /*29a20*/  @!P0 NANOSLEEP.SYNCS 0x989680 ;  /* 0x009896800000895d */ /* 0x004fea0003900000 */
[----:B------:R-:W2:Y:S02]  /*29a30*/  @!P0 SYNCS.PHASECHK.TRANS64 P0, [R17+URZ+0x32420], R0 ;  /* 0x03242000110085a7 */ /* 0x000ea4000800007f */
[----:B--2---:R-:W-:Y:S05]  /*29a40*/  @!P0 BRA `(.L_x_11395) ;  /* 0xfffffffc00f08947 */ /* 0x004fea000383ffff */
[----:B------:R-:W-:Y:S05]  /*29a50*/  BRA `(.L_x_11489) ;  /* 0xffffffc000b47947 */ /* 0x000fea000383ffff */
.L_x_11398:
[----:B--2---:R2:W3:Y:S02]  /*29a60*/  SYNCS.PHASECHK.TRANS64.TRYWAIT P0, [R24+URZ+0x32460], R3 ;  /* 0x03246003180075a7 */ /* 0x0044e4000800017f */
[----:B---3--:R-:W-:Y:S05]  /*29a70*/  @!P0 NANOSLEEP.SYNCS 0x989680 ;  /* 0x009896800000895d */ /* 0x008fea0003900000 */
[----:B------:R-:W3:Y:S02]  /*29a80*/  @!P0 SYNCS.PHASECHK.TRANS64 P0, [R24+URZ+0x32460], R3 ;  /* 0x03246003180085a7 */ /* 0x000ee4000800007f */
[----:B---3--:R-:W-:Y:S05]  /*29a90*/  @!P0 BRA `(.L_x_11398) ;  /* 0xfffffffc00f08947 */ /* 0x008fea000383ffff */
[----:B------:R-:W-:Y:S05]  /*29aa0*/  BRA `(.L_x_11490) ;  /* 0xffffffc000c07947 */ /* 0x000fea000383ffff */
.L_x_11399:
        /* <DEDUP_REMOVED lines=8> */
.L_x_11492:
[----:B------:R-:W-:Y:S05]  /*29b30*/  BSYNC B0 ;  /* 0x0000000000007941 */ /* 0x000fea0003800000 */
.L_x_11491:
        /* <DEDUP_REMOVED lines=12> */
.L_x_11493:
        /* <DEDUP_REMOVED lines=9> */
.L_x_11494:
        /* <DEDUP_REMOVED lines=19> */
.L_x_11495:
[----:B------:R-:W-:Y:S02]  /*29dc0*/  IMAD.MOV.U32 R13, RZ, RZ, R6 ;  /* 0x000000ffff0d7224 */ /* 0x000fe400078e0006 */
[----:B------:R-:W-:Y:S01]  /*29dd0*/  IMAD.MOV.U32 R12, RZ, RZ, 0x2 ;  /* 0x00000002ff0c7424 */ /* 0x000fe200078e00ff */
[----:B------:R-:W-:-:S13]  /*29de0*/  IADD3 R2, P3, R14, R0, RZ ;  /* 0x000000000e027210 */ /* 0x000fda0007f7e0ff */
[----:B------:R-:W-:Y:S05]  /*29df0*/  WARPSYNC.COLLECTIVE R15, `(.L_x_11496) ;  /* 0x000000000f087348 */ /* 0x000fea0003c00000 */
[----:B------:R0:W1:Y:S02]  /*29e00*/  SHFL.IDX P6, R14, R13, R12, R11 ;  /* 0x0000000c0d0e7389 */ /* 0x00006400000c000b */
[----:B01----:R-:W-:Y:S01]  /*29e10*/  ENDCOLLECTIVE ;  /* 0x000000000000791b */ /* 0x003fe20003800000 */
.L_x_11496:
        /* <DEDUP_REMOVED lines=17> */
.L_x_11497:
[----:B------:R-:W-:Y:S02]  /*29f30*/  IMAD.MOV.U32 R13, RZ, RZ, R6 ;  /* 0x000000ffff0d7224 */ /* 0x000fe400078e0006 */
[----:B------:R-:W-:Y:S01]  /*29f40*/  IMAD.MOV.U32 R12, RZ, RZ, 0x3 ;  /* 0x00000003ff0c7424 */ /* 0x000fe200078e00ff */
[----:B------:R-:W-:-:S13]  /*29f50*/  IADD3 R2, P3, R14, R0, RZ ;  /* 0x000000000e027210 */ /* 0x000fda0007f7e0ff */
[----:B------:R-:W-:Y:S05]  /*29f60*/  WARPSYNC.COLLECTIVE R15, `(.L_x_11498) ;  /* 0x000000000f087348 */ /* 0x000fea0003c00000 */
[----:B------:R0:W1:Y:S02]  /*29f70*/  SHFL.IDX P6, R14, R13, R12, R11 ;  /* 0x0000000c0d0e7389 */ /* 0x00006400000c000b */
[----:B01----:R-:W-:Y:S01]  /*29f80*/  ENDCOLLECTIVE ;  /* 0x000000000000791b */ /* 0x003fe20003800000 */
.L_x_11498:
        /* <DEDUP_REMOVED lines=17> */
.L_x_11499:
[----:B------:R-:W-:Y:S02]  /*2a0a0*/  IMAD.MOV.U32 R13, RZ, RZ, R6 ;  /* 0x000000ffff0d7224 */ /* 0x000fe400078e0006 */
[----:B------:R-:W-:Y:S01]  /*2a0b0*/  IMAD.MOV.U32 R12, RZ, RZ, 0x4 ;  /* 0x00000004ff0c7424 */ /* 0x000fe200078e00ff */
[----:B------:R-:W-:-:S13]  /*2a0c0*/  IADD3 R2, P3, R14, R0, RZ ;  /* 0x000000000e027210 */ /* 0x000fda0007f7e0ff */
[----:B------:R-:W-:Y:S05]  /*2a0d0*/  WARPSYNC.COLLECTIVE R15, `(.L_x_11500) ;  /* 0x000000000f087348 */ /* 0x000fea0003c00000 */
[----:B------:R0:W1:Y:S02]  /*2a0e0*/  SHFL.IDX P6, R14, R13, R12, R11 ;  /* 0x0000000c0d0e7389 */ /* 0x00006400000c000b */
[----:B01----:R-:W-:Y:S01]  /*2a0f0*/  ENDCOLLECTIVE ;  /* 0x000000000000791b */ /* 0x003fe20003800000 */
.L_x_11500:
        /* <DEDUP_REMOVED lines=17> */
.L_x_11501:
[----:B------:R-:W-:Y:S02]  /*2a210*/  IMAD.MOV.U32 R13, RZ, RZ, R6 ;  /* 0x000000ffff0d7224 */ /* 0x000fe400078e0006 */
[----:B------:R-:W-:Y:S01]  /*2a220*/  IMAD.MOV.U32 R12, RZ, RZ, 0x5 ;  /* 0x00000005ff0c7424 */ /* 0x000fe200078e00ff */
[----:B------:R-:W-:-:S13]  /*2a230*/  IADD3 R2, P3, R14, R0, RZ ;  /* 0x000000000e027210 */ /* 0x000fda0007f7e0ff */
[----:B------:R-:W-:Y:S05]  /*2a240*/  WARPSYNC.COLLECTIVE R15, `(.L_x_11502) ;  /* 0x000000000f087348 */ /* 0x000fea0003c00000 */
[----:B------:R0:W1:Y:S02]  /*2a250*/  SHFL.IDX P6, R14, R13, R12, R11 ;  /* 0x0000000c0d0e7389 */ /* 0x00006400000c000b */
[----:B01----:R-:W-:Y:S01]  /*2a260*/  ENDCOLLECTIVE ;  /* 0x000000000000791b */ /* 0x003fe20003800000 */
.L_x_11502:
        /* <DEDUP_REMOVED lines=12> */
.L_x_11503:
        /* <DEDUP_REMOVED lines=9> */
.L_x_11405:
[----:B--2---:R2:W3:Y:S02]  /*2a3c0*/  SYNCS.PHASECHK.TRANS64.TRYWAIT P0, [R10+URZ+0x32440], R25 ;  /* 0x032440190a0075a7 */ /* 0x0044e4000800017f */
[----:B---3--:R-:W-:Y:S05]  /*2a3d0*/  @!P0 NANOSLEEP.SYNCS 0x989680 ;  /* 0x009896800000895d */ /* 0x008fea0003900000 */
[----:B------:R-:W3:Y:S02]  /*2a3e0*/  @!P0 SYNCS.PHASECHK.TRANS64 P0, [R10+URZ+0x32440], R25 ;  /* 0x032440190a0085a7 */ /* 0x000ee4000800007f */
[----:B---3--:R-:W-:Y:S05]  /*2a3f0*/  @!P0 BRA `(.L_x_11405) ;  /* 0xfffffffc00f08947 */ /* 0x008fea000383ffff */
[----:B------:R-:W-:Y:S05]  /*2a400*/  BRA `(.L_x_11505) ;  /* 0xffffffc400207947 */ /* 0x000fea000383ffff */
.L_x_11406:
        /* <DEDUP_REMOVED lines=8> */
.L_x_11507:
[----:B------:R-:W-:Y:S05]  /*2a490*/  BSYNC B1 ;  /* 0x0000000000017941 */ /* 0x000fea0003800000 */
.L_x_11506:
        /* <DEDUP_REMOVED lines=9> */
.L_x_11508:
[----:B------:R-:W-:Y:S02]  /*2a530*/  IMAD.MOV.U32 R13, RZ, RZ, R21 ;  /* 0x000000ffff0d7224 */ /* 0x000fe400078e0015 */
[----:B------:R-:W-:Y:S01]  /*2a540*/  IMAD.MOV.U32 R12, RZ, RZ, 0x1 ;  /* 0x00000001ff0c7424 */ /* 0x000fe200078e00ff */
[----:B------:R-:W-:-:S13]  /*2a550*/  IADD3 R2, P0, R14, R0, RZ ;  /* 0x000000000e027210 */ /* 0x000fda0007f1e0ff */
[----:B------:R-:W-:Y:S05]  /*2a560*/  WARPSYNC.COLLECTIVE R15, `(.L_x_11509) ;  /* 0x000000000f087348 */ /* 0x000fea0003c00000 */
[----:B------:R0:W1:Y:S02]  /*2a570*/  SHFL.IDX P6, R14, R13, R12, R11 ;  /* 0x0000000c0d0e7389 */ /* 0x00006400000c000b */
[----:B01----:R-:W-:Y:S01]  /*2a580*/  ENDCOLLECTIVE ;  /* 0x000000000000791b */ /* 0x003fe20003800000 */
.L_x_11509:
        /* <DEDUP_REMOVED lines=10> */
.L_x_11510:
[----:B------:R-:W-:Y:S02]  /*2a630*/  IMAD.MOV.U32 R13, RZ, RZ, R21 ;  /* 0x000000ffff0d7224 */ /* 0x000fe400078e0015 */
[----:B------:R-:W-:Y:S02]  /*2a640*/  IMAD.MOV.U32 R12, RZ, RZ, 0x2 ;  /* 0x00000002ff0c7424 */ /* 0x000fe400078e00ff */
[----:B------:R-:W-:-:S07]  /*2a650*/  IMAD.MOV.U32 R6, RZ, RZ, R14 ;  /* 0x000000ffff067224 */ /* 0x000fce00078e000e */
[----:B------:R-:W-:Y:S05]  /*2a660*/  WARPSYNC.COLLECTIVE R15, `(.L_x_11511) ;  /* 0x000000000f087348 */ /* 0x000fea0003c00000 */
[----:B------:R0:W1:Y:S02]  /*2a670*/  SHFL.IDX P6, R14, R13, R12, R11 ;  /* 0x0000000c0d0e7389 */ /* 0x00006400000c000b */
[----:B01----:R-:W-:Y:S01]  /*2a680*/  ENDCOLLECTIVE ;  /* 0x000000000000791b */ /* 0x003fe20003800000 */
.L_x_11511:
        /* <DEDUP_REMOVED lines=11> */
.L_x_11512:
[----:B------:R-:W-:Y:S02]  /*2a740*/  IMAD.MOV.U32 R13, RZ, RZ, R21 ;  /* 0x000000ffff0d7224 */ /* 0x000fe400078e0015 */
[----:B------:R-:W-:Y:S01]  /*2a750*/  IMAD.MOV.U32 R12, RZ, RZ, 0x3 ;  /* 0x00000003ff0c7424 */ /* 0x000fe200078e00ff */
[----:B------:R-:W-:-:S13]  /*2a760*/  IADD3 R2, P0, R14, R0, RZ ;  /* 0x000000000e027210 */ /* 0x000fda0007f1e0ff */
[----:B------:R-:W-:Y:S05]  /*2a770*/  WARPSYNC.COLLECTIVE R15, `(.L_x_11513) ;  /* 0x000000000f087348 */ /* 0x000fea0003c00000 */
[----:B------:R0:W1:Y:S02]  /*2a780*/  SHFL.IDX P6, R14, R13, R12, R11 ;  /* 0x0000000c0d0e7389 */ /* 0x00006400000c000b */
[----:B01----:R-:W-:Y:S01]  /*2a790*/  ENDCOLLECTIVE ;  /* 0x000000000000791b */ /* 0x003fe20003800000 */
.L_x_11513:
        /* <DEDUP_REMOVED lines=10> */
.L_x_11514:
[----:B------:R-:W-:Y:S02]  /*2a840*/  IMAD.MOV.U32 R13, RZ, RZ, R21 ;  /* 0x000000ffff0d7224 */ /* 0x000fe400078e0015 */
[----:B------:R-:W-:Y:S01]  /*2a850*/  IMAD.MOV.U32 R12, RZ, RZ, 0x4 ;  /* 0x00000004ff0c7424 */ /* 0x000fe200078e00ff */
[----:B------:R-:W-:-:S13]  /*2a860*/  IADD3 R2, P0, R14, R0, RZ ;  /* 0x000000000e027210 */ /* 0x000fda0007f1e0ff */
[----:B------:R-:W-:Y:S05]  /*2a870*/  WARPSYNC.COLLECTIVE R15, `(.L_x_11515) ;  /* 0x000000000f087348 */ /* 0x000fea0003c00000 */
[----:B------:R0:W1:Y:S02]  /*2a880*/  SHFL.IDX P6, R14, R13, R12, R11 ;  /* 0x0000000c0d0e7389 */ /* 0x00006400000c000b */
[----:B01----:R-:W-:Y:S01]  /*2a890*/  ENDCOLLECTIVE ;  /* 0x000000000000791b */ /* 0x003fe20003800000 */
.L_x_11515:
        /* <DEDUP_REMOVED lines=10> */
.L_x_11516:
[----:B------:R-:W-:Y:S02]  /*2a940*/  IMAD.MOV.U32 R13, RZ, RZ, R21 ;  /* 0x000000ffff0d7224 */ /* 0x000fe400078e0015 */
[----:B------:R-:W-:Y:S01]  /*2a950*/  IMAD.MOV.U32 R12, RZ, RZ, 0x5 ;  /* 0x00000005ff0c7424 */ /* 0x000fe200078e00ff */
[----:B------:R-:W-:-:S13]  /*2a960*/  IADD3 R2, P0, R14, R0, RZ ;  /* 0x000000000e027210 */ /* 0x000fda0007f1e0ff */
[----:B------:R-:W-:Y:S05]  /*2a970*/  WARPSYNC.COLLECTIVE R15, `(.L_x_11517) ;  /* 0x000000000f087348 */ /* 0x000fea0003c00000 */
[----:B------:R0:W1:Y:S02]  /*2a980*/  SHFL.IDX P6, R14, R13, R12, R11 ;  /* 0x0000000c0d0e7389 */ /* 0x00006400000c000b */
[----:B01----:R-:W-:Y:S01]  /*2a990*/  ENDCOLLECTIVE ;  /* 0x000000000000791b */ /* 0x003fe20003800000 */
.L_x_11517:
        /* <DEDUP_REMOVED lines=10> */
.L_x_11518:
[----:B------:R-:W-:Y:S05]  /*2aa40*/  BRA `(.L_x_11519) ;  /* 0xffffffc000607947 */ /* 0x000fea000383ffff */
.L_x_11411:
[----:B---3--:R3:W4:Y:S02]  /*2aa50*/  SYNCS.PHASECHK.TRANS64.TRYWAIT P0, [R10+URZ+0x32460], R25 ;  /* 0x032460190a0075a7 */ /* 0x008724000800017f */
[----:B----4-:R-:W-:Y:S05]  /*2aa60*/  @!P0 NANOSLEEP.SYNCS 0x989680 ;  /* 0x009896800000895d */ /* 0x010fea0003900000 */
[----:B------:R-:W4:Y:S02]  /*2aa70*/  @!P0 SYNCS.PHASECHK.TRANS64 P0, [R10+URZ+0x32460], R25 ;  /* 0x032460190a0085a7 */ /* 0x000f24000800007f */
[----:B----4-:R-:W-:Y:S05]  /*2aa80*/  @!P0 BRA `(.L_x_11411) ;  /* 0xfffffffc00f08947 */ /* 0x010fea000383ffff */
[----:B------:R-:W-:Y:S05]  /*2aa90*/  BRA `(.L_x_11520) ;  /* 0xffffffc000ac7947 */ /* 0x000fea000383ffff */
.L_x_11412:
        /* <DEDUP_REMOVED lines=8> */
.L_x_11522:
[----:B------:R-:W-:Y:S05]  /*2ab20*/  BSYNC B1 ;  /* 0x0000000000017941 */ /* 0x000fea0003800000 */
.L_x_11521:
        /* <DEDUP_REMOVED lines=9> */
.L_x_11523:
[----:B------:R-:W-:Y:S02]  /*2abc0*/  IMAD.MOV.U32 R13, RZ, RZ, R24 ;  /* 0x000000ffff0d7224 */ /* 0x000fe400078e0018 */
[----:B------:R-:W-:Y:S01]  /*2abd0*/  IMAD.MOV.U32 R12, RZ, RZ, 0x1 ;  /* 0x00000001ff0c7424 */ /* 0x000fe200078e00ff */
[----:B------:R-:W-:-:S13]  /*2abe0*/  IADD3 R2, P0, R14, R0, RZ ;  /* 0x000000000e027210 */ /* 0x000fda0007f1e0ff */
[----:B------:R-:W-:Y:S05]  /*2abf0*/  WARPSYNC.COLLECTIVE R15, `(.L_x_11524) ;  /* 0x000000000f087348 */ /* 0x000fea0003c00000 */
[----:B------:R0:W1:Y:S02]  /*2ac00*/  SHFL.IDX P6, R14, R13, R12, R11 ;  /* 0x0000000c0d0e7389 */ /* 0x00006400000c000b */
[----:B01----:R-:W-:Y:S01]  /*2ac10*/  ENDCOLLECTIVE ;  /* 0x000000000000791b */ /* 0x003fe20003800000 */
.L_x_11524:
        /* <DEDUP_REMOVED lines=13> */
.L_x_11525:
[----:B------:R-:W-:Y:S02]  /*2acf0*/  IMAD.MOV.U32 R13, RZ, RZ, R24 ;  /* 0x000000ffff0d7224 */ /* 0x000fe400078e0018 */
[----:B------:R-:W-:Y:S01]  /*2ad00*/  IMAD.MOV.U32 R12, RZ, RZ, 0x2 ;  /* 0x00000002ff0c7424 */ /* 0x000fe200078e00ff */
[----:B------:R-:W-:-:S13]  /*2ad10*/  IADD3 R2, P0, R14, R0, RZ ;  /* 0x000000000e027210 */ /* 0x000fda0007f1e0ff */
[----:B------:R-:W-:Y:S05]  /*2ad20*/  WARPSYNC.COLLECTIVE R15, `(.L_x_11526) ;  /* 0x000000000f087348 */ /* 0x000fea0003c00000 */
[----:B------:R0:W1:Y:S02]  /*2ad30*/  SHFL.IDX P6, R14, R13, R12, R11 ;  /* 0x0000000c0d0e7389 */ /* 0x00006400000c000b */
[----:B01----:R-:W-:Y:S01]  /*2ad40*/  ENDCOLLECTIVE ;  /* 0x000000000000791b */ /* 0x003fe20003800000 */
.L_x_11526:
        /* <DEDUP_REMOVED lines=13> */
.L_x_11527:
[----:B------:R-:W-:Y:S02]  /*2ae20*/  IMAD.MOV.U32 R13, RZ, RZ, R24 ;  /* 0x000000ffff0d7224 */ /* 0x000fe400078e0018 */
[----:B------:R-:W-:Y:S01]  /*2ae30*/  IMAD.MOV.U32 R12, RZ, RZ, 0x3 ;  /* 0x00000003ff0c7424 */ /* 0x000fe200078e00ff */
[----:B------:R-:W-:-:S13]  /*2ae40*/  IADD3 R2, P0, R14, R0, RZ ;  /* 0x000000000e027210 */ /* 0x000fda0007f1e0ff */
[----:B------:R-:W-:Y:S05]  /*2ae50*/  WARPSYNC.COLLECTIVE R15, `(.L_x_11528) ;  /* 0x000000000f087348 */ /* 0x000fea0003c00000 */
[----:B------:R0:W1:Y:S02]  /*2ae60*/  SHFL.IDX P6, R14, R13, R12, R11 ;  /* 0x0000000c0d0e7389 */ /* 0x00006400000c000b */
[----:B01----:R-:W-:Y:S01]  /*2ae70*/  ENDCOLLECTIVE ;  /* 0x000000000000791b */ /* 0x003fe20003800000 */
.L_x_11528:
        /* <DEDUP_REMOVED lines=13> */
.L_x_11529:
[----:B------:R-:W-:Y:S02]  /*2af50*/  IMAD.MOV.U32 R13, RZ, RZ, R24 ;  /* 0x000000ffff0d7224 */ /* 0x000fe400078e0018 */
[----:B------:R-:W-:Y:S01]  /*2af60*/  IMAD.MOV.U32 R12, RZ, RZ, 0x4 ;  /* 0x00000004ff0c7424 */ /* 0x000fe200078e00ff */
[----:B------:R-:W-:-:S13]  /*2af70*/  IADD3 R2, P0, R14, R0, RZ ;  /* 0x000000000e027210 */ /* 0x000fda0007f1e0ff */
[----:B------:R-:W-:Y:S05]  /*2af80*/  WARPSYNC.COLLECTIVE R15, `(.L_x_11530) ;  /* 0x000000000f087348 */ /* 0x000fea0003c00000 */
[----:B------:R0:W1:Y:S02]  /*2af90*/  SHFL.IDX P6, R14, R13, R12, R11 ;  /* 0x0000000c0d0e7389 */ /* 0x00006400000c000b */
[----:B01----:R-:W-:Y:S01]  /*2afa0*/  ENDCOLLECTIVE ;  /* 0x000000000000791b */ /* 0x003fe20003800000 */
.L_x_11530:
        /* <DEDUP_REMOVED lines=13> */
.L_x_11531:
[----:B------:R-:W-:Y:S02]  /*2b080*/  IMAD.MOV.U32 R13, RZ, RZ, R24 ;  /* 0x000000ffff0d7224 */ /* 0x000fe400078e0018 */
[----:B------:R-:W-:Y:S01]  /*2b090*/  IMAD.MOV.U32 R12, RZ, RZ, 0x5 ;  /* 0x00000005ff0c7424 */ /* 0x000fe200078e00ff */
[----:B------:R-:W-:-:S13]  /*2b0a0*/  IADD3 R2, P0, R14, R0, RZ ;  /* 0x000000000e027210 */ /* 0x000fda0007f1e0ff */
[----:B------:R-:W-:Y:S05]  /*2b0b0*/  WARPSYNC.COLLECTIVE R15, `(.L_x_11532) ;  /* 0x000000000f087348 */ /* 0x000fea0003c00000 */
[----:B------:R0:W1:Y:S02]  /*2b0c0*/  SHFL.IDX P6, R14, R13, R12, R11 ;  /* 0x0000000c0d0e7389 */ /* 0x00006400000c000b */
[----:B01----:R-:W-:Y:S01]  /*2b0d0*/  ENDCOLLECTIVE ;  /* 0x000000000000791b */ /* 0x003fe20003800000 */
.L_x_11532:
        /* <DEDUP_REMOVED lines=13> */
.L_x_11533:
[----:B------:R-:W-:Y:S05]  /*2b1b0*/  BRA `(.L_x_11534) ;  /* 0xffffffbc00f87947 */ /* 0x000fea000383ffff */
.L_x_11420:
        /* <DEDUP_REMOVED lines=8> */
.L_x_11536:
[----:B------:R-:W-:Y:S05]  /*2b240*/  BSYNC B0 ;  /* 0x0000000000007941 */ /* 0x000fea0003800000 */
.L_x_11535:
[----:B------:R-:W-:Y:S05]  /*2b250*/  BRA `(.L_x_11537) ;  /* 0xffffffc000c87947 */ /* 0x000fea000383ffff */
.L_x_11423:
[----:B0-----:R0:W1:Y:S02]  /*2b260*/  SYNCS.PHASECHK.TRANS64.TRYWAIT P0, [R7+URZ+0x32420], R0 ;  /* 0x03242000070075a7 */ /* 0x001064000800017f */
[----:B-1----:R-:W-:Y:S05]  /*2b270*/  @!P0 NANOSLEEP.SYNCS 0x989680 ;  /* 0x009896800000895d */ /* 0x002fea0003900000 */
[----:B------:R-:W1:Y:S02]  /*2b280*/  @!P0 SYNCS.PHASECHK.TRANS64 P0, [R7+URZ+0x32420], R0 ;  /* 0x03242000070085a7 */ /* 0x000e64000800007f */
[----:B-1----:R-:W-:Y:S05]  /*2b290*/  @!P0 BRA `(.L_x_11423) ;  /* 0xfffffffc00f08947 */ /* 0x002fea000383ffff */
[----:B------:R-:W-:Y:S05]  /*2b2a0*/  BRA `(.L_x_11538) ;  /* 0xffffffc400107947 */ /* 0x000fea000383ffff */
.L_x_11424:
        /* <DEDUP_REMOVED lines=8> */
[----:B0-23-5:R-:W-:Y:S05]  /*2b330*/  WARPSYNC.COLLECTIVE R15, `(.L_x_11540) ;  /* 0x000000000f087348 */ /* 0x02dfea0003c00000 */
[----:B------:R1:W4:Y:S02]  /*2b340*/  SHFL.IDX P6, R14, R13, R12, R11 ;  /* 0x0000000c0d0e7389 */ /* 0x00032400000c000b */
[----:B012345:R-:W-:Y:S01]  /*2b350*/  ENDCOLLECTIVE ;  /* 0x000000000000791b */ /* 0x03ffe20003800000 */
.L_x_11540:
[----:B------:R-:W-:Y:S05]  /*2b360*/  BSYNC B0 ;  /* 0x0000000000007941 */ /* 0x000fea0003800000 */
.L_x_11539:
[----:B------:R-:W-:Y:S05]  /*2b370*/  BRA `(.L_x_11541) ;  /* 0xffffffc000f87947 */ /* 0x000fea000383ffff */
.L_x_11427:
[----:B------:R-:W-:Y:S01]  /*2b380*/  BSSY B1, `(.L_x_11542) ;  /* 0x0000006000017945 */ /* 0x000fe20003800000 */
[----:B------:R-:W-:-:S07]  /*2b390*/  IMAD.MOV.U32 R15, RZ, RZ, -0x1 ;  /* 0xffffffffff0f7424 */ /* 0x000fce00078e00ff */
[----:B0-23-5:R-:W-:Y:S05]  /*2b3a0*/  WARPSYNC.COLLECTIVE R15, `(.L_x_11543) ;  /* 0x000000000f0c7348 */ /* 0x02dfea0003c00000 */
[----:B------:R-:W-:Y:S02]  /*2b3b0*/  ELECT P6, UR62, PT ;  /* 0x00000000003e782f */ /* 0x000fe400038c0000 */
[----:B------:R-:W-:Y:S01]  /*2b3c0*/  MOV R14, UR62 ;  /* 0x0000003e000e7c02 */ /* 0x000fe20008000f00 */
[----:B0-23-5:R-:W-:Y:S10]  /*2b3d0*/  ENDCOLLECTIVE ;  /* 0x000000000000791b */ /* 0x02dff40003800000 */
.L_x_11543:
[----:B------:R-:W-:Y:S05]  /*2b3e0*/  BSYNC B1 ;  /* 0x0000000000017941 */ /* 0x000fea0003800000 */
.L_x_11542:
[----:B------:R-:W-:Y:S05]  /*2b3f0*/  BRA `(.L_x_11544) ;  /* 0xffffffc000f07947 */ /* 0x000fea000383ffff */
.L_x_11429:
[----:B0-----:R0:W1:Y:S02]  /*2b400*/  SYNCS.PHASECHK.TRANS64.TRYWAIT P1, [R5+URZ+0x32440], R0 ;  /* 0x03244000050075a7 */ /* 0x001064000802017f */
[----:B-1----:R-:W-:Y:S05]  /*2b410*/  @!P1 NANOSLEEP.SYNCS 0x989680 ;  /* 0x009896800000995d */ /* 0x002fea0003900000 */
[----:B------:R-:W1:Y:S02]  /*2b420*/  @!P1 SYNCS.PHASECHK.TRANS64 P1, [R5+URZ+0x32440], R0 ;  /* 0x03244000050095a7 */ /* 0x000e64000802007f */
[----:B-1----:R-:W-:Y:S05]  /*2b430*/  @!P1 BRA `(.L_x_11429) ;  /* 0xfffffffc00f09947 */ /* 0x002fea000383ffff */
[----:B------:R-:W-:Y:S05]  /*2b440*/  BRA `(.L_x_11545) ;  /* 0xffffffc400187947 */ /* 0x000fea000383ffff */
.L_x_11431:
[----:B-1----:R1:W4:Y:S02]  /*2b450*/  SYNCS.PHASECHK.TRANS64.TRYWAIT P1, [R3+URZ+0x32440], R2 ;  /* 0x03244002030075a7 */ /* 0x002324000802017f */
[----:B----4-:R-:W-:Y:S05]  /*2b460*/  @!P1 NANOSLEEP.SYNCS 0x989680 ;  /* 0x009896800000995d */ /* 0x010fea0003900000 */
[----:B------:R-:W4:Y:S02]  /*2b470*/  @!P1 SYNCS.PHASECHK.TRANS64 P1, [R3+URZ+0x32440], R2 ;  /* 0x03244002030095a7 */ /* 0x000f24000802007f */
[----:B----4-:R-:W-:Y:S05]  /*2b480*/  @!P1 BRA `(.L_x_11431) ;  /* 0xfffffffc00f09947 */ /* 0x010fea000383ffff */
[----:B------:R-:W-:Y:S05]  /*2b490*/  BRA `(.L_x_11546) ;  /* 0xffffffc400247947 */ /* 0x000fea000383ffff */
.L_x_11433:
[----:B----4-:R4:W0:Y:S02]  /*2b4a0*/  SYNCS.PHASECHK.TRANS64.TRYWAIT P1, [R5+URZ+0x32460], R0 ;  /* 0x03246000050075a7 */ /* 0x010824000802017f */
[----:B0-----:R-:W-:Y:S05]  /*2b4b0*/  @!P1 NANOSLEEP.SYNCS 0x989680 ;  /* 0x009896800000995d */ /* 0x001fea0003900000 */
[----:B------:R-:W0:Y:S02]  /*2b4c0*/  @!P1 SYNCS.PHASECHK.TRANS64 P1, [R5+URZ+0x32460], R0 ;  /* 0x03246000050095a7 */ /* 0x000e24000802007f */
[----:B0-----:R-:W-:Y:S05]  /*2b4d0*/  @!P1 BRA `(.L_x_11433) ;  /* 0xfffffffc00f09947 */ /* 0x001fea000383ffff */
[----:B------:R-:W-:Y:S05]  /*2b4e0*/  BRA `(.L_x_11547) ;  /* 0xffffffc400207947 */ /* 0x000fea000383ffff */
        .type           $_ZN7cutlass13device_kernelIN5flash11enable_sm90INS1_16FlashAttnFwdSm90INS1_25CollectiveMainloopFwdSm90ILi2EN4cute5tupleIJNS5_1CILi1EEES8_S8_EEENS6_IJNS7_ILi128EEENS7_ILi96EEENS7_ILi64EEEEEELi256ENS_6half_tEfNS_4arch4Sm90ELb0ELb1ELb1ELb0ELb1ELb0ELb1ELb1ELb0ELb1ELb0ELb0EEENS1_21CollectiveEpilogueFwdINS6_IJSA_NS7_ILi256EEESB_EEES9_SE_SG_Li256ELb0ELb1ELb0ELb0EEENS1_30DynamicPersistentTileSchedulerILi256ELi128ELb0ELb1ELb1EEEEEEEEEvNT_6ParamsE$_ZZN5flash25CollectiveMainloopFwdSm90ILi2EN4cute5tupleIJNS1_1CILi1EEES4_S4_EEENS2_IJNS3_ILi128EEENS3_ILi96EEENS3_ILi64EEEEEELi256EN7cutlass6half_tEfNSA_4arch4Sm90ELb0ELb1ELb1ELb0ELb1ELb0ELb1ELb1ELb0ELb1ELb0ELb0EE3mmaINS_16FlashAttnFwdSm90ISE_NS_21CollectiveEpilogueFwdINS2_IJS6_NS3_ILi256EEES7_EEES5_SB_SD_Li256ELb0ELb1ELb0ELb0EEENS_30DynamicPersistentTileSchedulerILi256ELi128ELb0ELb1ELb1EEEE13SharedStorageENS1_6TensorINS1_11ArrayEngineIfLm128EEENS1_6LayoutINS2_IJNS2_IJNS3_ILi2EEEST_NS3_ILi32EEEEEES4_S4_EEENS2_IJNS2_IJS4_ST_NS3_ILi4EEEEEENS3_ILi0EEESZ_EEEEEEENS_7SoftmaxILi2ELi0EEEEEbRKNSE_6ParamsENSA_13PipelineAsyncILi2EEES19_RNSA_13PipelineStateILj2EEERT0_RT1_iRiRKNS_16SeqlenInfoQKNewKILb0ELb0EEENS2_IJiiiiEEERT_ENKUliT_T0_T1_E_clIZSF_ISO_S12_S14_EbS17_S19_S19_S1C_S1E_S1G_iS1H_S1L_S1M_S1O_EUlRS1P_iE1_NS3_ILb0EEENS3_ILb1EEEEEDaiS1P_S1Q_S1R_,@function
        .size           $_ZN7cutlass13device_kernelIN5flash11enable_sm90INS1_16FlashAttnFwdSm90INS1_25CollectiveMainloopFwdSm90ILi2EN4cute5tupleIJNS5_1CILi1EEES8_S8_EEENS6_IJNS7_ILi128EEENS7_ILi96EEENS7_ILi64EEEEEELi256ENS_6half_tEfNS_4arch4Sm90ELb0ELb1ELb1ELb0ELb1ELb0ELb1ELb1ELb0ELb1ELb0ELb0EEENS1_21CollectiveEpilogueFwdINS6_IJSA_NS7_ILi256EEESB_EEES9_SE_SG_Li256ELb0ELb1ELb0ELb0EEENS1_30DynamicPersistentTileSchedulerILi256ELi128ELb0ELb1ELb1EEEEEEEEEvNT_6ParamsE$_ZZN5flash25CollectiveMainloopFwdSm90ILi2EN4cute5tupleIJNS1_1CILi1EEES4_S4_EEENS2_IJNS3_ILi128EEENS3_ILi96EEENS3_ILi64EEEEEELi256EN7cutlass6half_tEfNSA_4arch4Sm90ELb0ELb1ELb1ELb0ELb1ELb0ELb1ELb1ELb0ELb1ELb0ELb0EE3mmaINS_16FlashAttnFwdSm90ISE_NS_21CollectiveEpilogueFwdINS2_IJS6_NS3_ILi256EEES7_EEES5_SB_SD_Li256ELb0ELb1ELb0ELb0EEENS_30DynamicPersistentTileSchedulerILi256ELi128ELb0ELb1ELb1EEEE13SharedStorageENS1_6TensorINS1_11ArrayEngineIfLm128EEENS1_6LayoutINS2_IJNS2_IJNS3_ILi2EEEST_NS3_ILi32EEEEEES4_S4_EEENS2_IJNS2_IJS4_ST_NS3_ILi4EEEEEENS3_ILi0EEESZ_EEEEEEENS_7SoftmaxILi2ELi0EEEEEbRKNSE_6ParamsENSA_13PipelineAsyncILi2EEES19_RNSA_13PipelineStateILj2EEERT0_RT1_iRiRKNS_16SeqlenInfoQKNewKILb0ELb0EEENS2_IJiiiiEEERT_ENKUliT_T0_T1_E_clIZSF_ISO_S12_S14_EbS17_S19_S19_S1C_S1E_S1G_iS1H_S1L_S1M_S1O_EUlRS1P_iE1_NS3_ILb0EEENS3_ILb1EEEEEDaiS1P_S1Q_S1R_,(.L_x_15670 - $_ZN7cutlass13device_kernelIN5flash11enable_sm90INS1_16FlashAttnFwdSm90INS1_25CollectiveMainloopFwdSm90ILi2EN4cute5tupleIJNS5_1CILi1EEES8_S8_EEENS6_IJNS7_ILi128EEENS7_ILi96EEENS7_ILi64EEEEEELi256ENS_6half_tEfNS_4arch4Sm90ELb0ELb1ELb1ELb0ELb1ELb0ELb1ELb1ELb0ELb1ELb0ELb0EEENS1_21CollectiveEpilogueFwdINS6_IJSA_NS7_ILi256EEESB_EEES9_SE_SG_Li256ELb0ELb1ELb0ELb0EEENS1_30DynamicPersistentTileSchedulerILi256ELi128ELb0ELb1ELb1EEEEEEEEEvNT_6ParamsE$_ZZN5flash25CollectiveMainloopFwdSm90ILi2EN4cute5tupleIJNS1_1CILi1EEES4_S4_EEENS2_IJNS3_ILi128EEENS3_ILi96EEENS3_ILi64EEEEEELi256EN7cutlass6half_tEfNSA_4arch4Sm90ELb0ELb1ELb1ELb0ELb1ELb0ELb1ELb1ELb0ELb1ELb0ELb0EE3mmaINS_16FlashAttnFwdSm90ISE_NS_21CollectiveEpilogueFwdINS2_IJS6_NS3_ILi256EEES7_EEES5_SB_SD_Li256ELb0ELb1ELb0ELb0EEENS_30DynamicPersistentTileSchedulerILi256ELi128ELb0ELb1ELb1EEEE13SharedStorageENS1_6TensorINS1_11ArrayEngineIfLm128EEENS1_6LayoutINS2_IJNS2_IJNS3_ILi2EEEST_NS3_ILi32EEEEEES4_S4_EEENS2_IJNS2_IJS4_ST_NS3_ILi4EEEEEENS3_ILi0EEESZ_EEEEEEENS_7SoftmaxILi2ELi0EEEEEbRKNSE_6ParamsENSA_13PipelineAsyncILi2EEES19_RNSA_13PipelineStateILj2EEERT0_RT1_iRiRKNS_16SeqlenInfoQKNewKILb0ELb0EEENS2_IJiiiiEEERT_ENKUliT_T0_T1_E_clIZSF_ISO_S12_S14_EbS17_S19_S19_S1C_S1E_S1G_iS1H_S1L_S1M_S1O_EUlRS1P_iE1_NS3_ILb0EEENS3_ILb1EEEEEDaiS1P_S1Q_S1R_)
$_ZN7cutlass13device_kernelIN5flash11enable_sm90INS1_16FlashAttnFwdSm90INS1_25CollectiveMainloopFwdSm90ILi2EN4cute5tupleIJNS5_1CILi1EEES8_S8_EEENS6_IJNS7_ILi128EEENS7_ILi96EEENS7_ILi64EEEEEELi256ENS_6half_tEfNS_4arch4Sm90ELb0ELb1ELb1ELb0ELb1ELb0ELb1ELb1ELb0ELb1ELb0ELb0EEENS1_21CollectiveEpilogueFwdINS6_IJSA_NS7_ILi256EEESB_EEES9_SE_SG_Li256ELb0ELb1ELb0ELb0EEENS1_30DynamicPersistentTileSchedulerILi256ELi128ELb0ELb1ELb1EEEEEEEEEvNT_6ParamsE$_ZZN5flash25CollectiveMainloopFwdSm90ILi2EN4cute5tupleIJNS1_1CILi1EEES4_S4_EEENS2_IJNS3_ILi128EEENS3_ILi96EEENS3_ILi64EEEEEELi256EN7cutlass6half_tEfNSA_4arch4Sm90ELb0ELb1ELb1ELb0ELb1ELb0ELb1ELb1ELb0ELb1ELb0ELb0EE3mmaINS_16FlashAttnFwdSm90ISE_NS_21CollectiveEpilogueFwdINS2_IJS6_NS3_ILi256EEES7_EEES5_SB_SD_Li256ELb0ELb1ELb0ELb0EEENS_30DynamicPersistentTileSchedulerILi256ELi128ELb0ELb1ELb1EEEE13SharedStorageENS1_6TensorINS1_11ArrayEngineIfLm128EEENS1_6LayoutINS2_IJNS2_IJNS3_ILi2EEEST_NS3_ILi32EEEEEES4_S4_EEENS2_IJNS2_IJS4_ST_NS3_ILi4EEEEEENS3_ILi0EEESZ_EEEEEEENS_7SoftmaxILi2ELi0EEEEEbRKNSE_6ParamsENSA_13PipelineAsyncILi2EEES19_RNSA_13PipelineStateILj2EEERT0_RT1_iRiRKNS_16SeqlenInfoQKNewKILb0ELb0EEENS2_IJiiiiEEERT_ENKUliT_T0_T1_E_clIZSF_ISO_S12_S14_EbS17_S19_S19_S1C_S1E_S1G_iS1H_S1L_S1M_S1O_EUlRS1P_iE1_NS3_ILb0EEENS3_ILb1EEEEEDaiS1P_S1Q_S1R_:
        /* <DEDUP_REMOVED lines=46> */
.L_x_11549:
[----:B------:R-:W-:Y:S05]  /*2b7d0*/  BSYNC B2 ;  /* 0x0000000000027941 */ /* 0x000fea0003800000 */
.L_x_11548:
        /* <DEDUP_REMOVED lines=17> */
.L_x_11551:
[----:B------:R-:W-:Y:S05]  /*2b8f0*/  BSYNC B2 ;  /* 0x0000000000027941 */ /* 0x000fea0003800000 */
.L_x_11550:
        /* <DEDUP_REMOVED lines=10> */
.L_x_11553:
[----:B------:R-:W-:Y:S05]  /*2b9a0*/  BSYNC B2 ;  /* 0x0000000000027941 */ /* 0x000fea0003800000 */
.L_x_11552:
        /* <DEDUP_REMOVED lines=92> */
.L_x_11556:
[----:B------:R-:W-:Y:S05]  /*2bf70*/  BSYNC B2 ;  /* 0x0000000000027941 */ /* 0x000fea0003800000 */
.L_x_11555:
        /* <DEDUP_REMOVED lines=17> */
.L_x_11558:
[----:B------:R-:W-:Y:S05]  /*2c090*/  BSYNC B2 ;  /* 0x0000000000027941 */ /* 0x000fea0003800000 */
.L_x_11557:
        /* <DEDUP_REMOVED lines=10> */
.L_x_11560:
[----:B------:R-:W-:Y:S05]  /*2c140*/  BSYNC B2 ;  /* 0x0000000000027941 */ /* 0x000fea0003800000 */
.L_x_11559:
[----:B------:R-:W2:Y:S04]  /*2c150*/  LDL.64 R14, [R0] ;  /* 0x00000000000e7983 */ /* 0x000ea80000100a00 */
[----:B------:R-:W3:Y:S04]  /*2c160*/  LDL.64 R12, [R0+0x58] ;  /* 0x00005800000c7983 */ /* 0x000ee80000100a00 */
[----:B------:R-:W4:Y:S04]  /*2c170*/  LDL.64 R2, [R0+0x48] ;  /* 0x0000480000027983 */ /* 0x000f280000100a00 */
[----:B0----5:R-:W4:Y:S01]  /*2c180*/  LDL.64 R8, [R0+0x50] ;  /* 0x0000500000087983 */ /* 0x021f220000100a00 */
[----:B------:R-:W-:-:S02]  /*2c190*/  R2UR UR6, R4 ;  /* 0x00000000040672ca */ /* 0x000fc400000e0000 */
[C---:B------:R-:W-:Y:S02]  /*2c1a0*/  R2UR UR7, R5.reuse ;  /* 0x00000000050772ca */ /* 0x040fe400000e0000 */
[----:B------:R-:W-:Y:S02]  /*2c1b0*/  R2UR UR4, R4 ;  /* 0x00000000040472ca */ /* 0x000fe400000e0000 */
[----:B------:R-:W-:-:S09]  /*2c1c0*/  R2UR UR5, R5 ;  /* 0x00000000050572ca */ /* 0x000fd200000e0000 */
[----:B--2---:R-:W2:Y:S04]  /*2c1d0*/  LD.E R15, desc[UR6][R14.64] ;  /* 0x000000060e0f7980 */ /* 0x004ea8000c101900 */
[----:B---3--:R-:W2:Y:S01]  /*2c1e0*/  LD.E.64 R6, desc[UR4][R12.64] ;  /* 0x000000040c067980 */ /* 0x008ea2000c101b00 */
[----:B------:R-:W-:Y:S05]  /*2c1f0*/  WARPSYNC.ALL ;  /* 0x0000000000007948 */ /* 0x000fea0003800000 */
[----:B------:R-:W-:-:S02]  /*2c200*/  R2UR UR6, R4 ;  /* 0x00000000040672ca */ /* 0x000fc400000e0000 */
[C---:B------:R-:W-:Y:S02]  /*2c210*/  R2UR UR7, R5.reuse ;  /* 0x00000000050772ca */ /* 0x040fe400000e0000 */
[----:B------:R-:W-:Y:S02]  /*2c220*/  R2UR UR4, R4 ;  /* 0x00000000040472ca */ /* 0x000fe400000e0000 */
[----:B------:R-:W-:-:S09]  /*2c230*/  R2UR UR5, R5 ;  /* 0x00000000050572ca */ /* 0x000fd200000e0000 */
[----:B----4-:R-:W3:Y:S04]  /*2c240*/  LD.E R11, desc[UR6][R2.64] ;  /* 0x00000006020b7980 */ /* 0x010ee8000c101900 */
[----:B------:R-:W4:Y:S01]  /*2c250*/  LD.E.64 R18, desc[UR4][R8.64] ;  /* 0x0000000408127980 */ /* 0x000f22000c101b00 */
        /* <DEDUP_REMOVED lines=12> */
[----:B------:R-:W-:Y:S03]  /*2c320*/  HGMMA.64x96x16.F32 R24, gdesc[UR4], R24, UP0, gsb0 ;  /* 0x01600000041879f0 */ /* 0x000fe6000b800818 */
        /* <DEDUP_REMOVED lines=258> */
.L_x_11563:
[----:B------:R-:W-:Y:S05]  /*2d350*/  BSYNC B2 ;  /* 0x0000000000027941 */ /* 0x000fea0003800000 */
.L_x_11562:
        /* <DEDUP_REMOVED lines=12> */
[----:B------:R-:W2:Y:S04]  /*2d420*/  LDL.64 R2, [R0+0x68] ;  /* 0x0000680000027983 */ /* 0x000ea80000100a00 */
[----:B------:R-:W4:Y:S04]  /*2d430*/  LD.E R79, desc[UR4][R22.64] ;  /* 0x00000004164f7980 */ /* 0x000f28000c101900 */
[----:B0-----:R-:W3:Y:S04]  /*2d440*/  LD.E R7, desc[UR4][R22.64+0x24] ;  /* 0x0000240416077980 */ /* 0x001ee8000c101900 */
[----:B--2---:R-:W2:Y:S01]  /*2d450*/  LD.E.64 R2, desc[UR4][R2.64] ;  /* 0x0000000402027980 */ /* 0x004ea2000c101b00 */
[----:B---3--:R-:W-:-:S13]  /*2d460*/  ISETP.NE.AND P0, PT, R7, 0x1, PT ;  /* 0x000000010700780c */ /* 0x008fda0003f05270 */
[C---:B------:R-:W-:Y:S02]  /*2d470*/  @P0 R2UR UR6, R4.reuse ;  /* 0x00000000040602ca */ /* 0x040fe400000e0000 */
[C---:B------:R-:W-:Y:S02]  /*2d480*/  @P0 R2UR UR7, R5.reuse ;  /* 0x00000000050702ca */ /* 0x040fe400000e0000 */
[C---:B------:R-:W-:Y:S02]  /*2d490*/  R2UR UR14, R4.reuse ;  /* 0x00000000040e72ca */ /* 0x040fe400000e0000 */
[----:B------:R-:W-:Y:S02]  /*2d4a0*/  R2UR UR15, R5 ;  /* 0x00000000050f72ca */ /* 0x000fe400000e0000 */
[----:B------:R-:W-:-:S07]  /*2d4b0*/  R2UR UR10, R4 ;  /* 0x00000000040a72ca */ /* 0x000fce00000e0000 */
[----:B------:R-:W3:Y:S01]  /*2d4c0*/  @P0 LD.E R82, desc[UR6][R22.64+0x2c] ;  /* 0x00002c0616520980 */ /* 0x000ee2000c101900 */
        /* <DEDUP_REMOVED lines=8> */
[----:B------:R-:W3:Y:S04]  /*2d550*/  LD.E R8, desc[UR6][R22.64+0x4] ;  /* 0x0000040616087980 */ /* 0x000ee8000c101900 */
[----:B------:R-:W3:Y:S04]  /*2d560*/  LD.E R20, desc[UR10][R22.64+0xc] ;  /* 0x00000c0a16147980 */ /* 0x000ee8000c101900 */
[----:B------:R-:W3:Y:S04]  /*2d570*/  LD.E R19, desc[UR8][R22.64+0x10] ;  /* 0x0000100816137980 */ /* 0x000ee8000c101900 */
[----:B------:R-:W3:Y:S04]  /*2d580*/  LD.E R21, desc[UR12][R22.64+0x14] ;  /* 0x0000140c16157980 */ /* 0x000ee8000c101900 */
[----:B--2---:R0:W2:Y:S02]  /*2d590*/  LD.E R18, desc[UR4][R2.64] ;  /* 0x0000000402127980 */ /* 0x0040a4000c101900 */
        /* <DEDUP_REMOVED lines=11> */
[-C--:B--2---:R-:W-:Y:S01]  /*2d650*/  FMUL.FTZ R14, R34, R18.reuse ;  /* 0x00000012220e7220 */ /* 0x084fe20000410000 */
[----:B------:R-:W-:Y:S01]  /*2d660*/  SHF.R.S32.HI R34, RZ, 0x1f, R79 ;  /* 0x0000001fff227819 */ /* 0x000fe2000001144f */
        /* <DEDUP_REMOVED lines=17> */
[----:B------:R-:W-:Y:S01]  /*2d780*/  LEA.HI R46, R34, R79, RZ, 0x2 ;  /* 0x0000004f222e7211 */ /* 0x000fe200078f10ff */
[----:B0-----:R-:W-:Y:S01]  /*2d790*/  FMUL.FTZ R2, R26, R18 ;  /* 0x000000121a027220 */ /* 0x001fe20000410000 */
[----:B------:R-:W-:Y:S01]  /*2d7a0*/  LEA.HI R47, R41, R40, RZ, 0x2 ;  /* 0x00000028292f7211 */ /* 0x000fe200078f10ff */
[-C--:B------:R-:W-:Y:S01]  /*2d7b0*/  FMUL.FTZ R11, R27, R18.reuse ;  /* 0x000000121b0b7220 */ /* 0x080fe20000410000 */
[-C--:B------:R-:W-:Y:S01]  /*2d7c0*/  FMUL.FTZ R26, R42, R18.reuse ;  /* 0x000000122a1a7220 */ /* 0x080fe20000410000 */
[-C--:B------:R-:W-:Y:S01]  /*2d7d0*/  FMUL.FTZ R27, R43, R18.reuse ;  /* 0x000000122b1b7220 */ /* 0x080fe20000410000 */
[-C--:B------:R-:W-:Y:S01]  /*2d7e0*/  FMUL.FTZ R43, R48, R18.reuse ;  /* 0x00000012302b7220 */ /* 0x080fe20000410000 */
[----:B------:R-:W-:Y:S01]  /*2d7f0*/  FMUL.FTZ R42, R49, R18 ;  /* 0x00000012312a7220 */ /* 0x000fe20000410000 */
[----:B------:R-:W-:-:S02]  /*2d800*/  LOP3.LUT R46, R46, 0xfffffffc, RZ, 0xc0, !PT ;  /* 0xfffffffc2e2e7812 */ /* 0x000fc400078ec0ff */
[--C-:B------:R-:W-:Y:S02]  /*2d810*/  SHF.R.S32.HI R48, RZ, 0x2, R47.reuse ;  /* 0x00000002ff307819 */ /* 0x100fe4000001142f */
[----:B------:R-:W-:Y:S01]  /*2d820*/  SHF.R.S32.HI R49, RZ, 0x1f, R47 ;  /* 0x0000001fff317819 */ /* 0x000fe2000001142f */
[----:B------:R-:W-:Y:S01]  /*2d830*/  IMAD.IADD R79, R79, 0x1, -R46 ;  /* 0x000000014f4f7824 */ /* 0x000fe200078e0a2e */
[----:B------:R-:W-:Y:S02]  /*2d840*/  SHF.R.S32.HI R46, RZ, 0x7, R39 ;  /* 0x00000007ff2e7819 */ /* 0x000fe40000011427 */
[----:B------:R-:W-:Y:S02]  /*2d850*/  LEA.HI R49, R49, R48, RZ, 0x3 ;  /* 0x0000003031317211 */ /* 0x000fe400078f18ff */
[----:B------:R-:W-:Y:S02]  /*2d860*/  LEA.HI R41, R41, R40, RZ, 0x5 ;  /* 0x0000002829297211 */ /* 0x000fe400078f28ff */
[----:B------:R-:W-:-:S02]  /*2d870*/  LOP3.LUT R49, R49, 0xfffffff8, RZ, 0xc0, !PT ;  /* 0xfffffff831317812 */ /* 0x000fc400078ec0ff */
[----:B------:R-:W-:Y:S02]  /*2d880*/  LEA.HI R39, R39, R46, RZ, 0x1 ;  /* 0x0000002e27277211 */ /* 0x000fe400078f08ff */
[----:B------:R-:W-:Y:S01]  /*2d890*/  SHF.R.S32.HI R41, RZ, 0x5, R41 ;  /* 0x00000005ff297819 */ /* 0x000fe20000011429 */
[----:B------:R-:W-:Y:S01]  /*2d8a0*/  IMAD.IADD R49, R48, 0x1, -R49 ;  /* 0x0000000130317824 */ /* 0x000fe200078e0a31 */
[----:B------:R-:W-:Y:S02]  /*2d8b0*/  LOP3.LUT R39, R39, 0x3fffffe, RZ, 0xc0, !PT ;  /* 0x03fffffe27277812 */ /* 0x000fe400078ec0ff */
[----:B------:R-:W-:Y:S01]  /*2d8c0*/  LEA.HI R48, R79, R79, RZ, 0x1 ;  /* 0x0000004f4f307211 */ /* 0x000fe200078f08ff */
[----:B---3--:R-:W-:Y:S02]  /*2d8d0*/  IMAD R80, R80, 0x8, R41 ;  /* 0x0000000850507824 */ /* 0x008fe400078e0229 */
[----:B------:R-:W-:Y:S01]  /*2d8e0*/  IMAD.IADD R39, R46, 0x1, -R39 ;  /* 0x000000012e277824 */ /* 0x000fe200078e0a27 */
[----:B------:R-:W-:Y:S01]  /*2d8f0*/  LOP3.LUT R48, R48, 0x1ffffffe, RZ, 0xc0, !PT ;  /* 0x1ffffffe30307812 */ /* 0x000fe200078ec0ff */
[----:B------:R-:W-:-:S02]  /*2d900*/  IMAD.U32 R46, R80, 0x10, R49 ;  /* 0x00000010502e7824 */ /* 0x000fc400078e0031 */
[----:B------:R-:W-:Y:S02]  /*2d910*/  FMUL.FTZ R52, R52, R18 ;  /* 0x0000001234347220 */ /* 0x000fe40000410000 */
[----:B------:R-:W-:Y:S02]  /*2d920*/  IMAD.IADD R48, R79, 0x1, -R48 ;  /* 0x000000014f307824 */ /* 0x000fe400078e0a30 */
[----:B------:R-:W-:Y:S01]  /*2d930*/  IMAD R39, R39, 0x40, R46 ;  /* 0x0000004027277824 */ /* 0x000fe200078e022e */
[----:B------:R0:W1:Y:S03]  /*2d940*/  MUFU.TANH R83, R52 ;  /* 0x0000003400537308 */ /* 0x0000660000002400 */
[----:B0-----:R-:W-:-:S04]  /*2d950*/  IMAD R52, R48, 0x8, R39 ;  /* 0x0000000830347824 */ /* 0x001fc800078e0227 */
[----:B------:R-:W-:-:S05]  /*2d960*/  @P0 IMAD.HI.U32 R81, R52, R81, RZ ;  /* 0x0000005134510227 */ /* 0x000fca00078e00ff */
[----:B------:R-:W-:Y:S01]  /*2d970*/  @P0 SHF.R.U32.HI R52, RZ, R82, R81 ;  /* 0x00000052ff340219 */ /* 0x000fe20000011651 */
[-C--:B------:R-:W-:Y:S01]  /*2d980*/  FMUL.FTZ R61, R61, R18.reuse ;  /* 0x000000123d3d7220 */ /* 0x080fe20000410000 */
[----:B------:R-:W-:Y:S01]  /*2d990*/  LOP3.LUT R47, R47, 0x7ffffffc, RZ, 0xc0, !PT ;  /* 0x7ffffffc2f2f7812 */ /* 0x000fe200078ec0ff */
[-C--:B------:R-:W-:Y:S02]  /*2d9a0*/  FMUL.FTZ R64, R64, R18.reuse ;  /* 0x0000001240407220 */ /* 0x080fe40000410000 */
[----:B------:R-:W0:Y:S01]  /*2d9b0*/  SHFL.IDX PT, R46, R52, RZ, 0x1c1f ;  /* 0x001c1fff342e7589 */ /* 0x000e2200000e0000 */
[----:B------:R-:W-:Y:S02]  /*2d9c0*/  IMAD.MOV.U32 R39, RZ, RZ, -0x60 ;  /* 0xffffffa0ff277424 */ /* 0x000fe400078e00ff */
[-C--:B------:R-:W-:Y:S01]  /*2d9d0*/  FMUL.FTZ R75, R33, R18.reuse ;  /* 0x00000012214b7220 */ /* 0x080fe20000410000 */
[-C--:B------:R-:W-:Y:S01]  /*2d9e0*/  FMUL.FTZ R77, R55, R18.reuse ;  /* 0x00000012374d7220 */ /* 0x080fe20000410000 */
[-C--:B------:R-:W-:Y:S01]  /*2d9f0*/  FMUL.FTZ R78, R58, R18.reuse ;  /* 0x000000123a4e7220 */ /* 0x080fe20000410000 */
[-C--:B------:R-:W-:Y:S01]  /*2da00*/  FMUL.FTZ R74, R32, R18.reuse ;  /* 0x00000012204a7220 */ /* 0x080fe20000410000 */
[----:B------:R2:W3:Y:S01]  /*2da10*/  MUFU.TANH R55, R61 ;  /* 0x0000003d00377308 */ /* 0x0004e20000002400 */
[-C--:B------:R-:W-:Y:S01]  /*2da20*/  FMUL.FTZ R33, R62, R18.reuse ;  /* 0x000000123e217220 */ /* 0x080fe20000410000 */
[----:B------:R-:W-:Y:S01]  /*2da30*/  FMUL.FTZ R34, R63, R18 ;  /* 0x000000123f227220 */ /* 0x000fe20000410000 */
[----:B------:R-:W-:-:S02]  /*2da40*/  IMAD.IADD R47, R40, 0x1, -R47 ;  /* 0x00000001282f7824 */ /* 0x000fc400078e0a2f */
        /* <DEDUP_REMOVED lines=18> */
[----:B------:R-:W-:-:S02]  /*2db70*/  IMAD R40, R10, R39, 0x1 ;  /* 0x000000010a287424 */ /* 0x000fc400078e0227 */
[-C--:B----4-:R-:W-:Y:S01]  /*2db80*/  FMUL.FTZ R64, R71, R18.reuse ;  /* 0x0000001247407220 */ /* 0x090fe20000410000 */
[----:B------:R-:W2:Y:S01]  /*2db90*/  MUFU.TANH R9, R9 ;  /* 0x0000000900097308 */ /* 0x000ea20000002400 */
[----:B------:R-:W-:Y:S02]  /*2dba0*/  IMAD R40, R47, -0x2, R40 ;  /* 0xfffffffe2f287824 */ /* 0x000fe400078e0228 */
[----:B------:R-:W-:Y:S01]  /*2dbb0*/  FMUL.FTZ R53, R53, R18 ;  /* 0x0000001235357220 */ /* 0x000fe20000410000 */
[----:B------:R-:W-:-:S04]  /*2dbc0*/  LOP3.LUT R39, RZ, R20, RZ, 0x33, !PT ;  /* 0x00000014ff277212 */ /* 0x000fc800078e33ff */
[----:B------:R-:W4:Y:S01]  /*2dbd0*/  MUFU.TANH R72, R72 ;  /* 0x0000004800487308 */ /* 0x000f220000002400 */
        /* <DEDUP_REMOVED lines=42> */
[----:B------:R-:W1:Y:S01]  /*2de80*/  MUFU.TANH R64, R64 ;  /* 0x0000004000407308 */ /* 0x000e620000002400 */
[----:B------:R-:W-:-:S02]  /*2de90*/  IMAD.IADD R59, R18, 0x1, R19 ;  /* 0x00000001123b7824 */ /* 0x000fc400078e0213 */
[----:B------:R-:W-:Y:S02]  /*2dea0*/  IMAD.IADD R67, R18, 0x1, R39 ;  /* 0x0000000112437824 */ /* 0x000fe400078e0227 */
[----:B------:R-:W-:Y:S02]  /*2deb0*/  IMAD R70, R10, -0x60, R21 ;  /* 0xffffffa00a467824 */ /* 0x000fe400078e0215 */
[----:B------:R-:W-:Y:S01]  /*2dec0*/  VIADD R71, R40, 0xffffffff ;  /* 0xffffffff28477836 */ /* 0x000fe20000000000 */
        /* <DEDUP_REMOVED lines=20> */
.L_x_11569:
[----:B------:R-:W-:Y:S05]  /*2e010*/  BSYNC B4 ;  /* 0x0000000000047941 */ /* 0x000fea0003800000 */
.L_x_11568:
[----:B------:R-:W-:Y:S01]  /*2e020*/  LOP3.LUT R18, RZ, R18, RZ, 0x33, !PT ;  /* 0x00000012ff127212 */ /* 0x000fe200078e33ff */
[----:B------:R-:W-:Y:S06]  /*2e030*/  BRA `(.L_x_11570) ;  /* 0x0000000000287947 */ /* 0x000fec0003800000 */
.L_x_11567:
        /* <DEDUP_REMOVED lines=10> */
.L_x_11570:
[----:B------:R-:W-:Y:S05]  /*2e0e0*/  BSYNC B3 ;  /* 0x0000000000037941 */ /* 0x000fea0003800000 */
.L_x_11566:
[----:B------:R-:W-:-:S05]  /*2e0f0*/  IMAD R18, R7, R18, R71 ;  /* 0x0000001207127224 */ /* 0x000fca00078e0247 */
[----:B------:R-:W-:Y:S02]  /*2e100*/  VIMNMX R53, R53, R18, !PT ;  /* 0x0000001235357248 */ /* 0x000fe40007fe0100 */
[----:B------:R-:W-:-:S07]  /*2e110*/  VIADDMNMX R54, R18, R7, R54, PT ;  /* 0x0000000712367246 */ /* 0x000fce0003800136 */
.L_x_11565:
[----:B------:R-:W-:Y:S05]  /*2e120*/  BSYNC B2 ;  /* 0x0000000000027941 */ /* 0x000fea0003800000 */
.L_x_11564:
        /* <DEDUP_REMOVED lines=101> */
[----:B------:R-:W-:Y:S01]  /*2e780*/  FSEL R28, R65, -INF , !P5 ;  /* 0xff800000411c7808 */ /* 0x000fe20006800000 */
[----:B0-----:R-:W-:Y:S01]  /*2e790*/  IMAD.IADD R65, R67, 0x1, R52 ;  /* 0x0000000143417824 */ /* 0x001fe200078e0234 */
[----:B------:R-:W-:-:S04]  /*2e7a0*/  ISETP.GE.AND P5, PT, R70, 0x59, PT ;  /* 0x000000594600780c */ /* 0x000fc80003fa6270 */
[----:B------:R-:W-:-:S04]  /*2e7b0*/  ISETP.GT.AND P6, PT, R53, 0x58, !P5 ;  /* 0x000000583500780c */ /* 0x000fc80006fc4270 */
[----:B------:R-:W-:-:S04]  /*2e7c0*/  ISETP.LT.OR P6, PT, R54, 0x59, P6 ;  /* 0x000000593600780c */ /* 0x000fc800037c1670 */
[----:B------:R-:W-:Y:S01]  /*2e7d0*/  FSEL R21, R68, -INF , !P6 ;  /* 0xff80000044157808 */ /* 0x000fe20007000000 */
[----:B------:R-:W-:Y:S01]  /*2e7e0*/  IMAD.IADD R68, R59, 0x1, R52 ;  /* 0x000000013b447824 */ /* 0x000fe200078e0234 */
        /* <DEDUP_REMOVED lines=28> */
.L_x_11576:
[----:B------:R-:W-:Y:S05]  /*2e9b0*/  BSYNC B4 ;  /* 0x0000000000047941 */ /* 0x000fea0003800000 */
.L_x_11575:
[----:B------:R-:W-:Y:S01]  /*2e9c0*/  LOP3.LUT R8, RZ, R8, RZ, 0x33, !PT ;  /* 0x00000008ff087212 */ /* 0x000fe200078e33ff */
[----:B------:R-:W-:Y:S06]  /*2e9d0*/  BRA `(.L_x_11577) ;  /* 0x0000000000287947 */ /* 0x000fec0003800000 */
.L_x_11574:
        /* <DEDUP_REMOVED lines=10> */
.L_x_11577:
[----:B------:R-:W-:Y:S05]  /*2ea80*/  BSYNC B3 ;  /* 0x0000000000037941 */ /* 0x000fea0003800000 */
.L_x_11573:
[----:B------:R-:W-:-:S05]  /*2ea90*/  IMAD R8, R7, R8, R71 ;  /* 0x0000000807087224 */ /* 0x000fca00078e0247 */
[----:B------:R-:W-:Y:S02]  /*2eaa0*/  VIADDMNMX R68, R8, R7, R68, PT ;  /* 0x0000000708447246 */ /* 0x000fe40003800144 */
[----:B------:R-:W-:-:S07]  /*2eab0*/  VIMNMX R65, R65, R8, !PT ;  /* 0x0000000841417248 */ /* 0x000fce0007fe0100 */
.L_x_11572:
[----:B------:R-:W-:Y:S05]  /*2eac0*/  BSYNC B2 ;  /* 0x0000000000027941 */ /* 0x000fea0003800000 */
.L_x_11571:
        /* <DEDUP_REMOVED lines=74> */
[C---:B------:R-:W-:Y:S01]  /*2ef70*/  ISETP.GT.AND P1, PT, R65.reuse, 0x48, !P1 ;  /* 0x000000484100780c */ /* 0x040fe20004f24270 */
[----:B------:R-:W3:Y:S01]  /*2ef80*/  LD.E R27, desc[UR4][R8.64+0x10] ;  /* 0x00001004081b7980 */ /* 0x000ee2000c101900 */
[C---:B------:R-:W-:Y:S02]  /*2ef90*/  ISETP.LT.OR P0, PT, R68.reuse, 0x42, P0 ;  /* 0x000000424400780c */ /* 0x040fe40000701670 */
[C---:B------:R-:W-:Y:S02]  /*2efa0*/  ISETP.GT.AND P2, PT, R65.reuse, 0x49, !P2 ;  /* 0x000000494100780c */ /* 0x040fe40005744270 */
[----:B------:R-:W-:Y:S02]  /*2efb0*/  ISETP.LT.OR P1, PT, R68, 0x49, P1 ;  /* 0x000000494400780c */ /* 0x000fe40000f21670 */
[----:B------:R-:W-:Y:S02]  /*2efc0*/  FSEL R32, R32, -INF , !P0 ;  /* 0xff80000020207808 */ /* 0x000fe40004000000 */
[----:B------:R-:W-:-:S02]  /*2efd0*/  ISETP.GT.AND P3, PT, R65, 0x50, !P3 ;  /* 0x000000504100780c */ /* 0x000fc40005f64270 */
[C---:B------:R-:W-:Y:S02]  /*2efe0*/  ISETP.LT.OR P2, PT, R68.reuse, 0x4a, P2 ;  /* 0x0000004a4400780c */ /* 0x040fe40001741670 */
[----:B------:R-:W-:Y:S02]  /*2eff0*/  FSEL R33, R33, -INF , !P1 ;  /* 0xff80000021217808 */ /* 0x000fe40004800000 */
[C---:B------:R-:W-:Y:S02]  /*2f000*/  ISETP.GT.AND P4, PT, R65.reuse, 0x51, !P4 ;  /* 0x000000514100780c */ /* 0x040fe40006784270 */
[C---:B------:R-:W-:Y:S02]  /*2f010*/  ISETP.GT.AND P5, PT, R65.reuse, 0x58, !P5 ;  /* 0x000000584100780c */ /* 0x040fe40006fa4270 */
[----:B------:R-:W-:Y:S02]  /*2f020*/  ISETP.GT.AND P6, PT, R65, 0x59, !P6 ;  /* 0x000000594100780c */ /* 0x000fe400077c4270 */
[----:B------:R-:W-:-:S02]  /*2f030*/  ISETP.LT.OR P3, PT, R68, 0x51, P3 ;  /* 0x000000514400780c */ /* 0x000fc40001f61670 */
[----:B------:R-:W-:Y:S02]  /*2f040*/  FSEL R34, R34, -INF , !P2 ;  /* 0xff80000022227808 */ /* 0x000fe40005000000 */
[C---:B------:R-:W-:Y:S02]  /*2f050*/  ISETP.LT.OR P4, PT, R68.reuse, 0x52, P4 ;  /* 0x000000524400780c */ /* 0x040fe40002781670 */
[C---:B------:R-:W-:Y:S02]  /*2f060*/  ISETP.LT.OR P5, PT, R68.reuse, 0x59, P5 ;  /* 0x000000594400780c */ /* 0x040fe40002fa1670 */
[----:B------:R-:W-:Y:S02]  /*2f070*/  ISETP.LT.OR P6, PT, R68, 0x5a, P6 ;  /* 0x0000005a4400780c */ /* 0x000fe400037c1670 */
[----:B------:R-:W-:Y:S02]  /*2f080*/  FSEL R61, R61, -INF , !P3 ;  /* 0xff8000003d3d7808 */ /* 0x000fe40005800000 */
[----:B------:R-:W-:-:S02]  /*2f090*/  FSEL R62, R62, -INF , !P4 ;  /* 0xff8000003e3e7808 */ /* 0x000fc40006000000 */
[----:B------:R-:W-:Y:S02]  /*2f0a0*/  FSEL R63, R63, -INF , !P5 ;  /* 0xff8000003f3f7808 */ /* 0x000fe40006800000 */
[----:B------:R-:W-:Y:S02]  /*2f0b0*/  R2UR UR6, R4 ;  /* 0x00000000040672ca */ /* 0x000fe400000e0000 */
[----:B------:R-:W-:Y:S02]  /*2f0c0*/  R2UR UR7, R5 ;  /* 0x00000000050772ca */ /* 0x000fe400000e0000 */
        /* <DEDUP_REMOVED lines=41> */
[----:B------:R-:W-:Y:S01]  /*2f360*/  FMNMX.FTZ R24, R34, R7, !PT ;  /* 0x0000000722187209 */ /* 0x000fe20007810000 */
[----:B------:R-:W2:Y:S01]  /*2f370*/  LD.E R70, desc[UR4][R8.64+0x20] ;  /* 0x0000200408467980 */ /* 0x000ea2000c101900 */
        /* <DEDUP_REMOVED lines=9> */
[----:B------:R-:W4:Y:S01]  /*2f410*/  LD.E R74, desc[UR6][R8.64+0x4] ;  /* 0x00000406084a7980 */ /* 0x000f22000c101900 */
[----:B0-----:R-:W-:-:S03]  /*2f420*/  FMNMX.FTZ R15, R68, R15, !PT ;  /* 0x0000000f440f7209 */ /* 0x001fc60007810000 */
[----:B-1----:R-:W3:Y:S04]  /*2f430*/  LD.E R68, desc[UR6][R8.64+0x14] ;  /* 0x0000140608447980 */ /* 0x002ee8000c101900 */
[----:B------:R-:W0:Y:S02]  /*2f440*/  SHFL.BFLY PT, R24, R15, 0x1, 0x1f ;  /* 0x0c201f000f187f89 */ /* 0x000e2400000e0000 */
[----:B0-----:R-:W-:-:S05]  /*2f450*/  FMNMX.FTZ R7, R15, R24, !PT ;  /* 0x000000180f077209 */ /* 0x001fca0007810000 */
[----:B------:R-:W-:Y:S04]  /*2f460*/  ST.E desc[UR4][R8.64], R7 ;  /* 0x0000000708007985 */ /* 0x000fe8000c101904 */
[----:B------:R-:W2:Y:S01]  /*2f470*/  LD.E R65, desc[UR6][R8.64] ;  /* 0x0000000608417980 */ /* 0x000ea2000c101900 */
[----:B------:R-:W-:Y:S02]  /*2f480*/  R2UR UR8, R4 ;  /* 0x00000000040872ca */ /* 0x000fe400000e0000 */
[----:B------:R-:W-:Y:S01]  /*2f490*/  R2UR UR9, R5 ;  /* 0x00000000050972ca */ /* 0x000fe200000e0000 */
[----:B----4-:R-:W0:Y:S02]  /*2f4a0*/  SHFL.BFLY PT, R15, R74, 0x2, 0x1f ;  /* 0x0c401f004a0f7f89 */ /* 0x010e2400000e0000 */
[----:B0-----:R-:W-:-:S05]  /*2f4b0*/  FMNMX.FTZ R15, R15, R74, !PT ;  /* 0x0000004a0f0f7209 */ /* 0x001fca0007810000 */
[----:B------:R-:W0:Y:S01]  /*2f4c0*/  SHFL.BFLY PT, R24, R15, 0x1, 0x1f ;  /* 0x0c201f000f187f89 */ /* 0x000e2200000e0000 */
[----:B--2---:R-:W-:Y:S02]  /*2f4d0*/  FSETP.NEU.FTZ.AND P0, PT, R65, -INF , PT ;  /* 0xff8000004100780b */ /* 0x004fe40003f1d000 */
[----:B0-----:R-:W-:Y:S02]  /*2f4e0*/  FMNMX.FTZ R25, R15, R24, !PT ;  /* 0x000000180f197209 */ /* 0x001fe40007810000 */
[----:B------:R-:W-:Y:S02]  /*2f4f0*/  FSEL R7, R65, RZ, P0 ;  /* 0x000000ff41077208 */ /* 0x000fe40000000000 */
[----:B------:R-:W-:-:S03]  /*2f500*/  FSETP.NEU.FTZ.AND P0, PT, R25, -INF , PT ;  /* 0xff8000001900780b */ /* 0x000fc60003f1d000 */
[----:B------:R-:W-:Y:S01]  /*2f510*/  FADD.FTZ R7, R2, -R7 ;  /* 0x8000000702077221 */ /* 0x000fe20000010000 */
[----:B------:R-:W-:-:S05]  /*2f520*/  FSEL R2, R25, RZ, P0 ;  /* 0x000000ff19027208 */ /* 0x000fca0000000000 */
[----:B------:R-:W-:Y:S01]  /*2f530*/  FADD.FTZ R3, R3, -R2 ;  /* 0x8000000203037221 */ /* 0x000fe20000010000 */
[----:B------:R-:W-:-:S03]  /*2f540*/  FMUL.FTZ R24, R7, R70 ;  /* 0x0000004607187220 */ /* 0x000fc60000410000 */
[----:B------:R-:W-:-:S03]  /*2f550*/  FMUL.FTZ R7, R70, R3 ;  /* 0x0000000346077220 */ /* 0x000fc60000410000 */
[----:B------:R-:W3:Y:S08]  /*2f560*/  MUFU.EX2 R24, R24 ;  /* 0x0000001800187308 */ /* 0x000ef00000000800 */
[----:B------:R-:W0:Y:S01]  /*2f570*/  MUFU.EX2 R7, R7 ;  /* 0x0000000700077308 */ /* 0x000e220000000800 */
[----:B------:R-:W-:Y:S01]  /*2f580*/  ST.E desc[UR4][R8.64+0x4], R25 ;  /* 0x0000041908007985 */ /* 0x000fe2000c101904 */
[----:B---3--:R-:W-:Y:S01]  /*2f590*/  FMUL.FTZ R27, R24, R27 ;  /* 0x0000001b181b7220 */ /* 0x008fe20000410000 */
        /* <DEDUP_REMOVED lines=71> */
[----:B------:R-:W-:Y:S01]  /*2fa10*/  FFMA.FTZ R184, R30, R65, -R8 ;  /* 0x000000411eb87223 */ /* 0x000fe20000010808 */
[----:B0-----:R-:W-:-:S06]  /*2fa20*/  FADD.FTZ R28, R20, R9 ;  /* 0x00000009141c7221 */ /* 0x001fcc0000010000 */
[----:B------:R-:W0:Y:S01]  /*2fa30*/  MUFU.EX2 R15, R15 ;  /* 0x0000000f000f7308 */ /* 0x000e220000000800 */
[----:B-1----:R-:W-:Y:S01]  /*2fa40*/  FADD.FTZ R30, R14, R21 ;  /* 0x000000150e1e7221 */ /* 0x002fe20000010000 */
[----:B------:R-:W-:-:S06]  /*2fa50*/  FFMA.FTZ R169, R54, R65, -R8 ;  /* 0x0000004136a97223 */ /* 0x000fcc0000010808 */
        /* <DEDUP_REMOVED lines=28> */
[----:B------:R-:W0:Y:S08]  /*2fc20*/  MUFU.EX2 R170, R170 ;  /* 0x000000aa00aa7308 */ /* 0x000e300000000800 */
        /* <DEDUP_REMOVED lines=157> */
[----:B------:R0:W-:Y:S01]  /*30600*/  ST.E desc[UR4][R8.64], R95 ;  /* 0x0000005f08007985 */ /* 0x0001e2000c101904 */
[----:B------:R-:W-:-:S03]  /*30610*/  FMUL.FTZ R115, R24, R101 ;  /* 0x0000006518737220 */ /* 0x000fc60000410000 */
[----:B------:R1:W-:Y:S04]  /*30620*/  ST.E desc[UR6][R8.64+0x4], R97 ;  /* 0x0000046108007985 */ /* 0x0003e8000c101906 */
[----:B------:R1:W-:Y:S04]  /*30630*/  ST.E desc[UR8][R8.64+0x10], R99 ;  /* 0x0000106308007985 */ /* 0x0003e8000c101908 */
[----:B0-----:R-:W2:Y:S04]  /*30640*/  LD.E R95, desc[UR14][R8.64+0x1d4] ;  /* 0x0001d40e085f7980 */ /* 0x001ea8000c101900 */
[----:B-1----:R-:W2:Y:S04]  /*30650*/  LD.E R97, desc[UR16][R8.64+0x1e0] ;  /* 0x0001e01008617980 */ /* 0x002ea8000c101900 */
        /* <DEDUP_REMOVED lines=77> */
[----:B------:R-:W-:Y:S01]  /*30b30*/  ST.E desc[UR4][R8.64+0x14], R115 ;  /* 0x0000147308007985 */ /* 0x000fe2000c101904 */
[C---:B------:R-:W-:Y:S01]  /*30b40*/  FMUL.FTZ R43, R24.reuse, R43 ;  /* 0x0000002b182b7220 */ /* 0x040fe20000410000 */
[----:B------:R-:W-:-:S02]  /*30b50*/  FMUL.FTZ R45, R24, R45 ;  /* 0x0000002d182d7220 */ /* 0x000fc40000410000 */
[----:B------:R-:W-:Y:S01]  /*30b60*/  ST.E desc[UR6][R8.64+0x20], R117 ;  /* 0x0000207508007985 */ /* 0x000fe2000c101906 */
[----:B------:R-:W-:-:S03]  /*30b70*/  FMUL.FTZ R47, R24, R47 ;  /* 0x0000002f182f7220 */ /* 0x000fc60000410000 */
[----:B------:R-:W-:Y:S01]  /*30b80*/  ST.E desc[UR8][R8.64+0x24], R119 ;  /* 0x0000247708007985 */ /* 0x000fe2000c101908 */
[----:B------:R-:W-:-:S03]  /*30b90*/  FMUL.FTZ R49, R24, R49 ;  /* 0x0000003118317220 */ /* 0x000fc60000410000 */
        /* <DEDUP_REMOVED lines=24> */
[----:B------:R-:W-:-:S03]  /*30d20*/  FMUL.FTZ R51, R24, R51 ;  /* 0x0000003318337220 */ /* 0x000fc60000410000 */
[----:B------:R1:W-:Y:S01]  /*30d30*/  ST.E desc[UR14][R8.64+0xf0], R35 ;  /* 0x0000f02308007985 */ /* 0x0003e2000c10190e */
        /* <DEDUP_REMOVED lines=30> */
[----:B---3--:R-:W-:-:S03]  /*30f20*/  FMUL.FTZ R85, R24, R85 ;  /* 0x0000005518557220 */ /* 0x008fc60000410000 */
[----:B------:R-:W-:Y:S01]  /*30f30*/  ST.E desc[UR16][R8.64+0x170], R67 ;  /* 0x0001704308007985 */ /* 0x000fe2000c101910 */
[----:B----4-:R-:W-:-:S03]  /*30f40*/  FMUL.FTZ R87, R24, R87 ;  /* 0x0000005718577220 */ /* 0x010fc60000410000 */
[----:B------:R-:W-:Y:S01]  /*30f50*/  ST.E desc[UR6][R8.64+0x174], R69 ;  /* 0x0001744508007985 */ /* 0x000fe2000c101906 */
[----:B--2---:R-:W-:-:S03]  /*30f60*/  FMUL.FTZ R89, R24, R89 ;  /* 0x0000005918597220 */ /* 0x004fc60000410000 */
        /* <DEDUP_REMOVED lines=17> */
[----:B-1----:R-:W-:-:S03]  /*31080*/  FMUL.FTZ R29, R7, R28 ;  /* 0x0000001c071d7220 */ /* 0x002fc60000410000 */
[----:B------:R-:W-:Y:S04]  /*31090*/  ST.E desc[UR10][R8.64+0x1c4], R91 ;  /* 0x0001c45b08007985 */ /* 0x000fe8000c10190a */
[----:B------:R-:W-:Y:S01]  /*310a0*/  ST.E desc[UR12][R8.64+0x1d0], R93 ;  /* 0x0001d05d08007985 */ /* 0x000fe2000c10190c */
[----:B------:R-:W-:-:S03]  /*310b0*/  FMUL.FTZ R31, R7, R34 ;  /* 0x00000022071f7220 */ /* 0x000fc60000410000 */
[----:B------:R-:W-:Y:S01]  /*310c0*/  ST.E desc[UR14][R8.64+0x1d4], R95 ;  /* 0x0001d45f08007985 */ /* 0x000fe2000c10190e */
[----:B------:R-:W-:-:S03]  /*310d0*/  FMUL.FTZ R33, R7, R30 ;  /* 0x0000001e07217220 */ /* 0x000fc60000410000 */
[----:B------:R-:W-:Y:S01]  /*310e0*/  ST.E desc[UR6][R8.64+0x1e0], R97 ;  /* 0x0001e06108007985 */ /* 0x000fe2000c101906 */
[----:B------:R-:W-:-:S03]  /*310f0*/  FMUL.FTZ R35, R7, R32 ;  /* 0x0000002007237220 */ /* 0x000fc60000410000 */
[----:B------:R-:W-:Y:S04]  /*31100*/  ST.E desc[UR16][R8.64+0x1e4], R99 ;  /* 0x0001e46308007985 */ /* 0x000fe8000c101910 */
[----:B------:R-:W-:Y:S04]  /*31110*/  ST.E desc[UR4][R8.64+0x1f0], R103 ;  /* 0x0001f06708007985 */ /* 0x000fe8000c101904 */
[----:B------:R-:W-:Y:S01]  /*31120*/  ST.E desc[UR8][R8.64+0x1f4], R101 ;  /* 0x0001f46508007985 */ /* 0x000fe2000c101908 */
        /* <DEDUP_REMOVED lines=10> */
[C---:B------:R-:W-:Y:S01]  /*311d0*/  FMUL.FTZ R39, R7.reuse, R48 ;  /* 0x0000003007277220 */ /* 0x040fe20000410000 */
[C---:B0-----:R-:W-:Y:S02]  /*311e0*/  FMUL.FTZ R33, R7.reuse, R44 ;  /* 0x0000002c07217220 */ /* 0x041fe40000410000 */
[----:B------:R0:W-:Y:S01]  /*311f0*/  ST.E desc[UR8][R8.64+0x38], R29 ;  /* 0x0000381d08007985 */ /* 0x0001e2000c101908 */
[----:B-1----:R-:W-:-:S03]  /*31200*/  FMUL.FTZ R35, R7, R46 ;  /* 0x0000002e07237220 */ /* 0x002fc60000410000 */
[----:B------:R-:W-:Y:S01]  /*31210*/  ST.E desc[UR10][R8.64+0x3c], R37 ;  /* 0x00003c2508007985 */ /* 0x000fe2000c10190a */
[----:B--2---:R-:W-:-:S03]  /*31220*/  FMUL.FTZ R3, R7, R50 ;  /* 0x0000003207037220 */ /* 0x004fc60000410000 */
[----:B------:R1:W-:Y:S01]  /*31230*/  ST.E desc[UR6][R8.64+0x48], R31 ;  /* 0x0000481f08007985 */ /* 0x0003e2000c101906 */
[----:B0-----:R-:W-:-:S03]  /*31240*/  FMUL.FTZ R29, R7, R52 ;  /* 0x00000034071d7220 */ /* 0x001fc60000410000 */
[----:B------:R0:W-:Y:S04]  /*31250*/  ST.E desc[UR12][R8.64+0x4c], R33 ;  /* 0x00004c2108007985 */ /* 0x0001e8000c10190c */
[----:B------:R2:W-:Y:S01]  /*31260*/  ST.E desc[UR14][R8.64+0x58], R35 ;  /* 0x0000582308007985 */ /* 0x0005e2000c10190e */
[----:B-1----:R-:W-:-:S03]  /*31270*/  FMUL.FTZ R31, R7, R62 ;  /* 0x0000003e071f7220 */ /* 0x002fc60000410000 */
[----:B------:R1:W-:Y:S01]  /*31280*/  ST.E desc[UR16][R8.64+0x5c], R39 ;  /* 0x00005c2708007985 */ /* 0x0003e2000c101910 */
[C---:B------:R-:W-:Y:S01]  /*31290*/  FMUL.FTZ R37, R7.reuse, R58 ;  /* 0x0000003a07257220 */ /* 0x040fe20000410000 */
[C---:B0-----:R-:W-:Y:S02]  /*312a0*/  FMUL.FTZ R33, R7.reuse, R54 ;  /* 0x0000003607217220 */ /* 0x041fe40000410000 */
[----:B------:R0:W-:Y:S01]  /*312b0*/  ST.E desc[UR4][R8.64+0x68], R3 ;  /* 0x0000680308007985 */ /* 0x0001e2000c101904 */
[----:B--2---:R-:W-:-:S03]  /*312c0*/  FMUL.FTZ R35, R7, R60 ;  /* 0x0000003c07237220 */ /* 0x004fc60000410000 */
[----:B------:R2:W-:Y:S01]  /*312d0*/  ST.E desc[UR8][R8.64+0x6c], R29 ;  /* 0x00006c1d08007985 */ /* 0x0005e2000c101908 */
[----:B-1----:R-:W-:-:S03]  /*312e0*/  FMUL.FTZ R39, R7, R56 ;  /* 0x0000003807277220 */ /* 0x002fc60000410000 */
[----:B------:R1:W-:Y:S01]  /*312f0*/  ST.E desc[UR6][R8.64+0x78], R31 ;  /* 0x0000781f08007985 */ /* 0x0003e2000c101906 */
[----:B0-----:R-:W-:-:S03]  /*31300*/  FMUL.FTZ R3, R7, R64 ;  /* 0x0000004007037220 */ /* 0x001fc60000410000 */
        /* <DEDUP_REMOVED lines=10> */
[----:B------:R1:W-:Y:S04]  /*313b0*/  ST.E desc[UR6][R8.64+0xa8], R29 ;  /* 0x0000a81d08007985 */ /* 0x0003e8000c101906 */
[----:B------:R3:W-:Y:S01]  /*313c0*/  ST.E desc[UR8][R8.64+0xac], R31 ;  /* 0x0000ac1f08007985 */ /* 0x0007e2000c101908 */
[C---:B0-----:R-:W-:Y:S01]  /*313d0*/  FMUL.FTZ R39, R7.reuse, R76 ;  /* 0x0000004c07277220 */ /* 0x041fe20000410000 */
[C---:B--2---:R-:W-:Y:S02]  /*313e0*/  FMUL.FTZ R3, R7.reuse, R78 ;  /* 0x0000004e07037220 */ /* 0x044fe40000410000 */
[----:B------:R0:W-:Y:S01]  /*313f0*/  ST.E desc[UR10][R8.64+0xb8], R33 ;  /* 0x0000b82108007985 */ /* 0x0001e2000c10190a */
[----:B-1----:R-:W-:-:S03]  /*31400*/  FMUL.FTZ R29, R7, R86 ;  /* 0x00000056071d7220 */ /* 0x002fc60000410000 */
        /* <DEDUP_REMOVED lines=62> */
[----:B------:R-:W-:Y:S01]  /*317f0*/  ST.E desc[UR6][R8.64+0x1b8], R29 ;  /* 0x0001b81d08007985 */ /* 0x000fe2000c101906 */
[C---:B------:R-:W-:Y:S01]  /*31800*/  FMUL.FTZ R41, R7.reuse, R146 ;  /* 0x0000009207297220 */ /* 0x040fe20000410000 */
[C---:B0-----:R-:W-:Y:S02]  /*31810*/  FMUL.FTZ R35, R7.reuse, R150 ;  /* 0x0000009607237220 */ /* 0x041fe40000410000 */
[----:B------:R0:W-:Y:S01]  /*31820*/  ST.E desc[UR16][R8.64+0x1bc], R39 ;  /* 0x0001bc2708007985 */ /* 0x0001e2000c101910 */
[----:B-1----:R-:W-:-:S03]  /*31830*/  FMUL.FTZ R37, R7, R144 ;  /* 0x0000009007257220 */ /* 0x002fc60000410000 */
[----:B------:R1:W-:Y:S01]  /*31840*/  ST.E desc[UR4][R8.64+0x1c8], R3 ;  /* 0x0001c80308007985 */ /* 0x0003e2000c101904 */
[----:B------:R-:W-:-:S03]  /*31850*/  FMUL.FTZ R43, R7, R214 ;  /* 0x000000d6072b7220 */ /* 0x000fc60000410000 */
[----:B------:R-:W-:Y:S01]  /*31860*/  ST.E desc[UR8][R8.64+0x1cc], R31 ;  /* 0x0001cc1f08007985 */ /* 0x000fe2000c101908 */
[----:B0-----:R-:W-:-:S03]  /*31870*/  FMUL.FTZ R39, R7, R148 ;  /* 0x0000009407277220 */ /* 0x001fc60000410000 */
[----:B------:R-:W-:Y:S04]  /*31880*/  ST.E desc[UR10][R8.64+0x1d8], R33 ;  /* 0x0001d82108007985 */ /* 0x000fe8000c10190a */
[----:B------:R-:W-:Y:S04]  /*31890*/  ST.E desc[UR6][R8.64+0x1dc], R35 ;  /* 0x0001dc2308007985 */ /* 0x000fe8000c101906 */
[----:B------:R-:W-:Y:S04]  /*318a0*/  ST.E desc[UR12][R8.64+0x1e8], R37 ;  /* 0x0001e82508007985 */ /* 0x000fe8000c10190c */
[----:B------:R-:W-:Y:S04]  /*318b0*/  ST.E desc[UR14][R8.64+0x1ec], R39 ;  /* 0x0001ec2708007985 */ /* 0x000fe8000c10190e */
[----:B------:R-:W-:Y:S04]  /*318c0*/  ST.E desc[UR16][R8.64+0x1f8], R41 ;  /* 0x0001f82908007985 */ /* 0x000fe8000c101910 */
[----:B------:R0:W-:Y:S04]  /*318d0*/  ST.E desc[UR18][R8.64+0x1fc], R43 ;  /* 0x0001fc2b08007985 */ /* 0x0001e8000c101912 */
[----:B-1----:R-:W2:Y:S01]  /*318e0*/  LDL.64 R2, [R0+0x80] ;  /* 0x0000800000027983 */ /* 0x002ea20000100a00 */
[----:B------:R-:W-:-:S02]  /*318f0*/  LEA.HI R24, R6, 0x8, RZ, 0x19 ;  /* 0x0000000806187811 */ /* 0x000fc400078fc8ff */
[----:B------:R-:W-:Y:S01]  /*31900*/  R2UR UR28, R4 ;  /* 0x00000000041c72ca */ /* 0x000fe200000e0000 */
[----:B------:R-:W3:Y:S02]  /*31910*/  LDL.64 R28, [R0] ;  /* 0x00000000001c7983 */ /* 0x000ee40000100a00 */
[----:B------:R1:W-:Y:S01]  /*31920*/  BAR.SYNC.DEFER_BLOCKING R24, 0x100 ;  /* 0x000400180000751d */ /* 0x0003e20000010000 */
[----:B------:R-:W-:-:S05]  /*31930*/  R2UR UR29, R5 ;  /* 0x00000000051d72ca */ /* 0x000fca00000e0000 */
[----:B------:R-:W4:Y:S04]  /*31940*/  LDL.64 R6, [R0+0x98] ;  /* 0x0000980000067983 */ /* 0x000f280000100a00 */
[----:B0-----:R-:W4:Y:S04]  /*31950*/  LDL.64 R8, [R0+0x88] ;  /* 0x0000880000087983 */ /* 0x001f280000100a00 */
        /* <DEDUP_REMOVED lines=64> */
[----:B-1----:R-:W2:Y:S04]  /*31d60*/  LD.E R24, desc[UR26][R2.64+0x100] ;  /* 0x0001001a02187980 */ /* 0x002ea8000c101900 */
[----:B---3--:R-:W3:Y:S04]  /*31d70*/  LD.E R29, desc[UR6][R28.64] ;  /* 0x000000061c1d7980 */ /* 0x008ee8000c101900 */
[----:B----4-:R-:W3:Y:S04]  /*31d80*/  LD.E.64 R6, desc[UR4][R6.64] ;  /* 0x0000000406067980 */ /* 0x010ee8000c101b00 */
        /* <DEDUP_REMOVED lines=65> */
[----:B0-----:R-:W4:Y:S04]  /*321a0*/  LD.E R31, desc[UR28][R2.64+0x104] ;  /* 0x0001041c021f7980 */ /* 0x001f28000c101900 */
[----:B----4-:R0:W-:Y:S04]  /*321b0*/  ST.E desc[UR4][R2.64+0x104], R31 ;  /* 0x0001041f02007985 */ /* 0x0101e8000c101904 */
[----:B-1----:R-:W4:Y:S04]  /*321c0*/  LD.E R33, desc[UR6][R2.64+0x108] ;  /* 0x0001080602217980 */ /* 0x002f28000c101900 */
[----:B--2---:R-:W2:Y:S04]  /*321d0*/  LD.E R35, desc[UR8][R2.64+0x10c] ;  /* 0x00010c0802237980 */ /* 0x004ea8000c101900 */
        /* <DEDUP_REMOVED lines=8> */
[----:B0-----:R-:W3:Y:S04]  /*32260*/  LD.E R31, desc[UR26][R2.64+0x130] ;  /* 0x0001301a021f7980 */ /* 0x001ee8000c101900 */
        /* <DEDUP_REMOVED lines=136> */
[----:B------:R-:W-:Y:S01]  /*32af0*/  IMAD R6, R29, 0xc00, R6 ;  /* 0x00000c001d067824 */ /* 0x000fe200078e0206 */
[----:B------:R-:W-:Y:S01]  /*32b00*/  F2FP.F16.F32.PACK_AB R152, R27, R152 ;  /* 0x000000981b98723e */ /* 0x000fe200000000ff */
[----:B------:R-:W4:Y:S01]  /*32b10*/  LD.E R28, desc[UR4][R2.64+0x10] ;  /* 0x00001004021c7980 */ /* 0x000f22000c101900 */
[----:B------:R-:W-:Y:S02]  /*32b20*/  F2FP.F16.F32.PACK_AB R154, R25, R154 ;  /* 0x0000009a199a723e */ /* 0x000fe400000000ff */
[----:B------:R-:W-:Y:S01]  /*32b30*/  F2FP.F16.F32.PACK_AB R153, R26, R153 ;  /* 0x000000991a99723e */ /* 0x000fe200000000ff */
        /* <DEDUP_REMOVED lines=63> */
[----:B------:R-:W-:-:S03]  /*32f30*/  ISETP.NE.U32.AND P0, PT, R24, RZ, PT ;  /* 0x000000ff1800720c */ /* 0x000fc60003f05070 */
        /* <DEDUP_REMOVED lines=65> */
[----:B------:R-:W-:Y:S02]  /*33350*/  R2UR UR7, R7 ;  /* 0x00000000070772ca */ /* 0x000fe400000e0000 */
[----:B------:R-:W-:Y:S01]  /*33360*/  F2FP.F16.F32.PACK_AB R155, R213, R155 ;  /* 0x0000009bd59b723e */ /* 0x000fe200000000ff */
[----:B------:R-:W-:Y:S01]  /*33370*/  VOTEU.ANY UP0, P0 ;  /* 0x00000000003f7886 */ /* 0x000fe20000000100 */
        /* <DEDUP_REMOVED lines=24> */
[----:B--2---:R-:W-:-:S06]  /*33500*/  WARPGROUP.ARRIVE ;  /* 0x00000000000079c5 */ /* 0x004fcc0000000000 */
        /* <DEDUP_REMOVED lines=25> */
[----:B------:R-:W-:-:S02]  /*336a0*/  WARPGROUP.DEPBAR.LE gsb0, 0x0 ;  /* 0x00008000000079c5 */ /* 0x000fc40000010000 */
[----:B------:R0:W-:Y:S01]  /*336b0*/  ST.E desc[UR4][R2.64], R24 ;  /* 0x0000001802007985 */ /* 0x0001e2000c101904 */
[C---:B------:R-:W-:Y:S02]  /*336c0*/  R2UR UR4, R4.reuse ;  /* 0x00000000040472ca */ /* 0x040fe400000e0000 */
        /* <DEDUP_REMOVED lines=333> */
[----:B------:R-:W-:Y:S01]  /*34ba0*/  R2UR UR23, R5 ;  /* 0x00000000051772ca */ /* 0x000fe200000e0000 */
[----:B------:R4:W-:Y:S04]  /*34bb0*/  ST.E desc[UR24][R2.64+0x1c0], R136 ;  /* 0x0001c08802007985 */ /* 0x0009e8000c101918 */
        /* <DEDUP_REMOVED lines=15> */
[----:B------:R-:W-:Y:S01]  /*34cb0*/  R2UR UR29, R5 ;  /* 0x00000000051d72ca */ /* 0x000fe200000e0000 */
[----:B------:R4:W-:Y:S01]  /*34cc0*/  ST.E desc[UR20][R2.64+0x1ec], R147 ;  /* 0x0001ec9302007985 */ /* 0x0009e2000c101914 */
[----:B------:R-:W-:-:S03]  /*34cd0*/  R2UR UR20, R4 ;  /* 0x00000000041472ca */ /* 0x000fc600000e0000 */
[----:B------:R4:W-:Y:S01]  /*34ce0*/  ST.E desc[UR22][R2.64+0x1f0], R148 ;  /* 0x0001f09402007985 */ /* 0x0009e2000c101916 */
        /* <DEDUP_REMOVED lines=346> */
[----:B------:R-:W-:Y:S02]  /*36290*/  R2UR UR10, R4 ;  /* 0x00000000040a72ca */ /* 0x000fe400000e0000 */
        /* <DEDUP_REMOVED lines=24> */
[----:B------:R-:W-:Y:S02]  /*36420*/  F2FP.F16.F32.PACK_AB R152, R19, R20 ;  /* 0x000000141398723e */ /* 0x000fe400000000ff */
[----:B------:R-:W-:Y:S02]  /*36430*/  F2FP.F16.F32.PACK_AB R154, R15, R18 ;  /* 0x000000120f9a723e */ /* 0x000fe400000000ff */
[----:B------:R-:W-:Y:S02]  /*36440*/  F2FP.F16.F32.PACK_AB R153, R13, R14 ;  /* 0x0000000e0d99723e */ /* 0x000fe400000000ff */
[----:B------:R-:W-:-:S02]  /*36450*/  F2FP.F16.F32.PACK_AB R155, R12, R11 ;  /* 0x0000000b0c9b723e */ /* 0x000fc400000000ff */
        /* <DEDUP_REMOVED lines=2724> */
[----:B------:R4:W-:Y:S04]  /*40ea0*/  ST.E desc[UR18][R2.64+0x1b4], R133 ;  /* 0x0001b48502007985 */ /* 0x0009e8000c101912 */
        /* <DEDUP_REMOVED lines=23> */
[----:B------:R4:W-:Y:S04]  /*41020*/  ST.E desc[UR16][R2.64+0x1e4], R145 ;  /* 0x0001e49102007985 */ /* 0x0009e8000c101910 */
        /* <DEDUP_REMOVED lines=372> */
[----:B------:R-:W-:-:S02]  /*42770*/  R2UR UR7, R7 ;  /* 0x00000000070772ca */ /* 0x000fc400000e0000 */
[----:B------:R-:W-:Y:S02]  /*42780*/  F2FP.F16.F32.PACK_AB R184, R187, R188 ;  /* 0x000000bcbbb8723e */ /* 0x000fe400000000ff */
[----:B------:R-:W-:Y:S02]  /*42790*/  R2UR UR6, R6 ;  /* 0x00000000060672ca */ /* 0x000fe400000e0000 */
[----:B------:R-:W-:Y:S02]  /*427a0*/  F2FP.F16.F32.PACK_AB R186, R185, R186 ;  /* 0x000000bab9ba723e */ /* 0x000fe400000000ff */
[----:B------:R-:W-:Y:S02]  /*427b0*/  F2FP.F16.F32.PACK_AB R185, R160, R161 ;  /* 0x000000a1a0b9723e */ /* 0x000fe400000000ff */
[----:B------:R-:W-:Y:S02]  /*427c0*/  F2FP.F16.F32.PACK_AB R187, R158, R159 ;  /* 0x0000009f9ebb723e */ /* 0x000fe400000000ff */
        /* <DEDUP_REMOVED lines=27> */
[C---:B------:R-:W-:Y:S01]  /*42980*/  R2UR UR7, R5.reuse ;  /* 0x00000000050772ca */ /* 0x040fe200000e0000 */
[----:B------:R-:W-:Y:S02]  /*42990*/  WARPGROUP.DEPBAR.LE gsb0, 0x0 ;  /* 0x00008000000079c5 */ /* 0x000fe40000010000 */
[----:B------:R-:W-:Y:S01]  /*429a0*/  ST.E desc[UR4][R2.64], R24 ;  /* 0x0000001802007985 */ /* 0x000fe2000c101904 */
[----:B------:R-:W-:Y:S02]  /*429b0*/  R2UR UR4, R4 ;  /* 0x00000000040472ca */ /* 0x000fe400000e0000 */
[----:B------:R-:W-:-:S07]  /*429c0*/  R2UR UR5, R5 ;  /* 0x00000000050572ca */ /* 0x000fce00000e0000 */
[----:B------:R0:W-:Y:S01]  /*429d0*/  ST.E desc[UR6][R2.64+0x4], R25 ;  /* 0x0000041902007985 */ /* 0x0001e2000c101906 */
[C---:B------:R-:W-:Y:S02]  /*429e0*/  R2UR UR6, R4.reuse ;  /* 0x00000000040672ca */ /* 0x040fe400000e0000 */
        /* <DEDUP_REMOVED lines=1124> */
[----:B0-----:R-:W2:Y:S01]  /*47030*/  LDL.64 R8, [R0+0x40] ;  /* 0x0000400000087983 */ /* 0x001ea20000100a00 */
        /* <DEDUP_REMOVED lines=10> */
[----:B-1----:R-:W-:Y:S05]  /*470e0*/  @!P0 BRA `(.L_x_11579) ;  /* 0x0000000000048947 */ /* 0x002fea0003800000 */
[----:B------:R-:W-:Y:S01]  /*470f0*/  BPT.TRAP 0x1 ;  /* 0x000000040000795c */ /* 0x000fe20000300000 */
.L_x_11579:
[----:B------:R-:W-:Y:S05]  /*47100*/  BSYNC B2 ;  /* 0x0000000000027941 */ /* 0x000fea0003800000 */
.L_x_11578:
        /* <DEDUP_REMOVED lines=11> */
[----:B0-----:R-:W-:Y:S05]  /*471c0*/  RET.REL.NODEC R212 `(_ZN7cutlass13device_kernelIN5flash11enable_sm90INS1_16FlashAttnFwdSm90INS1_25CollectiveMainloopFwdSm90ILi2EN4cute5tupleIJNS5_1CILi1EEES8_S8_EEENS6_IJNS7_ILi128EEENS7_ILi96EEENS7_ILi64EEEEEELi256ENS_6half_tEfNS_4arch4Sm90ELb0ELb1ELb1ELb0ELb1ELb0ELb1ELb1ELb0ELb1ELb0ELb0EEENS1_21CollectiveEpilogueFwdINS6_IJSA_NS7_ILi256EEESB_EEES9_SE_SG_Li256ELb0ELb1ELb0ELb0EEENS1_30DynamicPersistentTileSchedulerILi256ELi128ELb0ELb1ELb1EEEEEEEEEvNT_6ParamsE) ;  /* 0xfffffb8cd48c7950 */ /* 0x001fea0003c3ffff */
.L_x_11554:
[----:B0-----:R0:W1:Y:S02]  /*471d0*/  SYNCS.PHASECHK.TRANS64.TRYWAIT P0, [R2+URZ], R3 ;  /* 0x00000003020075a7 */ /* 0x001064000800017f */
[----:B-1----:R-:W-:Y:S05]  /*471e0*/  @!P0 NANOSLEEP.SYNCS 0x989680 ;  /* 0x009896800000895d */ /* 0x002fea0003900000 */
[----:B------:R-:W1:Y:S02]  /*471f0*/  @!P0 SYNCS.PHASECHK.TRANS64 P0, [R2+URZ], R3 ;  /* 0x00000003020085a7 */ /* 0x000e64000800007f */
[----:B-1----:R-:W-:Y:S05]  /*47200*/  @!P0 BRA `(.L_x_11554) ;  /* 0xfffffffc00f08947 */ /* 0x002fea000383ffff */
[----:B------:R-:W-:Y:S05]  /*47210*/  BRA `(.L_x_11553) ;  /* 0xfffffe4400e07947 */ /* 0x000fea000383ffff */
.L_x_11561:
[----:B0-----:R0:W1:Y:S02]  /*47220*/  SYNCS.PHASECHK.TRANS64.TRYWAIT P0, [R8+URZ], R9 ;  /* 0x00000009080075a7 */ /* 0x001064000800017f */
[----:B-1----:R-:W-:Y:S05]  /*47230*/  @!P0 NANOSLEEP.SYNCS 0x989680 ;  /* 0x009896800000895d */ /* 0x002fea0003900000 */
[----:B------:R-:W1:Y:S02]  /*47240*/  @!P0 SYNCS.PHASECHK.TRANS64 P0, [R8+URZ], R9 ;  /* 0x00000009080085a7 */ /* 0x000e64000800007f */
[----:B-1----:R-:W-:Y:S05]  /*47250*/  @!P0 BRA `(.L_x_11561) ;  /* 0xfffffffc00f08947 */ /* 0x002fea000383ffff */
[----:B------:R-:W-:Y:S05]  /*47260*/  BRA `(.L_x_11560) ;  /* 0xfffffe4c00b47947 */ /* 0x000fea000383ffff */
.L_x_11580:
        /* <DEDUP_REMOVED lines=9> */
.L_x_15670:


//--------------------- .text._ZN7cutlass13device_kernelIN5flash11enable_sm90INS1_16FlashAttnFwdSm90INS1_25CollectiveMainloopFwdSm90ILi2EN4cute5tupleIJNS5_1CILi1EEES8_S8_EEENS6_IJNS7_ILi128EEENS7_ILi96EEENS7_ILi64EEEEEELi256ENS_6half_tEfNS_4arch4Sm90ELb0ELb1ELb1ELb1ELb1ELb0ELb0ELb1ELb0ELb1ELb0ELb0EEENS1_21CollectiveEpilogueFwdINS6_IJSA_NS7_ILi256EEESB_EEES9_SE_SG_Li256ELb1ELb1ELb0ELb0EEENS1_36VarlenDynamicPersistentTileSchedulerILi128ELi96ELi256ELi128ELb0ELb1ELb1ELb1ELb0ELb1EEEEEEEEEvNT_6ParamsE --------------------------
	.section	.text._ZN7cutlass13device_kernelIN5flash11enable_sm90INS1_16FlashAttnFwdSm90INS1_25CollectiveMainloopFwdSm90ILi2EN4cute5tupleIJNS5_1CILi1EEES8_S8_EEENS6_IJNS7_ILi128EEENS7_ILi96EEENS7_ILi64EEEEEELi256ENS_6half_tEfNS_4arch4Sm90ELb0ELb1ELb1ELb1ELb1ELb0ELb0ELb1ELb0ELb1ELb0ELb0EEENS1_21CollectiveEpilogueFwdINS6_IJSA_NS7_ILi256EEESB_EEES9_SE_SG_Li256ELb1ELb1ELb0ELb0EEENS1_36VarlenDynamicPersistentTileSchedulerILi128ELi96ELi256ELi128ELb0ELb1ELb1ELb1ELb0ELb1EEEEEEEEEvNT_6ParamsE,"ax",@progbits
	.align	128
.text._ZN7cutlass13device_kernelIN5flash11enable_sm90INS1_16FlashAttnFwdSm90INS1_25CollectiveMainloopFwdSm90ILi2EN4cute5tupleIJNS5_1CILi1EEES8_S8_EEENS6_IJNS7_ILi128EEENS7_ILi96EEENS7_ILi64EEEEEELi256ENS_6half_tEfNS_4arch4Sm90ELb0ELb1ELb1ELb1ELb1ELb0ELb0ELb1ELb0ELb1ELb0ELb0EEENS1_21CollectiveEpilogueFwdINS6_IJSA_NS7_ILi256EEESB_EEES9_SE_SG_Li256ELb1ELb1ELb0ELb0EEENS1_36VarlenDynamicPersistentTileSchedulerILi128ELi96ELi256ELi128ELb0ELb1ELb1ELb1ELb0ELb1EEEEEEEEEvNT_6ParamsE:
        .type           _ZN7cutlass13device_kernelIN5flash11enable_sm90INS1_16FlashAttnFwdSm90INS1_25CollectiveMainloopFwdSm90ILi2EN4cute5tupleIJNS5_1CILi1EEES8_S8_EEENS6_IJNS7_ILi128EEENS7_ILi96EEENS7_ILi64EEEEEELi256ENS_6half_tEfNS_4arch4Sm90ELb0ELb1ELb1ELb1ELb1ELb0ELb0ELb1ELb0ELb1ELb0ELb0EEENS1_21CollectiveEpilogueFwdINS6_IJSA_NS7_ILi256EEESB_EEES9_SE_SG_Li256ELb1ELb1ELb0ELb0EEENS1_36VarlenDynamicPersistentTileSchedulerILi128ELi96ELi256ELi128ELb0ELb1ELb1ELb1ELb0ELb1EEEEEEEEEvNT_6ParamsE,@function
        .size           _ZN7cutlass13device_kernelIN5flash11enable_sm90INS1_16FlashAttnFwdSm90INS1_25CollectiveMainloopFwdSm90ILi2EN4cute5tupleIJNS5_1CILi1EEES8_S8_EEENS6_IJNS7_ILi128EEENS7_ILi96EEENS7_ILi64EEEEEELi256ENS_6half_tEfNS_4arch4Sm90ELb0ELb1ELb1ELb1ELb1ELb0ELb0ELb1ELb0ELb1ELb0ELb0EEENS1_21CollectiveEpilogueFwdINS6_IJSA_NS7_ILi256EEESB_EEES9_SE_SG_Li256ELb1ELb1ELb0ELb0EEENS1_36VarlenDynamicPersistentTileSchedulerILi128ELi96ELi256ELi128ELb0ELb1ELb1ELb1ELb0ELb1EEEEEEEEEvNT_6ParamsE,(.L_x_15672 - _ZN7cutlass13device_kernelIN5flash11enable_sm90INS1_16FlashAttnFwdSm90INS1_25CollectiveMainloopFwdSm90ILi2EN4cute5tupleIJNS5_1CILi1EEES8_S8_EEENS6_IJNS7_ILi128EEENS7_ILi96EEENS7_ILi64EEEEEELi256ENS_6half_tEfNS_4arch4Sm90ELb0ELb1ELb1ELb1ELb1ELb0ELb0ELb1ELb0ELb1ELb0ELb0EEENS1_21CollectiveEpilogueFwdINS6_IJSA_NS7_ILi256EEESB_EEES9_SE_SG_Li256ELb1ELb1ELb0ELb0EEENS1_36VarlenDynamicPersistentTileSchedulerILi128ELi96ELi256ELi128ELb0ELb1ELb1ELb1ELb0ELb1EEEEEEEEEvNT_6ParamsE)
        .other          _ZN7cutlass13device_kernelIN5flash11enable_sm90INS1_16FlashAttnFwdSm90INS1_25CollectiveMainloopFwdSm90ILi2EN4cute5tupleIJNS5_1CILi1EEES8_S8_EEENS6_IJNS7_ILi128EEENS7_ILi96EEENS7_ILi64EEEEEELi256ENS_6half_tEfNS_4arch4Sm90ELb0ELb1ELb1ELb1ELb1ELb0ELb0ELb1ELb0ELb1ELb0ELb0EEENS1_21CollectiveEpilogueFwdINS6_IJSA_NS7_ILi256EEESB_EEES9_SE_SG_Li256ELb1ELb1ELb0ELb0EEENS1_36VarlenDynamicPersistentTileSchedulerILi128ELi96ELi256ELi128ELb0ELb1ELb1ELb1ELb0ELb1EEEEEEEEEvNT_6ParamsE,@"STO_CUDA_ENTRY STV_DEFAULT"
_ZN7cutlass13device_kernelIN5flash11enable_sm90INS1_16FlashAttnFwdSm90INS1_25CollectiveMainloopFwdSm90ILi2EN4cute5tupleIJNS5_1CILi1EEES8_S8_EEENS6_IJNS7_ILi128EEENS7_ILi96EEENS7_ILi64EEEEEELi256ENS_6half_tEfNS_4arch4Sm90ELb0ELb1ELb1ELb1ELb1ELb0ELb0ELb1ELb0ELb1ELb0ELb0EEENS1_21CollectiveEpilogueFwdINS6_IJSA_NS7_ILi256EEESB_EEES9_SE_SG_Li256ELb1ELb1ELb0ELb0EEENS1_36VarlenDynamicPersistentTileSchedulerILi128ELi96ELi256ELi128ELb0ELb1ELb1ELb1ELb0ELb1EEEEEEEEEvNT_6ParamsE:
        /* <DEDUP_REMOVED lines=45> */
.L_x_11581:
        /* <DEDUP_REMOVED lines=22> */
.L_x_11582:
        /* <DEDUP_REMOVED lines=18> */
.L_x_11583:
        /* <DEDUP_REMOVED lines=22> */
.L_x_11584:
        /* <DEDUP_REMOVED lines=23> */
.L_x_11585:
        /* <DEDUP_REMOVED lines=12> */
[----:B------:R-:W-:Y:S01]  /*08e0*/  IMAD.X R4, RZ, RZ, R17, P0 ;  /* 0x000000ffff047224 */ /* 0x000fe200000e0611 */
[----:B------:R0:W-:Y:S01]  /*08f0*/  STL [R1+0x414], R3 ;  /* 0x0004140301007387 */ /* 0x0001e20000100800 */
[----:B------:R-:W-:-:S03]  /*0900*/  ULDC.64 UR36, c[0x0][0x208] ;  /* 0x0000820000247ab9 */ /* 0x000fc60000000a00 */
[----:B------:R1:W-:Y:S04]  /*0910*/  STL [R1+0x41c], R2 ;  /* 0x00041c0201007387 */ /* 0x0003e80000100800 */
[----:B------:R2:W-:Y:S01]  /*0920*/  STL [R1+0x410], R4 ;  /* 0x0004100401007387 */ /* 0x0005e20000100800 */
[----:B0-----:R-:W-:Y:S02]  /*0930*/  IMAD.X R3, RZ, RZ, R17, P1 ;  /* 0x000000ffff037224 */ /* 0x001fe400008e0611 */
[----:B-1----:R-:W-:-:S03]  /*0940*/  IMAD.U32 R2, RZ, RZ, UR4 ;  /* 0x00000004ff027e24 */ /* 0x002fc6000f8e00ff */
[----:B------:R2:W-:Y:S04]  /*0950*/  STL [R1+0x418], R3 ;  /* 0x0004180301007387 */ /* 0x0005e80000100800 */
[----:B------:R2:W-:Y:S01]  /*0960*/  STL [R1+0x42c], R2 ;  /* 0x00042c0201007387 */ /* 0x0005e20000100800 */
[----:B------:R-:W-:Y:S05]  /*0970*/  @!P2 BRA `(.L_x_11586) ;  /* 0x00000198005ca947 */ /* 0x000fea0003800000 */
.L_x_11587:
[----:B------:R-:W-:-:S08]  /*0980*/  NOP ;  /* 0x0000000000007918 */ /* 0x000fd00000000000 */
[----:B------:R-:W0:Y:S02]  /*0990*/  USETMAXREG.TRY_ALLOC.CTAPOOL UP0, 0xe8 ;  /* 0x000000e8000079c8 */ /* 0x000e240008000600 */
[----:B0-----:R-:W-:-:S13]  /*09a0*/  PLOP3.LUT P0, PT, PT, PT, UP0, 0x80, 0x0 ;  /* 0x000000000000781c */ /* 0x001fda0003f0f008 */
[----:B------:R-:W-:Y:S05]  /*09b0*/  @!P0 BRA `(.L_x_11587) ;  /* 0xfffffffc00f08947 */ /* 0x000fea000383ffff */
[----:B------:R-:W-:Y:S06]  /*09c0*/  BAR.ARV 0x8, 0x180 ;  /* 0x0206000000007b1d */ /* 0x000fec0000002000 */
[----:B------:R-:W-:Y:S02]  /*09d0*/  ISETP.NE.AND P0, PT, R36, 0x1, PT ;  /* 0x000000012400780c */ /* 0x000fe40003f05270 */
[----:B------:R-:W0:Y:S01]  /*09e0*/  S2UR UR12, SR_CgaCtaId ;  /* 0x00000000000c79c3 */ /* 0x000e220000008800 */
[----:B------:R-:W-:Y:S01]  /*09f0*/  UMOV UR44, 0x400 ;  /* 0x00000400002c7882 */ /* 0x000fe20000000000 */
[----:B------:R-:W-:-:S09]  /*0a00*/  ULDC UR4, c[0x0][0xc3c] ;  /* 0x00030f0000047ab9 */ /* 0x000fd20000000800 */
[----:B------:R-:W-:Y:S08]  /*0a10*/  @!P0 BAR.ARV 0x9, 0x100 ;  /* 0x0244000000008b1d */ /* 0x000ff00000002000 */
[----:B------:R-:W-:Y:S01]  /*0a20*/  BAR.SYNC.DEFER_BLOCKING 0x5, 0x180 ;  /* 0x0146000000007b1d */ /* 0x000fe20000010000 */
[----:B------:R-:W-:Y:S01]  /*0a30*/  IADD3 R204, P1, R16, 0x1c0, RZ ;  /* 0x000001c010cc7810 */ /* 0x000fe20007f3e0ff */
[----:B0-----:R-:W-:-:S04]  /*0a40*/  ULEA UR44, UR12, UR44, 0x18 ;  /* 0x0000002c0c2c7291 */ /* 0x001fc8000f8ec03f */
[----:B------:R-:W-:Y:S01]  /*0a50*/  IMAD.X R205, RZ, RZ, R17, P1 ;  /* 0x000000ffffcd7224 */ /* 0x000fe200008e0611 */
[----:B------:R-:W-:Y:S04]  /*0a60*/  STL.64 [R1+0x1c0], RZ ;  /* 0x0001c0ff01007387 */ /* 0x000fe80000100a00 */
[----:B------:R-:W-:Y:S04]  /*0a70*/  STL [R1+0x1c8], RZ ;  /* 0x0001c8ff01007387 */ /* 0x000fe80000100800 */
[----:B------:R-:W0:Y:S01]  /*0a80*/  LDS.128 R12, [UR44+0x228d0] ;  /* 0x0228d02cff0c7984 */ /* 0x000e220008000c00 */
[----:B------:R-:W-:Y:S06]  /*0a90*/  BAR.ARV 0x4, 0x180 ;  /* 0x0106000000007b1d */ /* 0x000fec0000002000 */
[----:B0-----:R-:W-:-:S13]  /*0aa0*/  ISETP.GE.AND P0, PT, R15, UR4, PT ;  /* 0x000000040f007c0c */ /* 0x001fda000bf06270 */
[----:B------:R-:W-:Y:S05]  /*0ab0*/  @P0 EXIT ;  /* 0x000000000000094d */ /* 0x000fea0003800000 */
[----:B------:R-:W0:Y:S01]  /*0ac0*/  S2R R0, SR_TID.X ;  /* 0x0000000000007919 */ /* 0x000e220000002100 */
[----:B------:R-:W1:Y:S01]  /*0ad0*/  S2UR UR4, SR_SWINHI ;  /* 0x00000000000479c3 */ /* 0x000e620000002f00 */
[----:B------:R-:W-:Y:S01]  /*0ae0*/  IMAD.MOV.U32 R10, RZ, RZ, 0x2 ;  /* 0x00000002ff0a7424 */ /* 0x000fe200078e00ff */
[----:B------:R-:W-:Y:S01]  /*0af0*/  R2UR UR6, R15 ;  /* 0x000000000f0672ca */ /* 0x000fe200000e0000 */
[----:B------:R-:W-:Y:S01]  /*0b00*/  VIADD R199, R36, 0x8 ;  /* 0x0000000824c77836 */ /* 0x000fe20000000000 */
[----:B------:R-:W-:Y:S01]  /*0b10*/  R2UR UR7, R14 ;  /* 0x000000000e0772ca */ /* 0x000fe200000e0000 */
[----:B------:R-:W-:Y:S01]  /*0b20*/  UMOV UR61, URZ ;  /* 0x0000003f003d7c82 */ /* 0x000fe20008000000 */
[----:B------:R-:W-:Y:S02]  /*0b30*/  R2UR UR5, R13 ;  /* 0x000000000d0572ca */ /* 0x000fe400000e0000 */
[----:B------:R-:W-:Y:S01]  /*0b40*/  IADD3 R198, -R36, 0xb, RZ ;  /* 0x0000000b24c67810 */ /* 0x000fe20007ffe1ff */
[----:B------:R-:W-:Y:S01]  /*0b50*/  UMOV UR38, UR44 ;  /* 0x0000002c00267c82 */ /* 0x000fe20008000000 */
[----:B-1----:R-:W-:Y:S01]  /*0b60*/  UMOV UR39, UR4 ;  /* 0x0000000400277c82 */ /* 0x002fe20008000000 */
[----:B0-----:R-:W-:-:S05]  /*0b70*/  VIADD R195, R0, 0xffffff80 ;  /* 0xffffff8000c37836 */ /* 0x001fca0000000000 */
[----:B------:R-:W-:-:S04]  /*0b80*/  SHF.R.S32.HI R0, RZ, 0x1f, R195 ;  /* 0x0000001fff007819 */ /* 0x000fc800000114c3 */
[CC--:B--2---:R-:W-:Y:S02]  /*0b90*/  LEA.HI R3, R0.reuse, R195.reuse, RZ, 0x4 ;  /* 0x000000c300037211 */ /* 0x0c4fe400078f20ff */
[CC--:B------:R-:W-:Y:S02]  /*0ba0*/  LEA.HI R37, R0.reuse, R195.reuse, RZ, 0x7 ;  /* 0x000000c300257211 */ /* 0x0c0fe400078f38ff */
[----:B------:R-:W-:Y:S02]  /*0bb0*/  LEA.HI R4, R0, R195, RZ, 0x5 ;  /* 0x000000c300047211 */ /* 0x000fe400078f28ff */
[----:B------:R-:W-:Y:S02]  /*0bc0*/  SHF.R.S32.HI R6, RZ, 0x4, R3 ;  /* 0x00000004ff067819 */ /* 0x000fe40000011403 */
[----:B------:R-:W-:Y:S01]  /*0bd0*/  LOP3.LUT R2, R37, 0xffffff80, RZ, 0xc0, !PT ;  /* 0xffffff8025027812 */ /* 0x000fe200078ec0ff */
[----:B------:R-:W-:Y:S01]  /*0be0*/  IMAD.SHL.U32 R5, R4, 0x20, RZ ;  /* 0x0000002004057824 */ /* 0x000fe200078e00ff */
[----:B------:R-:W-:-:S02]  /*0bf0*/  LOP3.LUT R4, R3, 0x3fffff0, RZ, 0xc0, !PT ;  /* 0x03fffff003047812 */ /* 0x000fc400078ec0ff */
[----:B------:R-:W-:Y:S01]  /*0c00*/  LEA.HI R3, R3, R6, RZ, 0x1 ;  /* 0x0000000603037211 */ /* 0x000fe200078f08ff */
[----:B------:R-:W-:Y:S01]  /*0c10*/  IMAD.IADD R203, R195, 0x1, -R2 ;  /* 0x00000001c3cb7824 */ /* 0x000fe200078e0a02 */
[----:B------:R-:W-:Y:S01]  /*0c20*/  LOP3.LUT R5, R5, 0xfffffc00, RZ, 0xc0, !PT ;  /* 0xfffffc0005057812 */ /* 0x000fe200078ec0ff */
[----:B------:R-:W-:Y:S01]  /*0c30*/  IMAD.IADD R2, R195, 0x1, -R4 ;  /* 0x00000001c3027824 */ /* 0x000fe200078e0a04 */
[----:B------:R-:W-:Y:S02]  /*0c40*/  LOP3.LUT R3, R3, 0x1ffffffe, RZ, 0xc0, !PT ;  /* 0x1ffffffe03037812 */ /* 0x000fe400078ec0ff */
[----:B------:R-:W-:Y:S01]  /*0c50*/  SHF.R.S32.HI R4, RZ, 0x1f, R203 ;  /* 0x0000001fff047819 */ /* 0x000fe200000114cb */
[----:B------:R-:W-:Y:S01]  /*0c60*/  IMAD R2, R2, 0x40, R5 ;  /* 0x0000004002027824 */ /* 0x000fe200078e0205 */
[----:B------:R-:W-:Y:S01]  /*0c70*/  LEA.HI R7, R0, R195, RZ, 0x2 ;  /* 0x000000c300077211 */ /* 0x000fe200078f10ff */
[----:B------:R-:W-:Y:S01]  /*0c80*/  IMAD.IADD R3, R6, 0x1, -R3 ;  /* 0x0000000106037824 */ /* 0x000fe200078e0a03 */
[----:B------:R-:W-:-:S02]  /*0c90*/  LEA.HI R38, R4, R203, RZ, 0x2 ;  /* 0x000000cb04267211 */ /* 0x000fc400078f10ff */
[----:B------:R-:W-:Y:S01]  /*0ca0*/  LOP3.LUT R8, R7, 0xfffffffc, RZ, 0xc0, !PT ;  /* 0xfffffffc07087812 */ /* 0x000fe200078ec0ff */
[----:B------:R-:W-:Y:S01]  /*0cb0*/  IMAD R3, R3, 0x8, R2 ;  /* 0x0000000803037824 */ /* 0x000fe200078e0202 */
[--C-:B------:R-:W-:Y:S02]  /*0cc0*/  SHF.R.S32.HI R5, RZ, 0x2, R38.reuse ;  /* 0x00000002ff057819 */ /* 0x100fe40000011426 */
[----:B------:R-:W-:Y:S01]  /*0cd0*/  SHF.R.S32.HI R2, RZ, 0x1f, R38 ;  /* 0x0000001fff027819 */ /* 0x000fe20000011426 */
[----:B------:R-:W-:Y:S01]  /*0ce0*/  IMAD.IADD R8, R195, 0x1, -R8 ;  /* 0x00000001c3087824 */ /* 0x000fe200078e0a08 */
[----:B------:R-:W-:Y:S02]  /*0cf0*/  LEA.HI R4, R4, R203, RZ, 0x5 ;  /* 0x000000cb04047211 */ /* 0x000fe400078f28ff */
[----:B------:R-:W-:Y:S01]  /*0d00*/  LEA.HI R6, R2, R5, RZ, 0x3 ;  /* 0x0000000502067211 */ /* 0x000fe200078f18ff */
[----:B------:R-:W-:Y:S01]  /*0d10*/  IMAD.WIDE R2, R3, R10, UR38 ;  /* 0x0000002603027e25 */ /* 0x000fe2000f8e020a */
[----:B------:R-:W-:-:S02]  /*0d20*/  SHF.R.S32.HI R4, RZ, 0x5, R4 ;  /* 0x00000005ff047819 */ /* 0x000fc40000011404 */
[----:B------:R-:W-:Y:S02]  /*0d30*/  LOP3.LUT R6, R6, 0xfffffff8, RZ, 0xc0, !PT ;  /* 0xfffffff806067812 */ /* 0x000fe400078ec0ff */
[C---:B------:R-:W-:Y:S02]  /*0d40*/  IADD3 R15, P1, R2.reuse, 0x4040, RZ ;  /* 0x00004040020f7810 */ /* 0x040fe40007f3e0ff */
[C---:B------:R-:W-:Y:S01]  /*0d50*/  IADD3 R13, P3, R2.reuse, 0x20, RZ ;  /* 0x00000020020d7810 */ /* 0x040fe20007f7e0ff */
[----:B------:R-:W-:Y:S01]  /*0d60*/  IMAD.IADD R5, R5, 0x1, -R6 ;  /* 0x0000000105057824 */ /* 0x000fe200078e0a06 */
[----:B------:R-:W-:Y:S02]  /*0d70*/  LOP3.LUT R14, R15, 0x380, RZ, 0xc0, !PT ;  /* 0x000003800f0e7812 */ /* 0x000fe400078ec0ff */
[----:B------:R-:W-:Y:S01]  /*0d80*/  IADD3 R11, P4, R2, 0x40, RZ ;  /* 0x00000040020b7810 */ /* 0x000fe20007f9e0ff */
[----:B------:R-:W-:Y:S01]  /*0d90*/  IMAD R196, R4, 0x10, R5 ;  /* 0x0000001004c47824 */ /* 0x000fe200078e0205 */
[----:B------:R-:W-:Y:S01]  /*0da0*/  SHF.R.U64 R14, R14, 0x3, RZ ;  /* 0x000000030e0e7819 */ /* 0x000fe200000012ff */
[----:B------:R-:W-:Y:S01]  /*0db0*/  IMAD.X R5, RZ, RZ, R3, P3 ;  /* 0x000000ffff057224 */ /* 0x000fe200018e0603 */
[----:B------:R-:W-:-:S02]  /*0dc0*/  LEA.HI R6, R8, R8, RZ, 0x1 ;  /* 0x0000000808067211 */ /* 0x000fc400078f08ff */
[----:B------:R-:W-:Y:S02]  /*0dd0*/  LOP3.LUT R10, R13, 0x380, RZ, 0xc0, !PT ;  /* 0x000003800d0a7812 */ /* 0x000fe400078ec0ff */
[----:B------:R-:W-:Y:S02]  /*0de0*/  LOP3.LUT R9, R11, 0x380, RZ, 0xc0, !PT ;  /* 0x000003800b097812 */ /* 0x000fe400078ec0ff */
[----:B------:R-:W-:Y:S01]  /*0df0*/  LOP3.LUT R14, R14, R15, RZ, 0x3c, !PT ;  /* 0x0000000f0e0e7212 */ /* 0x000fe200078e3cff */
[----:B------:R-:W-:Y:S01]  /*0e00*/  IMAD.X R15, RZ, RZ, R3, P1 ;  /* 0x000000ffff0f7224 */ /* 0x000fe200008e0603 */
[----:B------:R-:W-:Y:S02]  /*0e10*/  LOP3.LUT R7, R6, 0x1ffffffe, RZ, 0xc0, !PT ;  /* 0x1ffffffe06077812 */ /* 0x000fe400078ec0ff */
[----:B------:R-:W-:Y:S02]  /*0e20*/  IADD3 R31, P1, R2, 0xc020, RZ ;  /* 0x0000c020021f7810 */ /* 0x000fe40007f3e0ff */
[----:B------:R-:W-:Y:S01]  /*0e30*/  SHF.R.U64 R10, R10, 0x3, RZ ;  /* 0x000000030a0a7819 */ /* 0x000fe200000012ff */
[----:B------:R-:W-:Y:S01]  /*0e40*/  IMAD.IADD R39, R8, 0x1, -R7 ;  /* 0x0000000108277824 */ /* 0x000fe200078e0a07 */
[----:B------:R-:W-:Y:S01]  /*0e50*/  SHF.R.U64 R6, R9, 0x3, RZ ;  /* 0x0000000309067819 */ /* 0x000fe200000012ff */
[----:B------:R-:W-:Y:S01]  /*0e60*/  IMAD.X R7, RZ, RZ, R3, P4 ;  /* 0x000000ffff077224 */ /* 0x000fe200020e0603 */
[----:B------:R-:W-:-:S02]  /*0e70*/  LOP3.LUT R30, R31, 0x380, RZ, 0xc0, !PT ;  /* 0x000003801f1e7812 */ /* 0x000fc400078ec0ff */
[----:B------:R-:W-:Y:S02]  /*0e80*/  LOP3.LUT R4, R10, R13, RZ, 0x3c, !PT ;  /* 0x0000000d0a047212 */ /* 0x000fe400078e3cff */
[----:B------:R-:W-:Y:S02]  /*0e90*/  LOP3.LUT R6, R6, R11, RZ, 0x3c, !PT ;  /* 0x0000000b06067212 */ /* 0x000fe400078e3cff */
[C---:B------:R-:W-:Y:S02]  /*0ea0*/  IADD3 R9, P5, R2.reuse, 0x60, RZ ;  /* 0x0000006002097810 */ /* 0x040fe40007fbe0ff */
[C---:B------:R-:W-:Y:S02]  /*0eb0*/  IADD3 R11, P6, R2.reuse, 0x4000, RZ ;  /* 0x00004000020b7810 */ /* 0x040fe40007fde0ff */
[C---:B------:R-:W-:Y:S02]  /*0ec0*/  IADD3 R13, P0, R2.reuse, 0x4020, RZ ;  /* 0x00004020020d7810 */ /* 0x040fe40007f1e0ff */
        /* <DEDUP_REMOVED lines=8> */
[----:B------:R-:W-:Y:S02]  /*0f50*/  LOP3.LUT R30, R30, R31, RZ, 0x3c, !PT ;  /* 0x0000001f1e1e7212 */ /* 0x000fe400078e3cff */
[----:B------:R-:W-:Y:S02]  /*0f60*/  LOP3.LUT R31, R2, 0x380, RZ, 0xc0, !PT ;  /* 0x00000380021f7812 */ /* 0x000fe400078ec0ff */
[----:B------:R-:W-:Y:S02]  /*0f70*/  SHF.R.U64 R8, R8, 0x3, RZ ;  /* 0x0000000308087819 */ /* 0x000fe400000012ff */
[----:B------:R-:W-:Y:S02]  /*0f80*/  SHF.R.U64 R10, R10, 0x3, RZ ;  /* 0x000000030a0a7819 */ /* 0x000fe400000012ff */
        /* <DEDUP_REMOVED lines=16> */
[----:B------:R-:W-:Y:S02]  /*1090*/  LOP3.LUT R22, R23, 0x380, RZ, 0xc0, !PT ;  /* 0x0000038017167812 */ /* 0x000fe400078ec0ff */
[C---:B------:R-:W-:Y:S02]  /*10a0*/  IADD3 R27, P6, R2.reuse, 0x8060, RZ ;  /* 0x00008060021b7810 */ /* 0x040fe40007fde0ff */
[C---:B------:R-:W-:Y:S02]  /*10b0*/  IADD3 R29, P0, R2.reuse, 0xc000, RZ ;  /* 0x0000c000021d7810 */ /* 0x040fe40007f1e0ff */
[C---:B------:R-:W-:Y:S02]  /*10c0*/  IADD3 R33, P2, R2.reuse, 0xc040, RZ ;  /* 0x0000c04002217810 */ /* 0x040fe40007f5e0ff */
[----:B------:R-:W-:Y:S02]  /*10d0*/  IADD3 R41, P3, R2, 0xc060, RZ ;  /* 0x0000c06002297810 */ /* 0x000fe40007f7e0ff */
[----:B------:R-:W-:Y:S01]  /*10e0*/  LOP3.LUT R2, R31, R2, RZ, 0x3c, !PT ;  /* 0x000000021f027212 */ /* 0x000fe200078e3cff */
[--C-:B------:R-:W-:Y:S01]  /*10f0*/  IMAD.X R31, RZ, RZ, R3.reuse, P1 ;  /* 0x000000ffff1f7224 */ /* 0x100fe200008e0603 */
[----:B------:R-:W-:Y:S01]  /*1100*/  LEA.HI R0, R0, R195, RZ, 0x3 ;  /* 0x000000c300007211 */ /* 0x000fe200078f18ff */
[----:B------:R-:W-:Y:S01]  /*1110*/  IMAD.X R35, RZ, RZ, R3, P3 ;  /* 0x000000ffff237224 */ /* 0x000fe200018e0603 */
[----:B------:R-:W-:-:S02]  /*1120*/  SHF.R.S32.HI R206, RZ, 0x7, R37 ;  /* 0x00000007ffce7819 */ /* 0x000fc40000011425 */
[----:B------:R-:W-:Y:S02]  /*1130*/  SHF.R.U64 R22, R22, 0x3, RZ ;  /* 0x0000000316167819 */ /* 0x000fe400000012ff */
[----:B------:R-:W-:Y:S02]  /*1140*/  MOV R223, R2 ;  /* 0x0000000200df7202 */ /* 0x000fe40000000f00 */
[----:B------:R-:W-:Y:S02]  /*1150*/  LOP3.LUT R2, R0, 0xfffffff8, RZ, 0xc0, !PT ;  /* 0xfffffff800027812 */ /* 0x000fe400078ec0ff */
[----:B------:R-:W-:Y:S02]  /*1160*/  LEA.HI R37, R37, R206, RZ, 0x1 ;  /* 0x000000ce25257211 */ /* 0x000fe400078f08ff */
[----:B------:R-:W-:Y:S01]  /*1170*/  LOP3.LUT R22, R22, R23, RZ, 0x3c, !PT ;  /* 0x0000001716167212 */ /* 0x000fe200078e3cff */
[----:B------:R-:W-:Y:S01]  /*1180*/  IMAD.X R23, RZ, RZ, R3, P4 ;  /* 0x000000ffff177224 */ /* 0x000fe200020e0603 */
[----:B------:R-:W-:Y:S01]  /*1190*/  LOP3.LUT R28, R29, 0x380, RZ, 0xc0, !PT ;  /* 0x000003801d1c7812 */ /* 0x000fe200078ec0ff */
[----:B------:R-:W-:Y:S01]  /*11a0*/  IMAD.IADD R201, R195, 0x1, -R2 ;  /* 0x00000001c3c97824 */ /* 0x000fe200078e0a02 */
[----:B------:R-:W-:-:S02]  /*11b0*/  LOP3.LUT R24, R25, 0x380, RZ, 0xc0, !PT ;  /* 0x0000038019187812 */ /* 0x000fc400078ec0ff */
        /* <DEDUP_REMOVED lines=9> */
[----:B------:R-:W-:Y:S02]  /*1250*/  SHF.R.U64 R32, R32, 0x3, RZ ;  /* 0x0000000320207819 */ /* 0x000fe400000012ff */
[----:B------:R-:W-:Y:S01]  /*1260*/  MOV R213, R22 ;  /* 0x0000001600d57202 */ /* 0x000fe20000000f00 */
[----:B------:R-:W-:Y:S01]  /*1270*/  IMAD.SHL.U32 R22, R201, 0x8, RZ ;  /* 0x00000008c9167824 */ /* 0x000fe200078e00ff */
[----:B------:R-:W-:Y:S01]  /*1280*/  LOP3.LUT R38, R38, 0x7ffffffc, RZ, 0xc0, !PT ;  /* 0x7ffffffc26267812 */ /* 0x000fe200078ec0ff */
[----:B------:R-:W-:Y:S01]  /*1290*/  IMAD R224, R39, 0x8, R196 ;  /* 0x0000000827e07824 */ /* 0x000fe200078e02c4 */
[----:B------:R-:W-:Y:S01]  /*12a0*/  SHF.R.U64 R34, R34, 0x3, RZ ;  /* 0x0000000322227819 */ /* 0x000fe200000012ff */
[----:B------:R-:W-:Y:S01]  /*12b0*/  VIADD R176, R22, 0x40 ;  /* 0x0000004016b07836 */ /* 0x000fe20000000000 */
        /* <DEDUP_REMOVED lines=9> */
[----:B------:R-:W-:Y:S01]  /*1350*/  VIADD R23, R22, 0x80 ;  /* 0x0000008016177836 */ /* 0x000fe20000000000 */
[----:B------:R-:W-:Y:S01]  /*1360*/  IADD3 R18, P0, R16, 0x10c, RZ ;  /* 0x0000010c10127810 */ /* 0x000fe20007f1e0ff */
[----:B------:R-:W-:Y:S01]  /*1370*/  VIADD R177, R22, 0xc0 ;  /* 0x000000c016b17836 */ /* 0x000fe20000000000 */
[----:B------:R-:W-:Y:S01]  /*1380*/  SHF.R.S32.HI R200, RZ, 0x3, R0 ;  /* 0x00000003ffc87819 */ /* 0x000fe20000011400 */
[----:B------:R-:W-:Y:S01]  /*1390*/  IMAD.IADD R38, R203, 0x1, -R38 ;  /* 0x00000001cb267824 */ /* 0x000fe200078e0a26 */
[----:B------:R-:W-:Y:S01]  /*13a0*/  LOP3.LUT R34, R34, R41, RZ, 0x3c, !PT ;  /* 0x0000002922227212 */ /* 0x000fe200078e3cff */
[----:B------:R-:W-:Y:S01]  /*13b0*/  IMAD.X R19, RZ, RZ, R17, P0 ;  /* 0x000000ffff137224 */ /* 0x000fe200000e0611 */
[----:B------:R-:W-:Y:S01]  /*13c0*/  MOV R221, R4 ;  /* 0x0000000400dd7202 */ /* 0x000fe20000000f00 */
[----:B------:R-:W-:Y:S01]  /*13d0*/  IMAD R201, R201, 0x20, R200 ;  /* 0x00000020c9c97824 */ /* 0x000fe200078e02c8 */
[----:B------:R-:W-:Y:S01]  /*13e0*/  MOV R220, R6 ;  /* 0x0000000600dc7202 */ /* 0x000fe20000000f00 */
[----:B------:R-:W-:Y:S01]  /*13f0*/  IMAD.SHL.U32 R197, R38, 0x2, RZ ;  /* 0x0000000226c57824 */ /* 0x000fe200078e00ff */
[----:B------:R-:W-:-:S02]  /*1400*/  MOV R219, R8 ;  /* 0x0000000800db7202 */ /* 0x000fc40000000f00 */
        /* <DEDUP_REMOVED lines=10> */
[----:B------:R-:W-:Y:S02]  /*14b0*/  SHF.R.S32.HI R194, RZ, 0x1f, R22 ;  /* 0x0000001fffc27819 */ /* 0x000fe40000011416 */
[----:B------:R-:W-:-:S02]  /*14c0*/  SHF.R.S32.HI R193, RZ, 0x1f, R176 ;  /* 0x0000001fffc17819 */ /* 0x000fc400000114b0 */
[----:B------:R-:W-:Y:S02]  /*14d0*/  SHF.R.S32.HI R192, RZ, 0x1f, R23 ;  /* 0x0000001fffc07819 */ /* 0x000fe40000011417 */
[----:B------:R-:W-:-:S07]  /*14e0*/  SHF.R.S32.HI R178, RZ, 0x1f, R177 ;  /* 0x0000001fffb27819 */ /* 0x000fce00000114b1 */
.L_x_11719:
        /* <DEDUP_REMOVED lines=12> */
[----:B0-2---:R-:W-:Y:S02]  /*15b0*/  IMAD.U32 R2, RZ, RZ, UR8 ;  /* 0x00000008ff027e24 */ /* 0x005fe4000f8e00ff */
[----:B----4-:R-:W-:Y:S01]  /*15c0*/  IMAD.U32 R3, RZ, RZ, UR9 ;  /* 0x00000009ff037e24 */ /* 0x010fe2000f8e00ff */
[----:B------:R-:W-:-:S03]  /*15d0*/  @UP1 UIMAD.WIDE UR8, UR6, 0x4, UR10 ;  /* 0x00000004060818a5 */ /* 0x000fc6000f8e020a */
[----:B------:R-:W-:Y:S01]  /*15e0*/  ULDC.64 UR10, c[0x0][0xa20] ;  /* 0x00028800000a7ab9 */ /* 0x000fe20000000a00 */
[----:B------:R-:W2:Y:S02]  /*15f0*/  @P0 LDG.E R2, desc[UR36][R2.64] ;  /* 0x0000002402020981 */ /* 0x000ea4000c1e1900 */
[----:B------:R-:W-:Y:S02]  /*1600*/  IMAD.U32 R4, RZ, RZ, UR8 ;  /* 0x00000008ff047e24 */ /* 0x000fe4000f8e00ff */
[----:B------:R-:W-:Y:S01]  /*1610*/  IMAD.U32 R5, RZ, RZ, UR9 ;  /* 0x00000009ff057e24 */ /* 0x000fe2000f8e00ff */
[----:B------:R-:W-:-:S04]  /*1620*/  ULDC.64 UR8, c[0x0][0x418] ;  /* 0x0001060000087ab9 */ /* 0x000fc80000000a00 */
[----:B---3--:R-:W3:Y:S01]  /*1630*/  @P2 LDG.E R4, desc[UR36][R4.64] ;  /* 0x0000002404042981 */ /* 0x008ee2000c1e1900 */
        /* <DEDUP_REMOVED lines=11> */
[----:B-1----:R-:W-:-:S14]  /*16f0*/  @P2 BRA `(.L_x_11588) ;  /* 0x0000000000382947 */ /* 0x002fdc0003800000 */
        /* <DEDUP_REMOVED lines=14> */
.L_x_11588:
        /* <DEDUP_REMOVED lines=9> */
.L_x_11589:
        /* <DEDUP_REMOVED lines=13> */
.L_x_11590:
[----:B------:R-:W2:Y:S01]  /*1940*/  LDL R0, [R1+0x42c] ;  /* 0x00042c0001007983 */ /* 0x000ea20000100800 */
[----:B------:R-:W-:Y:S01]  /*1950*/  UIADD3 UR13, UP0, UR38, 0x22830, URZ ;  /* 0x00022830260d7890 */ /* 0x000fe2000ff1e03f */
[----:B------:R-:W-:Y:S01]  /*1960*/  IMAD.U32 R15, RZ, RZ, UR12 ;  /* 0x0000000cff0f7e24 */ /* 0x000fe2000f8e00ff */
[----:B------:R-:W-:Y:S01]  /*1970*/  UIADD3 UR10, UP1, UR38, 0x22840, URZ ;  /* 0x00022840260a7890 */ /* 0x000fe2000ff3e03f */
[----:B------:R-:W-:Y:S01]  /*1980*/  IMAD.U32 R4, RZ, RZ, UR5 ;  /* 0x00000005ff047e24 */ /* 0x000fe2000f8e00ff */
[----:B------:R-:W-:Y:S01]  /*1990*/  UIADD3 UR8, UP2, UR38, 0x22850, URZ ;  /* 0x0002285026087890 */ /* 0x000fe2000ff5e03f */
[----:B------:R-:W-:Y:S01]  /*19a0*/  IMAD.MOV.U32 R7, RZ, RZ, 0x80 ;  /* 0x00000080ff077424 */ /* 0x000fe200078e00ff */
[----:B------:R-:W-:Y:S01]  /*19b0*/  UIADD3 UR6, UP3, UR38, 0x22860, URZ ;  /* 0x0002286026067890 */ /* 0x000fe2000ff7e03f */
[----:B------:R-:W-:Y:S01]  /*19c0*/  IMAD.MOV.U32 R13, RZ, RZ, 0x80 ;  /* 0x00000080ff0d7424 */ /* 0x000fe200078e00ff */
[----:B------:R-:W-:Y:S01]  /*19d0*/  UIADD3.X UR12, URZ, UR39, URZ, UP0, !UPT ;  /* 0x000000273f0c7290 */ /* 0x000fe200087fe43f */
[----:B------:R0:W-:Y:S01]  /*19e0*/  STL [R1+0x50], R4 ;  /* 0x0000500401007387 */ /* 0x0001e20000100800 */
[----:B------:R-:W-:Y:S01]  /*19f0*/  UIADD3.X UR9, URZ, UR39, URZ, UP2, !UPT ;  /* 0x000000273f097290 */ /* 0x000fe200097fe43f */
[----:B------:R-:W-:Y:S01]  /*1a00*/  IMAD.MOV.U32 R14, RZ, RZ, 0x100 ;  /* 0x00000100ff0e7424 */ /* 0x000fe200078e00ff */
[----:B------:R-:W-:Y:S01]  /*1a10*/  UIADD3.X UR11, URZ, UR39, URZ, UP1, !UPT ;  /* 0x000000273f0b7290 */ /* 0x000fe20008ffe43f */
[----:B------:R-:W-:Y:S01]  /*1a20*/  IMAD.U32 R8, RZ, RZ, UR8 ;  /* 0x00000008ff087e24 */ /* 0x000fe2000f8e00ff */
[----:B------:R-:W-:Y:S01]  /*1a30*/  UIADD3 UR46, -UR4, UR46, URZ ;  /* 0x0000002e042e7290 */ /* 0x000fe2000fffe13f */
[----:B------:R-:W-:Y:S01]  /*1a40*/  IMAD.U32 R10, RZ, RZ, UR6 ;  /* 0x00000006ff0a7e24 */ /* 0x000fe2000f8e00ff */
[----:B------:R-:W-:Y:S01]  /*1a50*/  USHF.L.U32 UR58, UR5, 0x7, URZ ;  /* 0x00000007053a7899 */ /* 0x000fe2000800063f */
[----:B------:R-:W-:Y:S01]  /*1a60*/  IMAD.U32 R9, RZ, RZ, UR9 ;  /* 0x00000009ff097e24 */ /* 0x000fe2000f8e00ff */
[----:B------:R-:W-:Y:S01]  /*1a70*/  ULDC UR4, c[0x0][0x448] ;  /* 0x0001120000047ab9 */ /* 0x000fe20000000800 */
[----:B0-----:R-:W-:Y:S01]  /*1a80*/  IMAD.U32 R4, RZ, RZ, UR10 ;  /* 0x0000000aff047e24 */ /* 0x001fe2000f8e00ff */
[----:B------:R-:W-:Y:S01]  /*1a90*/  UISETP.NE.AND UP4, UPT, UR4, 0x1, UPT ;  /* 0x000000010400788c */ /* 0x000fe2000bf85270 */
[----:B------:R-:W-:Y:S01]  /*1aa0*/  IMAD.U32 R3, RZ, RZ, UR12 ;  /* 0x0000000cff037e24 */ /* 0x000fe2000f8e00ff */
[----:B------:R0:W-:Y:S01]  /*1ab0*/  STL.64 [R1+0x30], R14 ;  /* 0x0000300e01007387 */ /* 0x0001e20000100a00 */
[----:B------:R-:W-:Y:S01]  /*1ac0*/  IMAD.U32 R5, RZ, RZ, UR11 ;  /* 0x0000000bff057e24 */ /* 0x000fe2000f8e00ff */
[----:B------:R-:W-:Y:S01]  /*1ad0*/  ULDC.64 UR4, c[0x0][0x9e0] ;  /* 0x0002780000047ab9 */ /* 0x000fe20000000a00 */
[----:B------:R-:W-:Y:S01]  /*1ae0*/  UIADD3 UR8, UR58, 0x7f, URZ ;  /* 0x0000007f3a087890 */ /* 0x000fe2000fffe03f */
[----:B------:R0:W-:Y:S01]  /*1af0*/  STL.128 [R1+0x3e0], RZ ;  /* 0x0003e0ff01007387 */ /* 0x0001e20000100c00 */
[----:B------:R-:W-:Y:S01]  /*1b00*/  UISETP.GE.AND UP0, UPT, UR5, 0x1, UPT ;  /* 0x000000010500788c */ /* 0x000fe2000bf06270 */
[C---:B------:R-:W-:Y:S01]  /*1b10*/  IADD3 R32, P0, R16.reuse, 0x3e0, RZ ;  /* 0x000003e010207810 */ /* 0x040fe20007f1e0ff */
[----:B------:R-:W-:Y:S01]  /*1b20*/  UIADD3 UR40, UR46, 0x1, -UR45 ;  /* 0x000000012e287890 */ /* 0x000fe2000fffe82d */
[----:B------:R0:W-:Y:S01]  /*1b30*/  STL.64 [R1+0x20], R4 ;  /* 0x0000200401007387 */ /* 0x0001e20000100a00 */
[----:B------:R-:W-:Y:S01]  /*1b40*/  @UP4 ULDC UR6, c[0x0][0x44c] ;  /* 0x0001130000064ab9 */ /* 0x000fe20000000800 */
[----:B------:R-:W-:Y:S01]  /*1b50*/  @UP4 ULDC UR9, c[0x0][0x450] ;  /* 0x0001140000094ab9 */ /* 0x000fe20000000800 */
[----:B------:R-:W-:Y:S01]  /*1b60*/  PLOP3.LUT P2, PT, PT, PT, UP0, 0x40, 0x0 ;  /* 0x000000000000781c */ /* 0x000fe20003f4e808 */
[----:B------:R0:W-:Y:S01]  /*1b70*/  STL.128 [R1+0x3f0], RZ ;  /* 0x0003f0ff01007387 */ /* 0x0001e20000100c00 */
[----:B------:R-:W-:Y:S01]  /*1b80*/  IADD3 R31, P1, R16, 0x28, RZ ;  /* 0x00000028101f7810 */ /* 0x000fe20007f3e0ff */
[----:B------:R-:W-:Y:S01]  /*1b90*/  UP2UR UR41, UPR, URZ, 0x10 ;  /* 0x000000103f297883 */ /* 0x000fe20008000000 */
[--C-:B------:R-:W-:Y:S01]  /*1ba0*/  IMAD.X R43, RZ, RZ, R17.reuse, P0 ;  /* 0x000000ffff2b7224 */ /* 0x100fe200000e0611 */
[----:B------:R0:W-:Y:S01]  /*1bb0*/  STL.128 [R1+0x1d0], RZ ;  /* 0x0001d0ff01007387 */ /* 0x0001e20000100c00 */
[----:B------:R-:W-:Y:S01]  /*1bc0*/  UP2UR UR43, UPR, URZ, 0x1 ;  /* 0x000000013f2b7883 */ /* 0x000fe20008000000 */
[----:B------:R-:W-:-:S02]  /*1bd0*/  IMAD.X R40, RZ, RZ, R17, P1 ;  /* 0x000000ffff287224 */ /* 0x000fc400008e0611 */
        /* <DEDUP_REMOVED lines=33> */
[----:B--2---:R-:W-:-:S02]  /*1df0*/  R2UR UR7, R0 ;  /* 0x00000000000772ca */ /* 0x004fc400000e0000 */
[----:B------:R-:W1:Y:S11]  /*1e00*/  LDC R0, c[0x0][0x988] ;  /* 0x00026200ff007b82 */ /* 0x000e760000000800 */
[----:B------:R-:W-:-:S02]  /*1e10*/  IMAD.U32 R6, RZ, RZ, UR7 ;  /* 0x00000007ff067e24 */ /* 0x000fc4000f8e00ff */
[----:B------:R-:W-:Y:S01]  /*1e20*/  IMAD.U32 R2, RZ, RZ, UR7 ;  /* 0x00000007ff027e24 */ /* 0x000fe2000f8e00ff */
[----:B------:R-:W-:Y:S02]  /*1e30*/  UIADD3.X UR7, URZ, UR39, URZ, UP3, !UPT ;  /* 0x000000273f077290 */ /* 0x000fe40009ffe43f */
[----:B------:R0:W-:Y:S01]  /*1e40*/  STL.64 [R1+0x28], R6 ;  /* 0x0000280601007387 */ /* 0x0001e20000100a00 */
[----:B------:R-:W-:Y:S02]  /*1e50*/  IMAD.MOV.U32 R12, RZ, RZ, R2 ;  /* 0x000000ffff0c7224 */ /* 0x000fe400078e0002 */
[----:B------:R-:W-:Y:S02]  /*1e60*/  IMAD.U32 R2, RZ, RZ, UR13 ;  /* 0x0000000dff027e24 */ /* 0x000fe4000f8e00ff */
[----:B------:R-:W-:Y:S01]  /*1e70*/  IMAD.U32 R11, RZ, RZ, UR7 ;  /* 0x00000007ff0b7e24 */ /* 0x000fe2000f8e00ff */
[----:B------:R0:W-:Y:S01]  /*1e80*/  STL.128 [R1], R12 ;  /* 0x0000000c01007387 */ /* 0x0001e20000100c00 */
[----:B------:R-:W-:-:S03]  /*1e90*/  UIMAD.WIDE.U32 UR6, UR8, UR6, URZ ;  /* 0x00000006080672a5 */ /* 0x000fc6000f8e003f */
[----:B------:R0:W-:Y:S01]  /*1ea0*/  STL.128 [R1+0x40], R8 ;  /* 0x0000400801007387 */ /* 0x0001e20000100c00 */
[----:B------:R-:W-:-:S03]  /*1eb0*/  @UP4 USHF.R.U32.HI UR8, URZ, UR9, UR7 ;  /* 0x000000093f084299 */ /* 0x000fc60008011607 */
[----:B------:R0:W-:Y:S01]  /*1ec0*/  STL.64 [R1+0x18], R2 ;  /* 0x0000180201007387 */ /* 0x0001e20000100a00 */
[----:B------:R-:W-:-:S03]  /*1ed0*/  UIADD3 UR6, UR40, UR8, URZ ;  /* 0x0000000828067290 */ /* 0x000fc6000fffe03f */
[----:B-1----:R0:W-:Y:S01]  /*1ee0*/  STL [R1+0x400], R0 ;  /* 0x0004000001007387 */ /* 0x0021e20000100800 */
[----:B------:R-:W-:Y:S01]  /*1ef0*/  UIADD3 UR4, UR6, UR4, URZ ;  /* 0x0000000406047290 */ /* 0x000fe2000fffe03f */
[----:B------:R-:W-:Y:S11]  /*1f00*/  @P2 BRA `(.L_x_11591) ;  /* 0x0000000000442947 */ /* 0x000ff60003800000 */
        /* <DEDUP_REMOVED lines=10> */
.L_x_11592:
[----:B------:R-:W-:-:S11]  /*1fb0*/  UISETP.NE.AND UP0, UPT, UR5, 0x1, UPT ;  /* 0x000000010500788c */ /* 0x000fd6000bf05270 */
[----:B------:R-:W-:Y:S02]  /*1fc0*/  @UP0 ULDC.64 UR10, c[0x0][0x9e8] ;  /* 0x00027a00000a0ab9 */ /* 0x000fe40000000a00 */
[----:B------:R-:W-:-:S04]  /*1fd0*/  UIMAD.WIDE.U32 UR6, UR8, UR10, URZ ;  /* 0x0000000a080672a5 */ /* 0x000fc8000f8e003f */
[----:B------:R-:W-:-:S12]  /*1fe0*/  @UP0 USHF.R.U32.HI UR8, URZ, UR11, UR7 ;  /* 0x0000000b3f080299 */ /* 0x000fd80008011607 */
.L_x_11593:
[----:B------:R-:W-:-:S04]  /*1ff0*/  UIMAD UR8, UR8, UR5, UR5 ;  /* 0x00000005080872a4 */ /* 0x000fc8000f8e0205 */
[----:B------:R-:W-:-:S04]  /*2000*/  UISETP.LT.AND UP0, UPT, UR4, UR8, UPT ;  /* 0x000000080400728c */ /* 0x000fc8000bf01270 */
[----:B------:R-:W-:-:S12]  /*2010*/  USEL UR4, UR4, UR8, UP0 ;  /* 0x0000000804047287 */ /* 0x000fd80008000000 */
.L_x_11591:
        /* <DEDUP_REMOVED lines=34> */
.L_x_11595:
[----:B------:R-:W-:-:S11]  /*2240*/  UISETP.NE.AND UP0, UPT, UR5, 0x1, UPT ;  /* 0x000000010500788c */ /* 0x000fd6000bf05270 */
[----:B------:R-:W-:Y:S02]  /*2250*/  @UP0 ULDC.64 UR10, c[0x0][0x9e8] ;  /* 0x00027a00000a0ab9 */ /* 0x000fe40000000a00 */
[----:B------:R-:W-:-:S04]  /*2260*/  UIMAD.WIDE.U32 UR6, UR4, UR10, URZ ;  /* 0x0000000a040672a5 */ /* 0x000fc8000f8e003f */
[----:B------:R-:W-:-:S12]  /*2270*/  @UP0 USHF.R.U32.HI UR4, URZ, UR11, UR7 ;  /* 0x0000000b3f040299 */ /* 0x000fd80008011607 */
.L_x_11596:
[----:B------:R-:W-:-:S04]  /*2280*/  UIMAD UR4, UR4, UR5, URZ ;  /* 0x00000005040472a4 */ /* 0x000fc8000f8e023f */
[----:B------:R-:W-:-:S04]  /*2290*/  UISETP.LT.AND UP0, UPT, UR8, UR4, UPT ;  /* 0x000000040800728c */ /* 0x000fc8000bf01270 */
[----:B------:R-:W-:-:S12]  /*22a0*/  USEL UR8, UR8, UR4, !UP0 ;  /* 0x0000000408087287 */ /* 0x000fd8000c000000 */
.L_x_11594:
        /* <DEDUP_REMOVED lines=9> */
[----:B0-----:R-:W0:Y:S01]  /*2340*/  SHFL.IDX PT, R0, R206, RZ, 0x1f ;  /* 0x00001fffce007589 */ /* 0x001e2200000e0000 */
[----:B------:R-:W-:Y:S01]  /*2350*/  UIADD3 UR6, UR44, 0x18400, URZ ;  /* 0x000184002c067890 */ /* 0x000fe2000fffe03f */
[----:B------:R-:W-:Y:S01]  /*2360*/  IMAD.MOV.U32 R8, RZ, RZ, 0x1 ;  /* 0x00000001ff087424 */ /* 0x000fe200078e00ff */
[----:B------:R-:W-:Y:S01]  /*2370*/  UIADD3 UR5, UR44, 0x400, URZ ;  /* 0x000004002c057890 */ /* 0x000fe2000fffe03f */
[----:B------:R-:W-:Y:S01]  /*2380*/  IMAD.MOV.U32 R9, RZ, RZ, RZ ;  /* 0x000000ffff097224 */ /* 0x000fe200078e00ff */
[----:B------:R-:W-:Y:S01]  /*2390*/  UIADD3 UR4, UR44, 0x1c400, URZ ;  /* 0x0001c4002c047890 */ /* 0x000fe2000fffe03f */
[----:B------:R-:W-:Y:S01]  /*23a0*/  IMAD.MOV.U32 R10, RZ, RZ, 0x1 ;  /* 0x00000001ff0a7424 */ /* 0x000fe200078e00ff */
[----:B------:R-:W-:Y:S01]  /*23b0*/  USHF.R.U32.HI UR5, URZ, 0x4, UR5 ;  /* 0x000000043f057899 */ /* 0x000fe20008011605 */
[----:B------:R-:W-:Y:S01]  /*23c0*/  IMAD.MOV.U32 R11, RZ, RZ, RZ ;  /* 0x000000ffff0b7224 */ /* 0x000fe200078e00ff */
[----:B------:R-:W-:Y:S01]  /*23d0*/  USHF.R.U32.HI UR4, URZ, 0x4, UR4 ;  /* 0x000000043f047899 */ /* 0x000fe20008011604 */
[----:B------:R-:W-:Y:S01]  /*23e0*/  IMAD.MOV.U32 R7, RZ, RZ, 0x40000040 ;  /* 0x40000040ff077424 */ /* 0x000fe200078e00ff */
[----:B------:R-:W-:Y:S01]  /*23f0*/  ULOP3.LUT UR5, UR5, 0x3fff, URZ, 0xc0, !UPT ;  /* 0x00003fff05057892 */ /* 0x000fe2000f8ec03f */
[----:B------:R-:W-:Y:S01]  /*2400*/  IMAD.MOV.U32 R5, RZ, RZ, 0x40000040 ;  /* 0x40000040ff057424 */ /* 0x000fe200078e00ff */
[----:B------:R-:W-:Y:S01]  /*2410*/  ULOP3.LUT UR4, UR4, 0x3fff, URZ, 0xc0, !UPT ;  /* 0x00003fff04047892 */ /* 0x000fe2000f8ec03f */
[C---:B------:R-:W-:Y:S01]  /*2420*/  IADD3 R29, P6, R16.reuse, 0x78, RZ ;  /* 0x00000078101d7810 */ /* 0x040fe20007fde0ff */
[----:B------:R-:W-:Y:S01]  /*2430*/  ULOP3.LUT UR5, UR5, 0x3000000, URZ, 0xfc, !UPT ;  /* 0x0300000005057892 */ /* 0x000fe2000f8efc3f */
[----:B------:R1:W-:Y:S01]  /*2440*/  STL.128 [R1+0x60], R8 ;  /* 0x0000600801007387 */ /* 0x0003e20000100c00 */
[----:B------:R-:W-:Y:S01]  /*2450*/  ULOP3.LUT UR4, UR4, 0x10000, URZ, 0xfc, !UPT ;  /* 0x0001000004047892 */ /* 0x000fe2000f8efc3f */
[C---:B------:R-:W-:Y:S01]  /*2460*/  IADD3 R28, P5, R16.reuse, 0x70, RZ ;  /* 0x00000070101c7810 */ /* 0x040fe20007fbe0ff */
[----:B------:R-:W-:Y:S01]  /*2470*/  ULOP3.LUT UP0, URZ, UR6, 0x1bf, URZ, 0xc0, !UPT ;  /* 0x000001bf063f7892 */ /* 0x000fe2000f80c03f */
[----:B------:R1:W-:Y:S01]  /*2480*/  STL.64 [R1+0x58], RZ ;  /* 0x000058ff01007387 */ /* 0x0003e20000100a00 */
[--C-:B------:R-:W-:Y:S01]  /*2490*/  IMAD.X R30, RZ, RZ, R17.reuse, P6 ;  /* 0x000000ffff1e7224 */ /* 0x100fe200030e0611 */
[----:B------:R-:W-:Y:S01]  /*24a0*/  IADD3 R27, P4, R16, 0x68, RZ ;  /* 0x00000068101b7810 */ /* 0x000fe20007f9e0ff */
[----:B------:R-:W-:Y:S01]  /*24b0*/  IMAD.U32 R6, RZ, RZ, UR4 ;  /* 0x00000004ff067e24 */ /* 0x000fe2000f8e00ff */
[----:B0-----:R-:W-:Y:S01]  /*24c0*/  LEA.HI R2, R0, R0, RZ, 0x1 ;  /* 0x0000000000027211 */ /* 0x001fe200078f08ff */
[----:B------:R1:W-:Y:S01]  /*24d0*/  STL.128 [R1+0x90], RZ ;  /* 0x000090ff01007387 */ /* 0x0003e20000100c00 */
[----:B------:R-:W-:Y:S01]  /*24e0*/  PLOP3.LUT P6, PT, PT, PT, UP0, 0x80, 0x0 ;  /* 0x000000000000781c */ /* 0x000fe20003fcf008 */
[--C-:B------:R-:W-:Y:S01]  /*24f0*/  IMAD.X R41, RZ, RZ, R17.reuse, P5 ;  /* 0x000000ffff297224 */ /* 0x100fe200028e0611 */
[----:B------:R-:W-:Y:S01]  /*2500*/  LOP3.LUT R3, R2, 0x1e, RZ, 0xc0, !PT ;  /* 0x0000001e02037812 */ /* 0x000fe200078ec0ff */
[----:B------:R-:W-:Y:S01]  /*2510*/  IMAD.U32 R2, RZ, RZ, UR5 ;  /* 0x00000005ff027e24 */ /* 0x000fe2000f8e00ff */
[----:B------:R1:W-:Y:S01]  /*2520*/  STL.128 [R1+0xa0], RZ ;  /* 0x0000a0ff01007387 */ /* 0x0003e20000100c00 */
[C---:B------:R-:W-:Y:S01]  /*2530*/  IADD3 R25, P3, R16.reuse, 0x60, RZ ;  /* 0x0000006010197810 */ /* 0x040fe20007f7e0ff */
[----:B------:R-:W-:Y:S01]  /*2540*/  IMAD.X R38, RZ, RZ, R17, P4 ;  /* 0x000000ffff267224 */ /* 0x000fe200020e0611 */
[----:B------:R-:W-:Y:S01]  /*2550*/  IADD3 R34, P2, R16, 0x58, RZ ;  /* 0x0000005810227810 */ /* 0x000fe20007f5e0ff */
[----:B------:R-:W-:Y:S01]  /*2560*/  IMAD.IADD R3, R0, 0x1, -R3 ;  /* 0x0000000100037824 */ /* 0x000fe200078e0a03 */
[----:B------:R1:W-:Y:S01]  /*2570*/  STL.128 [R1+0xb0], RZ ;  /* 0x0000b0ff01007387 */ /* 0x0003e20000100c00 */
[C---:B------:R-:W-:Y:S01]  /*2580*/  IADD3 R26, P1, R16.reuse, 0x80, RZ ;  /* 0x00000080101a7810 */ /* 0x040fe20007f3e0ff */
[--C-:B------:R-:W-:Y:S01]  /*2590*/  IMAD.X R36, RZ, RZ, R17.reuse, P3 ;  /* 0x000000ffff247224 */ /* 0x100fe200018e0611 */
[----:B------:R-:W-:Y:S01]  /*25a0*/  IADD3 R24, P0, R16, 0x90, RZ ;  /* 0x0000009010187810 */ /* 0x000fe20007f1e0ff */
[----:B------:R1:W-:Y:S01]  /*25b0*/  STL.128 [R1+0xc0], RZ ;  /* 0x0000c0ff01007387 */ /* 0x0003e20000100c00 */
[----:B------:R-:W-:Y:S01]  /*25c0*/  LEA R3, R3, UR6, 0xd ;  /* 0x0000000603037c11 */ /* 0x000fe2000f8e68ff */
[----:B------:R-:W-:-:S02]  /*25d0*/  IMAD.X R35, RZ, RZ, R17, P2 ;  /* 0x000000ffff237224 */ /* 0x000fc400010e0611 */
[----:B------:R1:W-:Y:S01]  /*25e0*/  STL.128 [R1+0xd0], RZ ;  /* 0x0000d0ff01007387 */ /* 0x0003e20000100c00 */
[----:B------:R-:W-:Y:S01]  /*25f0*/  SHF.R.U32.HI R3, RZ, 0x4, R3 ;  /* 0x00000004ff037819 */ /* 0x000fe20000011603 */
[--C-:B------:R-:W-:Y:S02]  /*2600*/  IMAD.X R39, RZ, RZ, R17.reuse, P1 ;  /* 0x000000ffff277224 */ /* 0x100fe400008e0611 */
[----:B------:R1:W-:Y:S01]  /*2610*/  STL.128 [R1+0xe0], RZ ;  /* 0x0000e0ff01007387 */ /* 0x0003e20000100c00 */
[----:B------:R-:W-:Y:S01]  /*2620*/  LOP3.LUT R3, R3, 0x3fff, RZ, 0xc0, !PT ;  /* 0x00003fff03037812 */ /* 0x000fe200078ec0ff */
[----:B------:R-:W-:-:S03]  /*2630*/  IMAD.X R37, RZ, RZ, R17, P0 ;  /* 0x000000ffff257224 */ /* 0x000fc600000e0611 */
        /* <DEDUP_REMOVED lines=21> */
.L_x_11598:
[----:B------:R-:W0:Y:S01]  /*2790*/  S2R R20, SR_TID.X ;  /* 0x0000000000147919 */ /* 0x000e220000002100 */
[----:B-1----:R-:W1:Y:S01]  /*27a0*/  LDC.64 R10, c[0x0][0x9d8] ;  /* 0x00027600ff0a7b82 */ /* 0x002e620000000a00 */
[----:B------:R-:W-:Y:S01]  /*27b0*/  IADD3 R8, P0, R16, 0xf0, RZ ;  /* 0x000000f010087810 */ /* 0x000fe20007f1e0ff */
[----:B------:R-:W-:Y:S01]  /*27c0*/  ULEA.HI UR4, UR61, UR61, URZ, 0x1 ;  /* 0x0000003d3d047291 */ /* 0x000fe2000f8f083f */
[----:B------:R-:W-:Y:S01]  /*27d0*/  IMAD.U32 R13, RZ, RZ, UR45 ;  /* 0x0000002dff0d7e24 */ /* 0x000fe2000f8e00ff */
[----:B------:R-:W-:Y:S01]  /*27e0*/  ULDC UR5, c[0x0][0x20] ;  /* 0x0000080000057ab9 */ /* 0x000fe20000000800 */
[----:B------:R-:W-:Y:S01]  /*27f0*/  IMAD.U32 R15, RZ, RZ, UR46 ;  /* 0x0000002eff0f7e24 */ /* 0x000fe2000f8e00ff */
[----:B------:R-:W-:Y:S01]  /*2800*/  ULOP3.LUT UR4, UR4, 0xfffffffe, URZ, 0xc0, !UPT ;  /* 0xfffffffe04047892 */ /* 0x000fe2000f8ec03f */
[----:B------:R-:W-:Y:S01]  /*2810*/  IMAD.X R9, RZ, RZ, R17, P0 ;  /* 0x000000ffff097224 */ /* 0x000fe200000e0611 */
[----:B------:R-:W2:Y:S01]  /*2820*/  LDC.64 R6, c[0x0][0x448] ;  /* 0x00011200ff067b82 */ /* 0x000ea20000000a00 */
[----:B------:R-:W-:Y:S01]  /*2830*/  VIADD R12, R18, -UR5 ;  /* 0x80000005120c7c36 */ /* 0x000fe20008000000 */
[----:B------:R-:W-:Y:S01]  /*2840*/  UIADD3 UR4, UR61, -UR4, URZ ;  /* 0x800000043d047290 */ /* 0x000fe2000fffe03f */
[----:B------:R-:W-:Y:S04]  /*2850*/  STL.64 [R1+0x100], R34 ;  /* 0x0001002201007387 */ /* 0x000fe80000100a00 */
[----:B------:R3:W-:Y:S01]  /*2860*/  STL.64 [R1+0xf8], R8 ;  /* 0x0000f80801007387 */ /* 0x0007e20000100a00 */
[----:B------:R-:W4:Y:S01]  /*2870*/  LDC.64 R4, c[0x0][0x9e0] ;  /* 0x00027800ff047b82 */ /* 0x000f220000000a00 */
[----:B------:R-:W-:-:S02]  /*2880*/  IMAD.U32 R0, RZ, RZ, UR4 ;  /* 0x00000004ff007e24 */ /* 0x000fc4000f8e00ff */
[----:B------:R0:W-:Y:S03]  /*2890*/  STL.64 [R1+0xf0], R196 ;  /* 0x0000f0c401007387 */ /* 0x0001e60000100a00 */
[----:B------:R-:W-:Y:S01]  /*28a0*/  SHF.L.U32 R0, R0, 0x1f, RZ ;  /* 0x0000001f00007819 */ /* 0x000fe200000006ff */
[----:B------:R0:W-:Y:S01]  /*28b0*/  STL.U8 [R1+0x108], RZ ;  /* 0x000108ff01007387 */ /* 0x0001e20000100000 */
[----:B------:R-:W5:Y:S01]  /*28c0*/  LDC.64 R2, c[0x0][0x9e8] ;  /* 0x00027a00ff027b82 */ /* 0x000f620000000a00 */
[----:B---3--:R-:W-:Y:S02]  /*28d0*/  IADD3 R8, P0, R16, 0x13c, RZ ;  /* 0x0000013c10087810 */ /* 0x008fe40007f1e0ff */
[----:B------:R3:W-:Y:S01]  /*28e0*/  STL [R12+0x4], R13 ;  /* 0x0000040d0c007387 */ /* 0x0007e20000100800 */
[----:B0-----:R-:W-:-:S04]  /*28f0*/  VIADD R195, R20, 0xffffff80 ;  /* 0xffffff8014c37836 */ /* 0x001fc80000000000 */
[----:B------:R-:W0:Y:S01]  /*2900*/  LDC R225, c[0x0][0x450] ;  /* 0x00011400ffe17b82 */ /* 0x000e220000000800 */
[----:B------:R-:W-:Y:S01]  /*2910*/  IMAD.X R9, RZ, RZ, R17, P0 ;  /* 0x000000ffff097224 */ /* 0x000fe200000e0611 */
[----:B------:R3:W-:Y:S04]  /*2920*/  STL [R12+0x8], R15 ;  /* 0x0000080f0c007387 */ /* 0x0007e80000100800 */
[----:B-1----:R3:W-:Y:S04]  /*2930*/  STL [R12+0xc], R11 ;  /* 0x00000c0b0c007387 */ /* 0x0027e80000100800 */
[----:B--2---:R3:W-:Y:S04]  /*2940*/  STL [R12+0x24], R6 ;  /* 0x000024060c007387 */ /* 0x0047e80000100800 */
[----:B------:R3:W-:Y:S04]  /*2950*/  STL [R12+0x14], RZ ;  /* 0x000014ff0c007387 */ /* 0x0007e80000100800 */
[----:B------:R3:W-:Y:S04]  /*2960*/  STL [R12], R195 ;  /* 0x000000c30c007387 */ /* 0x0007e80000100800 */
[----:B------:R3:W-:Y:S04]  /*2970*/  STL [R12+0x28], R7 ;  /* 0x000028070c007387 */ /* 0x0007e80000100800 */
[----:B----4-:R3:W-:Y:S04]  /*2980*/  STL [R12+0x10], R4 ;  /* 0x000010040c007387 */ /* 0x0107e80000100800 */
[----:B------:R3:W-:Y:S04]  /*2990*/  STL [R12+0x18], R5 ;  /* 0x000018050c007387 */ /* 0x0007e80000100800 */
[----:B-----5:R3:W-:Y:S04]  /*29a0*/  STL [R12+0x1c], R2 ;  /* 0x00001c020c007387 */ /* 0x0207e80000100800 */
[----:B------:R3:W-:Y:S04]  /*29b0*/  STL [R12+0x20], R3 ;  /* 0x000020030c007387 */ /* 0x0007e80000100800 */
[----:B0-----:R3:W-:Y:S04]  /*29c0*/  STL [R12+0x2c], R225 ;  /* 0x00002ce10c007387 */ /* 0x0017e80000100800 */
[----:B------:R3:W-:Y:S04]  /*29d0*/  STL.64 [R1+0x140], R8 ;  /* 0x0001400801007387 */ /* 0x0007e80000100a00 */
[----:B------:R3:W-:Y:S01]  /*29e0*/  STL [R1+0x13c], R10 ;  /* 0x00013c0a01007387 */ /* 0x0007e20000100800 */
[----:B------:R-:W0:Y:S02]  /*29f0*/  SYNCS.PHASECHK.TRANS64.TRYWAIT P0, [UR44+0x22800], R0 ;  /* 0x02280000ff0075a7 */ /* 0x000e24000800016c */
[----:B0--3--:R-:W-:Y:S05]  /*2a00*/  @!P0 BRA `(.L_x_11599) ;  /* 0x000001d000a88947 */ /* 0x009fea0003800000 */
.L_x_11812:
        /* <DEDUP_REMOVED lines=45> */
[----:B------:R-:W-:Y:S02]  /*2ce0*/  IMAD.MOV.U32 R11, RZ, RZ, R38 ;  /* 0x000000ffff0b7224 */ /* 0x000fe400078e0026 */
[----:B------:R-:W-:-:S03]  /*2cf0*/  IMAD.MOV.U32 R27, RZ, RZ, R39 ;  /* 0x000000ffff1b7224 */ /* 0x000fc600078e0027 */
[----:B------:R1:W-:Y:S04]  /*2d00*/  STL.128 [R1+0x1a0], R8 ;  /* 0x0001a00801007387 */ /* 0x0003e80000100c00 */
[----:B------:R1:W-:Y:S01]  /*2d10*/  STL.128 [R1+0x1b0], R24 ;  /* 0x0001b01801007387 */ /* 0x0003e20000100c00 */
[----:B------:R-:W-:Y:S05]  /*2d20*/  @!P1 BRA `(.L_x_11601) ;  /* 0x0000000000049947 */ /* 0x000fea0003800000 */
[----:B------:R-:W-:Y:S01]  /*2d30*/  BPT.TRAP 0x1 ;  /* 0x000000040000795c */ /* 0x000fe20000300000 */
.L_x_11601:
[----:B------:R-:W-:Y:S05]  /*2d40*/  BSYNC B0 ;  /* 0x0000000000007941 */ /* 0x000fea0003800000 */
.L_x_11600:
        /* <DEDUP_REMOVED lines=8> */
.L_x_11603:
[----:B------:R-:W-:Y:S05]  /*2dd0*/  BSYNC B0 ;  /* 0x0000000000007941 */ /* 0x000fea0003800000 */
.L_x_11602:
[----:B------:R-:W-:Y:S04]  /*2de0*/  BSSY B0, `(.L_x_11604) ;  /* 0x0000004000007945 */ /* 0x000fe80003800000 */
[----:B-1----:R-:W-:Y:S05]  /*2df0*/  @P0 BRA `(.L_x_11605) ;  /* 0x0000000000080947 */ /* 0x002fea0003800000 */
[----:B------:R-:W1:Y:S02]  /*2e00*/  SYNCS.PHASECHK.TRANS64.TRYWAIT P0, [R14+URZ], R15 ;  /* 0x0000000f0e0075a7 */ /* 0x000e64000800017f */
[----:B-1----:R-:W-:Y:S05]  /*2e10*/  @!P0 BRA `(.L_x_11606) ;  /* 0x000001cc00bc8947 */ /* 0x002fea0003800000 */
.L_x_11605:
[----:B------:R-:W-:Y:S05]  /*2e20*/  BSYNC B0 ;  /* 0x0000000000007941 */ /* 0x000fea0003800000 */
.L_x_11604:
        /* <DEDUP_REMOVED lines=59> */
.L_x_11608:
[----:B------:R-:W-:Y:S05]  /*31e0*/  BSYNC B0 ;  /* 0x0000000000007941 */ /* 0x000fea0003800000 */
.L_x_11607:
        /* <DEDUP_REMOVED lines=24> */
[-C--:B------:R-:W-:Y:S01]  /*3370*/  FMUL.FTZ R36, R51, R14.reuse ;  /* 0x0000000e33247220 */ /* 0x080fe20000410000 */
[-C--:B------:R-:W-:Y:S01]  /*3380*/  FMUL.FTZ R51, R53, R14.reuse ;  /* 0x0000000e35337220 */ /* 0x080fe20000410000 */
[----:B------:R-:W-:Y:S01]  /*3390*/  SHF.R.S32.HI R53, RZ, 0x1f, R72 ;  /* 0x0000001fff357819 */ /* 0x000fe20000011448 */
[-C--:B------:R-:W-:Y:S01]  /*33a0*/  FMUL.FTZ R82, R40, R14.reuse ;  /* 0x0000000e28527220 */ /* 0x080fe20000410000 */
[----:B------:R-:W-:Y:S02]  /*33b0*/  FMUL.FTZ R75, R25, R14 ;  /* 0x0000000e194b7220 */ /* 0x000fe40000410000 */
        /* <DEDUP_REMOVED lines=19> */
[----:B------:R-:W-:Y:S01]  /*34f0*/  FMUL.FTZ R44, R54, R14 ;  /* 0x0000000e362c7220 */ /* 0x000fe20000410000 */
[----:B------:R-:W-:Y:S01]  /*3500*/  LEA.HI R54, R55, R52, RZ, 0x2 ;  /* 0x0000003437367211 */ /* 0x000fe200078f10ff */
[-C--:B------:R-:W-:Y:S01]  /*3510*/  FMUL.FTZ R76, R28, R14.reuse ;  /* 0x0000000e1c4c7220 */ /* 0x080fe20000410000 */
[----:B------:R0:W1:Y:S01]  /*3520*/  MUFU.TANH R84, R56 ;  /* 0x0000003800547308 */ /* 0x0000620000002400 */
[-C--:B------:R-:W-:Y:S01]  /*3530*/  FMUL.FTZ R57, R57, R14.reuse ;  /* 0x0000000e39397220 */ /* 0x080fe20000410000 */
[-C--:B------:R-:W-:Y:S01]  /*3540*/  FMUL.FTZ R28, R35, R14.reuse ;  /* 0x0000000e231c7220 */ /* 0x080fe20000410000 */
[----:B------:R-:W-:Y:S01]  /*3550*/  FMUL.FTZ R35, R50, R14 ;  /* 0x0000000e32237220 */ /* 0x000fe20000410000 */
[----:B------:R-:W-:-:S02]  /*3560*/  SHF.R.S32.HI R50, RZ, 0x2, R54 ;  /* 0x00000002ff327819 */ /* 0x000fc40000011436 */
[----:B0-----:R-:W-:Y:S02]  /*3570*/  LEA.HI R56, R53, R72, RZ, 0x2 ;  /* 0x0000004835387211 */ /* 0x001fe400078f10ff */
[----:B------:R0:W2:Y:S01]  /*3580*/  MUFU.TANH R85, R57 ;  /* 0x0000003900557308 */ /* 0x0000a20000002400 */
[----:B------:R-:W-:Y:S02]  /*3590*/  SHF.R.S32.HI R53, RZ, 0x1f, R54 ;  /* 0x0000001fff357819 */ /* 0x000fe40000011436 */
[----:B0-----:R-:W-:Y:S02]  /*35a0*/  LOP3.LUT R57, R56, 0xfffffffc, RZ, 0xc0, !PT ;  /* 0xfffffffc38397812 */ /* 0x001fe400078ec0ff */
[----:B------:R-:W-:-:S03]  /*35b0*/  LEA.HI R56, R53, R50, RZ, 0x3 ;  /* 0x0000003235387211 */ /* 0x000fc600078f18ff */
[----:B------:R-:W-:Y:S01]  /*35c0*/  IMAD.IADD R72, R72, 0x1, -R57 ;  /* 0x0000000148487824 */ /* 0x000fe200078e0a39 */
[----:B------:R-:W-:Y:S02]  /*35d0*/  LOP3.LUT R57, R56, 0xfffffff8, RZ, 0xc0, !PT ;  /* 0xfffffff838397812 */ /* 0x000fe400078ec0ff */
[----:B------:R-:W-:Y:S02]  /*35e0*/  SHF.R.S32.HI R53, RZ, 0x7, R40 ;  /* 0x00000007ff357819 */ /* 0x000fe40000011428 */
[----:B------:R-:W-:Y:S01]  /*35f0*/  LEA.HI R55, R55, R52, RZ, 0x5 ;  /* 0x0000003437377211 */ /* 0x000fe200078f28ff */
[----:B------:R-:W-:Y:S01]  /*3600*/  IMAD.IADD R57, R50, 0x1, -R57 ;  /* 0x0000000132397824 */ /* 0x000fe200078e0a39 */
[----:B------:R-:W-:Y:S02]  /*3610*/  LEA.HI R40, R40, R53, RZ, 0x1 ;  /* 0x0000003528287211 */ /* 0x000fe400078f08ff */
[----:B------:R-:W-:Y:S02]  /*3620*/  SHF.R.S32.HI R50, RZ, 0x5, R55 ;  /* 0x00000005ff327819 */ /* 0x000fe40000011437 */
[----:B------:R-:W-:-:S02]  /*3630*/  LOP3.LUT R40, R40, 0x3fffffe, RZ, 0xc0, !PT ;  /* 0x03fffffe28287812 */ /* 0x000fc400078ec0ff */
        /* <DEDUP_REMOVED lines=9> */
[-C--:B------:R-:W-:Y:S01]  /*36d0*/  FMUL.FTZ R81, R37, R14.reuse ;  /* 0x0000000e25517220 */ /* 0x080fe20000410000 */
[----:B------:R-:W-:Y:S01]  /*36e0*/  @P0 SHF.R.U32.HI R57, RZ, R15, R74 ;  /* 0x0000000fff390219 */ /* 0x000fe2000001164a */
[-C--:B------:R-:W-:Y:S01]  /*36f0*/  FMUL.FTZ R37, R59, R14.reuse ;  /* 0x0000000e3b257220 */ /* 0x080fe20000410000 */
[----:B------:R-:W-:Y:S01]  /*3700*/  IMAD.U32 R53, RZ, RZ, UR47 ;  /* 0x0000002fff357e24 */ /* 0x000fe2000f8e00ff */
[----:B------:R-:W-:Y:S01]  /*3710*/  LOP3.LUT R15, R54, 0x7ffffffc, RZ, 0xc0, !PT ;  /* 0x7ffffffc360f7812 */ /* 0x000fe200078ec0ff */
[-C--:B------:R-:W-:Y:S01]  /*3720*/  FMUL.FTZ R78, R32, R14.reuse ;  /* 0x0000000e204e7220 */ /* 0x080fe20000410000 */
[----:B------:R-:W0:Y:S01]  /*3730*/  SHFL.IDX PT, R59, R57, RZ, 0x1c1f ;  /* 0x001c1fff393b7589 */ /* 0x000e2200000e0000 */
[-C--:B------:R-:W-:Y:S01]  /*3740*/  FMUL.FTZ R32, R43, R14.reuse ;  /* 0x0000000e2b207220 */ /* 0x080fe20000410000 */
[-C--:B------:R-:W-:Y:S01]  /*3750*/  FMUL.FTZ R77, R29, R14.reuse ;  /* 0x0000000e1d4d7220 */ /* 0x080fe20000410000 */
[----:B------:R-:W-:Y:S01]  /*3760*/  FMUL.FTZ R43, R45, R14 ;  /* 0x0000000e2d2b7220 */ /* 0x000fe20000410000 */
[----:B------:R-:W-:-:S02]  /*3770*/  IMAD R53, R53, -0x60, R6 ;  /* 0xffffffa035357824 */ /* 0x000fc400078e0206 */
        /* <DEDUP_REMOVED lines=19> */
[----:B------:R-:W3:Y:S03]  /*38b0*/  MUFU.TANH R24, R24 ;  /* 0x0000001800187308 */ /* 0x000ee60000002400 */
[----:B------:R-:W-:-:S02]  /*38c0*/  IMAD R56, R15, -0x2, R54 ;  /* 0xfffffffe0f387824 */ /* 0x000fc400078e0236 */
[----:B------:R-:W-:-:S03]  /*38d0*/  VIADD R54, R53, 0x60 ;  /* 0x0000006035367836 */ /* 0x000fc60000000000 */
[----:B------:R-:W4:Y:S01]  /*38e0*/  MUFU.TANH R75, R75 ;  /* 0x0000004b004b7308 */ /* 0x000f220000002400 */
        /* <DEDUP_REMOVED lines=67> */
.L_x_11614:
[----:B------:R-:W-:Y:S05]  /*3d20*/  BSYNC B2 ;  /* 0x0000000000027941 */ /* 0x000fea0003800000 */
.L_x_11613:
[----:B------:R-:W-:Y:S01]  /*3d30*/  LOP3.LUT R13, RZ, R13, RZ, 0x33, !PT ;  /* 0x0000000dff0d7212 */ /* 0x000fe200078e33ff */
[----:B------:R-:W-:Y:S06]  /*3d40*/  BRA `(.L_x_11615) ;  /* 0x0000000000187947 */ /* 0x000fec0003800000 */
.L_x_11612:
[----:B------:R-:W-:-:S13]  /*3d50*/  ISETP.NE.AND P0, PT, R8, 0x1, PT ;  /* 0x000000010800780c */ /* 0x000fda0003f05270 */
[----:B------:R-:W-:Y:S05]  /*3d60*/  @!P0 BRA `(.L_x_11615) ;  /* 0x0000000000108947 */ /* 0x000fea0003800000 */
[----:B------:R-:W2:Y:S04]  /*3d70*/  LDL R54, [R12+0x1c] ;  /* 0x00001c000c367983 */ /* 0x000ea80000100800 */
[----:B------:R-:W3:Y:S01]  /*3d80*/  LDL R56, [R12+0x20] ;  /* 0x000020000c387983 */ /* 0x000ee20000100800 */
[----:B--2---:R-:W-:-:S05]  /*3d90*/  IMAD.HI.U32 R13, R13, R54, RZ ;  /* 0x000000360d0d7227 */ /* 0x004fca00078e00ff */
[----:B---3--:R-:W-:-:S07]  /*3da0*/  SHF.R.U32.HI R13, RZ, R56, R13 ;  /* 0x00000038ff0d7219 */ /* 0x008fce000001160d */
.L_x_11615:
[----:B------:R-:W-:Y:S05]  /*3db0*/  BSYNC B1 ;  /* 0x0000000000017941 */ /* 0x000fea0003800000 */
.L_x_11611:
[----:B------:R-:W-:-:S05]  /*3dc0*/  IMAD R13, R8, R13, R74 ;  /* 0x0000000d080d7224 */ /* 0x000fca00078e024a */
[----:B------:R-:W-:Y:S02]  /*3dd0*/  VIMNMX R10, R10, R13, !PT ;  /* 0x0000000d0a0a7248 */ /* 0x000fe40007fe0100 */
[----:B------:R-:W-:-:S07]  /*3de0*/  VIADDMNMX R11, R13, R8, R11, PT ;  /* 0x000000080d0b7246 */ /* 0x000fce000380010b */
.L_x_11610:
[----:B------:R-:W-:Y:S05]  /*3df0*/  BSYNC B0 ;  /* 0x0000000000007941 */ /* 0x000fea0003800000 */
.L_x_11609:
        /* <DEDUP_REMOVED lines=132> */
.L_x_11621:
[----:B------:R-:W-:Y:S05]  /*4640*/  BSYNC B2 ;  /* 0x0000000000027941 */ /* 0x000fea0003800000 */
.L_x_11620:
[----:B------:R-:W-:Y:S01]  /*4650*/  LOP3.LUT R9, RZ, R9, RZ, 0x33, !PT ;  /* 0x00000009ff097212 */ /* 0x000fe200078e33ff */
[----:B------:R-:W-:Y:S06]  /*4660*/  BRA `(.L_x_11622) ;  /* 0x0000000000187947 */ /* 0x000fec0003800000 */
.L_x_11619:
[----:B------:R-:W-:-:S13]  /*4670*/  ISETP.NE.AND P6, PT, R8, 0x1, PT ;  /* 0x000000010800780c */ /* 0x000fda0003fc5270 */
[----:B------:R-:W-:Y:S05]  /*4680*/  @!P6 BRA `(.L_x_11622) ;  /* 0x000000000010e947 */ /* 0x000fea0003800000 */
[----:B------:R-:W2:Y:S04]  /*4690*/  LDL R6, [R12+0x1c] ;  /* 0x00001c000c067983 */ /* 0x000ea80000100800 */
[----:B------:R-:W3:Y:S01]  /*46a0*/  LDL R24, [R12+0x20] ;  /* 0x000020000c187983 */ /* 0x000ee20000100800 */
[----:B--2---:R-:W-:-:S05]  /*46b0*/  IMAD.HI.U32 R9, R9, R6, RZ ;  /* 0x0000000609097227 */ /* 0x004fca00078e00ff */
[----:B---3--:R-:W-:-:S07]  /*46c0*/  SHF.R.U32.HI R9, RZ, R24, R9 ;  /* 0x00000018ff097219 */ /* 0x008fce0000011609 */
.L_x_11622:
[----:B------:R-:W-:Y:S05]  /*46d0*/  BSYNC B1 ;  /* 0x0000000000017941 */ /* 0x000fea0003800000 */
.L_x_11618:
[----:B------:R-:W-:-:S05]  /*46e0*/  IMAD R9, R8, R9, R74 ;  /* 0x0000000908097224 */ /* 0x000fca00078e024a */
[----:B------:R-:W-:Y:S02]  /*46f0*/  VIADDMNMX R11, R9, R8, R11, PT ;  /* 0x00000008090b7246 */ /* 0x000fe4000380010b */
[----:B------:R-:W-:-:S07]  /*4700*/  VIMNMX R10, R10, R9, !PT ;  /* 0x000000090a0a7248 */ /* 0x000fce0007fe0100 */
.L_x_11617:
[----:B------:R-:W-:Y:S05]  /*4710*/  BSYNC B0 ;  /* 0x0000000000007941 */ /* 0x000fea0003800000 */
.L_x_11616:
        /* <DEDUP_REMOVED lines=73> */
[----:B------:R-:W0:Y:S01]  /*4bb0*/  SHFL.BFLY PT, R25, R8, 0x2, 0x1f ;  /* 0x0c401f0008197f89 */ /* 0x000e2200000e0000 */
[----:B------:R-:W-:-:S02]  /*4bc0*/  ISETP.GT.AND P2, PT, R10, 0x49, !P2 ;  /* 0x000000490a00780c */ /* 0x000fc40005744270 */
        /* <DEDUP_REMOVED lines=8> */
[C---:B------:R-:W-:Y:S02]  /*4c50*/  ISETP.LT.OR P3, PT, R11.reuse, 0x51, P3 ;  /* 0x000000510b00780c */ /* 0x040fe40001f61670 */
[----:B------:R-:W-:Y:S02]  /*4c60*/  ISETP.LT.OR P0, PT, R11, 0x39, P0 ;  /* 0x000000390b00780c */ /* 0x000fe40000701670 */
[----:B------:R-:W-:Y:S02]  /*4c70*/  FSEL R39, R39, -INF , !P2 ;  /* 0xff80000027277808 */ /* 0x000fe40005000000 */
[----:B------:R-:W-:-:S02]  /*4c80*/  FSEL R44, R44, -INF , !P0 ;  /* 0xff8000002c2c7808 */ /* 0x000fc40004000000 */
[----:B------:R-:W-:Y:S02]  /*4c90*/  ISETP.NE.AND P0, PT, R94, RZ, PT ;  /* 0x000000ff5e00720c */ /* 0x000fe40003f05270 */
[----:B0-----:R-:W-:Y:S02]  /*4ca0*/  FMNMX.FTZ R25, R8, R25, !PT ;  /* 0x0000001908197209 */ /* 0x001fe40007810000 */
[C---:B------:R-:W-:Y:S02]  /*4cb0*/  ISETP.GT.AND P0, PT, R10.reuse, 0x39, !P0 ;  /* 0x000000390a00780c */ /* 0x040fe40004704270 */
[----:B------:R-:W-:Y:S02]  /*4cc0*/  ISETP.GT.AND P5, PT, R10, 0x58, !P5 ;  /* 0x000000580a00780c */ /* 0x000fe40006fa4270 */
[C---:B------:R-:W-:Y:S02]  /*4cd0*/  ISETP.LT.OR P0, PT, R11.reuse, 0x3a, P0 ;  /* 0x0000003a0b00780c */ /* 0x040fe40000701670 */
[----:B------:R-:W-:-:S02]  /*4ce0*/  ISETP.LT.OR P4, PT, R11, 0x52, P4 ;  /* 0x000000520b00780c */ /* 0x000fc40002781670 */
[----:B------:R-:W-:Y:S02]  /*4cf0*/  FSEL R46, R46, -INF , !P0 ;  /* 0xff8000002e2e7808 */ /* 0x000fe40004000000 */
[----:B------:R-:W-:Y:S02]  /*4d00*/  ISETP.GT.AND P0, PT, R10, 0x40, !P1 ;  /* 0x000000400a00780c */ /* 0x000fe40004f04270 */
[----:B------:R-:W-:Y:S02]  /*4d10*/  ISETP.NE.AND P1, PT, R96, RZ, PT ;  /* 0x000000ff6000720c */ /* 0x000fe40003f25270 */
[----:B------:R-:W-:Y:S02]  /*4d20*/  ISETP.LT.OR P0, PT, R11, 0x41, P0 ;  /* 0x000000410b00780c */ /* 0x000fe40000701670 */
[----:B------:R-:W-:Y:S02]  /*4d30*/  ISETP.GT.AND P1, PT, R10, 0x48, !P1 ;  /* 0x000000480a00780c */ /* 0x000fe40004f24270 */
[----:B------:R-:W-:-:S02]  /*4d40*/  FSEL R48, R48, -INF , !P0 ;  /* 0xff80000030307808 */ /* 0x000fc40004000000 */
[----:B------:R-:W-:Y:S02]  /*4d50*/  ISETP.GT.AND P0, PT, R10, RZ, !P6 ;  /* 0x000000ff0a00720c */ /* 0x000fe40007704270 */
[C---:B------:R-:W-:Y:S02]  /*4d60*/  ISETP.LT.OR P1, PT, R11.reuse, 0x49, P1 ;  /* 0x000000490b00780c */ /* 0x040fe40000f21670 */
[----:B------:R-:W-:Y:S02]  /*4d70*/  ISETP.LT.OR P0, PT, R11, 0x1, P0 ;  /* 0x000000010b00780c */ /* 0x000fe40000701670 */
[----:B------:R-:W-:Y:S02]  /*4d80*/  FSEL R38, R38, -INF , !P1 ;  /* 0xff80000026267808 */ /* 0x000fe40004800000 */
[----:B------:R-:W-:Y:S02]  /*4d90*/  FSEL R56, R20, -INF , !P0 ;  /* 0xff80000014387808 */ /* 0x000fe40004000000 */
[----:B------:R-:W-:Y:S01]  /*4da0*/  ISETP.NE.AND P0, PT, R84, RZ, PT ;  /* 0x000000ff5400720c */ /* 0x000fe20003f05270 */
[----:B------:R-:W0:Y:S01]  /*4db0*/  SHFL.BFLY PT, R20, R25, 0x1, 0x1f ;  /* 0x0c201f0019147f89 */ /* 0x000e2200000e0000 */
[----:B------:R-:W-:-:S02]  /*4dc0*/  FMNMX.FTZ R9, R56, R21, !PT ;  /* 0x0000001538097209 */ /* 0x000fc40007810000 */
[----:B------:R-:W-:Y:S02]  /*4dd0*/  ISETP.GT.AND P0, PT, R10, 0x41, !P0 ;  /* 0x000000410a00780c */ /* 0x000fe40004704270 */
[----:B------:R-:W-:Y:S02]  /*4de0*/  FMNMX.FTZ R9, R42, R9, !PT ;  /* 0x000000092a097209 */ /* 0x000fe40007810000 */
[----:B------:R-:W-:Y:S02]  /*4df0*/  ISETP.LT.OR P0, PT, R11, 0x42, P0 ;  /* 0x000000420b00780c */ /* 0x000fe40000701670 */
[----:B------:R-:W-:Y:S02]  /*4e00*/  FMNMX.FTZ R6, R26, R9, !PT ;  /* 0x000000091a067209 */ /* 0x000fe40007810000 */
[----:B------:R-:W-:Y:S02]  /*4e10*/  FSEL R54, R37, -INF , !P0 ;  /* 0xff80000025367808 */ /* 0x000fe40004000000 */
[----:B------:R-:W-:-:S02]  /*4e20*/  FMNMX.FTZ R9, R27, R6, !PT ;  /* 0x000000061b097209 */ /* 0x000fc40007810000 */
[----:B------:R-:W-:Y:S02]  /*4e30*/  ISETP.NE.AND P6, PT, R58, RZ, PT ;  /* 0x000000ff3a00720c */ /* 0x000fe40003fc5270 */
[----:B------:R-:W-:Y:S02]  /*4e40*/  FMNMX.FTZ R6, R28, R9, !PT ;  /* 0x000000091c067209 */ /* 0x000fe40007810000 */
[----:B------:R-:W-:Y:S02]  /*4e50*/  FSEL R40, R40, -INF , !P3 ;  /* 0xff80000028287808 */ /* 0x000fe40005800000 */
[----:B------:R-:W-:Y:S02]  /*4e60*/  FMNMX.FTZ R9, R29, R6, !PT ;  /* 0x000000061d097209 */ /* 0x000fe40007810000 */
[----:B------:R-:W-:Y:S02]  /*4e70*/  ISETP.GT.AND P0, PT, R10, 0x59, !P6 ;  /* 0x000000590a00780c */ /* 0x000fe40007704270 */
[----:B------:R-:W-:-:S02]  /*4e80*/  FMNMX.FTZ R6, R30, R9, !PT ;  /* 0x000000091e067209 */ /* 0x000fc40007810000 */
[----:B------:R-:W-:Y:S02]  /*4e90*/  ISETP.LT.OR P5, PT, R11, 0x59, P5 ;  /* 0x000000590b00780c */ /* 0x000fe40002fa1670 */
[----:B------:R-:W-:Y:S02]  /*4ea0*/  FMNMX.FTZ R9, R31, R6, !PT ;  /* 0x000000061f097209 */ /* 0x000fe40007810000 */
[----:B------:R-:W-:Y:S02]  /*4eb0*/  FSEL R37, R50, -INF , !P4 ;  /* 0xff80000032257808 */ /* 0x000fe40006000000 */
[----:B------:R-:W-:Y:S02]  /*4ec0*/  FMNMX.FTZ R6, R32, R9, !PT ;  /* 0x0000000920067209 */ /* 0x000fe40007810000 */
[----:B------:R-:W-:Y:S02]  /*4ed0*/  ISETP.LT.OR P0, PT, R11, 0x5a, P0 ;  /* 0x0000005a0b00780c */ /* 0x000fe40000701670 */
[----:B------:R-:W-:-:S02]  /*4ee0*/  FMNMX.FTZ R9, R33, R6, !PT ;  /* 0x0000000621097209 */ /* 0x000fc40007810000 */
[----:B------:R-:W-:Y:S02]  /*4ef0*/  FSEL R50, R52, -INF , !P5 ;  /* 0xff80000034327808 */ /* 0x000fe40006800000 */
[----:B------:R-:W-:Y:S02]  /*4f00*/  FMNMX.FTZ R6, R34, R9, !PT ;  /* 0x0000000922067209 */ /* 0x000fe40007810000 */
[----:B------:R-:W-:Y:S02]  /*4f10*/  FSEL R52, R14, -INF , !P0 ;  /* 0xff8000000e347808 */ /* 0x000fe40004000000 */
[----:B------:R-:W-:Y:S02]  /*4f20*/  FMNMX.FTZ R9, R35, R6, !PT ;  /* 0x0000000623097209 */ /* 0x000fe40007810000 */
[----:B0-----:R-:W-:Y:S02]  /*4f30*/  FMNMX.FTZ R10, R25, R20, !PT ;  /* 0x00000014190a7209 */ /* 0x001fe40007810000 */
[----:B------:R-:W-:Y:S01]  /*4f40*/  FMNMX.FTZ R9, R36, R9, !PT ;  /* 0x0000000924097209 */ /* 0x000fe20007810000 */
[----:B------:R0:W5:Y:S03]  /*4f50*/  LDL.64 R24, [R1+0x1c0] ;  /* 0x0001c00001187983 */ /* 0x0001660000100a00 */
        /* <DEDUP_REMOVED lines=19> */
[----:B---3--:R-:W1:Y:S02]  /*5090*/  SHFL.BFLY PT, R71, R20, 0x2, 0x1f ;  /* 0x0c401f0014477f89 */ /* 0x008e6400000e0000 */
[----:B-1----:R-:W-:-:S05]  /*50a0*/  FMNMX.FTZ R71, R71, R20, !PT ;  /* 0x0000001447477209 */ /* 0x002fca0007810000 */
[----:B------:R-:W1:Y:S01]  /*50b0*/  SHFL.BFLY PT, R8, R71, 0x1, 0x1f ;  /* 0x0c201f0047087f89 */ /* 0x000e6200000e0000 */
[-CC-:B------:R-:W-:Y:S01]  /*50c0*/  FFMA.FTZ R152, R85, R57.reuse, -R14.reuse ;  /* 0x0000003955987223 */ /* 0x180fe2000001080e */
[-CC-:B------:R-:W-:Y:S01]  /*50d0*/  FFMA.FTZ R13, R13, R57.reuse, -R14.reuse ;  /* 0x000000390d0d7223 */ /* 0x180fe2000001080e */
[----:B------:R-:W-:Y:S01]  /*50e0*/  FFMA.FTZ R154, R83, R57, -R14 ;  /* 0x00000039539a7223 */ /* 0x000fe2000001080e */
[----:B-1----:R-:W-:-:S04]  /*50f0*/  FMNMX.FTZ R8, R71, R8, !PT ;  /* 0x0000000847087209 */ /* 0x002fc80007810000 */
        /* <DEDUP_REMOVED lines=9> */
[----:B------:R-:W1:Y:S01]  /*5190*/  MUFU.EX2 R9, R13 ;  /* 0x0000000d00097308 */ /* 0x000e620000000800 */
[-C--:B------:R-:W-:Y:S01]  /*51a0*/  FFMA.FTZ R156, R59, R57.reuse, -R14 ;  /* 0x000000393b9c7223 */ /* 0x080fe2000001080e */
[----:B------:R-:W-:-:S06]  /*51b0*/  FFMA.FTZ R27, R27, R57, -R10 ;  /* 0x000000391b1b7223 */ /* 0x000fcc000001080a */
[----:B------:R-:W-:Y:S08]  /*51c0*/  MUFU.EX2 R56, R56 ;  /* 0x0000003800387308 */ /* 0x000ff00000000800 */
[----:B------:R1:W-:Y:S01]  /*51d0*/  MUFU.EX2 R153, R21 ;  /* 0x0000001500997308 */ /* 0x0003e20000000800 */
[----:B------:R-:W-:-:S07]  /*51e0*/  FFMA.FTZ R59, R79, R57, -R14 ;  /* 0x000000394f3b7223 */ /* 0x000fce000001080e */
[----:B------:R-:W3:Y:S01]  /*51f0*/  MUFU.EX2 R154, R154 ;  /* 0x0000009a009a7308 */ /* 0x000ee20000000800 */
[----:B------:R-:W-:-:S07]  /*5200*/  FFMA.FTZ R28, R28, R57, -R10 ;  /* 0x000000391c1c7223 */ /* 0x000fce000001080a */
[----:B------:R-:W-:Y:S01]  /*5210*/  MUFU.EX2 R42, R42 ;  /* 0x0000002a002a7308 */ /* 0x000fe20000000800 */
[-CC-:B------:R-:W-:Y:S01]  /*5220*/  FFMA.FTZ R47, R47, R57.reuse, -R14.reuse ;  /* 0x000000392f2f7223 */ /* 0x180fe2000001080e */
[----:B------:R-:W-:-:S06]  /*5230*/  FFMA.FTZ R158, R75, R57, -R14 ;  /* 0x000000394b9e7223 */ /* 0x000fcc000001080e */
[----:B------:R-:W4:Y:S01]  /*5240*/  MUFU.EX2 R11, R11 ;  /* 0x0000000b000b7308 */ /* 0x000f220000000800 */
[----:B------:R-:W-:-:S07]  /*5250*/  FFMA.FTZ R29, R29, R57, -R10 ;  /* 0x000000391d1d7223 */ /* 0x000fce000001080a */
[----:B------:R-:W0:Y:S01]  /*5260*/  MUFU.EX2 R155, R26 ;  /* 0x0000001a009b7308 */ /* 0x000e220000000800 */
[----:B-1----:R-:W-:Y:S01]  /*5270*/  FADD.FTZ R21, R152, R9 ;  /* 0x0000000998157221 */ /* 0x002fe20000010000 */
[----:B------:R-:W-:-:S06]  /*5280*/  FFMA.FTZ R13, R81, R57, -R14 ;  /* 0x00000039510d7223 */ /* 0x000fcc000001080e */
[----:B------:R-:W1:Y:S01]  /*5290*/  MUFU.EX2 R156, R156 ;  /* 0x0000009c009c7308 */ /* 0x000e620000000800 */
[----:B------:R-:W-:-:S07]  /*52a0*/  FFMA.FTZ R30, R30, R57, -R10 ;  /* 0x000000391e1e7223 */ /* 0x000fce000001080a */
[----:B------:R-:W1:Y:S01]  /*52b0*/  MUFU.EX2 R27, R27 ;  /* 0x0000001b001b7308 */ /* 0x000e620000000800 */
[----:B---3--:R-:W-:Y:S01]  /*52c0*/  FADD.FTZ R20, R154, R21 ;  /* 0x000000159a147221 */ /* 0x008fe20000010000 */
[----:B------:R-:W-:-:S06]  /*52d0*/  FFMA.FTZ R160, R73, R57, -R14 ;  /* 0x0000003949a07223 */ /* 0x000fcc000001080e */
[----:B------:R-:W3:Y:S01]  /*52e0*/  MUFU.EX2 R59, R59 ;  /* 0x0000003b003b7308 */ /* 0x000ee20000000800 */
[----:B------:R-:W-:-:S07]  /*52f0*/  FFMA.FTZ R31, R31, R57, -R10 ;  /* 0x000000391f1f7223 */ /* 0x000fce000001080a */
[----:B------:R4:W-:Y:S08]  /*5300*/  MUFU.EX2 R172, R47 ;  /* 0x0000002f00ac7308 */ /* 0x0009f00000000800 */
[----:B------:R-:W3:Y:S01]  /*5310*/  MUFU.EX2 R28, R28 ;  /* 0x0000001c001c7308 */ /* 0x000ee20000000800 */
[----:B----4-:R-:W-:Y:S01]  /*5320*/  FADD.FTZ R47, R56, R153 ;  /* 0x00000099382f7221 */ /* 0x010fe20000010000 */
[----:B------:R-:W-:-:S03]  /*5330*/  FADD.FTZ R21, R11, R20 ;  /* 0x000000140b157221 */ /* 0x000fc60000010000 */
[----:B------:R-:W-:-:S03]  /*5340*/  FADD.FTZ R26, R42, R47 ;  /* 0x0000002f2a1a7221 */ /* 0x000fc60000010000 */
[----:B------:R-:W4:Y:S01]  /*5350*/  MUFU.EX2 R158, R158 ;  /* 0x0000009e009e7308 */ /* 0x000f220000000800 */
[----:B------:R-:W-:Y:S01]  /*5360*/  FFMA.FTZ R15, R15, R57, -R14 ;  /* 0x000000390f0f7223 */ /* 0x000fe2000001080e */
[----:B0-----:R-:W-:-:S06]  /*5370*/  FADD.FTZ R26, R155, R26 ;  /* 0x0000001a9b1a7221 */ /* 0x001fcc0000010000 */
[----:B------:R-:W0:Y:S01]  /*5380*/  MUFU.EX2 R29, R29 ;  /* 0x0000001d001d7308 */ /* 0x000e220000000800 */
[----:B------:R-:W-:Y:S01]  /*5390*/  FFMA.FTZ R32, R32, R57, -R10 ;  /* 0x0000003920207223 */ /* 0x000fe2000001080a */
[----:B-1----:R-:W-:-:S06]  /*53a0*/  FADD.FTZ R20, R156, R21 ;  /* 0x000000159c147221 */ /* 0x002fcc0000010000 */
[----:B------:R-:W1:Y:S01]  /*53b0*/  MUFU.EX2 R13, R13 ;  /* 0x0000000d000d7308 */ /* 0x000e620000000800 */
[----:B------:R-:W-:Y:S01]  /*53c0*/  FADD.FTZ R21, R27, R26 ;  /* 0x0000001a1b157221 */ /* 0x000fe20000010000 */
[----:B------:R-:W-:-:S06]  /*53d0*/  FFMA.FTZ R33, R33, R57, -R10 ;  /* 0x0000003921217223 */ /* 0x000fcc000001080a */
[----:B------:R-:W1:Y:S01]  /*53e0*/  MUFU.EX2 R30, R30 ;  /* 0x0000001e001e7308 */ /* 0x000e620000000800 */
[----:B---3--:R-:W-:Y:S01]  /*53f0*/  FADD.FTZ R47, R59, R20 ;  /* 0x000000143b2f7221 */ /* 0x008fe20000010000 */
[----:B------:R-:W-:-:S06]  /*5400*/  FFMA.FTZ R61, R61, R57, -R14 ;  /* 0x000000393d3d7223 */ /* 0x000fcc000001080e */
[----:B------:R-:W3:Y:S01]  /*5410*/  MUFU.EX2 R160, R160 ;  /* 0x000000a000a07308 */ /* 0x000ee20000000800 */
[----:B------:R-:W-:Y:S01]  /*5420*/  FADD.FTZ R20, R28, R21 ;  /* 0x000000151c147221 */ /* 0x000fe20000010000 */
[----:B------:R-:W-:-:S06]  /*5430*/  FFMA.FTZ R34, R34, R57, -R10 ;  /* 0x0000003922227223 */ /* 0x000fcc000001080a */
[----:B------:R-:W3:Y:S01]  /*5440*/  MUFU.EX2 R31, R31 ;  /* 0x0000001f001f7308 */ /* 0x000ee20000000800 */
[----:B----4-:R-:W-:Y:S01]  /*5450*/  FADD.FTZ R26, R158, R47 ;  /* 0x0000002f9e1a7221 */ /* 0x010fe20000010000 */
        /* <DEDUP_REMOVED lines=20> */
[----:B0-----:R-:W-:-:S07]  /*55a0*/  FADD.FTZ R20, R32, R21 ;  /* 0x0000001520147221 */ /* 0x001fce0000010000 */
[----:B------:R-:W0:Y:S01]  /*55b0*/  MUFU.EX2 R35, R35 ;  /* 0x0000002300237308 */ /* 0x000e220000000800 */
[----:B------:R-:W-:Y:S01]  /*55c0*/  FFMA.FTZ R46, R46, R57, -R10 ;  /* 0x000000392e2e7223 */ /* 0x000fe2000001080a */
[----:B-1----:R-:W-:-:S06]  /*55d0*/  FADD.FTZ R26, R162, R47 ;  /* 0x0000002fa21a7221 */ /* 0x002fcc0000010000 */
[----:B------:R-:W1:Y:S01]  /*55e0*/  MUFU.EX2 R63, R63 ;  /* 0x0000003f003f7308 */ /* 0x000e620000000800 */
[----:B------:R-:W-:Y:S01]  /*55f0*/  FFMA.FTZ R53, R53, R57, -R14 ;  /* 0x0000003935357223 */ /* 0x000fe2000001080e */
[----:B------:R-:W-:-:S06]  /*5600*/  FADD.FTZ R21, R33, R20 ;  /* 0x0000001421157221 */ /* 0x000fcc0000010000 */
[----:B------:R-:W2:Y:S01]  /*5610*/  MUFU.EX2 R36, R36 ;  /* 0x0000002400247308 */ /* 0x000ea20000000800 */
[----:B------:R-:W-:Y:S01]  /*5620*/  FFMA.FTZ R48, R48, R57, -R10 ;  /* 0x0000003930307223 */ /* 0x000fe2000001080a */
[----:B---3--:R-:W-:-:S06]  /*5630*/  FADD.FTZ R47, R61, R26 ;  /* 0x0000001a3d2f7221 */ /* 0x008fcc0000010000 */
[----:B------:R-:W3:Y:S01]  /*5640*/  MUFU.EX2 R166, R166 ;  /* 0x000000a600a67308 */ /* 0x000ee20000000800 */
[----:B------:R-:W-:-:S07]  /*5650*/  FADD.FTZ R20, R34, R21 ;  /* 0x0000001522147221 */ /* 0x000fce0000010000 */
[----:B------:R-:W3:Y:S01]  /*5660*/  MUFU.EX2 R44, R44 ;  /* 0x0000002c002c7308 */ /* 0x000ee20000000800 */
[-C--:B------:R-:W-:Y:S01]  /*5670*/  FFMA.FTZ R51, R51, R57.reuse, -R14 ;  /* 0x0000003933337223 */ /* 0x080fe2000001080e */
[----:B------:R-:W-:Y:S01]  /*5680*/  FFMA.FTZ R54, R54, R57, -R10 ;  /* 0x0000003936367223 */ /* 0x000fe2000001080a */
[----:B----4-:R-:W-:-:S05]  /*5690*/  FADD.FTZ R26, R164, R47 ;  /* 0x0000002fa41a7221 */ /* 0x010fca0000010000 */
[----:B------:R-:W4:Y:S01]  /*56a0*/  MUFU.EX2 R65, R65 ;  /* 0x0000004100417308 */ /* 0x000f220000000800 */
[----:B------:R-:W-:Y:S01]  /*56b0*/  FFMA.FTZ R43, R43, R57, -R14 ;  /* 0x000000392b2b7223 */ /* 0x000fe2000001080e */
[----:B0-----:R-:W-:-:S06]  /*56c0*/  FADD.FTZ R21, R35, R20 ;  /* 0x0000001423157221 */ /* 0x001fcc0000010000 */
[----:B------:R-:W0:Y:S01]  /*56d0*/  MUFU.EX2 R167, R46 ;  /* 0x0000002e00a77308 */ /* 0x000e220000000800 */
[----:B------:R-:W-:Y:S01]  /*56e0*/  FFMA.FTZ R38, R38, R57, -R10 ;  /* 0x0000003926267223 */ /* 0x000fe2000001080a */
[----:B-1----:R-:W-:-:S06]  /*56f0*/  FADD.FTZ R47, R63, R26 ;  /* 0x0000001a3f2f7221 */ /* 0x002fcc0000010000 */
[----:B------:R-:W1:Y:S01]  /*5700*/  MUFU.EX2 R53, R53 ;  /* 0x0000003500357308 */ /* 0x000e620000000800 */
[----:B--2---:R-:W-:Y:S01]  /*5710*/  FADD.FTZ R21, R36, R21 ;  /* 0x0000001524157221 */ /* 0x004fe20000010000 */
[----:B------:R-:W-:-:S06]  /*5720*/  FFMA.FTZ R39, R39, R57, -R10 ;  /* 0x0000003927277223 */ /* 0x000fcc000001080a */
[----:B------:R-:W2:Y:S01]  /*5730*/  MUFU.EX2 R48, R48 ;  /* 0x0000003000307308 */ /* 0x000ea20000000800 */
[----:B------:R-:W-:Y:S01]  /*5740*/  FFMA.FTZ R49, R49, R57, -R14 ;  /* 0x0000003931317223 */ /* 0x000fe2000001080e */
[----:B---3--:R-:W-:-:S06]  /*5750*/  FADD.FTZ R20, R166, R47 ;  /* 0x0000002fa6147221 */ /* 0x008fcc0000010000 */
[----:B------:R-:W3:Y:S01]  /*5760*/  MUFU.EX2 R168, R51 ;  /* 0x0000003300a87308 */ /* 0x000ee20000000800 */
[----:B------:R-:W-:Y:S01]  /*5770*/  FFMA.FTZ R45, R45, R57, -R14 ;  /* 0x000000392d2d7223 */ /* 0x000fe2000001080e */
[----:B------:R-:W-:-:S06]  /*5780*/  FADD.FTZ R26, R44, R21 ;  /* 0x000000152c1a7221 */ /* 0x000fcc0000010000 */
[----:B------:R-:W3:Y:S01]  /*5790*/  MUFU.EX2 R169, R54 ;  /* 0x0000003600a97308 */ /* 0x000ee20000000800 */
[----:B------:R-:W-:Y:S01]  /*57a0*/  FFMA.FTZ R40, R40, R57, -R10 ;  /* 0x0000003928287223 */ /* 0x000fe2000001080a */
[----:B----4-:R-:W-:-:S06]  /*57b0*/  FADD.FTZ R20, R65, R20 ;  /* 0x0000001441147221 */ /* 0x010fcc0000010000 */
        /* <DEDUP_REMOVED lines=11> */
[----:B------:R-:W-:-:S06]  /*5870*/  FADD.FTZ R21, R169, R20 ;  /* 0x00000014a9157221 */ /* 0x000fcc0000010000 */
[----:B------:R-:W3:Y:S01]  /*5880*/  MUFU.EX2 R45, R45 ;  /* 0x0000002d002d7308 */ /* 0x000ee20000000800 */
[----:B------:R-:W-:-:S07]  /*5890*/  FFMA.FTZ R14, R55, R57, -R14 ;  /* 0x00000039370e7223 */ /* 0x000fce000001080e */
[----:B------:R-:W3:Y:S01]  /*58a0*/  MUFU.EX2 R40, R40 ;  /* 0x0000002800287308 */ /* 0x000ee20000000800 */
[----:B------:R-:W-:Y:S01]  /*58b0*/  FFMA.FTZ R10, R52, R57, -R10 ;  /* 0x00000039340a7223 */ /* 0x000fe2000001080a */
[----:B----4-:R-:W-:Y:S01]  /*58c0*/  FADD.FTZ R47, R43, R26 ;  /* 0x0000001a2b2f7221 */ /* 0x010fe20000010000 */
[----:B0-----:R-:W-:-:S05]  /*58d0*/  FADD.FTZ R20, R38, R21 ;  /* 0x0000001526147221 */ /* 0x001fca0000010000 */
[----:B------:R-:W0:Y:S01]  /*58e0*/  MUFU.EX2 R37, R37 ;  /* 0x0000002500257308 */ /* 0x000e220000000800 */
[----:B-1----:R-:W-:Y:S01]  /*58f0*/  FADD.FTZ R26, R170, R47 ;  /* 0x0000002faa1a7221 */ /* 0x002fe20000010000 */
[----:B--2---:R-:W-:-:S06]  /*5900*/  FADD.FTZ R21, R39, R20 ;  /* 0x0000001427157221 */ /* 0x004fcc0000010000 */
[----:B------:R-:W1:Y:S08]  /*5910*/  MUFU.EX2 R41, R41 ;  /* 0x0000002900297308 */ /* 0x000e700000000800 */
[----:B------:R-:W2:Y:S01]  /*5920*/  MUFU.EX2 R50, R50 ;  /* 0x0000003200327308 */ /* 0x000ea20000000800 */
[----:B---3--:R-:W-:Y:S01]  /*5930*/  FADD.FTZ R47, R45, R26 ;  /* 0x0000001a2d2f7221 */ /* 0x008fe20000010000 */
[----:B------:R-:W-:-:S06]  /*5940*/  FADD.FTZ R20, R40, R21 ;  /* 0x0000001528147221 */ /* 0x000fcc0000010000 */
[----:B------:R-:W3:Y:S08]  /*5950*/  MUFU.EX2 R14, R14 ;  /* 0x0000000e000e7308 */ /* 0x000ef00000000800 */
[----:B------:R-:W4:Y:S01]  /*5960*/  MUFU.EX2 R175, R10 ;  /* 0x0000000a00af7308 */ /* 0x000f220000000800 */
[----:B------:R-:W-:Y:S01]  /*5970*/  FADD.FTZ R26, R172, R47 ;  /* 0x0000002fac1a7221 */ /* 0x000fe20000010000 */
[----:B0-----:R-:W-:-:S03]  /*5980*/  FADD.FTZ R21, R37, R20 ;  /* 0x0000001425157221 */ /* 0x001fc60000010000 */
[----:B-1----:R-:W-:Y:S01]  /*5990*/  FADD.FTZ R47, R41, R26 ;  /* 0x0000001a292f7221 */ /* 0x002fe20000010000 */
[----:B--2---:R-:W-:-:S03]  /*59a0*/  FADD.FTZ R26, R50, R21 ;  /* 0x00000015321a7221 */ /* 0x004fc60000010000 */
[----:B---3--:R-:W-:Y:S01]  /*59b0*/  FADD.FTZ R20, R14, R47 ;  /* 0x0000002f0e147221 */ /* 0x008fe20000010000 */
[----:B------:R0:W-:Y:S01]  /*59c0*/  STL [R1+0x3e4], R8 ;  /* 0x0003e40801007387 */ /* 0x0001e20000100800 */
[----:B------:R-:W-:Y:S01]  /*59d0*/  LOP3.LUT R6, R6, 0x1, RZ, 0xfc, !PT ;  /* 0x0000000106067812 */ /* 0x000fe200078efcff */
[----:B----4-:R-:W-:-:S05]  /*59e0*/  FADD.FTZ R21, R175, R26 ;  /* 0x0000001aaf157221 */ /* 0x010fca0000010000 */
        /* <DEDUP_REMOVED lines=29> */
.L_x_11624:
[----:B------:R-:W-:Y:S05]  /*5bc0*/  BSYNC B0 ;  /* 0x0000000000007941 */ /* 0x000fea0003800000 */
.L_x_11623:
        /* <DEDUP_REMOVED lines=8> */
.L_x_11626:
[----:B------:R-:W-:Y:S05]  /*5c50*/  BSYNC B0 ;  /* 0x0000000000007941 */ /* 0x000fea0003800000 */
.L_x_11625:
[----:B------:R-:W-:Y:S04]  /*5c60*/  BSSY B0, `(.L_x_11627) ;  /* 0x0000004000007945 */ /* 0x000fe80003800000 */
[----:B-1----:R-:W-:Y:S05]  /*5c70*/  @P0 BRA `(.L_x_11628) ;  /* 0x0000000000080947 */ /* 0x002fea0003800000 */
[----:B------:R-:W1:Y:S02]  /*5c80*/  SYNCS.PHASECHK.TRANS64.TRYWAIT P0, [R6+URZ], R11 ;  /* 0x0000000b060075a7 */ /* 0x000e64000800017f */
[----:B-1----:R-:W-:Y:S05]  /*5c90*/  @!P0 BRA `(.L_x_11629) ;  /* 0x000001a000308947 */ /* 0x002fea0003800000 */
.L_x_11628:
[----:B------:R-:W-:Y:S05]  /*5ca0*/  BSYNC B0 ;  /* 0x0000000000007941 */ /* 0x000fea0003800000 */
.L_x_11627:
        /* <DEDUP_REMOVED lines=762> */
.L_x_11631:
[----:B------:R-:W-:Y:S05]  /*8c50*/  BSYNC B0 ;  /* 0x0000000000007941 */ /* 0x000fea0003800000 */
.L_x_11630:
        /* <DEDUP_REMOVED lines=31> */
.L_x_11634:
[----:B------:R-:W-:-:S13]  /*8e50*/  ISETP.NE.AND P0, PT, R5, 0x1, PT ;  /* 0x000000010500780c */ /* 0x000fda0003f05270 */
[----:B------:R-:W-:-:S05]  /*8e60*/  @P0 IMAD.HI.U32 R2, R6, R2, RZ ;  /* 0x0000000206020227 */ /* 0x000fca00078e00ff */
[----:B------:R-:W-:-:S07]  /*8e70*/  @P0 SHF.R.U32.HI R6, RZ, R3, R2 ;  /* 0x00000003ff060219 */ /* 0x000fce0000011602 */
.L_x_11635:
[----:B------:R-:W-:Y:S05]  /*8e80*/  BSYNC B0 ;  /* 0x0000000000007941 */ /* 0x000fea0003800000 */
.L_x_11633:
[----:B------:R-:W-:-:S05]  /*8e90*/  IMAD R5, R6, R5, R5 ;  /* 0x0000000506057224 */ /* 0x000fca00078e0205 */
[----:B------:R-:W-:-:S07]  /*8ea0*/  VIMNMX R4, R4, R5, PT ;  /* 0x0000000504047248 */ /* 0x000fce0003fe0100 */
.L_x_11632:
        /* <DEDUP_REMOVED lines=8> */
.L_x_11639:
[----:B------:R-:W-:Y:S01]  /*8f30*/  VIADD R0, R16, 0x148 ;  /* 0x0000014810007836 */ /* 0x000fe20000000000 */
[----:B------:R-:W-:-:S07]  /*8f40*/  MOV R14, 0x8f60 ;  /* 0x00008f60000e7802 */ /* 0x000fce0000000f00 */
[----:B------:R-:W-:Y:S05]  /*8f50*/  CALL.REL.NOINC `($_ZN7cutlass13device_kernelIN5flash11enable_sm90INS1_16FlashAttnFwdSm90INS1_25CollectiveMainloopFwdSm90ILi2EN4cute5tupleIJNS5_1CILi1EEES8_S8_EEENS6_IJNS7_ILi128EEENS7_ILi96EEENS7_ILi64EEEEEELi256ENS_6half_tEfNS_4arch4Sm90ELb0ELb1ELb1ELb1ELb1ELb0ELb0ELb1ELb0ELb1ELb0ELb0EEENS1_21CollectiveEpilogueFwdINS6_IJSA_NS7_ILi256EEESB_EEES9_SE_SG_Li256ELb1ELb1ELb0ELb0EEENS1_36VarlenDynamicPersistentTileSchedulerILi128ELi96ELi256ELi128ELb0ELb1ELb1ELb1ELb0ELb1EEEEEEEEEvNT_6ParamsE$_ZZN5flash25CollectiveMainloopFwdSm90ILi2EN4cute5tupleIJNS1_1CILi1EEES4_S4_EEENS2_IJNS3_ILi128EEENS3_ILi96EEENS3_ILi64EEEEEELi256EN7cutlass6half_tEfNSA_4arch4Sm90ELb0ELb1ELb1ELb1ELb1ELb0ELb0ELb1ELb0ELb1ELb0ELb0EE3mmaINS_16FlashAttnFwdSm90ISE_NS_21CollectiveEpilogueFwdINS2_IJS6_NS3_ILi256EEES7_EEES5_SB_SD_Li256ELb1ELb1ELb0ELb0EEENS_36VarlenDynamicPersistentTileSchedulerILi128ELi96ELi256ELi128ELb0ELb1ELb1ELb1ELb0ELb1EEEE13SharedStorageENS1_6TensorINS1_11ArrayEngineIfLm128EEENS1_6LayoutINS2_IJNS2_IJNS3_ILi2EEEST_NS3_ILi32EEEEEES4_S4_EEENS2_IJNS2_IJS4_ST_NS3_ILi4EEEEEENS3_ILi0EEESZ_EEEEEEENS_7SoftmaxILi2ELi0EEEEEbRKNSE_6ParamsENSA_13PipelineAsyncILi2EEES19_RNSA_13PipelineStateILj2EEERT0_RT1_iRiRKNS_16SeqlenInfoQKNewKILb1ELb0EEENS2_IJiiiiEEERT_ENKUliT_T0_T1_E_clIZSF_ISO_S12_S14_EbS17_S19_S19_S1C_S1E_S1G_iS1H_S1L_S1M_S1O_EUlRS1P_iE1_NS3_ILb0EEENS3_ILb1EEEEEDaiS1P_S1Q_S1R_) ;  /* 0x000001a400bc7944 */ /* 0x000fea0003c00000 */
[C---:B------:R-:W-:Y:S01]  /*8f60*/  ISETP.GT.AND P0, PT, R10.reuse, R11, PT ;  /* 0x0000000b0a00720c */ /* 0x040fe20003f04270 */
[----:B------:R-:W-:-:S12]  /*8f70*/  VIADD R10, R10, 0xffffffff ;  /* 0xffffffff0a0a7836 */ /* 0x000fd80000000000 */
[----:B------:R-:W-:Y:S05]  /*8f80*/  @P0 BRA `(.L_x_11639) ;  /* 0xfffffffc00e80947 */ /* 0x000fea000383ffff */
[----:B------:R-:W-:Y:S05]  /*8f90*/  BSYNC B0 ;  /* 0x0000000000007941 */ /* 0x000fea0003800000 */
.L_x_11638:
[----:B------:R-:W2:Y:S02]  /*8fa0*/  LDL R0, [R1+0x50] ;  /* 0x0000500001007983 */ /* 0x000ea40000100800 */
[----:B--2---:R-:W-:-:S07]  /*8fb0*/  IMAD.SHL.U32 R0, R0, 0x80, RZ ;  /* 0x0000008000007824 */ /* 0x004fce00078e00ff */
.L_x_11637:
[----:B------:R-:W-:Y:S05]  /*8fc0*/  BSYNC B1 ;  /* 0x0000000000017941 */ /* 0x000fea0003800000 */
.L_x_11636:
        /* <DEDUP_REMOVED lines=26> */
.L_x_11642:
[----:B------:R-:W-:Y:S02]  /*9170*/  ULDC UR4, c[0x0][0x9e4] ;  /* 0x0002790000047ab9 */ /* 0x000fe40000000800 */
[----:B------:R-:W-:-:S05]  /*9180*/  IMAD.U32 R5, RZ, RZ, UR4 ;  /* 0x00000004ff057e24 */ /* 0x000fca000f8e00ff */
[----:B------:R-:W-:-:S13]  /*9190*/  ISETP.NE.AND P0, PT, R5, 0x1, PT ;  /* 0x000000010500780c */ /* 0x000fda0003f05270 */
[----:B------:R-:W0:Y:S02]  /*91a0*/  @P0 LDC.64 R6, c[0x0][0x9e8] ;  /* 0x00027a00ff060b82 */ /* 0x000e240000000a00 */
[----:B0-----:R-:W-:-:S05]  /*91b0*/  @P0 IMAD.HI.U32 R4, R0, R6, RZ ;  /* 0x0000000600040227 */ /* 0x001fca00078e00ff */
[----:B------:R-:W-:-:S07]  /*91c0*/  @P0 SHF.R.U32.HI R0, RZ, R7, R4 ;  /* 0x00000007ff000219 */ /* 0x000fce0000011604 */
.L_x_11643:
[----:B------:R-:W-:Y:S05]  /*91d0*/  BSYNC B0 ;  /* 0x0000000000007941 */ /* 0x000fea0003800000 */
.L_x_11641:
[----:B------:R-:W-:-:S05]  /*91e0*/  IMAD R3, R0, R5, RZ ;  /* 0x0000000500037224 */ /* 0x000fca00078e02ff */
[----:B------:R-:W-:-:S07]  /*91f0*/  VIMNMX R2, R2, R3, !PT ;  /* 0x0000000302027248 */ /* 0x000fce0007fe0100 */
.L_x_11640:
[----:B------:R-:W-:-:S04]  /*9200*/  VIADD R2, R2, 0x5f ;  /* 0x0000005f02027836 */ /* 0x000fc80000000000 */
[----:B------:R-:W-:-:S05]  /*9210*/  IMAD.HI R2, R2, 0x2aaaaaab, RZ ;  /* 0x2aaaaaab02027827 */ /* 0x000fca00078e02ff */
[----:B------:R-:W-:-:S04]  /*9220*/  SHF.R.U32.HI R3, RZ, 0x1f, R2 ;  /* 0x0000001fff037819 */ /* 0x000fc80000011602 */
[----:B------:R-:W-:-:S04]  /*9230*/  LEA.HI.SX32 R3, R2, R3, 0x1c ;  /* 0x0000000302037211 */ /* 0x000fc800078fe2ff */
[----:B------:R-:W-:-:S04]  /*9240*/  VIMNMX R11, R3, UR42, !PT ;  /* 0x0000002a030b7c48 */ /* 0x000fc8000ffe0100 */
[----:B------:R-:W-:-:S13]  /*9250*/  ISETP.GE.AND P0, PT, R10, R11, PT ;  /* 0x0000000b0a00720c */ /* 0x000fda0003f06270 */
[----:B------:R-:W-:Y:S05]  /*9260*/  @!P0 BRA `(.L_x_11644) ;  /* 0x0000005c00d88947 */ /* 0x000fea0003800000 */
.L_x_11663:
        /* <DEDUP_REMOVED lines=20> */
.L_x_11646:
[----:B------:R-:W-:Y:S05]  /*93b0*/  BSYNC B0 ;  /* 0x0000000000007941 */ /* 0x000fea0003800000 */
.L_x_11645:
        /* <DEDUP_REMOVED lines=9> */
.L_x_11648:
[----:B------:R-:W-:Y:S05]  /*9450*/  BSYNC B0 ;  /* 0x0000000000007941 */ /* 0x000fea0003800000 */
.L_x_11647:
[----:B------:R-:W-:Y:S04]  /*9460*/  BSSY B0, `(.L_x_11649) ;  /* 0x0000006000007945 */ /* 0x000fe80003800000 */
[----:B--2---:R-:W-:Y:S05]  /*9470*/  @P0 BRA `(.L_x_11650) ;  /* 0x0000000000100947 */ /* 0x004fea0003800000 */
[----:B-----5:R-:W-:Y:S01]  /*9480*/  IMAD R6, R6, 0x8, R3 ;  /* 0x0000000806067824 */ /* 0x020fe200078e0203 */
[----:B------:R-:W-:-:S04]  /*9490*/  SHF.L.U32 R7, R7, 0x1f, RZ ;  /* 0x0000001f07077819 */ /* 0x000fc800000006ff */
[----:B------:R-:W2:Y:S02]  /*94a0*/  SYNCS.PHASECHK.TRANS64.TRYWAIT P0, [R6+URZ], R7 ;  /* 0x00000007060075a7 */ /* 0x000ea4000800017f */
[----:B--2---:R-:W-:Y:S05]  /*94b0*/  @!P0 BRA `(.L_x_11651) ;  /* 0x00000168003c8947 */ /* 0x004fea0003800000 */
.L_x_11650:
[----:B------:R-:W-:Y:S05]  /*94c0*/  BSYNC B0 ;  /* 0x0000000000007941 */ /* 0x000fea0003800000 */
.L_x_11649:
        /* <DEDUP_REMOVED lines=59> */
.L_x_11653:
[----:B------:R-:W-:Y:S05]  /*9880*/  BSYNC B0 ;  /* 0x0000000000007941 */ /* 0x000fea0003800000 */
.L_x_11652:
[----:B------:R-:W2:Y:S02]  /*9890*/  LDL.64 R2, [R1+0x20] ;  /* 0x0000200001027983 */ /* 0x000ea40000100a00 */
[----:B--2---:R-:W-:-:S05]  /*98a0*/  MOV R2, R2 ;  /* 0x0000000200027202 */ /* 0x004fca0000000f00 */
[----:B-----5:R-:W-:-:S05]  /*98b0*/  IMAD R13, R13, 0x8, R2 ;  /* 0x000000080d0d7824 */ /* 0x020fca00078e0202 */
[----:B------:R-:W-:-:S04]  /*98c0*/  PRMT R13, R72, 0x654, R13 ;  /* 0x00000654480d7816 */ /* 0x000fc8000000000d */
[----:B------:R0:W-:Y:S01]  /*98d0*/  SYNCS.ARRIVE.TRANS64.RED.A1T0 RZ, [R13+URZ], RZ ;  /* 0x000000ff0dff79a7 */ /* 0x0001e2000810043f */
        /* <DEDUP_REMOVED lines=30> */
[-C--:B------:R-:W-:Y:S01]  /*9ac0*/  FMUL.FTZ R9, R25, R6.reuse ;  /* 0x0000000619097220 */ /* 0x080fe20000410000 */
[----:B0-----:R-:W-:-:S04]  /*9ad0*/  FMUL.FTZ R13, R28, R6 ;  /* 0x000000061c0d7220 */ /* 0x001fc80000410000 */
        /* <DEDUP_REMOVED lines=25> */
[----:B------:R-:W-:Y:S01]  /*9c70*/  FMUL.FTZ R77, R30, R6 ;  /* 0x000000061e4d7220 */ /* 0x000fe20000410000 */
[----:B--2---:R-:W-:-:S05]  /*9c80*/  FMNMX.FTZ R15, R146, R15, !PT ;  /* 0x0000000f920f7209 */ /* 0x004fca0007810000 */
[----:B------:R-:W2:Y:S01]  /*9c90*/  MUFU.TANH R142, R142 ;  /* 0x0000008e008e7308 */ /* 0x000ea20000002400 */
[----:B------:R-:W-:Y:S01]  /*9ca0*/  FMUL.FTZ R30, R48, R6 ;  /* 0x00000006301e7220 */ /* 0x000fe20000410000 */
[----:B0-----:R-:W-:-:S06]  /*9cb0*/  FMNMX.FTZ R15, R158, R15, !PT ;  /* 0x0000000f9e0f7209 */ /* 0x001fcc0007810000 */
[----:B------:R-:W0:Y:S01]  /*9cc0*/  MUFU.TANH R26, R26 ;  /* 0x0000001a001a7308 */ /* 0x000e220000002400 */
[-C--:B------:R-:W-:Y:S01]  /*9cd0*/  FMUL.FTZ R32, R49, R6.reuse ;  /* 0x0000000631207220 */ /* 0x080fe20000410000 */
[----:B------:R-:W-:Y:S01]  /*9ce0*/  FMUL.FTZ R157, R34, R6 ;  /* 0x00000006229d7220 */ /* 0x000fe20000410000 */
[----:B-1----:R-:W-:-:S05]  /*9cf0*/  FMNMX.FTZ R15, R160, R15, !PT ;  /* 0x0000000fa00f7209 */ /* 0x002fca0007810000 */
[----:B------:R-:W1:Y:S01]  /*9d00*/  MUFU.TANH R28, R28 ;  /* 0x0000001c001c7308 */ /* 0x000e620000002400 */
[-C--:B------:R-:W-:Y:S01]  /*9d10*/  FMUL.FTZ R34, R52, R6.reuse ;  /* 0x0000000634227220 */ /* 0x080fe20000410000 */
[----:B--2---:R-:W-:Y:S01]  /*9d20*/  FMNMX.FTZ R15, R142, R15, !PT ;  /* 0x0000000f8e0f7209 */ /* 0x004fe20007810000 */
[-C--:B------:R-:W-:Y:S01]  /*9d30*/  FMUL.FTZ R36, R53, R6.reuse ;  /* 0x0000000635247220 */ /* 0x080fe20000410000 */
[-C--:B------:R-:W-:Y:S01]  /*9d40*/  FMUL.FTZ R5, R27, R6.reuse ;  /* 0x000000061b057220 */ /* 0x080fe20000410000 */
[-C--:B------:R-:W-:Y:S01]  /*9d50*/  FMUL.FTZ R56, R56, R6.reuse ;  /* 0x0000000638387220 */ /* 0x080fe20000410000 */
[-C--:B------:R-:W-:Y:S01]  /*9d60*/  FMUL.FTZ R155, R31, R6.reuse ;  /* 0x000000061f9b7220 */ /* 0x080fe20000410000 */
[-C--:B------:R-:W-:Y:S01]  /*9d70*/  FMUL.FTZ R57, R57, R6.reuse ;  /* 0x0000000639397220 */ /* 0x080fe20000410000 */
[----:B------:R-:W2:Y:S01]  /*9d80*/  MUFU.TANH R30, R30 ;  /* 0x0000001e001e7308 */ /* 0x000ea20000002400 */
        /* <DEDUP_REMOVED lines=8> */
[----:B-1----:R-:W-:Y:S01]  /*9e10*/  FMNMX.FTZ R15, R28, R15, !PT ;  /* 0x0000000f1c0f7209 */ /* 0x002fe20007810000 */
[-C--:B------:R-:W-:Y:S01]  /*9e20*/  FMUL.FTZ R65, R65, R6.reuse ;  /* 0x0000000641417220 */ /* 0x080fe20000410000 */
[-C--:B------:R-:W-:Y:S01]  /*9e30*/  FMUL.FTZ R68, R68, R6.reuse ;  /* 0x0000000644447220 */ /* 0x080fe20000410000 */
[-C--:B------:R-:W-:Y:S01]  /*9e40*/  FMUL.FTZ R161, R42, R6.reuse ;  /* 0x000000062aa17220 */ /* 0x080fe20000410000 */
[-C--:B------:R-:W-:Y:S01]  /*9e50*/  FMUL.FTZ R141, R43, R6.reuse ;  /* 0x000000062b8d7220 */ /* 0x080fe20000410000 */
[-C--:B------:R-:W-:Y:S01]  /*9e60*/  FMUL.FTZ R69, R69, R6.reuse ;  /* 0x0000000645457220 */ /* 0x080fe20000410000 */
[-C--:B------:R-:W-:Y:S01]  /*9e70*/  FMUL.FTZ R163, R46, R6.reuse ;  /* 0x000000062ea37220 */ /* 0x080fe20000410000 */
[----:B------:R-:W1:Y:S08]  /*9e80*/  MUFU.TANH R34, R34 ;  /* 0x0000002200227308 */ /* 0x000e700000002400 */
[----:B------:R-:W3:Y:S01]  /*9e90*/  MUFU.TANH R4, R4 ;  /* 0x0000000400047308 */ /* 0x000ee20000002400 */
[----:B--2---:R-:W-:Y:S01]  /*9ea0*/  FMNMX.FTZ R15, R30, R15, !PT ;  /* 0x0000000f1e0f7209 */ /* 0x004fe20007810000 */
        /* <DEDUP_REMOVED lines=13> */
[----:B------:R-:W2:Y:S01]  /*9f80*/  MUFU.TANH R5, R5 ;  /* 0x0000000500057308 */ /* 0x000ea20000002400 */
[----:B0-----:R-:W-:Y:S01]  /*9f90*/  FMNMX.FTZ R15, R32, R15, !PT ;  /* 0x0000000f200f7209 */ /* 0x001fe20007810000 */
[----:B------:R-:W4:Y:S04]  /*9fa0*/  LDL.64 R46, [R1+0x390] ;  /* 0x00039000012e7983 */ /* 0x000f280000100a00 */
[----:B------:R-:W4:Y:S02]  /*9fb0*/  LDL.64 R52, [R1+0x1d8] ;  /* 0x0001d80001347983 */ /* 0x000f240000100a00 */
[----:B------:R-:W0:Y:S08]  /*9fc0*/  MUFU.TANH R56, R56 ;  /* 0x0000003800387308 */ /* 0x000e300000002400 */
[----:B------:R-:W0:Y:S01]  /*9fd0*/  MUFU.TANH R77, R77 ;  /* 0x0000004d004d7308 */ /* 0x000e220000002400 */
[----:B-1----:R-:W-:-:S07]  /*9fe0*/  FMNMX.FTZ R15, R34, R15, !PT ;  /* 0x0000000f220f7209 */ /* 0x002fce0007810000 */
[----:B------:R-:W1:Y:S01]  /*9ff0*/  MUFU.TANH R38, R57 ;  /* 0x0000003900267308 */ /* 0x000e620000002400 */
[----:B---3--:R-:W-:-:S07]  /*a000*/  FMNMX.FTZ R8, R4, R3, !PT ;  /* 0x0000000304087209 */ /* 0x008fce0007810000 */
[----:B------:R-:W3:Y:S01]  /*a010*/  MUFU.TANH R155, R155 ;  /* 0x0000009b009b7308 */ /* 0x000ee20000002400 */
[----:B--2---:R-:W-:-:S07]  /*a020*/  FMNMX.FTZ R15, R36, R15, !PT ;  /* 0x0000000f240f7209 */ /* 0x004fce0007810000 */
[----:B------:R-:W2:Y:S01]  /*a030*/  MUFU.TANH R60, R60 ;  /* 0x0000003c003c7308 */ /* 0x000ea20000002400 */
[----:B------:R-:W-:-:S07]  /*a040*/  FMNMX.FTZ R8, R5, R8, !PT ;  /* 0x0000000805087209 */ /* 0x000fce0007810000 */
[----:B------:R-:W2:Y:S01]  /*a050*/  MUFU.TANH R157, R157 ;  /* 0x0000009d009d7308 */ /* 0x000ea20000002400 */
[----:B0-----:R-:W-:-:S07]  /*a060*/  FMNMX.FTZ R15, R56, R15, !PT ;  /* 0x0000000f380f7209 */ /* 0x001fce0007810000 */
[----:B------:R-:W0:Y:S01]  /*a070*/  MUFU.TANH R40, R61 ;  /* 0x0000003d00287308 */ /* 0x000e220000002400 */
[----:B------:R-:W-:-:S07]  /*a080*/  FMNMX.FTZ R8, R77, R8, !PT ;  /* 0x000000084d087209 */ /* 0x000fce0007810000 */
        /* <DEDUP_REMOVED lines=21> */
[----:B0-----:R-:W-:Y:S01]  /*a1e0*/  FMNMX.FTZ R15, R68, R15, !PT ;  /* 0x0000000f440f7209 */ /* 0x001fe20007810000 */
[----:B------:R-:W-:Y:S01]  /*a1f0*/  FMUL.FTZ R51, R55, R6 ;  /* 0x0000000637337220 */ /* 0x000fe20000410000 */
[----:B------:R-:W-:-:S05]  /*a200*/  FMNMX.FTZ R8, R161, R8, !PT ;  /* 0x00000008a1087209 */ /* 0x000fca0007810000 */
[----:B------:R-:W0:Y:S01]  /*a210*/  MUFU.TANH R165, R165 ;  /* 0x000000a500a57308 */ /* 0x000e220000002400 */
[----:B-1----:R-:W-:-:S07]  /*a220*/  FMNMX.FTZ R20, R44, R15, !PT ;  /* 0x0000000f2c147209 */ /* 0x002fce0007810000 */
[----:B------:R-:W1:Y:S01]  /*a230*/  MUFU.TANH R139, R139 ;  /* 0x0000008b008b7308 */ /* 0x000e620000002400 */
[----:B---3--:R-:W-:Y:S01]  /*a240*/  FMNMX.FTZ R8, R141, R8, !PT ;  /* 0x000000088d087209 */ /* 0x008fe20007810000 */
[----:B------:R-:W3:Y:S03]  /*a250*/  SHFL.BFLY PT, R15, R20, 0x2, 0x1f ;  /* 0x0c401f00140f7f89 */ /* 0x000ee600000e0000 */
[----:B--2---:R-:W-:-:S03]  /*a260*/  FMNMX.FTZ R8, R163, R8, !PT ;  /* 0x00000008a3087209 */ /* 0x004fc60007810000 */
[----:B------:R-:W2:Y:S01]  /*a270*/  MUFU.TANH R167, R167 ;  /* 0x000000a700a77308 */ /* 0x000ea20000002400 */
[----:B------:R-:W-:Y:S01]  /*a280*/  FMNMX.FTZ R8, R29, R8, !PT ;  /* 0x000000081d087209 */ /* 0x000fe20007810000 */
[----:B------:R-:W-:Y:S01]  /*a290*/  FMUL.FTZ R69, R63, R6 ;  /* 0x000000063f457220 */ /* 0x000fe20000410000 */
[----:B------:R-:W4:Y:S04]  /*a2a0*/  LDL R66, [R1+0x400] ;  /* 0x0004000001427983 */ /* 0x000f280000100800 */
[----:B------:R-:W4:Y:S01]  /*a2b0*/  LDL.64 R54, [R1+0x1e8] ;  /* 0x0001e80001367983 */ /* 0x000f220000100a00 */
[----:B------:R-:W3:Y:S01]  /*a2c0*/  MUFU.TANH R51, R51 ;  /* 0x0000003300337308 */ /* 0x000ee20000002400 */
[----:B0-----:R-:W-:Y:S02]  /*a2d0*/  FMNMX.FTZ R8, R165, R8, !PT ;  /* 0x00000008a5087209 */ /* 0x001fe40007810000 */
[----:B------:R-:W4:Y:S05]  /*a2e0*/  LDL.64 R62, [R1+0x228] ;  /* 0x00022800013e7983 */ /* 0x000f2a0000100a00 */
[----:B------:R-:W0:Y:S01]  /*a2f0*/  MUFU.TANH R169, R169 ;  /* 0x000000a900a97308 */ /* 0x000e220000002400 */
[----:B-1----:R-:W-:-:S07]  /*a300*/  FMNMX.FTZ R8, R139, R8, !PT ;  /* 0x000000088b087209 */ /* 0x002fce0007810000 */
[----:B------:R-:W1:Y:S01]  /*a310*/  MUFU.TANH R59, R59 ;  /* 0x0000003b003b7308 */ /* 0x000e620000002400 */
[----:B--2---:R-:W-:-:S07]  /*a320*/  FMNMX.FTZ R8, R167, R8, !PT ;  /* 0x00000008a7087209 */ /* 0x004fce0007810000 */
[----:B------:R-:W2:Y:S01]  /*a330*/  MUFU.TANH R171, R171 ;  /* 0x000000ab00ab7308 */ /* 0x000ea20000002400 */
[----:B---3--:R-:W-:Y:S02]  /*a340*/  FMNMX.FTZ R8, R51, R8, !PT ;  /* 0x0000000833087209 */ /* 0x008fe40007810000 */
[----:B------:R-:W-:-:S05]  /*a350*/  FMNMX.FTZ R15, R20, R15, !PT ;  /* 0x0000000f140f7209 */ /* 0x000fca0007810000 */
[----:B------:R-:W3:Y:S01]  /*a360*/  MUFU.TANH R69, R69 ;  /* 0x0000004500457308 */ /* 0x000ee20000002400 */
[----:B0-----:R-:W-:Y:S01]  /*a370*/  FMNMX.FTZ R8, R169, R8, !PT ;  /* 0x00000008a9087209 */ /* 0x001fe20007810000 */
[----:B------:R-:W0:Y:S06]  /*a380*/  SHFL.BFLY PT, R14, R15, 0x1, 0x1f ;  /* 0x0c201f000f0e7f89 */ /* 0x000e2c00000e0000 */
[----:B------:R-:W0:Y:S01]  /*a390*/  MUFU.TANH R73, R73 ;  /* 0x0000004900497308 */ /* 0x000e220000002400 */
[----:B-1----:R-:W-:-:S07]  /*a3a0*/  FMNMX.FTZ R8, R59, R8, !PT ;  /* 0x000000083b087209 */ /* 0x002fce0007810000 */
[----:B------:R-:W1:Y:S01]  /*a3b0*/  MUFU.TANH R67, R67 ;  /* 0x0000004300437308 */ /* 0x000e620000002400 */
[----:B--2---:R-:W-:-:S07]  /*a3c0*/  FMNMX.FTZ R8, R171, R8, !PT ;  /* 0x00000008ab087209 */ /* 0x004fce0007810000 */
[----:B------:R-:W2:Y:S01]  /*a3d0*/  MUFU.TANH R75, R75 ;  /* 0x0000004b004b7308 */ /* 0x000ea20000002400 */
[----:B---3--:R-:W-:-:S07]  /*a3e0*/  FMNMX.FTZ R8, R69, R8, !PT ;  /* 0x0000000845087209 */ /* 0x008fce0007810000 */
[----:B------:R-:W3:Y:S01]  /*a3f0*/  MUFU.TANH R71, R71 ;  /* 0x0000004700477308 */ /* 0x000ee20000002400 */
[----:B0-----:R-:W-:-:S04]  /*a400*/  FMNMX.FTZ R8, R73, R8, !PT ;  /* 0x0000000849087209 */ /* 0x001fc80007810000 */
[----:B-1----:R-:W-:-:S04]  /*a410*/  FMNMX.FTZ R8, R67, R8, !PT ;  /* 0x0000000843087209 */ /* 0x002fc80007810000 */
[----:B--2---:R-:W-:Y:S02]  /*a420*/  FMNMX.FTZ R8, R75, R8, !PT ;  /* 0x000000084b087209 */ /* 0x004fe40007810000 */
[----:B------:R-:W-:Y:S02]  /*a430*/  FMNMX.FTZ R6, R15, R14, !PT ;  /* 0x0000000e0f067209 */ /* 0x000fe40007810000 */
[----:B------:R-:W2:Y:S01]  /*a440*/  LDL.64 R14, [R1+0x3f0] ;  /* 0x0003f000010e7983 */ /* 0x000ea20000100a00 */
[----:B---3--:R-:W-:-:S05]  /*a450*/  FMNMX.FTZ R21, R71, R8, !PT ;  /* 0x0000000847157209 */ /* 0x008fca0007810000 */
[----:B------:R0:W-:Y:S04]  /*a460*/  STL.64 [R1+0x3e0], R20 ;  /* 0x0003e01401007387 */ /* 0x0001e80000100a00 */
[----:B------:R-:W-:Y:S04]  /*a470*/  STL [R1+0x3e0], R6 ;  /* 0x0003e00601007387 */ /* 0x000fe80000100800 */
[----:B------:R-:W3:Y:S04]  /*a480*/  LDL R27, [R1+0x3e0] ;  /* 0x0003e000011b7983 */ /* 0x000ee80000100800 */
[----:B------:R-:W2:Y:S04]  /*a490*/  LDL R8, [R1+0x3e4] ;  /* 0x0003e40001087983 */ /* 0x000ea80000100800 */
[----:B0-----:R-:W2:Y:S01]  /*a4a0*/  LDL.64 R20, [R1+0x2d0] ;  /* 0x0002d00001147983 */ /* 0x001ea20000100a00 */
[----:B---3--:R-:W-:Y:S01]  /*a4b0*/  FADD.FTZ R25, R2, -R27 ;  /* 0x8000001b02197221 */ /* 0x008fe20000010000 */
[----:B----4-:R-:W-:-:S04]  /*a4c0*/  FMUL.FTZ R27, R66, R27 ;  /* 0x0000001b421b7220 */ /* 0x010fc80000410000 */
[--C-:B------:R-:W-:Y:S02]  /*a4d0*/  FFMA.FTZ R162, R7, R66, -R27.reuse ;  /* 0x0000004207a27223 */ /* 0x100fe4000001081b */
[----:B--2---:R-:W0:Y:S02]  /*a4e0*/  SHFL.BFLY PT, R7, R8, 0x2, 0x1f ;  /* 0x0c401f0008077f89 */ /* 0x004e2400000e0000 */
[----:B0-----:R-:W-:Y:S01]  /*a4f0*/  FMNMX.FTZ R2, R7, R8, !PT ;  /* 0x0000000807027209 */ /* 0x001fe20007810000 */
[-CC-:B------:R-:W-:Y:S01]  /*a500*/  FFMA.FTZ R174, R68, R66.reuse, -R27.reuse ;  /* 0x0000004244ae7223 */ /* 0x180fe2000001081b */
[-C--:B------:R-:W-:Y:S01]  /*a510*/  FMUL.FTZ R25, R25, R66.reuse ;  /* 0x0000004219197220 */ /* 0x080fe20000410000 */
[-CC-:B------:R-:W-:Y:S01]  /*a520*/  FFMA.FTZ R164, R9, R66.reuse, -R27.reuse ;  /* 0x0000004209a47223 */ /* 0x180fe2000001081b */
[----:B------:R-:W-:Y:S01]  /*a530*/  MUFU.EX2 R162, R162 ;  /* 0x000000a200a27308 */ /* 0x000fe20000000800 */
[----:B------:R-:W0:Y:S01]  /*a540*/  SHFL.BFLY PT, R191, R2, 0x1, 0x1f ;  /* 0x0c201f0002bf7f89 */ /* 0x000e2200000e0000 */
        /* <DEDUP_REMOVED lines=23> */
[----:B0-----:R-:W-:Y:S01]  /*a6c0*/  FMNMX.FTZ R191, R2, R191, !PT ;  /* 0x000000bf02bf7209 */ /* 0x001fe20007810000 */
[----:B------:R-:W3:Y:S04]  /*a6d0*/  LDL.64 R6, [R1+0x2a0] ;  /* 0x0002a00001067983 */ /* 0x000ee80000100a00 */
[-C--:B------:R-:W-:Y:S01]  /*a6e0*/  FMUL.FTZ R68, R191, R66.reuse ;  /* 0x00000042bf447220 */ /* 0x080fe20000410000 */
[----:B------:R-:W-:Y:S01]  /*a6f0*/  FADD.FTZ R3, R3, -R191 ;  /* 0x800000bf03037221 */ /* 0x000fe20000010000 */
[----:B------:R-:W-:Y:S01]  /*a700*/  MUFU.EX2 R164, R164 ;  /* 0x000000a400a47308 */ /* 0x000fe20000000800 */
[----:B------:R-:W4:Y:S01]  /*a710*/  LDL.64 R8, [R1+0x2b0] ;  /* 0x0002b00001087983 */ /* 0x000f220000100a00 */
[-CC-:B------:R-:W-:Y:S01]  /*a720*/  FFMA.FTZ R187, R4, R66.reuse, -R68.reuse ;  /* 0x0000004204bb7223 */ /* 0x180fe20000010844 */
[----:B------:R-:W-:Y:S01]  /*a730*/  FMUL.FTZ R3, R66, R3 ;  /* 0x0000000342037220 */ /* 0x000fe20000410000 */
[-CC-:B------:R-:W-:Y:S01]  /*a740*/  FFMA.FTZ R188, R5, R66.reuse, -R68.reuse ;  /* 0x0000004205bc7223 */ /* 0x180fe20000010844 */
[-CC-:B------:R-:W-:Y:S01]  /*a750*/  FFMA.FTZ R185, R77, R66.reuse, -R68.reuse ;  /* 0x000000424db97223 */ /* 0x180fe20000010844 */
[-CC-:B------:R-:W-:Y:S01]  /*a760*/  FFMA.FTZ R155, R155, R66.reuse, -R68.reuse ;  /* 0x000000429b9b7223 */ /* 0x180fe20000010844 */
[-CC-:B------:R-:W-:Y:S01]  /*a770*/  FFMA.FTZ R157, R157, R66.reuse, -R68.reuse ;  /* 0x000000429d9d7223 */ /* 0x180fe20000010844 */
[----:B------:R-:W-:Y:S01]  /*a780*/  MUFU.EX2 R189, R3 ;  /* 0x0000000300bd7308 */ /* 0x000fe20000000800 */
[----:B------:R-:W-:-:S07]  /*a790*/  FFMA.FTZ R147, R147, R66, -R68 ;  /* 0x0000004293937223 */ /* 0x000fce0000010844 */
        /* <DEDUP_REMOVED lines=11> */
[-CC-:B------:R-:W-:Y:S01]  /*a850*/  FFMA.FTZ R140, R29, R66.reuse, -R68.reuse ;  /* 0x000000421d8c7223 */ /* 0x180fe20000010844 */
[----:B-1----:R-:W4:Y:S06]  /*a860*/  LDL.64 R24, [R1+0x2e0] ;  /* 0x0002e00001187983 */ /* 0x002f2c0000100a00 */
[----:B------:R-:W-:Y:S01]  /*a870*/  MUFU.EX2 R160, R160 ;  /* 0x000000a000a07308 */ /* 0x000fe20000000800 */
[----:B------:R-:W-:-:S07]  /*a880*/  FFMA.FTZ R165, R165, R66, -R68 ;  /* 0x00000042a5a57223 */ /* 0x000fce0000010844 */
[----:B------:R-:W-:Y:S01]  /*a890*/  MUFU.EX2 R142, R142 ;  /* 0x0000008e008e7308 */ /* 0x000fe20000000800 */
[----:B------:R-:W-:-:S07]  /*a8a0*/  FFMA.FTZ R139, R139, R66, -R68 ;  /* 0x000000428b8b7223 */ /* 0x000fce0000010844 */
[----:B------:R-:W-:Y:S01]  /*a8b0*/  MUFU.EX2 R182, R182 ;  /* 0x000000b600b67308 */ /* 0x000fe20000000800 */
[----:B------:R-:W-:-:S07]  /*a8c0*/  FFMA.FTZ R167, R167, R66, -R68 ;  /* 0x00000042a7a77223 */ /* 0x000fce0000010844 */
[----:B------:R-:W-:Y:S01]  /*a8d0*/  MUFU.EX2 R183, R183 ;  /* 0x000000b700b77308 */ /* 0x000fe20000000800 */
[--C-:B------:R-:W-:Y:S01]  /*a8e0*/  FFMA.FTZ R138, R51, R66, -R68.reuse ;  /* 0x00000042338a7223 */ /* 0x100fe20000010844 */
[C---:B--2---:R-:W-:Y:S01]  /*a8f0*/  FMUL.FTZ R101, R184.reuse, R101 ;  /* 0x00000065b8657220 */ /* 0x044fe20000410000 */
[C---:B------:R-:W-:Y:S01]  /*a900*/  FMUL.FTZ R100, R184.reuse, R100 ;  /* 0x00000064b8647220 */ /* 0x040fe20000410000 */
[----:B------:R-:W2:Y:S04]  /*a910*/  LDL.64 R30, [R1+0x310] ;  /* 0x00031000011e7983 */ /* 0x000ea80000100a00 */
[----:B------:R-:W0:Y:S01]  /*a920*/  MUFU.EX2 R187, R187 ;  /* 0x000000bb00bb7308 */ /* 0x000e220000000800 */
[-CC-:B------:R-:W-:Y:S01]  /*a930*/  FFMA.FTZ R169, R169, R66.reuse, -R68.reuse ;  /* 0x00000042a9a97223 */ /* 0x180fe20000010844 */
[----:B------:R-:W2:Y:S06]  /*a940*/  LDL.64 R32, [R1+0x320] ;  /* 0x0003200001207983 */ /* 0x000eac0000100a00 */
[----:B------:R-:W-:Y:S01]  /*a950*/  MUFU.EX2 R180, R180 ;  /* 0x000000b400b47308 */ /* 0x000fe20000000800 */
        /* <DEDUP_REMOVED lines=16> */
[----:B------:R-:W2:Y:S04]  /*aa60*/  LDL.64 R40, [R1+0x360] ;  /* 0x0003600001287983 */ /* 0x000ea80000100a00 */
[----:B------:R-:W2:Y:S02]  /*aa70*/  LDL.64 R64, [R1+0x238] ;  /* 0x0002380001407983 */ /* 0x000ea40000100a00 */
[----:B------:R-:W1:Y:S08]  /*aa80*/  MUFU.EX2 R188, R188 ;  /* 0x000000bc00bc7308 */ /* 0x000e700000000800 */
[----:B------:R-:W-:Y:S08]  /*aa90*/  MUFU.EX2 R170, R170 ;  /* 0x000000aa00aa7308 */ /* 0x000ff00000000800 */
[----:B------:R-:W-:Y:S01]  /*aaa0*/  MUFU.EX2 R133, R133 ;  /* 0x0000008500857308 */ /* 0x000fe20000000800 */
[----:B------:R-:W-:Y:S01]  /*aab0*/  FFMA.FTZ R90, R71, R66, -R68 ;  /* 0x00000042475a7223 */ /* 0x000fe20000010844 */
[----:B------:R-:W2:Y:S04]  /*aac0*/  LDL.64 R4, [R1+0x290] ;  /* 0x0002900001047983 */ /* 0x000ea80000100a00 */
[----:B------:R-:W2:Y:S02]  /*aad0*/  LDL.64 R26, [R1+0x2f0] ;  /* 0x0002f000011a7983 */ /* 0x000ea40000100a00 */
[----:B------:R-:W1:Y:S01]  /*aae0*/  MUFU.EX2 R185, R185 ;  /* 0x000000b900b97308 */ /* 0x000e620000000800 */
[----:B0-----:R-:W-:Y:S01]  /*aaf0*/  FFMA.FTZ R13, R15, R189, R187 ;  /* 0x000000bd0f0d7223 */ /* 0x001fe200000100bb */
[----:B------:R-:W2:Y:S04]  /*ab00*/  LDL.64 R42, [R1+0x370] ;  /* 0x00037000012a7983 */ /* 0x000ea80000100a00 */
[----:B------:R-:W2:Y:S02]  /*ab10*/  LDL.64 R44, [R1+0x380] ;  /* 0x00038000012c7983 */ /* 0x000ea40000100a00 */
[----:B------:R-:W0:Y:S01]  /*ab20*/  MUFU.EX2 R155, R155 ;  /* 0x0000009b009b7308 */ /* 0x000e220000000800 */
[----:B------:R-:W-:Y:S01]  /*ab30*/  FFMA.FTZ R3, R184, R14, R162 ;  /* 0x0000000eb8037223 */ /* 0x000fe200000100a2 */
[----:B-1----:R-:W-:Y:S01]  /*ab40*/  FADD.FTZ R2, R188, R13 ;  /* 0x0000000dbc027221 */ /* 0x002fe20000010000 */
[----:B------:R-:W2:Y:S05]  /*ab50*/  LDL.64 R76, [R1+0x2a8] ;  /* 0x0002a800014c7983 */ /* 0x000eaa0000100a00 */
[----:B------:R-:W1:Y:S01]  /*ab60*/  MUFU.EX2 R157, R157 ;  /* 0x0000009d009d7308 */ /* 0x000e620000000800 */
[----:B------:R-:W-:Y:S01]  /*ab70*/  FADD.FTZ R3, R164, R3 ;  /* 0x00000003a4037221 */ /* 0x000fe20000010000 */
[----:B------:R-:W-:-:S06]  /*ab80*/  FADD.FTZ R2, R185, R2 ;  /* 0x00000002b9027221 */ /* 0x000fcc0000010000 */
[----:B------:R-:W-:Y:S08]  /*ab90*/  MUFU.EX2 R151, R151 ;  /* 0x0000009700977308 */ /* 0x000ff00000000800 */
[----:B------:R-:W1:Y:S01]  /*aba0*/  MUFU.EX2 R147, R147 ;  /* 0x0000009300937308 */ /* 0x000e620000000800 */
[----:B------:R-:W-:Y:S01]  /*abb0*/  FADD.FTZ R3, R154, R3 ;  /* 0x000000039a037221 */ /* 0x000fe20000010000 */
[----:B0-----:R-:W-:-:S06]  /*abc0*/  FADD.FTZ R2, R155, R2 ;  /* 0x000000029b027221 */ /* 0x001fcc0000010000 */
[----:B------:R-:W-:Y:S08]  /*abd0*/  MUFU.EX2 R172, R172 ;  /* 0x000000ac00ac7308 */ /* 0x000ff00000000800 */
[----:B------:R-:W0:Y:S01]  /*abe0*/  MUFU.EX2 R143, R143 ;  /* 0x0000008f008f7308 */ /* 0x000e220000000800 */
[----:B------:R-:W-:Y:S01]  /*abf0*/  FADD.FTZ R3, R186, R3 ;  /* 0x00000003ba037221 */ /* 0x000fe20000010000 */
[----:B-1----:R-:W-:Y:S01]  /*ac00*/  FADD.FTZ R2, R157, R2 ;  /* 0x000000029d027221 */ /* 0x002fe20000010000 */
[C---:B------:R-:W-:Y:S01]  /*ac10*/  FMUL.FTZ R103, R189.reuse, R103 ;  /* 0x00000067bd677220 */ /* 0x040fe20000410000 */
[----:B------:R-:W-:-:S04]  /*ac20*/  FMUL.FTZ R102, R189, R102 ;  /* 0x00000066bd667220 */ /* 0x000fc80000410000 */
[----:B------:R-:W1:Y:S01]  /*ac30*/  MUFU.EX2 R159, R159 ;  /* 0x0000009f009f7308 */ /* 0x000e620000000800 */
[----:B------:R-:W-:Y:S01]  /*ac40*/  FADD.FTZ R3, R156, R3 ;  /* 0x000000039c037221 */ /* 0x000fe20000010000 */
[----:B------:R-:W-:Y:S01]  /*ac50*/  FADD.FTZ R2, R147, R2 ;  /* 0x0000000293027221 */ /* 0x000fe20000010000 */
[----:B------:R-:W2:Y:S05]  /*ac60*/  LDL.64 R28, [R1+0x300] ;  /* 0x00030000011c7983 */ /* 0x000eaa0000100a00 */
[----:B------:R-:W1:Y:S01]  /*ac70*/  MUFU.EX2 R161, R161 ;  /* 0x000000a100a17308 */ /* 0x000e620000000800 */
[----:B------:R-:W-:Y:S01]  /*ac80*/  FADD.FTZ R3, R148, R3 ;  /* 0x0000000394037221 */ /* 0x000fe20000010000 */
[----:B0-----:R-:W-:Y:S01]  /*ac90*/  FADD.FTZ R2, R143, R2 ;  /* 0x000000028f027221 */ /* 0x001fe20000010000 */
[----:B------:R-:W2:Y:S05]  /*aca0*/  LDL.64 R50, [R1+0x3b0] ;  /* 0x0003b00001327983 */ /* 0x000eaa0000100a00 */
        /* <DEDUP_REMOVED lines=8> */
[----:B0-----:R-:W-:-:S06]  /*ad30*/  FADD.FTZ R2, R141, R2 ;  /* 0x000000028d027221 */ /* 0x001fcc0000010000 */
[----:B------:R-:W0:Y:S01]  /*ad40*/  MUFU.EX2 R165, R165 ;  /* 0x000000a500a57308 */ /* 0x000e220000000800 */
[----:B------:R-:W-:Y:S01]  /*ad50*/  FADD.FTZ R3, R142, R3 ;  /* 0x000000038e037221 */ /* 0x000fe20000010000 */
[----:B-1----:R-:W-:-:S06]  /*ad60*/  FADD.FTZ R13, R163, R2 ;  /* 0x00000002a30d7221 */ /* 0x002fcc0000010000 */
[----:B------:R-:W1:Y:S01]  /*ad70*/  MUFU.EX2 R139, R139 ;  /* 0x0000008b008b7308 */ /* 0x000e620000000800 */
[----:B------:R-:W-:Y:S01]  /*ad80*/  FADD.FTZ R2, R182, R3 ;  /* 0x00000003b6027221 */ /* 0x000fe20000010000 */
[----:B------:R-:W-:-:S06]  /*ad90*/  FADD.FTZ R70, R140, R13 ;  /* 0x0000000d8c467221 */ /* 0x000fcc0000010000 */
[----:B------:R-:W3:Y:S01]  /*ada0*/  MUFU.EX2 R167, R167 ;  /* 0x000000a700a77308 */ /* 0x000ee20000000800 */
[----:B------:R-:W-:Y:S01]  /*adb0*/  FADD.FTZ R3, R183, R2 ;  /* 0x00000002b7037221 */ /* 0x000fe20000010000 */
[----:B0-----:R-:W-:-:S06]  /*adc0*/  FADD.FTZ R70, R165, R70 ;  /* 0x00000046a5467221 */ /* 0x001fcc0000010000 */
[----:B------:R-:W0:Y:S01]  /*add0*/  MUFU.EX2 R138, R138 ;  /* 0x0000008a008a7308 */ /* 0x000e220000000800 */
[----:B------:R-:W-:Y:S01]  /*ade0*/  FADD.FTZ R2, R180, R3 ;  /* 0x00000003b4027221 */ /* 0x000fe20000010000 */
[----:B-1----:R-:W-:Y:S01]  /*adf0*/  FADD.FTZ R70, R139, R70 ;  /* 0x000000468b467221 */ /* 0x002fe20000010000 */
[----:B------:R1:W-:Y:S04]  /*ae00*/  STL.64 [R1+0x3c0], R100 ;  /* 0x0003c06401007387 */ /* 0x0003e80000100a00 */
[----:B------:R-:W2:Y:S01]  /*ae10*/  LDL.64 R58, [R1+0x208] ;  /* 0x00020800013a7983 */ /* 0x000ea20000100a00 */
[----:B------:R-:W1:Y:S01]  /*ae20*/  MUFU.EX2 R169, R169 ;  /* 0x000000a900a97308 */ /* 0x000e620000000800 */
[----:B------:R-:W-:Y:S01]  /*ae30*/  FADD.FTZ R13, R181, R2 ;  /* 0x00000002b50d7221 */ /* 0x000fe20000010000 */
[----:B---3--:R-:W-:Y:S01]  /*ae40*/  FADD.FTZ R3, R167, R70 ;  /* 0x00000046a7037221 */ /* 0x008fe20000010000 */
[----:B------:R-:W3:Y:S05]  /*ae50*/  LDL.64 R72, [R1+0x288] ;  /* 0x0002880001487983 */ /* 0x000eea0000100a00 */
        /* <DEDUP_REMOVED lines=9> */
[----:B------:R-:W4:Y:S01]  /*aef0*/  MUFU.EX2 R150, R150 ;  /* 0x0000009600967308 */ /* 0x000f220000000800 */
[----:B------:R-:W-:Y:S01]  /*af00*/  FADD.FTZ R3, R135, R2 ;  /* 0x0000000287037221 */ /* 0x000fe20000010000 */
[----:B0-----:R-:W-:-:S06]  /*af10*/  FADD.FTZ R83, R171, R80 ;  /* 0x00000050ab537221 */ /* 0x001fcc0000010000 */
[----:B------:R-:W0:Y:S01]  /*af20*/  MUFU.EX2 R173, R173 ;  /* 0x000000ad00ad7308 */ /* 0x000e220000000800 */
[----:B------:R-:W-:Y:S01]  /*af30*/  FADD.FTZ R2, R170, R3 ;  /* 0x00000003aa027221 */ /* 0x000fe20000010000 */
[----:B-1----:R-:W-:-:S06]  /*af40*/  FADD.FTZ R3, R132, R83 ;  /* 0x0000005384037221 */ /* 0x002fcc0000010000 */
[----:B------:R-:W1:Y:S01]  /*af50*/  MUFU.EX2 R175, R175 ;  /* 0x000000af00af7308 */ /* 0x000e620000000800 */
[----:B------:R-:W-:Y:S01]  /*af60*/  FADD.FTZ R2, R133, R2 ;  /* 0x0000000285027221 */ /* 0x000fe20000010000 */
[----:B----4-:R-:W-:Y:S01]  /*af70*/  FADD.FTZ R86, R150, R3 ;  /* 0x0000000396567221 */ /* 0x010fe20000010000 */
[----:B------:R4:W-:Y:S04]  /*af80*/  STL.64 [R1+0x3c8], R102 ;  /* 0x0003c86601007387 */ /* 0x0009e80000100a00 */
[----:B------:R-:W3:Y:S01]  /*af90*/  LDL.64 R14, [R1+0x2c0] ;  /* 0x0002c000010e7983 */ /* 0x000ee20000100a00 */
[----:B------:R-:W4:Y:S01]  /*afa0*/  MUFU.EX2 R13, R90 ;  /* 0x0000005a000d7308 */ /* 0x000f220000000800 */
[----:B------:R-:W-:Y:S01]  /*afb0*/  FADD.FTZ R3, R151, R2 ;  /* 0x0000000297037221 */ /* 0x000fe20000010000 */
[----:B0-----:R-:W-:Y:S01]  /*afc0*/  FADD.FTZ R2, R173, R86 ;  /* 0x00000056ad027221 */ /* 0x001fe20000010000 */
[----:B------:R-:W3:Y:S02]  /*afd0*/  LDL.64 R66, [R1+0x258] ;  /* 0x0002580001427983 */ /* 0x000ee40000100a00 */
[----:B------:R-:W-:-:S02]  /*afe0*/  FADD.FTZ R3, R172, R3 ;  /* 0x00000003ac037221 */ /* 0x000fc40000010000 */
[----:B------:R-:W3:Y:S01]  /*aff0*/  LDL.64 R68, [R1+0x268] ;  /* 0x0002680001447983 */ /* 0x000ee20000100a00 */
[----:B-1----:R-:W-:Y:S01]  /*b000*/  FADD.FTZ R92, R175, R2 ;  /* 0x00000002af5c7221 */ /* 0x002fe20000010000 */
[----:B------:R-:W-:Y:S01]  /*b010*/  FADD.FTZ R2, R174, R3 ;  /* 0x00000003ae027221 */ /* 0x000fe20000010000 */
[----:B------:R-:W0:Y:S01]  /*b020*/  MUFU.EX2 R149, R149 ;  /* 0x0000009500957308 */ /* 0x000e220000000800 */
[----:B------:R-:W3:Y:S04]  /*b030*/  LDL.64 R70, [R1+0x278] ;  /* 0x0002780001467983 */ /* 0x000ee80000100a00 */
[----:B------:R-:W3:Y:S01]  /*b040*/  LDL.64 R74, [R1+0x298] ;  /* 0x00029800014a7983 */ /* 0x000ee20000100a00 */
[----:B----4-:R-:W-:-:S03]  /*b050*/  FADD.FTZ R3, R13, R92 ;  /* 0x0000005c0d037221 */ /* 0x010fc60000010000 */
[----:B------:R-:W4:Y:S04]  /*b060*/  LDL.64 R80, [R1+0x2c8] ;  /* 0x0002c80001507983 */ /* 0x000f280000100a00 */
[----:B------:R-:W4:Y:S04]  /*b070*/  LDL.64 R82, [R1+0x2d8] ;  /* 0x0002d80001527983 */ /* 0x000f280000100a00 */
[----:B------:R-:W4:Y:S04]  /*b080*/  LDL.64 R86, [R1+0x2f8] ;  /* 0x0002f80001567983 */ /* 0x000f280000100a00 */
[----:B------:R-:W4:Y:S04]  /*b090*/  LDL.64 R90, [R1+0x318] ;  /* 0x00031800015a7983 */ /* 0x000f280000100a00 */
[----:B------:R-:W4:Y:S04]  /*b0a0*/  LDL.64 R92, [R1+0x328] ;  /* 0x00032800015c7983 */ /* 0x000f280000100a00 */
[----:B------:R-:W4:Y:S04]  /*b0b0*/  LDL.64 R100, [R1+0x338] ;  /* 0x0003380001647983 */ /* 0x000f280000100a00 */
[----:B------:R-:W4:Y:S01]  /*b0c0*/  LDL.64 R102, [R1+0x398] ;  /* 0x0003980001667983 */ /* 0x000f220000100a00 */
[----:B0-----:R-:W-:-:S05]  /*b0d0*/  FADD.FTZ R2, R149, R2 ;  /* 0x0000000295027221 */ /* 0x001fca0000010000 */
        /* <DEDUP_REMOVED lines=117> */
[C---:B---3--:R-:W-:Y:S01]  /*b830*/  FMUL.FTZ R73, R189.reuse, R73 ;  /* 0x00000049bd497220 */ /* 0x048fe20000410000 */
[C---:B------:R-:W-:Y:S01]  /*b840*/  FMUL.FTZ R72, R189.reuse, R72 ;  /* 0x00000048bd487220 */ /* 0x040fe20000410000 */
        /* <DEDUP_REMOVED lines=99> */
.L_x_11655:
[----:B------:R-:W-:Y:S05]  /*be80*/  BSYNC B0 ;  /* 0x0000000000007941 */ /* 0x000fea0003800000 */
.L_x_11654:
        /* <DEDUP_REMOVED lines=8> */
.L_x_11657:
[----:B------:R-:W-:Y:S05]  /*bf10*/  BSYNC B0 ;  /* 0x0000000000007941 */ /* 0x000fea0003800000 */
.L_x_11656:
[----:B------:R-:W-:Y:S04]  /*bf20*/  BSSY B0, `(.L_x_11658) ;  /* 0x0000004000007945 */ /* 0x000fe80003800000 */
[----:B-1----:R-:W-:Y:S05]  /*bf30*/  @P0 BRA `(.L_x_11659) ;  /* 0x0000000000080947 */ /* 0x002fea0003800000 */
[----:B------:R-:W1:Y:S02]  /*bf40*/  SYNCS.PHASECHK.TRANS64.TRYWAIT P0, [R2+URZ], R3 ;  /* 0x00000003020075a7 */ /* 0x000e64000800017f */
[----:B-1----:R-:W-:Y:S05]  /*bf50*/  @!P0 BRA `(.L_x_11660) ;  /* 0x0000013c00a88947 */ /* 0x002fea0003800000 */
.L_x_11659:
[----:B------:R-:W-:Y:S05]  /*bf60*/  BSYNC B0 ;  /* 0x0000000000007941 */ /* 0x000fea0003800000 */
.L_x_11658:
        /* <DEDUP_REMOVED lines=796> */
.L_x_11662:
[----:B------:R-:W-:Y:S05]  /*f130*/  BSYNC B0 ;  /* 0x0000000000007941 */ /* 0x000fea0003800000 */
.L_x_11661:
        /* <DEDUP_REMOVED lines=9> */
.L_x_11644:
[----:B------:R-:W-:-:S13]  /*f1d0*/  ISETP.GE.AND P0, PT, R10, UR42, PT ;  /* 0x0000002a0a007c0c */ /* 0x000fda000bf06270 */
[----:B------:R-:W-:Y:S05]  /*f1e0*/  @!P0 BRA `(.L_x_11664) ;  /* 0x0000007000f88947 */ /* 0x000fea0003800000 */
.L_x_11697:
        /* <DEDUP_REMOVED lines=20> */
.L_x_11666:
[----:B------:R-:W-:Y:S05]  /*f330*/  BSYNC B0 ;  /* 0x0000000000007941 */ /* 0x000fea0003800000 */
.L_x_11665:
        /* <DEDUP_REMOVED lines=9> */
.L_x_11668:
[----:B------:R-:W-:Y:S05]  /*f3d0*/  BSYNC B0 ;  /* 0x0000000000007941 */ /* 0x000fea0003800000 */
.L_x_11667:
[----:B------:R-:W-:Y:S04]  /*f3e0*/  BSSY B0, `(.L_x_11669) ;  /* 0x0000006000007945 */ /* 0x000fe80003800000 */
[----:B--2---:R-:W-:Y:S05]  /*f3f0*/  @P0 BRA `(.L_x_11670) ;  /* 0x0000000000100947 */ /* 0x004fea0003800000 */
[----:B-----5:R-:W-:Y:S01]  /*f400*/  IMAD R6, R6, 0x8, R3 ;  /* 0x0000000806067824 */ /* 0x020fe200078e0203 */
[----:B------:R-:W-:-:S04]  /*f410*/  SHF.L.U32 R7, R7, 0x1f, RZ ;  /* 0x0000001f07077819 */ /* 0x000fc800000006ff */
[----:B------:R-:W2:Y:S02]  /*f420*/  SYNCS.PHASECHK.TRANS64.TRYWAIT P0, [R6+URZ], R7 ;  /* 0x00000007060075a7 */ /* 0x000ea4000800017f */
[----:B--2---:R-:W-:Y:S05]  /*f430*/  @!P0 BRA `(.L_x_11671) ;  /* 0x0000010800848947 */ /* 0x004fea0003800000 */
.L_x_11670:
[----:B------:R-:W-:Y:S05]  /*f440*/  BSYNC B0 ;  /* 0x0000000000007941 */ /* 0x000fea0003800000 */
.L_x_11669:
        /* <DEDUP_REMOVED lines=59> */
.L_x_11673:
[----:B------:R-:W-:Y:S05]  /*f800*/  BSYNC B0 ;  /* 0x0000000000007941 */ /* 0x000fea0003800000 */
.L_x_11672:
        /* <DEDUP_REMOVED lines=40> */
[----:B------:R-:W-:Y:S01]  /*fa90*/  FMUL.FTZ R33, R47, R8 ;  /* 0x000000082f217220 */ /* 0x000fe20000410000 */
[----:B------:R-:W-:-:S02]  /*faa0*/  LEA.HI R46, R40, R11, RZ, 0x2 ;  /* 0x0000000b282e7211 */ /* 0x000fc400078f10ff */
[--C-:B------:R-:W-:Y:S02]  /*fab0*/  SHF.R.S32.HI R40, RZ, 0x2, R45.reuse ;  /* 0x00000002ff287819 */ /* 0x100fe4000001142d */
[----:B------:R-:W-:Y:S02]  /*fac0*/  SHF.R.S32.HI R47, RZ, 0x1f, R45 ;  /* 0x0000001fff2f7819 */ /* 0x000fe4000001142d */
[----:B------:R-:W-:Y:S02]  /*fad0*/  LOP3.LUT R46, R46, 0xfffffffc, RZ, 0xc0, !PT ;  /* 0xfffffffc2e2e7812 */ /* 0x000fe400078ec0ff */
[----:B------:R-:W-:Y:S02]  /*fae0*/  LEA.HI R47, R47, R40, RZ, 0x3 ;  /* 0x000000282f2f7211 */ /* 0x000fe400078f18ff */
[----:B------:R-:W-:Y:S01]  /*faf0*/  LEA.HI R43, R43, R44, RZ, 0x5 ;  /* 0x0000002c2b2b7211 */ /* 0x000fe200078f28ff */
[----:B------:R-:W-:Y:S01]  /*fb00*/  IMAD.IADD R46, R11, 0x1, -R46 ;  /* 0x000000010b2e7824 */ /* 0x000fe200078e0a2e */
[----:B------:R-:W-:-:S02]  /*fb10*/  LOP3.LUT R47, R47, 0xfffffff8, RZ, 0xc0, !PT ;  /* 0xfffffff82f2f7812 */ /* 0x000fc400078ec0ff */
[----:B------:R-:W-:-:S03]  /*fb20*/  SHF.R.S32.HI R11, RZ, 0x7, R42 ;  /* 0x00000007ff0b7819 */ /* 0x000fc6000001142a */
[----:B------:R-:W-:Y:S01]  /*fb30*/  IMAD.IADD R47, R40, 0x1, -R47 ;  /* 0x00000001282f7824 */ /* 0x000fe200078e0a2f */
[----:B------:R-:W-:Y:S02]  /*fb40*/  LEA.HI R42, R42, R11, RZ, 0x1 ;  /* 0x0000000b2a2a7211 */ /* 0x000fe400078f08ff */
        /* <DEDUP_REMOVED lines=11> */
[----:B------:R-:W-:Y:S01]  /*fc00*/  @P0 SHF.R.U32.HI R43, RZ, R15, R14 ;  /* 0x0000000fff2b0219 */ /* 0x000fe2000001160e */
[----:B------:R-:W-:Y:S01]  /*fc10*/  IMAD.MOV.U32 R11, RZ, RZ, -0x60 ;  /* 0xffffffa0ff0b7424 */ /* 0x000fe200078e00ff */
[----:B------:R-:W-:Y:S01]  /*fc20*/  LOP3.LUT R45, R45, 0x7ffffffc, RZ, 0xc0, !PT ;  /* 0x7ffffffc2d2d7812 */ /* 0x000fe200078ec0ff */
[-C--:B------:R-:W-:Y:S02]  /*fc30*/  FMUL.FTZ R9, R26, R8.reuse ;  /* 0x000000081a097220 */ /* 0x080fe40000410000 */
        /* <DEDUP_REMOVED lines=106> */
.L_x_11679:
[----:B------:R-:W-:Y:S05]  /*102e0*/  BSYNC B2 ;  /* 0x0000000000027941 */ /* 0x000fea0003800000 */
.L_x_11678:
[----:B------:R-:W-:Y:S01]  /*102f0*/  LOP3.LUT R7, RZ, R7, RZ, 0x33, !PT ;  /* 0x00000007ff077212 */ /* 0x000fe200078e33ff */
[----:B------:R-:W-:Y:S06]  /*10300*/  BRA `(.L_x_11680) ;  /* 0x0000000000187947 */ /* 0x000fec0003800000 */
.L_x_11677:
[----:B------:R-:W-:-:S13]  /*10310*/  ISETP.NE.AND P0, PT, R4, 0x1, PT ;  /* 0x000000010400780c */ /* 0x000fda0003f05270 */
[----:B------:R-:W-:Y:S05]  /*10320*/  @!P0 BRA `(.L_x_11680) ;  /* 0x0000000000108947 */ /* 0x000fea0003800000 */
[----:B------:R-:W2:Y:S04]  /*10330*/  LDL R8, [R12+0x1c] ;  /* 0x00001c000c087983 */ /* 0x000ea80000100800 */
[----:B------:R-:W3:Y:S01]  /*10340*/  LDL R14, [R12+0x20] ;  /* 0x000020000c0e7983 */ /* 0x000ee20000100800 */
[----:B--2---:R-:W-:-:S05]  /*10350*/  IMAD.HI.U32 R7, R7, R8, RZ ;  /* 0x0000000807077227 */ /* 0x004fca00078e00ff */
[----:B---3--:R-:W-:-:S07]  /*10360*/  SHF.R.U32.HI R7, RZ, R14, R7 ;  /* 0x0000000eff077219 */ /* 0x008fce0000011607 */
.L_x_11680:
[----:B------:R-:W-:Y:S05]  /*10370*/  BSYNC B1 ;  /* 0x0000000000017941 */ /* 0x000fea0003800000 */
.L_x_11676:
[----:B------:R-:W-:-:S05]  /*10380*/  IMAD R7, R4, R7, R50 ;  /* 0x0000000704077224 */ /* 0x000fca00078e0232 */
[----:B------:R-:W-:Y:S02]  /*10390*/  VIMNMX R6, R6, R7, !PT ;  /* 0x0000000706067248 */ /* 0x000fe40007fe0100 */
[----:B------:R-:W-:-:S07]  /*103a0*/  VIADDMNMX R5, R7, R4, R5, PT ;  /* 0x0000000407057246 */ /* 0x000fce0003800105 */
.L_x_11675:
[----:B------:R-:W-:Y:S05]  /*103b0*/  BSYNC B0 ;  /* 0x0000000000007941 */ /* 0x000fea0003800000 */
.L_x_11674:
        /* <DEDUP_REMOVED lines=132> */
.L_x_11686:
[----:B------:R-:W-:Y:S05]  /*10c00*/  BSYNC B2 ;  /* 0x0000000000027941 */ /* 0x000fea0003800000 */
.L_x_11685:
[----:B------:R-:W-:Y:S01]  /*10c10*/  LOP3.LUT R3, RZ, R3, RZ, 0x33, !PT ;  /* 0x00000003ff037212 */ /* 0x000fe200078e33ff */
[----:B------:R-:W-:Y:S06]  /*10c20*/  BRA `(.L_x_11687) ;  /* 0x0000000000187947 */ /* 0x000fec0003800000 */
.L_x_11684:
[----:B------:R-:W-:-:S13]  /*10c30*/  ISETP.NE.AND P6, PT, R4, 0x1, PT ;  /* 0x000000010400780c */ /* 0x000fda0003fc5270 */
[----:B------:R-:W-:Y:S05]  /*10c40*/  @!P6 BRA `(.L_x_11687) ;  /* 0x000000000010e947 */ /* 0x000fea0003800000 */
[----:B------:R-:W2:Y:S04]  /*10c50*/  LDL R2, [R12+0x1c] ;  /* 0x00001c000c027983 */ /* 0x000ea80000100800 */
[----:B------:R-:W3:Y:S01]  /*10c60*/  LDL R8, [R12+0x20] ;  /* 0x000020000c087983 */ /* 0x000ee20000100800 */
[----:B--2---:R-:W-:-:S05]  /*10c70*/  IMAD.HI.U32 R3, R3, R2, RZ ;  /* 0x0000000203037227 */ /* 0x004fca00078e00ff */
[----:B---3--:R-:W-:-:S07]  /*10c80*/  SHF.R.U32.HI R3, RZ, R8, R3 ;  /* 0x00000008ff037219 */ /* 0x008fce0000011603 */
.L_x_11687:
[----:B------:R-:W-:Y:S05]  /*10c90*/  BSYNC B1 ;  /* 0x0000000000017941 */ /* 0x000fea0003800000 */
.L_x_11683:
[----:B------:R-:W-:-:S05]  /*10ca0*/  IMAD R3, R4, R3, R50 ;  /* 0x0000000304037224 */ /* 0x000fca00078e0232 */
[----:B------:R-:W-:Y:S02]  /*10cb0*/  VIADDMNMX R5, R3, R4, R5, PT ;  /* 0x0000000403057246 */ /* 0x000fe40003800105 */
[----:B------:R-:W-:-:S07]  /*10cc0*/  VIMNMX R6, R6, R3, !PT ;  /* 0x0000000306067248 */ /* 0x000fce0007fe0100 */
.L_x_11682:
[----:B------:R-:W-:Y:S05]  /*10cd0*/  BSYNC B0 ;  /* 0x0000000000007941 */ /* 0x000fea0003800000 */
.L_x_11681:
        /* <DEDUP_REMOVED lines=68> */
[----:B------:R-:W4:Y:S03]  /*11120*/  LDL.64 R102, [R1+0x3b8] ;  /* 0x0003b80001667983 */ /* 0x000f260000100a00 */
[----:B------:R-:W-:Y:S01]  /*11130*/  ISETP.LT.OR P0, PT, R5, 0x29, P0 ;  /* 0x000000290500780c */ /* 0x000fe20000701670 */
[----:B------:R-:W4:Y:S03]  /*11140*/  LDL R191, [R1+0x28] ;  /* 0x0000280001bf7983 */ /* 0x000f260000100800 */
        /* <DEDUP_REMOVED lines=32> */
[----:B------:R-:W-:Y:S02]  /*11350*/  ISETP.LT.OR P3, PT, R5, 0x51, P3 ;  /* 0x000000510500780c */ /* 0x000fe40001f61670 */
[----:B------:R-:W-:Y:S02]  /*11360*/  ISETP.GT.AND P0, PT, R6, 0x41, !P0 ;  /* 0x000000410600780c */ /* 0x000fe40004704270 */
[----:B------:R-:W-:Y:S02]  /*11370*/  ISETP.NE.AND P6, PT, R47, RZ, PT ;  /* 0x000000ff2f00720c */ /* 0x000fe40003fc5270 */
[C---:B------:R-:W-:Y:S02]  /*11380*/  ISETP.LT.OR P0, PT, R5.reuse, 0x42, P0 ;  /* 0x000000420500780c */ /* 0x040fe40000701670 */
[----:B------:R-:W-:-:S02]  /*11390*/  ISETP.LT.OR P1, PT, R5, 0x49, P1 ;  /* 0x000000490500780c */ /* 0x000fc40000f21670 */
[----:B------:R-:W-:Y:S02]  /*113a0*/  FSEL R134, R134, -INF , !P0 ;  /* 0xff80000086867808 */ /* 0x000fe40004000000 */
[----:B------:R-:W-:Y:S02]  /*113b0*/  FSEL R171, R171, -INF , !P1 ;  /* 0xff800000abab7808 */ /* 0x000fe40004800000 */
[----:B------:R-:W-:Y:S02]  /*113c0*/  FSEL R151, R151, -INF , !P2 ;  /* 0xff80000097977808 */ /* 0x000fe40005000000 */
[----:B------:R-:W-:Y:S02]  /*113d0*/  ISETP.LT.OR P4, PT, R5, 0x52, P4 ;  /* 0x000000520500780c */ /* 0x000fe40002781670 */
[----:B------:R-:W-:Y:S02]  /*113e0*/  FSEL R173, R173, -INF , !P3 ;  /* 0xff800000adad7808 */ /* 0x000fe40005800000 */
[----:B------:R-:W-:-:S02]  /*113f0*/  ISETP.GT.AND P0, PT, R6, 0x59, !P6 ;  /* 0x000000590600780c */ /* 0x000fc40007704270 */
[----:B------:R-:W-:Y:S02]  /*11400*/  ISETP.LT.OR P5, PT, R5, 0x59, P5 ;  /* 0x000000590500780c */ /* 0x000fe40002fa1670 */
[----:B------:R-:W-:Y:S02]  /*11410*/  FSEL R13, R13, -INF , !P4 ;  /* 0xff8000000d0d7808 */ /* 0x000fe40006000000 */
[----:B------:R-:W-:Y:S02]  /*11420*/  ISETP.LT.OR P0, PT, R5, 0x5a, P0 ;  /* 0x0000005a0500780c */ /* 0x000fe40000701670 */
[----:B------:R-:W-:Y:S02]  /*11430*/  FSEL R15, R15, -INF , !P5 ;  /* 0xff8000000f0f7808 */ /* 0x000fe40006800000 */
[----:B------:R-:W-:Y:S02]  /*11440*/  FSEL R11, R11, -INF , !P0 ;  /* 0xff8000000b0b7808 */ /* 0x000fe40004000000 */
        /* <DEDUP_REMOVED lines=44> */
[----:B------:R-:W-:-:S04]  /*11710*/  FMNMX.FTZ R2, R173, R2, !PT ;  /* 0x00000002ad027209 */ /* 0x000fc80007810000 */
[----:B------:R-:W-:Y:S01]  /*11720*/  FMNMX.FTZ R2, R13, R2, !PT ;  /* 0x000000020d027209 */ /* 0x000fe20007810000 */
[----:B------:R-:W0:Y:S03]  /*11730*/  SHFL.BFLY PT, R7, R4, 0x2, 0x1f ;  /* 0x0c401f0004077f89 */ /* 0x000e2600000e0000 */
[----:B------:R-:W-:-:S04]  /*11740*/  FMNMX.FTZ R2, R15, R2, !PT ;  /* 0x000000020f027209 */ /* 0x000fc80007810000 */
[----:B------:R-:W-:Y:S02]  /*11750*/  FMNMX.FTZ R5, R11, R2, !PT ;  /* 0x000000020b057209 */ /* 0x000fe40007810000 */
[----:B------:R-:W2:Y:S04]  /*11760*/  LDL.64 R2, [R1+0x3f0] ;  /* 0x0003f00001027983 */ /* 0x000ea80000100a00 */
[----:B------:R-:W-:Y:S04]  /*11770*/  STL.64 [R1+0x3e0], R4 ;  /* 0x0003e00401007387 */ /* 0x000fe80000100a00 */
[----:B------:R-:W3:Y:S01]  /*11780*/  LDL R21, [R1+0x3e4] ;  /* 0x0003e40001157983 */ /* 0x000ee20000100800 */
[----:B0-----:R-:W-:-:S05]  /*11790*/  FMNMX.FTZ R7, R4, R7, !PT ;  /* 0x0000000704077209 */ /* 0x001fca0007810000 */
[----:B------:R-:W0:Y:S02]  /*117a0*/  SHFL.BFLY PT, R14, R7, 0x1, 0x1f ;  /* 0x0c201f00070e7f89 */ /* 0x000e2400000e0000 */
[----:B0-----:R-:W-:Y:S02]  /*117b0*/  FMNMX.FTZ R6, R7, R14, !PT ;  /* 0x0000000e07067209 */ /* 0x001fe40007810000 */
[----:B------:R-:W4:Y:S04]  /*117c0*/  LDL R14, [R1+0x400] ;  /* 0x00040000010e7983 */ /* 0x000f280000100800 */
[----:B------:R-:W-:Y:S04]  /*117d0*/  STL [R1+0x3e0], R6 ;  /* 0x0003e00601007387 */ /* 0x000fe80000100800 */
[----:B------:R-:W4:Y:S04]  /*117e0*/  LDL R25, [R1+0x3e0] ;  /* 0x0003e00001197983 */ /* 0x000f280000100800 */
[----:B---3--:R-:W0:Y:S02]  /*117f0*/  SHFL.BFLY PT, R4, R21, 0x2, 0x1f ;  /* 0x0c401f0015047f89 */ /* 0x008e2400000e0000 */
[----:B0-----:R-:W-:-:S05]  /*11800*/  FMNMX.FTZ R5, R4, R21, !PT ;  /* 0x0000001504057209 */ /* 0x001fca0007810000 */
[----:B------:R-:W0:Y:S01]  /*11810*/  SHFL.BFLY PT, R202, R5, 0x1, 0x1f ;  /* 0x0c201f0005ca7f89 */ /* 0x000e2200000e0000 */
[----:B----4-:R-:W-:Y:S01]  /*11820*/  FMUL.FTZ R7, R14, R25 ;  /* 0x000000190e077220 */ /* 0x010fe20000410000 */
[----:B------:R-:W-:-:S04]  /*11830*/  FSETP.NEU.FTZ.AND P0, PT, R25, -INF , PT ;  /* 0xff8000001900780b */ /* 0x000fc80003f1d000 */
[----:B------:R-:W-:Y:S02]  /*11840*/  FSEL R7, R7, RZ, P0 ;  /* 0x000000ff07077208 */ /* 0x000fe40000000000 */
[----:B0-----:R-:W-:Y:S02]  /*11850*/  FMNMX.FTZ R202, R5, R202, !PT ;  /* 0x000000ca05ca7209 */ /* 0x001fe40007810000 */
        /* <DEDUP_REMOVED lines=26> */
[----:B------:R-:W-:Y:S01]  /*11a00*/  FMUL.FTZ R7, R202, R14 ;  /* 0x0000000eca077220 */ /* 0x000fe20000410000 */
        /* <DEDUP_REMOVED lines=60> */
[-CC-:B------:R-:W-:Y:S01]  /*11dd0*/  FFMA.FTZ R173, R173, R14.reuse, -R7.reuse ;  /* 0x0000000eadad7223 */ /* 0x180fe20000010807 */
[----:B------:R-:W2:Y:S06]  /*11de0*/  LDL.64 R54, [R1+0x1e8] ;  /* 0x0001e80001367983 */ /* 0x000eac0000100a00 */
[----:B------:R-:W-:Y:S01]  /*11df0*/  MUFU.EX2 R168, R168 ;  /* 0x000000a800a87308 */ /* 0x000fe20000000800 */
[----:B------:R-:W-:-:S07]  /*11e00*/  FFMA.FTZ R13, R13, R14, -R7 ;  /* 0x0000000e0d0d7223 */ /* 0x000fce0000010807 */
[----:B------:R-:W-:Y:S01]  /*11e10*/  MUFU.EX2 R170, R170 ;  /* 0x000000aa00aa7308 */ /* 0x000fe20000000800 */
[----:B------:R-:W-:-:S07]  /*11e20*/  FFMA.FTZ R175, R15, R14, -R7 ;  /* 0x0000000e0faf7223 */ /* 0x000fce0000010807 */
[----:B------:R-:W-:Y:S01]  /*11e30*/  MUFU.EX2 R144, R144 ;  /* 0x0000009000907308 */ /* 0x000fe20000000800 */
[----:B------:R-:W-:Y:S01]  /*11e40*/  FFMA.FTZ R11, R11, R14, -R7 ;  /* 0x0000000e0b0b7223 */ /* 0x000fe20000010807 */
[----:B------:R-:W2:Y:S04]  /*11e50*/  LDL.64 R46, [R1+0x228] ;  /* 0x00022800012e7983 */ /* 0x000ea80000100a00 */
[----:B------:R-:W2:Y:S02]  /*11e60*/  LDL.64 R42, [R1+0x258] ;  /* 0x00025800012a7983 */ /* 0x000ea40000100a00 */
[----:B------:R-:W1:Y:S01]  /*11e70*/  MUFU.EX2 R179, R179 ;  /* 0x000000b300b37308 */ /* 0x000e620000000800 */
[----:B0-----:R-:W-:Y:S01]  /*11e80*/  FFMA.FTZ R3, R3, R150, R153 ;  /* 0x0000009603037223 */ /* 0x001fe20000010099 */
[----:B------:R-:W2:Y:S06]  /*11e90*/  LDL.64 R40, [R1+0x268] ;  /* 0x0002680001287983 */ /* 0x000eac0000100a00 */
[----:B------:R-:W-:Y:S08]  /*11ea0*/  MUFU.EX2 R172, R172 ;  /* 0x000000ac00ac7308 */ /* 0x000ff00000000800 */
[----:B------:R-:W-:Y:S08]  /*11eb0*/  MUFU.EX2 R143, R143 ;  /* 0x0000008f008f7308 */ /* 0x000ff00000000800 */
[----:B------:R-:W-:Y:S08]  /*11ec0*/  MUFU.EX2 R174, R174 ;  /* 0x000000ae00ae7308 */ /* 0x000ff00000000800 */
[----:B------:R-:W-:Y:S01]  /*11ed0*/  MUFU.EX2 R183, R183 ;  /* 0x000000b700b77308 */ /* 0x000fe20000000800 */
[C---:B------:R-:W-:Y:S01]  /*11ee0*/  FMUL.FTZ R99, R190.reuse, R99 ;  /* 0x00000063be637220 */ /* 0x040fe20000410000 */
[----:B------:R-:W-:Y:S01]  /*11ef0*/  FMUL.FTZ R98, R190, R98 ;  /* 0x00000062be627220 */ /* 0x000fe20000410000 */
        /* <DEDUP_REMOVED lines=78> */
[----:B0-----:R-:W-:Y:S01]  /*123e0*/  FADD.FTZ R2, R13, R2 ;  /* 0x000000020d027221 */ /* 0x001fe20000010000 */
[----:B------:R0:W-:Y:S02]  /*123f0*/  STL.64 [R1+0x3c0], R98 ;  /* 0x0003c06201007387 */ /* 0x0001e40000100a00 */
[----:B------:R-:W-:Y:S02]  /*12400*/  FADD.FTZ R96, R174, R3 ;  /* 0x00000003ae607221 */ /* 0x000fe40000010000 */
[----:B------:R-:W2:Y:S01]  /*12410*/  LDL.64 R4, [R1+0x2e8] ;  /* 0x0002e80001047983 */ /* 0x000ea20000100a00 */
[----:B-1----:R-:W-:Y:S01]  /*12420*/  FADD.FTZ R100, R175, R2 ;  /* 0x00000002af647221 */ /* 0x002fe20000010000 */
[----:B------:R-:W-:Y:S02]  /*12430*/  FADD.FTZ R2, R183, R96 ;  /* 0x00000060b7027221 */ /* 0x000fe40000010000 */
[----:B------:R-:W2:Y:S04]  /*12440*/  LDL.64 R6, [R1+0x328] ;  /* 0x0003280001067983 */ /* 0x000ea80000100a00 */
[----:B------:R-:W2:Y:S01]  /*12450*/  LDL.64 R96, [R1+0x338] ;  /* 0x0003380001607983 */ /* 0x000ea20000100a00 */
[----:B---3--:R-:W-:-:S03]  /*12460*/  FADD.FTZ R3, R11, R100 ;  /* 0x000000640b037221 */ /* 0x008fc60000010000 */
[----:B------:R-:W3:Y:S04]  /*12470*/  LDL.64 R100, [R1+0x388] ;  /* 0x0003880001647983 */ /* 0x000ee80000100a00 */
[----:B0-----:R-:W3:Y:S04]  /*12480*/  LDL.64 R98, [R1+0x398] ;  /* 0x0003980001627983 */ /* 0x001ee80000100a00 */
        /* <DEDUP_REMOVED lines=83> */
[----:B------:R-:W-:Y:S01]  /*129c0*/  FMUL.FTZ R80, R190, R80 ;  /* 0x00000050be507220 */ /* 0x000fe20000410000 */
[C---:B------:R-:W-:Y:S01]  /*129d0*/  FMUL.FTZ R106, R150.reuse, R106 ;  /* 0x0000006a966a7220 */ /* 0x040fe20000410000 */
[----:B------:R-:W-:Y:S01]  /*129e0*/  FMUL.FTZ R105, R150, R105 ;  /* 0x0000006996697220 */ /* 0x000fe20000410000 */
        /* <DEDUP_REMOVED lines=36> */
[C---:B------:R-:W-:Y:S01]  /*12c30*/  FMUL.FTZ R15, R150.reuse, R15 ;  /* 0x0000000f960f7220 */ /* 0x040fe20000410000 */
[----:B------:R-:W-:Y:S02]  /*12c40*/  FMUL.FTZ R14, R150, R14 ;  /* 0x0000000e960e7220 */ /* 0x000fe40000410000 */
[----:B------:R0:W-:Y:S01]  /*12c50*/  STL.64 [R1+0x220], R124 ;  /* 0x0002207c01007387 */ /* 0x0001e20000100a00 */
[----:B------:R-:W-:-:S03]  /*12c60*/  LOP3.LUT R191, R191, 0x1, RZ, 0xfc, !PT ;  /* 0x00000001bfbf7812 */ /* 0x000fc600078efcff */
        /* <DEDUP_REMOVED lines=95> */
.L_x_11689:
[----:B------:R-:W-:Y:S05]  /*13260*/  BSYNC B0 ;  /* 0x0000000000007941 */ /* 0x000fea0003800000 */
.L_x_11688:
        /* <DEDUP_REMOVED lines=8> */
.L_x_11691:
[----:B------:R-:W-:Y:S05]  /*132f0*/  BSYNC B0 ;  /* 0x0000000000007941 */ /* 0x000fea0003800000 */
.L_x_11690:
[----:B------:R-:W-:Y:S04]  /*13300*/  BSSY B0, `(.L_x_11692) ;  /* 0x0000004000007945 */ /* 0x000fe80003800000 */
[----:B-1----:R-:W-:Y:S05]  /*13310*/  @P0 BRA `(.L_x_11693) ;  /* 0x0000000000080947 */ /* 0x002fea0003800000 */
[----:B------:R-:W1:Y:S02]  /*13320*/  SYNCS.PHASECHK.TRANS64.TRYWAIT P0, [R2+URZ], R3 ;  /* 0x00000003020075a7 */ /* 0x000e64000800017f */
[----:B-1----:R-:W-:Y:S05]  /*13330*/  @!P0 BRA `(.L_x_11694) ;  /* 0x000000c800d88947 */ /* 0x002fea0003800000 */
.L_x_11693:
[----:B------:R-:W-:Y:S05]  /*13340*/  BSYNC B0 ;  /* 0x0000000000007941 */ /* 0x000fea0003800000 */
.L_x_11692:
        /* <DEDUP_REMOVED lines=798> */
.L_x_11696:
[----:B------:R-:W-:Y:S05]  /*16530*/  BSYNC B0 ;  /* 0x0000000000007941 */ /* 0x000fea0003800000 */
.L_x_11695:
        /* <DEDUP_REMOVED lines=9> */
.L_x_11664:
        /* <DEDUP_REMOVED lines=308> */
.L_x_11699:
[----:B------:R-:W-:Y:S05]  /*17910*/  BSYNC B0 ;  /* 0x0000000000007941 */ /* 0x000fea0003800000 */
.L_x_11698:
[----:B------:R-:W-:-:S12]  /*17920*/  UIADD3 UR61, UR61, 0x1, URZ ;  /* 0x000000013d3d7890 */ /* 0x000fd8000fffe03f */
.L_x_11597:
[----:B------:R-:W2:Y:S08]  /*17930*/  S2UR UR12, SR_CgaCtaId ;  /* 0x00000000000c79c3 */ /* 0x000eb00000008800 */
[----:B------:R-:W-:Y:S06]  /*17940*/  BAR.SYNC.DEFER_BLOCKING 0x5, 0x180 ;  /* 0x0146000000007b1d */ /* 0x000fec0000010000 */
[----:B------:R-:W-:Y:S01]  /*17950*/  UMOV UR44, 0x400 ;  /* 0x00000400002c7882 */ /* 0x000fe20000000000 */
[----:B------:R-:W-:Y:S01]  /*17960*/  BSSY B0, `(.L_x_11700) ;  /* 0x0000293000007945 */ /* 0x000fe20003800000 */
[----:B--2---:R-:W-:-:S09]  /*17970*/  ULEA UR44, UR12, UR44, 0x18 ;  /* 0x0000002c0c2c7291 */ /* 0x004fd2000f8ec03f */
[----:B0-----:R-:W0:Y:S02]  /*17980*/  LDS.128 R4, [UR44+0x228d0] ;  /* 0x0228d02cff047984 */ /* 0x001e240008000c00 */
[----:B0-----:R-:W-:Y:S02]  /*17990*/  R2UR UR5, R5 ;  /* 0x00000000050572ca */ /* 0x001fe400000e0000 */
[----:B------:R-:W-:Y:S02]  /*179a0*/  R2UR UR7, R6 ;  /* 0x00000000060772ca */ /* 0x000fe400000e0000 */
[----:B------:R-:W-:Y:S01]  /*179b0*/  R2UR UR6, R7 ;  /* 0x00000000070672ca */ /* 0x000fe200000e0000 */
[----:B------:R-:W-:Y:S06]  /*179c0*/  BAR.ARV 0x4, 0x180 ;  /* 0x0106000000007b1d */ /* 0x000fec0000002000 */
[----:B------:R-:W-:Y:S08]  /*179d0*/  @P0 BRA `(.L_x_11701) ;  /* 0x0000001800d00947 */ /* 0x000ff00003800000 */
[----:B------:R-:W2:Y:S01]  /*179e0*/  LDL.128 R136, [R1+0x1d0] ;  /* 0x0001d00001887983 */ /* 0x000ea20000100c00 */
[----:B------:R-:W-:-:S03]  /*179f0*/  ULDC.64 UR8, c[0x0][0xc00] ;  /* 0x0003000000087ab9 */ /* 0x000fc60000000a00 */
        /* <DEDUP_REMOVED lines=31> */
[----:B------:R-:W-:-:S04]  /*17bf0*/  UISETP.NE.U32.AND UP0, UPT, UR8, URZ, UPT ;  /* 0x0000003f0800728c */ /* 0x000fc8000bf05070 */
[----:B------:R-:W-:-:S03]  /*17c00*/  UISETP.NE.AND.EX UP0, UPT, UR9, URZ, UPT, UP0 ;  /* 0x0000003f0900728c */ /* 0x000fc6000bf05300 */
[----:B------:R-:W-:Y:S02]  /*17c10*/  ULDC.64 UR8, c[0x0][0xc00] ;  /* 0x0003000000087ab9 */ /* 0x000fe40000000a00 */
[----:B------:R-:W-:-:S06]  /*17c20*/  UIMAD.WIDE UR8, UR60, 0x4, UR8 ;  /* 0x000000043c0878a5 */ /* 0x000fcc000f8e0208 */
[----:B------:R-:W-:Y:S02]  /*17c30*/  IMAD.U32 R2, RZ, RZ, UR8 ;  /* 0x00000008ff027e24 */ /* 0x000fe4000f8e00ff */
[----:B------:R-:W-:Y:S01]  /*17c40*/  IMAD.U32 R3, RZ, RZ, UR9 ;  /* 0x00000009ff037e24 */ /* 0x000fe2000f8e00ff */
[----:B------:R-:W-:Y:S02]  /*17c50*/  ULDC.64 UR8, c[0x0][0xc08] ;  /* 0x0003020000087ab9 */ /* 0x000fe40000000a00 */
[----:B------:R-:W-:-:S04]  /*17c60*/  UISETP.NE.U32.AND UP1, UPT, UR8, URZ, UPT ;  /* 0x0000003f0800728c */ /* 0x000fc8000bf25070 */
[----:B------:R-:W-:Y:S01]  /*17c70*/  UISETP.NE.AND.EX UP1, UPT, UR9, URZ, UPT, UP1 ;  /* 0x0000003f0900728c */ /* 0x000fe2000bf25310 */
[----:B------:R-:W-:Y:S01]  /*17c80*/  PLOP3.LUT P1, PT, PT, PT, UP0, 0x80, 0x0 ;  /* 0x000000000000781c */ /* 0x000fe20003f2f008 */
[----:B------:R-:W-:Y:S04]  /*17c90*/  BAR.SYNC.DEFER_BLOCKING 0x1, 0x100 ;  /* 0x0044000000007b1d */ /* 0x000fe80000010000 */
[----:B------:R-:W-:-:S05]  /*17ca0*/  PLOP3.LUT P2, PT, PT, PT, UP1, 0x80, 0x0 ;  /* 0x000000000000781c */ /* 0x000fca0003f4f018 */
[----:B------:R-:W-:Y:S02]  /*17cb0*/  @UP1 ULDC.64 UR8, c[0x0][0xc08] ;  /* 0x0003020000081ab9 */ /* 0x000fe40000000a00 */
[----:B------:R-:W-:Y:S01]  /*17cc0*/  @UP1 UIMAD.WIDE UR8, UR60, 0x4, UR8 ;  /* 0x000000043c0818a5 */ /* 0x000fe2000f8e0208 */
[----:B------:R-:W-:Y:S01]  /*17cd0*/  ULDC UR4, c[0x0][0xa88] ;  /* 0x0002a20000047ab9 */ /* 0x000fe20000000800 */
[----:B--2---:R-:W-:Y:S02]  /*17ce0*/  F2FP.F16.F32.PACK_AB R136, R137, R136 ;  /* 0x000000888988723e */ /* 0x004fe400000000ff */
[----:B------:R-:W-:Y:S02]  /*17cf0*/  F2FP.F16.F32.PACK_AB R137, R139, R138 ;  /* 0x0000008a8b89723e */ /* 0x000fe400000000ff */
[----:B---3--:R-:W-:Y:S02]  /*17d00*/  F2FP.F16.F32.PACK_AB R8, R9, R8 ;  /* 0x000000080908723e */ /* 0x008fe400000000ff */
[----:B------:R-:W-:-:S02]  /*17d10*/  F2FP.F16.F32.PACK_AB R9, R11, R10 ;  /* 0x0000000a0b09723e */ /* 0x000fc400000000ff */
[----:B----4-:R-:W-:Y:S02]  /*17d20*/  F2FP.F16.F32.PACK_AB R138, R5, R4 ;  /* 0x00000004058a723e */ /* 0x010fe400000000ff */
        /* <DEDUP_REMOVED lines=48> */
[----:B------:R-:W-:Y:S02]  /*18030*/  F2FP.F16.F32.PACK_AB R120, R121, R120 ;  /* 0x000000787978723e */ /* 0x000fe400000000ff */
[----:B------:R-:W-:Y:S01]  /*18040*/  F2FP.F16.F32.PACK_AB R128, R129, R128 ;  /* 0x000000808180723e */ /* 0x000fe200000000ff */
[----:B------:R-:W-:Y:S01]  /*18050*/  IMAD.U32 R5, RZ, RZ, UR4 ;  /* 0x00000004ff057e24 */ /* 0x000fe2000f8e00ff */
[----:B------:R-:W-:Y:S01]  /*18060*/  F2FP.F16.F32.PACK_AB R91, R95, R94 ;  /* 0x0000005e5f5b723e */ /* 0x000fe200000000ff */
[----:B------:R-:W-:Y:S01]  /*18070*/  IMAD.U32 R6, RZ, RZ, UR8 ;  /* 0x00000008ff067e24 */ /* 0x000fe2000f8e00ff */
[----:B------:R-:W-:Y:S01]  /*18080*/  F2FP.F16.F32.PACK_AB R97, R99, R98 ;  /* 0x000000626361723e */ /* 0x000fe200000000ff */
[----:B------:R0:W-:Y:S01]  /*18090*/  STSM.16.M88.4 [R215], R64 ;  /* 0x00000040d7007844 */ /* 0x0001e20000000200 */
[----:B------:R-:W-:Y:S01]  /*180a0*/  F2FP.F16.F32.PACK_AB R98, R101, R100 ;  /* 0x000000646562723e */ /* 0x000fe200000000ff */
[----:B------:R-:W-:Y:S01]  /*180b0*/  IMAD.U32 R7, RZ, RZ, UR9 ;  /* 0x00000009ff077e24 */ /* 0x000fe2000f8e00ff */
[----:B------:R-:W-:Y:S01]  /*180c0*/  F2FP.F16.F32.PACK_AB R99, R103, R102 ;  /* 0x000000666763723e */ /* 0x000fe200000000ff */
[----:B------:R-:W2:Y:S01]  /*180d0*/  LDC R76, c[0x0][0xbe8] ;  /* 0x0002fa00ff4c7b82 */ /* 0x000ea20000000800 */
[----:B------:R-:W-:Y:S01]  /*180e0*/  F2FP.F16.F32.PACK_AB R105, R107, R106 ;  /* 0x0000006a6b69723e */ /* 0x000fe200000000ff */
[----:B------:R0:W-:Y:S01]  /*180f0*/  STSM.16.M88.4 [R214], R72 ;  /* 0x00000048d6007844 */ /* 0x0001e20000000200 */
        /* <DEDUP_REMOVED lines=8> */
[----:B------:R-:W-:-:S02]  /*18180*/  F2FP.F16.F32.PACK_AB R122, R125, R124 ;  /* 0x0000007c7d7a723e */ /* 0x000fc400000000ff */
[----:B------:R-:W-:Y:S02]  /*18190*/  F2FP.F16.F32.PACK_AB R123, R127, R126 ;  /* 0x0000007e7f7b723e */ /* 0x000fe400000000ff */
[----:B------:R-:W-:Y:S01]  /*181a0*/  F2FP.F16.F32.PACK_AB R129, R131, R130 ;  /* 0x000000828381723e */ /* 0x000fe200000000ff */
[----:B------:R0:W-:Y:S01]  /*181b0*/  STSM.16.M88.4 [R211], R96 ;  /* 0x00000060d3007844 */ /* 0x0001e20000000200 */
[----:B------:R-:W-:Y:S02]  /*181c0*/  F2FP.F16.F32.PACK_AB R130, R133, R132 ;  /* 0x000000848582723e */ /* 0x000fe400000000ff */
[----:B------:R-:W-:Y:S01]  /*181d0*/  F2FP.F16.F32.PACK_AB R131, R135, R134 ;  /* 0x000000868783723e */ /* 0x000fe200000000ff */
[----:B------:R0:W-:Y:S04]  /*181e0*/  STSM.16.M88.4 [R210], R104 ;  /* 0x00000068d2007844 */ /* 0x0001e80000000200 */
[----:B------:R0:W-:Y:S04]  /*181f0*/  STSM.16.M88.4 [R209], R112 ;  /* 0x00000070d1007844 */ /* 0x0001e80000000200 */
[----:B------:R0:W-:Y:S04]  /*18200*/  STSM.16.M88.4 [R208], R120 ;  /* 0x00000078d0007844 */ /* 0x0001e80000000200 */
[----:B------:R0:W-:Y:S01]  /*18210*/  STSM.16.M88.4 [R207], R128 ;  /* 0x00000080cf007844 */ /* 0x0001e20000000200 */
[----:B------:R-:W-:Y:S06]  /*18220*/  BAR.SYNC.DEFER_BLOCKING 0x1, 0x100 ;  /* 0x0044000000007b1d */ /* 0x000fec0000010000 */
[----:B-1----:R-:W3:Y:S04]  /*18230*/  @P1 LDG.E R0, desc[UR36][R2.64] ;  /* 0x0000002402001981 */ /* 0x002ee8000c1e1900 */
[----:B------:R0:W5:Y:S01]  /*18240*/  @P2 LDG.E R5, desc[UR36][R6.64] ;  /* 0x0000002406052981 */ /* 0x000162000c1e1900 */
[----:B------:R-:W-:Y:S01]  /*18250*/  UMOV UR4, URZ ;  /* 0x0000003f00047c82 */ /* 0x000fe20008000000 */
[----:B------:R-:W-:-:S02]  /*18260*/  LOP3.LUT P0, RZ, R203, 0x3, RZ, 0xc0, !PT ;  /* 0x00000003cbff7812 */ /* 0x000fc4000780c0ff */
[----:B---3--:R-:W-:Y:S01]  /*18270*/  @P1 R2UR UR4, R0 ;  /* 0x00000000000412ca */ /* 0x008fe200000e0000 */
[----:B0-2---:R-:W-:-:S14]  /*18280*/  @P2 BRA `(.L_x_11702) ;  /* 0x0000000000102947 */ /* 0x005fdc0003800000 */
[----:B------:R-:W-:Y:S05]  /*18290*/  @!P1 BRA `(.L_x_11702) ;  /* 0x00000000000c9947 */ /* 0x000fea0003800000 */
[----:B------:R-:W2:Y:S04]  /*182a0*/  LDG.E R0, desc[UR36][R2.64] ;  /* 0x0000002402007981 */ /* 0x000ea8000c1e1900 */
[----:B-----5:R-:W2:Y:S02]  /*182b0*/  LDG.E R5, desc[UR36][R2.64+0x4] ;  /* 0x0000042402057981 */ /* 0x020ea4000c1e1900 */
[----:B--2---:R-:W-:-:S07]  /*182c0*/  IMAD.IADD R5, R5, 0x1, -R0 ;  /* 0x0000000105057824 */ /* 0x004fce00078e0a00 */
.L_x_11702:
[----:B-----5:R-:W-:Y:S02]  /*182d0*/  IMAD R20, R5, R76, RZ ;  /* 0x0000004c05147224 */ /* 0x020fe400078e02ff */
[----:B------:R-:W-:Y:S01]  /*182e0*/  VIADD R13, R196, UR58 ;  /* 0x0000003ac40d7c36 */ /* 0x000fe20008000000 */
[----:B------:R-:W-:Y:S01]  /*182f0*/  ISETP.NE.AND P1, PT, R76, 0x1, PT ;  /* 0x000000014c00780c */ /* 0x000fe20003f25270 */
[----:B------:R-:W-:Y:S01]  /*18300*/  USHF.R.S32.HI UR18, URZ, 0x1f, UR59 ;  /* 0x0000001f3f127899 */ /* 0x000fe2000801143b */
[----:B------:R-:W-:Y:S02]  /*18310*/  ULDC.64 UR16, c[0x0][0xb90] ;  /* 0x0002e40000107ab9 */ /* 0x000fe40000000a00 */
[----:B------:R-:W-:-:S09]  /*18320*/  ISETP.GE.OR P2, PT, R13, R20, P0 ;  /* 0x000000140d00720c */ /* 0x000fd20000746670 */
[----:B------:R-:W0:Y:S04]  /*18330*/  @P1 LDC R2, c[0x0][0xbec] ;  /* 0x0002fb00ff021b82 */ /* 0x000e280000000800 */
[----:B------:R-:W2:Y:S01]  /*18340*/  @!P2 LDL R11, [R1+0x3f0] ;  /* 0x0003f000010ba983 */ /* 0x000ea20000100800 */
[----:B------:R-:W-:Y:S01]  /*18350*/  VIADD R5, R224, UR58 ;  /* 0x0000003ae0057c36 */ /* 0x000fe20008000000 */
[----:B------:R-:W-:Y:S02]  /*18360*/  USHF.R.S32.HI UR13, URZ, 0x1f, UR60 ;  /* 0x0000001f3f0d7899 */ /* 0x000fe4000801143c */
[----:B------:R-:W1:Y:S01]  /*18370*/  @P1 LDC R3, c[0x0][0xbf0] ;  /* 0x0002fc00ff031b82 */ /* 0x000e620000000800 */
[----:B------:R-:W-:Y:S01]  /*18380*/  USHF.R.S32.HI UR9, URZ, 0x1f, UR4 ;  /* 0x0000001f3f097899 */ /* 0x000fe20008011404 */
[----:B------:R-:W-:Y:S01]  /*18390*/  IMAD.MOV.U32 R0, RZ, RZ, R5 ;  /* 0x000000ffff007224 */ /* 0x000fe200078e0005 */
[----:B------:R-:W-:Y:S01]  /*183a0*/  UIMAD UR14, UR18, UR16, URZ ;  /* 0x00000010120e72a4 */ /* 0x000fe2000f8e023f */
[----:B------:R-:W-:Y:S01]  /*183b0*/  UMOV UR8, UR4 ;  /* 0x0000000400087c82 */ /* 0x000fe20008000000 */
[----:B------:R-:W-:-:S02]  /*183c0*/  USEL UR13, UR13, URZ, !UP0 ;  /* 0x0000003f0d0d7287 */ /* 0x000fc4000c000000 */
[----:B------:R-:W-:Y:S01]  /*183d0*/  UIMAD.WIDE.U32 UR10, UR59, UR16, UR8 ;  /* 0x000000103b0a72a5 */ /* 0x000fe2000f8e0008 */
[----:B------:R-:W3:Y:S01]  /*183e0*/  @P1 LDC R77, c[0x0][0xbf0] ;  /* 0x0002fc00ff4d1b82 */ /* 0x000ee20000000800 */
[----:B------:R-:W-:Y:S02]  /*183f0*/  UIMAD UR14, UR59, UR17, UR14 ;  /* 0x000000113b0e72a4 */ /* 0x000fe4000f8e020e */
[----:B------:R-:W-:Y:S01]  /*18400*/  USEL UR19, UR60, URZ, !UP0 ;  /* 0x0000003f3c137287 */ /* 0x000fe2000c000000 */
[----:B------:R-:W-:Y:S01]  /*18410*/  ULDC.64 UR16, c[0x0][0xb98] ;  /* 0x0002e60000107ab9 */ /* 0x000fe20000000a00 */
[----:B------:R-:W-:Y:S01]  /*18420*/  UIADD3 UR11, UR11, UR14, URZ ;  /* 0x0000000e0b0b7290 */ /* 0x000fe2000fffe03f */
[----:B0-----:R-:W-:Y:S01]  /*18430*/  @P1 IMAD.HI.U32 R2, R5, R2, RZ ;  /* 0x0000000205021227 */ /* 0x001fe200078e00ff */
[----:B------:R-:W-:Y:S02]  /*18440*/  UIMAD UR8, UR13, UR16, URZ ;  /* 0x000000100d0872a4 */ /* 0x000fe4000f8e023f */
[----:B------:R-:W-:-:S02]  /*18450*/  UIMAD.WIDE.U32 UR10, UR19, UR16, UR10 ;  /* 0x00000010130a72a5 */ /* 0x000fc4000f8e000a */
[----:B------:R-:W-:Y:S01]  /*18460*/  UIMAD UR8, UR19, UR17, UR8 ;  /* 0x00000011130872a4 */ /* 0x000fe2000f8e0208 */
[----:B------:R-:W-:Y:S01]  /*18470*/  ULDC.64 UR14, c[0x0][0xb88] ;  /* 0x0002e200000e7ab9 */ /* 0x000fe20000000a00 */
[----:B-1----:R-:W-:-:S04]  /*18480*/  @P1 SHF.R.U32.HI R0, RZ, R3, R2 ;  /* 0x00000003ff001219 */ /* 0x002fc80000011602 */
[----:B------:R-:W-:Y:S01]  /*18490*/  IMAD.U32 R7, RZ, RZ, UR8 ;  /* 0x00000008ff077e24 */ /* 0x000fe2000f8e00ff */
[--C-:B------:R-:W-:Y:S01]  /*184a0*/  SHF.R.S32.HI R4, RZ, 0x1f, R0.reuse ;  /* 0x0000001fff047819 */ /* 0x100fe20000011400 */
[----:B------:R-:W-:-:S04]  /*184b0*/  IMAD.MOV R2, RZ, RZ, -R0 ;  /* 0x000000ffff027224 */ /* 0x000fc800078e0a00 */
[----:B------:R-:W-:Y:S01]  /*184c0*/  IMAD R5, R76, R2, R5 ;  /* 0x000000024c057224 */ /* 0x000fe200078e0205 */
[----:B------:R-:W-:-:S04]  /*184d0*/  IADD3 R2, P3, R0, UR10, RZ ;  /* 0x0000000a00027c10 */ /* 0x000fc8000ff7e0ff */
[----:B------:R-:W-:-:S05]  /*184e0*/  SHF.R.S32.HI R3, RZ, 0x1f, R5 ;  /* 0x0000001fff037819 */ /* 0x000fca0000011405 */
[----:B------:R-:W-:Y:S01]  /*184f0*/  IMAD R0, R3, UR14, RZ ;  /* 0x0000000e03007c24 */ /* 0x000fe2000f8e02ff */
[----:B------:R-:W-:Y:S01]  /*18500*/  IADD3.X R3, R4, UR11, R7, P3, !PT ;  /* 0x0000000b04037c10 */ /* 0x000fe20009ffe407 */
[----:B------:R-:W-:Y:S02]  /*18510*/  ULDC.64 UR10, c[0x0][0xb50] ;  /* 0x0002d400000a7ab9 */ /* 0x000fe40000000a00 */
[C---:B------:R-:W-:Y:S02]  /*18520*/  IMAD R7, R5.reuse, UR15, R0 ;  /* 0x0000000f05077c24 */ /* 0x040fe4000f8e0200 */
[----:B------:R-:W-:Y:S01]  /*18530*/  IMAD.WIDE.U32 R2, R5, UR14, R2 ;  /* 0x0000000e05027c25 */ /* 0x000fe2000f8e0002 */
[----:B------:R-:W-:-:S03]  /*18540*/  ULDC.64 UR14, c[0x0][0xaa0] ;  /* 0x0002a800000e7ab9 */ /* 0x000fc60000000a00 */
[----:B------:R-:W-:Y:S01]  /*18550*/  IMAD.IADD R3, R3, 0x1, R7 ;  /* 0x0000000103037824 */ /* 0x000fe200078e0207 */
[----:B------:R-:W-:-:S04]  /*18560*/  LEA R6, P3, R2, UR10, 0x2 ;  /* 0x0000000a02067c11 */ /* 0x000fc8000f8610ff */
[----:B------:R-:W-:Y:S01]  /*18570*/  LEA.HI.X R10, R2, UR11, R3, 0x2, P3 ;  /* 0x0000000b020a7c11 */ /* 0x000fe200098f1403 */
[----:B------:R-:W-:Y:S01]  /*18580*/  SHFL.IDX PT, R8, R6, RZ, 0x1c1f ;  /* 0x001c1fff06087589 */ /* 0x000fe200000e0000 */
[----:B------:R-:W-:-:S03]  /*18590*/  VIADD R3, R13, 0x8 ;  /* 0x000000080d037836 */ /* 0x000fc60000000000 */
[----:B------:R-:W2:Y:S02]  /*185a0*/  SHFL.IDX PT, R9, R10, RZ, 0x1c1f ;  /* 0x001c1fff0a097589 */ /* 0x000ea400000e0000 */
[----:B------:R-:W-:Y:S02]  /*185b0*/  ISETP.GE.OR P0, PT, R3, R20, P0 ;  /* 0x000000140300720c */ /* 0x000fe40000706670 */
[----:B--2---:R0:W-:Y:S11]  /*185c0*/  @!P2 ST.E desc[UR36][R8.64], R11 ;  /* 0x0000000b0800a985 */ /* 0x0041f6000c101924 */
[----:B------:R-:W2:Y:S01]  /*185d0*/  @!P0 LDL R21, [R1+0x3f4] ;  /* 0x0003f40001158983 */ /* 0x000ea20000100800 */
[----:B------:R-:W-:-:S02]  /*185e0*/  IMAD R0, R200, 0x40, R22 ;  /* 0x00000040c8007824 */ /* 0x000fc400078e0216 */
[----:B------:R-:W-:Y:S01]  /*185f0*/  IMAD.MOV.U32 R3, RZ, RZ, 0x2 ;  /* 0x00000002ff037424 */ /* 0x000fe200078e00ff */
[----:B------:R-:W-:Y:S03]  /*18600*/  SHFL.IDX PT, R54, R6, 0x1, 0x1c1f ;  /* 0x003c1f0006367f89 */ /* 0x000fe600000e0000 */
[----:B------:R-:W-:Y:S01]  /*18610*/  IMAD.WIDE R2, R0, R3, UR38 ;  /* 0x0000002600027e25 */ /* 0x000fe2000f8e0203 */
[----:B------:R-:W2:Y:S02]  /*18620*/  SHFL.IDX PT, R55, R10, 0x1, 0x1c1f ;  /* 0x003c1f000a377f89 */ /* 0x000ea400000e0000 */
[C---:B------:R-:W-:Y:S02]  /*18630*/  IADD3 R25, P4, R2.reuse, 0x3000, RZ ;  /* 0x0000300002197810 */ /* 0x040fe40007f9e0ff */
[C---:B------:R-:W-:Y:S02]  /*18640*/  IADD3 R29, P5, R2.reuse, 0x4000, RZ ;  /* 0x00004000021d7810 */ /* 0x040fe40007fbe0ff */
[----:B------:R-:W-:-:S02]  /*18650*/  IADD3 R33, P6, R2, 0x5000, RZ ;  /* 0x0000500002217810 */ /* 0x000fc40007fde0ff */
[----:B------:R-:W-:Y:S02]  /*18660*/  LOP3.LUT R24, R25, 0x380, RZ, 0xc0, !PT ;  /* 0x0000038019187812 */ /* 0x000fe400078ec0ff */
[----:B------:R-:W-:Y:S02]  /*18670*/  LOP3.LUT R28, R29, 0x380, RZ, 0xc0, !PT ;  /* 0x000003801d1c7812 */ /* 0x000fe400078ec0ff */
[----:B------:R-:W-:Y:S02]  /*18680*/  LOP3.LUT R32, R33, 0x380, RZ, 0xc0, !PT ;  /* 0x0000038021207812 */ /* 0x000fe400078ec0ff */
[C---:B------:R-:W-:Y:S02]  /*18690*/  IADD3 R7, P2, R2.reuse, 0x1000, RZ ;  /* 0x0000100002077810 */ /* 0x040fe40007f5e0ff */
[----:B------:R-:W-:Y:S02]  /*186a0*/  IADD3 R5, P3, R2, 0x2000, RZ ;  /* 0x0000200002057810 */ /* 0x000fe40007f7e0ff */
[----:B------:R-:W-:Y:S01]  /*186b0*/  SHF.R.U64 R24, R24, 0x3, RZ ;  /* 0x0000000318187819 */ /* 0x000fe200000012ff */
[--C-:B0-----:R-:W-:Y:S01]  /*186c0*/  IMAD.X R9, RZ, RZ, R3.reuse, P2 ;  /* 0x000000ffff097224 */ /* 0x101fe200010e0603 */
[----:B------:R-:W-:Y:S01]  /*186d0*/  SHF.R.U64 R28, R28, 0x3, RZ ;  /* 0x000000031c1c7819 */ /* 0x000fe200000012ff */
[----:B------:R-:W-:Y:S01]  /*186e0*/  IMAD.X R13, RZ, RZ, R3, P3 ;  /* 0x000000ffff0d7224 */ /* 0x000fe200018e0603 */
[----:B------:R-:W-:-:S02]  /*186f0*/  SHF.R.U64 R32, R32, 0x3, RZ ;  /* 0x0000000320207819 */ /* 0x000fc400000012ff */
[----:B------:R-:W-:Y:S01]  /*18700*/  LOP3.LUT R24, R24, R25, RZ, 0x3c, !PT ;  /* 0x0000001918187212 */ /* 0x000fe200078e3cff */
[--C-:B------:R-:W-:Y:S01]  /*18710*/  IMAD.X R25, RZ, RZ, R3.reuse, P4 ;  /* 0x000000ffff197224 */ /* 0x100fe200020e0603 */
        /* <DEDUP_REMOVED lines=8> */
[----:B------:R-:W-:Y:S02]  /*187a0*/  IADD3 R53, P6, R2, 0xa000, RZ ;  /* 0x0000a00002357810 */ /* 0x000fe40007fde0ff */
[----:B------:R-:W-:Y:S02]  /*187b0*/  LOP3.LUT R36, R37, 0x380, RZ, 0xc0, !PT ;  /* 0x0000038025247812 */ /* 0x000fe400078ec0ff */
[----:B------:R-:W-:Y:S02]  /*187c0*/  LOP3.LUT R40, R41, 0x380, RZ, 0xc0, !PT ;  /* 0x0000038029287812 */ /* 0x000fe400078ec0ff */
        /* <DEDUP_REMOVED lines=24> */
[C---:B------:R-:W-:Y:S02]  /*18950*/  IADD3 R57, P2, R2.reuse, 0xb000, RZ ;  /* 0x0000b00002397810 */ /* 0x040fe40007f5e0ff */
[C---:B------:R-:W-:Y:S02]  /*18960*/  IADD3 R61, P3, R2.reuse, 0xc000, RZ ;  /* 0x0000c000023d7810 */ /* 0x040fe40007f7e0ff */
[C---:B------:R-:W-:Y:S02]  /*18970*/  IADD3 R65, P4, R2.reuse, 0xd000, RZ ;  /* 0x0000d00002417810 */ /* 0x040fe40007f9e0ff */
[C---:B------:R-:W-:Y:S02]  /*18980*/  IADD3 R69, P5, R2.reuse, 0xe000, RZ ;  /* 0x0000e00002457810 */ /* 0x040fe40007fbe0ff */
[----:B------:R-:W-:-:S02]  /*18990*/  LOP3.LUT R7, R2, 0x380, RZ, 0xc0, !PT ;  /* 0x0000038002077812 */ /* 0x000fc400078ec0ff */
[----:B------:R-:W-:Y:S02]  /*189a0*/  IADD3 R5, P6, R2, 0xf000, RZ ;  /* 0x0000f00002057810 */ /* 0x000fe40007fde0ff */
[----:B------:R-:W-:Y:S02]  /*189b0*/  LOP3.LUT R56, R57, 0x380, RZ, 0xc0, !PT ;  /* 0x0000038039387812 */ /* 0x000fe400078ec0ff */
[----:B------:R-:W-:Y:S01]  /*189c0*/  LOP3.LUT R60, R61, 0x380, RZ, 0xc0, !PT ;  /* 0x000003803d3c7812 */ /* 0x000fe200078ec0ff */
[----:B------:R-:W-:Y:S01]  /*189d0*/  IMAD.X R73, RZ, RZ, R3, P6 ;  /* 0x000000ffff497224 */ /* 0x000fe200030e0603 */
[----:B------:R-:W-:Y:S02]  /*189e0*/  LOP3.LUT R64, R65, 0x380, RZ, 0xc0, !PT ;  /* 0x0000038041407812 */ /* 0x000fe400078ec0ff */
[----:B------:R-:W-:Y:S02]  /*189f0*/  LOP3.LUT R68, R69, 0x380, RZ, 0xc0, !PT ;  /* 0x0000038045447812 */ /* 0x000fe400078ec0ff */
[----:B------:R-:W-:-:S02]  /*18a00*/  SHF.R.U64 R7, R7, 0x3, RZ ;  /* 0x0000000307077819 */ /* 0x000fc400000012ff */
[----:B------:R-:W-:Y:S02]  /*18a10*/  LOP3.LUT R0, R5, 0x380, RZ, 0xc0, !PT ;  /* 0x0000038005007812 */ /* 0x000fe400078ec0ff */
[----:B------:R-:W-:Y:S02]  /*18a20*/  SHF.R.U64 R56, R56, 0x3, RZ ;  /* 0x0000000338387819 */ /* 0x000fe400000012ff */
[----:B------:R-:W-:Y:S02]  /*18a30*/  SHF.R.U64 R60, R60, 0x3, RZ ;  /* 0x000000033c3c7819 */ /* 0x000fe400000012ff */
[----:B------:R-:W-:Y:S02]  /*18a40*/  SHF.R.U64 R64, R64, 0x3, RZ ;  /* 0x0000000340407819 */ /* 0x000fe400000012ff */
[----:B------:R-:W-:Y:S02]  /*18a50*/  SHF.R.U64 R68, R68, 0x3, RZ ;  /* 0x0000000344447819 */ /* 0x000fe400000012ff */
[----:B------:R-:W-:-:S02]  /*18a60*/  LOP3.LUT R2, R7, R2, RZ, 0x3c, !PT ;  /* 0x0000000207027212 */ /* 0x000fc400078e3cff */
        /* <DEDUP_REMOVED lines=9> */
[----:B------:R-:W-:Y:S01]  /*18b00*/  LOP3.LUT R72, R0, R5, RZ, 0x3c, !PT ;  /* 0x0000000500487212 */ /* 0x000fe200078e3cff */
[----:B------:R-:W-:-:S02]  /*18b10*/  UIMAD UR10, UR9, UR14, URZ ;  /* 0x0000000e090a72a4 */ /* 0x000fc4000f8e023f */
[----:B------:R-:W-:Y:S02]  /*18b20*/  UIMAD.WIDE.U32 UR8, UR4, UR14, URZ ;  /* 0x0000000e040872a5 */ /* 0x000fe4000f8e003f */
[----:B------:R-:W-:-:S03]  /*18b30*/  UIMAD UR10, UR4, UR15, UR10 ;  /* 0x0000000f040a72a4 */ /* 0x000fc6000f8e020a */
[----:B------:R-:W-:Y:S01]  /*18b40*/  ULDC.64 UR14, c[0x0][0xae8] ;  /* 0x0002ba00000e7ab9 */ /* 0x000fe20000000a00 */
[----:B------:R-:W-:Y:S02]  /*18b50*/  UIADD3 UR9, UR9, UR10, URZ ;  /* 0x0000000a09097290 */ /* 0x000fe4000fffe03f */
[----:B------:R-:W-:Y:S01]  /*18b60*/  UIMAD UR4, UR18, UR14, URZ ;  /* 0x0000000e120472a4 */ /* 0x000fe2000f8e023f */
[----:B------:R-:W-:Y:S01]  /*18b70*/  VIADD R78, R201, UR58 ;  /* 0x0000003ac94e7c36 */ /* 0x000fe20008000000 */
[----:B------:R-:W-:Y:S02]  /*18b80*/  UIMAD.WIDE.U32 UR8, UR59, UR14, UR8 ;  /* 0x0000000e3b0872a5 */ /* 0x000fe4000f8e0008 */
[----:B------:R-:W-:Y:S01]  /*18b90*/  UIMAD UR4, UR59, UR15, UR4 ;  /* 0x0000000f3b0472a4 */ /* 0x000fe2000f8e0204 */
[----:B------:R-:W-:-:S03]  /*18ba0*/  ULDC.64 UR10, c[0x0][0xaf0] ;  /* 0x0002bc00000a7ab9 */ /* 0x000fc60000000a00 */
[----:B------:R-:W-:Y:S02]  /*18bb0*/  UIADD3 UR9, UR9, UR4, URZ ;  /* 0x0000000409097290 */ /* 0x000fe4000fffe03f */
[----:B------:R-:W-:Y:S02]  /*18bc0*/  UIMAD UR4, UR13, UR10, URZ ;  /* 0x0000000a0d0472a4 */ /* 0x000fe4000f8e023f */
[----:B------:R-:W-:Y:S02]  /*18bd0*/  UIMAD.WIDE.U32 UR8, UR19, UR10, UR8 ;  /* 0x0000000a130872a5 */ /* 0x000fe4000f8e0008 */
[----:B------:R-:W-:-:S03]  /*18be0*/  UIMAD UR4, UR19, UR11, UR4 ;  /* 0x0000000b130472a4 */ /* 0x000fc6000f8e0204 */
[----:B------:R-:W-:Y:S01]  /*18bf0*/  ULDC.64 UR10, c[0x0][0xae0] ;  /* 0x0002b800000a7ab9 */ /* 0x000fe20000000a00 */
[----:B------:R-:W-:Y:S01]  /*18c00*/  UIADD3 UR4, UR9, UR4, URZ ;  /* 0x0000000409047290 */ /* 0x000fe2000fffe03f */
[----:B------:R-:W-:-:S05]  /*18c10*/  VIADD R83, R200, UR58 ;  /* 0x0000003ac8537c36 */ /* 0x000fca0008000000 */
[----:B------:R-:W-:Y:S01]  /*18c20*/  ISETP.GE.AND P2, PT, R83, R20, PT ;  /* 0x000000145300720c */ /* 0x000fe20003f46270 */
[----:B------:R-:W-:Y:S01]  /*18c30*/  BSSY B1, `(.L_x_11703) ;  /* 0x000004a000017945 */ /* 0x000fe20003800000 */
[----:B--2---:R0:W-:Y:S04]  /*18c40*/  @!P0 ST.E desc[UR36][R54.64], R21 ;  /* 0x0000001536008985 */ /* 0x0041e8000c101924 */
[----:B------:R1:W5:Y:S04]  /*18c50*/  LD.E.128 R4, desc[UR36][R2.64] ;  /* 0x0000002402047980 */ /* 0x000368000c101d00 */
[----:B------:R-:W5:Y:S01]  /*18c60*/  LD.E.128 R8, desc[UR36][R8.64] ;  /* 0x0000002408087980 */ /* 0x000f62000c101d00 */
[----:B0-----:R-:W-:-:S03]  /*18c70*/  IMAD.MOV.U32 R21, RZ, RZ, R78 ;  /* 0x000000ffff157224 */ /* 0x001fc600078e004e */
[----:B------:R-:W5:Y:S01]  /*18c80*/  LD.E.128 R12, desc[UR36][R12.64] ;  /* 0x000000240c0c7980 */ /* 0x000f62000c101d00 */
[----:B-1----:R-:W0:Y:S01]  /*18c90*/  @P1 LDC R3, c[0x0][0xbec] ;  /* 0x0002fb00ff031b82 */ /* 0x002e220000000800 */
[----:B------:R-:W-:Y:S02]  /*18ca0*/  IMAD.U32 R2, RZ, RZ, UR8 ;  /* 0x00000008ff027e24 */ /* 0x000fe4000f8e00ff */
[----:B------:R-:W5:Y:S04]  /*18cb0*/  LD.E.128 R24, desc[UR36][R24.64] ;  /* 0x0000002418187980 */ /* 0x000f68000c101d00 */
[----:B------:R-:W5:Y:S04]  /*18cc0*/  LD.E.128 R28, desc[UR36][R28.64] ;  /* 0x000000241c1c7980 */ /* 0x000f68000c101d00 */
[----:B------:R-:W5:Y:S04]  /*18cd0*/  LD.E.128 R32, desc[UR36][R32.64] ;  /* 0x0000002420207980 */ /* 0x000f68000c101d00 */
[----:B------:R-:W5:Y:S04]  /*18ce0*/  LD.E.128 R36, desc[UR36][R36.64] ;  /* 0x0000002424247980 */ /* 0x000f68000c101d00 */
[----:B------:R-:W5:Y:S04]  /*18cf0*/  LD.E.128 R40, desc[UR36][R40.64] ;  /* 0x0000002428287980 */ /* 0x000f68000c101d00 */
[----:B------:R-:W5:Y:S01]  /*18d00*/  LD.E.128 R44, desc[UR36][R44.64] ;  /* 0x000000242c2c7980 */ /* 0x000f62000c101d00 */
[----:B0-----:R-:W-:-:S03]  /*18d10*/  @P1 IMAD.HI.U32 R0, R78, R3, RZ ;  /* 0x000000034e001227 */ /* 0x001fc600078e00ff */
[----:B------:R-:W5:Y:S02]  /*18d20*/  LD.E.128 R48, desc[UR36][R48.64] ;  /* 0x0000002430307980 */ /* 0x000f64000c101d00 */
[----:B---3--:R-:W-:Y:S02]  /*18d30*/  @P1 SHF.R.U32.HI R21, RZ, R77, R0 ;  /* 0x0000004dff151219 */ /* 0x008fe40000011600 */
[----:B------:R-:W5:Y:S02]  /*18d40*/  LD.E.128 R52, desc[UR36][R52.64] ;  /* 0x0000002434347980 */ /* 0x000f64000c101d00 */
[--C-:B------:R-:W-:Y:S01]  /*18d50*/  SHF.R.S32.HI R0, RZ, 0x1f, R21.reuse ;  /* 0x0000001fff007819 */ /* 0x100fe20000011415 */
[----:B------:R-:W-:Y:S01]  /*18d60*/  IMAD.MOV R77, RZ, RZ, -R21 ;  /* 0x000000ffff4d7224 */ /* 0x000fe200078e0a15 */
[----:B------:R-:W5:Y:S01]  /*18d70*/  LD.E.128 R56, desc[UR36][R56.64] ;  /* 0x0000002438387980 */ /* 0x000f62000c101d00 */
[----:B------:R-:W-:Y:S01]  /*18d80*/  IMAD.U32 R3, RZ, RZ, UR9 ;  /* 0x00000009ff037e24 */ /* 0x000fe2000f8e00ff */
[----:B------:R-:W-:Y:S01]  /*18d90*/  ULDC.64 UR8, c[0x0][0xad8] ;  /* 0x0002b60000087ab9 */ /* 0x000fe20000000a00 */
[----:B------:R-:W-:Y:S01]  /*18da0*/  IMAD R0, R0, UR10, RZ ;  /* 0x0000000a00007c24 */ /* 0x000fe2000f8e02ff */
[----:B------:R-:W5:Y:S01]  /*18db0*/  LD.E.128 R60, desc[UR36][R60.64] ;  /* 0x000000243c3c7980 */ /* 0x000f62000c101d00 */
[----:B------:R-:W-:-:S02]  /*18dc0*/  IMAD R77, R76, R77, R78 ;  /* 0x0000004d4c4d7224 */ /* 0x000fc400078e024e */
[----:B------:R-:W-:Y:S01]  /*18dd0*/  IMAD.U32 R3, RZ, RZ, UR4 ;  /* 0x00000004ff037e24 */ /* 0x000fe2000f8e00ff */
[----:B------:R-:W5:Y:S01]  /*18de0*/  LD.E.128 R64, desc[UR36][R64.64] ;  /* 0x0000002440407980 */ /* 0x000f62000c101d00 */
[C---:B------:R-:W-:Y:S01]  /*18df0*/  IMAD R79, R21.reuse, UR11, R0 ;  /* 0x0000000b154f7c24 */ /* 0x040fe2000f8e0200 */
[----:B------:R-:W-:Y:S02]  /*18e00*/  SHF.R.S32.HI R0, RZ, 0x1f, R77 ;  /* 0x0000001fff007819 */ /* 0x000fe4000001144d */
[----:B------:R-:W5:Y:S01]  /*18e10*/  LD.E.128 R68, desc[UR36][R68.64] ;  /* 0x0000002444447980 */ /* 0x000f62000c101d00 */
[----:B------:R-:W-:-:S03]  /*18e20*/  IMAD.WIDE.U32 R2, R21, UR10, R2 ;  /* 0x0000000a15027c25 */ /* 0x000fc6000f8e0002 */
[----:B------:R-:W5:Y:S01]  /*18e30*/  LD.E.128 R72, desc[UR36][R72.64] ;  /* 0x0000002448487980 */ /* 0x000f62000c101d00 */
[----:B------:R-:W-:Y:S01]  /*18e40*/  IMAD.IADD R3, R3, 0x1, R79 ;  /* 0x0000000103037824 */ /* 0x000fe200078e024f */
[----:B------:R-:W-:Y:S01]  /*18e50*/  UIADD3 UR4, UR44, 0x22820, URZ ;  /* 0x000228202c047890 */ /* 0x000fe2000fffe03f */
[----:B------:R-:W-:Y:S01]  /*18e60*/  IMAD R0, R0, UR8, RZ ;  /* 0x0000000800007c24 */ /* 0x000fe2000f8e02ff */
[----:B------:R-:W-:Y:S01]  /*18e70*/  @!PT LDS RZ, [RZ] ;  /* 0x00000000fffff984 */ /* 0x000fe20000000800 */
[----:B------:R-:W-:Y:S01]  /*18e80*/  @!PT LDS RZ, [RZ] ;  /* 0x00000000fffff984 */ /* 0x000fe20000000800 */
[----:B------:R-:W-:Y:S01]  /*18e90*/  @!PT LDS RZ, [RZ] ;  /* 0x00000000fffff984 */ /* 0x000fe20000000800 */
[----:B------:R-:W-:Y:S01]  /*18ea0*/  @!PT LDS RZ, [RZ] ;  /* 0x00000000fffff984 */ /* 0x000fe20000000800 */
[----:B------:R0:W-:Y:S06]  /*18eb0*/  MEMBAR.ALL.CTA ;  /* 0x0000000000007992 */ /* 0x0001ec0000008000 */
[----:B0-----:R-:W0:Y:S01]  /*18ec0*/  FENCE.VIEW.ASYNC.S ;  /* 0x00000000000073c6 */ /* 0x001e220000000000 */
[----:B------:R-:W-:Y:S01]  /*18ed0*/  VIADD R21, R83, 0x20 ;  /* 0x0000002053157836 */ /* 0x000fe20000000000 */
[----:B------:R-:W-:Y:S01]  /*18ee0*/  UPRMT UR4, URZ, 0x654, UR4 ;  /* 0x000006543f047896 */ /* 0x000fe20008000004 */
[----:B------:R-:W-:-:S02]  /*18ef0*/  IMAD R79, R77, UR9, R0 ;  /* 0x000000094d4f7c24 */ /* 0x000fc4000f8e0200 */
[----:B------:R-:W-:Y:S01]  /*18f00*/  IMAD.WIDE.U32 R2, R77, UR8, R2 ;  /* 0x000000084d027c25 */ /* 0x000fe2000f8e0002 */
[----:B------:R-:W-:Y:S01]  /*18f10*/  ISETP.GE.AND P1, PT, R21, R20, PT ;  /* 0x000000141500720c */ /* 0x000fe20003f26270 */
[----:B------:R-:W-:Y:S02]  /*18f20*/  ULDC.64 UR8, c[0x0][0xa80] ;  /* 0x0002a00000087ab9 */ /* 0x000fe40000000a00 */
[----:B------:R-:W-:Y:S01]  /*18f30*/  VIADD R21, R83, 0x40 ;  /* 0x0000004053157836 */ /* 0x000fe20000000000 */
[----:B------:R-:W-:Y:S01]  /*18f40*/  LEA R0, P3, R2, UR8, 0x1 ;  /* 0x0000000802007c11 */ /* 0x000fe2000f8608ff */
[----:B------:R-:W-:-:S03]  /*18f50*/  IMAD.IADD R3, R3, 0x1, R79 ;  /* 0x0000000103037824 */ /* 0x000fc600078e024f */
[----:B------:R-:W-:Y:S01]  /*18f60*/  ISETP.GE.AND P0, PT, R21, R20, PT ;  /* 0x000000141500720c */ /* 0x000fe20003f06270 */
[----:B0-----:R0:W1:Y:S01]  /*18f70*/  SHFL.IDX PT, R80, R0, RZ, 0x181f ;  /* 0x00181fff00507589 */ /* 0x00106200000e0000 */
[----:B------:R-:W-:-:S05]  /*18f80*/  LEA.HI.X R21, R2, UR9, R3, 0x1, P3 ;  /* 0x0000000902157c11 */ /* 0x000fca00098f0c03 */
[----:B------:R0:W2:Y:S01]  /*18f90*/  SHFL.IDX PT, R81, R21, RZ, 0x181f ;  /* 0x00181fff15517589 */ /* 0x0000a200000e0000 */
[----:B------:R-:W-:Y:S01]  /*18fa0*/  SYNCS.ARRIVE.TRANS64.RED.A1T0 RZ, [UR4], RZ ;  /* 0x000000ffffff79a7 */ /* 0x000fe20008100404 */
[----:B------:R-:W-:Y:S05]  /*18fb0*/  @P2 BRA `(.L_x_11704) ;  /* 0x0000000000442947 */ /* 0x000fea0003800000 */
        /* <DEDUP_REMOVED lines=17> */
.L_x_11704:
[----:B------:R-:W-:Y:S05]  /*190d0*/  BSYNC B1 ;  /* 0x0000000000017941 */ /* 0x000fea0003800000 */
.L_x_11703:
        /* <DEDUP_REMOVED lines=21> */
.L_x_11706:
[----:B------:R-:W-:Y:S05]  /*19230*/  BSYNC B1 ;  /* 0x0000000000017941 */ /* 0x000fea0003800000 */
.L_x_11705:
        /* <DEDUP_REMOVED lines=21> */
.L_x_11708:
[----:B------:R-:W-:Y:S05]  /*19390*/  BSYNC B1 ;  /* 0x0000000000017941 */ /* 0x000fea0003800000 */
.L_x_11707:
        /* <DEDUP_REMOVED lines=24> */
.L_x_11701:
        /* <DEDUP_REMOVED lines=12> */
[----:B-1----:R-:W-:Y:S02]  /*195e0*/  IMAD.U32 R0, RZ, RZ, UR4 ;  /* 0x00000004ff007e24 */ /* 0x002fe4000f8e00ff */
        /* <DEDUP_REMOVED lines=8> */
[----:B0-----:R-:W-:Y:S01]  /*19670*/  ISETP.NE.AND P0, PT, R11, 0x1, PT ;  /* 0x000000010b00780c */ /* 0x001fe20003f05270 */
[----:B------:R-:W-:Y:S01]  /*19680*/  UMOV UR4, URZ ;  /* 0x0000003f00047c82 */ /* 0x000fe20008000000 */
[----:B------:R-:W-:Y:S01]  /*19690*/  USHF.R.S32.HI UR14, URZ, 0x1f, UR59 ;  /* 0x0000001f3f0e7899 */ /* 0x000fe2000801143b */
[----:B------:R-:W-:-:S10]  /*196a0*/  ISETP.GE.AND P1, PT, R195, 0x80, PT ;  /* 0x00000080c300780c */ /* 0x000fd40003f26270 */
[----:B------:R-:W0:Y:S01]  /*196b0*/  @P0 LDC R9, c[0x0][0xbec] ;  /* 0x0002fb00ff090b82 */ /* 0x000e220000000800 */
[----:B--2---:R-:W-:Y:S01]  /*196c0*/  @P2 R2UR UR4, R6 ;  /* 0x00000000060422ca */ /* 0x004fe200000e0000 */
[----:B01----:R-:W-:-:S14]  /*196d0*/  @P3 BRA `(.L_x_11710) ;  /* 0x0000000000103947 */ /* 0x003fdc0003800000 */
[----:B------:R-:W-:Y:S05]  /*196e0*/  @!P2 BRA `(.L_x_11710) ;  /* 0x00000000000ca947 */ /* 0x000fea0003800000 */
[----:B------:R-:W2:Y:S04]  /*196f0*/  LDG.E R5, desc[UR36][R2.64] ;  /* 0x0000002402057981 */ /* 0x000ea8000c1e1900 */
[----:B-----5:R-:W2:Y:S02]  /*19700*/  LDG.E R0, desc[UR36][R2.64+0x4] ;  /* 0x0000042402007981 */ /* 0x020ea4000c1e1900 */
[----:B--2---:R-:W-:-:S07]  /*19710*/  IMAD.IADD R0, R0, 0x1, -R5 ;  /* 0x0000000100007824 */ /* 0x004fce00078e0a05 */
.L_x_11710:
        /* <DEDUP_REMOVED lines=31> */
[----:B------:R-:W-:-:S03]  /*19910*/  IMAD.U32 R6, RZ, RZ, UR9 ;  /* 0x00000009ff067e24 */ /* 0x000fc6000f8e00ff */
[--C-:B------:R-:W-:Y:S01]  /*19920*/  SHF.R.S32.HI R3, RZ, 0x1f, R2.reuse ;  /* 0x0000001fff037819 */ /* 0x100fe20000011402 */
[----:B------:R-:W-:Y:S01]  /*19930*/  IMAD.MOV R5, RZ, RZ, -R2 ;  /* 0x000000ffff057224 */ /* 0x000fe200078e0a02 */
[----:B------:R-:W-:-:S03]  /*19940*/  IADD3 R2, P1, R2, UR10, RZ ;  /* 0x0000000a02027c10 */ /* 0x000fc6000ff3e0ff */
[----:B------:R-:W-:Y:S01]  /*19950*/  IMAD R5, R7, R5, R4 ;  /* 0x0000000507057224 */ /* 0x000fe200078e0204 */
[----:B------:R-:W-:Y:S01]  /*19960*/  IADD3.X R3, R3, UR11, R6, P1, !PT ;  /* 0x0000000b03037c10 */ /* 0x000fe20008ffe406 */
[----:B------:R-:W-:-:S03]  /*19970*/  ULDC.64 UR10, c[0x0][0xb50] ;  /* 0x0002d400000a7ab9 */ /* 0x000fc60000000a00 */
[----:B------:R-:W-:Y:S01]  /*19980*/  SHF.R.S32.HI R4, RZ, 0x1f, R5 ;  /* 0x0000001fff047819 */ /* 0x000fe20000011405 */
[----:B------:R-:W-:-:S04]  /*19990*/  IMAD.WIDE.U32 R2, R5, UR16, R2 ;  /* 0x0000001005027c25 */ /* 0x000fc8000f8e0002 */
[----:B------:R-:W-:-:S04]  /*199a0*/  IMAD R4, R4, UR16, RZ ;  /* 0x0000001004047c24 */ /* 0x000fc8000f8e02ff */
[----:B------:R-:W-:Y:S01]  /*199b0*/  IMAD R7, R5, UR17, R4 ;  /* 0x0000001105077c24 */ /* 0x000fe2000f8e0204 */
[----:B------:R-:W-:-:S03]  /*199c0*/  LEA R4, P1, R2, UR10, 0x2 ;  /* 0x0000000a02047c11 */ /* 0x000fc6000f8210ff */
[----:B------:R-:W-:-:S05]  /*199d0*/  IMAD.IADD R3, R3, 0x1, R7 ;  /* 0x0000000103037824 */ /* 0x000fca00078e0207 */
[----:B------:R-:W-:Y:S01]  /*199e0*/  LEA.HI.X R5, R2, UR11, R3, 0x2, P1 ;  /* 0x0000000b02057c11 */ /* 0x000fe200088f1403 */
[----:B------:R-:W-:-:S05]  /*199f0*/  IMAD.MOV.U32 R3, RZ, RZ, -0x800000 ;  /* 0xff800000ff037424 */ /* 0x000fca00078e00ff */
[----:B------:R0:W-:Y:S02]  /*19a00*/  STG.E desc[UR36][R4.64], R3 ;  /* 0x0000000304007986 */ /* 0x0001e4000c101924 */
.L_x_11712:
[----:B------:R-:W-:Y:S05]  /*19a10*/  BSYNC B1 ;  /* 0x0000000000017941 */ /* 0x000fea0003800000 */
.L_x_11711:
[----:B0-----:R-:W0:Y:S01]  /*19a20*/  @P0 LDC R3, c[0x0][0xbf0] ;  /* 0x0002fc00ff030b82 */ /* 0x001e220000000800 */
[----:B------:R-:W-:Y:S01]  /*19a30*/  ULDC.64 UR16, c[0x0][0xaa0] ;  /* 0x0002a80000107ab9 */ /* 0x000fe20000000a00 */
[----:B------:R-:W-:Y:S01]  /*19a40*/  VIADD R6, R201, UR58 ;  /* 0x0000003ac9067c36 */ /* 0x000fe20008000000 */
[----:B------:R-:W-:Y:S01]  /*19a50*/  UIMAD UR9, UR13, UR16, URZ ;  /* 0x000000100d0972a4 */ /* 0x000fe2000f8e023f */
[----:B------:R-:W-:Y:S01]  /*19a60*/  BSSY B1, `(.L_x_11713) ;  /* 0x0000040000017945 */ /* 0x000fe20003800000 */
[----:B------:R-:W-:Y:S01]  /*19a70*/  UIMAD.WIDE.U32 UR10, UR4, UR16, URZ ;  /* 0x00000010040a72a5 */ /* 0x000fe2000f8e003f */
[----:B------:R-:W-:Y:S01]  /*19a80*/  @P0 IMAD.HI.U32 R2, R6, R9, RZ ;  /* 0x0000000906020227 */ /* 0x000fe200078e00ff */
[----:B------:R-:W-:-:S03]  /*19a90*/  UIMAD UR9, UR4, UR17, UR9 ;  /* 0x00000011040972a4 */ /* 0x000fc6000f8e0209 */
[----:B------:R-:W-:Y:S01]  /*19aa0*/  ULDC.64 UR16, c[0x0][0xae8] ;  /* 0x0002ba0000107ab9 */ /* 0x000fe20000000a00 */
[----:B------:R-:W-:Y:S01]  /*19ab0*/  UIADD3 UR11, UR11, UR9, URZ ;  /* 0x000000090b0b7290 */ /* 0x000fe2000fffe03f */
[----:B------:R-:W-:Y:S01]  /*19ac0*/  IMAD.MOV.U32 R5, RZ, RZ, R6 ;  /* 0x000000ffff057224 */ /* 0x000fe200078e0006 */
[----:B------:R-:W-:Y:S02]  /*19ad0*/  UIMAD UR4, UR14, UR16, URZ ;  /* 0x000000100e0472a4 */ /* 0x000fe4000f8e023f */
[----:B------:R-:W-:Y:S02]  /*19ae0*/  UIMAD.WIDE.U32 UR10, UR59, UR16, UR10 ;  /* 0x000000103b0a72a5 */ /* 0x000fe4000f8e000a */
[----:B------:R-:W-:-:S03]  /*19af0*/  UIMAD UR4, UR59, UR17, UR4 ;  /* 0x000000113b0472a4 */ /* 0x000fc6000f8e0204 */
[----:B------:R-:W-:Y:S01]  /*19b00*/  ULDC.64 UR16, c[0x0][0xaf0] ;  /* 0x0002bc0000107ab9 */ /* 0x000fe20000000a00 */
[----:B------:R-:W-:Y:S02]  /*19b10*/  UIADD3 UR11, UR11, UR4, URZ ;  /* 0x000000040b0b7290 */ /* 0x000fe4000fffe03f */
[----:B------:R-:W-:Y:S01]  /*19b20*/  UIMAD UR4, UR15, UR16, URZ ;  /* 0x000000100f0472a4 */ /* 0x000fe2000f8e023f */
[----:B0-----:R-:W-:-:S03]  /*19b30*/  @P0 SHF.R.U32.HI R5, RZ, R3, R2 ;  /* 0x00000003ff050219 */ /* 0x001fc60000011602 */
        /* <DEDUP_REMOVED lines=9> */
[----:B------:R-:W-:Y:S01]  /*19bd0*/  IMAD.U32 R2, RZ, RZ, UR8 ;  /* 0x00000008ff027e24 */ /* 0x000fe2000f8e00ff */
[----:B------:R-:W-:Y:S01]  /*19be0*/  ULDC.64 UR8, c[0x0][0xad8] ;  /* 0x0002b60000087ab9 */ /* 0x000fe20000000a00 */
[----:B------:R-:W-:Y:S02]  /*19bf0*/  IMAD.U32 R3, RZ, RZ, UR4 ;  /* 0x00000004ff037e24 */ /* 0x000fe4000f8e00ff */
[C---:B------:R-:W-:Y:S01]  /*19c00*/  IMAD R9, R5.reuse, UR11, R4 ;  /* 0x0000000b05097c24 */ /* 0x040fe2000f8e0204 */
[----:B------:R-:W-:Y:S01]  /*19c10*/  SHF.R.S32.HI R4, RZ, 0x1f, R7 ;  /* 0x0000001fff047819 */ /* 0x000fe20000011407 */
[----:B------:R-:W-:-:S04]  /*19c20*/  IMAD.WIDE.U32 R2, R5, UR10, R2 ;  /* 0x0000000a05027c25 */ /* 0x000fc8000f8e0002 */
[----:B------:R-:W-:Y:S02]  /*19c30*/  IMAD.IADD R3, R3, 0x1, R9 ;  /* 0x0000000103037824 */ /* 0x000fe400078e0209 */
[----:B------:R-:W-:Y:S02]  /*19c40*/  IMAD R4, R4, UR8, RZ ;  /* 0x0000000804047c24 */ /* 0x000fe4000f8e02ff */
[----:B------:R-:W-:Y:S02]  /*19c50*/  VIADD R6, R200, UR58 ;  /* 0x0000003ac8067c36 */ /* 0x000fe40008000000 */
        /* <DEDUP_REMOVED lines=8> */
[----:B------:R-:W-:Y:S02]  /*19ce0*/  LEA.HI.X R5, R2, UR9, R3, 0x1, P3 ;  /* 0x0000000902057c11 */ /* 0x000fe400098f0c03 */
[-C--:B------:R-:W-:Y:S01]  /*19cf0*/  ISETP.GE.AND P1, PT, R0, R11.reuse, PT ;  /* 0x0000000b0000720c */ /* 0x080fe20003f26270 */
[----:B------:R-:W-:Y:S01]  /*19d00*/  VIADD R0, R6, 0x40 ;  /* 0x0000004006007836 */ /* 0x000fe20000000000 */
[----:B------:R0:W1:Y:S04]  /*19d10*/  SHFL.IDX PT, R2, R4, RZ, 0x181f ;  /* 0x00181fff04027589 */ /* 0x00006800000e0000 */
        /* <DEDUP_REMOVED lines=20> */
.L_x_11714:
[----:B------:R-:W-:Y:S05]  /*19e60*/  BSYNC B1 ;  /* 0x0000000000017941 */ /* 0x000fea0003800000 */
.L_x_11713:
        /* <DEDUP_REMOVED lines=11> */
[-C--:B---3--:R-:W-:Y:S02]  /*19f20*/  @!P4 LEA.HI.X R9, R22, R3.reuse, R194, 0x1, P6 ;  /* 0x000000031609c211 */ /* 0x088fe400030f0cc2 */
[-C--:B------:R-:W-:Y:S02]  /*19f30*/  @!P2 LEA R14, P6, R23, R2.reuse, 0x1 ;  /* 0x00000002170ea211 */ /* 0x080fe400078c08ff */
        /* <DEDUP_REMOVED lines=8> */
.L_x_11716:
[----:B------:R-:W-:Y:S05]  /*19fc0*/  BSYNC B1 ;  /* 0x0000000000017941 */ /* 0x000fea0003800000 */
.L_x_11715:
        /* <DEDUP_REMOVED lines=11> */
[-C--:B------:R-:W-:Y:S02]  /*1a080*/  @!P1 LEA R14, P4, R23, R2.reuse, 0x1 ;  /* 0x00000002170e9211 */ /* 0x080fe400078808ff */
[-C--:B----4-:R-:W-:Y:S02]  /*1a090*/  @!P3 LEA.HI.X R9, R22, R3.reuse, R194, 0x1, P6 ;  /* 0x000000031609b211 */ /* 0x090fe400030f0cc2 */
        /* <DEDUP_REMOVED lines=8> */
.L_x_11718:
[----:B------:R-:W-:Y:S05]  /*1a120*/  BSYNC B1 ;  /* 0x0000000000017941 */ /* 0x000fea0003800000 */
.L_x_11717:
[----:B------:R-:W-:Y:S01]  /*1a130*/  VIADD R0, R6, 0x60 ;  /* 0x0000006006007836 */ /* 0x000fe20000000000 */
[----:B0-23--:R-:W0:Y:S04]  /*1a140*/  SHFL.IDX PT, R5, R5, 0x3, 0x181f ;  /* 0x00781f0005057f89 */ /* 0x00de2800000e0000 */
[----:B------:R-:W-:Y:S01]  /*1a150*/  ISETP.GE.AND P0, PT, R0, R11, PT ;  /* 0x0000000b0000720c */ /* 0x000fe20003f06270 */
[----:B-1----:R1:W2:-:S12]  /*1a160*/  SHFL.IDX PT, R2, R4, 0x3, 0x181f ;  /* 0x00781f0004027f89 */ /* 0x00229800000e0000 */
[----:B-1----:R-:W-:Y:S05]  /*1a170*/  @P0 BRA `(.L_x_11709) ;  /* 0x0000000000440947 */ /* 0x002fea0003800000 */
[----:B------:R-:W-:Y:S02]  /*1a180*/  ULDC UR4, c[0x0][0xac8] ;  /* 0x0002b20000047ab9 */ /* 0x000fe40000000800 */
[----:B------:R-:W-:Y:S02]  /*1a190*/  ISETP.GE.AND P3, PT, R22, UR4, PT ;  /* 0x0000000416007c0c */ /* 0x000fe4000bf66270 */
[----:B------:R-:W-:Y:S02]  /*1a1a0*/  ISETP.GE.AND P2, PT, R176, UR4, PT ;  /* 0x00000004b0007c0c */ /* 0x000fe4000bf46270 */
[----:B------:R-:W-:Y:S02]  /*1a1b0*/  ISETP.GE.AND P1, PT, R23, UR4, PT ;  /* 0x0000000417007c0c */ /* 0x000fe4000bf26270 */
[----:B------:R-:W-:-:S07]  /*1a1c0*/  ISETP.GE.AND P0, PT, R177, UR4, PT ;  /* 0x00000004b1007c0c */ /* 0x000fce000bf06270 */
[-C--:B--2---:R-:W-:Y:S02]  /*1a1d0*/  @!P3 LEA R6, P6, R22, R2.reuse, 0x1 ;  /* 0x000000021606b211 */ /* 0x084fe400078c08ff */
[-C--:B------:R-:W-:Y:S02]  /*1a1e0*/  @!P2 LEA R8, P5, R176, R2.reuse, 0x1 ;  /* 0x00000002b008a211 */ /* 0x080fe400078a08ff */
[-C--:B------:R-:W-:Y:S02]  /*1a1f0*/  @!P1 LEA R10, P4, R23, R2.reuse, 0x1 ;  /* 0x00000002170a9211 */ /* 0x080fe400078808ff */
[-C--:B0-----:R-:W-:Y:S02]  /*1a200*/  @!P3 LEA.HI.X R7, R22, R5.reuse, R194, 0x1, P6 ;  /* 0x000000051607b211 */ /* 0x081fe400030f0cc2 */
[----:B------:R-:W-:Y:S02]  /*1a210*/  @!P0 LEA R2, P6, R177, R2, 0x1 ;  /* 0x00000002b1028211 */ /* 0x000fe400078c08ff */
[-C--:B------:R-:W-:Y:S01]  /*1a220*/  @!P2 LEA.HI.X R9, R176, R5.reuse, R193, 0x1, P5 ;  /* 0x00000005b009a211 */ /* 0x080fe200028f0cc1 */
[----:B------:R0:W-:Y:S01]  /*1a230*/  @!P3 ST.E.128 desc[UR36][R6.64], RZ ;  /* 0x000000ff0600b985 */ /* 0x0001e2000c101d24 */
[----:B------:R-:W-:-:S02]  /*1a240*/  @!P1 LEA.HI.X R11, R23, R5, R192, 0x1, P4 ;  /* 0x00000005170b9211 */ /* 0x000fc400020f0cc0 */
[----:B----4-:R-:W-:Y:S01]  /*1a250*/  @!P0 LEA.HI.X R3, R177, R5, R178, 0x1, P6 ;  /* 0x00000005b1038211 */ /* 0x010fe200030f0cb2 */
[----:B------:R0:W-:Y:S04]  /*1a260*/  @!P2 ST.E.128 desc[UR36][R8.64], RZ ;  /* 0x000000ff0800a985 */ /* 0x0001e8000c101d24 */
[----:B------:R0:W-:Y:S04]  /*1a270*/  @!P1 ST.E.128 desc[UR36][R10.64], RZ ;  /* 0x000000ff0a009985 */ /* 0x0001e8000c101d24 */
[----:B------:R0:W-:Y:S02]  /*1a280*/  @!P0 ST.E.128 desc[UR36][R2.64], RZ ;  /* 0x000000ff02008985 */ /* 0x0001e4000c101d24 */
.L_x_11709:
[----:B------:R-:W-:Y:S05]  /*1a290*/  BSYNC B0 ;  /* 0x0000000000007941 */ /* 0x000fea0003800000 */
.L_x_11700:
[----:B------:R-:W-:Y:S02]  /*1a2a0*/  ULDC UR4, c[0x0][0xc3c] ;  /* 0x00030f0000047ab9 */ /* 0x000fe40000000800 */
[----:B------:R-:W-:-:S06]  /*1a2b0*/  UISETP.GE.AND UP0, UPT, UR6, UR4, UPT ;  /* 0x000000040600728c */ /* 0x000fcc000bf06270 */
[----:B------:R-:W-:-:S13]  /*1a2c0*/  PLOP3.LUT P0, PT, PT, PT, UP0, 0x80, 0x0 ;  /* 0x000000000000781c */ /* 0x000fda0003f0f008 */
[----:B------:R-:W-:Y:S05]  /*1a2d0*/  @!P0 BRA `(.L_x_11719) ;  /* 0xfffffe7000848947 */ /* 0x000fea000383ffff */
[----:B------:R-:W-:Y:S05]  /*1a2e0*/  EXIT ;  /* 0x000000000000794d */ /* 0x000fea0003800000 */
.L_x_11586:
        /* <DEDUP_REMOVED lines=16> */
.L_x_11720:
        /* <DEDUP_REMOVED lines=40> */
.L_x_11726:
        /* <DEDUP_REMOVED lines=12> */
.L_x_11725:
[----:B------:R-:W-:Y:S05]  /*1a730*/  BSYNC B0 ;  /* 0x0000000000007941 */ /* 0x000fea0003800000 */
.L_x_11724:
        /* <DEDUP_REMOVED lines=20> */
.L_x_11722:
        /* <DEDUP_REMOVED lines=20> */
.L_x_11727:
        /* <DEDUP_REMOVED lines=59> */
.L_x_11723:
[----:B------:R-:W-:Y:S01]  /*1ad70*/  ULDC UR4, c[0x0][0xc3c] ;  /* 0x00030f0000047ab9 */ /* 0x000fe20000000800 */
[----:B------:R-:W-:Y:S02]  /*1ad80*/  IMAD.MOV.U32 R17, RZ, RZ, RZ ;  /* 0x000000ffff117224 */ /* 0x000fe400078e00ff */
[----:B------:R-:W-:Y:S02]  /*1ad90*/  IMAD.U32 R16, RZ, RZ, UR6 ;  /* 0x00000006ff107e24 */ /* 0x000fe4000f8e00ff */
[----:B------:R-:W-:Y:S02]  /*1ada0*/  IMAD.MOV.U32 R18, RZ, RZ, RZ ;  /* 0x000000ffff127224 */ /* 0x000fe400078e00ff */
[----:B------:R-:W-:-:S07]  /*1adb0*/  IMAD.U32 R19, RZ, RZ, UR4 ;  /* 0x00000004ff137e24 */ /* 0x000fce000f8e00ff */
.L_x_11728:
[----:B------:R-:W-:-:S13]  /*1adc0*/  ISETP.NE.AND P0, PT, R5, RZ, PT ;  /* 0x000000ff0500720c */ /* 0x000fda0003f05270 */
[----:B------:R-:W0:Y:S01]  /*1add0*/  @!P0 S2R R3, SR_CgaCtaId ;  /* 0x0000000000038919 */ /* 0x000e220000008800 */
[----:B------:R-:W-:-:S04]  /*1ade0*/  @!P0 MOV R0, 0x400 ;  /* 0x0000040000008802 */ /* 0x000fc80000000f00 */
[----:B0-----:R-:W-:-:S05]  /*1adf0*/  @!P0 LEA R0, R3, R0, 0x18 ;  /* 0x0000000003008211 */ /* 0x001fca00078ec0ff */
[----:B------:R1:W-:Y:S01]  /*1ae00*/  @!P0 STS.128 [R0+0x228d0], R16 ;  /* 0x0228d01000008388 */ /* 0x0003e20000000c00 */
[----:B------:R-:W-:Y:S06]  /*1ae10*/  BAR.ARV 0x5, 0x180 ;  /* 0x0146000000007b1d */ /* 0x000fec0000002000 */
.L_x_11721:
        /* <DEDUP_REMOVED lines=9> */
[----:B------:R-:W-:Y:S01]  /*1aeb0*/  IMAD.MOV.U32 R25, RZ, RZ, 0x1 ;  /* 0x00000001ff197424 */ /* 0x000fe200078e00ff */
        /* <DEDUP_REMOVED lines=22> */
.L_x_11798:
        /* <DEDUP_REMOVED lines=30> */
[----:B--2---:R1:W-:Y:S05]  /*1b200*/  STL [R1+0x410], R0 ;  /* 0x0004100001007387 */ /* 0x0043ea0000100800 */
        /* <DEDUP_REMOVED lines=8> */
.L_x_11730:
        /* <DEDUP_REMOVED lines=8> */
.L_x_11731:
        /* <DEDUP_REMOVED lines=9> */
.L_x_11732:
        /* <DEDUP_REMOVED lines=13> */
[----:B------:R-:W-:-:S05]  /*1b470*/  IADD3 R5, R17, 0x1, -R36 ;  /* 0x0000000111057810 */ /* 0x000fca0007ffe824 */
        /* <DEDUP_REMOVED lines=14> */
.L_x_11735:
[----:B------:R-:W-:-:S13]  /*1b560*/  ISETP.NE.AND P0, PT, R3, 0x1, PT ;  /* 0x000000010300780c */ /* 0x000fda0003f05270 */
[----:B------:R-:W0:Y:S02]  /*1b570*/  @P0 LDC.64 R4, c[0x0][0x9e8] ;  /* 0x00027a00ff040b82 */ /* 0x000e240000000a00 */
[----:B0-----:R-:W-:-:S05]  /*1b580*/  @P0 IMAD.HI.U32 R4, R0, R4, RZ ;  /* 0x0000000400040227 */ /* 0x001fca00078e00ff */
[----:B------:R-:W-:-:S07]  /*1b590*/  @P0 SHF.R.U32.HI R0, RZ, R5, R4 ;  /* 0x00000005ff000219 */ /* 0x000fce0000011604 */
.L_x_11736:
[----:B------:R-:W-:Y:S05]  /*1b5a0*/  BSYNC B0 ;  /* 0x0000000000007941 */ /* 0x000fea0003800000 */
.L_x_11734:
[----:B------:R-:W-:-:S05]  /*1b5b0*/  IMAD R5, R0, R3, R3 ;  /* 0x0000000300057224 */ /* 0x000fca00078e0203 */
[----:B------:R-:W-:-:S07]  /*1b5c0*/  VIMNMX R2, R2, R5, PT ;  /* 0x0000000502027248 */ /* 0x000fce0003fe0100 */
.L_x_11733:
        /* <DEDUP_REMOVED lines=29> */
.L_x_11739:
[----:B------:R-:W-:-:S13]  /*1b7a0*/  ISETP.NE.AND P0, PT, R3, 0x1, PT ;  /* 0x000000010300780c */ /* 0x000fda0003f05270 */
[----:B------:R-:W1:Y:S02]  /*1b7b0*/  @P0 LDC.64 R4, c[0x0][0x9e8] ;  /* 0x00027a00ff040b82 */ /* 0x000e640000000a00 */
[----:B-1----:R-:W-:-:S05]  /*1b7c0*/  @P0 IMAD.HI.U32 R4, R2, R4, RZ ;  /* 0x0000000402040227 */ /* 0x002fca00078e00ff */
[----:B------:R-:W-:-:S07]  /*1b7d0*/  @P0 SHF.R.U32.HI R2, RZ, R5, R4 ;  /* 0x00000005ff020219 */ /* 0x000fce0000011604 */
.L_x_11740:
[----:B------:R-:W-:Y:S05]  /*1b7e0*/  BSYNC B0 ;  /* 0x0000000000007941 */ /* 0x000fea0003800000 */
.L_x_11738:
[----:B------:R-:W-:-:S05]  /*1b7f0*/  IMAD R3, R2, R3, RZ ;  /* 0x0000000302037224 */ /* 0x000fca00078e02ff */
[----:B------:R-:W-:-:S07]  /*1b800*/  VIMNMX R0, R0, R3, !PT ;  /* 0x0000000300007248 */ /* 0x000fce0007fe0100 */
.L_x_11737:
        /* <DEDUP_REMOVED lines=24> */
.L_x_11742:
        /* <DEDUP_REMOVED lines=20> */
.L_x_11745:
[----:B------:R-:W-:Y:S05]  /*1bad0*/  BSYNC B6 ;  /* 0x0000000000067941 */ /* 0x000fea0003800000 */
.L_x_11744:
        /* <DEDUP_REMOVED lines=20> */
.L_x_11748:
        /* <DEDUP_REMOVED lines=15> */
.L_x_11747:
[----:B------:R-:W-:Y:S05]  /*1bd10*/  BSYNC B6 ;  /* 0x0000000000067941 */ /* 0x000fea0003800000 */
.L_x_11746:
[----:B------:R-:W1:Y:S01]  /*1bd20*/  S2R R20, SR_TID.X ;  /* 0x0000000000147919 */ /* 0x000e620000002100 */
[----:B------:R-:W-:Y:S01]  /*1bd30*/  ULDC.64 UR4, c[0x0][0x9f8] ;  /* 0x00027e0000047ab9 */ /* 0x000fe20000000a00 */
[----:B------:R-:W-:Y:S01]  /*1bd40*/  IMAD.MOV.U32 R27, RZ, RZ, R19 ;  /* 0x000000ffff1b7224 */ /* 0x000fe200078e0013 */
[----:B------:R-:W-:Y:S01]  /*1bd50*/  ISETP.NE.U32.AND P0, PT, RZ, UR4, PT ;  /* 0x00000004ff007c0c */ /* 0x000fe2000bf05070 */
[----:B------:R-:W-:Y:S01]  /*1bd60*/  ULDC UR4, c[0x0][0x320] ;  /* 0x0000c80000047ab9 */ /* 0x000fe20000000800 */
[----:B------:R-:W2:Y:S02]  /*1bd70*/  LDC R10, c[0x0][0x430] ;  /* 0x00010c00ff0a7b82 */ /* 0x000ea40000000800 */
[----:B------:R-:W-:-:S13]  /*1bd80*/  ISETP.NE.AND.EX P0, PT, RZ, UR5, PT, P0 ;  /* 0x00000005ff007c0c */ /* 0x000fda000bf05300 */
[----:B------:R-:W3:Y:S01]  /*1bd90*/  @P0 LDC.64 R2, c[0x0][0x9f8] ;  /* 0x00027e00ff020b82 */ /* 0x000ee20000000a00 */
[----:B-1----:R-:W-:-:S05]  /*1bda0*/  IMAD.SHL.U32 R32, R20, 0x8, RZ ;  /* 0x0000000814207824 */ /* 0x002fca00078e00ff */
[----:B------:R-:W-:-:S04]  /*1bdb0*/  LOP3.LUT R32, R32, 0x38, RZ, 0xc0, !PT ;  /* 0x0000003820207812 */ /* 0x000fc800078ec0ff */
[----:B------:R-:W-:Y:S02]  /*1bdc0*/  LOP3.LUT R26, R32, 0x40, RZ, 0xfc, !PT ;  /* 0x00000040201a7812 */ /* 0x000fe400078efcff */
[----:B------:R-:W-:Y:S01]  /*1bdd0*/  LOP3.LUT R23, R23, 0xffffffef, RZ, 0xc0, !PT ;  /* 0xffffffef17177812 */ /* 0x000fe200078ec0ff */
[----:B---3--:R-:W-:Y:S01]  /*1bde0*/  @P0 IMAD.WIDE R2, R19, 0x4, R2 ;  /* 0x0000000413020825 */ /* 0x008fe200078e0202 */
[----:B------:R-:W-:Y:S02]  /*1bdf0*/  ISETP.GE.AND P3, PT, R26, UR4, PT ;  /* 0x000000041a007c0c */ /* 0x000fe4000bf66270 */
[C---:B------:R-:W-:Y:S02]  /*1be00*/  LOP3.LUT R21, R32.reuse, 0x80, RZ, 0xfc, !PT ;  /* 0x0000008020157812 */ /* 0x040fe400078efcff */
[C---:B------:R-:W-:Y:S01]  /*1be10*/  ISETP.GE.AND P2, PT, R32.reuse, UR4, PT ;  /* 0x0000000420007c0c */ /* 0x040fe2000bf46270 */
[----:B------:R1:W5:Y:S01]  /*1be20*/  @P0 LDG.E R27, desc[UR36][R2.64] ;  /* 0x00000024021b0981 */ /* 0x000362000c1e1900 */
[----:B------:R-:W-:Y:S01]  /*1be30*/  ISETP.GE.AND P1, PT, R21, UR4, PT ;  /* 0x0000000415007c0c */ /* 0x000fe2000bf26270 */
[----:B------:R-:W-:Y:S01]  /*1be40*/  UMOV UR5, 0xffffffff ;  /* 0xffffffff00057882 */ /* 0x000fe20000000000 */
[----:B------:R-:W-:Y:S01]  /*1be50*/  LOP3.LUT R20, R32, 0xc0, RZ, 0xfc, !PT ;  /* 0x000000c020147812 */ /* 0x000fe200078efcff */
[----:B------:R-:W-:-:S03]  /*1be60*/  VIADD R0, R30, 0xffffffff ;  /* 0xffffffff1e007836 */ /* 0x000fc60000000000 */
[----:B------:R-:W-:Y:S02]  /*1be70*/  ISETP.GE.AND P0, PT, R20, UR4, PT ;  /* 0x0000000414007c0c */ /* 0x000fe4000bf06270 */
[----:B------:R-:W-:-:S04]  /*1be80*/  @P3 LOP3.LUT R23, R23, 0x10, RZ, 0xfc, !PT ;  /* 0x0000001017173812 */ /* 0x000fc800078efcff */
[----:B------:R-:W-:-:S04]  /*1be90*/  LOP3.LUT R23, R23, 0xfffffffe, RZ, 0xc0, !PT ;  /* 0xfffffffe17177812 */ /* 0x000fc800078ec0ff */
[----:B------:R-:W-:-:S04]  /*1bea0*/  LOP3.LUT R23, R23, 0xfffffff7, RZ, 0xc0, !PT ;  /* 0xfffffff717177812 */ /* 0x000fc800078ec0ff */
[----:B------:R-:W-:-:S04]  /*1beb0*/  @P1 LOP3.LUT R23, R23, 0x8, RZ, 0xfc, !PT ;  /* 0x0000000817171812 */ /* 0x000fc800078efcff */
[----:B------:R-:W-:-:S04]  /*1bec0*/  @P2 LOP3.LUT R23, R23, 0x1, RZ, 0xfc, !PT ;  /* 0x0000000117172812 */ /* 0x000fc800078efcff */
[----:B------:R-:W-:-:S04]  /*1bed0*/  LOP3.LUT R23, R23, 0xfffffffb, RZ, 0xc0, !PT ;  /* 0xfffffffb17177812 */ /* 0x000fc800078ec0ff */
[----:B------:R-:W-:Y:S01]  /*1bee0*/  @P0 LOP3.LUT R23, R23, 0x4, RZ, 0xfc, !PT ;  /* 0x0000000417170812 */ /* 0x000fe200078efcff */
[----:B-12---:R-:W-:Y:S06]  /*1bef0*/  BRA.DIV UR5, `(.L_x_11749) ;  /* 0x0000003e05fc7947 */ /* 0x006fec000b800000 */
.L_x_11815:
[----:B------:R-:W1:Y:S01]  /*1bf00*/  S2R R2, SR_TID.X ;  /* 0x0000000000027919 */ /* 0x000e620000002100 */
[----:B------:R-:W-:Y:S01]  /*1bf10*/  ISETP.NE.AND P1, PT, R10, 0x1, PT ;  /* 0x000000010a00780c */ /* 0x000fe20003f25270 */
[----:B------:R-:W-:Y:S01]  /*1bf20*/  IMAD.MOV.U32 R33, RZ, RZ, RZ ;  /* 0x000000ffff217224 */ /* 0x000fe200078e00ff */
[----:B0----5:R-:W-:Y:S01]  /*1bf30*/  SHF.R.S32.HI R30, RZ, 0x1f, R27 ;  /* 0x0000001fff1e7819 */ /* 0x021fe2000001141b */
[----:B------:R-:W0:Y:S01]  /*1bf40*/  S2R R3, SR_TID.X ;  /* 0x0000000000037919 */ /* 0x000e220000002100 */
[----:B------:R-:W-:-:S09]  /*1bf50*/  LOP3.LUT R23, R23, 0xffffff7f, RZ, 0xc0, !PT ;  /* 0xffffff7f17177812 */ /* 0x000fd200078ec0ff */
[----:B------:R-:W2:Y:S01]  /*1bf60*/  @P1 LDC R6, c[0x0][0x434] ;  /* 0x00010d00ff061b82 */ /* 0x000ea20000000800 */
[----:B------:R-:W-:-:S07]  /*1bf70*/  @P1 LOP3.LUT R23, R23, 0x80, RZ, 0xfc, !PT ;  /* 0x0000008017171812 */ /* 0x000fce00078efcff */
[----:B------:R-:W3:Y:S01]  /*1bf80*/  @P1 LDC R4, c[0x0][0x438] ;  /* 0x00010e00ff041b82 */ /* 0x000ee20000000800 */
[----:B-1----:R-:W-:Y:S01]  /*1bf90*/  LOP3.LUT R2, R2, 0x7f, RZ, 0xc0, !PT ;  /* 0x0000007f02027812 */ /* 0x002fe200078ec0ff */
[----:B0-----:R-:W-:-:S03]  /*1bfa0*/  IMAD.SHL.U32 R9, R3, 0x10, RZ ;  /* 0x0000001003097824 */ /* 0x001fc600078e00ff */
[----:B------:R-:W-:-:S04]  /*1bfb0*/  SHF.R.U32.HI R2, RZ, 0x3, R2 ;  /* 0x00000003ff027819 */ /* 0x000fc80000011602 */
[----:B------:R-:W-:-:S05]  /*1bfc0*/  LOP3.LUT R9, R2, 0x70, R9, 0xf8, !PT ;  /* 0x0000007002097812 */ /* 0x000fca00078ef809 */
[----:B------:R-:W-:-:S04]  /*1bfd0*/  IMAD R2, R0, 0x60, R9 ;  /* 0x0000006000027824 */ /* 0x000fc800078e0209 */
[C---:B------:R-:W-:Y:S01]  /*1bfe0*/  IMAD.IADD R35, R2.reuse, 0x1, R29 ;  /* 0x0000000102237824 */ /* 0x040fe200078e021d */
[----:B------:R-:W-:-:S03]  /*1bff0*/  ISETP.GE.AND P0, PT, R2, R17, PT ;  /* 0x000000110200720c */ /* 0x000fc60003f06270 */
[----:B--2---:R-:W-:Y:S01]  /*1c000*/  @P1 IMAD.HI.U32 R5, R35, R6, RZ ;  /* 0x0000000623051227 */ /* 0x004fe200078e00ff */
[----:B------:R-:W-:-:S03]  /*1c010*/  ISETP.GT.U32.OR P0, PT, R9, 0x5f, P0 ;  /* 0x0000005f0900780c */ /* 0x000fc60000704470 */
[----:B------:R-:W-:Y:S01]  /*1c020*/  IMAD.MOV.U32 R6, RZ, RZ, R35 ;  /* 0x000000ffff067224 */ /* 0x000fe200078e0023 */
[----:B---3--:R-:W-:-:S09]  /*1c030*/  @P1 SHF.R.U32.HI R6, RZ, R4, R5 ;  /* 0x00000004ff061219 */ /* 0x008fd20000011605 */
[----:B------:R-:W0:Y:S01]  /*1c040*/  @!P0 LDC.64 R2, c[0x0][0x428] ;  /* 0x00010a00ff028b82 */ /* 0x000e220000000a00 */
[----:B------:R-:W-:-:S07]  /*1c050*/  @!P0 SHF.R.S32.HI R7, RZ, 0x1f, R6 ;  /* 0x0000001fff078819 */ /* 0x000fce0000011406 */
[----:B------:R-:W1:Y:S01]  /*1c060*/  @!P0 LDC.64 R4, c[0x0][0x418] ;  /* 0x00010600ff048b82 */ /* 0x000e620000000a00 */
[----:B0-----:R-:W-:-:S04]  /*1c070*/  @!P0 IMAD R8, R30, R2, RZ ;  /* 0x000000021e088224 */ /* 0x001fc800078e02ff */
[C---:B------:R-:W-:Y:S02]  /*1c080*/  @!P0 IMAD R8, R27.reuse, R3, R8 ;  /* 0x000000031b088224 */ /* 0x040fe400078e0208 */
[----:B------:R-:W-:-:S04]  /*1c090*/  @!P0 IMAD.WIDE.U32 R2, R27, R2, R6 ;  /* 0x000000021b028225 */ /* 0x000fc800078e0006 */
[----:B------:R-:W-:Y:S01]  /*1c0a0*/  @!P0 IMAD.IADD R8, R3, 0x1, R8 ;  /* 0x0000000103088824 */ /* 0x000fe200078e0208 */
[----:B-1----:R-:W-:-:S04]  /*1c0b0*/  @!P0 LEA R4, P1, R2, R4, 0x2 ;  /* 0x0000000402048211 */ /* 0x002fc800078210ff */
[----:B------:R-:W-:Y:S01]  /*1c0c0*/  @!P0 LEA.HI.X R5, R2, R5, R8, 0x2, P1 ;  /* 0x0000000502058211 */ /* 0x000fe200008f1408 */
[----:B------:R-:W-:Y:S01]  /*1c0d0*/  IMAD.MOV R2, RZ, RZ, -R6 ;  /* 0x000000ffff027224 */ /* 0x000fe200078e0a06 */
[----:B------:R-:W-:-:S03]  /*1c0e0*/  SEL R3, RZ, 0x1, P2 ;  /* 0x00000001ff037807 */ /* 0x000fc60001000000 */
[----:B------:R-:W-:Y:S01]  /*1c0f0*/  IMAD R35, R10, R2, R35 ;  /* 0x000000020a237224 */ /* 0x000fe200078e0223 */
[----:B------:R0:W5:Y:S01]  /*1c100*/  @!P0 LDG.E R33, desc[UR36][R4.64] ;  /* 0x0000002404218981 */ /* 0x000162000c1e1900 */
[----:B------:R-:W-:Y:S01]  /*1c110*/  IMAD.U32 R2, RZ, RZ, UR38 ;  /* 0x00000026ff027e24 */ /* 0x000fe2000f8e00ff */
[----:B------:R-:W-:Y:S02]  /*1c120*/  ISETP.GT.U32.AND P1, PT, R9, 0x5f, PT ;  /* 0x0000005f0900780c */ /* 0x000fe40003f24070 */
[----:B------:R0:W-:Y:S01]  /*1c130*/  STL [R1+0x428], R3 ;  /* 0x0004280301007387 */ /* 0x0001e20000100800 */
[----:B------:R-:W-:Y:S02]  /*1c140*/  LOP3.LUT R23, R23, 0xffffffbf, RZ, 0xc0, !PT ;  /* 0xffffffbf17177812 */ /* 0x000fe400078ec0ff */
[----:B------:R-:W-:Y:S02]  /*1c150*/  ISETP.NE.AND P0, PT, R2, 0x3, PT ;  /* 0x000000030200780c */ /* 0x000fe40003f05270 */
[----:B------:R-:W-:-:S11]  /*1c160*/  SHF.R.S32.HI R26, RZ, 0x1f, R18 ;  /* 0x0000001fff1a7819 */ /* 0x000fd60000011412 */
[----:B------:R-:W-:-:S04]  /*1c170*/  @P0 LOP3.LUT R23, R23, 0x40, RZ, 0xfc, !PT ;  /* 0x0000004017170812 */ /* 0x000fc800078efcff */
[----:B------:R-:W-:-:S04]  /*1c180*/  LOP3.LUT R23, R23, 0xffffffdf, RZ, 0xc0, !PT ;  /* 0xffffffdf17177812 */ /* 0x000fc800078ec0ff */
[----:B------:R-:W-:Y:S01]  /*1c190*/  @P1 LOP3.LUT R23, R23, 0x20, RZ, 0xfc, !PT ;  /* 0x0000002017171812 */ /* 0x000fe200078efcff */
[----:B0-----:R-:W-:Y:S06]  /*1c1a0*/  @!P0 BRA `(.L_x_11750) ;  /* 0x0000000000048947 */ /* 0x001fec0003800000 */
[----:B------:R-:W-:Y:S01]  /*1c1b0*/  BPT.TRAP 0x1 ;  /* 0x000000040000795c */ /* 0x000fe20000300000 */
.L_x_11750:
[----:B------:R-:W-:Y:S01]  /*1c1c0*/  IMAD R32, R0, -0x60, R17 ;  /* 0xffffffa000207824 */ /* 0x000fe200078e0211 */
[----:B------:R-:W-:Y:S01]  /*1c1d0*/  SHF.L.U32 R0, R25, 0x1f, RZ ;  /* 0x0000001f19007819 */ /* 0x000fe200000006ff */
[----:B------:R-:W-:Y:S01]  /*1c1e0*/  IMAD R17, R24, 0x8, R22 ;  /* 0x0000000818117824 */ /* 0x000fe200078e0216 */
[----:B------:R-:W-:Y:S03]  /*1c1f0*/  BSSY B0, `(.L_x_11751) ;  /* 0x0000003000007945 */ /* 0x000fe60003800000 */
[----:B------:R-:W0:Y:S02]  /*1c200*/  SYNCS.PHASECHK.TRANS64.TRYWAIT P0, [R17+URZ+0x22840], R0 ;  /* 0x02284000110075a7 */ /* 0x000e24000800017f */
[----:B0-----:R-:W-:Y:S05]  /*1c210*/  @!P0 BRA `(.L_x_11752) ;  /* 0x0000003c00688947 */ /* 0x001fea0003800000 */
.L_x_11816:
[----:B------:R-:W-:Y:S05]  /*1c220*/  BSYNC B0 ;  /* 0x0000000000007941 */ /* 0x000fea0003800000 */
.L_x_11751:
        /* <DEDUP_REMOVED lines=89> */
.L_x_11830:
        /* <DEDUP_REMOVED lines=10> */
.L_x_11754:
        /* <DEDUP_REMOVED lines=10> */
.L_x_11755:
        /* <DEDUP_REMOVED lines=23> */
.L_x_11757:
[----:B------:R-:W-:Y:S05]  /*1ca70*/  BSYNC B6 ;  /* 0x0000000000067941 */ /* 0x000fea0003800000 */
.L_x_11756:
[----:B0-----:R-:W2:Y:S01]  /*1ca80*/  LDL.LU R2, [R1+0x410] ;  /* 0x0004100001027983 */ /* 0x001ea20000300800 */
[----:B------:R-:W0:Y:S01]  /*1ca90*/  LDC R20, c[0x0][0x448] ;  /* 0x00011200ff147b82 */ /* 0x000e220000000800 */
[----:B------:R-:W-:Y:S01]  /*1caa0*/  ULDC.64 UR4, c[0x0][0x298] ;  /* 0x0000a60000047ab9 */ /* 0x000fe20000000a00 */
[----:B------:R-:W-:Y:S01]  /*1cab0*/  LOP3.LUT P6, RZ, R23, 0x200, RZ, 0xc0, !PT ;  /* 0x0000020017ff7812 */ /* 0x000fe200078cc0ff */
[----:B------:R-:W3:Y:S01]  /*1cac0*/  S2R R21, SR_TID.X ;  /* 0x0000000000157919 */ /* 0x000ee20000002100 */
[----:B------:R-:W-:Y:S01]  /*1cad0*/  SHF.R.S32.HI R4, RZ, 0x1f, R19 ;  /* 0x0000001fff047819 */ /* 0x000fe20000011413 */
[----:B------:R-:W4:Y:S03]  /*1cae0*/  S2R R8, SR_TID.X ;  /* 0x0000000000087919 */ /* 0x000f260000002100 */
[----:B------:R-:W-:Y:S02]  /*1caf0*/  SEL R4, R4, RZ, !P6 ;  /* 0x000000ff04047207 */ /* 0x000fe40007000000 */
[----:B---3--:R-:W-:-:S04]  /*1cb00*/  LOP3.LUT R21, R21, 0x7f, RZ, 0xc0, !PT ;  /* 0x0000007f15157812 */ /* 0x008fc800078ec0ff */
[----:B------:R-:W-:Y:S01]  /*1cb10*/  SHF.R.U32.HI R21, RZ, 0x3, R21 ;  /* 0x00000003ff157819 */ /* 0x000fe20000011615 */
        /* <DEDUP_REMOVED lines=16> */
[----:B------:R-:W0:Y:S01]  /*1cc20*/  S2R R20, SR_TID.X ;  /* 0x0000000000147919 */ /* 0x000e220000002100 */
[----:B------:R-:W-:-:S04]  /*1cc30*/  IMAD.WIDE.U32 R2, R0, UR4, R2 ;  /* 0x0000000400027c25 */ /* 0x000fc8000f8e0002 */
[----:B------:R-:W-:Y:S01]  /*1cc40*/  IMAD R4, R0, UR5, R4 ;  /* 0x0000000500047c24 */ /* 0x000fe2000f8e0204 */
[----:B------:R-:W-:-:S03]  /*1cc50*/  ULDC.64 UR4, c[0x0][0x2d0] ;  /* 0x0000b40000047ab9 */ /* 0x000fc60000000a00 */
[----:B------:R-:W-:Y:S02]  /*1cc60*/  IMAD.IADD R3, R3, 0x1, R4 ;  /* 0x0000000103037824 */ /* 0x000fe400078e0204 */
[----:B------:R-:W2:Y:S08]  /*1cc70*/  @P6 LDC R6, c[0x0][0x44c] ;  /* 0x00011300ff066b82 */ /* 0x000eb00000000800 */
[----:B------:R-:W3:Y:S01]  /*1cc80*/  @P6 LDC R5, c[0x0][0x450] ;  /* 0x00011400ff056b82 */ /* 0x000ee20000000800 */
[----:B0-----:R-:W-:-:S05]  /*1cc90*/  IMAD.SHL.U32 R20, R20, 0x10, RZ ;  /* 0x0000001014147824 */ /* 0x001fca00078e00ff */
[----:B------:R-:W-:-:S05]  /*1cca0*/  LOP3.LUT R20, R21, 0x70, R20, 0xf8, !PT ;  /* 0x0000007015147812 */ /* 0x000fca00078ef814 */
[----:B------:R-:W-:Y:S01]  /*1ccb0*/  IMAD.IADD R0, R20, 0x1, R34 ;  /* 0x0000000114007824 */ /* 0x000fe200078e0222 */
[----:B------:R-:W-:-:S03]  /*1ccc0*/  LOP3.LUT R20, R8, 0x7f, RZ, 0xc0, !PT ;  /* 0x0000007f08147812 */ /* 0x000fc600078ec0ff */
[----:B--2---:R-:W-:Y:S01]  /*1ccd0*/  @P6 IMAD.HI.U32 R6, R0, R6, RZ ;  /* 0x0000000600066227 */ /* 0x004fe200078e00ff */
[----:B------:R-:W-:-:S03]  /*1cce0*/  SHF.R.U32.HI R8, RZ, 0x3, R20 ;  /* 0x00000003ff087819 */ /* 0x000fc60000011614 */
[----:B------:R-:W-:Y:S01]  /*1ccf0*/  IMAD.MOV.U32 R4, RZ, RZ, R0 ;  /* 0x000000ffff047224 */ /* 0x000fe200078e0000 */
[----:B---3--:R-:W-:Y:S02]  /*1cd00*/  @P6 SHF.R.U32.HI R4, RZ, R5, R6 ;  /* 0x00000005ff046219 */ /* 0x008fe40000011606 */
        /* <DEDUP_REMOVED lines=19> */
[----:B------:R-:W-:-:S03]  /*1ce40*/  UMOV UR5, 0xffffffff ;  /* 0xffffffff00057882 */ /* 0x000fc60000000000 */
[----:B------:R-:W-:Y:S07]  /*1ce50*/  BRA.DIV UR5, `(.L_x_11758) ;  /* 0x0000003a056c7947 */ /* 0x000fee000b800000 */
[----:B------:R-:W0:Y:S01]  /*1ce60*/  SHFL.IDX PT, R3, R0, RZ, 0x181f ;  /* 0x00181fff00037589 */ /* 0x000e2200000e0000 */
[----:B------:R-:W-:Y:S02]  /*1ce70*/  IMAD R36, R36, R6, RZ ;  /* 0x0000000624247224 */ /* 0x000fe400078e02ff */
        /* <DEDUP_REMOVED lines=72> */
.L_x_11847:
[----:B------:R-:W-:-:S05]  /*1d300*/  VIADD R34, R34, 0x70 ;  /* 0x0000007022227836 */ /* 0x000fca0000000000 */
[----:B------:R-:W-:-:S13]  /*1d310*/  ISETP.GE.AND P0, PT, R34, R36, PT ;  /* 0x000000242200720c */ /* 0x000fda0003f06270 */
        /* <DEDUP_REMOVED lines=8> */
.L_x_11759:
        /* <DEDUP_REMOVED lines=18> */
.L_x_11848:
[----:B------:R-:W-:Y:S05]  /*1d4c0*/  BSYNC B0 ;  /* 0x0000000000007941 */ /* 0x000fea0003800000 */
.L_x_11760:
[----:B------:R-:W-:-:S13]  /*1d4d0*/  LOP3.LUT P0, RZ, R23, 0x40, RZ, 0xc0, !PT ;  /* 0x0000004017ff7812 */ /* 0x000fda000780c0ff */
[----:B------:R-:W-:Y:S05]  /*1d4e0*/  @!P0 BRA `(.L_x_11762) ;  /* 0x0000000000048947 */ /* 0x000fea0003800000 */
[----:B------:R-:W-:Y:S01]  /*1d4f0*/  BPT.TRAP 0x1 ;  /* 0x000000040000795c */ /* 0x000fe20000300000 */
.L_x_11762:
[----:B------:R-:W-:Y:S01]  /*1d500*/  SHF.L.U32 R0, R25, 0x1f, RZ ;  /* 0x0000001f19007819 */ /* 0x000fe200000006ff */
[----:B------:R-:W-:Y:S03]  /*1d510*/  BSSY B0, `(.L_x_11763) ;  /* 0x0000003000007945 */ /* 0x000fe60003800000 */
[----:B------:R-:W2:Y:S02]  /*1d520*/  SYNCS.PHASECHK.TRANS64.TRYWAIT P0, [R17+URZ+0x22860], R0 ;  /* 0x02286000110075a7 */ /* 0x000ea4000800017f */
[----:B--2---:R-:W-:Y:S05]  /*1d530*/  @!P0 BRA `(.L_x_11764) ;  /* 0x0000003c006c8947 */ /* 0x004fea0003800000 */
.L_x_11849:
[----:B------:R-:W-:Y:S05]  /*1d540*/  BSYNC B0 ;  /* 0x0000000000007941 */ /* 0x000fea0003800000 */
.L_x_11763:
        /* <DEDUP_REMOVED lines=11> */
[----:B------:R-:W-:Y:S01]  /*1d600*/  IMAD R5, R35, UR5, R0 ;  /* 0x0000000523057c24 */ /* 0x000fe2000f8e0200 */
[----:B------:R-:W-:Y:S02]  /*1d610*/  ULDC.64 UR4, c[0x0][0x338] ;  /* 0x0000ce0000047ab9 */ /* 0x000fe40000000a00 */
[----:B---3--:R-:W-:Y:S02]  /*1d620*/  IMAD R0, R6, UR4, RZ ;  /* 0x0000000406007c24 */ /* 0x008fe4000f8e02ff */
[----:B------:R-:W-:Y:S02]  /*1d630*/  IMAD.IADD R3, R3, 0x1, R5 ;  /* 0x0000000103037824 */ /* 0x000fe400078e0205 */
[C---:B------:R-:W-:Y:S01]  /*1d640*/  IMAD R5, R33.reuse, UR5, R0 ;  /* 0x0000000521057c24 */ /* 0x040fe2000f8e0200 */
[----:B------:R-:W-:Y:S01]  /*1d650*/  SEL R0, RZ, 0x2, P3 ;  /* 0x00000002ff007807 */ /* 0x000fe20001800000 */
        /* <DEDUP_REMOVED lines=19> */
[----:B------:R-:W2:Y:S01]  /*1d790*/  SHFL.IDX PT, R14, R5, RZ, 0x181f ;  /* 0x00181fff050e7589 */ /* 0x000ea200000e0000 */
[----:B------:R-:W-:-:S03]  /*1d7a0*/  LOP3.LUT P1, RZ, R7, 0x4, RZ, 0xc0, !PT ;  /* 0x0000000407ff7812 */ /* 0x000fc6000782c0ff */
[----:B------:R-:W3:Y:S01]  /*1d7b0*/  SHFL.IDX PT, R3, R6, RZ, 0x181f ;  /* 0x00181fff06037589 */ /* 0x000ee200000e0000 */
        /* <DEDUP_REMOVED lines=43> */
[C---:B------:R-:W-:Y:S01]  /*1da70*/  ISETP.LT.OR P3, PT, R32.reuse, 0x31, P4 ;  /* 0x000000312000780c */ /* 0x040fe20002761670 */
[----:B------:R-:W0:Y:S04]  /*1da80*/  SHFL.IDX PT, R3, R6, 0x4, 0x181f ;  /* 0x00981f0006037f89 */ /* 0x000e2800000e0000 */
[----:B------:R-:W2:Y:S08]  /*1da90*/  SHFL.IDX PT, R6, R6, 0x5, 0x181f ;  /* 0x00b81f0006067f89 */ /* 0x000eb000000e0000 */
        /* <DEDUP_REMOVED lines=8> */
[----:B------:R3:W4:Y:S02]  /*1db20*/  SHFL.IDX PT, R14, R5, 0x5, 0x181f ;  /* 0x00b81f00050e7f89 */ /* 0x00072400000e0000 */
        /* <DEDUP_REMOVED lines=9> */
.L_x_11863:
[----:B0--3--:R-:W-:Y:S02]  /*1dbc0*/  IADD3 R2, P3, R14, R0, RZ ;  /* 0x000000000e027210 */ /* 0x009fe40007f7e0ff */
        /* <DEDUP_REMOVED lines=14> */
.L_x_11766:
        /* <DEDUP_REMOVED lines=10> */
.L_x_11767:
[----:B0-----:R-:W2:Y:S01]  /*1dd50*/  LDL.LU R2, [R1+0x418] ;  /* 0x0004180001027983 */ /* 0x001ea20000300800 */
[----:B------:R0:W-:Y:S01]  /*1dd60*/  SYNCS.ARRIVE.TRANS64.A1T0 RZ, [R17+URZ+0x22850], RZ ;  /* 0x022850ff11ff79a7 */ /* 0x0001e2000810003f */
[----:B------:R-:W-:Y:S01]  /*1dd70*/  BSSY B0, `(.L_x_11768) ;  /* 0x00000dd000007945 */ /* 0x000fe20003800000 */
[----:B--2---:R-:W-:-:S05]  /*1dd80*/  VIADD R10, R2, 0xfffffffe ;  /* 0xfffffffe020a7836 */ /* 0x004fca0000000000 */
[----:B------:R-:W-:-:S13]  /*1dd90*/  ISETP.GE.AND P0, PT, R10, R31, PT ;  /* 0x0000001f0a00720c */ /* 0x000fda0003f06270 */
[----:B0-----:R-:W-:Y:S05]  /*1dda0*/  @!P0 BRA `(.L_x_11769) ;  /* 0x0000000c00648947 */ /* 0x001fea0003800000 */
.L_x_11782:
        /* <DEDUP_REMOVED lines=12> */
[----:B--2---:R-:W2:Y:S01]  /*1de70*/  @!P2 LDC.64 R4, c[0x0][0x428] ;  /* 0x00010a00ff04ab82 */ /* 0x004ea20000000a00 */
[----:B0-----:R-:W-:-:S13]  /*1de80*/  ISETP.NE.AND P0, PT, R3, 0x1, PT ;  /* 0x000000010300780c */ /* 0x001fda0003f05270 */
[----:B------:R-:W0:Y:S08]  /*1de90*/  @P0 LDC R3, c[0x0][0x434] ;  /* 0x00010d00ff030b82 */ /* 0x000e300000000800 */
[----:B---3--:R-:W3:Y:S01]  /*1dea0*/  @P0 LDC R7, c[0x0][0x438] ;  /* 0x00010e00ff070b82 */ /* 0x008ee20000000800 */
[----:B0-----:R-:W-:-:S05]  /*1deb0*/  @P0 IMAD.HI.U32 R2, R8, R3, RZ ;  /* 0x0000000308020227 */ /* 0x001fca00078e00ff */
[----:B---3--:R-:W-:Y:S01]  /*1dec0*/  @P0 SHF.R.U32.HI R9, RZ, R7, R2 ;  /* 0x00000007ff090219 */ /* 0x008fe20000011602 */
[----:B--2---:R-:W-:Y:S01]  /*1ded0*/  @!P2 IMAD R2, R30, R4, RZ ;  /* 0x000000041e02a224 */ /* 0x004fe200078e02ff */
[----:B----4-:R-:W0:Y:S02]  /*1dee0*/  @!P2 LDC.64 R6, c[0x0][0x418] ;  /* 0x00010600ff06ab82 */ /* 0x010e240000000a00 */
        /* <DEDUP_REMOVED lines=16> */
[----:B------:R-:W-:Y:S01]  /*1dff0*/  LOP3.LUT R25, R25, R2, RZ, 0x3c, !PT ;  /* 0x0000000219197212 */ /* 0x000fe200078e3cff */
[----:B------:R-:W-:-:S02]  /*1e000*/  IMAD.MOV.U32 R2, RZ, RZ, R10 ;  /* 0x000000ffff027224 */ /* 0x000fc400078e000a */
[----:B------:R-:W-:-:S03]  /*1e010*/  VIADD R10, R10, 0xffffffff ;  /* 0xffffffff0a0a7836 */ /* 0x000fc60000000000 */
[----:B------:R-:W-:Y:S01]  /*1e020*/  ISETP.GT.AND P2, PT, R2, R31, PT ;  /* 0x0000001f0200720c */ /* 0x000fe20003f44270 */
[----:B0-----:R-:W-:-:S12]  /*1e030*/  @!P1 BRA `(.L_x_11770) ;  /* 0x0000000000049947 */ /* 0x001fd80003800000 */
[----:B------:R-:W-:Y:S01]  /*1e040*/  BPT.TRAP 0x1 ;  /* 0x000000040000795c */ /* 0x000fe20000300000 */
.L_x_11770:
[----:B------:R-:W-:Y:S01]  /*1e050*/  IMAD R6, R24, 0x8, R22 ;  /* 0x0000000818067824 */ /* 0x000fe200078e0216 */
[----:B------:R-:W-:Y:S01]  /*1e060*/  SHF.L.U32 R21, R25, 0x1f, RZ ;  /* 0x0000001f19157819 */ /* 0x000fe200000006ff */
[----:B------:R-:W-:Y:S01]  /*1e070*/  BSSY B1, `(.L_x_11771) ;  /* 0x0000004000017945 */ /* 0x000fe20003800000 */
[----:B-1----:R-:W-:Y:S02]  /*1e080*/  SHF.R.S32.HI R17, RZ, 0x1f, R5 ;  /* 0x0000001fff117819 */ /* 0x002fe40000011405 */
[----:B------:R-:W0:Y:S02]  /*1e090*/  SYNCS.PHASECHK.TRANS64.TRYWAIT P0, [R6+URZ+0x22840], R21 ;  /* 0x02284015060075a7 */ /* 0x000e24000800017f */
[----:B0-----:R-:W-:Y:S05]  /*1e0a0*/  @!P0 BRA `(.L_x_11772) ;  /* 0x0000003800e48947 */ /* 0x001fea0003800000 */
.L_x_11864:
[----:B------:R-:W-:Y:S05]  /*1e0b0*/  BSYNC B1 ;  /* 0x0000000000017941 */ /* 0x000fea0003800000 */
.L_x_11771:
        /* <DEDUP_REMOVED lines=52> */
.L_x_11878:
        /* <DEDUP_REMOVED lines=8> */
.L_x_11774:
        /* <DEDUP_REMOVED lines=10> */
.L_x_11775:
[----:B------:R3:W-:Y:S01]  /*1e520*/  SYNCS.ARRIVE.TRANS64.A1T0 RZ, [R6+URZ+0x22830], RZ ;  /* 0x022830ff06ff79a7 */ /* 0x0007e2000810003f */
[----:B------:R-:W-:Y:S05]  /*1e530*/  @!P3 BRA `(.L_x_11776) ;  /* 0x000000000004b947 */ /* 0x000fea0003800000 */
[----:B------:R-:W-:Y:S01]  /*1e540*/  BPT.TRAP 0x1 ;  /* 0x000000040000795c */ /* 0x000fe20000300000 */
.L_x_11776:
[----:B------:R-:W4:Y:S01]  /*1e550*/  SYNCS.PHASECHK.TRANS64.TRYWAIT P0, [R6+URZ+0x22860], R21 ;  /* 0x02286015060075a7 */ /* 0x000f22000800017f */
[----:B------:R-:W-:Y:S04]  /*1e560*/  BSSY B1, `(.L_x_11777) ;  /* 0x0000002000017945 */ /* 0x000fe80003800000 */
[----:B----4-:R-:W-:Y:S05]  /*1e570*/  @!P0 BRA `(.L_x_11778) ;  /* 0x0000003c00688947 */ /* 0x010fea0003800000 */
.L_x_11879:
[----:B------:R-:W-:Y:S05]  /*1e580*/  BSYNC B1 ;  /* 0x0000000000017941 */ /* 0x000fea0003800000 */
.L_x_11777:
[----:B------:R-:W-:Y:S01]  /*1e590*/  ULDC.64 UR4, c[0x0][0x328] ;  /* 0x0000ca0000047ab9 */ /* 0x000fe20000000a00 */
[----:B------:R-:W-:Y:S01]  /*1e5a0*/  LOP3.LUT P5, RZ, R23, 0x1, RZ, 0xc0, !PT ;  /* 0x0000000117ff7812 */ /* 0x000fe200078ac0ff */
[----:B--2---:R-:W-:Y:S01]  /*1e5b0*/  IMAD R2, R17, UR4, RZ ;  /* 0x0000000411027c24 */ /* 0x004fe2000f8e02ff */
[C---:B------:R-:W-:Y:S01]  /*1e5c0*/  LOP3.LUT P4, RZ, R23.reuse, 0x10, RZ, 0xc0, !PT ;  /* 0x0000001017ff7812 */ /* 0x040fe2000788c0ff */
[----:B------:R-:W-:Y:S01]  /*1e5d0*/  IMAD R8, R24, 0x6000, R28 ;  /* 0x0000600018087824 */ /* 0x000fe200078e021c */
[----:B------:R-:W-:Y:S01]  /*1e5e0*/  LOP3.LUT P3, RZ, R23, 0x8, RZ, 0xc0, !PT ;  /* 0x0000000817ff7812 */ /* 0x000fe2000786c0ff */
[----:B-1----:R-:W-:Y:S01]  /*1e5f0*/  IMAD R7, R5, UR5, R2 ;  /* 0x0000000505077c24 */ /* 0x002fe2000f8e0202 */
[----:B------:R-:W-:Y:S01]  /*1e600*/  LOP3.LUT P1, RZ, R23, 0x4, RZ, 0xc0, !PT ;  /* 0x0000000417ff7812 */ /* 0x000fe2000782c0ff */
        /* <DEDUP_REMOVED lines=17> */
[----:B------:R-:W1:Y:S01]  /*1e720*/  SHFL.IDX PT, R14, R7, RZ, 0x181f ;  /* 0x00181fff070e7589 */ /* 0x000e6200000e0000 */
[----:B------:R-:W-:-:S03]  /*1e730*/  IMAD R8, R8, 0x2, R22 ;  /* 0x0000000208087824 */ /* 0x000fc600078e0216 */
[----:B------:R-:W2:Y:S04]  /*1e740*/  SHFL.IDX PT, R3, R9, RZ, 0x181f ;  /* 0x00181fff09037589 */ /* 0x000ea800000e0000 */
[----:B------:R-:W-:Y:S04]  /*1e750*/  SHFL.IDX PT, R5, R9, 0x1, 0x181f ;  /* 0x00381f0009057f89 */ /* 0x000fe800000e0000 */
[----:B------:R-:W-:Y:S01]  /*1e760*/  SHFL.IDX PT, R17, R9, 0x2, 0x181f ;  /* 0x00581f0009117f89 */ /* 0x000fe200000e0000 */
[----:B-1----:R-:W-:-:S03]  /*1e770*/  IADD3 R2, P0, R14, R0, RZ ;  /* 0x000000000e027210 */ /* 0x002fc60007f1e0ff */
[----:B------:R-:W1:Y:S02]  /*1e780*/  SHFL.IDX PT, R14, R7, 0x1, 0x181f ;  /* 0x00381f00070e7f89 */ /* 0x000e6400000e0000 */
[----:B--2---:R-:W-:-:S05]  /*1e790*/  IMAD.X R3, RZ, RZ, R3, P0 ;  /* 0x000000ffff037224 */ /* 0x004fca00000e0603 */
[----:B------:R-:W-:Y:S04]  /*1e7a0*/  LDGSTS.E.BYPASS.LTC128B.128 [R8+0x400], desc[UR36][R2.64], !P5 ;  /* 0x0040000002087fae */ /* 0x000fe8000e901d64 */
[----:B------:R-:W-:Y:S04]  /*1e7b0*/  LDGSTS.E.BYPASS.LTC128B.128 [R8+0x3400], desc[UR36][R2.64+0x80], !P4 ;  /* 0x0340008002087fae */ /* 0x000fe8000e101d64 */
[----:B------:R-:W-:Y:S04]  /*1e7c0*/  LDGSTS.E.BYPASS.LTC128B.128 [R8+0x6400], desc[UR36][R2.64+0x100], !P3 ;  /* 0x0640010002087fae */ /* 0x000fe8000d901d64 */
[----:B------:R2:W-:Y:S01]  /*1e7d0*/  LDGSTS.E.BYPASS.LTC128B.128 [R8+0x9400], desc[UR36][R2.64+0x180], !P1 ;  /* 0x0940018002087fae */ /* 0x0005e2000c901d64 */
[----:B-1----:R-:W-:-:S03]  /*1e7e0*/  IADD3 R4, P0, R14, R0, RZ ;  /* 0x000000000e047210 */ /* 0x002fc60007f1e0ff */
[----:B------:R-:W2:Y:S02]  /*1e7f0*/  SHFL.IDX PT, R14, R7, 0x2, 0x181f ;  /* 0x00581f00070e7f89 */ /* 0x000ea400000e0000 */
[----:B------:R-:W-:-:S05]  /*1e800*/  IMAD.X R5, RZ, RZ, R5, P0 ;  /* 0x000000ffff057224 */ /* 0x000fca00000e0605 */
[----:B------:R-:W-:Y:S04]  /*1e810*/  LDGSTS.E.BYPASS.LTC128B.128 [R8+0xc00], desc[UR36][R4.64], !P5 ;  /* 0x00c0000004087fae */ /* 0x000fe8000e901d64 */
[----:B------:R-:W-:Y:S04]  /*1e820*/  LDGSTS.E.BYPASS.LTC128B.128 [R8+0x3c00], desc[UR36][R4.64+0x80], !P4 ;  /* 0x03c0008004087fae */ /* 0x000fe8000e101d64 */
[----:B------:R-:W-:Y:S04]  /*1e830*/  LDGSTS.E.BYPASS.LTC128B.128 [R8+0x6c00], desc[UR36][R4.64+0x100], !P3 ;  /* 0x06c0010004087fae */ /* 0x000fe8000d901d64 */
[----:B------:R1:W-:Y:S01]  /*1e840*/  LDGSTS.E.BYPASS.LTC128B.128 [R8+0x9c00], desc[UR36][R4.64+0x180], !P1 ;  /* 0x09c0018004087fae */ /* 0x0003e2000c901d64 */
[----:B--2---:R-:W-:-:S03]  /*1e850*/  IADD3 R2, P0, R14, R0, RZ ;  /* 0x000000000e027210 */ /* 0x004fc60007f1e0ff */
[----:B------:R-:W2:Y:S02]  /*1e860*/  SHFL.IDX PT, R14, R7, 0x3, 0x181f ;  /* 0x00781f00070e7f89 */ /* 0x000ea400000e0000 */
[----:B------:R-:W-:Y:S02]  /*1e870*/  IMAD.X R3, RZ, RZ, R17, P0 ;  /* 0x000000ffff037224 */ /* 0x000fe400000e0611 */
[----:B------:R-:W-:Y:S04]  /*1e880*/  SHFL.IDX PT, R17, R9, 0x4, 0x181f ;  /* 0x00981f0009117f89 */ /* 0x000fe800000e0000 */
[----:B-1----:R-:W1:Y:S04]  /*1e890*/  SHFL.IDX PT, R5, R9, 0x3, 0x181f ;  /* 0x00781f0009057f89 */ /* 0x002e6800000e0000 */
[----:B------:R-:W-:Y:S04]  /*1e8a0*/  LDGSTS.E.BYPASS.LTC128B.128 [R8+0x1400], desc[UR36][R2.64], !P5 ;  /* 0x0140000002087fae */ /* 0x000fe8000e901d64 */
[----:B------:R-:W-:Y:S04]  /*1e8b0*/  LDGSTS.E.BYPASS.LTC128B.128 [R8+0x4400], desc[UR36][R2.64+0x80], !P4 ;  /* 0x0440008002087fae */ /* 0x000fe8000e101d64 */
[----:B------:R-:W-:Y:S01]  /*1e8c0*/  LDGSTS.E.BYPASS.LTC128B.128 [R8+0x7400], desc[UR36][R2.64+0x100], !P3 ;  /* 0x0740010002087fae */ /* 0x000fe2000d901d64 */
[----:B--2---:R-:W-:-:S03]  /*1e8d0*/  IADD3 R4, P0, R14, R0, RZ ;  /* 0x000000000e047210 */ /* 0x004fc60007f1e0ff */
[----:B------:R2:W-:Y:S04]  /*1e8e0*/  LDGSTS.E.BYPASS.LTC128B.128 [R8+0xa400], desc[UR36][R2.64+0x180], !P1 ;  /* 0x0a40018002087fae */ /* 0x0005e8000c901d64 */
[----:B------:R-:W2:Y:S01]  /*1e8f0*/  SHFL.IDX PT, R14, R7, 0x4, 0x181f ;  /* 0x00981f00070e7f89 */ /* 0x000ea200000e0000 */
[----:B-1----:R-:W-:-:S03]  /*1e900*/  IMAD.X R5, RZ, RZ, R5, P0 ;  /* 0x000000ffff057224 */ /* 0x002fc600000e0605 */
[----:B------:R-:W1:Y:S04]  /*1e910*/  SHFL.IDX PT, R9, R9, 0x5, 0x181f ;  /* 0x00b81f0009097f89 */ /* 0x000e6800000e0000 */
[----:B------:R0:W-:Y:S04]  /*1e920*/  LDGSTS.E.BYPASS.LTC128B.128 [R8+0x1c00], desc[UR36][R4.64], !P5 ;  /* 0x01c0000004087fae */ /* 0x0001e8000e901d64 */
[----:B------:R0:W-:Y:S04]  /*1e930*/  LDGSTS.E.BYPASS.LTC128B.128 [R8+0x4c00], desc[UR36][R4.64+0x80], !P4 ;  /* 0x04c0008004087fae */ /* 0x0001e8000e101d64 */
[----:B------:R0:W-:Y:S04]  /*1e940*/  LDGSTS.E.BYPASS.LTC128B.128 [R8+0x7c00], desc[UR36][R4.64+0x100], !P3 ;  /* 0x07c0010004087fae */ /* 0x0001e8000d901d64 */
[----:B------:R0:W-:Y:S01]  /*1e950*/  LDGSTS.E.BYPASS.LTC128B.128 [R8+0xac00], desc[UR36][R4.64+0x180], !P1 ;  /* 0x0ac0018004087fae */ /* 0x0001e2000c901d64 */
[----:B--2---:R-:W-:-:S03]  /*1e960*/  IADD3 R2, P0, R14, R0, RZ ;  /* 0x000000000e027210 */ /* 0x004fc60007f1e0ff */
[----:B------:R0:W2:Y:S02]  /*1e970*/  SHFL.IDX PT, R14, R7, 0x5, 0x181f ;  /* 0x00b81f00070e7f89 */ /* 0x0000a400000e0000 */
[----:B------:R-:W-:-:S05]  /*1e980*/  IMAD.X R3, RZ, RZ, R17, P0 ;  /* 0x000000ffff037224 */ /* 0x000fca00000e0611 */
[----:B------:R0:W-:Y:S04]  /*1e990*/  LDGSTS.E.BYPASS.LTC128B.128 [R8+0x2400], desc[UR36][R2.64], !P5 ;  /* 0x0240000002087fae */ /* 0x0001e8000e901d64 */
[----:B------:R0:W-:Y:S04]  /*1e9a0*/  LDGSTS.E.BYPASS.LTC128B.128 [R8+0x5400], desc[UR36][R2.64+0x80], !P4 ;  /* 0x0540008002087fae */ /* 0x0001e8000e101d64 */
[----:B------:R0:W-:Y:S04]  /*1e9b0*/  LDGSTS.E.BYPASS.LTC128B.128 [R8+0x8400], desc[UR36][R2.64+0x100], !P3 ;  /* 0x0840010002087fae */ /* 0x0001e8000d901d64 */
[----:B-1----:R0:W-:Y:S02]  /*1e9c0*/  LDGSTS.E.BYPASS.LTC128B.128 [R8+0xb400], desc[UR36][R2.64+0x180], !P1 ;  /* 0x0b40018002087fae */ /* 0x0021e4000c901d64 */
.L_x_11893:
[----:B0-2---:R-:W-:-:S05]  /*1e9d0*/  IADD3 R2, P0, R14, R0, RZ ;  /* 0x000000000e027210 */ /* 0x005fca0007f1e0ff */
        /* <DEDUP_REMOVED lines=10> */
.L_x_11780:
        /* <DEDUP_REMOVED lines=10> */
.L_x_11781:
[----:B------:R2:W-:Y:S01]  /*1eb20*/  SYNCS.ARRIVE.TRANS64.A1T0 RZ, [R6+URZ+0x22850], RZ ;  /* 0x022850ff06ff79a7 */ /* 0x0005e2000810003f */
[----:B------:R-:W-:Y:S05]  /*1eb30*/  @P2 BRA `(.L_x_11782) ;  /* 0xfffffff0009c2947 */ /* 0x000fea000383ffff */
.L_x_11769:
[----:B------:R-:W-:Y:S05]  /*1eb40*/  BSYNC B0 ;  /* 0x0000000000007941 */ /* 0x000fea0003800000 */
.L_x_11768:
        /* <DEDUP_REMOVED lines=10> */
[----:B------:R-:W5:Y:S01]  /*1ebf0*/  LDC.64 R2, c[0x0][0xc60] ;  /* 0x00031800ff027b82 */ /* 0x000f620000000a00 */
[----:B------:R-:W0:Y:S02]  /*1ec00*/  FLO.U32 R4, UR4 ;  /* 0x0000000400047d00 */ /* 0x000e2400080e0000 */
[----:B0-----:R-:W-:-:S06]  /*1ec10*/  ISETP.EQ.U32.AND P1, PT, R4, R5, PT ;  /* 0x000000050400720c */ /* 0x001fcc0003f22070 */
[----:B------:R-:W5:Y:S07]  /*1ec20*/  POPC R5, UR4 ;  /* 0x0000000400057d09 */ /* 0x000f6e0008000000 */
[----:B-----5:R-:W5:Y:S01]  /*1ec30*/  @P1 ATOMG.E.ADD.STRONG.GPU PT, R3, desc[UR36][R2.64], R5 ;  /* 0x00000005020319a8 */ /* 0x020f6200081ee1e4 */
[----:B--234-:R-:W0:Y:S02]  /*1ec40*/  S2R R6, SR_LTMASK ;  /* 0x0000000000067919 */ /* 0x01ce240000003900 */
[----:B0-----:R-:W-:-:S04]  /*1ec50*/  LOP3.LUT R6, R6, UR4, RZ, 0xc0, !PT ;  /* 0x0000000406067c12 */ /* 0x001fc8000f8ec0ff */
[----:B------:R-:W0:Y:S01]  /*1ec60*/  POPC R7, R6 ;  /* 0x0000000600077309 */ /* 0x000e220000000000 */
[----:B-----5:R-:W0:Y:S02]  /*1ec70*/  SHFL.IDX PT, R4, R3, R4, 0x1f ;  /* 0x00001f0403047589 */ /* 0x020e2400000e0000 */
[----:B0-----:R-:W-:-:S07]  /*1ec80*/  IADD3 R16, R4, UR39, R7 ;  /* 0x0000002704107c10 */ /* 0x001fce000fffe007 */
.L_x_11784:
[----:B------:R-:W-:Y:S05]  /*1ec90*/  BSYNC B0 ;  /* 0x0000000000007941 */ /* 0x000fea0003800000 */
.L_x_11783:
[----:B------:R-:W-:Y:S02]  /*1eca0*/  SEL R24, R24, RZ, P0 ;  /* 0x000000ff18187207 */ /* 0x000fe40000000000 */
[----:B------:R-:W-:-:S07]  /*1ecb0*/  LOP3.LUT R25, R25, R0, RZ, 0x3c, !PT ;  /* 0x0000000019197212 */ /* 0x000fce00078e3cff */
.L_x_11743:
[----:B------:R-:W-:Y:S05]  /*1ecc0*/  BSYNC B7 ;  /* 0x0000000000077941 */ /* 0x000fea0003800000 */
.L_x_11741:
[----:B------:R-:W-:-:S13]  /*1ecd0*/  LOP3.LUT P0, RZ, R23, 0x400, RZ, 0xc0, !PT ;  /* 0x0000040017ff7812 */ /* 0x000fda000780c0ff */
[----:B------:R-:W-:Y:S05]  /*1ece0*/  @!P0 BRA `(.L_x_11785) ;  /* 0x0000000000248947 */ /* 0x000fea0003800000 */
[----:B------:R-:W-:Y:S05]  /*1ecf0*/  WARPSYNC.ALL ;  /* 0x0000000000007948 */ /* 0x000fea0003800000 */
[----:B------:R-:W5:Y:S08]  /*1ed00*/  S2UR UR5, SR_CgaCtaId ;  /* 0x00000000000579c3 */ /* 0x000f700000008800 */
[----:B------:R-:W-:Y:S06]  /*1ed10*/  BAR.SYNC.DEFER_BLOCKING 0x5, 0x180 ;  /* 0x0146000000007b1d */ /* 0x000fec0000010000 */
[----:B------:R-:W-:-:S02]  /*1ed20*/  UMOV UR4, 0x400 ;  /* 0x0000040000047882 */ /* 0x000fc40000000000 */
[----:B-----5:R-:W-:-:S06]  /*1ed30*/  ULEA UR4, UR5, UR4, 0x18 ;  /* 0x0000000405047291 */ /* 0x020fcc000f8ec03f */
[----:B------:R-:W-:-:S05]  /*1ed40*/  IMAD.U32 R22, RZ, RZ, UR4 ;  /* 0x00000004ff167e24 */ /* 0x000fca000f8e00ff */
[----:B-1----:R1:W0:Y:S01]  /*1ed50*/  LDS.128 R16, [R22+0x228d0] ;  /* 0x0228d00016107984 */ /* 0x0022220000000c00 */
[----:B------:R-:W-:Y:S06]  /*1ed60*/  BAR.ARV 0x4, 0x180 ;  /* 0x0106000000007b1d */ /* 0x000fec0000002000 */
[----:B------:R-:W-:Y:S05]  /*1ed70*/  BRA `(.L_x_11786) ;  /* 0x0000000800cc7947 */ /* 0x000fea0003800000 */
.L_x_11785:
[----:B------:R-:W5:Y:S01]  /*1ed80*/  S2R R0, SR_TID.X ;  /* 0x0000000000007919 */ /* 0x000f620000002100 */
[----:B------:R-:W-:Y:S01]  /*1ed90*/  UMOV UR4, 0xffffffff ;  /* 0xffffffff00047882 */ /* 0x000fe20000000000 */
[----:B-----5:R-:W-:-:S04]  /*1eda0*/  LOP3.LUT R8, R0, 0x1f, RZ, 0xc0, !PT ;  /* 0x0000001f00087812 */ /* 0x020fc800078ec0ff */
[----:B------:R-:W-:Y:S01]  /*1edb0*/  ISETP.NE.AND P0, PT, R8, 0x1f, PT ;  /* 0x0000001f0800780c */ /* 0x000fe20003f05270 */
[----:B------:R-:W-:-:S12]  /*1edc0*/  BRA.DIV UR4, `(.L_x_11787) ;  /* 0x0000003e04307947 */ /* 0x000fd8000b800000 */
[----:B------:R-:W-:Y:S01]  /*1edd0*/  IMAD.IADD R5, R19, 0x1, R8 ;  /* 0x0000000113057824 */ /* 0x000fe200078e0208 */
[----:B------:R-:W-:-:S04]  /*1ede0*/  ULDC UR4, c[0x0][0xc3c] ;  /* 0x00030f0000047ab9 */ /* 0x000fc80000000800 */
[----:B------:R-:W-:-:S13]  /*1edf0*/  ISETP.GE.OR P1, PT, R5, UR4, !P0 ;  /* 0x0000000405007c0c */ /* 0x000fda000c726670 */
[----:B------:R-:W5:Y:S02]  /*1ee00*/  @!P1 LDC.64 R2, c[0x0][0xc80] ;  /* 0x00032000ff029b82 */ /* 0x000f640000000a00 */
[----:B-----5:R-:W-:-:S06]  /*1ee10*/  @!P1 IMAD.WIDE R2, R5, 0x4, R2 ;  /* 0x0000000405029825 */ /* 0x020fcc00078e0202 */
[----:B------:R-:W5:Y:S01]  /*1ee20*/  @!P1 LDG.E R2, desc[UR36][R2.64] ;  /* 0x0000002402029981 */ /* 0x000f62000c1e1900 */
[----:B------:R-:W-:Y:S01]  /*1ee30*/  IMAD.MOV.U32 R5, RZ, RZ, RZ ;  /* 0x000000ffff057224 */ /* 0x000fe200078e00ff */
[C---:B------:R-:W-:Y:S02]  /*1ee40*/  ISETP.GE.U32.AND P2, PT, R8.reuse, 0x2, PT ;  /* 0x000000020800780c */ /* 0x040fe40003f46070 */
[C---:B------:R-:W-:Y:S01]  /*1ee50*/  ISETP.GE.U32.AND P3, PT, R8.reuse, 0x4, PT ;  /* 0x000000040800780c */ /* 0x040fe20003f66070 */
[----:B------:R-:W-:Y:S01]  /*1ee60*/  SHFL.IDX PT, R0, R16, RZ, 0x1f ;  /* 0x00001fff10007589 */ /* 0x000fe200000e0000 */
[C---:B------:R-:W-:Y:S02]  /*1ee70*/  ISETP.GE.U32.AND P4, PT, R8.reuse, 0x8, PT ;  /* 0x000000080800780c */ /* 0x040fe40003f86070 */
[C---:B------:R-:W-:Y:S01]  /*1ee80*/  ISETP.GE.U32.AND P5, PT, R8.reuse, 0x10, PT ;  /* 0x000000100800780c */ /* 0x040fe20003fa6070 */
[----:B------:R-:W-:Y:S01]  /*1ee90*/  SHFL.IDX PT, R4, R16, 0x1, 0x1f ;  /* 0x00201f0010047f89 */ /* 0x000fe200000e0000 */
[----:B-----5:R-:W-:Y:S01]  /*1eea0*/  @!P1 IMAD.MOV.U32 R5, RZ, RZ, R2 ;  /* 0x000000ffff059224 */ /* 0x020fe200078e0002 */
[----:B------:R-:W-:-:S04]  /*1eeb0*/  ISETP.NE.AND P1, PT, R8, RZ, PT ;  /* 0x000000ff0800720c */ /* 0x000fc80003f25270 */
[----:B------:R-:W2:Y:S02]  /*1eec0*/  SHFL.UP PT, R14, R5, 0x1, RZ ;  /* 0x04200000050e7989 */ /* 0x000ea400000e00ff */
[----:B--234-:R-:W-:-:S05]  /*1eed0*/  SEL R6, R14, RZ, P1 ;  /* 0x000000ff0e067207 */ /* 0x01cfca0000800000 */
        /* <DEDUP_REMOVED lines=13> */
[----:B------:R2:W3:Y:S02]  /*1efb0*/  SHFL.IDX PT, R14, R6, 0x1f, 0x1f ;  /* 0x03e01f00060e7f89 */ /* 0x0004e400000e0000 */
.L_x_11903:
[----:B------:R-:W-:Y:S02]  /*1efc0*/  ULDC UR4, c[0x0][0xc38] ;  /* 0x00030e0000047ab9 */ /* 0x000fe40000000800 */
[----:B------:R-:W-:-:S04]  /*1efd0*/  IMAD.U32 R7, RZ, RZ, UR4 ;  /* 0x00000004ff077e24 */ /* 0x000fc8000f8e00ff */
[----:B---3--:R-:W-:-:S04]  /*1efe0*/  IMAD R14, R14, R7, RZ ;  /* 0x000000070e0e7224 */ /* 0x008fc800078e02ff */
[----:B------:R-:W-:-:S05]  /*1eff0*/  IMAD.IADD R9, R4, 0x1, R14 ;  /* 0x0000000104097824 */ /* 0x000fca00078e020e */
[----:B------:R-:W-:-:S13]  /*1f000*/  ISETP.GT.AND P6, PT, R9, R0, PT ;  /* 0x000000000900720c */ /* 0x000fda0003fc4270 */
[----:B------:R-:W-:Y:S05]  /*1f010*/  @P6 BRA `(.L_x_11788) ;  /* 0x00000000009c6947 */ /* 0x000fea0003800000 */
.L_x_11793:
[----:B------:R-:W3:Y:S01]  /*1f020*/  LDC R2, c[0x0][0xc3c] ;  /* 0x00030f00ff027b82 */ /* 0x000ee20000000800 */
[----:B------:R-:W-:-:S05]  /*1f030*/  VIADD R19, R19, 0x1f ;  /* 0x0000001f13137836 */ /* 0x000fca0000000000 */
[----:B---3--:R-:W-:-:S13]  /*1f040*/  ISETP.GE.AND P6, PT, R19, R2, PT ;  /* 0x000000021300720c */ /* 0x008fda0003fc6270 */
[----:B------:R-:W-:Y:S05]  /*1f050*/  @P6 BRA `(.L_x_11789) ;  /* 0x0000000400d06947 */ /* 0x000fea0003800000 */
[----:B------:R-:W3:Y:S01]  /*1f060*/  S2R R3, SR_TID.X ;  /* 0x0000000000037919 */ /* 0x000ee20000002100 */
[----:B------:R-:W-:Y:S01]  /*1f070*/  BSSY B0, `(.L_x_11790) ;  /* 0x0000009000007945 */ /* 0x000fe20003800000 */
[----:B------:R-:W-:Y:S01]  /*1f080*/  IMAD.MOV.U32 R5, RZ, RZ, RZ ;  /* 0x000000ffff057224 */ /* 0x000fe200078e00ff */
[----:B---3--:R-:W-:-:S05]  /*1f090*/  LOP3.LUT R3, R3, 0x1f, RZ, 0xc0, !PT ;  /* 0x0000001f03037812 */ /* 0x008fca00078ec0ff */
[----:B------:R-:W-:-:S05]  /*1f0a0*/  IMAD.IADD R7, R19, 0x1, R3 ;  /* 0x0000000113077824 */ /* 0x000fca00078e0203 */
[----:B------:R-:W-:-:S13]  /*1f0b0*/  ISETP.GE.OR P6, PT, R7, R2, !P0 ;  /* 0x000000020700720c */ /* 0x000fda00047c6670 */
[----:B------:R-:W-:Y:S05]  /*1f0c0*/  @P6 BRA `(.L_x_11791) ;  /* 0x00000000000c6947 */ /* 0x000fea0003800000 */
[----:B------:R-:W3:Y:S02]  /*1f0d0*/  LDC.64 R2, c[0x0][0xc80] ;  /* 0x00032000ff027b82 */ /* 0x000ee40000000a00 */
[----:B---3--:R-:W-:-:S05]  /*1f0e0*/  IMAD.WIDE R2, R7, 0x4, R2 ;  /* 0x0000000407027825 */ /* 0x008fca00078e0202 */
[----:B------:R3:W5:Y:S02]  /*1f0f0*/  LDG.E R5, desc[UR36][R2.64] ;  /* 0x0000002402057981 */ /* 0x000764000c1e1900 */
.L_x_11791:
[----:B------:R-:W-:Y:S05]  /*1f100*/  BSYNC B0 ;  /* 0x0000000000007941 */ /* 0x000fea0003800000 */
.L_x_11790:
[----:B------:R-:W-:-:S03]  /*1f110*/  UMOV UR4, 0xffffffff ;  /* 0xffffffff00047882 */ /* 0x000fc60000000000 */
[----:B------:R-:W-:Y:S05]  /*1f120*/  BRA.DIV UR4, `(.L_x_11792) ;  /* 0x0000003e047c7947 */ /* 0x000fea000b800000 */
[----:B-----5:R-:W4:Y:S02]  /*1f130*/  SHFL.UP PT, R14, R5, 0x1, RZ ;  /* 0x04200000050e7989 */ /* 0x020f2400000e00ff */
        /* <DEDUP_REMOVED lines=13> */
[----:B--2---:R-:W-:-:S05]  /*1f210*/  IMAD.IADD R6, R4, 0x1, R7 ;  /* 0x0000000104067824 */ /* 0x004fca00078e0207 */
[----:B------:R2:W3:Y:S02]  /*1f220*/  SHFL.IDX PT, R14, R6, 0x1f, 0x1f ;  /* 0x03e01f00060e7f89 */ /* 0x0004e400000e0000 */
.L_x_11911:
[----:B------:R-:W-:Y:S02]  /*1f230*/  ULDC UR4, c[0x0][0xc38] ;  /* 0x00030e0000047ab9 */ /* 0x000fe40000000800 */
[----:B------:R-:W-:-:S04]  /*1f240*/  IMAD.U32 R7, RZ, RZ, UR4 ;  /* 0x00000004ff077e24 */ /* 0x000fc8000f8e00ff */
[----:B---3--:R-:W-:-:S04]  /*1f250*/  IMAD R14, R14, R7, RZ ;  /* 0x000000070e0e7224 */ /* 0x008fc800078e02ff */
[----:B------:R-:W-:-:S05]  /*1f260*/  IMAD.IADD R9, R14, 0x1, R9 ;  /* 0x000000010e097824 */ /* 0x000fca00078e0209 */
[----:B------:R-:W-:-:S13]  /*1f270*/  ISETP.GT.AND P6, PT, R9, R0, PT ;  /* 0x000000000900720c */ /* 0x000fda0003fc4270 */
[----:B------:R-:W-:Y:S05]  /*1f280*/  @!P6 BRA `(.L_x_11793) ;  /* 0xfffffffc0064e947 */ /* 0x000fea000383ffff */
.L_x_11788:
        /* <DEDUP_REMOVED lines=8> */
.L_x_11915:
[----:B------:R-:W-:Y:S01]  /*1f310*/  ISETP.NE.AND P0, PT, R2, RZ, PT ;  /* 0x000000ff0200720c */ /* 0x000fe20003f05270 */
[----:B------:R-:W-:-:S12]  /*1f320*/  IMAD.MOV.U32 R14, RZ, RZ, RZ ;  /* 0x000000ffff0e7224 */ /* 0x000fd800078e00ff */
[----:B------:R-:W-:Y:S05]  /*1f330*/  @!P0 BRA `(.L_x_11795) ;  /* 0x0000000000108947 */ /* 0x000fea0003800000 */
[----:B------:R-:W-:Y:S01]  /*1f340*/  UMOV UR4, 0xffffffff ;  /* 0xffffffff00047882 */ /* 0x000fe20000000000 */
[----:B------:R-:W-:Y:S02]  /*1f350*/  VIADD R12, R4, 0xffffffff ;  /* 0xffffffff040c7836 */ /* 0x000fe40000000000 */
[----:B------:R-:W-:Y:S05]  /*1f360*/  BRA.DIV UR4, `(.L_x_11796) ;  /* 0x0000003e04f07947 */ /* 0x000fea000b800000 */
[----:B------:R0:W0:Y:S02]  /*1f370*/  SHFL.IDX PT, R14, R6, R12, 0x1f ;  /* 0x00001f0c060e7589 */ /* 0x00002400000e0000 */
.L_x_11795:
[----:B------:R-:W5:Y:S01]  /*1f380*/  LDC.64 R2, c[0x0][0xc90] ;  /* 0x00032400ff027b82 */ /* 0x000f620000000a00 */
[----:B------:R-:W-:-:S04]  /*1f390*/  IMAD.IADD R19, R4, 0x1, R19 ;  /* 0x0000000104137824 */ /* 0x000fc800078e0213 */
[----:B-----5:R-:W-:-:S05]  /*1f3a0*/  IMAD.WIDE R2, R19, 0x4, R2 ;  /* 0x0000000413027825 */ /* 0x020fca00078e0202 */
[----:B0-2---:R0:W3:Y:S01]  /*1f3b0*/  LDG.E R6, desc[UR36][R2.64] ;  /* 0x0000002402067981 */ /* 0x0050e2000c1e1900 */
[----:B------:R-:W-:Y:S02]  /*1f3c0*/  IMAD R16, R14, R7, R16 ;  /* 0x000000070e107224 */ /* 0x000fe400078e0210 */
[----:B0-----:R-:W-:Y:S02]  /*1f3d0*/  IMAD.MOV.U32 R2, RZ, RZ, RZ ;  /* 0x000000ffff027224 */ /* 0x001fe400078e00ff */
[----:B---34-:R-:W-:-:S05]  /*1f3e0*/  IMAD R4, R5, R6, RZ ;  /* 0x0000000605047224 */ /* 0x018fca00078e02ff */
        /* <DEDUP_REMOVED lines=57> */
[----:B-1----:R-:W-:Y:S01]  /*1f780*/  IMAD.IADD R17, R5, 0x1, R2 ;  /* 0x0000000105117824 */ /* 0x002fe200078e0202 */
[----:B------:R-:W-:Y:S06]  /*1f790*/  BRA `(.L_x_11797) ;  /* 0x00000000001c7947 */ /* 0x000fec0003800000 */
.L_x_11789:
[----:B------:R-:W-:Y:S01]  /*1f7a0*/  UMOV UR4, URZ ;  /* 0x0000003f00047c82 */ /* 0x000fe20008000000 */
[----:B------:R-:W-:Y:S01]  /*1f7b0*/  UMOV UR5, URZ ;  /* 0x0000003f00057c82 */ /* 0x000fe20008000000 */
[----:B------:R-:W-:Y:S01]  /*1f7c0*/  ULDC UR6, c[0x0][0xc3c] ;  /* 0x00030f0000067ab9 */ /* 0x000fe20000000800 */
[----:B------:R-:W-:Y:S02]  /*1f7d0*/  IMAD.MOV.U32 R16, RZ, RZ, R0 ;  /* 0x000000ffff107224 */ /* 0x000fe400078e0000 */
[----:B-1----:R-:W-:Y:S02]  /*1f7e0*/  IMAD.U32 R17, RZ, RZ, UR4 ;  /* 0x00000004ff117e24 */ /* 0x002fe4000f8e00ff */
[----:B------:R-:W-:Y:S02]  /*1f7f0*/  IMAD.U32 R18, RZ, RZ, UR5 ;  /* 0x00000005ff127e24 */ /* 0x000fe4000f8e00ff */
[----:B------:R-:W-:-:S07]  /*1f800*/  IMAD.U32 R19, RZ, RZ, UR6 ;  /* 0x00000006ff137e24 */ /* 0x000fce000f8e00ff */
.L_x_11797:
        /* <DEDUP_REMOVED lines=10> */
.L_x_11786:
[----:B------:R-:W-:Y:S02]  /*1f8b0*/  ULDC UR4, c[0x0][0xc3c] ;  /* 0x00030f0000047ab9 */ /* 0x000fe40000000800 */
[----:B0-----:R-:W-:-:S13]  /*1f8c0*/  ISETP.GE.AND P0, PT, R19, UR4, PT ;  /* 0x0000000413007c0c */ /* 0x001fda000bf06270 */
[----:B------:R-:W-:Y:S05]  /*1f8d0*/  @!P0 BRA `(.L_x_11798) ;  /* 0xffffffb400d08947 */ /* 0x000fea000383ffff */
[----:B------:R-:W-:Y:S05]  /*1f8e0*/  BSYNC B8 ;  /* 0x0000000000087941 */ /* 0x000fea0003800000 */
.L_x_11729:
        /* <DEDUP_REMOVED lines=12> */
.L_x_11918:
[----:B------:R-:W-:Y:S05]  /*1f9b0*/  BSYNC B0 ;  /* 0x0000000000007941 */ /* 0x000fea0003800000 */
.L_x_11799:
[----:B------:R-:W-:-:S03]  /*1f9c0*/  UMOV UR4, 0xffffffff ;  /* 0xffffffff00047882 */ /* 0x000fc60000000000 */
[----:B------:R-:W-:Y:S05]  /*1f9d0*/  BRA.DIV UR4, `(.L_x_11801) ;  /* 0x0000003a048c7947 */ /* 0x000fea000b800000 */
[----:B0-----:R-:W0:Y:S02]  /*1f9e0*/  S2R R0, SR_TID.X ;  /* 0x0000000000007919 */ /* 0x001e240000002100 */
[----:B0-----:R-:W-:-:S04]  /*1f9f0*/  SHF.R.U32.HI R0, RZ, 0x5, R0 ;  /* 0x00000005ff007819 */ /* 0x001fc80000011600 */
[----:B------:R-:W-:-:S05]  /*1fa00*/  LOP3.LUT R0, R0, 0x3, RZ, 0xc0, !PT ;  /* 0x0000000300007812 */ /* 0x000fca00078ec0ff */
[----:B------:R0:W1:Y:S02]  /*1fa10*/  SHFL.IDX PT, R14, R0, RZ, 0x1f ;  /* 0x00001fff000e7589 */ /* 0x00006400000e0000 */
.L_x_11921:
[----:B-1----:R-:W-:Y:S01]  /*1fa20*/  ISETP.NE.AND P0, PT, R14, RZ, PT ;  /* 0x000000ff0e00720c */ /* 0x002fe20003f05270 */
[----:B------:R-:W-:-:S12]  /*1fa30*/  BSSY B0, `(.L_x_11802) ;  /* 0x0000026000007945 */ /* 0x000fd80003800000 */
[----:B------:R-:W-:Y:S05]  /*1fa40*/  @P0 BRA `(.L_x_11803) ;  /* 0x0000000000900947 */ /* 0x000fea0003800000 */
[----:B------:R-:W-:-:S03]  /*1fa50*/  UMOV UR4, 0xffffffff ;  /* 0xffffffff00047882 */ /* 0x000fc60000000000 */
[----:B------:R-:W-:Y:S05]  /*1fa60*/  BRA.DIV UR4, `(.L_x_11804) ;  /* 0x0000003a049c7947 */ /* 0x000fea000b800000 */
[----:B------:R-:W-:-:S13]  /*1fa70*/  ELECT P6, URZ, PT ;  /* 0x00000000003f782f */ /* 0x000fda00038c0000 */
.L_x_11924:
[----:B------:R-:W-:Y:S05]  /*1fa80*/  @!P6 BRA `(.L_x_11803) ;  /* 0x000000000080e947 */ /* 0x000fea0003800000 */
[----:B0-----:R-:W5:Y:S02]  /*1fa90*/  LDL R0, [R1+0x42c] ;  /* 0x00042c0001007983 */ /* 0x001f640000100800 */
[----:B-----5:R-:W-:-:S13]  /*1faa0*/  R2UR UR4, R0 ;  /* 0x00000000000472ca */ /* 0x020fda00000e0000 */
[----:B------:R-:W-:-:S06]  /*1fab0*/  ULOP3.LUT UR4, UR4, 0x2, URZ, 0xfc, !UPT ;  /* 0x0000000204047892 */ /* 0x000fcc000f8efc3f */
[----:B------:R-:W-:-:S05]  /*1fac0*/  IMAD.U32 R0, RZ, RZ, UR4 ;  /* 0x00000004ff007e24 */ /* 0x000fca000f8e00ff */
[----:B------:R-:W-:-:S13]  /*1fad0*/  ISETP.NE.AND P0, PT, R0, 0x3, PT ;  /* 0x000000030000780c */ /* 0x000fda0003f05270 */
[----:B------:R-:W-:Y:S05]  /*1fae0*/  @!P0 BRA `(.L_x_11805) ;  /* 0x0000000000048947 */ /* 0x000fea0003800000 */
[----:B------:R-:W-:Y:S01]  /*1faf0*/  BPT.TRAP 0x1 ;  /* 0x000000040000795c */ /* 0x000fe20000300000 */
.L_x_11805:
[C---:B------:R-:W-:Y:S01]  /*1fb00*/  IMAD R3, R24.reuse, 0x8, R5 ;  /* 0x0000000818037824 */ /* 0x040fe200078e0205 */
[----:B------:R-:W-:Y:S01]  /*1fb10*/  SHF.L.U32 R2, R25, 0x1f, RZ ;  /* 0x0000001f19027819 */ /* 0x000fe200000006ff */
[----:B------:R-:W-:-:S03]  /*1fb20*/  VIADD R24, R24, 0x1 ;  /* 0x0000000118187836 */ /* 0x000fc60000000000 */
[----:B------:R-:W0:Y:S02]  /*1fb30*/  SYNCS.PHASECHK.TRANS64.TRYWAIT P1, [R3+URZ+0x22840], R2 ;  /* 0x02284002030075a7 */ /* 0x000e24000802017f */
[----:B------:R-:W-:-:S04]  /*1fb40*/  ISETP.NE.AND P2, PT, R24, 0x2, PT ;  /* 0x000000021800780c */ /* 0x000fc80003f45270 */
[----:B------:R-:W-:Y:S01]  /*1fb50*/  SEL R0, RZ, 0x1, P2 ;  /* 0x00000001ff007807 */ /* 0x000fe20001000000 */
[----:B0-----:R-:W-:Y:S08]  /*1fb60*/  @!P1 BRA `(.L_x_11806) ;  /* 0x00000038007c9947 */ /* 0x001ff00003800000 */
.L_x_11925:
[----:B------:R-:W-:Y:S02]  /*1fb70*/  SEL R24, R24, RZ, P2 ;  /* 0x000000ff18187207 */ /* 0x000fe40001000000 */
[----:B------:R-:W-:Y:S01]  /*1fb80*/  LOP3.LUT R0, R25, R0, RZ, 0x3c, !PT ;  /* 0x0000000019007212 */ /* 0x000fe200078e3cff */
[----:B------:R-:W-:Y:S06]  /*1fb90*/  @!P0 BRA `(.L_x_11807) ;  /* 0x0000000000048947 */ /* 0x000fec0003800000 */
[----:B------:R-:W-:Y:S01]  /*1fba0*/  BPT.TRAP 0x1 ;  /* 0x000000040000795c */ /* 0x000fe20000300000 */
.L_x_11807:
[----:B------:R-:W-:Y:S01]  /*1fbb0*/  IMAD R5, R24, 0x8, R5 ;  /* 0x0000000818057824 */ /* 0x000fe200078e0205 */
[----:B------:R-:W-:-:S04]  /*1fbc0*/  SHF.L.U32 R0, R0, 0x1f, RZ ;  /* 0x0000001f00007819 */ /* 0x000fc800000006ff */
[----:B------:R-:W1:Y:S02]  /*1fbd0*/  SYNCS.PHASECHK.TRANS64.TRYWAIT P1, [R5+URZ+0x22840], R0 ;  /* 0x02284000050075a7 */ /* 0x000e64000802017f */
[----:B-1----:R-:W-:Y:S05]  /*1fbe0*/  @!P1 BRA `(.L_x_11808) ;  /* 0x0000003800709947 */ /* 0x002fea0003800000 */
.L_x_11926:
[----:B------:R-:W-:Y:S05]  /*1fbf0*/  @!P0 BRA `(.L_x_11809) ;  /* 0x0000000000048947 */ /* 0x000fea0003800000 */
[----:B------:R-:W-:Y:S01]  /*1fc00*/  BPT.TRAP 0x1 ;  /* 0x000000040000795c */ /* 0x000fe20000300000 */
.L_x_11809:
[----:B------:R-:W5:Y:S02]  /*1fc10*/  SYNCS.PHASECHK.TRANS64.TRYWAIT P1, [R3+URZ+0x22860], R2 ;  /* 0x02286002030075a7 */ /* 0x000f64000802017f */
[----:B-----5:R-:W-:Y:S05]  /*1fc20*/  @!P1 BRA `(.L_x_11810) ;  /* 0x0000003800749947 */ /* 0x020fea0003800000 */
.L_x_11927:
[----:B------:R-:W-:Y:S05]  /*1fc30*/  @!P0 BRA `(.L_x_11811) ;  /* 0x0000000000048947 */ /* 0x000fea0003800000 */
[----:B------:R-:W-:Y:S01]  /*1fc40*/  BPT.TRAP 0x1 ;  /* 0x000000040000795c */ /* 0x000fe20000300000 */
.L_x_11811:
[----:B------:R0:W0:Y:S02]  /*1fc50*/  SYNCS.PHASECHK.TRANS64.TRYWAIT P0, [R5+URZ+0x22860], R0 ;  /* 0x02286000050075a7 */ /* 0x000024000800017f */
[----:B0-----:R-:W-:Y:S05]  /*1fc60*/  @!P0 NANOSLEEP.SYNCS 0x989680 ;  /* 0x009896800000895d */ /* 0x001fea0003900000 */
[----:B------:R-:W0:Y:S02]  /*1fc70*/  @!P0 SYNCS.PHASECHK.TRANS64 P0, [R5+URZ+0x22860], R0 ;  /* 0x02286000050085a7 */ /* 0x000e24000800007f */
[----:B0-----:R-:W-:Y:S05]  /*1fc80*/  @!P0 BRA `(.L_x_11811) ;  /* 0xfffffffc00f08947 */ /* 0x001fea000383ffff */
.L_x_11803:
[----:B------:R-:W-:Y:S05]  /*1fc90*/  BSYNC B0 ;  /* 0x0000000000007941 */ /* 0x000fea0003800000 */
.L_x_11802:
[----:B------:R-:W-:Y:S05]  /*1fca0*/  EXIT ;  /* 0x000000000000794d */ /* 0x000fea0003800000 */
.L_x_11599:
[----:B0-----:R-:W-:-:S04]  /*1fcb0*/  IMAD.U32 R9, RZ, RZ, UR44 ;  /* 0x0000002cff097e24 */ /* 0x001fc8000f8e00ff */
[----:B------:R0:W1:Y:S03]  /*1fcc0*/  SYNCS.PHASECHK.TRANS64.TRYWAIT P0, [R9+URZ+0x22800], R0 ;  /* 0x02280000090075a7 */ /* 0x000066000800017f */
[----:B-1----:R-:W-:Y:S05]  /*1fcd0*/  @!P0 NANOSLEEP.SYNCS 0x989680 ;  /* 0x009896800000895d */ /* 0x002fea0003900000 */
[----:B------:R-:W1:Y:S02]  /*1fce0*/  @!P0 SYNCS.PHASECHK.TRANS64 P0, [R9+URZ+0x22800], R0 ;  /* 0x02280000090085a7 */ /* 0x000e64000800007f */
[----:B-1----:R-:W-:Y:S05]  /*1fcf0*/  @!P0 BRA `(.L_x_11599) ;  /* 0xfffffffc00ec8947 */ /* 0x002fea000383ffff */
[----:B------:R-:W-:Y:S05]  /*1fd00*/  BRA `(.L_x_11812) ;  /* 0xfffffe2c00407947 */ /* 0x000fea000383ffff */
.L_x_11606:
[----:B-1----:R1:W2:Y:S02]  /*1fd10*/  SYNCS.PHASECHK.TRANS64.TRYWAIT P0, [R14+URZ], R15 ;  /* 0x0000000f0e0075a7 */ /* 0x0022a4000800017f */
[----:B--2---:R-:W-:Y:S05]  /*1fd20*/  @!P0 NANOSLEEP.SYNCS 0x989680 ;  /* 0x009896800000895d */ /* 0x004fea0003900000 */
[----:B------:R-:W2:Y:S02]  /*1fd30*/  @!P0 SYNCS.PHASECHK.TRANS64 P0, [R14+URZ], R15 ;  /* 0x0000000f0e0085a7 */ /* 0x000ea4000800007f */
[----:B--2---:R-:W-:Y:S05]  /*1fd40*/  @!P0 BRA `(.L_x_11606) ;  /* 0xfffffffc00f08947 */ /* 0x004fea000383ffff */
[----:B------:R-:W-:Y:S05]  /*1fd50*/  BRA `(.L_x_11605) ;  /* 0xfffffe3000307947 */ /* 0x000fea000383ffff */
.L_x_11629:
[----:B-1----:R1:W2:Y:S02]  /*1fd60*/  SYNCS.PHASECHK.TRANS64.TRYWAIT P0, [R6+URZ], R11 ;  /* 0x0000000b060075a7 */ /* 0x0022a4000800017f */
[----:B--2---:R-:W-:Y:S05]  /*1fd70*/  @!P0 NANOSLEEP.SYNCS 0x989680 ;  /* 0x009896800000895d */ /* 0x004fea0003900000 */
[----:B------:R-:W2:Y:S02]  /*1fd80*/  @!P0 SYNCS.PHASECHK.TRANS64 P0, [R6+URZ], R11 ;  /* 0x0000000b060085a7 */ /* 0x000ea4000800007f */
[----:B--2---:R-:W-:Y:S05]  /*1fd90*/  @!P0 BRA `(.L_x_11629) ;  /* 0xfffffffc00f08947 */ /* 0x004fea000383ffff */
[----:B------:R-:W-:Y:S05]  /*1fda0*/  BRA `(.L_x_11628) ;  /* 0xfffffe5c00bc7947 */ /* 0x000fea000383ffff */
.L_x_11651:
[----:B--2---:R2:W3:Y:S02]  /*1fdb0*/  SYNCS.PHASECHK.TRANS64.TRYWAIT P0, [R6+URZ], R7 ;  /* 0x00000007060075a7 */ /* 0x0044e4000800017f */
[----:B---3--:R-:W-:Y:S05]  /*1fdc0*/  @!P0 NANOSLEEP.SYNCS 0x989680 ;  /* 0x009896800000895d */ /* 0x008fea0003900000 */
[----:B------:R-:W3:Y:S02]  /*1fdd0*/  @!P0 SYNCS.PHASECHK.TRANS64 P0, [R6+URZ], R7 ;  /* 0x00000007060085a7 */ /* 0x000ee4000800007f */
[----:B---3--:R-:W-:Y:S05]  /*1fde0*/  @!P0 BRA `(.L_x_11651) ;  /* 0xfffffffc00f08947 */ /* 0x008fea000383ffff */
[----:B------:R-:W-:Y:S05]  /*1fdf0*/  BRA `(.L_x_11650) ;  /* 0xfffffe9400b07947 */ /* 0x000fea000383ffff */
.L_x_11660:
[----:B-1----:R1:W2:Y:S02]  /*1fe00*/  SYNCS.PHASECHK.TRANS64.TRYWAIT P0, [R2+URZ], R3 ;  /* 0x00000003020075a7 */ /* 0x0022a4000800017f */
[----:B--2---:R-:W-:Y:S05]  /*1fe10*/  @!P0 NANOSLEEP.SYNCS 0x989680 ;  /* 0x009896800000895d */ /* 0x004fea0003900000 */
[----:B------:R-:W2:Y:S02]  /*1fe20*/  @!P0 SYNCS.PHASECHK.TRANS64 P0, [R2+URZ], R3 ;  /* 0x00000003020085a7 */ /* 0x000ea4000800007f */
[----:B--2---:R-:W-:Y:S05]  /*1fe30*/  @!P0 BRA `(.L_x_11660) ;  /* 0xfffffffc00f08947 */ /* 0x004fea000383ffff */
[----:B------:R-:W-:Y:S05]  /*1fe40*/  BRA `(.L_x_11659) ;  /* 0xfffffec000447947 */ /* 0x000fea000383ffff */
.L_x_11671:
[----:B--2---:R2:W3:Y:S02]  /*1fe50*/  SYNCS.PHASECHK.TRANS64.TRYWAIT P0, [R6+URZ], R7 ;  /* 0x00000007060075a7 */ /* 0x0044e4000800017f */
[----:B---3--:R-:W-:Y:S05]  /*1fe60*/  @!P0 NANOSLEEP.SYNCS 0x989680 ;  /* 0x009896800000895d */ /* 0x008fea0003900000 */
[----:B------:R-:W3:Y:S02]  /*1fe70*/  @!P0 SYNCS.PHASECHK.TRANS64 P0, [R6+URZ], R7 ;  /* 0x00000007060085a7 */ /* 0x000ee4000800007f */
[----:B---3--:R-:W-:Y:S05]  /*1fe80*/  @!P0 BRA `(.L_x_11671) ;  /* 0xfffffffc00f08947 */ /* 0x008fea000383ffff */
[----:B------:R-:W-:Y:S05]  /*1fe90*/  BRA `(.L_x_11670) ;  /* 0xfffffef400687947 */ /* 0x000fea000383ffff */
.L_x_11694:
[----:B-1----:R1:W2:Y:S02]  /*1fea0*/  SYNCS.PHASECHK.TRANS64.TRYWAIT P0, [R2+URZ], R3 ;  /* 0x00000003020075a7 */ /* 0x0022a4000800017f */
[----:B--2---:R-:W-:Y:S05]  /*1feb0*/  @!P0 NANOSLEEP.SYNCS 0x989680 ;  /* 0x009896800000895d */ /* 0x004fea0003900000 */
[----:B------:R-:W2:Y:S02]  /*1fec0*/  @!P0 SYNCS.PHASECHK.TRANS64 P0, [R2+URZ], R3 ;  /* 0x00000003020085a7 */ /* 0x000ea4000800007f */
[----:B--2---:R-:W-:Y:S05]  /*1fed0*/  @!P0 BRA `(.L_x_11694) ;  /* 0xfffffffc00f08947 */ /* 0x004fea000383ffff */
[----:B------:R-:W-:Y:S05]  /*1fee0*/  BRA `(.L_x_11693) ;  /* 0xffffff3400147947 */ /* 0x000fea000383ffff */
.L_x_11749:
        /* <DEDUP_REMOVED lines=8> */
[----:B0----5:R-:W-:Y:S05]  /*1ff70*/  WARPSYNC.COLLECTIVE R15, `(.L_x_11814) ;  /* 0x000000000f087348 */ /* 0x021fea0003c00000 */
[----:B------:R1:W2:Y:S02]  /*1ff80*/  SHFL.IDX P6, R14, R13, R12, R11 ;  /* 0x0000000c0d0e7389 */ /* 0x0002a400000c000b */
[----:B012--5:R-:W-:Y:S01]  /*1ff90*/  ENDCOLLECTIVE ;  /* 0x000000000000791b */ /* 0x027fe20003800000 */
.L_x_11814:
[----:B------:R-:W-:Y:S05]  /*1ffa0*/  BSYNC B0 ;  /* 0x0000000000007941 */ /* 0x000fea0003800000 */
.L_x_11813:
[----:B------:R-:W-:Y:S05]  /*1ffb0*/  BRA `(.L_x_11815) ;  /* 0xffffffbc00d07947 */ /* 0x000fea000383ffff */
.L_x_11752:
[----:B0-----:R0:W1:Y:S02]  /*1ffc0*/  SYNCS.PHASECHK.TRANS64.TRYWAIT P0, [R17+URZ+0x22840], R0 ;  /* 0x02284000110075a7 */ /* 0x001064000800017f */
[----:B-1----:R-:W-:Y:S05]  /*1ffd0*/  @!P0 NANOSLEEP.SYNCS 0x989680 ;  /* 0x009896800000895d */ /* 0x002fea0003900000 */
[----:B------:R-:W1:Y:S02]  /*1ffe0*/  @!P0 SYNCS.PHASECHK.TRANS64 P0, [R17+URZ+0x22840], R0 ;  /* 0x02284000110085a7 */ /* 0x000e64000800007f */
[----:B-1----:R-:W-:Y:S05]  /*1fff0*/  @!P0 BRA `(.L_x_11752) ;  /* 0xfffffffc00f08947 */ /* 0x002fea000383ffff */
[----:B------:R-:W-:Y:S05]  /*20000*/  BRA `(.L_x_11816) ;  /* 0xffffffc000847947 */ /* 0x000fea000383ffff */
.L_x_11753:
        /* <DEDUP_REMOVED lines=8> */
.L_x_11818:
[----:B------:R-:W-:Y:S05]  /*20090*/  BSYNC B0 ;  /* 0x0000000000007941 */ /* 0x000fea0003800000 */
.L_x_11817:
        /* <DEDUP_REMOVED lines=9> */
.L_x_11819:
[----:B------:R-:W-:Y:S02]  /*20130*/  IMAD.MOV.U32 R13, RZ, RZ, R4 ;  /* 0x000000ffff0d7224 */ /* 0x000fe400078e0004 */
[----:B------:R-:W-:Y:S02]  /*20140*/  IMAD.MOV.U32 R12, RZ, RZ, 0x1 ;  /* 0x00000001ff0c7424 */ /* 0x000fe400078e00ff */
[----:B------:R-:W-:-:S07]  /*20150*/  IMAD.MOV.U32 R3, RZ, RZ, R14 ;  /* 0x000000ffff037224 */ /* 0x000fce00078e000e */
[----:B------:R-:W-:Y:S05]  /*20160*/  WARPSYNC.COLLECTIVE R15, `(.L_x_11820) ;  /* 0x000000000f087348 */ /* 0x000fea0003c00000 */
[----:B------:R0:W1:Y:S02]  /*20170*/  SHFL.IDX P6, R14, R13, R12, R11 ;  /* 0x0000000c0d0e7389 */ /* 0x00006400000c000b */
[----:B01----:R-:W-:Y:S01]  /*20180*/  ENDCOLLECTIVE ;  /* 0x000000000000791b */ /* 0x003fe20003800000 */
.L_x_11820:
        /* <DEDUP_REMOVED lines=15> */
.L_x_11821:
[----:B------:R-:W-:Y:S02]  /*20280*/  @P0 IMAD R6, R5, 0x2, R22 ;  /* 0x0000000205060824 */ /* 0x000fe400078e0216 */
[----:B------:R-:W-:Y:S02]  /*20290*/  IMAD.MOV.U32 R13, RZ, RZ, R4 ;  /* 0x000000ffff0d7224 */ /* 0x000fe400078e0004 */
[----:B------:R-:W-:Y:S02]  /*202a0*/  IMAD.MOV.U32 R12, RZ, RZ, 0x2 ;  /* 0x00000002ff0c7424 */ /* 0x000fe400078e00ff */
[----:B------:R-:W-:-:S07]  /*202b0*/  IMAD.MOV.U32 R3, RZ, RZ, R14 ;  /* 0x000000ffff037224 */ /* 0x000fce00078e000e */
[----:B------:R-:W-:Y:S05]  /*202c0*/  WARPSYNC.COLLECTIVE R15, `(.L_x_11822) ;  /* 0x000000000f087348 */ /* 0x000fea0003c00000 */
[----:B------:R0:W1:Y:S02]  /*202d0*/  SHFL.IDX P6, R14, R13, R12, R11 ;  /* 0x0000000c0d0e7389 */ /* 0x00006400000c000b */
[----:B01----:R-:W-:Y:S01]  /*202e0*/  ENDCOLLECTIVE ;  /* 0x000000000000791b */ /* 0x003fe20003800000 */
.L_x_11822:
        /* <DEDUP_REMOVED lines=15> */
.L_x_11823:
[----:B------:R-:W-:Y:S02]  /*203e0*/  @P0 IMAD R6, R5, 0x2, R22 ;  /* 0x0000000205060824 */ /* 0x000fe400078e0216 */
[----:B------:R-:W-:Y:S02]  /*203f0*/  IMAD.MOV.U32 R13, RZ, RZ, R4 ;  /* 0x000000ffff0d7224 */ /* 0x000fe400078e0004 */
[----:B------:R-:W-:Y:S02]  /*20400*/  IMAD.MOV.U32 R12, RZ, RZ, 0x3 ;  /* 0x00000003ff0c7424 */ /* 0x000fe400078e00ff */
[----:B------:R-:W-:-:S07]  /*20410*/  IMAD.MOV.U32 R3, RZ, RZ, R14 ;  /* 0x000000ffff037224 */ /* 0x000fce00078e000e */
[----:B------:R-:W-:Y:S05]  /*20420*/  WARPSYNC.COLLECTIVE R15, `(.L_x_11824) ;  /* 0x000000000f087348 */ /* 0x000fea0003c00000 */
[----:B------:R0:W1:Y:S02]  /*20430*/  SHFL.IDX P6, R14, R13, R12, R11 ;  /* 0x0000000c0d0e7389 */ /* 0x00006400000c000b */
[----:B01----:R-:W-:Y:S01]  /*20440*/  ENDCOLLECTIVE ;  /* 0x000000000000791b */ /* 0x003fe20003800000 */
.L_x_11824:
        /* <DEDUP_REMOVED lines=15> */
.L_x_11825:
[----:B------:R-:W-:Y:S02]  /*20540*/  @P0 IMAD R6, R5, 0x2, R22 ;  /* 0x0000000205060824 */ /* 0x000fe400078e0216 */
[----:B------:R-:W-:Y:S02]  /*20550*/  IMAD.MOV.U32 R13, RZ, RZ, R4 ;  /* 0x000000ffff0d7224 */ /* 0x000fe400078e0004 */
[----:B------:R-:W-:Y:S02]  /*20560*/  IMAD.MOV.U32 R12, RZ, RZ, 0x4 ;  /* 0x00000004ff0c7424 */ /* 0x000fe400078e00ff */
[----:B------:R-:W-:-:S07]  /*20570*/  IMAD.MOV.U32 R3, RZ, RZ, R14 ;  /* 0x000000ffff037224 */ /* 0x000fce00078e000e */
[----:B------:R-:W-:Y:S05]  /*20580*/  WARPSYNC.COLLECTIVE R15, `(.L_x_11826) ;  /* 0x000000000f087348 */ /* 0x000fea0003c00000 */
[----:B------:R0:W1:Y:S02]  /*20590*/  SHFL.IDX P6, R14, R13, R12, R11 ;  /* 0x0000000c0d0e7389 */ /* 0x00006400000c000b */
[----:B01----:R-:W-:Y:S01]  /*205a0*/  ENDCOLLECTIVE ;  /* 0x000000000000791b */ /* 0x003fe20003800000 */
.L_x_11826:
        /* <DEDUP_REMOVED lines=15> */
.L_x_11827:
[----:B------:R-:W-:Y:S02]  /*206a0*/  @P0 IMAD R6, R5, 0x2, R22 ;  /* 0x0000000205060824 */ /* 0x000fe400078e0216 */
[----:B------:R-:W-:Y:S02]  /*206b0*/  IMAD.MOV.U32 R13, RZ, RZ, R4 ;  /* 0x000000ffff0d7224 */ /* 0x000fe400078e0004 */
[----:B------:R-:W-:Y:S02]  /*206c0*/  IMAD.MOV.U32 R12, RZ, RZ, 0x5 ;  /* 0x00000005ff0c7424 */ /* 0x000fe400078e00ff */
[----:B------:R-:W-:-:S07]  /*206d0*/  IMAD.MOV.U32 R3, RZ, RZ, R14 ;  /* 0x000000ffff037224 */ /* 0x000fce00078e000e */
[----:B------:R-:W-:Y:S05]  /*206e0*/  WARPSYNC.COLLECTIVE R15, `(.L_x_11828) ;  /* 0x000000000f087348 */ /* 0x000fea0003c00000 */
[----:B------:R0:W1:Y:S02]  /*206f0*/  SHFL.IDX P6, R14, R13, R12, R11 ;  /* 0x0000000c0d0e7389 */ /* 0x00006400000c000b */
[----:B01----:R-:W-:Y:S01]  /*20700*/  ENDCOLLECTIVE ;  /* 0x000000000000791b */ /* 0x003fe20003800000 */
.L_x_11828:
        /* <DEDUP_REMOVED lines=10> */
.L_x_11829:
[----:B------:R-:W-:Y:S01]  /*207b0*/  @!PT LDS RZ, [RZ] ;  /* 0x00000000fffff984 */ /* 0x000fe20000000800 */
[----:B------:R-:W-:Y:S01]  /*207c0*/  @!PT LDS RZ, [RZ] ;  /* 0x00000000fffff984 */ /* 0x000fe20000000800 */
[----:B------:R-:W-:Y:S01]  /*207d0*/  @!PT LDS RZ, [RZ] ;  /* 0x00000000fffff984 */ /* 0x000fe20000000800 */
[----:B------:R0:W-:Y:S01]  /*207e0*/  @P0 LDGSTS.E.BYPASS.LTC128B.128 [R6+0x1e400], desc[UR36][R2.64], !P2 ;  /* 0x1e40000002060fae */ /* 0x0001e2000d101d64 */
[----:B------:R-:W-:Y:S01]  /*207f0*/  IMAD.MOV.U32 R0, RZ, RZ, R14 ;  /* 0x000000ffff007224 */ /* 0x000fe200078e000e */
[----:B------:R-:W-:Y:S06]  /*20800*/  BRA `(.L_x_11830) ;  /* 0xffffffbc00ec7947 */ /* 0x000fec000383ffff */
.L_x_11758:
[----:B------:R-:W-:Y:S02]  /*20810*/  IMAD.MOV.U32 R13, RZ, RZ, R4 ;  /* 0x000000ffff0d7224 */ /* 0x000fe400078e0004 */
[----:B------:R-:W-:Y:S02]  /*20820*/  IMAD.MOV.U32 R12, RZ, RZ, RZ ;  /* 0x000000ffff0c7224 */ /* 0x000fe400078e00ff */
[----:B------:R-:W-:Y:S02]  /*20830*/  IMAD.MOV.U32 R11, RZ, RZ, 0x181f ;  /* 0x0000181fff0b7424 */ /* 0x000fe400078e00ff */
[----:B------:R-:W-:Y:S02]  /*20840*/  IMAD.MOV.U32 R15, RZ, RZ, -0x1 ;  /* 0xffffffffff0f7424 */ /* 0x000fe400078e00ff */
[----:B------:R-:W-:Y:S02]  /*20850*/  IMAD R36, R36, R6, RZ ;  /* 0x0000000624247224 */ /* 0x000fe400078e02ff */
[----:B------:R-:W-:-:S07]  /*20860*/  IMAD.IADD R34, R8, 0x1, R34 ;  /* 0x0000000108227824 */ /* 0x000fce00078e0222 */
[----:B-1----:R-:W-:Y:S05]  /*20870*/  WARPSYNC.COLLECTIVE R15, `(.L_x_11831) ;  /* 0x000000000f087348 */ /* 0x002fea0003c00000 */
[----:B------:R0:W2:Y:S02]  /*20880*/  SHFL.IDX P6, R14, R13, R12, R11 ;  /* 0x0000000c0d0e7389 */ /* 0x0000a400000c000b */
[----:B012---:R-:W-:Y:S01]  /*20890*/  ENDCOLLECTIVE ;  /* 0x000000000000791b */ /* 0x007fe20003800000 */
.L_x_11831:
[C---:B------:R-:W-:Y:S01]  /*208a0*/  VIADD R5, R34.reuse, 0x10 ;  /* 0x0000001022057836 */ /* 0x040fe20000000000 */
[----:B------:R-:W-:Y:S01]  /*208b0*/  ISETP.GE.AND P0, PT, R34, R36, PT ;  /* 0x000000242200720c */ /* 0x000fe20003f06270 */
[----:B------:R-:W-:Y:S02]  /*208c0*/  IMAD.MOV.U32 R13, RZ, RZ, R0 ;  /* 0x000000ffff0d7224 */ /* 0x000fe400078e0000 */
[----:B------:R-:W-:-:S10]  /*208d0*/  IMAD.MOV.U32 R2, RZ, RZ, R14 ;  /* 0x000000ffff027224 */ /* 0x000fd400078e000e */
[----:B------:R-:W-:Y:S05]  /*208e0*/  WARPSYNC.COLLECTIVE R15, `(.L_x_11832) ;  /* 0x000000000f087348 */ /* 0x000fea0003c00000 */
[----:B------:R0:W1:Y:S02]  /*208f0*/  SHFL.IDX P6, R14, R13, R12, R11 ;  /* 0x0000000c0d0e7389 */ /* 0x00006400000c000b */
[----:B01----:R-:W-:Y:S01]  /*20900*/  ENDCOLLECTIVE ;  /* 0x000000000000791b */ /* 0x003fe20003800000 */
.L_x_11832:
[----:B------:R-:W-:Y:S02]  /*20910*/  IMAD.MOV.U32 R13, RZ, RZ, R4 ;  /* 0x000000ffff0d7224 */ /* 0x000fe400078e0004 */
[----:B------:R-:W-:Y:S02]  /*20920*/  IMAD.MOV.U32 R12, RZ, RZ, 0x1 ;  /* 0x00000001ff0c7424 */ /* 0x000fe400078e00ff */
[----:B------:R-:W-:-:S07]  /*20930*/  IMAD.MOV.U32 R3, RZ, RZ, R14 ;  /* 0x000000ffff037224 */ /* 0x000fce00078e000e */
[----:B------:R-:W-:Y:S05]  /*20940*/  WARPSYNC.COLLECTIVE R15, `(.L_x_11833) ;  /* 0x000000000f087348 */ /* 0x000fea0003c00000 */
[----:B------:R0:W1:Y:S02]  /*20950*/  SHFL.IDX P6, R14, R13, R12, R11 ;  /* 0x0000000c0d0e7389 */ /* 0x00006400000c000b */
[----:B01----:R-:W-:Y:S01]  /*20960*/  ENDCOLLECTIVE ;  /* 0x000000000000791b */ /* 0x003fe20003800000 */
.L_x_11833:
        /* <DEDUP_REMOVED lines=15> */
.L_x_11834:
[----:B------:R-:W-:Y:S02]  /*20a60*/  IMAD.MOV.U32 R13, RZ, RZ, R4 ;  /* 0x000000ffff0d7224 */ /* 0x000fe400078e0004 */
[----:B------:R-:W-:Y:S02]  /*20a70*/  IMAD.MOV.U32 R12, RZ, RZ, 0x2 ;  /* 0x00000002ff0c7424 */ /* 0x000fe400078e00ff */
[----:B------:R-:W-:-:S07]  /*20a80*/  IMAD.MOV.U32 R3, RZ, RZ, R14 ;  /* 0x000000ffff037224 */ /* 0x000fce00078e000e */
[----:B------:R-:W-:Y:S05]  /*20a90*/  WARPSYNC.COLLECTIVE R15, `(.L_x_11835) ;  /* 0x000000000f087348 */ /* 0x000fea0003c00000 */
[----:B------:R0:W1:Y:S02]  /*20aa0*/  SHFL.IDX P6, R14, R13, R12, R11 ;  /* 0x0000000c0d0e7389 */ /* 0x00006400000c000b */
[----:B01----:R-:W-:Y:S01]  /*20ab0*/  ENDCOLLECTIVE ;  /* 0x000000000000791b */ /* 0x003fe20003800000 */
.L_x_11835:
        /* <DEDUP_REMOVED lines=16> */
.L_x_11836:
[----:B------:R-:W-:Y:S02]  /*20bc0*/  IMAD.MOV.U32 R13, RZ, RZ, R4 ;  /* 0x000000ffff0d7224 */ /* 0x000fe400078e0004 */
[----:B------:R-:W-:Y:S02]  /*20bd0*/  IMAD.MOV.U32 R12, RZ, RZ, 0x3 ;  /* 0x00000003ff0c7424 */ /* 0x000fe400078e00ff */
[----:B------:R-:W-:-:S07]  /*20be0*/  IMAD.MOV.U32 R3, RZ, RZ, R14 ;  /* 0x000000ffff037224 */ /* 0x000fce00078e000e */
[----:B------:R-:W-:Y:S05]  /*20bf0*/  WARPSYNC.COLLECTIVE R15, `(.L_x_11837) ;  /* 0x000000000f087348 */ /* 0x000fea0003c00000 */
[----:B------:R0:W1:Y:S02]  /*20c00*/  SHFL.IDX P6, R14, R13, R12, R11 ;  /* 0x0000000c0d0e7389 */ /* 0x00006400000c000b */
[----:B01----:R-:W-:Y:S01]  /*20c10*/  ENDCOLLECTIVE ;  /* 0x000000000000791b */ /* 0x003fe20003800000 */
.L_x_11837:
        /* <DEDUP_REMOVED lines=16> */
.L_x_11838:
[----:B------:R-:W-:Y:S02]  /*20d20*/  IMAD.MOV.U32 R13, RZ, RZ, R4 ;  /* 0x000000ffff0d7224 */ /* 0x000fe400078e0004 */
[----:B------:R-:W-:Y:S02]  /*20d30*/  IMAD.MOV.U32 R12, RZ, RZ, 0x4 ;  /* 0x00000004ff0c7424 */ /* 0x000fe400078e00ff */
[----:B------:R-:W-:-:S07]  /*20d40*/  IMAD.MOV.U32 R3, RZ, RZ, R14 ;  /* 0x000000ffff037224 */ /* 0x000fce00078e000e */
[----:B------:R-:W-:Y:S05]  /*20d50*/  WARPSYNC.COLLECTIVE R15, `(.L_x_11839) ;  /* 0x000000000f087348 */ /* 0x000fea0003c00000 */
[----:B------:R0:W1:Y:S02]  /*20d60*/  SHFL.IDX P6, R14, R13, R12, R11 ;  /* 0x0000000c0d0e7389 */ /* 0x00006400000c000b */
[----:B01----:R-:W-:Y:S01]  /*20d70*/  ENDCOLLECTIVE ;  /* 0x000000000000791b */ /* 0x003fe20003800000 */
.L_x_11839:
        /* <DEDUP_REMOVED lines=16> */
.L_x_11840:
[----:B------:R-:W-:Y:S02]  /*20e80*/  IMAD.MOV.U32 R13, RZ, RZ, R4 ;  /* 0x000000ffff0d7224 */ /* 0x000fe400078e0004 */
[----:B------:R-:W-:Y:S02]  /*20e90*/  IMAD.MOV.U32 R12, RZ, RZ, 0x5 ;  /* 0x00000005ff0c7424 */ /* 0x000fe400078e00ff */
[----:B------:R-:W-:-:S07]  /*20ea0*/  IMAD.MOV.U32 R3, RZ, RZ, R14 ;  /* 0x000000ffff037224 */ /* 0x000fce00078e000e */
[----:B------:R-:W-:Y:S05]  /*20eb0*/  WARPSYNC.COLLECTIVE R15, `(.L_x_11841) ;  /* 0x000000000f087348 */ /* 0x000fea0003c00000 */
[----:B------:R0:W1:Y:S02]  /*20ec0*/  SHFL.IDX P6, R14, R13, R12, R11 ;  /* 0x0000000c0d0e7389 */ /* 0x00006400000c000b */
[----:B01----:R-:W-:Y:S01]  /*20ed0*/  ENDCOLLECTIVE ;  /* 0x000000000000791b */ /* 0x003fe20003800000 */
.L_x_11841:
        /* <DEDUP_REMOVED lines=16> */
.L_x_11842:
[----:B------:R-:W-:Y:S02]  /*20fe0*/  IMAD.MOV.U32 R13, RZ, RZ, R4 ;  /* 0x000000ffff0d7224 */ /* 0x000fe400078e0004 */
[----:B------:R-:W-:Y:S02]  /*20ff0*/  IMAD.MOV.U32 R12, RZ, RZ, 0x6 ;  /* 0x00000006ff0c7424 */ /* 0x000fe400078e00ff */
[----:B------:R-:W-:-:S07]  /*21000*/  IMAD.MOV.U32 R3, RZ, RZ, R14 ;  /* 0x000000ffff037224 */ /* 0x000fce00078e000e */
[----:B------:R-:W-:Y:S05]  /*21010*/  WARPSYNC.COLLECTIVE R15, `(.L_x_11843) ;  /* 0x000000000f087348 */ /* 0x000fea0003c00000 */
[----:B------:R0:W1:Y:S02]  /*21020*/  SHFL.IDX P6, R14, R13, R12, R11 ;  /* 0x0000000c0d0e7389 */ /* 0x00006400000c000b */
[----:B01----:R-:W-:Y:S01]  /*21030*/  ENDCOLLECTIVE ;  /* 0x000000000000791b */ /* 0x003fe20003800000 */
.L_x_11843:
        /* <DEDUP_REMOVED lines=16> */
.L_x_11844:
[----:B------:R-:W-:Y:S02]  /*21140*/  IMAD.MOV.U32 R13, RZ, RZ, R4 ;  /* 0x000000ffff0d7224 */ /* 0x000fe400078e0004 */
[----:B------:R-:W-:Y:S02]  /*21150*/  IMAD.MOV.U32 R12, RZ, RZ, 0x7 ;  /* 0x00000007ff0c7424 */ /* 0x000fe400078e00ff */
[----:B------:R-:W-:-:S07]  /*21160*/  IMAD.MOV.U32 R3, RZ, RZ, R14 ;  /* 0x000000ffff037224 */ /* 0x000fce00078e000e */
[----:B------:R-:W-:Y:S05]  /*21170*/  WARPSYNC.COLLECTIVE R15, `(.L_x_11845) ;  /* 0x000000000f087348 */ /* 0x000fea0003c00000 */
[----:B------:R0:W1:Y:S02]  /*21180*/  SHFL.IDX P6, R14, R13, R12, R11 ;  /* 0x0000000c0d0e7389 */ /* 0x00006400000c000b */
[----:B01----:R-:W-:Y:S01]  /*21190*/  ENDCOLLECTIVE ;  /* 0x000000000000791b */ /* 0x003fe20003800000 */
.L_x_11845:
        /* <DEDUP_REMOVED lines=10> */
.L_x_11846:
[----:B------:R-:W-:Y:S01]  /*21240*/  @!PT LDS RZ, [RZ] ;  /* 0x00000000fffff984 */ /* 0x000fe20000000800 */
[----:B------:R-:W-:Y:S01]  /*21250*/  @!PT LDS RZ, [RZ] ;  /* 0x00000000fffff984 */ /* 0x000fe20000000800 */
[----:B------:R-:W-:Y:S01]  /*21260*/  @!PT LDS RZ, [RZ] ;  /* 0x00000000fffff984 */ /* 0x000fe20000000800 */
[----:B------:R2:W-:Y:S01]  /*21270*/  @!P0 LDGSTS.E.BYPASS.LTC128B.128 [R37+0x1b400], desc[UR36][R2.64], !P1 ;  /* 0x1b40000002258fae */ /* 0x0005e2000c901d64 */
[----:B------:R-:W-:Y:S01]  /*21280*/  IMAD.MOV.U32 R0, RZ, RZ, R14 ;  /* 0x000000ffff007224 */ /* 0x000fe200078e000e */
[----:B------:R-:W-:Y:S06]  /*21290*/  BRA `(.L_x_11847) ;  /* 0xffffffc000187947 */ /* 0x000fec000383ffff */
.L_x_11761:
[----:B0-----:R0:W2:Y:S02]  /*212a0*/  SYNCS.PHASECHK.TRANS64.TRYWAIT P0, [R22+URZ+0x22820], R3 ;  /* 0x02282003160075a7 */ /* 0x0010a4000800017f */
[----:B--2---:R-:W-:Y:S05]  /*212b0*/  @!P0 NANOSLEEP.SYNCS 0x989680 ;  /* 0x009896800000895d */ /* 0x004fea0003900000 */
[----:B------:R-:W2:Y:S02]  /*212c0*/  @!P0 SYNCS.PHASECHK.TRANS64 P0, [R22+URZ+0x22820], R3 ;  /* 0x02282003160085a7 */ /* 0x000ea4000800007f */
[----:B--2---:R-:W-:Y:S05]  /*212d0*/  @!P0 BRA `(.L_x_11761) ;  /* 0xfffffffc00f08947 */ /* 0x004fea000383ffff */
[----:B------:R-:W-:Y:S05]  /*212e0*/  BRA `(.L_x_11848) ;  /* 0xffffffc000747947 */ /* 0x000fea000383ffff */
.L_x_11764:
[----:B--2---:R2:W3:Y:S02]  /*212f0*/  SYNCS.PHASECHK.TRANS64.TRYWAIT P0, [R17+URZ+0x22860], R0 ;  /* 0x02286000110075a7 */ /* 0x0044e4000800017f */
[----:B---3--:R-:W-:Y:S05]  /*21300*/  @!P0 NANOSLEEP.SYNCS 0x989680 ;  /* 0x009896800000895d */ /* 0x008fea0003900000 */
[----:B------:R-:W3:Y:S02]  /*21310*/  @!P0 SYNCS.PHASECHK.TRANS64 P0, [R17+URZ+0x22860], R0 ;  /* 0x02286000110085a7 */ /* 0x000ee4000800007f */
[----:B---3--:R-:W-:Y:S05]  /*21320*/  @!P0 BRA `(.L_x_11764) ;  /* 0xfffffffc00f08947 */ /* 0x008fea000383ffff */
[----:B------:R-:W-:Y:S05]  /*21330*/  BRA `(.L_x_11849) ;  /* 0xffffffc000807947 */ /* 0x000fea000383ffff */
.L_x_11765:
        /* <DEDUP_REMOVED lines=8> */
.L_x_11851:
[----:B------:R-:W-:Y:S05]  /*213c0*/  BSYNC B0 ;  /* 0x0000000000007941 */ /* 0x000fea0003800000 */
.L_x_11850:
        /* <DEDUP_REMOVED lines=13> */
.L_x_11852:
        /* <DEDUP_REMOVED lines=9> */
.L_x_11853:
        /* <DEDUP_REMOVED lines=17> */
.L_x_11854:
[----:B------:R-:W-:Y:S02]  /*21640*/  IMAD.MOV.U32 R13, RZ, RZ, R6 ;  /* 0x000000ffff0d7224 */ /* 0x000fe400078e0006 */
[----:B------:R-:W-:Y:S01]  /*21650*/  IMAD.MOV.U32 R12, RZ, RZ, 0x2 ;  /* 0x00000002ff0c7424 */ /* 0x000fe200078e00ff */
[----:B------:R-:W-:-:S13]  /*21660*/  IADD3 R2, P3, R14, R0, RZ ;  /* 0x000000000e027210 */ /* 0x000fda0007f7e0ff */
[----:B------:R-:W-:Y:S05]  /*21670*/  WARPSYNC.COLLECTIVE R15, `(.L_x_11855) ;  /* 0x000000000f087348 */ /* 0x000fea0003c00000 */
[----:B------:R0:W1:Y:S02]  /*21680*/  SHFL.IDX P6, R14, R13, R12, R11 ;  /* 0x0000000c0d0e7389 */ /* 0x00006400000c000b */
[----:B01----:R-:W-:Y:S01]  /*21690*/  ENDCOLLECTIVE ;  /* 0x000000000000791b */ /* 0x003fe20003800000 */
.L_x_11855:
        /* <DEDUP_REMOVED lines=17> */
.L_x_11856:
[----:B------:R-:W-:Y:S02]  /*217b0*/  IMAD.MOV.U32 R13, RZ, RZ, R6 ;  /* 0x000000ffff0d7224 */ /* 0x000fe400078e0006 */
[----:B------:R-:W-:Y:S01]  /*217c0*/  IMAD.MOV.U32 R12, RZ, RZ, 0x3 ;  /* 0x00000003ff0c7424 */ /* 0x000fe200078e00ff */
[----:B------:R-:W-:-:S13]  /*217d0*/  IADD3 R2, P3, R14, R0, RZ ;  /* 0x000000000e027210 */ /* 0x000fda0007f7e0ff */
[----:B------:R-:W-:Y:S05]  /*217e0*/  WARPSYNC.COLLECTIVE R15, `(.L_x_11857) ;  /* 0x000000000f087348 */ /* 0x000fea0003c00000 */
[----:B------:R0:W1:Y:S02]  /*217f0*/  SHFL.IDX P6, R14, R13, R12, R11 ;  /* 0x0000000c0d0e7389 */ /* 0x00006400000c000b */
[----:B01----:R-:W-:Y:S01]  /*21800*/  ENDCOLLECTIVE ;  /* 0x000000000000791b */ /* 0x003fe20003800000 */
.L_x_11857:
        /* <DEDUP_REMOVED lines=17> */
.L_x_11858:
[----:B------:R-:W-:Y:S02]  /*21920*/  IMAD.MOV.U32 R13, RZ, RZ, R6 ;  /* 0x000000ffff0d7224 */ /* 0x000fe400078e0006 */
[----:B------:R-:W-:Y:S01]  /*21930*/  IMAD.MOV.U32 R12, RZ, RZ, 0x4 ;  /* 0x00000004ff0c7424 */ /* 0x000fe200078e00ff */
[----:B------:R-:W-:-:S13]  /*21940*/  IADD3 R2, P3, R14, R0, RZ ;  /* 0x000000000e027210 */ /* 0x000fda0007f7e0ff */
[----:B------:R-:W-:Y:S05]  /*21950*/  WARPSYNC.COLLECTIVE R15, `(.L_x_11859) ;  /* 0x000000000f087348 */ /* 0x000fea0003c00000 */
[----:B------:R0:W1:Y:S02]  /*21960*/  SHFL.IDX P6, R14, R13, R12, R11 ;  /* 0x0000000c0d0e7389 */ /* 0x00006400000c000b */
[----:B01----:R-:W-:Y:S01]  /*21970*/  ENDCOLLECTIVE ;  /* 0x000000000000791b */ /* 0x003fe20003800000 */
.L_x_11859:
        /* <DEDUP_REMOVED lines=17> */
.L_x_11860:
[----:B------:R-:W-:Y:S02]  /*21a90*/  IMAD.MOV.U32 R13, RZ, RZ, R6 ;  /* 0x000000ffff0d7224 */ /* 0x000fe400078e0006 */
[----:B------:R-:W-:Y:S01]  /*21aa0*/  IMAD.MOV.U32 R12, RZ, RZ, 0x5 ;  /* 0x00000005ff0c7424 */ /* 0x000fe200078e00ff */
[----:B------:R-:W-:-:S13]  /*21ab0*/  IADD3 R2, P3, R14, R0, RZ ;  /* 0x000000000e027210 */ /* 0x000fda0007f7e0ff */
[----:B------:R-:W-:Y:S05]  /*21ac0*/  WARPSYNC.COLLECTIVE R15, `(.L_x_11861) ;  /* 0x000000000f087348 */ /* 0x000fea0003c00000 */
[----:B------:R0:W1:Y:S02]  /*21ad0*/  SHFL.IDX P6, R14, R13, R12, R11 ;  /* 0x0000000c0d0e7389 */ /* 0x00006400000c000b */
[----:B01----:R-:W-:Y:S01]  /*21ae0*/  ENDCOLLECTIVE ;  /* 0x000000000000791b */ /* 0x003fe20003800000 */
.L_x_11861:
        /* <DEDUP_REMOVED lines=12> */
.L_x_11862:
        /* <DEDUP_REMOVED lines=9> */
.L_x_11772:
[----:B0-----:R0:W1:Y:S02]  /*21c40*/  SYNCS.PHASECHK.TRANS64.TRYWAIT P0, [R6+URZ+0x22840], R21 ;  /* 0x02284015060075a7 */ /* 0x001064000800017f */
[----:B-1----:R-:W-:Y:S05]  /*21c50*/  @!P0 NANOSLEEP.SYNCS 0x989680 ;  /* 0x009896800000895d */ /* 0x002fea0003900000 */
[----:B------:R-:W1:Y:S02]  /*21c60*/  @!P0 SYNCS.PHASECHK.TRANS64 P0, [R6+URZ+0x22840], R21 ;  /* 0x02284015060085a7 */ /* 0x000e64000800007f */
[----:B-1----:R-:W-:Y:S05]  /*21c70*/  @!P0 BRA `(.L_x_11772) ;  /* 0xfffffffc00f08947 */ /* 0x002fea000383ffff */
[----:B------:R-:W-:Y:S05]  /*21c80*/  BRA `(.L_x_11864) ;  /* 0xffffffc400087947 */ /* 0x000fea000383ffff */
.L_x_11773:
        /* <DEDUP_REMOVED lines=8> */
.L_x_11866:
[----:B------:R-:W-:Y:S05]  /*21d10*/  BSYNC B1 ;  /* 0x0000000000017941 */ /* 0x000fea0003800000 */
.L_x_11865:
        /* <DEDUP_REMOVED lines=9> */
.L_x_11867:
[----:B------:R-:W-:Y:S02]  /*21db0*/  IMAD.MOV.U32 R13, RZ, RZ, R9 ;  /* 0x000000ffff0d7224 */ /* 0x000fe400078e0009 */
[----:B------:R-:W-:Y:S02]  /*21dc0*/  IMAD.MOV.U32 R12, RZ, RZ, 0x1 ;  /* 0x00000001ff0c7424 */ /* 0x000fe400078e00ff */
[----:B------:R-:W-:-:S07]  /*21dd0*/  IMAD.MOV.U32 R2, RZ, RZ, R14 ;  /* 0x000000ffff027224 */ /* 0x000fce00078e000e */
[----:B------:R-:W-:Y:S05]  /*21de0*/  WARPSYNC.COLLECTIVE R15, `(.L_x_11868) ;  /* 0x000000000f087348 */ /* 0x000fea0003c00000 */
[----:B------:R0:W1:Y:S02]  /*21df0*/  SHFL.IDX P6, R14, R13, R12, R11 ;  /* 0x0000000c0d0e7389 */ /* 0x00006400000c000b */
[----:B01----:R-:W-:Y:S01]  /*21e00*/  ENDCOLLECTIVE ;  /* 0x000000000000791b */ /* 0x003fe20003800000 */
.L_x_11868:
        /* <DEDUP_REMOVED lines=11> */
.L_x_11869:
[----:B------:R-:W-:Y:S02]  /*21ec0*/  IMAD.MOV.U32 R13, RZ, RZ, R9 ;  /* 0x000000ffff0d7224 */ /* 0x000fe400078e0009 */
[----:B------:R-:W-:Y:S02]  /*21ed0*/  IMAD.MOV.U32 R12, RZ, RZ, 0x2 ;  /* 0x00000002ff0c7424 */ /* 0x000fe400078e00ff */
[----:B------:R-:W-:-:S07]  /*21ee0*/  IMAD.MOV.U32 R2, RZ, RZ, R14 ;  /* 0x000000ffff027224 */ /* 0x000fce00078e000e */
[----:B------:R-:W-:Y:S05]  /*21ef0*/  WARPSYNC.COLLECTIVE R15, `(.L_x_11870) ;  /* 0x000000000f087348 */ /* 0x000fea0003c00000 */
[----:B------:R0:W1:Y:S02]  /*21f00*/  SHFL.IDX P6, R14, R13, R12, R11 ;  /* 0x0000000c0d0e7389 */ /* 0x00006400000c000b */
[----:B01----:R-:W-:Y:S01]  /*21f10*/  ENDCOLLECTIVE ;  /* 0x000000000000791b */ /* 0x003fe20003800000 */
.L_x_11870:
        /* <DEDUP_REMOVED lines=11> */
.L_x_11871:
[----:B------:R-:W-:Y:S02]  /*21fd0*/  IMAD.MOV.U32 R13, RZ, RZ, R9 ;  /* 0x000000ffff0d7224 */ /* 0x000fe400078e0009 */
[----:B------:R-:W-:Y:S02]  /*21fe0*/  IMAD.MOV.U32 R12, RZ, RZ, 0x3 ;  /* 0x00000003ff0c7424 */ /* 0x000fe400078e00ff */
[----:B------:R-:W-:-:S07]  /*21ff0*/  IMAD.MOV.U32 R2, RZ, RZ, R14 ;  /* 0x000000ffff027224 */ /* 0x000fce00078e000e */
[----:B------:R-:W-:Y:S05]  /*22000*/  WARPSYNC.COLLECTIVE R15, `(.L_x_11872) ;  /* 0x000000000f087348 */ /* 0x000fea0003c00000 */
[----:B------:R0:W1:Y:S02]  /*22010*/  SHFL.IDX P6, R14, R13, R12, R11 ;  /* 0x0000000c0d0e7389 */ /* 0x00006400000c000b */
[----:B01----:R-:W-:Y:S01]  /*22020*/  ENDCOLLECTIVE ;  /* 0x000000000000791b */ /* 0x003fe20003800000 */
.L_x_11872:
        /* <DEDUP_REMOVED lines=11> */
.L_x_11873:
[----:B------:R-:W-:Y:S02]  /*220e0*/  IMAD.MOV.U32 R13, RZ, RZ, R9 ;  /* 0x000000ffff0d7224 */ /* 0x000fe400078e0009 */
[----:B------:R-:W-:Y:S02]  /*220f0*/  IMAD.MOV.U32 R12, RZ, RZ, 0x4 ;  /* 0x00000004ff0c7424 */ /* 0x000fe400078e00ff */
[----:B------:R-:W-:-:S07]  /*22100*/  IMAD.MOV.U32 R2, RZ, RZ, R14 ;  /* 0x000000ffff027224 */ /* 0x000fce00078e000e */
[----:B------:R-:W-:Y:S05]  /*22110*/  WARPSYNC.COLLECTIVE R15, `(.L_x_11874) ;  /* 0x000000000f087348 */ /* 0x000fea0003c00000 */
[----:B------:R0:W1:Y:S02]  /*22120*/  SHFL.IDX P6, R14, R13, R12, R11 ;  /* 0x0000000c0d0e7389 */ /* 0x00006400000c000b */
[----:B01----:R-:W-:Y:S01]  /*22130*/  ENDCOLLECTIVE ;  /* 0x000000000000791b */ /* 0x003fe20003800000 */
.L_x_11874:
        /* <DEDUP_REMOVED lines=11> */
.L_x_11875:
[----:B------:R-:W-:Y:S02]  /*221f0*/  IMAD.MOV.U32 R13, RZ, RZ, R9 ;  /* 0x000000ffff0d7224 */ /* 0x000fe400078e0009 */
[----:B------:R-:W-:Y:S02]  /*22200*/  IMAD.MOV.U32 R12, RZ, RZ, 0x5 ;  /* 0x00000005ff0c7424 */ /* 0x000fe400078e00ff */
[----:B------:R-:W-:-:S07]  /*22210*/  IMAD.MOV.U32 R2, RZ, RZ, R14 ;  /* 0x000000ffff027224 */ /* 0x000fce00078e000e */
[----:B------:R-:W-:Y:S05]  /*22220*/  WARPSYNC.COLLECTIVE R15, `(.L_x_11876) ;  /* 0x000000000f087348 */ /* 0x000fea0003c00000 */
[----:B------:R0:W1:Y:S02]  /*22230*/  SHFL.IDX P6, R14, R13, R12, R11 ;  /* 0x0000000c0d0e7389 */ /* 0x00006400000c000b */
[----:B01----:R-:W-:Y:S01]  /*22240*/  ENDCOLLECTIVE ;  /* 0x000000000000791b */ /* 0x003fe20003800000 */
.L_x_11876:
        /* <DEDUP_REMOVED lines=11> */
.L_x_11877:
[----:B------:R-:W-:Y:S01]  /*22300*/  IMAD.MOV.U32 R2, RZ, RZ, R14 ;  /* 0x000000ffff027224 */ /* 0x000fe200078e000e */
[----:B------:R-:W-:Y:S06]  /*22310*/  BRA `(.L_x_11878) ;  /* 0xffffffc000387947 */ /* 0x000fec000383ffff */
.L_x_11778:
[----:B----4-:R4:W0:Y:S02]  /*22320*/  SYNCS.PHASECHK.TRANS64.TRYWAIT P0, [R6+URZ+0x22860], R21 ;  /* 0x02286015060075a7 */ /* 0x010824000800017f */
[----:B0-----:R-:W-:Y:S05]  /*22330*/  @!P0 NANOSLEEP.SYNCS 0x989680 ;  /* 0x009896800000895d */ /* 0x001fea0003900000 */
[----:B------:R-:W0:Y:S02]  /*22340*/  @!P0 SYNCS.PHASECHK.TRANS64 P0, [R6+URZ+0x22860], R21 ;  /* 0x02286015060085a7 */ /* 0x000e24000800007f */
[----:B0-----:R-:W-:Y:S05]  /*22350*/  @!P0 BRA `(.L_x_11778) ;  /* 0xfffffffc00f08947 */ /* 0x001fea000383ffff */
[----:B------:R-:W-:Y:S05]  /*22360*/  BRA `(.L_x_11879) ;  /* 0xffffffc000847947 */ /* 0x000fea000383ffff */
.L_x_11779:
[----:B------:R-:W-:Y:S01]  /*22370*/  BSSY B1, `(.L_x_11880) ;  /* 0x0000008000017945 */ /* 0x000fe20003800000 */
[----:B------:R-:W-:Y:S02]  /*22380*/  IMAD.MOV.U32 R13, RZ, RZ, R9 ;  /* 0x000000ffff0d7224 */ /* 0x000fe400078e0009 */
[----:B------:R-:W-:Y:S02]  /*22390*/  IMAD.MOV.U32 R12, RZ, RZ, RZ ;  /* 0x000000ffff0c7224 */ /* 0x000fe400078e00ff */
[----:B------:R-:W-:Y:S02]  /*223a0*/  IMAD.MOV.U32 R11, RZ, RZ, 0x181f ;  /* 0x0000181fff0b7424 */ /* 0x000fe400078e00ff */
[----:B------:R-:W-:-:S07]  /*223b0*/  IMAD.MOV.U32 R15, RZ, RZ, -0x1 ;  /* 0xffffffffff0f7424 */ /* 0x000fce00078e00ff */
[----:B0--34-:R-:W-:Y:S05]  /*223c0*/  WARPSYNC.COLLECTIVE R15, `(.L_x_11881) ;  /* 0x000000000f087348 */ /* 0x019fea0003c00000 */
[----:B------:R1:W2:Y:S02]  /*223d0*/  SHFL.IDX P6, R14, R13, R12, R11 ;  /* 0x0000000c0d0e7389 */ /* 0x0002a400000c000b */
[----:B01234-:R-:W-:Y:S01]  /*223e0*/  ENDCOLLECTIVE ;  /* 0x000000000000791b */ /* 0x01ffe20003800000 */
.L_x_11881:
[----:B------:R-:W-:Y:S05]  /*223f0*/  BSYNC B1 ;  /* 0x0000000000017941 */ /* 0x000fea0003800000 */
.L_x_11880:
        /* <DEDUP_REMOVED lines=9> */
.L_x_11882:
[----:B------:R-:W-:Y:S02]  /*22490*/  IMAD.MOV.U32 R13, RZ, RZ, R9 ;  /* 0x000000ffff0d7224 */ /* 0x000fe400078e0009 */
[----:B------:R-:W-:Y:S01]  /*224a0*/  IMAD.MOV.U32 R12, RZ, RZ, 0x1 ;  /* 0x00000001ff0c7424 */ /* 0x000fe200078e00ff */
[----:B------:R-:W-:-:S13]  /*224b0*/  IADD3 R2, P0, R14, R0, RZ ;  /* 0x000000000e027210 */ /* 0x000fda0007f1e0ff */
[----:B------:R-:W-:Y:S05]  /*224c0*/  WARPSYNC.COLLECTIVE R15, `(.L_x_11883) ;  /* 0x000000000f087348 */ /* 0x000fea0003c00000 */
[----:B------:R0:W1:Y:S02]  /*224d0*/  SHFL.IDX P6, R14, R13, R12, R11 ;  /* 0x0000000c0d0e7389 */ /* 0x00006400000c000b */
[----:B01----:R-:W-:Y:S01]  /*224e0*/  ENDCOLLECTIVE ;  /* 0x000000000000791b */ /* 0x003fe20003800000 */
.L_x_11883:
        /* <DEDUP_REMOVED lines=13> */
.L_x_11884:
[----:B------:R-:W-:Y:S02]  /*225c0*/  IMAD.MOV.U32 R13, RZ, RZ, R9 ;  /* 0x000000ffff0d7224 */ /* 0x000fe400078e0009 */
[----:B------:R-:W-:Y:S01]  /*225d0*/  IMAD.MOV.U32 R12, RZ, RZ, 0x2 ;  /* 0x00000002ff0c7424 */ /* 0x000fe200078e00ff */
[----:B------:R-:W-:-:S13]  /*225e0*/  IADD3 R2, P0, R14, R0, RZ ;  /* 0x000000000e027210 */ /* 0x000fda0007f1e0ff */
[----:B------:R-:W-:Y:S05]  /*225f0*/  WARPSYNC.COLLECTIVE R15, `(.L_x_11885) ;  /* 0x000000000f087348 */ /* 0x000fea0003c00000 */
[----:B------:R0:W1:Y:S02]  /*22600*/  SHFL.IDX P6, R14, R13, R12, R11 ;  /* 0x0000000c0d0e7389 */ /* 0x00006400000c000b */
[----:B01----:R-:W-:Y:S01]  /*22610*/  ENDCOLLECTIVE ;  /* 0x000000000000791b */ /* 0x003fe20003800000 */
.L_x_11885:
        /* <DEDUP_REMOVED lines=13> */
.L_x_11886:
[----:B------:R-:W-:Y:S02]  /*226f0*/  IMAD.MOV.U32 R13, RZ, RZ, R9 ;  /* 0x000000ffff0d7224 */ /* 0x000fe400078e0009 */
[----:B------:R-:W-:Y:S01]  /*22700*/  IMAD.MOV.U32 R12, RZ, RZ, 0x3 ;  /* 0x00000003ff0c7424 */ /* 0x000fe200078e00ff */
[----:B------:R-:W-:-:S13]  /*22710*/  IADD3 R2, P0, R14, R0, RZ ;  /* 0x000000000e027210 */ /* 0x000fda0007f1e0ff */
[----:B------:R-:W-:Y:S05]  /*22720*/  WARPSYNC.COLLECTIVE R15, `(.L_x_11887) ;  /* 0x000000000f087348 */ /* 0x000fea0003c00000 */
[----:B------:R0:W1:Y:S02]  /*22730*/  SHFL.IDX P6, R14, R13, R12, R11 ;  /* 0x0000000c0d0e7389 */ /* 0x00006400000c000b */
[----:B01----:R-:W-:Y:S01]  /*22740*/  ENDCOLLECTIVE ;  /* 0x000000000000791b */ /* 0x003fe20003800000 */
.L_x_11887:
        /* <DEDUP_REMOVED lines=13> */
.L_x_11888:
[----:B------:R-:W-:Y:S02]  /*22820*/  IMAD.MOV.U32 R13, RZ, RZ, R9 ;  /* 0x000000ffff0d7224 */ /* 0x000fe400078e0009 */
[----:B------:R-:W-:Y:S01]  /*22830*/  IMAD.MOV.U32 R12, RZ, RZ, 0x4 ;  /* 0x00000004ff0c7424 */ /* 0x000fe200078e00ff */
[----:B------:R-:W-:-:S13]  /*22840*/  IADD3 R2, P0, R14, R0, RZ ;  /* 0x000000000e027210 */ /* 0x000fda0007f1e0ff */
[----:B------:R-:W-:Y:S05]  /*22850*/  WARPSYNC.COLLECTIVE R15, `(.L_x_11889) ;  /* 0x000000000f087348 */ /* 0x000fea0003c00000 */
[----:B------:R0:W1:Y:S02]  /*22860*/  SHFL.IDX P6, R14, R13, R12, R11 ;  /* 0x0000000c0d0e7389 */ /* 0x00006400000c000b */
[----:B01----:R-:W-:Y:S01]  /*22870*/  ENDCOLLECTIVE ;  /* 0x000000000000791b */ /* 0x003fe20003800000 */
.L_x_11889:
        /* <DEDUP_REMOVED lines=13> */
.L_x_11890:
[----:B------:R-:W-:Y:S02]  /*22950*/  IMAD.MOV.U32 R13, RZ, RZ, R9 ;  /* 0x000000ffff0d7224 */ /* 0x000fe400078e0009 */
[----:B------:R-:W-:Y:S01]  /*22960*/  IMAD.MOV.U32 R12, RZ, RZ, 0x5 ;  /* 0x00000005ff0c7424 */ /* 0x000fe200078e00ff */
[----:B------:R-:W-:-:S13]  /*22970*/  IADD3 R2, P0, R14, R0, RZ ;  /* 0x000000000e027210 */ /* 0x000fda0007f1e0ff */
[----:B------:R-:W-:Y:S05]  /*22980*/  WARPSYNC.COLLECTIVE R15, `(.L_x_11891) ;  /* 0x000000000f087348 */ /* 0x000fea0003c00000 */
[----:B------:R0:W1:Y:S02]  /*22990*/  SHFL.IDX P6, R14, R13, R12, R11 ;  /* 0x0000000c0d0e7389 */ /* 0x00006400000c000b */
[----:B01----:R-:W-:Y:S01]  /*229a0*/  ENDCOLLECTIVE ;  /* 0x000000000000791b */ /* 0x003fe20003800000 */
.L_x_11891:
        /* <DEDUP_REMOVED lines=13> */
.L_x_11892:
[----:B------:R-:W-:Y:S05]  /*22a80*/  BRA `(.L_x_11893) ;  /* 0xffffffbc00d07947 */ /* 0x000fea000383ffff */
.L_x_11787:
[----:B------:R-:W-:Y:S01]  /*22a90*/  BSSY B0, `(.L_x_11894) ;  /* 0x0000008000007945 */ /* 0x000fe20003800000 */
[----:B------:R-:W-:Y:S02]  /*22aa0*/  IMAD.MOV.U32 R13, RZ, RZ, R16 ;  /* 0x000000ffff0d7224 */ /* 0x000fe400078e0010 */
[----:B------:R-:W-:Y:S02]  /*22ab0*/  IMAD.MOV.U32 R12, RZ, RZ, RZ ;  /* 0x000000ffff0c7224 */ /* 0x000fe400078e00ff */
[----:B------:R-:W-:Y:S02]  /*22ac0*/  IMAD.MOV.U32 R11, RZ, RZ, 0x1f ;  /* 0x0000001fff0b7424 */ /* 0x000fe400078e00ff */
[----:B------:R-:W-:-:S07]  /*22ad0*/  IMAD.MOV.U32 R15, RZ, RZ, -0x1 ;  /* 0xffffffffff0f7424 */ /* 0x000fce00078e00ff */
[----:B01234-:R-:W-:Y:S05]  /*22ae0*/  WARPSYNC.COLLECTIVE R15, `(.L_x_11895) ;  /* 0x000000000f087348 */ /* 0x01ffea0003c00000 */
[----:B------:R0:W0:Y:S02]  /*22af0*/  SHFL.IDX P6, R14, R13, R12, R11 ;  /* 0x0000000c0d0e7389 */ /* 0x00002400000c000b */
[----:B01234-:R-:W-:Y:S01]  /*22b00*/  ENDCOLLECTIVE ;  /* 0x000000000000791b */ /* 0x01ffe20003800000 */
.L_x_11895:
[----:B------:R-:W-:Y:S05]  /*22b10*/  BSYNC B0 ;  /* 0x0000000000007941 */ /* 0x000fea0003800000 */
.L_x_11894:
        /* <DEDUP_REMOVED lines=9> */
.L_x_11896:
        /* <DEDUP_REMOVED lines=18> */
.L_x_11897:
[----:B------:R-:W-:Y:S01]  /*22cd0*/  IMAD.MOV.U32 R12, RZ, RZ, 0x2 ;  /* 0x00000002ff0c7424 */ /* 0x000fe200078e00ff */
[----:B------:R-:W-:-:S05]  /*22ce0*/  SEL R6, R14, RZ, P1 ;  /* 0x000000ff0e067207 */ /* 0x000fca0000800000 */
[----:B------:R-:W-:-:S04]  /*22cf0*/  IMAD.IADD R6, R5, 0x1, R6 ;  /* 0x0000000105067824 */ /* 0x000fc800078e0206 */
[----:B------:R-:W-:-:S07]  /*22d00*/  IMAD.MOV.U32 R13, RZ, RZ, R6 ;  /* 0x000000ffff0d7224 */ /* 0x000fce00078e0006 */
[----:B------:R-:W-:Y:S05]  /*22d10*/  WARPSYNC.COLLECTIVE R15, `(.L_x_11898) ;  /* 0x000000000f087348 */ /* 0x000fea0003c00000 */
[----:B------:R0:W1:Y:S02]  /*22d20*/  SHFL.UP P6, R14, R13, R12, R11 ;  /* 0x0400000c0d0e7389 */ /* 0x00006400000c000b */
[----:B01----:R-:W-:Y:S01]  /*22d30*/  ENDCOLLECTIVE ;  /* 0x000000000000791b */ /* 0x003fe20003800000 */
.L_x_11898:
[----:B------:R-:W-:Y:S01]  /*22d40*/  IMAD.MOV.U32 R12, RZ, RZ, 0x4 ;  /* 0x00000004ff0c7424 */ /* 0x000fe200078e00ff */
[----:B------:R-:W-:-:S05]  /*22d50*/  SEL R7, R14, RZ, P2 ;  /* 0x000000ff0e077207 */ /* 0x000fca0001000000 */
[----:B------:R-:W-:-:S04]  /*22d60*/  IMAD.IADD R7, R6, 0x1, R7 ;  /* 0x0000000106077824 */ /* 0x000fc800078e0207 */
[----:B------:R-:W-:-:S07]  /*22d70*/  IMAD.MOV.U32 R13, RZ, RZ, R7 ;  /* 0x000000ffff0d7224 */ /* 0x000fce00078e0007 */
[----:B------:R-:W-:Y:S05]  /*22d80*/  WARPSYNC.COLLECTIVE R15, `(.L_x_11899) ;  /* 0x000000000f087348 */ /* 0x000fea0003c00000 */
[----:B------:R0:W1:Y:S02]  /*22d90*/  SHFL.UP P6, R14, R13, R12, R11 ;  /* 0x0400000c0d0e7389 */ /* 0x00006400000c000b */
[----:B01----:R-:W-:Y:S01]  /*22da0*/  ENDCOLLECTIVE ;  /* 0x000000000000791b */ /* 0x003fe20003800000 */
.L_x_11899:
[----:B------:R-:W-:Y:S01]  /*22db0*/  IMAD.MOV.U32 R12, RZ, RZ, 0x8 ;  /* 0x00000008ff0c7424 */ /* 0x000fe200078e00ff */
[----:B------:R-:W-:-:S05]  /*22dc0*/  SEL R2, R14, RZ, P3 ;  /* 0x000000ff0e027207 */ /* 0x000fca0001800000 */
[----:B------:R-:W-:-:S04]  /*22dd0*/  IMAD.IADD R2, R7, 0x1, R2 ;  /* 0x0000000107027824 */ /* 0x000fc800078e0202 */
[----:B------:R-:W-:-:S07]  /*22de0*/  IMAD.MOV.U32 R13, RZ, RZ, R2 ;  /* 0x000000ffff0d7224 */ /* 0x000fce00078e0002 */
[----:B------:R-:W-:Y:S05]  /*22df0*/  WARPSYNC.COLLECTIVE R15, `(.L_x_11900) ;  /* 0x000000000f087348 */ /* 0x000fea0003c00000 */
[----:B------:R0:W1:Y:S02]  /*22e00*/  SHFL.UP P6, R14, R13, R12, R11 ;  /* 0x0400000c0d0e7389 */ /* 0x00006400000c000b */
[----:B01----:R-:W-:Y:S01]  /*22e10*/  ENDCOLLECTIVE ;  /* 0x000000000000791b */ /* 0x003fe20003800000 */
.L_x_11900:
[----:B------:R-:W-:Y:S01]  /*22e20*/  IMAD.MOV.U32 R12, RZ, RZ, 0x10 ;  /* 0x00000010ff0c7424 */ /* 0x000fe200078e00ff */
[----:B------:R-:W-:-:S05]  /*22e30*/  SEL R3, R14, RZ, P4 ;  /* 0x000000ff0e037207 */ /* 0x000fca0002000000 */
[----:B------:R-:W-:-:S04]  /*22e40*/  IMAD.IADD R3, R2, 0x1, R3 ;  /* 0x0000000102037824 */ /* 0x000fc800078e0203 */
[----:B------:R-:W-:-:S07]  /*22e50*/  IMAD.MOV.U32 R13, RZ, RZ, R3 ;  /* 0x000000ffff0d7224 */ /* 0x000fce00078e0003 */
[----:B------:R-:W-:Y:S05]  /*22e60*/  WARPSYNC.COLLECTIVE R15, `(.L_x_11901) ;  /* 0x000000000f087348 */ /* 0x000fea0003c00000 */
[----:B------:R0:W1:Y:S02]  /*22e70*/  SHFL.UP P6, R14, R13, R12, R11 ;  /* 0x0400000c0d0e7389 */ /* 0x00006400000c000b */
[----:B01----:R-:W-:Y:S01]  /*22e80*/  ENDCOLLECTIVE ;  /* 0x000000000000791b */ /* 0x003fe20003800000 */
.L_x_11901:
        /* <DEDUP_REMOVED lines=8> */
.L_x_11902:
[----:B------:R-:W-:Y:S05]  /*22f10*/  BRA `(.L_x_11903) ;  /* 0xffffffc000287947 */ /* 0x000fea000383ffff */
.L_x_11792:
        /* <DEDUP_REMOVED lines=8> */
.L_x_11905:
[----:B------:R-:W-:Y:S05]  /*22fa0*/  BSYNC B0 ;  /* 0x0000000000007941 */ /* 0x000fea0003800000 */
.L_x_11904:
        /* <DEDUP_REMOVED lines=8> */
.L_x_11906:
[----:B------:R-:W-:Y:S01]  /*23030*/  IMAD.MOV.U32 R12, RZ, RZ, 0x4 ;  /* 0x00000004ff0c7424 */ /* 0x000fe200078e00ff */
[----:B------:R-:W-:-:S05]  /*23040*/  SEL R2, R14, RZ, P2 ;  /* 0x000000ff0e027207 */ /* 0x000fca0001000000 */
[----:B------:R-:W-:-:S04]  /*23050*/  IMAD.IADD R2, R13, 0x1, R2 ;  /* 0x000000010d027824 */ /* 0x000fc800078e0202 */
[----:B------:R-:W-:-:S07]  /*23060*/  IMAD.MOV.U32 R13, RZ, RZ, R2 ;  /* 0x000000ffff0d7224 */ /* 0x000fce00078e0002 */
[----:B------:R-:W-:Y:S05]  /*23070*/  WARPSYNC.COLLECTIVE R15, `(.L_x_11907) ;  /* 0x000000000f087348 */ /* 0x000fea0003c00000 */
[----:B------:R0:W1:Y:S02]  /*23080*/  SHFL.UP P6, R14, R13, R12, R11 ;  /* 0x0400000c0d0e7389 */ /* 0x00006400000c000b */
[----:B01----:R-:W-:Y:S01]  /*23090*/  ENDCOLLECTIVE ;  /* 0x000000000000791b */ /* 0x003fe20003800000 */
.L_x_11907:
[----:B------:R-:W-:Y:S01]  /*230a0*/  IMAD.MOV.U32 R12, RZ, RZ, 0x8 ;  /* 0x00000008ff0c7424 */ /* 0x000fe200078e00ff */
[----:B------:R-:W-:-:S05]  /*230b0*/  SEL R3, R14, RZ, P3 ;  /* 0x000000ff0e037207 */ /* 0x000fca0001800000 */
[----:B------:R-:W-:-:S04]  /*230c0*/  IMAD.IADD R3, R2, 0x1, R3 ;  /* 0x0000000102037824 */ /* 0x000fc800078e0203 */
[----:B------:R-:W-:-:S07]  /*230d0*/  IMAD.MOV.U32 R13, RZ, RZ, R3 ;  /* 0x000000ffff0d7224 */ /* 0x000fce00078e0003 */
[----:B------:R-:W-:Y:S05]  /*230e0*/  WARPSYNC.COLLECTIVE R15, `(.L_x_11908) ;  /* 0x000000000f087348 */ /* 0x000fea0003c00000 */
[----:B------:R0:W1:Y:S02]  /*230f0*/  SHFL.UP P6, R14, R13, R12, R11 ;  /* 0x0400000c0d0e7389 */ /* 0x00006400000c000b */
[----:B01----:R-:W-:Y:S01]  /*23100*/  ENDCOLLECTIVE ;  /* 0x000000000000791b */ /* 0x003fe20003800000 */
.L_x_11908:
[----:B------:R-:W-:Y:S01]  /*23110*/  IMAD.MOV.U32 R12, RZ, RZ, 0x10 ;  /* 0x00000010ff0c7424 */ /* 0x000fe200078e00ff */
[----:B------:R-:W-:-:S05]  /*23120*/  SEL R4, R14, RZ, P4 ;  /* 0x000000ff0e047207 */ /* 0x000fca0002000000 */
[----:B------:R-:W-:-:S04]  /*23130*/  IMAD.IADD R4, R3, 0x1, R4 ;  /* 0x0000000103047824 */ /* 0x000fc800078e0204 */
[----:B------:R-:W-:-:S07]  /*23140*/  IMAD.MOV.U32 R13, RZ, RZ, R4 ;  /* 0x000000ffff0d7224 */ /* 0x000fce00078e0004 */
[----:B------:R-:W-:Y:S05]  /*23150*/  WARPSYNC.COLLECTIVE R15, `(.L_x_11909) ;  /* 0x000000000f087348 */ /* 0x000fea0003c00000 */
[----:B------:R0:W1:Y:S02]  /*23160*/  SHFL.UP P6, R14, R13, R12, R11 ;  /* 0x0400000c0d0e7389 */ /* 0x00006400000c000b */
[----:B01----:R-:W-:Y:S01]  /*23170*/  ENDCOLLECTIVE ;  /* 0x000000000000791b */ /* 0x003fe20003800000 */
.L_x_11909:
        /* <DEDUP_REMOVED lines=8> */
.L_x_11910:
[----:B------:R-:W-:Y:S05]  /*23200*/  BRA `(.L_x_11911) ;  /* 0xffffffc000087947 */ /* 0x000fea000383ffff */
.L_x_11794:
[----:B------:R-:W-:Y:S01]  /*23210*/  BSSY B0, `(.L_x_11912) ;  /* 0x0000006000007945 */ /* 0x000fe20003800000 */
[----:B------:R-:W-:Y:S01]  /*23220*/  PLOP3.LUT P6, PT, P6, PT, PT, 0x8, 0x0 ;  /* 0x000000000000781c */ /* 0x000fe200037ce170 */
[----:B------:R-:W-:-:S12]  /*23230*/  IMAD.MOV.U32 R15, RZ, RZ, -0x1 ;  /* 0xffffffffff0f7424 */ /* 0x000fd800078e00ff */
[----:B012---:R-:W-:Y:S05]  /*23240*/  WARPSYNC.COLLECTIVE R15, `(.L_x_11913) ;  /* 0x000000000f087348 */ /* 0x007fea0003c00000 */
[----:B------:R-:W-:Y:S01]  /*23250*/  VOTE.ANY R14, PT, P6 ;  /* 0x00000000000e7806 */ /* 0x000fe200030e0100 */
[----:B012---:R-:W-:Y:S06]  /*23260*/  ENDCOLLECTIVE ;  /* 0x000000000000791b */ /* 0x007fec0003800000 */
.L_x_11913:
[----:B------:R-:W-:Y:S05]  /*23270*/  BSYNC B0 ;  /* 0x0000000000007941 */ /* 0x000fea0003800000 */
.L_x_11912:
        /* <DEDUP_REMOVED lines=9> */
.L_x_11914:
[----:B------:R-:W-:Y:S01]  /*23310*/  IMAD.MOV.U32 R5, RZ, RZ, R14 ;  /* 0x000000ffff057224 */ /* 0x000fe200078e000e */
[----:B------:R-:W-:Y:S06]  /*23320*/  BRA `(.L_x_11915) ;  /* 0xffffffbc00f87947 */ /* 0x000fec000383ffff */
.L_x_11796:
[----:B------:R-:W-:Y:S01]  /*23330*/  BSSY B0, `(.L_x_11916) ;  /* 0x0000007000007945 */ /* 0x000fe20003800000 */
[----:B------:R-:W-:Y:S02]  /*23340*/  IMAD.MOV.U32 R13, RZ, RZ, R6 ;  /* 0x000000ffff0d7224 */ /* 0x000fe400078e0006 */
[----:B------:R-:W-:Y:S02]  /*23350*/  IMAD.MOV.U32 R11, RZ, RZ, 0x1f ;  /* 0x0000001fff0b7424 */ /* 0x000fe400078e00ff */
[----:B------:R-:W-:-:S07]  /*23360*/  IMAD.MOV.U32 R15, RZ, RZ, -0x1 ;  /* 0xffffffffff0f7424 */ /* 0x000fce00078e00ff */
[----:B01234-:R-:W-:Y:S05]  /*23370*/  WARPSYNC.COLLECTIVE R15, `(.L_x_11917) ;  /* 0x000000000f087348 */ /* 0x01ffea0003c00000 */
[----:B------:R0:W0:Y:S02]  /*23380*/  SHFL.IDX P6, R14, R13, R12, R11 ;  /* 0x0000000c0d0e7389 */ /* 0x00002400000c000b */
[----:B01234-:R-:W-:Y:S01]  /*23390*/  ENDCOLLECTIVE ;  /* 0x000000000000791b */ /* 0x01ffe20003800000 */
.L_x_11917:
[----:B------:R-:W-:Y:S05]  /*233a0*/  BSYNC B0 ;  /* 0x0000000000007941 */ /* 0x000fea0003800000 */
.L_x_11916:
[----:B------:R-:W-:Y:S05]  /*233b0*/  BRA `(.L_x_11795) ;  /* 0xffffffbc00f07947 */ /* 0x000fea000383ffff */
.L_x_11800:
[----:B0-----:R0:W1:Y:S02]  /*233c0*/  SYNCS.PHASECHK.TRANS64.TRYWAIT P0, [R5+URZ+0x22820], R0 ;  /* 0x02282000050075a7 */ /* 0x001064000800017f */
[----:B-1----:R-:W-:Y:S05]  /*233d0*/  @!P0 NANOSLEEP.SYNCS 0x989680 ;  /* 0x009896800000895d */ /* 0x002fea0003900000 */
[----:B------:R-:W1:Y:S02]  /*233e0*/  @!P0 SYNCS.PHASECHK.TRANS64 P0, [R5+URZ+0x22820], R0 ;  /* 0x02282000050085a7 */ /* 0x000e64000800007f */
[----:B-1----:R-:W-:Y:S05]  /*233f0*/  @!P0 BRA `(.L_x_11800) ;  /* 0xfffffffc00f08947 */ /* 0x002fea000383ffff */
[----:B------:R-:W-:Y:S05]  /*23400*/  BRA `(.L_x_11918) ;  /* 0xffffffc400687947 */ /* 0x000fea000383ffff */
.L_x_11801:
        /* <DEDUP_REMOVED lines=11> */
.L_x_11920:
[----:B------:R-:W-:Y:S05]  /*234c0*/  BSYNC B0 ;  /* 0x0000000000007941 */ /* 0x000fea0003800000 */
.L_x_11919:
[----:B------:R-:W-:Y:S05]  /*234d0*/  BRA `(.L_x_11921) ;  /* 0xffffffc400507947 */ /* 0x000fea000383ffff */
.L_x_11804:
[----:B------:R-:W-:Y:S01]  /*234e0*/  BSSY B1, `(.L_x_11922) ;  /* 0x0000006000017945 */ /* 0x000fe20003800000 */
[----:B------:R-:W-:-:S07]  /*234f0*/  IMAD.MOV.U32 R15, RZ, RZ, -0x1 ;  /* 0xffffffffff0f7424 */ /* 0x000fce00078e00ff */
[----:B0-234-:R-:W-:Y:S05]  /*23500*/  WARPSYNC.COLLECTIVE R15, `(.L_x_11923) ;  /* 0x000000000f0c7348 */ /* 0x01dfea0003c00000 */
[----:B------:R-:W-:Y:S02]  /*23510*/  ELECT P6, UR62, PT ;  /* 0x00000000003e782f */ /* 0x000fe400038c0000 */
[----:B------:R-:W-:Y:S01]  /*23520*/  MOV R14, UR62 ;  /* 0x0000003e000e7c02 */ /* 0x000fe20008000f00 */
[----:B0-234-:R-:W-:Y:S10]  /*23530*/  ENDCOLLECTIVE ;  /* 0x000000000000791b */ /* 0x01dff40003800000 */
.L_x_11923:
[----:B------:R-:W-:Y:S05]  /*23540*/  BSYNC B1 ;  /* 0x0000000000017941 */ /* 0x000fea0003800000 */
.L_x_11922:
[----:B------:R-:W-:Y:S05]  /*23550*/  BRA `(.L_x_11924) ;  /* 0xffffffc400487947 */ /* 0x000fea000383ffff */
.L_x_11806:
[----:B0-----:R0:W1:Y:S02]  /*23560*/  SYNCS.PHASECHK.TRANS64.TRYWAIT P1, [R3+URZ+0x22840], R2 ;  /* 0x02284002030075a7 */ /* 0x001064000802017f */
[----:B-1----:R-:W-:Y:S05]  /*23570*/  @!P1 NANOSLEEP.SYNCS 0x989680 ;  /* 0x009896800000995d */ /* 0x002fea0003900000 */
[----:B------:R-:W1:Y:S02]  /*23580*/  @!P1 SYNCS.PHASECHK.TRANS64 P1, [R3+URZ+0x22840], R2 ;  /* 0x02284002030095a7 */ /* 0x000e64000802007f */
[----:B-1----:R-:W-:Y:S05]  /*23590*/  @!P1 BRA `(.L_x_11806) ;  /* 0xfffffffc00f09947 */ /* 0x002fea000383ffff */
[----:B------:R-:W-:Y:S05]  /*235a0*/  BRA `(.L_x_11925) ;  /* 0xffffffc400707947 */ /* 0x000fea000383ffff */
.L_x_11808:
[----:B-1----:R1:W0:Y:S02]  /*235b0*/  SYNCS.PHASECHK.TRANS64.TRYWAIT P1, [R5+URZ+0x22840], R0 ;  /* 0x02284000050075a7 */ /* 0x002224000802017f */
[----:B0-----:R-:W-:Y:S05]  /*235c0*/  @!P1 NANOSLEEP.SYNCS 0x989680 ;  /* 0x009896800000995d */ /* 0x001fea0003900000 */
[----:B------:R-:W0:Y:S02]  /*235d0*/  @!P1 SYNCS.PHASECHK.TRANS64 P1, [R5+URZ+0x22840], R0 ;  /* 0x02284000050095a7 */ /* 0x000e24000802007f */
[----:B0-----:R-:W-:Y:S05]  /*235e0*/  @!P1 BRA `(.L_x_11808) ;  /* 0xfffffffc00f09947 */ /* 0x001fea000383ffff */
[----:B------:R-:W-:Y:S05]  /*235f0*/  BRA `(.L_x_11926) ;  /* 0xffffffc4007c7947 */ /* 0x000fea000383ffff */
.L_x_11810:
[----:B------:R0:W0:Y:S02]  /*23600*/  SYNCS.PHASECHK.TRANS64.TRYWAIT P1, [R3+URZ+0x22860], R2 ;  /* 0x02286002030075a7 */ /* 0x000024000802017f */
[----:B0-----:R-:W-:Y:S05]  /*23610*/  @!P1 NANOSLEEP.SYNCS 0x989680 ;  /* 0x009896800000995d */ /* 0x001fea0003900000 */
[----:B------:R-:W0:Y:S02]  /*23620*/  @!P1 SYNCS.PHASECHK.TRANS64 P1, [R3+URZ+0x22860], R2 ;  /* 0x02286002030095a7 */ /* 0x000e24000802007f */
[----:B0-----:R-:W-:Y:S05]  /*23630*/  @!P1 BRA `(.L_x_11810) ;  /* 0xfffffffc00f09947 */ /* 0x001fea000383ffff */
[----:B------:R-:W-:Y:S05]  /*23640*/  BRA `(.L_x_11927) ;  /* 0xffffffc400787947 */ /* 0x000fea000383ffff */
        .type           $_ZN7cutlass13device_kernelIN5flash11enable_sm90INS1_16FlashAttnFwdSm90INS1_25CollectiveMainloopFwdSm90ILi2EN4cute5tupleIJNS5_1CILi1EEES8_S8_EEENS6_IJNS7_ILi128EEENS7_ILi96EEENS7_ILi64EEEEEELi256ENS_6half_tEfNS_4arch4Sm90ELb0ELb1ELb1ELb1ELb1ELb0ELb0ELb1ELb0ELb1ELb0ELb0EEENS1_21CollectiveEpilogueFwdINS6_IJSA_NS7_ILi256EEESB_EEES9_SE_SG_Li256ELb1ELb1ELb0ELb0EEENS1_36VarlenDynamicPersistentTileSchedulerILi128ELi96ELi256ELi128ELb0ELb1ELb1ELb1ELb0ELb1EEEEEEEEEvNT_6ParamsE$_ZZN5flash25CollectiveMainloopFwdSm90ILi2EN4cute5tupleIJNS1_1CILi1EEES4_S4_EEENS2_IJNS3_ILi128EEENS3_ILi96EEENS3_ILi64EEEEEELi256EN7cutlass6half_tEfNSA_4arch4Sm90ELb0ELb1ELb1ELb1ELb1ELb0ELb0ELb1ELb0ELb1ELb0ELb0EE3mmaINS_16FlashAttnFwdSm90ISE_NS_21CollectiveEpilogueFwdINS2_IJS6_NS3_ILi256EEES7_EEES5_SB_SD_Li256ELb1ELb1ELb0ELb0EEENS_36VarlenDynamicPersistentTileSchedulerILi128ELi96ELi256ELi128ELb0ELb1ELb1ELb1ELb0ELb1EEEE13SharedStorageENS1_6TensorINS1_11ArrayEngineIfLm128EEENS1_6LayoutINS2_IJNS2_IJNS3_ILi2EEEST_NS3_ILi32EEEEEES4_S4_EEENS2_IJNS2_IJS4_ST_NS3_ILi4EEEEEENS3_ILi0EEESZ_EEEEEEENS_7SoftmaxILi2ELi0EEEEEbRKNSE_6ParamsENSA_13PipelineAsyncILi2EEES19_RNSA_13PipelineStateILj2EEERT0_RT1_iRiRKNS_16SeqlenInfoQKNewKILb1ELb0EEENS2_IJiiiiEEERT_ENKUliT_T0_T1_E_clIZSF_ISO_S12_S14_EbS17_S19_S19_S1C_S1E_S1G_iS1H_S1L_S1M_S1O_EUlRS1P_iE1_NS3_ILb0EEENS3_ILb1EEEEEDaiS1P_S1Q_S1R_,@function
        .size           $_ZN7cutlass13device_kernelIN5flash11enable_sm90INS1_16FlashAttnFwdSm90INS1_25CollectiveMainloopFwdSm90ILi2EN4cute5tupleIJNS5_1CILi1EEES8_S8_EEENS6_IJNS7_ILi128EEENS7_ILi96EEENS7_ILi64EEEEEELi256ENS_6half_tEfNS_4arch4Sm90ELb0ELb1ELb1ELb1ELb1ELb0ELb0ELb1ELb0ELb1ELb0ELb0EEENS1_21CollectiveEpilogueFwdINS6_IJSA_NS7_ILi256EEESB_EEES9_SE_SG_Li256ELb1ELb1ELb0ELb0EEENS1_36VarlenDynamicPersistentTileSchedulerILi128ELi96ELi256ELi128ELb0ELb1ELb1ELb1ELb0ELb1EEEEEEEEEvNT_6ParamsE$_ZZN5flash25CollectiveMainloopFwdSm90ILi2EN4cute5tupleIJNS1_1CILi1EEES4_S4_EEENS2_IJNS3_ILi128EEENS3_ILi96EEENS3_ILi64EEEEEELi256EN7cutlass6half_tEfNSA_4arch4Sm90ELb0ELb1ELb1ELb1ELb1ELb0ELb0ELb1ELb0ELb1ELb0ELb0EE3mmaINS_16FlashAttnFwdSm90ISE_NS_21CollectiveEpilogueFwdINS2_IJS6_NS3_ILi256EEES7_EEES5_SB_SD_Li256ELb1ELb1ELb0ELb0EEENS_36VarlenDynamicPersistentTileSchedulerILi128ELi96ELi256ELi128ELb0ELb1ELb1ELb1ELb0ELb1EEEE13SharedStorageENS1_6TensorINS1_11ArrayEngineIfLm128EEENS1_6LayoutINS2_IJNS2_IJNS3_ILi2EEEST_NS3_ILi32EEEEEES4_S4_EEENS2_IJNS2_IJS4_ST_NS3_ILi4EEEEEENS3_ILi0EEESZ_EEEEEEENS_7SoftmaxILi2ELi0EEEEEbRKNSE_6ParamsENSA_13PipelineAsyncILi2EEES19_RNSA_13PipelineStateILj2EEERT0_RT1_iRiRKNS_16SeqlenInfoQKNewKILb1ELb0EEENS2_IJiiiiEEERT_ENKUliT_T0_T1_E_clIZSF_ISO_S12_S14_EbS17_S19_S19_S1C_S1E_S1G_iS1H_S1L_S1M_S1O_EUlRS1P_iE1_NS3_ILb0EEENS3_ILb1EEEEEDaiS1P_S1Q_S1R_,(.L_x_15672 - $_ZN7cutlass13device_kernelIN5flash11enable_sm90INS1_16FlashAttnFwdSm90INS1_25CollectiveMainloopFwdSm90ILi2EN4cute5tupleIJNS5_1CILi1EEES8_S8_EEENS6_IJNS7_ILi128EEENS7_ILi96EEENS7_ILi64EEEEEELi256ENS_6half_tEfNS_4arch4Sm90ELb0ELb1ELb1ELb1ELb1ELb0ELb0ELb1ELb0ELb1ELb0ELb0EEENS1_21CollectiveEpilogueFwdINS6_IJSA_NS7_ILi256EEESB_EEES9_SE_SG_Li256ELb1ELb1ELb0ELb0EEENS1_36VarlenDynamicPersistentTileSchedulerILi128ELi96ELi256ELi128ELb0ELb1ELb1ELb1ELb0ELb1EEEEEEEEEvNT_6ParamsE$_ZZN5flash25CollectiveMainloopFwdSm90ILi2EN4cute5tupleIJNS1_1CILi1EEES4_S4_EEENS2_IJNS3_ILi128EEENS3_ILi96EEENS3_ILi64EEEEEELi256EN7cutlass6half_tEfNSA_4arch4Sm90ELb0ELb1ELb1ELb1ELb1ELb0ELb0ELb1ELb0ELb1ELb0ELb0EE3mmaINS_16FlashAttnFwdSm90ISE_NS_21CollectiveEpilogueFwdINS2_IJS6_NS3_ILi256EEES7_EEES5_SB_SD_Li256ELb1ELb1ELb0ELb0EEENS_36VarlenDynamicPersistentTileSchedulerILi128ELi96ELi256ELi128ELb0ELb1ELb1ELb1ELb0ELb1EEEE13SharedStorageENS1_6TensorINS1_11ArrayEngineIfLm128EEENS1_6LayoutINS2_IJNS2_IJNS3_ILi2EEEST_NS3_ILi32EEEEEES4_S4_EEENS2_IJNS2_IJS4_ST_NS3_ILi4EEEEEENS3_ILi0EEESZ_EEEEEEENS_7SoftmaxILi2ELi0EEEEEbRKNSE_6ParamsENSA_13PipelineAsyncILi2EEES19_RNSA_13PipelineStateILj2EEERT0_RT1_iRiRKNS_16SeqlenInfoQKNewKILb1ELb0EEENS2_IJiiiiEEERT_ENKUliT_T0_T1_E_clIZSF_ISO_S12_S14_EbS17_S19_S19_S1C_S1E_S1G_iS1H_S1L_S1M_S1O_EUlRS1P_iE1_NS3_ILb0EEENS3_ILb1EEEEEDaiS1P_S1Q_S1R_)
$_ZN7cutlass13device_kernelIN5flash11enable_sm90INS1_16FlashAttnFwdSm90INS1_25CollectiveMainloopFwdSm90ILi2EN4cute5tupleIJNS5_1CILi1EEES8_S8_EEENS6_IJNS7_ILi128EEENS7_ILi96EEENS7_ILi64EEEEEELi256ENS_6half_tEfNS_4arch4Sm90ELb0ELb1ELb1ELb1ELb1ELb0ELb0ELb1ELb0ELb1ELb0ELb0EEENS1_21CollectiveEpilogueFwdINS6_IJSA_NS7_ILi256EEESB_EEES9_SE_SG_Li256ELb1ELb1ELb0ELb0EEENS1_36VarlenDynamicPersistentTileSchedulerILi128ELi96ELi256ELi128ELb0ELb1ELb1ELb1ELb0ELb1EEEEEEEEEvNT_6ParamsE$_ZZN5flash25CollectiveMainloopFwdSm90ILi2EN4cute5tupleIJNS1_1CILi1EEES4_S4_EEENS2_IJNS3_ILi128EEENS3_ILi96EEENS3_ILi64EEEEEELi256EN7cutlass6half_tEfNSA_4arch4Sm90ELb0ELb1ELb1ELb1ELb1ELb0ELb0ELb1ELb0ELb1ELb0ELb0EE3mmaINS_16FlashAttnFwdSm90ISE_NS_21CollectiveEpilogueFwdINS2_IJS6_NS3_ILi256EEES7_EEES5_SB_SD_Li256ELb1ELb1ELb0ELb0EEENS_36VarlenDynamicPersistentTileSchedulerILi128ELi96ELi256ELi128ELb0ELb1ELb1ELb1ELb0ELb1EEEE13SharedStorageENS1_6TensorINS1_11ArrayEngineIfLm128EEENS1_6LayoutINS2_IJNS2_IJNS3_ILi2EEEST_NS3_ILi32EEEEEES4_S4_EEENS2_IJNS2_IJS4_ST_NS3_ILi4EEEEEENS3_ILi0EEESZ_EEEEEEENS_7SoftmaxILi2ELi0EEEEEbRKNSE_6ParamsENSA_13PipelineAsyncILi2EEES19_RNSA_13PipelineStateILj2EEERT0_RT1_iRiRKNS_16SeqlenInfoQKNewKILb1ELb0EEENS2_IJiiiiEEERT_ENKUliT_T0_T1_E_clIZSF_ISO_S12_S14_EbS17_S19_S19_S1C_S1E_S1G_iS1H_S1L_S1M_S1O_EUlRS1P_iE1_NS3_ILb0EEENS3_ILb1EEEEEDaiS1P_S1Q_S1R_:
        /* <DEDUP_REMOVED lines=46> */
.L_x_11929:
[----:B------:R-:W-:Y:S05]  /*23930*/  BSYNC B2 ;  /* 0x0000000000027941 */ /* 0x000fea0003800000 */
.L_x_11928:
        /* <DEDUP_REMOVED lines=17> */
.L_x_11931:
[----:B------:R-:W-:Y:S05]  /*23a50*/  BSYNC B2 ;  /* 0x0000000000027941 */ /* 0x000fea0003800000 */
.L_x_11930:
        /* <DEDUP_REMOVED lines=10> */
.L_x_11933:
[----:B------:R-:W-:Y:S05]  /*23b00*/  BSYNC B2 ;  /* 0x0000000000027941 */ /* 0x000fea0003800000 */
.L_x_11932:
        /* <DEDUP_REMOVED lines=93> */
.L_x_11936:
[----:B------:R-:W-:Y:S05]  /*240e0*/  BSYNC B2 ;  /* 0x0000000000027941 */ /* 0x000fea0003800000 */
.L_x_11935:
        /* <DEDUP_REMOVED lines=38> */
[----:B------:R-:W3:Y:S01]  /*24350*/  LD.E R88, desc[UR4][R2.64] ;  /* 0x0000000402587980 */ /* 0x000ee2000c101900 */
        /* <DEDUP_REMOVED lines=11> */
[----:B------:R-:W-:Y:S01]  /*24410*/  SHF.R.S32.HI R39, RZ, 0x1f, R86 ;  /* 0x0000001fff277819 */ /* 0x000fe20000011456 */
[----:B------:R-:W-:-:S03]  /*24420*/  FMUL.FTZ R87, R40, R72 ;  /* 0x0000004828577220 */ /* 0x000fc60000410000 */
[----:B------:R-:W-:Y:S01]  /*24430*/  LEA.HI R40, R39, R86, RZ, 0x7 ;  /* 0x0000005627287211 */ /* 0x000fe200078f38ff */
[-C--:B------:R-:W-:Y:S01]  /*24440*/  FMUL.FTZ R83, R37, R72.reuse ;  /* 0x0000004825537220 */ /* 0x080fe20000410000 */
[-C--:B------:R-:W-:Y:S02]  /*24450*/  FMUL.FTZ R77, R28, R72.reuse ;  /* 0x000000481c4d7220 */ /* 0x080fe40000410000 */
[----:B------:R-:W-:Y:S01]  /*24460*/  LOP3.LUT R37, R40, 0xffffff80, RZ, 0xc0, !PT ;  /* 0xffffff8028257812 */ /* 0x000fe200078ec0ff */
[-C--:B------:R-:W-:Y:S01]  /*24470*/  FMUL.FTZ R28, R42, R72.reuse ;  /* 0x000000482a1c7220 */ /* 0x080fe20000410000 */
[-C--:B------:R-:W-:Y:S01]  /*24480*/  FMUL.FTZ R42, R44, R72.reuse ;  /* 0x000000482c2a7220 */ /* 0x080fe20000410000 */
[-C--:B------:R-:W-:Y:S01]  /*24490*/  FMUL.FTZ R44, R48, R72.reuse ;  /* 0x00000048302c7220 */ /* 0x080fe20000410000 */
[-C--:B------:R-:W-:Y:S01]  /*244a0*/  FMUL.FTZ R78, R29, R72.reuse ;  /* 0x000000481d4e7220 */ /* 0x080fe20000410000 */
[----:B------:R-:W-:Y:S02]  /*244b0*/  IMAD.IADD R48, R86, 0x1, -R37 ;  /* 0x0000000156307824 */ /* 0x000fe400078e0a25 */
[-C--:B------:R-:W-:Y:S01]  /*244c0*/  FMUL.FTZ R29, R43, R72.reuse ;  /* 0x000000482b1d7220 */ /* 0x080fe20000410000 */
[-C--:B------:R-:W-:Y:S01]  /*244d0*/  FMUL.FTZ R43, R45, R72.reuse ;  /* 0x000000482d2b7220 */ /* 0x080fe20000410000 */
[-C--:B------:R-:W-:Y:S01]  /*244e0*/  FMUL.FTZ R45, R49, R72.reuse ;  /* 0x00000048312d7220 */ /* 0x080fe20000410000 */
[-C--:B------:R-:W-:Y:S01]  /*244f0*/  FMUL.FTZ R9, R24, R72.reuse ;  /* 0x0000004818097220 */ /* 0x080fe20000410000 */
[----:B------:R-:W-:Y:S01]  /*24500*/  SHF.R.S32.HI R49, RZ, 0x1f, R48 ;  /* 0x0000001fff317819 */ /* 0x000fe20000011430 */
[-C--:B------:R-:W-:Y:S01]  /*24510*/  FMUL.FTZ R24, R34, R72.reuse ;  /* 0x0000004822187220 */ /* 0x080fe20000410000 */
[----:B------:R-:W-:Y:S01]  /*24520*/  FMUL.FTZ R34, R50, R72 ;  /* 0x0000004832227220 */ /* 0x000fe20000410000 */
[----:B------:R-:W-:Y:S01]  /*24530*/  LEA.HI R39, R39, R86, RZ, 0x2 ;  /* 0x0000005627277211 */ /* 0x000fe200078f10ff */
[----:B------:R-:W-:Y:S01]  /*24540*/  FMUL.FTZ R76, R25, R72 ;  /* 0x00000048194c7220 */ /* 0x000fe20000410000 */
[----:B------:R-:W-:Y:S01]  /*24550*/  LEA.HI R50, R49, R48, RZ, 0x2 ;  /* 0x0000003031327211 */ /* 0x000fe200078f10ff */
[-C--:B------:R-:W-:Y:S01]  /*24560*/  FMUL.FTZ R20, R30, R72.reuse ;  /* 0x000000481e147220 */ /* 0x080fe20000410000 */
[-C--:B------:R-:W-:Y:S01]  /*24570*/  FMUL.FTZ R25, R35, R72.reuse ;  /* 0x0000004823197220 */ /* 0x080fe20000410000 */
[-C--:B------:R-:W-:Y:S01]  /*24580*/  FMUL.FTZ R30, R46, R72.reuse ;  /* 0x000000482e1e7220 */ /* 0x080fe20000410000 */
[-C--:B------:R-:W-:Y:S01]  /*24590*/  FMUL.FTZ R35, R51, R72.reuse ;  /* 0x0000004833237220 */ /* 0x080fe20000410000 */
[----:B------:R-:W-:Y:S01]  /*245a0*/  FMUL.FTZ R46, R52, R72 ;  /* 0x00000048342e7220 */ /* 0x000fe20000410000 */
[----:B------:R-:W-:-:S02]  /*245b0*/  SHF.R.S32.HI R51, RZ, 0x2, R50 ;  /* 0x00000002ff337819 */ /* 0x000fc40000011432 */
[----:B------:R-:W-:Y:S02]  /*245c0*/  SHF.R.S32.HI R52, RZ, 0x1f, R50 ;  /* 0x0000001fff347819 */ /* 0x000fe40000011432 */
[----:B------:R-:W-:Y:S02]  /*245d0*/  LOP3.LUT R39, R39, 0xfffffffc, RZ, 0xc0, !PT ;  /* 0xfffffffc27277812 */ /* 0x000fe400078ec0ff */
[----:B------:R-:W-:Y:S02]  /*245e0*/  LEA.HI R52, R52, R51, RZ, 0x3 ;  /* 0x0000003334347211 */ /* 0x000fe400078f18ff */
[----:B------:R-:W-:Y:S01]  /*245f0*/  LEA.HI R49, R49, R48, RZ, 0x5 ;  /* 0x0000003031317211 */ /* 0x000fe200078f28ff */
[----:B------:R-:W-:Y:S01]  /*24600*/  IMAD.IADD R86, R86, 0x1, -R39 ;  /* 0x0000000156567824 */ /* 0x000fe200078e0a27 */
[----:B------:R-:W-:Y:S02]  /*24610*/  SHF.R.S32.HI R39, RZ, 0x7, R40 ;  /* 0x00000007ff277819 */ /* 0x000fe40000011428 */
        /* <DEDUP_REMOVED lines=10> */
[-C--:B------:R-:W-:Y:S02]  /*246c0*/  FMUL.FTZ R82, R36, R72.reuse ;  /* 0x0000004824527220 */ /* 0x080fe40000410000 */
[----:B------:R-:W-:Y:S02]  /*246d0*/  IMAD.IADD R51, R86, 0x1, -R51 ;  /* 0x0000000156337824 */ /* 0x000fe400078e0a33 */
[----:B------:R-:W-:Y:S02]  /*246e0*/  IMAD R40, R40, 0x40, R49 ;  /* 0x0000004028287824 */ /* 0x000fe400078e0231 */
[----:B------:R-:W-:Y:S02]  /*246f0*/  FMUL.FTZ R36, R59, R72 ;  /* 0x000000483b247220 */ /* 0x000fe40000410000 */
[----:B------:R-:W-:-:S04]  /*24700*/  IMAD R59, R51, 0x8, R40 ;  /* 0x00000008333b7824 */ /* 0x000fc800078e0228 */
[----:B------:R-:W-:-:S04]  /*24710*/  @P0 IMAD.HI.U32 R84, R59, R84, RZ ;  /* 0x000000543b540227 */ /* 0x000fc800078e00ff */
[-C--:B------:R-:W-:Y:S01]  /*24720*/  FMUL.FTZ R21, R31, R72.reuse ;  /* 0x000000481f157220 */ /* 0x080fe20000410000 */
[----:B------:R-:W-:Y:S01]  /*24730*/  @P0 SHF.R.U32.HI R59, RZ, R81, R84 ;  /* 0x00000051ff3b0219 */ /* 0x000fe20000011654 */
[-C--:B------:R-:W-:Y:S01]  /*24740*/  FMUL.FTZ R31, R47, R72.reuse ;  /* 0x000000482f1f7220 */ /* 0x080fe20000410000 */
[----:B------:R-:W-:Y:S01]  /*24750*/  LOP3.LUT R49, R50, 0x7ffffffc, RZ, 0xc0, !PT ;  /* 0x7ffffffc32317812 */ /* 0x000fe200078ec0ff */
[-C--:B------:R-:W-:Y:S02]  /*24760*/  FMUL.FTZ R47, R53, R72.reuse ;  /* 0x00000048352f7220 */ /* 0x080fe40000410000 */
[----:B------:R-:W0:Y:S01]  /*24770*/  SHFL.IDX PT, R51, R59, RZ, 0x1c1f ;  /* 0x001c1fff3b337589 */ /* 0x000e2200000e0000 */
[----:B------:R-:W-:Y:S02]  /*24780*/  IMAD.MOV.U32 R53, RZ, RZ, -0x60 ;  /* 0xffffffa0ff357424 */ /* 0x000fe400078e00ff */
        /* <DEDUP_REMOVED lines=21> */
[----:B------:R-:W-:Y:S01]  /*248e0*/  FMUL.FTZ R57, R57, R72 ;  /* 0x0000004839397220 */ /* 0x000fe20000410000 */
[----:B------:R-:W-:Y:S01]  /*248f0*/  IMAD R48, R49, -0x2, R48 ;  /* 0xfffffffe31307824 */ /* 0x000fe200078e0230 */
[----:B------:R-:W1:Y:S01]  /*24900*/  MUFU.TANH R9, R9 ;  /* 0x0000000900097308 */ /* 0x000e620000002400 */
[----:B------:R-:W-:-:S03]  /*24910*/  LOP3.LUT R50, RZ, R73, RZ, 0x33, !PT ;  /* 0x00000049ff327212 */ /* 0x000fc600078e33ff */
[----:B------:R-:W-:-:S04]  /*24920*/  IADD3 R49, -R8, R48, R3 ;  /* 0x0000003008317210 */ /* 0x000fc80007ffe103 */
[----:B------:R-:W2:Y:S01]  /*24930*/  MUFU.TANH R76, R76 ;  /* 0x0000004c004c7308 */ /* 0x000ea20000002400 */
[----:B------:R-:W-:-:S07]  /*24940*/  FMUL.FTZ R60, R60, R72 ;  /* 0x000000483c3c7220 */ /* 0x000fce0000410000 */
[----:B------:R-:W3:Y:S01]  /*24950*/  MUFU.TANH R2, R2 ;  /* 0x0000000200027308 */ /* 0x000ee20000002400 */
[----:B------:R-:W-:-:S07]  /*24960*/  FMUL.FTZ R61, R61, R72 ;  /* 0x000000483d3d7220 */ /* 0x000fce0000410000 */
        /* <DEDUP_REMOVED lines=45> */
[----:B------:R-:W-:-:S03]  /*24c40*/  VIADD R63, R48, 0xffffffff ;  /* 0xffffffff303f7836 */ /* 0x000fc60000000000 */
[----:B------:R0:W1:Y:S08]  /*24c50*/  MUFU.TANH R91, R60 ;  /* 0x0000003c005b7308 */ /* 0x0000700000002400 */
[----:B------:R2:W1:Y:S01]  /*24c60*/  MUFU.TANH R92, R61 ;  /* 0x0000003d005c7308 */ /* 0x0004620000002400 */
[--C-:B0-----:R-:W-:Y:S02]  /*24c70*/  IMAD.IADD R60, R74, 0x1, R51.reuse ;  /* 0x000000014a3c7824 */ /* 0x101fe400078e0233 */
[----:B--2---:R-:W-:Y:S01]  /*24c80*/  IMAD.IADD R61, R62, 0x1, R51 ;  /* 0x000000013e3d7824 */ /* 0x004fe200078e0233 */
[----:B---34-:R-:W-:Y:S06]  /*24c90*/  @!P1 BRA `(.L_x_11938) ;  /* 0x0000000000849947 */ /* 0x018fec0003800000 */
        /* <DEDUP_REMOVED lines=16> */
.L_x_11942:
[----:B------:R-:W-:Y:S05]  /*24da0*/  BSYNC B4 ;  /* 0x0000000000047941 */ /* 0x000fea0003800000 */
.L_x_11941:
[----:B------:R-:W-:Y:S01]  /*24db0*/  LOP3.LUT R48, RZ, R48, RZ, 0x33, !PT ;  /* 0x00000030ff307212 */ /* 0x000fe200078e33ff */
[----:B------:R-:W-:Y:S06]  /*24dc0*/  BRA `(.L_x_11943) ;  /* 0x0000000000287947 */ /* 0x000fec0003800000 */
.L_x_11940:
        /* <DEDUP_REMOVED lines=10> */
.L_x_11943:
[----:B------:R-:W-:Y:S05]  /*24e70*/  BSYNC B3 ;  /* 0x0000000000037941 */ /* 0x000fea0003800000 */
.L_x_11939:
[----:B------:R-:W-:-:S05]  /*24e80*/  IMAD R48, R7, R48, R63 ;  /* 0x0000003007307224 */ /* 0x000fca00078e023f */
[----:B------:R-:W-:Y:S02]  /*24e90*/  VIMNMX R61, R61, R48, !PT ;  /* 0x000000303d3d7248 */ /* 0x000fe40007fe0100 */
[----:B------:R-:W-:-:S07]  /*24ea0*/  VIADDMNMX R60, R48, R7, R60, PT ;  /* 0x00000007303c7246 */ /* 0x000fce000380013c */
.L_x_11938:
[----:B------:R-:W-:Y:S05]  /*24eb0*/  BSYNC B2 ;  /* 0x0000000000027941 */ /* 0x000fea0003800000 */
.L_x_11937:
        /* <DEDUP_REMOVED lines=28> */
[----:B------:R-:W-:Y:S01]  /*25080*/  FSEL R49, R82, -INF , !P2 ;  /* 0xff80000052317808 */ /* 0x000fe20005000000 */
[--C-:B0-----:R-:W-:Y:S01]  /*25090*/  IMAD.IADD R82, R74, 0x1, R59.reuse ;  /* 0x000000014a527824 */ /* 0x101fe200078e023b */
[----:B------:R-:W-:Y:S01]  /*250a0*/  ISETP.GT.AND P2, PT, R61, 0x19, !P3 ;  /* 0x000000193d00780c */ /* 0x000fe20005f44270 */
[----:B------:R-:W-:Y:S01]  /*250b0*/  IMAD.IADD R74, R62, 0x1, R59 ;  /* 0x000000013e4a7824 */ /* 0x000fe200078e023b */
        /* <DEDUP_REMOVED lines=58> */
[----:B-1----:R-:W-:Y:S02]  /*25460*/  FSEL R45, R91, -INF , !P2 ;  /* 0xff8000005b2d7808 */ /* 0x002fe40005000000 */
        /* <DEDUP_REMOVED lines=45> */
.L_x_11949:
[----:B------:R-:W-:Y:S05]  /*25740*/  BSYNC B4 ;  /* 0x0000000000047941 */ /* 0x000fea0003800000 */
.L_x_11948:
[----:B------:R-:W-:Y:S01]  /*25750*/  LOP3.LUT R8, RZ, R8, RZ, 0x33, !PT ;  /* 0x00000008ff087212 */ /* 0x000fe200078e33ff */
[----:B------:R-:W-:Y:S06]  /*25760*/  BRA `(.L_x_11950) ;  /* 0x0000000000287947 */ /* 0x000fec0003800000 */
.L_x_11947:
        /* <DEDUP_REMOVED lines=10> */
.L_x_11950:
[----:B------:R-:W-:Y:S05]  /*25810*/  BSYNC B3 ;  /* 0x0000000000037941 */ /* 0x000fea0003800000 */
.L_x_11946:
[----:B------:R-:W-:-:S05]  /*25820*/  IMAD R3, R7, R8, R63 ;  /* 0x0000000807037224 */ /* 0x000fca00078e023f */
[----:B------:R-:W-:Y:S02]  /*25830*/  VIADDMNMX R82, R3, R7, R82, PT ;  /* 0x0000000703527246 */ /* 0x000fe40003800152 */
[----:B------:R-:W-:-:S07]  /*25840*/  VIMNMX R74, R74, R3, !PT ;  /* 0x000000034a4a7248 */ /* 0x000fce0007fe0100 */
.L_x_11945:
[----:B------:R-:W-:Y:S05]  /*25850*/  BSYNC B2 ;  /* 0x0000000000027941 */ /* 0x000fea0003800000 */
.L_x_11944:
        /* <DEDUP_REMOVED lines=82> */
[----:B------:R-:W-:Y:S02]  /*25d80*/  ISETP.LT.OR P1, PT, R82, 0x49, P1 ;  /* 0x000000495200780c */ /* 0x000fe40000f21670 */
[----:B------:R-:W-:Y:S02]  /*25d90*/  FSEL R74, R36, -INF , !P0 ;  /* 0xff800000244a7808 */ /* 0x000fe40004000000 */
[C---:B------:R-:W-:Y:S02]  /*25da0*/  ISETP.LT.OR P2, PT, R82.reuse, 0x4a, P2 ;  /* 0x0000004a5200780c */ /* 0x040fe40001741670 */
[----:B------:R-:W-:Y:S02]  /*25db0*/  FSEL R75, R37, -INF , !P1 ;  /* 0xff800000254b7808 */ /* 0x000fe40004800000 */
        /* <DEDUP_REMOVED lines=400> */
[----:B------:R-:W4:Y:S01]  /*276c0*/  LD.E R79, desc[UR14][R8.64+0x128] ;  /* 0x0001280e084f7980 */ /* 0x000f22000c101900 */
[----:B------:R-:W-:-:S03]  /*276d0*/  FMUL.FTZ R101, R15, R3 ;  /* 0x000000030f657220 */ /* 0x000fc60000410000 */
[----:B------:R0:W-:Y:S04]  /*276e0*/  ST.E desc[UR4][R8.64+0x74], R83 ;  /* 0x0000745308007985 */ /* 0x0001e8000c101904 */
[----:B------:R-:W4:Y:S01]  /*276f0*/  LD.E R89, desc[UR16][R8.64+0x12c] ;  /* 0x00012c1008597980 */ /* 0x000f22000c101900 */
[----:B------:R-:W-:-:S03]  /*27700*/  FMUL.FTZ R103, R15, R228 ;  /* 0x000000e40f677220 */ /* 0x000fc60000410000 */
[----:B------:R-:W4:Y:S04]  /*27710*/  LD.E R87, desc[UR20][R8.64+0x13c] ;  /* 0x00013c1408577980 */ /* 0x000f28000c101900 */
[----:B0-----:R-:W4:Y:S04]  /*27720*/  LD.E R83, desc[UR18][R8.64+0x138] ;  /* 0x0001381208537980 */ /* 0x001f28000c101900 */
[----:B------:R-:W4:Y:S04]  /*27730*/  LD.E R85, desc[UR22][R8.64+0x148] ;  /* 0x0001481608557980 */ /* 0x000f28000c101900 */
[----:B------:R-:W4:Y:S04]  /*27740*/  LD.E R3, desc[UR8][R8.64+0x14c] ;  /* 0x00014c0808037980 */ /* 0x000f28000c101900 */
[----:B------:R-:W4:Y:S04]  /*27750*/  LD.E R228, desc[UR10][R8.64+0x158] ;  /* 0x0001580a08e47980 */ /* 0x000f28000c101900 */
[----:B------:R0:W-:Y:S04]  /*27760*/  ST.E desc[UR6][R8.64+0x80], R91 ;  /* 0x0000805b08007985 */ /* 0x0001e8000c101906 */
[----:B------:R-:W4:Y:S04]  /*27770*/  LD.E R99, desc[UR12][R8.64+0x15c] ;  /* 0x00015c0c08637980 */ /* 0x000f28000c101900 */
[----:B------:R-:W4:Y:S04]  /*27780*/  LD.E R97, desc[UR16][R8.64+0x16c] ;  /* 0x00016c1008617980 */ /* 0x000f28000c101900 */
[----:B0-----:R-:W4:Y:S01]  /*27790*/  LD.E R91, desc[UR14][R8.64+0x168] ;  /* 0x0001680e085b7980 */ /* 0x001f22000c101900 */
[----:B------:R-:W-:-:S03]  /*277a0*/  FMUL.FTZ R109, R15, R184 ;  /* 0x000000b80f6d7220 */ /* 0x000fc60000410000 */
[----:B------:R0:W-:Y:S04]  /*277b0*/  ST.E desc[UR8][R8.64+0x84], R93 ;  /* 0x0000845d08007985 */ /* 0x0001e8000c101908 */
[----:B------:R1:W-:Y:S04]  /*277c0*/  ST.E desc[UR4][R8.64+0x90], R101 ;  /* 0x0000906508007985 */ /* 0x0003e8000c101904 */
[----:B------:R-:W4:Y:S04]  /*277d0*/  LD.E R95, desc[UR18][R8.64+0x178] ;  /* 0x00017812085f7980 */ /* 0x000f28000c101900 */
[----:B0-----:R-:W4:Y:S01]  /*277e0*/  LD.E R93, desc[UR20][R8.64+0x17c] ;  /* 0x00017c14085d7980 */ /* 0x001f22000c101900 */
[----:B-1----:R-:W-:-:S03]  /*277f0*/  FMUL.FTZ R101, R15, R182 ;  /* 0x000000b60f657220 */ /* 0x002fc60000410000 */
        /* <DEDUP_REMOVED lines=193> */
[----:B------:R0:W-:Y:S04]  /*28410*/  ST.E desc[UR4][R8.64+0x14c], R3 ;  /* 0x00014c0308007985 */ /* 0x0001e8000c101904 */
[----:B------:R1:W-:Y:S01]  /*28420*/  ST.E desc[UR8][R8.64+0x158], R15 ;  /* 0x0001580f08007985 */ /* 0x0003e2000c101908 */
[----:B------:R-:W-:-:S03]  /*28430*/  FMUL.FTZ R105, R7, R105 ;  /* 0x0000006907697220 */ /* 0x000fc60000410000 */
[----:B------:R-:W-:Y:S01]  /*28440*/  ST.E desc[UR6][R8.64+0x15c], R99 ;  /* 0x00015c6308007985 */ /* 0x000fe2000c101906 */
[----:B0-----:R-:W-:-:S03]  /*28450*/  FMUL.FTZ R3, R7, R182 ;  /* 0x000000b607037220 */ /* 0x001fc60000410000 */
[----:B------:R-:W-:Y:S01]  /*28460*/  ST.E desc[UR10][R8.64+0x168], R91 ;  /* 0x0001685b08007985 */ /* 0x000fe2000c10190a */
[C---:B------:R-:W-:Y:S01]  /*28470*/  FMUL.FTZ R103, R7.reuse, R103 ;  /* 0x0000006707677220 */ /* 0x040fe20000410000 */
[C---:B-1----:R-:W-:Y:S02]  /*28480*/  FMUL.FTZ R15, R7.reuse, R184 ;  /* 0x000000b8070f7220 */ /* 0x042fe40000410000 */
[----:B------:R-:W-:Y:S01]  /*28490*/  ST.E desc[UR12][R8.64+0x16c], R97 ;  /* 0x00016c6108007985 */ /* 0x000fe2000c10190c */
[----:B------:R-:W-:-:S03]  /*284a0*/  FMUL.FTZ R101, R7, R101 ;  /* 0x0000006507657220 */ /* 0x000fc60000410000 */
[----:B------:R-:W-:Y:S01]  /*284b0*/  ST.E desc[UR14][R8.64+0x178], R95 ;  /* 0x0001785f08007985 */ /* 0x000fe2000c10190e */
[----:B------:R-:W-:-:S03]  /*284c0*/  FMUL.FTZ R47, R7, R124 ;  /* 0x0000007c072f7220 */ /* 0x000fc60000410000 */
        /* <DEDUP_REMOVED lines=14> */
[----:B------:R-:W-:Y:S01]  /*285b0*/  ST.E desc[UR4][R8.64+0x1b8], R3 ;  /* 0x0001b80308007985 */ /* 0x000fe2000c101904 */
        /* <DEDUP_REMOVED lines=11> */
[----:B0-----:R-:W3:Y:S04]  /*28670*/  LDL.64 R46, [R0+0x58] ;  /* 0x00005800002e7983 */ /* 0x001ee80000100a00 */
[----:B------:R-:W1:Y:S04]  /*28680*/  LDL.64 R2, [R0] ;  /* 0x0000000000027983 */ /* 0x000e680000100a00 */
[----:B---3--:R-:W3:Y:S01]  /*28690*/  LD.E R49, desc[UR4][R46.64] ;  /* 0x000000042e317980 */ /* 0x008ee2000c101900 */
[----:B------:R-:W-:Y:S03]  /*286a0*/  BSSY B2, `(.L_x_11951) ;  /* 0x000001f000027945 */ /* 0x000fe60003800000 */
[----:B-1----:R2:W5:Y:S01]  /*286b0*/  LD.E R15, desc[UR4][R2.64] ;  /* 0x00000004020f7980 */ /* 0x002562000c101900 */
        /* <DEDUP_REMOVED lines=25> */
[----:B---3--:R-:W-:-:S04]  /*28850*/  LOP3.LUT R49, R49, 0x1, RZ, 0xfc, !PT ;  /* 0x0000000131317812 */ /* 0x008fc800078efcff */
[----:B------:R-:W-:-:S13]  /*28860*/  ISETP.NE.AND P0, PT, R49, 0x3, PT ;  /* 0x000000033100780c */ /* 0x000fda0003f05270 */
[----:B--2---:R-:W-:Y:S05]  /*28870*/  @!P0 BRA `(.L_x_11952) ;  /* 0x0000000000048947 */ /* 0x004fea0003800000 */
[----:B------:R-:W-:Y:S01]  /*28880*/  BPT.TRAP 0x1 ;  /* 0x000000040000795c */ /* 0x000fe20000300000 */
.L_x_11952:
[----:B------:R-:W-:Y:S05]  /*28890*/  BSYNC B2 ;  /* 0x0000000000027941 */ /* 0x000fea0003800000 */
.L_x_11951:
        /* <DEDUP_REMOVED lines=17> */
.L_x_11954:
[----:B------:R-:W-:Y:S05]  /*289b0*/  BSYNC B2 ;  /* 0x0000000000027941 */ /* 0x000fea0003800000 */
.L_x_11953:
        /* <DEDUP_REMOVED lines=10> */
.L_x_11956:
[----:B------:R-:W-:Y:S05]  /*28a60*/  BSYNC B2 ;  /* 0x0000000000027941 */ /* 0x000fea0003800000 */
.L_x_11955:
        /* <DEDUP_REMOVED lines=827> */
[----:B------:R-:W2:Y:S01]  /*2be20*/  LD.E R20, desc[UR44][R8.64] ;  /* 0x0000002c08147980 */ /* 0x000ea2000c101900 */
[C---:B------:R-:W-:Y:S02]  /*2be30*/  R2UR UR44, R4.reuse ;  /* 0x00000000042c72ca */ /* 0x040fe400000e0000 */
[C---:B------:R-:W-:Y:S01]  /*2be40*/  R2UR UR45, R5.reuse ;  /* 0x00000000052d72ca */ /* 0x040fe200000e0000 */
[----:B------:R-:W3:Y:S01]  /*2be50*/  LD.E R24, desc[UR46][R2.64] ;  /* 0x0000002e02187980 */ /* 0x000ee2000c101900 */
[C---:B------:R-:W-:Y:S02]  /*2be60*/  R2UR UR46, R4.reuse ;  /* 0x00000000042e72ca */ /* 0x040fe400000e0000 */
[----:B------:R-:W-:Y:S01]  /*2be70*/  R2UR UR47, R5 ;  /* 0x00000000052f72ca */ /* 0x000fe200000e0000 */
[----:B0-----:R-:W3:Y:S01]  /*2be80*/  LD.E R25, desc[UR48][R2.64+0x4] ;  /* 0x0000043002197980 */ /* 0x001ee2000c101900 */
        /* <DEDUP_REMOVED lines=309> */
[----:B------:R-:W-:Y:S02]  /*2d1e0*/  R2UR UR16, R4 ;  /* 0x00000000041072ca */ /* 0x000fe400000e0000 */
        /* <DEDUP_REMOVED lines=5089> */
.L_x_11959:
[----:B------:R-:W-:Y:S05]  /*41000*/  BSYNC B2 ;  /* 0x0000000000027941 */ /* 0x000fea0003800000 */
.L_x_11958:
        /* <DEDUP_REMOVED lines=11> */
[----:B0-----:R-:W-:Y:S05]  /*410c0*/  RET.REL.NODEC R14 `(_ZN7cutlass13device_kernelIN5flash11enable_sm90INS1_16FlashAttnFwdSm90INS1_25CollectiveMainloopFwdSm90ILi2EN4cute5tupleIJNS5_1CILi1EEES8_S8_EEENS6_IJNS7_ILi128EEENS7_ILi96EEENS7_ILi64EEEEEELi256ENS_6half_tEfNS_4arch4Sm90ELb0ELb1ELb1ELb1ELb1ELb0ELb0ELb1ELb0ELb1ELb0ELb0EEENS1_21CollectiveEpilogueFwdINS6_IJSA_NS7_ILi256EEESB_EEES9_SE_SG_Li256ELb1ELb1ELb0ELb0EEENS1_36VarlenDynamicPersistentTileSchedulerILi128ELi96ELi256ELi128ELb0ELb1ELb1ELb1ELb0ELb1EEEEEEEEEvNT_6ParamsE) ;  /* 0xfffffbec0ecc7950 */ /* 0x001fea0003c3ffff */
.L_x_11934:
[----:B0-----:R0:W1:Y:S02]  /*410d0*/  SYNCS.PHASECHK.TRANS64.TRYWAIT P0, [R2+URZ], R3 ;  /* 0x00000003020075a7 */ /* 0x001064000800017f */
[----:B-1----:R-:W-:Y:S05]  /*410e0*/  @!P0 NANOSLEEP.SYNCS 0x989680 ;  /* 0x009896800000895d */ /* 0x002fea0003900000 */
[----:B------:R-:W1:Y:S02]  /*410f0*/  @!P0 SYNCS.PHASECHK.TRANS64 P0, [R2+URZ], R3 ;  /* 0x00000003020085a7 */ /* 0x000e64000800007f */
[----:B-1----:R-:W-:Y:S05]  /*41100*/  @!P0 BRA `(.L_x_11934) ;  /* 0xfffffffc00f08947 */ /* 0x002fea000383ffff */
[----:B------:R-:W-:Y:S05]  /*41110*/  BRA `(.L_x_11933) ;  /* 0xfffffe2800787947 */ /* 0x000fea000383ffff */
.L_x_11957:
[----:B0-----:R0:W1:Y:S02]  /*41120*/  SYNCS.PHASECHK.TRANS64.TRYWAIT P0, [R7+URZ], R8 ;  /* 0x00000008070075a7 */ /* 0x001064000800017f */
[----:B-1----:R-:W-:Y:S05]  /*41130*/  @!P0 NANOSLEEP.SYNCS 0x989680 ;  /* 0x009896800000895d */ /* 0x002fea0003900000 */
[----:B------:R-:W1:Y:S02]  /*41140*/  @!P0 SYNCS.PHASECHK.TRANS64 P0, [R7+URZ], R8 ;  /* 0x00000008070085a7 */ /* 0x000e64000800007f */
[----:B-1----:R-:W-:Y:S05]  /*41150*/  @!P0 BRA `(.L_x_11957) ;  /* 0xfffffffc00f08947 */ /* 0x002fea000383ffff */
[----:B------:R-:W-:Y:S05]  /*41160*/  BRA `(.L_x_11956) ;  /* 0xfffffe78003c7947 */ /* 0x000fea000383ffff */
.L_x_11960:
        /* <DEDUP_REMOVED lines=9> */
.L_x_15672:


//--------------------- .text._ZN7cutlass13device_kernelIN5flash11enable_sm90INS1_16FlashAttnFwdSm90INS1_25CollectiveMainloopFwdSm90ILi2EN4cute5tupleIJNS5_1CILi1EEES8_S8_EEENS6_IJNS7_ILi128EEENS7_ILi96EEENS7_ILi64EEEEEELi256ENS_6half_tEfNS_4arch4Sm90ELb0ELb1ELb1ELb1ELb1ELb1ELb0ELb1ELb0ELb1ELb0ELb0EEENS1_21CollectiveEpilogueFwdINS6_IJSA_NS7_ILi256EEESB_EEES9_SE_SG_Li256ELb1ELb1ELb0ELb0EEENS1_36VarlenDynamicPersistentTileSchedulerILi128ELi96ELi256ELi128ELb0ELb1ELb1ELb1ELb0ELb1EEEEEEEEEvNT_6ParamsE --------------------------
	.section	.text._ZN7cutlass13device_kernelIN5flash11enable_sm90INS1_16FlashAttnFwdSm90INS1_25CollectiveMainloopFwdSm90ILi2EN4cute5tupleIJNS5_1CILi1EEES8_S8_EEENS6_IJNS7_ILi128EEENS7_ILi96EEENS7_ILi64EEEEEELi256ENS_6half_tEfNS_4arch4Sm90ELb0ELb1ELb1ELb1ELb1ELb1ELb0ELb1ELb0ELb1ELb0ELb0EEENS1_21CollectiveEpilogueFwdINS6_IJSA_NS7_ILi256EEESB_EEES9_SE_SG_Li256ELb1ELb1ELb0ELb0EEENS1_36VarlenDynamicPersistentTileSchedulerILi128ELi96ELi256ELi128ELb0ELb1ELb1ELb1ELb0ELb1EEEEEEEEEvNT_6ParamsE,"ax",@progbits
	.align	128
.text._ZN7cutlass13device_kernelIN5flash11enable_sm90INS1_16FlashAttnFwdSm90INS1_25CollectiveMainloopFwdSm90ILi2EN4cute5tupleIJNS5_1CILi1EEES8_S8_EEENS6_IJNS7_ILi128EEENS7_ILi96EEENS7_ILi64EEEEEELi256ENS_6half_tEfNS_4arch4Sm90ELb0ELb1ELb1ELb1ELb1ELb1ELb0ELb1ELb0ELb1ELb0ELb0EEENS1_21CollectiveEpilogueFwdINS6_IJSA_NS7_ILi256EEESB_EEES9_SE_SG_Li256ELb1ELb1ELb0ELb0EEENS1_36VarlenDynamicPersistentTileSchedulerILi128ELi96ELi256ELi128ELb0ELb1ELb1ELb1ELb0ELb1EEEEEEEEEvNT_6ParamsE:
        .type           _ZN7cutlass13device_kernelIN5flash11enable_sm90INS1_16FlashAttnFwdSm90INS1_25CollectiveMainloopFwdSm90ILi2EN4cute5tupleIJNS5_1CILi1EEES8_S8_EEENS6_IJNS7_ILi128EEENS7_ILi96EEENS7_ILi64EEEEEELi256ENS_6half_tEfNS_4arch4Sm90ELb0ELb1ELb1ELb1ELb1ELb1ELb0ELb1ELb0ELb1ELb0ELb0EEENS1_21CollectiveEpilogueFwdINS6_IJSA_NS7_ILi256EEESB_EEES9_SE_SG_Li256ELb1ELb1ELb0ELb0EEENS1_36VarlenDynamicPersistentTileSchedulerILi128ELi96ELi256ELi128ELb0ELb1ELb1ELb1ELb0ELb1EEEEEEEEEvNT_6ParamsE,@function
        .size           _ZN7cutlass13device_kernelIN5flash11enable_sm90INS1_16FlashAttnFwdSm90INS1_25CollectiveMainloopFwdSm90ILi2EN4cute5tupleIJNS5_1CILi1EEES8_S8_EEENS6_IJNS7_ILi128EEENS7_ILi96EEENS7_ILi64EEEEEELi256ENS_6half_tEfNS_4arch4Sm90ELb0ELb1ELb1ELb1ELb1ELb1ELb0ELb1ELb0ELb1ELb0ELb0EEENS1_21CollectiveEpilogueFwdINS6_IJSA_NS7_ILi256EEESB_EEES9_SE_SG_Li256ELb1ELb1ELb0ELb0EEENS1_36VarlenDynamicPersistentTileSchedulerILi128ELi96ELi256ELi128ELb0ELb1ELb1ELb1ELb0ELb1EEEEEEEEEvNT_6ParamsE,(.L_x_15674 - _ZN7cutlass13device_kernelIN5flash11enable_sm90INS1_16FlashAttnFwdSm90INS1_25CollectiveMainloopFwdSm90ILi2EN4cute5tupleIJNS5_1CILi1EEES8_S8_EEENS6_IJNS7_ILi128EEENS7_ILi96EEENS7_ILi64EEEEEELi256ENS_6half_tEfNS_4arch4Sm90ELb0ELb1ELb1ELb1ELb1ELb1ELb0ELb1ELb0ELb1ELb0ELb0EEENS1_21CollectiveEpilogueFwdINS6_IJSA_NS7_ILi256EEESB_EEES9_SE_SG_Li256ELb1ELb1ELb0ELb0EEENS1_36VarlenDynamicPersistentTileSchedulerILi128ELi96ELi256ELi128ELb0ELb1ELb1ELb1ELb0ELb1EEEEEEEEEvNT_6ParamsE)
        .other          _ZN7cutlass13device_kernelIN5flash11enable_sm90INS1_16FlashAttnFwdSm90INS1_25CollectiveMainloopFwdSm90ILi2EN4cute5tupleIJNS5_1CILi1EEES8_S8_EEENS6_IJNS7_ILi128EEENS7_ILi96EEENS7_ILi64EEEEEELi256ENS_6half_tEfNS_4arch4Sm90ELb0ELb1ELb1ELb1ELb1ELb1ELb0ELb1ELb0ELb1ELb0ELb0EEENS1_21CollectiveEpilogueFwdINS6_IJSA_NS7_ILi256EEESB_EEES9_SE_SG_Li256ELb1ELb1ELb0ELb0EEENS1_36VarlenDynamicPersistentTileSchedulerILi128ELi96ELi256ELi128ELb0ELb1ELb1ELb1ELb0ELb1EEEEEEEEEvNT_6ParamsE,@"STO_CUDA_ENTRY STV_DEFAULT"
_ZN7cutlass13device_kernelIN5flash11enable_sm90INS1_16FlashAttnFwdSm90INS1_25CollectiveMainloopFwdSm90ILi2EN4cute5tupleIJNS5_1CILi1EEES8_S8_EEENS6_IJNS7_ILi128EEENS7_ILi96EEENS7_ILi64EEEEEELi256ENS_6half_tEfNS_4arch4Sm90ELb0ELb1ELb1ELb1ELb1ELb1ELb0ELb1ELb0ELb1ELb0ELb0EEENS1_21CollectiveEpilogueFwdINS6_IJSA_NS7_ILi256EEESB_EEES9_SE_SG_Li256ELb1ELb1ELb0ELb0EEENS1_36VarlenDynamicPersistentTileSchedulerILi128ELi96ELi256ELi128ELb0ELb1ELb1ELb1ELb0ELb1EEEEEEEEEvNT_6ParamsE:
        /* <DEDUP_REMOVED lines=23> */
.L_x_11962:
[----:B------:R-:W-:Y:S05]  /*0170*/  BSYNC B0 ;  /* 0x0000000000007941 */ /* 0x000fea0003800000 */
.L_x_11961:
        /* <DEDUP_REMOVED lines=41> */
.L_x_11963:
        /* <DEDUP_REMOVED lines=22> */
.L_x_11964:
        /* <DEDUP_REMOVED lines=18> */
.L_x_11965:
        /* <DEDUP_REMOVED lines=22> */
.L_x_11966:
        /* <DEDUP_REMOVED lines=22> */
.L_x_11967:
        /* <DEDUP_REMOVED lines=8> */
.L_x_11970:
[----:B------:R-:W-:-:S08]  /*09d0*/  NOP ;  /* 0x0000000000007918 */ /* 0x000fd00000000000 */
[----:B------:R-:W0:Y:S02]  /*09e0*/  USETMAXREG.TRY_ALLOC.CTAPOOL UP0, 0xe8 ;  /* 0x000000e8000079c8 */ /* 0x000e240008000600 */
[----:B0-----:R-:W-:-:S13]  /*09f0*/  PLOP3.LUT P0, PT, PT, PT, UP0, 0x80, 0x0 ;  /* 0x000000000000781c */ /* 0x001fda0003f0f008 */
[----:B------:R-:W-:Y:S05]  /*0a00*/  @!P0 BRA `(.L_x_11970) ;  /* 0xfffffffc00f08947 */ /* 0x000fea000383ffff */
[----:B------:R-:W0:Y:S01]  /*0a10*/  S2R R0, SR_TID.X ;  /* 0x0000000000007919 */ /* 0x000e220000002100 */
[----:B------:R-:W1:Y:S01]  /*0a20*/  S2UR UR4, SR_CgaCtaId ;  /* 0x00000000000479c3 */ /* 0x000e620000008800 */
[----:B------:R-:W-:Y:S01]  /*0a30*/  MOV R148, 0x400 ;  /* 0x0000040000947802 */ /* 0x000fe20000000f00 */
[----:B------:R-:W-:-:S06]  /*0a40*/  UIADD3 UR39, UP0, UR44, 0x1c0, URZ ;  /* 0x000001c02c277890 */ /* 0x000fcc000ff1e03f */
[----:B------:R-:W-:Y:S06]  /*0a50*/  BAR.ARV 0x8, 0x180 ;  /* 0x0206000000007b1d */ /* 0x000fec0000002000 */
[----:B------:R-:W-:Y:S01]  /*0a60*/  UIADD3.X UR38, URZ, UR45, URZ, UP0, !UPT ;  /* 0x0000002d3f267290 */ /* 0x000fe200087fe43f */
[----:B------:R-:W-:Y:S04]  /*0a70*/  STL.64 [R1+0x1c0], RZ ;  /* 0x0001c0ff01007387 */ /* 0x000fe80000100a00 */
[----:B------:R-:W-:Y:S01]  /*0a80*/  STL [R1+0x1c8], RZ ;  /* 0x0001c8ff01007387 */ /* 0x000fe20000100800 */
[----:B-1----:R-:W-:Y:S01]  /*0a90*/  IMAD.U32 R27, RZ, RZ, UR4 ;  /* 0x00000004ff1b7e24 */ /* 0x002fe2000f8e00ff */
[----:B------:R-:W-:-:S04]  /*0aa0*/  ULDC UR4, c[0x0][0xc3c] ;  /* 0x00030f0000047ab9 */ /* 0x000fc80000000800 */
[----:B------:R-:W-:Y:S02]  /*0ab0*/  LEA R148, R27, R148, 0x18 ;  /* 0x000000941b947211 */ /* 0x000fe400078ec0ff */
[----:B0-----:R-:W-:-:S04]  /*0ac0*/  SHF.R.U32.HI R0, RZ, 0x7, R0 ;  /* 0x00000007ff007819 */ /* 0x001fc80000011600 */
[----:B------:R-:W-:-:S13]  /*0ad0*/  ISETP.NE.AND P0, PT, R0, 0x1, PT ;  /* 0x000000010000780c */ /* 0x000fda0003f05270 */
[----:B------:R-:W-:Y:S08]  /*0ae0*/  @!P0 BAR.ARV 0x9, 0x100 ;  /* 0x0244000000008b1d */ /* 0x000ff00000002000 */
[----:B------:R-:W-:Y:S06]  /*0af0*/  BAR.SYNC.DEFER_BLOCKING 0x5, 0x180 ;  /* 0x0146000000007b1d */ /* 0x000fec0000010000 */
[----:B------:R-:W0:Y:S02]  /*0b00*/  LDS.128 R124, [R148+0x228d0] ;  /* 0x0228d000947c7984 */ /* 0x000e240000000c00 */
[----:B------:R-:W-:Y:S06]  /*0b10*/  BAR.ARV 0x4, 0x180 ;  /* 0x0106000000007b1d */ /* 0x000fec0000002000 */
[----:B0-----:R-:W-:-:S13]  /*0b20*/  ISETP.GE.AND P0, PT, R127, UR4, PT ;  /* 0x000000047f007c0c */ /* 0x001fda000bf06270 */
[----:B------:R-:W-:Y:S05]  /*0b30*/  @P0 BRA `(.L_x_11971) ;  /* 0x0000029800b80947 */ /* 0x000fea0003800000 */
[----:B------:R-:W0:Y:S01]  /*0b40*/  S2R R0, SR_TID.X ;  /* 0x0000000000007919 */ /* 0x000e220000002100 */
[----:B------:R-:W-:Y:S01]  /*0b50*/  IMAD.MOV.U32 R19, RZ, RZ, RZ ;  /* 0x000000ffff137224 */ /* 0x000fe200078e00ff */
[----:B------:R-:W-:Y:S01]  /*0b60*/  UMOV UR37, URZ ;  /* 0x0000003f00257c82 */ /* 0x000fe20008000000 */
[----:B------:R-:W-:Y:S02]  /*0b70*/  IMAD.MOV.U32 R154, RZ, RZ, RZ ;  /* 0x000000ffff9a7224 */ /* 0x000fe400078e00ff */
[----:B0-----:R-:W-:-:S05]  /*0b80*/  VIADD R217, R0, 0xffffff80 ;  /* 0xffffff8000d97836 */ /* 0x001fca0000000000 */
[----:B------:R-:W-:-:S04]  /*0b90*/  SHF.R.S32.HI R0, RZ, 0x1f, R217 ;  /* 0x0000001fff007819 */ /* 0x000fc800000114d9 */
[CC--:B------:R-:W-:Y:S02]  /*0ba0*/  LEA.HI R2, R0.reuse, R217.reuse, RZ, 0x7 ;  /* 0x000000d900027211 */ /* 0x0c0fe400078f38ff */
[----:B------:R-:W-:Y:S02]  /*0bb0*/  LEA.HI R7, R0, R217, RZ, 0x4 ;  /* 0x000000d900077211 */ /* 0x000fe400078f20ff */
[C---:B------:R-:W-:Y:S02]  /*0bc0*/  LOP3.LUT R224, R2.reuse, 0xffffff80, RZ, 0xc0, !PT ;  /* 0xffffff8002e07812 */ /* 0x040fe400078ec0ff */
[----:B------:R-:W-:Y:S02]  /*0bd0*/  SHF.R.S32.HI R225, RZ, 0x7, R2 ;  /* 0x00000007ffe17819 */ /* 0x000fe40000011402 */
[----:B------:R-:W-:Y:S01]  /*0be0*/  SHF.R.S32.HI R10, RZ, 0x4, R7 ;  /* 0x00000004ff0a7819 */ /* 0x000fe20000011407 */
[----:B------:R-:W-:Y:S01]  /*0bf0*/  IMAD.IADD R224, R217, 0x1, -R224 ;  /* 0x00000001d9e07824 */ /* 0x000fe200078e0ae0 */
[----:B------:R-:W-:-:S02]  /*0c00*/  LEA.HI R2, R2, R225, RZ, 0x1 ;  /* 0x000000e102027211 */ /* 0x000fc400078f08ff */
[----:B------:R-:W-:Y:S02]  /*0c10*/  LOP3.LUT R8, R7, 0x3fffff0, RZ, 0xc0, !PT ;  /* 0x03fffff007087812 */ /* 0x000fe400078ec0ff */
[----:B------:R-:W-:Y:S02]  /*0c20*/  SHF.R.S32.HI R3, RZ, 0x1f, R224 ;  /* 0x0000001fff037819 */ /* 0x000fe400000114e0 */
[----:B------:R-:W-:Y:S02]  /*0c30*/  LOP3.LUT R2, R2, 0x3fffffe, RZ, 0xc0, !PT ;  /* 0x03fffffe02027812 */ /* 0x000fe400078ec0ff */
[CC--:B------:R-:W-:Y:S02]  /*0c40*/  LEA.HI R4, R3.reuse, R224.reuse, RZ, 0x2 ;  /* 0x000000e003047211 */ /* 0x0c0fe400078f10ff */
[----:B------:R-:W-:Y:S01]  /*0c50*/  LEA.HI R3, R3, R224, RZ, 0x5 ;  /* 0x000000e003037211 */ /* 0x000fe200078f28ff */
[----:B------:R-:W-:Y:S01]  /*0c60*/  IMAD.IADD R2, R225, 0x1, -R2 ;  /* 0x00000001e1027824 */ /* 0x000fe200078e0a02 */
[----:B------:R-:W-:-:S02]  /*0c70*/  SHF.R.S32.HI R5, RZ, 0x2, R4 ;  /* 0x00000002ff057819 */ /* 0x000fc40000011404 */
[----:B------:R-:W-:Y:S02]  /*0c80*/  SHF.R.S32.HI R6, RZ, 0x1f, R4 ;  /* 0x0000001fff067819 */ /* 0x000fe40000011404 */
[----:B------:R-:W-:Y:S02]  /*0c90*/  SHF.R.S32.HI R3, RZ, 0x5, R3 ;  /* 0x00000005ff037819 */ /* 0x000fe40000011403 */
[----:B------:R-:W-:Y:S02]  /*0ca0*/  LEA.HI R6, R6, R5, RZ, 0x3 ;  /* 0x0000000506067211 */ /* 0x000fe400078f18ff */
[----:B------:R-:W-:Y:S02]  /*0cb0*/  LEA.HI R204, R0, R217, RZ, 0x5 ;  /* 0x000000d900cc7211 */ /* 0x000fe400078f28ff */
[----:B------:R-:W-:Y:S02]  /*0cc0*/  LOP3.LUT R6, R6, 0xfffffff8, RZ, 0xc0, !PT ;  /* 0xfffffff806067812 */ /* 0x000fe400078ec0ff */
[----:B------:R-:W-:-:S02]  /*0cd0*/  LEA.HI R7, R7, R10, RZ, 0x1 ;  /* 0x0000000a07077211 */ /* 0x000fc400078f08ff */
[----:B------:R-:W-:Y:S01]  /*0ce0*/  SHF.R.S32.HI R204, RZ, 0x5, R204 ;  /* 0x00000005ffcc7819 */ /* 0x000fe200000114cc */
[----:B------:R-:W-:Y:S01]  /*0cf0*/  IMAD.IADD R6, R5, 0x1, -R6 ;  /* 0x0000000105067824 */ /* 0x000fe200078e0a06 */
[----:B------:R-:W-:Y:S01]  /*0d00*/  LOP3.LUT R7, R7, 0x1ffffffe, RZ, 0xc0, !PT ;  /* 0x1ffffffe07077812 */ /* 0x000fe200078ec0ff */
[----:B------:R-:W-:Y:S02]  /*0d10*/  IMAD.IADD R5, R217, 0x1, -R8 ;  /* 0x00000001d9057824 */ /* 0x000fe400078e0a08 */
[----:B------:R-:W-:Y:S02]  /*0d20*/  IMAD R3, R3, 0x10, R6 ;  /* 0x0000001003037824 */ /* 0x000fe400078e0206 */
[----:B------:R-:W-:Y:S01]  /*0d30*/  IMAD.IADD R7, R10, 0x1, -R7 ;  /* 0x000000010a077824 */ /* 0x000fe200078e0a07 */
[----:B------:R-:W-:Y:S01]  /*0d40*/  LEA R8, R204, R5, 0x4 ;  /* 0x00000005cc087211 */ /* 0x000fe200078e20ff */
[----:B------:R-:W-:Y:S01]  /*0d50*/  IMAD R218, R2, 0x40, R3 ;  /* 0x0000004002da7824 */ /* 0x000fe200078e0203 */
[----:B------:R-:W-:-:S02]  /*0d60*/  LEA.HI R2, R0, R217, RZ, 0x2 ;  /* 0x000000d900027211 */ /* 0x000fc400078f10ff */
[----:B------:R-:W-:Y:S01]  /*0d70*/  LEA.HI R0, R0, R217, RZ, 0x3 ;  /* 0x000000d900007211 */ /* 0x000fe200078f18ff */
[----:B------:R-:W-:Y:S01]  /*0d80*/  IMAD R8, R8, 0x8, R7 ;  /* 0x0000000808087824 */ /* 0x000fe200078e0207 */
[--C-:B------:R-:W-:Y:S02]  /*0d90*/  SHF.R.S32.HI R152, RZ, 0x2, R2.reuse ;  /* 0x00000002ff987819 */ /* 0x100fe40000011402 */
[----:B------:R-:W-:Y:S01]  /*0da0*/  LOP3.LUT R220, R2, 0xfffffffc, RZ, 0xc0, !PT ;  /* 0xfffffffc02dc7812 */ /* 0x000fe200078ec0ff */
[----:B------:R-:W-:Y:S01]  /*0db0*/  IMAD.SHL.U32 R227, R8, 0x8, RZ ;  /* 0x0000000808e37824 */ /* 0x000fe200078e00ff */
[----:B------:R-:W-:Y:S02]  /*0dc0*/  IADD3 R190, R152, 0x40, RZ ;  /* 0x0000004098be7810 */ /* 0x000fe40007ffe0ff */
[----:B------:R-:W-:Y:S01]  /*0dd0*/  SHF.R.S32.HI R3, RZ, 0x1f, R2 ;  /* 0x0000001fff037819 */ /* 0x000fe20000011402 */
[----:B------:R-:W-:Y:S01]  /*0de0*/  IMAD.IADD R220, R217, 0x1, -R220 ;  /* 0x00000001d9dc7824 */ /* 0x000fe200078e0adc */
[----:B------:R-:W-:Y:S01]  /*0df0*/  SHF.R.S32.HI R7, RZ, 0x1f, R190 ;  /* 0x0000001fff077819 */ /* 0x000fe200000114be */
[----:B------:R-:W-:Y:S01]  /*0e00*/  IMAD.SHL.U32 R205, R190, 0x40, RZ ;  /* 0x00000040becd7824 */ /* 0x000fe200078e00ff */
[----:B------:R-:W-:Y:S01]  /*0e10*/  LEA.HI R3, R3, R152, RZ, 0x3 ;  /* 0x0000009803037211 */ /* 0x000fe200078f18ff */
[C---:B------:R-:W-:Y:S01]  /*0e20*/  IMAD.SHL.U32 R16, R220.reuse, 0x8, RZ ;  /* 0x00000008dc107824 */ /* 0x040fe200078e00ff */
[----:B------:R-:W-:Y:S01]  /*0e30*/  LEA.HI R7, R7, R190, RZ, 0x3 ;  /* 0x000000be07077211 */ /* 0x000fe200078f18ff */
[----:B------:R-:W-:Y:S01]  /*0e40*/  IMAD.SHL.U32 R22, R220, 0x4, RZ ;  /* 0x00000004dc167824 */ /* 0x000fe200078e00ff */
[----:B------:R-:W-:Y:S01]  /*0e50*/  LOP3.LUT R222, R0, 0xfffffff8, RZ, 0xc0, !PT ;  /* 0xfffffff800de7812 */ /* 0x000fe200078ec0ff */
[----:B------:R-:W-:Y:S01]  /*0e60*/  VIADD R18, R16, 0x20 ;  /* 0x0000002010127836 */ /* 0x000fe20000000000 */
[----:B------:R-:W-:Y:S01]  /*0e70*/  SHF.R.S32.HI R216, RZ, 0x3, R0 ;  /* 0x00000003ffd87819 */ /* 0x000fe20000011400 */
[----:B------:R-:W-:Y:S01]  /*0e80*/  IMAD.SHL.U32 R7, R7, 0x40, RZ ;  /* 0x0000004007077824 */ /* 0x000fe200078e00ff */
[----:B------:R-:W-:Y:S01]  /*0e90*/  LOP3.LUT R3, R3, 0xfffffff8, RZ, 0xc0, !PT ;  /* 0xfffffff803037812 */ /* 0x000fe200078ec0ff */
[----:B------:R-:W-:Y:S01]  /*0ea0*/  IMAD.IADD R222, R217, 0x1, -R222 ;  /* 0x00000001d9de7824 */ /* 0x000fe200078e0ade */
[----:B------:R-:W-:Y:S01]  /*0eb0*/  LEA.HI R0, R220, R220, RZ, 0x1 ;  /* 0x000000dcdc007211 */ /* 0x000fe200078f08ff */
[----:B------:R-:W-:Y:S01]  /*0ec0*/  VIADD R166, R16, 0x60 ;  /* 0x0000006010a67836 */ /* 0x000fe20000000000 */
[----:B------:R-:W-:Y:S01]  /*0ed0*/  LOP3.LUT R205, R205, 0x1c0, RZ, 0xc0, !PT ;  /* 0x000001c0cdcd7812 */ /* 0x000fe200078ec0ff */
[----:B------:R-:W-:Y:S01]  /*0ee0*/  IMAD.IADD R215, R152, 0x1, -R3 ;  /* 0x0000000198d77824 */ /* 0x000fe200078e0a03 */
[----:B------:R-:W-:Y:S01]  /*0ef0*/  LOP3.LUT R5, R0, 0x1ffffffe, RZ, 0xc0, !PT ;  /* 0x1ffffffe00057812 */ /* 0x000fe200078ec0ff */
[----:B------:R-:W-:Y:S01]  /*0f00*/  IMAD.SHL.U32 R198, R222, 0x8, RZ ;  /* 0x00000008dec67824 */ /* 0x000fe200078e00ff */
[----:B------:R-:W-:Y:S01]  /*0f10*/  LOP3.LUT R3, R4, 0x7ffffffc, RZ, 0xc0, !PT ;  /* 0x7ffffffc04037812 */ /* 0x000fe200078ec0ff */
[C---:B------:R-:W-:Y:S01]  /*0f20*/  VIADD R165, R16.reuse, 0x80 ;  /* 0x0000008010a57836 */ /* 0x040fe20000000000 */
[----:B------:R-:W-:Y:S01]  /*0f30*/  SHF.R.U32.HI R206, RZ, 0x3, R205 ;  /* 0x00000003ffce7819 */ /* 0x000fe200000116cd */
[C---:B------:R-:W-:Y:S01]  /*0f40*/  VIADD R164, R16.reuse, 0xa0 ;  /* 0x000000a010a47836 */ /* 0x040fe20000000000 */
[----:B------:R-:W-:Y:S01]  /*0f50*/  LOP3.LUT R0, R205, 0x38, R16, 0xf8, !PT ;  /* 0x00000038cd007812 */ /* 0x000fe200078ef810 */
[C---:B------:R-:W-:Y:S01]  /*0f60*/  VIADD R189, R16.reuse, 0xc0 ;  /* 0x000000c010bd7836 */ /* 0x040fe20000000000 */
[----:B------:R-:W-:Y:S01]  /*0f70*/  LOP3.LUT R207, R7, 0xfffffe00, RZ, 0xc0, !PT ;  /* 0xfffffe0007cf7812 */ /* 0x000fe200078ec0ff */
[C---:B------:R-:W-:Y:S01]  /*0f80*/  VIADD R188, R16.reuse, 0xe0 ;  /* 0x000000e010bc7836 */ /* 0x040fe20000000000 */
[----:B------:R-:W-:Y:S01]  /*0f90*/  IADD3 R167, R16, 0x40, RZ ;  /* 0x0000004010a77810 */ /* 0x000fe20007ffe0ff */
[----:B------:R-:W-:Y:S01]  /*0fa0*/  VIADD R155, R22, 0x10 ;  /* 0x00000010169b7836 */ /* 0x000fe20000000000 */
[----:B------:R-:W-:Y:S01]  /*0fb0*/  LOP3.LUT R223, R207, R0, R206, 0xf6, !PT ;  /* 0x00000000cfdf7212 */ /* 0x000fe200078ef6ce */
[C---:B------:R-:W-:Y:S01]  /*0fc0*/  VIADD R201, R198.reuse, 0x40 ;  /* 0x00000040c6c97836 */ /* 0x040fe20000000000 */
[C---:B------:R-:W-:Y:S01]  /*0fd0*/  IADD3 R200, R198.reuse, 0x80, RZ ;  /* 0x00000080c6c87810 */ /* 0x040fe20007ffe0ff */
[----:B------:R-:W-:Y:S01]  /*0fe0*/  VIADD R202, R198, 0xc0 ;  /* 0x000000c0c6ca7836 */ /* 0x000fe20000000000 */
[----:B------:R-:W-:Y:S01]  /*0ff0*/  SHF.R.S32.HI R17, RZ, 0x1f, R16 ;  /* 0x0000001fff117819 */ /* 0x000fe20000011410 */
[----:B------:R-:W-:Y:S01]  /*1000*/  IMAD.IADD R5, R220, 0x1, -R5 ;  /* 0x00000001dc057824 */ /* 0x000fe200078e0a05 */
[----:B------:R-:W-:Y:S01]  /*1010*/  SHF.R.S32.HI R214, RZ, 0x1f, R198 ;  /* 0x0000001fffd67819 */ /* 0x000fe200000114c6 */
[----:B------:R-:W-:Y:S01]  /*1020*/  IMAD.IADD R3, R224, 0x1, -R3 ;  /* 0x00000001e0037824 */ /* 0x000fe200078e0a03 */
[----:B------:R-:W-:Y:S01]  /*1030*/  SHF.R.S32.HI R153, RZ, 0x1f, R18 ;  /* 0x0000001fff997819 */ /* 0x000fe20000011412 */
[----:B------:R-:W-:Y:S01]  /*1040*/  IMAD R223, R223, 0x2, R148 ;  /* 0x00000002dfdf7824 */ /* 0x000fe200078e0294 */
[----:B------:R-:W-:Y:S01]  /*1050*/  SHF.R.S32.HI R197, RZ, 0x1f, R167 ;  /* 0x0000001fffc57819 */ /* 0x000fe200000114a7 */
[----:B------:R-:W-:Y:S01]  /*1060*/  IMAD.SHL.U32 R219, R3, 0x2, RZ ;  /* 0x0000000203db7824 */ /* 0x000fe200078e00ff */
        /* <DEDUP_REMOVED lines=9> */
[----:B------:R-:W-:-:S07]  /*1100*/  LEA R226, R5, R218, 0x3 ;  /* 0x000000da05e27211 */ /* 0x000fce00078e18ff */
.L_x_12203:
[----:B------:R-:W-:Y:S05]  /*1110*/  YIELD ;  /* 0x0000000000007946 */ /* 0x000fea0003800000 */
[----:B------:R-:W-:Y:S01]  /*1120*/  ULDC.64 UR4, c[0x0][0xa28] ;  /* 0x00028a0000047ab9 */ /* 0x000fe20000000a00 */
[----:B0-----:R-:W0:Y:S01]  /*1130*/  LDC.64 R4, c[0x0][0xa08] ;  /* 0x00028200ff047b82 */ /* 0x001e220000000a00 */
[----:B------:R-:W-:Y:S01]  /*1140*/  ISETP.NE.U32.AND P1, PT, RZ, UR4, PT ;  /* 0x00000004ff007c0c */ /* 0x000fe2000bf25070 */
[----:B------:R-:W-:Y:S02]  /*1150*/  IMAD.MOV.U32 R11, RZ, RZ, RZ ;  /* 0x000000ffff0b7224 */ /* 0x000fe400078e00ff */
[----:B------:R-:W-:Y:S01]  /*1160*/  IMAD.MOV.U32 R33, RZ, RZ, RZ ;  /* 0x000000ffff217224 */ /* 0x000fe200078e00ff */
[----:B------:R-:W-:Y:S01]  /*1170*/  ISETP.NE.AND.EX P1, PT, RZ, UR5, PT, P1 ;  /* 0x00000005ff007c0c */ /* 0x000fe2000bf25310 */
[----:B------:R-:W-:-:S02]  /*1180*/  ULDC.64 UR4, c[0x0][0xa18] ;  /* 0x0002860000047ab9 */ /* 0x000fc40000000a00 */
[----:B------:R-:W-:-:S04]  /*1190*/  ISETP.NE.U32.AND P2, PT, RZ, UR4, PT ;  /* 0x00000004ff007c0c */ /* 0x000fc8000bf45070 */
[----:B------:R-:W-:Y:S01]  /*11a0*/  ISETP.NE.AND.EX P2, PT, RZ, UR5, PT, P2 ;  /* 0x00000005ff007c0c */ /* 0x000fe2000bf45320 */
[----:B------:R-:W-:Y:S02]  /*11b0*/  ULDC.64 UR4, c[0x0][0xa08] ;  /* 0x0002820000047ab9 */ /* 0x000fe40000000a00 */
[----:B------:R-:W-:-:S03]  /*11c0*/  ISETP.NE.U32.AND P0, PT, RZ, UR4, PT ;  /* 0x00000004ff007c0c */ /* 0x000fc6000bf05070 */
[----:B-1----:R-:W1:Y:S01]  /*11d0*/  @P1 LDC.64 R2, c[0x0][0xa28] ;  /* 0x00028a00ff021b82 */ /* 0x002e620000000a00 */
        /* <DEDUP_REMOVED lines=20> */
[----:B--234-:R-:W-:Y:S06]  /*1320*/  @P2 BRA `(.L_x_11972) ;  /* 0x0000000000242947 */ /* 0x01cfec0003800000 */
        /* <DEDUP_REMOVED lines=9> */
.L_x_11972:
[----:B------:R-:W-:Y:S01]  /*13c0*/  ULDC.64 UR4, c[0x0][0xa20] ;  /* 0x0002880000047ab9 */ /* 0x000fe20000000a00 */
[----:B------:R-:W-:Y:S01]  /*13d0*/  IMAD.MOV.U32 R209, RZ, RZ, R126 ;  /* 0x000000ffffd17224 */ /* 0x000fe200078e007e */
[----:B------:R-:W-:Y:S02]  /*13e0*/  ISETP.NE.U32.AND P1, PT, RZ, UR4, PT ;  /* 0x00000004ff007c0c */ /* 0x000fe4000bf25070 */
[----:B------:R-:W-:Y:S02]  /*13f0*/  MOV R210, R127 ;  /* 0x0000007f00d27202 */ /* 0x000fe40000000f00 */
[----:B------:R-:W-:-:S13]  /*1400*/  ISETP.NE.AND.EX P1, PT, RZ, UR5, PT, P1 ;  /* 0x00000005ff007c0c */ /* 0x000fda000bf25310 */
[----:B------:R-:W-:Y:S05]  /*1410*/  @!P1 BRA `(.L_x_11973) ;  /* 0x0000000000109947 */ /* 0x000fea0003800000 */
[----:B------:R-:W0:Y:S02]  /*1420*/  LDC.64 R2, c[0x0][0xa20] ;  /* 0x00028800ff027b82 */ /* 0x000e240000000a00 */
[----:B0-----:R-:W-:-:S05]  /*1430*/  IMAD.WIDE R2, R127, 0x4, R2 ;  /* 0x000000047f027825 */ /* 0x001fca00078e0202 */
[----:B------:R0:W5:Y:S01]  /*1440*/  LDG.E R32, desc[UR42][R2.64] ;  /* 0x0000002a02207981 */ /* 0x000162000c1e1900 */
[----:B------:R-:W-:Y:S05]  /*1450*/  BRA `(.L_x_11974) ;  /* 0x0000000000107947 */ /* 0x000fea0003800000 */
.L_x_11973:
[----:B------:R-:W-:Y:S05]  /*1460*/  @!P0 BRA `(.L_x_11974) ;  /* 0x00000000000c8947 */ /* 0x000fea0003800000 */
[----:B------:R-:W2:Y:S04]  /*1470*/  LDG.E R3, desc[UR42][R8.64] ;  /* 0x0000002a08037981 */ /* 0x000ea8000c1e1900 */
[----:B------:R-:W2:Y:S02]  /*1480*/  LDG.E R32, desc[UR42][R8.64+0x4] ;  /* 0x0000042a08207981 */ /* 0x000ea4000c1e1900 */
[----:B--2---:R-:W-:-:S07]  /*1490*/  IMAD.IADD R32, R32, 0x1, -R3 ;  /* 0x0000000120207824 */ /* 0x004fce00078e0a03 */
.L_x_11974:
[----:B------:R-:W-:Y:S01]  /*14a0*/  ULDC.64 UR4, c[0x0][0xa10] ;  /* 0x0002840000047ab9 */ /* 0x000fe20000000a00 */
[----:B------:R-:W1:Y:S01]  /*14b0*/  LDC R8, c[0x0][0x448] ;  /* 0x00011200ff087b82 */ /* 0x000e620000000800 */
[----:B------:R-:W-:-:S04]  /*14c0*/  ISETP.NE.U32.AND P0, PT, RZ, UR4, PT ;  /* 0x00000004ff007c0c */ /* 0x000fc8000bf05070 */
[----:B------:R-:W-:Y:S01]  /*14d0*/  ISETP.NE.AND.EX P0, PT, RZ, UR5, PT, P0 ;  /* 0x00000005ff007c0c */ /* 0x000fe2000bf05300 */
[----:B------:R-:W-:Y:S02]  /*14e0*/  ULDC.64 UR4, c[0x0][0xa30] ;  /* 0x00028c0000047ab9 */ /* 0x000fe40000000a00 */
[----:B------:R-:W-:Y:S01]  /*14f0*/  ISETP.NE.U32.AND P1, PT, RZ, UR4, PT ;  /* 0x00000004ff007c0c */ /* 0x000fe2000bf25070 */
[----:B0----5:R-:W-:Y:S01]  /*1500*/  IMAD.MOV.U32 R2, RZ, RZ, R32 ;  /* 0x000000ffff027224 */ /* 0x021fe200078e0020 */
[----:B------:R-:W0:Y:S02]  /*1510*/  LDC.64 R12, c[0x0][0x9e0] ;  /* 0x00027800ff0c7b82 */ /* 0x000e240000000a00 */
[----:B------:R-:W-:-:S06]  /*1520*/  ISETP.NE.AND.EX P1, PT, RZ, UR5, PT, P1 ;  /* 0x00000005ff007c0c */ /* 0x000fcc000bf25310 */
[----:B------:R-:W2:Y:S08]  /*1530*/  @P0 LDC.64 R4, c[0x0][0xa10] ;  /* 0x00028400ff040b82 */ /* 0x000eb00000000a00 */
[----:B------:R-:W3:Y:S01]  /*1540*/  @P1 LDC.64 R6, c[0x0][0xa30] ;  /* 0x00028c00ff061b82 */ /* 0x000ee20000000a00 */
[----:B--2---:R-:W-:-:S05]  /*1550*/  @P0 IMAD.WIDE R4, R127, 0x4, R4 ;  /* 0x000000047f040825 */ /* 0x004fca00078e0204 */
[----:B------:R-:W2:Y:S04]  /*1560*/  @P0 LDG.E R0, desc[UR42][R4.64] ;  /* 0x0000002a04000981 */ /* 0x000ea8000c1e1900 */
[----:B------:R-:W2:Y:S01]  /*1570*/  @P0 LDG.E R3, desc[UR42][R4.64+0x4] ;  /* 0x0000042a04030981 */ /* 0x000ea2000c1e1900 */
[----:B---3--:R-:W-:-:S05]  /*1580*/  @P1 IMAD.WIDE R6, R127, 0x4, R6 ;  /* 0x000000047f061825 */ /* 0x008fca00078e0206 */
[----:B------:R3:W5:Y:S01]  /*1590*/  @P1 LDG.E R2, desc[UR42][R6.64] ;  /* 0x0000002a06021981 */ /* 0x000762000c1e1900 */
[----:B-1----:R-:W-:Y:S01]  /*15a0*/  ISETP.NE.AND P1, PT, R8, 0x1, PT ;  /* 0x000000010800780c */ /* 0x002fe20003f25270 */
[----:B------:R-:W-:Y:S01]  /*15b0*/  IMAD.IADD R10, R32, 0x1, -R11 ;  /* 0x00000001200a7824 */ /* 0x000fe200078e0a0b */
[----:B0-----:R-:W-:Y:S01]  /*15c0*/  ISETP.GE.AND P2, PT, R13, 0x1, PT ;  /* 0x000000010d00780c */ /* 0x001fe20003f46270 */
[----:B------:R-:W-:-:S10]  /*15d0*/  IMAD.SHL.U32 R208, R125, 0x80, RZ ;  /* 0x000000807dd07824 */ /* 0x000fd400078e00ff */
[----:B------:R-:W0:Y:S08]  /*15e0*/  @P1 LDC R8, c[0x0][0x44c] ;  /* 0x00011300ff081b82 */ /* 0x000e300000000800 */
[----:B------:R-:W1:Y:S01]  /*15f0*/  @P1 LDC R9, c[0x0][0x450] ;  /* 0x00011400ff091b82 */ /* 0x000e620000000800 */
[----:B--2---:R-:W-:Y:S02]  /*1600*/  @P0 IMAD.IADD R31, R3, 0x1, -R0 ;  /* 0x00000001031f0824 */ /* 0x004fe400078e0a00 */
[----:B------:R-:W-:-:S02]  /*1610*/  VIADD R3, R208, 0x7f ;  /* 0x0000007fd0037836 */ /* 0x000fc40000000000 */
[----:B------:R-:W-:Y:S02]  /*1620*/  IMAD.IADD R29, R10, 0x1, R31 ;  /* 0x000000010a1d7824 */ /* 0x000fe400078e021f */
[----:B0-----:R-:W-:-:S03]  /*1630*/  @P1 IMAD.HI.U32 R4, R3, R8, RZ ;  /* 0x0000000803041227 */ /* 0x001fc600078e00ff */
[C---:B------:R-:W-:Y:S01]  /*1640*/  IADD3 R0, R29.reuse, 0x5f, RZ ;  /* 0x0000005f1d007810 */ /* 0x040fe20007ffe0ff */
[----:B------:R-:W-:Y:S01]  /*1650*/  IMAD.MOV.U32 R5, RZ, RZ, R3 ;  /* 0x000000ffff057224 */ /* 0x000fe200078e0003 */
[----:B-1----:R-:W-:Y:S02]  /*1660*/  @P1 SHF.R.U32.HI R5, RZ, R9, R4 ;  /* 0x00000009ff051219 */ /* 0x002fe40000011604 */
[----:B------:R-:W-:Y:S01]  /*1670*/  IADD3 R192, R29, 0x1, -R28 ;  /* 0x000000011dc07810 */ /* 0x000fe20007ffe81c */
[----:B------:R-:W-:-:S04]  /*1680*/  IMAD.HI R0, R0, 0x2aaaaaab, RZ ;  /* 0x2aaaaaab00007827 */ /* 0x000fc800078e02ff */
[----:B---3--:R-:W-:Y:S01]  /*1690*/  IMAD.IADD R7, R192, 0x1, R5 ;  /* 0x00000001c0077824 */ /* 0x008fe200078e0205 */
[----:B------:R-:W-:-:S04]  /*16a0*/  SHF.R.U32.HI R3, RZ, 0x1f, R0 ;  /* 0x0000001fff037819 */ /* 0x000fc80000011600 */
[----:B------:R-:W-:Y:S01]  /*16b0*/  LEA.HI.SX32 R184, R0, R3, 0x1c ;  /* 0x0000000300b87211 */ /* 0x000fe200078fe2ff */
        /* <DEDUP_REMOVED lines=13> */
.L_x_11977:
[----:B------:R-:W-:-:S13]  /*1790*/  ISETP.NE.AND P0, PT, R13, 0x1, PT ;  /* 0x000000010d00780c */ /* 0x000fda0003f05270 */
[----:B------:R-:W0:Y:S02]  /*17a0*/  @P0 LDC.64 R4, c[0x0][0x9e8] ;  /* 0x00027a00ff040b82 */ /* 0x000e240000000a00 */
[----:B0-----:R-:W-:-:S05]  /*17b0*/  @P0 IMAD.HI.U32 R4, R3, R4, RZ ;  /* 0x0000000403040227 */ /* 0x001fca00078e00ff */
[----:B------:R-:W-:-:S07]  /*17c0*/  @P0 SHF.R.U32.HI R3, RZ, R5, R4 ;  /* 0x00000005ff030219 */ /* 0x000fce0000011604 */
.L_x_11978:
[----:B------:R-:W-:Y:S05]  /*17d0*/  BSYNC B0 ;  /* 0x0000000000007941 */ /* 0x000fea0003800000 */
.L_x_11976:
[----:B------:R-:W-:-:S05]  /*17e0*/  IMAD R3, R3, R13, R13 ;  /* 0x0000000d03037224 */ /* 0x000fca00078e020d */
[----:B------:R-:W-:-:S07]  /*17f0*/  VIMNMX R0, R0, R3, PT ;  /* 0x0000000300007248 */ /* 0x000fce0003fe0100 */
.L_x_11975:
        /* <DEDUP_REMOVED lines=20> */
.L_x_11981:
[----:B------:R-:W-:-:S13]  /*1940*/  ISETP.NE.AND P0, PT, R13, 0x1, PT ;  /* 0x000000010d00780c */ /* 0x000fda0003f05270 */
[----:B------:R-:W0:Y:S02]  /*1950*/  @P0 LDC.64 R6, c[0x0][0x9e8] ;  /* 0x00027a00ff060b82 */ /* 0x000e240000000a00 */
[----:B0-----:R-:W-:-:S05]  /*1960*/  @P0 IMAD.HI.U32 R6, R3, R6, RZ ;  /* 0x0000000603060227 */ /* 0x001fca00078e00ff */
[----:B------:R-:W-:-:S07]  /*1970*/  @P0 SHF.R.U32.HI R3, RZ, R7, R6 ;  /* 0x00000007ff030219 */ /* 0x000fce0000011606 */
.L_x_11982:
[----:B------:R-:W-:Y:S05]  /*1980*/  BSYNC B0 ;  /* 0x0000000000007941 */ /* 0x000fea0003800000 */
.L_x_11980:
[----:B------:R-:W-:-:S05]  /*1990*/  IMAD R3, R3, R13, RZ ;  /* 0x0000000d03037224 */ /* 0x000fca00078e02ff */
[----:B------:R-:W-:-:S07]  /*19a0*/  VIMNMX R4, R4, R3, !PT ;  /* 0x0000000304047248 */ /* 0x000fce0007fe0100 */
.L_x_11979:
        /* <DEDUP_REMOVED lines=44> */
.L_x_11985:
[----:B------:R-:W-:Y:S05]  /*1c70*/  BSYNC B6 ;  /* 0x0000000000067941 */ /* 0x000fea0003800000 */
.L_x_11984:
        /* <DEDUP_REMOVED lines=20> */
.L_x_11987:
[----:B------:R-:W-:Y:S05]  /*1dc0*/  BSYNC B6 ;  /* 0x0000000000067941 */ /* 0x000fea0003800000 */
.L_x_11986:
[----:B------:R-:W-:Y:S01]  /*1dd0*/  ULDC.64 UR4, c[0x0][0x9f8] ;  /* 0x00027e0000047ab9 */ /* 0x000fe20000000a00 */
[----:B------:R-:W-:Y:S01]  /*1de0*/  IMAD.MOV.U32 R0, RZ, RZ, R127 ;  /* 0x000000ffff007224 */ /* 0x000fe200078e007f */
[----:B------:R-:W-:Y:S01]  /*1df0*/  ISETP.NE.U32.AND P0, PT, RZ, UR4, PT ;  /* 0x00000004ff007c0c */ /* 0x000fe2000bf05070 */
[----:B------:R-:W0:Y:S01]  /*1e00*/  S2R R34, SR_TID.X ;  /* 0x0000000000227919 */ /* 0x000e220000002100 */
[----:B------:R-:W-:Y:S01]  /*1e10*/  ULDC UR4, c[0x0][0x320] ;  /* 0x0000c80000047ab9 */ /* 0x000fe20000000800 */
[----:B------:R-:W1:Y:S01]  /*1e20*/  LDC.64 R20, c[0x0][0x3f8] ;  /* 0x0000fe00ff147b82 */ /* 0x000e620000000a00 */
[----:B------:R-:W-:-:S07]  /*1e30*/  ISETP.NE.AND.EX P0, PT, RZ, UR5, PT, P0 ;  /* 0x00000005ff007c0c */ /* 0x000fce000bf05300 */
[----:B------:R-:W2:Y:S08]  /*1e40*/  LDC R61, c[0x0][0x3f4] ;  /* 0x0000fd00ff3d7b82 */ /* 0x000eb00000000800 */
[----:B------:R-:W3:Y:S08]  /*1e50*/  @P0 LDC.64 R4, c[0x0][0x9f8] ;  /* 0x00027e00ff040b82 */ /* 0x000ef00000000a00 */
[----:B------:R-:W4:Y:S01]  /*1e60*/  LDC.64 R48, c[0x0][0x408] ;  /* 0x00010200ff307b82 */ /* 0x000f220000000a00 */
[----:B---3--:R-:W-:-:S05]  /*1e70*/  @P0 IMAD.WIDE R4, R127, 0x4, R4 ;  /* 0x000000047f040825 */ /* 0x008fca00078e0204 */
[----:B------:R3:W2:Y:S01]  /*1e80*/  @P0 LDG.E R0, desc[UR42][R4.64] ;  /* 0x0000002a04000981 */ /* 0x0006a2000c1e1900 */
[----:B------:R-:W-:Y:S01]  /*1e90*/  ISETP.GE.AND P1, PT, R18, UR4, PT ;  /* 0x0000000412007c0c */ /* 0x000fe2000bf26270 */
[----:B-1----:R-:W-:Y:S01]  /*1ea0*/  IMAD.WIDE.U32 R8, R152, R20, R16 ;  /* 0x0000001498087225 */ /* 0x002fe200078e0010 */
[----:B------:R-:W-:Y:S02]  /*1eb0*/  ISETP.GE.AND P0, PT, R16, UR4, PT ;  /* 0x0000000410007c0c */ /* 0x000fe4000bf06270 */
[----:B------:R-:W-:Y:S01]  /*1ec0*/  SEL R6, RZ, 0xffffffff, P1 ;  /* 0xffffffffff067807 */ /* 0x000fe20000800000 */
[----:B------:R-:W-:Y:S01]  /*1ed0*/  IMAD.MOV.U32 R59, RZ, RZ, 0x20 ;  /* 0x00000020ff3b7424 */ /* 0x000fe200078e00ff */
[----:B------:R-:W-:Y:S01]  /*1ee0*/  SEL R3, RZ, 0x1, P0 ;  /* 0x00000001ff037807 */ /* 0x000fe20000000000 */
[----:B------:R-:W-:Y:S01]  /*1ef0*/  IMAD.IADD R52, R33, 0x1, R32 ;  /* 0x0000000121347824 */ /* 0x000fe200078e0220 */
[----:B------:R-:W-:Y:S01]  /*1f00*/  ISETP.GE.AND P0, PT, R167, UR4, PT ;  /* 0x00000004a7007c0c */ /* 0x000fe2000bf06270 */
[----:B------:R-:W-:Y:S01]  /*1f10*/  IMAD.SHL.U32 R6, R6, 0x2, RZ ;  /* 0x0000000206067824 */ /* 0x000fe200078e00ff */
[----:B------:R-:W-:Y:S01]  /*1f20*/  ISETP.GE.AND P1, PT, R166, UR4, PT ;  /* 0x00000004a6007c0c */ /* 0x000fe2000bf26270 */
[----:B------:R-:W-:Y:S01]  /*1f30*/  IMAD R58, R220, 0x40, R152 ;  /* 0x00000040dc3a7824 */ /* 0x000fe200078e0298 */
[----:B---3--:R-:W-:-:S02]  /*1f40*/  SEL R4, RZ, 0x4, P0 ;  /* 0x00000004ff047807 */ /* 0x008fc40000000000 */
[----:B------:R-:W-:Y:S02]  /*1f50*/  LOP3.LUT R3, R6, 0x2, R3, 0xe2, !PT ;  /* 0x0000000206037812 */ /* 0x000fe400078ee203 */
[----:B------:R-:W-:Y:S02]  /*1f60*/  SEL R5, RZ, 0x8, P1 ;  /* 0x00000008ff057807 */ /* 0x000fe40000800000 */
[----:B------:R-:W-:Y:S02]  /*1f70*/  ISETP.GE.AND P0, PT, R165, UR4, PT ;  /* 0x00000004a5007c0c */ /* 0x000fe4000bf06270 */
[----:B------:R-:W-:Y:S02]  /*1f80*/  ISETP.GE.AND P1, PT, R164, UR4, PT ;  /* 0x00000004a4007c0c */ /* 0x000fe4000bf26270 */
[----:B------:R-:W-:Y:S02]  /*1f90*/  LOP3.LUT R3, R5, R3, R4, 0xfe, !PT ;  /* 0x0000000305037212 */ /* 0x000fe400078efe04 */
[----:B------:R-:W-:-:S02]  /*1fa0*/  SEL R4, RZ, 0x10, P0 ;  /* 0x00000010ff047807 */ /* 0x000fc40000000000 */
[----:B------:R-:W-:Y:S02]  /*1fb0*/  SEL R5, RZ, 0x20, P1 ;  /* 0x00000020ff057807 */ /* 0x000fe40000800000 */
[----:B------:R-:W-:Y:S02]  /*1fc0*/  ISETP.GE.AND P0, PT, R189, UR4, PT ;  /* 0x00000004bd007c0c */ /* 0x000fe4000bf06270 */
[----:B------:R-:W-:Y:S02]  /*1fd0*/  ISETP.GE.AND P1, PT, R188, UR4, PT ;  /* 0x00000004bc007c0c */ /* 0x000fe4000bf26270 */
[----:B------:R-:W-:Y:S02]  /*1fe0*/  LOP3.LUT R4, R5, R3, R4, 0xfe, !PT ;  /* 0x0000000305047212 */ /* 0x000fe400078efe04 */
[----:B------:R-:W-:Y:S02]  /*1ff0*/  SEL R53, RZ, 0x40, P0 ;  /* 0x00000040ff357807 */ /* 0x000fe40000000000 */
[----:B------:R-:W-:-:S02]  /*2000*/  SEL R5, RZ, 0x7fff80, P1 ;  /* 0x007fff80ff057807 */ /* 0x000fc40000800000 */
[----:B------:R-:W-:Y:S02]  /*2010*/  SHF.R.S32.HI R3, RZ, 0x1f, R152 ;  /* 0x0000001fff037819 */ /* 0x000fe40000011498 */
[----:B0-----:R-:W-:Y:S02]  /*2020*/  SHF.R.U32.HI R34, RZ, 0x7, R34 ;  /* 0x00000007ff227819 */ /* 0x001fe40000011622 */
[----:B------:R-:W-:Y:S01]  /*2030*/  LOP3.LUT R53, R5, R4, R53, 0xfe, !PT ;  /* 0x0000000405357212 */ /* 0x000fe200078efe35 */
[C---:B------:R-:W-:Y:S01]  /*2040*/  IMAD R4, R3.reuse, R20, RZ ;  /* 0x0000001403047224 */ /* 0x040fe200078e02ff */
[----:B------:R-:W-:Y:S01]  /*2050*/  ISETP.NE.AND P6, PT, R34, 0x1, PT ;  /* 0x000000012200780c */ /* 0x000fe20003fc5270 */
[----:B----4-:R-:W-:Y:S01]  /*2060*/  IMAD R10, R3, R48, RZ ;  /* 0x00000030030a7224 */ /* 0x010fe200078e02ff */
[----:B------:R-:W-:Y:S01]  /*2070*/  SHF.R.S32.HI R23, RZ, 0x1f, R22 ;  /* 0x0000001fff177819 */ /* 0x000fe20000011416 */
[----:B------:R-:W-:Y:S01]  /*2080*/  IMAD R13, R152, R21, R4 ;  /* 0x00000015980d7224 */ /* 0x000fe200078e0204 */
[----:B--2---:R-:W-:Y:S01]  /*2090*/  ISETP.GE.AND P0, PT, R16, R61, PT ;  /* 0x0000003d1000720c */ /* 0x004fe20003f06270 */
[C---:B------:R-:W-:Y:S01]  /*20a0*/  IMAD R15, R152.reuse, R49, R10 ;  /* 0x00000031980f7224 */ /* 0x040fe200078e020a */
[----:B------:R-:W-:Y:S01]  /*20b0*/  SHF.L.U32 R55, R215, 0x6, RZ ;  /* 0x00000006d7377819 */ /* 0x000fe200000006ff */
[----:B------:R-:W-:Y:S01]  /*20c0*/  IMAD.WIDE.U32 R4, R152, R20, R22 ;  /* 0x0000001498047225 */ /* 0x000fe200078e0016 */
[----:B------:R-:W-:-:S02]  /*20d0*/  SEL R11, R61, RZ, P0 ;  /* 0x000000ff3d0b7207 */ /* 0x000fc40000000000 */
[----:B------:R-:W-:Y:S01]  /*20e0*/  LOP3.LUT R55, R55, 0x1c0, RZ, 0xc0, !PT ;  /* 0x000001c037377812 */ /* 0x000fe200078ec0ff */
[----:B------:R-:W-:Y:S01]  /*20f0*/  IMAD.IADD R5, R5, 0x1, R13 ;  /* 0x0000000105057824 */ /* 0x000fe200078e020d */
[----:B-----5:R-:W-:Y:S01]  /*2100*/  SHF.R.S32.HI R54, RZ, 0x1f, R2 ;  /* 0x0000001fff367819 */ /* 0x020fe20000011402 */
[----:B------:R-:W-:Y:S01]  /*2110*/  IMAD.IADD R11, R16, 0x1, R11 ;  /* 0x00000001100b7824 */ /* 0x000fe200078e020b */
[----:B------:R-:W-:Y:S05]  /*2120*/  @!P6 WARPSYNC.ALL ;  /* 0x000000000000e948 */ /* 0x000fea0003800000 */
[----:B------:R-:W-:Y:S01]  /*2130*/  IMAD.WIDE.U32 R44, R2, R20, R4 ;  /* 0x00000014022c7225 */ /* 0x000fe200078e0004 */
[----:B------:R-:W-:Y:S01]  /*2140*/  SHF.R.U32.HI R56, RZ, 0x3, R55 ;  /* 0x00000003ff387819 */ /* 0x000fe20000011637 */
[----:B------:R-:W-:Y:S01]  /*2150*/  ULDC UR4, c[0x0][0x2f4] ;  /* 0x0000bd0000047ab9 */ /* 0x000fe20000000800 */
[----:B------:R-:W-:Y:S01]  /*2160*/  LOP3.LUT R5, R55, 0x18, R16, 0xf8, !PT ;  /* 0x0000001837057812 */ /* 0x000fe200078ef810 */
[----:B------:R-:W-:Y:S01]  /*2170*/  IMAD.WIDE.U32 R6, R152, R48, R22 ;  /* 0x0000003098067225 */ /* 0x000fe200078e0016 */
[----:B------:R-:W-:-:S02]  /*2180*/  SHF.R.S32.HI R10, RZ, 0x1f, R11 ;  /* 0x0000001fff0a7819 */ /* 0x000fc4000001140b */
[----:B------:R-:W-:Y:S01]  /*2190*/  LOP3.LUT R5, R5, R56, RZ, 0x3c, !PT ;  /* 0x0000003805057212 */ /* 0x000fe200078e3cff */
[----:B------:R-:W-:Y:S01]  /*21a0*/  IMAD.IADD R7, R7, 0x1, R15 ;  /* 0x0000000107077824 */ /* 0x000fe200078e020f */
[----:B------:R-:W-:Y:S01]  /*21b0*/  LEA.HI R10, R10, R11, RZ, 0x3 ;  /* 0x0000000b0a0a7211 */ /* 0x000fe200078f18ff */
[----:B------:R-:W-:Y:S01]  /*21c0*/  IMAD R12, R54, R20, RZ ;  /* 0x00000014360c7224 */ /* 0x000fe200078e02ff */
[----:B------:R-:W-:Y:S01]  /*21d0*/  LOP3.LUT P1, RZ, R215, 0x4, RZ, 0xc0, !PT ;  /* 0x00000004d7ff7812 */ /* 0x000fe2000782c0ff */
[-C--:B------:R-:W-:Y:S01]  /*21e0*/  IMAD.WIDE.U32 R50, R2, R48.reuse, R6 ;  /* 0x0000003002327225 */ /* 0x080fe200078e0006 */
[--C-:B------:R-:W-:Y:S02]  /*21f0*/  LOP3.LUT R7, R205, 0x38, R10.reuse, 0xf8, !PT ;  /* 0x00000038cd077812 */ /* 0x100fe400078ef80a */
[----:B------:R-:W-:Y:S01]  /*2200*/  PRMT R78, R53, 0x8880, RZ ;  /* 0x00008880354e7816 */ /* 0x000fe200000000ff */
[----:B------:R-:W-:Y:S01]  /*2210*/  IMAD R60, R204, 0x200, R5 ;  /* 0x00000200cc3c7824 */ /* 0x000fe200078e0205 */
[----:B------:R-:W-:Y:S01]  /*2220*/  LOP3.LUT R5, R55, 0x38, R10, 0xf8, !PT ;  /* 0x0000003837057812 */ /* 0x000fe200078ef80a */
[----:B------:R-:W-:Y:S01]  /*2230*/  IMAD.IADD R9, R13, 0x1, R9 ;  /* 0x000000010d097824 */ /* 0x000fe200078e0209 */
[----:B------:R-:W-:Y:S01]  /*2240*/  SEL R59, R59, 0xffffffe0, !P1 ;  /* 0xffffffe03b3b7807 */ /* 0x000fe20004800000 */
[----:B------:R-:W-:Y:S01]  /*2250*/  IMAD R11, R54, R48, RZ ;  /* 0x00000030360b7224 */ /* 0x000fe200078e02ff */
[----:B------:R-:W-:Y:S01]  /*2260*/  LOP3.LUT R5, R5, R56, RZ, 0x3c, !PT ;  /* 0x0000003805057212 */ /* 0x000fe200078e3cff */
[C---:B------:R-:W-:Y:S01]  /*2270*/  IMAD R65, R2.reuse, R21, R12 ;  /* 0x0000001502417224 */ /* 0x040fe200078e020c */
[----:B------:R-:W-:Y:S01]  /*2280*/  LOP3.LUT R4, R7, R206, RZ, 0x3c, !PT ;  /* 0x000000ce07047212 */ /* 0x000fe200078e3cff */
[----:B------:R-:W-:Y:S01]  /*2290*/  IMAD.WIDE.U32 R46, R2, R20, R8 ;  /* 0x00000014022e7225 */ /* 0x000fe200078e0008 */
[----:B------:R-:W-:-:S02]  /*22a0*/  PRMT R78, R78, 0x7710, RZ ;  /* 0x000077104e4e7816 */ /* 0x000fc400000000ff */
[----:B------:R-:W-:Y:S01]  /*22b0*/  ISETP.GE.AND P2, PT, R18, UR4, PT ;  /* 0x0000000412007c0c */ /* 0x000fe2000bf46270 */
[----:B------:R-:W-:Y:S01]  /*22c0*/  IMAD R11, R2, R49, R11 ;  /* 0x00000031020b7224 */ /* 0x000fe200078e020b */
[----:B------:R-:W-:Y:S01]  /*22d0*/  LOP3.LUT R68, R10, 0xfffffff8, RZ, 0xc0, !PT ;  /* 0xfffffff80a447812 */ /* 0x000fe200078ec0ff */
[----:B------:R-:W-:Y:S01]  /*22e0*/  IMAD.SHL.U32 R61, R61, 0x2, RZ ;  /* 0x000000023d3d7824 */ /* 0x000fe200078e00ff */
[C---:B------:R-:W-:Y:S01]  /*22f0*/  SHF.L.U64.HI R21, R20.reuse, 0x6, R21 ;  /* 0x0000000614157819 */ /* 0x040fe20000010215 */
[----:B------:R-:W-:Y:S01]  /*2300*/  IMAD.SHL.U32 R20, R20, 0x40, RZ ;  /* 0x0000004014147824 */ /* 0x000fe200078e00ff */
[C---:B------:R-:W-:Y:S01]  /*2310*/  SHF.L.U64.HI R49, R48.reuse, 0x6, R49 ;  /* 0x0000000630317819 */ /* 0x040fe20000010231 */
[----:B------:R-:W-:Y:S01]  /*2320*/  IMAD.SHL.U32 R48, R48, 0x40, RZ ;  /* 0x0000004030307824 */ /* 0x000fe200078e00ff */
[----:B------:R-:W-:Y:S01]  /*2330*/  IADD3 R64, R45, R65, RZ ;  /* 0x000000412d407210 */ /* 0x000fe20007ffe0ff */
[----:B------:R-:W-:Y:S01]  /*2340*/  IMAD.IADD R62, R60, 0x1, R59 ;  /* 0x000000013c3e7824 */ /* 0x000fe200078e023b */
[C---:B------:R-:W-:Y:S01]  /*2350*/  LOP3.LUT R72, R78.reuse, 0x1, RZ, 0xc0, !PT ;  /* 0x000000014e487812 */ /* 0x040fe200078ec0ff */
[----:B------:R-:W-:Y:S01]  /*2360*/  IMAD.IADD R65, R65, 0x1, R47 ;  /* 0x0000000141417824 */ /* 0x000fe200078e022f */
[C---:B------:R-:W-:Y:S01]  /*2370*/  LOP3.LUT R73, R78.reuse, 0x2, RZ, 0xc0, !PT ;  /* 0x000000024e497812 */ /* 0x040fe200078ec0ff */
[----:B------:R-:W-:Y:S01]  /*2380*/  IMAD.IADD R66, R51, 0x1, R11 ;  /* 0x0000000133427824 */ /* 0x000fe200078e020b */
[----:B------:R-:W-:Y:S01]  /*2390*/  LOP3.LUT R74, R78, 0x4, RZ, 0xc0, !PT ;  /* 0x000000044e4a7812 */ /* 0x000fe200078ec0ff */
[----:B------:R-:W-:Y:S01]  /*23a0*/  IMAD R70, R204, 0x200, R5 ;  /* 0x00000200cc467824 */ /* 0x000fe200078e0205 */
[C---:B------:R-:W-:Y:S01]  /*23b0*/  LOP3.LUT R75, R78.reuse, 0x8, RZ, 0xc0, !PT ;  /* 0x000000084e4b7812 */ /* 0x040fe200078ec0ff */
[----:B------:R-:W-:Y:S01]  /*23c0*/  IMAD.IADD R71, R207, 0x1, R4 ;  /* 0x00000001cf477824 */ /* 0x000fe200078e0204 */
[----:B------:R-:W-:-:S02]  /*23d0*/  LOP3.LUT R76, R78, 0x10, RZ, 0xc0, !PT ;  /* 0x000000104e4c7812 */ /* 0x000fc400078ec0ff */
[----:B------:R-:W-:Y:S02]  /*23e0*/  LOP3.LUT R77, R78, 0x20, RZ, 0xc0, !PT ;  /* 0x000000204e4d7812 */ /* 0x000fe400078ec0ff */
[----:B------:R-:W-:Y:S01]  /*23f0*/  SHF.R.S32.HI R57, RZ, 0x1f, R126 ;  /* 0x0000001fff397819 */ /* 0x000fe2000001147e */
[----:B------:R-:W-:Y:S01]  /*2400*/  @!P6 BAR.SYNC.DEFER_BLOCKING 0x9, 0x100 ;  /* 0x024400000000eb1d */ /* 0x000fe20000010000 */
[----:B------:R-:W-:Y:S02]  /*2410*/  ISETP.GE.AND P1, PT, R16, UR4, PT ;  /* 0x0000000410007c0c */ /* 0x000fe4000bf26270 */
[----:B------:R-:W-:Y:S02]  /*2420*/  P2R R80, PR, RZ, 0x4 ;  /* 0x00000004ff507803 */ /* 0x000fe40000000000 */
[----:B------:R-:W-:Y:S02]  /*2430*/  SHF.R.S32.HI R67, RZ, 0x3, R10 ;  /* 0x00000003ff437819 */ /* 0x000fe4000001140a */
[----:B------:R-:W-:-:S02]  /*2440*/  SHF.R.S32.HI R69, RZ, 0x1f, R68 ;  /* 0x0000001fff457819 */ /* 0x000fc40000011444 */
[----:B------:R-:W-:Y:S02]  /*2450*/  LOP3.LUT R78, R78, 0x40, RZ, 0xc0, !PT ;  /* 0x000000404e4e7812 */ /* 0x000fe400078ec0ff */
[----:B------:R-:W-:-:S07]  /*2460*/  SHF.R.S32.HI R63, RZ, 0x1f, R0 ;  /* 0x0000001fff3f7819 */ /* 0x000fce0000011400 */
.L_x_12045:
[----:B------:R-:W0:Y:S01]  /*2470*/  LDC R87, c[0x0][0x430] ;  /* 0x00010c00ff577b82 */ /* 0x000e220000000800 */
        /* <DEDUP_REMOVED lines=17> */
[----:B------:R-:W-:Y:S01]  /*2590*/  @!P2 IMAD R7, R0, R7, R4 ;  /* 0x000000070007a224 */ /* 0x000fe200078e0204 */
[----:B------:R-:W-:-:S05]  /*25a0*/  @!P2 MOV R4, R9 ;  /* 0x000000090004a202 */ /* 0x000fca0000000f00 */
        /* <DEDUP_REMOVED lines=20> */
[----:B------:R-:W0:Y:S01]  /*26f0*/  LDC.64 R8, c[0x0][0x408] ;  /* 0x00010200ff087b82 */ /* 0x000e220000000a00 */
[----:B------:R-:W-:Y:S01]  /*2700*/  IMAD.WIDE.U32 R4, R87, UR4, RZ ;  /* 0x0000000457047c25 */ /* 0x000fe2000f8e00ff */
[----:B------:R-:W-:-:S03]  /*2710*/  ULDC.64 UR6, c[0x0][0x3f8] ;  /* 0x0000fe0000067ab9 */ /* 0x000fc60000000a00 */
[----:B------:R-:W-:Y:S02]  /*2720*/  IMAD R6, R88, UR4, RZ ;  /* 0x0000000458067c24 */ /* 0x000fe4000f8e02ff */
[----:B------:R-:W-:Y:S02]  /*2730*/  IMAD R91, R26, -0x60, R31 ;  /* 0xffffffa01a5b7824 */ /* 0x000fe400078e021f */
[----:B------:R-:W-:Y:S01]  /*2740*/  IMAD R7, R87, UR5, R6 ;  /* 0x0000000557077c24 */ /* 0x000fe2000f8e0206 */
[----:B------:R-:W-:Y:S02]  /*2750*/  ULDC.64 UR4, c[0x0][0x310] ;  /* 0x0000c40000047ab9 */ /* 0x000fe40000000a00 */
[----:B------:R-:W-:Y:S01]  /*2760*/  IMAD R11, R89, UR4, RZ ;  /* 0x00000004590b7c24 */ /* 0x000fe2000f8e02ff */
[----:B------:R-:W-:Y:S01]  /*2770*/  VIMNMX R91, R91, 0x60, PT ;  /* 0x000000605b5b7848 */ /* 0x000fe20003fe0100 */
[----:B------:R-:W-:Y:S01]  /*2780*/  IMAD.IADD R5, R5, 0x1, R7 ;  /* 0x0000000105057824 */ /* 0x000fe200078e0207 */
[----:B------:R-:W-:Y:S01]  /*2790*/  SHF.R.S32.HI R7, RZ, 0x1f, R26 ;  /* 0x0000001fff077819 */ /* 0x000fe2000001141a */
[----:B------:R-:W-:-:S02]  /*27a0*/  IMAD R11, R86, UR5, R11 ;  /* 0x00000005560b7c24 */ /* 0x000fc4000f8e020b */
[----:B------:R-:W-:Y:S01]  /*27b0*/  IMAD.WIDE.U32 R4, R86, UR4, R4 ;  /* 0x0000000456047c25 */ /* 0x000fe2000f8e0004 */
[----:B------:R-:W-:-:S03]  /*27c0*/  ULDC.64 UR4, c[0x0][0x308] ;  /* 0x0000c20000047ab9 */ /* 0x000fc60000000a00 */
[----:B------:R-:W-:Y:S02]  /*27d0*/  IMAD.IADD R5, R5, 0x1, R11 ;  /* 0x0000000105057824 */ /* 0x000fe400078e020b */
[----:B------:R-:W-:Y:S02]  /*27e0*/  IMAD R15, R7, UR6, RZ ;  /* 0x00000006070f7c24 */ /* 0x000fe4000f8e02ff */
[----:B------:R-:W-:Y:S01]  /*27f0*/  IMAD.WIDE.U32 R10, R26, UR6, RZ ;  /* 0x000000061a0a7c25 */ /* 0x000fe2000f8e00ff */
[----:B------:R-:W-:Y:S02]  /*2800*/  ULDC.U8 UR6, c[0x0][0x410] ;  /* 0x0001040000067ab9 */ /* 0x000fe40000000000 */
[----:B------:R-:W-:Y:S01]  /*2810*/  ISETP.NE.AND P2, PT, RZ, UR6, PT ;  /* 0x00000006ff007c0c */ /* 0x000fe2000bf45270 */
[----:B------:R-:W-:Y:S02]  /*2820*/  IMAD R13, R57, UR4, RZ ;  /* 0x00000004390d7c24 */ /* 0x000fe4000f8e02ff */
[----:B------:R-:W-:-:S04]  /*2830*/  IMAD.WIDE.U32 R4, R126, UR4, R4 ;  /* 0x000000047e047c25 */ /* 0x000fc8000f8e0004 */
[----:B------:R-:W-:Y:S01]  /*2840*/  IMAD R13, R126, UR5, R13 ;  /* 0x000000057e0d7c24 */ /* 0x000fe2000f8e020d */
[----:B------:R-:W-:Y:S01]  /*2850*/  ULDC.64 UR4, c[0x0][0x2e8] ;  /* 0x0000ba0000047ab9 */ /* 0x000fe20000000a00 */
[-C--:B0-----:R-:W-:Y:S01]  /*2860*/  IMAD R7, R7, R8.reuse, RZ ;  /* 0x0000000807077224 */ /* 0x081fe200078e02ff */
[----:B------:R-:W-:Y:S01]  /*2870*/  LEA R90, P3, R4, UR4, 0x1 ;  /* 0x00000004045a7c11 */ /* 0x000fe2000f8608ff */
[C---:B------:R-:W-:Y:S01]  /*2880*/  IMAD R15, R26.reuse, UR7, R15 ;  /* 0x000000071a0f7c24 */ /* 0x040fe2000f8e020f */
[----:B------:R-:W-:Y:S01]  /*2890*/  IADD3 R5, R5, R13, RZ ;  /* 0x0000000d05057210 */ /* 0x000fe20007ffe0ff */
[----:B------:R-:W-:-:S03]  /*28a0*/  IMAD.WIDE.U32 R12, R26, R8, RZ ;  /* 0x000000081a0c7225 */ /* 0x000fc600078e00ff */
[----:B------:R-:W-:Y:S01]  /*28b0*/  LEA.HI.X R92, R4, UR5, R5, 0x1, P3 ;  /* 0x00000005045c7c11 */ /* 0x000fe200098f0c05 */
[----:B------:R-:W-:Y:S02]  /*28c0*/  IMAD R7, R26, R9, R7 ;  /* 0x000000091a077224 */ /* 0x000fe400078e0207 */
        /* <DEDUP_REMOVED lines=11> */
[----:B------:R-:W-:Y:S01]  /*2980*/  IMAD.MOV.U32 R4, RZ, RZ, R44 ;  /* 0x000000ffff047224 */ /* 0x000fe200078e002c */
[----:B------:R-:W-:Y:S01]  /*2990*/  ULDC.64 UR4, c[0x0][0x3e8] ;  /* 0x0000fa0000047ab9 */ /* 0x000fe20000000a00 */
[----:B------:R-:W-:Y:S01]  /*29a0*/  IMAD.MOV.U32 R5, RZ, RZ, R64 ;  /* 0x000000ffff057224 */ /* 0x000fe200078e0040 */
[----:B------:R-:W-:Y:S01]  /*29b0*/  ULDC.64 UR6, c[0x0][0x400] ;  /* 0x0001000000067ab9 */ /* 0x000fe20000000a00 */
[----:B------:R-:W-:Y:S01]  /*29c0*/  IMAD R33, R85, 0x60, RZ ;  /* 0x0000006055217824 */ /* 0x000fe200078e02ff */
[----:B------:R-:W-:Y:S01]  /*29d0*/  CS2R R42, SRZ ;  /* 0x00000000002a7805 */ /* 0x000fe2000001ff00 */
[----:B------:R-:W-:Y:S01]  /*29e0*/  IMAD.WIDE.U32 R6, R10, 0x60, R4 ;  /* 0x000000600a067825 */ /* 0x000fe200078e0004 */
[----:B------:R-:W-:-:S03]  /*29f0*/  CS2R R82, SRZ ;  /* 0x0000000000527805 */ /* 0x000fc6000001ff00 */
[----:B------:R-:W-:Y:S02]  /*2a00*/  IMAD.MOV.U32 R4, RZ, RZ, R50 ;  /* 0x000000ffff047224 */ /* 0x000fe400078e0032 */
[----:B------:R-:W-:Y:S02]  /*2a10*/  IMAD.MOV.U32 R5, RZ, RZ, R66 ;  /* 0x000000ffff057224 */ /* 0x000fe400078e0042 */
[----:B------:R-:W-:Y:S02]  /*2a20*/  IMAD R35, R79, 0x60, RZ ;  /* 0x000000604f237824 */ /* 0x000fe400078e02ff */
[----:B------:R-:W-:Y:S01]  /*2a30*/  IMAD.WIDE.U32 R14, R12, 0x60, R4 ;  /* 0x000000600c0e7825 */ /* 0x000fe200078e0004 */
[----:B------:R-:W-:-:S03]  /*2a40*/  LEA R4, P3, R6, UR4, 0x1 ;  /* 0x0000000406047c11 */ /* 0x000fc6000f8608ff */
[----:B------:R-:W-:Y:S01]  /*2a50*/  IMAD.IADD R5, R7, 0x1, R33 ;  /* 0x0000000107057824 */ /* 0x000fe200078e0221 */
[----:B------:R-:W-:-:S04]  /*2a60*/  IADD3 R7, R15, R35, RZ ;  /* 0x000000230f077210 */ /* 0x000fc80007ffe0ff */
        /* <DEDUP_REMOVED lines=11> */
.L_x_11992:
[----:B------:R-:W-:Y:S05]  /*2b20*/  BSYNC B1 ;  /* 0x0000000000017941 */ /* 0x000fea0003800000 */
.L_x_11991:
[----:B------:R-:W-:Y:S01]  /*2b30*/  ISETP.GE.AND P4, PT, R190, R91, PT ;  /* 0x0000005bbe00720c */ /* 0x000fe20003f86270 */
[----:B------:R-:W-:Y:S01]  /*2b40*/  BSSY B1, `(.L_x_11993) ;  /* 0x000001f000017945 */ /* 0x000fe20003800000 */
[----:B------:R-:W-:Y:S02]  /*2b50*/  CS2R R34, SRZ ;  /* 0x0000000000227805 */ /* 0x000fe4000001ff00 */
[----:B------:R-:W-:Y:S01]  /*2b60*/  CS2R R32, SRZ ;  /* 0x0000000000207805 */ /* 0x000fe2000001ff00 */
[----:B-----5:R-:W-:Y:S01]  /*2b70*/  IMAD.MOV.U32 R14, RZ, RZ, R38 ;  /* 0x000000ffff0e7224 */ /* 0x020fe200078e0026 */
[----:B------:R-:W-:Y:S01]  /*2b80*/  CS2R R36, SRZ ;  /* 0x0000000000247805 */ /* 0x000fe2000001ff00 */
[----:B------:R-:W-:-:S06]  /*2b90*/  IMAD.MOV.U32 R15, RZ, RZ, R39 ;  /* 0x000000ffff0f7224 */ /* 0x000fcc00078e0027 */
[----:B------:R-:W-:Y:S05]  /*2ba0*/  @P4 BRA `(.L_x_11994) ;  /* 0x0000000000604947 */ /* 0x000fea0003800000 */
[----:B------:R-:W-:Y:S01]  /*2bb0*/  IMAD.WIDE.U32 R10, R10, 0x60, R20 ;  /* 0x000000600a0a7825 */ /* 0x000fe200078e0014 */
[----:B------:R-:W-:Y:S01]  /*2bc0*/  ULDC.64 UR4, c[0x0][0x3e8] ;  /* 0x0000fa0000047ab9 */ /* 0x000fe20000000a00 */
[----:B------:R-:W-:Y:S02]  /*2bd0*/  CS2R R34, SRZ ;  /* 0x0000000000227805 */ /* 0x000fe4000001ff00 */
[----:B------:R-:W-:Y:S01]  /*2be0*/  CS2R R36, SRZ ;  /* 0x0000000000247805 */ /* 0x000fe2000001ff00 */
[----:B------:R-:W-:Y:S01]  /*2bf0*/  IMAD R85, R85, 0x60, RZ ;  /* 0x0000006055557824 */ /* 0x000fe200078e02ff */
[----:B0-----:R-:W-:Y:S01]  /*2c00*/  IADD3 R5, P3, R44, R10, RZ ;  /* 0x0000000a2c057210 */ /* 0x001fe20007f7e0ff */
[----:B------:R-:W-:-:S03]  /*2c10*/  IMAD.WIDE.U32 R12, R12, 0x60, R48 ;  /* 0x000000600c0c7825 */ /* 0x000fc600078e0030 */
[----:B------:R-:W-:Y:S01]  /*2c20*/  IADD3.X R10, R64, R85, R11, P3, !PT ;  /* 0x00000055400a7210 */ /* 0x000fe20001ffe40b */
[----:B------:R-:W-:Y:S01]  /*2c30*/  IMAD R79, R79, 0x60, RZ ;  /* 0x000000604f4f7824 */ /* 0x000fe200078e02ff */
[----:B------:R-:W-:-:S04]  /*2c40*/  IADD3 R7, P3, R50, R12, RZ ;  /* 0x0000000c32077210 */ /* 0x000fc80007f7e0ff */
[----:B------:R-:W-:Y:S02]  /*2c50*/  IADD3.X R12, R66, R79, R13, P3, !PT ;  /* 0x0000004f420c7210 */ /* 0x000fe40001ffe40d */
        /* <DEDUP_REMOVED lines=13> */
.L_x_11994:
[----:B------:R-:W-:Y:S05]  /*2d30*/  BSYNC B1 ;  /* 0x0000000000017941 */ /* 0x000fea0003800000 */
.L_x_11993:
[----:B------:R-:W-:Y:S01]  /*2d40*/  ULOP3.LUT UR4, UR36, 0x1, URZ, 0xfc, !UPT ;  /* 0x0000000124047892 */ /* 0x000fe2000f8efc3f */
[----:B01----:R-:W-:Y:S01]  /*2d50*/  IMAD.MOV.U32 R4, RZ, RZ, R42 ;  /* 0x000000ffff047224 */ /* 0x003fe200078e002a */
[----:B------:R-:W-:Y:S01]  /*2d60*/  MOV R7, R83 ;  /* 0x0000005300077202 */ /* 0x000fe20000000f00 */
[----:B------:R-:W-:Y:S01]  /*2d70*/  IMAD.MOV.U32 R5, RZ, RZ, R43 ;  /* 0x000000ffff057224 */ /* 0x000fe200078e002b */
[----:B------:R-:W-:Y:S01]  /*2d80*/  UISETP.NE.AND UP0, UPT, UR4, 0x3, UPT ;  /* 0x000000030400788c */ /* 0x000fe2000bf05270 */
[----:B------:R-:W-:Y:S01]  /*2d90*/  IMAD.MOV.U32 R6, RZ, RZ, R82 ;  /* 0x000000ffff067224 */ /* 0x000fe200078e0052 */
[----:B------:R-:W-:Y:S02]  /*2da0*/  PRMT R100, R15, 0x5410, R14 ;  /* 0x000054100f647816 */ /* 0x000fe4000000000e */
[----:B------:R-:W-:Y:S01]  /*2db0*/  PRMT R106, R4, 0x5410, R5 ;  /* 0x00005410046a7816 */ /* 0x000fe20000000005 */
[----:B------:R-:W-:Y:S01]  /*2dc0*/  IMAD.MOV.U32 R4, RZ, RZ, R40 ;  /* 0x000000ffff047224 */ /* 0x000fe200078e0028 */
[----:B------:R-:W-:Y:S01]  /*2dd0*/  PLOP3.LUT P3, PT, PT, PT, UP0, 0x80, 0x0 ;  /* 0x000000000000781c */ /* 0x000fe20003f6f008 */
[----:B------:R-:W-:Y:S01]  /*2de0*/  IMAD.MOV.U32 R5, RZ, RZ, R41 ;  /* 0x000000ffff057224 */ /* 0x000fe200078e0029 */
[----:B------:R-:W-:Y:S01]  /*2df0*/  PRMT R107, R6, 0x5410, R7 ;  /* 0x00005410066b7816 */ /* 0x000fe20000000007 */
[----:B-----5:R-:W-:-:S02]  /*2e00*/  IMAD.MOV.U32 R6, RZ, RZ, R34 ;  /* 0x000000ffff067224 */ /* 0x020fc400078e0022 */
[----:B------:R-:W-:Y:S01]  /*2e10*/  IMAD.MOV.U32 R7, RZ, RZ, R35 ;  /* 0x000000ffff077224 */ /* 0x000fe200078e0023 */
        /* <DEDUP_REMOVED lines=13> */
.L_x_11995:
[----:B------:R-:W-:Y:S01]  /*2ef0*/  IMAD R79, R19, 0x8, R148 ;  /* 0x00000008134f7824 */ /* 0x000fe200078e0294 */
[----:B------:R-:W-:Y:S01]  /*2f00*/  SHF.L.U32 R94, R154, 0x1f, RZ ;  /* 0x0000001f9a5e7819 */ /* 0x000fe200000006ff */
[----:B------:R-:W-:Y:S03]  /*2f10*/  BSSY B1, `(.L_x_11996) ;  /* 0x0000003000017945 */ /* 0x000fe60003800000 */
[----:B------:R-:W0:Y:S02]  /*2f20*/  SYNCS.PHASECHK.TRANS64.TRYWAIT P5, [R79+URZ+0x22890], R94 ;  /* 0x0228905e4f0075a7 */ /* 0x000e2400080a017f */
[----:B0-----:R-:W-:Y:S05]  /*2f30*/  @!P5 BRA `(.L_x_11997) ;  /* 0x0000027400c0d947 */ /* 0x001fea0003800000 */
.L_x_12340:
[----:B------:R-:W-:Y:S05]  /*2f40*/  BSYNC B1 ;  /* 0x0000000000017941 */ /* 0x000fea0003800000 */
.L_x_11996:
[----:B------:R-:W-:-:S03]  /*2f50*/  UMOV UR4, 0xffffffff ;  /* 0xffffffff00047882 */ /* 0x000fc60000000000 */
[----:B------:R-:W-:Y:S05]  /*2f60*/  BRA.DIV UR4, `(.L_x_11998) ;  /* 0x0000027604c87947 */ /* 0x000fea000b800000 */
[----:B------:R1:W2:Y:S04]  /*2f70*/  SHFL.IDX PT, R85, R92, RZ, 0x1c1f ;  /* 0x001c1fff5c557589 */ /* 0x0002a800000e0000 */
[----:B------:R1:W3:Y:S02]  /*2f80*/  SHFL.IDX PT, R14, R90, RZ, 0x1c1f ;  /* 0x001c1fff5a0e7589 */ /* 0x0002e400000e0000 */
.L_x_12344:
        /* <DEDUP_REMOVED lines=51> */
.L_x_12004:
[----:B------:R-:W-:Y:S05]  /*32c0*/  BSYNC B3 ;  /* 0x0000000000037941 */ /* 0x000fea0003800000 */
.L_x_12003:
[----:B0-----:R4:W-:Y:S02]  /*32d0*/  ST.E.128 desc[UR42][R10.64], R4 ;  /* 0x000000040a007985 */ /* 0x0019e4000c101d2a */
.L_x_12002:
[----:B------:R-:W-:Y:S05]  /*32e0*/  BSYNC B2 ;  /* 0x0000000000027941 */ /* 0x000fea0003800000 */
.L_x_12001:
        /* <DEDUP_REMOVED lines=9> */
[----:B0-----:R-:W-:Y:S01]  /*3380*/  IMAD.MOV.U32 R12, RZ, RZ, R6 ;  /* 0x000000ffff0c7224 */ /* 0x001fe200078e0006 */
[----:B------:R-:W-:Y:S01]  /*3390*/  SHF.R.U64 R14, R38, 0x10, R39 ;  /* 0x00000010260e7819 */ /* 0x000fe20000001227 */
[----:B------:R-:W-:Y:S01]  /*33a0*/  HADD2.F32 R6, -RZ, R5.H1_H1 ;  /* 0x30000005ff067230 */ /* 0x000fe20000004100 */
[----:B------:R-:W-:Y:S01]  /*33b0*/  SHF.R.U32.HI R40, RZ, 0x10, R41 ;  /* 0x00000010ff287819 */ /* 0x000fe20000011629 */
[----:B------:R-:W-:Y:S01]  /*33c0*/  HADD2.F32 R15, -RZ, R15.H0_H0 ;  /* 0x2000000fff0f7230 */ /* 0x000fe20000004100 */
[----:B------:R-:W-:Y:S01]  /*33d0*/  SHF.R.U32.HI R38, RZ, 0x10, R39 ;  /* 0x00000010ff267819 */ /* 0x000fe20000011627 */
[----:B------:R-:W-:Y:S02]  /*33e0*/  HADD2.F32 R5, -RZ, R5.H0_H0 ;  /* 0x20000005ff057230 */ /* 0x000fe40000004100 */
[----:B------:R-:W-:Y:S02]  /*33f0*/  HADD2.F32 R14, -RZ, R14.H0_H0 ;  /* 0x2000000eff0e7230 */ /* 0x000fe40000004100 */
[----:B------:R-:W-:Y:S01]  /*3400*/  FMUL.FTZ R42, R6, R15 ;  /* 0x0000000f062a7220 */ /* 0x000fe20000410000 */
[----:B------:R-:W-:-:S02]  /*3410*/  HADD2.F32 R40, -RZ, R40.H0_H0 ;  /* 0x20000028ff287230 */ /* 0x000fc40000004100 */
[C---:B------:R-:W-:Y:S01]  /*3420*/  FMUL.FTZ R15, R5.reuse, R15 ;  /* 0x0000000f050f7220 */ /* 0x040fe20000410000 */
[--C-:B------:R-:W-:Y:S02]  /*3430*/  HADD2.F32 R13, -RZ, R7.reuse.H1_H1 ;  /* 0x30000007ff0d7230 */ /* 0x100fe40000004100 */
[-C--:B------:R-:W-:Y:S01]  /*3440*/  FFMA.FTZ R42, R5, R14.reuse, -R42 ;  /* 0x0000000e052a7223 */ /* 0x080fe2000001082a */
[----:B------:R-:W-:Y:S02]  /*3450*/  HADD2.F32 R7, -RZ, R7.H0_H0 ;  /* 0x20000007ff077230 */ /* 0x000fe40000004100 */
[----:B------:R-:W-:Y:S01]  /*3460*/  FFMA.FTZ R39, R6, R14, R15 ;  /* 0x0000000e06277223 */ /* 0x000fe2000001000f */
[----:B------:R-:W-:Y:S02]  /*3470*/  HADD2.F32 R38, -RZ, R38.H0_H0 ;  /* 0x20000026ff267230 */ /* 0x000fe40000004100 */
[----:B------:R-:W-:Y:S01]  /*3480*/  FMUL.FTZ R82, R13, R40 ;  /* 0x000000280d527220 */ /* 0x000fe20000410000 */
[----:B------:R-:W-:-:S02]  /*3490*/  HADD2.F32 R14, -RZ, R101.H0_H0 ;  /* 0x20000065ff0e7230 */ /* 0x000fc40000004100 */
[C---:B------:R-:W-:Y:S01]  /*34a0*/  FMUL.FTZ R40, R7.reuse, R40 ;  /* 0x0000002807287220 */ /* 0x040fe20000410000 */
[----:B------:R-:W-:Y:S02]  /*34b0*/  HADD2.F32 R101, -RZ, R101.H1_H1 ;  /* 0x30000065ff657230 */ /* 0x000fe40000004100 */
[-C--:B------:R-:W-:Y:S01]  /*34c0*/  FFMA.FTZ R82, R7, R38.reuse, -R82 ;  /* 0x0000002607527223 */ /* 0x080fe20000010852 */
[----:B------:R-:W-:Y:S02]  /*34d0*/  HADD2.F32 R5, -RZ, R4.H1_H1 ;  /* 0x30000004ff057230 */ /* 0x000fe40000004100 */
[----:B------:R-:W-:Y:S01]  /*34e0*/  FFMA.FTZ R43, R13, R38, R40 ;  /* 0x000000260d2b7223 */ /* 0x000fe20000010028 */
[----:B------:R-:W-:Y:S02]  /*34f0*/  HADD2.F32 R6, -RZ, R12.H1_H1 ;  /* 0x3000000cff067230 */ /* 0x000fe40000004100 */
[----:B------:R-:W-:Y:S02]  /*3500*/  HADD2.F32 R4, -RZ, R4.H0_H0 ;  /* 0x20000004ff047230 */ /* 0x000fe40000004100 */
[----:B------:R-:W-:Y:S01]  /*3510*/  FMUL.FTZ R15, R5, R14 ;  /* 0x0000000e050f7220 */ /* 0x000fe20000410000 */
[----:B------:R-:W-:-:S02]  /*3520*/  HADD2.F32 R12, -RZ, R12.H0_H0 ;  /* 0x2000000cff0c7230 */ /* 0x000fc40000004100 */
[-C--:B------:R-:W-:Y:S01]  /*3530*/  FMUL.FTZ R41, R6, R101.reuse ;  /* 0x0000006506297220 */ /* 0x080fe20000410000 */
        /* <DEDUP_REMOVED lines=12> */
.L_x_12006:
[----:B------:R-:W-:Y:S05]  /*3600*/  BSYNC B2 ;  /* 0x0000000000027941 */ /* 0x000fea0003800000 */
.L_x_12005:
[----:B0-----:R0:W-:Y:S02]  /*3610*/  ST.E.128 desc[UR42][R10.64], R4 ;  /* 0x000000040a007985 */ /* 0x0011e4000c101d2a */
.L_x_12000:
[----:B------:R-:W-:Y:S05]  /*3620*/  BSYNC B1 ;  /* 0x0000000000017941 */ /* 0x000fea0003800000 */
.L_x_11999:
[----:B------:R-:W-:-:S03]  /*3630*/  UMOV UR4, 0xffffffff ;  /* 0xffffffff00047882 */ /* 0x000fc60000000000 */
[----:B------:R-:W-:Y:S05]  /*3640*/  BRA.DIV UR4, `(.L_x_12007) ;  /* 0x0000027204587947 */ /* 0x000fea000b800000 */
[----:B------:R0:W0:Y:S04]  /*3650*/  SHFL.IDX PT, R39, R92, 0x1, 0x1c1f ;  /* 0x003c1f005c277f89 */ /* 0x00002800000e0000 */
[----:B---3--:R3:W0:Y:S02]  /*3660*/  SHFL.IDX PT, R14, R90, 0x1, 0x1c1f ;  /* 0x003c1f005a0e7f89 */ /* 0x00862400000e0000 */
.L_x_12348:
[----:B------:R-:W-:Y:S05]  /*3670*/  @P4 BRA `(.L_x_12008) ;  /* 0x0000002000284947 */ /* 0x000fea0003800000 */
[----:B------:R-:W-:Y:S04]  /*3680*/  BSSY B1, `(.L_x_12009) ;  /* 0x0000033000017945 */ /* 0x000fe80003800000 */
[----:B------:R-:W-:Y:S05]  /*3690*/  @P1 BRA `(.L_x_12010) ;  /* 0x0000000000c41947 */ /* 0x000fea0003800000 */
[----:B0---4-:R0:W4:Y:S01]  /*36a0*/  LDS.128 R4, [R95+0x2000] ;  /* 0x002000005f047984 */ /* 0x0111220000000c00 */
[C---:B------:R-:W-:Y:S01]  /*36b0*/  LEA R10, P2, R16.reuse, R14, 0x1 ;  /* 0x0000000e100a7211 */ /* 0x040fe200078408ff */
[----:B------:R-:W-:Y:S03]  /*36c0*/  BSSY B2, `(.L_x_12011) ;  /* 0x000002d000027945 */ /* 0x000fe60003800000 */
[----:B------:R-:W-:Y:S02]  /*36d0*/  LEA.HI.X R11, R16, R39, R17, 0x1, P2 ;  /* 0x00000027100b7211 */ /* 0x000fe400010f0c11 */
[----:B------:R-:W-:-:S13]  /*36e0*/  ISETP.GE.AND P2, PT, R22, R93, PT ;  /* 0x0000005d1600720c */ /* 0x000fda0003f46270 */
[----:B0-----:R-:W-:Y:S05]  /*36f0*/  @P2 BRA `(.L_x_12012) ;  /* 0x0000000000a42947 */ /* 0x001fea0003800000 */
[--C-:B------:R-:W-:Y:S01]  /*3700*/  SHF.R.U64 R15, R34, 0x10, R35.reuse ;  /* 0x00000010220f7819 */ /* 0x100fe20000001223 */
[----:B----4-:R-:W-:Y:S01]  /*3710*/  IMAD.MOV.U32 R12, RZ, RZ, R6 ;  /* 0x000000ffff0c7224 */ /* 0x010fe200078e0006 */
        /* <DEDUP_REMOVED lines=39> */
.L_x_12012:
[----:B------:R-:W-:Y:S05]  /*3990*/  BSYNC B2 ;  /* 0x0000000000027941 */ /* 0x000fea0003800000 */
.L_x_12011:
[----:B----4-:R0:W-:Y:S02]  /*39a0*/  ST.E.128 desc[UR42][R10.64], R4 ;  /* 0x000000040a007985 */ /* 0x0101e4000c101d2a */
.L_x_12010:
[----:B------:R-:W-:Y:S05]  /*39b0*/  BSYNC B1 ;  /* 0x0000000000017941 */ /* 0x000fea0003800000 */
.L_x_12009:
[----:B------:R-:W-:-:S13]  /*39c0*/  ISETP.NE.AND P2, PT, R80, RZ, PT ;  /* 0x000000ff5000720c */ /* 0x000fda0003f45270 */
[----:B------:R-:W-:Y:S05]  /*39d0*/  @P2 BRA `(.L_x_12008) ;  /* 0x0000001c00502947 */ /* 0x000fea0003800000 */
[----:B0---4-:R0:W4:Y:S01]  /*39e0*/  LDS.128 R4, [R84+0x2000] ;  /* 0x0020000054047984 */ /* 0x0111220000000c00 */
[C---:B------:R-:W-:Y:S01]  /*39f0*/  LEA R14, P2, R18.reuse, R14, 0x1 ;  /* 0x0000000e120e7211 */ /* 0x040fe200078408ff */
[----:B------:R-:W-:Y:S03]  /*3a00*/  BSSY B1, `(.L_x_12013) ;  /* 0x000002d000017945 */ /* 0x000fe60003800000 */
[----:B------:R-:W-:Y:S02]  /*3a10*/  LEA.HI.X R15, R18, R39, R153, 0x1, P2 ;  /* 0x00000027120f7211 */ /* 0x000fe400010f0c99 */
[----:B------:R-:W-:-:S13]  /*3a20*/  ISETP.GE.AND P2, PT, R155, R93, PT ;  /* 0x0000005d9b00720c */ /* 0x000fda0003f46270 */
[----:B0-----:R-:W-:Y:S05]  /*3a30*/  @P2 BRA `(.L_x_12014) ;  /* 0x0000000000a42947 */ /* 0x001fea0003800000 */
[----:B------:R-:W-:Y:S02]  /*3a40*/  SHF.R.U64 R11, R32, 0x10, R33 ;  /* 0x00000010200b7819 */ /* 0x000fe40000001221 */
[----:B------:R-:W-:Y:S01]  /*3a50*/  SHF.R.U64 R10, R8, 0x10, R9 ;  /* 0x00000010080a7819 */ /* 0x000fe20000001209 */
[----:B----4-:R-:W-:Y:S01]  /*3a60*/  IMAD.MOV.U32 R8, RZ, RZ, R6 ;  /* 0x000000ffff087224 */ /* 0x010fe200078e0006 */
        /* <DEDUP_REMOVED lines=38> */
.L_x_12014:
[----:B------:R-:W-:Y:S05]  /*3cd0*/  BSYNC B1 ;  /* 0x0000000000017941 */ /* 0x000fea0003800000 */
.L_x_12013:
[----:B----4-:R0:W-:Y:S01]  /*3ce0*/  ST.E.128 desc[UR42][R14.64], R4 ;  /* 0x000000040e007985 */ /* 0x0101e2000c101d2a */
[----:B------:R-:W-:Y:S05]  /*3cf0*/  BRA `(.L_x_12008) ;  /* 0x0000001800887947 */ /* 0x000fea0003800000 */
.L_x_11990:
[-C--:B------:R-:W-:Y:S01]  /*3d00*/  ISETP.GE.AND P2, PT, R152, R91.reuse, PT ;  /* 0x0000005b9800720c */ /* 0x080fe20003f46270 */
[----:B------:R-:W-:Y:S01]  /*3d10*/  BSSY B1, `(.L_x_12015) ;  /* 0x0000024000017945 */ /* 0x000fe20003800000 */
[----:B------:R-:W-:Y:S02]  /*3d20*/  ISETP.GE.AND P3, PT, R190, R91, PT ;  /* 0x0000005bbe00720c */ /* 0x000fe40003f66270 */
[----:B------:R-:W-:Y:S02]  /*3d30*/  CS2R R38, SRZ ;  /* 0x0000000000267805 */ /* 0x000fe4000001ff00 */
[CC--:B------:R-:W-:Y:S02]  /*3d40*/  ISETP.GE.OR P2, PT, R16.reuse, R93.reuse, P2 ;  /* 0x0000005d1000720c */ /* 0x0c0fe40001746670 */
[----:B------:R-:W-:Y:S02]  /*3d50*/  CS2R R6, SRZ ;  /* 0x0000000000067805 */ /* 0x000fe4000001ff00 */
[----:B------:R-:W-:-:S02]  /*3d60*/  ISETP.GE.OR P3, PT, R16, R93, P3 ;  /* 0x0000005d1000720c */ /* 0x000fc40001f66670 */
[----:B------:R-:W-:Y:S02]  /*3d70*/  CS2R R4, SRZ ;  /* 0x0000000000047805 */ /* 0x000fe4000001ff00 */
[----:B------:R-:W-:Y:S02]  /*3d80*/  CS2R R34, SRZ ;  /* 0x0000000000227805 */ /* 0x000fe4000001ff00 */
[----:B------:R-:W-:-:S03]  /*3d90*/  CS2R R32, SRZ ;  /* 0x0000000000207805 */ /* 0x000fc6000001ff00 */
[----:B------:R-:W-:Y:S05]  /*3da0*/  @P2 BRA `(.L_x_12016) ;  /* 0x0000000000682947 */ /* 0x000fea0003800000 */
[-C--:B------:R-:W-:Y:S01]  /*3db0*/  IMAD R6, R3, R8.reuse, RZ ;  /* 0x0000000803067224 */ /* 0x080fe200078e02ff */
[----:B------:R-:W-:Y:S01]  /*3dc0*/  ULDC.64 UR6, c[0x0][0x400] ;  /* 0x0001000000067ab9 */ /* 0x000fe20000000a00 */
[----:B------:R-:W-:Y:S01]  /*3dd0*/  IMAD.MOV.U32 R4, RZ, RZ, R16 ;  /* 0x000000ffff047224 */ /* 0x000fe200078e0010 */
[----:B------:R-:W-:Y:S01]  /*3de0*/  ULDC.64 UR4, c[0x0][0x3e8] ;  /* 0x0000fa0000047ab9 */ /* 0x000fe20000000a00 */
[----:B------:R-:W-:Y:S02]  /*3df0*/  IMAD.MOV.U32 R5, RZ, RZ, R17 ;  /* 0x000000ffff057224 */ /* 0x000fe400078e0011 */
[C---:B------:R-:W-:Y:S02]  /*3e00*/  IMAD R7, R152.reuse, R9, R6 ;  /* 0x0000000998077224 */ /* 0x040fe400078e0206 */
[----:B------:R-:W-:-:S04]  /*3e10*/  IMAD.WIDE.U32 R4, R152, R8, R4 ;  /* 0x0000000898047225 */ /* 0x000fc800078e0004 */
[-C--:B------:R-:W-:Y:S01]  /*3e20*/  IMAD R6, R54, R8.reuse, RZ ;  /* 0x0000000836067224 */ /* 0x080fe200078e02ff */
[----:B------:R-:W-:Y:S01]  /*3e30*/  IADD3 R5, R7, R5, RZ ;  /* 0x0000000507057210 */ /* 0x000fe20007ffe0ff */
[----:B------:R-:W-:Y:S02]  /*3e40*/  IMAD R33, R79, 0x60, RZ ;  /* 0x000000604f217824 */ /* 0x000fe400078e02ff */
[C---:B------:R-:W-:Y:S02]  /*3e50*/  IMAD R7, R2.reuse, R9, R6 ;  /* 0x0000000902077224 */ /* 0x040fe400078e0206 */
[----:B------:R-:W-:-:S04]  /*3e60*/  IMAD.WIDE.U32 R4, R2, R8, R4 ;  /* 0x0000000802047225 */ /* 0x000fc800078e0004 */
[----:B------:R-:W-:Y:S02]  /*3e70*/  IMAD.IADD R5, R7, 0x1, R5 ;  /* 0x0000000107057824 */ /* 0x000fe400078e0205 */
[----:B------:R-:W-:Y:S02]  /*3e80*/  IMAD R15, R85, 0x60, RZ ;  /* 0x00000060550f7824 */ /* 0x000fe400078e02ff */
[----:B------:R-:W-:-:S04]  /*3e90*/  IMAD.WIDE.U32 R6, R12, 0x60, R4 ;  /* 0x000000600c067825 */ /* 0x000fc800078e0004 */
[----:B------:R-:W-:Y:S01]  /*3ea0*/  IMAD.MOV.U32 R4, RZ, RZ, R46 ;  /* 0x000000ffff047224 */ /* 0x000fe200078e002e */
[----:B------:R-:W-:Y:S01]  /*3eb0*/  LEA R32, P2, R6, UR6, 0x1 ;  /* 0x0000000606207c11 */ /* 0x000fe2000f8408ff */
[----:B------:R-:W-:Y:S02]  /*3ec0*/  IMAD.MOV.U32 R5, RZ, RZ, R65 ;  /* 0x000000ffff057224 */ /* 0x000fe400078e0041 */
[----:B------:R-:W-:Y:S02]  /*3ed0*/  IMAD.IADD R7, R33, 0x1, R7 ;  /* 0x0000000121077824 */ /* 0x000fe400078e0207 */
[----:B------:R-:W-:-:S03]  /*3ee0*/  IMAD.WIDE.U32 R4, R10, 0x60, R4 ;  /* 0x000000600a047825 */ /* 0x000fc600078e0004 */
[----:B------:R-:W-:Y:S01]  /*3ef0*/  LEA.HI.X R33, R6, UR7, R7, 0x1, P2 ;  /* 0x0000000706217c11 */ /* 0x000fe200090f0c07 */
[----:B------:R-:W-:Y:S01]  /*3f00*/  IMAD.IADD R5, R15, 0x1, R5 ;  /* 0x000000010f057824 */ /* 0x000fe200078e0205 */
[----:B------:R-:W-:-:S04]  /*3f10*/  LEA R6, P2, R4, UR4, 0x1 ;  /* 0x0000000404067c11 */ /* 0x000fc8000f8408ff */
[----:B------:R-:W-:Y:S01]  /*3f20*/  LEA.HI.X R7, R4, UR5, R5, 0x1, P2 ;  /* 0x0000000504077c11 */ /* 0x000fe200090f0c05 */
[----:B------:R-:W5:Y:S05]  /*3f30*/  LDG.E.128 R32, desc[UR42][R32.64] ;  /* 0x0000002a20207981 */ /* 0x000f6a000c1e1d00 */
[----:B------:R-:W5:Y:S03]  /*3f40*/  LDG.E.128 R4, desc[UR42][R6.64] ;  /* 0x0000002a06047981 */ /* 0x000f66000c1e1d00 */
.L_x_12016:
[----:B------:R-:W-:Y:S05]  /*3f50*/  BSYNC B1 ;  /* 0x0000000000017941 */ /* 0x000fea0003800000 */
.L_x_12015:
[----:B------:R-:W-:Y:S01]  /*3f60*/  BSSY B1, `(.L_x_12017) ;  /* 0x0000023000017945 */ /* 0x000fe20003800000 */
[----:B------:R-:W-:Y:S02]  /*3f70*/  ISETP.GE.AND P2, PT, R16, R93, PT ;  /* 0x0000005d1000720c */ /* 0x000fe40003f46270 */
[----:B------:R-:W-:Y:S02]  /*3f80*/  CS2R R36, SRZ ;  /* 0x0000000000247805 */ /* 0x000fe4000001ff00 */
[----:B------:R-:W-:Y:S01]  /*3f90*/  CS2R R42, SRZ ;  /* 0x00000000002a7805 */ /* 0x000fe2000001ff00 */
[----:B-----5:R-:W-:Y:S01]  /*3fa0*/  IMAD.MOV.U32 R82, RZ, RZ, R6 ;  /* 0x000000ffff527224 */ /* 0x020fe200078e0006 */
[----:B------:R-:W-:Y:S01]  /*3fb0*/  CS2R R40, SRZ ;  /* 0x0000000000287805 */ /* 0x000fe2000001ff00 */
[----:B------:R-:W-:Y:S06]  /*3fc0*/  @P3 BRA `(.L_x_12018) ;  /* 0x0000000000703947 */ /* 0x000fec0003800000 */
[----:B------:R-:W-:Y:S01]  /*3fd0*/  MOV R15, R17 ;  /* 0x00000011000f7202 */ /* 0x000fe20000000f00 */
[-C--:B------:R-:W-:Y:S01]  /*3fe0*/  IMAD R11, R3, R8.reuse, RZ ;  /* 0x00000008030b7224 */ /* 0x080fe200078e02ff */
[----:B------:R-:W-:Y:S01]  /*3ff0*/  ULDC.64 UR4, c[0x0][0x3e8] ;  /* 0x0000fa0000047ab9 */ /* 0x000fe20000000a00 */
[----:B------:R-:W-:Y:S01]  /*4000*/  IMAD.MOV.U32 R14, RZ, RZ, R16 ;  /* 0x000000ffff0e7224 */ /* 0x000fe200078e0010 */
[----:B------:R-:W-:Y:S01]  /*4010*/  ULDC.64 UR6, c[0x0][0x400] ;  /* 0x0001000000067ab9 */ /* 0x000fe20000000a00 */
[C---:B------:R-:W-:Y:S02]  /*4020*/  IMAD R11, R152.reuse, R9, R11 ;  /* 0x00000009980b7224 */ /* 0x040fe400078e020b */
[----:B------:R-:W-:-:S04]  /*4030*/  IMAD.WIDE.U32 R14, R152, R8, R14 ;  /* 0x00000008980e7225 */ /* 0x000fc800078e000e */
[----:B------:R-:W-:Y:S02]  /*4040*/  IMAD.IADD R15, R11, 0x1, R15 ;  /* 0x000000010b0f7824 */ /* 0x000fe400078e020f */
[----:B------:R-:W-:Y:S02]  /*4050*/  IMAD.MOV.U32 R36, RZ, RZ, R48 ;  /* 0x000000ffff247224 */ /* 0x000fe400078e0030 */
[----:B------:R-:W-:Y:S02]  /*4060*/  IMAD.MOV.U32 R37, RZ, RZ, R49 ;  /* 0x000000ffff257224 */ /* 0x000fe400078e0031 */
[----:B------:R-:W-:-:S04]  /*4070*/  IMAD.WIDE.U32 R10, R10, 0x60, R20 ;  /* 0x000000600a0a7825 */ /* 0x000fc800078e0014 */
[----:B------:R-:W-:Y:S01]  /*4080*/  IMAD.WIDE.U32 R36, R12, 0x60, R36 ;  /* 0x000000600c247825 */ /* 0x000fe200078e0024 */
[----:B------:R-:W-:-:S03]  /*4090*/  IADD3 R10, P3, R46, R10, RZ ;  /* 0x0000000a2e0a7210 */ /* 0x000fc60007f7e0ff */
[----:B------:R-:W-:Y:S02]  /*40a0*/  IMAD R85, R85, 0x60, RZ ;  /* 0x0000006055557824 */ /* 0x000fe400078e02ff */
[----:B------:R-:W-:Y:S02]  /*40b0*/  IMAD R79, R79, 0x60, RZ ;  /* 0x000000604f4f7824 */ /* 0x000fe400078e02ff */
[-C--:B------:R-:W-:Y:S01]  /*40c0*/  IMAD R12, R54, R8.reuse, RZ ;  /* 0x00000008360c7224 */ /* 0x080fe200078e02ff */
[----:B------:R-:W-:Y:S01]  /*40d0*/  IADD3.X R11, R65, R85, R11, P3, !PT ;  /* 0x00000055410b7210 */ /* 0x000fe20001ffe40b */
[----:B------:R-:W-:-:S04]  /*40e0*/  IMAD.WIDE.U32 R14, R2, R8, R14 ;  /* 0x00000008020e7225 */ /* 0x000fc800078e000e */
[----:B------:R-:W-:Y:S01]  /*40f0*/  IMAD R9, R2, R9, R12 ;  /* 0x0000000902097224 */ /* 0x000fe200078e020c */
[----:B------:R-:W-:Y:S01]  /*4100*/  IADD3 R8, P3, R36, R14, RZ ;  /* 0x0000000e24087210 */ /* 0x000fe20007f7e0ff */
[----:B------:R-:W-:-:S05]  /*4110*/  IMAD.IADD R79, R79, 0x1, R37 ;  /* 0x000000014f4f7824 */ /* 0x000fca00078e0225 */
[----:B------:R-:W-:Y:S02]  /*4120*/  IADD3.X R15, R79, R9, R15, P3, !PT ;  /* 0x000000094f0f7210 */ /* 0x000fe40001ffe40f */
[----:B------:R-:W-:-:S04]  /*4130*/  LEA R36, P3, R10, UR4, 0x1 ;  /* 0x000000040a247c11 */ /* 0x000fc8000f8608ff */
[----:B------:R-:W-:Y:S02]  /*4140*/  LEA.HI.X R37, R10, UR5, R11, 0x1, P3 ;  /* 0x000000050a257c11 */ /* 0x000fe400098f0c0b */
[----:B------:R-:W-:-:S04]  /*4150*/  LEA R40, P3, R8, UR6, 0x1 ;  /* 0x0000000608287c11 */ /* 0x000fc8000f8608ff */
[----:B------:R-:W-:Y:S01]  /*4160*/  LEA.HI.X R41, R8, UR7, R15, 0x1, P3 ;  /* 0x0000000708297c11 */ /* 0x000fe200098f0c0f */
[----:B------:R-:W5:Y:S05]  /*4170*/  LDG.E.128 R36, desc[UR42][R36.64] ;  /* 0x0000002a24247981 */ /* 0x000f6a000c1e1d00 */
[----:B------:R-:W5:Y:S03]  /*4180*/  LDG.E.128 R40, desc[UR42][R40.64] ;  /* 0x0000002a28287981 */ /* 0x000f66000c1e1d00 */
.L_x_12018:
[----:B------:R-:W-:Y:S05]  /*4190*/  BSYNC B1 ;  /* 0x0000000000017941 */ /* 0x000fea0003800000 */
.L_x_12017:
[----:B------:R-:W-:Y:S01]  /*41a0*/  ULOP3.LUT UR4, UR36, 0x1, URZ, 0xfc, !UPT ;  /* 0x0000000124047892 */ /* 0x000fe2000f8efc3f */
[----:B------:R-:W-:Y:S01]  /*41b0*/  IMAD.MOV.U32 R9, RZ, RZ, R4 ;  /* 0x000000ffff097224 */ /* 0x000fe200078e0004 */
[----:B------:R-:W-:Y:S01]  /*41c0*/  PRMT R100, R82, 0x7610, R100 ;  /* 0x0000761052647816 */ /* 0x000fe20000000064 */
[----:B------:R-:W-:Y:S01]  /*41d0*/  IMAD.MOV.U32 R10, RZ, RZ, R5 ;  /* 0x000000ffff0a7224 */ /* 0x000fe200078e0005 */
[----:B------:R-:W-:Y:S01]  /*41e0*/  UISETP.NE.AND UP0, UPT, UR4, 0x3, UPT ;  /* 0x000000030400788c */ /* 0x000fe2000bf05270 */
[----:B------:R-:W-:Y:S01]  /*41f0*/  IMAD.MOV.U32 R8, RZ, RZ, R7 ;  /* 0x000000ffff087224 */ /* 0x000fe200078e0007 */
[----:B------:R-:W-:Y:S02]  /*4200*/  MOV R11, R34 ;  /* 0x00000022000b7202 */ /* 0x000fe40000000f00 */
[----:B------:R-:W-:Y:S01]  /*4210*/  PRMT R114, R9, 0x7610, R114 ;  /* 0x0000761009727816 */ /* 0x000fe20000000072 */
[----:B------:R-:W-:Y:S01]  /*4220*/  IMAD.MOV.U32 R9, RZ, RZ, R32 ;  /* 0x000000ffff097224 */ /* 0x000fe200078e0020 */
[----:B------:R-:W-:Y:S01]  /*4230*/  PRMT R103, R10, 0x7610, R103 ;  /* 0x000076100a677816 */ /* 0x000fe20000000067 */
[----:B------:R-:W-:Y:S01]  /*4240*/  IMAD.MOV.U32 R10, RZ, RZ, R33 ;  /* 0x000000ffff0a7224 */ /* 0x000fe200078e0021 */
[----:B------:R-:W-:Y:S01]  /*4250*/  PRMT R107, R8, 0x7610, R107 ;  /* 0x00007610086b7816 */ /* 0x000fe2000000006b */
[----:B------:R-:W-:Y:S01]  /*4260*/  IMAD.MOV.U32 R8, RZ, RZ, R35 ;  /* 0x000000ffff087224 */ /* 0x000fe200078e0023 */
[----:B------:R-:W-:Y:S01]  /*4270*/  PRMT R100, R100, 0x5410, R11 ;  /* 0x0000541064647816 */ /* 0x000fe2000000000b */
[----:B-----5:R-:W-:Y:S01]  /*4280*/  IMAD.MOV.U32 R11, RZ, RZ, R38 ;  /* 0x000000ffff0b7224 */ /* 0x020fe200078e0026 */
[----:B------:R-:W-:-:S02]  /*4290*/  PLOP3.LUT P3, PT, PT, PT, UP0, 0x80, 0x0 ;  /* 0x000000000000781c */ /* 0x000fc40003f6f008 */
        /* <DEDUP_REMOVED lines=12> */
[----:B------:R-:W-:-:S04]  /*4360*/  MOV R8, R42 ;  /* 0x0000002a00087202 */ /* 0x000fc80000000f00 */
[----:B------:R-:W-:Y:S02]  /*4370*/  PRMT R97, R8, 0x5410, R9 ;  /* 0x0000541008617816 */ /* 0x000fe40000000009 */
[----:B------:R-:W-:Y:S01]  /*4380*/  PRMT R99, R10, 0x5410, R11 ;  /* 0x000054100a637816 */ /* 0x000fe2000000000b */
[----:B------:R-:W-:Y:S06]  /*4390*/  @!P3 BRA `(.L_x_12019) ;  /* 0x000000000004b947 */ /* 0x000fec0003800000 */
[----:B------:R-:W-:Y:S01]  /*43a0*/  BPT.TRAP 0x1 ;  /* 0x000000040000795c */ /* 0x000fe20000300000 */
.L_x_12019:
[----:B------:R-:W-:Y:S01]  /*43b0*/  IMAD R79, R19, 0x8, R148 ;  /* 0x00000008134f7824 */ /* 0x000fe200078e0294 */
[----:B------:R-:W-:Y:S01]  /*43c0*/  SHF.L.U32 R94, R154, 0x1f, RZ ;  /* 0x0000001f9a5e7819 */ /* 0x000fe200000006ff */
[----:B------:R-:W0:Y:S01]  /*43d0*/  LDC R96, c[0x0][0x2f4] ;  /* 0x0000bd00ff607b82 */ /* 0x000e220000000800 */
[----:B------:R-:W-:Y:S02]  /*43e0*/  BSSY B1, `(.L_x_12020) ;  /* 0x0000003000017945 */ /* 0x000fe40003800000 */
[----:B------:R-:W1:Y:S02]  /*43f0*/  SYNCS.PHASECHK.TRANS64.TRYWAIT P4, [R79+URZ+0x22890], R94 ;  /* 0x0228905e4f0075a7 */ /* 0x000e64000808017f */
[----:B-1----:R-:W-:Y:S05]  /*4400*/  @!P4 BRA `(.L_x_12021) ;  /* 0x000002640030c947 */ /* 0x002fea0003800000 */
.L_x_12349:
[----:B------:R-:W-:Y:S05]  /*4410*/  BSYNC B1 ;  /* 0x0000000000017941 */ /* 0x000fea0003800000 */
.L_x_12020:
[----:B------:R-:W-:Y:S01]  /*4420*/  UMOV UR4, 0xffffffff ;  /* 0xffffffff00047882 */ /* 0x000fe20000000000 */
[----:B0-----:R-:W-:Y:S02]  /*4430*/  IMAD.IADD R98, R96, 0x1, -R61 ;  /* 0x0000000160627824 */ /* 0x001fe400078e0a3d */
[----:B------:R-:W-:Y:S05]  /*4440*/  BRA.DIV UR4, `(.L_x_12022) ;  /* 0x0000026604347947 */ /* 0x000fea000b800000 */
[----:B------:R0:W2:Y:S04]  /*4450*/  SHFL.IDX PT, R85, R92, RZ, 0x1c1f ;  /* 0x001c1fff5c557589 */ /* 0x0000a800000e0000 */
[----:B------:R0:W3:Y:S02]  /*4460*/  SHFL.IDX PT, R84, R90, RZ, 0x1c1f ;  /* 0x001c1fff5a547589 */ /* 0x0000e400000e0000 */
.L_x_12353:
[----:B------:R-:W-:Y:S01]  /*4470*/  ISETP.GE.OR P4, PT, R152, R91, P1 ;  /* 0x0000005b9800720c */ /* 0x000fe20000f86670 */
[----:B------:R-:W-:-:S12]  /*4480*/  BSSY B1, `(.L_x_12023) ;  /* 0x000006b000017945 */ /* 0x000fd80003800000 */
[----:B------:R-:W-:Y:S05]  /*4490*/  @P4 BRA `(.L_x_12024) ;  /* 0x0000000400a44947 */ /* 0x000fea0003800000 */
        /* <DEDUP_REMOVED lines=9> */
[----:B------:R-:W-:-:S05]  /*4530*/  LOP3.LUT R9, R9, R56, RZ, 0x3c, !PT ;  /* 0x0000003809097212 */ /* 0x000fca00078e3cff */
[----:B------:R-:W-:Y:S02]  /*4540*/  IMAD R8, R204, 0x200, R9 ;  /* 0x00000200cc087824 */ /* 0x000fe400078e0209 */
[C---:B------:R-:W-:Y:S02]  /*4550*/  IMAD R9, R19.reuse, 0x1800, R70 ;  /* 0x0000180013097824 */ /* 0x040fe400078e0246 */
[----:B------:R-:W-:-:S03]  /*4560*/  IMAD R11, R19, 0x1800, R8 ;  /* 0x00001800130b7824 */ /* 0x000fc600078e0208 */
[----:B------:R-:W-:Y:S01]  /*4570*/  LEA R9, R9, R148, 0x1 ;  /* 0x0000009409097211 */ /* 0x000fe200078e08ff */
[----:B------:R-:W-:-:S05]  /*4580*/  IMAD R12, R11, 0x2, R148 ;  /* 0x000000020b0c7824 */ /* 0x000fca00078e0294 */
[----:B------:R-:W2:Y:S04]  /*4590*/  LDS.128 R8, [R9+0x1c400] ;  /* 0x01c4000009087984 */ /* 0x000ea80000000c00 */
[----:B------:R-:W3:Y:S01]  /*45a0*/  LDS.128 R12, [R12+0x1c400] ;  /* 0x01c400000c0c7984 */ /* 0x000ee20000000c00 */
[----:B------:R-:W-:Y:S05]  /*45b0*/  @P2 BRA `(.L_x_12026) ;  /* 0x0000000400482947 */ /* 0x000fea0003800000 */
[--C-:B------:R-:W-:Y:S02]  /*45c0*/  SHF.R.U64 R112, R32, 0x10, R33.reuse ;  /* 0x0000001020707819 */ /* 0x100fe40000001221 */
[----:B------:R-:W-:Y:S01]  /*45d0*/  SHF.R.U32.HI R32, RZ, 0x10, R33 ;  /* 0x00000010ff207819 */ /* 0x000fe20000011621 */
[----:B------:R-:W-:Y:S01]  /*45e0*/  HADD2.F32 R33, -RZ, R103.H1_H1 ;  /* 0x30000067ff217230 */ /* 0x000fe20000004100 */
[--C-:B------:R-:W-:Y:S02]  /*45f0*/  SHF.R.U64 R113, R4, 0x10, R5.reuse ;  /* 0x0000001004717819 */ /* 0x100fe40000001205 */
[----:B------:R-:W-:Y:S01]  /*4600*/  SHF.R.U32.HI R102, RZ, 0x10, R5 ;  /* 0x00000010ff667819 */ /* 0x000fe20000011605 */
[----:B--2---:R-:W-:Y:S01]  /*4610*/  HADD2.F32 R5, -RZ, R9.H0_H0 ;  /* 0x20000009ff057230 */ /* 0x004fe20000004100 */
        /* <DEDUP_REMOVED lines=18> */
[----:B------:R-:W-:-:S02]  /*4740*/  HADD2.F32 R9, -RZ, R107.H1_H1 ;  /* 0x3000006bff097230 */ /* 0x000fc40000004100 */
[--C-:B------:R-:W-:Y:S02]  /*4750*/  HADD2.F32 R6, -RZ, R15.reuse.H0_H0 ;  /* 0x2000000fff067230 */ /* 0x100fe40000004100 */
[----:B------:R-:W-:Y:S01]  /*4760*/  HADD2.F32 R15, -RZ, R15.H1_H1 ;  /* 0x3000000fff0f7230 */ /* 0x000fe20000004100 */
[----:B------:R-:W-:Y:S01]  /*4770*/  F2FP.F16.F32.PACK_AB R35, R104, R35 ;  /* 0x000000236823723e */ /* 0x000fe200000000ff */
[----:B------:R-:W-:Y:S02]  /*4780*/  HADD2.F32 R5, -RZ, R11.H0_H0 ;  /* 0x2000000bff057230 */ /* 0x000fe40000004100 */
[----:B------:R-:W-:Y:S02]  /*4790*/  HADD2.F32 R34, -RZ, R105.H0_H0 ;  /* 0x20000069ff227230 */ /* 0x000fe40000004100 */
[----:B------:R-:W-:Y:S02]  /*47a0*/  HADD2.F32 R11, -RZ, R11.H1_H1 ;  /* 0x3000000bff0b7230 */ /* 0x000fe40000004100 */
[----:B------:R-:W-:-:S02]  /*47b0*/  HADD2.F32 R32, -RZ, R106.H0_H0 ;  /* 0x2000006aff207230 */ /* 0x000fc40000004100 */
[CC--:B------:R-:W-:Y:S01]  /*47c0*/  FMUL.FTZ R106, R6.reuse, R9.reuse ;  /* 0x00000009066a7220 */ /* 0x0c0fe20000410000 */
[----:B------:R-:W-:Y:S02]  /*47d0*/  HADD2.F32 R7, -RZ, R107.H0_H0 ;  /* 0x2000006bff077230 */ /* 0x000fe40000004100 */
[----:B------:R-:W-:Y:S01]  /*47e0*/  FMUL.FTZ R9, R5, R9 ;  /* 0x0000000905097220 */ /* 0x000fe20000410000 */
[-C--:B------:R-:W-:Y:S01]  /*47f0*/  FMUL.FTZ R108, R15, R34.reuse ;  /* 0x000000220f6c7220 */ /* 0x080fe20000410000 */
[C---:B------:R-:W-:Y:S01]  /*4800*/  FMUL.FTZ R110, R11.reuse, R34 ;  /* 0x000000220b6e7220 */ /* 0x040fe20000410000 */
[----:B------:R-:W-:Y:S02]  /*4810*/  HADD2.F32 R13, -RZ, R112.H0_H0 ;  /* 0x20000070ff0d7230 */ /* 0x000fe40000004100 */
[-C--:B------:R-:W-:Y:S01]  /*4820*/  FFMA.FTZ R34, R6, R7.reuse, R9 ;  /* 0x0000000706227223 */ /* 0x080fe20000010009 */
[----:B------:R-:W-:Y:S01]  /*4830*/  FFMA.FTZ R107, R11, R32, -R108 ;  /* 0x000000200b6b7223 */ /* 0x000fe2000001086c */
[----:B------:R-:W-:Y:S01]  /*4840*/  FFMA.FTZ R106, R5, R7, -R106 ;  /* 0x00000007056a7223 */ /* 0x000fe2000001086a */
[----:B------:R-:W-:-:S02]  /*4850*/  HADD2.F32 R11, -RZ, R114.H1_H1 ;  /* 0x30000072ff0b7230 */ /* 0x000fc40000004100 */
[----:B------:R-:W-:Y:S01]  /*4860*/  FFMA.FTZ R109, R15, R32, R110 ;  /* 0x000000200f6d7223 */ /* 0x000fe2000001006e */
[----:B------:R-:W-:Y:S02]  /*4870*/  HADD2.F32 R6, -RZ, R12.H0_H0 ;  /* 0x2000000cff067230 */ /* 0x000fe40000004100 */
        /* <DEDUP_REMOVED lines=10> */
[-C--:B------:R-:W-:Y:S01]  /*4920*/  FFMA.FTZ R13, R6, R7.reuse, R11 ;  /* 0x00000007060d7223 */ /* 0x080fe2000001000b */
[----:B------:R-:W-:Y:S01]  /*4930*/  FFMA.FTZ R32, R5, R7, -R32 ;  /* 0x0000000705207223 */ /* 0x000fe20000010820 */
[----:B------:R-:W-:Y:S02]  /*4940*/  HADD2.F32 R6, -RZ, R14.H0_H0 ;  /* 0x2000000eff067230 */ /* 0x000fe40000004100 */
[----:B------:R-:W-:Y:S01]  /*4950*/  FFMA.FTZ R15, R8, R9, -R15 ;  /* 0x00000009080f7223 */ /* 0x000fe2000001080f */
[----:B------:R-:W-:-:S02]  /*4960*/  HADD2.F32 R7, -RZ, R100.H0_H0 ;  /* 0x20000064ff077230 */ /* 0x000fc40000004100 */
[----:B------:R-:W-:Y:S01]  /*4970*/  FFMA.FTZ R12, R12, R9, R33 ;  /* 0x000000090c0c7223 */ /* 0x000fe20000010021 */
[----:B------:R-:W-:Y:S02]  /*4980*/  HADD2.F32 R11, -RZ, R111.H0_H0 ;  /* 0x2000006fff0b7230 */ /* 0x000fe40000004100 */
[----:B------:R-:W-:Y:S01]  /*4990*/  HADD2.F32 R5, -RZ, R10.H0_H0 ;  /* 0x2000000aff057230 */ /* 0x000fe20000004100 */
[----:B------:R-:W-:Y:S01]  /*49a0*/  F2FP.F16.F32.PACK_AB R8, R15, R32 ;  /* 0x000000200f08723e */ /* 0x000fe200000000ff */
[----:B------:R-:W-:Y:S01]  /*49b0*/  HADD2.F32 R14, -RZ, R14.H1_H1 ;  /* 0x3000000eff0e7230 */ /* 0x000fe20000004100 */
[----:B------:R-:W-:Y:S01]  /*49c0*/  F2FP.F16.F32.PACK_AB R12, R12, R13 ;  /* 0x0000000d0c0c723e */ /* 0x000fe200000000ff */
[----:B------:R-:W-:Y:S02]  /*49d0*/  HADD2.F32 R100, -RZ, R100.H1_H1 ;  /* 0x30000064ff647230 */ /* 0x000fe40000004100 */
[----:B------:R-:W-:Y:S02]  /*49e0*/  HADD2.F32 R10, -RZ, R10.H1_H1 ;  /* 0x3000000aff0a7230 */ /* 0x000fe40000004100 */
[----:B------:R-:W-:Y:S01]  /*49f0*/  FMUL.FTZ R105, R14, R11 ;  /* 0x0000000b0e697220 */ /* 0x000fe20000410000 */
[----:B------:R-:W-:-:S02]  /*4a00*/  HADD2.F32 R9, -RZ, R4.H0_H0 ;  /* 0x20000004ff097230 */ /* 0x000fc40000004100 */
[-C--:B------:R-:W-:Y:S01]  /*4a10*/  FMUL.FTZ R4, R6, R100.reuse ;  /* 0x0000006406047220 */ /* 0x080fe20000410000 */
[C---:B------:R-:W-:Y:S01]  /*4a20*/  FMUL.FTZ R33, R5.reuse, R100 ;  /* 0x0000006405217220 */ /* 0x040fe20000410000 */
[----:B------:R-:W-:Y:S01]  /*4a30*/  FMUL.FTZ R11, R10, R11 ;  /* 0x0000000b0a0b7220 */ /* 0x000fe20000410000 */
[----:B------:R-:W-:Y:S02]  /*4a40*/  IMAD.MOV.U32 R13, RZ, RZ, R35 ;  /* 0x000000ffff0d7224 */ /* 0x000fe400078e0023 */
        /* <DEDUP_REMOVED lines=8> */
[----:B------:R-:W-:-:S07]  /*4ad0*/  F2FP.F16.F32.PACK_AB R14, R14, R33 ;  /* 0x000000210e0e723e */ /* 0x000fce00000000ff */
.L_x_12026:
[----:B------:R-:W-:Y:S05]  /*4ae0*/  BSYNC B2 ;  /* 0x0000000000027941 */ /* 0x000fea0003800000 */
.L_x_12025:
[----:B------:R-:W-:Y:S01]  /*4af0*/  ISETP.GE.AND P4, PT, R101, R96, PT ;  /* 0x000000606500720c */ /* 0x000fe20003f86270 */
[----:B--2---:R4:W-:-:S12]  /*4b00*/  ST.E.128 desc[UR42][R82.64], R8 ;  /* 0x0000000852007985 */ /* 0x0049d8000c101d2a */
[----:B------:R-:W-:-:S05]  /*4b10*/  @!P4 IMAD.WIDE R84, R101, 0x2, R84 ;  /* 0x000000026554c825 */ /* 0x000fca00078e0254 */
[----:B---3--:R4:W-:Y:S02]  /*4b20*/  @!P4 ST.E.128 desc[UR42][R84.64], R12 ;  /* 0x0000000c5400c985 */ /* 0x0089e4000c101d2a */
.L_x_12024:
[----:B------:R-:W-:Y:S05]  /*4b30*/  BSYNC B1 ;  /* 0x0000000000017941 */ /* 0x000fea0003800000 */
.L_x_12023:
[----:B------:R-:W-:-:S03]  /*4b40*/  UMOV UR4, 0xffffffff ;  /* 0xffffffff00047882 */ /* 0x000fc60000000000 */
[----:B------:R-:W-:Y:S05]  /*4b50*/  BRA.DIV UR4, `(.L_x_12027) ;  /* 0x0000025e04bc7947 */ /* 0x000fea000b800000 */
[----:B------:R0:W0:Y:S04]  /*4b60*/  SHFL.IDX PT, R33, R92, 0x1, 0x1c1f ;  /* 0x003c1f005c217f89 */ /* 0x00002800000e0000 */
[----:B----4-:R4:W0:Y:S02]  /*4b70*/  SHFL.IDX PT, R14, R90, 0x1, 0x1c1f ;  /* 0x003c1f005a0e7f89 */ /* 0x01082400000e0000 */
.L_x_12357:
[----:B------:R-:W-:-:S13]  /*4b80*/  ISETP.GE.OR P4, PT, R190, R91, P1 ;  /* 0x0000005bbe00720c */ /* 0x000fda0000f86670 */
[----:B------:R-:W-:Y:S05]  /*4b90*/  @P4 BRA `(.L_x_12008) ;  /* 0x0000000800e04947 */ /* 0x000fea0003800000 */
[----:B------:R-:W-:Y:S01]  /*4ba0*/  SEL R98, R61, R98, !P0 ;  /* 0x000000623d627207 */ /* 0x000fe20004000000 */
[----:B------:R-:W-:Y:S01]  /*4bb0*/  BSSY B1, `(.L_x_12028) ;  /* 0x0000069000017945 */ /* 0x000fe20003800000 */
[C---:B0-----:R-:W-:Y:S02]  /*4bc0*/  LEA R12, P4, R68.reuse, R14, 0x1 ;  /* 0x0000000e440c7211 */ /* 0x041fe400078808ff */
[----:B------:R-:W-:Y:S02]  /*4bd0*/  SHF.R.S32.HI R5, RZ, 0x1f, R98 ;  /* 0x0000001fff057819 */ /* 0x000fe40000011462 */
[----:B------:R-:W-:Y:S02]  /*4be0*/  LEA.HI.X R13, R68, R33, R69, 0x1, P4 ;  /* 0x00000021440d7211 */ /* 0x000fe400020f0c45 */
[----:B------:R-:W-:-:S04]  /*4bf0*/  LEA.HI R98, R5, R98, RZ, 0x4 ;  /* 0x0000006205627211 */ /* 0x000fc800078f20ff */
[----:B------:R-:W-:-:S05]  /*4c00*/  LEA.HI.SX32 R15, R98, R67, 0x1c ;  /* 0x00000043620f7211 */ /* 0x000fca00078fe2ff */
[----:B------:R-:W-:-:S05]  /*4c10*/  IMAD.SHL.U32 R15, R15, 0x8, RZ ;  /* 0x000000080f0f7824 */ /* 0x000fca00078e00ff */
[----:B------:R-:W-:-:S04]  /*4c20*/  LOP3.LUT R5, R205, 0x38, R15, 0xf8, !PT ;  /* 0x00000038cd057812 */ /* 0x000fc800078ef80f */
[----:B------:R-:W-:Y:S01]  /*4c30*/  LOP3.LUT R4, R5, R206, RZ, 0x3c, !PT ;  /* 0x000000ce05047212 */ /* 0x000fe200078e3cff */
[----:B------:R-:W-:-:S04]  /*4c40*/  IMAD R5, R19, 0x1800, R71 ;  /* 0x0000180013057824 */ /* 0x000fc800078e0247 */
[----:B------:R-:W-:Y:S02]  /*4c50*/  IMAD.IADD R4, R207, 0x1, R4 ;  /* 0x00000001cf047824 */ /* 0x000fe400078e0204 */
[----:B------:R-:W-:Y:S02]  /*4c60*/  IMAD R5, R5, 0x2, R148 ;  /* 0x0000000205057824 */ /* 0x000fe400078e0294 */
[----:B------:R-:W-:-:S04]  /*4c70*/  IMAD R7, R19, 0x1800, R4 ;  /* 0x0000180013077824 */ /* 0x000fc800078e0204 */
[----:B------:R-:W-:Y:S02]  /*4c80*/  IMAD R8, R7, 0x2, R148 ;  /* 0x0000000207087824 */ /* 0x000fe400078e0294 */
[----:B------:R-:W0:Y:S04]  /*4c90*/  LDS.128 R4, [R5+0x1c400] ;  /* 0x01c4000005047984 */ /* 0x000e280000000c00 */
[----:B------:R-:W0:Y:S01]  /*4ca0*/  LDS.128 R8, [R8+0x1c400] ;  /* 0x01c4000008087984 */ /* 0x000e220000000c00 */
[----:B------:R-:W-:Y:S05]  /*4cb0*/  @P2 BRA `(.L_x_12029) ;  /* 0x0000000400602947 */ /* 0x000fea0003800000 */
[--C-:B--2---:R-:W-:Y:S01]  /*4cc0*/  SHF.R.U64 R85, R40, 0x10, R41.reuse ;  /* 0x0000001028557819 */ /* 0x104fe20000001229 */
[----:B0-----:R-:W-:Y:S01]  /*4cd0*/  IMAD.MOV.U32 R34, RZ, RZ, R10 ;  /* 0x000000ffff227224 */ /* 0x001fe200078e000a */
[----:B------:R-:W-:Y:S01]  /*4ce0*/  SHF.R.U32.HI R40, RZ, 0x10, R41 ;  /* 0x00000010ff287819 */ /* 0x000fe20000011629 */
[--C-:B------:R-:W-:Y:S01]  /*4cf0*/  HADD2.F32 R10, -RZ, R9.reuse.H0_H0 ;  /* 0x20000009ff0a7230 */ /* 0x100fe20000004100 */
[--C-:B------:R-:W-:Y:S01]  /*4d00*/  SHF.R.U64 R92, R36, 0x10, R37.reuse ;  /* 0x00000010245c7819 */ /* 0x100fe20000001225 */
[----:B------:R-:W-:Y:S01]  /*4d10*/  HADD2.F32 R9, -RZ, R9.H1_H1 ;  /* 0x30000009ff097230 */ /* 0x000fe20000004100 */
[----:B------:R-:W-:Y:S01]  /*4d20*/  SHF.R.U32.HI R36, RZ, 0x10, R37 ;  /* 0x00000010ff247819 */ /* 0x000fe20000011625 */
[----:B------:R-:W-:Y:S01]  /*4d30*/  HADD2.F32 R37, -RZ, R99.H1_H1 ;  /* 0x30000063ff257230 */ /* 0x000fe20000004100 */
[----:B------:R-:W-:Y:S01]  /*4d40*/  MOV R32, R8 ;  /* 0x0000000800207202 */ /* 0x000fe20000000f00 */
[----:B------:R-:W-:Y:S01]  /*4d50*/  IMAD.MOV.U32 R8, RZ, RZ, R6 ;  /* 0x000000ffff087224 */ /* 0x000fe200078e0006 */
[--C-:B----4-:R-:W-:Y:S01]  /*4d60*/  SHF.R.U64 R90, R38, 0x10, R39.reuse ;  /* 0x00000010265a7819 */ /* 0x110fe20000001227 */
[----:B------:R-:W-:Y:S01]  /*4d70*/  HADD2.F32 R6, -RZ, R5.H0_H0 ;  /* 0x20000005ff067230 */ /* 0x000fe20000004100 */
[----:B------:R-:W-:Y:S01]  /*4d80*/  SHF.R.U32.HI R82, RZ, 0x10, R39 ;  /* 0x00000010ff527819 */ /* 0x000fe20000011627 */
[----:B------:R-:W-:-:S02]  /*4d90*/  HADD2.F32 R38, -RZ, R40.H0_H0 ;  /* 0x20000028ff267230 */ /* 0x000fc40000004100 */
[-C--:B------:R-:W-:Y:S01]  /*4da0*/  FMUL.FTZ R39, R10, R37.reuse ;  /* 0x000000250a277220 */ /* 0x080fe20000410000 */
[----:B------:R-:W-:Y:S02]  /*4db0*/  HADD2.F32 R35, -RZ, R95.H1_H1 ;  /* 0x3000005fff237230 */ /* 0x000fe40000004100 */
[----:B------:R-:W-:Y:S01]  /*4dc0*/  FMUL.FTZ R37, R6, R37 ;  /* 0x0000002506257220 */ /* 0x000fe20000410000 */
[----:B------:R-:W-:Y:S02]  /*4dd0*/  HADD2.F32 R5, -RZ, R5.H1_H1 ;  /* 0x30000005ff057230 */ /* 0x000fe40000004100 */
[-C--:B------:R-:W-:Y:S01]  /*4de0*/  FMUL.FTZ R40, R9, R38.reuse ;  /* 0x0000002609287220 */ /* 0x080fe20000410000 */
[----:B------:R-:W-:Y:S01]  /*4df0*/  HADD2.F32 R36, -RZ, R36.H0_H0 ;  /* 0x20000024ff247230 */ /* 0x000fe20000004100 */
[----:B------:R-:W-:Y:S01]  /*4e00*/  SHF.R.U64 R41, R42, 0x10, R43 ;  /* 0x000000102a297819 */ /* 0x000fe2000000122b */
[-C--:B------:R-:W-:Y:S01]  /*4e10*/  FFMA.FTZ R39, R6, R35.reuse, -R39 ;  /* 0x0000002306277223 */ /* 0x080fe20000010827 */
[----:B------:R-:W-:Y:S01]  /*4e20*/  SHF.R.U32.HI R42, RZ, 0x10, R43 ;  /* 0x00000010ff2a7819 */ /* 0x000fe2000001162b */
[C---:B------:R-:W-:Y:S01]  /*4e30*/  FMUL.FTZ R38, R5.reuse, R38 ;  /* 0x0000002605267220 */ /* 0x040fe20000410000 */
[----:B------:R-:W-:Y:S01]  /*4e40*/  FFMA.FTZ R37, R10, R35, R37 ;  /* 0x000000230a257223 */ /* 0x000fe20000010025 */
[----:B------:R-:W-:Y:S01]  /*4e50*/  FFMA.FTZ R40, R5, R36, -R40 ;  /* 0x0000002405287223 */ /* 0x000fe20000010828 */
[----:B------:R-:W-:-:S02]  /*4e60*/  HADD2.F32 R35, -RZ, R97.H1_H1 ;  /* 0x30000061ff237230 */ /* 0x000fc40000004100 */
[----:B------:R-:W-:Y:S01]  /*4e70*/  FFMA.FTZ R38, R9, R36, R38 ;  /* 0x0000002409267223 */ /* 0x000fe20000010026 */
[----:B------:R-:W-:Y:S02]  /*4e80*/  HADD2.F32 R6, -RZ, R11.H0_H0 ;  /* 0x2000000bff067230 */ /* 0x000fe40000004100 */
[----:B------:R-:W-:Y:S02]  /*4e90*/  HADD2.F32 R5, -RZ, R7.H0_H0 ;  /* 0x20000007ff057230 */ /* 0x000fe40000004100 */
[----:B------:R-:W-:Y:S01]  /*4ea0*/  HADD2.F32 R11, -RZ, R11.H1_H1 ;  /* 0x3000000bff0b7230 */ /* 0x000fe20000004100 */
[----:B------:R-:W-:Y:S01]  /*4eb0*/  F2FP.F16.F32.PACK_AB R37, R38, R37 ;  /* 0x000000252625723e */ /* 0x000fe200000000ff */
[----:B------:R-:W-:Y:S02]  /*4ec0*/  HADD2.F32 R36, -RZ, R42.H0_H0 ;  /* 0x2000002aff247230 */ /* 0x000fe40000004100 */
[----:B------:R-:W-:Y:S01]  /*4ed0*/  FMUL.FTZ R42, R6, R35 ;  /* 0x00000023062a7220 */ /* 0x000fe20000410000 */
[----:B------:R-:W-:-:S02]  /*4ee0*/  HADD2.F32 R7, -RZ, R7.H1_H1 ;  /* 0x30000007ff077230 */ /* 0x000fc40000004100 */
[----:B------:R-:W-:Y:S01]  /*4ef0*/  FMUL.FTZ R35, R5, R35 ;  /* 0x0000002305237220 */ /* 0x000fe20000410000 */
[----:B------:R-:W-:Y:S02]  /*4f00*/  HADD2.F32 R9, -RZ, R93.H1_H1 ;  /* 0x3000005dff097230 */ /* 0x000fe40000004100 */
[----:B------:R-:W-:Y:S02]  /*4f10*/  HADD2.F32 R10, -RZ, R82.H0_H0 ;  /* 0x20000052ff0a7230 */ /* 0x000fe40000004100 */
[-C--:B------:R-:W-:Y:S01]  /*4f20*/  FMUL.FTZ R82, R11, R36.reuse ;  /* 0x000000240b527220 */ /* 0x080fe20000410000 */
[----:B---3--:R-:W-:Y:S01]  /*4f30*/  FMUL.FTZ R84, R7, R36 ;  /* 0x0000002407547220 */ /* 0x008fe20000410000 */
[-C--:B------:R-:W-:Y:S01]  /*4f40*/  FFMA.FTZ R36, R6, R9.reuse, R35 ;  /* 0x0000000906247223 */ /* 0x080fe20000010023 */
[----:B------:R-:W-:Y:S01]  /*4f50*/  FFMA.FTZ R42, R5, R9, -R42 ;  /* 0x00000009052a7223 */ /* 0x000fe2000001082a */
[----:B------:R-:W-:Y:S02]  /*4f60*/  HADD2.F32 R6, -RZ, R32.H0_H0 ;  /* 0x20000020ff067230 */ /* 0x000fe40000004100 */
[----:B------:R-:W-:Y:S01]  /*4f70*/  FFMA.FTZ R43, R7, R10, -R82 ;  /* 0x0000000a072b7223 */ /* 0x000fe20000010852 */
[----:B------:R-:W-:-:S02]  /*4f80*/  HADD2.F32 R99, -RZ, R99.H0_H0 ;  /* 0x20000063ff637230 */ /* 0x000fc40000004100 */
[----:B------:R-:W-:Y:S01]  /*4f90*/  FFMA.FTZ R83, R11, R10, R84 ;  /* 0x0000000a0b537223 */ /* 0x000fe20000010054 */
[----:B------:R-:W-:Y:S02]  /*4fa0*/  HADD2.F32 R9, -RZ, R85.H0_H0 ;  /* 0x20000055ff097230 */ /* 0x000fe40000004100 */
[----:B------:R-:W-:Y:S02]  /*4fb0*/  HADD2.F32 R5, -RZ, R4.H0_H0 ;  /* 0x20000004ff057230 */ /* 0x000fe40000004100 */
[-C--:B------:R-:W-:Y:S01]  /*4fc0*/  FMUL.FTZ R10, R6, R99.reuse ;  /* 0x00000063060a7220 */ /* 0x080fe20000410000 */
[----:B------:R-:W-:Y:S01]  /*4fd0*/  HADD2.F32 R32, -RZ, R32.H1_H1 ;  /* 0x30000020ff207230 */ /* 0x000fe20000004100 */
[----:B------:R-:W-:Y:S01]  /*4fe0*/  F2FP.F16.F32.PACK_AB R83, R83, R36 ;  /* 0x000000245353723e */ /* 0x000fe200000000ff */
[----:B------:R-:W-:Y:S02]  /*4ff0*/  HADD2.F32 R4, -RZ, R4.H1_H1 ;  /* 0x30000004ff047230 */ /* 0x000fe40000004100 */
[----:B------:R-:W-:Y:S01]  /*5000*/  FMUL.FTZ R99, R5, R99 ;  /* 0x0000006305637220 */ /* 0x000fe20000410000 */
[----:B------:R-:W-:-:S02]  /*5010*/  HADD2.F32 R95, -RZ, R95.H0_H0 ;  /* 0x2000005fff5f7230 */ /* 0x000fc40000004100 */
[-C--:B------:R-:W-:Y:S01]  /*5020*/  FMUL.FTZ R11, R32, R9.reuse ;  /* 0x00000009200b7220 */ /* 0x080fe20000410000 */
[----:B------:R-:W-:Y:S02]  /*5030*/  HADD2.F32 R7, -RZ, R92.H0_H0 ;  /* 0x2000005cff077230 */ /* 0x000fe40000004100 */
[C---:B------:R-:W-:Y:S01]  /*5040*/  FMUL.FTZ R9, R4.reuse, R9 ;  /* 0x0000000904097220 */ /* 0x040fe20000410000 */
[----:B------:R-:W-:Y:S02]  /*5050*/  HADD2.F32 R97, -RZ, R97.H0_H0 ;  /* 0x20000061ff617230 */ /* 0x000fe40000004100 */
[----:B------:R-:W-:Y:S01]  /*5060*/  FFMA.FTZ R10, R5, R95, -R10 ;  /* 0x0000005f050a7223 */ /* 0x000fe2000001080a */
[----:B------:R-:W-:Y:S02]  /*5070*/  HADD2.F32 R5, -RZ, R34.H0_H0 ;  /* 0x20000022ff057230 */ /* 0x000fe40000004100 */
[-C--:B------:R-:W-:Y:S01]  /*5080*/  FFMA.FTZ R11, R4, R7.reuse, -R11 ;  /* 0x00000007040b7223 */ /* 0x080fe2000001080b */
[----:B------:R-:W-:Y:S01]  /*5090*/  FFMA.FTZ R32, R32, R7, R9 ;  /* 0x0000000720207223 */ /* 0x000fe20000010009 */
[----:B------:R-:W-:-:S02]  /*50a0*/  HADD2.F32 R9, -RZ, R41.H0_H0 ;  /* 0x20000029ff097230 */ /* 0x000fc40000004100 */
[----:B------:R-:W-:Y:S01]  /*50b0*/  FFMA.FTZ R99, R6, R95, R99 ;  /* 0x0000005f06637223 */ /* 0x000fe20000010063 */
[----:B------:R-:W-:Y:S02]  /*50c0*/  HADD2.F32 R4, -RZ, R8.H0_H0 ;  /* 0x20000008ff047230 */ /* 0x000fe40000004100 */
[-C--:B------:R-:W-:Y:S01]  /*50d0*/  FMUL.FTZ R35, R5, R97.reuse ;  /* 0x0000006105237220 */ /* 0x080fe20000410000 */
[----:B------:R-:W-:Y:S02]  /*50e0*/  HADD2.F32 R34, -RZ, R34.H1_H1 ;  /* 0x30000022ff227230 */ /* 0x000fe40000004100 */
        /* <DEDUP_REMOVED lines=14> */
[----:B------:R-:W-:Y:S01]  /*51d0*/  F2FP.F16.F32.PACK_AB R10, R8, R35 ;  /* 0x00000023080a723e */ /* 0x000fe200000000ff */
[----:B------:R-:W-:Y:S01]  /*51e0*/  IMAD.MOV.U32 R8, RZ, RZ, R36 ;  /* 0x000000ffff087224 */ /* 0x000fe200078e0024 */
[----:B------:R-:W-:Y:S01]  /*51f0*/  F2FP.F16.F32.PACK_AB R82, R9, R6 ;  /* 0x000000060952723e */ /* 0x000fe200000000ff */
[----:B------:R-:W-:Y:S01]  /*5200*/  IMAD.MOV.U32 R9, RZ, RZ, R37 ;  /* 0x000000ffff097224 */ /* 0x000fe200078e0025 */
[----:B------:R-:W-:Y:S01]  /*5210*/  F2FP.F16.F32.PACK_AB R7, R43, R42 ;  /* 0x0000002a2b07723e */ /* 0x000fe200000000ff */
[----:B------:R-:W-:-:S02]  /*5220*/  IMAD.MOV.U32 R6, RZ, RZ, R10 ;  /* 0x000000ffff067224 */ /* 0x000fc400078e000a */
[----:B------:R-:W-:-:S07]  /*5230*/  IMAD.MOV.U32 R10, RZ, RZ, R82 ;  /* 0x000000ffff0a7224 */ /* 0x000fce00078e0052 */
.L_x_12029:
[----:B------:R-:W-:Y:S05]  /*5240*/  BSYNC B1 ;  /* 0x0000000000017941 */ /* 0x000fea0003800000 */
.L_x_12028:
[----:B0-----:R0:W-:Y:S01]  /*5250*/  ST.E.128 desc[UR42][R12.64], R4 ;  /* 0x000000040c007985 */ /* 0x0011e2000c101d2a */
[----:B------:R-:W-:Y:S02]  /*5260*/  ISETP.GE.AND P2, PT, R15, R96, PT ;  /* 0x000000600f00720c */ /* 0x000fe40003f46270 */
[----:B------:R-:W-:-:S11]  /*5270*/  MOV R32, R14 ;  /* 0x0000000e00207202 */ /* 0x000fd60000000f00 */
[----:B------:R-:W-:Y:S05]  /*5280*/  @P2 BRA `(.L_x_12008) ;  /* 0x0000000400242947 */ /* 0x000fea0003800000 */
[----:B0-----:R-:W-:-:S05]  /*5290*/  IMAD.WIDE R4, R15, 0x2, R32 ;  /* 0x000000020f047825 */ /* 0x001fca00078e0220 */
[----:B------:R0:W-:Y:S01]  /*52a0*/  ST.E.128 desc[UR42][R4.64], R8 ;  /* 0x0000000804007985 */ /* 0x0001e2000c101d2a */
[----:B------:R-:W-:Y:S05]  /*52b0*/  BRA `(.L_x_12008) ;  /* 0x0000000400187947 */ /* 0x000fea0003800000 */
.L_x_11989:
[----:B------:R-:W-:-:S04]  /*52c0*/  ULOP3.LUT UR4, UR36, 0x1, URZ, 0xfc, !UPT ;  /* 0x0000000124047892 */ /* 0x000fc8000f8efc3f */
[----:B------:R-:W-:-:S06]  /*52d0*/  UISETP.NE.AND UP0, UPT, UR4, 0x3, UPT ;  /* 0x000000030400788c */ /* 0x000fcc000bf05270 */
[----:B------:R-:W-:-:S13]  /*52e0*/  PLOP3.LUT P3, PT, PT, PT, UP0, 0x80, 0x0 ;  /* 0x000000000000781c */ /* 0x000fda0003f6f008 */
[----:B------:R-:W-:Y:S05]  /*52f0*/  @!P3 BRA `(.L_x_12030) ;  /* 0x000000000004b947 */ /* 0x000fea0003800000 */
[----:B------:R-:W-:Y:S01]  /*5300*/  BPT.TRAP 0x1 ;  /* 0x000000040000795c */ /* 0x000fe20000300000 */
.L_x_12030:
[----:B------:R-:W-:Y:S01]  /*5310*/  IMAD R79, R19, 0x8, R148 ;  /* 0x00000008134f7824 */ /* 0x000fe200078e0294 */
[----:B------:R-:W-:Y:S01]  /*5320*/  SHF.L.U32 R94, R154, 0x1f, RZ ;  /* 0x0000001f9a5e7819 */ /* 0x000fe200000006ff */
[----:B------:R-:W-:Y:S01]  /*5330*/  BSSY B1, `(.L_x_12031) ;  /* 0x0000004000017945 */ /* 0x000fe20003800000 */
[----:B------:R-:W-:Y:S02]  /*5340*/  SHF.R.S32.HI R88, RZ, 0x1f, R87 ;  /* 0x0000001fff587819 */ /* 0x000fe40000011457 */
[----:B------:R-:W0:Y:S02]  /*5350*/  SYNCS.PHASECHK.TRANS64.TRYWAIT P2, [R79+URZ+0x22890], R94 ;  /* 0x0228905e4f0075a7 */ /* 0x000e24000804017f */
[----:B0-----:R-:W-:Y:S05]  /*5360*/  @!P2 BRA `(.L_x_12032) ;  /* 0x000002580000a947 */ /* 0x001fea0003800000 */
.L_x_12358:
[----:B------:R-:W-:Y:S05]  /*5370*/  BSYNC B1 ;  /* 0x0000000000017941 */ /* 0x000fea0003800000 */
.L_x_12031:
        /* <DEDUP_REMOVED lines=19> */
[C---:B------:R-:W-:Y:S01]  /*54b0*/  LEA R8, P2, R4.reuse, UR4, 0x1 ;  /* 0x0000000404087c11 */ /* 0x040fe2000f8408ff */
[----:B------:R-:W-:Y:S01]  /*54c0*/  IMAD.IADD R32, R91, 0x1, -R152 ;  /* 0x000000015b207824 */ /* 0x000fe200078e0a98 */
[----:B------:R-:W-:Y:S02]  /*54d0*/  UMOV UR4, 0xffffffff ;  /* 0xffffffff00047882 */ /* 0x000fe40000000000 */
[----:B------:R-:W-:Y:S02]  /*54e0*/  LEA.HI.X R9, R4, UR5, R7, 0x1, P2 ;  /* 0x0000000504097c11 */ /* 0x000fe400090f0c07 */
[----:B------:R-:W-:Y:S01]  /*54f0*/  ISETP.GE.AND P2, PT, R32, 0x1, PT ;  /* 0x000000012000780c */ /* 0x000fe20003f46270 */
[----:B------:R-:W-:-:S12]  /*5500*/  BRA.DIV UR4, `(.L_x_12033) ;  /* 0x0000025604ac7947 */ /* 0x000fd8000b800000 */
[----:B------:R1:W2:Y:S04]  /*5510*/  SHFL.IDX PT, R5, R9, RZ, 0x1c1f ;  /* 0x001c1fff09057589 */ /* 0x0002a800000e0000 */
[----:B------:R1:W3:Y:S02]  /*5520*/  SHFL.IDX PT, R14, R8, RZ, 0x1c1f ;  /* 0x001c1fff080e7589 */ /* 0x0002e400000e0000 */
.L_x_12362:
[----:B------:R-:W-:Y:S04]  /*5530*/  BSSY B1, `(.L_x_12034) ;  /* 0x000000d000017945 */ /* 0x000fe80003800000 */
[----:B------:R-:W-:Y:S05]  /*5540*/  @!P2 BRA `(.L_x_12035) ;  /* 0x00000000002ca947 */ /* 0x000fea0003800000 */
[----:B------:R-:W-:Y:S02]  /*5550*/  ULDC UR4, c[0x0][0x2f4] ;  /* 0x0000bd0000047ab9 */ /* 0x000fe40000000800 */
[----:B------:R-:W-:-:S13]  /*5560*/  ISETP.GE.AND P2, PT, R16, UR4, PT ;  /* 0x0000000410007c0c */ /* 0x000fda000bf46270 */
[----:B---3--:R-:W-:-:S04]  /*5570*/  @!P2 LEA R10, P4, R16, R14, 0x1 ;  /* 0x0000000e100aa211 */ /* 0x008fc800078808ff */
[----:B--2---:R-:W-:Y:S02]  /*5580*/  @!P2 LEA.HI.X R11, R16, R5, R17, 0x1, P4 ;  /* 0x00000005100ba211 */ /* 0x004fe400020f0c11 */
[----:B------:R-:W-:-:S13]  /*5590*/  ISETP.GE.AND P4, PT, R18, UR4, PT ;  /* 0x0000000412007c0c */ /* 0x000fda000bf86270 */
[----:B------:R-:W-:-:S04]  /*55a0*/  @!P4 LEA R14, P5, R18, R14, 0x1 ;  /* 0x0000000e120ec211 */ /* 0x000fc800078a08ff */
[----:B------:R-:W-:Y:S02]  /*55b0*/  @!P4 LEA.HI.X R15, R18, R5, R153, 0x1, P5 ;  /* 0x00000005120fc211 */ /* 0x000fe400028f0c99 */
[----:B------:R-:W2:Y:S04]  /*55c0*/  @!P2 LDS.128 R4, [R95] ;  /* 0x000000005f04a984 */ /* 0x000ea80000000c00 */
[----:B--2---:R-:W-:Y:S04]  /*55d0*/  @!P2 ST.E.128 desc[UR42][R10.64], R4 ;  /* 0x000000040a00a985 */ /* 0x004fe8000c101d2a */
[----:B------:R-:W2:Y:S04]  /*55e0*/  @!P4 LDS.128 R4, [R84] ;  /* 0x000000005404c984 */ /* 0x000ea80000000c00 */
[----:B--2---:R4:W-:Y:S02]  /*55f0*/  @!P4 ST.E.128 desc[UR42][R14.64], R4 ;  /* 0x000000040e00c985 */ /* 0x0049e4000c101d2a */
.L_x_12035:
[----:B------:R-:W-:Y:S05]  /*5600*/  BSYNC B1 ;  /* 0x0000000000017941 */ /* 0x000fea0003800000 */
.L_x_12034:
[----:B------:R-:W-:-:S03]  /*5610*/  UMOV UR4, 0xffffffff ;  /* 0xffffffff00047882 */ /* 0x000fc60000000000 */
[----:B------:R-:W-:Y:S05]  /*5620*/  BRA.DIV UR4, `(.L_x_12036) ;  /* 0x0000025604ac7947 */ /* 0x000fea000b800000 */
[----:B--2-4-:R2:W4:Y:S04]  /*5630*/  SHFL.IDX PT, R5, R9, 0x1, 0x1c1f ;  /* 0x003c1f0009057f89 */ /* 0x01452800000e0000 */
[----:B---3--:R2:W3:Y:S02]  /*5640*/  SHFL.IDX PT, R14, R8, 0x1, 0x1c1f ;  /* 0x003c1f00080e7f89 */ /* 0x0084e400000e0000 */
.L_x_12366:
[----:B------:R-:W-:-:S13]  /*5650*/  ISETP.GE.AND P2, PT, R32, 0x41, PT ;  /* 0x000000412000780c */ /* 0x000fda0003f46270 */
[----:B------:R-:W-:Y:S05]  /*5660*/  @!P2 BRA `(.L_x_12008) ;  /* 0x00000000002ca947 */ /* 0x000fea0003800000 */
[----:B------:R-:W-:Y:S02]  /*5670*/  ULDC UR4, c[0x0][0x2f4] ;  /* 0x0000bd0000047ab9 */ /* 0x000fe40000000800 */
[----:B------:R-:W-:-:S13]  /*5680*/  ISETP.GE.AND P2, PT, R16, UR4, PT ;  /* 0x0000000410007c0c */ /* 0x000fda000bf46270 */
[----:B-123--:R-:W-:-:S04]  /*5690*/  @!P2 LEA R8, P4, R16, R14, 0x1 ;  /* 0x0000000e1008a211 */ /* 0x00efc800078808ff */
[----:B----4-:R-:W-:Y:S02]  /*56a0*/  @!P2 LEA.HI.X R9, R16, R5, R17, 0x1, P4 ;  /* 0x000000051009a211 */ /* 0x010fe400020f0c11 */
[----:B------:R-:W-:-:S13]  /*56b0*/  ISETP.GE.AND P4, PT, R18, UR4, PT ;  /* 0x0000000412007c0c */ /* 0x000fda000bf86270 */
[----:B------:R-:W-:-:S04]  /*56c0*/  @!P4 LEA R14, P5, R18, R14, 0x1 ;  /* 0x0000000e120ec211 */ /* 0x000fc800078a08ff */
[----:B------:R-:W-:Y:S02]  /*56d0*/  @!P4 LEA.HI.X R15, R18, R5, R153, 0x1, P5 ;  /* 0x00000005120fc211 */ /* 0x000fe400028f0c99 */
[----:B------:R-:W1:Y:S04]  /*56e0*/  @!P2 LDS.128 R4, [R95+0x2000] ;  /* 0x002000005f04a984 */ /* 0x000e680000000c00 */
[----:B-1----:R-:W-:Y:S04]  /*56f0*/  @!P2 ST.E.128 desc[UR42][R8.64], R4 ;  /* 0x000000040800a985 */ /* 0x002fe8000c101d2a */
[----:B------:R-:W1:Y:S04]  /*5700*/  @!P4 LDS.128 R4, [R84+0x2000] ;  /* 0x002000005404c984 */ /* 0x000e680000000c00 */
[----:B-1----:R1:W-:Y:S02]  /*5710*/  @!P4 ST.E.128 desc[UR42][R14.64], R4 ;  /* 0x000000040e00c985 */ /* 0x0023e4000c101d2a */
.L_x_12008:
[----:B------:R-:W-:Y:S05]  /*5720*/  BSYNC B0 ;  /* 0x0000000000007941 */ /* 0x000fea0003800000 */
.L_x_11988:
[----:B01--4-:R-:W0:Y:S01]  /*5730*/  S2R R4, SR_TID.X ;  /* 0x0000000000047919 */ /* 0x013e220000002100 */
        /* <DEDUP_REMOVED lines=8> */
[----:B0-----:R-:W-:-:S02]  /*57c0*/  SHF.R.U32.HI R5, RZ, 0x7, R4 ;  /* 0x00000007ff057819 */ /* 0x001fc40000011604 */
[----:B------:R-:W-:-:S03]  /*57d0*/  LOP3.LUT P2, RZ, R4, 0x7f, RZ, 0xc0, !PT ;  /* 0x0000007f04ff7812 */ /* 0x000fc6000784c0ff */
[----:B--2---:R-:W-:-:S10]  /*57e0*/  VIADD R8, R5, 0x8 ;  /* 0x0000000805087836 */ /* 0x004fd40000000000 */
[----:B------:R-:W-:-:S05]  /*57f0*/  @!P2 VIADD R4, R79, 0x228a0 ;  /* 0x000228a04f04a836 */ /* 0x000fca0000000000 */
[----:B------:R-:W-:Y:S01]  /*5800*/  @!P2 PRMT R4, RZ, 0x654, R4 ;  /* 0x00000654ff04a816 */ /* 0x000fe20000000004 */
[----:B-1----:R0:W-:Y:S06]  /*5810*/  BAR.SYNC.DEFER_BLOCKING R8, 0x80 ;  /* 0x000200080000751d */ /* 0x0021ec0000010000 */
[----:B------:R0:W-:Y:S01]  /*5820*/  @!P2 SYNCS.ARRIVE.TRANS64.RED.A1T0 RZ, [R4+URZ], RZ ;  /* 0x000000ff04ffa9a7 */ /* 0x0001e2000810043f */
[----:B------:R-:W-:Y:S05]  /*5830*/  @!P3 BRA `(.L_x_12038) ;  /* 0x000000000004b947 */ /* 0x000fea0003800000 */
[----:B------:R-:W-:Y:S01]  /*5840*/  BPT.TRAP 0x1 ;  /* 0x000000040000795c */ /* 0x000fe20000300000 */
.L_x_12038:
[----:B------:R-:W-:Y:S05]  /*5850*/  BSYNC B0 ;  /* 0x0000000000007941 */ /* 0x000fea0003800000 */
.L_x_12037:
[----:B------:R-:W1:Y:S01]  /*5860*/  SYNCS.PHASECHK.TRANS64.TRYWAIT P3, [R79+URZ+0x228b0], R94 ;  /* 0x0228b05e4f0075a7 */ /* 0x000e62000806017f */
[----:B------:R-:W-:Y:S04]  /*5870*/  BSSY B0, `(.L_x_12039) ;  /* 0x0000002000007945 */ /* 0x000fe80003800000 */
[----:B-1----:R-:W-:Y:S05]  /*5880*/  @!P3 BRA `(.L_x_12040) ;  /* 0x00000254005cb947 */ /* 0x002fea0003800000 */
.L_x_12367:
[----:B------:R-:W-:Y:S05]  /*5890*/  BSYNC B0 ;  /* 0x0000000000007941 */ /* 0x000fea0003800000 */
.L_x_12039:
[----:B------:R-:W-:Y:S01]  /*58a0*/  ULDC.64 UR4, c[0x0][0x328] ;  /* 0x0000ca0000047ab9 */ /* 0x000fe20000000a00 */
[----:B------:R-:W-:Y:S01]  /*58b0*/  IMAD.IADD R91, R91, 0x1, -R152 ;  /* 0x000000015b5b7824 */ /* 0x000fe200078e0a98 */
        /* <DEDUP_REMOVED lines=24> */
[----:B------:R0:W4:Y:S08]  /*5a40*/  SHFL.IDX PT, R38, R37, RZ, 0x1c1f ;  /* 0x001c1fff25267589 */ /* 0x00013000000e0000 */
[----:B0-----:R-:W-:Y:S05]  /*5a50*/  @!P3 BRA `(.L_x_12042) ;  /* 0x0000000000a4b947 */ /* 0x001fea0003800000 */
[----:B------:R-:W-:Y:S02]  /*5a60*/  ISETP.NE.AND P5, PT, R72, RZ, PT ;  /* 0x000000ff4800720c */ /* 0x000fe40003fa5270 */
[----:B------:R-:W-:Y:S02]  /*5a70*/  ISETP.NE.AND P4, PT, R73, RZ, PT ;  /* 0x000000ff4900720c */ /* 0x000fe40003f85270 */
[----:B------:R-:W-:-:S09]  /*5a80*/  PRMT R9, R53, 0x8880, RZ ;  /* 0x0000888035097816 */ /* 0x000fd200000000ff */
[----:B------:R-:W0:Y:S01]  /*5a90*/  @P5 LDS.128 R4, [R40] ;  /* 0x0000000028045984 */ /* 0x000e220000000c00 */
[----:B--2---:R-:W-:-:S04]  /*5aa0*/  @P5 LEA R10, P3, R16, R39, 0x1 ;  /* 0x00000027100a5211 */ /* 0x004fc800078608ff */
[----:B----4-:R-:W-:Y:S02]  /*5ab0*/  @P5 LEA.HI.X R11, R16, R38, R17, 0x1, P3 ;  /* 0x00000026100b5211 */ /* 0x010fe400018f0c11 */
[----:B------:R-:W-:-:S04]  /*5ac0*/  @P4 LEA R34, P3, R18, R39, 0x1 ;  /* 0x0000002712224211 */ /* 0x000fc800078608ff */
[----:B------:R-:W-:Y:S02]  /*5ad0*/  @P4 LEA.HI.X R35, R18, R38, R153, 0x1, P3 ;  /* 0x0000002612234211 */ /* 0x000fe400018f0c99 */
[----:B------:R-:W-:-:S13]  /*5ae0*/  ISETP.NE.AND P3, PT, R74, RZ, PT ;  /* 0x000000ff4a00720c */ /* 0x000fda0003f65270 */
[----:B------:R-:W-:-:S04]  /*5af0*/  @P3 LEA R12, P6, R167, R39, 0x1 ;  /* 0x00000027a70c3211 */ /* 0x000fc800078c08ff */
[----:B------:R-:W-:Y:S01]  /*5b00*/  @P3 LEA.HI.X R13, R167, R38, R197, 0x1, P6 ;  /* 0x00000026a70d3211 */ /* 0x000fe200030f0cc5 */
[----:B0-----:R-:W-:Y:S01]  /*5b10*/  @P5 ST.E.128 desc[UR42][R10.64], R4 ;  /* 0x000000040a005985 */ /* 0x001fe2000c101d2a */
[----:B------:R-:W-:-:S03]  /*5b20*/  ISETP.NE.AND P5, PT, R75, RZ, PT ;  /* 0x000000ff4b00720c */ /* 0x000fc60003fa5270 */
[----:B------:R-:W0:Y:S10]  /*5b30*/  @P4 LDS.128 R4, [R41] ;  /* 0x0000000029044984 */ /* 0x000e340000000c00 */
[----:B---3--:R-:W-:-:S04]  /*5b40*/  @P5 LEA R14, P6, R166, R39, 0x1 ;  /* 0x00000027a60e5211 */ /* 0x008fc800078c08ff */
[----:B------:R-:W-:Y:S01]  /*5b50*/  @P5 LEA.HI.X R15, R166, R38, R196, 0x1, P6 ;  /* 0x00000026a60f5211 */ /* 0x000fe200030f0cc4 */
[----:B0-----:R-:W-:Y:S01]  /*5b60*/  @P4 ST.E.128 desc[UR42][R34.64], R4 ;  /* 0x0000000422004985 */ /* 0x001fe2000c101d2a */
[----:B------:R-:W-:-:S03]  /*5b70*/  ISETP.NE.AND P4, PT, R76, RZ, PT ;  /* 0x000000ff4c00720c */ /* 0x000fc60003f85270 */
[----:B------:R-:W0:Y:S10]  /*5b80*/  @P3 LDS.128 R4, [R40+0x3000] ;  /* 0x0030000028043984 */ /* 0x000e340000000c00 */
[----:B------:R-:W-:-:S04]  /*5b90*/  @P4 LEA R32, P6, R165, R39, 0x1 ;  /* 0x00000027a5204211 */ /* 0x000fc800078c08ff */
        /* <DEDUP_REMOVED lines=12> */
[----:B------:R-:W-:-:S03]  /*5c60*/  ISETP.GT.AND P4, PT, R9, -0x1, PT ;  /* 0xffffffff0900780c */ /* 0x000fc60003f84270 */
[----:B------:R-:W0:Y:S10]  /*5c70*/  @P3 LDS.128 R4, [R41+0x6000] ;  /* 0x0060000029043984 */ /* 0x000e340000000c00 */
[----:B------:R-:W-:-:S04]  /*5c80*/  @!P4 LEA R12, P6, R188, R39, 0x1 ;  /* 0x00000027bc0cc211 */ /* 0x000fc800078c08ff */
[----:B------:R-:W-:Y:S01]  /*5c90*/  @!P4 LEA.HI.X R13, R188, R38, R191, 0x1, P6 ;  /* 0x00000026bc0dc211 */ /* 0x000fe200030f0cbf */
[----:B0-----:R-:W-:Y:S04]  /*5ca0*/  @P3 ST.E.128 desc[UR42][R10.64], R4 ;  /* 0x000000040a003985 */ /* 0x001fe8000c101d2a */
[----:B------:R-:W0:Y:S04]  /*5cb0*/  @P5 LDS.128 R4, [R40+0x9000] ;  /* 0x0090000028045984 */ /* 0x000e280000000c00 */
[----:B0-----:R-:W-:Y:S04]  /*5cc0*/  @P5 ST.E.128 desc[UR42][R34.64], R4 ;  /* 0x0000000422005985 */ /* 0x001fe8000c101d2a */
[----:B------:R-:W0:Y:S04]  /*5cd0*/  @!P4 LDS.128 R4, [R41+0x9000] ;  /* 0x009000002904c984 */ /* 0x000e280000000c00 */
[----:B0-----:R0:W-:Y:S02]  /*5ce0*/  @!P4 ST.E.128 desc[UR42][R12.64], R4 ;  /* 0x000000040c00c985 */ /* 0x0011e4000c101d2a */
.L_x_12042:
[----:B------:R-:W-:Y:S05]  /*5cf0*/  BSYNC B0 ;  /* 0x0000000000007941 */ /* 0x000fea0003800000 */
.L_x_12041:
[----:B------:R-:W-:Y:S01]  /*5d00*/  ISETP.GE.AND P3, PT, R91, 0x41, PT ;  /* 0x000000415b00780c */ /* 0x000fe20003f66270 */
[----:B----4-:R4:W0:Y:S01]  /*5d10*/  SHFL.IDX PT, R38, R37, 0x1, 0x1c1f ;  /* 0x003c1f0025267f89 */ /* 0x01082200000e0000 */
[----:B------:R-:W-:Y:S03]  /*5d20*/  BSSY B0, `(.L_x_12043) ;  /* 0x000002c000007945 */ /* 0x000fe60003800000 */
[----:B------:R4:W0:Y:S08]  /*5d30*/  SHFL.IDX PT, R9, R36, 0x1, 0x1c1f ;  /* 0x003c1f0024097f89 */ /* 0x00083000000e0000 */
[----:B----4-:R-:W-:Y:S05]  /*5d40*/  @!P3 BRA `(.L_x_12044) ;  /* 0x0000000000a4b947 */ /* 0x010fea0003800000 */
[----:B------:R-:W-:Y:S02]  /*5d50*/  ISETP.NE.AND P5, PT, R72, RZ, PT ;  /* 0x000000ff4800720c */ /* 0x000fe40003fa5270 */
[----:B------:R-:W-:-:S11]  /*5d60*/  ISETP.NE.AND P4, PT, R73, RZ, PT ;  /* 0x000000ff4900720c */ /* 0x000fd60003f85270 */
[----:B0-----:R-:W0:Y:S01]  /*5d70*/  @P5 LDS.128 R4, [R40+0x2000] ;  /* 0x0020000028045984 */ /* 0x001e220000000c00 */
[----:B------:R-:W-:-:S04]  /*5d80*/  @P5 LEA R32, P3, R16, R9, 0x1 ;  /* 0x0000000910205211 */ /* 0x000fc800078608ff */
[----:B------:R-:W-:Y:S02]  /*5d90*/  @P5 LEA.HI.X R33, R16, R38, R17, 0x1, P3 ;  /* 0x0000002610215211 */ /* 0x000fe400018f0c11 */
[----:B------:R-:W-:-:S04]  /*5da0*/  @P4 LEA R34, P3, R18, R9, 0x1 ;  /* 0x0000000912224211 */ /* 0x000fc800078608ff */
[----:B------:R-:W-:Y:S02]  /*5db0*/  @P4 LEA.HI.X R35, R18, R38, R153, 0x1, P3 ;  /* 0x0000002612234211 */ /* 0x000fe400018f0c99 */
[----:B------:R-:W-:-:S13]  /*5dc0*/  ISETP.NE.AND P3, PT, R74, RZ, PT ;  /* 0x000000ff4a00720c */ /* 0x000fda0003f65270 */
        /* <DEDUP_REMOVED lines=10> */
[----:B---3--:R-:W-:-:S04]  /*5e70*/  @P4 LEA R14, P6, R165, R9, 0x1 ;  /* 0x00000009a50e4211 */ /* 0x008fc800078c08ff */
[----:B------:R-:W-:Y:S01]  /*5e80*/  @P4 LEA.HI.X R15, R165, R38, R195, 0x1, P6 ;  /* 0x00000026a50f4211 */ /* 0x000fe200030f0cc3 */
[----:B0-----:R0:W-:Y:S01]  /*5e90*/  @P3 ST.E.128 desc[UR42][R10.64], R4 ;  /* 0x000000040a003985 */ /* 0x0011e2000c101d2a */
[----:B------:R-:W-:-:S03]  /*5ea0*/  ISETP.NE.AND P3, PT, R77, RZ, PT ;  /* 0x000000ff4d00720c */ /* 0x000fc60003f65270 */
[----:B------:R-:W3:Y:S10]  /*5eb0*/  @P5 LDS.128 R4, [R41+0x5000] ;  /* 0x0050000029045984 */ /* 0x000ef40000000c00 */
[----:B------:R-:W-:-:S04]  /*5ec0*/  @P3 LEA R32, P6, R164, R9, 0x1 ;  /* 0x00000009a4203211 */ /* 0x000fc800078c08ff */
[----:B------:R-:W-:Y:S02]  /*5ed0*/  @P3 LEA.HI.X R33, R164, R38, R194, 0x1, P6 ;  /* 0x00000026a4213211 */ /* 0x000fe400030f0cc2 */
[----:B0-----:R-:W-:Y:S01]  /*5ee0*/  PRMT R10, R53, 0x8880, RZ ;  /* 0x00008880350a7816 */ /* 0x001fe200000000ff */
[----:B---3--:R-:W-:Y:S01]  /*5ef0*/  @P5 ST.E.128 desc[UR42][R12.64], R4 ;  /* 0x000000040c005985 */ /* 0x008fe2000c101d2a */
        /* <DEDUP_REMOVED lines=14> */
.L_x_12044:
[----:B------:R-:W-:Y:S05]  /*5fe0*/  BSYNC B0 ;  /* 0x0000000000007941 */ /* 0x000fea0003800000 */
.L_x_12043:
        /* <DEDUP_REMOVED lines=8> */
[----:B------:R-:W-:-:S03]  /*6070*/  ISETP.NE.AND P3, PT, R81, RZ, PT ;  /* 0x000000ff5100720c */ /* 0x000fc60003f65270 */
[----:B------:R-:W-:Y:S02]  /*6080*/  @!P2 PRMT R79, RZ, 0x654, R79 ;  /* 0x00000654ff4fa816 */ /* 0x000fe4000000004f */
[----:B------:R-:W-:Y:S02]  /*6090*/  IADD3 R19, R19, 0x1, RZ ;  /* 0x0000000113137810 */ /* 0x000fe40007ffe0ff */
[----:B------:R1:W-:Y:S02]  /*60a0*/  @!P2 SYNCS.ARRIVE.TRANS64.RED.A1T0 RZ, [R79+URZ], RZ ;  /* 0x000000ff4fffa9a7 */ /* 0x0003e4000810043f */
        /* <DEDUP_REMOVED lines=9> */
[----:B------:R-:W-:Y:S05]  /*6140*/  @!P3 WARPSYNC.ALL ;  /* 0x000000000000b948 */ /* 0x000fea0003800000 */
[----:B------:R-:W-:Y:S06]  /*6150*/  @!P3 BAR.ARV 0x9, 0x100 ;  /* 0x024400000000bb1d */ /* 0x000fec0000002000 */
.L_x_11983:
[----:B------:R-:W0:Y:S01]  /*6160*/  S2R R3, SR_SWINHI ;  /* 0x0000000000037919 */ /* 0x000e220000002f00 */
[----:B------:R-:W1:Y:S01]  /*6170*/  LDC R13, c[0x0][0x448] ;  /* 0x00011200ff0d7b82 */ /* 0x000e620000000800 */
[----:B---3--:R-:W-:Y:S01]  /*6180*/  IMAD.U32 R14, RZ, RZ, UR36 ;  /* 0x00000024ff0e7e24 */ /* 0x008fe2000f8e00ff */
[----:B------:R-:W-:Y:S01]  /*6190*/  MOV R72, UR44 ;  /* 0x0000002c00487c02 */ /* 0x000fe20008000f00 */
[----:B------:R-:W-:Y:S01]  /*61a0*/  IMAD.MOV.U32 R15, RZ, RZ, 0x80 ;  /* 0x00000080ff0f7424 */ /* 0x000fe200078e00ff */
[----:B------:R-:W-:Y:S01]  /*61b0*/  STL [R1+0x50], R125 ;  /* 0x0000507d01007387 */ /* 0x000fe20000100800 */
[----:B------:R-:W-:Y:S01]  /*61c0*/  IMAD.MOV.U32 R26, RZ, RZ, 0x100 ;  /* 0x00000100ff1a7424 */ /* 0x000fe200078e00ff */
[----:B------:R-:W-:Y:S01]  /*61d0*/  IADD3 R72, P5, R72, 0x50, RZ ;  /* 0x0000005048487810 */ /* 0x000fe20007fbe0ff */
[----:B------:R-:W-:Y:S01]  /*61e0*/  IMAD.U32 R24, RZ, RZ, UR36 ;  /* 0x00000024ff187e24 */ /* 0x000fe2000f8e00ff */
[----:B------:R-:W3:Y:S01]  /*61f0*/  LDC R12, c[0x0][0x988] ;  /* 0x00026200ff0c7b82 */ /* 0x000ee20000000800 */
[----:B------:R-:W-:Y:S01]  /*6200*/  IMAD.MOV.U32 R25, RZ, RZ, 0x80 ;  /* 0x00000080ff197424 */ /* 0x000fe200078e00ff */
[----:B------:R-:W-:Y:S01]  /*6210*/  STL.64 [R1+0x28], R14 ;  /* 0x0000280e01007387 */ /* 0x000fe20000100a00 */
[----:B------:R-:W-:-:S02]  /*6220*/  IMAD.U32 R36, RZ, RZ, UR44 ;  /* 0x0000002cff247e24 */ /* 0x000fc4000f8e00ff */
[----:B------:R-:W-:Y:S01]  /*6230*/  IMAD.U32 R35, RZ, RZ, UR44 ;  /* 0x0000002cff237e24 */ /* 0x000fe2000f8e00ff */
[----:B------:R-:W-:Y:S01]  /*6240*/  STL.64 [R1+0x30], R26 ;  /* 0x0000301a01007387 */ /* 0x000fe20000100a00 */
[----:B------:R-:W-:-:S03]  /*6250*/  IMAD.U32 R33, RZ, RZ, UR44 ;  /* 0x0000002cff217e24 */ /* 0x000fc6000f8e00ff */
[----:B------:R-:W-:Y:S04]  /*6260*/  STL.128 [R1], R24 ;  /* 0x0000001801007387 */ /* 0x000fe80000100c00 */
[----:B------:R-:W-:Y:S04]  /*6270*/  STL.128 [R1+0x1d0], RZ ;  /* 0x0001d0ff01007387 */ /* 0x000fe80000100c00 */
[----:B------:R-:W-:Y:S04]  /*6280*/  STL.128 [R1+0x1e0], RZ ;  /* 0x0001e0ff01007387 */ /* 0x000fe80000100c00 */
[----:B------:R-:W-:Y:S01]  /*6290*/  STL.128 [R1+0x200], RZ ;  /* 0x000200ff01007387 */ /* 0x000fe20000100c00 */
[----:B------:R-:W-:-:S02]  /*62a0*/  MOV R4, R148 ;  /* 0x0000009400047202 */ /* 0x000fc40000000f00 */
[----:B0-----:R-:W-:Y:S01]  /*62b0*/  MOV R5, R3 ;  /* 0x0000000300057202 */ /* 0x001fe20000000f00 */
[----:B---3--:R-:W-:Y:S01]  /*62c0*/  STL [R1+0x1f0], R12 ;  /* 0x0001f00c01007387 */ /* 0x008fe20000100800 */
[C---:B------:R-:W-:Y:S02]  /*62d0*/  IADD3 R8, P1, R4.reuse, 0x22830, RZ ;  /* 0x0002283004087810 */ /* 0x040fe40007f3e0ff */
[C---:B------:R-:W-:Y:S01]  /*62e0*/  IADD3 R0, P3, R4.reuse, 0x22850, RZ ;  /* 0x0002285004007810 */ /* 0x040fe20007f7e0ff */
[----:B------:R-:W-:Y:S01]  /*62f0*/  STL.128 [R1+0x210], RZ ;  /* 0x000210ff01007387 */ /* 0x000fe20000100c00 */
[----:B------:R-:W-:Y:S02]  /*6300*/  IADD3.X R9, RZ, R5, RZ, P1, !PT ;  /* 0x00000005ff097210 */ /* 0x000fe40000ffe4ff */
[----:B-1----:R-:W-:Y:S01]  /*6310*/  ISETP.NE.AND P1, PT, R13, 0x1, PT ;  /* 0x000000010d00780c */ /* 0x002fe20003f25270 */
[--C-:B------:R-:W-:Y:S01]  /*6320*/  IMAD.X R3, RZ, RZ, R5.reuse, P3 ;  /* 0x000000ffff037224 */ /* 0x100fe200018e0605 */
[C---:B------:R-:W-:Y:S01]  /*6330*/  IADD3 R6, P4, R4.reuse, 0x22860, RZ ;  /* 0x0002286004067810 */ /* 0x040fe20007f9e0ff */
[----:B------:R-:W-:Y:S01]  /*6340*/  STL.64 [R1+0x18], R8 ;  /* 0x0000180801007387 */ /* 0x000fe20000100a00 */
[----:B------:R-:W-:Y:S01]  /*6350*/  IADD3 R10, P2, R4, 0x22840, RZ ;  /* 0x00022840040a7810 */ /* 0x000fe20007f5e0ff */
[----:B------:R-:W-:Y:S01]  /*6360*/  IMAD.MOV.U32 R4, RZ, RZ, R0 ;  /* 0x000000ffff047224 */ /* 0x000fe200078e0000 */
[----:B------:R-:W-:Y:S01]  /*6370*/  IADD3 R35, P3, R35, 0x200, RZ ;  /* 0x0000020023237810 */ /* 0x000fe20007f7e0ff */
[--C-:B------:R-:W-:Y:S01]  /*6380*/  IMAD.X R7, RZ, RZ, R5.reuse, P4 ;  /* 0x000000ffff077224 */ /* 0x100fe200020e0605 */
[----:B------:R-:W-:Y:S01]  /*6390*/  STL.128 [R1+0x220], RZ ;  /* 0x000220ff01007387 */ /* 0x000fe20000100c00 */
[----:B------:R-:W-:Y:S01]  /*63a0*/  IMAD.X R11, RZ, RZ, R5, P2 ;  /* 0x000000ffff0b7224 */ /* 0x000fe200010e0605 */
[----:B------:R-:W-:Y:S01]  /*63b0*/  IADD3 R36, P2, R36, 0x1d0, RZ ;  /* 0x000001d024247810 */ /* 0x000fe20007f5e0ff */
[----:B------:R-:W-:Y:S01]  /*63c0*/  IMAD.MOV.U32 R5, RZ, RZ, R3 ;  /* 0x000000ffff057224 */ /* 0x000fe200078e0003 */
[----:B------:R-:W-:Y:S01]  /*63d0*/  STL.128 [R1+0x230], RZ ;  /* 0x000230ff01007387 */ /* 0x000fe20000100c00 */
[----:B------:R-:W0:Y:S01]  /*63e0*/  @P1 LDC R0, c[0x0][0x44c] ;  /* 0x00011300ff001b82 */ /* 0x000e220000000800 */
[----:B------:R-:W-:Y:S01]  /*63f0*/  VIADD R3, R208, 0x7f ;  /* 0x0000007fd0037836 */ /* 0x000fe20000000000 */
[----:B------:R-:W-:Y:S01]  /*6400*/  IADD3 R33, P4, R33, 0x28, RZ ;  /* 0x0000002821217810 */ /* 0x000fe20007f9e0ff */
[----:B------:R1:W-:Y:S04]  /*6410*/  STL.128 [R1+0x40], R4 ;  /* 0x0000400401007387 */ /* 0x0003e80000100c00 */
[----:B------:R3:W-:Y:S04]  /*6420*/  STL.64 [R1+0x20], R10 ;  /* 0x0000200a01007387 */ /* 0x0007e80000100a00 */
[----:B------:R3:W-:Y:S04]  /*6430*/  STL.128 [R1+0x240], RZ ;  /* 0x000240ff01007387 */ /* 0x0007e80000100c00 */
[----:B------:R3:W-:Y:S01]  /*6440*/  STL.128 [R1+0x250], RZ ;  /* 0x000250ff01007387 */ /* 0x0007e20000100c00 */
[----:B-1----:R-:W1:Y:S03]  /*6450*/  @P1 LDC R5, c[0x0][0x450] ;  /* 0x00011400ff051b82 */ /* 0x002e660000000800 */
[----:B------:R3:W-:Y:S04]  /*6460*/  STL.128 [R1+0x260], RZ ;  /* 0x000260ff01007387 */ /* 0x0007e80000100c00 */
[----:B------:R3:W-:Y:S01]  /*6470*/  STL.128 [R1+0x270], RZ ;  /* 0x000270ff01007387 */ /* 0x0007e20000100c00 */
[----:B0-----:R-:W-:Y:S01]  /*6480*/  @P1 IMAD.HI.U32 R0, R3, R0, RZ ;  /* 0x0000000003001227 */ /* 0x001fe200078e00ff */
[----:B------:R-:W0:Y:S02]  /*6490*/  LDC.64 R6, c[0x0][0x9e0] ;  /* 0x00027800ff067b82 */ /* 0x000e240000000a00 */
[----:B------:R3:W-:Y:S04]  /*64a0*/  STL.128 [R1+0x280], RZ ;  /* 0x000280ff01007387 */ /* 0x0007e80000100c00 */
[----:B------:R3:W-:Y:S04]  /*64b0*/  STL.128 [R1+0x290], RZ ;  /* 0x000290ff01007387 */ /* 0x0007e80000100c00 */
[----:B------:R3:W-:Y:S04]  /*64c0*/  STL.128 [R1+0x2a0], RZ ;  /* 0x0002a0ff01007387 */ /* 0x0007e80000100c00 */
[----:B------:R3:W-:Y:S01]  /*64d0*/  STL.128 [R1+0x2b0], RZ ;  /* 0x0002b0ff01007387 */ /* 0x0007e20000100c00 */
[----:B-1----:R-:W-:-:S03]  /*64e0*/  @P1 SHF.R.U32.HI R3, RZ, R5, R0 ;  /* 0x00000005ff031219 */ /* 0x002fc60000011600 */
[----:B------:R3:W-:Y:S04]  /*64f0*/  STL.128 [R1+0x2c0], RZ ;  /* 0x0002c0ff01007387 */ /* 0x0007e80000100c00 */
[----:B------:R3:W-:Y:S01]  /*6500*/  STL.128 [R1+0x2d0], RZ ;  /* 0x0002d0ff01007387 */ /* 0x0007e20000100c00 */
[----:B0-----:R-:W-:-:S03]  /*6510*/  ISETP.GE.AND P6, PT, R7, 0x1, PT ;  /* 0x000000010700780c */ /* 0x001fc60003fc6270 */
        /* <DEDUP_REMOVED lines=21> */
[----:B------:R-:W0:Y:S01]  /*6670*/  FENCE.VIEW.ASYNC.G ;  /* 0x00000000000073c6 */ /* 0x000e220000000100 */
[----:B------:R-:W-:Y:S05]  /*6680*/  WARPSYNC.ALL ;  /* 0x0000000000007948 */ /* 0x000fea0003800000 */
[----:B0-----:R-:W-:Y:S06]  /*6690*/  BAR.ARV 0xc, 0x180 ;  /* 0x0306000000007b1d */ /* 0x001fec0000002000 */
.L_x_12046:
[----:B------:R-:W-:Y:S02]  /*66a0*/  IMAD.IADD R3, R192, 0x1, R3 ;  /* 0x00000001c0037824 */ /* 0x000fe400078e0203 */
[----:B------:R-:W-:Y:S02]  /*66b0*/  IMAD.X R47, RZ, RZ, UR45, P2 ;  /* 0x0000002dff2f7e24 */ /* 0x000fe400090e06ff */
[----:B------:R-:W-:Y:S02]  /*66c0*/  IMAD.X R44, RZ, RZ, UR45, P3 ;  /* 0x0000002dff2c7e24 */ /* 0x000fe400098e06ff */
[----:B------:R-:W-:Y:S02]  /*66d0*/  IMAD.X R42, RZ, RZ, UR45, P4 ;  /* 0x0000002dff2a7e24 */ /* 0x000fe4000a0e06ff */
[----:B------:R-:W-:Y:S02]  /*66e0*/  IMAD.X R73, RZ, RZ, UR45, P5 ;  /* 0x0000002dff497e24 */ /* 0x000fe4000a8e06ff */
[----:B------:R-:W-:Y:S01]  /*66f0*/  IMAD.IADD R6, R3, 0x1, R6 ;  /* 0x0000000103067824 */ /* 0x000fe200078e0206 */
[----:B------:R-:W-:Y:S06]  /*6700*/  @!P6 BRA `(.L_x_12047) ;  /* 0x000000000048e947 */ /* 0x000fec0003800000 */
[C---:B------:R-:W-:Y:S01]  /*6710*/  ISETP.GT.AND P0, PT, R3.reuse, RZ, PT ;  /* 0x000000ff0300720c */ /* 0x040fe20003f04270 */
[----:B------:R-:W-:Y:S01]  /*6720*/  BSSY B0, `(.L_x_12048) ;  /* 0x000000e000007945 */ /* 0x000fe20003800000 */
[----:B------:R-:W-:-:S11]  /*6730*/  VIADD R0, R3, 0xffffffff ;  /* 0xffffffff03007836 */ /* 0x000fd60000000000 */
[----:B------:R-:W-:Y:S05]  /*6740*/  @P0 BRA `(.L_x_12049) ;  /* 0x00000000001c0947 */ /* 0x000fea0003800000 */
[----:B------:R-:W-:Y:S02]  /*6750*/  ISETP.NE.AND P0, PT, R7, 0x1, PT ;  /* 0x000000010700780c */ /* 0x000fe40003f05270 */
[----:B------:R-:W-:-:S11]  /*6760*/  IADD3 R3, -R3, RZ, RZ ;  /* 0x000000ff03037210 */ /* 0x000fd60007ffe1ff */
[----:B------:R-:W0:Y:S02]  /*6770*/  @P0 LDC.64 R4, c[0x0][0x9e8] ;  /* 0x00027a00ff040b82 */ /* 0x000e240000000a00 */
[----:B0-----:R-:W-:-:S05]  /*6780*/  @P0 IMAD.HI.U32 R0, R3, R4, RZ ;  /* 0x0000000403000227 */ /* 0x001fca00078e00ff */
[----:B------:R-:W-:-:S04]  /*6790*/  @P0 SHF.R.U32.HI R3, RZ, R5, R0 ;  /* 0x00000005ff030219 */ /* 0x000fc80000011600 */
[----:B------:R-:W-:Y:S01]  /*67a0*/  LOP3.LUT R0, RZ, R3, RZ, 0x33, !PT ;  /* 0x00000003ff007212 */ /* 0x000fe200078e33ff */
[----:B------:R-:W-:Y:S06]  /*67b0*/  BRA `(.L_x_12050) ;  /* 0x0000000000107947 */ /* 0x000fec0003800000 */
.L_x_12049:
[----:B------:R-:W-:-:S13]  /*67c0*/  ISETP.NE.AND P0, PT, R7, 0x1, PT ;  /* 0x000000010700780c */ /* 0x000fda0003f05270 */
[----:B------:R-:W0:Y:S02]  /*67d0*/  @P0 LDC.64 R4, c[0x0][0x9e8] ;  /* 0x00027a00ff040b82 */ /* 0x000e240000000a00 */
[----:B0-----:R-:W-:-:S05]  /*67e0*/  @P0 IMAD.HI.U32 R4, R0, R4, RZ ;  /* 0x0000000400040227 */ /* 0x001fca00078e00ff */
[----:B------:R-:W-:-:S07]  /*67f0*/  @P0 SHF.R.U32.HI R0, RZ, R5, R4 ;  /* 0x00000005ff000219 */ /* 0x000fce0000011604 */
.L_x_12050:
[----:B------:R-:W-:Y:S05]  /*6800*/  BSYNC B0 ;  /* 0x0000000000007941 */ /* 0x000fea0003800000 */
.L_x_12048:
[----:B------:R-:W-:-:S05]  /*6810*/  IMAD R3, R0, R7, R7 ;  /* 0x0000000700037224 */ /* 0x000fca00078e0207 */
[----:B------:R-:W-:-:S07]  /*6820*/  VIMNMX R6, R6, R3, PT ;  /* 0x0000000306067248 */ /* 0x000fce0003fe0100 */
.L_x_12047:
[----:B------:R-:W0:Y:S01]  /*6830*/  @P1 LDC R3, c[0x0][0x44c] ;  /* 0x00011300ff031b82 */ /* 0x000e220000000800 */
[----:B------:R-:W-:Y:S01]  /*6840*/  VIADD R6, R6, 0x5f ;  /* 0x0000005f06067836 */ /* 0x000fe20000000000 */
[----:B------:R-:W-:Y:S01]  /*6850*/  ULDC UR4, c[0x0][0x9dc] ;  /* 0x0002770000047ab9 */ /* 0x000fe20000000800 */
[----:B------:R-:W-:Y:S02]  /*6860*/  IMAD.MOV.U32 R0, RZ, RZ, R208 ;  /* 0x000000ffff007224 */ /* 0x000fe400078e00d0 */
[----:B------:R-:W-:-:S03]  /*6870*/  IMAD.HI R6, R6, 0x2aaaaaab, RZ ;  /* 0x2aaaaaab06067827 */ /* 0x000fc600078e02ff */
[----:B------:R-:W1:Y:S01]  /*6880*/  @P1 LDC R5, c[0x0][0x450] ;  /* 0x00011400ff051b82 */ /* 0x000e620000000800 */
[----:B0-----:R-:W-:Y:S01]  /*6890*/  @P1 IMAD.HI.U32 R4, R208, R3, RZ ;  /* 0x00000003d0041227 */ /* 0x001fe200078e00ff */
[----:B------:R-:W-:-:S04]  /*68a0*/  SHF.R.U32.HI R3, RZ, 0x1f, R6 ;  /* 0x0000001fff037819 */ /* 0x000fc80000011606 */
[----:B------:R-:W-:Y:S02]  /*68b0*/  LEA.HI.SX32 R3, R6, R3, 0x1c ;  /* 0x0000000306037211 */ /* 0x000fe400078fe2ff */
[----:B-1----:R-:W-:Y:S02]  /*68c0*/  @P1 SHF.R.U32.HI R0, RZ, R5, R4 ;  /* 0x00000005ff001219 */ /* 0x002fe40000011604 */
[----:B------:R-:W-:-:S03]  /*68d0*/  VIMNMX R184, R184, R3, PT ;  /* 0x00000003b8b87248 */ /* 0x000fc60003fe0100 */
        /* <DEDUP_REMOVED lines=13> */
.L_x_12053:
[----:B------:R-:W-:-:S13]  /*69b0*/  ISETP.NE.AND P0, PT, R7, 0x1, PT ;  /* 0x000000010700780c */ /* 0x000fda0003f05270 */
[----:B------:R-:W0:Y:S02]  /*69c0*/  @P0 LDC.64 R4, c[0x0][0x9e8] ;  /* 0x00027a00ff040b82 */ /* 0x000e240000000a00 */
[----:B0-----:R-:W-:-:S05]  /*69d0*/  @P0 IMAD.HI.U32 R4, R0, R4, RZ ;  /* 0x0000000400040227 */ /* 0x001fca00078e00ff */
[----:B------:R-:W-:-:S07]  /*69e0*/  @P0 SHF.R.U32.HI R0, RZ, R5, R4 ;  /* 0x00000005ff000219 */ /* 0x000fce0000011604 */
.L_x_12054:
[----:B------:R-:W-:Y:S05]  /*69f0*/  BSYNC B0 ;  /* 0x0000000000007941 */ /* 0x000fea0003800000 */
.L_x_12052:
[----:B------:R-:W-:-:S05]  /*6a00*/  IMAD R0, R0, R7, RZ ;  /* 0x0000000700007224 */ /* 0x000fca00078e02ff */
[----:B------:R-:W-:-:S07]  /*6a10*/  VIMNMX R3, R3, R0, !PT ;  /* 0x0000000003037248 */ /* 0x000fce0007fe0100 */
.L_x_12051:
[----:B------:R-:W-:Y:S01]  /*6a20*/  IMAD.HI R3, R3, 0x2aaaaaab, RZ ;  /* 0x2aaaaaab03037827 */ /* 0x000fe200078e02ff */
[----:B------:R-:W-:-:S04]  /*6a30*/  PLOP3.LUT P0, PT, PT, PT, PT, 0x80, 0x0 ;  /* 0x000000000000781c */ /* 0x000fc80003f0f070 */
[----:B------:R-:W-:-:S04]  /*6a40*/  SHF.R.U32.HI R0, RZ, 0x1f, R3 ;  /* 0x0000001fff007819 */ /* 0x000fc80000011603 */
[----:B------:R-:W-:-:S04]  /*6a50*/  LEA.HI.SX32 R0, R3, R0, 0x1c ;  /* 0x0000000003007211 */ /* 0x000fc800078fe2ff */
[----:B------:R-:W-:-:S04]  /*6a60*/  VIMNMX R203, RZ, R0, !PT ;  /* 0x00000000ffcb7248 */ /* 0x000fc80007fe0100 */
[----:B------:R-:W-:-:S13]  /*6a70*/  ISETP.GT.AND P1, PT, R184, R203, PT ;  /* 0x000000cbb800720c */ /* 0x000fda0003f24270 */
[----:B------:R-:W-:Y:S05]  /*6a80*/  @!P1 BRA `(.L_x_12055) ;  /* 0x00000198006c9947 */ /* 0x000fea0003800000 */
[----:B------:R0:W-:Y:S01]  /*6a90*/  STL.64 [R1+0x58], RZ ;  /* 0x000058ff01007387 */ /* 0x0001e20000100a00 */
[----:B------:R-:W-:Y:S01]  /*6aa0*/  IMAD.U32 R32, RZ, RZ, UR44 ;  /* 0x0000002cff207e24 */ /* 0x000fe2000f8e00ff */
[----:B------:R-:W-:Y:S01]  /*6ab0*/  MOV R40, UR44 ;  /* 0x0000002c00287c02 */ /* 0x000fe20008000f00 */
[----:B--2---:R-:W-:Y:S01]  /*6ac0*/  IMAD.U32 R39, RZ, RZ, UR44 ;  /* 0x0000002cff277e24 */ /* 0x004fe2000f8e00ff */
[----:B------:R-:W-:Y:S01]  /*6ad0*/  UMOV UR4, 0xffffffff ;  /* 0xffffffff00047882 */ /* 0x000fe20000000000 */
[----:B------:R-:W-:Y:S01]  /*6ae0*/  IMAD.U32 R34, RZ, RZ, UR44 ;  /* 0x0000002cff227e24 */ /* 0x000fe2000f8e00ff */
[----:B------:R-:W-:Y:S01]  /*6af0*/  IADD3 R32, P0, R32, 0x78, RZ ;  /* 0x0000007820207810 */ /* 0x000fe20007f1e0ff */
[----:B------:R-:W-:Y:S01]  /*6b00*/  IMAD.U32 R24, RZ, RZ, UR44 ;  /* 0x0000002cff187e24 */ /* 0x000fe2000f8e00ff */
[----:B------:R-:W-:Y:S02]  /*6b10*/  IADD3 R39, P1, R39, 0x70, RZ ;  /* 0x0000007027277810 */ /* 0x000fe40007f3e0ff */
        /* <DEDUP_REMOVED lines=8> */
[----:B0-----:R-:W-:Y:S07]  /*6ba0*/  BRA.DIV UR4, `(.L_x_12056) ;  /* 0x0000024204a87947 */ /* 0x001fee000b800000 */
[----:B------:R0:W1:Y:S02]  /*6bb0*/  SHFL.IDX PT, R14, R225, RZ, 0x1f ;  /* 0x00001fffe10e7589 */ /* 0x00006400000e0000 */
.L_x_12370:
[----:B-1----:R-:W-:Y:S01]  /*6bc0*/  LEA.HI R0, R14, R14, RZ, 0x1 ;  /* 0x0000000e0e007211 */ /* 0x002fe200078f08ff */
[C---:B------:R-:W-:Y:S01]  /*6bd0*/  VIADD R26, R148.reuse, 0x18400 ;  /* 0x00018400941a7836 */ /* 0x040fe20000000000 */
[----:B------:R-:W-:Y:S01]  /*6be0*/  MOV R9, 0x40000040 ;  /* 0x4000004000097802 */ /* 0x000fe20000000f00 */
[----:B------:R-:W-:Y:S01]  /*6bf0*/  VIADD R7, R148, 0x400 ;  /* 0x0000040094077836 */ /* 0x000fe20000000000 */
[----:B------:R-:W-:Y:S01]  /*6c00*/  LOP3.LUT R3, R0, 0x1e, RZ, 0xc0, !PT ;  /* 0x0000001e00037812 */ /* 0x000fe200078ec0ff */
[----:B------:R-:W-:Y:S01]  /*6c10*/  IMAD.MOV.U32 R4, RZ, RZ, 0x1 ;  /* 0x00000001ff047424 */ /* 0x000fe200078e00ff */
[----:B------:R-:W-:Y:S01]  /*6c20*/  IADD3 R0, R148, 0x1c400, RZ ;  /* 0x0001c40094007810 */ /* 0x000fe20007ffe0ff */
[----:B------:R-:W-:Y:S01]  /*6c30*/  IMAD.MOV.U32 R5, RZ, RZ, RZ ;  /* 0x000000ffff057224 */ /* 0x000fe200078e00ff */
[----:B------:R-:W-:Y:S01]  /*6c40*/  SHF.R.U32.HI R7, RZ, 0x4, R7 ;  /* 0x00000004ff077819 */ /* 0x000fe20000011607 */
[----:B------:R-:W-:Y:S01]  /*6c50*/  IMAD.IADD R3, R14, 0x1, -R3 ;  /* 0x000000010e037824 */ /* 0x000fe200078e0a03 */
[----:B------:R-:W-:Y:S01]  /*6c60*/  SHF.R.U32.HI R0, RZ, 0x4, R0 ;  /* 0x00000004ff007819 */ /* 0x000fe20000011600 */
[----:B------:R-:W-:Y:S01]  /*6c70*/  IMAD.MOV.U32 R6, RZ, RZ, 0x1 ;  /* 0x00000001ff067424 */ /* 0x000fe200078e00ff */
[----:B------:R-:W-:Y:S01]  /*6c80*/  LOP3.LUT R8, R7, 0x3fff, RZ, 0xc0, !PT ;  /* 0x00003fff07087812 */ /* 0x000fe200078ec0ff */
[----:B------:R-:W-:Y:S01]  /*6c90*/  IMAD R3, R3, 0x2000, R26 ;  /* 0x0000200003037824 */ /* 0x000fe200078e021a */
[----:B------:R-:W-:Y:S01]  /*6ca0*/  LOP3.LUT R0, R0, 0x3fff, RZ, 0xc0, !PT ;  /* 0x00003fff00007812 */ /* 0x000fe200078ec0ff */
[----:B------:R-:W-:Y:S01]  /*6cb0*/  IMAD.MOV.U32 R7, RZ, RZ, RZ ;  /* 0x000000ffff077224 */ /* 0x000fe200078e00ff */
[----:B------:R-:W-:Y:S01]  /*6cc0*/  LOP3.LUT R8, R8, 0x3000000, RZ, 0xfc, !PT ;  /* 0x0300000008087812 */ /* 0x000fe200078efcff */
[----:B------:R-:W-:Y:S01]  /*6cd0*/  STL.128 [R1+0x90], RZ ;  /* 0x000090ff01007387 */ /* 0x000fe20000100c00 */
[----:B------:R-:W-:Y:S01]  /*6ce0*/  SHF.R.U32.HI R3, RZ, 0x4, R3 ;  /* 0x00000004ff037819 */ /* 0x000fe20000011603 */
[----:B------:R-:W-:Y:S01]  /*6cf0*/  IMAD.U32 R38, RZ, RZ, UR44 ;  /* 0x0000002cff267e24 */ /* 0x000fe2000f8e00ff */
[----:B------:R-:W-:Y:S01]  /*6d00*/  LOP3.LUT R0, R0, 0x10000, RZ, 0xfc, !PT ;  /* 0x0001000000007812 */ /* 0x000fe200078efcff */
[----:B------:R1:W-:Y:S01]  /*6d10*/  STL.128 [R1+0x60], R4 ;  /* 0x0000600401007387 */ /* 0x0003e20000100c00 */
[----:B------:R-:W-:Y:S01]  /*6d20*/  LOP3.LUT R3, R3, 0x3fff, RZ, 0xc0, !PT ;  /* 0x00003fff03037812 */ /* 0x000fe200078ec0ff */
[----:B------:R-:W-:Y:S01]  /*6d30*/  BSSY B6, `(.L_x_12057) ;  /* 0x0000021000067945 */ /* 0x000fe20003800000 */
[----:B------:R-:W-:Y:S01]  /*6d40*/  LOP3.LUT P0, RZ, R26, 0x1bf, RZ, 0xc0, !PT ;  /* 0x000001bf1aff7812 */ /* 0x000fe2000780c0ff */
[----:B------:R2:W-:Y:S01]  /*6d50*/  STL.64 [R1+0x80], R8 ;  /* 0x0000800801007387 */ /* 0x0005e20000100a00 */
[----:B------:R-:W-:-:S02]  /*6d60*/  LOP3.LUT R3, R3, 0x10000, RZ, 0xfc, !PT ;  /* 0x0001000003037812 */ /* 0x000fc400078efcff */
[----:B------:R-:W-:Y:S01]  /*6d70*/  IADD3 R38, P1, R38, 0x90, RZ ;  /* 0x0000009026267810 */ /* 0x000fe20007f3e0ff */
[----:B------:R2:W-:Y:S04]  /*6d80*/  STL.128 [R1+0xa0], RZ ;  /* 0x0000a0ff01007387 */ /* 0x0005e80000100c00 */
[----:B------:R2:W-:Y:S01]  /*6d90*/  STL.128 [R1+0xb0], RZ ;  /* 0x0000b0ff01007387 */ /* 0x0005e20000100c00 */
[----:B------:R-:W-:Y:S02]  /*6da0*/  IMAD.X R37, RZ, RZ, UR45, P1 ;  /* 0x0000002dff257e24 */ /* 0x000fe400088e06ff */
[----:B-1----:R-:W-:Y:S01]  /*6db0*/  IMAD.MOV.U32 R6, RZ, RZ, R0 ;  /* 0x000000ffff067224 */ /* 0x002fe200078e0000 */
[----:B------:R2:W-:Y:S01]  /*6dc0*/  STL.128 [R1+0xc0], RZ ;  /* 0x0000c0ff01007387 */ /* 0x0005e20000100c00 */
[----:B------:R-:W-:-:S02]  /*6dd0*/  IMAD.MOV.U32 R7, RZ, RZ, 0x40000040 ;  /* 0x40000040ff077424 */ /* 0x000fc400078e00ff */
[----:B------:R-:W-:Y:S01]  /*6de0*/  IMAD.MOV.U32 R4, RZ, RZ, R3 ;  /* 0x000000ffff047224 */ /* 0x000fe200078e0003 */
[----:B------:R2:W-:Y:S01]  /*6df0*/  STL.128 [R1+0xd0], RZ ;  /* 0x0000d0ff01007387 */ /* 0x0005e20000100c00 */
[----:B------:R-:W-:-:S03]  /*6e00*/  IMAD.MOV.U32 R5, RZ, RZ, 0x40000040 ;  /* 0x40000040ff057424 */ /* 0x000fc600078e00ff */
[----:B------:R2:W-:Y:S04]  /*6e10*/  STL.128 [R1+0xe0], RZ ;  /* 0x0000e0ff01007387 */ /* 0x0005e80000100c00 */
[----:B------:R2:W-:Y:S01]  /*6e20*/  STL.128 [R1+0x70], R4 ;  /* 0x0000700401007387 */ /* 0x0005e20000100c00 */
[----:B------:R-:W-:Y:S05]  /*6e30*/  @!P0 BRA `(.L_x_12058) ;  /* 0x0000000000408947 */ /* 0x000fea0003800000 */
[----:B------:R-:W-:Y:S01]  /*6e40*/  MOV R0, 0x0 ;  /* 0x0000000000007802 */ /* 0x000fe20000000f00 */
[----:B------:R-:W-:Y:S01]  /*6e50*/  ULDC.64 UR4, c[0x4][0xf0] ;  /* 0x01003c0000047ab9 */ /* 0x000fe20000000a00 */
[----:B------:R-:W-:Y:S01]  /*6e60*/  ULDC.64 UR6, c[0x4][0xf8] ;  /* 0x01003e0000067ab9 */ /* 0x000fe20000000a00 */
[----:B--2---:R-:W-:Y:S01]  /*6e70*/  IMAD.U32 R4, RZ, RZ, UR4 ;  /* 0x00000004ff047e24 */ /* 0x004fe2000f8e00ff */
[----:B------:R1:W2:Y:S01]  /*6e80*/  LDC.64 R14, c[0x4][R0] ;  /* 0x01000000000e7b82 */ /* 0x0002a20000000a00 */
[----:B------:R-:W-:Y:S01]  /*6e90*/  MOV R5, UR5 ;  /* 0x0000000500057c02 */ /* 0x000fe20008000f00 */
[----:B------:R-:W-:Y:S01]  /*6ea0*/  ULDC.64 UR4, c[0x4][0x38] ;  /* 0x01000e0000047ab9 */ /* 0x000fe20000000a00 */
[----:B------:R-:W-:Y:S02]  /*6eb0*/  IMAD.U32 R6, RZ, RZ, UR6 ;  /* 0x00000006ff067e24 */ /* 0x000fe4000f8e00ff */
[----:B------:R-:W-:Y:S02]  /*6ec0*/  IMAD.U32 R7, RZ, RZ, UR7 ;  /* 0x00000007ff077e24 */ /* 0x000fe4000f8e00ff */
[----:B---3--:R-:W-:-:S02]  /*6ed0*/  IMAD.U32 R10, RZ, RZ, UR4 ;  /* 0x00000004ff0a7e24 */ /* 0x008fc4000f8e00ff */
[----:B------:R-:W-:Y:S02]  /*6ee0*/  IMAD.U32 R11, RZ, RZ, UR5 ;  /* 0x00000005ff0b7e24 */ /* 0x000fe4000f8e00ff */
[----:B------:R-:W-:Y:S02]  /*6ef0*/  IMAD.MOV.U32 R8, RZ, RZ, 0x70 ;  /* 0x00000070ff087424 */ /* 0x000fe400078e00ff */
[----:B------:R-:W-:Y:S02]  /*6f00*/  IMAD.MOV.U32 R12, RZ, RZ, 0x1 ;  /* 0x00000001ff0c7424 */ /* 0x000fe400078e00ff */
[----:B-1----:R-:W-:-:S07]  /*6f10*/  IMAD.MOV.U32 R13, RZ, RZ, RZ ;  /* 0x000000ffff0d7224 */ /* 0x002fce00078e00ff */
[----:B------:R-:W-:-:S07]  /*6f20*/  LEPC R20, `(.L_x_12058) ;  /* 0x000000001014794e */ /* 0x000fce0000000000 */
[----:B0-2--5:R-:W-:Y:S05]  /*6f30*/  CALL.ABS.NOINC R14 ;  /* 0x000000000e007343 */ /* 0x025fea0003c00000 */
.L_x_12058:
[----:B------:R-:W-:Y:S05]  /*6f40*/  BSYNC B6 ;  /* 0x0000000000067941 */ /* 0x000fea0003800000 */
.L_x_12057:
[----:B------:R-:W1:Y:S01]  /*6f50*/  S2R R27, SR_TID.X ;  /* 0x00000000001b7919 */ /* 0x000e620000002100 */
[----:B---3--:R-:W3:Y:S01]  /*6f60*/  LDC.64 R10, c[0x0][0x9d8] ;  /* 0x00027600ff0a7b82 */ /* 0x008ee20000000a00 */
[----:B------:R-:W-:Y:S01]  /*6f70*/  UIADD3 UR5, UP0, UR44, 0xf0, URZ ;  /* 0x000000f02c057890 */ /* 0x000fe2000ff1e03f */
[----:B--2---:R-:W-:Y:S01]  /*6f80*/  IMAD.MOV.U32 R8, RZ, RZ, RZ ;  /* 0x000000ffff087224 */ /* 0x004fe200078e00ff */
[----:B------:R-:W-:Y:S01]  /*6f90*/  STL.64 [R1+0x100], R24 ;  /* 0x0001001801007387 */ /* 0x000fe20000100a00 */
[----:B------:R-:W-:Y:S01]  /*6fa0*/  IMAD.U32 R3, RZ, RZ, UR44 ;  /* 0x0000002cff037e24 */ /* 0x000fe2000f8e00ff */
[----:B------:R-:W-:Y:S01]  /*6fb0*/  UIADD3.X UR6, URZ, UR45, URZ, UP0, !UPT ;  /* 0x0000002d3f067290 */ /* 0x000fe200087fe43f */
[----:B------:R-:W-:Y:S01]  /*6fc0*/  IMAD.U32 R41, RZ, RZ, UR44 ;  /* 0x0000002cff297e24 */ /* 0x000fe2000f8e00ff */
[----:B------:R-:W-:Y:S01]  /*6fd0*/  UIADD3 UR4, UP0, UR44, 0x13c, URZ ;  /* 0x0000013c2c047890 */ /* 0x000fe2000ff1e03f */
[----:B------:R-:W2:Y:S01]  /*6fe0*/  LDC.64 R20, c[0x0][0x9e0] ;  /* 0x00027800ff147b82 */ /* 0x000ea20000000a00 */
[----:B------:R-:W-:Y:S01]  /*6ff0*/  MOV R12, UR5 ;  /* 0x00000005000c7c02 */ /* 0x000fe20008000f00 */
[----:B------:R-:W-:Y:S01]  /*7000*/  STL.64 [R1+0xf0], R218 ;  /* 0x0000f0da01007387 */ /* 0x000fe20000100a00 */
[----:B------:R-:W-:Y:S01]  /*7010*/  UIADD3.X UR5, URZ, UR45, URZ, UP0, !UPT ;  /* 0x0000002d3f057290 */ /* 0x000fe200087fe43f */
[----:B------:R-:W-:Y:S01]  /*7020*/  IMAD.U32 R13, RZ, RZ, UR6 ;  /* 0x00000006ff0d7e24 */ /* 0x000fe2000f8e00ff */
[----:B------:R-:W-:Y:S01]  /*7030*/  IADD3 R41, P3, R41, 0x108, RZ ;  /* 0x0000010829297810 */ /* 0x000fe20007f7e0ff */
[----:B------:R-:W-:Y:S01]  /*7040*/  IMAD.U32 R14, RZ, RZ, UR4 ;  /* 0x00000004ff0e7e24 */ /* 0x000fe2000f8e00ff */
[----:B------:R-:W-:Y:S01]  /*7050*/  STL.U8 [R1+0x108], RZ ;  /* 0x000108ff01007387 */ /* 0x000fe20000100000 */
[----:B------:R-:W4:Y:S01]  /*7060*/  LDC.64 R48, c[0x0][0x9e8] ;  /* 0x00027a00ff307b82 */ /* 0x000f220000000a00 */
[----:B------:R-:W-:Y:S01]  /*7070*/  IMAD.U32 R15, RZ, RZ, UR5 ;  /* 0x00000005ff0f7e24 */ /* 0x000fe2000f8e00ff */
[----:B------:R-:W-:Y:S01]  /*7080*/  ULDC UR4, c[0x0][0x3f4] ;  /* 0x0000fd0000047ab9 */ /* 0x000fe20000000800 */
[----:B------:R-:W-:Y:S01]  /*7090*/  STL.64 [R1+0xf8], R12 ;  /* 0x0000f80c01007387 */ /* 0x000fe20000100a00 */
[----:B------:R-:W-:Y:S01]  /*70a0*/  ISETP.LT.AND P0, PT, RZ, UR4, PT ;  /* 0x00000004ff007c0c */ /* 0x000fe2000bf01270 */
[----:B------:R-:W-:-:S02]  /*70b0*/  IMAD.U32 R0, RZ, RZ, UR44 ;  /* 0x0000002cff007e24 */ /* 0x000fc4000f8e00ff */
[----:B------:R-:W-:Y:S01]  /*70c0*/  STL.64 [R1+0x140], R14 ;  /* 0x0001400e01007387 */ /* 0x000fe20000100a00 */
[----:B------:R-:W0:Y:S01]  /*70d0*/  LDC R6, c[0x0][0x450] ;  /* 0x00011400ff067b82 */ /* 0x000e220000000800 */
[----:B---3--:R-:W-:Y:S02]  /*70e0*/  IMAD.MOV.U32 R30, RZ, RZ, R11 ;  /* 0x000000ffff1e7224 */ /* 0x008fe400078e000b */
[----:B------:R-:W-:Y:S02]  /*70f0*/  IMAD.MOV.U32 R7, RZ, RZ, R10 ;  /* 0x000000ffff077224 */ /* 0x000fe400078e000a */
[----:B------:R-:W-:Y:S02]  /*7100*/  IMAD.X R54, RZ, RZ, UR45, P3 ;  /* 0x0000002dff367e24 */ /* 0x000fe400098e06ff */
[----:B-1----:R-:W-:Y:S01]  /*7110*/  VIADD R217, R27, 0xffffff80 ;  /* 0xffffff801bd97836 */ /* 0x002fe20000000000 */
[----:B------:R-:W0:Y:S01]  /*7120*/  LDC.64 R4, c[0x0][0x448] ;  /* 0x00011200ff047b82 */ /* 0x000e220000000a00 */
[----:B--2---:R-:W-:Y:S01]  /*7130*/  MOV R9, R21 ;  /* 0x0000001500097202 */ /* 0x004fe20000000f00 */
[----:B------:R-:W-:-:S02]  /*7140*/  IMAD.MOV.U32 R31, RZ, RZ, R20 ;  /* 0x000000ffff1f7224 */ /* 0x000fc400078e0014 */
[----:B------:R-:W-:Y:S01]  /*7150*/  STL [R1+0x10c], R217 ;  /* 0x00010cd901007387 */ /* 0x000fe20000100800 */
[----:B----4-:R-:W-:-:S03]  /*7160*/  IMAD.MOV.U32 R10, RZ, RZ, R48 ;  /* 0x000000ffff0a7224 */ /* 0x010fc600078e0030 */
[----:B------:R1:W-:Y:S01]  /*7170*/  STL.128 [R1+0x110], R28 ;  /* 0x0001101c01007387 */ /* 0x0003e20000100c00 */
[----:B------:R-:W-:-:S05]  /*7180*/  IMAD.MOV.U32 R11, RZ, RZ, R49 ;  /* 0x000000ffff0b7224 */ /* 0x000fca00078e0031 */
[----:B------:R2:W-:Y:S04]  /*7190*/  STL.128 [R1+0x120], R8 ;  /* 0x0001200801007387 */ /* 0x0005e80000100c00 */
[----:B0-----:R2:W-:Y:S01]  /*71a0*/  STL.128 [R1+0x130], R4 ;  /* 0x0001300401007387 */ /* 0x0015e20000100c00 */
[----:B-1----:R-:W-:Y:S01]  /*71b0*/  IMAD.U32 R29, RZ, RZ, UR44 ;  /* 0x0000002cff1d7e24 */ /* 0x002fe2000f8e00ff */
[----:B------:R-:W-:Y:S02]  /*71c0*/  IADD3 R30, P2, R3, 0x10c, RZ ;  /* 0x0000010c031e7810 */ /* 0x000fe40007f5e0ff */
[----:B------:R-:W-:Y:S02]  /*71d0*/  IADD3 R31, P1, R0, 0x140, RZ ;  /* 0x00000140001f7810 */ /* 0x000fe40007f3e0ff */
[----:B------:R-:W-:Y:S01]  /*71e0*/  IADD3 R29, P4, R29, 0xf8, RZ ;  /* 0x000000f81d1d7810 */ /* 0x000fe20007f9e0ff */
[----:B------:R-:W-:Y:S01]  /*71f0*/  IMAD.X R49, RZ, RZ, UR45, P2 ;  /* 0x0000002dff317e24 */ /* 0x000fe200090e06ff */
[----:B------:R-:W-:-:S03]  /*7200*/  IADD3.X R52, RZ, UR45, RZ, P1, !PT ;  /* 0x0000002dff347c10 */ /* 0x000fc60008ffe4ff */
[----:B------:R-:W-:Y:S01]  /*7210*/  IMAD.X R48, RZ, RZ, UR45, P4 ;  /* 0x0000002dff307e24 */ /* 0x000fe2000a0e06ff */
[----:B------:R-:W-:Y:S07]  /*7220*/  @P0 BRA `(.L_x_12059) ;  /* 0x0000000000400947 */ /* 0x000fee0003800000 */
[----:B------:R-:W-:-:S04]  /*7230*/  ULEA.HI UR4, UR37, UR37, URZ, 0x1 ;  /* 0x0000002525047291 */ /* 0x000fc8000f8f083f */
[----:B------:R-:W-:-:S04]  /*7240*/  ULOP3.LUT UR4, UR4, 0xfffffffe, URZ, 0xc0, !UPT ;  /* 0xfffffffe04047892 */ /* 0x000fc8000f8ec03f */
[----:B------:R-:W-:-:S06]  /*7250*/  UIADD3 UR4, UR37, -UR4, URZ ;  /* 0x8000000425047290 */ /* 0x000fcc000fffe03f */
[----:B------:R-:W-:-:S05]  /*7260*/  IMAD.U32 R3, RZ, RZ, UR4 ;  /* 0x00000004ff037e24 */ /* 0x000fca000f8e00ff */
[----:B------:R-:W-:-:S04]  /*7270*/  SHF.L.U32 R3, R3, 0x1f, RZ ;  /* 0x0000001f03037819 */ /* 0x000fc800000006ff */
[----:B------:R0:W1:Y:S03]  /*7280*/  SYNCS.PHASECHK.TRANS64.TRYWAIT P0, [R148+URZ+0x22800], R3 ;  /* 0x02280003940075a7 */ /* 0x000066000800017f */
[----:B-1----:R-:W-:Y:S05]  /*7290*/  @!P0 NANOSLEEP.SYNCS 0x989680 ;  /* 0x009896800000895d */ /* 0x002fea0003900000 */
[----:B------:R-:W1:Y:S01]  /*72a0*/  @!P0 SYNCS.PHASECHK.TRANS64 P0, [R148+URZ+0x22800], R3 ;  /* 0x02280003940085a7 */ /* 0x000e62000800007f */
[----:B------:R-:W-:Y:S04]  /*72b0*/  BSSY B0, `(.L_x_12060) ;  /* 0x0000006000007945 */ /* 0x000fe80003800000 */
[----:B-1----:R-:W-:Y:S05]  /*72c0*/  @P0 BRA `(.L_x_12061) ;  /* 0x0000000000100947 */ /* 0x002fea0003800000 */
.L_x_12062:
[----:B-1----:R1:W3:Y:S02]  /*72d0*/  SYNCS.PHASECHK.TRANS64.TRYWAIT P0, [R148+URZ+0x22800], R3 ;  /* 0x02280003940075a7 */ /* 0x0022e4000800017f */
[----:B---3--:R-:W-:Y:S05]  /*72e0*/  @!P0 NANOSLEEP.SYNCS 0x989680 ;  /* 0x009896800000895d */ /* 0x008fea0003900000 */
[----:B------:R-:W3:Y:S02]  /*72f0*/  @!P0 SYNCS.PHASECHK.TRANS64 P0, [R148+URZ+0x22800], R3 ;  /* 0x02280003940085a7 */ /* 0x000ee4000800007f */
[----:B---3--:R-:W-:Y:S05]  /*7300*/  @!P0 BRA `(.L_x_12062) ;  /* 0xfffffffc00f08947 */ /* 0x008fea000383ffff */
.L_x_12061:
[----:B------:R-:W-:Y:S05]  /*7310*/  BSYNC B0 ;  /* 0x0000000000007941 */ /* 0x000fea0003800000 */
.L_x_12060:
[----:B------:R-:W-:Y:S05]  /*7320*/  BRA `(.L_x_12063) ;  /* 0x0000002800f07947 */ /* 0x000fea0003800000 */
.L_x_12059:
[----:B------:R-:W-:Y:S01]  /*7330*/  LOP3.LUT P0, RZ, R26, 0x3ff, RZ, 0xc0, !PT ;  /* 0x000003ff1aff7812 */ /* 0x000fe2000780c0ff */
[----:B------:R-:W-:Y:S01]  /*7340*/  ULDC.64 UR4, c[0x0][0x3f8] ;  /* 0x0000fe0000047ab9 */ /* 0x000fe20000000a00 */
[----:B--2--5:R-:W-:Y:S01]  /*7350*/  SHF.R.S32.HI R5, RZ, 0x1f, R2 ;  /* 0x0000001fff057819 */ /* 0x024fe20000011402 */
        /* <DEDUP_REMOVED lines=27> */
.L_x_12065:
[----:B------:R-:W-:Y:S05]  /*7510*/  BSYNC B6 ;  /* 0x0000000000067941 */ /* 0x000fea0003800000 */
.L_x_12064:
[----:B------:R-:W2:Y:S01]  /*7520*/  LDL R25, [R1+0x50] ;  /* 0x0000500001197983 */ /* 0x000ea20000100800 */
[----:B------:R-:W-:Y:S01]  /*7530*/  ULDC.U8 UR4, c[0x0][0x410] ;  /* 0x0001040000047ab9 */ /* 0x000fe20000000000 */
[----:B------:R-:W-:Y:S01]  /*7540*/  BSSY B0, `(.L_x_12066) ;  /* 0x0000292000007945 */ /* 0x000fe20003800000 */
[----:B------:R-:W-:Y:S02]  /*7550*/  ISETP.NE.AND P0, PT, RZ, UR4, PT ;  /* 0x00000004ff007c0c */ /* 0x000fe4000bf05270 */
[----:B--2---:R-:W-:-:S11]  /*7560*/  LEA R25, R25, R152, 0x7 ;  /* 0x0000009819197211 */ /* 0x004fd600078e38ff */
[----:B------:R-:W-:Y:S05]  /*7570*/  @!P0 BRA `(.L_x_12067) ;  /* 0x0000001400448947 */ /* 0x000fea0003800000 */
        /* <DEDUP_REMOVED lines=34> */
.L_x_12376:
        /* <DEDUP_REMOVED lines=8> */
[----:B------:R-:W-:Y:S01]  /*7820*/  ULDC UR4, c[0x0][0x3f4] ;  /* 0x0000fd0000047ab9 */ /* 0x000fe20000000800 */
[----:B------:R-:W-:Y:S02]  /*7830*/  CS2R R56, SRZ ;  /* 0x0000000000387805 */ /* 0x000fe4000001ff00 */
[----:B------:R-:W-:Y:S02]  /*7840*/  ISETP.GE.AND P3, PT, R155, UR4, PT ;  /* 0x000000049b007c0c */ /* 0x000fe4000bf66270 */
[----:B------:R-:W-:Y:S01]  /*7850*/  ISETP.GE.AND P2, PT, R22, UR4, PT ;  /* 0x0000000416007c0c */ /* 0x000fe2000bf46270 */
[----:B---3--:R-:W-:Y:S01]  /*7860*/  IMAD.MOV.U32 R15, RZ, RZ, R5 ;  /* 0x000000ffff0f7224 */ /* 0x008fe200078e0005 */
[----:B------:R-:W-:Y:S02]  /*7870*/  CS2R R58, SRZ ;  /* 0x00000000003a7805 */ /* 0x000fe4000001ff00 */
[----:B------:R-:W-:-:S07]  /*7880*/  CS2R R20, SRZ ;  /* 0x0000000000147805 */ /* 0x000fce000001ff00 */
[C---:B------:R-:W-:Y:S02]  /*7890*/  @!P3 SHF.L.U32 R13, R155.reuse, 0x1, RZ ;  /* 0x000000019b0db819 */ /* 0x040fe400000006ff */
[----:B-12---:R-:W-:Y:S01]  /*78a0*/  @!P2 IMAD.WIDE R8, R22, 0x2, R2 ;  /* 0x000000021608a825 */ /* 0x006fe200078e0202 */
[----:B------:R-:W-:Y:S02]  /*78b0*/  @!P3 SHF.L.U64.HI R24, R155, 0x1, R221 ;  /* 0x000000019b18b819 */ /* 0x000fe400000102dd */
[-C--:B------:R-:W-:Y:S02]  /*78c0*/  @!P3 IADD3 R2, P0, R2, R13.reuse, RZ ;  /* 0x0000000d0202b210 */ /* 0x080fe40007f1e0ff */
[----:B----4-:R-:W-:Y:S02]  /*78d0*/  @!P3 IADD3 R12, P1, R14, R13, RZ ;  /* 0x0000000d0e0cb210 */ /* 0x010fe40007f3e0ff */
[----:B------:R-:W-:Y:S01]  /*78e0*/  CS2R R26, SRZ ;  /* 0x00000000001a7805 */ /* 0x000fe2000001ff00 */
[----:B------:R-:W-:Y:S01]  /*78f0*/  @!P2 IMAD.WIDE R10, R22, 0x2, R14 ;  /* 0x00000002160aa825 */ /* 0x000fe200078e020e */
[----:B------:R1:W5:Y:S03]  /*7900*/  @!P2 LD.E.64 R56, desc[UR42][R8.64] ;  /* 0x0000002a0838a980 */ /* 0x000366000c101b00 */
[--C-:B------:R-:W-:Y:S01]  /*7910*/  @!P3 IMAD.X R3, R3, 0x1, R24.reuse, P0 ;  /* 0x000000010303b824 */ /* 0x100fe200000e0618 */
[----:B------:R1:W5:Y:S01]  /*7920*/  @!P2 LD.E.64 R58, desc[UR42][R10.64] ;  /* 0x0000002a0a3aa980 */ /* 0x000362000c101b00 */
[----:B------:R-:W-:-:S03]  /*7930*/  @!P3 IMAD.X R13, R5, 0x1, R24, P1 ;  /* 0x00000001050db824 */ /* 0x000fc600008e0618 */
[----:B------:R1:W5:Y:S04]  /*7940*/  @!P3 LD.E.64 R20, desc[UR42][R2.64] ;  /* 0x0000002a0214b980 */ /* 0x000368000c101b00 */
[----:B------:R1:W5:Y:S02]  /*7950*/  @!P3 LD.E.64 R26, desc[UR42][R12.64] ;  /* 0x0000002a0c1ab980 */ /* 0x000364000c101b00 */
.L_x_12070:
[----:B------:R-:W-:Y:S05]  /*7960*/  BSYNC B1 ;  /* 0x0000000000017941 */ /* 0x000fea0003800000 */
.L_x_12069:
        /* <DEDUP_REMOVED lines=21> */
.L_x_12382:
[----:B------:R-:W-:Y:S01]  /*7ac0*/  VIADD R25, R25, 0x40 ;  /* 0x0000004019197836 */ /* 0x000fe20000000000 */
[----:B------:R-:W-:Y:S01]  /*7ad0*/  BSSY B1, `(.L_x_12072) ;  /* 0x000001a000017945 */ /* 0x000fe20003800000 */
        /* <DEDUP_REMOVED lines=9> */
[----:B0-----:R-:W-:Y:S01]  /*7b70*/  IMAD.MOV.U32 R15, RZ, RZ, R5 ;  /* 0x000000ffff0f7224 */ /* 0x001fe200078e0005 */
[----:B------:R-:W-:-:S09]  /*7b80*/  CS2R R12, SRZ ;  /* 0x00000000000c7805 */ /* 0x000fd2000001ff00 */
[C---:B------:R-:W-:Y:S01]  /*7b90*/  @!P3 IMAD.SHL.U32 R9, R155.reuse, 0x2, RZ ;  /* 0x000000029b09b824 */ /* 0x040fe200078e00ff */
[----:B-1----:R-:W-:Y:S01]  /*7ba0*/  @!P3 SHF.L.U64.HI R0, R155, 0x1, R221 ;  /* 0x000000019b00b819 */ /* 0x002fe200000102dd */
[----:B--23--:R-:W-:-:S03]  /*7bb0*/  @!P2 IMAD.WIDE R6, R22, 0x2, R2 ;  /* 0x000000021606a825 */ /* 0x00cfc600078e0202 */
[-C--:B------:R-:W-:Y:S02]  /*7bc0*/  @!P3 IADD3 R2, P0, R2, R9.reuse, RZ ;  /* 0x000000090202b210 */ /* 0x080fe40007f1e0ff */
[----:B----4-:R-:W-:Y:S02]  /*7bd0*/  @!P3 IADD3 R4, P1, R14, R9, RZ ;  /* 0x000000090e04b210 */ /* 0x010fe40007f3e0ff */
[----:B------:R-:W-:Y:S02]  /*7be0*/  CS2R R8, SRZ ;  /* 0x0000000000087805 */ /* 0x000fe4000001ff00 */
[----:B------:R-:W-:Y:S01]  /*7bf0*/  CS2R R10, SRZ ;  /* 0x00000000000a7805 */ /* 0x000fe2000001ff00 */
[----:B------:R-:W-:Y:S01]  /*7c00*/  @!P2 IMAD.WIDE R14, R22, 0x2, R14 ;  /* 0x00000002160ea825 */ /* 0x000fe200078e020e */
[----:B------:R-:W-:Y:S01]  /*7c10*/  @!P3 IADD3.X R5, R5, R0, RZ, P1, !PT ;  /* 0x000000000505b210 */ /* 0x000fe20000ffe4ff */
[----:B------:R0:W5:Y:S02]  /*7c20*/  @!P2 LD.E.64 R24, desc[UR42][R6.64] ;  /* 0x0000002a0618a980 */ /* 0x000164000c101b00 */
[----:B------:R-:W-:-:S02]  /*7c30*/  @!P3 IMAD.X R3, R3, 0x1, R0, P0 ;  /* 0x000000010303b824 */ /* 0x000fc400000e0600 */
[----:B------:R0:W5:Y:S04]  /*7c40*/  @!P2 LD.E.64 R12, desc[UR42][R14.64] ;  /* 0x0000002a0e0ca980 */ /* 0x000168000c101b00 */
[----:B------:R0:W5:Y:S04]  /*7c50*/  @!P3 LD.E.64 R8, desc[UR42][R2.64] ;  /* 0x0000002a0208b980 */ /* 0x000168000c101b00 */
[----:B------:R0:W5:Y:S02]  /*7c60*/  @!P3 LD.E.64 R10, desc[UR42][R4.64] ;  /* 0x0000002a040ab980 */ /* 0x000164000c101b00 */
.L_x_12073:
[----:B------:R-:W-:Y:S05]  /*7c70*/  BSYNC B1 ;  /* 0x0000000000017941 */ /* 0x000fea0003800000 */
.L_x_12072:
[----:B------:R-:W-:Y:S01]  /*7c80*/  ULEA.HI UR4, UR37, UR37, URZ, 0x1 ;  /* 0x0000002525047291 */ /* 0x000fe2000f8f083f */
[----:B------:R-:W-:Y:S03]  /*7c90*/  BSSY B1, `(.L_x_12074) ;  /* 0x0000007000017945 */ /* 0x000fe60003800000 */
[----:B------:R-:W-:-:S04]  /*7ca0*/  ULOP3.LUT UR4, UR4, 0xfffffffe, URZ, 0xc0, !UPT ;  /* 0xfffffffe04047892 */ /* 0x000fc8000f8ec03f */
[----:B------:R-:W-:-:S06]  /*7cb0*/  UIADD3 UR4, UR37, -UR4, URZ ;  /* 0x8000000425047290 */ /* 0x000fcc000fffe03f */
[----:B0-2---:R-:W-:-:S05]  /*7cc0*/  IMAD.U32 R3, RZ, RZ, UR4 ;  /* 0x00000004ff037e24 */ /* 0x005fca000f8e00ff */
[----:B------:R-:W-:-:S04]  /*7cd0*/  SHF.L.U32 R3, R3, 0x1f, RZ ;  /* 0x0000001f03037819 */ /* 0x000fc800000006ff */
[----:B------:R-:W0:Y:S02]  /*7ce0*/  SYNCS.PHASECHK.TRANS64.TRYWAIT P0, [R148+URZ+0x22800], R3 ;  /* 0x02280003940075a7 */ /* 0x000e24000800017f */
[----:B0-----:R-:W-:Y:S05]  /*7cf0*/  @!P0 BRA `(.L_x_12075) ;  /* 0x00000234005c8947 */ /* 0x001fea0003800000 */
.L_x_12383:
[----:B------:R-:W-:Y:S05]  /*7d00*/  BSYNC B1 ;  /* 0x0000000000017941 */ /* 0x000fea0003800000 */
.L_x_12074:
[----:B-1----:R-:W2:Y:S01]  /*7d10*/  LDL R4, [R1+0x50] ;  /* 0x0000500001047983 */ /* 0x002ea20000100800 */
[C---:B------:R-:W-:Y:S01]  /*7d20*/  IMAD.SHL.U32 R0, R215.reuse, 0x40, RZ ;  /* 0x00000040d7007824 */ /* 0x040fe200078e00ff */
[----:B------:R-:W-:Y:S01]  /*7d30*/  LOP3.LUT P1, RZ, R215, 0x4, RZ, 0xc0, !PT ;  /* 0x00000004d7ff7812 */ /* 0x000fe2000782c0ff */
[----:B---3-5:R-:W-:Y:S01]  /*7d40*/  IMAD.MOV.U32 R2, RZ, RZ, R9 ;  /* 0x000000ffff027224 */ /* 0x028fe200078e0009 */
[----:B------:R-:W-:Y:S01]  /*7d50*/  BSSY B1, `(.L_x_12076) ;  /* 0x0000075000017945 */ /* 0x000fe20003800000 */
[----:B------:R-:W-:Y:S01]  /*7d60*/  IMAD.MOV.U32 R5, RZ, RZ, R10 ;  /* 0x000000ffff057224 */ /* 0x000fe200078e000a */
[----:B0-----:R-:W-:Y:S01]  /*7d70*/  LOP3.LUT R3, R0, 0x1c0, RZ, 0xc0, !PT ;  /* 0x000001c000037812 */ /* 0x001fe200078ec0ff */
[----:B------:R-:W-:-:S03]  /*7d80*/  IMAD.MOV.U32 R6, RZ, RZ, R13 ;  /* 0x000000ffff067224 */ /* 0x000fc600078e000d */
[----:B------:R-:W-:Y:S02]  /*7d90*/  LOP3.LUT R0, R3, 0x18, R16, 0xf8, !PT ;  /* 0x0000001803007812 */ /* 0x000fe400078ef810 */
[----:B------:R-:W-:-:S04]  /*7da0*/  SHF.R.U32.HI R3, RZ, 0x3, R3 ;  /* 0x00000003ff037819 */ /* 0x000fc80000011603 */
[----:B------:R-:W-:Y:S01]  /*7db0*/  LOP3.LUT R3, R0, R3, RZ, 0x3c, !PT ;  /* 0x0000000300037212 */ /* 0x000fe200078e3cff */
[----:B------:R-:W-:-:S04]  /*7dc0*/  IMAD.MOV.U32 R0, RZ, RZ, R8 ;  /* 0x000000ffff007224 */ /* 0x000fc800078e0008 */
[----:B------:R-:W-:Y:S01]  /*7dd0*/  IMAD R3, R204, 0x200, R3 ;  /* 0x00000200cc037824 */ /* 0x000fe200078e0203 */
[----:B------:R-:W-:Y:S01]  /*7de0*/  PRMT R0, R0, 0x5410, R2 ;  /* 0x0000541000007816 */ /* 0x000fe20000000002 */
[----:B------:R-:W-:Y:S02]  /*7df0*/  IMAD.MOV.U32 R2, RZ, RZ, R24 ;  /* 0x000000ffff027224 */ /* 0x000fe400078e0018 */
[----:B------:R-:W-:Y:S01]  /*7e00*/  IMAD R148, R3, 0x2, R148 ;  /* 0x0000000203947824 */ /* 0x000fe200078e0294 */
[----:B------:R-:W-:-:S03]  /*7e10*/  MOV R3, R25 ;  /* 0x0000001900037202 */ /* 0x000fc60000000f00 */
[----:B------:R-:W-:Y:S01]  /*7e20*/  VIADD R7, R148, 0x18400 ;  /* 0x0001840094077836 */ /* 0x000fe20000000000 */
[----:B------:R-:W-:Y:S01]  /*7e30*/  PRMT R67, R2, 0x5410, R3 ;  /* 0x0000541002437816 */ /* 0x000fe20000000003 */
[----:B------:R-:W-:Y:S01]  /*7e40*/  VIADD R2, R148, 0x18440 ;  /* 0x0001844094027836 */ /* 0x000fe20000000000 */
[----:B------:R-:W-:Y:S01]  /*7e50*/  PRMT R3, R3, 0x5410, R5 ;  /* 0x0000541003037816 */ /* 0x000fe20000000005 */
[----:B------:R-:W-:Y:S02]  /*7e60*/  IMAD.MOV.U32 R5, RZ, RZ, R12 ;  /* 0x000000ffff057224 */ /* 0x000fe400078e000c */
[----:B------:R-:W-:-:S03]  /*7e70*/  @P1 VIADD R2, R7, 0xffffffc0 ;  /* 0xffffffc007021836 */ /* 0x000fc60000000000 */
[----:B------:R-:W-:Y:S01]  /*7e80*/  PRMT R68, R5, 0x5410, R6 ;  /* 0x0000541005447816 */ /* 0x000fe20000000006 */
[----:B--2---:R-:W-:-:S05]  /*7e90*/  IMAD R4, R4, -0x80, R28 ;  /* 0xffffff8004047824 */ /* 0x004fca00078e021c */
        /* <DEDUP_REMOVED lines=11> */
[--C-:B------:R-:W-:Y:S01]  /*7f50*/  SHF.R.U64 R62, R56, 0x10, R57.reuse ;  /* 0x00000010383e7819 */ /* 0x100fe20000001239 */
[----:B------:R-:W-:Y:S01]  /*7f60*/  HADD2.F32 R56, -RZ, R50.H0_H0 ;  /* 0x20000032ff387230 */ /* 0x000fe20000004100 */
[----:B------:R-:W-:Y:S01]  /*7f70*/  SHF.R.U32.HI R55, RZ, 0x10, R57 ;  /* 0x00000010ff377819 */ /* 0x000fe20000011639 */
[----:B------:R-:W-:Y:S01]  /*7f80*/  HADD2.F32 R53, -RZ, R53.H0_H0 ;  /* 0x20000035ff357230 */ /* 0x000fe20000004100 */
[--C-:B------:R-:W-:Y:S02]  /*7f90*/  SHF.R.U32.HI R57, RZ, 0x10, R59.reuse ;  /* 0x00000010ff397819 */ /* 0x100fe4000001163b */
[----:B------:R-:W-:Y:S01]  /*7fa0*/  SHF.R.U64 R61, R58, 0x10, R59 ;  /* 0x000000103a3d7819 */ /* 0x000fe2000000123b */
[----:B------:R-:W-:Y:S02]  /*7fb0*/  HADD2.F32 R55, -RZ, R55.H0_H0 ;  /* 0x20000037ff377230 */ /* 0x000fe40000004100 */
[----:B------:R-:W-:-:S02]  /*7fc0*/  HADD2.F32 R57, -RZ, R57.H0_H0 ;  /* 0x20000039ff397230 */ /* 0x000fc40000004100 */
[--C-:B0-----:R-:W-:Y:S02]  /*7fd0*/  HADD2.F32 R28, -RZ, R7.reuse.H0_H0 ;  /* 0x20000007ff1c7230 */ /* 0x101fe40000004100 */
[----:B------:R-:W-:Y:S02]  /*7fe0*/  HADD2.F32 R50, -RZ, R7.H1_H1 ;  /* 0x30000007ff327230 */ /* 0x000fe40000004100 */
[--C-:B------:R-:W-:Y:S02]  /*7ff0*/  HADD2.F32 R7, -RZ, R4.reuse.H0_H0 ;  /* 0x20000004ff077230 */ /* 0x100fe40000004100 */
[----:B------:R-:W-:Y:S02]  /*8000*/  HADD2.F32 R4, -RZ, R4.H1_H1 ;  /* 0x30000004ff047230 */ /* 0x000fe40000004100 */
[C---:B------:R-:W-:Y:S01]  /*8010*/  FMUL.FTZ R59, R50.reuse, R57 ;  /* 0x00000039323b7220 */ /* 0x040fe20000410000 */
[----:B------:R-:W-:Y:S01]  /*8020*/  FMUL.FTZ R58, R50, R55 ;  /* 0x00000037323a7220 */ /* 0x000fe20000410000 */
[----:B----4-:R-:W-:-:S02]  /*8030*/  HADD2.F32 R14, -RZ, R6.H0_H0 ;  /* 0x20000006ff0e7230 */ /* 0x010fc40000004100 */
[-C--:B------:R-:W-:Y:S01]  /*8040*/  FMUL.FTZ R50, R4, R56.reuse ;  /* 0x0000003804327220 */ /* 0x080fe20000410000 */
        /* <DEDUP_REMOVED lines=8> */
[----:B------:R-:W-:-:S02]  /*80d0*/  HADD2.F32 R28, -RZ, R65.H0_H0 ;  /* 0x20000041ff1c7230 */ /* 0x000fc40000004100 */
[----:B------:R-:W-:Y:S02]  /*80e0*/  HADD2.F32 R5, -RZ, R5.H1_H1 ;  /* 0x30000005ff057230 */ /* 0x000fe40000004100 */
[CC--:B------:R-:W-:Y:S01]  /*80f0*/  FMUL.FTZ R57, R15.reuse, R53.reuse ;  /* 0x000000350f397220 */ /* 0x0c0fe20000410000 */
[----:B------:R-:W-:Y:S02]  /*8100*/  HADD2.F32 R50, -RZ, R61.H0_H0 ;  /* 0x2000003dff327230 */ /* 0x000fe40000004100 */
[-C--:B------:R-:W-:Y:S01]  /*8110*/  FMUL.FTZ R56, R15, R28.reuse ;  /* 0x0000001c0f387220 */ /* 0x080fe20000410000 */
[----:B------:R-:W-:Y:S02]  /*8120*/  HADD2.F32 R4, -RZ, R62.H0_H0 ;  /* 0x2000003eff047230 */ /* 0x000fe40000004100 */
[C---:B------:R-:W-:Y:S01]  /*8130*/  FFMA.FTZ R57, R14.reuse, R28, -R57 ;  /* 0x0000001c0e397223 */ /* 0x040fe20000010839 */
[C---:B------:R-:W-:Y:S01]  /*8140*/  FMUL.FTZ R7, R5.reuse, R50 ;  /* 0x0000003205077220 */ /* 0x040fe20000410000 */
[----:B------:R-:W-:Y:S01]  /*8150*/  FFMA.FTZ R56, R14, R53, R56 ;  /* 0x000000350e387223 */ /* 0x000fe20000010038 */
[----:B------:R-:W-:-:S02]  /*8160*/  FMUL.FTZ R15, R5, R4 ;  /* 0x00000004050f7220 */ /* 0x000fc40000410000 */
[----:B------:R-:W-:Y:S01]  /*8170*/  FFMA.FTZ R5, R6, R4, -R7 ;  /* 0x0000000406057223 */ /* 0x000fe20000010807 */
[----:B------:R-:W-:Y:S01]  /*8180*/  F2FP.F16.F32.PACK_AB R7, R60, R59 ;  /* 0x0000003b3c07723e */ /* 0x000fe200000000ff */
[----:B------:R-:W-:Y:S01]  /*8190*/  FFMA.FTZ R50, R6, R50, R15 ;  /* 0x0000003206327223 */ /* 0x000fe2000001000f */
[----:B------:R-:W-:Y:S02]  /*81a0*/  F2FP.F16.F32.PACK_AB R6, R56, R57 ;  /* 0x000000393806723e */ /* 0x000fe400000000ff */
[----:B------:R-:W-:Y:S02]  /*81b0*/  F2FP.F16.F32.PACK_AB R4, R58, R55 ;  /* 0x000000373a04723e */ /* 0x000fe400000000ff */
[----:B------:R-:W-:-:S05]  /*81c0*/  F2FP.F16.F32.PACK_AB R5, R50, R5 ;  /* 0x000000053205723e */ /* 0x000fca00000000ff */
[----:B------:R0:W-:Y:S02]  /*81d0*/  STS.128 [R148+0x18400], R4 ;  /* 0x0184000494007388 */ /* 0x0001e40000000c00 */
.L_x_12079:
[----:B------:R-:W-:Y:S05]  /*81e0*/  BSYNC B2 ;  /* 0x0000000000027941 */ /* 0x000fea0003800000 */
.L_x_12078:
[----:B------:R-:W-:Y:S05]  /*81f0*/  @P1 BRA `(.L_x_12077) ;  /* 0x0000000000a81947 */ /* 0x000fea0003800000 */
[----:B0-----:R-:W0:Y:S01]  /*8200*/  LDS.128 R4, [R2] ;  /* 0x0000000002047984 */ /* 0x001e220000000c00 */
[----:B------:R-:W-:Y:S01]  /*8210*/  SHF.R.U32.HI R50, RZ, 0x10, R27 ;  /* 0x00000010ff327819 */ /* 0x000fe2000001161b */
[----:B------:R-:W-:Y:S01]  /*8220*/  HADD2.F32 R28, -RZ, R65.H1_H1 ;  /* 0x30000041ff1c7230 */ /* 0x000fe20000004100 */
[--C-:B----4-:R-:W-:Y:S02]  /*8230*/  SHF.R.U32.HI R14, RZ, 0x10, R21.reuse ;  /* 0x00000010ff0e7819 */ /* 0x110fe40000011615 */
[----:B------:R-:W-:Y:S01]  /*8240*/  SHF.R.U64 R59, R20, 0x10, R21 ;  /* 0x00000010143b7819 */ /* 0x000fe20000001215 */
[----:B------:R-:W-:Y:S01]  /*8250*/  HADD2.F32 R50, -RZ, R50.H0_H0 ;  /* 0x20000032ff327230 */ /* 0x000fe20000004100 */
        /* <DEDUP_REMOVED lines=9> */
[----:B------:R-:W-:-:S02]  /*82f0*/  HADD2.F32 R14, -RZ, R6.H0_H0 ;  /* 0x20000006ff0e7230 */ /* 0x000fc40000004100 */
[----:B------:R-:W-:Y:S01]  /*8300*/  FMUL.FTZ R56, R4, R28 ;  /* 0x0000001c04387220 */ /* 0x000fe20000410000 */
[----:B------:R-:W-:Y:S01]  /*8310*/  FFMA.FTZ R58, R20, R50, R21 ;  /* 0x00000032143a7223 */ /* 0x000fe20000010015 */
[----:B------:R-:W-:Y:S02]  /*8320*/  HADD2.F32 R15, -RZ, R6.H1_H1 ;  /* 0x30000006ff0f7230 */ /* 0x000fe40000004100 */
[-C--:B------:R-:W-:Y:S01]  /*8330*/  FMUL.FTZ R50, R4, R26.reuse ;  /* 0x0000001a04327220 */ /* 0x080fe20000410000 */
[C---:B------:R-:W-:Y:S01]  /*8340*/  FFMA.FTZ R56, R7.reuse, R26, -R56 ;  /* 0x0000001a07387223 */ /* 0x040fe20000010838 */
[--C-:B------:R-:W-:Y:S02]  /*8350*/  HADD2.F32 R6, -RZ, R5.reuse.H0_H0 ;  /* 0x20000005ff067230 */ /* 0x100fe40000004100 */
[----:B------:R-:W-:Y:S01]  /*8360*/  FFMA.FTZ R55, R20, R27, -R53 ;  /* 0x0000001b14377223 */ /* 0x000fe20000010835 */
[----:B------:R-:W-:Y:S02]  /*8370*/  HADD2.F32 R26, -RZ, R66.H0_H0 ;  /* 0x20000042ff1a7230 */ /* 0x000fe40000004100 */
[----:B------:R-:W-:Y:S01]  /*8380*/  FFMA.FTZ R27, R7, R28, R50 ;  /* 0x0000001c071b7223 */ /* 0x000fe20000010032 */
[----:B------:R-:W-:-:S02]  /*8390*/  HADD2.F32 R5, -RZ, R5.H1_H1 ;  /* 0x30000005ff057230 */ /* 0x000fc40000004100 */
[----:B------:R-:W-:Y:S02]  /*83a0*/  HADD2.F32 R20, -RZ, R64.H1_H1 ;  /* 0x30000040ff147230 */ /* 0x000fe40000004100 */
[C---:B------:R-:W-:Y:S01]  /*83b0*/  FMUL.FTZ R53, R15.reuse, R26 ;  /* 0x0000001a0f357220 */ /* 0x040fe20000410000 */
[----:B------:R-:W-:Y:S02]  /*83c0*/  HADD2.F32 R21, -RZ, R57.H0_H0 ;  /* 0x20000039ff157230 */ /* 0x000fe40000004100 */
[----:B------:R-:W-:Y:S02]  /*83d0*/  HADD2.F32 R4, -RZ, R59.H0_H0 ;  /* 0x2000003bff047230 */ /* 0x000fe40000004100 */
[-C--:B------:R-:W-:Y:S01]  /*83e0*/  FMUL.FTZ R15, R15, R20.reuse ;  /* 0x000000140f0f7220 */ /* 0x080fe20000410000 */
[C---:B------:R-:W-:Y:S01]  /*83f0*/  FFMA.FTZ R53, R14.reuse, R20, -R53 ;  /* 0x000000140e357223 */ /* 0x040fe20000010835 */
[C---:B------:R-:W-:Y:S01]  /*8400*/  FMUL.FTZ R7, R5.reuse, R21 ;  /* 0x0000001505077220 */ /* 0x040fe20000410000 */
[----:B------:R-:W-:Y:S01]  /*8410*/  FMUL.FTZ R28, R5, R4 ;  /* 0x00000004051c7220 */ /* 0x000fe20000410000 */
[----:B------:R-:W-:-:S02]  /*8420*/  FFMA.FTZ R14, R14, R26, R15 ;  /* 0x0000001a0e0e7223 */ /* 0x000fc4000001000f */
[----:B------:R-:W-:Y:S01]  /*8430*/  FFMA.FTZ R5, R6, R4, -R7 ;  /* 0x0000000406057223 */ /* 0x000fe20000010807 */
[----:B------:R-:W-:Y:S01]  /*8440*/  F2FP.F16.F32.PACK_AB R7, R58, R55 ;  /* 0x000000373a07723e */ /* 0x000fe200000000ff */
[----:B------:R-:W-:Y:S01]  /*8450*/  FFMA.FTZ R28, R6, R21, R28 ;  /* 0x00000015061c7223 */ /* 0x000fe2000001001c */
[----:B------:R-:W-:Y:S02]  /*8460*/  F2FP.F16.F32.PACK_AB R4, R27, R56 ;  /* 0x000000381b04723e */ /* 0x000fe400000000ff */
[----:B------:R-:W-:Y:S02]  /*8470*/  F2FP.F16.F32.PACK_AB R6, R14, R53 ;  /* 0x000000350e06723e */ /* 0x000fe400000000ff */
[----:B------:R-:W-:-:S05]  /*8480*/  F2FP.F16.F32.PACK_AB R5, R28, R5 ;  /* 0x000000051c05723e */ /* 0x000fca00000000ff */
[----:B------:R1:W-:Y:S02]  /*8490*/  STS.128 [R2], R4 ;  /* 0x0000000402007388 */ /* 0x0003e40000000c00 */
.L_x_12077:
[----:B------:R-:W-:Y:S05]  /*84a0*/  BSYNC B1 ;  /* 0x0000000000017941 */ /* 0x000fea0003800000 */
.L_x_12076:
[----:B------:R-:W-:-:S13]  /*84b0*/  ISETP.GE.AND P0, PT, R190, R63, PT ;  /* 0x0000003fbe00720c */ /* 0x000fda0003f06270 */
[----:B------:R-:W-:Y:S05]  /*84c0*/  @P0 BRA `(.L_x_12080) ;  /* 0x0000001800640947 */ /* 0x000fea0003800000 */
[----:B01----:R-:W0:Y:S01]  /*84d0*/  LDC R4, c[0x0][0x3f4] ;  /* 0x0000fd00ff047b82 */ /* 0x003e220000000800 */
[----:B------:R-:W-:Y:S01]  /*84e0*/  BSSY B1, `(.L_x_12081) ;  /* 0x000002e000017945 */ /* 0x000fe20003800000 */
[-C--:B0-----:R-:W-:Y:S02]  /*84f0*/  ISETP.GE.AND P0, PT, R22, R4.reuse, PT ;  /* 0x000000041600720c */ /* 0x081fe40003f06270 */
[----:B------:R-:W-:-:S11]  /*8500*/  ISETP.GE.AND P1, PT, R155, R4, PT ;  /* 0x000000049b00720c */ /* 0x000fd60003f26270 */
[----:B------:R-:W-:Y:S05]  /*8510*/  @P0 BRA `(.L_x_12082) ;  /* 0x0000000000a80947 */ /* 0x000fea0003800000 */
[----:B------:R-:W4:Y:S01]  /*8520*/  LDS.128 R4, [R148+0x1a400] ;  /* 0x01a4000094047984 */ /* 0x000f220000000c00 */
[--C-:B------:R-:W-:Y:S01]  /*8530*/  SHF.R.U32.HI R21, RZ, 0x10, R25.reuse ;  /* 0x00000010ff157819 */ /* 0x100fe20000011619 */
[----:B------:R-:W-:Y:S01]  /*8540*/  HADD2.F32 R20, -RZ, R67.H0_H0 ;  /* 0x20000043ff147230 */ /* 0x000fe20000004100 */
[----:B------:R-:W-:Y:S01]  /*8550*/  SHF.R.U64 R55, R24, 0x10, R25 ;  /* 0x0000001018377819 */ /* 0x000fe20000001219 */
[----:B------:R-:W-:Y:S01]  /*8560*/  HADD2.F32 R24, -RZ, R68.H0_H0 ;  /* 0x20000044ff187230 */ /* 0x000fe20000004100 */
[--C-:B------:R-:W-:Y:S01]  /*8570*/  SHF.R.U32.HI R25, RZ, 0x10, R13.reuse ;  /* 0x00000010ff197819 */ /* 0x100fe2000001160d */
[----:B------:R-:W-:Y:S01]  /*8580*/  HADD2.F32 R21, -RZ, R21.H0_H0 ;  /* 0x20000015ff157230 */ /* 0x000fe20000004100 */
[----:B------:R-:W-:-:S03]  /*8590*/  SHF.R.U64 R53, R12, 0x10, R13 ;  /* 0x000000100c357819 */ /* 0x000fc6000000120d */
[----:B------:R-:W-:Y:S02]  /*85a0*/  HADD2.F32 R25, -RZ, R25.H0_H0 ;  /* 0x20000019ff197230 */ /* 0x000fe40000004100 */
[--C-:B----4-:R-:W-:Y:S02]  /*85b0*/  HADD2.F32 R14, -RZ, R7.reuse.H0_H0 ;  /* 0x20000007ff0e7230 */ /* 0x110fe40000004100 */
        /* <DEDUP_REMOVED lines=31> */
[----:B------:R0:W-:Y:S02]  /*87b0*/  STS.128 [R148+0x1a400], R4 ;  /* 0x01a4000494007388 */ /* 0x0001e40000000c00 */
.L_x_12082:
[----:B------:R-:W-:Y:S05]  /*87c0*/  BSYNC B1 ;  /* 0x0000000000017941 */ /* 0x000fea0003800000 */
.L_x_12081:
[----:B------:R-:W-:Y:S05]  /*87d0*/  @P1 BRA `(.L_x_12080) ;  /* 0x0000001400a01947 */ /* 0x000fea0003800000 */
[----:B0-----:R-:W0:Y:S01]  /*87e0*/  LDS.128 R4, [R2+0x2000] ;  /* 0x0020000002047984 */ /* 0x001e220000000c00 */
[----:B------:R-:W-:Y:S01]  /*87f0*/  SHF.R.U32.HI R13, RZ, 0x10, R9 ;  /* 0x00000010ff0d7819 */ /* 0x000fe20000011609 */
[----:B------:R-:W-:Y:S01]  /*8800*/  HADD2.F32 R12, -RZ, R0.H0_H0 ;  /* 0x20000000ff0c7230 */ /* 0x000fe20000004100 */
[--C-:B------:R-:W-:Y:S01]  /*8810*/  SHF.R.U32.HI R15, RZ, 0x10, R11.reuse ;  /* 0x00000010ff0f7819 */ /* 0x100fe2000001160b */
[----:B----4-:R-:W-:Y:S01]  /*8820*/  HADD2.F32 R14, -RZ, R3.H1_H1 ;  /* 0x30000003ff0e7230 */ /* 0x010fe20000004100 */
        /* <DEDUP_REMOVED lines=8> */
[----:B------:R-:W-:Y:S02]  /*88b0*/  HADD2.F32 R4, -RZ, R4.H1_H1 ;  /* 0x30000004ff047230 */ /* 0x000fe40000004100 */
[-C--:B------:R-:W-:Y:S01]  /*88c0*/  FMUL.FTZ R24, R11, R13.reuse ;  /* 0x0000000d0b187220 */ /* 0x080fe20000410000 */
[--C-:B------:R-:W-:Y:S02]  /*88d0*/  HADD2.F32 R8, -RZ, R6.reuse.H0_H0 ;  /* 0x20000006ff087230 */ /* 0x100fe40000004100 */
[----:B------:R-:W-:Y:S01]  /*88e0*/  FFMA.FTZ R21, R10, R13, -R21 ;  /* 0x0000000d0a157223 */ /* 0x000fe20000010815 */
[----:B------:R-:W-:-:S02]  /*88f0*/  HADD2.F32 R9, -RZ, R6.H1_H1 ;  /* 0x30000006ff097230 */ /* 0x000fc40000004100 */
[----:B------:R-:W-:Y:S01]  /*8900*/  FFMA.FTZ R26, R10, R15, R24 ;  /* 0x0000000f0a1a7223 */ /* 0x000fe20000010018 */
[----:B------:R-:W-:Y:S02]  /*8910*/  HADD2.F32 R6, -RZ, R5.H0_H0 ;  /* 0x20000005ff067230 */ /* 0x000fe40000004100 */
[C---:B------:R-:W-:Y:S01]  /*8920*/  FMUL.FTZ R20, R4.reuse, R14 ;  /* 0x0000000e04147220 */ /* 0x040fe20000410000 */
[-C--:B------:R-:W-:Y:S01]  /*8930*/  FMUL.FTZ R24, R4, R12.reuse ;  /* 0x0000000c04187220 */ /* 0x080fe20000410000 */
[----:B------:R-:W-:Y:S02]  /*8940*/  HADD2.F32 R10, -RZ, R3.H0_H0 ;  /* 0x20000003ff0a7230 */ /* 0x000fe40000004100 */
[----:B------:R-:W-:Y:S02]  /*8950*/  HADD2.F32 R5, -RZ, R5.H1_H1 ;  /* 0x30000005ff057230 */ /* 0x000fe40000004100 */
        /* <DEDUP_REMOVED lines=9> */
[----:B------:R-:W-:Y:S01]  /*89f0*/  FMUL.FTZ R9, R5, R0 ;  /* 0x0000000005097220 */ /* 0x000fe20000410000 */
[----:B------:R-:W-:Y:S01]  /*8a00*/  FFMA.FTZ R8, R8, R10, R15 ;  /* 0x0000000a08087223 */ /* 0x000fe2000001000f */
[----:B------:R-:W-:Y:S01]  /*8a10*/  FFMA.FTZ R5, R6, R0, -R7 ;  /* 0x0000000006057223 */ /* 0x000fe20000010807 */
[----:B------:R-:W-:Y:S01]  /*8a20*/  F2FP.F16.F32.PACK_AB R7, R26, R21 ;  /* 0x000000151a07723e */ /* 0x000fe200000000ff */
[----:B------:R-:W-:Y:S01]  /*8a30*/  FFMA.FTZ R0, R6, R4, R9 ;  /* 0x0000000406007223 */ /* 0x000fe20000010009 */
[----:B------:R-:W-:-:S02]  /*8a40*/  F2FP.F16.F32.PACK_AB R4, R11, R20 ;  /* 0x000000140b04723e */ /* 0x000fc400000000ff */
[----:B------:R-:W-:Y:S02]  /*8a50*/  F2FP.F16.F32.PACK_AB R6, R8, R13 ;  /* 0x0000000d0806723e */ /* 0x000fe400000000ff */
[----:B------:R-:W-:-:S05]  /*8a60*/  F2FP.F16.F32.PACK_AB R5, R0, R5 ;  /* 0x000000050005723e */ /* 0x000fca00000000ff */
[----:B------:R2:W-:Y:S01]  /*8a70*/  STS.128 [R2+0x2000], R4 ;  /* 0x0020000402007388 */ /* 0x0005e20000000c00 */
[----:B------:R-:W-:Y:S05]  /*8a80*/  BRA `(.L_x_12080) ;  /* 0x0000001000f47947 */ /* 0x000fea0003800000 */
.L_x_12067:
[----:B------:R-:W0:Y:S01]  /*8a90*/  LDC R21, c[0x0][0x448] ;  /* 0x00011200ff157b82 */ /* 0x000e220000000800 */
[----:B------:R-:W-:Y:S01]  /*8aa0*/  LEA R5, R220, R25, 0x6 ;  /* 0x00000019dc057211 */ /* 0x000fe200078e30ff */
        /* <DEDUP_REMOVED lines=38> */
[----:B-1----:R-:W-:-:S04]  /*8d10*/  @!P1 IADD3 R2, P2, R2, R7, RZ ;  /* 0x0000000702029210 */ /* 0x002fc80007f5e0ff */
[----:B--2---:R-:W-:Y:S01]  /*8d20*/  @!P1 IADD3.X R5, R0, R4, RZ, P2, !PT ;  /* 0x0000000400059210 */ /* 0x004fe200017fe4ff */
[----:B------:R-:W-:-:S04]  /*8d30*/  @!P1 IMAD.MOV.U32 R8, RZ, RZ, R2 ;  /* 0x000000ffff089224 */ /* 0x000fc800078e0002 */
        /* <DEDUP_REMOVED lines=11> */
[----:B0-----:R0:W0:Y:S01]  /*8df0*/  SHFL.IDX PT, R14, R50, 0x1, 0x1c1f ;  /* 0x003c1f00320e7f89 */ /* 0x00102200000e0000 */
[----:B--2---:R-:W-:-:S02]  /*8e00*/  @!P1 IMAD.MOV.U32 R56, RZ, RZ, R10 ;  /* 0x000000ffff389224 */ /* 0x004fc400078e000a */
[----:B------:R-:W-:Y:S02]  /*8e10*/  @!P1 IMAD.MOV.U32 R57, RZ, RZ, R11 ;  /* 0x000000ffff399224 */ /* 0x000fe400078e000b */
[----:B------:R-:W-:Y:S02]  /*8e20*/  IMAD.MOV.U32 R0, RZ, RZ, R56 ;  /* 0x000000ffff007224 */ /* 0x000fe400078e0038 */
[----:B------:R-:W-:Y:S01]  /*8e30*/  @!P1 IMAD.MOV.U32 R58, RZ, RZ, R8 ;  /* 0x000000ffff3a9224 */ /* 0x000fe200078e0008 */
[----:B------:R-:W-:Y:S01]  /*8e40*/  MOV R2, R57 ;  /* 0x0000003900027202 */ /* 0x000fe20000000f00 */
[----:B------:R-:W-:Y:S01]  /*8e50*/  @!P1 IMAD.MOV.U32 R59, RZ, RZ, R9 ;  /* 0x000000ffff3b9224 */ /* 0x000fe200078e0009 */
[----:B------:R-:W-:Y:S01]  /*8e60*/  PRMT R78, R0, 0x7610, R78 ;  /* 0x00007610004e7816 */ /* 0x000fe2000000004e */
[----:B---3--:R-:W-:Y:S01]  /*8e70*/  @!P1 IMAD.MOV.U32 R20, RZ, RZ, R6 ;  /* 0x000000ffff149224 */ /* 0x008fe200078e0006 */
[----:B------:R2:W3:Y:S01]  /*8e80*/  SHFL.IDX PT, R0, R27, 0x1, 0x1c1f ;  /* 0x003c1f001b007f89 */ /* 0x0004e200000e0000 */
[----:B------:R-:W-:-:S02]  /*8e90*/  PRMT R65, R2, 0x7610, R65 ;  /* 0x0000761002417816 */ /* 0x000fc40000000041 */
[----:B------:R-:W-:Y:S01]  /*8ea0*/  CS2R R2, SRZ ;  /* 0x0000000000027805 */ /* 0x000fe2000001ff00 */
[----:B------:R-:W-:Y:S01]  /*8eb0*/  @!P1 IMAD.MOV.U32 R21, RZ, RZ, R7 ;  /* 0x000000ffff159224 */ /* 0x000fe200078e0007 */
[----:B------:R-:W-:Y:S01]  /*8ec0*/  @!P1 MOV R3, R5 ;  /* 0x0000000500039202 */ /* 0x000fe20000000f00 */
[----:B------:R-:W-:Y:S02]  /*8ed0*/  @!P1 IMAD.MOV.U32 R2, RZ, RZ, R4 ;  /* 0x000000ffff029224 */ /* 0x000fe400078e0004 */
        /* <DEDUP_REMOVED lines=10> */
[----:B0-----:R-:W-:Y:S02]  /*8f80*/  PRMT R50, R50, 0x5410, R4 ;  /* 0x0000541032327816 */ /* 0x001fe40000000004 */
[----:B-1234-:R-:W-:-:S07]  /*8f90*/  PRMT R65, R65, 0x5410, R5 ;  /* 0x0000541041417816 */ /* 0x01efce0000000005 */
.L_x_12393:
[----:B------:R-:W-:Y:S01]  /*8fa0*/  VIADD R25, R25, 0x40 ;  /* 0x0000004019197836 */ /* 0x000fe20000000000 */
[----:B------:R-:W-:Y:S01]  /*8fb0*/  BSSY B1, `(.L_x_12084) ;  /* 0x0000012000017945 */ /* 0x000fe20003800000 */
[----:B------:R-:W-:Y:S02]  /*8fc0*/  CS2R R4, SRZ ;  /* 0x0000000000047805 */ /* 0x000fe4000001ff00 */
[----:B------:R-:W-:Y:S02]  /*8fd0*/  CS2R R10, SRZ ;  /* 0x00000000000a7805 */ /* 0x000fe4000001ff00 */
[----:B------:R-:W-:Y:S02]  /*8fe0*/  CS2R R8, SRZ ;  /* 0x0000000000087805 */ /* 0x000fe4000001ff00 */
[----:B------:R-:W-:-:S13]  /*8ff0*/  ISETP.GE.AND P1, PT, R25, R28, PT ;  /* 0x0000001c1900720c */ /* 0x000fda0003f26270 */
[----:B------:R-:W-:Y:S05]  /*9000*/  @P1 BRA `(.L_x_12085) ;  /* 0x0000000000301947 */ /* 0x000fea0003800000 */
        /* <DEDUP_REMOVED lines=12> */
.L_x_12085:
[----:B------:R-:W-:Y:S05]  /*90d0*/  BSYNC B1 ;  /* 0x0000000000017941 */ /* 0x000fea0003800000 */
.L_x_12084:
[----:B------:R-:W-:Y:S01]  /*90e0*/  ULEA.HI UR4, UR37, UR37, URZ, 0x1 ;  /* 0x0000002525047291 */ /* 0x000fe2000f8f083f */
[----:B------:R-:W-:Y:S03]  /*90f0*/  BSSY B1, `(.L_x_12086) ;  /* 0x0000007000017945 */ /* 0x000fe60003800000 */
[----:B------:R-:W-:-:S04]  /*9100*/  ULOP3.LUT UR4, UR4, 0xfffffffe, URZ, 0xc0, !UPT ;  /* 0xfffffffe04047892 */ /* 0x000fc8000f8ec03f */
[----:B------:R-:W-:-:S06]  /*9110*/  UIADD3 UR4, UR37, -UR4, URZ ;  /* 0x8000000425047290 */ /* 0x000fcc000fffe03f */
[----:B------:R-:W-:-:S05]  /*9120*/  IMAD.U32 R13, RZ, RZ, UR4 ;  /* 0x00000004ff0d7e24 */ /* 0x000fca000f8e00ff */
[----:B------:R-:W-:-:S04]  /*9130*/  SHF.L.U32 R13, R13, 0x1f, RZ ;  /* 0x0000001f0d0d7819 */ /* 0x000fc800000006ff */
[----:B------:R-:W0:Y:S02]  /*9140*/  SYNCS.PHASECHK.TRANS64.TRYWAIT P1, [R148+URZ+0x22800], R13 ;  /* 0x0228000d940075a7 */ /* 0x000e24000802017f */
[----:B0-----:R-:W-:Y:S05]  /*9150*/  @!P1 BRA `(.L_x_12087) ;  /* 0x0000022400cc9947 */ /* 0x001fea0003800000 */
.L_x_12394:
[----:B------:R-:W-:Y:S05]  /*9160*/  BSYNC B1 ;  /* 0x0000000000017941 */ /* 0x000fea0003800000 */
.L_x_12086:
[----:B------:R-:W2:Y:S01]  /*9170*/  LDL R15, [R1+0x50] ;  /* 0x00005000010f7983 */ /* 0x000ea20000100800 */
[----:B-----5:R-:W-:Y:S01]  /*9180*/  IMAD.MOV.U32 R12, RZ, RZ, R6 ;  /* 0x000000ffff0c7224 */ /* 0x020fe200078e0006 */
[----:B------:R-:W-:Y:S01]  /*9190*/  BSSY B1, `(.L_x_12088) ;  /* 0x0000072000017945 */ /* 0x000fe20003800000 */
[----:B0-----:R-:W-:Y:S02]  /*91a0*/  IMAD.MOV.U32 R13, RZ, RZ, R7 ;  /* 0x000000ffff0d7224 */ /* 0x001fe400078e0007 */
[----:B------:R-:W-:Y:S02]  /*91b0*/  IMAD.MOV.U32 R14, RZ, RZ, R4 ;  /* 0x000000ffff0e7224 */ /* 0x000fe400078e0004 */
[----:B------:R-:W-:Y:S02]  /*91c0*/  IMAD.MOV.U32 R80, RZ, RZ, R8 ;  /* 0x000000ffff507224 */ /* 0x000fe400078e0008 */
[----:B------:R-:W-:Y:S02]  /*91d0*/  IMAD.MOV.U32 R81, RZ, RZ, R9 ;  /* 0x000000ffff517224 */ /* 0x000fe400078e0009 */
[----:B--2---:R-:W-:Y:S01]  /*91e0*/  IMAD R0, R15, -0x80, R28 ;  /* 0xffffff800f007824 */ /* 0x004fe200078e021c */
[----:B------:R-:W-:Y:S01]  /*91f0*/  PRMT R28, R12, 0x5410, R13 ;  /* 0x000054100c1c7816 */ /* 0x000fe2000000000d */
[----:B------:R-:W-:-:S03]  /*9200*/  IMAD.MOV.U32 R12, RZ, RZ, R5 ;  /* 0x000000ffff0c7224 */ /* 0x000fc600078e0005 */
[----:B------:R-:W-:Y:S02]  /*9210*/  VIMNMX R13, R0, 0x80, PT ;  /* 0x00000080000d7848 */ /* 0x000fe40003fe0100 */
[----:B------:R-:W-:Y:S01]  /*9220*/  PRMT R0, R14, 0x7610, R0 ;  /* 0x000076100e007816 */ /* 0x000fe20000000000 */
[----:B------:R-:W-:Y:S01]  /*9230*/  IMAD.MOV.U32 R14, RZ, RZ, R10 ;  /* 0x000000ffff0e7224 */ /* 0x000fe200078e000a */
[-C--:B------:R-:W-:Y:S02]  /*9240*/  ISETP.GE.OR P1, PT, R152, R13.reuse, P0 ;  /* 0x0000000d9800720c */ /* 0x080fe40000726670 */
[----:B------:R-:W-:Y:S01]  /*9250*/  ISETP.GE.OR P0, PT, R190, R13, P0 ;  /* 0x0000000dbe00720c */ /* 0x000fe20000706670 */
[----:B------:R-:W-:Y:S01]  /*9260*/  IMAD.MOV.U32 R13, RZ, RZ, R11 ;  /* 0x000000ffff0d7224 */ /* 0x000fe200078e000b */
[----:B------:R-:W-:Y:S02]  /*9270*/  PRMT R79, R12, 0x7610, R79 ;  /* 0x000076100c4f7816 */ /* 0x000fe4000000004f */
[----:B------:R-:W-:-:S02]  /*9280*/  IADD3 R12, R16, R55, RZ ;  /* 0x00000037100c7210 */ /* 0x000fc40007ffe0ff */
[----:B------:R-:W-:Y:S02]  /*9290*/  PRMT R50, R14, 0x7610, R50 ;  /* 0x000076100e327816 */ /* 0x000fe40000000032 */
[----:B------:R-:W-:Y:S02]  /*92a0*/  PRMT R0, R0, 0x5410, R13 ;  /* 0x0000541000007816 */ /* 0x000fe4000000000d */
[----:B------:R-:W-:Y:S01]  /*92b0*/  LOP3.LUT R55, R12, 0x38, RZ, 0xc0, !PT ;  /* 0x000000380c377812 */ /* 0x000fe200078ec0ff */
[----:B------:R-:W-:Y:S06]  /*92c0*/  @P1 BRA `(.L_x_12089) ;  /* 0x0000000400781947 */ /* 0x000fec0003800000 */
[----:B------:R-:W-:Y:S01]  /*92d0*/  IMAD.SHL.U32 R12, R215, 0x40, RZ ;  /* 0x00000040d70c7824 */ /* 0x000fe200078e00ff */
[----:B------:R-:W-:Y:S01]  /*92e0*/  SHF.R.U64 R76, R56, 0x10, R57 ;  /* 0x00000010384c7819 */ /* 0x000fe20000001239 */
[----:B------:R-:W-:Y:S01]  /*92f0*/  HADD2.F32 R60, -RZ, R53.H1_H1 ;  /* 0x30000035ff3c7230 */ /* 0x000fe20000004100 */
[----:B------:R-:W-:Y:S01]  /*9300*/  SHF.R.U32.HI R62, RZ, 0x10, R3 ;  /* 0x00000010ff3e7819 */ /* 0x000fe20000011603 */
[----:B------:R-:W-:Y:S01]  /*9310*/  HADD2.F32 R61, -RZ, R61.H0_H0 ;  /* 0x2000003dff3d7230 */ /* 0x000fe20000004100 */
[----:B------:R-:W-:Y:S01]  /*9320*/  LOP3.LUT R25, R12, 0x1c0, RZ, 0xc0, !PT ;  /* 0x000001c00c197812 */ /* 0x000fe200078ec0ff */
[----:B------:R-:W-:Y:S01]  /*9330*/  HADD2.F32 R53, -RZ, R53.H0_H0 ;  /* 0x20000035ff357230 */ /* 0x000fe20000004100 */
[----:B------:R-:W-:Y:S01]  /*9340*/  SHF.R.U32.HI R63, RZ, 0x10, R59 ;  /* 0x00000010ff3f7819 */ /* 0x000fe2000001163b */
[----:B------:R-:W-:Y:S01]  /*9350*/  HADD2.F32 R62, -RZ, R62.H0_H0 ;  /* 0x2000003eff3e7230 */ /* 0x000fe20000004100 */
[----:B------:R-:W-:Y:S02]  /*9360*/  SHF.R.U32.HI R14, RZ, 0x3, R25 ;  /* 0x00000003ff0e7819 */ /* 0x000fe40000011619 */
[----:B------:R-:W-:-:S02]  /*9370*/  LOP3.LUT R12, R25, 0x38, R16, 0xf8, !PT ;  /* 0x00000038190c7812 */ /* 0x000fc400078ef810 */
[----:B------:R-:W-:Y:S02]  /*9380*/  LOP3.LUT R25, R14, R55, R25, 0x1e, !PT ;  /* 0x000000370e197212 */ /* 0x000fe400078e1e19 */
[----:B------:R-:W-:Y:S02]  /*9390*/  LOP3.LUT R13, R12, R14, RZ, 0x3c, !PT ;  /* 0x0000000e0c0d7212 */ /* 0x000fe400078e3cff */
[----:B------:R-:W-:Y:S01]  /*93a0*/  SHF.R.U64 R74, R2, 0x10, R3 ;  /* 0x00000010024a7819 */ /* 0x000fe20000001203 */
[C---:B------:R-:W-:Y:S01]  /*93b0*/  IMAD R25, R204.reuse, 0x200, R25 ;  /* 0x00000200cc197824 */ /* 0x040fe200078e0219 */
[----:B------:R-:W-:Y:S01]  /*93c0*/  SHF.R.U32.HI R75, RZ, 0x10, R57 ;  /* 0x00000010ff4b7819 */ /* 0x000fe20000011639 */
[----:B------:R-:W-:Y:S01]  /*93d0*/  IMAD R13, R204, 0x200, R13 ;  /* 0x00000200cc0d7824 */ /* 0x000fe200078e020d */
[----:B------:R-:W-:Y:S01]  /*93e0*/  SHF.R.U64 R77, R58, 0x10, R59 ;  /* 0x000000103a4d7819 */ /* 0x000fe2000000123b */
[--C-:B------:R-:W-:Y:S01]  /*93f0*/  IMAD R69, R25, 0x2, R148.reuse ;  /* 0x0000000219457824 */ /* 0x100fe200078e0294 */
[--C-:B------:R-:W-:Y:S01]  /*9400*/  SHF.R.U32.HI R70, RZ, 0x10, R21.reuse ;  /* 0x00000010ff467819 */ /* 0x100fe20000011615 */
[----:B------:R-:W-:Y:S01]  /*9410*/  IMAD R67, R13, 0x2, R148 ;  /* 0x000000020d437824 */ /* 0x000fe200078e0294 */
[----:B------:R-:W-:-:S02]  /*9420*/  SHF.R.U64 R71, R20, 0x10, R21 ;  /* 0x0000001014477819 */ /* 0x000fc40000001215 */
        /* <DEDUP_REMOVED lines=8> */
[----:B------:R-:W-:Y:S02]  /*94b0*/  HADD2.F32 R13, -RZ, R13.H1_H1 ;  /* 0x3000000dff0d7230 */ /* 0x000fe40000004100 */
[C---:B------:R-:W-:Y:S01]  /*94c0*/  FFMA.FTZ R64, R3.reuse, R60, -R64 ;  /* 0x0000003c03407223 */ /* 0x040fe20000010840 */
[----:B------:R-:W-:Y:S02]  /*94d0*/  HADD2.F32 R58, -RZ, R27.H0_H0 ;  /* 0x2000001bff3a7230 */ /* 0x000fe40000004100 */
[----:B------:R-:W-:Y:S01]  /*94e0*/  FFMA.FTZ R66, R3, R61, R66 ;  /* 0x0000003d03427223 */ /* 0x000fe20000010042 */
[--C-:B------:R-:W-:Y:S02]  /*94f0*/  HADD2.F32 R63, -RZ, R65.reuse.H1_H1 ;  /* 0x30000041ff3f7230 */ /* 0x100fe40000004100 */
[C---:B------:R-:W-:Y:S01]  /*9500*/  FMUL.FTZ R60, R57.reuse, R62 ;  /* 0x0000003e393c7220 */ /* 0x040fe20000410000 */
[----:B------:R-:W-:Y:S02]  /*9510*/  HADD2.F32 R3, -RZ, R65.H0_H0 ;  /* 0x20000041ff037230 */ /* 0x000fe40000004100 */
[----:B------:R-:W-:Y:S01]  /*9520*/  FMUL.FTZ R68, R57, R56 ;  /* 0x0000003839447220 */ /* 0x000fe20000410000 */
[----:B------:R-:W-:-:S02]  /*9530*/  HADD2.F32 R20, -RZ, R15.H0_H0 ;  /* 0x2000000fff147230 */ /* 0x000fc40000004100 */
[----:B------:R-:W-:Y:S01]  /*9540*/  FFMA.FTZ R57, R13, R56, -R60 ;  /* 0x000000380d397223 */ /* 0x000fe2000001083c */
[C---:B------:R-:W-:Y:S01]  /*9550*/  FMUL.FTZ R65, R58.reuse, R63 ;  /* 0x0000003f3a417220 */ /* 0x040fe20000410000 */
[----:B------:R-:W-:Y:S02]  /*9560*/  HADD2.F32 R59, -RZ, R27.H1_H1 ;  /* 0x3000001bff3b7230 */ /* 0x000fe40000004100 */
[-C--:B------:R-:W-:Y:S01]  /*9570*/  FMUL.FTZ R58, R58, R3.reuse ;  /* 0x000000033a3a7220 */ /* 0x080fe20000410000 */
[----:B------:R-:W-:Y:S02]  /*9580*/  HADD2.F32 R60, -RZ, R70.H0_H0 ;  /* 0x20000046ff3c7230 */ /* 0x000fe40000004100 */
[C---:B------:R-:W-:Y:S01]  /*9590*/  FFMA.FTZ R65, R20.reuse, R3, -R65 ;  /* 0x0000000314417223 */ /* 0x040fe20000010841 */
[----:B------:R-:W-:Y:S02]  /*95a0*/  HADD2.F32 R21, -RZ, R15.H1_H1 ;  /* 0x3000000fff157230 */ /* 0x000fe40000004100 */
[----:B------:R-:W-:Y:S01]  /*95b0*/  FFMA.FTZ R63, R20, R63, R58 ;  /* 0x0000003f143f7223 */ /* 0x000fe2000001003a */
[----:B------:R-:W-:-:S02]  /*95c0*/  HADD2.F32 R56, -RZ, R75.H0_H0 ;  /* 0x2000004bff387230 */ /* 0x000fc40000004100 */
[----:B------:R-:W-:Y:S01]  /*95d0*/  FMUL.FTZ R20, R59, R60 ;  /* 0x0000003c3b147220 */ /* 0x000fe20000410000 */
[----:B------:R-:W-:Y:S02]  /*95e0*/  HADD2.F32 R25, -RZ, R24.H0_H0 ;  /* 0x20000018ff197230 */ /* 0x000fe40000004100 */
[----:B------:R-:W-:Y:S01]  /*95f0*/  FFMA.FTZ R61, R13, R62, R68 ;  /* 0x0000003e0d3d7223 */ /* 0x000fe20000010044 */
[----:B------:R-:W-:Y:S02]  /*9600*/  HADD2.F32 R3, -RZ, R78.H1_H1 ;  /* 0x3000004eff037230 */ /* 0x000fe40000004100 */
[-C--:B------:R-:W-:Y:S01]  /*9610*/  FMUL.FTZ R68, R59, R56.reuse ;  /* 0x000000383b447220 */ /* 0x080fe20000410000 */
[----:B------:R-:W-:Y:S02]  /*9620*/  HADD2.F32 R2, -RZ, R12.H0_H0 ;  /* 0x2000000cff027230 */ /* 0x000fe40000004100 */
[----:B------:R-:W-:Y:S01]  /*9630*/  FFMA.FTZ R62, R21, R56, -R20 ;  /* 0x00000038153e7223 */ /* 0x000fe20000010814 */
[----:B------:R-:W-:-:S02]  /*9640*/  HADD2.F32 R27, -RZ, R26.H0_H0 ;  /* 0x2000001aff1b7230 */ /* 0x000fc40000004100 */
[C---:B------:R-:W-:Y:S01]  /*9650*/  FMUL.FTZ R13, R25.reuse, R3 ;  /* 0x00000003190d7220 */ /* 0x040fe20000410000 */
[----:B------:R-:W-:Y:S02]  /*9660*/  HADD2.F32 R56, -RZ, R50.H1_H1 ;  /* 0x30000032ff387230 */ /* 0x000fe40000004100 */
[-C--:B------:R-:W-:Y:S01]  /*9670*/  FMUL.FTZ R58, R25, R53.reuse ;  /* 0x00000035193a7220 */ /* 0x080fe20000410000 */
[----:B------:R-:W-:Y:S02]  /*9680*/  HADD2.F32 R20, -RZ, R78.H0_H0 ;  /* 0x2000004eff147230 */ /* 0x000fe40000004100 */
[----:B------:R-:W-:Y:S01]  /*9690*/  FFMA.FTZ R68, R21, R60, R68 ;  /* 0x0000003c15447223 */ /* 0x000fe20000010044 */
[----:B------:R-:W-:Y:S02]  /*96a0*/  HADD2.F32 R15, -RZ, R14.H0_H0 ;  /* 0x2000000eff0f7230 */ /* 0x000fe40000004100 */
[C---:B------:R-:W-:Y:S01]  /*96b0*/  FFMA.FTZ R53, R2.reuse, R53, -R13 ;  /* 0x0000003502357223 */ /* 0x040fe2000001080d */
[----:B------:R-:W-:Y:S01]  /*96c0*/  FFMA.FTZ R58, R2, R3, R58 ;  /* 0x00000003023a7223 */ /* 0x000fe2000001003a */
[----:B------:R-:W-:-:S02]  /*96d0*/  HADD2.F32 R24, -RZ, R24.H1_H1 ;  /* 0x30000018ff187230 */ /* 0x000fc40000004100 */
[C---:B------:R-:W-:Y:S01]  /*96e0*/  FMUL.FTZ R60, R27.reuse, R56 ;  /* 0x000000381b3c7220 */ /* 0x040fe20000410000 */
[-C--:B------:R-:W-:Y:S01]  /*96f0*/  FMUL.FTZ R2, R27, R20.reuse ;  /* 0x000000141b027220 */ /* 0x080fe20000410000 */
[----:B------:R-:W-:Y:S02]  /*9700*/  HADD2.F32 R21, -RZ, R74.H0_H0 ;  /* 0x2000004aff157230 */ /* 0x000fe40000004100 */
[----:B------:R-:W-:Y:S02]  /*9710*/  HADD2.F32 R26, -RZ, R26.H1_H1 ;  /* 0x3000001aff1a7230 */ /* 0x000fe40000004100 */
        /* <DEDUP_REMOVED lines=25> */
.L_x_12089:
[----:B------:R-:W-:Y:S05]  /*98b0*/  BSYNC B1 ;  /* 0x0000000000017941 */ /* 0x000fea0003800000 */
.L_x_12088:
[----:B------:R-:W-:Y:S02]  /*98c0*/  PRMT R50, R50, 0x5410, R80 ;  /* 0x0000541032327816 */ /* 0x000fe40000000050 */
[----:B------:R-:W-:Y:S01]  /*98d0*/  PRMT R21, R81, 0x7610, R21 ;  /* 0x0000761051157816 */ /* 0x000fe20000000015 */
[----:B------:R-:W-:Y:S06]  /*98e0*/  @P0 BRA `(.L_x_12080) ;  /* 0x00000004005c0947 */ /* 0x000fec0003800000 */
[----:B------:R-:W-:Y:S01]  /*98f0*/  LOP3.LUT R2, R206, R55, R205, 0x1e, !PT ;  /* 0x00000037ce027212 */ /* 0x000fe200078e1ecd */
[----:B0-----:R-:W0:Y:S01]  /*9900*/  LDS.128 R12, [R223+0x18400] ;  /* 0x01840000df0c7984 */ /* 0x001e220000000c00 */
[----:B------:R-:W-:Y:S01]  /*9910*/  SHF.R.U64 R60, R8, 0x10, R9 ;  /* 0x00000010083c7819 */ /* 0x000fe20000001209 */
[----:B------:R-:W-:Y:S01]  /*9920*/  HADD2.F32 R21, -RZ, R21.H0_H0 ;  /* 0x20000015ff157230 */ /* 0x000fe20000004100 */
[----:B------:R-:W-:Y:S02]  /*9930*/  IADD3 R3, R207, R2, RZ ;  /* 0x00000002cf037210 */ /* 0x000fe40007ffe0ff */
[--C-:B------:R-:W-:Y:S02]  /*9940*/  SHF.R.U64 R59, R10, 0x10, R11.reuse ;  /* 0x000000100a3b7819 */ /* 0x100fe4000000120b */
[----:B------:R-:W-:Y:S01]  /*9950*/  SHF.R.U32.HI R57, RZ, 0x10, R11 ;  /* 0x00000010ff397819 */ /* 0x000fe2000001160b */
[----:B------:R-:W-:Y:S01]  /*9960*/  IMAD R3, R3, 0x2, R148 ;  /* 0x0000000203037824 */ /* 0x000fe200078e0294 */
[----:B------:R-:W-:Y:S01]  /*9970*/  SHF.R.U32.HI R20, RZ, 0x10, R9 ;  /* 0x00000010ff147819 */ /* 0x000fe20000011609 */
[----:B------:R-:W-:Y:S01]  /*9980*/  HADD2.F32 R11, -RZ, R79.H0_H0 ;  /* 0x2000004fff0b7230 */ /* 0x000fe20000004100 */
[----:B------:R-:W-:-:S02]  /*9990*/  SHF.R.U64 R63, R4, 0x10, R5 ;  /* 0x00000010043f7819 */ /* 0x000fc40000001205 */
[----:B------:R-:W1:Y:S01]  /*99a0*/  LDS.128 R24, [R3+0x18400] ;  /* 0x0184000003187984 */ /* 0x000e620000000c00 */
[----:B------:R-:W-:Y:S01]  /*99b0*/  SHF.R.U32.HI R56, RZ, 0x10, R5 ;  /* 0x00000010ff387819 */ /* 0x000fe20000011605 */
[----:B------:R-:W-:Y:S01]  /*99c0*/  HADD2.F32 R20, -RZ, R20.H0_H0 ;  /* 0x20000014ff147230 */ /* 0x000fe20000004100 */
[--C-:B------:R-:W-:Y:S02]  /*99d0*/  SHF.R.U64 R62, R6, 0x10, R7.reuse ;  /* 0x00000010063e7819 */ /* 0x100fe40000001207 */
[----:B------:R-:W-:Y:S01]  /*99e0*/  SHF.R.U32.HI R61, RZ, 0x10, R7 ;  /* 0x00000010ff3d7819 */ /* 0x000fe20000011607 */
[--C-:B0-----:R-:W-:Y:S02]  /*99f0*/  HADD2.F32 R4, -RZ, R13.reuse.H0_H0 ;  /* 0x2000000dff047230 */ /* 0x101fe40000004100 */
[----:B------:R-:W-:Y:S02]  /*9a00*/  HADD2.F32 R13, -RZ, R13.H1_H1 ;  /* 0x3000000dff0d7230 */ /* 0x000fe40000004100 */
[----:B------:R-:W-:-:S02]  /*9a10*/  HADD2.F32 R2, -RZ, R12.H0_H0 ;  /* 0x2000000cff027230 */ /* 0x000fc40000004100 */
[----:B------:R-:W-:Y:S02]  /*9a20*/  HADD2.F32 R5, -RZ, R14.H0_H0 ;  /* 0x2000000eff057230 */ /* 0x000fe40000004100 */
[--C-:B------:R-:W-:Y:S02]  /*9a30*/  HADD2.F32 R6, -RZ, R15.reuse.H0_H0 ;  /* 0x2000000fff067230 */ /* 0x100fe40000004100 */
[----:B------:R-:W-:Y:S02]  /*9a40*/  HADD2.F32 R15, -RZ, R15.H1_H1 ;  /* 0x3000000fff0f7230 */ /* 0x000fe40000004100 */
        /* <DEDUP_REMOVED lines=11> */
[----:B------:R-:W-:-:S02]  /*9b00*/  HADD2.F32 R4, -RZ, R0.H0_H0 ;  /* 0x20000000ff047230 */ /* 0x000fc40000004100 */
[-C--:B------:R-:W-:Y:S01]  /*9b10*/  FMUL.FTZ R58, R25, R8.reuse ;  /* 0x00000008193a7220 */ /* 0x080fe20000410000 */
[----:B------:R-:W-:Y:S01]  /*9b20*/  FFMA.FTZ R56, R13, R8, -R56 ;  /* 0x000000080d387223 */ /* 0x000fe20000010838 */
[CC--:B------:R-:W-:Y:S01]  /*9b30*/  FMUL.FTZ R21, R7.reuse, R11.reuse ;  /* 0x0000000b07157220 */ /* 0x0c0fe20000410000 */
[----:B------:R-:W-:Y:S02]  /*9b40*/  HADD2.F32 R9, -RZ, R26.H0_H0 ;  /* 0x2000001aff097230 */ /* 0x000fe40000004100 */
[-C--:B------:R-:W-:Y:S01]  /*9b50*/  FMUL.FTZ R8, R7, R4.reuse ;  /* 0x0000000407087220 */ /* 0x080fe20000410000 */
[----:B------:R-:W-:Y:S02]  /*9b60*/  HADD2.F32 R50, -RZ, R50.H0_H0 ;  /* 0x20000032ff327230 */ /* 0x000fe40000004100 */
[C---:B------:R-:W-:Y:S01]  /*9b70*/  FFMA.FTZ R21, R2.reuse, R4, -R21 ;  /* 0x0000000402157223 */ /* 0x040fe20000010815 */
[----:B------:R-:W-:Y:S02]  /*9b80*/  HADD2.F32 R4, -RZ, R28.H0_H0 ;  /* 0x2000001cff047230 */ /* 0x000fe40000004100 */
[----:B------:R-:W-:Y:S01]  /*9b90*/  FFMA.FTZ R8, R2, R11, R8 ;  /* 0x0000000b02087223 */ /* 0x000fe20000010008 */
[----:B------:R-:W-:-:S02]  /*9ba0*/  HADD2.F32 R10, -RZ, R27.H0_H0 ;  /* 0x2000001bff0a7230 */ /* 0x000fc40000004100 */
[----:B------:R-:W-:Y:S01]  /*9bb0*/  FMUL.FTZ R2, R9, R50 ;  /* 0x0000003209027220 */ /* 0x000fe20000410000 */
[----:B------:R-:W-:Y:S02]  /*9bc0*/  HADD2.F32 R11, -RZ, R0.H1_H1 ;  /* 0x30000000ff0b7230 */ /* 0x000fe40000004100 */
[----:B------:R-:W-:Y:S01]  /*9bd0*/  FFMA.FTZ R58, R13, R20, R58 ;  /* 0x000000140d3a7223 */ /* 0x000fe2000001003a */
[----:B------:R-:W-:Y:S02]  /*9be0*/  HADD2.F32 R7, -RZ, R28.H1_H1 ;  /* 0x3000001cff077230 */ /* 0x000fe40000004100 */
[-C--:B------:R-:W-:Y:S01]  /*9bf0*/  FMUL.FTZ R28, R9, R4.reuse ;  /* 0x00000004091c7220 */ /* 0x080fe20000410000 */
[----:B------:R-:W-:Y:S01]  /*9c00*/  FFMA.FTZ R20, R5, R4, -R2 ;  /* 0x0000000405147223 */ /* 0x000fe20000010802 */
[C---:B------:R-:W-:Y:S01]  /*9c10*/  FMUL.FTZ R9, R10.reuse, R11 ;  /* 0x0000000b0a097220 */ /* 0x040fe20000410000 */
[----:B------:R-:W-:Y:S02]  /*9c20*/  HADD2.F32 R27, -RZ, R27.H1_H1 ;  /* 0x3000001bff1b7230 */ /* 0x000fe40000004100 */
[----:B------:R-:W-:Y:S01]  /*9c30*/  FMUL.FTZ R4, R10, R7 ;  /* 0x000000070a047220 */ /* 0x000fe20000410000 */
[----:B------:R-:W-:-:S02]  /*9c40*/  HADD2.F32 R2, -RZ, R57.H0_H0 ;  /* 0x20000039ff027230 */ /* 0x000fc40000004100 */
[----:B------:R-:W-:Y:S01]  /*9c50*/  FFMA.FTZ R10, R5, R50, R28 ;  /* 0x00000032050a7223 */ /* 0x000fe2000001001c */
[----:B------:R-:W-:Y:S02]  /*9c60*/  HADD2.F32 R0, -RZ, R61.H0_H0 ;  /* 0x2000003dff007230 */ /* 0x000fe40000004100 */
[C---:B------:R-:W-:Y:S01]  /*9c70*/  FFMA.FTZ R28, R6.reuse, R7, -R9 ;  /* 0x00000007061c7223 */ /* 0x040fe20000010809 */
[----:B------:R-:W-:Y:S01]  /*9c80*/  FFMA.FTZ R6, R6, R11, R4 ;  /* 0x0000000b06067223 */ /* 0x000fe20000010004 */
[----:B------:R-:W-:Y:S02]  /*9c90*/  HADD2.F32 R24, -RZ, R24.H1_H1 ;  /* 0x30000018ff187230 */ /* 0x000fe40000004100 */
[C---:B------:R-:W-:Y:S01]  /*9ca0*/  FMUL.FTZ R50, R27.reuse, R2 ;  /* 0x000000021b327220 */ /* 0x040fe20000410000 */
[----:B------:R-:W-:Y:S02]  /*9cb0*/  HADD2.F32 R26, -RZ, R26.H1_H1 ;  /* 0x3000001aff1a7230 */ /* 0x000fe40000004100 */
[----:B------:R-:W-:Y:S01]  /*9cc0*/  FMUL.FTZ R4, R27, R0 ;  /* 0x000000001b047220 */ /* 0x000fe20000410000 */
[----:B------:R-:W-:-:S02]  /*9cd0*/  HADD2.F32 R9, -RZ, R60.H0_H0 ;  /* 0x2000003cff097230 */ /* 0x000fc40000004100 */
        /* <DEDUP_REMOVED lines=8> */
[-C--:B------:R-:W-:Y:S01]  /*9d60*/  FMUL.FTZ R24, R24, R5.reuse ;  /* 0x0000000518187220 */ /* 0x080fe20000410000 */
[----:B------:R-:W-:Y:S01]  /*9d70*/  FFMA.FTZ R4, R12, R5, -R13 ;  /* 0x000000050c047223 */ /* 0x000fe2000001080d */
[----:B------:R-:W-:Y:S01]  /*9d80*/  FMUL.FTZ R26, R26, R7 ;  /* 0x000000071a1a7220 */ /* 0x000fe20000410000 */
[----:B------:R-:W-:Y:S01]  /*9d90*/  F2FP.F16.F32.PACK_AB R5, R56, R53 ;  /* 0x000000353805723e */ /* 0x000fe200000000ff */
[----:B------:R-:W-:Y:S01]  /*9da0*/  FFMA.FTZ R15, R14, R7, -R15 ;  /* 0x000000070e0f7223 */ /* 0x000fe2000001080f */
[----:B------:R-:W-:Y:S01]  /*9db0*/  FFMA.FTZ R13, R12, R9, R24 ;  /* 0x000000090c0d7223 */ /* 0x000fe20000010018 */
        /* <DEDUP_REMOVED lines=10> */
.L_x_12080:
[----:B------:R-:W-:Y:S05]  /*9e60*/  BSYNC B0 ;  /* 0x0000000000007941 */ /* 0x000fea0003800000 */
.L_x_12066:
        /* <DEDUP_REMOVED lines=8> */
.L_x_12063:
[----:B------:R-:W3:Y:S01]  /*9ef0*/  S2R R0, SR_TID.X ;  /* 0x0000000000007919 */ /* 0x000ee20000002100 */
[----:B012---:R-:W-:Y:S01]  /*9f00*/  IMAD.U32 R4, RZ, RZ, UR44 ;  /* 0x0000002cff047e24 */ /* 0x007fe2000f8e00ff */
[----:B------:R-:W-:Y:S01]  /*9f10*/  MOV R6, R39 ;  /* 0x0000002700067202 */ /* 0x000fe20000000f00 */
[----:B------:R-:W-:Y:S01]  /*9f20*/  IMAD.U32 R5, RZ, RZ, UR45 ;  /* 0x0000002dff057e24 */ /* 0x000fe2000f8e00ff */
[----:B------:R-:W-:Y:S05]  /*9f30*/  WARPSYNC.ALL ;  /* 0x0000000000007948 */ /* 0x000fea0003800000 */
[----:B------:R-:W-:Y:S01]  /*9f40*/  IMAD.MOV.U32 R7, RZ, RZ, R46 ;  /* 0x000000ffff077224 */ /* 0x000fe200078e002e */
[----:B------:R-:W-:Y:S01]  /*9f50*/  UIADD3 UR4, UP0, UR44, 0x1cc, URZ ;  /* 0x000001cc2c047890 */ /* 0x000fe2000ff1e03f */
[----:B------:R-:W-:-:S02]  /*9f60*/  IMAD.MOV.U32 R8, RZ, RZ, R40 ;  /* 0x000000ffff087224 */ /* 0x000fc400078e0028 */
[----:B------:R-:W-:Y:S01]  /*9f70*/  IMAD.MOV.U32 R9, RZ, RZ, R51 ;  /* 0x000000ffff097224 */ /* 0x000fe200078e0033 */
[----:B------:R0:W-:Y:S01]  /*9f80*/  STL.128 [R1+0x160], R4 ;  /* 0x0001600401007387 */ /* 0x0001e20000100c00 */
[----:B------:R-:W-:Y:S01]  /*9f90*/  IMAD.MOV.U32 R10, RZ, RZ, R41 ;  /* 0x000000ffff0a7224 */ /* 0x000fe200078e0029 */
[----:B------:R-:W-:Y:S01]  /*9fa0*/  UIADD3.X UR5, URZ, UR45, URZ, UP0, !UPT ;  /* 0x0000002d3f057290 */ /* 0x000fe200087fe43f */
[----:B------:R-:W-:Y:S02]  /*9fb0*/  IMAD.MOV.U32 R11, RZ, RZ, R54 ;  /* 0x000000ffff0b7224 */ /* 0x000fe400078e0036 */
[----:B------:R-:W-:Y:S02]  /*9fc0*/  IMAD.U32 R12, RZ, RZ, UR39 ;  /* 0x00000027ff0c7e24 */ /* 0x000fe4000f8e00ff */
[----:B------:R-:W-:Y:S01]  /*9fd0*/  IMAD.U32 R13, RZ, RZ, UR38 ;  /* 0x00000026ff0d7e24 */ /* 0x000fe2000f8e00ff */
[----:B------:R1:W-:Y:S04]  /*9fe0*/  STL.128 [R1+0x150], R8 ;  /* 0x0001500801007387 */ /* 0x0003e80000100c00 */
[----:B------:R-:W-:Y:S01]  /*9ff0*/  STL.64 [R1+0x148], R12 ;  /* 0x0001480c01007387 */ /* 0x000fe20000100a00 */
[----:B0-----:R-:W-:Y:S01]  /*a000*/  IMAD.MOV.U32 R4, RZ, RZ, R29 ;  /* 0x000000ffff047224 */ /* 0x001fe200078e001d */
[----:B------:R-:W-:Y:S01]  /*a010*/  MOV R6, R35 ;  /* 0x0000002300067202 */ /* 0x000fe20000000f00 */
[----:B------:R-:W-:Y:S01]  /*a020*/  IMAD.MOV.U32 R5, RZ, RZ, R48 ;  /* 0x000000ffff057224 */ /* 0x000fe200078e0030 */
[----:B---3-5:R-:W-:Y:S01]  /*a030*/  SHF.R.U32.HI R2, RZ, 0x7, R0 ;  /* 0x00000007ff027819 */ /* 0x028fe20000011600 */
[----:B------:R-:W-:-:S02]  /*a040*/  IMAD.U32 R0, RZ, RZ, UR44 ;  /* 0x0000002cff007e24 */ /* 0x000fc4000f8e00ff */
[----:B------:R-:W-:Y:S02]  /*a050*/  IMAD.MOV.U32 R7, RZ, RZ, R44 ;  /* 0x000000ffff077224 */ /* 0x000fe400078e002c */
[----:B-1----:R-:W-:Y:S01]  /*a060*/  IMAD.MOV.U32 R8, RZ, RZ, R31 ;  /* 0x000000ffff087224 */ /* 0x002fe200078e001f */
[----:B------:R-:W-:Y:S01]  /*a070*/  IADD3 R0, P0, R0, 0x80, RZ ;  /* 0x0000008000007810 */ /* 0x000fe20007f1e0ff */
[----:B------:R-:W-:Y:S01]  /*a080*/  IMAD.MOV.U32 R9, RZ, RZ, R52 ;  /* 0x000000ffff097224 */ /* 0x000fe200078e0034 */
[----:B------:R0:W-:Y:S01]  /*a090*/  STL.128 [R1+0x190], R4 ;  /* 0x0001900401007387 */ /* 0x0001e20000100c00 */
[----:B------:R-:W-:Y:S02]  /*a0a0*/  IMAD.MOV.U32 R10, RZ, RZ, R36 ;  /* 0x000000ffff0a7224 */ /* 0x000fe400078e0024 */
[----:B------:R-:W-:Y:S02]  /*a0b0*/  IMAD.X R3, RZ, RZ, UR45, P0 ;  /* 0x0000002dff037e24 */ /* 0x000fe400080e06ff */
[----:B------:R-:W-:-:S02]  /*a0c0*/  IMAD.MOV.U32 R11, RZ, RZ, R47 ;  /* 0x000000ffff0b7224 */ /* 0x000fc400078e002f */
[----:B------:R-:W-:-:S03]  /*a0d0*/  VIADD R2, R2, 0x8 ;  /* 0x0000000802027836 */ /* 0x000fc60000000000 */
[----:B------:R1:W-:Y:S02]  /*a0e0*/  STL.128 [R1+0x180], R8 ;  /* 0x0001800801007387 */ /* 0x0003e40000100c00 */
[----:B------:R2:W-:Y:S01]  /*a0f0*/  BAR.SYNC.DEFER_BLOCKING R2, 0x100 ;  /* 0x000400020000751d */ /* 0x0005e20000010000 */
[----:B0-----:R-:W-:Y:S01]  /*a100*/  IMAD.MOV.U32 R4, RZ, RZ, R33 ;  /* 0x000000ffff047224 */ /* 0x001fe200078e0021 */
[----:B------:R-:W-:Y:S01]  /*a110*/  MOV R6, R34 ;  /* 0x0000002200067202 */ /* 0x000fe20000000f00 */
[----:B------:R-:W-:Y:S02]  /*a120*/  IMAD.MOV.U32 R5, RZ, RZ, R42 ;  /* 0x000000ffff057224 */ /* 0x000fe400078e002a */
[----:B------:R-:W-:Y:S02]  /*a130*/  IMAD.MOV.U32 R7, RZ, RZ, R45 ;  /* 0x000000ffff077224 */ /* 0x000fe400078e002d */
[----:B--2---:R-:W-:-:S03]  /*a140*/  VIADD R2, R184, 0xffffffff ;  /* 0xffffffffb8027836 */ /* 0x004fc60000000000 */
[----:B------:R0:W-:Y:S01]  /*a150*/  STL.128 [R1+0x1a0], R4 ;  /* 0x0001a00401007387 */ /* 0x0001e20000100c00 */
[----:B-1----:R-:W-:Y:S01]  /*a160*/  IMAD.U32 R8, RZ, RZ, UR4 ;  /* 0x00000004ff087e24 */ /* 0x002fe2000f8e00ff */
[----:B------:R-:W-:Y:S01]  /*a170*/  MOV R10, 0xa260 ;  /* 0x0000a260000a7802 */ /* 0x000fe20000000f00 */
[----:B------:R-:W-:Y:S02]  /*a180*/  IMAD.U32 R9, RZ, RZ, UR5 ;  /* 0x00000005ff097e24 */ /* 0x000fe4000f8e00ff */
[----:B0-----:R-:W-:Y:S01]  /*a190*/  IMAD.MOV.U32 R4, RZ, RZ, R38 ;  /* 0x000000ffff047224 */ /* 0x001fe200078e0026 */
[----:B------:R-:W-:Y:S01]  /*a1a0*/  MOV R7, R3 ;  /* 0x0000000300077202 */ /* 0x000fe20000000f00 */
[----:B------:R-:W-:Y:S02]  /*a1b0*/  IMAD.MOV.U32 R5, RZ, RZ, R37 ;  /* 0x000000ffff057224 */ /* 0x000fe400078e0025 */
[----:B------:R-:W-:Y:S02]  /*a1c0*/  IMAD.MOV.U32 R6, RZ, RZ, R0 ;  /* 0x000000ffff067224 */ /* 0x000fe400078e0000 */
[----:B------:R-:W-:-:S03]  /*a1d0*/  IMAD.U32 R0, RZ, RZ, UR44 ;  /* 0x0000002cff007e24 */ /* 0x000fc6000f8e00ff */
[----:B------:R0:W-:Y:S01]  /*a1e0*/  STL.128 [R1+0x1b0], R4 ;  /* 0x0001b00401007387 */ /* 0x0001e20000100c00 */
[----:B------:R-:W-:Y:S02]  /*a1f0*/  VIADD R0, R0, 0x148 ;  /* 0x0000014800007836 */ /* 0x000fe40000000000 */
[----:B0-----:R-:W-:Y:S02]  /*a200*/  IMAD.MOV.U32 R4, RZ, RZ, R32 ;  /* 0x000000ffff047224 */ /* 0x001fe400078e0020 */
[----:B------:R-:W-:Y:S02]  /*a210*/  IMAD.MOV.U32 R5, RZ, RZ, R43 ;  /* 0x000000ffff057224 */ /* 0x000fe400078e002b */
[----:B------:R-:W-:Y:S02]  /*a220*/  IMAD.MOV.U32 R6, RZ, RZ, R8 ;  /* 0x000000ffff067224 */ /* 0x000fe400078e0008 */
[----:B------:R-:W-:-:S05]  /*a230*/  IMAD.MOV.U32 R7, RZ, RZ, R9 ;  /* 0x000000ffff077224 */ /* 0x000fca00078e0009 */
[----:B------:R0:W-:Y:S02]  /*a240*/  STL.128 [R1+0x170], R4 ;  /* 0x0001700401007387 */ /* 0x0001e40000100c00 */
[----:B0---4-:R-:W-:Y:S05]  /*a250*/  CALL.REL.NOINC `($_ZN7cutlass13device_kernelIN5flash11enable_sm90INS1_16FlashAttnFwdSm90INS1_25CollectiveMainloopFwdSm90ILi2EN4cute5tupleIJNS5_1CILi1EEES8_S8_EEENS6_IJNS7_ILi128EEENS7_ILi96EEENS7_ILi64EEEEEELi256ENS_6half_tEfNS_4arch4Sm90ELb0ELb1ELb1ELb1ELb1ELb1ELb0ELb1ELb0ELb1ELb0ELb0EEENS1_21CollectiveEpilogueFwdINS6_IJSA_NS7_ILi256EEESB_EEES9_SE_SG_Li256ELb1ELb1ELb0ELb0EEENS1_36VarlenDynamicPersistentTileSchedulerILi128ELi96ELi256ELi128ELb0ELb1ELb1ELb1ELb0ELb1EEEEEEEEEvNT_6ParamsE$_ZZN5flash25CollectiveMainloopFwdSm90ILi2EN4cute5tupleIJNS1_1CILi1EEES4_S4_EEENS2_IJNS3_ILi128EEENS3_ILi96EEENS3_ILi64EEEEEELi256EN7cutlass6half_tEfNSA_4arch4Sm90ELb0ELb1ELb1ELb1ELb1ELb1ELb0ELb1ELb0ELb1ELb0ELb0EE3mmaINS_16FlashAttnFwdSm90ISE_NS_21CollectiveEpilogueFwdINS2_IJS6_NS3_ILi256EEES7_EEES5_SB_SD_Li256ELb1ELb1ELb0ELb0EEENS_36VarlenDynamicPersistentTileSchedulerILi128ELi96ELi256ELi128ELb0ELb1ELb1ELb1ELb0ELb1EEEE13SharedStorageENS1_6TensorINS1_11ArrayEngineIfLm128EEENS1_6LayoutINS2_IJNS2_IJNS3_ILi2EEEST_NS3_ILi32EEEEEES4_S4_EEENS2_IJNS2_IJS4_ST_NS3_ILi4EEEEEENS3_ILi0EEESZ_EEEEEEENS_7SoftmaxILi2ELi0EEEEEbRKNSE_6ParamsENSA_13PipelineAsyncILi2EEES19_RNSA_13PipelineStateILj2EEERT0_RT1_iRiRKNS_16SeqlenInfoQKNewKILb1ELb1EEENS2_IJiiiiEEERT_ENKUliT_T0_T1_E_clIZSF_ISO_S12_S14_EbS17_S19_S19_S1C_S1E_S1G_iS1H_S1L_S1M_S1O_EUlRS1P_iE0_NS3_ILb1EEES1W_EEDaiS1P_S1Q_S1R_) ;  /* 0x0000025400b87944 */ /* 0x011fea0003c00000 */
[----:B------:R-:W2:Y:S01]  /*a260*/  LDL R2, [R1+0x50] ;  /* 0x0000500001027983 */ /* 0x000ea20000100800 */
[----:B------:R-:W0:Y:S08]  /*a270*/  LDC R0, c[0x0][0x448] ;  /* 0x00011200ff007b82 */ /* 0x000e300000000800 */
[----:B------:R-:W1:Y:S01]  /*a280*/  LDC.64 R6, c[0x0][0x9e0] ;  /* 0x00027800ff067b82 */ /* 0x000e620000000a00 */
[----:B0-----:R-:W-:-:S13]  /*a290*/  ISETP.NE.AND P0, PT, R0, 0x1, PT ;  /* 0x000000010000780c */ /* 0x001fda0003f05270 */
[----:B------:R-:W0:Y:S08]  /*a2a0*/  @P0 LDC R3, c[0x0][0x44c] ;  /* 0x00011300ff030b82 */ /* 0x000e300000000800 */
[----:B------:R-:W3:Y:S01]  /*a2b0*/  @P0 LDC R4, c[0x0][0x450] ;  /* 0x00011400ff040b82 */ /* 0x000ee20000000800 */
[----:B--2---:R-:W-:-:S05]  /*a2c0*/  SHF.L.U32 R2, R2, 0x7, RZ ;  /* 0x0000000702027819 */ /* 0x004fca00000006ff */
        /* <DEDUP_REMOVED lines=19> */
.L_x_12092:
[----:B------:R-:W-:-:S13]  /*a400*/  ISETP.NE.AND P0, PT, R7, 0x1, PT ;  /* 0x000000010700780c */ /* 0x000fda0003f05270 */
[----:B------:R-:W0:Y:S02]  /*a410*/  @P0 LDC.64 R4, c[0x0][0x9e8] ;  /* 0x00027a00ff040b82 */ /* 0x000e240000000a00 */
[----:B0-----:R-:W-:-:S05]  /*a420*/  @P0 IMAD.HI.U32 R4, R3, R4, RZ ;  /* 0x0000000403040227 */ /* 0x001fca00078e00ff */
[----:B------:R-:W-:-:S07]  /*a430*/  @P0 SHF.R.U32.HI R3, RZ, R5, R4 ;  /* 0x00000005ff030219 */ /* 0x000fce0000011604 */
.L_x_12093:
[----:B------:R-:W-:Y:S05]  /*a440*/  BSYNC B0 ;  /* 0x0000000000007941 */ /* 0x000fea0003800000 */
.L_x_12091:
[----:B------:R-:W-:-:S05]  /*a450*/  IMAD R3, R3, R7, R7 ;  /* 0x0000000703037224 */ /* 0x000fca00078e0207 */
[----:B------:R-:W-:-:S07]  /*a460*/  VIMNMX R6, R6, R3, PT ;  /* 0x0000000306067248 */ /* 0x000fce0003fe0100 */
.L_x_12090:
[----:B------:R-:W-:-:S05]  /*a470*/  IMAD.HI R6, R6, 0x2aaaaaab, RZ ;  /* 0x2aaaaaab06067827 */ /* 0x000fca00078e02ff */
[----:B------:R-:W-:-:S04]  /*a480*/  SHF.R.U32.HI R3, RZ, 0x1f, R6 ;  /* 0x0000001fff037819 */ /* 0x000fc80000011606 */
[----:B------:R-:W-:-:S04]  /*a490*/  LEA.HI.SX32 R14, R6, R3, 0x1c ;  /* 0x00000003060e7211 */ /* 0x000fc800078fe2ff */
[----:B------:R-:W-:-:S04]  /*a4a0*/  VIMNMX R14, R203, R14, !PT ;  /* 0x0000000ecb0e7248 */ /* 0x000fc80007fe0100 */
[----:B------:R-:W-:-:S13]  /*a4b0*/  ISETP.GE.AND P0, PT, R0, R14, PT ;  /* 0x0000000e0000720c */ /* 0x000fda0003f06270 */
[----:B------:R-:W-:Y:S05]  /*a4c0*/  @!P0 BRA `(.L_x_12094) ;  /* 0x0000007400108947 */ /* 0x000fea0003800000 */
.L_x_12123:
[----:B------:R-:W2:Y:S04]  /*a4d0*/  LDL R4, [R1+0x1c0] ;  /* 0x0001c00001047983 */ /* 0x000ea80000100800 */
[----:B0-----:R-:W3:Y:S01]  /*a4e0*/  LDL R2, [R1+0x1c8] ;  /* 0x0001c80001027983 */ /* 0x001ee20000100800 */
[----:B--2---:R-:W-:-:S05]  /*a4f0*/  VIADD R4, R4, 0x1 ;  /* 0x0000000104047836 */ /* 0x004fca0000000000 */
[----:B------:R-:W-:-:S13]  /*a500*/  ISETP.NE.AND P0, PT, R4, 0x2, PT ;  /* 0x000000020400780c */ /* 0x000fda0003f05270 */
[----:B------:R0:W5:Y:S04]  /*a510*/  @P0 LDL R6, [R1+0x1c4] ;  /* 0x0001c40001060983 */ /* 0x0001680000100800 */
[----:B------:R-:W2:Y:S01]  /*a520*/  @!P0 LDL R3, [R1+0x1c4] ;  /* 0x0001c40001038983 */ /* 0x000ea20000100800 */
[----:B---3--:R-:W-:Y:S01]  /*a530*/  IADD3 R2, R2, 0x1, RZ ;  /* 0x0000000102027810 */ /* 0x008fe20007ffe0ff */
[----:B------:R-:W-:Y:S02]  /*a540*/  IMAD.U32 R8, RZ, RZ, UR44 ;  /* 0x0000002cff087e24 */ /* 0x000fe4000f8e00ff */
[----:B------:R-:W-:Y:S01]  /*a550*/  IMAD.U32 R9, RZ, RZ, UR45 ;  /* 0x0000002dff097e24 */ /* 0x000fe2000f8e00ff */
[----:B------:R1:W-:Y:S04]  /*a560*/  STL [R1+0x1c0], R4 ;  /* 0x0001c00401007387 */ /* 0x0003e80000100800 */
[----:B------:R0:W-:Y:S04]  /*a570*/  STL [R1+0x1c8], R2 ;  /* 0x0001c80201007387 */ /* 0x0001e80000100800 */
[----:B------:R0:W-:Y:S01]  /*a580*/  @!P0 STL [R1+0x1c0], RZ ;  /* 0x0001c0ff01008387 */ /* 0x0001e20000100800 */
[----:B--2---:R-:W-:-:S05]  /*a590*/  @!P0 LOP3.LUT R6, R3, 0x1, RZ, 0x3c, !PT ;  /* 0x0000000103068812 */ /* 0x004fca00078e3cff */
[----:B------:R0:W-:Y:S04]  /*a5a0*/  @!P0 STL [R1+0x1c4], R6 ;  /* 0x0001c40601008387 */ /* 0x0001e80000100800 */
[----:B------:R-:W2:Y:S01]  /*a5b0*/  LD.E R3, desc[UR42][R8.64] ;  /* 0x0000002a08037980 */ /* 0x000ea2000c101900 */
[----:B------:R-:W-:Y:S05]  /*a5c0*/  YIELD ;  /* 0x0000000000007946 */ /* 0x000fea0003800000 */
[----:B------:R-:W-:Y:S01]  /*a5d0*/  BSSY B0, `(.L_x_12095) ;  /* 0x0000006000007945 */ /* 0x000fe20003800000 */
[----:B-1----:R-:W-:Y:S01]  /*a5e0*/  @!P0 IMAD.MOV.U32 R4, RZ, RZ, RZ ;  /* 0x000000ffff048224 */ /* 0x002fe200078e00ff */
[----:B--2---:R-:W-:-:S04]  /*a5f0*/  LOP3.LUT R3, R3, 0x1, RZ, 0xfc, !PT ;  /* 0x0000000103037812 */ /* 0x004fc800078efcff */
[----:B------:R-:W-:-:S13]  /*a600*/  ISETP.NE.AND P1, PT, R3, 0x3, PT ;  /* 0x000000030300780c */ /* 0x000fda0003f25270 */
[----:B0-----:R-:W-:Y:S05]  /*a610*/  @!P1 BRA `(.L_x_12096) ;  /* 0x0000000000049947 */ /* 0x001fea0003800000 */
[----:B------:R-:W-:Y:S01]  /*a620*/  BPT.TRAP 0x1 ;  /* 0x000000040000795c */ /* 0x000fe20000300000 */
.L_x_12096:
[----:B------:R-:W-:Y:S05]  /*a630*/  BSYNC B0 ;  /* 0x0000000000007941 */ /* 0x000fea0003800000 */
.L_x_12095:
[----:B------:R-:W-:Y:S02]  /*a640*/  IMAD.U32 R8, RZ, RZ, UR44 ;  /* 0x0000002cff087e24 */ /* 0x000fe4000f8e00ff */
[----:B------:R-:W-:-:S05]  /*a650*/  IMAD.U32 R9, RZ, RZ, UR45 ;  /* 0x0000002dff097e24 */ /* 0x000fca000f8e00ff */
[----:B------:R-:W2:Y:S01]  /*a660*/  LD.E.64 R2, desc[UR42][R8.64+0x18] ;  /* 0x0000182a08027980 */ /* 0x000ea2000c101b00 */
[----:B-----5:R-:W-:Y:S01]  /*a670*/  SHF.L.U32 R5, R6, 0x1f, RZ ;  /* 0x0000001f06057819 */ /* 0x020fe200000006ff */
[----:B------:R-:W-:Y:S02]  /*a680*/  IMAD.U32 R6, RZ, RZ, UR44 ;  /* 0x0000002cff067e24 */ /* 0x000fe4000f8e00ff */
[----:B------:R-:W-:Y:S01]  /*a690*/  IMAD.U32 R7, RZ, RZ, UR45 ;  /* 0x0000002dff077e24 */ /* 0x000fe2000f8e00ff */
[----:B--2---:R-:W-:-:S04]  /*a6a0*/  MOV R3, R2 ;  /* 0x0000000200037202 */ /* 0x004fc80000000f00 */
[----:B------:R-:W-:-:S04]  /*a6b0*/  LEA R4, R4, R3, 0x3 ;  /* 0x0000000304047211 */ /* 0x000fc800078e18ff */
[----:B------:R0:W1:Y:S01]  /*a6c0*/  SYNCS.PHASECHK.TRANS64.TRYWAIT P0, [R4+URZ], R5 ;  /* 0x00000005040075a7 */ /* 0x000062000800017f */
[----:B------:R-:W2:Y:S04]  /*a6d0*/  LD.E R2, desc[UR42][R6.64] ;  /* 0x0000002a06027980 */ /* 0x000ea8000c101900 */
[----:B------:R0:W5:Y:S01]  /*a6e0*/  LDL.64 R10, [R1+0x1c0] ;  /* 0x0001c000010a7983 */ /* 0x0001620000100a00 */
[----:B------:R-:W-:Y:S01]  /*a6f0*/  BSSY B0, `(.L_x_12097) ;  /* 0x0000005000007945 */ /* 0x000fe20003800000 */
[----:B--2---:R-:W-:-:S04]  /*a700*/  LOP3.LUT R2, R2, 0x1, RZ, 0xfc, !PT ;  /* 0x0000000102027812 */ /* 0x004fc800078efcff */
[----:B------:R-:W-:-:S13]  /*a710*/  ISETP.NE.AND P1, PT, R2, 0x3, PT ;  /* 0x000000030200780c */ /* 0x000fda0003f25270 */
[----:B01----:R-:W-:Y:S05]  /*a720*/  @!P1 BRA `(.L_x_12098) ;  /* 0x0000000000049947 */ /* 0x003fea0003800000 */
[----:B------:R-:W-:Y:S01]  /*a730*/  BPT.TRAP 0x1 ;  /* 0x000000040000795c */ /* 0x000fe20000300000 */
.L_x_12098:
[----:B------:R-:W-:Y:S05]  /*a740*/  BSYNC B0 ;  /* 0x0000000000007941 */ /* 0x000fea0003800000 */
.L_x_12097:
[----:B------:R-:W-:Y:S04]  /*a750*/  BSSY B0, `(.L_x_12099) ;  /* 0x000000a000007945 */ /* 0x000fe80003800000 */
[----:B------:R-:W-:Y:S05]  /*a760*/  @P0 BRA `(.L_x_12100) ;  /* 0x0000000000200947 */ /* 0x000fea0003800000 */
[----:B------:R-:W-:Y:S02]  /*a770*/  IMAD.U32 R2, RZ, RZ, UR44 ;  /* 0x0000002cff027e24 */ /* 0x000fe4000f8e00ff */
[----:B------:R-:W-:-:S06]  /*a780*/  IMAD.U32 R3, RZ, RZ, UR45 ;  /* 0x0000002dff037e24 */ /* 0x000fcc000f8e00ff */
[----:B------:R-:W2:Y:S01]  /*a790*/  LD.E.64 R2, desc[UR42][R2.64+0x18] ;  /* 0x0000182a02027980 */ /* 0x000ea2000c101b00 */
[----:B-----5:R-:W-:Y:S02]  /*a7a0*/  SHF.L.U32 R7, R11, 0x1f, RZ ;  /* 0x0000001f0b077819 */ /* 0x020fe400000006ff */
[----:B--2---:R-:W-:-:S05]  /*a7b0*/  MOV R5, R2 ;  /* 0x0000000200057202 */ /* 0x004fca0000000f00 */
[----:B------:R-:W-:-:S04]  /*a7c0*/  IMAD R4, R10, 0x8, R5 ;  /* 0x000000080a047824 */ /* 0x000fc800078e0205 */
[----:B------:R-:W0:Y:S02]  /*a7d0*/  SYNCS.PHASECHK.TRANS64.TRYWAIT P0, [R4+URZ], R7 ;  /* 0x00000007040075a7 */ /* 0x000e24000800017f */
[----:B0-----:R-:W-:Y:S05]  /*a7e0*/  @!P0 BRA `(.L_x_12101) ;  /* 0x00000210003c8947 */ /* 0x001fea0003800000 */
.L_x_12100:
[----:B------:R-:W-:Y:S05]  /*a7f0*/  BSYNC B0 ;  /* 0x0000000000007941 */ /* 0x000fea0003800000 */
.L_x_12099:
[----:B0-----:R-:W2:Y:S04]  /*a800*/  LDL R7, [R1+0x1c0] ;  /* 0x0001c00001077983 */ /* 0x001ea80000100800 */
[----:B------:R-:W2:Y:S01]  /*a810*/  LDL.64 R2, [R1+0x78] ;  /* 0x0000780001027983 */ /* 0x000ea20000100a00 */
[----:B------:R-:W-:Y:S05]  /*a820*/  WARPSYNC.ALL ;  /* 0x0000000000007948 */ /* 0x000fea0003800000 */
[----:B------:R-:W3:Y:S04]  /*a830*/  LDL.64 R12, [R1+0x70] ;  /* 0x00007000010c7983 */ /* 0x000ee80000100a00 */
[----:B------:R-:W4:Y:S04]  /*a840*/  LDL.64 R4, [R1+0x70] ;  /* 0x0000700001047983 */ /* 0x000f280000100a00 */
[----:B------:R-:W4:Y:S01]  /*a850*/  LDL.64 R8, [R1+0x70] ;  /* 0x0000700001087983 */ /* 0x000f220000100a00 */
[----:B--2---:R-:W-:-:S03]  /*a860*/  IMAD R2, R7, 0x300, R2 ;  /* 0x0000030007027824 */ /* 0x004fc600078e0202 */
[----:B-----5:R-:W2:Y:S01]  /*a870*/  LDL.64 R10, [R1+0x70] ;  /* 0x00007000010a7983 */ /* 0x020ea20000100a00 */
[----:B------:R-:W-:Y:S01]  /*a880*/  R2UR UR7, R3 ;  /* 0x00000000030772ca */ /* 0x000fe200000e0000 */
[----:B------:R-:W-:Y:S01]  /*a890*/  WARPGROUP.ARRIVE ;  /* 0x00000000000079c5 */ /* 0x000fe20000000000 */
[C---:B------:R-:W-:Y:S01]  /*a8a0*/  R2UR UR6, R2.reuse ;  /* 0x00000000020672ca */ /* 0x040fe200000e0000 */
[----:B------:R-:W-:-:S04]  /*a8b0*/  VIADD R6, R2, 0x2 ;  /* 0x0000000202067836 */ /* 0x000fc80000000000 */
[----:B------:R-:W0:Y:S01]  /*a8c0*/  S2R R15, SR_TID.X ;  /* 0x00000000000f7919 */ /* 0x000e220000002100 */
[----:B------:R-:W-:Y:S02]  /*a8d0*/  IMAD.MOV.U32 R7, RZ, RZ, R3 ;  /* 0x000000ffff077224 */ /* 0x000fe400078e0003 */
[----:B------:R-:W-:Y:S01]  /*a8e0*/  IMAD.MOV.U32 R187, RZ, RZ, 0x1 ;  /* 0x00000001ffbb7424 */ /* 0x000fe200078e00ff */
[----:B------:R1:W-:Y:S04]  /*a8f0*/  STL [R1+0x60], RZ ;  /* 0x000060ff01007387 */ /* 0x0003e80000100800 */
[----:B------:R1:W-:Y:S04]  /*a900*/  STL [R1+0x60], R187 ;  /* 0x000060bb01007387 */ /* 0x0003e80000100800 */
[----:B------:R1:W-:Y:S04]  /*a910*/  STL [R1+0x60], R187 ;  /* 0x000060bb01007387 */ /* 0x0003e80000100800 */
[----:B------:R1:W-:Y:S04]  /*a920*/  STL [R1+0x60], R187 ;  /* 0x000060bb01007387 */ /* 0x0003e80000100800 */
[----:B------:R1:W-:Y:S01]  /*a930*/  STL [R1+0x60], R187 ;  /* 0x000060bb01007387 */ /* 0x0003e20000100800 */
[----:B0-----:R-:W-:-:S02]  /*a940*/  SHF.R.U32.HI R15, RZ, 0x7, R15 ;  /* 0x00000007ff0f7819 */ /* 0x001fc4000001160f */
[----:B---3--:R-:W-:Y:S02]  /*a950*/  R2UR UR4, R12 ;  /* 0x000000000c0472ca */ /* 0x008fe400000e0000 */
[----:B------:R-:W-:Y:S01]  /*a960*/  R2UR UR5, R13 ;  /* 0x000000000d0572ca */ /* 0x000fe200000e0000 */
[----:B----4-:R-:W-:Y:S02]  /*a970*/  VIADD R4, R4, 0x2 ;  /* 0x0000000204047836 */ /* 0x010fe40000000000 */
[----:B------:R-:W-:Y:S02]  /*a980*/  VIADD R8, R8, 0x4 ;  /* 0x0000000408087836 */ /* 0x000fe40000000000 */
[----:B--2---:R-:W-:-:S08]  /*a990*/  VIADD R10, R10, 0x6 ;  /* 0x000000060a0a7836 */ /* 0x004fd00000000000 */
[----:B------:R-:W-:Y:S01]  /*a9a0*/  HGMMA.64x96x16.F32 R24, gdesc[UR4], RZ, !UPT, gsb0 ;  /* 0x01600000041879f0 */ /* 0x000fe2000c0008ff */
[----:B------:R-:W-:Y:S01]  /*a9b0*/  R2UR UR6, R6 ;  /* 0x00000000060672ca */ /* 0x000fe200000e0000 */
[----:B------:R-:W-:Y:S01]  /*a9c0*/  IMAD.U32 R6, RZ, RZ, UR44 ;  /* 0x0000002cff067e24 */ /* 0x000fe2000f8e00ff */
[----:B------:R-:W-:Y:S01]  /*a9d0*/  R2UR UR7, R7 ;  /* 0x00000000070772ca */ /* 0x000fe200000e0000 */
[----:B------:R-:W-:Y:S01]  /*a9e0*/  IMAD.U32 R7, RZ, RZ, UR45 ;  /* 0x0000002dff077e24 */ /* 0x000fe2000f8e00ff */
[----:B------:R-:W-:Y:S02]  /*a9f0*/  R2UR UR4, R4 ;  /* 0x00000000040472ca */ /* 0x000fe400000e0000 */
[----:B------:R-:W-:Y:S01]  /*aa00*/  R2UR UR5, R5 ;  /* 0x00000000050572ca */ /* 0x000fe200000e0000 */
[----:B------:R-:W-:Y:S01]  /*aa10*/  IMAD.MOV.U32 R5, RZ, RZ, R3 ;  /* 0x000000ffff057224 */ /* 0x000fe200078e0003 */
[C---:B------:R-:W-:Y:S01]  /*aa20*/  IADD3 R4, R2.reuse, 0x4, RZ ;  /* 0x0000000402047810 */ /* 0x040fe20007ffe0ff */
        /* <DEDUP_REMOVED lines=13> */
[----:B------:R-:W-:Y:S01]  /*ab00*/  R2UR UR4, R10 ;  /* 0x000000000a0472ca */ /* 0x000fe200000e0000 */
[----:B------:R1:W5:Y:S01]  /*ab10*/  LDL R3, [R1+0x1c0] ;  /* 0x0001c00001037983 */ /* 0x0003620000100800 */
[----:B------:R-:W-:Y:S02]  /*ab20*/  R2UR UR5, R11 ;  /* 0x000000000b0572ca */ /* 0x000fe400000e0000 */
[----:B------:R-:W-:Y:S01]  /*ab30*/  IADD3 R2, -R15, 0xb, RZ ;  /* 0x0000000b0f027810 */ /* 0x000fe20007ffe1ff */
[----:B------:R-:W-:-:S02]  /*ab40*/  WARPGROUP.DEPBAR.LE gsb0, 0x0 ;  /* 0x00008000000079c5 */ /* 0x000fc40000010000 */
[----:B------:R-:W-:-:S08]  /*ab50*/  WARPGROUP.ARRIVE ;  /* 0x00000000000079c5 */ /* 0x000fd00000000000 */
[----:B------:R-:W-:Y:S03]  /*ab60*/  HGMMA.64x96x16.F32 R24, gdesc[UR4], R24, gsb0 ;  /* 0x01600000041879f0 */ /* 0x000fe60008000818 */
[----:B------:R-:W-:Y:S02]  /*ab70*/  WARPGROUP.DEPBAR.LE gsb0, 0x0 ;  /* 0x00008000000079c5 */ /* 0x000fe40000010000 */
[----:B------:R1:W-:Y:S06]  /*ab80*/  BAR.ARV R2, 0x100 ;  /* 0x000400020000751d */ /* 0x0003ec0000002000 */
[----:B------:R-:W2:Y:S01]  /*ab90*/  LD.E R4, desc[UR42][R6.64] ;  /* 0x0000002a06047980 */ /* 0x000ea2000c101900 */
[----:B------:R-:W-:Y:S01]  /*aba0*/  BSSY B0, `(.L_x_12102) ;  /* 0x0000005000007945 */ /* 0x000fe20003800000 */
[----:B--2---:R-:W-:-:S04]  /*abb0*/  LOP3.LUT R4, R4, 0x1, RZ, 0xfc, !PT ;  /* 0x0000000104047812 */ /* 0x004fc800078efcff */
[----:B------:R-:W-:-:S13]  /*abc0*/  ISETP.NE.AND P0, PT, R4, 0x3, PT ;  /* 0x000000030400780c */ /* 0x000fda0003f05270 */
[----:B-1----:R-:W-:Y:S05]  /*abd0*/  @!P0 BRA `(.L_x_12103) ;  /* 0x0000000000048947 */ /* 0x002fea0003800000 */
[----:B------:R-:W-:Y:S01]  /*abe0*/  BPT.TRAP 0x1 ;  /* 0x000000040000795c */ /* 0x000fe20000300000 */
.L_x_12103:
[----:B------:R-:W-:Y:S05]  /*abf0*/  BSYNC B0 ;  /* 0x0000000000007941 */ /* 0x000fea0003800000 */
.L_x_12102:
[----:B------:R-:W-:Y:S01]  /*ac00*/  IMAD.U32 R4, RZ, RZ, UR44 ;  /* 0x0000002cff047e24 */ /* 0x000fe2000f8e00ff */
[----:B------:R-:W-:Y:S01]  /*ac10*/  MOV R5, UR45 ;  /* 0x0000002d00057c02 */ /* 0x000fe20008000f00 */
[----:B------:R-:W-:-:S05]  /*ac20*/  IMAD.U32 R6, RZ, RZ, UR44 ;  /* 0x0000002cff067e24 */ /* 0x000fca000f8e00ff */
[----:B------:R-:W2:Y:S01]  /*ac30*/  LD.E.64 R4, desc[UR42][R4.64+0x20] ;  /* 0x0000202a04047980 */ /* 0x000ea2000c101b00 */
[----:B------:R-:W-:-:S05]  /*ac40*/  IMAD.U32 R7, RZ, RZ, UR45 ;  /* 0x0000002dff077e24 */ /* 0x000fca000f8e00ff */
[----:B------:R-:W3:Y:S01]  /*ac50*/  LD.E R6, desc[UR42][R6.64+0xc] ;  /* 0x00000c2a06067980 */ /* 0x000ee2000c101900 */
[----:B--2---:R-:W-:-:S05]  /*ac60*/  MOV R2, R4 ;  /* 0x0000000400027202 */ /* 0x004fca0000000f00 */
[----:B-----5:R-:W-:-:S05]  /*ac70*/  IMAD R3, R3, 0x8, R2 ;  /* 0x0000000803037824 */ /* 0x020fca00078e0202 */
[----:B---3--:R-:W-:-:S04]  /*ac80*/  PRMT R3, R6, 0x654, R3 ;  /* 0x0000065406037816 */ /* 0x008fc80000000003 */
[----:B------:R0:W-:Y:S01]  /*ac90*/  SYNCS.ARRIVE.TRANS64.RED.A1T0 RZ, [R3+URZ], RZ ;  /* 0x000000ff03ff79a7 */ /* 0x0001e2000810043f */
[----:B------:R-:W2:Y:S04]  /*aca0*/  LDL.64 R76, [R1+0x140] ;  /* 0x00014000014c7983 */ /* 0x000ea80000100a00 */
[----:B------:R-:W3:Y:S04]  /*acb0*/  LDL R73, [R1+0x10c] ;  /* 0x00010c0001497983 */ /* 0x000ee80000100800 */
[----:B------:R-:W4:Y:S04]  /*acc0*/  LDL R74, [R1+0x50] ;  /* 0x00005000014a7983 */ /* 0x000f280000100800 */
[----:B0-----:R-:W3:Y:S04]  /*acd0*/  LDL.64 R2, [R1+0x130] ;  /* 0x0001300001027983 */ /* 0x001ee80000100a00 */
[----:B------:R-:W4:Y:S04]  /*ace0*/  LDL R72, [R1+0x138] ;  /* 0x0001380001487983 */ /* 0x000f280000100800 */
[----:B------:R-:W4:Y:S04]  /*acf0*/  LDL.128 R8, [R1+0x120] ;  /* 0x0001200001087983 */ /* 0x000f280000100c00 */
[----:B------:R-:W4:Y:S04]  /*ad00*/  LDL.128 R4, [R1+0x110] ;  /* 0x0001100001047983 */ /* 0x000f280000100c00 */
[----:B--2---:R-:W2:Y:S01]  /*ad10*/  LD.E R20, desc[UR42][R76.64] ;  /* 0x0000002a4c147980 */ /* 0x004ea2000c101900 */
[----:B---3--:R-:W-:-:S02]  /*ad20*/  ISETP.NE.AND P0, PT, R2, 0x1, PT ;  /* 0x000000010200780c */ /* 0x008fc40003f05270 */
        /* <DEDUP_REMOVED lines=8> */
[----:B------:R-:W-:-:S03]  /*adb0*/  FMUL.FTZ R149, R48, R20 ;  /* 0x0000001430957220 */ /* 0x000fc60000410000 */
[----:B------:R-:W-:Y:S01]  /*adc0*/  LOP3.LUT R48, R42, 0xffffff80, RZ, 0xc0, !PT ;  /* 0xffffff802a307812 */ /* 0x000fe200078ec0ff */
[-C--:B------:R-:W-:Y:S01]  /*add0*/  FMUL.FTZ R21, R25, R20.reuse ;  /* 0x0000001419157220 */ /* 0x080fe20000410000 */
[-C--:B------:R-:W-:Y:S01]  /*ade0*/  FMUL.FTZ R25, R30, R20.reuse ;  /* 0x000000141e197220 */ /* 0x080fe20000410000 */
[-C--:B------:R-:W-:Y:S02]  /*adf0*/  FMUL.FTZ R30, R39, R20.reuse ;  /* 0x00000014271e7220 */ /* 0x080fe40000410000 */
[----:B------:R-:W-:Y:S02]  /*ae00*/  IMAD.IADD R48, R73, 0x1, -R48 ;  /* 0x0000000149307824 */ /* 0x000fe400078e0a30 */
[-C--:B------:R-:W-:Y:S01]  /*ae10*/  FMUL.FTZ R39, R41, R20.reuse ;  /* 0x0000001429277220 */ /* 0x080fe20000410000 */
[-C--:B------:R-:W-:Y:S01]  /*ae20*/  FMUL.FTZ R41, R44, R20.reuse ;  /* 0x000000142c297220 */ /* 0x080fe20000410000 */
[-C--:B------:R-:W-:Y:S01]  /*ae30*/  FMUL.FTZ R44, R49, R20.reuse ;  /* 0x00000014312c7220 */ /* 0x080fe20000410000 */
[----:B------:R-:W-:Y:S01]  /*ae40*/  SHF.R.S32.HI R49, RZ, 0x1f, R48 ;  /* 0x0000001fff317819 */ /* 0x000fe20000011430 */
[-C--:B------:R-:W-:Y:S01]  /*ae50*/  FMUL.FTZ R173, R50, R20.reuse ;  /* 0x0000001432ad7220 */ /* 0x080fe20000410000 */
[----:B------:R-:W-:-:S02]  /*ae60*/  FMUL.FTZ R15, R27, R20 ;  /* 0x000000141b0f7220 */ /* 0x000fc40000410000 */
[----:B------:R-:W-:Y:S01]  /*ae70*/  LEA.HI R50, R49, R48, RZ, 0x2 ;  /* 0x0000003031327211 */ /* 0x000fe200078f10ff */
[-C--:B------:R-:W-:Y:S01]  /*ae80*/  FMUL.FTZ R27, R34, R20.reuse ;  /* 0x00000014221b7220 */ /* 0x080fe20000410000 */
[-C--:B------:R-:W-:Y:S01]  /*ae90*/  FMUL.FTZ R125, R51, R20.reuse ;  /* 0x00000014337d7220 */ /* 0x080fe20000410000 */
[-C--:B------:R-:W-:Y:S01]  /*aea0*/  FMUL.FTZ R76, R32, R20.reuse ;  /* 0x00000014204c7220 */ /* 0x080fe20000410000 */
[-C--:B------:R-:W-:Y:S01]  /*aeb0*/  FMUL.FTZ R34, R47, R20.reuse ;  /* 0x000000142f227220 */ /* 0x080fe20000410000 */
[----:B------:R-:W-:Y:S01]  /*aec0*/  LEA.HI R51, R36, R73, RZ, 0x2 ;  /* 0x0000004924337211 */ /* 0x000fe200078f10ff */
[-C--:B------:R-:W-:Y:S01]  /*aed0*/  FMUL.FTZ R32, R43, R20.reuse ;  /* 0x000000142b207220 */ /* 0x080fe20000410000 */
[--C-:B------:R-:W-:Y:S01]  /*aee0*/  SHF.R.S32.HI R36, RZ, 0x2, R50.reuse ;  /* 0x00000002ff247819 */ /* 0x100fe20000011432 */
[-C--:B------:R-:W-:Y:S01]  /*aef0*/  FMUL.FTZ R43, R45, R20.reuse ;  /* 0x000000142d2b7220 */ /* 0x080fe20000410000 */
[----:B------:R-:W-:Y:S01]  /*af00*/  SHF.R.S32.HI R47, RZ, 0x1f, R50 ;  /* 0x0000001fff2f7819 */ /* 0x000fe20000011432 */
[----:B------:R-:W-:Y:S01]  /*af10*/  FMUL.FTZ R45, R52, R20 ;  /* 0x00000014342d7220 */ /* 0x000fe20000410000 */
[----:B------:R-:W-:-:S02]  /*af20*/  LOP3.LUT R52, R51, 0xfffffffc, RZ, 0xc0, !PT ;  /* 0xfffffffc33347812 */ /* 0x000fc400078ec0ff */
[----:B------:R-:W-:Y:S02]  /*af30*/  LEA.HI R51, R47, R36, RZ, 0x3 ;  /* 0x000000242f337211 */ /* 0x000fe400078f18ff */
[----:B------:R-:W-:Y:S02]  /*af40*/  SHF.R.S32.HI R47, RZ, 0x7, R42 ;  /* 0x00000007ff2f7819 */ /* 0x000fe4000001142a */
[----:B------:R-:W-:Y:S01]  /*af50*/  LEA.HI R49, R49, R48, RZ, 0x5 ;  /* 0x0000003031317211 */ /* 0x000fe200078f28ff */
[----:B------:R-:W-:Y:S01]  /*af60*/  IMAD.IADD R52, R73, 0x1, -R52 ;  /* 0x0000000149347824 */ /* 0x000fe200078e0a34 */
[----:B------:R-:W-:Y:S02]  /*af70*/  LOP3.LUT R51, R51, 0xfffffff8, RZ, 0xc0, !PT ;  /* 0xfffffff833337812 */ /* 0x000fe400078ec0ff */
[----:B------:R-:W-:Y:S02]  /*af80*/  LEA.HI R42, R42, R47, RZ, 0x1 ;  /* 0x0000002f2a2a7211 */ /* 0x000fe400078f08ff */
[----:B------:R-:W-:Y:S01]  /*af90*/  SHF.R.S32.HI R49, RZ, 0x5, R49 ;  /* 0x00000005ff317819 */ /* 0x000fe20000011431 */
[----:B------:R-:W-:Y:S01]  /*afa0*/  IMAD.IADD R51, R36, 0x1, -R51 ;  /* 0x0000000124337824 */ /* 0x000fe200078e0a33 */
[----:B------:R-:W-:-:S02]  /*afb0*/  LOP3.LUT R42, R42, 0x3fffffe, RZ, 0xc0, !PT ;  /* 0x03fffffe2a2a7812 */ /* 0x000fc400078ec0ff */
[----:B------:R-:W-:Y:S01]  /*afc0*/  LEA.HI R36, R52, R52, RZ, 0x1 ;  /* 0x0000003434247211 */ /* 0x000fe200078f08ff */
[----:B------:R-:W-:Y:S01]  /*afd0*/  IMAD R74, R74, 0x8, R49 ;  /* 0x000000084a4a7824 */ /* 0x000fe200078e0231 */
[----:B------:R-:W-:Y:S02]  /*afe0*/  IADD3 R42, R47, -R42, RZ ;  /* 0x8000002a2f2a7210 */ /* 0x000fe40007ffe0ff */
[----:B------:R-:W-:Y:S01]  /*aff0*/  LOP3.LUT R47, R36, 0x1ffffffe, RZ, 0xc0, !PT ;  /* 0x1ffffffe242f7812 */ /* 0x000fe200078ec0ff */
[----:B------:R-:W-:-:S04]  /*b000*/  IMAD.U32 R51, R74, 0x10, R51 ;  /* 0x000000104a337824 */ /* 0x000fc800078e0033 */
[----:B------:R-:W-:Y:S02]  /*b010*/  IMAD.IADD R47, R52, 0x1, -R47 ;  /* 0x00000001342f7824 */ /* 0x000fe400078e0a2f */
[----:B------:R-:W-:-:S04]  /*b020*/  IMAD R42, R42, 0x40, R51 ;  /* 0x000000402a2a7824 */ /* 0x000fc800078e0233 */
[----:B------:R-:W-:-:S04]  /*b030*/  IMAD R2, R47, 0x8, R42 ;  /* 0x000000082f027824 */ /* 0x000fc800078e022a */
[----:B------:R-:W-:-:S04]  /*b040*/  @P0 IMAD.HI.U32 R3, R2, R3, RZ ;  /* 0x0000000302030227 */ /* 0x000fc800078e00ff */
[-C--:B------:R-:W-:Y:S01]  /*b050*/  FMUL.FTZ R57, R57, R20.reuse ;  /* 0x0000001439397220 */ /* 0x080fe20000410000 */
[-C--:B------:R-:W-:Y:S01]  /*b060*/  FMUL.FTZ R75, R29, R20.reuse ;  /* 0x000000141d4b7220 */ /* 0x080fe20000410000 */
[----:B------:R-:W-:Y:S01]  /*b070*/  FMUL.FTZ R29, R38, R20 ;  /* 0x00000014261d7220 */ /* 0x000fe20000410000 */
[----:B------:R-:W-:Y:S01]  /*b080*/  @P0 SHF.R.U32.HI R2, RZ, R72, R3 ;  /* 0x00000048ff020219 */ /* 0x000fe20000011603 */
[-C--:B------:R-:W-:Y:S01]  /*b090*/  FMUL.FTZ R38, R55, R20.reuse ;  /* 0x0000001437267220 */ /* 0x080fe20000410000 */
[----:B------:R-:W-:Y:S01]  /*b0a0*/  LOP3.LUT R3, R50, 0x7ffffffc, RZ, 0xc0, !PT ;  /* 0x7ffffffc32037812 */ /* 0x000fe200078ec0ff */
[----:B------:R0:W1:Y:S01]  /*b0b0*/  MUFU.TANH R55, R57 ;  /* 0x0000003900377308 */ /* 0x0000620000002400 */
[----:B------:R-:W-:Y:S02]  /*b0c0*/  IMAD.MOV.U32 R47, RZ, RZ, -0x60 ;  /* 0xffffffa0ff2f7424 */ /* 0x000fe400078e00ff */
[-C--:B------:R-:W-:Y:S01]  /*b0d0*/  FMUL.FTZ R13, R24, R20.reuse ;  /* 0x00000014180d7220 */ /* 0x080fe20000410000 */
[-C--:B------:R-:W-:Y:S01]  /*b0e0*/  FMUL.FTZ R24, R28, R20.reuse ;  /* 0x000000141c187220 */ /* 0x080fe20000410000 */
[-C--:B------:R-:W-:Y:S01]  /*b0f0*/  FMUL.FTZ R77, R33, R20.reuse ;  /* 0x00000014214d7220 */ /* 0x080fe20000410000 */
[----:B0-----:R-:W0:Y:S01]  /*b100*/  SHFL.IDX PT, R57, R2, RZ, 0x1c1f ;  /* 0x001c1fff02397589 */ /* 0x001e2200000e0000 */
        /* <DEDUP_REMOVED lines=22> */
[----:B------:R-:W-:Y:S01]  /*b270*/  FMUL.FTZ R69, R69, R20 ;  /* 0x0000001445457220 */ /* 0x000fe20000410000 */
[----:B------:R-:W-:Y:S01]  /*b280*/  IMAD R47, R48, -0x2, R47 ;  /* 0xfffffffe302f7824 */ /* 0x000fe200078e022f */
[----:B------:R-:W2:Y:S01]  /*b290*/  MUFU.TANH R13, R13 ;  /* 0x0000000d000d7308 */ /* 0x000ea20000002400 */
[----:B------:R-:W-:-:S03]  /*b2a0*/  LOP3.LUT R49, RZ, R6, RZ, 0x33, !PT ;  /* 0x00000006ff317212 */ /* 0x000fc600078e33ff */
[----:B------:R-:W-:-:S04]  /*b2b0*/  IADD3 R20, -R4, R47, R5 ;  /* 0x0000002f04147210 */ /* 0x000fc80007ffe105 */
[----:B------:R-:W3:Y:S01]  /*b2c0*/  MUFU.TANH R21, R21 ;  /* 0x0000001500157308 */ /* 0x000ee20000002400 */
[----:B------:R-:W-:-:S07]  /*b2d0*/  IADD3 R49, R20, R49, RZ ;  /* 0x0000003114317210 */ /* 0x000fce0007ffe0ff */
        /* <DEDUP_REMOVED lines=45> */
[----:B------:R-:W-:-:S02]  /*b5b0*/  IMAD.IADD R48, R20, 0x1, R7 ;  /* 0x0000000114307824 */ /* 0x000fc400078e0207 */
        /* <DEDUP_REMOVED lines=15> */
.L_x_12107:
[----:B------:R-:W-:-:S13]  /*b6b0*/  ISETP.NE.AND P0, PT, R9, 0x1, PT ;  /* 0x000000010900780c */ /* 0x000fda0003f05270 */
[----:B------:R-:W-:-:S05]  /*b6c0*/  @P0 IMAD.HI.U32 R20, R8, R10, RZ ;  /* 0x0000000a08140227 */ /* 0x000fca00078e00ff */
[----:B------:R-:W-:-:S07]  /*b6d0*/  @P0 SHF.R.U32.HI R8, RZ, R11, R20 ;  /* 0x0000000bff080219 */ /* 0x000fce0000011614 */
.L_x_12108:
[----:B------:R-:W-:Y:S05]  /*b6e0*/  BSYNC B1 ;  /* 0x0000000000017941 */ /* 0x000fea0003800000 */
.L_x_12106:
[----:B------:R-:W-:-:S05]  /*b6f0*/  IMAD R8, R8, R9, R52 ;  /* 0x0000000908087224 */ /* 0x000fca00078e0234 */
[----:B------:R-:W-:Y:S02]  /*b700*/  VIMNMX R7, R7, R8, !PT ;  /* 0x0000000807077248 */ /* 0x000fe40007fe0100 */
[----:B------:R-:W-:-:S07]  /*b710*/  VIADDMNMX R6, R8, R9, R6, PT ;  /* 0x0000000908067246 */ /* 0x000fce0003800106 */
.L_x_12105:
[----:B------:R-:W-:Y:S05]  /*b720*/  BSYNC B0 ;  /* 0x0000000000007941 */ /* 0x000fea0003800000 */
.L_x_12104:
[C---:B------:R-:W-:Y:S01]  /*b730*/  ISETP.GE.AND P0, PT, R51.reuse, 0x2, PT ;  /* 0x000000023300780c */ /* 0x040fe20003f06270 */
[----:B------:R-:W0:Y:S01]  /*b740*/  SHFL.IDX PT, R2, R2, 0x1, 0x1c1f ;  /* 0x003c1f0002027f89 */ /* 0x000e2200000e0000 */
[----:B------:R-:W-:Y:S01]  /*b750*/  ISETP.GE.AND P4, PT, R51, 0xa, PT ;  /* 0x0000000a3300780c */ /* 0x000fe20003f86270 */
[----:B------:R-:W-:Y:S01]  /*b760*/  BSSY B0, `(.L_x_12109) ;  /* 0x0000086000007945 */ /* 0x000fe20003800000 */
[----:B------:R-:W-:Y:S02]  /*b770*/  ISETP.GT.AND P2, PT, R7, 0x1, !P0 ;  /* 0x000000010700780c */ /* 0x000fe40004744270 */
[----:B------:R-:W-:Y:S02]  /*b780*/  ISETP.GE.AND P1, PT, R51, 0x9, PT ;  /* 0x000000093300780c */ /* 0x000fe40003f26270 */
[----:B------:R-:W-:Y:S02]  /*b790*/  ISETP.LT.OR P2, PT, R6, 0x2, P2 ;  /* 0x000000020600780c */ /* 0x000fe40001741670 */
[----:B------:R-:W-:-:S02]  /*b7a0*/  P2R R20, PR, RZ, 0x10 ;  /* 0x00000010ff147803 */ /* 0x000fc40000000000 */
[----:B------:R-:W-:Y:S02]  /*b7b0*/  FSEL R141, R21, -INF , !P2 ;  /* 0xff800000158d7808 */ /* 0x000fe40005000000 */
[C---:B------:R-:W-:Y:S02]  /*b7c0*/  ISETP.GT.AND P2, PT, R7.reuse, 0x9, !P4 ;  /* 0x000000090700780c */ /* 0x040fe40006744270 */
[----:B------:R-:W-:Y:S02]  /*b7d0*/  ISETP.GT.AND P3, PT, R7, 0x8, !P1 ;  /* 0x000000080700780c */ /* 0x000fe40004f64270 */
[----:B------:R-:W-:Y:S02]  /*b7e0*/  ISETP.LT.OR P2, PT, R6, 0xa, P2 ;  /* 0x0000000a0600780c */ /* 0x000fe40001741670 */
[----:B------:R-:W-:Y:S02]  /*b7f0*/  ISETP.GE.AND P4, PT, R51, 0x11, PT ;  /* 0x000000113300780c */ /* 0x000fe40003f86270 */
[----:B------:R-:W-:-:S02]  /*b800*/  FSEL R151, R75, -INF , !P2 ;  /* 0xff8000004b977808 */ /* 0x000fc40005000000 */
[----:B------:R-:W-:Y:S02]  /*b810*/  ISETP.LT.OR P3, PT, R6, 0x9, P3 ;  /* 0x000000090600780c */ /* 0x000fe40001f61670 */
        /* <DEDUP_REMOVED lines=115> */
.L_x_12112:
[----:B------:R-:W-:-:S13]  /*bf50*/  ISETP.NE.AND P6, PT, R9, 0x1, PT ;  /* 0x000000010900780c */ /* 0x000fda0003fc5270 */
[----:B------:R-:W-:-:S05]  /*bf60*/  @P6 IMAD.HI.U32 R10, R4, R10, RZ ;  /* 0x0000000a040a6227 */ /* 0x000fca00078e00ff */
[----:B------:R-:W-:-:S07]  /*bf70*/  @P6 SHF.R.U32.HI R4, RZ, R11, R10 ;  /* 0x0000000bff046219 */ /* 0x000fce000001160a */
.L_x_12113:
[----:B------:R-:W-:Y:S05]  /*bf80*/  BSYNC B1 ;  /* 0x0000000000017941 */ /* 0x000fea0003800000 */
.L_x_12111:
[----:B------:R-:W-:-:S05]  /*bf90*/  IMAD R4, R4, R9, R52 ;  /* 0x0000000904047224 */ /* 0x000fca00078e0234 */
[----:B------:R-:W-:Y:S02]  /*bfa0*/  VIADDMNMX R6, R4, R9, R6, PT ;  /* 0x0000000904067246 */ /* 0x000fe40003800106 */
[----:B------:R-:W-:-:S07]  /*bfb0*/  VIMNMX R7, R7, R4, !PT ;  /* 0x0000000407077248 */ /* 0x000fce0007fe0100 */
.L_x_12110:
[----:B------:R-:W-:Y:S05]  /*bfc0*/  BSYNC B0 ;  /* 0x0000000000007941 */ /* 0x000fea0003800000 */
.L_x_12109:
        /* <DEDUP_REMOVED lines=10> */
[----:B------:R-:W2:Y:S01]  /*c070*/  LDL R15, [R1+0x1f0] ;  /* 0x0001f000010f7983 */ /* 0x000ea20000100800 */
[----:B------:R-:W-:Y:S02]  /*c080*/  ISETP.GT.AND P0, PT, R7, 0x9, !P0 ;  /* 0x000000090700780c */ /* 0x000fe40004704270 */
[----:B------:R-:W-:Y:S01]  /*c090*/  ISETP.NE.AND P1, PT, R47, RZ, PT ;  /* 0x000000ff2f00720c */ /* 0x000fe20003f25270 */
[----:B------:R-:W3:Y:S01]  /*c0a0*/  LDL.64 R102, [R1+0x210] ;  /* 0x0002100001667983 */ /* 0x000ee20000100a00 */
[----:B------:R-:W-:Y:S02]  /*c0b0*/  ISETP.LT.OR P0, PT, R6, 0xa, P0 ;  /* 0x0000000a0600780c */ /* 0x000fe40000701670 */
[----:B------:R-:W-:Y:S01]  /*c0c0*/  ISETP.NE.AND P6, PT, R58, RZ, PT ;  /* 0x000000ff3a00720c */ /* 0x000fe20003fc5270 */
[----:B------:R-:W3:Y:S01]  /*c0d0*/  LDL.64 R104, [R1+0x220] ;  /* 0x0002200001687983 */ /* 0x000ee20000100a00 */
[----:B------:R-:W-:-:S02]  /*c0e0*/  FSEL R49, R26, -INF , !P0 ;  /* 0xff8000001a317808 */ /* 0x000fc40004000000 */
[----:B------:R-:W-:Y:S01]  /*c0f0*/  ISETP.NE.AND P0, PT, R21, RZ, PT ;  /* 0x000000ff1500720c */ /* 0x000fe20003f05270 */
[----:B------:R-:W3:Y:S03]  /*c100*/  LDL.64 R138, [R1+0x240] ;  /* 0x00024000018a7983 */ /* 0x000ee60000100a00 */
[----:B------:R-:W-:Y:S01]  /*c110*/  ISETP.GT.AND P0, PT, R7, 0x10, !P0 ;  /* 0x000000100700780c */ /* 0x000fe20004704270 */
[----:B------:R-:W3:Y:S03]  /*c120*/  LDL.64 R128, [R1+0x250] ;  /* 0x0002500001807983 */ /* 0x000ee60000100a00 */
[----:B------:R-:W-:Y:S01]  /*c130*/  ISETP.LT.OR P0, PT, R6, 0x11, P0 ;  /* 0x000000110600780c */ /* 0x000fe20000701670 */
[----:B------:R-:W3:Y:S03]  /*c140*/  LDL.64 R100, [R1+0x260] ;  /* 0x0002600001647983 */ /* 0x000ee60000100a00 */
[----:B------:R-:W-:Y:S01]  /*c150*/  FSEL R27, R27, -INF , !P0 ;  /* 0xff8000001b1b7808 */ /* 0x000fe20004000000 */
[----:B------:R-:W3:Y:S01]  /*c160*/  LDL.64 R92, [R1+0x270] ;  /* 0x00027000015c7983 */ /* 0x000ee20000100a00 */
[----:B------:R-:W-:-:S02]  /*c170*/  ISETP.NE.AND P0, PT, R24, RZ, PT ;  /* 0x000000ff1800720c */ /* 0x000fc40003f05270 */
[C---:B------:R-:W-:Y:S01]  /*c180*/  ISETP.GT.AND P2, PT, R7.reuse, 0x49, !P2 ;  /* 0x000000490700780c */ /* 0x040fe20005744270 */
[----:B------:R-:W3:Y:S01]  /*c190*/  LDL.64 R88, [R1+0x280] ;  /* 0x0002800001587983 */ /* 0x000ee20000100a00 */
[C---:B------:R-:W-:Y:S02]  /*c1a0*/  ISETP.GT.AND P0, PT, R7.reuse, 0x11, !P0 ;  /* 0x000000110700780c */ /* 0x040fe40004704270 */
[C---:B------:R-:W-:Y:S01]  /*c1b0*/  ISETP.GT.AND P3, PT, R7.reuse, 0x50, !P3 ;  /* 0x000000500700780c */ /* 0x040fe20005f64270 */
[----:B------:R-:W3:Y:S01]  /*c1c0*/  LDL.64 R86, [R1+0x290] ;  /* 0x0002900001567983 */ /* 0x000ee20000100a00 */
[----:B------:R-:W-:Y:S02]  /*c1d0*/  ISETP.LT.OR P0, PT, R6, 0x12, P0 ;  /* 0x000000120600780c */ /* 0x000fe40000701670 */
[----:B------:R-:W-:Y:S01]  /*c1e0*/  ISETP.GT.AND P4, PT, R7, 0x51, !P4 ;  /* 0x000000510700780c */ /* 0x000fe20006784270 */
[----:B------:R-:W3:Y:S01]  /*c1f0*/  LDL.64 R84, [R1+0x2a0] ;  /* 0x0002a00001547983 */ /* 0x000ee20000100a00 */
[----:B------:R-:W-:-:S02]  /*c200*/  FSEL R47, R28, -INF , !P0 ;  /* 0xff8000001c2f7808 */ /* 0x000fc40004000000 */
[----:B------:R-:W-:Y:S01]  /*c210*/  ISETP.GT.AND P0, PT, R7, 0x18, !P1 ;  /* 0x000000180700780c */ /* 0x000fe20004f04270 */
[----:B------:R-:W3:Y:S01]  /*c220*/  LDL.64 R82, [R1+0x2f0] ;  /* 0x0002f00001527983 */ /* 0x000ee20000100a00 */
[----:B------:R-:W-:Y:S02]  /*c230*/  ISETP.NE.AND P1, PT, R56, RZ, PT ;  /* 0x000000ff3800720c */ /* 0x000fe40003f25270 */
[----:B------:R-:W-:Y:S01]  /*c240*/  ISETP.LT.OR P0, PT, R6, 0x19, P0 ;  /* 0x000000190600780c */ /* 0x000fe20000701670 */
[----:B------:R-:W3:Y:S03]  /*c250*/  LDL.64 R136, [R1+0x228] ;  /* 0x0002280001887983 */ /* 0x000ee60000100a00 */
[----:B------:R-:W-:Y:S01]  /*c260*/  FSEL R29, R29, -INF , !P0 ;  /* 0xff8000001d1d7808 */ /* 0x000fe20004000000 */
[----:B------:R-:W3:Y:S01]  /*c270*/  LDL.64 R110, [R1+0x388] ;  /* 0x00038800016e7983 */ /* 0x000ee20000100a00 */
[----:B------:R-:W-:-:S02]  /*c280*/  ISETP.GT.AND P0, PT, R7, 0x19, !P6 ;  /* 0x000000190700780c */ /* 0x000fc40007704270 */
[----:B------:R-:W-:Y:S01]  /*c290*/  ISETP.NE.AND P6, PT, R8, RZ, PT ;  /* 0x000000ff0800720c */ /* 0x000fe20003fc5270 */
[----:B------:R-:W3:Y:S01]  /*c2a0*/  LDL.64 R112, [R1+0x398] ;  /* 0x0003980001707983 */ /* 0x000ee20000100a00 */
[----:B------:R-:W-:-:S03]  /*c2b0*/  ISETP.LT.OR P0, PT, R6, 0x1a, P0 ;  /* 0x0000001a0600780c */ /* 0x000fc60000701670 */
[----:B------:R-:W4:Y:S01]  /*c2c0*/  LDL.64 R8, [R1+0x1d0] ;  /* 0x0001d00001087983 */ /* 0x000f220000100a00 */
[----:B------:R-:W-:Y:S02]  /*c2d0*/  FSEL R163, R30, -INF , !P0 ;  /* 0xff8000001ea37808 */ /* 0x000fe40004000000 */
        /* <DEDUP_REMOVED lines=11> */
[----:B------:R-:W-:-:S03]  /*c390*/  ISETP.GT.AND P0, PT, R7, 0x21, !P0 ;  /* 0x000000210700780c */ /* 0x000fc60004704270 */
[----:B------:R-:W3:Y:S01]  /*c3a0*/  LDL R186, [R1+0x28] ;  /* 0x0000280001ba7983 */ /* 0x000ee20000100800 */
        /* <DEDUP_REMOVED lines=35> */
[C---:B------:R-:W-:Y:S02]  /*c5e0*/  ISETP.LT.OR P2, PT, R6.reuse, 0x4a, P2 ;  /* 0x0000004a0600780c */ /* 0x040fe40001741670 */
[C---:B------:R-:W-:Y:S02]  /*c5f0*/  ISETP.LT.OR P0, PT, R6.reuse, 0x1, P0 ;  /* 0x000000010600780c */ /* 0x040fe40000701670 */
[----:B------:R-:W-:Y:S02]  /*c600*/  ISETP.LT.OR P3, PT, R6, 0x51, P3 ;  /* 0x000000510600780c */ /* 0x000fe40001f61670 */
[----:B------:R-:W-:-:S02]  /*c610*/  FSEL R75, R12, -INF , !P0 ;  /* 0xff8000000c4b7808 */ /* 0x000fc40004000000 */
[----:B------:R-:W-:Y:S02]  /*c620*/  ISETP.GT.AND P0, PT, R7, 0x48, !P1 ;  /* 0x000000480700780c */ /* 0x000fe40004f04270 */
[----:B------:R-:W-:Y:S02]  /*c630*/  ISETP.NE.AND P6, PT, R13, RZ, PT ;  /* 0x000000ff0d00720c */ /* 0x000fe40003fc5270 */
[----:B------:R-:W-:-:S04]  /*c640*/  ISETP.LT.OR P0, PT, R6, 0x49, P0 ;  /* 0x000000490600780c */ /* 0x000fc80000701670 */
[----:B------:R-:W-:Y:S02]  /*c650*/  FSEL R28, R35, -INF , !P0 ;  /* 0xff800000231c7808 */ /* 0x000fe40004000000 */
[----:B------:R-:W-:Y:S01]  /*c660*/  FSEL R106, R106, -INF , !P2 ;  /* 0xff8000006a6a7808 */ /* 0x000fe20005000000 */
[----:B------:R-:W3:Y:S01]  /*c670*/  LDL.64 R34, [R1+0x298] ;  /* 0x0002980001227983 */ /* 0x000ee20000100a00 */
[----:B------:R-:W-:Y:S02]  /*c680*/  ISETP.LT.OR P4, PT, R6, 0x52, P4 ;  /* 0x000000520600780c */ /* 0x000fe40002781670 */
[----:B------:R-:W-:Y:S02]  /*c690*/  FSEL R140, R140, -INF , !P3 ;  /* 0xff8000008c8c7808 */ /* 0x000fe40005800000 */
[----:B------:R-:W-:Y:S02]  /*c6a0*/  ISETP.GT.AND P0, PT, R7, 0x59, !P6 ;  /* 0x000000590700780c */ /* 0x000fe40007704270 */
[----:B------:R-:W-:-:S02]  /*c6b0*/  ISETP.LT.OR P5, PT, R6, 0x59, P5 ;  /* 0x000000590600780c */ /* 0x000fc40002fa1670 */
[----:B----4-:R-:W-:-:S04]  /*c6c0*/  FMNMX.FTZ R2, R81, R8, !PT ;  /* 0x0000000851027209 */ /* 0x010fc80007810000 */
        /* <DEDUP_REMOVED lines=45> */
[----:B------:R-:W-:Y:S02]  /*c9a0*/  FMNMX.FTZ R5, R106, R5, !PT ;  /* 0x000000056a057209 */ /* 0x000fe40007810000 */
[----:B------:R-:W-:Y:S02]  /*c9b0*/  FSEL R24, R36, -INF , !P4 ;  /* 0xff80000024187808 */ /* 0x000fe40006000000 */
[----:B------:R-:W-:Y:S02]  /*c9c0*/  FMNMX.FTZ R5, R140, R5, !PT ;  /* 0x000000058c057209 */ /* 0x000fe40007810000 */
[----:B------:R-:W-:Y:S02]  /*c9d0*/  ISETP.LT.OR P0, PT, R6, 0x5a, P0 ;  /* 0x0000005a0600780c */ /* 0x000fe40000701670 */
[----:B------:R-:W-:Y:S01]  /*c9e0*/  FSEL R20, R3, -INF , !P5 ;  /* 0xff80000003147808 */ /* 0x000fe20006800000 */
[----:B------:R-:W4:Y:S01]  /*c9f0*/  LDL.64 R6, [R1+0x1e0] ;  /* 0x0001e00001067983 */ /* 0x000f220000100a00 */
[----:B------:R-:W-:-:S02]  /*ca00*/  FMNMX.FTZ R5, R24, R5, !PT ;  /* 0x0000000518057209 */ /* 0x000fc40007810000 */
[----:B------:R-:W-:Y:S02]  /*ca10*/  FSEL R13, R42, -INF , !P0 ;  /* 0xff8000002a0d7808 */ /* 0x000fe40004000000 */
[----:B------:R-:W-:-:S04]  /*ca20*/  FMNMX.FTZ R4, R20, R5, !PT ;  /* 0x0000000514047209 */ /* 0x000fc80007810000 */
[----:B------:R-:W-:Y:S02]  /*ca30*/  FMNMX.FTZ R3, R13, R4, !PT ;  /* 0x000000040d037209 */ /* 0x000fe40007810000 */
[----:B0-----:R-:W-:-:S03]  /*ca40*/  FMNMX.FTZ R4, R11, R10, !PT ;  /* 0x0000000a0b047209 */ /* 0x001fc60007810000 */
[----:B------:R0:W-:Y:S04]  /*ca50*/  STL.64 [R1+0x1d0], R2 ;  /* 0x0001d00201007387 */ /* 0x0001e80000100a00 */
[----:B------:R-:W2:Y:S04]  /*ca60*/  LDL R11, [R1+0x1d4] ;  /* 0x0001d400010b7983 */ /* 0x000ea80000100800 */
[----:B------:R-:W-:Y:S04]  /*ca70*/  STL [R1+0x1d0], R4 ;  /* 0x0001d00401007387 */ /* 0x000fe80000100800 */
[----:B------:R-:W3:Y:S04]  /*ca80*/  LDL R12, [R1+0x1d0] ;  /* 0x0001d000010c7983 */ /* 0x000ee80000100800 */
[----:B0-----:R-:W4:Y:S04]  /*ca90*/  LDL.64 R2, [R1+0x230] ;  /* 0x0002300001027983 */ /* 0x001f280000100a00 */
[----:B--2---:R-:W0:Y:S02]  /*caa0*/  SHFL.BFLY PT, R4, R11, 0x2, 0x1f ;  /* 0x0c401f000b047f89 */ /* 0x004e2400000e0000 */
[----:B0-----:R-:W-:-:S05]  /*cab0*/  FMNMX.FTZ R4, R4, R11, !PT ;  /* 0x0000000b04047209 */ /* 0x001fca0007810000 */
[----:B------:R-:W0:Y:S01]  /*cac0*/  SHFL.BFLY PT, R185, R4, 0x1, 0x1f ;  /* 0x0c201f0004b97f89 */ /* 0x000e2200000e0000 */
[----:B---3--:R-:W-:Y:S01]  /*cad0*/  FMUL.FTZ R5, R15, R12 ;  /* 0x0000000c0f057220 */ /* 0x008fe20000410000 */
[----:B------:R-:W-:-:S04]  /*cae0*/  FSETP.NEU.FTZ.AND P0, PT, R12, -INF , PT ;  /* 0xff8000000c00780b */ /* 0x000fc80003f1d000 */
[----:B------:R-:W-:Y:S02]  /*caf0*/  FSEL R10, R5, RZ, P0 ;  /* 0x000000ff050a7208 */ /* 0x000fe40000000000 */
[----:B------:R-:W-:Y:S02]  /*cb00*/  FSEL R5, R12, RZ, P0 ;  /* 0x000000ff0c057208 */ /* 0x000fe40000000000 */
[----:B0-----:R-:W-:-:S04]  /*cb10*/  FMNMX.FTZ R185, R4, R185, !PT ;  /* 0x000000b904b97209 */ /* 0x001fc80007810000 */
[C---:B------:R-:W-:Y:S01]  /*cb20*/  FSETP.NEU.FTZ.AND P0, PT, R185.reuse, -INF , PT ;  /* 0xff800000b900780b */ /* 0x040fe20003f1d000 */
[----:B------:R-:W-:-:S03]  /*cb30*/  FMUL.FTZ R30, R185, R15 ;  /* 0x0000000fb91e7220 */ /* 0x000fc60000410000 */
[----:B------:R-:W-:Y:S02]  /*cb40*/  FSEL R4, R185, RZ, P0 ;  /* 0x000000ffb9047208 */ /* 0x000fe40000000000 */
[----:B------:R-:W-:Y:S01]  /*cb50*/  FSEL R30, R30, RZ, P0 ;  /* 0x000000ff1e1e7208 */ /* 0x000fe20000000000 */
[----:B------:R-:W-:Y:S02]  /*cb60*/  FADD.FTZ R8, R8, -R5 ;  /* 0x8000000508087221 */ /* 0x000fe40000010000 */
[----:B------:R-:W-:Y:S01]  /*cb70*/  FADD.FTZ R4, R9, -R4 ;  /* 0x8000000409047221 */ /* 0x000fe20000010000 */
[-C--:B------:R-:W-:Y:S01]  /*cb80*/  FFMA.FTZ R156, R81, R15.reuse, -R10 ;  /* 0x0000000f519c7223 */ /* 0x080fe2000001080a */
[-C--:B------:R-:W-:Y:S01]  /*cb90*/  FFMA.FTZ R157, R75, R15.reuse, -R30 ;  /* 0x0000000f4b9d7223 */ /* 0x080fe2000001081e */
[-C--:B------:R-:W-:Y:S01]  /*cba0*/  FMUL.FTZ R8, R8, R15.reuse ;  /* 0x0000000f08087220 */ /* 0x080fe20000410000 */
[----:B------:R-:W-:Y:S01]  /*cbb0*/  FMUL.FTZ R150, R15, R4 ;  /* 0x000000040f967220 */ /* 0x000fe20000410000 */
        /* <DEDUP_REMOVED lines=10> */
[----:B------:R-:W4:Y:S01]  /*cc60*/  MUFU.EX2 R184, R8 ;  /* 0x0000000800b87308 */ /* 0x000f220000000800 */
[-C--:B------:R-:W-:Y:S01]  /*cc70*/  FFMA.FTZ R143, R47, R15.reuse, -R30 ;  /* 0x0000000f2f8f7223 */ /* 0x080fe2000001081e */
        /* <DEDUP_REMOVED lines=19> */
[-C--:B------:R-:W-:Y:S01]  /*cdb0*/  FFMA.FTZ R146, R37, R15.reuse, -R10 ;  /* 0x0000000f25927223 */ /* 0x080fe2000001080a */
        /* <DEDUP_REMOVED lines=19> */
[----:B------:R-:W-:Y:S01]  /*cef0*/  FFMA.FTZ R183, R20, R15, -R30 ;  /* 0x0000000f14b77223 */ /* 0x000fe2000001081e */
[----:B------:R-:W3:Y:S04]  /*cf00*/  LDL.64 R4, [R1+0x2b0] ;  /* 0x0002b00001047983 */ /* 0x000ee80000100a00 */
[----:B------:R-:W3:Y:S02]  /*cf10*/  LDL.64 R80, [R1+0x300] ;  /* 0x0003000001507983 */ /* 0x000ee40000100a00 */
[----:B------:R-:W3:Y:S01]  /*cf20*/  MUFU.EX2 R159, R159 ;  /* 0x0000009f009f7308 */ /* 0x000ee20000000800 */
[----:B----4-:R-:W-:Y:S01]  /*cf30*/  FFMA.FTZ R10, R184, R6, R156 ;  /* 0x00000006b80a7223 */ /* 0x010fe2000001009c */
[----:B0-----:R-:W-:Y:S01]  /*cf40*/  FFMA.FTZ R12, R7, R150, R157 ;  /* 0x00000096070c7223 */ /* 0x001fe2000001009d */
[----:B------:R-:W4:Y:S04]  /*cf50*/  LDL.64 R76, [R1+0x2d0] ;  /* 0x0002d000014c7983 */ /* 0x000f280000100a00 */
[----:B------:R-:W4:Y:S01]  /*cf60*/  LDL.64 R78, [R1+0x310] ;  /* 0x00031000014e7983 */ /* 0x000f220000100a00 */
[----:B------:R-:W0:Y:S03]  /*cf70*/  MUFU.EX2 R151, R151 ;  /* 0x0000009700977308 */ /* 0x000e260000000800 */
[----:B------:R-:W4:Y:S04]  /*cf80*/  LDL.64 R74, [R1+0x330] ;  /* 0x00033000014a7983 */ /* 0x000f280000100a00 */
[----:B------:R-:W4:Y:S01]  /*cf90*/  LDL.64 R50, [R1+0x208] ;  /* 0x0002080001327983 */ /* 0x000f220000100a00 */
[----:B------:R-:W0:Y:S01]  /*cfa0*/  MUFU.EX2 R144, R144 ;  /* 0x0000009000907308 */ /* 0x000e220000000800 */
[----:B-1----:R-:W-:Y:S01]  /*cfb0*/  FADD.FTZ R11, R141, R10 ;  /* 0x0000000a8d0b7221 */ /* 0x002fe20000010000 */
[----:B--2---:R-:W-:Y:S01]  /*cfc0*/  FADD.FTZ R12, R145, R12 ;  /* 0x0000000c910c7221 */ /* 0x004fe20000010000 */
[----:B------:R-:W2:Y:S04]  /*cfd0*/  LDL.64 R48, [R1+0x218] ;  /* 0x0002180001307983 */ /* 0x000ea80000100a00 */
[----:B------:R-:W2:Y:S01]  /*cfe0*/  LDL.64 R44, [R1+0x238] ;  /* 0x00023800012c7983 */ /* 0x000ea20000100a00 */
[----:B------:R-:W1:Y:S08]  /*cff0*/  MUFU.EX2 R135, R135 ;  /* 0x0000008700877308 */ /* 0x000e700000000800 */
[----:B------:R-:W1:Y:S01]  /*d000*/  MUFU.EX2 R161, R161 ;  /* 0x000000a100a17308 */ /* 0x000e620000000800 */
[----:B---3--:R-:W-:Y:S01]  /*d010*/  FADD.FTZ R10, R158, R11 ;  /* 0x0000000b9e0a7221 */ /* 0x008fe20000010000 */
[----:B------:R-:W-:-:S06]  /*d020*/  FADD.FTZ R11, R159, R12 ;  /* 0x0000000c9f0b7221 */ /* 0x000fcc0000010000 */
[----:B------:R-:W3:Y:S01]  /*d030*/  MUFU.EX2 R160, R160 ;  /* 0x000000a000a07308 */ /* 0x000ee20000000800 */
        /* <DEDUP_REMOVED lines=10> */
[----:B------:R-:W2:Y:S04]  /*d0e0*/  LDL.64 R8, [R1+0x2e0] ;  /* 0x0002e00001087983 */ /* 0x000ea80000100a00 */
[----:B------:R-:W2:Y:S01]  /*d0f0*/  LDL.64 R66, [R1+0x320] ;  /* 0x0003200001427983 */ /* 0x000ea20000100a00 */
[----:B------:R-:W0:Y:S03]  /*d100*/  MUFU.EX2 R162, R162 ;  /* 0x000000a200a27308 */ /* 0x000e260000000800 */
[----:B------:R-:W2:Y:S04]  /*d110*/  LDL.64 R72, [R1+0x340] ;  /* 0x0003400001487983 */ /* 0x000ea80000100a00 */
[----:B------:R-:W2:Y:S01]  /*d120*/  LDL.64 R70, [R1+0x350] ;  /* 0x0003500001467983 */ /* 0x000ea20000100a00 */
[----:B------:R-:W0:Y:S01]  /*d130*/  MUFU.EX2 R142, R142 ;  /* 0x0000008e008e7308 */ /* 0x000e220000000800 */
[----:B-1----:R-:W-:Y:S01]  /*d140*/  FADD.FTZ R11, R135, R10 ;  /* 0x0000000a870b7221 */ /* 0x002fe20000010000 */
[----:B------:R-:W-:Y:S01]  /*d150*/  FADD.FTZ R12, R161, R12 ;  /* 0x0000000ca10c7221 */ /* 0x000fe20000010000 */
[----:B------:R-:W2:Y:S04]  /*d160*/  LDL.64 R68, [R1+0x360] ;  /* 0x0003600001447983 */ /* 0x000ea80000100a00 */
[----:B------:R-:W2:Y:S01]  /*d170*/  LDL.64 R56, [R1+0x370] ;  /* 0x0003700001387983 */ /* 0x000ea20000100a00 */
[----:B------:R-:W1:Y:S03]  /*d180*/  MUFU.EX2 R134, R134 ;  /* 0x0000008600867308 */ /* 0x000e660000000800 */
[----:B------:R-:W2:Y:S04]  /*d190*/  LDL.64 R64, [R1+0x380] ;  /* 0x0003800001407983 */ /* 0x000ea80000100a00 */
[----:B------:R-:W2:Y:S01]  /*d1a0*/  LDL.64 R62, [R1+0x390] ;  /* 0x00039000013e7983 */ /* 0x000ea20000100a00 */
[----:B------:R-:W1:Y:S01]  /*d1b0*/  MUFU.EX2 R163, R163 ;  /* 0x000000a300a37308 */ /* 0x000e620000000800 */
[----:B---3--:R-:W-:Y:S01]  /*d1c0*/  FADD.FTZ R11, R160, R11 ;  /* 0x0000000ba00b7221 */ /* 0x008fe20000010000 */
[----:B------:R-:W-:Y:S01]  /*d1d0*/  FADD.FTZ R21, R143, R12 ;  /* 0x0000000c8f157221 */ /* 0x000fe20000010000 */
[----:B------:R-:W3:Y:S04]  /*d1e0*/  LDL.64 R60, [R1+0x3a0] ;  /* 0x0003a000013c7983 */ /* 0x000ee80000100a00 */
[----:B------:R-:W3:Y:S01]  /*d1f0*/  LDL.64 R58, [R1+0x3b0] ;  /* 0x0003b000013a7983 */ /* 0x000ee20000100a00 */
[----:B------:R-:W1:Y:S03]  /*d200*/  MUFU.EX2 R133, R133 ;  /* 0x0000008500857308 */ /* 0x000e660000000800 */
[----:B------:R-:W3:Y:S04]  /*d210*/  LDL.64 R46, [R1+0x3c0] ;  /* 0x0003c000012e7983 */ /* 0x000ee80000100a00 */
[----:B------:R-:W3:Y:S01]  /*d220*/  LDL.64 R54, [R1+0x3d0] ;  /* 0x0003d00001367983 */ /* 0x000ee20000100a00 */
[----:B------:R-:W1:Y:S01]  /*d230*/  MUFU.EX2 R169, R169 ;  /* 0x000000a900a97308 */ /* 0x000e620000000800 */
[----:B0-----:R-:W-:Y:S01]  /*d240*/  FADD.FTZ R11, R162, R11 ;  /* 0x0000000ba20b7221 */ /* 0x001fe20000010000 */
[----:B------:R-:W-:Y:S01]  /*d250*/  FADD.FTZ R10, R142, R21 ;  /* 0x000000158e0a7221 */ /* 0x000fe20000010000 */
[----:B------:R-:W3:Y:S05]  /*d260*/  LDL.64 R52, [R1+0x3e0] ;  /* 0x0003e00001347983 */ /* 0x000eea0000100a00 */
[----:B------:R-:W0:Y:S08]  /*d270*/  MUFU.EX2 R168, R168 ;  /* 0x000000a800a87308 */ /* 0x000e300000000800 */
        /* <DEDUP_REMOVED lines=9> */
[C---:B------:R-:W-:Y:S01]  /*d310*/  FMUL.FTZ R99, R150.reuse, R99 ;  /* 0x0000006396637220 */ /* 0x040fe20000410000 */
[----:B------:R-:W-:Y:S01]  /*d320*/  FMUL.FTZ R98, R150, R98 ;  /* 0x0000006296627220 */ /* 0x000fe20000410000 */
[----:B------:R-:W3:Y:S04]  /*d330*/  LDL.64 R42, [R1+0x248] ;  /* 0x00024800012a7983 */ /* 0x000ee80000100a00 */
[----:B------:R-:W3:Y:S01]  /*d340*/  LDL.64 R40, [R1+0x258] ;  /* 0x0002580001287983 */ /* 0x000ee20000100a00 */
[----:B------:R-:W0:Y:S01]  /*d350*/  MUFU.EX2 R127, R127 ;  /* 0x0000007f007f7308 */ /* 0x000e220000000800 */
[----:B-1----:R-:W-:Y:S01]  /*d360*/  FADD.FTZ R12, R134, R11 ;  /* 0x0000000b860c7221 */ /* 0x002fe20000010000 */
[----:B------:R-:W-:Y:S01]  /*d370*/  FADD.FTZ R10, R163, R10 ;  /* 0x0000000aa30a7221 */ /* 0x000fe20000010000 */
[----:B------:R-:W3:Y:S04]  /*d380*/  LDL.64 R38, [R1+0x268] ;  /* 0x0002680001267983 */ /* 0x000ee80000100a00 */
[----:B------:R-:W3:Y:S01]  /*d390*/  LDL.64 R36, [R1+0x288] ;  /* 0x0002880001247983 */ /* 0x000ee20000100a00 */
[----:B------:R-:W1:Y:S01]  /*d3a0*/  MUFU.EX2 R171, R171 ;  /* 0x000000ab00ab7308 */ /* 0x000e620000000800 */
[----:B------:R-:W-:Y:S01]  /*d3b0*/  FADD.FTZ R11, R133, R12 ;  /* 0x0000000c850b7221 */ /* 0x000fe20000010000 */
[----:B------:R-:W-:Y:S01]  /*d3c0*/  FADD.FTZ R10, R169, R10 ;  /* 0x0000000aa90a7221 */ /* 0x000fe20000010000 */
[----:B------:R-:W3:Y:S05]  /*d3d0*/  LDL.64 R32, [R1+0x2a8] ;  /* 0x0002a80001207983 */ /* 0x000eea0000100a00 */
[----:B------:R-:W1:Y:S01]  /*d3e0*/  MUFU.EX2 R126, R126 ;  /* 0x0000007e007e7308 */ /* 0x000e620000000800 */
[----:B0-----:R-:W-:Y:S01]  /*d3f0*/  FADD.FTZ R11, R168, R11 ;  /* 0x0000000ba80b7221 */ /* 0x001fe20000010000 */
[----:B------:R-:W-:-:S06]  /*d400*/  FADD.FTZ R10, R127, R10 ;  /* 0x0000000a7f0a7221 */ /* 0x000fcc0000010000 */
        /* <DEDUP_REMOVED lines=13> */
[----:B------:R-:W-:Y:S01]  /*d4e0*/  FFMA.FTZ R15, R13, R15, -R30 ;  /* 0x0000000f0d0f7223 */ /* 0x000fe2000001081e */
[----:B------:R-:W-:Y:S01]  /*d4f0*/  FADD.FTZ R11, R174, R11 ;  /* 0x0000000bae0b7221 */ /* 0x000fe20000010000 */
[----:B------:R-:W-:Y:S01]  /*d500*/  FADD.FTZ R13, R175, R12 ;  /* 0x0000000caf0d7221 */ /* 0x000fe20000010000 */
[----:B------:R-:W3:Y:S04]  /*d510*/  LDL.64 R28, [R1+0x278] ;  /* 0x00027800011c7983 */ /* 0x000ee80000100a00 */
[----:B------:R-:W1:Y:S01]  /*d520*/  MUFU.EX2 R107, R107 ;  /* 0x0000006b006b7308 */ /* 0x000e620000000800 */
[----:B------:R-:W-:Y:S01]  /*d530*/  FADD.FTZ R11, R148, R11 ;  /* 0x0000000b940b7221 */ /* 0x000fe20000010000 */
[----:B0-----:R-:W-:Y:S01]  /*d540*/  FADD.FTZ R10, R124, R13 ;  /* 0x0000000d7c0a7221 */ /* 0x001fe20000010000 */
[----:B------:R-:W3:Y:S05]  /*d550*/  LDL.64 R26, [R1+0x2d8] ;  /* 0x0002d800011a7983 */ /* 0x000eea0000100a00 */
[----:B------:R-:W0:Y:S01]  /*d560*/  MUFU.EX2 R179, R179 ;  /* 0x000000b300b37308 */ /* 0x000e220000000800 */
[----:B------:R-:W-:Y:S01]  /*d570*/  FADD.FTZ R12, R176, R11 ;  /* 0x0000000bb00c7221 */ /* 0x000fe20000010000 */
[----:B-1----:R-:W-:Y:S01]  /*d580*/  FADD.FTZ R10, R177, R10 ;  /* 0x0000000ab10a7221 */ /* 0x002fe20000010000 */
[----:B------:R-:W3:Y:S05]  /*d590*/  LDL.64 R24, [R1+0x2e8] ;  /* 0x0002e80001187983 */ /* 0x000eea0000100a00 */
[----:B------:R-:W1:Y:S08]  /*d5a0*/  MUFU.EX2 R131, R131 ;  /* 0x0000008300837308 */ /* 0x000e700000000800 */
[----:B------:R-:W1:Y:S01]  /*d5b0*/  MUFU.EX2 R106, R106 ;  /* 0x0000006a006a7308 */ /* 0x000e620000000800 */
[----:B------:R-:W-:Y:S01]  /*d5c0*/  FADD.FTZ R11, R147, R12 ;  /* 0x0000000c930b7221 */ /* 0x000fe20000010000 */
[----:B------:R-:W-:-:S06]  /*d5d0*/  FADD.FTZ R10, R107, R10 ;  /* 0x0000000a6b0a7221 */ /* 0x000fcc0000010000 */
[----:B------:R-:W1:Y:S08]  /*d5e0*/  MUFU.EX2 R180, R180 ;  /* 0x000000b400b47308 */ /* 0x000e700000000800 */
[----:B------:R-:W4:Y:S01]  /*d5f0*/  MUFU.EX2 R140, R140 ;  /* 0x0000008c008c7308 */ /* 0x000f220000000800 */
[----:B------:R-:W-:Y:S01]  /*d600*/  FADD.FTZ R12, R178, R11 ;  /* 0x0000000bb20c7221 */ /* 0x000fe20000010000 */
[----:B0-----:R-:W-:-:S06]  /*d610*/  FADD.FTZ R11, R179, R10 ;  /* 0x0000000ab30b7221 */ /* 0x001fcc0000010000 */
[----:B------:R-:W0:Y:S08]  /*d620*/  MUFU.EX2 R130, R130 ;  /* 0x0000008200827308 */ /* 0x000e300000000800 */
[----:B------:R-:W0:Y:S01]  /*d630*/  MUFU.EX2 R181, R181 ;  /* 0x000000b500b57308 */ /* 0x000e220000000800 */
[----:B-1----:R-:W-:Y:S01]  /*d640*/  FADD.FTZ R13, R131, R12 ;  /* 0x0000000c830d7221 */ /* 0x002fe20000010000 */
[----:B------:R-:W-:-:S06]  /*d650*/  FADD.FTZ R21, R106, R11 ;  /* 0x0000000b6a157221 */ /* 0x000fcc0000010000 */
[----:B------:R-:W1:Y:S08]  /*d660*/  MUFU.EX2 R182, R182 ;  /* 0x000000b600b67308 */ /* 0x000e700000000800 */
[----:B------:R-:W1:Y:S01]  /*d670*/  MUFU.EX2 R183, R183 ;  /* 0x000000b700b77308 */ /* 0x000e620000000800 */
[----:B------:R-:W-:Y:S01]  /*d680*/  FADD.FTZ R13, R180, R13 ;  /* 0x0000000db40d7221 */ /* 0x000fe20000010000 */
[----:B----4-:R-:W-:-:S06]  /*d690*/  FADD.FTZ R12, R140, R21 ;  /* 0x000000158c0c7221 */ /* 0x010fcc0000010000 */
[----:B------:R-:W4:Y:S01]  /*d6a0*/  MUFU.EX2 R146, R146 ;  /* 0x0000009200927308 */ /* 0x000f220000000800 */
[----:B------:R4:W-:Y:S04]  /*d6b0*/  STL.64 [R1+0x3f0], R90 ;  /* 0x0003f05a01007387 */ /* 0x0009e80000100a00 */
[----:B------:R-:W-:Y:S03]  /*d6c0*/  STL.64 [R1+0x3f8], R98 ;  /* 0x0003f86201007387 */ /* 0x000fe60000100a00 */
[----:B------:R-:W4:Y:S01]  /*d6d0*/  MUFU.EX2 R15, R15 ;  /* 0x0000000f000f7308 */ /* 0x000f220000000800 */
[----:B0-----:R-:W-:Y:S01]  /*d6e0*/  FADD.FTZ R95, R130, R13 ;  /* 0x0000000d825f7221 */ /* 0x001fe20000010000 */
[----:B------:R-:W-:Y:S01]  /*d6f0*/  FADD.FTZ R94, R181, R12 ;  /* 0x0000000cb55e7221 */ /* 0x000fe20000010000 */
[----:B------:R-:W-:Y:S02]  /*d700*/  STL.64 [R1+0x200], R96 ;  /* 0x0002006001007387 */ /* 0x000fe40000100a00 */
[----:B-1----:R-:W-:Y:S01]  /*d710*/  FADD.FTZ R95, R182, R95 ;  /* 0x0000005fb65f7221 */ /* 0x002fe20000010000 */
[----:B------:R-:W-:Y:S01]  /*d720*/  FADD.FTZ R108, R183, R94 ;  /* 0x0000005eb76c7221 */ /* 0x000fe20000010000 */
[----:B------:R-:W-:Y:S02]  /*d730*/  STL.64 [R1+0x220], R104 ;  /* 0x0002206801007387 */ /* 0x000fe40000100a00 */
[----:B----4-:R-:W-:-:S02]  /*d740*/  FADD.FTZ R94, R146, R95 ;  /* 0x0000005f925e7221 */ /* 0x010fc40000010000 */
[----:B------:R-:W4:Y:S04]  /*d750*/  LDL.64 R6, [R1+0x2c0] ;  /* 0x0002c00001067983 */ /* 0x000f280000100a00 */
[----:B------:R-:W4:Y:S01]  /*d760*/  LDL.64 R30, [R1+0x2b8] ;  /* 0x0002b800011e7983 */ /* 0x000f220000100a00 */
[----:B------:R-:W-:Y:S01]  /*d770*/  FADD.FTZ R95, R15, R108 ;  /* 0x0000006c0f5f7221 */ /* 0x000fe20000010000 */
[C---:B------:R-:W-:Y:S02]  /*d780*/  FMUL.FTZ R108, R184.reuse, R102 ;  /* 0x00000066b86c7220 */ /* 0x040fe40000410000 */
[----:B------:R-:W4:Y:S04]  /*d790*/  LDL.64 R10, [R1+0x2c8] ;  /* 0x0002c800010a7983 */ /* 0x000f280000100a00 */
[----:B------:R0:W-:Y:S04]  /*d7a0*/  STL.64 [R1+0x1e0], R94 ;  /* 0x0001e05e01007387 */ /* 0x0001e80000100a00 */
[----:B------:R1:W-:Y:S04]  /*d7b0*/  STL.64 [R1+0x210], R108 ;  /* 0x0002106c01007387 */ /* 0x0003e80000100a00 */
        /* <DEDUP_REMOVED lines=8> */
[----:B-1----:R-:W4:Y:S01]  /*d840*/  LDL.64 R108, [R1+0x378] ;  /* 0x00037800016c7983 */ /* 0x002f220000100a00 */
[C---:B------:R-:W-:Y:S01]  /*d850*/  FMUL.FTZ R3, R184.reuse, R3 ;  /* 0x00000003b8037220 */ /* 0x040fe20000410000 */
[----:B------:R-:W-:-:S05]  /*d860*/  FMUL.FTZ R2, R184, R2 ;  /* 0x00000002b8027220 */ /* 0x000fca0000410000 */
        /* <DEDUP_REMOVED lines=102> */
[----:B------:R-:W-:Y:S02]  /*ded0*/  FMUL.FTZ R24, R150, R24 ;  /* 0x0000001896187220 */ /* 0x000fe40000410000 */
        /* <DEDUP_REMOVED lines=22> */
[----:B------:R-:W-:Y:S01]  /*e040*/  FMUL.FTZ R6, R184, R6 ;  /* 0x00000006b8067220 */ /* 0x000fe20000410000 */
[C---:B------:R-:W-:Y:S01]  /*e050*/  FMUL.FTZ R31, R150.reuse, R31 ;  /* 0x0000001f961f7220 */ /* 0x040fe20000410000 */
[C---:B------:R-:W-:Y:S01]  /*e060*/  FMUL.FTZ R30, R150.reuse, R30 ;  /* 0x0000001e961e7220 */ /* 0x040fe20000410000 */
[C---:B------:R-:W-:Y:S01]  /*e070*/  FMUL.FTZ R11, R150.reuse, R11 ;  /* 0x0000000b960b7220 */ /* 0x040fe20000410000 */
[C---:B------:R-:W-:Y:S01]  /*e080*/  FMUL.FTZ R10, R150.reuse, R10 ;  /* 0x0000000a960a7220 */ /* 0x040fe20000410000 */
        /* <DEDUP_REMOVED lines=76> */
.L_x_12115:
[----:B------:R-:W-:Y:S05]  /*e550*/  BSYNC B0 ;  /* 0x0000000000007941 */ /* 0x000fea0003800000 */
.L_x_12114:
        /* <DEDUP_REMOVED lines=8> */
.L_x_12117:
[----:B------:R-:W-:Y:S05]  /*e5e0*/  BSYNC B0 ;  /* 0x0000000000007941 */ /* 0x000fea0003800000 */
.L_x_12116:
[----:B------:R-:W-:Y:S04]  /*e5f0*/  BSSY B0, `(.L_x_12118) ;  /* 0x0000004000007945 */ /* 0x000fe80003800000 */
[----:B-1----:R-:W-:Y:S05]  /*e600*/  @P0 BRA `(.L_x_12119) ;  /* 0x0000000000080947 */ /* 0x002fea0003800000 */
[----:B------:R-:W1:Y:S02]  /*e610*/  SYNCS.PHASECHK.TRANS64.TRYWAIT P0, [R2+URZ], R3 ;  /* 0x00000003020075a7 */ /* 0x000e64000800017f */
[----:B-1----:R-:W-:Y:S05]  /*e620*/  @!P0 BRA `(.L_x_12120) ;  /* 0x000001d000c08947 */ /* 0x002fea0003800000 */
.L_x_12119:
[----:B------:R-:W-:Y:S05]  /*e630*/  BSYNC B0 ;  /* 0x0000000000007941 */ /* 0x000fea0003800000 */
.L_x_12118:
[----:B------:R-:W2:Y:S01]  /*e640*/  S2R R115, SR_TID.X ;  /* 0x0000000000737919 */ /* 0x000ea20000002100 */
[----:B------:R-:W3:Y:S04]  /*e650*/  LDL R4, [R1+0x200] ;  /* 0x0002000001047983 */ /* 0x000ee80000100800 */
[----:B------:R-:W4:Y:S04]  /*e660*/  LDL R5, [R1+0x2dc] ;  /* 0x0002dc0001057983 */ /* 0x000f280000100800 */
[----:B------:R-:W4:Y:S04]  /*e670*/  LDL R76, [R1+0x204] ;  /* 0x00020400014c7983 */ /* 0x000f280000100800 */
[----:B------:R-:W4:Y:S04]  /*e680*/  LDL R78, [R1+0x208] ;  /* 0x00020800014e7983 */ /* 0x000f280000100800 */
[----:B------:R-:W4:Y:S04]  /*e690*/  LDL R80, [R1+0x20c] ;  /* 0x00020c0001507983 */ /* 0x000f280000100800 */
[----:B------:R-:W4:Y:S04]  /*e6a0*/  LDL R6, [R1+0x210] ;  /* 0x0002100001067983 */ /* 0x000f280000100800 */
[----:B------:R-:W4:Y:S01]  /*e6b0*/  LDL R82, [R1+0x214] ;  /* 0x0002140001527983 */ /* 0x000f220000100800 */
[----:B--2---:R-:W-:-:S03]  /*e6c0*/  SHF.R.U32.HI R121, RZ, 0x7, R115 ;  /* 0x00000007ff797819 */ /* 0x004fc60000011673 */
        /* <DEDUP_REMOVED lines=121> */
[----:B------:R-:W-:Y:S01]  /*ee60*/  VIADD R121, R121, 0x8 ;  /* 0x0000000879797836 */ /* 0x000fe20000000000 */
[----:B01----:R-:W-:Y:S01]  /*ee70*/  MOV R2, UR44 ;  /* 0x0000002c00027c02 */ /* 0x003fe20008000f00 */
[----:B------:R-:W-:Y:S01]  /*ee80*/  IMAD.U32 R3, RZ, RZ, UR45 ;  /* 0x0000002dff037e24 */ /* 0x000fe2000f8e00ff */
[----:B------:R-:W-:Y:S05]  /*ee90*/  WARPSYNC.ALL ;  /* 0x0000000000007948 */ /* 0x000fea0003800000 */
[----:B------:R0:W-:Y:S06]  /*eea0*/  BAR.SYNC.DEFER_BLOCKING R121, 0x100 ;  /* 0x000400790000751d */ /* 0x0001ec0000010000 */
[----:B------:R-:W2:Y:S04]  /*eeb0*/  LD.E.64 R2, desc[UR42][R2.64+0x80] ;  /* 0x0000802a02027980 */ /* 0x000ea8000c101b00 */
[----:B---3--:R1:W-:Y:S04]  /*eec0*/  STL [R1+0x200], R4 ;  /* 0x0002000401007387 */ /* 0x0083e80000100800 */
[----:B----4-:R3:W-:Y:S04]  /*eed0*/  STL [R1+0x2dc], R5 ;  /* 0x0002dc0501007387 */ /* 0x0107e80000100800 */
[----:B-1----:R-:W4:Y:S04]  /*eee0*/  LDL R4, [R1+0x68] ;  /* 0x0000680001047983 */ /* 0x002f280000100800 */
[----:B---3--:R-:W3:Y:S04]  /*eef0*/  LDL R5, [R1+0x1c0] ;  /* 0x0001c00001057983 */ /* 0x008ee80000100800 */
        /* <DEDUP_REMOVED lines=124> */
[----:B------:R-:W-:Y:S04]  /*f6c0*/  STL [R1+0x3f8], R117 ;  /* 0x0003f87501007387 */ /* 0x000fe80000100800 */
[----:B------:R3:W-:Y:S04]  /*f6d0*/  STL [R1+0x3fc], R119 ;  /* 0x0003fc7701007387 */ /* 0x0007e80000100800 */
[----:B-1----:R-:W3:Y:S04]  /*f6e0*/  LDL.128 R24, [R1+0x200] ;  /* 0x0002000001187983 */ /* 0x002ee80000100c00 */
[----:B--2---:R-:W2:Y:S04]  /*f6f0*/  LDL.128 R28, [R1+0x210] ;  /* 0x00021000011c7983 */ /* 0x004ea80000100c00 */
[----:B0-----:R-:W2:Y:S04]  /*f700*/  LDL.128 R32, [R1+0x220] ;  /* 0x0002200001207983 */ /* 0x001ea80000100c00 */
[----:B----4-:R-:W2:Y:S04]  /*f710*/  LDL.128 R36, [R1+0x230] ;  /* 0x0002300001247983 */ /* 0x010ea80000100c00 */
[----:B---3--:R-:W2:Y:S04]  /*f720*/  LDL.128 R40, [R1+0x240] ;  /* 0x0002400001287983 */ /* 0x008ea80000100c00 */
        /* <DEDUP_REMOVED lines=28> */
[----:B------:R-:W-:-:S02]  /*f8f0*/  ISETP.NE.U32.AND P0, PT, R4, RZ, PT ;  /* 0x000000ff0400720c */ /* 0x000fc40003f05070 */
[----:B------:R-:W-:Y:S02]  /*f900*/  R2UR UR7, R3 ;  /* 0x00000000030772ca */ /* 0x000fe400000e0000 */
[----:B------:R-:W-:-:S09]  /*f910*/  R2UR UR6, R2 ;  /* 0x00000000020672ca */ /* 0x000fd200000e0000 */
[----:B------:R-:W-:Y:S01]  /*f920*/  VOTEU.ANY UP0, P0 ;  /* 0x00000000003f7886 */ /* 0x000fe20000000100 */
[----:B------:R-:W-:Y:S02]  /*f930*/  VIADD R4, R2, 0x80 ;  /* 0x0000008002047836 */ /* 0x000fe40000000000 */
        /* <DEDUP_REMOVED lines=83> */
[----:B------:R-:W-:Y:S01]  /*fe70*/  IMAD.MOV.U32 R5, RZ, RZ, R3 ;  /* 0x000000ffff057224 */ /* 0x000fe200078e0003 */
[----:B------:R-:W-:Y:S01]  /*fe80*/  IADD3 R4, R2, 0x200, RZ ;  /* 0x0000020002047810 */ /* 0x000fe20007ffe0ff */
        /* <DEDUP_REMOVED lines=412> */
.L_x_12122:
[----:B------:R-:W-:Y:S05]  /*11850*/  BSYNC B0 ;  /* 0x0000000000007941 */ /* 0x000fea0003800000 */
.L_x_12121:
        /* <DEDUP_REMOVED lines=11> */
.L_x_12094:
[----:B------:R-:W0:Y:S01]  /*11910*/  LDC R3, c[0x0][0x448] ;  /* 0x00011200ff037b82 */ /* 0x000e220000000800 */
[----:B------:R-:W-:-:S07]  /*11920*/  ULDC UR4, c[0x0][0x9dc] ;  /* 0x0002770000047ab9 */ /* 0x000fce0000000800 */
[----:B------:R-:W1:Y:S01]  /*11930*/  LDC R6, c[0x0][0x9e4] ;  /* 0x00027900ff067b82 */ /* 0x000e620000000800 */
[----:B0-----:R-:W-:Y:S01]  /*11940*/  ISETP.NE.AND P0, PT, R3, 0x1, PT ;  /* 0x000000010300780c */ /* 0x001fe20003f05270 */
[----:B------:R-:W-:-:S12]  /*11950*/  VIADD R3, R2, 0x7f ;  /* 0x0000007f02037836 */ /* 0x000fd80000000000 */
[----:B------:R-:W0:Y:S08]  /*11960*/  @P0 LDC R4, c[0x0][0x44c] ;  /* 0x00011300ff040b82 */ /* 0x000e300000000800 */
[----:B------:R-:W2:Y:S01]  /*11970*/  @P0 LDC R5, c[0x0][0x450] ;  /* 0x00011400ff050b82 */ /* 0x000ea20000000800 */
[----:B0-----:R-:W-:-:S05]  /*11980*/  @P0 IMAD.HI.U32 R2, R3, R4, RZ ;  /* 0x0000000403020227 */ /* 0x001fca00078e00ff */
[----:B--2---:R-:W-:Y:S02]  /*11990*/  @P0 SHF.R.U32.HI R3, RZ, R5, R2 ;  /* 0x00000005ff030219 */ /* 0x004fe40000011602 */
[----:B-1----:R-:W-:-:S03]  /*119a0*/  ISETP.GE.AND P0, PT, R6, 0x1, PT ;  /* 0x000000010600780c */ /* 0x002fc60003f06270 */
[----:B------:R-:W-:-:S05]  /*119b0*/  IMAD.IADD R3, R192, 0x1, R3 ;  /* 0x00000001c0037824 */ /* 0x000fca00078e0203 */
[----:B------:R-:W-:-:S05]  /*119c0*/  IADD3 R2, R3, -UR4, RZ ;  /* 0x8000000403027c10 */ /* 0x000fca000fffe0ff */
        /* <DEDUP_REMOVED lines=11> */
.L_x_12126:
[----:B------:R-:W-:-:S13]  /*11a80*/  ISETP.NE.AND P0, PT, R6, 0x1, PT ;  /* 0x000000010600780c */ /* 0x000fda0003f05270 */
[----:B------:R-:W0:Y:S02]  /*11a90*/  @P0 LDC.64 R4, c[0x0][0x9e8] ;  /* 0x00027a00ff040b82 */ /* 0x000e240000000a00 */
[----:B0-----:R-:W-:-:S05]  /*11aa0*/  @P0 IMAD.HI.U32 R4, R3, R4, RZ ;  /* 0x0000000403040227 */ /* 0x001fca00078e00ff */
[----:B------:R-:W-:-:S07]  /*11ab0*/  @P0 SHF.R.U32.HI R3, RZ, R5, R4 ;  /* 0x00000005ff030219 */ /* 0x000fce0000011604 */
.L_x_12127:
[----:B------:R-:W-:Y:S05]  /*11ac0*/  BSYNC B0 ;  /* 0x0000000000007941 */ /* 0x000fea0003800000 */
.L_x_12125:
[----:B------:R-:W-:-:S05]  /*11ad0*/  IMAD R3, R3, R6, RZ ;  /* 0x0000000603037224 */ /* 0x000fca00078e02ff */
[----:B------:R-:W-:-:S07]  /*11ae0*/  VIMNMX R2, R2, R3, !PT ;  /* 0x0000000302027248 */ /* 0x000fce0007fe0100 */
.L_x_12124:
[----:B------:R-:W-:-:S04]  /*11af0*/  VIADD R2, R2, 0x5f ;  /* 0x0000005f02027836 */ /* 0x000fc80000000000 */
[----:B------:R-:W-:-:S05]  /*11b00*/  IMAD.HI R2, R2, 0x2aaaaaab, RZ ;  /* 0x2aaaaaab02027827 */ /* 0x000fca00078e02ff */
[----:B------:R-:W-:-:S04]  /*11b10*/  SHF.R.U32.HI R3, RZ, 0x1f, R2 ;  /* 0x0000001fff037819 */ /* 0x000fc80000011602 */
[----:B------:R-:W-:-:S04]  /*11b20*/  LEA.HI.SX32 R14, R2, R3, 0x1c ;  /* 0x00000003020e7211 */ /* 0x000fc800078fe2ff */
[----:B------:R-:W-:-:S04]  /*11b30*/  VIMNMX R14, R203, R14, !PT ;  /* 0x0000000ecb0e7248 */ /* 0x000fc80007fe0100 */
[----:B------:R-:W-:-:S13]  /*11b40*/  ISETP.GE.AND P0, PT, R0, R14, PT ;  /* 0x0000000e0000720c */ /* 0x000fda0003f06270 */
[----:B------:R-:W-:Y:S05]  /*11b50*/  @!P0 BRA `(.L_x_12128) ;  /* 0x0000006000448947 */ /* 0x000fea0003800000 */
.L_x_12147:
[----:B------:R-:W2:Y:S04]  /*11b60*/  LDL R4, [R1+0x1c0] ;  /* 0x0001c00001047983 */ /* 0x000ea80000100800 */
[----:B0-----:R-:W3:Y:S01]  /*11b70*/  LDL R2, [R1+0x1c8] ;  /* 0x0001c80001027983 */ /* 0x001ee20000100800 */
[----:B--2---:R-:W-:-:S05]  /*11b80*/  VIADD R4, R4, 0x1 ;  /* 0x0000000104047836 */ /* 0x004fca0000000000 */
[----:B------:R-:W-:-:S13]  /*11b90*/  ISETP.NE.AND P0, PT, R4, 0x2, PT ;  /* 0x000000020400780c */ /* 0x000fda0003f05270 */
[----:B------:R0:W5:Y:S04]  /*11ba0*/  @P0 LDL R6, [R1+0x1c4] ;  /* 0x0001c40001060983 */ /* 0x0001680000100800 */
[----:B------:R-:W2:Y:S01]  /*11bb0*/  @!P0 LDL R3, [R1+0x1c4] ;  /* 0x0001c40001038983 */ /* 0x000ea20000100800 */
[----:B---3--:R-:W-:Y:S02]  /*11bc0*/  VIADD R2, R2, 0x1 ;  /* 0x0000000102027836 */ /* 0x008fe40000000000 */
        /* <DEDUP_REMOVED lines=15> */
.L_x_12130:
[----:B------:R-:W-:Y:S05]  /*11cc0*/  BSYNC B0 ;  /* 0x0000000000007941 */ /* 0x000fea0003800000 */
.L_x_12129:
[----:B------:R-:W-:Y:S01]  /*11cd0*/  IMAD.U32 R8, RZ, RZ, UR44 ;  /* 0x0000002cff087e24 */ /* 0x000fe2000f8e00ff */
[----:B------:R-:W-:-:S05]  /*11ce0*/  MOV R9, UR45 ;  /* 0x0000002d00097c02 */ /* 0x000fca0008000f00 */
[----:B------:R-:W2:Y:S01]  /*11cf0*/  LD.E.64 R2, desc[UR42][R8.64+0x18] ;  /* 0x0000182a08027980 */ /* 0x000ea2000c101b00 */
[----:B-----5:R-:W-:Y:S01]  /*11d00*/  SHF.L.U32 R5, R6, 0x1f, RZ ;  /* 0x0000001f06057819 */ /* 0x020fe200000006ff */
[----:B------:R-:W-:Y:S02]  /*11d10*/  IMAD.U32 R6, RZ, RZ, UR44 ;  /* 0x0000002cff067e24 */ /* 0x000fe4000f8e00ff */
[----:B------:R-:W-:Y:S01]  /*11d20*/  IMAD.U32 R7, RZ, RZ, UR45 ;  /* 0x0000002dff077e24 */ /* 0x000fe2000f8e00ff */
[----:B--2---:R-:W-:-:S05]  /*11d30*/  MOV R3, R2 ;  /* 0x0000000200037202 */ /* 0x004fca0000000f00 */
[----:B------:R-:W-:-:S04]  /*11d40*/  IMAD R4, R4, 0x8, R3 ;  /* 0x0000000804047824 */ /* 0x000fc800078e0203 */
        /* <DEDUP_REMOVED lines=8> */
.L_x_12132:
[----:B------:R-:W-:Y:S05]  /*11dd0*/  BSYNC B0 ;  /* 0x0000000000007941 */ /* 0x000fea0003800000 */
.L_x_12131:
        /* <DEDUP_REMOVED lines=10> */
.L_x_12134:
[----:B------:R-:W-:Y:S05]  /*11e80*/  BSYNC B0 ;  /* 0x0000000000007941 */ /* 0x000fea0003800000 */
.L_x_12133:
[----:B------:R-:W1:Y:S01]  /*11e90*/  S2R R2, SR_TID.X ;  /* 0x0000000000027919 */ /* 0x000e620000002100 */
[----:B0-----:R-:W2:Y:S01]  /*11ea0*/  LDL R7, [R1+0x1c0] ;  /* 0x0001c00001077983 */ /* 0x001ea20000100800 */
[----:B-1----:R-:W-:-:S03]  /*11eb0*/  SHF.R.U32.HI R5, RZ, 0x7, R2 ;  /* 0x00000007ff057819 */ /* 0x002fc60000011602 */
[----:B------:R-:W2:Y:S01]  /*11ec0*/  LDL.64 R2, [R1+0x78] ;  /* 0x0000780001027983 */ /* 0x000ea20000100a00 */
[----:B------:R-:W-:Y:S05]  /*11ed0*/  WARPSYNC.ALL ;  /* 0x0000000000007948 */ /* 0x000fea0003800000 */
[----:B------:R-:W-:Y:S01]  /*11ee0*/  IADD3 R12, -R5, 0xb, RZ ;  /* 0x0000000b050c7810 */ /* 0x000fe20007ffe1ff */
        /* <DEDUP_REMOVED lines=8> */
[----:B------:R-:W-:Y:S01]  /*11f70*/  IMAD.MOV.U32 R7, RZ, RZ, R3 ;  /* 0x000000ffff077224 */ /* 0x000fe200078e0003 */
[----:B------:R-:W-:Y:S01]  /*11f80*/  IADD3 R6, R2, 0x2, RZ ;  /* 0x0000000202067810 */ /* 0x000fe20007ffe0ff */
[----:B------:R-:W-:Y:S01]  /*11f90*/  IMAD.MOV.U32 R199, RZ, RZ, 0x1 ;  /* 0x00000001ffc77424 */ /* 0x000fe200078e00ff */
[----:B------:R0:W-:Y:S04]  /*11fa0*/  STL [R1+0x60], RZ ;  /* 0x000060ff01007387 */ /* 0x0001e80000100800 */
[----:B------:R0:W-:Y:S04]  /*11fb0*/  STL [R1+0x60], R199 ;  /* 0x000060c701007387 */ /* 0x0001e80000100800 */
[----:B------:R0:W-:Y:S04]  /*11fc0*/  STL [R1+0x60], R199 ;  /* 0x000060c701007387 */ /* 0x0001e80000100800 */
[----:B------:R0:W-:Y:S04]  /*11fd0*/  STL [R1+0x60], R199 ;  /* 0x000060c701007387 */ /* 0x0001e80000100800 */
[----:B------:R0:W-:Y:S01]  /*11fe0*/  STL [R1+0x60], R199 ;  /* 0x000060c701007387 */ /* 0x0001e20000100800 */
[----:B---3--:R-:W-:-:S02]  /*11ff0*/  R2UR UR4, R20 ;  /* 0x00000000140472ca */ /* 0x008fc400000e0000 */
[----:B------:R-:W-:Y:S01]  /*12000*/  R2UR UR5, R21 ;  /* 0x00000000150572ca */ /* 0x000fe200000e0000 */
[----:B----4-:R-:W-:Y:S02]  /*12010*/  VIADD R4, R4, 0x2 ;  /* 0x0000000204047836 */ /* 0x010fe40000000000 */
[----:B------:R-:W-:Y:S02]  /*12020*/  VIADD R8, R8, 0x4 ;  /* 0x0000000408087836 */ /* 0x000fe40000000000 */
[----:B--2---:R-:W-:-:S08]  /*12030*/  VIADD R10, R10, 0x6 ;  /* 0x000000060a0a7836 */ /* 0x004fd00000000000 */
[----:B------:R-:W-:Y:S01]  /*12040*/  HGMMA.64x96x16.F32 R24, gdesc[UR4], RZ, !UPT, gsb0 ;  /* 0x01600000041879f0 */ /* 0x000fe2000c0008ff */
[----:B------:R-:W-:Y:S02]  /*12050*/  R2UR UR6, R6 ;  /* 0x00000000060672ca */ /* 0x000fe400000e0000 */
[----:B------:R-:W-:Y:S02]  /*12060*/  R2UR UR7, R7 ;  /* 0x00000000070772ca */ /* 0x000fe400000e0000 */
[----:B------:R-:W-:Y:S01]  /*12070*/  R2UR UR4, R4 ;  /* 0x00000000040472ca */ /* 0x000fe200000e0000 */
[C---:B------:R-:W-:Y:S01]  /*12080*/  VIADD R4, R2.reuse, 0x4 ;  /* 0x0000000402047836 */ /* 0x040fe20000000000 */
[----:B------:R-:W-:Y:S01]  /*12090*/  R2UR UR5, R5 ;  /* 0x00000000050572ca */ /* 0x000fe200000e0000 */
[----:B------:R-:W-:Y:S02]  /*120a0*/  IMAD.MOV.U32 R5, RZ, RZ, R3 ;  /* 0x000000ffff057224 */ /* 0x000fe400078e0003 */
[----:B------:R-:W-:Y:S01]  /*120b0*/  VIADD R2, R2, 0x6 ;  /* 0x0000000602027836 */ /* 0x000fe20000000000 */
[----:B------:R-:W-:-:S02]  /*120c0*/  WARPGROUP.DEPBAR.LE gsb0, 0x0 ;  /* 0x00008000000079c5 */ /* 0x000fc40000010000 */
[----:B------:R-:W-:-:S07]  /*120d0*/  WARPGROUP.ARRIVE ;  /* 0x00000000000079c5 */ /* 0x000fce0000000000 */
[----:B------:R-:W-:Y:S01]  /*120e0*/  HGMMA.64x96x16.F32 R24, gdesc[UR4], R24, gsb0 ;  /* 0x01600000041879f0 */ /* 0x000fe20008000818 */
[----:B------:R-:W-:Y:S02]  /*120f0*/  R2UR UR6, R4 ;  /* 0x00000000040672ca */ /* 0x000fe400000e0000 */
[----:B------:R-:W-:Y:S01]  /*12100*/  R2UR UR7, R5 ;  /* 0x00000000050772ca */ /* 0x000fe200000e0000 */
[----:B------:R-:W-:Y:S01]  /*12110*/  IMAD.U32 R5, RZ, RZ, UR45 ;  /* 0x0000002dff057e24 */ /* 0x000fe2000f8e00ff */
[----:B------:R-:W-:Y:S02]  /*12120*/  R2UR UR4, R8 ;  /* 0x00000000080472ca */ /* 0x000fe400000e0000 */
[----:B------:R-:W-:Y:S02]  /*12130*/  R2UR UR5, R9 ;  /* 0x00000000090572ca */ /* 0x000fe400000e0000 */
[----:B------:R-:W-:Y:S01]  /*12140*/  MOV R4, UR44 ;  /* 0x0000002c00047c02 */ /* 0x000fe20008000f00 */
[----:B------:R-:W-:-:S02]  /*12150*/  WARPGROUP.DEPBAR.LE gsb0, 0x0 ;  /* 0x00008000000079c5 */ /* 0x000fc40000010000 */
[----:B------:R-:W-:-:S08]  /*12160*/  WARPGROUP.ARRIVE ;  /* 0x00000000000079c5 */ /* 0x000fd00000000000 */
[----:B------:R-:W-:Y:S01]  /*12170*/  HGMMA.64x96x16.F32 R24, gdesc[UR4], R24, gsb0 ;  /* 0x01600000041879f0 */ /* 0x000fe20008000818 */
[----:B------:R-:W-:Y:S02]  /*12180*/  R2UR UR6, R2 ;  /* 0x00000000020672ca */ /* 0x000fe400000e0000 */
[----:B------:R-:W-:Y:S01]  /*12190*/  R2UR UR7, R3 ;  /* 0x00000000030772ca */ /* 0x000fe200000e0000 */
[----:B------:R0:W5:Y:S01]  /*121a0*/  LDL R2, [R1+0x1c0] ;  /* 0x0001c00001027983 */ /* 0x0001620000100800 */
[----:B------:R-:W-:Y:S02]  /*121b0*/  R2UR UR4, R10 ;  /* 0x000000000a0472ca */ /* 0x000fe400000e0000 */
[----:B------:R-:W-:Y:S01]  /*121c0*/  R2UR UR5, R11 ;  /* 0x000000000b0572ca */ /* 0x000fe200000e0000 */
[----:B------:R-:W-:Y:S02]  /*121d0*/  WARPGROUP.DEPBAR.LE gsb0, 0x0 ;  /* 0x00008000000079c5 */ /* 0x000fe40000010000 */
[----:B------:R-:W-:-:S10]  /*121e0*/  WARPGROUP.ARRIVE ;  /* 0x00000000000079c5 */ /* 0x000fd40000000000 */
[----:B------:R-:W-:Y:S03]  /*121f0*/  HGMMA.64x96x16.F32 R24, gdesc[UR4], R24, gsb0 ;  /* 0x01600000041879f0 */ /* 0x000fe60008000818 */
[----:B------:R-:W-:Y:S02]  /*12200*/  WARPGROUP.DEPBAR.LE gsb0, 0x0 ;  /* 0x00008000000079c5 */ /* 0x000fe40000010000 */
[----:B------:R0:W-:Y:S06]  /*12210*/  BAR.ARV R12, 0x100 ;  /* 0x0004000c0000751d */ /* 0x0001ec0000002000 */
[----:B------:R-:W2:Y:S01]  /*12220*/  LD.E R3, desc[UR42][R4.64] ;  /* 0x0000002a04037980 */ /* 0x000ea2000c101900 */
[----:B------:R-:W-:Y:S01]  /*12230*/  BSSY B0, `(.L_x_12136) ;  /* 0x0000005000007945 */ /* 0x000fe20003800000 */
[----:B--2---:R-:W-:-:S04]  /*12240*/  LOP3.LUT R3, R3, 0x1, RZ, 0xfc, !PT ;  /* 0x0000000103037812 */ /* 0x004fc800078efcff */
[----:B------:R-:W-:-:S13]  /*12250*/  ISETP.NE.AND P0, PT, R3, 0x3, PT ;  /* 0x000000030300780c */ /* 0x000fda0003f05270 */
[----:B0-----:R-:W-:Y:S05]  /*12260*/  @!P0 BRA `(.L_x_12137) ;  /* 0x0000000000048947 */ /* 0x001fea0003800000 */
[----:B------:R-:W-:Y:S01]  /*12270*/  BPT.TRAP 0x1 ;  /* 0x000000040000795c */ /* 0x000fe20000300000 */
.L_x_12137:
[----:B------:R-:W-:Y:S05]  /*12280*/  BSYNC B0 ;  /* 0x0000000000007941 */ /* 0x000fea0003800000 */
.L_x_12136:
[----:B------:R-:W-:Y:S02]  /*12290*/  IMAD.U32 R10, RZ, RZ, UR44 ;  /* 0x0000002cff0a7e24 */ /* 0x000fe4000f8e00ff */
[----:B------:R-:W-:-:S05]  /*122a0*/  IMAD.U32 R11, RZ, RZ, UR45 ;  /* 0x0000002dff0b7e24 */ /* 0x000fca000f8e00ff */
[----:B------:R-:W2:Y:S01]  /*122b0*/  LD.E.64 R4, desc[UR42][R10.64+0x20] ;  /* 0x0000202a0a047980 */ /* 0x000ea2000c101b00 */
[----:B------:R-:W-:Y:S02]  /*122c0*/  IMAD.U32 R8, RZ, RZ, UR44 ;  /* 0x0000002cff087e24 */ /* 0x000fe4000f8e00ff */
[----:B------:R-:W-:-:S05]  /*122d0*/  IMAD.U32 R9, RZ, RZ, UR45 ;  /* 0x0000002dff097e24 */ /* 0x000fca000f8e00ff */
[----:B------:R-:W3:Y:S01]  /*122e0*/  LD.E R8, desc[UR42][R8.64+0xc] ;  /* 0x00000c2a08087980 */ /* 0x000ee2000c101900 */
[----:B--2---:R-:W-:-:S05]  /*122f0*/  MOV R3, R4 ;  /* 0x0000000400037202 */ /* 0x004fca0000000f00 */
[----:B-----5:R-:W-:-:S05]  /*12300*/  IMAD R3, R2, 0x8, R3 ;  /* 0x0000000802037824 */ /* 0x020fca00078e0203 */
[----:B---3--:R-:W-:-:S04]  /*12310*/  PRMT R3, R8, 0x654, R3 ;  /* 0x0000065408037816 */ /* 0x008fc80000000003 */
        /* <DEDUP_REMOVED lines=56> */
[----:B------:R-:W-:Y:S01]  /*126a0*/  FMUL.FTZ R40, R46, R2 ;  /* 0x000000022e287220 */ /* 0x000fe20000410000 */
[----:B--2---:R-:W-:-:S06]  /*126b0*/  FMNMX.FTZ R7, R162, R7, !PT ;  /* 0x00000007a2077209 */ /* 0x004fcc0007810000 */
        /* <DEDUP_REMOVED lines=9> */
[----:B------:R-:W-:Y:S01]  /*12750*/  FMUL.FTZ R50, R52, R2 ;  /* 0x0000000234327220 */ /* 0x000fe20000410000 */
[----:B--2---:R-:W-:-:S05]  /*12760*/  FMNMX.FTZ R7, R168, R7, !PT ;  /* 0x00000007a8077209 */ /* 0x004fca0007810000 */
[----:B------:R-:W2:Y:S01]  /*12770*/  MUFU.TANH R46, R46 ;  /* 0x0000002e002e7308 */ /* 0x000ea20000002400 */
[-C--:B------:R-:W-:Y:S01]  /*12780*/  FMUL.FTZ R11, R27, R2.reuse ;  /* 0x000000021b0b7220 */ /* 0x080fe20000410000 */
[-C--:B------:R-:W-:Y:S01]  /*12790*/  FMUL.FTZ R52, R53, R2.reuse ;  /* 0x0000000235347220 */ /* 0x080fe20000410000 */
[----:B------:R-:W-:-:S05]  /*127a0*/  FMUL.FTZ R28, R54, R2 ;  /* 0x00000002361c7220 */ /* 0x000fca0000410000 */
[----:B------:R-:W3:Y:S01]  /*127b0*/  MUFU.TANH R48, R48 ;  /* 0x0000003000307308 */ /* 0x000ee20000002400 */
[----:B0-----:R-:W-:Y:S01]  /*127c0*/  FMNMX.FTZ R7, R136, R7, !PT ;  /* 0x0000000788077209 */ /* 0x001fe20007810000 */
[-C--:B------:R-:W-:Y:S01]  /*127d0*/  FMUL.FTZ R12, R30, R2.reuse ;  /* 0x000000021e0c7220 */ /* 0x080fe20000410000 */
[----:B------:R-:W-:-:S05]  /*127e0*/  FMUL.FTZ R54, R56, R2 ;  /* 0x0000000238367220 */ /* 0x000fca0000410000 */
[----:B------:R-:W0:Y:S01]  /*127f0*/  MUFU.TANH R9, R9 ;  /* 0x0000000900097308 */ /* 0x000e220000002400 */
[----:B-1----:R-:W-:Y:S01]  /*12800*/  FMNMX.FTZ R7, R170, R7, !PT ;  /* 0x00000007aa077209 */ /* 0x002fe20007810000 */
[----:B------:R-:W-:-:S06]  /*12810*/  FMUL.FTZ R72, R31, R2 ;  /* 0x000000021f487220 */ /* 0x000fcc0000410000 */
[----:B------:R-:W1:Y:S01]  /*12820*/  MUFU.TANH R50, R50 ;  /* 0x0000003200327308 */ /* 0x000e620000002400 */
[----:B------:R-:W-:Y:S01]  /*12830*/  FMUL.FTZ R56, R57, R2 ;  /* 0x0000000239387220 */ /* 0x000fe20000410000 */
[----:B--2---:R-:W-:-:S06]  /*12840*/  FMNMX.FTZ R7, R46, R7, !PT ;  /* 0x000000072e077209 */ /* 0x004fcc0007810000 */
[----:B------:R-:W2:Y:S01]  /*12850*/  MUFU.TANH R11, R11 ;  /* 0x0000000b000b7308 */ /* 0x000ea20000002400 */
[-C--:B------:R-:W-:Y:S01]  /*12860*/  FMUL.FTZ R32, R34, R2.reuse ;  /* 0x0000000222207220 */ /* 0x080fe20000410000 */
[----:B------:R-:W-:-:S06]  /*12870*/  FMUL.FTZ R178, R60, R2 ;  /* 0x000000023cb27220 */ /* 0x000fcc0000410000 */
[----:B------:R-:W4:Y:S01]  /*12880*/  MUFU.TANH R52, R52 ;  /* 0x0000003400347308 */ /* 0x000f220000002400 */
[----:B------:R-:W-:Y:S01]  /*12890*/  FMUL.FTZ R24, R58, R2 ;  /* 0x000000023a187220 */ /* 0x000fe20000410000 */
[----:B---3--:R-:W-:-:S06]  /*128a0*/  FMNMX.FTZ R7, R48, R7, !PT ;  /* 0x0000000730077209 */ /* 0x008fcc0007810000 */
[----:B------:R-:W3:Y:S01]  /*128b0*/  MUFU.TANH R12, R12 ;  /* 0x0000000c000c7308 */ /* 0x000ee20000002400 */
[-C--:B------:R-:W-:Y:S01]  /*128c0*/  FMUL.FTZ R34, R35, R2.reuse ;  /* 0x0000000223227220 */ /* 0x080fe20000410000 */
[----:B------:R-:W-:-:S06]  /*128d0*/  FMUL.FTZ R58, R61, R2 ;  /* 0x000000023d3a7220 */ /* 0x000fcc0000410000 */
[----:B------:R-:W3:Y:S01]  /*128e0*/  MUFU.TANH R54, R54 ;  /* 0x0000003600367308 */ /* 0x000ee20000002400 */
[----:B0-----:R-:W-:Y:S01]  /*128f0*/  FMNMX.FTZ R6, R9, R5, !PT ;  /* 0x0000000509067209 */ /* 0x001fe20007810000 */
[----:B------:R-:W-:Y:S01]  /*12900*/  FMUL.FTZ R74, R38, R2 ;  /* 0x00000002264a7220 */ /* 0x000fe20000410000 */
[----:B-1----:R-:W-:-:S05]  /*12910*/  FMNMX.FTZ R21, R50, R7, !PT ;  /* 0x0000000732157209 */ /* 0x002fca0007810000 */
[----:B------:R-:W0:Y:S01]  /*12920*/  MUFU.TANH R72, R72 ;  /* 0x0000004800487308 */ /* 0x000e220000002400 */
[----:B------:R-:W-:-:S07]  /*12930*/  FMUL.FTZ R180, R64, R2 ;  /* 0x0000000240b47220 */ /* 0x000fce0000410000 */
[----:B------:R-:W1:Y:S01]  /*12940*/  MUFU.TANH R56, R56 ;  /* 0x0000003800387308 */ /* 0x000e620000002400 */
[----:B--2---:R-:W-:Y:S01]  /*12950*/  FMNMX.FTZ R7, R11, R6, !PT ;  /* 0x000000060b077209 */ /* 0x004fe20007810000 */
[----:B------:R-:W-:Y:S01]  /*12960*/  FMUL.FTZ R38, R39, R2 ;  /* 0x0000000227267220 */ /* 0x000fe20000410000 */
[----:B----4-:R-:W-:-:S05]  /*12970*/  FMNMX.FTZ R21, R52, R21, !PT ;  /* 0x0000001534157209 */ /* 0x010fca0007810000 */
[----:B------:R-:W2:Y:S01]  /*12980*/  MUFU.TANH R32, R32 ;  /* 0x0000002000207308 */ /* 0x000ea20000002400 */
[----:B------:R-:W-:-:S07]  /*12990*/  FMUL.FTZ R60, R65, R2 ;  /* 0x00000002413c7220 */ /* 0x000fce0000410000 */
[----:B------:R-:W4:Y:S01]  /*129a0*/  MUFU.TANH R178, R178 ;  /* 0x000000b200b27308 */ /* 0x000f220000002400 */
[----:B---3--:R-:W-:Y:S01]  /*129b0*/  FMNMX.FTZ R7, R12, R7, !PT ;  /* 0x000000070c077209 */ /* 0x008fe20007810000 */
[----:B------:R-:W-:Y:S01]  /*129c0*/  FMUL.FTZ R42, R42, R2 ;  /* 0x000000022a2a7220 */ /* 0x000fe20000410000 */
[----:B------:R-:W-:-:S05]  /*129d0*/  FMNMX.FTZ R21, R54, R21, !PT ;  /* 0x0000001536157209 */ /* 0x000fca0007810000 */
[----:B------:R-:W3:Y:S01]  /*129e0*/  MUFU.TANH R34, R34 ;  /* 0x0000002200227308 */ /* 0x000ee20000002400 */
[----:B------:R-:W-:-:S07]  /*129f0*/  FMUL.FTZ R68, R68, R2 ;  /* 0x0000000244447220 */ /* 0x000fce0000410000 */
[----:B------:R-:W3:Y:S01]  /*12a00*/  MUFU.TANH R58, R58 ;  /* 0x0000003a003a7308 */ /* 0x000ee20000002400 */
[----:B0-----:R-:W-:Y:S01]  /*12a10*/  FMNMX.FTZ R7, R72, R7, !PT ;  /* 0x0000000748077209 */ /* 0x001fe20007810000 */
[----:B------:R-:W-:Y:S01]  /*12a20*/  FMUL.FTZ R36, R43, R2 ;  /* 0x000000022b247220 */ /* 0x000fe20000410000 */
[----:B-1----:R-:W-:-:S05]  /*12a30*/  FMNMX.FTZ R21, R56, R21, !PT ;  /* 0x0000001538157209 */ /* 0x002fca0007810000 */
[----:B------:R-:W0:Y:S08]  /*12a40*/  MUFU.TANH R74, R74 ;  /* 0x0000004a004a7308 */ /* 0x000e300000002400 */
[----:B------:R-:W1:Y:S01]  /*12a50*/  MUFU.TANH R180, R180 ;  /* 0x000000b400b47308 */ /* 0x000e620000002400 */
[----:B------:R-:W-:Y:S01]  /*12a60*/  FMUL.FTZ R69, R69, R2 ;  /* 0x0000000245457220 */ /* 0x000fe20000410000 */
[----:B--2---:R-:W-:-:S06]  /*12a70*/  FMNMX.FTZ R7, R32, R7, !PT ;  /* 0x0000000720077209 */ /* 0x004fcc0007810000 */
[----:B------:R-:W2:Y:S01]  /*12a80*/  MUFU.TANH R38, R38 ;  /* 0x0000002600267308 */ /* 0x000ea20000002400 */
[----:B----4-:R-:W-:-:S07]  /*12a90*/  FMNMX.FTZ R21, R178, R21, !PT ;  /* 0x00000015b2157209 */ /* 0x010fce0007810000 */
[----:B------:R-:W4:Y:S01]  /*12aa0*/  MUFU.TANH R60, R60 ;  /* 0x0000003c003c7308 */ /* 0x000f220000002400 */
[----:B---3--:R-:W-:Y:S01]  /*12ab0*/  FMNMX.FTZ R7, R34, R7, !PT ;  /* 0x0000000722077209 */ /* 0x008fe20007810000 */
[----:B------:R-:W-:Y:S01]  /*12ac0*/  FMUL.FTZ R44, R47, R2 ;  /* 0x000000022f2c7220 */ /* 0x000fe20000410000 */
[----:B------:R-:W-:-:S05]  /*12ad0*/  FMNMX.FTZ R21, R58, R21, !PT ;  /* 0x000000153a157209 */ /* 0x000fca0007810000 */
[----:B------:R-:W3:Y:S08]  /*12ae0*/  MUFU.TANH R42, R42 ;  /* 0x0000002a002a7308 */ /* 0x000ef00000002400 */
[----:B------:R-:W3:Y:S01]  /*12af0*/  MUFU.TANH R68, R68 ;  /* 0x0000004400447308 */ /* 0x000ee20000002400 */
[----:B0-----:R-:W-:Y:S02]  /*12b00*/  FMNMX.FTZ R7, R74, R7, !PT ;  /* 0x000000074a077209 */ /* 0x001fe40007810000 */
[----:B-1----:R-:W-:-:S05]  /*12b10*/  FMNMX.FTZ R21, R180, R21, !PT ;  /* 0x00000015b4157209 */ /* 0x002fca0007810000 */
[----:B------:R-:W0:Y:S08]  /*12b20*/  MUFU.TANH R36, R36 ;  /* 0x0000002400247308 */ /* 0x000e300000002400 */
[----:B------:R-:W1:Y:S01]  /*12b30*/  MUFU.TANH R64, R69 ;  /* 0x0000004500407308 */ /* 0x000e620000002400 */
[----:B--2---:R-:W-:Y:S01]  /*12b40*/  FMNMX.FTZ R7, R38, R7, !PT ;  /* 0x0000000726077209 */ /* 0x004fe20007810000 */
[----:B------:R-:W-:Y:S01]  /*12b50*/  FMUL.FTZ R30, R51, R2 ;  /* 0x00000002331e7220 */ /* 0x000fe20000410000 */
[----:B----4-:R-:W-:-:S05]  /*12b60*/  FMNMX.FTZ R21, R60, R21, !PT ;  /* 0x000000153c157209 */ /* 0x010fca0007810000 */
[----:B------:R-:W2:Y:S01]  /*12b70*/  MUFU.TANH R40, R40 ;  /* 0x0000002800287308 */ /* 0x000ea20000002400 */
[----:B---3--:R-:W-:Y:S02]  /*12b80*/  FMNMX.FTZ R7, R42, R7, !PT ;  /* 0x000000072a077209 */ /* 0x008fe40007810000 */
[----:B------:R-:W-:-:S05]  /*12b90*/  FMNMX.FTZ R21, R68, R21, !PT ;  /* 0x0000001544157209 */ /* 0x000fca0007810000 */
[----:B------:R-:W3:Y:S01]  /*12ba0*/  MUFU.TANH R44, R44 ;  /* 0x0000002c002c7308 */ /* 0x000ee20000002400 */
[----:B0-----:R-:W-:Y:S01]  /*12bb0*/  FMNMX.FTZ R7, R36, R7, !PT ;  /* 0x0000000724077209 */ /* 0x001fe20007810000 */
[----:B------:R-:W-:Y:S01]  /*12bc0*/  FMUL.FTZ R26, R55, R2 ;  /* 0x00000002371a7220 */ /* 0x000fe20000410000 */
[----:B-1----:R-:W-:-:S05]  /*12bd0*/  FMNMX.FTZ R20, R64, R21, !PT ;  /* 0x0000001540147209 */ /* 0x002fca0007810000 */
[----:B------:R-:W0:Y:S01]  /*12be0*/  MUFU.TANH R134, R134 ;  /* 0x0000008600867308 */ /* 0x000e220000002400 */
[----:B--2---:R-:W-:Y:S01]  /*12bf0*/  FMNMX.FTZ R7, R40, R7, !PT ;  /* 0x0000000728077209 */ /* 0x004fe20007810000 */
        /* <DEDUP_REMOVED lines=22> */
[----:B--2---:R-:W-:Y:S01]  /*12d60*/  FMNMX.FTZ R7, R24, R7, !PT ;  /* 0x0000000718077209 */ /* 0x004fe20007810000 */
[----:B------:R-:W2:Y:S06]  /*12d70*/  LDL.64 R62, [R1+0x3b0] ;  /* 0x0003b000013e7983 */ /* 0x000eac0000100a00 */
[----:B------:R-:W0:Y:S01]  /*12d80*/  MUFU.TANH R35, R35 ;  /* 0x0000002300237308 */ /* 0x000e220000002400 */
[----:B-1----:R-:W-:-:S07]  /*12d90*/  FMNMX.FTZ R6, R130, R7, !PT ;  /* 0x0000000782067209 */ /* 0x002fce0007810000 */
[----:B------:R-:W1:Y:S01]  /*12da0*/  MUFU.TANH R181, R181 ;  /* 0x000000b500b57308 */ /* 0x000e620000002400 */
[----:B------:R-:W1:Y:S01]  /*12db0*/  SHFL.BFLY PT, R7, R8, 0x1, 0x1f ;  /* 0x0c201f0008077f89 */ /* 0x000e6200000e0000 */
[----:B0-----:R-:W-:-:S06]  /*12dc0*/  FMNMX.FTZ R6, R179, R6, !PT ;  /* 0x00000006b3067209 */ /* 0x001fcc0007810000 */
[----:B------:R-:W0:Y:S01]  /*12dd0*/  MUFU.TANH R33, R33 ;  /* 0x0000002100217308 */ /* 0x000e220000002400 */
[----:B------:R-:W-:-:S07]  /*12de0*/  FMNMX.FTZ R6, R35, R6, !PT ;  /* 0x0000000623067209 */ /* 0x000fce0007810000 */
[----:B------:R-:W0:Y:S01]  /*12df0*/  MUFU.TANH R31, R31 ;  /* 0x0000001f001f7308 */ /* 0x000e220000002400 */
[----:B-1----:R-:W-:-:S07]  /*12e00*/  FMNMX.FTZ R6, R181, R6, !PT ;  /* 0x00000006b5067209 */ /* 0x002fce0007810000 */
[----:B------:R-:W1:Y:S01]  /*12e10*/  MUFU.TANH R29, R29 ;  /* 0x0000001d001d7308 */ /* 0x000e620000002400 */
[----:B0-----:R-:W-:Y:S02]  /*12e20*/  FMNMX.FTZ R6, R33, R6, !PT ;  /* 0x0000000621067209 */ /* 0x001fe40007810000 */
[----:B------:R-:W-:Y:S02]  /*12e30*/  FMNMX.FTZ R2, R8, R7, !PT ;  /* 0x0000000708027209 */ /* 0x000fe40007810000 */
[----:B------:R-:W3:Y:S01]  /*12e40*/  LDL R8, [R1+0x1f0] ;  /* 0x0001f00001087983 */ /* 0x000ee20000100800 */
[----:B------:R-:W-:-:S04]  /*12e50*/  FMNMX.FTZ R6, R31, R6, !PT ;  /* 0x000000061f067209 */ /* 0x000fc80007810000 */
[----:B-1----:R-:W-:Y:S02]  /*12e60*/  FMNMX.FTZ R21, R29, R6, !PT ;  /* 0x000000061d157209 */ /* 0x002fe40007810000 */
[----:B------:R-:W4:Y:S04]  /*12e70*/  LDL.64 R6, [R1+0x1e0] ;  /* 0x0001e00001067983 */ /* 0x000f280000100a00 */
[----:B------:R-:W-:Y:S04]  /*12e80*/  STL.64 [R1+0x1d0], R20 ;  /* 0x0001d01401007387 */ /* 0x000fe80000100a00 */
[----:B------:R0:W-:Y:S04]  /*12e90*/  STL [R1+0x1d0], R2 ;  /* 0x0001d00201007387 */ /* 0x0001e80000100800 */
[----:B------:R-:W2:Y:S04]  /*12ea0*/  LDL R27, [R1+0x1d0] ;  /* 0x0001d000011b7983 */ /* 0x000ea80000100800 */
[----:B------:R-:W4:Y:S01]  /*12eb0*/  LDL R10, [R1+0x1d4] ;  /* 0x0001d400010a7983 */ /* 0x000f220000100800 */
[----:B--2---:R-:W-:Y:S01]  /*12ec0*/  FADD.FTZ R25, R4, -R27 ;  /* 0x8000001b04197221 */ /* 0x004fe20000010000 */
[----:B---3--:R-:W-:-:S04]  /*12ed0*/  FMUL.FTZ R27, R8, R27 ;  /* 0x0000001b081b7220 */ /* 0x008fc80000410000 */
[-CC-:B------:R-:W-:Y:S02]  /*12ee0*/  FFMA.FTZ R156, R3, R8.reuse, -R27.reuse ;  /* 0x00000008039c7223 */ /* 0x180fe4000001081b */
[----:B0-----:R-:W2:Y:S01]  /*12ef0*/  LDL.64 R2, [R1+0x220] ;  /* 0x0002200001027983 */ /* 0x001ea20000100a00 */
[----:B------:R-:W-:-:S03]  /*12f00*/  FFMA.FTZ R145, R13, R8, -R27 ;  /* 0x000000080d917223 */ /* 0x000fc6000001081b */
[----:B----4-:R-:W0:Y:S02]  /*12f10*/  SHFL.BFLY PT, R13, R10, 0x2, 0x1f ;  /* 0x0c401f000a0d7f89 */ /* 0x010e2400000e0000 */
[----:B0-----:R-:W-:-:S05]  /*12f20*/  FMNMX.FTZ R4, R13, R10, !PT ;  /* 0x0000000a0d047209 */ /* 0x001fca0007810000 */
[----:B------:R-:W0:Y:S01]  /*12f30*/  SHFL.BFLY PT, R187, R4, 0x1, 0x1f ;  /* 0x0c201f0004bb7f89 */ /* 0x000e2200000e0000 */
[-C--:B------:R-:W-:Y:S01]  /*12f40*/  FFMA.FTZ R158, R15, R8.reuse, -R27 ;  /* 0x000000080f9e7223 */ /* 0x080fe2000001081b */
[----:B------:R-:W-:Y:S01]  /*12f50*/  FMUL.FTZ R25, R25, R8 ;  /* 0x0000000819197220 */ /* 0x000fe20000410000 */
[----:B------:R-:W-:Y:S01]  /*12f60*/  MUFU.EX2 R156, R156 ;  /* 0x0000009c009c7308 */ /* 0x000fe20000000800 */
[----:B0-----:R-:W-:-:S05]  /*12f70*/  FMNMX.FTZ R187, R4, R187, !PT ;  /* 0x000000bb04bb7209 */ /* 0x001fca0007810000 */
[----:B------:R-:W-:Y:S01]  /*12f80*/  FMUL.FTZ R15, R187, R8 ;  /* 0x00000008bb0f7220 */ /* 0x000fe20000410000 */
[----:B------:R-:W-:-:S03]  /*12f90*/  FADD.FTZ R5, R5, -R187 ;  /* 0x800000bb05057221 */ /* 0x000fc60000010000 */
[-CC-:B------:R-:W-:Y:S01]  /*12fa0*/  FFMA.FTZ R185, R9, R8.reuse, -R15.reuse ;  /* 0x0000000809b97223 */ /* 0x180fe2000001080f */
[----:B------:R-:W-:Y:S01]  /*12fb0*/  FMUL.FTZ R5, R8, R5 ;  /* 0x0000000508057220 */ /* 0x000fe20000410000 */
[-CC-:B------:R-:W-:Y:S01]  /*12fc0*/  FFMA.FTZ R157, R11, R8.reuse, -R15.reuse ;  /* 0x000000080b9d7223 */ /* 0x180fe2000001080f */
[----:B------:R-:W0:Y:S01]  /*12fd0*/  MUFU.EX2 R146, R25 ;  /* 0x0000001900927308 */ /* 0x000e220000000800 */
[-CC-:B------:R-:W-:Y:S01]  /*12fe0*/  FFMA.FTZ R159, R12, R8.reuse, -R15.reuse ;  /* 0x000000080c9f7223 */ /* 0x180fe2000001080f */
[-C--:B------:R-:W-:Y:S01]  /*12ff0*/  FFMA.FTZ R151, R72, R8.reuse, -R15 ;  /* 0x0000000848977223 */ /* 0x080fe2000001080f */
[----:B------:R-:W-:-:S05]  /*13000*/  FFMA.FTZ R184, R76, R8, -R27 ;  /* 0x000000084cb87223 */ /* 0x000fca000001081b */
[----:B------:R-:W-:Y:S01]  /*13010*/  MUFU.EX2 R145, R145 ;  /* 0x0000009100917308 */ /* 0x000fe20000000800 */
        /* <DEDUP_REMOVED lines=27> */
[----:B------:R-:W3:Y:S01]  /*131d0*/  MUFU.EX2 R157, R157 ;  /* 0x0000009d009d7308 */ /* 0x000ee20000000800 */
[----:B0-----:R-:W-:Y:S01]  /*131e0*/  FFMA.FTZ R12, R146, R6, R156 ;  /* 0x00000006920c7223 */ /* 0x001fe2000001009c */
[-C--:B------:R-:W-:Y:S01]  /*131f0*/  FFMA.FTZ R177, R24, R8.reuse, -R15 ;  /* 0x0000000818b17223 */ /* 0x080fe2000001080f */
[-C--:B------:R-:W-:Y:S01]  /*13200*/  FFMA.FTZ R147, R54, R8.reuse, -R27 ;  /* 0x0000000836937223 */ /* 0x080fe2000001081b */
[-C--:B------:R-:W-:Y:S01]  /*13210*/  FFMA.FTZ R130, R130, R8.reuse, -R15 ;  /* 0x0000000882827223 */ /* 0x080fe2000001080f */
[-C--:B------:R-:W-:Y:S01]  /*13220*/  FFMA.FTZ R176, R56, R8.reuse, -R27 ;  /* 0x0000000838b07223 */ /* 0x080fe2000001081b */
[-C--:B------:R-:W-:Y:S01]  /*13230*/  FFMA.FTZ R179, R179, R8.reuse, -R15 ;  /* 0x00000008b3b37223 */ /* 0x080fe2000001080f */
[----:B------:R-:W-:Y:S01]  /*13240*/  FFMA.FTZ R178, R178, R8, -R27 ;  /* 0x00000008b2b27223 */ /* 0x000fe2000001081b */
        /* <DEDUP_REMOVED lines=10> */
[-CC-:B------:R-:W-:Y:S01]  /*132f0*/  FFMA.FTZ R182, R68, R8.reuse, -R27.reuse ;  /* 0x0000000844b67223 */ /* 0x180fe2000001081b */
[----:B------:R-:W-:Y:S01]  /*13300*/  FFMA.FTZ R144, R64, R8, -R27 ;  /* 0x0000000840907223 */ /* 0x000fe2000001081b */
[C---:B------:R-:W-:Y:S01]  /*13310*/  FMUL.FTZ R99, R146.reuse, R99 ;  /* 0x0000006392637220 */ /* 0x040fe20000410000 */
[C---:B------:R-:W-:Y:S01]  /*13320*/  FMUL.FTZ R98, R146.reuse, R98 ;  /* 0x0000006292627220 */ /* 0x040fe20000410000 */
[C---:B------:R-:W-:Y:S01]  /*13330*/  FMUL.FTZ R103, R146.reuse, R95 ;  /* 0x0000005f92677220 */ /* 0x040fe20000410000 */
[C---:B------:R-:W-:Y:S01]  /*13340*/  FMUL.FTZ R102, R146.reuse, R94 ;  /* 0x0000005e92667220 */ /* 0x040fe20000410000 */
[----:B------:R-:W4:Y:S01]  /*13350*/  MUFU.EX2 R184, R184 ;  /* 0x000000b800b87308 */ /* 0x000f220000000800 */
[----:B---3--:R-:W-:Y:S01]  /*13360*/  FADD.FTZ R20, R157, R20 ;  /* 0x000000149d147221 */ /* 0x008fe20000010000 */
[----:B------:R-:W-:Y:S01]  /*13370*/  FADD.FTZ R9, R145, R12 ;  /* 0x0000000c91097221 */ /* 0x000fe20000010000 */
[C---:B------:R-:W-:Y:S01]  /*13380*/  FMUL.FTZ R109, R146.reuse, R109 ;  /* 0x0000006d926d7220 */ /* 0x040fe20000410000 */
[----:B------:R-:W-:Y:S01]  /*13390*/  FMUL.FTZ R108, R146, R108 ;  /* 0x0000006c926c7220 */ /* 0x000fe20000410000 */
[----:B------:R-:W3:Y:S03]  /*133a0*/  LDL.64 R10, [R1+0x2c0] ;  /* 0x0002c000010a7983 */ /* 0x000ee60000100a00 */
[----:B------:R-:W4:Y:S01]  /*133b0*/  MUFU.EX2 R161, R161 ;  /* 0x000000a100a17308 */ /* 0x000f220000000800 */
[----:B------:R-:W3:Y:S04]  /*133c0*/  LDL.64 R78, [R1+0x330] ;  /* 0x00033000014e7983 */ /* 0x000ee80000100a00 */
[----:B------:R-:W3:Y:S03]  /*133d0*/  LDL.64 R76, [R1+0x340] ;  /* 0x00034000014c7983 */ /* 0x000ee60000100a00 */
[----:B------:R-:W4:Y:S01]  /*133e0*/  MUFU.EX2 R141, R141 ;  /* 0x0000008d008d7308 */ /* 0x000f220000000800 */
[----:B0-----:R-:W-:Y:S01]  /*133f0*/  FADD.FTZ R20, R159, R20 ;  /* 0x000000149f147221 */ /* 0x001fe20000010000 */
[----:B------:R-:W-:Y:S01]  /*13400*/  FADD.FTZ R9, R158, R9 ;  /* 0x000000099e097221 */ /* 0x000fe20000010000 */
[----:B------:R-:W3:Y:S04]  /*13410*/  LDL.64 R74, [R1+0x350] ;  /* 0x00035000014a7983 */ /* 0x000ee80000100a00 */
[----:B------:R-:W3:Y:S01]  /*13420*/  LDL.64 R72, [R1+0x360] ;  /* 0x0003600001487983 */ /* 0x000ee20000100a00 */
[----:B------:R-:W0:Y:S08]  /*13430*/  MUFU.EX2 R150, R150 ;  /* 0x0000009600967308 */ /* 0x000e300000000800 */
[----:B------:R-:W0:Y:S01]  /*13440*/  MUFU.EX2 R160, R160 ;  /* 0x000000a000a07308 */ /* 0x000e220000000800 */
[----:B-1----:R-:W-:Y:S01]  /*13450*/  FADD.FTZ R20, R151, R20 ;  /* 0x0000001497147221 */ /* 0x002fe20000010000 */
[----:B----4-:R-:W-:Y:S01]  /*13460*/  FADD.FTZ R12, R184, R9 ;  /* 0x00000009b80c7221 */ /* 0x010fe20000010000 */
[----:B------:R-:W4:Y:S04]  /*13470*/  LDL.64 R42, [R1+0x268] ;  /* 0x00026800012a7983 */ /* 0x000f280000100a00 */
[----:B------:R-:W4:Y:S01]  /*13480*/  LDL.64 R38, [R1+0x288] ;  /* 0x0002880001267983 */ /* 0x000f220000100a00 */
[----:B------:R-:W1:Y:S08]  /*13490*/  MUFU.EX2 R163, R163 ;  /* 0x000000a300a37308 */ /* 0x000e700000000800 */
[----:B------:R-:W1:Y:S01]  /*134a0*/  MUFU.EX2 R162, R162 ;  /* 0x000000a200a27308 */ /* 0x000e620000000800 */
[----:B------:R-:W-:Y:S01]  /*134b0*/  FADD.FTZ R13, R161, R20 ;  /* 0x00000014a10d7221 */ /* 0x000fe20000010000 */
[----:B------:R-:W-:-:S06]  /*134c0*/  FADD.FTZ R9, R141, R12 ;  /* 0x0000000c8d097221 */ /* 0x000fcc0000010000 */
[----:B------:R-:W1:Y:S08]  /*134d0*/  MUFU.EX2 R139, R139 ;  /* 0x0000008b008b7308 */ /* 0x000e700000000800 */
[----:B------:R-:W1:Y:S01]  /*134e0*/  MUFU.EX2 R140, R140 ;  /* 0x0000008c008c7308 */ /* 0x000e620000000800 */
[----:B0-----:R-:W-:Y:S01]  /*134f0*/  FADD.FTZ R12, R150, R13 ;  /* 0x0000000d960c7221 */ /* 0x001fe20000010000 */
[----:B------:R-:W-:-:S06]  /*13500*/  FADD.FTZ R9, R160, R9 ;  /* 0x00000009a0097221 */ /* 0x000fcc0000010000 */
[----:B------:R-:W0:Y:S08]  /*13510*/  MUFU.EX2 R169, R169 ;  /* 0x000000a900a97308 */ /* 0x000e300000000800 */
[----:B------:R-:W0:Y:S01]  /*13520*/  MUFU.EX2 R138, R138 ;  /* 0x0000008a008a7308 */ /* 0x000e220000000800 */
[----:B-1----:R-:W-:Y:S01]  /*13530*/  FADD.FTZ R12, R163, R12 ;  /* 0x0000000ca30c7221 */ /* 0x002fe20000010000 */
[----:B------:R-:W-:Y:S01]  /*13540*/  FADD.FTZ R9, R162, R9 ;  /* 0x00000009a2097221 */ /* 0x000fe20000010000 */
[C---:B------:R-:W-:Y:S01]  /*13550*/  FMUL.FTZ R101, R186.reuse, R101 ;  /* 0x00000065ba657220 */ /* 0x040fe20000410000 */
[----:B------:R-:W-:Y:S01]  /*13560*/  FMUL.FTZ R100, R186, R100 ;  /* 0x00000064ba647220 */ /* 0x000fe20000410000 */
[----:B------:R-:W3:Y:S03]  /*13570*/  LDL.64 R4, [R1+0x2a0] ;  /* 0x0002a00001047983 */ /* 0x000ee60000100a00 */
[----:B------:R-:W1:Y:S01]  /*13580*/  MUFU.EX2 R137, R137 ;  /* 0x0000008900897308 */ /* 0x000e620000000800 */
[----:B------:R-:W4:Y:S07]  /*13590*/  LDL.64 R36, [R1+0x298] ;  /* 0x0002980001247983 */ /* 0x000f2e0000100a00 */
        /* <DEDUP_REMOVED lines=11> */
[----:B------:R-:W0:Y:S03]  /*13650*/  MUFU.EX2 R135, R135 ;  /* 0x0000008700877308 */ /* 0x000e260000000800 */
[----:B------:R-:W4:Y:S05]  /*13660*/  LDL.64 R44, [R1+0x258] ;  /* 0x00025800012c7983 */ /* 0x000f2a0000100a00 */
        /* <DEDUP_REMOVED lines=10> */
[----:B------:R-:W2:Y:S08]  /*13710*/  MUFU.EX2 R173, R173 ;  /* 0x000000ad00ad7308 */ /* 0x000eb00000000800 */
[----:B------:R-:W2:Y:S01]  /*13720*/  MUFU.EX2 R172, R172 ;  /* 0x000000ac00ac7308 */ /* 0x000ea20000000800 */
        /* <DEDUP_REMOVED lines=8> */
[----:B------:R-:W4:Y:S04]  /*137b0*/  LDL.64 R34, [R1+0x2a8] ;  /* 0x0002a80001227983 */ /* 0x000f280000100a00 */
[----:B------:R-:W4:Y:S01]  /*137c0*/  LDL.64 R24, [R1+0x2f8] ;  /* 0x0002f80001187983 */ /* 0x000f220000100a00 */
[----:B------:R-:W1:Y:S08]  /*137d0*/  MUFU.EX2 R131, R131 ;  /* 0x0000008300837308 */ /* 0x000e700000000800 */
[----:B------:R-:W1:Y:S01]  /*137e0*/  MUFU.EX2 R148, R148 ;  /* 0x0000009400947308 */ /* 0x000e620000000800 */
[----:B--2---:R-:W-:Y:S01]  /*137f0*/  FADD.FTZ R20, R173, R20 ;  /* 0x00000014ad147221 */ /* 0x004fe20000010000 */
[----:B------:R-:W-:-:S06]  /*13800*/  FADD.FTZ R9, R172, R9 ;  /* 0x00000009ac097221 */ /* 0x000fcc0000010000 */
[----:B------:R-:W2:Y:S08]  /*13810*/  MUFU.EX2 R177, R177 ;  /* 0x000000b100b17308 */ /* 0x000eb00000000800 */
[----:B------:R-:W2:Y:S01]  /*13820*/  MUFU.EX2 R147, R147 ;  /* 0x0000009300937308 */ /* 0x000ea20000000800 */
[----:B0-----:R-:W-:Y:S01]  /*13830*/  FADD.FTZ R20, R175, R20 ;  /* 0x00000014af147221 */ /* 0x001fe20000010000 */
[----:B------:R-:W-:-:S06]  /*13840*/  FADD.FTZ R9, R174, R9 ;  /* 0x00000009ae097221 */ /* 0x000fcc0000010000 */
[----:B------:R-:W0:Y:S08]  /*13850*/  MUFU.EX2 R130, R130 ;  /* 0x0000008200827308 */ /* 0x000e300000000800 */
[----:B------:R-:W0:Y:S01]  /*13860*/  MUFU.EX2 R176, R176 ;  /* 0x000000b000b07308 */ /* 0x000e220000000800 */
[----:B-1----:R-:W-:Y:S01]  /*13870*/  FADD.FTZ R20, R131, R20 ;  /* 0x0000001483147221 */ /* 0x002fe20000010000 */
[----:B------:R-:W-:-:S06]  /*13880*/  FADD.FTZ R12, R148, R9 ;  /* 0x00000009940c7221 */ /* 0x000fcc0000010000 */
        /* <DEDUP_REMOVED lines=8> */
[----:B------:R-:W0:Y:S01]  /*13910*/  MUFU.EX2 R181, R181 ;  /* 0x000000b500b57308 */ /* 0x000e220000000800 */
[----:B------:R-:W-:-:S07]  /*13920*/  FFMA.FTZ R15, R29, R8, -R15 ;  /* 0x000000081d0f7223 */ /* 0x000fce000001080f */
[----:B------:R-:W0:Y:S01]  /*13930*/  MUFU.EX2 R180, R180 ;  /* 0x000000b400b47308 */ /* 0x000e220000000800 */
[----:B-1----:R-:W-:Y:S01]  /*13940*/  FADD.FTZ R13, R179, R12 ;  /* 0x0000000cb30d7221 */ /* 0x002fe20000010000 */
[----:B------:R-:W-:Y:S01]  /*13950*/  FADD.FTZ R8, R178, R9 ;  /* 0x00000009b2087221 */ /* 0x000fe20000010000 */
[----:B------:R-:W4:Y:S04]  /*13960*/  LDL.64 R60, [R1+0x370] ;  /* 0x00037000013c7983 */ /* 0x000f280000100a00 */
[----:B------:R-:W4:Y:S01]  /*13970*/  LDL.64 R68, [R1+0x380] ;  /* 0x0003800001447983 */ /* 0x000f220000100a00 */
[----:B------:R-:W1:Y:S03]  /*13980*/  MUFU.EX2 R126, R126 ;  /* 0x0000007e007e7308 */ /* 0x000e660000000800 */
[----:B------:R-:W4:Y:S04]  /*13990*/  LDL.64 R32, [R1+0x2b8] ;  /* 0x0002b80001207983 */ /* 0x000f280000100a00 */
[----:B------:R-:W4:Y:S01]  /*139a0*/  LDL.64 R30, [R1+0x278] ;  /* 0x00027800011e7983 */ /* 0x000f220000100a00 */
[----:B------:R-:W1:Y:S01]  /*139b0*/  MUFU.EX2 R127, R127 ;  /* 0x0000007f007f7308 */ /* 0x000e620000000800 */
[----:B--2---:R-:W-:Y:S01]  /*139c0*/  FADD.FTZ R12, R128, R13 ;  /* 0x0000000d800c7221 */ /* 0x004fe20000010000 */
[----:B------:R-:W-:Y:S01]  /*139d0*/  FADD.FTZ R9, R129, R8 ;  /* 0x0000000881097221 */ /* 0x000fe20000010000 */
[----:B------:R-:W2:Y:S04]  /*139e0*/  LDL.64 R64, [R1+0x3a0] ;  /* 0x0003a00001407983 */ /* 0x000ea80000100a00 */
[----:B------:R-:W2:Y:S01]  /*139f0*/  LDL.64 R26, [R1+0x2e8] ;  /* 0x0002e800011a7983 */ /* 0x000ea20000100a00 */
[----:B------:R-:W1:Y:S08]  /*13a00*/  MUFU.EX2 R183, R183 ;  /* 0x000000b700b77308 */ /* 0x000e700000000800 */
[----:B------:R-:W1:Y:S01]  /*13a10*/  MUFU.EX2 R182, R182 ;  /* 0x000000b600b67308 */ /* 0x000e620000000800 */
[----:B0-----:R-:W-:Y:S01]  /*13a20*/  FADD.FTZ R13, R181, R12 ;  /* 0x0000000cb50d7221 */ /* 0x001fe20000010000 */
[----:B------:R-:W-:-:S06]  /*13a30*/  FADD.FTZ R8, R180, R9 ;  /* 0x00000009b4087221 */ /* 0x000fcc0000010000 */
[----:B------:R-:W-:Y:S01]  /*13a40*/  MUFU.EX2 R144, R144 ;  /* 0x0000009000907308 */ /* 0x000fe20000000800 */
[----:B------:R0:W-:Y:S04]  /*13a50*/  STL.64 [R1+0x3f0], R98 ;  /* 0x0003f06201007387 */ /* 0x0001e80000100a00 */
[----:B------:R-:W-:Y:S03]  /*13a60*/  STL.64 [R1+0x3f8], R100 ;  /* 0x0003f86401007387 */ /* 0x000fe60000100a00 */
[----:B------:R-:W0:Y:S01]  /*13a70*/  MUFU.EX2 R15, R15 ;  /* 0x0000000f000f7308 */ /* 0x000e220000000800 */
[----:B-1----:R-:W-:Y:S01]  /*13a80*/  FADD.FTZ R12, R126, R13 ;  /* 0x0000000d7e0c7221 */ /* 0x002fe20000010000 */
[----:B------:R-:W-:Y:S01]  /*13a90*/  FADD.FTZ R9, R127, R8 ;  /* 0x000000087f097221 */ /* 0x000fe20000010000 */
[----:B------:R-:W-:Y:S02]  /*13aa0*/  STL.64 [R1+0x200], R102 ;  /* 0x0002006601007387 */ /* 0x000fe40000100a00 */
[----:B------:R-:W-:Y:S01]  /*13ab0*/  FADD.FTZ R8, R183, R12 ;  /* 0x0000000cb7087221 */ /* 0x000fe20000010000 */
[----:B------:R-:W-:Y:S01]  /*13ac0*/  FADD.FTZ R21, R182, R9 ;  /* 0x00000009b6157221 */ /* 0x000fe20000010000 */
[----:B------:R-:W-:Y:S04]  /*13ad0*/  STL.64 [R1+0x210], R108 ;  /* 0x0002106c01007387 */ /* 0x000fe80000100a00 */
[----:B------:R-:W2:Y:S04]  /*13ae0*/  LDL.64 R12, [R1+0x2c8] ;  /* 0x0002c800010c7983 */ /* 0x000ea80000100a00 */
[----:B------:R-:W2:Y:S01]  /*13af0*/  LDL.64 R28, [R1+0x2d8] ;  /* 0x0002d800011c7983 */ /* 0x000ea20000100a00 */
[----:B0-----:R-:W-:Y:S01]  /*13b00*/  FADD.FTZ R9, R15, R8 ;  /* 0x000000080f097221 */ /* 0x001fe20000010000 */
[----:B------:R-:W-:-:S02]  /*13b10*/  FADD.FTZ R8, R144, R21 ;  /* 0x0000001590087221 */ /* 0x000fc40000010000 */
[----:B------:R-:W2:Y:S04]  /*13b20*/  LDL.64 R94, [R1+0x328] ;  /* 0x00032800015e7983 */ /* 0x000ea80000100a00 */
[----:B------:R0:W-:Y:S04]  /*13b30*/  STL.64 [R1+0x1e0], R8 ;  /* 0x0001e00801007387 */ /* 0x0001e80000100a00 */
[----:B------:R-:W2:Y:S04]  /*13b40*/  LDL.64 R20, [R1+0x308] ;  /* 0x0003080001147983 */ /* 0x000ea80000100a00 */
[----:B------:R-:W2:Y:S04]  /*13b50*/  LDL.64 R98, [R1+0x338] ;  /* 0x0003380001627983 */ /* 0x000ea80000100a00 */
[----:B0-----:R-:W2:Y:S04]  /*13b60*/  LDL.64 R8, [R1+0x318] ;  /* 0x0003180001087983 */ /* 0x001ea80000100a00 */
[----:B------:R-:W2:Y:S04]  /*13b70*/  LDL.64 R102, [R1+0x348] ;  /* 0x0003480001667983 */ /* 0x000ea80000100a00 */
[----:B------:R-:W2:Y:S04]  /*13b80*/  LDL.64 R100, [R1+0x358] ;  /* 0x0003580001647983 */ /* 0x000ea80000100a00 */
[----:B------:R-:W2:Y:S01]  /*13b90*/  LDL.64 R108, [R1+0x368] ;  /* 0x00036800016c7983 */ /* 0x000ea20000100a00 */
        /* <DEDUP_REMOVED lines=117> */
[----:B------:R-:W-:Y:S01]  /*142f0*/  FMUL.FTZ R68, R146, R68 ;  /* 0x0000004492447220 */ /* 0x000fe20000410000 */
[C---:B------:R-:W-:Y:S01]  /*14300*/  FMUL.FTZ R33, R186.reuse, R33 ;  /* 0x00000021ba217220 */ /* 0x040fe20000410000 */
[C---:B------:R-:W-:Y:S01]  /*14310*/  FMUL.FTZ R32, R186.reuse, R32 ;  /* 0x00000020ba207220 */ /* 0x040fe20000410000 */
[C---:B------:R-:W-:Y:S01]  /*14320*/  FMUL.FTZ R31, R186.reuse, R31 ;  /* 0x0000001fba1f7220 */ /* 0x040fe20000410000 */
[----:B------:R-:W-:Y:S01]  /*14330*/  FMUL.FTZ R30, R186, R30 ;  /* 0x0000001eba1e7220 */ /* 0x000fe20000410000 */
[C---:B--2---:R-:W-:Y:S01]  /*14340*/  FMUL.FTZ R65, R146.reuse, R65 ;  /* 0x0000004192417220 */ /* 0x044fe20000410000 */
[----:B------:R-:W-:Y:S01]  /*14350*/  FMUL.FTZ R64, R146, R64 ;  /* 0x0000004092407220 */ /* 0x000fe20000410000 */
[C---:B------:R-:W-:Y:S01]  /*14360*/  FMUL.FTZ R27, R186.reuse, R27 ;  /* 0x0000001bba1b7220 */ /* 0x040fe20000410000 */
        /* <DEDUP_REMOVED lines=86> */
.L_x_12139:
[----:B------:R-:W-:Y:S05]  /*148d0*/  BSYNC B0 ;  /* 0x0000000000007941 */ /* 0x000fea0003800000 */
.L_x_12138:
        /* <DEDUP_REMOVED lines=8> */
.L_x_12141:
[----:B------:R-:W-:Y:S05]  /*14960*/  BSYNC B0 ;  /* 0x0000000000007941 */ /* 0x000fea0003800000 */
.L_x_12140:
[----:B------:R-:W-:Y:S04]  /*14970*/  BSSY B0, `(.L_x_12142) ;  /* 0x0000004000007945 */ /* 0x000fe80003800000 */
[----:B-1----:R-:W-:Y:S05]  /*14980*/  @P0 BRA `(.L_x_12143) ;  /* 0x0000000000080947 */ /* 0x002fea0003800000 */
[----:B------:R-:W1:Y:S02]  /*14990*/  SYNCS.PHASECHK.TRANS64.TRYWAIT P0, [R2+URZ], R3 ;  /* 0x00000003020075a7 */ /* 0x000e64000800017f */
[----:B-1----:R-:W-:Y:S05]  /*149a0*/  @!P0 BRA `(.L_x_12144) ;  /* 0x0000017000088947 */ /* 0x002fea0003800000 */
.L_x_12143:
[----:B------:R-:W-:Y:S05]  /*149b0*/  BSYNC B0 ;  /* 0x0000000000007941 */ /* 0x000fea0003800000 */
.L_x_12142:
        /* <DEDUP_REMOVED lines=130> */
[----:B------:R-:W-:Y:S01]  /*151e0*/  IADD3 R119, R119, 0x8, RZ ;  /* 0x0000000877777810 */ /* 0x000fe20007ffe0ff */
[----:B01----:R-:W-:-:S02]  /*151f0*/  IMAD.U32 R2, RZ, RZ, UR44 ;  /* 0x0000002cff027e24 */ /* 0x003fc4000f8e00ff */
        /* <DEDUP_REMOVED lines=217> */
[----:B------:R-:W-:Y:S01]  /*15f90*/  MOV R5, R3 ;  /* 0x0000000300057202 */ /* 0x000fe20000000f00 */
        /* <DEDUP_REMOVED lines=451> */
.L_x_12146:
[----:B------:R-:W-:Y:S05]  /*17bd0*/  BSYNC B0 ;  /* 0x0000000000007941 */ /* 0x000fea0003800000 */
.L_x_12145:
        /* <DEDUP_REMOVED lines=9> */
.L_x_12128:
[----:B------:R-:W-:-:S13]  /*17c70*/  ISETP.GE.AND P0, PT, R0, R203, PT ;  /* 0x000000cb0000720c */ /* 0x000fda0003f06270 */
[----:B------:R-:W-:Y:S05]  /*17c80*/  @!P0 BRA `(.L_x_12148) ;  /* 0x0000007400088947 */ /* 0x000fea0003800000 */
.L_x_12177:
[----:B------:R-:W2:Y:S04]  /*17c90*/  LDL R4, [R1+0x1c0] ;  /* 0x0001c00001047983 */ /* 0x000ea80000100800 */
[----:B01----:R-:W3:Y:S01]  /*17ca0*/  LDL R2, [R1+0x1c8] ;  /* 0x0001c80001027983 */ /* 0x003ee20000100800 */
[----:B--2---:R-:W-:-:S05]  /*17cb0*/  VIADD R4, R4, 0x1 ;  /* 0x0000000104047836 */ /* 0x004fca0000000000 */
[----:B------:R-:W-:-:S13]  /*17cc0*/  ISETP.NE.AND P0, PT, R4, 0x2, PT ;  /* 0x000000020400780c */ /* 0x000fda0003f05270 */
[----:B------:R0:W5:Y:S04]  /*17cd0*/  @P0 LDL R6, [R1+0x1c4] ;  /* 0x0001c40001060983 */ /* 0x0001680000100800 */
[----:B------:R-:W2:Y:S01]  /*17ce0*/  @!P0 LDL R3, [R1+0x1c4] ;  /* 0x0001c40001038983 */ /* 0x000ea20000100800 */
[----:B---3--:R-:W-:Y:S01]  /*17cf0*/  VIADD R2, R2, 0x1 ;  /* 0x0000000102027836 */ /* 0x008fe20000000000 */
[----:B------:R-:W-:Y:S01]  /*17d00*/  MOV R8, UR44 ;  /* 0x0000002c00087c02 */ /* 0x000fe20008000f00 */
        /* <DEDUP_REMOVED lines=14> */
.L_x_12150:
[----:B------:R-:W-:Y:S05]  /*17df0*/  BSYNC B0 ;  /* 0x0000000000007941 */ /* 0x000fea0003800000 */
.L_x_12149:
[----:B------:R-:W-:Y:S02]  /*17e00*/  IMAD.U32 R8, RZ, RZ, UR44 ;  /* 0x0000002cff087e24 */ /* 0x000fe4000f8e00ff */
[----:B------:R-:W-:-:S05]  /*17e10*/  IMAD.U32 R9, RZ, RZ, UR45 ;  /* 0x0000002dff097e24 */ /* 0x000fca000f8e00ff */
        /* <DEDUP_REMOVED lines=14> */
.L_x_12152:
[----:B------:R-:W-:Y:S05]  /*17f00*/  BSYNC B0 ;  /* 0x0000000000007941 */ /* 0x000fea0003800000 */
.L_x_12151:
[----:B------:R-:W-:Y:S04]  /*17f10*/  BSSY B0, `(.L_x_12153) ;  /* 0x000000a000007945 */ /* 0x000fe80003800000 */
[----:B------:R-:W-:Y:S05]  /*17f20*/  @P0 BRA `(.L_x_12154) ;  /* 0x0000000000200947 */ /* 0x000fea0003800000 */
[----:B------:R-:W-:Y:S01]  /*17f30*/  MOV R2, UR44 ;  /* 0x0000002c00027c02 */ /* 0x000fe20008000f00 */
[----:B------:R-:W-:-:S06]  /*17f40*/  IMAD.U32 R3, RZ, RZ, UR45 ;  /* 0x0000002dff037e24 */ /* 0x000fcc000f8e00ff */
[----:B------:R-:W2:Y:S01]  /*17f50*/  LD.E.64 R2, desc[UR42][R2.64+0x18] ;  /* 0x0000182a02027980 */ /* 0x000ea2000c101b00 */
[----:B-----5:R-:W-:Y:S02]  /*17f60*/  SHF.L.U32 R7, R11, 0x1f, RZ ;  /* 0x0000001f0b077819 */ /* 0x020fe400000006ff */
[----:B--2---:R-:W-:-:S05]  /*17f70*/  MOV R5, R2 ;  /* 0x0000000200057202 */ /* 0x004fca0000000f00 */
[----:B------:R-:W-:-:S04]  /*17f80*/  IMAD R4, R10, 0x8, R5 ;  /* 0x000000080a047824 */ /* 0x000fc800078e0205 */
[----:B------:R-:W0:Y:S02]  /*17f90*/  SYNCS.PHASECHK.TRANS64.TRYWAIT P0, [R4+URZ], R7 ;  /* 0x00000007040075a7 */ /* 0x000e24000800017f */
[----:B0-----:R-:W-:Y:S05]  /*17fa0*/  @!P0 BRA `(.L_x_12155) ;  /* 0x00000138009c8947 */ /* 0x001fea0003800000 */
.L_x_12154:
[----:B------:R-:W-:Y:S05]  /*17fb0*/  BSYNC B0 ;  /* 0x0000000000007941 */ /* 0x000fea0003800000 */
.L_x_12153:
        /* <DEDUP_REMOVED lines=31> */
[----:B------:R-:W-:Y:S01]  /*181b0*/  R2UR UR4, R4 ;  /* 0x00000000040472ca */ /* 0x000fe200000e0000 */
[C---:B------:R-:W-:Y:S01]  /*181c0*/  VIADD R4, R2.reuse, 0x4 ;  /* 0x0000000402047836 */ /* 0x040fe20000000000 */
[----:B------:R-:W-:Y:S01]  /*181d0*/  R2UR UR5, R5 ;  /* 0x00000000050572ca */ /* 0x000fe200000e0000 */
[----:B------:R-:W-:Y:S01]  /*181e0*/  VIADD R2, R2, 0x6 ;  /* 0x0000000602027836 */ /* 0x000fe20000000000 */
[----:B------:R-:W-:Y:S01]  /*181f0*/  MOV R5, R3 ;  /* 0x0000000300057202 */ /* 0x000fe20000000f00 */
[----:B------:R-:W-:-:S02]  /*18200*/  WARPGROUP.DEPBAR.LE gsb0, 0x0 ;  /* 0x00008000000079c5 */ /* 0x000fc40000010000 */
[----:B------:R-:W-:-:S08]  /*18210*/  WARPGROUP.ARRIVE ;  /* 0x00000000000079c5 */ /* 0x000fd00000000000 */
        /* <DEDUP_REMOVED lines=25> */
.L_x_12157:
[----:B------:R-:W-:Y:S05]  /*183b0*/  BSYNC B0 ;  /* 0x0000000000007941 */ /* 0x000fea0003800000 */
.L_x_12156:
[----:B------:R-:W-:Y:S02]  /*183c0*/  IMAD.U32 R4, RZ, RZ, UR44 ;  /* 0x0000002cff047e24 */ /* 0x000fe4000f8e00ff */
[----:B------:R-:W-:Y:S01]  /*183d0*/  IMAD.U32 R5, RZ, RZ, UR45 ;  /* 0x0000002dff057e24 */ /* 0x000fe2000f8e00ff */
[----:B------:R-:W-:-:S05]  /*183e0*/  MOV R6, UR44 ;  /* 0x0000002c00067c02 */ /* 0x000fca0008000f00 */
        /* <DEDUP_REMOVED lines=34> */
[-C--:B------:R-:W-:Y:S02]  /*18610*/  FMUL.FTZ R14, R27, R15.reuse ;  /* 0x0000000f1b0e7220 */ /* 0x080fe40000410000 */
[----:B------:R-:W-:Y:S01]  /*18620*/  SHF.R.S32.HI R43, RZ, 0x1f, R46 ;  /* 0x0000001fff2b7819 */ /* 0x000fe2000001142e */
[-C--:B------:R-:W-:Y:S01]  /*18630*/  FMUL.FTZ R137, R45, R15.reuse ;  /* 0x0000000f2d897220 */ /* 0x080fe20000410000 */
[-C--:B------:R-:W-:Y:S01]  /*18640*/  FMUL.FTZ R27, R35, R15.reuse ;  /* 0x0000000f231b7220 */ /* 0x080fe20000410000 */
[-C--:B------:R-:W-:Y:S01]  /*18650*/  FMUL.FTZ R35, R40, R15.reuse ;  /* 0x0000000f28237220 */ /* 0x080fe20000410000 */
[----:B------:R-:W-:Y:S01]  /*18660*/  LEA.HI R45, R43, R46, RZ, 0x2 ;  /* 0x0000002e2b2d7211 */ /* 0x000fe200078f10ff */
[-C--:B------:R-:W-:Y:S01]  /*18670*/  FMUL.FTZ R77, R33, R15.reuse ;  /* 0x0000000f214d7220 */ /* 0x080fe20000410000 */
[-C--:B------:R-:W-:Y:S01]  /*18680*/  FMUL.FTZ R40, R49, R15.reuse ;  /* 0x0000000f31287220 */ /* 0x080fe20000410000 */
[----:B------:R-:W-:Y:S01]  /*18690*/  FMUL.FTZ R33, R47, R15 ;  /* 0x0000000f2f217220 */ /* 0x000fe20000410000 */
[----:B------:R-:W-:-:S02]  /*186a0*/  LEA.HI R49, R42, R73, RZ, 0x2 ;  /* 0x000000492a317211 */ /* 0x000fc400078f10ff */
[--C-:B------:R-:W-:Y:S02]  /*186b0*/  SHF.R.S32.HI R47, RZ, 0x2, R45.reuse ;  /* 0x00000002ff2f7819 */ /* 0x100fe4000001142d */
[----:B------:R-:W-:Y:S01]  /*186c0*/  SHF.R.S32.HI R42, RZ, 0x1f, R45 ;  /* 0x0000001fff2a7819 */ /* 0x000fe2000001142d */
[----:B------:R-:W-:Y:S01]  /*186d0*/  FMUL.FTZ R173, R50, R15 ;  /* 0x0000000f32ad7220 */ /* 0x000fe20000410000 */
[----:B------:R-:W-:Y:S02]  /*186e0*/  LOP3.LUT R50, R49, 0xfffffffc, RZ, 0xc0, !PT ;  /* 0xfffffffc31327812 */ /* 0x000fe400078ec0ff */
[----:B------:R-:W-:Y:S02]  /*186f0*/  LEA.HI R49, R42, R47, RZ, 0x3 ;  /* 0x0000002f2a317211 */ /* 0x000fe400078f18ff */
        /* <DEDUP_REMOVED lines=11> */
[----:B------:R-:W-:-:S02]  /*187b0*/  LOP3.LUT R42, R47, 0x1ffffffe, RZ, 0xc0, !PT ;  /* 0x1ffffffe2f2a7812 */ /* 0x000fc400078ec0ff */
[----:B------:R-:W-:-:S03]  /*187c0*/  LEA R50, R43, R50, 0x4 ;  /* 0x000000322b327211 */ /* 0x000fc600078e20ff */
[----:B------:R-:W-:Y:S02]  /*187d0*/  IMAD.IADD R42, R73, 0x1, -R42 ;  /* 0x00000001492a7824 */ /* 0x000fe400078e0a2a */
[----:B------:R-:W-:-:S04]  /*187e0*/  IMAD R41, R41, 0x40, R50 ;  /* 0x0000004029297824 */ /* 0x000fc800078e0232 */
[----:B------:R-:W-:-:S04]  /*187f0*/  IMAD R42, R42, 0x8, R41 ;  /* 0x000000082a2a7824 */ /* 0x000fc800078e0229 */
[----:B------:R-:W-:-:S05]  /*18800*/  @P0 IMAD.HI.U32 R3, R42, R3, RZ ;  /* 0x000000032a030227 */ /* 0x000fca00078e00ff */
[----:B------:R-:W-:Y:S01]  /*18810*/  @P0 SHF.R.U32.HI R42, RZ, R72, R3 ;  /* 0x00000048ff2a0219 */ /* 0x000fe20000011603 */
[-C--:B------:R-:W-:Y:S01]  /*18820*/  FMUL.FTZ R56, R56, R15.reuse ;  /* 0x0000000f38387220 */ /* 0x080fe20000410000 */
[----:B------:R-:W-:Y:S01]  /*18830*/  LOP3.LUT R45, R45, 0x7ffffffc, RZ, 0xc0, !PT ;  /* 0x7ffffffc2d2d7812 */ /* 0x000fe200078ec0ff */
[-C--:B------:R-:W-:Y:S01]  /*18840*/  FMUL.FTZ R60, R60, R15.reuse ;  /* 0x0000000f3c3c7220 */ /* 0x080fe20000410000 */
[-C--:B------:R-:W-:Y:S01]  /*18850*/  FMUL.FTZ R64, R64, R15.reuse ;  /* 0x0000000f40407220 */ /* 0x080fe20000410000 */
[----:B------:R-:W0:Y:S01]  /*18860*/  SHFL.IDX PT, R41, R42, RZ, 0x1c1f ;  /* 0x001c1fff2a297589 */ /* 0x000e2200000e0000 */
[----:B------:R-:W-:Y:S02]  /*18870*/  IMAD.MOV.U32 R3, RZ, RZ, -0x60 ;  /* 0xffffffa0ff037424 */ /* 0x000fe400078e00ff */
        /* <DEDUP_REMOVED lines=9> */
[----:B------:R1:W2:Y:S01]  /*18910*/  MUFU.TANH R54, R56 ;  /* 0x0000003800367308 */ /* 0x0002a20000002400 */
[----:B------:R-:W-:Y:S01]  /*18920*/  FMUL.FTZ R48, R62, R15 ;  /* 0x0000000f3e307220 */ /* 0x000fe20000410000 */
[----:B------:R-:W-:-:S02]  /*18930*/  IMAD.IADD R45, R46, 0x1, -R45 ;  /* 0x000000012e2d7824 */ /* 0x000fc400078e0a2d */
[----:B------:R-:W-:Y:S01]  /*18940*/  FMUL.FTZ R129, R51, R15 ;  /* 0x0000000f33817220 */ /* 0x000fe20000410000 */
[----:B------:R-:W-:Y:S02]  /*18950*/  IMAD R2, R0, R3, 0x1 ;  /* 0x0000000100027424 */ /* 0x000fe400078e0203 */
[-C--:B------:R-:W-:Y:S01]  /*18960*/  FMUL.FTZ R52, R52, R15.reuse ;  /* 0x0000000f34347220 */ /* 0x080fe20000410000 */
[-C--:B------:R-:W-:Y:S01]  /*18970*/  FMUL.FTZ R39, R55, R15.reuse ;  /* 0x0000000f37277220 */ /* 0x080fe20000410000 */
[-C--:B------:R-:W-:Y:S01]  /*18980*/  FMUL.FTZ R44, R59, R15.reuse ;  /* 0x0000000f3b2c7220 */ /* 0x080fe20000410000 */
[----:B------:R3:W4:Y:S01]  /*18990*/  MUFU.TANH R58, R60 ;  /* 0x0000003c003a7308 */ /* 0x0007220000002400 */
[-C--:B------:R-:W-:Y:S01]  /*189a0*/  FMUL.FTZ R61, R61, R15.reuse ;  /* 0x0000000f3d3d7220 */ /* 0x080fe20000410000 */
[-C--:B------:R-:W-:Y:S01]  /*189b0*/  FMUL.FTZ R126, R63, R15.reuse ;  /* 0x0000000f3f7e7220 */ /* 0x080fe20000410000 */
[-C--:B-1----:R-:W-:Y:S01]  /*189c0*/  FMUL.FTZ R56, R66, R15.reuse ;  /* 0x0000000f42387220 */ /* 0x082fe20000410000 */
[-C--:B------:R-:W-:Y:S01]  /*189d0*/  FMUL.FTZ R68, R68, R15.reuse ;  /* 0x0000000f44447220 */ /* 0x080fe20000410000 */
[----:B------:R-:W-:-:S03]  /*189e0*/  FMUL.FTZ R62, R70, R15 ;  /* 0x0000000f463e7220 */ /* 0x000fc60000410000 */
[----:B------:R1:W0:Y:S01]  /*189f0*/  MUFU.TANH R79, R64 ;  /* 0x00000040004f7308 */ /* 0x0002220000002400 */
[-C--:B---3--:R-:W-:Y:S01]  /*18a00*/  FMUL.FTZ R60, R71, R15.reuse ;  /* 0x0000000f473c7220 */ /* 0x088fe20000410000 */
[-C--:B------:R-:W-:Y:S01]  /*18a10*/  FMUL.FTZ R53, R53, R15.reuse ;  /* 0x0000000f35357220 */ /* 0x080fe20000410000 */
[-C--:B------:R-:W-:Y:S01]  /*18a20*/  FMUL.FTZ R57, R57, R15.reuse ;  /* 0x0000000f39397220 */ /* 0x080fe20000410000 */
[-C--:B------:R-:W-:Y:S01]  /*18a30*/  FMUL.FTZ R65, R65, R15.reuse ;  /* 0x0000000f41417220 */ /* 0x080fe20000410000 */
[-C--:B------:R-:W-:Y:S01]  /*18a40*/  FMUL.FTZ R69, R69, R15.reuse ;  /* 0x0000000f45457220 */ /* 0x080fe20000410000 */
[----:B------:R-:W-:Y:S02]  /*18a50*/  IMAD R2, R45, -0x2, R2 ;  /* 0xfffffffe2d027824 */ /* 0x000fe400078e0202 */
[----:B-1----:R-:W-:Y:S01]  /*18a60*/  FMUL.FTZ R64, R67, R15 ;  /* 0x0000000f43407220 */ /* 0x002fe20000410000 */
[----:B------:R-:W1:Y:S02]  /*18a70*/  MUFU.TANH R13, R13 ;  /* 0x0000000d000d7308 */ /* 0x000e640000002400 */
[----:B------:R-:W-:-:S02]  /*18a80*/  IADD3 R46, -R4, R2, R5 ;  /* 0x00000002042e7210 */ /* 0x000fc40007ffe105 */
[----:B------:R-:W-:-:S04]  /*18a90*/  LOP3.LUT R3, RZ, R6, RZ, 0x33, !PT ;  /* 0x00000006ff037212 */ /* 0x000fc800078e33ff */
        /* <DEDUP_REMOVED lines=45> */
[----:B------:R-:W-:Y:S01]  /*18d70*/  IMAD.IADD R46, R46, 0x1, R3 ;  /* 0x000000012e2e7824 */ /* 0x000fe200078e0203 */
[----:B------:R-:W-:Y:S01]  /*18d80*/  IADD3 R66, R2, -0x1, RZ ;  /* 0xffffffff02427810 */ /* 0x000fe20007ffe0ff */
[----:B------:R-:W-:-:S02]  /*18d90*/  IMAD R50, R0, -0x60, R8 ;  /* 0xffffffa000327824 */ /* 0x000fc400078e0208 */
        /* <DEDUP_REMOVED lines=13> */
.L_x_12161:
[----:B------:R-:W-:-:S13]  /*18e70*/  ISETP.NE.AND P0, PT, R9, 0x1, PT ;  /* 0x000000010900780c */ /* 0x000fda0003f05270 */
[----:B------:R-:W-:-:S05]  /*18e80*/  @P0 IMAD.HI.U32 R8, R6, R10, RZ ;  /* 0x0000000a06080227 */ /* 0x000fca00078e00ff */
[----:B------:R-:W-:-:S07]  /*18e90*/  @P0 SHF.R.U32.HI R6, RZ, R11, R8 ;  /* 0x0000000bff060219 */ /* 0x000fce0000011608 */
.L_x_12162:
[----:B------:R-:W-:Y:S05]  /*18ea0*/  BSYNC B1 ;  /* 0x0000000000017941 */ /* 0x000fea0003800000 */
.L_x_12160:
[----:B------:R-:W-:-:S05]  /*18eb0*/  IMAD R6, R6, R9, R66 ;  /* 0x0000000906067224 */ /* 0x000fca00078e0242 */
[----:B------:R-:W-:Y:S02]  /*18ec0*/  VIMNMX R3, R3, R6, !PT ;  /* 0x0000000603037248 */ /* 0x000fe40007fe0100 */
[----:B------:R-:W-:-:S07]  /*18ed0*/  VIADDMNMX R2, R6, R9, R2, PT ;  /* 0x0000000906027246 */ /* 0x000fce0003800102 */
.L_x_12159:
[----:B------:R-:W-:Y:S05]  /*18ee0*/  BSYNC B0 ;  /* 0x0000000000007941 */ /* 0x000fea0003800000 */
.L_x_12158:
[C---:B------:R-:W-:Y:S01]  /*18ef0*/  ISETP.GE.AND P0, PT, R50.reuse, 0x2, PT ;  /* 0x000000023200780c */ /* 0x040fe20003f06270 */
[----:B------:R-:W0:Y:S01]  /*18f00*/  SHFL.IDX PT, R42, R42, 0x1, 0x1c1f ;  /* 0x003c1f002a2a7f89 */ /* 0x000e2200000e0000 */
[C---:B------:R-:W-:Y:S01]  /*18f10*/  ISETP.GE.AND P4, PT, R50.reuse, 0xa, PT ;  /* 0x0000000a3200780c */ /* 0x040fe20003f86270 */
        /* <DEDUP_REMOVED lines=11> */
[C---:B------:R-:W-:Y:S01]  /*18fd0*/  ISETP.LT.OR P3, PT, R2.reuse, 0x9, P3 ;  /* 0x000000090200780c */ /* 0x040fe20001f61670 */
[----:B0-----:R-:W-:Y:S01]  /*18fe0*/  IMAD.IADD R6, R45, 0x1, R42 ;  /* 0x000000012d067824 */ /* 0x001fe200078e022a */
        /* <DEDUP_REMOVED lines=99> */
[----:B------:R-:W-:-:S03]  /*19620*/  IMAD.IADD R3, R46, 0x1, R42 ;  /* 0x000000012e037824 */ /* 0x000fc600078e022a */
        /* <DEDUP_REMOVED lines=14> */
.L_x_12166:
[----:B------:R-:W-:-:S13]  /*19710*/  ISETP.NE.AND P6, PT, R9, 0x1, PT ;  /* 0x000000010900780c */ /* 0x000fda0003fc5270 */
[----:B------:R-:W-:-:S05]  /*19720*/  @P6 IMAD.HI.U32 R10, R4, R10, RZ ;  /* 0x0000000a040a6227 */ /* 0x000fca00078e00ff */
[----:B------:R-:W-:-:S07]  /*19730*/  @P6 SHF.R.U32.HI R4, RZ, R11, R10 ;  /* 0x0000000bff046219 */ /* 0x000fce000001160a */
.L_x_12167:
[----:B------:R-:W-:Y:S05]  /*19740*/  BSYNC B1 ;  /* 0x0000000000017941 */ /* 0x000fea0003800000 */
.L_x_12165:
[----:B------:R-:W-:-:S05]  /*19750*/  IMAD R4, R4, R9, R66 ;  /* 0x0000000904047224 */ /* 0x000fca00078e0242 */
[----:B------:R-:W-:Y:S02]  /*19760*/  VIADDMNMX R6, R4, R9, R6, PT ;  /* 0x0000000904067246 */ /* 0x000fe40003800106 */
[----:B------:R-:W-:-:S07]  /*19770*/  VIMNMX R3, R3, R4, !PT ;  /* 0x0000000403037248 */ /* 0x000fce0007fe0100 */
.L_x_12164:
[----:B------:R-:W-:Y:S05]  /*19780*/  BSYNC B0 ;  /* 0x0000000000007941 */ /* 0x000fea0003800000 */
.L_x_12163:
[C---:B------:R-:W-:Y:S01]  /*19790*/  ISETP.GT.AND P0, PT, R3.reuse, 0x1, !P0 ;  /* 0x000000010300780c */ /* 0x040fe20004704270 */
[----:B------:R-:W2:Y:S01]  /*197a0*/  LDL R61, [R1+0x1f0] ;  /* 0x0001f000013d7983 */ /* 0x000ea20000100800 */
        /* <DEDUP_REMOVED lines=8> */
[----:B------:R-:W2:Y:S01]  /*19830*/  LDL.64 R8, [R1+0x1d0] ;  /* 0x0001d00001087983 */ /* 0x000ea20000100a00 */
        /* <DEDUP_REMOVED lines=15> */
[----:B------:R-:W-:-:S02]  /*19930*/  ISETP.NE.AND P0, PT, R67, RZ, PT ;  /* 0x000000ff4300720c */ /* 0x000fc40003f05270 */
[C---:B------:R-:W-:Y:S01]  /*19940*/  ISETP.GT.AND P2, PT, R3.reuse, 0x49, !P2 ;  /* 0x000000490300780c */ /* 0x040fe20005744270 */
[----:B------:R-:W4:Y:S01]  /*19950*/  LDL.64 R100, [R1+0x270] ;  /* 0x0002700001647983 */ /* 0x000f220000100a00 */
[C---:B------:R-:W-:Y:S02]  /*19960*/  ISETP.GT.AND P0, PT, R3.reuse, 0x11, !P0 ;  /* 0x000000110300780c */ /* 0x040fe40004704270 */
[C---:B------:R-:W-:Y:S01]  /*19970*/  ISETP.GT.AND P3, PT, R3.reuse, 0x50, !P3 ;  /* 0x000000500300780c */ /* 0x040fe20005f64270 */
[----:B------:R-:W4:Y:S01]  /*19980*/  LDL.64 R96, [R1+0x280] ;  /* 0x0002800001607983 */ /* 0x000f220000100a00 */
[----:B------:R-:W-:Y:S02]  /*19990*/  ISETP.LT.OR P0, PT, R6, 0x12, P0 ;  /* 0x000000120600780c */ /* 0x000fe40000701670 */
[----:B------:R-:W-:Y:S01]  /*199a0*/  ISETP.GT.AND P4, PT, R3, 0x51, !P4 ;  /* 0x000000510300780c */ /* 0x000fe20006784270 */
[----:B------:R-:W4:Y:S01]  /*199b0*/  LDL.64 R94, [R1+0x290] ;  /* 0x00029000015e7983 */ /* 0x000f220000100a00 */
[----:B------:R-:W-:-:S02]  /*199c0*/  FSEL R27, R27, -INF , !P0 ;  /* 0xff8000001b1b7808 */ /* 0x000fc40004000000 */
[C---:B------:R-:W-:Y:S01]  /*199d0*/  ISETP.GT.AND P0, PT, R3.reuse, 0x18, !P1 ;  /* 0x000000180300780c */ /* 0x040fe20004f04270 */
[----:B------:R-:W4:Y:S01]  /*199e0*/  LDL.64 R84, [R1+0x2a0] ;  /* 0x0002a00001547983 */ /* 0x000f220000100a00 */
[----:B------:R-:W-:Y:S02]  /*199f0*/  ISETP.NE.AND P1, PT, R54, RZ, PT ;  /* 0x000000ff3600720c */ /* 0x000fe40003f25270 */
        /* <DEDUP_REMOVED lines=8> */
[----:B------:R-:W-:Y:S01]  /*19a80*/  ISETP.GT.AND P5, PT, R3, 0x58, !P5 ;  /* 0x000000580300780c */ /* 0x000fe20006fa4270 */
        /* <DEDUP_REMOVED lines=13> */
[----:B------:R-:W4:Y:S01]  /*19b60*/  LDL R187, [R1+0x28] ;  /* 0x0000280001bb7983 */ /* 0x000f220000100800 */
        /* <DEDUP_REMOVED lines=35> */
[----:B--2---:R-:W-:Y:S02]  /*19da0*/  FMNMX.FTZ R2, R79, R8, !PT ;  /* 0x000000084f027209 */ /* 0x004fe40007810000 */
[----:B------:R-:W-:Y:S02]  /*19db0*/  ISETP.LT.OR P0, PT, R6, 0x1, P0 ;  /* 0x000000010600780c */ /* 0x000fe40000701670 */
[----:B------:R-:W-:Y:S02]  /*19dc0*/  FMNMX.FTZ R2, R141, R2, !PT ;  /* 0x000000028d027209 */ /* 0x000fe40007810000 */
[----:B------:R-:W-:-:S02]  /*19dd0*/  FSEL R67, R12, -INF , !P0 ;  /* 0xff8000000c437808 */ /* 0x000fc40004000000 */
[----:B------:R-:W-:Y:S02]  /*19de0*/  FMNMX.FTZ R2, R73, R2, !PT ;  /* 0x0000000249027209 */ /* 0x000fe40007810000 */
[C---:B------:R-:W-:Y:S02]  /*19df0*/  ISETP.LT.OR P2, PT, R6.reuse, 0x4a, P2 ;  /* 0x0000004a0600780c */ /* 0x040fe40001741670 */
[----:B------:R-:W-:Y:S02]  /*19e00*/  FMNMX.FTZ R2, R75, R2, !PT ;  /* 0x000000024b027209 */ /* 0x000fe40007810000 */
[----:B------:R-:W-:Y:S02]  /*19e10*/  ISETP.LT.OR P3, PT, R6, 0x51, P3 ;  /* 0x000000510600780c */ /* 0x000fe40001f61670 */
[----:B------:R-:W-:Y:S02]  /*19e20*/  FMNMX.FTZ R2, R71, R2, !PT ;  /* 0x0000000247027209 */ /* 0x000fe40007810000 */
        /* <DEDUP_REMOVED lines=28> */
[----:B------:R-:W-:-:S04]  /*19ff0*/  FMNMX.FTZ R4, R31, R2, !PT ;  /* 0x000000021f047209 */ /* 0x000fc80007810000 */
[----:B------:R-:W-:-:S04]  /*1a000*/  FMNMX.FTZ R4, R171, R4, !PT ;  /* 0x00000004ab047209 */ /* 0x000fc80007810000 */
[----:B------:R-:W-:Y:S02]  /*1a010*/  FMNMX.FTZ R4, R33, R4, !PT ;  /* 0x0000000421047209 */ /* 0x000fe40007810000 */
[----:B------:R-:W-:Y:S02]  /*1a020*/  FMNMX.FTZ R2, R13, R10, !PT ;  /* 0x0000000a0d027209 */ /* 0x000fe40007810000 */
[----:B------:R-:W-:-:S03]  /*1a030*/  FMNMX.FTZ R4, R173, R4, !PT ;  /* 0x00000004ad047209 */ /* 0x000fc60007810000 */
[----:B------:R-:W0:Y:S01]  /*1a040*/  SHFL.BFLY PT, R7, R2, 0x2, 0x1f ;  /* 0x0c401f0002077f89 */ /* 0x000e2200000e0000 */
[----:B------:R-:W-:-:S04]  /*1a050*/  FMNMX.FTZ R4, R129, R4, !PT ;  /* 0x0000000481047209 */ /* 0x000fc80007810000 */
[----:B------:R-:W-:Y:S02]  /*1a060*/  FMNMX.FTZ R4, R175, R4, !PT ;  /* 0x00000004af047209 */ /* 0x000fe40007810000 */
[----:B------:R-:W-:Y:S02]  /*1a070*/  ISETP.GT.AND P0, PT, R3, 0x48, !P1 ;  /* 0x000000480300780c */ /* 0x000fe40004f04270 */
[----:B------:R-:W-:Y:S02]  /*1a080*/  FMNMX.FTZ R4, R39, R4, !PT ;  /* 0x0000000427047209 */ /* 0x000fe40007810000 */
[----:B------:R-:W-:Y:S02]  /*1a090*/  ISETP.LT.OR P0, PT, R6, 0x49, P0 ;  /* 0x000000490600780c */ /* 0x000fe40000701670 */
[----:B------:R-:W-:Y:S02]  /*1a0a0*/  FMNMX.FTZ R5, R177, R4, !PT ;  /* 0x00000004b1057209 */ /* 0x000fe40007810000 */
[----:B------:R-:W-:-:S02]  /*1a0b0*/  FSEL R48, R48, -INF , !P0 ;  /* 0xff80000030307808 */ /* 0x000fc40004000000 */
[----:B------:R-:W-:Y:S02]  /*1a0c0*/  FMNMX.FTZ R5, R44, R5, !PT ;  /* 0x000000052c057209 */ /* 0x000fe40007810000 */
[----:B------:R-:W-:Y:S02]  /*1a0d0*/  FSEL R126, R126, -INF , !P2 ;  /* 0xff8000007e7e7808 */ /* 0x000fe40005000000 */
[----:B------:R-:W-:Y:S02]  /*1a0e0*/  FMNMX.FTZ R5, R48, R5, !PT ;  /* 0x0000000530057209 */ /* 0x000fe40007810000 */
[----:B------:R-:W-:Y:S02]  /*1a0f0*/  ISETP.LT.OR P4, PT, R6, 0x52, P4 ;  /* 0x000000520600780c */ /* 0x000fe40002781670 */
[----:B0-----:R-:W-:Y:S02]  /*1a100*/  FMNMX.FTZ R7, R2, R7, !PT ;  /* 0x0000000702077209 */ /* 0x001fe40007810000 */
[----:B------:R-:W-:-:S02]  /*1a110*/  FSEL R56, R56, -INF , !P3 ;  /* 0xff80000038387808 */ /* 0x000fc40005800000 */
[----:B------:R-:W-:Y:S01]  /*1a120*/  FMNMX.FTZ R5, R126, R5, !PT ;  /* 0x000000057e057209 */ /* 0x000fe20007810000 */
[----:B------:R-:W0:Y:S01]  /*1a130*/  SHFL.BFLY PT, R4, R7, 0x1, 0x1f ;  /* 0x0c201f0007047f89 */ /* 0x000e2200000e0000 */
[----:B------:R-:W-:Y:S02]  /*1a140*/  ISETP.GT.AND P0, PT, R3, 0x59, !P6 ;  /* 0x000000590300780c */ /* 0x000fe40007704270 */
[----:B------:R-:W-:Y:S02]  /*1a150*/  ISETP.LT.OR P5, PT, R6, 0x59, P5 ;  /* 0x000000590600780c */ /* 0x000fe40002fa1670 */
[----:B------:R-:W-:Y:S02]  /*1a160*/  FSEL R64, R64, -INF , !P4 ;  /* 0xff80000040407808 */ /* 0x000fe40006000000 */
[----:B------:R-:W-:Y:S02]  /*1a170*/  FMNMX.FTZ R5, R56, R5, !PT ;  /* 0x0000000538057209 */ /* 0x000fe40007810000 */
[----:B------:R-:W-:-:S02]  /*1a180*/  ISETP.LT.OR P0, PT, R6, 0x5a, P0 ;  /* 0x0000005a0600780c */ /* 0x000fc40000701670 */
[----:B------:R-:W-:Y:S02]  /*1a190*/  FSEL R62, R62, -INF , !P5 ;  /* 0xff8000003e3e7808 */ /* 0x000fe40006800000 */
[----:B------:R-:W-:Y:S02]  /*1a1a0*/  FMNMX.FTZ R5, R64, R5, !PT ;  /* 0x0000000540057209 */ /* 0x000fe40007810000 */
[----:B------:R-:W-:Y:S02]  /*1a1b0*/  FSEL R60, R60, -INF , !P0 ;  /* 0xff8000003c3c7808 */ /* 0x000fe40004000000 */
[----:B------:R-:W-:-:S04]  /*1a1c0*/  FMNMX.FTZ R3, R62, R5, !PT ;  /* 0x000000053e037209 */ /* 0x000fc80007810000 */
[----:B------:R-:W-:-:S05]  /*1a1d0*/  FMNMX.FTZ R3, R60, R3, !PT ;  /* 0x000000033c037209 */ /* 0x000fca0007810000 */
[----:B------:R1:W-:Y:S04]  /*1a1e0*/  STL.64 [R1+0x1d0], R2 ;  /* 0x0001d00201007387 */ /* 0x0003e80000100a00 */
[----:B------:R-:W2:Y:S01]  /*1a1f0*/  LDL R11, [R1+0x1d4] ;  /* 0x0001d400010b7983 */ /* 0x000ea20000100800 */
[----:B0-----:R-:W-:-:S03]  /*1a200*/  FMNMX.FTZ R6, R7, R4, !PT ;  /* 0x0000000407067209 */ /* 0x001fc60007810000 */
[----:B------:R-:W3:Y:S04]  /*1a210*/  LDL.64 R4, [R1+0x1e0] ;  /* 0x0001e00001047983 */ /* 0x000ee80000100a00 */
[----:B------:R-:W-:Y:S04]  /*1a220*/  STL [R1+0x1d0], R6 ;  /* 0x0001d00601007387 */ /* 0x000fe80000100800 */
[----:B------:R-:W4:Y:S04]  /*1a230*/  LDL R12, [R1+0x1d0] ;  /* 0x0001d000010c7983 */ /* 0x000f280000100800 */
[----:B-1----:R-:W3:Y:S04]  /*1a240*/  LDL.64 R2, [R1+0x220] ;  /* 0x0002200001027983 */ /* 0x002ee80000100a00 */
[----:B--2---:R-:W0:Y:S01]  /*1a250*/  SHFL.BFLY PT, R6, R11, 0x2, 0x1f ;  /* 0x0c401f000b067f89 */ /* 0x004e2200000e0000 */
[----:B----4-:R-:W-:Y:S01]  /*1a260*/  FMUL.FTZ R7, R61, R12 ;  /* 0x0000000c3d077220 */ /* 0x010fe20000410000 */
[----:B------:R-:W-:-:S04]  /*1a270*/  FSETP.NEU.FTZ.AND P0, PT, R12, -INF , PT ;  /* 0xff8000000c00780b */ /* 0x000fc80003f1d000 */
[----:B------:R-:W-:-:S05]  /*1a280*/  FSEL R10, R7, RZ, P0 ;  /* 0x000000ff070a7208 */ /* 0x000fca0000000000 */
[----:B------:R-:W-:Y:S01]  /*1a290*/  FFMA.FTZ R148, R47, R61, -R10 ;  /* 0x0000003d2f947223 */ /* 0x000fe2000001080a */
[----:B0-----:R-:W-:-:S05]  /*1a2a0*/  FMNMX.FTZ R47, R6, R11, !PT ;  /* 0x0000000b062f7209 */ /* 0x001fca0007810000 */
[----:B------:R-:W0:Y:S01]  /*1a2b0*/  SHFL.BFLY PT, R186, R47, 0x1, 0x1f ;  /* 0x0c201f002fba7f89 */ /* 0x000e2200000e0000 */
[----:B------:R-:W-:Y:S01]  /*1a2c0*/  FSEL R7, R12, RZ, P0 ;  /* 0x000000ff0c077208 */ /* 0x000fe20000000000 */
[----:B------:R-:W-:-:S04]  /*1a2d0*/  FFMA.FTZ R156, R79, R61, -R10 ;  /* 0x0000003d4f9c7223 */ /* 0x000fc8000001080a */
[----:B------:R-:W-:Y:S01]  /*1a2e0*/  FADD.FTZ R8, R8, -R7 ;  /* 0x8000000708087221 */ /* 0x000fe20000010000 */
[----:B0-----:R-:W-:-:S04]  /*1a2f0*/  FMNMX.FTZ R186, R47, R186, !PT ;  /* 0x000000ba2fba7209 */ /* 0x001fc80007810000 */
[C---:B------:R-:W-:Y:S01]  /*1a300*/  FSETP.NEU.FTZ.AND P0, PT, R186.reuse, -INF , PT ;  /* 0xff800000ba00780b */ /* 0x040fe20003f1d000 */
[----:B------:R-:W-:-:S03]  /*1a310*/  FMUL.FTZ R108, R186, R61 ;  /* 0x0000003dba6c7220 */ /* 0x000fc60000410000 */
[----:B------:R-:W-:Y:S02]  /*1a320*/  FSEL R6, R186, RZ, P0 ;  /* 0x000000ffba067208 */ /* 0x000fe40000000000 */
[----:B------:R-:W-:-:S03]  /*1a330*/  FSEL R108, R108, RZ, P0 ;  /* 0x000000ff6c6c7208 */ /* 0x000fc60000000000 */
[----:B------:R-:W-:Y:S01]  /*1a340*/  FADD.FTZ R6, R9, -R6 ;  /* 0x8000000609067221 */ /* 0x000fe20000010000 */
[-C--:B------:R-:W-:Y:S01]  /*1a350*/  FMUL.FTZ R8, R8, R61.reuse ;  /* 0x0000003d08087220 */ /* 0x080fe20000410000 */
[-C--:B------:R-:W-:Y:S01]  /*1a360*/  FFMA.FTZ R157, R67, R61.reuse, -R108 ;  /* 0x0000003d439d7223 */ /* 0x080fe2000001086c */
[-C--:B------:R-:W-:Y:S01]  /*1a370*/  FFMA.FTZ R141, R141, R61.reuse, -R10 ;  /* 0x0000003d8d8d7223 */ /* 0x080fe2000001080a */
[----:B------:R-:W-:Y:S01]  /*1a380*/  FMUL.FTZ R6, R61, R6 ;  /* 0x000000063d067220 */ /* 0x000fe20000410000 */
[-C--:B------:R-:W-:Y:S01]  /*1a390*/  FFMA.FTZ R146, R45, R61.reuse, -R108 ;  /* 0x0000003d2d927223 */ /* 0x080fe2000001086c */
[----:B------:R-:W-:Y:S01]  /*1a3a0*/  MUFU.EX2 R156, R156 ;  /* 0x0000009c009c7308 */ /* 0x000fe20000000800 */
[-C--:B------:R-:W-:Y:S01]  /*1a3b0*/  FFMA.FTZ R158, R73, R61.reuse, -R10 ;  /* 0x0000003d499e7223 */ /* 0x080fe2000001080a */
[----:B------:R-:W-:-:S06]  /*1a3c0*/  FFMA.FTZ R159, R37, R61, -R108 ;  /* 0x0000003d259f7223 */ /* 0x000fcc000001086c */
[----:B------:R-:W3:Y:S01]  /*1a3d0*/  MUFU.EX2 R185, R8 ;  /* 0x0000000800b97308 */ /* 0x000ee20000000800 */
[-C--:B------:R-:W-:Y:S01]  /*1a3e0*/  FFMA.FTZ R184, R75, R61.reuse, -R10 ;  /* 0x0000003d4bb87223 */ /* 0x080fe2000001080a */
[----:B------:R-:W-:-:S06]  /*1a3f0*/  FFMA.FTZ R145, R43, R61, -R108 ;  /* 0x0000003d2b917223 */ /* 0x000fcc000001086c */
[----:B------:R-:W-:Y:S01]  /*1a400*/  MUFU.EX2 R157, R157 ;  /* 0x0000009d009d7308 */ /* 0x000fe20000000800 */
[-C--:B------:R-:W-:Y:S01]  /*1a410*/  FFMA.FTZ R140, R71, R61.reuse, -R10 ;  /* 0x0000003d478c7223 */ /* 0x080fe2000001080a */
[-C--:B------:R-:W-:Y:S01]  /*1a420*/  FFMA.FTZ R161, R25, R61.reuse, -R108 ;  /* 0x0000003d19a17223 */ /* 0x080fe2000001086c */
[-C--:B------:R-:W-:Y:S01]  /*1a430*/  FFMA.FTZ R160, R77, R61.reuse, -R10 ;  /* 0x0000003d4da07223 */ /* 0x080fe2000001080a */
[-C--:B------:R-:W-:Y:S01]  /*1a440*/  FFMA.FTZ R144, R27, R61.reuse, -R108 ;  /* 0x0000003d1b907223 */ /* 0x080fe2000001086c */
[-CC-:B------:R-:W-:Y:S01]  /*1a450*/  FFMA.FTZ R136, R35, R61.reuse, -R10.reuse ;  /* 0x0000003d23887223 */ /* 0x180fe2000001080a */
[-C--:B------:R-:W-:Y:S01]  /*1a460*/  FFMA.FTZ R162, R69, R61.reuse, -R10 ;  /* 0x0000003d45a27223 */ /* 0x080fe2000001080a */
[----:B------:R-:W-:Y:S01]  /*1a470*/  FFMA.FTZ R163, R163, R61, -R108 ;  /* 0x0000003da3a37223 */ /* 0x000fe2000001086c */
[----:B------:R-:W0:Y:S08]  /*1a480*/  MUFU.EX2 R151, R6 ;  /* 0x0000000600977308 */ /* 0x000e300000000800 */
[----:B------:R-:W1:Y:S08]  /*1a490*/  MUFU.EX2 R141, R141 ;  /* 0x0000008d008d7308 */ /* 0x000e700000000800 */
[----:B------:R-:W2:Y:S08]  /*1a4a0*/  MUFU.EX2 R146, R146 ;  /* 0x0000009200927308 */ /* 0x000eb00000000800 */
[----:B------:R-:W4:Y:S08]  /*1a4b0*/  MUFU.EX2 R158, R158 ;  /* 0x0000009e009e7308 */ /* 0x000f300000000800 */
[----:B------:R-:W4:Y:S01]  /*1a4c0*/  MUFU.EX2 R159, R159 ;  /* 0x0000009f009f7308 */ /* 0x000f220000000800 */
[----:B---3--:R-:W-:Y:S01]  /*1a4d0*/  FFMA.FTZ R34, R185, R4, R156 ;  /* 0x00000004b9227223 */ /* 0x008fe2000001009c */
[----:B0-----:R-:W-:Y:S01]  /*1a4e0*/  FFMA.FTZ R35, R5, R151, R157 ;  /* 0x0000009705237223 */ /* 0x001fe2000001009d */
[-C--:B------:R-:W-:Y:S01]  /*1a4f0*/  FFMA.FTZ R139, R139, R61.reuse, -R10 ;  /* 0x0000003d8b8b7223 */ /* 0x080fe2000001080a */
[-CC-:B------:R-:W-:Y:S01]  /*1a500*/  FFMA.FTZ R132, R29, R61.reuse, -R108.reuse ;  /* 0x0000003d1d847223 */ /* 0x180fe2000001086c */
[-C--:B------:R-:W-:Y:S01]  /*1a510*/  FFMA.FTZ R128, R39, R61.reuse, -R108 ;  /* 0x0000003d27807223 */ /* 0x080fe2000001086c */
[-C--:B------:R-:W-:Y:S01]  /*1a520*/  FFMA.FTZ R168, R65, R61.reuse, -R10 ;  /* 0x0000003d41a87223 */ /* 0x080fe2000001080a */
[-C--:B------:R-:W-:Y:S01]  /*1a530*/  FFMA.FTZ R169, R169, R61.reuse, -R108 ;  /* 0x0000003da9a97223 */ /* 0x080fe2000001086c */
        /* <DEDUP_REMOVED lines=8> */
[----:B------:R-:W3:Y:S01]  /*1a5c0*/  MUFU.EX2 R145, R145 ;  /* 0x0000009100917308 */ /* 0x000ee20000000800 */
[----:B-1----:R-:W-:Y:S01]  /*1a5d0*/  FADD.FTZ R37, R141, R34 ;  /* 0x000000228d257221 */ /* 0x002fe20000010000 */
[----:B--2---:R-:W-:Y:S01]  /*1a5e0*/  FADD.FTZ R36, R146, R35 ;  /* 0x0000002392247221 */ /* 0x004fe20000010000 */
[-C--:B------:R-:W-:Y:S01]  /*1a5f0*/  FFMA.FTZ R150, R57, R61.reuse, -R10 ;  /* 0x0000003d39967223 */ /* 0x080fe2000001080a */
[-C--:B------:R-:W-:Y:S01]  /*1a600*/  FFMA.FTZ R173, R173, R61.reuse, -R108 ;  /* 0x0000003dadad7223 */ /* 0x080fe2000001086c */
[-CC-:B------:R-:W-:Y:S01]  /*1a610*/  FFMA.FTZ R176, R49, R61.reuse, -R10.reuse ;  /* 0x0000003d31b07223 */ /* 0x180fe2000001080a */
[-C--:B------:R-:W-:Y:S01]  /*1a620*/  FFMA.FTZ R172, R55, R61.reuse, -R10 ;  /* 0x0000003d37ac7223 */ /* 0x080fe2000001080a */
[-C--:B------:R-:W-:Y:S01]  /*1a630*/  FFMA.FTZ R129, R129, R61.reuse, -R108 ;  /* 0x0000003d81817223 */ /* 0x080fe2000001086c */
[----:B------:R-:W1:Y:S01]  /*1a640*/  MUFU.EX2 R140, R140 ;  /* 0x0000008c008c7308 */ /* 0x000e620000000800 */
[-CC-:B------:R-:W-:Y:S01]  /*1a650*/  FFMA.FTZ R149, R51, R61.reuse, -R10.reuse ;  /* 0x0000003d33957223 */ /* 0x180fe2000001080a */
[-C--:B------:R-:W-:Y:S01]  /*1a660*/  FFMA.FTZ R174, R53, R61.reuse, -R10 ;  /* 0x0000003d35ae7223 */ /* 0x080fe2000001080a */
[-CC-:B------:R-:W-:Y:S01]  /*1a670*/  FFMA.FTZ R175, R175, R61.reuse, -R108.reuse ;  /* 0x0000003dafaf7223 */ /* 0x180fe2000001086c */
[-CC-:B------:R-:W-:Y:S01]  /*1a680*/  FFMA.FTZ R177, R177, R61.reuse, -R108.reuse ;  /* 0x0000003db1b17223 */ /* 0x180fe2000001086c */
[-CC-:B------:R-:W-:Y:S01]  /*1a690*/  FFMA.FTZ R127, R44, R61.reuse, -R108.reuse ;  /* 0x0000003d2c7f7223 */ /* 0x180fe2000001086c */
[----:B------:R-:W-:-:S02]  /*1a6a0*/  FFMA.FTZ R179, R48, R61, -R108 ;  /* 0x0000003d30b37223 */ /* 0x000fc4000001086c */
[----:B------:R-:W-:Y:S01]  /*1a6b0*/  MUFU.EX2 R148, R148 ;  /* 0x0000009400947308 */ /* 0x000fe20000000800 */
[-CC-:B------:R-:W-:Y:S01]  /*1a6c0*/  FFMA.FTZ R126, R126, R61.reuse, -R108.reuse ;  /* 0x0000003d7e7e7223 */ /* 0x180fe2000001086c */
[-C--:B------:R-:W-:Y:S01]  /*1a6d0*/  FFMA.FTZ R109, R64, R61.reuse, -R108 ;  /* 0x0000003d406d7223 */ /* 0x080fe2000001086c */
[-C--:B------:R-:W-:Y:S01]  /*1a6e0*/  FFMA.FTZ R180, R21, R61.reuse, -R10 ;  /* 0x0000003d15b47223 */ /* 0x080fe2000001080a */
[-CC-:B------:R-:W-:Y:S01]  /*1a6f0*/  FFMA.FTZ R181, R56, R61.reuse, -R108.reuse ;  /* 0x0000003d38b57223 */ /* 0x180fe2000001086c */
[-C--:B------:R-:W-:Y:S01]  /*1a700*/  FFMA.FTZ R183, R62, R61.reuse, -R108 ;  /* 0x0000003d3eb77223 */ /* 0x080fe2000001086c */
[-CC-:B------:R-:W-:Y:S01]  /*1a710*/  FFMA.FTZ R133, R133, R61.reuse, -R10.reuse ;  /* 0x0000003d85857223 */ /* 0x180fe2000001080a */
[-C--:B------:R-:W-:Y:S01]  /*1a720*/  FFMA.FTZ R182, R15, R61.reuse, -R10 ;  /* 0x0000003d0fb67223 */ /* 0x080fe2000001080a */
[----:B------:R-:W2:Y:S01]  /*1a730*/  MUFU.EX2 R161, R161 ;  /* 0x000000a100a17308 */ /* 0x000ea20000000800 */
[----:B----4-:R-:W-:Y:S01]  /*1a740*/  FADD.FTZ R39, R158, R37 ;  /* 0x000000259e277221 */ /* 0x010fe20000010000 */
[----:B------:R-:W-:Y:S01]  /*1a750*/  FADD.FTZ R38, R159, R36 ;  /* 0x000000249f267221 */ /* 0x000fe20000010000 */
[----:B------:R-:W-:Y:S01]  /*1a760*/  FFMA.FTZ R147, R13, R61, -R10 ;  /* 0x0000003d0d937223 */ /* 0x000fe2000001080a */
[C---:B------:R-:W-:Y:S01]  /*1a770*/  FMUL.FTZ R91, R185.reuse, R91 ;  /* 0x0000005bb95b7220 */ /* 0x040fe20000410000 */
[C---:B------:R-:W-:Y:S01]  /*1a780*/  FMUL.FTZ R90, R185.reuse, R90 ;  /* 0x0000005ab95a7220 */ /* 0x040fe20000410000 */
[C---:B------:R-:W-:Y:S01]  /*1a790*/  FMUL.FTZ R111, R185.reuse, R99 ;  /* 0x00000063b96f7220 */ /* 0x040fe20000410000 */
[C---:B------:R-:W-:Y:S01]  /*1a7a0*/  FMUL.FTZ R110, R185.reuse, R98 ;  /* 0x00000062b96e7220 */ /* 0x040fe20000410000 */
[----:B------:R-:W4:Y:S01]  /*1a7b0*/  MUFU.EX2 R160, R160 ;  /* 0x000000a000a07308 */ /* 0x000f220000000800 */
[C---:B------:R-:W-:Y:S01]  /*1a7c0*/  FMUL.FTZ R107, R185.reuse, R107 ;  /* 0x0000006bb96b7220 */ /* 0x040fe20000410000 */
[----:B------:R-:W-:Y:S01]  /*1a7d0*/  FMUL.FTZ R106, R185, R106 ;  /* 0x0000006ab96a7220 */ /* 0x000fe20000410000 */
[----:B------:R-:W4:Y:S04]  /*1a7e0*/  LDL.64 R8, [R1+0x2e0] ;  /* 0x0002e00001087983 */ /* 0x000f280000100a00 */
[----:B------:R-:W4:Y:S01]  /*1a7f0*/  LDL.64 R24, [R1+0x330] ;  /* 0x0003300001187983 */ /* 0x000f220000100a00 */
[----:B------:R-:W4:Y:S01]  /*1a800*/  MUFU.EX2 R144, R144 ;  /* 0x0000009000907308 */ /* 0x000f220000000800 */
[----:B0-----:R-:W-:Y:S01]  /*1a810*/  FADD.FTZ R41, R184, R39 ;  /* 0x00000027b8297221 */ /* 0x001fe20000010000 */
[----:B---3--:R-:W-:Y:S01]  /*1a820*/  FADD.FTZ R40, R145, R38 ;  /* 0x0000002691287221 */ /* 0x008fe20000010000 */
[----:B------:R-:W3:Y:S05]  /*1a830*/  LDL.64 R26, [R1+0x340] ;  /* 0x00034000011a7983 */ /* 0x000eea0000100a00 */
[----:B------:R-:W0:Y:S08]  /*1a840*/  MUFU.EX2 R162, R162 ;  /* 0x000000a200a27308 */ /* 0x000e300000000800 */
[----:B------:R-:W0:Y:S01]  /*1a850*/  MUFU.EX2 R163, R163 ;  /* 0x000000a300a37308 */ /* 0x000e220000000800 */
[----:B-1----:R-:W-:Y:S01]  /*1a860*/  FADD.FTZ R43, R140, R41 ;  /* 0x000000298c2b7221 */ /* 0x002fe20000010000 */
[----:B--2---:R-:W-:-:S06]  /*1a870*/  FADD.FTZ R45, R161, R40 ;  /* 0x00000028a12d7221 */ /* 0x004fcc0000010000 */
[----:B------:R-:W-:Y:S01]  /*1a880*/  MUFU.EX2 R136, R136 ;  /* 0x0000008800887308 */ /* 0x000fe20000000800 */
[C---:B------:R-:W-:Y:S01]  /*1a890*/  FMUL.FTZ R89, R151.reuse, R89 ;  /* 0x0000005997597220 */ /* 0x040fe20000410000 */
[----:B------:R-:W-:Y:S01]  /*1a8a0*/  FMUL.FTZ R88, R151, R88 ;  /* 0x0000005897587220 */ /* 0x000fe20000410000 */
[----:B------:R-:W2:Y:S04]  /*1a8b0*/  LDL.64 R4, [R1+0x2c0] ;  /* 0x0002c00001047983 */ /* 0x000ea80000100a00 */
[----:B------:R-:W3:Y:S01]  /*1a8c0*/  LDL.64 R6, [R1+0x2d0] ;  /* 0x0002d00001067983 */ /* 0x000ee20000100a00 */
[----:B------:R-:W1:Y:S03]  /*1a8d0*/  MUFU.EX2 R139, R139 ;  /* 0x0000008b008b7308 */ /* 0x000e660000000800 */
[----:B------:R-:W3:Y:S05]  /*1a8e0*/  LDL.64 R28, [R1+0x350] ;  /* 0x00035000011c7983 */ /* 0x000eea0000100a00 */
[----:B------:R-:W1:Y:S01]  /*1a8f0*/  MUFU.EX2 R132, R132 ;  /* 0x0000008400847308 */ /* 0x000e620000000800 */
[----:B----4-:R-:W-:Y:S01]  /*1a900*/  FADD.FTZ R47, R160, R43 ;  /* 0x0000002ba02f7221 */ /* 0x010fe20000010000 */
[----:B------:R-:W-:Y:S01]  /*1a910*/  FADD.FTZ R46, R144, R45 ;  /* 0x0000002d902e7221 */ /* 0x000fe20000010000 */
[----:B------:R-:W4:Y:S04]  /*1a920*/  LDL.64 R20, [R1+0x320] ;  /* 0x0003200001147983 */ /* 0x000f280000100a00 */
[----:B------:R-:W4:Y:S01]  /*1a930*/  LDL.64 R30, [R1+0x360] ;  /* 0x00036000011e7983 */ /* 0x000f220000100a00 */
[----:B------:R-:W1:Y:S08]  /*1a940*/  MUFU.EX2 R168, R168 ;  /* 0x000000a800a87308 */ /* 0x000e700000000800 */
[----:B------:R-:W1:Y:S01]  /*1a950*/  MUFU.EX2 R169, R169 ;  /* 0x000000a900a97308 */ /* 0x000e620000000800 */
[----:B0-----:R-:W-:Y:S01]  /*1a960*/  FADD.FTZ R50, R162, R47 ;  /* 0x0000002fa2327221 */ /* 0x001fe20000010000 */
[----:B------:R-:W-:Y:S01]  /*1a970*/  FADD.FTZ R47, R163, R46 ;  /* 0x0000002ea32f7221 */ /* 0x000fe20000010000 */
[----:B------:R-:W4:Y:S05]  /*1a980*/  LDL.64 R32, [R1+0x370] ;  /* 0x0003700001207983 */ /* 0x000f2a0000100a00 */
[----:B------:R-:W0:Y:S08]  /*1a990*/  MUFU.EX2 R138, R138 ;  /* 0x0000008a008a7308 */ /* 0x000e300000000800 */
[----:B------:R-:W0:Y:S01]  /*1a9a0*/  MUFU.EX2 R131, R131 ;  /* 0x0000008300837308 */ /* 0x000e220000000800 */
[----:B-1----:R-:W-:Y:S01]  /*1a9b0*/  FADD.FTZ R49, R139, R50 ;  /* 0x000000328b317221 */ /* 0x002fe20000010000 */
[----:B------:R-:W-:Y:S01]  /*1a9c0*/  FADD.FTZ R50, R132, R47 ;  /* 0x0000002f84327221 */ /* 0x000fe20000010000 */
[----:B------:R-:W4:Y:S05]  /*1a9d0*/  LDL.64 R34, [R1+0x380] ;  /* 0x0003800001227983 */ /* 0x000f2a0000100a00 */
        /* <DEDUP_REMOVED lines=28> */
[----:B------:R-:W1:Y:S01]  /*1aba0*/  MUFU.EX2 R127, R127 ;  /* 0x0000007f007f7308 */ /* 0x000e620000000800 */
[----:B0-----:R-:W-:Y:S01]  /*1abb0*/  FADD.FTZ R65, R149, R64 ;  /* 0x0000004095417221 */ /* 0x001fe20000010000 */
[----:B------:R-:W-:-:S06]  /*1abc0*/  FADD.FTZ R62, R128, R63 ;  /* 0x0000003f803e7221 */ /* 0x000fcc0000010000 */
[----:B------:R-:W0:Y:S08]  /*1abd0*/  MUFU.EX2 R178, R178 ;  /* 0x000000b200b27308 */ /* 0x000e300000000800 */
[----:B------:R-:W0:Y:S01]  /*1abe0*/  MUFU.EX2 R179, R179 ;  /* 0x000000b300b37308 */ /* 0x000e220000000800 */
[----:B-1----:R-:W-:Y:S01]  /*1abf0*/  FADD.FTZ R65, R176, R65 ;  /* 0x00000041b0417221 */ /* 0x002fe20000010000 */
[----:B------:R-:W-:-:S06]  /*1ac00*/  FADD.FTZ R64, R177, R62 ;  /* 0x0000003eb1407221 */ /* 0x000fcc0000010000 */
[----:B------:R-:W1:Y:S01]  /*1ac10*/  MUFU.EX2 R126, R126 ;  /* 0x0000007e007e7308 */ /* 0x000e620000000800 */
[----:B------:R-:W-:Y:S01]  /*1ac20*/  FADD.FTZ R69, R148, R65 ;  /* 0x0000004194457221 */ /* 0x000fe20000010000 */
[----:B------:R-:W-:-:S06]  /*1ac30*/  FADD.FTZ R68, R127, R64 ;  /* 0x000000407f447221 */ /* 0x000fcc0000010000 */
[----:B------:R-:W1:Y:S01]  /*1ac40*/  MUFU.EX2 R180, R180 ;  /* 0x000000b400b47308 */ /* 0x000e620000000800 */
[----:B------:R-:W-:-:S07]  /*1ac50*/  FFMA.FTZ R108, R60, R61, -R108 ;  /* 0x0000003d3c6c7223 */ /* 0x000fce000001086c */
[----:B------:R-:W1:Y:S01]  /*1ac60*/  MUFU.EX2 R181, R181 ;  /* 0x000000b500b57308 */ /* 0x000e620000000800 */
[----:B0-----:R-:W-:Y:S01]  /*1ac70*/  FADD.FTZ R71, R178, R69 ;  /* 0x00000045b2477221 */ /* 0x001fe20000010000 */
[----:B------:R-:W-:Y:S01]  /*1ac80*/  FADD.FTZ R73, R179, R68 ;  /* 0x00000044b3497221 */ /* 0x000fe20000010000 */
[----:B------:R-:W4:Y:S04]  /*1ac90*/  LDL.64 R10, [R1+0x2f0] ;  /* 0x0002f000010a7983 */ /* 0x000f280000100a00 */
[----:B------:R-:W4:Y:S01]  /*1aca0*/  LDL.64 R14, [R1+0x310] ;  /* 0x00031000010e7983 */ /* 0x000f220000100a00 */
[----:B------:R-:W0:Y:S08]  /*1acb0*/  MUFU.EX2 R133, R133 ;  /* 0x0000008500857308 */ /* 0x000e300000000800 */
[----:B------:R-:W0:Y:S01]  /*1acc0*/  MUFU.EX2 R109, R109 ;  /* 0x0000006d006d7308 */ /* 0x000e220000000800 */
[----:B------:R-:W-:Y:S01]  /*1acd0*/  FADD.FTZ R75, R136, R71 ;  /* 0x00000047884b7221 */ /* 0x000fe20000010000 */
[----:B-1----:R-:W-:Y:S01]  /*1ace0*/  FADD.FTZ R72, R126, R73 ;  /* 0x000000497e487221 */ /* 0x002fe20000010000 */
[----:B------:R-:W4:Y:S04]  /*1acf0*/  LDL.64 R12, [R1+0x300] ;  /* 0x00030000010c7983 */ /* 0x000f280000100a00 */
[----:B------:R-:W4:Y:S01]  /*1ad00*/  LDL.64 R36, [R1+0x390] ;  /* 0x0003900001247983 */ /* 0x000f220000100a00 */
[----:B------:R-:W1:Y:S08]  /*1ad10*/  MUFU.EX2 R182, R182 ;  /* 0x000000b600b67308 */ /* 0x000e700000000800 */
[----:B------:R-:W1:Y:S01]  /*1ad20*/  MUFU.EX2 R183, R183 ;  /* 0x000000b700b77308 */ /* 0x000e620000000800 */
[----:B------:R-:W-:Y:S01]  /*1ad30*/  FADD.FTZ R76, R180, R75 ;  /* 0x0000004bb44c7221 */ /* 0x000fe20000010000 */
[----:B------:R-:W-:-:S06]  /*1ad40*/  FADD.FTZ R78, R181, R72 ;  /* 0x00000048b54e7221 */ /* 0x000fcc0000010000 */
[----:B------:R-:W1:Y:S01]  /*1ad50*/  MUFU.EX2 R147, R147 ;  /* 0x0000009300937308 */ /* 0x000e620000000800 */
[----:B------:R-:W-:Y:S04]  /*1ad60*/  STL.64 [R1+0x3f0], R90 ;  /* 0x0003f05a01007387 */ /* 0x000fe80000100a00 */
[----:B------:R-:W-:Y:S03]  /*1ad70*/  STL.64 [R1+0x3f8], R88 ;  /* 0x0003f85801007387 */ /* 0x000fe60000100a00 */
[----:B------:R-:W1:Y:S01]  /*1ad80*/  MUFU.EX2 R108, R108 ;  /* 0x0000006c006c7308 */ /* 0x000e620000000800 */
[----:B0-----:R-:W-:Y:S01]  /*1ad90*/  FADD.FTZ R81, R133, R76 ;  /* 0x0000004c85517221 */ /* 0x001fe20000010000 */
[----:B------:R-:W-:Y:S01]  /*1ada0*/  FADD.FTZ R80, R109, R78 ;  /* 0x0000004e6d507221 */ /* 0x000fe20000010000 */
[----:B------:R-:W-:Y:S02]  /*1adb0*/  STL.64 [R1+0x200], R110 ;  /* 0x0002006e01007387 */ /* 0x000fe40000100a00 */
[----:B-1----:R-:W-:Y:S01]  /*1adc0*/  FADD.FTZ R86, R182, R81 ;  /* 0x00000051b6567221 */ /* 0x002fe20000010000 */
[----:B------:R-:W-:Y:S01]  /*1add0*/  FADD.FTZ R87, R183, R80 ;  /* 0x00000050b7577221 */ /* 0x000fe20000010000 */
[----:B------:R-:W-:Y:S02]  /*1ade0*/  STL.64 [R1+0x210], R106 ;  /* 0x0002106a01007387 */ /* 0x000fe40000100a00 */
[----:B------:R-:W-:-:S02]  /*1adf0*/  FADD.FTZ R86, R147, R86 ;  /* 0x0000005693567221 */ /* 0x000fc40000010000 */
[----:B------:R-:W4:Y:S04]  /*1ae00*/  LDL.64 R38, [R1+0x3a0] ;  /* 0x0003a00001267983 */ /* 0x000f280000100a00 */
[----:B------:R-:W4:Y:S01]  /*1ae10*/  LDL.64 R40, [R1+0x3b0] ;  /* 0x0003b00001287983 */ /* 0x000f220000100a00 */
[----:B------:R-:W-:-:S03]  /*1ae20*/  FADD.FTZ R87, R108, R87 ;  /* 0x000000576c577221 */ /* 0x000fc60000010000 */
[----:B------:R-:W4:Y:S04]  /*1ae30*/  LDL.64 R42, [R1+0x3c0] ;  /* 0x0003c000012a7983 */ /* 0x000f280000100a00 */
[----:B------:R0:W-:Y:S04]  /*1ae40*/  STL.64 [R1+0x1e0], R86 ;  /* 0x0001e05601007387 */ /* 0x0001e80000100a00 */
        /* <DEDUP_REMOVED lines=24> */
[----:B------:R-:W4:Y:S01]  /*1afd0*/  LDL.64 R110, [R1+0x378] ;  /* 0x00037800016e7983 */ /* 0x000f220000100a00 */
        /* <DEDUP_REMOVED lines=211> */
.L_x_12169:
[----:B------:R-:W-:Y:S05]  /*1bd10*/  BSYNC B0 ;  /* 0x0000000000007941 */ /* 0x000fea0003800000 */
.L_x_12168:
        /* <DEDUP_REMOVED lines=8> */
.L_x_12171:
[----:B------:R-:W-:Y:S05]  /*1bda0*/  BSYNC B0 ;  /* 0x0000000000007941 */ /* 0x000fea0003800000 */
.L_x_12170:
[----:B------:R-:W-:Y:S04]  /*1bdb0*/  BSSY B0, `(.L_x_12172) ;  /* 0x0000004000007945 */ /* 0x000fe80003800000 */
[----:B-1----:R-:W-:Y:S05]  /*1bdc0*/  @P0 BRA `(.L_x_12173) ;  /* 0x0000000000080947 */ /* 0x002fea0003800000 */
[----:B------:R-:W1:Y:S02]  /*1bdd0*/  SYNCS.PHASECHK.TRANS64.TRYWAIT P0, [R2+URZ], R3 ;  /* 0x00000003020075a7 */ /* 0x000e64000800017f */
[----:B-1----:R-:W-:Y:S05]  /*1bde0*/  @!P0 BRA `(.L_x_12174) ;  /* 0x000000fc00208947 */ /* 0x002fea0003800000 */
.L_x_12173:
[----:B------:R-:W-:Y:S05]  /*1bdf0*/  BSYNC B0 ;  /* 0x0000000000007941 */ /* 0x000fea0003800000 */
.L_x_12172:
        /* <DEDUP_REMOVED lines=801> */
.L_x_12176:
[----:B------:R-:W-:Y:S05]  /*1f010*/  BSYNC B0 ;  /* 0x0000000000007941 */ /* 0x000fea0003800000 */
.L_x_12175:
        /* <DEDUP_REMOVED lines=9> */
.L_x_12148:
[----:B------:R-:W2:Y:S01]  /*1f0b0*/  LDL R5, [R1+0x1e0] ;  /* 0x0001e00001057983 */ /* 0x000ea20000100800 */
[----:B------:R-:W-:Y:S05]  /*1f0c0*/  WARPSYNC.ALL ;  /* 0x0000000000007948 */ /* 0x000fea0003800000 */
        /* <DEDUP_REMOVED lines=61> */
[----:B------:R-:W4:Y:S04]  /*1f4a0*/  LDL R136, [R1+0x1c8] ;  /* 0x0001c80001887983 */ /* 0x000f280000100800 */
[----:B------:R-:W5:Y:S04]  /*1f4b0*/  LDL.64 R10, [R1+0x378] ;  /* 0x00037800010a7983 */ /* 0x000f680000100a00 */
[----:B--2---:R-:W2:Y:S02]  /*1f4c0*/  SHFL.BFLY PT, R0, R5, 0x2, 0x1f ;  /* 0x0c401f0005007f89 */ /* 0x004ea400000e0000 */
[----:B--2---:R-:W-:-:S05]  /*1f4d0*/  FADD.FTZ R0, R5, R0 ;  /* 0x0000000005007221 */ /* 0x004fca0000010000 */
[----:B------:R-:W0:Y:S02]  /*1f4e0*/  SHFL.BFLY PT, R3, R0, 0x1, 0x1f ;  /* 0x0c201f0000037f89 */ /* 0x000e2400000e0000 */
[----:B01----:R-:W-:Y:S02]  /*1f4f0*/  FADD.FTZ R2, R0, R3 ;  /* 0x0000000300027221 */ /* 0x003fe40000010000 */
[----:B------:R-:W2:Y:S04]  /*1f500*/  LDL R0, [R1+0x1c0] ;  /* 0x0001c00001007983 */ /* 0x000ea80000100800 */
[----:B------:R-:W-:Y:S04]  /*1f510*/  STL [R1+0x1e0], R2 ;  /* 0x0001e00201007387 */ /* 0x000fe80000100800 */
[----:B------:R-:W4:Y:S04]  /*1f520*/  LDL R147, [R1+0x1e0] ;  /* 0x0001e00001937983 */ /* 0x000f280000100800 */
[----:B---3--:R-:W0:Y:S02]  /*1f530*/  SHFL.BFLY PT, R3, R6, 0x2, 0x1f ;  /* 0x0c401f0006037f89 */ /* 0x008e2400000e0000 */
[----:B0-----:R-:W-:-:S02]  /*1f540*/  FADD.FTZ R3, R3, R6 ;  /* 0x0000000603037221 */ /* 0x001fc40000010000 */
[----:B------:R-:W3:Y:S04]  /*1f550*/  LDL.64 R6, [R1+0x3d8] ;  /* 0x0003d80001067983 */ /* 0x000ee80000100a00 */
[----:B------:R-:W0:Y:S02]  /*1f560*/  SHFL.BFLY PT, R4, R3, 0x1, 0x1f ;  /* 0x0c201f0003047f89 */ /* 0x000e2400000e0000 */
[----:B0-----:R-:W-:Y:S02]  /*1f570*/  FADD.FTZ R140, R3, R4 ;  /* 0x00000004038c7221 */ /* 0x001fe40000010000 */
[----:B------:R-:W3:Y:S03]  /*1f580*/  LDL.64 R2, [R1+0x3c8] ;  /* 0x0003c80001027983 */ /* 0x000ee60000100a00 */
[----:B------:R-:W-:Y:S01]  /*1f590*/  FSETP.NE.FTZ.AND P1, PT, R140, RZ, PT ;  /* 0x000000ff8c00720b */ /* 0x000fe20003f35000 */
[----:B------:R-:W3:-:S12]  /*1f5a0*/  LDL.64 R4, [R1+0x3e8] ;  /* 0x0003e80001047983 */ /* 0x000ed80000100a00 */
[----:B------:R-:W3:Y:S04]  /*1f5b0*/  @P1 LDL R143, [R1+0x1f0] ;  /* 0x0001f000018f1983 */ /* 0x000ee80000100800 */
[----:B------:R-:W3:Y:S01]  /*1f5c0*/  @P1 LDL R146, [R1+0x1d4] ;  /* 0x0001d40001921983 */ /* 0x000ee20000100800 */
[----:B----4-:R-:W-:-:S13]  /*1f5d0*/  FSETP.NE.FTZ.AND P0, PT, R147, RZ, PT ;  /* 0x000000ff9300720b */ /* 0x010fda0003f15000 */
[----:B------:R-:W4:Y:S04]  /*1f5e0*/  @P0 LDL R138, [R1+0x1f0] ;  /* 0x0001f000018a0983 */ /* 0x000f280000100800 */
[----:B------:R-:W4:Y:S01]  /*1f5f0*/  @P0 LDL R139, [R1+0x1d0] ;  /* 0x0001d000018b0983 */ /* 0x000f220000100800 */
[----:B------:R-:W0:Y:S01]  /*1f600*/  @P0 MUFU.LG2 R141, R147 ;  /* 0x00000093008d0308 */ /* 0x000e220000000c00 */
[----:B------:R-:W-:Y:S02]  /*1f610*/  IMAD.MOV.U32 R142, RZ, RZ, -0x800000 ;  /* 0xff800000ff8e7424 */ /* 0x000fe400078e00ff */
[----:B------:R-:W-:Y:S01]  /*1f620*/  IMAD.MOV.U32 R137, RZ, RZ, RZ ;  /* 0x000000ffff897224 */ /* 0x000fe200078e00ff */
[----:B------:R-:W1:Y:S04]  /*1f630*/  S2R R149, SR_TID.X ;  /* 0x0000000000957919 */ /* 0x000e680000002100 */
[----:B------:R-:W5:Y:S01]  /*1f640*/  @P1 MUFU.LG2 R145, R140 ;  /* 0x0000008c00911308 */ /* 0x000f620000000c00 */
[----:B0-----:R-:W-:-:S07]  /*1f650*/  @P0 FMUL.FTZ R141, R141, 0.69314718246459960938 ;  /* 0x3f3172188d8d0820 */ /* 0x001fce0000410000 */
[----:B------:R-:W0:Y:S01]  /*1f660*/  @P0 MUFU.RCP R137, R147 ;  /* 0x0000009300890308 */ /* 0x000e220000001000 */
[----:B------:R-:W-:Y:S01]  /*1f670*/  IMAD.MOV.U32 R144, RZ, RZ, -0x800000 ;  /* 0xff800000ff907424 */ /* 0x000fe200078e00ff */
[----:B------:R-:W-:Y:S01]  /*1f680*/  IADD3 R136, R136, 0x1, RZ ;  /* 0x0000000188887810 */ /* 0x000fe20007ffe0ff */
[----:B--2---:R-:W-:Y:S02]  /*1f690*/  VIADD R0, R0, 0x1 ;  /* 0x0000000100007836 */ /* 0x004fe40000000000 */
[----:B-----5:R-:W-:Y:S01]  /*1f6a0*/  @P1 FMUL.FTZ R148, R145, 0.69314718246459960938 ;  /* 0x3f31721891941820 */ /* 0x020fe20000410000 */
[----:B------:R-:W-:Y:S04]  /*1f6b0*/  STL [R1+0x1e4], R140 ;  /* 0x0001e48c01007387 */ /* 0x000fe80000100800 */
[----:B------:R-:W-:Y:S01]  /*1f6c0*/  STL [R1+0x1c8], R136 ;  /* 0x0001c88801007387 */ /* 0x000fe20000100800 */
        /* <DEDUP_REMOVED lines=99> */
[----:B------:R-:W-:Y:S01]  /*1fd00*/  STL [R1+0x1c0], R0 ;  /* 0x0001c00001007387 */ /* 0x000fe20000100800 */
[----:B-1----:R-:W-:Y:S01]  /*1fd10*/  SHF.R.U32.HI R149, RZ, 0x7, R149 ;  /* 0x00000007ff957819 */ /* 0x002fe20000011695 */
[----:B------:R-:W-:Y:S01]  /*1fd20*/  BSSY B0, `(.L_x_12178) ;  /* 0x0000070000007945 */ /* 0x000fe20003800000 */
[----:B----4-:R-:W-:-:S04]  /*1fd30*/  @P0 FMUL.FTZ R138, R138, 0.69314718246459960938 ;  /* 0x3f3172188a8a0820 */ /* 0x010fc80000410000 */
[----:B------:R-:W-:Y:S01]  /*1fd40*/  @P0 FFMA.FTZ R142, R138, R139, R141 ;  /* 0x0000008b8a8e0223 */ /* 0x000fe2000001008d */
[----:B------:R-:W-:-:S06]  /*1fd50*/  IMAD.MOV.U32 R138, RZ, RZ, RZ ;  /* 0x000000ffff8a7224 */ /* 0x000fcc00078e00ff */
[----:B------:R-:W0:Y:S01]  /*1fd60*/  @P1 MUFU.RCP R138, R140 ;  /* 0x0000008c008a1308 */ /* 0x000e220000001000 */
[----:B------:R-:W-:Y:S01]  /*1fd70*/  STL [R1+0x1e0], R142 ;  /* 0x0001e08e01007387 */ /* 0x000fe20000100800 */
[----:B------:R-:W-:Y:S01]  /*1fd80*/  ISETP.NE.AND P1, PT, R0, 0x2, PT ;  /* 0x000000020000780c */ /* 0x000fe20003f25270 */
        /* <DEDUP_REMOVED lines=93> */
[-C--:B------:R-:W-:Y:S01]  /*20360*/  FMUL.FTZ R11, R11, R138.reuse ;  /* 0x0000008a0b0b7220 */ /* 0x080fe20000410000 */
[----:B------:R-:W-:-:S05]  /*20370*/  FMUL.FTZ R10, R10, R138 ;  /* 0x0000008a0a0a7220 */ /* 0x000fca0000410000 */
[----:B------:R0:W-:Y:S01]  /*20380*/  STL.64 [R1+0x378], R10 ;  /* 0x0003780a01007387 */ /* 0x0001e20000100a00 */
[----:B------:R-:W-:Y:S02]  /*20390*/  PLOP3.LUT P0, PT, PT, PT, PT, 0x8, 0x0 ;  /* 0x000000000000781c */ /* 0x000fe40003f0e170 */
[----:B0-----:R-:W-:-:S05]  /*203a0*/  IADD3 R10, -R149, 0xb, RZ ;  /* 0x0000000b950a7810 */ /* 0x001fca0007ffe1ff */
[----:B------:R0:W-:Y:S08]  /*203b0*/  BAR.ARV R10, 0x100 ;  /* 0x0004000a0000751d */ /* 0x0001f00000002000 */
[----:B------:R-:W-:Y:S06]  /*203c0*/  BAR.ARV 0x8, 0x180 ;  /* 0x0206000000007b1d */ /* 0x000fec0000002000 */
[----:B------:R-:W-:Y:S05]  /*203d0*/  @P1 BRA `(.L_x_12179) ;  /* 0x0000000000101947 */ /* 0x000fea0003800000 */
[----:B------:R-:W2:Y:S04]  /*203e0*/  LDL R0, [R1+0x1c4] ;  /* 0x0001c40001007983 */ /* 0x000ea80000100800 */
[----:B------:R1:W-:Y:S01]  /*203f0*/  STL [R1+0x1c0], RZ ;  /* 0x0001c0ff01007387 */ /* 0x0003e20000100800 */
[----:B--2---:R-:W-:-:S05]  /*20400*/  LOP3.LUT R0, R0, 0x1, RZ, 0x3c, !PT ;  /* 0x0000000100007812 */ /* 0x004fca00078e3cff */
[----:B------:R1:W-:Y:S02]  /*20410*/  STL [R1+0x1c4], R0 ;  /* 0x0001c40001007387 */ /* 0x0003e40000100800 */
.L_x_12179:
[----:B------:R-:W-:Y:S05]  /*20420*/  BSYNC B0 ;  /* 0x0000000000007941 */ /* 0x000fea0003800000 */
.L_x_12178:
[----:B------:R-:W-:-:S12]  /*20430*/  UIADD3 UR37, UR37, 0x1, URZ ;  /* 0x0000000125257890 */ /* 0x000fd8000fffe03f */
.L_x_12055:
[----:B------:R-:W-:Y:S05]  /*20440*/  WARPSYNC.ALL ;  /* 0x0000000000007948 */ /* 0x000fea0003800000 */
[----:B------:R-:W4:Y:S08]  /*20450*/  S2UR UR4, SR_CgaCtaId ;  /* 0x00000000000479c3 */ /* 0x000f300000008800 */
[----:B------:R-:W-:Y:S01]  /*20460*/  BAR.SYNC.DEFER_BLOCKING 0x5, 0x180 ;  /* 0x0146000000007b1d */ /* 0x000fe20000010000 */
[----:B------:R-:W-:-:S05]  /*20470*/  MOV R148, 0x400 ;  /* 0x0000040000947802 */ /* 0x000fca0000000f00 */
[----:B------:R-:W-:Y:S01]  /*20480*/  BSSY B0, `(.L_x_12180) ;  /* 0x00002e5000007945 */ /* 0x000fe20003800000 */
[----:B----4-:R-:W-:-:S05]  /*20490*/  IMAD.U32 R27, RZ, RZ, UR4 ;  /* 0x00000004ff1b7e24 */ /* 0x010fca000f8e00ff */
[----:B------:R-:W-:-:S05]  /*204a0*/  LEA R148, R27, R148, 0x18 ;  /* 0x000000941b947211 */ /* 0x000fca00078ec0ff */
[----:B------:R4:W0:Y:S01]  /*204b0*/  LDS.128 R124, [R148+0x228d0] ;  /* 0x0228d000947c7984 */ /* 0x0008220000000c00 */
[----:B------:R-:W-:Y:S06]  /*204c0*/  BAR.ARV 0x4, 0x180 ;  /* 0x0106000000007b1d */ /* 0x000fec0000002000 */
[----:B------:R-:W-:Y:S05]  /*204d0*/  @P0 BRA `(.L_x_12181) ;  /* 0x00000020002c0947 */ /* 0x000fea0003800000 */
        /* <DEDUP_REMOVED lines=26> */
[----:B------:R-:W2:Y:S04]  /*20680*/  LDL.128 R40, [R1+0x390] ;  /* 0x0003900001287983 */ /* 0x000ea80000100c00 */
[----:B------:R-:W2:Y:S04]  /*20690*/  LDL.128 R28, [R1+0x3c0] ;  /* 0x0003c000011c7983 */ /* 0x000ea80000100c00 */
[----:B------:R-:W2:Y:S04]  /*206a0*/  LDL.128 R32, [R1+0x3b0] ;  /* 0x0003b00001207983 */ /* 0x000ea80000100c00 */
[----:B0--3--:R-:W3:Y:S04]  /*206b0*/  LDL.128 R8, [R1+0x3e0] ;  /* 0x0003e00001087983 */ /* 0x009ee80000100c00 */
[----:B------:R-:W3:Y:S04]  /*206c0*/  LDL.128 R12, [R1+0x3d0] ;  /* 0x0003d000010c7983 */ /* 0x000ee80000100c00 */
[----:B------:R-:W3:Y:S01]  /*206d0*/  LDL.128 R4, [R1+0x3f0] ;  /* 0x0003f00001047983 */ /* 0x000ee20000100c00 */
[----:B------:R-:W0:Y:S01]  /*206e0*/  S2R R21, SR_SWINHI ;  /* 0x0000000000157919 */ /* 0x000e220000002f00 */
[----:B-----5:R-:W-:-:S02]  /*206f0*/  MOV R2, R148 ;  /* 0x0000009400027202 */ /* 0x020fc40000000f00 */
[----:B0-----:R-:W-:-:S03]  /*20700*/  MOV R3, R21 ;  /* 0x0000001500037202 */ /* 0x001fc60000000f00 */
[----:B------:R-:W-:-:S03]  /*20710*/  IMAD.WIDE R20, R227, 0x2, R2 ;  /* 0x00000002e3147825 */ /* 0x000fc600078e0202 */
[----:B------:R-:W-:-:S04]  /*20720*/  IADD3 R25, P1, R20, 0x20, RZ ;  /* 0x0000002014197810 */ /* 0x000fc80007f3e0ff */
[----:B------:R-:W-:-:S04]  /*20730*/  LOP3.LUT R24, R25, 0x380, RZ, 0xc0, !PT ;  /* 0x0000038019187812 */ /* 0x000fc800078ec0ff */
[----:B------:R-:W-:-:S04]  /*20740*/  SHF.R.U64 R24, R24, 0x3, RZ ;  /* 0x0000000318187819 */ /* 0x000fc800000012ff */
[----:B------:R-:W-:Y:S01]  /*20750*/  LOP3.LUT R24, R24, R25, RZ, 0x3c, !PT ;  /* 0x0000001918187212 */ /* 0x000fe200078e3cff */
[----:B------:R-:W-:Y:S01]  /*20760*/  IMAD.X R25, RZ, RZ, R21, P1 ;  /* 0x000000ffff197224 */ /* 0x000fe200008e0615 */
[C---:B------:R-:W-:Y:S02]  /*20770*/  IADD3 R169, P1, R20.reuse, 0x4060, RZ ;  /* 0x0000406014a97810 */ /* 0x040fe40007f3e0ff */
[C---:B------:R-:W-:Y:S02]  /*20780*/  IADD3 R150, P2, R20.reuse, 0x40, RZ ;  /* 0x0000004014967810 */ /* 0x040fe40007f5e0ff */
[----:B------:R-:W-:Y:S02]  /*20790*/  IADD3 R156, P3, R20, 0x60, RZ ;  /* 0x00000060149c7810 */ /* 0x000fe40007f7e0ff */
[----:B------:R-:W-:Y:S02]  /*207a0*/  LOP3.LUT R168, R169, 0x380, RZ, 0xc0, !PT ;  /* 0x00000380a9a87812 */ /* 0x000fe400078ec0ff */
[----:B-1----:R-:W-:-:S02]  /*207b0*/  LOP3.LUT R0, R150, 0x380, RZ, 0xc0, !PT ;  /* 0x0000038096007812 */ /* 0x002fc400078ec0ff */
[----:B------:R-:W-:Y:S02]  /*207c0*/  LOP3.LUT R157, R156, 0x380, RZ, 0xc0, !PT ;  /* 0x000003809c9d7812 */ /* 0x000fe400078ec0ff */
[----:B------:R-:W-:Y:S02]  /*207d0*/  IADD3 R163, P0, R20, 0x4040, RZ ;  /* 0x0000404014a37810 */ /* 0x000fe40007f1e0ff */
[----:B------:R-:W-:Y:S02]  /*207e0*/  SHF.R.U64 R168, R168, 0x3, RZ ;  /* 0x00000003a8a87819 */ /* 0x000fe400000012ff */
[----:B------:R-:W-:Y:S02]  /*207f0*/  SHF.R.U64 R151, R0, 0x3, RZ ;  /* 0x0000000300977819 */ /* 0x000fe400000012ff */
[----:B------:R-:W-:Y:S02]  /*20800*/  SHF.R.U64 R157, R157, 0x3, RZ ;  /* 0x000000039d9d7819 */ /* 0x000fe400000012ff */
[----:B------:R-:W-:-:S02]  /*20810*/  LOP3.LUT R162, R163, 0x380, RZ, 0xc0, !PT ;  /* 0x00000380a3a27812 */ /* 0x000fc400078ec0ff */
[----:B------:R-:W-:Y:S01]  /*20820*/  LOP3.LUT R168, R168, R169, RZ, 0x3c, !PT ;  /* 0x000000a9a8a87212 */ /* 0x000fe200078e3cff */
[--C-:B------:R-:W-:Y:S01]  /*20830*/  IMAD.X R169, RZ, RZ, R21.reuse, P1 ;  /* 0x000000ffffa97224 */ /* 0x100fe200008e0615 */
[C---:B------:R-:W-:Y:S02]  /*20840*/  IADD3 R159, P4, R20.reuse, 0x4000, RZ ;  /* 0x00004000149f7810 */ /* 0x040fe40007f9e0ff */
[C---:B------:R-:W-:Y:S01]  /*20850*/  IADD3 R181, P1, R20.reuse, 0xc020, RZ ;  /* 0x0000c02014b57810 */ /* 0x040fe20007f3e0ff */
[----:B------:R-:W-:Y:S05]  /*20860*/  WARPSYNC.ALL ;  /* 0x0000000000007948 */ /* 0x000fea0003800000 */
[----:B------:R-:W-:Y:S01]  /*20870*/  IADD3 R161, P5, R20, 0x4020, RZ ;  /* 0x0000402014a17810 */ /* 0x000fe20007fbe0ff */
[----:B------:R-:W-:Y:S01]  /*20880*/  ULDC.64 UR4, c[0x0][0xc00] ;  /* 0x0003000000047ab9 */ /* 0x000fe20000000a00 */
[----:B------:R-:W-:Y:S01]  /*20890*/  LOP3.LUT R150, R151, R150, RZ, 0x3c, !PT ;  /* 0x0000009697967212 */ /* 0x000fe200078e3cff */
[--C-:B------:R-:W-:Y:S01]  /*208a0*/  IMAD.X R151, RZ, RZ, R21.reuse, P2 ;  /* 0x000000ffff977224 */ /* 0x100fe200010e0615 */
[----:B------:R-:W-:Y:S01]  /*208b0*/  LOP3.LUT R156, R157, R156, RZ, 0x3c, !PT ;  /* 0x0000009c9d9c7212 */ /* 0x000fe200078e3cff */
[----:B------:R-:W-:Y:S01]  /*208c0*/  IMAD.X R157, RZ, RZ, R21, P3 ;  /* 0x000000ffff9d7224 */ /* 0x000fe200018e0615 */
[----:B------:R-:W-:-:S02]  /*208d0*/  SHF.R.U64 R162, R162, 0x3, RZ ;  /* 0x00000003a2a27819 */ /* 0x000fc400000012ff */
[C---:B------:R-:W-:Y:S02]  /*208e0*/  IADD3 R171, P2, R20.reuse, 0x8000, RZ ;  /* 0x0000800014ab7810 */ /* 0x040fe40007f5e0ff */
[----:B------:R-:W-:Y:S02]  /*208f0*/  IADD3 R173, P3, R20, 0x8020, RZ ;  /* 0x0000802014ad7810 */ /* 0x000fe40007f7e0ff */
[----:B------:R-:W-:Y:S02]  /*20900*/  LOP3.LUT R158, R159, 0x380, RZ, 0xc0, !PT ;  /* 0x000003809f9e7812 */ /* 0x000fe400078ec0ff */
[----:B------:R-:W-:Y:S02]  /*20910*/  LOP3.LUT R180, R181, 0x380, RZ, 0xc0, !PT ;  /* 0x00000380b5b47812 */ /* 0x000fe400078ec0ff */
[----:B------:R-:W-:Y:S02]  /*20920*/  LOP3.LUT R160, R161, 0x380, RZ, 0xc0, !PT ;  /* 0x00000380a1a07812 */ /* 0x000fe400078ec0ff */
[----:B------:R-:W-:-:S02]  /*20930*/  LOP3.LUT R162, R162, R163, RZ, 0x3c, !PT ;  /* 0x000000a3a2a27212 */ /* 0x000fc400078e3cff */
[----:B------:R-:W-:Y:S02]  /*20940*/  IADD3.X R163, RZ, R21, RZ, P0, !PT ;  /* 0x00000015ffa37210 */ /* 0x000fe400007fe4ff */
[----:B------:R-:W-:Y:S02]  /*20950*/  LOP3.LUT R170, R171, 0x380, RZ, 0xc0, !PT ;  /* 0x00000380abaa7812 */ /* 0x000fe400078ec0ff */
[----:B------:R-:W-:Y:S02]  /*20960*/  LOP3.LUT R172, R173, 0x380, RZ, 0xc0, !PT ;  /* 0x00000380adac7812 */ /* 0x000fe400078ec0ff */
[----:B------:R-:W-:Y:S02]  /*20970*/  IADD3 R179, P0, R20, 0xc000, RZ ;  /* 0x0000c00014b37810 */ /* 0x000fe40007f1e0ff */
[----:B------:R-:W-:Y:S02]  /*20980*/  SHF.R.U64 R158, R158, 0x3, RZ ;  /* 0x000000039e9e7819 */ /* 0x000fe400000012ff */
[----:B------:R-:W-:-:S02]  /*20990*/  SHF.R.U64 R180, R180, 0x3, RZ ;  /* 0x00000003b4b47819 */ /* 0x000fc400000012ff */
[----:B------:R-:W-:Y:S02]  /*209a0*/  SHF.R.U64 R160, R160, 0x3, RZ ;  /* 0x00000003a0a07819 */ /* 0x000fe400000012ff */
[----:B------:R-:W-:Y:S02]  /*209b0*/  MOV R24, R24 ;  /* 0x0000001800187202 */ /* 0x000fe40000000f00 */
[----:B------:R-:W-:Y:S02]  /*209c0*/  LOP3.LUT R25, R20, 0x380, RZ, 0xc0, !PT ;  /* 0x0000038014197812 */ /* 0x000fe400078ec0ff */
[----:B------:R-:W-:Y:S02]  /*209d0*/  SHF.R.U64 R170, R170, 0x3, RZ ;  /* 0x00000003aaaa7819 */ /* 0x000fe400000012ff */
[----:B------:R-:W-:Y:S02]  /*209e0*/  SHF.R.U64 R172, R172, 0x3, RZ ;  /* 0x00000003acac7819 */ /* 0x000fe400000012ff */
[----:B------:R-:W-:-:S02]  /*209f0*/  LOP3.LUT R178, R179, 0x380, RZ, 0xc0, !PT ;  /* 0x00000380b3b27812 */ /* 0x000fc400078ec0ff */
[----:B------:R-:W-:Y:S01]  /*20a00*/  LOP3.LUT R158, R158, R159, RZ, 0x3c, !PT ;  /* 0x0000009f9e9e7212 */ /* 0x000fe200078e3cff */
[--C-:B------:R-:W-:Y:S01]  /*20a10*/  IMAD.X R159, RZ, RZ, R21.reuse, P4 ;  /* 0x000000ffff9f7224 */ /* 0x100fe200020e0615 */
[----:B------:R-:W-:Y:S01]  /*20a20*/  LOP3.LUT R180, R180, R181, RZ, 0x3c, !PT ;  /* 0x000000b5b4b47212 */ /* 0x000fe200078e3cff */
[--C-:B------:R-:W-:Y:S01]  /*20a30*/  IMAD.X R181, RZ, RZ, R21.reuse, P1 ;  /* 0x000000ffffb57224 */ /* 0x100fe200008e0615 */
[----:B------:R-:W-:Y:S01]  /*20a40*/  LOP3.LUT R160, R160, R161, RZ, 0x3c, !PT ;  /* 0x000000a1a0a07212 */ /* 0x000fe200078e3cff */
[----:B------:R-:W-:Y:S01]  /*20a50*/  IMAD.X R161, RZ, RZ, R21, P5 ;  /* 0x000000ffffa17224 */ /* 0x000fe200028e0615 */
[----:B------:R-:W-:Y:S02]  /*20a60*/  IADD3 R175, P4, R20, 0x8040, RZ ;  /* 0x0000804014af7810 */ /* 0x000fe40007f9e0ff */
[----:B------:R-:W-:Y:S02]  /*20a70*/  SHF.R.U64 R25, R25, 0x3, RZ ;  /* 0x0000000319197819 */ /* 0x000fe400000012ff */
[----:B------:R-:W-:-:S02]  /*20a80*/  ISETP.NE.U32.AND P1, PT, RZ, UR4, PT ;  /* 0x00000004ff007c0c */ /* 0x000fc4000bf25070 */
[----:B------:R-:W-:Y:S01]  /*20a90*/  LOP3.LUT R170, R170, R171, RZ, 0x3c, !PT ;  /* 0x000000abaaaa7212 */ /* 0x000fe200078e3cff */
[--C-:B------:R-:W-:Y:S01]  /*20aa0*/  IMAD.X R171, RZ, RZ, R21.reuse, P2 ;  /* 0x000000ffffab7224 */ /* 0x100fe200010e0615 */
[----:B------:R-:W-:Y:S01]  /*20ab0*/  LOP3.LUT R172, R172, R173, RZ, 0x3c, !PT ;  /* 0x000000adacac7212 */ /* 0x000fe200078e3cff */
[----:B------:R-:W-:Y:S01]  /*20ac0*/  IMAD.X R173, RZ, RZ, R21, P3 ;  /* 0x000000ffffad7224 */ /* 0x000fe200018e0615 */
[----:B------:R-:W-:Y:S02]  /*20ad0*/  IADD3 R177, P5, R20, 0x8060, RZ ;  /* 0x0000806014b17810 */ /* 0x000fe40007fbe0ff */
[----:B------:R-:W-:Y:S02]  /*20ae0*/  SHF.R.U64 R178, R178, 0x3, RZ ;  /* 0x00000003b2b27819 */ /* 0x000fe400000012ff */
[C---:B------:R-:W-:Y:S02]  /*20af0*/  IADD3 R183, P2, R20.reuse, 0xc040, RZ ;  /* 0x0000c04014b77810 */ /* 0x040fe40007f5e0ff */
[----:B------:R-:W-:-:S02]  /*20b00*/  IADD3 R185, P3, R20, 0xc060, RZ ;  /* 0x0000c06014b97810 */ /* 0x000fc40007f7e0ff */
[----:B------:R-:W-:Y:S02]  /*20b10*/  LOP3.LUT R174, R175, 0x380, RZ, 0xc0, !PT ;  /* 0x00000380afae7812 */ /* 0x000fe400078ec0ff */
[----:B------:R-:W-:Y:S02]  /*20b20*/  LOP3.LUT R20, R25, R20, RZ, 0x3c, !PT ;  /* 0x0000001419147212 */ /* 0x000fe400078e3cff */
[----:B------:R-:W-:Y:S01]  /*20b30*/  ISETP.NE.AND.EX P1, PT, RZ, UR5, PT, P1 ;  /* 0x00000005ff007c0c */ /* 0x000fe2000bf25310 */
[----:B------:R-:W-:Y:S01]  /*20b40*/  ULDC.64 UR4, c[0x0][0xc08] ;  /* 0x0003020000047ab9 */ /* 0x000fe20000000a00 */
[----:B------:R-:W-:Y:S02]  /*20b50*/  LOP3.LUT R176, R177, 0x380, RZ, 0xc0, !PT ;  /* 0x00000380b1b07812 */ /* 0x000fe400078ec0ff */
[----:B------:R-:W-:Y:S01]  /*20b60*/  LOP3.LUT R178, R178, R179, RZ, 0x3c, !PT ;  /* 0x000000b3b2b27212 */ /* 0x000fe200078e3cff */
[----:B------:R-:W-:Y:S01]  /*20b70*/  IMAD.X R179, RZ, RZ, R21, P0 ;  /* 0x000000ffffb37224 */ /* 0x000fe200000e0615 */
[----:B------:R-:W-:-:S02]  /*20b80*/  ISETP.NE.U32.AND P0, PT, RZ, UR4, PT ;  /* 0x00000004ff007c0c */ /* 0x000fc4000bf05070 */
[----:B------:R-:W-:Y:S02]  /*20b90*/  SHF.R.U64 R174, R174, 0x3, RZ ;  /* 0x00000003aeae7819 */ /* 0x000fe400000012ff */
[----:B------:R-:W-:Y:S02]  /*20ba0*/  MOV R20, R20 ;  /* 0x0000001400147202 */ /* 0x000fe40000000f00 */
[----:B----4-:R-:W-:Y:S02]  /*20bb0*/  F2FP.F16.F32.PACK_AB R144, R145, R144 ;  /* 0x000000909190723e */ /* 0x010fe400000000ff */
[----:B------:R-:W-:Y:S02]  /*20bc0*/  F2FP.F16.F32.PACK_AB R145, R147, R146 ;  /* 0x000000929391723e */ /* 0x000fe400000000ff */
[----:B------:R-:W-:Y:S02]  /*20bd0*/  F2FP.F16.F32.PACK_AB R136, R137, R136 ;  /* 0x000000888988723e */ /* 0x000fe400000000ff */
[----:B------:R-:W-:-:S02]  /*20be0*/  F2FP.F16.F32.PACK_AB R137, R139, R138 ;  /* 0x0000008a8b89723e */ /* 0x000fc400000000ff */
[----:B------:R-:W-:Y:S02]  /*20bf0*/  F2FP.F16.F32.PACK_AB R146, R141, R140 ;  /* 0x0000008c8d92723e */ /* 0x000fe400000000ff */
[----:B------:R-:W-:Y:S01]  /*20c00*/  F2FP.F16.F32.PACK_AB R147, R143, R142 ;  /* 0x0000008e8f93723e */ /* 0x000fe200000000ff */
[----:B------:R-:W-:Y:S01]  /*20c10*/  BAR.SYNC.DEFER_BLOCKING 0x1, 0x100 ;  /* 0x0044000000007b1d */ /* 0x000fe20000010000 */
[----:B------:R-:W-:Y:S02]  /*20c20*/  F2FP.F16.F32.PACK_AB R128, R129, R128 ;  /* 0x000000808180723e */ /* 0x000fe400000000ff */
[----:B------:R-:W-:Y:S02]  /*20c30*/  SHF.R.U64 R176, R176, 0x3, RZ ;  /* 0x00000003b0b07819 */ /* 0x000fe400000012ff */
[----:B------:R-:W-:Y:S02]  /*20c40*/  LOP3.LUT R182, R183, 0x380, RZ, 0xc0, !PT ;  /* 0x00000380b7b67812 */ /* 0x000fe400078ec0ff */
[----:B------:R-:W-:-:S02]  /*20c50*/  LOP3.LUT R184, R185, 0x380, RZ, 0xc0, !PT ;  /* 0x00000380b9b87812 */ /* 0x000fc400078ec0ff */
[----:B------:R-:W-:Y:S02]  /*20c60*/  F2FP.F16.F32.PACK_AB R138, R133, R132 ;  /* 0x00000084858a723e */ /* 0x000fe400000000ff */
[----:B------:R-:W-:Y:S02]  /*20c70*/  F2FP.F16.F32.PACK_AB R139, R135, R134 ;  /* 0x00000086878b723e */ /* 0x000fe400000000ff */
[----:B------:R-:W-:Y:S02]  /*20c80*/  F2FP.F16.F32.PACK_AB R129, R131, R130 ;  /* 0x000000828381723e */ /* 0x000fe400000000ff */
[----:B------:R-:W-:Y:S02]  /*20c90*/  F2FP.F16.F32.PACK_AB R116, R117, R116 ;  /* 0x000000747574723e */ /* 0x000fe400000000ff */
[----:B------:R-:W-:Y:S02]  /*20ca0*/  MOV R150, R150 ;  /* 0x0000009600967202 */ /* 0x000fe40000000f00 */
[----:B------:R-:W-:-:S02]  /*20cb0*/  F2FP.F16.F32.PACK_AB R130, R121, R120 ;  /* 0x000000787982723e */ /* 0x000fc400000000ff */
[----:B------:R-:W-:Y:S02]  /*20cc0*/  F2FP.F16.F32.PACK_AB R131, R123, R122 ;  /* 0x0000007a7b83723e */ /* 0x000fe400000000ff */
[----:B------:R-:W-:Y:S02]  /*20cd0*/  F2FP.F16.F32.PACK_AB R117, R119, R118 ;  /* 0x000000767775723e */ /* 0x000fe400000000ff */
[----:B------:R-:W-:Y:S02]  /*20ce0*/  F2FP.F16.F32.PACK_AB R108, R109, R108 ;  /* 0x0000006c6d6c723e */ /* 0x000fe400000000ff */
[----:B------:R-:W-:Y:S02]  /*20cf0*/  MOV R156, R156 ;  /* 0x0000009c009c7202 */ /* 0x000fe40000000f00 */
[----:B------:R-:W-:Y:S02]  /*20d00*/  F2FP.F16.F32.PACK_AB R118, R113, R112 ;  /* 0x000000707176723e */ /* 0x000fe400000000ff */
[----:B------:R-:W-:-:S02]  /*20d10*/  F2FP.F16.F32.PACK_AB R119, R115, R114 ;  /* 0x000000727377723e */ /* 0x000fc400000000ff */
[----:B------:R-:W-:Y:S02]  /*20d20*/  F2FP.F16.F32.PACK_AB R109, R111, R110 ;  /* 0x0000006e6f6d723e */ /* 0x000fe400000000ff */
[----:B------:R-:W-:Y:S02]  /*20d30*/  F2FP.F16.F32.PACK_AB R100, R101, R100 ;  /* 0x000000646564723e */ /* 0x000fe400000000ff */
[----:B------:R-:W-:Y:S01]  /*20d40*/  ISETP.NE.AND.EX P0, PT, RZ, UR5, PT, P0 ;  /* 0x00000005ff007c0c */ /* 0x000fe2000bf05300 */
[----:B------:R-:W-:Y:S01]  /*20d50*/  STSM.16.M88.4 [R20], R144 ;  /* 0x0000009014007844 */ /* 0x000fe20000000200 */
[----:B------:R-:W-:Y:S01]  /*20d60*/  LOP3.LUT R174, R174, R175, RZ, 0x3c, !PT ;  /* 0x000000afaeae7212 */ /* 0x000fe200078e3cff */
[----:B------:R-:W-:Y:S01]  /*20d70*/  IMAD.X R175, RZ, RZ, R21, P4 ;  /* 0x000000ffffaf7224 */ /* 0x000fe200020e0615 */
[----:B------:R-:W-:Y:S02]  /*20d80*/  MOV R158, R158 ;  /* 0x0000009e009e7202 */ /* 0x000fe40000000f00 */
[----:B------:R-:W-:-:S02]  /*20d90*/  F2FP.F16.F32.PACK_AB R110, R105, R104 ;  /* 0x00000068696e723e */ /* 0x000fc400000000ff */
[----:B------:R-:W-:Y:S02]  /*20da0*/  F2FP.F16.F32.PACK_AB R111, R107, R106 ;  /* 0x0000006a6b6f723e */ /* 0x000fe400000000ff */
[----:B------:R-:W-:Y:S02]  /*20db0*/  F2FP.F16.F32.PACK_AB R101, R103, R102 ;  /* 0x000000666765723e */ /* 0x000fe400000000ff */
[----:B------:R-:W-:Y:S01]  /*20dc0*/  F2FP.F16.F32.PACK_AB R92, R93, R92 ;  /* 0x0000005c5d5c723e */ /* 0x000fe200000000ff */
[----:B------:R0:W-:Y:S01]  /*20dd0*/  STSM.16.M88.4 [R24], R136 ;  /* 0x0000008818007844 */ /* 0x0001e20000000200 */
[----:B------:R-:W-:Y:S01]  /*20de0*/  LOP3.LUT R176, R176, R177, RZ, 0x3c, !PT ;  /* 0x000000b1b0b07212 */ /* 0x000fe200078e3cff */
[----:B------:R-:W-:Y:S01]  /*20df0*/  IMAD.X R177, RZ, RZ, R21, P5 ;  /* 0x000000ffffb17224 */ /* 0x000fe200028e0615 */
[----:B------:R-:W-:Y:S02]  /*20e00*/  SHF.R.U64 R182, R182, 0x3, RZ ;  /* 0x00000003b6b67819 */ /* 0x000fe400000012ff */
[----:B------:R-:W-:-:S02]  /*20e10*/  SHF.R.U64 R184, R184, 0x3, RZ ;  /* 0x00000003b8b87819 */ /* 0x000fc400000012ff */
[----:B------:R-:W-:Y:S02]  /*20e20*/  MOV R160, R160 ;  /* 0x000000a000a07202 */ /* 0x000fe40000000f00 */
[----:B------:R-:W-:Y:S02]  /*20e30*/  F2FP.F16.F32.PACK_AB R102, R97, R96 ;  /* 0x000000606166723e */ /* 0x000fe400000000ff */
[----:B------:R-:W-:Y:S02]  /*20e40*/  F2FP.F16.F32.PACK_AB R103, R99, R98 ;  /* 0x000000626367723e */ /* 0x000fe400000000ff */
[----:B------:R-:W-:Y:S02]  /*20e50*/  F2FP.F16.F32.PACK_AB R93, R95, R94 ;  /* 0x0000005e5f5d723e */ /* 0x000fe400000000ff */
[----:B------:R-:W-:Y:S01]  /*20e60*/  F2FP.F16.F32.PACK_AB R84, R85, R84 ;  /* 0x000000545554723e */ /* 0x000fe200000000ff */
[----:B------:R1:W-:Y:S01]  /*20e70*/  STSM.16.M88.4 [R150], R128 ;  /* 0x0000008096007844 */ /* 0x0003e20000000200 */
[----:B------:R-:W-:Y:S01]  /*20e80*/  MOV R162, R162 ;  /* 0x000000a200a27202 */ /* 0x000fe20000000f00 */
[----:B0-----:R-:W0:Y:S01]  /*20e90*/  LDC.64 R24, c[0x0][0xc00] ;  /* 0x00030000ff187b82 */ /* 0x001e220000000a00 */
        /* <DEDUP_REMOVED lines=16> */
[----:B------:R1:W-:Y:S01]  /*20fa0*/  STSM.16.M88.4 [R160], R100 ;  /* 0x00000064a0007844 */ /* 0x0003e20000000200 */
[----:B------:R-:W-:Y:S02]  /*20fb0*/  LOP3.LUT R182, R182, R183, RZ, 0x3c, !PT ;  /* 0x000000b7b6b67212 */ /* 0x000fe400078e3cff */
        /* <DEDUP_REMOVED lines=8> */
[----:B------:R-:W-:Y:S02]  /*21040*/  IADD3.X R183, RZ, R21, RZ, P2, !PT ;  /* 0x00000015ffb77210 */ /* 0x000fe400017fe4ff */
        /* <DEDUP_REMOVED lines=10> */
[----:B--2---:R-:W-:Y:S01]  /*210f0*/  F2FP.F16.F32.PACK_AB R36, R37, R36 ;  /* 0x000000242524723e */ /* 0x004fe200000000ff */
[----:B------:R1:W-:Y:S01]  /*21100*/  STSM.16.M88.4 [R170], R76 ;  /* 0x0000004caa007844 */ /* 0x0003e20000000200 */
        /* <DEDUP_REMOVED lines=10> */
[----:B---3--:R-:W-:Y:S01]  /*211b0*/  F2FP.F16.F32.PACK_AB R8, R9, R8 ;  /* 0x000000080908723e */ /* 0x008fe200000000ff */
[----:B------:R1:W-:Y:S01]  /*211c0*/  STSM.16.M88.4 [R174], R60 ;  /* 0x0000003cae007844 */ /* 0x0003e20000000200 */
[----:B------:R-:W-:Y:S02]  /*211d0*/  MOV R182, R182 ;  /* 0x000000b600b67202 */ /* 0x000fe40000000f00 */
[----:B------:R-:W-:-:S02]  /*211e0*/  F2FP.F16.F32.PACK_AB R30, R13, R12 ;  /* 0x0000000c0d1e723e */ /* 0x000fc400000000ff */
[----:B------:R-:W-:Y:S02]  /*211f0*/  F2FP.F16.F32.PACK_AB R31, R15, R14 ;  /* 0x0000000e0f1f723e */ /* 0x000fe400000000ff */
[----:B------:R-:W-:Y:S01]  /*21200*/  F2FP.F16.F32.PACK_AB R9, R11, R10 ;  /* 0x0000000a0b09723e */ /* 0x000fe200000000ff */
[----:B------:R1:W-:Y:S01]  /*21210*/  STSM.16.M88.4 [R176], R52 ;  /* 0x00000034b0007844 */ /* 0x0003e20000000200 */
[----:B------:R-:W-:Y:S02]  /*21220*/  MOV R184, R184 ;  /* 0x000000b800b87202 */ /* 0x000fe40000000f00 */
[----:B------:R-:W-:Y:S02]  /*21230*/  F2FP.F16.F32.PACK_AB R10, R5, R4 ;  /* 0x00000004050a723e */ /* 0x000fe400000000ff */
[----:B------:R-:W-:Y:S01]  /*21240*/  F2FP.F16.F32.PACK_AB R11, R7, R6 ;  /* 0x00000006070b723e */ /* 0x000fe200000000ff */
[----:B------:R-:W2:Y:S01]  /*21250*/  @P0 LDC.64 R4, c[0x0][0xc08] ;  /* 0x00030200ff040b82 */ /* 0x000ea20000000a00 */
[----:B------:R1:W-:Y:S04]  /*21260*/  STSM.16.M88.4 [R178], R44 ;  /* 0x0000002cb2007844 */ /* 0x0003e80000000200 */
[----:B------:R1:W-:Y:S04]  /*21270*/  STSM.16.M88.4 [R180], R36 ;  /* 0x00000024b4007844 */ /* 0x0003e80000000200 */
[----:B------:R1:W-:Y:S04]  /*21280*/  STSM.16.M88.4 [R182], R28 ;  /* 0x0000001cb6007844 */ /* 0x0003e80000000200 */
[----:B------:R1:W-:Y:S01]  /*21290*/  STSM.16.M88.4 [R184], R8 ;  /* 0x00000008b8007844 */ /* 0x0003e20000000200 */
[----:B------:R-:W-:Y:S01]  /*212a0*/  ULDC UR4, c[0x0][0xa88] ;  /* 0x0002a20000047ab9 */ /* 0x000fe20000000800 */
[----:B0-----:R-:W-:-:S02]  /*212b0*/  IMAD.WIDE R6, R210, 0x4, R24 ;  /* 0x00000004d2067825 */ /* 0x001fc400078e0218 */
[----:B------:R-:W0:Y:S02]  /*212c0*/  LDC R25, c[0x0][0xbe8] ;  /* 0x0002fa00ff197b82 */ /* 0x000e240000000800 */
[----:B------:R-:W-:-:S06]  /*212d0*/  IMAD.MOV.U32 R20, RZ, RZ, RZ ;  /* 0x000000ffff147224 */ /* 0x000fcc00078e00ff */
[----:B------:R-:W-:Y:S01]  /*212e0*/  BAR.SYNC.DEFER_BLOCKING 0x1, 0x100 ;  /* 0x0044000000007b1d */ /* 0x000fe20000010000 */
[----:B------:R-:W-:Y:S02]  /*212f0*/  IMAD.U32 R24, RZ, RZ, UR4 ;  /* 0x00000004ff187e24 */ /* 0x000fe4000f8e00ff */
[----:B--2---:R-:W-:-:S03]  /*21300*/  @P0 IMAD.WIDE R4, R210, 0x4, R4 ;  /* 0x00000004d2040825 */ /* 0x004fc600078e0204 */
[----:B------:R1:W5:Y:S04]  /*21310*/  @P1 LDG.E R20, desc[UR42][R6.64] ;  /* 0x0000002a06141981 */ /* 0x000368000c1e1900 */
[----:B------:R1:W5:Y:S01]  /*21320*/  @P0 LDG.E R24, desc[UR42][R4.64] ;  /* 0x0000002a04180981 */ /* 0x000362000c1e1900 */
[----:B------:R-:W-:Y:S05]  /*21330*/  @P0 BRA `(.L_x_12182) ;  /* 0x0000000000100947 */ /* 0x000fea0003800000 */
[----:B------:R-:W-:Y:S05]  /*21340*/  @!P1 BRA `(.L_x_12182) ;  /* 0x00000000000c9947 */ /* 0x000fea0003800000 */
[----:B-1----:R-:W2:Y:S04]  /*21350*/  LDG.E R5, desc[UR42][R6.64] ;  /* 0x0000002a06057981 */ /* 0x002ea8000c1e1900 */
[----:B-----5:R-:W2:Y:S02]  /*21360*/  LDG.E R24, desc[UR42][R6.64+0x4] ;  /* 0x0000042a06187981 */ /* 0x020ea4000c1e1900 */
[----:B--2---:R-:W-:-:S07]  /*21370*/  IMAD.IADD R24, R24, 0x1, -R5 ;  /* 0x0000000118187824 */ /* 0x004fce00078e0a05 */
.L_x_12182:
[----:B0----5:R-:W-:Y:S01]  /*21380*/  IMAD R24, R24, R25, RZ ;  /* 0x0000001918187224 */ /* 0x021fe200078e02ff */
[----:B------:R-:W-:Y:S01]  /*21390*/  LOP3.LUT P0, RZ, R224, 0x3, RZ, 0xc0, !PT ;  /* 0x00000003e0ff7812 */ /* 0x000fe2000780c0ff */
[--C-:B------:R-:W-:Y:S01]  /*213a0*/  IMAD.IADD R15, R218, 0x1, R208.reuse ;  /* 0x00000001da0f7824 */ /* 0x100fe200078e02d0 */
[----:B------:R-:W-:Y:S01]  /*213b0*/  ISETP.NE.AND P2, PT, R25, 0x1, PT ;  /* 0x000000011900780c */ /* 0x000fe20003f45270 */
[----:B-1----:R-:W-:Y:S01]  /*213c0*/  IMAD.IADD R10, R226, 0x1, R208 ;  /* 0x00000001e20a7824 */ /* 0x002fe200078e02d0 */
[----:B------:R-:W-:Y:S01]  /*213d0*/  SHF.R.S32.HI R0, RZ, 0x1f, R209 ;  /* 0x0000001fff007819 */ /* 0x000fe200000114d1 */
[----:B------:R-:W-:Y:S01]  /*213e0*/  ULDC.64 UR4, c[0x0][0xb90] ;  /* 0x0002e40000047ab9 */ /* 0x000fe20000000a00 */
[----:B------:R-:W-:-:S09]  /*213f0*/  ISETP.GE.OR P3, PT, R15, R24, P0 ;  /* 0x000000180f00720c */ /* 0x000fd20000766670 */
[----:B------:R-:W0:Y:S04]  /*21400*/  @P2 LDC R5, c[0x0][0xbec] ;  /* 0x0002fb00ff052b82 */ /* 0x000e280000000800 */
[----:B------:R-:W2:Y:S01]  /*21410*/  @!P3 LDL R11, [R1+0x1e0] ;  /* 0x0001e000010bb983 */ /* 0x000ea20000100800 */
[----:B------:R-:W-:Y:S01]  /*21420*/  SHF.R.S32.HI R21, RZ, 0x1f, R20 ;  /* 0x0000001fff157819 */ /* 0x000fe20000011414 */
[----:B------:R-:W-:Y:S01]  /*21430*/  IMAD R6, R0, UR4, RZ ;  /* 0x0000000400067c24 */ /* 0x000fe2000f8e02ff */
[----:B------:R-:W-:Y:S01]  /*21440*/  SHF.R.S32.HI R26, RZ, 0x1f, R210 ;  /* 0x0000001fff1a7819 */ /* 0x000fe200000114d2 */
[----:B------:R-:W1:Y:S01]  /*21450*/  @P2 LDC R8, c[0x0][0xbf0] ;  /* 0x0002fc00ff082b82 */ /* 0x000e620000000800 */
[----:B------:R-:W-:Y:S01]  /*21460*/  IMAD.MOV.U32 R4, RZ, RZ, R10 ;  /* 0x000000ffff047224 */ /* 0x000fe200078e000a */
[----:B------:R-:W-:-:S02]  /*21470*/  SEL R80, R210, RZ, !P1 ;  /* 0x000000ffd2507207 */ /* 0x000fc40004800000 */
[----:B------:R-:W-:-:S04]  /*21480*/  SEL R26, R26, RZ, !P1 ;  /* 0x000000ff1a1a7207 */ /* 0x000fc80004800000 */
[----:B------:R-:W3:Y:S01]  /*21490*/  @P2 LDC R81, c[0x0][0xbec] ;  /* 0x0002fb00ff512b82 */ /* 0x000ee20000000800 */
[----:B0-----:R-:W-:-:S07]  /*214a0*/  @P2 IMAD.HI.U32 R5, R10, R5, RZ ;  /* 0x000000050a052227 */ /* 0x001fce00078e00ff */
[----:B------:R-:W0:Y:S01]  /*214b0*/  @P2 LDC R83, c[0x0][0xbf0] ;  /* 0x0002fc00ff532b82 */ /* 0x000e220000000800 */
[----:B-1----:R-:W-:Y:S01]  /*214c0*/  @P2 SHF.R.U32.HI R4, RZ, R8, R5 ;  /* 0x00000008ff042219 */ /* 0x002fe20000011605 */
[C---:B------:R-:W-:Y:S02]  /*214d0*/  IMAD R5, R209.reuse, UR5, R6 ;  /* 0x00000005d1057c24 */ /* 0x040fe4000f8e0206 */
[----:B------:R-:W-:Y:S01]  /*214e0*/  IMAD.WIDE.U32 R6, R209, UR4, R20 ;  /* 0x00000004d1067c25 */ /* 0x000fe2000f8e0014 */
[----:B------:R-:W-:Y:S01]  /*214f0*/  IADD3 R9, -R4, RZ, RZ ;  /* 0x000000ff04097210 */ /* 0x000fe20007ffe1ff */
[----:B------:R-:W-:Y:S01]  /*21500*/  ULDC.64 UR4, c[0x0][0xb98] ;  /* 0x0002e60000047ab9 */ /* 0x000fe20000000a00 */
[----:B------:R-:W-:Y:S01]  /*21510*/  SHF.R.S32.HI R13, RZ, 0x1f, R4 ;  /* 0x0000001fff0d7819 */ /* 0x000fe20000011404 */
[----:B------:R-:W-:Y:S02]  /*21520*/  IMAD.IADD R7, R7, 0x1, R5 ;  /* 0x0000000107077824 */ /* 0x000fe400078e0205 */
[----:B------:R-:W-:-:S02]  /*21530*/  IMAD R9, R25, R9, R10 ;  /* 0x0000000919097224 */ /* 0x000fc400078e020a */
[----:B------:R-:W-:Y:S02]  /*21540*/  IMAD R5, R26, UR4, RZ ;  /* 0x000000041a057c24 */ /* 0x000fe4000f8e02ff */
[----:B------:R-:W-:-:S04]  /*21550*/  IMAD.WIDE.U32 R6, R80, UR4, R6 ;  /* 0x0000000450067c25 */ /* 0x000fc8000f8e0006 */
[----:B------:R-:W-:Y:S01]  /*21560*/  IMAD R8, R80, UR5, R5 ;  /* 0x0000000550087c24 */ /* 0x000fe2000f8e0205 */
[----:B------:R-:W-:Y:S01]  /*21570*/  SHF.R.S32.HI R5, RZ, 0x1f, R9 ;  /* 0x0000001fff057819 */ /* 0x000fe20000011409 */
[----:B------:R-:W-:Y:S01]  /*21580*/  ULDC.64 UR4, c[0x0][0xb88] ;  /* 0x0002e20000047ab9 */ /* 0x000fe20000000a00 */
[----:B------:R-:W-:-:S03]  /*21590*/  IADD3 R4, P1, R4, R6, RZ ;  /* 0x0000000604047210 */ /* 0x000fc60007f3e0ff */
[----:B------:R-:W-:Y:S01]  /*215a0*/  IMAD R6, R5, UR4, RZ ;  /* 0x0000000405067c24 */ /* 0x000fe2000f8e02ff */
[----:B------:R-:W-:-:S03]  /*215b0*/  IADD3.X R5, R13, R7, R8, P1, !PT ;  /* 0x000000070d057210 */ /* 0x000fc60000ffe408 */
[C---:B------:R-:W-:Y:S02]  /*215c0*/  IMAD R7, R9.reuse, UR5, R6 ;  /* 0x0000000509077c24 */ /* 0x040fe4000f8e0206 */
[----:B------:R-:W-:Y:S01]  /*215d0*/  IMAD.WIDE.U32 R4, R9, UR4, R4 ;  /* 0x0000000409047c25 */ /* 0x000fe2000f8e0004 */
[----:B------:R-:W-:-:S03]  /*215e0*/  ULDC.64 UR4, c[0x0][0xb50] ;  /* 0x0002d40000047ab9 */ /* 0x000fc60000000a00 */
[----:B------:R-:W-:Y:S01]  /*215f0*/  IMAD.IADD R5, R5, 0x1, R7 ;  /* 0x0000000105057824 */ /* 0x000fe200078e0207 */
[----:B------:R-:W-:-:S04]  /*21600*/  LEA R10, P1, R4, UR4, 0x2 ;  /* 0x00000004040a7c11 */ /* 0x000fc8000f8210ff */
[----:B------:R-:W-:Y:S01]  /*21610*/  LEA.HI.X R4, R4, UR5, R5, 0x2, P1 ;  /* 0x0000000504047c11 */ /* 0x000fe200088f1405 */
[----:B------:R-:W-:Y:S01]  /*21620*/  SHFL.IDX PT, R6, R10, RZ, 0x1c1f ;  /* 0x001c1fff0a067589 */ /* 0x000fe200000e0000 */
[----:B------:R-:W-:Y:S01]  /*21630*/  VIADD R5, R15, 0x8 ;  /* 0x000000080f057836 */ /* 0x000fe20000000000 */
[----:B------:R-:W-:Y:S02]  /*21640*/  ULDC.64 UR4, c[0x0][0xaa0] ;  /* 0x0002a80000047ab9 */ /* 0x000fe40000000a00 */
[----:B------:R-:W2:Y:S02]  /*21650*/  SHFL.IDX PT, R7, R4, RZ, 0x1c1f ;  /* 0x001c1fff04077589 */ /* 0x000ea400000e0000 */
[----:B------:R-:W-:Y:S02]  /*21660*/  ISETP.GE.OR P0, PT, R5, R24, P0 ;  /* 0x000000180500720c */ /* 0x000fe40000706670 */
[----:B--2---:R1:W-:Y:S11]  /*21670*/  @!P3 ST.E desc[UR42][R6.64], R11 ;  /* 0x0000000b0600b985 */ /* 0x0043f6000c10192a */
[----:B------:R-:W2:Y:S01]  /*21680*/  @!P0 LDL R63, [R1+0x1e4] ;  /* 0x0001e400013f8983 */ /* 0x000ea20000100800 */
[----:B------:R-:W-:-:S03]  /*21690*/  IMAD R5, R216, 0x40, R198 ;  /* 0x00000040d8057824 */ /* 0x000fc600078e02c6 */
[----:B------:R-:W-:Y:S01]  /*216a0*/  SHFL.IDX PT, R58, R10, 0x1, 0x1c1f ;  /* 0x003c1f000a3a7f89 */ /* 0x000fe200000e0000 */
[----:B------:R-:W-:-:S03]  /*216b0*/  IMAD.WIDE R2, R5, 0x2, R2 ;  /* 0x0000000205027825 */ /* 0x000fc600078e0202 */
[----:B------:R4:W2:Y:S01]  /*216c0*/  SHFL.IDX PT, R59, R4, 0x1, 0x1c1f ;  /* 0x003c1f00043b7f89 */ /* 0x0008a200000e0000 */
[C---:B------:R-:W-:Y:S02]  /*216d0*/  IADD3 R29, P4, R2.reuse, 0x3000, RZ ;  /* 0x00003000021d7810 */ /* 0x040fe40007f9e0ff */
[C---:B------:R-:W-:Y:S02]  /*216e0*/  IADD3 R9, P1, R2.reuse, 0x1000, RZ ;  /* 0x0000100002097810 */ /* 0x040fe40007f3e0ff */
[----:B------:R-:W-:Y:S02]  /*216f0*/  IADD3 R13, P5, R2, 0x2000, RZ ;  /* 0x00002000020d7810 */ /* 0x000fe40007fbe0ff */
[----:B------:R-:W-:Y:S02]  /*21700*/  LOP3.LUT R28, R29, 0x380, RZ, 0xc0, !PT ;  /* 0x000003801d1c7812 */ /* 0x000fe400078ec0ff */
[----:B------:R-:W-:Y:S02]  /*21710*/  LOP3.LUT R8, R9, 0x380, RZ, 0xc0, !PT ;  /* 0x0000038009087812 */ /* 0x000fe400078ec0ff */
[----:B------:R-:W-:-:S02]  /*21720*/  LOP3.LUT R12, R13, 0x380, RZ, 0xc0, !PT ;  /* 0x000003800d0c7812 */ /* 0x000fc400078ec0ff */
        /* <DEDUP_REMOVED lines=21> */
[----:B------:R-:W-:Y:S01]  /*21880*/  LOP3.LUT R44, R44, R45, RZ, 0x3c, !PT ;  /* 0x0000002d2c2c7212 */ /* 0x000fe200078e3cff */
[----:B------:R-:W-:Y:S01]  /*21890*/  IMAD.X R45, RZ, RZ, R3, P4 ;  /* 0x000000ffff2d7224 */ /* 0x000fe200020e0603 */
[----:B------:R-:W-:-:S02]  /*218a0*/  LOP3.LUT R32, R32, R33, RZ, 0x3c, !PT ;  /* 0x0000002120207212 */ /* 0x000fc400078e3cff */
[----:B------:R-:W-:Y:S01]  /*218b0*/  LOP3.LUT R36, R36, R37, RZ, 0x3c, !PT ;  /* 0x0000002524247212 */ /* 0x000fe200078e3cff */
[--C-:B------:R-:W-:Y:S01]  /*218c0*/  IMAD.X R37, RZ, RZ, R3.reuse, P1 ;  /* 0x000000ffff257224 */ /* 0x100fe200008e0603 */
[----:B------:R-:W-:Y:S01]  /*218d0*/  LOP3.LUT R40, R40, R41, RZ, 0x3c, !PT ;  /* 0x0000002928287212 */ /* 0x000fe200078e3cff */
[----:B------:R-:W-:Y:S01]  /*218e0*/  IMAD.X R41, RZ, RZ, R3, P5 ;  /* 0x000000ffff297224 */ /* 0x000fe200028e0603 */
[----:B------:R-:W-:Y:S02]  /*218f0*/  IADD3.X R33, RZ, R3, RZ, P3, !PT ;  /* 0x00000003ff217210 */ /* 0x000fe40001ffe4ff */
        /* <DEDUP_REMOVED lines=22> */
[C---:B------:R-:W-:Y:S01]  /*21a60*/  IADD3 R69, P1, R2.reuse, 0xd000, RZ ;  /* 0x0000d00002457810 */ /* 0x040fe20007f3e0ff */
[----:B------:R-:W-:Y:S01]  /*21a70*/  IMAD.X R77, RZ, RZ, R3, P4 ;  /* 0x000000ffff4d7224 */ /* 0x000fe200020e0603 */
[C---:B------:R-:W-:Y:S02]  /*21a80*/  IADD3 R73, P5, R2.reuse, 0xe000, RZ ;  /* 0x0000e00002497810 */ /* 0x040fe40007fbe0ff */
[----:B-1----:R-:W-:Y:S02]  /*21a90*/  LOP3.LUT R7, R2, 0x380, RZ, 0xc0, !PT ;  /* 0x0000038002077812 */ /* 0x002fe400078ec0ff */
[----:B----4-:R-:W-:Y:S02]  /*21aa0*/  LOP3.LUT R4, R5, 0x380, RZ, 0xc0, !PT ;  /* 0x0000038005047812 */ /* 0x010fe400078ec0ff */
        /* <DEDUP_REMOVED lines=8> */
[----:B------:R-:W-:Y:S02]  /*21b30*/  LOP3.LUT R2, R7, R2, RZ, 0x3c, !PT ;  /* 0x0000000207027212 */ /* 0x000fe400078e3cff */
[----:B------:R-:W-:Y:S02]  /*21b40*/  LOP3.LUT R64, R64, R65, RZ, 0x3c, !PT ;  /* 0x0000004140407212 */ /* 0x000fe400078e3cff */
[----:B------:R-:W-:Y:S01]  /*21b50*/  LOP3.LUT R68, R68, R69, RZ, 0x3c, !PT ;  /* 0x0000004544447212 */ /* 0x000fe200078e3cff */
[--C-:B------:R-:W-:Y:S01]  /*21b60*/  IMAD.X R69, RZ, RZ, R3.reuse, P1 ;  /* 0x000000ffff457224 */ /* 0x100fe200008e0603 */
[----:B------:R-:W-:Y:S01]  /*21b70*/  LOP3.LUT R72, R72, R73, RZ, 0x3c, !PT ;  /* 0x0000004948487212 */ /* 0x000fe200078e3cff */
[----:B------:R-:W-:Y:S01]  /*21b80*/  IMAD.X R73, RZ, RZ, R3, P5 ;  /* 0x000000ffff497224 */ /* 0x000fe200028e0603 */
[----:B------:R-:W-:-:S02]  /*21b90*/  LOP3.LUT R76, R4, R5, RZ, 0x3c, !PT ;  /* 0x00000005044c7212 */ /* 0x000fc400078e3cff */
[----:B------:R-:W-:Y:S01]  /*21ba0*/  IADD3.X R65, RZ, R3, RZ, P3, !PT ;  /* 0x00000003ff417210 */ /* 0x000fe20001ffe4ff */
[----:B------:R-:W-:Y:S01]  /*21bb0*/  IMAD.IADD R87, R216, 0x1, R208 ;  /* 0x00000001d8577824 */ /* 0x000fe200078e02d0 */
[----:B------:R-:W-:Y:S01]  /*21bc0*/  BSSY B1, `(.L_x_12183) ;  /* 0x0000058000017945 */ /* 0x000fe20003800000 */
[----:B--2---:R1:W-:Y:S04]  /*21bd0*/  @!P0 ST.E desc[UR42][R58.64], R63 ;  /* 0x0000003f3a008985 */ /* 0x0043e8000c10192a */
[----:B------:R2:W5:Y:S04]  /*21be0*/  LD.E.128 R4, desc[UR42][R2.64] ;  /* 0x0000002a02047980 */ /* 0x000568000c101d00 */
[----:B------:R-:W5:Y:S04]  /*21bf0*/  LD.E.128 R8, desc[UR42][R8.64] ;  /* 0x0000002a08087980 */ /* 0x000f68000c101d00 */
[----:B------:R-:W5:Y:S01]  /*21c00*/  LD.E.128 R12, desc[UR42][R12.64] ;  /* 0x0000002a0c0c7980 */ /* 0x000f62000c101d00 */
[----:B--2---:R-:W-:-:S03]  /*21c10*/  IMAD R3, R21, UR4, RZ ;  /* 0x0000000415037c24 */ /* 0x004fc6000f8e02ff */
[----:B------:R-:W5:Y:S01]  /*21c20*/  LD.E.128 R28, desc[UR42][R28.64] ;  /* 0x0000002a1c1c7980 */ /* 0x000f62000c101d00 */
[C---:B------:R-:W-:Y:S02]  /*21c30*/  IMAD R21, R20.reuse, UR5, R3 ;  /* 0x0000000514157c24 */ /* 0x040fe4000f8e0203 */
[----:B------:R-:W-:Y:S01]  /*21c40*/  IMAD.WIDE.U32 R2, R20, UR4, RZ ;  /* 0x0000000414027c25 */ /* 0x000fe2000f8e00ff */
[----:B------:R-:W-:Y:S01]  /*21c50*/  ULDC.64 UR4, c[0x0][0xae8] ;  /* 0x0002ba0000047ab9 */ /* 0x000fe20000000a00 */
[----:B------:R-:W5:Y:S02]  /*21c60*/  LD.E.128 R32, desc[UR42][R32.64] ;  /* 0x0000002a20207980 */ /* 0x000f64000c101d00 */
[----:B------:R-:W-:Y:S02]  /*21c70*/  IMAD.IADD R3, R3, 0x1, R21 ;  /* 0x0000000103037824 */ /* 0x000fe400078e0215 */
[----:B------:R-:W-:Y:S01]  /*21c80*/  IMAD R21, R222, 0x20, R216 ;  /* 0x00000020de157824 */ /* 0x000fe200078e02d8 */
[----:B------:R-:W5:Y:S01]  /*21c90*/  LD.E.128 R36, desc[UR42][R36.64] ;  /* 0x0000002a24247980 */ /* 0x000f62000c101d00 */
[----:B------:R-:W-:-:S02]  /*21ca0*/  IMAD R0, R0, UR4, RZ ;  /* 0x0000000400007c24 */ /* 0x000fc4000f8e02ff */
[----:B------:R-:W-:Y:S01]  /*21cb0*/  IMAD.IADD R20, R208, 0x1, R21 ;  /* 0x00000001d0147824 */ /* 0x000fe200078e0215 */
[----:B------:R-:W5:Y:S01]  /*21cc0*/  LD.E.128 R40, desc[UR42][R40.64] ;  /* 0x0000002a28287980 */ /* 0x000f62000c101d00 */
[C---:B------:R-:W-:Y:S02]  /*21cd0*/  IMAD R21, R209.reuse, UR5, R0 ;  /* 0x00000005d1157c24 */ /* 0x040fe4000f8e0200 */
[----:B------:R-:W-:Y:S01]  /*21ce0*/  IMAD.WIDE.U32 R2, R209, UR4, R2 ;  /* 0x00000004d1027c25 */ /* 0x000fe2000f8e0002 */
[----:B------:R-:W-:Y:S01]  /*21cf0*/  ULDC.64 UR4, c[0x0][0xaf0] ;  /* 0x0002bc0000047ab9 */ /* 0x000fe20000000a00 */
[----:B------:R-:W5:Y:S02]  /*21d00*/  LD.E.128 R44, desc[UR42][R44.64] ;  /* 0x0000002a2c2c7980 */ /* 0x000f64000c101d00 */
[----:B---3--:R-:W-:Y:S02]  /*21d10*/  @P2 IMAD.HI.U32 R0, R20, R81, RZ ;  /* 0x0000005114002227 */ /* 0x008fe400078e00ff */
[----:B------:R-:W5:Y:S02]  /*21d20*/  LD.E.128 R48, desc[UR42][R48.64] ;  /* 0x0000002a30307980 */ /* 0x000f64000c101d00 */
[----:B------:R-:W-:Y:S01]  /*21d30*/  IMAD.IADD R3, R3, 0x1, R21 ;  /* 0x0000000103037824 */ /* 0x000fe200078e0215 */
[----:B------:R-:W-:Y:S01]  /*21d40*/  MOV R21, R20 ;  /* 0x0000001400157202 */ /* 0x000fe20000000f00 */
[----:B------:R-:W-:Y:S01]  /*21d50*/  IMAD R81, R26, UR4, RZ ;  /* 0x000000041a517c24 */ /* 0x000fe2000f8e02ff */
[----:B0-----:R-:W-:Y:S01]  /*21d60*/  @P2 SHF.R.U32.HI R21, RZ, R83, R0 ;  /* 0x00000053ff152219 */ /* 0x001fe20000011600 */
[----:B------:R-:W5:Y:S02]  /*21d70*/  LD.E.128 R52, desc[UR42][R52.64] ;  /* 0x0000002a34347980 */ /* 0x000f64000c101d00 */
[C---:B------:R-:W-:Y:S01]  /*21d80*/  IMAD R83, R80.reuse, UR5, R81 ;  /* 0x0000000550537c24 */ /* 0x040fe2000f8e0251 */
[----:B------:R-:W-:Y:S01]  /*21d90*/  SHF.R.S32.HI R0, RZ, 0x1f, R21 ;  /* 0x0000001fff007819 */ /* 0x000fe20000011415 */
[----:B------:R-:W-:Y:S01]  /*21da0*/  IMAD.WIDE.U32 R80, R80, UR4, R2 ;  /* 0x0000000450507c25 */ /* 0x000fe2000f8e0002 */
[----:B------:R-:W-:Y:S01]  /*21db0*/  ULDC.64 UR4, c[0x0][0xae0] ;  /* 0x0002b80000047ab9 */ /* 0x000fe20000000a00 */
[----:B-1----:R-:W5:Y:S02]  /*21dc0*/  LD.E.128 R56, desc[UR42][R56.64] ;  /* 0x0000002a38387980 */ /* 0x002f64000c101d00 */
[----:B------:R-:W-:-:S02]  /*21dd0*/  IMAD.MOV R2, RZ, RZ, -R21 ;  /* 0x000000ffff027224 */ /* 0x000fc400078e0a15 */
[----:B------:R-:W-:Y:S01]  /*21de0*/  IMAD R0, R0, UR4, RZ ;  /* 0x0000000400007c24 */ /* 0x000fe2000f8e02ff */
[----:B------:R-:W5:Y:S01]  /*21df0*/  LD.E.128 R60, desc[UR42][R60.64] ;  /* 0x0000002a3c3c7980 */ /* 0x000f62000c101d00 */
[----:B------:R-:W-:Y:S02]  /*21e00*/  IMAD R25, R25, R2, R20 ;  /* 0x0000000219197224 */ /* 0x000fe400078e0214 */
[----:B------:R-:W-:Y:S01]  /*21e10*/  IMAD.IADD R81, R81, 0x1, R83 ;  /* 0x0000000151517824 */ /* 0x000fe200078e0253 */
[----:B------:R-:W5:Y:S01]  /*21e20*/  LD.E.128 R64, desc[UR42][R64.64] ;  /* 0x0000002a40407980 */ /* 0x000f62000c101d00 */
[C---:B------:R-:W-:Y:S01]  /*21e30*/  IMAD R83, R21.reuse, UR5, R0 ;  /* 0x0000000515537c24 */ /* 0x040fe2000f8e0200 */
[----:B------:R-:W-:Y:S02]  /*21e40*/  SHF.R.S32.HI R0, RZ, 0x1f, R25 ;  /* 0x0000001fff007819 */ /* 0x000fe40000011419 */
[----:B------:R-:W5:Y:S01]  /*21e50*/  LD.E.128 R68, desc[UR42][R68.64] ;  /* 0x0000002a44447980 */ /* 0x000f62000c101d00 */
[----:B------:R-:W-:Y:S01]  /*21e60*/  IMAD.WIDE.U32 R2, R21, UR4, R80 ;  /* 0x0000000415027c25 */ /* 0x000fe2000f8e0050 */
[----:B------:R-:W-:-:S02]  /*21e70*/  ULDC.64 UR4, c[0x0][0xad8] ;  /* 0x0002b60000047ab9 */ /* 0x000fc40000000a00 */
[----:B------:R-:W5:Y:S04]  /*21e80*/  LD.E.128 R72, desc[UR42][R72.64] ;  /* 0x0000002a48487980 */ /* 0x000f68000c101d00 */
[----:B------:R-:W5:Y:S01]  /*21e90*/  LD.E.128 R76, desc[UR42][R76.64] ;  /* 0x0000002a4c4c7980 */ /* 0x000f62000c101d00 */
[----:B------:R-:W-:Y:S01]  /*21ea0*/  IMAD.IADD R3, R3, 0x1, R83 ;  /* 0x0000000103037824 */ /* 0x000fe200078e0253 */
[----:B------:R-:W-:Y:S01]  /*21eb0*/  ISETP.GE.AND P2, PT, R87, R24, PT ;  /* 0x000000185700720c */ /* 0x000fe20003f46270 */
[----:B------:R-:W-:Y:S01]  /*21ec0*/  IMAD R0, R0, UR4, RZ ;  /* 0x0000000400007c24 */ /* 0x000fe2000f8e02ff */
[----:B------:R-:W-:Y:S01]  /*21ed0*/  @!PT LDS RZ, [RZ] ;  /* 0x00000000fffff984 */ /* 0x000fe20000000800 */
[----:B------:R-:W-:Y:S01]  /*21ee0*/  @!PT LDS RZ, [RZ] ;  /* 0x00000000fffff984 */ /* 0x000fe20000000800 */
[----:B------:R-:W-:Y:S01]  /*21ef0*/  @!PT LDS RZ, [RZ] ;  /* 0x00000000fffff984 */ /* 0x000fe20000000800 */
[----:B------:R-:W-:Y:S01]  /*21f00*/  @!PT LDS RZ, [RZ] ;  /* 0x00000000fffff984 */ /* 0x000fe20000000800 */
[----:B------:R0:W-:Y:S06]  /*21f10*/  MEMBAR.ALL.CTA ;  /* 0x0000000000007992 */ /* 0x0001ec0000008000 */
[----:B0-----:R-:W0:Y:S01]  /*21f20*/  FENCE.VIEW.ASYNC.S ;  /* 0x00000000000073c6 */ /* 0x001e220000000000 */
[----:B------:R-:W-:-:S04]  /*21f30*/  IMAD.WIDE.U32 R2, R25, UR4, R2 ;  /* 0x0000000419027c25 */ /* 0x000fc8000f8e0002 */
[----:B------:R-:W-:Y:S01]  /*21f40*/  IMAD R81, R25, UR5, R0 ;  /* 0x0000000519517c24 */ /* 0x000fe2000f8e0200 */
[----:B------:R-:W-:Y:S01]  /*21f50*/  ULDC.64 UR4, c[0x0][0xa80] ;  /* 0x0002a00000047ab9 */ /* 0x000fe20000000a00 */
[----:B------:R-:W-:Y:S01]  /*21f60*/  VIADD R0, R148, 0x22820 ;  /* 0x0002282094007836 */ /* 0x000fe20000000000 */
[C---:B------:R-:W-:Y:S01]  /*21f70*/  LEA R25, P3, R2.reuse, UR4, 0x1 ;  /* 0x0000000402197c11 */ /* 0x040fe2000f8608ff */
[----:B------:R-:W-:Y:S01]  /*21f80*/  VIADD R21, R87, 0x20 ;  /* 0x0000002057157836 */ /* 0x000fe20000000000 */
[----:B------:R-:W-:Y:S02]  /*21f90*/  IADD3 R3, R3, R81, RZ ;  /* 0x0000005103037210 */ /* 0x000fe40007ffe0ff */
[----:B------:R-:W-:Y:S01]  /*21fa0*/  PRMT R0, RZ, 0x654, R0 ;  /* 0x00000654ff007816 */ /* 0x000fe20000000000 */
[----:B0-----:R0:W1:Y:S01]  /*21fb0*/  SHFL.IDX PT, R85, R25, RZ, 0x181f ;  /* 0x00181fff19557589 */ /* 0x00106200000e0000 */
[----:B------:R-:W-:Y:S02]  /*21fc0*/  LEA.HI.X R26, R2, UR5, R3, 0x1, P3 ;  /* 0x00000005021a7c11 */ /* 0x000fe400098f0c03 */
[----:B------:R-:W-:Y:S01]  /*21fd0*/  ISETP.GE.AND P1, PT, R21, R24, PT ;  /* 0x000000181500720c */ /* 0x000fe20003f26270 */
[----:B------:R-:W-:-:S02]  /*21fe0*/  VIADD R21, R87, 0x40 ;  /* 0x0000004057157836 */ /* 0x000fc40000000000 */
[----:B------:R0:W2:Y:S03]  /*21ff0*/  SHFL.IDX PT, R83, R26, RZ, 0x181f ;  /* 0x00181fff1a537589 */ /* 0x0000a600000e0000 */
[----:B------:R-:W-:Y:S01]  /*22000*/  ISETP.GE.AND P0, PT, R21, R24, PT ;  /* 0x000000181500720c */ /* 0x000fe20003f06270 */
[----:B------:R0:W-:Y:S01]  /*22010*/  SYNCS.ARRIVE.TRANS64.RED.A1T0 RZ, [R0+URZ], RZ ;  /* 0x000000ff00ff79a7 */ /* 0x0001e2000810043f */
[----:B------:R-:W-:Y:S11]  /*22020*/  @P2 BRA `(.L_x_12184) ;  /* 0x0000000000442947 */ /* 0x000ff60003800000 */
        /* <DEDUP_REMOVED lines=17> */
.L_x_12184:
[----:B------:R-:W-:Y:S05]  /*22140*/  BSYNC B1 ;  /* 0x0000000000017941 */ /* 0x000fea0003800000 */
.L_x_12183:
[----:B---3--:R3:W4:Y:S01]  /*22150*/  SHFL.IDX PT, R21, R26, 0x1, 0x181f ;  /* 0x00381f001a157f89 */ /* 0x00872200000e0000 */
[----:B------:R-:W-:Y:S03]  /*22160*/  BSSY B1, `(.L_x_12185) ;  /* 0x0000014000017945 */ /* 0x000fe60003800000 */
[----:B-----5:R3:W0:Y:S01]  /*22170*/  SHFL.IDX PT, R33, R25, 0x1, 0x181f ;  /* 0x00381f0019217f89 */ /* 0x02062200000e0000 */
        /* <DEDUP_REMOVED lines=18> */
.L_x_12186:
[----:B------:R-:W-:Y:S05]  /*222a0*/  BSYNC B1 ;  /* 0x0000000000017941 */ /* 0x000fea0003800000 */
.L_x_12185:
        /* <DEDUP_REMOVED lines=10> */
[C---:B------:R-:W-:Y:S02]  /*22350*/  @!P2 LEA R4, P4, R201.reuse, R7, 0x1 ;  /* 0x00000007c904a211 */ /* 0x040fe400078808ff */
        /* <DEDUP_REMOVED lines=10> */
.L_x_12188:
[----:B------:R-:W-:Y:S05]  /*22400*/  BSYNC B1 ;  /* 0x0000000000017941 */ /* 0x000fea0003800000 */
.L_x_12187:
        /* <DEDUP_REMOVED lines=10> */
[CC--:B------:R-:W-:Y:S02]  /*224b0*/  @!P4 LEA R4, P1, R201.reuse, R25.reuse, 0x1 ;  /* 0x00000019c904c211 */ /* 0x0c0fe400078208ff */
        /* <DEDUP_REMOVED lines=13> */
.L_x_12181:
[----:B------:R-:W-:Y:S01]  /*22590*/  ULDC.64 UR4, c[0x0][0xc00] ;  /* 0x0003000000047ab9 */ /* 0x000fe20000000a00 */
[----:B-----5:R-:W2:Y:S01]  /*225a0*/  LDC.64 R2, c[0x0][0xc00] ;  /* 0x00030000ff027b82 */ /* 0x020ea20000000a00 */
[----:B------:R-:W-:Y:S01]  /*225b0*/  ISETP.NE.U32.AND P0, PT, RZ, UR4, PT ;  /* 0x00000004ff007c0c */ /* 0x000fe2000bf05070 */
[----:B-1----:R-:W-:-:S03]  /*225c0*/  IMAD.MOV.U32 R0, RZ, RZ, RZ ;  /* 0x000000ffff007224 */ /* 0x002fc600078e00ff */
[----:B------:R-:W-:Y:S01]  /*225d0*/  ISETP.NE.AND.EX P0, PT, RZ, UR5, PT, P0 ;  /* 0x00000005ff007c0c */ /* 0x000fe2000bf05300 */
[----:B------:R-:W-:Y:S02]  /*225e0*/  ULDC.64 UR4, c[0x0][0xc08] ;  /* 0x0003020000047ab9 */ /* 0x000fe40000000a00 */
[----:B------:R-:W-:Y:S01]  /*225f0*/  ISETP.NE.U32.AND P1, PT, RZ, UR4, PT ;  /* 0x00000004ff007c0c */ /* 0x000fe2000bf25070 */
[----:B------:R-:W1:Y:S03]  /*22600*/  LDC R21, c[0x0][0xbe8] ;  /* 0x0002fa00ff157b82 */ /* 0x000e660000000800 */
        /* <DEDUP_REMOVED lines=8> */
[----:B-1----:R-:W-:Y:S02]  /*22690*/  ISETP.NE.AND P2, PT, R21, 0x1, PT ;  /* 0x000000011500780c */ /* 0x002fe40003f45270 */
[----:B------:R-:W-:Y:S02]  /*226a0*/  ISETP.GE.AND P3, PT, R217, 0x80, PT ;  /* 0x00000080d900780c */ /* 0x000fe40003f66270 */
[----:B------:R-:W-:-:S09]  /*226b0*/  SHF.R.S32.HI R7, RZ, 0x1f, R210 ;  /* 0x0000001fff077819 */ /* 0x000fd200000114d2 */
[----:B------:R-:W1:Y:S08]  /*226c0*/  @P2 LDC R20, c[0x0][0xbec] ;  /* 0x0002fb00ff142b82 */ /* 0x000e700000000800 */
[----:B------:R-:W0:Y:S01]  /*226d0*/  @P2 LDC R25, c[0x0][0xbf0] ;  /* 0x0002fc00ff192b82 */ /* 0x000e220000000800 */
[----:B--2---:R-:W-:Y:S05]  /*226e0*/  @P1 BRA `(.L_x_12190) ;  /* 0x0000000000101947 */ /* 0x004fea0003800000 */
[----:B------:R-:W-:Y:S05]  /*226f0*/  @!P0 BRA `(.L_x_12190) ;  /* 0x00000000000c8947 */ /* 0x000fea0003800000 */
[----:B------:R-:W2:Y:S04]  /*22700*/  LDG.E R5, desc[UR42][R2.64] ;  /* 0x0000002a02057981 */ /* 0x000ea8000c1e1900 */
[----:B-----5:R-:W2:Y:S02]  /*22710*/  LDG.E R6, desc[UR42][R2.64+0x4] ;  /* 0x0000042a02067981 */ /* 0x020ea4000c1e1900 */
[----:B--2---:R-:W-:-:S07]  /*22720*/  IMAD.IADD R6, R6, 0x1, -R5 ;  /* 0x0000000106067824 */ /* 0x004fce00078e0a05 */
.L_x_12190:
[----:B------:R-:W-:Y:S01]  /*22730*/  BSSY B1, `(.L_x_12191) ;  /* 0x000002d000017945 */ /* 0x000fe20003800000 */
[----:B0--3--:R-:W-:Y:S02]  /*22740*/  SHF.R.S32.HI R10, RZ, 0x1f, R209 ;  /* 0x0000001fff0a7819 */ /* 0x009fe400000114d1 */
[----:B------:R-:W-:Y:S02]  /*22750*/  SEL R13, R210, RZ, !P0 ;  /* 0x000000ffd20d7207 */ /* 0x000fe40004000000 */
[----:B------:R-:W-:Y:S02]  /*22760*/  SEL R12, R7, RZ, !P0 ;  /* 0x000000ff070c7207 */ /* 0x000fe40004000000 */
[----:B-----5:R-:W-:Y:S01]  /*22770*/  SHF.R.S32.HI R11, RZ, 0x1f, R0 ;  /* 0x0000001fff0b7819 */ /* 0x020fe20000011400 */
[----:B------:R-:W-:Y:S06]  /*22780*/  @P3 BRA `(.L_x_12192) ;  /* 0x00000000009c3947 */ /* 0x000fec0003800000 */
[----:B------:R-:W0:Y:S01]  /*22790*/  S2R R3, SR_TID.X ;  /* 0x0000000000037919 */ /* 0x000e220000002100 */
        /* <DEDUP_REMOVED lines=14> */
[----:B------:R-:W-:-:S04]  /*22880*/  ULDC.64 UR4, c[0x0][0xb98] ;  /* 0x0002e60000047ab9 */ /* 0x000fc80000000a00 */
[----:B------:R-:W-:Y:S02]  /*22890*/  IADD3 R3, R3, R7, RZ ;  /* 0x0000000703037210 */ /* 0x000fe40007ffe0ff */
        /* <DEDUP_REMOVED lines=22> */
.L_x_12192:
[----:B------:R-:W-:Y:S05]  /*22a00*/  BSYNC B1 ;  /* 0x0000000000017941 */ /* 0x000fea0003800000 */
.L_x_12191:
[----:B------:R-:W-:Y:S01]  /*22a10*/  ULDC.64 UR4, c[0x0][0xaa0] ;  /* 0x0002a80000047ab9 */ /* 0x000fe20000000a00 */
[----:B------:R-:W-:Y:S02]  /*22a20*/  IMAD R7, R222, 0x20, R216 ;  /* 0x00000020de077824 */ /* 0x000fe400078e02d8 */
[----:B0-----:R-:W-:Y:S02]  /*22a30*/  IMAD R3, R11, UR4, RZ ;  /* 0x000000040b037c24 */ /* 0x001fe4000f8e02ff */
        /* <DEDUP_REMOVED lines=9> */
[----:B-1----:R-:W-:-:S03]  /*22ad0*/  @P2 IMAD.HI.U32 R0, R9, R20, RZ ;  /* 0x0000001409002227 */ /* 0x002fc600078e00ff */
        /* <DEDUP_REMOVED lines=26> */
[----:B------:R0:W1:Y:S04]  /*22c80*/  SHFL.IDX PT, R3, R2, RZ, 0x181f ;  /* 0x00181fff02037589 */ /* 0x00006800000e0000 */
[----:B------:R0:W2:Y:S02]  /*22c90*/  SHFL.IDX PT, R14, R0, RZ, 0x181f ;  /* 0x00181fff000e7589 */ /* 0x0000a400000e0000 */
.L_x_12397:
[----:B------:R-:W-:Y:S01]  /*22ca0*/  IMAD R21, R6, R21, RZ ;  /* 0x0000001506157224 */ /* 0x000fe200078e02ff */
[----:B------:R-:W-:Y:S01]  /*22cb0*/  BSSY B1, `(.L_x_12194) ;  /* 0x0000015000017945 */ /* 0x000fe20003800000 */
[----:B------:R-:W-:-:S05]  /*22cc0*/  IMAD.IADD R208, R216, 0x1, R208 ;  /* 0x00000001d8d07824 */ /* 0x000fca00078e02d0 */
[----:B------:R-:W-:-:S13]  /*22cd0*/  ISETP.GE.AND P0, PT, R208, R21, PT ;  /* 0x00000015d000720c */ /* 0x000fda0003f06270 */
[----:B------:R-:W-:Y:S05]  /*22ce0*/  @P0 BRA `(.L_x_12195) ;  /* 0x0000000000440947 */ /* 0x000fea0003800000 */
[----:B------:R-:W-:Y:S02]  /*22cf0*/  ULDC UR4, c[0x0][0xac8] ;  /* 0x0002b20000047ab9 */ /* 0x000fe40000000800 */
[----:B------:R-:W-:Y:S02]  /*22d00*/  ISETP.GE.AND P3, PT, R198, UR4, PT ;  /* 0x00000004c6007c0c */ /* 0x000fe4000bf66270 */
[----:B------:R-:W-:Y:S02]  /*22d10*/  ISETP.GE.AND P2, PT, R201, UR4, PT ;  /* 0x00000004c9007c0c */ /* 0x000fe4000bf46270 */
[----:B------:R-:W-:Y:S02]  /*22d20*/  ISETP.GE.AND P1, PT, R200, UR4, PT ;  /* 0x00000004c8007c0c */ /* 0x000fe4000bf26270 */
[----:B------:R-:W-:-:S07]  /*22d30*/  ISETP.GE.AND P0, PT, R202, UR4, PT ;  /* 0x00000004ca007c0c */ /* 0x000fce000bf06270 */
[CC--:B--2---:R-:W-:Y:S02]  /*22d40*/  @!P3 LEA R4, P5, R198.reuse, R14.reuse, 0x1 ;  /* 0x0000000ec604b211 */ /* 0x0c4fe400078a08ff */
[CC--:B------:R-:W-:Y:S02]  /*22d50*/  @!P2 LEA R6, P4, R201.reuse, R14.reuse, 0x1 ;  /* 0x0000000ec906a211 */ /* 0x0c0fe400078808ff */
[-C--:B-1----:R-:W-:Y:S02]  /*22d60*/  @!P3 LEA.HI.X R5, R198, R3.reuse, R214, 0x1, P5 ;  /* 0x00000003c605b211 */ /* 0x082fe400028f0cd6 */
        /* <DEDUP_REMOVED lines=9> */
.L_x_12195:
[----:B------:R-:W-:Y:S05]  /*22e00*/  BSYNC B1 ;  /* 0x0000000000017941 */ /* 0x000fea0003800000 */
.L_x_12194:
[----:B------:R-:W-:-:S03]  /*22e10*/  UMOV UR4, 0xffffffff ;  /* 0xffffffff00047882 */ /* 0x000fc60000000000 */
[----:B------:R-:W-:Y:S05]  /*22e20*/  BRA.DIV UR4, `(.L_x_12196) ;  /* 0x0000008e04587947 */ /* 0x000fea000b800000 */
[----:B-1----:R1:W0:Y:S04]  /*22e30*/  SHFL.IDX PT, R3, R2, 0x1, 0x181f ;  /* 0x00381f0002037f89 */ /* 0x00222800000e0000 */
[----:B--23--:R1:W2:Y:S02]  /*22e40*/  SHFL.IDX PT, R14, R0, 0x1, 0x181f ;  /* 0x00381f00000e7f89 */ /* 0x00c2a400000e0000 */
.L_x_12401:
        /* <DEDUP_REMOVED lines=11> */
[-C--:B0-----:R-:W-:Y:S02]  /*22f00*/  @!P3 LEA.HI.X R5, R198, R3.reuse, R214, 0x1, P5 ;  /* 0x00000003c605b211 */ /* 0x081fe400028f0cd6 */
        /* <DEDUP_REMOVED lines=9> */
.L_x_12198:
[----:B------:R-:W-:Y:S05]  /*22fa0*/  BSYNC B1 ;  /* 0x0000000000017941 */ /* 0x000fea0003800000 */
.L_x_12197:
[----:B------:R-:W-:-:S03]  /*22fb0*/  UMOV UR4, 0xffffffff ;  /* 0xffffffff00047882 */ /* 0x000fc60000000000 */
[----:B------:R-:W-:Y:S05]  /*22fc0*/  BRA.DIV UR4, `(.L_x_12199) ;  /* 0x0000008e04387947 */ /* 0x000fea000b800000 */
[----:B0-----:R0:W0:Y:S04]  /*22fd0*/  SHFL.IDX PT, R3, R2, 0x2, 0x181f ;  /* 0x00581f0002037f89 */ /* 0x00102800000e0000 */
[----:B--23--:R2:W3:Y:S02]  /*22fe0*/  SHFL.IDX PT, R14, R0, 0x2, 0x181f ;  /* 0x00581f00000e7f89 */ /* 0x00c4e400000e0000 */
.L_x_12405:
        /* <DEDUP_REMOVED lines=9> */
[CC--:B---3--:R-:W-:Y:S02]  /*23080*/  @!P3 LEA R4, P5, R198.reuse, R14.reuse, 0x1 ;  /* 0x0000000ec604b211 */ /* 0x0c8fe400078a08ff */
        /* <DEDUP_REMOVED lines=11> */
.L_x_12201:
[----:B------:R-:W-:Y:S05]  /*23140*/  BSYNC B1 ;  /* 0x0000000000017941 */ /* 0x000fea0003800000 */
.L_x_12200:
[----:B------:R-:W-:-:S03]  /*23150*/  UMOV UR4, 0xffffffff ;  /* 0xffffffff00047882 */ /* 0x000fc60000000000 */
[----:B------:R-:W-:Y:S05]  /*23160*/  BRA.DIV UR4, `(.L_x_12202) ;  /* 0x0000008e04187947 */ /* 0x000fea000b800000 */
[----:B0-----:R0:W0:Y:S04]  /*23170*/  SHFL.IDX PT, R3, R2, 0x3, 0x181f ;  /* 0x00781f0002037f89 */ /* 0x00102800000e0000 */
[----:B---3--:R3:W0:Y:S02]  /*23180*/  SHFL.IDX PT, R14, R0, 0x3, 0x181f ;  /* 0x00781f00000e7f89 */ /* 0x00862400000e0000 */
.L_x_12409:
[----:B-123--:R-:W-:-:S04]  /*23190*/  IADD3 R0, R208, 0x60, RZ ;  /* 0x00000060d0007810 */ /* 0x00efc80007ffe0ff */
[----:B------:R-:W-:-:S13]  /*231a0*/  ISETP.GE.AND P0, PT, R0, R21, PT ;  /* 0x000000150000720c */ /* 0x000fda0003f06270 */
[----:B------:R-:W-:Y:S05]  /*231b0*/  @P0 BRA `(.L_x_12189) ;  /* 0x0000000000440947 */ /* 0x000fea0003800000 */
[----:B------:R-:W-:Y:S02]  /*231c0*/  ULDC UR4, c[0x0][0xac8] ;  /* 0x0002b20000047ab9 */ /* 0x000fe40000000800 */
[----:B------:R-:W-:Y:S02]  /*231d0*/  ISETP.GE.AND P3, PT, R198, UR4, PT ;  /* 0x00000004c6007c0c */ /* 0x000fe4000bf66270 */
[----:B------:R-:W-:Y:S02]  /*231e0*/  ISETP.GE.AND P2, PT, R201, UR4, PT ;  /* 0x00000004c9007c0c */ /* 0x000fe4000bf46270 */
[----:B------:R-:W-:Y:S02]  /*231f0*/  ISETP.GE.AND P1, PT, R200, UR4, PT ;  /* 0x00000004c8007c0c */ /* 0x000fe4000bf26270 */
[----:B------:R-:W-:-:S07]  /*23200*/  ISETP.GE.AND P0, PT, R202, UR4, PT ;  /* 0x00000004ca007c0c */ /* 0x000fce000bf06270 */
[CC--:B0-----:R-:W-:Y:S02]  /*23210*/  @!P3 LEA R4, P5, R198.reuse, R14.reuse, 0x1 ;  /* 0x0000000ec604b211 */ /* 0x0c1fe400078a08ff */
[CC--:B------:R-:W-:Y:S02]  /*23220*/  @!P2 LEA R6, P4, R201.reuse, R14.reuse, 0x1 ;  /* 0x0000000ec906a211 */ /* 0x0c0fe400078808ff */
[-C--:B------:R-:W-:Y:S02]  /*23230*/  @!P3 LEA.HI.X R5, R198, R3.reuse, R214, 0x1, P5 ;  /* 0x00000003c605b211 */ /* 0x080fe400028f0cd6 */
        /* <DEDUP_REMOVED lines=9> */
.L_x_12189:
[----:B------:R-:W-:Y:S05]  /*232d0*/  BSYNC B0 ;  /* 0x0000000000007941 */ /* 0x000fea0003800000 */
.L_x_12180:
[----:B------:R-:W-:Y:S02]  /*232e0*/  ULDC UR4, c[0x0][0xc3c] ;  /* 0x00030f0000047ab9 */ /* 0x000fe40000000800 */
[----:B------:R-:W-:-:S13]  /*232f0*/  ISETP.GE.AND P0, PT, R127, UR4, PT ;  /* 0x000000047f007c0c */ /* 0x000fda000bf06270 */
[----:B------:R-:W-:Y:S05]  /*23300*/  @!P0 BRA `(.L_x_12203) ;  /* 0xfffffddc00808947 */ /* 0x000fea000383ffff */
[----:B------:R-:W-:Y:S05]  /*23310*/  BRA `(.L_x_11971) ;  /* 0x0000007000c07947 */ /* 0x000fea0003800000 */
.L_x_11969:
        /* <DEDUP_REMOVED lines=16> */
.L_x_12204:
        /* <DEDUP_REMOVED lines=37> */
[----:B------:R-:W0:Y:S01]  /*23670*/  LDC R10, c[0x0][0xc3c] ;  /* 0x00030f00ff0a7b82 */ /* 0x000e220000000800 */
[----:B------:R-:W-:Y:S01]  /*23680*/  IMAD.MOV.U32 R4, RZ, RZ, R3 ;  /* 0x000000ffff047224 */ /* 0x000fe200078e0003 */
[----:B------:R-:W-:Y:S01]  /*23690*/  UMOV UR4, URZ ;  /* 0x0000003f00047c82 */ /* 0x000fe20008000000 */
[----:B------:R-:W-:Y:S01]  /*236a0*/  ULDC UR7, c[0x0][0xc3c] ;  /* 0x00030f0000077ab9 */ /* 0x000fe20000000800 */
[----:B------:R-:W-:-:S05]  /*236b0*/  ULDC UR5, c[0x0][0xc38] ;  /* 0x00030e0000057ab9 */ /* 0x000fca0000000800 */
.L_x_12210:
        /* <DEDUP_REMOVED lines=12> */
.L_x_12209:
[----:B------:R-:W-:Y:S05]  /*23780*/  BSYNC B0 ;  /* 0x0000000000007941 */ /* 0x000fea0003800000 */
.L_x_12208:
        /* <DEDUP_REMOVED lines=20> */
.L_x_12206:
        /* <DEDUP_REMOVED lines=20> */
.L_x_12211:
[----:B-1----:R-:W-:Y:S02]  /*23a10*/  IMAD.MOV R2, RZ, RZ, -R3 ;  /* 0x000000ffff027224 */ /* 0x002fe400078e0a03 */
[----:B---3--:R-:W-:-:S03]  /*23a20*/  IMAD R16, R16, UR5, R11 ;  /* 0x0000000510107c24 */ /* 0x008fc6000f8e020b */
[----:B------:R-:W-:Y:S02]  /*23a30*/  MOV R11, R2 ;  /* 0x00000002000b7202 */ /* 0x000fe40000000f00 */
        /* <DEDUP_REMOVED lines=56> */
.L_x_12207:
[----:B------:R-:W-:Y:S01]  /*23dc0*/  IMAD.MOV.U32 R17, RZ, RZ, RZ ;  /* 0x000000ffff117224 */ /* 0x000fe200078e00ff */
[----:B------:R-:W-:Y:S01]  /*23dd0*/  MOV R18, RZ ;  /* 0x000000ff00127202 */ /* 0x000fe20000000f00 */
[----:B------:R-:W-:-:S07]  /*23de0*/  IMAD.U32 R16, RZ, RZ, UR6 ;  /* 0x00000006ff107e24 */ /* 0x000fce000f8e00ff */
.L_x_12212:
[----:B------:R-:W-:-:S13]  /*23df0*/  ISETP.NE.AND P0, PT, R5, RZ, PT ;  /* 0x000000ff0500720c */ /* 0x000fda0003f05270 */
[----:B------:R-:W0:Y:S01]  /*23e00*/  @!P0 S2R R3, SR_CgaCtaId ;  /* 0x0000000000038919 */ /* 0x000e220000008800 */
[----:B------:R-:W-:-:S04]  /*23e10*/  @!P0 MOV R0, 0x400 ;  /* 0x0000040000008802 */ /* 0x000fc80000000f00 */
[----:B0-----:R-:W-:-:S05]  /*23e20*/  @!P0 LEA R0, R3, R0, 0x18 ;  /* 0x0000000003008211 */ /* 0x001fca00078ec0ff */
[----:B------:R1:W-:Y:S01]  /*23e30*/  @!P0 STS.128 [R0+0x228d0], R16 ;  /* 0x0228d01000008388 */ /* 0x0003e20000000c00 */
[----:B------:R-:W-:Y:S06]  /*23e40*/  BAR.ARV 0x5, 0x180 ;  /* 0x0146000000007b1d */ /* 0x000fec0000002000 */
.L_x_12205:
        /* <DEDUP_REMOVED lines=17> */
[----:B0-----:R-:W-:-:S06]  /*23f60*/  ULEA UR4, UR5, UR4, 0x18 ;  /* 0x0000000405047291 */ /* 0x001fcc000f8ec03f */
[----:B------:R-:W-:Y:S01]  /*23f70*/  MOV R22, UR4 ;  /* 0x0000000400167c02 */ /* 0x000fe20008000f00 */
[C---:B-1----:R-:W-:Y:S01]  /*23f80*/  IMAD.SHL.U32 R0, R5.reuse, 0x8, RZ ;  /* 0x0000000805007824 */ /* 0x042fe200078e00ff */
[----:B------:R-:W-:-:S04]  /*23f90*/  LOP3.LUT R4, R5, 0x7f, RZ, 0xc0, !PT ;  /* 0x0000007f05047812 */ /* 0x000fc800078ec0ff */
[----:B------:R-:W-:Y:S01]  /*23fa0*/  LOP3.LUT R2, R0, 0x1f8, RZ, 0xc0, !PT ;  /* 0x000001f800027812 */ /* 0x000fe200078ec0ff */
[----:B------:R-:W-:Y:S01]  /*23fb0*/  IMAD.SHL.U32 R30, R4, 0x8, RZ ;  /* 0x00000008041e7824 */ /* 0x000fe200078e00ff */
[----:B------:R-:W-:Y:S02]  /*23fc0*/  LOP3.LUT R0, R0, 0x38, RZ, 0xc0, !PT ;  /* 0x0000003800007812 */ /* 0x000fe400078ec0ff */
[----:B------:R-:W-:Y:S01]  /*23fd0*/  LOP3.LUT R3, R2, 0x38, R5, 0x78, !PT ;  /* 0x0000003802037812 */ /* 0x000fe200078e7805 */
[----:B------:R-:W-:-:S03]  /*23fe0*/  IMAD.SHL.U32 R2, R5, 0x10, RZ ;  /* 0x0000001005027824 */ /* 0x000fc600078e00ff */
[----:B------:R-:W-:Y:S02]  /*23ff0*/  LOP3.LUT R30, R3, 0x200, R30, 0xf8, !PT ;  /* 0x00000200031e7812 */ /* 0x000fe400078ef81e */
[----:B------:R-:W-:Y:S02]  /*24000*/  SHF.R.U32.HI R3, RZ, 0x3, R4 ;  /* 0x00000003ff037819 */ /* 0x000fe40000011604 */
[C---:B------:R-:W-:Y:S02]  /*24010*/  LOP3.LUT R4, R0.reuse, 0x40, RZ, 0xfc, !PT ;  /* 0x0000004000047812 */ /* 0x040fe400078efcff */
[----:B------:R-:W-:Y:S02]  /*24020*/  LOP3.LUT R2, R3, 0x70, R2, 0xf8, !PT ;  /* 0x0000007003027812 */ /* 0x000fe400078ef802 */
[C---:B------:R-:W-:Y:S02]  /*24030*/  LOP3.LUT R3, R0.reuse, 0x80, RZ, 0xfc, !PT ;  /* 0x0000008000037812 */ /* 0x040fe400078efcff */
[----:B------:R-:W-:Y:S01]  /*24040*/  LOP3.LUT R2, R0, 0xc0, RZ, 0xfc, !PT ;  /* 0x000000c000027812 */ /* 0x000fe200078efcff */
[----:B------:R-:W-:-:S05]  /*24050*/  IMAD R0, R30, 0x2, R22 ;  /* 0x000000021e007824 */ /* 0x000fca00078e0216 */
[----:B------:R2:W-:Y:S02]  /*24060*/  STL [R1+0x408], R0 ;  /* 0x0004080001007387 */ /* 0x0005e40000100800 */
.L_x_12328:
[----:B------:R-:W-:Y:S05]  /*24070*/  YIELD ;  /* 0x0000000000007946 */ /* 0x000fea0003800000 */
[----:B------:R-:W-:Y:S01]  /*24080*/  ULDC.64 UR4, c[0x0][0xa28] ;  /* 0x00028a0000047ab9 */ /* 0x000fe20000000a00 */
[----:B------:R-:W-:Y:S01]  /*24090*/  IMAD.MOV.U32 R31, RZ, RZ, RZ ;  /* 0x000000ffff1f7224 */ /* 0x000fe200078e00ff */
[----:B------:R-:W-:Y:S01]  /*240a0*/  ISETP.NE.U32.AND P0, PT, RZ, UR4, PT ;  /* 0x00000004ff007c0c */ /* 0x000fe2000bf05070 */
[----:B0-23--:R-:W0:Y:S01]  /*240b0*/  LDC.64 R4, c[0x0][0xa00] ;  /* 0x00028000ff047b82 */ /* 0x00de220000000a00 */
        /* <DEDUP_REMOVED lines=13> */
[----:B--2---:R-:W-:Y:S01]  /*24190*/  IMAD.MOV.U32 R0, RZ, RZ, RZ ;  /* 0x000000ffff007224 */ /* 0x004fe200078e00ff */
[----:B------:R-:W-:Y:S01]  /*241a0*/  ISETP.NE.U32.AND P0, PT, RZ, UR4, PT ;  /* 0x00000004ff007c0c */ /* 0x000fe2000bf05070 */
[----:B-1----:R-:W0:Y:S03]  /*241b0*/  LDC.64 R2, c[0x0][0xa10] ;  /* 0x00028400ff027b82 */ /* 0x002e260000000a00 */
[----:B------:R-:W-:-:S05]  /*241c0*/  ISETP.NE.AND.EX P0, PT, RZ, UR5, PT, P0 ;  /* 0x00000005ff007c0c */ /* 0x000fca000bf05300 */
[----:B------:R-:W1:Y:S08]  /*241d0*/  @P2 LDC.64 R6, c[0x0][0xa18] ;  /* 0x00028600ff062b82 */ /* 0x000e700000000a00 */
        /* <DEDUP_REMOVED lines=19> */
[----:B------:R-:W-:Y:S01]  /*24310*/  IMAD.MOV.U32 R12, RZ, RZ, R8 ;  /* 0x000000ffff0c7224 */ /* 0x000fe200078e0008 */
[----:B------:R-:W-:Y:S06]  /*24320*/  @P2 BRA `(.L_x_12214) ;  /* 0x0000000000142947 */ /* 0x000fec0003800000 */
[----:B------:R-:W-:Y:S05]  /*24330*/  @!P0 BRA `(.L_x_12214) ;  /* 0x0000000000108947 */ /* 0x000fea0003800000 */
[----:B0-----:R-:W2:Y:S04]  /*24340*/  LDG.E R8, desc[UR42][R4.64] ;  /* 0x0000002a04087981 */ /* 0x001ea8000c1e1900 */
[----:B------:R-:W2:Y:S02]  /*24350*/  LDG.E R7, desc[UR42][R4.64+0x4] ;  /* 0x0000042a04077981 */ /* 0x000ea4000c1e1900 */
[----:B--2---:R-:W-:-:S05]  /*24360*/  IMAD.IADD R12, R7, 0x1, -R8 ;  /* 0x00000001070c7824 */ /* 0x004fca00078e0a08 */
[----:B------:R1:W-:Y:S02]  /*24370*/  STL [R1+0x404], R12 ;  /* 0x0004040c01007387 */ /* 0x0003e40000100800 */
.L_x_12214:
        /* <DEDUP_REMOVED lines=8> */
.L_x_12215:
        /* <DEDUP_REMOVED lines=9> */
.L_x_12216:
[----:B--2---:R-:W2:Y:S01]  /*24490*/  @P1 LDG.E R5, desc[UR42][R2.64] ;  /* 0x0000002a02051981 */ /* 0x004ea2000c1e1900 */
[----:B------:R-:W3:Y:S03]  /*244a0*/  LDC R7, c[0x0][0x448] ;  /* 0x00011200ff077b82 */ /* 0x000ee60000000800 */
[----:B------:R4:W2:Y:S01]  /*244b0*/  @P1 LDG.E R4, desc[UR42][R2.64+0x4] ;  /* 0x0000042a02041981 */ /* 0x0008a2000c1e1900 */
[----:B------:R-:W-:Y:S02]  /*244c0*/  IMAD.SHL.U32 R35, R17, 0x80, RZ ;  /* 0x0000008011237824 */ /* 0x000fe400078e00ff */
[----:B-----5:R-:W-:Y:S02]  /*244d0*/  IMAD.IADD R10, R10, 0x1, -R31 ;  /* 0x000000010a0a7824 */ /* 0x020fe400078e0a1f */
[----:B----4-:R-:W4:Y:S01]  /*244e0*/  LDC.64 R2, c[0x0][0x9e0] ;  /* 0x00027800ff027b82 */ /* 0x010f220000000a00 */
[----:B---3--:R-:W-:-:S13]  /*244f0*/  ISETP.NE.AND P2, PT, R7, 0x1, PT ;  /* 0x000000010700780c */ /* 0x008fda0003f45270 */
[----:B------:R-:W3:Y:S01]  /*24500*/  @P2 LDC R7, c[0x0][0x44c] ;  /* 0x00011300ff072b82 */ /* 0x000ee20000000800 */
[----:B----4-:R-:W-:-:S07]  /*24510*/  ISETP.GE.AND P3, PT, R3, 0x1, PT ;  /* 0x000000010300780c */ /* 0x010fce0003f66270 */
[----:B0-----:R-:W0:Y:S01]  /*24520*/  @P2 LDC R8, c[0x0][0x450] ;  /* 0x00011400ff082b82 */ /* 0x001e220000000800 */
[----:B--2---:R-:W-:Y:S02]  /*24530*/  @P1 IMAD.IADD R6, R4, 0x1, -R5 ;  /* 0x0000000104061824 */ /* 0x004fe400078e0a05 */
[----:B------:R-:W-:Y:S02]  /*24540*/  VIADD R4, R35, 0x7f ;  /* 0x0000007f23047836 */ /* 0x000fe40000000000 */
[----:B------:R-:W-:Y:S02]  /*24550*/  IMAD.IADD R17, R10, 0x1, R6 ;  /* 0x000000010a117824 */ /* 0x000fe400078e0206 */
[----:B---3--:R-:W-:-:S03]  /*24560*/  @P2 IMAD.HI.U32 R5, R4, R7, RZ ;  /* 0x0000000704052227 */ /* 0x008fc600078e00ff */
[C---:B------:R-:W-:Y:S02]  /*24570*/  IADD3 R7, R17.reuse, 0x1, -R12 ;  /* 0x0000000111077810 */ /* 0x040fe40007ffe80c */
[----:B0-----:R-:W-:Y:S02]  /*24580*/  @P2 SHF.R.U32.HI R4, RZ, R8, R5 ;  /* 0x00000008ff042219 */ /* 0x001fe40000011605 */
[----:B------:R-:W-:-:S03]  /*24590*/  IADD3 R5, R17, 0x5f, RZ ;  /* 0x0000005f11057810 */ /* 0x000fc60007ffe0ff */
[----:B------:R-:W-:Y:S02]  /*245a0*/  IMAD.IADD R11, R7, 0x1, R4 ;  /* 0x00000001070b7824 */ /* 0x000fe400078e0204 */
[----:B------:R-:W-:-:S04]  /*245b0*/  IMAD.HI R5, R5, 0x2aaaaaab, RZ ;  /* 0x2aaaaaab05057827 */ /* 0x000fc800078e02ff */
[----:B------:R-:W-:Y:S01]  /*245c0*/  IMAD.IADD R2, R11, 0x1, R2 ;  /* 0x000000010b027824 */ /* 0x000fe200078e0202 */
[----:B------:R-:W-:-:S04]  /*245d0*/  SHF.R.U32.HI R4, RZ, 0x1f, R5 ;  /* 0x0000001fff047819 */ /* 0x000fc80000011605 */
[----:B------:R-:W-:Y:S01]  /*245e0*/  LEA.HI.SX32 R9, R5, R4, 0x1c ;  /* 0x0000000405097211 */ /* 0x000fe200078fe2ff */
        /* <DEDUP_REMOVED lines=12> */
.L_x_12219:
[----:B------:R-:W-:-:S13]  /*246b0*/  ISETP.NE.AND P0, PT, R3, 0x1, PT ;  /* 0x000000010300780c */ /* 0x000fda0003f05270 */
[----:B------:R-:W0:Y:S02]  /*246c0*/  @P0 LDC.64 R4, c[0x0][0x9e8] ;  /* 0x00027a00ff040b82 */ /* 0x000e240000000a00 */
[----:B0-----:R-:W-:-:S05]  /*246d0*/  @P0 IMAD.HI.U32 R4, R8, R4, RZ ;  /* 0x0000000408040227 */ /* 0x001fca00078e00ff */
[----:B------:R-:W-:-:S07]  /*246e0*/  @P0 SHF.R.U32.HI R8, RZ, R5, R4 ;  /* 0x00000005ff080219 */ /* 0x000fce0000011604 */
.L_x_12220:
[----:B------:R-:W-:Y:S05]  /*246f0*/  BSYNC B0 ;  /* 0x0000000000007941 */ /* 0x000fea0003800000 */
.L_x_12218:
[----:B------:R-:W-:-:S05]  /*24700*/  IMAD R5, R8, R3, R3 ;  /* 0x0000000308057224 */ /* 0x000fca00078e0203 */
[----:B------:R-:W-:-:S07]  /*24710*/  VIMNMX R2, R2, R5, PT ;  /* 0x0000000502027248 */ /* 0x000fce0003fe0100 */
.L_x_12217:
[----:B------:R-:W0:Y:S01]  /*24720*/  @P2 LDC R4, c[0x0][0x44c] ;  /* 0x00011300ff042b82 */ /* 0x000e220000000800 */
[----:B------:R-:W-:Y:S01]  /*24730*/  IMAD.MOV.U32 R5, RZ, RZ, R35 ;  /* 0x000000ffff057224 */ /* 0x000fe200078e0023 */
[----:B------:R-:W-:Y:S01]  /*24740*/  ULDC UR4, c[0x0][0x9dc] ;  /* 0x0002770000047ab9 */ /* 0x000fe20000000800 */
[----:B------:R-:W-:-:S05]  /*24750*/  IMAD.IADD R8, R17, 0x1, -R12 ;  /* 0x0000000111087824 */ /* 0x000fca00078e0a0c */
[----:B------:R-:W2:Y:S01]  /*24760*/  @P2 LDC R11, c[0x0][0x450] ;  /* 0x00011400ff0b2b82 */ /* 0x000ea20000000800 */
[----:B0-----:R-:W-:-:S05]  /*24770*/  @P2 IMAD.HI.U32 R4, R35, R4, RZ ;  /* 0x0000000423042227 */ /* 0x001fca00078e00ff */
[----:B--2---:R-:W-:-:S05]  /*24780*/  @P2 SHF.R.U32.HI R5, RZ, R11, R4 ;  /* 0x0000000bff052219 */ /* 0x004fca0000011604 */
[----:B-1----:R-:W-:-:S05]  /*24790*/  IMAD.IADD R12, R8, 0x1, R5 ;  /* 0x00000001080c7824 */ /* 0x002fca00078e0205 */
[----:B------:R-:W-:Y:S01]  /*247a0*/  IADD3 R11, R12, -UR4, RZ ;  /* 0x800000040c0b7c10 */ /* 0x000fe2000fffe0ff */
        /* <DEDUP_REMOVED lines=11> */
.L_x_12223:
[----:B------:R-:W-:-:S13]  /*24860*/  ISETP.NE.AND P0, PT, R3, 0x1, PT ;  /* 0x000000010300780c */ /* 0x000fda0003f05270 */
[----:B------:R-:W0:Y:S02]  /*24870*/  @P0 LDC.64 R4, c[0x0][0x9e8] ;  /* 0x00027a00ff040b82 */ /* 0x000e240000000a00 */
[----:B0-----:R-:W-:-:S05]  /*24880*/  @P0 IMAD.HI.U32 R4, R12, R4, RZ ;  /* 0x000000040c040227 */ /* 0x001fca00078e00ff */
[----:B------:R-:W-:-:S07]  /*24890*/  @P0 SHF.R.U32.HI R12, RZ, R5, R4 ;  /* 0x00000005ff0c0219 */ /* 0x000fce0000011604 */
.L_x_12224:
[----:B------:R-:W-:Y:S05]  /*248a0*/  BSYNC B0 ;  /* 0x0000000000007941 */ /* 0x000fea0003800000 */
.L_x_12222:
[----:B------:R-:W-:-:S05]  /*248b0*/  IMAD R12, R12, R3, RZ ;  /* 0x000000030c0c7224 */ /* 0x000fca00078e02ff */
[----:B------:R-:W-:-:S07]  /*248c0*/  VIMNMX R11, R11, R12, !PT ;  /* 0x0000000c0b0b7248 */ /* 0x000fce0007fe0100 */
.L_x_12221:
        /* <DEDUP_REMOVED lines=16> */
[----:B------:R-:W-:-:S07]  /*249d0*/  SHF.R.U32.HI R4, RZ, 0x6, R3 ;  /* 0x00000006ff047819 */ /* 0x000fce0000011603 */
[----:B------:R-:W-:Y:S02]  /*249e0*/  @P0 VIADD R5, R6, 0x5f ;  /* 0x0000005f06050836 */ /* 0x000fe40000000000 */
[----:B------:R-:W-:Y:S02]  /*249f0*/  IMAD.MOV.U32 R6, RZ, RZ, R4 ;  /* 0x000000ffff067224 */ /* 0x000fe400078e0004 */
        /* <DEDUP_REMOVED lines=13> */
.L_x_12412:
[----:B-1----:R-:W-:Y:S02]  /*24ad0*/  ISETP.NE.AND P0, PT, R14, RZ, PT ;  /* 0x000000ff0e00720c */ /* 0x002fe40003f05270 */
[----:B------:R-:W-:-:S11]  /*24ae0*/  PLOP3.LUT P6, PT, PT, PT, PT, 0x8, 0x0 ;  /* 0x000000000000781c */ /* 0x000fd60003fce170 */
[----:B------:R-:W-:Y:S05]  /*24af0*/  @P0 BRA `(.L_x_12228) ;  /* 0x00000000000c0947 */ /* 0x000fea0003800000 */
[----:B------:R-:W-:-:S03]  /*24b00*/  UMOV UR4, 0xffffffff ;  /* 0xffffffff00047882 */ /* 0x000fc60000000000 */
[----:B------:R-:W-:Y:S05]  /*24b10*/  BRA.DIV UR4, `(.L_x_12229) ;  /* 0x0000007604287947 */ /* 0x000fea000b800000 */
[----:B------:R-:W-:-:S13]  /*24b20*/  ELECT P6, URZ, PT ;  /* 0x00000000003f782f */ /* 0x000fda00038c0000 */
.L_x_12228:
        /* <DEDUP_REMOVED lines=9> */
.L_x_12415:
[----:B------:R-:W-:Y:S05]  /*24bc0*/  BSYNC B1 ;  /* 0x0000000000017941 */ /* 0x000fea0003800000 */
.L_x_12230:
[----:B------:R-:W-:Y:S04]  /*24bd0*/  BSSY B1, `(.L_x_12232) ;  /* 0x000007b000017945 */ /* 0x000fe80003800000 */
[----:B------:R-:W-:Y:S05]  /*24be0*/  @!P6 BRA `(.L_x_12233) ;  /* 0x0000000400e4e947 */ /* 0x000fea0003800000 */
[----:B------:R-:W1:Y:S01]  /*24bf0*/  S2R R2, SR_TID.X ;  /* 0x0000000000027919 */ /* 0x000e620000002100 */
[----:B------:R-:W-:Y:S01]  /*24c00*/  IMAD R12, R24, 0x8, R22 ;  /* 0x00000008180c7824 */ /* 0x000fe200078e0216 */
[----:B------:R-:W-:Y:S01]  /*24c10*/  BSSY B2, `(.L_x_12234) ;  /* 0x0000006000027945 */ /* 0x000fe20003800000 */
[----:B-1----:R-:W-:Y:S02]  /*24c20*/  LOP3.LUT R10, R2, 0x7f, RZ, 0xc0, !PT ;  /* 0x0000007f020a7812 */ /* 0x002fe400078ec0ff */
[----:B------:R-:W-:Y:S02]  /*24c30*/  SHF.L.U32 R2, R27, 0x1f, RZ ;  /* 0x0000001f1b027819 */ /* 0x000fe400000006ff */
[----:B------:R-:W-:Y:S02]  /*24c40*/  ISETP.NE.AND P1, PT, R10, RZ, PT ;  /* 0x000000ff0a00720c */ /* 0x000fe40003f25270 */
[----:B------:R-:W1:Y:S02]  /*24c50*/  SYNCS.PHASECHK.TRANS64.TRYWAIT P0, [R12+URZ+0x228a0], R2 ;  /* 0x0228a0020c0075a7 */ /* 0x000e64000800017f */
[----:B-1----:R-:W-:Y:S09]  /*24c60*/  @!P0 BRA `(.L_x_12235) ;  /* 0x0000007400088947 */ /* 0x002ff20003800000 */
.L_x_12416:
[----:B------:R-:W-:Y:S05]  /*24c70*/  BSYNC B2 ;  /* 0x0000000000027941 */ /* 0x000fea0003800000 */
.L_x_12234:
[----:B------:R-:W-:Y:S04]  /*24c80*/  BSSY B2, `(.L_x_12236) ;  /* 0x0000009000027945 */ /* 0x000fe80003800000 */
[----:B------:R-:W-:Y:S05]  /*24c90*/  @P1 BRA `(.L_x_12237) ;  /* 0x00000000001c1947 */ /* 0x000fea0003800000 */
[----:B0-----:R-:W0:Y:S02]  /*24ca0*/  S2R R3, SR_TID.X ;  /* 0x0000000000037919 */ /* 0x001e240000002100 */
[----:B0-----:R-:W-:Y:S01]  /*24cb0*/  LOP3.LUT R10, R3, 0x1f, RZ, 0xc0, !PT ;  /* 0x0000001f030a7812 */ /* 0x001fe200078ec0ff */
[----:B------:R-:W-:-:S03]  /*24cc0*/  IMAD.MOV.U32 R3, RZ, RZ, 0x3000 ;  /* 0x00003000ff037424 */ /* 0x000fc600078e00ff */
[----:B------:R-:W-:Y:S01]  /*24cd0*/  ISETP.NE.AND P0, PT, R10, RZ, PT ;  /* 0x000000ff0a00720c */ /* 0x000fe20003f05270 */
[----:B------:R2:W-:-:S12]  /*24ce0*/  SYNCS.ARRIVE.TRANS64 RZ, [R12+URZ+0x22890], R3 ;  /* 0x022890030cff79a7 */ /* 0x0005d8000800003f */
[----:B--2---:R-:W-:Y:S05]  /*24cf0*/  @!P0 BRA `(.L_x_12237) ;  /* 0x0000000000048947 */ /* 0x004fea0003800000 */
[----:B------:R-:W-:Y:S01]  /*24d00*/  BPT.TRAP 0x1 ;  /* 0x000000040000795c */ /* 0x000fe20000300000 */
.L_x_12237:
[----:B------:R-:W-:Y:S05]  /*24d10*/  BSYNC B2 ;  /* 0x0000000000027941 */ /* 0x000fea0003800000 */
.L_x_12236:
[----:B------:R-:W-:Y:S01]  /*24d20*/  MOV R11, RZ ;  /* 0x000000ff000b7202 */ /* 0x000fe20000000f00 */
[----:B------:R-:W-:Y:S01]  /*24d30*/  IMAD R10, R6, 0x60, R0 ;  /* 0x00000060060a7824 */ /* 0x000fe200078e0200 */
[----:B------:R-:W-:Y:S01]  /*24d40*/  UIADD3 UR4, UP0, UR40, 0x570, URZ ;  /* 0x0000057028047890 */ /* 0x000fe2000ff1e03f */
[----:B0-----:R-:W-:Y:S01]  /*24d50*/  IMAD R3, R24, 0x3000, R22 ;  /* 0x0000300018037824 */ /* 0x001fe200078e0216 */
[----:B------:R-:W-:Y:S01]  /*24d60*/  R2UR UR10, R11 ;  /* 0x000000000b0a72ca */ /* 0x000fe200000e0000 */
[----:B------:R-:W-:Y:S01]  /*24d70*/  VIADD R10, R10, 0xffffffa0 ;  /* 0xffffffa00a0a7836 */ /* 0x000fe20000000000 */
[----:B------:R-:W-:Y:S01]  /*24d80*/  PLOP3.LUT P0, PT, PT, PT, PT, 0x80, 0x0 ;  /* 0x000000000000781c */ /* 0x000fe20003f0f070 */
[----:B------:R-:W-:Y:S01]  /*24d90*/  VIADD R3, R3, 0x1c400 ;  /* 0x0001c40003037836 */ /* 0x000fe20000000000 */
[----:B------:R-:W-:Y:S01]  /*24da0*/  UIADD3.X UR5, URZ, UR41, URZ, UP0, !UPT ;  /* 0x000000293f057290 */ /* 0x000fe200087fe43f */
[----:B------:R-:W-:Y:S01]  /*24db0*/  VIADD R13, R12, 0x22890 ;  /* 0x000228900c0d7836 */ /* 0x000fe20000000000 */
[----:B------:R-:W-:Y:S01]  /*24dc0*/  UMOV UR6, 0x0 ;  /* 0x0000000000067882 */ /* 0x000fe20000000000 */
[----:B------:R-:W-:-:S09]  /*24dd0*/  UMOV UR7, 0x12f00000 ;  /* 0x12f0000000077882 */ /* 0x000fd20000000000 */
.L_x_12238:
        /* <DEDUP_REMOVED lines=13> */
.L_x_12417:
[----:B------:R-:W-:Y:S05]  /*24eb0*/  BSYNC B2 ;  /* 0x0000000000027941 */ /* 0x000fea0003800000 */
.L_x_12239:
        /* <DEDUP_REMOVED lines=11> */
.L_x_12242:
[----:B------:R-:W-:Y:S05]  /*24f70*/  BSYNC B2 ;  /* 0x0000000000027941 */ /* 0x000fea0003800000 */
.L_x_12241:
[----:B------:R-:W-:Y:S01]  /*24f80*/  R2UR UR6, R2 ;  /* 0x00000000020672ca */ /* 0x000fe200000e0000 */
[----:B------:R-:W-:Y:S01]  /*24f90*/  UIADD3 UR4, UP0, UR40, 0x670, URZ ;  /* 0x0000067028047890 */ /* 0x000fe2000ff1e03f */
[----:B------:R-:W-:Y:S01]  /*24fa0*/  R2UR UR7, R3 ;  /* 0x00000000030772ca */ /* 0x000fe200000e0000 */
[----:B------:R-:W-:Y:S01]  /*24fb0*/  VIADD R12, R12, 0x228b0 ;  /* 0x000228b00c0c7836 */ /* 0x000fe20000000000 */
[----:B------:R-:W-:Y:S01]  /*24fc0*/  R2UR UR10, R11 ;  /* 0x000000000b0a72ca */ /* 0x000fe200000e0000 */
[----:B------:R-:W-:Y:S01]  /*24fd0*/  IMAD R11, R24, 0xc000, R22 ;  /* 0x0000c000180b7824 */ /* 0x000fe200078e0216 */
[----:B------:R-:W-:Y:S01]  /*24fe0*/  PLOP3.LUT P0, PT, PT, PT, PT, 0x80, 0x0 ;  /* 0x000000000000781c */ /* 0x000fe20003f0f070 */
[----:B------:R-:W-:-:S03]  /*24ff0*/  UIADD3.X UR5, URZ, UR41, URZ, UP0, !UPT ;  /* 0x000000293f057290 */ /* 0x000fc600087fe43f */
[----:B------:R-:W-:-:S09]  /*25000*/  IADD3 R13, R11, 0x400, RZ ;  /* 0x000004000b0d7810 */ /* 0x000fd20007ffe0ff */
.L_x_12243:
        /* <DEDUP_REMOVED lines=15> */
.L_x_12244:
        /* <DEDUP_REMOVED lines=15> */
.L_x_12245:
        /* <DEDUP_REMOVED lines=15> */
.L_x_12246:
        /* <DEDUP_REMOVED lines=10> */
.L_x_12233:
[----:B------:R-:W-:Y:S05]  /*25380*/  BSYNC B1 ;  /* 0x0000000000017941 */ /* 0x000fea0003800000 */
.L_x_12232:
        /* <DEDUP_REMOVED lines=9> */
.L_x_12262:
        /* <DEDUP_REMOVED lines=11> */
.L_x_12418:
[----:B------:R-:W-:Y:S05]  /*254d0*/  BSYNC B2 ;  /* 0x0000000000027941 */ /* 0x000fea0003800000 */
.L_x_12249:
        /* <DEDUP_REMOVED lines=9> */
.L_x_12252:
[----:B------:R-:W-:Y:S05]  /*25570*/  BSYNC B2 ;  /* 0x0000000000027941 */ /* 0x000fea0003800000 */
.L_x_12251:
        /* <DEDUP_REMOVED lines=11> */
.L_x_12253:
        /* <DEDUP_REMOVED lines=13> */
.L_x_12419:
[----:B------:R-:W-:Y:S05]  /*25700*/  BSYNC B2 ;  /* 0x0000000000027941 */ /* 0x000fea0003800000 */
.L_x_12254:
        /* <DEDUP_REMOVED lines=11> */
.L_x_12257:
[----:B------:R-:W-:Y:S05]  /*257c0*/  BSYNC B2 ;  /* 0x0000000000027941 */ /* 0x000fea0003800000 */
.L_x_12256:
        /* <DEDUP_REMOVED lines=9> */
.L_x_12258:
        /* <DEDUP_REMOVED lines=15> */
.L_x_12259:
        /* <DEDUP_REMOVED lines=15> */
.L_x_12260:
        /* <DEDUP_REMOVED lines=15> */
.L_x_12261:
        /* <DEDUP_REMOVED lines=10> */
.L_x_12248:
[----:B------:R-:W-:Y:S05]  /*25bd0*/  BSYNC B1 ;  /* 0x0000000000017941 */ /* 0x000fea0003800000 */
.L_x_12247:
        /* <DEDUP_REMOVED lines=8> */
.L_x_12226:
[----:B------:R-:W-:Y:S05]  /*25c60*/  BSYNC B0 ;  /* 0x0000000000007941 */ /* 0x000fea0003800000 */
.L_x_12225:
[----:B------:R-:W1:Y:S01]  /*25c70*/  LDC R0, c[0x0][0x448] ;  /* 0x00011200ff007b82 */ /* 0x000e620000000800 */
[----:B------:R-:W-:Y:S07]  /*25c80*/  @!P0 WARPSYNC.ALL ;  /* 0x0000000000008948 */ /* 0x000fee0003800000 */
[----:B0-----:R-:W0:Y:S08]  /*25c90*/  LDC.64 R2, c[0x0][0x9e0] ;  /* 0x00027800ff027b82 */ /* 0x001e300000000a00 */
[----:B------:R-:W-:Y:S01]  /*25ca0*/  @!P0 BAR.SYNC.DEFER_BLOCKING 0xc, 0x180 ;  /* 0x0306000000008b1d */ /* 0x000fe20000010000 */
[----:B-1----:R-:W-:-:S02]  /*25cb0*/  ISETP.NE.AND P1, PT, R0, 0x1, PT ;  /* 0x000000010000780c */ /* 0x002fc40003f25270 */
[----:B------:R-:W-:Y:S02]  /*25cc0*/  IADD3 R0, R35, 0x7f, RZ ;  /* 0x0000007f23007810 */ /* 0x000fe40007ffe0ff */
[----:B0-----:R-:W-:-:S09]  /*25cd0*/  ISETP.GE.AND P2, PT, R3, 0x1, PT ;  /* 0x000000010300780c */ /* 0x001fd20003f46270 */
[----:B------:R-:W0:Y:S08]  /*25ce0*/  @P1 LDC R5, c[0x0][0x44c] ;  /* 0x00011300ff051b82 */ /* 0x000e300000000800 */
[----:B------:R-:W1:Y:S01]  /*25cf0*/  @P1 LDC R4, c[0x0][0x450] ;  /* 0x00011400ff041b82 */ /* 0x000e620000000800 */
[----:B0-----:R-:W-:-:S05]  /*25d00*/  @P1 IMAD.HI.U32 R5, R0, R5, RZ ;  /* 0x0000000500051227 */ /* 0x001fca00078e00ff */
[----:B-1----:R-:W-:-:S05]  /*25d10*/  @P1 SHF.R.U32.HI R0, RZ, R4, R5 ;  /* 0x00000004ff001219 */ /* 0x002fca0000011605 */
        /* <DEDUP_REMOVED lines=14> */
.L_x_12265:
[----:B------:R-:W-:-:S13]  /*25e00*/  ISETP.NE.AND P0, PT, R3, 0x1, PT ;  /* 0x000000010300780c */ /* 0x000fda0003f05270 */
[----:B------:R-:W0:Y:S02]  /*25e10*/  @P0 LDC.64 R4, c[0x0][0x9e8] ;  /* 0x00027a00ff040b82 */ /* 0x000e240000000a00 */
[----:B0-----:R-:W-:-:S05]  /*25e20*/  @P0 IMAD.HI.U32 R4, R0, R4, RZ ;  /* 0x0000000400040227 */ /* 0x001fca00078e00ff */
[----:B------:R-:W-:-:S07]  /*25e30*/  @P0 SHF.R.U32.HI R0, RZ, R5, R4 ;  /* 0x00000005ff000219 */ /* 0x000fce0000011604 */
.L_x_12266:
[----:B------:R-:W-:Y:S05]  /*25e40*/  BSYNC B0 ;  /* 0x0000000000007941 */ /* 0x000fea0003800000 */
.L_x_12264:
[----:B------:R-:W-:-:S05]  /*25e50*/  IMAD R5, R0, R3, R3 ;  /* 0x0000000300057224 */ /* 0x000fca00078e0203 */
[----:B------:R-:W-:-:S07]  /*25e60*/  VIMNMX R2, R2, R5, PT ;  /* 0x0000000502027248 */ /* 0x000fce0003fe0100 */
.L_x_12263:
[----:B------:R-:W0:Y:S01]  /*25e70*/  @P1 LDC R0, c[0x0][0x44c] ;  /* 0x00011300ff001b82 */ /* 0x000e220000000800 */
[----:B------:R-:W-:Y:S01]  /*25e80*/  VIADD R2, R2, 0x5f ;  /* 0x0000005f02027836 */ /* 0x000fe20000000000 */
[----:B------:R-:W-:Y:S01]  /*25e90*/  ULDC UR4, c[0x0][0x9dc] ;  /* 0x0002770000047ab9 */ /* 0x000fe20000000800 */
[----:B------:R-:W-:Y:S02]  /*25ea0*/  IMAD.MOV.U32 R7, RZ, RZ, R35 ;  /* 0x000000ffff077224 */ /* 0x000fe400078e0023 */
[----:B------:R-:W-:-:S03]  /*25eb0*/  IMAD.HI R2, R2, 0x2aaaaaab, RZ ;  /* 0x2aaaaaab02027827 */ /* 0x000fc600078e02ff */
[----:B------:R-:W1:Y:S01]  /*25ec0*/  @P1 LDC R5, c[0x0][0x450] ;  /* 0x00011400ff051b82 */ /* 0x000e620000000800 */
[----:B0-----:R-:W-:-:S05]  /*25ed0*/  @P1 IMAD.HI.U32 R0, R35, R0, RZ ;  /* 0x0000000023001227 */ /* 0x001fca00078e00ff */
[----:B-1----:R-:W-:Y:S02]  /*25ee0*/  @P1 SHF.R.U32.HI R7, RZ, R5, R0 ;  /* 0x00000005ff071219 */ /* 0x002fe40000011600 */
        /* <DEDUP_REMOVED lines=17> */
.L_x_12269:
[----:B------:R-:W-:-:S13]  /*26000*/  ISETP.NE.AND P0, PT, R3, 0x1, PT ;  /* 0x000000010300780c */ /* 0x000fda0003f05270 */
[----:B------:R-:W1:Y:S02]  /*26010*/  @P0 LDC.64 R4, c[0x0][0x9e8] ;  /* 0x00027a00ff040b82 */ /* 0x000e640000000a00 */
[----:B-1----:R-:W-:-:S05]  /*26020*/  @P0 IMAD.HI.U32 R4, R8, R4, RZ ;  /* 0x0000000408040227 */ /* 0x002fca00078e00ff */
[----:B------:R-:W-:-:S07]  /*26030*/  @P0 SHF.R.U32.HI R8, RZ, R5, R4 ;  /* 0x00000005ff080219 */ /* 0x000fce0000011604 */
.L_x_12270:
[----:B------:R-:W-:Y:S05]  /*26040*/  BSYNC B0 ;  /* 0x0000000000007941 */ /* 0x000fea0003800000 */
.L_x_12268:
[----:B------:R-:W-:-:S05]  /*26050*/  IMAD R3, R8, R3, RZ ;  /* 0x0000000308037224 */ /* 0x000fca00078e02ff */
[----:B------:R-:W-:-:S07]  /*26060*/  VIMNMX R0, R0, R3, !PT ;  /* 0x0000000300007248 */ /* 0x000fce0007fe0100 */
.L_x_12267:
        /* <DEDUP_REMOVED lines=24> */
.L_x_12272:
        /* <DEDUP_REMOVED lines=20> */
.L_x_12275:
[----:B------:R-:W-:Y:S05]  /*26330*/  BSYNC B6 ;  /* 0x0000000000067941 */ /* 0x000fea0003800000 */
.L_x_12274:
        /* <DEDUP_REMOVED lines=17> */
[----:B-1----:R-:W-:-:S07]  /*26450*/  IMAD.MOV.U32 R12, RZ, RZ, 0x1 ;  /* 0x00000001ff0c7424 */ /* 0x002fce00078e00ff */
[----:B------:R-:W-:-:S07]  /*26460*/  LEPC R20, `(.L_x_12278) ;  /* 0x000000001014794e */ /* 0x000fce0000000000 */
[----:B0-2---:R-:W-:Y:S05]  /*26470*/  CALL.ABS.NOINC R2 ;  /* 0x0000000002007343 */ /* 0x005fea0003c00000 */
.L_x_12278:
        /* <DEDUP_REMOVED lines=15> */
.L_x_12277:
[----:B------:R-:W-:Y:S05]  /*26570*/  BSYNC B6 ;  /* 0x0000000000067941 */ /* 0x000fea0003800000 */
.L_x_12276:
[----:B------:R-:W-:Y:S01]  /*26580*/  ULDC.64 UR4, c[0x0][0x9f8] ;  /* 0x00027e0000047ab9 */ /* 0x000fe20000000a00 */
[----:B------:R-:W-:Y:S01]  /*26590*/  IMAD.MOV.U32 R29, RZ, RZ, R19 ;  /* 0x000000ffff1d7224 */ /* 0x000fe200078e0013 */
[----:B------:R-:W-:Y:S01]  /*265a0*/  ISETP.NE.U32.AND P0, PT, RZ, UR4, PT ;  /* 0x00000004ff007c0c */ /* 0x000fe2000bf05070 */
[----:B------:R-:W1:Y:S01]  /*265b0*/  S2R R20, SR_TID.X ;  /* 0x0000000000147919 */ /* 0x000e620000002100 */
[----:B------:R-:W2:Y:S01]  /*265c0*/  LDC R10, c[0x0][0x430] ;  /* 0x00010c00ff0a7b82 */ /* 0x000ea20000000800 */
[----:B------:R-:W3:Y:S01]  /*265d0*/  S2R R21, SR_TID.X ;  /* 0x0000000000157919 */ /* 0x000ee20000002100 */
[----:B------:R-:W-:Y:S01]  /*265e0*/  ISETP.NE.AND.EX P0, PT, RZ, UR5, PT, P0 ;  /* 0x00000005ff007c0c */ /* 0x000fe2000bf05300 */
[----:B------:R-:W-:Y:S01]  /*265f0*/  VIADD R0, R33, 0xffffffff ;  /* 0xffffffff21007836 */ /* 0x000fe20000000000 */
[----:B------:R-:W-:Y:S01]  /*26600*/  ULDC UR4, c[0x0][0x2f4] ;  /* 0x0000bd0000047ab9 */ /* 0x000fe20000000800 */
[----:B------:R-:W4:Y:S01]  /*26610*/  S2R R12, SR_TID.X ;  /* 0x00000000000c7919 */ /* 0x000f220000002100 */
[----:B------:R-:W-:Y:S01]  /*26620*/  LOP3.LUT R23, R23, 0xffffffbf, RZ, 0xc0, !PT ;  /* 0xffffffbf17177812 */ /* 0x000fe200078ec0ff */
[----:B------:R-:W-:-:S08]  /*26630*/  ULDC UR5, c[0x0][0x320] ;  /* 0x0000c80000057ab9 */ /* 0x000fd00000000800 */
[----:B------:R-:W0:Y:S01]  /*26640*/  @P0 LDC.64 R2, c[0x0][0x9f8] ;  /* 0x00027e00ff020b82 */ /* 0x000e220000000a00 */
[----:B-1----:R-:W-:Y:S01]  /*26650*/  LOP3.LUT R20, R20, 0x7f, RZ, 0xc0, !PT ;  /* 0x0000007f14147812 */ /* 0x002fe200078ec0ff */
[----:B0-----:R-:W-:-:S05]  /*26660*/  @P0 IMAD.WIDE R2, R19, 0x4, R2 ;  /* 0x0000000413020825 */ /* 0x001fca00078e0202 */
[----:B------:R0:W4:Y:S01]  /*26670*/  @P0 LDG.E R29, desc[UR42][R2.64] ;  /* 0x0000002a021d0981 */ /* 0x000122000c1e1900 */
[----:B------:R-:W-:Y:S01]  /*26680*/  SHF.R.U32.HI R28, RZ, 0x3, R20 ;  /* 0x00000003ff1c7819 */ /* 0x000fe20000011614 */
[----:B---3--:R-:W-:Y:S01]  /*26690*/  IMAD.SHL.U32 R20, R21, 0x10, RZ ;  /* 0x0000001015147824 */ /* 0x008fe200078e00ff */
[----:B--2---:R-:W-:Y:S01]  /*266a0*/  ISETP.NE.AND P1, PT, R10, 0x1, PT ;  /* 0x000000010a00780c */ /* 0x004fe20003f25270 */
[----:B------:R-:W-:-:S03]  /*266b0*/  IMAD.MOV.U32 R37, RZ, RZ, RZ ;  /* 0x000000ffff257224 */ /* 0x000fc600078e00ff */
[----:B------:R-:W-:-:S05]  /*266c0*/  LOP3.LUT R20, R28, 0x70, R20, 0xf8, !PT ;  /* 0x000000701c147812 */ /* 0x000fca00078ef814 */
[----:B------:R-:W-:-:S04]  /*266d0*/  IMAD R8, R0, 0x60, R20 ;  /* 0x0000006000087824 */ /* 0x000fc800078e0214 */
[----:B------:R-:W1:Y:S01]  /*266e0*/  @P1 LDC R5, c[0x0][0x434] ;  /* 0x00010d00ff051b82 */ /* 0x000e620000000800 */
[C---:B------:R-:W-:Y:S01]  /*266f0*/  ISETP.GE.AND P0, PT, R8.reuse, R17, PT ;  /* 0x000000110800720c */ /* 0x040fe20003f06270 */
[----:B------:R-:W-:-:S03]  /*26700*/  IMAD.IADD R8, R8, 0x1, R31 ;  /* 0x0000000108087824 */ /* 0x000fc600078e021f */
[----:B------:R-:W-:Y:S02]  /*26710*/  ISETP.GT.U32.OR P0, PT, R20, 0x5f, P0 ;  /* 0x0000005f1400780c */ /* 0x000fe40000704470 */
[----:B------:R-:W-:Y:S01]  /*26720*/  MOV R9, R8 ;  /* 0x0000000800097202 */ /* 0x000fe20000000f00 */
[----:B------:R-:W2:Y:S10]  /*26730*/  @P1 LDC R7, c[0x0][0x438] ;  /* 0x00010e00ff071b82 */ /* 0x000eb40000000800 */
[----:B0-----:R-:W0:Y:S01]  /*26740*/  @!P0 LDC.64 R2, c[0x0][0x428] ;  /* 0x00010a00ff028b82 */ /* 0x001e220000000a00 */
[----:B-1----:R-:W-:-:S05]  /*26750*/  @P1 IMAD.HI.U32 R4, R8, R5, RZ ;  /* 0x0000000508041227 */ /* 0x002fca00078e00ff */
[----:B--2---:R-:W-:Y:S02]  /*26760*/  @P1 SHF.R.U32.HI R9, RZ, R7, R4 ;  /* 0x00000007ff091219 */ /* 0x004fe40000011604 */
[----:B------:R-:W1:Y:S02]  /*26770*/  @!P0 LDC.64 R4, c[0x0][0x418] ;  /* 0x00010600ff048b82 */ /* 0x000e640000000a00 */
[--C-:B------:R-:W-:Y:S01]  /*26780*/  @!P0 SHF.R.S32.HI R7, RZ, 0x1f, R9.reuse ;  /* 0x0000001fff078819 */ /* 0x100fe20000011409 */
[----:B------:R-:W-:Y:S02]  /*26790*/  @!P0 IMAD.MOV.U32 R6, RZ, RZ, R9 ;  /* 0x000000ffff068224 */ /* 0x000fe400078e0009 */
[C---:B----4-:R-:W-:Y:S01]  /*267a0*/  IMAD.SHL.U32 R11, R12.reuse, 0x8, RZ ;  /* 0x000000080c0b7824 */ /* 0x050fe200078e00ff */
[----:B------:R-:W-:-:S04]  /*267b0*/  SHF.L.U32 R28, R12, 0x3, RZ ;  /* 0x000000030c1c7819 */ /* 0x000fc800000006ff */
[----:B------:R-:W-:Y:S02]  /*267c0*/  LOP3.LUT R11, R11, 0x38, RZ, 0xc0, !PT ;  /* 0x000000380b0b7812 */ /* 0x000fe400078ec0ff */
[----:B------:R-:W-:-:S04]  /*267d0*/  LOP3.LUT R28, R28, 0x38, RZ, 0xc0, !PT ;  /* 0x000000381c1c7812 */ /* 0x000fc800078ec0ff */
[----:B------:R-:W-:-:S04]  /*267e0*/  LOP3.LUT R12, R28, 0x40, RZ, 0xfc, !PT ;  /* 0x000000401c0c7812 */ /* 0x000fc800078efcff */
[----:B------:R-:W-:Y:S02]  /*267f0*/  ISETP.GE.AND P4, PT, R12, UR5, PT ;  /* 0x000000050c007c0c */ /* 0x000fe4000bf86270 */
[----:B------:R-:W-:-:S04]  /*26800*/  LOP3.LUT R12, R11, 0x80, RZ, 0xfc, !PT ;  /* 0x000000800b0c7812 */ /* 0x000fc800078efcff */
[----:B------:R-:W-:Y:S01]  /*26810*/  ISETP.GE.AND P3, PT, R12, UR5, PT ;  /* 0x000000050c007c0c */ /* 0x000fe2000bf66270 */
[----:B------:R-:W-:Y:S01]  /*26820*/  UMOV UR6, 0xffffffff ;  /* 0xffffffff00067882 */ /* 0x000fe20000000000 */
[----:B------:R-:W-:Y:S01]  /*26830*/  SHF.R.S32.HI R34, RZ, 0x1f, R29 ;  /* 0x0000001fff227819 */ /* 0x000fe2000001141d */
[----:B0-----:R-:W-:-:S04]  /*26840*/  @!P0 IMAD.WIDE.U32 R6, R29, R2, R6 ;  /* 0x000000021d068225 */ /* 0x001fc800078e0006 */
[----:B------:R-:W-:Y:S01]  /*26850*/  @!P0 IMAD R2, R34, R2, RZ ;  /* 0x0000000222028224 */ /* 0x000fe200078e02ff */
[----:B-1----:R-:W-:-:S03]  /*26860*/  @!P0 LEA R4, P1, R6, R4, 0x2 ;  /* 0x0000000406048211 */ /* 0x002fc600078210ff */
[----:B------:R-:W-:Y:S02]  /*26870*/  @!P0 IMAD R3, R29, R3, R2 ;  /* 0x000000031d038224 */ /* 0x000fe400078e0202 */
[----:B------:R-:W-:Y:S02]  /*26880*/  IMAD.U32 R2, RZ, RZ, UR38 ;  /* 0x00000026ff027e24 */ /* 0x000fe4000f8e00ff */
[----:B------:R-:W-:-:S03]  /*26890*/  @!P0 IMAD.IADD R3, R7, 0x1, R3 ;  /* 0x0000000107038824 */ /* 0x000fc600078e0203 */
[----:B------:R-:W-:Y:S02]  /*268a0*/  ISETP.NE.AND P2, PT, R2, 0x3, PT ;  /* 0x000000030200780c */ /* 0x000fe40003f45270 */
[----:B------:R-:W-:Y:S02]  /*268b0*/  @!P0 LEA.HI.X R5, R6, R5, R3, 0x2, P1 ;  /* 0x0000000506058211 */ /* 0x000fe400008f1403 */
[----:B------:R-:W-:-:S09]  /*268c0*/  ISETP.GE.AND P1, PT, R11, UR4, PT ;  /* 0x000000040b007c0c */ /* 0x000fd2000bf26270 */
[----:B------:R-:W-:Y:S01]  /*268d0*/  @P2 LOP3.LUT R23, R23, 0x40, RZ, 0xfc, !PT ;  /* 0x0000004017172812 */ /* 0x000fe200078efcff */
[----:B------:R-:W-:Y:S01]  /*268e0*/  IMAD.MOV R3, RZ, RZ, -R9 ;  /* 0x000000ffff037224 */ /* 0x000fe200078e0a09 */
[----:B------:R0:W5:Y:S01]  /*268f0*/  @!P0 LDG.E R37, desc[UR42][R4.64] ;  /* 0x0000002a04258981 */ /* 0x000162000c1e1900 */
[----:B------:R-:W-:Y:S02]  /*26900*/  ISETP.GE.AND P0, PT, R11, UR5, PT ;  /* 0x000000050b007c0c */ /* 0x000fe4000bf06270 */
[----:B------:R-:W-:Y:S01]  /*26910*/  LOP3.LUT R23, R23, 0xfffffffe, RZ, 0xc0, !PT ;  /* 0xfffffffe17177812 */ /* 0x000fe200078ec0ff */
[----:B------:R-:W-:Y:S01]  /*26920*/  IMAD R3, R10, R3, R8 ;  /* 0x000000030a037224 */ /* 0x000fe200078e0208 */
[----:B------:R-:W-:Y:S02]  /*26930*/  LOP3.LUT R11, R11, 0xc0, RZ, 0xfc, !PT ;  /* 0x000000c00b0b7812 */ /* 0x000fe400078efcff */
[----:B------:R-:W-:Y:S02]  /*26940*/  @P1 LOP3.LUT R23, R23, 0x1, RZ, 0xfc, !PT ;  /* 0x0000000117171812 */ /* 0x000fe400078efcff */
[----:B------:R0:W-:Y:S01]  /*26950*/  STL [R1+0x400], R3 ;  /* 0x0004000301007387 */ /* 0x0001e20000100800 */
[----:B------:R-:W-:-:S02]  /*26960*/  ISETP.GE.AND P1, PT, R11, UR5, PT ;  /* 0x000000050b007c0c */ /* 0x000fc4000bf26270 */
[----:B------:R-:W-:-:S04]  /*26970*/  LOP3.LUT R23, R23, 0xfffffff7, RZ, 0xc0, !PT ;  /* 0xfffffff717177812 */ /* 0x000fc800078ec0ff */
[----:B------:R-:W-:-:S04]  /*26980*/  @P4 LOP3.LUT R23, R23, 0x8, RZ, 0xfc, !PT ;  /* 0x0000000817174812 */ /* 0x000fc800078efcff */
[----:B------:R-:W-:-:S04]  /*26990*/  LOP3.LUT R23, R23, 0xffffffef, RZ, 0xc0, !PT ;  /* 0xffffffef17177812 */ /* 0x000fc800078ec0ff */
[----:B------:R-:W-:-:S04]  /*269a0*/  LOP3.LUT R23, R23, 0xfffffffb, RZ, 0xc0, !PT ;  /* 0xfffffffb17177812 */ /* 0x000fc800078ec0ff */
[----:B------:R-:W-:-:S04]  /*269b0*/  @P3 LOP3.LUT R23, R23, 0x4, RZ, 0xfc, !PT ;  /* 0x0000000417173812 */ /* 0x000fc800078efcff */
[----:B------:R-:W-:-:S04]  /*269c0*/  @P0 LOP3.LUT R23, R23, 0x10, RZ, 0xfc, !PT ;  /* 0x0000001017170812 */ /* 0x000fc800078efcff */
[----:B------:R-:W-:-:S04]  /*269d0*/  LOP3.LUT R23, R23, 0xfffffffd, RZ, 0xc0, !PT ;  /* 0xfffffffd17177812 */ /* 0x000fc800078ec0ff */
[----:B------:R-:W-:Y:S01]  /*269e0*/  @P1 LOP3.LUT R23, R23, 0x2, RZ, 0xfc, !PT ;  /* 0x0000000217171812 */ /* 0x000fe200078efcff */
[----:B0-----:R-:W-:Y:S06]  /*269f0*/  BRA.DIV UR6, `(.L_x_12279) ;  /* 0x0000005606f47947 */ /* 0x001fec000b800000 */
.L_x_12422:
[----:B------:R-:W-:Y:S02]  /*26a00*/  SEL R6, RZ, 0x1, P0 ;  /* 0x00000001ff067807 */ /* 0x000fe40000000000 */
[----:B------:R-:W-:Y:S02]  /*26a10*/  ISETP.GT.U32.AND P0, PT, R20, 0x5f, PT ;  /* 0x0000005f1400780c */ /* 0x000fe40003f04070 */
[----:B------:R-:W-:Y:S02]  /*26a20*/  LOP3.LUT R23, R23, 0xffffffdf, RZ, 0xc0, !PT ;  /* 0xffffffdf17177812 */ /* 0x000fe400078ec0ff */
[----:B------:R-:W-:-:S09]  /*26a30*/  SHF.R.S32.HI R28, RZ, 0x1f, R18 ;  /* 0x0000001fff1c7819 */ /* 0x000fd20000011412 */
[----:B------:R-:W-:Y:S01]  /*26a40*/  @P0 LOP3.LUT R23, R23, 0x20, RZ, 0xfc, !PT ;  /* 0x0000002017170812 */ /* 0x000fe200078efcff */
[----:B------:R-:W-:Y:S06]  /*26a50*/  @!P2 BRA `(.L_x_12280) ;  /* 0x000000000004a947 */ /* 0x000fec0003800000 */
[----:B------:R-:W-:Y:S01]  /*26a60*/  BPT.TRAP 0x1 ;  /* 0x000000040000795c */ /* 0x000fe20000300000 */
.L_x_12280:
[----:B------:R-:W-:Y:S01]  /*26a70*/  IMAD R33, R0, -0x60, R17 ;  /* 0xffffffa000217824 */ /* 0x000fe200078e0211 */
[----:B------:R-:W-:Y:S01]  /*26a80*/  SHF.L.U32 R0, R26, 0x1f, RZ ;  /* 0x0000001f1a007819 */ /* 0x000fe200000006ff */
[----:B------:R-:W-:Y:S01]  /*26a90*/  IMAD R17, R25, 0x8, R22 ;  /* 0x0000000819117824 */ /* 0x000fe200078e0216 */
[----:B------:R-:W-:Y:S03]  /*26aa0*/  BSSY B0, `(.L_x_12281) ;  /* 0x0000003000007945 */ /* 0x000fe60003800000 */
[----:B------:R-:W0:Y:S02]  /*26ab0*/  SYNCS.PHASECHK.TRANS64.TRYWAIT P0, [R17+URZ+0x22840], R0 ;  /* 0x02284000110075a7 */ /* 0x000e24000800017f */
[----:B0-----:R-:W-:Y:S05]  /*26ac0*/  @!P0 BRA `(.L_x_12282) ;  /* 0x0000005400f08947 */ /* 0x001fea0003800000 */
.L_x_12423:
[----:B------:R-:W-:Y:S05]  /*26ad0*/  BSYNC B0 ;  /* 0x0000000000007941 */ /* 0x000fea0003800000 */
.L_x_12281:
[----:B------:R-:W0:Y:S01]  /*26ae0*/  LDL R2, [R1+0x400] ;  /* 0x0004000001027983 */ /* 0x000e220000100800 */
[----:B------:R-:W-:Y:S01]  /*26af0*/  ULDC.64 UR4, c[0x0][0x300] ;  /* 0x0000c00000047ab9 */ /* 0x000fe20000000a00 */
[----:B-----5:R-:W-:Y:S01]  /*26b00*/  SHF.R.S32.HI R4, RZ, 0x1f, R37 ;  /* 0x0000001fff047819 */ /* 0x020fe20000011425 */
[----:B------:R-:W1:Y:S01]  /*26b10*/  S2R R7, SR_TID.X ;  /* 0x0000000000077919 */ /* 0x000e620000002100 */
[----:B------:R-:W-:-:S03]  /*26b20*/  LOP3.LUT P2, RZ, R23, 0x1, RZ, 0xc0, !PT ;  /* 0x0000000117ff7812 */ /* 0x000fc6000784c0ff */
[----:B------:R-:W-:Y:S01]  /*26b30*/  STL [R1+0x42c], R4 ;  /* 0x00042c0401007387 */ /* 0x000fe20000100800 */
[----:B-1----:R-:W-:-:S05]  /*26b40*/  IMAD.SHL.U32 R8, R7, 0x8, RZ ;  /* 0x0000000807087824 */ /* 0x002fca00078e00ff */
[----:B------:R-:W-:Y:S02]  /*26b50*/  LOP3.LUT R8, R8, 0x38, RZ, 0xc0, !PT ;  /* 0x0000003808087812 */ /* 0x000fe400078ec0ff */
        /* <DEDUP_REMOVED lines=79> */
.L_x_12437:
        /* <DEDUP_REMOVED lines=10> */
.L_x_12284:
        /* <DEDUP_REMOVED lines=11> */
.L_x_12285:
[----:B0-----:R0:W5:Y:S01]  /*271a0*/  LDL.LU R3, [R1+0x40c] ;  /* 0x00040c0001037983 */ /* 0x0011620000300800 */
[C---:B------:R-:W-:Y:S01]  /*271b0*/  LOP3.LUT P2, RZ, R23.reuse, 0x8, RZ, 0xc0, !PT ;  /* 0x0000000817ff7812 */ /* 0x040fe2000784c0ff */
[----:B------:R0:W-:Y:S01]  /*271c0*/  SYNCS.ARRIVE.TRANS64.A1T0 RZ, [R17+URZ+0x22830], RZ ;  /* 0x022830ff11ff79a7 */ /* 0x0001e2000810003f */
[----:B------:R-:W-:-:S13]  /*271d0*/  LOP3.LUT P1, RZ, R23, 0x4, RZ, 0xc0, !PT ;  /* 0x0000000417ff7812 */ /* 0x000fda000782c0ff */
[----:B------:R-:W-:Y:S05]  /*271e0*/  WARPSYNC.ALL ;  /* 0x0000000000007948 */ /* 0x000fea0003800000 */
[----:B------:R-:W-:Y:S01]  /*271f0*/  BAR.SYNC.DEFER_BLOCKING 0x8, 0x180 ;  /* 0x0206000000007b1d */ /* 0x000fe20000010000 */
[----:B------:R-:W-:Y:S02]  /*27200*/  LOP3.LUT P0, RZ, R23, 0x2, RZ, 0xc0, !PT ;  /* 0x0000000217ff7812 */ /* 0x000fe4000780c0ff */
[----:B------:R-:W-:Y:S02]  /*27210*/  SEL R0, RZ, 0x2, P2 ;  /* 0x00000002ff007807 */ /* 0x000fe40001000000 */
[----:B------:R-:W-:Y:S01]  /*27220*/  SEL R2, RZ, 0x4, P1 ;  /* 0x00000004ff027807 */ /* 0x000fe20000800000 */
[----:B------:R-:W-:Y:S01]  /*27230*/  ULDC.64 UR4, c[0x0][0xa00] ;  /* 0x0002800000047ab9 */ /* 0x000fe20000000a00 */
[----:B------:R-:W-:Y:S01]  /*27240*/  SEL R36, RZ, 0x8, P0 ;  /* 0x00000008ff247807 */ /* 0x000fe20000000000 */
[----:B------:R-:W-:Y:S01]  /*27250*/  BSSY B6, `(.L_x_12286) ;  /* 0x0000025000067945 */ /* 0x000fe20003800000 */
[----:B------:R-:W-:-:S02]  /*27260*/  IADD3 R0, R2, R0, R6 ;  /* 0x0000000002007210 */ /* 0x000fc40007ffe006 */
[----:B------:R-:W-:-:S03]  /*27270*/  ISETP.NE.U32.AND P0, PT, RZ, UR4, PT ;  /* 0x00000004ff007c0c */ /* 0x000fc6000bf05070 */
[----:B------:R-:W-:Y:S01]  /*27280*/  IMAD.IADD R36, R0, 0x1, R36 ;  /* 0x0000000100247824 */ /* 0x000fe200078e0224 */
[----:B------:R-:W-:Y:S02]  /*27290*/  IADD3 R0, R22, 0x18400, RZ ;  /* 0x0001840016007810 */ /* 0x000fe40007ffe0ff */
[----:B------:R-:W-:Y:S01]  /*272a0*/  ISETP.NE.AND.EX P0, PT, RZ, UR5, PT, P0 ;  /* 0x00000005ff007c0c */ /* 0x000fe2000bf05300 */
[----:B------:R-:W-:Y:S01]  /*272b0*/  ULDC.64 UR4, c[0x0][0x298] ;  /* 0x0000a60000047ab9 */ /* 0x000fe20000000a00 */
[----:B------:R-:W-:Y:S02]  /*272c0*/  LOP3.LUT P1, RZ, R0, 0x3ff, RZ, 0xc0, !PT ;  /* 0x000003ff00ff7812 */ /* 0x000fe4000782c0ff */
[----:B------:R-:W-:Y:S02]  /*272d0*/  SHF.R.S32.HI R0, RZ, 0x1f, R19 ;  /* 0x0000001fff007819 */ /* 0x000fe40000011413 */
[----:B------:R-:W-:Y:S02]  /*272e0*/  SEL R2, R19, RZ, !P0 ;  /* 0x000000ff13027207 */ /* 0x000fe40004000000 */
[----:B------:R-:W-:-:S03]  /*272f0*/  SEL R0, R0, RZ, !P0 ;  /* 0x000000ff00007207 */ /* 0x000fc60004000000 */
[----:B------:R-:W-:Y:S04]  /*27300*/  STL [R1+0x410], R2 ;  /* 0x0004100201007387 */ /* 0x000fe80000100800 */
[----:B------:R1:W-:Y:S02]  /*27310*/  STL [R1+0x430], R0 ;  /* 0x0004300001007387 */ /* 0x0003e40000100800 */
[----:B-1---5:R-:W-:-:S05]  /*27320*/  SHF.R.S32.HI R0, RZ, 0x1f, R3 ;  /* 0x0000001fff007819 */ /* 0x022fca0000011403 */
[----:B------:R-:W-:-:S04]  /*27330*/  IMAD R0, R0, UR4, RZ ;  /* 0x0000000400007c24 */ /* 0x000fc8000f8e02ff */
[C---:B------:R-:W-:Y:S02]  /*27340*/  IMAD R0, R3.reuse, UR5, R0 ;  /* 0x0000000503007c24 */ /* 0x040fe4000f8e0200 */
[----:B------:R-:W-:-:S04]  /*27350*/  IMAD.WIDE.U32 R2, R3, UR4, RZ ;  /* 0x0000000403027c25 */ /* 0x000fc8000f8e00ff */
[----:B------:R-:W-:Y:S01]  /*27360*/  IMAD.IADD R0, R3, 0x1, R0 ;  /* 0x0000000103007824 */ /* 0x000fe200078e0200 */
[----:B------:R1:W-:Y:S04]  /*27370*/  STL.64 [R1+0x418], R2 ;  /* 0x0004180201007387 */ /* 0x0003e80000100a00 */
[----:B------:R1:W-:Y:S01]  /*27380*/  STL [R1+0x40c], R0 ;  /* 0x00040c0001007387 */ /* 0x0003e20000100800 */
[----:B------:R-:W-:Y:S05]  /*27390*/  @!P1 BRA `(.L_x_12287) ;  /* 0x0000000000409947 */ /* 0x000fea0003800000 */
[----:B-1----:R-:W-:Y:S01]  /*273a0*/  MOV R2, 0x0 ;  /* 0x0000000000027802 */ /* 0x002fe20000000f00 */
        /* <DEDUP_REMOVED lines=15> */
.L_x_12287:
[----:B------:R-:W-:Y:S05]  /*274a0*/  BSYNC B6 ;  /* 0x0000000000067941 */ /* 0x000fea0003800000 */
.L_x_12286:
[----:B------:R-:W2:Y:S01]  /*274b0*/  LDL.LU R21, [R1+0x40c] ;  /* 0x00040c0001157983 */ /* 0x000ea20000300800 */
[----:B------:R-:W-:Y:S01]  /*274c0*/  ULDC.64 UR4, c[0x0][0x2d8] ;  /* 0x0000b60000047ab9 */ /* 0x000fe20000000a00 */
[----:B------:R-:W3:Y:S02]  /*274d0*/  LDC R7, c[0x0][0x448] ;  /* 0x00011200ff077b82 */ /* 0x000ee40000000800 */
[----:B-1----:R-:W2:Y:S04]  /*274e0*/  LDL.LU.64 R2, [R1+0x418] ;  /* 0x0004180001027983 */ /* 0x002ea80000300a00 */
[----:B------:R-:W4:Y:S04]  /*274f0*/  LDL.LU R4, [R1+0x430] ;  /* 0x0004300001047983 */ /* 0x000f280000300800 */
[----:B------:R-:W4:Y:S01]  /*27500*/  LDL.LU R20, [R1+0x410] ;  /* 0x0004100001147983 */ /* 0x000f220000300800 */
[----:B------:R-:W-:-:S03]  /*27510*/  IMAD R0, R28, UR4, RZ ;  /* 0x000000041c007c24 */ /* 0x000fc6000f8e02ff */
[----:B------:R1:W5:Y:S01]  /*27520*/  LDL R8, [R1+0x408] ;  /* 0x0004080001087983 */ /* 0x0003620000100800 */
[----:B------:R-:W-:Y:S01]  /*27530*/  IMAD R0, R18, UR5, R0 ;  /* 0x0000000512007c24 */ /* 0x000fe2000f8e0200 */
[----:B---3--:R-:W-:-:S13]  /*27540*/  ISETP.NE.AND P0, PT, R7, 0x1, PT ;  /* 0x000000010700780c */ /* 0x008fda0003f05270 */
[----:B------:R-:W3:Y:S01]  /*27550*/  @P0 LDC R6, c[0x0][0x44c] ;  /* 0x00011300ff060b82 */ /* 0x000ee20000000800 */
[----:B--2---:R-:W-:Y:S02]  /*27560*/  IMAD.MOV.U32 R3, RZ, RZ, R21 ;  /* 0x000000ffff037224 */ /* 0x004fe400078e0015 */
[----:B------:R-:W2:Y:S01]  /*27570*/  S2R R21, SR_TID.X ;  /* 0x0000000000157919 */ /* 0x000ea20000002100 */
[----:B------:R-:W-:Y:S01]  /*27580*/  IMAD.WIDE.U32 R2, R18, UR4, R2 ;  /* 0x0000000412027c25 */ /* 0x000fe2000f8e0002 */
[----:B------:R-:W-:-:S03]  /*27590*/  ULDC.64 UR4, c[0x0][0x2e0] ;  /* 0x0000b80000047ab9 */ /* 0x000fc60000000a00 */
[----:B------:R-:W-:Y:S02]  /*275a0*/  IMAD.IADD R3, R3, 0x1, R0 ;  /* 0x0000000103037824 */ /* 0x000fe400078e0200 */
[----:B----4-:R-:W-:Y:S02]  /*275b0*/  IMAD R0, R4, UR4, RZ ;  /* 0x0000000404007c24 */ /* 0x010fe4000f8e02ff */
[----:B------:R-:W-:-:S04]  /*275c0*/  IMAD.WIDE.U32 R2, R20, UR4, R2 ;  /* 0x0000000414027c25 */ /* 0x000fc8000f8e0002 */
[----:B------:R-:W-:Y:S01]  /*275d0*/  IMAD R0, R20, UR5, R0 ;  /* 0x0000000514007c24 */ /* 0x000fe2000f8e0200 */
[----:B------:R-:W4:Y:S01]  /*275e0*/  S2R R10, SR_TID.X ;  /* 0x00000000000a7919 */ /* 0x000f220000002100 */
[----:B------:R-:W-:Y:S02]  /*275f0*/  ULDC.64 UR4, c[0x0][0x2d0] ;  /* 0x0000b40000047ab9 */ /* 0x000fe40000000a00 */
[----:B------:R-:W-:Y:S01]  /*27600*/  IMAD.IADD R3, R3, 0x1, R0 ;  /* 0x0000000103037824 */ /* 0x000fe200078e0200 */
[----:B------:R-:W0:Y:S01]  /*27610*/  S2R R20, SR_TID.X ;  /* 0x0000000000147919 */ /* 0x000e220000002100 */
[----:B------:R-:W1:Y:S01]  /*27620*/  @P0 LDC R0, c[0x0][0x450] ;  /* 0x00011400ff000b82 */ /* 0x000e620000000800 */
[----:B--2---:R-:W-:-:S04]  /*27630*/  LOP3.LUT R21, R21, 0x7f, RZ, 0xc0, !PT ;  /* 0x0000007f15157812 */ /* 0x004fc800078ec0ff */
[----:B------:R-:W-:Y:S02]  /*27640*/  SHF.R.U32.HI R21, RZ, 0x3, R21 ;  /* 0x00000003ff157819 */ /* 0x000fe40000011615 */
[----:B0-----:R-:W-:-:S04]  /*27650*/  SHF.L.U32 R20, R20, 0x4, RZ ;  /* 0x0000000414147819 */ /* 0x001fc800000006ff */
[----:B------:R-:W-:-:S05]  /*27660*/  LOP3.LUT R20, R21, 0x70, R20, 0xf8, !PT ;  /* 0x0000007015147812 */ /* 0x000fca00078ef814 */
[----:B------:R-:W-:Y:S02]  /*27670*/  IMAD.IADD R5, R20, 0x1, R35 ;  /* 0x0000000114057824 */ /* 0x000fe400078e0223 */
[----:B------:R0:W5:Y:S02]  /*27680*/  LDL R20, [R1+0x404] ;  /* 0x0004040001147983 */ /* 0x0001640000100800 */
[----:B---3--:R-:W-:-:S04]  /*27690*/  @P0 IMAD.HI.U32 R6, R5, R6, RZ ;  /* 0x0000000605060227 */ /* 0x008fc800078e00ff */
[----:B------:R-:W-:Y:S01]  /*276a0*/  IMAD.MOV.U32 R4, RZ, RZ, R5 ;  /* 0x000000ffff047224 */ /* 0x000fe200078e0005 */
[----:B-1----:R-:W-:-:S05]  /*276b0*/  @P0 SHF.R.U32.HI R4, RZ, R0, R6 ;  /* 0x00000000ff040219 */ /* 0x002fca0000011606 */
        /* <DEDUP_REMOVED lines=13> */
[----:B----4-:R-:W-:Y:S01]  /*27790*/  IMAD.SHL.U32 R9, R10, 0x8, RZ ;  /* 0x000000080a097824 */ /* 0x010fe200078e00ff */
        /* <DEDUP_REMOVED lines=9> */
[----:B0-----:R-:W-:Y:S10]  /*27830*/  BRA.DIV UR5, `(.L_x_12288) ;  /* 0x0000005205a87947 */ /* 0x001ff4000b800000 */
[----:B------:R-:W0:Y:S01]  /*27840*/  SHFL.IDX PT, R3, R0, RZ, 0x181f ;  /* 0x00181fff00037589 */ /* 0x000e2200000e0000 */
[----:B-----5:R-:W-:Y:S01]  /*27850*/  IMAD R5, R20, R7, RZ ;  /* 0x0000000714057224 */ /* 0x020fe200078e02ff */
[----:B------:R-:W-:Y:S02]  /*27860*/  IADD3 R35, R10, R35, RZ ;  /* 0x000000230a237210 */ /* 0x000fe40007ffe0ff */
[----:B------:R-:W1:Y:S02]  /*27870*/  SHFL.IDX PT, R2, R4, RZ, 0x181f ;  /* 0x00181fff04027589 */ /* 0x000e6400000e0000 */
[C---:B------:R-:W-:Y:S01]  /*27880*/  ISETP.GE.AND P0, PT, R35.reuse, R5, PT ;  /* 0x000000052300720c */ /* 0x040fe20003f06270 */
[----:B------:R-:W-:-:S12]  /*27890*/  VIADD R6, R35, 0x10 ;  /* 0x0000001023067836 */ /* 0x000fd80000000000 */
        /* <DEDUP_REMOVED lines=31> */
[----:B0-----:R-:W-:-:S04]  /*27a90*/  @!P0 LEA R3, P2, R9, R3, 0x1 ;  /* 0x0000000309038211 */ /* 0x001fc800078408ff */
[----:B-1----:R-:W-:-:S04]  /*27aa0*/  @!P0 IADD3.X R2, RZ, R2, RZ, P2, !PT ;  /* 0x00000002ff028210 */ /* 0x002fc800017fe4ff */
        /* <DEDUP_REMOVED lines=27> */
[----:B------:R-:W2:Y:S04]  /*27c60*/  SHFL.IDX PT, R4, R4, 0x7, 0x181f ;  /* 0x00f81f0004047f89 */ /* 0x000ea800000e0000 */
[----:B------:R-:W3:Y:S01]  /*27c70*/  SHFL.IDX PT, R0, R0, 0x7, 0x181f ;  /* 0x00f81f0000007f89 */ /* 0x000ee200000e0000 */
[----:B0-----:R-:W-:-:S05]  /*27c80*/  @!P0 LEA R3, P2, R9, R3, 0x1 ;  /* 0x0000000309038211 */ /* 0x001fca00078408ff */
[----:B-1----:R-:W-:-:S05]  /*27c90*/  @!P0 IMAD.X R2, RZ, RZ, R2, P2 ;  /* 0x000000ffff028224 */ /* 0x002fca00010e0602 */
[----:B------:R-:W-:-:S04]  /*27ca0*/  @!P0 LOP3.LUT R3, R3, R2, RZ, 0x3c, !PT ;  /* 0x0000000203038212 */ /* 0x000fc800078e3cff */
[----:B------:R-:W-:-:S04]  /*27cb0*/  @!P0 LOP3.LUT R2, R3, R2, RZ, 0x3c, !PT ;  /* 0x0000000203028212 */ /* 0x000fc800078e3cff */
[----:B------:R-:W-:-:S05]  /*27cc0*/  @!P0 LOP3.LUT R3, R3, R2, RZ, 0x3c, !PT ;  /* 0x0000000203038212 */ /* 0x000fca00078e3cff */
[----:B--23--:R0:W-:Y:S02]  /*27cd0*/  @!P0 LDGSTS.E.BYPASS.LTC128B.128 [R8+0x1b400], desc[UR42][R2.64], !P1 ;  /* 0x1b40000002088fae */ /* 0x00c1e4000c901d6a */
.L_x_12454:
[----:B------:R-:W-:-:S04]  /*27ce0*/  IADD3 R35, R35, 0x70, RZ ;  /* 0x0000007023237810 */ /* 0x000fc80007ffe0ff */
        /* <DEDUP_REMOVED lines=9> */
.L_x_12289:
        /* <DEDUP_REMOVED lines=18> */
.L_x_12455:
[----:B------:R-:W-:Y:S05]  /*27ea0*/  BSYNC B0 ;  /* 0x0000000000007941 */ /* 0x000fea0003800000 */
.L_x_12290:
[----:B------:R-:W-:-:S05]  /*27eb0*/  IMAD.U32 R0, RZ, RZ, UR38 ;  /* 0x00000026ff007e24 */ /* 0x000fca000f8e00ff */
[----:B------:R-:W-:-:S13]  /*27ec0*/  ISETP.NE.AND P0, PT, R0, 0x3, PT ;  /* 0x000000030000780c */ /* 0x000fda0003f05270 */
[----:B------:R-:W-:Y:S05]  /*27ed0*/  @!P0 BRA `(.L_x_12292) ;  /* 0x0000000000048947 */ /* 0x000fea0003800000 */
[----:B------:R-:W-:Y:S01]  /*27ee0*/  BPT.TRAP 0x1 ;  /* 0x000000040000795c */ /* 0x000fe20000300000 */
.L_x_12292:
[----:B------:R-:W-:Y:S01]  /*27ef0*/  SHF.L.U32 R0, R26, 0x1f, RZ ;  /* 0x0000001f1a007819 */ /* 0x000fe200000006ff */
[----:B------:R-:W-:Y:S03]  /*27f00*/  BSSY B0, `(.L_x_12293) ;  /* 0x0000003000007945 */ /* 0x000fe60003800000 */
[----:B------:R-:W1:Y:S02]  /*27f10*/  SYNCS.PHASECHK.TRANS64.TRYWAIT P0, [R17+URZ+0x22860], R0 ;  /* 0x02286000110075a7 */ /* 0x000e64000800017f */
[----:B-1----:R-:W-:Y:S05]  /*27f20*/  @!P0 BRA `(.L_x_12294) ;  /* 0x0000005400a48947 */ /* 0x002fea0003800000 */
.L_x_12456:
[----:B------:R-:W-:Y:S05]  /*27f30*/  BSYNC B0 ;  /* 0x0000000000007941 */ /* 0x000fea0003800000 */
.L_x_12293:
[----:B0-----:R-:W1:Y:S01]  /*27f40*/  LDL.LU R3, [R1+0x428] ;  /* 0x0004280001037983 */ /* 0x001e620000300800 */
[----:B------:R-:W-:-:S03]  /*27f50*/  ULDC.64 UR4, c[0x0][0x328] ;  /* 0x0000ca0000047ab9 */ /* 0x000fc60000000a00 */
[----:B------:R-:W2:Y:S04]  /*27f60*/  LDL.LU R2, [R1+0x400] ;  /* 0x0004000001027983 */ /* 0x000ea80000300800 */
[----:B------:R-:W3:Y:S01]  /*27f70*/  LDL.LU R4, [R1+0x42c] ;  /* 0x00042c0001047983 */ /* 0x000ee20000300800 */
[----:B-1----:R-:W-:-:S04]  /*27f80*/  IMAD R0, R3, UR4, RZ ;  /* 0x0000000403007c24 */ /* 0x002fc8000f8e02ff */
        /* <DEDUP_REMOVED lines=20> */
[----:B------:R-:W-:Y:S01]  /*280d0*/  LOP3.LUT R7, R36, 0x1, RZ, 0xc0, !PT ;  /* 0x0000000124077812 */ /* 0x000fe200078ec0ff */
[----:B------:R-:W-:Y:S01]  /*280e0*/  IMAD R4, R4, 0x2, R22 ;  /* 0x0000000204047824 */ /* 0x000fe200078e0216 */
[C---:B------:R-:W-:Y:S01]  /*280f0*/  LOP3.LUT P2, RZ, R36.reuse, 0x2, RZ, 0xc0, !PT ;  /* 0x0000000224ff7812 */ /* 0x040fe2000784c0ff */
[----:B------:R-:W1:Y:S01]  /*28100*/  SHFL.IDX PT, R14, R5, RZ, 0x181f ;  /* 0x00181fff050e7589 */ /* 0x000e6200000e0000 */
[----:B------:R-:W-:Y:S02]  /*28110*/  ISETP.NE.U32.AND P3, PT, R7, 0x1, PT ;  /* 0x000000010700780c */ /* 0x000fe40003f65070 */
[----:B------:R-:W-:Y:S01]  /*28120*/  LOP3.LUT P1, RZ, R36, 0x4, RZ, 0xc0, !PT ;  /* 0x0000000424ff7812 */ /* 0x000fe2000782c0ff */
[----:B------:R-:W2:Y:S03]  /*28130*/  SHFL.IDX PT, R3, R6, RZ, 0x181f ;  /* 0x00181fff06037589 */ /* 0x000ea600000e0000 */
[----:B------:R-:W-:Y:S01]  /*28140*/  ISETP.LT.OR P4, PT, R33, 0x1, !P1 ;  /* 0x000000012100780c */ /* 0x000fe20004f81670 */
[----:B0-----:R-:W-:-:S05]  /*28150*/  IMAD.SHL.U32 R2, R2, 0x8, RZ ;  /* 0x0000000802027824 */ /* 0x001fca00078e00ff */
        /* <DEDUP_REMOVED lines=40> */
[----:B0-----:R-:W-:Y:S02]  /*283e0*/  IADD3.X R9, RZ, R3, RZ, P4, !PT ;  /* 0x00000003ff097210 */ /* 0x001fe400027fe4ff */
        /* <DEDUP_REMOVED lines=21> */
.L_x_12470:
        /* <DEDUP_REMOVED lines=15> */
.L_x_12296:
        /* <DEDUP_REMOVED lines=11> */
.L_x_12297:
[----:B------:R-:W2:Y:S01]  /*286e0*/  LDL.LU R2, [R1+0x420] ;  /* 0x0004200001027983 */ /* 0x000ea20000300800 */
[----:B------:R0:W-:Y:S01]  /*286f0*/  SYNCS.ARRIVE.TRANS64.A1T0 RZ, [R17+URZ+0x22850], RZ ;  /* 0x022850ff11ff79a7 */ /* 0x0001e2000810003f */
[----:B------:R-:W-:Y:S01]  /*28700*/  BSSY B0, `(.L_x_12298) ;  /* 0x00000e0000007945 */ /* 0x000fe20003800000 */
[----:B--2---:R-:W-:-:S05]  /*28710*/  VIADD R10, R2, 0xfffffffe ;  /* 0xfffffffe020a7836 */ /* 0x004fca0000000000 */
[----:B------:R-:W-:-:S13]  /*28720*/  ISETP.GE.AND P0, PT, R10, R32, PT ;  /* 0x000000200a00720c */ /* 0x000fda0003f06270 */
[----:B0-----:R-:W-:Y:S05]  /*28730*/  @!P0 BRA `(.L_x_12299) ;  /* 0x0000000c00708947 */ /* 0x001fea0003800000 */
.L_x_12312:
[----:B0-----:R-:W0:Y:S01]  /*28740*/  S2R R2, SR_TID.X ;  /* 0x0000000000027919 */ /* 0x001e220000002100 */
[----:B------:R-:W1:Y:S01]  /*28750*/  LDC R6, c[0x0][0x430] ;  /* 0x00010c00ff067b82 */ /* 0x000e620000000800 */
[----:B------:R-:W-:Y:S01]  /*28760*/  IMAD R7, R10, 0x60, R31 ;  /* 0x000000600a077824 */ /* 0x000fe200078e021f */
[----:B--2---:R-:W2:Y:S01]  /*28770*/  S2R R3, SR_TID.X ;  /* 0x0000000000037919 */ /* 0x004ea20000002100 */
[----:B------:R-:W-:Y:S02]  /*28780*/  IMAD.U32 R12, RZ, RZ, UR38 ;  /* 0x00000026ff0c7e24 */ /* 0x000fe4000f8e00ff */
[----:B------:R-:W-:Y:S01]  /*28790*/  VIADD R25, R25, 0x1 ;  /* 0x0000000119197836 */ /* 0x000fe20000000000 */
[----:B-1----:R-:W-:Y:S02]  /*287a0*/  ISETP.NE.AND P0, PT, R6, 0x1, PT ;  /* 0x000000010600780c */ /* 0x002fe40003f05270 */
[----:B0-----:R-:W-:Y:S01]  /*287b0*/  LOP3.LUT R2, R2, 0x7f, RZ, 0xc0, !PT ;  /* 0x0000007f02027812 */ /* 0x001fe200078ec0ff */
[----:B--23--:R-:W-:-:S03]  /*287c0*/  IMAD.SHL.U32 R4, R3, 0x10, RZ ;  /* 0x0000001003047824 */ /* 0x00cfc600078e00ff */
[----:B------:R-:W-:-:S07]  /*287d0*/  SHF.R.U32.HI R2, RZ, 0x3, R2 ;  /* 0x00000003ff027819 */ /* 0x000fce0000011602 */
[----:B------:R-:W0:Y:S01]  /*287e0*/  @P0 LDC R3, c[0x0][0x438] ;  /* 0x00010e00ff030b82 */ /* 0x000e220000000800 */
[----:B------:R-:W-:-:S04]  /*287f0*/  LOP3.LUT R4, R2, 0x70, R4, 0xf8, !PT ;  /* 0x0000007002047812 */ /* 0x000fc800078ef804 */
[----:B------:R-:W-:-:S03]  /*28800*/  ISETP.GT.U32.AND P1, PT, R4, 0x5f, PT ;  /* 0x0000005f0400780c */ /* 0x000fc60003f24070 */
[----:B------:R-:W1:Y:S01]  /*28810*/  @P0 LDC R2, c[0x0][0x434] ;  /* 0x00010d00ff020b82 */ /* 0x000e620000000800 */
[----:B------:R-:W-:-:S05]  /*28820*/  IMAD.IADD R7, R4, 0x1, R7 ;  /* 0x0000000104077824 */ /* 0x000fca00078e0207 */
[----:B------:R-:W-:-:S04]  /*28830*/  MOV R11, R7 ;  /* 0x00000007000b7202 */ /* 0x000fc80000000f00 */
[----:B------:R-:W2:Y:S08]  /*28840*/  @!P1 LDC.64 R4, c[0x0][0x428] ;  /* 0x00010a00ff049b82 */ /* 0x000eb00000000a00 */
[----:B------:R-:W3:Y:S01]  /*28850*/  @!P1 LDC.64 R8, c[0x0][0x418] ;  /* 0x00010600ff089b82 */ /* 0x000ee20000000a00 */
[----:B-1----:R-:W-:-:S05]  /*28860*/  @P0 IMAD.HI.U32 R2, R7, R2, RZ ;  /* 0x0000000207020227 */ /* 0x002fca00078e00ff */
[----:B0-----:R-:W-:-:S04]  /*28870*/  @P0 SHF.R.U32.HI R11, RZ, R3, R2 ;  /* 0x00000003ff0b0219 */ /* 0x001fc80000011602 */
[--C-:B------:R-:W-:Y:S01]  /*28880*/  @!P1 SHF.R.S32.HI R3, RZ, 0x1f, R11.reuse ;  /* 0x0000001fff039819 */ /* 0x100fe2000001140b */
[----:B------:R-:W-:-:S04]  /*28890*/  @!P1 IMAD.MOV.U32 R2, RZ, RZ, R11 ;  /* 0x000000ffff029224 */ /* 0x000fc800078e000b */
[----:B--2---:R-:W-:-:S04]  /*288a0*/  @!P1 IMAD.WIDE.U32 R2, R29, R4, R2 ;  /* 0x000000041d029225 */ /* 0x004fc800078e0002 */
[----:B------:R-:W-:Y:S01]  /*288b0*/  @!P1 IMAD R4, R34, R4, RZ ;  /* 0x0000000422049224 */ /* 0x000fe200078e02ff */
[----:B---3--:R-:W-:-:S03]  /*288c0*/  @!P1 LEA R8, P0, R2, R8, 0x2 ;  /* 0x0000000802089211 */ /* 0x008fc600078010ff */
[----:B------:R-:W-:-:S04]  /*288d0*/  @!P1 IMAD R5, R29, R5, R4 ;  /* 0x000000051d059224 */ /* 0x000fc800078e0204 */
[----:B------:R-:W-:Y:S02]  /*288e0*/  @!P1 IMAD.IADD R3, R5, 0x1, R3 ;  /* 0x0000000105039824 */ /* 0x000fe400078e0203 */
[----:B------:R-:W-:-:S03]  /*288f0*/  IMAD.MOV.U32 R5, RZ, RZ, RZ ;  /* 0x000000ffff057224 */ /* 0x000fc600078e00ff */
[----:B------:R-:W-:Y:S01]  /*28900*/  @!P1 LEA.HI.X R9, R2, R9, R3, 0x2, P0 ;  /* 0x0000000902099211 */ /* 0x000fe200000f1403 */
[----:B------:R-:W-:Y:S01]  /*28910*/  IMAD.MOV R2, RZ, RZ, -R11 ;  /* 0x000000ffff027224 */ /* 0x000fe200078e0a0b */
[----:B------:R-:W-:-:S03]  /*28920*/  ISETP.NE.AND P0, PT, R25, 0x2, PT ;  /* 0x000000021900780c */ /* 0x000fc60003f05270 */
[----:B------:R0:W5:Y:S01]  /*28930*/  @!P1 LDG.E R5, desc[UR42][R8.64] ;  /* 0x0000002a08059981 */ /* 0x000162000c1e1900 */
[----:B------:R-:W-:Y:S01]  /*28940*/  ISETP.NE.AND P1, PT, R12, 0x3, PT ;  /* 0x000000030c00780c */ /* 0x000fe20003f25270 */
[----:B------:R-:W-:Y:S05]  /*28950*/  YIELD ;  /* 0x0000000000007946 */ /* 0x000fea0003800000 */
[----:B------:R-:W-:Y:S01]  /*28960*/  SEL R3, RZ, 0x1, P0 ;  /* 0x00000001ff037807 */ /* 0x000fe20000000000 */
[----:B------:R-:W-:Y:S01]  /*28970*/  IMAD R6, R6, R2, R7 ;  /* 0x0000000206067224 */ /* 0x000fe200078e0207 */
[----:B------:R-:W-:Y:S02]  /*28980*/  SEL R25, R25, RZ, P0 ;  /* 0x000000ff19197207 */ /* 0x000fe40000000000 */
[----:B------:R-:W-:-:S02]  /*28990*/  LOP3.LUT R26, R26, R3, RZ, 0x3c, !PT ;  /* 0x000000031a1a7212 */ /* 0x000fc400078e3cff */
[----:B------:R-:W-:Y:S01]  /*289a0*/  MOV R3, R10 ;  /* 0x0000000a00037202 */ /* 0x000fe20000000f00 */
[----:B------:R-:W-:-:S03]  /*289b0*/  VIADD R10, R10, 0xffffffff ;  /* 0xffffffff0a0a7836 */ /* 0x000fc60000000000 */
[----:B------:R-:W-:Y:S01]  /*289c0*/  ISETP.GT.AND P2, PT, R3, R32, PT ;  /* 0x000000200300720c */ /* 0x000fe20003f44270 */
[----:B0-----:R-:W-:-:S12]  /*289d0*/  @!P1 BRA `(.L_x_12300) ;  /* 0x0000000000049947 */ /* 0x001fd80003800000 */
[----:B------:R-:W-:Y:S01]  /*289e0*/  BPT.TRAP 0x1 ;  /* 0x000000040000795c */ /* 0x000fe20000300000 */
.L_x_12300:
[----:B------:R-:W-:Y:S01]  /*289f0*/  IMAD R4, R25, 0x8, R22 ;  /* 0x0000000819047824 */ /* 0x000fe200078e0216 */
[----:B------:R-:W-:Y:S01]  /*28a00*/  SHF.L.U32 R21, R26, 0x1f, RZ ;  /* 0x0000001f1a157819 */ /* 0x000fe200000006ff */
[----:B------:R-:W-:Y:S01]  /*28a10*/  BSSY B1, `(.L_x_12301) ;  /* 0x0000004000017945 */ /* 0x000fe20003800000 */
[----:B------:R-:W-:Y:S02]  /*28a20*/  SHF.R.S32.HI R17, RZ, 0x1f, R6 ;  /* 0x0000001fff117819 */ /* 0x000fe40000011406 */
[----:B------:R-:W0:Y:S02]  /*28a30*/  SYNCS.PHASECHK.TRANS64.TRYWAIT P0, [R4+URZ+0x22840], R21 ;  /* 0x02284015040075a7 */ /* 0x000e24000800017f */
[----:B0-----:R-:W-:Y:S05]  /*28a40*/  @!P0 BRA `(.L_x_12302) ;  /* 0x0000005400388947 */ /* 0x001fea0003800000 */
.L_x_12471:
[----:B------:R-:W-:Y:S05]  /*28a50*/  BSYNC B1 ;  /* 0x0000000000017941 */ /* 0x000fea0003800000 */
.L_x_12301:
        /* <DEDUP_REMOVED lines=52> */
.L_x_12485:
        /* <DEDUP_REMOVED lines=8> */
.L_x_12304:
        /* <DEDUP_REMOVED lines=11> */
.L_x_12305:
[----:B------:R2:W-:Y:S01]  /*28ed0*/  SYNCS.ARRIVE.TRANS64.A1T0 RZ, [R4+URZ+0x22830], RZ ;  /* 0x022830ff04ff79a7 */ /* 0x0005e2000810003f */
[----:B------:R-:W-:Y:S05]  /*28ee0*/  @!P3 BRA `(.L_x_12306) ;  /* 0x000000000004b947 */ /* 0x000fea0003800000 */
[----:B------:R-:W-:Y:S01]  /*28ef0*/  BPT.TRAP 0x1 ;  /* 0x000000040000795c */ /* 0x000fe20000300000 */
.L_x_12306:
[----:B------:R-:W3:Y:S01]  /*28f00*/  SYNCS.PHASECHK.TRANS64.TRYWAIT P0, [R4+URZ+0x22860], R21 ;  /* 0x02286015040075a7 */ /* 0x000ee2000800017f */
[----:B------:R-:W-:Y:S04]  /*28f10*/  BSSY B1, `(.L_x_12307) ;  /* 0x0000002000017945 */ /* 0x000fe80003800000 */
[----:B---3--:R-:W-:Y:S05]  /*28f20*/  @!P0 BRA `(.L_x_12308) ;  /* 0x0000005400b88947 */ /* 0x008fea0003800000 */
.L_x_12486:
[----:B------:R-:W-:Y:S05]  /*28f30*/  BSYNC B1 ;  /* 0x0000000000017941 */ /* 0x000fea0003800000 */
.L_x_12307:
        /* <DEDUP_REMOVED lines=10> */
[----:B------:R-:W-:Y:S02]  /*28fe0*/  IADD3 R3, R3, R17, RZ ;  /* 0x0000001103037210 */ /* 0x000fe40007ffe0ff */
        /* <DEDUP_REMOVED lines=57> */
.L_x_12500:
        /* <DEDUP_REMOVED lines=11> */
.L_x_12310:
        /* <DEDUP_REMOVED lines=11> */
.L_x_12311:
[----:B------:R0:W-:Y:S01]  /*294e0*/  SYNCS.ARRIVE.TRANS64.A1T0 RZ, [R4+URZ+0x22850], RZ ;  /* 0x022850ff04ff79a7 */ /* 0x0001e2000810003f */
[----:B------:R-:W-:Y:S05]  /*294f0*/  @P2 BRA `(.L_x_12312) ;  /* 0xfffffff000902947 */ /* 0x000fea000383ffff */
.L_x_12299:
[----:B------:R-:W-:Y:S05]  /*29500*/  BSYNC B0 ;  /* 0x0000000000007941 */ /* 0x000fea0003800000 */
.L_x_12298:
[----:B------:R-:W1:Y:S01]  /*29510*/  S2R R2, SR_TID.X ;  /* 0x0000000000027919 */ /* 0x000e620000002100 */
[----:B------:R-:W-:Y:S01]  /*29520*/  VIADD R25, R25, 0x1 ;  /* 0x0000000119197836 */ /* 0x000fe20000000000 */
[----:B------:R-:W-:Y:S04]  /*29530*/  BSSY B0, `(.L_x_12313) ;  /* 0x0000012000007945 */ /* 0x000fe80003800000 */
[----:B------:R-:W-:-:S04]  /*29540*/  ISETP.NE.AND P0, PT, R25, 0x2, PT ;  /* 0x000000021900780c */ /* 0x000fc80003f05270 */
[----:B------:R-:W-:Y:S02]  /*29550*/  SEL R5, RZ, 0x1, P0 ;  /* 0x00000001ff057807 */ /* 0x000fe40000000000 */
        /* <DEDUP_REMOVED lines=15> */
.L_x_12314:
[----:B------:R-:W-:Y:S05]  /*29650*/  BSYNC B0 ;  /* 0x0000000000007941 */ /* 0x000fea0003800000 */
.L_x_12313:
[----:B------:R-:W-:Y:S02]  /*29660*/  LOP3.LUT R26, R26, R5, RZ, 0x3c, !PT ;  /* 0x000000051a1a7212 */ /* 0x000fe400078e3cff */
[----:B------:R-:W-:-:S07]  /*29670*/  SEL R25, R25, RZ, P0 ;  /* 0x000000ff19197207 */ /* 0x000fce0000000000 */
.L_x_12273:
[----:B------:R-:W-:Y:S05]  /*29680*/  BSYNC B7 ;  /* 0x0000000000077941 */ /* 0x000fea0003800000 */
.L_x_12271:
        /* <DEDUP_REMOVED lines=11> */
.L_x_12315:
        /* <DEDUP_REMOVED lines=10> */
[----:B------:R-:W4:Y:S01]  /*297e0*/  @!P1 LDG.E R2, desc[UR42][R2.64] ;  /* 0x0000002a02029981 */ /* 0x000f22000c1e1900 */
[----:B------:R-:W-:Y:S02]  /*297f0*/  MOV R5, RZ ;  /* 0x000000ff00057202 */ /* 0x000fe40000000f00 */
[C---:B------:R-:W-:Y:S01]  /*29800*/  ISETP.GE.U32.AND P2, PT, R8.reuse, 0x2, PT ;  /* 0x000000020800780c */ /* 0x040fe20003f46070 */
[----:B------:R-:W-:Y:S01]  /*29810*/  SHFL.IDX PT, R0, R16, RZ, 0x1f ;  /* 0x00001fff10007589 */ /* 0x000fe200000e0000 */
[C---:B------:R-:W-:Y:S02]  /*29820*/  ISETP.GE.U32.AND P3, PT, R8.reuse, 0x4, PT ;  /* 0x000000040800780c */ /* 0x040fe40003f66070 */
[C---:B------:R-:W-:Y:S01]  /*29830*/  ISETP.GE.U32.AND P4, PT, R8.reuse, 0x8, PT ;  /* 0x000000080800780c */ /* 0x040fe20003f86070 */
[----:B0-23--:R-:W-:Y:S01]  /*29840*/  SHFL.IDX PT, R4, R16, 0x1, 0x1f ;  /* 0x00201f0010047f89 */ /* 0x00dfe200000e0000 */
        /* <DEDUP_REMOVED lines=19> */
.L_x_12510:
[----:B------:R-:W-:Y:S02]  /*29980*/  ULDC UR4, c[0x0][0xc38] ;  /* 0x00030e0000047ab9 */ /* 0x000fe40000000800 */
[----:B------:R-:W-:-:S05]  /*29990*/  MOV R7, UR4 ;  /* 0x0000000400077c02 */ /* 0x000fca0008000f00 */
[----:B-1----:R-:W-:-:S04]  /*299a0*/  IMAD R14, R14, R7, RZ ;  /* 0x000000070e0e7224 */ /* 0x002fc800078e02ff */
[----:B------:R-:W-:-:S05]  /*299b0*/  IMAD.IADD R9, R4, 0x1, R14 ;  /* 0x0000000104097824 */ /* 0x000fca00078e020e */
[----:B------:R-:W-:-:S13]  /*299c0*/  ISETP.GT.AND P6, PT, R9, R0, PT ;  /* 0x000000000900720c */ /* 0x000fda0003fc4270 */
[----:B------:R-:W-:Y:S05]  /*299d0*/  @P6 BRA `(.L_x_12318) ;  /* 0x00000000009c6947 */ /* 0x000fea0003800000 */
.L_x_12323:
        /* <DEDUP_REMOVED lines=14> */
.L_x_12321:
[----:B------:R-:W-:Y:S05]  /*29ac0*/  BSYNC B0 ;  /* 0x0000000000007941 */ /* 0x000fea0003800000 */
.L_x_12320:
        /* <DEDUP_REMOVED lines=18> */
.L_x_12518:
[----:B------:R-:W-:Y:S02]  /*29bf0*/  ULDC UR4, c[0x0][0xc38] ;  /* 0x00030e0000047ab9 */ /* 0x000fe40000000800 */
[----:B------:R-:W-:-:S04]  /*29c00*/  IMAD.U32 R7, RZ, RZ, UR4 ;  /* 0x00000004ff077e24 */ /* 0x000fc8000f8e00ff */
[----:B-1----:R-:W-:-:S04]  /*29c10*/  IMAD R14, R14, R7, RZ ;  /* 0x000000070e0e7224 */ /* 0x002fc800078e02ff */
[----:B------:R-:W-:-:S05]  /*29c20*/  IMAD.IADD R9, R14, 0x1, R9 ;  /* 0x000000010e097824 */ /* 0x000fca00078e0209 */
[----:B------:R-:W-:-:S13]  /*29c30*/  ISETP.GT.AND P6, PT, R9, R0, PT ;  /* 0x000000000900720c */ /* 0x000fda0003fc4270 */
[----:B------:R-:W-:Y:S05]  /*29c40*/  @!P6 BRA `(.L_x_12323) ;  /* 0xfffffffc0064e947 */ /* 0x000fea000383ffff */
.L_x_12318:
        /* <DEDUP_REMOVED lines=8> */
.L_x_12522:
[----:B------:R-:W-:Y:S01]  /*29cd0*/  ISETP.NE.AND P0, PT, R3, RZ, PT ;  /* 0x000000ff0300720c */ /* 0x000fe20003f05270 */
[----:B------:R-:W-:-:S12]  /*29ce0*/  IMAD.MOV.U32 R14, RZ, RZ, RZ ;  /* 0x000000ffff0e7224 */ /* 0x000fd800078e00ff */
[----:B------:R-:W-:Y:S05]  /*29cf0*/  @!P0 BRA `(.L_x_12325) ;  /* 0x0000000000108947 */ /* 0x000fea0003800000 */
[----:B------:R-:W-:Y:S01]  /*29d00*/  UMOV UR4, 0xffffffff ;  /* 0xffffffff00047882 */ /* 0x000fe20000000000 */
[----:B------:R-:W-:Y:S02]  /*29d10*/  IADD3 R12, R4, -0x1, RZ ;  /* 0xffffffff040c7810 */ /* 0x000fe40007ffe0ff */
[----:B------:R-:W-:Y:S05]  /*29d20*/  BRA.DIV UR4, `(.L_x_12326) ;  /* 0x0000005a043c7947 */ /* 0x000fea000b800000 */
[----:B------:R3:W4:Y:S02]  /*29d30*/  SHFL.IDX PT, R14, R2, R12, 0x1f ;  /* 0x00001f0c020e7589 */ /* 0x00072400000e0000 */
.L_x_12325:
[----:B0--3--:R-:W0:Y:S01]  /*29d40*/  LDC.64 R2, c[0x0][0xc90] ;  /* 0x00032400ff027b82 */ /* 0x009e220000000a00 */
[----:B------:R-:W-:-:S04]  /*29d50*/  IMAD.IADD R19, R4, 0x1, R19 ;  /* 0x0000000104137824 */ /* 0x000fc800078e0213 */
[----:B0-----:R-:W-:-:S05]  /*29d60*/  IMAD.WIDE R2, R19, 0x4, R2 ;  /* 0x0000000413027825 */ /* 0x001fca00078e0202 */
[----:B------:R0:W1:Y:S01]  /*29d70*/  LDG.E R6, desc[UR42][R2.64] ;  /* 0x0000002a02067981 */ /* 0x000062000c1e1900 */
[----:B----4-:R-:W-:Y:S02]  /*29d80*/  IMAD R16, R14, R7, R16 ;  /* 0x000000070e107224 */ /* 0x010fe400078e0210 */
[----:B0-----:R-:W-:Y:S02]  /*29d90*/  IMAD.MOV.U32 R2, RZ, RZ, RZ ;  /* 0x000000ffff027224 */ /* 0x001fe400078e00ff */
[----:B-12---:R-:W-:-:S05]  /*29da0*/  IMAD R4, R5, R6, RZ ;  /* 0x0000000605047224 */ /* 0x006fca00078e02ff */
        /* <DEDUP_REMOVED lines=36> */
[----:B0-----:R-:W-:-:S05]  /*29ff0*/  IADD3 R2, RZ, -R3, RZ ;  /* 0x80000003ff027210 */ /* 0x001fca0007ffe0ff */
[----:B------:R-:W-:Y:S02]  /*2a000*/  IMAD R11, R2, R7, RZ ;  /* 0x00000007020b7224 */ /* 0x000fe400078e02ff */
[----:B------:R-:W-:-:S04]  /*2a010*/  IMAD.MOV.U32 R2, RZ, RZ, RZ ;  /* 0x000000ffff027224 */ /* 0x000fc800078e00ff */
        /* <DEDUP_REMOVED lines=20> */
.L_x_12319:
[----:B------:R-:W-:Y:S01]  /*2a160*/  UMOV UR4, URZ ;  /* 0x0000003f00047c82 */ /* 0x000fe20008000000 */
[----:B------:R-:W-:Y:S01]  /*2a170*/  UMOV UR5, URZ ;  /* 0x0000003f00057c82 */ /* 0x000fe20008000000 */
[----:B------:R-:W-:Y:S01]  /*2a180*/  ULDC UR6, c[0x0][0xc3c] ;  /* 0x00030f0000067ab9 */ /* 0x000fe20000000800 */
[----:B------:R-:W-:Y:S02]  /*2a190*/  IMAD.MOV.U32 R16, RZ, RZ, R0 ;  /* 0x000000ffff107224 */ /* 0x000fe400078e0000 */
[----:B------:R-:W-:Y:S02]  /*2a1a0*/  IMAD.U32 R17, RZ, RZ, UR4 ;  /* 0x00000004ff117e24 */ /* 0x000fe4000f8e00ff */
[----:B------:R-:W-:Y:S02]  /*2a1b0*/  IMAD.U32 R18, RZ, RZ, UR5 ;  /* 0x00000005ff127e24 */ /* 0x000fe4000f8e00ff */
[----:B------:R-:W-:-:S07]  /*2a1c0*/  IMAD.U32 R19, RZ, RZ, UR6 ;  /* 0x00000006ff137e24 */ /* 0x000fce000f8e00ff */
.L_x_12327:
        /* <DEDUP_REMOVED lines=10> */
.L_x_12316:
[----:B------:R-:W-:Y:S02]  /*2a270*/  ULDC UR4, c[0x0][0xc3c] ;  /* 0x00030f0000047ab9 */ /* 0x000fe40000000800 */
[----:B----4-:R-:W-:-:S13]  /*2a280*/  ISETP.GE.AND P0, PT, R19, UR4, PT ;  /* 0x0000000413007c0c */ /* 0x010fda000bf06270 */
[----:B------:R-:W-:Y:S05]  /*2a290*/  @!P0 BRA `(.L_x_12328) ;  /* 0xffffff9c00748947 */ /* 0x000fea000383ffff */
[----:B------:R-:W-:Y:S05]  /*2a2a0*/  BSYNC B8 ;  /* 0x0000000000087941 */ /* 0x000fea0003800000 */
.L_x_12213:
[----:B-1----:R-:W4:Y:S01]  /*2a2b0*/  LDL.LU R0, [R1+0x424] ;  /* 0x0004240001007983 */ /* 0x002f220000300800 */
[----:B------:R-:W-:Y:S01]  /*2a2c0*/  BSSY B0, `(.L_x_12329) ;  /* 0x000000b000007945 */ /* 0x000fe20003800000 */
[----:B------:R-:W0:Y:S01]  /*2a2d0*/  S2R R5, SR_CgaCtaId ;  /* 0x0000000000057919 */ /* 0x000e220000008800 */
[----:B----4-:R-:W-:-:S04]  /*2a2e0*/  IADD3 R0, R0, 0x1, RZ ;  /* 0x0000000100007810 */ /* 0x010fc80007ffe0ff */
[----:B------:R-:W-:-:S04]  /*2a2f0*/  LEA.HI R2, R0, R0, RZ, 0x1 ;  /* 0x0000000000027211 */ /* 0x000fc800078f08ff */
[----:B------:R-:W-:Y:S02]  /*2a300*/  LOP3.LUT R3, R2, 0xfffffffe, RZ, 0xc0, !PT ;  /* 0xfffffffe02037812 */ /* 0x000fe400078ec0ff */
[----:B------:R-:W-:-:S03]  /*2a310*/  MOV R2, 0x400 ;  /* 0x0000040000027802 */ /* 0x000fc60000000f00 */
[----:B------:R-:W-:Y:S01]  /*2a320*/  IMAD.IADD R0, R0, 0x1, -R3 ;  /* 0x0000000100007824 */ /* 0x000fe200078e0a03 */
[----:B0-23--:R-:W-:-:S04]  /*2a330*/  LEA R4, R5, R2, 0x18 ;  /* 0x0000000205047211 */ /* 0x00dfc800078ec0ff */
[----:B------:R-:W-:-:S04]  /*2a340*/  SHF.L.U32 R0, R0, 0x1f, RZ ;  /* 0x0000001f00007819 */ /* 0x000fc800000006ff */
[----:B------:R-:W0:Y:S02]  /*2a350*/  SYNCS.PHASECHK.TRANS64.TRYWAIT P0, [R4+URZ+0x22820], R0 ;  /* 0x02282000040075a7 */ /* 0x000e24000800017f */
[----:B0-----:R-:W-:Y:S05]  /*2a360*/  @!P0 BRA `(.L_x_12330) ;  /* 0x0000005000d08947 */ /* 0x001fea0003800000 */
.L_x_12525:
[----:B------:R-:W-:Y:S05]  /*2a370*/  BSYNC B0 ;  /* 0x0000000000007941 */ /* 0x000fea0003800000 */
.L_x_12329:
[----:B------:R-:W-:-:S03]  /*2a380*/  UMOV UR4, 0xffffffff ;  /* 0xffffffff00047882 */ /* 0x000fc60000000000 */
[----:B------:R-:W-:Y:S05]  /*2a390*/  BRA.DIV UR4, `(.L_x_12331) ;  /* 0x0000005204d87947 */ /* 0x000fea000b800000 */
[----:B0-----:R-:W0:Y:S02]  /*2a3a0*/  S2R R0, SR_TID.X ;  /* 0x0000000000007919 */ /* 0x001e240000002100 */
[----:B0-----:R-:W-:-:S04]  /*2a3b0*/  SHF.R.U32.HI R0, RZ, 0x5, R0 ;  /* 0x00000005ff007819 */ /* 0x001fc80000011600 */
[----:B------:R-:W-:-:S05]  /*2a3c0*/  LOP3.LUT R0, R0, 0x3, RZ, 0xc0, !PT ;  /* 0x0000000300007812 */ /* 0x000fca00078ec0ff */
[----:B------:R0:W1:Y:S02]  /*2a3d0*/  SHFL.IDX PT, R14, R0, RZ, 0x1f ;  /* 0x00001fff000e7589 */ /* 0x00006400000e0000 */
.L_x_12528:
[----:B-1----:R-:W-:-:S13]  /*2a3e0*/  ISETP.NE.AND P0, PT, R14, RZ, PT ;  /* 0x000000ff0e00720c */ /* 0x002fda0003f05270 */
[----:B------:R-:W-:Y:S05]  /*2a3f0*/  @P0 BRA `(.L_x_11971) ;  /* 0x0000000000880947 */ /* 0x000fea0003800000 */
[----:B------:R-:W-:-:S03]  /*2a400*/  UMOV UR4, 0xffffffff ;  /* 0xffffffff00047882 */ /* 0x000fc60000000000 */
[----:B------:R-:W-:Y:S05]  /*2a410*/  BRA.DIV UR4, `(.L_x_12332) ;  /* 0x0000005204ec7947 */ /* 0x000fea000b800000 */
[----:B------:R-:W-:-:S13]  /*2a420*/  ELECT P6, URZ, PT ;  /* 0x00000000003f782f */ /* 0x000fda00038c0000 */
.L_x_12531:
[----:B------:R-:W-:Y:S05]  /*2a430*/  @!P6 BRA `(.L_x_11971) ;  /* 0x000000000078e947 */ /* 0x000fea0003800000 */
[----:B------:R-:W-:-:S06]  /*2a440*/  ULOP3.LUT UR4, UR36, 0x2, URZ, 0xfc, !UPT ;  /* 0x0000000224047892 */ /* 0x000fcc000f8efc3f */
[----:B0-----:R-:W-:-:S05]  /*2a450*/  IMAD.U32 R0, RZ, RZ, UR4 ;  /* 0x00000004ff007e24 */ /* 0x001fca000f8e00ff */
[----:B------:R-:W-:-:S13]  /*2a460*/  ISETP.NE.AND P0, PT, R0, 0x3, PT ;  /* 0x000000030000780c */ /* 0x000fda0003f05270 */
[----:B------:R-:W-:Y:S05]  /*2a470*/  @!P0 BRA `(.L_x_12333) ;  /* 0x0000000000048947 */ /* 0x000fea0003800000 */
[----:B------:R-:W-:Y:S01]  /*2a480*/  BPT.TRAP 0x1 ;  /* 0x000000040000795c */ /* 0x000fe20000300000 */
.L_x_12333:
[C---:B------:R-:W-:Y:S01]  /*2a490*/  IMAD R5, R25.reuse, 0x8, R4 ;  /* 0x0000000819057824 */ /* 0x040fe200078e0204 */
[----:B------:R-:W-:Y:S01]  /*2a4a0*/  SHF.L.U32 R0, R26, 0x1f, RZ ;  /* 0x0000001f1a007819 */ /* 0x000fe200000006ff */
[----:B------:R-:W-:-:S03]  /*2a4b0*/  VIADD R25, R25, 0x1 ;  /* 0x0000000119197836 */ /* 0x000fc60000000000 */
[----:B------:R-:W0:Y:S02]  /*2a4c0*/  SYNCS.PHASECHK.TRANS64.TRYWAIT P1, [R5+URZ+0x22840], R0 ;  /* 0x02284000050075a7 */ /* 0x000e24000802017f */
[----:B------:R-:W-:-:S04]  /*2a4d0*/  ISETP.NE.AND P2, PT, R25, 0x2, PT ;  /* 0x000000021900780c */ /* 0x000fc80003f45270 */
[----:B------:R-:W-:Y:S01]  /*2a4e0*/  SEL R3, RZ, 0x1, P2 ;  /* 0x00000001ff037807 */ /* 0x000fe20001000000 */
[----:B0-----:R-:W-:Y:S08]  /*2a4f0*/  @!P1 BRA `(.L_x_12334) ;  /* 0x0000005000d49947 */ /* 0x001ff00003800000 */
.L_x_12532:
[----:B------:R-:W-:Y:S02]  /*2a500*/  SEL R25, R25, RZ, P2 ;  /* 0x000000ff19197207 */ /* 0x000fe40001000000 */
[----:B------:R-:W-:Y:S01]  /*2a510*/  LOP3.LUT R2, R26, R3, RZ, 0x3c, !PT ;  /* 0x000000031a027212 */ /* 0x000fe200078e3cff */
[----:B------:R-:W-:Y:S06]  /*2a520*/  @!P0 BRA `(.L_x_12335) ;  /* 0x0000000000048947 */ /* 0x000fec0003800000 */
[----:B------:R-:W-:Y:S01]  /*2a530*/  BPT.TRAP 0x1 ;  /* 0x000000040000795c */ /* 0x000fe20000300000 */
.L_x_12335:
[----:B------:R-:W-:Y:S01]  /*2a540*/  IMAD R25, R25, 0x8, R4 ;  /* 0x0000000819197824 */ /* 0x000fe200078e0204 */
[----:B------:R-:W-:-:S04]  /*2a550*/  SHF.L.U32 R2, R2, 0x1f, RZ ;  /* 0x0000001f02027819 */ /* 0x000fc800000006ff */
[----:B------:R-:W1:Y:S02]  /*2a560*/  SYNCS.PHASECHK.TRANS64.TRYWAIT P1, [R25+URZ+0x22840], R2 ;  /* 0x02284002190075a7 */ /* 0x000e64000802017f */
[----:B-1----:R-:W-:Y:S05]  /*2a570*/  @!P1 BRA `(.L_x_12336) ;  /* 0x0000005000c89947 */ /* 0x002fea0003800000 */
.L_x_12533:
[----:B------:R-:W-:Y:S05]  /*2a580*/  @!P0 BRA `(.L_x_12337) ;  /* 0x0000000000048947 */ /* 0x000fea0003800000 */
[----:B------:R-:W-:Y:S01]  /*2a590*/  BPT.TRAP 0x1 ;  /* 0x000000040000795c */ /* 0x000fe20000300000 */
.L_x_12337:
[----:B------:R-:W2:Y:S02]  /*2a5a0*/  SYNCS.PHASECHK.TRANS64.TRYWAIT P1, [R5+URZ+0x22860], R0 ;  /* 0x02286000050075a7 */ /* 0x000ea4000802017f */
[----:B--2---:R-:W-:Y:S05]  /*2a5b0*/  @!P1 BRA `(.L_x_12338) ;  /* 0x0000005000cc9947 */ /* 0x004fea0003800000 */
.L_x_12534:
[----:B------:R-:W-:Y:S05]  /*2a5c0*/  @!P0 BRA `(.L_x_12339) ;  /* 0x0000000000048947 */ /* 0x000fea0003800000 */
[----:B------:R-:W-:Y:S01]  /*2a5d0*/  BPT.TRAP 0x1 ;  /* 0x000000040000795c */ /* 0x000fe20000300000 */
.L_x_12339:
[----:B---3--:R3:W4:Y:S02]  /*2a5e0*/  SYNCS.PHASECHK.TRANS64.TRYWAIT P0, [R25+URZ+0x22860], R2 ;  /* 0x02286002190075a7 */ /* 0x008724000800017f */
[----:B----4-:R-:W-:Y:S05]  /*2a5f0*/  @!P0 NANOSLEEP.SYNCS 0x989680 ;  /* 0x009896800000895d */ /* 0x010fea0003900000 */
[----:B------:R-:W4:Y:S02]  /*2a600*/  @!P0 SYNCS.PHASECHK.TRANS64 P0, [R25+URZ+0x22860], R2 ;  /* 0x02286002190085a7 */ /* 0x000f24000800007f */
[----:B----4-:R-:W-:Y:S05]  /*2a610*/  @!P0 BRA `(.L_x_12339) ;  /* 0xfffffffc00f08947 */ /* 0x010fea000383ffff */
.L_x_11971:
[----:B------:R-:W-:Y:S05]  /*2a620*/  BSYNC B9 ;  /* 0x0000000000097941 */ /* 0x000fea0003800000 */
.L_x_11968:
[----:B------:R-:W-:Y:S05]  /*2a630*/  EXIT ;  /* 0x000000000000794d */ /* 0x000fea0003800000 */
.L_x_11997:
[----:B0-----:R0:W1:Y:S02]  /*2a640*/  SYNCS.PHASECHK.TRANS64.TRYWAIT P5, [R79+URZ+0x22890], R94 ;  /* 0x0228905e4f0075a7 */ /* 0x00106400080a017f */
[----:B-1----:R-:W-:Y:S05]  /*2a650*/  @!P5 NANOSLEEP.SYNCS 0x989680 ;  /* 0x009896800000d95d */ /* 0x002fea0003900000 */
[----:B------:R-:W1:Y:S02]  /*2a660*/  @!P5 SYNCS.PHASECHK.TRANS64 P5, [R79+URZ+0x22890], R94 ;  /* 0x0228905e4f00d5a7 */ /* 0x000e6400080a007f */
[----:B-1----:R-:W-:Y:S05]  /*2a670*/  @!P5 BRA `(.L_x_11997) ;  /* 0xfffffffc00f0d947 */ /* 0x002fea000383ffff */
[----:B------:R-:W-:Y:S05]  /*2a680*/  BRA `(.L_x_12340) ;  /* 0xfffffd88002c7947 */ /* 0x000fea000383ffff */
.L_x_11998:
        /* <DEDUP_REMOVED lines=8> */
.L_x_12342:
[----:B------:R-:W-:Y:S05]  /*2a710*/  BSYNC B1 ;  /* 0x0000000000017941 */ /* 0x000fea0003800000 */
.L_x_12341:
        /* <DEDUP_REMOVED lines=8> */
.L_x_12343:
[----:B------:R-:W-:Y:S05]  /*2a7a0*/  BRA `(.L_x_12344) ;  /* 0xfffffd8400f87947 */ /* 0x000fea000383ffff */
.L_x_12007:
[----:B------:R-:W-:Y:S01]  /*2a7b0*/  BSSY B1, `(.L_x_12345) ;  /* 0x0000008000017945 */ /* 0x000fe20003800000 */
[----:B------:R-:W-:Y:S02]  /*2a7c0*/  IMAD.MOV.U32 R13, RZ, RZ, R92 ;  /* 0x000000ffff0d7224 */ /* 0x000fe400078e005c */
[----:B------:R-:W-:Y:S02]  /*2a7d0*/  IMAD.MOV.U32 R12, RZ, RZ, 0x1 ;  /* 0x00000001ff0c7424 */ /* 0x000fe400078e00ff */
[----:B0---4-:R-:W-:Y:S02]  /*2a7e0*/  IMAD.MOV.U32 R11, RZ, RZ, 0x1c1f ;  /* 0x00001c1fff0b7424 */ /* 0x011fe400078e00ff */
[----:B------:R-:W-:-:S07]  /*2a7f0*/  IMAD.MOV.U32 R15, RZ, RZ, -0x1 ;  /* 0xffffffffff0f7424 */ /* 0x000fce00078e00ff */
[----:B-123--:R-:W-:Y:S05]  /*2a800*/  WARPSYNC.COLLECTIVE R15, `(.L_x_12346) ;  /* 0x000000000f087348 */ /* 0x00efea0003c00000 */
[----:B---3--:R0:W3:Y:S02]  /*2a810*/  SHFL.IDX P6, R14, R13, R12, R11 ;  /* 0x0000000c0d0e7389 */ /* 0x0080e400000c000b */
[----:B0123--:R-:W-:Y:S01]  /*2a820*/  ENDCOLLECTIVE ;  /* 0x000000000000791b */ /* 0x00ffe20003800000 */
.L_x_12346:
[----:B------:R-:W-:Y:S05]  /*2a830*/  BSYNC B1 ;  /* 0x0000000000017941 */ /* 0x000fea0003800000 */
.L_x_12345:
        /* <DEDUP_REMOVED lines=8> */
.L_x_12347:
[----:B------:R-:W-:Y:S05]  /*2a8c0*/  BRA `(.L_x_12348) ;  /* 0xfffffd8c00687947 */ /* 0x000fea000383ffff */
.L_x_12021:
[----:B-1----:R1:W2:Y:S02]  /*2a8d0*/  SYNCS.PHASECHK.TRANS64.TRYWAIT P4, [R79+URZ+0x22890], R94 ;  /* 0x0228905e4f0075a7 */ /* 0x0022a4000808017f */
[----:B--2---:R-:W-:Y:S05]  /*2a8e0*/  @!P4 NANOSLEEP.SYNCS 0x989680 ;  /* 0x009896800000c95d */ /* 0x004fea0003900000 */
[----:B------:R-:W2:Y:S02]  /*2a8f0*/  @!P4 SYNCS.PHASECHK.TRANS64 P4, [R79+URZ+0x22890], R94 ;  /* 0x0228905e4f00c5a7 */ /* 0x000ea4000808007f */
[----:B--2---:R-:W-:Y:S05]  /*2a900*/  @!P4 BRA `(.L_x_12021) ;  /* 0xfffffffc00f0c947 */ /* 0x004fea000383ffff */
[----:B------:R-:W-:Y:S05]  /*2a910*/  BRA `(.L_x_12349) ;  /* 0xfffffd9800bc7947 */ /* 0x000fea000383ffff */
.L_x_12022:
        /* <DEDUP_REMOVED lines=8> */
.L_x_12351:
[----:B------:R-:W-:Y:S05]  /*2a9a0*/  BSYNC B1 ;  /* 0x0000000000017941 */ /* 0x000fea0003800000 */
.L_x_12350:
        /* <DEDUP_REMOVED lines=8> */
.L_x_12352:
[----:B------:R-:W-:Y:S01]  /*2aa30*/  IMAD.MOV.U32 R84, RZ, RZ, R14 ;  /* 0x000000ffff547224 */ /* 0x000fe200078e000e */
[----:B------:R-:W-:Y:S06]  /*2aa40*/  BRA `(.L_x_12353) ;  /* 0xfffffd9800887947 */ /* 0x000fec000383ffff */
.L_x_12027:
        /* <DEDUP_REMOVED lines=8> */
.L_x_12355:
[----:B------:R-:W-:Y:S05]  /*2aad0*/  BSYNC B1 ;  /* 0x0000000000017941 */ /* 0x000fea0003800000 */
.L_x_12354:
        /* <DEDUP_REMOVED lines=8> */
.L_x_12356:
[----:B------:R-:W-:Y:S05]  /*2ab60*/  BRA `(.L_x_12357) ;  /* 0xfffffda000047947 */ /* 0x000fea000383ffff */
.L_x_12032:
[----:B0-----:R0:W1:Y:S02]  /*2ab70*/  SYNCS.PHASECHK.TRANS64.TRYWAIT P2, [R79+URZ+0x22890], R94 ;  /* 0x0228905e4f0075a7 */ /* 0x001064000804017f */
[----:B-1----:R-:W-:Y:S05]  /*2ab80*/  @!P2 NANOSLEEP.SYNCS 0x989680 ;  /* 0x009896800000a95d */ /* 0x002fea0003900000 */
[----:B------:R-:W1:Y:S02]  /*2ab90*/  @!P2 SYNCS.PHASECHK.TRANS64 P2, [R79+URZ+0x22890], R94 ;  /* 0x0228905e4f00a5a7 */ /* 0x000e64000804007f */
[----:B-1----:R-:W-:Y:S05]  /*2aba0*/  @!P2 BRA `(.L_x_12032) ;  /* 0xfffffffc00f0a947 */ /* 0x002fea000383ffff */
[----:B------:R-:W-:Y:S05]  /*2abb0*/  BRA `(.L_x_12358) ;  /* 0xfffffda400ec7947 */ /* 0x000fea000383ffff */
.L_x_12033:
        /* <DEDUP_REMOVED lines=8> */
.L_x_12360:
[----:B------:R-:W-:Y:S05]  /*2ac40*/  BSYNC B1 ;  /* 0x0000000000017941 */ /* 0x000fea0003800000 */
.L_x_12359:
        /* <DEDUP_REMOVED lines=8> */
.L_x_12361:
[----:B------:R-:W-:Y:S05]  /*2acd0*/  BRA `(.L_x_12362) ;  /* 0xfffffda800147947 */ /* 0x000fea000383ffff */
.L_x_12036:
[----:B------:R-:W-:Y:S01]  /*2ace0*/  BSSY B1, `(.L_x_12363) ;  /* 0x0000008000017945 */ /* 0x000fe20003800000 */
[----:B------:R-:W-:Y:S02]  /*2acf0*/  IMAD.MOV.U32 R13, RZ, RZ, R9 ;  /* 0x000000ffff0d7224 */ /* 0x000fe400078e0009 */
[----:B------:R-:W-:Y:S02]  /*2ad00*/  IMAD.MOV.U32 R12, RZ, RZ, 0x1 ;  /* 0x00000001ff0c7424 */ /* 0x000fe400078e00ff */
[----:B------:R-:W-:Y:S02]  /*2ad10*/  IMAD.MOV.U32 R11, RZ, RZ, 0x1c1f ;  /* 0x00001c1fff0b7424 */ /* 0x000fe400078e00ff */
[----:B----4-:R-:W-:-:S07]  /*2ad20*/  IMAD.MOV.U32 R15, RZ, RZ, -0x1 ;  /* 0xffffffffff0f7424 */ /* 0x010fce00078e00ff */
[----:B0123--:R-:W-:Y:S05]  /*2ad30*/  WARPSYNC.COLLECTIVE R15, `(.L_x_12364) ;  /* 0x000000000f087348 */ /* 0x00ffea0003c00000 */
[----:B---3--:R3:W4:Y:S02]  /*2ad40*/  SHFL.IDX P6, R14, R13, R12, R11 ;  /* 0x0000000c0d0e7389 */ /* 0x00872400000c000b */
[----:B01234-:R-:W-:Y:S01]  /*2ad50*/  ENDCOLLECTIVE ;  /* 0x000000000000791b */ /* 0x01ffe20003800000 */
.L_x_12364:
[----:B------:R-:W-:Y:S05]  /*2ad60*/  BSYNC B1 ;  /* 0x0000000000017941 */ /* 0x000fea0003800000 */
.L_x_12363:
        /* <DEDUP_REMOVED lines=8> */
.L_x_12365:
[----:B------:R-:W-:Y:S05]  /*2adf0*/  BRA `(.L_x_12366) ;  /* 0xfffffda800147947 */ /* 0x000fea000383ffff */
.L_x_12040:
[----:B-1----:R1:W2:Y:S02]  /*2ae00*/  SYNCS.PHASECHK.TRANS64.TRYWAIT P3, [R79+URZ+0x228b0], R94 ;  /* 0x0228b05e4f0075a7 */ /* 0x0022a4000806017f */
[----:B--2---:R-:W-:Y:S05]  /*2ae10*/  @!P3 NANOSLEEP.SYNCS 0x989680 ;  /* 0x009896800000b95d */ /* 0x004fea0003900000 */
[----:B------:R-:W2:Y:S02]  /*2ae20*/  @!P3 SYNCS.PHASECHK.TRANS64 P3, [R79+URZ+0x228b0], R94 ;  /* 0x0228b05e4f00b5a7 */ /* 0x000ea4000806007f */
[----:B--2---:R-:W-:Y:S05]  /*2ae30*/  @!P3 BRA `(.L_x_12040) ;  /* 0xfffffffc00f0b947 */ /* 0x004fea000383ffff */
[----:B------:R-:W-:Y:S05]  /*2ae40*/  BRA `(.L_x_12367) ;  /* 0xfffffda800907947 */ /* 0x000fea000383ffff */
.L_x_12056:
[----:B------:R-:W-:Y:S01]  /*2ae50*/  BSSY B0, `(.L_x_12368) ;  /* 0x0000008000007945 */ /* 0x000fe20003800000 */
[----:B------:R-:W-:Y:S01]  /*2ae60*/  IMAD.MOV.U32 R13, RZ, RZ, R225 ;  /* 0x000000ffff0d7224 */ /* 0x000fe200078e00e1 */
[----:B---3--:R-:W-:Y:S01]  /*2ae70*/  MOV R11, 0x1f ;  /* 0x0000001f000b7802 */ /* 0x008fe20000000f00 */
[----:B------:R-:W-:Y:S02]  /*2ae80*/  IMAD.MOV.U32 R12, RZ, RZ, RZ ;  /* 0x000000ffff0c7224 */ /* 0x000fe400078e00ff */
[----:B------:R-:W-:-:S07]  /*2ae90*/  IMAD.MOV.U32 R15, RZ, RZ, -0x1 ;  /* 0xffffffffff0f7424 */ /* 0x000fce00078e00ff */
[----:B-----5:R-:W-:Y:S05]  /*2aea0*/  WARPSYNC.COLLECTIVE R15, `(.L_x_12369) ;  /* 0x000000000f087348 */ /* 0x020fea0003c00000 */
[----:B------:R0:W1:Y:S02]  /*2aeb0*/  SHFL.IDX P6, R14, R13, R12, R11 ;  /* 0x0000000c0d0e7389 */ /* 0x00006400000c000b */
[----:B01---5:R-:W-:Y:S01]  /*2aec0*/  ENDCOLLECTIVE ;  /* 0x000000000000791b */ /* 0x023fe20003800000 */
.L_x_12369:
[----:B------:R-:W-:Y:S05]  /*2aed0*/  BSYNC B0 ;  /* 0x0000000000007941 */ /* 0x000fea0003800000 */
.L_x_12368:
[----:B------:R-:W-:Y:S05]  /*2aee0*/  BRA `(.L_x_12370) ;  /* 0xfffffdbc00347947 */ /* 0x000fea000383ffff */
.L_x_12068:
        /* <DEDUP_REMOVED lines=8> */
.L_x_12372:
[----:B------:R-:W-:Y:S05]  /*2af70*/  BSYNC B1 ;  /* 0x0000000000017941 */ /* 0x000fea0003800000 */
.L_x_12371:
        /* <DEDUP_REMOVED lines=8> */
.L_x_12373:
[----:B------:R-:W-:Y:S02]  /*2b000*/  IMAD.MOV.U32 R13, RZ, RZ, R7 ;  /* 0x000000ffff0d7224 */ /* 0x000fe400078e0007 */
[----:B------:R-:W-:-:S07]  /*2b010*/  IMAD.MOV.U32 R2, RZ, RZ, R14 ;  /* 0x000000ffff027224 */ /* 0x000fce00078e000e */
[----:B------:R-:W-:Y:S05]  /*2b020*/  WARPSYNC.COLLECTIVE R15, `(.L_x_12374) ;  /* 0x000000000f087348 */ /* 0x000fea0003c00000 */
[----:B------:R0:W1:Y:S02]  /*2b030*/  SHFL.IDX P6, R14, R13, R12, R11 ;  /* 0x0000000c0d0e7389 */ /* 0x00006400000c000b */
[----:B01----:R-:W-:Y:S01]  /*2b040*/  ENDCOLLECTIVE ;  /* 0x000000000000791b */ /* 0x003fe20003800000 */
.L_x_12374:
[----:B------:R-:W-:Y:S01]  /*2b050*/  MOV R13, R6 ;  /* 0x00000006000d7202 */ /* 0x000fe20000000f00 */
[----:B------:R-:W-:-:S07]  /*2b060*/  IMAD.MOV.U32 R5, RZ, RZ, R14 ;  /* 0x000000ffff057224 */ /* 0x000fce00078e000e */
[----:B------:R-:W-:Y:S05]  /*2b070*/  WARPSYNC.COLLECTIVE R15, `(.L_x_12375) ;  /* 0x000000000f087348 */ /* 0x000fea0003c00000 */
[----:B------:R0:W1:Y:S02]  /*2b080*/  SHFL.IDX P6, R14, R13, R12, R11 ;  /* 0x0000000c0d0e7389 */ /* 0x00006400000c000b */
[----:B01----:R-:W-:Y:S01]  /*2b090*/  ENDCOLLECTIVE ;  /* 0x000000000000791b */ /* 0x003fe20003800000 */
.L_x_12375:
[----:B------:R-:W-:Y:S05]  /*2b0a0*/  BRA `(.L_x_12376) ;  /* 0xfffffdc400bc7947 */ /* 0x000fea000383ffff */
.L_x_12071:
        /* <DEDUP_REMOVED lines=8> */
.L_x_12378:
[----:B------:R-:W-:Y:S05]  /*2b130*/  BSYNC B1 ;  /* 0x0000000000017941 */ /* 0x000fea0003800000 */
.L_x_12377:
        /* <DEDUP_REMOVED lines=8> */
.L_x_12379:
[----:B------:R-:W-:Y:S02]  /*2b1c0*/  IMAD.MOV.U32 R13, RZ, RZ, R7 ;  /* 0x000000ffff0d7224 */ /* 0x000fe400078e0007 */
[----:B------:R-:W-:-:S07]  /*2b1d0*/  IMAD.MOV.U32 R2, RZ, RZ, R14 ;  /* 0x000000ffff027224 */ /* 0x000fce00078e000e */
[----:B------:R-:W-:Y:S05]  /*2b1e0*/  WARPSYNC.COLLECTIVE R15, `(.L_x_12380) ;  /* 0x000000000f087348 */ /* 0x000fea0003c00000 */
[----:B------:R0:W1:Y:S02]  /*2b1f0*/  SHFL.IDX P6, R14, R13, R12, R11 ;  /* 0x0000000c0d0e7389 */ /* 0x00006400000c000b */
[----:B01----:R-:W-:Y:S01]  /*2b200*/  ENDCOLLECTIVE ;  /* 0x000000000000791b */ /* 0x003fe20003800000 */
.L_x_12380:
[----:B------:R-:W-:Y:S02]  /*2b210*/  IMAD.MOV.U32 R13, RZ, RZ, R6 ;  /* 0x000000ffff0d7224 */ /* 0x000fe400078e0006 */
[----:B------:R-:W-:-:S07]  /*2b220*/  IMAD.MOV.U32 R5, RZ, RZ, R14 ;  /* 0x000000ffff057224 */ /* 0x000fce00078e000e */
[----:B------:R-:W-:Y:S05]  /*2b230*/  WARPSYNC.COLLECTIVE R15, `(.L_x_12381) ;  /* 0x000000000f087348 */ /* 0x000fea0003c00000 */
[----:B------:R0:W1:Y:S02]  /*2b240*/  SHFL.IDX P6, R14, R13, R12, R11 ;  /* 0x0000000c0d0e7389 */ /* 0x00006400000c000b */
[----:B01----:R-:W-:Y:S01]  /*2b250*/  ENDCOLLECTIVE ;  /* 0x000000000000791b */ /* 0x003fe20003800000 */
.L_x_12381:
[----:B------:R-:W-:Y:S05]  /*2b260*/  BRA `(.L_x_12382) ;  /* 0xfffffdc800147947 */ /* 0x000fea000383ffff */
.L_x_12075:
[----:B0-----:R0:W2:Y:S02]  /*2b270*/  SYNCS.PHASECHK.TRANS64.TRYWAIT P0, [R148+URZ+0x22800], R3 ;  /* 0x02280003940075a7 */ /* 0x0010a4000800017f */
[----:B--2---:R-:W-:Y:S05]  /*2b280*/  @!P0 NANOSLEEP.SYNCS 0x989680 ;  /* 0x009896800000895d */ /* 0x004fea0003900000 */
[----:B------:R-:W2:Y:S02]  /*2b290*/  @!P0 SYNCS.PHASECHK.TRANS64 P0, [R148+URZ+0x22800], R3 ;  /* 0x02280003940085a7 */ /* 0x000ea4000800007f */
[----:B--2---:R-:W-:Y:S05]  /*2b2a0*/  @!P0 BRA `(.L_x_12075) ;  /* 0xfffffffc00f08947 */ /* 0x004fea000383ffff */
[----:B------:R-:W-:Y:S05]  /*2b2b0*/  BRA `(.L_x_12383) ;  /* 0xfffffdc800907947 */ /* 0x000fea000383ffff */
.L_x_12083:
[----:B------:R-:W0:Y:S01]  /*2b2c0*/  LDC R55, c[0x0][0x3f4] ;  /* 0x0000fd00ff377b82 */ /* 0x000e220000000800 */
        /* <DEDUP_REMOVED lines=8> */
.L_x_12385:
[----:B------:R-:W-:Y:S05]  /*2b350*/  BSYNC B1 ;  /* 0x0000000000017941 */ /* 0x000fea0003800000 */
.L_x_12384:
[----:B------:R-:W-:Y:S01]  /*2b360*/  IMAD.MOV.U32 R13, RZ, RZ, R24 ;  /* 0x000000ffff0d7224 */ /* 0x000fe200078e0018 */
[----:B------:R-:W-:Y:S01]  /*2b370*/  MOV R11, 0x1c1f ;  /* 0x00001c1f000b7802 */ /* 0x000fe20000000f00 */
[----:B------:R-:W-:Y:S01]  /*2b380*/  IMAD.MOV.U32 R12, RZ, RZ, RZ ;  /* 0x000000ffff0c7224 */ /* 0x000fe200078e00ff */
[----:B------:R-:W-:Y:S01]  /*2b390*/  ISETP.GE.AND P0, PT, R16, R55, PT ;  /* 0x000000371000720c */ /* 0x000fe20003f06270 */
[----:B------:R-:W-:Y:S02]  /*2b3a0*/  IMAD.MOV.U32 R15, RZ, RZ, -0x1 ;  /* 0xffffffffff0f7424 */ /* 0x000fe400078e00ff */
[----:B------:R-:W-:Y:S02]  /*2b3b0*/  IMAD.MOV.U32 R0, RZ, RZ, R14 ;  /* 0x000000ffff007224 */ /* 0x000fe400078e000e */
[----:B------:R-:W-:-:S08]  /*2b3c0*/  IMAD R28, R28, R21, RZ ;  /* 0x000000151c1c7224 */ /* 0x000fd000078e02ff */
[----:B------:R-:W-:Y:S05]  /*2b3d0*/  WARPSYNC.COLLECTIVE R15, `(.L_x_12386) ;  /* 0x000000000f087348 */ /* 0x000fea0003c00000 */
[----:B------:R0:W1:Y:S02]  /*2b3e0*/  SHFL.IDX P6, R14, R13, R12, R11 ;  /* 0x0000000c0d0e7389 */ /* 0x00006400000c000b */
[----:B01----:R-:W-:Y:S01]  /*2b3f0*/  ENDCOLLECTIVE ;  /* 0x000000000000791b */ /* 0x003fe20003800000 */
.L_x_12386:
        /* <DEDUP_REMOVED lines=8> */
.L_x_12387:
[----:B------:R-:W-:-:S04]  /*2b480*/  @!P1 IADD3 R2, P2, R2, R7, RZ ;  /* 0x0000000702029210 */ /* 0x000fc80007f5e0ff */
[----:B------:R-:W-:Y:S01]  /*2b490*/  @!P1 IADD3.X R5, R0, R4, RZ, P2, !PT ;  /* 0x0000000400059210 */ /* 0x000fe200017fe4ff */
[----:B------:R-:W-:-:S04]  /*2b4a0*/  @!P1 IMAD.MOV.U32 R8, RZ, RZ, R2 ;  /* 0x000000ffff089224 */ /* 0x000fc800078e0002 */
[----:B------:R-:W-:Y:S02]  /*2b4b0*/  @!P1 IMAD.MOV.U32 R9, RZ, RZ, R5 ;  /* 0x000000ffff099224 */ /* 0x000fe400078e0005 */
[----:B------:R-:W-:Y:S02]  /*2b4c0*/  IMAD.MOV.U32 R13, RZ, RZ, R50 ;  /* 0x000000ffff0d7224 */ /* 0x000fe400078e0032 */
[----:B------:R-:W-:-:S07]  /*2b4d0*/  IMAD.MOV.U32 R3, RZ, RZ, R14 ;  /* 0x000000ffff037224 */ /* 0x000fce00078e000e */
[----:B------:R-:W-:Y:S05]  /*2b4e0*/  WARPSYNC.COLLECTIVE R15, `(.L_x_12388) ;  /* 0x000000000f087348 */ /* 0x000fea0003c00000 */
[----:B------:R0:W1:Y:S02]  /*2b4f0*/  SHFL.IDX P6, R14, R13, R12, R11 ;  /* 0x0000000c0d0e7389 */ /* 0x00006400000c000b */
[----:B01----:R-:W-:Y:S01]  /*2b500*/  ENDCOLLECTIVE ;  /* 0x000000000000791b */ /* 0x003fe20003800000 */
.L_x_12388:
        /* <DEDUP_REMOVED lines=10> */
[----:B0-----:R-:W-:Y:S01]  /*2b5b0*/  MOV R15, 0xffffffff ;  /* 0xffffffff000f7802 */ /* 0x001fe20000000f00 */
[----:B--2---:R-:W-:Y:S02]  /*2b5c0*/  @!P1 IMAD.MOV.U32 R57, RZ, RZ, R11 ;  /* 0x000000ffff399224 */ /* 0x004fe400078e000b */
[----:B------:R-:W-:-:S02]  /*2b5d0*/  IMAD.MOV.U32 R11, RZ, RZ, 0x1c1f ;  /* 0x00001c1fff0b7424 */ /* 0x000fc400078e00ff */
[----:B------:R-:W-:Y:S02]  /*2b5e0*/  @!P1 IMAD.MOV.U32 R56, RZ, RZ, R10 ;  /* 0x000000ffff389224 */ /* 0x000fe400078e000a */
[----:B------:R-:W-:-:S07]  /*2b5f0*/  IMAD.MOV.U32 R2, RZ, RZ, R57 ;  /* 0x000000ffff027224 */ /* 0x000fce00078e0039 */
[----:B-----5:R-:W-:Y:S05]  /*2b600*/  WARPSYNC.COLLECTIVE R15, `(.L_x_12389) ;  /* 0x000000000f087348 */ /* 0x020fea0003c00000 */
[----:B------:R0:W1:Y:S02]  /*2b610*/  SHFL.IDX P6, R14, R13, R12, R11 ;  /* 0x0000000c0d0e7389 */ /* 0x00006400000c000b */
[----:B01---5:R-:W-:Y:S01]  /*2b620*/  ENDCOLLECTIVE ;  /* 0x000000000000791b */ /* 0x023fe20003800000 */
.L_x_12389:
[----:B------:R-:W-:Y:S01]  /*2b630*/  @!P1 IMAD.MOV.U32 R58, RZ, RZ, R8 ;  /* 0x000000ffff3a9224 */ /* 0x000fe200078e0008 */
[----:B------:R-:W-:Y:S01]  /*2b640*/  MOV R0, R56 ;  /* 0x0000003800007202 */ /* 0x000fe20000000f00 */
[----:B------:R-:W-:Y:S01]  /*2b650*/  @!P1 IMAD.MOV.U32 R59, RZ, RZ, R9 ;  /* 0x000000ffff3b9224 */ /* 0x000fe200078e0009 */
[----:B------:R-:W-:Y:S02]  /*2b660*/  PRMT R65, R2, 0x7610, R65 ;  /* 0x0000761002417816 */ /* 0x000fe40000000041 */
[----:B------:R-:W-:Y:S02]  /*2b670*/  CS2R R2, SRZ ;  /* 0x0000000000027805 */ /* 0x000fe4000001ff00 */
[----:B------:R-:W-:Y:S01]  /*2b680*/  PRMT R78, R0, 0x7610, R78 ;  /* 0x00007610004e7816 */ /* 0x000fe2000000004e */
[----:B------:R-:W-:Y:S01]  /*2b690*/  IMAD.MOV.U32 R9, RZ, RZ, R59 ;  /* 0x000000ffff097224 */ /* 0x000fe200078e003b */
[----:B------:R-:W-:-:S04]  /*2b6a0*/  MOV R8, R58 ;  /* 0x0000003a00087202 */ /* 0x000fc80000000f00 */
[----:B------:R-:W-:Y:S01]  /*2b6b0*/  PRMT R53, R8, 0x5410, R9 ;  /* 0x0000541008357816 */ /* 0x000fe20000000009 */
[----:B------:R-:W-:Y:S02]  /*2b6c0*/  IMAD.MOV.U32 R13, RZ, RZ, R24 ;  /* 0x000000ffff0d7224 */ /* 0x000fe400078e0018 */
        /* <DEDUP_REMOVED lines=8> */
.L_x_12390:
[----:B------:R-:W-:Y:S01]  /*2b750*/  IMAD.MOV.U32 R6, RZ, RZ, R2 ;  /* 0x000000ffff067224 */ /* 0x000fe200078e0002 */
[----:B------:R-:W-:Y:S01]  /*2b760*/  MOV R5, R21 ;  /* 0x0000001500057202 */ /* 0x000fe20000000f00 */
[----:B------:R-:W-:Y:S02]  /*2b770*/  IMAD.MOV.U32 R7, RZ, RZ, R3 ;  /* 0x000000ffff077224 */ /* 0x000fe400078e0003 */
[----:B------:R-:W-:Y:S01]  /*2b780*/  IMAD.MOV.U32 R4, RZ, RZ, R20 ;  /* 0x000000ffff047224 */ /* 0x000fe200078e0014 */
[----:B------:R-:W-:Y:S02]  /*2b790*/  PRMT R78, R78, 0x5410, R6 ;  /* 0x000054104e4e7816 */ /* 0x000fe40000000006 */
[----:B------:R-:W-:Y:S02]  /*2b7a0*/  PRMT R61, R7, 0x7610, R61 ;  /* 0x00007610073d7816 */ /* 0x000fe4000000003d */
[----:B------:R-:W-:Y:S02]  /*2b7b0*/  CS2R R6, SRZ ;  /* 0x0000000000067805 */ /* 0x000fe4000001ff00 */
[----:B------:R-:W-:Y:S01]  /*2b7c0*/  PRMT R65, R65, 0x5410, R5 ;  /* 0x0000541041417816 */ /* 0x000fe20000000005 */
[----:B------:R-:W-:-:S02]  /*2b7d0*/  IMAD.MOV.U32 R13, RZ, RZ, R26 ;  /* 0x000000ffff0d7224 */ /* 0x000fc400078e001a */
[----:B------:R-:W-:-:S07]  /*2b7e0*/  IMAD.MOV.U32 R24, RZ, RZ, R14 ;  /* 0x000000ffff187224 */ /* 0x000fce00078e000e */
[----:B------:R-:W-:Y:S05]  /*2b7f0*/  WARPSYNC.COLLECTIVE R15, `(.L_x_12391) ;  /* 0x000000000f087348 */ /* 0x000fea0003c00000 */
[----:B------:R0:W1:Y:S02]  /*2b800*/  SHFL.IDX P6, R14, R13, R12, R11 ;  /* 0x0000000c0d0e7389 */ /* 0x00006400000c000b */
[----:B01----:R-:W-:Y:S01]  /*2b810*/  ENDCOLLECTIVE ;  /* 0x000000000000791b */ /* 0x003fe20003800000 */
.L_x_12391:
[----:B------:R-:W-:Y:S01]  /*2b820*/  IMAD.MOV.U32 R13, RZ, RZ, R50 ;  /* 0x000000ffff0d7224 */ /* 0x000fe200078e0032 */
[----:B------:R-:W-:Y:S01]  /*2b830*/  PRMT R50, R50, 0x5410, R4 ;  /* 0x0000541032327816 */ /* 0x000fe20000000004 */
[----:B------:R-:W-:-:S07]  /*2b840*/  IMAD.MOV.U32 R26, RZ, RZ, R14 ;  /* 0x000000ffff1a7224 */ /* 0x000fce00078e000e */
[----:B------:R-:W-:Y:S05]  /*2b850*/  WARPSYNC.COLLECTIVE R15, `(.L_x_12392) ;  /* 0x000000000f087348 */ /* 0x000fea0003c00000 */
[----:B------:R0:W1:Y:S02]  /*2b860*/  SHFL.IDX P6, R14, R13, R12, R11 ;  /* 0x0000000c0d0e7389 */ /* 0x00006400000c000b */
[----:B01----:R-:W-:Y:S01]  /*2b870*/  ENDCOLLECTIVE ;  /* 0x000000000000791b */ /* 0x003fe20003800000 */
.L_x_12392:
[----:B------:R-:W-:Y:S05]  /*2b880*/  BRA `(.L_x_12393) ;  /* 0xfffffdd400c47947 */ /* 0x000fea000383ffff */
.L_x_12087:
[----:B0-----:R0:W1:Y:S02]  /*2b890*/  SYNCS.PHASECHK.TRANS64.TRYWAIT P1, [R148+URZ+0x22800], R13 ;  /* 0x0228000d940075a7 */ /* 0x001064000802017f */
[----:B-1----:R-:W-:Y:S05]  /*2b8a0*/  @!P1 NANOSLEEP.SYNCS 0x989680 ;  /* 0x009896800000995d */ /* 0x002fea0003900000 */
[----:B------:R-:W1:Y:S02]  /*2b8b0*/  @!P1 SYNCS.PHASECHK.TRANS64 P1, [R148+URZ+0x22800], R13 ;  /* 0x0228000d940095a7 */ /* 0x000e64000802007f */
[----:B-1----:R-:W-:Y:S05]  /*2b8c0*/  @!P1 BRA `(.L_x_12087) ;  /* 0xfffffffc00f09947 */ /* 0x002fea000383ffff */
[----:B------:R-:W-:Y:S05]  /*2b8d0*/  BRA `(.L_x_12394) ;  /* 0xfffffdd800207947 */ /* 0x000fea000383ffff */
.L_x_12101:
[----:B0-----:R0:W1:Y:S02]  /*2b8e0*/  SYNCS.PHASECHK.TRANS64.TRYWAIT P0, [R4+URZ], R7 ;  /* 0x00000007040075a7 */ /* 0x001064000800017f */
[----:B-1----:R-:W-:Y:S05]  /*2b8f0*/  @!P0 NANOSLEEP.SYNCS 0x989680 ;  /* 0x009896800000895d */ /* 0x002fea0003900000 */
[----:B------:R-:W1:Y:S02]  /*2b900*/  @!P0 SYNCS.PHASECHK.TRANS64 P0, [R4+URZ], R7 ;  /* 0x00000007040085a7 */ /* 0x000e64000800007f */
[----:B-1----:R-:W-:Y:S05]  /*2b910*/  @!P0 BRA `(.L_x_12101) ;  /* 0xfffffffc00f08947 */ /* 0x002fea000383ffff */
[----:B------:R-:W-:Y:S05]  /*2b920*/  BRA `(.L_x_12100) ;  /* 0xfffffdec00b07947 */ /* 0x000fea000383ffff */
.L_x_12120:
[----:B-1----:R1:W2:Y:S02]  /*2b930*/  SYNCS.PHASECHK.TRANS64.TRYWAIT P0, [R2+URZ], R3 ;  /* 0x00000003020075a7 */ /* 0x0022a4000800017f */
[----:B--2---:R-:W-:Y:S05]  /*2b940*/  @!P0 NANOSLEEP.SYNCS 0x989680 ;  /* 0x009896800000895d */ /* 0x004fea0003900000 */
[----:B------:R-:W2:Y:S02]  /*2b950*/  @!P0 SYNCS.PHASECHK.TRANS64 P0, [R2+URZ], R3 ;  /* 0x00000003020085a7 */ /* 0x000ea4000800007f */
[----:B--2---:R-:W-:Y:S05]  /*2b960*/  @!P0 BRA `(.L_x_12120) ;  /* 0xfffffffc00f08947 */ /* 0x004fea000383ffff */
[----:B------:R-:W-:Y:S05]  /*2b970*/  BRA `(.L_x_12119) ;  /* 0xfffffe2c002c7947 */ /* 0x000fea000383ffff */
.L_x_12135:
[----:B0-----:R0:W1:Y:S02]  /*2b980*/  SYNCS.PHASECHK.TRANS64.TRYWAIT P0, [R4+URZ], R7 ;  /* 0x00000007040075a7 */ /* 0x001064000800017f */
[----:B-1----:R-:W-:Y:S05]  /*2b990*/  @!P0 NANOSLEEP.SYNCS 0x989680 ;  /* 0x009896800000895d */ /* 0x002fea0003900000 */
[----:B------:R-:W1:Y:S02]  /*2b9a0*/  @!P0 SYNCS.PHASECHK.TRANS64 P0, [R4+URZ], R7 ;  /* 0x00000007040085a7 */ /* 0x000e64000800007f */
[----:B-1----:R-:W-:Y:S05]  /*2b9b0*/  @!P0 BRA `(.L_x_12135) ;  /* 0xfffffffc00f08947 */ /* 0x002fea000383ffff */
[----:B------:R-:W-:Y:S05]  /*2b9c0*/  BRA `(.L_x_12134) ;  /* 0xfffffe64002c7947 */ /* 0x000fea000383ffff */
.L_x_12144:
[----:B-1----:R1:W2:Y:S02]  /*2b9d0*/  SYNCS.PHASECHK.TRANS64.TRYWAIT P0, [R2+URZ], R3 ;  /* 0x00000003020075a7 */ /* 0x0022a4000800017f */
[----:B--2---:R-:W-:Y:S05]  /*2b9e0*/  @!P0 NANOSLEEP.SYNCS 0x989680 ;  /* 0x009896800000895d */ /* 0x004fea0003900000 */
[----:B------:R-:W2:Y:S02]  /*2b9f0*/  @!P0 SYNCS.PHASECHK.TRANS64 P0, [R2+URZ], R3 ;  /* 0x00000003020085a7 */ /* 0x000ea4000800007f */
[----:B--2---:R-:W-:Y:S05]  /*2ba00*/  @!P0 BRA `(.L_x_12144) ;  /* 0xfffffffc00f08947 */ /* 0x004fea000383ffff */
[----:B------:R-:W-:Y:S05]  /*2ba10*/  BRA `(.L_x_12143) ;  /* 0xfffffe8c00e47947 */ /* 0x000fea000383ffff */
.L_x_12155:
[----:B0-----:R0:W1:Y:S02]  /*2ba20*/  SYNCS.PHASECHK.TRANS64.TRYWAIT P0, [R4+URZ], R7 ;  /* 0x00000007040075a7 */ /* 0x001064000800017f */
[----:B-1----:R-:W-:Y:S05]  /*2ba30*/  @!P0 NANOSLEEP.SYNCS 0x989680 ;  /* 0x009896800000895d */ /* 0x002fea0003900000 */
[----:B------:R-:W1:Y:S02]  /*2ba40*/  @!P0 SYNCS.PHASECHK.TRANS64 P0, [R4+URZ], R7 ;  /* 0x00000007040085a7 */ /* 0x000e64000800007f */
[----:B-1----:R-:W-:Y:S05]  /*2ba50*/  @!P0 BRA `(.L_x_12155) ;  /* 0xfffffffc00f08947 */ /* 0x002fea000383ffff */
[----:B------:R-:W-:Y:S05]  /*2ba60*/  BRA `(.L_x_12154) ;  /* 0xfffffec400507947 */ /* 0x000fea000383ffff */
.L_x_12174:
[----:B-1----:R1:W2:Y:S02]  /*2ba70*/  SYNCS.PHASECHK.TRANS64.TRYWAIT P0, [R2+URZ], R3 ;  /* 0x00000003020075a7 */ /* 0x0022a4000800017f */
[----:B--2---:R-:W-:Y:S05]  /*2ba80*/  @!P0 NANOSLEEP.SYNCS 0x989680 ;  /* 0x009896800000895d */ /* 0x004fea0003900000 */
[----:B------:R-:W2:Y:S02]  /*2ba90*/  @!P0 SYNCS.PHASECHK.TRANS64 P0, [R2+URZ], R3 ;  /* 0x00000003020085a7 */ /* 0x000ea4000800007f */
[----:B--2---:R-:W-:Y:S05]  /*2baa0*/  @!P0 BRA `(.L_x_12174) ;  /* 0xfffffffc00f08947 */ /* 0x004fea000383ffff */
[----:B------:R-:W-:Y:S05]  /*2bab0*/  BRA `(.L_x_12173) ;  /* 0xffffff0000cc7947 */ /* 0x000fea000383ffff */
.L_x_12193:
[----:B------:R-:W-:Y:S02]  /*2bac0*/  IMAD.MOV.U32 R13, RZ, RZ, R2 ;  /* 0x000000ffff0d7224 */ /* 0x000fe400078e0002 */
[----:B------:R-:W-:Y:S02]  /*2bad0*/  IMAD.MOV.U32 R12, RZ, RZ, RZ ;  /* 0x000000ffff0c7224 */ /* 0x000fe400078e00ff */
[----:B------:R-:W-:Y:S02]  /*2bae0*/  IMAD.MOV.U32 R11, RZ, RZ, 0x181f ;  /* 0x0000181fff0b7424 */ /* 0x000fe400078e00ff */
[----:B------:R-:W-:-:S07]  /*2baf0*/  IMAD.MOV.U32 R15, RZ, RZ, -0x1 ;  /* 0xffffffffff0f7424 */ /* 0x000fce00078e00ff */
[----:B----4-:R-:W-:Y:S05]  /*2bb00*/  WARPSYNC.COLLECTIVE R15, `(.L_x_12395) ;  /* 0x000000000f087348 */ /* 0x010fea0003c00000 */
[----:B------:R0:W1:Y:S02]  /*2bb10*/  SHFL.IDX P6, R14, R13, R12, R11 ;  /* 0x0000000c0d0e7389 */ /* 0x00006400000c000b */
[----:B01--4-:R-:W-:Y:S01]  /*2bb20*/  ENDCOLLECTIVE ;  /* 0x000000000000791b */ /* 0x013fe20003800000 */
.L_x_12395:
[----:B------:R-:W-:Y:S01]  /*2bb30*/  IMAD.MOV.U32 R13, RZ, RZ, R0 ;  /* 0x000000ffff0d7224 */ /* 0x000fe200078e0000 */
[----:B------:R-:W-:-:S07]  /*2bb40*/  MOV R3, R14 ;  /* 0x0000000e00037202 */ /* 0x000fce0000000f00 */
[----:B------:R-:W-:Y:S05]  /*2bb50*/  WARPSYNC.COLLECTIVE R15, `(.L_x_12396) ;  /* 0x000000000f087348 */ /* 0x000fea0003c00000 */
[----:B------:R0:W1:Y:S02]  /*2bb60*/  SHFL.IDX P6, R14, R13, R12, R11 ;  /* 0x0000000c0d0e7389 */ /* 0x00006400000c000b */
[----:B01----:R-:W-:Y:S01]  /*2bb70*/  ENDCOLLECTIVE ;  /* 0x000000000000791b */ /* 0x003fe20003800000 */
.L_x_12396:
[----:B------:R-:W-:Y:S05]  /*2bb80*/  BRA `(.L_x_12397) ;  /* 0xffffff7000447947 */ /* 0x000fea000383ffff */
.L_x_12196:
[----:B------:R-:W-:Y:S01]  /*2bb90*/  BSSY B1, `(.L_x_12398) ;  /* 0x0000008000017945 */ /* 0x000fe20003800000 */
[----:B------:R-:W-:Y:S02]  /*2bba0*/  IMAD.MOV.U32 R13, RZ, RZ, R2 ;  /* 0x000000ffff0d7224 */ /* 0x000fe400078e0002 */
[----:B------:R-:W-:Y:S02]  /*2bbb0*/  IMAD.MOV.U32 R12, RZ, RZ, 0x1 ;  /* 0x00000001ff0c7424 */ /* 0x000fe400078e00ff */
[----:B------:R-:W-:Y:S02]  /*2bbc0*/  IMAD.MOV.U32 R11, RZ, RZ, 0x181f ;  /* 0x0000181fff0b7424 */ /* 0x000fe400078e00ff */
[----:B---3--:R-:W-:-:S07]  /*2bbd0*/  IMAD.MOV.U32 R15, RZ, RZ, -0x1 ;  /* 0xffffffffff0f7424 */ /* 0x008fce00078e00ff */
[----:B012-4-:R-:W-:Y:S05]  /*2bbe0*/  WARPSYNC.COLLECTIVE R15, `(.L_x_12399) ;  /* 0x000000000f087348 */ /* 0x017fea0003c00000 */
[----:B--2---:R2:W3:Y:S02]  /*2bbf0*/  SHFL.IDX P6, R14, R13, R12, R11 ;  /* 0x0000000c0d0e7389 */ /* 0x0044e400000c000b */
[----:B01234-:R-:W-:Y:S01]  /*2bc00*/  ENDCOLLECTIVE ;  /* 0x000000000000791b */ /* 0x01ffe20003800000 */
.L_x_12399:
[----:B------:R-:W-:Y:S05]  /*2bc10*/  BSYNC B1 ;  /* 0x0000000000017941 */ /* 0x000fea0003800000 */
.L_x_12398:
        /* <DEDUP_REMOVED lines=8> */
.L_x_12400:
[----:B------:R-:W-:Y:S05]  /*2bca0*/  BRA `(.L_x_12401) ;  /* 0xffffff7000687947 */ /* 0x000fea000383ffff */
.L_x_12199:
[----:B------:R-:W-:Y:S01]  /*2bcb0*/  BSSY B1, `(.L_x_12402) ;  /* 0x0000008000017945 */ /* 0x000fe20003800000 */
[----:B------:R-:W-:Y:S01]  /*2bcc0*/  IMAD.MOV.U32 R13, RZ, RZ, R2 ;  /* 0x000000ffff0d7224 */ /* 0x000fe200078e0002 */
[----:B---3--:R-:W-:Y:S01]  /*2bcd0*/  MOV R15, 0xffffffff ;  /* 0xffffffff000f7802 */ /* 0x008fe20000000f00 */
[----:B------:R-:W-:Y:S02]  /*2bce0*/  IMAD.MOV.U32 R12, RZ, RZ, 0x2 ;  /* 0x00000002ff0c7424 */ /* 0x000fe400078e00ff */
[----:B------:R-:W-:-:S07]  /*2bcf0*/  IMAD.MOV.U32 R11, RZ, RZ, 0x181f ;  /* 0x0000181fff0b7424 */ /* 0x000fce00078e00ff */
[----:B012-4-:R-:W-:Y:S05]  /*2bd00*/  WARPSYNC.COLLECTIVE R15, `(.L_x_12403) ;  /* 0x000000000f087348 */ /* 0x017fea0003c00000 */
[----:B--2---:R2:W3:Y:S02]  /*2bd10*/  SHFL.IDX P6, R14, R13, R12, R11 ;  /* 0x0000000c0d0e7389 */ /* 0x0044e400000c000b */
[----:B01234-:R-:W-:Y:S01]  /*2bd20*/  ENDCOLLECTIVE ;  /* 0x000000000000791b */ /* 0x01ffe20003800000 */
.L_x_12403:
[----:B------:R-:W-:Y:S05]  /*2bd30*/  BSYNC B1 ;  /* 0x0000000000017941 */ /* 0x000fea0003800000 */
.L_x_12402:
        /* <DEDUP_REMOVED lines=8> */
.L_x_12404:
[----:B------:R-:W-:Y:S05]  /*2bdc0*/  BRA `(.L_x_12405) ;  /* 0xffffff7000887947 */ /* 0x000fea000383ffff */
.L_x_12202:
[----:B------:R-:W-:Y:S01]  /*2bdd0*/  BSSY B1, `(.L_x_12406) ;  /* 0x0000008000017945 */ /* 0x000fe20003800000 */
[----:B------:R-:W-:Y:S01]  /*2bde0*/  IMAD.MOV.U32 R13, RZ, RZ, R2 ;  /* 0x000000ffff0d7224 */ /* 0x000fe200078e0002 */
[----:B------:R-:W-:Y:S01]  /*2bdf0*/  MOV R12, 0x3 ;  /* 0x00000003000c7802 */ /* 0x000fe20000000f00 */
[----:B------:R-:W-:Y:S02]  /*2be00*/  IMAD.MOV.U32 R11, RZ, RZ, 0x181f ;  /* 0x0000181fff0b7424 */ /* 0x000fe400078e00ff */
[----:B0-----:R-:W-:-:S07]  /*2be10*/  IMAD.MOV.U32 R15, RZ, RZ, -0x1 ;  /* 0xffffffffff0f7424 */ /* 0x001fce00078e00ff */
[----:B-1234-:R-:W-:Y:S05]  /*2be20*/  WARPSYNC.COLLECTIVE R15, `(.L_x_12407) ;  /* 0x000000000f087348 */ /* 0x01efea0003c00000 */
[----:B---3--:R0:W3:Y:S02]  /*2be30*/  SHFL.IDX P6, R14, R13, R12, R11 ;  /* 0x0000000c0d0e7389 */ /* 0x0080e400000c000b */
[----:B01234-:R-:W-:Y:S01]  /*2be40*/  ENDCOLLECTIVE ;  /* 0x000000000000791b */ /* 0x01ffe20003800000 */
.L_x_12407:
[----:B------:R-:W-:Y:S05]  /*2be50*/  BSYNC B1 ;  /* 0x0000000000017941 */ /* 0x000fea0003800000 */
.L_x_12406:
        /* <DEDUP_REMOVED lines=8> */
.L_x_12408:
[----:B------:R-:W-:Y:S05]  /*2bee0*/  BRA `(.L_x_12409) ;  /* 0xffffff7000a87947 */ /* 0x000fea000383ffff */
.L_x_12227:
        /* <DEDUP_REMOVED lines=11> */
.L_x_12411:
[----:B------:R-:W-:Y:S05]  /*2bfa0*/  BSYNC B1 ;  /* 0x0000000000017941 */ /* 0x000fea0003800000 */
.L_x_12410:
[----:B------:R-:W-:Y:S05]  /*2bfb0*/  BRA `(.L_x_12412) ;  /* 0xffffff8800c47947 */ /* 0x000fea000383ffff */
.L_x_12229:
[----:B------:R-:W-:Y:S01]  /*2bfc0*/  BSSY B1, `(.L_x_12413) ;  /* 0x0000006000017945 */ /* 0x000fe20003800000 */
[----:B------:R-:W-:-:S07]  /*2bfd0*/  IMAD.MOV.U32 R15, RZ, RZ, -0x1 ;  /* 0xffffffffff0f7424 */ /* 0x000fce00078e00ff */
[----:B0-----:R-:W-:Y:S05]  /*2bfe0*/  WARPSYNC.COLLECTIVE R15, `(.L_x_12414) ;  /* 0x000000000f0c7348 */ /* 0x001fea0003c00000 */
[----:B------:R-:W-:Y:S02]  /*2bff0*/  ELECT P6, UR62, PT ;  /* 0x00000000003e782f */ /* 0x000fe400038c0000 */
[----:B------:R-:W-:Y:S01]  /*2c000*/  MOV R14, UR62 ;  /* 0x0000003e000e7c02 */ /* 0x000fe20008000f00 */
[----:B0-----:R-:W-:Y:S10]  /*2c010*/  ENDCOLLECTIVE ;  /* 0x000000000000791b */ /* 0x001ff40003800000 */
.L_x_12414:
[----:B------:R-:W-:Y:S05]  /*2c020*/  BSYNC B1 ;  /* 0x0000000000017941 */ /* 0x000fea0003800000 */
.L_x_12413:
[----:B------:R-:W-:Y:S05]  /*2c030*/  BRA `(.L_x_12228) ;  /* 0xffffff8800bc7947 */ /* 0x000fea000383ffff */
.L_x_12231:
[----:B0-----:R0:W1:Y:S02]  /*2c040*/  SYNCS.PHASECHK.TRANS64.TRYWAIT P0, [R22+URZ+0x22820], R3 ;  /* 0x02282003160075a7 */ /* 0x001064000800017f */
[----:B-1----:R-:W-:Y:S05]  /*2c050*/  @!P0 NANOSLEEP.SYNCS 0x989680 ;  /* 0x009896800000895d */ /* 0x002fea0003900000 */
[----:B------:R-:W1:Y:S02]  /*2c060*/  @!P0 SYNCS.PHASECHK.TRANS64 P0, [R22+URZ+0x22820], R3 ;  /* 0x02282003160085a7 */ /* 0x000e64000800007f */
[----:B-1----:R-:W-:Y:S05]  /*2c070*/  @!P0 BRA `(.L_x_12231) ;  /* 0xfffffffc00f08947 */ /* 0x002fea000383ffff */
[----:B------:R-:W-:Y:S05]  /*2c080*/  BRA `(.L_x_12415) ;  /* 0xffffff8800cc7947 */ /* 0x000fea000383ffff */
.L_x_12235:
[----:B-1----:R1:W2:Y:S02]  /*2c090*/  SYNCS.PHASECHK.TRANS64.TRYWAIT P0, [R12+URZ+0x228a0], R2 ;  /* 0x0228a0020c0075a7 */ /* 0x0022a4000800017f */
[----:B--2---:R-:W-:Y:S05]  /*2c0a0*/  @!P0 NANOSLEEP.SYNCS 0x989680 ;  /* 0x009896800000895d */ /* 0x004fea0003900000 */
[----:B------:R-:W2:Y:S02]  /*2c0b0*/  @!P0 SYNCS.PHASECHK.TRANS64 P0, [R12+URZ+0x228a0], R2 ;  /* 0x0228a0020c0085a7 */ /* 0x000ea4000800007f */
[----:B--2---:R-:W-:Y:S05]  /*2c0c0*/  @!P0 BRA `(.L_x_12235) ;  /* 0xfffffffc00f08947 */ /* 0x004fea000383ffff */
[----:B------:R-:W-:Y:S05]  /*2c0d0*/  BRA `(.L_x_12416) ;  /* 0xffffff8800e47947 */ /* 0x000fea000383ffff */
.L_x_12240:
[----:B0-----:R0:W2:Y:S02]  /*2c0e0*/  SYNCS.PHASECHK.TRANS64.TRYWAIT P0, [R12+URZ+0x228c0], R2 ;  /* 0x0228c0020c0075a7 */ /* 0x0010a4000800017f */
[----:B--2---:R-:W-:Y:S05]  /*2c0f0*/  @!P0 NANOSLEEP.SYNCS 0x989680 ;  /* 0x009896800000895d */ /* 0x004fea0003900000 */
[----:B------:R-:W2:Y:S02]  /*2c100*/  @!P0 SYNCS.PHASECHK.TRANS64 P0, [R12+URZ+0x228c0], R2 ;  /* 0x0228c0020c0085a7 */ /* 0x000ea4000800007f */
[----:B--2---:R-:W-:Y:S05]  /*2c110*/  @!P0 BRA `(.L_x_12240) ;  /* 0xfffffffc00f08947 */ /* 0x004fea000383ffff */
[----:B------:R-:W-:Y:S05]  /*2c120*/  BRA `(.L_x_12417) ;  /* 0xffffff8c00607947 */ /* 0x000fea000383ffff */
.L_x_12250:
[----:B0-----:R0:W1:Y:S02]  /*2c130*/  SYNCS.PHASECHK.TRANS64.TRYWAIT P1, [R10+URZ+0x228a0], R2 ;  /* 0x0228a0020a0075a7 */ /* 0x001064000802017f */
[----:B-1----:R-:W-:Y:S05]  /*2c140*/  @!P1 NANOSLEEP.SYNCS 0x989680 ;  /* 0x009896800000995d */ /* 0x002fea0003900000 */
[----:B------:R-:W1:Y:S02]  /*2c150*/  @!P1 SYNCS.PHASECHK.TRANS64 P1, [R10+URZ+0x228a0], R2 ;  /* 0x0228a0020a0095a7 */ /* 0x000e64000802007f */
[----:B-1----:R-:W-:Y:S05]  /*2c160*/  @!P1 BRA `(.L_x_12250) ;  /* 0xfffffffc00f09947 */ /* 0x002fea000383ffff */
[----:B------:R-:W-:Y:S05]  /*2c170*/  BRA `(.L_x_12418) ;  /* 0xffffff9000d47947 */ /* 0x000fea000383ffff */
.L_x_12255:
[----:B-1----:R1:W2:Y:S02]  /*2c180*/  SYNCS.PHASECHK.TRANS64.TRYWAIT P1, [R10+URZ+0x228c0], R2 ;  /* 0x0228c0020a0075a7 */ /* 0x0022a4000802017f */
[----:B--2---:R-:W-:Y:S05]  /*2c190*/  @!P1 NANOSLEEP.SYNCS 0x989680 ;  /* 0x009896800000995d */ /* 0x004fea0003900000 */
[----:B------:R-:W2:Y:S02]  /*2c1a0*/  @!P1 SYNCS.PHASECHK.TRANS64 P1, [R10+URZ+0x228c0], R2 ;  /* 0x0228c0020a0095a7 */ /* 0x000ea4000802007f */
[----:B--2---:R-:W-:Y:S05]  /*2c1b0*/  @!P1 BRA `(.L_x_12255) ;  /* 0xfffffffc00f09947 */ /* 0x004fea000383ffff */
[----:B------:R-:W-:Y:S05]  /*2c1c0*/  BRA `(.L_x_12419) ;  /* 0xffffff94004c7947 */ /* 0x000fea000383ffff */
.L_x_12279:
[----:B------:R-:W-:Y:S01]  /*2c1d0*/  SHF.R.U32.HI R11, RZ, 0x5, R21 ;  /* 0x00000005ff0b7819 */ /* 0x000fe20000011615 */
[----:B------:R-:W-:Y:S01]  /*2c1e0*/  BSSY B0, `(.L_x_12420) ;  /* 0x0000009000007945 */ /* 0x000fe20003800000 */
[----:B------:R-:W-:Y:S01]  /*2c1f0*/  MOV R12, RZ ;  /* 0x000000ff000c7202 */ /* 0x000fe20000000f00 */
[----:B------:R-:W-:Y:S01]  /*2c200*/  IMAD.MOV.U32 R15, RZ, RZ, -0x1 ;  /* 0xffffffffff0f7424 */ /* 0x000fe200078e00ff */
[----:B------:R-:W-:-:S05]  /*2c210*/  LOP3.LUT R11, R11, 0x3, RZ, 0xc0, !PT ;  /* 0x000000030b0b7812 */ /* 0x000fca00078ec0ff */
[----:B------:R-:W-:Y:S02]  /*2c220*/  IMAD.MOV.U32 R13, RZ, RZ, R11 ;  /* 0x000000ffff0d7224 */ /* 0x000fe400078e000b */
[----:B------:R-:W-:-:S07]  /*2c230*/  IMAD.MOV.U32 R11, RZ, RZ, 0x1f ;  /* 0x0000001fff0b7424 */ /* 0x000fce00078e00ff */
[----:B-----5:R-:W-:Y:S05]  /*2c240*/  WARPSYNC.COLLECTIVE R15, `(.L_x_12421) ;  /* 0x000000000f087348 */ /* 0x020fea0003c00000 */
[----:B------:R0:W1:Y:S02]  /*2c250*/  SHFL.IDX P6, R14, R13, R12, R11 ;  /* 0x0000000c0d0e7389 */ /* 0x00006400000c000b */
[----:B01---5:R-:W-:Y:S01]  /*2c260*/  ENDCOLLECTIVE ;  /* 0x000000000000791b */ /* 0x023fe20003800000 */
.L_x_12421:
[----:B------:R-:W-:Y:S05]  /*2c270*/  BSYNC B0 ;  /* 0x0000000000007941 */ /* 0x000fea0003800000 */
.L_x_12420:
[----:B------:R-:W-:Y:S05]  /*2c280*/  BRA `(.L_x_12422) ;  /* 0xffffffa400dc7947 */ /* 0x000fea000383ffff */
.L_x_12282:
[----:B0-----:R0:W1:Y:S02]  /*2c290*/  SYNCS.PHASECHK.TRANS64.TRYWAIT P0, [R17+URZ+0x22840], R0 ;  /* 0x02284000110075a7 */ /* 0x001064000800017f */
[----:B-1----:R-:W-:Y:S05]  /*2c2a0*/  @!P0 NANOSLEEP.SYNCS 0x989680 ;  /* 0x009896800000895d */ /* 0x002fea0003900000 */
[----:B------:R-:W1:Y:S02]  /*2c2b0*/  @!P0 SYNCS.PHASECHK.TRANS64 P0, [R17+URZ+0x22840], R0 ;  /* 0x02284000110085a7 */ /* 0x000e64000800007f */
[----:B-1----:R-:W-:Y:S05]  /*2c2c0*/  @!P0 BRA `(.L_x_12282) ;  /* 0xfffffffc00f08947 */ /* 0x002fea000383ffff */
[----:B------:R-:W-:Y:S05]  /*2c2d0*/  BRA `(.L_x_12423) ;  /* 0xffffffa400fc7947 */ /* 0x000fea000383ffff */
.L_x_12283:
        /* <DEDUP_REMOVED lines=8> */
.L_x_12425:
[----:B------:R-:W-:Y:S05]  /*2c360*/  BSYNC B0 ;  /* 0x0000000000007941 */ /* 0x000fea0003800000 */
.L_x_12424:
[----:B------:R-:W-:Y:S01]  /*2c370*/  IMAD.MOV.U32 R13, RZ, RZ, R0 ;  /* 0x000000ffff0d7224 */ /* 0x000fe200078e0000 */
[----:B------:R-:W-:Y:S01]  /*2c380*/  MOV R2, R14 ;  /* 0x0000000e00027202 */ /* 0x000fe20000000f00 */
[----:B------:R-:W-:Y:S01]  /*2c390*/  IMAD.MOV.U32 R12, RZ, RZ, RZ ;  /* 0x000000ffff0c7224 */ /* 0x000fe200078e00ff */
[----:B------:R-:W-:Y:S01]  /*2c3a0*/  @P0 LEA R7, R5, R22, 0x1 ;  /* 0x0000001605070211 */ /* 0x000fe200078e08ff */
[----:B------:R-:W-:Y:S02]  /*2c3b0*/  IMAD.MOV.U32 R11, RZ, RZ, 0x181f ;  /* 0x0000181fff0b7424 */ /* 0x000fe400078e00ff */
[----:B------:R-:W-:-:S07]  /*2c3c0*/  IMAD.MOV.U32 R15, RZ, RZ, -0x1 ;  /* 0xffffffffff0f7424 */ /* 0x000fce00078e00ff */
[----:B------:R-:W-:Y:S05]  /*2c3d0*/  WARPSYNC.COLLECTIVE R15, `(.L_x_12426) ;  /* 0x000000000f087348 */ /* 0x000fea0003c00000 */
[----:B------:R0:W1:Y:S02]  /*2c3e0*/  SHFL.IDX P6, R14, R13, R12, R11 ;  /* 0x0000000c0d0e7389 */ /* 0x00006400000c000b */
[----:B01----:R-:W-:Y:S01]  /*2c3f0*/  ENDCOLLECTIVE ;  /* 0x000000000000791b */ /* 0x003fe20003800000 */
.L_x_12426:
[----:B------:R-:W-:Y:S02]  /*2c400*/  IMAD.MOV.U32 R13, RZ, RZ, R4 ;  /* 0x000000ffff0d7224 */ /* 0x000fe400078e0004 */
[----:B------:R-:W-:Y:S02]  /*2c410*/  IMAD.MOV.U32 R12, RZ, RZ, 0x1 ;  /* 0x00000001ff0c7424 */ /* 0x000fe400078e00ff */
[----:B------:R-:W-:-:S07]  /*2c420*/  IMAD.MOV.U32 R3, RZ, RZ, R14 ;  /* 0x000000ffff037224 */ /* 0x000fce00078e000e */
[----:B------:R-:W-:Y:S05]  /*2c430*/  WARPSYNC.COLLECTIVE R15, `(.L_x_12427) ;  /* 0x000000000f087348 */ /* 0x000fea0003c00000 */
[----:B------:R0:W1:Y:S02]  /*2c440*/  SHFL.IDX P6, R14, R13, R12, R11 ;  /* 0x0000000c0d0e7389 */ /* 0x00006400000c000b */
[----:B01----:R-:W-:Y:S01]  /*2c450*/  ENDCOLLECTIVE ;  /* 0x000000000000791b */ /* 0x003fe20003800000 */
.L_x_12427:
        /* <DEDUP_REMOVED lines=15> */
.L_x_12428:
[----:B------:R-:W-:Y:S01]  /*2c550*/  @P0 LEA R7, R5, R22, 0x1 ;  /* 0x0000001605070211 */ /* 0x000fe200078e08ff */
[----:B------:R-:W-:Y:S02]  /*2c560*/  IMAD.MOV.U32 R13, RZ, RZ, R4 ;  /* 0x000000ffff0d7224 */ /* 0x000fe400078e0004 */
[----:B------:R-:W-:Y:S02]  /*2c570*/  IMAD.MOV.U32 R12, RZ, RZ, 0x2 ;  /* 0x00000002ff0c7424 */ /* 0x000fe400078e00ff */
[----:B------:R-:W-:-:S07]  /*2c580*/  IMAD.MOV.U32 R3, RZ, RZ, R14 ;  /* 0x000000ffff037224 */ /* 0x000fce00078e000e */
[----:B------:R-:W-:Y:S05]  /*2c590*/  WARPSYNC.COLLECTIVE R15, `(.L_x_12429) ;  /* 0x000000000f087348 */ /* 0x000fea0003c00000 */
[----:B------:R0:W1:Y:S02]  /*2c5a0*/  SHFL.IDX P6, R14, R13, R12, R11 ;  /* 0x0000000c0d0e7389 */ /* 0x00006400000c000b */
[----:B01----:R-:W-:Y:S01]  /*2c5b0*/  ENDCOLLECTIVE ;  /* 0x000000000000791b */ /* 0x003fe20003800000 */
.L_x_12429:
        /* <DEDUP_REMOVED lines=15> */
.L_x_12430:
[----:B------:R-:W-:Y:S01]  /*2c6b0*/  @P0 LEA R7, R5, R22, 0x1 ;  /* 0x0000001605070211 */ /* 0x000fe200078e08ff */
[----:B------:R-:W-:Y:S02]  /*2c6c0*/  IMAD.MOV.U32 R13, RZ, RZ, R4 ;  /* 0x000000ffff0d7224 */ /* 0x000fe400078e0004 */
[----:B------:R-:W-:Y:S02]  /*2c6d0*/  IMAD.MOV.U32 R12, RZ, RZ, 0x3 ;  /* 0x00000003ff0c7424 */ /* 0x000fe400078e00ff */
[----:B------:R-:W-:-:S07]  /*2c6e0*/  IMAD.MOV.U32 R3, RZ, RZ, R14 ;  /* 0x000000ffff037224 */ /* 0x000fce00078e000e */
[----:B------:R-:W-:Y:S05]  /*2c6f0*/  WARPSYNC.COLLECTIVE R15, `(.L_x_12431) ;  /* 0x000000000f087348 */ /* 0x000fea0003c00000 */
[----:B------:R0:W1:Y:S02]  /*2c700*/  SHFL.IDX P6, R14, R13, R12, R11 ;  /* 0x0000000c0d0e7389 */ /* 0x00006400000c000b */
[----:B01----:R-:W-:Y:S01]  /*2c710*/  ENDCOLLECTIVE ;  /* 0x000000000000791b */ /* 0x003fe20003800000 */
.L_x_12431:
        /* <DEDUP_REMOVED lines=15> */
.L_x_12432:
[----:B------:R-:W-:Y:S01]  /*2c810*/  @P0 LEA R7, R5, R22, 0x1 ;  /* 0x0000001605070211 */ /* 0x000fe200078e08ff */
[----:B------:R-:W-:Y:S02]  /*2c820*/  IMAD.MOV.U32 R13, RZ, RZ, R4 ;  /* 0x000000ffff0d7224 */ /* 0x000fe400078e0004 */
[----:B------:R-:W-:Y:S02]  /*2c830*/  IMAD.MOV.U32 R12, RZ, RZ, 0x4 ;  /* 0x00000004ff0c7424 */ /* 0x000fe400078e00ff */
[----:B------:R-:W-:-:S07]  /*2c840*/  IMAD.MOV.U32 R3, RZ, RZ, R14 ;  /* 0x000000ffff037224 */ /* 0x000fce00078e000e */
[----:B------:R-:W-:Y:S05]  /*2c850*/  WARPSYNC.COLLECTIVE R15, `(.L_x_12433) ;  /* 0x000000000f087348 */ /* 0x000fea0003c00000 */
[----:B------:R0:W1:Y:S02]  /*2c860*/  SHFL.IDX P6, R14, R13, R12, R11 ;  /* 0x0000000c0d0e7389 */ /* 0x00006400000c000b */
[----:B01----:R-:W-:Y:S01]  /*2c870*/  ENDCOLLECTIVE ;  /* 0x000000000000791b */ /* 0x003fe20003800000 */
.L_x_12433:
        /* <DEDUP_REMOVED lines=15> */
.L_x_12434:
[----:B------:R-:W-:Y:S01]  /*2c970*/  @P0 LEA R7, R5, R22, 0x1 ;  /* 0x0000001605070211 */ /* 0x000fe200078e08ff */
[----:B------:R-:W-:Y:S02]  /*2c980*/  IMAD.MOV.U32 R13, RZ, RZ, R4 ;  /* 0x000000ffff0d7224 */ /* 0x000fe400078e0004 */
[----:B------:R-:W-:Y:S02]  /*2c990*/  IMAD.MOV.U32 R12, RZ, RZ, 0x5 ;  /* 0x00000005ff0c7424 */ /* 0x000fe400078e00ff */
[----:B------:R-:W-:-:S07]  /*2c9a0*/  IMAD.MOV.U32 R3, RZ, RZ, R14 ;  /* 0x000000ffff037224 */ /* 0x000fce00078e000e */
[----:B------:R-:W-:Y:S05]  /*2c9b0*/  WARPSYNC.COLLECTIVE R15, `(.L_x_12435) ;  /* 0x000000000f087348 */ /* 0x000fea0003c00000 */
[----:B------:R0:W1:Y:S02]  /*2c9c0*/  SHFL.IDX P6, R14, R13, R12, R11 ;  /* 0x0000000c0d0e7389 */ /* 0x00006400000c000b */
[----:B01----:R-:W-:Y:S01]  /*2c9d0*/  ENDCOLLECTIVE ;  /* 0x000000000000791b */ /* 0x003fe20003800000 */
.L_x_12435:
        /* <DEDUP_REMOVED lines=10> */
.L_x_12436:
[----:B------:R-:W-:Y:S01]  /*2ca80*/  @!PT LDS RZ, [RZ] ;  /* 0x00000000fffff984 */ /* 0x000fe20000000800 */
[----:B------:R-:W-:Y:S01]  /*2ca90*/  @!PT LDS RZ, [RZ] ;  /* 0x00000000fffff984 */ /* 0x000fe20000000800 */
[----:B------:R-:W-:Y:S01]  /*2caa0*/  @!PT LDS RZ, [RZ] ;  /* 0x00000000fffff984 */ /* 0x000fe20000000800 */
[----:B------:R0:W-:Y:S01]  /*2cab0*/  @P0 LDGSTS.E.BYPASS.LTC128B.128 [R7+0x1e400], desc[UR42][R2.64], !P2 ;  /* 0x1e40000002070fae */ /* 0x0001e2000d101d6a */
[----:B------:R-:W-:Y:S01]  /*2cac0*/  IMAD.MOV.U32 R0, RZ, RZ, R14 ;  /* 0x000000ffff007224 */ /* 0x000fe200078e000e */
[----:B------:R-:W-:Y:S06]  /*2cad0*/  BRA `(.L_x_12437) ;  /* 0xffffffa4005c7947 */ /* 0x000fec000383ffff */
.L_x_12288:
[----:B------:R-:W-:Y:S01]  /*2cae0*/  IMAD.MOV.U32 R13, RZ, RZ, R4 ;  /* 0x000000ffff0d7224 */ /* 0x000fe200078e0004 */
[----:B------:R-:W-:Y:S01]  /*2caf0*/  MOV R12, RZ ;  /* 0x000000ff000c7202 */ /* 0x000fe20000000f00 */
[----:B------:R-:W-:Y:S02]  /*2cb00*/  IMAD.MOV.U32 R11, RZ, RZ, 0x181f ;  /* 0x0000181fff0b7424 */ /* 0x000fe400078e00ff */
[----:B------:R-:W-:Y:S02]  /*2cb10*/  IMAD.MOV.U32 R15, RZ, RZ, -0x1 ;  /* 0xffffffffff0f7424 */ /* 0x000fe400078e00ff */
[----:B-----5:R-:W-:Y:S02]  /*2cb20*/  IMAD R5, R20, R7, RZ ;  /* 0x0000000714057224 */ /* 0x020fe400078e02ff */
[----:B------:R-:W-:-:S07]  /*2cb30*/  IMAD.IADD R35, R10, 0x1, R35 ;  /* 0x000000010a237824 */ /* 0x000fce00078e0223 */
[----:B------:R-:W-:Y:S05]  /*2cb40*/  WARPSYNC.COLLECTIVE R15, `(.L_x_12438) ;  /* 0x000000000f087348 */ /* 0x000fea0003c00000 */
[----:B------:R0:W1:Y:S02]  /*2cb50*/  SHFL.IDX P6, R14, R13, R12, R11 ;  /* 0x0000000c0d0e7389 */ /* 0x00006400000c000b */
[----:B01----:R-:W-:Y:S01]  /*2cb60*/  ENDCOLLECTIVE ;  /* 0x000000000000791b */ /* 0x003fe20003800000 */
.L_x_12438:
[C---:B------:R-:W-:Y:S01]  /*2cb70*/  VIADD R6, R35.reuse, 0x10 ;  /* 0x0000001023067836 */ /* 0x040fe20000000000 */
[----:B------:R-:W-:Y:S01]  /*2cb80*/  ISETP.GE.AND P0, PT, R35, R5, PT ;  /* 0x000000052300720c */ /* 0x000fe20003f06270 */
[----:B------:R-:W-:Y:S02]  /*2cb90*/  IMAD.MOV.U32 R13, RZ, RZ, R0 ;  /* 0x000000ffff0d7224 */ /* 0x000fe400078e0000 */
[----:B------:R-:W-:-:S10]  /*2cba0*/  IMAD.MOV.U32 R2, RZ, RZ, R14 ;  /* 0x000000ffff027224 */ /* 0x000fd400078e000e */
[----:B------:R-:W-:Y:S05]  /*2cbb0*/  WARPSYNC.COLLECTIVE R15, `(.L_x_12439) ;  /* 0x000000000f087348 */ /* 0x000fea0003c00000 */
[----:B------:R0:W1:Y:S02]  /*2cbc0*/  SHFL.IDX P6, R14, R13, R12, R11 ;  /* 0x0000000c0d0e7389 */ /* 0x00006400000c000b */
[----:B01----:R-:W-:Y:S01]  /*2cbd0*/  ENDCOLLECTIVE ;  /* 0x000000000000791b */ /* 0x003fe20003800000 */
.L_x_12439:
[----:B------:R-:W-:Y:S02]  /*2cbe0*/  IMAD.MOV.U32 R13, RZ, RZ, R4 ;  /* 0x000000ffff0d7224 */ /* 0x000fe400078e0004 */
[----:B------:R-:W-:Y:S02]  /*2cbf0*/  IMAD.MOV.U32 R12, RZ, RZ, 0x1 ;  /* 0x00000001ff0c7424 */ /* 0x000fe400078e00ff */
[----:B------:R-:W-:-:S07]  /*2cc00*/  IMAD.MOV.U32 R3, RZ, RZ, R14 ;  /* 0x000000ffff037224 */ /* 0x000fce00078e000e */
[----:B------:R-:W-:Y:S05]  /*2cc10*/  WARPSYNC.COLLECTIVE R15, `(.L_x_12440) ;  /* 0x000000000f087348 */ /* 0x000fea0003c00000 */
[----:B------:R0:W1:Y:S02]  /*2cc20*/  SHFL.IDX P6, R14, R13, R12, R11 ;  /* 0x0000000c0d0e7389 */ /* 0x00006400000c000b */
[----:B01----:R-:W-:Y:S01]  /*2cc30*/  ENDCOLLECTIVE ;  /* 0x000000000000791b */ /* 0x003fe20003800000 */
.L_x_12440:
        /* <DEDUP_REMOVED lines=15> */
.L_x_12441:
[----:B------:R-:W-:Y:S02]  /*2cd30*/  IMAD.MOV.U32 R13, RZ, RZ, R4 ;  /* 0x000000ffff0d7224 */ /* 0x000fe400078e0004 */
[----:B------:R-:W-:Y:S02]  /*2cd40*/  IMAD.MOV.U32 R12, RZ, RZ, 0x2 ;  /* 0x00000002ff0c7424 */ /* 0x000fe400078e00ff */
[----:B------:R-:W-:-:S07]  /*2cd50*/  IMAD.MOV.U32 R3, RZ, RZ, R14 ;  /* 0x000000ffff037224 */ /* 0x000fce00078e000e */
[----:B------:R-:W-:Y:S05]  /*2cd60*/  WARPSYNC.COLLECTIVE R15, `(.L_x_12442) ;  /* 0x000000000f087348 */ /* 0x000fea0003c00000 */
[----:B------:R0:W1:Y:S02]  /*2cd70*/  SHFL.IDX P6, R14, R13, R12, R11 ;  /* 0x0000000c0d0e7389 */ /* 0x00006400000c000b */
[----:B01----:R-:W-:Y:S01]  /*2cd80*/  ENDCOLLECTIVE ;  /* 0x000000000000791b */ /* 0x003fe20003800000 */
.L_x_12442:
        /* <DEDUP_REMOVED lines=16> */
.L_x_12443:
[----:B------:R-:W-:Y:S02]  /*2ce90*/  IMAD.MOV.U32 R13, RZ, RZ, R4 ;  /* 0x000000ffff0d7224 */ /* 0x000fe400078e0004 */
[----:B------:R-:W-:Y:S02]  /*2cea0*/  IMAD.MOV.U32 R12, RZ, RZ, 0x3 ;  /* 0x00000003ff0c7424 */ /* 0x000fe400078e00ff */
[----:B------:R-:W-:-:S07]  /*2ceb0*/  IMAD.MOV.U32 R3, RZ, RZ, R14 ;  /* 0x000000ffff037224 */ /* 0x000fce00078e000e */
[----:B------:R-:W-:Y:S05]  /*2cec0*/  WARPSYNC.COLLECTIVE R15, `(.L_x_12444) ;  /* 0x000000000f087348 */ /* 0x000fea0003c00000 */
[----:B------:R0:W1:Y:S02]  /*2ced0*/  SHFL.IDX P6, R14, R13, R12, R11 ;  /* 0x0000000c0d0e7389 */ /* 0x00006400000c000b */
[----:B01----:R-:W-:Y:S01]  /*2cee0*/  ENDCOLLECTIVE ;  /* 0x000000000000791b */ /* 0x003fe20003800000 */
.L_x_12444:
        /* <DEDUP_REMOVED lines=16> */
.L_x_12445:
[----:B------:R-:W-:Y:S02]  /*2cff0*/  IMAD.MOV.U32 R13, RZ, RZ, R4 ;  /* 0x000000ffff0d7224 */ /* 0x000fe400078e0004 */
[----:B------:R-:W-:Y:S02]  /*2d000*/  IMAD.MOV.U32 R12, RZ, RZ, 0x4 ;  /* 0x00000004ff0c7424 */ /* 0x000fe400078e00ff */
[----:B------:R-:W-:-:S07]  /*2d010*/  IMAD.MOV.U32 R3, RZ, RZ, R14 ;  /* 0x000000ffff037224 */ /* 0x000fce00078e000e */
[----:B------:R-:W-:Y:S05]  /*2d020*/  WARPSYNC.COLLECTIVE R15, `(.L_x_12446) ;  /* 0x000000000f087348 */ /* 0x000fea0003c00000 */
[----:B------:R0:W1:Y:S02]  /*2d030*/  SHFL.IDX P6, R14, R13, R12, R11 ;  /* 0x0000000c0d0e7389 */ /* 0x00006400000c000b */
[----:B01----:R-:W-:Y:S01]  /*2d040*/  ENDCOLLECTIVE ;  /* 0x000000000000791b */ /* 0x003fe20003800000 */
.L_x_12446:
        /* <DEDUP_REMOVED lines=16> */
.L_x_12447:
[----:B------:R-:W-:Y:S02]  /*2d150*/  IMAD.MOV.U32 R13, RZ, RZ, R4 ;  /* 0x000000ffff0d7224 */ /* 0x000fe400078e0004 */
[----:B------:R-:W-:Y:S02]  /*2d160*/  IMAD.MOV.U32 R12, RZ, RZ, 0x5 ;  /* 0x00000005ff0c7424 */ /* 0x000fe400078e00ff */
[----:B------:R-:W-:-:S07]  /*2d170*/  IMAD.MOV.U32 R3, RZ, RZ, R14 ;  /* 0x000000ffff037224 */ /* 0x000fce00078e000e */
[----:B------:R-:W-:Y:S05]  /*2d180*/  WARPSYNC.COLLECTIVE R15, `(.L_x_12448) ;  /* 0x000000000f087348 */ /* 0x000fea0003c00000 */
[----:B------:R0:W1:Y:S02]  /*2d190*/  SHFL.IDX P6, R14, R13, R12, R11 ;  /* 0x0000000c0d0e7389 */ /* 0x00006400000c000b */
[----:B01----:R-:W-:Y:S01]  /*2d1a0*/  ENDCOLLECTIVE ;  /* 0x000000000000791b */ /* 0x003fe20003800000 */
.L_x_12448:
        /* <DEDUP_REMOVED lines=16> */
.L_x_12449:
[----:B------:R-:W-:Y:S02]  /*2d2b0*/  IMAD.MOV.U32 R13, RZ, RZ, R4 ;  /* 0x000000ffff0d7224 */ /* 0x000fe400078e0004 */
[----:B------:R-:W-:Y:S02]  /*2d2c0*/  IMAD.MOV.U32 R12, RZ, RZ, 0x6 ;  /* 0x00000006ff0c7424 */ /* 0x000fe400078e00ff */
[----:B------:R-:W-:-:S07]  /*2d2d0*/  IMAD.MOV.U32 R3, RZ, RZ, R14 ;  /* 0x000000ffff037224 */ /* 0x000fce00078e000e */
[----:B------:R-:W-:Y:S05]  /*2d2e0*/  WARPSYNC.COLLECTIVE R15, `(.L_x_12450) ;  /* 0x000000000f087348 */ /* 0x000fea0003c00000 */
[----:B------:R0:W1:Y:S02]  /*2d2f0*/  SHFL.IDX P6, R14, R13, R12, R11 ;  /* 0x0000000c0d0e7389 */ /* 0x00006400000c000b */
[----:B01----:R-:W-:Y:S01]  /*2d300*/  ENDCOLLECTIVE ;  /* 0x000000000000791b */ /* 0x003fe20003800000 */
.L_x_12450:
        /* <DEDUP_REMOVED lines=16> */
.L_x_12451:
[----:B------:R-:W-:Y:S02]  /*2d410*/  IMAD.MOV.U32 R13, RZ, RZ, R4 ;  /* 0x000000ffff0d7224 */ /* 0x000fe400078e0004 */
[----:B------:R-:W-:Y:S02]  /*2d420*/  IMAD.MOV.U32 R12, RZ, RZ, 0x7 ;  /* 0x00000007ff0c7424 */ /* 0x000fe400078e00ff */
[----:B------:R-:W-:-:S07]  /*2d430*/  IMAD.MOV.U32 R3, RZ, RZ, R14 ;  /* 0x000000ffff037224 */ /* 0x000fce00078e000e */
[----:B------:R-:W-:Y:S05]  /*2d440*/  WARPSYNC.COLLECTIVE R15, `(.L_x_12452) ;  /* 0x000000000f087348 */ /* 0x000fea0003c00000 */
[----:B------:R0:W1:Y:S02]  /*2d450*/  SHFL.IDX P6, R14, R13, R12, R11 ;  /* 0x0000000c0d0e7389 */ /* 0x00006400000c000b */
[----:B01----:R-:W-:Y:S01]  /*2d460*/  ENDCOLLECTIVE ;  /* 0x000000000000791b */ /* 0x003fe20003800000 */
.L_x_12452:
        /* <DEDUP_REMOVED lines=14> */
.L_x_12453:
[----:B------:R-:W-:Y:S01]  /*2d550*/  IMAD.MOV.U32 R0, RZ, RZ, R14 ;  /* 0x000000ffff007224 */ /* 0x000fe200078e000e */
[----:B------:R-:W-:Y:S06]  /*2d560*/  BRA `(.L_x_12454) ;  /* 0xffffffa400dc7947 */ /* 0x000fec000383ffff */
.L_x_12291:
[----:B0-----:R0:W1:Y:S02]  /*2d570*/  SYNCS.PHASECHK.TRANS64.TRYWAIT P0, [R22+URZ+0x22820], R3 ;  /* 0x02282003160075a7 */ /* 0x001064000800017f */
[----:B-1----:R-:W-:Y:S05]  /*2d580*/  @!P0 NANOSLEEP.SYNCS 0x989680 ;  /* 0x009896800000895d */ /* 0x002fea0003900000 */
[----:B------:R-:W1:Y:S02]  /*2d590*/  @!P0 SYNCS.PHASECHK.TRANS64 P0, [R22+URZ+0x22820], R3 ;  /* 0x02282003160085a7 */ /* 0x000e64000800007f */
[----:B-1----:R-:W-:Y:S05]  /*2d5a0*/  @!P0 BRA `(.L_x_12291) ;  /* 0xfffffffc00f08947 */ /* 0x002fea000383ffff */
[----:B------:R-:W-:Y:S05]  /*2d5b0*/  BRA `(.L_x_12455) ;  /* 0xffffffa800387947 */ /* 0x000fea000383ffff */
.L_x_12294:
[----:B-1----:R1:W2:Y:S02]  /*2d5c0*/  SYNCS.PHASECHK.TRANS64.TRYWAIT P0, [R17+URZ+0x22860], R0 ;  /* 0x02286000110075a7 */ /* 0x0022a4000800017f */
[----:B--2---:R-:W-:Y:S05]  /*2d5d0*/  @!P0 NANOSLEEP.SYNCS 0x989680 ;  /* 0x009896800000895d */ /* 0x004fea0003900000 */
[----:B------:R-:W2:Y:S02]  /*2d5e0*/  @!P0 SYNCS.PHASECHK.TRANS64 P0, [R17+URZ+0x22860], R0 ;  /* 0x02286000110085a7 */ /* 0x000ea4000800007f */
[----:B--2---:R-:W-:Y:S05]  /*2d5f0*/  @!P0 BRA `(.L_x_12294) ;  /* 0xfffffffc00f08947 */ /* 0x004fea000383ffff */
[----:B------:R-:W-:Y:S05]  /*2d600*/  BRA `(.L_x_12456) ;  /* 0xffffffa800487947 */ /* 0x000fea000383ffff */
.L_x_12295:
        /* <DEDUP_REMOVED lines=8> */
.L_x_12458:
[----:B------:R-:W-:Y:S05]  /*2d690*/  BSYNC B0 ;  /* 0x0000000000007941 */ /* 0x000fea0003800000 */
.L_x_12457:
        /* <DEDUP_REMOVED lines=13> */
.L_x_12459:
[----:B------:R-:W-:Y:S02]  /*2d770*/  IMAD.MOV.U32 R13, RZ, RZ, R6 ;  /* 0x000000ffff0d7224 */ /* 0x000fe400078e0006 */
[----:B------:R-:W-:Y:S01]  /*2d780*/  IMAD.MOV.U32 R12, RZ, RZ, 0x1 ;  /* 0x00000001ff0c7424 */ /* 0x000fe200078e00ff */
[----:B------:R-:W-:-:S04]  /*2d790*/  SHF.L.U32 R7, R7, 0x3, RZ ;  /* 0x0000000307077819 */ /* 0x000fc800000006ff */
[----:B------:R-:W-:-:S05]  /*2d7a0*/  LOP3.LUT R7, R7, 0x38, RZ, 0xc0, !PT ;  /* 0x0000003807077812 */ /* 0x000fca00078ec0ff */
[----:B------:R-:W-:Y:S01]  /*2d7b0*/  IMAD.SHL.U32 R0, R7, 0x2, RZ ;  /* 0x0000000207007824 */ /* 0x000fe200078e00ff */
[----:B------:R-:W-:-:S04]  /*2d7c0*/  LOP3.LUT R7, R36, 0x1, RZ, 0xc0, !PT ;  /* 0x0000000124077812 */ /* 0x000fc800078ec0ff */
[----:B------:R-:W-:Y:S02]  /*2d7d0*/  IADD3 R2, P0, R14, R0, RZ ;  /* 0x000000000e027210 */ /* 0x000fe40007f1e0ff */
[----:B------:R-:W-:-:S13]  /*2d7e0*/  ISETP.NE.U32.AND P3, PT, R7, 0x1, PT ;  /* 0x000000010700780c */ /* 0x000fda0003f65070 */
[----:B------:R-:W-:Y:S05]  /*2d7f0*/  WARPSYNC.COLLECTIVE R15, `(.L_x_12460) ;  /* 0x000000000f087348 */ /* 0x000fea0003c00000 */
[----:B------:R0:W1:Y:S02]  /*2d800*/  SHFL.IDX P6, R14, R13, R12, R11 ;  /* 0x0000000c0d0e7389 */ /* 0x00006400000c000b */
[----:B01----:R-:W-:Y:S01]  /*2d810*/  ENDCOLLECTIVE ;  /* 0x000000000000791b */ /* 0x003fe20003800000 */
.L_x_12460:
        /* <DEDUP_REMOVED lines=17> */
.L_x_12461:
[----:B------:R-:W-:Y:S02]  /*2d930*/  IMAD.MOV.U32 R13, RZ, RZ, R6 ;  /* 0x000000ffff0d7224 */ /* 0x000fe400078e0006 */
[----:B------:R-:W-:Y:S01]  /*2d940*/  IMAD.MOV.U32 R12, RZ, RZ, 0x2 ;  /* 0x00000002ff0c7424 */ /* 0x000fe200078e00ff */
[----:B------:R-:W-:-:S13]  /*2d950*/  IADD3 R2, P4, R14, R0, RZ ;  /* 0x000000000e027210 */ /* 0x000fda0007f9e0ff */
[----:B------:R-:W-:Y:S05]  /*2d960*/  WARPSYNC.COLLECTIVE R15, `(.L_x_12462) ;  /* 0x000000000f087348 */ /* 0x000fea0003c00000 */
[----:B------:R0:W1:Y:S02]  /*2d970*/  SHFL.IDX P6, R14, R13, R12, R11 ;  /* 0x0000000c0d0e7389 */ /* 0x00006400000c000b */
[----:B01----:R-:W-:Y:S01]  /*2d980*/  ENDCOLLECTIVE ;  /* 0x000000000000791b */ /* 0x003fe20003800000 */
.L_x_12462:
        /* <DEDUP_REMOVED lines=17> */
.L_x_12463:
[----:B------:R-:W-:Y:S02]  /*2daa0*/  IMAD.MOV.U32 R13, RZ, RZ, R6 ;  /* 0x000000ffff0d7224 */ /* 0x000fe400078e0006 */
[----:B------:R-:W-:Y:S01]  /*2dab0*/  IMAD.MOV.U32 R12, RZ, RZ, 0x3 ;  /* 0x00000003ff0c7424 */ /* 0x000fe200078e00ff */
[----:B------:R-:W-:-:S13]  /*2dac0*/  IADD3 R2, P4, R14, R0, RZ ;  /* 0x000000000e027210 */ /* 0x000fda0007f9e0ff */
[----:B------:R-:W-:Y:S05]  /*2dad0*/  WARPSYNC.COLLECTIVE R15, `(.L_x_12464) ;  /* 0x000000000f087348 */ /* 0x000fea0003c00000 */
[----:B------:R0:W1:Y:S02]  /*2dae0*/  SHFL.IDX P6, R14, R13, R12, R11 ;  /* 0x0000000c0d0e7389 */ /* 0x00006400000c000b */
[----:B01----:R-:W-:Y:S01]  /*2daf0*/  ENDCOLLECTIVE ;  /* 0x000000000000791b */ /* 0x003fe20003800000 */
.L_x_12464:
        /* <DEDUP_REMOVED lines=17> */
.L_x_12465:
[----:B------:R-:W-:Y:S01]  /*2dc10*/  IMAD.MOV.U32 R13, RZ, RZ, R6 ;  /* 0x000000ffff0d7224 */ /* 0x000fe200078e0006 */
[----:B------:R-:W-:Y:S02]  /*2dc20*/  MOV R12, 0x4 ;  /* 0x00000004000c7802 */ /* 0x000fe40000000f00 */
[----:B------:R-:W-:-:S13]  /*2dc30*/  IADD3 R2, P4, R14, R0, RZ ;  /* 0x000000000e027210 */ /* 0x000fda0007f9e0ff */
[----:B------:R-:W-:Y:S05]  /*2dc40*/  WARPSYNC.COLLECTIVE R15, `(.L_x_12466) ;  /* 0x000000000f087348 */ /* 0x000fea0003c00000 */
[----:B------:R0:W1:Y:S02]  /*2dc50*/  SHFL.IDX P6, R14, R13, R12, R11 ;  /* 0x0000000c0d0e7389 */ /* 0x00006400000c000b */
[----:B01----:R-:W-:Y:S01]  /*2dc60*/  ENDCOLLECTIVE ;  /* 0x000000000000791b */ /* 0x003fe20003800000 */
.L_x_12466:
        /* <DEDUP_REMOVED lines=17> */
.L_x_12467:
[----:B------:R-:W-:Y:S02]  /*2dd80*/  IMAD.MOV.U32 R13, RZ, RZ, R6 ;  /* 0x000000ffff0d7224 */ /* 0x000fe400078e0006 */
[----:B------:R-:W-:Y:S01]  /*2dd90*/  IMAD.MOV.U32 R12, RZ, RZ, 0x5 ;  /* 0x00000005ff0c7424 */ /* 0x000fe200078e00ff */
[----:B------:R-:W-:-:S13]  /*2dda0*/  IADD3 R2, P4, R14, R0, RZ ;  /* 0x000000000e027210 */ /* 0x000fda0007f9e0ff */
[----:B------:R-:W-:Y:S05]  /*2ddb0*/  WARPSYNC.COLLECTIVE R15, `(.L_x_12468) ;  /* 0x000000000f087348 */ /* 0x000fea0003c00000 */
[----:B------:R0:W1:Y:S02]  /*2ddc0*/  SHFL.IDX P6, R14, R13, R12, R11 ;  /* 0x0000000c0d0e7389 */ /* 0x00006400000c000b */
[----:B01----:R-:W-:Y:S01]  /*2ddd0*/  ENDCOLLECTIVE ;  /* 0x000000000000791b */ /* 0x003fe20003800000 */
.L_x_12468:
[----:B------:R-:W-:Y:S01]  /*2dde0*/  IMAD.X R3, RZ, RZ, R3, P4 ;  /* 0x000000ffff037224 */ /* 0x000fe200020e0603 */
[----:B------:R-:W-:Y:S02]  /*2ddf0*/  ISETP.LT.OR P4, PT, R33, 0x41, P3 ;  /* 0x000000412100780c */ /* 0x000fe40001f81670 */
        /* <DEDUP_REMOVED lines=10> */
.L_x_12469:
        /* <DEDUP_REMOVED lines=9> */
.L_x_12302:
[----:B0-----:R0:W1:Y:S02]  /*2df30*/  SYNCS.PHASECHK.TRANS64.TRYWAIT P0, [R4+URZ+0x22840], R21 ;  /* 0x02284015040075a7 */ /* 0x001064000800017f */
[----:B-1----:R-:W-:Y:S05]  /*2df40*/  @!P0 NANOSLEEP.SYNCS 0x989680 ;  /* 0x009896800000895d */ /* 0x002fea0003900000 */
[----:B------:R-:W1:Y:S02]  /*2df50*/  @!P0 SYNCS.PHASECHK.TRANS64 P0, [R4+URZ+0x22840], R21 ;  /* 0x02284015040085a7 */ /* 0x000e64000800007f */
[----:B-1----:R-:W-:Y:S05]  /*2df60*/  @!P0 BRA `(.L_x_12302) ;  /* 0xfffffffc00f08947 */ /* 0x002fea000383ffff */
[----:B------:R-:W-:Y:S05]  /*2df70*/  BRA `(.L_x_12471) ;  /* 0xffffffa800b47947 */ /* 0x000fea000383ffff */
.L_x_12303:
        /* <DEDUP_REMOVED lines=8> */
.L_x_12473:
[----:B------:R-:W-:Y:S05]  /*2e000*/  BSYNC B1 ;  /* 0x0000000000017941 */ /* 0x000fea0003800000 */
.L_x_12472:
        /* <DEDUP_REMOVED lines=9> */
.L_x_12474:
[----:B------:R-:W-:Y:S01]  /*2e0a0*/  IMAD.MOV.U32 R13, RZ, RZ, R9 ;  /* 0x000000ffff0d7224 */ /* 0x000fe200078e0009 */
[----:B------:R-:W-:Y:S01]  /*2e0b0*/  MOV R12, 0x1 ;  /* 0x00000001000c7802 */ /* 0x000fe20000000f00 */
[----:B------:R-:W-:-:S07]  /*2e0c0*/  IMAD.MOV.U32 R2, RZ, RZ, R14 ;  /* 0x000000ffff027224 */ /* 0x000fce00078e000e */
[----:B------:R-:W-:Y:S05]  /*2e0d0*/  WARPSYNC.COLLECTIVE R15, `(.L_x_12475) ;  /* 0x000000000f087348 */ /* 0x000fea0003c00000 */
[----:B------:R0:W1:Y:S02]  /*2e0e0*/  SHFL.IDX P6, R14, R13, R12, R11 ;  /* 0x0000000c0d0e7389 */ /* 0x00006400000c000b */
[----:B01----:R-:W-:Y:S01]  /*2e0f0*/  ENDCOLLECTIVE ;  /* 0x000000000000791b */ /* 0x003fe20003800000 */
.L_x_12475:
        /* <DEDUP_REMOVED lines=11> */
.L_x_12476:
[----:B------:R-:W-:Y:S02]  /*2e1b0*/  IMAD.MOV.U32 R13, RZ, RZ, R9 ;  /* 0x000000ffff0d7224 */ /* 0x000fe400078e0009 */
[----:B------:R-:W-:Y:S02]  /*2e1c0*/  IMAD.MOV.U32 R12, RZ, RZ, 0x2 ;  /* 0x00000002ff0c7424 */ /* 0x000fe400078e00ff */
[----:B------:R-:W-:-:S07]  /*2e1d0*/  IMAD.MOV.U32 R2, RZ, RZ, R14 ;  /* 0x000000ffff027224 */ /* 0x000fce00078e000e */
[----:B------:R-:W-:Y:S05]  /*2e1e0*/  WARPSYNC.COLLECTIVE R15, `(.L_x_12477) ;  /* 0x000000000f087348 */ /* 0x000fea0003c00000 */
[----:B------:R0:W1:Y:S02]  /*2e1f0*/  SHFL.IDX P6, R14, R13, R12, R11 ;  /* 0x0000000c0d0e7389 */ /* 0x00006400000c000b */
[----:B01----:R-:W-:Y:S01]  /*2e200*/  ENDCOLLECTIVE ;  /* 0x000000000000791b */ /* 0x003fe20003800000 */
.L_x_12477:
        /* <DEDUP_REMOVED lines=11> */
.L_x_12478:
[----:B------:R-:W-:Y:S02]  /*2e2c0*/  IMAD.MOV.U32 R13, RZ, RZ, R9 ;  /* 0x000000ffff0d7224 */ /* 0x000fe400078e0009 */
[----:B------:R-:W-:Y:S02]  /*2e2d0*/  IMAD.MOV.U32 R12, RZ, RZ, 0x3 ;  /* 0x00000003ff0c7424 */ /* 0x000fe400078e00ff */
[----:B------:R-:W-:-:S07]  /*2e2e0*/  IMAD.MOV.U32 R2, RZ, RZ, R14 ;  /* 0x000000ffff027224 */ /* 0x000fce00078e000e */
[----:B------:R-:W-:Y:S05]  /*2e2f0*/  WARPSYNC.COLLECTIVE R15, `(.L_x_12479) ;  /* 0x000000000f087348 */ /* 0x000fea0003c00000 */
[----:B------:R0:W1:Y:S02]  /*2e300*/  SHFL.IDX P6, R14, R13, R12, R11 ;  /* 0x0000000c0d0e7389 */ /* 0x00006400000c000b */
[----:B01----:R-:W-:Y:S01]  /*2e310*/  ENDCOLLECTIVE ;  /* 0x000000000000791b */ /* 0x003fe20003800000 */
.L_x_12479:
        /* <DEDUP_REMOVED lines=11> */
.L_x_12480:
[----:B------:R-:W-:Y:S02]  /*2e3d0*/  IMAD.MOV.U32 R13, RZ, RZ, R9 ;  /* 0x000000ffff0d7224 */ /* 0x000fe400078e0009 */
[----:B------:R-:W-:Y:S02]  /*2e3e0*/  IMAD.MOV.U32 R12, RZ, RZ, 0x4 ;  /* 0x00000004ff0c7424 */ /* 0x000fe400078e00ff */
[----:B------:R-:W-:-:S07]  /*2e3f0*/  IMAD.MOV.U32 R2, RZ, RZ, R14 ;  /* 0x000000ffff027224 */ /* 0x000fce00078e000e */
[----:B------:R-:W-:Y:S05]  /*2e400*/  WARPSYNC.COLLECTIVE R15, `(.L_x_12481) ;  /* 0x000000000f087348 */ /* 0x000fea0003c00000 */
[----:B------:R0:W1:Y:S02]  /*2e410*/  SHFL.IDX P6, R14, R13, R12, R11 ;  /* 0x0000000c0d0e7389 */ /* 0x00006400000c000b */
[----:B01----:R-:W-:Y:S01]  /*2e420*/  ENDCOLLECTIVE ;  /* 0x000000000000791b */ /* 0x003fe20003800000 */
.L_x_12481:
        /* <DEDUP_REMOVED lines=11> */
.L_x_12482:
[----:B------:R-:W-:Y:S02]  /*2e4e0*/  IMAD.MOV.U32 R13, RZ, RZ, R9 ;  /* 0x000000ffff0d7224 */ /* 0x000fe400078e0009 */
[----:B------:R-:W-:Y:S01]  /*2e4f0*/  IMAD.MOV.U32 R12, RZ, RZ, 0x5 ;  /* 0x00000005ff0c7424 */ /* 0x000fe200078e00ff */
[----:B------:R-:W-:-:S07]  /*2e500*/  MOV R2, R14 ;  /* 0x0000000e00027202 */ /* 0x000fce0000000f00 */
[----:B------:R-:W-:Y:S05]  /*2e510*/  WARPSYNC.COLLECTIVE R15, `(.L_x_12483) ;  /* 0x000000000f087348 */ /* 0x000fea0003c00000 */
[----:B------:R0:W1:Y:S02]  /*2e520*/  SHFL.IDX P6, R14, R13, R12, R11 ;  /* 0x0000000c0d0e7389 */ /* 0x00006400000c000b */
[----:B01----:R-:W-:Y:S01]  /*2e530*/  ENDCOLLECTIVE ;  /* 0x000000000000791b */ /* 0x003fe20003800000 */
.L_x_12483:
        /* <DEDUP_REMOVED lines=11> */
.L_x_12484:
[----:B------:R-:W-:Y:S01]  /*2e5f0*/  IMAD.MOV.U32 R2, RZ, RZ, R14 ;  /* 0x000000ffff027224 */ /* 0x000fe200078e000e */
[----:B------:R-:W-:Y:S06]  /*2e600*/  BRA `(.L_x_12485) ;  /* 0xffffffa400e47947 */ /* 0x000fec000383ffff */
.L_x_12308:
[----:B---3--:R3:W4:Y:S02]  /*2e610*/  SYNCS.PHASECHK.TRANS64.TRYWAIT P0, [R4+URZ+0x22860], R21 ;  /* 0x02286015040075a7 */ /* 0x008724000800017f */
[----:B----4-:R-:W-:Y:S05]  /*2e620*/  @!P0 NANOSLEEP.SYNCS 0x989680 ;  /* 0x009896800000895d */ /* 0x010fea0003900000 */
[----:B------:R-:W4:Y:S02]  /*2e630*/  @!P0 SYNCS.PHASECHK.TRANS64 P0, [R4+URZ+0x22860], R21 ;  /* 0x02286015040085a7 */ /* 0x000f24000800007f */
[----:B----4-:R-:W-:Y:S05]  /*2e640*/  @!P0 BRA `(.L_x_12308) ;  /* 0xfffffffc00f08947 */ /* 0x010fea000383ffff */
[----:B------:R-:W-:Y:S05]  /*2e650*/  BRA `(.L_x_12486) ;  /* 0xffffffa800347947 */ /* 0x000fea000383ffff */
.L_x_12309:
[----:B------:R-:W-:Y:S01]  /*2e660*/  BSSY B1, `(.L_x_12487) ;  /* 0x0000008000017945 */ /* 0x000fe20003800000 */
[----:B------:R-:W-:Y:S01]  /*2e670*/  MOV R13, R7 ;  /* 0x00000007000d7202 */ /* 0x000fe20000000f00 */
[----:B------:R-:W-:Y:S02]  /*2e680*/  IMAD.MOV.U32 R12, RZ, RZ, RZ ;  /* 0x000000ffff0c7224 */ /* 0x000fe400078e00ff */
[----:B------:R-:W-:Y:S02]  /*2e690*/  IMAD.MOV.U32 R11, RZ, RZ, 0x181f ;  /* 0x0000181fff0b7424 */ /* 0x000fe400078e00ff */
[----:B------:R-:W-:-:S07]  /*2e6a0*/  IMAD.MOV.U32 R15, RZ, RZ, -0x1 ;  /* 0xffffffffff0f7424 */ /* 0x000fce00078e00ff */
[----:B0123--:R-:W-:Y:S05]  /*2e6b0*/  WARPSYNC.COLLECTIVE R15, `(.L_x_12488) ;  /* 0x000000000f087348 */ /* 0x00ffea0003c00000 */
[----:B------:R4:W0:Y:S02]  /*2e6c0*/  SHFL.IDX P6, R14, R13, R12, R11 ;  /* 0x0000000c0d0e7389 */ /* 0x00082400000c000b */
[----:B01234-:R-:W-:Y:S01]  /*2e6d0*/  ENDCOLLECTIVE ;  /* 0x000000000000791b */ /* 0x01ffe20003800000 */
.L_x_12488:
[----:B------:R-:W-:Y:S05]  /*2e6e0*/  BSYNC B1 ;  /* 0x0000000000017941 */ /* 0x000fea0003800000 */
.L_x_12487:
        /* <DEDUP_REMOVED lines=9> */
.L_x_12489:
[----:B------:R-:W-:Y:S02]  /*2e780*/  IMAD.MOV.U32 R13, RZ, RZ, R7 ;  /* 0x000000ffff0d7224 */ /* 0x000fe400078e0007 */
[----:B------:R-:W-:Y:S01]  /*2e790*/  IMAD.MOV.U32 R12, RZ, RZ, 0x1 ;  /* 0x00000001ff0c7424 */ /* 0x000fe200078e00ff */
[----:B------:R-:W-:-:S13]  /*2e7a0*/  IADD3 R2, P0, R14, R0, RZ ;  /* 0x000000000e027210 */ /* 0x000fda0007f1e0ff */
[----:B------:R-:W-:Y:S05]  /*2e7b0*/  WARPSYNC.COLLECTIVE R15, `(.L_x_12490) ;  /* 0x000000000f087348 */ /* 0x000fea0003c00000 */
[----:B------:R0:W1:Y:S02]  /*2e7c0*/  SHFL.IDX P6, R14, R13, R12, R11 ;  /* 0x0000000c0d0e7389 */ /* 0x00006400000c000b */
[----:B01----:R-:W-:Y:S01]  /*2e7d0*/  ENDCOLLECTIVE ;  /* 0x000000000000791b */ /* 0x003fe20003800000 */
.L_x_12490:
        /* <DEDUP_REMOVED lines=13> */
.L_x_12491:
[----:B------:R-:W-:Y:S02]  /*2e8b0*/  IMAD.MOV.U32 R13, RZ, RZ, R7 ;  /* 0x000000ffff0d7224 */ /* 0x000fe400078e0007 */
[----:B------:R-:W-:Y:S01]  /*2e8c0*/  IMAD.MOV.U32 R12, RZ, RZ, 0x2 ;  /* 0x00000002ff0c7424 */ /* 0x000fe200078e00ff */
[----:B------:R-:W-:-:S13]  /*2e8d0*/  IADD3 R2, P0, R14, R0, RZ ;  /* 0x000000000e027210 */ /* 0x000fda0007f1e0ff */
[----:B------:R-:W-:Y:S05]  /*2e8e0*/  WARPSYNC.COLLECTIVE R15, `(.L_x_12492) ;  /* 0x000000000f087348 */ /* 0x000fea0003c00000 */
[----:B------:R0:W1:Y:S02]  /*2e8f0*/  SHFL.IDX P6, R14, R13, R12, R11 ;  /* 0x0000000c0d0e7389 */ /* 0x00006400000c000b */
[----:B01----:R-:W-:Y:S01]  /*2e900*/  ENDCOLLECTIVE ;  /* 0x000000000000791b */ /* 0x003fe20003800000 */
.L_x_12492:
        /* <DEDUP_REMOVED lines=13> */
.L_x_12493:
[----:B------:R-:W-:Y:S01]  /*2e9e0*/  MOV R13, R7 ;  /* 0x00000007000d7202 */ /* 0x000fe20000000f00 */
[----:B------:R-:W-:Y:S01]  /*2e9f0*/  IMAD.MOV.U32 R12, RZ, RZ, 0x3 ;  /* 0x00000003ff0c7424 */ /* 0x000fe200078e00ff */
[----:B------:R-:W-:-:S13]  /*2ea00*/  IADD3 R2, P0, R14, R0, RZ ;  /* 0x000000000e027210 */ /* 0x000fda0007f1e0ff */
[----:B------:R-:W-:Y:S05]  /*2ea10*/  WARPSYNC.COLLECTIVE R15, `(.L_x_12494) ;  /* 0x000000000f087348 */ /* 0x000fea0003c00000 */
[----:B------:R0:W1:Y:S02]  /*2ea20*/  SHFL.IDX P6, R14, R13, R12, R11 ;  /* 0x0000000c0d0e7389 */ /* 0x00006400000c000b */
[----:B01----:R-:W-:Y:S01]  /*2ea30*/  ENDCOLLECTIVE ;  /* 0x000000000000791b */ /* 0x003fe20003800000 */
.L_x_12494:
        /* <DEDUP_REMOVED lines=13> */
.L_x_12495:
[----:B------:R-:W-:Y:S02]  /*2eb10*/  IMAD.MOV.U32 R13, RZ, RZ, R7 ;  /* 0x000000ffff0d7224 */ /* 0x000fe400078e0007 */
[----:B------:R-:W-:Y:S01]  /*2eb20*/  IMAD.MOV.U32 R12, RZ, RZ, 0x4 ;  /* 0x00000004ff0c7424 */ /* 0x000fe200078e00ff */
[----:B------:R-:W-:-:S13]  /*2eb30*/  IADD3 R2, P0, R14, R0, RZ ;  /* 0x000000000e027210 */ /* 0x000fda0007f1e0ff */
[----:B------:R-:W-:Y:S05]  /*2eb40*/  WARPSYNC.COLLECTIVE R15, `(.L_x_12496) ;  /* 0x000000000f087348 */ /* 0x000fea0003c00000 */
[----:B------:R0:W1:Y:S02]  /*2eb50*/  SHFL.IDX P6, R14, R13, R12, R11 ;  /* 0x0000000c0d0e7389 */ /* 0x00006400000c000b */
[----:B01----:R-:W-:Y:S01]  /*2eb60*/  ENDCOLLECTIVE ;  /* 0x000000000000791b */ /* 0x003fe20003800000 */
.L_x_12496:
        /* <DEDUP_REMOVED lines=13> */
.L_x_12497:
[----:B------:R-:W-:Y:S02]  /*2ec40*/  IMAD.MOV.U32 R13, RZ, RZ, R7 ;  /* 0x000000ffff0d7224 */ /* 0x000fe400078e0007 */
[----:B------:R-:W-:Y:S01]  /*2ec50*/  IMAD.MOV.U32 R12, RZ, RZ, 0x5 ;  /* 0x00000005ff0c7424 */ /* 0x000fe200078e00ff */
[----:B------:R-:W-:-:S13]  /*2ec60*/  IADD3 R2, P0, R14, R0, RZ ;  /* 0x000000000e027210 */ /* 0x000fda0007f1e0ff */
[----:B------:R-:W-:Y:S05]  /*2ec70*/  WARPSYNC.COLLECTIVE R15, `(.L_x_12498) ;  /* 0x000000000f087348 */ /* 0x000fea0003c00000 */
[----:B------:R0:W1:Y:S02]  /*2ec80*/  SHFL.IDX P6, R14, R13, R12, R11 ;  /* 0x0000000c0d0e7389 */ /* 0x00006400000c000b */
[----:B01----:R-:W-:Y:S01]  /*2ec90*/  ENDCOLLECTIVE ;  /* 0x000000000000791b */ /* 0x003fe20003800000 */
.L_x_12498:
        /* <DEDUP_REMOVED lines=13> */
.L_x_12499:
[----:B------:R-:W-:Y:S05]  /*2ed70*/  BRA `(.L_x_12500) ;  /* 0xffffffa400807947 */ /* 0x000fea000383ffff */
.L_x_12317:
[----:B------:R-:W-:Y:S01]  /*2ed80*/  BSSY B0, `(.L_x_12501) ;  /* 0x0000008000007945 */ /* 0x000fe20003800000 */
[----:B------:R-:W-:Y:S01]  /*2ed90*/  MOV R13, R16 ;  /* 0x00000010000d7202 */ /* 0x000fe20000000f00 */
[----:B------:R-:W-:Y:S02]  /*2eda0*/  IMAD.MOV.U32 R12, RZ, RZ, RZ ;  /* 0x000000ffff0c7224 */ /* 0x000fe400078e00ff */
[----:B------:R-:W-:Y:S02]  /*2edb0*/  IMAD.MOV.U32 R11, RZ, RZ, 0x1f ;  /* 0x0000001fff0b7424 */ /* 0x000fe400078e00ff */
[----:B------:R-:W-:-:S07]  /*2edc0*/  IMAD.MOV.U32 R15, RZ, RZ, -0x1 ;  /* 0xffffffffff0f7424 */ /* 0x000fce00078e00ff */
[----:B0-23--:R-:W-:Y:S05]  /*2edd0*/  WARPSYNC.COLLECTIVE R15, `(.L_x_12502) ;  /* 0x000000000f087348 */ /* 0x00dfea0003c00000 */
[----:B------:R1:W4:Y:S02]  /*2ede0*/  SHFL.IDX P6, R14, R13, R12, R11 ;  /* 0x0000000c0d0e7389 */ /* 0x00032400000c000b */
[----:B01234-:R-:W-:Y:S01]  /*2edf0*/  ENDCOLLECTIVE ;  /* 0x000000000000791b */ /* 0x01ffe20003800000 */
.L_x_12502:
[----:B------:R-:W-:Y:S05]  /*2ee00*/  BSYNC B0 ;  /* 0x0000000000007941 */ /* 0x000fea0003800000 */
.L_x_12501:
[----:B------:R-:W-:Y:S01]  /*2ee10*/  IMAD.MOV.U32 R13, RZ, RZ, R16 ;  /* 0x000000ffff0d7224 */ /* 0x000fe200078e0010 */
[----:B------:R-:W-:Y:S01]  /*2ee20*/  MOV R11, 0x1f ;  /* 0x0000001f000b7802 */ /* 0x000fe20000000f00 */
[----:B------:R-:W-:Y:S02]  /*2ee30*/  IMAD.MOV.U32 R12, RZ, RZ, 0x1 ;  /* 0x00000001ff0c7424 */ /* 0x000fe400078e00ff */
[----:B------:R-:W-:Y:S02]  /*2ee40*/  IMAD.MOV.U32 R15, RZ, RZ, -0x1 ;  /* 0xffffffffff0f7424 */ /* 0x000fe400078e00ff */
[----:B------:R-:W-:Y:S02]  /*2ee50*/  IMAD.IADD R5, R19, 0x1, R8 ;  /* 0x0000000113057824 */ /* 0x000fe400078e0208 */
[----:B------:R-:W-:-:S07]  /*2ee60*/  IMAD.MOV.U32 R0, RZ, RZ, R14 ;  /* 0x000000ffff007224 */ /* 0x000fce00078e000e */
[----:B------:R-:W-:Y:S05]  /*2ee70*/  WARPSYNC.COLLECTIVE R15, `(.L_x_12503) ;  /* 0x000000000f087348 */ /* 0x000fea0003c00000 */
[----:B------:R0:W1:Y:S02]  /*2ee80*/  SHFL.IDX P6, R14, R13, R12, R11 ;  /* 0x0000000c0d0e7389 */ /* 0x00006400000c000b */
[----:B01----:R-:W-:Y:S01]  /*2ee90*/  ENDCOLLECTIVE ;  /* 0x000000000000791b */ /* 0x003fe20003800000 */
.L_x_12503:
        /* <DEDUP_REMOVED lines=18> */
.L_x_12504:
[----:B------:R-:W-:Y:S01]  /*2efc0*/  IMAD.MOV.U32 R12, RZ, RZ, 0x2 ;  /* 0x00000002ff0c7424 */ /* 0x000fe200078e00ff */
[----:B------:R-:W-:-:S05]  /*2efd0*/  SEL R6, R14, RZ, P1 ;  /* 0x000000ff0e067207 */ /* 0x000fca0000800000 */
[----:B------:R-:W-:-:S04]  /*2efe0*/  IMAD.IADD R6, R5, 0x1, R6 ;  /* 0x0000000105067824 */ /* 0x000fc800078e0206 */
[----:B------:R-:W-:-:S07]  /*2eff0*/  IMAD.MOV.U32 R13, RZ, RZ, R6 ;  /* 0x000000ffff0d7224 */ /* 0x000fce00078e0006 */
[----:B------:R-:W-:Y:S05]  /*2f000*/  WARPSYNC.COLLECTIVE R15, `(.L_x_12505) ;  /* 0x000000000f087348 */ /* 0x000fea0003c00000 */
[----:B------:R0:W1:Y:S02]  /*2f010*/  SHFL.UP P6, R14, R13, R12, R11 ;  /* 0x0400000c0d0e7389 */ /* 0x00006400000c000b */
[----:B01----:R-:W-:Y:S01]  /*2f020*/  ENDCOLLECTIVE ;  /* 0x000000000000791b */ /* 0x003fe20003800000 */
.L_x_12505:
[----:B------:R-:W-:Y:S01]  /*2f030*/  IMAD.MOV.U32 R12, RZ, RZ, 0x4 ;  /* 0x00000004ff0c7424 */ /* 0x000fe200078e00ff */
[----:B------:R-:W-:-:S05]  /*2f040*/  SEL R7, R14, RZ, P2 ;  /* 0x000000ff0e077207 */ /* 0x000fca0001000000 */
[----:B------:R-:W-:-:S04]  /*2f050*/  IMAD.IADD R7, R6, 0x1, R7 ;  /* 0x0000000106077824 */ /* 0x000fc800078e0207 */
[----:B------:R-:W-:-:S07]  /*2f060*/  IMAD.MOV.U32 R13, RZ, RZ, R7 ;  /* 0x000000ffff0d7224 */ /* 0x000fce00078e0007 */
[----:B------:R-:W-:Y:S05]  /*2f070*/  WARPSYNC.COLLECTIVE R15, `(.L_x_12506) ;  /* 0x000000000f087348 */ /* 0x000fea0003c00000 */
[----:B------:R0:W1:Y:S02]  /*2f080*/  SHFL.UP P6, R14, R13, R12, R11 ;  /* 0x0400000c0d0e7389 */ /* 0x00006400000c000b */
[----:B01----:R-:W-:Y:S01]  /*2f090*/  ENDCOLLECTIVE ;  /* 0x000000000000791b */ /* 0x003fe20003800000 */
.L_x_12506:
[----:B------:R-:W-:Y:S01]  /*2f0a0*/  IMAD.MOV.U32 R12, RZ, RZ, 0x8 ;  /* 0x00000008ff0c7424 */ /* 0x000fe200078e00ff */
[----:B------:R-:W-:-:S04]  /*2f0b0*/  SEL R2, R14, RZ, P3 ;  /* 0x000000ff0e027207 */ /* 0x000fc80001800000 */
[----:B------:R-:W-:-:S05]  /*2f0c0*/  IADD3 R2, R7, R2, RZ ;  /* 0x0000000207027210 */ /* 0x000fca0007ffe0ff */
[----:B------:R-:W-:-:S07]  /*2f0d0*/  IMAD.MOV.U32 R13, RZ, RZ, R2 ;  /* 0x000000ffff0d7224 */ /* 0x000fce00078e0002 */
[----:B------:R-:W-:Y:S05]  /*2f0e0*/  WARPSYNC.COLLECTIVE R15, `(.L_x_12507) ;  /* 0x000000000f087348 */ /* 0x000fea0003c00000 */
[----:B------:R0:W1:Y:S02]  /*2f0f0*/  SHFL.UP P6, R14, R13, R12, R11 ;  /* 0x0400000c0d0e7389 */ /* 0x00006400000c000b */
[----:B01----:R-:W-:Y:S01]  /*2f100*/  ENDCOLLECTIVE ;  /* 0x000000000000791b */ /* 0x003fe20003800000 */
.L_x_12507:
[----:B------:R-:W-:Y:S01]  /*2f110*/  IMAD.MOV.U32 R12, RZ, RZ, 0x10 ;  /* 0x00000010ff0c7424 */ /* 0x000fe200078e00ff */
[----:B------:R-:W-:-:S05]  /*2f120*/  SEL R3, R14, RZ, P4 ;  /* 0x000000ff0e037207 */ /* 0x000fca0002000000 */
[----:B------:R-:W-:-:S04]  /*2f130*/  IMAD.IADD R3, R2, 0x1, R3 ;  /* 0x0000000102037824 */ /* 0x000fc800078e0203 */
[----:B------:R-:W-:-:S07]  /*2f140*/  IMAD.MOV.U32 R13, RZ, RZ, R3 ;  /* 0x000000ffff0d7224 */ /* 0x000fce00078e0003 */
[----:B------:R-:W-:Y:S05]  /*2f150*/  WARPSYNC.COLLECTIVE R15, `(.L_x_12508) ;  /* 0x000000000f087348 */ /* 0x000fea0003c00000 */
[----:B------:R0:W1:Y:S02]  /*2f160*/  SHFL.UP P6, R14, R13, R12, R11 ;  /* 0x0400000c0d0e7389 */ /* 0x00006400000c000b */
[----:B01----:R-:W-:Y:S01]  /*2f170*/  ENDCOLLECTIVE ;  /* 0x000000000000791b */ /* 0x003fe20003800000 */
.L_x_12508:
        /* <DEDUP_REMOVED lines=8> */
.L_x_12509:
[----:B------:R-:W-:Y:S05]  /*2f200*/  BRA `(.L_x_12510) ;  /* 0xffffffa400dc7947 */ /* 0x000fea000383ffff */
.L_x_12322:
        /* <DEDUP_REMOVED lines=8> */
.L_x_12512:
[----:B------:R-:W-:Y:S05]  /*2f290*/  BSYNC B0 ;  /* 0x0000000000007941 */ /* 0x000fea0003800000 */
.L_x_12511:
        /* <DEDUP_REMOVED lines=8> */
.L_x_12513:
[----:B------:R-:W-:Y:S01]  /*2f320*/  IMAD.MOV.U32 R12, RZ, RZ, 0x4 ;  /* 0x00000004ff0c7424 */ /* 0x000fe200078e00ff */
[----:B------:R-:W-:-:S05]  /*2f330*/  SEL R2, R14, RZ, P2 ;  /* 0x000000ff0e027207 */ /* 0x000fca0001000000 */
[----:B------:R-:W-:-:S04]  /*2f340*/  IMAD.IADD R2, R13, 0x1, R2 ;  /* 0x000000010d027824 */ /* 0x000fc800078e0202 */
[----:B------:R-:W-:-:S07]  /*2f350*/  IMAD.MOV.U32 R13, RZ, RZ, R2 ;  /* 0x000000ffff0d7224 */ /* 0x000fce00078e0002 */
[----:B------:R-:W-:Y:S05]  /*2f360*/  WARPSYNC.COLLECTIVE R15, `(.L_x_12514) ;  /* 0x000000000f087348 */ /* 0x000fea0003c00000 */
[----:B------:R0:W1:Y:S02]  /*2f370*/  SHFL.UP P6, R14, R13, R12, R11 ;  /* 0x0400000c0d0e7389 */ /* 0x00006400000c000b */
[----:B01----:R-:W-:Y:S01]  /*2f380*/  ENDCOLLECTIVE ;  /* 0x000000000000791b */ /* 0x003fe20003800000 */
.L_x_12514:
[----:B------:R-:W-:Y:S01]  /*2f390*/  IMAD.MOV.U32 R12, RZ, RZ, 0x8 ;  /* 0x00000008ff0c7424 */ /* 0x000fe200078e00ff */
[----:B------:R-:W-:-:S04]  /*2f3a0*/  SEL R3, R14, RZ, P3 ;  /* 0x000000ff0e037207 */ /* 0x000fc80001800000 */
[----:B------:R-:W-:-:S05]  /*2f3b0*/  IADD3 R3, R2, R3, RZ ;  /* 0x0000000302037210 */ /* 0x000fca0007ffe0ff */
[----:B------:R-:W-:-:S07]  /*2f3c0*/  IMAD.MOV.U32 R13, RZ, RZ, R3 ;  /* 0x000000ffff0d7224 */ /* 0x000fce00078e0003 */
[----:B------:R-:W-:Y:S05]  /*2f3d0*/  WARPSYNC.COLLECTIVE R15, `(.L_x_12515) ;  /* 0x000000000f087348 */ /* 0x000fea0003c00000 */
[----:B------:R0:W1:Y:S02]  /*2f3e0*/  SHFL.UP P6, R14, R13, R12, R11 ;  /* 0x0400000c0d0e7389 */ /* 0x00006400000c000b */
[----:B01----:R-:W-:Y:S01]  /*2f3f0*/  ENDCOLLECTIVE ;  /* 0x000000000000791b */ /* 0x003fe20003800000 */
.L_x_12515:
[----:B------:R-:W-:Y:S01]  /*2f400*/  IMAD.MOV.U32 R12, RZ, RZ, 0x10 ;  /* 0x00000010ff0c7424 */ /* 0x000fe200078e00ff */
[----:B------:R-:W-:-:S05]  /*2f410*/  SEL R4, R14, RZ, P4 ;  /* 0x000000ff0e047207 */ /* 0x000fca0002000000 */
[----:B------:R-:W-:-:S04]  /*2f420*/  IMAD.IADD R4, R3, 0x1, R4 ;  /* 0x0000000103047824 */ /* 0x000fc800078e0204 */
[----:B------:R-:W-:-:S07]  /*2f430*/  IMAD.MOV.U32 R13, RZ, RZ, R4 ;  /* 0x000000ffff0d7224 */ /* 0x000fce00078e0004 */
[----:B------:R-:W-:Y:S05]  /*2f440*/  WARPSYNC.COLLECTIVE R15, `(.L_x_12516) ;  /* 0x000000000f087348 */ /* 0x000fea0003c00000 */
[----:B------:R0:W1:Y:S02]  /*2f450*/  SHFL.UP P6, R14, R13, R12, R11 ;  /* 0x0400000c0d0e7389 */ /* 0x00006400000c000b */
[----:B01----:R-:W-:Y:S01]  /*2f460*/  ENDCOLLECTIVE ;  /* 0x000000000000791b */ /* 0x003fe20003800000 */
.L_x_12516:
        /* <DEDUP_REMOVED lines=8> */
.L_x_12517:
[----:B------:R-:W-:Y:S05]  /*2f4f0*/  BRA `(.L_x_12518) ;  /* 0xffffffa400bc7947 */ /* 0x000fea000383ffff */
.L_x_12324:
[----:B------:R-:W-:Y:S01]  /*2f500*/  BSSY B0, `(.L_x_12519) ;  /* 0x0000006000007945 */ /* 0x000fe20003800000 */
[----:B------:R-:W-:Y:S01]  /*2f510*/  PLOP3.LUT P6, PT, P6, PT, PT, 0x8, 0x0 ;  /* 0x000000000000781c */ /* 0x000fe200037ce170 */
[----:B------:R-:W-:-:S12]  /*2f520*/  IMAD.MOV.U32 R15, RZ, RZ, -0x1 ;  /* 0xffffffffff0f7424 */ /* 0x000fd800078e00ff */
[----:B0-----:R-:W-:Y:S05]  /*2f530*/  WARPSYNC.COLLECTIVE R15, `(.L_x_12520) ;  /* 0x000000000f087348 */ /* 0x001fea0003c00000 */
[----:B------:R-:W-:Y:S01]  /*2f540*/  VOTE.ANY R14, PT, P6 ;  /* 0x00000000000e7806 */ /* 0x000fe200030e0100 */
[----:B0-----:R-:W-:Y:S06]  /*2f550*/  ENDCOLLECTIVE ;  /* 0x000000000000791b */ /* 0x001fec0003800000 */
.L_x_12520:
[----:B------:R-:W-:Y:S05]  /*2f560*/  BSYNC B0 ;  /* 0x0000000000007941 */ /* 0x000fea0003800000 */
.L_x_12519:
        /* <DEDUP_REMOVED lines=9> */
.L_x_12521:
[----:B------:R-:W-:Y:S01]  /*2f600*/  IMAD.MOV.U32 R5, RZ, RZ, R14 ;  /* 0x000000ffff057224 */ /* 0x000fe200078e000e */
[----:B------:R-:W-:Y:S06]  /*2f610*/  BRA `(.L_x_12522) ;  /* 0xffffffa400ac7947 */ /* 0x000fec000383ffff */
.L_x_12326:
[----:B------:R-:W-:Y:S01]  /*2f620*/  BSSY B0, `(.L_x_12523) ;  /* 0x0000007000007945 */ /* 0x000fe20003800000 */
[----:B------:R-:W-:Y:S02]  /*2f630*/  IMAD.MOV.U32 R13, RZ, RZ, R2 ;  /* 0x000000ffff0d7224 */ /* 0x000fe400078e0002 */
[----:B------:R-:W-:Y:S02]  /*2f640*/  IMAD.MOV.U32 R11, RZ, RZ, 0x1f ;  /* 0x0000001fff0b7424 */ /* 0x000fe400078e00ff */
[----:B------:R-:W-:-:S07]  /*2f650*/  IMAD.MOV.U32 R15, RZ, RZ, -0x1 ;  /* 0xffffffffff0f7424 */ /* 0x000fce00078e00ff */
[----:B012---:R-:W-:Y:S05]  /*2f660*/  WARPSYNC.COLLECTIVE R15, `(.L_x_12524) ;  /* 0x000000000f087348 */ /* 0x007fea0003c00000 */
[----:B------:R3:W4:Y:S02]  /*2f670*/  SHFL.IDX P6, R14, R13, R12, R11 ;  /* 0x0000000c0d0e7389 */ /* 0x00072400000c000b */
[----:B01234-:R-:W-:Y:S01]  /*2f680*/  ENDCOLLECTIVE ;  /* 0x000000000000791b */ /* 0x01ffe20003800000 */
.L_x_12524:
[----:B------:R-:W-:Y:S05]  /*2f690*/  BSYNC B0 ;  /* 0x0000000000007941 */ /* 0x000fea0003800000 */
.L_x_12523:
[----:B------:R-:W-:Y:S05]  /*2f6a0*/  BRA `(.L_x_12325) ;  /* 0xffffffa400a47947 */ /* 0x000fea000383ffff */
.L_x_12330:
[----:B0-----:R0:W1:Y:S02]  /*2f6b0*/  SYNCS.PHASECHK.TRANS64.TRYWAIT P0, [R4+URZ+0x22820], R0 ;  /* 0x02282000040075a7 */ /* 0x001064000800017f */
[----:B-1----:R-:W-:Y:S05]  /*2f6c0*/  @!P0 NANOSLEEP.SYNCS 0x989680 ;  /* 0x009896800000895d */ /* 0x002fea0003900000 */
[----:B------:R-:W1:Y:S02]  /*2f6d0*/  @!P0 SYNCS.PHASECHK.TRANS64 P0, [R4+URZ+0x22820], R0 ;  /* 0x02282000040085a7 */ /* 0x000e64000800007f */
[----:B-1----:R-:W-:Y:S05]  /*2f6e0*/  @!P0 BRA `(.L_x_12330) ;  /* 0xfffffffc00f08947 */ /* 0x002fea000383ffff */
[----:B------:R-:W-:Y:S05]  /*2f6f0*/  BRA `(.L_x_12525) ;  /* 0xffffffac001c7947 */ /* 0x000fea000383ffff */
.L_x_12331:
        /* <DEDUP_REMOVED lines=8> */
[----:B0-----:R-:W-:Y:S05]  /*2f780*/  WARPSYNC.COLLECTIVE R15, `(.L_x_12527) ;  /* 0x000000000f087348 */ /* 0x001fea0003c00000 */
[----:B------:R1:W2:Y:S02]  /*2f790*/  SHFL.IDX P6, R14, R13, R12, R11 ;  /* 0x0000000c0d0e7389 */ /* 0x0002a400000c000b */
[----:B012---:R-:W-:Y:S01]  /*2f7a0*/  ENDCOLLECTIVE ;  /* 0x000000000000791b */ /* 0x007fe20003800000 */
.L_x_12527:
[----:B------:R-:W-:Y:S05]  /*2f7b0*/  BSYNC B0 ;  /* 0x0000000000007941 */ /* 0x000fea0003800000 */
.L_x_12526:
[----:B------:R-:W-:Y:S05]  /*2f7c0*/  BRA `(.L_x_12528) ;  /* 0xffffffac00047947 */ /* 0x000fea000383ffff */
.L_x_12332:
[----:B------:R-:W-:Y:S01]  /*2f7d0*/  BSSY B0, `(.L_x_12529) ;  /* 0x0000006000007945 */ /* 0x000fe20003800000 */
[----:B------:R-:W-:-:S07]  /*2f7e0*/  IMAD.MOV.U32 R15, RZ, RZ, -0x1 ;  /* 0xffffffffff0f7424 */ /* 0x000fce00078e00ff */
[----:B0-----:R-:W-:Y:S05]  /*2f7f0*/  WARPSYNC.COLLECTIVE R15, `(.L_x_12530) ;  /* 0x000000000f0c7348 */ /* 0x001fea0003c00000 */
[----:B------:R-:W-:Y:S02]  /*2f800*/  ELECT P6, UR62, PT ;  /* 0x00000000003e782f */ /* 0x000fe400038c0000 */
[----:B------:R-:W-:Y:S01]  /*2f810*/  MOV R14, UR62 ;  /* 0x0000003e000e7c02 */ /* 0x000fe20008000f00 */
[----:B0-----:R-:W-:Y:S10]  /*2f820*/  ENDCOLLECTIVE ;  /* 0x000000000000791b */ /* 0x001ff40003800000 */
.L_x_12530:
[----:B------:R-:W-:Y:S05]  /*2f830*/  BSYNC B0 ;  /* 0x0000000000007941 */ /* 0x000fea0003800000 */
.L_x_12529:
[----:B------:R-:W-:Y:S05]  /*2f840*/  BRA `(.L_x_12531) ;  /* 0xffffffa800f87947 */ /* 0x000fea000383ffff */
.L_x_12334:
[----:B0-----:R0:W1:Y:S02]  /*2f850*/  SYNCS.PHASECHK.TRANS64.TRYWAIT P1, [R5+URZ+0x22840], R0 ;  /* 0x02284000050075a7 */ /* 0x001064000802017f */
[----:B-1----:R-:W-:Y:S05]  /*2f860*/  @!P1 NANOSLEEP.SYNCS 0x989680 ;  /* 0x009896800000995d */ /* 0x002fea0003900000 */
[----:B------:R-:W1:Y:S02]  /*2f870*/  @!P1 SYNCS.PHASECHK.TRANS64 P1, [R5+URZ+0x22840], R0 ;  /* 0x02284000050095a7 */ /* 0x000e64000802007f */
[----:B-1----:R-:W-:Y:S05]  /*2f880*/  @!P1 BRA `(.L_x_12334) ;  /* 0xfffffffc00f09947 */ /* 0x002fea000383ffff */
[----:B------:R-:W-:Y:S05]  /*2f890*/  BRA `(.L_x_12532) ;  /* 0xffffffac00187947 */ /* 0x000fea000383ffff */
.L_x_12336:
[----:B-1----:R1:W2:Y:S02]  /*2f8a0*/  SYNCS.PHASECHK.TRANS64.TRYWAIT P1, [R25+URZ+0x22840], R2 ;  /* 0x02284002190075a7 */ /* 0x0022a4000802017f */
[----:B--2---:R-:W-:Y:S05]  /*2f8b0*/  @!P1 NANOSLEEP.SYNCS 0x989680 ;  /* 0x009896800000995d */ /* 0x004fea0003900000 */
[----:B------:R-:W2:Y:S02]  /*2f8c0*/  @!P1 SYNCS.PHASECHK.TRANS64 P1, [R25+URZ+0x22840], R2 ;  /* 0x02284002190095a7 */ /* 0x000ea4000802007f */
[----:B--2---:R-:W-:Y:S05]  /*2f8d0*/  @!P1 BRA `(.L_x_12336) ;  /* 0xfffffffc00f09947 */ /* 0x004fea000383ffff */
[----:B------:R-:W-:Y:S05]  /*2f8e0*/  BRA `(.L_x_12533) ;  /* 0xffffffac00247947 */ /* 0x000fea000383ffff */
.L_x_12338:
[----:B--2---:R2:W3:Y:S02]  /*2f8f0*/  SYNCS.PHASECHK.TRANS64.TRYWAIT P1, [R5+URZ+0x22860], R0 ;  /* 0x02286000050075a7 */ /* 0x0044e4000802017f */
[----:B---3--:R-:W-:Y:S05]  /*2f900*/  @!P1 NANOSLEEP.SYNCS 0x989680 ;  /* 0x009896800000995d */ /* 0x008fea0003900000 */
[----:B------:R-:W3:Y:S02]  /*2f910*/  @!P1 SYNCS.PHASECHK.TRANS64 P1, [R5+URZ+0x22860], R0 ;  /* 0x02286000050095a7 */ /* 0x000ee4000802007f */
[----:B---3--:R-:W-:Y:S05]  /*2f920*/  @!P1 BRA `(.L_x_12338) ;  /* 0xfffffffc00f09947 */ /* 0x008fea000383ffff */
[----:B------:R-:W-:Y:S05]  /*2f930*/  BRA `(.L_x_12534) ;  /* 0xffffffac00207947 */ /* 0x000fea000383ffff */
        .type           $_ZN7cutlass13device_kernelIN5flash11enable_sm90INS1_16FlashAttnFwdSm90INS1_25CollectiveMainloopFwdSm90ILi2EN4cute5tupleIJNS5_1CILi1EEES8_S8_EEENS6_IJNS7_ILi128EEENS7_ILi96EEENS7_ILi64EEEEEELi256ENS_6half_tEfNS_4arch4Sm90ELb0ELb1ELb1ELb1ELb1ELb1ELb0ELb1ELb0ELb1ELb0ELb0EEENS1_21CollectiveEpilogueFwdINS6_IJSA_NS7_ILi256EEESB_EEES9_SE_SG_Li256ELb1ELb1ELb0ELb0EEENS1_36VarlenDynamicPersistentTileSchedulerILi128ELi96ELi256ELi128ELb0ELb1ELb1ELb1ELb0ELb1EEEEEEEEEvNT_6ParamsE$_ZZN5flash25CollectiveMainloopFwdSm90ILi2EN4cute5tupleIJNS1_1CILi1EEES4_S4_EEENS2_IJNS3_ILi128EEENS3_ILi96EEENS3_ILi64EEEEEELi256EN7cutlass6half_tEfNSA_4arch4Sm90ELb0ELb1ELb1ELb1ELb1ELb1ELb0ELb1ELb0ELb1ELb0ELb0EE3mmaINS_16FlashAttnFwdSm90ISE_NS_21CollectiveEpilogueFwdINS2_IJS6_NS3_ILi256EEES7_EEES5_SB_SD_Li256ELb1ELb1ELb0ELb0EEENS_36VarlenDynamicPersistentTileSchedulerILi128ELi96ELi256ELi128ELb0ELb1ELb1ELb1ELb0ELb1EEEE13SharedStorageENS1_6TensorINS1_11ArrayEngineIfLm128EEENS1_6LayoutINS2_IJNS2_IJNS3_ILi2EEEST_NS3_ILi32EEEEEES4_S4_EEENS2_IJNS2_IJS4_ST_NS3_ILi4EEEEEENS3_ILi0EEESZ_EEEEEEENS_7SoftmaxILi2ELi0EEEEEbRKNSE_6ParamsENSA_13PipelineAsyncILi2EEES19_RNSA_13PipelineStateILj2EEERT0_RT1_iRiRKNS_16SeqlenInfoQKNewKILb1ELb1EEENS2_IJiiiiEEERT_ENKUliT_T0_T1_E_clIZSF_ISO_S12_S14_EbS17_S19_S19_S1C_S1E_S1G_iS1H_S1L_S1M_S1O_EUlRS1P_iE0_NS3_ILb1EEES1W_EEDaiS1P_S1Q_S1R_,@function
        .size           $_ZN7cutlass13device_kernelIN5flash11enable_sm90INS1_16FlashAttnFwdSm90INS1_25CollectiveMainloopFwdSm90ILi2EN4cute5tupleIJNS5_1CILi1EEES8_S8_EEENS6_IJNS7_ILi128EEENS7_ILi96EEENS7_ILi64EEEEEELi256ENS_6half_tEfNS_4arch4Sm90ELb0ELb1ELb1ELb1ELb1ELb1ELb0ELb1ELb0ELb1ELb0ELb0EEENS1_21CollectiveEpilogueFwdINS6_IJSA_NS7_ILi256EEESB_EEES9_SE_SG_Li256ELb1ELb1ELb0ELb0EEENS1_36VarlenDynamicPersistentTileSchedulerILi128ELi96ELi256ELi128ELb0ELb1ELb1ELb1ELb0ELb1EEEEEEEEEvNT_6ParamsE$_ZZN5flash25CollectiveMainloopFwdSm90ILi2EN4cute5tupleIJNS1_1CILi1EEES4_S4_EEENS2_IJNS3_ILi128EEENS3_ILi96EEENS3_ILi64EEEEEELi256EN7cutlass6half_tEfNSA_4arch4Sm90ELb0ELb1ELb1ELb1ELb1ELb1ELb0ELb1ELb0ELb1ELb0ELb0EE3mmaINS_16FlashAttnFwdSm90ISE_NS_21CollectiveEpilogueFwdINS2_IJS6_NS3_ILi256EEES7_EEES5_SB_SD_Li256ELb1ELb1ELb0ELb0EEENS_36VarlenDynamicPersistentTileSchedulerILi128ELi96ELi256ELi128ELb0ELb1ELb1ELb1ELb0ELb1EEEE13SharedStorageENS1_6TensorINS1_11ArrayEngineIfLm128EEENS1_6LayoutINS2_IJNS2_IJNS3_ILi2EEEST_NS3_ILi32EEEEEES4_S4_EEENS2_IJNS2_IJS4_ST_NS3_ILi4EEEEEENS3_ILi0EEESZ_EEEEEEENS_7SoftmaxILi2ELi0EEEEEbRKNSE_6ParamsENSA_13PipelineAsyncILi2EEES19_RNSA_13PipelineStateILj2EEERT0_RT1_iRiRKNS_16SeqlenInfoQKNewKILb1ELb1EEENS2_IJiiiiEEERT_ENKUliT_T0_T1_E_clIZSF_ISO_S12_S14_EbS17_S19_S19_S1C_S1E_S1G_iS1H_S1L_S1M_S1O_EUlRS1P_iE0_NS3_ILb1EEES1W_EEDaiS1P_S1Q_S1R_,(.L_x_15674 - $_ZN7cutlass13device_kernelIN5flash11enable_sm90INS1_16FlashAttnFwdSm90INS1_25CollectiveMainloopFwdSm90ILi2EN4cute5tupleIJNS5_1CILi1EEES8_S8_EEENS6_IJNS7_ILi128EEENS7_ILi96EEENS7_ILi64EEEEEELi256ENS_6half_tEfNS_4arch4Sm90ELb0ELb1ELb1ELb1ELb1ELb1ELb0ELb1ELb0ELb1ELb0ELb0EEENS1_21CollectiveEpilogueFwdINS6_IJSA_NS7_ILi256EEESB_EEES9_SE_SG_Li256ELb1ELb1ELb0ELb0EEENS1_36VarlenDynamicPersistentTileSchedulerILi128ELi96ELi256ELi128ELb0ELb1ELb1ELb1ELb0ELb1EEEEEEEEEvNT_6ParamsE$_ZZN5flash25CollectiveMainloopFwdSm90ILi2EN4cute5tupleIJNS1_1CILi1EEES4_S4_EEENS2_IJNS3_ILi128EEENS3_ILi96EEENS3_ILi64EEEEEELi256EN7cutlass6half_tEfNSA_4arch4Sm90ELb0ELb1ELb1ELb1ELb1ELb1ELb0ELb1ELb0ELb1ELb0ELb0EE3mmaINS_16FlashAttnFwdSm90ISE_NS_21CollectiveEpilogueFwdINS2_IJS6_NS3_ILi256EEES7_EEES5_SB_SD_Li256ELb1ELb1ELb0ELb0EEENS_36VarlenDynamicPersistentTileSchedulerILi128ELi96ELi256ELi128ELb0ELb1ELb1ELb1ELb0ELb1EEEE13SharedStorageENS1_6TensorINS1_11ArrayEngineIfLm128EEENS1_6LayoutINS2_IJNS2_IJNS3_ILi2EEEST_NS3_ILi32EEEEEES4_S4_EEENS2_IJNS2_IJS4_ST_NS3_ILi4EEEEEENS3_ILi0EEESZ_EEEEEEENS_7SoftmaxILi2ELi0EEEEEbRKNSE_6ParamsENSA_13PipelineAsyncILi2EEES19_RNSA_13PipelineStateILj2EEERT0_RT1_iRiRKNS_16SeqlenInfoQKNewKILb1ELb1EEENS2_IJiiiiEEERT_ENKUliT_T0_T1_E_clIZSF_ISO_S12_S14_EbS17_S19_S19_S1C_S1E_S1G_iS1H_S1L_S1M_S1O_EUlRS1P_iE0_NS3_ILb1EEES1W_EEDaiS1P_S1Q_S1R_)
$_ZN7cutlass13device_kernelIN5flash11enable_sm90INS1_16FlashAttnFwdSm90INS1_25CollectiveMainloopFwdSm90ILi2EN4cute5tupleIJNS5_1CILi1EEES8_S8_EEENS6_IJNS7_ILi128EEENS7_ILi96EEENS7_ILi64EEEEEELi256ENS_6half_tEfNS_4arch4Sm90ELb0ELb1ELb1ELb1ELb1ELb1ELb0ELb1ELb0ELb1ELb0ELb0EEENS1_21CollectiveEpilogueFwdINS6_IJSA_NS7_ILi256EEESB_EEES9_SE_SG_Li256ELb1ELb1ELb0ELb0EEENS1_36VarlenDynamicPersistentTileSchedulerILi128ELi96ELi256ELi128ELb0ELb1ELb1ELb1ELb0ELb1EEEEEEEEEvNT_6ParamsE$_ZZN5flash25CollectiveMainloopFwdSm90ILi2EN4cute5tupleIJNS1_1CILi1EEES4_S4_EEENS2_IJNS3_ILi128EEENS3_ILi96EEENS3_ILi64EEEEEELi256EN7cutlass6half_tEfNSA_4arch4Sm90ELb0ELb1ELb1ELb1ELb1ELb1ELb0ELb1ELb0ELb1ELb0ELb0EE3mmaINS_16FlashAttnFwdSm90ISE_NS_21CollectiveEpilogueFwdINS2_IJS6_NS3_ILi256EEES7_EEES5_SB_SD_Li256ELb1ELb1ELb0ELb0EEENS_36VarlenDynamicPersistentTileSchedulerILi128ELi96ELi256ELi128ELb0ELb1ELb1ELb1ELb0ELb1EEEE13SharedStorageENS1_6TensorINS1_11ArrayEngineIfLm128EEENS1_6LayoutINS2_IJNS2_IJNS3_ILi2EEEST_NS3_ILi32EEEEEES4_S4_EEENS2_IJNS2_IJS4_ST_NS3_ILi4EEEEEENS3_ILi0EEESZ_EEEEEEENS_7SoftmaxILi2ELi0EEEEEbRKNSE_6ParamsENSA_13PipelineAsyncILi2EEES19_RNSA_13PipelineStateILj2EEERT0_RT1_iRiRKNS_16SeqlenInfoQKNewKILb1ELb1EEENS2_IJiiiiEEERT_ENKUliT_T0_T1_E_clIZSF_ISO_S12_S14_EbS17_S19_S19_S1C_S1E_S1G_iS1H_S1L_S1M_S1O_EUlRS1P_iE0_NS3_ILb1EEES1W_EEDaiS1P_S1Q_S1R_:
[----:B------:R-:W-:Y:S01]  /*2f940*/  R2UR UR5, R0 ;  /* 0x00000000000572ca */ /* 0x000fe200000e0000 */
[----:B------:R-:W-:-:S12]  /*2f950*/  ULDC UR4, c[0x0][0x20] ;  /* 0x0000080000047ab9 */ /* 0x000fd80000000800 */
[----:B------:R-:W-:-:S09]  /*2f960*/  UIADD3 UR4, -UR4, UR5, URZ ;  /* 0x0000000504047290 */ /* 0x000fd2000fffe13f */
[----:B------:R-:W2:Y:S04]  /*2f970*/  LDL.64 R8, [UR4+0x18] ;  /* 0x00001804ff087983 */ /* 0x000ea80008100a00 */
[----:B------:R-:W3:Y:S01]  /*2f980*/  LDL.64 R6, [UR4] ;  /* 0x00000004ff067983 */ /* 0x000ee20008100a00 */
[----:B------:R-:W-:-:S03]  /*2f990*/  ULDC.64 UR6, c[0x0][0x208] ;  /* 0x0000820000067ab9 */ /* 0x000fc60000000a00 */
[----:B--2---:R-:W2:Y:S04]  /*2f9a0*/  LD.E R4, desc[UR6][R8.64] ;  /* 0x0000000608047980 */ /* 0x004ea8000c101900 */
[----:B---3--:R0:W5:Y:S04]  /*2f9b0*/  LD.E R0, desc[UR6][R6.64] ;  /* 0x0000000606007980 */ /* 0x008168000c101900 */
[----:B------:R0:W5:Y:S01]  /*2f9c0*/  LD.E R3, desc[UR6][R6.64+0x4] ;  /* 0x0000040606037980 */ /* 0x000162000c101900 */
[----:B------:R-:W-:Y:S01]  /*2f9d0*/  BSSY B0, `(.L_x_12535) ;  /* 0x0000007000007945 */ /* 0x000fe20003800000 */
[----:B------:R-:W-:Y:S01]  /*2f9e0*/  IMAD.MOV.U32 R5, RZ, RZ, R49 ;  /* 0x000000ffff057224 */ /* 0x000fe200078e0031 */
[----:B--2---:R-:W-:-:S04]  /*2f9f0*/  LOP3.LUT R4, R4, 0x1, RZ, 0xfc, !PT ;  /* 0x0000000104047812 */ /* 0x004fc800078efcff */
[----:B------:R-:W-:Y:S01]  /*2fa00*/  ISETP.NE.AND P0, PT, R4, 0x3, PT ;  /* 0x000000030400780c */ /* 0x000fe20003f05270 */
[----:B------:R-:W-:-:S12]  /*2fa10*/  IMAD.MOV.U32 R4, RZ, RZ, R30 ;  /* 0x000000ffff047224 */ /* 0x000fd800078e001e */
[----:B0-----:R-:W-:Y:S05]  /*2fa20*/  @!P0 BRA `(.L_x_12536) ;  /* 0x0000000000048947 */ /* 0x001fea0003800000 */
[----:B------:R-:W-:Y:S01]  /*2fa30*/  BPT.TRAP 0x1 ;  /* 0x000000040000795c */ /* 0x000fe20000300000 */
.L_x_12536:
[----:B------:R-:W-:Y:S05]  /*2fa40*/  BSYNC B0 ;  /* 0x0000000000007941 */ /* 0x000fea0003800000 */
.L_x_12535:
[----:B------:R-:W2:Y:S01]  /*2fa50*/  LD.E.64 R12, desc[UR6][R8.64+0x18] ;  /* 0x00001806080c7980 */ /* 0x000ea2000c101b00 */
[----:B-----5:R-:W-:Y:S02]  /*2fa60*/  SHF.L.U32 R15, R3, 0x1f, RZ ;  /* 0x0000001f030f7819 */ /* 0x020fe400000006ff */
[----:B--2---:R-:W-:-:S05]  /*2fa70*/  MOV R13, R12 ;  /* 0x0000000c000d7202 */ /* 0x004fca0000000f00 */
[----:B------:R-:W-:-:S04]  /*2fa80*/  IMAD R0, R0, 0x8, R13 ;  /* 0x0000000800007824 */ /* 0x000fc800078e020d */
[----:B------:R0:W1:Y:S01]  /*2fa90*/  SYNCS.PHASECHK.TRANS64.TRYWAIT P0, [R0+URZ], R15 ;  /* 0x0000000f000075a7 */ /* 0x000062000800017f */
[----:B------:R-:W2:Y:S04]  /*2faa0*/  LD.E R12, desc[UR6][R8.64] ;  /* 0x00000006080c7980 */ /* 0x000ea8000c101900 */
[----:B------:R0:W5:Y:S04]  /*2fab0*/  LD.E R3, desc[UR6][R6.64] ;  /* 0x0000000606037980 */ /* 0x000168000c101900 */
[----:B------:R0:W5:Y:S01]  /*2fac0*/  LD.E R11, desc[UR6][R6.64+0x4] ;  /* 0x00000406060b7980 */ /* 0x000162000c101900 */
[----:B------:R-:W-:Y:S01]  /*2fad0*/  BSSY B0, `(.L_x_12537) ;  /* 0x0000005000007945 */ /* 0x000fe20003800000 */
[----:B--2---:R-:W-:-:S04]  /*2fae0*/  LOP3.LUT R12, R12, 0x1, RZ, 0xfc, !PT ;  /* 0x000000010c0c7812 */ /* 0x004fc800078efcff */
[----:B------:R-:W-:-:S13]  /*2faf0*/  ISETP.NE.AND P1, PT, R12, 0x3, PT ;  /* 0x000000030c00780c */ /* 0x000fda0003f25270 */
[----:B01----:R-:W-:Y:S05]  /*2fb00*/  @!P1 BRA `(.L_x_12538) ;  /* 0x0000000000049947 */ /* 0x003fea0003800000 */
[----:B------:R-:W-:Y:S01]  /*2fb10*/  BPT.TRAP 0x1 ;  /* 0x000000040000795c */ /* 0x000fe20000300000 */
.L_x_12538:
[----:B------:R-:W-:Y:S05]  /*2fb20*/  BSYNC B0 ;  /* 0x0000000000007941 */ /* 0x000fea0003800000 */
.L_x_12537:
[----:B------:R-:W-:Y:S04]  /*2fb30*/  BSSY B0, `(.L_x_12539) ;  /* 0x0000008000007945 */ /* 0x000fe80003800000 */
[----:B------:R-:W-:Y:S05]  /*2fb40*/  @P0 BRA `(.L_x_12540) ;  /* 0x0000000000180947 */ /* 0x000fea0003800000 */
[----:B------:R-:W2:Y:S01]  /*2fb50*/  LD.E.64 R8, desc[UR6][R8.64+0x18] ;  /* 0x0000180608087980 */ /* 0x000ea2000c101b00 */
[----:B-----5:R-:W-:Y:S02]  /*2fb60*/  SHF.L.U32 R6, R11, 0x1f, RZ ;  /* 0x0000001f0b067819 */ /* 0x020fe400000006ff */
[----:B--2---:R-:W-:-:S04]  /*2fb70*/  MOV R0, R8 ;  /* 0x0000000800007202 */ /* 0x004fc80000000f00 */
[----:B------:R-:W-:-:S04]  /*2fb80*/  LEA R3, R3, R0, 0x3 ;  /* 0x0000000003037211 */ /* 0x000fc800078e18ff */
[----:B------:R-:W0:Y:S02]  /*2fb90*/  SYNCS.PHASECHK.TRANS64.TRYWAIT P0, [R3+URZ], R6 ;  /* 0x00000006030075a7 */ /* 0x000e24000800017f */
[----:B0-----:R-:W-:Y:S05]  /*2fba0*/  @!P0 BRA `(.L_x_12541) ;  /* 0x000000ac00288947 */ /* 0x001fea0003800000 */
.L_x_12540:
[----:B------:R-:W-:Y:S05]  /*2fbb0*/  BSYNC B0 ;  /* 0x0000000000007941 */ /* 0x000fea0003800000 */
.L_x_12539:
[----:B------:R-:W2:Y:S04]  /*2fbc0*/  LDL.64 R12, [UR4] ;  /* 0x00000004ff0c7983 */ /* 0x000ea80008100a00 */
[----:B------:R-:W3:Y:S04]  /*2fbd0*/  LDL.64 R8, [UR4+0x28] ;  /* 0x00002804ff087983 */ /* 0x000ee80008100a00 */
[----:B0-----:R-:W4:Y:S04]  /*2fbe0*/  LDL.64 R6, [UR4+0x20] ;  /* 0x00002004ff067983 */ /* 0x001f280008100a00 */
[----:B------:R-:W4:Y:S04]  /*2fbf0*/  LDL.64 R14, [UR4+0x8] ;  /* 0x00000804ff0e7983 */ /* 0x000f280008100a00 */
[----:B--2---:R-:W2:Y:S04]  /*2fc00*/  LD.E R13, desc[UR6][R12.64] ;  /* 0x000000060c0d7980 */ /* 0x004ea8000c101900 */
[----:B---3--:R-:W2:Y:S01]  /*2fc10*/  LD.E.64 R20, desc[UR6][R8.64] ;  /* 0x0000000608147980 */ /* 0x008ea2000c101b00 */
[----:B------:R-:W-:Y:S05]  /*2fc20*/  WARPSYNC.ALL ;  /* 0x0000000000007948 */ /* 0x000fea0003800000 */
[----:B----4-:R0:W-:Y:S04]  /*2fc30*/  ST.E desc[UR6][R14.64], RZ ;  /* 0x000000ff0e007985 */ /* 0x0101e8000c101906 */
[----:B------:R-:W3:Y:S01]  /*2fc40*/  LD.E.64 R8, desc[UR6][R6.64] ;  /* 0x0000000606087980 */ /* 0x000ee2000c101b00 */
[----:B--2---:R-:W-:Y:S01]  /*2fc50*/  IMAD R12, R13, 0x300, R20 ;  /* 0x000003000d0c7824 */ /* 0x004fe200078e0214 */
[----:B------:R-:W-:Y:S01]  /*2fc60*/  WARPGROUP.ARRIVE ;  /* 0x00000000000079c5 */ /* 0x000fe20000000000 */
[----:B------:R-:W-:-:S02]  /*2fc70*/  IMAD.MOV.U32 R13, RZ, RZ, R21 ;  /* 0x000000ffff0d7224 */ /* 0x000fc400078e0015 */
[----:B------:R-:W-:Y:S01]  /*2fc80*/  IMAD.MOV.U32 R0, RZ, RZ, 0x1 ;  /* 0x00000001ff007424 */ /* 0x000fe200078e00ff */
        /* <DEDUP_REMOVED lines=10> */
[----:B------:R-:W-:-:S03]  /*2fd30*/  WARPGROUP.ARRIVE ;  /* 0x00000000000079c5 */ /* 0x000fc60000000000 */
        /* <DEDUP_REMOVED lines=19> */
[----:B------:R-:W-:Y:S01]  /*2fe70*/  IMAD.MOV.U32 R13, RZ, RZ, R21 ;  /* 0x000000ffff0d7224 */ /* 0x000fe200078e0015 */
[----:B------:R-:W-:Y:S01]  /*2fe80*/  IADD3 R12, R12, 0x6, RZ ;  /* 0x000000060c0c7810 */ /* 0x000fe20007ffe0ff */
[----:B------:R-:W-:-:S03]  /*2fe90*/  WARPGROUP.ARRIVE ;  /* 0x00000000000079c5 */ /* 0x000fc60000000000 */
        /* <DEDUP_REMOVED lines=8> */
[----:B------:R-:W2:Y:S04]  /*2ff20*/  LDL.64 R12, [UR4+0x18] ;  /* 0x00001804ff0c7983 */ /* 0x000ea80008100a00 */
[----:B------:R-:W3:Y:S01]  /*2ff30*/  LDL.64 R8, [UR4] ;  /* 0x00000004ff087983 */ /* 0x000ee20008100a00 */
[----:B------:R-:W1:Y:S02]  /*2ff40*/  S2R R6, SR_TID.X ;  /* 0x0000000000067919 */ /* 0x000e640000002100 */
[----:B-1---5:R-:W-:-:S04]  /*2ff50*/  SHF.R.U32.HI R3, RZ, 0x7, R6 ;  /* 0x00000007ff037819 */ /* 0x022fc80000011606 */
[----:B------:R-:W-:-:S05]  /*2ff60*/  IADD3 R3, -R3, 0xb, RZ ;  /* 0x0000000b03037810 */ /* 0x000fca0007ffe1ff */
[----:B------:R0:W-:Y:S06]  /*2ff70*/  BAR.ARV R3, 0x100 ;  /* 0x000400030000751d */ /* 0x0001ec0000002000 */
[----:B--2---:R-:W2:Y:S04]  /*2ff80*/  LD.E R11, desc[UR6][R12.64] ;  /* 0x000000060c0b7980 */ /* 0x004ea8000c101900 */
[----:B---3--:R0:W5:Y:S01]  /*2ff90*/  LD.E R7, desc[UR6][R8.64] ;  /* 0x0000000608077980 */ /* 0x008162000c101900 */
[----:B------:R-:W-:Y:S01]  /*2ffa0*/  BSSY B0, `(.L_x_12542) ;  /* 0x0000005000007945 */ /* 0x000fe20003800000 */
[----:B--2---:R-:W-:-:S04]  /*2ffb0*/  LOP3.LUT R11, R11, 0x1, RZ, 0xfc, !PT ;  /* 0x000000010b0b7812 */ /* 0x004fc800078efcff */
[----:B------:R-:W-:-:S13]  /*2ffc0*/  ISETP.NE.AND P0, PT, R11, 0x3, PT ;  /* 0x000000030b00780c */ /* 0x000fda0003f05270 */
[----:B0-----:R-:W-:Y:S05]  /*2ffd0*/  @!P0 BRA `(.L_x_12543) ;  /* 0x0000000000048947 */ /* 0x001fea0003800000 */
[----:B------:R-:W-:Y:S01]  /*2ffe0*/  BPT.TRAP 0x1 ;  /* 0x000000040000795c */ /* 0x000fe20000300000 */
.L_x_12543:
[----:B------:R-:W-:Y:S05]  /*2fff0*/  BSYNC B0 ;  /* 0x0000000000007941 */ /* 0x000fea0003800000 */
.L_x_12542:
[----:B------:R-:W2:Y:S04]  /*30000*/  LD.E.64 R8, desc[UR6][R12.64+0x20] ;  /* 0x000020060c087980 */ /* 0x000ea8000c101b00 */
[----:B------:R-:W3:Y:S01]  /*30010*/  LD.E R3, desc[UR6][R12.64+0xc] ;  /* 0x00000c060c037980 */ /* 0x000ee2000c101900 */
[----:B--2---:R-:W-:-:S05]  /*30020*/  MOV R8, R8 ;  /* 0x0000000800087202 */ /* 0x004fca0000000f00 */
[----:B-----5:R-:W-:-:S05]  /*30030*/  IMAD R8, R7, 0x8, R8 ;  /* 0x0000000807087824 */ /* 0x020fca00078e0208 */
[----:B---3--:R-:W-:-:S04]  /*30040*/  PRMT R3, R3, 0x654, R8 ;  /* 0x0000065403037816 */ /* 0x008fc80000000008 */
[----:B------:R0:W-:Y:S01]  /*30050*/  SYNCS.ARRIVE.TRANS64.RED.A1T0 RZ, [R3+URZ], RZ ;  /* 0x000000ff03ff79a7 */ /* 0x0001e2000810043f */
[----:B------:R-:W2:Y:S04]  /*30060*/  LDL.64 R8, [UR4+0x38] ;  /* 0x00003804ff087983 */ /* 0x000ea80008100a00 */
[----:B------:R-:W3:Y:S04]  /*30070*/  LD.E R82, desc[UR6][R4.64] ;  /* 0x0000000604527980 */ /* 0x000ee8000c101900 */
[----:B0-----:R-:W4:Y:S04]  /*30080*/  LD.E R3, desc[UR6][R4.64+0x24] ;  /* 0x0000240604037980 */ /* 0x001f28000c101900 */
[----:B------:R0:W3:Y:S04]  /*30090*/  LD.E R84, desc[UR6][R72.64] ;  /* 0x0000000648547980 */ /* 0x0000e8000c101900 */
[----:B------:R-:W3:Y:S04]  /*300a0*/  LD.E R7, desc[UR6][R4.64+0x8] ;  /* 0x0000080604077980 */ /* 0x000ee8000c101900 */
[----:B------:R-:W3:Y:S04]  /*300b0*/  LD.E R74, desc[UR6][R4.64+0xc] ;  /* 0x00000c06044a7980 */ /* 0x000ee8000c101900 */
[----:B------:R-:W3:Y:S04]  /*300c0*/  LD.E R72, desc[UR6][R4.64+0x10] ;  /* 0x0000100604487980 */ /* 0x000ee8000c101900 */
[----:B------:R-:W0:Y:S04]  /*300d0*/  LD.E R73, desc[UR6][R4.64+0x14] ;  /* 0x0000140604497980 */ /* 0x000e28000c101900 */
[----:B--2---:R-:W2:Y:S01]  /*300e0*/  LD.E.64 R14, desc[UR6][R8.64] ;  /* 0x00000006080e7980 */ /* 0x004ea2000c101b00 */
[----:B----4-:R-:W-:-:S03]  /*300f0*/  ISETP.NE.AND P0, PT, R3, 0x1, PT ;  /* 0x000000010300780c */ /* 0x010fc60003f05270 */
[----:B------:R-:W4:Y:S04]  /*30100*/  LD.E R9, desc[UR6][R4.64+0x18] ;  /* 0x0000180604097980 */ /* 0x000f28000c101900 */
[----:B------:R-:W4:Y:S06]  /*30110*/  LD.E R8, desc[UR6][R4.64+0x4] ;  /* 0x0000040604087980 */ /* 0x000f2c000c101900 */
[----:B------:R-:W4:Y:S04]  /*30120*/  @P0 LD.E R77, desc[UR6][R4.64+0x28] ;  /* 0x00002806044d0980 */ /* 0x000f28000c101900 */
[----:B------:R-:W4:Y:S04]  /*30130*/  @P0 LD.E R76, desc[UR6][R4.64+0x2c] ;  /* 0x00002c06044c0980 */ /* 0x000f28000c101900 */
[----:B--2---:R-:W2:Y:S01]  /*30140*/  LD.E R21, desc[UR6][R14.64] ;  /* 0x000000060e157980 */ /* 0x004ea2000c101900 */
[----:B---3--:R-:W-:-:S02]  /*30150*/  LOP3.LUT R74, RZ, R74, RZ, 0x33, !PT ;  /* 0x0000004aff4a7212 */ /* 0x008fc400078e33ff */
[----:B----4-:R-:W-:Y:S01]  /*30160*/  ISETP.GE.AND P1, PT, R9, 0x1, PT ;  /* 0x000000010900780c */ /* 0x010fe20003f26270 */
[----:B------:R-:W-:Y:S01]  /*30170*/  BSSY B0, `(.L_x_12544) ;  /* 0x00000a7000007945 */ /* 0x000fe20003800000 */
[----:B0-----:R-:W-:Y:S02]  /*30180*/  IMAD R73, R2, -0x60, R73 ;  /* 0xffffffa002497824 */ /* 0x001fe400078e0249 */
[-C--:B--2---:R-:W-:Y:S01]  /*30190*/  FMUL.FTZ R80, R45, R21.reuse ;  /* 0x000000152d507220 */ /* 0x084fe20000410000 */
        /* <DEDUP_REMOVED lines=26> */
[----:B------:R-:W-:Y:S01]  /*30340*/  LOP3.LUT R45, R45, 0xfffffffc, RZ, 0xc0, !PT ;  /* 0xfffffffc2d2d7812 */ /* 0x000fe200078ec0ff */
[----:B------:R-:W-:Y:S01]  /*30350*/  FMUL.FTZ R42, R59, R21 ;  /* 0x000000153b2a7220 */ /* 0x000fe20000410000 */
[----:B------:R-:W-:-:S02]  /*30360*/  LEA.HI R57, R54, R55, RZ, 0x5 ;  /* 0x0000003736397211 */ /* 0x000fc400078f28ff */
[--C-:B------:R-:W-:Y:S02]  /*30370*/  SHF.R.S32.HI R54, RZ, 0x2, R56.reuse ;  /* 0x00000002ff367819 */ /* 0x100fe40000011438 */
[----:B------:R-:W-:Y:S01]  /*30380*/  SHF.R.S32.HI R59, RZ, 0x1f, R56 ;  /* 0x0000001fff3b7819 */ /* 0x000fe20000011438 */
[----:B------:R-:W-:Y:S01]  /*30390*/  IMAD.IADD R82, R82, 0x1, -R45 ;  /* 0x0000000152527824 */ /* 0x000fe200078e0a2d */
[----:B------:R-:W-:Y:S02]  /*303a0*/  SHF.R.S32.HI R45, RZ, 0x7, R46 ;  /* 0x00000007ff2d7819 */ /* 0x000fe4000001142e */
[----:B------:R-:W-:Y:S02]  /*303b0*/  LEA.HI R59, R59, R54, RZ, 0x3 ;  /* 0x000000363b3b7211 */ /* 0x000fe400078f18ff */
[----:B------:R-:W-:Y:S02]  /*303c0*/  SHF.R.S32.HI R57, RZ, 0x5, R57 ;  /* 0x00000005ff397819 */ /* 0x000fe40000011439 */
[----:B------:R-:W-:-:S02]  /*303d0*/  LEA.HI R46, R46, R45, RZ, 0x1 ;  /* 0x0000002d2e2e7211 */ /* 0x000fc400078f08ff */
[----:B------:R-:W-:Y:S01]  /*303e0*/  LOP3.LUT R59, R59, 0xfffffff8, RZ, 0xc0, !PT ;  /* 0xfffffff83b3b7812 */ /* 0x000fe200078ec0ff */
[----:B------:R-:W-:Y:S01]  /*303f0*/  IMAD R84, R84, 0x8, R57 ;  /* 0x0000000854547824 */ /* 0x000fe200078e0239 */
[----:B------:R-:W-:Y:S02]  /*30400*/  LOP3.LUT R46, R46, 0x3fffffe, RZ, 0xc0, !PT ;  /* 0x03fffffe2e2e7812 */ /* 0x000fe400078ec0ff */
[----:B------:R-:W-:Y:S02]  /*30410*/  LEA.HI R57, R82, R82, RZ, 0x1 ;  /* 0x0000005252397211 */ /* 0x000fe400078f08ff */
[----:B------:R-:W-:Y:S01]  /*30420*/  IADD3 R59, R54, -R59, RZ ;  /* 0x8000003b363b7210 */ /* 0x000fe20007ffe0ff */
[----:B------:R-:W-:Y:S01]  /*30430*/  IMAD.IADD R46, R45, 0x1, -R46 ;  /* 0x000000012d2e7824 */ /* 0x000fe200078e0a2e */
[----:B------:R-:W-:-:S03]  /*30440*/  LOP3.LUT R57, R57, 0x1ffffffe, RZ, 0xc0, !PT ;  /* 0x1ffffffe39397812 */ /* 0x000fc600078ec0ff */
[----:B------:R-:W-:Y:S02]  /*30450*/  IMAD.U32 R59, R84, 0x10, R59 ;  /* 0x00000010543b7824 */ /* 0x000fe400078e003b */
[-C--:B------:R-:W-:Y:S01]  /*30460*/  FMUL.FTZ R64, R64, R21.reuse ;  /* 0x0000001540407220 */ /* 0x080fe20000410000 */
[-C--:B------:R-:W-:Y:S01]  /*30470*/  FMUL.FTZ R12, R27, R21.reuse ;  /* 0x000000151b0c7220 */ /* 0x080fe20000410000 */
[----:B------:R-:W-:Y:S02]  /*30480*/  IMAD.IADD R57, R82, 0x1, -R57 ;  /* 0x0000000152397824 */ /* 0x000fe400078e0a39 */
[-C--:B------:R-:W-:Y:S01]  /*30490*/  FMUL.FTZ R27, R43, R21.reuse ;  /* 0x000000152b1b7220 */ /* 0x080fe20000410000 */
[----:B------:R-:W-:Y:S02]  /*304a0*/  IMAD R46, R46, 0x40, R59 ;  /* 0x000000402e2e7824 */ /* 0x000fe400078e023b */
[----:B------:R-:W-:Y:S02]  /*304b0*/  FMUL.FTZ R43, R62, R21 ;  /* 0x000000153e2b7220 */ /* 0x000fe40000410000 */
[----:B------:R0:W1:Y:S02]  /*304c0*/  MUFU.TANH R62, R64 ;  /* 0x00000040003e7308 */ /* 0x0000640000002400 */
[----:B0-----:R-:W-:-:S04]  /*304d0*/  IMAD R64, R57, 0x8, R46 ;  /* 0x0000000839407824 */ /* 0x001fc800078e022e */
[----:B------:R-:W-:-:S05]  /*304e0*/  @P0 IMAD.HI.U32 R77, R64, R77, RZ ;  /* 0x0000004d404d0227 */ /* 0x000fca00078e00ff */
[----:B------:R-:W-:Y:S01]  /*304f0*/  @P0 SHF.R.U32.HI R64, RZ, R76, R77 ;  /* 0x0000004cff400219 */ /* 0x000fe2000001164d */
[----:B------:R-:W-:Y:S01]  /*30500*/  IMAD R57, R2, -0x60, R7 ;  /* 0xffffffa002397824 */ /* 0x000fe200078e0207 */
        /* <DEDUP_REMOVED lines=24> */
[----:B------:R-:W-:Y:S01]  /*30690*/  IADD3 R45, R57, 0x1, RZ ;  /* 0x00000001392d7810 */ /* 0x000fe20007ffe0ff */
[----:B------:R-:W-:Y:S01]  /*306a0*/  FMUL.FTZ R61, R71, R21 ;  /* 0x00000015473d7220 */ /* 0x000fe20000410000 */
[----:B------:R-:W-:Y:S01]  /*306b0*/  IMAD.IADD R56, R55, 0x1, -R56 ;  /* 0x0000000137387824 */ /* 0x000fe200078e0a38 */
[----:B------:R-:W2:Y:S03]  /*306c0*/  MUFU.TANH R11, R11 ;  /* 0x0000000b000b7308 */ /* 0x000ea60000002400 */
[----:B------:R-:W-:-:S05]  /*306d0*/  IMAD R45, R56, -0x2, R45 ;  /* 0xfffffffe382d7824 */ /* 0x000fca00078e022d */
[----:B------:R-:W3:Y:S01]  /*306e0*/  MUFU.TANH R75, R75 ;  /* 0x0000004b004b7308 */ /* 0x000ee20000002400 */
[----:B------:R-:W-:-:S07]  /*306f0*/  IMAD.IADD R45, R45, 0x1, -R8 ;  /* 0x000000012d2d7824 */ /* 0x000fce00078e0a08 */
[----:B------:R-:W4:Y:S01]  /*30700*/  MUFU.TANH R3, R3 ;  /* 0x0000000300037308 */ /* 0x000f220000002400 */
[----:B------:R-:W-:-:S07]  /*30710*/  IMAD.SHL.U32 R21, R56, 0x2, RZ ;  /* 0x0000000238157824 */ /* 0x000fce00078e00ff */
        /* <DEDUP_REMOVED lines=47> */
[----:B------:R-:W-:Y:S01]  /*30a10*/  IMAD R70, R2, -0x60, -R21 ;  /* 0xffffffa002467824 */ /* 0x000fe200078e0a15 */
        /* <DEDUP_REMOVED lines=11> */
[----:B------:R-:W2:Y:S04]  /*30ad0*/  LD.E R21, desc[UR6][R4.64+0x1c] ;  /* 0x00001c0604157980 */ /* 0x000ea8000c101900 */
[----:B------:R-:W3:Y:S01]  /*30ae0*/  LD.E R54, desc[UR6][R4.64+0x20] ;  /* 0x0000200604367980 */ /* 0x000ee2000c101900 */
[----:B--2---:R-:W-:-:S05]  /*30af0*/  IMAD.HI.U32 R21, R46, R21, RZ ;  /* 0x000000152e157227 */ /* 0x004fca00078e00ff */
[----:B---3--:R-:W-:-:S07]  /*30b00*/  SHF.R.U32.HI R46, RZ, R54, R21 ;  /* 0x00000036ff2e7219 */ /* 0x008fce0000011615 */
.L_x_12549:
[----:B------:R-:W-:Y:S05]  /*30b10*/  BSYNC B2 ;  /* 0x0000000000027941 */ /* 0x000fea0003800000 */
.L_x_12548:
[----:B------:R-:W-:Y:S01]  /*30b20*/  LOP3.LUT R46, RZ, R46, RZ, 0x33, !PT ;  /* 0x0000002eff2e7212 */ /* 0x000fe200078e33ff */
[----:B------:R-:W-:Y:S06]  /*30b30*/  BRA `(.L_x_12550) ;  /* 0x0000000000187947 */ /* 0x000fec0003800000 */
.L_x_12547:
[----:B------:R-:W-:-:S13]  /*30b40*/  ISETP.NE.AND P0, PT, R9, 0x1, PT ;  /* 0x000000010900780c */ /* 0x000fda0003f05270 */
[----:B------:R-:W-:Y:S05]  /*30b50*/  @!P0 BRA `(.L_x_12550) ;  /* 0x0000000000108947 */ /* 0x000fea0003800000 */
[----:B------:R-:W2:Y:S04]  /*30b60*/  LD.E R21, desc[UR6][R4.64+0x1c] ;  /* 0x00001c0604157980 */ /* 0x000ea8000c101900 */
[----:B------:R-:W3:Y:S01]  /*30b70*/  LD.E R45, desc[UR6][R4.64+0x20] ;  /* 0x00002006042d7980 */ /* 0x000ee2000c101900 */
[----:B--2---:R-:W-:-:S05]  /*30b80*/  IMAD.HI.U32 R46, R46, R21, RZ ;  /* 0x000000152e2e7227 */ /* 0x004fca00078e00ff */
[----:B---3--:R-:W-:-:S07]  /*30b90*/  SHF.R.U32.HI R46, RZ, R45, R46 ;  /* 0x0000002dff2e7219 */ /* 0x008fce000001162e */
.L_x_12550:
[----:B------:R-:W-:Y:S05]  /*30ba0*/  BSYNC B1 ;  /* 0x0000000000017941 */ /* 0x000fea0003800000 */
.L_x_12546:
[----:B------:R-:W-:-:S05]  /*30bb0*/  IMAD R46, R9, R46, R70 ;  /* 0x0000002e092e7224 */ /* 0x000fca00078e0246 */
[----:B------:R-:W-:Y:S02]  /*30bc0*/  VIMNMX R63, R63, R46, !PT ;  /* 0x0000002e3f3f7248 */ /* 0x000fe40007fe0100 */
[----:B------:R-:W-:-:S07]  /*30bd0*/  VIADDMNMX R2, R46, R9, R2, PT ;  /* 0x000000092e027246 */ /* 0x000fce0003800102 */
.L_x_12545:
[----:B------:R-:W-:Y:S05]  /*30be0*/  BSYNC B0 ;  /* 0x0000000000007941 */ /* 0x000fea0003800000 */
.L_x_12544:
[C---:B------:R-:W-:Y:S01]  /*30bf0*/  ISETP.GE.AND P0, PT, R73.reuse, 0x2, PT ;  /* 0x000000024900780c */ /* 0x040fe20003f06270 */
[----:B------:R-:W-:Y:S01]  /*30c00*/  BSSY B0, `(.L_x_12551) ;  /* 0x0000090000007945 */ /* 0x000fe20003800000 */
[----:B------:R-:W-:Y:S02]  /*30c10*/  ISETP.GE.AND P4, PT, R73, 0xa, PT ;  /* 0x0000000a4900780c */ /* 0x000fe40003f86270 */
        /* <DEDUP_REMOVED lines=93> */
[----:B-1----:R-:W-:Y:S02]  /*311f0*/  FSEL R29, R62, -INF , !P4 ;  /* 0xff8000003e1d7808 */ /* 0x002fe40006000000 */
[----:B------:R-:W-:-:S04]  /*31200*/  ISETP.GE.AND P4, PT, R73, 0x52, PT ;  /* 0x000000524900780c */ /* 0x000fc80003f86270 */
[----:B------:R-:W-:-:S04]  /*31210*/  ISETP.GT.AND P5, PT, R63, 0x51, !P4 ;  /* 0x000000513f00780c */ /* 0x000fc800067a4270 */
[----:B------:R-:W-:-:S04]  /*31220*/  ISETP.LT.OR P5, PT, R2, 0x52, P5 ;  /* 0x000000520200780c */ /* 0x000fc80002fa1670 */
[----:B------:R-:W-:Y:S02]  /*31230*/  FSEL R28, R65, -INF , !P5 ;  /* 0xff800000411c7808 */ /* 0x000fe40006800000 */
[----:B------:R-:W-:Y:S01]  /*31240*/  ISETP.GE.AND P5, PT, R73, 0x59, PT ;  /* 0x000000594900780c */ /* 0x000fe20003fa6270 */
[----:B------:R-:W0:Y:S03]  /*31250*/  SHFL.IDX PT, R65, R64, 0x1, 0x1c1f ;  /* 0x003c1f0040417f89 */ /* 0x000e2600000e0000 */
        /* <DEDUP_REMOVED lines=29> */
.L_x_12556:
[----:B------:R-:W-:Y:S05]  /*31430*/  BSYNC B2 ;  /* 0x0000000000027941 */ /* 0x000fea0003800000 */
.L_x_12555:
[----:B------:R-:W-:Y:S01]  /*31440*/  LOP3.LUT R8, RZ, R8, RZ, 0x33, !PT ;  /* 0x00000008ff087212 */ /* 0x000fe200078e33ff */
[----:B------:R-:W-:Y:S06]  /*31450*/  BRA `(.L_x_12557) ;  /* 0x0000000000187947 */ /* 0x000fec0003800000 */
.L_x_12554:
[----:B------:R-:W-:-:S13]  /*31460*/  ISETP.NE.AND P6, PT, R9, 0x1, PT ;  /* 0x000000010900780c */ /* 0x000fda0003fc5270 */
[----:B------:R-:W-:Y:S05]  /*31470*/  @!P6 BRA `(.L_x_12557) ;  /* 0x000000000010e947 */ /* 0x000fea0003800000 */
[----:B------:R-:W2:Y:S04]  /*31480*/  LD.E R7, desc[UR6][R4.64+0x1c] ;  /* 0x00001c0604077980 */ /* 0x000ea8000c101900 */
[----:B------:R-:W3:Y:S01]  /*31490*/  LD.E R65, desc[UR6][R4.64+0x20] ;  /* 0x0000200604417980 */ /* 0x000ee2000c101900 */
[----:B--2---:R-:W-:-:S05]  /*314a0*/  IMAD.HI.U32 R8, R8, R7, RZ ;  /* 0x0000000708087227 */ /* 0x004fca00078e00ff */
[----:B---3--:R-:W-:-:S07]  /*314b0*/  SHF.R.U32.HI R8, RZ, R65, R8 ;  /* 0x00000041ff087219 */ /* 0x008fce0000011608 */
.L_x_12557:
[----:B------:R-:W-:Y:S05]  /*314c0*/  BSYNC B1 ;  /* 0x0000000000017941 */ /* 0x000fea0003800000 */
.L_x_12553:
[----:B------:R-:W-:-:S05]  /*314d0*/  IMAD R8, R9, R8, R70 ;  /* 0x0000000809087224 */ /* 0x000fca00078e0246 */
[----:B------:R-:W-:Y:S02]  /*314e0*/  VIADDMNMX R2, R8, R9, R2, PT ;  /* 0x0000000908027246 */ /* 0x000fe40003800102 */
[----:B------:R-:W-:-:S07]  /*314f0*/  VIMNMX R63, R63, R8, !PT ;  /* 0x000000083f3f7248 */ /* 0x000fce0007fe0100 */
.L_x_12552:
[----:B------:R-:W-:Y:S05]  /*31500*/  BSYNC B0 ;  /* 0x0000000000007941 */ /* 0x000fea0003800000 */
.L_x_12551:
[----:B------:R-:W2:Y:S01]  /*31510*/  LDL.64 R4, [UR4+0x40] ;  /* 0x00004004ff047983 */ /* 0x000ea20008100a00 */
        /* <DEDUP_REMOVED lines=68> */
[C---:B------:R-:W-:Y:S02]  /*31960*/  ISETP.GT.AND P0, PT, R63.reuse, RZ, !P6 ;  /* 0x000000ff3f00720c */ /* 0x040fe40007704270 */
[C---:B------:R-:W-:Y:S02]  /*31970*/  ISETP.GT.AND P2, PT, R63.reuse, 0x49, !P2 ;  /* 0x000000493f00780c */ /* 0x040fe40005744270 */
[----:B------:R-:W-:Y:S02]  /*31980*/  ISETP.LT.OR P0, PT, R2, 0x1, P0 ;  /* 0x000000010200780c */ /* 0x000fe40000701670 */
[----:B------:R-:W-:Y:S02]  /*31990*/  ISETP.GT.AND P3, PT, R63, 0x50, !P3 ;  /* 0x000000503f00780c */ /* 0x000fe40005f64270 */
[----:B------:R-:W-:-:S02]  /*319a0*/  FSEL R7, R3, -INF , !P0 ;  /* 0xff80000003077808 */ /* 0x000fc40004000000 */
[----:B------:R-:W-:Y:S02]  /*319b0*/  ISETP.GT.AND P4, PT, R63, 0x51, !P4 ;  /* 0x000000513f00780c */ /* 0x000fe40006784270 */
[----:B------:R-:W-:Y:S02]  /*319c0*/  FMNMX.FTZ R8, R7, R12, !PT ;  /* 0x0000000c07087209 */ /* 0x000fe40007810000 */
[----:B------:R-:W-:Y:S02]  /*319d0*/  ISETP.NE.AND P6, PT, R73, RZ, PT ;  /* 0x000000ff4900720c */ /* 0x000fe40003fc5270 */
        /* <DEDUP_REMOVED lines=13> */
[----:B------:R-:W-:Y:S02]  /*31ab0*/  ISETP.GT.AND P0, PT, R63, 0x48, !P1 ;  /* 0x000000483f00780c */ /* 0x000fe40004f04270 */
[----:B------:R-:W-:Y:S02]  /*31ac0*/  FMNMX.FTZ R8, R39, R8, !PT ;  /* 0x0000000827087209 */ /* 0x000fe40007810000 */
[C---:B------:R-:W-:Y:S02]  /*31ad0*/  ISETP.LT.OR P0, PT, R2.reuse, 0x49, P0 ;  /* 0x000000490200780c */ /* 0x040fe40000701670 */
[----:B------:R-:W-:Y:S02]  /*31ae0*/  FMNMX.FTZ R3, R41, R8, !PT ;  /* 0x0000000829037209 */ /* 0x000fe40007810000 */
[----:B------:R-:W-:-:S02]  /*31af0*/  ISETP.LT.OR P2, PT, R2, 0x4a, P2 ;  /* 0x0000004a0200780c */ /* 0x000fc40001741670 */
[----:B------:R-:W-:Y:S02]  /*31b00*/  FSEL R43, R43, -INF , !P0 ;  /* 0xff8000002b2b7808 */ /* 0x000fe40004000000 */
[----:B------:R-:W-:Y:S02]  /*31b10*/  FMNMX.FTZ R8, R42, R3, !PT ;  /* 0x000000032a087209 */ /* 0x000fe40007810000 */
[----:B------:R-:W-:Y:S02]  /*31b20*/  ISETP.LT.OR P3, PT, R2, 0x51, P3 ;  /* 0x000000510200780c */ /* 0x000fe40001f61670 */
[----:B------:R-:W-:Y:S02]  /*31b30*/  FSEL R44, R44, -INF , !P2 ;  /* 0xff8000002c2c7808 */ /* 0x000fe40005000000 */
[----:B------:R-:W-:Y:S02]  /*31b40*/  FMNMX.FTZ R3, R43, R8, !PT ;  /* 0x000000082b037209 */ /* 0x000fe40007810000 */
[----:B------:R-:W-:-:S02]  /*31b50*/  ISETP.GT.AND P5, PT, R63, 0x58, !P5 ;  /* 0x000000583f00780c */ /* 0x000fc40006fa4270 */
[----:B------:R-:W-:Y:S02]  /*31b60*/  ISETP.LT.OR P4, PT, R2, 0x52, P4 ;  /* 0x000000520200780c */ /* 0x000fe40002781670 */
[----:B------:R-:W-:Y:S02]  /*31b70*/  FSEL R8, R58, -INF , !P3 ;  /* 0xff8000003a087808 */ /* 0x000fe40005800000 */
[----:B------:R-:W-:Y:S02]  /*31b80*/  FMNMX.FTZ R3, R44, R3, !PT ;  /* 0x000000032c037209 */ /* 0x000fe40007810000 */
[----:B------:R-:W-:Y:S02]  /*31b90*/  ISETP.GT.AND P0, PT, R63, 0x59, !P6 ;  /* 0x000000593f00780c */ /* 0x000fe40007704270 */
[----:B------:R-:W-:Y:S02]  /*31ba0*/  ISETP.LT.OR P5, PT, R2, 0x59, P5 ;  /* 0x000000590200780c */ /* 0x000fe40002fa1670 */
[----:B------:R-:W-:-:S02]  /*31bb0*/  FSEL R9, R59, -INF , !P4 ;  /* 0xff8000003b097808 */ /* 0x000fc40006000000 */
[----:B------:R-:W-:Y:S02]  /*31bc0*/  FMNMX.FTZ R64, R8, R3, !PT ;  /* 0x0000000308407209 */ /* 0x000fe40007810000 */
[----:B------:R-:W-:Y:S02]  /*31bd0*/  ISETP.LT.OR P0, PT, R2, 0x5a, P0 ;  /* 0x0000005a0200780c */ /* 0x000fe40000701670 */
[----:B------:R-:W-:Y:S02]  /*31be0*/  FSEL R58, R60, -INF , !P5 ;  /* 0xff8000003c3a7808 */ /* 0x000fe40006800000 */
[----:B------:R-:W-:Y:S02]  /*31bf0*/  FMNMX.FTZ R3, R9, R64, !PT ;  /* 0x0000004009037209 */ /* 0x000fe40007810000 */
[----:B------:R-:W-:Y:S02]  /*31c00*/  FSEL R59, R61, -INF , !P0 ;  /* 0xff8000003d3b7808 */ /* 0x000fe40004000000 */
        /* <DEDUP_REMOVED lines=27> */
[----:B------:R-:W0:Y:S02]  /*31dc0*/  SHFL.BFLY PT, R2, R61, 0x2, 0x1f ;  /* 0x0c401f003d027f89 */ /* 0x000e2400000e0000 */
[----:B0-----:R-:W-:-:S05]  /*31dd0*/  FMNMX.FTZ R63, R61, R2, !PT ;  /* 0x000000023d3f7209 */ /* 0x001fca0007810000 */
[----:B------:R-:W0:Y:S04]  /*31de0*/  SHFL.BFLY PT, R2, R63, 0x1, 0x1f ;  /* 0x0c201f003f027f89 */ /* 0x000e2800000e0000 */
[----:B------:R-:W-:Y:S01]  /*31df0*/  ST.E desc[UR6][R4.64], R61 ;  /* 0x0000003d04007985 */ /* 0x000fe2000c101906 */
[----:B0-----:R-:W-:-:S05]  /*31e00*/  FMNMX.FTZ R65, R63, R2, !PT ;  /* 0x000000023f417209 */ /* 0x001fca0007810000 */
[----:B------:R-:W-:Y:S04]  /*31e10*/  ST.E desc[UR6][R4.64], R65 ;  /* 0x0000004104007985 */ /* 0x000fe8000c101906 */
[----:B--2---:R-:W0:Y:S02]  /*31e20*/  SHFL.BFLY PT, R3, R60, 0x2, 0x1f ;  /* 0x0c401f003c037f89 */ /* 0x004e2400000e0000 */
[----:B0-----:R-:W-:-:S05]  /*31e30*/  FMNMX.FTZ R64, R60, R3, !PT ;  /* 0x000000033c407209 */ /* 0x001fca0007810000 */
[----:B------:R-:W0:Y:S02]  /*31e40*/  SHFL.BFLY PT, R3, R64, 0x1, 0x1f ;  /* 0x0c201f0040037f89 */ /* 0x000e2400000e0000 */
[----:B0-----:R-:W-:-:S05]  /*31e50*/  FMNMX.FTZ R67, R64, R3, !PT ;  /* 0x0000000340437209 */ /* 0x001fca0007810000 */
[----:B------:R0:W-:Y:S04]  /*31e60*/  ST.E desc[UR6][R4.64+0x4], R67 ;  /* 0x0000044304007985 */ /* 0x0001e8000c101906 */
[----:B------:R-:W2:Y:S04]  /*31e70*/  LDL.64 R2, [UR4+0x40] ;  /* 0x00004004ff027983 */ /* 0x000ea80008100a00 */
        /* <DEDUP_REMOVED lines=10> */
[----:B------:R-:W-:-:S03]  /*31f20*/  FFMA.FTZ R61, R75, R60, -R69 ;  /* 0x0000003c4b3d7223 */ /* 0x000fc60000010845 */
[-CC-:B------:R-:W-:Y:S01]  /*31f30*/  FFMA.FTZ R7, R7, R60.reuse, -R5.reuse ;  /* 0x0000003c07077223 */ /* 0x180fe20000010805 */
[-C--:B------:R-:W-:Y:S01]  /*31f40*/  FFMA.FTZ R12, R12, R60.reuse, -R5 ;  /* 0x0000003c0c0c7223 */ /* 0x080fe20000010805 */
[-C--:B------:R-:W-:Y:S01]  /*31f50*/  FFMA.FTZ R174, R46, R60.reuse, -R69 ;  /* 0x0000003c2eae7223 */ /* 0x080fe20000010845 */
[-C--:B------:R-:W-:Y:S01]  /*31f60*/  FFMA.FTZ R13, R13, R60.reuse, -R5 ;  /* 0x0000003c0d0d7223 */ /* 0x080fe20000010805 */
[----:B------:R-:W-:Y:S01]  /*31f70*/  MUFU.EX2 R172, R172 ;  /* 0x000000ac00ac7308 */ /* 0x000fe20000000800 */
[-C--:B------:R-:W-:Y:S01]  /*31f80*/  FFMA.FTZ R45, R45, R60.reuse, -R69 ;  /* 0x0000003c2d2d7223 */ /* 0x080fe20000010845 */
[----:B------:R-:W-:-:S06]  /*31f90*/  FFMA.FTZ R14, R14, R60, -R5 ;  /* 0x0000003c0e0e7223 */ /* 0x000fcc0000010805 */
[----:B------:R-:W-:Y:S01]  /*31fa0*/  MUFU.EX2 R61, R61 ;  /* 0x0000003d003d7308 */ /* 0x000fe20000000800 */
[-C--:B------:R-:W-:Y:S01]  /*31fb0*/  FFMA.FTZ R156, R32, R60.reuse, -R69 ;  /* 0x0000003c209c7223 */ /* 0x080fe20000010845 */
[----:B------:R-:W-:-:S06]  /*31fc0*/  FFMA.FTZ R15, R15, R60, -R5 ;  /* 0x0000003c0f0f7223 */ /* 0x000fcc0000010805 */
        /* <DEDUP_REMOVED lines=9> */
[----:B------:R-:W-:-:S07]  /*32060*/  FFMA.FTZ R24, R24, R60, -R5 ;  /* 0x0000003c18187223 */ /* 0x000fce0000010805 */
[----:B------:R-:W4:Y:S01]  /*32070*/  MUFU.EX2 R14, R14 ;  /* 0x0000000e000e7308 */ /* 0x000f220000000800 */
[----:B------:R-:W-:Y:S01]  /*32080*/  FFMA.FTZ R57, R57, R60, -R69 ;  /* 0x0000003c39397223 */ /* 0x000fe20000010845 */
[----:B0-----:R-:W-:-:S06]  /*32090*/  FADD.FTZ R4, R7, R12 ;  /* 0x0000000c07047221 */ /* 0x001fcc0000010000 */
[----:B------:R-:W0:Y:S01]  /*320a0*/  MUFU.EX2 R156, R156 ;  /* 0x0000009c009c7308 */ /* 0x000e220000000800 */
[-C--:B------:R-:W-:Y:S01]  /*320b0*/  FFMA.FTZ R180, R29, R60.reuse, -R69 ;  /* 0x0000003c1db47223 */ /* 0x080fe20000010845 */
[----:B------:R-:W-:-:S06]  /*320c0*/  FFMA.FTZ R25, R25, R60, -R5 ;  /* 0x0000003c19197223 */ /* 0x000fcc0000010805 */
[----:B------:R-:W0:Y:S01]  /*320d0*/  MUFU.EX2 R15, R15 ;  /* 0x0000000f000f7308 */ /* 0x000e220000000800 */
[-CC-:B------:R-:W-:Y:S01]  /*320e0*/  FFMA.FTZ R29, R28, R60.reuse, -R69.reuse ;  /* 0x0000003c1c1d7223 */ /* 0x180fe20000010845 */
[----:B------:R-:W-:-:S06]  /*320f0*/  FFMA.FTZ R160, R40, R60, -R69 ;  /* 0x0000003c28a07223 */ /* 0x000fcc0000010845 */
[----:B------:R-:W0:Y:S01]  /*32100*/  MUFU.EX2 R33, R33 ;  /* 0x0000002100217308 */ /* 0x000e220000000800 */
[----:B------:R-:W-:-:S07]  /*32110*/  FFMA.FTZ R162, R37, R60, -R69 ;  /* 0x0000003c25a27223 */ /* 0x000fce0000010845 */
[----:B------:R1:W-:Y:S01]  /*32120*/  MUFU.EX2 R182, R11 ;  /* 0x0000000b00b67308 */ /* 0x0003e20000000800 */
[----:B------:R-:W-:-:S07]  /*32130*/  FFMA.FTZ R26, R26, R60, -R5 ;  /* 0x0000003c1a1a7223 */ /* 0x000fce0000010805 */
[----:B------:R-:W0:Y:S01]  /*32140*/  MUFU.EX2 R20, R20 ;  /* 0x0000001400147308 */ /* 0x000e220000000800 */
[----:B-1----:R-:W-:Y:S01]  /*32150*/  FADD.FTZ R11, R172, R61 ;  /* 0x0000003dac0b7221 */ /* 0x002fe20000010000 */
[----:B------:R-:W-:-:S03]  /*32160*/  FFMA.FTZ R37, R55, R60, -R69 ;  /* 0x0000003c37257223 */ /* 0x000fc60000010845 */
[----:B------:R-:W-:Y:S01]  /*32170*/  FADD.FTZ R28, R174, R11 ;  /* 0x0000000bae1c7221 */ /* 0x000fe20000010000 */
[----:B--2---:R-:W-:Y:S02]  /*32180*/  FADD.FTZ R11, R13, R4 ;  /* 0x000000040d0b7221 */ /* 0x004fe40000010000 */
[----:B------:R-:W1:Y:S01]  /*32190*/  MUFU.EX2 R158, R158 ;  /* 0x0000009e009e7308 */ /* 0x000e620000000800 */
[----:B---3--:R-:W-:Y:S01]  /*321a0*/  FADD.FTZ R55, R45, R28 ;  /* 0x0000001c2d377221 */ /* 0x008fe20000010000 */
[----:B------:R-:W-:Y:S01]  /*321b0*/  FFMA.FTZ R63, R56, R60, -R69 ;  /* 0x0000003c383f7223 */ /* 0x000fe20000010845 */
[----:B----4-:R-:W-:-:S05]  /*321c0*/  FADD.FTZ R4, R14, R11 ;  /* 0x0000000b0e047221 */ /* 0x010fca0000010000 */
[----:B------:R-:W2:Y:S01]  /*321d0*/  MUFU.EX2 R24, R24 ;  /* 0x0000001800187308 */ /* 0x000ea20000000800 */
[----:B------:R-:W-:Y:S01]  /*321e0*/  FFMA.FTZ R27, R27, R60, -R5 ;  /* 0x0000003c1b1b7223 */ /* 0x000fe20000010805 */
[----:B0-----:R-:W-:-:S06]  /*321f0*/  FADD.FTZ R28, R156, R55 ;  /* 0x000000379c1c7221 */ /* 0x001fcc0000010000 */
[----:B------:R-:W0:Y:S01]  /*32200*/  MUFU.EX2 R57, R57 ;  /* 0x0000003900397308 */ /* 0x000e220000000800 */
[----:B------:R-:W-:Y:S01]  /*32210*/  FADD.FTZ R11, R15, R4 ;  /* 0x000000040f0b7221 */ /* 0x000fe20000010000 */
[----:B------:R-:W-:-:S06]  /*32220*/  FFMA.FTZ R30, R30, R60, -R5 ;  /* 0x0000003c1e1e7223 */ /* 0x000fcc0000010805 */
[----:B------:R-:W3:Y:S01]  /*32230*/  MUFU.EX2 R25, R25 ;  /* 0x0000001900197308 */ /* 0x000ee20000000800 */
[----:B------:R-:W-:Y:S01]  /*32240*/  FADD.FTZ R55, R33, R28 ;  /* 0x0000001c21377221 */ /* 0x000fe20000010000 */
[----:B------:R-:W-:-:S06]  /*32250*/  FADD.FTZ R11, R20, R11 ;  /* 0x0000000b140b7221 */ /* 0x000fcc0000010000 */
[----:B------:R-:W4:Y:S01]  /*32260*/  MUFU.EX2 R160, R160 ;  /* 0x000000a000a07308 */ /* 0x000f220000000800 */
[----:B------:R-:W-:-:S07]  /*32270*/  FFMA.FTZ R31, R31, R60, -R5 ;  /* 0x0000003c1f1f7223 */ /* 0x000fce0000010805 */
[----:B------:R-:W4:Y:S01]  /*32280*/  MUFU.EX2 R26, R26 ;  /* 0x0000001a001a7308 */ /* 0x000f220000000800 */
[----:B-1----:R-:W-:Y:S01]  /*32290*/  FADD.FTZ R4, R158, R55 ;  /* 0x000000379e047221 */ /* 0x002fe20000010000 */
[----:B------:R-:W-:-:S06]  /*322a0*/  FFMA.FTZ R168, R47, R60, -R69 ;  /* 0x0000003c2fa87223 */ /* 0x000fcc0000010845 */
[----:B------:R-:W1:Y:S01]  /*322b0*/  MUFU.EX2 R63, R63 ;  /* 0x0000003f003f7308 */ /* 0x000e620000000800 */
[----:B--2---:R-:W-:Y:S01]  /*322c0*/  FADD.FTZ R28, R24, R11 ;  /* 0x0000000b181c7221 */ /* 0x004fe20000010000 */
[----:B------:R-:W-:-:S06]  /*322d0*/  FFMA.FTZ R34, R34, R60, -R5 ;  /* 0x0000003c22227223 */ /* 0x000fcc0000010805 */
[----:B------:R-:W2:Y:S01]  /*322e0*/  MUFU.EX2 R27, R27 ;  /* 0x0000001b001b7308 */ /* 0x000ea20000000800 */
[----:B0-----:R-:W-:Y:S01]  /*322f0*/  FADD.FTZ R11, R57, R4 ;  /* 0x00000004390b7221 */ /* 0x001fe20000010000 */
[----:B------:R-:W-:-:S06]  /*32300*/  FFMA.FTZ R47, R54, R60, -R69 ;  /* 0x0000003c362f7223 */ /* 0x000fcc0000010845 */
[----:B------:R-:W0:Y:S01]  /*32310*/  MUFU.EX2 R162, R162 ;  /* 0x000000a200a27308 */ /* 0x000e220000000800 */
        /* <DEDUP_REMOVED lines=28> */
[----:B--2---:R-:W-:-:S06]  /*324e0*/  FADD.FTZ R28, R34, R55 ;  /* 0x00000037221c7221 */ /* 0x004fcc0000010000 */
[----:B------:R-:W1:Y:S01]  /*324f0*/  MUFU.EX2 R53, R53 ;  /* 0x0000003500357308 */ /* 0x000e620000000800 */
[-C--:B------:R-:W-:Y:S01]  /*32500*/  FFMA.FTZ R178, R50, R60.reuse, -R69 ;  /* 0x0000003c32b27223 */ /* 0x080fe20000010845 */
[----:B------:R-:W-:-:S06]  /*32510*/  FFMA.FTZ R43, R43, R60, -R5 ;  /* 0x0000003c2b2b7223 */ /* 0x000fcc0000010805 */
[----:B------:R-:W2:Y:S01]  /*32520*/  MUFU.EX2 R39, R39 ;  /* 0x0000002700277308 */ /* 0x000ea20000000800 */
[----:B0-----:R-:W-:Y:S01]  /*32530*/  FADD.FTZ R11, R47, R4 ;  /* 0x000000042f0b7221 */ /* 0x001fe20000010000 */
[----:B---3--:R-:W-:-:S06]  /*32540*/  FADD.FTZ R55, R35, R28 ;  /* 0x0000001c23377221 */ /* 0x008fcc0000010000 */
[----:B------:R-:W0:Y:S01]  /*32550*/  MUFU.EX2 R176, R176 ;  /* 0x000000b000b07308 */ /* 0x000e220000000800 */
[-C--:B------:R-:W-:Y:S01]  /*32560*/  FFMA.FTZ R51, R51, R60.reuse, -R69 ;  /* 0x0000003c33337223 */ /* 0x080fe20000010845 */
[----:B------:R-:W-:-:S06]  /*32570*/  FFMA.FTZ R44, R44, R60, -R5 ;  /* 0x0000003c2c2c7223 */ /* 0x000fcc0000010805 */
[----:B------:R-:W3:Y:S01]  /*32580*/  MUFU.EX2 R41, R41 ;  /* 0x0000002900297308 */ /* 0x000ee20000000800 */
[----:B----4-:R-:W-:Y:S01]  /*32590*/  FADD.FTZ R4, R170, R11 ;  /* 0x0000000baa047221 */ /* 0x010fe20000010000 */
[----:B------:R-:W-:-:S06]  /*325a0*/  FADD.FTZ R32, R38, R55 ;  /* 0x0000003726207221 */ /* 0x000fcc0000010000 */
[----:B------:R-:W4:Y:S08]  /*325b0*/  MUFU.EX2 R49, R49 ;  /* 0x0000003100317308 */ /* 0x000f300000000800 */
[----:B------:R-:W4:Y:S01]  /*325c0*/  MUFU.EX2 R42, R42 ;  /* 0x0000002a002a7308 */ /* 0x000f220000000800 */
[----:B------:R-:W-:Y:S01]  /*325d0*/  FFMA.FTZ R8, R8, R60, -R5 ;  /* 0x0000003c08087223 */ /* 0x000fe20000010805 */
[----:B-1----:R-:W-:Y:S01]  /*325e0*/  FADD.FTZ R11, R53, R4 ;  /* 0x00000004350b7221 */ /* 0x002fe20000010000 */
[----:B--2---:R-:W-:-:S05]  /*325f0*/  FADD.FTZ R32, R39, R32 ;  /* 0x0000002027207221 */ /* 0x004fca0000010000 */
[----:B------:R-:W1:Y:S08]  /*32600*/  MUFU.EX2 R178, R178 ;  /* 0x000000b200b27308 */ /* 0x000e700000000800 */
[----:B------:R-:W-:Y:S01]  /*32610*/  MUFU.EX2 R43, R43 ;  /* 0x0000002b002b7308 */ /* 0x000fe20000000800 */
[----:B------:R-:W-:Y:S01]  /*32620*/  FFMA.FTZ R9, R9, R60, -R5 ;  /* 0x0000003c09097223 */ /* 0x000fe20000010805 */
[----:B0-----:R-:W-:Y:S01]  /*32630*/  FADD.FTZ R4, R176, R11 ;  /* 0x0000000bb0047221 */ /* 0x001fe20000010000 */
[----:B---3--:R-:W-:-:S05]  /*32640*/  FADD.FTZ R11, R41, R32 ;  /* 0x00000020290b7221 */ /* 0x008fca0000010000 */
[----:B------:R-:W0:Y:S01]  /*32650*/  MUFU.EX2 R51, R51 ;  /* 0x0000003300337308 */ /* 0x000e220000000800 */
[-C--:B------:R-:W-:Y:S01]  /*32660*/  FFMA.FTZ R21, R21, R60.reuse, -R69 ;  /* 0x0000003c15157223 */ /* 0x080fe20000010845 */
[----:B------:R-:W-:-:S06]  /*32670*/  FFMA.FTZ R58, R58, R60, -R5 ;  /* 0x0000003c3a3a7223 */ /* 0x000fcc0000010805 */
[----:B------:R-:W2:Y:S01]  /*32680*/  MUFU.EX2 R44, R44 ;  /* 0x0000002c002c7308 */ /* 0x000ea20000000800 */
[----:B----4-:R-:W-:Y:S01]  /*32690*/  FADD.FTZ R55, R49, R4 ;  /* 0x0000000431377221 */ /* 0x010fe20000010000 */
[----:B------:R-:W-:-:S06]  /*326a0*/  FADD.FTZ R4, R42, R11 ;  /* 0x0000000b2a047221 */ /* 0x000fcc0000010000 */
[----:B------:R-:W3:Y:S08]  /*326b0*/  MUFU.EX2 R180, R180 ;  /* 0x000000b400b47308 */ /* 0x000ef00000000800 */
[----:B------:R1:W4:Y:S01]  /*326c0*/  MUFU.EX2 R181, R8 ;  /* 0x0000000800b57308 */ /* 0x0003220000000800 */
[----:B------:R-:W-:-:S07]  /*326d0*/  FFMA.FTZ R5, R59, R60, -R5 ;  /* 0x0000003c3b057223 */ /* 0x000fce0000010805 */
[----:B------:R-:W4:Y:S01]  /*326e0*/  MUFU.EX2 R29, R29 ;  /* 0x0000001d001d7308 */ /* 0x000f220000000800 */
[----:B-1----:R-:W-:-:S07]  /*326f0*/  FADD.FTZ R8, R178, R55 ;  /* 0x00000037b2087221 */ /* 0x002fce0000010000 */
[----:B------:R1:W4:Y:S01]  /*32700*/  MUFU.EX2 R28, R9 ;  /* 0x00000009001c7308 */ /* 0x0003220000000800 */
[----:B0-----:R-:W-:-:S07]  /*32710*/  FADD.FTZ R11, R51, R8 ;  /* 0x00000008330b7221 */ /* 0x001fce0000010000 */
[----:B------:R-:W0:Y:S01]  /*32720*/  MUFU.EX2 R21, R21 ;  /* 0x0000001500157308 */ /* 0x000e220000000800 */
[----:B-1----:R-:W-:-:S07]  /*32730*/  FADD.FTZ R9, R43, R4 ;  /* 0x000000042b097221 */ /* 0x002fce0000010000 */
[----:B------:R-:W1:Y:S01]  /*32740*/  MUFU.EX2 R58, R58 ;  /* 0x0000003a003a7308 */ /* 0x000e620000000800 */
[----:B--2---:R-:W-:Y:S01]  /*32750*/  FADD.FTZ R4, R44, R9 ;  /* 0x000000092c047221 */ /* 0x004fe20000010000 */
[----:B---3--:R-:W-:-:S06]  /*32760*/  FADD.FTZ R8, R180, R11 ;  /* 0x0000000bb4087221 */ /* 0x008fcc0000010000 */
[----:B------:R-:W2:Y:S01]  /*32770*/  MUFU.EX2 R183, R5 ;  /* 0x0000000500b77308 */ /* 0x000ea20000000800 */
[----:B----4-:R-:W-:Y:S01]  /*32780*/  FADD.FTZ R9, R181, R4 ;  /* 0x00000004b5097221 */ /* 0x010fe20000010000 */
[----:B------:R-:W-:-:S03]  /*32790*/  FADD.FTZ R8, R29, R8 ;  /* 0x000000081d087221 */ /* 0x000fc60000010000 */
[----:B------:R-:W-:Y:S01]  /*327a0*/  FADD.FTZ R9, R28, R9 ;  /* 0x000000091c097221 */ /* 0x000fe20000010000 */
[----:B0-----:R-:W-:-:S03]  /*327b0*/  FADD.FTZ R11, R21, R8 ;  /* 0x00000008150b7221 */ /* 0x001fc60000010000 */
[----:B-1----:R-:W-:Y:S01]  /*327c0*/  FADD.FTZ R4, R58, R9 ;  /* 0x000000093a047221 */ /* 0x002fe20000010000 */
[----:B------:R-:W-:-:S03]  /*327d0*/  FADD.FTZ R11, R182, R11 ;  /* 0x0000000bb60b7221 */ /* 0x000fc60000010000 */
[----:B--2---:R-:W-:Y:S02]  /*327e0*/  FADD.FTZ R55, R183, R4 ;  /* 0x00000004b7377221 */ /* 0x004fe40000010000 */
[----:B------:R0:W-:Y:S04]  /*327f0*/  ST.E desc[UR6][R2.64+0x10], R11 ;  /* 0x0000100b02007985 */ /* 0x0001e8000c101906 */
[----:B------:R0:W-:Y:S04]  /*32800*/  ST.E desc[UR6][R2.64+0x14], R55 ;  /* 0x0000143702007985 */ /* 0x0001e8000c101906 */
[----:B------:R-:W2:Y:S04]  /*32810*/  LDL.64 R8, [UR4+0x58] ;  /* 0x00005804ff087983 */ /* 0x000ea80008100a00 */
[----:B------:R-:W3:Y:S04]  /*32820*/  LDL.64 R4, [UR4] ;  /* 0x00000004ff047983 */ /* 0x000ee80008100a00 */
[----:B--2---:R-:W2:Y:S04]  /*32830*/  LD.E R40, desc[UR6][R8.64] ;  /* 0x0000000608287980 */ /* 0x004ea8000c101900 */
[----:B---3--:R0:W5:Y:S04]  /*32840*/  LD.E R32, desc[UR6][R4.64] ;  /* 0x0000000604207980 */ /* 0x008168000c101900 */
[----:B------:R0:W5:Y:S01]  /*32850*/  LD.E R36, desc[UR6][R4.64+0x4] ;  /* 0x0000040604247980 */ /* 0x000162000c101900 */
        /* <DEDUP_REMOVED lines=25> */
[----:B--2---:R-:W-:-:S04]  /*329f0*/  LOP3.LUT R40, R40, 0x1, RZ, 0xfc, !PT ;  /* 0x0000000128287812 */ /* 0x004fc800078efcff */
[----:B------:R-:W-:-:S13]  /*32a00*/  ISETP.NE.AND P0, PT, R40, 0x3, PT ;  /* 0x000000032800780c */ /* 0x000fda0003f05270 */
[----:B0-----:R-:W-:Y:S05]  /*32a10*/  @!P0 BRA `(.L_x_12559) ;  /* 0x0000000000048947 */ /* 0x001fea0003800000 */
[----:B------:R-:W-:Y:S01]  /*32a20*/  BPT.TRAP 0x1 ;  /* 0x000000040000795c */ /* 0x000fe20000300000 */
.L_x_12559:
[----:B------:R-:W-:Y:S05]  /*32a30*/  BSYNC B0 ;  /* 0x0000000000007941 */ /* 0x000fea0003800000 */
.L_x_12558:
[----:B------:R-:W2:Y:S01]  /*32a40*/  LD.E.64 R2, desc[UR6][R8.64+0x18] ;  /* 0x0000180608027980 */ /* 0x000ea2000c101b00 */
[----:B-----5:R-:W-:Y:S02]  /*32a50*/  SHF.L.U32 R11, R36, 0x1f, RZ ;  /* 0x0000001f240b7819 */ /* 0x020fe400000006ff */
[----:B--2---:R-:W-:-:S04]  /*32a60*/  MOV R3, R2 ;  /* 0x0000000200037202 */ /* 0x004fc80000000f00 */
[----:B------:R-:W-:-:S04]  /*32a70*/  LEA R32, R32, R3, 0x3 ;  /* 0x0000000320207211 */ /* 0x000fc800078e18ff */
        /* <DEDUP_REMOVED lines=9> */
.L_x_12561:
[----:B------:R-:W-:Y:S05]  /*32b10*/  BSYNC B0 ;  /* 0x0000000000007941 */ /* 0x000fea0003800000 */
.L_x_12560:
        /* <DEDUP_REMOVED lines=8> */
.L_x_12563:
[----:B------:R-:W-:Y:S05]  /*32ba0*/  BSYNC B0 ;  /* 0x0000000000007941 */ /* 0x000fea0003800000 */
.L_x_12562:
[----:B------:R-:W2:Y:S04]  /*32bb0*/  LDL.64 R8, [UR4] ;  /* 0x00000004ff087983 */ /* 0x000ea80008100a00 */
[----:B------:R-:W3:Y:S04]  /*32bc0*/  LDL.64 R4, [UR4+0x70] ;  /* 0x00007004ff047983 */ /* 0x000ee80008100a00 */
[----:B0----5:R-:W4:Y:S01]  /*32bd0*/  LDL.64 R2, [UR4+0x50] ;  /* 0x00005004ff027983 */ /* 0x021f220008100a00 */
[----:B------:R-:W-:Y:S01]  /*32be0*/  LEA.HI R6, R6, 0x8, RZ, 0x19 ;  /* 0x0000000806067811 */ /* 0x000fe200078fc8ff */
[----:B------:R-:W-:Y:S05]  /*32bf0*/  WARPSYNC.ALL ;  /* 0x0000000000007948 */ /* 0x000fea0003800000 */
[----:B------:R0:W-:Y:S06]  /*32c00*/  BAR.SYNC.DEFER_BLOCKING R6, 0x100 ;  /* 0x000400060000751d */ /* 0x0001ec0000010000 */
[----:B0-----:R-:W4:Y:S04]  /*32c10*/  LDL.64 R6, [UR4+0x60] ;  /* 0x00006004ff067983 */ /* 0x001f280008100a00 */
[----:B--2---:R-:W2:Y:S04]  /*32c20*/  LD.E R9, desc[UR6][R8.64] ;  /* 0x0000000608097980 */ /* 0x004ea8000c101900 */
[----:B---3--:R-:W2:Y:S04]  /*32c30*/  LD.E.64 R4, desc[UR6][R4.64] ;  /* 0x0000000604047980 */ /* 0x008ea8000c101b00 */
[----:B----4-:R-:W3:Y:S04]  /*32c40*/  LD.E R11, desc[UR6][R2.64] ;  /* 0x00000006020b7980 */ /* 0x010ee8000c101900 */
        /* <DEDUP_REMOVED lines=127> */
[----:B--2---:R-:W-:Y:S01]  /*33440*/  IMAD R4, R9, 0xc00, R4 ;  /* 0x00000c0009047824 */ /* 0x004fe200078e0204 */
[----:B------:R-:W-:-:S04]  /*33450*/  R2UR UR11, R5 ;  /* 0x00000000050b72ca */ /* 0x000fc800000e0000 */
[----:B------:R-:W-:Y:S01]  /*33460*/  R2UR UR10, R4 ;  /* 0x00000000040a72ca */ /* 0x000fe200000e0000 */
        /* <DEDUP_REMOVED lines=128> */
[----:B------:R-:W-:Y:S01]  /*33c70*/  ST.E desc[UR6][R6.64], RZ ;  /* 0x000000ff06007985 */ /* 0x000fe2000c101906 */
[----:B0-----:R-:W-:-:S06]  /*33c80*/  WARPGROUP.ARRIVE ;  /* 0x00000000000079c5 */ /* 0x001fcc0000000000 */
[----:B------:R-:W-:Y:S03]  /*33c90*/  HGMMA.64x256x16.F32 R24, R172, gdesc[UR8].tnspB, RZ, !UPT, gsb0 ;  /* 0x43e00008ac187df0 */ /* 0x000fe6000c0008ff */
[----:B------:R-:W-:Y:S02]  /*33ca0*/  WARPGROUP.DEPBAR.LE gsb0, 0x0 ;  /* 0x00008000000079c5 */ /* 0x000fe40000010000 */
        /* <DEDUP_REMOVED lines=129> */
[----:B0-----:R-:W4:Y:S04]  /*344c0*/  LD.E R24, desc[UR6][R2.64] ;  /* 0x0000000602187980 */ /* 0x001f28000c101900 */
[----:B-1----:R-:W4:Y:S04]  /*344d0*/  LD.E R25, desc[UR6][R2.64+0x4] ;  /* 0x0000040602197980 */ /* 0x002f28000c101900 */
[----:B--2---:R-:W2:Y:S04]  /*344e0*/  LD.E R26, desc[UR6][R2.64+0x8] ;  /* 0x00000806021a7980 */ /* 0x004ea8000c101900 */
[----:B---3--:R-:W2:Y:S04]  /*344f0*/  LD.E R27, desc[UR6][R2.64+0xc] ;  /* 0x00000c06021b7980 */ /* 0x008ea8000c101900 */
        /* <DEDUP_REMOVED lines=127> */
[----:B------:R-:W-:Y:S01]  /*34cf0*/  R2UR UR11, R9 ;  /* 0x00000000090b72ca */ /* 0x000fe200000e0000 */
[----:B--2---:R-:W-:-:S12]  /*34d00*/  WARPGROUP.ARRIVE ;  /* 0x00000000000079c5 */ /* 0x004fd80000000000 */
[----:B------:R-:W-:Y:S03]  /*34d10*/  HGMMA.64x256x16.F32 R24, R156, gdesc[UR8].tnspB, R24, gsb0 ;  /* 0x43e000089c187df0 */ /* 0x000fe60008000818 */
        /* <DEDUP_REMOVED lines=523> */
[----:B------:R-:W-:-:S04]  /*36dd0*/  MOV R9, R5 ;  /* 0x0000000500097202 */ /* 0x000fc80000000f00 */
        /* <DEDUP_REMOVED lines=528> */
[----:B------:R-:W-:Y:S01]  /*38ee0*/  R2UR UR10, R4 ;  /* 0x00000000040a72ca */ /* 0x000fe200000e0000 */
[----:B--2---:R-:W-:-:S12]  /*38ef0*/  WARPGROUP.ARRIVE ;  /* 0x00000000000079c5 */ /* 0x004fd80000000000 */
[----:B------:R-:W-:Y:S03]  /*38f00*/  HGMMA.64x256x16.F32 R24, R180, gdesc[UR8].tnspB, R24, gsb0 ;  /* 0x43e00008b4187df0 */ /* 0x000fe60008000818 */
        /* <DEDUP_REMOVED lines=130> */
[----:B0-----:R-:W2:Y:S04]  /*39730*/  LD.E R92, desc[UR6][R2.64+0x1fc] ;  /* 0x0001fc06025c7980 */ /* 0x001ea8000c101900 */
        /* <DEDUP_REMOVED lines=255> */
[----:B0-----:R-:W2:Y:S04]  /*3a730*/  LDL.64 R6, [UR4+0x58] ;  /* 0x00005804ff067983 */ /* 0x001ea80008100a00 */
[----:B------:R-:W3:Y:S04]  /*3a740*/  LDL.64 R4, [UR4] ;  /* 0x00000004ff047983 */ /* 0x000ee80008100a00 */
[----:B--2---:R-:W2:Y:S04]  /*3a750*/  LD.E R0, desc[UR6][R6.64] ;  /* 0x0000000606007980 */ /* 0x004ea8000c101900 */
[----:B---3--:R1:W5:Y:S01]  /*3a760*/  LD.E R4, desc[UR6][R4.64] ;  /* 0x0000000604047980 */ /* 0x008362000c101900 */
[----:B------:R-:W-:Y:S01]  /*3a770*/  BSSY B0, `(.L_x_12565) ;  /* 0x0000005000007945 */ /* 0x000fe20003800000 */
[----:B--2---:R-:W-:-:S04]  /*3a780*/  LOP3.LUT R0, R0, 0x1, RZ, 0xfc, !PT ;  /* 0x0000000100007812 */ /* 0x004fc800078efcff */
[----:B------:R-:W-:-:S13]  /*3a790*/  ISETP.NE.AND P0, PT, R0, 0x3, PT ;  /* 0x000000030000780c */ /* 0x000fda0003f05270 */
[----:B-1----:R-:W-:Y:S05]  /*3a7a0*/  @!P0 BRA `(.L_x_12566) ;  /* 0x0000000000048947 */ /* 0x002fea0003800000 */
[----:B------:R-:W-:Y:S01]  /*3a7b0*/  BPT.TRAP 0x1 ;  /* 0x000000040000795c */ /* 0x000fe20000300000 */
.L_x_12566:
[----:B------:R-:W-:Y:S05]  /*3a7c0*/  BSYNC B0 ;  /* 0x0000000000007941 */ /* 0x000fea0003800000 */
.L_x_12565:
[----:B------:R-:W2:Y:S04]  /*3a7d0*/  LD.E.64 R2, desc[UR6][R6.64+0x20] ;  /* 0x0000200606027980 */ /* 0x000ea8000c101b00 */
[----:B------:R-:W3:Y:S01]  /*3a7e0*/  LD.E R0, desc[UR6][R6.64+0xc] ;  /* 0x00000c0606007980 */ /* 0x000ee2000c101900 */
[----:B------:R-:W-:Y:S01]  /*3a7f0*/  IMAD.MOV.U32 R11, RZ, RZ, 0x0 ;  /* 0x00000000ff0b7424 */ /* 0x000fe200078e00ff */
[----:B--2---:R-:W-:-:S05]  /*3a800*/  MOV R3, R2 ;  /* 0x0000000200037202 */ /* 0x004fca0000000f00 */
[----:B-----5:R-:W-:-:S05]  /*3a810*/  IMAD R3, R4, 0x8, R3 ;  /* 0x0000000804037824 */ /* 0x020fca00078e0203 */
[----:B---3--:R-:W-:-:S04]  /*3a820*/  PRMT R0, R0, 0x654, R3 ;  /* 0x0000065400007816 */ /* 0x008fc80000000003 */
[----:B------:R0:W-:Y:S02]  /*3a830*/  SYNCS.ARRIVE.TRANS64.RED.A1T0 RZ, [R0+URZ], RZ ;  /* 0x000000ff00ff79a7 */ /* 0x0001e4000810043f */
[----:B0-----:R-:W-:Y:S05]  /*3a840*/  RET.REL.NODEC R10 `(_ZN7cutlass13device_kernelIN5flash11enable_sm90INS1_16FlashAttnFwdSm90INS1_25CollectiveMainloopFwdSm90ILi2EN4cute5tupleIJNS5_1CILi1EEES8_S8_EEENS6_IJNS7_ILi128EEENS7_ILi96EEENS7_ILi64EEEEEELi256ENS_6half_tEfNS_4arch4Sm90ELb0ELb1ELb1ELb1ELb1ELb1ELb0ELb1ELb0ELb1ELb0ELb0EEENS1_21CollectiveEpilogueFwdINS6_IJSA_NS7_ILi256EEESB_EEES9_SE_SG_Li256ELb1ELb1ELb0ELb0EEENS1_36VarlenDynamicPersistentTileSchedulerILi128ELi96ELi256ELi128ELb0ELb1ELb1ELb1ELb0ELb1EEEEEEEEEvNT_6ParamsE) ;  /* 0xfffffc540aec7950 */ /* 0x001fea0003c3ffff */
.L_x_12541:
[----:B0-----:R0:W1:Y:S02]  /*3a850*/  SYNCS.PHASECHK.TRANS64.TRYWAIT P0, [R3+URZ], R6 ;  /* 0x00000006030075a7 */ /* 0x001064000800017f */
[----:B-1----:R-:W-:Y:S05]  /*3a860*/  @!P0 NANOSLEEP.SYNCS 0x989680 ;  /* 0x009896800000895d */ /* 0x002fea0003900000 */
[----:B------:R-:W1:Y:S02]  /*3a870*/  @!P0 SYNCS.PHASECHK.TRANS64 P0, [R3+URZ], R6 ;  /* 0x00000006030085a7 */ /* 0x000e64000800007f */
[----:B-1----:R-:W-:Y:S05]  /*3a880*/  @!P0 BRA `(.L_x_12541) ;  /* 0xfffffffc00f08947 */ /* 0x002fea000383ffff */
[----:B------:R-:W-:Y:S05]  /*3a890*/  BRA `(.L_x_12540) ;  /* 0xffffff5000c47947 */ /* 0x000fea000383ffff */
.L_x_12564:
[----:B0-----:R0:W1:Y:S02]  /*3a8a0*/  SYNCS.PHASECHK.TRANS64.TRYWAIT P0, [R2+URZ], R3 ;  /* 0x00000003020075a7 */ /* 0x001064000800017f */
[----:B-1----:R-:W-:Y:S05]  /*3a8b0*/  @!P0 NANOSLEEP.SYNCS 0x989680 ;  /* 0x009896800000895d */ /* 0x002fea0003900000 */
[----:B------:R-:W1:Y:S02]  /*3a8c0*/  @!P0 SYNCS.PHASECHK.TRANS64 P0, [R2+URZ], R3 ;  /* 0x00000003020085a7 */ /* 0x000e64000800007f */
[----:B-1----:R-:W-:Y:S05]  /*3a8d0*/  @!P0 BRA `(.L_x_12564) ;  /* 0xfffffffc00f08947 */ /* 0x002fea000383ffff */
[----:B------:R-:W-:Y:S05]  /*3a8e0*/  BRA `(.L_x_12563) ;  /* 0xffffff8000ac7947 */ /* 0x000fea000383ffff */
.L_x_12567:
        /* <DEDUP_REMOVED lines=9> */
.L_x_15674:


//--------------------- .text._ZN7cutlass13device_kernelIN5flash11enable_sm90INS1_16FlashAttnFwdSm90INS1_25CollectiveMainloopFwdSm90ILi2EN4cute5tupleIJNS5_1CILi1EEES8_S8_EEENS6_IJNS7_ILi128EEENS7_ILi96EEENS7_ILi64EEEEEELi256ENS_6half_tEfNS_4arch4Sm90ELb0ELb1ELb1ELb1ELb1ELb0ELb1ELb1ELb0ELb1ELb0ELb0EEENS1_21CollectiveEpilogueFwdINS6_IJSA_NS7_ILi256EEESB_EEES9_SE_SG_Li256ELb1ELb1ELb0ELb0EEENS1_36VarlenDynamicPersistentTileSchedulerILi128ELi96ELi256ELi128ELb0ELb1ELb1ELb1ELb0ELb1EEEEEEEEEvNT_6ParamsE --------------------------
	.section	.text._ZN7cutlass13device_kernelIN5flash11enable_sm90INS1_16FlashAttnFwdSm90INS1_25CollectiveMainloopFwdSm90ILi2EN4cute5tupleIJNS5_1CILi1EEES8_S8_EEENS6_IJNS7_ILi128EEENS7_ILi96EEENS7_ILi64EEEEEELi256ENS_6half_tEfNS_4arch4Sm90ELb0ELb1ELb1ELb1ELb1ELb0ELb1ELb1ELb0ELb1ELb0ELb0EEENS1_21CollectiveEpilogueFwdINS6_IJSA_NS7_ILi256EEESB_EEES9_SE_SG_Li256ELb1ELb1ELb0ELb0EEENS1_36VarlenDynamicPersistentTileSchedulerILi128ELi96ELi256ELi128ELb0ELb1ELb1ELb1ELb0ELb1EEEEEEEEEvNT_6ParamsE,"ax",@progbits
	.align	128
.text._ZN7cutlass13device_kernelIN5flash11enable_sm90INS1_16FlashAttnFwdSm90INS1_25CollectiveMainloopFwdSm90ILi2EN4cute5tupleIJNS5_1CILi1EEES8_S8_EEENS6_IJNS7_ILi128EEENS7_ILi96EEENS7_ILi64EEEEEELi256ENS_6half_tEfNS_4arch4Sm90ELb0ELb1ELb1ELb1ELb1ELb0ELb1ELb1ELb0ELb1ELb0ELb0EEENS1_21CollectiveEpilogueFwdINS6_IJSA_NS7_ILi256EEESB_EEES9_SE_SG_Li256ELb1ELb1ELb0ELb0EEENS1_36VarlenDynamicPersistentTileSchedulerILi128ELi96ELi256ELi128ELb0ELb1ELb1ELb1ELb0ELb1EEEEEEEEEvNT_6ParamsE:
        .type           _ZN7cutlass13device_kernelIN5flash11enable_sm90INS1_16FlashAttnFwdSm90INS1_25CollectiveMainloopFwdSm90ILi2EN4cute5tupleIJNS5_1CILi1EEES8_S8_EEENS6_IJNS7_ILi128EEENS7_ILi96EEENS7_ILi64EEEEEELi256ENS_6half_tEfNS_4arch4Sm90ELb0ELb1ELb1ELb1ELb1ELb0ELb1ELb1ELb0ELb1ELb0ELb0EEENS1_21CollectiveEpilogueFwdINS6_IJSA_NS7_ILi256EEESB_EEES9_SE_SG_Li256ELb1ELb1ELb0ELb0EEENS1_36VarlenDynamicPersistentTileSchedulerILi128ELi96ELi256ELi128ELb0ELb1ELb1ELb1ELb0ELb1EEEEEEEEEvNT_6ParamsE,@function
        .size           _ZN7cutlass13device_kernelIN5flash11enable_sm90INS1_16FlashAttnFwdSm90INS1_25CollectiveMainloopFwdSm90ILi2EN4cute5tupleIJNS5_1CILi1EEES8_S8_EEENS6_IJNS7_ILi128EEENS7_ILi96EEENS7_ILi64EEEEEELi256ENS_6half_tEfNS_4arch4Sm90ELb0ELb1ELb1ELb1ELb1ELb0ELb1ELb1ELb0ELb1ELb0ELb0EEENS1_21CollectiveEpilogueFwdINS6_IJSA_NS7_ILi256EEESB_EEES9_SE_SG_Li256ELb1ELb1ELb0ELb0EEENS1_36VarlenDynamicPersistentTileSchedulerILi128ELi96ELi256ELi128ELb0ELb1ELb1ELb1ELb0ELb1EEEEEEEEEvNT_6ParamsE,(.L_x_15676 - _ZN7cutlass13device_kernelIN5flash11enable_sm90INS1_16FlashAttnFwdSm90INS1_25CollectiveMainloopFwdSm90ILi2EN4cute5tupleIJNS5_1CILi1EEES8_S8_EEENS6_IJNS7_ILi128EEENS7_ILi96EEENS7_ILi64EEEEEELi256ENS_6half_tEfNS_4arch4Sm90ELb0ELb1ELb1ELb1ELb1ELb0ELb1ELb1ELb0ELb1ELb0ELb0EEENS1_21CollectiveEpilogueFwdINS6_IJSA_NS7_ILi256EEESB_EEES9_SE_SG_Li256ELb1ELb1ELb0ELb0EEENS1_36VarlenDynamicPersistentTileSchedulerILi128ELi96ELi256ELi128ELb0ELb1ELb1ELb1ELb0ELb1EEEEEEEEEvNT_6ParamsE)
        .other          _ZN7cutlass13device_kernelIN5flash11enable_sm90INS1_16FlashAttnFwdSm90INS1_25CollectiveMainloopFwdSm90ILi2EN4cute5tupleIJNS5_1CILi1EEES8_S8_EEENS6_IJNS7_ILi128EEENS7_ILi96EEENS7_ILi64EEEEEELi256ENS_6half_tEfNS_4arch4Sm90ELb0ELb1ELb1ELb1ELb1ELb0ELb1ELb1ELb0ELb1ELb0ELb0EEENS1_21CollectiveEpilogueFwdINS6_IJSA_NS7_ILi256EEESB_EEES9_SE_SG_Li256ELb1ELb1ELb0ELb0EEENS1_36VarlenDynamicPersistentTileSchedulerILi128ELi96ELi256ELi128ELb0ELb1ELb1ELb1ELb0ELb1EEEEEEEEEvNT_6ParamsE,@"STO_CUDA_ENTRY STV_DEFAULT"
_ZN7cutlass13device_kernelIN5flash11enable_sm90INS1_16FlashAttnFwdSm90INS1_25CollectiveMainloopFwdSm90ILi2EN4cute5tupleIJNS5_1CILi1EEES8_S8_EEENS6_IJNS7_ILi128EEENS7_ILi96EEENS7_ILi64EEEEEELi256ENS_6half_tEfNS_4arch4Sm90ELb0ELb1ELb1ELb1ELb1ELb0ELb1ELb1ELb0ELb1ELb0ELb0EEENS1_21CollectiveEpilogueFwdINS6_IJSA_NS7_ILi256EEESB_EEES9_SE_SG_Li256ELb1ELb1ELb0ELb0EEENS1_36VarlenDynamicPersistentTileSchedulerILi128ELi96ELi256ELi128ELb0ELb1ELb1ELb1ELb0ELb1EEEEEEEEEvNT_6ParamsE:
        /* <DEDUP_REMOVED lines=47> */
.L_x_12568:
        /* <DEDUP_REMOVED lines=22> */
.L_x_12569:
        /* <DEDUP_REMOVED lines=18> */
.L_x_12570:
        /* <DEDUP_REMOVED lines=22> */
.L_x_12571:
        /* <DEDUP_REMOVED lines=23> */
.L_x_12572:
        /* <DEDUP_REMOVED lines=18> */
.L_x_12574:
[----:B------:R-:W-:-:S08]  /*0960*/  NOP ;  /* 0x0000000000007918 */ /* 0x000fd00000000000 */
[----:B------:R-:W0:Y:S02]  /*0970*/  USETMAXREG.TRY_ALLOC.CTAPOOL UP0, 0xe8 ;  /* 0x000000e8000079c8 */ /* 0x000e240008000600 */
[----:B0-----:R-:W-:-:S13]  /*0980*/  PLOP3.LUT P0, PT, PT, PT, UP0, 0x80, 0x0 ;  /* 0x000000000000781c */ /* 0x001fda0003f0f008 */
[----:B------:R-:W-:Y:S05]  /*0990*/  @!P0 BRA `(.L_x_12574) ;  /* 0xfffffffc00f08947 */ /* 0x000fea000383ffff */
[----:B------:R-:W-:Y:S01]  /*09a0*/  ISETP.NE.AND P0, PT, R20, 0x1, PT ;  /* 0x000000011400780c */ /* 0x000fe20003f05270 */
[----:B------:R-:W0:Y:S08]  /*09b0*/  S2UR UR12, SR_CgaCtaId ;  /* 0x00000000000c79c3 */ /* 0x000e300000008800 */
[----:B------:R-:W-:Y:S06]  /*09c0*/  BAR.ARV 0x8, 0x180 ;  /* 0x0206000000007b1d */ /* 0x000fec0000002000 */
[----:B------:R-:W-:Y:S01]  /*09d0*/  UMOV UR42, 0x400 ;  /* 0x00000400002a7882 */ /* 0x000fe20000000000 */
[----:B------:R-:W-:Y:S01]  /*09e0*/  ULDC UR4, c[0x0][0xd3c] ;  /* 0x00034f0000047ab9 */ /* 0x000fe20000000800 */
[----:B------:R-:W-:Y:S08]  /*09f0*/  @!P0 BAR.ARV 0x9, 0x100 ;  /* 0x0244000000008b1d */ /* 0x000ff00000002000 */
[----:B------:R-:W-:Y:S01]  /*0a00*/  BAR.SYNC.DEFER_BLOCKING 0x5, 0x180 ;  /* 0x0146000000007b1d */ /* 0x000fe20000010000 */
[----:B------:R-:W-:-:S02]  /*0a10*/  IADD3 R212, P1, R16, 0x1f8, RZ ;  /* 0x000001f810d47810 */ /* 0x000fc40007f3e0ff */
[----:B------:R-:W-:Y:S01]  /*0a20*/  IADD3 R215, P2, R16, 0x204, RZ ;  /* 0x0000020410d77810 */ /* 0x000fe20007f5e0ff */
[----:B0-----:R-:W-:Y:S02]  /*0a30*/  ULEA UR42, UR12, UR42, 0x18 ;  /* 0x0000002a0c2a7291 */ /* 0x001fe4000f8ec03f */
[--C-:B------:R-:W-:Y:S01]  /*0a40*/  IMAD.X R213, RZ, RZ, R17.reuse, P1 ;  /* 0x000000ffffd57224 */ /* 0x100fe200008e0611 */
[----:B------:R-:W-:Y:S01]  /*0a50*/  STL.64 [R1+0x1f8], RZ ;  /* 0x0001f8ff01007387 */ /* 0x000fe20000100a00 */
[----:B------:R-:W-:-:S03]  /*0a60*/  IMAD.X R214, RZ, RZ, R17, P2 ;  /* 0x000000ffffd67224 */ /* 0x000fc600010e0611 */
[----:B------:R-:W-:Y:S04]  /*0a70*/  STL [R1+0x200], RZ ;  /* 0x000200ff01007387 */ /* 0x000fe80000100800 */
[----:B------:R-:W-:Y:S04]  /*0a80*/  STL [R1+0x204], RZ ;  /* 0x000204ff01007387 */ /* 0x000fe80000100800 */
[----:B------:R-:W0:Y:S01]  /*0a90*/  LDS.128 R24, [UR42+0x324d0] ;  /* 0x0324d02aff187984 */ /* 0x000e220008000c00 */
[----:B------:R-:W-:Y:S06]  /*0aa0*/  BAR.ARV 0x4, 0x180 ;  /* 0x0106000000007b1d */ /* 0x000fec0000002000 */
[----:B0-----:R-:W-:-:S13]  /*0ab0*/  ISETP.GE.AND P0, PT, R27, UR4, PT ;  /* 0x000000041b007c0c */ /* 0x001fda000bf06270 */
[----:B------:R-:W-:Y:S05]  /*0ac0*/  @P0 EXIT ;  /* 0x000000000000094d */ /* 0x000fea0003800000 */
[----:B------:R-:W0:Y:S01]  /*0ad0*/  S2R R0, SR_TID.X ;  /* 0x0000000000007919 */ /* 0x000e220000002100 */
[----:B------:R-:W2:Y:S01]  /*0ae0*/  S2UR UR4, SR_SWINHI ;  /* 0x00000000000479c3 */ /* 0x000ea20000002f00 */
[----:B------:R-:W-:Y:S01]  /*0af0*/  IMAD.MOV.U32 R184, RZ, RZ, 0x2 ;  /* 0x00000002ffb87424 */ /* 0x000fe200078e00ff */
[----:B------:R-:W-:Y:S01]  /*0b00*/  R2UR UR5, R25 ;  /* 0x00000000190572ca */ /* 0x000fe200000e0000 */
[----:B------:R-:W-:Y:S01]  /*0b10*/  VIADD R209, R20, 0x8 ;  /* 0x0000000814d17836 */ /* 0x000fe20000000000 */
[----:B------:R-:W-:Y:S02]  /*0b20*/  R2UR UR7, R26 ;  /* 0x000000001a0772ca */ /* 0x000fe400000e0000 */
[----:B------:R-:W-:Y:S02]  /*0b30*/  R2UR UR6, R27 ;  /* 0x000000001b0672ca */ /* 0x000fe400000e0000 */
[----:B------:R-:W-:Y:S01]  /*0b40*/  IADD3 R208, -R20, 0xb, RZ ;  /* 0x0000000b14d07810 */ /* 0x000fe20007ffe1ff */
[----:B------:R-:W-:Y:S01]  /*0b50*/  UMOV UR58, UR42 ;  /* 0x0000002a003a7c82 */ /* 0x000fe20008000000 */
[----:B--2---:R-:W-:Y:S01]  /*0b60*/  UMOV UR59, UR4 ;  /* 0x00000004003b7c82 */ /* 0x004fe20008000000 */
[----:B0-----:R-:W-:-:S05]  /*0b70*/  VIADD R205, R0, 0xffffff80 ;  /* 0xffffff8000cd7836 */ /* 0x001fca0000000000 */
[----:B------:R-:W-:-:S04]  /*0b80*/  SHF.R.S32.HI R0, RZ, 0x1f, R205 ;  /* 0x0000001fff007819 */ /* 0x000fc800000114cd */
[CC--:B------:R-:W-:Y:S02]  /*0b90*/  LEA.HI R15, R0.reuse, R205.reuse, RZ, 0x7 ;  /* 0x000000cd000f7211 */ /* 0x0c0fe400078f38ff */
[CC--:B------:R-:W-:Y:S02]  /*0ba0*/  LEA.HI R3, R0.reuse, R205.reuse, RZ, 0x4 ;  /* 0x000000cd00037211 */ /* 0x0c0fe400078f20ff */
[----:B-1----:R-:W-:Y:S02]  /*0bb0*/  LOP3.LUT R2, R15, 0xffffff80, RZ, 0xc0, !PT ;  /* 0xffffff800f027812 */ /* 0x002fe400078ec0ff */
[CC--:B------:R-:W-:Y:S02]  /*0bc0*/  LEA.HI R4, R0.reuse, R205.reuse, RZ, 0x5 ;  /* 0x000000cd00047211 */ /* 0x0c0fe400078f28ff */
[----:B------:R-:W-:Y:S01]  /*0bd0*/  SHF.R.S32.HI R6, RZ, 0x4, R3 ;  /* 0x00000004ff067819 */ /* 0x000fe20000011403 */
[----:B------:R-:W-:Y:S01]  /*0be0*/  IMAD.IADD R211, R205, 0x1, -R2 ;  /* 0x00000001cdd37824 */ /* 0x000fe200078e0a02 */
[----:B------:R-:W-:Y:S01]  /*0bf0*/  LEA.HI R9, R0, R205, RZ, 0x2 ;  /* 0x000000cd00097211 */ /* 0x000fe200078f10ff */
[----:B------:R-:W-:Y:S01]  /*0c00*/  IMAD.SHL.U32 R5, R4, 0x20, RZ ;  /* 0x0000002004057824 */ /* 0x000fe200078e00ff */
[----:B------:R-:W-:-:S02]  /*0c10*/  LOP3.LUT R4, R3, 0x3fffff0, RZ, 0xc0, !PT ;  /* 0x03fffff003047812 */ /* 0x000fc400078ec0ff */
[----:B------:R-:W-:Y:S02]  /*0c20*/  SHF.R.S32.HI R2, RZ, 0x1f, R211 ;  /* 0x0000001fff027819 */ /* 0x000fe400000114d3 */
[----:B------:R-:W-:Y:S02]  /*0c30*/  LEA.HI R3, R3, R6, RZ, 0x1 ;  /* 0x0000000603037211 */ /* 0x000fe400078f08ff */
[----:B------:R-:W-:Y:S02]  /*0c40*/  LEA.HI R21, R2, R211, RZ, 0x2 ;  /* 0x000000d302157211 */ /* 0x000fe400078f10ff */
[----:B------:R-:W-:Y:S01]  /*0c50*/  LOP3.LUT R8, R5, 0xfffffc00, RZ, 0xc0, !PT ;  /* 0xfffffc0005087812 */ /* 0x000fe200078ec0ff */
[----:B------:R-:W-:Y:S01]  /*0c60*/  IMAD.IADD R5, R205, 0x1, -R4 ;  /* 0x00000001cd057824 */ /* 0x000fe200078e0a04 */
[----:B------:R-:W-:Y:S02]  /*0c70*/  LOP3.LUT R7, R3, 0x1ffffffe, RZ, 0xc0, !PT ;  /* 0x1ffffffe03077812 */ /* 0x000fe400078ec0ff */
[--C-:B------:R-:W-:Y:S01]  /*0c80*/  SHF.R.S32.HI R3, RZ, 0x2, R21.reuse ;  /* 0x00000002ff037819 */ /* 0x100fe20000011415 */
[----:B------:R-:W-:Y:S01]  /*0c90*/  IMAD R8, R5, 0x40, R8 ;  /* 0x0000004005087824 */ /* 0x000fe200078e0208 */
[----:B------:R-:W-:Y:S01]  /*0ca0*/  SHF.R.S32.HI R4, RZ, 0x1f, R21 ;  /* 0x0000001fff047819 */ /* 0x000fe20000011415 */
[----:B------:R-:W-:Y:S01]  /*0cb0*/  IMAD.IADD R7, R6, 0x1, -R7 ;  /* 0x0000000106077824 */ /* 0x000fe200078e0a07 */
[----:B------:R-:W-:-:S02]  /*0cc0*/  LOP3.LUT R10, R9, 0xfffffffc, RZ, 0xc0, !PT ;  /* 0xfffffffc090a7812 */ /* 0x000fc400078ec0ff */
[----:B------:R-:W-:Y:S01]  /*0cd0*/  LEA.HI R4, R4, R3, RZ, 0x3 ;  /* 0x0000000304047211 */ /* 0x000fe200078f18ff */
[----:B------:R-:W-:Y:S01]  /*0ce0*/  IMAD R7, R7, 0x8, R8 ;  /* 0x0000000807077824 */ /* 0x000fe200078e0208 */
[----:B------:R-:W-:Y:S01]  /*0cf0*/  LEA.HI R2, R2, R211, RZ, 0x5 ;  /* 0x000000d302027211 */ /* 0x000fe200078f28ff */
[----:B------:R-:W-:Y:S01]  /*0d00*/  IMAD.IADD R10, R205, 0x1, -R10 ;  /* 0x00000001cd0a7824 */ /* 0x000fe200078e0a0a */
[----:B------:R-:W-:Y:S01]  /*0d10*/  LOP3.LUT R4, R4, 0xfffffff8, RZ, 0xc0, !PT ;  /* 0xfffffff804047812 */ /* 0x000fe200078ec0ff */
[----:B------:R-:W-:Y:S01]  /*0d20*/  IMAD.WIDE R184, R7, R184, UR58 ;  /* 0x0000003a07b87e25 */ /* 0x000fe2000f8e02b8 */
[----:B------:R-:W-:Y:S02]  /*0d30*/  SHF.R.S32.HI R2, RZ, 0x5, R2 ;  /* 0x00000005ff027819 */ /* 0x000fe40000011402 */
[----:B------:R-:W-:Y:S01]  /*0d40*/  LEA.HI R5, R10, R10, RZ, 0x1 ;  /* 0x0000000a0a057211 */ /* 0x000fe200078f08ff */
[----:B------:R-:W-:Y:S01]  /*0d50*/  IMAD.IADD R3, R3, 0x1, -R4 ;  /* 0x0000000103037824 */ /* 0x000fe200078e0a04 */
[----:B------:R-:W-:-:S02]  /*0d60*/  LEA.HI R0, R0, R205, RZ, 0x3 ;  /* 0x000000cd00007211 */ /* 0x000fc400078f18ff */
[----:B------:R-:W-:Y:S01]  /*0d70*/  LOP3.LUT R5, R5, 0x1ffffffe, RZ, 0xc0, !PT ;  /* 0x1ffffffe05057812 */ /* 0x000fe200078ec0ff */
[----:B------:R-:W-:Y:S01]  /*0d80*/  IMAD R206, R2, 0x10, R3 ;  /* 0x0000001002ce7824 */ /* 0x000fe200078e0203 */
[----:B------:R-:W-:Y:S02]  /*0d90*/  IADD3 R3, P6, R184, 0x20, RZ ;  /* 0x00000020b8037810 */ /* 0x000fe40007fde0ff */
[----:B------:R-:W-:Y:S01]  /*0da0*/  SHF.R.S32.HI R218, RZ, 0x7, R15 ;  /* 0x00000007ffda7819 */ /* 0x000fe2000001140f */
[----:B------:R-:W-:Y:S01]  /*0db0*/  IMAD.IADD R25, R10, 0x1, -R5 ;  /* 0x000000010a197824 */ /* 0x000fe200078e0a05 */
[----:B------:R-:W-:Y:S02]  /*0dc0*/  LOP3.LUT R2, R3, 0x380, RZ, 0xc0, !PT ;  /* 0x0000038003027812 */ /* 0x000fe400078ec0ff */
[----:B------:R-:W-:Y:S02]  /*0dd0*/  IADD3 R5, P5, R184, 0x40, RZ ;  /* 0x00000040b8057810 */ /* 0x000fe40007fbe0ff */
[----:B------:R-:W-:-:S02]  /*0de0*/  SHF.R.U64 R2, R2, 0x3, RZ ;  /* 0x0000000302027819 */ /* 0x000fc400000012ff */
[----:B------:R-:W-:Y:S02]  /*0df0*/  LOP3.LUT R4, R5, 0x380, RZ, 0xc0, !PT ;  /* 0x0000038005047812 */ /* 0x000fe400078ec0ff */
[----:B------:R-:W-:Y:S01]  /*0e00*/  LOP3.LUT R2, R2, R3, RZ, 0x3c, !PT ;  /* 0x0000000302027212 */ /* 0x000fe200078e3cff */
[----:B------:R-:W-:Y:S01]  /*0e10*/  IMAD.X R3, RZ, RZ, R185, P6 ;  /* 0x000000ffff037224 */ /* 0x000fe200030e06b9 */
[----:B------:R-:W-:Y:S02]  /*0e20*/  SHF.R.U64 R4, R4, 0x3, RZ ;  /* 0x0000000304047819 */ /* 0x000fe400000012ff */
[----:B------:R-:W-:Y:S02]  /*0e30*/  IADD3 R13, P1, R184, 0x4040, RZ ;  /* 0x00004040b80d7810 */ /* 0x000fe40007f3e0ff */
[----:B------:R-:W-:Y:S02]  /*0e40*/  LOP3.LUT R4, R4, R5, RZ, 0x3c, !PT ;  /* 0x0000000504047212 */ /* 0x000fe400078e3cff */
[----:B------:R-:W-:-:S02]  /*0e50*/  IADD3 R7, P4, R184, 0x60, RZ ;  /* 0x00000060b8077810 */ /* 0x000fc40007f9e0ff */
[C---:B------:R-:W-:Y:S02]  /*0e60*/  IADD3 R9, P3, R184.reuse, 0x4000, RZ ;  /* 0x00004000b8097810 */ /* 0x040fe40007f7e0ff */
[C---:B------:R-:W-:Y:S02]  /*0e70*/  IADD3 R11, P2, R184.reuse, 0x4020, RZ ;  /* 0x00004020b80b7810 */ /* 0x040fe40007f5e0ff */
[C---:B------:R-:W-:Y:S02]  /*0e80*/  IADD3 R5, P0, R184.reuse, 0x4060, RZ ;  /* 0x00004060b8057810 */ /* 0x040fe40007f1e0ff */
[----:B------:R-:W-:Y:S02]  /*0e90*/  IADD3 R19, P6, R184, 0x8000, RZ ;  /* 0x00008000b8137810 */ /* 0x000fe40007fde0ff */
[----:B------:R-:W-:Y:S02]  /*0ea0*/  MOV R227, R2 ;  /* 0x0000000200e37202 */ /* 0x000fe40000000f00 */
[----:B------:R-:W-:-:S02]  /*0eb0*/  LOP3.LUT R210, R0, 0xfffffff8, RZ, 0xc0, !PT ;  /* 0xfffffff800d27812 */ /* 0x000fc400078ec0ff */
[----:B------:R-:W-:Y:S01]  /*0ec0*/  LEA.HI R2, R15, R218, RZ, 0x1 ;  /* 0x000000da0f027211 */ /* 0x000fe200078f08ff */
[----:B------:R-:W-:Y:S01]  /*0ed0*/  IMAD.X R15, RZ, RZ, R185, P0 ;  /* 0x000000ffff0f7224 */ /* 0x000fe200000e06b9 */
[----:B------:R-:W-:Y:S01]  /*0ee0*/  LOP3.LUT R12, R13, 0x380, RZ, 0xc0, !PT ;  /* 0x000003800d0c7812 */ /* 0x000fe200078ec0ff */
[----:B------:R-:W-:Y:S01]  /*0ef0*/  IMAD.IADD R210, R205, 0x1, -R210 ;  /* 0x00000001cdd27824 */ /* 0x000fe200078e0ad2 */
[----:B------:R-:W-:Y:S02]  /*0f00*/  LOP3.LUT R6, R7, 0x380, RZ, 0xc0, !PT ;  /* 0x0000038007067812 */ /* 0x000fe400078ec0ff */
[----:B------:R-:W-:Y:S01]  /*0f10*/  LOP3.LUT R8, R9, 0x380, RZ, 0xc0, !PT ;  /* 0x0000038009087812 */ /* 0x000fe200078ec0ff */
[----:B------:R-:W-:Y:S01]  /*0f20*/  IMAD.SHL.U32 R193, R210, 0x8, RZ ;  /* 0x00000008d2c17824 */ /* 0x000fe200078e00ff */
[----:B------:R-:W-:Y:S02]  /*0f30*/  LOP3.LUT R10, R11, 0x380, RZ, 0xc0, !PT ;  /* 0x000003800b0a7812 */ /* 0x000fe400078ec0ff */
[----:B------:R-:W-:Y:S01]  /*0f40*/  LOP3.LUT R14, R5, 0x380, RZ, 0xc0, !PT ;  /* 0x00000380050e7812 */ /* 0x000fe200078ec0ff */
[----:B------:R-:W-:Y:S01]  /*0f50*/  VIADD R195, R193, 0x40 ;  /* 0x00000040c1c37836 */ /* 0x000fe20000000000 */
[----:B------:R-:W-:Y:S01]  /*0f60*/  LOP3.LUT R18, R19, 0x380, RZ, 0xc0, !PT ;  /* 0x0000038013127812 */ /* 0x000fe200078ec0ff */
[C---:B------:R-:W-:Y:S01]  /*0f70*/  VIADD R194, R193.reuse, 0x80 ;  /* 0x00000080c1c27836 */ /* 0x040fe20000000000 */
[----:B------:R-:W-:Y:S01]  /*0f80*/  LOP3.LUT R3, R2, 0x3fffffe, RZ, 0xc0, !PT ;  /* 0x03fffffe02037812 */ /* 0x000fe200078ec0ff */
[----:B------:R-:W-:Y:S01]  /*0f90*/  VIADD R196, R193, 0xc0 ;  /* 0x000000c0c1c47836 */ /* 0x000fe20000000000 */
[----:B------:R-:W-:-:S02]  /*0fa0*/  SHF.R.U64 R12, R12, 0x3, RZ ;  /* 0x000000030c0c7819 */ /* 0x000fc400000012ff */
[----:B------:R-:W-:Y:S01]  /*0fb0*/  SHF.R.U64 R6, R6, 0x3, RZ ;  /* 0x0000000306067819 */ /* 0x000fe200000012ff */
[----:B------:R-:W-:Y:S01]  /*0fc0*/  IMAD.IADD R3, R218, 0x1, -R3 ;  /* 0x00000001da037824 */ /* 0x000fe200078e0a03 */
[----:B------:R-:W-:Y:S02]  /*0fd0*/  SHF.R.U64 R8, R8, 0x3, RZ ;  /* 0x0000000308087819 */ /* 0x000fe400000012ff */
[----:B------:R-:W-:Y:S01]  /*0fe0*/  SHF.R.U64 R10, R10, 0x3, RZ ;  /* 0x000000030a0a7819 */ /* 0x000fe200000012ff */
[----:B------:R-:W-:Y:S01]  /*0ff0*/  IMAD R206, R3, 0x40, R206 ;  /* 0x0000004003ce7824 */ /* 0x000fe200078e02ce */
[----:B------:R-:W-:Y:S02]  /*1000*/  SHF.R.U64 R14, R14, 0x3, RZ ;  /* 0x000000030e0e7819 */ /* 0x000fe400000012ff */
[----:B------:R-:W-:Y:S01]  /*1010*/  SHF.R.U64 R18, R18, 0x3, RZ ;  /* 0x0000000312127819 */ /* 0x000fe200000012ff */
[----:B------:R-:W-:Y:S01]  /*1020*/  IMAD R228, R25, 0x8, R206 ;  /* 0x0000000819e47824 */ /* 0x000fe200078e02ce */
[----:B------:R-:W-:-:S02]  /*1030*/  SHF.R.S32.HI R203, RZ, 0x3, R0 ;  /* 0x00000003ffcb7819 */ /* 0x000fc40000011400 */
[----:B------:R-:W-:Y:S02]  /*1040*/  LOP3.LUT R0, R21, 0x7ffffffc, RZ, 0xc0, !PT ;  /* 0x7ffffffc15007812 */ /* 0x000fe400078ec0ff */
        /* <DEDUP_REMOVED lines=12> */
[C---:B------:R-:W-:Y:S01]  /*1110*/  IADD3 R22, P0, R16.reuse, 0x11c, RZ ;  /* 0x0000011c10167810 */ /* 0x040fe20007f1e0ff */
[----:B------:R-:W-:Y:S01]  /*1120*/  IMAD.IADD R0, R211, 0x1, -R0 ;  /* 0x00000001d3007824 */ /* 0x000fe200078e0a00 */
[----:B------:R-:W-:-:S02]  /*1130*/  IADD3 R217, P1, R16, 0x210, RZ ;  /* 0x0000021010d97810 */ /* 0x000fc40007f3e0ff */
[----:B------:R-:W-:Y:S01]  /*1140*/  MOV R226, R4 ;  /* 0x0000000400e27202 */ /* 0x000fe20000000f00 */
        /* <DEDUP_REMOVED lines=8> */
[----:B------:R-:W-:Y:S02]  /*11d0*/  MOV R219, R18 ;  /* 0x0000001200db7202 */ /* 0x000fe40000000f00 */
[----:B------:R-:W-:Y:S02]  /*11e0*/  SHF.R.S32.HI R202, RZ, 0x1f, R193 ;  /* 0x0000001fffca7819 */ /* 0x000fe400000114c1 */
[----:B------:R-:W-:Y:S02]  /*11f0*/  SHF.R.S32.HI R201, RZ, 0x1f, R195 ;  /* 0x0000001fffc97819 */ /* 0x000fe400000114c3 */
[----:B------:R-:W-:Y:S02]  /*1200*/  SHF.R.S32.HI R200, RZ, 0x1f, R194 ;  /* 0x0000001fffc87819 */ /* 0x000fe400000114c2 */
[----:B------:R-:W-:-:S07]  /*1210*/  SHF.R.S32.HI R199, RZ, 0x1f, R196 ;  /* 0x0000001fffc77819 */ /* 0x000fce00000114c4 */
.L_x_12707:
        /* <DEDUP_REMOVED lines=12> */
[----:B012---:R-:W-:Y:S02]  /*12e0*/  IMAD.U32 R2, RZ, RZ, UR8 ;  /* 0x00000008ff027e24 */ /* 0x007fe4000f8e00ff */
[----:B------:R-:W-:Y:S01]  /*12f0*/  IMAD.U32 R3, RZ, RZ, UR9 ;  /* 0x00000009ff037e24 */ /* 0x000fe2000f8e00ff */
        /* <DEDUP_REMOVED lines=13> */
[----:B------:R-:W-:Y:S01]  /*13d0*/  ULDC UR43, c[0x0][0x288] ;  /* 0x0000a200002b7ab9 */ /* 0x000fe20000000800 */
[----:B------:R-:W-:Y:S01]  /*13e0*/  UMOV UR61, UR7 ;  /* 0x00000007003d7c82 */ /* 0x000fe20008000000 */
[----:B------:R-:W-:-:S04]  /*13f0*/  USEL UR8, UR8, 0x1, UP0 ;  /* 0x0000000108087887 */ /* 0x000fc80008000000 */
[----:B------:R-:W-:Y:S01]  /*1400*/  UIMAD UR44, UR8, UR44, URZ ;  /* 0x0000002c082c72a4 */ /* 0x000fe2000f8e023f */
[----:B--2---:R-:W-:Y:S02]  /*1410*/  @P0 R2UR UR4, R2 ;  /* 0x00000000020402ca */ /* 0x004fe400000e0000 */
[----:B---3--:R-:W-:Y:S01]  /*1420*/  @P2 R2UR UR43, R4 ;  /* 0x00000000042b22ca */ /* 0x008fe200000e0000 */
[----:B----4-:R-:W-:-:S14]  /*1430*/  @P2 BRA `(.L_x_12575) ;  /* 0x0000000000342947 */ /* 0x010fdc0003800000 */
        /* <DEDUP_REMOVED lines=13> */
.L_x_12575:
[----:B------:R-:W-:Y:S01]  /*1510*/  IMAD.U32 R204, RZ, RZ, UR6 ;  /* 0x00000006ffcc7e24 */ /* 0x000fe2000f8e00ff */
[----:B------:R-:W-:Y:S06]  /*1520*/  @!P1 BRA `(.L_x_12576) ;  /* 0x00000000001c9947 */ /* 0x000fec0003800000 */
[----:B------:R-:W-:Y:S02]  /*1530*/  ULDC.64 UR8, c[0x0][0xb18] ;  /* 0x0002c60000087ab9 */ /* 0x000fe40000000a00 */
[----:B------:R-:W-:-:S06]  /*1540*/  UIMAD.WIDE UR6, UR6, 0x4, UR8 ;  /* 0x00000004060678a5 */ /* 0x000fcc000f8e0208 */
[----:B------:R-:W-:Y:S02]  /*1550*/  IMAD.U32 R2, RZ, RZ, UR6 ;  /* 0x00000006ff027e24 */ /* 0x000fe4000f8e00ff */
[----:B------:R-:W-:-:S05]  /*1560*/  IMAD.U32 R3, RZ, RZ, UR7 ;  /* 0x00000007ff037e24 */ /* 0x000fca000f8e00ff */
[----:B------:R-:W2:Y:S02]  /*1570*/  LDG.E R2, desc[UR36][R2.64] ;  /* 0x0000002402027981 */ /* 0x000ea4000c1e1900 */
[----:B--2---:R-:W-:Y:S01]  /*1580*/  R2UR UR44, R2 ;  /* 0x00000000022c72ca */ /* 0x004fe200000e0000 */
[----:B------:R-:W-:-:S14]  /*1590*/  BRA `(.L_x_12577) ;  /* 0x0000000000347947 */ /* 0x000fdc0003800000 */
.L_x_12576:
        /* <DEDUP_REMOVED lines=13> */
.L_x_12577:
        /* <DEDUP_REMOVED lines=103> */
.L_x_12579:
[----:B------:R-:W-:-:S11]  /*1ce0*/  UISETP.NE.AND UP0, UPT, UR5, 0x1, UPT ;  /* 0x000000010500788c */ /* 0x000fd6000bf05270 */
[----:B------:R-:W-:Y:S02]  /*1cf0*/  @UP0 ULDC.64 UR10, c[0x0][0xae0] ;  /* 0x0002b800000a0ab9 */ /* 0x000fe40000000a00 */
[----:B------:R-:W-:-:S04]  /*1d00*/  UIMAD.WIDE.U32 UR6, UR8, UR10, URZ ;  /* 0x0000000a080672a5 */ /* 0x000fc8000f8e003f */
[----:B------:R-:W-:-:S12]  /*1d10*/  @UP0 USHF.R.U32.HI UR8, URZ, UR11, UR7 ;  /* 0x0000000b3f080299 */ /* 0x000fd80008011607 */
.L_x_12580:
[----:B------:R-:W-:-:S04]  /*1d20*/  UIMAD UR8, UR8, UR5, UR5 ;  /* 0x00000005080872a4 */ /* 0x000fc8000f8e0205 */
[----:B------:R-:W-:-:S04]  /*1d30*/  UISETP.LT.AND UP0, UPT, UR4, UR8, UPT ;  /* 0x000000080400728c */ /* 0x000fc8000bf01270 */
[----:B------:R-:W-:-:S12]  /*1d40*/  USEL UR4, UR4, UR8, UP0 ;  /* 0x0000000804047287 */ /* 0x000fd80008000000 */
.L_x_12578:
        /* <DEDUP_REMOVED lines=34> */
.L_x_12582:
[----:B------:R-:W-:-:S11]  /*1f70*/  UISETP.NE.AND UP0, UPT, UR5, 0x1, UPT ;  /* 0x000000010500788c */ /* 0x000fd6000bf05270 */
[----:B------:R-:W-:Y:S02]  /*1f80*/  @UP0 ULDC.64 UR10, c[0x0][0xae0] ;  /* 0x0002b800000a0ab9 */ /* 0x000fe40000000a00 */
[----:B------:R-:W-:-:S04]  /*1f90*/  UIMAD.WIDE.U32 UR6, UR4, UR10, URZ ;  /* 0x0000000a040672a5 */ /* 0x000fc8000f8e003f */
[----:B------:R-:W-:-:S12]  /*1fa0*/  @UP0 USHF.R.U32.HI UR4, URZ, UR11, UR7 ;  /* 0x0000000b3f040299 */ /* 0x000fd80008011607 */
.L_x_12583:
[----:B------:R-:W-:-:S04]  /*1fb0*/  UIMAD UR4, UR4, UR5, URZ ;  /* 0x00000005040472a4 */ /* 0x000fc8000f8e023f */
[----:B------:R-:W-:-:S04]  /*1fc0*/  UISETP.LT.AND UP0, UPT, UR8, UR4, UPT ;  /* 0x000000040800728c */ /* 0x000fc8000bf01270 */
[----:B------:R-:W-:-:S12]  /*1fd0*/  USEL UR8, UR8, UR4, !UP0 ;  /* 0x0000000408087287 */ /* 0x000fd8000c000000 */
.L_x_12581:
        /* <DEDUP_REMOVED lines=97> */
.L_x_12585:
[----:B------:R-:W1:Y:S01]  /*25f0*/  S2R R20, SR_TID.X ;  /* 0x0000000000147919 */ /* 0x000e620000002100 */
[----:B0-----:R-:W0:Y:S01]  /*2600*/  LDC.64 R10, c[0x0][0xad0] ;  /* 0x0002b400ff0a7b82 */ /* 0x001e220000000a00 */
[----:B------:R-:W-:Y:S01]  /*2610*/  IADD3 R8, P0, R16, 0x100, RZ ;  /* 0x0000010010087810 */ /* 0x000fe20007f1e0ff */
[----:B------:R-:W-:Y:S01]  /*2620*/  ULDC UR4, c[0x0][0x20] ;  /* 0x0000080000047ab9 */ /* 0x000fe20000000800 */
[----:B------:R-:W-:Y:S01]  /*2630*/  IMAD.U32 R0, RZ, RZ, UR43 ;  /* 0x0000002bff007e24 */ /* 0x000fe2000f8e00ff */
[----:B------:R-:W-:Y:S01]  /*2640*/  STL.64 [R1+0x110], R34 ;  /* 0x0001102201007387 */ /* 0x000fe20000100a00 */
[----:B------:R-:W-:Y:S02]  /*2650*/  VIADD R197, R22, -UR4 ;  /* 0x8000000416c57c36 */ /* 0x000fe40008000000 */
[--C-:B------:R-:W-:Y:S01]  /*2660*/  IMAD.X R9, RZ, RZ, R17.reuse, P0 ;  /* 0x000000ffff097224 */ /* 0x100fe200000e0611 */
[----:B------:R-:W2:Y:S01]  /*2670*/  LDC.64 R6, c[0x0][0x448] ;  /* 0x00011200ff067b82 */ /* 0x000ea20000000a00 */
[----:B------:R-:W-:Y:S01]  /*2680*/  IMAD.U32 R12, RZ, RZ, UR44 ;  /* 0x0000002cff0c7e24 */ /* 0x000fe2000f8e00ff */
[----:B------:R-:W-:Y:S04]  /*2690*/  STL.64 [R1+0x100], R206 ;  /* 0x000100ce01007387 */ /* 0x000fe80000100a00 */
[----:B------:R3:W-:Y:S02]  /*26a0*/  STL.64 [R1+0x108], R8 ;  /* 0x0001080801007387 */ /* 0x0007e40000100a00 */
[----:B------:R-:W4:Y:S02]  /*26b0*/  LDC.64 R2, c[0x0][0xad8] ;  /* 0x0002b600ff027b82 */ /* 0x000f240000000a00 */
[----:B------:R-:W-:Y:S04]  /*26c0*/  STL.U8 [R1+0x118], RZ ;  /* 0x000118ff01007387 */ /* 0x000fe80000100000 */
[----:B------:R5:W-:Y:S02]  /*26d0*/  STL [R197+0x4], R0 ;  /* 0x00000400c5007387 */ /* 0x000be40000100800 */
[----:B------:R-:W3:Y:S02]  /*26e0*/  LDC.64 R4, c[0x0][0xae0] ;  /* 0x0002b800ff047b82 */ /* 0x000ee40000000a00 */
[----:B------:R0:W-:Y:S04]  /*26f0*/  STL [R197+0x8], R12 ;  /* 0x0000080cc5007387 */ /* 0x0001e80000100800 */
[----:B0-----:R0:W-:Y:S01]  /*2700*/  STL [R197+0xc], R11 ;  /* 0x00000c0bc5007387 */ /* 0x0011e20000100800 */
[----:B-1----:R-:W-:Y:S01]  /*2710*/  VIADD R205, R20, 0xffffff80 ;  /* 0xffffff8014cd7836 */ /* 0x002fe20000000000 */
[----:B------:R-:W1:Y:S02]  /*2720*/  LDC R229, c[0x0][0x450] ;  /* 0x00011400ffe57b82 */ /* 0x000e640000000800 */
[----:B--2---:R0:W-:Y:S04]  /*2730*/  STL [R197+0x24], R6 ;  /* 0x00002406c5007387 */ /* 0x0041e80000100800 */
[----:B------:R0:W-:Y:S04]  /*2740*/  STL [R197+0x14], RZ ;  /* 0x000014ffc5007387 */ /* 0x0001e80000100800 */
[----:B------:R0:W-:Y:S04]  /*2750*/  STL [R197], R205 ;  /* 0x000000cdc5007387 */ /* 0x0001e80000100800 */
[----:B------:R0:W-:Y:S04]  /*2760*/  STL [R197+0x28], R7 ;  /* 0x00002807c5007387 */ /* 0x0001e80000100800 */
[----:B----4-:R0:W-:Y:S04]  /*2770*/  STL [R197+0x10], R2 ;  /* 0x00001002c5007387 */ /* 0x0101e80000100800 */
[----:B------:R0:W-:Y:S04]  /*2780*/  STL [R197+0x18], R3 ;  /* 0x00001803c5007387 */ /* 0x0001e80000100800 */
[----:B---3--:R0:W-:Y:S04]  /*2790*/  STL [R197+0x1c], R4 ;  /* 0x00001c04c5007387 */ /* 0x0081e80000100800 */
[----:B------:R0:W-:Y:S04]  /*27a0*/  STL [R197+0x20], R5 ;  /* 0x00002005c5007387 */ /* 0x0001e80000100800 */
[----:B-1----:R0:W-:Y:S04]  /*27b0*/  STL [R197+0x2c], R229 ;  /* 0x00002ce5c5007387 */ /* 0x0021e80000100800 */
[----:B------:R-:W5:Y:S01]  /*27c0*/  LDL R13, [R1+0x204] ;  /* 0x00020400010d7983 */ /* 0x000f620000100800 */
[----:B------:R-:W-:Y:S01]  /*27d0*/  IADD3 R8, P0, R16, 0x14c, RZ ;  /* 0x0000014c10087810 */ /* 0x000fe20007f1e0ff */
[----:B------:R-:W-:Y:S02]  /*27e0*/  BSSY B0, `(.L_x_12586) ;  /* 0x000000a000007945 */ /* 0x000fe40003800000 */
[----:B------:R0:W-:Y:S02]  /*27f0*/  STL [R1+0x14c], R10 ;  /* 0x00014c0a01007387 */ /* 0x0001e40000100800 */
[----:B------:R-:W-:-:S05]  /*2800*/  IMAD.X R9, RZ, RZ, R17, P0 ;  /* 0x000000ffff097224 */ /* 0x000fca00000e0611 */
[----:B------:R0:W-:Y:S01]  /*2810*/  STL.64 [R1+0x150], R8 ;  /* 0x0001500801007387 */ /* 0x0001e20000100a00 */
[----:B-----5:R-:W-:-:S04]  /*2820*/  LEA.HI R0, R13, R13, RZ, 0x1 ;  /* 0x0000000d0d007211 */ /* 0x020fc800078f08ff */
[----:B------:R-:W-:-:S05]  /*2830*/  LOP3.LUT R0, R0, 0xfffffffe, RZ, 0xc0, !PT ;  /* 0xfffffffe00007812 */ /* 0x000fca00078ec0ff */
[----:B------:R-:W-:-:S05]  /*2840*/  IMAD.IADD R0, R13, 0x1, -R0 ;  /* 0x000000010d007824 */ /* 0x000fca00078e0a00 */
[----:B------:R-:W-:-:S04]  /*2850*/  SHF.L.U32 R0, R0, 0x1f, RZ ;  /* 0x0000001f00007819 */ /* 0x000fc800000006ff */
[----:B------:R-:W1:Y:S02]  /*2860*/  SYNCS.PHASECHK.TRANS64.TRYWAIT P0, [UR42+0x32400], R0 ;  /* 0x03240000ff0075a7 */ /* 0x000e64000800016a */
[----:B01----:R-:W-:Y:S05]  /*2870*/  @!P0 BRA `(.L_x_12587) ;  /* 0x0000026c004c8947 */ /* 0x003fea0003800000 */
.L_x_12806:
[----:B------:R-:W-:Y:S05]  /*2880*/  BSYNC B0 ;  /* 0x0000000000007941 */ /* 0x000fea0003800000 */
.L_x_12586:
        /* <DEDUP_REMOVED lines=25> */
[----:B0-----:R-:W-:Y:S02]  /*2a20*/  IMAD.MOV.U32 R8, RZ, RZ, R19 ;  /* 0x000000ffff087224 */ /* 0x001fe400078e0013 */
[----:B------:R-:W-:Y:S02]  /*2a30*/  IMAD.MOV.U32 R9, RZ, RZ, R38 ;  /* 0x000000ffff097224 */ /* 0x000fe400078e0026 */
[----:B------:R-:W-:Y:S02]  /*2a40*/  IMAD.MOV.U32 R10, RZ, RZ, R29 ;  /* 0x000000ffff0a7224 */ /* 0x000fe400078e001d */
[----:B------:R-:W-:Y:S02]  /*2a50*/  IMAD.MOV.U32 R11, RZ, RZ, R42 ;  /* 0x000000ffff0b7224 */ /* 0x000fe400078e002a */
[----:B------:R-:W-:Y:S01]  /*2a60*/  IMAD.X R19, RZ, RZ, R17, P1 ;  /* 0x000000ffff137224 */ /* 0x000fe200008e0611 */
[----:B------:R-:W-:-:S02]  /*2a70*/  IADD3 R6, P1, R16, 0x108, RZ ;  /* 0x0000010810067810 */ /* 0x000fc40007f3e0ff */
[----:B------:R0:W-:Y:S03]  /*2a80*/  STL.128 [R1+0x1a0], R8 ;  /* 0x0001a00801007387 */ /* 0x0001e60000100c00 */
[----:B------:R-:W-:Y:S02]  /*2a90*/  IMAD.X R13, RZ, RZ, R17, P1 ;  /* 0x000000ffff0d7224 */ /* 0x000fe400008e0611 */
[----:B0-----:R-:W-:Y:S02]  /*2aa0*/  IMAD.MOV.U32 R8, RZ, RZ, R30 ;  /* 0x000000ffff087224 */ /* 0x001fe400078e001e */
[----:B------:R-:W-:Y:S02]  /*2ab0*/  IMAD.MOV.U32 R9, RZ, RZ, R31 ;  /* 0x000000ffff097224 */ /* 0x000fe400078e001f */
[----:B------:R-:W-:Y:S02]  /*2ac0*/  IMAD.MOV.U32 R10, RZ, RZ, R0 ;  /* 0x000000ffff0a7224 */ /* 0x000fe400078e0000 */
[----:B------:R-:W-:-:S02]  /*2ad0*/  IMAD.MOV.U32 R11, RZ, RZ, R19 ;  /* 0x000000ffff0b7224 */ /* 0x000fc400078e0013 */
[----:B------:R-:W-:-:S03]  /*2ae0*/  IMAD.MOV.U32 R19, RZ, RZ, R40 ;  /* 0x000000ffff137224 */ /* 0x000fc600078e0028 */
[----:B------:R0:W-:Y:S02]  /*2af0*/  STL.128 [R1+0x1b0], R8 ;  /* 0x0001b00801007387 */ /* 0x0001e40000100c00 */
[----:B0-----:R-:W-:Y:S02]  /*2b00*/  IMAD.MOV.U32 R10, RZ, RZ, R33 ;  /* 0x000000ffff0a7224 */ /* 0x001fe400078e0021 */
        /* <DEDUP_REMOVED lines=20> */
.L_x_12589:
[----:B------:R-:W-:Y:S05]  /*2c50*/  BSYNC B0 ;  /* 0x0000000000007941 */ /* 0x000fea0003800000 */
.L_x_12588:
        /* <DEDUP_REMOVED lines=8> */
.L_x_12591:
[----:B------:R-:W-:Y:S05]  /*2ce0*/  BSYNC B0 ;  /* 0x0000000000007941 */ /* 0x000fea0003800000 */
.L_x_12590:
[----:B------:R-:W-:Y:S04]  /*2cf0*/  BSSY B0, `(.L_x_12592) ;  /* 0x0000004000007945 */ /* 0x000fe80003800000 */
[----:B-1----:R-:W-:Y:S05]  /*2d00*/  @P0 BRA `(.L_x_12593) ;  /* 0x0000000000080947 */ /* 0x002fea0003800000 */
[----:B------:R-:W1:Y:S02]  /*2d10*/  SYNCS.PHASECHK.TRANS64.TRYWAIT P0, [R20+URZ], R21 ;  /* 0x00000015140075a7 */ /* 0x000e64000800017f */
[----:B-1----:R-:W-:Y:S05]  /*2d20*/  @!P0 BRA `(.L_x_12594) ;  /* 0x0000026800388947 */ /* 0x002fea0003800000 */
.L_x_12593:
[----:B------:R-:W-:Y:S05]  /*2d30*/  BSYNC B0 ;  /* 0x0000000000007941 */ /* 0x000fea0003800000 */
.L_x_12592:
        /* <DEDUP_REMOVED lines=58> */
.L_x_12807:
[----:B------:R-:W-:Y:S05]  /*30e0*/  BSYNC B0 ;  /* 0x0000000000007941 */ /* 0x000fea0003800000 */
.L_x_12595:
[----:B0-----:R-:W2:Y:S04]  /*30f0*/  LDL R6, [R1+0x28] ;  /* 0x0000280001067983 */ /* 0x001ea80000100800 */
[----:B------:R0:W5:Y:S01]  /*3100*/  LDL.64 R8, [R1+0x1f8] ;  /* 0x0001f80001087983 */ /* 0x0001620000100a00 */
[----:B------:R-:W-:Y:S01]  /*3110*/  BSSY B0, `(.L_x_12597) ;  /* 0x0000005000007945 */ /* 0x000fe20003800000 */
[----:B--2---:R-:W-:-:S04]  /*3120*/  LOP3.LUT R6, R6, 0x1, RZ, 0xfc, !PT ;  /* 0x0000000106067812 */ /* 0x004fc800078efcff */
[----:B------:R-:W-:-:S13]  /*3130*/  ISETP.NE.AND P1, PT, R6, 0x3, PT ;  /* 0x000000030600780c */ /* 0x000fda0003f25270 */
[----:B0-----:R-:W-:Y:S05]  /*3140*/  @!P1 BRA `(.L_x_12598) ;  /* 0x0000000000049947 */ /* 0x001fea0003800000 */
[----:B------:R-:W-:Y:S01]  /*3150*/  BPT.TRAP 0x1 ;  /* 0x000000040000795c */ /* 0x000fe20000300000 */
.L_x_12598:
[----:B------:R-:W-:Y:S05]  /*3160*/  BSYNC B0 ;  /* 0x0000000000007941 */ /* 0x000fea0003800000 */
.L_x_12597:
        /* <DEDUP_REMOVED lines=8> */
.L_x_12600:
[----:B------:R-:W-:Y:S05]  /*31f0*/  BSYNC B0 ;  /* 0x0000000000007941 */ /* 0x000fea0003800000 */
.L_x_12599:
[----:B------:R-:W-:Y:S04]  /*3200*/  BSSY B0, `(.L_x_12601) ;  /* 0x0000004000007945 */ /* 0x000fe80003800000 */
[----:B-1----:R-:W-:Y:S05]  /*3210*/  @P0 BRA `(.L_x_12602) ;  /* 0x0000000000080947 */ /* 0x002fea0003800000 */
[----:B------:R-:W1:Y:S02]  /*3220*/  SYNCS.PHASECHK.TRANS64.TRYWAIT P0, [R8+URZ], R9 ;  /* 0x00000009080075a7 */ /* 0x000e64000800017f */
[----:B-1----:R-:W-:Y:S05]  /*3230*/  @!P0 BRA `(.L_x_12603) ;  /* 0x0000026400208947 */ /* 0x002fea0003800000 */
.L_x_12602:
[----:B------:R-:W-:Y:S05]  /*3240*/  BSYNC B0 ;  /* 0x0000000000007941 */ /* 0x000fea0003800000 */
.L_x_12601:
        /* <DEDUP_REMOVED lines=204> */
.L_x_12605:
[----:B------:R-:W-:Y:S05]  /*3f10*/  BSYNC B0 ;  /* 0x0000000000007941 */ /* 0x000fea0003800000 */
.L_x_12604:
        /* <DEDUP_REMOVED lines=13> */
[----:B--2---:R-:W2:Y:S01]  /*3ff0*/  LD.E R13, desc[UR36][R12.64] ;  /* 0x000000240c0d7980 */ /* 0x004ea2000c101900 */
[----:B----4-:R-:W-:-:S03]  /*4000*/  ISETP.NE.AND P0, PT, R6, 0x1, PT ;  /* 0x000000010600780c */ /* 0x010fc60003f05270 */
[----:B------:R-:W4:Y:S04]  /*4010*/  LDL R6, [R197+0x8] ;  /* 0x00000800c5067983 */ /* 0x000f280000100800 */
[----:B------:R-:W4:Y:S06]  /*4020*/  LDL R12, [R197+0x14] ;  /* 0x00001400c50c7983 */ /* 0x000f2c0000100800 */
        /* <DEDUP_REMOVED lines=15> */
[----:B------:R-:W-:Y:S02]  /*4120*/  SHF.R.S32.HI R27, RZ, 0x1f, R28 ;  /* 0x0000001fff1b7819 */ /* 0x000fe4000001141c */
[----:B------:R-:W-:Y:S02]  /*4130*/  LEA.HI R26, R26, R15, RZ, 0x2 ;  /* 0x0000000f1a1a7211 */ /* 0x000fe400078f10ff */
[----:B------:R-:W-:Y:S01]  /*4140*/  LEA.HI R29, R27, R28, RZ, 0x2 ;  /* 0x0000001c1b1d7211 */ /* 0x000fe200078f10ff */
[-C--:B------:R-:W-:Y:S01]  /*4150*/  FMUL.FTZ R147, R30, R13.reuse ;  /* 0x0000000d1e937220 */ /* 0x080fe20000410000 */
[----:B------:R-:W-:Y:S01]  /*4160*/  FMUL.FTZ R146, R31, R13 ;  /* 0x0000000d1f927220 */ /* 0x000fe20000410000 */
[----:B------:R-:W-:Y:S02]  /*4170*/  LOP3.LUT R26, R26, 0xfffffffc, RZ, 0xc0, !PT ;  /* 0xfffffffc1a1a7812 */ /* 0x000fe400078ec0ff */
[--C-:B------:R-:W-:Y:S02]  /*4180*/  SHF.R.S32.HI R30, RZ, 0x2, R29.reuse ;  /* 0x00000002ff1e7819 */ /* 0x100fe4000001141d */
[----:B------:R-:W-:Y:S01]  /*4190*/  SHF.R.S32.HI R31, RZ, 0x1f, R29 ;  /* 0x0000001fff1f7819 */ /* 0x000fe2000001141d */
[----:B------:R-:W-:Y:S01]  /*41a0*/  IMAD.IADD R15, R15, 0x1, -R26 ;  /* 0x000000010f0f7824 */ /* 0x000fe200078e0a1a */
[----:B------:R-:W-:-:S02]  /*41b0*/  SHF.R.S32.HI R26, RZ, 0x7, R25 ;  /* 0x00000007ff1a7819 */ /* 0x000fc40000011419 */
[----:B------:R-:W-:Y:S02]  /*41c0*/  LEA.HI R31, R31, R30, RZ, 0x3 ;  /* 0x0000001e1f1f7211 */ /* 0x000fe400078f18ff */
[----:B------:R-:W-:Y:S02]  /*41d0*/  LEA.HI R27, R27, R28, RZ, 0x5 ;  /* 0x0000001c1b1b7211 */ /* 0x000fe400078f28ff */
[----:B------:R-:W-:Y:S02]  /*41e0*/  LOP3.LUT R31, R31, 0xfffffff8, RZ, 0xc0, !PT ;  /* 0xfffffff81f1f7812 */ /* 0x000fe400078ec0ff */
[----:B------:R-:W-:Y:S02]  /*41f0*/  LEA.HI R25, R25, R26, RZ, 0x1 ;  /* 0x0000001a19197211 */ /* 0x000fe400078f08ff */
[----:B------:R-:W-:Y:S01]  /*4200*/  SHF.R.S32.HI R27, RZ, 0x5, R27 ;  /* 0x00000005ff1b7819 */ /* 0x000fe2000001141b */
[----:B------:R-:W-:Y:S01]  /*4210*/  IMAD.IADD R31, R30, 0x1, -R31 ;  /* 0x000000011e1f7824 */ /* 0x000fe200078e0a1f */
        /* <DEDUP_REMOVED lines=59> */
[----:B------:R-:W-:Y:S01]  /*45d0*/  IMAD R18, R29, -0x2, R18 ;  /* 0xfffffffe1d127824 */ /* 0x000fe200078e0212 */
[----:B------:R-:W-:Y:S01]  /*45e0*/  LOP3.LUT R13, RZ, R10, RZ, 0x33, !PT ;  /* 0x0000000aff0d7212 */ /* 0x000fe200078e33ff */
[----:B------:R-:W-:-:S03]  /*45f0*/  VIADD R14, R14, 0x60 ;  /* 0x000000600e0e7836 */ /* 0x000fc60000000000 */
[----:B------:R-:W2:Y:S01]  /*4600*/  MUFU.TANH R121, R121 ;  /* 0x0000007900797308 */ /* 0x000ea20000002400 */
[----:B------:R-:W-:-:S07]  /*4610*/  IMAD.IADD R18, R18, 0x1, -R9 ;  /* 0x0000000112127824 */ /* 0x000fce00078e0a09 */
        /* <DEDUP_REMOVED lines=67> */
.L_x_12611:
[----:B------:R-:W-:Y:S05]  /*4a50*/  BSYNC B2 ;  /* 0x0000000000027941 */ /* 0x000fea0003800000 */
.L_x_12610:
[----:B------:R-:W-:Y:S01]  /*4a60*/  LOP3.LUT R13, RZ, R13, RZ, 0x33, !PT ;  /* 0x0000000dff0d7212 */ /* 0x000fe200078e33ff */
[----:B------:R-:W-:Y:S06]  /*4a70*/  BRA `(.L_x_12612) ;  /* 0x0000000000187947 */ /* 0x000fec0003800000 */
.L_x_12609:
[----:B------:R-:W-:-:S13]  /*4a80*/  ISETP.NE.AND P0, PT, R8, 0x1, PT ;  /* 0x000000010800780c */ /* 0x000fda0003f05270 */
[----:B------:R-:W-:Y:S05]  /*4a90*/  @!P0 BRA `(.L_x_12612) ;  /* 0x0000000000108947 */ /* 0x000fea0003800000 */
[----:B------:R-:W2:Y:S04]  /*4aa0*/  LDL R12, [R197+0x1c] ;  /* 0x00001c00c50c7983 */ /* 0x000ea80000100800 */
[----:B------:R-:W3:Y:S01]  /*4ab0*/  LDL R26, [R197+0x20] ;  /* 0x00002000c51a7983 */ /* 0x000ee20000100800 */
[----:B--2---:R-:W-:-:S05]  /*4ac0*/  IMAD.HI.U32 R13, R13, R12, RZ ;  /* 0x0000000c0d0d7227 */ /* 0x004fca00078e00ff */
[----:B---3--:R-:W-:-:S07]  /*4ad0*/  SHF.R.U32.HI R13, RZ, R26, R13 ;  /* 0x0000001aff0d7219 */ /* 0x008fce000001160d */
.L_x_12612:
[----:B------:R-:W-:Y:S05]  /*4ae0*/  BSYNC B1 ;  /* 0x0000000000017941 */ /* 0x000fea0003800000 */
.L_x_12608:
[----:B------:R-:W-:-:S05]  /*4af0*/  IMAD R13, R8, R13, R29 ;  /* 0x0000000d080d7224 */ /* 0x000fca00078e021d */
[----:B------:R-:W-:Y:S02]  /*4b00*/  VIMNMX R10, R10, R13, !PT ;  /* 0x0000000d0a0a7248 */ /* 0x000fe40007fe0100 */
[----:B------:R-:W-:-:S07]  /*4b10*/  VIADDMNMX R11, R13, R8, R11, PT ;  /* 0x000000080d0b7246 */ /* 0x000fce000380010b */
.L_x_12607:
[----:B------:R-:W-:Y:S05]  /*4b20*/  BSYNC B0 ;  /* 0x0000000000007941 */ /* 0x000fea0003800000 */
.L_x_12606:
        /* <DEDUP_REMOVED lines=132> */
.L_x_12618:
[----:B------:R-:W-:Y:S05]  /*5370*/  BSYNC B2 ;  /* 0x0000000000027941 */ /* 0x000fea0003800000 */
.L_x_12617:
[----:B------:R-:W-:Y:S01]  /*5380*/  LOP3.LUT R9, RZ, R9, RZ, 0x33, !PT ;  /* 0x00000009ff097212 */ /* 0x000fe200078e33ff */
[----:B------:R-:W-:Y:S06]  /*5390*/  BRA `(.L_x_12619) ;  /* 0x0000000000187947 */ /* 0x000fec0003800000 */
.L_x_12616:
[----:B------:R-:W-:-:S13]  /*53a0*/  ISETP.NE.AND P6, PT, R8, 0x1, PT ;  /* 0x000000010800780c */ /* 0x000fda0003fc5270 */
[----:B------:R-:W-:Y:S05]  /*53b0*/  @!P6 BRA `(.L_x_12619) ;  /* 0x000000000010e947 */ /* 0x000fea0003800000 */
[----:B------:R-:W2:Y:S04]  /*53c0*/  LDL R6, [R197+0x1c] ;  /* 0x00001c00c5067983 */ /* 0x000ea80000100800 */
[----:B------:R-:W3:Y:S01]  /*53d0*/  LDL R12, [R197+0x20] ;  /* 0x00002000c50c7983 */ /* 0x000ee20000100800 */
[----:B--2---:R-:W-:-:S05]  /*53e0*/  IMAD.HI.U32 R9, R9, R6, RZ ;  /* 0x0000000609097227 */ /* 0x004fca00078e00ff */
[----:B---3--:R-:W-:-:S07]  /*53f0*/  SHF.R.U32.HI R9, RZ, R12, R9 ;  /* 0x0000000cff097219 */ /* 0x008fce0000011609 */
.L_x_12619:
[----:B------:R-:W-:Y:S05]  /*5400*/  BSYNC B1 ;  /* 0x0000000000017941 */ /* 0x000fea0003800000 */
.L_x_12615:
[----:B------:R-:W-:-:S05]  /*5410*/  IMAD R9, R8, R9, R29 ;  /* 0x0000000908097224 */ /* 0x000fca00078e021d */
[----:B------:R-:W-:Y:S02]  /*5420*/  VIADDMNMX R11, R9, R8, R11, PT ;  /* 0x00000008090b7246 */ /* 0x000fe4000380010b */
[----:B------:R-:W-:-:S07]  /*5430*/  VIMNMX R10, R10, R9, !PT ;  /* 0x000000090a0a7248 */ /* 0x000fce0007fe0100 */
.L_x_12614:
[----:B------:R-:W-:Y:S05]  /*5440*/  BSYNC B0 ;  /* 0x0000000000007941 */ /* 0x000fea0003800000 */
.L_x_12613:
        /* <DEDUP_REMOVED lines=10> */
[----:B------:R-:W2:Y:S01]  /*54f0*/  LDL R138, [R1+0x218] ;  /* 0x00021800018a7983 */ /* 0x000ea20000100800 */
[----:B------:R-:W-:Y:S02]  /*5500*/  ISETP.GT.AND P0, PT, R10, 0x9, !P0 ;  /* 0x000000090a00780c */ /* 0x000fe40004704270 */
[----:B------:R-:W-:Y:S01]  /*5510*/  ISETP.NE.AND P1, PT, R28, RZ, PT ;  /* 0x000000ff1c00720c */ /* 0x000fe20003f25270 */
[----:B------:R-:W2:Y:S01]  /*5520*/  LDL R25, [R1+0x22c] ;  /* 0x00022c0001197983 */ /* 0x000ea20000100800 */
[----:B------:R-:W-:Y:S02]  /*5530*/  ISETP.LT.OR P0, PT, R11, 0xa, P0 ;  /* 0x0000000a0b00780c */ /* 0x000fe40000701670 */
[----:B------:R-:W-:Y:S01]  /*5540*/  ISETP.NE.AND P6, PT, R32, RZ, PT ;  /* 0x000000ff2000720c */ /* 0x000fe20003fc5270 */
[----:B------:R-:W2:Y:S01]  /*5550*/  LDL R28, [R1+0x238] ;  /* 0x00023800011c7983 */ /* 0x000ea20000100800 */
[----:B------:R-:W-:-:S02]  /*5560*/  FSEL R146, R146, -INF , !P0 ;  /* 0xff80000092927808 */ /* 0x000fc40004000000 */
[----:B------:R-:W-:Y:S01]  /*5570*/  ISETP.NE.AND P0, PT, R27, RZ, PT ;  /* 0x000000ff1b00720c */ /* 0x000fe20003f05270 */
[----:B------:R-:W2:Y:S01]  /*5580*/  LDL R26, [R1+0x230] ;  /* 0x00023000011a7983 */ /* 0x000ea20000100800 */
[----:B------:R-:W-:Y:S02]  /*5590*/  FMNMX.FTZ R9, R120, R121, !PT ;  /* 0x0000007978097209 */ /* 0x000fe40007810000 */
[----:B------:R-:W-:Y:S01]  /*55a0*/  ISETP.GT.AND P0, PT, R10, 0x10, !P0 ;  /* 0x000000100a00780c */ /* 0x000fe20004704270 */
[----:B------:R-:W2:Y:S01]  /*55b0*/  LDL R27, [R1+0x234] ;  /* 0x00023400011b7983 */ /* 0x000ea20000100800 */
[----:B------:R-:W-:Y:S02]  /*55c0*/  FMNMX.FTZ R8, R122, R9, !PT ;  /* 0x000000097a087209 */ /* 0x000fe40007810000 */
[----:B------:R-:W-:Y:S01]  /*55d0*/  ISETP.LT.OR P0, PT, R11, 0x11, P0 ;  /* 0x000000110b00780c */ /* 0x000fe20000701670 */
[----:B------:R-:W2:Y:S01]  /*55e0*/  LDL R29, [R1+0x23c] ;  /* 0x00023c00011d7983 */ /* 0x000ea20000100800 */
[----:B------:R-:W-:-:S02]  /*55f0*/  FMNMX.FTZ R13, R21, R8, !PT ;  /* 0x00000008150d7209 */ /* 0x000fc40007810000 */
[----:B------:R-:W-:Y:S01]  /*5600*/  FSEL R162, R162, -INF , !P0 ;  /* 0xff800000a2a27808 */ /* 0x000fe20004000000 */
[----:B------:R-:W2:Y:S01]  /*5610*/  LDL R30, [R1+0x240] ;  /* 0x00024000011e7983 */ /* 0x000ea20000100800 */
[----:B------:R-:W-:Y:S02]  /*5620*/  ISETP.GT.AND P0, PT, R10, 0x11, !P1 ;  /* 0x000000110a00780c */ /* 0x000fe40004f04270 */
[----:B------:R-:W-:Y:S01]  /*5630*/  ISETP.NE.AND P1, PT, R40, RZ, PT ;  /* 0x000000ff2800720c */ /* 0x000fe20003f25270 */
[----:B------:R-:W2:Y:S01]  /*5640*/  LDL R152, [R1+0x220] ;  /* 0x0002200001987983 */ /* 0x000ea20000100800 */
[----:B------:R-:W-:Y:S02]  /*5650*/  ISETP.LT.OR P0, PT, R11, 0x12, P0 ;  /* 0x000000120b00780c */ /* 0x000fe40000701670 */
[----:B------:R-:W-:Y:S01]  /*5660*/  ISETP.GT.AND P2, PT, R10, 0x49, !P2 ;  /* 0x000000490a00780c */ /* 0x000fe20005744270 */
[----:B------:R-:W2:Y:S01]  /*5670*/  LDL R151, [R1+0x21c] ;  /* 0x00021c0001977983 */ /* 0x000ea20000100800 */
[----:B------:R-:W-:-:S02]  /*5680*/  FSEL R163, R163, -INF , !P0 ;  /* 0xff800000a3a37808 */ /* 0x000fc40004000000 */
[----:B------:R-:W-:Y:S01]  /*5690*/  ISETP.NE.AND P0, PT, R31, RZ, PT ;  /* 0x000000ff1f00720c */ /* 0x000fe20003f05270 */
[----:B------:R-:W2:Y:S01]  /*56a0*/  LDL R32, [R1+0x248] ;  /* 0x0002480001207983 */ /* 0x000ea20000100800 */
[C---:B------:R-:W-:Y:S02]  /*56b0*/  ISETP.GT.AND P3, PT, R10.reuse, 0x50, !P3 ;  /* 0x000000500a00780c */ /* 0x040fe40005f64270 */
[C---:B------:R-:W-:Y:S01]  /*56c0*/  ISETP.GT.AND P0, PT, R10.reuse, 0x18, !P0 ;  /* 0x000000180a00780c */ /* 0x040fe20004704270 */
[----:B------:R-:W2:Y:S01]  /*56d0*/  LDL R31, [R1+0x244] ;  /* 0x00024400011f7983 */ /* 0x000ea20000100800 */
[C---:B------:R-:W-:Y:S02]  /*56e0*/  ISETP.LT.OR P2, PT, R11.reuse, 0x4a, P2 ;  /* 0x0000004a0b00780c */ /* 0x040fe40001741670 */
[----:B------:R-:W-:Y:S01]  /*56f0*/  ISETP.LT.OR P0, PT, R11, 0x19, P0 ;  /* 0x000000190b00780c */ /* 0x000fe20000701670 */
[----:B------:R-:W2:Y:S01]  /*5700*/  LDL R40, [R1+0x268] ;  /* 0x0002680001287983 */ /* 0x000ea20000100800 */
[----:B------:R-:W-:-:S02]  /*5710*/  ISETP.GT.AND P4, PT, R10, 0x51, !P4 ;  /* 0x000000510a00780c */ /* 0x000fc40006784270 */
[----:B------:R-:W-:Y:S01]  /*5720*/  FSEL R158, R158, -INF , !P0 ;  /* 0xff8000009e9e7808 */ /* 0x000fe20004000000 */
[----:B------:R-:W2:Y:S01]  /*5730*/  LDL R44, [R1+0x278] ;  /* 0x00027800012c7983 */ /* 0x000ea20000100800 */
[----:B------:R-:W-:Y:S02]  /*5740*/  ISETP.GT.AND P0, PT, R10, 0x19, !P6 ;  /* 0x000000190a00780c */ /* 0x000fe40007704270 */
[----:B------:R-:W-:Y:S01]  /*5750*/  ISETP.NE.AND P6, PT, R41, RZ, PT ;  /* 0x000000ff2900720c */ /* 0x000fe20003fc5270 */
[----:B------:R-:W2:Y:S01]  /*5760*/  LDL R45, [R1+0x27c] ;  /* 0x00027c00012d7983 */ /* 0x000ea20000100800 */
[C---:B------:R-:W-:Y:S02]  /*5770*/  ISETP.LT.OR P0, PT, R11.reuse, 0x1a, P0 ;  /* 0x0000001a0b00780c */ /* 0x040fe40000701670 */
[----:B------:R-:W-:Y:S01]  /*5780*/  ISETP.LT.OR P3, PT, R11, 0x51, P3 ;  /* 0x000000510b00780c */ /* 0x000fe20001f61670 */
[----:B------:R-:W2:Y:S01]  /*5790*/  LDL R41, [R1+0x26c] ;  /* 0x00026c0001297983 */ /* 0x000ea20000100800 */
[----:B------:R-:W-:-:S02]  /*57a0*/  FSEL R190, R190, -INF , !P0 ;  /* 0xff800000bebe7808 */ /* 0x000fc40004000000 */
[----:B------:R-:W-:Y:S01]  /*57b0*/  ISETP.NE.AND P0, PT, R33, RZ, PT ;  /* 0x000000ff2100720c */ /* 0x000fe20003f05270 */
[----:B------:R-:W2:Y:S01]  /*57c0*/  LDL R46, [R1+0x280] ;  /* 0x00028000012e7983 */ /* 0x000ea20000100800 */
[----:B------:R-:W-:Y:S02]  /*57d0*/  FSEL R171, R171, -INF , !P2 ;  /* 0xff800000abab7808 */ /* 0x000fe40005000000 */
        /* <DEDUP_REMOVED lines=9> */
[----:B------:R-:W-:Y:S01]  /*5870*/  FSEL R172, R172, -INF , !P3 ;  /* 0xff800000acac7808 */ /* 0x000fe20005800000 */
[----:B------:R-:W2:Y:S01]  /*5880*/  LDL R34, [R1+0x250] ;  /* 0x0002500001227983 */ /* 0x000ea20000100800 */
[----:B------:R-:W-:Y:S02]  /*5890*/  ISETP.GT.AND P0, PT, R10, 0x21, !P0 ;  /* 0x000000210a00780c */ /* 0x000fe40004704270 */
[C---:B------:R-:W-:Y:S01]  /*58a0*/  ISETP.LT.OR P5, PT, R11.reuse, 0x59, P5 ;  /* 0x000000590b00780c */ /* 0x040fe20002fa1670 */
[----:B------:R-:W2:Y:S01]  /*58b0*/  LDL R49, [R1+0x28c] ;  /* 0x00028c0001317983 */ /* 0x000ea20000100800 */
[----:B------:R-:W-:-:S02]  /*58c0*/  ISETP.LT.OR P0, PT, R11, 0x22, P0 ;  /* 0x000000220b00780c */ /* 0x000fc40000701670 */
[----:B------:R-:W-:Y:S01]  /*58d0*/  FSEL R173, R173, -INF , !P4 ;  /* 0xff800000adad7808 */ /* 0x000fe20006000000 */
[----:B------:R-:W2:Y:S01]  /*58e0*/  LDL R50, [R1+0x290] ;  /* 0x0002900001327983 */ /* 0x000ea20000100800 */
[----:B------:R-:W-:Y:S02]  /*58f0*/  FSEL R180, R180, -INF , !P0 ;  /* 0xff800000b4b47808 */ /* 0x000fe40004000000 */
[----:B------:R-:W-:Y:S01]  /*5900*/  ISETP.NE.AND P0, PT, R35, RZ, PT ;  /* 0x000000ff2300720c */ /* 0x000fe20003f05270 */
[----:B------:R-:W2:Y:S01]  /*5910*/  LDL R51, [R1+0x294] ;  /* 0x0002940001337983 */ /* 0x000ea20000100800 */
[----:B------:R-:W-:Y:S02]  /*5920*/  FSEL R174, R174, -INF , !P5 ;  /* 0xff800000aeae7808 */ /* 0x000fe40006800000 */
[----:B------:R-:W-:Y:S01]  /*5930*/  ISETP.GT.AND P0, PT, R10, 0x28, !P0 ;  /* 0x000000280a00780c */ /* 0x000fe20004704270 */
[----:B------:R-:W2:Y:S03]  /*5940*/  LDL R35, [R1+0x254] ;  /* 0x0002540001237983 */ /* 0x000ea60000100800 */
[----:B------:R-:W-:Y:S01]  /*5950*/  ISETP.LT.OR P0, PT, R11, 0x29, P0 ;  /* 0x000000290b00780c */ /* 0x000fe20000701670 */
[----:B------:R-:W2:Y:S03]  /*5960*/  LDL R52, [R1+0x298] ;  /* 0x0002980001347983 */ /* 0x000ea60000100800 */
[----:B------:R-:W-:Y:S01]  /*5970*/  FSEL R181, R181, -INF , !P0 ;  /* 0xff800000b5b57808 */ /* 0x000fe20004000000 */
[----:B------:R-:W2:Y:S01]  /*5980*/  LDL R53, [R1+0x29c] ;  /* 0x00029c0001357983 */ /* 0x000ea20000100800 */
[----:B------:R-:W-:-:S03]  /*5990*/  ISETP.NE.AND P0, PT, R36, RZ, PT ;  /* 0x000000ff2400720c */ /* 0x000fc60003f05270 */
[----:B------:R-:W2:Y:S01]  /*59a0*/  LDL R36, [R1+0x258] ;  /* 0x0002580001247983 */ /* 0x000ea20000100800 */
[----:B------:R-:W-:-:S03]  /*59b0*/  ISETP.GT.AND P0, PT, R10, 0x29, !P0 ;  /* 0x000000290a00780c */ /* 0x000fc60004704270 */
[----:B------:R-:W2:Y:S01]  /*59c0*/  LDL R54, [R1+0x2a0] ;  /* 0x0002a00001367983 */ /* 0x000ea20000100800 */
[----:B------:R-:W-:-:S03]  /*59d0*/  ISETP.LT.OR P0, PT, R11, 0x2a, P0 ;  /* 0x0000002a0b00780c */ /* 0x000fc60000701670 */
[----:B------:R-:W2:Y:S01]  /*59e0*/  LDL R55, [R1+0x2a4] ;  /* 0x0002a40001377983 */ /* 0x000ea20000100800 */
[----:B------:R-:W-:Y:S02]  /*59f0*/  FSEL R182, R182, -INF , !P0 ;  /* 0xff800000b6b67808 */ /* 0x000fe40004000000 */
[----:B------:R-:W-:Y:S01]  /*5a00*/  ISETP.NE.AND P0, PT, R37, RZ, PT ;  /* 0x000000ff2500720c */ /* 0x000fe20003f05270 */
[----:B------:R-:W2:Y:S03]  /*5a10*/  LDL R56, [R1+0x2a8] ;  /* 0x0002a80001387983 */ /* 0x000ea60000100800 */
        /* <DEDUP_REMOVED lines=15> */
[C---:B------:R-:W-:Y:S01]  /*5b10*/  ISETP.GT.AND P0, PT, R10.reuse, 0x38, !P0 ;  /* 0x000000380a00780c */ /* 0x040fe20004704270 */
[----:B------:R-:W2:Y:S03]  /*5b20*/  LDL R39, [R1+0x264] ;  /* 0x0002640001277983 */ /* 0x000ea60000100800 */
[----:B------:R-:W-:Y:S01]  /*5b30*/  ISETP.LT.OR P0, PT, R11, 0x39, P0 ;  /* 0x000000390b00780c */ /* 0x000fe20000701670 */
[----:B------:R-:W2:Y:S03]  /*5b40*/  LDL R62, [R1+0x2c0] ;  /* 0x0002c000013e7983 */ /* 0x000ea60000100800 */
[----:B------:R-:W-:Y:S01]  /*5b50*/  FSEL R187, R187, -INF , !P0 ;  /* 0xff800000bbbb7808 */ /* 0x000fe20004000000 */
[----:B------:R-:W2:Y:S01]  /*5b60*/  LDL R63, [R1+0x2c4] ;  /* 0x0002c400013f7983 */ /* 0x000ea20000100800 */
[----:B------:R-:W-:-:S02]  /*5b70*/  ISETP.GT.AND P0, PT, R10, 0x39, !P1 ;  /* 0x000000390a00780c */ /* 0x000fc40004f04270 */
[----:B------:R-:W-:Y:S01]  /*5b80*/  ISETP.NE.AND P1, PT, R43, RZ, PT ;  /* 0x000000ff2b00720c */ /* 0x000fe20003f25270 */
[----:B------:R-:W2:Y:S01]  /*5b90*/  LDL R64, [R1+0x2c8] ;  /* 0x0002c80001407983 */ /* 0x000ea20000100800 */
[----:B------:R-:W-:Y:S02]  /*5ba0*/  ISETP.LT.OR P0, PT, R11, 0x3a, P0 ;  /* 0x0000003a0b00780c */ /* 0x000fe40000701670 */
[----:B------:R-:W-:Y:S01]  /*5bb0*/  ISETP.GT.AND P1, PT, R10, 0x48, !P1 ;  /* 0x000000480a00780c */ /* 0x000fe20004f24270 */
[----:B------:R-:W2:Y:S01]  /*5bc0*/  LDL R43, [R1+0x274] ;  /* 0x00027400012b7983 */ /* 0x000ea20000100800 */
[----:B------:R-:W-:Y:S02]  /*5bd0*/  FSEL R188, R188, -INF , !P0 ;  /* 0xff800000bcbc7808 */ /* 0x000fe40004000000 */
[----:B------:R-:W-:Y:S01]  /*5be0*/  ISETP.NE.AND P0, PT, R15, RZ, PT ;  /* 0x000000ff0f00720c */ /* 0x000fe20003f05270 */
[----:B------:R-:W2:Y:S01]  /*5bf0*/  LDL R65, [R1+0x2cc] ;  /* 0x0002cc0001417983 */ /* 0x000ea20000100800 */
[----:B------:R-:W-:-:S02]  /*5c00*/  ISETP.LT.OR P1, PT, R11, 0x49, P1 ;  /* 0x000000490b00780c */ /* 0x000fc40000f21670 */
[----:B------:R-:W-:Y:S01]  /*5c10*/  ISETP.GT.AND P0, PT, R10, RZ, !P0 ;  /* 0x000000ff0a00720c */ /* 0x000fe20004704270 */
[----:B------:R-:W2:Y:S01]  /*5c20*/  LDL R66, [R1+0x2d0] ;  /* 0x0002d00001427983 */ /* 0x000ea20000100800 */
[----:B------:R-:W-:Y:S02]  /*5c30*/  FSEL R170, R170, -INF , !P1 ;  /* 0xff800000aaaa7808 */ /* 0x000fe40004800000 */
[----:B------:R-:W-:Y:S01]  /*5c40*/  ISETP.LT.OR P0, PT, R11, 0x1, P0 ;  /* 0x000000010b00780c */ /* 0x000fe20000701670 */
[----:B------:R-:W2:Y:S03]  /*5c50*/  LDL R67, [R1+0x2d4] ;  /* 0x0002d40001437983 */ /* 0x000ea60000100800 */
[----:B------:R-:W-:Y:S01]  /*5c60*/  FSEL R149, R149, -INF , !P0 ;  /* 0xff80000095957808 */ /* 0x000fe20004000000 */
[----:B------:R-:W2:Y:S01]  /*5c70*/  LDL R68, [R1+0x2d8] ;  /* 0x0002d80001447983 */ /* 0x000ea20000100800 */
[----:B------:R-:W-:-:S02]  /*5c80*/  ISETP.GT.AND P0, PT, R10, 0x40, !P6 ;  /* 0x000000400a00780c */ /* 0x000fc40007704270 */
[----:B------:R-:W-:Y:S01]  /*5c90*/  FMNMX.FTZ R6, R149, R148, !PT ;  /* 0x0000009495067209 */ /* 0x000fe20007810000 */
[----:B------:R-:W2:Y:S01]  /*5ca0*/  LDL R69, [R1+0x2dc] ;  /* 0x0002dc0001457983 */ /* 0x000ea20000100800 */
[----:B------:R-:W-:Y:S02]  /*5cb0*/  ISETP.LT.OR P0, PT, R11, 0x41, P0 ;  /* 0x000000410b00780c */ /* 0x000fe40000701670 */
[----:B------:R-:W-:Y:S01]  /*5cc0*/  FMNMX.FTZ R9, R147, R6, !PT ;  /* 0x0000000693097209 */ /* 0x000fe20007810000 */
[----:B------:R-:W2:Y:S01]  /*5cd0*/  LDL R70, [R1+0x2e0] ;  /* 0x0002e00001467983 */ /* 0x000ea20000100800 */
[----:B------:R-:W-:Y:S02]  /*5ce0*/  FMNMX.FTZ R6, R192, R13, !PT ;  /* 0x0000000dc0067209 */ /* 0x000fe40007810000 */
[----:B------:R-:W-:Y:S01]  /*5cf0*/  FMNMX.FTZ R9, R146, R9, !PT ;  /* 0x0000000992097209 */ /* 0x000fe20007810000 */
[----:B------:R-:W2:Y:S01]  /*5d00*/  LDL R71, [R1+0x2e4] ;  /* 0x0002e40001477983 */ /* 0x000ea20000100800 */
[----:B------:R-:W-:-:S02]  /*5d10*/  FSEL R168, R168, -INF , !P0 ;  /* 0xff800000a8a87808 */ /* 0x000fc40004000000 */
[----:B------:R-:W-:Y:S01]  /*5d20*/  FMNMX.FTZ R8, R162, R9, !PT ;  /* 0x00000009a2087209 */ /* 0x000fe20007810000 */
[----:B------:R-:W2:Y:S01]  /*5d30*/  LDL R72, [R1+0x2e8] ;  /* 0x0002e80001487983 */ /* 0x000ea20000100800 */
[----:B------:R-:W-:Y:S02]  /*5d40*/  FMNMX.FTZ R9, R161, R6, !PT ;  /* 0x00000006a1097209 */ /* 0x000fe40007810000 */
[----:B------:R-:W-:Y:S01]  /*5d50*/  FMNMX.FTZ R13, R163, R8, !PT ;  /* 0x00000008a30d7209 */ /* 0x000fe20007810000 */
[----:B------:R-:W2:Y:S01]  /*5d60*/  LDL R73, [R1+0x2ec] ;  /* 0x0002ec0001497983 */ /* 0x000ea20000100800 */
[----:B------:R-:W-:Y:S02]  /*5d70*/  FMNMX.FTZ R9, R156, R9, !PT ;  /* 0x000000099c097209 */ /* 0x000fe40007810000 */
[----:B------:R-:W-:Y:S01]  /*5d80*/  FMNMX.FTZ R13, R158, R13, !PT ;  /* 0x0000000d9e0d7209 */ /* 0x000fe20007810000 */
[----:B------:R-:W2:Y:S01]  /*5d90*/  LDL R74, [R1+0x2f0] ;  /* 0x0002f000014a7983 */ /* 0x000ea20000100800 */
[----:B------:R-:W-:-:S02]  /*5da0*/  FMNMX.FTZ R9, R224, R9, !PT ;  /* 0x00000009e0097209 */ /* 0x000fc40007810000 */
        /* <DEDUP_REMOVED lines=18> */
[----:B------:R-:W-:Y:S01]  /*5ed0*/  ISETP.NE.AND P0, PT, R42, RZ, PT ;  /* 0x000000ff2a00720c */ /* 0x000fe20003f05270 */
[----:B------:R-:W2:Y:S01]  /*5ee0*/  LDL R81, [R1+0x30c] ;  /* 0x00030c0001517983 */ /* 0x000ea20000100800 */
[----:B------:R-:W-:Y:S02]  /*5ef0*/  FMNMX.FTZ R9, R136, R9, !PT ;  /* 0x0000000988097209 */ /* 0x000fe40007810000 */
[----:B------:R-:W-:Y:S01]  /*5f00*/  FMNMX.FTZ R6, R186, R13, !PT ;  /* 0x0000000dba067209 */ /* 0x000fe20007810000 */
[----:B------:R-:W2:Y:S01]  /*5f10*/  LDL R42, [R1+0x270] ;  /* 0x00027000012a7983 */ /* 0x000ea20000100800 */
[----:B------:R-:W-:Y:S02]  /*5f20*/  FMNMX.FTZ R9, R20, R9, !PT ;  /* 0x0000000914097209 */ /* 0x000fe40007810000 */
[----:B------:R-:W-:Y:S01]  /*5f30*/  ISETP.GT.AND P0, PT, R10, 0x41, !P0 ;  /* 0x000000410a00780c */ /* 0x000fe20004704270 */
[----:B------:R-:W2:Y:S01]  /*5f40*/  LDL R82, [R1+0x310] ;  /* 0x0003100001527983 */ /* 0x000ea20000100800 */
[----:B------:R-:W-:-:S02]  /*5f50*/  FMNMX.FTZ R13, R187, R6, !PT ;  /* 0x00000006bb0d7209 */ /* 0x000fc40007810000 */
[----:B------:R-:W-:Y:S01]  /*5f60*/  FMNMX.FTZ R9, R176, R9, !PT ;  /* 0x00000009b0097209 */ /* 0x000fe20007810000 */
[----:B------:R-:W2:Y:S01]  /*5f70*/  LDL R83, [R1+0x314] ;  /* 0x0003140001537983 */ /* 0x000ea20000100800 */
[----:B------:R-:W-:Y:S02]  /*5f80*/  ISETP.LT.OR P0, PT, R11, 0x42, P0 ;  /* 0x000000420b00780c */ /* 0x000fe40000701670 */
[----:B------:R-:W-:Y:S01]  /*5f90*/  FMNMX.FTZ R13, R188, R13, !PT ;  /* 0x0000000dbc0d7209 */ /* 0x000fe20007810000 */
[----:B------:R-:W2:Y:S01]  /*5fa0*/  LDL R84, [R1+0x318] ;  /* 0x0003180001547983 */ /* 0x000ea20000100800 */
[----:B------:R-:W-:Y:S02]  /*5fb0*/  FMNMX.FTZ R9, R130, R9, !PT ;  /* 0x0000000982097209 */ /* 0x000fe40007810000 */
[----:B------:R-:W-:Y:S01]  /*5fc0*/  FSEL R169, R169, -INF , !P0 ;  /* 0xff800000a9a97808 */ /* 0x000fe20004000000 */
        /* <DEDUP_REMOVED lines=10> */
[----:B------:R-:W-:-:S02]  /*6070*/  ISETP.NE.AND P6, PT, R24, RZ, PT ;  /* 0x000000ff1800720c */ /* 0x000fc40003fc5270 */
[----:B------:R-:W-:Y:S01]  /*6080*/  FMNMX.FTZ R13, R171, R6, !PT ;  /* 0x00000006ab0d7209 */ /* 0x000fe20007810000 */
[----:B------:R-:W2:Y:S01]  /*6090*/  LDL R24, [R1+0x228] ;  /* 0x0002280001187983 */ /* 0x000ea20000100800 */
[----:B------:R-:W-:Y:S02]  /*60a0*/  FMNMX.FTZ R9, R164, R9, !PT ;  /* 0x00000009a4097209 */ /* 0x000fe40007810000 */
[----:B------:R-:W-:Y:S01]  /*60b0*/  ISETP.GT.AND P6, PT, R10, 0x59, !P6 ;  /* 0x000000590a00780c */ /* 0x000fe200077c4270 */
[----:B------:R-:W2:Y:S01]  /*60c0*/  LDL R89, [R1+0x32c] ;  /* 0x00032c0001597983 */ /* 0x000ea20000100800 */
[----:B------:R-:W-:Y:S02]  /*60d0*/  FMNMX.FTZ R6, R172, R13, !PT ;  /* 0x0000000dac067209 */ /* 0x000fe40007810000 */
[----:B------:R-:W-:Y:S01]  /*60e0*/  FMNMX.FTZ R9, R124, R9, !PT ;  /* 0x000000097c097209 */ /* 0x000fe20007810000 */
[----:B------:R-:W2:Y:S01]  /*60f0*/  LDL R10, [R1+0x440] ;  /* 0x00044000010a7983 */ /* 0x000ea20000100800 */
[----:B------:R-:W-:-:S02]  /*6100*/  ISETP.LT.OR P6, PT, R11, 0x5a, P6 ;  /* 0x0000005a0b00780c */ /* 0x000fc400037c1670 */
[----:B------:R-:W-:Y:S01]  /*6110*/  FMNMX.FTZ R11, R173, R6, !PT ;  /* 0x00000006ad0b7209 */ /* 0x000fe20007810000 */
[----:B------:R-:W2:Y:S01]  /*6120*/  LDL R90, [R1+0x330] ;  /* 0x00033000015a7983 */ /* 0x000ea20000100800 */
[----:B------:R-:W-:Y:S02]  /*6130*/  FMNMX.FTZ R12, R166, R9, !PT ;  /* 0x00000009a60c7209 */ /* 0x000fe40007810000 */
[----:B------:R-:W-:Y:S01]  /*6140*/  FSEL R175, R175, -INF , !P6 ;  /* 0xff800000afaf7808 */ /* 0x000fe20007000000 */
[----:B------:R-:W2:Y:S01]  /*6150*/  LDL R91, [R1+0x334] ;  /* 0x00033400015b7983 */ /* 0x000ea20000100800 */
[----:B------:R-:W-:-:S03]  /*6160*/  FMNMX.FTZ R6, R174, R11, !PT ;  /* 0x0000000bae067209 */ /* 0x000fc60007810000 */
[----:B------:R-:W0:Y:S01]  /*6170*/  SHFL.BFLY PT, R9, R12, 0x2, 0x1f ;  /* 0x0c401f000c097f89 */ /* 0x000e2200000e0000 */
[----:B------:R-:W-:-:S03]  /*6180*/  FMNMX.FTZ R13, R175, R6, !PT ;  /* 0x00000006af0d7209 */ /* 0x000fc60007810000 */
[----:B------:R-:W2:Y:S04]  /*6190*/  LDL R92, [R1+0x338] ;  /* 0x00033800015c7983 */ /* 0x000ea80000100800 */
[----:B------:R-:W-:Y:S04]  /*61a0*/  STL.64 [R1+0x420], R12 ;  /* 0x0004200c01007387 */ /* 0x000fe80000100a00 */
[----:B------:R-:W2:Y:S04]  /*61b0*/  LDL R18, [R1+0x424] ;  /* 0x0004240001127983 */ /* 0x000ea80000100800 */
[----:B------:R-:W2:Y:S04]  /*61c0*/  LDL R93, [R1+0x33c] ;  /* 0x00033c00015d7983 */ /* 0x000ea80000100800 */
[----:B------:R-:W2:Y:S01]  /*61d0*/  LDL R94, [R1+0x340] ;  /* 0x00034000015e7983 */ /* 0x000ea20000100800 */
[----:B0-----:R-:W-:-:S03]  /*61e0*/  FMNMX.FTZ R6, R12, R9, !PT ;  /* 0x000000090c067209 */ /* 0x001fc60007810000 */
[----:B------:R-:W2:Y:S04]  /*61f0*/  LDL R95, [R1+0x344] ;  /* 0x00034400015f7983 */ /* 0x000ea80000100800 */
[----:B------:R-:W0:Y:S04]  /*6200*/  SHFL.BFLY PT, R9, R6, 0x1, 0x1f ;  /* 0x0c201f0006097f89 */ /* 0x000e2800000e0000 */
[----:B------:R-:W2:Y:S04]  /*6210*/  LDL R96, [R1+0x348] ;  /* 0x0003480001607983 */ /* 0x000ea80000100800 */
[----:B------:R-:W2:Y:S04]  /*6220*/  LDL R97, [R1+0x34c] ;  /* 0x00034c0001617983 */ /* 0x000ea80000100800 */
[----:B------:R-:W2:Y:S04]  /*6230*/  LDL R98, [R1+0x350] ;  /* 0x0003500001627983 */ /* 0x000ea80000100800 */
[----:B------:R-:W2:Y:S04]  /*6240*/  LDL R99, [R1+0x354] ;  /* 0x0003540001637983 */ /* 0x000ea80000100800 */
[----:B------:R-:W2:Y:S01]  /*6250*/  LDL R100, [R1+0x358] ;  /* 0x0003580001647983 */ /* 0x000ea20000100800 */
[----:B0-----:R-:W-:-:S03]  /*6260*/  FMNMX.FTZ R14, R6, R9, !PT ;  /* 0x00000009060e7209 */ /* 0x001fc60007810000 */
[----:B------:R-:W2:Y:S04]  /*6270*/  LDL R101, [R1+0x35c] ;  /* 0x00035c0001657983 */ /* 0x000ea80000100800 */
[----:B------:R-:W-:Y:S04]  /*6280*/  STL [R1+0x420], R14 ;  /* 0x0004200e01007387 */ /* 0x000fe80000100800 */
[----:B------:R-:W2:Y:S04]  /*6290*/  LDL R123, [R1+0x420] ;  /* 0x00042000017b7983 */ /* 0x000ea80000100800 */
[----:B------:R-:W2:Y:S04]  /*62a0*/  LDL.64 R8, [R1+0x88] ;  /* 0x0000880001087983 */ /* 0x000ea80000100a00 */
[----:B---3--:R0:W-:Y:S04]  /*62b0*/  STL [R1+0x210], R132 ;  /* 0x0002108401007387 */ /* 0x0081e80000100800 */
[----:B----4-:R1:W-:Y:S04]  /*62c0*/  STL [R1+0x214], R134 ;  /* 0x0002148601007387 */ /* 0x0103e80000100800 */
[----:B--2---:R2:W-:Y:S04]  /*62d0*/  STL [R1+0x218], R138 ;  /* 0x0002188a01007387 */ /* 0x0045e80000100800 */
        /* <DEDUP_REMOVED lines=30> */
[----:B------:R-:W0:Y:S02]  /*64c0*/  SHFL.BFLY PT, R11, R18, 0x2, 0x1f ;  /* 0x0c401f00120b7f89 */ /* 0x000e2400000e0000 */
[----:B0-----:R-:W-:-:S02]  /*64d0*/  FMNMX.FTZ R6, R11, R18, !PT ;  /* 0x000000120b067209 */ /* 0x001fc40007810000 */
[----:B------:R-:W3:Y:S04]  /*64e0*/  LDL R11, [R1+0x224] ;  /* 0x00022400010b7983 */ /* 0x000ee80000100800 */
[----:B------:R-:W0:Y:S01]  /*64f0*/  SHFL.BFLY PT, R127, R6, 0x1, 0x1f ;  /* 0x0c201f00067f7f89 */ /* 0x000e2200000e0000 */
[----:B------:R-:W-:Y:S01]  /*6500*/  FSETP.NEU.FTZ.AND P0, PT, R123, -INF , PT ;  /* 0xff8000007b00780b */ /* 0x000fe20003f1d000 */
[----:B------:R-:W-:-:S05]  /*6510*/  FMUL.FTZ R123, R10, R123 ;  /* 0x0000007b0a7b7220 */ /* 0x000fca0000410000 */
[----:B------:R-:W-:Y:S01]  /*6520*/  FSEL R123, R123, RZ, P0 ;  /* 0x000000ff7b7b7208 */ /* 0x000fe20000000000 */
[----:B------:R-:W-:Y:S01]  /*6530*/  IMAD R8, R125, 0xc00, R8 ;  /* 0x00000c007d087824 */ /* 0x000fe200078e0208 */
[----:B0-----:R-:W-:Y:S01]  /*6540*/  FMNMX.FTZ R6, R6, R127, !PT ;  /* 0x0000007f06067209 */ /* 0x001fe20007810000 */
[----:B------:R-:W2:Y:S02]  /*6550*/  LDL R125, [R1+0x3bc] ;  /* 0x0003bc00017d7983 */ /* 0x000ea40000100800 */
        /* <DEDUP_REMOVED lines=37> */
[----:B------:R-:W-:Y:S01]  /*67b0*/  FSETP.NEU.FTZ.AND P0, PT, R6, -INF , PT ;  /* 0xff8000000600780b */ /* 0x000fe20003f1d000 */
[----:B------:R-:W-:Y:S02]  /*67c0*/  MUFU.EX2 R120, R120 ;  /* 0x0000007800787308 */ /* 0x000fe40000000800 */
[----:B------:R0:W-:Y:S06]  /*67d0*/  STL [R1+0x22c], R25 ;  /* 0x00022c1901007387 */ /* 0x0001ec0000100800 */
[----:B------:R-:W1:Y:S01]  /*67e0*/  MUFU.EX2 R121, R121 ;  /* 0x0000007900797308 */ /* 0x000e620000000800 */
[----:B------:R-:W-:Y:S07]  /*67f0*/  STL [R1+0x228], R24 ;  /* 0x0002281801007387 */ /* 0x000fee0000100800 */
[----:B0-----:R-:W-:Y:S08]  /*6800*/  MUFU.EX2 R25, R21 ;  /* 0x0000001500197308 */ /* 0x001ff00000000800 */
[----:B------:R-:W0:Y:S01]  /*6810*/  MUFU.EX2 R122, R122 ;  /* 0x0000007a007a7308 */ /* 0x000e220000000800 */
[----:B------:R1:W-:Y:S04]  /*6820*/  STL [R1+0x238], R28 ;  /* 0x0002381c01007387 */ /* 0x0003e80000100800 */
[----:B------:R4:W-:Y:S01]  /*6830*/  STL [R1+0x234], R27 ;  /* 0x0002341b01007387 */ /* 0x0009e20000100800 */
[----:B-1----:R-:W-:-:S02]  /*6840*/  VIADD R28, R8, 0x80 ;  /* 0x00000080081c7836 */ /* 0x002fc40000000000 */
[----:B----4-:R-:W-:-:S03]  /*6850*/  FADD.FTZ R27, R120, R121 ;  /* 0x00000079781b7221 */ /* 0x010fc60000010000 */
[----:B------:R-:W-:Y:S01]  /*6860*/  R2UR UR10, R28 ;  /* 0x000000001c0a72ca */ /* 0x000fe200000e0000 */
[----:B------:R1:W-:Y:S01]  /*6870*/  STL [R1+0x230], R26 ;  /* 0x0002301a01007387 */ /* 0x0003e20000100800 */
[----:B------:R-:W-:Y:S01]  /*6880*/  R2UR UR6, R8 ;  /* 0x00000000080672ca */ /* 0x000fe200000e0000 */
[----:B0-----:R-:W-:Y:S01]  /*6890*/  FADD.FTZ R28, R122, R27 ;  /* 0x0000001b7a1c7221 */ /* 0x001fe20000010000 */
[----:B------:R-:W-:Y:S01]  /*68a0*/  R2UR UR7, R9 ;  /* 0x00000000090772ca */ /* 0x000fe200000e0000 */
[----:B------:R0:W-:Y:S01]  /*68b0*/  STL [R1+0x23c], R29 ;  /* 0x00023c1d01007387 */ /* 0x0001e20000100800 */
[----:B------:R-:W-:-:S03]  /*68c0*/  IMAD.MOV.U32 R27, RZ, RZ, R9 ;  /* 0x000000ffff1b7224 */ /* 0x000fc600078e0009 */
[----:B------:R4:W-:Y:S01]  /*68d0*/  STL [R1+0x240], R30 ;  /* 0x0002401e01007387 */ /* 0x0009e20000100800 */
[----:B-1----:R-:W-:-:S03]  /*68e0*/  VIADD R26, R8, 0x180 ;  /* 0x00000180081a7836 */ /* 0x002fc60000000000 */
[----:B------:R1:W-:Y:S01]  /*68f0*/  STL [R1+0x244], R31 ;  /* 0x0002441f01007387 */ /* 0x0003e20000100800 */
[--C-:B0-----:R-:W-:Y:S01]  /*6900*/  IMAD.MOV.U32 R29, RZ, RZ, R9.reuse ;  /* 0x000000ffff1d7224 */ /* 0x101fe200078e0009 */
[----:B------:R-:W-:Y:S02]  /*6910*/  F2FP.F16.F32.PACK_AB R154, R25, R122 ;  /* 0x0000007a199a723e */ /* 0x000fe400000000ff */
[----:B------:R0:W-:Y:S01]  /*6920*/  STL [R1+0x220], R152 ;  /* 0x0002209801007387 */ /* 0x0001e20000100800 */
[----:B----4-:R-:W-:Y:S02]  /*6930*/  VIADD R30, R8, 0x100 ;  /* 0x00000100081e7836 */ /* 0x010fe40000000000 */
[----:B-1----:R-:W-:Y:S01]  /*6940*/  IMAD.MOV.U32 R31, RZ, RZ, R9 ;  /* 0x000000ffff1f7224 */ /* 0x002fe200078e0009 */
[----:B------:R-:W-:Y:S01]  /*6950*/  STL [R1+0x21c], R151 ;  /* 0x00021c9701007387 */ /* 0x000fe20000100800 */
[----:B0-----:R-:W-:-:S03]  /*6960*/  F2FP.F16.F32.PACK_AB R152, R121, R120 ;  /* 0x000000787998723e */ /* 0x001fc600000000ff */
[----:B------:R-:W-:Y:S01]  /*6970*/  STL [R1+0x248], R32 ;  /* 0x0002482001007387 */ /* 0x000fe20000100800 */
[----:B------:R-:W-:Y:S01]  /*6980*/  R2UR UR11, R29 ;  /* 0x000000001d0b72ca */ /* 0x000fe200000e0000 */
[----:B------:R-:W-:Y:S01]  /*6990*/  FADD.FTZ R191, R25, R28 ;  /* 0x0000001c19bf7221 */ /* 0x000fe20000010000 */
[----:B------:R-:W-:Y:S01]  /*69a0*/  R2UR UR14, R30 ;  /* 0x000000001e0e72ca */ /* 0x000fe200000e0000 */
        /* <DEDUP_REMOVED lines=24> */
[----:B---3--:R0:W-:Y:S02]  /*6b30*/  STL [R1+0x224], R11 ;  /* 0x0002240b01007387 */ /* 0x0081e40000100800 */
[----:B0-----:R-:W-:-:S05]  /*6b40*/  FMUL.FTZ R11, R6, R10 ;  /* 0x0000000a060b7220 */ /* 0x001fca0000410000 */
[----:B------:R-:W-:-:S05]  /*6b50*/  FSEL R11, R11, RZ, P0 ;  /* 0x000000ff0b0b7208 */ /* 0x000fca0000000000 */
[-CC-:B------:R-:W-:Y:S01]  /*6b60*/  FFMA.FTZ R149, R149, R10.reuse, -R11.reuse ;  /* 0x0000000a95957223 */ /* 0x180fe2000001080b */
[-CC-:B------:R-:W-:Y:S01]  /*6b70*/  FFMA.FTZ R148, R148, R10.reuse, -R11.reuse ;  /* 0x0000000a94947223 */ /* 0x180fe2000001080b */
[-CC-:B------:R-:W-:Y:S01]  /*6b80*/  FFMA.FTZ R21, R146, R10.reuse, -R11.reuse ;  /* 0x0000000a92157223 */ /* 0x180fe2000001080b */
[----:B------:R-:W-:-:S03]  /*6b90*/  FFMA.FTZ R147, R147, R10, -R11 ;  /* 0x0000000a93937223 */ /* 0x000fc6000001080b */
[----:B------:R-:W-:Y:S08]  /*6ba0*/  MUFU.EX2 R149, R149 ;  /* 0x0000009500957308 */ /* 0x000ff00000000800 */
[----:B------:R-:W0:Y:S08]  /*6bb0*/  MUFU.EX2 R148, R148 ;  /* 0x0000009400947308 */ /* 0x000e300000000800 */
[----:B------:R-:W1:Y:S08]  /*6bc0*/  MUFU.EX2 R24, R147 ;  /* 0x0000009300187308 */ /* 0x000e700000000800 */
[----:B------:R-:W3:Y:S01]  /*6bd0*/  MUFU.EX2 R21, R21 ;  /* 0x0000001500157308 */ /* 0x000ee20000000800 */
[----:B0-----:R-:W-:Y:S01]  /*6be0*/  FADD.FTZ R189, R149, R148 ;  /* 0x0000009495bd7221 */ /* 0x001fe20000010000 */
[----:B------:R-:W-:Y:S01]  /*6bf0*/  F2FP.F16.F32.PACK_AB R153, R148, R149 ;  /* 0x000000959499723e */ /* 0x000fe200000000ff */
[----:B------:R-:W-:Y:S04]  /*6c00*/  STL [R1+0x2a0], R54 ;  /* 0x0002a03601007387 */ /* 0x000fe80000100800 */
[----:B------:R-:W-:Y:S01]  /*6c10*/  STL [R1+0x2a4], R55 ;  /* 0x0002a43701007387 */ /* 0x000fe20000100800 */
[----:B-1----:R-:W-:-:S03]  /*6c20*/  FADD.FTZ R189, R24, R189 ;  /* 0x000000bd18bd7221 */ /* 0x002fc60000010000 */
[----:B------:R-:W-:Y:S01]  /*6c30*/  STL [R1+0x2a8], R56 ;  /* 0x0002a83801007387 */ /* 0x000fe20000100800 */
[----:B---3--:R-:W-:-:S03]  /*6c40*/  F2FP.F16.F32.PACK_AB R155, R21, R24 ;  /* 0x00000018159b723e */ /* 0x008fc600000000ff */
        /* <DEDUP_REMOVED lines=95> */
[----:B------:R-:W-:Y:S08]  /*7240*/  MUFU.EX2 R156, R156 ;  /* 0x0000009c009c7308 */ /* 0x000ff00000000800 */
[----:B------:R-:W0:Y:S08]  /*7250*/  MUFU.EX2 R157, R157 ;  /* 0x0000009d009d7308 */ /* 0x000e300000000800 */
[----:B------:R-:W-:Y:S08]  /*7260*/  MUFU.EX2 R162, R162 ;  /* 0x000000a200a27308 */ /* 0x000ff00000000800 */
[----:B------:R-:W2:Y:S08]  /*7270*/  MUFU.EX2 R163, R163 ;  /* 0x000000a300a37308 */ /* 0x000eb00000000800 */
[----:B------:R-:W-:Y:S08]  /*7280*/  MUFU.EX2 R158, R158 ;  /* 0x0000009e009e7308 */ /* 0x000ff00000000800 */
[----:B------:R-:W3:Y:S01]  /*7290*/  MUFU.EX2 R190, R190 ;  /* 0x000000be00be7308 */ /* 0x000ee20000000800 */
[----:B------:R-:W-:Y:S04]  /*72a0*/  STL [R1+0x408], R198 ;  /* 0x000408c601007387 */ /* 0x000fe80000100800 */
[----:B------:R-:W-:Y:S01]  /*72b0*/  STL [R1+0x40c], R224 ;  /* 0x00040ce001007387 */ /* 0x000fe20000100800 */
[-CC-:B------:R-:W-:Y:S01]  /*72c0*/  FFMA.FTZ R160, R160, R10.reuse, -R11.reuse ;  /* 0x0000000aa0a07223 */ /* 0x180fe2000001080b */
[-CC-:B------:R-:W-:Y:S01]  /*72d0*/  FFMA.FTZ R180, R180, R10.reuse, -R11.reuse ;  /* 0x0000000ab4b47223 */ /* 0x180fe2000001080b */
[-CC-:B------:R-:W-:Y:S01]  /*72e0*/  FFMA.FTZ R181, R181, R10.reuse, -R11.reuse ;  /* 0x0000000ab5b57223 */ /* 0x180fe2000001080b */
[----:B------:R-:W-:Y:S01]  /*72f0*/  FFMA.FTZ R182, R182, R10, -R11 ;  /* 0x0000000ab6b67223 */ /* 0x000fe2000001080b */
[----:B------:R-:W-:Y:S08]  /*7300*/  MUFU.EX2 R159, R159 ;  /* 0x0000009f009f7308 */ /* 0x000ff00000000800 */
[----:B------:R-:W-:Y:S08]  /*7310*/  MUFU.EX2 R12, R12 ;  /* 0x0000000c000c7308 */ /* 0x000ff00000000800 */
[----:B------:R-:W-:Y:S08]  /*7320*/  MUFU.EX2 R13, R13 ;  /* 0x0000000d000d7308 */ /* 0x000ff00000000800 */
[----:B------:R-:W-:Y:S08]  /*7330*/  MUFU.EX2 R14, R14 ;  /* 0x0000000e000e7308 */ /* 0x000ff00000000800 */
[----:B------:R-:W-:Y:S01]  /*7340*/  MUFU.EX2 R160, R160 ;  /* 0x000000a000a07308 */ /* 0x000fe20000000800 */
[----:B------:R-:W-:-:S07]  /*7350*/  WARPGROUP.DEPBAR.LE gsb0, 0x0 ;  /* 0x00008000000079c5 */ /* 0x000fce0000010000 */
[----:B------:R-:W4:Y:S01]  /*7360*/  MUFU.EX2 R152, R192 ;  /* 0x000000c000987308 */ /* 0x000f220000000800 */
[----:B0-----:R-:W-:Y:S02]  /*7370*/  F2FP.F16.F32.PACK_AB R154, R157, R156 ;  /* 0x0000009c9d9a723e */ /* 0x001fe400000000ff */
[----:B--2---:R-:W-:Y:S02]  /*7380*/  F2FP.F16.F32.PACK_AB R153, R163, R162 ;  /* 0x000000a2a399723e */ /* 0x004fe400000000ff */
[----:B---3--:R-:W-:Y:S01]  /*7390*/  F2FP.F16.F32.PACK_AB R155, R190, R158 ;  /* 0x0000009ebe9b723e */ /* 0x008fe200000000ff */
[----:B------:R-:W-:Y:S04]  /*73a0*/  STL.128 [R1+0x210], R24 ;  /* 0x0002101801007387 */ /* 0x000fe80000100c00 */
[----:B------:R-:W-:Y:S01]  /*73b0*/  STL.128 [R1+0x220], R28 ;  /* 0x0002201c01007387 */ /* 0x000fe20000100c00 */
[----:B----4-:R-:W-:Y:S01]  /*73c0*/  FADD.FTZ R191, R152, R191 ;  /* 0x000000bf98bf7221 */ /* 0x010fe20000010000 */
[----:B------:R-:W-:-:S02]  /*73d0*/  F2FP.F16.F32.PACK_AB R152, R161, R152 ;  /* 0x00000098a198723e */ /* 0x000fc400000000ff */
        /* <DEDUP_REMOVED lines=36> */
[----:B------:R-:W-:Y:S01]  /*7620*/  FADD.FTZ R191, R161, R191 ;  /* 0x000000bfa1bf7221 */ /* 0x000fe20000010000 */
[-CC-:B------:R-:W-:Y:S01]  /*7630*/  FFMA.FTZ R183, R183, R10.reuse, -R11.reuse ;  /* 0x0000000ab7b77223 */ /* 0x180fe2000001080b */
[-CC-:B------:R-:W-:Y:S01]  /*7640*/  FFMA.FTZ R186, R186, R10.reuse, -R11.reuse ;  /* 0x0000000ababa7223 */ /* 0x180fe2000001080b */
[-CC-:B------:R-:W-:Y:S01]  /*7650*/  FFMA.FTZ R21, R187, R10.reuse, -R11.reuse ;  /* 0x0000000abb157223 */ /* 0x180fe2000001080b */
[----:B------:R-:W-:-:S02]  /*7660*/  FFMA.FTZ R161, R188, R10, -R11 ;  /* 0x0000000abca17223 */ /* 0x000fc4000001080b */
[----:B------:R-:W-:Y:S08]  /*7670*/  MUFU.EX2 R15, R15 ;  /* 0x0000000f000f7308 */ /* 0x000ff00000000800 */
[----:B------:R-:W3:Y:S08]  /*7680*/  MUFU.EX2 R18, R18 ;  /* 0x0000001200127308 */ /* 0x000ef00000000800 */
[----:B------:R-:W-:Y:S08]  /*7690*/  MUFU.EX2 R19, R19 ;  /* 0x0000001300137308 */ /* 0x000ff00000000800 */
[----:B------:R-:W4:Y:S08]  /*76a0*/  MUFU.EX2 R20, R20 ;  /* 0x0000001400147308 */ /* 0x000f300000000800 */
[----:B------:R-:W-:Y:S08]  /*76b0*/  MUFU.EX2 R183, R183 ;  /* 0x000000b700b77308 */ /* 0x000ff00000000800 */
[----:B------:R-:W1:Y:S08]  /*76c0*/  MUFU.EX2 R186, R186 ;  /* 0x000000ba00ba7308 */ /* 0x000e700000000800 */
[----:B------:R-:W-:Y:S08]  /*76d0*/  MUFU.EX2 R21, R21 ;  /* 0x0000001500157308 */ /* 0x000ff00000000800 */
[----:B------:R-:W1:Y:S01]  /*76e0*/  MUFU.EX2 R161, R161 ;  /* 0x000000a100a17308 */ /* 0x000e620000000800 */
[----:B------:R-:W-:-:S02]  /*76f0*/  WARPGROUP.DEPBAR.LE gsb0, 0x0 ;  /* 0x00008000000079c5 */ /* 0x000fc40000010000 */
[----:B------:R-:W-:Y:S02]  /*7700*/  F2FP.F16.F32.PACK_AB R152, R12, R159 ;  /* 0x0000009f0c98723e */ /* 0x000fe400000000ff */
        /* <DEDUP_REMOVED lines=37> */
[----:B------:R-:W-:-:S04]  /*7960*/  FADD.FTZ R162, R162, R189 ;  /* 0x000000bda2a27221 */ /* 0x000fc80000010000 */
[----:B------:R-:W-:Y:S01]  /*7970*/  FADD.FTZ R163, R163, R162 ;  /* 0x000000a2a3a37221 */ /* 0x000fe20000010000 */
[-CC-:B------:R-:W-:Y:S01]  /*7980*/  FFMA.FTZ R168, R168, R10.reuse, -R11.reuse ;  /* 0x0000000aa8a87223 */ /* 0x180fe2000001080b */
[-CC-:B------:R-:W-:Y:S01]  /*7990*/  FFMA.FTZ R170, R170, R10.reuse, -R11.reuse ;  /* 0x0000000aaaaa7223 */ /* 0x180fe2000001080b */
[-C--:B------:R-:W-:Y:S01]  /*79a0*/  FFMA.FTZ R171, R171, R10.reuse, -R11 ;  /* 0x0000000aabab7223 */ /* 0x080fe2000001080b */
[----:B------:R-:W-:Y:S01]  /*79b0*/  FADD.FTZ R163, R158, R163 ;  /* 0x000000a39ea37221 */ /* 0x000fe20000010000 */
[-CC-:B------:R-:W-:Y:S01]  /*79c0*/  FFMA.FTZ R158, R169, R10.reuse, -R11.reuse ;  /* 0x0000000aa99e7223 */ /* 0x180fe2000001080b */
[-CC-:B------:R-:W-:Y:S01]  /*79d0*/  FFMA.FTZ R172, R172, R10.reuse, -R11.reuse ;  /* 0x0000000aacac7223 */ /* 0x180fe2000001080b */
[-CC-:B------:R-:W-:Y:S01]  /*79e0*/  FFMA.FTZ R173, R173, R10.reuse, -R11.reuse ;  /* 0x0000000aadad7223 */ /* 0x180fe2000001080b */
[-CC-:B------:R-:W-:Y:S01]  /*79f0*/  FFMA.FTZ R174, R174, R10.reuse, -R11.reuse ;  /* 0x0000000aaeae7223 */ /* 0x180fe2000001080b */
[----:B------:R-:W-:Y:S01]  /*7a00*/  FFMA.FTZ R175, R175, R10, -R11 ;  /* 0x0000000aafaf7223 */ /* 0x000fe2000001080b */
[----:B------:R-:W-:Y:S01]  /*7a10*/  VIADD R10, R8, 0x200 ;  /* 0x00000200080a7836 */ /* 0x000fe20000000000 */
[----:B------:R-:W-:Y:S04]  /*7a20*/  MUFU.EX2 R176, R176 ;  /* 0x000000b000b07308 */ /* 0x000fe80000000800 */
[----:B------:R-:W-:-:S04]  /*7a30*/  R2UR UR6, R10 ;  /* 0x000000000a0672ca */ /* 0x000fc800000e0000 */
[----:B------:R-:W0:Y:S08]  /*7a40*/  MUFU.EX2 R177, R177 ;  /* 0x000000b100b17308 */ /* 0x000e300000000800 */
[----:B------:R-:W-:Y:S08]  /*7a50*/  MUFU.EX2 R178, R178 ;  /* 0x000000b200b27308 */ /* 0x000ff00000000800 */
[----:B------:R-:W2:Y:S08]  /*7a60*/  MUFU.EX2 R179, R179 ;  /* 0x000000b300b37308 */ /* 0x000eb00000000800 */
[----:B------:R-:W-:Y:S08]  /*7a70*/  MUFU.EX2 R158, R158 ;  /* 0x0000009e009e7308 */ /* 0x000ff00000000800 */
[----:B------:R-:W-:Y:S01]  /*7a80*/  MUFU.EX2 R10, R171 ;  /* 0x000000ab000a7308 */ /* 0x000fe20000000800 */
[----:B------:R-:W-:-:S05]  /*7a90*/  IMAD.MOV.U32 R11, RZ, RZ, R9 ;  /* 0x000000ffff0b7224 */ /* 0x000fca00078e0009 */
[----:B------:R-:W-:Y:S01]  /*7aa0*/  R2UR UR7, R11 ;  /* 0x000000000b0772ca */ /* 0x000fe200000e0000 */
[----:B------:R-:W-:Y:S02]  /*7ab0*/  WARPGROUP.DEPBAR.LE gsb0, 0x0 ;  /* 0x00008000000079c5 */ /* 0x000fe40000010000 */
[----:B---3--:R-:W-:Y:S02]  /*7ac0*/  F2FP.F16.F32.PACK_AB R152, R18, R15 ;  /* 0x0000000f1298723e */ /* 0x008fe400000000ff */
[----:B----4-:R-:W-:Y:S02]  /*7ad0*/  F2FP.F16.F32.PACK_AB R154, R20, R19 ;  /* 0x00000013149a723e */ /* 0x010fe400000000ff */
[----:B-1----:R-:W-:Y:S02]  /*7ae0*/  F2FP.F16.F32.PACK_AB R153, R186, R183 ;  /* 0x000000b7ba99723e */ /* 0x002fe400000000ff */
        /* <DEDUP_REMOVED lines=43> */
[----:B------:R-:W-:Y:S01]  /*7da0*/  VIADD R8, R8, 0x280 ;  /* 0x0000028008087836 */ /* 0x000fe20000000000 */
[----:B------:R-:W-:-:S02]  /*7db0*/  WARPGROUP.DEPBAR.LE gsb0, 0x0 ;  /* 0x00008000000079c5 */ /* 0x000fc40000010000 */
[----:B------:R-:W-:-:S04]  /*7dc0*/  FADD.FTZ R152, R156, R191 ;  /* 0x000000bf9c987221 */ /* 0x000fc80000010000 */
[----:B------:R-:W1:Y:S01]  /*7dd0*/  MUFU.EX2 R156, R168 ;  /* 0x000000a8009c7308 */ /* 0x000e620000000800 */
[----:B------:R-:W-:-:S07]  /*7de0*/  FADD.FTZ R152, R157, R152 ;  /* 0x000000989d987221 */ /* 0x000fce0000010000 */
[----:B------:R-:W3:Y:S01]  /*7df0*/  MUFU.EX2 R157, R170 ;  /* 0x000000aa009d7308 */ /* 0x000ee20000000800 */
[----:B------:R-:W-:Y:S01]  /*7e00*/  FADD.FTZ R159, R159, R152 ;  /* 0x000000989f9f7221 */ /* 0x000fe20000010000 */
[----:B0-----:R-:W-:Y:S02]  /*7e10*/  F2FP.F16.F32.PACK_AB R152, R177, R176 ;  /* 0x000000b0b198723e */ /* 0x001fe400000000ff */
[----:B--2---:R-:W-:Y:S01]  /*7e20*/  F2FP.F16.F32.PACK_AB R154, R179, R178 ;  /* 0x000000b2b39a723e */ /* 0x004fe200000000ff */
[----:B------:R-:W-:Y:S01]  /*7e30*/  STL.128 [R1+0x210], R24 ;  /* 0x0002101801007387 */ /* 0x000fe20000100c00 */
[----:B-1----:R-:W-:-:S03]  /*7e40*/  F2FP.F16.F32.PACK_AB R153, R158, R156 ;  /* 0x0000009c9e99723e */ /* 0x002fc600000000ff */
[----:B------:R-:W-:Y:S04]  /*7e50*/  STL.128 [R1+0x220], R28 ;  /* 0x0002201c01007387 */ /* 0x000fe80000100c00 */
[----:B------:R-:W-:Y:S01]  /*7e60*/  STL.128 [R1+0x230], R32 ;  /* 0x0002302001007387 */ /* 0x000fe20000100c00 */
[----:B---3--:R-:W-:-:S03]  /*7e70*/  F2FP.F16.F32.PACK_AB R155, R10, R157 ;  /* 0x0000009d0a9b723e */ /* 0x008fc600000000ff */
        /* <DEDUP_REMOVED lines=33> */
[----:B------:R-:W-:Y:S01]  /*8090*/  FADD.FTZ R163, R190, R163 ;  /* 0x000000a3bea37221 */ /* 0x000fe20000010000 */
[----:B------:R-:W-:Y:S01]  /*80a0*/  FADD.FTZ R12, R12, R159 ;  /* 0x0000009f0c0c7221 */ /* 0x000fe20000010000 */
[----:B------:R-:W2:Y:S02]  /*80b0*/  LDL R9, [R1+0x28] ;  /* 0x0000280001097983 */ /* 0x000ea40000100800 */
[----:B------:R-:W-:Y:S01]  /*80c0*/  FADD.FTZ R11, R160, R163 ;  /* 0x000000a3a00b7221 */ /* 0x000fe20000010000 */
[----:B------:R-:W-:Y:S01]  /*80d0*/  FADD.FTZ R13, R13, R12 ;  /* 0x0000000c0d0d7221 */ /* 0x000fe20000010000 */
[----:B------:R0:W5:Y:S02]  /*80e0*/  LDL R8, [R1+0x1f8] ;  /* 0x0001f80001087983 */ /* 0x0001640000100800 */
[----:B------:R-:W-:Y:S01]  /*80f0*/  FADD.FTZ R180, R180, R11 ;  /* 0x0000000bb4b47221 */ /* 0x000fe20000010000 */
[----:B------:R-:W-:-:S03]  /*8100*/  FADD.FTZ R160, R14, R13 ;  /* 0x0000000d0ea07221 */ /* 0x000fc60000010000 */
[----:B------:R-:W-:Y:S01]  /*8110*/  FADD.FTZ R181, R181, R180 ;  /* 0x000000b4b5b57221 */ /* 0x000fe20000010000 */
[----:B------:R-:W-:Y:S02]  /*8120*/  WARPGROUP.DEPBAR.LE gsb0, 0x0 ;  /* 0x00008000000079c5 */ /* 0x000fe40000010000 */
[----:B------:R-:W-:Y:S02]  /*8130*/  F2FP.F16.F32.PACK_AB R152, R164, R167 ;  /* 0x000000a7a498723e */ /* 0x000fe400000000ff */
[----:B------:R-:W-:Y:S02]  /*8140*/  F2FP.F16.F32.PACK_AB R154, R166, R165 ;  /* 0x000000a5a69a723e */ /* 0x000fe400000000ff */
        /* <DEDUP_REMOVED lines=364> */
.L_x_12621:
[----:B------:R-:W-:Y:S05]  /*9810*/  BSYNC B0 ;  /* 0x0000000000007941 */ /* 0x000fea0003800000 */
.L_x_12620:
        /* <DEDUP_REMOVED lines=31> */
.L_x_12624:
[----:B------:R-:W-:-:S13]  /*9a10*/  ISETP.NE.AND P0, PT, R3, 0x1, PT ;  /* 0x000000010300780c */ /* 0x000fda0003f05270 */
[----:B------:R-:W-:-:S05]  /*9a20*/  @P0 IMAD.HI.U32 R4, R6, R4, RZ ;  /* 0x0000000406040227 */ /* 0x000fca00078e00ff */
[----:B------:R-:W-:-:S07]  /*9a30*/  @P0 SHF.R.U32.HI R6, RZ, R5, R4 ;  /* 0x00000005ff060219 */ /* 0x000fce0000011604 */
.L_x_12625:
[----:B------:R-:W-:Y:S05]  /*9a40*/  BSYNC B0 ;  /* 0x0000000000007941 */ /* 0x000fea0003800000 */
.L_x_12623:
[----:B------:R-:W-:-:S05]  /*9a50*/  IMAD R3, R6, R3, R3 ;  /* 0x0000000306037224 */ /* 0x000fca00078e0203 */
[----:B------:R-:W-:-:S07]  /*9a60*/  VIMNMX R2, R2, R3, PT ;  /* 0x0000000302027248 */ /* 0x000fce0003fe0100 */
.L_x_12622:
        /* <DEDUP_REMOVED lines=8> */
.L_x_12629:
[----:B------:R-:W-:Y:S01]  /*9af0*/  VIADD R0, R16, 0x158 ;  /* 0x0000015810007836 */ /* 0x000fe20000000000 */
[----:B------:R-:W-:-:S07]  /*9b00*/  MOV R224, 0x9b20 ;  /* 0x00009b2000e07802 */ /* 0x000fce0000000f00 */
[----:B------:R-:W-:Y:S05]  /*9b10*/  CALL.REL.NOINC `($_ZN7cutlass13device_kernelIN5flash11enable_sm90INS1_16FlashAttnFwdSm90INS1_25CollectiveMainloopFwdSm90ILi2EN4cute5tupleIJNS5_1CILi1EEES8_S8_EEENS6_IJNS7_ILi128EEENS7_ILi96EEENS7_ILi64EEEEEELi256ENS_6half_tEfNS_4arch4Sm90ELb0ELb1ELb1ELb1ELb1ELb0ELb1ELb1ELb0ELb1ELb0ELb0EEENS1_21CollectiveEpilogueFwdINS6_IJSA_NS7_ILi256EEESB_EEES9_SE_SG_Li256ELb1ELb1ELb0ELb0EEENS1_36VarlenDynamicPersistentTileSchedulerILi128ELi96ELi256ELi128ELb0ELb1ELb1ELb1ELb0ELb1EEEEEEEEEvNT_6ParamsE$_ZZN5flash25CollectiveMainloopFwdSm90ILi2EN4cute5tupleIJNS1_1CILi1EEES4_S4_EEENS2_IJNS3_ILi128EEENS3_ILi96EEENS3_ILi64EEEEEELi256EN7cutlass6half_tEfNSA_4arch4Sm90ELb0ELb1ELb1ELb1ELb1ELb0ELb1ELb1ELb0ELb1ELb0ELb0EE3mmaINS_16FlashAttnFwdSm90ISE_NS_21CollectiveEpilogueFwdINS2_IJS6_NS3_ILi256EEES7_EEES5_SB_SD_Li256ELb1ELb1ELb0ELb0EEENS_36VarlenDynamicPersistentTileSchedulerILi128ELi96ELi256ELi128ELb0ELb1ELb1ELb1ELb0ELb1EEEE13SharedStorageENS1_6TensorINS1_11ArrayEngineIfLm128EEENS1_6LayoutINS2_IJNS2_IJNS3_ILi2EEEST_NS3_ILi32EEEEEES4_S4_EEENS2_IJNS2_IJS4_ST_NS3_ILi4EEEEEENS3_ILi0EEESZ_EEEEEEENS_7SoftmaxILi2ELi0EEEEEbRKNSE_6ParamsENSA_13PipelineAsyncILi2EEES19_RNSA_13PipelineStateILj2EEERT0_RT1_iRiRKNS_16SeqlenInfoQKNewKILb1ELb0EEENS2_IJiiiiEEERT_ENKUliT_T0_T1_E_clIZSF_ISO_S12_S14_EbS17_S19_S19_S1C_S1E_S1G_iS1H_S1L_S1M_S1O_EUlRS1P_iE1_NS3_ILb0EEENS3_ILb1EEEEEDaiS1P_S1Q_S1R_) ;  /* 0x0000023c00e07944 */ /* 0x000fea0003c00000 */
[C---:B------:R-:W-:Y:S01]  /*9b20*/  ISETP.GT.AND P0, PT, R10.reuse, R192, PT ;  /* 0x000000c00a00720c */ /* 0x040fe20003f04270 */
[----:B------:R-:W-:-:S12]  /*9b30*/  VIADD R10, R10, 0xffffffff ;  /* 0xffffffff0a0a7836 */ /* 0x000fd80000000000 */
[----:B------:R-:W-:Y:S05]  /*9b40*/  @P0 BRA `(.L_x_12629) ;  /* 0xfffffffc00e80947 */ /* 0x000fea000383ffff */
[----:B------:R-:W-:Y:S05]  /*9b50*/  BSYNC B0 ;  /* 0x0000000000007941 */ /* 0x000fea0003800000 */
.L_x_12628:
[----:B------:R-:W2:Y:S02]  /*9b60*/  LDL R0, [R1+0x50] ;  /* 0x0000500001007983 */ /* 0x000ea40000100800 */
[----:B--2---:R-:W-:-:S07]  /*9b70*/  IMAD.SHL.U32 R0, R0, 0x80, RZ ;  /* 0x0000008000007824 */ /* 0x004fce00078e00ff */
.L_x_12627:
[----:B------:R-:W-:Y:S05]  /*9b80*/  BSYNC B1 ;  /* 0x0000000000017941 */ /* 0x000fea0003800000 */
.L_x_12626:
        /* <DEDUP_REMOVED lines=26> */
.L_x_12632:
[----:B------:R-:W-:Y:S02]  /*9d30*/  ULDC UR4, c[0x0][0xadc] ;  /* 0x0002b70000047ab9 */ /* 0x000fe40000000800 */
[----:B------:R-:W-:-:S05]  /*9d40*/  IMAD.U32 R5, RZ, RZ, UR4 ;  /* 0x00000004ff057e24 */ /* 0x000fca000f8e00ff */
[----:B------:R-:W-:-:S13]  /*9d50*/  ISETP.NE.AND P0, PT, R5, 0x1, PT ;  /* 0x000000010500780c */ /* 0x000fda0003f05270 */
[----:B------:R-:W0:Y:S02]  /*9d60*/  @P0 LDC.64 R6, c[0x0][0xae0] ;  /* 0x0002b800ff060b82 */ /* 0x000e240000000a00 */
[----:B0-----:R-:W-:-:S05]  /*9d70*/  @P0 IMAD.HI.U32 R4, R0, R6, RZ ;  /* 0x0000000600040227 */ /* 0x001fca00078e00ff */
[----:B------:R-:W-:-:S07]  /*9d80*/  @P0 SHF.R.U32.HI R0, RZ, R7, R4 ;  /* 0x00000007ff000219 */ /* 0x000fce0000011604 */
.L_x_12633:
[----:B------:R-:W-:Y:S05]  /*9d90*/  BSYNC B0 ;  /* 0x0000000000007941 */ /* 0x000fea0003800000 */
.L_x_12631:
[----:B------:R-:W-:-:S05]  /*9da0*/  IMAD R3, R0, R5, RZ ;  /* 0x0000000500037224 */ /* 0x000fca00078e02ff */
[----:B------:R-:W-:-:S07]  /*9db0*/  VIMNMX R2, R2, R3, !PT ;  /* 0x0000000302027248 */ /* 0x000fce0007fe0100 */
.L_x_12630:
[----:B------:R-:W-:-:S04]  /*9dc0*/  VIADD R2, R2, 0x5f ;  /* 0x0000005f02027836 */ /* 0x000fc80000000000 */
[----:B------:R-:W-:-:S05]  /*9dd0*/  IMAD.HI R2, R2, 0x2aaaaaab, RZ ;  /* 0x2aaaaaab02027827 */ /* 0x000fca00078e02ff */
[----:B------:R-:W-:-:S04]  /*9de0*/  SHF.R.U32.HI R3, RZ, 0x1f, R2 ;  /* 0x0000001fff037819 */ /* 0x000fc80000011602 */
[----:B------:R-:W-:-:S04]  /*9df0*/  LEA.HI.SX32 R2, R2, R3, 0x1c ;  /* 0x0000000302027211 */ /* 0x000fc800078fe2ff */
[----:B------:R-:W-:-:S04]  /*9e00*/  VIMNMX R2, R2, UR40, !PT ;  /* 0x0000002802027c48 */ /* 0x000fc8000ffe0100 */
[----:B------:R-:W-:-:S13]  /*9e10*/  ISETP.GE.AND P0, PT, R10, R2, PT ;  /* 0x000000020a00720c */ /* 0x000fda0003f06270 */
[----:B------:R-:W-:Y:S05]  /*9e20*/  @!P0 BRA `(.L_x_12634) ;  /* 0x0000009c00788947 */ /* 0x000fea0003800000 */
.L_x_12653:
        /* <DEDUP_REMOVED lines=20> */
.L_x_12636:
[----:B------:R-:W-:Y:S05]  /*9f70*/  BSYNC B0 ;  /* 0x0000000000007941 */ /* 0x000fea0003800000 */
.L_x_12635:
        /* <DEDUP_REMOVED lines=9> */
.L_x_12638:
[----:B------:R-:W-:Y:S05]  /*a010*/  BSYNC B0 ;  /* 0x0000000000007941 */ /* 0x000fea0003800000 */
.L_x_12637:
[----:B------:R-:W-:Y:S04]  /*a020*/  BSSY B0, `(.L_x_12639) ;  /* 0x0000006000007945 */ /* 0x000fe80003800000 */
[----:B--2---:R-:W-:Y:S05]  /*a030*/  @P0 BRA `(.L_x_12640) ;  /* 0x0000000000100947 */ /* 0x004fea0003800000 */
[----:B-----5:R-:W-:Y:S01]  /*a040*/  IMAD R6, R6, 0x8, R3 ;  /* 0x0000000806067824 */ /* 0x020fe200078e0203 */
[----:B------:R-:W-:-:S04]  /*a050*/  SHF.L.U32 R7, R7, 0x1f, RZ ;  /* 0x0000001f07077819 */ /* 0x000fc800000006ff */
[----:B------:R-:W0:Y:S02]  /*a060*/  SYNCS.PHASECHK.TRANS64.TRYWAIT P0, [R6+URZ], R7 ;  /* 0x00000007060075a7 */ /* 0x000e24000800017f */
[----:B0-----:R-:W-:Y:S05]  /*a070*/  @!P0 BRA `(.L_x_12641) ;  /* 0x000001f400a48947 */ /* 0x001fea0003800000 */
.L_x_12640:
[----:B------:R-:W-:Y:S05]  /*a080*/  BSYNC B0 ;  /* 0x0000000000007941 */ /* 0x000fea0003800000 */
.L_x_12639:
        /* <DEDUP_REMOVED lines=57> */
.L_x_12643:
[----:B------:R-:W-:Y:S05]  /*a420*/  BSYNC B0 ;  /* 0x0000000000007941 */ /* 0x000fea0003800000 */
.L_x_12642:
        /* <DEDUP_REMOVED lines=11> */
.L_x_12645:
[----:B------:R-:W-:Y:S05]  /*a4e0*/  BSYNC B0 ;  /* 0x0000000000007941 */ /* 0x000fea0003800000 */
.L_x_12644:
[----:B------:R-:W-:Y:S04]  /*a4f0*/  BSSY B0, `(.L_x_12646) ;  /* 0x0000007000007945 */ /* 0x000fe80003800000 */
[----:B------:R-:W-:Y:S05]  /*a500*/  @P0 BRA `(.L_x_12647) ;  /* 0x0000000000140947 */ /* 0x000fea0003800000 */
[----:B------:R-:W2:Y:S02]  /*a510*/  LD.E.64 R4, desc[UR36][R16.64+0x40] ;  /* 0x0000402410047980 */ /* 0x000ea4000c101b00 */
[----:B--2---:R-:W-:-:S05]  /*a520*/  MOV R5, R4 ;  /* 0x0000000400057202 */ /* 0x004fca0000000f00 */
[----:B------:R-:W-:-:S04]  /*a530*/  IMAD R18, R18, 0x8, R5 ;  /* 0x0000000812127824 */ /* 0x000fc800078e0205 */
[----:B------:R-:W0:Y:S02]  /*a540*/  SYNCS.PHASECHK.TRANS64.TRYWAIT P0, [R18+URZ], R19 ;  /* 0x00000013120075a7 */ /* 0x000e24000800017f */
[----:B0-----:R-:W-:Y:S05]  /*a550*/  @!P0 BRA `(.L_x_12648) ;  /* 0x000001f000808947 */ /* 0x001fea0003800000 */
.L_x_12647:
[----:B------:R-:W-:Y:S05]  /*a560*/  BSYNC B0 ;  /* 0x0000000000007941 */ /* 0x000fea0003800000 */
.L_x_12646:
        /* <DEDUP_REMOVED lines=204> */
.L_x_12650:
[----:B------:R-:W-:Y:S05]  /*b230*/  BSYNC B0 ;  /* 0x0000000000007941 */ /* 0x000fea0003800000 */
.L_x_12649:
        /* <DEDUP_REMOVED lines=10> */
[-C--:B------:R-:W-:Y:S01]  /*b2e0*/  FMUL.FTZ R11, R28, R8.reuse ;  /* 0x000000081c0b7220 */ /* 0x080fe20000410000 */
        /* <DEDUP_REMOVED lines=17> */
[----:B------:R-:W2:Y:S02]  /*b400*/  LDL R24, [R1+0x440] ;  /* 0x0004400001187983 */ /* 0x000ea40000100800 */
[----:B------:R-:W1:Y:S01]  /*b410*/  MUFU.TANH R11, R11 ;  /* 0x0000000b000b7308 */ /* 0x000e620000002400 */
[----:B------:R-:W-:Y:S01]  /*b420*/  FMUL.FTZ R25, R30, R8 ;  /* 0x000000081e197220 */ /* 0x000fe20000410000 */
[----:B---3--:R-:W-:-:S06]  /*b430*/  FMNMX.FTZ R12, R3, R4, !PT ;  /* 0x00000004030c7209 */ /* 0x008fcc0007810000 */
[----:B------:R-:W3:Y:S01]  /*b440*/  MUFU.TANH R20, R20 ;  /* 0x0000001400147308 */ /* 0x000ee20000002400 */
[----:B------:R-:W-:Y:S01]  /*b450*/  FMUL.FTZ R30, R36, R8 ;  /* 0x00000008241e7220 */ /* 0x000fe20000410000 */
[----:B0-----:R-:W-:-:S06]  /*b460*/  FMNMX.FTZ R12, R7, R12, !PT ;  /* 0x0000000c070c7209 */ /* 0x001fcc0007810000 */
[----:B------:R-:W0:Y:S01]  /*b470*/  MUFU.TANH R26, R26 ;  /* 0x0000001a001a7308 */ /* 0x000e220000002400 */
[-C--:B------:R-:W-:Y:S01]  /*b480*/  FMUL.FTZ R32, R37, R8.reuse ;  /* 0x0000000825207220 */ /* 0x080fe20000410000 */
[----:B------:R-:W-:Y:S01]  /*b490*/  FMUL.FTZ R29, R34, R8 ;  /* 0x00000008221d7220 */ /* 0x000fe20000410000 */
[----:B-1----:R-:W-:-:S05]  /*b4a0*/  FMNMX.FTZ R15, R11, R12, !PT ;  /* 0x0000000c0b0f7209 */ /* 0x002fca0007810000 */
[----:B------:R-:W1:Y:S01]  /*b4b0*/  MUFU.TANH R28, R28 ;  /* 0x0000001c001c7308 */ /* 0x000e620000002400 */
[----:B------:R-:W-:Y:S01]  /*b4c0*/  FMUL.FTZ R34, R40, R8 ;  /* 0x0000000828227220 */ /* 0x000fe20000410000 */
[----:B---3--:R-:W-:-:S06]  /*b4d0*/  FMNMX.FTZ R15, R20, R15, !PT ;  /* 0x0000000f140f7209 */ /* 0x008fcc0007810000 */
[----:B------:R-:W3:Y:S01]  /*b4e0*/  MUFU.TANH R30, R30 ;  /* 0x0000001e001e7308 */ /* 0x000ee20000002400 */
[-C--:B------:R-:W-:Y:S01]  /*b4f0*/  FMUL.FTZ R36, R41, R8.reuse ;  /* 0x0000000829247220 */ /* 0x080fe20000410000 */
[----:B------:R-:W-:Y:S01]  /*b500*/  FMUL.FTZ R33, R38, R8 ;  /* 0x0000000826217220 */ /* 0x000fe20000410000 */
[----:B0-----:R-:W-:-:S05]  /*b510*/  FMNMX.FTZ R15, R26, R15, !PT ;  /* 0x0000000f1a0f7209 */ /* 0x001fca0007810000 */
[----:B------:R-:W0:Y:S01]  /*b520*/  MUFU.TANH R32, R32 ;  /* 0x0000002000207308 */ /* 0x000e220000002400 */
[----:B------:R-:W-:Y:S01]  /*b530*/  FMUL.FTZ R38, R44, R8 ;  /* 0x000000082c267220 */ /* 0x000fe20000410000 */
[----:B-1----:R-:W-:-:S06]  /*b540*/  FMNMX.FTZ R15, R28, R15, !PT ;  /* 0x0000000f1c0f7209 */ /* 0x002fcc0007810000 */
        /* <DEDUP_REMOVED lines=11> */
[----:B---3--:R-:W-:-:S07]  /*b600*/  FMNMX.FTZ R15, R36, R15, !PT ;  /* 0x0000000f240f7209 */ /* 0x008fce0007810000 */
[----:B------:R-:W3:Y:S01]  /*b610*/  MUFU.TANH R44, R44 ;  /* 0x0000002c002c7308 */ /* 0x000ee20000002400 */
[----:B0-----:R-:W-:-:S07]  /*b620*/  FMNMX.FTZ R15, R38, R15, !PT ;  /* 0x0000000f260f7209 */ /* 0x001fce0007810000 */
[----:B------:R-:W0:Y:S01]  /*b630*/  MUFU.TANH R42, R42 ;  /* 0x0000002a002a7308 */ /* 0x000e220000002400 */
[----:B------:R-:W-:Y:S01]  /*b640*/  FMUL.FTZ R41, R46, R8 ;  /* 0x000000082e297220 */ /* 0x000fe20000410000 */
[----:B-1----:R-:W-:-:S06]  /*b650*/  FMNMX.FTZ R15, R40, R15, !PT ;  /* 0x0000000f280f7209 */ /* 0x002fcc0007810000 */
[----:B------:R-:W1:Y:S01]  /*b660*/  MUFU.TANH R52, R52 ;  /* 0x0000003400347308 */ /* 0x000e620000002400 */
[----:B------:R-:W-:-:S07]  /*b670*/  FMUL.FTZ R27, R31, R8 ;  /* 0x000000081f1b7220 */ /* 0x000fce0000410000 */
[----:B------:R-:W4:Y:S01]  /*b680*/  MUFU.TANH R6, R6 ;  /* 0x0000000600067308 */ /* 0x000f220000002400 */
[----:B---3--:R-:W-:-:S07]  /*b690*/  FMNMX.FTZ R15, R44, R15, !PT ;  /* 0x0000000f2c0f7209 */ /* 0x008fce0007810000 */
[----:B------:R-:W3:Y:S08]  /*b6a0*/  MUFU.TANH R46, R9 ;  /* 0x00000009002e7308 */ /* 0x000ef00000002400 */
[----:B------:R-:W3:Y:S01]  /*b6b0*/  MUFU.TANH R13, R13 ;  /* 0x0000000d000d7308 */ /* 0x000ee20000002400 */
[----:B0-----:R-:W-:-:S07]  /*b6c0*/  FMNMX.FTZ R15, R42, R15, !PT ;  /* 0x0000000f2a0f7209 */ /* 0x001fce0007810000 */
[----:B------:R-:W0:Y:S01]  /*b6d0*/  MUFU.TANH R56, R56 ;  /* 0x0000003800387308 */ /* 0x000e220000002400 */
[----:B------:R-:W-:-:S07]  /*b6e0*/  FMUL.FTZ R31, R35, R8 ;  /* 0x00000008231f7220 */ /* 0x000fce0000410000 */
[----:B------:R-:W0:Y:S01]  /*b6f0*/  MUFU.TANH R25, R25 ;  /* 0x0000001900197308 */ /* 0x000e220000002400 */
[----:B-1----:R-:W-:Y:S01]  /*b700*/  FMNMX.FTZ R15, R52, R15, !PT ;  /* 0x0000000f340f7209 */ /* 0x002fe20007810000 */
[----:B------:R-:W-:-:S06]  /*b710*/  FMUL.FTZ R45, R47, R8 ;  /* 0x000000082f2d7220 */ /* 0x000fcc0000410000 */
[----:B------:R-:W1:Y:S01]  /*b720*/  MUFU.TANH R48, R57 ;  /* 0x0000003900307308 */ /* 0x000e620000002400 */
[----:B----4-:R-:W-:Y:S01]  /*b730*/  FMNMX.FTZ R12, R6, R5, !PT ;  /* 0x00000005060c7209 */ /* 0x010fe20007810000 */
[----:B------:R-:W-:-:S06]  /*b740*/  FMUL.FTZ R47, R50, R8 ;  /* 0x00000008322f7220 */ /* 0x000fcc0000410000 */
[----:B------:R-:W4:Y:S01]  /*b750*/  MUFU.TANH R27, R27 ;  /* 0x0000001b001b7308 */ /* 0x000f220000002400 */
[----:B---3--:R-:W-:-:S07]  /*b760*/  FMNMX.FTZ R15, R46, R15, !PT ;  /* 0x0000000f2e0f7209 */ /* 0x008fce0007810000 */
[----:B------:R-:W3:Y:S01]  /*b770*/  MUFU.TANH R60, R60 ;  /* 0x0000003c003c7308 */ /* 0x000ee20000002400 */
[----:B------:R-:W-:Y:S01]  /*b780*/  FMNMX.FTZ R12, R13, R12, !PT ;  /* 0x0000000c0d0c7209 */ /* 0x000fe20007810000 */
[----:B------:R-:W-:-:S06]  /*b790*/  FMUL.FTZ R35, R39, R8 ;  /* 0x0000000827237220 */ /* 0x000fcc0000410000 */
[----:B------:R-:W3:Y:S01]  /*b7a0*/  MUFU.TANH R29, R29 ;  /* 0x0000001d001d7308 */ /* 0x000ee20000002400 */
[----:B0-----:R-:W-:Y:S01]  /*b7b0*/  FMNMX.FTZ R15, R56, R15, !PT ;  /* 0x0000000f380f7209 */ /* 0x001fe20007810000 */
[----:B------:R-:W-:-:S06]  /*b7c0*/  FMUL.FTZ R49, R51, R8 ;  /* 0x0000000833317220 */ /* 0x000fcc0000410000 */
[----:B------:R-:W0:Y:S01]  /*b7d0*/  MUFU.TANH R50, R61 ;  /* 0x0000003d00327308 */ /* 0x000e220000002400 */
[----:B------:R-:W-:Y:S01]  /*b7e0*/  FMNMX.FTZ R12, R25, R12, !PT ;  /* 0x0000000c190c7209 */ /* 0x000fe20007810000 */
[----:B------:R-:W-:-:S06]  /*b7f0*/  FMUL.FTZ R51, R54, R8 ;  /* 0x0000000836337220 */ /* 0x000fcc0000410000 */
[----:B------:R-:W0:Y:S01]  /*b800*/  MUFU.TANH R31, R31 ;  /* 0x0000001f001f7308 */ /* 0x000e220000002400 */
[----:B-1----:R-:W-:-:S07]  /*b810*/  FMNMX.FTZ R15, R48, R15, !PT ;  /* 0x0000000f300f7209 */ /* 0x002fce0007810000 */
[----:B------:R-:W1:Y:S01]  /*b820*/  MUFU.TANH R64, R64 ;  /* 0x0000004000407308 */ /* 0x000e620000002400 */
[----:B----4-:R-:W-:Y:S01]  /*b830*/  FMNMX.FTZ R12, R27, R12, !PT ;  /* 0x0000000c1b0c7209 */ /* 0x010fe20007810000 */
[----:B------:R-:W-:-:S06]  /*b840*/  FMUL.FTZ R39, R43, R8 ;  /* 0x000000082b277220 */ /* 0x000fcc0000410000 */
[----:B------:R-:W4:Y:S01]  /*b850*/  MUFU.TANH R33, R33 ;  /* 0x0000002100217308 */ /* 0x000f220000002400 */
[----:B---3--:R-:W-:Y:S01]  /*b860*/  FMNMX.FTZ R15, R60, R15, !PT ;  /* 0x0000000f3c0f7209 */ /* 0x008fe20007810000 */
[----:B------:R-:W-:-:S06]  /*b870*/  FMUL.FTZ R53, R55, R8 ;  /* 0x0000000837357220 */ /* 0x000fcc0000410000 */
[----:B------:R-:W3:Y:S01]  /*b880*/  MUFU.TANH R54, R65 ;  /* 0x0000004100367308 */ /* 0x000ee20000002400 */
[----:B------:R-:W-:Y:S01]  /*b890*/  FMNMX.FTZ R12, R29, R12, !PT ;  /* 0x0000000c1d0c7209 */ /* 0x000fe20007810000 */
[----:B------:R-:W-:-:S06]  /*b8a0*/  FMUL.FTZ R55, R58, R8 ;  /* 0x000000083a377220 */ /* 0x000fcc0000410000 */
[----:B------:R-:W3:Y:S01]  /*b8b0*/  MUFU.TANH R35, R35 ;  /* 0x0000002300237308 */ /* 0x000ee20000002400 */
[----:B0-----:R-:W-:-:S07]  /*b8c0*/  FMNMX.FTZ R15, R50, R15, !PT ;  /* 0x0000000f320f7209 */ /* 0x001fce0007810000 */
[----:B------:R-:W0:Y:S01]  /*b8d0*/  MUFU.TANH R68, R68 ;  /* 0x0000004400447308 */ /* 0x000e220000002400 */
[----:B------:R-:W-:-:S07]  /*b8e0*/  FMNMX.FTZ R12, R31, R12, !PT ;  /* 0x0000000c1f0c7209 */ /* 0x000fce0007810000 */
[----:B------:R-:W0:Y:S01]  /*b8f0*/  MUFU.TANH R37, R37 ;  /* 0x0000002500257308 */ /* 0x000e220000002400 */
[----:B-1----:R-:W-:-:S07]  /*b900*/  FMNMX.FTZ R15, R64, R15, !PT ;  /* 0x0000000f400f7209 */ /* 0x002fce0007810000 */
[----:B------:R-:W1:Y:S01]  /*b910*/  MUFU.TANH R58, R69 ;  /* 0x00000045003a7308 */ /* 0x000e620000002400 */
[----:B----4-:R-:W-:-:S07]  /*b920*/  FMNMX.FTZ R12, R33, R12, !PT ;  /* 0x0000000c210c7209 */ /* 0x010fce0007810000 */
[----:B------:R-:W4:Y:S01]  /*b930*/  MUFU.TANH R39, R39 ;  /* 0x0000002700277308 */ /* 0x000f220000002400 */
[----:B---3--:R-:W-:Y:S02]  /*b940*/  FMNMX.FTZ R15, R54, R15, !PT ;  /* 0x0000000f360f7209 */ /* 0x008fe40007810000 */
[----:B------:R-:W-:-:S05]  /*b950*/  FMNMX.FTZ R12, R35, R12, !PT ;  /* 0x0000000c230c7209 */ /* 0x000fca0007810000 */
[----:B------:R-:W3:Y:S01]  /*b960*/  MUFU.TANH R41, R41 ;  /* 0x0000002900297308 */ /* 0x000ee20000002400 */
[----:B0-----:R-:W-:Y:S02]  /*b970*/  FMNMX.FTZ R15, R68, R15, !PT ;  /* 0x0000000f440f7209 */ /* 0x001fe40007810000 */
[----:B------:R-:W-:-:S05]  /*b980*/  FMNMX.FTZ R12, R37, R12, !PT ;  /* 0x0000000c250c7209 */ /* 0x000fca0007810000 */
[----:B------:R-:W0:Y:S01]  /*b990*/  MUFU.TANH R45, R45 ;  /* 0x0000002d002d7308 */ /* 0x000e220000002400 */
[----:B-1----:R-:W-:Y:S02]  /*b9a0*/  FMNMX.FTZ R14, R58, R15, !PT ;  /* 0x0000000f3a0e7209 */ /* 0x002fe40007810000 */
[----:B----4-:R-:W-:-:S05]  /*b9b0*/  FMNMX.FTZ R12, R39, R12, !PT ;  /* 0x0000000c270c7209 */ /* 0x010fca0007810000 */
[----:B------:R-:W1:Y:S01]  /*b9c0*/  MUFU.TANH R47, R47 ;  /* 0x0000002f002f7308 */ /* 0x000e620000002400 */
[----:B---3--:R-:W-:Y:S01]  /*b9d0*/  FMNMX.FTZ R12, R41, R12, !PT ;  /* 0x0000000c290c7209 */ /* 0x008fe20007810000 */
[----:B------:R-:W3:Y:S06]  /*b9e0*/  SHFL.BFLY PT, R9, R14, 0x2, 0x1f ;  /* 0x0c401f000e097f89 */ /* 0x000eec00000e0000 */
[----:B------:R-:W4:Y:S01]  /*b9f0*/  MUFU.TANH R49, R49 ;  /* 0x0000003100317308 */ /* 0x000f220000002400 */
[----:B0-----:R-:W-:Y:S01]  /*ba00*/  FMNMX.FTZ R12, R45, R12, !PT ;  /* 0x0000000c2d0c7209 */ /* 0x001fe20007810000 */
[----:B------:R-:W-:-:S06]  /*ba10*/  FMUL.FTZ R57, R59, R8 ;  /* 0x000000083b397220 */ /* 0x000fcc0000410000 */
[----:B------:R-:W0:Y:S01]  /*ba20*/  MUFU.TANH R51, R51 ;  /* 0x0000003300337308 */ /* 0x000e220000002400 */
[----:B-1----:R-:W-:Y:S01]  /*ba30*/  FMNMX.FTZ R12, R47, R12, !PT ;  /* 0x0000000c2f0c7209 */ /* 0x002fe20007810000 */
[----:B------:R-:W-:-:S06]  /*ba40*/  FMUL.FTZ R59, R62, R8 ;  /* 0x000000083e3b7220 */ /* 0x000fcc0000410000 */
[----:B------:R-:W1:Y:S01]  /*ba50*/  MUFU.TANH R53, R53 ;  /* 0x0000003500357308 */ /* 0x000e620000002400 */
[----:B----4-:R-:W-:Y:S01]  /*ba60*/  FMNMX.FTZ R12, R49, R12, !PT ;  /* 0x0000000c310c7209 */ /* 0x010fe20007810000 */
[----:B------:R-:W-:-:S06]  /*ba70*/  FMUL.FTZ R61, R63, R8 ;  /* 0x000000083f3d7220 */ /* 0x000fcc0000410000 */
        /* <DEDUP_REMOVED lines=8> */
[----:B------:R-:W-:Y:S01]  /*bb00*/  FMUL.FTZ R67, R70, R8 ;  /* 0x0000000846437220 */ /* 0x000fe20000410000 */
[----:B---3--:R-:W-:-:S05]  /*bb10*/  FMNMX.FTZ R9, R14, R9, !PT ;  /* 0x000000090e097209 */ /* 0x008fca0007810000 */
[----:B------:R-:W3:Y:S01]  /*bb20*/  MUFU.TANH R61, R61 ;  /* 0x0000003d003d7308 */ /* 0x000ee20000002400 */
[----:B0-----:R-:W-:Y:S01]  /*bb30*/  FMNMX.FTZ R12, R57, R12, !PT ;  /* 0x0000000c390c7209 */ /* 0x001fe20007810000 */
[----:B------:R-:W0:Y:S06]  /*bb40*/  SHFL.BFLY PT, R18, R9, 0x1, 0x1f ;  /* 0x0c201f0009127f89 */ /* 0x000e2c00000e0000 */
[----:B------:R-:W4:Y:S01]  /*bb50*/  MUFU.TANH R63, R63 ;  /* 0x0000003f003f7308 */ /* 0x000f220000002400 */
[----:B------:R-:W-:Y:S01]  /*bb60*/  FMUL.FTZ R69, R71, R8 ;  /* 0x0000000847457220 */ /* 0x000fe20000410000 */
[----:B-1----:R-:W-:-:S06]  /*bb70*/  FMNMX.FTZ R12, R59, R12, !PT ;  /* 0x0000000c3b0c7209 */ /* 0x002fcc0007810000 */
[----:B------:R-:W1:Y:S01]  /*bb80*/  MUFU.TANH R65, R65 ;  /* 0x0000004100417308 */ /* 0x000e620000002400 */
[----:B---3--:R-:W-:-:S07]  /*bb90*/  FMNMX.FTZ R12, R61, R12, !PT ;  /* 0x0000000c3d0c7209 */ /* 0x008fce0007810000 */
[----:B------:R-:W3:Y:S01]  /*bba0*/  MUFU.TANH R67, R67 ;  /* 0x0000004300437308 */ /* 0x000ee20000002400 */
[----:B----4-:R-:W-:-:S07]  /*bbb0*/  FMNMX.FTZ R12, R63, R12, !PT ;  /* 0x0000000c3f0c7209 */ /* 0x010fce0007810000 */
[----:B------:R-:W4:Y:S01]  /*bbc0*/  MUFU.TANH R69, R69 ;  /* 0x0000004500457308 */ /* 0x000f220000002400 */
[----:B-1----:R-:W-:-:S04]  /*bbd0*/  FMNMX.FTZ R12, R65, R12, !PT ;  /* 0x0000000c410c7209 */ /* 0x002fc80007810000 */
[----:B---3--:R-:W-:-:S04]  /*bbe0*/  FMNMX.FTZ R12, R67, R12, !PT ;  /* 0x0000000c430c7209 */ /* 0x008fc80007810000 */
[----:B----4-:R-:W-:Y:S02]  /*bbf0*/  FMNMX.FTZ R15, R69, R12, !PT ;  /* 0x0000000c450f7209 */ /* 0x010fe40007810000 */
[----:B0-----:R-:W-:Y:S02]  /*bc00*/  FMNMX.FTZ R12, R9, R18, !PT ;  /* 0x00000012090c7209 */ /* 0x001fe40007810000 */
[----:B------:R-:W3:Y:S04]  /*bc10*/  LDL.64 R8, [R1+0x430] ;  /* 0x0004300001087983 */ /* 0x000ee80000100a00 */
[----:B------:R-:W-:Y:S04]  /*bc20*/  STL.64 [R1+0x420], R14 ;  /* 0x0004200e01007387 */ /* 0x000fe80000100a00 */
[----:B------:R-:W-:Y:S04]  /*bc30*/  STL [R1+0x420], R12 ;  /* 0x0004200c01007387 */ /* 0x000fe80000100800 */
[----:B------:R-:W4:Y:S04]  /*bc40*/  LDL R21, [R1+0x420] ;  /* 0x0004200001157983 */ /* 0x000f280000100800 */
[----:B------:R-:W3:Y:S01]  /*bc50*/  LDL R18, [R1+0x424] ;  /* 0x0004240001127983 */ /* 0x000ee20000100800 */
[----:B----4-:R-:W-:-:S04]  /*bc60*/  FADD.FTZ R19, R4, -R21 ;  /* 0x8000001504137221 */ /* 0x010fc80000010000 */
[----:B--2---:R-:W-:Y:S01]  /*bc70*/  FMUL.FTZ R4, R19, R24 ;  /* 0x0000001813047220 */ /* 0x004fe20000410000 */
[----:B------:R-:W-:-:S04]  /*bc80*/  FMUL.FTZ R19, R24, R21 ;  /* 0x0000001518137220 */ /* 0x000fc80000410000 */
[-CC-:B------:R-:W-:Y:S02]  /*bc90*/  FFMA.FTZ R154, R11, R24.reuse, -R19.reuse ;  /* 0x000000180b9a7223 */ /* 0x180fe40000010813 */
[----:B---3--:R-:W0:Y:S01]  /*bca0*/  SHFL.BFLY PT, R11, R18, 0x2, 0x1f ;  /* 0x0c401f00120b7f89 */ /* 0x008e2200000e0000 */
[----:B------:R-:W-:Y:S01]  /*bcb0*/  FFMA.FTZ R186, R26, R24, -R19 ;  /* 0x000000181aba7223 */ /* 0x000fe20000010813 */
[----:B0-----:R-:W-:-:S05]  /*bcc0*/  FMNMX.FTZ R11, R11, R18, !PT ;  /* 0x000000120b0b7209 */ /* 0x001fca0007810000 */
[----:B------:R-:W0:Y:S01]  /*bcd0*/  SHFL.BFLY PT, R26, R11, 0x1, 0x1f ;  /* 0x0c201f000b1a7f89 */ /* 0x000e2200000e0000 */
[-CC-:B------:R-:W-:Y:S01]  /*bce0*/  FFMA.FTZ R183, R28, R24.reuse, -R19.reuse ;  /* 0x000000181cb77223 */ /* 0x180fe20000010813 */
[-CC-:B------:R-:W-:Y:S01]  /*bcf0*/  FFMA.FTZ R3, R3, R24.reuse, -R19.reuse ;  /* 0x0000001803037223 */ /* 0x180fe20000010813 */
[----:B------:R-:W-:Y:S01]  /*bd00*/  FFMA.FTZ R152, R7, R24, -R19 ;  /* 0x0000001807987223 */ /* 0x000fe20000010813 */
[----:B------:R-:W-:Y:S01]  /*bd10*/  MUFU.EX2 R4, R4 ;  /* 0x0000000400047308 */ /* 0x000fe20000000800 */
        /* <DEDUP_REMOVED lines=11> */
[----:B------:R-:W0:Y:S01]  /*bdd0*/  MUFU.EX2 R188, R188 ;  /* 0x000000bc00bc7308 */ /* 0x000e220000000800 */
[----:B------:R-:W-:-:S07]  /*bde0*/  FFMA.FTZ R181, R29, R24, -R28 ;  /* 0x000000181db57223 */ /* 0x000fce000001081c */
[----:B------:R-:W1:Y:S08]  /*bdf0*/  MUFU.EX2 R153, R153 ;  /* 0x0000009900997308 */ /* 0x000e700000000800 */
[----:B------:R-:W2:Y:S01]  /*be00*/  MUFU.EX2 R152, R152 ;  /* 0x0000009800987308 */ /* 0x000ea20000000800 */
[----:B------:R-:W-:-:S07]  /*be10*/  FFMA.FTZ R182, R31, R24, -R28 ;  /* 0x000000181fb67223 */ /* 0x000fce000001081c */
[----:B------:R-:W3:Y:S08]  /*be20*/  MUFU.EX2 R155, R155 ;  /* 0x0000009b009b7308 */ /* 0x000ef00000000800 */
[----:B------:R-:W4:Y:S01]  /*be30*/  MUFU.EX2 R154, R154 ;  /* 0x0000009a009a7308 */ /* 0x000f220000000800 */
[----:B0-----:R-:W-:Y:S01]  /*be40*/  FFMA.FTZ R14, R9, R43, R188 ;  /* 0x0000002b090e7223 */ /* 0x001fe200000100bc */
[----:B------:R-:W-:-:S06]  /*be50*/  FFMA.FTZ R177, R33, R24, -R28 ;  /* 0x0000001821b17223 */ /* 0x000fcc000001081c */
[----:B------:R-:W0:Y:S01]  /*be60*/  MUFU.EX2 R6, R6 ;  /* 0x0000000600067308 */ /* 0x000e220000000800 */
[----:B------:R-:W-:Y:S01]  /*be70*/  FFMA.FTZ R5, R4, R8, R3 ;  /* 0x0000000804057223 */ /* 0x000fe20000010003 */
        /* <DEDUP_REMOVED lines=17> */
[----:B------:R-:W-:Y:S01]  /*bf90*/  FADD.FTZ R5, R7, R8 ;  /* 0x0000000807057221 */ /* 0x000fe20000010000 */
        /* <DEDUP_REMOVED lines=9> */
[----:B----4-:R-:W-:-:S06]  /*c030*/  FADD.FTZ R8, R183, R8 ;  /* 0x00000008b7087221 */ /* 0x010fcc0000010000 */
[----:B------:R-:W3:Y:S01]  /*c040*/  MUFU.EX2 R173, R173 ;  /* 0x000000ad00ad7308 */ /* 0x000ee20000000800 */
[-C--:B------:R-:W-:Y:S01]  /*c050*/  FFMA.FTZ R171, R40, R24.reuse, -R19 ;  /* 0x0000001828ab7223 */ /* 0x080fe20000010813 */
[----:B------:R-:W-:-:S06]  /*c060*/  FFMA.FTZ R170, R45, R24, -R28 ;  /* 0x000000182daa7223 */ /* 0x000fcc000001081c */
[----:B------:R-:W4:Y:S01]  /*c070*/  MUFU.EX2 R175, R175 ;  /* 0x000000af00af7308 */ /* 0x000f220000000800 */
[----:B0-----:R-:W-:Y:S01]  /*c080*/  FADD.FTZ R9, R177, R14 ;  /* 0x0000000eb1097221 */ /* 0x001fe20000010000 */
[----:B------:R-:W-:-:S06]  /*c090*/  FADD.FTZ R5, R179, R8 ;  /* 0x00000008b3057221 */ /* 0x000fcc0000010000 */
[----:B------:R-:W0:Y:S01]  /*c0a0*/  MUFU.EX2 R174, R174 ;  /* 0x000000ae00ae7308 */ /* 0x000e220000000800 */
[-C--:B------:R-:W-:Y:S01]  /*c0b0*/  FFMA.FTZ R168, R44, R24.reuse, -R19 ;  /* 0x000000182ca87223 */ /* 0x080fe20000010813 */
[----:B------:R-:W-:-:S06]  /*c0c0*/  FFMA.FTZ R165, R47, R24, -R28 ;  /* 0x000000182fa57223 */ /* 0x000fcc000001081c */
[----:B------:R-:W0:Y:S01]  /*c0d0*/  MUFU.EX2 R176, R176 ;  /* 0x000000b000b07308 */ /* 0x000e220000000800 */
[----:B-1----:R-:W-:Y:S01]  /*c0e0*/  FADD.FTZ R14, R178, R9 ;  /* 0x00000009b20e7221 */ /* 0x002fe20000010000 */
[----:B--2---:R-:W-:-:S06]  /*c0f0*/  FADD.FTZ R8, R180, R5 ;  /* 0x00000005b4087221 */ /* 0x004fcc0000010000 */
[----:B------:R-:W1:Y:S01]  /*c100*/  MUFU.EX2 R169, R169 ;  /* 0x000000a900a97308 */ /* 0x000e620000000800 */
[-C--:B------:R-:W-:Y:S01]  /*c110*/  FFMA.FTZ R167, R42, R24.reuse, -R19 ;  /* 0x000000182aa77223 */ /* 0x080fe20000010813 */
[----:B------:R-:W-:-:S06]  /*c120*/  FFMA.FTZ R166, R49, R24, -R28 ;  /* 0x0000001831a67223 */ /* 0x000fcc000001081c */
[----:B------:R-:W2:Y:S01]  /*c130*/  MUFU.EX2 R172, R172 ;  /* 0x000000ac00ac7308 */ /* 0x000ea20000000800 */
[----:B---3--:R-:W-:Y:S01]  /*c140*/  FADD.FTZ R9, R173, R14 ;  /* 0x0000000ead097221 */ /* 0x008fe20000010000 */
[----:B----4-:R-:W-:-:S06]  /*c150*/  FADD.FTZ R5, R175, R8 ;  /* 0x00000008af057221 */ /* 0x010fcc0000010000 */
[----:B------:R-:W-:Y:S01]  /*c160*/  MUFU.EX2 R171, R171 ;  /* 0x000000ab00ab7308 */ /* 0x000fe20000000800 */
[-C--:B------:R-:W-:Y:S01]  /*c170*/  FFMA.FTZ R163, R52, R24.reuse, -R19 ;  /* 0x0000001834a37223 */ /* 0x080fe20000010813 */
[----:B------:R-:W-:-:S06]  /*c180*/  FFMA.FTZ R161, R51, R24, -R28 ;  /* 0x0000001833a17223 */ /* 0x000fcc000001081c */
[----:B------:R-:W3:Y:S01]  /*c190*/  MUFU.EX2 R170, R170 ;  /* 0x000000aa00aa7308 */ /* 0x000ee20000000800 */
[----:B0-----:R-:W-:Y:S01]  /*c1a0*/  FADD.FTZ R8, R174, R9 ;  /* 0x00000009ae087221 */ /* 0x001fe20000010000 */
[----:B------:R-:W-:-:S06]  /*c1b0*/  FADD.FTZ R5, R176, R5 ;  /* 0x00000005b0057221 */ /* 0x000fcc0000010000 */
[----:B------:R-:W-:Y:S01]  /*c1c0*/  MUFU.EX2 R168, R168 ;  /* 0x000000a800a87308 */ /* 0x000fe20000000800 */
[-C--:B------:R-:W-:Y:S01]  /*c1d0*/  FFMA.FTZ R164, R46, R24.reuse, -R19 ;  /* 0x000000182ea47223 */ /* 0x080fe20000010813 */
[----:B------:R-:W-:-:S06]  /*c1e0*/  FFMA.FTZ R162, R53, R24, -R28 ;  /* 0x0000001835a27223 */ /* 0x000fcc000001081c */
[----:B------:R-:W0:Y:S01]  /*c1f0*/  MUFU.EX2 R165, R165 ;  /* 0x000000a500a57308 */ /* 0x000e220000000800 */
[----:B-1----:R-:W-:Y:S01]  /*c200*/  FADD.FTZ R9, R169, R8 ;  /* 0x00000008a9097221 */ /* 0x002fe20000010000 */
[----:B--2---:R-:W-:-:S06]  /*c210*/  FADD.FTZ R8, R172, R5 ;  /* 0x00000005ac087221 */ /* 0x004fcc0000010000 */
[----:B------:R-:W-:Y:S01]  /*c220*/  MUFU.EX2 R167, R167 ;  /* 0x000000a700a77308 */ /* 0x000fe20000000800 */
[-C--:B------:R-:W-:Y:S01]  /*c230*/  FFMA.FTZ R159, R56, R24.reuse, -R19 ;  /* 0x00000018389f7223 */ /* 0x080fe20000010813 */
[----:B------:R-:W-:-:S06]  /*c240*/  FFMA.FTZ R157, R55, R24, -R28 ;  /* 0x00000018379d7223 */ /* 0x000fcc000001081c */
[----:B------:R-:W1:Y:S01]  /*c250*/  MUFU.EX2 R166, R166 ;  /* 0x000000a600a67308 */ /* 0x000e620000000800 */
[----:B---3--:R-:W-:Y:S01]  /*c260*/  FADD.FTZ R14, R170, R9 ;  /* 0x00000009aa0e7221 */ /* 0x008fe20000010000 */
[----:B------:R-:W-:-:S06]  /*c270*/  FADD.FTZ R5, R171, R8 ;  /* 0x00000008ab057221 */ /* 0x000fcc0000010000 */
[----:B------:R-:W-:Y:S01]  /*c280*/  MUFU.EX2 R163, R163 ;  /* 0x000000a300a37308 */ /* 0x000fe20000000800 */
[-C--:B------:R-:W-:Y:S01]  /*c290*/  FFMA.FTZ R160, R48, R24.reuse, -R19 ;  /* 0x0000001830a07223 */ /* 0x080fe20000010813 */
[----:B------:R-:W-:-:S06]  /*c2a0*/  FFMA.FTZ R158, R57, R24, -R28 ;  /* 0x00000018399e7223 */ /* 0x000fcc000001081c */
[----:B------:R-:W2:Y:S01]  /*c2b0*/  MUFU.EX2 R161, R161 ;  /* 0x000000a100a17308 */ /* 0x000ea20000000800 */
[-CC-:B------:R-:W-:Y:S01]  /*c2c0*/  FFMA.FTZ R156, R60, R24.reuse, -R19.reuse ;  /* 0x000000183c9c7223 */ /* 0x180fe20000010813 */
[-CC-:B------:R-:W-:Y:S01]  /*c2d0*/  FFMA.FTZ R21, R50, R24.reuse, -R19.reuse ;  /* 0x0000001832157223 */ /* 0x180fe20000010813 */
[----:B------:R-:W-:-:S05]  /*c2e0*/  FFMA.FTZ R15, R64, R24, -R19 ;  /* 0x00000018400f7223 */ /* 0x000fca0000010813 */
[----:B------:R-:W-:Y:S01]  /*c2f0*/  MUFU.EX2 R164, R164 ;  /* 0x000000a400a47308 */ /* 0x000fe20000000800 */
[-CC-:B------:R-:W-:Y:S01]  /*c300*/  FFMA.FTZ R18, R54, R24.reuse, -R19.reuse ;  /* 0x0000001836127223 */ /* 0x180fe20000010813 */
[-CC-:B------:R-:W-:Y:S01]  /*c310*/  FFMA.FTZ R68, R68, R24.reuse, -R19.reuse ;  /* 0x0000001844447223 */ /* 0x180fe20000010813 */
[----:B------:R-:W-:-:S05]  /*c320*/  FFMA.FTZ R12, R58, R24, -R19 ;  /* 0x000000183a0c7223 */ /* 0x000fca0000010813 */
[----:B------:R-:W3:Y:S01]  /*c330*/  MUFU.EX2 R162, R162 ;  /* 0x000000a200a27308 */ /* 0x000ee20000000800 */
[----:B0-----:R-:W-:Y:S01]  /*c340*/  FADD.FTZ R9, R165, R14 ;  /* 0x0000000ea5097221 */ /* 0x001fe20000010000 */
[----:B------:R-:W-:Y:S01]  /*c350*/  FADD.FTZ R8, R168, R5 ;  /* 0x00000005a8087221 */ /* 0x000fe20000010000 */
[----:B------:R-:W-:-:S05]  /*c360*/  FFMA.FTZ R19, R59, R24, -R28 ;  /* 0x000000183b137223 */ /* 0x000fca000001081c */
[----:B------:R-:W-:Y:S01]  /*c370*/  MUFU.EX2 R159, R159 ;  /* 0x0000009f009f7308 */ /* 0x000fe20000000800 */
[----:B-1----:R-:W-:Y:S01]  /*c380*/  FADD.FTZ R30, R166, R9 ;  /* 0x00000009a61e7221 */ /* 0x002fe20000010000 */
[----:B------:R-:W-:-:S06]  /*c390*/  FADD.FTZ R8, R167, R8 ;  /* 0x00000008a7087221 */ /* 0x000fcc0000010000 */
[----:B------:R-:W0:Y:S01]  /*c3a0*/  MUFU.EX2 R157, R157 ;  /* 0x0000009d009d7308 */ /* 0x000e220000000800 */
[----:B------:R-:W-:Y:S01]  /*c3b0*/  FFMA.FTZ R20, R61, R24, -R28 ;  /* 0x000000183d147223 */ /* 0x000fe2000001081c */
[----:B--2---:R-:W-:Y:S01]  /*c3c0*/  FADD.FTZ R9, R161, R30 ;  /* 0x0000001ea1097221 */ /* 0x004fe20000010000 */
[----:B------:R-:W-:-:S05]  /*c3d0*/  FADD.FTZ R5, R163, R8 ;  /* 0x00000008a3057221 */ /* 0x000fca0000010000 */
[----:B------:R-:W-:Y:S01]  /*c3e0*/  MUFU.EX2 R160, R160 ;  /* 0x000000a000a07308 */ /* 0x000fe20000000800 */
[----:B------:R-:W-:-:S07]  /*c3f0*/  FFMA.FTZ R13, R63, R24, -R28 ;  /* 0x000000183f0d7223 */ /* 0x000fce000001081c */
[----:B------:R-:W1:Y:S01]  /*c400*/  MUFU.EX2 R158, R158 ;  /* 0x0000009e009e7308 */ /* 0x000e620000000800 */
[----:B---3--:R-:W-:Y:S01]  /*c410*/  FADD.FTZ R32, R162, R9 ;  /* 0x00000009a2207221 */ /* 0x008fe20000010000 */
        /* <DEDUP_REMOVED lines=16> */
[----:B------:R-:W-:Y:S08]  /*c520*/  MUFU.EX2 R18, R18 ;  /* 0x0000001200127308 */ /* 0x000ff00000000800 */
[----:B------:R-:W2:Y:S01]  /*c530*/  MUFU.EX2 R14, R14 ;  /* 0x0000000e000e7308 */ /* 0x000ea20000000800 */
[----:B0-----:R-:W-:Y:S01]  /*c540*/  FADD.FTZ R28, R20, R25 ;  /* 0x00000019141c7221 */ /* 0x001fe20000010000 */
[----:B------:R-:W-:-:S06]  /*c550*/  FADD.FTZ R24, R21, R24 ;  /* 0x0000001815187221 */ /* 0x000fcc0000010000 */
[----:B------:R-:W-:Y:S08]  /*c560*/  MUFU.EX2 R11, R68 ;  /* 0x00000044000b7308 */ /* 0x000ff00000000800 */
[----:B------:R-:W0:Y:S01]  /*c570*/  MUFU.EX2 R8, R8 ;  /* 0x0000000800087308 */ /* 0x000e220000000800 */
[----:B-1----:R-:W-:Y:S01]  /*c580*/  FADD.FTZ R25, R13, R28 ;  /* 0x0000001c0d197221 */ /* 0x002fe20000010000 */
[----:B------:R-:W-:-:S06]  /*c590*/  FADD.FTZ R5, R15, R24 ;  /* 0x000000180f057221 */ /* 0x000fcc0000010000 */
[----:B------:R-:W1:Y:S08]  /*c5a0*/  MUFU.EX2 R12, R12 ;  /* 0x0000000c000c7308 */ /* 0x000e700000000800 */
[----:B------:R-:W3:Y:S01]  /*c5b0*/  MUFU.EX2 R9, R9 ;  /* 0x0000000900097308 */ /* 0x000ee20000000800 */
[----:B--2---:R-:W-:Y:S01]  /*c5c0*/  FADD.FTZ R25, R14, R25 ;  /* 0x000000190e197221 */ /* 0x004fe20000010000 */
[----:B------:R-:W-:-:S03]  /*c5d0*/  FADD.FTZ R24, R18, R5 ;  /* 0x0000000512187221 */ /* 0x000fc60000010000 */
[----:B0-----:R-:W-:Y:S01]  /*c5e0*/  FADD.FTZ R28, R8, R25 ;  /* 0x00000019081c7221 */ /* 0x001fe20000010000 */
[----:B------:R-:W-:-:S04]  /*c5f0*/  FADD.FTZ R5, R11, R24 ;  /* 0x000000180b057221 */ /* 0x000fc80000010000 */
[----:B-1----:R-:W-:Y:S01]  /*c600*/  FADD.FTZ R36, R12, R5 ;  /* 0x000000050c247221 */ /* 0x002fe20000010000 */
        /* <DEDUP_REMOVED lines=160> */
[----:B-1----:R-:W-:-:S04]  /*d010*/  FMUL.FTZ R37, R43, R130 ;  /* 0x000000822b257220 */ /* 0x002fc80000410000 */
        /* <DEDUP_REMOVED lines=61> */
[C---:B------:R-:W-:Y:S01]  /*d3f0*/  FMUL.FTZ R47, R4.reuse, R47 ;  /* 0x0000002f042f7220 */ /* 0x040fe20000410000 */
[----:B------:R-:W-:Y:S02]  /*d400*/  FMUL.FTZ R45, R4, R45 ;  /* 0x0000002d042d7220 */ /* 0x000fe40000410000 */
        /* <DEDUP_REMOVED lines=48> */
[C---:B------:R-:W-:Y:S02]  /*d710*/  FMUL.FTZ R131, R4.reuse, R131 ;  /* 0x0000008304837220 */ /* 0x040fe40000410000 */
[----:B------:R2:W-:Y:S01]  /*d720*/  ST.E desc[UR36][R16.64+0x3ac], R37 ;  /* 0x0003ac2510007985 */ /* 0x0005e2000c101924 */
[----:B---3--:R-:W-:Y:S01]  /*d730*/  FMUL.FTZ R33, R43, R42 ;  /* 0x0000002a2b217220 */ /* 0x008fe20000410000 */
[----:B------:R-:W-:-:S02]  /*d740*/  FMUL.FTZ R129, R4, R129 ;  /* 0x0000008104817220 */ /* 0x000fc40000410000 */
[----:B------:R3:W-:Y:S01]  /*d750*/  ST.E desc[UR36][R16.64+0x3b8], R41 ;  /* 0x0003b82910007985 */ /* 0x0007e2000c101924 */
[C---:B0-----:R-:W-:Y:S01]  /*d760*/  FMUL.FTZ R35, R43.reuse, R40 ;  /* 0x000000282b237220 */ /* 0x041fe20000410000 */
        /* <DEDUP_REMOVED lines=103> */
[----:B------:R-:W-:Y:S04]  /*dde0*/  ST.E desc[UR36][R16.64+0x3dc], R39 ;  /* 0x0003dc2710007985 */ /* 0x000fe8000c101924 */
[----:B------:R4:W-:Y:S04]  /*ddf0*/  ST.E desc[UR36][R16.64+0x3e8], R37 ;  /* 0x0003e82510007985 */ /* 0x0009e8000c101924 */
[----:B------:R4:W-:Y:S04]  /*de00*/  ST.E desc[UR36][R16.64+0x3ec], R41 ;  /* 0x0003ec2910007985 */ /* 0x0009e8000c101924 */
[----:B------:R-:W-:Y:S04]  /*de10*/  ST.E desc[UR36][R16.64+0x3f8], R45 ;  /* 0x0003f82d10007985 */ /* 0x000fe8000c101924 */
[----:B------:R-:W-:Y:S04]  /*de20*/  ST.E desc[UR36][R16.64+0x3fc], R47 ;  /* 0x0003fc2f10007985 */ /* 0x000fe8000c101924 */
[----:B------:R4:W-:Y:S01]  /*de30*/  ST.E desc[UR36][R16.64+0x408], R43 ;  /* 0x0004082b10007985 */ /* 0x0009e2000c101924 */
[----:B------:R1:W-:Y:S06]  /*de40*/  BAR.SYNC.DEFER_BLOCKING R209, 0x100 ;  /* 0x000400d10000751d */ /* 0x0003ec0000010000 */
[----:B------:R-:W4:Y:S04]  /*de50*/  LDL R144, [R1+0x1f8] ;  /* 0x0001f80001907983 */ /* 0x000f280000100800 */
        /* <DEDUP_REMOVED lines=128> */
[----:B------:R-:W4:Y:S04]  /*e660*/  LD.E.64 R4, desc[UR36][R16.64+0x88] ;  /* 0x0000882410047980 */ /* 0x000f28000c101b00 */
        /* <DEDUP_REMOVED lines=128> */
[----:B0-----:R-:W4:Y:S01]  /*ee70*/  LDL R187, [R1+0x68] ;  /* 0x0000680001bb7983 */ /* 0x001f220000100800 */
[----:B------:R-:W-:-:S03]  /*ee80*/  IMAD R4, R144, 0xc00, R4 ;  /* 0x00000c0090047824 */ /* 0x000fc600078e0204 */
        /* <DEDUP_REMOVED lines=1230> */
.L_x_12652:
[----:B------:R-:W-:Y:S05]  /*13b70*/  BSYNC B0 ;  /* 0x0000000000007941 */ /* 0x000fea0003800000 */
.L_x_12651:
        /* <DEDUP_REMOVED lines=9> */
.L_x_12634:
[----:B------:R-:W-:-:S13]  /*13c10*/  ISETP.GE.AND P0, PT, R10, UR40, PT ;  /* 0x000000280a007c0c */ /* 0x000fda000bf06270 */
[----:B------:R-:W-:Y:S05]  /*13c20*/  @!P0 BRA `(.L_x_12654) ;  /* 0x000000b000b88947 */ /* 0x000fea0003800000 */
[----:B------:R1:W5:Y:S01]  /*13c30*/  LDL.64 R2, [R1+0x158] ;  /* 0x0001580001027983 */ /* 0x0003620000100a00 */
[----:B------:R-:W-:-:S05]  /*13c40*/  IADD3 R4, P0, R16, 0x28, RZ ;  /* 0x0000002810047810 */ /* 0x000fca0007f1e0ff */
[----:B------:R-:W-:-:S08]  /*13c50*/  IMAD.X R5, RZ, RZ, R17, P0 ;  /* 0x000000ffff057224 */ /* 0x000fd000000e0611 */
.L_x_12687:
        /* <DEDUP_REMOVED lines=20> */
.L_x_12656:
[----:B------:R-:W-:Y:S05]  /*13da0*/  BSYNC B0 ;  /* 0x0000000000007941 */ /* 0x000fea0003800000 */
.L_x_12655:
        /* <DEDUP_REMOVED lines=10> */
.L_x_12658:
[----:B------:R-:W-:Y:S05]  /*13e50*/  BSYNC B0 ;  /* 0x0000000000007941 */ /* 0x000fea0003800000 */
.L_x_12657:
[----:B------:R-:W-:Y:S04]  /*13e60*/  BSSY B0, `(.L_x_12659) ;  /* 0x0000006000007945 */ /* 0x000fe80003800000 */
[----:B--2---:R-:W-:Y:S05]  /*13e70*/  @P0 BRA `(.L_x_12660) ;  /* 0x0000000000100947 */ /* 0x004fea0003800000 */
[----:B-----5:R-:W-:Y:S01]  /*13e80*/  IMAD R0, R0, 0x8, R8 ;  /* 0x0000000800007824 */ /* 0x020fe200078e0208 */
[----:B0-----:R-:W-:-:S04]  /*13e90*/  SHF.L.U32 R7, R6, 0x1f, RZ ;  /* 0x0000001f06077819 */ /* 0x001fc800000006ff */
[----:B------:R-:W0:Y:S02]  /*13ea0*/  SYNCS.PHASECHK.TRANS64.TRYWAIT P0, [R0+URZ], R7 ;  /* 0x00000007000075a7 */ /* 0x000e24000800017f */
[----:B0-----:R-:W-:Y:S05]  /*13eb0*/  @!P0 BRA `(.L_x_12661) ;  /* 0x00000158003c8947 */ /* 0x001fea0003800000 */
.L_x_12660:
[----:B------:R-:W-:Y:S05]  /*13ec0*/  BSYNC B0 ;  /* 0x0000000000007941 */ /* 0x000fea0003800000 */
.L_x_12659:
        /* <DEDUP_REMOVED lines=59> */
.L_x_12663:
[----:B------:R-:W-:Y:S05]  /*14280*/  BSYNC B0 ;  /* 0x0000000000007941 */ /* 0x000fea0003800000 */
.L_x_12662:
        /* <DEDUP_REMOVED lines=13> */
.L_x_12665:
[----:B------:R-:W-:Y:S05]  /*14360*/  BSYNC B0 ;  /* 0x0000000000007941 */ /* 0x000fea0003800000 */
.L_x_12664:
        /* <DEDUP_REMOVED lines=8> */
.L_x_12667:
[----:B------:R-:W-:Y:S05]  /*143f0*/  BSYNC B0 ;  /* 0x0000000000007941 */ /* 0x000fea0003800000 */
.L_x_12666:
[----:B------:R-:W2:Y:S04]  /*14400*/  LDL R5, [R1+0x70] ;  /* 0x0000700001057983 */ /* 0x000ea80000100800 */
[----:B------:R-:W3:Y:S04]  /*14410*/  LD.E R11, desc[UR36][R2.64] ;  /* 0x00000024020b7980 */ /* 0x000ee8000c101900 */
[----:B------:R-:W3:Y:S04]  /*14420*/  LDL.64 R20, [R1+0xf8] ;  /* 0x0000f80001147983 */ /* 0x000ee80000100a00 */
[----:B0----5:R-:W4:Y:S04]  /*14430*/  LDL.64 R6, [R1+0xf0] ;  /* 0x0000f00001067983 */ /* 0x021f280000100a00 */
[----:B------:R-:W4:Y:S04]  /*14440*/  LDL.64 R8, [R1+0xf0] ;  /* 0x0000f00001087983 */ /* 0x000f280000100a00 */
        /* <DEDUP_REMOVED lines=14> */
[----:B------:R-:W2:Y:S08]  /*14530*/  LDL R5, [R1] ;  /* 0x0000000001057983 */ /* 0x000eb00000100800 */
[----:B------:R-:W-:Y:S01]  /*14540*/  HGMMA.64x96x16.F32 R24, gdesc[UR4], R24, UP0, gsb0 ;  /* 0x01600000041879f0 */ /* 0x000fe2000b800818 */
[----:B------:R-:W-:-:S02]  /*14550*/  VIADD R6, R4, 0x2 ;  /* 0x0000000204067836 */ /* 0x000fc40000000000 */
[----:B------:R-:W-:Y:S01]  /*14560*/  IMAD.MOV.U32 R7, RZ, RZ, R21 ;  /* 0x000000ffff077224 */ /* 0x000fe200078e0015 */
[----:B------:R-:W-:Y:S02]  /*14570*/  R2UR UR4, R8 ;  /* 0x00000000080472ca */ /* 0x000fe400000e0000 */
[----:B------:R-:W-:Y:S02]  /*14580*/  R2UR UR6, R6 ;  /* 0x00000000060672ca */ /* 0x000fe400000e0000 */
[----:B------:R-:W-:Y:S02]  /*14590*/  R2UR UR7, R7 ;  /* 0x00000000070772ca */ /* 0x000fe400000e0000 */
[----:B------:R-:W-:Y:S02]  /*145a0*/  R2UR UR5, R9 ;  /* 0x00000000090572ca */ /* 0x000fe400000e0000 */
[----:B------:R-:W3:Y:S01]  /*145b0*/  LDL.64 R8, [R1+0xf0] ;  /* 0x0000f00001087983 */ /* 0x000ee20000100a00 */
[----:B------:R-:W-:Y:S01]  /*145c0*/  VIADD R12, R12, 0x4 ;  /* 0x000000040c0c7836 */ /* 0x000fe20000000000 */
[----:B------:R-:W-:-:S02]  /*145d0*/  WARPGROUP.DEPBAR.LE gsb0, 0x0 ;  /* 0x00008000000079c5 */ /* 0x000fc40000010000 */
[----:B------:R-:W-:-:S07]  /*145e0*/  WARPGROUP.ARRIVE ;  /* 0x00000000000079c5 */ /* 0x000fce0000000000 */
[----:B------:R-:W-:Y:S01]  /*145f0*/  HGMMA.64x96x16.F32 R24, gdesc[UR4], R24, gsb0 ;  /* 0x01600000041879f0 */ /* 0x000fe20008000818 */
[----:B------:R-:W-:Y:S02]  /*14600*/  VIADD R6, R4, 0x4 ;  /* 0x0000000404067836 */ /* 0x000fe40000000000 */
[----:B------:R-:W-:Y:S01]  /*14610*/  IMAD.MOV.U32 R7, RZ, RZ, R21 ;  /* 0x000000ffff077224 */ /* 0x000fe200078e0015 */
[----:B------:R-:W-:Y:S02]  /*14620*/  R2UR UR4, R12 ;  /* 0x000000000c0472ca */ /* 0x000fe400000e0000 */
[----:B------:R-:W-:Y:S02]  /*14630*/  R2UR UR6, R6 ;  /* 0x00000000060672ca */ /* 0x000fe400000e0000 */
[----:B------:R-:W-:Y:S02]  /*14640*/  R2UR UR7, R7 ;  /* 0x00000000070772ca */ /* 0x000fe400000e0000 */
[----:B------:R-:W-:-:S02]  /*14650*/  R2UR UR5, R13 ;  /* 0x000000000d0572ca */ /* 0x000fc400000e0000 */
[----:B------:R-:W4:Y:S01]  /*14660*/  LDL.64 R12, [R1+0xf0] ;  /* 0x0000f000010c7983 */ /* 0x000f220000100a00 */
[----:B------:R-:W-:Y:S01]  /*14670*/  VIADD R14, R14, 0x6 ;  /* 0x000000060e0e7836 */ /* 0x000fe20000000000 */
[----:B------:R-:W-:Y:S02]  /*14680*/  WARPGROUP.DEPBAR.LE gsb0, 0x0 ;  /* 0x00008000000079c5 */ /* 0x000fe40000010000 */
        /* <DEDUP_REMOVED lines=8> */
[----:B------:R-:W2:Y:S01]  /*14710*/  LDL.64 R14, [R1+0xf0] ;  /* 0x0000f000010e7983 */ /* 0x000ea20000100a00 */
        /* <DEDUP_REMOVED lines=11> */
[----:B---3--:R-:W-:Y:S01]  /*147d0*/  VIADD R8, R8, 0x402 ;  /* 0x0000040208087836 */ /* 0x008fe20000000000 */
        /* <DEDUP_REMOVED lines=9> */
[----:B------:R-:W3:Y:S01]  /*14870*/  LDL.64 R8, [R1+0xf0] ;  /* 0x0000f00001087983 */ /* 0x000ee20000100a00 */
[----:B----4-:R-:W-:Y:S01]  /*14880*/  VIADD R12, R12, 0x404 ;  /* 0x000004040c0c7836 */ /* 0x010fe20000000000 */
        /* <DEDUP_REMOVED lines=10> */
[----:B--2---:R-:W-:Y:S01]  /*14930*/  VIADD R14, R14, 0x406 ;  /* 0x000004060e0e7836 */ /* 0x004fe20000000000 */
        /* <DEDUP_REMOVED lines=63> */
[----:B------:R-:W-:Y:S01]  /*14d30*/  R2UR UR5, R19 ;  /* 0x00000000130572ca */ /* 0x000fe200000e0000 */
[----:B---3--:R-:W-:-:S02]  /*14d40*/  VIADD R8, R8, 0xc02 ;  /* 0x00000c0208087836 */ /* 0x008fc40000000000 */
        /* <DEDUP_REMOVED lines=9> */
[----:B----4-:R-:W-:Y:S01]  /*14de0*/  VIADD R12, R12, 0xc04 ;  /* 0x00000c040c0c7836 */ /* 0x010fe20000000000 */
[----:B------:R0:W-:Y:S01]  /*14df0*/  STL [R1+0x70], R0 ;  /* 0x0000700001007387 */ /* 0x0001e20000100800 */
[----:B------:R-:W-:Y:S01]  /*14e00*/  VIADD R20, R4, 0x904 ;  /* 0x0000090404147836 */ /* 0x000fe20000000000 */
[----:B------:R-:W-:-:S02]  /*14e10*/  WARPGROUP.DEPBAR.LE gsb0, 0x0 ;  /* 0x00008000000079c5 */ /* 0x000fc40000010000 */
[----:B------:R-:W-:Y:S01]  /*14e20*/  WARPGROUP.ARRIVE ;  /* 0x00000000000079c5 */ /* 0x000fe20000000000 */
[----:B--2---:R-:W-:Y:S01]  /*14e30*/  VIADD R14, R14, 0xc06 ;  /* 0x00000c060e0e7836 */ /* 0x004fe20000000000 */
[----:B------:R0:W5:Y:S05]  /*14e40*/  LDL R7, [R1+0xc] ;  /* 0x00000c0001077983 */ /* 0x00016a0000100800 */
[----:B------:R-:W-:Y:S01]  /*14e50*/  HGMMA.64x96x16.F32 R24, gdesc[UR4], R24, gsb0 ;  /* 0x01600000041879f0 */ /* 0x000fe20008000818 */
[----:B------:R-:W-:Y:S02]  /*14e60*/  R2UR UR6, R20 ;  /* 0x00000000140672ca */ /* 0x000fe400000e0000 */
[----:B------:R-:W-:-:S02]  /*14e70*/  R2UR UR7, R21 ;  /* 0x00000000150772ca */ /* 0x000fc400000e0000 */
[----:B------:R-:W-:Y:S02]  /*14e80*/  R2UR UR4, R12 ;  /* 0x000000000c0472ca */ /* 0x000fe400000e0000 */
[----:B------:R-:W-:Y:S01]  /*14e90*/  R2UR UR5, R13 ;  /* 0x000000000d0572ca */ /* 0x000fe200000e0000 */
[----:B------:R-:W-:Y:S01]  /*14ea0*/  VIADD R20, R4, 0x906 ;  /* 0x0000090604147836 */ /* 0x000fe20000000000 */
[----:B------:R-:W-:Y:S02]  /*14eb0*/  WARPGROUP.DEPBAR.LE gsb0, 0x0 ;  /* 0x00008000000079c5 */ /* 0x000fe40000010000 */
[----:B------:R-:W-:-:S09]  /*14ec0*/  WARPGROUP.ARRIVE ;  /* 0x00000000000079c5 */ /* 0x000fd20000000000 */
        /* <DEDUP_REMOVED lines=26> */
[----:B------:R-:W-:-:S04]  /*15070*/  LOP3.LUT R5, R5, 0x1, RZ, 0xfc, !PT ;  /* 0x0000000105057812 */ /* 0x000fc800078efcff */
[----:B------:R-:W-:Y:S01]  /*15080*/  ISETP.NE.AND P0, PT, R5, 0x3, PT ;  /* 0x000000030500780c */ /* 0x000fe20003f05270 */
[----:B------:R-:W-:-:S12]  /*15090*/  BSSY B0, `(.L_x_12669) ;  /* 0x0000003000007945 */ /* 0x000fd80003800000 */
[----:B0-----:R-:W-:Y:S05]  /*150a0*/  @!P0 BRA `(.L_x_12670) ;  /* 0x0000000000048947 */ /* 0x001fea0003800000 */
[----:B------:R-:W-:Y:S01]  /*150b0*/  BPT.TRAP 0x1 ;  /* 0x000000040000795c */ /* 0x000fe20000300000 */
.L_x_12670:
[----:B------:R-:W-:Y:S05]  /*150c0*/  BSYNC B0 ;  /* 0x0000000000007941 */ /* 0x000fea0003800000 */
.L_x_12669:
        /* <DEDUP_REMOVED lines=23> */
[----:B------:R-:W-:-:S03]  /*15240*/  FMUL.FTZ R74, R29, R11 ;  /* 0x0000000b1d4a7220 */ /* 0x000fc60000410000 */
[----:B------:R0:W2:Y:S01]  /*15250*/  MUFU.TANH R83, R33 ;  /* 0x0000002100537308 */ /* 0x0000a20000002400 */
[-C--:B------:R-:W-:Y:S01]  /*15260*/  FMUL.FTZ R29, R42, R11.reuse ;  /* 0x0000000b2a1d7220 */ /* 0x080fe20000410000 */
[-C--:B------:R-:W-:Y:S01]  /*15270*/  FMUL.FTZ R20, R30, R11.reuse ;  /* 0x0000000b1e147220 */ /* 0x080fe20000410000 */
[----:B0-----:R-:W-:Y:S01]  /*15280*/  SHF.R.S32.HI R33, RZ, 0x1f, R14 ;  /* 0x0000001fff217819 */ /* 0x001fe2000001140e */
[----:B------:R-:W-:-:S03]  /*15290*/  FMUL.FTZ R30, R43, R11 ;  /* 0x0000000b2b1e7220 */ /* 0x000fc60000410000 */
[----:B------:R-:W-:-:S04]  /*152a0*/  LEA.HI R42, R33, R14, RZ, 0x7 ;  /* 0x0000000e212a7211 */ /* 0x000fc800078f38ff */
[----:B------:R-:W-:Y:S01]  /*152b0*/  LOP3.LUT R43, R42, 0xffffff80, RZ, 0xc0, !PT ;  /* 0xffffff802a2b7812 */ /* 0x000fe200078ec0ff */
[-C--:B------:R-:W-:Y:S01]  /*152c0*/  FMUL.FTZ R13, R27, R11.reuse ;  /* 0x0000000b1b0d7220 */ /* 0x080fe20000410000 */
[----:B------:R-:W-:-:S03]  /*152d0*/  FMUL.FTZ R27, R38, R11 ;  /* 0x0000000b261b7220 */ /* 0x000fc60000410000 */
[----:B------:R-:W-:Y:S02]  /*152e0*/  IMAD.IADD R43, R14, 0x1, -R43 ;  /* 0x000000010e2b7824 */ /* 0x000fe400078e0a2b */
[-C--:B------:R-:W-:Y:S01]  /*152f0*/  FMUL.FTZ R38, R40, R11.reuse ;  /* 0x0000000b28267220 */ /* 0x080fe20000410000 */
        /* <DEDUP_REMOVED lines=10> */
[-C--:B------:R-:W-:Y:S01]  /*153a0*/  FMUL.FTZ R37, R46, R11.reuse ;  /* 0x0000000b2e257220 */ /* 0x080fe20000410000 */
[-C--:B------:R-:W-:Y:S01]  /*153b0*/  FMUL.FTZ R48, R48, R11.reuse ;  /* 0x0000000b30307220 */ /* 0x080fe20000410000 */
[----:B------:R-:W-:Y:S01]  /*153c0*/  LEA.HI R45, R33, R14, RZ, 0x2 ;  /* 0x0000000e212d7211 */ /* 0x000fe200078f10ff */
[----:B------:R-:W-:Y:S01]  /*153d0*/  FMUL.FTZ R12, R26, R11 ;  /* 0x0000000b1a0c7220 */ /* 0x000fe20000410000 */
[----:B------:R-:W-:Y:S01]  /*153e0*/  LEA.HI R46, R44, R43, RZ, 0x2 ;  /* 0x0000002b2c2e7211 */ /* 0x000fe200078f10ff */
[-C--:B------:R-:W-:Y:S01]  /*153f0*/  FMUL.FTZ R26, R35, R11.reuse ;  /* 0x0000000b231a7220 */ /* 0x080fe20000410000 */
[----:B------:R-:W-:Y:S01]  /*15400*/  FMUL.FTZ R35, R47, R11 ;  /* 0x0000000b2f237220 */ /* 0x000fe20000410000 */
[----:B------:R0:W3:Y:S01]  /*15410*/  MUFU.TANH R77, R48 ;  /* 0x00000030004d7308 */ /* 0x0000e20000002400 */
[----:B------:R-:W-:-:S02]  /*15420*/  LOP3.LUT R45, R45, 0xfffffffc, RZ, 0xc0, !PT ;  /* 0xfffffffc2d2d7812 */ /* 0x000fc400078ec0ff */
[--C-:B------:R-:W-:Y:S02]  /*15430*/  SHF.R.S32.HI R47, RZ, 0x2, R46.reuse ;  /* 0x00000002ff2f7819 */ /* 0x100fe4000001142e */
[----:B0-----:R-:W-:Y:S01]  /*15440*/  SHF.R.S32.HI R48, RZ, 0x1f, R46 ;  /* 0x0000001fff307819 */ /* 0x001fe2000001142e */
        /* <DEDUP_REMOVED lines=22> */
[-C--:B------:R-:W-:Y:S01]  /*155b0*/  FMUL.FTZ R32, R52, R11.reuse ;  /* 0x0000000b34207220 */ /* 0x080fe20000410000 */
[----:B------:R-:W-:Y:S01]  /*155c0*/  LOP3.LUT R46, R46, 0x7ffffffc, RZ, 0xc0, !PT ;  /* 0x7ffffffc2e2e7812 */ /* 0x000fe200078ec0ff */
[----:B------:R-:W0:Y:S01]  /*155d0*/  SHFL.IDX PT, R18, R47, RZ, 0x1c1f ;  /* 0x001c1fff2f127589 */ /* 0x000e2200000e0000 */
[----:B------:R-:W-:Y:S02]  /*155e0*/  IMAD.MOV.U32 R19, RZ, RZ, -0x60 ;  /* 0xffffffa0ff137424 */ /* 0x000fe400078e00ff */
        /* <DEDUP_REMOVED lines=21> */
[----:B------:R-:W-:Y:S01]  /*15740*/  FMUL.FTZ R54, R70, R11 ;  /* 0x0000000b46367220 */ /* 0x000fe20000410000 */
[----:B------:R-:W-:-:S02]  /*15750*/  IMAD.IADD R46, R43, 0x1, -R46 ;  /* 0x000000012b2e7824 */ /* 0x000fc400078e0a2e */
[----:B------:R-:W-:Y:S01]  /*15760*/  FMUL.FTZ R11, R71, R11 ;  /* 0x0000000b470b7220 */ /* 0x000fe20000410000 */
[----:B------:R-:W-:Y:S01]  /*15770*/  IMAD R19, R10, R19, 0x1 ;  /* 0x000000010a137424 */ /* 0x000fe200078e0213 */
[----:B------:R-:W1:Y:S03]  /*15780*/  MUFU.TANH R24, R24 ;  /* 0x0000001800187308 */ /* 0x000e660000002400 */
[----:B------:R-:W-:Y:S01]  /*15790*/  IMAD R19, R46, -0x2, R19 ;  /* 0xfffffffe2e137824 */ /* 0x000fe200078e0213 */
        /* <DEDUP_REMOVED lines=64> */
.L_x_12676:
[----:B------:R-:W-:Y:S05]  /*15ba0*/  BSYNC B2 ;  /* 0x0000000000027941 */ /* 0x000fea0003800000 */
.L_x_12675:
[----:B------:R-:W-:Y:S01]  /*15bb0*/  LOP3.LUT R9, RZ, R9, RZ, 0x33, !PT ;  /* 0x00000009ff097212 */ /* 0x000fe200078e33ff */
[----:B------:R-:W-:Y:S06]  /*15bc0*/  BRA `(.L_x_12677) ;  /* 0x0000000000187947 */ /* 0x000fec0003800000 */
.L_x_12674:
[----:B------:R-:W-:-:S13]  /*15bd0*/  ISETP.NE.AND P0, PT, R6, 0x1, PT ;  /* 0x000000010600780c */ /* 0x000fda0003f05270 */
[----:B------:R-:W-:Y:S05]  /*15be0*/  @!P0 BRA `(.L_x_12677) ;  /* 0x0000000000108947 */ /* 0x000fea0003800000 */
[----:B------:R-:W2:Y:S04]  /*15bf0*/  LDL R14, [R197+0x1c] ;  /* 0x00001c00c50e7983 */ /* 0x000ea80000100800 */
[----:B------:R-:W3:Y:S01]  /*15c00*/  LDL R18, [R197+0x20] ;  /* 0x00002000c5127983 */ /* 0x000ee20000100800 */
[----:B--2---:R-:W-:-:S05]  /*15c10*/  IMAD.HI.U32 R9, R9, R14, RZ ;  /* 0x0000000e09097227 */ /* 0x004fca00078e00ff */
[----:B---3--:R-:W-:-:S07]  /*15c20*/  SHF.R.U32.HI R9, RZ, R18, R9 ;  /* 0x00000012ff097219 */ /* 0x008fce0000011609 */
.L_x_12677:
[----:B------:R-:W-:Y:S05]  /*15c30*/  BSYNC B1 ;  /* 0x0000000000017941 */ /* 0x000fea0003800000 */
.L_x_12673:
[----:B------:R-:W-:-:S05]  /*15c40*/  IMAD R9, R6, R9, R19 ;  /* 0x0000000906097224 */ /* 0x000fca00078e0213 */
[----:B------:R-:W-:Y:S02]  /*15c50*/  VIMNMX R8, R8, R9, !PT ;  /* 0x0000000908087248 */ /* 0x000fe40007fe0100 */
[----:B------:R-:W-:-:S07]  /*15c60*/  VIADDMNMX R7, R9, R6, R7, PT ;  /* 0x0000000609077246 */ /* 0x000fce0003800107 */
.L_x_12672:
[----:B------:R-:W-:Y:S05]  /*15c70*/  BSYNC B0 ;  /* 0x0000000000007941 */ /* 0x000fea0003800000 */
.L_x_12671:
        /* <DEDUP_REMOVED lines=132> */
.L_x_12683:
[----:B------:R-:W-:Y:S05]  /*164c0*/  BSYNC B2 ;  /* 0x0000000000027941 */ /* 0x000fea0003800000 */
.L_x_12682:
[----:B------:R-:W-:Y:S01]  /*164d0*/  LOP3.LUT R5, RZ, R5, RZ, 0x33, !PT ;  /* 0x00000005ff057212 */ /* 0x000fe200078e33ff */
[----:B------:R-:W-:Y:S06]  /*164e0*/  BRA `(.L_x_12684) ;  /* 0x0000000000187947 */ /* 0x000fec0003800000 */
.L_x_12681:
[----:B------:R-:W-:-:S13]  /*164f0*/  ISETP.NE.AND P6, PT, R6, 0x1, PT ;  /* 0x000000010600780c */ /* 0x000fda0003fc5270 */
[----:B------:R-:W-:Y:S05]  /*16500*/  @!P6 BRA `(.L_x_12684) ;  /* 0x000000000010e947 */ /* 0x000fea0003800000 */
[----:B------:R-:W2:Y:S04]  /*16510*/  LDL R4, [R197+0x1c] ;  /* 0x00001c00c5047983 */ /* 0x000ea80000100800 */
[----:B------:R-:W3:Y:S01]  /*16520*/  LDL R40, [R197+0x20] ;  /* 0x00002000c5287983 */ /* 0x000ee20000100800 */
[----:B--2---:R-:W-:-:S05]  /*16530*/  IMAD.HI.U32 R5, R5, R4, RZ ;  /* 0x0000000405057227 */ /* 0x004fca00078e00ff */
[----:B---3--:R-:W-:-:S07]  /*16540*/  SHF.R.U32.HI R5, RZ, R40, R5 ;  /* 0x00000028ff057219 */ /* 0x008fce0000011605 */
.L_x_12684:
[----:B------:R-:W-:Y:S05]  /*16550*/  BSYNC B1 ;  /* 0x0000000000017941 */ /* 0x000fea0003800000 */
.L_x_12680:
[----:B------:R-:W-:-:S05]  /*16560*/  IMAD R5, R6, R5, R19 ;  /* 0x0000000506057224 */ /* 0x000fca00078e0213 */
[----:B------:R-:W-:Y:S02]  /*16570*/  VIADDMNMX R7, R5, R6, R7, PT ;  /* 0x0000000605077246 */ /* 0x000fe40003800107 */
[----:B------:R-:W-:-:S07]  /*16580*/  VIMNMX R8, R8, R5, !PT ;  /* 0x0000000508087248 */ /* 0x000fce0007fe0100 */
.L_x_12679:
[----:B------:R-:W-:Y:S05]  /*16590*/  BSYNC B0 ;  /* 0x0000000000007941 */ /* 0x000fea0003800000 */
.L_x_12678:
        /* <DEDUP_REMOVED lines=107> */
[----:B------:R-:W-:Y:S02]  /*16c50*/  ISETP.LT.OR P0, PT, R7, 0x42, P0 ;  /* 0x000000420700780c */ /* 0x000fe40000701670 */
[----:B------:R-:W-:Y:S02]  /*16c60*/  FMNMX.FTZ R4, R25, R4, !PT ;  /* 0x0000000419047209 */ /* 0x000fe40007810000 */
[----:B------:R-:W-:Y:S02]  /*16c70*/  FMNMX.FTZ R9, R48, R9, !PT ;  /* 0x0000000930097209 */ /* 0x000fe40007810000 */
[----:B------:R-:W-:Y:S02]  /*16c80*/  ISETP.LT.OR P1, PT, R7, 0x49, P1 ;  /* 0x000000490700780c */ /* 0x000fe40000f21670 */
[----:B------:R-:W-:-:S02]  /*16c90*/  FSEL R31, R31, -INF , !P0 ;  /* 0xff8000001f1f7808 */ /* 0x000fc40004000000 */
        /* <DEDUP_REMOVED lines=10> */
[----:B------:R-:W-:Y:S02]  /*16d40*/  ISETP.GT.AND P5, PT, R8, 0x58, !P5 ;  /* 0x000000580800780c */ /* 0x000fe40006fa4270 */
[----:B------:R-:W-:-:S02]  /*16d50*/  ISETP.LT.OR P4, PT, R7, 0x52, P4 ;  /* 0x000000520700780c */ /* 0x000fc40002781670 */
[----:B------:R-:W-:Y:S02]  /*16d60*/  FSEL R32, R15, -INF , !P3 ;  /* 0xff8000000f207808 */ /* 0x000fe40005800000 */
[----:B------:R-:W-:Y:S02]  /*16d70*/  FMNMX.FTZ R5, R33, R4, !PT ;  /* 0x0000000421057209 */ /* 0x000fe40007810000 */
[----:B------:R-:W-:Y:S02]  /*16d80*/  FMNMX.FTZ R9, R18, R9, !PT ;  /* 0x0000000912097209 */ /* 0x000fe40007810000 */
[----:B------:R-:W-:Y:S02]  /*16d90*/  ISETP.GT.AND P0, PT, R8, 0x59, !P6 ;  /* 0x000000590800780c */ /* 0x000fe40007704270 */
[----:B------:R-:W-:Y:S02]  /*16da0*/  ISETP.LT.OR P5, PT, R7, 0x59, P5 ;  /* 0x000000590700780c */ /* 0x000fe40002fa1670 */
[----:B------:R-:W-:-:S02]  /*16db0*/  FSEL R50, R51, -INF , !P4 ;  /* 0xff80000033327808 */ /* 0x000fc40006000000 */
[----:B------:R-:W-:Y:S02]  /*16dc0*/  FMNMX.FTZ R5, R32, R5, !PT ;  /* 0x0000000520057209 */ /* 0x000fe40007810000 */
[----:B------:R-:W-:Y:S02]  /*16dd0*/  FMNMX.FTZ R9, R14, R9, !PT ;  /* 0x000000090e097209 */ /* 0x000fe40007810000 */
[----:B------:R-:W-:Y:S02]  /*16de0*/  ISETP.LT.OR P0, PT, R7, 0x5a, P0 ;  /* 0x0000005a0700780c */ /* 0x000fe40000701670 */
[----:B------:R-:W-:Y:S02]  /*16df0*/  FSEL R51, R54, -INF , !P5 ;  /* 0xff80000036337808 */ /* 0x000fe40006800000 */
[----:B------:R-:W-:Y:S01]  /*16e00*/  FMNMX.FTZ R4, R50, R5, !PT ;  /* 0x0000000532047209 */ /* 0x000fe20007810000 */
[----:B------:R-:W2:Y:S01]  /*16e10*/  LDL R54, [R1+0x440] ;  /* 0x0004400001367983 */ /* 0x000ea20000100800 */
[----:B------:R-:W-:-:S02]  /*16e20*/  FMNMX.FTZ R6, R24, R9, !PT ;  /* 0x0000000918067209 */ /* 0x000fc40007810000 */
[----:B------:R-:W-:Y:S02]  /*16e30*/  FSEL R52, R11, -INF , !P0 ;  /* 0xff8000000b347808 */ /* 0x000fe40004000000 */
[----:B------:R-:W-:Y:S01]  /*16e40*/  FMNMX.FTZ R7, R51, R4, !PT ;  /* 0x0000000433077209 */ /* 0x000fe20007810000 */
[----:B------:R-:W0:Y:S03]  /*16e50*/  SHFL.BFLY PT, R9, R6, 0x2, 0x1f ;  /* 0x0c401f0006097f89 */ /* 0x000e2600000e0000 */
[----:B------:R-:W-:Y:S01]  /*16e60*/  FMNMX.FTZ R7, R52, R7, !PT ;  /* 0x0000000734077209 */ /* 0x000fe20007810000 */
[----:B------:R-:W3:Y:S04]  /*16e70*/  LDL.64 R4, [R1+0x430] ;  /* 0x0004300001047983 */ /* 0x000ee80000100a00 */
[----:B------:R-:W-:Y:S04]  /*16e80*/  STL.64 [R1+0x420], R6 ;  /* 0x0004200601007387 */ /* 0x000fe80000100a00 */
[----:B------:R-:W4:Y:S01]  /*16e90*/  LDL R11, [R1+0x424] ;  /* 0x00042400010b7983 */ /* 0x000f220000100800 */
[----:B0-----:R-:W-:-:S05]  /*16ea0*/  FMNMX.FTZ R9, R6, R9, !PT ;  /* 0x0000000906097209 */ /* 0x001fca0007810000 */
[----:B------:R-:W0:Y:S02]  /*16eb0*/  SHFL.BFLY PT, R12, R9, 0x1, 0x1f ;  /* 0x0c201f00090c7f89 */ /* 0x000e2400000e0000 */
[----:B0-----:R-:W-:-:S05]  /*16ec0*/  FMNMX.FTZ R8, R9, R12, !PT ;  /* 0x0000000c09087209 */ /* 0x001fca0007810000 */
[----:B------:R-:W-:Y:S04]  /*16ed0*/  STL [R1+0x420], R8 ;  /* 0x0004200801007387 */ /* 0x000fe80000100800 */
[----:B------:R-:W2:Y:S04]  /*16ee0*/  LDL R12, [R1+0x420] ;  /* 0x00042000010c7983 */ /* 0x000ea80000100800 */
[----:B----4-:R-:W0:Y:S02]  /*16ef0*/  SHFL.BFLY PT, R6, R11, 0x2, 0x1f ;  /* 0x0c401f000b067f89 */ /* 0x010e2400000e0000 */
[----:B0-----:R-:W-:-:S05]  /*16f00*/  FMNMX.FTZ R6, R6, R11, !PT ;  /* 0x0000000b06067209 */ /* 0x001fca0007810000 */
[----:B------:R-:W0:Y:S01]  /*16f10*/  SHFL.BFLY PT, R7, R6, 0x1, 0x1f ;  /* 0x0c201f0006077f89 */ /* 0x000e2200000e0000 */
[----:B--2---:R-:W-:Y:S01]  /*16f20*/  FMUL.FTZ R9, R54, R12 ;  /* 0x0000000c36097220 */ /* 0x004fe20000410000 */
[----:B------:R-:W-:Y:S02]  /*16f30*/  FSETP.NEU.FTZ.AND P0, PT, R12, -INF , PT ;  /* 0xff8000000c00780b */ /* 0x000fe40003f1d000 */
[----:B0-----:R-:W-:Y:S02]  /*16f40*/  FMNMX.FTZ R30, R6, R7, !PT ;  /* 0x00000007061e7209 */ /* 0x001fe40007810000 */
[----:B------:R-:W-:Y:S02]  /*16f50*/  FSEL R9, R9, RZ, P0 ;  /* 0x000000ff09097208 */ /* 0x000fe40000000000 */
[----:B------:R-:W-:Y:S01]  /*16f60*/  FSEL R11, R12, RZ, P0 ;  /* 0x000000ff0c0b7208 */ /* 0x000fe20000000000 */
[CC--:B------:R-:W-:Y:S01]  /*16f70*/  FMUL.FTZ R6, R30.reuse, R54.reuse ;  /* 0x000000361e067220 */ /* 0x0c0fe20000410000 */
[----:B------:R-:W-:Y:S01]  /*16f80*/  FSETP.NEU.FTZ.AND P0, PT, R30, -INF , PT ;  /* 0xff8000001e00780b */ /* 0x000fe20003f1d000 */
[-CC-:B------:R-:W-:Y:S01]  /*16f90*/  FFMA.FTZ R13, R14, R54.reuse, -R9.reuse ;  /* 0x000000360e0d7223 */ /* 0x180fe20000010809 */
[-CC-:B------:R-:W-:Y:S01]  /*16fa0*/  FFMA.FTZ R152, R152, R54.reuse, -R9.reuse ;  /* 0x0000003698987223 */ /* 0x180fe20000010809 */
[-CC-:B------:R-:W-:Y:S01]  /*16fb0*/  FFMA.FTZ R188, R188, R54.reuse, -R9.reuse ;  /* 0x00000036bcbc7223 */ /* 0x180fe20000010809 */
        /* <DEDUP_REMOVED lines=22> */
[----:B------:R-:W-:Y:S01]  /*17120*/  FSEL R9, R6, RZ, P0 ;  /* 0x000000ff06097208 */ /* 0x000fe20000000000 */
[----:B------:R-:W-:Y:S01]  /*17130*/  FADD.FTZ R11, R20, -R11 ;  /* 0x8000000b140b7221 */ /* 0x000fe20000010000 */
[----:B------:R-:W-:-:S03]  /*17140*/  FADD.FTZ R21, R21, -R8 ;  /* 0x8000000815157221 */ /* 0x000fc60000010000 */
[-CC-:B------:R-:W-:Y:S01]  /*17150*/  FFMA.FTZ R153, R53, R54.reuse, -R9.reuse ;  /* 0x0000003635997223 */ /* 0x180fe20000010809 */
[-C--:B------:R-:W-:Y:S01]  /*17160*/  FMUL.FTZ R11, R11, R54.reuse ;  /* 0x000000360b0b7220 */ /* 0x080fe20000410000 */
[----:B------:R-:W-:Y:S01]  /*17170*/  FMUL.FTZ R21, R54, R21 ;  /* 0x0000001536157220 */ /* 0x000fe20000410000 */
[-CC-:B------:R-:W-:Y:S01]  /*17180*/  FFMA.FTZ R7, R40, R54.reuse, -R9.reuse ;  /* 0x0000003628077223 */ /* 0x180fe20000010809 */
[----:B------:R-:W-:Y:S01]  /*17190*/  MUFU.EX2 R152, R152 ;  /* 0x0000009800987308 */ /* 0x000fe20000000800 */
[----:B------:R-:W-:-:S07]  /*171a0*/  FFMA.FTZ R155, R47, R54, -R9 ;  /* 0x000000362f9b7223 */ /* 0x000fce0000010809 */
[----:B------:R-:W3:Y:S01]  /*171b0*/  MUFU.EX2 R35, R11 ;  /* 0x0000000b00237308 */ /* 0x000ee20000000800 */
[----:B------:R-:W-:-:S07]  /*171c0*/  FFMA.FTZ R6, R39, R54, -R9 ;  /* 0x0000003627067223 */ /* 0x000fce0000010809 */
[----:B------:R-:W-:Y:S08]  /*171d0*/  MUFU.EX2 R153, R153 ;  /* 0x0000009900997308 */ /* 0x000ff00000000800 */
[----:B------:R-:W0:Y:S01]  /*171e0*/  MUFU.EX2 R36, R21 ;  /* 0x0000001500247308 */ /* 0x000e220000000800 */
[----:B------:R-:W-:-:S07]  /*171f0*/  FFMA.FTZ R179, R46, R54, -R9 ;  /* 0x000000362eb37223 */ /* 0x000fce0000010809 */
[----:B------:R-:W1:Y:S08]  /*17200*/  MUFU.EX2 R188, R188 ;  /* 0x000000bc00bc7308 */ /* 0x000e700000000800 */
[----:B------:R-:W2:Y:S01]  /*17210*/  MUFU.EX2 R7, R7 ;  /* 0x0000000700077308 */ /* 0x000ea20000000800 */
[----:B------:R-:W-:-:S07]  /*17220*/  FFMA.FTZ R180, R45, R54, -R9 ;  /* 0x000000362db47223 */ /* 0x000fce0000010809 */
[----:B------:R-:W4:Y:S08]  /*17230*/  MUFU.EX2 R154, R154 ;  /* 0x0000009a009a7308 */ /* 0x000f300000000800 */
[----:B------:R-:W4:Y:S01]  /*17240*/  MUFU.EX2 R155, R155 ;  /* 0x0000009b009b7308 */ /* 0x000f220000000800 */
[----:B---3--:R-:W-:Y:S01]  /*17250*/  FFMA.FTZ R11, R35, R4, R152 ;  /* 0x00000004230b7223 */ /* 0x008fe20000010098 */
[----:B0-----:R-:W-:-:S06]  /*17260*/  FFMA.FTZ R4, R5, R36, R153 ;  /* 0x0000002405047223 */ /* 0x001fcc0000010099 */
[----:B------:R-:W0:Y:S01]  /*17270*/  MUFU.EX2 R187, R187 ;  /* 0x000000bb00bb7308 */ /* 0x000e220000000800 */
[----:B------:R-:W-:-:S07]  /*17280*/  FFMA.FTZ R177, R43, R54, -R9 ;  /* 0x000000362bb17223 */ /* 0x000fce0000010809 */
[----:B------:R-:W3:Y:S01]  /*17290*/  MUFU.EX2 R6, R6 ;  /* 0x0000000600067308 */ /* 0x000ee20000000800 */
[----:B-1----:R-:W-:Y:S01]  /*172a0*/  FADD.FTZ R11, R188, R11 ;  /* 0x0000000bbc0b7221 */ /* 0x002fe20000010000 */
[----:B--2---:R-:W-:-:S06]  /*172b0*/  FADD.FTZ R4, R7, R4 ;  /* 0x0000000407047221 */ /* 0x004fcc0000010000 */
[----:B------:R-:W1:Y:S01]  /*172c0*/  MUFU.EX2 R186, R186 ;  /* 0x000000ba00ba7308 */ /* 0x000e620000000800 */
[----:B------:R-:W-:-:S07]  /*172d0*/  FFMA.FTZ R178, R44, R54, -R9 ;  /* 0x000000362cb27223 */ /* 0x000fce0000010809 */
[----:B------:R-:W2:Y:S01]  /*172e0*/  MUFU.EX2 R179, R179 ;  /* 0x000000b300b37308 */ /* 0x000ea20000000800 */
[----:B----4-:R-:W-:Y:S01]  /*172f0*/  FADD.FTZ R8, R154, R11 ;  /* 0x0000000b9a087221 */ /* 0x010fe20000010000 */
[----:B------:R-:W-:-:S06]  /*17300*/  FADD.FTZ R5, R155, R4 ;  /* 0x000000049b057221 */ /* 0x000fcc0000010000 */
[----:B------:R-:W4:Y:S01]  /*17310*/  MUFU.EX2 R183, R183 ;  /* 0x000000b700b77308 */ /* 0x000f220000000800 */
[----:B------:R-:W-:-:S07]  /*17320*/  FFMA.FTZ R171, R42, R54, -R9 ;  /* 0x000000362aab7223 */ /* 0x000fce0000010809 */
[----:B------:R-:W4:Y:S01]  /*17330*/  MUFU.EX2 R180, R180 ;  /* 0x000000b400b47308 */ /* 0x000f220000000800 */
[----:B0-----:R-:W-:Y:S01]  /*17340*/  FADD.FTZ R11, R187, R8 ;  /* 0x00000008bb0b7221 */ /* 0x001fe20000010000 */
[----:B---3--:R-:W-:-:S06]  /*17350*/  FADD.FTZ R4, R6, R5 ;  /* 0x0000000506047221 */ /* 0x008fcc0000010000 */
        /* <DEDUP_REMOVED lines=75> */
[----:B------:R-:W0:Y:S08]  /*17810*/  MUFU.EX2 R18, R18 ;  /* 0x0000001200127308 */ /* 0x000e300000000800 */
[----:B------:R-:W3:Y:S01]  /*17820*/  MUFU.EX2 R12, R12 ;  /* 0x0000000c000c7308 */ /* 0x000ee20000000800 */
[----:B-1----:R-:W-:Y:S01]  /*17830*/  FADD.FTZ R4, R158, R5 ;  /* 0x000000059e047221 */ /* 0x002fe20000010000 */
[----:B--2---:R-:W-:-:S06]  /*17840*/  FADD.FTZ R24, R20, R25 ;  /* 0x0000001914187221 */ /* 0x004fcc0000010000 */
[----:B------:R-:W1:Y:S08]  /*17850*/  MUFU.EX2 R13, R13 ;  /* 0x0000000d000d7308 */ /* 0x000e700000000800 */
[----:B------:R-:W2:Y:S01]  /*17860*/  MUFU.EX2 R8, R8 ;  /* 0x0000000800087308 */ /* 0x000ea20000000800 */
[----:B----4-:R-:W-:Y:S01]  /*17870*/  FADD.FTZ R5, R15, R4 ;  /* 0x000000040f057221 */ /* 0x010fe20000010000 */
[----:B------:R-:W-:-:S06]  /*17880*/  FADD.FTZ R25, R11, R24 ;  /* 0x000000180b197221 */ /* 0x000fcc0000010000 */
[----:B------:R-:W4:Y:S08]  /*17890*/  MUFU.EX2 R14, R14 ;  /* 0x0000000e000e7308 */ /* 0x000f300000000800 */
[----:B------:R-:W4:Y:S01]  /*178a0*/  MUFU.EX2 R9, R9 ;  /* 0x0000000900097308 */ /* 0x000f220000000800 */
[----:B0-----:R-:W-:Y:S01]  /*178b0*/  FADD.FTZ R4, R18, R5 ;  /* 0x0000000512047221 */ /* 0x001fe20000010000 */
[----:B---3--:R-:W-:-:S03]  /*178c0*/  FADD.FTZ R25, R12, R25 ;  /* 0x000000190c197221 */ /* 0x008fc60000010000 */
[----:B-1----:R-:W-:Y:S01]  /*178d0*/  FADD.FTZ R5, R13, R4 ;  /* 0x000000040d057221 */ /* 0x002fe20000010000 */
[----:B--2---:R-:W-:-:S03]  /*178e0*/  FADD.FTZ R4, R8, R25 ;  /* 0x0000001908047221 */ /* 0x004fc60000010000 */
[----:B----4-:R-:W-:Y:S01]  /*178f0*/  FADD.FTZ R32, R14, R5 ;  /* 0x000000050e207221 */ /* 0x010fe20000010000 */
[----:B------:R0:W-:Y:S01]  /*17900*/  STL [R1+0x424], R30 ;  /* 0x0004241e01007387 */ /* 0x0001e20000100800 */
        /* <DEDUP_REMOVED lines=136> */
[----:B------:R0:W-:Y:S04]  /*18190*/  ST.E desc[UR36][R16.64+0x210], R29 ;  /* 0x0002101d10007985 */ /* 0x0001e8000c101924 */
[----:B------:R1:W-:Y:S04]  /*181a0*/  ST.E desc[UR36][R16.64+0x214], R31 ;  /* 0x0002141f10007985 */ /* 0x0003e8000c101924 */
[----:B------:R2:W-:Y:S04]  /*181b0*/  ST.E desc[UR36][R16.64+0x220], R27 ;  /* 0x0002201b10007985 */ /* 0x0005e8000c101924 */
        /* <DEDUP_REMOVED lines=16> */
[C---:B0-----:R-:W-:Y:S02]  /*182c0*/  FMUL.FTZ R25, R35.reuse, R110 ;  /* 0x0000006e23197220 */ /* 0x041fe40000410000 */
        /* <DEDUP_REMOVED lines=30> */
[----:B------:R0:W-:Y:S01]  /*184b0*/  ST.E desc[UR36][R16.64+0x380], R27 ;  /* 0x0003801b10007985 */ /* 0x0001e2000c101924 */
[C---:B------:R-:W-:Y:S01]  /*184c0*/  FMUL.FTZ R26, R35.reuse, R26 ;  /* 0x0000001a231a7220 */ /* 0x040fe20000410000 */
        /* <DEDUP_REMOVED lines=28> */
[----:B------:R4:W-:Y:S01]  /*18690*/  ST.E desc[UR36][R16.64+0x3b0], R25 ;  /* 0x0003b01910007985 */ /* 0x0009e2000c101924 */
[C---:B0-----:R-:W-:Y:S01]  /*186a0*/  FMUL.FTZ R27, R35.reuse, R48 ;  /* 0x00000030231b7220 */ /* 0x041fe20000410000 */
[C---:B-1----:R-:W-:Y:S01]  /*186b0*/  FMUL.FTZ R29, R35.reuse, R40 ;  /* 0x00000028231d7220 */ /* 0x042fe20000410000 */
[C---:B--2---:R-:W-:Y:S01]  /*186c0*/  FMUL.FTZ R31, R35.reuse, R46 ;  /* 0x0000002e231f7220 */ /* 0x044fe20000410000 */
[C---:B------:R-:W-:Y:S01]  /*186d0*/  FMUL.FTZ R44, R35.reuse, R44 ;  /* 0x0000002c232c7220 */ /* 0x040fe20000410000 */
[C---:B------:R-:W-:Y:S01]  /*186e0*/  FMUL.FTZ R42, R35.reuse, R42 ;  /* 0x0000002a232a7220 */ /* 0x040fe20000410000 */
[C---:B---3--:R-:W-:Y:S01]  /*186f0*/  FMUL.FTZ R5, R35.reuse, R38 ;  /* 0x0000002623057220 */ /* 0x048fe20000410000 */
[C---:B------:R-:W-:Y:S01]  /*18700*/  FMUL.FTZ R34, R36.reuse, R34 ;  /* 0x0000002224227220 */ /* 0x040fe20000410000 */
[----:B------:R-:W-:Y:S01]  /*18710*/  FMUL.FTZ R35, R35, R30 ;  /* 0x0000001e23237220 */ /* 0x000fe20000410000 */
        /* <DEDUP_REMOVED lines=163> */
[----:B------:R-:W4:Y:S04]  /*19150*/  LD.E R27, desc[UR36][R16.64+0x214] ;  /* 0x00021424101b7980 */ /* 0x000f28000c101900 */
[----:B------:R-:W4:Y:S04]  /*19160*/  LD.E R29, desc[UR36][R16.64+0x218] ;  /* 0x00021824101d7980 */ /* 0x000f28000c101900 */
[----:B------:R-:W4:Y:S04]  /*19170*/  LD.E R31, desc[UR36][R16.64+0x21c] ;  /* 0x00021c24101f7980 */ /* 0x000f28000c101900 */
        /* <DEDUP_REMOVED lines=255> */
[----:B------:R-:W4:Y:S04]  /*1a170*/  LD.E R24, desc[UR36][R16.64+0x210] ;  /* 0x0002102410187980 */ /* 0x000f28000c101900 */
        /* <DEDUP_REMOVED lines=72> */
[----:B------:R-:W-:-:S03]  /*1a600*/  IMAD R4, R25, 0xc00, R4 ;  /* 0x00000c0019047824 */ /* 0x000fc600078e0204 */
        /* <DEDUP_REMOVED lines=1158> */
.L_x_12686:
[----:B------:R-:W-:Y:S05]  /*1ee70*/  BSYNC B0 ;  /* 0x0000000000007941 */ /* 0x000fea0003800000 */
.L_x_12685:
        /* <DEDUP_REMOVED lines=9> */
.L_x_12654:
        /* <DEDUP_REMOVED lines=77> */
[----:B------:R-:W3:Y:S04]  /*1f3e0*/  LDL.64 R4, [R1+0x230] ;  /* 0x0002300001047983 */ /* 0x000ee80000100a00 */
[----:B------:R-:W0:Y:S08]  /*1f3f0*/  SHFL.BFLY PT, R3, R6, 0x1, 0x1f ;  /* 0x0c201f0006037f89 */ /* 0x000e3000000e0000 */
[----:B------:R-:W3:Y:S01]  /*1f400*/  @!P2 LDL R134, [R1+0x1fc] ;  /* 0x0001fc000186a983 */ /* 0x000ee20000100800 */
[----:B0-----:R-:W-:-:S03]  /*1f410*/  FADD.FTZ R140, R6, R3 ;  /* 0x00000003068c7221 */ /* 0x001fc60000010000 */
[----:B------:R-:W3:Y:S02]  /*1f420*/  LDL.64 R2, [R1+0x220] ;  /* 0x0002200001027983 */ /* 0x000ee40000100a00 */
[----:B------:R-:W-:Y:S02]  /*1f430*/  FSETP.NE.FTZ.AND P1, PT, R140, RZ, PT ;  /* 0x000000ff8c00720b */ /* 0x000fe40003f35000 */
[----:B--2---:R-:W2:Y:S11]  /*1f440*/  LDL.64 R6, [R1+0x240] ;  /* 0x0002400001067983 */ /* 0x004eb60000100a00 */
[----:B------:R-:W2:Y:S04]  /*1f450*/  @P1 LDL R143, [R1+0x440] ;  /* 0x00044000018f1983 */ /* 0x000ea80000100800 */
[----:B------:R-:W2:Y:S01]  /*1f460*/  @P1 LDL R145, [R1+0x424] ;  /* 0x0004240001911983 */ /* 0x000ea20000100800 */
[----:B------:R-:W-:-:S02]  /*1f470*/  IMAD.MOV.U32 R137, RZ, RZ, RZ ;  /* 0x000000ffff897224 */ /* 0x000fc400078e00ff */
[----:B------:R-:W-:Y:S02]  /*1f480*/  IMAD.MOV.U32 R142, RZ, RZ, -0x800000 ;  /* 0xff800000ff8e7424 */ /* 0x000fe400078e00ff */
[----:B------:R-:W-:Y:S01]  /*1f490*/  IMAD.MOV.U32 R144, RZ, RZ, -0x800000 ;  /* 0xff800000ff907424 */ /* 0x000fe200078e00ff */
[----:B------:R1:W-:Y:S08]  /*1f4a0*/  BAR.ARV R208, 0x100 ;  /* 0x000400d00000751d */ /* 0x0003f00000002000 */
[----:B------:R-:W-:Y:S06]  /*1f4b0*/  BAR.ARV 0x8, 0x180 ;  /* 0x0206000000007b1d */ /* 0x000fec0000002000 */
[----:B-----5:R-:W-:-:S13]  /*1f4c0*/  FSETP.NE.FTZ.AND P0, PT, R147, RZ, PT ;  /* 0x000000ff9300720b */ /* 0x020fda0003f15000 */
[----:B------:R-:W5:Y:S04]  /*1f4d0*/  @P0 LDL R138, [R1+0x440] ;  /* 0x00044000018a0983 */ /* 0x000f680000100800 */
[----:B------:R-:W5:Y:S01]  /*1f4e0*/  @P0 LDL R139, [R1+0x420] ;  /* 0x00042000018b0983 */ /* 0x000f620000100800 */
[----:B------:R-:W0:Y:S08]  /*1f4f0*/  @P0 MUFU.LG2 R141, R147 ;  /* 0x00000093008d0308 */ /* 0x000e300000000c00 */
[----:B------:R-:W1:Y:S01]  /*1f500*/  @P0 MUFU.RCP R137, R147 ;  /* 0x0000009300890308 */ /* 0x000e620000001000 */
[----:B0-----:R-:W-:-:S07]  /*1f510*/  @P0 FMUL.FTZ R141, R141, 0.69314718246459960938 ;  /* 0x3f3172188d8d0820 */ /* 0x001fce0000410000 */
[----:B------:R-:W0:Y:S01]  /*1f520*/  @P1 MUFU.LG2 R146, R140 ;  /* 0x0000008c00921308 */ /* 0x000e220000000c00 */
[----:B----4-:R-:W-:Y:S01]  /*1f530*/  VIADD R0, R0, 0x1 ;  /* 0x0000000100007836 */ /* 0x010fe20000000000 */
[----:B------:R-:W-:Y:S01]  /*1f540*/  STL [R1+0x434], R140 ;  /* 0x0004348c01007387 */ /* 0x000fe20000100800 */
[----:B---3--:R-:W-:Y:S01]  /*1f550*/  @!P2 LOP3.LUT R134, R134, 0x1, RZ, 0x3c, !PT ;  /* 0x000000018686a812 */ /* 0x008fe200078e3cff */
        /* <DEDUP_REMOVED lines=102> */
[----:B-----5:R-:W-:-:S04]  /*1fbc0*/  @P0 FMUL.FTZ R138, R138, 0.69314718246459960938 ;  /* 0x3f3172188a8a0820 */ /* 0x020fc80000410000 */
[----:B------:R-:W-:Y:S01]  /*1fbd0*/  @P0 FFMA.FTZ R142, R138, R139, R141 ;  /* 0x0000008b8a8e0223 */ /* 0x000fe2000001008d */
[----:B------:R-:W-:-:S06]  /*1fbe0*/  IMAD.MOV.U32 R138, RZ, RZ, RZ ;  /* 0x000000ffff8a7224 */ /* 0x000fcc00078e00ff */
[----:B------:R-:W2:Y:S01]  /*1fbf0*/  @P1 MUFU.RCP R138, R140 ;  /* 0x0000008c008a1308 */ /* 0x000ea20000001000 */
[----:B0-----:R-:W-:Y:S01]  /*1fc00*/  @P1 FMUL.FTZ R139, R146, 0.69314718246459960938 ;  /* 0x3f317218928b1820 */ /* 0x001fe20000410000 */
[----:B------:R-:W-:-:S04]  /*1fc10*/  @P1 FMUL.FTZ R146, R143, 0.69314718246459960938 ;  /* 0x3f3172188f921820 */ /* 0x000fc80000410000 */
[----:B------:R-:W-:Y:S01]  /*1fc20*/  @P1 FFMA.FTZ R144, R146, R145, R139 ;  /* 0x0000009192901223 */ /* 0x000fe2000001008b */
[----:B------:R1:W-:Y:S04]  /*1fc30*/  STL [R1+0x430], R142 ;  /* 0x0004308e01007387 */ /* 0x0003e80000100800 */
[----:B------:R1:W-:Y:S01]  /*1fc40*/  STL [R1+0x434], R144 ;  /* 0x0004349001007387 */ /* 0x0003e20000100800 */
        /* <DEDUP_REMOVED lines=96> */
[----:B------:R-:W-:-:S13]  /*20250*/  PLOP3.LUT P0, PT, PT, PT, PT, 0x8, 0x0 ;  /* 0x000000000000781c */ /* 0x000fda0003f0e170 */
.L_x_12584:
[----:B------:R-:W2:Y:S08]  /*20260*/  S2UR UR12, SR_CgaCtaId ;  /* 0x00000000000c79c3 */ /* 0x000eb00000008800 */
[----:B------:R-:W-:Y:S06]  /*20270*/  BAR.SYNC.DEFER_BLOCKING 0x5, 0x180 ;  /* 0x0146000000007b1d */ /* 0x000fec0000010000 */
[----:B------:R-:W-:Y:S01]  /*20280*/  UMOV UR42, 0x400 ;  /* 0x00000400002a7882 */ /* 0x000fe20000000000 */
[----:B------:R-:W-:Y:S01]  /*20290*/  BSSY B0, `(.L_x_12688) ;  /* 0x00002c8000007945 */ /* 0x000fe20003800000 */
[----:B--2---:R-:W-:-:S09]  /*202a0*/  ULEA UR42, UR12, UR42, 0x18 ;  /* 0x0000002a0c2a7291 */ /* 0x004fd2000f8ec03f */
[----:B01----:R-:W0:Y:S02]  /*202b0*/  LDS.128 R4, [UR42+0x324d0] ;  /* 0x0324d02aff047984 */ /* 0x003e240008000c00 */
[----:B0-----:R-:W-:Y:S02]  /*202c0*/  R2UR UR5, R5 ;  /* 0x00000000050572ca */ /* 0x001fe400000e0000 */
[----:B------:R-:W-:Y:S02]  /*202d0*/  R2UR UR7, R6 ;  /* 0x00000000060772ca */ /* 0x000fe400000e0000 */
[----:B------:R-:W-:Y:S01]  /*202e0*/  R2UR UR6, R7 ;  /* 0x00000000070672ca */ /* 0x000fe200000e0000 */
[----:B------:R-:W-:Y:S06]  /*202f0*/  BAR.ARV 0x4, 0x180 ;  /* 0x0106000000007b1d */ /* 0x000fec0000002000 */
[----:B------:R-:W-:Y:S08]  /*20300*/  @P0 BRA `(.L_x_12689) ;  /* 0x0000001c00980947 */ /* 0x000ff00003800000 */
[----:B------:R-:W2:Y:S01]  /*20310*/  LDL.128 R136, [R1+0x210] ;  /* 0x0002100001887983 */ /* 0x000ea20000100c00 */
[----:B------:R-:W-:Y:S01]  /*20320*/  R2UR UR4, R204 ;  /* 0x00000000cc0472ca */ /* 0x000fe200000e0000 */
[----:B------:R-:W-:Y:S02]  /*20330*/  ULDC.64 UR8, c[0x0][0xd00] ;  /* 0x0003400000087ab9 */ /* 0x000fe40000000a00 */
        /* <DEDUP_REMOVED lines=31> */
[----:B------:R-:W-:-:S02]  /*20530*/  IADD3 R3, P6, R184, 0x8020, RZ ;  /* 0x00008020b8037810 */ /* 0x000fc40007fde0ff */
[C---:B------:R-:W-:Y:S02]  /*20540*/  LOP3.LUT R149, R184.reuse, 0x380, RZ, 0xc0, !PT ;  /* 0x00000380b8957812 */ /* 0x040fe400078ec0ff */
[C---:B------:R-:W-:Y:S02]  /*20550*/  IADD3 R19, P5, R184.reuse, 0x8040, RZ ;  /* 0x00008040b8137810 */ /* 0x040fe40007fbe0ff */
[----:B------:R-:W-:Y:S02]  /*20560*/  LOP3.LUT R0, R3, 0x380, RZ, 0xc0, !PT ;  /* 0x0000038003007812 */ /* 0x000fe400078ec0ff */
[C---:B------:R-:W-:Y:S02]  /*20570*/  IADD3 R20, P4, R184.reuse, 0x8060, RZ ;  /* 0x00008060b8147810 */ /* 0x040fe40007f9e0ff */
[----:B------:R-:W-:Y:S02]  /*20580*/  SHF.R.U64 R149, R149, 0x3, RZ ;  /* 0x0000000395957819 */ /* 0x000fe400000012ff */
[----:B------:R-:W-:-:S02]  /*20590*/  IADD3 R141, P3, R184, 0xc000, RZ ;  /* 0x0000c000b88d7810 */ /* 0x000fc40007f7e0ff */
[----:B------:R-:W-:Y:S02]  /*205a0*/  LOP3.LUT R2, R19, 0x380, RZ, 0xc0, !PT ;  /* 0x0000038013027812 */ /* 0x000fe400078ec0ff */
[----:B------:R-:W-:Y:S02]  /*205b0*/  SHF.R.U64 R0, R0, 0x3, RZ ;  /* 0x0000000300007819 */ /* 0x000fe400000012ff */
[----:B------:R-:W-:Y:S02]  /*205c0*/  LOP3.LUT R18, R20, 0x380, RZ, 0xc0, !PT ;  /* 0x0000038014127812 */ /* 0x000fe400078ec0ff */
[----:B------:R-:W-:Y:S01]  /*205d0*/  LOP3.LUT R148, R149, R184, RZ, 0x3c, !PT ;  /* 0x000000b895947212 */ /* 0x000fe200078e3cff */
[----:B------:R-:W-:Y:S01]  /*205e0*/  IMAD.MOV.U32 R149, RZ, RZ, R185 ;  /* 0x000000ffff957224 */ /* 0x000fe200078e00b9 */
[----:B------:R-:W-:Y:S02]  /*205f0*/  LOP3.LUT R21, R141, 0x380, RZ, 0xc0, !PT ;  /* 0x000003808d157812 */ /* 0x000fe400078ec0ff */
[----:B------:R-:W-:-:S02]  /*20600*/  IADD3 R145, P2, R184, 0xc020, RZ ;  /* 0x0000c020b8917810 */ /* 0x000fc40007f5e0ff */
[----:B------:R-:W-:Y:S02]  /*20610*/  SHF.R.U64 R2, R2, 0x3, RZ ;  /* 0x0000000302027819 */ /* 0x000fe400000012ff */
[----:B------:R-:W-:Y:S02]  /*20620*/  LOP3.LUT R140, R0, R3, RZ, 0x3c, !PT ;  /* 0x00000003008c7212 */ /* 0x000fe400078e3cff */
[C---:B------:R-:W-:Y:S02]  /*20630*/  IADD3 R143, P1, R184.reuse, 0xc040, RZ ;  /* 0x0000c040b88f7810 */ /* 0x040fe40007f3e0ff */
[----:B------:R-:W-:Y:S02]  /*20640*/  IADD3 R3, P0, R184, 0xc060, RZ ;  /* 0x0000c060b8037810 */ /* 0x000fe40007f1e0ff */
[----:B------:R-:W-:Y:S02]  /*20650*/  SHF.R.U64 R147, R18, 0x3, RZ ;  /* 0x0000000312937819 */ /* 0x000fe400000012ff */
[----:B------:R-:W-:-:S02]  /*20660*/  SHF.R.U64 R0, R21, 0x3, RZ ;  /* 0x0000000315007819 */ /* 0x000fc400000012ff */
[----:B------:R-:W-:Y:S02]  /*20670*/  LOP3.LUT R144, R145, 0x380, RZ, 0xc0, !PT ;  /* 0x0000038091907812 */ /* 0x000fe400078ec0ff */
[----:B------:R-:W-:Y:S02]  /*20680*/  LOP3.LUT R18, R2, R19, RZ, 0x3c, !PT ;  /* 0x0000001302127212 */ /* 0x000fe400078e3cff */
[----:B------:R-:W-:Y:S02]  /*20690*/  LOP3.LUT R142, R143, 0x380, RZ, 0xc0, !PT ;  /* 0x000003808f8e7812 */ /* 0x000fe400078ec0ff */
[----:B------:R-:W-:Y:S02]  /*206a0*/  MOV R148, R148 ;  /* 0x0000009400947202 */ /* 0x000fe40000000f00 */
[----:B------:R-:W-:Y:S02]  /*206b0*/  LOP3.LUT R2, R3, 0x380, RZ, 0xc0, !PT ;  /* 0x0000038003027812 */ /* 0x000fe400078ec0ff */
[----:B------:R-:W-:-:S02]  /*206c0*/  LOP3.LUT R146, R147, R20, RZ, 0x3c, !PT ;  /* 0x0000001493927212 */ /* 0x000fc400078e3cff */
[----:B------:R-:W-:Y:S01]  /*206d0*/  LOP3.LUT R20, R0, R141, RZ, 0x3c, !PT ;  /* 0x0000008d00147212 */ /* 0x000fe200078e3cff */
[--C-:B------:R-:W-:Y:S01]  /*206e0*/  IMAD.X R141, RZ, RZ, R185.reuse, P6 ;  /* 0x000000ffff8d7224 */ /* 0x100fe200030e06b9 */
[----:B------:R-:W-:Y:S01]  /*206f0*/  SHF.R.U64 R144, R144, 0x3, RZ ;  /* 0x0000000390907819 */ /* 0x000fe200000012ff */
[--C-:B------:R-:W-:Y:S01]  /*20700*/  IMAD.X R19, RZ, RZ, R185.reuse, P5 ;  /* 0x000000ffff137224 */ /* 0x100fe200028e06b9 */
[----:B------:R-:W-:Y:S01]  /*20710*/  SHF.R.U64 R142, R142, 0x3, RZ ;  /* 0x000000038e8e7819 */ /* 0x000fe200000012ff */
[--C-:B------:R-:W-:Y:S01]  /*20720*/  IMAD.X R147, RZ, RZ, R185.reuse, P4 ;  /* 0x000000ffff937224 */ /* 0x100fe200020e06b9 */
[----:B------:R-:W-:Y:S01]  /*20730*/  SHF.R.U64 R2, R2, 0x3, RZ ;  /* 0x0000000302027819 */ /* 0x000fe200000012ff */
[--C-:B------:R-:W-:Y:S01]  /*20740*/  IMAD.X R21, RZ, RZ, R185.reuse, P3 ;  /* 0x000000ffff157224 */ /* 0x100fe200018e06b9 */
[----:B------:R-:W-:Y:S01]  /*20750*/  LOP3.LUT R144, R144, R145, RZ, 0x3c, !PT ;  /* 0x0000009190907212 */ /* 0x000fe200078e3cff */
[--C-:B------:R-:W-:Y:S01]  /*20760*/  IMAD.X R145, RZ, RZ, R185.reuse, P2 ;  /* 0x000000ffff917224 */ /* 0x100fe200010e06b9 */
[----:B------:R-:W-:Y:S01]  /*20770*/  LOP3.LUT R142, R142, R143, RZ, 0x3c, !PT ;  /* 0x0000008f8e8e7212 */ /* 0x000fe200078e3cff */
[----:B------:R-:W-:Y:S01]  /*20780*/  UISETP.NE.U32.AND UP0, UPT, UR8, URZ, UPT ;  /* 0x0000003f0800728c */ /* 0x000fe2000bf05070 */
[----:B------:R-:W-:Y:S01]  /*20790*/  LOP3.LUT R2, R2, R3, RZ, 0x3c, !PT ;  /* 0x0000000302027212 */ /* 0x000fe200078e3cff */
[--C-:B------:R-:W-:Y:S01]  /*207a0*/  IMAD.X R143, RZ, RZ, R185.reuse, P1 ;  /* 0x000000ffff8f7224 */ /* 0x100fe200008e06b9 */
[----:B------:R-:W-:Y:S01]  /*207b0*/  MOV R0, R140 ;  /* 0x0000008c00007202 */ /* 0x000fe20000000f00 */
[----:B------:R-:W-:Y:S01]  /*207c0*/  IMAD.X R3, RZ, RZ, R185, P0 ;  /* 0x000000ffff037224 */ /* 0x000fe200000e06b9 */
        /* <DEDUP_REMOVED lines=9> */
[----:B------:R-:W-:Y:S02]  /*20860*/  PLOP3.LUT P1, PT, PT, PT, UP0, 0x80, 0x0 ;  /* 0x000000000000781c */ /* 0x000fe40003f2f008 */
[----:B--2---:R-:W-:-:S02]  /*20870*/  F2FP.F16.F32.PACK_AB R136, R137, R136 ;  /* 0x000000888988723e */ /* 0x004fc400000000ff */
[----:B------:R-:W-:Y:S02]  /*20880*/  F2FP.F16.F32.PACK_AB R137, R139, R138 ;  /* 0x0000008a8b89723e */ /* 0x000fe400000000ff */
[----:B---3--:R-:W-:Y:S02]  /*20890*/  F2FP.F16.F32.PACK_AB R128, R129, R128 ;  /* 0x000000808180723e */ /* 0x008fe400000000ff */
[----:B------:R-:W-:Y:S02]  /*208a0*/  F2FP.F16.F32.PACK_AB R129, R131, R130 ;  /* 0x000000828381723e */ /* 0x000fe400000000ff */
[----:B----4-:R-:W-:Y:S02]  /*208b0*/  F2FP.F16.F32.PACK_AB R138, R133, R132 ;  /* 0x00000084858a723e */ /* 0x010fe400000000ff */
[----:B------:R-:W-:Y:S01]  /*208c0*/  F2FP.F16.F32.PACK_AB R139, R135, R134 ;  /* 0x00000086878b723e */ /* 0x000fe200000000ff */
[----:B------:R-:W-:Y:S01]  /*208d0*/  BAR.SYNC.DEFER_BLOCKING 0x1, 0x100 ;  /* 0x0044000000007b1d */ /* 0x000fe20000010000 */
        /* <DEDUP_REMOVED lines=34> */
[----:B------:R-:W-:Y:S01]  /*20b00*/  F2FP.F16.F32.PACK_AB R65, R67, R66 ;  /* 0x000000424341723e */ /* 0x000fe200000000ff */
[----:B------:R-:W0:Y:S01]  /*20b10*/  LDC R76, c[0x0][0xce8] ;  /* 0x00033a00ff4c7b82 */ /* 0x000e220000000800 */
        /* <DEDUP_REMOVED lines=34> */
[----:B------:R-:W-:Y:S01]  /*20d40*/  F2FP.F16.F32.PACK_AB R11, R7, R6 ;  /* 0x00000006070b723e */ /* 0x000fe200000000ff */
[----:B------:R2:W-:Y:S01]  /*20d50*/  STSM.16.M88.4 [R20], R40 ;  /* 0x0000002814007844 */ /* 0x0005e20000000200 */
[----:B------:R-:W-:-:S03]  /*20d60*/  IMAD.U32 R4, RZ, RZ, UR8 ;  /* 0x00000008ff047e24 */ /* 0x000fc6000f8e00ff */
[----:B------:R2:W-:Y:S01]  /*20d70*/  STSM.16.M88.4 [R21], R32 ;  /* 0x0000002015007844 */ /* 0x0005e20000000200 */
[----:B------:R-:W-:Y:S01]  /*20d80*/  IMAD.U32 R5, RZ, RZ, UR9 ;  /* 0x00000009ff057e24 */ /* 0x000fe2000f8e00ff */
[----:B------:R-:W-:Y:S02]  /*20d90*/  ULDC.64 UR8, c[0x0][0xd08] ;  /* 0x0003420000087ab9 */ /* 0x000fe40000000a00 */
[----:B------:R2:W-:Y:S04]  /*20da0*/  STSM.16.M88.4 [R142], R24 ;  /* 0x000000188e007844 */ /* 0x0005e80000000200 */
[----:B------:R2:W-:Y:S01]  /*20db0*/  STSM.16.M88.4 [R2], R8 ;  /* 0x0000000802007844 */ /* 0x0005e20000000200 */
[----:B------:R-:W-:Y:S01]  /*20dc0*/  UISETP.NE.U32.AND UP1, UPT, UR8, URZ, UPT ;  /* 0x0000003f0800728c */ /* 0x000fe2000bf25070 */
[----:B------:R-:W-:Y:S03]  /*20dd0*/  BAR.SYNC.DEFER_BLOCKING 0x1, 0x100 ;  /* 0x0044000000007b1d */ /* 0x000fe60000010000 */
[----:B------:R-:W-:-:S06]  /*20de0*/  UISETP.NE.AND.EX UP1, UPT, UR9, URZ, UPT, UP1 ;  /* 0x0000003f0900728c */ /* 0x000fcc000bf25310 */
[----:B------:R-:W-:-:S05]  /*20df0*/  PLOP3.LUT P2, PT, PT, PT, UP1, 0x80, 0x0 ;  /* 0x000000000000781c */ /* 0x000fca0003f4f018 */
[----:B------:R-:W-:Y:S02]  /*20e00*/  @UP1 ULDC.64 UR8, c[0x0][0xd08] ;  /* 0x0003420000081ab9 */ /* 0x000fe40000000a00 */
[----:B------:R-:W-:-:S03]  /*20e10*/  @UP1 UIMAD.WIDE UR8, UR4, 0x4, UR8 ;  /* 0x00000004040818a5 */ /* 0x000fc6000f8e0208 */
[----:B------:R-:W-:Y:S02]  /*20e20*/  ULDC UR4, c[0x0][0xb88] ;  /* 0x0002e20000047ab9 */ /* 0x000fe40000000800 */
[----:B------:R-:W-:Y:S02]  /*20e30*/  IMAD.U32 R3, RZ, RZ, UR4 ;  /* 0x00000004ff037e24 */ /* 0x000fe4000f8e00ff */
[----:B------:R-:W-:Y:S01]  /*20e40*/  IMAD.U32 R6, RZ, RZ, UR8 ;  /* 0x00000008ff067e24 */ /* 0x000fe2000f8e00ff */
[----:B-1----:R-:W3:Y:S01]  /*20e50*/  @P1 LDG.E R0, desc[UR36][R4.64] ;  /* 0x0000002404001981 */ /* 0x002ee2000c1e1900 */
[----:B------:R-:W-:-:S05]  /*20e60*/  IMAD.U32 R7, RZ, RZ, UR9 ;  /* 0x00000009ff077e24 */ /* 0x000fca000f8e00ff */
[----:B------:R2:W5:Y:S01]  /*20e70*/  @P2 LDG.E R3, desc[UR36][R6.64] ;  /* 0x0000002406032981 */ /* 0x000562000c1e1900 */
[----:B------:R-:W-:Y:S01]  /*20e80*/  UMOV UR4, URZ ;  /* 0x0000003f00047c82 */ /* 0x000fe20008000000 */
[----:B------:R-:W-:Y:S02]  /*20e90*/  LOP3.LUT P0, RZ, R211, 0x3, RZ, 0xc0, !PT ;  /* 0x00000003d3ff7812 */ /* 0x000fe4000780c0ff */
[----:B---3--:R-:W-:Y:S01]  /*20ea0*/  @P1 R2UR UR4, R0 ;  /* 0x00000000000412ca */ /* 0x008fe200000e0000 */
[----:B0-2---:R-:W-:-:S14]  /*20eb0*/  @P2 BRA `(.L_x_12690) ;  /* 0x0000000000102947 */ /* 0x005fdc0003800000 */
[----:B------:R-:W-:Y:S05]  /*20ec0*/  @!P1 BRA `(.L_x_12690) ;  /* 0x00000000000c9947 */ /* 0x000fea0003800000 */
[----:B------:R-:W2:Y:S04]  /*20ed0*/  LDG.E R0, desc[UR36][R4.64] ;  /* 0x0000002404007981 */ /* 0x000ea8000c1e1900 */
[----:B-----5:R-:W2:Y:S02]  /*20ee0*/  LDG.E R3, desc[UR36][R4.64+0x4] ;  /* 0x0000042404037981 */ /* 0x020ea4000c1e1900 */
[----:B--2---:R-:W-:-:S07]  /*20ef0*/  IMAD.IADD R3, R3, 0x1, -R0 ;  /* 0x0000000103037824 */ /* 0x004fce00078e0a00 */
.L_x_12690:
[----:B-----5:R-:W-:Y:S01]  /*20f00*/  IMAD R18, R3, R76, RZ ;  /* 0x0000004c03127224 */ /* 0x020fe200078e02ff */
[----:B------:R-:W-:Y:S01]  /*20f10*/  R2UR UR15, R204 ;  /* 0x00000000cc0f72ca */ /* 0x000fe200000e0000 */
[----:B------:R-:W-:Y:S01]  /*20f20*/  VIADD R13, R206, UR60 ;  /* 0x0000003cce0d7c36 */ /* 0x000fe20008000000 */
[----:B------:R-:W-:Y:S01]  /*20f30*/  ISETP.NE.AND P1, PT, R76, 0x1, PT ;  /* 0x000000014c00780c */ /* 0x000fe20003f25270 */
[----:B------:R-:W-:Y:S01]  /*20f40*/  VIADD R5, R228, UR60 ;  /* 0x0000003ce4057c36 */ /* 0x000fe20008000000 */
[----:B------:R-:W-:Y:S02]  /*20f50*/  USHF.R.S32.HI UR18, URZ, 0x1f, UR61 ;  /* 0x0000001f3f127899 */ /* 0x000fe4000801143d */
[----:B------:R-:W-:Y:S01]  /*20f60*/  ISETP.GE.OR P2, PT, R13, R18, P0 ;  /* 0x000000120d00720c */ /* 0x000fe20000746670 */
[----:B------:R-:W-:-:S08]  /*20f70*/  ULDC.64 UR16, c[0x0][0xc90] ;  /* 0x0003240000107ab9 */ /* 0x000fd00000000a00 */
[----:B------:R-:W0:Y:S04]  /*20f80*/  @P1 LDC R2, c[0x0][0xcec] ;  /* 0x00033b00ff021b82 */ /* 0x000e280000000800 */
[----:B------:R-:W2:Y:S01]  /*20f90*/  @!P2 LDL R11, [R1+0x430] ;  /* 0x00043000010ba983 */ /* 0x000ea20000100800 */
[----:B------:R-:W-:Y:S01]  /*20fa0*/  USHF.R.S32.HI UR13, URZ, 0x1f, UR15 ;  /* 0x0000001f3f0d7899 */ /* 0x000fe2000801140f */
[----:B------:R-:W-:Y:S01]  /*20fb0*/  IMAD.MOV.U32 R0, RZ, RZ, R5 ;  /* 0x000000ffff007224 */ /* 0x000fe200078e0005 */
[----:B------:R-:W-:Y:S01]  /*20fc0*/  USHF.R.S32.HI UR11, URZ, 0x1f, UR4 ;  /* 0x0000001f3f0b7899 */ /* 0x000fe20008011404 */
[----:B------:R-:W1:Y:S01]  /*20fd0*/  @P1 LDC R3, c[0x0][0xcf0] ;  /* 0x00033c00ff031b82 */ /* 0x000e620000000800 */
[----:B------:R-:W-:Y:S01]  /*20fe0*/  UIMAD UR14, UR18, UR16, URZ ;  /* 0x00000010120e72a4 */ /* 0x000fe2000f8e023f */
[----:B------:R-:W-:Y:S01]  /*20ff0*/  UMOV UR10, UR4 ;  /* 0x00000004000a7c82 */ /* 0x000fe20008000000 */
[----:B------:R-:W-:-:S02]  /*21000*/  USEL UR13, UR13, URZ, !UP0 ;  /* 0x0000003f0d0d7287 */ /* 0x000fc4000c000000 */
[----:B------:R-:W-:Y:S02]  /*21010*/  UIMAD.WIDE.U32 UR8, UR61, UR16, UR10 ;  /* 0x000000103d0872a5 */ /* 0x000fe4000f8e000a */
[----:B------:R-:W-:Y:S02]  /*21020*/  UIMAD UR14, UR61, UR17, UR14 ;  /* 0x000000113d0e72a4 */ /* 0x000fe4000f8e020e */
[----:B------:R-:W-:Y:S01]  /*21030*/  USEL UR19, UR15, URZ, !UP0 ;  /* 0x0000003f0f137287 */ /* 0x000fe2000c000000 */
[----:B------:R-:W-:Y:S01]  /*21040*/  ULDC.64 UR16, c[0x0][0xc98] ;  /* 0x0003260000107ab9 */ /* 0x000fe20000000a00 */
[----:B------:R-:W-:Y:S02]  /*21050*/  UIADD3 UR9, UR9, UR14, URZ ;  /* 0x0000000e09097290 */ /* 0x000fe4000fffe03f */
[----:B------:R-:W-:Y:S01]  /*21060*/  UIMAD UR10, UR13, UR16, URZ ;  /* 0x000000100d0a72a4 */ /* 0x000fe2000f8e023f */
[----:B0-----:R-:W-:Y:S01]  /*21070*/  @P1 IMAD.HI.U32 R2, R5, R2, RZ ;  /* 0x0000000205021227 */ /* 0x001fe200078e00ff */
        /* <DEDUP_REMOVED lines=32> */
[----:B------:R-:W-:Y:S01]  /*21280*/  IADD3 R29, P5, R2, 0x4000, RZ ;  /* 0x00004000021d7810 */ /* 0x000fe20007fbe0ff */
[----:B------:R-:W-:Y:S01]  /*21290*/  IMAD.X R13, RZ, RZ, R3, P3 ;  /* 0x000000ffff0d7224 */ /* 0x000fe200018e0603 */
        /* <DEDUP_REMOVED lines=8> */
[----:B------:R-:W-:Y:S02]  /*21320*/  LOP3.LUT R32, R33, 0x380, RZ, 0xc0, !PT ;  /* 0x0000038021207812 */ /* 0x000fe400078ec0ff */
        /* <DEDUP_REMOVED lines=11> */
[----:B------:R-:W-:Y:S02]  /*213e0*/  LOP3.LUT R36, R37, 0x380, RZ, 0xc0, !PT ;  /* 0x0000038025247812 */ /* 0x000fe400078ec0ff */
[----:B------:R-:W-:-:S02]  /*213f0*/  LOP3.LUT R40, R41, 0x380, RZ, 0xc0, !PT ;  /* 0x0000038029287812 */ /* 0x000fc400078ec0ff */
[----:B------:R-:W-:Y:S02]  /*21400*/  LOP3.LUT R44, R45, 0x380, RZ, 0xc0, !PT ;  /* 0x000003802d2c7812 */ /* 0x000fe400078ec0ff */
[----:B------:R-:W-:Y:S02]  /*21410*/  LOP3.LUT R48, R49, 0x380, RZ, 0xc0, !PT ;  /* 0x0000038031307812 */ /* 0x000fe400078ec0ff */
[----:B------:R-:W-:Y:S01]  /*21420*/  LOP3.LUT R32, R32, R33, RZ, 0x3c, !PT ;  /* 0x0000002120207212 */ /* 0x000fe200078e3cff */
[----:B------:R-:W-:Y:S01]  /*21430*/  IMAD.X R33, RZ, RZ, R3, P6 ;  /* 0x000000ffff217224 */ /* 0x000fe200030e0603 */
[----:B------:R-:W-:Y:S02]  /*21440*/  IADD3 R53, P6, R2, 0xa000, RZ ;  /* 0x0000a00002357810 */ /* 0x000fe40007fde0ff */
[----:B------:R-:W-:Y:S02]  /*21450*/  SHF.R.U64 R36, R36, 0x3, RZ ;  /* 0x0000000324247819 */ /* 0x000fe400000012ff */
[----:B------:R-:W-:-:S02]  /*21460*/  SHF.R.U64 R40, R40, 0x3, RZ ;  /* 0x0000000328287819 */ /* 0x000fc400000012ff */
[----:B------:R-:W-:Y:S02]  /*21470*/  SHF.R.U64 R44, R44, 0x3, RZ ;  /* 0x000000032c2c7819 */ /* 0x000fe400000012ff */
[----:B------:R-:W-:Y:S02]  /*21480*/  SHF.R.U64 R48, R48, 0x3, RZ ;  /* 0x0000000330307819 */ /* 0x000fe400000012ff */
[----:B------:R-:W-:Y:S02]  /*21490*/  LOP3.LUT R52, R53, 0x380, RZ, 0xc0, !PT ;  /* 0x0000038035347812 */ /* 0x000fe400078ec0ff */
        /* <DEDUP_REMOVED lines=13> */
[----:B0-----:R-:W-:Y:S02]  /*21570*/  LOP3.LUT R9, R2, 0x380, RZ, 0xc0, !PT ;  /* 0x0000038002097812 */ /* 0x001fe400078ec0ff */
[----:B------:R-:W-:Y:S02]  /*21580*/  SHF.R.U64 R52, R52, 0x3, RZ ;  /* 0x0000000334347819 */ /* 0x000fe400000012ff */
[----:B------:R-:W-:-:S02]  /*21590*/  SHF.R.U64 R4, R4, 0x3, RZ ;  /* 0x0000000304047819 */ /* 0x000fc400000012ff */
[----:B------:R-:W-:Y:S02]  /*215a0*/  LOP3.LUT R56, R57, 0x380, RZ, 0xc0, !PT ;  /* 0x0000038039387812 */ /* 0x000fe400078ec0ff */
        /* <DEDUP_REMOVED lines=9> */
[----:B------:R-:W-:Y:S01]  /*21640*/  SHF.R.U64 R60, R60, 0x3, RZ ;  /* 0x000000033c3c7819 */ /* 0x000fe200000012ff */
[----:B------:R-:W-:Y:S01]  /*21650*/  IMAD.X R73, RZ, RZ, R3, P6 ;  /* 0x000000ffff497224 */ /* 0x000fe200030e0603 */
[----:B------:R-:W-:Y:S02]  /*21660*/  SHF.R.U64 R64, R64, 0x3, RZ ;  /* 0x0000000340407819 */ /* 0x000fe400000012ff */
        /* <DEDUP_REMOVED lines=11> */
[----:B------:R-:W-:-:S03]  /*21720*/  UIMAD UR10, UR11, UR14, URZ ;  /* 0x0000000e0b0a72a4 */ /* 0x000fc6000f8e023f */
[----:B------:R-:W-:Y:S01]  /*21730*/  SHF.R.U64 R0, R0, 0x3, RZ ;  /* 0x0000000300007819 */ /* 0x000fe200000012ff */
[----:B------:R-:W-:Y:S02]  /*21740*/  UIMAD.WIDE.U32 UR8, UR4, UR14, URZ ;  /* 0x0000000e040872a5 */ /* 0x000fe4000f8e003f */
[----:B------:R-:W-:Y:S01]  /*21750*/  UIMAD UR10, UR4, UR15, UR10 ;  /* 0x0000000f040a72a4 */ /* 0x000fe2000f8e020a */
[----:B------:R-:W-:Y:S01]  /*21760*/  LOP3.LUT R72, R0, R7, RZ, 0x3c, !PT ;  /* 0x0000000700487212 */ /* 0x000fe200078e3cff */
[----:B------:R-:W-:Y:S01]  /*21770*/  IMAD R0, R210, 0x20, R203 ;  /* 0x00000020d2007824 */ /* 0x000fe200078e02cb */
[----:B------:R-:W-:Y:S01]  /*21780*/  ULDC.64 UR14, c[0x0][0xbe8] ;  /* 0x0002fa00000e7ab9 */ /* 0x000fe20000000a00 */
[----:B------:R-:W-:Y:S02]  /*21790*/  UIADD3 UR9, UR9, UR10, URZ ;  /* 0x0000000a09097290 */ /* 0x000fe4000fffe03f */
[----:B------:R-:W-:Y:S02]  /*217a0*/  UIMAD UR4, UR18, UR14, URZ ;  /* 0x0000000e120472a4 */ /* 0x000fe4000f8e023f */
[----:B------:R-:W-:-:S02]  /*217b0*/  UIMAD.WIDE.U32 UR8, UR61, UR14, UR8 ;  /* 0x0000000e3d0872a5 */ /* 0x000fc4000f8e0008 */
        /* <DEDUP_REMOVED lines=14> */
[----:B0-----:R-:W0:Y:S01]  /*218a0*/  @P1 LDC R21, c[0x0][0xcf0] ;  /* 0x00033c00ff151b82 */ /* 0x001e220000000800 */
[----:B------:R-:W-:-:S02]  /*218b0*/  VIADD R20, R0, UR60 ;  /* 0x0000003c00147c36 */ /* 0x000fc40008000000 */
[----:B------:R-:W5:Y:S04]  /*218c0*/  LD.E.128 R12, desc[UR36][R12.64] ;  /* 0x000000240c0c7980 */ /* 0x000f68000c101d00 */
[----:B------:R-:W5:Y:S01]  /*218d0*/  LD.E.128 R24, desc[UR36][R24.64] ;  /* 0x0000002418187980 */ /* 0x000f62000c101d00 */
[----:B-1----:R-:W1:Y:S01]  /*218e0*/  @P1 LDC R3, c[0x0][0xcec] ;  /* 0x00033b00ff031b82 */ /* 0x002e620000000800 */
[----:B------:R-:W-:Y:S02]  /*218f0*/  IMAD.MOV.U32 R19, RZ, RZ, R20 ;  /* 0x000000ffff137224 */ /* 0x000fe400078e0014 */
[----:B------:R-:W5:Y:S01]  /*21900*/  LD.E.128 R28, desc[UR36][R28.64] ;  /* 0x000000241c1c7980 */ /* 0x000f62000c101d00 */
[----:B------:R-:W-:-:S03]  /*21910*/  IMAD.U32 R2, RZ, RZ, UR8 ;  /* 0x00000008ff027e24 */ /* 0x000fc6000f8e00ff */
[----:B------:R-:W5:Y:S04]  /*21920*/  LD.E.128 R32, desc[UR36][R32.64] ;  /* 0x0000002420207980 */ /* 0x000f68000c101d00 */
[----:B------:R-:W5:Y:S04]  /*21930*/  LD.E.128 R36, desc[UR36][R36.64] ;  /* 0x0000002424247980 */ /* 0x000f68000c101d00 */
[----:B------:R-:W5:Y:S04]  /*21940*/  LD.E.128 R40, desc[UR36][R40.64] ;  /* 0x0000002428287980 */ /* 0x000f68000c101d00 */
[----:B------:R-:W5:Y:S04]  /*21950*/  LD.E.128 R44, desc[UR36][R44.64] ;  /* 0x000000242c2c7980 */ /* 0x000f68000c101d00 */
[----:B------:R-:W5:Y:S01]  /*21960*/  LD.E.128 R48, desc[UR36][R48.64] ;  /* 0x0000002430307980 */ /* 0x000f62000c101d00 */
[----:B-1----:R-:W-:-:S03]  /*21970*/  @P1 IMAD.HI.U32 R0, R20, R3, RZ ;  /* 0x0000000314001227 */ /* 0x002fc600078e00ff */
[----:B------:R-:W5:Y:S02]  /*21980*/  LD.E.128 R52, desc[UR36][R52.64] ;  /* 0x0000002434347980 */ /* 0x000f64000c101d00 */
[----:B0-----:R-:W-:Y:S02]  /*21990*/  @P1 SHF.R.U32.HI R19, RZ, R21, R0 ;  /* 0x00000015ff131219 */ /* 0x001fe40000011600 */
        /* <DEDUP_REMOVED lines=14> */
[----:B------:R-:W-:Y:S01]  /*21a80*/  IMAD.WIDE.U32 R2, R19, UR10, R2 ;  /* 0x0000000a13027c25 */ /* 0x000fe2000f8e0002 */
[----:B------:R-:W-:Y:S01]  /*21a90*/  UIADD3 UR4, UR42, 0x32420, URZ ;  /* 0x000324202a047890 */ /* 0x000fe2000fffe03f */
[----:B------:R-:W-:Y:S01]  /*21aa0*/  @!PT LDS RZ, [RZ] ;  /* 0x00000000fffff984 */ /* 0x000fe20000000800 */
[----:B------:R-:W-:Y:S01]  /*21ab0*/  @!PT LDS RZ, [RZ] ;  /* 0x00000000fffff984 */ /* 0x000fe20000000800 */
[----:B------:R-:W-:Y:S01]  /*21ac0*/  @!PT LDS RZ, [RZ] ;  /* 0x00000000fffff984 */ /* 0x000fe20000000800 */
[----:B------:R-:W-:Y:S01]  /*21ad0*/  @!PT LDS RZ, [RZ] ;  /* 0x00000000fffff984 */ /* 0x000fe20000000800 */
[----:B------:R0:W-:Y:S06]  /*21ae0*/  MEMBAR.ALL.CTA ;  /* 0x0000000000007992 */ /* 0x0001ec0000008000 */
[----:B0-----:R-:W0:Y:S01]  /*21af0*/  FENCE.VIEW.ASYNC.S ;  /* 0x00000000000073c6 */ /* 0x001e220000000000 */
[----:B------:R-:W-:Y:S01]  /*21b00*/  IMAD.IADD R3, R3, 0x1, R77 ;  /* 0x0000000103037824 */ /* 0x000fe200078e024d */
[----:B------:R-:W-:Y:S01]  /*21b10*/  UPRMT UR4, URZ, 0x654, UR4 ;  /* 0x000006543f047896 */ /* 0x000fe20008000004 */
[----:B------:R-:W-:-:S02]  /*21b20*/  IMAD R0, R0, UR8, RZ ;  /* 0x0000000800007c24 */ /* 0x000fc4000f8e02ff */
[----:B------:R-:W-:Y:S02]  /*21b30*/  VIADD R19, R81, 0x20 ;  /* 0x0000002051137836 */ /* 0x000fe40000000000 */
[C---:B------:R-:W-:Y:S02]  /*21b40*/  IMAD R77, R21.reuse, UR9, R0 ;  /* 0x00000009154d7c24 */ /* 0x040fe4000f8e0200 */
        /* <DEDUP_REMOVED lines=8> */
[----:B------:R-:W-:Y:S01]  /*21bd0*/  LEA.HI.X R19, R2, UR9, R3, 0x1, P3 ;  /* 0x0000000902137c11 */ /* 0x000fe200098f0c03 */
[----:B------:R-:W-:Y:S04]  /*21be0*/  SYNCS.ARRIVE.TRANS64.RED.A1T0 RZ, [UR4], RZ ;  /* 0x000000ffffff79a7 */ /* 0x000fe80008100404 */
[----:B------:R0:W2:Y:S01]  /*21bf0*/  SHFL.IDX PT, R79, R19, RZ, 0x181f ;  /* 0x00181fff134f7589 */ /* 0x0000a200000e0000 */
        /* <DEDUP_REMOVED lines=18> */
.L_x_12692:
[----:B------:R-:W-:Y:S05]  /*21d20*/  BSYNC B1 ;  /* 0x0000000000017941 */ /* 0x000fea0003800000 */
.L_x_12691:
        /* <DEDUP_REMOVED lines=21> */
.L_x_12694:
[----:B------:R-:W-:Y:S05]  /*21e80*/  BSYNC B1 ;  /* 0x0000000000017941 */ /* 0x000fea0003800000 */
.L_x_12693:
        /* <DEDUP_REMOVED lines=21> */
.L_x_12696:
[----:B------:R-:W-:Y:S05]  /*21fe0*/  BSYNC B1 ;  /* 0x0000000000017941 */ /* 0x000fea0003800000 */
.L_x_12695:
[----:B0-----:R-:W-:Y:S01]  /*21ff0*/  VIADD R3, R81, 0x60 ;  /* 0x0000006051037836 */ /* 0x001fe20000000000 */
[----:B---3--:R-:W3:Y:S04]  /*22000*/  SHFL.IDX PT, R19, R19, 0x3, 0x181f ;  /* 0x00781f0013137f89 */ /* 0x008ee800000e0000 */
        /* <DEDUP_REMOVED lines=22> */
.L_x_12689:
[----:B------:R-:W-:Y:S01]  /*22170*/  R2UR UR4, R204 ;  /* 0x00000000cc0472ca */ /* 0x000fe200000e0000 */
[----:B------:R-:W-:Y:S01]  /*22180*/  ULDC.64 UR8, c[0x0][0xd00] ;  /* 0x0003400000087ab9 */ /* 0x000fe20000000a00 */
[----:B------:R-:W0:Y:S01]  /*22190*/  LDC R11, c[0x0][0xce8] ;  /* 0x00033a00ff0b7b82 */ /* 0x000e220000000800 */
[----:B------:R-:W-:-:S04]  /*221a0*/  UISETP.NE.U32.AND UP0, UPT, UR8, URZ, UPT ;  /* 0x0000003f0800728c */ /* 0x000fc8000bf05070 */
[----:B------:R-:W-:-:S03]  /*221b0*/  UISETP.NE.AND.EX UP0, UPT, UR9, URZ, UPT, UP0 ;  /* 0x0000003f0900728c */ /* 0x000fc6000bf05300 */
[----:B------:R-:W-:-:S03]  /*221c0*/  ULDC.64 UR8, c[0x0][0xd00] ;  /* 0x0003400000087ab9 */ /* 0x000fc60000000a00 */
[----:B------:R-:W-:Y:S01]  /*221d0*/  UIMAD.WIDE UR8, UR4, 0x4, UR8 ;  /* 0x00000004040878a5 */ /* 0x000fe2000f8e0208 */
[----:B------:R-:W-:-:S05]  /*221e0*/  PLOP3.LUT P2, PT, PT, PT, UP0, 0x80, 0x0 ;  /* 0x000000000000781c */ /* 0x000fca0003f4f008 */
[----:B------:R-:W-:Y:S02]  /*221f0*/  IMAD.U32 R2, RZ, RZ, UR8 ;  /* 0x00000008ff027e24 */ /* 0x000fe4000f8e00ff */
[----:B------:R-:W-:Y:S01]  /*22200*/  IMAD.U32 R3, RZ, RZ, UR9 ;  /* 0x00000009ff037e24 */ /* 0x000fe2000f8e00ff */
[----:B------:R-:W-:Y:S02]  /*22210*/  ULDC.64 UR8, c[0x0][0xd08] ;  /* 0x0003420000087ab9 */ /* 0x000fe40000000a00 */
[----:B------:R-:W-:-:S03]  /*22220*/  UISETP.NE.U32.AND UP1, UPT, UR8, URZ, UPT ;  /* 0x0000003f0800728c */ /* 0x000fc6000bf25070 */
[----:B------:R-:W2:Y:S01]  /*22230*/  @P2 LDG.E R6, desc[UR36][R2.64] ;  /* 0x0000002402062981 */ /* 0x000ea2000c1e1900 */
[----:B------:R-:W-:-:S06]  /*22240*/  UISETP.NE.AND.EX UP1, UPT, UR9, URZ, UPT, UP1 ;  /* 0x0000003f0900728c */ /* 0x000fcc000bf25310 */
[----:B------:R-:W-:-:S05]  /*22250*/  PLOP3.LUT P3, PT, PT, PT, UP1, 0x80, 0x0 ;  /* 0x000000000000781c */ /* 0x000fca0003f6f018 */
[----:B------:R-:W-:Y:S02]  /*22260*/  @UP1 ULDC.64 UR8, c[0x0][0xd08] ;  /* 0x0003420000081ab9 */ /* 0x000fe40000000a00 */
[----:B------:R-:W-:-:S03]  /*22270*/  @UP1 UIMAD.WIDE UR8, UR4, 0x4, UR8 ;  /* 0x00000004040818a5 */ /* 0x000fc6000f8e0208 */
[----:B------:R-:W-:Y:S02]  /*22280*/  ULDC UR4, c[0x0][0xb88] ;  /* 0x0002e20000047ab9 */ /* 0x000fe40000000800 */
[----:B------:R-:W-:Y:S02]  /*22290*/  IMAD.U32 R0, RZ, RZ, UR4 ;  /* 0x00000004ff007e24 */ /* 0x000fe4000f8e00ff */
        /* <DEDUP_REMOVED lines=14> */
.L_x_12698:
[----:B------:R-:W-:Y:S01]  /*22380*/  R2UR UR9, R204 ;  /* 0x00000000cc0972ca */ /* 0x000fe200000e0000 */
[----:B------:R-:W-:Y:S01]  /*22390*/  USHF.R.S32.HI UR11, URZ, 0x1f, UR4 ;  /* 0x0000001f3f0b7899 */ /* 0x000fe20008011404 */
[----:B------:R-:W-:Y:S11]  /*223a0*/  BSSY B1, `(.L_x_12699) ;  /* 0x000002e000017945 */ /* 0x000ff60003800000 */
[----:B------:R-:W-:-:S02]  /*223b0*/  USHF.R.S32.HI UR8, URZ, 0x1f, UR9 ;  /* 0x0000001f3f087899 */ /* 0x000fc40008011409 */
        /* <DEDUP_REMOVED lines=44> */
.L_x_12700:
[----:B------:R-:W-:Y:S05]  /*22680*/  BSYNC B1 ;  /* 0x0000000000017941 */ /* 0x000fea0003800000 */
.L_x_12699:
[----:B0-----:R-:W0:Y:S01]  /*22690*/  @P0 LDC R3, c[0x0][0xcf0] ;  /* 0x00033c00ff030b82 */ /* 0x001e220000000800 */
[----:B------:R-:W-:Y:S01]  /*226a0*/  ULDC.64 UR16, c[0x0][0xba0] ;  /* 0x0002e80000107ab9 */ /* 0x000fe20000000a00 */
[----:B------:R-:W-:Y:S01]  /*226b0*/  IMAD R2, R210, 0x20, R203 ;  /* 0x00000020d2027824 */ /* 0x000fe200078e02cb */
[----:B------:R-:W-:Y:S01]  /*226c0*/  UIMAD UR10, UR11, UR16, URZ ;  /* 0x000000100b0a72a4 */ /* 0x000fe2000f8e023f */
[----:B------:R-:W-:Y:S01]  /*226d0*/  BSSY B1, `(.L_x_12701) ;  /* 0x0000041000017945 */ /* 0x000fe20003800000 */
[----:B------:R-:W-:Y:S01]  /*226e0*/  UIMAD.WIDE.U32 UR8, UR4, UR16, URZ ;  /* 0x00000010040872a5 */ /* 0x000fe2000f8e003f */
[----:B------:R-:W-:Y:S01]  /*226f0*/  VIADD R6, R2, UR60 ;  /* 0x0000003c02067c36 */ /* 0x000fe20008000000 */
[----:B------:R-:W-:-:S03]  /*22700*/  UIMAD UR10, UR4, UR17, UR10 ;  /* 0x00000011040a72a4 */ /* 0x000fc6000f8e020a */
[----:B------:R-:W-:Y:S01]  /*22710*/  ULDC.64 UR16, c[0x0][0xbe8] ;  /* 0x0002fa0000107ab9 */ /* 0x000fe20000000a00 */
[----:B------:R-:W-:Y:S01]  /*22720*/  UIADD3 UR9, UR9, UR10, URZ ;  /* 0x0000000a09097290 */ /* 0x000fe2000fffe03f */
[----:B------:R-:W-:Y:S01]  /*22730*/  @P0 IMAD.HI.U32 R2, R6, R9, RZ ;  /* 0x0000000906020227 */ /* 0x000fe200078e00ff */
[----:B------:R-:W-:Y:S02]  /*22740*/  UIMAD UR4, UR13, UR16, URZ ;  /* 0x000000100d0472a4 */ /* 0x000fe4000f8e023f */
[----:B------:R-:W-:Y:S01]  /*22750*/  UIMAD.WIDE.U32 UR8, UR61, UR16, UR8 ;  /* 0x000000103d0872a5 */ /* 0x000fe2000f8e0008 */
[----:B------:R-:W-:Y:S01]  /*22760*/  IMAD.MOV.U32 R5, RZ, RZ, R6 ;  /* 0x000000ffff057224 */ /* 0x000fe200078e0006 */
[----:B------:R-:W-:Y:S01]  /*22770*/  UIMAD UR4, UR61, UR17, UR4 ;  /* 0x000000113d0472a4 */ /* 0x000fe2000f8e0204 */
[----:B------:R-:W-:-:S03]  /*22780*/  ULDC.64 UR10, c[0x0][0xbf0] ;  /* 0x0002fc00000a7ab9 */ /* 0x000fc60000000a00 */
[----:B------:R-:W-:Y:S02]  /*22790*/  UIADD3 UR9, UR9, UR4, URZ ;  /* 0x0000000409097290 */ /* 0x000fe4000fffe03f */
[----:B------:R-:W-:Y:S01]  /*227a0*/  UIMAD UR4, UR15, UR10, URZ ;  /* 0x0000000a0f0472a4 */ /* 0x000fe2000f8e023f */
[----:B0-----:R-:W-:Y:S01]  /*227b0*/  @P0 SHF.R.U32.HI R5, RZ, R3, R2 ;  /* 0x00000003ff050219 */ /* 0x001fe20000011602 */
[----:B------:R-:W-:Y:S02]  /*227c0*/  UIMAD.WIDE.U32 UR8, UR14, UR10, UR8 ;  /* 0x0000000a0e0872a5 */ /* 0x000fe4000f8e0008 */
[----:B------:R-:W-:Y:S01]  /*227d0*/  UIMAD UR4, UR14, UR11, UR4 ;  /* 0x0000000b0e0472a4 */ /* 0x000fe2000f8e0204 */
[--C-:B------:R-:W-:Y:S01]  /*227e0*/  SHF.R.S32.HI R2, RZ, 0x1f, R5.reuse ;  /* 0x0000001fff027819 */ /* 0x100fe20000011405 */
[----:B------:R-:W-:Y:S01]  /*227f0*/  IMAD.MOV R7, RZ, RZ, -R5 ;  /* 0x000000ffff077224 */ /* 0x000fe200078e0a05 */
[----:B------:R-:W-:Y:S01]  /*22800*/  ULDC.64 UR10, c[0x0][0xbe0] ;  /* 0x0002f800000a7ab9 */ /* 0x000fe20000000a00 */
[----:B------:R-:W-:-:S02]  /*22810*/  UIADD3 UR4, UR9, UR4, URZ ;  /* 0x0000000409047290 */ /* 0x000fc4000fffe03f */
[----:B------:R-:W-:Y:S02]  /*22820*/  IMAD.U32 R3, RZ, RZ, UR9 ;  /* 0x00000009ff037e24 */ /* 0x000fe4000f8e00ff */
[----:B------:R-:W-:Y:S02]  /*22830*/  IMAD R4, R2, UR10, RZ ;  /* 0x0000000a02047c24 */ /* 0x000fe4000f8e02ff */
[----:B------:R-:W-:Y:S02]  /*22840*/  IMAD R7, R11, R7, R6 ;  /* 0x000000070b077224 */ /* 0x000fe400078e0206 */
        /* <DEDUP_REMOVED lines=41> */
.L_x_12702:
[----:B------:R-:W-:Y:S05]  /*22ae0*/  BSYNC B1 ;  /* 0x0000000000017941 */ /* 0x000fea0003800000 */
.L_x_12701:
        /* <DEDUP_REMOVED lines=21> */
.L_x_12704:
[----:B------:R-:W-:Y:S05]  /*22c40*/  BSYNC B1 ;  /* 0x0000000000017941 */ /* 0x000fea0003800000 */
.L_x_12703:
        /* <DEDUP_REMOVED lines=21> */
.L_x_12706:
[----:B------:R-:W-:Y:S05]  /*22da0*/  BSYNC B1 ;  /* 0x0000000000017941 */ /* 0x000fea0003800000 */
.L_x_12705:
[----:B0-----:R-:W-:Y:S01]  /*22db0*/  VIADD R0, R6, 0x60 ;  /* 0x0000006006007836 */ /* 0x001fe20000000000 */
[----:B--2-4-:R-:W0:Y:S04]  /*22dc0*/  SHFL.IDX PT, R5, R5, 0x3, 0x181f ;  /* 0x00781f0005057f89 */ /* 0x014e2800000e0000 */
[----:B------:R-:W-:Y:S01]  /*22dd0*/  ISETP.GE.AND P0, PT, R0, R11, PT ;  /* 0x0000000b0000720c */ /* 0x000fe20003f06270 */
[----:B-1-3--:R1:W2:-:S12]  /*22de0*/  SHFL.IDX PT, R2, R4, 0x3, 0x181f ;  /* 0x00781f0004027f89 */ /* 0x00a29800000e0000 */
        /* <DEDUP_REMOVED lines=18> */
.L_x_12697:
[----:B------:R-:W-:Y:S05]  /*22f10*/  BSYNC B0 ;  /* 0x0000000000007941 */ /* 0x000fea0003800000 */
.L_x_12688:
[----:B------:R-:W-:Y:S02]  /*22f20*/  ULDC UR4, c[0x0][0xd3c] ;  /* 0x00034f0000047ab9 */ /* 0x000fe40000000800 */
[----:B------:R-:W-:-:S06]  /*22f30*/  UISETP.GE.AND UP0, UPT, UR6, UR4, UPT ;  /* 0x000000040600728c */ /* 0x000fcc000bf06270 */
[----:B------:R-:W-:-:S13]  /*22f40*/  PLOP3.LUT P0, PT, PT, PT, UP0, 0x80, 0x0 ;  /* 0x000000000000781c */ /* 0x000fda0003f0f008 */
[----:B------:R-:W-:Y:S05]  /*22f50*/  @!P0 BRA `(.L_x_12707) ;  /* 0xfffffde000b08947 */ /* 0x000fea000383ffff */
[----:B------:R-:W-:Y:S05]  /*22f60*/  EXIT ;  /* 0x000000000000794d */ /* 0x000fea0003800000 */
.L_x_12573:
[----:B------:R-:W-:-:S08]  /*22f70*/  NOP ;  /* 0x0000000000007918 */ /* 0x000fd00000000000 */
[----:B-1----:R-:W0:-:S00]  /*22f80*/  USETMAXREG.DEALLOC.CTAPOOL 0x28 ;  /* 0x00000028000079c8 */ /* 0x002e0000080e0500 */
        /* <DEDUP_REMOVED lines=14> */
.L_x_12708:
        /* <DEDUP_REMOVED lines=40> */
.L_x_12714:
        /* <DEDUP_REMOVED lines=12> */
.L_x_12713:
[----:B------:R-:W-:Y:S05]  /*233b0*/  BSYNC B0 ;  /* 0x0000000000007941 */ /* 0x000fea0003800000 */
.L_x_12712:
        /* <DEDUP_REMOVED lines=20> */
.L_x_12710:
        /* <DEDUP_REMOVED lines=20> */
.L_x_12715:
        /* <DEDUP_REMOVED lines=59> */
.L_x_12711:
[----:B------:R-:W-:Y:S01]  /*239f0*/  ULDC UR4, c[0x0][0xd3c] ;  /* 0x00034f0000047ab9 */ /* 0x000fe20000000800 */
[----:B------:R-:W-:Y:S02]  /*23a00*/  IMAD.MOV.U32 R17, RZ, RZ, RZ ;  /* 0x000000ffff117224 */ /* 0x000fe400078e00ff */
[----:B------:R-:W-:Y:S02]  /*23a10*/  IMAD.U32 R16, RZ, RZ, UR6 ;  /* 0x00000006ff107e24 */ /* 0x000fe4000f8e00ff */
[----:B------:R-:W-:Y:S02]  /*23a20*/  IMAD.MOV.U32 R18, RZ, RZ, RZ ;  /* 0x000000ffff127224 */ /* 0x000fe400078e00ff */
[----:B------:R-:W-:-:S07]  /*23a30*/  IMAD.U32 R19, RZ, RZ, UR4 ;  /* 0x00000004ff137e24 */ /* 0x000fce000f8e00ff */
.L_x_12716:
[----:B------:R-:W-:-:S13]  /*23a40*/  ISETP.NE.AND P0, PT, R5, RZ, PT ;  /* 0x000000ff0500720c */ /* 0x000fda0003f05270 */
[----:B------:R-:W0:Y:S01]  /*23a50*/  @!P0 S2R R3, SR_CgaCtaId ;  /* 0x0000000000038919 */ /* 0x000e220000008800 */
[----:B------:R-:W-:-:S04]  /*23a60*/  @!P0 MOV R0, 0x400 ;  /* 0x0000040000008802 */ /* 0x000fc80000000f00 */
[----:B0-----:R-:W-:-:S05]  /*23a70*/  @!P0 LEA R0, R3, R0, 0x18 ;  /* 0x0000000003008211 */ /* 0x001fca00078ec0ff */
[----:B------:R1:W-:Y:S01]  /*23a80*/  @!P0 STS.128 [R0+0x324d0], R16 ;  /* 0x0324d01000008388 */ /* 0x0003e20000000c00 */
[----:B------:R-:W-:Y:S06]  /*23a90*/  BAR.ARV 0x5, 0x180 ;  /* 0x0146000000007b1d */ /* 0x000fec0000002000 */
.L_x_12709:
        /* <DEDUP_REMOVED lines=14> */
[----:B-1----:R-:W-:Y:S02]  /*23b80*/  LOP3.LUT R3, R4, 0x7f, RZ, 0xc0, !PT ;  /* 0x0000007f04037812 */ /* 0x002fe400078ec0ff */
        /* <DEDUP_REMOVED lines=17> */
.L_x_12792:
        /* <DEDUP_REMOVED lines=41> */
.L_x_12718:
        /* <DEDUP_REMOVED lines=8> */
.L_x_12719:
        /* <DEDUP_REMOVED lines=9> */
.L_x_12720:
[----:B------:R-:W4:Y:S01]  /*24040*/  LDL R6, [R1+0x450] ;  /* 0x0004500001067983 */ /* 0x000f220000100800 */
[----:B012---:R-:W0:Y:S01]  /*24050*/  LDC R0, c[0x0][0x448] ;  /* 0x00011200ff007b82 */ /* 0x007e220000000800 */
[----:B------:R-:W-:Y:S01]  /*24060*/  IMAD.SHL.U32 R37, R17, 0x80, RZ ;  /* 0x0000008011257824 */ /* 0x000fe200078e00ff */
[----:B------:R-:W-:Y:S01]  /*24070*/  LOP3.LUT R23, R23, 0xfffeffff, RZ, 0xc0, !PT ;  /* 0xfffeffff17177812 */ /* 0x000fe200078ec0ff */
[----:B-----5:R-:W-:-:S05]  /*24080*/  IMAD.IADD R17, R7, 0x1, -R30 ;  /* 0x0000000107117824 */ /* 0x020fca00078e0a1e */
[----:B---3--:R-:W1:Y:S01]  /*24090*/  LDC.64 R2, c[0x0][0xad8] ;  /* 0x0002b600ff027b82 */ /* 0x008e620000000a00 */
[----:B0-----:R-:W-:Y:S01]  /*240a0*/  ISETP.NE.AND P2, PT, R0, 0x1, PT ;  /* 0x000000010000780c */ /* 0x001fe20003f45270 */
[----:B------:R-:W-:Y:S01]  /*240b0*/  VIADD R0, R37, 0x7f ;  /* 0x0000007f25007836 */ /* 0x000fe20000000000 */
[----:B-1----:R-:W-:-:S11]  /*240c0*/  ISETP.GE.AND P1, PT, R3, 0x1, PT ;  /* 0x000000010300780c */ /* 0x002fd60003f26270 */
[----:B------:R-:W0:Y:S01]  /*240d0*/  @P2 LDC R5, c[0x0][0x44c] ;  /* 0x00011300ff052b82 */ /* 0x000e220000000800 */
[----:B------:R-:W-:-:S07]  /*240e0*/  @P2 LOP3.LUT R23, R23, 0x10000, RZ, 0xfc, !PT ;  /* 0x0001000017172812 */ /* 0x000fce00078efcff */
[----:B------:R-:W1:Y:S01]  /*240f0*/  @P2 LDC R9, c[0x0][0x450] ;  /* 0x00011400ff092b82 */ /* 0x000e620000000800 */
[----:B0-----:R-:W-:-:S05]  /*24100*/  @P2 IMAD.HI.U32 R4, R0, R5, RZ ;  /* 0x0000000500042227 */ /* 0x001fca00078e00ff */
[----:B-1----:R-:W-:Y:S02]  /*24110*/  @P2 SHF.R.U32.HI R0, RZ, R9, R4 ;  /* 0x00000009ff002219 */ /* 0x002fe40000011604 */
[----:B----4-:R-:W-:-:S05]  /*24120*/  IADD3 R5, R17, 0x1, -R6 ;  /* 0x0000000111057810 */ /* 0x010fca0007ffe806 */
        /* <DEDUP_REMOVED lines=14> */
.L_x_12723:
[----:B------:R-:W-:-:S13]  /*24210*/  ISETP.NE.AND P0, PT, R3, 0x1, PT ;  /* 0x000000010300780c */ /* 0x000fda0003f05270 */
[----:B------:R-:W0:Y:S02]  /*24220*/  @P0 LDC.64 R4, c[0x0][0xae0] ;  /* 0x0002b800ff040b82 */ /* 0x000e240000000a00 */
[----:B0-----:R-:W-:-:S05]  /*24230*/  @P0 IMAD.HI.U32 R4, R0, R4, RZ ;  /* 0x0000000400040227 */ /* 0x001fca00078e00ff */
[----:B------:R-:W-:-:S07]  /*24240*/  @P0 SHF.R.U32.HI R0, RZ, R5, R4 ;  /* 0x00000005ff000219 */ /* 0x000fce0000011604 */
.L_x_12724:
[----:B------:R-:W-:Y:S05]  /*24250*/  BSYNC B0 ;  /* 0x0000000000007941 */ /* 0x000fea0003800000 */
.L_x_12722:
[----:B------:R-:W-:-:S05]  /*24260*/  IMAD R5, R0, R3, R3 ;  /* 0x0000000300057224 */ /* 0x000fca00078e0203 */
[----:B------:R-:W-:-:S07]  /*24270*/  VIMNMX R2, R2, R5, PT ;  /* 0x0000000502027248 */ /* 0x000fce0003fe0100 */
.L_x_12721:
        /* <DEDUP_REMOVED lines=29> */
.L_x_12727:
[----:B------:R-:W-:-:S13]  /*24450*/  ISETP.NE.AND P0, PT, R3, 0x1, PT ;  /* 0x000000010300780c */ /* 0x000fda0003f05270 */
[----:B------:R-:W1:Y:S02]  /*24460*/  @P0 LDC.64 R4, c[0x0][0xae0] ;  /* 0x0002b800ff040b82 */ /* 0x000e640000000a00 */
[----:B-1----:R-:W-:-:S05]  /*24470*/  @P0 IMAD.HI.U32 R4, R2, R4, RZ ;  /* 0x0000000402040227 */ /* 0x002fca00078e00ff */
[----:B------:R-:W-:-:S07]  /*24480*/  @P0 SHF.R.U32.HI R2, RZ, R5, R4 ;  /* 0x00000005ff020219 */ /* 0x000fce0000011604 */
.L_x_12728:
[----:B------:R-:W-:Y:S05]  /*24490*/  BSYNC B0 ;  /* 0x0000000000007941 */ /* 0x000fea0003800000 */
.L_x_12726:
[----:B------:R-:W-:-:S05]  /*244a0*/  IMAD R3, R2, R3, RZ ;  /* 0x0000000302037224 */ /* 0x000fca00078e02ff */
[----:B------:R-:W-:-:S07]  /*244b0*/  VIMNMX R0, R0, R3, !PT ;  /* 0x0000000300007248 */ /* 0x000fce0007fe0100 */
.L_x_12725:
        /* <DEDUP_REMOVED lines=24> */
.L_x_12730:
        /* <DEDUP_REMOVED lines=20> */
.L_x_12733:
[----:B------:R-:W-:Y:S05]  /*24780*/  BSYNC B6 ;  /* 0x0000000000067941 */ /* 0x000fea0003800000 */
.L_x_12732:
        /* <DEDUP_REMOVED lines=20> */
.L_x_12736:
        /* <DEDUP_REMOVED lines=15> */
.L_x_12735:
[----:B------:R-:W-:Y:S05]  /*249c0*/  BSYNC B6 ;  /* 0x0000000000067941 */ /* 0x000fea0003800000 */
.L_x_12734:
[----:B------:R-:W1:Y:S01]  /*249d0*/  S2R R20, SR_TID.X ;  /* 0x0000000000147919 */ /* 0x000e620000002100 */
[----:B------:R-:W-:Y:S01]  /*249e0*/  ULDC.64 UR4, c[0x0][0xaf0] ;  /* 0x0002bc0000047ab9 */ /* 0x000fe20000000a00 */
[----:B------:R-:W-:Y:S01]  /*249f0*/  IMAD.MOV.U32 R28, RZ, RZ, R19 ;  /* 0x000000ffff1c7224 */ /* 0x000fe200078e0013 */
[----:B------:R-:W-:Y:S01]  /*24a00*/  ISETP.NE.U32.AND P0, PT, RZ, UR4, PT ;  /* 0x00000004ff007c0c */ /* 0x000fe2000bf05070 */
[----:B------:R-:W-:-:S03]  /*24a10*/  ULDC UR4, c[0x0][0x320] ;  /* 0x0000c80000047ab9 */ /* 0x000fc60000000800 */
[----:B------:R-:W-:-:S13]  /*24a20*/  ISETP.NE.AND.EX P0, PT, RZ, UR5, PT, P0 ;  /* 0x00000005ff007c0c */ /* 0x000fda000bf05300 */
[----:B------:R-:W2:Y:S01]  /*24a30*/  @P0 LDC.64 R2, c[0x0][0xaf0] ;  /* 0x0002bc00ff020b82 */ /* 0x000ea20000000a00 */
[----:B-1----:R-:W-:Y:S01]  /*24a40*/  IMAD.SHL.U32 R34, R20, 0x8, RZ ;  /* 0x0000000814227824 */ /* 0x002fe200078e00ff */
[----:B------:R-:W-:-:S06]  /*24a50*/  LOP3.LUT R23, R23, 0xffffffef, RZ, 0xc0, !PT ;  /* 0xffffffef17177812 */ /* 0x000fcc00078ec0ff */
[----:B------:R-:W1:Y:S01]  /*24a60*/  LDC R20, c[0x0][0x430] ;  /* 0x00010c00ff147b82 */ /* 0x000e620000000800 */
[----:B------:R-:W-:-:S04]  /*24a70*/  LOP3.LUT R34, R34, 0x38, RZ, 0xc0, !PT ;  /* 0x0000003822227812 */ /* 0x000fc800078ec0ff */
[----:B------:R-:W-:Y:S01]  /*24a80*/  LOP3.LUT R32, R34, 0x40, RZ, 0xfc, !PT ;  /* 0x0000004022207812 */ /* 0x000fe200078efcff */
[----:B--2---:R-:W-:-:S03]  /*24a90*/  @P0 IMAD.WIDE R2, R19, 0x4, R2 ;  /* 0x0000000413020825 */ /* 0x004fc600078e0202 */
        /* <DEDUP_REMOVED lines=17> */
.L_x_12810:
[----:B------:R-:W1:Y:S01]  /*24bb0*/  S2R R2, SR_TID.X ;  /* 0x0000000000027919 */ /* 0x000e620000002100 */
[----:B------:R-:W-:Y:S01]  /*24bc0*/  ISETP.NE.AND P1, PT, R20, 0x1, PT ;  /* 0x000000011400780c */ /* 0x000fe20003f25270 */
[----:B------:R-:W-:Y:S01]  /*24bd0*/  IMAD.MOV.U32 R36, RZ, RZ, RZ ;  /* 0x000000ffff247224 */ /* 0x000fe200078e00ff */
[----:B-----5:R-:W-:Y:S01]  /*24be0*/  SHF.R.S32.HI R32, RZ, 0x1f, R28 ;  /* 0x0000001fff207819 */ /* 0x020fe2000001141c */
[----:B------:R-:W2:Y:S01]  /*24bf0*/  S2R R3, SR_TID.X ;  /* 0x0000000000037919 */ /* 0x000ea20000002100 */
[----:B------:R-:W-:-:S09]  /*24c00*/  LOP3.LUT R23, R23, 0xffff7fff, RZ, 0xc0, !PT ;  /* 0xffff7fff17177812 */ /* 0x000fd200078ec0ff */
[----:B------:R-:W3:Y:S01]  /*24c10*/  @P1 LDC R5, c[0x0][0x434] ;  /* 0x00010d00ff051b82 */ /* 0x000ee20000000800 */
[----:B------:R-:W-:-:S07]  /*24c20*/  @P1 LOP3.LUT R23, R23, 0x8000, RZ, 0xfc, !PT ;  /* 0x0000800017171812 */ /* 0x000fce00078efcff */
[----:B------:R-:W4:Y:S01]  /*24c30*/  @P1 LDC R4, c[0x0][0x438] ;  /* 0x00010e00ff041b82 */ /* 0x000f220000000800 */
[----:B-1----:R-:W-:Y:S01]  /*24c40*/  LOP3.LUT R2, R2, 0x7f, RZ, 0xc0, !PT ;  /* 0x0000007f02027812 */ /* 0x002fe200078ec0ff */
[----:B--2---:R-:W-:-:S03]  /*24c50*/  IMAD.SHL.U32 R10, R3, 0x10, RZ ;  /* 0x00000010030a7824 */ /* 0x004fc600078e00ff */
[----:B------:R-:W-:-:S04]  /*24c60*/  SHF.R.U32.HI R2, RZ, 0x3, R2 ;  /* 0x00000003ff027819 */ /* 0x000fc80000011602 */
[----:B------:R-:W-:-:S05]  /*24c70*/  LOP3.LUT R10, R2, 0x70, R10, 0xf8, !PT ;  /* 0x00000070020a7812 */ /* 0x000fca00078ef80a */
[----:B------:R-:W-:-:S05]  /*24c80*/  IMAD R8, R0, 0x60, R10 ;  /* 0x0000006000087824 */ /* 0x000fca00078e020a */
[C---:B------:R-:W-:Y:S01]  /*24c90*/  ISETP.GE.AND P0, PT, R8.reuse, R17, PT ;  /* 0x000000110800720c */ /* 0x040fe20003f06270 */
[----:B------:R-:W-:-:S03]  /*24ca0*/  IMAD.IADD R8, R8, 0x1, R30 ;  /* 0x0000000108087824 */ /* 0x000fc600078e021e */
[----:B------:R-:W-:Y:S01]  /*24cb0*/  ISETP.GT.U32.OR P0, PT, R10, 0x5f, P0 ;  /* 0x0000005f0a00780c */ /* 0x000fe20000704470 */
[----:B---3--:R-:W-:-:S04]  /*24cc0*/  @P1 IMAD.HI.U32 R5, R8, R5, RZ ;  /* 0x0000000508051227 */ /* 0x008fc800078e00ff */
[----:B------:R-:W-:Y:S01]  /*24cd0*/  IMAD.MOV.U32 R6, RZ, RZ, R8 ;  /* 0x000000ffff067224 */ /* 0x000fe200078e0008 */
[----:B----4-:R-:W-:-:S07]  /*24ce0*/  @P1 SHF.R.U32.HI R6, RZ, R4, R5 ;  /* 0x00000004ff061219 */ /* 0x010fce0000011605 */
[----:B------:R-:W1:Y:S01]  /*24cf0*/  @!P0 LDC.64 R2, c[0x0][0x428] ;  /* 0x00010a00ff028b82 */ /* 0x000e620000000a00 */
[----:B------:R-:W-:-:S07]  /*24d00*/  @!P0 SHF.R.S32.HI R7, RZ, 0x1f, R6 ;  /* 0x0000001fff078819 */ /* 0x000fce0000011406 */
[----:B------:R-:W2:Y:S01]  /*24d10*/  @!P0 LDC.64 R4, c[0x0][0x418] ;  /* 0x00010600ff048b82 */ /* 0x000ea20000000a00 */
[----:B-1----:R-:W-:-:S04]  /*24d20*/  @!P0 IMAD R9, R32, R2, RZ ;  /* 0x0000000220098224 */ /* 0x002fc800078e02ff */
[C---:B------:R-:W-:Y:S02]  /*24d30*/  @!P0 IMAD R9, R28.reuse, R3, R9 ;  /* 0x000000031c098224 */ /* 0x040fe400078e0209 */
[----:B------:R-:W-:-:S04]  /*24d40*/  @!P0 IMAD.WIDE.U32 R2, R28, R2, R6 ;  /* 0x000000021c028225 */ /* 0x000fc800078e0006 */
[----:B------:R-:W-:Y:S01]  /*24d50*/  @!P0 IMAD.IADD R9, R3, 0x1, R9 ;  /* 0x0000000103098824 */ /* 0x000fe200078e0209 */
[----:B--2---:R-:W-:Y:S01]  /*24d60*/  @!P0 LEA R4, P1, R2, R4, 0x2 ;  /* 0x0000000402048211 */ /* 0x004fe200078210ff */
[----:B------:R-:W-:-:S03]  /*24d70*/  IMAD.MOV R3, RZ, RZ, -R6 ;  /* 0x000000ffff037224 */ /* 0x000fc600078e0a06 */
[----:B------:R-:W-:Y:S01]  /*24d80*/  @!P0 LEA.HI.X R5, R2, R5, R9, 0x2, P1 ;  /* 0x0000000502058211 */ /* 0x000fe200008f1409 */
[----:B------:R-:W-:Y:S02]  /*24d90*/  IMAD R3, R20, R3, R8 ;  /* 0x0000000314037224 */ /* 0x000fe400078e0208 */
[----:B------:R-:W-:Y:S02]  /*24da0*/  IMAD.U32 R2, RZ, RZ, UR38 ;  /* 0x00000026ff027e24 */ /* 0x000fe4000f8e00ff */
[----:B------:R1:W5:Y:S01]  /*24db0*/  @!P0 LDG.E R36, desc[UR36][R4.64] ;  /* 0x0000002404248981 */ /* 0x000362000c1e1900 */
[----:B------:R-:W-:Y:S02]  /*24dc0*/  ISETP.GT.U32.AND P1, PT, R10, 0x5f, PT ;  /* 0x0000005f0a00780c */ /* 0x000fe40003f24070 */
[----:B------:R-:W-:Y:S01]  /*24dd0*/  ISETP.NE.AND P0, PT, R2, 0x3, PT ;  /* 0x000000030200780c */ /* 0x000fe20003f05270 */
[----:B------:R2:W-:Y:S01]  /*24de0*/  STL [R1+0x454], R3 ;  /* 0x0004540301007387 */ /* 0x0005e20000100800 */
[----:B------:R-:W-:-:S02]  /*24df0*/  LOP3.LUT R23, R23, 0xfffffbff, RZ, 0xc0, !PT ;  /* 0xfffffbff17177812 */ /* 0x000fc400078ec0ff */
[----:B------:R-:W-:Y:S02]  /*24e00*/  SHF.R.S32.HI R27, RZ, 0x1f, R18 ;  /* 0x0000001fff1b7819 */ /* 0x000fe40000011412 */
[----:B--2---:R-:W-:-:S07]  /*24e10*/  SEL R3, RZ, 0x1, P2 ;  /* 0x00000001ff037807 */ /* 0x004fce0001000000 */
[----:B------:R-:W-:Y:S01]  /*24e20*/  @P0 LOP3.LUT R23, R23, 0x400, RZ, 0xfc, !PT ;  /* 0x0000040017170812 */ /* 0x000fe200078efcff */
[----:B------:R1:W-:Y:S03]  /*24e30*/  STL [R1+0x474], R3 ;  /* 0x0004740301007387 */ /* 0x0003e60000100800 */
[----:B------:R-:W-:-:S04]  /*24e40*/  LOP3.LUT R23, R23, 0xffffffdf, RZ, 0xc0, !PT ;  /* 0xffffffdf17177812 */ /* 0x000fc800078ec0ff */
[----:B------:R-:W-:Y:S01]  /*24e50*/  @P1 LOP3.LUT R23, R23, 0x20, RZ, 0xfc, !PT ;  /* 0x0000002017171812 */ /* 0x000fe200078efcff */
[----:B------:R-:W-:Y:S06]  /*24e60*/  @!P0 BRA `(.L_x_12738) ;  /* 0x0000000000048947 */ /* 0x000fec0003800000 */
[----:B------:R-:W-:Y:S01]  /*24e70*/  BPT.TRAP 0x1 ;  /* 0x000000040000795c */ /* 0x000fe20000300000 */
.L_x_12738:
[----:B0-----:R-:W-:Y:S01]  /*24e80*/  IMAD R31, R0, -0x60, R17 ;  /* 0xffffffa0001f7824 */ /* 0x001fe200078e0211 */
[----:B------:R-:W-:Y:S01]  /*24e90*/  SHF.L.U32 R0, R26, 0x1f, RZ ;  /* 0x0000001f1a007819 */ /* 0x000fe200000006ff */
[----:B------:R-:W-:Y:S01]  /*24ea0*/  IMAD R17, R24, 0x8, R22 ;  /* 0x0000000818117824 */ /* 0x000fe200078e0216 */
[----:B------:R-:W-:Y:S03]  /*24eb0*/  BSSY B0, `(.L_x_12739) ;  /* 0x0000003000007945 */ /* 0x000fe60003800000 */
[----:B------:R-:W0:Y:S02]  /*24ec0*/  SYNCS.PHASECHK.TRANS64.TRYWAIT P0, [R17+URZ+0x32440], R0 ;  /* 0x03244000110075a7 */ /* 0x000e24000800017f */
[----:B0-----:R-:W-:Y:S05]  /*24ed0*/  @!P0 BRA `(.L_x_12740) ;  /* 0x0000004800908947 */ /* 0x001fea0003800000 */
.L_x_12811:
[----:B------:R-:W-:Y:S05]  /*24ee0*/  BSYNC B0 ;  /* 0x0000000000007941 */ /* 0x000fea0003800000 */
.L_x_12739:
[----:B------:R-:W0:Y:S01]  /*24ef0*/  LDL R2, [R1+0x454] ;  /* 0x0004540001027983 */ /* 0x000e220000100800 */
[----:B------:R-:W-:Y:S01]  /*24f00*/  ULDC.64 UR4, c[0x0][0x300] ;  /* 0x0000c00000047ab9 */ /* 0x000fe20000000a00 */
[----:B-1---5:R-:W-:Y:S02]  /*24f10*/  SHF.R.S32.HI R4, RZ, 0x1f, R36 ;  /* 0x0000001fff047819 */ /* 0x022fe40000011424 */
        /* <DEDUP_REMOVED lines=87> */
.L_x_12825:
        /* <DEDUP_REMOVED lines=10> */
.L_x_12742:
        /* <DEDUP_REMOVED lines=10> */
.L_x_12743:
        /* <DEDUP_REMOVED lines=31> */
.L_x_12745:
[----:B------:R-:W-:Y:S05]  /*257c0*/  BSYNC B6 ;  /* 0x0000000000067941 */ /* 0x000fea0003800000 */
.L_x_12744:
[----:B------:R-:W3:Y:S01]  /*257d0*/  LDL R20, [R1+0x45c] ;  /* 0x00045c0001147983 */ /* 0x000ee20000100800 */
[----:B------:R-:W-:Y:S01]  /*257e0*/  IMAD.MOV.U32 R21, RZ, RZ, R34 ;  /* 0x000000ffff157224 */ /* 0x000fe200078e0022 */
[----:B------:R-:W-:Y:S01]  /*257f0*/  ULDC.64 UR4, c[0x0][0x298] ;  /* 0x0000a60000047ab9 */ /* 0x000fe20000000a00 */
[----:B0-----:R-:W0:Y:S01]  /*25800*/  LDC R5, c[0x0][0x448] ;  /* 0x00011200ff057b82 */ /* 0x001e220000000800 */
[----:B------:R-:W4:Y:S01]  /*25810*/  S2R R2, SR_TID.X ;  /* 0x0000000000027919 */ /* 0x000f220000002100 */
[----:B------:R-:W5:Y:S01]  /*25820*/  S2R R34, SR_TID.X ;  /* 0x0000000000227919 */ /* 0x000f620000002100 */
[----:B----4-:R-:W-:-:S04]  /*25830*/  LOP3.LUT R2, R2, 0x7f, RZ, 0xc0, !PT ;  /* 0x0000007f02027812 */ /* 0x010fc800078ec0ff */
[----:B--2---:R-:W-:Y:S02]  /*25840*/  SHF.R.U32.HI R0, RZ, 0x3, R2 ;  /* 0x00000003ff007819 */ /* 0x004fe40000011602 */
[----:B------:R-:W2:Y:S01]  /*25850*/  LDC R2, c[0x0][0x448] ;  /* 0x00011200ff027b82 */ /* 0x000ea20000000800 */
[----:B---3--:R-:W-:Y:S02]  /*25860*/  IMAD.MOV.U32 R4, RZ, RZ, R20 ;  /* 0x000000ffff047224 */ /* 0x008fe400078e0014 */
[----:B------:R-:W3:Y:S01]  /*25870*/  LDL R20, [R1+0x458] ;  /* 0x0004580001147983 */ /* 0x000ee20000100800 */
[----:B--2---:R-:W-:Y:S01]  /*25880*/  ISETP.NE.AND P6, PT, R2, 0x1, PT ;  /* 0x000000010200780c */ /* 0x004fe20003fc5270 */
[----:B-----5:R-:W-:Y:S02]  /*25890*/  IMAD.SHL.U32 R34, R34, 0x10, RZ ;  /* 0x0000001022227824 */ /* 0x020fe400078e00ff */
[----:B------:R-:W-:Y:S01]  /*258a0*/  IMAD R4, R4, UR4, RZ ;  /* 0x0000000404047c24 */ /* 0x000fe2000f8e02ff */
[----:B------:R-:W2:Y:S02]  /*258b0*/  S2R R6, SR_TID.X ;  /* 0x0000000000067919 */ /* 0x000ea40000002100 */
[----:B------:R-:W-:Y:S01]  /*258c0*/  LOP3.LUT R34, R0, 0x70, R34, 0xf8, !PT ;  /* 0x0000007000227812 */ /* 0x000fe200078ef822 */
[----:B------:R-:W-:-:S04]  /*258d0*/  IMAD R4, R35, UR5, R4 ;  /* 0x0000000523047c24 */ /* 0x000fc8000f8e0204 */
[----:B------:R-:W-:Y:S02]  /*258e0*/  IMAD.IADD R34, R34, 0x1, R37 ;  /* 0x0000000122227824 */ /* 0x000fe400078e0225 */
[----:B------:R-:W4:Y:S02]  /*258f0*/  @P6 LDC R3, c[0x0][0x44c] ;  /* 0x00011300ff036b82 */ /* 0x000f240000000800 */
[----:B------:R-:W-:-:S06]  /*25900*/  IMAD.MOV.U32 R0, RZ, RZ, R34 ;  /* 0x000000ffff007224 */ /* 0x000fcc00078e0022 */
[----:B------:R-:W5:Y:S01]  /*25910*/  @P6 LDC R2, c[0x0][0x450] ;  /* 0x00011400ff026b82 */ /* 0x000f620000000800 */
[----:B----4-:R-:W-:-:S05]  /*25920*/  @P6 IMAD.HI.U32 R3, R34, R3, RZ ;  /* 0x0000000322036227 */ /* 0x010fca00078e00ff */
[----:B-----5:R-:W-:Y:S01]  /*25930*/  @P6 SHF.R.U32.HI R0, RZ, R2, R3 ;  /* 0x00000002ff006219 */ /* 0x020fe20000011603 */
        /* <DEDUP_REMOVED lines=9> */
[----:B--2---:R-:W-:-:S04]  /*259d0*/  LOP3.LUT R21, R6, 0x7f, RZ, 0xc0, !PT ;  /* 0x0000007f06157812 */ /* 0x004fc800078ec0ff */
[----:B------:R-:W-:Y:S01]  /*259e0*/  SHF.R.U32.HI R21, RZ, 0x3, R21 ;  /* 0x00000003ff157819 */ /* 0x000fe20000011615 */
[C---:B---3--:R-:W-:Y:S02]  /*259f0*/  IMAD R4, R20.reuse, UR5, R4 ;  /* 0x0000000514047c24 */ /* 0x048fe4000f8e0204 */
[----:B------:R-:W-:Y:S01]  /*25a00*/  IMAD.WIDE.U32 R2, R20, UR4, R2 ;  /* 0x0000000414027c25 */ /* 0x000fe2000f8e0002 */
[----:B------:R-:W-:-:S03]  /*25a10*/  ULDC.64 UR4, c[0x0][0x2d0] ;  /* 0x0000b40000047ab9 */ /* 0x000fc60000000a00 */
[----:B------:R-:W-:Y:S01]  /*25a20*/  IMAD.IADD R3, R3, 0x1, R4 ;  /* 0x0000000103037824 */ /* 0x000fe200078e0204 */
[----:B------:R-:W-:Y:S01]  /*25a30*/  SHF.R.S32.HI R4, RZ, 0x1f, R0 ;  /* 0x0000001fff047819 */ /* 0x000fe20000011400 */
[----:B------:R-:W-:Y:S02]  /*25a40*/  IMAD.SHL.U32 R20, R6, 0x8, RZ ;  /* 0x0000000806147824 */ /* 0x000fe400078e00ff */
[----:B------:R-:W-:-:S03]  /*25a50*/  IMAD.WIDE.U32 R2, R0, UR4, R2 ;  /* 0x0000000400027c25 */ /* 0x000fc6000f8e0002 */
[----:B------:R-:W-:Y:S01]  /*25a60*/  LOP3.LUT R20, R20, 0x38, RZ, 0xc0, !PT ;  /* 0x0000003814147812 */ /* 0x000fe200078ec0ff */
[----:B------:R-:W-:-:S04]  /*25a70*/  IMAD R4, R4, UR4, RZ ;  /* 0x0000000404047c24 */ /* 0x000fc8000f8e02ff */
[----:B------:R-:W-:Y:S01]  /*25a80*/  IMAD R4, R0, UR5, R4 ;  /* 0x0000000500047c24 */ /* 0x000fe2000f8e0204 */
[----:B------:R-:W-:Y:S01]  /*25a90*/  ULDC.64 UR4, c[0x0][0x2c8] ;  /* 0x0000b20000047ab9 */ /* 0x000fe20000000a00 */
[----:B------:R-:W-:Y:S02]  /*25aa0*/  IMAD.MOV R0, RZ, RZ, -R0 ;  /* 0x000000ffff007224 */ /* 0x000fe400078e0a00 */
[----:B------:R-:W-:Y:S02]  /*25ab0*/  IMAD.IADD R3, R3, 0x1, R4 ;  /* 0x0000000103037824 */ /* 0x000fe400078e0204 */
[----:B0-----:R-:W-:-:S04]  /*25ac0*/  IMAD R0, R5, R0, R34 ;  /* 0x0000000005007224 */ /* 0x001fc800078e0222 */
        /* <DEDUP_REMOVED lines=13> */
[----:B------:R-:W-:Y:S01]  /*25ba0*/  IMAD.IADD R37, R21, 0x1, R37 ;  /* 0x0000000115257824 */ /* 0x000fe200078e0225 */
[----:B------:R-:W-:Y:S02]  /*25bb0*/  LOP3.LUT R23, R23, 0xffffdfff, RZ, 0xc0, !PT ;  /* 0xffffdfff17177812 */ /* 0x000fe400078ec0ff */
[----:B------:R-:W0:Y:S01]  /*25bc0*/  SHFL.IDX PT, R3, R0, RZ, 0x181f ;  /* 0x00181fff00037589 */ /* 0x000e2200000e0000 */
[----:B------:R-:W-:-:S03]  /*25bd0*/  VIADD R6, R37, 0x10 ;  /* 0x0000001025067836 */ /* 0x000fc60000000000 */
[----:B------:R-:W-:Y:S04]  /*25be0*/  SHFL.IDX PT, R12, R0, 0x1, 0x181f ;  /* 0x00381f00000c7f89 */ /* 0x000fe800000e0000 */
[----:B------:R-:W-:Y:S04]  /*25bf0*/  SHFL.IDX PT, R10, R0, 0x2, 0x181f ;  /* 0x00581f00000a7f89 */ /* 0x000fe800000e0000 */
[----:B------:R-:W-:Y:S01]  /*25c00*/  SHFL.IDX PT, R9, R0, 0x3, 0x181f ;  /* 0x00781f0000097f89 */ /* 0x000fe200000e0000 */
[----:B--2---:R-:W-:-:S03]  /*25c10*/  IMAD R5, R2, R5, RZ ;  /* 0x0000000502057224 */ /* 0x004fc600078e02ff */
[----:B------:R-:W2:Y:S02]  /*25c20*/  SHFL.IDX PT, R2, R4, RZ, 0x181f ;  /* 0x00181fff04027589 */ /* 0x000ea400000e0000 */
[CC--:B------:R-:W-:Y:S02]  /*25c30*/  ISETP.GE.AND P6, PT, R37.reuse, R5.reuse, PT ;  /* 0x000000052500720c */ /* 0x0c0fe40003fc6270 */
[----:B------:R-:W-:Y:S01]  /*25c40*/  ISETP.GE.AND P5, PT, R6, R5, PT ;  /* 0x000000050600720c */ /* 0x000fe20003fa6270 */
[----:B------:R-:W-:-:S05]  /*25c50*/  VIADD R6, R37, 0x20 ;  /* 0x0000002025067836 */ /* 0x000fca0000000000 */
[----:B------:R-:W-:-:S05]  /*25c60*/  ISETP.GE.AND P3, PT, R6, R5, PT ;  /* 0x000000050600720c */ /* 0x000fca0003f66270 */
[----:B0-----:R-:W-:Y:S02]  /*25c70*/  @!P6 LEA R3, P1, R20, R3, 0x1 ;  /* 0x000000031403e211 */ /* 0x001fe400078208ff */
[----:B------:R-:W-:-:S04]  /*25c80*/  @P6 LOP3.LUT R23, R23, 0x2000, RZ, 0xfc, !PT ;  /* 0x0000200017176812 */ /* 0x000fc800078efcff */
[----:B------:R-:W-:Y:S01]  /*25c90*/  LOP3.LUT R23, R23, 0xffffefff, RZ, 0xc0, !PT ;  /* 0xffffefff17177812 */ /* 0x000fe200078ec0ff */
[----:B--2---:R-:W-:Y:S01]  /*25ca0*/  @!P6 IMAD.X R8, RZ, RZ, R2, P1 ;  /* 0x000000ffff08e224 */ /* 0x004fe200008e0602 */
[----:B------:R-:W-:Y:S01]  /*25cb0*/  @!P5 LEA R12, P1, R20, R12, 0x1 ;  /* 0x0000000c140cd211 */ /* 0x000fe200078208ff */
[----:B------:R-:W0:Y:S01]  /*25cc0*/  SHFL.IDX PT, R2, R4, 0x1, 0x181f ;  /* 0x00381f0004027f89 */ /* 0x000e2200000e0000 */
[----:B------:R-:W-:-:S04]  /*25cd0*/  @P5 LOP3.LUT R23, R23, 0x1000, RZ, 0xfc, !PT ;  /* 0x0000100017175812 */ /* 0x000fc800078efcff */
[----:B------:R-:W-:-:S04]  /*25ce0*/  LOP3.LUT R23, R23, 0xfffff7ff, RZ, 0xc0, !PT ;  /* 0xfffff7ff17177812 */ /* 0x000fc800078ec0ff */
[----:B------:R-:W-:-:S04]  /*25cf0*/  @P3 LOP3.LUT R23, R23, 0x800, RZ, 0xfc, !PT ;  /* 0x0000080017173812 */ /* 0x000fc800078efcff */
[----:B------:R-:W-:Y:S01]  /*25d00*/  LOP3.LUT R23, R23, 0xfffffdff, RZ, 0xc0, !PT ;  /* 0xfffffdff17177812 */ /* 0x000fe200078ec0ff */
[----:B0-----:R-:W-:Y:S01]  /*25d10*/  @!P5 IMAD.X R7, RZ, RZ, R2, P1 ;  /* 0x000000ffff07d224 */ /* 0x001fe200008e0602 */
[----:B------:R-:W-:Y:S01]  /*25d20*/  @!P3 LEA R10, P1, R20, R10, 0x1 ;  /* 0x0000000a140ab211 */ /* 0x000fe200078208ff */
[----:B------:R-:W0:Y:S04]  /*25d30*/  SHFL.IDX PT, R2, R4, 0x2, 0x181f ;  /* 0x00581f0004027f89 */ /* 0x000e2800000e0000 */
[----:B0-----:R-:W-:Y:S02]  /*25d40*/  @!P3 IMAD.X R6, RZ, RZ, R2, P1 ;  /* 0x000000ffff06b224 */ /* 0x001fe400008e0602 */
[----:B------:R-:W-:-:S05]  /*25d50*/  VIADD R2, R37, 0x30 ;  /* 0x0000003025027836 */ /* 0x000fca0000000000 */
[----:B------:R-:W-:Y:S01]  /*25d60*/  ISETP.GE.AND P2, PT, R2, R5, PT ;  /* 0x000000050200720c */ /* 0x000fe20003f46270 */
[----:B------:R-:W-:-:S05]  /*25d70*/  VIADD R2, R37, 0x40 ;  /* 0x0000004025027836 */ /* 0x000fca0000000000 */
[----:B------:R-:W-:Y:S02]  /*25d80*/  ISETP.GE.AND P4, PT, R2, R5, PT ;  /* 0x000000050200720c */ /* 0x000fe40003f86270 */
[----:B------:R-:W0:Y:S05]  /*25d90*/  SHFL.IDX PT, R2, R4, 0x3, 0x181f ;  /* 0x00781f0004027f89 */ /* 0x000e2a00000e0000 */
[----:B------:R-:W-:Y:S02]  /*25da0*/  @!P2 LEA R13, P1, R20, R9, 0x1 ;  /* 0x00000009140da211 */ /* 0x000fe400078208ff */
[----:B------:R-:W2:Y:S01]  /*25db0*/  SHFL.IDX PT, R9, R0, 0x4, 0x181f ;  /* 0x00981f0000097f89 */ /* 0x000ea200000e0000 */
[----:B------:R-:W-:-:S04]  /*25dc0*/  @P2 LOP3.LUT R23, R23, 0x200, RZ, 0xfc, !PT ;  /* 0x0000020017172812 */ /* 0x000fc800078efcff */
[----:B------:R-:W-:-:S04]  /*25dd0*/  LOP3.LUT R23, R23, 0xfffffeff, RZ, 0xc0, !PT ;  /* 0xfffffeff17177812 */ /* 0x000fc800078ec0ff */
[----:B------:R-:W-:-:S04]  /*25de0*/  @P4 LOP3.LUT R23, R23, 0x100, RZ, 0xfc, !PT ;  /* 0x0000010017174812 */ /* 0x000fc800078efcff */
[----:B------:R-:W-:Y:S01]  /*25df0*/  LOP3.LUT R23, R23, 0xffffff7f, RZ, 0xc0, !PT ;  /* 0xffffff7f17177812 */ /* 0x000fe200078ec0ff */
[----:B0-----:R-:W-:Y:S02]  /*25e00*/  @!P2 IMAD.X R11, RZ, RZ, R2, P1 ;  /* 0x000000ffff0ba224 */ /* 0x001fe400008e0602 */
[----:B------:R-:W0:Y:S01]  /*25e10*/  SHFL.IDX PT, R2, R4, 0x4, 0x181f ;  /* 0x00981f0004027f89 */ /* 0x000e2200000e0000 */
[----:B--2---:R-:W-:-:S03]  /*25e20*/  @!P4 LEA R15, P1, R20, R9, 0x1 ;  /* 0x00000009140fc211 */ /* 0x004fc600078208ff */
[----:B------:R-:W-:Y:S02]  /*25e30*/  SHFL.IDX PT, R9, R0, 0x6, 0x181f ;  /* 0x00d81f0000097f89 */ /* 0x000fe400000e0000 */
[----:B0-----:R-:W-:Y:S02]  /*25e40*/  @!P4 IMAD.X R14, RZ, RZ, R2, P1 ;  /* 0x000000ffff0ec224 */ /* 0x001fe400008e0602 */
[----:B------:R-:W-:Y:S02]  /*25e50*/  @!P6 IMAD.MOV.U32 R2, RZ, RZ, R3 ;  /* 0x000000ffff02e224 */ /* 0x000fe400078e0003 */
[----:B------:R-:W-:Y:S02]  /*25e60*/  @!P6 IMAD.MOV.U32 R3, RZ, RZ, R8 ;  /* 0x000000ffff03e224 */ /* 0x000fe400078e0008 */
[----:B------:R-:W-:Y:S04]  /*25e70*/  SHFL.IDX PT, R8, R4, 0x6, 0x181f ;  /* 0x00d81f0004087f89 */ /* 0x000fe800000e0000 */
[----:B------:R0:W-:Y:S02]  /*25e80*/  @!P6 LDGSTS.E.BYPASS.LTC128B.128 [R25+0x18400], desc[UR36][R2.64], !P0 ;  /* 0x184000000219efae */ /* 0x0001e4000c101d64 */
[----:B0-----:R-:W-:-:S02]  /*25e90*/  @!P5 IMAD.MOV.U32 R2, RZ, RZ, R12 ;  /* 0x000000ffff02d224 */ /* 0x001fc400078e000c */
[----:B------:R-:W-:Y:S02]  /*25ea0*/  @!P5 IMAD.MOV.U32 R3, RZ, RZ, R7 ;  /* 0x000000ffff03d224 */ /* 0x000fe400078e0007 */
[----:B------:R-:W0:Y:S04]  /*25eb0*/  SHFL.IDX PT, R7, R0, 0x5, 0x181f ;  /* 0x00b81f0000077f89 */ /* 0x000e2800000e0000 */
[----:B------:R2:W-:Y:S04]  /*25ec0*/  @!P5 LDGSTS.E.BYPASS.LTC128B.128 [R25+0x18c00], desc[UR36][R2.64], !P0 ;  /* 0x18c000000219dfae */ /* 0x0005e8000c101d64 */
[----:B------:R-:W-:Y:S01]  /*25ed0*/  SHFL.IDX PT, R0, R0, 0x7, 0x181f ;  /* 0x00f81f0000007f89 */ /* 0x000fe200000e0000 */
[----:B--2---:R-:W-:-:S02]  /*25ee0*/  @!P3 IMAD.MOV.U32 R2, RZ, RZ, R10 ;  /* 0x000000ffff02b224 */ /* 0x004fc400078e000a */
[----:B------:R-:W-:Y:S02]  /*25ef0*/  @!P3 IMAD.MOV.U32 R3, RZ, RZ, R6 ;  /* 0x000000ffff03b224 */ /* 0x000fe400078e0006 */
[----:B------:R-:W2:Y:S04]  /*25f00*/  SHFL.IDX PT, R6, R4, 0x5, 0x181f ;  /* 0x00b81f0004067f89 */ /* 0x000ea800000e0000 */
[----:B------:R3:W-:Y:S04]  /*25f10*/  @!P3 LDGSTS.E.BYPASS.LTC128B.128 [R25+0x19400], desc[UR36][R2.64], !P0 ;  /* 0x194000000219bfae */ /* 0x0007e8000c101d64 */
[----:B------:R-:W4:Y:S01]  /*25f20*/  SHFL.IDX PT, R4, R4, 0x7, 0x181f ;  /* 0x00f81f0004047f89 */ /* 0x000f2200000e0000 */
[----:B---3--:R-:W-:-:S02]  /*25f30*/  VIADD R2, R37, 0x50 ;  /* 0x0000005025027836 */ /* 0x008fc40000000000 */
[----:B------:R-:W-:-:S03]  /*25f40*/  @!P2 IMAD.MOV.U32 R3, RZ, RZ, R11 ;  /* 0x000000ffff03a224 */ /* 0x000fc600078e000b */
[----:B------:R-:W-:Y:S01]  /*25f50*/  ISETP.GE.AND P3, PT, R2, R5, PT ;  /* 0x000000050200720c */ /* 0x000fe20003f66270 */
[----:B------:R-:W-:-:S05]  /*25f60*/  @!P2 IMAD.MOV.U32 R2, RZ, RZ, R13 ;  /* 0x000000ffff02a224 */ /* 0x000fca00078e000d */
[----:B------:R3:W-:Y:S07]  /*25f70*/  @!P2 LDGSTS.E.BYPASS.LTC128B.128 [R25+0x19c00], desc[UR36][R2.64], !P0 ;  /* 0x19c000000219afae */ /* 0x0007ee000c101d64 */
[----:B0-----:R-:W-:Y:S02]  /*25f80*/  @!P3 LEA R7, P1, R20, R7, 0x1 ;  /* 0x000000071407b211 */ /* 0x001fe400078208ff */
[----:B------:R-:W-:Y:S01]  /*25f90*/  @P3 LOP3.LUT R23, R23, 0x80, RZ, 0xfc, !PT ;  /* 0x0000008017173812 */ /* 0x000fe200078efcff */
[----:B---3--:R-:W-:-:S03]  /*25fa0*/  VIADD R2, R37, 0x60 ;  /* 0x0000006025027836 */ /* 0x008fc60000000000 */
[----:B------:R-:W-:Y:S01]  /*25fb0*/  LOP3.LUT R23, R23, 0xffffffbf, RZ, 0xc0, !PT ;  /* 0xffffffbf17177812 */ /* 0x000fe200078ec0ff */
[----:B------:R-:W-:Y:S02]  /*25fc0*/  @!P4 IMAD.MOV.U32 R3, RZ, RZ, R14 ;  /* 0x000000ffff03c224 */ /* 0x000fe400078e000e */
[----:B--2---:R-:W-:Y:S01]  /*25fd0*/  @!P3 IMAD.X R6, RZ, RZ, R6, P1 ;  /* 0x000000ffff06b224 */ /* 0x004fe200008e0606 */
[----:B------:R-:W-:Y:S01]  /*25fe0*/  ISETP.GE.AND P2, PT, R2, R5, PT ;  /* 0x000000050200720c */ /* 0x000fe20003f46270 */
[----:B------:R-:W-:-:S05]  /*25ff0*/  @!P4 IMAD.MOV.U32 R2, RZ, RZ, R15 ;  /* 0x000000ffff02c224 */ /* 0x000fca00078e000f */
[----:B------:R0:W-:Y:S07]  /*26000*/  @!P4 LDGSTS.E.BYPASS.LTC128B.128 [R25+0x1a400], desc[UR36][R2.64], !P0 ;  /* 0x1a4000000219cfae */ /* 0x0001ee000c101d64 */
[----:B------:R-:W-:Y:S02]  /*26010*/  @!P2 LEA R9, P1, R20, R9, 0x1 ;  /* 0x000000091409a211 */ /* 0x000fe400078208ff */
[----:B------:R-:W-:Y:S01]  /*26020*/  @P2 LOP3.LUT R23, R23, 0x40, RZ, 0xfc, !PT ;  /* 0x0000004017172812 */ /* 0x000fe200078efcff */
[----:B0-----:R-:W-:-:S02]  /*26030*/  @!P3 IMAD.MOV.U32 R2, RZ, RZ, R7 ;  /* 0x000000ffff02b224 */ /* 0x001fc400078e0007 */
[----:B------:R-:W-:Y:S02]  /*26040*/  @!P3 IMAD.MOV.U32 R3, RZ, RZ, R6 ;  /* 0x000000ffff03b224 */ /* 0x000fe400078e0006 */
[----:B------:R-:W-:-:S03]  /*26050*/  @!P2 IMAD.X R8, RZ, RZ, R8, P1 ;  /* 0x000000ffff08a224 */ /* 0x000fc600008e0608 */
[----:B------:R0:W-:Y:S02]  /*26060*/  @!P3 LDGSTS.E.BYPASS.LTC128B.128 [R25+0x1ac00], desc[UR36][R2.64], !P0 ;  /* 0x1ac000000219bfae */ /* 0x0001e4000c101d64 */
[----:B0-----:R-:W-:Y:S02]  /*26070*/  @!P2 IMAD.MOV.U32 R2, RZ, RZ, R9 ;  /* 0x000000ffff02a224 */ /* 0x001fe400078e0009 */
[----:B------:R-:W-:-:S05]  /*26080*/  @!P2 IMAD.MOV.U32 R3, RZ, RZ, R8 ;  /* 0x000000ffff03a224 */ /* 0x000fca00078e0008 */
[----:B----4-:R0:W-:Y:S02]  /*26090*/  @!P2 LDGSTS.E.BYPASS.LTC128B.128 [R25+0x1b400], desc[UR36][R2.64], !P0 ;  /* 0x1b4000000219afae */ /* 0x0101e4000c101d64 */
.L_x_12842:
        /* <DEDUP_REMOVED lines=12> */
.L_x_12747:
        /* <DEDUP_REMOVED lines=28> */
.L_x_12749:
[----:B------:R-:W-:Y:S05]  /*26320*/  BSYNC B6 ;  /* 0x0000000000067941 */ /* 0x000fea0003800000 */
.L_x_12748:
[----:B------:R-:W2:Y:S01]  /*26330*/  LDL.LU R4, [R1+0x45c] ;  /* 0x00045c0001047983 */ /* 0x000ea20000300800 */
[----:B0-----:R-:W0:Y:S01]  /*26340*/  LDC R2, c[0x0][0x448] ;  /* 0x00011200ff027b82 */ /* 0x001e220000000800 */
[----:B------:R-:W-:Y:S02]  /*26350*/  ULDC.64 UR4, c[0x0][0x398] ;  /* 0x0000e60000047ab9 */ /* 0x000fe40000000a00 */
[----:B------:R-:W3:Y:S04]  /*26360*/  LDL.LU R21, [R1+0x460] ;  /* 0x0004600001157983 */ /* 0x000ee80000300800 */
[----:B------:R-:W4:Y:S01]  /*26370*/  LDL.LU R20, [R1+0x458] ;  /* 0x0004580001147983 */ /* 0x000f220000300800 */
[----:B0-----:R-:W-:-:S13]  /*26380*/  ISETP.NE.AND P6, PT, R2, 0x1, PT ;  /* 0x000000010200780c */ /* 0x001fda0003fc5270 */
[----:B------:R-:W0:Y:S08]  /*26390*/  @P6 LDC R3, c[0x0][0x44c] ;  /* 0x00011300ff036b82 */ /* 0x000e300000000800 */
[----:B------:R-:W5:Y:S01]  /*263a0*/  @P6 LDC R2, c[0x0][0x450] ;  /* 0x00011400ff026b82 */ /* 0x000f620000000800 */
[----:B------:R-:W-:Y:S02]  /*263b0*/  IMAD.MOV.U32 R0, RZ, RZ, R34 ;  /* 0x000000ffff007224 */ /* 0x000fe400078e0022 */
[----:B0-----:R-:W-:-:S05]  /*263c0*/  @P6 IMAD.HI.U32 R3, R34, R3, RZ ;  /* 0x0000000322036227 */ /* 0x001fca00078e00ff */
[----:B-----5:R-:W-:Y:S01]  /*263d0*/  @P6 SHF.R.U32.HI R0, RZ, R2, R3 ;  /* 0x00000002ff006219 */ /* 0x020fe20000011603 */
        /* <DEDUP_REMOVED lines=29> */
[----:B------:R-:W-:Y:S02]  /*265b0*/  IMAD.SHL.U32 R20, R7, 0x8, RZ ;  /* 0x0000000807147824 */ /* 0x000fe400078e00ff */
[----:B------:R-:W-:-:S02]  /*265c0*/  IMAD R0, R4, UR5, R0 ;  /* 0x0000000504007c24 */ /* 0x000fc4000f8e0200 */
[----:B------:R-:W-:Y:S01]  /*265d0*/  IMAD.WIDE.U32 R2, R4, UR4, R2 ;  /* 0x0000000404027c25 */ /* 0x000fe2000f8e0002 */
[----:B------:R-:W-:Y:S01]  /*265e0*/  ULDC.64 UR4, c[0x0][0x390] ;  /* 0x0000e40000047ab9 */ /* 0x000fe20000000a00 */
[----:B------:R-:W-:Y:S02]  /*265f0*/  LOP3.LUT R20, R20, 0x38, RZ, 0xc0, !PT ;  /* 0x0000003814147812 */ /* 0x000fe400078ec0ff */
[----:B------:R-:W-:Y:S01]  /*26600*/  IMAD.IADD R4, R3, 0x1, R0 ;  /* 0x0000000103047824 */ /* 0x000fe200078e0200 */
[----:B------:R-:W-:Y:S01]  /*26610*/  LEA R0, P0, R2, UR4, 0x1 ;  /* 0x0000000402007c11 */ /* 0x000fe2000f8008ff */
[----:B------:R-:W-:Y:S01]  /*26620*/  ULDC UR4, c[0x0][0x3b8] ;  /* 0x0000ee0000047ab9 */ /* 0x000fe20000000800 */
[C---:B------:R-:W-:Y:S02]  /*26630*/  LOP3.LUT R9, R20.reuse, 0x40, RZ, 0xfc, !PT ;  /* 0x0000004014097812 */ /* 0x040fe400078efcff */
[C---:B------:R-:W-:Y:S02]  /*26640*/  LOP3.LUT R8, R20.reuse, 0x80, RZ, 0xfc, !PT ;  /* 0x0000008014087812 */ /* 0x040fe400078efcff */
[----:B------:R-:W-:-:S02]  /*26650*/  LOP3.LUT R7, R20, 0xc0, RZ, 0xfc, !PT ;  /* 0x000000c014077812 */ /* 0x000fc400078efcff */
[----:B------:R-:W-:Y:S01]  /*26660*/  LEA.HI.X R4, R2, UR5, R4, 0x1, P0 ;  /* 0x0000000502047c11 */ /* 0x000fe200080f0c04 */
[----:B------:R-:W-:Y:S01]  /*26670*/  UMOV UR5, 0xffffffff ;  /* 0xffffffff00057882 */ /* 0x000fe20000000000 */
[----:B------:R-:W-:Y:S02]  /*26680*/  ISETP.GE.AND P4, PT, R6, UR4, PT ;  /* 0x0000000406007c0c */ /* 0x000fe4000bf86270 */
[----:B------:R-:W-:Y:S02]  /*26690*/  ISETP.GE.AND P3, PT, R9, UR4, PT ;  /* 0x0000000409007c0c */ /* 0x000fe4000bf66270 */
[----:B------:R-:W-:Y:S02]  /*266a0*/  ISETP.GE.AND P2, PT, R8, UR4, PT ;  /* 0x0000000408007c0c */ /* 0x000fe4000bf46270 */
[----:B------:R-:W-:Y:S01]  /*266b0*/  ISETP.GE.AND P1, PT, R7, UR4, PT ;  /* 0x0000000407007c0c */ /* 0x000fe2000bf26270 */
[----:B------:R-:W-:-:S12]  /*266c0*/  BRA.DIV UR5, `(.L_x_12750) ;  /* 0x0000004605747947 */ /* 0x000fd8000b800000 */
[----:B------:R-:W0:Y:S01]  /*266d0*/  SHFL.IDX PT, R3, R0, RZ, 0x181f ;  /* 0x00181fff00037589 */ /* 0x000e2200000e0000 */
[C---:B------:R-:W-:Y:S02]  /*266e0*/  LOP3.LUT P6, RZ, R23.reuse, 0x2000, RZ, 0xc0, !PT ;  /* 0x0000200017ff7812 */ /* 0x040fe400078cc0ff */
[----:B------:R-:W-:Y:S01]  /*266f0*/  LOP3.LUT P5, RZ, R23, 0x1000, RZ, 0xc0, !PT ;  /* 0x0000100017ff7812 */ /* 0x000fe200078ac0ff */
[----:B------:R-:W2:Y:S04]  /*26700*/  SHFL.IDX PT, R2, R4, RZ, 0x181f ;  /* 0x00181fff04027589 */ /* 0x000ea800000e0000 */
[----:B------:R-:W-:Y:S04]  /*26710*/  SHFL.IDX PT, R5, R4, 0x1, 0x181f ;  /* 0x00381f0004057f89 */ /* 0x000fe800000e0000 */
[----:B------:R-:W-:Y:S02]  /*26720*/  SHFL.IDX PT, R14, R0, 0x7, 0x181f ;  /* 0x00f81f00000e7f89 */ /* 0x000fe400000e0000 */
[----:B0-----:R-:W-:-:S05]  /*26730*/  @!P6 LEA R3, P0, R6, R3, 0x1 ;  /* 0x000000030603e211 */ /* 0x001fca00078008ff */
[----:B--2---:R-:W-:-:S05]  /*26740*/  @!P6 IMAD.X R2, RZ, RZ, R2, P0 ;  /* 0x000000ffff02e224 */ /* 0x004fca00000e0602 */
        /* <DEDUP_REMOVED lines=64> */
[----:B------:R0:W2:Y:S04]  /*26b50*/  SHFL.IDX PT, R5, R4, 0x7, 0x181f ;  /* 0x00f81f0004057f89 */ /* 0x0000a800000e0000 */
[----:B------:R0:W-:Y:S04]  /*26b60*/  @!P5 LDGSTS.E.BYPASS.LTC128B.128 [R25+0x25400], desc[UR36][R2.64], !P4 ;  /* 0x254000000219dfae */ /* 0x0001e8000e101d64 */
[----:B------:R0:W-:Y:S04]  /*26b70*/  @!P5 LDGSTS.E.BYPASS.LTC128B.128 [R25+0x29400], desc[UR36][R2.64+0x80], !P3 ;  /* 0x294000800219dfae */ /* 0x0001e8000d901d64 */
[----:B------:R0:W-:Y:S04]  /*26b80*/  @!P5 LDGSTS.E.BYPASS.LTC128B.128 [R25+0x2d400], desc[UR36][R2.64+0x100], !P2 ;  /* 0x2d4001000219dfae */ /* 0x0001e8000d101d64 */
[----:B------:R0:W-:Y:S02]  /*26b90*/  @!P5 LDGSTS.E.BYPASS.LTC128B.128 [R25+0x31400], desc[UR36][R2.64+0x180], !P1 ;  /* 0x314001800219dfae */ /* 0x0001e4000c901d64 */
.L_x_12860:
[----:B------:R-:W-:Y:S01]  /*26ba0*/  LOP3.LUT P0, RZ, R23, 0x4000, RZ, 0xc0, !PT ;  /* 0x0000400017ff7812 */ /* 0x000fe2000780c0ff */
[----:B------:R-:W-:-:S12]  /*26bb0*/  BSSY B0, `(.L_x_12751) ;  /* 0x000000b000007945 */ /* 0x000fd80003800000 */
        /* <DEDUP_REMOVED lines=10> */
.L_x_12752:
[----:B------:R-:W-:Y:S05]  /*26c60*/  BSYNC B0 ;  /* 0x0000000000007941 */ /* 0x000fea0003800000 */
.L_x_12751:
[----:B------:R-:W-:Y:S01]  /*26c70*/  NOP ;  /* 0x0000000000007918 */ /* 0x000fe20000000000 */
[----:B------:R-:W-:-:S13]  /*26c80*/  PLOP3.LUT P0, PT, PT, PT, PT, 0x80, 0x0 ;  /* 0x000000000000781c */ /* 0x000fda0003f0f070 */
.L_x_12753:
[----:B------:R-:W-:Y:S02]  /*26c90*/  PLOP3.LUT P1, PT, P1, P0, PT, 0xa2, 0x0 ;  /* 0x000000000000781c */ /* 0x000fe40000f21472 */
[----:B------:R-:W-:-:S08]  /*26ca0*/  @P0 R2UR P1, UR4, R22 ;  /* 0x00000000160402ca */ /* 0x000fd00000020000 */
[----:B------:R-:W-:-:S05]  /*26cb0*/  @P0 PLOP3.LUT P0, PT, P1, PT, PT, 0x80, 0x0 ;  /* 0x000000000000081c */ /* 0x000fca0000f0f070 */
[----:B------:R-:W-:Y:S01]  /*26cc0*/  @!P1 SYNCS.ARRIVE.TRANS64.RED.A0T1 RZ, [UR4+0x32410], RZ ;  /* 0x032410ffffff99a7 */ /* 0x000fe20008200404 */
[----:B------:R-:W-:Y:S07]  /*26cd0*/  @!P1 ARRIVES.LDGSTSBAR.64.TRANSCNT [UR4+0x32410] ;  /* 0x03241000ff0099b0 */ /* 0x000fee0008000a84 */
[----:B------:R-:W-:Y:S05]  /*26ce0*/  @P0 BRA.U.ANY `(.L_x_12753) ;  /* 0xfffffffd00e80947 */ /* 0x000fea000393ffff */
[----:B0--3--:R-:W3:Y:S02]  /*26cf0*/  LDL.LU R2, [R1+0x470] ;  /* 0x0004700001027983 */ /* 0x009ee40000300800 */
        /* <DEDUP_REMOVED lines=9> */
[----:B------:R-:W3:Y:S03]  /*26d90*/  SYNCS.PHASECHK.TRANS64.TRYWAIT P0, [R22+URZ+0x32420], R3 ;  /* 0x03242003160075a7 */ /* 0x000ee6000800017f */
[----:B0--3--:R-:W-:Y:S05]  /*26da0*/  @!P0 BRA `(.L_x_12755) ;  /* 0x0000004800508947 */ /* 0x009fea0003800000 */
.L_x_12861:
[----:B------:R-:W-:Y:S05]  /*26db0*/  BSYNC B0 ;  /* 0x0000000000007941 */ /* 0x000fea0003800000 */
.L_x_12754:
[----:B------:R-:W-:-:S13]  /*26dc0*/  LOP3.LUT P0, RZ, R23, 0x400, RZ, 0xc0, !PT ;  /* 0x0000040017ff7812 */ /* 0x000fda000780c0ff */
[----:B------:R-:W-:Y:S05]  /*26dd0*/  @!P0 BRA `(.L_x_12756) ;  /* 0x0000000000048947 */ /* 0x000fea0003800000 */
[----:B------:R-:W-:Y:S01]  /*26de0*/  BPT.TRAP 0x1 ;  /* 0x000000040000795c */ /* 0x000fe20000300000 */
.L_x_12756:
[----:B------:R-:W-:Y:S01]  /*26df0*/  SHF.L.U32 R0, R26, 0x1f, RZ ;  /* 0x0000001f1a007819 */ /* 0x000fe200000006ff */
[----:B------:R-:W-:Y:S03]  /*26e00*/  BSSY B0, `(.L_x_12757) ;  /* 0x0000003000007945 */ /* 0x000fe60003800000 */
[----:B------:R-:W3:Y:S02]  /*26e10*/  SYNCS.PHASECHK.TRANS64.TRYWAIT P0, [R17+URZ+0x32460], R0 ;  /* 0x03246000110075a7 */ /* 0x000ee4000800017f */
[----:B---3--:R-:W-:Y:S05]  /*26e20*/  @!P0 BRA `(.L_x_12758) ;  /* 0x0000004800448947 */ /* 0x008fea0003800000 */
.L_x_12862:
[----:B------:R-:W-:Y:S05]  /*26e30*/  BSYNC B0 ;  /* 0x0000000000007941 */ /* 0x000fea0003800000 */
.L_x_12757:
[----:B0-----:R-:W3:Y:S01]  /*26e40*/  LDL.LU R3, [R1+0x468] ;  /* 0x0004680001037983 */ /* 0x001ee20000300800 */
[----:B------:R-:W-:-:S03]  /*26e50*/  ULDC.64 UR4, c[0x0][0x328] ;  /* 0x0000ca0000047ab9 */ /* 0x000fc60000000a00 */
[----:B------:R-:W2:Y:S04]  /*26e60*/  LDL.LU R2, [R1+0x454] ;  /* 0x0004540001027983 */ /* 0x000ea80000300800 */
[----:B------:R-:W4:Y:S04]  /*26e70*/  LDL.LU R6, [R1+0x46c] ;  /* 0x00046c0001067983 */ /* 0x000f280000300800 */
[----:B------:R-:W5:Y:S01]  /*26e80*/  LDL.LU R4, [R1+0x474] ;  /* 0x0004740001047983 */ /* 0x000f620000300800 */
[C---:B------:R-:W-:Y:S02]  /*26e90*/  LOP3.LUT P3, RZ, R23.reuse, 0x10, RZ, 0xc0, !PT ;  /* 0x0000001017ff7812 */ /* 0x040fe4000786c0ff */
[----:B------:R-:W-:-:S02]  /*26ea0*/  LOP3.LUT P2, RZ, R23, 0x8, RZ, 0xc0, !PT ;  /* 0x0000000817ff7812 */ /* 0x000fc4000784c0ff */
[C---:B------:R-:W-:Y:S02]  /*26eb0*/  LOP3.LUT P1, RZ, R23.reuse, 0x4, RZ, 0xc0, !PT ;  /* 0x0000000417ff7812 */ /* 0x040fe4000782c0ff */
[----:B------:R-:W-:Y:S02]  /*26ec0*/  LOP3.LUT P4, RZ, R23, 0x1, RZ, 0xc0, !PT ;  /* 0x0000000117ff7812 */ /* 0x000fe4000788c0ff */
[----:B------:R-:W-:Y:S01]  /*26ed0*/  SEL R7, RZ, 0x8, P1 ;  /* 0x00000008ff077807 */ /* 0x000fe20000800000 */
[----:B---3--:R-:W-:-:S04]  /*26ee0*/  IMAD R0, R3, UR4, RZ ;  /* 0x0000000403007c24 */ /* 0x008fc8000f8e02ff */
[C---:B--2---:R-:W-:Y:S01]  /*26ef0*/  IMAD R5, R2.reuse, UR5, R0 ;  /* 0x0000000502057c24 */ /* 0x044fe2000f8e0200 */
[----:B------:R-:W-:Y:S01]  /*26f00*/  SEL R0, RZ, 0x2, P3 ;  /* 0x00000002ff007807 */ /* 0x000fe20001800000 */
[----:B------:R-:W-:Y:S01]  /*26f10*/  IMAD.WIDE.U32 R2, R2, UR4, RZ ;  /* 0x0000000402027c25 */ /* 0x000fe2000f8e00ff */
[----:B------:R-:W-:-:S03]  /*26f20*/  ULDC.64 UR4, c[0x0][0x338] ;  /* 0x0000ce0000047ab9 */ /* 0x000fc60000000a00 */
[----:B------:R-:W-:Y:S02]  /*26f30*/  IMAD.IADD R3, R3, 0x1, R5 ;  /* 0x0000000103037824 */ /* 0x000fe400078e0205 */
[----:B----4-:R-:W-:Y:S02]  /*26f40*/  IMAD R5, R6, UR4, RZ ;  /* 0x0000000406057c24 */ /* 0x010fe4000f8e02ff */
        /* <DEDUP_REMOVED lines=13> */
[----:B-----5:R-:W-:Y:S01]  /*27020*/  IADD3 R0, R3, R0, R4 ;  /* 0x0000000003007210 */ /* 0x020fe20007ffe004 */
        /* <DEDUP_REMOVED lines=73> */
.L_x_12876:
        /* <DEDUP_REMOVED lines=15> */
.L_x_12760:
        /* <DEDUP_REMOVED lines=10> */
.L_x_12761:
[----:B0-----:R-:W2:Y:S01]  /*27650*/  LDL.LU R2, [R1+0x464] ;  /* 0x0004640001027983 */ /* 0x001ea20000300800 */
[----:B------:R0:W-:Y:S01]  /*27660*/  SYNCS.ARRIVE.TRANS64.A1T0 RZ, [R17+URZ+0x32450], RZ ;  /* 0x032450ff11ff79a7 */ /* 0x0001e2000810003f */
[----:B------:R-:W-:Y:S01]  /*27670*/  BSSY B0, `(.L_x_12762) ;  /* 0x00000dd000007945 */ /* 0x000fe20003800000 */
[----:B--2---:R-:W-:-:S05]  /*27680*/  VIADD R10, R2, 0xfffffffe ;  /* 0xfffffffe020a7836 */ /* 0x004fca0000000000 */
[----:B------:R-:W-:-:S13]  /*27690*/  ISETP.GE.AND P0, PT, R10, R33, PT ;  /* 0x000000210a00720c */ /* 0x000fda0003f06270 */
[----:B0-----:R-:W-:Y:S05]  /*276a0*/  @!P0 BRA `(.L_x_12763) ;  /* 0x0000000c00648947 */ /* 0x001fea0003800000 */
.L_x_12776:
        /* <DEDUP_REMOVED lines=29> */
[----:B------:R-:W-:Y:S01]  /*27880*/  @!P2 LEA.HI.X R7, R2, R7, R5, 0x2, P0 ;  /* 0x000000070207a211 */ /* 0x000fe200000f1405 */
[----:B------:R-:W-:Y:S01]  /*27890*/  IMAD.MOV R5, RZ, RZ, -R9 ;  /* 0x000000ffff057224 */ /* 0x000fe200078e0a09 */
[C---:B------:R-:W-:Y:S01]  /*278a0*/  ISETP.NE.AND P0, PT, R24.reuse, 0x2, PT ;  /* 0x000000021800780c */ /* 0x040fe20003f05270 */
[----:B------:R-:W-:Y:S02]  /*278b0*/  IMAD.MOV.U32 R2, RZ, RZ, R10 ;  /* 0x000000ffff027224 */ /* 0x000fe400078e000a */
[----:B------:R-:W-:Y:S01]  /*278c0*/  IMAD R5, R5, UR4, R8 ;  /* 0x0000000405057c24 */ /* 0x000fe2000f8e0208 */
[----:B------:R-:W-:Y:S01]  /*278d0*/  SEL R3, RZ, 0x1, P0 ;  /* 0x00000001ff037807 */ /* 0x000fe20000000000 */
[----:B------:R0:W5:Y:S01]  /*278e0*/  @!P2 LDG.E R4, desc[UR36][R6.64] ;  /* 0x000000240604a981 */ /* 0x000162000c1e1900 */
[----:B------:R-:W-:Y:S01]  /*278f0*/  SEL R24, R24, RZ, P0 ;  /* 0x000000ff18187207 */ /* 0x000fe20000000000 */
[----:B------:R-:W-:Y:S01]  /*27900*/  VIADD R10, R10, 0xffffffff ;  /* 0xffffffff0a0a7836 */ /* 0x000fe20000000000 */
[----:B------:R-:W-:-:S02]  /*27910*/  LOP3.LUT R26, R26, R3, RZ, 0x3c, !PT ;  /* 0x000000031a1a7212 */ /* 0x000fc400078e3cff */
[----:B------:R-:W-:Y:S01]  /*27920*/  ISETP.GT.AND P2, PT, R2, R33, PT ;  /* 0x000000210200720c */ /* 0x000fe20003f44270 */
[----:B------:R-:W-:-:S12]  /*27930*/  @!P1 BRA `(.L_x_12764) ;  /* 0x0000000000049947 */ /* 0x000fd80003800000 */
[----:B------:R-:W-:Y:S01]  /*27940*/  BPT.TRAP 0x1 ;  /* 0x000000040000795c */ /* 0x000fe20000300000 */
.L_x_12764:
[----:B0-----:R-:W-:Y:S01]  /*27950*/  IMAD R6, R24, 0x8, R22 ;  /* 0x0000000818067824 */ /* 0x001fe200078e0216 */
[----:B------:R-:W-:Y:S01]  /*27960*/  SHF.L.U32 R21, R26, 0x1f, RZ ;  /* 0x0000001f1a157819 */ /* 0x000fe200000006ff */
[----:B------:R-:W-:Y:S01]  /*27970*/  BSSY B1, `(.L_x_12765) ;  /* 0x0000004000017945 */ /* 0x000fe20003800000 */
[----:B-1----:R-:W-:Y:S02]  /*27980*/  SHF.R.S32.HI R17, RZ, 0x1f, R5 ;  /* 0x0000001fff117819 */ /* 0x002fe40000011405 */
[----:B------:R-:W0:Y:S02]  /*27990*/  SYNCS.PHASECHK.TRANS64.TRYWAIT P0, [R6+URZ+0x32440], R21 ;  /* 0x03244015060075a7 */ /* 0x000e24000800017f */
[----:B0-----:R-:W-:Y:S05]  /*279a0*/  @!P0 BRA `(.L_x_12766) ;  /* 0x0000004400b88947 */ /* 0x001fea0003800000 */
.L_x_12877:
[----:B------:R-:W-:Y:S05]  /*279b0*/  BSYNC B1 ;  /* 0x0000000000017941 */ /* 0x000fea0003800000 */
.L_x_12765:
        /* <DEDUP_REMOVED lines=52> */
.L_x_12891:
        /* <DEDUP_REMOVED lines=8> */
.L_x_12768:
        /* <DEDUP_REMOVED lines=10> */
.L_x_12769:
[----:B------:R3:W-:Y:S01]  /*27e20*/  SYNCS.ARRIVE.TRANS64.A1T0 RZ, [R6+URZ+0x32430], RZ ;  /* 0x032430ff06ff79a7 */ /* 0x0007e2000810003f */
[----:B------:R-:W-:Y:S05]  /*27e30*/  @!P3 BRA `(.L_x_12770) ;  /* 0x000000000004b947 */ /* 0x000fea0003800000 */
[----:B------:R-:W-:Y:S01]  /*27e40*/  BPT.TRAP 0x1 ;  /* 0x000000040000795c */ /* 0x000fe20000300000 */
.L_x_12770:
[----:B------:R-:W4:Y:S01]  /*27e50*/  SYNCS.PHASECHK.TRANS64.TRYWAIT P0, [R6+URZ+0x32460], R21 ;  /* 0x03246015060075a7 */ /* 0x000f22000800017f */
[----:B------:R-:W-:Y:S04]  /*27e60*/  BSSY B1, `(.L_x_12771) ;  /* 0x0000002000017945 */ /* 0x000fe80003800000 */
[----:B----4-:R-:W-:Y:S05]  /*27e70*/  @!P0 BRA `(.L_x_12772) ;  /* 0x00000048003c8947 */ /* 0x010fea0003800000 */
.L_x_12892:
[----:B------:R-:W-:Y:S05]  /*27e80*/  BSYNC B1 ;  /* 0x0000000000017941 */ /* 0x000fea0003800000 */
.L_x_12771:
        /* <DEDUP_REMOVED lines=68> */
.L_x_12906:
        /* <DEDUP_REMOVED lines=11> */
.L_x_12774:
        /* <DEDUP_REMOVED lines=10> */
.L_x_12775:
[----:B------:R2:W-:Y:S01]  /*28420*/  SYNCS.ARRIVE.TRANS64.A1T0 RZ, [R6+URZ+0x32450], RZ ;  /* 0x032450ff06ff79a7 */ /* 0x0005e2000810003f */
[----:B------:R-:W-:Y:S05]  /*28430*/  @P2 BRA `(.L_x_12776) ;  /* 0xfffffff0009c2947 */ /* 0x000fea000383ffff */
.L_x_12763:
[----:B------:R-:W-:Y:S05]  /*28440*/  BSYNC B0 ;  /* 0x0000000000007941 */ /* 0x000fea0003800000 */
.L_x_12762:
        /* <DEDUP_REMOVED lines=15> */
[----:B------:R-:W0:Y:S02]  /*28540*/  S2R R4, SR_LTMASK ;  /* 0x0000000000047919 */ /* 0x000e240000003900 */
[----:B0-----:R-:W-:-:S04]  /*28550*/  LOP3.LUT R4, R4, UR4, RZ, 0xc0, !PT ;  /* 0x0000000404047c12 */ /* 0x001fc8000f8ec0ff */
[----:B------:R-:W0:Y:S01]  /*28560*/  POPC R9, R4 ;  /* 0x0000000400097309 */ /* 0x000e220000000000 */
[----:B-----5:R-:W0:Y:S02]  /*28570*/  SHFL.IDX PT, R0, R3, R0, 0x1f ;  /* 0x00001f0003007589 */ /* 0x020e2400000e0000 */
[----:B0-----:R-:W-:-:S07]  /*28580*/  IADD3 R16, R0, UR39, R9 ;  /* 0x0000002700107c10 */ /* 0x001fce000fffe009 */
.L_x_12778:
[----:B------:R-:W-:Y:S05]  /*28590*/  BSYNC B0 ;  /* 0x0000000000007941 */ /* 0x000fea0003800000 */
.L_x_12777:
[----:B------:R-:W-:Y:S02]  /*285a0*/  SEL R24, R24, RZ, P0 ;  /* 0x000000ff18187207 */ /* 0x000fe40000000000 */
[----:B------:R-:W-:-:S07]  /*285b0*/  LOP3.LUT R26, R26, R5, RZ, 0x3c, !PT ;  /* 0x000000051a1a7212 */ /* 0x000fce00078e3cff */
.L_x_12731:
[----:B------:R-:W-:Y:S05]  /*285c0*/  BSYNC B7 ;  /* 0x0000000000077941 */ /* 0x000fea0003800000 */
.L_x_12729:
        /* <DEDUP_REMOVED lines=11> */
.L_x_12779:
        /* <DEDUP_REMOVED lines=36> */
.L_x_12916:
[----:B------:R-:W-:Y:S02]  /*288c0*/  ULDC UR4, c[0x0][0xd38] ;  /* 0x00034e0000047ab9 */ /* 0x000fe40000000800 */
[----:B------:R-:W-:-:S04]  /*288d0*/  IMAD.U32 R7, RZ, RZ, UR4 ;  /* 0x00000004ff077e24 */ /* 0x000fc8000f8e00ff */
[----:B---3--:R-:W-:-:S04]  /*288e0*/  IMAD R14, R14, R7, RZ ;  /* 0x000000070e0e7224 */ /* 0x008fc800078e02ff */
[----:B------:R-:W-:-:S05]  /*288f0*/  IMAD.IADD R9, R4, 0x1, R14 ;  /* 0x0000000104097824 */ /* 0x000fca00078e020e */
[----:B------:R-:W-:-:S13]  /*28900*/  ISETP.GT.AND P6, PT, R9, R0, PT ;  /* 0x000000000900720c */ /* 0x000fda0003fc4270 */
[----:B------:R-:W-:Y:S05]  /*28910*/  @P6 BRA `(.L_x_12782) ;  /* 0x00000000009c6947 */ /* 0x000fea0003800000 */
.L_x_12787:
        /* <DEDUP_REMOVED lines=14> */
.L_x_12785:
[----:B------:R-:W-:Y:S05]  /*28a00*/  BSYNC B0 ;  /* 0x0000000000007941 */ /* 0x000fea0003800000 */
.L_x_12784:
        /* <DEDUP_REMOVED lines=18> */
.L_x_12924:
[----:B------:R-:W-:Y:S02]  /*28b30*/  ULDC UR4, c[0x0][0xd38] ;  /* 0x00034e0000047ab9 */ /* 0x000fe40000000800 */
[----:B------:R-:W-:-:S04]  /*28b40*/  IMAD.U32 R7, RZ, RZ, UR4 ;  /* 0x00000004ff077e24 */ /* 0x000fc8000f8e00ff */
[----:B---3--:R-:W-:-:S04]  /*28b50*/  IMAD R14, R14, R7, RZ ;  /* 0x000000070e0e7224 */ /* 0x008fc800078e02ff */
[----:B------:R-:W-:-:S05]  /*28b60*/  IMAD.IADD R9, R14, 0x1, R9 ;  /* 0x000000010e097824 */ /* 0x000fca00078e0209 */
[----:B------:R-:W-:-:S13]  /*28b70*/  ISETP.GT.AND P6, PT, R9, R0, PT ;  /* 0x000000000900720c */ /* 0x000fda0003fc4270 */
[----:B------:R-:W-:Y:S05]  /*28b80*/  @!P6 BRA `(.L_x_12787) ;  /* 0xfffffffc0064e947 */ /* 0x000fea000383ffff */
.L_x_12782:
        /* <DEDUP_REMOVED lines=8> */
.L_x_12928:
[----:B------:R-:W-:Y:S01]  /*28c10*/  ISETP.NE.AND P0, PT, R2, RZ, PT ;  /* 0x000000ff0200720c */ /* 0x000fe20003f05270 */
[----:B------:R-:W-:-:S12]  /*28c20*/  IMAD.MOV.U32 R14, RZ, RZ, RZ ;  /* 0x000000ffff0e7224 */ /* 0x000fd800078e00ff */
[----:B------:R-:W-:Y:S05]  /*28c30*/  @!P0 BRA `(.L_x_12789) ;  /* 0x0000000000108947 */ /* 0x000fea0003800000 */
[----:B------:R-:W-:Y:S01]  /*28c40*/  UMOV UR4, 0xffffffff ;  /* 0xffffffff00047882 */ /* 0x000fe20000000000 */
[----:B------:R-:W-:Y:S02]  /*28c50*/  VIADD R12, R4, 0xffffffff ;  /* 0xffffffff040c7836 */ /* 0x000fe40000000000 */
[----:B------:R-:W-:Y:S05]  /*28c60*/  BRA.DIV UR4, `(.L_x_12790) ;  /* 0x0000004a04c47947 */ /* 0x000fea000b800000 */
[----:B------:R0:W0:Y:S02]  /*28c70*/  SHFL.IDX PT, R14, R6, R12, 0x1f ;  /* 0x00001f0c060e7589 */ /* 0x00002400000e0000 */
.L_x_12789:
        /* <DEDUP_REMOVED lines=66> */
.L_x_12783:
[----:B------:R-:W-:Y:S01]  /*290a0*/  UMOV UR4, URZ ;  /* 0x0000003f00047c82 */ /* 0x000fe20008000000 */
[----:B------:R-:W-:Y:S01]  /*290b0*/  UMOV UR5, URZ ;  /* 0x0000003f00057c82 */ /* 0x000fe20008000000 */
[----:B------:R-:W-:Y:S01]  /*290c0*/  ULDC UR6, c[0x0][0xd3c] ;  /* 0x00034f0000067ab9 */ /* 0x000fe20000000800 */
[----:B------:R-:W-:Y:S02]  /*290d0*/  IMAD.MOV.U32 R16, RZ, RZ, R0 ;  /* 0x000000ffff107224 */ /* 0x000fe400078e0000 */
[----:B-1----:R-:W-:Y:S02]  /*290e0*/  IMAD.U32 R17, RZ, RZ, UR4 ;  /* 0x00000004ff117e24 */ /* 0x002fe4000f8e00ff */
[----:B------:R-:W-:Y:S02]  /*290f0*/  IMAD.U32 R18, RZ, RZ, UR5 ;  /* 0x00000005ff127e24 */ /* 0x000fe4000f8e00ff */
[----:B------:R-:W-:-:S07]  /*29100*/  IMAD.U32 R19, RZ, RZ, UR6 ;  /* 0x00000006ff137e24 */ /* 0x000fce000f8e00ff */
.L_x_12791:
        /* <DEDUP_REMOVED lines=10> */
.L_x_12780:
[----:B------:R-:W-:Y:S02]  /*291b0*/  ULDC UR4, c[0x0][0xd3c] ;  /* 0x00034f0000047ab9 */ /* 0x000fe40000000800 */
[----:B0-----:R-:W-:-:S13]  /*291c0*/  ISETP.GE.AND P0, PT, R19, UR4, PT ;  /* 0x0000000413007c0c */ /* 0x001fda000bf06270 */
[----:B------:R-:W-:Y:S05]  /*291d0*/  @!P0 BRA `(.L_x_12792) ;  /* 0xffffffa800b08947 */ /* 0x000fea000383ffff */
[----:B------:R-:W-:Y:S05]  /*291e0*/  BSYNC B8 ;  /* 0x0000000000087941 */ /* 0x000fea0003800000 */
.L_x_12717:
        /* <DEDUP_REMOVED lines=12> */
.L_x_12931:
[----:B------:R-:W-:Y:S05]  /*292b0*/  BSYNC B0 ;  /* 0x0000000000007941 */ /* 0x000fea0003800000 */
.L_x_12793:
[----:B------:R-:W-:-:S03]  /*292c0*/  UMOV UR4, 0xffffffff ;  /* 0xffffffff00047882 */ /* 0x000fc60000000000 */
[----:B------:R-:W-:Y:S05]  /*292d0*/  BRA.DIV UR4, `(.L_x_12795) ;  /* 0x0000004604607947 */ /* 0x000fea000b800000 */
[----:B0-----:R-:W0:Y:S02]  /*292e0*/  S2R R0, SR_TID.X ;  /* 0x0000000000007919 */ /* 0x001e240000002100 */
[----:B0-----:R-:W-:-:S04]  /*292f0*/  SHF.R.U32.HI R0, RZ, 0x5, R0 ;  /* 0x00000005ff007819 */ /* 0x001fc80000011600 */
[----:B------:R-:W-:-:S05]  /*29300*/  LOP3.LUT R0, R0, 0x3, RZ, 0xc0, !PT ;  /* 0x0000000300007812 */ /* 0x000fca00078ec0ff */
[----:B------:R0:W1:Y:S02]  /*29310*/  SHFL.IDX PT, R14, R0, RZ, 0x1f ;  /* 0x00001fff000e7589 */ /* 0x00006400000e0000 */
.L_x_12934:
[----:B-1----:R-:W-:Y:S01]  /*29320*/  ISETP.NE.AND P0, PT, R14, RZ, PT ;  /* 0x000000ff0e00720c */ /* 0x002fe20003f05270 */
[----:B------:R-:W-:-:S12]  /*29330*/  BSSY B0, `(.L_x_12796) ;  /* 0x0000026000007945 */ /* 0x000fd80003800000 */
[----:B------:R-:W-:Y:S05]  /*29340*/  @P0 BRA `(.L_x_12797) ;  /* 0x0000000000900947 */ /* 0x000fea0003800000 */
[----:B------:R-:W-:-:S03]  /*29350*/  UMOV UR4, 0xffffffff ;  /* 0xffffffff00047882 */ /* 0x000fc60000000000 */
[----:B------:R-:W-:Y:S05]  /*29360*/  BRA.DIV UR4, `(.L_x_12798) ;  /* 0x0000004604707947 */ /* 0x000fea000b800000 */
[----:B------:R-:W-:-:S13]  /*29370*/  ELECT P6, URZ, PT ;  /* 0x00000000003f782f */ /* 0x000fda00038c0000 */
.L_x_12937:
        /* <DEDUP_REMOVED lines=8> */
.L_x_12799:
[----:B------:R-:W-:Y:S01]  /*29400*/  IMAD R5, R24, 0x8, R7 ;  /* 0x0000000818057824 */ /* 0x000fe200078e0207 */
[----:B------:R-:W-:Y:S01]  /*29410*/  SHF.L.U32 R0, R26, 0x1f, RZ ;  /* 0x0000001f1a007819 */ /* 0x000fe200000006ff */
[----:B------:R-:W-:-:S03]  /*29420*/  VIADD R24, R24, 0x1 ;  /* 0x0000000118187836 */ /* 0x000fc60000000000 */
[----:B------:R-:W0:Y:S02]  /*29430*/  SYNCS.PHASECHK.TRANS64.TRYWAIT P1, [R5+URZ+0x32440], R0 ;  /* 0x03244000050075a7 */ /* 0x000e24000802017f */
[----:B------:R-:W-:-:S04]  /*29440*/  ISETP.NE.AND P2, PT, R24, 0x2, PT ;  /* 0x000000021800780c */ /* 0x000fc80003f45270 */
[----:B------:R-:W-:Y:S01]  /*29450*/  SEL R3, RZ, 0x1, P2 ;  /* 0x00000001ff037807 */ /* 0x000fe20001000000 */
[----:B0-----:R-:W-:Y:S08]  /*29460*/  @!P1 BRA `(.L_x_12800) ;  /* 0x0000004400509947 */ /* 0x001ff00003800000 */
.L_x_12938:
[----:B------:R-:W-:Y:S02]  /*29470*/  SEL R24, R24, RZ, P2 ;  /* 0x000000ff18187207 */ /* 0x000fe40001000000 */
[----:B------:R-:W-:Y:S01]  /*29480*/  LOP3.LUT R2, R26, R3, RZ, 0x3c, !PT ;  /* 0x000000031a027212 */ /* 0x000fe200078e3cff */
[----:B------:R-:W-:Y:S06]  /*29490*/  @!P0 BRA `(.L_x_12801) ;  /* 0x0000000000048947 */ /* 0x000fec0003800000 */
[----:B------:R-:W-:Y:S01]  /*294a0*/  BPT.TRAP 0x1 ;  /* 0x000000040000795c */ /* 0x000fe20000300000 */
.L_x_12801:
[----:B------:R-:W-:Y:S01]  /*294b0*/  IMAD R3, R24, 0x8, R7 ;  /* 0x0000000818037824 */ /* 0x000fe200078e0207 */
[----:B------:R-:W-:-:S04]  /*294c0*/  SHF.L.U32 R2, R2, 0x1f, RZ ;  /* 0x0000001f02027819 */ /* 0x000fc800000006ff */
[----:B------:R-:W1:Y:S02]  /*294d0*/  SYNCS.PHASECHK.TRANS64.TRYWAIT P1, [R3+URZ+0x32440], R2 ;  /* 0x03244002030075a7 */ /* 0x000e64000802017f */
[----:B-1----:R-:W-:Y:S05]  /*294e0*/  @!P1 BRA `(.L_x_12802) ;  /* 0x0000004400449947 */ /* 0x002fea0003800000 */
.L_x_12939:
[----:B------:R-:W-:Y:S05]  /*294f0*/  @!P0 BRA `(.L_x_12803) ;  /* 0x0000000000048947 */ /* 0x000fea0003800000 */
[----:B------:R-:W-:Y:S01]  /*29500*/  BPT.TRAP 0x1 ;  /* 0x000000040000795c */ /* 0x000fe20000300000 */
.L_x_12803:
[----:B------:R-:W5:Y:S02]  /*29510*/  SYNCS.PHASECHK.TRANS64.TRYWAIT P1, [R5+URZ+0x32460], R0 ;  /* 0x03246000050075a7 */ /* 0x000f64000802017f */
[----:B-----5:R-:W-:Y:S05]  /*29520*/  @!P1 BRA `(.L_x_12804) ;  /* 0x0000004400489947 */ /* 0x020fea0003800000 */
.L_x_12940:
[----:B------:R-:W-:Y:S05]  /*29530*/  @!P0 BRA `(.L_x_12805) ;  /* 0x0000000000048947 */ /* 0x000fea0003800000 */
[----:B------:R-:W-:Y:S01]  /*29540*/  BPT.TRAP 0x1 ;  /* 0x000000040000795c */ /* 0x000fe20000300000 */
.L_x_12805:
[----:B------:R0:W0:Y:S02]  /*29550*/  SYNCS.PHASECHK.TRANS64.TRYWAIT P0, [R3+URZ+0x32460], R2 ;  /* 0x03246002030075a7 */ /* 0x000024000800017f */
[----:B0-----:R-:W-:Y:S05]  /*29560*/  @!P0 NANOSLEEP.SYNCS 0x989680 ;  /* 0x009896800000895d */ /* 0x001fea0003900000 */
[----:B------:R-:W0:Y:S02]  /*29570*/  @!P0 SYNCS.PHASECHK.TRANS64 P0, [R3+URZ+0x32460], R2 ;  /* 0x03246002030085a7 */ /* 0x000e24000800007f */
[----:B0-----:R-:W-:Y:S05]  /*29580*/  @!P0 BRA `(.L_x_12805) ;  /* 0xfffffffc00f08947 */ /* 0x001fea000383ffff */
.L_x_12797:
[----:B------:R-:W-:Y:S05]  /*29590*/  BSYNC B0 ;  /* 0x0000000000007941 */ /* 0x000fea0003800000 */
.L_x_12796:
[----:B------:R-:W-:Y:S05]  /*295a0*/  EXIT ;  /* 0x000000000000794d */ /* 0x000fea0003800000 */
.L_x_12587:
[----:B0-----:R-:W-:-:S04]  /*295b0*/  IMAD.U32 R9, RZ, RZ, UR42 ;  /* 0x0000002aff097e24 */ /* 0x001fc8000f8e00ff */
[----:B------:R0:W1:Y:S03]  /*295c0*/  SYNCS.PHASECHK.TRANS64.TRYWAIT P0, [R9+URZ+0x32400], R0 ;  /* 0x03240000090075a7 */ /* 0x000066000800017f */
[----:B-1----:R-:W-:Y:S05]  /*295d0*/  @!P0 NANOSLEEP.SYNCS 0x989680 ;  /* 0x009896800000895d */ /* 0x002fea0003900000 */
[----:B------:R-:W1:Y:S02]  /*295e0*/  @!P0 SYNCS.PHASECHK.TRANS64 P0, [R9+URZ+0x32400], R0 ;  /* 0x03240000090085a7 */ /* 0x000e64000800007f */
[----:B-1----:R-:W-:Y:S05]  /*295f0*/  @!P0 BRA `(.L_x_12587) ;  /* 0xfffffffc00ec8947 */ /* 0x002fea000383ffff */
[----:B------:R-:W-:Y:S05]  /*29600*/  BRA `(.L_x_12806) ;  /* 0xfffffd90009c7947 */ /* 0x000fea000383ffff */
.L_x_12594:
[----:B-1----:R1:W2:Y:S02]  /*29610*/  SYNCS.PHASECHK.TRANS64.TRYWAIT P0, [R20+URZ], R21 ;  /* 0x00000015140075a7 */ /* 0x0022a4000800017f */
[----:B--2---:R-:W-:Y:S05]  /*29620*/  @!P0 NANOSLEEP.SYNCS 0x989680 ;  /* 0x009896800000895d */ /* 0x004fea0003900000 */
[----:B------:R-:W2:Y:S02]  /*29630*/  @!P0 SYNCS.PHASECHK.TRANS64 P0, [R20+URZ], R21 ;  /* 0x00000015140085a7 */ /* 0x000ea4000800007f */
[----:B--2---:R-:W-:Y:S05]  /*29640*/  @!P0 BRA `(.L_x_12594) ;  /* 0xfffffffc00f08947 */ /* 0x004fea000383ffff */
[----:B------:R-:W-:Y:S05]  /*29650*/  BRA `(.L_x_12593) ;  /* 0xfffffd9400b47947 */ /* 0x000fea000383ffff */
.L_x_12596:
[----:B0-----:R-:W-:-:S04]  /*29660*/  IMAD.U32 R9, RZ, RZ, UR42 ;  /* 0x0000002aff097e24 */ /* 0x001fc8000f8e00ff */
[----:B------:R0:W1:Y:S03]  /*29670*/  SYNCS.PHASECHK.TRANS64.TRYWAIT P0, [R9+URZ+0x32410], R6 ;  /* 0x03241006090075a7 */ /* 0x000066000800017f */
[----:B-1----:R-:W-:Y:S05]  /*29680*/  @!P0 NANOSLEEP.SYNCS 0x989680 ;  /* 0x009896800000895d */ /* 0x002fea0003900000 */
[----:B------:R-:W1:Y:S02]  /*29690*/  @!P0 SYNCS.PHASECHK.TRANS64 P0, [R9+URZ+0x32410], R6 ;  /* 0x03241006090085a7 */ /* 0x000e64000800007f */
[----:B-1----:R-:W-:Y:S05]  /*296a0*/  @!P0 BRA `(.L_x_12596) ;  /* 0xfffffffc00ec8947 */ /* 0x002fea000383ffff */
[----:B------:R-:W-:Y:S05]  /*296b0*/  BRA `(.L_x_12807) ;  /* 0xfffffd9800887947 */ /* 0x000fea000383ffff */
.L_x_12603:
[----:B-1----:R1:W2:Y:S02]  /*296c0*/  SYNCS.PHASECHK.TRANS64.TRYWAIT P0, [R8+URZ], R9 ;  /* 0x00000009080075a7 */ /* 0x0022a4000800017f */
[----:B--2---:R-:W-:Y:S05]  /*296d0*/  @!P0 NANOSLEEP.SYNCS 0x989680 ;  /* 0x009896800000895d */ /* 0x004fea0003900000 */
[----:B------:R-:W2:Y:S02]  /*296e0*/  @!P0 SYNCS.PHASECHK.TRANS64 P0, [R8+URZ], R9 ;  /* 0x00000009080085a7 */ /* 0x000ea4000800007f */
[----:B--2---:R-:W-:Y:S05]  /*296f0*/  @!P0 BRA `(.L_x_12603) ;  /* 0xfffffffc00f08947 */ /* 0x004fea000383ffff */
[----:B------:R-:W-:Y:S05]  /*29700*/  BRA `(.L_x_12602) ;  /* 0xfffffd9800cc7947 */ /* 0x000fea000383ffff */
.L_x_12641:
[----:B0-----:R0:W2:Y:S02]  /*29710*/  SYNCS.PHASECHK.TRANS64.TRYWAIT P0, [R6+URZ], R7 ;  /* 0x00000007060075a7 */ /* 0x0010a4000800017f */
[----:B--2---:R-:W-:Y:S05]  /*29720*/  @!P0 NANOSLEEP.SYNCS 0x989680 ;  /* 0x009896800000895d */ /* 0x004fea0003900000 */
[----:B------:R-:W2:Y:S02]  /*29730*/  @!P0 SYNCS.PHASECHK.TRANS64 P0, [R6+URZ], R7 ;  /* 0x00000007060085a7 */ /* 0x000ea4000800007f */
[----:B--2---:R-:W-:Y:S05]  /*29740*/  @!P0 BRA `(.L_x_12641) ;  /* 0xfffffffc00f08947 */ /* 0x004fea000383ffff */
[----:B------:R-:W-:Y:S05]  /*29750*/  BRA `(.L_x_12640) ;  /* 0xfffffe0800487947 */ /* 0x000fea000383ffff */
.L_x_12648:
[----:B0-----:R0:W1:Y:S02]  /*29760*/  SYNCS.PHASECHK.TRANS64.TRYWAIT P0, [R18+URZ], R19 ;  /* 0x00000013120075a7 */ /* 0x001064000800017f */
[----:B-1----:R-:W-:Y:S05]  /*29770*/  @!P0 NANOSLEEP.SYNCS 0x989680 ;  /* 0x009896800000895d */ /* 0x002fea0003900000 */
[----:B------:R-:W1:Y:S02]  /*29780*/  @!P0 SYNCS.PHASECHK.TRANS64 P0, [R18+URZ], R19 ;  /* 0x00000013120085a7 */ /* 0x000e64000800007f */
[----:B-1----:R-:W-:Y:S05]  /*29790*/  @!P0 BRA `(.L_x_12648) ;  /* 0xfffffffc00f08947 */ /* 0x002fea000383ffff */
[----:B------:R-:W-:Y:S05]  /*297a0*/  BRA `(.L_x_12647) ;  /* 0xfffffe0c006c7947 */ /* 0x000fea000383ffff */
.L_x_12661:
[----:B0-----:R0:W2:Y:S02]  /*297b0*/  SYNCS.PHASECHK.TRANS64.TRYWAIT P0, [R0+URZ], R7 ;  /* 0x00000007000075a7 */ /* 0x0010a4000800017f */
[----:B--2---:R-:W-:Y:S05]  /*297c0*/  @!P0 NANOSLEEP.SYNCS 0x989680 ;  /* 0x009896800000895d */ /* 0x004fea0003900000 */
[----:B------:R-:W2:Y:S02]  /*297d0*/  @!P0 SYNCS.PHASECHK.TRANS64 P0, [R0+URZ], R7 ;  /* 0x00000007000085a7 */ /* 0x000ea4000800007f */
[----:B--2---:R-:W-:Y:S05]  /*297e0*/  @!P0 BRA `(.L_x_12661) ;  /* 0xfffffffc00f08947 */ /* 0x004fea000383ffff */
[----:B------:R-:W-:Y:S05]  /*297f0*/  BRA `(.L_x_12660) ;  /* 0xfffffea400b07947 */ /* 0x000fea000383ffff */
.L_x_12668:
[----:B0-----:R0:W2:Y:S02]  /*29800*/  SYNCS.PHASECHK.TRANS64.TRYWAIT P0, [R7+URZ], R8 ;  /* 0x00000008070075a7 */ /* 0x0010a4000800017f */
[----:B--2---:R-:W-:Y:S05]  /*29810*/  @!P0 NANOSLEEP.SYNCS 0x989680 ;  /* 0x009896800000895d */ /* 0x004fea0003900000 */
[----:B------:R-:W2:Y:S02]  /*29820*/  @!P0 SYNCS.PHASECHK.TRANS64 P0, [R7+URZ], R8 ;  /* 0x00000008070085a7 */ /* 0x000ea4000800007f */
[----:B--2---:R-:W-:Y:S05]  /*29830*/  @!P0 BRA `(.L_x_12668) ;  /* 0xfffffffc00f08947 */ /* 0x004fea000383ffff */
[----:B------:R-:W-:Y:S05]  /*29840*/  BRA `(.L_x_12667) ;  /* 0xfffffea800e87947 */ /* 0x000fea000383ffff */
.L_x_12737:
        /* <DEDUP_REMOVED lines=11> */
.L_x_12809:
[----:B------:R-:W-:Y:S05]  /*29900*/  BSYNC B0 ;  /* 0x0000000000007941 */ /* 0x000fea0003800000 */
.L_x_12808:
[----:B------:R-:W-:Y:S05]  /*29910*/  BRA `(.L_x_12810) ;  /* 0xffffffb000a47947 */ /* 0x000fea000383ffff */
.L_x_12740:
[----:B0-----:R0:W2:Y:S02]  /*29920*/  SYNCS.PHASECHK.TRANS64.TRYWAIT P0, [R17+URZ+0x32440], R0 ;  /* 0x03244000110075a7 */ /* 0x0010a4000800017f */
[----:B--2---:R-:W-:Y:S05]  /*29930*/  @!P0 NANOSLEEP.SYNCS 0x989680 ;  /* 0x009896800000895d */ /* 0x004fea0003900000 */
[----:B------:R-:W2:Y:S02]  /*29940*/  @!P0 SYNCS.PHASECHK.TRANS64 P0, [R17+URZ+0x32440], R0 ;  /* 0x03244000110085a7 */ /* 0x000ea4000800007f */
[----:B--2---:R-:W-:Y:S05]  /*29950*/  @!P0 BRA `(.L_x_12740) ;  /* 0xfffffffc00f08947 */ /* 0x004fea000383ffff */
[----:B------:R-:W-:Y:S05]  /*29960*/  BRA `(.L_x_12811) ;  /* 0xffffffb4005c7947 */ /* 0x000fea000383ffff */
.L_x_12741:
        /* <DEDUP_REMOVED lines=8> */
.L_x_12813:
[----:B------:R-:W-:Y:S05]  /*299f0*/  BSYNC B0 ;  /* 0x0000000000007941 */ /* 0x000fea0003800000 */
.L_x_12812:
        /* <DEDUP_REMOVED lines=9> */
.L_x_12814:
[----:B------:R-:W-:Y:S02]  /*29a90*/  IMAD.MOV.U32 R13, RZ, RZ, R4 ;  /* 0x000000ffff0d7224 */ /* 0x000fe400078e0004 */
[----:B------:R-:W-:Y:S02]  /*29aa0*/  IMAD.MOV.U32 R12, RZ, RZ, 0x1 ;  /* 0x00000001ff0c7424 */ /* 0x000fe400078e00ff */
[----:B------:R-:W-:-:S07]  /*29ab0*/  IMAD.MOV.U32 R3, RZ, RZ, R14 ;  /* 0x000000ffff037224 */ /* 0x000fce00078e000e */
[----:B------:R-:W-:Y:S05]  /*29ac0*/  WARPSYNC.COLLECTIVE R15, `(.L_x_12815) ;  /* 0x000000000f087348 */ /* 0x000fea0003c00000 */
[----:B------:R0:W1:Y:S02]  /*29ad0*/  SHFL.IDX P6, R14, R13, R12, R11 ;  /* 0x0000000c0d0e7389 */ /* 0x00006400000c000b */
[----:B01----:R-:W-:Y:S01]  /*29ae0*/  ENDCOLLECTIVE ;  /* 0x000000000000791b */ /* 0x003fe20003800000 */
.L_x_12815:
        /* <DEDUP_REMOVED lines=15> */
.L_x_12816:
[----:B------:R-:W-:Y:S02]  /*29be0*/  @P0 IMAD R6, R5, 0x2, R22 ;  /* 0x0000000205060824 */ /* 0x000fe400078e0216 */
[----:B------:R-:W-:Y:S02]  /*29bf0*/  IMAD.MOV.U32 R13, RZ, RZ, R4 ;  /* 0x000000ffff0d7224 */ /* 0x000fe400078e0004 */
[----:B------:R-:W-:Y:S02]  /*29c00*/  IMAD.MOV.U32 R12, RZ, RZ, 0x2 ;  /* 0x00000002ff0c7424 */ /* 0x000fe400078e00ff */
[----:B------:R-:W-:-:S07]  /*29c10*/  IMAD.MOV.U32 R3, RZ, RZ, R14 ;  /* 0x000000ffff037224 */ /* 0x000fce00078e000e */
[----:B------:R-:W-:Y:S05]  /*29c20*/  WARPSYNC.COLLECTIVE R15, `(.L_x_12817) ;  /* 0x000000000f087348 */ /* 0x000fea0003c00000 */
[----:B------:R0:W1:Y:S02]  /*29c30*/  SHFL.IDX P6, R14, R13, R12, R11 ;  /* 0x0000000c0d0e7389 */ /* 0x00006400000c000b */
[----:B01----:R-:W-:Y:S01]  /*29c40*/  ENDCOLLECTIVE ;  /* 0x000000000000791b */ /* 0x003fe20003800000 */
.L_x_12817:
        /* <DEDUP_REMOVED lines=15> */
.L_x_12818:
[----:B------:R-:W-:Y:S02]  /*29d40*/  @P0 IMAD R6, R5, 0x2, R22 ;  /* 0x0000000205060824 */ /* 0x000fe400078e0216 */
[----:B------:R-:W-:Y:S02]  /*29d50*/  IMAD.MOV.U32 R13, RZ, RZ, R4 ;  /* 0x000000ffff0d7224 */ /* 0x000fe400078e0004 */
[----:B------:R-:W-:Y:S02]  /*29d60*/  IMAD.MOV.U32 R12, RZ, RZ, 0x3 ;  /* 0x00000003ff0c7424 */ /* 0x000fe400078e00ff */
[----:B------:R-:W-:-:S07]  /*29d70*/  IMAD.MOV.U32 R3, RZ, RZ, R14 ;  /* 0x000000ffff037224 */ /* 0x000fce00078e000e */
[----:B------:R-:W-:Y:S05]  /*29d80*/  WARPSYNC.COLLECTIVE R15, `(.L_x_12819) ;  /* 0x000000000f087348 */ /* 0x000fea0003c00000 */
[----:B------:R0:W1:Y:S02]  /*29d90*/  SHFL.IDX P6, R14, R13, R12, R11 ;  /* 0x0000000c0d0e7389 */ /* 0x00006400000c000b */
[----:B01----:R-:W-:Y:S01]  /*29da0*/  ENDCOLLECTIVE ;  /* 0x000000000000791b */ /* 0x003fe20003800000 */
.L_x_12819:
        /* <DEDUP_REMOVED lines=15> */
.L_x_12820:
[----:B------:R-:W-:Y:S02]  /*29ea0*/  @P0 IMAD R6, R5, 0x2, R22 ;  /* 0x0000000205060824 */ /* 0x000fe400078e0216 */
[----:B------:R-:W-:Y:S02]  /*29eb0*/  IMAD.MOV.U32 R13, RZ, RZ, R4 ;  /* 0x000000ffff0d7224 */ /* 0x000fe400078e0004 */
[----:B------:R-:W-:Y:S02]  /*29ec0*/  IMAD.MOV.U32 R12, RZ, RZ, 0x4 ;  /* 0x00000004ff0c7424 */ /* 0x000fe400078e00ff */
[----:B------:R-:W-:-:S07]  /*29ed0*/  IMAD.MOV.U32 R3, RZ, RZ, R14 ;  /* 0x000000ffff037224 */ /* 0x000fce00078e000e */
[----:B------:R-:W-:Y:S05]  /*29ee0*/  WARPSYNC.COLLECTIVE R15, `(.L_x_12821) ;  /* 0x000000000f087348 */ /* 0x000fea0003c00000 */
[----:B------:R0:W1:Y:S02]  /*29ef0*/  SHFL.IDX P6, R14, R13, R12, R11 ;  /* 0x0000000c0d0e7389 */ /* 0x00006400000c000b */
[----:B01----:R-:W-:Y:S01]  /*29f00*/  ENDCOLLECTIVE ;  /* 0x000000000000791b */ /* 0x003fe20003800000 */
.L_x_12821:
        /* <DEDUP_REMOVED lines=15> */
.L_x_12822:
[----:B------:R-:W-:Y:S02]  /*2a000*/  @P0 IMAD R6, R5, 0x2, R22 ;  /* 0x0000000205060824 */ /* 0x000fe400078e0216 */
[----:B------:R-:W-:Y:S02]  /*2a010*/  IMAD.MOV.U32 R13, RZ, RZ, R4 ;  /* 0x000000ffff0d7224 */ /* 0x000fe400078e0004 */
[----:B------:R-:W-:Y:S02]  /*2a020*/  IMAD.MOV.U32 R12, RZ, RZ, 0x5 ;  /* 0x00000005ff0c7424 */ /* 0x000fe400078e00ff */
[----:B------:R-:W-:-:S07]  /*2a030*/  IMAD.MOV.U32 R3, RZ, RZ, R14 ;  /* 0x000000ffff037224 */ /* 0x000fce00078e000e */
[----:B------:R-:W-:Y:S05]  /*2a040*/  WARPSYNC.COLLECTIVE R15, `(.L_x_12823) ;  /* 0x000000000f087348 */ /* 0x000fea0003c00000 */
[----:B------:R0:W1:Y:S02]  /*2a050*/  SHFL.IDX P6, R14, R13, R12, R11 ;  /* 0x0000000c0d0e7389 */ /* 0x00006400000c000b */
[----:B01----:R-:W-:Y:S01]  /*2a060*/  ENDCOLLECTIVE ;  /* 0x000000000000791b */ /* 0x003fe20003800000 */
.L_x_12823:
        /* <DEDUP_REMOVED lines=10> */
.L_x_12824:
[----:B------:R-:W-:Y:S01]  /*2a110*/  @!PT LDS RZ, [RZ] ;  /* 0x00000000fffff984 */ /* 0x000fe20000000800 */
[----:B------:R-:W-:Y:S01]  /*2a120*/  @!PT LDS RZ, [RZ] ;  /* 0x00000000fffff984 */ /* 0x000fe20000000800 */
[----:B------:R-:W-:Y:S01]  /*2a130*/  @!PT LDS RZ, [RZ] ;  /* 0x00000000fffff984 */ /* 0x000fe20000000800 */
[----:B------:R1:W-:Y:S01]  /*2a140*/  @P0 LDGSTS.E.BYPASS.LTC128B.128 [R6+0x1e400], desc[UR36][R2.64], !P2 ;  /* 0x1e40000002060fae */ /* 0x0003e2000d101d64 */
[----:B------:R-:W-:Y:S01]  /*2a150*/  IMAD.MOV.U32 R0, RZ, RZ, R14 ;  /* 0x000000ffff007224 */ /* 0x000fe200078e000e */
[----:B------:R-:W-:Y:S06]  /*2a160*/  BRA `(.L_x_12825) ;  /* 0xffffffb000c87947 */ /* 0x000fec000383ffff */
.L_x_12746:
[----:B------:R0:W5:Y:S01]  /*2a170*/  LDL.LU R6, [R1+0x450] ;  /* 0x0004500001067983 */ /* 0x0001620000300800 */
[----:B------:R-:W-:Y:S01]  /*2a180*/  IMAD.MOV.U32 R13, RZ, RZ, R4 ;  /* 0x000000ffff0d7224 */ /* 0x000fe200078e0004 */
[----:B------:R-:W-:Y:S01]  /*2a190*/  LOP3.LUT R23, R23, 0xffffdfff, RZ, 0xc0, !PT ;  /* 0xffffdfff17177812 */ /* 0x000fe200078ec0ff */
[----:B------:R-:W-:Y:S02]  /*2a1a0*/  IMAD.MOV.U32 R12, RZ, RZ, RZ ;  /* 0x000000ffff0c7224 */ /* 0x000fe400078e00ff */
[----:B------:R-:W-:Y:S02]  /*2a1b0*/  IMAD.MOV.U32 R11, RZ, RZ, 0x181f ;  /* 0x0000181fff0b7424 */ /* 0x000fe400078e00ff */
[----:B------:R-:W-:Y:S02]  /*2a1c0*/  IMAD.MOV.U32 R15, RZ, RZ, -0x1 ;  /* 0xffffffffff0f7424 */ /* 0x000fe400078e00ff */
[----:B0-----:R-:W-:-:S07]  /*2a1d0*/  IMAD.IADD R37, R21, 0x1, R37 ;  /* 0x0000000115257824 */ /* 0x001fce00078e0225 */
[----:B-1---5:R-:W-:Y:S05]  /*2a1e0*/  WARPSYNC.COLLECTIVE R15, `(.L_x_12826) ;  /* 0x000000000f087348 */ /* 0x022fea0003c00000 */
[----:B------:R0:W2:Y:S02]  /*2a1f0*/  SHFL.IDX P6, R14, R13, R12, R11 ;  /* 0x0000000c0d0e7389 */ /* 0x0000a400000c000b */
[----:B012--5:R-:W-:Y:S01]  /*2a200*/  ENDCOLLECTIVE ;  /* 0x000000000000791b */ /* 0x027fe20003800000 */
.L_x_12826:
[----:B------:R-:W-:Y:S02]  /*2a210*/  IMAD.MOV.U32 R13, RZ, RZ, R0 ;  /* 0x000000ffff0d7224 */ /* 0x000fe400078e0000 */
[----:B------:R-:W-:-:S07]  /*2a220*/  IMAD.MOV.U32 R2, RZ, RZ, R14 ;  /* 0x000000ffff027224 */ /* 0x000fce00078e000e */
[----:B------:R-:W-:Y:S05]  /*2a230*/  WARPSYNC.COLLECTIVE R15, `(.L_x_12827) ;  /* 0x000000000f087348 */ /* 0x000fea0003c00000 */
[----:B------:R0:W1:Y:S02]  /*2a240*/  SHFL.IDX P6, R14, R13, R12, R11 ;  /* 0x0000000c0d0e7389 */ /* 0x00006400000c000b */
[----:B01----:R-:W-:Y:S01]  /*2a250*/  ENDCOLLECTIVE ;  /* 0x000000000000791b */ /* 0x003fe20003800000 */
.L_x_12827:
[----:B------:R-:W-:Y:S02]  /*2a260*/  IMAD.MOV.U32 R13, RZ, RZ, R4 ;  /* 0x000000ffff0d7224 */ /* 0x000fe400078e0004 */
[----:B------:R-:W-:Y:S02]  /*2a270*/  IMAD.MOV.U32 R12, RZ, RZ, 0x1 ;  /* 0x00000001ff0c7424 */ /* 0x000fe400078e00ff */
[----:B------:R-:W-:-:S07]  /*2a280*/  IMAD.MOV.U32 R3, RZ, RZ, R14 ;  /* 0x000000ffff037224 */ /* 0x000fce00078e000e */
[----:B------:R-:W-:Y:S05]  /*2a290*/  WARPSYNC.COLLECTIVE R15, `(.L_x_12828) ;  /* 0x000000000f087348 */ /* 0x000fea0003c00000 */
[----:B------:R0:W1:Y:S02]  /*2a2a0*/  SHFL.IDX P6, R14, R13, R12, R11 ;  /* 0x0000000c0d0e7389 */ /* 0x00006400000c000b */
[----:B01----:R-:W-:Y:S01]  /*2a2b0*/  ENDCOLLECTIVE ;  /* 0x000000000000791b */ /* 0x003fe20003800000 */
.L_x_12828:
[----:B------:R-:W-:Y:S02]  /*2a2c0*/  IMAD.MOV.U32 R13, RZ, RZ, R0 ;  /* 0x000000ffff0d7224 */ /* 0x000fe400078e0000 */
[----:B------:R-:W-:-:S05]  /*2a2d0*/  IMAD R5, R6, R5, RZ ;  /* 0x0000000506057224 */ /* 0x000fca00078e02ff */
[----:B------:R-:W-:-:S13]  /*2a2e0*/  ISETP.GE.AND P2, PT, R37, R5, PT ;  /* 0x000000052500720c */ /* 0x000fda0003f46270 */
[----:B------:R-:W-:Y:S02]  /*2a2f0*/  @!P2 LEA R3, P1, R20, R3, 0x1 ;  /* 0x000000031403a211 */ /* 0x000fe400078208ff */
[----:B------:R-:W-:-:S03]  /*2a300*/  @P2 LOP3.LUT R23, R23, 0x2000, RZ, 0xfc, !PT ;  /* 0x0000200017172812 */ /* 0x000fc600078efcff */
[----:B------:R-:W-:Y:S01]  /*2a310*/  @!P2 IMAD.X R8, RZ, RZ, R2, P1 ;  /* 0x000000ffff08a224 */ /* 0x000fe200008e0602 */
[----:B------:R-:W-:Y:S01]  /*2a320*/  LOP3.LUT R23, R23, 0xffffefff, RZ, 0xc0, !PT ;  /* 0xffffefff17177812 */ /* 0x000fe200078ec0ff */
[----:B------:R-:W-:Y:S02]  /*2a330*/  @!P2 IMAD.MOV.U32 R2, RZ, RZ, R3 ;  /* 0x000000ffff02a224 */ /* 0x000fe400078e0003 */
        /* <DEDUP_REMOVED lines=11> */
.L_x_12829:
[----:B------:R-:W-:Y:S01]  /*2a3f0*/  @P2 LOP3.LUT R23, R23, 0x1000, RZ, 0xfc, !PT ;  /* 0x0000100017172812 */ /* 0x000fe200078efcff */
[----:B------:R-:W-:-:S03]  /*2a400*/  IMAD.MOV.U32 R13, RZ, RZ, R4 ;  /* 0x000000ffff0d7224 */ /* 0x000fc600078e0004 */
[----:B------:R-:W-:Y:S01]  /*2a410*/  LOP3.LUT R23, R23, 0xfffff7ff, RZ, 0xc0, !PT ;  /* 0xfffff7ff17177812 */ /* 0x000fe200078ec0ff */
[----:B------:R-:W-:-:S05]  /*2a420*/  IMAD.MOV.U32 R12, RZ, RZ, R14 ;  /* 0x000000ffff0c7224 */ /* 0x000fca00078e000e */
[----:B------:R-:W-:-:S05]  /*2a430*/  @!P2 LEA R12, P1, R20, R12, 0x1 ;  /* 0x0000000c140ca211 */ /* 0x000fca00078208ff */
[----:B------:R-:W-:Y:S02]  /*2a440*/  @!P2 IMAD.X R7, RZ, RZ, R2, P1 ;  /* 0x000000ffff07a224 */ /* 0x000fe400008e0602 */
[----:B------:R-:W-:Y:S02]  /*2a450*/  @!P2 IMAD.MOV.U32 R2, RZ, RZ, R12 ;  /* 0x000000ffff02a224 */ /* 0x000fe400078e000c */
[----:B------:R-:W-:Y:S02]  /*2a460*/  IMAD.MOV.U32 R12, RZ, RZ, 0x2 ;  /* 0x00000002ff0c7424 */ /* 0x000fe400078e00ff */
[----:B------:R-:W-:-:S07]  /*2a470*/  @!P2 IMAD.MOV.U32 R3, RZ, RZ, R7 ;  /* 0x000000ffff03a224 */ /* 0x000fce00078e0007 */
[----:B------:R-:W-:Y:S05]  /*2a480*/  WARPSYNC.COLLECTIVE R15, `(.L_x_12830) ;  /* 0x000000000f087348 */ /* 0x000fea0003c00000 */
[----:B------:R0:W1:Y:S02]  /*2a490*/  SHFL.IDX P6, R14, R13, R12, R11 ;  /* 0x0000000c0d0e7389 */ /* 0x00006400000c000b */
[----:B01----:R-:W-:Y:S01]  /*2a4a0*/  ENDCOLLECTIVE ;  /* 0x000000000000791b */ /* 0x003fe20003800000 */
.L_x_12830:
        /* <DEDUP_REMOVED lines=11> */
.L_x_12831:
        /* <DEDUP_REMOVED lines=8> */
.L_x_12832:
        /* <DEDUP_REMOVED lines=15> */
.L_x_12833:
[----:B------:R-:W-:Y:S01]  /*2a6d0*/  @P2 LOP3.LUT R23, R23, 0x200, RZ, 0xfc, !PT ;  /* 0x0000020017172812 */ /* 0x000fe200078efcff */
[----:B------:R-:W-:-:S03]  /*2a6e0*/  IMAD.MOV.U32 R12, RZ, RZ, 0x4 ;  /* 0x00000004ff0c7424 */ /* 0x000fc600078e00ff */
[----:B------:R-:W-:Y:S01]  /*2a6f0*/  LOP3.LUT R23, R23, 0xfffffeff, RZ, 0xc0, !PT ;  /* 0xfffffeff17177812 */ /* 0x000fe200078ec0ff */
[----:B------:R-:W-:-:S05]  /*2a700*/  IMAD.MOV.U32 R9, RZ, RZ, R14 ;  /* 0x000000ffff097224 */ /* 0x000fca00078e000e */
[----:B------:R-:W-:-:S05]  /*2a710*/  @!P2 LEA R13, P1, R20, R9, 0x1 ;  /* 0x00000009140da211 */ /* 0x000fca00078208ff */
[----:B------:R-:W-:Y:S02]  /*2a720*/  @!P2 IMAD.X R11, RZ, RZ, R2, P1 ;  /* 0x000000ffff0ba224 */ /* 0x000fe400008e0602 */
[----:B------:R-:W-:Y:S02]  /*2a730*/  @!P2 IMAD.MOV.U32 R2, RZ, RZ, R13 ;  /* 0x000000ffff02a224 */ /* 0x000fe400078e000d */
[----:B------:R-:W-:Y:S02]  /*2a740*/  @!P2 IMAD.MOV.U32 R3, RZ, RZ, R11 ;  /* 0x000000ffff03a224 */ /* 0x000fe400078e000b */
[----:B------:R-:W-:Y:S02]  /*2a750*/  IMAD.MOV.U32 R13, RZ, RZ, R4 ;  /* 0x000000ffff0d7224 */ /* 0x000fe400078e0004 */
[----:B------:R-:W-:Y:S01]  /*2a760*/  IMAD.MOV.U32 R11, RZ, RZ, 0x181f ;  /* 0x0000181fff0b7424 */ /* 0x000fe200078e00ff */
[----:B------:R-:W-:Y:S01]  /*2a770*/  @!PT LDS RZ, [RZ] ;  /* 0x00000000fffff984 */ /* 0x000fe20000000800 */
[----:B------:R-:W-:Y:S01]  /*2a780*/  @!PT LDS RZ, [RZ] ;  /* 0x00000000fffff984 */ /* 0x000fe20000000800 */
[----:B------:R-:W-:Y:S01]  /*2a790*/  @!PT LDS RZ, [RZ] ;  /* 0x00000000fffff984 */ /* 0x000fe20000000800 */
[----:B------:R0:W-:Y:S06]  /*2a7a0*/  @!P2 LDGSTS.E.BYPASS.LTC128B.128 [R25+0x19c00], desc[UR36][R2.64], !P0 ;  /* 0x19c000000219afae */ /* 0x0001ec000c101d64 */
[----:B0-----:R-:W-:Y:S05]  /*2a7b0*/  WARPSYNC.COLLECTIVE R15, `(.L_x_12834) ;  /* 0x000000000f087348 */ /* 0x001fea0003c00000 */
[----:B------:R1:W2:Y:S02]  /*2a7c0*/  SHFL.IDX P6, R14, R13, R12, R11 ;  /* 0x0000000c0d0e7389 */ /* 0x0002a400000c000b */
[----:B012---:R-:W-:Y:S01]  /*2a7d0*/  ENDCOLLECTIVE ;  /* 0x000000000000791b */ /* 0x007fe20003800000 */
.L_x_12834:
[----:B------:R-:W-:-:S05]  /*2a7e0*/  VIADD R2, R37, 0x40 ;  /* 0x0000004025027836 */ /* 0x000fca0000000000 */
[----:B------:R-:W-:Y:S01]  /*2a7f0*/  ISETP.GE.AND P2, PT, R2, R5, PT ;  /* 0x000000050200720c */ /* 0x000fe20003f46270 */
[----:B------:R-:W-:Y:S02]  /*2a800*/  IMAD.MOV.U32 R13, RZ, RZ, R0 ;  /* 0x000000ffff0d7224 */ /* 0x000fe400078e0000 */
[----:B------:R-:W-:-:S10]  /*2a810*/  IMAD.MOV.U32 R2, RZ, RZ, R14 ;  /* 0x000000ffff027224 */ /* 0x000fd400078e000e */
[----:B------:R-:W-:Y:S05]  /*2a820*/  WARPSYNC.COLLECTIVE R15, `(.L_x_12835) ;  /* 0x000000000f087348 */ /* 0x000fea0003c00000 */
[----:B------:R0:W1:Y:S02]  /*2a830*/  SHFL.IDX P6, R14, R13, R12, R11 ;  /* 0x0000000c0d0e7389 */ /* 0x00006400000c000b */
[----:B01----:R-:W-:Y:S01]  /*2a840*/  ENDCOLLECTIVE ;  /* 0x000000000000791b */ /* 0x003fe20003800000 */
.L_x_12835:
[----:B------:R-:W-:-:S04]  /*2a850*/  @P2 LOP3.LUT R23, R23, 0x100, RZ, 0xfc, !PT ;  /* 0x0000010017172812 */ /* 0x000fc800078efcff */
[----:B------:R-:W-:Y:S01]  /*2a860*/  LOP3.LUT R23, R23, 0xffffff7f, RZ, 0xc0, !PT ;  /* 0xffffff7f17177812 */ /* 0x000fe200078ec0ff */
[----:B------:R-:W-:Y:S02]  /*2a870*/  IMAD.MOV.U32 R13, RZ, RZ, R4 ;  /* 0x000000ffff0d7224 */ /* 0x000fe400078e0004 */
[----:B------:R-:W-:Y:S02]  /*2a880*/  IMAD.MOV.U32 R12, RZ, RZ, 0x5 ;  /* 0x00000005ff0c7424 */ /* 0x000fe400078e00ff */
[----:B------:R-:W-:-:S05]  /*2a890*/  IMAD.MOV.U32 R9, RZ, RZ, R14 ;  /* 0x000000ffff097224 */ /* 0x000fca00078e000e */
[----:B------:R-:W-:-:S05]  /*2a8a0*/  @!P2 LEA R15, P1, R20, R9, 0x1 ;  /* 0x00000009140fa211 */ /* 0x000fca00078208ff */
[----:B------:R-:W-:Y:S02]  /*2a8b0*/  @!P2 IMAD.X R14, RZ, RZ, R2, P1 ;  /* 0x000000ffff0ea224 */ /* 0x000fe400008e0602 */
[----:B------:R-:W-:Y:S02]  /*2a8c0*/  @!P2 IMAD.MOV.U32 R2, RZ, RZ, R15 ;  /* 0x000000ffff02a224 */ /* 0x000fe400078e000f */
[----:B------:R-:W-:Y:S02]  /*2a8d0*/  IMAD.MOV.U32 R15, RZ, RZ, -0x1 ;  /* 0xffffffffff0f7424 */ /* 0x000fe400078e00ff */
[----:B------:R-:W-:-:S07]  /*2a8e0*/  @!P2 IMAD.MOV.U32 R3, RZ, RZ, R14 ;  /* 0x000000ffff03a224 */ /* 0x000fce00078e000e */
[----:B------:R-:W-:Y:S05]  /*2a8f0*/  WARPSYNC.COLLECTIVE R15, `(.L_x_12836) ;  /* 0x000000000f087348 */ /* 0x000fea0003c00000 */
[----:B------:R0:W1:Y:S02]  /*2a900*/  SHFL.IDX P6, R14, R13, R12, R11 ;  /* 0x0000000c0d0e7389 */ /* 0x00006400000c000b */
[----:B01----:R-:W-:Y:S01]  /*2a910*/  ENDCOLLECTIVE ;  /* 0x000000000000791b */ /* 0x003fe20003800000 */
.L_x_12836:
        /* <DEDUP_REMOVED lines=11> */
.L_x_12837:
        /* <DEDUP_REMOVED lines=8> */
.L_x_12838:
        /* <DEDUP_REMOVED lines=13> */
.L_x_12839:
        /* <DEDUP_REMOVED lines=9> */
.L_x_12840:
        /* <DEDUP_REMOVED lines=13> */
.L_x_12841:
[----:B------:R-:W-:Y:S01]  /*2ac80*/  IMAD.MOV.U32 R0, RZ, RZ, R14 ;  /* 0x000000ffff007224 */ /* 0x000fe200078e000e */
[----:B------:R-:W-:Y:S06]  /*2ac90*/  BRA `(.L_x_12842) ;  /* 0xffffffb400007947 */ /* 0x000fec000383ffff */
.L_x_12750:
        /* <DEDUP_REMOVED lines=8> */
.L_x_12844:
[----:B------:R-:W-:Y:S05]  /*2ad20*/  BSYNC B0 ;  /* 0x0000000000007941 */ /* 0x000fea0003800000 */
.L_x_12843:
        /* <DEDUP_REMOVED lines=9> */
.L_x_12845:
[----:B------:R-:W-:Y:S02]  /*2adc0*/  IMAD.MOV.U32 R13, RZ, RZ, R4 ;  /* 0x000000ffff0d7224 */ /* 0x000fe400078e0004 */
[----:B------:R-:W-:Y:S02]  /*2add0*/  IMAD.MOV.U32 R12, RZ, RZ, 0x1 ;  /* 0x00000001ff0c7424 */ /* 0x000fe400078e00ff */
[----:B------:R-:W-:-:S07]  /*2ade0*/  IMAD.MOV.U32 R3, RZ, RZ, R14 ;  /* 0x000000ffff037224 */ /* 0x000fce00078e000e */
[----:B------:R-:W-:Y:S05]  /*2adf0*/  WARPSYNC.COLLECTIVE R15, `(.L_x_12846) ;  /* 0x000000000f087348 */ /* 0x000fea0003c00000 */
[----:B------:R0:W1:Y:S02]  /*2ae00*/  SHFL.IDX P6, R14, R13, R12, R11 ;  /* 0x0000000c0d0e7389 */ /* 0x00006400000c000b */
[----:B01----:R-:W-:Y:S01]  /*2ae10*/  ENDCOLLECTIVE ;  /* 0x000000000000791b */ /* 0x003fe20003800000 */
.L_x_12846:
        /* <DEDUP_REMOVED lines=10> */
.L_x_12847:
        /* <DEDUP_REMOVED lines=12> */
[----:B------:R-:W-:-:S05]  /*2af80*/  @!P6 LEA R2, P0, R6, R2, 0x1 ;  /* 0x000000020602e211 */ /* 0x000fca00078008ff */
[----:B------:R-:W-:-:S05]  /*2af90*/  @!P6 IMAD.X R3, RZ, RZ, R5, P0 ;  /* 0x000000ffff03e224 */ /* 0x000fca00000e0605 */
[----:B------:R0:W-:Y:S04]  /*2afa0*/  @!P6 LDGSTS.E.BYPASS.LTC128B.128 [R25+0x22c00], desc[UR36][R2.64], !P4 ;  /* 0x22c000000219efae */ /* 0x0001e8000e101d64 */
[----:B------:R0:W-:Y:S04]  /*2afb0*/  @!P6 LDGSTS.E.BYPASS.LTC128B.128 [R25+0x26c00], desc[UR36][R2.64+0x80], !P3 ;  /* 0x26c000800219efae */ /* 0x0001e8000d901d64 */
[----:B------:R0:W-:Y:S04]  /*2afc0*/  @!P6 LDGSTS.E.BYPASS.LTC128B.128 [R25+0x2ac00], desc[UR36][R2.64+0x100], !P2 ;  /* 0x2ac001000219efae */ /* 0x0001e8000d101d64 */
[----:B------:R0:W-:Y:S02]  /*2afd0*/  @!P6 LDGSTS.E.BYPASS.LTC128B.128 [R25+0x2ec00], desc[UR36][R2.64+0x180], !P1 ;  /* 0x2ec001800219efae */ /* 0x0001e4000c901d64 */
[----:B0-----:R-:W-:Y:S05]  /*2afe0*/  WARPSYNC.COLLECTIVE R15, `(.L_x_12848) ;  /* 0x000000000f087348 */ /* 0x001fea0003c00000 */
[----:B------:R1:W2:Y:S02]  /*2aff0*/  SHFL.IDX P6, R14, R13, R12, R11 ;  /* 0x0000000c0d0e7389 */ /* 0x0002a400000c000b */
[----:B012---:R-:W-:Y:S01]  /*2b000*/  ENDCOLLECTIVE ;  /* 0x000000000000791b */ /* 0x007fe20003800000 */
.L_x_12848:
[----:B------:R-:W-:Y:S02]  /*2b010*/  IMAD.MOV.U32 R13, RZ, RZ, R0 ;  /* 0x000000ffff0d7224 */ /* 0x000fe400078e0000 */
[----:B------:R-:W-:-:S07]  /*2b020*/  IMAD.MOV.U32 R5, RZ, RZ, R14 ;  /* 0x000000ffff057224 */ /* 0x000fce00078e000e */
[----:B------:R-:W-:Y:S05]  /*2b030*/  WARPSYNC.COLLECTIVE R15, `(.L_x_12849) ;  /* 0x000000000f087348 */ /* 0x000fea0003c00000 */
[----:B------:R0:W1:Y:S02]  /*2b040*/  SHFL.IDX P6, R14, R13, R12, R11 ;  /* 0x0000000c0d0e7389 */ /* 0x00006400000c000b */
[----:B01----:R-:W-:Y:S01]  /*2b050*/  ENDCOLLECTIVE ;  /* 0x000000000000791b */ /* 0x003fe20003800000 */
.L_x_12849:
[----:B------:R-:W-:Y:S02]  /*2b060*/  IMAD.MOV.U32 R13, RZ, RZ, R4 ;  /* 0x000000ffff0d7224 */ /* 0x000fe400078e0004 */
[----:B------:R-:W-:Y:S02]  /*2b070*/  IMAD.MOV.U32 R12, RZ, RZ, 0x3 ;  /* 0x00000003ff0c7424 */ /* 0x000fe400078e00ff */
[----:B------:R-:W-:-:S07]  /*2b080*/  IMAD.MOV.U32 R2, RZ, RZ, R14 ;  /* 0x000000ffff027224 */ /* 0x000fce00078e000e */
[----:B------:R-:W-:Y:S05]  /*2b090*/  WARPSYNC.COLLECTIVE R15, `(.L_x_12850) ;  /* 0x000000000f087348 */ /* 0x000fea0003c00000 */
[----:B------:R0:W1:Y:S02]  /*2b0a0*/  SHFL.IDX P6, R14, R13, R12, R11 ;  /* 0x0000000c0d0e7389 */ /* 0x00006400000c000b */
[----:B01----:R-:W-:Y:S01]  /*2b0b0*/  ENDCOLLECTIVE ;  /* 0x000000000000791b */ /* 0x003fe20003800000 */
.L_x_12850:
        /* <DEDUP_REMOVED lines=15> */
.L_x_12851:
        /* <DEDUP_REMOVED lines=16> */
.L_x_12852:
[----:B------:R-:W-:Y:S02]  /*2b2b0*/  IMAD.MOV.U32 R13, RZ, RZ, R0 ;  /* 0x000000ffff0d7224 */ /* 0x000fe400078e0000 */
[----:B------:R-:W-:-:S07]  /*2b2c0*/  IMAD.MOV.U32 R5, RZ, RZ, R14 ;  /* 0x000000ffff057224 */ /* 0x000fce00078e000e */
[----:B------:R-:W-:Y:S05]  /*2b2d0*/  WARPSYNC.COLLECTIVE R15, `(.L_x_12853) ;  /* 0x000000000f087348 */ /* 0x000fea0003c00000 */
[----:B------:R0:W1:Y:S02]  /*2b2e0*/  SHFL.IDX P6, R14, R13, R12, R11 ;  /* 0x0000000c0d0e7389 */ /* 0x00006400000c000b */
[----:B01----:R-:W-:Y:S01]  /*2b2f0*/  ENDCOLLECTIVE ;  /* 0x000000000000791b */ /* 0x003fe20003800000 */
.L_x_12853:
[----:B------:R-:W-:Y:S02]  /*2b300*/  IMAD.MOV.U32 R13, RZ, RZ, R4 ;  /* 0x000000ffff0d7224 */ /* 0x000fe400078e0004 */
[----:B------:R-:W-:Y:S02]  /*2b310*/  IMAD.MOV.U32 R12, RZ, RZ, 0x5 ;  /* 0x00000005ff0c7424 */ /* 0x000fe400078e00ff */
[----:B------:R-:W-:-:S07]  /*2b320*/  IMAD.MOV.U32 R2, RZ, RZ, R14 ;  /* 0x000000ffff027224 */ /* 0x000fce00078e000e */
[----:B------:R-:W-:Y:S05]  /*2b330*/  WARPSYNC.COLLECTIVE R15, `(.L_x_12854) ;  /* 0x000000000f087348 */ /* 0x000fea0003c00000 */
[----:B------:R0:W1:Y:S02]  /*2b340*/  SHFL.IDX P6, R14, R13, R12, R11 ;  /* 0x0000000c0d0e7389 */ /* 0x00006400000c000b */
[----:B01----:R-:W-:Y:S01]  /*2b350*/  ENDCOLLECTIVE ;  /* 0x000000000000791b */ /* 0x003fe20003800000 */
.L_x_12854:
        /* <DEDUP_REMOVED lines=15> */
.L_x_12855:
        /* <DEDUP_REMOVED lines=16> */
.L_x_12856:
[----:B------:R-:W-:Y:S02]  /*2b550*/  IMAD.MOV.U32 R13, RZ, RZ, R0 ;  /* 0x000000ffff0d7224 */ /* 0x000fe400078e0000 */
[----:B------:R-:W-:-:S07]  /*2b560*/  IMAD.MOV.U32 R5, RZ, RZ, R14 ;  /* 0x000000ffff057224 */ /* 0x000fce00078e000e */
[----:B------:R-:W-:Y:S05]  /*2b570*/  WARPSYNC.COLLECTIVE R15, `(.L_x_12857) ;  /* 0x000000000f087348 */ /* 0x000fea0003c00000 */
[----:B------:R0:W1:Y:S02]  /*2b580*/  SHFL.IDX P6, R14, R13, R12, R11 ;  /* 0x0000000c0d0e7389 */ /* 0x00006400000c000b */
[----:B01----:R-:W-:Y:S01]  /*2b590*/  ENDCOLLECTIVE ;  /* 0x000000000000791b */ /* 0x003fe20003800000 */
.L_x_12857:
[----:B------:R-:W-:Y:S02]  /*2b5a0*/  IMAD.MOV.U32 R13, RZ, RZ, R4 ;  /* 0x000000ffff0d7224 */ /* 0x000fe400078e0004 */
[----:B------:R-:W-:Y:S02]  /*2b5b0*/  IMAD.MOV.U32 R12, RZ, RZ, 0x7 ;  /* 0x00000007ff0c7424 */ /* 0x000fe400078e00ff */
[----:B------:R-:W-:-:S07]  /*2b5c0*/  IMAD.MOV.U32 R2, RZ, RZ, R14 ;  /* 0x000000ffff027224 */ /* 0x000fce00078e000e */
[----:B------:R-:W-:Y:S05]  /*2b5d0*/  WARPSYNC.COLLECTIVE R15, `(.L_x_12858) ;  /* 0x000000000f087348 */ /* 0x000fea0003c00000 */
[----:B------:R0:W1:Y:S02]  /*2b5e0*/  SHFL.IDX P6, R14, R13, R12, R11 ;  /* 0x0000000c0d0e7389 */ /* 0x00006400000c000b */
[----:B01----:R-:W-:Y:S01]  /*2b5f0*/  ENDCOLLECTIVE ;  /* 0x000000000000791b */ /* 0x003fe20003800000 */
.L_x_12858:
        /* <DEDUP_REMOVED lines=14> */
.L_x_12859:
[----:B------:R-:W-:Y:S05]  /*2b6e0*/  BRA `(.L_x_12860) ;  /* 0xffffffb4002c7947 */ /* 0x000fea000383ffff */
.L_x_12755:
[----:B0-----:R0:W3:Y:S02]  /*2b6f0*/  SYNCS.PHASECHK.TRANS64.TRYWAIT P0, [R22+URZ+0x32420], R3 ;  /* 0x03242003160075a7 */ /* 0x0010e4000800017f */
[----:B---3--:R-:W-:Y:S05]  /*2b700*/  @!P0 NANOSLEEP.SYNCS 0x989680 ;  /* 0x009896800000895d */ /* 0x008fea0003900000 */
[----:B------:R-:W3:Y:S02]  /*2b710*/  @!P0 SYNCS.PHASECHK.TRANS64 P0, [R22+URZ+0x32420], R3 ;  /* 0x03242003160085a7 */ /* 0x000ee4000800007f */
[----:B---3--:R-:W-:Y:S05]  /*2b720*/  @!P0 BRA `(.L_x_12755) ;  /* 0xfffffffc00f08947 */ /* 0x008fea000383ffff */
[----:B------:R-:W-:Y:S05]  /*2b730*/  BRA `(.L_x_12861) ;  /* 0xffffffb4009c7947 */ /* 0x000fea000383ffff */
.L_x_12758:
[----:B---3--:R3:W4:Y:S02]  /*2b740*/  SYNCS.PHASECHK.TRANS64.TRYWAIT P0, [R17+URZ+0x32460], R0 ;  /* 0x03246000110075a7 */ /* 0x008724000800017f */
[----:B----4-:R-:W-:Y:S05]  /*2b750*/  @!P0 NANOSLEEP.SYNCS 0x989680 ;  /* 0x009896800000895d */ /* 0x010fea0003900000 */
[----:B------:R-:W4:Y:S02]  /*2b760*/  @!P0 SYNCS.PHASECHK.TRANS64 P0, [R17+URZ+0x32460], R0 ;  /* 0x03246000110085a7 */ /* 0x000f24000800007f */
[----:B----4-:R-:W-:Y:S05]  /*2b770*/  @!P0 BRA `(.L_x_12758) ;  /* 0xfffffffc00f08947 */ /* 0x010fea000383ffff */
[----:B------:R-:W-:Y:S05]  /*2b780*/  BRA `(.L_x_12862) ;  /* 0xffffffb400a87947 */ /* 0x000fea000383ffff */
.L_x_12759:
        /* <DEDUP_REMOVED lines=8> */
.L_x_12864:
[----:B------:R-:W-:Y:S05]  /*2b810*/  BSYNC B0 ;  /* 0x0000000000007941 */ /* 0x000fea0003800000 */
.L_x_12863:
        /* <DEDUP_REMOVED lines=13> */
.L_x_12865:
        /* <DEDUP_REMOVED lines=9> */
.L_x_12866:
        /* <DEDUP_REMOVED lines=17> */
.L_x_12867:
[----:B------:R-:W-:Y:S02]  /*2ba90*/  IMAD.MOV.U32 R13, RZ, RZ, R6 ;  /* 0x000000ffff0d7224 */ /* 0x000fe400078e0006 */
[----:B------:R-:W-:Y:S01]  /*2baa0*/  IMAD.MOV.U32 R12, RZ, RZ, 0x2 ;  /* 0x00000002ff0c7424 */ /* 0x000fe200078e00ff */
[----:B------:R-:W-:-:S13]  /*2bab0*/  IADD3 R2, P3, R14, R0, RZ ;  /* 0x000000000e027210 */ /* 0x000fda0007f7e0ff */
[----:B------:R-:W-:Y:S05]  /*2bac0*/  WARPSYNC.COLLECTIVE R15, `(.L_x_12868) ;  /* 0x000000000f087348 */ /* 0x000fea0003c00000 */
[----:B------:R0:W1:Y:S02]  /*2bad0*/  SHFL.IDX P6, R14, R13, R12, R11 ;  /* 0x0000000c0d0e7389 */ /* 0x00006400000c000b */
[----:B01----:R-:W-:Y:S01]  /*2bae0*/  ENDCOLLECTIVE ;  /* 0x000000000000791b */ /* 0x003fe20003800000 */
.L_x_12868:
        /* <DEDUP_REMOVED lines=17> */
.L_x_12869:
[----:B------:R-:W-:Y:S02]  /*2bc00*/  IMAD.MOV.U32 R13, RZ, RZ, R6 ;  /* 0x000000ffff0d7224 */ /* 0x000fe400078e0006 */
[----:B------:R-:W-:Y:S01]  /*2bc10*/  IMAD.MOV.U32 R12, RZ, RZ, 0x3 ;  /* 0x00000003ff0c7424 */ /* 0x000fe200078e00ff */
[----:B------:R-:W-:-:S13]  /*2bc20*/  IADD3 R2, P3, R14, R0, RZ ;  /* 0x000000000e027210 */ /* 0x000fda0007f7e0ff */
[----:B------:R-:W-:Y:S05]  /*2bc30*/  WARPSYNC.COLLECTIVE R15, `(.L_x_12870) ;  /* 0x000000000f087348 */ /* 0x000fea0003c00000 */
[----:B------:R0:W1:Y:S02]  /*2bc40*/  SHFL.IDX P6, R14, R13, R12, R11 ;  /* 0x0000000c0d0e7389 */ /* 0x00006400000c000b */
[----:B01----:R-:W-:Y:S01]  /*2bc50*/  ENDCOLLECTIVE ;  /* 0x000000000000791b */ /* 0x003fe20003800000 */
.L_x_12870:
        /* <DEDUP_REMOVED lines=17> */
.L_x_12871:
[----:B------:R-:W-:Y:S02]  /*2bd70*/  IMAD.MOV.U32 R13, RZ, RZ, R6 ;  /* 0x000000ffff0d7224 */ /* 0x000fe400078e0006 */
[----:B------:R-:W-:Y:S01]  /*2bd80*/  IMAD.MOV.U32 R12, RZ, RZ, 0x4 ;  /* 0x00000004ff0c7424 */ /* 0x000fe200078e00ff */
[----:B------:R-:W-:-:S13]  /*2bd90*/  IADD3 R2, P3, R14, R0, RZ ;  /* 0x000000000e027210 */ /* 0x000fda0007f7e0ff */
[----:B------:R-:W-:Y:S05]  /*2bda0*/  WARPSYNC.COLLECTIVE R15, `(.L_x_12872) ;  /* 0x000000000f087348 */ /* 0x000fea0003c00000 */
[----:B------:R0:W1:Y:S02]  /*2bdb0*/  SHFL.IDX P6, R14, R13, R12, R11 ;  /* 0x0000000c0d0e7389 */ /* 0x00006400000c000b */
[----:B01----:R-:W-:Y:S01]  /*2bdc0*/  ENDCOLLECTIVE ;  /* 0x000000000000791b */ /* 0x003fe20003800000 */
.L_x_12872:
        /* <DEDUP_REMOVED lines=17> */
.L_x_12873:
[----:B------:R-:W-:Y:S02]  /*2bee0*/  IMAD.MOV.U32 R13, RZ, RZ, R6 ;  /* 0x000000ffff0d7224 */ /* 0x000fe400078e0006 */
[----:B------:R-:W-:Y:S01]  /*2bef0*/  IMAD.MOV.U32 R12, RZ, RZ, 0x5 ;  /* 0x00000005ff0c7424 */ /* 0x000fe200078e00ff */
[----:B------:R-:W-:-:S13]  /*2bf00*/  IADD3 R2, P3, R14, R0, RZ ;  /* 0x000000000e027210 */ /* 0x000fda0007f7e0ff */
[----:B------:R-:W-:Y:S05]  /*2bf10*/  WARPSYNC.COLLECTIVE R15, `(.L_x_12874) ;  /* 0x000000000f087348 */ /* 0x000fea0003c00000 */
[----:B------:R0:W1:Y:S02]  /*2bf20*/  SHFL.IDX P6, R14, R13, R12, R11 ;  /* 0x0000000c0d0e7389 */ /* 0x00006400000c000b */
[----:B01----:R-:W-:Y:S01]  /*2bf30*/  ENDCOLLECTIVE ;  /* 0x000000000000791b */ /* 0x003fe20003800000 */
.L_x_12874:
        /* <DEDUP_REMOVED lines=12> */
.L_x_12875:
        /* <DEDUP_REMOVED lines=9> */
.L_x_12766:
[----:B0-----:R0:W1:Y:S02]  /*2c090*/  SYNCS.PHASECHK.TRANS64.TRYWAIT P0, [R6+URZ+0x32440], R21 ;  /* 0x03244015060075a7 */ /* 0x001064000800017f */
[----:B-1----:R-:W-:Y:S05]  /*2c0a0*/  @!P0 NANOSLEEP.SYNCS 0x989680 ;  /* 0x009896800000895d */ /* 0x002fea0003900000 */
[----:B------:R-:W1:Y:S02]  /*2c0b0*/  @!P0 SYNCS.PHASECHK.TRANS64 P0, [R6+URZ+0x32440], R21 ;  /* 0x03244015060085a7 */ /* 0x000e64000800007f */
[----:B-1----:R-:W-:Y:S05]  /*2c0c0*/  @!P0 BRA `(.L_x_12766) ;  /* 0xfffffffc00f08947 */ /* 0x002fea000383ffff */
[----:B------:R-:W-:Y:S05]  /*2c0d0*/  BRA `(.L_x_12877) ;  /* 0xffffffb800347947 */ /* 0x000fea000383ffff */
.L_x_12767:
        /* <DEDUP_REMOVED lines=8> */
.L_x_12879:
[----:B------:R-:W-:Y:S05]  /*2c160*/  BSYNC B1 ;  /* 0x0000000000017941 */ /* 0x000fea0003800000 */
.L_x_12878:
        /* <DEDUP_REMOVED lines=9> */
.L_x_12880:
[----:B------:R-:W-:Y:S02]  /*2c200*/  IMAD.MOV.U32 R13, RZ, RZ, R9 ;  /* 0x000000ffff0d7224 */ /* 0x000fe400078e0009 */
[----:B------:R-:W-:Y:S02]  /*2c210*/  IMAD.MOV.U32 R12, RZ, RZ, 0x1 ;  /* 0x00000001ff0c7424 */ /* 0x000fe400078e00ff */
[----:B------:R-:W-:-:S07]  /*2c220*/  IMAD.MOV.U32 R2, RZ, RZ, R14 ;  /* 0x000000ffff027224 */ /* 0x000fce00078e000e */
[----:B------:R-:W-:Y:S05]  /*2c230*/  WARPSYNC.COLLECTIVE R15, `(.L_x_12881) ;  /* 0x000000000f087348 */ /* 0x000fea0003c00000 */
[----:B------:R0:W1:Y:S02]  /*2c240*/  SHFL.IDX P6, R14, R13, R12, R11 ;  /* 0x0000000c0d0e7389 */ /* 0x00006400000c000b */
[----:B01----:R-:W-:Y:S01]  /*2c250*/  ENDCOLLECTIVE ;  /* 0x000000000000791b */ /* 0x003fe20003800000 */
.L_x_12881:
        /* <DEDUP_REMOVED lines=11> */
.L_x_12882:
[----:B------:R-:W-:Y:S02]  /*2c310*/  IMAD.MOV.U32 R13, RZ, RZ, R9 ;  /* 0x000000ffff0d7224 */ /* 0x000fe400078e0009 */
[----:B------:R-:W-:Y:S02]  /*2c320*/  IMAD.MOV.U32 R12, RZ, RZ, 0x2 ;  /* 0x00000002ff0c7424 */ /* 0x000fe400078e00ff */
[----:B------:R-:W-:-:S07]  /*2c330*/  IMAD.MOV.U32 R2, RZ, RZ, R14 ;  /* 0x000000ffff027224 */ /* 0x000fce00078e000e */
[----:B------:R-:W-:Y:S05]  /*2c340*/  WARPSYNC.COLLECTIVE R15, `(.L_x_12883) ;  /* 0x000000000f087348 */ /* 0x000fea0003c00000 */
[----:B------:R0:W1:Y:S02]  /*2c350*/  SHFL.IDX P6, R14, R13, R12, R11 ;  /* 0x0000000c0d0e7389 */ /* 0x00006400000c000b */
[----:B01----:R-:W-:Y:S01]  /*2c360*/  ENDCOLLECTIVE ;  /* 0x000000000000791b */ /* 0x003fe20003800000 */
.L_x_12883:
        /* <DEDUP_REMOVED lines=11> */
.L_x_12884:
[----:B------:R-:W-:Y:S02]  /*2c420*/  IMAD.MOV.U32 R13, RZ, RZ, R9 ;  /* 0x000000ffff0d7224 */ /* 0x000fe400078e0009 */
[----:B------:R-:W-:Y:S02]  /*2c430*/  IMAD.MOV.U32 R12, RZ, RZ, 0x3 ;  /* 0x00000003ff0c7424 */ /* 0x000fe400078e00ff */
[----:B------:R-:W-:-:S07]  /*2c440*/  IMAD.MOV.U32 R2, RZ, RZ, R14 ;  /* 0x000000ffff027224 */ /* 0x000fce00078e000e */
[----:B------:R-:W-:Y:S05]  /*2c450*/  WARPSYNC.COLLECTIVE R15, `(.L_x_12885) ;  /* 0x000000000f087348 */ /* 0x000fea0003c00000 */
[----:B------:R0:W1:Y:S02]  /*2c460*/  SHFL.IDX P6, R14, R13, R12, R11 ;  /* 0x0000000c0d0e7389 */ /* 0x00006400000c000b */
[----:B01----:R-:W-:Y:S01]  /*2c470*/  ENDCOLLECTIVE ;  /* 0x000000000000791b */ /* 0x003fe20003800000 */
.L_x_12885:
        /* <DEDUP_REMOVED lines=11> */
.L_x_12886:
[----:B------:R-:W-:Y:S02]  /*2c530*/  IMAD.MOV.U32 R13, RZ, RZ, R9 ;  /* 0x000000ffff0d7224 */ /* 0x000fe400078e0009 */
[----:B------:R-:W-:Y:S02]  /*2c540*/  IMAD.MOV.U32 R12, RZ, RZ, 0x4 ;  /* 0x00000004ff0c7424 */ /* 0x000fe400078e00ff */
[----:B------:R-:W-:-:S07]  /*2c550*/  IMAD.MOV.U32 R2, RZ, RZ, R14 ;  /* 0x000000ffff027224 */ /* 0x000fce00078e000e */
[----:B------:R-:W-:Y:S05]  /*2c560*/  WARPSYNC.COLLECTIVE R15, `(.L_x_12887) ;  /* 0x000000000f087348 */ /* 0x000fea0003c00000 */
[----:B------:R0:W1:Y:S02]  /*2c570*/  SHFL.IDX P6, R14, R13, R12, R11 ;  /* 0x0000000c0d0e7389 */ /* 0x00006400000c000b */
[----:B01----:R-:W-:Y:S01]  /*2c580*/  ENDCOLLECTIVE ;  /* 0x000000000000791b */ /* 0x003fe20003800000 */
.L_x_12887:
        /* <DEDUP_REMOVED lines=11> */
.L_x_12888:
[----:B------:R-:W-:Y:S02]  /*2c640*/  IMAD.MOV.U32 R13, RZ, RZ, R9 ;  /* 0x000000ffff0d7224 */ /* 0x000fe400078e0009 */
[----:B------:R-:W-:Y:S02]  /*2c650*/  IMAD.MOV.U32 R12, RZ, RZ, 0x5 ;  /* 0x00000005ff0c7424 */ /* 0x000fe400078e00ff */
[----:B------:R-:W-:-:S07]  /*2c660*/  IMAD.MOV.U32 R2, RZ, RZ, R14 ;  /* 0x000000ffff027224 */ /* 0x000fce00078e000e */
[----:B------:R-:W-:Y:S05]  /*2c670*/  WARPSYNC.COLLECTIVE R15, `(.L_x_12889) ;  /* 0x000000000f087348 */ /* 0x000fea0003c00000 */
[----:B------:R0:W1:Y:S02]  /*2c680*/  SHFL.IDX P6, R14, R13, R12, R11 ;  /* 0x0000000c0d0e7389 */ /* 0x00006400000c000b */
[----:B01----:R-:W-:Y:S01]  /*2c690*/  ENDCOLLECTIVE ;  /* 0x000000000000791b */ /* 0x003fe20003800000 */
.L_x_12889:
        /* <DEDUP_REMOVED lines=11> */
.L_x_12890:
[----:B------:R-:W-:Y:S01]  /*2c750*/  IMAD.MOV.U32 R2, RZ, RZ, R14 ;  /* 0x000000ffff027224 */ /* 0x000fe200078e000e */
[----:B------:R-:W-:Y:S06]  /*2c760*/  BRA `(.L_x_12891) ;  /* 0xffffffb400647947 */ /* 0x000fec000383ffff */
.L_x_12772:
[----:B----4-:R4:W0:Y:S02]  /*2c770*/  SYNCS.PHASECHK.TRANS64.TRYWAIT P0, [R6+URZ+0x32460], R21 ;  /* 0x03246015060075a7 */ /* 0x010824000800017f */
[----:B0-----:R-:W-:Y:S05]  /*2c780*/  @!P0 NANOSLEEP.SYNCS 0x989680 ;  /* 0x009896800000895d */ /* 0x001fea0003900000 */
[----:B------:R-:W0:Y:S02]  /*2c790*/  @!P0 SYNCS.PHASECHK.TRANS64 P0, [R6+URZ+0x32460], R21 ;  /* 0x03246015060085a7 */ /* 0x000e24000800007f */
[----:B0-----:R-:W-:Y:S05]  /*2c7a0*/  @!P0 BRA `(.L_x_12772) ;  /* 0xfffffffc00f08947 */ /* 0x001fea000383ffff */
[----:B------:R-:W-:Y:S05]  /*2c7b0*/  BRA `(.L_x_12892) ;  /* 0xffffffb400b07947 */ /* 0x000fea000383ffff */
.L_x_12773:
        /* <DEDUP_REMOVED lines=8> */
.L_x_12894:
[----:B------:R-:W-:Y:S05]  /*2c840*/  BSYNC B1 ;  /* 0x0000000000017941 */ /* 0x000fea0003800000 */
.L_x_12893:
        /* <DEDUP_REMOVED lines=9> */
.L_x_12895:
[----:B------:R-:W-:Y:S02]  /*2c8e0*/  IMAD.MOV.U32 R13, RZ, RZ, R9 ;  /* 0x000000ffff0d7224 */ /* 0x000fe400078e0009 */
[----:B------:R-:W-:Y:S01]  /*2c8f0*/  IMAD.MOV.U32 R12, RZ, RZ, 0x1 ;  /* 0x00000001ff0c7424 */ /* 0x000fe200078e00ff */
[----:B------:R-:W-:-:S13]  /*2c900*/  IADD3 R2, P0, R14, R0, RZ ;  /* 0x000000000e027210 */ /* 0x000fda0007f1e0ff */
[----:B------:R-:W-:Y:S05]  /*2c910*/  WARPSYNC.COLLECTIVE R15, `(.L_x_12896) ;  /* 0x000000000f087348 */ /* 0x000fea0003c00000 */
[----:B------:R0:W1:Y:S02]  /*2c920*/  SHFL.IDX P6, R14, R13, R12, R11 ;  /* 0x0000000c0d0e7389 */ /* 0x00006400000c000b */
[----:B01----:R-:W-:Y:S01]  /*2c930*/  ENDCOLLECTIVE ;  /* 0x000000000000791b */ /* 0x003fe20003800000 */
.L_x_12896:
        /* <DEDUP_REMOVED lines=13> */
.L_x_12897:
[----:B------:R-:W-:Y:S02]  /*2ca10*/  IMAD.MOV.U32 R13, RZ, RZ, R9 ;  /* 0x000000ffff0d7224 */ /* 0x000fe400078e0009 */
[----:B------:R-:W-:Y:S01]  /*2ca20*/  IMAD.MOV.U32 R12, RZ, RZ, 0x2 ;  /* 0x00000002ff0c7424 */ /* 0x000fe200078e00ff */
[----:B------:R-:W-:-:S13]  /*2ca30*/  IADD3 R2, P0, R14, R0, RZ ;  /* 0x000000000e027210 */ /* 0x000fda0007f1e0ff */
[----:B------:R-:W-:Y:S05]  /*2ca40*/  WARPSYNC.COLLECTIVE R15, `(.L_x_12898) ;  /* 0x000000000f087348 */ /* 0x000fea0003c00000 */
[----:B------:R0:W1:Y:S02]  /*2ca50*/  SHFL.IDX P6, R14, R13, R12, R11 ;  /* 0x0000000c0d0e7389 */ /* 0x00006400000c000b */
[----:B01----:R-:W-:Y:S01]  /*2ca60*/  ENDCOLLECTIVE ;  /* 0x000000000000791b */ /* 0x003fe20003800000 */
.L_x_12898:
        /* <DEDUP_REMOVED lines=13> */
.L_x_12899:
[----:B------:R-:W-:Y:S02]  /*2cb40*/  IMAD.MOV.U32 R13, RZ, RZ, R9 ;  /* 0x000000ffff0d7224 */ /* 0x000fe400078e0009 */
[----:B------:R-:W-:Y:S01]  /*2cb50*/  IMAD.MOV.U32 R12, RZ, RZ, 0x3 ;  /* 0x00000003ff0c7424 */ /* 0x000fe200078e00ff */
[----:B------:R-:W-:-:S13]  /*2cb60*/  IADD3 R2, P0, R14, R0, RZ ;  /* 0x000000000e027210 */ /* 0x000fda0007f1e0ff */
[----:B------:R-:W-:Y:S05]  /*2cb70*/  WARPSYNC.COLLECTIVE R15, `(.L_x_12900) ;  /* 0x000000000f087348 */ /* 0x000fea0003c00000 */
[----:B------:R0:W1:Y:S02]  /*2cb80*/  SHFL.IDX P6, R14, R13, R12, R11 ;  /* 0x0000000c0d0e7389 */ /* 0x00006400000c000b */
[----:B01----:R-:W-:Y:S01]  /*2cb90*/  ENDCOLLECTIVE ;  /* 0x000000000000791b */ /* 0x003fe20003800000 */
.L_x_12900:
        /* <DEDUP_REMOVED lines=13> */
.L_x_12901:
[----:B------:R-:W-:Y:S02]  /*2cc70*/  IMAD.MOV.U32 R13, RZ, RZ, R9 ;  /* 0x000000ffff0d7224 */ /* 0x000fe400078e0009 */
[----:B------:R-:W-:Y:S01]  /*2cc80*/  IMAD.MOV.U32 R12, RZ, RZ, 0x4 ;  /* 0x00000004ff0c7424 */ /* 0x000fe200078e00ff */
[----:B------:R-:W-:-:S13]  /*2cc90*/  IADD3 R2, P0, R14, R0, RZ ;  /* 0x000000000e027210 */ /* 0x000fda0007f1e0ff */
[----:B------:R-:W-:Y:S05]  /*2cca0*/  WARPSYNC.COLLECTIVE R15, `(.L_x_12902) ;  /* 0x000000000f087348 */ /* 0x000fea0003c00000 */
[----:B------:R0:W1:Y:S02]  /*2ccb0*/  SHFL.IDX P6, R14, R13, R12, R11 ;  /* 0x0000000c0d0e7389 */ /* 0x00006400000c000b */
[----:B01----:R-:W-:Y:S01]  /*2ccc0*/  ENDCOLLECTIVE ;  /* 0x000000000000791b */ /* 0x003fe20003800000 */
.L_x_12902:
        /* <DEDUP_REMOVED lines=13> */
.L_x_12903:
[----:B------:R-:W-:Y:S02]  /*2cda0*/  IMAD.MOV.U32 R13, RZ, RZ, R9 ;  /* 0x000000ffff0d7224 */ /* 0x000fe400078e0009 */
[----:B------:R-:W-:Y:S01]  /*2cdb0*/  IMAD.MOV.U32 R12, RZ, RZ, 0x5 ;  /* 0x00000005ff0c7424 */ /* 0x000fe200078e00ff */
[----:B------:R-:W-:-:S13]  /*2cdc0*/  IADD3 R2, P0, R14, R0, RZ ;  /* 0x000000000e027210 */ /* 0x000fda0007f1e0ff */
[----:B------:R-:W-:Y:S05]  /*2cdd0*/  WARPSYNC.COLLECTIVE R15, `(.L_x_12904) ;  /* 0x000000000f087348 */ /* 0x000fea0003c00000 */
[----:B------:R0:W1:Y:S02]  /*2cde0*/  SHFL.IDX P6, R14, R13, R12, R11 ;  /* 0x0000000c0d0e7389 */ /* 0x00006400000c000b */
[----:B01----:R-:W-:Y:S01]  /*2cdf0*/  ENDCOLLECTIVE ;  /* 0x000000000000791b */ /* 0x003fe20003800000 */
.L_x_12904:
        /* <DEDUP_REMOVED lines=13> */
.L_x_12905:
[----:B------:R-:W-:Y:S05]  /*2ced0*/  BRA `(.L_x_12906) ;  /* 0xffffffb000fc7947 */ /* 0x000fea000383ffff */
.L_x_12781:
        /* <DEDUP_REMOVED lines=8> */
.L_x_12908:
[----:B------:R-:W-:Y:S05]  /*2cf60*/  BSYNC B0 ;  /* 0x0000000000007941 */ /* 0x000fea0003800000 */
.L_x_12907:
        /* <DEDUP_REMOVED lines=9> */
.L_x_12909:
        /* <DEDUP_REMOVED lines=18> */
.L_x_12910:
[----:B------:R-:W-:Y:S01]  /*2d120*/  IMAD.MOV.U32 R12, RZ, RZ, 0x2 ;  /* 0x00000002ff0c7424 */ /* 0x000fe200078e00ff */
[----:B------:R-:W-:-:S05]  /*2d130*/  SEL R6, R14, RZ, P1 ;  /* 0x000000ff0e067207 */ /* 0x000fca0000800000 */
[----:B------:R-:W-:-:S04]  /*2d140*/  IMAD.IADD R6, R5, 0x1, R6 ;  /* 0x0000000105067824 */ /* 0x000fc800078e0206 */
[----:B------:R-:W-:-:S07]  /*2d150*/  IMAD.MOV.U32 R13, RZ, RZ, R6 ;  /* 0x000000ffff0d7224 */ /* 0x000fce00078e0006 */
[----:B------:R-:W-:Y:S05]  /*2d160*/  WARPSYNC.COLLECTIVE R15, `(.L_x_12911) ;  /* 0x000000000f087348 */ /* 0x000fea0003c00000 */
[----:B------:R0:W1:Y:S02]  /*2d170*/  SHFL.UP P6, R14, R13, R12, R11 ;  /* 0x0400000c0d0e7389 */ /* 0x00006400000c000b */
[----:B01----:R-:W-:Y:S01]  /*2d180*/  ENDCOLLECTIVE ;  /* 0x000000000000791b */ /* 0x003fe20003800000 */
.L_x_12911:
[----:B------:R-:W-:Y:S01]  /*2d190*/  IMAD.MOV.U32 R12, RZ, RZ, 0x4 ;  /* 0x00000004ff0c7424 */ /* 0x000fe200078e00ff */
[----:B------:R-:W-:-:S05]  /*2d1a0*/  SEL R7, R14, RZ, P2 ;  /* 0x000000ff0e077207 */ /* 0x000fca0001000000 */
[----:B------:R-:W-:-:S04]  /*2d1b0*/  IMAD.IADD R7, R6, 0x1, R7 ;  /* 0x0000000106077824 */ /* 0x000fc800078e0207 */
[----:B------:R-:W-:-:S07]  /*2d1c0*/  IMAD.MOV.U32 R13, RZ, RZ, R7 ;  /* 0x000000ffff0d7224 */ /* 0x000fce00078e0007 */
[----:B------:R-:W-:Y:S05]  /*2d1d0*/  WARPSYNC.COLLECTIVE R15, `(.L_x_12912) ;  /* 0x000000000f087348 */ /* 0x000fea0003c00000 */
[----:B------:R0:W1:Y:S02]  /*2d1e0*/  SHFL.UP P6, R14, R13, R12, R11 ;  /* 0x0400000c0d0e7389 */ /* 0x00006400000c000b */
[----:B01----:R-:W-:Y:S01]  /*2d1f0*/  ENDCOLLECTIVE ;  /* 0x000000000000791b */ /* 0x003fe20003800000 */
.L_x_12912:
[----:B------:R-:W-:Y:S01]  /*2d200*/  IMAD.MOV.U32 R12, RZ, RZ, 0x8 ;  /* 0x00000008ff0c7424 */ /* 0x000fe200078e00ff */
[----:B------:R-:W-:-:S05]  /*2d210*/  SEL R2, R14, RZ, P3 ;  /* 0x000000ff0e027207 */ /* 0x000fca0001800000 */
[----:B------:R-:W-:-:S04]  /*2d220*/  IMAD.IADD R2, R7, 0x1, R2 ;  /* 0x0000000107027824 */ /* 0x000fc800078e0202 */
[----:B------:R-:W-:-:S07]  /*2d230*/  IMAD.MOV.U32 R13, RZ, RZ, R2 ;  /* 0x000000ffff0d7224 */ /* 0x000fce00078e0002 */
[----:B------:R-:W-:Y:S05]  /*2d240*/  WARPSYNC.COLLECTIVE R15, `(.L_x_12913) ;  /* 0x000000000f087348 */ /* 0x000fea0003c00000 */
[----:B------:R0:W1:Y:S02]  /*2d250*/  SHFL.UP P6, R14, R13, R12, R11 ;  /* 0x0400000c0d0e7389 */ /* 0x00006400000c000b */
[----:B01----:R-:W-:Y:S01]  /*2d260*/  ENDCOLLECTIVE ;  /* 0x000000000000791b */ /* 0x003fe20003800000 */
.L_x_12913:
[----:B------:R-:W-:Y:S01]  /*2d270*/  IMAD.MOV.U32 R12, RZ, RZ, 0x10 ;  /* 0x00000010ff0c7424 */ /* 0x000fe200078e00ff */
[----:B------:R-:W-:-:S05]  /*2d280*/  SEL R3, R14, RZ, P4 ;  /* 0x000000ff0e037207 */ /* 0x000fca0002000000 */
[----:B------:R-:W-:-:S04]  /*2d290*/  IMAD.IADD R3, R2, 0x1, R3 ;  /* 0x0000000102037824 */ /* 0x000fc800078e0203 */
[----:B------:R-:W-:-:S07]  /*2d2a0*/  IMAD.MOV.U32 R13, RZ, RZ, R3 ;  /* 0x000000ffff0d7224 */ /* 0x000fce00078e0003 */
[----:B------:R-:W-:Y:S05]  /*2d2b0*/  WARPSYNC.COLLECTIVE R15, `(.L_x_12914) ;  /* 0x000000000f087348 */ /* 0x000fea0003c00000 */
[----:B------:R0:W1:Y:S02]  /*2d2c0*/  SHFL.UP P6, R14, R13, R12, R11 ;  /* 0x0400000c0d0e7389 */ /* 0x00006400000c000b */
[----:B01----:R-:W-:Y:S01]  /*2d2d0*/  ENDCOLLECTIVE ;  /* 0x000000000000791b */ /* 0x003fe20003800000 */
.L_x_12914:
        /* <DEDUP_REMOVED lines=8> */
.L_x_12915:
[----:B------:R-:W-:Y:S05]  /*2d360*/  BRA `(.L_x_12916) ;  /* 0xffffffb400547947 */ /* 0x000fea000383ffff */
.L_x_12786:
        /* <DEDUP_REMOVED lines=8> */
.L_x_12918:
[----:B------:R-:W-:Y:S05]  /*2d3f0*/  BSYNC B0 ;  /* 0x0000000000007941 */ /* 0x000fea0003800000 */
.L_x_12917:
        /* <DEDUP_REMOVED lines=8> */
.L_x_12919:
[----:B------:R-:W-:Y:S01]  /*2d480*/  IMAD.MOV.U32 R12, RZ, RZ, 0x4 ;  /* 0x00000004ff0c7424 */ /* 0x000fe200078e00ff */
[----:B------:R-:W-:-:S05]  /*2d490*/  SEL R2, R14, RZ, P2 ;  /* 0x000000ff0e027207 */ /* 0x000fca0001000000 */
[----:B------:R-:W-:-:S04]  /*2d4a0*/  IMAD.IADD R2, R13, 0x1, R2 ;  /* 0x000000010d027824 */ /* 0x000fc800078e0202 */
[----:B------:R-:W-:-:S07]  /*2d4b0*/  IMAD.MOV.U32 R13, RZ, RZ, R2 ;  /* 0x000000ffff0d7224 */ /* 0x000fce00078e0002 */
[----:B------:R-:W-:Y:S05]  /*2d4c0*/  WARPSYNC.COLLECTIVE R15, `(.L_x_12920) ;  /* 0x000000000f087348 */ /* 0x000fea0003c00000 */
[----:B------:R0:W1:Y:S02]  /*2d4d0*/  SHFL.UP P6, R14, R13, R12, R11 ;  /* 0x0400000c0d0e7389 */ /* 0x00006400000c000b */
[----:B01----:R-:W-:Y:S01]  /*2d4e0*/  ENDCOLLECTIVE ;  /* 0x000000000000791b */ /* 0x003fe20003800000 */
.L_x_12920:
[----:B------:R-:W-:Y:S01]  /*2d4f0*/  IMAD.MOV.U32 R12, RZ, RZ, 0x8 ;  /* 0x00000008ff0c7424 */ /* 0x000fe200078e00ff */
[----:B------:R-:W-:-:S05]  /*2d500*/  SEL R3, R14, RZ, P3 ;  /* 0x000000ff0e037207 */ /* 0x000fca0001800000 */
[----:B------:R-:W-:-:S04]  /*2d510*/  IMAD.IADD R3, R2, 0x1, R3 ;  /* 0x0000000102037824 */ /* 0x000fc800078e0203 */
[----:B------:R-:W-:-:S07]  /*2d520*/  IMAD.MOV.U32 R13, RZ, RZ, R3 ;  /* 0x000000ffff0d7224 */ /* 0x000fce00078e0003 */
[----:B------:R-:W-:Y:S05]  /*2d530*/  WARPSYNC.COLLECTIVE R15, `(.L_x_12921) ;  /* 0x000000000f087348 */ /* 0x000fea0003c00000 */
[----:B------:R0:W1:Y:S02]  /*2d540*/  SHFL.UP P6, R14, R13, R12, R11 ;  /* 0x0400000c0d0e7389 */ /* 0x00006400000c000b */
[----:B01----:R-:W-:Y:S01]  /*2d550*/  ENDCOLLECTIVE ;  /* 0x000000000000791b */ /* 0x003fe20003800000 */
.L_x_12921:
[----:B------:R-:W-:Y:S01]  /*2d560*/  IMAD.MOV.U32 R12, RZ, RZ, 0x10 ;  /* 0x00000010ff0c7424 */ /* 0x000fe200078e00ff */
[----:B------:R-:W-:-:S05]  /*2d570*/  SEL R4, R14, RZ, P4 ;  /* 0x000000ff0e047207 */ /* 0x000fca0002000000 */
[----:B------:R-:W-:-:S04]  /*2d580*/  IMAD.IADD R4, R3, 0x1, R4 ;  /* 0x0000000103047824 */ /* 0x000fc800078e0204 */
[----:B------:R-:W-:-:S07]  /*2d590*/  IMAD.MOV.U32 R13, RZ, RZ, R4 ;  /* 0x000000ffff0d7224 */ /* 0x000fce00078e0004 */
[----:B------:R-:W-:Y:S05]  /*2d5a0*/  WARPSYNC.COLLECTIVE R15, `(.L_x_12922) ;  /* 0x000000000f087348 */ /* 0x000fea0003c00000 */
[----:B------:R0:W1:Y:S02]  /*2d5b0*/  SHFL.UP P6, R14, R13, R12, R11 ;  /* 0x0400000c0d0e7389 */ /* 0x00006400000c000b */
[----:B01----:R-:W-:Y:S01]  /*2d5c0*/  ENDCOLLECTIVE ;  /* 0x000000000000791b */ /* 0x003fe20003800000 */
.L_x_12922:
        /* <DEDUP_REMOVED lines=8> */
.L_x_12923:
[----:B------:R-:W-:Y:S05]  /*2d650*/  BRA `(.L_x_12924) ;  /* 0xffffffb400347947 */ /* 0x000fea000383ffff */
.L_x_12788:
[----:B------:R-:W-:Y:S01]  /*2d660*/  BSSY B0, `(.L_x_12925) ;  /* 0x0000006000007945 */ /* 0x000fe20003800000 */
[----:B------:R-:W-:Y:S01]  /*2d670*/  PLOP3.LUT P6, PT, P6, PT, PT, 0x8, 0x0 ;  /* 0x000000000000781c */ /* 0x000fe200037ce170 */
[----:B------:R-:W-:-:S12]  /*2d680*/  IMAD.MOV.U32 R15, RZ, RZ, -0x1 ;  /* 0xffffffffff0f7424 */ /* 0x000fd800078e00ff */
[----:B012---:R-:W-:Y:S05]  /*2d690*/  WARPSYNC.COLLECTIVE R15, `(.L_x_12926) ;  /* 0x000000000f087348 */ /* 0x007fea0003c00000 */
[----:B------:R-:W-:Y:S01]  /*2d6a0*/  VOTE.ANY R14, PT, P6 ;  /* 0x00000000000e7806 */ /* 0x000fe200030e0100 */
[----:B012---:R-:W-:Y:S06]  /*2d6b0*/  ENDCOLLECTIVE ;  /* 0x000000000000791b */ /* 0x007fec0003800000 */
.L_x_12926:
[----:B------:R-:W-:Y:S05]  /*2d6c0*/  BSYNC B0 ;  /* 0x0000000000007941 */ /* 0x000fea0003800000 */
.L_x_12925:
        /* <DEDUP_REMOVED lines=9> */
.L_x_12927:
[----:B------:R-:W-:Y:S01]  /*2d760*/  IMAD.MOV.U32 R5, RZ, RZ, R14 ;  /* 0x000000ffff057224 */ /* 0x000fe200078e000e */
[----:B------:R-:W-:Y:S06]  /*2d770*/  BRA `(.L_x_12928) ;  /* 0xffffffb400247947 */ /* 0x000fec000383ffff */
.L_x_12790:
[----:B------:R-:W-:Y:S01]  /*2d780*/  BSSY B0, `(.L_x_12929) ;  /* 0x0000007000007945 */ /* 0x000fe20003800000 */
[----:B------:R-:W-:Y:S02]  /*2d790*/  IMAD.MOV.U32 R13, RZ, RZ, R6 ;  /* 0x000000ffff0d7224 */ /* 0x000fe400078e0006 */
[----:B------:R-:W-:Y:S02]  /*2d7a0*/  IMAD.MOV.U32 R11, RZ, RZ, 0x1f ;  /* 0x0000001fff0b7424 */ /* 0x000fe400078e00ff */
[----:B------:R-:W-:-:S07]  /*2d7b0*/  IMAD.MOV.U32 R15, RZ, RZ, -0x1 ;  /* 0xffffffffff0f7424 */ /* 0x000fce00078e00ff */
[----:B01234-:R-:W-:Y:S05]  /*2d7c0*/  WARPSYNC.COLLECTIVE R15, `(.L_x_12930) ;  /* 0x000000000f087348 */ /* 0x01ffea0003c00000 */
[----:B------:R0:W0:Y:S02]  /*2d7d0*/  SHFL.IDX P6, R14, R13, R12, R11 ;  /* 0x0000000c0d0e7389 */ /* 0x00002400000c000b */
[----:B01234-:R-:W-:Y:S01]  /*2d7e0*/  ENDCOLLECTIVE ;  /* 0x000000000000791b */ /* 0x01ffe20003800000 */
.L_x_12930:
[----:B------:R-:W-:Y:S05]  /*2d7f0*/  BSYNC B0 ;  /* 0x0000000000007941 */ /* 0x000fea0003800000 */
.L_x_12929:
[----:B------:R-:W-:Y:S05]  /*2d800*/  BRA `(.L_x_12789) ;  /* 0xffffffb4001c7947 */ /* 0x000fea000383ffff */
.L_x_12794:
[----:B0-----:R0:W1:Y:S02]  /*2d810*/  SYNCS.PHASECHK.TRANS64.TRYWAIT P0, [R7+URZ+0x32420], R0 ;  /* 0x03242000070075a7 */ /* 0x001064000800017f */
[----:B-1----:R-:W-:Y:S05]  /*2d820*/  @!P0 NANOSLEEP.SYNCS 0x989680 ;  /* 0x009896800000895d */ /* 0x002fea0003900000 */
[----:B------:R-:W1:Y:S02]  /*2d830*/  @!P0 SYNCS.PHASECHK.TRANS64 P0, [R7+URZ+0x32420], R0 ;  /* 0x03242000070085a7 */ /* 0x000e64000800007f */
[----:B-1----:R-:W-:Y:S05]  /*2d840*/  @!P0 BRA `(.L_x_12794) ;  /* 0xfffffffc00f08947 */ /* 0x002fea000383ffff */
[----:B------:R-:W-:Y:S05]  /*2d850*/  BRA `(.L_x_12931) ;  /* 0xffffffb800947947 */ /* 0x000fea000383ffff */
.L_x_12795:
        /* <DEDUP_REMOVED lines=11> */
.L_x_12933:
[----:B------:R-:W-:Y:S05]  /*2d910*/  BSYNC B0 ;  /* 0x0000000000007941 */ /* 0x000fea0003800000 */
.L_x_12932:
[----:B------:R-:W-:Y:S05]  /*2d920*/  BRA `(.L_x_12934) ;  /* 0xffffffb8007c7947 */ /* 0x000fea000383ffff */
.L_x_12798:
[----:B------:R-:W-:Y:S01]  /*2d930*/  BSSY B1, `(.L_x_12935) ;  /* 0x0000006000017945 */ /* 0x000fe20003800000 */
[----:B------:R-:W-:-:S07]  /*2d940*/  IMAD.MOV.U32 R15, RZ, RZ, -0x1 ;  /* 0xffffffffff0f7424 */ /* 0x000fce00078e00ff */
[----:B0-234-:R-:W-:Y:S05]  /*2d950*/  WARPSYNC.COLLECTIVE R15, `(.L_x_12936) ;  /* 0x000000000f0c7348 */ /* 0x01dfea0003c00000 */
[----:B------:R-:W-:Y:S02]  /*2d960*/  ELECT P6, UR62, PT ;  /* 0x00000000003e782f */ /* 0x000fe400038c0000 */
[----:B------:R-:W-:Y:S01]  /*2d970*/  MOV R14, UR62 ;  /* 0x0000003e000e7c02 */ /* 0x000fe20008000f00 */
[----:B0-234-:R-:W-:Y:S10]  /*2d980*/  ENDCOLLECTIVE ;  /* 0x000000000000791b */ /* 0x01dff40003800000 */
.L_x_12936:
[----:B------:R-:W-:Y:S05]  /*2d990*/  BSYNC B1 ;  /* 0x0000000000017941 */ /* 0x000fea0003800000 */
.L_x_12935:
[----:B------:R-:W-:Y:S05]  /*2d9a0*/  BRA `(.L_x_12937) ;  /* 0xffffffb800747947 */ /* 0x000fea000383ffff */
.L_x_12800:
[----:B0-----:R0:W1:Y:S02]  /*2d9b0*/  SYNCS.PHASECHK.TRANS64.TRYWAIT P1, [R5+URZ+0x32440], R0 ;  /* 0x03244000050075a7 */ /* 0x001064000802017f */
[----:B-1----:R-:W-:Y:S05]  /*2d9c0*/  @!P1 NANOSLEEP.SYNCS 0x989680 ;  /* 0x009896800000995d */ /* 0x002fea0003900000 */
[----:B------:R-:W1:Y:S02]  /*2d9d0*/  @!P1 SYNCS.PHASECHK.TRANS64 P1, [R5+URZ+0x32440], R0 ;  /* 0x03244000050095a7 */ /* 0x000e64000802007f */
[----:B-1----:R-:W-:Y:S05]  /*2d9e0*/  @!P1 BRA `(.L_x_12800) ;  /* 0xfffffffc00f09947 */ /* 0x002fea000383ffff */
[----:B------:R-:W-:Y:S05]  /*2d9f0*/  BRA `(.L_x_12938) ;  /* 0xffffffb8009c7947 */ /* 0x000fea000383ffff */
.L_x_12802:
[----:B-1----:R1:W0:Y:S02]  /*2da00*/  SYNCS.PHASECHK.TRANS64.TRYWAIT P1, [R3+URZ+0x32440], R2 ;  /* 0x03244002030075a7 */ /* 0x002224000802017f */
[----:B0-----:R-:W-:Y:S05]  /*2da10*/  @!P1 NANOSLEEP.SYNCS 0x989680 ;  /* 0x009896800000995d */ /* 0x001fea0003900000 */
[----:B------:R-:W0:Y:S02]  /*2da20*/  @!P1 SYNCS.PHASECHK.TRANS64 P1, [R3+URZ+0x32440], R2 ;  /* 0x03244002030095a7 */ /* 0x000e24000802007f */
[----:B0-----:R-:W-:Y:S05]  /*2da30*/  @!P1 BRA `(.L_x_12802) ;  /* 0xfffffffc00f09947 */ /* 0x001fea000383ffff */
[----:B------:R-:W-:Y:S05]  /*2da40*/  BRA `(.L_x_12939) ;  /* 0xffffffb800a87947 */ /* 0x000fea000383ffff */
.L_x_12804:
[----:B------:R0:W0:Y:S02]  /*2da50*/  SYNCS.PHASECHK.TRANS64.TRYWAIT P1, [R5+URZ+0x32460], R0 ;  /* 0x03246000050075a7 */ /* 0x000024000802017f */
[----:B0-----:R-:W-:Y:S05]  /*2da60*/  @!P1 NANOSLEEP.SYNCS 0x989680 ;  /* 0x009896800000995d */ /* 0x001fea0003900000 */
[----:B------:R-:W0:Y:S02]  /*2da70*/  @!P1 SYNCS.PHASECHK.TRANS64 P1, [R5+URZ+0x32460], R0 ;  /* 0x03246000050095a7 */ /* 0x000e24000802007f */
[----:B0-----:R-:W-:Y:S05]  /*2da80*/  @!P1 BRA `(.L_x_12804) ;  /* 0xfffffffc00f09947 */ /* 0x001fea000383ffff */
[----:B------:R-:W-:Y:S05]  /*2da90*/  BRA `(.L_x_12940) ;  /* 0xffffffb800a47947 */ /* 0x000fea000383ffff */
        .type           $_ZN7cutlass13device_kernelIN5flash11enable_sm90INS1_16FlashAttnFwdSm90INS1_25CollectiveMainloopFwdSm90ILi2EN4cute5tupleIJNS5_1CILi1EEES8_S8_EEENS6_IJNS7_ILi128EEENS7_ILi96EEENS7_ILi64EEEEEELi256ENS_6half_tEfNS_4arch4Sm90ELb0ELb1ELb1ELb1ELb1ELb0ELb1ELb1ELb0ELb1ELb0ELb0EEENS1_21CollectiveEpilogueFwdINS6_IJSA_NS7_ILi256EEESB_EEES9_SE_SG_Li256ELb1ELb1ELb0ELb0EEENS1_36VarlenDynamicPersistentTileSchedulerILi128ELi96ELi256ELi128ELb0ELb1ELb1ELb1ELb0ELb1EEEEEEEEEvNT_6ParamsE$_ZZN5flash25CollectiveMainloopFwdSm90ILi2EN4cute5tupleIJNS1_1CILi1EEES4_S4_EEENS2_IJNS3_ILi128EEENS3_ILi96EEENS3_ILi64EEEEEELi256EN7cutlass6half_tEfNSA_4arch4Sm90ELb0ELb1ELb1ELb1ELb1ELb0ELb1ELb1ELb0ELb1ELb0ELb0EE3mmaINS_16FlashAttnFwdSm90ISE_NS_21CollectiveEpilogueFwdINS2_IJS6_NS3_ILi256EEES7_EEES5_SB_SD_Li256ELb1ELb1ELb0ELb0EEENS_36VarlenDynamicPersistentTileSchedulerILi128ELi96ELi256ELi128ELb0ELb1ELb1ELb1ELb0ELb1EEEE13SharedStorageENS1_6TensorINS1_11ArrayEngineIfLm128EEENS1_6LayoutINS2_IJNS2_IJNS3_ILi2EEEST_NS3_ILi32EEEEEES4_S4_EEENS2_IJNS2_IJS4_ST_NS3_ILi4EEEEEENS3_ILi0EEESZ_EEEEEEENS_7SoftmaxILi2ELi0EEEEEbRKNSE_6ParamsENSA_13PipelineAsyncILi2EEES19_RNSA_13PipelineStateILj2EEERT0_RT1_iRiRKNS_16SeqlenInfoQKNewKILb1ELb0EEENS2_IJiiiiEEERT_ENKUliT_T0_T1_E_clIZSF_ISO_S12_S14_EbS17_S19_S19_S1C_S1E_S1G_iS1H_S1L_S1M_S1O_EUlRS1P_iE1_NS3_ILb0EEENS3_ILb1EEEEEDaiS1P_S1Q_S1R_,@function
        .size           $_ZN7cutlass13device_kernelIN5flash11enable_sm90INS1_16FlashAttnFwdSm90INS1_25CollectiveMainloopFwdSm90ILi2EN4cute5tupleIJNS5_1CILi1EEES8_S8_EEENS6_IJNS7_ILi128EEENS7_ILi96EEENS7_ILi64EEEEEELi256ENS_6half_tEfNS_4arch4Sm90ELb0ELb1ELb1ELb1ELb1ELb0ELb1ELb1ELb0ELb1ELb0ELb0EEENS1_21CollectiveEpilogueFwdINS6_IJSA_NS7_ILi256EEESB_EEES9_SE_SG_Li256ELb1ELb1ELb0ELb0EEENS1_36VarlenDynamicPersistentTileSchedulerILi128ELi96ELi256ELi128ELb0ELb1ELb1ELb1ELb0ELb1EEEEEEEEEvNT_6ParamsE$_ZZN5flash25CollectiveMainloopFwdSm90ILi2EN4cute5tupleIJNS1_1CILi1EEES4_S4_EEENS2_IJNS3_ILi128EEENS3_ILi96EEENS3_ILi64EEEEEELi256EN7cutlass6half_tEfNSA_4arch4Sm90ELb0ELb1ELb1ELb1ELb1ELb0ELb1ELb1ELb0ELb1ELb0ELb0EE3mmaINS_16FlashAttnFwdSm90ISE_NS_21CollectiveEpilogueFwdINS2_IJS6_NS3_ILi256EEES7_EEES5_SB_SD_Li256ELb1ELb1ELb0ELb0EEENS_36VarlenDynamicPersistentTileSchedulerILi128ELi96ELi256ELi128ELb0ELb1ELb1ELb1ELb0ELb1EEEE13SharedStorageENS1_6TensorINS1_11ArrayEngineIfLm128EEENS1_6LayoutINS2_IJNS2_IJNS3_ILi2EEEST_NS3_ILi32EEEEEES4_S4_EEENS2_IJNS2_IJS4_ST_NS3_ILi4EEEEEENS3_ILi0EEESZ_EEEEEEENS_7SoftmaxILi2ELi0EEEEEbRKNSE_6ParamsENSA_13PipelineAsyncILi2EEES19_RNSA_13PipelineStateILj2EEERT0_RT1_iRiRKNS_16SeqlenInfoQKNewKILb1ELb0EEENS2_IJiiiiEEERT_ENKUliT_T0_T1_E_clIZSF_ISO_S12_S14_EbS17_S19_S19_S1C_S1E_S1G_iS1H_S1L_S1M_S1O_EUlRS1P_iE1_NS3_ILb0EEENS3_ILb1EEEEEDaiS1P_S1Q_S1R_,(.L_x_15676 - $_ZN7cutlass13device_kernelIN5flash11enable_sm90INS1_16FlashAttnFwdSm90INS1_25CollectiveMainloopFwdSm90ILi2EN4cute5tupleIJNS5_1CILi1EEES8_S8_EEENS6_IJNS7_ILi128EEENS7_ILi96EEENS7_ILi64EEEEEELi256ENS_6half_tEfNS_4arch4Sm90ELb0ELb1ELb1ELb1ELb1ELb0ELb1ELb1ELb0ELb1ELb0ELb0EEENS1_21CollectiveEpilogueFwdINS6_IJSA_NS7_ILi256EEESB_EEES9_SE_SG_Li256ELb1ELb1ELb0ELb0EEENS1_36VarlenDynamicPersistentTileSchedulerILi128ELi96ELi256ELi128ELb0ELb1ELb1ELb1ELb0ELb1EEEEEEEEEvNT_6ParamsE$_ZZN5flash25CollectiveMainloopFwdSm90ILi2EN4cute5tupleIJNS1_1CILi1EEES4_S4_EEENS2_IJNS3_ILi128EEENS3_ILi96EEENS3_ILi64EEEEEELi256EN7cutlass6half_tEfNSA_4arch4Sm90ELb0ELb1ELb1ELb1ELb1ELb0ELb1ELb1ELb0ELb1ELb0ELb0EE3mmaINS_16FlashAttnFwdSm90ISE_NS_21CollectiveEpilogueFwdINS2_IJS6_NS3_ILi256EEES7_EEES5_SB_SD_Li256ELb1ELb1ELb0ELb0EEENS_36VarlenDynamicPersistentTileSchedulerILi128ELi96ELi256ELi128ELb0ELb1ELb1ELb1ELb0ELb1EEEE13SharedStorageENS1_6TensorINS1_11ArrayEngineIfLm128EEENS1_6LayoutINS2_IJNS2_IJNS3_ILi2EEEST_NS3_ILi32EEEEEES4_S4_EEENS2_IJNS2_IJS4_ST_NS3_ILi4EEEEEENS3_ILi0EEESZ_EEEEEEENS_7SoftmaxILi2ELi0EEEEEbRKNSE_6ParamsENSA_13PipelineAsyncILi2EEES19_RNSA_13PipelineStateILj2EEERT0_RT1_iRiRKNS_16SeqlenInfoQKNewKILb1ELb0EEENS2_IJiiiiEEERT_ENKUliT_T0_T1_E_clIZSF_ISO_S12_S14_EbS17_S19_S19_S1C_S1E_S1G_iS1H_S1L_S1M_S1O_EUlRS1P_iE1_NS3_ILb0EEENS3_ILb1EEEEEDaiS1P_S1Q_S1R_)
$_ZN7cutlass13device_kernelIN5flash11enable_sm90INS1_16FlashAttnFwdSm90INS1_25CollectiveMainloopFwdSm90ILi2EN4cute5tupleIJNS5_1CILi1EEES8_S8_EEENS6_IJNS7_ILi128EEENS7_ILi96EEENS7_ILi64EEEEEELi256ENS_6half_tEfNS_4arch4Sm90ELb0ELb1ELb1ELb1ELb1ELb0ELb1ELb1ELb0ELb1ELb0ELb0EEENS1_21CollectiveEpilogueFwdINS6_IJSA_NS7_ILi256EEESB_EEES9_SE_SG_Li256ELb1ELb1ELb0ELb0EEENS1_36VarlenDynamicPersistentTileSchedulerILi128ELi96ELi256ELi128ELb0ELb1ELb1ELb1ELb0ELb1EEEEEEEEEvNT_6ParamsE$_ZZN5flash25CollectiveMainloopFwdSm90ILi2EN4cute5tupleIJNS1_1CILi1EEES4_S4_EEENS2_IJNS3_ILi128EEENS3_ILi96EEENS3_ILi64EEEEEELi256EN7cutlass6half_tEfNSA_4arch4Sm90ELb0ELb1ELb1ELb1ELb1ELb0ELb1ELb1ELb0ELb1ELb0ELb0EE3mmaINS_16FlashAttnFwdSm90ISE_NS_21CollectiveEpilogueFwdINS2_IJS6_NS3_ILi256EEES7_EEES5_SB_SD_Li256ELb1ELb1ELb0ELb0EEENS_36VarlenDynamicPersistentTileSchedulerILi128ELi96ELi256ELi128ELb0ELb1ELb1ELb1ELb0ELb1EEEE13SharedStorageENS1_6TensorINS1_11ArrayEngineIfLm128EEENS1_6LayoutINS2_IJNS2_IJNS3_ILi2EEEST_NS3_ILi32EEEEEES4_S4_EEENS2_IJNS2_IJS4_ST_NS3_ILi4EEEEEENS3_ILi0EEESZ_EEEEEEENS_7SoftmaxILi2ELi0EEEEEbRKNSE_6ParamsENSA_13PipelineAsyncILi2EEES19_RNSA_13PipelineStateILj2EEERT0_RT1_iRiRKNS_16SeqlenInfoQKNewKILb1ELb0EEENS2_IJiiiiEEERT_ENKUliT_T0_T1_E_clIZSF_ISO_S12_S14_EbS17_S19_S19_S1C_S1E_S1G_iS1H_S1L_S1M_S1O_EUlRS1P_iE1_NS3_ILb0EEENS3_ILb1EEEEEDaiS1P_S1Q_S1R_:
        /* <DEDUP_REMOVED lines=46> */
.L_x_12942:
[----:B------:R-:W-:Y:S05]  /*2dd80*/  BSYNC B2 ;  /* 0x0000000000027941 */ /* 0x000fea0003800000 */
.L_x_12941:
        /* <DEDUP_REMOVED lines=17> */
.L_x_12944:
[----:B------:R-:W-:Y:S05]  /*2dea0*/  BSYNC B2 ;  /* 0x0000000000027941 */ /* 0x000fea0003800000 */
.L_x_12943:
        /* <DEDUP_REMOVED lines=10> */
.L_x_12946:
[----:B------:R-:W-:Y:S05]  /*2df50*/  BSYNC B2 ;  /* 0x0000000000027941 */ /* 0x000fea0003800000 */
.L_x_12945:
        /* <DEDUP_REMOVED lines=92> */
.L_x_12949:
[----:B------:R-:W-:Y:S05]  /*2e520*/  BSYNC B2 ;  /* 0x0000000000027941 */ /* 0x000fea0003800000 */
.L_x_12948:
        /* <DEDUP_REMOVED lines=17> */
.L_x_12951:
[----:B------:R-:W-:Y:S05]  /*2e640*/  BSYNC B2 ;  /* 0x0000000000027941 */ /* 0x000fea0003800000 */
.L_x_12950:
        /* <DEDUP_REMOVED lines=10> */
.L_x_12953:
[----:B------:R-:W-:Y:S05]  /*2e6f0*/  BSYNC B2 ;  /* 0x0000000000027941 */ /* 0x000fea0003800000 */
.L_x_12952:
        /* <DEDUP_REMOVED lines=288> */
.L_x_12956:
[----:B------:R-:W-:Y:S05]  /*2f900*/  BSYNC B2 ;  /* 0x0000000000027941 */ /* 0x000fea0003800000 */
.L_x_12955:
        /* <DEDUP_REMOVED lines=48> */
[-C--:B------:R-:W-:Y:S01]  /*2fc10*/  FMUL.FTZ R24, R38, R18.reuse ;  /* 0x0000001226187220 */ /* 0x080fe20000410000 */
[----:B------:R-:W-:Y:S01]  /*2fc20*/  SHF.R.S32.HI R38, RZ, 0x1f, R81 ;  /* 0x0000001fff267819 */ /* 0x000fe20000011451 */
[-C--:B------:R-:W-:Y:S01]  /*2fc30*/  FMUL.FTZ R72, R25, R18.reuse ;  /* 0x0000001219487220 */ /* 0x080fe20000410000 */
[-C--:B------:R-:W-:Y:S02]  /*2fc40*/  FMUL.FTZ R25, R39, R18.reuse ;  /* 0x0000001227197220 */ /* 0x080fe40000410000 */
[----:B------:R-:W-:Y:S01]  /*2fc50*/  LEA.HI R39, R38, R81, RZ, 0x7 ;  /* 0x0000005126277211 */ /* 0x000fe200078f38ff */
[-C--:B------:R-:W-:Y:S01]  /*2fc60*/  FMUL.FTZ R77, R36, R18.reuse ;  /* 0x00000012244d7220 */ /* 0x080fe20000410000 */
[----:B------:R-:W-:-:S02]  /*2fc70*/  FMUL.FTZ R13, R31, R18 ;  /* 0x000000121f0d7220 */ /* 0x000fc40000410000 */
        /* <DEDUP_REMOVED lines=9> */
[-C--:B0-----:R-:W-:Y:S01]  /*2fd10*/  FMUL.FTZ R2, R26, R18.reuse ;  /* 0x000000121a027220 */ /* 0x081fe20000410000 */
[-C--:B------:R-:W-:Y:S01]  /*2fd20*/  FMUL.FTZ R33, R50, R18.reuse ;  /* 0x0000001232217220 */ /* 0x080fe20000410000 */
[----:B------:R-:W-:Y:S01]  /*2fd30*/  FMUL.FTZ R26, R42, R18 ;  /* 0x000000122a1a7220 */ /* 0x000fe20000410000 */
[----:B------:R-:W-:Y:S01]  /*2fd40*/  LEA.HI R50, R49, R48, RZ, 0x2 ;  /* 0x0000003031327211 */ /* 0x000fe200078f10ff */
[-C--:B------:R-:W-:Y:S01]  /*2fd50*/  FMUL.FTZ R42, R44, R18.reuse ;  /* 0x000000122c2a7220 */ /* 0x080fe20000410000 */
        /* <DEDUP_REMOVED lines=27> */
[----:B------:R-:W-:Y:S01]  /*2ff10*/  @P0 IMAD.HI.U32 R79, R56, R79, RZ ;  /* 0x0000004f384f0227 */ /* 0x000fe200078e00ff */
[----:B------:R-:W-:-:S04]  /*2ff20*/  LOP3.LUT R49, R50, 0x7ffffffc, RZ, 0xc0, !PT ;  /* 0x7ffffffc32317812 */ /* 0x000fc800078ec0ff */
[----:B------:R-:W-:Y:S01]  /*2ff30*/  @P0 SHF.R.U32.HI R56, RZ, R76, R79 ;  /* 0x0000004cff380219 */ /* 0x000fe2000001164f */
[----:B------:R-:W-:Y:S01]  /*2ff40*/  FMUL.FTZ R64, R64, R18 ;  /* 0x0000001240407220 */ /* 0x000fe20000410000 */
[----:B------:R-:W-:-:S03]  /*2ff50*/  IMAD.MOV.U32 R51, RZ, RZ, -0x60 ;  /* 0xffffffa0ff337424 */ /* 0x000fc600078e00ff */
        /* <DEDUP_REMOVED lines=29> */
[----:B--2---:R-:W-:Y:S01]  /*30130*/  FMUL.FTZ R64, R71, R18 ;  /* 0x0000001247407220 */ /* 0x004fe20000410000 */
[----:B------:R-:W2:Y:S01]  /*30140*/  MUFU.TANH R9, R9 ;  /* 0x0000000900097308 */ /* 0x000ea20000002400 */
[----:B------:R-:W-:Y:S01]  /*30150*/  IMAD R48, R49, -0x2, R48 ;  /* 0xfffffffe31307824 */ /* 0x000fe200078e0230 */
[----:B------:R-:W-:-:S06]  /*30160*/  LOP3.LUT R18, RZ, R19, RZ, 0x33, !PT ;  /* 0x00000013ff127212 */ /* 0x000fcc00078e33ff */
        /* <DEDUP_REMOVED lines=69> */
.L_x_12962:
[----:B------:R-:W-:Y:S05]  /*305c0*/  BSYNC B4 ;  /* 0x0000000000047941 */ /* 0x000fea0003800000 */
.L_x_12961:
[----:B------:R-:W-:Y:S01]  /*305d0*/  LOP3.LUT R18, RZ, R18, RZ, 0x33, !PT ;  /* 0x00000012ff127212 */ /* 0x000fe200078e33ff */
[----:B------:R-:W-:Y:S06]  /*305e0*/  BRA `(.L_x_12963) ;  /* 0x0000000000287947 */ /* 0x000fec0003800000 */
.L_x_12960:
        /* <DEDUP_REMOVED lines=10> */
.L_x_12963:
[----:B------:R-:W-:Y:S05]  /*30690*/  BSYNC B3 ;  /* 0x0000000000037941 */ /* 0x000fea0003800000 */
.L_x_12959:
[----:B------:R-:W-:-:S05]  /*306a0*/  IMAD R18, R7, R18, R71 ;  /* 0x0000001207127224 */ /* 0x000fca00078e0247 */
[----:B------:R-:W-:Y:S02]  /*306b0*/  VIMNMX R55, R55, R18, !PT ;  /* 0x0000001237377248 */ /* 0x000fe40007fe0100 */
[----:B------:R-:W-:-:S07]  /*306c0*/  VIADDMNMX R58, R18, R7, R58, PT ;  /* 0x00000007123a7246 */ /* 0x000fce000380013a */
.L_x_12958:
[----:B------:R-:W-:Y:S05]  /*306d0*/  BSYNC B2 ;  /* 0x0000000000027941 */ /* 0x000fea0003800000 */
.L_x_12957:
        /* <DEDUP_REMOVED lines=136> */
.L_x_12969:
[----:B------:R-:W-:Y:S05]  /*30f60*/  BSYNC B4 ;  /* 0x0000000000047941 */ /* 0x000fea0003800000 */
.L_x_12968:
[----:B------:R-:W-:Y:S01]  /*30f70*/  LOP3.LUT R8, RZ, R8, RZ, 0x33, !PT ;  /* 0x00000008ff087212 */ /* 0x000fe200078e33ff */
[----:B------:R-:W-:Y:S06]  /*30f80*/  BRA `(.L_x_12970) ;  /* 0x0000000000287947 */ /* 0x000fec0003800000 */
.L_x_12967:
        /* <DEDUP_REMOVED lines=10> */
.L_x_12970:
[----:B------:R-:W-:Y:S05]  /*31030*/  BSYNC B3 ;  /* 0x0000000000037941 */ /* 0x000fea0003800000 */
.L_x_12966:
[----:B------:R-:W-:-:S05]  /*31040*/  IMAD R8, R7, R8, R71 ;  /* 0x0000000807087224 */ /* 0x000fca00078e0247 */
[----:B------:R-:W-:Y:S02]  /*31050*/  VIADDMNMX R68, R8, R7, R68, PT ;  /* 0x0000000708447246 */ /* 0x000fe40003800144 */
[----:B------:R-:W-:-:S07]  /*31060*/  VIMNMX R65, R65, R8, !PT ;  /* 0x0000000841417248 */ /* 0x000fce0007fe0100 */
.L_x_12965:
[----:B------:R-:W-:Y:S05]  /*31070*/  BSYNC B2 ;  /* 0x0000000000027941 */ /* 0x000fea0003800000 */
.L_x_12964:
        /* <DEDUP_REMOVED lines=77> */
[----:B------:R-:W-:Y:S02]  /*31550*/  ISETP.GT.AND P2, PT, R65, 0x49, !P2 ;  /* 0x000000494100780c */ /* 0x000fe40005744270 */
[----:B------:R-:W-:Y:S02]  /*31560*/  ISETP.LT.OR P1, PT, R68, 0x49, P1 ;  /* 0x000000494400780c */ /* 0x000fe40000f21670 */
[----:B------:R-:W-:Y:S02]  /*31570*/  FSEL R35, R35, -INF , !P0 ;  /* 0xff80000023237808 */ /* 0x000fe40004000000 */
[----:B------:R-:W-:-:S02]  /*31580*/  ISETP.GT.AND P3, PT, R65, 0x50, !P3 ;  /* 0x000000504100780c */ /* 0x000fc40005f64270 */
[----:B------:R-:W-:Y:S02]  /*31590*/  ISETP.LT.OR P2, PT, R68, 0x4a, P2 ;  /* 0x0000004a4400780c */ /* 0x000fe40001741670 */
        /* <DEDUP_REMOVED lines=52> */
[----:B------:R-:W2:Y:S01]  /*318e0*/  LD.E R70, desc[UR4][R8.64+0x20] ;  /* 0x0000200408467980 */ /* 0x000ea2000c101900 */
        /* <DEDUP_REMOVED lines=99> */
[----:B------:R-:W-:Y:S01]  /*31f20*/  FFMA.FTZ R174, R34, R65, -R8 ;  /* 0x0000004122ae7223 */ /* 0x000fe20000010808 */
[----:B--2---:R-:W-:-:S06]  /*31f30*/  FADD.FTZ R34, R154, R21 ;  /* 0x000000159a227221 */ /* 0x004fcc0000010000 */
[----:B------:R-:W2:Y:S01]  /*31f40*/  MUFU.EX2 R19, R19 ;  /* 0x0000001300137308 */ /* 0x000ea20000000800 */
[----:B------:R-:W-:Y:S01]  /*31f50*/  FADD.FTZ R9, R155, R32 ;  /* 0x000000209b097221 */ /* 0x000fe20000010000 */
[----:B------:R-:W-:-:S06]  /*31f60*/  FFMA.FTZ R167, R59, R65, -R8 ;  /* 0x000000413ba77223 */ /* 0x000fcc0000010808 */
        /* <DEDUP_REMOVED lines=239> */
[----:B------:R-:W-:-:S03]  /*32e60*/  FMUL.FTZ R107, R24, R107 ;  /* 0x0000006b186b7220 */ /* 0x000fc60000410000 */
[----:B------:R-:W2:Y:S04]  /*32e70*/  LD.E R138, desc[UR20][R8.64+0x1b8] ;  /* 0x0001b814088a7980 */ /* 0x000ea8000c101900 */
[----:B------:R-:W2:Y:S04]  /*32e80*/  LD.E R136, desc[UR22][R8.64+0x1bc] ;  /* 0x0001bc1608887980 */ /* 0x000ea8000c101900 */
[----:B------:R-:W2:Y:S04]  /*32e90*/  LD.E R144, desc[UR10][R8.64+0x1c8] ;  /* 0x0001c80a08907980 */ /* 0x000ea8000c101900 */
[----:B------:R-:W2:Y:S04]  /*32ea0*/  LD.E R140, desc[UR12][R8.64+0x1cc] ;  /* 0x0001cc0c088c7980 */ /* 0x000ea8000c101900 */
[----:B------:R-:W2:Y:S04]  /*32eb0*/  LD.E R142, desc[UR14][R8.64+0x1d8] ;  /* 0x0001d80e088e7980 */ /* 0x000ea8000c101900 */
[----:B------:R-:W2:Y:S04]  /*32ec0*/  LD.E R190, desc[UR16][R8.64+0x1dc] ;  /* 0x0001dc1008be7980 */ /* 0x000ea8000c101900 */
[----:B------:R-:W2:Y:S04]  /*32ed0*/  LD.E R146, desc[UR18][R8.64+0x1e8] ;  /* 0x0001e81208927980 */ /* 0x000ea8000c101900 */
[----:B------:R0:W-:Y:S04]  /*32ee0*/  ST.E desc[UR4][R8.64+0xb0], R107 ;  /* 0x0000b06b08007985 */ /* 0x0001e8000c101904 */
[----:B------:R-:W2:Y:S04]  /*32ef0*/  LD.E R150, desc[UR20][R8.64+0x1ec] ;  /* 0x0001ec1408967980 */ /* 0x000ea8000c101900 */
[----:B------:R-:W2:Y:S01]  /*32f00*/  LD.E R148, desc[UR22][R8.64+0x1f8] ;  /* 0x0001f81608947980 */ /* 0x000ea2000c101900 */
[----:B0-----:R-:W-:-:S03]  /*32f10*/  FMUL.FTZ R107, R24, R83 ;  /* 0x00000053186b7220 */ /* 0x001fc60000410000 */
        /* <DEDUP_REMOVED lines=234> */
[C---:B---3--:R-:W-:Y:S01]  /*33dc0*/  FMUL.FTZ R35, R7.reuse, R146 ;  /* 0x0000009207237220 */ /* 0x048fe20000410000 */
[C---:B------:R-:W-:Y:S02]  /*33dd0*/  FMUL.FTZ R83, R7.reuse, R83 ;  /* 0x0000005307537220 */ /* 0x040fe40000410000 */
[----:B------:R3:W-:Y:S01]  /*33de0*/  ST.E desc[UR4][R8.64+0x1c8], R3 ;  /* 0x0001c80308007985 */ /* 0x0007e2000c101904 */
[C---:B0-----:R-:W-:Y:S01]  /*33df0*/  FMUL.FTZ R37, R7.reuse, R150 ;  /* 0x0000009607257220 */ /* 0x041fe20000410000 */
[C---:B-1----:R-:W-:Y:S02]  /*33e00*/  FMUL.FTZ R29, R7.reuse, R190 ;  /* 0x000000be071d7220 */ /* 0x042fe40000410000 */
[----:B------:R0:W-:Y:S01]  /*33e10*/  ST.E desc[UR8][R8.64+0x1cc], R31 ;  /* 0x0001cc1f08007985 */ /* 0x0001e2000c101908 */
[----:B--2---:R-:W-:-:S03]  /*33e20*/  FMUL.FTZ R39, R7, R148 ;  /* 0x0000009407277220 */ /* 0x004fc60000410000 */
[----:B------:R-:W-:Y:S04]  /*33e30*/  ST.E desc[UR10][R8.64+0x1d8], R33 ;  /* 0x0001d82108007985 */ /* 0x000fe8000c10190a */
[----:B------:R-:W-:Y:S04]  /*33e40*/  ST.E desc[UR6][R8.64+0x1dc], R29 ;  /* 0x0001dc1d08007985 */ /* 0x000fe8000c101906 */
[----:B------:R-:W-:Y:S04]  /*33e50*/  ST.E desc[UR12][R8.64+0x1e8], R35 ;  /* 0x0001e82308007985 */ /* 0x000fe8000c10190c */
[----:B------:R-:W-:Y:S04]  /*33e60*/  ST.E desc[UR14][R8.64+0x1ec], R37 ;  /* 0x0001ec2508007985 */ /* 0x000fe8000c10190e */
[----:B------:R-:W-:Y:S04]  /*33e70*/  ST.E desc[UR16][R8.64+0x1f8], R39 ;  /* 0x0001f82708007985 */ /* 0x000fe8000c101910 */
[----:B------:R1:W-:Y:S04]  /*33e80*/  ST.E desc[UR18][R8.64+0x1fc], R83 ;  /* 0x0001fc5308007985 */ /* 0x0003e8000c101912 */
[----:B---3--:R-:W2:Y:S01]  /*33e90*/  LDL.64 R2, [R0+0x80] ;  /* 0x0000800000027983 */ /* 0x008ea20000100a00 */
[----:B------:R-:W-:-:S02]  /*33ea0*/  LEA.HI R24, R6, 0x8, RZ, 0x19 ;  /* 0x0000000806187811 */ /* 0x000fc400078fc8ff */
[----:B------:R-:W-:Y:S01]  /*33eb0*/  R2UR UR28, R4 ;  /* 0x00000000041c72ca */ /* 0x000fe200000e0000 */
[----:B0-----:R-:W3:Y:S02]  /*33ec0*/  LDL.64 R30, [R0] ;  /* 0x00000000001e7983 */ /* 0x001ee40000100a00 */
[----:B------:R0:W-:Y:S01]  /*33ed0*/  BAR.SYNC.DEFER_BLOCKING R24, 0x100 ;  /* 0x000400180000751d */ /* 0x0001e20000010000 */
[----:B------:R-:W-:-:S05]  /*33ee0*/  R2UR UR29, R5 ;  /* 0x00000000051d72ca */ /* 0x000fca00000e0000 */
[----:B------:R-:W4:Y:S04]  /*33ef0*/  LDL.64 R6, [R0+0x98] ;  /* 0x0000980000067983 */ /* 0x000f280000100a00 */
[----:B-1----:R-:W4:Y:S04]  /*33f00*/  LDL.64 R8, [R0+0x88] ;  /* 0x0000880000087983 */ /* 0x002f280000100a00 */
        /* <DEDUP_REMOVED lines=64> */
[----:B0-----:R-:W2:Y:S04]  /*34310*/  LD.E R24, desc[UR26][R2.64+0x100] ;  /* 0x0001001a02187980 */ /* 0x001ea8000c101900 */
        /* <DEDUP_REMOVED lines=218> */
[----:B0-----:R-:W4:Y:S01]  /*350c0*/  LD.E R29, desc[UR22][R2.64+0x14] ;  /* 0x00001416021d7980 */ /* 0x001f22000c101900 */
[----:B------:R-:W-:Y:S02]  /*350d0*/  F2FP.F16.F32.PACK_AB R154, R27, R154 ;  /* 0x0000009a1b9a723e */ /* 0x000fe400000000ff */
[----:B------:R-:W-:Y:S01]  /*350e0*/  F2FP.F16.F32.PACK_AB R153, R26, R153 ;  /* 0x000000991a99723e */ /* 0x000fe200000000ff */
[----:B------:R-:W4:Y:S01]  /*350f0*/  LD.E R25, desc[UR30][R2.64+0x4] ;  /* 0x0000041e02197980 */ /* 0x000f22000c101900 */
[----:B------:R-:W-:-:S03]  /*35100*/  F2FP.F16.F32.PACK_AB R155, R28, R155 ;  /* 0x0000009b1c9b723e */ /* 0x000fc600000000ff */
        /* <DEDUP_REMOVED lines=128> */
[----:B------:R-:W-:Y:S01]  /*35910*/  R2UR UR7, R7 ;  /* 0x00000000070772ca */ /* 0x000fe200000e0000 */
[----:B------:R-:W-:Y:S01]  /*35920*/  VOTEU.ANY UP0, P0 ;  /* 0x00000000003f7886 */ /* 0x000fe20000000100 */
        /* <DEDUP_REMOVED lines=52> */
[----:B------:R-:W-:Y:S02]  /*35c70*/  R2UR UR4, R4 ;  /* 0x00000000040472ca */ /* 0x000fe400000e0000 */
[----:B------:R-:W-:-:S13]  /*35c80*/  R2UR UR5, R5 ;  /* 0x00000000050572ca */ /* 0x000fda00000e0000 */
        /* <DEDUP_REMOVED lines=3851> */
[----:B------:R-:W-:Y:S02]  /*44d40*/  F2FP.F16.F32.PACK_AB R188, R187, R188 ;  /* 0x000000bcbbbc723e */ /* 0x000fe400000000ff */
        /* <DEDUP_REMOVED lines=1174> */
.L_x_12972:
[----:B------:R-:W-:Y:S05]  /*496b0*/  BSYNC B2 ;  /* 0x0000000000027941 */ /* 0x000fea0003800000 */
.L_x_12971:
        /* <DEDUP_REMOVED lines=8> */
[----:B-----5:R-:W-:-:S05]  /*49740*/  IMAD R3, R6, 0x8, R3 ;  /* 0x0000000806037824 */ /* 0x020fca00078e0203 */
[----:B---3--:R-:W-:Y:S01]  /*49750*/  PRMT R0, R0, 0x654, R3 ;  /* 0x0000065400007816 */ /* 0x008fe20000000003 */
[----:B------:R-:W-:-:S03]  /*49760*/  IMAD.MOV.U32 R3, RZ, RZ, 0x0 ;  /* 0x00000000ff037424 */ /* 0x000fc600078e00ff */
[----:B------:R0:W-:Y:S02]  /*49770*/  SYNCS.ARRIVE.TRANS64.RED.A1T0 RZ, [R0+URZ], RZ ;  /* 0x000000ff00ff79a7 */ /* 0x0001e4000810043f */
[----:B0-----:R-:W-:Y:S05]  /*49780*/  RET.REL.NODEC R2 `(_ZN7cutlass13device_kernelIN5flash11enable_sm90INS1_16FlashAttnFwdSm90INS1_25CollectiveMainloopFwdSm90ILi2EN4cute5tupleIJNS5_1CILi1EEES8_S8_EEENS6_IJNS7_ILi128EEENS7_ILi96EEENS7_ILi64EEEEEELi256ENS_6half_tEfNS_4arch4Sm90ELb0ELb1ELb1ELb1ELb1ELb0ELb1ELb1ELb0ELb1ELb0ELb0EEENS1_21CollectiveEpilogueFwdINS6_IJSA_NS7_ILi256EEESB_EEES9_SE_SG_Li256ELb1ELb1ELb0ELb0EEENS1_36VarlenDynamicPersistentTileSchedulerILi128ELi96ELi256ELi128ELb0ELb1ELb1ELb1ELb0ELb1EEEEEEEEEvNT_6ParamsE) ;  /* 0xfffffb68021c7950 */ /* 0x001fea0003c3ffff */
.L_x_12947:
[----:B0-----:R0:W1:Y:S02]  /*49790*/  SYNCS.PHASECHK.TRANS64.TRYWAIT P0, [R2+URZ], R3 ;  /* 0x00000003020075a7 */ /* 0x001064000800017f */
[----:B-1----:R-:W-:Y:S05]  /*497a0*/  @!P0 NANOSLEEP.SYNCS 0x989680 ;  /* 0x009896800000895d */ /* 0x002fea0003900000 */
[----:B------:R-:W1:Y:S02]  /*497b0*/  @!P0 SYNCS.PHASECHK.TRANS64 P0, [R2+URZ], R3 ;  /* 0x00000003020085a7 */ /* 0x000e64000800007f */
[----:B-1----:R-:W-:Y:S05]  /*497c0*/  @!P0 BRA `(.L_x_12947) ;  /* 0xfffffffc00f08947 */ /* 0x002fea000383ffff */
[----:B------:R-:W-:Y:S05]  /*497d0*/  BRA `(.L_x_12946) ;  /* 0xfffffe4400dc7947 */ /* 0x000fea000383ffff */
.L_x_12954:
[----:B0-----:R0:W1:Y:S02]  /*497e0*/  SYNCS.PHASECHK.TRANS64.TRYWAIT P0, [R8+URZ], R9 ;  /* 0x00000009080075a7 */ /* 0x001064000800017f */
[----:B-1----:R-:W-:Y:S05]  /*497f0*/  @!P0 NANOSLEEP.SYNCS 0x989680 ;  /* 0x009896800000895d */ /* 0x002fea0003900000 */
[----:B------:R-:W1:Y:S02]  /*49800*/  @!P0 SYNCS.PHASECHK.TRANS64 P0, [R8+URZ], R9 ;  /* 0x00000009080085a7 */ /* 0x000e64000800007f */
[----:B-1----:R-:W-:Y:S05]  /*49810*/  @!P0 BRA `(.L_x_12954) ;  /* 0xfffffffc00f08947 */ /* 0x002fea000383ffff */
[----:B------:R-:W-:Y:S05]  /*49820*/  BRA `(.L_x_12953) ;  /* 0xfffffe4c00b07947 */ /* 0x000fea000383ffff */
.L_x_12973:
        /* <DEDUP_REMOVED lines=13> */
.L_x_15676:


//--------------------- .text._ZN7cutlass13device_kernelIN5flash11enable_sm90INS1_16FlashAttnFwdSm90INS1_25CollectiveMainloopFwdSm90ILi2EN4cute5tupleIJNS5_1CILi1EEES8_S8_EEENS6_IJNS7_ILi128EEENS7_ILi96EEENS7_ILi64EEEEEELi256ENS_6half_tEfNS_4arch4Sm90ELb0ELb1ELb1ELb1ELb1ELb1ELb1ELb1ELb0ELb1ELb0ELb0EEENS1_21CollectiveEpilogueFwdINS6_IJSA_NS7_ILi256EEESB_EEES9_SE_SG_Li256ELb1ELb1ELb0ELb0EEENS1_36VarlenDynamicPersistentTileSchedulerILi128ELi96ELi256ELi128ELb0ELb1ELb1ELb1ELb0ELb1EEEEEEEEEvNT_6ParamsE --------------------------
	.section	.text._ZN7cutlass13device_kernelIN5flash11enable_sm90INS1_16FlashAttnFwdSm90INS1_25CollectiveMainloopFwdSm90ILi2EN4cute5tupleIJNS5_1CILi1EEES8_S8_EEENS6_IJNS7_ILi128EEENS7_ILi96EEENS7_ILi64EEEEEELi256ENS_6half_tEfNS_4arch4Sm90ELb0ELb1ELb1ELb1ELb1ELb1ELb1ELb1ELb0ELb1ELb0ELb0EEENS1_21CollectiveEpilogueFwdINS6_IJSA_NS7_ILi256EEESB_EEES9_SE_SG_Li256ELb1ELb1ELb0ELb0EEENS1_36VarlenDynamicPersistentTileSchedulerILi128ELi96ELi256ELi128ELb0ELb1ELb1ELb1ELb0ELb1EEEEEEEEEvNT_6ParamsE,"ax",@progbits
	.align	128
.text._ZN7cutlass13device_kernelIN5flash11enable_sm90INS1_16FlashAttnFwdSm90INS1_25CollectiveMainloopFwdSm90ILi2EN4cute5tupleIJNS5_1CILi1EEES8_S8_EEENS6_IJNS7_ILi128EEENS7_ILi96EEENS7_ILi64EEEEEELi256ENS_6half_tEfNS_4arch4Sm90ELb0ELb1ELb1ELb1ELb1ELb1ELb1ELb1ELb0ELb1ELb0ELb0EEENS1_21CollectiveEpilogueFwdINS6_IJSA_NS7_ILi256EEESB_EEES9_SE_SG_Li256ELb1ELb1ELb0ELb0EEENS1_36VarlenDynamicPersistentTileSchedulerILi128ELi96ELi256ELi128ELb0ELb1ELb1ELb1ELb0ELb1EEEEEEEEEvNT_6ParamsE:
        .type           _ZN7cutlass13device_kernelIN5flash11enable_sm90INS1_16FlashAttnFwdSm90INS1_25CollectiveMainloopFwdSm90ILi2EN4cute5tupleIJNS5_1CILi1EEES8_S8_EEENS6_IJNS7_ILi128EEENS7_ILi96EEENS7_ILi64EEEEEELi256ENS_6half_tEfNS_4arch4Sm90ELb0ELb1ELb1ELb1ELb1ELb1ELb1ELb1ELb0ELb1ELb0ELb0EEENS1_21CollectiveEpilogueFwdINS6_IJSA_NS7_ILi256EEESB_EEES9_SE_SG_Li256ELb1ELb1ELb0ELb0EEENS1_36VarlenDynamicPersistentTileSchedulerILi128ELi96ELi256ELi128ELb0ELb1ELb1ELb1ELb0ELb1EEEEEEEEEvNT_6ParamsE,@function
        .size           _ZN7cutlass13device_kernelIN5flash11enable_sm90INS1_16FlashAttnFwdSm90INS1_25CollectiveMainloopFwdSm90ILi2EN4cute5tupleIJNS5_1CILi1EEES8_S8_EEENS6_IJNS7_ILi128EEENS7_ILi96EEENS7_ILi64EEEEEELi256ENS_6half_tEfNS_4arch4Sm90ELb0ELb1ELb1ELb1ELb1ELb1ELb1ELb1ELb0ELb1ELb0ELb0EEENS1_21CollectiveEpilogueFwdINS6_IJSA_NS7_ILi256EEESB_EEES9_SE_SG_Li256ELb1ELb1ELb0ELb0EEENS1_36VarlenDynamicPersistentTileSchedulerILi128ELi96ELi256ELi128ELb0ELb1ELb1ELb1ELb0ELb1EEEEEEEEEvNT_6ParamsE,(.L_x_15678 - _ZN7cutlass13device_kernelIN5flash11enable_sm90INS1_16FlashAttnFwdSm90INS1_25CollectiveMainloopFwdSm90ILi2EN4cute5tupleIJNS5_1CILi1EEES8_S8_EEENS6_IJNS7_ILi128EEENS7_ILi96EEENS7_ILi64EEEEEELi256ENS_6half_tEfNS_4arch4Sm90ELb0ELb1ELb1ELb1ELb1ELb1ELb1ELb1ELb0ELb1ELb0ELb0EEENS1_21CollectiveEpilogueFwdINS6_IJSA_NS7_ILi256EEESB_EEES9_SE_SG_Li256ELb1ELb1ELb0ELb0EEENS1_36VarlenDynamicPersistentTileSchedulerILi128ELi96ELi256ELi128ELb0ELb1ELb1ELb1ELb0ELb1EEEEEEEEEvNT_6ParamsE)
        .other          _ZN7cutlass13device_kernelIN5flash11enable_sm90INS1_16FlashAttnFwdSm90INS1_25CollectiveMainloopFwdSm90ILi2EN4cute5tupleIJNS5_1CILi1EEES8_S8_EEENS6_IJNS7_ILi128EEENS7_ILi96EEENS7_ILi64EEEEEELi256ENS_6half_tEfNS_4arch4Sm90ELb0ELb1ELb1ELb1ELb1ELb1ELb1ELb1ELb0ELb1ELb0ELb0EEENS1_21CollectiveEpilogueFwdINS6_IJSA_NS7_ILi256EEESB_EEES9_SE_SG_Li256ELb1ELb1ELb0ELb0EEENS1_36VarlenDynamicPersistentTileSchedulerILi128ELi96ELi256ELi128ELb0ELb1ELb1ELb1ELb0ELb1EEEEEEEEEvNT_6ParamsE,@"STO_CUDA_ENTRY STV_DEFAULT"
_ZN7cutlass13device_kernelIN5flash11enable_sm90INS1_16FlashAttnFwdSm90INS1_25CollectiveMainloopFwdSm90ILi2EN4cute5tupleIJNS5_1CILi1EEES8_S8_EEENS6_IJNS7_ILi128EEENS7_ILi96EEENS7_ILi64EEEEEELi256ENS_6half_tEfNS_4arch4Sm90ELb0ELb1ELb1ELb1ELb1ELb1ELb1ELb1ELb0ELb1ELb0ELb0EEENS1_21CollectiveEpilogueFwdINS6_IJSA_NS7_ILi256EEESB_EEES9_SE_SG_Li256ELb1ELb1ELb0ELb0EEENS1_36VarlenDynamicPersistentTileSchedulerILi128ELi96ELi256ELi128ELb0ELb1ELb1ELb1ELb0ELb1EEEEEEEEEvNT_6ParamsE:
        /* <DEDUP_REMOVED lines=23> */
.L_x_12975:
[----:B------:R-:W-:Y:S05]  /*0170*/  BSYNC B0 ;  /* 0x0000000000007941 */ /* 0x000fea0003800000 */
.L_x_12974:
        /* <DEDUP_REMOVED lines=21> */
[----:B0-----:R0:W1:Y:S01]  /*02d0*/  @UP1 SYNCS.EXCH.64 URZ, [UR8+0x32400], UR4 ;  /* 0x03240004083f15b2 */ /* 0x0010620008000100 */
[----:B------:R0:W2:Y:S04]  /*02e0*/  @UP2 SYNCS.EXCH.64 URZ, [UR8+0x32410], UR4 ;  /* 0x03241004083f25b2 */ /* 0x0000a80008000100 */
[----:B------:R0:W3:Y:S01]  /*02f0*/  @UP3 SYNCS.EXCH.64 URZ, [UR8+0x32420], UR6 ;  /* 0x03242006083f35b2 */ /* 0x0000e20008000100 */
        /* <DEDUP_REMOVED lines=19> */
.L_x_12976:
        /* <DEDUP_REMOVED lines=22> */
.L_x_12977:
        /* <DEDUP_REMOVED lines=18> */
.L_x_12978:
        /* <DEDUP_REMOVED lines=22> */
.L_x_12979:
        /* <DEDUP_REMOVED lines=22> */
.L_x_12980:
[----:B------:R-:W-:Y:S01]  /*0970*/  PLOP3.LUT P0, PT, PT, PT, UP0, 0x80, 0x0 ;  /* 0x000000000000781c */ /* 0x000fe20003f0f008 */
[----:B------:R-:W-:Y:S01]  /*0980*/  UMOV UR38, 0x1 ;  /* 0x0000000100267882 */ /* 0x000fe20000000000 */
[----:B------:R-:W-:Y:S01]  /*0990*/  NOP ;  /* 0x0000000000007918 */ /* 0x000fe20000000000 */
[----:B------:R-:W-:Y:S01]  /*09a0*/  USEL UR38, UR38, 0x2, !UP0 ;  /* 0x0000000226267887 */ /* 0x000fe2000c000000 */
[----:B------:R-:W-:Y:S01]  /*09b0*/  BSSY B9, `(.L_x_12981) ;  /* 0x0003671000097945 */ /* 0x000fe20003800000 */
[----:B------:R-:W-:Y:S01]  /*09c0*/  ULDC.64 UR44, c[0x0][0x208] ;  /* 0x00008200002c7ab9 */ /* 0x000fe20000000a00 */
[----:B------:R-:W-:Y:S02]  /*09d0*/  IMAD.U32 R16, RZ, RZ, UR37 ;  /* 0x00000025ff107e24 */ /* 0x000fe4000f8e00ff */
[----:B------:R-:W-:Y:S01]  /*09e0*/  IMAD.U32 R17, RZ, RZ, UR36 ;  /* 0x00000024ff117e24 */ /* 0x000fe2000f8e00ff */
[----:B0123--:R-:W-:Y:S06]  /*09f0*/  BAR.SYNC.DEFER_BLOCKING 0x0 ;  /* 0x0000000000007b1d */ /* 0x00ffec0000010000 */
[----:B------:R-:W-:Y:S05]  /*0a00*/  @!P0 BRA `(.L_x_12982) ;  /* 0x000002e400f08947 */ /* 0x000fea0003800000 */
.L_x_12983:
        /* <DEDUP_REMOVED lines=9> */
[----:B------:R-:W-:Y:S01]  /*0aa0*/  UIADD3 UR40, UP1, UR37, 0x204, URZ ;  /* 0x0000020425287890 */ /* 0x000fe2000ff3e03f */
[----:B------:R-:W-:Y:S01]  /*0ab0*/  STL.64 [R1+0x1f8], RZ ;  /* 0x0001f8ff01007387 */ /* 0x000fe20000100a00 */
[----:B------:R-:W-:Y:S02]  /*0ac0*/  UIADD3.X UR41, URZ, UR36, URZ, UP0, !UPT ;  /* 0x000000243f297290 */ /* 0x000fe400087fe43f */
[----:B------:R-:W-:Y:S01]  /*0ad0*/  UIADD3.X UR42, URZ, UR36, URZ, UP1, !UPT ;  /* 0x000000243f2a7290 */ /* 0x000fe20008ffe43f */
[----:B------:R-:W-:Y:S04]  /*0ae0*/  STL [R1+0x200], RZ ;  /* 0x000200ff01007387 */ /* 0x000fe80000100800 */
        /* <DEDUP_REMOVED lines=12> */
[----:B------:R-:W-:Y:S02]  /*0bb0*/  VIADD R227, R0, 0xffffff80 ;  /* 0xffffff8000e37836 */ /* 0x000fe40000000000 */
[----:B------:R-:W-:Y:S02]  /*0bc0*/  VIADD R213, R12, 0x8 ;  /* 0x000000080cd57836 */ /* 0x000fe40000000000 */
[----:B------:R-:W-:Y:S01]  /*0bd0*/  IMAD.MOV.U32 R153, RZ, RZ, RZ ;  /* 0x000000ffff997224 */ /* 0x000fe200078e00ff */
[----:B------:R-:W-:Y:S01]  /*0be0*/  SHF.R.S32.HI R0, RZ, 0x1f, R227 ;  /* 0x0000001fff007819 */ /* 0x000fe200000114e3 */
[----:B------:R-:W-:-:S03]  /*0bf0*/  IMAD.MOV.U32 R158, RZ, RZ, RZ ;  /* 0x000000ffff9e7224 */ /* 0x000fc600078e00ff */
[CC--:B------:R-:W-:Y:S02]  /*0c00*/  LEA.HI R2, R0.reuse, R227.reuse, RZ, 0x7 ;  /* 0x000000e300027211 */ /* 0x0c0fe400078f38ff */
[-C--:B------:R-:W-:Y:S02]  /*0c10*/  LEA.HI R7, R0, R227.reuse, RZ, 0x4 ;  /* 0x000000e300077211 */ /* 0x080fe400078f20ff */
[----:B------:R-:W-:Y:S02]  /*0c20*/  LOP3.LUT R4, R2, 0xffffff80, RZ, 0xc0, !PT ;  /* 0xffffff8002047812 */ /* 0x000fe400078ec0ff */
[----:B------:R-:W-:Y:S02]  /*0c30*/  SHF.R.S32.HI R13, RZ, 0x7, R2 ;  /* 0x00000007ff0d7819 */ /* 0x000fe40000011402 */
[----:B------:R-:W-:Y:S01]  /*0c40*/  LEA.HI R9, R0, R227, RZ, 0x5 ;  /* 0x000000e300097211 */ /* 0x000fe200078f28ff */
[----:B------:R-:W-:Y:S01]  /*0c50*/  IMAD.IADD R11, R227, 0x1, -R4 ;  /* 0x00000001e30b7824 */ /* 0x000fe200078e0a04 */
[----:B------:R-:W-:Y:S01]  /*0c60*/  LEA.HI R2, R2, R13, RZ, 0x1 ;  /* 0x0000000d02027211 */ /* 0x000fe200078f08ff */
[----:B------:R-:W-:Y:S01]  /*0c70*/  STL [R1+0x474], R13 ;  /* 0x0004740d01007387 */ /* 0x000fe20000100800 */
[----:B------:R-:W-:-:S02]  /*0c80*/  SHF.R.S32.HI R10, RZ, 0x4, R7 ;  /* 0x00000004ff0a7819 */ /* 0x000fc40000011407 */
[----:B------:R-:W-:Y:S01]  /*0c90*/  SHF.R.S32.HI R3, RZ, 0x1f, R11 ;  /* 0x0000001fff037819 */ /* 0x000fe2000001140b */
[----:B------:R-:W-:Y:S01]  /*0ca0*/  STL [R1+0x46c], R11 ;  /* 0x00046c0b01007387 */ /* 0x000fe20000100800 */
        /* <DEDUP_REMOVED lines=8> */
[C---:B------:R-:W-:Y:S02]  /*0d30*/  LOP3.LUT R8, R7.reuse, 0x3fffff0, RZ, 0xc0, !PT ;  /* 0x03fffff007087812 */ /* 0x040fe400078ec0ff */
[----:B------:R-:W-:Y:S02]  /*0d40*/  LOP3.LUT R6, R6, 0xfffffff8, RZ, 0xc0, !PT ;  /* 0xfffffff806067812 */ /* 0x000fe400078ec0ff */
[----:B------:R-:W-:Y:S01]  /*0d50*/  LEA.HI R7, R7, R10, RZ, 0x1 ;  /* 0x0000000a07077211 */ /* 0x000fe200078f08ff */
[----:B------:R-:W-:Y:S01]  /*0d60*/  IMAD.IADD R8, R227, 0x1, -R8 ;  /* 0x00000001e3087824 */ /* 0x000fe200078e0a08 */
[----:B------:R-:W-:Y:S01]  /*0d70*/  SHF.R.S32.HI R9, RZ, 0x5, R9 ;  /* 0x00000005ff097819 */ /* 0x000fe20000011409 */
[----:B------:R-:W-:Y:S01]  /*0d80*/  IMAD.IADD R6, R5, 0x1, -R6 ;  /* 0x0000000105067824 */ /* 0x000fe200078e0a06 */
[----:B------:R-:W-:-:S02]  /*0d90*/  LEA.HI R5, R0, R227, RZ, 0x3 ;  /* 0x000000e300057211 */ /* 0x000fc400078f18ff */
[----:B------:R-:W-:Y:S01]  /*0da0*/  LOP3.LUT R7, R7, 0x1ffffffe, RZ, 0xc0, !PT ;  /* 0x1ffffffe07077812 */ /* 0x000fe200078ec0ff */
[----:B------:R-:W-:Y:S01]  /*0db0*/  IMAD R8, R9, 0x10, R8 ;  /* 0x0000001009087824 */ /* 0x000fe200078e0208 */
[----:B------:R-:W-:Y:S01]  /*0dc0*/  LEA R3, R3, R6, 0x4 ;  /* 0x0000000603037211 */ /* 0x000fe200078e20ff */
[----:B------:R-:W-:Y:S01]  /*0dd0*/  IMAD.SHL.U32 R192, R9, 0x200, RZ ;  /* 0x0000020009c07824 */ /* 0x000fe200078e00ff */
[----:B------:R-:W-:Y:S01]  /*0de0*/  SHF.R.S32.HI R218, RZ, 0x3, R5 ;  /* 0x00000003ffda7819 */ /* 0x000fe20000011405 */
[----:B------:R-:W-:Y:S01]  /*0df0*/  IMAD.IADD R7, R10, 0x1, -R7 ;  /* 0x000000010a077824 */ /* 0x000fe200078e0a07 */
[----:B------:R-:W-:Y:S01]  /*0e00*/  LOP3.LUT R4, R4, 0x7ffffffc, RZ, 0xc0, !PT ;  /* 0x7ffffffc04047812 */ /* 0x000fe200078ec0ff */
[----:B------:R-:W-:Y:S01]  /*0e10*/  IMAD R228, R2, 0x40, R3 ;  /* 0x0000004002e47824 */ /* 0x000fe200078e0203 */
[----:B------:R-:W-:Y:S01]  /*0e20*/  LEA.HI R2, R0, R227, RZ, 0x2 ;  /* 0x000000e300027211 */ /* 0x000fe200078f10ff */
[----:B------:R-:W-:Y:S02]  /*0e30*/  IMAD R7, R8, 0x8, R7 ;  /* 0x0000000808077824 */ /* 0x000fe400078e0207 */
[----:B------:R-:W-:Y:S01]  /*0e40*/  IMAD.IADD R4, R11, 0x1, -R4 ;  /* 0x000000010b047824 */ /* 0x000fe200078e0a04 */
[----:B------:R-:W-:-:S02]  /*0e50*/  LOP3.LUT R0, R2, 0xfffffffc, RZ, 0xc0, !PT ;  /* 0xfffffffc02007812 */ /* 0x000fc400078ec0ff */
[--C-:B------:R-:W-:Y:S01]  /*0e60*/  SHF.R.S32.HI R154, RZ, 0x2, R2.reuse ;  /* 0x00000002ff9a7819 */ /* 0x100fe20000011402 */
[----:B------:R-:W-:Y:S01]  /*0e70*/  IMAD.SHL.U32 R229, R4, 0x2, RZ ;  /* 0x0000000204e57824 */ /* 0x000fe200078e00ff */
[----:B------:R-:W-:Y:S01]  /*0e80*/  SHF.R.S32.HI R3, RZ, 0x1f, R2 ;  /* 0x0000001fff037819 */ /* 0x000fe20000011402 */
[----:B------:R-:W-:Y:S01]  /*0e90*/  IMAD.IADD R193, R227, 0x1, -R0 ;  /* 0x00000001e3c17824 */ /* 0x000fe200078e0a00 */
[----:B------:R-:W-:Y:S01]  /*0ea0*/  LOP3.LUT R2, R5, 0xfffffff8, RZ, 0xc0, !PT ;  /* 0xfffffff805027812 */ /* 0x000fe200078ec0ff */
[----:B------:R-:W-:Y:S01]  /*0eb0*/  VIADD R166, R154, 0x40 ;  /* 0x000000409aa67836 */ /* 0x000fe20000000000 */
[----:B------:R-:W-:Y:S01]  /*0ec0*/  LEA.HI R3, R3, R154, RZ, 0x3 ;  /* 0x0000009a03037211 */ /* 0x000fe200078f18ff */
[C---:B------:R-:W-:Y:S01]  /*0ed0*/  IMAD.SHL.U32 R156, R193.reuse, 0x4, RZ ;  /* 0x00000004c19c7824 */ /* 0x040fe200078e00ff */
[----:B------:R-:W-:Y:S01]  /*0ee0*/  LEA.HI R0, R193, R193, RZ, 0x1 ;  /* 0x000000c1c1007211 */ /* 0x000fe200078f08ff */
[----:B------:R-:W-:Y:S01]  /*0ef0*/  IMAD.IADD R6, R227, 0x1, -R2 ;  /* 0x00000001e3067824 */ /* 0x000fe200078e0a02 */
[----:B------:R-:W-:Y:S01]  /*0f00*/  LOP3.LUT R3, R3, 0xfffffff8, RZ, 0xc0, !PT ;  /* 0xfffffff803037812 */ /* 0x000fe200078ec0ff */
[----:B------:R-:W-:Y:S01]  /*0f10*/  VIADD R159, R156, 0x10 ;  /* 0x000000109c9f7836 */ /* 0x000fe20000000000 */
[----:B------:R-:W-:Y:S01]  /*0f20*/  SHF.R.S32.HI R5, RZ, 0x1f, R166 ;  /* 0x0000001fff057819 */ /* 0x000fe200000114a6 */
[----:B------:R-:W-:Y:S01]  /*0f30*/  IMAD.SHL.U32 R186, R6, 0x8, RZ ;  /* 0x0000000806ba7824 */ /* 0x000fe200078e00ff */
[----:B------:R0:W-:Y:S01]  /*0f40*/  STL [R1+0x464], R6 ;  /* 0x0004640601007387 */ /* 0x0001e20000100800 */
[----:B------:R-:W-:Y:S01]  /*0f50*/  LOP3.LUT R0, R0, 0x1ffffffe, RZ, 0xc0, !PT ;  /* 0x1ffffffe00007812 */ /* 0x000fe200078ec0ff */
[----:B------:R-:W-:Y:S01]  /*0f60*/  IMAD.SHL.U32 R22, R193, 0x8, RZ ;  /* 0x00000008c1167824 */ /* 0x000fe200078e00ff */
[----:B------:R-:W-:Y:S01]  /*0f70*/  LEA.HI R5, R5, R166, RZ, 0x3 ;  /* 0x000000a605057211 */ /* 0x000fe200078f18ff */
[----:B------:R-:W-:Y:S01]  /*0f80*/  VIADD R188, R186, 0x40 ;  /* 0x00000040babc7836 */ /* 0x000fe20000000000 */
[----:B------:R-:W-:Y:S01]  /*0f90*/  SHF.L.U32 R206, R166, 0x6, RZ ;  /* 0x00000006a6ce7819 */ /* 0x000fe200000006ff */
[C---:B------:R-:W-:Y:S01]  /*0fa0*/  VIADD R152, R22.reuse, 0x20 ;  /* 0x0000002016987836 */ /* 0x040fe20000000000 */
[----:B------:R-:W-:Y:S01]  /*0fb0*/  IADD3 R164, R22, 0xe0, RZ ;  /* 0x000000e016a47810 */ /* 0x000fe20007ffe0ff */
[----:B------:R-:W-:Y:S01]  /*0fc0*/  IMAD.SHL.U32 R5, R5, 0x40, RZ ;  /* 0x0000004005057824 */ /* 0x000fe200078e00ff */
[----:B------:R-:W-:Y:S01]  /*0fd0*/  LOP3.LUT R206, R206, 0x1c0, RZ, 0xc0, !PT ;  /* 0x000001c0cece7812 */ /* 0x000fe200078ec0ff */
[----:B0-----:R-:W-:Y:S01]  /*0fe0*/  IMAD.IADD R6, R154, 0x1, -R3 ;  /* 0x000000019a067824 */ /* 0x001fe200078e0a03 */
[----:B------:R-:W-:Y:S01]  /*0ff0*/  SHF.R.S32.HI R23, RZ, 0x1f, R22 ;  /* 0x0000001fff177819 */ /* 0x000fe20000011416 */
[----:B------:R-:W-:Y:S01]  /*1000*/  IMAD.IADD R3, R193, 0x1, -R0 ;  /* 0x00000001c1037824 */ /* 0x000fe200078e0a00 */
[----:B------:R-:W-:Y:S01]  /*1010*/  SHF.R.S32.HI R0, RZ, 0x1f, R159 ;  /* 0x0000001fff007819 */ /* 0x000fe2000001149f */
[----:B------:R-:W-:Y:S01]  /*1020*/  IMAD.SHL.U32 R191, R6, 0x40, RZ ;  /* 0x0000004006bf7824 */ /* 0x000fe200078e00ff */
[----:B------:R-:W-:Y:S01]  /*1030*/  SHF.R.U32.HI R208, RZ, 0x3, R206 ;  /* 0x00000003ffd07819 */ /* 0x000fe200000116ce */
[----:B------:R0:W-:Y:S01]  /*1040*/  STL [R1+0x460], R6 ;  /* 0x0004600601007387 */ /* 0x0001e20000100800 */
[----:B------:R-:W-:Y:S01]  /*1050*/  LOP3.LUT R2, R206, 0x38, R22, 0xf8, !PT ;  /* 0x00000038ce027812 */ /* 0x000fe200078ef816 */
[C---:B------:R-:W-:Y:S01]  /*1060*/  VIADD R163, R22.reuse, 0x40 ;  /* 0x0000004016a37836 */ /* 0x040fe20000000000 */
[----:B------:R-:W-:Y:S01]  /*1070*/  LOP3.LUT R191, R191, 0x1c0, RZ, 0xc0, !PT ;  /* 0x000001c0bfbf7812 */ /* 0x000fe200078ec0ff */
[----:B------:R1:W-:Y:S01]  /*1080*/  STL [R1+0x45c], R0 ;  /* 0x00045c0001007387 */ /* 0x0003e20000100800 */
[----:B------:R-:W-:Y:S01]  /*1090*/  LOP3.LUT R209, R5, 0xfffffe00, RZ, 0xc0, !PT ;  /* 0xfffffe0005d17812 */ /* 0x000fe200078ec0ff */
[C---:B------:R-:W-:Y:S01]  /*10a0*/  VIADD R162, R22.reuse, 0x60 ;  /* 0x0000006016a27836 */ /* 0x040fe20000000000 */
[----:B------:R-:W-:Y:S01]  /*10b0*/  SHF.R.U32.HI R207, RZ, 0x3, R191 ;  /* 0x00000003ffcf7819 */ /* 0x000fe200000116bf */
[C---:B------:R-:W-:Y:S01]  /*10c0*/  VIADD R161, R22.reuse, 0x80 ;  /* 0x0000008016a17836 */ /* 0x040fe20000000000 */
[----:B------:R-:W-:Y:S01]  /*10d0*/  LOP3.LUT R5, R209, R2, R208, 0xf6, !PT ;  /* 0x00000002d1057212 */ /* 0x000fe200078ef6d0 */
[----:B0-----:R-:W-:Y:S01]  /*10e0*/  IMAD.SHL.U32 R6, R7, 0x8, RZ ;  /* 0x0000000807067824 */ /* 0x001fe200078e00ff */
[----:B------:R-:W-:Y:S01]  /*10f0*/  SHF.R.S32.HI R217, RZ, 0x1f, R186 ;  /* 0x0000001fffd97819 */ /* 0x000fe200000114ba */
[C---:B------:R-:W-:Y:S01]  /*1100*/  VIADD R160, R22.reuse, 0xa0 ;  /* 0x000000a016a07836 */ /* 0x040fe20000000000 */
[----:B------:R-:W-:Y:S01]  /*1110*/  LEA R2, R5, R148, 0x1 ;  /* 0x0000009405027211 */ /* 0x000fe200078e08ff */
[----:B------:R-:W-:Y:S01]  /*1120*/  VIADD R165, R22, 0xc0 ;  /* 0x000000c016a57836 */ /* 0x000fe20000000000 */
[----:B-1----:R-:W-:Y:S01]  /*1130*/  LOP3.LUT R0, R191, 0x18, R22, 0xf8, !PT ;  /* 0x00000018bf007812 */ /* 0x002fe200078ef816 */
[----:B------:R-:W-:Y:S01]  /*1140*/  STL [R1+0x47c], R6 ;  /* 0x00047c0601007387 */ /* 0x000fe20000100800 */
[C---:B------:R-:W-:Y:S01]  /*1150*/  VIADD R187, R186.reuse, 0x80 ;  /* 0x00000080babb7836 */ /* 0x040fe20000000000 */
[----:B------:R-:W-:Y:S01]  /*1160*/  SHF.R.S32.HI R155, RZ, 0x1f, R152 ;  /* 0x0000001fff9b7819 */ /* 0x000fe20000011498 */
[----:B------:R-:W-:Y:S01]  /*1170*/  VIADD R189, R186, 0xc0 ;  /* 0x000000c0babd7836 */ /* 0x000fe20000000000 */
[----:B------:R-:W-:Y:S01]  /*1180*/  LOP3.LUT R0, R0, R207, RZ, 0x3c, !PT ;  /* 0x000000cf00007212 */ /* 0x000fe200078e3cff */
[----:B------:R-:W-:Y:S01]  /*1190*/  STL [R1+0x468], R2 ;  /* 0x0004680201007387 */ /* 0x000fe20000100800 */
[----:B------:R-:W-:-:S02]  /*11a0*/  SHF.R.S32.HI R185, RZ, 0x1f, R163 ;  /* 0x0000001fffb97819 */ /* 0x000fc400000114a3 */
[----:B------:R-:W-:Y:S01]  /*11b0*/  LOP3.LUT R167, R0, R192, RZ, 0xfc, !PT ;  /* 0x000000c000a77212 */ /* 0x000fe200078efcff */
[----:B------:R0:W-:Y:S01]  /*11c0*/  STL [R1+0x470], R0 ;  /* 0x0004700001007387 */ /* 0x0001e20000100800 */
[----:B------:R-:W-:Y:S02]  /*11d0*/  SHF.R.S32.HI R184, RZ, 0x1f, R162 ;  /* 0x0000001fffb87819 */ /* 0x000fe400000114a2 */
[----:B------:R-:W-:Y:S02]  /*11e0*/  SHF.R.S32.HI R183, RZ, 0x1f, R161 ;  /* 0x0000001fffb77819 */ /* 0x000fe400000114a1 */
[----:B------:R-:W-:Y:S02]  /*11f0*/  SHF.R.S32.HI R182, RZ, 0x1f, R160 ;  /* 0x0000001fffb67819 */ /* 0x000fe400000114a0 */
[----:B------:R-:W-:Y:S02]  /*1200*/  SHF.R.S32.HI R181, RZ, 0x1f, R165 ;  /* 0x0000001fffb57819 */ /* 0x000fe400000114a5 */
[----:B------:R-:W-:Y:S01]  /*1210*/  SHF.R.S32.HI R180, RZ, 0x1f, R164 ;  /* 0x0000001fffb47819 */ /* 0x000fe200000114a4 */
[----:B0-----:R-:W-:Y:S01]  /*1220*/  IMAD R0, R3, 0x8, R228 ;  /* 0x0000000803007824 */ /* 0x001fe200078e02e4 */
[----:B------:R-:W-:-:S02]  /*1230*/  SHF.R.S32.HI R216, RZ, 0x1f, R188 ;  /* 0x0000001fffd87819 */ /* 0x000fc400000114bc */
[----:B------:R-:W-:Y:S02]  /*1240*/  SHF.R.S32.HI R215, RZ, 0x1f, R187 ;  /* 0x0000001fffd77819 */ /* 0x000fe400000114bb */
[----:B------:R0:W-:Y:S01]  /*1250*/  STL [R1+0x478], R0 ;  /* 0x0004780001007387 */ /* 0x0001e20000100800 */
[----:B------:R-:W-:-:S07]  /*1260*/  SHF.R.S32.HI R214, RZ, 0x1f, R189 ;  /* 0x0000001fffd67819 */ /* 0x000fce00000114bd */
.L_x_13214:
[----:B------:R-:W-:Y:S05]  /*1270*/  YIELD ;  /* 0x0000000000007946 */ /* 0x000fea0003800000 */
[----:B------:R-:W-:Y:S01]  /*1280*/  ULDC.64 UR4, c[0x0][0xb20] ;  /* 0x0002c80000047ab9 */ /* 0x000fe20000000a00 */
[----:B0-----:R-:W1:Y:S01]  /*1290*/  LDC.64 R4, c[0x0][0xb00] ;  /* 0x0002c000ff047b82 */ /* 0x001e620000000a00 */
        /* <DEDUP_REMOVED lines=9> */
[----:B--2---:R-:W2:Y:S01]  /*1330*/  @P1 LDC.64 R2, c[0x0][0xb20] ;  /* 0x0002c800ff021b82 */ /* 0x004ea20000000a00 */
[----:B------:R-:W-:Y:S01]  /*1340*/  ISETP.NE.AND.EX P0, PT, RZ, UR5, PT, P0 ;  /* 0x00000005ff007c0c */ /* 0x000fe2000bf05300 */
[----:B-1-3--:R-:W-:-:S06]  /*1350*/  IMAD.WIDE R8, R127, 0x4, R4 ;  /* 0x000000047f087825 */ /* 0x00afcc00078e0204 */
[----:B------:R-:W1:Y:S01]  /*1360*/  @P2 LDC.64 R6, c[0x0][0xb10] ;  /* 0x0002c400ff062b82 */ /* 0x000e620000000a00 */
[----:B------:R-:W-:Y:S02]  /*1370*/  ULDC UR4, c[0x0][0x288] ;  /* 0x0000a20000047ab9 */ /* 0x000fe40000000800 */
[----:B------:R-:W-:Y:S01]  /*1380*/  IMAD.U32 R28, RZ, RZ, UR4 ;  /* 0x00000004ff1c7e24 */ /* 0x000fe2000f8e00ff */
[----:B------:R-:W-:Y:S02]  /*1390*/  ULDC.64 UR4, c[0x0][0x418] ;  /* 0x0001060000047ab9 */ /* 0x000fe40000000a00 */
[----:B------:R3:W5:Y:S01]  /*13a0*/  @P0 LDG.E R19, desc[UR44][R8.64] ;  /* 0x0000002c08130981 */ /* 0x000762000c1e1900 */
[----:B--2---:R-:W-:-:S05]  /*13b0*/  @P1 IMAD.WIDE R2, R127, 0x4, R2 ;  /* 0x000000047f021825 */ /* 0x004fca00078e0202 */
        /* <DEDUP_REMOVED lines=12> */
[----:B---34-:R-:W-:Y:S06]  /*1480*/  @P2 BRA `(.L_x_12985) ;  /* 0x0000000000242947 */ /* 0x018fec0003800000 */
[----:B------:R-:W-:Y:S02]  /*1490*/  ULDC.64 UR4, c[0x0][0xaf8] ;  /* 0x0002be0000047ab9 */ /* 0x000fe40000000a00 */
[----:B------:R-:W-:-:S04]  /*14a0*/  ISETP.NE.U32.AND P1, PT, RZ, UR4, PT ;  /* 0x00000004ff007c0c */ /* 0x000fc8000bf25070 */
[----:B------:R-:W-:-:S13]  /*14b0*/  ISETP.NE.AND.EX P1, PT, RZ, UR5, PT, P1 ;  /* 0x00000005ff007c0c */ /* 0x000fda000bf25310 */
[----:B------:R-:W-:Y:S05]  /*14c0*/  @!P1 BRA `(.L_x_12985) ;  /* 0x0000000000149947 */ /* 0x000fea0003800000 */
[----:B------:R-:W1:Y:S02]  /*14d0*/  LDC.64 R2, c[0x0][0xaf8] ;  /* 0x0002be00ff027b82 */ /* 0x000e640000000a00 */
[----:B-1----:R-:W-:-:S05]  /*14e0*/  IMAD.WIDE R2, R127, 0x4, R2 ;  /* 0x000000047f027825 */ /* 0x002fca00078e0202 */
[----:B-----5:R-:W2:Y:S04]  /*14f0*/  LDG.E R28, desc[UR44][R2.64] ;  /* 0x0000002c021c7981 */ /* 0x020ea8000c1e1900 */
[----:B------:R-:W2:Y:S02]  /*1500*/  LDG.E R5, desc[UR44][R2.64+0x4] ;  /* 0x0000042c02057981 */ /* 0x000ea4000c1e1900 */
[----:B--2---:R-:W-:-:S07]  /*1510*/  IMAD.IADD R28, R5, 0x1, -R28 ;  /* 0x00000001051c7824 */ /* 0x004fce00078e0a1c */
.L_x_12985:
[----:B------:R-:W-:Y:S01]  /*1520*/  ULDC.64 UR4, c[0x0][0xb18] ;  /* 0x0002c60000047ab9 */ /* 0x000fe20000000a00 */
[----:B------:R-:W-:Y:S01]  /*1530*/  IMAD.MOV.U32 R211, RZ, RZ, R126 ;  /* 0x000000ffffd37224 */ /* 0x000fe200078e007e */
[----:B------:R-:W-:Y:S01]  /*1540*/  ISETP.NE.U32.AND P1, PT, RZ, UR4, PT ;  /* 0x00000004ff007c0c */ /* 0x000fe2000bf25070 */
[----:B------:R-:W-:-:S03]  /*1550*/  IMAD.MOV.U32 R212, RZ, RZ, R127 ;  /* 0x000000ffffd47224 */ /* 0x000fc600078e007f */
[----:B------:R-:W-:-:S13]  /*1560*/  ISETP.NE.AND.EX P1, PT, RZ, UR5, PT, P1 ;  /* 0x00000005ff007c0c */ /* 0x000fda000bf25310 */
[----:B------:R-:W-:Y:S05]  /*1570*/  @!P1 BRA `(.L_x_12986) ;  /* 0x0000000000109947 */ /* 0x000fea0003800000 */
[----:B------:R-:W1:Y:S02]  /*1580*/  LDC.64 R2, c[0x0][0xb18] ;  /* 0x0002c600ff027b82 */ /* 0x000e640000000a00 */
[----:B-1----:R-:W-:-:S05]  /*1590*/  IMAD.WIDE R2, R127, 0x4, R2 ;  /* 0x000000047f027825 */ /* 0x002fca00078e0202 */
[----:B------:R1:W5:Y:S01]  /*15a0*/  LDG.E R18, desc[UR44][R2.64] ;  /* 0x0000002c02127981 */ /* 0x000362000c1e1900 */
[----:B------:R-:W-:Y:S05]  /*15b0*/  BRA `(.L_x_12987) ;  /* 0x0000000000107947 */ /* 0x000fea0003800000 */
.L_x_12986:
[----:B------:R-:W-:Y:S05]  /*15c0*/  @!P0 BRA `(.L_x_12987) ;  /* 0x00000000000c8947 */ /* 0x000fea0003800000 */
[----:B------:R-:W2:Y:S04]  /*15d0*/  LDG.E R3, desc[UR44][R8.64] ;  /* 0x0000002c08037981 */ /* 0x000ea8000c1e1900 */
[----:B------:R-:W2:Y:S02]  /*15e0*/  LDG.E R18, desc[UR44][R8.64+0x4] ;  /* 0x0000042c08127981 */ /* 0x000ea4000c1e1900 */
[----:B--2---:R-:W-:-:S07]  /*15f0*/  IMAD.IADD R18, R18, 0x1, -R3 ;  /* 0x0000000112127824 */ /* 0x004fce00078e0a03 */
.L_x_12987:
[----:B------:R-:W-:Y:S01]  /*1600*/  ULDC.64 UR4, c[0x0][0xb08] ;  /* 0x0002c20000047ab9 */ /* 0x000fe20000000a00 */
[----:B------:R-:W2:Y:S01]  /*1610*/  LDC R8, c[0x0][0x448] ;  /* 0x00011200ff087b82 */ /* 0x000ea20000000800 */
[----:B------:R-:W-:-:S04]  /*1620*/  ISETP.NE.U32.AND P0, PT, RZ, UR4, PT ;  /* 0x00000004ff007c0c */ /* 0x000fc8000bf05070 */
[----:B------:R-:W-:Y:S01]  /*1630*/  ISETP.NE.AND.EX P0, PT, RZ, UR5, PT, P0 ;  /* 0x00000005ff007c0c */ /* 0x000fe2000bf05300 */
[----:B------:R-:W-:Y:S02]  /*1640*/  ULDC.64 UR4, c[0x0][0xb28] ;  /* 0x0002ca0000047ab9 */ /* 0x000fe40000000a00 */
[----:B------:R-:W-:Y:S01]  /*1650*/  ISETP.NE.U32.AND P1, PT, RZ, UR4, PT ;  /* 0x00000004ff007c0c */ /* 0x000fe2000bf25070 */
[----:B------:R-:W3:Y:S03]  /*1660*/  LDC.64 R12, c[0x0][0xad8] ;  /* 0x0002b600ff0c7b82 */ /* 0x000ee60000000a00 */
[----:B------:R-:W-:-:S06]  /*1670*/  ISETP.NE.AND.EX P1, PT, RZ, UR5, PT, P1 ;  /* 0x00000005ff007c0c */ /* 0x000fcc000bf25310 */
[----:B------:R-:W4:Y:S08]  /*1680*/  @P0 LDC.64 R4, c[0x0][0xb08] ;  /* 0x0002c200ff040b82 */ /* 0x000f300000000a00 */
[----:B------:R-:W2:Y:S01]  /*1690*/  @P1 LDC.64 R6, c[0x0][0xb28] ;  /* 0x0002ca00ff061b82 */ /* 0x000ea20000000a00 */
[----:B----4-:R-:W-:-:S05]  /*16a0*/  @P0 IMAD.WIDE R4, R127, 0x4, R4 ;  /* 0x000000047f040825 */ /* 0x010fca00078e0204 */
[----:B0-----:R-:W4:Y:S04]  /*16b0*/  @P0 LDG.E R0, desc[UR44][R4.64] ;  /* 0x0000002c04000981 */ /* 0x001f28000c1e1900 */
[----:B-1----:R-:W4:Y:S01]  /*16c0*/  @P0 LDG.E R3, desc[UR44][R4.64+0x4] ;  /* 0x0000042c04030981 */ /* 0x002f22000c1e1900 */
[----:B-----5:R-:W-:Y:S01]  /*16d0*/  MOV R2, R18 ;  /* 0x0000001200027202 */ /* 0x020fe20000000f00 */
[----:B--2---:R-:W-:-:S05]  /*16e0*/  @P1 IMAD.WIDE R6, R127, 0x4, R6 ;  /* 0x000000047f061825 */ /* 0x004fca00078e0206 */
[----:B------:R0:W5:Y:S01]  /*16f0*/  @P1 LDG.E R2, desc[UR44][R6.64] ;  /* 0x0000002c06021981 */ /* 0x000162000c1e1900 */
[----:B------:R-:W-:Y:S01]  /*1700*/  ISETP.NE.AND P1, PT, R8, 0x1, PT ;  /* 0x000000010800780c */ /* 0x000fe20003f25270 */
[----:B------:R-:W-:Y:S01]  /*1710*/  IMAD.SHL.U32 R210, R125, 0x80, RZ ;  /* 0x000000807dd27824 */ /* 0x000fe200078e00ff */
[----:B---3--:R-:W-:Y:S01]  /*1720*/  ISETP.GE.AND P2, PT, R13, 0x1, PT ;  /* 0x000000010d00780c */ /* 0x008fe20003f46270 */
[----:B------:R-:W-:-:S10]  /*1730*/  IMAD.IADD R10, R18, 0x1, -R11 ;  /* 0x00000001120a7824 */ /* 0x000fd400078e0a0b */
[----:B------:R-:W1:Y:S08]  /*1740*/  @P1 LDC R8, c[0x0][0x44c] ;  /* 0x00011300ff081b82 */ /* 0x000e700000000800 */
[----:B------:R-:W2:Y:S01]  /*1750*/  @P1 LDC R9, c[0x0][0x450] ;  /* 0x00011400ff091b82 */ /* 0x000ea20000000800 */
[----:B----4-:R-:W-:Y:S02]  /*1760*/  @P0 IMAD.IADD R45, R3, 0x1, -R0 ;  /* 0x00000001032d0824 */ /* 0x010fe400078e0a00 */
[----:B------:R-:W-:-:S02]  /*1770*/  VIADD R3, R210, 0x7f ;  /* 0x0000007fd2037836 */ /* 0x000fc40000000000 */
[----:B------:R-:W-:Y:S02]  /*1780*/  IMAD.IADD R29, R10, 0x1, R45 ;  /* 0x000000010a1d7824 */ /* 0x000fe400078e022d */
[----:B-1----:R-:W-:-:S03]  /*1790*/  @P1 IMAD.HI.U32 R4, R3, R8, RZ ;  /* 0x0000000803041227 */ /* 0x002fc600078e00ff */
[C---:B------:R-:W-:Y:S01]  /*17a0*/  IADD3 R194, R29.reuse, 0x1, -R28 ;  /* 0x000000011dc27810 */ /* 0x040fe20007ffe81c */
[----:B------:R-:W-:Y:S02]  /*17b0*/  VIADD R0, R29, 0x5f ;  /* 0x0000005f1d007836 */ /* 0x000fe40000000000 */
[----:B------:R-:W-:Y:S01]  /*17c0*/  IMAD.MOV.U32 R5, RZ, RZ, R3 ;  /* 0x000000ffff057224 */ /* 0x000fe200078e0003 */
[----:B--2---:R-:W-:Y:S01]  /*17d0*/  @P1 SHF.R.U32.HI R5, RZ, R9, R4 ;  /* 0x00000009ff051219 */ /* 0x004fe20000011604 */
[----:B------:R-:W-:-:S04]  /*17e0*/  IMAD.HI R0, R0, 0x2aaaaaab, RZ ;  /* 0x2aaaaaab00007827 */ /* 0x000fc800078e02ff */
[----:B0-----:R-:W-:Y:S01]  /*17f0*/  IMAD.IADD R7, R194, 0x1, R5 ;  /* 0x00000001c2077824 */ /* 0x001fe200078e0205 */
        /* <DEDUP_REMOVED lines=15> */
.L_x_12990:
[----:B------:R-:W-:-:S13]  /*18f0*/  ISETP.NE.AND P0, PT, R13, 0x1, PT ;  /* 0x000000010d00780c */ /* 0x000fda0003f05270 */
[----:B------:R-:W0:Y:S02]  /*1900*/  @P0 LDC.64 R4, c[0x0][0xae0] ;  /* 0x0002b800ff040b82 */ /* 0x000e240000000a00 */
[----:B0-----:R-:W-:-:S05]  /*1910*/  @P0 IMAD.HI.U32 R4, R3, R4, RZ ;  /* 0x0000000403040227 */ /* 0x001fca00078e00ff */
[----:B------:R-:W-:-:S07]  /*1920*/  @P0 SHF.R.U32.HI R3, RZ, R5, R4 ;  /* 0x00000005ff030219 */ /* 0x000fce0000011604 */
.L_x_12991:
[----:B------:R-:W-:Y:S05]  /*1930*/  BSYNC B0 ;  /* 0x0000000000007941 */ /* 0x000fea0003800000 */
.L_x_12989:
[----:B------:R-:W-:-:S05]  /*1940*/  IMAD R3, R3, R13, R13 ;  /* 0x0000000d03037224 */ /* 0x000fca00078e020d */
[----:B------:R-:W-:-:S07]  /*1950*/  VIMNMX R0, R0, R3, PT ;  /* 0x0000000300007248 */ /* 0x000fce0003fe0100 */
.L_x_12988:
        /* <DEDUP_REMOVED lines=20> */
.L_x_12994:
[----:B------:R-:W-:-:S13]  /*1aa0*/  ISETP.NE.AND P0, PT, R13, 0x1, PT ;  /* 0x000000010d00780c */ /* 0x000fda0003f05270 */
[----:B------:R-:W0:Y:S02]  /*1ab0*/  @P0 LDC.64 R6, c[0x0][0xae0] ;  /* 0x0002b800ff060b82 */ /* 0x000e240000000a00 */
[----:B0-----:R-:W-:-:S05]  /*1ac0*/  @P0 IMAD.HI.U32 R6, R3, R6, RZ ;  /* 0x0000000603060227 */ /* 0x001fca00078e00ff */
[----:B------:R-:W-:-:S07]  /*1ad0*/  @P0 SHF.R.U32.HI R3, RZ, R7, R6 ;  /* 0x00000007ff030219 */ /* 0x000fce0000011606 */
.L_x_12995:
[----:B------:R-:W-:Y:S05]  /*1ae0*/  BSYNC B0 ;  /* 0x0000000000007941 */ /* 0x000fea0003800000 */
.L_x_12993:
[----:B------:R-:W-:-:S05]  /*1af0*/  IMAD R3, R3, R13, RZ ;  /* 0x0000000d03037224 */ /* 0x000fca00078e02ff */
[----:B------:R-:W-:-:S07]  /*1b00*/  VIMNMX R4, R4, R3, !PT ;  /* 0x0000000304047248 */ /* 0x000fce0007fe0100 */
.L_x_12992:
        /* <DEDUP_REMOVED lines=44> */
.L_x_12998:
[----:B------:R-:W-:Y:S05]  /*1dd0*/  BSYNC B6 ;  /* 0x0000000000067941 */ /* 0x000fea0003800000 */
.L_x_12997:
        /* <DEDUP_REMOVED lines=20> */
.L_x_13000:
[----:B------:R-:W-:Y:S05]  /*1f20*/  BSYNC B6 ;  /* 0x0000000000067941 */ /* 0x000fea0003800000 */
.L_x_12999:
[----:B------:R-:W-:Y:S01]  /*1f30*/  ULDC.64 UR4, c[0x0][0xaf0] ;  /* 0x0002bc0000047ab9 */ /* 0x000fe20000000a00 */
[----:B------:R-:W2:Y:S01]  /*1f40*/  LDL R32, [R1+0x460] ;  /* 0x0004600001207983 */ /* 0x000ea20000100800 */
[----:B------:R-:W-:Y:S01]  /*1f50*/  ISETP.NE.U32.AND P0, PT, RZ, UR4, PT ;  /* 0x00000004ff007c0c */ /* 0x000fe2000bf05070 */
[----:B------:R-:W-:Y:S01]  /*1f60*/  IMAD.MOV.U32 R0, RZ, RZ, R127 ;  /* 0x000000ffff007224 */ /* 0x000fe200078e007f */
[----:B------:R-:W-:Y:S01]  /*1f70*/  SHF.R.S32.HI R3, RZ, 0x1f, R154 ;  /* 0x0000001fff037819 */ /* 0x000fe2000001149a */
[----:B------:R-:W-:Y:S01]  /*1f80*/  ULDC UR8, c[0x0][0x320] ;  /* 0x0000c80000087ab9 */ /* 0x000fe20000000800 */
[----:B------:R-:W-:Y:S01]  /*1f90*/  ISETP.NE.AND.EX P0, PT, RZ, UR5, PT, P0 ;  /* 0x00000005ff007c0c */ /* 0x000fe2000bf05300 */
[----:B------:R-:W0:Y:S01]  /*1fa0*/  S2R R20, SR_TID.X ;  /* 0x0000000000147919 */ /* 0x000e220000002100 */
[----:B------:R-:W-:Y:S01]  /*1fb0*/  ULDC.64 UR4, c[0x0][0x3f8] ;  /* 0x0000fe0000047ab9 */ /* 0x000fe20000000a00 */
[----:B------:R-:W1:Y:S01]  /*1fc0*/  LDC R33, c[0x0][0x3f4] ;  /* 0x0000fd00ff217b82 */ /* 0x000e620000000800 */
[----:B------:R-:W-:-:S09]  /*1fd0*/  ULDC.64 UR6, c[0x0][0x408] ;  /* 0x0001020000067ab9 */ /* 0x000fd20000000a00 */
[----:B------:R-:W3:Y:S02]  /*1fe0*/  @P0 LDC.64 R4, c[0x0][0xaf0] ;  /* 0x0002bc00ff040b82 */ /* 0x000ee40000000a00 */
[----:B---3--:R-:W-:-:S05]  /*1ff0*/  @P0 IMAD.WIDE R4, R127, 0x4, R4 ;  /* 0x000000047f040825 */ /* 0x008fca00078e0204 */
[----:B------:R3:W4:Y:S01]  /*2000*/  @P0 LDG.E R0, desc[UR44][R4.64] ;  /* 0x0000002c04000981 */ /* 0x000722000c1e1900 */
[C---:B------:R-:W-:Y:S01]  /*2010*/  IMAD R9, R3.reuse, UR4, RZ ;  /* 0x0000000403097c24 */ /* 0x040fe2000f8e02ff */
[----:B------:R-:W-:Y:S01]  /*2020*/  ISETP.GE.AND P1, PT, R152, UR8, PT ;  /* 0x0000000898007c0c */ /* 0x000fe2000bf26270 */
[----:B------:R-:W-:Y:S01]  /*2030*/  IMAD R11, R3, UR6, RZ ;  /* 0x00000006030b7c24 */ /* 0x000fe2000f8e02ff */
[----:B------:R-:W-:Y:S01]  /*2040*/  ISETP.GE.AND P0, PT, R22, UR8, PT ;  /* 0x0000000816007c0c */ /* 0x000fe2000bf06270 */
[C---:B------:R-:W-:Y:S01]  /*2050*/  IMAD R13, R154.reuse, UR5, R9 ;  /* 0x000000059a0d7c24 */ /* 0x040fe2000f8e0209 */
[----:B------:R-:W-:Y:S01]  /*2060*/  SEL R9, RZ, 0xffffffff, P1 ;  /* 0xffffffffff097807 */ /* 0x000fe20000800000 */
[C---:B------:R-:W-:Y:S01]  /*2070*/  IMAD R11, R154.reuse, UR7, R11 ;  /* 0x000000079a0b7c24 */ /* 0x040fe2000f8e020b */
[----:B------:R-:W-:Y:S01]  /*2080*/  SHF.R.S32.HI R157, RZ, 0x1f, R156 ;  /* 0x0000001fff9d7819 */ /* 0x000fe2000001149c */
[----:B------:R-:W-:Y:S01]  /*2090*/  IMAD.IADD R46, R19, 0x1, R18 ;  /* 0x00000001132e7824 */ /* 0x000fe200078e0212 */
[----:B0-----:R-:W-:Y:S01]  /*20a0*/  SHF.R.U32.HI R34, RZ, 0x7, R20 ;  /* 0x00000007ff227819 */ /* 0x001fe20000011614 */
[----:B------:R-:W-:Y:S01]  /*20b0*/  IMAD.SHL.U32 R9, R9, 0x2, RZ ;  /* 0x0000000209097824 */ /* 0x000fe200078e00ff */
[----:B------:R-:W-:Y:S01]  /*20c0*/  SEL R8, RZ, 0x1, P0 ;  /* 0x00000001ff087807 */ /* 0x000fe20000000000 */
[----:B---3--:R-:W-:Y:S01]  /*20d0*/  IMAD.WIDE.U32 R4, R154, UR6, R156 ;  /* 0x000000069a047c25 */ /* 0x008fe2000f8e009c */
[----:B------:R-:W-:-:S02]  /*20e0*/  ISETP.NE.AND P6, PT, R34, 0x1, PT ;  /* 0x000000012200780c */ /* 0x000fc40003fc5270 */
[----:B------:R-:W-:Y:S01]  /*20f0*/  LOP3.LUT R10, R9, 0x2, R8, 0xe2, !PT ;  /* 0x00000002090a7812 */ /* 0x000fe200078ee208 */
[----:B------:R-:W-:Y:S01]  /*2100*/  IMAD.WIDE.U32 R8, R154, UR4, R22 ;  /* 0x000000049a087c25 */ /* 0x000fe2000f8e0016 */
[----:B------:R-:W-:Y:S02]  /*2110*/  ISETP.GE.AND P0, PT, R163, UR8, PT ;  /* 0x00000008a3007c0c */ /* 0x000fe4000bf06270 */
[----:B------:R-:W-:Y:S01]  /*2120*/  ISETP.GE.AND P1, PT, R162, UR8, PT ;  /* 0x00000008a2007c0c */ /* 0x000fe2000bf26270 */
[----:B------:R-:W-:Y:S01]  /*2130*/  IMAD.WIDE.U32 R6, R154, UR4, R156 ;  /* 0x000000049a067c25 */ /* 0x000fe2000f8e009c */
[----:B-----5:R-:W-:Y:S02]  /*2140*/  SHF.R.S32.HI R47, RZ, 0x1f, R2 ;  /* 0x0000001fff2f7819 */ /* 0x020fe40000011402 */
[----:B------:R-:W-:Y:S01]  /*2150*/  SEL R12, RZ, 0x8, P1 ;  /* 0x00000008ff0c7807 */ /* 0x000fe20000800000 */
[----:B------:R-:W-:Y:S01]  /*2160*/  IMAD.IADD R5, R5, 0x1, R11 ;  /* 0x0000000105057824 */ /* 0x000fe200078e020b */
[----:B------:R-:W-:Y:S01]  /*2170*/  SEL R11, RZ, 0x4, P0 ;  /* 0x00000004ff0b7807 */ /* 0x000fe20000000000 */
[----:B------:R-:W-:Y:S01]  /*2180*/  IMAD.IADD R7, R7, 0x1, R13 ;  /* 0x0000000107077824 */ /* 0x000fe200078e020d */
[----:B------:R-:W-:Y:S01]  /*2190*/  ISETP.GE.AND P0, PT, R161, UR8, PT ;  /* 0x00000008a1007c0c */ /* 0x000fe2000bf06270 */
[----:B------:R-:W-:Y:S01]  /*21a0*/  IMAD R15, R47, UR6, RZ ;  /* 0x000000062f0f7c24 */ /* 0x000fe2000f8e02ff */
[----:B------:R-:W-:Y:S01]  /*21b0*/  ISETP.GE.AND P1, PT, R160, UR8, PT ;  /* 0x00000008a0007c0c */ /* 0x000fe2000bf26270 */
[----:B------:R-:W-:Y:S01]  /*21c0*/  IMAD.WIDE.U32 R18, R2, UR6, R4 ;  /* 0x0000000602127c25 */ /* 0x000fe2000f8e0004 */
[----:B------:R-:W-:-:S02]  /*21d0*/  IADD3 R9, R13, R9, RZ ;  /* 0x000000090d097210 */ /* 0x000fc40007ffe0ff */
[----:B------:R-:W-:Y:S01]  /*21e0*/  LOP3.LUT R10, R12, R10, R11, 0xfe, !PT ;  /* 0x0000000a0c0a7212 */ /* 0x000fe200078efe0b */
[----:B------:R-:W-:Y:S01]  /*21f0*/  IMAD R13, R47, UR4, RZ ;  /* 0x000000042f0d7c24 */ /* 0x000fe2000f8e02ff */
[----:B------:R-:W-:Y:S01]  /*2200*/  SEL R11, RZ, 0x10, P0 ;  /* 0x00000010ff0b7807 */ /* 0x000fe20000000000 */
[C---:B------:R-:W-:Y:S01]  /*2210*/  IMAD R15, R2.reuse, UR7, R15 ;  /* 0x00000007020f7c24 */ /* 0x040fe2000f8e020f */
[----:B------:R-:W-:Y:S01]  /*2220*/  SEL R12, RZ, 0x20, P1 ;  /* 0x00000020ff0c7807 */ /* 0x000fe20000800000 */
[C---:B------:R-:W-:Y:S01]  /*2230*/  IMAD R13, R2.reuse, UR5, R13 ;  /* 0x00000005020d7c24 */ /* 0x040fe2000f8e020d */
[----:B------:R-:W-:Y:S01]  /*2240*/  ISETP.GE.AND P1, PT, R165, UR8, PT ;  /* 0x00000008a5007c0c */ /* 0x000fe2000bf26270 */
[----:B------:R-:W-:Y:S01]  /*2250*/  IMAD.WIDE.U32 R20, R2, UR4, R6 ;  /* 0x0000000402147c25 */ /* 0x000fe2000f8e0006 */
[----:B------:R-:W-:Y:S02]  /*2260*/  ISETP.GE.AND P2, PT, R164, UR8, PT ;  /* 0x00000008a4007c0c */ /* 0x000fe4000bf46270 */
[----:B-1----:R-:W-:Y:S01]  /*2270*/  ISETP.GE.AND P0, PT, R22, R33, PT ;  /* 0x000000211600720c */ /* 0x002fe20003f06270 */
[----:B------:R-:W-:Y:S01]  /*2280*/  IMAD.WIDE.U32 R24, R2, UR4, R8 ;  /* 0x0000000402187c25 */ /* 0x000fe2000f8e0008 */
[----:B------:R-:W-:Y:S05]  /*2290*/  @!P6 WARPSYNC.ALL ;  /* 0x000000000000e948 */ /* 0x000fea0003800000 */
[----:B------:R-:W-:Y:S01]  /*22a0*/  ULDC UR4, c[0x0][0x2f4] ;  /* 0x0000bd0000047ab9 */ /* 0x000fe20000000800 */
[C---:B------:R-:W-:Y:S01]  /*22b0*/  SEL R7, R33.reuse, RZ, P0 ;  /* 0x000000ff21077207 */ /* 0x040fe20000000000 */
[----:B------:R-:W-:Y:S01]  /*22c0*/  IMAD.MOV.U32 R50, RZ, RZ, 0x20 ;  /* 0x00000020ff327424 */ /* 0x000fe200078e00ff */
[----:B------:R-:W-:Y:S01]  /*22d0*/  ISETP.GE.AND P3, PT, R152, UR4, PT ;  /* 0x0000000498007c0c */ /* 0x000fe2000bf66270 */
[----:B------:R-:W-:Y:S01]  /*22e0*/  IMAD.SHL.U32 R52, R33, 0x2, RZ ;  /* 0x0000000221347824 */ /* 0x000fe200078e00ff */
[----:B------:R-:W-:Y:S01]  /*22f0*/  SEL R5, RZ, 0x40, P1 ;  /* 0x00000040ff057807 */ /* 0x000fe20000800000 */
[C---:B------:R-:W-:Y:S01]  /*2300*/  IMAD.IADD R7, R22.reuse, 0x1, R7 ;  /* 0x0000000116077824 */ /* 0x040fe200078e0207 */
[----:B------:R-:W-:Y:S01]  /*2310*/  SEL R4, RZ, 0xffffffff, P3 ;  /* 0xffffffffff047807 */ /* 0x000fe20001800000 */
[----:B------:R-:W-:Y:S01]  /*2320*/  IMAD.IADD R54, R19, 0x1, R15 ;  /* 0x0000000113367824 */ /* 0x000fe200078e020f */
[----:B------:R-:W-:Y:S01]  /*2330*/  ISETP.GE.AND P1, PT, R22, UR4, PT ;  /* 0x0000000416007c0c */ /* 0x000fe2000bf26270 */
[----:B------:R-:W-:Y:S01]  /*2340*/  IMAD.IADD R55, R21, 0x1, R13 ;  /* 0x0000000115377824 */ /* 0x000fe200078e020d */
[----:B------:R-:W-:Y:S01]  /*2350*/  LOP3.LUT R10, R12, R10, R11, 0xfe, !PT ;  /* 0x0000000a0c0a7212 */ /* 0x000fe200078efe0b */
[----:B------:R-:W-:Y:S01]  /*2360*/  IMAD.SHL.U32 R6, R4, 0x2, RZ ;  /* 0x0000000204067824 */ /* 0x000fe200078e00ff */
[----:B------:R-:W-:Y:S01]  /*2370*/  SEL R48, RZ, 0x7fff80, P2 ;  /* 0x007fff80ff307807 */ /* 0x000fe20001000000 */
[----:B------:R-:W-:Y:S01]  /*2380*/  IMAD.IADD R56, R13, 0x1, R25 ;  /* 0x000000010d387824 */ /* 0x000fe200078e0219 */
[----:B------:R-:W-:-:S02]  /*2390*/  SHF.R.S32.HI R4, RZ, 0x1f, R7 ;  /* 0x0000001fff047819 */ /* 0x000fc40000011407 */
[----:B------:R-:W-:Y:S02]  /*23a0*/  SEL R49, RZ, 0x1, P1 ;  /* 0x00000001ff317807 */ /* 0x000fe40000800000 */
[----:B------:R-:W-:Y:S02]  /*23b0*/  LOP3.LUT R48, R48, R10, R5, 0xfe, !PT ;  /* 0x0000000a30307212 */ /* 0x000fe400078efe05 */
[----:B------:R-:W-:Y:S02]  /*23c0*/  LEA.HI R4, R4, R7, RZ, 0x3 ;  /* 0x0000000704047211 */ /* 0x000fe400078f18ff */
[----:B------:R-:W-:Y:S02]  /*23d0*/  LOP3.LUT R49, R6, 0x2, R49, 0xe2, !PT ;  /* 0x0000000206317812 */ /* 0x000fe400078ee231 */
[--C-:B------:R-:W-:Y:S02]  /*23e0*/  LOP3.LUT R6, R191, 0x38, R4.reuse, 0xf8, !PT ;  /* 0x00000038bf067812 */ /* 0x100fe400078ef804 */
[----:B------:R-:W-:-:S02]  /*23f0*/  LOP3.LUT R5, R206, 0x38, R4, 0xf8, !PT ;  /* 0x00000038ce057812 */ /* 0x000fc400078ef804 */
[----:B------:R-:W-:Y:S02]  /*2400*/  PRMT R69, R48, 0x8880, RZ ;  /* 0x0000888030457816 */ /* 0x000fe400000000ff */
[----:B------:R-:W-:Y:S02]  /*2410*/  LOP3.LUT R61, R6, R207, RZ, 0x3c, !PT ;  /* 0x000000cf063d7212 */ /* 0x000fe400078e3cff */
[----:B------:R-:W-:Y:S02]  /*2420*/  LOP3.LUT R62, R5, R208, RZ, 0x3c, !PT ;  /* 0x000000d0053e7212 */ /* 0x000fe400078e3cff */
[----:B------:R-:W-:Y:S01]  /*2430*/  PRMT R69, R69, 0x7710, RZ ;  /* 0x0000771045457816 */ /* 0x000fe200000000ff */
[----:B------:R-:W-:Y:S01]  /*2440*/  IMAD.IADD R61, R192, 0x1, R61 ;  /* 0x00000001c03d7824 */ /* 0x000fe200078e023d */
[----:B------:R-:W-:Y:S01]  /*2450*/  LOP3.LUT R59, R4, 0xfffffff8, RZ, 0xc0, !PT ;  /* 0xfffffff8043b7812 */ /* 0x000fe200078ec0ff */
[----:B------:R-:W-:Y:S01]  /*2460*/  IMAD.IADD R62, R209, 0x1, R62 ;  /* 0x00000001d13e7824 */ /* 0x000fe200078e023e */
[----:B------:R-:W-:-:S02]  /*2470*/  LOP3.LUT R63, R69, 0x1, RZ, 0xc0, !PT ;  /* 0x00000001453f7812 */ /* 0x000fc400078ec0ff */
[C---:B------:R-:W-:Y:S02]  /*2480*/  LOP3.LUT R64, R69.reuse, 0x2, RZ, 0xc0, !PT ;  /* 0x0000000245407812 */ /* 0x040fe400078ec0ff */
[C---:B------:R-:W-:Y:S02]  /*2490*/  LOP3.LUT R65, R69.reuse, 0x4, RZ, 0xc0, !PT ;  /* 0x0000000445417812 */ /* 0x040fe400078ec0ff */
[C---:B------:R-:W-:Y:S02]  /*24a0*/  LOP3.LUT R66, R69.reuse, 0x8, RZ, 0xc0, !PT ;  /* 0x0000000845427812 */ /* 0x040fe400078ec0ff */
[C---:B------:R-:W-:Y:S02]  /*24b0*/  LOP3.LUT R67, R69.reuse, 0x10, RZ, 0xc0, !PT ;  /* 0x0000001045437812 */ /* 0x040fe400078ec0ff */
[----:B------:R-:W-:Y:S02]  /*24c0*/  LOP3.LUT R68, R69, 0x20, RZ, 0xc0, !PT ;  /* 0x0000002045447812 */ /* 0x000fe400078ec0ff */
[----:B------:R-:W-:-:S02]  /*24d0*/  SHF.R.S32.HI R51, RZ, 0x1f, R126 ;  /* 0x0000001fff337819 */ /* 0x000fc4000001147e */
[----:B------:R-:W-:Y:S02]  /*24e0*/  SHF.R.S32.HI R58, RZ, 0x3, R4 ;  /* 0x00000003ff3a7819 */ /* 0x000fe40000011404 */
[----:B------:R-:W-:Y:S02]  /*24f0*/  SHF.R.S32.HI R60, RZ, 0x1f, R59 ;  /* 0x0000001fff3c7819 */ /* 0x000fe4000001143b */
[----:B------:R-:W-:Y:S01]  /*2500*/  LOP3.LUT R69, R69, 0x40, RZ, 0xc0, !PT ;  /* 0x0000004045457812 */ /* 0x000fe200078ec0ff */
[----:B------:R-:W-:Y:S01]  /*2510*/  @!P6 BAR.SYNC.DEFER_BLOCKING 0x9, 0x100 ;  /* 0x024400000000eb1d */ /* 0x000fe20000010000 */
[----:B--2---:R-:W-:-:S04]  /*2520*/  LOP3.LUT P4, RZ, R32, 0x4, RZ, 0xc0, !PT ;  /* 0x0000000420ff7812 */ /* 0x004fc8000788c0ff */
[----:B------:R-:W-:-:S05]  /*2530*/  SEL R50, R50, 0xffffffe0, !P4 ;  /* 0xffffffe032327807 */ /* 0x000fca0006000000 */
[----:B------:R-:W-:Y:S01]  /*2540*/  IMAD.IADD R53, R167, 0x1, R50 ;  /* 0x00000001a7357824 */ /* 0x000fe200078e0232 */
[----:B----4-:R-:W-:-:S07]  /*2550*/  SHF.R.S32.HI R57, RZ, 0x1f, R0 ;  /* 0x0000001fff397819 */ /* 0x010fce0000011400 */
.L_x_13058:
[----:B------:R-:W0:Y:S01]  /*2560*/  LDC R77, c[0x0][0x430] ;  /* 0x00010c00ff4d7b82 */ /* 0x000e220000000800 */
[----:B------:R-:W-:Y:S01]  /*2570*/  IADD3 R31, R31, -0x1, RZ ;  /* 0xffffffff1f1f7810 */ /* 0x000fe20007ffe0ff */
[----:B------:R-:W-:Y:S02]  /*2580*/  IMAD R4, R193, 0x40, R154 ;  /* 0x00000040c1047824 */ /* 0x000fe400078e029a */
[----:B------:R-:W-:Y:S02]  /*2590*/  IMAD.MOV.U32 R76, RZ, RZ, RZ ;  /* 0x000000ffff4c7224 */ /* 0x000fe400078e00ff */
[----:B--2---:R-:W-:Y:S02]  /*25a0*/  IMAD R8, R31, 0x60, R4 ;  /* 0x000000601f087824 */ /* 0x004fe400078e0204 */
[----:B------:R-:W1:Y:S02]  /*25b0*/  LDC R85, c[0x0][0x3f4] ;  /* 0x0000fd00ff557b82 */ /* 0x000e640000000800 */
        /* <DEDUP_REMOVED lines=16> */
[----:B------:R-:W-:Y:S01]  /*26c0*/  @!P2 IMAD.IADD R5, R5, 0x1, R7 ;  /* 0x000000010505a824 */ /* 0x000fe200078e0207 */
[----:B--2---:R-:W-:-:S04]  /*26d0*/  @!P2 LEA R6, P3, R4, R12, 0x2 ;  /* 0x0000000c0406a211 */ /* 0x004fc800078610ff */
[----:B------:R-:W-:Y:S02]  /*26e0*/  @!P2 LEA.HI.X R7, R4, R13, R5, 0x2, P3 ;  /* 0x0000000d0407a211 */ /* 0x000fe400018f1405 */
[----:B-1----:R-:W-:Y:S01]  /*26f0*/  ISETP.GE.AND P3, PT, R85, 0x1, PT ;  /* 0x000000015500780c */ /* 0x002fe20003f66270 */
[----:B------:R-:W-:Y:S01]  /*2700*/  IMAD.MOV R4, RZ, RZ, -R9 ;  /* 0x000000ffff047224 */ /* 0x000fe200078e0a09 */
[----:B------:R-:W-:Y:S05]  /*2710*/  YIELD ;  /* 0x0000000000007946 */ /* 0x000fea0003800000 */
[C---:B------:R-:W-:Y:S01]  /*2720*/  IMAD R75, R153.reuse, 0x1800, R167 ;  /* 0x00001800994b7824 */ /* 0x040fe200078e02a7 */
[----:B------:R-:W-:Y:S01]  /*2730*/  BSSY B0, `(.L_x_13001) ;  /* 0x0000317000007945 */ /* 0x000fe20003800000 */
[----:B------:R-:W-:Y:S01]  /*2740*/  IMAD R5, R153, 0x1800, R53 ;  /* 0x0000180099057824 */ /* 0x000fe200078e0235 */
[----:B------:R0:W5:Y:S01]  /*2750*/  @!P2 LDG.E R76, desc[UR44][R6.64] ;  /* 0x0000002c064ca981 */ /* 0x000162000c1e1900 */
[----:B------:R-:W-:Y:S01]  /*2760*/  IMAD R77, R77, R4, R11 ;  /* 0x000000044d4d7224 */ /* 0x000fe200078e020b */
[----:B------:R-:W-:Y:S01]  /*2770*/  ISETP.GT.AND P2, PT, R31, R44, PT ;  /* 0x0000002c1f00720c */ /* 0x000fe20003f44270 */
[----:B------:R-:W-:-:S02]  /*2780*/  IMAD R75, R75, 0x2, R30 ;  /* 0x000000024b4b7824 */ /* 0x000fc400078e021e */
[----:B------:R-:W-:Y:S01]  /*2790*/  IMAD R74, R5, 0x2, R30 ;  /* 0x00000002054a7824 */ /* 0x000fe200078e021e */
[----:B------:R-:W-:Y:S09]  /*27a0*/  @!P3 BRA `(.L_x_13002) ;  /* 0x0000002c0024b947 */ /* 0x000ff20003800000 */
[----:B------:R-:W-:Y:S01]  /*27b0*/  SHF.R.S32.HI R78, RZ, 0x1f, R77 ;  /* 0x0000001fff4e7819 */ /* 0x000fe2000001144d */
[----:B------:R-:W-:Y:S01]  /*27c0*/  ULDC.64 UR4, c[0x0][0x300] ;  /* 0x0000c00000047ab9 */ /* 0x000fe20000000a00 */
[----:B-----5:R-:W-:Y:S01]  /*27d0*/  SHF.R.S32.HI R79, RZ, 0x1f, R76 ;  /* 0x0000001fff4f7819 */ /* 0x020fe2000001144c */
[----:B------:R-:W-:Y:S01]  /*27e0*/  IMAD.WIDE.U32 R4, R77, UR4, RZ ;  /* 0x000000044d047c25 */ /* 0x000fe2000f8e00ff */
[----:B------:R-:W1:Y:S01]  /*27f0*/  LDC.64 R10, c[0x0][0x3f8] ;  /* 0x0000fe00ff0a7b82 */ /* 0x000e620000000a00 */
[----:B------:R-:W-:Y:S02]  /*2800*/  ULDC.U8 UR6, c[0x0][0x410] ;  /* 0x0001040000067ab9 */ /* 0x000fe40000000000 */
[----:B0-----:R-:W-:Y:S01]  /*2810*/  IMAD R6, R78, UR4, RZ ;  /* 0x000000044e067c24 */ /* 0x001fe2000f8e02ff */
[----:B------:R-:W-:Y:S01]  /*2820*/  ISETP.NE.AND P3, PT, RZ, UR6, PT ;  /* 0x00000006ff007c0c */ /* 0x000fe2000bf65270 */
[----:B------:R-:W-:Y:S02]  /*2830*/  IMAD R81, R31, -0x60, R45 ;  /* 0xffffffa01f517824 */ /* 0x000fe400078e022d */
[----:B------:R-:W-:Y:S01]  /*2840*/  IMAD R7, R77, UR5, R6 ;  /* 0x000000054d077c24 */ /* 0x000fe2000f8e0206 */
[----:B------:R-:W0:Y:S01]  /*2850*/  LDC.64 R12, c[0x0][0x408] ;  /* 0x00010200ff0c7b82 */ /* 0x000e220000000a00 */
[----:B------:R-:W-:Y:S01]  /*2860*/  ULDC.64 UR4, c[0x0][0x310] ;  /* 0x0000c40000047ab9 */ /* 0x000fe20000000a00 */
[----:B------:R-:W-:Y:S01]  /*2870*/  VIMNMX R81, R81, 0x60, PT ;  /* 0x0000006051517848 */ /* 0x000fe20003fe0100 */
[----:B------:R-:W-:-:S02]  /*2880*/  IMAD.IADD R5, R5, 0x1, R7 ;  /* 0x0000000105057824 */ /* 0x000fc400078e0207 */
[----:B------:R-:W-:Y:S02]  /*2890*/  IMAD R7, R79, UR4, RZ ;  /* 0x000000044f077c24 */ /* 0x000fe4000f8e02ff */
[----:B------:R-:W-:-:S04]  /*28a0*/  IMAD.WIDE.U32 R4, R76, UR4, R4 ;  /* 0x000000044c047c25 */ /* 0x000fc8000f8e0004 */
[----:B------:R-:W-:Y:S01]  /*28b0*/  IMAD R7, R76, UR5, R7 ;  /* 0x000000054c077c24 */ /* 0x000fe2000f8e0207 */
[----:B------:R-:W-:-:S04]  /*28c0*/  ULDC.64 UR4, c[0x0][0x308] ;  /* 0x0000c20000047ab9 */ /* 0x000fc80000000a00 */
[----:B------:R-:W-:Y:S01]  /*28d0*/  IADD3 R5, R5, R7, RZ ;  /* 0x0000000705057210 */ /* 0x000fe20007ffe0ff */
[----:B------:R-:W-:Y:S02]  /*28e0*/  IMAD R7, R51, UR4, RZ ;  /* 0x0000000433077c24 */ /* 0x000fe4000f8e02ff */
[----:B-1----:R-:W-:-:S04]  /*28f0*/  IMAD.WIDE.U32 R14, R31, R10, RZ ;  /* 0x0000000a1f0e7225 */ /* 0x002fc800078e00ff */
[----:B------:R-:W-:Y:S01]  /*2900*/  IMAD.WIDE.U32 R82, R126, UR4, R4 ;  /* 0x000000047e527c25 */ /* 0x000fe2000f8e0004 */
[----:B------:R-:W-:-:S03]  /*2910*/  SHF.R.S32.HI R5, RZ, 0x1f, R31 ;  /* 0x0000001fff057819 */ /* 0x000fc6000001141f */
[----:B------:R-:W-:Y:S01]  /*2920*/  IMAD R7, R126, UR5, R7 ;  /* 0x000000057e077c24 */ /* 0x000fe2000f8e0207 */
[----:B------:R-:W-:Y:S01]  /*2930*/  ULDC.64 UR4, c[0x0][0x2e8] ;  /* 0x0000ba0000047ab9 */ /* 0x000fe20000000a00 */
[C---:B------:R-:W-:Y:S01]  /*2940*/  IMAD R4, R5.reuse, R10, RZ ;  /* 0x0000000a05047224 */ /* 0x040fe200078e02ff */
[----:B------:R-:W-:Y:S01]  /*2950*/  LEA R80, P4, R82, UR4, 0x1 ;  /* 0x0000000452507c11 */ /* 0x000fe2000f8808ff */
[-C--:B0-----:R-:W-:Y:S02]  /*2960*/  IMAD R6, R5, R12.reuse, RZ ;  /* 0x0000000c05067224 */ /* 0x081fe400078e02ff */
[----:B------:R-:W-:Y:S02]  /*2970*/  IMAD.IADD R5, R83, 0x1, R7 ;  /* 0x0000000153057824 */ /* 0x000fe400078e0207 */
[----:B------:R-:W-:-:S03]  /*2980*/  IMAD.WIDE.U32 R70, R31, R12, RZ ;  /* 0x0000000c1f467225 */ /* 0x000fc600078e00ff */
[----:B------:R-:W-:Y:S01]  /*2990*/  LEA.HI.X R82, R82, UR5, R5, 0x1, P4 ;  /* 0x0000000552527c11 */ /* 0x000fe2000a0f0c05 */
[C---:B------:R-:W-:Y:S02]  /*29a0*/  IMAD R7, R31.reuse, R11, R4 ;  /* 0x0000000b1f077224 */ /* 0x040fe400078e0204 */
        /* <DEDUP_REMOVED lines=19> */
[----:B------:R-:W-:Y:S02]  /*2ae0*/  CS2R R38, SRZ ;  /* 0x0000000000267805 */ /* 0x000fe4000001ff00 */
[----:B------:R-:W-:Y:S02]  /*2af0*/  CS2R R72, SRZ ;  /* 0x0000000000487805 */ /* 0x000fe4000001ff00 */
[----:B------:R-:W-:Y:S01]  /*2b00*/  CS2R R40, SRZ ;  /* 0x0000000000287805 */ /* 0x000fe2000001ff00 */
[----:B------:R-:W-:-:S02]  /*2b10*/  IMAD.MOV.U32 R4, RZ, RZ, R18 ;  /* 0x000000ffff047224 */ /* 0x000fc400078e0012 */
[----:B------:R-:W-:Y:S02]  /*2b20*/  IMAD.MOV.U32 R5, RZ, RZ, R54 ;  /* 0x000000ffff057224 */ /* 0x000fe400078e0036 */
[----:B------:R-:W-:Y:S02]  /*2b30*/  IMAD R37, R83, 0x60, RZ ;  /* 0x0000006053257824 */ /* 0x000fe400078e02ff */
[----:B------:R-:W-:Y:S01]  /*2b40*/  IMAD.WIDE.U32 R34, R70, 0x60, R4 ;  /* 0x0000006046227825 */ /* 0x000fe200078e0004 */
[----:B------:R-:W-:-:S03]  /*2b50*/  LEA R4, P4, R32, UR4, 0x1 ;  /* 0x0000000420047c11 */ /* 0x000fc6000f8808ff */
[----:B------:R-:W-:Y:S01]  /*2b60*/  IMAD.IADD R5, R33, 0x1, R7 ;  /* 0x0000000121057824 */ /* 0x000fe200078e0207 */
[----:B------:R-:W-:Y:S01]  /*2b70*/  LEA R6, P5, R34, UR6, 0x1 ;  /* 0x0000000622067c11 */ /* 0x000fe2000f8a08ff */
[----:B------:R-:W-:-:S03]  /*2b80*/  IMAD.IADD R7, R35, 0x1, R37 ;  /* 0x0000000123077824 */ /* 0x000fc600078e0225 */
[----:B------:R-:W-:Y:S02]  /*2b90*/  LEA.HI.X R5, R32, UR5, R5, 0x1, P4 ;  /* 0x0000000520057c11 */ /* 0x000fe4000a0f0c05 */
[----:B------:R-:W-:Y:S02]  /*2ba0*/  LEA.HI.X R7, R34, UR7, R7, 0x1, P5 ;  /* 0x0000000722077c11 */ /* 0x000fe4000a8f0c07 */
[-C--:B------:R-:W-:Y:S02]  /*2bb0*/  ISETP.GE.AND P4, PT, R156, R85.reuse, PT ;  /* 0x000000559c00720c */ /* 0x080fe40003f86270 */
[----:B------:R-:W-:-:S11]  /*2bc0*/  ISETP.GE.AND P5, PT, R159, R85, PT ;  /* 0x000000559f00720c */ /* 0x000fd60003fa6270 */
[----:B------:R0:W5:Y:S04]  /*2bd0*/  @!P4 LDG.E.64 R42, desc[UR44][R4.64] ;  /* 0x0000002c042ac981 */ /* 0x000168000c1e1b00 */
[----:B------:R0:W5:Y:S04]  /*2be0*/  @!P5 LDG.E.64 R38, desc[UR44][R4.64+0x20] ;  /* 0x0000202c0426d981 */ /* 0x000168000c1e1b00 */
[----:B------:R0:W5:Y:S04]  /*2bf0*/  @!P4 LDG.E.64 R72, desc[UR44][R6.64] ;  /* 0x0000002c0648c981 */ /* 0x000168000c1e1b00 */
[----:B------:R0:W5:Y:S02]  /*2c00*/  @!P5 LDG.E.64 R40, desc[UR44][R6.64+0x20] ;  /* 0x0000202c0628d981 */ /* 0x000164000c1e1b00 */
.L_x_13005:
[----:B------:R-:W-:Y:S05]  /*2c10*/  BSYNC B1 ;  /* 0x0000000000017941 */ /* 0x000fea0003800000 */
.L_x_13004:
[----:B------:R-:W-:Y:S01]  /*2c20*/  ISETP.GE.AND P4, PT, R166, R81, PT ;  /* 0x00000051a600720c */ /* 0x000fe20003f86270 */
[----:B------:R-:W-:Y:S01]  /*2c30*/  BSSY B1, `(.L_x_13006) ;  /* 0x0000023000017945 */ /* 0x000fe20003800000 */
[----:B------:R-:W-:Y:S02]  /*2c40*/  CS2R R34, SRZ ;  /* 0x0000000000227805 */ /* 0x000fe4000001ff00 */
[----:B------:R-:W-:Y:S01]  /*2c50*/  CS2R R32, SRZ ;  /* 0x0000000000207805 */ /* 0x000fe2000001ff00 */
[----:B-----5:R-:W-:Y:S01]  /*2c60*/  IMAD.MOV.U32 R86, RZ, RZ, R38 ;  /* 0x000000ffff567224 */ /* 0x020fe200078e0026 */
[----:B------:R-:W-:Y:S02]  /*2c70*/  MOV R87, R39 ;  /* 0x0000002700577202 */ /* 0x000fe40000000f00 */
[----:B------:R-:W-:-:S05]  /*2c80*/  CS2R R36, SRZ ;  /* 0x0000000000247805 */ /* 0x000fca000001ff00 */
[----:B------:R-:W-:Y:S05]  /*2c90*/  @P4 BRA `(.L_x_13007) ;  /* 0x0000000000704947 */ /* 0x000fea0003800000 */
[C---:B0-----:R-:W-:Y:S01]  /*2ca0*/  SHF.L.U64.HI R5, R10.reuse, 0x6, R11 ;  /* 0x000000060a057819 */ /* 0x041fe2000001020b */
[----:B------:R-:W-:Y:S01]  /*2cb0*/  IMAD.SHL.U32 R4, R10, 0x40, RZ ;  /* 0x000000400a047824 */ /* 0x000fe200078e00ff */
[C---:B------:R-:W-:Y:S01]  /*2cc0*/  SHF.L.U64.HI R7, R12.reuse, 0x6, R13 ;  /* 0x000000060c077819 */ /* 0x040fe2000001020d */
[----:B------:R-:W-:Y:S01]  /*2cd0*/  IMAD.SHL.U32 R6, R12, 0x40, RZ ;  /* 0x000000400c067824 */ /* 0x000fe200078e00ff */
[----:B------:R-:W-:Y:S01]  /*2ce0*/  ULDC.64 UR4, c[0x0][0x3e8] ;  /* 0x0000fa0000047ab9 */ /* 0x000fe20000000a00 */
[----:B------:R-:W-:Y:S01]  /*2cf0*/  IMAD.WIDE.U32 R4, R14, 0x60, R4 ;  /* 0x000000600e047825 */ /* 0x000fe200078e0004 */
[----:B------:R-:W-:Y:S01]  /*2d00*/  ULDC.64 UR6, c[0x0][0x400] ;  /* 0x0001000000067ab9 */ /* 0x000fe20000000a00 */
[----:B------:R-:W-:Y:S02]  /*2d10*/  CS2R R34, SRZ ;  /* 0x0000000000227805 */ /* 0x000fe4000001ff00 */
[----:B------:R-:W-:Y:S01]  /*2d20*/  CS2R R36, SRZ ;  /* 0x0000000000247805 */ /* 0x000fe2000001ff00 */
[----:B------:R-:W-:Y:S01]  /*2d30*/  IMAD R10, R84, 0x60, RZ ;  /* 0x00000060540a7824 */ /* 0x000fe200078e02ff */
[----:B------:R-:W-:Y:S01]  /*2d40*/  IADD3 R9, P5, R20, R4, RZ ;  /* 0x0000000414097210 */ /* 0x000fe20007fbe0ff */
[----:B------:R-:W-:-:S03]  /*2d50*/  IMAD.WIDE.U32 R6, R70, 0x60, R6 ;  /* 0x0000006046067825 */ /* 0x000fc600078e0006 */
[----:B------:R-:W-:Y:S01]  /*2d60*/  IADD3.X R10, R55, R10, R5, P5, !PT ;  /* 0x0000000a370a7210 */ /* 0x000fe20002ffe405 */
[----:B------:R-:W-:Y:S01]  /*2d70*/  IMAD R83, R83, 0x60, RZ ;  /* 0x0000006053537824 */ /* 0x000fe200078e02ff */
[----:B------:R-:W-:-:S04]  /*2d80*/  IADD3 R8, P5, R18, R6, RZ ;  /* 0x0000000612087210 */ /* 0x000fc80007fbe0ff */
[----:B------:R-:W-:Y:S02]  /*2d90*/  IADD3.X R7, R54, R83, R7, P5, !PT ;  /* 0x0000005336077210 */ /* 0x000fe40002ffe407 */
        /* <DEDUP_REMOVED lines=12> */
.L_x_13007:
[----:B------:R-:W-:Y:S05]  /*2e60*/  BSYNC B1 ;  /* 0x0000000000017941 */ /* 0x000fea0003800000 */
.L_x_13006:
[----:B------:R-:W-:Y:S01]  /*2e70*/  ULOP3.LUT UR4, UR38, 0x1, URZ, 0xfc, !UPT ;  /* 0x0000000126047892 */ /* 0x000fe2000f8efc3f */
[----:B01----:R-:W-:Y:S01]  /*2e80*/  IMAD.MOV.U32 R4, RZ, RZ, R42 ;  /* 0x000000ffff047224 */ /* 0x003fe200078e002a */
[----:B------:R-:W-:Y:S01]  /*2e90*/  PRMT R89, R87, 0x5410, R86 ;  /* 0x0000541057597816 */ /* 0x000fe20000000056 */
[----:B------:R-:W-:Y:S01]  /*2ea0*/  IMAD.MOV.U32 R5, RZ, RZ, R43 ;  /* 0x000000ffff057224 */ /* 0x000fe200078e002b */
[----:B------:R-:W-:Y:S01]  /*2eb0*/  UISETP.NE.AND UP0, UPT, UR4, 0x3, UPT ;  /* 0x000000030400788c */ /* 0x000fe2000bf05270 */
[----:B------:R-:W-:Y:S02]  /*2ec0*/  IMAD.MOV.U32 R6, RZ, RZ, R40 ;  /* 0x000000ffff067224 */ /* 0x000fe400078e0028 */
[----:B-----5:R-:W-:Y:S01]  /*2ed0*/  IMAD.MOV.U32 R7, RZ, RZ, R8 ;  /* 0x000000ffff077224 */ /* 0x020fe200078e0008 */
[----:B------:R-:W-:Y:S01]  /*2ee0*/  PRMT R94, R4, 0x5410, R5 ;  /* 0x00005410045e7816 */ /* 0x000fe20000000005 */
[----:B------:R-:W-:Y:S01]  /*2ef0*/  IMAD.MOV.U32 R4, RZ, RZ, R41 ;  /* 0x000000ffff047224 */ /* 0x000fe200078e0029 */
[----:B------:R-:W-:Y:S01]  /*2f00*/  PRMT R95, R6, 0x7610, R95 ;  /* 0x00007610065f7816 */ /* 0x000fe2000000005f */
[----:B------:R-:W-:Y:S01]  /*2f10*/  IMAD.MOV.U32 R5, RZ, RZ, R72 ;  /* 0x000000ffff057224 */ /* 0x000fe200078e0048 */
[----:B------:R-:W-:Y:S01]  /*2f20*/  PLOP3.LUT P5, PT, PT, PT, UP0, 0x80, 0x0 ;  /* 0x000000000000781c */ /* 0x000fe20003faf008 */
        /* <DEDUP_REMOVED lines=11> */
[----:B------:R-:W-:Y:S02]  /*2fe0*/  IMAD.MOV.U32 R5, RZ, RZ, R33 ;  /* 0x000000ffff057224 */ /* 0x000fe400078e0021 */
[----:B------:R-:W-:-:S03]  /*2ff0*/  IMAD.MOV.U32 R6, RZ, RZ, R36 ;  /* 0x000000ffff067224 */ /* 0x000fc600078e0024 */
[----:B------:R-:W-:Y:S02]  /*3000*/  PRMT R86, R4, 0x5410, R5 ;  /* 0x0000541004567816 */ /* 0x000fe40000000005 */
[----:B------:R-:W-:Y:S01]  /*3010*/  PRMT R88, R7, 0x5410, R6 ;  /* 0x0000541007587816 */ /* 0x000fe20000000006 */
[----:B------:R-:W-:Y:S06]  /*3020*/  @!P5 BRA `(.L_x_13008) ;  /* 0x000000000004d947 */ /* 0x000fec0003800000 */
[----:B------:R-:W-:Y:S01]  /*3030*/  BPT.TRAP 0x1 ;  /* 0x000000040000795c */ /* 0x000fe20000300000 */
.L_x_13008:
[----:B------:R-:W-:Y:S01]  /*3040*/  IMAD R70, R153, 0x8, R148 ;  /* 0x0000000899467824 */ /* 0x000fe200078e0294 */
[----:B------:R-:W-:Y:S01]  /*3050*/  SHF.L.U32 R83, R158, 0x1f, RZ ;  /* 0x0000001f9e537819 */ /* 0x000fe200000006ff */
[----:B------:R-:W-:Y:S03]  /*3060*/  BSSY B1, `(.L_x_13009) ;  /* 0x0000003000017945 */ /* 0x000fe60003800000 */
[----:B------:R-:W0:Y:S02]  /*3070*/  SYNCS.PHASECHK.TRANS64.TRYWAIT P6, [R70+URZ+0x32490], R83 ;  /* 0x03249053460075a7 */ /* 0x000e2400080c017f */
[----:B0-----:R-:W-:Y:S05]  /*3080*/  @!P6 BRA `(.L_x_13010) ;  /* 0x000003400014e947 */ /* 0x001fea0003800000 */
.L_x_13357:
[----:B------:R-:W-:Y:S05]  /*3090*/  BSYNC B1 ;  /* 0x0000000000017941 */ /* 0x000fea0003800000 */
.L_x_13009:
[----:B------:R-:W-:-:S03]  /*30a0*/  UMOV UR4, 0xffffffff ;  /* 0xffffffff00047882 */ /* 0x000fc60000000000 */
[----:B------:R-:W-:Y:S05]  /*30b0*/  BRA.DIV UR4, `(.L_x_13011) ;  /* 0x00000342041c7947 */ /* 0x000fea000b800000 */
[----:B------:R1:W2:Y:S04]  /*30c0*/  SHFL.IDX PT, R71, R82, RZ, 0x1c1f ;  /* 0x001c1fff52477589 */ /* 0x0002a800000e0000 */
[----:B------:R1:W3:Y:S02]  /*30d0*/  SHFL.IDX PT, R14, R80, RZ, 0x1c1f ;  /* 0x001c1fff500e7589 */ /* 0x0002e400000e0000 */
.L_x_13361:
        /* <DEDUP_REMOVED lines=51> */
.L_x_13017:
[----:B------:R-:W-:Y:S05]  /*3410*/  BSYNC B3 ;  /* 0x0000000000037941 */ /* 0x000fea0003800000 */
.L_x_13016:
[----:B0-----:R4:W-:Y:S02]  /*3420*/  ST.E.128 desc[UR44][R10.64], R4 ;  /* 0x000000040a007985 */ /* 0x0019e4000c101d2c */
.L_x_13015:
[----:B------:R-:W-:Y:S05]  /*3430*/  BSYNC B2 ;  /* 0x0000000000027941 */ /* 0x000fea0003800000 */
.L_x_13014:
[----:B------:R-:W-:-:S13]  /*3440*/  LOP3.LUT P3, RZ, R49, 0x2, RZ, 0xc0, !PT ;  /* 0x0000000231ff7812 */ /* 0x000fda000786c0ff */
[----:B------:R-:W-:Y:S05]  /*3450*/  @!P3 BRA `(.L_x_13013) ;  /* 0x0000000000c4b947 */ /* 0x000fea0003800000 */
[----:B----4-:R4:W0:Y:S01]  /*3460*/  LDS.128 R4, [R74] ;  /* 0x000000004a047984 */ /* 0x0108220000000c00 */
        /* <DEDUP_REMOVED lines=8> */
[----:B------:R-:W-:Y:S01]  /*34f0*/  HADD2.F32 R6, -RZ, R5.H1_H1 ;  /* 0x30000005ff067230 */ /* 0x000fe20000004100 */
[--C-:B------:R-:W-:Y:S01]  /*3500*/  SHF.R.U64 R14, R38, 0x10, R39.reuse ;  /* 0x00000010260e7819 */ /* 0x100fe20000001227 */
[----:B------:R-:W-:Y:S01]  /*3510*/  HADD2.F32 R15, -RZ, R15.H0_H0 ;  /* 0x2000000fff0f7230 */ /* 0x000fe20000004100 */
[----:B------:R-:W-:Y:S01]  /*3520*/  SHF.R.U32.HI R38, RZ, 0x10, R39 ;  /* 0x00000010ff267819 */ /* 0x000fe20000011627 */
[----:B------:R-:W-:Y:S02]  /*3530*/  HADD2.F32 R40, -RZ, R40.H0_H0 ;  /* 0x20000028ff287230 */ /* 0x000fe40000004100 */
[--C-:B------:R-:W-:Y:S02]  /*3540*/  HADD2.F32 R13, -RZ, R7.reuse.H1_H1 ;  /* 0x30000007ff0d7230 */ /* 0x100fe40000004100 */
[----:B------:R-:W-:Y:S01]  /*3550*/  FMUL.FTZ R42, R6, R15 ;  /* 0x0000000f062a7220 */ /* 0x000fe20000410000 */
[----:B------:R-:W-:-:S02]  /*3560*/  HADD2.F32 R7, -RZ, R7.H0_H0 ;  /* 0x20000007ff077230 */ /* 0x000fc40000004100 */
[----:B------:R-:W-:Y:S02]  /*3570*/  HADD2.F32 R5, -RZ, R5.H0_H0 ;  /* 0x20000005ff057230 */ /* 0x000fe40000004100 */
[-C--:B------:R-:W-:Y:S01]  /*3580*/  FMUL.FTZ R72, R13, R40.reuse ;  /* 0x000000280d487220 */ /* 0x080fe20000410000 */
[----:B------:R-:W-:Y:S02]  /*3590*/  HADD2.F32 R14, -RZ, R14.H0_H0 ;  /* 0x2000000eff0e7230 */ /* 0x000fe40000004100 */
[----:B------:R-:W-:Y:S01]  /*35a0*/  FMUL.FTZ R40, R7, R40 ;  /* 0x0000002807287220 */ /* 0x000fe20000410000 */
[----:B------:R-:W-:Y:S02]  /*35b0*/  HADD2.F32 R38, -RZ, R38.H0_H0 ;  /* 0x20000026ff267230 */ /* 0x000fe40000004100 */
[C---:B------:R-:W-:Y:S01]  /*35c0*/  FMUL.FTZ R15, R5.reuse, R15 ;  /* 0x0000000f050f7220 */ /* 0x040fe20000410000 */
[----:B------:R-:W-:Y:S01]  /*35d0*/  FFMA.FTZ R42, R5, R14, -R42 ;  /* 0x0000000e052a7223 */ /* 0x000fe2000001082a */
[----:B------:R-:W-:-:S02]  /*35e0*/  HADD2.F32 R5, -RZ, R4.H1_H1 ;  /* 0x30000004ff057230 */ /* 0x000fc40000004100 */
[----:B------:R-:W-:Y:S01]  /*35f0*/  FFMA.FTZ R43, R13, R38, R40 ;  /* 0x000000260d2b7223 */ /* 0x000fe20000010028 */
[----:B------:R-:W-:Y:S01]  /*3600*/  FFMA.FTZ R41, R6, R14, R15 ;  /* 0x0000000e06297223 */ /* 0x000fe2000001000f */
[--C-:B------:R-:W-:Y:S02]  /*3610*/  HADD2.F32 R13, -RZ, R95.reuse.H0_H0 ;  /* 0x2000005fff0d7230 */ /* 0x100fe40000004100 */
[----:B------:R-:W-:Y:S01]  /*3620*/  FFMA.FTZ R72, R7, R38, -R72 ;  /* 0x0000002607487223 */ /* 0x000fe20000010848 */
[----:B------:R-:W-:Y:S02]  /*3630*/  HADD2.F32 R4, -RZ, R4.H0_H0 ;  /* 0x20000004ff047230 */ /* 0x000fe40000004100 */
[----:B------:R-:W-:Y:S02]  /*3640*/  HADD2.F32 R15, -RZ, R95.H1_H1 ;  /* 0x3000005fff0f7230 */ /* 0x000fe40000004100 */
[----:B------:R-:W-:Y:S01]  /*3650*/  FMUL.FTZ R39, R5, R13 ;  /* 0x0000000d05277220 */ /* 0x000fe20000410000 */
[----:B------:R-:W-:-:S02]  /*3660*/  HADD2.F32 R6, -RZ, R12.H1_H1 ;  /* 0x3000000cff067230 */ /* 0x000fc40000004100 */
[----:B------:R-:W-:Y:S01]  /*3670*/  FMUL.FTZ R14, R4, R13 ;  /* 0x0000000d040e7220 */ /* 0x000fe20000410000 */
[----:B------:R-:W-:Y:S02]  /*3680*/  HADD2.F32 R12, -RZ, R12.H0_H0 ;  /* 0x2000000cff0c7230 */ /* 0x000fe40000004100 */
[--C-:B------:R-:W-:Y:S02]  /*3690*/  HADD2.F32 R7, -RZ, R89.reuse.H1_H1 ;  /* 0x30000059ff077230 */ /* 0x100fe40000004100 */
[-C--:B------:R-:W-:Y:S01]  /*36a0*/  FMUL.FTZ R13, R6, R15.reuse ;  /* 0x0000000f060d7220 */ /* 0x080fe20000410000 */
        /* <DEDUP_REMOVED lines=10> */
.L_x_13019:
[----:B------:R-:W-:Y:S05]  /*3750*/  BSYNC B2 ;  /* 0x0000000000027941 */ /* 0x000fea0003800000 */
.L_x_13018:
[----:B0-----:R0:W-:Y:S02]  /*3760*/  ST.E.128 desc[UR44][R10.64], R4 ;  /* 0x000000040a007985 */ /* 0x0011e4000c101d2c */
.L_x_13013:
[----:B------:R-:W-:Y:S05]  /*3770*/  BSYNC B1 ;  /* 0x0000000000017941 */ /* 0x000fea0003800000 */
.L_x_13012:
[----:B------:R-:W-:-:S03]  /*3780*/  UMOV UR4, 0xffffffff ;  /* 0xffffffff00047882 */ /* 0x000fc60000000000 */
[----:B------:R-:W-:Y:S05]  /*3790*/  BRA.DIV UR4, `(.L_x_13020) ;  /* 0x0000033a04ac7947 */ /* 0x000fea000b800000 */
[----:B------:R0:W0:Y:S04]  /*37a0*/  SHFL.IDX PT, R39, R82, 0x1, 0x1c1f ;  /* 0x003c1f0052277f89 */ /* 0x00002800000e0000 */
[----:B---3--:R3:W0:Y:S02]  /*37b0*/  SHFL.IDX PT, R14, R80, 0x1, 0x1c1f ;  /* 0x003c1f00500e7f89 */ /* 0x00862400000e0000 */
.L_x_13365:
[----:B------:R-:W-:Y:S05]  /*37c0*/  @P4 BRA `(.L_x_13021) ;  /* 0x0000002000344947 */ /* 0x000fea0003800000 */
[----:B------:R-:W-:Y:S04]  /*37d0*/  BSSY B1, `(.L_x_13022) ;  /* 0x0000033000017945 */ /* 0x000fe80003800000 */
[----:B------:R-:W-:Y:S05]  /*37e0*/  @P1 BRA `(.L_x_13023) ;  /* 0x0000000000c41947 */ /* 0x000fea0003800000 */
[----:B0---4-:R0:W4:Y:S01]  /*37f0*/  LDS.128 R4, [R75+0x2000] ;  /* 0x002000004b047984 */ /* 0x0111220000000c00 */
[----:B------:R-:W-:Y:S01]  /*3800*/  ISETP.GE.AND P4, PT, R156, R85, PT ;  /* 0x000000559c00720c */ /* 0x000fe20003f86270 */
[----:B------:R-:W-:Y:S01]  /*3810*/  BSSY B2, `(.L_x_13024) ;  /* 0x000002d000027945 */ /* 0x000fe20003800000 */
[----:B------:R-:W-:-:S04]  /*3820*/  LEA R10, P3, R22, R14, 0x1 ;  /* 0x0000000e160a7211 */ /* 0x000fc800078608ff */
[----:B------:R-:W-:-:S07]  /*3830*/  LEA.HI.X R11, R22, R39, R23, 0x1, P3 ;  /* 0x00000027160b7211 */ /* 0x000fce00018f0c17 */
[----:B0-----:R-:W-:Y:S05]  /*3840*/  @P4 BRA `(.L_x_13025) ;  /* 0x0000000000a44947 */ /* 0x001fea0003800000 */
[--C-:B------:R-:W-:Y:S01]  /*3850*/  SHF.R.U64 R15, R34, 0x10, R35.reuse ;  /* 0x00000010220f7819 */ /* 0x100fe20000001223 */
[----:B----4-:R-:W-:Y:S01]  /*3860*/  IMAD.MOV.U32 R12, RZ, RZ, R6 ;  /* 0x000000ffff0c7224 */ /* 0x010fe200078e0006 */
[----:B------:R-:W-:Y:S01]  /*3870*/  SHF.R.U32.HI R34, RZ, 0x10, R35 ;  /* 0x00000010ff227819 */ /* 0x000fe20000011623 */
[----:B------:R-:W-:Y:S01]  /*3880*/  HADD2.F32 R6, -RZ, R5.H1_H1 ;  /* 0x30000005ff067230 */ /* 0x000fe20000004100 */
[--C-:B------:R-:W-:Y:S01]  /*3890*/  SHF.R.U64 R35, R36, 0x10, R37.reuse ;  /* 0x0000001024237819 */ /* 0x100fe20000001225 */
[--C-:B------:R-:W-:Y:S01]  /*38a0*/  HADD2.F32 R13, -RZ, R7.reuse.H1_H1 ;  /* 0x30000007ff0d7230 */ /* 0x100fe20000004100 */
        /* <DEDUP_REMOVED lines=8> */
[----:B------:R-:W-:Y:S02]  /*3930*/  HADD2.F32 R34, -RZ, R34.H0_H0 ;  /* 0x20000022ff227230 */ /* 0x000fe40000004100 */
[----:B------:R-:W-:Y:S01]  /*3940*/  FMUL.FTZ R36, R7, R36 ;  /* 0x0000002407247220 */ /* 0x000fe20000410000 */
[C---:B------:R-:W-:Y:S01]  /*3950*/  FMUL.FTZ R35, R5.reuse, R35 ;  /* 0x0000002305237220 */ /* 0x040fe20000410000 */
[----:B------:R-:W-:Y:S01]  /*3960*/  FFMA.FTZ R38, R5, R15, -R38 ;  /* 0x0000000f05267223 */ /* 0x000fe20000010826 */
[----:B------:R-:W-:-:S02]  /*3970*/  HADD2.F32 R5, -RZ, R4.H1_H1 ;  /* 0x30000004ff057230 */ /* 0x000fc40000004100 */
[-C--:B------:R-:W-:Y:S01]  /*3980*/  FFMA.FTZ R41, R13, R34.reuse, R36 ;  /* 0x000000220d297223 */ /* 0x080fe20000010024 */
[----:B------:R-:W-:Y:S01]  /*3990*/  FFMA.FTZ R37, R6, R15, R35 ;  /* 0x0000000f06257223 */ /* 0x000fe20000010023 */
[----:B------:R-:W-:Y:S02]  /*39a0*/  HADD2.F32 R13, -RZ, R88.H1_H1 ;  /* 0x30000058ff0d7230 */ /* 0x000fe40000004100 */
[----:B------:R-:W-:Y:S01]  /*39b0*/  FFMA.FTZ R40, R7, R34, -R40 ;  /* 0x0000002207287223 */ /* 0x000fe20000010828 */
[----:B------:R-:W-:Y:S02]  /*39c0*/  HADD2.F32 R4, -RZ, R4.H0_H0 ;  /* 0x20000004ff047230 */ /* 0x000fe40000004100 */
[----:B------:R-:W-:Y:S02]  /*39d0*/  HADD2.F32 R15, -RZ, R88.H0_H0 ;  /* 0x20000058ff0f7230 */ /* 0x000fe40000004100 */
        /* <DEDUP_REMOVED lines=16> */
.L_x_13025:
[----:B------:R-:W-:Y:S05]  /*3ae0*/  BSYNC B2 ;  /* 0x0000000000027941 */ /* 0x000fea0003800000 */
.L_x_13024:
[----:B----4-:R0:W-:Y:S02]  /*3af0*/  ST.E.128 desc[UR44][R10.64], R4 ;  /* 0x000000040a007985 */ /* 0x0101e4000c101d2c */
.L_x_13023:
[----:B------:R-:W-:Y:S05]  /*3b00*/  BSYNC B1 ;  /* 0x0000000000017941 */ /* 0x000fea0003800000 */
.L_x_13022:
[----:B------:R-:W-:-:S13]  /*3b10*/  LOP3.LUT P3, RZ, R49, 0x2, RZ, 0xc0, !PT ;  /* 0x0000000231ff7812 */ /* 0x000fda000786c0ff */
[----:B------:R-:W-:Y:S05]  /*3b20*/  @!P3 BRA `(.L_x_13021) ;  /* 0x0000001c005cb947 */ /* 0x000fea0003800000 */
[----:B0---4-:R0:W4:Y:S01]  /*3b30*/  LDS.128 R4, [R74+0x2000] ;  /* 0x002000004a047984 */ /* 0x0111220000000c00 */
[----:B------:R-:W-:Y:S01]  /*3b40*/  ISETP.GE.AND P4, PT, R159, R85, PT ;  /* 0x000000559f00720c */ /* 0x000fe20003f86270 */
[----:B------:R-:W-:Y:S01]  /*3b50*/  BSSY B1, `(.L_x_13026) ;  /* 0x000002d000017945 */ /* 0x000fe20003800000 */
[----:B------:R-:W-:-:S04]  /*3b60*/  LEA R14, P3, R152, R14, 0x1 ;  /* 0x0000000e980e7211 */ /* 0x000fc800078608ff */
[----:B------:R-:W-:-:S07]  /*3b70*/  LEA.HI.X R15, R152, R39, R155, 0x1, P3 ;  /* 0x00000027980f7211 */ /* 0x000fce00018f0c9b */
        /* <DEDUP_REMOVED lines=42> */
.L_x_13027:
[----:B------:R-:W-:Y:S05]  /*3e20*/  BSYNC B1 ;  /* 0x0000000000017941 */ /* 0x000fea0003800000 */
.L_x_13026:
[----:B----4-:R0:W-:Y:S01]  /*3e30*/  ST.E.128 desc[UR44][R14.64], R4 ;  /* 0x000000040e007985 */ /* 0x0101e2000c101d2c */
[----:B------:R-:W-:Y:S05]  /*3e40*/  BRA `(.L_x_13021) ;  /* 0x0000001800947947 */ /* 0x000fea0003800000 */
.L_x_13003:
[-C--:B------:R-:W-:Y:S01]  /*3e50*/  ISETP.GE.AND P4, PT, R154, R81.reuse, PT ;  /* 0x000000519a00720c */ /* 0x080fe20003f86270 */
[----:B------:R-:W-:Y:S01]  /*3e60*/  BSSY B1, `(.L_x_13028) ;  /* 0x0000027000017945 */ /* 0x000fe20003800000 */
[----:B------:R-:W-:Y:S02]  /*3e70*/  ISETP.GE.AND P5, PT, R166, R81, PT ;  /* 0x00000051a600720c */ /* 0x000fe40003fa6270 */
[----:B------:R-:W-:Y:S02]  /*3e80*/  CS2R R34, SRZ ;  /* 0x0000000000227805 */ /* 0x000fe4000001ff00 */
[CC--:B------:R-:W-:Y:S02]  /*3e90*/  ISETP.GE.OR P4, PT, R22.reuse, R85.reuse, P4 ;  /* 0x000000551600720c */ /* 0x0c0fe40002786670 */
[----:B------:R-:W-:Y:S02]  /*3ea0*/  CS2R R6, SRZ ;  /* 0x0000000000067805 */ /* 0x000fe4000001ff00 */
[----:B------:R-:W-:-:S02]  /*3eb0*/  ISETP.GE.AND P3, PT, R22, R85, PT ;  /* 0x000000551600720c */ /* 0x000fc40003f66270 */
[----:B------:R-:W-:Y:S02]  /*3ec0*/  CS2R R4, SRZ ;  /* 0x0000000000047805 */ /* 0x000fe4000001ff00 */
[----:B------:R-:W-:Y:S02]  /*3ed0*/  ISETP.GE.OR P5, PT, R22, R85, P5 ;  /* 0x000000551600720c */ /* 0x000fe40002fa6670 */
[----:B------:R-:W-:Y:S02]  /*3ee0*/  CS2R R38, SRZ ;  /* 0x0000000000267805 */ /* 0x000fe4000001ff00 */
[----:B------:R-:W-:Y:S02]  /*3ef0*/  CS2R R32, SRZ ;  /* 0x0000000000207805 */ /* 0x000fe4000001ff00 */
[----:B------:R-:W-:Y:S02]  /*3f00*/  CS2R R42, SRZ ;  /* 0x00000000002a7805 */ /* 0x000fe4000001ff00 */
        /* <DEDUP_REMOVED lines=9> */
[-C--:B------:R-:W-:Y:S02]  /*3fa0*/  IMAD R6, R47, R12.reuse, RZ ;  /* 0x0000000c2f067224 */ /* 0x080fe400078e02ff */
[----:B------:R-:W-:Y:S02]  /*3fb0*/  IMAD.IADD R5, R7, 0x1, R5 ;  /* 0x0000000107057824 */ /* 0x000fe400078e0205 */
        /* <DEDUP_REMOVED lines=9> */
[----:B------:R-:W-:Y:S02]  /*4050*/  IMAD R9, R84, 0x60, RZ ;  /* 0x0000006054097824 */ /* 0x000fe400078e02ff */
[----:B------:R-:W-:Y:S01]  /*4060*/  IMAD.WIDE.U32 R4, R14, 0x60, R4 ;  /* 0x000000600e047825 */ /* 0x000fe200078e0004 */
[----:B------:R-:W-:-:S03]  /*4070*/  LEA.HI.X R37, R6, UR7, R7, 0x1, P4 ;  /* 0x0000000706257c11 */ /* 0x000fc6000a0f0c07 */
[----:B------:R-:W-:Y:S01]  /*4080*/  IMAD.IADD R5, R9, 0x1, R5 ;  /* 0x0000000109057824 */ /* 0x000fe200078e0205 */
[C---:B------:R-:W-:Y:S02]  /*4090*/  LEA R6, P4, R4.reuse, UR4, 0x1 ;  /* 0x0000000404067c11 */ /* 0x040fe4000f8808ff */
[----:B------:R-:W5:Y:S02]  /*40a0*/  LDG.E.128 R36, desc[UR44][R36.64] ;  /* 0x0000002c24247981 */ /* 0x000f64000c1e1d00 */
[----:B------:R-:W-:-:S06]  /*40b0*/  LEA.HI.X R7, R4, UR5, R5, 0x1, P4 ;  /* 0x0000000504077c11 */ /* 0x000fcc000a0f0c05 */
[----:B------:R-:W5:Y:S03]  /*40c0*/  LDG.E.128 R4, desc[UR44][R6.64] ;  /* 0x0000002c06047981 */ /* 0x000f66000c1e1d00 */
.L_x_13029:
[----:B------:R-:W-:Y:S05]  /*40d0*/  BSYNC B1 ;  /* 0x0000000000017941 */ /* 0x000fea0003800000 */
.L_x_13028:
[----:B------:R-:W-:Y:S01]  /*40e0*/  BSSY B1, `(.L_x_13030) ;  /* 0x0000022000017945 */ /* 0x000fe20003800000 */
[----:B-----5:R-:W-:Y:S01]  /*40f0*/  IMAD.MOV.U32 R72, RZ, RZ, R6 ;  /* 0x000000ffff487224 */ /* 0x020fe200078e0006 */
[----:B------:R-:W-:Y:S02]  /*4100*/  CS2R R40, SRZ ;  /* 0x0000000000287805 */ /* 0x000fe4000001ff00 */
[----:B------:R-:W-:Y:S05]  /*4110*/  @P5 BRA `(.L_x_13031) ;  /* 0x0000000000785947 */ /* 0x000fea0003800000 */
[C---:B------:R-:W-:Y:S01]  /*4120*/  SHF.L.U64.HI R9, R10.reuse, 0x6, R11 ;  /* 0x000000060a097819 */ /* 0x040fe2000001020b */
[----:B------:R-:W-:Y:S01]  /*4130*/  IMAD.SHL.U32 R8, R10, 0x40, RZ ;  /* 0x000000400a087824 */ /* 0x000fe200078e00ff */
[----:B------:R-:W-:Y:S01]  /*4140*/  MOV R11, R23 ;  /* 0x00000017000b7202 */ /* 0x000fe20000000f00 */
[-C--:B------:R-:W-:Y:S01]  /*4150*/  IMAD R15, R3, R12.reuse, RZ ;  /* 0x0000000c030f7224 */ /* 0x080fe200078e02ff */
[----:B------:R-:W-:Y:S01]  /*4160*/  SHF.L.U64.HI R33, R12, 0x6, R13 ;  /* 0x000000060c217819 */ /* 0x000fe2000001020d */
[----:B------:R-:W-:Y:S01]  /*4170*/  IMAD.MOV.U32 R10, RZ, RZ, R22 ;  /* 0x000000ffff0a7224 */ /* 0x000fe200078e0016 */
[----:B------:R-:W-:Y:S01]  /*4180*/  ULDC.64 UR4, c[0x0][0x3e8] ;  /* 0x0000fa0000047ab9 */ /* 0x000fe20000000a00 */
[C---:B------:R-:W-:Y:S01]  /*4190*/  IMAD R15, R154.reuse, R13, R15 ;  /* 0x0000000d9a0f7224 */ /* 0x040fe200078e020f */
[----:B------:R-:W-:Y:S01]  /*41a0*/  ULDC.64 UR6, c[0x0][0x400] ;  /* 0x0001000000067ab9 */ /* 0x000fe20000000a00 */
[----:B------:R-:W-:-:S04]  /*41b0*/  IMAD.WIDE.U32 R10, R154, R12, R10 ;  /* 0x0000000c9a0a7225 */ /* 0x000fc800078e000a */
[----:B------:R-:W-:Y:S02]  /*41c0*/  IMAD.SHL.U32 R32, R12, 0x40, RZ ;  /* 0x000000400c207824 */ /* 0x000fe400078e00ff */
[----:B------:R-:W-:Y:S02]  /*41d0*/  IMAD.IADD R11, R15, 0x1, R11 ;  /* 0x000000010f0b7824 */ /* 0x000fe400078e020b */
[----:B------:R-:W-:-:S04]  /*41e0*/  IMAD.WIDE.U32 R8, R14, 0x60, R8 ;  /* 0x000000600e087825 */ /* 0x000fc800078e0008 */
[----:B------:R-:W-:Y:S01]  /*41f0*/  IMAD.WIDE.U32 R32, R70, 0x60, R32 ;  /* 0x0000006046207825 */ /* 0x000fe200078e0020 */
[----:B------:R-:W-:-:S03]  /*4200*/  IADD3 R14, P4, R24, R8, RZ ;  /* 0x00000008180e7210 */ /* 0x000fc60007f9e0ff */
[----:B------:R-:W-:Y:S02]  /*4210*/  IMAD R83, R83, 0x60, RZ ;  /* 0x0000006053537824 */ /* 0x000fe400078e02ff */
[-C--:B------:R-:W-:Y:S02]  /*4220*/  IMAD R34, R47, R12.reuse, RZ ;  /* 0x0000000c2f227224 */ /* 0x080fe400078e02ff */
[----:B------:R-:W-:-:S04]  /*4230*/  IMAD.WIDE.U32 R10, R2, R12, R10 ;  /* 0x0000000c020a7225 */ /* 0x000fc800078e000a */
[----:B------:R-:W-:Y:S01]  /*4240*/  IMAD R15, R84, 0x60, RZ ;  /* 0x00000060540f7824 */ /* 0x000fe200078e02ff */
[----:B------:R-:W-:Y:S01]  /*4250*/  IADD3 R8, P5, R32, R10, RZ ;  /* 0x0000000a20087210 */ /* 0x000fe20007fbe0ff */
[----:B------:R-:W-:Y:S02]  /*4260*/  IMAD R34, R2, R13, R34 ;  /* 0x0000000d02227224 */ /* 0x000fe400078e0222 */
[----:B------:R-:W-:Y:S01]  /*4270*/  IMAD.IADD R83, R83, 0x1, R33 ;  /* 0x0000000153537824 */ /* 0x000fe200078e0221 */
[----:B------:R-:W-:Y:S02]  /*4280*/  IADD3.X R9, R56, R15, R9, P4, !PT ;  /* 0x0000000f38097210 */ /* 0x000fe400027fe409 */
[----:B------:R-:W-:Y:S02]  /*4290*/  LEA R32, P4, R14, UR4, 0x1 ;  /* 0x000000040e207c11 */ /* 0x000fe4000f8808ff */
[----:B------:R-:W-:Y:S02]  /*42a0*/  IADD3.X R11, R83, R34, R11, P5, !PT ;  /* 0x00000022530b7210 */ /* 0x000fe40002ffe40b */
[----:B------:R-:W-:-:S02]  /*42b0*/  LEA R40, P5, R8, UR6, 0x1 ;  /* 0x0000000608287c11 */ /* 0x000fc4000f8a08ff */
[----:B------:R-:W-:Y:S02]  /*42c0*/  LEA.HI.X R33, R14, UR5, R9, 0x1, P4 ;  /* 0x000000050e217c11 */ /* 0x000fe4000a0f0c09 */
[----:B------:R-:W-:-:S04]  /*42d0*/  LEA.HI.X R41, R8, UR7, R11, 0x1, P5 ;  /* 0x0000000708297c11 */ /* 0x000fc8000a8f0c0b */
[----:B------:R-:W5:Y:S04]  /*42e0*/  LDG.E.128 R32, desc[UR44][R32.64] ;  /* 0x0000002c20207981 */ /* 0x000f68000c1e1d00 */
[----:B------:R-:W5:Y:S02]  /*42f0*/  LDG.E.128 R40, desc[UR44][R40.64] ;  /* 0x0000002c28287981 */ /* 0x000f64000c1e1d00 */
.L_x_13031:
[----:B------:R-:W-:Y:S05]  /*4300*/  BSYNC B1 ;  /* 0x0000000000017941 */ /* 0x000fea0003800000 */
.L_x_13030:
[----:B------:R-:W-:Y:S01]  /*4310*/  ULOP3.LUT UR4, UR38, 0x1, URZ, 0xfc, !UPT ;  /* 0x0000000126047892 */ /* 0x000fe2000f8efc3f */
        /* <DEDUP_REMOVED lines=14> */
[----:B-----5:R-:W-:Y:S02]  /*4400*/  MOV R11, R34 ;  /* 0x00000022000b7202 */ /* 0x020fe40000000f00 */
[----:B------:R-:W-:Y:S01]  /*4410*/  PRMT R94, R94, 0x5410, R8 ;  /* 0x000054105e5e7816 */ /* 0x000fe20000000008 */
[----:B------:R-:W-:Y:S01]  /*4420*/  IMAD.MOV.U32 R8, RZ, RZ, R35 ;  /* 0x000000ffff087224 */ /* 0x000fe200078e0023 */
[----:B------:R-:W-:Y:S01]  /*4430*/  PRMT R101, R101, 0x5410, R9 ;  /* 0x0000541065657816 */ /* 0x000fe20000000009 */
[----:B------:R-:W-:Y:S01]  /*4440*/  IMAD.MOV.U32 R9, RZ, RZ, R32 ;  /* 0x000000ffff097224 */ /* 0x000fe200078e0020 */
[----:B------:R-:W-:Y:S01]  /*4450*/  PRMT R92, R92, 0x5410, R10 ;  /* 0x000054105c5c7816 */ /* 0x000fe2000000000a */
[----:B------:R-:W-:Y:S01]  /*4460*/  IMAD.MOV.U32 R10, RZ, RZ, R33 ;  /* 0x000000ffff0a7224 */ /* 0x000fe200078e0021 */
[----:B------:R-:W-:Y:S01]  /*4470*/  PRMT R84, R11, 0x7610, R84 ;  /* 0x000076100b547816 */ /* 0x000fe20000000054 */
[----:B------:R-:W-:-:S03]  /*4480*/  IMAD.MOV.U32 R11, RZ, RZ, R41 ;  /* 0x000000ffff0b7224 */ /* 0x000fc600078e0029 */
        /* <DEDUP_REMOVED lines=9> */
.L_x_13032:
[----:B------:R-:W-:Y:S01]  /*4520*/  IMAD R70, R153, 0x8, R148 ;  /* 0x0000000899467824 */ /* 0x000fe200078e0294 */
[----:B------:R-:W-:Y:S01]  /*4530*/  SHF.L.U32 R83, R158, 0x1f, RZ ;  /* 0x0000001f9e537819 */ /* 0x000fe200000006ff */
[----:B------:R-:W0:Y:S01]  /*4540*/  LDC R71, c[0x0][0x2f4] ;  /* 0x0000bd00ff477b82 */ /* 0x000e220000000800 */
[----:B------:R-:W-:Y:S02]  /*4550*/  BSSY B1, `(.L_x_13033) ;  /* 0x0000003000017945 */ /* 0x000fe40003800000 */
[----:B------:R-:W1:Y:S02]  /*4560*/  SYNCS.PHASECHK.TRANS64.TRYWAIT P4, [R70+URZ+0x32490], R83 ;  /* 0x03249053460075a7 */ /* 0x000e64000808017f */
[----:B-1----:R-:W-:Y:S05]  /*4570*/  @!P4 BRA `(.L_x_13034) ;  /* 0x0000032c007cc947 */ /* 0x002fea0003800000 */
.L_x_13366:
[----:B------:R-:W-:Y:S05]  /*4580*/  BSYNC B1 ;  /* 0x0000000000017941 */ /* 0x000fea0003800000 */
.L_x_13033:
[----:B------:R-:W-:Y:S01]  /*4590*/  UMOV UR4, 0xffffffff ;  /* 0xffffffff00047882 */ /* 0x000fe20000000000 */
[----:B0-----:R-:W-:Y:S02]  /*45a0*/  IMAD.IADD R85, R71, 0x1, -R52 ;  /* 0x0000000147557824 */ /* 0x001fe400078e0a34 */
[----:B------:R-:W-:Y:S05]  /*45b0*/  BRA.DIV UR4, `(.L_x_13035) ;  /* 0x0000032e04807947 */ /* 0x000fea000b800000 */
[----:B------:R0:W2:Y:S04]  /*45c0*/  SHFL.IDX PT, R75, R82, RZ, 0x1c1f ;  /* 0x001c1fff524b7589 */ /* 0x0000a800000e0000 */
[----:B------:R0:W3:Y:S02]  /*45d0*/  SHFL.IDX PT, R74, R80, RZ, 0x1c1f ;  /* 0x001c1fff504a7589 */ /* 0x0000e400000e0000 */
.L_x_13370:
        /* <DEDUP_REMOVED lines=11> */
[----:B------:R-:W-:Y:S02]  /*4690*/  LOP3.LUT R8, R191, 0x38, R90, 0xf8, !PT ;  /* 0x00000038bf087812 */ /* 0x000fe400078ef85a */
[----:B------:R-:W-:Y:S02]  /*46a0*/  ISETP.GE.AND P4, PT, R90, R71, PT ;  /* 0x000000475a00720c */ /* 0x000fe40003f86270 */
        /* <DEDUP_REMOVED lines=10> */
[--C-:B------:R-:W-:Y:S02]  /*4750*/  SHF.R.U64 R97, R36, 0x10, R37.reuse ;  /* 0x0000001024617819 */ /* 0x100fe40000001225 */
[----:B------:R-:W-:Y:S02]  /*4760*/  SHF.R.U32.HI R36, RZ, 0x10, R37 ;  /* 0x00000010ff247819 */ /* 0x000fe40000011625 */
[--C-:B------:R-:W-:Y:S01]  /*4770*/  SHF.R.U64 R100, R4, 0x10, R5.reuse ;  /* 0x0000001004647819 */ /* 0x100fe20000001205 */
[----:B--2---:R-:W-:Y:S01]  /*4780*/  HADD2.F32 R4, -RZ, R9.H0_H0 ;  /* 0x20000009ff047230 */ /* 0x004fe20000004100 */
        /* <DEDUP_REMOVED lines=17> */
[----:B------:R-:W-:Y:S02]  /*48a0*/  HADD2.F32 R7, -RZ, R94.H1_H1 ;  /* 0x3000005eff077230 */ /* 0x000fe40000004100 */
[----:B------:R-:W-:Y:S01]  /*48b0*/  FFMA.FTZ R90, R5, R6, R90 ;  /* 0x00000006055a7223 */ /* 0x000fe2000001005a */
[----:B------:R-:W-:-:S02]  /*48c0*/  HADD2.F32 R5, -RZ, R15.H0_H0 ;  /* 0x2000000fff057230 */ /* 0x000fc40000004100 */
[-C--:B------:R-:W-:Y:S01]  /*48d0*/  FFMA.FTZ R39, R13, R36.reuse, R38 ;  /* 0x000000240d277223 */ /* 0x080fe20000010026 */
[----:B------:R-:W-:Y:S02]  /*48e0*/  HADD2.F32 R4, -RZ, R11.H0_H0 ;  /* 0x2000000bff047230 */ /* 0x000fe40000004100 */
[----:B------:R-:W-:Y:S01]  /*48f0*/  FFMA.FTZ R92, R9, R36, -R92 ;  /* 0x00000024095c7223 */ /* 0x000fe2000001085c */
[----:B------:R-:W-:Y:S02]  /*4900*/  HADD2.F32 R15, -RZ, R15.H1_H1 ;  /* 0x3000000fff0f7230 */ /* 0x000fe40000004100 */
[----:B------:R-:W-:Y:S01]  /*4910*/  FMUL.FTZ R9, R5, R7 ;  /* 0x0000000705097220 */ /* 0x000fe20000410000 */
[----:B------:R-:W-:Y:S01]  /*4920*/  HADD2.F32 R38, -RZ, R91.H0_H0 ;  /* 0x2000005bff267230 */ /* 0x000fe20000004100 */
[----:B------:R-:W-:Y:S01]  /*4930*/  F2FP.F16.F32.PACK_AB R39, R39, R90 ;  /* 0x0000005a2727723e */ /* 0x000fe200000000ff */
[----:B------:R-:W-:Y:S01]  /*4940*/  HADD2.F32 R11, -RZ, R11.H1_H1 ;  /* 0x3000000bff0b7230 */ /* 0x000fe20000004100 */
[----:B------:R-:W-:Y:S01]  /*4950*/  F2FP.F16.F32.PACK_AB R37, R92, R37 ;  /* 0x000000255c25723e */ /* 0x000fe200000000ff */
[----:B------:R-:W-:-:S02]  /*4960*/  HADD2.F32 R6, -RZ, R94.H0_H0 ;  /* 0x2000005eff067230 */ /* 0x000fc40000004100 */
[C---:B------:R-:W-:Y:S01]  /*4970*/  FMUL.FTZ R94, R4.reuse, R7 ;  /* 0x00000007045e7220 */ /* 0x040fe20000410000 */
[----:B------:R-:W-:Y:S02]  /*4980*/  HADD2.F32 R36, -RZ, R93.H0_H0 ;  /* 0x2000005dff247230 */ /* 0x000fe40000004100 */
[-C--:B------:R-:W-:Y:S01]  /*4990*/  FMUL.FTZ R96, R15, R38.reuse ;  /* 0x000000260f607220 */ /* 0x080fe20000410000 */
[----:B------:R-:W-:Y:S01]  /*49a0*/  FMUL.FTZ R98, R11, R38 ;  /* 0x000000260b627220 */ /* 0x000fe20000410000 */
[-C--:B------:R-:W-:Y:S01]  /*49b0*/  FFMA.FTZ R38, R4, R6.reuse, -R9 ;  /* 0x0000000604267223 */ /* 0x080fe20000010809 */
[----:B------:R-:W-:Y:S01]  /*49c0*/  FFMA.FTZ R94, R5, R6, R94 ;  /* 0x00000006055e7223 */ /* 0x000fe2000001005e */
[----:B------:R-:W-:Y:S02]  /*49d0*/  HADD2.F32 R9, -RZ, R101.H1_H1 ;  /* 0x30000065ff097230 */ /* 0x000fe40000004100 */
[----:B------:R-:W-:Y:S01]  /*49e0*/  FFMA.FTZ R91, R11, R36, -R96 ;  /* 0x000000240b5b7223 */ /* 0x000fe20000010860 */
[----:B------:R-:W-:-:S02]  /*49f0*/  HADD2.F32 R5, -RZ, R12.H0_H0 ;  /* 0x2000000cff057230 */ /* 0x000fc40000004100 */
[----:B------:R-:W-:Y:S01]  /*4a00*/  FFMA.FTZ R93, R15, R36, R98 ;  /* 0x000000240f5d7223 */ /* 0x000fe20000010062 */
[----:B------:R-:W-:Y:S02]  /*4a10*/  HADD2.F32 R4, -RZ, R8.H0_H0 ;  /* 0x20000008ff047230 */ /* 0x000fe40000004100 */
[----:B------:R-:W-:Y:S02]  /*4a20*/  HADD2.F32 R11, -RZ, R97.H0_H0 ;  /* 0x20000061ff0b7230 */ /* 0x000fe40000004100 */
[-C--:B------:R-:W-:Y:S01]  /*4a30*/  FMUL.FTZ R13, R5, R9.reuse ;  /* 0x00000009050d7220 */ /* 0x080fe20000410000 */
[----:B------:R-:W-:Y:S02]  /*4a40*/  HADD2.F32 R12, -RZ, R12.H1_H1 ;  /* 0x3000000cff0c7230 */ /* 0x000fe40000004100 */
[----:B------:R-:W-:Y:S01]  /*4a50*/  FMUL.FTZ R36, R4, R9 ;  /* 0x0000000904247220 */ /* 0x000fe20000410000 */
[----:B------:R-:W-:Y:S01]  /*4a60*/  HADD2.F32 R6, -RZ, R101.H0_H0 ;  /* 0x20000065ff067230 */ /* 0x000fe20000004100 */
[----:B------:R-:W-:Y:S01]  /*4a70*/  F2FP.F16.F32.PACK_AB R38, R91, R38 ;  /* 0x000000265b26723e */ /* 0x000fe200000000ff */
[----:B------:R-:W-:-:S02]  /*4a80*/  HADD2.F32 R8, -RZ, R8.H1_H1 ;  /* 0x30000008ff087230 */ /* 0x000fc40000004100 */
[-C--:B------:R-:W-:Y:S01]  /*4a90*/  FMUL.FTZ R9, R12, R11.reuse ;  /* 0x0000000b0c097220 */ /* 0x080fe20000410000 */
[----:B------:R-:W-:Y:S02]  /*4aa0*/  HADD2.F32 R7, -RZ, R100.H0_H0 ;  /* 0x20000064ff077230 */ /* 0x000fe40000004100 */
[-C--:B------:R-:W-:Y:S01]  /*4ab0*/  FFMA.FTZ R13, R4, R6.reuse, -R13 ;  /* 0x00000006040d7223 */ /* 0x080fe2000001080d */
[----:B------:R-:W-:Y:S01]  /*4ac0*/  FFMA.FTZ R36, R5, R6, R36 ;  /* 0x0000000605247223 */ /* 0x000fe20000010024 */
[C---:B------:R-:W-:Y:S01]  /*4ad0*/  FMUL.FTZ R11, R8.reuse, R11 ;  /* 0x0000000b080b7220 */ /* 0x040fe20000410000 */
[--C-:B------:R-:W-:Y:S02]  /*4ae0*/  HADD2.F32 R6, -RZ, R89.reuse.H0_H0 ;  /* 0x20000059ff067230 */ /* 0x100fe40000004100 */
[-C--:B------:R-:W-:Y:S01]  /*4af0*/  FFMA.FTZ R8, R8, R7.reuse, -R9 ;  /* 0x0000000708087223 */ /* 0x080fe20000010809 */
[----:B------:R-:W-:Y:S02]  /*4b00*/  HADD2.F32 R89, -RZ, R89.H1_H1 ;  /* 0x30000059ff597230 */ /* 0x000fe40000004100 */
[----:B------:R-:W-:Y:S01]  /*4b10*/  FFMA.FTZ R11, R12, R7, R11 ;  /* 0x000000070c0b7223 */ /* 0x000fe2000001000b */
[----:B------:R-:W-:Y:S01]  /*4b20*/  HADD2.F32 R5, -RZ, R14.H0_H0 ;  /* 0x2000000eff057230 */ /* 0x000fe20000004100 */
[----:B------:R-:W-:Y:S01]  /*4b30*/  F2FP.F16.F32.PACK_AB R93, R93, R94 ;  /* 0x0000005e5d5d723e */ /* 0x000fe200000000ff */
[----:B------:R-:W-:Y:S01]  /*4b40*/  HADD2.F32 R4, -RZ, R10.H0_H0 ;  /* 0x2000000aff047230 */ /* 0x000fe20000004100 */
[----:B------:R-:W-:Y:S01]  /*4b50*/  F2FP.F16.F32.PACK_AB R8, R8, R13 ;  /* 0x0000000d0808723e */ /* 0x000fe200000000ff */
[----:B------:R-:W-:-:S02]  /*4b60*/  HADD2.F32 R9, -RZ, R95.H0_H0 ;  /* 0x2000005fff097230 */ /* 0x000fc40000004100 */
[CC--:B------:R-:W-:Y:S01]  /*4b70*/  FMUL.FTZ R15, R5.reuse, R89.reuse ;  /* 0x00000059050f7220 */ /* 0x0c0fe20000410000 */
[----:B------:R-:W-:Y:S02]  /*4b80*/  HADD2.F32 R14, -RZ, R14.H1_H1 ;  /* 0x3000000eff0e7230 */ /* 0x000fe40000004100 */
[C---:B------:R-:W-:Y:S01]  /*4b90*/  FMUL.FTZ R12, R4.reuse, R89 ;  /* 0x00000059040c7220 */ /* 0x040fe20000410000 */
[----:B------:R-:W-:Y:S02]  /*4ba0*/  HADD2.F32 R10, -RZ, R10.H1_H1 ;  /* 0x3000000aff0a7230 */ /* 0x000fe40000004100 */
[-C--:B------:R-:W-:Y:S01]  /*4bb0*/  FFMA.FTZ R15, R4, R6.reuse, -R15 ;  /* 0x00000006040f7223 */ /* 0x080fe2000001080f */
[----:B------:R-:W-:Y:S02]  /*4bc0*/  HADD2.F32 R7, -RZ, R99.H0_H0 ;  /* 0x20000063ff077230 */ /* 0x000fe40000004100 */
[-C--:B------:R-:W-:Y:S01]  /*4bd0*/  FMUL.FTZ R89, R14, R9.reuse ;  /* 0x000000090e597220 */ /* 0x080fe20000410000 */
[----:B------:R-:W-:Y:S01]  /*4be0*/  FFMA.FTZ R12, R5, R6, R12 ;  /* 0x00000006050c7223 */ /* 0x000fe2000001000c */
[C---:B------:R-:W-:Y:S01]  /*4bf0*/  FMUL.FTZ R9, R10.reuse, R9 ;  /* 0x000000090a097220 */ /* 0x040fe20000410000 */
[----:B------:R-:W-:Y:S01]  /*4c00*/  F2FP.F16.F32.PACK_AB R36, R11, R36 ;  /* 0x000000240b24723e */ /* 0x000fe200000000ff */
[----:B------:R-:W-:Y:S01]  /*4c10*/  FFMA.FTZ R10, R10, R7, -R89 ;  /* 0x000000070a0a7223 */ /* 0x000fe20000010859 */
[----:B------:R-:W-:-:S02]  /*4c20*/  IMAD.MOV.U32 R13, RZ, RZ, R39 ;  /* 0x000000ffff0d7224 */ /* 0x000fc400078e0027 */
[----:B------:R-:W-:Y:S01]  /*4c30*/  FFMA.FTZ R9, R14, R7, R9 ;  /* 0x000000070e097223 */ /* 0x000fe20000010009 */
[----:B------:R-:W-:Y:S01]  /*4c40*/  IMAD.MOV.U32 R11, RZ, RZ, R38 ;  /* 0x000000ffff0b7224 */ /* 0x000fe200078e0026 */
[----:B------:R-:W-:Y:S01]  /*4c50*/  F2FP.F16.F32.PACK_AB R10, R10, R15 ;  /* 0x0000000f0a0a723e */ /* 0x000fe200000000ff */
[----:B------:R-:W-:Y:S02]  /*4c60*/  IMAD.MOV.U32 R15, RZ, RZ, R93 ;  /* 0x000000ffff0f7224 */ /* 0x000fe400078e005d */
[----:B------:R-:W-:Y:S01]  /*4c70*/  F2FP.F16.F32.PACK_AB R14, R9, R12 ;  /* 0x0000000c090e723e */ /* 0x000fe200000000ff */
[----:B------:R-:W-:Y:S02]  /*4c80*/  IMAD.MOV.U32 R9, RZ, RZ, R37 ;  /* 0x000000ffff097224 */ /* 0x000fe400078e0025 */
[----:B------:R-:W-:-:S07]  /*4c90*/  IMAD.MOV.U32 R12, RZ, RZ, R36 ;  /* 0x000000ffff0c7224 */ /* 0x000fce00078e0024 */
.L_x_13039:
[----:B------:R-:W-:Y:S05]  /*4ca0*/  BSYNC B2 ;  /* 0x0000000000027941 */ /* 0x000fea0003800000 */
.L_x_13038:
[----:B--2---:R4:W-:Y:S04]  /*4cb0*/  ST.E.128 desc[UR44][R72.64], R8 ;  /* 0x0000000848007985 */ /* 0x0049e8000c101d2c */
[----:B---3--:R4:W-:Y:S02]  /*4cc0*/  @!P4 ST.E.128 desc[UR44][R74.64], R12 ;  /* 0x0000000c4a00c985 */ /* 0x0089e4000c101d2c */
.L_x_13037:
[----:B------:R-:W-:Y:S05]  /*4cd0*/  BSYNC B1 ;  /* 0x0000000000017941 */ /* 0x000fea0003800000 */
.L_x_13036:
[----:B------:R-:W-:-:S03]  /*4ce0*/  UMOV UR4, 0xffffffff ;  /* 0xffffffff00047882 */ /* 0x000fc60000000000 */
[----:B------:R-:W-:Y:S05]  /*4cf0*/  BRA.DIV UR4, `(.L_x_13040) ;  /* 0x0000032604fc7947 */ /* 0x000fea000b800000 */
[----:B------:R0:W0:Y:S04]  /*4d00*/  SHFL.IDX PT, R37, R82, 0x1, 0x1c1f ;  /* 0x003c1f0052257f89 */ /* 0x00002800000e0000 */
[----:B----4-:R4:W0:Y:S02]  /*4d10*/  SHFL.IDX PT, R14, R80, 0x1, 0x1c1f ;  /* 0x003c1f00500e7f89 */ /* 0x01082400000e0000 */
.L_x_13374:
        /* <DEDUP_REMOVED lines=15> */
[----:B------:R-:W-:-:S05]  /*4e10*/  IMAD R7, R153, 0x1800, R4 ;  /* 0x0000180099077824 */ /* 0x000fca00078e0204 */
[----:B------:R-:W-:Y:S02]  /*4e20*/  LEA R8, R7, R148, 0x1 ;  /* 0x0000009407087211 */ /* 0x000fe400078e08ff */
[----:B------:R-:W0:Y:S04]  /*4e30*/  LDS.128 R4, [R5+0x1c400] ;  /* 0x01c4000005047984 */ /* 0x000e280000000c00 */
[----:B------:R-:W0:Y:S01]  /*4e40*/  LDS.128 R8, [R8+0x1c400] ;  /* 0x01c4000008087984 */ /* 0x000e220000000c00 */
[----:B------:R-:W-:Y:S05]  /*4e50*/  @P3 BRA `(.L_x_13042) ;  /* 0x0000000400583947 */ /* 0x000fea0003800000 */
[----:B------:R-:W-:Y:S01]  /*4e60*/  SHF.R.U32.HI R36, RZ, 0x10, R41 ;  /* 0x00000010ff247819 */ /* 0x000fe20000011629 */
[----:B------:R-:W-:Y:S01]  /*4e70*/  HADD2.F32 R39, -RZ, R88.H1_H1 ;  /* 0x30000058ff277230 */ /* 0x000fe20000004100 */
[--C-:B------:R-:W-:Y:S01]  /*4e80*/  SHF.R.U64 R85, R32, 0x10, R33.reuse ;  /* 0x0000001020557819 */ /* 0x100fe20000001221 */
[----:B0-----:R-:W-:Y:S01]  /*4e90*/  IMAD.MOV.U32 R32, RZ, RZ, R8 ;  /* 0x000000ffff207224 */ /* 0x001fe200078e0008 */
[----:B------:R-:W-:Y:S01]  /*4ea0*/  SHF.R.U32.HI R38, RZ, 0x10, R33 ;  /* 0x00000010ff267819 */ /* 0x000fe20000011621 */
[----:B------:R-:W-:Y:S01]  /*4eb0*/  IMAD.MOV.U32 R33, RZ, RZ, R10 ;  /* 0x000000ffff217224 */ /* 0x000fe200078e000a */
[--C-:B------:R-:W-:Y:S01]  /*4ec0*/  SHF.R.U64 R82, R34, 0x10, R35.reuse ;  /* 0x0000001022527819 */ /* 0x100fe20000001223 */
[----:B------:R-:W-:Y:S01]  /*4ed0*/  IMAD.MOV.U32 R8, RZ, RZ, R6 ;  /* 0x000000ffff087224 */ /* 0x000fe200078e0006 */
[----:B------:R-:W-:Y:S01]  /*4ee0*/  SHF.R.U32.HI R72, RZ, 0x10, R35 ;  /* 0x00000010ff487819 */ /* 0x000fe20000011623 */
[--C-:B------:R-:W-:Y:S01]  /*4ef0*/  HADD2.F32 R10, -RZ, R9.reuse.H0_H0 ;  /* 0x20000009ff0a7230 */ /* 0x100fe20000004100 */
[----:B----4-:R-:W-:Y:S01]  /*4f00*/  SHF.R.U64 R80, R40, 0x10, R41 ;  /* 0x0000001028507819 */ /* 0x010fe20000001229 */
[----:B------:R-:W-:Y:S01]  /*4f10*/  HADD2.F32 R9, -RZ, R9.H1_H1 ;  /* 0x30000009ff097230 */ /* 0x000fe20000004100 */
[----:B---3--:R-:W-:Y:S01]  /*4f20*/  SHF.R.U64 R74, R42, 0x10, R43 ;  /* 0x000000102a4a7819 */ /* 0x008fe2000000122b */
[----:B------:R-:W-:-:S02]  /*4f30*/  HADD2.F32 R6, -RZ, R5.H0_H0 ;  /* 0x20000005ff067230 */ /* 0x000fc40000004100 */
[-C--:B------:R-:W-:Y:S01]  /*4f40*/  FMUL.FTZ R41, R10, R39.reuse ;  /* 0x000000270a297220 */ /* 0x080fe20000410000 */
[----:B------:R-:W-:Y:S01]  /*4f50*/  HADD2.F32 R36, -RZ, R36.H0_H0 ;  /* 0x20000024ff247230 */ /* 0x000fe20000004100 */
[----:B------:R-:W-:Y:S01]  /*4f60*/  SHF.R.U32.HI R42, RZ, 0x10, R43 ;  /* 0x00000010ff2a7819 */ /* 0x000fe2000001162b */
[----:B------:R-:W-:Y:S02]  /*4f70*/  HADD2.F32 R5, -RZ, R5.H1_H1 ;  /* 0x30000005ff057230 */ /* 0x000fe40000004100 */
[----:B------:R-:W-:Y:S01]  /*4f80*/  FMUL.FTZ R39, R6, R39 ;  /* 0x0000002706277220 */ /* 0x000fe20000410000 */
[----:B------:R-:W-:Y:S02]  /*4f90*/  HADD2.F32 R34, -RZ, R38.H0_H0 ;  /* 0x20000026ff227230 */ /* 0x000fe40000004100 */
[-C--:B------:R-:W-:Y:S01]  /*4fa0*/  FMUL.FTZ R38, R9, R36.reuse ;  /* 0x0000002409267220 */ /* 0x080fe20000410000 */
[----:B------:R-:W-:Y:S02]  /*4fb0*/  HADD2.F32 R35, -RZ, R86.H1_H1 ;  /* 0x30000056ff237230 */ /* 0x000fe40000004100 */
[----:B------:R-:W-:Y:S01]  /*4fc0*/  FMUL.FTZ R36, R5, R36 ;  /* 0x0000002405247220 */ /* 0x000fe20000410000 */
[----:B------:R-:W-:-:S02]  /*4fd0*/  HADD2.F32 R88, -RZ, R88.H0_H0 ;  /* 0x20000058ff587230 */ /* 0x000fc40000004100 */
[-C--:B------:R-:W-:Y:S01]  /*4fe0*/  FFMA.FTZ R38, R5, R34.reuse, -R38 ;  /* 0x0000002205267223 */ /* 0x080fe20000010826 */
[----:B------:R-:W-:Y:S02]  /*4ff0*/  HADD2.F32 R5, -RZ, R7.H0_H0 ;  /* 0x20000007ff057230 */ /* 0x000fe40000004100 */
[----:B------:R-:W-:Y:S01]  /*5000*/  FFMA.FTZ R40, R9, R34, R36 ;  /* 0x0000002209287223 */ /* 0x000fe20000010024 */
[-C--:B------:R-:W-:Y:S01]  /*5010*/  FFMA.FTZ R41, R6, R35.reuse, -R41 ;  /* 0x0000002306297223 */ /* 0x080fe20000010829 */
[----:B------:R-:W-:Y:S02]  /*5020*/  HADD2.F32 R34, -RZ, R87.H1_H1 ;  /* 0x30000057ff227230 */ /* 0x000fe40000004100 */
[----:B------:R-:W-:Y:S01]  /*5030*/  FFMA.FTZ R39, R10, R35, R39 ;  /* 0x000000230a277223 */ /* 0x000fe20000010027 */
[----:B------:R-:W-:Y:S02]  /*5040*/  HADD2.F32 R6, -RZ, R11.H0_H0 ;  /* 0x2000000bff067230 */ /* 0x000fe40000004100 */
[----:B------:R-:W-:-:S02]  /*5050*/  HADD2.F32 R9, -RZ, R84.H1_H1 ;  /* 0x30000054ff097230 */ /* 0x000fc40000004100 */
[-C--:B------:R-:W-:Y:S01]  /*5060*/  FMUL.FTZ R35, R5, R34.reuse ;  /* 0x0000002205237220 */ /* 0x080fe20000410000 */
[----:B------:R-:W-:Y:S01]  /*5070*/  HADD2.F32 R11, -RZ, R11.H1_H1 ;  /* 0x3000000bff0b7230 */ /* 0x000fe20000004100 */
[----:B------:R-:W-:Y:S01]  /*5080*/  F2FP.F16.F32.PACK_AB R39, R40, R39 ;  /* 0x000000272827723e */ /* 0x000fe200000000ff */
[----:B------:R-:W-:Y:S02]  /*5090*/  HADD2.F32 R36, -RZ, R42.H0_H0 ;  /* 0x2000002aff247230 */ /* 0x000fe40000004100 */
[C---:B------:R-:W-:Y:S01]  /*50a0*/  FMUL.FTZ R42, R6.reuse, R34 ;  /* 0x00000022062a7220 */ /* 0x040fe20000410000 */
[----:B------:R-:W-:Y:S02]  /*50b0*/  HADD2.F32 R7, -RZ, R7.H1_H1 ;  /* 0x30000007ff077230 */ /* 0x000fe40000004100 */
[----:B------:R-:W-:Y:S02]  /*50c0*/  HADD2.F32 R10, -RZ, R72.H0_H0 ;  /* 0x20000048ff0a7230 */ /* 0x000fe40000004100 */
[-C--:B------:R-:W-:Y:S01]  /*50d0*/  FFMA.FTZ R72, R6, R9.reuse, R35 ;  /* 0x0000000906487223 */ /* 0x080fe20000010023 */
[----:B------:R-:W-:Y:S01]  /*50e0*/  FMUL.FTZ R34, R11, R36 ;  /* 0x000000240b227220 */ /* 0x000fe20000410000 */
[----:B------:R-:W-:Y:S01]  /*50f0*/  FFMA.FTZ R42, R5, R9, -R42 ;  /* 0x00000009052a7223 */ /* 0x000fe2000001082a */
[----:B------:R-:W-:-:S02]  /*5100*/  HADD2.F32 R6, -RZ, R32.H0_H0 ;  /* 0x20000020ff067230 */ /* 0x000fc40000004100 */
[C---:B------:R-:W-:Y:S01]  /*5110*/  FMUL.FTZ R36, R7.reuse, R36 ;  /* 0x0000002407247220 */ /* 0x040fe20000410000 */
[----:B------:R-:W-:Y:S02]  /*5120*/  HADD2.F32 R9, -RZ, R80.H0_H0 ;  /* 0x20000050ff097230 */ /* 0x000fe40000004100 */
[-C--:B------:R-:W-:Y:S01]  /*5130*/  FFMA.FTZ R73, R7, R10.reuse, -R34 ;  /* 0x0000000a07497223 */ /* 0x080fe20000010822 */
[----:B------:R-:W-:Y:S02]  /*5140*/  HADD2.F32 R5, -RZ, R4.H0_H0 ;  /* 0x20000004ff057230 */ /* 0x000fe40000004100 */
[----:B--2---:R-:W-:Y:S01]  /*5150*/  FFMA.FTZ R75, R11, R10, R36 ;  /* 0x0000000a0b4b7223 */ /* 0x004fe20000010024 */
[----:B------:R-:W-:Y:S02]  /*5160*/  HADD2.F32 R32, -RZ, R32.H1_H1 ;  /* 0x30000020ff207230 */ /* 0x000fe40000004100 */
[----:B------:R-:W-:Y:S01]  /*5170*/  FMUL.FTZ R10, R6, R88 ;  /* 0x00000058060a7220 */ /* 0x000fe20000410000 */
[----:B------:R-:W-:-:S02]  /*5180*/  HADD2.F32 R4, -RZ, R4.H1_H1 ;  /* 0x30000004ff047230 */ /* 0x000fc40000004100 */
[C---:B------:R-:W-:Y:S01]  /*5190*/  FMUL.FTZ R11, R5.reuse, R88 ;  /* 0x00000058050b7220 */ /* 0x040fe20000410000 */
[----:B------:R-:W-:Y:S02]  /*51a0*/  HADD2.F32 R86, -RZ, R86.H0_H0 ;  /* 0x20000056ff567230 */ /* 0x000fe40000004100 */
[-C--:B------:R-:W-:Y:S01]  /*51b0*/  FMUL.FTZ R35, R32, R9.reuse ;  /* 0x0000000920237220 */ /* 0x080fe20000410000 */
[----:B------:R-:W-:Y:S02]  /*51c0*/  HADD2.F32 R7, -RZ, R85.H0_H0 ;  /* 0x20000055ff077230 */ /* 0x000fe40000004100 */
[----:B------:R-:W-:Y:S01]  /*51d0*/  FMUL.FTZ R9, R4, R9 ;  /* 0x0000000904097220 */ /* 0x000fe20000410000 */
[----:B------:R-:W-:Y:S02]  /*51e0*/  HADD2.F32 R87, -RZ, R87.H0_H0 ;  /* 0x20000057ff577230 */ /* 0x000fe40000004100 */
[----:B------:R-:W-:Y:S01]  /*51f0*/  FFMA.FTZ R10, R5, R86, -R10 ;  /* 0x00000056050a7223 */ /* 0x000fe2000001080a */
[----:B------:R-:W-:-:S02]  /*5200*/  HADD2.F32 R5, -RZ, R33.H0_H0 ;  /* 0x20000021ff057230 */ /* 0x000fc40000004100 */
[-C--:B------:R-:W-:Y:S01]  /*5210*/  FFMA.FTZ R35, R4, R7.reuse, -R35 ;  /* 0x0000000704237223 */ /* 0x080fe20000010823 */
[----:B------:R-:W-:Y:S01]  /*5220*/  FFMA.FTZ R32, R32, R7, R9 ;  /* 0x0000000720207223 */ /* 0x000fe20000010009 */
[----:B------:R-:W-:Y:S02]  /*5230*/  HADD2.F32 R4, -RZ, R8.H0_H0 ;  /* 0x20000008ff047230 */ /* 0x000fe40000004100 */
        /* <DEDUP_REMOVED lines=11> */
[----:B------:R-:W-:Y:S01]  /*52f0*/  F2FP.F16.F32.PACK_AB R7, R73, R42 ;  /* 0x0000002a4907723e */ /* 0x000fe200000000ff */
[-C--:B------:R-:W-:Y:S01]  /*5300*/  FFMA.FTZ R34, R5, R84.reuse, R34 ;  /* 0x0000005405227223 */ /* 0x080fe20000010022 */
[----:B------:R-:W-:Y:S01]  /*5310*/  FFMA.FTZ R9, R4, R84, -R9 ;  /* 0x0000005404097223 */ /* 0x000fe20000010809 */
[-C--:B------:R-:W-:Y:S01]  /*5320*/  FFMA.FTZ R8, R8, R6.reuse, -R43 ;  /* 0x0000000608087223 */ /* 0x080fe2000001082b */
[----:B------:R-:W-:Y:S01]  /*5330*/  F2FP.F16.F32.PACK_AB R5, R38, R41 ;  /* 0x000000292605723e */ /* 0x000fe200000000ff */
[----:B------:R-:W-:Y:S01]  /*5340*/  FFMA.FTZ R33, R33, R6, R36 ;  /* 0x0000000621217223 */ /* 0x000fe20000010024 */
[----:B------:R-:W-:Y:S01]  /*5350*/  F2FP.F16.F32.PACK_AB R38, R32, R11 ;  /* 0x0000000b2026723e */ /* 0x000fe200000000ff */
[----:B------:R-:W-:Y:S01]  /*5360*/  IMAD.MOV.U32 R11, RZ, RZ, R72 ;  /* 0x000000ffff0b7224 */ /* 0x000fe200078e0048 */
[----:B------:R-:W-:-:S02]  /*5370*/  F2FP.F16.F32.PACK_AB R4, R35, R10 ;  /* 0x0000000a2304723e */ /* 0x000fc400000000ff */
[----:B------:R-:W-:Y:S01]  /*5380*/  F2FP.F16.F32.PACK_AB R6, R8, R9 ;  /* 0x000000090806723e */ /* 0x000fe200000000ff */
[----:B------:R-:W-:Y:S01]  /*5390*/  IMAD.MOV.U32 R8, RZ, RZ, R38 ;  /* 0x000000ffff087224 */ /* 0x000fe200078e0026 */
[----:B------:R-:W-:Y:S01]  /*53a0*/  F2FP.F16.F32.PACK_AB R10, R33, R34 ;  /* 0x00000022210a723e */ /* 0x000fe200000000ff */
[----:B------:R-:W-:-:S07]  /*53b0*/  IMAD.MOV.U32 R9, RZ, RZ, R39 ;  /* 0x000000ffff097224 */ /* 0x000fce00078e0027 */
.L_x_13042:
[----:B------:R-:W-:Y:S05]  /*53c0*/  BSYNC B1 ;  /* 0x0000000000017941 */ /* 0x000fea0003800000 */
.L_x_13041:
[----:B0-----:R0:W-:Y:S01]  /*53d0*/  ST.E.128 desc[UR44][R12.64], R4 ;  /* 0x000000040c007985 */ /* 0x0011e2000c101d2c */
[----:B------:R-:W-:Y:S01]  /*53e0*/  ISETP.GE.AND P3, PT, R15, R71, PT ;  /* 0x000000470f00720c */ /* 0x000fe20003f66270 */
[----:B------:R-:W-:-:S12]  /*53f0*/  IMAD.MOV.U32 R36, RZ, RZ, R14 ;  /* 0x000000ffff247224 */ /* 0x000fd800078e000e */
[----:B------:R-:W-:Y:S05]  /*5400*/  @P3 BRA `(.L_x_13021) ;  /* 0x0000000400243947 */ /* 0x000fea0003800000 */
[----:B0-----:R-:W-:-:S05]  /*5410*/  IMAD.WIDE R4, R15, 0x2, R36 ;  /* 0x000000020f047825 */ /* 0x001fca00078e0224 */
[----:B------:R0:W-:Y:S01]  /*5420*/  ST.E.128 desc[UR44][R4.64], R8 ;  /* 0x0000000804007985 */ /* 0x0001e2000c101d2c */
[----:B------:R-:W-:Y:S05]  /*5430*/  BRA `(.L_x_13021) ;  /* 0x0000000400187947 */ /* 0x000fea0003800000 */
.L_x_13002:
[----:B------:R-:W-:-:S04]  /*5440*/  ULOP3.LUT UR4, UR38, 0x1, URZ, 0xfc, !UPT ;  /* 0x0000000126047892 */ /* 0x000fc8000f8efc3f */
[----:B------:R-:W-:-:S06]  /*5450*/  UISETP.NE.AND UP0, UPT, UR4, 0x3, UPT ;  /* 0x000000030400788c */ /* 0x000fcc000bf05270 */
[----:B------:R-:W-:-:S13]  /*5460*/  PLOP3.LUT P5, PT, PT, PT, UP0, 0x80, 0x0 ;  /* 0x000000000000781c */ /* 0x000fda0003faf008 */
[----:B------:R-:W-:Y:S05]  /*5470*/  @!P5 BRA `(.L_x_13043) ;  /* 0x000000000004d947 */ /* 0x000fea0003800000 */
[----:B------:R-:W-:Y:S01]  /*5480*/  BPT.TRAP 0x1 ;  /* 0x000000040000795c */ /* 0x000fe20000300000 */
.L_x_13043:
[----:B------:R-:W-:Y:S01]  /*5490*/  IMAD R70, R153, 0x8, R148 ;  /* 0x0000000899467824 */ /* 0x000fe200078e0294 */
[----:B------:R-:W-:Y:S01]  /*54a0*/  SHF.L.U32 R83, R158, 0x1f, RZ ;  /* 0x0000001f9e537819 */ /* 0x000fe200000006ff */
[----:B------:R-:W-:Y:S01]  /*54b0*/  BSSY B1, `(.L_x_13044) ;  /* 0x0000004000017945 */ /* 0x000fe20003800000 */
[----:B------:R-:W-:Y:S02]  /*54c0*/  SHF.R.S32.HI R78, RZ, 0x1f, R77 ;  /* 0x0000001fff4e7819 */ /* 0x000fe4000001144d */
[----:B------:R-:W1:Y:S02]  /*54d0*/  SYNCS.PHASECHK.TRANS64.TRYWAIT P3, [R70+URZ+0x32490], R83 ;  /* 0x03249053460075a7 */ /* 0x000e64000806017f */
[----:B-1----:R-:W-:Y:S05]  /*54e0*/  @!P3 BRA `(.L_x_13045) ;  /* 0x000003200048b947 */ /* 0x002fea0003800000 */
.L_x_13375:
[----:B------:R-:W-:Y:S05]  /*54f0*/  BSYNC B1 ;  /* 0x0000000000017941 */ /* 0x000fea0003800000 */
.L_x_13044:
[----:B------:R-:W-:Y:S01]  /*5500*/  ULDC.64 UR4, c[0x0][0x300] ;  /* 0x0000c00000047ab9 */ /* 0x000fe20000000a00 */
[----:B-----5:R-:W-:Y:S01]  /*5510*/  SHF.R.S32.HI R79, RZ, 0x1f, R76 ;  /* 0x0000001fff4f7819 */ /* 0x020fe2000001144c */
[----:B0-----:R-:W-:Y:S02]  /*5520*/  IMAD R6, R78, UR4, RZ ;  /* 0x000000044e067c24 */ /* 0x001fe4000f8e02ff */
        /* <DEDUP_REMOVED lines=11> */
[----:B------:R-:W-:Y:S02]  /*55e0*/  IMAD.IADD R5, R5, 0x1, R9 ;  /* 0x0000000105057824 */ /* 0x000fe400078e0209 */
[----:B------:R-:W-:Y:S01]  /*55f0*/  IMAD R7, R51, UR4, RZ ;  /* 0x0000000433077c24 */ /* 0x000fe2000f8e02ff */
[----:B------:R-:W-:Y:S01]  /*5600*/  ISETP.GE.AND P3, PT, R32, 0x1, PT ;  /* 0x000000012000780c */ /* 0x000fe20003f66270 */
        /* <DEDUP_REMOVED lines=10> */
.L_x_13379:
[----:B------:R-:W-:Y:S04]  /*56b0*/  BSSY B1, `(.L_x_13047) ;  /* 0x000000d000017945 */ /* 0x000fe80003800000 */
[----:B------:R-:W-:Y:S05]  /*56c0*/  @!P3 BRA `(.L_x_13048) ;  /* 0x00000000002cb947 */ /* 0x000fea0003800000 */
[----:B------:R-:W-:Y:S02]  /*56d0*/  ULDC UR4, c[0x0][0x2f4] ;  /* 0x0000bd0000047ab9 */ /* 0x000fe40000000800 */
[----:B------:R-:W-:-:S13]  /*56e0*/  ISETP.GE.AND P3, PT, R22, UR4, PT ;  /* 0x0000000416007c0c */ /* 0x000fda000bf66270 */
[----:B------:R-:W4:Y:S01]  /*56f0*/  @!P3 LDS.128 R4, [R75] ;  /* 0x000000004b04b984 */ /* 0x000f220000000c00 */
[----:B---3--:R-:W-:-:S04]  /*5700*/  @!P3 LEA R12, P4, R22, R14, 0x1 ;  /* 0x0000000e160cb211 */ /* 0x008fc800078808ff */
[----:B--2---:R-:W-:Y:S02]  /*5710*/  @!P3 LEA.HI.X R13, R22, R9, R23, 0x1, P4 ;  /* 0x00000009160db211 */ /* 0x004fe400020f0c17 */
[----:B------:R-:W-:-:S03]  /*5720*/  ISETP.GE.AND P4, PT, R152, UR4, PT ;  /* 0x0000000498007c0c */ /* 0x000fc6000bf86270 */
[----:B----4-:R-:W-:Y:S10]  /*5730*/  @!P3 ST.E.128 desc[UR44][R12.64], R4 ;  /* 0x000000040c00b985 */ /* 0x010ff4000c101d2c */
[C---:B------:R-:W-:Y:S01]  /*5740*/  @!P4 LEA R14, P3, R152.reuse, R14, 0x1 ;  /* 0x0000000e980ec211 */ /* 0x040fe200078608ff */
[----:B------:R-:W2:Y:S03]  /*5750*/  @!P4 LDS.128 R4, [R74] ;  /* 0x000000004a04c984 */ /* 0x000ea60000000c00 */
[----:B------:R-:W-:-:S05]  /*5760*/  @!P4 LEA.HI.X R15, R152, R9, R155, 0x1, P3 ;  /* 0x00000009980fc211 */ /* 0x000fca00018f0c9b */
[----:B--2---:R4:W-:Y:S04]  /*5770*/  @!P4 ST.E.128 desc[UR44][R14.64], R4 ;  /* 0x000000040e00c985 */ /* 0x0049e8000c101d2c */
.L_x_13048:
[----:B------:R-:W-:Y:S05]  /*5780*/  BSYNC B1 ;  /* 0x0000000000017941 */ /* 0x000fea0003800000 */
.L_x_13047:
[----:B------:R-:W-:-:S03]  /*5790*/  UMOV UR4, 0xffffffff ;  /* 0xffffffff00047882 */ /* 0x000fc60000000000 */
[----:B------:R-:W-:Y:S05]  /*57a0*/  BRA.DIV UR4, `(.L_x_13049) ;  /* 0x0000031e04f47947 */ /* 0x000fea000b800000 */
[----:B--2---:R2:W0:Y:S04]  /*57b0*/  SHFL.IDX PT, R9, R10, 0x1, 0x1c1f ;  /* 0x003c1f000a097f89 */ /* 0x00442800000e0000 */
[----:B---34-:R2:W3:Y:S02]  /*57c0*/  SHFL.IDX PT, R14, R8, 0x1, 0x1c1f ;  /* 0x003c1f00080e7f89 */ /* 0x0184e400000e0000 */
.L_x_13383:
[----:B------:R-:W-:-:S13]  /*57d0*/  ISETP.GE.AND P3, PT, R32, 0x41, PT ;  /* 0x000000412000780c */ /* 0x000fda0003f66270 */
[----:B------:R-:W-:Y:S05]  /*57e0*/  @!P3 BRA `(.L_x_13021) ;  /* 0x00000000002cb947 */ /* 0x000fea0003800000 */
[----:B------:R-:W-:Y:S02]  /*57f0*/  ULDC UR4, c[0x0][0x2f4] ;  /* 0x0000bd0000047ab9 */ /* 0x000fe40000000800 */
[----:B------:R-:W-:-:S13]  /*5800*/  ISETP.GE.AND P3, PT, R22, UR4, PT ;  /* 0x0000000416007c0c */ /* 0x000fda000bf66270 */
[----:B------:R-:W4:Y:S01]  /*5810*/  @!P3 LDS.128 R4, [R75+0x2000] ;  /* 0x002000004b04b984 */ /* 0x000f220000000c00 */
[----:B0-23--:R-:W-:-:S04]  /*5820*/  @!P3 LEA R10, P4, R22, R14, 0x1 ;  /* 0x0000000e160ab211 */ /* 0x00dfc800078808ff */
[----:B------:R-:W-:Y:S02]  /*5830*/  @!P3 LEA.HI.X R11, R22, R9, R23, 0x1, P4 ;  /* 0x00000009160bb211 */ /* 0x000fe400020f0c17 */
[----:B------:R-:W-:-:S03]  /*5840*/  ISETP.GE.AND P4, PT, R152, UR4, PT ;  /* 0x0000000498007c0c */ /* 0x000fc6000bf86270 */
[----:B----4-:R-:W-:Y:S10]  /*5850*/  @!P3 ST.E.128 desc[UR44][R10.64], R4 ;  /* 0x000000040a00b985 */ /* 0x010ff4000c101d2c */
[C---:B------:R-:W-:Y:S01]  /*5860*/  @!P4 LEA R14, P3, R152.reuse, R14, 0x1 ;  /* 0x0000000e980ec211 */ /* 0x040fe200078608ff */
[----:B------:R-:W0:Y:S03]  /*5870*/  @!P4 LDS.128 R4, [R74+0x2000] ;  /* 0x002000004a04c984 */ /* 0x000e260000000c00 */
[----:B------:R-:W-:-:S05]  /*5880*/  @!P4 LEA.HI.X R15, R152, R9, R155, 0x1, P3 ;  /* 0x00000009980fc211 */ /* 0x000fca00018f0c9b */
[----:B0-----:R4:W-:Y:S04]  /*5890*/  @!P4 ST.E.128 desc[UR44][R14.64], R4 ;  /* 0x000000040e00c985 */ /* 0x0019e8000c101d2c */
.L_x_13021:
[----:B------:R-:W-:Y:S05]  /*58a0*/  BSYNC B0 ;  /* 0x0000000000007941 */ /* 0x000fea0003800000 */
.L_x_13001:
[----:B0---4-:R-:W0:Y:S01]  /*58b0*/  S2R R4, SR_TID.X ;  /* 0x0000000000047919 */ /* 0x011e220000002100 */
[----:B------:R-:W-:Y:S01]  /*58c0*/  @!PT LDS RZ, [RZ] ;  /* 0x00000000fffff984 */ /* 0x000fe20000000800 */
[----:B------:R-:W-:Y:S01]  /*58d0*/  @!PT LDS RZ, [RZ] ;  /* 0x00000000fffff984 */ /* 0x000fe20000000800 */
[----:B------:R-:W-:Y:S01]  /*58e0*/  @!PT LDS RZ, [RZ] ;  /* 0x00000000fffff984 */ /* 0x000fe20000000800 */
[----:B------:R-:W-:Y:S01]  /*58f0*/  @!PT LDS RZ, [RZ] ;  /* 0x00000000fffff984 */ /* 0x000fe20000000800 */
[----:B------:R4:W-:Y:S06]  /*5900*/  MEMBAR.ALL.CTA ;  /* 0x0000000000007992 */ /* 0x0009ec0000008000 */
[----:B----4-:R-:W4:Y:S01]  /*5910*/  FENCE.VIEW.ASYNC.S ;  /* 0x00000000000073c6 */ /* 0x010f220000000000 */
[----:B------:R-:W-:Y:S05]  /*5920*/  WARPSYNC.ALL ;  /* 0x0000000000007948 */ /* 0x000fea0003800000 */
[----:B------:R-:W-:Y:S01]  /*5930*/  BSSY B0, `(.L_x_13050) ;  /* 0x0000008000007945 */ /* 0x000fe20003800000 */
[----:B----4-:R4:W-:Y:S01]  /*5940*/  BAR.SYNC.DEFER_BLOCKING R213, 0x80 ;  /* 0x000200d50000751d */ /* 0x0109e20000010000 */
[----:B0-----:R-:W-:-:S13]  /*5950*/  LOP3.LUT P3, RZ, R4, 0x7f, RZ, 0xc0, !PT ;  /* 0x0000007f04ff7812 */ /* 0x001fda000786c0ff */
[----:B------:R-:W-:-:S05]  /*5960*/  @!P3 VIADD R4, R70, 0x324a0 ;  /* 0x000324a04604b836 */ /* 0x000fca0000000000 */
[----:B------:R-:W-:-:S04]  /*5970*/  @!P3 PRMT R4, RZ, 0x654, R4 ;  /* 0x00000654ff04b816 */ /* 0x000fc80000000004 */
[----:B------:R4:W-:Y:S01]  /*5980*/  @!P3 SYNCS.ARRIVE.TRANS64.RED.A1T0 RZ, [R4+URZ], RZ ;  /* 0x000000ff04ffb9a7 */ /* 0x0009e2000810043f */
[----:B------:R-:W-:Y:S05]  /*5990*/  @!P5 BRA `(.L_x_13051) ;  /* 0x000000000004d947 */ /* 0x000fea0003800000 */
[----:B------:R-:W-:Y:S01]  /*59a0*/  BPT.TRAP 0x1 ;  /* 0x000000040000795c */ /* 0x000fe20000300000 */
.L_x_13051:
[----:B------:R-:W-:Y:S05]  /*59b0*/  BSYNC B0 ;  /* 0x0000000000007941 */ /* 0x000fea0003800000 */
.L_x_13050:
[----:B------:R-:W0:Y:S01]  /*59c0*/  SYNCS.PHASECHK.TRANS64.TRYWAIT P4, [R70+URZ+0x324b0], R83 ;  /* 0x0324b053460075a7 */ /* 0x000e22000808017f */
[----:B------:R-:W-:Y:S04]  /*59d0*/  BSSY B0, `(.L_x_13052) ;  /* 0x0000002000007945 */ /* 0x000fe80003800000 */
[----:B0-----:R-:W-:Y:S05]  /*59e0*/  @!P4 BRA `(.L_x_13053) ;  /* 0x0000031c00acc947 */ /* 0x001fea0003800000 */
.L_x_13384:
[----:B------:R-:W-:Y:S05]  /*59f0*/  BSYNC B0 ;  /* 0x0000000000007941 */ /* 0x000fea0003800000 */
.L_x_13052:
[----:B------:R-:W-:Y:S01]  /*5a00*/  ULDC.64 UR4, c[0x0][0x328] ;  /* 0x0000ca0000047ab9 */ /* 0x000fe20000000a00 */
[----:B------:R-:W-:Y:S01]  /*5a10*/  IMAD.IADD R81, R81, 0x1, -R154 ;  /* 0x0000000151517824 */ /* 0x000fe200078e0a9a */
[----:B------:R-:W-:Y:S01]  /*5a20*/  BSSY B0, `(.L_x_13054) ;  /* 0x0000043000007945 */ /* 0x000fe20003800000 */
[----:B------:R-:W-:Y:S02]  /*5a30*/  IMAD R78, R78, UR4, RZ ;  /* 0x000000044e4e7c24 */ /* 0x000fe4000f8e02ff */
[----:B----4-:R-:W-:Y:S01]  /*5a40*/  IMAD.WIDE.U32 R4, R77, UR4, RZ ;  /* 0x000000044d047c25 */ /* 0x010fe2000f8e00ff */
[----:B------:R-:W-:-:S03]  /*5a50*/  ISETP.GE.AND P4, PT, R81, 0x1, PT ;  /* 0x000000015100780c */ /* 0x000fc60003f86270 */
[----:B------:R-:W-:Y:S01]  /*5a60*/  IMAD R77, R77, UR5, R78 ;  /* 0x000000054d4d7c24 */ /* 0x000fe2000f8e024e */
[----:B------:R-:W-:Y:S01]  /*5a70*/  ULDC.64 UR4, c[0x0][0x338] ;  /* 0x0000ce0000047ab9 */ /* 0x000fe20000000a00 */
[----:B------:R-:W-:Y:S02]  /*5a80*/  IMAD R7, R153, 0x6000, R167 ;  /* 0x0000600099077824 */ /* 0x000fe400078e02a7 */
        /* <DEDUP_REMOVED lines=13> */
[--C-:B------:R-:W-:Y:S01]  /*5b60*/  IMAD R34, R7, 0x2, R26.reuse ;  /* 0x0000000207227824 */ /* 0x100fe200078e021a */
[----:B------:R-:W-:Y:S01]  /*5b70*/  LEA.HI.X R32, R4, UR5, R9, 0x1, P5 ;  /* 0x0000000504207c11 */ /* 0x000fe2000a8f0c09 */
[----:B------:R0:W4:Y:S01]  /*5b80*/  SHFL.IDX PT, R35, R15, RZ, 0x1c1f ;  /* 0x001c1fff0f237589 */ /* 0x00012200000e0000 */
[----:B------:R-:W-:-:S03]  /*5b90*/  IMAD R36, R5, 0x2, R26 ;  /* 0x0000000205247824 */ /* 0x000fc600078e021a */
[----:B------:R0:W0:Y:S01]  /*5ba0*/  SHFL.IDX PT, R33, R32, RZ, 0x1c1f ;  /* 0x001c1fff20217589 */ /* 0x00002200000e0000 */
[----:B------:R-:W-:Y:S05]  /*5bb0*/  @!P4 BRA `(.L_x_13055) ;  /* 0x0000000000a4c947 */ /* 0x000fea0003800000 */
[----:B------:R-:W-:Y:S02]  /*5bc0*/  ISETP.NE.AND P5, PT, R63, RZ, PT ;  /* 0x000000ff3f00720c */ /* 0x000fe40003fa5270 */
[----:B---3--:R-:W-:-:S11]  /*5bd0*/  PRMT R14, R48, 0x8880, RZ ;  /* 0x00008880300e7816 */ /* 0x008fd600000000ff */
[----:B------:R-:W3:Y:S01]  /*5be0*/  @P5 LDS.128 R4, [R34] ;  /* 0x0000000022045984 */ /* 0x000ee20000000c00 */
[----:B--2-4-:R-:W-:-:S04]  /*5bf0*/  @P5 LEA R8, P4, R22, R35, 0x1 ;  /* 0x0000002316085211 */ /* 0x014fc800078808ff */
[----:B0-----:R-:W-:Y:S02]  /*5c00*/  @P5 LEA.HI.X R9, R22, R33, R23, 0x1, P4 ;  /* 0x0000002116095211 */ /* 0x001fe400020f0c17 */
[----:B------:R-:W-:-:S03]  /*5c10*/  ISETP.NE.AND P4, PT, R64, RZ, PT ;  /* 0x000000ff4000720c */ /* 0x000fc60003f85270 */
[----:B---3--:R-:W-:Y:S10]  /*5c20*/  @P5 ST.E.128 desc[UR44][R8.64], R4 ;  /* 0x0000000408005985 */ /* 0x008ff4000c101d2c */
[C---:B------:R-:W-:Y:S01]  /*5c30*/  @P4 LEA R10, P5, R152.reuse, R35, 0x1 ;  /* 0x00000023980a4211 */ /* 0x040fe200078a08ff */
[----:B------:R-:W0:Y:S03]  /*5c40*/  @P4 LDS.128 R4, [R36] ;  /* 0x0000000024044984 */ /* 0x000e260000000c00 */
[----:B------:R-:W-:-:S02]  /*5c50*/  @P4 LEA.HI.X R11, R152, R33, R155, 0x1, P5 ;  /* 0x00000021980b4211 */ /* 0x000fc400028f0c9b */
[----:B------:R-:W-:-:S03]  /*5c60*/  ISETP.NE.AND P5, PT, R65, RZ, PT ;  /* 0x000000ff4100720c */ /* 0x000fc60003fa5270 */
[----:B0-----:R-:W-:Y:S10]  /*5c70*/  @P4 ST.E.128 desc[UR44][R10.64], R4 ;  /* 0x000000040a004985 */ /* 0x001ff4000c101d2c */
[C---:B------:R-:W-:Y:S01]  /*5c80*/  @P5 LEA R12, P4, R163.reuse, R35, 0x1 ;  /* 0x00000023a30c5211 */ /* 0x040fe200078808ff */
[----:B------:R-:W0:Y:S03]  /*5c90*/  @P5 LDS.128 R4, [R34+0x3000] ;  /* 0x0030000022045984 */ /* 0x000e260000000c00 */
        /* <DEDUP_REMOVED lines=21> */
[----:B------:R-:W-:-:S03]  /*5df0*/  ISETP.GT.AND P4, PT, R14, -0x1, PT ;  /* 0xffffffff0e00780c */ /* 0x000fc60003f84270 */
[----:B0-----:R-:W-:Y:S10]  /*5e00*/  @P5 ST.E.128 desc[UR44][R8.64], R4 ;  /* 0x0000000408005985 */ /* 0x001ff4000c101d2c */
[C---:B------:R-:W-:Y:S01]  /*5e10*/  @!P4 LEA R10, P5, R164.reuse, R35, 0x1 ;  /* 0x00000023a40ac211 */ /* 0x040fe200078a08ff */
[----:B------:R-:W0:Y:S03]  /*5e20*/  @!P4 LDS.128 R4, [R36+0x9000] ;  /* 0x009000002404c984 */ /* 0x000e260000000c00 */
[----:B------:R-:W-:-:S05]  /*5e30*/  @!P4 LEA.HI.X R11, R164, R33, R180, 0x1, P5 ;  /* 0x00000021a40bc211 */ /* 0x000fca00028f0cb4 */
[----:B0-----:R0:W-:Y:S04]  /*5e40*/  @!P4 ST.E.128 desc[UR44][R10.64], R4 ;  /* 0x000000040a00c985 */ /* 0x0011e8000c101d2c */
.L_x_13055:
[----:B------:R-:W-:Y:S05]  /*5e50*/  BSYNC B0 ;  /* 0x0000000000007941 */ /* 0x000fea0003800000 */
.L_x_13054:
[----:B------:R-:W-:Y:S01]  /*5e60*/  ISETP.GE.AND P4, PT, R81, 0x41, PT ;  /* 0x000000415100780c */ /* 0x000fe20003f86270 */
[----:B0-----:R0:W0:Y:S01]  /*5e70*/  SHFL.IDX PT, R33, R32, 0x1, 0x1c1f ;  /* 0x003c1f0020217f89 */ /* 0x00102200000e0000 */
[----:B------:R-:W-:Y:S03]  /*5e80*/  BSSY B0, `(.L_x_13056) ;  /* 0x000002c000007945 */ /* 0x000fe60003800000 */
[----:B------:R-:W0:Y:S08]  /*5e90*/  SHFL.IDX PT, R15, R15, 0x1, 0x1c1f ;  /* 0x003c1f000f0f7f89 */ /* 0x000e3000000e0000 */
[----:B------:R-:W-:Y:S05]  /*5ea0*/  @!P4 BRA `(.L_x_13057) ;  /* 0x0000000000a4c947 */ /* 0x000fea0003800000 */
[----:B------:R-:W-:Y:S02]  /*5eb0*/  ISETP.NE.AND P5, PT, R63, RZ, PT ;  /* 0x000000ff3f00720c */ /* 0x000fe40003fa5270 */
[----:B---3--:R-:W-:-:S11]  /*5ec0*/  PRMT R14, R48, 0x8880, RZ ;  /* 0x00008880300e7816 */ /* 0x008fd600000000ff */
[----:B------:R-:W3:Y:S01]  /*5ed0*/  @P5 LDS.128 R4, [R34+0x2000] ;  /* 0x0020000022045984 */ /* 0x000ee20000000c00 */
[----:B0-2---:R-:W-:-:S04]  /*5ee0*/  @P5 LEA R8, P4, R22, R15, 0x1 ;  /* 0x0000000f16085211 */ /* 0x005fc800078808ff */
[----:B------:R-:W-:Y:S02]  /*5ef0*/  @P5 LEA.HI.X R9, R22, R33, R23, 0x1, P4 ;  /* 0x0000002116095211 */ /* 0x000fe400020f0c17 */
[----:B------:R-:W-:-:S03]  /*5f00*/  ISETP.NE.AND P4, PT, R64, RZ, PT ;  /* 0x000000ff4000720c */ /* 0x000fc60003f85270 */
[----:B---3--:R-:W-:Y:S10]  /*5f10*/  @P5 ST.E.128 desc[UR44][R8.64], R4 ;  /* 0x0000000408005985 */ /* 0x008ff4000c101d2c */
        /* <DEDUP_REMOVED lines=34> */
.L_x_13057:
[----:B------:R-:W-:Y:S05]  /*6140*/  BSYNC B0 ;  /* 0x0000000000007941 */ /* 0x000fea0003800000 */
.L_x_13056:
[----:B------:R-:W-:Y:S01]  /*6150*/  @!PT LDS RZ, [RZ] ;  /* 0x00000000fffff984 */ /* 0x000fe20000000800 */
[----:B------:R-:W-:Y:S01]  /*6160*/  @!PT LDS RZ, [RZ] ;  /* 0x00000000fffff984 */ /* 0x000fe20000000800 */
[----:B------:R-:W-:Y:S01]  /*6170*/  @!PT LDS RZ, [RZ] ;  /* 0x00000000fffff984 */ /* 0x000fe20000000800 */
[----:B------:R-:W-:Y:S01]  /*6180*/  @!PT LDS RZ, [RZ] ;  /* 0x00000000fffff984 */ /* 0x000fe20000000800 */
[----:B------:R5:W-:Y:S06]  /*6190*/  MEMBAR.ALL.CTA ;  /* 0x0000000000007992 */ /* 0x000bec0000008000 */
[----:B-----5:R-:W5:Y:S01]  /*61a0*/  FENCE.VIEW.ASYNC.S ;  /* 0x00000000000073c6 */ /* 0x020f620000000000 */
[----:B-1----:R-:W-:Y:S01]  /*61b0*/  @!P3 VIADD R70, R70, 0x324c0 ;  /* 0x000324c04646b836 */ /* 0x002fe20000000000 */
[----:B------:R-:W-:-:S04]  /*61c0*/  IADD3 R153, R153, 0x1, RZ ;  /* 0x0000000199997810 */ /* 0x000fc80007ffe0ff */
[----:B------:R-:W-:Y:S01]  /*61d0*/  @!P3 PRMT R70, RZ, 0x654, R70 ;  /* 0x00000654ff46b816 */ /* 0x000fe20000000046 */
[----:B-----5:R1:W-:Y:S06]  /*61e0*/  BAR.SYNC.DEFER_BLOCKING R213, 0x80 ;  /* 0x000200d50000751d */ /* 0x0203ec0000010000 */
[----:B------:R1:W-:Y:S01]  /*61f0*/  @!P3 SYNCS.ARRIVE.TRANS64.RED.A1T0 RZ, [R70+URZ], RZ ;  /* 0x000000ff46ffb9a7 */ /* 0x0003e2000810043f */
[----:B------:R-:W-:-:S04]  /*6200*/  ISETP.NE.AND P3, PT, R153, 0x2, PT ;  /* 0x000000029900780c */ /* 0x000fc80003f65270 */
[----:B0-----:R-:W-:Y:S02]  /*6210*/  SEL R5, RZ, 0x1, P3 ;  /* 0x00000001ff057807 */ /* 0x001fe40001800000 */
        /* <DEDUP_REMOVED lines=9> */
.L_x_12996:
[----:B------:R-:W0:Y:S01]  /*62b0*/  S2R R3, SR_SWINHI ;  /* 0x0000000000037919 */ /* 0x000e220000002f00 */
[----:B------:R-:W1:Y:S01]  /*62c0*/  LDC R13, c[0x0][0x448] ;  /* 0x00011200ff0d7b82 */ /* 0x000e620000000800 */
[----:B---3--:R-:W-:Y:S02]  /*62d0*/  IMAD.U32 R14, RZ, RZ, UR38 ;  /* 0x00000026ff0e7e24 */ /* 0x008fe4000f8e00ff */
[----:B------:R-:W-:Y:S01]  /*62e0*/  IMAD.MOV.U32 R15, RZ, RZ, 0x80 ;  /* 0x00000080ff0f7424 */ /* 0x000fe200078e00ff */
[----:B------:R-:W-:Y:S01]  /*62f0*/  STL [R1+0x50], R125 ;  /* 0x0000507d01007387 */ /* 0x000fe20000100800 */
[----:B------:R-:W-:Y:S02]  /*6300*/  IMAD.MOV.U32 R26, RZ, RZ, 0x100 ;  /* 0x00000100ff1a7424 */ /* 0x000fe400078e00ff */
[----:B------:R-:W-:Y:S01]  /*6310*/  IMAD.U32 R24, RZ, RZ, UR38 ;  /* 0x00000026ff187e24 */ /* 0x000fe2000f8e00ff */
[----:B------:R-:W3:Y:S01]  /*6320*/  LDC R12, c[0x0][0xa80] ;  /* 0x0002a000ff0c7b82 */ /* 0x000ee20000000800 */
[----:B------:R-:W-:Y:S01]  /*6330*/  IMAD.MOV.U32 R25, RZ, RZ, 0x80 ;  /* 0x00000080ff197424 */ /* 0x000fe200078e00ff */
[----:B------:R-:W-:Y:S01]  /*6340*/  STL.64 [R1+0x28], R14 ;  /* 0x0000280e01007387 */ /* 0x000fe20000100a00 */
[----:B------:R-:W-:-:S03]  /*6350*/  IMAD.U32 R72, RZ, RZ, UR37 ;  /* 0x00000025ff487e24 */ /* 0x000fc6000f8e00ff */
[----:B------:R-:W-:Y:S04]  /*6360*/  STL.64 [R1+0x30], R26 ;  /* 0x0000301a01007387 */ /* 0x000fe80000100a00 */
[----:B------:R-:W-:Y:S04]  /*6370*/  STL.128 [R1], R24 ;  /* 0x0000001801007387 */ /* 0x000fe80000100c00 */
[----:B------:R-:W-:Y:S04]  /*6380*/  STL.128 [R1+0x420], RZ ;  /* 0x000420ff01007387 */ /* 0x000fe80000100c00 */
[----:B------:R-:W-:Y:S04]  /*6390*/  STL.128 [R1+0x430], RZ ;  /* 0x000430ff01007387 */ /* 0x000fe80000100c00 */
[----:B------:R-:W-:Y:S01]  /*63a0*/  STL.128 [R1+0x210], RZ ;  /* 0x000210ff01007387 */ /* 0x000fe20000100c00 */
[----:B------:R-:W-:-:S02]  /*63b0*/  MOV R4, R148 ;  /* 0x0000009400047202 */ /* 0x000fc40000000f00 */
[----:B0-----:R-:W-:Y:S01]  /*63c0*/  MOV R5, R3 ;  /* 0x0000000300057202 */ /* 0x001fe20000000f00 */
[----:B---3--:R-:W-:Y:S01]  /*63d0*/  STL [R1+0x440], R12 ;  /* 0x0004400c01007387 */ /* 0x008fe20000100800 */
[C---:B--2---:R-:W-:Y:S02]  /*63e0*/  IADD3 R8, P1, R4.reuse, 0x32430, RZ ;  /* 0x0003243004087810 */ /* 0x044fe40007f3e0ff */
[C---:B------:R-:W-:Y:S01]  /*63f0*/  IADD3 R0, P3, R4.reuse, 0x32450, RZ ;  /* 0x0003245004007810 */ /* 0x040fe20007f7e0ff */
[----:B------:R-:W-:Y:S01]  /*6400*/  STL.128 [R1+0x220], RZ ;  /* 0x000220ff01007387 */ /* 0x000fe20000100c00 */
[C---:B------:R-:W-:Y:S01]  /*6410*/  IADD3 R6, P4, R4.reuse, 0x32460, RZ ;  /* 0x0003246004067810 */ /* 0x040fe20007f9e0ff */
[--C-:B------:R-:W-:Y:S01]  /*6420*/  IMAD.X R9, RZ, RZ, R5.reuse, P1 ;  /* 0x000000ffff097224 */ /* 0x100fe200008e0605 */
[----:B-1----:R-:W-:Y:S01]  /*6430*/  ISETP.NE.AND P1, PT, R13, 0x1, PT ;  /* 0x000000010d00780c */ /* 0x002fe20003f25270 */
[--C-:B------:R-:W-:Y:S01]  /*6440*/  IMAD.X R3, RZ, RZ, R5.reuse, P3 ;  /* 0x000000ffff037224 */ /* 0x100fe200018e0605 */
[----:B------:R-:W-:Y:S01]  /*6450*/  IADD3 R10, P2, R4, 0x32440, RZ ;  /* 0x00032440040a7810 */ /* 0x000fe20007f5e0ff */
[--C-:B------:R-:W-:Y:S01]  /*6460*/  IMAD.X R7, RZ, RZ, R5.reuse, P4 ;  /* 0x000000ffff077224 */ /* 0x100fe200020e0605 */
[----:B------:R-:W-:Y:S01]  /*6470*/  STL.64 [R1+0x18], R8 ;  /* 0x0000180801007387 */ /* 0x000fe20000100a00 */
[----:B------:R-:W-:Y:S01]  /*6480*/  IMAD.MOV.U32 R4, RZ, RZ, R0 ;  /* 0x000000ffff047224 */ /* 0x000fe200078e0000 */
[----:B------:R-:W-:Y:S01]  /*6490*/  IADD3 R72, P3, R72, 0x50, RZ ;  /* 0x0000005048487810 */ /* 0x000fe20007f7e0ff */
[----:B------:R-:W-:Y:S01]  /*64a0*/  IMAD.X R11, RZ, RZ, R5, P2 ;  /* 0x000000ffff0b7224 */ /* 0x000fe200010e0605 */
[----:B------:R-:W-:Y:S01]  /*64b0*/  MOV R5, R3 ;  /* 0x0000000300057202 */ /* 0x000fe20000000f00 */
[----:B------:R-:W-:Y:S01]  /*64c0*/  STL.128 [R1+0x230], RZ ;  /* 0x000230ff01007387 */ /* 0x000fe20000100c00 */
[----:B------:R-:W-:-:S03]  /*64d0*/  VIADD R3, R210, 0x7f ;  /* 0x0000007fd2037836 */ /* 0x000fc60000000000 */
[----:B------:R-:W0:Y:S01]  /*64e0*/  @P1 LDC R0, c[0x0][0x44c] ;  /* 0x00011300ff001b82 */ /* 0x000e220000000800 */
        /* <DEDUP_REMOVED lines=16> */
[----:B------:R-:W-:Y:S01]  /*65f0*/  IMAD.IADD R3, R194, 0x1, R3 ;  /* 0x00000001c2037824 */ /* 0x000fe200078e0203 */
[----:B0-----:R-:W-:Y:S02]  /*6600*/  ISETP.GE.AND P2, PT, R7, 0x1, PT ;  /* 0x000000010700780c */ /* 0x001fe40003f46270 */
        /* <DEDUP_REMOVED lines=25> */
.L_x_13059:
[----:B------:R-:W-:Y:S02]  /*67a0*/  IMAD.X R73, RZ, RZ, UR36, P3 ;  /* 0x00000024ff497e24 */ /* 0x000fe400098e06ff */
        /* <DEDUP_REMOVED lines=13> */
.L_x_13062:
[----:B------:R-:W-:-:S13]  /*6880*/  ISETP.NE.AND P0, PT, R7, 0x1, PT ;  /* 0x000000010700780c */ /* 0x000fda0003f05270 */
[----:B------:R-:W0:Y:S02]  /*6890*/  @P0 LDC.64 R4, c[0x0][0xae0] ;  /* 0x0002b800ff040b82 */ /* 0x000e240000000a00 */
[----:B0-----:R-:W-:-:S05]  /*68a0*/  @P0 IMAD.HI.U32 R4, R0, R4, RZ ;  /* 0x0000000400040227 */ /* 0x001fca00078e00ff */
[----:B------:R-:W-:-:S07]  /*68b0*/  @P0 SHF.R.U32.HI R0, RZ, R5, R4 ;  /* 0x00000005ff000219 */ /* 0x000fce0000011604 */
.L_x_13063:
[----:B------:R-:W-:Y:S05]  /*68c0*/  BSYNC B0 ;  /* 0x0000000000007941 */ /* 0x000fea0003800000 */
.L_x_13061:
[----:B------:R-:W-:-:S05]  /*68d0*/  IMAD R3, R0, R7, R7 ;  /* 0x0000000700037224 */ /* 0x000fca00078e0207 */
[----:B------:R-:W-:-:S07]  /*68e0*/  VIMNMX R6, R6, R3, PT ;  /* 0x0000000306067248 */ /* 0x000fce0003fe0100 */
.L_x_13060:
        /* <DEDUP_REMOVED lines=11> */
[----:B------:R-:W-:-:S05]  /*69a0*/  IMAD.IADD R0, R173, 0x1, R0 ;  /* 0x00000001ad007824 */ /* 0x000fca00078e0200 */
        /* <DEDUP_REMOVED lines=12> */
.L_x_13066:
[----:B------:R-:W-:-:S13]  /*6a70*/  ISETP.NE.AND P0, PT, R7, 0x1, PT ;  /* 0x000000010700780c */ /* 0x000fda0003f05270 */
[----:B------:R-:W0:Y:S02]  /*6a80*/  @P0 LDC.64 R4, c[0x0][0xae0] ;  /* 0x0002b800ff040b82 */ /* 0x000e240000000a00 */
[----:B0-----:R-:W-:-:S05]  /*6a90*/  @P0 IMAD.HI.U32 R4, R0, R4, RZ ;  /* 0x0000000400040227 */ /* 0x001fca00078e00ff */
[----:B------:R-:W-:-:S07]  /*6aa0*/  @P0 SHF.R.U32.HI R0, RZ, R5, R4 ;  /* 0x00000005ff000219 */ /* 0x000fce0000011604 */
.L_x_13067:
[----:B------:R-:W-:Y:S05]  /*6ab0*/  BSYNC B0 ;  /* 0x0000000000007941 */ /* 0x000fea0003800000 */
.L_x_13065:
[----:B------:R-:W-:-:S05]  /*6ac0*/  IMAD R0, R0, R7, RZ ;  /* 0x0000000700007224 */ /* 0x000fca00078e02ff */
[----:B------:R-:W-:-:S07]  /*6ad0*/  VIMNMX R3, R3, R0, !PT ;  /* 0x0000000003037248 */ /* 0x000fce0007fe0100 */
.L_x_13064:
        /* <DEDUP_REMOVED lines=9> */
[----:B------:R-:W-:Y:S01]  /*6b70*/  UMOV UR4, 0xffffffff ;  /* 0xffffffff00047882 */ /* 0x000fe20000000000 */
[----:B------:R-:W-:Y:S02]  /*6b80*/  IMAD.U32 R18, RZ, RZ, UR37 ;  /* 0x00000025ff127e24 */ /* 0x000fe4000f8e00ff */
[----:B------:R-:W-:Y:S01]  /*6b90*/  IMAD.U32 R24, RZ, RZ, UR37 ;  /* 0x00000025ff187e24 */ /* 0x000fe2000f8e00ff */
[----:B------:R-:W-:Y:S01]  /*6ba0*/  IADD3 R32, P0, R32, 0x88, RZ ;  /* 0x0000008820207810 */ /* 0x000fe20007f1e0ff */
[----:B----4-:R-:W-:Y:S01]  /*6bb0*/  IMAD.U32 R35, RZ, RZ, UR37 ;  /* 0x00000025ff237e24 */ /* 0x010fe2000f8e00ff */
[----:B------:R-:W-:Y:S02]  /*6bc0*/  IADD3 R18, P1, R18, 0x78, RZ ;  /* 0x0000007812127810 */ /* 0x000fe40007f3e0ff */
[----:B------:R-:W-:Y:S01]  /*6bd0*/  IADD3 R24, P2, R24, 0x58, RZ ;  /* 0x0000005818187810 */ /* 0x000fe20007f5e0ff */
[----:B------:R-:W-:Y:S01]  /*6be0*/  IMAD.X R33, RZ, RZ, UR36, P0 ;  /* 0x00000024ff217e24 */ /* 0x000fe200080e06ff */
[----:B------:R-:W-:Y:S01]  /*6bf0*/  IADD3 R35, P3, R35, 0x60, RZ ;  /* 0x0000006023237810 */ /* 0x000fe20007f7e0ff */
[----:B------:R-:W-:-:S02]  /*6c00*/  IMAD.X R19, RZ, RZ, UR36, P1 ;  /* 0x00000024ff137e24 */ /* 0x000fc400088e06ff */
[----:B------:R-:W-:Y:S02]  /*6c10*/  IMAD.X R25, RZ, RZ, UR36, P2 ;  /* 0x00000024ff197e24 */ /* 0x000fe400090e06ff */
[----:B------:R-:W-:Y:S01]  /*6c20*/  IMAD.X R44, RZ, RZ, UR36, P3 ;  /* 0x00000024ff2c7e24 */ /* 0x000fe200098e06ff */
[----:B0-----:R-:W-:Y:S07]  /*6c30*/  BRA.DIV UR4, `(.L_x_13069) ;  /* 0x0000030e042c7947 */ /* 0x001fee000b800000 */
[----:B------:R-:W3:Y:S04]  /*6c40*/  LDL R0, [R1+0x474] ;  /* 0x0004740001007983 */ /* 0x000ee80000100800 */
[----:B---3--:R0:W1:Y:S02]  /*6c50*/  SHFL.IDX PT, R14, R0, RZ, 0x1f ;  /* 0x00001fff000e7589 */ /* 0x00806400000e0000 */
.L_x_13387:
[----:B01----:R-:W-:Y:S01]  /*6c60*/  LEA.HI R0, R14, R14, RZ, 0x1 ;  /* 0x0000000e0e007211 */ /* 0x003fe200078f08ff */
[C---:B------:R-:W-:Y:S01]  /*6c70*/  VIADD R27, R148.reuse, 0x18400 ;  /* 0x00018400941b7836 */ /* 0x040fe20000000000 */
[----:B------:R-:W-:Y:S01]  /*6c80*/  STL.128 [R1+0x90], RZ ;  /* 0x000090ff01007387 */ /* 0x000fe20000100c00 */
[----:B------:R-:W-:Y:S01]  /*6c90*/  VIADD R8, R148, 0x400 ;  /* 0x0000040094087836 */ /* 0x000fe20000000000 */
[----:B------:R-:W-:Y:S01]  /*6ca0*/  LOP3.LUT R3, R0, 0x7fffe, RZ, 0xc0, !PT ;  /* 0x0007fffe00037812 */ /* 0x000fe200078ec0ff */
[----:B------:R-:W-:Y:S01]  /*6cb0*/  IMAD.MOV.U32 R4, RZ, RZ, 0x1 ;  /* 0x00000001ff047424 */ /* 0x000fe200078e00ff */
[----:B------:R-:W-:Y:S01]  /*6cc0*/  STL.128 [R1+0xa0], RZ ;  /* 0x0000a0ff01007387 */ /* 0x000fe20000100c00 */
[----:B------:R-:W-:Y:S01]  /*6cd0*/  IMAD.MOV.U32 R5, RZ, RZ, RZ ;  /* 0x000000ffff057224 */ /* 0x000fe200078e00ff */
[----:B------:R-:W-:Y:S01]  /*6ce0*/  IADD3 R0, R14, -R3, RZ ;  /* 0x800000030e007210 */ /* 0x000fe20007ffe0ff */
[----:B------:R-:W-:Y:S01]  /*6cf0*/  VIADD R3, R148, 0x1c400 ;  /* 0x0001c40094037836 */ /* 0x000fe20000000000 */
[----:B------:R-:W-:Y:S01]  /*6d00*/  SHF.R.U32.HI R8, RZ, 0x4, R8 ;  /* 0x00000004ff087819 */ /* 0x000fe20000011608 */
[----:B------:R-:W-:Y:S01]  /*6d10*/  IMAD.MOV.U32 R6, RZ, RZ, 0x1 ;  /* 0x00000001ff067424 */ /* 0x000fe200078e00ff */
[----:B------:R-:W-:Y:S01]  /*6d20*/  STL.128 [R1+0xb0], RZ ;  /* 0x0000b0ff01007387 */ /* 0x000fe20000100c00 */
[----:B------:R-:W-:Y:S01]  /*6d30*/  IMAD R0, R0, 0x2000, R27 ;  /* 0x0000200000007824 */ /* 0x000fe200078e021b */
[----:B------:R-:W-:Y:S01]  /*6d40*/  SHF.R.U32.HI R3, RZ, 0x4, R3 ;  /* 0x00000004ff037819 */ /* 0x000fe20000011603 */
[----:B------:R-:W-:Y:S01]  /*6d50*/  IMAD.MOV.U32 R7, RZ, RZ, RZ ;  /* 0x000000ffff077224 */ /* 0x000fe200078e00ff */
[----:B------:R-:W-:Y:S01]  /*6d60*/  LOP3.LUT R8, R8, 0x3fff, RZ, 0xc0, !PT ;  /* 0x00003fff08087812 */ /* 0x000fe200078ec0ff */
[----:B------:R-:W-:Y:S01]  /*6d70*/  VIADD R9, R0, 0xa000 ;  /* 0x0000a00000097836 */ /* 0x000fe20000000000 */
[----:B------:R-:W-:Y:S01]  /*6d80*/  LOP3.LUT R3, R3, 0x3fff, RZ, 0xc0, !PT ;  /* 0x00003fff03037812 */ /* 0x000fe200078ec0ff */
[----:B--2---:R-:W-:Y:S01]  /*6d90*/  IMAD.MOV.U32 R10, RZ, RZ, 0x1 ;  /* 0x00000001ff0a7424 */ /* 0x004fe200078e00ff */
[----:B------:R-:W-:Y:S01]  /*6da0*/  SHF.R.U32.HI R0, RZ, 0x4, R0 ;  /* 0x00000004ff007819 */ /* 0x000fe20000011600 */
[----:B------:R0:W-:Y:S01]  /*6db0*/  STL.128 [R1+0x60], R4 ;  /* 0x0000600401007387 */ /* 0x0001e20000100c00 */
[----:B------:R-:W-:Y:S01]  /*6dc0*/  SHF.R.U32.HI R9, RZ, 0x4, R9 ;  /* 0x00000004ff097819 */ /* 0x000fe20000011609 */
[----:B------:R-:W-:Y:S01]  /*6dd0*/  IMAD.MOV.U32 R11, RZ, RZ, RZ ;  /* 0x000000ffff0b7224 */ /* 0x000fe200078e00ff */
[----:B------:R-:W-:Y:S01]  /*6de0*/  LOP3.LUT R3, R3, 0x10000, RZ, 0xfc, !PT ;  /* 0x0001000003037812 */ /* 0x000fe200078efcff */
[----:B------:R-:W-:Y:S01]  /*6df0*/  STL.128 [R1+0xc0], RZ ;  /* 0x0000c0ff01007387 */ /* 0x000fe20000100c00 */
[----:B------:R-:W-:Y:S01]  /*6e00*/  LOP3.LUT R9, R9, 0x3fff, RZ, 0xc0, !PT ;  /* 0x00003fff09097812 */ /* 0x000fe200078ec0ff */
[----:B------:R-:W-:Y:S01]  /*6e10*/  IMAD.U32 R34, RZ, RZ, UR37 ;  /* 0x00000025ff227e24 */ /* 0x000fe2000f8e00ff */
[----:B------:R-:W-:Y:S01]  /*6e20*/  LOP3.LUT R0, R0, 0x3fff, RZ, 0xc0, !PT ;  /* 0x00003fff00007812 */ /* 0x000fe200078ec0ff */
[----:B------:R1:W-:Y:S01]  /*6e30*/  STL.64 [R1+0x70], R10 ;  /* 0x0000700a01007387 */ /* 0x0003e20000100a00 */
[----:B------:R-:W-:Y:S01]  /*6e40*/  LOP3.LUT R9, R9, 0x10000, RZ, 0xfc, !PT ;  /* 0x0001000009097812 */ /* 0x000fe200078efcff */
[----:B------:R-:W-:Y:S01]  /*6e50*/  IMAD.U32 R36, RZ, RZ, UR37 ;  /* 0x00000025ff247e24 */ /* 0x000fe2000f8e00ff */
[----:B------:R-:W-:Y:S01]  /*6e60*/  LOP3.LUT P0, RZ, R27, 0x1bf, RZ, 0xc0, !PT ;  /* 0x000001bf1bff7812 */ /* 0x000fe2000780c0ff */
[----:B------:R-:W-:Y:S01]  /*6e70*/  STL.128 [R1+0xd0], RZ ;  /* 0x0000d0ff01007387 */ /* 0x000fe20000100c00 */
[----:B------:R-:W-:Y:S01]  /*6e80*/  IMAD.U32 R37, RZ, RZ, UR37 ;  /* 0x00000025ff257e24 */ /* 0x000fe2000f8e00ff */
[----:B------:R-:W-:Y:S01]  /*6e90*/  IADD3 R34, P5, R34, 0x68, RZ ;  /* 0x0000006822227810 */ /* 0x000fe20007fbe0ff */
[----:B------:R-:W-:Y:S01]  /*6ea0*/  IMAD.U32 R43, RZ, RZ, UR37 ;  /* 0x00000025ff2b7e24 */ /* 0x000fe2000f8e00ff */
[C---:B0-----:R-:W-:Y:S01]  /*6eb0*/  LOP3.LUT R6, R8.reuse, 0x3000000, RZ, 0xfc, !PT ;  /* 0x0300000008067812 */ /* 0x041fe200078efcff */
[----:B------:R-:W-:Y:S01]  /*6ec0*/  IMAD.MOV.U32 R4, RZ, RZ, R3 ;  /* 0x000000ffff047224 */ /* 0x000fe200078e0003 */
[----:B------:R-:W-:Y:S01]  /*6ed0*/  MOV R5, 0x40000040 ;  /* 0x4000004000057802 */ /* 0x000fe20000000f00 */
[----:B------:R-:W-:Y:S01]  /*6ee0*/  IMAD.MOV.U32 R7, RZ, RZ, 0x40000040 ;  /* 0x40000040ff077424 */ /* 0x000fe200078e00ff */
[----:B------:R-:W-:Y:S01]  /*6ef0*/  LOP3.LUT R8, R8, 0x10000, RZ, 0xfc, !PT ;  /* 0x0001000008087812 */ /* 0x000fe200078efcff */
[----:B-1----:R-:W-:Y:S01]  /*6f00*/  IMAD.MOV.U32 R11, RZ, RZ, 0x40000040 ;  /* 0x40000040ff0b7424 */ /* 0x002fe200078e00ff */
[----:B------:R-:W-:Y:S01]  /*6f10*/  LOP3.LUT R10, R0, 0x10000, RZ, 0xfc, !PT ;  /* 0x00010000000a7812 */ /* 0x000fe200078efcff */
[----:B------:R-:W-:Y:S01]  /*6f20*/  STL.128 [R1+0xe0], RZ ;  /* 0x0000e0ff01007387 */ /* 0x000fe20000100c00 */
[----:B------:R-:W-:Y:S01]  /*6f30*/  IMAD.U32 R47, RZ, RZ, UR37 ;  /* 0x00000025ff2f7e24 */ /* 0x000fe2000f8e00ff */
[----:B------:R-:W-:Y:S01]  /*6f40*/  IADD3.X R45, RZ, UR36, RZ, P5, !PT ;  /* 0x00000024ff2d7c10 */ /* 0x000fe2000affe4ff */
[----:B------:R-:W-:Y:S01]  /*6f50*/  IMAD.U32 R40, RZ, RZ, UR37 ;  /* 0x00000025ff287e24 */ /* 0x000fe2000f8e00ff */
[----:B------:R0:W-:Y:S01]  /*6f60*/  STL.128 [R1+0x80], R4 ;  /* 0x0000800401007387 */ /* 0x0001e20000100c00 */
[----:B------:R-:W-:Y:S01]  /*6f70*/  IADD3 R36, P4, R36, 0x70, RZ ;  /* 0x0000007024247810 */ /* 0x000fe20007f9e0ff */
[----:B------:R-:W-:Y:S01]  /*6f80*/  BSSY B6, `(.L_x_13070) ;  /* 0x000001f000067945 */ /* 0x000fe20003800000 */
[----:B------:R-:W-:Y:S01]  /*6f90*/  IADD3 R37, P3, R37, 0x80, RZ ;  /* 0x0000008025257810 */ /* 0x000fe20007f7e0ff */
[----:B------:R1:W-:Y:S01]  /*6fa0*/  STL.64 [R1+0x78], R10 ;  /* 0x0000780a01007387 */ /* 0x0003e20000100a00 */
[----:B------:R-:W-:Y:S01]  /*6fb0*/  IADD3 R43, P2, R43, 0x90, RZ ;  /* 0x000000902b2b7810 */ /* 0x000fe20007f5e0ff */
[----:B------:R-:W-:Y:S01]  /*6fc0*/  IMAD.X R49, RZ, RZ, UR36, P4 ;  /* 0x00000024ff317e24 */ /* 0x000fe2000a0e06ff */
[----:B------:R-:W-:Y:S01]  /*6fd0*/  IADD3 R47, P1, R47, 0xf0, RZ ;  /* 0x000000f02f2f7810 */ /* 0x000fe20007f3e0ff */
[----:B------:R-:W-:Y:S01]  /*6fe0*/  IMAD.X R48, RZ, RZ, UR36, P3 ;  /* 0x00000024ff307e24 */ /* 0x000fe200098e06ff */
[----:B------:R-:W-:Y:S01]  /*6ff0*/  IADD3 R40, P5, R40, 0xf8, RZ ;  /* 0x000000f828287810 */ /* 0x000fe20007fbe0ff */
[----:B------:R-:W-:-:S02]  /*7000*/  IMAD.X R42, RZ, RZ, UR36, P2 ;  /* 0x00000024ff2a7e24 */ /* 0x000fc400090e06ff */
[----:B------:R-:W-:Y:S02]  /*7010*/  IMAD.X R46, RZ, RZ, UR36, P1 ;  /* 0x00000024ff2e7e24 */ /* 0x000fe400088e06ff */
[----:B------:R-:W-:Y:S02]  /*7020*/  IMAD.X R39, RZ, RZ, UR36, P5 ;  /* 0x00000024ff277e24 */ /* 0x000fe4000a8e06ff */
[----:B0-----:R-:W-:Y:S02]  /*7030*/  IMAD.MOV.U32 R6, RZ, RZ, R8 ;  /* 0x000000ffff067224 */ /* 0x001fe400078e0008 */
[----:B------:R-:W-:-:S05]  /*7040*/  IMAD.MOV.U32 R4, RZ, RZ, R9 ;  /* 0x000000ffff047224 */ /* 0x000fca00078e0009 */
[----:B------:R1:W-:Y:S01]  /*7050*/  STL.128 [R1+0xf0], R4 ;  /* 0x0000f00401007387 */ /* 0x0003e20000100c00 */
        /* <DEDUP_REMOVED lines=17> */
.L_x_13071:
[----:B------:R-:W-:Y:S05]  /*7170*/  BSYNC B6 ;  /* 0x0000000000067941 */ /* 0x000fea0003800000 */
.L_x_13070:
[----:B------:R-:W0:Y:S01]  /*7180*/  S2R R26, SR_TID.X ;  /* 0x00000000001a7919 */ /* 0x000e220000002100 */
[----:B-1----:R-:W1:Y:S01]  /*7190*/  LDC.64 R10, c[0x0][0xad0] ;  /* 0x0002b400ff0a7b82 */ /* 0x002e620000000a00 */
[----:B------:R-:W-:Y:S01]  /*71a0*/  UIADD3 UR5, UP0, UR37, 0x100, URZ ;  /* 0x0000010025057890 */ /* 0x000fe2000ff1e03f */
[----:B------:R-:W-:Y:S01]  /*71b0*/  IMAD.MOV.U32 R8, RZ, RZ, RZ ;  /* 0x000000ffff087224 */ /* 0x000fe200078e00ff */
[----:B------:R-:W-:Y:S01]  /*71c0*/  STL.64 [R1+0x110], R24 ;  /* 0x0001101801007387 */ /* 0x000fe20000100a00 */
[----:B------:R-:W-:Y:S01]  /*71d0*/  IMAD.U32 R0, RZ, RZ, UR37 ;  /* 0x00000025ff007e24 */ /* 0x000fe2000f8e00ff */
[----:B------:R-:W-:Y:S01]  /*71e0*/  UIADD3.X UR6, URZ, UR36, URZ, UP0, !UPT ;  /* 0x000000243f067290 */ /* 0x000fe200087fe43f */
[----:B------:R-:W-:Y:S01]  /*71f0*/  IMAD.U32 R38, RZ, RZ, UR37 ;  /* 0x00000025ff267e24 */ /* 0x000fe2000f8e00ff */
[----:B------:R-:W-:Y:S01]  /*7200*/  UIADD3 UR4, UP0, UR37, 0x14c, URZ ;  /* 0x0000014c25047890 */ /* 0x000fe2000ff1e03f */
[----:B------:R-:W2:Y:S01]  /*7210*/  LDC.64 R20, c[0x0][0xad8] ;  /* 0x0002b600ff147b82 */ /* 0x000ea20000000a00 */
[----:B------:R-:W-:Y:S01]  /*7220*/  IMAD.U32 R12, RZ, RZ, UR5 ;  /* 0x00000005ff0c7e24 */ /* 0x000fe2000f8e00ff */
[----:B------:R-:W-:Y:S01]  /*7230*/  STL.64 [R1+0x100], R228 ;  /* 0x000100e401007387 */ /* 0x000fe20000100a00 */
[----:B------:R-:W-:Y:S01]  /*7240*/  UIADD3.X UR5, URZ, UR36, URZ, UP0, !UPT ;  /* 0x000000243f057290 */ /* 0x000fe200087fe43f */
[----:B------:R-:W-:Y:S01]  /*7250*/  IMAD.U32 R13, RZ, RZ, UR6 ;  /* 0x00000006ff0d7e24 */ /* 0x000fe2000f8e00ff */
[----:B------:R-:W-:Y:S01]  /*7260*/  IADD3 R38, P2, R38, 0x118, RZ ;  /* 0x0000011826267810 */ /* 0x000fe20007f5e0ff */
[----:B------:R-:W-:Y:S01]  /*7270*/  IMAD.U32 R14, RZ, RZ, UR4 ;  /* 0x00000004ff0e7e24 */ /* 0x000fe2000f8e00ff */
[----:B------:R-:W-:Y:S01]  /*7280*/  STL.U8 [R1+0x118], RZ ;  /* 0x000118ff01007387 */ /* 0x000fe20000100000 */
[----:B------:R-:W3:Y:S01]  /*7290*/  LDC.64 R50, c[0x0][0xae0] ;  /* 0x0002b800ff327b82 */ /* 0x000ee20000000a00 */
[----:B------:R-:W-:Y:S01]  /*72a0*/  IMAD.U32 R15, RZ, RZ, UR5 ;  /* 0x00000005ff0f7e24 */ /* 0x000fe2000f8e00ff */
[----:B------:R-:W-:Y:S01]  /*72b0*/  ULDC UR4, c[0x0][0x3f4] ;  /* 0x0000fd0000047ab9 */ /* 0x000fe20000000800 */
[----:B------:R-:W-:Y:S01]  /*72c0*/  STL.64 [R1+0x108], R12 ;  /* 0x0001080c01007387 */ /* 0x000fe20000100a00 */
[----:B------:R-:W-:Y:S01]  /*72d0*/  ISETP.LT.AND P0, PT, RZ, UR4, PT ;  /* 0x00000004ff007c0c */ /* 0x000fe2000bf01270 */
[----:B------:R-:W-:-:S02]  /*72e0*/  IMAD.U32 R3, RZ, RZ, UR37 ;  /* 0x00000025ff037e24 */ /* 0x000fc4000f8e00ff */
[----:B------:R-:W-:Y:S01]  /*72f0*/  STL.64 [R1+0x150], R14 ;  /* 0x0001500e01007387 */ /* 0x000fe20000100a00 */
[----:B------:R-:W4:Y:S01]  /*7300*/  LDC R6, c[0x0][0x450] ;  /* 0x00011400ff067b82 */ /* 0x000f220000000800 */
[----:B-1----:R-:W-:Y:S02]  /*7310*/  IMAD.MOV.U32 R30, RZ, RZ, R11 ;  /* 0x000000ffff1e7224 */ /* 0x002fe400078e000b */
[----:B------:R-:W-:Y:S02]  /*7320*/  IMAD.MOV.U32 R7, RZ, RZ, R10 ;  /* 0x000000ffff077224 */ /* 0x000fe400078e000a */
[----:B0-----:R-:W-:-:S03]  /*7330*/  VIADD R227, R26, 0xffffff80 ;  /* 0xffffff801ae37836 */ /* 0x001fc60000000000 */
[----:B------:R-:W4:Y:S01]  /*7340*/  LDC.64 R4, c[0x0][0x448] ;  /* 0x00011200ff047b82 */ /* 0x000f220000000a00 */
[----:B--2---:R-:W-:Y:S01]  /*7350*/  IMAD.MOV.U32 R9, RZ, RZ, R21 ;  /* 0x000000ffff097224 */ /* 0x004fe200078e0015 */
[----:B------:R-:W-:Y:S01]  /*7360*/  MOV R31, R20 ;  /* 0x00000014001f7202 */ /* 0x000fe20000000f00 */
[----:B------:R-:W-:Y:S01]  /*7370*/  STL [R1+0x11c], R227 ;  /* 0x00011ce301007387 */ /* 0x000fe20000100800 */
[----:B---3--:R-:W-:-:S03]  /*7380*/  IMAD.MOV.U32 R10, RZ, RZ, R50 ;  /* 0x000000ffff0a7224 */ /* 0x008fc600078e0032 */
[----:B------:R0:W-:Y:S01]  /*7390*/  STL.128 [R1+0x120], R28 ;  /* 0x0001201c01007387 */ /* 0x0001e20000100c00 */
[----:B------:R-:W-:Y:S02]  /*73a0*/  IMAD.MOV.U32 R11, RZ, RZ, R51 ;  /* 0x000000ffff0b7224 */ /* 0x000fe400078e0033 */
[----:B------:R-:W-:-:S03]  /*73b0*/  IMAD.X R51, RZ, RZ, UR36, P2 ;  /* 0x00000024ff337e24 */ /* 0x000fc600090e06ff */
[----:B------:R1:W-:Y:S04]  /*73c0*/  STL.128 [R1+0x130], R8 ;  /* 0x0001300801007387 */ /* 0x0003e80000100c00 */
[----:B----4-:R1:W-:Y:S01]  /*73d0*/  STL.128 [R1+0x140], R4 ;  /* 0x0001400401007387 */ /* 0x0103e20000100c00 */
[----:B0-----:R-:W-:Y:S01]  /*73e0*/  IMAD.U32 R31, RZ, RZ, UR37 ;  /* 0x00000025ff1f7e24 */ /* 0x001fe2000f8e00ff */
[----:B------:R-:W-:Y:S02]  /*73f0*/  IADD3 R30, P1, R0, 0x11c, RZ ;  /* 0x0000011c001e7810 */ /* 0x000fe40007f3e0ff */
[----:B------:R-:W-:Y:S02]  /*7400*/  IADD3 R29, P3, R3, 0x108, RZ ;  /* 0x00000108031d7810 */ /* 0x000fe40007f7e0ff */
[----:B------:R-:W-:Y:S01]  /*7410*/  IADD3 R31, P4, R31, 0x150, RZ ;  /* 0x000001501f1f7810 */ /* 0x000fe20007f9e0ff */
[----:B------:R-:W-:Y:S01]  /*7420*/  IMAD.X R41, RZ, RZ, UR36, P1 ;  /* 0x00000024ff297e24 */ /* 0x000fe200088e06ff */
[----:B------:R-:W-:-:S03]  /*7430*/  IADD3.X R50, RZ, UR36, RZ, P3, !PT ;  /* 0x00000024ff327c10 */ /* 0x000fc60009ffe4ff */
[----:B------:R-:W-:Y:S01]  /*7440*/  IMAD.X R52, RZ, RZ, UR36, P4 ;  /* 0x00000024ff347e24 */ /* 0x000fe2000a0e06ff */
[----:B------:R-:W-:Y:S07]  /*7450*/  @P0 BRA `(.L_x_13072) ;  /* 0x0000000000400947 */ /* 0x000fee0003800000 */
[----:B------:R-:W2:Y:S02]  /*7460*/  LDL R3, [R1+0x204] ;  /* 0x0002040001037983 */ /* 0x000ea40000100800 */
[----:B--2---:R-:W-:-:S04]  /*7470*/  LEA.HI R0, R3, R3, RZ, 0x1 ;  /* 0x0000000303007211 */ /* 0x004fc800078f08ff */
[----:B------:R-:W-:-:S05]  /*7480*/  LOP3.LUT R0, R0, 0xfffffffe, RZ, 0xc0, !PT ;  /* 0xfffffffe00007812 */ /* 0x000fca00078ec0ff */
[----:B------:R-:W-:-:S05]  /*7490*/  IMAD.IADD R0, R3, 0x1, -R0 ;  /* 0x0000000103007824 */ /* 0x000fca00078e0a00 */
[----:B------:R-:W-:-:S04]  /*74a0*/  SHF.L.U32 R3, R0, 0x1f, RZ ;  /* 0x0000001f00037819 */ /* 0x000fc800000006ff */
[----:B------:R0:W2:Y:S03]  /*74b0*/  SYNCS.PHASECHK.TRANS64.TRYWAIT P0, [R148+URZ+0x32400], R3 ;  /* 0x03240003940075a7 */ /* 0x0000a6000800017f */
[----:B--2---:R-:W-:Y:S05]  /*74c0*/  @!P0 NANOSLEEP.SYNCS 0x989680 ;  /* 0x009896800000895d */ /* 0x004fea0003900000 */
[----:B------:R-:W2:Y:S01]  /*74d0*/  @!P0 SYNCS.PHASECHK.TRANS64 P0, [R148+URZ+0x32400], R3 ;  /* 0x03240003940085a7 */ /* 0x000ea2000800007f */
[----:B------:R-:W-:Y:S04]  /*74e0*/  BSSY B0, `(.L_x_13073) ;  /* 0x0000006000007945 */ /* 0x000fe80003800000 */
[----:B--2---:R-:W-:Y:S05]  /*74f0*/  @P0 BRA `(.L_x_13074) ;  /* 0x0000000000100947 */ /* 0x004fea0003800000 */
.L_x_13075:
[----:B--2---:R2:W3:Y:S02]  /*7500*/  SYNCS.PHASECHK.TRANS64.TRYWAIT P0, [R148+URZ+0x32400], R3 ;  /* 0x03240003940075a7 */ /* 0x0044e4000800017f */
[----:B---3--:R-:W-:Y:S05]  /*7510*/  @!P0 NANOSLEEP.SYNCS 0x989680 ;  /* 0x009896800000895d */ /* 0x008fea0003900000 */
[----:B------:R-:W3:Y:S02]  /*7520*/  @!P0 SYNCS.PHASECHK.TRANS64 P0, [R148+URZ+0x32400], R3 ;  /* 0x03240003940085a7 */ /* 0x000ee4000800007f */
[----:B---3--:R-:W-:Y:S05]  /*7530*/  @!P0 BRA `(.L_x_13075) ;  /* 0xfffffffc00f08947 */ /* 0x008fea000383ffff */
.L_x_13074:
[----:B------:R-:W-:Y:S05]  /*7540*/  BSYNC B0 ;  /* 0x0000000000007941 */ /* 0x000fea0003800000 */
.L_x_13073:
[----:B------:R-:W-:Y:S05]  /*7550*/  BRA `(.L_x_13076) ;  /* 0x0000002800dc7947 */ /* 0x000fea0003800000 */
.L_x_13072:
[----:B------:R-:W-:Y:S01]  /*7560*/  LOP3.LUT P0, RZ, R27, 0x3ff, RZ, 0xc0, !PT ;  /* 0x000003ff1bff7812 */ /* 0x000fe2000780c0ff */
[----:B------:R-:W-:Y:S01]  /*7570*/  ULDC.64 UR4, c[0x0][0x3f8] ;  /* 0x0000fe0000047ab9 */ /* 0x000fe20000000a00 */
[----:B-1---5:R-:W-:Y:S01]  /*7580*/  SHF.R.S32.HI R5, RZ, 0x1f, R2 ;  /* 0x0000001fff057819 */ /* 0x022fe20000011402 */
        /* <DEDUP_REMOVED lines=27> */
.L_x_13078:
[----:B------:R-:W-:Y:S05]  /*7740*/  BSYNC B6 ;  /* 0x0000000000067941 */ /* 0x000fea0003800000 */
.L_x_13077:
[----:B------:R-:W2:Y:S01]  /*7750*/  LDL R3, [R1+0x50] ;  /* 0x0000500001037983 */ /* 0x000ea20000100800 */
[----:B------:R-:W-:Y:S01]  /*7760*/  ULDC.U8 UR4, c[0x0][0x410] ;  /* 0x0001040000047ab9 */ /* 0x000fe20000000000 */
[----:B------:R-:W-:Y:S01]  /*7770*/  BSSY B0, `(.L_x_13079) ;  /* 0x000028d000007945 */ /* 0x000fe20003800000 */
[----:B------:R-:W-:Y:S01]  /*7780*/  ISETP.NE.AND P0, PT, RZ, UR4, PT ;  /* 0x00000004ff007c0c */ /* 0x000fe2000bf05270 */
[----:B--2---:R-:W-:-:S12]  /*7790*/  IMAD R0, R3, 0x80, R154 ;  /* 0x0000008003007824 */ /* 0x004fd800078e029a */
[----:B------:R-:W-:Y:S05]  /*77a0*/  @!P0 BRA `(.L_x_13080) ;  /* 0x0000001400448947 */ /* 0x000fea0003800000 */
[----:B------:R-:W0:Y:S01]  /*77b0*/  LDC R21, c[0x0][0x448] ;  /* 0x00011200ff157b82 */ /* 0x000e220000000800 */
[----:B------:R-:W-:Y:S01]  /*77c0*/  IMAD R5, R193, 0x40, R0 ;  /* 0x00000040c1057824 */ /* 0x000fe200078e0200 */
[----:B------:R-:W-:Y:S01]  /*77d0*/  ULDC.64 UR4, c[0x0][0x3f8] ;  /* 0x0000fe0000047ab9 */ /* 0x000fe20000000a00 */
[----:B------:R-:W-:Y:S01]  /*77e0*/  ULDC.64 UR6, c[0x0][0x408] ;  /* 0x0001020000067ab9 */ /* 0x000fe20000000a00 */
[----:B------:R-:W-:Y:S02]  /*77f0*/  IMAD.MOV.U32 R6, RZ, RZ, R26 ;  /* 0x000000ffff067224 */ /* 0x000fe400078e001a */
[----:B------:R-:W-:Y:S01]  /*7800*/  IMAD.MOV.U32 R7, RZ, RZ, R53 ;  /* 0x000000ffff077224 */ /* 0x000fe200078e0035 */
[----:B0-----:R-:W-:-:S13]  /*7810*/  ISETP.NE.AND P0, PT, R21, 0x1, PT ;  /* 0x000000011500780c */ /* 0x001fda0003f05270 */
[----:B------:R-:W0:Y:S08]  /*7820*/  @P0 LDC R2, c[0x0][0x44c] ;  /* 0x00011300ff020b82 */ /* 0x000e300000000800 */
[----:B------:R-:W1:Y:S01]  /*7830*/  @P0 LDC R3, c[0x0][0x450] ;  /* 0x00011400ff030b82 */ /* 0x000e620000000800 */
[----:B0-----:R-:W-:-:S05]  /*7840*/  @P0 IMAD.HI.U32 R2, R5, R2, RZ ;  /* 0x0000000205020227 */ /* 0x001fca00078e00ff */
[----:B-1----:R-:W-:Y:S01]  /*7850*/  @P0 SHF.R.U32.HI R5, RZ, R3, R2 ;  /* 0x00000003ff050219 */ /* 0x002fe20000011602 */
[----:B------:R-:W-:Y:S02]  /*7860*/  IMAD.MOV.U32 R2, RZ, RZ, R24 ;  /* 0x000000ffff027224 */ /* 0x000fe400078e0018 */
[----:B------:R-:W-:Y:S01]  /*7870*/  IMAD.MOV.U32 R3, RZ, RZ, R55 ;  /* 0x000000ffff037224 */ /* 0x000fe200078e0037 */
        /* <DEDUP_REMOVED lines=21> */
.L_x_13393:
        /* <DEDUP_REMOVED lines=14> */
[C---:B------:R-:W-:Y:S02]  /*7ab0*/  @!P3 SHF.L.U32 R21, R159.reuse, 0x1, RZ ;  /* 0x000000019f15b819 */ /* 0x040fe400000006ff */
[----:B-12---:R-:W-:Y:S02]  /*7ac0*/  @!P2 IMAD.WIDE R10, R156, 0x2, R2 ;  /* 0x000000029c0aa825 */ /* 0x006fe400078e0202 */
[-C--:B------:R-:W-:Y:S02]  /*7ad0*/  @!P3 IADD3 R2, P0, R2, R21.reuse, RZ ;  /* 0x000000150202b210 */ /* 0x080fe40007f1e0ff */
[----:B----4-:R-:W-:Y:S02]  /*7ae0*/  @!P3 IADD3 R20, P1, R14, R21, RZ ;  /* 0x000000150e14b210 */ /* 0x010fe40007f3e0ff */
[----:B------:R-:W-:Y:S02]  /*7af0*/  CS2R R56, SRZ ;  /* 0x0000000000387805 */ /* 0x000fe4000001ff00 */
[----:B------:R-:W-:Y:S01]  /*7b00*/  CS2R R26, SRZ ;  /* 0x00000000001a7805 */ /* 0x000fe2000001ff00 */
        /* <DEDUP_REMOVED lines=9> */
.L_x_13083:
[----:B------:R-:W-:Y:S05]  /*7ba0*/  BSYNC B1 ;  /* 0x0000000000017941 */ /* 0x000fea0003800000 */
.L_x_13082:
[----:B-12--5:R-:W-:Y:S01]  /*7bb0*/  IMAD.MOV.U32 R2, RZ, RZ, R26 ;  /* 0x000000ffff027224 */ /* 0x026fe200078e001a */
[----:B------:R-:W-:Y:S01]  /*7bc0*/  UMOV UR4, 0xffffffff ;  /* 0xffffffff00047882 */ /* 0x000fe20000000000 */
[----:B------:R-:W-:Y:S01]  /*7bd0*/  IMAD.MOV.U32 R3, RZ, RZ, R27 ;  /* 0x000000ffff037224 */ /* 0x000fe200078e001b */
[----:B------:R-:W-:Y:S01]  /*7be0*/  CS2R R20, SRZ ;  /* 0x0000000000147805 */ /* 0x000fe2000001ff00 */
[----:B---3--:R-:W-:Y:S02]  /*7bf0*/  IMAD.MOV.U32 R5, RZ, RZ, R54 ;  /* 0x000000ffff057224 */ /* 0x008fe400078e0036 */
        /* <DEDUP_REMOVED lines=9> */
[----:B------:R-:W-:Y:S02]  /*7c90*/  PRMT R67, R3, 0x5410, R9 ;  /* 0x0000541003437816 */ /* 0x000fe40000000009 */
[----:B------:R-:W-:Y:S01]  /*7ca0*/  PRMT R28, R28, 0x5410, R5 ;  /* 0x000054101c1c7816 */ /* 0x000fe20000000005 */
[----:B------:R-:W-:Y:S06]  /*7cb0*/  BRA.DIV UR4, `(.L_x_13084) ;  /* 0x000002fe04a47947 */ /* 0x000fec000b800000 */
[----:B------:R1:W2:Y:S04]  /*7cc0*/  SHFL.IDX PT, R5, R6, 0x1, 0x1c1f ;  /* 0x003c1f0006057f89 */ /* 0x0002a800000e0000 */
[----:B0-----:R-:W0:Y:S04]  /*7cd0*/  SHFL.IDX PT, R4, R4, 0x1, 0x1c1f ;  /* 0x003c1f0004047f89 */ /* 0x001e2800000e0000 */
[----:B------:R-:W3:Y:S04]  /*7ce0*/  SHFL.IDX PT, R7, R7, 0x1, 0x1c1f ;  /* 0x003c1f0007077f89 */ /* 0x000ee800000e0000 */
[----:B----4-:R1:W4:Y:S02]  /*7cf0*/  SHFL.IDX PT, R14, R8, 0x1, 0x1c1f ;  /* 0x003c1f00080e7f89 */ /* 0x01032400000e0000 */
.L_x_13399:
[----:B------:R-:W5:Y:S01]  /*7d00*/  LDL R3, [R1+0x204] ;  /* 0x0002040001037983 */ /* 0x000f620000100800 */
[----:B------:R-:W-:Y:S01]  /*7d10*/  VIADD R0, R0, 0x40 ;  /* 0x0000004000007836 */ /* 0x000fe20000000000 */
[----:B------:R-:W-:Y:S01]  /*7d20*/  BSSY B1, `(.L_x_13085) ;  /* 0x000001f000017945 */ /* 0x000fe20003800000 */
[----:B-1----:R-:W-:Y:S02]  /*7d30*/  CS2R R8, SRZ ;  /* 0x0000000000087805 */ /* 0x002fe4000001ff00 */
[----:B------:R-:W-:Y:S02]  /*7d40*/  CS2R R10, SRZ ;  /* 0x00000000000a7805 */ /* 0x000fe4000001ff00 */
[----:B------:R-:W-:Y:S02]  /*7d50*/  ISETP.GE.AND P0, PT, R0, R53, PT ;  /* 0x000000350000720c */ /* 0x000fe40003f06270 */
[----:B-----5:R-:W-:-:S04]  /*7d60*/  LEA.HI R2, R3, R3, RZ, 0x1 ;  /* 0x0000000303027211 */ /* 0x020fc800078f08ff */
[----:B------:R-:W-:-:S05]  /*7d70*/  LOP3.LUT R2, R2, 0xfffffffe, RZ, 0xc0, !PT ;  /* 0xfffffffe02027812 */ /* 0x000fca00078ec0ff */
[----:B------:R-:W-:Y:S01]  /*7d80*/  IMAD.IADD R0, R3, 0x1, -R2 ;  /* 0x0000000103007824 */ /* 0x000fe200078e0a02 */
[----:B------:R-:W-:-:S04]  /*7d90*/  CS2R R2, SRZ ;  /* 0x0000000000027805 */ /* 0x000fc8000001ff00 */
[----:B------:R-:W-:Y:S01]  /*7da0*/  SHF.L.U32 R13, R0, 0x1f, RZ ;  /* 0x0000001f000d7819 */ /* 0x000fe200000006ff */
[----:B------:R-:W-:Y:S06]  /*7db0*/  @P0 BRA `(.L_x_13086) ;  /* 0x0000000000540947 */ /* 0x000fec0003800000 */
[----:B------:R-:W4:Y:S01]  /*7dc0*/  LDL R6, [R1+0x45c] ;  /* 0x00045c0001067983 */ /* 0x000f220000100800 */
[----:B------:R-:W-:Y:S01]  /*7dd0*/  ULDC UR4, c[0x0][0x3f4] ;  /* 0x0000fd0000047ab9 */ /* 0x000fe20000000800 */
[----:B------:R-:W-:Y:S02]  /*7de0*/  CS2R R8, SRZ ;  /* 0x0000000000087805 */ /* 0x000fe4000001ff00 */
[----:B------:R-:W-:Y:S02]  /*7df0*/  ISETP.GE.AND P3, PT, R159, UR4, PT ;  /* 0x000000049f007c0c */ /* 0x000fe4000bf66270 */
[----:B------:R-:W-:Y:S01]  /*7e00*/  ISETP.GE.AND P2, PT, R156, UR4, PT ;  /* 0x000000049c007c0c */ /* 0x000fe2000bf46270 */
[----:B---3--:R-:W-:Y:S01]  /*7e10*/  IMAD.MOV.U32 R15, RZ, RZ, R7 ;  /* 0x000000ffff0f7224 */ /* 0x008fe200078e0007 */
[----:B------:R-:W-:-:S09]  /*7e20*/  CS2R R10, SRZ ;  /* 0x00000000000a7805 */ /* 0x000fd2000001ff00 */
[----:B------:R-:W-:Y:S02]  /*7e30*/  @!P3 IMAD.SHL.U32 R3, R159, 0x2, RZ ;  /* 0x000000029f03b824 */ /* 0x000fe400078e00ff */
[----:B0-2---:R-:W-:-:S03]  /*7e40*/  @!P2 IMAD.WIDE R58, R156, 0x2, R4 ;  /* 0x000000029c3aa825 */ /* 0x005fc600078e0204 */
[-C--:B------:R-:W-:Y:S02]  /*7e50*/  @!P3 IADD3 R4, P0, R4, R3.reuse, RZ ;  /* 0x000000030404b210 */ /* 0x080fe40007f1e0ff */
[----:B------:R-:W-:Y:S01]  /*7e60*/  CS2R R20, SRZ ;  /* 0x0000000000147805 */ /* 0x000fe2000001ff00 */
[----:B------:R1:W5:Y:S01]  /*7e70*/  @!P2 LD.E.64 R8, desc[UR44][R58.64] ;  /* 0x0000002c3a08a980 */ /* 0x000362000c101b00 */
[----:B----4-:R-:W-:Y:S02]  /*7e80*/  @!P3 SHF.L.U64.HI R0, R159, 0x1, R6 ;  /* 0x000000019f00b819 */ /* 0x010fe40000010206 */
[----:B------:R-:W-:Y:S02]  /*7e90*/  @!P3 IADD3 R6, P1, R14, R3, RZ ;  /* 0x000000030e06b210 */ /* 0x000fe40007f3e0ff */
[----:B------:R-:W-:Y:S01]  /*7ea0*/  CS2R R2, SRZ ;  /* 0x0000000000027805 */ /* 0x000fe2000001ff00 */
[----:B------:R-:W-:-:S04]  /*7eb0*/  @!P2 IMAD.WIDE R14, R156, 0x2, R14 ;  /* 0x000000029c0ea825 */ /* 0x000fc800078e020e */
[--C-:B------:R-:W-:Y:S01]  /*7ec0*/  @!P3 IMAD.X R5, R5, 0x1, R0.reuse, P0 ;  /* 0x000000010505b824 */ /* 0x100fe200000e0600 */
[----:B------:R1:W5:Y:S01]  /*7ed0*/  @!P2 LD.E.64 R10, desc[UR44][R14.64] ;  /* 0x0000002c0e0aa980 */ /* 0x000362000c101b00 */
[----:B------:R-:W-:-:S03]  /*7ee0*/  @!P3 IMAD.X R7, R7, 0x1, R0, P1 ;  /* 0x000000010707b824 */ /* 0x000fc600008e0600 */
[----:B------:R1:W5:Y:S04]  /*7ef0*/  @!P3 LD.E.64 R20, desc[UR44][R4.64] ;  /* 0x0000002c0414b980 */ /* 0x000368000c101b00 */
[----:B------:R1:W5:Y:S02]  /*7f00*/  @!P3 LD.E.64 R2, desc[UR44][R6.64] ;  /* 0x0000002c0602b980 */ /* 0x000364000c101b00 */
.L_x_13086:
[----:B------:R-:W-:Y:S05]  /*7f10*/  BSYNC B1 ;  /* 0x0000000000017941 */ /* 0x000fea0003800000 */
.L_x_13085:
[----:B------:R-:W0:Y:S01]  /*7f20*/  SYNCS.PHASECHK.TRANS64.TRYWAIT P0, [R148+URZ+0x32400], R13 ;  /* 0x0324000d940075a7 */ /* 0x000e22000800017f */
[----:B------:R-:W-:Y:S04]  /*7f30*/  BSSY B1, `(.L_x_13087) ;  /* 0x0000002000017945 */ /* 0x000fe80003800000 */
[----:B0-----:R-:W-:Y:S05]  /*7f40*/  @!P0 BRA `(.L_x_13088) ;  /* 0x000002fc00708947 */ /* 0x001fea0003800000 */
.L_x_13400:
[----:B------:R-:W-:Y:S05]  /*7f50*/  BSYNC B1 ;  /* 0x0000000000017941 */ /* 0x000fea0003800000 */
.L_x_13087:
[----:B-1----:R-:W2:Y:S04]  /*7f60*/  LDL R4, [R1+0x460] ;  /* 0x0004600001047983 */ /* 0x002ea80000100800 */
[----:B------:R-:W4:Y:S04]  /*7f70*/  LDL R0, [R1+0x470] ;  /* 0x0004700001007983 */ /* 0x000f280000100800 */
[----:B------:R-:W4:Y:S01]  /*7f80*/  LDL R6, [R1+0x50] ;  /* 0x0000500001067983 */ /* 0x000f220000100800 */
[----:B---3-5:R-:W-:Y:S01]  /*7f90*/  IMAD.MOV.U32 R7, RZ, RZ, R8 ;  /* 0x000000ffff077224 */ /* 0x028fe200078e0008 */
[----:B------:R-:W-:Y:S01]  /*7fa0*/  BSSY B1, `(.L_x_13089) ;  /* 0x0000073000017945 */ /* 0x000fe20003800000 */
[----:B--2---:R-:W-:Y:S01]  /*7fb0*/  LOP3.LUT P0, RZ, R4, 0x4, RZ, 0xc0, !PT ;  /* 0x0000000404ff7812 */ /* 0x004fe2000780c0ff */
[----:B----4-:R-:W-:-:S04]  /*7fc0*/  IMAD.IADD R5, R192, 0x1, R0 ;  /* 0x00000001c0057824 */ /* 0x010fc800078e0200 */
[----:B------:R-:W-:Y:S02]  /*7fd0*/  IMAD R12, R5, 0x2, R148 ;  /* 0x00000002050c7824 */ /* 0x000fe400078e0294 */
[----:B------:R-:W-:Y:S02]  /*7fe0*/  IMAD.MOV.U32 R5, RZ, RZ, R20 ;  /* 0x000000ffff057224 */ /* 0x000fe400078e0014 */
[C---:B------:R-:W-:Y:S02]  /*7ff0*/  VIADD R4, R12.reuse, 0x18400 ;  /* 0x000184000c047836 */ /* 0x040fe40000000000 */
[----:B------:R-:W-:Y:S01]  /*8000*/  VIADD R0, R12, 0x18440 ;  /* 0x000184400c007836 */ /* 0x000fe20000000000 */
[----:B------:R-:W-:Y:S01]  /*8010*/  PRMT R14, R5, 0x7610, R14 ;  /* 0x00007610050e7816 */ /* 0x000fe2000000000e */
[----:B------:R-:W-:Y:S01]  /*8020*/  IMAD.MOV.U32 R5, RZ, RZ, R9 ;  /* 0x000000ffff057224 */ /* 0x000fe200078e0009 */
[----:B------:R-:W-:Y:S01]  /*8030*/  @P0 IADD3 R0, R4, -0x40, RZ ;  /* 0xffffffc004000810 */ /* 0x000fe20007ffe0ff */
[----:B------:R-:W-:-:S02]  /*8040*/  IMAD R4, R6, -0x80, R53 ;  /* 0xffffff8006047824 */ /* 0x000fc400078e0235 */
[----:B------:R-:W-:Y:S01]  /*8050*/  IMAD.MOV.U32 R6, RZ, RZ, R21 ;  /* 0x000000ffff067224 */ /* 0x000fe200078e0015 */
[----:B------:R-:W-:Y:S01]  /*8060*/  PRMT R68, R7, 0x5410, R5 ;  /* 0x0000541007447816 */ /* 0x000fe20000000005 */
[----:B------:R-:W-:Y:S01]  /*8070*/  IMAD.MOV.U32 R5, RZ, RZ, R3 ;  /* 0x000000ffff057224 */ /* 0x000fe200078e0003 */
[----:B------:R-:W-:Y:S01]  /*8080*/  VIMNMX R65, R4, 0x80, PT ;  /* 0x0000008004417848 */ /* 0x000fe20003fe0100 */
[----:B------:R-:W-:Y:S01]  /*8090*/  IMAD.MOV.U32 R4, RZ, RZ, R2 ;  /* 0x000000ffff047224 */ /* 0x000fe200078e0002 */
[----:B------:R-:W-:Y:S01]  /*80a0*/  PRMT R13, R6, 0x7610, R13 ;  /* 0x00007610060d7816 */ /* 0x000fe2000000000d */
[----:B------:R-:W-:Y:S01]  /*80b0*/  IMAD.MOV.U32 R6, RZ, RZ, R10 ;  /* 0x000000ffff067224 */ /* 0x000fe200078e000a */
[----:B------:R-:W-:Y:S01]  /*80c0*/  ISETP.GE.AND P0, PT, R154, R65, PT ;  /* 0x000000419a00720c */ /* 0x000fe20003f06270 */
[----:B------:R-:W-:Y:S01]  /*80d0*/  IMAD.MOV.U32 R7, RZ, RZ, R11 ;  /* 0x000000ffff077224 */ /* 0x000fe200078e000b */
[----:B------:R-:W-:Y:S02]  /*80e0*/  PRMT R14, R14, 0x5410, R4 ;  /* 0x000054100e0e7816 */ /* 0x000fe40000000004 */
[----:B------:R-:W-:-:S02]  /*80f0*/  PRMT R13, R13, 0x5410, R5 ;  /* 0x000054100d0d7816 */ /* 0x000fc40000000005 */
[----:B------:R-:W-:-:S07]  /*8100*/  PRMT R69, R6, 0x5410, R7 ;  /* 0x0000541006457816 */ /* 0x000fce0000000007 */
[----:B------:R-:W-:Y:S05]  /*8110*/  @P0 BRA `(.L_x_13090) ;  /* 0x00000004006c0947 */ /* 0x000fea0003800000 */
[----:B------:R-:W0:Y:S01]  /*8120*/  LDC R4, c[0x0][0x3f4] ;  /* 0x0000fd00ff047b82 */ /* 0x000e220000000800 */
[----:B------:R-:W-:Y:S01]  /*8130*/  BSSY B2, `(.L_x_13091) ;  /* 0x000002e000027945 */ /* 0x000fe20003800000 */
[-C--:B0-----:R-:W-:Y:S02]  /*8140*/  ISETP.GE.AND P0, PT, R156, R4.reuse, PT ;  /* 0x000000049c00720c */ /* 0x081fe40003f06270 */
[----:B------:R-:W-:-:S11]  /*8150*/  ISETP.GE.AND P1, PT, R159, R4, PT ;  /* 0x000000049f00720c */ /* 0x000fd60003f26270 */
[----:B------:R-:W-:Y:S05]  /*8160*/  @P0 BRA `(.L_x_13092) ;  /* 0x0000000000a80947 */ /* 0x000fea0003800000 */
[----:B------:R-:W0:Y:S01]  /*8170*/  LDS.128 R4, [R12+0x18400] ;  /* 0x018400000c047984 */ /* 0x000e220000000c00 */
        /* <DEDUP_REMOVED lines=8> */
[--C-:B0-----:R-:W-:Y:S02]  /*8200*/  HADD2.F32 R53, -RZ, R7.reuse.H0_H0 ;  /* 0x20000007ff357230 */ /* 0x101fe40000004100 */
        /* <DEDUP_REMOVED lines=16> */
[----:B------:R-:W-:Y:S02]  /*8310*/  HADD2.F32 R53, -RZ, R66.H0_H0 ;  /* 0x20000042ff357230 */ /* 0x000fe40000004100 */
        /* <DEDUP_REMOVED lines=15> */
.L_x_13092:
[----:B------:R-:W-:Y:S05]  /*8410*/  BSYNC B2 ;  /* 0x0000000000027941 */ /* 0x000fea0003800000 */
.L_x_13091:
[----:B------:R-:W-:Y:S05]  /*8420*/  @P1 BRA `(.L_x_13090) ;  /* 0x0000000000a81947 */ /* 0x000fea0003800000 */
[----:B0-----:R-:W0:Y:S01]  /*8430*/  LDS.128 R4, [R0] ;  /* 0x0000000000047984 */ /* 0x001e220000000c00 */
        /* <DEDUP_REMOVED lines=41> */
.L_x_13090:
[----:B------:R-:W-:Y:S05]  /*86d0*/  BSYNC B1 ;  /* 0x0000000000017941 */ /* 0x000fea0003800000 */
.L_x_13089:
[----:B------:R-:W-:-:S13]  /*86e0*/  ISETP.GE.AND P0, PT, R166, R65, PT ;  /* 0x00000041a600720c */ /* 0x000fda0003f06270 */
[----:B------:R-:W-:Y:S05]  /*86f0*/  @P0 BRA `(.L_x_13093) ;  /* 0x0000001800500947 */ /* 0x000fea0003800000 */
[----:B01----:R-:W0:Y:S01]  /*8700*/  LDC R4, c[0x0][0x3f4] ;  /* 0x0000fd00ff047b82 */ /* 0x003e220000000800 */
        /* <DEDUP_REMOVED lines=30> */
[----:B------:R-:W-:-:S02]  /*88f0*/  HADD2.F32 R10, -RZ, R68.H1_H1 ;  /* 0x30000044ff0a7230 */ /* 0x000fc40000004100 */
        /* <DEDUP_REMOVED lines=15> */
.L_x_13095:
[----:B------:R-:W-:Y:S05]  /*89f0*/  BSYNC B1 ;  /* 0x0000000000017941 */ /* 0x000fea0003800000 */
.L_x_13094:
[----:B------:R-:W-:Y:S05]  /*8a00*/  @P1 BRA `(.L_x_13093) ;  /* 0x00000014008c1947 */ /* 0x000fea0003800000 */
[----:B0-----:R-:W0:Y:S01]  /*8a10*/  LDS.128 R4, [R0+0x2000] ;  /* 0x0020000000047984 */ /* 0x001e220000000c00 */
        /* <DEDUP_REMOVED lines=8> */
[----:B0-----:R-:W-:-:S02]  /*8aa0*/  HADD2.F32 R9, -RZ, R7.H1_H1 ;  /* 0x30000007ff097230 */ /* 0x001fc40000004100 */
[--C-:B------:R-:W-:Y:S02]  /*8ab0*/  HADD2.F32 R2, -RZ, R4.reuse.H0_H0 ;  /* 0x20000004ff027230 */ /* 0x100fe40000004100 */
[----:B------:R-:W-:Y:S02]  /*8ac0*/  HADD2.F32 R4, -RZ, R4.H1_H1 ;  /* 0x30000004ff047230 */ /* 0x000fe40000004100 */
[C---:B------:R-:W-:Y:S01]  /*8ad0*/  FMUL.FTZ R21, R9.reuse, R12 ;  /* 0x0000000c09157220 */ /* 0x040fe20000410000 */
[----:B------:R-:W-:Y:S02]  /*8ae0*/  HADD2.F32 R8, -RZ, R7.H0_H0 ;  /* 0x20000007ff087230 */ /* 0x000fe40000004100 */
[----:B------:R-:W-:Y:S01]  /*8af0*/  FMUL.FTZ R25, R9, R10 ;  /* 0x0000000a09197220 */ /* 0x000fe20000410000 */
[--C-:B------:R-:W-:Y:S02]  /*8b00*/  HADD2.F32 R7, -RZ, R6.reuse.H0_H0 ;  /* 0x20000006ff077230 */ /* 0x100fe40000004100 */
[----:B------:R-:W-:Y:S01]  /*8b10*/  FMUL.FTZ R9, R4, R15 ;  /* 0x0000000f04097220 */ /* 0x000fe20000410000 */
[----:B------:R-:W-:-:S02]  /*8b20*/  HADD2.F32 R6, -RZ, R6.H1_H1 ;  /* 0x30000006ff067230 */ /* 0x000fc40000004100 */
[----:B------:R-:W-:Y:S01]  /*8b30*/  FFMA.FTZ R14, R8, R10, -R21 ;  /* 0x0000000a080e7223 */ /* 0x000fe20000010815 */
[-C--:B------:R-:W-:Y:S01]  /*8b40*/  FMUL.FTZ R21, R4, R11.reuse ;  /* 0x0000000b04157220 */ /* 0x080fe20000410000 */
[----:B------:R-:W-:Y:S01]  /*8b50*/  FFMA.FTZ R11, R2, R11, -R9 ;  /* 0x0000000b020b7223 */ /* 0x000fe20000010809 */
[----:B------:R-:W-:Y:S02]  /*8b60*/  HADD2.F32 R9, -RZ, R13.H1_H1 ;  /* 0x3000000dff097230 */ /* 0x000fe40000004100 */
[----:B------:R-:W-:Y:S01]  /*8b70*/  FFMA.FTZ R25, R8, R12, R25 ;  /* 0x0000000c08197223 */ /* 0x000fe20000010019 */
[----:B------:R-:W-:Y:S02]  /*8b80*/  HADD2.F32 R3, -RZ, R5.H0_H0 ;  /* 0x20000005ff037230 */ /* 0x000fe40000004100 */
[----:B------:R-:W-:Y:S01]  /*8b90*/  FFMA.FTZ R2, R2, R15, R21 ;  /* 0x0000000f02027223 */ /* 0x000fe20000010015 */
[----:B------:R-:W-:Y:S02]  /*8ba0*/  HADD2.F32 R13, -RZ, R13.H0_H0 ;  /* 0x2000000dff0d7230 */ /* 0x000fe40000004100 */
[----:B------:R-:W-:Y:S01]  /*8bb0*/  FMUL.FTZ R10, R6, R9 ;  /* 0x00000009060a7220 */ /* 0x000fe20000410000 */
[----:B------:R-:W-:-:S02]  /*8bc0*/  HADD2.F32 R5, -RZ, R5.H1_H1 ;  /* 0x30000005ff057230 */ /* 0x000fc40000004100 */
        /* <DEDUP_REMOVED lines=8> */
[C---:B------:R-:W-:Y:S01]  /*8c50*/  FFMA.FTZ R5, R3.reuse, R4, -R6 ;  /* 0x0000000403057223 */ /* 0x040fe20000010806 */
[----:B------:R-:W-:Y:S01]  /*8c60*/  F2FP.F16.F32.PACK_AB R4, R2, R11 ;  /* 0x0000000b0204723e */ /* 0x000fe200000000ff */
[----:B------:R-:W-:Y:S01]  /*8c70*/  FFMA.FTZ R8, R3, R8, R15 ;  /* 0x0000000803087223 */ /* 0x000fe2000001000f */
[----:B------:R-:W-:-:S04]  /*8c80*/  F2FP.F16.F32.PACK_AB R6, R9, R10 ;  /* 0x0000000a0906723e */ /* 0x000fc800000000ff */
[----:B------:R-:W-:-:S05]  /*8c90*/  F2FP.F16.F32.PACK_AB R5, R8, R5 ;  /* 0x000000050805723e */ /* 0x000fca00000000ff */
[----:B------:R2:W-:Y:S01]  /*8ca0*/  STS.128 [R0+0x2000], R4 ;  /* 0x0020000400007388 */ /* 0x0005e20000000c00 */
[----:B------:R-:W-:Y:S05]  /*8cb0*/  BRA `(.L_x_13093) ;  /* 0x0000001000e07947 */ /* 0x000fea0003800000 */
.L_x_13080:
        /* <DEDUP_REMOVED lines=11> */
[----:B------:R-:W-:Y:S01]  /*8d70*/  IMAD.MOV.U32 R2, RZ, RZ, R26 ;  /* 0x000000ffff027224 */ /* 0x000fe200078e001a */
        /* <DEDUP_REMOVED lines=29> */
[----:B--2---:R-:W-:Y:S01]  /*8f50*/  @!P1 IMAD.X R7, R2, 0x1, R21, P2 ;  /* 0x0000000102079824 */ /* 0x004fe200010e0615 */
[----:B---3--:R-:W-:-:S04]  /*8f60*/  @!P1 IADD3 R14, P2, R14, R5, RZ ;  /* 0x000000050e0e9210 */ /* 0x008fc80007f5e0ff */
        /* <DEDUP_REMOVED lines=18> */
[----:B---3--:R-:W-:Y:S01]  /*9090*/  @!P1 IMAD.MOV.U32 R20, RZ, RZ, R4 ;  /* 0x000000ffff149224 */ /* 0x008fe200078e0004 */
[----:B------:R-:W-:Y:S02]  /*90a0*/  PRMT R79, R3, 0x7610, R79 ;  /* 0x00007610034f7816 */ /* 0x000fe4000000004f */
[----:B------:R-:W-:Y:S01]  /*90b0*/  CS2R R2, SRZ ;  /* 0x0000000000027805 */ /* 0x000fe2000001ff00 */
[----:B------:R-:W-:-:S02]  /*90c0*/  @!P1 IMAD.MOV.U32 R21, RZ, RZ, R5 ;  /* 0x000000ffff159224 */ /* 0x000fc400078e0005 */
[----:B------:R-:W-:Y:S02]  /*90d0*/  @!P1 IMAD.MOV.U32 R2, RZ, RZ, R6 ;  /* 0x000000ffff029224 */ /* 0x000fe400078e0006 */
[----:B------:R-:W-:Y:S02]  /*90e0*/  @!P1 IMAD.MOV.U32 R3, RZ, RZ, R7 ;  /* 0x000000ffff039224 */ /* 0x000fe400078e0007 */
[----:B------:R-:W-:Y:S02]  /*90f0*/  IMAD.MOV.U32 R4, RZ, RZ, R2 ;  /* 0x000000ffff047224 */ /* 0x000fe400078e0002 */
[----:B------:R-:W-:Y:S01]  /*9100*/  IMAD.MOV.U32 R6, RZ, RZ, R20 ;  /* 0x000000ffff067224 */ /* 0x000fe200078e0014 */
[----:B------:R-:W-:Y:S01]  /*9110*/  MOV R5, R3 ;  /* 0x0000000300057202 */ /* 0x000fe20000000f00 */
[----:B------:R-:W-:Y:S02]  /*9120*/  IMAD.MOV.U32 R7, RZ, RZ, R21 ;  /* 0x000000ffff077224 */ /* 0x000fe400078e0015 */
[----:B------:R-:W-:Y:S01]  /*9130*/  IMAD.MOV.U32 R8, RZ, RZ, R56 ;  /* 0x000000ffff087224 */ /* 0x000fe200078e0038 */
[----:B------:R-:W-:Y:S01]  /*9140*/  PRMT R65, R4, 0x5410, R6 ;  /* 0x0000541004417816 */ /* 0x000fe20000000006 */
[----:B------:R-:W-:Y:S01]  /*9150*/  IMAD.MOV.U32 R9, RZ, RZ, R57 ;  /* 0x000000ffff097224 */ /* 0x000fe200078e0039 */
[----:B------:R-:W-:-:S02]  /*9160*/  PRMT R61, R7, 0x7610, R61 ;  /* 0x00007610073d7816 */ /* 0x000fc4000000003d */
[----:B------:R-:W-:Y:S02]  /*9170*/  CS2R R6, SRZ ;  /* 0x0000000000067805 */ /* 0x000fe4000001ff00 */
[----:B------:R-:W-:Y:S02]  /*9180*/  PRMT R79, R79, 0x5410, R5 ;  /* 0x000054104f4f7816 */ /* 0x000fe40000000005 */
[----:B01--4-:R-:W-:-:S07]  /*9190*/  PRMT R28, R8, 0x5410, R9 ;  /* 0x00005410081c7816 */ /* 0x013fce0000000009 */
.L_x_13410:
        /* <DEDUP_REMOVED lines=24> */
.L_x_13098:
[----:B------:R-:W-:Y:S05]  /*9320*/  BSYNC B1 ;  /* 0x0000000000017941 */ /* 0x000fea0003800000 */
.L_x_13097:
[----:B------:R-:W0:Y:S01]  /*9330*/  SYNCS.PHASECHK.TRANS64.TRYWAIT P1, [R148+URZ+0x32400], R13 ;  /* 0x0324000d940075a7 */ /* 0x000e22000802017f */
[----:B------:R-:W-:Y:S04]  /*9340*/  BSSY B1, `(.L_x_13099) ;  /* 0x0000002000017945 */ /* 0x000fe80003800000 */
[----:B0-----:R-:W-:Y:S05]  /*9350*/  @!P1 BRA `(.L_x_13100) ;  /* 0x000002ec00e89947 */ /* 0x001fea0003800000 */
.L_x_13411:
[----:B------:R-:W-:Y:S05]  /*9360*/  BSYNC B1 ;  /* 0x0000000000017941 */ /* 0x000fea0003800000 */
.L_x_13099:
        /* <DEDUP_REMOVED lines=8> */
[----:B------:R-:W-:-:S02]  /*93f0*/  PRMT R53, R12, 0x5410, R13 ;  /* 0x000054100c357816 */ /* 0x000fc4000000000d */
[----:B------:R-:W-:Y:S02]  /*9400*/  MOV R12, R5 ;  /* 0x00000005000c7202 */ /* 0x000fe40000000f00 */
[----:B------:R-:W-:Y:S02]  /*9410*/  VIMNMX R13, R0, 0x80, PT ;  /* 0x00000080000d7848 */ /* 0x000fe40003fe0100 */
[----:B------:R-:W-:Y:S01]  /*9420*/  PRMT R0, R14, 0x7610, R0 ;  /* 0x000076100e007816 */ /* 0x000fe20000000000 */
[----:B------:R-:W-:Y:S01]  /*9430*/  IMAD.MOV.U32 R14, RZ, RZ, R10 ;  /* 0x000000ffff0e7224 */ /* 0x000fe200078e000a */
[-C--:B------:R-:W-:Y:S02]  /*9440*/  ISETP.GE.OR P1, PT, R154, R13.reuse, P0 ;  /* 0x0000000d9a00720c */ /* 0x080fe40000726670 */
[----:B------:R-:W-:Y:S01]  /*9450*/  ISETP.GE.OR P0, PT, R166, R13, P0 ;  /* 0x0000000da600720c */ /* 0x000fe20000706670 */
[----:B------:R-:W-:Y:S01]  /*9460*/  IMAD.MOV.U32 R13, RZ, RZ, R11 ;  /* 0x000000ffff0d7224 */ /* 0x000fe200078e000b */
[----:B------:R-:W-:Y:S01]  /*9470*/  PRMT R80, R12, 0x7610, R80 ;  /* 0x000076100c507816 */ /* 0x000fe20000000050 */
[----:B------:R-:W-:Y:S01]  /*9480*/  IMAD.IADD R12, R22, 0x1, R59 ;  /* 0x00000001160c7824 */ /* 0x000fe200078e023b */
[----:B------:R-:W-:-:S02]  /*9490*/  PRMT R58, R14, 0x7610, R58 ;  /* 0x000076100e3a7816 */ /* 0x000fc4000000003a */
[----:B------:R-:W-:Y:S02]  /*94a0*/  PRMT R0, R0, 0x5410, R13 ;  /* 0x0000541000007816 */ /* 0x000fe4000000000d */
[----:B------:R-:W-:-:S03]  /*94b0*/  LOP3.LUT R59, R12, 0x38, RZ, 0xc0, !PT ;  /* 0x000000380c3b7812 */ /* 0x000fc600078ec0ff */
[----:B------:R-:W-:Y:S05]  /*94c0*/  @P1 BRA `(.L_x_13102) ;  /* 0x00000004006c1947 */ /* 0x000fea0003800000 */
[----:B------:R-:W-:Y:S01]  /*94d0*/  LOP3.LUT R12, R191, 0x38, R22, 0xf8, !PT ;  /* 0x00000038bf0c7812 */ /* 0x000fe200078ef816 */
[----:B------:R-:W-:Y:S01]  /*94e0*/  HADD2.F32 R61, -RZ, R61.H0_H0 ;  /* 0x2000003dff3d7230 */ /* 0x000fe20000004100 */
[----:B------:R-:W-:Y:S01]  /*94f0*/  LOP3.LUT R25, R207, R59, R191, 0x1e, !PT ;  /* 0x0000003bcf197212 */ /* 0x000fe200078e1ebf */
[--C-:B------:R-:W-:Y:S01]  /*9500*/  HADD2.F32 R60, -RZ, R28.reuse.H1_H1 ;  /* 0x3000001cff3c7230 */ /* 0x100fe20000004100 */
[----:B------:R-:W-:Y:S01]  /*9510*/  LOP3.LUT R13, R12, R207, RZ, 0x3c, !PT ;  /* 0x000000cf0c0d7212 */ /* 0x000fe200078e3cff */
[----:B------:R-:W-:Y:S01]  /*9520*/  HADD2.F32 R28, -RZ, R28.H0_H0 ;  /* 0x2000001cff1c7230 */ /* 0x000fe20000004100 */
[----:B------:R-:W-:Y:S01]  /*9530*/  SHF.R.U64 R77, R54, 0x10, R55 ;  /* 0x00000010364d7819 */ /* 0x000fe20000001237 */
[----:B------:R-:W-:Y:S01]  /*9540*/  IMAD.IADD R25, R192, 0x1, R25 ;  /* 0x00000001c0197824 */ /* 0x000fe200078e0219 */
[----:B------:R-:W-:Y:S01]  /*9550*/  SHF.R.U64 R74, R2, 0x10, R3 ;  /* 0x00000010024a7819 */ /* 0x000fe20000001203 */
[----:B------:R-:W-:Y:S01]  /*9560*/  IMAD.IADD R13, R192, 0x1, R13 ;  /* 0x00000001c00d7824 */ /* 0x000fe200078e020d */
[----:B------:R-:W-:Y:S01]  /*9570*/  SHF.R.U32.HI R67, RZ, 0x10, R3 ;  /* 0x00000010ff437819 */ /* 0x000fe20000011603 */
[--C-:B------:R-:W-:Y:S01]  /*9580*/  IMAD R71, R25, 0x2, R148.reuse ;  /* 0x0000000219477824 */ /* 0x100fe200078e0294 */
[----:B------:R-:W-:Y:S01]  /*9590*/  SHF.R.U32.HI R62, RZ, 0x10, R21 ;  /* 0x00000010ff3e7819 */ /* 0x000fe20000011615 */
[----:B------:R-:W-:Y:S01]  /*95a0*/  IMAD R69, R13, 0x2, R148 ;  /* 0x000000020d457824 */ /* 0x000fe200078e0294 */
[----:B------:R-:W-:-:S02]  /*95b0*/  SHF.R.U32.HI R76, RZ, 0x10, R55 ;  /* 0x00000010ff4c7819 */ /* 0x000fc40000011637 */
[----:B------:R-:W0:Y:S01]  /*95c0*/  LDS.128 R24, [R71+0x18400] ;  /* 0x0184000047187984 */ /* 0x000e220000000c00 */
[--C-:B------:R-:W-:Y:S01]  /*95d0*/  SHF.R.U32.HI R63, RZ, 0x10, R57.reuse ;  /* 0x00000010ff3f7819 */ /* 0x100fe20000011639 */
[----:B------:R-:W-:Y:S01]  /*95e0*/  HADD2.F32 R62, -RZ, R62.H0_H0 ;  /* 0x2000003eff3e7230 */ /* 0x000fe20000004100 */
[----:B------:R-:W-:Y:S01]  /*95f0*/  SHF.R.U64 R78, R56, 0x10, R57 ;  /* 0x00000010384e7819 */ /* 0x000fe20000001239 */
[----:B------:R-:W1:Y:S01]  /*9600*/  LDS.128 R12, [R69+0x18400] ;  /* 0x01840000450c7984 */ /* 0x000e620000000c00 */
[----:B------:R-:W-:Y:S01]  /*9610*/  SHF.R.U64 R75, R20, 0x10, R21 ;  /* 0x00000010144b7819 */ /* 0x000fe20000001215 */
[--C-:B0-----:R-:W-:Y:S02]  /*9620*/  HADD2.F32 R54, -RZ, R25.reuse.H0_H0 ;  /* 0x20000019ff367230 */ /* 0x101fe40000004100 */
[----:B------:R-:W-:Y:S02]  /*9630*/  HADD2.F32 R55, -RZ, R25.H1_H1 ;  /* 0x30000019ff377230 */ /* 0x000fe40000004100 */
[----:B-1----:R-:W-:-:S02]  /*9640*/  HADD2.F32 R3, -RZ, R13.H0_H0 ;  /* 0x2000000dff037230 */ /* 0x002fc40000004100 */
[CC--:B------:R-:W-:Y:S01]  /*9650*/  FMUL.FTZ R64, R54.reuse, R61.reuse ;  /* 0x0000003d36407220 */ /* 0x0c0fe20000410000 */
[----:B------:R-:W-:Y:S01]  /*9660*/  FMUL.FTZ R66, R54, R60 ;  /* 0x0000003c36427220 */ /* 0x000fe20000410000 */
[----:B------:R-:W-:Y:S02]  /*9670*/  HADD2.F32 R25, -RZ, R24.H0_H0 ;  /* 0x20000018ff197230 */ /* 0x000fe40000004100 */
[----:B------:R-:W-:Y:S01]  /*9680*/  FMUL.FTZ R68, R55, R62 ;  /* 0x0000003e37447220 */ /* 0x000fe20000410000 */
[C---:B------:R-:W-:Y:S01]  /*9690*/  FFMA.FTZ R64, R3.reuse, R60, -R64 ;  /* 0x0000003c03407223 */ /* 0x040fe20000010840 */
[----:B------:R-:W-:Y:S02]  /*96a0*/  HADD2.F32 R60, -RZ, R65.H1_H1 ;  /* 0x30000041ff3c7230 */ /* 0x000fe40000004100 */
[----:B------:R-:W-:Y:S01]  /*96b0*/  FFMA.FTZ R66, R3, R61, R66 ;  /* 0x0000003d03427223 */ /* 0x000fe20000010042 */
[----:B------:R-:W-:Y:S02]  /*96c0*/  HADD2.F32 R13, -RZ, R13.H1_H1 ;  /* 0x3000000dff0d7230 */ /* 0x000fe40000004100 */
[----:B------:R-:W-:-:S02]  /*96d0*/  HADD2.F32 R2, -RZ, R12.H0_H0 ;  /* 0x2000000cff027230 */ /* 0x000fc40000004100 */
[C---:B------:R-:W-:Y:S01]  /*96e0*/  FMUL.FTZ R3, R25.reuse, R60 ;  /* 0x0000003c19037220 */ /* 0x040fe20000410000 */
[----:B------:R-:W-:Y:S02]  /*96f0*/  HADD2.F32 R54, -RZ, R63.H0_H0 ;  /* 0x2000003fff367230 */ /* 0x000fe40000004100 */
[-C--:B------:R-:W-:Y:S01]  /*9700*/  FMUL.FTZ R25, R25, R28.reuse ;  /* 0x0000001c19197220 */ /* 0x080fe20000410000 */
[----:B------:R-:W-:Y:S02]  /*9710*/  HADD2.F32 R56, -RZ, R26.H0_H0 ;  /* 0x2000001aff387230 */ /* 0x000fe40000004100 */
[----:B------:R-:W-:Y:S01]  /*9720*/  FFMA.FTZ R61, R2, R28, -R3 ;  /* 0x0000001c023d7223 */ /* 0x000fe20000010803 */
[----:B------:R-:W-:Y:S02]  /*9730*/  HADD2.F32 R57, -RZ, R27.H0_H0 ;  /* 0x2000001bff397230 */ /* 0x000fe40000004100 */
[-C--:B------:R-:W-:Y:S01]  /*9740*/  FMUL.FTZ R70, R55, R54.reuse ;  /* 0x0000003637467220 */ /* 0x080fe20000410000 */
[----:B------:R-:W-:Y:S01]  /*9750*/  FFMA.FTZ R63, R13, R54, -R68 ;  /* 0x000000360d3f7223 */ /* 0x000fe20000010844 */
[----:B------:R-:W-:-:S02]  /*9760*/  HADD2.F32 R55, -RZ, R65.H0_H0 ;  /* 0x20000041ff377230 */ /* 0x000fc40000004100 */
[----:B------:R-:W-:Y:S01]  /*9770*/  FFMA.FTZ R60, R2, R60, R25 ;  /* 0x0000003c023c7223 */ /* 0x000fe20000010019 */
[----:B------:R-:W-:Y:S02]  /*9780*/  HADD2.F32 R3, -RZ, R58.H1_H1 ;  /* 0x3000003aff037230 */ /* 0x000fe40000004100 */
[----:B------:R-:W-:Y:S01]  /*9790*/  FFMA.FTZ R65, R13, R62, R70 ;  /* 0x0000003e0d417223 */ /* 0x000fe20000010046 */
[--C-:B------:R-:W-:Y:S02]  /*97a0*/  HADD2.F32 R54, -RZ, R79.reuse.H1_H1 ;  /* 0x3000004fff367230 */ /* 0x100fe40000004100 */
[C---:B------:R-:W-:Y:S01]  /*97b0*/  FMUL.FTZ R13, R56.reuse, R55 ;  /* 0x00000037380d7220 */ /* 0x040fe20000410000 */
[----:B------:R-:W-:Y:S02]  /*97c0*/  HADD2.F32 R2, -RZ, R79.H0_H0 ;  /* 0x2000004fff027230 */ /* 0x000fe40000004100 */
[----:B------:R-:W-:Y:S01]  /*97d0*/  FMUL.FTZ R25, R56, R3 ;  /* 0x0000000338197220 */ /* 0x000fe20000410000 */
[----:B------:R-:W-:-:S02]  /*97e0*/  HADD2.F32 R20, -RZ, R14.H0_H0 ;  /* 0x2000000eff147230 */ /* 0x000fc40000004100 */
[C---:B------:R-:W-:Y:S01]  /*97f0*/  FMUL.FTZ R68, R57.reuse, R54 ;  /* 0x0000003639447220 */ /* 0x040fe20000410000 */
[----:B------:R-:W-:Y:S02]  /*9800*/  HADD2.F32 R21, -RZ, R15.H0_H0 ;  /* 0x2000000fff157230 */ /* 0x000fe40000004100 */
[-C--:B------:R-:W-:Y:S01]  /*9810*/  FMUL.FTZ R57, R57, R2.reuse ;  /* 0x0000000239397220 */ /* 0x080fe20000410000 */
[----:B------:R-:W-:Y:S02]  /*9820*/  HADD2.F32 R27, -RZ, R27.H1_H1 ;  /* 0x3000001bff1b7230 */ /* 0x000fe40000004100 */
[----:B------:R-:W-:Y:S01]  /*9830*/  FFMA.FTZ R62, R20, R3, -R13 ;  /* 0x00000003143e7223 */ /* 0x000fe2000001080d */
[----:B------:R-:W-:Y:S02]  /*9840*/  HADD2.F32 R56, -RZ, R67.H0_H0 ;  /* 0x20000043ff387230 */ /* 0x000fe40000004100 */
[----:B------:R-:W-:Y:S01]  /*9850*/  FFMA.FTZ R68, R21, R2, -R68 ;  /* 0x0000000215447223 */ /* 0x000fe20000010844 */
[----:B------:R-:W-:-:S02]  /*9860*/  HADD2.F32 R28, -RZ, R76.H0_H0 ;  /* 0x2000004cff1c7230 */ /* 0x000fc40000004100 */
[----:B------:R-:W-:Y:S01]  /*9870*/  FFMA.FTZ R57, R21, R54, R57 ;  /* 0x0000003615397223 */ /* 0x000fe20000010039 */
[----:B------:R-:W-:Y:S02]  /*9880*/  HADD2.F32 R15, -RZ, R15.H1_H1 ;  /* 0x3000000fff0f7230 */ /* 0x000fe40000004100 */
        /* <DEDUP_REMOVED lines=31> */
.L_x_13102:
[----:B------:R-:W-:Y:S05]  /*9a80*/  BSYNC B1 ;  /* 0x0000000000017941 */ /* 0x000fea0003800000 */
.L_x_13101:
[----:B------:R-:W-:Y:S02]  /*9a90*/  PRMT R54, R81, 0x7610, R54 ;  /* 0x0000761051367816 */ /* 0x000fe40000000036 */
[----:B------:R-:W-:Y:S01]  /*9aa0*/  PRMT R21, R82, 0x7610, R21 ;  /* 0x0000761052157816 */ /* 0x000fe20000000015 */
[----:B------:R-:W-:Y:S06]  /*9ab0*/  @P0 BRA `(.L_x_13093) ;  /* 0x0000000400600947 */ /* 0x000fec0003800000 */
[----:B------:R-:W2:Y:S01]  /*9ac0*/  LDL R65, [R1+0x468] ;  /* 0x0004680001417983 */ /* 0x000ea20000100800 */
[----:B------:R-:W-:Y:S01]  /*9ad0*/  LOP3.LUT R2, R208, R59, R206, 0x1e, !PT ;  /* 0x0000003bd0027212 */ /* 0x000fe200078e1ece */
[----:B------:R-:W-:Y:S01]  /*9ae0*/  HADD2.F32 R21, -RZ, R21.H0_H0 ;  /* 0x20000015ff157230 */ /* 0x000fe20000004100 */
[----:B------:R-:W-:Y:S01]  /*9af0*/  SHF.R.U64 R61, R8, 0x10, R9 ;  /* 0x00000010083d7819 */ /* 0x000fe20000001209 */
[----:B------:R-:W-:Y:S01]  /*9b00*/  HADD2.F32 R58, -RZ, R58.H0_H0 ;  /* 0x2000003aff3a7230 */ /* 0x000fe20000004100 */
[--C-:B------:R-:W-:Y:S01]  /*9b10*/  SHF.R.U64 R60, R10, 0x10, R11.reuse ;  /* 0x000000100a3c7819 */ /* 0x100fe2000000120b */
[----:B------:R-:W-:Y:S01]  /*9b20*/  IMAD.IADD R3, R209, 0x1, R2 ;  /* 0x00000001d1037824 */ /* 0x000fe200078e0202 */
[----:B------:R-:W-:Y:S01]  /*9b30*/  SHF.R.U32.HI R59, RZ, 0x10, R11 ;  /* 0x00000010ff3b7819 */ /* 0x000fe2000001160b */
[----:B------:R-:W-:Y:S01]  /*9b40*/  HADD2.F32 R11, -RZ, R80.H0_H0 ;  /* 0x20000050ff0b7230 */ /* 0x000fe20000004100 */
[----:B------:R-:W-:Y:S02]  /*9b50*/  SHF.R.U32.HI R20, RZ, 0x10, R9 ;  /* 0x00000010ff147819 */ /* 0x000fe40000011609 */
[----:B------:R-:W-:-:S02]  /*9b60*/  LEA R3, R3, R148, 0x1 ;  /* 0x0000009403037211 */ /* 0x000fc400078e08ff */
[--C-:B------:R-:W-:Y:S01]  /*9b70*/  SHF.R.U64 R64, R4, 0x10, R5.reuse ;  /* 0x0000001004407819 */ /* 0x100fe20000001205 */
[----:B------:R-:W-:Y:S01]  /*9b80*/  HADD2.F32 R20, -RZ, R20.H0_H0 ;  /* 0x20000014ff147230 */ /* 0x000fe20000004100 */
[----:B------:R-:W-:Y:S01]  /*9b90*/  SHF.R.U32.HI R28, RZ, 0x10, R5 ;  /* 0x00000010ff1c7819 */ /* 0x000fe20000011605 */
[----:B0-----:R-:W0:Y:S01]  /*9ba0*/  LDS.128 R24, [R3+0x18400] ;  /* 0x0184000003187984 */ /* 0x001e220000000c00 */
[--C-:B------:R-:W-:Y:S02]  /*9bb0*/  SHF.R.U64 R63, R6, 0x10, R7.reuse ;  /* 0x00000010063f7819 */ /* 0x100fe40000001207 */
[----:B------:R-:W-:Y:S01]  /*9bc0*/  SHF.R.U32.HI R62, RZ, 0x10, R7 ;  /* 0x00000010ff3e7819 */ /* 0x000fe20000011607 */
[--C-:B0-----:R-:W-:Y:S02]  /*9bd0*/  HADD2.F32 R8, -RZ, R25.reuse.H0_H0 ;  /* 0x20000019ff087230 */ /* 0x101fe40000004100 */
[----:B------:R-:W-:Y:S02]  /*9be0*/  HADD2.F32 R25, -RZ, R25.H1_H1 ;  /* 0x30000019ff197230 */ /* 0x000fe40000004100 */
[----:B------:R-:W-:-:S02]  /*9bf0*/  HADD2.F32 R7, -RZ, R24.H0_H0 ;  /* 0x20000018ff077230 */ /* 0x000fc40000004100 */
[C---:B------:R-:W-:Y:S01]  /*9c00*/  FMUL.FTZ R55, R8.reuse, R21 ;  /* 0x0000001508377220 */ /* 0x040fe20000410000 */
[----:B------:R-:W-:Y:S01]  /*9c10*/  FMUL.FTZ R57, R8, R11 ;  /* 0x0000000b08397220 */ /* 0x000fe20000410000 */
[----:B------:R-:W-:Y:S02]  /*9c20*/  HADD2.F32 R8, -RZ, R28.H0_H0 ;  /* 0x2000001cff087230 */ /* 0x000fe40000004100 */
[----:B------:R-:W-:Y:S01]  /*9c30*/  FMUL.FTZ R28, R25, R20 ;  /* 0x00000014191c7220 */ /* 0x000fe20000410000 */
[----:B------:R-:W-:Y:S02]  /*9c40*/  HADD2.F32 R9, -RZ, R26.H0_H0 ;  /* 0x2000001aff097230 */ /* 0x000fe40000004100 */
[--C-:B------:R-:W-:Y:S02]  /*9c50*/  HADD2.F32 R10, -RZ, R27.reuse.H0_H0 ;  /* 0x2000001bff0a7230 */ /* 0x100fe40000004100 */
[----:B------:R-:W-:Y:S02]  /*9c60*/  HADD2.F32 R27, -RZ, R27.H1_H1 ;  /* 0x3000001bff1b7230 */ /* 0x000fe40000004100 */
[----:B------:R-:W-:-:S02]  /*9c70*/  HADD2.F32 R24, -RZ, R24.H1_H1 ;  /* 0x30000018ff187230 */ /* 0x000fc40000004100 */
[----:B------:R-:W-:Y:S01]  /*9c80*/  HADD2.F32 R26, -RZ, R26.H1_H1 ;  /* 0x3000001aff1a7230 */ /* 0x000fe20000004100 */
[----:B--2---:R-:W0:Y:S02]  /*9c90*/  LDS.128 R12, [R65+0x18400] ;  /* 0x01840000410c7984 */ /* 0x004e240000000c00 */
[--C-:B0-----:R-:W-:Y:S02]  /*9ca0*/  HADD2.F32 R4, -RZ, R13.reuse.H0_H0 ;  /* 0x2000000dff047230 */ /* 0x101fe40000004100 */
[----:B------:R-:W-:Y:S02]  /*9cb0*/  HADD2.F32 R13, -RZ, R13.H1_H1 ;  /* 0x3000000dff0d7230 */ /* 0x000fe40000004100 */
[----:B------:R-:W-:Y:S02]  /*9cc0*/  HADD2.F32 R2, -RZ, R12.H0_H0 ;  /* 0x2000000cff027230 */ /* 0x000fe40000004100 */
        /* <DEDUP_REMOVED lines=9> */
[----:B------:R-:W-:Y:S02]  /*9d60*/  HADD2.F32 R7, -RZ, R0.H1_H1 ;  /* 0x30000000ff077230 */ /* 0x000fe40000004100 */
[----:B------:R-:W-:Y:S01]  /*9d70*/  FFMA.FTZ R21, R2, R4, -R21 ;  /* 0x0000000402157223 */ /* 0x000fe20000010815 */
[----:B------:R-:W-:-:S02]  /*9d80*/  HADD2.F32 R4, -RZ, R53.H0_H0 ;  /* 0x20000035ff047230 */ /* 0x000fc40000004100 */
[----:B------:R-:W-:Y:S01]  /*9d90*/  FFMA.FTZ R8, R2, R11, R8 ;  /* 0x0000000b02087223 */ /* 0x000fe20000010008 */
[----:B------:R-:W-:Y:S01]  /*9da0*/  FMUL.FTZ R2, R9, R58 ;  /* 0x0000003a09027220 */ /* 0x000fe20000410000 */
[----:B------:R-:W-:Y:S02]  /*9db0*/  HADD2.F32 R53, -RZ, R53.H1_H1 ;  /* 0x30000035ff357230 */ /* 0x000fe40000004100 */
        /* <DEDUP_REMOVED lines=9> */
[----:B------:R-:W-:Y:S02]  /*9e50*/  HADD2.F32 R15, -RZ, R15.H1_H1 ;  /* 0x3000000fff0f7230 */ /* 0x000fe40000004100 */
[----:B------:R-:W-:Y:S01]  /*9e60*/  FFMA.FTZ R10, R5, R58, R56 ;  /* 0x0000003a050a7223 */ /* 0x000fe20000010038 */
[----:B------:R-:W-:Y:S01]  /*9e70*/  FFMA.FTZ R6, R6, R7, R4 ;  /* 0x0000000706067223 */ /* 0x000fe20000010004 */
[C---:B------:R-:W-:Y:S01]  /*9e80*/  FMUL.FTZ R56, R27.reuse, R2 ;  /* 0x000000021b387220 */ /* 0x040fe20000410000 */
[----:B------:R-:W-:Y:S01]  /*9e90*/  FMUL.FTZ R4, R27, R0 ;  /* 0x000000001b047220 */ /* 0x000fe20000410000 */
[----:B------:R-:W-:-:S02]  /*9ea0*/  HADD2.F32 R9, -RZ, R61.H0_H0 ;  /* 0x2000003dff097230 */ /* 0x000fc40000004100 */
[----:B------:R-:W-:Y:S02]  /*9eb0*/  HADD2.F32 R11, -RZ, R60.H0_H0 ;  /* 0x2000003cff0b7230 */ /* 0x000fe40000004100 */
[C---:B------:R-:W-:Y:S01]  /*9ec0*/  FFMA.FTZ R56, R15.reuse, R0, -R56 ;  /* 0x000000000f387223 */ /* 0x040fe20000010838 */
[----:B------:R-:W-:Y:S02]  /*9ed0*/  HADD2.F32 R5, -RZ, R64.H0_H0 ;  /* 0x20000040ff057230 */ /* 0x000fe40000004100 */
[----:B------:R-:W-:Y:S01]  /*9ee0*/  FFMA.FTZ R27, R15, R2, R4 ;  /* 0x000000020f1b7223 */ /* 0x000fe20000010004 */
[----:B------:R-:W-:Y:S02]  /*9ef0*/  HADD2.F32 R7, -RZ, R63.H0_H0 ;  /* 0x2000003fff077230 */ /* 0x000fe40000004100 */
[----:B------:R-:W-:Y:S01]  /*9f00*/  FMUL.FTZ R13, R24, R9 ;  /* 0x00000009180d7220 */ /* 0x000fe20000410000 */
[----:B------:R-:W-:Y:S02]  /*9f10*/  HADD2.F32 R12, -RZ, R12.H1_H1 ;  /* 0x3000000cff0c7230 */ /* 0x000fe40000004100 */
[----:B------:R-:W-:Y:S01]  /*9f20*/  FMUL.FTZ R15, R26, R11 ;  /* 0x0000000b1a0f7220 */ /* 0x000fe20000410000 */
[----:B------:R-:W-:-:S02]  /*9f30*/  HADD2.F32 R14, -RZ, R14.H1_H1 ;  /* 0x3000000eff0e7230 */ /* 0x000fc40000004100 */
[----:B------:R-:W-:Y:S01]  /*9f40*/  FMUL.FTZ R24, R24, R5 ;  /* 0x0000000518187220 */ /* 0x000fe20000410000 */
[----:B------:R-:W-:Y:S01]  /*9f50*/  FMUL.FTZ R26, R26, R7 ;  /* 0x000000071a1a7220 */ /* 0x000fe20000410000 */
[----:B------:R-:W-:Y:S01]  /*9f60*/  FFMA.FTZ R4, R12, R5, -R13 ;  /* 0x000000050c047223 */ /* 0x000fe2000001080d */
        /* <DEDUP_REMOVED lines=13> */
.L_x_13093:
[----:B------:R-:W-:Y:S05]  /*a040*/  BSYNC B0 ;  /* 0x0000000000007941 */ /* 0x000fea0003800000 */
.L_x_13079:
        /* <DEDUP_REMOVED lines=8> */
.L_x_13076:
[----:B012---:R-:W0:Y:S01]  /*a0d0*/  S2R R3, SR_SWINHI ;  /* 0x0000000000037919 */ /* 0x007e220000002f00 */
[----:B-----5:R-:W-:Y:S01]  /*a0e0*/  IMAD.U32 R2, RZ, RZ, UR37 ;  /* 0x00000025ff027e24 */ /* 0x020fe2000f8e00ff */
[----:B------:R-:W-:Y:S05]  /*a0f0*/  WARPSYNC.ALL ;  /* 0x0000000000007948 */ /* 0x000fea0003800000 */
[----:B------:R-:W-:Y:S01]  /*a100*/  IMAD.U32 R0, RZ, RZ, UR37 ;  /* 0x00000025ff007e24 */ /* 0x000fe2000f8e00ff */
[----:B------:R-:W-:Y:S01]  /*a110*/  IADD3 R2, P0, R2, 0x210, RZ ;  /* 0x0000021002027810 */ /* 0x000fe20007f1e0ff */
[----:B------:R-:W-:-:S03]  /*a120*/  IMAD.U32 R20, RZ, RZ, UR37 ;  /* 0x00000025ff147e24 */ /* 0x000fc6000f8e00ff */
[----:B------:R-:W-:Y:S01]  /*a130*/  IADD3 R0, P1, R0, 0x420, RZ ;  /* 0x0000042000007810 */ /* 0x000fe20007f3e0ff */
[----:B------:R-:W-:Y:S01]  /*a140*/  IMAD.X R25, RZ, RZ, UR36, P0 ;  /* 0x00000024ff197e24 */ /* 0x000fe200080e06ff */
[----:B------:R-:W-:-:S05]  /*a150*/  IADD3 R20, P2, R20, 0x28, RZ ;  /* 0x0000002814147810 */ /* 0x000fca0007f5e0ff */
[----:B------:R-:W-:Y:S01]  /*a160*/  IMAD.X R21, RZ, RZ, UR36, P2 ;  /* 0x00000024ff157e24 */ /* 0x000fe200090e06ff */
[----:B------:R-:W-:Y:S02]  /*a170*/  MOV R10, R148 ;  /* 0x00000094000a7202 */ /* 0x000fe40000000f00 */
[----:B0-----:R-:W-:Y:S01]  /*a180*/  MOV R11, R3 ;  /* 0x00000003000b7202 */ /* 0x001fe20000000f00 */
[----:B------:R-:W-:Y:S02]  /*a190*/  IMAD.X R3, RZ, RZ, UR36, P1 ;  /* 0x00000024ff037e24 */ /* 0x000fe400088e06ff */
[----:B------:R-:W-:Y:S01]  /*a1a0*/  IMAD.MOV.U32 R4, RZ, RZ, R35 ;  /* 0x000000ffff047224 */ /* 0x000fe200078e0023 */
[----:B------:R-:W-:Y:S01]  /*a1b0*/  MOV R8, R37 ;  /* 0x0000002500087202 */ /* 0x000fe20000000f00 */
[----:B------:R-:W-:Y:S01]  /*a1c0*/  IMAD.MOV.U32 R5, RZ, RZ, R44 ;  /* 0x000000ffff057224 */ /* 0x000fe200078e002c */
[----:B------:R-:W-:Y:S01]  /*a1d0*/  UIADD3 UR4, UP0, UR37, 0x410, URZ ;  /* 0x0000041025047890 */ /* 0x000fe2000ff1e03f */
[----:B------:R-:W-:Y:S01]  /*a1e0*/  IMAD.MOV.U32 R6, RZ, RZ, R38 ;  /* 0x000000ffff067224 */ /* 0x000fe200078e0026 */
[----:B------:R-:W-:Y:S01]  /*a1f0*/  STL.128 [R1+0x170], R16 ;  /* 0x0001701001007387 */ /* 0x000fe20000100c00 */
[----:B------:R-:W-:Y:S01]  /*a200*/  IMAD.MOV.U32 R7, RZ, RZ, R51 ;  /* 0x000000ffff077224 */ /* 0x000fe200078e0033 */
[----:B------:R-:W-:Y:S01]  /*a210*/  UIADD3.X UR5, URZ, UR36, URZ, UP0, !UPT ;  /* 0x000000243f057290 */ /* 0x000fe200087fe43f */
[----:B------:R-:W-:Y:S01]  /*a220*/  IMAD.MOV.U32 R9, RZ, RZ, R48 ;  /* 0x000000ffff097224 */ /* 0x000fe200078e0030 */
[----:B------:R-:W-:Y:S01]  /*a230*/  STL.64 [R1+0x1f0], R32 ;  /* 0x0001f02001007387 */ /* 0x000fe20000100a00 */
[----:B------:R-:W-:-:S02]  /*a240*/  IMAD.MOV.U32 R12, RZ, RZ, R36 ;  /* 0x000000ffff0c7224 */ /* 0x000fc400078e0024 */
[----:B------:R-:W-:Y:S01]  /*a250*/  IMAD.MOV.U32 R13, RZ, RZ, R49 ;  /* 0x000000ffff0d7224 */ /* 0x000fe200078e0031 */
[----:B------:R0:W-:Y:S01]  /*a260*/  STL.128 [R1+0x160], R4 ;  /* 0x0001600401007387 */ /* 0x0001e20000100c00 */
[----:B------:R-:W-:Y:S02]  /*a270*/  IMAD.MOV.U32 R14, RZ, RZ, R47 ;  /* 0x000000ffff0e7224 */ /* 0x000fe400078e002f */
[----:B------:R-:W-:Y:S01]  /*a280*/  IMAD.MOV.U32 R15, RZ, RZ, R46 ;  /* 0x000000ffff0f7224 */ /* 0x000fe200078e002e */
[----:B------:R1:W-:Y:S04]  /*a290*/  STL.128 [R1+0x180], R8 ;  /* 0x0001800801007387 */ /* 0x0003e80000100c00 */
[----:B------:R-:W-:Y:S01]  /*a2a0*/  STL.128 [R1+0x1a0], R12 ;  /* 0x0001a00c01007387 */ /* 0x000fe20000100c00 */
[----:B0-----:R-:W-:-:S02]  /*a2b0*/  IMAD.MOV.U32 R4, RZ, RZ, R31 ;  /* 0x000000ffff047224 */ /* 0x001fc400078e001f */
[----:B------:R-:W-:Y:S02]  /*a2c0*/  IMAD.MOV.U32 R5, RZ, RZ, R52 ;  /* 0x000000ffff057224 */ /* 0x000fe400078e0034 */
[----:B------:R-:W-:Y:S02]  /*a2d0*/  IMAD.MOV.U32 R6, RZ, RZ, R0 ;  /* 0x000000ffff067224 */ /* 0x000fe400078e0000 */
[----:B------:R-:W-:Y:S02]  /*a2e0*/  IMAD.MOV.U32 R7, RZ, RZ, R3 ;  /* 0x000000ffff077224 */ /* 0x000fe400078e0003 */
[----:B------:R-:W-:Y:S02]  /*a2f0*/  IMAD.U32 R0, RZ, RZ, UR40 ;  /* 0x00000028ff007e24 */ /* 0x000fe4000f8e00ff */
[----:B-1----:R-:W-:Y:S01]  /*a300*/  IMAD.U32 R9, RZ, RZ, UR42 ;  /* 0x0000002aff097e24 */ /* 0x002fe2000f8e00ff */
[----:B------:R0:W-:Y:S01]  /*a310*/  STL.128 [R1+0x1c0], R4 ;  /* 0x0001c00401007387 */ /* 0x0001e20000100c00 */
[----:B------:R-:W-:-:S02]  /*a320*/  IMAD.U32 R8, RZ, RZ, UR4 ;  /* 0x00000004ff087e24 */ /* 0x000fc4000f8e00ff */
[----:B------:R-:W-:Y:S02]  /*a330*/  IMAD.U32 R3, RZ, RZ, UR41 ;  /* 0x00000029ff037e24 */ /* 0x000fe4000f8e00ff */
[----:B0-----:R-:W-:Y:S01]  /*a340*/  IMAD.MOV.U32 R4, RZ, RZ, R29 ;  /* 0x000000ffff047224 */ /* 0x001fe200078e001d */
[----:B------:R-:W-:Y:S01]  /*a350*/  MOV R5, R50 ;  /* 0x0000003200057202 */ /* 0x000fe20000000f00 */
[----:B------:R-:W-:Y:S02]  /*a360*/  IMAD.MOV.U32 R6, RZ, RZ, R2 ;  /* 0x000000ffff067224 */ /* 0x000fe400078e0002 */
[----:B------:R-:W-:Y:S02]  /*a370*/  IMAD.MOV.U32 R7, RZ, RZ, R25 ;  /* 0x000000ffff077224 */ /* 0x000fe400078e0019 */
[----:B------:R-:W-:-:S03]  /*a380*/  IMAD.U32 R2, RZ, RZ, UR39 ;  /* 0x00000027ff027e24 */ /* 0x000fc6000f8e00ff */
[----:B------:R0:W-:Y:S04]  /*a390*/  STL.128 [R1+0x1d0], R4 ;  /* 0x0001d00401007387 */ /* 0x0001e80000100c00 */
[----:B------:R-:W-:Y:S01]  /*a3a0*/  STL.64 [R1+0x158], R2 ;  /* 0x0001580201007387 */ /* 0x000fe20000100a00 */
[----:B0-----:R-:W-:Y:S02]  /*a3b0*/  IMAD.MOV.U32 R4, RZ, RZ, R34 ;  /* 0x000000ffff047224 */ /* 0x001fe400078e0022 */
[----:B------:R-:W-:Y:S02]  /*a3c0*/  IMAD.MOV.U32 R5, RZ, RZ, R45 ;  /* 0x000000ffff057224 */ /* 0x000fe400078e002d */
[----:B------:R-:W-:Y:S02]  /*a3d0*/  IMAD.MOV.U32 R6, RZ, RZ, R43 ;  /* 0x000000ffff067224 */ /* 0x000fe400078e002b */
[----:B------:R-:W-:-:S05]  /*a3e0*/  IMAD.MOV.U32 R7, RZ, RZ, R42 ;  /* 0x000000ffff077224 */ /* 0x000fca00078e002a */
[----:B------:R0:W-:Y:S02]  /*a3f0*/  STL.128 [R1+0x1e0], R4 ;  /* 0x0001e00401007387 */ /* 0x0001e40000100c00 */
[----:B0-----:R-:W-:Y:S01]  /*a400*/  MOV R6, R20 ;  /* 0x0000001400067202 */ /* 0x001fe20000000f00 */
[----:B------:R-:W-:Y:S02]  /*a410*/  IMAD.MOV.U32 R7, RZ, RZ, R21 ;  /* 0x000000ffff077224 */ /* 0x000fe400078e0015 */
[----:B------:R-:W-:Y:S02]  /*a420*/  IMAD.MOV.U32 R4, RZ, RZ, R0 ;  /* 0x000000ffff047224 */ /* 0x000fe400078e0000 */
[----:B------:R-:W-:Y:S02]  /*a430*/  IMAD.MOV.U32 R5, RZ, RZ, R9 ;  /* 0x000000ffff057224 */ /* 0x000fe400078e0009 */
[----:B------:R-:W-:Y:S01]  /*a440*/  IMAD.U32 R9, RZ, RZ, UR5 ;  /* 0x00000005ff097e24 */ /* 0x000fe2000f8e00ff */
[----:B------:R-:W-:Y:S01]  /*a450*/  UIADD3 UR5, UR37, 0x158, URZ ;  /* 0x0000015825057890 */ /* 0x000fe2000fffe03f */
[----:B------:R-:W-:Y:S01]  /*a460*/  VIADD R0, R172, 0xffffffff ;  /* 0xffffffffac007836 */ /* 0x000fe20000000000 */
[----:B------:R0:W-:Y:S02]  /*a470*/  STL.128 [R1+0x190], R4 ;  /* 0x0001900401007387 */ /* 0x0001e40000100c00 */
[----:B0-----:R-:W-:-:S02]  /*a480*/  IMAD.MOV.U32 R4, RZ, RZ, R40 ;  /* 0x000000ffff047224 */ /* 0x001fc400078e0028 */
[----:B------:R-:W-:Y:S02]  /*a490*/  IMAD.MOV.U32 R5, RZ, RZ, R39 ;  /* 0x000000ffff057224 */ /* 0x000fe400078e0027 */
[----:B------:R-:W-:Y:S02]  /*a4a0*/  IMAD.MOV.U32 R6, RZ, RZ, R8 ;  /* 0x000000ffff067224 */ /* 0x000fe400078e0008 */
[----:B------:R-:W-:-:S05]  /*a4b0*/  IMAD.MOV.U32 R7, RZ, RZ, R9 ;  /* 0x000000ffff077224 */ /* 0x000fca00078e0009 */
[----:B------:R0:W-:Y:S01]  /*a4c0*/  STL.128 [R1+0x1b0], R4 ;  /* 0x0001b00401007387 */ /* 0x0001e20000100c00 */
[----:B------:R0:W-:Y:S06]  /*a4d0*/  BAR.SYNC.DEFER_BLOCKING R213, 0x100 ;  /* 0x000400d50000751d */ /* 0x0001ec0000010000 */
[----:B0-----:R-:W-:Y:S05]  /*a4e0*/  CALL.REL.NOINC `($_ZN7cutlass13device_kernelIN5flash11enable_sm90INS1_16FlashAttnFwdSm90INS1_25CollectiveMainloopFwdSm90ILi2EN4cute5tupleIJNS5_1CILi1EEES8_S8_EEENS6_IJNS7_ILi128EEENS7_ILi96EEENS7_ILi64EEEEEELi256ENS_6half_tEfNS_4arch4Sm90ELb0ELb1ELb1ELb1ELb1ELb1ELb1ELb1ELb0ELb1ELb0ELb0EEENS1_21CollectiveEpilogueFwdINS6_IJSA_NS7_ILi256EEESB_EEES9_SE_SG_Li256ELb1ELb1ELb0ELb0EEENS1_36VarlenDynamicPersistentTileSchedulerILi128ELi96ELi256ELi128ELb0ELb1ELb1ELb1ELb0ELb1EEEEEEEEEvNT_6ParamsE$_ZZN5flash25CollectiveMainloopFwdSm90ILi2EN4cute5tupleIJNS1_1CILi1EEES4_S4_EEENS2_IJNS3_ILi128EEENS3_ILi96EEENS3_ILi64EEEEEELi256EN7cutlass6half_tEfNSA_4arch4Sm90ELb0ELb1ELb1ELb1ELb1ELb1ELb1ELb1ELb0ELb1ELb0ELb0EE3mmaINS_16FlashAttnFwdSm90ISE_NS_21CollectiveEpilogueFwdINS2_IJS6_NS3_ILi256EEES7_EEES5_SB_SD_Li256ELb1ELb1ELb0ELb0EEENS_36VarlenDynamicPersistentTileSchedulerILi128ELi96ELi256ELi128ELb0ELb1ELb1ELb1ELb0ELb1EEEE13SharedStorageENS1_6TensorINS1_11ArrayEngineIfLm128EEENS1_6LayoutINS2_IJNS2_IJNS3_ILi2EEEST_NS3_ILi32EEEEEES4_S4_EEENS2_IJNS2_IJS4_ST_NS3_ILi4EEEEEENS3_ILi0EEESZ_EEEEEEENS_7SoftmaxILi2ELi0EEEEEbRKNSE_6ParamsENSA_13PipelineAsyncILi2EEES19_RNSA_13PipelineStateILj2EEERT0_RT1_iRiRKNS_16SeqlenInfoQKNewKILb1ELb1EEENS2_IJiiiiEEERT_ENKUliT_T0_T1_E_clIZSF_ISO_S12_S14_EbS17_S19_S19_S1C_S1E_S1G_iS1H_S1L_S1M_S1O_EUlRS1P_iE0_NS3_ILb1EEES1W_EEDaiS1P_S1Q_S1R_) ;  /* 0x0000032c00147944 */ /* 0x001fea0003c00000 */
        /* <DEDUP_REMOVED lines=26> */
.L_x_13105:
[----:B------:R-:W-:-:S13]  /*a690*/  ISETP.NE.AND P0, PT, R7, 0x1, PT ;  /* 0x000000010700780c */ /* 0x000fda0003f05270 */
[----:B------:R-:W0:Y:S02]  /*a6a0*/  @P0 LDC.64 R4, c[0x0][0xae0] ;  /* 0x0002b800ff040b82 */ /* 0x000e240000000a00 */
[----:B0-----:R-:W-:-:S05]  /*a6b0*/  @P0 IMAD.HI.U32 R4, R3, R4, RZ ;  /* 0x0000000403040227 */ /* 0x001fca00078e00ff */
[----:B------:R-:W-:-:S07]  /*a6c0*/  @P0 SHF.R.U32.HI R3, RZ, R5, R4 ;  /* 0x00000005ff030219 */ /* 0x000fce0000011604 */
.L_x_13106:
[----:B------:R-:W-:Y:S05]  /*a6d0*/  BSYNC B0 ;  /* 0x0000000000007941 */ /* 0x000fea0003800000 */
.L_x_13104:
[----:B------:R-:W-:-:S05]  /*a6e0*/  IMAD R3, R3, R7, R7 ;  /* 0x0000000703037224 */ /* 0x000fca00078e0207 */
[----:B------:R-:W-:-:S07]  /*a6f0*/  VIMNMX R6, R6, R3, PT ;  /* 0x0000000306067248 */ /* 0x000fce0003fe0100 */
.L_x_13103:
[----:B------:R-:W-:-:S05]  /*a700*/  IMAD.HI R6, R6, 0x2aaaaaab, RZ ;  /* 0x2aaaaaab06067827 */ /* 0x000fca00078e02ff */
[----:B------:R-:W-:-:S04]  /*a710*/  SHF.R.U32.HI R3, RZ, 0x1f, R6 ;  /* 0x0000001fff037819 */ /* 0x000fc80000011606 */
[----:B------:R-:W-:-:S04]  /*a720*/  LEA.HI.SX32 R3, R6, R3, 0x1c ;  /* 0x0000000306037211 */ /* 0x000fc800078fe2ff */
[----:B------:R-:W-:-:S04]  /*a730*/  VIMNMX R3, R190, R3, !PT ;  /* 0x00000003be037248 */ /* 0x000fc80007fe0100 */
[----:B------:R-:W-:-:S13]  /*a740*/  ISETP.GE.AND P0, PT, R0, R3, PT ;  /* 0x000000030000720c */ /* 0x000fda0003f06270 */
[----:B------:R-:W-:Y:S05]  /*a750*/  @!P0 BRA `(.L_x_13107) ;  /* 0x000000b000908947 */ /* 0x000fea0003800000 */
.L_x_13136:
[----:B------:R-:W2:Y:S04]  /*a760*/  LDL R4, [R1+0x1f8] ;  /* 0x0001f80001047983 */ /* 0x000ea80000100800 */
[----:B0-----:R-:W3:Y:S01]  /*a770*/  LDL R2, [R1+0x200] ;  /* 0x0002000001027983 */ /* 0x001ee20000100800 */
[----:B--2---:R-:W-:-:S05]  /*a780*/  VIADD R4, R4, 0x1 ;  /* 0x0000000104047836 */ /* 0x004fca0000000000 */
[----:B------:R-:W-:-:S13]  /*a790*/  ISETP.NE.AND P0, PT, R4, 0x2, PT ;  /* 0x000000020400780c */ /* 0x000fda0003f05270 */
[----:B------:R0:W5:Y:S04]  /*a7a0*/  @P0 LDL R6, [R1+0x1fc] ;  /* 0x0001fc0001060983 */ /* 0x0001680000100800 */
[----:B------:R-:W2:Y:S01]  /*a7b0*/  @!P0 LDL R5, [R1+0x1fc] ;  /* 0x0001fc0001058983 */ /* 0x000ea20000100800 */
[----:B---3--:R-:W-:-:S03]  /*a7c0*/  VIADD R2, R2, 0x1 ;  /* 0x0000000102027836 */ /* 0x008fc60000000000 */
        /* <DEDUP_REMOVED lines=13> */
.L_x_13109:
[----:B------:R-:W-:Y:S05]  /*a8a0*/  BSYNC B0 ;  /* 0x0000000000007941 */ /* 0x000fea0003800000 */
.L_x_13108:
[----:B------:R-:W2:Y:S01]  /*a8b0*/  LD.E.64 R8, desc[UR44][R16.64+0x18] ;  /* 0x0000182c10087980 */ /* 0x000ea2000c101b00 */
[----:B-----5:R-:W-:Y:S02]  /*a8c0*/  SHF.L.U32 R5, R6, 0x1f, RZ ;  /* 0x0000001f06057819 */ /* 0x020fe400000006ff */
        /* <DEDUP_REMOVED lines=10> */
.L_x_13111:
[----:B------:R-:W-:Y:S05]  /*a970*/  BSYNC B0 ;  /* 0x0000000000007941 */ /* 0x000fea0003800000 */
.L_x_13110:
        /* <DEDUP_REMOVED lines=8> */
.L_x_13113:
[----:B------:R-:W-:Y:S05]  /*aa00*/  BSYNC B0 ;  /* 0x0000000000007941 */ /* 0x000fea0003800000 */
.L_x_13112:
[----:B------:R-:W2:Y:S04]  /*aa10*/  LDL R15, [R1+0x1f8] ;  /* 0x0001f800010f7983 */ /* 0x000ea80000100800 */
[----:B------:R-:W2:Y:S01]  /*aa20*/  LDL.64 R4, [R1+0x80] ;  /* 0x0000800001047983 */ /* 0x000ea20000100a00 */
[----:B------:R-:W-:Y:S05]  /*aa30*/  WARPSYNC.ALL ;  /* 0x0000000000007948 */ /* 0x000fea0003800000 */
[----:B------:R1:W-:Y:S04]  /*aa40*/  STL [R1+0x60], RZ ;  /* 0x000060ff01007387 */ /* 0x0003e80000100800 */
[----:B0----5:R-:W3:Y:S01]  /*aa50*/  LD.E.64 R6, desc[UR44][R16.64+0x78] ;  /* 0x0000782c10067980 */ /* 0x021ee2000c101b00 */
[----:B------:R-:W-:-:S05]  /*aa60*/  IMAD.MOV.U32 R2, RZ, RZ, 0x1 ;  /* 0x00000001ff027424 */ /* 0x000fca00078e00ff */
[----:B------:R1:W-:Y:S04]  /*aa70*/  STL [R1+0x60], R2 ;  /* 0x0000600201007387 */ /* 0x0003e80000100800 */
[----:B------:R-:W4:Y:S04]  /*aa80*/  LD.E.64 R8, desc[UR44][R16.64+0x78] ;  /* 0x0000782c10087980 */ /* 0x000f28000c101b00 */
[----:B------:R1:W-:Y:S04]  /*aa90*/  STL [R1+0x60], R2 ;  /* 0x0000600201007387 */ /* 0x0003e80000100800 */
[----:B------:R-:W4:Y:S01]  /*aaa0*/  LD.E.64 R10, desc[UR44][R16.64+0x78] ;  /* 0x0000782c100a7980 */ /* 0x000f22000c101b00 */
[----:B--2---:R-:W-:Y:S01]  /*aab0*/  IMAD R4, R15, 0x300, R4 ;  /* 0x000003000f047824 */ /* 0x004fe200078e0204 */
[----:B------:R-:W-:-:S02]  /*aac0*/  R2UR UR7, R5 ;  /* 0x00000000050772ca */ /* 0x000fc400000e0000 */
[----:B------:R1:W-:Y:S02]  /*aad0*/  STL [R1+0x60], R2 ;  /* 0x0000600201007387 */ /* 0x0003e40000100800 */
[----:B------:R-:W-:Y:S02]  /*aae0*/  R2UR UR6, R4 ;  /* 0x00000000040672ca */ /* 0x000fe400000e0000 */
[----:B------:R-:W2:Y:S01]  /*aaf0*/  LD.E.64 R12, desc[UR44][R16.64+0x78] ;  /* 0x0000782c100c7980 */ /* 0x000ea2000c101b00 */
[----:B------:R-:W-:-:S03]  /*ab00*/  WARPGROUP.ARRIVE ;  /* 0x00000000000079c5 */ /* 0x000fc60000000000 */
[----:B------:R1:W-:Y:S04]  /*ab10*/  STL [R1+0x60], R2 ;  /* 0x0000600201007387 */ /* 0x0003e80000100800 */
[----:B------:R1:W5:Y:S01]  /*ab20*/  LDL.64 R14, [R1+0x1f8] ;  /* 0x0001f800010e7983 */ /* 0x0003620000100a00 */
[----:B---3--:R-:W-:Y:S02]  /*ab30*/  R2UR UR4, R6 ;  /* 0x00000000060472ca */ /* 0x008fe400000e0000 */
        /* <DEDUP_REMOVED lines=36> */
[----:B-1----:R-:W-:Y:S05]  /*ad80*/  @!P0 BRA `(.L_x_13116) ;  /* 0x0000000000048947 */ /* 0x002fea0003800000 */
[----:B------:R-:W-:Y:S01]  /*ad90*/  BPT.TRAP 0x1 ;  /* 0x000000040000795c */ /* 0x000fe20000300000 */
.L_x_13116:
[----:B------:R-:W-:Y:S05]  /*ada0*/  BSYNC B0 ;  /* 0x0000000000007941 */ /* 0x000fea0003800000 */
.L_x_13115:
        /* <DEDUP_REMOVED lines=11> */
.L_x_13118:
[----:B------:R-:W-:Y:S05]  /*ae60*/  BSYNC B0 ;  /* 0x0000000000007941 */ /* 0x000fea0003800000 */
.L_x_13117:
[----:B------:R-:W-:Y:S04]  /*ae70*/  BSSY B0, `(.L_x_13119) ;  /* 0x0000007000007945 */ /* 0x000fe80003800000 */
[----:B------:R-:W-:Y:S05]  /*ae80*/  @P0 BRA `(.L_x_13120) ;  /* 0x0000000000140947 */ /* 0x000fea0003800000 */
[----:B------:R-:W2:Y:S02]  /*ae90*/  LD.E.64 R4, desc[UR44][R16.64+0x40] ;  /* 0x0000402c10047980 */ /* 0x000ea4000c101b00 */
[----:B--2---:R-:W-:-:S04]  /*aea0*/  MOV R5, R4 ;  /* 0x0000000400057202 */ /* 0x004fc80000000f00 */
[----:B------:R-:W-:-:S04]  /*aeb0*/  LEA R14, R14, R5, 0x3 ;  /* 0x000000050e0e7211 */ /* 0x000fc800078e18ff */
[----:B------:R-:W0:Y:S02]  /*aec0*/  SYNCS.PHASECHK.TRANS64.TRYWAIT P0, [R14+URZ], R15 ;  /* 0x0000000f0e0075a7 */ /* 0x000e24000800017f */
[----:B0-----:R-:W-:Y:S05]  /*aed0*/  @!P0 BRA `(.L_x_13121) ;  /* 0x000002d400308947 */ /* 0x001fea0003800000 */
.L_x_13120:
[----:B------:R-:W-:Y:S05]  /*aee0*/  BSYNC B0 ;  /* 0x0000000000007941 */ /* 0x000fea0003800000 */
.L_x_13119:
[----:B------:R-:W2:Y:S04]  /*aef0*/  LDL R9, [R1+0x1f8] ;  /* 0x0001f80001097983 */ /* 0x000ea80000100800 */
[----:B------:R-:W2:Y:S04]  /*af00*/  LDL.64 R4, [R1+0xf8] ;  /* 0x0000f80001047983 */ /* 0x000ea80000100a00 */
[----:B------:R-:W3:Y:S04]  /*af10*/  LDL R8, [R1+0x70] ;  /* 0x0000700001087983 */ /* 0x000ee80000100800 */
[----:B------:R-:W4:Y:S04]  /*af20*/  LDL.64 R6, [R1+0xf0] ;  /* 0x0000f00001067983 */ /* 0x000f280000100a00 */
[----:B------:R-:W4:Y:S04]  /*af30*/  LDL.64 R10, [R1+0xf0] ;  /* 0x0000f000010a7983 */ /* 0x000f280000100a00 */
[----:B------:R-:W4:Y:S04]  /*af40*/  LDL.64 R12, [R1+0xf0] ;  /* 0x0000f000010c7983 */ /* 0x000f280000100a00 */
[----:B0-----:R-:W4:Y:S01]  /*af50*/  LDL.64 R14, [R1+0xf0] ;  /* 0x0000f000010e7983 */ /* 0x001f220000100a00 */
[----:B------:R-:W-:Y:S05]  /*af60*/  WARPSYNC.ALL ;  /* 0x0000000000007948 */ /* 0x000fea0003800000 */
[----:B------:R-:W-:Y:S01]  /*af70*/  WARPGROUP.ARRIVE ;  /* 0x00000000000079c5 */ /* 0x000fe20000000000 */
[----:B--2---:R-:W-:Y:S01]  /*af80*/  IMAD R4, R9, 0xc00, R4 ;  /* 0x00000c0009047824 */ /* 0x004fe200078e0204 */
[----:B------:R-:W-:-:S02]  /*af90*/  R2UR UR7, R5 ;  /* 0x00000000050772ca */ /* 0x000fc400000e0000 */
[----:B---3--:R-:W-:Y:S02]  /*afa0*/  ISETP.NE.U32.AND P0, PT, R8, RZ, PT ;  /* 0x000000ff0800720c */ /* 0x008fe40003f05070 */
[----:B------:R-:W-:Y:S01]  /*afb0*/  R2UR UR6, R4 ;  /* 0x00000000040672ca */ /* 0x000fe200000e0000 */
[----:B------:R-:W2:Y:S01]  /*afc0*/  LDL.64 R8, [R1+0xf0] ;  /* 0x0000f00001087983 */ /* 0x000ea20000100a00 */
        /* <DEDUP_REMOVED lines=37> */
[----:B--2---:R-:W-:Y:S01]  /*b220*/  VIADD R8, R8, 0x400 ;  /* 0x0000040008087836 */ /* 0x004fe20000000000 */
[----:B------:R-:W-:Y:S01]  /*b230*/  IADD3 R6, R4, 0x300, RZ ;  /* 0x0000030004067810 */ /* 0x000fe20007ffe0ff */
        /* <DEDUP_REMOVED lines=43> */
[----:B------:R-:W-:Y:S01]  /*b4f0*/  IMAD.MOV.U32 R7, RZ, RZ, R5 ;  /* 0x000000ffff077224 */ /* 0x000fe200078e0005 */
[----:B--2---:R-:W-:Y:S02]  /*b500*/  IADD3 R8, R8, 0x800, RZ ;  /* 0x0000080008087810 */ /* 0x004fe40007ffe0ff */
        /* <DEDUP_REMOVED lines=31> */
[----:B------:R-:W-:Y:S01]  /*b700*/  VIADD R6, R4, 0x606 ;  /* 0x0000060604067836 */ /* 0x000fe20000000000 */
[----:B------:R-:W-:Y:S02]  /*b710*/  MOV R7, R5 ;  /* 0x0000000500077202 */ /* 0x000fe40000000f00 */
        /* <DEDUP_REMOVED lines=25> */
[----:B----4-:R-:W-:Y:S02]  /*b8b0*/  VIADD R12, R12, 0xc04 ;  /* 0x00000c040c0c7836 */ /* 0x010fe40000000000 */
        /* <DEDUP_REMOVED lines=9> */
[----:B------:R-:W-:Y:S01]  /*b950*/  VIADD R14, R14, 0xc06 ;  /* 0x00000c060e0e7836 */ /* 0x000fe20000000000 */
        /* <DEDUP_REMOVED lines=8> */
[----:B------:R-:W0:Y:S01]  /*b9e0*/  S2R R18, SR_TID.X ;  /* 0x0000000000127919 */ /* 0x000e220000002100 */
[----:B------:R1:W-:Y:S04]  /*b9f0*/  STL [R1+0x70], R2 ;  /* 0x0000700201007387 */ /* 0x0003e80000100800 */
[----:B------:R1:W-:Y:S01]  /*ba00*/  STL [R1+0x70], R2 ;  /* 0x0000700201007387 */ /* 0x0003e20000100800 */
[----:B------:R-:W-:-:S02]  /*ba10*/  WARPGROUP.DEPBAR.LE gsb0, 0x0 ;  /* 0x00008000000079c5 */ /* 0x000fc40000010000 */
[----:B------:R-:W-:Y:S01]  /*ba20*/  WARPGROUP.ARRIVE ;  /* 0x00000000000079c5 */ /* 0x000fe20000000000 */
[----:B------:R1:W5:Y:S05]  /*ba30*/  LDL R4, [R1+0x1f8] ;  /* 0x0001f80001047983 */ /* 0x00036a0000100800 */
[----:B------:R-:W-:Y:S01]  /*ba40*/  HGMMA.64x96x16.F32 R24, gdesc[UR4], R24, gsb0 ;  /* 0x01600000041879f0 */ /* 0x000fe20008000818 */
[----:B------:R1:W-:Y:S01]  /*ba50*/  STL [R1+0x70], R2 ;  /* 0x0000700201007387 */ /* 0x0003e20000100800 */
[----:B0-----:R-:W-:-:S03]  /*ba60*/  SHF.R.U32.HI R18, RZ, 0x7, R18 ;  /* 0x00000007ff127819 */ /* 0x001fc60000011612 */
[----:B------:R1:W-:Y:S04]  /*ba70*/  STL [R1+0x70], R2 ;  /* 0x0000700201007387 */ /* 0x0003e80000100800 */
[----:B------:R1:W-:Y:S04]  /*ba80*/  STL [R1+0x70], R2 ;  /* 0x0000700201007387 */ /* 0x0003e80000100800 */
[----:B------:R1:W-:Y:S04]  /*ba90*/  STL [R1+0x70], R2 ;  /* 0x0000700201007387 */ /* 0x0003e80000100800 */
[----:B------:R1:W-:Y:S01]  /*baa0*/  STL [R1+0x70], R2 ;  /* 0x0000700201007387 */ /* 0x0003e20000100800 */
[----:B------:R-:W-:-:S03]  /*bab0*/  IADD3 R6, -R18, 0xb, RZ ;  /* 0x0000000b12067810 */ /* 0x000fc60007ffe1ff */
        /* <DEDUP_REMOVED lines=11> */
[----:B------:R-:W2:Y:S01]  /*bb70*/  LD.E R5, desc[UR44][R16.64] ;  /* 0x0000002c10057980 */ /* 0x000ea2000c101900 */
[----:B------:R-:W-:Y:S01]  /*bb80*/  BSSY B0, `(.L_x_13122) ;  /* 0x0000005000007945 */ /* 0x000fe20003800000 */
[----:B--2---:R-:W-:-:S04]  /*bb90*/  LOP3.LUT R5, R5, 0x1, RZ, 0xfc, !PT ;  /* 0x0000000105057812 */ /* 0x004fc800078efcff */
[----:B------:R-:W-:-:S13]  /*bba0*/  ISETP.NE.AND P0, PT, R5, 0x3, PT ;  /* 0x000000030500780c */ /* 0x000fda0003f05270 */
[----:B-1----:R-:W-:Y:S05]  /*bbb0*/  @!P0 BRA `(.L_x_13123) ;  /* 0x0000000000048947 */ /* 0x002fea0003800000 */
[----:B------:R-:W-:Y:S01]  /*bbc0*/  BPT.TRAP 0x1 ;  /* 0x000000040000795c */ /* 0x000fe20000300000 */
.L_x_13123:
[----:B------:R-:W-:Y:S05]  /*bbd0*/  BSYNC B0 ;  /* 0x0000000000007941 */ /* 0x000fea0003800000 */
.L_x_13122:
[----:B------:R-:W2:Y:S04]  /*bbe0*/  LD.E.64 R6, desc[UR44][R16.64+0x20] ;  /* 0x0000202c10067980 */ /* 0x000ea8000c101b00 */
        /* <DEDUP_REMOVED lines=8> */
[----:B------:R-:W3:Y:S04]  /*bc70*/  LDL.64 R12, [R1+0x140] ;  /* 0x00014000010c7983 */ /* 0x000ee80000100a00 */
[----:B------:R-:W4:Y:S04]  /*bc80*/  LDL R21, [R1+0x148] ;  /* 0x0001480001157983 */ /* 0x000f280000100800 */
[----:B------:R-:W4:Y:S04]  /*bc90*/  LDL.128 R8, [R1+0x130] ;  /* 0x0001300001087983 */ /* 0x000f280000100c00 */
[----:B0-----:R-:W4:Y:S04]  /*bca0*/  LDL.128 R4, [R1+0x120] ;  /* 0x0001200001047983 */ /* 0x001f280000100c00 */
[----:B--2---:R-:W2:Y:S01]  /*bcb0*/  LD.E R19, desc[UR44][R18.64] ;  /* 0x0000002c12137980 */ /* 0x004ea2000c101900 */
[----:B---3--:R-:W-:-:S02]  /*bcc0*/  ISETP.NE.AND P0, PT, R12, 0x1, PT ;  /* 0x000000010c00780c */ /* 0x008fc40003f05270 */
[----:B----4-:R-:W-:Y:S01]  /*bcd0*/  ISETP.GE.AND P1, PT, R9, 0x1, PT ;  /* 0x000000010900780c */ /* 0x010fe20003f26270 */
        /* <DEDUP_REMOVED lines=44> */
[----:B------:R-:W-:Y:S01]  /*bfa0*/  SHF.R.S32.HI R58, RZ, 0x7, R45 ;  /* 0x00000007ff3a7819 */ /* 0x000fe2000001142d */
[----:B------:R-:W-:Y:S01]  /*bfb0*/  IMAD.IADD R73, R73, 0x1, -R60 ;  /* 0x0000000149497824 */ /* 0x000fe200078e0a3c */
        /* <DEDUP_REMOVED lines=14> */
[----:B------:R-:W-:-:S05]  /*c0a0*/  @P0 IMAD.HI.U32 R58, R86, R13, RZ ;  /* 0x0000000d563a0227 */ /* 0x000fca00078e00ff */
[----:B------:R-:W-:Y:S02]  /*c0b0*/  @P0 SHF.R.U32.HI R86, RZ, R21, R58 ;  /* 0x00000015ff560219 */ /* 0x000fe4000001163a */
[----:B------:R-:W-:Y:S02]  /*c0c0*/  LOP3.LUT R53, R53, 0x7ffffffc, RZ, 0xc0, !PT ;  /* 0x7ffffffc35357812 */ /* 0x000fe400078ec0ff */
[----:B------:R-:W-:Y:S01]  /*c0d0*/  MOV R21, 0xffffffa0 ;  /* 0xffffffa000157802 */ /* 0x000fe20000000f00 */
        /* <DEDUP_REMOVED lines=17> */
[----:B------:R-:W-:Y:S02]  /*c1f0*/  IMAD R50, R0, R21, 0x1 ;  /* 0x0000000100327424 */ /* 0x000fe400078e0215 */
[----:B------:R-:W-:Y:S01]  /*c200*/  FMUL.FTZ R19, R71, R19 ;  /* 0x0000001347137220 */ /* 0x000fe20000410000 */
[----:B------:R-:W1:Y:S01]  /*c210*/  MUFU.TANH R14, R14 ;  /* 0x0000000e000e7308 */ /* 0x000e620000002400 */
[----:B------:R-:W-:Y:S01]  /*c220*/  IMAD R50, R53, -0x2, R50 ;  /* 0xfffffffe35327824 */ /* 0x000fe200078e0232 */
[----:B------:R-:W-:-:S06]  /*c230*/  LOP3.LUT R21, RZ, R6, RZ, 0x33, !PT ;  /* 0x00000006ff157212 */ /* 0x000fcc00078e33ff */
[----:B------:R-:W2:Y:S01]  /*c240*/  MUFU.TANH R20, R20 ;  /* 0x0000001400147308 */ /* 0x000ea20000002400 */
[----:B------:R-:W-:-:S07]  /*c250*/  IADD3 R58, -R4, R50, R5 ;  /* 0x00000032043a7210 */ /* 0x000fce0007ffe105 */
        /* <DEDUP_REMOVED lines=63> */
.L_x_13127:
[----:B------:R-:W-:-:S13]  /*c650*/  ISETP.NE.AND P0, PT, R9, 0x1, PT ;  /* 0x000000010900780c */ /* 0x000fda0003f05270 */
[----:B------:R-:W-:-:S05]  /*c660*/  @P0 IMAD.HI.U32 R50, R8, R10, RZ ;  /* 0x0000000a08320227 */ /* 0x000fca00078e00ff */
[----:B------:R-:W-:-:S07]  /*c670*/  @P0 SHF.R.U32.HI R8, RZ, R11, R50 ;  /* 0x0000000bff080219 */ /* 0x000fce0000011632 */
.L_x_13128:
[----:B------:R-:W-:Y:S05]  /*c680*/  BSYNC B1 ;  /* 0x0000000000017941 */ /* 0x000fea0003800000 */
.L_x_13126:
[----:B------:R-:W-:-:S05]  /*c690*/  IMAD R8, R8, R9, R63 ;  /* 0x0000000908087224 */ /* 0x000fca00078e023f */
[----:B------:R-:W-:Y:S02]  /*c6a0*/  VIMNMX R7, R7, R8, !PT ;  /* 0x0000000807077248 */ /* 0x000fe40007fe0100 */
[----:B------:R-:W-:-:S07]  /*c6b0*/  VIADDMNMX R6, R8, R9, R6, PT ;  /* 0x0000000908067246 */ /* 0x000fce0003800106 */
.L_x_13125:
[----:B------:R-:W-:Y:S05]  /*c6c0*/  BSYNC B0 ;  /* 0x0000000000007941 */ /* 0x000fea0003800000 */
.L_x_13124:
[C---:B------:R-:W-:Y:S01]  /*c6d0*/  ISETP.GE.AND P0, PT, R59.reuse, 0x2, PT ;  /* 0x000000023b00780c */ /* 0x040fe20003f06270 */
[----:B------:R-:W0:Y:S01]  /*c6e0*/  SHFL.IDX PT, R86, R86, 0x1, 0x1c1f ;  /* 0x003c1f0056567f89 */ /* 0x000e2200000e0000 */
[----:B------:R-:W-:Y:S01]  /*c6f0*/  ISETP.GE.AND P2, PT, R59, 0xa, PT ;  /* 0x0000000a3b00780c */ /* 0x000fe20003f46270 */
[----:B------:R-:W-:Y:S01]  /*c700*/  BSSY B0, `(.L_x_13129) ;  /* 0x0000086000007945 */ /* 0x000fe20003800000 */
[----:B------:R-:W-:Y:S02]  /*c710*/  P2R R21, PR, RZ, 0x1 ;  /* 0x00000001ff157803 */ /* 0x000fe40000000000 */
[----:B------:R-:W-:Y:S02]  /*c720*/  ISETP.GT.AND P0, PT, R7, 0x1, !P0 ;  /* 0x000000010700780c */ /* 0x000fe40004704270 */
[----:B------:R-:W-:Y:S02]  /*c730*/  ISETP.GE.AND P1, PT, R59, 0x9, PT ;  /* 0x000000093b00780c */ /* 0x000fe40003f26270 */
[----:B------:R-:W-:-:S02]  /*c740*/  ISETP.LT.OR P0, PT, R6, 0x2, P0 ;  /* 0x000000020600780c */ /* 0x000fc40000701670 */
[----:B------:R-:W-:Y:S02]  /*c750*/  P2R R67, PR, RZ, 0x2 ;  /* 0x00000002ff437803 */ /* 0x000fe40000000000 */
[----:B------:R-:W-:Y:S02]  /*c760*/  FSEL R84, R20, -INF , !P0 ;  /* 0xff80000014547808 */ /* 0x000fe40004000000 */
[C---:B------:R-:W-:Y:S02]  /*c770*/  ISETP.GT.AND P0, PT, R7.reuse, 0x9, !P2 ;  /* 0x000000090700780c */ /* 0x040fe40005704270 */
[----:B------:R-:W-:Y:S02]  /*c780*/  P2R R71, PR, RZ, 0x4 ;  /* 0x00000004ff477803 */ /* 0x000fe40000000000 */
[----:B------:R-:W-:Y:S02]  /*c790*/  ISETP.LT.OR P0, PT, R6, 0xa, P0 ;  /* 0x0000000a0600780c */ /* 0x000fe40000701670 */
[----:B------:R-:W-:-:S02]  /*c7a0*/  ISETP.GT.AND P1, PT, R7, 0x8, !P1 ;  /* 0x000000080700780c */ /* 0x000fc40004f24270 */
[----:B------:R-:W-:Y:S01]  /*c7b0*/  ISETP.GE.AND P2, PT, R59, 0x11, PT ;  /* 0x000000113b00780c */ /* 0x000fe20003f46270 */
[----:B0-----:R-:W-:Y:S01]  /*c7c0*/  IMAD.IADD R8, R53, 0x1, R86 ;  /* 0x0000000135087824 */ /* 0x001fe200078e0256 */
[----:B------:R-:W-:Y:S02]  /*c7d0*/  FSEL R82, R74, -INF , !P0 ;  /* 0xff8000004a527808 */ /* 0x000fe40004000000 */
[----:B------:R-:W-:Y:S02]  /*c7e0*/  ISETP.LT.OR P1, PT, R6, 0x9, P1 ;  /* 0x000000090600780c */ /* 0x000fe40000f21670 */
[----:B------:R-:W-:Y:S02]  /*c7f0*/  ISETP.GT.AND P0, PT, R7, 0x10, !P2 ;  /* 0x000000100700780c */ /* 0x000fe40005704270 */
[----:B------:R-:W-:Y:S02]  /*c800*/  FSEL R170, R24, -INF , !P1 ;  /* 0xff80000018aa7808 */ /* 0x000fe40004800000 */
        /* <DEDUP_REMOVED lines=66> */
[----:B------:R-:W-:-:S02]  /*cc30*/  P2R R73, PR, RZ, 0x4 ;  /* 0x00000004ff497803 */ /* 0x000fc40000000000 */
        /* <DEDUP_REMOVED lines=43> */
.L_x_13132:
[----:B------:R-:W-:-:S13]  /*cef0*/  ISETP.NE.AND P6, PT, R9, 0x1, PT ;  /* 0x000000010900780c */ /* 0x000fda0003fc5270 */
[----:B------:R-:W-:-:S05]  /*cf00*/  @P6 IMAD.HI.U32 R10, R4, R10, RZ ;  /* 0x0000000a040a6227 */ /* 0x000fca00078e00ff */
[----:B------:R-:W-:-:S07]  /*cf10*/  @P6 SHF.R.U32.HI R4, RZ, R11, R10 ;  /* 0x0000000bff046219 */ /* 0x000fce000001160a */
.L_x_13133:
[----:B------:R-:W-:Y:S05]  /*cf20*/  BSYNC B1 ;  /* 0x0000000000017941 */ /* 0x000fea0003800000 */
.L_x_13131:
[----:B------:R-:W-:-:S05]  /*cf30*/  IMAD R4, R4, R9, R63 ;  /* 0x0000000904047224 */ /* 0x000fca00078e023f */
[----:B------:R-:W-:Y:S02]  /*cf40*/  VIADDMNMX R8, R4, R9, R8, PT ;  /* 0x0000000904087246 */ /* 0x000fe40003800108 */
[----:B------:R-:W-:-:S07]  /*cf50*/  VIMNMX R7, R7, R4, !PT ;  /* 0x0000000407077248 */ /* 0x000fce0007fe0100 */
.L_x_13130:
[----:B------:R-:W-:Y:S05]  /*cf60*/  BSYNC B0 ;  /* 0x0000000000007941 */ /* 0x000fea0003800000 */
.L_x_13129:
[----:B------:R-:W2:Y:S01]  /*cf70*/  LDL.64 R10, [R1+0x420] ;  /* 0x00042000010a7983 */ /* 0x000ea20000100a00 */
[----:B------:R-:W-:Y:S02]  /*cf80*/  ISETP.GT.AND P5, PT, R7, RZ, !P5 ;  /* 0x000000ff0700720c */ /* 0x000fe40006fa4270 */
        /* <DEDUP_REMOVED lines=51> */
[----:B------:R-:W-:Y:S02]  /*d2c0*/  ISETP.NE.AND P5, PT, R88, RZ, PT ;  /* 0x000000ff5800720c */ /* 0x000fe40003fa5270 */
[C---:B------:R-:W-:Y:S01]  /*d2d0*/  ISETP.GT.AND P0, PT, R7.reuse, 0x48, !P0 ;  /* 0x000000480700780c */ /* 0x040fe20004704270 */
[----:B------:R-:W3:Y:S01]  /*d2e0*/  LDL R88, [R1+0x440] ;  /* 0x0004400001587983 */ /* 0x000ee20000100800 */
        /* <DEDUP_REMOVED lines=16> */
[----:B--2---:R-:W-:Y:S02]  /*d3f0*/  FMNMX.FTZ R4, R168, R10, !PT ;  /* 0x0000000aa8047209 */ /* 0x004fe40007810000 */
[----:B------:R-:W-:Y:S02]  /*d400*/  ISETP.LT.OR P5, PT, R8, 0x42, P5 ;  /* 0x000000420800780c */ /* 0x000fe40002fa1670 */
[----:B------:R-:W-:Y:S02]  /*d410*/  FMNMX.FTZ R4, R84, R4, !PT ;  /* 0x0000000454047209 */ /* 0x000fe40007810000 */
[----:B------:R-:W-:-:S02]  /*d420*/  FSEL R44, R44, -INF , !P5 ;  /* 0xff8000002c2c7808 */ /* 0x000fc40006800000 */
[----:B------:R-:W-:Y:S02]  /*d430*/  FMNMX.FTZ R4, R170, R4, !PT ;  /* 0x00000004aa047209 */ /* 0x000fe40007810000 */
[C---:B------:R-:W-:Y:S02]  /*d440*/  ISETP.GT.AND P1, PT, R7.reuse, 0x49, !P1 ;  /* 0x000000490700780c */ /* 0x040fe40004f24270 */
[----:B------:R-:W-:Y:S02]  /*d450*/  FMNMX.FTZ R4, R82, R4, !PT ;  /* 0x0000000452047209 */ /* 0x000fe40007810000 */
[----:B------:R-:W-:Y:S02]  /*d460*/  ISETP.LT.OR P0, PT, R8, 0x49, P0 ;  /* 0x000000490800780c */ /* 0x000fe40000701670 */
[----:B------:R-:W-:Y:S02]  /*d470*/  FMNMX.FTZ R4, R68, R4, !PT ;  /* 0x0000000444047209 */ /* 0x000fe40007810000 */
[----:B------:R-:W-:-:S02]  /*d480*/  ISETP.GT.AND P2, PT, R7, 0x50, !P2 ;  /* 0x000000500700780c */ /* 0x000fc40005744270 */
[----:B------:R-:W-:Y:S02]  /*d490*/  FMNMX.FTZ R4, R80, R4, !PT ;  /* 0x0000000450047209 */ /* 0x000fe40007810000 */
        /* <DEDUP_REMOVED lines=33> */
[----:B------:R-:W-:Y:S02]  /*d6b0*/  ISETP.LT.OR P1, PT, R8, 0x4a, P1 ;  /* 0x0000004a0800780c */ /* 0x000fe40000f21670 */
[----:B------:R-:W-:Y:S02]  /*d6c0*/  FSEL R38, R38, -INF , !P0 ;  /* 0xff80000026267808 */ /* 0x000fe40004000000 */
        /* <DEDUP_REMOVED lines=22> */
[----:B------:R-:W-:-:S02]  /*d830*/  FMNMX.FTZ R7, R61, R4, !PT ;  /* 0x000000043d077209 */ /* 0x000fc40007810000 */
        /* <DEDUP_REMOVED lines=12> */
[C---:B------:R-:W-:Y:S02]  /*d900*/  FSETP.NEU.FTZ.AND P0, PT, R14.reuse, -INF , PT ;  /* 0xff8000000e00780b */ /* 0x040fe40003f1d000 */
        /* <DEDUP_REMOVED lines=13> */
[-C--:B------:R-:W-:Y:S01]  /*d9e0*/  FFMA.FTZ R13, R84, R88.reuse, -R9 ;  /* 0x00000058540d7223 */ /* 0x080fe20000010809 */
[-C--:B------:R-:W-:Y:S01]  /*d9f0*/  FFMA.FTZ R169, R55, R88.reuse, -R7 ;  /* 0x0000005837a97223 */ /* 0x080fe20000010807 */
[----:B------:R-:W-:Y:S01]  /*da00*/  MUFU.EX2 R168, R168 ;  /* 0x000000a800a87308 */ /* 0x000fe20000000800 */
[-CC-:B------:R-:W-:Y:S01]  /*da10*/  FFMA.FTZ R196, R24, R88.reuse, -R9.reuse ;  /* 0x0000005818c47223 */ /* 0x180fe20000010809 */
[-C--:B------:R-:W-:Y:S01]  /*da20*/  FFMA.FTZ R170, R170, R88.reuse, -R9 ;  /* 0x00000058aaaa7223 */ /* 0x080fe20000010809 */
[----:B------:R-:W-:-:S05]  /*da30*/  FFMA.FTZ R31, R41, R88, -R7 ;  /* 0x00000058291f7223 */ /* 0x000fca0000010807 */
[----:B------:R-:W2:Y:S01]  /*da40*/  MUFU.EX2 R63, R19 ;  /* 0x00000013003f7308 */ /* 0x000ea20000000800 */
[-C--:B------:R-:W-:Y:S01]  /*da50*/  FFMA.FTZ R37, R82, R88.reuse, -R9 ;  /* 0x0000005852257223 */ /* 0x080fe20000010809 */
[----:B------:R-:W-:-:S06]  /*da60*/  FFMA.FTZ R171, R53, R88, -R7 ;  /* 0x0000005835ab7223 */ /* 0x000fcc0000010807 */
[----:B------:R-:W-:Y:S08]  /*da70*/  MUFU.EX2 R32, R32 ;  /* 0x0000002000207308 */ /* 0x000ff00000000800 */
[----:B------:R-:W0:Y:S01]  /*da80*/  MUFU.EX2 R24, R11 ;  /* 0x0000000b00187308 */ /* 0x000e220000000800 */
[----:B------:R-:W-:-:S07]  /*da90*/  FFMA.FTZ R36, R68, R88, -R9 ;  /* 0x0000005844247223 */ /* 0x000fce0000010809 */
[----:B------:R-:W1:Y:S01]  /*daa0*/  MUFU.EX2 R13, R13 ;  /* 0x0000000d000d7308 */ /* 0x000e620000000800 */
[----:B------:R-:W-:-:S07]  /*dab0*/  FFMA.FTZ R30, R47, R88, -R7 ;  /* 0x000000582f1e7223 */ /* 0x000fce0000010807 */
[----:B------:R-:W3:Y:S01]  /*dac0*/  MUFU.EX2 R169, R169 ;  /* 0x000000a900a97308 */ /* 0x000ee20000000800 */
[----:B------:R-:W-:-:S07]  /*dad0*/  FFMA.FTZ R172, R80, R88, -R9 ;  /* 0x0000005850ac7223 */ /* 0x000fce0000010809 */
[----:B------:R-:W4:Y:S01]  /*dae0*/  MUFU.EX2 R170, R170 ;  /* 0x000000aa00aa7308 */ /* 0x000f220000000800 */
[----:B------:R-:W-:-:S07]  /*daf0*/  FFMA.FTZ R173, R51, R88, -R7 ;  /* 0x0000005833ad7223 */ /* 0x000fce0000010807 */
[----:B------:R-:W4:Y:S01]  /*db00*/  MUFU.EX2 R31, R31 ;  /* 0x0000001f001f7308 */ /* 0x000f220000000800 */
[----:B--2---:R-:W-:Y:S01]  /*db10*/  FFMA.FTZ R4, R63, R4, R168 ;  /* 0x000000043f047223 */ /* 0x004fe200000100a8 */
[----:B------:R-:W-:-:S06]  /*db20*/  FFMA.FTZ R35, R70, R88, -R9 ;  /* 0x0000005846237223 */ /* 0x000fcc0000010809 */
[----:B------:R-:W2:Y:S01]  /*db30*/  MUFU.EX2 R37, R37 ;  /* 0x0000002500257308 */ /* 0x000ea20000000800 */
[----:B0-----:R-:W-:Y:S01]  /*db40*/  FFMA.FTZ R8, R5, R24, R32 ;  /* 0x0000001805087223 */ /* 0x001fe20000010020 */
[----:B------:R-:W-:-:S06]  /*db50*/  FFMA.FTZ R29, R29, R88, -R7 ;  /* 0x000000581d1d7223 */ /* 0x000fcc0000010807 */
[----:B------:R-:W0:Y:S01]  /*db60*/  MUFU.EX2 R171, R171 ;  /* 0x000000ab00ab7308 */ /* 0x000e220000000800 */
[----:B-1----:R-:W-:Y:S01]  /*db70*/  FADD.FTZ R5, R13, R4 ;  /* 0x000000040d057221 */ /* 0x002fe20000010000 */
[----:B------:R-:W-:-:S06]  /*db80*/  FFMA.FTZ R174, R76, R88, -R9 ;  /* 0x000000584cae7223 */ /* 0x000fcc0000010809 */
[----:B------:R-:W1:Y:S01]  /*db90*/  MUFU.EX2 R36, R36 ;  /* 0x0000002400247308 */ /* 0x000e620000000800 */
        /* <DEDUP_REMOVED lines=9> */
[-CC-:B------:R-:W-:Y:S01]  /*dc30*/  FFMA.FTZ R21, R20, R88.reuse, -R9.reuse ;  /* 0x0000005814157223 */ /* 0x180fe20000010809 */
[-CC-:B------:R-:W-:Y:S01]  /*dc40*/  FFMA.FTZ R176, R74, R88.reuse, -R9.reuse ;  /* 0x000000584ab07223 */ /* 0x180fe20000010809 */
[----:B------:R-:W-:-:S05]  /*dc50*/  FFMA.FTZ R33, R66, R88, -R9 ;  /* 0x0000005842217223 */ /* 0x000fca0000010809 */
[----:B------:R-:W4:Y:S01]  /*dc60*/  MUFU.EX2 R35, R35 ;  /* 0x0000002300237308 */ /* 0x000f220000000800 */
[-CC-:B------:R-:W-:Y:S01]  /*dc70*/  FFMA.FTZ R178, R72, R88.reuse, -R9.reuse ;  /* 0x0000005848b27223 */ /* 0x180fe20000010809 */
        /* <DEDUP_REMOVED lines=9> */
[-CC-:B------:R-:W-:Y:S01]  /*dd10*/  FFMA.FTZ R195, R48, R88.reuse, -R9.reuse ;  /* 0x0000005830c37223 */ /* 0x180fe20000010809 */
[-C--:B------:R-:W-:Y:S01]  /*dd20*/  FFMA.FTZ R20, R46, R88.reuse, -R9 ;  /* 0x000000582e147223 */ /* 0x080fe20000010809 */
[----:B------:R-:W4:Y:S01]  /*dd30*/  MUFU.EX2 R174, R174 ;  /* 0x000000ae00ae7308 */ /* 0x000f220000000800 */
[----:B--2---:R-:W-:Y:S01]  /*dd40*/  FADD.FTZ R5, R37, R4 ;  /* 0x0000000425057221 */ /* 0x004fe20000010000 */
[----:B0-----:R-:W-:Y:S01]  /*dd50*/  FADD.FTZ R9, R171, R8 ;  /* 0x00000008ab097221 */ /* 0x001fe20000010000 */
[----:B------:R-:W-:-:S05]  /*dd60*/  FFMA.FTZ R177, R49, R88, -R7 ;  /* 0x0000005831b17223 */ /* 0x000fca0000010807 */
[----:B------:R-:W0:Y:S01]  /*dd70*/  MUFU.EX2 R175, R175 ;  /* 0x000000af00af7308 */ /* 0x000e220000000800 */
[----:B-1----:R-:W-:Y:S01]  /*dd80*/  FADD.FTZ R5, R36, R5 ;  /* 0x0000000524057221 */ /* 0x002fe20000010000 */
[----:B---3--:R-:W-:Y:S01]  /*dd90*/  FADD.FTZ R4, R30, R9 ;  /* 0x000000091e047221 */ /* 0x008fe20000010000 */
[----:B------:R-:W-:-:S05]  /*dda0*/  FFMA.FTZ R179, R27, R88, -R7 ;  /* 0x000000581bb37223 */ /* 0x000fca0000010807 */
[----:B------:R-:W1:Y:S01]  /*ddb0*/  MUFU.EX2 R34, R34 ;  /* 0x0000002200227308 */ /* 0x000e620000000800 */
[----:B----4-:R-:W-:Y:S01]  /*ddc0*/  FADD.FTZ R8, R172, R5 ;  /* 0x00000005ac087221 */ /* 0x010fe20000010000 */
[----:B------:R-:W-:-:S06]  /*ddd0*/  FADD.FTZ R4, R173, R4 ;  /* 0x00000004ad047221 */ /* 0x000fcc0000010000 */
[----:B------:R-:W2:Y:S01]  /*dde0*/  MUFU.EX2 R28, R28 ;  /* 0x0000001c001c7308 */ /* 0x000ea20000000800 */
[----:B------:R-:W-:Y:S01]  /*ddf0*/  FFMA.FTZ R12, R15, R88, -R7 ;  /* 0x000000580f0c7223 */ /* 0x000fe20000010807 */
[----:B------:R-:W-:-:S06]  /*de00*/  FADD.FTZ R5, R35, R8 ;  /* 0x0000000823057221 */ /* 0x000fcc0000010000 */
[----:B------:R-:W3:Y:S01]  /*de10*/  MUFU.EX2 R176, R176 ;  /* 0x000000b000b07308 */ /* 0x000ee20000000800 */
[----:B------:R-:W-:Y:S01]  /*de20*/  FADD.FTZ R4, R29, R4 ;  /* 0x000000041d047221 */ /* 0x000fe20000010000 */
[----:B------:R-:W-:-:S06]  /*de30*/  FFMA.FTZ R220, R25, R88, -R7 ;  /* 0x0000005819dc7223 */ /* 0x000fcc0000010807 */
[----:B------:R-:W4:Y:S01]  /*de40*/  MUFU.EX2 R177, R177 ;  /* 0x000000b100b17308 */ /* 0x000f220000000800 */
[----:B------:R-:W-:Y:S01]  /*de50*/  FADD.FTZ R5, R174, R5 ;  /* 0x00000005ae057221 */ /* 0x000fe20000010000 */
[----:B0-----:R-:W-:-:S06]  /*de60*/  FADD.FTZ R9, R175, R4 ;  /* 0x00000004af097221 */ /* 0x001fcc0000010000 */
[----:B------:R-:W0:Y:S01]  /*de70*/  MUFU.EX2 R33, R33 ;  /* 0x0000002100217308 */ /* 0x000e220000000800 */
[----:B------:R-:W-:-:S07]  /*de80*/  FFMA.FTZ R221, R18, R88, -R7 ;  /* 0x0000005812dd7223 */ /* 0x000fce0000010807 */
[----:B------:R-:W0:Y:S01]  /*de90*/  MUFU.EX2 R179, R179 ;  /* 0x000000b300b37308 */ /* 0x000e220000000800 */
[----:B-1----:R-:W-:Y:S01]  /*dea0*/  FADD.FTZ R5, R34, R5 ;  /* 0x0000000522057221 */ /* 0x002fe20000010000 */
[----:B--2---:R-:W-:-:S06]  /*deb0*/  FADD.FTZ R4, R28, R9 ;  /* 0x000000091c047221 */ /* 0x004fcc0000010000 */
[----:B------:R-:W1:Y:S01]  /*dec0*/  MUFU.EX2 R178, R178 ;  /* 0x000000b200b27308 */ /* 0x000e620000000800 */
        /* <DEDUP_REMOVED lines=8> */
[----:B------:R-:W-:-:S06]  /*df50*/  FADD.FTZ R9, R179, R4 ;  /* 0x00000004b3097221 */ /* 0x000fcc0000010000 */
        /* <DEDUP_REMOVED lines=40> */
[----:B------:R-:W3:Y:S08]  /*e1e0*/  MUFU.EX2 R196, R196 ;  /* 0x000000c400c47308 */ /* 0x000ef00000000800 */
[----:B------:R-:W4:Y:S01]  /*e1f0*/  MUFU.EX2 R19, R19 ;  /* 0x0000001300137308 */ /* 0x000f220000000800 */
[----:B0-----:R-:W-:Y:S01]  /*e200*/  FADD.FTZ R8, R201, R8 ;  /* 0x00000008c9087221 */ /* 0x001fe20000010000 */
[----:B------:R-:W-:-:S06]  /*e210*/  FADD.FTZ R5, R198, R5 ;  /* 0x00000005c6057221 */ /* 0x000fcc0000010000 */
[----:B------:R-:W0:Y:S08]  /*e220*/  MUFU.EX2 R21, R21 ;  /* 0x0000001500157308 */ /* 0x000e300000000800 */
[----:B------:R-:W0:Y:S01]  /*e230*/  MUFU.EX2 R14, R14 ;  /* 0x0000000e000e7308 */ /* 0x000e220000000800 */
[----:B-1----:R-:W-:Y:S01]  /*e240*/  FADD.FTZ R7, R195, R8 ;  /* 0x00000008c3077221 */ /* 0x002fe20000010000 */
[----:B--2---:R-:W-:-:S06]  /*e250*/  FADD.FTZ R4, R18, R5 ;  /* 0x0000000512047221 */ /* 0x004fcc0000010000 */
[----:B------:R-:W1:Y:S08]  /*e260*/  MUFU.EX2 R20, R20 ;  /* 0x0000001400147308 */ /* 0x000e700000000800 */
[----:B------:R-:W2:Y:S01]  /*e270*/  MUFU.EX2 R15, R15 ;  /* 0x0000000f000f7308 */ /* 0x000ea20000000800 */
[----:B---3--:R-:W-:Y:S01]  /*e280*/  FADD.FTZ R8, R196, R7 ;  /* 0x00000007c4087221 */ /* 0x008fe20000010000 */
[----:B----4-:R-:W-:-:S03]  /*e290*/  FADD.FTZ R5, R19, R4 ;  /* 0x0000000413057221 */ /* 0x010fc60000010000 */
[----:B0-----:R-:W-:Y:S01]  /*e2a0*/  FADD.FTZ R7, R21, R8 ;  /* 0x0000000815077221 */ /* 0x001fe20000010000 */
[----:B------:R-:W-:-:S03]  /*e2b0*/  FADD.FTZ R4, R14, R5 ;  /* 0x000000050e047221 */ /* 0x000fc60000010000 */
[----:B-1----:R-:W-:Y:S01]  /*e2c0*/  FADD.FTZ R8, R20, R7 ;  /* 0x0000000714087221 */ /* 0x002fe20000010000 */
[----:B------:R0:W-:Y:S01]  /*e2d0*/  STL [R1+0x424], R6 ;  /* 0x0004240601007387 */ /* 0x0001e20000100800 */
[----:B--2---:R-:W-:-:S05]  /*e2e0*/  FADD.FTZ R9, R15, R4 ;  /* 0x000000040f097221 */ /* 0x004fca0000010000 */
[----:B------:R1:W-:Y:S04]  /*e2f0*/  STL.64 [R1+0x430], R8 ;  /* 0x0004300801007387 */ /* 0x0003e80000100a00 */
[----:B------:R-:W2:Y:S01]  /*e300*/  LD.E R7, desc[UR44][R16.64+0x210] ;  /* 0x0002102c10077980 */ /* 0x000ea2000c101900 */
[----:B------:R-:W-:-:S04]  /*e310*/  UIADD3 UR4, UP0, UR37, 0x210, URZ ;  /* 0x0000021025047890 */ /* 0x000fc8000ff1e03f */
[----:B------:R-:W-:Y:S02]  /*e320*/  ULOP3.LUT UR5, UR4, 0x4, URZ, 0xfc, !UPT ;  /* 0x0000000404057892 */ /* 0x000fe4000f8efc3f */
[----:B------:R-:W-:-:S04]  /*e330*/  UIADD3.X UR6, URZ, UR36, URZ, UP0, !UPT ;  /* 0x000000243f067290 */ /* 0x000fc800087fe43f */
[----:B------:R-:W-:Y:S02]  /*e340*/  IMAD.U32 R4, RZ, RZ, UR5 ;  /* 0x00000005ff047e24 */ /* 0x000fe4000f8e00ff */
[----:B------:R-:W-:Y:S02]  /*e350*/  IMAD.U32 R5, RZ, RZ, UR6 ;  /* 0x00000006ff057e24 */ /* 0x000fe4000f8e00ff */
[----:B--2---:R-:W-:-:S05]  /*e360*/  FMUL.FTZ R7, R63, R7 ;  /* 0x000000073f077220 */ /* 0x004fca0000410000 */
[----:B------:R2:W-:Y:S04]  /*e370*/  ST.E desc[UR44][R16.64+0x210], R7 ;  /* 0x0002100710007985 */ /* 0x0005e8000c10192c */
[----:B------:R-:W3:Y:S02]  /*e380*/  LD.E R10, desc[UR44][R4.64] ;  /* 0x0000002c040a7980 */ /* 0x000ee4000c101900 */
[----:B---3--:R-:W-:-:S05]  /*e390*/  FMUL.FTZ R11, R63, R10 ;  /* 0x0000000a3f0b7220 */ /* 0x008fca0000410000 */
[----:B------:R3:W-:Y:S04]  /*e3a0*/  ST.E desc[UR44][R4.64], R11 ;  /* 0x0000000b04007985 */ /* 0x0007e8000c10192c */
[----:B------:R-:W4:Y:S04]  /*e3b0*/  LD.E R54, desc[UR44][R16.64+0x224] ;  /* 0x0002242c10367980 */ /* 0x000f28000c101900 */
[----:B------:R-:W2:Y:S04]  /*e3c0*/  LD.E R226, desc[UR44][R16.64+0x404] ;  /* 0x0004042c10e27980 */ /* 0x000ea8000c101900 */
        /* <DEDUP_REMOVED lines=58> */
[----:B-1----:R-:W3:Y:S04]  /*e770*/  LD.E R8, desc[UR44][R16.64+0x3f4] ;  /* 0x0003f42c10087980 */ /* 0x002ee8000c101900 */
[----:B------:R-:W3:Y:S01]  /*e780*/  LD.E R10, desc[UR44][R16.64+0x400] ;  /* 0x0004002c100a7980 */ /* 0x000ee2000c101900 */
[----:B------:R-:W-:Y:S01]  /*e790*/  ULOP3.LUT UR5, UR4, 0x8, URZ, 0xfc, !UPT ;  /* 0x0000000804057892 */ /* 0x000fe2000f8efc3f */
[C---:B----4-:R-:W-:Y:S01]  /*e7a0*/  FMUL.FTZ R9, R63.reuse, R54 ;  /* 0x000000363f097220 */ /* 0x050fe20000410000 */
[----:B--2---:R-:W-:-:S04]  /*e7b0*/  FMUL.FTZ R43, R63, R226 ;  /* 0x000000e23f2b7220 */ /* 0x004fc80000410000 */
[----:B------:R0:W-:Y:S01]  /*e7c0*/  ST.E desc[UR44][R16.64+0x224], R9 ;  /* 0x0002240910007985 */ /* 0x0001e2000c10192c */
[C---:B---3--:R-:W-:Y:S01]  /*e7d0*/  FMUL.FTZ R7, R63.reuse, R52 ;  /* 0x000000343f077220 */ /* 0x048fe20000410000 */
[C---:B------:R-:W-:Y:S01]  /*e7e0*/  FMUL.FTZ R11, R63.reuse, R56 ;  /* 0x000000383f0b7220 */ /* 0x040fe20000410000 */
[C---:B------:R-:W-:Y:S01]  /*e7f0*/  FMUL.FTZ R25, R63.reuse, R58 ;  /* 0x0000003a3f197220 */ /* 0x040fe20000410000 */
[C---:B------:R-:W-:Y:S01]  /*e800*/  FMUL.FTZ R27, R63.reuse, R60 ;  /* 0x0000003c3f1b7220 */ /* 0x040fe20000410000 */
[----:B------:R-:W-:Y:S01]  /*e810*/  ST.E desc[UR44][R16.64+0x404], R43 ;  /* 0x0004042b10007985 */ /* 0x000fe2000c10192c */
[----:B0-----:R-:W-:-:S03]  /*e820*/  FMUL.FTZ R9, R63, R68 ;  /* 0x000000443f097220 */ /* 0x001fc60000410000 */
[----:B------:R0:W-:Y:S01]  /*e830*/  ST.E desc[UR44][R16.64+0x220], R7 ;  /* 0x0002200710007985 */ /* 0x0001e2000c10192c */
[----:B------:R-:W-:-:S03]  /*e840*/  FMUL.FTZ R39, R63, R62 ;  /* 0x0000003e3f277220 */ /* 0x000fc60000410000 */
[----:B------:R1:W-:Y:S01]  /*e850*/  ST.E desc[UR44][R16.64+0x230], R11 ;  /* 0x0002300b10007985 */ /* 0x0003e2000c10192c */
[----:B------:R-:W-:-:S03]  /*e860*/  FMUL.FTZ R41, R63, R64 ;  /* 0x000000403f297220 */ /* 0x000fc60000410000 */
[----:B------:R2:W-:Y:S04]  /*e870*/  ST.E desc[UR44][R16.64+0x234], R25 ;  /* 0x0002341910007985 */ /* 0x0005e8000c10192c */
[----:B------:R3:W-:Y:S01]  /*e880*/  ST.E desc[UR44][R16.64+0x240], R27 ;  /* 0x0002401b10007985 */ /* 0x0007e2000c10192c */
[C---:B0-----:R-:W-:Y:S01]  /*e890*/  FMUL.FTZ R7, R63.reuse, R66 ;  /* 0x000000423f077220 */ /* 0x041fe20000410000 */
[C---:B------:R-:W-:Y:S02]  /*e8a0*/  FMUL.FTZ R43, R63.reuse, R70 ;  /* 0x000000463f2b7220 */ /* 0x040fe40000410000 */
[----:B------:R0:W-:Y:S01]  /*e8b0*/  ST.E desc[UR44][R16.64+0x260], R9 ;  /* 0x0002600910007985 */ /* 0x0001e2000c10192c */
[C---:B------:R-:W-:Y:S01]  /*e8c0*/  FMUL.FTZ R45, R63.reuse, R72 ;  /* 0x000000483f2d7220 */ /* 0x040fe20000410000 */
[C---:B-1----:R-:W-:Y:S01]  /*e8d0*/  FMUL.FTZ R11, R63.reuse, R74 ;  /* 0x0000004a3f0b7220 */ /* 0x042fe20000410000 */
[C---:B--2---:R-:W-:Y:S01]  /*e8e0*/  FMUL.FTZ R25, R63.reuse, R76 ;  /* 0x0000004c3f197220 */ /* 0x044fe20000410000 */
[C---:B---3--:R-:W-:Y:S01]  /*e8f0*/  FMUL.FTZ R27, R63.reuse, R78 ;  /* 0x0000004e3f1b7220 */ /* 0x048fe20000410000 */
[----:B------:R1:W-:Y:S01]  /*e900*/  ST.E desc[UR44][R16.64+0x244], R39 ;  /* 0x0002442710007985 */ /* 0x0003e2000c10192c */
[----:B0-----:R-:W-:-:S03]  /*e910*/  FMUL.FTZ R9, R63, R86 ;  /* 0x000000563f097220 */ /* 0x001fc60000410000 */
[----:B------:R0:W-:Y:S04]  /*e920*/  ST.E desc[UR44][R16.64+0x250], R41 ;  /* 0x0002502910007985 */ /* 0x0001e8000c10192c */
[----:B------:R2:W-:Y:S04]  /*e930*/  ST.E desc[UR44][R16.64+0x254], R7 ;  /* 0x0002540710007985 */ /* 0x0005e8000c10192c */
[----:B------:R3:W-:Y:S01]  /*e940*/  ST.E desc[UR44][R16.64+0x264], R43 ;  /* 0x0002642b10007985 */ /* 0x0007e2000c10192c */
[----:B-1----:R-:W-:-:S03]  /*e950*/  FMUL.FTZ R39, R63, R80 ;  /* 0x000000503f277220 */ /* 0x002fc60000410000 */
[----:B------:R1:W-:Y:S01]  /*e960*/  ST.E desc[UR44][R16.64+0x270], R45 ;  /* 0x0002702d10007985 */ /* 0x0003e2000c10192c */
[----:B0-----:R-:W-:-:S03]  /*e970*/  FMUL.FTZ R41, R63, R82 ;  /* 0x000000523f297220 */ /* 0x001fc60000410000 */
[----:B------:R0:W-:Y:S01]  /*e980*/  ST.E desc[UR44][R16.64+0x274], R11 ;  /* 0x0002740b10007985 */ /* 0x0001e2000c10192c */
[----:B--2---:R-:W-:-:S03]  /*e990*/  FMUL.FTZ R7, R63, R84 ;  /* 0x000000543f077220 */ /* 0x004fc60000410000 */
[----:B------:R2:W-:Y:S01]  /*e9a0*/  ST.E desc[UR44][R16.64+0x280], R25 ;  /* 0x0002801910007985 */ /* 0x0005e2000c10192c */
[----:B---3--:R-:W-:-:S03]  /*e9b0*/  FMUL.FTZ R43, R63, R90 ;  /* 0x0000005a3f2b7220 */ /* 0x008fc60000410000 */
[----:B------:R3:W-:Y:S01]  /*e9c0*/  ST.E desc[UR44][R16.64+0x284], R27 ;  /* 0x0002841b10007985 */ /* 0x0007e2000c10192c */
[C---:B-1----:R-:W-:Y:S01]  /*e9d0*/  FMUL.FTZ R45, R63.reuse, R92 ;  /* 0x0000005c3f2d7220 */ /* 0x042fe20000410000 */
[C---:B0-----:R-:W-:Y:S02]  /*e9e0*/  FMUL.FTZ R11, R63.reuse, R88 ;  /* 0x000000583f0b7220 */ /* 0x041fe40000410000 */
[----:B------:R0:W-:Y:S01]  /*e9f0*/  ST.E desc[UR44][R16.64+0x2a4], R9 ;  /* 0x0002a40910007985 */ /* 0x0001e2000c10192c */
[C---:B--2---:R-:W-:Y:S01]  /*ea00*/  FMUL.FTZ R25, R63.reuse, R94 ;  /* 0x0000005e3f197220 */ /* 0x044fe20000410000 */
[C---:B---3--:R-:W-:Y:S02]  /*ea10*/  FMUL.FTZ R27, R63.reuse, R96 ;  /* 0x000000603f1b7220 */ /* 0x048fe40000410000 */
[----:B------:R1:W-:Y:S01]  /*ea20*/  ST.E desc[UR44][R16.64+0x290], R39 ;  /* 0x0002902710007985 */ /* 0x0003e2000c10192c */
[----:B0-----:R-:W-:-:S03]  /*ea30*/  FMUL.FTZ R9, R63, R104 ;  /* 0x000000683f097220 */ /* 0x001fc60000410000 */
[----:B------:R0:W-:Y:S04]  /*ea40*/  ST.E desc[UR44][R16.64+0x294], R41 ;  /* 0x0002942910007985 */ /* 0x0001e8000c10192c */
[----:B------:R2:W-:Y:S01]  /*ea50*/  ST.E desc[UR44][R16.64+0x2a0], R7 ;  /* 0x0002a00710007985 */ /* 0x0005e2000c10192c */
[----:B-1----:R-:W-:-:S03]  /*ea60*/  FMUL.FTZ R39, R63, R100 ;  /* 0x000000643f277220 */ /* 0x002fc60000410000 */
[----:B------:R1:W-:Y:S04]  /*ea70*/  ST.E desc[UR44][R16.64+0x2b0], R11 ;  /* 0x0002b00b10007985 */ /* 0x0003e8000c10192c */
[----:B------:R3:W-:Y:S01]  /*ea80*/  ST.E desc[UR44][R16.64+0x2b4], R43 ;  /* 0x0002b42b10007985 */ /* 0x0007e2000c10192c */
[----:B0-----:R-:W-:-:S03]  /*ea90*/  FMUL.FTZ R41, R63, R102 ;  /* 0x000000663f297220 */ /* 0x001fc60000410000 */
[----:B------:R0:W-:Y:S01]  /*eaa0*/  ST.E desc[UR44][R16.64+0x2c0], R45 ;  /* 0x0002c02d10007985 */ /* 0x0001e2000c10192c */
[----:B--2---:R-:W-:-:S03]  /*eab0*/  FMUL.FTZ R7, R63, R98 ;  /* 0x000000623f077220 */ /* 0x004fc60000410000 */
[----:B------:R2:W-:Y:S01]  /*eac0*/  ST.E desc[UR44][R16.64+0x2c4], R25 ;  /* 0x0002c41910007985 */ /* 0x0005e2000c10192c */
[----:B-1----:R-:W-:-:S03]  /*ead0*/  FMUL.FTZ R11, R63, R106 ;  /* 0x0000006a3f0b7220 */ /* 0x002fc60000410000 */
[----:B------:R1:W-:Y:S01]  /*eae0*/  ST.E desc[UR44][R16.64+0x2d0], R27 ;  /* 0x0002d01b10007985 */ /* 0x0003e2000c10192c */
[C---:B---3--:R-:W-:Y:S01]  /*eaf0*/  FMUL.FTZ R43, R63.reuse, R110 ;  /* 0x0000006e3f2b7220 */ /* 0x048fe20000410000 */
[C---:B0-----:R-:W-:Y:S02]  /*eb00*/  FMUL.FTZ R45, R63.reuse, R112 ;  /* 0x000000703f2d7220 */ /* 0x041fe40000410000 */
[----:B------:R0:W-:Y:S01]  /*eb10*/  ST.E desc[UR44][R16.64+0x2f0], R9 ;  /* 0x0002f00910007985 */ /* 0x0001e2000c10192c */
[C---:B--2---:R-:W-:Y:S01]  /*eb20*/  FMUL.FTZ R25, R63.reuse, R108 ;  /* 0x0000006c3f197220 */ /* 0x044fe20000410000 */
[C---:B-1----:R-:W-:Y:S02]  /*eb30*/  FMUL.FTZ R27, R63.reuse, R114 ;  /* 0x000000723f1b7220 */ /* 0x042fe40000410000 */
        /* <DEDUP_REMOVED lines=41> */
[----:B------:R1:W-:Y:S01]  /*edd0*/  ST.E desc[UR44][R16.64+0x384], R41 ;  /* 0x0003842910007985 */ /* 0x0003e2000c10192c */
[----:B------:R-:W-:-:S03]  /*ede0*/  FMUL.FTZ R47, R63, R8 ;  /* 0x000000083f2f7220 */ /* 0x000fc60000410000 */
        /* <DEDUP_REMOVED lines=8> */
[----:B------:R-:W-:Y:S01]  /*ee70*/  MOV R8, UR5 ;  /* 0x0000000500087c02 */ /* 0x000fe20008000f00 */
[C---:B0-----:R-:W-:Y:S01]  /*ee80*/  FMUL.FTZ R27, R63.reuse, R42 ;  /* 0x0000002a3f1b7220 */ /* 0x041fe20000410000 */
[----:B------:R0:W-:Y:S01]  /*ee90*/  ST.E desc[UR44][R16.64+0x3b4], R9 ;  /* 0x0003b40910007985 */ /* 0x0001e2000c10192c */
[C---:B--2---:R-:W-:Y:S01]  /*eea0*/  FMUL.FTZ R43, R63.reuse, R26 ;  /* 0x0000001a3f2b7220 */ /* 0x044fe20000410000 */
[C---:B-1----:R-:W-:Y:S01]  /*eeb0*/  FMUL.FTZ R45, R63.reuse, R6 ;  /* 0x000000063f2d7220 */ /* 0x042fe20000410000 */
[----:B------:R-:W-:Y:S01]  /*eec0*/  FMUL.FTZ R63, R63, R10 ;  /* 0x0000000a3f3f7220 */ /* 0x000fe20000410000 */
[----:B0-----:R-:W-:Y:S01]  /*eed0*/  IMAD.U32 R9, RZ, RZ, UR6 ;  /* 0x00000006ff097e24 */ /* 0x001fe2000f8e00ff */
        /* <DEDUP_REMOVED lines=9> */
[----:B------:R2:W-:Y:S04]  /*ef70*/  ST.E desc[UR44][R16.64+0x400], R63 ;  /* 0x0004003f10007985 */ /* 0x0005e8000c10192c */
[----:B0-----:R-:W3:Y:S01]  /*ef80*/  LD.E R11, desc[UR44][R8.64] ;  /* 0x0000002c080b7980 */ /* 0x001ee2000c101900 */
[----:B------:R-:W-:Y:S01]  /*ef90*/  ULOP3.LUT UR4, UR4, 0xc, URZ, 0xfc, !UPT ;  /* 0x0000000c04047892 */ /* 0x000fe2000f8efc3f */
[----:B------:R-:W-:-:S05]  /*efa0*/  IMAD.U32 R7, RZ, RZ, UR6 ;  /* 0x00000006ff077e24 */ /* 0x000fca000f8e00ff */
[----:B------:R-:W-:Y:S02]  /*efb0*/  IMAD.U32 R6, RZ, RZ, UR4 ;  /* 0x00000004ff067e24 */ /* 0x000fe4000f8e00ff */
[----:B---3--:R-:W-:-:S05]  /*efc0*/  FMUL.FTZ R11, R24, R11 ;  /* 0x0000000b180b7220 */ /* 0x008fca0000410000 */
[----:B------:R0:W-:Y:S04]  /*efd0*/  ST.E desc[UR44][R8.64], R11 ;  /* 0x0000000b08007985 */ /* 0x0001e8000c10192c */
[----:B-1----:R-:W3:Y:S02]  /*efe0*/  LD.E R25, desc[UR44][R6.64] ;  /* 0x0000002c06197980 */ /* 0x002ee4000c101900 */
[----:B---3--:R-:W-:-:S05]  /*eff0*/  FMUL.FTZ R25, R24, R25 ;  /* 0x0000001918197220 */ /* 0x008fca0000410000 */
[----:B------:R1:W-:Y:S04]  /*f000*/  ST.E desc[UR44][R6.64], R25 ;  /* 0x0000001906007985 */ /* 0x0003e8000c10192c */
[----:B------:R-:W3:Y:S04]  /*f010*/  LD.E R61, desc[UR44][R16.64+0x228] ;  /* 0x0002282c103d7980 */ /* 0x000ee8000c101900 */
[----:B------:R-:W4:Y:S04]  /*f020*/  LD.E R57, desc[UR44][R16.64+0x3a8] ;  /* 0x0003a82c10397980 */ /* 0x000f28000c101900 */
[----:B------:R-:W4:Y:S04]  /*f030*/  LD.E R55, desc[UR44][R16.64+0x3ac] ;  /* 0x0003ac2c10377980 */ /* 0x000f28000c101900 */
[----:B------:R-:W4:Y:S04]  /*f040*/  LD.E R53, desc[UR44][R16.64+0x3b8] ;  /* 0x0003b82c10357980 */ /* 0x000f28000c101900 */
        /* <DEDUP_REMOVED lines=55> */
[----:B------:R-:W2:Y:S04]  /*f3c0*/  LD.E R39, desc[UR44][R16.64+0x3f8] ;  /* 0x0003f82c10277980 */ /* 0x000ea8000c101900 */
[----:B------:R-:W2:Y:S04]  /*f3d0*/  LD.E R27, desc[UR44][R16.64+0x3fc] ;  /* 0x0003fc2c101b7980 */ /* 0x000ea8000c101900 */
[----:B-1----:R-:W2:Y:S01]  /*f3e0*/  LD.E R25, desc[UR44][R16.64+0x408] ;  /* 0x0004082c10197980 */ /* 0x002ea2000c101900 */
[C---:B---3--:R-:W-:Y:S01]  /*f3f0*/  FMUL.FTZ R61, R24.reuse, R61 ;  /* 0x0000003d183d7220 */ /* 0x048fe20000410000 */
[C---:B----4-:R-:W-:Y:S01]  /*f400*/  FMUL.FTZ R57, R24.reuse, R57 ;  /* 0x0000003918397220 */ /* 0x050fe20000410000 */
[C---:B------:R-:W-:Y:S01]  /*f410*/  FMUL.FTZ R55, R24.reuse, R55 ;  /* 0x0000003718377220 */ /* 0x040fe20000410000 */
[----:B------:R-:W-:-:S02]  /*f420*/  FMUL.FTZ R53, R24, R53 ;  /* 0x0000003518357220 */ /* 0x000fc40000410000 */
[----:B------:R0:W-:Y:S01]  /*f430*/  ST.E desc[UR44][R16.64+0x228], R61 ;  /* 0x0002283d10007985 */ /* 0x0001e2000c10192c */
[----:B------:R-:W-:-:S03]  /*f440*/  FMUL.FTZ R26, R24, R26 ;  /* 0x0000001a181a7220 */ /* 0x000fc60000410000 */
[----:B------:R-:W-:Y:S01]  /*f450*/  ST.E desc[UR44][R16.64+0x3a8], R57 ;  /* 0x0003a83910007985 */ /* 0x000fe2000c10192c */
[----:B--2---:R-:W-:-:S03]  /*f460*/  FMUL.FTZ R63, R24, R63 ;  /* 0x0000003f183f7220 */ /* 0x004fc60000410000 */
[----:B------:R-:W-:Y:S01]  /*f470*/  ST.E desc[UR44][R16.64+0x3ac], R55 ;  /* 0x0003ac3710007985 */ /* 0x000fe2000c10192c */
[----:B------:R-:W-:-:S03]  /*f480*/  FMUL.FTZ R65, R24, R65 ;  /* 0x0000004118417220 */ /* 0x000fc60000410000 */
        /* <DEDUP_REMOVED lines=52> */
[C---:B-1----:R-:W-:Y:S01]  /*f7d0*/  FMUL.FTZ R53, R24.reuse, R11 ;  /* 0x0000000b18357220 */ /* 0x042fe20000410000 */
        /* <DEDUP_REMOVED lines=58> */
[----:B------:R1:W-:Y:S04]  /*fb80*/  ST.E desc[UR44][R16.64+0x3f8], R39 ;  /* 0x0003f82710007985 */ /* 0x0003e8000c10192c */
[----:B------:R-:W-:Y:S04]  /*fb90*/  ST.E desc[UR44][R16.64+0x3fc], R55 ;  /* 0x0003fc3710007985 */ /* 0x000fe8000c10192c */
[----:B------:R-:W-:Y:S01]  /*fba0*/  ST.E desc[UR44][R16.64+0x408], R57 ;  /* 0x0004083910007985 */ /* 0x000fe2000c10192c */
[----:B------:R2:W-:Y:S06]  /*fbb0*/  BAR.SYNC.DEFER_BLOCKING R213, 0x100 ;  /* 0x000400d50000751d */ /* 0x0005ec0000010000 */
[----:B------:R-:W3:Y:S04]  /*fbc0*/  LDL R24, [R1+0x1f8] ;  /* 0x0001f80001187983 */ /* 0x000ee80000100800 */
[----:B0-----:R-:W4:Y:S04]  /*fbd0*/  LD.E R45, desc[UR44][R16.64+0x210] ;  /* 0x0002102c102d7980 */ /* 0x001f28000c101900 */
[----:B------:R-:W3:Y:S04]  /*fbe0*/  LD.E.64 R10, desc[UR44][R16.64+0x88] ;  /* 0x0000882c100a7980 */ /* 0x000ee8000c101b00 */
[----:B----4-:R0:W-:Y:S04]  /*fbf0*/  ST.E desc[UR44][R16.64+0x210], R45 ;  /* 0x0002102d10007985 */ /* 0x0101e8000c10192c */
[----:B------:R-:W4:Y:S04]  /*fc00*/  LD.E R25, desc[UR44][R4.64] ;  /* 0x0000002c04197980 */ /* 0x000f28000c101900 */
[----:B----4-:R4:W-:Y:S04]  /*fc10*/  ST.E desc[UR44][R4.64], R25 ;  /* 0x0000001904007985 */ /* 0x0109e8000c10192c */
[----:B------:R-:W2:Y:S04]  /*fc20*/  LD.E R27, desc[UR44][R8.64] ;  /* 0x0000002c081b7980 */ /* 0x000ea8000c101900 */
[----:B--2---:R2:W-:Y:S04]  /*fc30*/  ST.E desc[UR44][R8.64], R27 ;  /* 0x0000001b08007985 */ /* 0x0045e8000c10192c */
[----:B-1----:R-:W3:Y:S04]  /*fc40*/  LD.E R39, desc[UR44][R6.64] ;  /* 0x0000002c06277980 */ /* 0x002ee8000c101900 */
[----:B---3--:R1:W-:Y:S04]  /*fc50*/  ST.E desc[UR44][R6.64], R39 ;  /* 0x0000002706007985 */ /* 0x0083e8000c10192c */
        /* <DEDUP_REMOVED lines=16> */
[----:B----4-:R-:W4:Y:S04]  /*fd60*/  LD.E R25, desc[UR44][R16.64+0x260] ;  /* 0x0002602c10197980 */ /* 0x010f28000c101900 */
[----:B------:R-:W4:Y:S04]  /*fd70*/  LD.E R26, desc[UR44][R16.64+0x264] ;  /* 0x0002642c101a7980 */ /* 0x000f28000c101900 */
[----:B--2---:R-:W2:Y:S04]  /*fd80*/  LD.E R27, desc[UR44][R16.64+0x268] ;  /* 0x0002682c101b7980 */ /* 0x004ea8000c101900 */
[----:B------:R-:W2:Y:S04]  /*fd90*/  LD.E R38, desc[UR44][R16.64+0x26c] ;  /* 0x00026c2c10267980 */ /* 0x000ea8000c101900 */
        /* <DEDUP_REMOVED lines=55> */
[----:B---3--:R0:W-:Y:S04]  /*10110*/  ST.E desc[UR44][R16.64+0x220], R41 ;  /* 0x0002202910007985 */ /* 0x0081e8000c10192c */
        /* <DEDUP_REMOVED lines=15> */
[----:B0-----:R-:W2:Y:S04]  /*10210*/  LD.E R41, desc[UR44][R16.64+0x278] ;  /* 0x0002782c10297980 */ /* 0x001ea8000c101900 */
[----:B-1----:R-:W2:Y:S04]  /*10220*/  LD.E R43, desc[UR44][R16.64+0x280] ;  /* 0x0002802c102b7980 */ /* 0x002ea8000c101900 */
[----:B---3--:R-:W3:Y:S04]  /*10230*/  LD.E R45, desc[UR44][R16.64+0x288] ;  /* 0x0002882c102d7980 */ /* 0x008ee8000c101900 */
        /* <DEDUP_REMOVED lines=46> */
[----:B------:R0:W-:Y:S04]  /*10520*/  ST.E desc[UR44][R16.64+0x260], R25 ;  /* 0x0002601910007985 */ /* 0x0001e8000c10192c */
[----:B------:R-:W-:Y:S04]  /*10530*/  ST.E desc[UR44][R16.64+0x264], R26 ;  /* 0x0002641a10007985 */ /* 0x000fe8000c10192c */
[----:B--2---:R1:W-:Y:S04]  /*10540*/  ST.E desc[UR44][R16.64+0x268], R27 ;  /* 0x0002681b10007985 */ /* 0x0043e8000c10192c */
        /* <DEDUP_REMOVED lines=25> */
[----:B---3--:R3:W-:Y:S04]  /*106e0*/  ST.E desc[UR44][R16.64+0x288], R45 ;  /* 0x0002882d10007985 */ /* 0x0087e8000c10192c */
[----:B------:R3:W-:Y:S04]  /*106f0*/  ST.E desc[UR44][R16.64+0x290], R47 ;  /* 0x0002902f10007985 */ /* 0x0007e8000c10192c */
[----:B------:R3:W-:Y:S04]  /*10700*/  ST.E desc[UR44][R16.64+0x298], R49 ;  /* 0x0002983110007985 */ /* 0x0007e8000c10192c */
[----:B------:R3:W-:Y:S04]  /*10710*/  ST.E desc[UR44][R16.64+0x2a0], R51 ;  /* 0x0002a03310007985 */ /* 0x0007e8000c10192c */
[----:B------:R3:W-:Y:S04]  /*10720*/  ST.E desc[UR44][R16.64+0x2a8], R53 ;  /* 0x0002a83510007985 */ /* 0x0007e8000c10192c */
[----:B------:R3:W-:Y:S04]  /*10730*/  ST.E desc[UR44][R16.64+0x2b0], R55 ;  /* 0x0002b03710007985 */ /* 0x0007e8000c10192c */
[----:B------:R3:W-:Y:S04]  /*10740*/  ST.E desc[UR44][R16.64+0x2b8], R57 ;  /* 0x0002b83910007985 */ /* 0x0007e8000c10192c */
[----:B----4-:R4:W-:Y:S04]  /*10750*/  ST.E desc[UR44][R16.64+0x2c0], R59 ;  /* 0x0002c03b10007985 */ /* 0x0109e8000c10192c */
        /* <DEDUP_REMOVED lines=73> */
[----:B------:R-:W-:-:S02]  /*10bf0*/  IMAD R10, R24, 0xc00, R10 ;  /* 0x00000c00180a7824 */ /* 0x000fc400078e020a */
[----:B-1----:R-:W-:Y:S01]  /*10c00*/  IMAD.MOV.U32 R27, RZ, RZ, R11 ;  /* 0x000000ffff1b7224 */ /* 0x002fe200078e000b */
[----:B------:R-:W-:Y:S01]  /*10c10*/  F2FP.F16.F32.PACK_AB R170, R37, R170 ;  /* 0x000000aa25aa723e */ /* 0x000fe200000000ff */
[----:B------:R-:W-:Y:S01]  /*10c20*/  VIADD R24, R10, 0x80 ;  /* 0x000000800a187836 */ /* 0x000fe20000000000 */
[----:B------:R-:W-:Y:S01]  /*10c30*/  F2FP.F16.F32.PACK_AB R172, R172, R36 ;  /* 0x00000024acac723e */ /* 0x000fe200000000ff */
[----:B------:R-:W-:Y:S01]  /*10c40*/  VIADD R26, R10, 0x100 ;  /* 0x000001000a1a7836 */ /* 0x000fe20000000000 */
[----:B------:R-:W-:Y:S01]  /*10c50*/  R2UR UR15, R27 ;  /* 0x000000001b0f72ca */ /* 0x000fe200000e0000 */
[----:B------:R-:W4:Y:S01]  /*10c60*/  LD.E R36, desc[UR44][R16.64+0x240] ;  /* 0x0002402c10247980 */ /* 0x000f22000c101900 */
[----:B------:R-:W-:Y:S02]  /*10c70*/  R2UR UR10, R24 ;  /* 0x00000000180a72ca */ /* 0x000fe400000e0000 */
[----:B------:R-:W-:Y:S01]  /*10c80*/  R2UR UR14, R26 ;  /* 0x000000001a0e72ca */ /* 0x000fe200000e0000 */
[----:B------:R-:W4:Y:S01]  /*10c90*/  LD.E R24, desc[UR44][R16.64+0x210] ;  /* 0x0002102c10187980 */ /* 0x000f22000c101900 */
[----:B------:R-:W-:-:S02]  /*10ca0*/  F2FP.F16.F32.PACK_AB R174, R174, R35 ;  /* 0x00000023aeae723e */ /* 0x000fc400000000ff */
[----:B------:R-:W-:Y:S01]  /*10cb0*/  F2FP.F16.F32.PACK_AB R176, R176, R34 ;  /* 0x00000022b0b0723e */ /* 0x000fe200000000ff */
[----:B------:R-:W4:Y:S01]  /*10cc0*/  LD.E R35, desc[UR44][R16.64+0x23c] ;  /* 0x00023c2c10237980 */ /* 0x000f22000c101900 */
[----:B------:R-:W-:Y:S02]  /*10cd0*/  F2FP.F16.F32.PACK_AB R178, R178, R33 ;  /* 0x00000021b2b2723e */ /* 0x000fe400000000ff */
[----:B------:R-:W-:Y:S01]  /*10ce0*/  F2FP.F16.F32.PACK_AB R169, R169, R32 ;  /* 0x00000020a9a9723e */ /* 0x000fe200000000ff */
[----:B------:R-:W4:Y:S01]  /*10cf0*/  LD.E R33, desc[UR44][R16.64+0x234] ;  /* 0x0002342c10217980 */ /* 0x000f22000c101900 */
[----:B------:R-:W-:Y:S02]  /*10d00*/  F2FP.F16.F32.PACK_AB R171, R171, R31 ;  /* 0x0000001fabab723e */ /* 0x000fe400000000ff */
[----:B------:R-:W-:Y:S01]  /*10d10*/  F2FP.F16.F32.PACK_AB R173, R173, R30 ;  /* 0x0000001eadad723e */ /* 0x000fe200000000ff */
[----:B------:R-:W4:Y:S01]  /*10d20*/  LD.E R31, desc[UR44][R16.64+0x22c] ;  /* 0x00022c2c101f7980 */ /* 0x000f22000c101900 */
[----:B------:R-:W-:-:S02]  /*10d30*/  F2FP.F16.F32.PACK_AB R175, R175, R29 ;  /* 0x0000001dafaf723e */ /* 0x000fc400000000ff */
[----:B------:R-:W-:Y:S01]  /*10d40*/  F2FP.F16.F32.PACK_AB R177, R177, R28 ;  /* 0x0000001cb1b1723e */ /* 0x000fe200000000ff */
[----:B------:R-:W4:Y:S04]  /*10d50*/  LD.E R29, desc[UR44][R16.64+0x224] ;  /* 0x0002242c101d7980 */ /* 0x000f28000c101900 */
[----:B------:R-:W4:Y:S04]  /*10d60*/  LD.E R28, desc[UR44][R16.64+0x220] ;  /* 0x0002202c101c7980 */ /* 0x000f28000c101900 */
        /* <DEDUP_REMOVED lines=11> */
[----:B---3--:R-:W2:Y:S04]  /*10e20*/  LD.E R45, desc[UR44][R16.64+0x264] ;  /* 0x0002642c102d7980 */ /* 0x008ea8000c101900 */
        /* <DEDUP_REMOVED lines=54> */
[----:B------:R-:W-:Y:S01]  /*11190*/  ISETP.NE.U32.AND P0, PT, R25, RZ, PT ;  /* 0x000000ff1900720c */ /* 0x000fe20003f05070 */
[----:B------:R-:W-:-:S02]  /*111a0*/  IMAD.MOV.U32 R25, RZ, RZ, R11 ;  /* 0x000000ffff197224 */ /* 0x000fc400078e000b */
[----:B------:R-:W2:Y:S03]  /*111b0*/  LD.E R100, desc[UR44][R16.64+0x340] ;  /* 0x0003402c10647980 */ /* 0x000ea6000c101900 */
        /* <DEDUP_REMOVED lines=58> */
[----:B------:R-:W-:-:S03]  /*11560*/  VOTEU.ANY UP0, P0 ;  /* 0x00000000003f7886 */ /* 0x000fc60000000100 */
[----:B--2---:R-:W-:-:S07]  /*11570*/  WARPGROUP.ARRIVE ;  /* 0x00000000000079c5 */ /* 0x004fce0000000000 */
[----:B------:R-:W-:Y:S01]  /*11580*/  HGMMA.64x256x16.F32 R24, R168, gdesc[UR4].tnspB, R24, UP0, gsb0 ;  /* 0x43e00004a8187df0 */ /* 0x000fe2000b800818 */
[----:B------:R-:W-:Y:S02]  /*11590*/  F2FP.F16.F32.PACK_AB R179, R12, R179 ;  /* 0x000000b30cb3723e */ /* 0x000fe400000000ff */
        /* <DEDUP_REMOVED lines=131> */
[----:B------:R-:W-:Y:S01]  /*11dd0*/  STL [R1+0x68], R2 ;  /* 0x0000680201007387 */ /* 0x000fe20000100800 */
[----:B------:R-:W-:Y:S02]  /*11de0*/  VIADD R12, R10, 0x180 ;  /* 0x000001800a0c7836 */ /* 0x000fe40000000000 */
[----:B------:R-:W-:-:S03]  /*11df0*/  IMAD.MOV.U32 R13, RZ, RZ, R11 ;  /* 0x000000ffff0d7224 */ /* 0x000fc600078e000b */
[----:B------:R-:W-:Y:S02]  /*11e00*/  R2UR UR6, R12 ;  /* 0x000000000c0672ca */ /* 0x000fe400000e0000 */
[----:B------:R-:W-:Y:S02]  /*11e10*/  R2UR UR7, R13 ;  /* 0x000000000d0772ca */ /* 0x000fe400000e0000 */
[----:B------:R-:W-:Y:S02]  /*11e20*/  F2FP.F16.F32.PACK_AB R168, R225, R224 ;  /* 0x000000e0e1a8723e */ /* 0x000fe400000000ff */
[----:B------:R-:W-:Y:S02]  /*11e30*/  F2FP.F16.F32.PACK_AB R170, R223, R222 ;  /* 0x000000dedfaa723e */ /* 0x000fe400000000ff */
[----:B------:R-:W-:Y:S02]  /*11e40*/  F2FP.F16.F32.PACK_AB R169, R221, R220 ;  /* 0x000000dcdda9723e */ /* 0x000fe400000000ff */
[----:B------:R-:W-:Y:S01]  /*11e50*/  F2FP.F16.F32.PACK_AB R171, R219, R205 ;  /* 0x000000cddbab723e */ /* 0x000fe200000000ff */
[----:B------:R-:W-:-:S02]  /*11e60*/  WARPGROUP.DEPBAR.LE gsb0, 0x0 ;  /* 0x00008000000079c5 */ /* 0x000fc40000010000 */
        /* <DEDUP_REMOVED lines=131> */
[----:B------:R-:W-:Y:S01]  /*126a0*/  VIADD R12, R10, 0x200 ;  /* 0x000002000a0c7836 */ /* 0x000fe20000000000 */
[----:B------:R-:W-:Y:S01]  /*126b0*/  MOV R13, R11 ;  /* 0x0000000b000d7202 */ /* 0x000fe20000000f00 */
        /* <DEDUP_REMOVED lines=131> */
[----:B------:R-:W-:Y:S01]  /*12ef0*/  R2UR UR6, R12 ;  /* 0x000000000c0672ca */ /* 0x000fe200000e0000 */
[----:B------:R-:W-:Y:S01]  /*12f00*/  STL [R1+0x68], R2 ;  /* 0x0000680201007387 */ /* 0x000fe20000100800 */
[----:B------:R-:W-:Y:S01]  /*12f10*/  R2UR UR7, R13 ;  /* 0x000000000d0772ca */ /* 0x000fe200000e0000 */
[----:B------:R-:W-:Y:S01]  /*12f20*/  VIADD R10, R10, 0x280 ;  /* 0x000002800a0a7836 */ /* 0x000fe20000000000 */
[----:B------:R-:W-:Y:S02]  /*12f30*/  WARPGROUP.DEPBAR.LE gsb0, 0x0 ;  /* 0x00008000000079c5 */ /* 0x000fe40000010000 */
[----:B------:R-:W-:Y:S01]  /*12f40*/  ST.E desc[UR44][R16.64+0x210], R24 ;  /* 0x0002101810007985 */ /* 0x000fe2000c10192c */
[----:B------:R-:W-:Y:S02]  /*12f50*/  F2FP.F16.F32.PACK_AB R168, R203, R204 ;  /* 0x000000cccba8723e */ /* 0x000fe400000000ff */
[----:B------:R-:W-:Y:S01]  /*12f60*/  F2FP.F16.F32.PACK_AB R170, R201, R202 ;  /* 0x000000cac9aa723e */ /* 0x000fe200000000ff */
[----:B------:R-:W-:Y:S01]  /*12f70*/  ST.E desc[UR44][R4.64], R25 ;  /* 0x0000001904007985 */ /* 0x000fe2000c10192c */
        /* <DEDUP_REMOVED lines=400> */
[----:B--2---:R1:W-:Y:S04]  /*14880*/  ST.E desc[UR44][R16.64+0x210], R11 ;  /* 0x0002100b10007985 */ /* 0x0043e8000c10192c */
[----:B------:R-:W2:Y:S04]  /*14890*/  LD.E R13, desc[UR44][R4.64] ;  /* 0x0000002c040d7980 */ /* 0x000ea8000c101900 */
[----:B--2---:R2:W-:Y:S04]  /*148a0*/  ST.E desc[UR44][R4.64], R13 ;  /* 0x0000000d04007985 */ /* 0x0045e8000c10192c */
[----:B------:R-:W3:Y:S04]  /*148b0*/  LD.E R15, desc[UR44][R8.64] ;  /* 0x0000002c080f7980 */ /* 0x000ee8000c101900 */
[----:B---3--:R3:W-:Y:S04]  /*148c0*/  ST.E desc[UR44][R8.64], R15 ;  /* 0x0000000f08007985 */ /* 0x0087e8000c10192c */
[----:B------:R-:W4:Y:S04]  /*148d0*/  LD.E R19, desc[UR44][R6.64] ;  /* 0x0000002c06137980 */ /* 0x000f28000c101900 */
[----:B----4-:R4:W-:Y:S04]  /*148e0*/  ST.E desc[UR44][R6.64], R19 ;  /* 0x0000001306007985 */ /* 0x0109e8000c10192c */
[----:B0-----:R-:W4:Y:S04]  /*148f0*/  LD.E R2, desc[UR44][R16.64+0x380] ;  /* 0x0003802c10027980 */ /* 0x001f28000c101900 */
        /* <DEDUP_REMOVED lines=8> */
[----:B---3--:R-:W3:Y:S04]  /*14980*/  LD.E R9, desc[UR44][R16.64+0x240] ;  /* 0x0002402c10097980 */ /* 0x008ee8000c101900 */
        /* <DEDUP_REMOVED lines=115> */
[----:B0-----:R-:W4:Y:S04]  /*150c0*/  LD.E R2, desc[UR44][R16.64+0x28] ;  /* 0x0000282c10027980 */ /* 0x001f28000c101900 */
[----:B------:R-:W-:Y:S04]  /*150d0*/  ST.E desc[UR44][R16.64+0x220], R21 ;  /* 0x0002201510007985 */ /* 0x000fe8000c10192c */
[----:B------:R-:W-:Y:S04]  /*150e0*/  ST.E desc[UR44][R16.64+0x224], R25 ;  /* 0x0002241910007985 */ /* 0x000fe8000c10192c */
[----:B------:R-:W-:Y:S04]  /*150f0*/  ST.E desc[UR44][R16.64+0x228], R27 ;  /* 0x0002281b10007985 */ /* 0x000fe8000c10192c */
[----:B------:R-:W-:Y:S04]  /*15100*/  ST.E desc[UR44][R16.64+0x22c], R29 ;  /* 0x00022c1d10007985 */ /* 0x000fe8000c10192c */
[----:B------:R-:W-:Y:S04]  /*15110*/  ST.E desc[UR44][R16.64+0x230], R11 ;  /* 0x0002300b10007985 */ /* 0x000fe8000c10192c */
[----:B------:R-:W-:Y:S04]  /*15120*/  ST.E desc[UR44][R16.64+0x234], R31 ;  /* 0x0002341f10007985 */ /* 0x000fe8000c10192c */
[----:B--2---:R-:W-:Y:S04]  /*15130*/  ST.E desc[UR44][R16.64+0x238], R5 ;  /* 0x0002380510007985 */ /* 0x004fe8000c10192c */
[----:B------:R-:W-:Y:S04]  /*15140*/  ST.E desc[UR44][R16.64+0x23c], R13 ;  /* 0x00023c0d10007985 */ /* 0x000fe8000c10192c */
[----:B---3--:R-:W-:Y:S04]  /*15150*/  ST.E desc[UR44][R16.64+0x240], R9 ;  /* 0x0002400910007985 */ /* 0x008fe8000c10192c */
[----:B------:R-:W-:Y:S04]  /*15160*/  ST.E desc[UR44][R16.64+0x244], R15 ;  /* 0x0002440f10007985 */ /* 0x000fe8000c10192c */
        /* <DEDUP_REMOVED lines=114> */
[----:B------:R-:W-:-:S04]  /*15890*/  LOP3.LUT R2, R2, 0x1, RZ, 0xfc, !PT ;  /* 0x0000000102027812 */ /* 0x000fc800078efcff */
[----:B------:R-:W-:Y:S01]  /*158a0*/  ISETP.NE.AND P0, PT, R2, 0x3, PT ;  /* 0x000000030200780c */ /* 0x000fe20003f05270 */
[----:B------:R-:W-:-:S12]  /*158b0*/  BSSY B0, `(.L_x_13134) ;  /* 0x0000003000007945 */ /* 0x000fd80003800000 */
[----:B-1----:R-:W-:Y:S05]  /*158c0*/  @!P0 BRA `(.L_x_13135) ;  /* 0x0000000000048947 */ /* 0x002fea0003800000 */
[----:B------:R-:W-:Y:S01]  /*158d0*/  BPT.TRAP 0x1 ;  /* 0x000000040000795c */ /* 0x000fe20000300000 */
.L_x_13135:
[----:B------:R-:W-:Y:S05]  /*158e0*/  BSYNC B0 ;  /* 0x0000000000007941 */ /* 0x000fea0003800000 */
.L_x_13134:
        /* <DEDUP_REMOVED lines=11> */
.L_x_13107:
        /* <DEDUP_REMOVED lines=23> */
.L_x_13139:
[----:B------:R-:W-:-:S13]  /*15b10*/  ISETP.NE.AND P0, PT, R6, 0x1, PT ;  /* 0x000000010600780c */ /* 0x000fda0003f05270 */
[----:B------:R-:W0:Y:S02]  /*15b20*/  @P0 LDC.64 R4, c[0x0][0xae0] ;  /* 0x0002b800ff040b82 */ /* 0x000e240000000a00 */
[----:B0-----:R-:W-:-:S05]  /*15b30*/  @P0 IMAD.HI.U32 R4, R3, R4, RZ ;  /* 0x0000000403040227 */ /* 0x001fca00078e00ff */
[----:B------:R-:W-:-:S07]  /*15b40*/  @P0 SHF.R.U32.HI R3, RZ, R5, R4 ;  /* 0x00000005ff030219 */ /* 0x000fce0000011604 */
.L_x_13140:
[----:B------:R-:W-:Y:S05]  /*15b50*/  BSYNC B0 ;  /* 0x0000000000007941 */ /* 0x000fea0003800000 */
.L_x_13138:
[----:B------:R-:W-:-:S05]  /*15b60*/  IMAD R3, R3, R6, RZ ;  /* 0x0000000603037224 */ /* 0x000fca00078e02ff */
[----:B------:R-:W-:-:S07]  /*15b70*/  VIMNMX R2, R2, R3, !PT ;  /* 0x0000000302027248 */ /* 0x000fce0007fe0100 */
.L_x_13137:
[----:B------:R-:W-:Y:S01]  /*15b80*/  VIADD R2, R2, 0x5f ;  /* 0x0000005f02027836 */ /* 0x000fe20000000000 */
[----:B------:R-:W-:-:S03]  /*15b90*/  UIADD3 UR4, UP0, UR37, 0x28, URZ ;  /* 0x0000002825047890 */ /* 0x000fc6000ff1e03f */
[----:B------:R-:W-:Y:S01]  /*15ba0*/  IMAD.HI R2, R2, 0x2aaaaaab, RZ ;  /* 0x2aaaaaab02027827 */ /* 0x000fe200078e02ff */
[----:B------:R-:W-:-:S03]  /*15bb0*/  UIADD3.X UR5, URZ, UR36, URZ, UP0, !UPT ;  /* 0x000000243f057290 */ /* 0x000fc600087fe43f */
[----:B------:R-:W-:Y:S01]  /*15bc0*/  IMAD.U32 R6, RZ, RZ, UR4 ;  /* 0x00000004ff067e24 */ /* 0x000fe2000f8e00ff */
[----:B------:R-:W-:Y:S02]  /*15bd0*/  SHF.R.U32.HI R3, RZ, 0x1f, R2 ;  /* 0x0000001fff037819 */ /* 0x000fe40000011602 */
[----:B------:R-:W-:Y:S02]  /*15be0*/  IMAD.U32 R7, RZ, RZ, UR5 ;  /* 0x00000005ff077e24 */ /* 0x000fe4000f8e00ff */
[----:B------:R-:W-:-:S04]  /*15bf0*/  LEA.HI.SX32 R3, R2, R3, 0x1c ;  /* 0x0000000302037211 */ /* 0x000fc800078fe2ff */
[----:B------:R-:W-:-:S04]  /*15c00*/  VIMNMX R4, R190, R3, !PT ;  /* 0x00000003be047248 */ /* 0x000fc80007fe0100 */
[----:B------:R-:W-:-:S13]  /*15c10*/  ISETP.GE.AND P0, PT, R0, R4, PT ;  /* 0x000000040000720c */ /* 0x000fda0003f06270 */
[----:B------:R-:W-:Y:S05]  /*15c20*/  @!P0 BRA `(.L_x_13141) ;  /* 0x0000009c00f88947 */ /* 0x000fea0003800000 */
[----:B------:R0:W5:Y:S02]  /*15c30*/  LDL.64 R2, [R1+0x158] ;  /* 0x0001580001027983 */ /* 0x0001640000100a00 */
.L_x_13160:
[----:B-1---5:R-:W2:Y:S04]  /*15c40*/  LD.E R5, desc[UR44][R2.64] ;  /* 0x0000002c02057980 */ /* 0x022ea8000c101900 */
[----:B------:R-:W3:Y:S01]  /*15c50*/  LD.E R8, desc[UR44][R2.64+0x8] ;  /* 0x0000082c02087980 */ /* 0x000ee2000c101900 */
[----:B--2---:R-:W-:-:S04]  /*15c60*/  IADD3 R5, R5, 0x1, RZ ;  /* 0x0000000105057810 */ /* 0x004fc80007ffe0ff */
        /* <DEDUP_REMOVED lines=9> */
[----:B------:R-:W2:Y:S04]  /*15d00*/  LDL.64 R72, [R1+0x170] ;  /* 0x0001700001487983 */ /* 0x000ea80000100a00 */
[----:B--2---:R-:W2:Y:S01]  /*15d10*/  LD.E R8, desc[UR44][R72.64] ;  /* 0x0000002c48087980 */ /* 0x004ea2000c101900 */
[----:B------:R-:W-:Y:S05]  /*15d20*/  YIELD ;  /* 0x0000000000007946 */ /* 0x000fea0003800000 */
[----:B------:R-:W-:Y:S01]  /*15d30*/  BSSY B0, `(.L_x_13142) ;  /* 0x0000006000007945 */ /* 0x000fe20003800000 */
[----:B---3--:R-:W-:Y:S01]  /*15d40*/  @!P0 IMAD.MOV.U32 R5, RZ, RZ, RZ ;  /* 0x000000ffff058224 */ /* 0x008fe200078e00ff */
[----:B--2---:R-:W-:-:S04]  /*15d50*/  LOP3.LUT R8, R8, 0x1, RZ, 0xfc, !PT ;  /* 0x0000000108087812 */ /* 0x004fc800078efcff */
[----:B------:R-:W-:-:S13]  /*15d60*/  ISETP.NE.AND P1, PT, R8, 0x3, PT ;  /* 0x000000030800780c */ /* 0x000fda0003f25270 */
[----:B-1----:R-:W-:Y:S05]  /*15d70*/  @!P1 BRA `(.L_x_13143) ;  /* 0x0000000000049947 */ /* 0x002fea0003800000 */
[----:B------:R-:W-:Y:S01]  /*15d80*/  BPT.TRAP 0x1 ;  /* 0x000000040000795c */ /* 0x000fe20000300000 */
.L_x_13143:
[----:B------:R-:W-:Y:S05]  /*15d90*/  BSYNC B0 ;  /* 0x0000000000007941 */ /* 0x000fea0003800000 */
.L_x_13142:
        /* <DEDUP_REMOVED lines=11> */
[----:B-12---:R-:W-:Y:S05]  /*15e50*/  @!P1 BRA `(.L_x_13145) ;  /* 0x0000000000049947 */ /* 0x006fea0003800000 */
[----:B------:R-:W-:Y:S01]  /*15e60*/  BPT.TRAP 0x1 ;  /* 0x000000040000795c */ /* 0x000fe20000300000 */
.L_x_13145:
[----:B------:R-:W-:Y:S05]  /*15e70*/  BSYNC B0 ;  /* 0x0000000000007941 */ /* 0x000fea0003800000 */
.L_x_13144:
[----:B------:R-:W-:Y:S04]  /*15e80*/  BSSY B0, `(.L_x_13146) ;  /* 0x0000008000007945 */ /* 0x000fe80003800000 */
[----:B------:R-:W-:Y:S05]  /*15e90*/  @P0 BRA `(.L_x_13147) ;  /* 0x0000000000180947 */ /* 0x000fea0003800000 */
[----:B------:R-:W2:Y:S01]  /*15ea0*/  LD.E.64 R8, desc[UR44][R72.64+0x18] ;  /* 0x0000182c48087980 */ /* 0x000ea2000c101b00 */
[----:B-----5:R-:W-:Y:S02]  /*15eb0*/  SHF.L.U32 R11, R11, 0x1f, RZ ;  /* 0x0000001f0b0b7819 */ /* 0x020fe400000006ff */
[----:B--2---:R-:W-:-:S05]  /*15ec0*/  MOV R9, R8 ;  /* 0x0000000800097202 */ /* 0x004fca0000000f00 */
[----:B------:R-:W-:-:S04]  /*15ed0*/  IMAD R10, R10, 0x8, R9 ;  /* 0x000000080a0a7824 */ /* 0x000fc800078e0209 */
[----:B------:R-:W1:Y:S02]  /*15ee0*/  SYNCS.PHASECHK.TRANS64.TRYWAIT P0, [R10+URZ], R11 ;  /* 0x0000000b0a0075a7 */ /* 0x000e64000800017f */
[----:B-1----:R-:W-:Y:S05]  /*15ef0*/  @!P0 BRA `(.L_x_13148) ;  /* 0x00000224003c8947 */ /* 0x002fea0003800000 */
.L_x_13147:
[----:B------:R-:W-:Y:S05]  /*15f00*/  BSYNC B0 ;  /* 0x0000000000007941 */ /* 0x000fea0003800000 */
.L_x_13146:
[----:B-1---5:R-:W2:Y:S04]  /*15f10*/  LD.E R11, desc[UR44][R2.64] ;  /* 0x0000002c020b7980 */ /* 0x022ea8000c101900 */
[----:B------:R-:W2:Y:S01]  /*15f20*/  LDL.64 R74, [R1+0x80] ;  /* 0x00008000014a7983 */ /* 0x000ea20000100a00 */
[----:B------:R-:W-:Y:S05]  /*15f30*/  WARPSYNC.ALL ;  /* 0x0000000000007948 */ /* 0x000fea0003800000 */
[----:B------:R1:W-:Y:S04]  /*15f40*/  STL [R1+0x60], RZ ;  /* 0x000060ff01007387 */ /* 0x0003e80000100800 */
[----:B------:R-:W3:Y:S01]  /*15f50*/  LD.E.64 R8, desc[UR44][R16.64+0x78] ;  /* 0x0000782c10087980 */ /* 0x000ee2000c101b00 */
[----:B------:R-:W-:-:S05]  /*15f60*/  IMAD.MOV.U32 R5, RZ, RZ, 0x1 ;  /* 0x00000001ff057424 */ /* 0x000fca00078e00ff */
[----:B------:R1:W-:Y:S04]  /*15f70*/  STL [R1+0x60], R5 ;  /* 0x0000600501007387 */ /* 0x0003e80000100800 */
[----:B------:R-:W4:Y:S04]  /*15f80*/  LD.E.64 R12, desc[UR44][R16.64+0x78] ;  /* 0x0000782c100c7980 */ /* 0x000f28000c101b00 */
[----:B------:R1:W-:Y:S04]  /*15f90*/  STL [R1+0x60], R5 ;  /* 0x0000600501007387 */ /* 0x0003e80000100800 */
[----:B------:R-:W4:Y:S01]  /*15fa0*/  LD.E.64 R14, desc[UR44][R16.64+0x78] ;  /* 0x0000782c100e7980 */ /* 0x000f22000c101b00 */
[----:B--2---:R-:W-:-:S02]  /*15fb0*/  IMAD R10, R11, 0x300, R74 ;  /* 0x000003000b0a7824 */ /* 0x004fc400078e024a */
[----:B------:R-:W-:Y:S01]  /*15fc0*/  IMAD.MOV.U32 R11, RZ, RZ, R75 ;  /* 0x000000ffff0b7224 */ /* 0x000fe200078e004b */
[----:B------:R1:W-:Y:S02]  /*15fd0*/  STL [R1+0x60], R5 ;  /* 0x0000600501007387 */ /* 0x0003e40000100800 */
[----:B------:R-:W-:Y:S02]  /*15fe0*/  R2UR UR6, R10 ;  /* 0x000000000a0672ca */ /* 0x000fe400000e0000 */
[----:B------:R-:W-:Y:S01]  /*15ff0*/  R2UR UR7, R11 ;  /* 0x000000000b0772ca */ /* 0x000fe200000e0000 */
[----:B------:R-:W2:Y:S01]  /*16000*/  LD.E.64 R18, desc[UR44][R16.64+0x78] ;  /* 0x0000782c10127980 */ /* 0x000ea2000c101b00 */
[----:B------:R-:W-:-:S03]  /*16010*/  WARPGROUP.ARRIVE ;  /* 0x00000000000079c5 */ /* 0x000fc60000000000 */
[----:B------:R1:W-:Y:S01]  /*16020*/  STL [R1+0x60], R5 ;  /* 0x0000600501007387 */ /* 0x0003e20000100800 */
        /* <DEDUP_REMOVED lines=11> */
[----:B------:R-:W3:Y:S04]  /*160e0*/  LD.E R21, desc[UR44][R6.64] ;  /* 0x0000002c06157980 */ /* 0x000ee8000c101900 */
[----:B------:R1:W5:Y:S04]  /*160f0*/  LD.E R11, desc[UR44][R2.64] ;  /* 0x0000002c020b7980 */ /* 0x000368000c101900 */
[----:B------:R1:W5:Y:S01]  /*16100*/  LD.E R20, desc[UR44][R2.64+0x4] ;  /* 0x0000042c02147980 */ /* 0x000362000c101900 */
[----:B------:R-:W-:Y:S01]  /*16110*/  WARPGROUP.ARRIVE ;  /* 0x00000000000079c5 */ /* 0x000fe20000000000 */
[----:B------:R-:W-:Y:S01]  /*16120*/  VIADD R14, R14, 0x4 ;  /* 0x000000040e0e7836 */ /* 0x000fe20000000000 */
[----:B------:R-:W-:Y:S01]  /*16130*/  IADD3 R8, R10, 0x4, RZ ;  /* 0x000000040a087810 */ /* 0x000fe20007ffe0ff */
[--C-:B------:R-:W-:Y:S01]  /*16140*/  IMAD.MOV.U32 R9, RZ, RZ, R75.reuse ;  /* 0x000000ffff097224 */ /* 0x100fe200078e004b */
[----:B------:R-:W-:Y:S01]  /*16150*/  BSSY B0, `(.L_x_13149) ;  /* 0x0000018000007945 */ /* 0x000fe20003800000 */
[----:B--2---:R-:W-:Y:S01]  /*16160*/  VIADD R18, R18, 0x6 ;  /* 0x0000000612127836 */ /* 0x004fe20000000000 */
[----:B------:R-:W-:Y:S01]  /*16170*/  HGMMA.64x96x16.F32 R24, gdesc[UR4], R24, gsb0 ;  /* 0x01600000041879f0 */ /* 0x000fe20008000818 */
[----:B------:R-:W-:Y:S01]  /*16180*/  R2UR UR6, R8 ;  /* 0x00000000080672ca */ /* 0x000fe200000e0000 */
[----:B------:R-:W-:Y:S01]  /*16190*/  VIADD R8, R10, 0x6 ;  /* 0x000000060a087836 */ /* 0x000fe20000000000 */
[----:B------:R-:W-:Y:S01]  /*161a0*/  R2UR UR7, R9 ;  /* 0x00000000090772ca */ /* 0x000fe200000e0000 */
[----:B------:R-:W-:Y:S01]  /*161b0*/  IMAD.MOV.U32 R9, RZ, RZ, R75 ;  /* 0x000000ffff097224 */ /* 0x000fe200078e004b */
[----:B------:R-:W-:-:S02]  /*161c0*/  R2UR UR4, R14 ;  /* 0x000000000e0472ca */ /* 0x000fc400000e0000 */
        /* <DEDUP_REMOVED lines=14> */
[----:B-1----:R-:W-:Y:S05]  /*162b0*/  @!P0 BRA `(.L_x_13150) ;  /* 0x0000000000048947 */ /* 0x002fea0003800000 */
[----:B------:R-:W-:Y:S01]  /*162c0*/  BPT.TRAP 0x1 ;  /* 0x000000040000795c */ /* 0x000fe20000300000 */
.L_x_13150:
[----:B------:R-:W-:Y:S05]  /*162d0*/  BSYNC B0 ;  /* 0x0000000000007941 */ /* 0x000fea0003800000 */
.L_x_13149:
        /* <DEDUP_REMOVED lines=13> */
.L_x_13152:
[----:B------:R-:W-:Y:S05]  /*163b0*/  BSYNC B0 ;  /* 0x0000000000007941 */ /* 0x000fea0003800000 */
.L_x_13151:
        /* <DEDUP_REMOVED lines=8> */
.L_x_13154:
[----:B------:R-:W-:Y:S05]  /*16440*/  BSYNC B0 ;  /* 0x0000000000007941 */ /* 0x000fea0003800000 */
.L_x_13153:
[----:B------:R-:W2:Y:S04]  /*16450*/  LDL R7, [R1+0x70] ;  /* 0x0000700001077983 */ /* 0x000ea80000100800 */
[----:B------:R-:W3:Y:S04]  /*16460*/  LD.E R19, desc[UR44][R2.64] ;  /* 0x0000002c02137980 */ /* 0x000ee8000c101900 */
[----:B------:R-:W3:Y:S04]  /*16470*/  LDL.64 R20, [R1+0xf8] ;  /* 0x0000f80001147983 */ /* 0x000ee80000100a00 */
[----:B-1---5:R-:W4:Y:S04]  /*16480*/  LDL.64 R8, [R1+0xf0] ;  /* 0x0000f00001087983 */ /* 0x022f280000100a00 */
[----:B------:R-:W4:Y:S04]  /*16490*/  LDL.64 R10, [R1+0xf0] ;  /* 0x0000f000010a7983 */ /* 0x000f280000100a00 */
[----:B------:R-:W4:Y:S04]  /*164a0*/  LDL.64 R12, [R1+0xf0] ;  /* 0x0000f000010c7983 */ /* 0x000f280000100a00 */
[----:B------:R-:W4:Y:S01]  /*164b0*/  LDL.64 R14, [R1+0xf0] ;  /* 0x0000f000010e7983 */ /* 0x000f220000100a00 */
[----:B------:R-:W-:Y:S05]  /*164c0*/  WARPSYNC.ALL ;  /* 0x0000000000007948 */ /* 0x000fea0003800000 */
[----:B------:R-:W-:Y:S01]  /*164d0*/  WARPGROUP.ARRIVE ;  /* 0x00000000000079c5 */ /* 0x000fe20000000000 */
[----:B--2---:R-:W-:Y:S01]  /*164e0*/  ISETP.NE.U32.AND P0, PT, R7, RZ, PT ;  /* 0x000000ff0700720c */ /* 0x004fe20003f05070 */
[----:B---3--:R-:W-:-:S02]  /*164f0*/  IMAD R6, R19, 0xc00, R20 ;  /* 0x00000c0013067824 */ /* 0x008fc400078e0214 */
[----:B------:R-:W-:Y:S01]  /*16500*/  IMAD.MOV.U32 R7, RZ, RZ, R21 ;  /* 0x000000ffff077224 */ /* 0x000fe200078e0015 */
[----:B------:R-:W2:Y:S01]  /*16510*/  LDL.64 R18, [R1+0xf0] ;  /* 0x0000f00001127983 */ /* 0x000ea20000100a00 */
[----:B----4-:R-:W-:Y:S02]  /*16520*/  R2UR UR4, R8 ;  /* 0x00000000080472ca */ /* 0x010fe400000e0000 */
[----:B------:R-:W-:Y:S02]  /*16530*/  R2UR UR6, R6 ;  /* 0x00000000060672ca */ /* 0x000fe400000e0000 */
[----:B------:R-:W-:Y:S02]  /*16540*/  R2UR UR7, R7 ;  /* 0x00000000070772ca */ /* 0x000fe400000e0000 */
[----:B------:R-:W-:Y:S02]  /*16550*/  R2UR UR5, R9 ;  /* 0x00000000090572ca */ /* 0x000fe400000e0000 */
[----:B------:R-:W-:-:S11]  /*16560*/  VOTEU.ANY UP0, P0 ;  /* 0x00000000003f7886 */ /* 0x000fd60000000100 */
        /* <DEDUP_REMOVED lines=12> */
[----:B------:R-:W-:Y:S01]  /*16630*/  VIADD R8, R6, 0x4 ;  /* 0x0000000406087836 */ /* 0x000fe20000000000 */
[----:B------:R-:W-:Y:S01]  /*16640*/  IADD3 R12, R12, 0x4, RZ ;  /* 0x000000040c0c7810 */ /* 0x000fe20007ffe0ff */
        /* <DEDUP_REMOVED lines=21> */
[----:B--2---:R-:W-:Y:S02]  /*167a0*/  VIADD R18, R18, 0x400 ;  /* 0x0000040012127836 */ /* 0x004fe40000000000 */
        /* <DEDUP_REMOVED lines=49> */
[----:B------:R-:W2:Y:S01]  /*16ac0*/  LDL.64 R8, [R1+0xf0] ;  /* 0x0000f00001087983 */ /* 0x000ea20000100a00 */
[----:B---3--:R-:W-:Y:S01]  /*16ad0*/  VIADD R10, R10, 0x802 ;  /* 0x000008020a0a7836 */ /* 0x008fe20000000000 */
[----:B------:R-:W-:Y:S01]  /*16ae0*/  IADD3 R20, R6, 0x602, RZ ;  /* 0x0000060206147810 */ /* 0x000fe20007ffe0ff */
[----:B------:R-:W-:-:S02]  /*16af0*/  WARPGROUP.DEPBAR.LE gsb0, 0x0 ;  /* 0x00008000000079c5 */ /* 0x000fc40000010000 */
[----:B------:R-:W-:-:S07]  /*16b00*/  WARPGROUP.ARRIVE ;  /* 0x00000000000079c5 */ /* 0x000fce0000000000 */
[----:B------:R-:W-:Y:S01]  /*16b10*/  HGMMA.64x96x16.F32 R24, gdesc[UR4], R24, gsb0 ;  /* 0x01600000041879f0 */ /* 0x000fe20008000818 */
[----:B------:R-:W-:Y:S02]  /*16b20*/  R2UR UR6, R20 ;  /* 0x00000000140672ca */ /* 0x000fe400000e0000 */
[----:B------:R-:W-:Y:S02]  /*16b30*/  R2UR UR7, R21 ;  /* 0x00000000150772ca */ /* 0x000fe400000e0000 */
[----:B------:R-:W-:Y:S02]  /*16b40*/  R2UR UR4, R10 ;  /* 0x000000000a0472ca */ /* 0x000fe400000e0000 */
[----:B------:R-:W-:Y:S02]  /*16b50*/  R2UR UR5, R11 ;  /* 0x000000000b0572ca */ /* 0x000fe400000e0000 */
[----:B------:R-:W3:Y:S01]  /*16b60*/  LDL.64 R10, [R1+0xf0] ;  /* 0x0000f000010a7983 */ /* 0x000ee20000100a00 */
[----:B----4-:R-:W-:-:S02]  /*16b70*/  VIADD R12, R12, 0x804 ;  /* 0x000008040c0c7836 */ /* 0x010fc40000000000 */
[----:B------:R-:W-:Y:S01]  /*16b80*/  VIADD R20, R6, 0x604 ;  /* 0x0000060406147836 */ /* 0x000fe20000000000 */
        /* <DEDUP_REMOVED lines=19> */
[----:B------:R-:W-:Y:S01]  /*16cc0*/  VIADD R20, R6, 0x900 ;  /* 0x0000090006147836 */ /* 0x000fe20000000000 */
[----:B------:R-:W-:Y:S02]  /*16cd0*/  WARPGROUP.DEPBAR.LE gsb0, 0x0 ;  /* 0x00008000000079c5 */ /* 0x000fe40000010000 */
[----:B------:R-:W-:-:S06]  /*16ce0*/  WARPGROUP.ARRIVE ;  /* 0x00000000000079c5 */ /* 0x000fcc0000000000 */
[----:B------:R-:W-:Y:S01]  /*16cf0*/  HGMMA.64x96x16.F32 R24, gdesc[UR4], R24, gsb0 ;  /* 0x01600000041879f0 */ /* 0x000fe20008000818 */
[----:B------:R-:W-:Y:S02]  /*16d00*/  R2UR UR6, R20 ;  /* 0x00000000140672ca */ /* 0x000fe400000e0000 */
[----:B------:R-:W-:Y:S02]  /*16d10*/  R2UR UR7, R21 ;  /* 0x00000000150772ca */ /* 0x000fe400000e0000 */
[----:B------:R-:W-:Y:S02]  /*16d20*/  R2UR UR4, R8 ;  /* 0x00000000080472ca */ /* 0x000fe400000e0000 */
[----:B------:R-:W-:Y:S01]  /*16d30*/  R2UR UR5, R9 ;  /* 0x00000000090572ca */ /* 0x000fe200000e0000 */
[----:B---3--:R-:W-:Y:S02]  /*16d40*/  VIADD R10, R10, 0xc02 ;  /* 0x00000c020a0a7836 */ /* 0x008fe40000000000 */
        /* <DEDUP_REMOVED lines=26> */
[----:B------:R-:W1:Y:S01]  /*16ef0*/  S2R R74, SR_TID.X ;  /* 0x00000000004a7919 */ /* 0x000e620000002100 */
[----:B------:R2:W-:Y:S04]  /*16f00*/  STL [R1+0x70], R5 ;  /* 0x0000700501007387 */ /* 0x0005e80000100800 */
[----:B------:R2:W-:Y:S01]  /*16f10*/  STL [R1+0x70], R5 ;  /* 0x0000700501007387 */ /* 0x0005e20000100800 */
[----:B------:R-:W-:-:S02]  /*16f20*/  WARPGROUP.DEPBAR.LE gsb0, 0x0 ;  /* 0x00008000000079c5 */ /* 0x000fc40000010000 */
[----:B------:R-:W-:-:S06]  /*16f30*/  WARPGROUP.ARRIVE ;  /* 0x00000000000079c5 */ /* 0x000fcc0000000000 */
[----:B------:R-:W-:Y:S01]  /*16f40*/  HGMMA.64x96x16.F32 R24, gdesc[UR4], R24, gsb0 ;  /* 0x01600000041879f0 */ /* 0x000fe20008000818 */
[----:B------:R2:W-:Y:S01]  /*16f50*/  STL [R1+0x70], R5 ;  /* 0x0000700501007387 */ /* 0x0005e20000100800 */
[----:B-1----:R-:W-:-:S03]  /*16f60*/  SHF.R.U32.HI R74, RZ, 0x7, R74 ;  /* 0x00000007ff4a7819 */ /* 0x002fc6000001164a */
        /* <DEDUP_REMOVED lines=16> */
[----:B------:R-:W3:Y:S04]  /*17070*/  LD.E R7, desc[UR44][R72.64] ;  /* 0x0000002c48077980 */ /* 0x000ee8000c101900 */
[----:B------:R2:W5:Y:S01]  /*17080*/  LD.E R6, desc[UR44][R2.64] ;  /* 0x0000002c02067980 */ /* 0x000562000c101900 */
[----:B------:R-:W-:Y:S01]  /*17090*/  BSSY B0, `(.L_x_13156) ;  /* 0x0000005000007945 */ /* 0x000fe20003800000 */
[----:B---3--:R-:W-:-:S04]  /*170a0*/  LOP3.LUT R7, R7, 0x1, RZ, 0xfc, !PT ;  /* 0x0000000107077812 */ /* 0x008fc800078efcff */
[----:B------:R-:W-:-:S13]  /*170b0*/  ISETP.NE.AND P0, PT, R7, 0x3, PT ;  /* 0x000000030700780c */ /* 0x000fda0003f05270 */
[----:B--2---:R-:W-:Y:S05]  /*170c0*/  @!P0 BRA `(.L_x_13157) ;  /* 0x0000000000048947 */ /* 0x004fea0003800000 */
[----:B------:R-:W-:Y:S01]  /*170d0*/  BPT.TRAP 0x1 ;  /* 0x000000040000795c */ /* 0x000fe20000300000 */
.L_x_13157:
[----:B------:R-:W-:Y:S05]  /*170e0*/  BSYNC B0 ;  /* 0x0000000000007941 */ /* 0x000fea0003800000 */
.L_x_13156:
[----:B------:R-:W2:Y:S04]  /*170f0*/  LD.E.64 R8, desc[UR44][R72.64+0x20] ;  /* 0x0000202c48087980 */ /* 0x000ea8000c101b00 */
[----:B------:R-:W3:Y:S01]  /*17100*/  LD.E R7, desc[UR44][R72.64+0xc] ;  /* 0x00000c2c48077980 */ /* 0x000ee2000c101900 */
[----:B--2---:R-:W-:-:S05]  /*17110*/  MOV R9, R8 ;  /* 0x0000000800097202 */ /* 0x004fca0000000f00 */
[----:B-----5:R-:W-:-:S05]  /*17120*/  IMAD R6, R6, 0x8, R9 ;  /* 0x0000000806067824 */ /* 0x020fca00078e0209 */
[----:B---3--:R-:W-:-:S04]  /*17130*/  PRMT R6, R7, 0x654, R6 ;  /* 0x0000065407067816 */ /* 0x008fc80000000006 */
[----:B------:R1:W-:Y:S01]  /*17140*/  SYNCS.ARRIVE.TRANS64.RED.A1T0 RZ, [R6+URZ], RZ ;  /* 0x000000ff06ff79a7 */ /* 0x0003e2000810043f */
[----:B------:R-:W2:Y:S04]  /*17150*/  LDL.64 R12, [R1+0x150] ;  /* 0x00015000010c7983 */ /* 0x000ea80000100a00 */
[----:B-1----:R-:W3:Y:S04]  /*17160*/  LD.E.64 R6, desc[UR44][R16.64+0x420] ;  /* 0x0004202c10067980 */ /* 0x002ee8000c101b00 */
[----:B--2---:R-:W2:Y:S01]  /*17170*/  LD.E R12, desc[UR44][R12.64] ;  /* 0x0000002c0c0c7980 */ /* 0x004ea2000c101900 */
[----:B------:R-:W-:-:S04]  /*17180*/  UIADD3 UR4, UP0, UR37, 0x420, URZ ;  /* 0x0000042025047890 */ /* 0x000fc8000ff1e03f */
[----:B------:R-:W-:Y:S02]  /*17190*/  ULOP3.LUT UR4, UR4, 0x4, URZ, 0xfc, !UPT ;  /* 0x0000000404047892 */ /* 0x000fe4000f8efc3f */
[----:B------:R-:W-:Y:S01]  /*171a0*/  UIADD3.X UR5, URZ, UR36, URZ, UP0, !UPT ;  /* 0x000000243f057290 */ /* 0x000fe200087fe43f */
[-C--:B--2---:R-:W-:Y:S01]  /*171b0*/  FMUL.FTZ R11, R24, R12.reuse ;  /* 0x0000000c180b7220 */ /* 0x084fe20000410000 */
[-C--:B------:R-:W-:Y:S01]  /*171c0*/  FMUL.FTZ R10, R25, R12.reuse ;  /* 0x0000000c190a7220 */ /* 0x080fe20000410000 */
[----:B------:R-:W-:-:S04]  /*171d0*/  FMUL.FTZ R15, R28, R12 ;  /* 0x0000000c1c0f7220 */ /* 0x000fc80000410000 */
[----:B------:R-:W3:Y:S01]  /*171e0*/  MUFU.TANH R11, R11 ;  /* 0x0000000b000b7308 */ /* 0x000ee20000002400 */
[-C--:B------:R-:W-:Y:S01]  /*171f0*/  FMUL.FTZ R20, R29, R12.reuse ;  /* 0x0000000c1d147220 */ /* 0x080fe20000410000 */
[----:B------:R-:W-:-:S06]  /*17200*/  FMUL.FTZ R21, R32, R12 ;  /* 0x0000000c20157220 */ /* 0x000fcc0000410000 */
[----:B------:R-:W1:Y:S01]  /*17210*/  MUFU.TANH R10, R10 ;  /* 0x0000000a000a7308 */ /* 0x000e620000002400 */
[----:B------:R-:W-:-:S07]  /*17220*/  FMUL.FTZ R28, R33, R12 ;  /* 0x0000000c211c7220 */ /* 0x000fce0000410000 */
[----:B------:R-:W2:Y:S01]  /*17230*/  MUFU.TANH R15, R15 ;  /* 0x0000000f000f7308 */ /* 0x000ea20000002400 */
[----:B------:R-:W-:Y:S01]  /*17240*/  FMUL.FTZ R14, R31, R12 ;  /* 0x0000000c1f0e7220 */ /* 0x000fe20000410000 */
[----:B---3--:R-:W-:-:S06]  /*17250*/  FMNMX.FTZ R31, R11, R6, !PT ;  /* 0x000000060b1f7209 */ /* 0x008fcc0007810000 */
[----:B------:R-:W3:Y:S01]  /*17260*/  MUFU.TANH R20, R20 ;  /* 0x0000001400147308 */ /* 0x000ee20000002400 */
[-C--:B------:R-:W-:Y:S01]  /*17270*/  FMUL.FTZ R29, R36, R12.reuse ;  /* 0x0000000c241d7220 */ /* 0x080fe20000410000 */
[-C--:B------:R-:W-:Y:S01]  /*17280*/  FMUL.FTZ R24, R38, R12.reuse ;  /* 0x0000000c26187220 */ /* 0x080fe20000410000 */
[-C--:B------:R-:W-:Y:S01]  /*17290*/  FMUL.FTZ R38, R46, R12.reuse ;  /* 0x0000000c2e267220 */ /* 0x080fe20000410000 */
[----:B------:R-:W-:-:S04]  /*172a0*/  FMUL.FTZ R46, R48, R12 ;  /* 0x0000000c302e7220 */ /* 0x000fc80000410000 */
[----:B------:R-:W4:Y:S01]  /*172b0*/  MUFU.TANH R21, R21 ;  /* 0x0000001500157308 */ /* 0x000f220000002400 */
[-C--:B------:R-:W-:Y:S01]  /*172c0*/  FMUL.FTZ R13, R30, R12.reuse ;  /* 0x0000000c1e0d7220 */ /* 0x080fe20000410000 */
[----:B-1----:R-:W-:Y:S01]  /*172d0*/  FMNMX.FTZ R48, R10, R31, !PT ;  /* 0x0000001f0a307209 */ /* 0x002fe20007810000 */
[----:B------:R-:W-:-:S05]  /*172e0*/  FMUL.FTZ R30, R37, R12 ;  /* 0x0000000c251e7220 */ /* 0x000fca0000410000 */
[----:B------:R-:W1:Y:S01]  /*172f0*/  MUFU.TANH R28, R28 ;  /* 0x0000001c001c7308 */ /* 0x000e620000002400 */
[----:B--2---:R-:W-:Y:S01]  /*17300*/  FMNMX.FTZ R31, R15, R48, !PT ;  /* 0x000000300f1f7209 */ /* 0x004fe20007810000 */
[-C--:B------:R-:W-:Y:S01]  /*17310*/  FMUL.FTZ R32, R40, R12.reuse ;  /* 0x0000000c28207220 */ /* 0x080fe20000410000 */
[----:B------:R-:W-:-:S05]  /*17320*/  FMUL.FTZ R18, R34, R12 ;  /* 0x0000000c22127220 */ /* 0x000fca0000410000 */
[----:B------:R-:W2:Y:S01]  /*17330*/  MUFU.TANH R29, R29 ;  /* 0x0000001d001d7308 */ /* 0x000ea20000002400 */
[----:B---3--:R-:W-:Y:S01]  /*17340*/  FMNMX.FTZ R48, R20, R31, !PT ;  /* 0x0000001f14307209 */ /* 0x008fe20007810000 */
[----:B------:R-:W-:-:S06]  /*17350*/  FMUL.FTZ R34, R41, R12 ;  /* 0x0000000c29227220 */ /* 0x000fcc0000410000 */
[----:B------:R-:W3:Y:S01]  /*17360*/  MUFU.TANH R30, R30 ;  /* 0x0000001e001e7308 */ /* 0x000ee20000002400 */
[----:B----4-:R-:W-:Y:S01]  /*17370*/  FMNMX.FTZ R31, R21, R48, !PT ;  /* 0x00000030151f7209 */ /* 0x010fe20007810000 */
[----:B------:R-:W-:-:S06]  /*17380*/  FMUL.FTZ R36, R44, R12 ;  /* 0x0000000c2c247220 */ /* 0x000fcc0000410000 */
[----:B------:R-:W4:Y:S01]  /*17390*/  MUFU.TANH R32, R32 ;  /* 0x0000002000207308 */ /* 0x000f220000002400 */
[----:B-1----:R-:W-:Y:S01]  /*173a0*/  FMNMX.FTZ R48, R28, R31, !PT ;  /* 0x0000001f1c307209 */ /* 0x002fe20007810000 */
[----:B------:R-:W-:-:S06]  /*173b0*/  FMUL.FTZ R44, R45, R12 ;  /* 0x0000000c2d2c7220 */ /* 0x000fcc0000410000 */
[----:B------:R-:W1:Y:S01]  /*173c0*/  MUFU.TANH R34, R34 ;  /* 0x0000002200227308 */ /* 0x000e620000002400 */
[----:B--2---:R-:W-:Y:S01]  /*173d0*/  FMNMX.FTZ R31, R29, R48, !PT ;  /* 0x000000301d1f7209 */ /* 0x004fe20007810000 */
[-C--:B------:R-:W-:Y:S01]  /*173e0*/  FMUL.FTZ R25, R39, R12.reuse ;  /* 0x0000000c27197220 */ /* 0x080fe20000410000 */
[----:B------:R-:W-:-:S05]  /*173f0*/  FMUL.FTZ R39, R47, R12 ;  /* 0x0000000c2f277220 */ /* 0x000fca0000410000 */
[----:B------:R-:W2:Y:S01]  /*17400*/  MUFU.TANH R36, R36 ;  /* 0x0000002400247308 */ /* 0x000ea20000002400 */
[----:B---3--:R-:W-:Y:S01]  /*17410*/  FMNMX.FTZ R31, R30, R31, !PT ;  /* 0x0000001f1e1f7209 */ /* 0x008fe20007810000 */
[-C--:B------:R-:W-:Y:S01]  /*17420*/  FMUL.FTZ R47, R49, R12.reuse ;  /* 0x0000000c312f7220 */ /* 0x080fe20000410000 */
[----:B------:R-:W-:-:S05]  /*17430*/  FMUL.FTZ R8, R26, R12 ;  /* 0x0000000c1a087220 */ /* 0x000fca0000410000 */
[----:B------:R-:W3:Y:S01]  /*17440*/  MUFU.TANH R44, R44 ;  /* 0x0000002c002c7308 */ /* 0x000ee20000002400 */
[-C--:B------:R-:W-:Y:S01]  /*17450*/  FMUL.FTZ R40, R50, R12.reuse ;  /* 0x0000000c32287220 */ /* 0x080fe20000410000 */
[----:B----4-:R-:W-:Y:S01]  /*17460*/  FMNMX.FTZ R31, R32, R31, !PT ;  /* 0x0000001f201f7209 */ /* 0x010fe20007810000 */
[----:B------:R-:W-:-:S05]  /*17470*/  FMUL.FTZ R50, R52, R12 ;  /* 0x0000000c34327220 */ /* 0x000fca0000410000 */
[----:B------:R-:W4:Y:S01]  /*17480*/  MUFU.TANH R46, R46 ;  /* 0x0000002e002e7308 */ /* 0x000f220000002400 */
[-C--:B------:R-:W-:Y:S01]  /*17490*/  FMUL.FTZ R9, R27, R12.reuse ;  /* 0x0000000c1b097220 */ /* 0x080fe20000410000 */
[-C--:B------:R-:W-:Y:S01]  /*174a0*/  FMUL.FTZ R41, R51, R12.reuse ;  /* 0x0000000c33297220 */ /* 0x080fe20000410000 */
[----:B-1----:R-:W-:Y:S01]  /*174b0*/  FMNMX.FTZ R31, R34, R31, !PT ;  /* 0x0000001f221f7209 */ /* 0x002fe20007810000 */
[----:B------:R-:W-:-:S04]  /*174c0*/  FMUL.FTZ R51, R53, R12 ;  /* 0x0000000c35337220 */ /* 0x000fc80000410000 */
[----:B------:R-:W1:Y:S01]  /*174d0*/  MUFU.TANH R47, R47 ;  /* 0x0000002f002f7308 */ /* 0x000e620000002400 */
[----:B--2---:R-:W-:Y:S01]  /*174e0*/  FMNMX.FTZ R31, R36, R31, !PT ;  /* 0x0000001f241f7209 */ /* 0x004fe20007810000 */
[----:B------:R-:W-:-:S06]  /*174f0*/  FMUL.FTZ R52, R56, R12 ;  /* 0x0000000c38347220 */ /* 0x000fcc0000410000 */
[----:B------:R-:W2:Y:S01]  /*17500*/  MUFU.TANH R8, R8 ;  /* 0x0000000800087308 */ /* 0x000ea20000002400 */
[----:B---3--:R-:W-:Y:S01]  /*17510*/  FMNMX.FTZ R31, R44, R31, !PT ;  /* 0x0000001f2c1f7209 */ /* 0x008fe20007810000 */
[----:B------:R-:W-:-:S06]  /*17520*/  FMUL.FTZ R53, R57, R12 ;  /* 0x0000000c39357220 */ /* 0x000fcc0000410000 */
[----:B------:R-:W3:Y:S01]  /*17530*/  MUFU.TANH R50, R50 ;  /* 0x0000003200327308 */ /* 0x000ee20000002400 */
[-C--:B------:R-:W-:Y:S01]  /*17540*/  FMUL.FTZ R26, R42, R12.reuse ;  /* 0x0000000c2a1a7220 */ /* 0x080fe20000410000 */
[----:B------:R-:W-:-:S06]  /*17550*/  FMUL.FTZ R42, R54, R12 ;  /* 0x0000000c362a7220 */ /* 0x000fcc0000410000 */
[----:B------:R-:W0:Y:S01]  /*17560*/  MUFU.TANH R9, R9 ;  /* 0x0000000900097308 */ /* 0x000e220000002400 */
[----:B----4-:R-:W-:Y:S01]  /*17570*/  FMNMX.FTZ R48, R46, R31, !PT ;  /* 0x0000001f2e307209 */ /* 0x010fe20007810000 */
[----:B------:R-:W-:-:S06]  /*17580*/  FMUL.FTZ R54, R60, R12 ;  /* 0x0000000c3c367220 */ /* 0x000fcc0000410000 */
[----:B------:R-:W4:Y:S01]  /*17590*/  MUFU.TANH R51, R51 ;  /* 0x0000003300337308 */ /* 0x000f220000002400 */
[-C--:B------:R-:W-:Y:S01]  /*175a0*/  FMUL.FTZ R27, R43, R12.reuse ;  /* 0x0000000c2b1b7220 */ /* 0x080fe20000410000 */
[----:B------:R-:W-:-:S06]  /*175b0*/  FMUL.FTZ R43, R55, R12 ;  /* 0x0000000c372b7220 */ /* 0x000fcc0000410000 */
[----:B------:R-:W4:Y:S01]  /*175c0*/  MUFU.TANH R13, R13 ;  /* 0x0000000d000d7308 */ /* 0x000f220000002400 */
[----:B-1----:R-:W-:Y:S01]  /*175d0*/  FMNMX.FTZ R31, R47, R48, !PT ;  /* 0x000000302f1f7209 */ /* 0x002fe20007810000 */
[----:B------:R-:W-:-:S06]  /*175e0*/  FMUL.FTZ R55, R61, R12 ;  /* 0x0000000c3d377220 */ /* 0x000fcc0000410000 */
[----:B------:R-:W1:Y:S01]  /*175f0*/  MUFU.TANH R52, R52 ;  /* 0x0000003400347308 */ /* 0x000e620000002400 */
[----:B------:R-:W-:Y:S01]  /*17600*/  FMUL.FTZ R19, R35, R12 ;  /* 0x0000000c23137220 */ /* 0x000fe20000410000 */
[----:B--2---:R-:W-:-:S06]  /*17610*/  FMNMX.FTZ R48, R8, R7, !PT ;  /* 0x0000000708307209 */ /* 0x004fcc0007810000 */
[----:B------:R-:W2:Y:S01]  /*17620*/  MUFU.TANH R53, R53 ;  /* 0x0000003500357308 */ /* 0x000ea20000002400 */
[----:B---3--:R-:W-:Y:S01]  /*17630*/  FMNMX.FTZ R60, R50, R31, !PT ;  /* 0x0000001f323c7209 */ /* 0x008fe20007810000 */
[----:B------:R-:W-:-:S06]  /*17640*/  FMUL.FTZ R56, R64, R12 ;  /* 0x0000000c40387220 */ /* 0x000fcc0000410000 */
[----:B------:R-:W3:Y:S01]  /*17650*/  MUFU.TANH R14, R14 ;  /* 0x0000000e000e7308 */ /* 0x000ee20000002400 */
[----:B0-----:R-:W-:Y:S01]  /*17660*/  FMNMX.FTZ R48, R9, R48, !PT ;  /* 0x0000003009307209 */ /* 0x001fe20007810000 */
[----:B------:R-:W-:Y:S01]  /*17670*/  FMUL.FTZ R45, R58, R12 ;  /* 0x0000000c3a2d7220 */ /* 0x000fe20000410000 */
[----:B----4-:R-:W-:-:S05]  /*17680*/  FMNMX.FTZ R33, R51, R60, !PT ;  /* 0x0000003c33217209 */ /* 0x010fca0007810000 */
[----:B------:R-:W0:Y:S01]  /*17690*/  MUFU.TANH R54, R54 ;  /* 0x0000003600367308 */ /* 0x000e220000002400 */
[----:B------:R-:W-:-:S07]  /*176a0*/  FMUL.FTZ R58, R65, R12 ;  /* 0x0000000c413a7220 */ /* 0x000fce0000410000 */
[----:B------:R-:W4:Y:S01]  /*176b0*/  MUFU.TANH R18, R18 ;  /* 0x0000001200127308 */ /* 0x000f220000002400 */
[----:B------:R-:W-:Y:S01]  /*176c0*/  FMNMX.FTZ R31, R13, R48, !PT ;  /* 0x000000300d1f7209 */ /* 0x000fe20007810000 */
[----:B------:R-:W-:Y:S01]  /*176d0*/  FMUL.FTZ R65, R68, R12 ;  /* 0x0000000c44417220 */ /* 0x000fe20000410000 */
[----:B-1----:R-:W-:-:S05]  /*176e0*/  FMNMX.FTZ R48, R52, R33, !PT ;  /* 0x0000002134307209 */ /* 0x002fca0007810000 */
[----:B------:R-:W1:Y:S08]  /*176f0*/  MUFU.TANH R55, R55 ;  /* 0x0000003700377308 */ /* 0x000e700000002400 */
[----:B------:R-:W1:Y:S01]  /*17700*/  MUFU.TANH R19, R19 ;  /* 0x0000001300137308 */ /* 0x000e620000002400 */
[----:B--2---:R-:W-:-:S07]  /*17710*/  FMNMX.FTZ R33, R53, R48, !PT ;  /* 0x0000003035217209 */ /* 0x004fce0007810000 */
[----:B------:R-:W2:Y:S01]  /*17720*/  MUFU.TANH R56, R56 ;  /* 0x0000003800387308 */ /* 0x000ea20000002400 */
[----:B---3--:R-:W-:-:S07]  /*17730*/  FMNMX.FTZ R31, R14, R31, !PT ;  /* 0x0000001f0e1f7209 */ /* 0x008fce0007810000 */
[----:B------:R-:W3:Y:S01]  /*17740*/  MUFU.TANH R24, R24 ;  /* 0x0000001800187308 */ /* 0x000ee20000002400 */
[----:B------:R-:W-:Y:S01]  /*17750*/  FMUL.FTZ R69, R69, R12 ;  /* 0x0000000c45457220 */ /* 0x000fe20000410000 */
[----:B0-----:R-:W-:-:S06]  /*17760*/  FMNMX.FTZ R60, R54, R33, !PT ;  /* 0x00000021363c7209 */ /* 0x001fcc0007810000 */
[----:B------:R-:W0:Y:S01]  /*17770*/  MUFU.TANH R58, R58 ;  /* 0x0000003a003a7308 */ /* 0x000e220000002400 */
[----:B----4-:R-:W-:-:S07]  /*17780*/  FMNMX.FTZ R48, R18, R31, !PT ;  /* 0x0000001f12307209 */ /* 0x010fce0007810000 */
[----:B------:R-:W4:Y:S01]  /*17790*/  MUFU.TANH R25, R25 ;  /* 0x0000001900197308 */ /* 0x000f220000002400 */
[----:B-1----:R-:W-:-:S07]  /*177a0*/  FMNMX.FTZ R33, R55, R60, !PT ;  /* 0x0000003c37217209 */ /* 0x002fce0007810000 */
[----:B------:R-:W1:Y:S01]  /*177b0*/  MUFU.TANH R65, R65 ;  /* 0x0000004100417308 */ /* 0x000e620000002400 */
[----:B------:R-:W-:-:S07]  /*177c0*/  FMNMX.FTZ R31, R19, R48, !PT ;  /* 0x00000030131f7209 */ /* 0x000fce0007810000 */
[----:B------:R-:W1:Y:S01]  /*177d0*/  MUFU.TANH R26, R26 ;  /* 0x0000001a001a7308 */ /* 0x000e620000002400 */
[----:B--2---:R-:W-:-:S07]  /*177e0*/  FMNMX.FTZ R33, R56, R33, !PT ;  /* 0x0000002138217209 */ /* 0x004fce0007810000 */
[----:B------:R-:W2:Y:S01]  /*177f0*/  MUFU.TANH R68, R69 ;  /* 0x0000004500447308 */ /* 0x000ea20000002400 */
[----:B---3--:R-:W-:-:S07]  /*17800*/  FMNMX.FTZ R48, R24, R31, !PT ;  /* 0x0000001f18307209 */ /* 0x008fce0007810000 */
[----:B------:R-:W3:Y:S01]  /*17810*/  MUFU.TANH R27, R27 ;  /* 0x0000001b001b7308 */ /* 0x000ee20000002400 */
[----:B0-----:R-:W-:Y:S02]  /*17820*/  FMNMX.FTZ R60, R58, R33, !PT ;  /* 0x000000213a3c7209 */ /* 0x001fe40007810000 */
[----:B----4-:R-:W-:-:S05]  /*17830*/  FMNMX.FTZ R31, R25, R48, !PT ;  /* 0x00000030191f7209 */ /* 0x010fca0007810000 */
[----:B------:R-:W0:Y:S01]  /*17840*/  MUFU.TANH R38, R38 ;  /* 0x0000002600267308 */ /* 0x000e220000002400 */
[----:B-1----:R-:W-:Y:S02]  /*17850*/  FMNMX.FTZ R33, R65, R60, !PT ;  /* 0x0000003c41217209 */ /* 0x002fe40007810000 */
[----:B------:R-:W-:-:S05]  /*17860*/  FMNMX.FTZ R48, R26, R31, !PT ;  /* 0x0000001f1a307209 */ /* 0x000fca0007810000 */
[----:B------:R-:W1:Y:S01]  /*17870*/  MUFU.TANH R39, R39 ;  /* 0x0000002700277308 */ /* 0x000e620000002400 */
[----:B--2---:R-:W-:Y:S02]  /*17880*/  FMNMX.FTZ R33, R68, R33, !PT ;  /* 0x0000002144217209 */ /* 0x004fe40007810000 */
[----:B---3--:R-:W-:-:S05]  /*17890*/  FMNMX.FTZ R31, R27, R48, !PT ;  /* 0x000000301b1f7209 */ /* 0x008fca0007810000 */
[----:B------:R-:W2:Y:S01]  /*178a0*/  MUFU.TANH R40, R40 ;  /* 0x0000002800287308 */ /* 0x000ea20000002400 */
[----:B0-----:R-:W-:Y:S01]  /*178b0*/  FMNMX.FTZ R48, R38, R31, !PT ;  /* 0x0000001f26307209 */ /* 0x001fe20007810000 */
[----:B------:R-:W0:Y:S06]  /*178c0*/  SHFL.BFLY PT, R72, R33, 0x2, 0x1f ;  /* 0x0c401f0021487f89 */ /* 0x000e2c00000e0000 */
[----:B------:R-:W3:Y:S01]  /*178d0*/  MUFU.TANH R41, R41 ;  /* 0x0000002900297308 */ /* 0x000ee20000002400 */
[----:B-1----:R-:W-:Y:S01]  /*178e0*/  FMNMX.FTZ R31, R39, R48, !PT ;  /* 0x00000030271f7209 */ /* 0x002fe20007810000 */
[----:B------:R-:W-:-:S06]  /*178f0*/  FMUL.FTZ R57, R59, R12 ;  /* 0x0000000c3b397220 */ /* 0x000fcc0000410000 */
[----:B------:R-:W1:Y:S01]  /*17900*/  MUFU.TANH R42, R42 ;  /* 0x0000002a002a7308 */ /* 0x000e620000002400 */
[----:B--2---:R-:W-:Y:S01]  /*17910*/  FMNMX.FTZ R48, R40, R31, !PT ;  /* 0x0000001f28307209 */ /* 0x004fe20007810000 */
[----:B------:R-:W-:-:S06]  /*17920*/  FMUL.FTZ R59, R62, R12 ;  /* 0x0000000c3e3b7220 */ /* 0x000fcc0000410000 */
[----:B------:R-:W2:Y:S01]  /*17930*/  MUFU.TANH R43, R43 ;  /* 0x0000002b002b7308 */ /* 0x000ea20000002400 */
[----:B---3--:R-:W-:Y:S01]  /*17940*/  FMNMX.FTZ R31, R41, R48, !PT ;  /* 0x00000030291f7209 */ /* 0x008fe20007810000 */
[----:B------:R-:W-:-:S06]  /*17950*/  FMUL.FTZ R60, R63, R12 ;  /* 0x0000000c3f3c7220 */ /* 0x000fcc0000410000 */
        /* <DEDUP_REMOVED lines=8> */
[----:B------:R-:W-:Y:S01]  /*179e0*/  FMUL.FTZ R64, R70, R12 ;  /* 0x0000000c46407220 */ /* 0x000fe20000410000 */
[----:B0-----:R-:W-:-:S05]  /*179f0*/  FMNMX.FTZ R72, R33, R72, !PT ;  /* 0x0000004821487209 */ /* 0x001fca0007810000 */
[----:B------:R-:W0:Y:S01]  /*17a00*/  MUFU.TANH R60, R60 ;  /* 0x0000003c003c7308 */ /* 0x000e220000002400 */
[----:B-1----:R-:W-:Y:S01]  /*17a10*/  FMNMX.FTZ R48, R57, R48, !PT ;  /* 0x0000003039307209 */ /* 0x002fe20007810000 */
[----:B------:R-:W1:Y:S06]  /*17a20*/  SHFL.BFLY PT, R35, R72, 0x1, 0x1f ;  /* 0x0c201f0048237f89 */ /* 0x000e6c00000e0000 */
[----:B------:R-:W3:Y:S01]  /*17a30*/  MUFU.TANH R62, R62 ;  /* 0x0000003e003e7308 */ /* 0x000ee20000002400 */
[----:B------:R-:W-:Y:S01]  /*17a40*/  FMUL.FTZ R12, R71, R12 ;  /* 0x0000000c470c7220 */ /* 0x000fe20000410000 */
[----:B--2---:R-:W-:-:S06]  /*17a50*/  FMNMX.FTZ R31, R59, R48, !PT ;  /* 0x000000303b1f7209 */ /* 0x004fcc0007810000 */
[----:B------:R-:W2:Y:S01]  /*17a60*/  MUFU.TANH R63, R63 ;  /* 0x0000003f003f7308 */ /* 0x000ea20000002400 */
[----:B0-----:R-:W-:-:S07]  /*17a70*/  FMNMX.FTZ R31, R60, R31, !PT ;  /* 0x0000001f3c1f7209 */ /* 0x001fce0007810000 */
[----:B------:R-:W0:Y:S01]  /*17a80*/  MUFU.TANH R64, R64 ;  /* 0x0000004000407308 */ /* 0x000e220000002400 */
[----:B---3--:R-:W-:-:S07]  /*17a90*/  FMNMX.FTZ R48, R62, R31, !PT ;  /* 0x0000001f3e307209 */ /* 0x008fce0007810000 */
[----:B------:R-:W3:Y:S01]  /*17aa0*/  MUFU.TANH R12, R12 ;  /* 0x0000000c000c7308 */ /* 0x000ee20000002400 */
[----:B--2---:R-:W-:Y:S01]  /*17ab0*/  FMNMX.FTZ R31, R63, R48, !PT ;  /* 0x000000303f1f7209 */ /* 0x004fe20007810000 */
[----:B------:R-:W-:Y:S01]  /*17ac0*/  IMAD.U32 R48, RZ, RZ, UR4 ;  /* 0x00000004ff307e24 */ /* 0x000fe2000f8e00ff */
[----:B-1----:R-:W-:Y:S01]  /*17ad0*/  FMNMX.FTZ R35, R72, R35, !PT ;  /* 0x0000002348237209 */ /* 0x002fe20007810000 */
[----:B------:R-:W-:Y:S01]  /*17ae0*/  IMAD.U32 R49, RZ, RZ, UR5 ;  /* 0x00000005ff317e24 */ /* 0x000fe2000f8e00ff */
[----:B0-----:R-:W-:Y:S01]  /*17af0*/  FMNMX.FTZ R31, R64, R31, !PT ;  /* 0x0000001f401f7209 */ /* 0x001fe20007810000 */
[----:B------:R-:W-:Y:S03]  /*17b00*/  ST.E desc[UR44][R16.64+0x420], R33 ;  /* 0x0004202110007985 */ /* 0x000fe6000c10192c */
[----:B---3--:R-:W-:-:S05]  /*17b10*/  FMNMX.FTZ R31, R12, R31, !PT ;  /* 0x0000001f0c1f7209 */ /* 0x008fca0007810000 */
[----:B------:R-:W-:Y:S04]  /*17b20*/  ST.E desc[UR44][R48.64], R31 ;  /* 0x0000001f30007985 */ /* 0x000fe8000c10192c */
[----:B------:R-:W-:Y:S04]  /*17b30*/  ST.E desc[UR44][R16.64+0x420], R35 ;  /* 0x0004202310007985 */ /* 0x000fe8000c10192c */
[----:B------:R-:W2:Y:S04]  /*17b40*/  LD.E R37, desc[UR44][R48.64] ;  /* 0x0000002c30257980 */ /* 0x000ea8000c101900 */
[----:B--2---:R-:W0:Y:S02]  /*17b50*/  SHFL.BFLY PT, R66, R37, 0x2, 0x1f ;  /* 0x0c401f0025427f89 */ /* 0x004e2400000e0000 */
[----:B0-----:R-:W-:-:S05]  /*17b60*/  FMNMX.FTZ R61, R37, R66, !PT ;  /* 0x00000042253d7209 */ /* 0x001fca0007810000 */
[----:B------:R-:W0:Y:S02]  /*17b70*/  SHFL.BFLY PT, R66, R61, 0x1, 0x1f ;  /* 0x0c201f003d427f89 */ /* 0x000e2400000e0000 */
[----:B0-----:R-:W-:-:S05]  /*17b80*/  FMNMX.FTZ R70, R61, R66, !PT ;  /* 0x000000423d467209 */ /* 0x001fca0007810000 */
[----:B------:R0:W-:Y:S04]  /*17b90*/  ST.E desc[UR44][R48.64], R70 ;  /* 0x0000004630007985 */ /* 0x0001e8000c10192c */
[----:B------:R-:W0:Y:S04]  /*17ba0*/  LD.E R67, desc[UR44][R16.64+0x440] ;  /* 0x0004402c10437980 */ /* 0x000e28000c101900 */
[----:B------:R-:W2:Y:S04]  /*17bb0*/  LD.E R69, desc[UR44][R16.64+0x420] ;  /* 0x0004202c10457980 */ /* 0x000ea8000c101900 */
[----:B------:R-:W3:Y:S04]  /*17bc0*/  LD.E R71, desc[UR44][R16.64+0x430] ;  /* 0x0004302c10477980 */ /* 0x000ee8000c101900 */
[----:B------:R-:W4:Y:S04]  /*17bd0*/  LD.E R73, desc[UR44][R16.64+0x434] ;  /* 0x0004342c10497980 */ /* 0x000f28000c101900 */
[----:B------:R-:W4:Y:S01]  /*17be0*/  LD.E R66, desc[UR44][R16.64+0x210] ;  /* 0x0002102c10427980 */ /* 0x000f22000c101900 */
[----:B------:R-:W-:Y:S01]  /*17bf0*/  FADD.FTZ R72, R7, -R70 ;  /* 0x8000004607487221 */ /* 0x000fe20000010000 */
[----:B------:R-:W-:-:S04]  /*17c00*/  UIADD3 UR4, UP0, UR37, 0x210, URZ ;  /* 0x0000021025047890 */ /* 0x000fc8000ff1e03f */
[----:B------:R-:W-:Y:S02]  /*17c10*/  ULOP3.LUT UR6, UR4, 0x4, URZ, 0xfc, !UPT ;  /* 0x0000000404067892 */ /* 0x000fe4000f8efc3f */
[----:B------:R-:W-:Y:S01]  /*17c20*/  UIADD3.X UR5, URZ, UR36, URZ, UP0, !UPT ;  /* 0x000000243f057290 */ /* 0x000fe200087fe43f */
[-C--:B0-----:R-:W-:Y:S01]  /*17c30*/  FMUL.FTZ R70, R70, R67.reuse ;  /* 0x0000004346467220 */ /* 0x081fe20000410000 */
[----:B--2---:R-:W-:Y:S01]  /*17c40*/  FMUL.FTZ R48, R69, R67 ;  /* 0x0000004345307220 */ /* 0x004fe20000410000 */
[----:B------:R-:W-:-:S03]  /*17c50*/  FADD.FTZ R6, R6, -R69 ;  /* 0x8000004506067221 */ /* 0x000fc60000010000 */
[-CC-:B------:R-:W-:Y:S01]  /*17c60*/  FFMA.FTZ R35, R15, R67.reuse, -R48.reuse ;  /* 0x000000430f237223 */ /* 0x180fe20000010830 */
[-CC-:B------:R-:W-:Y:S01]  /*17c70*/  FFMA.FTZ R168, R11, R67.reuse, -R48.reuse ;  /* 0x000000430ba87223 */ /* 0x180fe20000010830 */
        /* <DEDUP_REMOVED lines=8> */
[----:B------:R-:W-:-:S06]  /*17d00*/  FFMA.FTZ R34, R13, R67, -R70 ;  /* 0x000000430d227223 */ /* 0x000fcc0000010846 */
[----:B------:R-:W3:Y:S01]  /*17d10*/  MUFU.EX2 R168, R168 ;  /* 0x000000a800a87308 */ /* 0x000ee20000000800 */
[-C--:B------:R-:W-:Y:S01]  /*17d20*/  FFMA.FTZ R170, R20, R67.reuse, -R48 ;  /* 0x0000004314aa7223 */ /* 0x080fe20000010830 */
[----:B------:R-:W-:-:S06]  /*17d30*/  FFMA.FTZ R171, R14, R67, -R70 ;  /* 0x000000430eab7223 */ /* 0x000fcc0000010846 */
[----:B------:R-:W-:Y:S08]  /*17d40*/  MUFU.EX2 R61, R72 ;  /* 0x00000048003d7308 */ /* 0x000ff00000000800 */
[----:B------:R-:W4:Y:S01]  /*17d50*/  MUFU.EX2 R36, R36 ;  /* 0x0000002400247308 */ /* 0x000f220000000800 */
[-CC-:B------:R-:W-:Y:S01]  /*17d60*/  FFMA.FTZ R31, R29, R67.reuse, -R48.reuse ;  /* 0x000000431d1f7223 */ /* 0x180fe20000010830 */
[----:B------:R-:W-:-:S06]  /*17d70*/  FFMA.FTZ R33, R21, R67, -R48 ;  /* 0x0000004315217223 */ /* 0x000fcc0000010830 */
[----:B------:R-:W0:Y:S01]  /*17d80*/  MUFU.EX2 R37, R37 ;  /* 0x0000002500257308 */ /* 0x000e220000000800 */
[-C--:B------:R-:W-:Y:S01]  /*17d90*/  FFMA.FTZ R29, R32, R67.reuse, -R48 ;  /* 0x00000043201d7223 */ /* 0x080fe20000010830 */
[----:B------:R-:W-:-:S06]  /*17da0*/  FFMA.FTZ R32, R18, R67, -R70 ;  /* 0x0000004312207223 */ /* 0x000fcc0000010846 */
[----:B------:R-:W1:Y:S01]  /*17db0*/  MUFU.EX2 R169, R169 ;  /* 0x000000a900a97308 */ /* 0x000e620000000800 */
[----:B------:R-:W-:-:S07]  /*17dc0*/  FFMA.FTZ R172, R28, R67, -R48 ;  /* 0x000000431cac7223 */ /* 0x000fce0000010830 */
[----:B------:R-:W2:Y:S01]  /*17dd0*/  MUFU.EX2 R35, R35 ;  /* 0x0000002300237308 */ /* 0x000ea20000000800 */
[----:B------:R-:W-:-:S07]  /*17de0*/  FFMA.FTZ R173, R19, R67, -R70 ;  /* 0x0000004313ad7223 */ /* 0x000fce0000010846 */
[----:B------:R-:W2:Y:S01]  /*17df0*/  MUFU.EX2 R34, R34 ;  /* 0x0000002200227308 */ /* 0x000ea20000000800 */
[----:B---3--:R-:W-:Y:S01]  /*17e00*/  FFMA.FTZ R6, R7, R71, R168 ;  /* 0x0000004707067223 */ /* 0x008fe200000100a8 */
[----:B------:R-:W-:-:S06]  /*17e10*/  FFMA.FTZ R174, R30, R67, -R48 ;  /* 0x000000431eae7223 */ /* 0x000fcc0000010830 */
[----:B------:R-:W3:Y:S01]  /*17e20*/  MUFU.EX2 R170, R170 ;  /* 0x000000aa00aa7308 */ /* 0x000ee20000000800 */
[----:B----4-:R-:W-:Y:S01]  /*17e30*/  FFMA.FTZ R8, R61, R73, R36 ;  /* 0x000000493d087223 */ /* 0x010fe20000010024 */
[----:B------:R-:W-:-:S06]  /*17e40*/  FFMA.FTZ R30, R24, R67, -R70 ;  /* 0x00000043181e7223 */ /* 0x000fcc0000010846 */
        /* <DEDUP_REMOVED lines=22> */
[----:B------:R-:W-:-:S06]  /*17fb0*/  FFMA.FTZ R178, R44, R67, -R48 ;  /* 0x000000432cb27223 */ /* 0x000fcc0000010830 */
[----:B------:R-:W2:Y:S01]  /*17fc0*/  MUFU.EX2 R29, R29 ;  /* 0x0000001d001d7308 */ /* 0x000ea20000000800 */
[----:B------:R-:W-:Y:S01]  /*17fd0*/  FADD.FTZ R9, R173, R6 ;  /* 0x00000006ad097221 */ /* 0x000fe20000010000 */
        /* <DEDUP_REMOVED lines=51> */
[----:B------:R-:W-:-:S06]  /*18310*/  FADD.FTZ R11, R219, R8 ;  /* 0x00000008db0b7221 */ /* 0x000fcc0000010000 */
[----:B------:R-:W2:Y:S01]  /*18320*/  MUFU.EX2 R205, R205 ;  /* 0x000000cd00cd7308 */ /* 0x000ea20000000800 */
[-C--:B------:R-:W-:Y:S01]  /*18330*/  FFMA.FTZ R196, R56, R67.reuse, -R48 ;  /* 0x0000004338c47223 */ /* 0x080fe20000010830 */
        /* <DEDUP_REMOVED lines=35> */
[----:B-1----:R-:W-:Y:S01]  /*18570*/  FADD.FTZ R8, R18, R11 ;  /* 0x0000000b12087221 */ /* 0x002fe20000010000 */
[----:B------:R-:W-:Y:S01]  /*18580*/  FMUL.FTZ R25, R7, R66 ;  /* 0x0000004207197220 */ /* 0x000fe20000410000 */
[----:B------:R-:W-:Y:S02]  /*18590*/  IMAD.U32 R10, RZ, RZ, UR6 ;  /* 0x00000006ff0a7e24 */ /* 0x000fe4000f8e00ff */
[----:B--2---:R-:W-:Y:S01]  /*185a0*/  FADD.FTZ R9, R21, R6 ;  /* 0x0000000615097221 */ /* 0x004fe20000010000 */
[----:B------:R-:W-:Y:S01]  /*185b0*/  IMAD.U32 R11, RZ, RZ, UR5 ;  /* 0x00000005ff0b7e24 */ /* 0x000fe2000f8e00ff */
[----:B------:R-:W-:Y:S01]  /*185c0*/  ST.E desc[UR44][R16.64+0x210], R25 ;  /* 0x0002101910007985 */ /* 0x000fe2000c10192c */
[----:B------:R-:W-:-:S03]  /*185d0*/  FADD.FTZ R13, R19, R8 ;  /* 0x00000008130d7221 */ /* 0x000fc60000010000 */
[----:B------:R-:W-:Y:S04]  /*185e0*/  ST.E desc[UR44][R16.64+0x430], R9 ;  /* 0x0004300910007985 */ /* 0x000fe8000c10192c */
[----:B------:R0:W-:Y:S04]  /*185f0*/  ST.E desc[UR44][R16.64+0x434], R13 ;  /* 0x0004340d10007985 */ /* 0x0001e8000c10192c */
[----:B------:R-:W2:Y:S02]  /*18600*/  LD.E R6, desc[UR44][R10.64] ;  /* 0x0000002c0a067980 */ /* 0x000ea4000c101900 */
[----:B--2---:R-:W-:-:S05]  /*18610*/  FMUL.FTZ R27, R7, R6 ;  /* 0x00000006071b7220 */ /* 0x004fca0000410000 */
[----:B------:R1:W-:Y:S04]  /*18620*/  ST.E desc[UR44][R10.64], R27 ;  /* 0x0000001b0a007985 */ /* 0x0003e8000c10192c */
[----:B------:R-:W0:Y:S04]  /*18630*/  LD.E R54, desc[UR44][R16.64+0x224] ;  /* 0x0002242c10367980 */ /* 0x000e28000c101900 */
[----:B------:R-:W2:Y:S04]  /*18640*/  LD.E R52, desc[UR44][R16.64+0x220] ;  /* 0x0002202c10347980 */ /* 0x000ea8000c101900 */
[----:B------:R-:W3:Y:S04]  /*18650*/  LD.E R150, desc[UR44][R16.64+0x404] ;  /* 0x0004042c10967980 */ /* 0x000ee8000c101900 */
[----:B------:R-:W4:Y:S04]  /*18660*/  LD.E R56, desc[UR44][R16.64+0x230] ;  /* 0x0002302c10387980 */ /* 0x000f28000c101900 */
[----:B------:R-:W1:Y:S04]  /*18670*/  LD.E R58, desc[UR44][R16.64+0x234] ;  /* 0x0002342c103a7980 */ /* 0x000e68000c101900 */
        /* <DEDUP_REMOVED lines=57> */
[----:B------:R-:W-:Y:S01]  /*18a10*/  ULOP3.LUT UR6, UR4, 0x8, URZ, 0xfc, !UPT ;  /* 0x0000000804067892 */ /* 0x000fe2000f8efc3f */
[C---:B0-----:R-:W-:Y:S01]  /*18a20*/  FMUL.FTZ R13, R7.reuse, R54 ;  /* 0x00000036070d7220 */ /* 0x041fe20000410000 */
[----:B--2---:R-:W-:-:S04]  /*18a30*/  FMUL.FTZ R9, R7, R52 ;  /* 0x0000003407097220 */ /* 0x004fc80000410000 */
[----:B------:R0:W-:Y:S01]  /*18a40*/  ST.E desc[UR44][R16.64+0x224], R13 ;  /* 0x0002240d10007985 */ /* 0x0001e2000c10192c */
[----:B---3--:R-:W-:-:S03]  /*18a50*/  FMUL.FTZ R45, R7, R150 ;  /* 0x00000096072d7220 */ /* 0x008fc60000410000 */
[----:B------:R2:W-:Y:S01]  /*18a60*/  ST.E desc[UR44][R16.64+0x220], R9 ;  /* 0x0002200910007985 */ /* 0x0005e2000c10192c */
[C---:B----4-:R-:W-:Y:S01]  /*18a70*/  FMUL.FTZ R25, R7.reuse, R56 ;  /* 0x0000003807197220 */ /* 0x050fe20000410000 */
[C---:B-1----:R-:W-:Y:S01]  /*18a80*/  FMUL.FTZ R27, R7.reuse, R58 ;  /* 0x0000003a071b7220 */ /* 0x042fe20000410000 */
[C---:B------:R-:W-:Y:S01]  /*18a90*/  FMUL.FTZ R39, R7.reuse, R60 ;  /* 0x0000003c07277220 */ /* 0x040fe20000410000 */
[C---:B0-----:R-:W-:Y:S01]  /*18aa0*/  FMUL.FTZ R13, R7.reuse, R68 ;  /* 0x00000044070d7220 */ /* 0x041fe20000410000 */
[C---:B--2---:R-:W-:Y:S01]  /*18ab0*/  FMUL.FTZ R9, R7.reuse, R66 ;  /* 0x0000004207097220 */ /* 0x044fe20000410000 */
        /* <DEDUP_REMOVED lines=104> */
[----:B------:R-:W-:Y:S02]  /*19140*/  IMAD.U32 R8, RZ, RZ, UR6 ;  /* 0x00000006ff087e24 */ /* 0x000fe4000f8e00ff */
[----:B---3--:R-:W-:Y:S01]  /*19150*/  FMUL.FTZ R13, R7, R24 ;  /* 0x00000018070d7220 */ /* 0x008fe20000410000 */
[----:B0-----:R-:W-:Y:S01]  /*19160*/  IMAD.U32 R9, RZ, RZ, UR5 ;  /* 0x00000005ff097e24 */ /* 0x001fe2000f8e00ff */
[----:B------:R0:W-:Y:S04]  /*19170*/  ST.E desc[UR44][R16.64+0x3c0], R25 ;  /* 0x0003c01910007985 */ /* 0x0001e8000c10192c */
        /* <DEDUP_REMOVED lines=8> */
[----:B------:R-:W0:Y:S01]  /*19200*/  LD.E R12, desc[UR44][R8.64] ;  /* 0x0000002c080c7980 */ /* 0x000e22000c101900 */
[----:B------:R-:W-:Y:S01]  /*19210*/  ULOP3.LUT UR4, UR4, 0xc, URZ, 0xfc, !UPT ;  /* 0x0000000c04047892 */ /* 0x000fe2000f8efc3f */
[----:B------:R-:W-:-:S05]  /*19220*/  IMAD.U32 R7, RZ, RZ, UR5 ;  /* 0x00000005ff077e24 */ /* 0x000fca000f8e00ff */
[----:B------:R-:W-:Y:S02]  /*19230*/  IMAD.U32 R6, RZ, RZ, UR4 ;  /* 0x00000004ff067e24 */ /* 0x000fe4000f8e00ff */
[----:B0-----:R-:W-:-:S05]  /*19240*/  FMUL.FTZ R25, R61, R12 ;  /* 0x0000000c3d197220 */ /* 0x001fca0000410000 */
[----:B------:R-:W-:Y:S04]  /*19250*/  ST.E desc[UR44][R8.64], R25 ;  /* 0x0000001908007985 */ /* 0x000fe8000c10192c */
[----:B------:R-:W1:Y:S02]  /*19260*/  LD.E R12, desc[UR44][R6.64] ;  /* 0x0000002c060c7980 */ /* 0x000e64000c101900 */
[----:B-1----:R-:W-:-:S05]  /*19270*/  FMUL.FTZ R13, R61, R12 ;  /* 0x0000000c3d0d7220 */ /* 0x002fca0000410000 */
[----:B------:R0:W-:Y:S04]  /*19280*/  ST.E desc[UR44][R6.64], R13 ;  /* 0x0000000d06007985 */ /* 0x0001e8000c10192c */
[----:B------:R-:W2:Y:S04]  /*19290*/  LD.E R27, desc[UR44][R16.64+0x40c] ;  /* 0x00040c2c101b7980 */ /* 0x000ea8000c101900 */
[----:B------:R-:W0:Y:S04]  /*192a0*/  LD.E R62, desc[UR44][R16.64+0x228] ;  /* 0x0002282c103e7980 */ /* 0x000e28000c101900 */
        /* <DEDUP_REMOVED lines=61> */
[----:B0-----:R-:W-:-:S04]  /*19680*/  FMUL.FTZ R13, R61, R62 ;  /* 0x0000003e3d0d7220 */ /* 0x001fc80000410000 */
[----:B------:R0:W-:Y:S01]  /*19690*/  ST.E desc[UR44][R16.64+0x40c], R45 ;  /* 0x00040c2d10007985 */ /* 0x0001e2000c10192c */
[C---:B---3--:R-:W-:Y:S01]  /*196a0*/  FMUL.FTZ R25, R61.reuse, R64 ;  /* 0x000000403d197220 */ /* 0x048fe20000410000 */
[C---:B----4-:R-:W-:Y:S01]  /*196b0*/  FMUL.FTZ R27, R61.reuse, R66 ;  /* 0x000000423d1b7220 */ /* 0x050fe20000410000 */
[C---:B------:R-:W-:Y:S01]  /*196c0*/  FMUL.FTZ R39, R61.reuse, R68 ;  /* 0x000000443d277220 */ /* 0x040fe20000410000 */
[C---:B------:R-:W-:Y:S01]  /*196d0*/  FMUL.FTZ R41, R61.reuse, R70 ;  /* 0x000000463d297220 */ /* 0x040fe20000410000 */
[C---:B------:R-:W-:Y:S01]  /*196e0*/  FMUL.FTZ R43, R61.reuse, R72 ;  /* 0x000000483d2b7220 */ /* 0x040fe20000410000 */
[C---:B0-----:R-:W-:Y:S01]  /*196f0*/  FMUL.FTZ R45, R61.reuse, R76 ;  /* 0x0000004c3d2d7220 */ /* 0x041fe20000410000 */
[C---:B------:R-:W-:Y:S01]  /*19700*/  FMUL.FTZ R47, R61.reuse, R78 ;  /* 0x0000004e3d2f7220 */ /* 0x040fe20000410000 */
[C---:B------:R-:W-:Y:S01]  /*19710*/  FMUL.FTZ R49, R61.reuse, R80 ;  /* 0x000000503d317220 */ /* 0x040fe20000410000 */
[----:B------:R0:W-:Y:S04]  /*19720*/  ST.E desc[UR44][R16.64+0x228], R13 ;  /* 0x0002280d10007985 */ /* 0x0001e8000c10192c */
[----:B------:R1:W-:Y:S01]  /*19730*/  ST.E desc[UR44][R16.64+0x22c], R25 ;  /* 0x00022c1910007985 */ /* 0x0003e2000c10192c */
[----:B------:R-:W-:-:S03]  /*19740*/  FMUL.FTZ R51, R61, R82 ;  /* 0x000000523d337220 */ /* 0x000fc60000410000 */
        /* <DEDUP_REMOVED lines=97> */
[----:B------:R-:W-:Y:S01]  /*19d60*/  FMUL.FTZ R61, R61, R24 ;  /* 0x000000183d3d7220 */ /* 0x000fe20000410000 */
        /* <DEDUP_REMOVED lines=10> */
[----:B------:R-:W-:Y:S04]  /*19e10*/  ST.E desc[UR44][R16.64+0x3fc], R49 ;  /* 0x0003fc3110007985 */ /* 0x000fe8000c10192c */
[----:B------:R-:W-:Y:S01]  /*19e20*/  ST.E desc[UR44][R16.64+0x408], R61 ;  /* 0x0004083d10007985 */ /* 0x000fe2000c10192c */
[----:B------:R1:W-:Y:S06]  /*19e30*/  BAR.SYNC.DEFER_BLOCKING R213, 0x100 ;  /* 0x000400d50000751d */ /* 0x0003ec0000010000 */
[----:B0-----:R-:W2:Y:S04]  /*19e40*/  LD.E R25, desc[UR44][R16.64+0x210] ;  /* 0x0002102c10197980 */ /* 0x001ea8000c101900 */
[----:B------:R-:W4:Y:S04]  /*19e50*/  LD.E R24, desc[UR44][R2.64] ;  /* 0x0000002c02187980 */ /* 0x000f28000c101900 */
[----:B------:R-:W4:Y:S04]  /*19e60*/  LD.E.64 R12, desc[UR44][R16.64+0x88] ;  /* 0x0000882c100c7980 */ /* 0x000f28000c101b00 */
[----:B--2---:R0:W-:Y:S04]  /*19e70*/  ST.E desc[UR44][R16.64+0x210], R25 ;  /* 0x0002101910007985 */ /* 0x0041e8000c10192c */
[----:B-1----:R-:W2:Y:S04]  /*19e80*/  LD.E R27, desc[UR44][R10.64] ;  /* 0x0000002c0a1b7980 */ /* 0x002ea8000c101900 */
[----:B--2---:R1:W-:Y:S04]  /*19e90*/  ST.E desc[UR44][R10.64], R27 ;  /* 0x0000001b0a007985 */ /* 0x0043e8000c10192c */
[----:B------:R-:W2:Y:S04]  /*19ea0*/  LD.E R39, desc[UR44][R8.64] ;  /* 0x0000002c08277980 */ /* 0x000ea8000c101900 */
[----:B--2---:R2:W-:Y:S04]  /*19eb0*/  ST.E desc[UR44][R8.64], R39 ;  /* 0x0000002708007985 */ /* 0x0045e8000c10192c */
[----:B---3--:R-:W3:Y:S04]  /*19ec0*/  LD.E R41, desc[UR44][R6.64] ;  /* 0x0000002c06297980 */ /* 0x008ee8000c101900 */
[----:B---3--:R3:W-:Y:S04]  /*19ed0*/  ST.E desc[UR44][R6.64], R41 ;  /* 0x0000002906007985 */ /* 0x0087e8000c10192c */
[----:B----4-:R-:W4:Y:S04]  /*19ee0*/  LD.E R43, desc[UR44][R16.64+0x220] ;  /* 0x0002202c102b7980 */ /* 0x010f28000c101900 */
[----:B------:R-:W4:Y:S04]  /*19ef0*/  LD.E R45, desc[UR44][R16.64+0x224] ;  /* 0x0002242c102d7980 */ /* 0x000f28000c101900 */
[----:B------:R-:W4:Y:S04]  /*19f00*/  LD.E R47, desc[UR44][R16.64+0x228] ;  /* 0x0002282c102f7980 */ /* 0x000f28000c101900 */
[----:B0-----:R-:W4:Y:S04]  /*19f10*/  LD.E R25, desc[UR44][R16.64+0x22c] ;  /* 0x00022c2c10197980 */ /* 0x001f28000c101900 */
        /* <DEDUP_REMOVED lines=74> */
[----:B------:R0:W-:Y:S04]  /*1a3c0*/  ST.E desc[UR44][R16.64+0x22c], R25 ;  /* 0x00022c1910007985 */ /* 0x0001e8000c10192c */
[----:B------:R-:W-:Y:S04]  /*1a3d0*/  ST.E desc[UR44][R16.64+0x230], R49 ;  /* 0x0002303110007985 */ /* 0x000fe8000c10192c */
[----:B------:R-:W-:Y:S04]  /*1a3e0*/  ST.E desc[UR44][R16.64+0x234], R51 ;  /* 0x0002343310007985 */ /* 0x000fe8000c10192c */
[----:B------:R1:W-:Y:S04]  /*1a3f0*/  ST.E desc[UR44][R16.64+0x238], R27 ;  /* 0x0002381b10007985 */ /* 0x0003e8000c10192c */
[----:B------:R-:W-:Y:S04]  /*1a400*/  ST.E desc[UR44][R16.64+0x23c], R53 ;  /* 0x00023c3510007985 */ /* 0x000fe8000c10192c */
[----:B--2---:R2:W-:Y:S04]  /*1a410*/  ST.E desc[UR44][R16.64+0x240], R39 ;  /* 0x0002402710007985 */ /* 0x0045e8000c10192c */
[----:B------:R-:W-:Y:S04]  /*1a420*/  ST.E desc[UR44][R16.64+0x244], R55 ;  /* 0x0002443710007985 */ /* 0x000fe8000c10192c */
[----:B---3--:R3:W-:Y:S04]  /*1a430*/  ST.E desc[UR44][R16.64+0x248], R41 ;  /* 0x0002482910007985 */ /* 0x0087e8000c10192c */
[----:B------:R4:W-:Y:S04]  /*1a440*/  ST.E desc[UR44][R16.64+0x24c], R57 ;  /* 0x00024c3910007985 */ /* 0x0009e8000c10192c */
        /* <DEDUP_REMOVED lines=165> */
[C---:B------:R-:W-:Y:S01]  /*1aea0*/  VIADD R26, R12.reuse, 0x100 ;  /* 0x000001000c1a7836 */ /* 0x040fe20000000000 */
[----:B------:R-:W-:Y:S01]  /*1aeb0*/  IADD3 R24, R12, 0x80, RZ ;  /* 0x000000800c187810 */ /* 0x000fe20007ffe0ff */
[----:B------:R-:W4:Y:S01]  /*1aec0*/  LD.E R37, desc[UR44][R16.64+0x244] ;  /* 0x0002442c10257980 */ /* 0x000f22000c101900 */
[----:B------:R-:W-:Y:S02]  /*1aed0*/  R2UR UR15, R27 ;  /* 0x000000001b0f72ca */ /* 0x000fe400000e0000 */
[----:B------:R-:W-:Y:S01]  /*1aee0*/  R2UR UR10, R24 ;  /* 0x00000000180a72ca */ /* 0x000fe200000e0000 */
[----:B------:R-:W4:Y:S01]  /*1aef0*/  LD.E R38, desc[UR44][R16.64+0x248] ;  /* 0x0002482c10267980 */ /* 0x000f22000c101900 */
[----:B------:R-:W-:Y:S02]  /*1af00*/  R2UR UR14, R26 ;  /* 0x000000001a0e72ca */ /* 0x000fe400000e0000 */
[----:B------:R-:W-:Y:S01]  /*1af10*/  F2FP.F16.F32.PACK_AB R169, R169, R36 ;  /* 0x00000024a9a9723e */ /* 0x000fe200000000ff */
        /* <DEDUP_REMOVED lines=140> */
[----:B--2---:R-:W-:-:S11]  /*1b7e0*/  WARPGROUP.ARRIVE ;  /* 0x00000000000079c5 */ /* 0x004fd60000000000 */
[----:B------:R-:W-:Y:S01]  /*1b7f0*/  HGMMA.64x256x16.F32 R24, R168, gdesc[UR4].tnspB, R24, UP0, gsb0 ;  /* 0x43e00004a8187df0 */ /* 0x000fe2000b800818 */
[----:B------:R-:W-:Y:S02]  /*1b800*/  F2FP.F16.F32.PACK_AB R178, R178, R15 ;  /* 0x0000000fb2b2723e */ /* 0x000fe400000000ff */
[----:B------:R-:W-:Y:S01]  /*1b810*/  F2FP.F16.F32.PACK_AB R179, R14, R179 ;  /* 0x000000b30eb3723e */ /* 0x000fe200000000ff */
        /* <DEDUP_REMOVED lines=273> */
[----:B------:R-:W-:Y:S01]  /*1c930*/  IMAD.MOV.U32 R15, RZ, RZ, R13 ;  /* 0x000000ffff0f7224 */ /* 0x000fe200078e000d */
        /* <DEDUP_REMOVED lines=539> */
[----:B------:R-:W3:Y:S04]  /*1eaf0*/  LD.E R13, desc[UR44][R16.64+0x210] ;  /* 0x0002102c100d7980 */ /* 0x000ee8000c101900 */
[----:B---3--:R3:W-:Y:S04]  /*1eb00*/  ST.E desc[UR44][R16.64+0x210], R13 ;  /* 0x0002100d10007985 */ /* 0x0087e8000c10192c */
[----:B------:R-:W4:Y:S04]  /*1eb10*/  LD.E R15, desc[UR44][R10.64] ;  /* 0x0000002c0a0f7980 */ /* 0x000f28000c101900 */
[----:B----4-:R4:W-:Y:S04]  /*1eb20*/  ST.E desc[UR44][R10.64], R15 ;  /* 0x0000000f0a007985 */ /* 0x0109e8000c10192c */
[----:B------:R-:W2:Y:S04]  /*1eb30*/  LD.E R19, desc[UR44][R8.64] ;  /* 0x0000002c08137980 */ /* 0x000ea8000c101900 */
[----:B--2---:R2:W-:Y:S04]  /*1eb40*/  ST.E desc[UR44][R8.64], R19 ;  /* 0x0000001308007985 */ /* 0x0045e8000c10192c */
[----:B------:R-:W3:Y:S04]  /*1eb50*/  LD.E R21, desc[UR44][R6.64] ;  /* 0x0000002c06157980 */ /* 0x000ee8000c101900 */
[----:B---3--:R3:W-:Y:S04]  /*1eb60*/  ST.E desc[UR44][R6.64], R21 ;  /* 0x0000001506007985 */ /* 0x0087e8000c10192c */
[----:B0-----:R-:W3:Y:S04]  /*1eb70*/  LD.E R25, desc[UR44][R16.64+0x220] ;  /* 0x0002202c10197980 */ /* 0x001ee8000c101900 */
[----:B-1----:R-:W3:Y:S04]  /*1eb80*/  LD.E R27, desc[UR44][R16.64+0x224] ;  /* 0x0002242c101b7980 */ /* 0x002ee8000c101900 */
        /* <DEDUP_REMOVED lines=122> */
[----:B------:R-:W-:Y:S04]  /*1f330*/  ST.E desc[UR44][R16.64+0x220], R25 ;  /* 0x0002201910007985 */ /* 0x000fe8000c10192c */
[----:B------:R-:W-:Y:S04]  /*1f340*/  ST.E desc[UR44][R16.64+0x224], R27 ;  /* 0x0002241b10007985 */ /* 0x000fe8000c10192c */
[----:B------:R-:W-:Y:S04]  /*1f350*/  ST.E desc[UR44][R16.64+0x228], R5 ;  /* 0x0002280510007985 */ /* 0x000fe8000c10192c */
[----:B------:R-:W-:Y:S04]  /*1f360*/  ST.E desc[UR44][R16.64+0x22c], R29 ;  /* 0x00022c1d10007985 */ /* 0x000fe8000c10192c */
[----:B------:R-:W-:Y:S04]  /*1f370*/  ST.E desc[UR44][R16.64+0x230], R13 ;  /* 0x0002300d10007985 */ /* 0x000fe8000c10192c */
[----:B------:R-:W-:Y:S04]  /*1f380*/  ST.E desc[UR44][R16.64+0x234], R31 ;  /* 0x0002341f10007985 */ /* 0x000fe8000c10192c */
[----:B----4-:R-:W-:Y:S04]  /*1f390*/  ST.E desc[UR44][R16.64+0x238], R11 ;  /* 0x0002380b10007985 */ /* 0x010fe8000c10192c */
[----:B------:R-:W-:Y:S04]  /*1f3a0*/  ST.E desc[UR44][R16.64+0x23c], R15 ;  /* 0x00023c0f10007985 */ /* 0x000fe8000c10192c */
[----:B--2---:R-:W-:Y:S04]  /*1f3b0*/  ST.E desc[UR44][R16.64+0x240], R9 ;  /* 0x0002400910007985 */ /* 0x004fe8000c10192c */
[----:B------:R-:W-:Y:S04]  /*1f3c0*/  ST.E desc[UR44][R16.64+0x244], R19 ;  /* 0x0002441310007985 */ /* 0x000fe8000c10192c */
        /* <DEDUP_REMOVED lines=122> */
.L_x_13159:
[----:B------:R-:W-:Y:S05]  /*1fb70*/  BSYNC B0 ;  /* 0x0000000000007941 */ /* 0x000fea0003800000 */
.L_x_13158:
        /* <DEDUP_REMOVED lines=9> */
.L_x_13141:
[----:B------:R-:W-:-:S13]  /*1fc10*/  ISETP.GE.AND P0, PT, R0, R190, PT ;  /* 0x000000be0000720c */ /* 0x000fda0003f06270 */
[----:B------:R-:W-:Y:S05]  /*1fc20*/  @!P0 BRA `(.L_x_13161) ;  /* 0x000000b000bc8947 */ /* 0x000fea0003800000 */
[----:B------:R0:W5:Y:S02]  /*1fc30*/  LDL.64 R2, [R1+0x158] ;  /* 0x0001580001027983 */ /* 0x0001640000100a00 */
.L_x_13190:
[----:B-12--5:R-:W2:Y:S04]  /*1fc40*/  LD.E R5, desc[UR44][R2.64] ;  /* 0x0000002c02057980 */ /* 0x026ea8000c101900 */
        /* <DEDUP_REMOVED lines=20> */
.L_x_13163:
[----:B------:R-:W-:Y:S05]  /*1fd90*/  BSYNC B0 ;  /* 0x0000000000007941 */ /* 0x000fea0003800000 */
.L_x_13162:
        /* <DEDUP_REMOVED lines=13> */
.L_x_13165:
[----:B------:R-:W-:Y:S05]  /*1fe70*/  BSYNC B0 ;  /* 0x0000000000007941 */ /* 0x000fea0003800000 */
.L_x_13164:
        /* <DEDUP_REMOVED lines=8> */
.L_x_13167:
[----:B------:R-:W-:Y:S05]  /*1ff00*/  BSYNC B0 ;  /* 0x0000000000007941 */ /* 0x000fea0003800000 */
.L_x_13166:
[----:B------:R-:W2:Y:S04]  /*1ff10*/  LD.E R11, desc[UR44][R2.64] ;  /* 0x0000002c020b7980 */ /* 0x000ea8000c101900 */
[----:B------:R-:W2:Y:S01]  /*1ff20*/  LDL.64 R20, [R1+0x80] ;  /* 0x0000800001147983 */ /* 0x000ea20000100a00 */
[----:B------:R-:W-:Y:S05]  /*1ff30*/  WARPSYNC.ALL ;  /* 0x0000000000007948 */ /* 0x000fea0003800000 */
[----:B------:R3:W-:Y:S04]  /*1ff40*/  STL [R1+0x60], RZ ;  /* 0x000060ff01007387 */ /* 0x0007e80000100800 */
[----:B-1---5:R-:W4:Y:S01]  /*1ff50*/  LD.E.64 R8, desc[UR44][R16.64+0x78] ;  /* 0x0000782c10087980 */ /* 0x022f22000c101b00 */
[----:B------:R-:W-:-:S05]  /*1ff60*/  IMAD.MOV.U32 R4, RZ, RZ, 0x1 ;  /* 0x00000001ff047424 */ /* 0x000fca00078e00ff */
[----:B------:R3:W-:Y:S04]  /*1ff70*/  STL [R1+0x60], R4 ;  /* 0x0000600401007387 */ /* 0x0007e80000100800 */
[----:B------:R-:W3:Y:S04]  /*1ff80*/  LD.E.64 R12, desc[UR44][R16.64+0x78] ;  /* 0x0000782c100c7980 */ /* 0x000ee8000c101b00 */
[----:B------:R1:W-:Y:S04]  /*1ff90*/  STL [R1+0x60], R4 ;  /* 0x0000600401007387 */ /* 0x0003e80000100800 */
[----:B------:R-:W3:Y:S01]  /*1ffa0*/  LD.E.64 R14, desc[UR44][R16.64+0x78] ;  /* 0x0000782c100e7980 */ /* 0x000ee2000c101b00 */
        /* <DEDUP_REMOVED lines=8> */
[----:B----4-:R-:W-:Y:S02]  /*20030*/  R2UR UR4, R8 ;  /* 0x00000000080472ca */ /* 0x010fe400000e0000 */
[----:B------:R-:W-:-:S13]  /*20040*/  R2UR UR5, R9 ;  /* 0x00000000090572ca */ /* 0x000fda00000e0000 */
[----:B------:R-:W-:Y:S01]  /*20050*/  HGMMA.64x96x16.F32 R24, gdesc[UR4], RZ, !UPT, gsb0 ;  /* 0x01600000041879f0 */ /* 0x000fe2000c0008ff */
[----:B---3--:R-:W-:Y:S02]  /*20060*/  VIADD R12, R12, 0x2 ;  /* 0x000000020c0c7836 */ /* 0x008fe40000000000 */
        /* <DEDUP_REMOVED lines=38> */
.L_x_13170:
[----:B------:R-:W-:Y:S05]  /*202d0*/  BSYNC B0 ;  /* 0x0000000000007941 */ /* 0x000fea0003800000 */
.L_x_13169:
        /* <DEDUP_REMOVED lines=13> */
.L_x_13172:
[----:B------:R-:W-:Y:S05]  /*203b0*/  BSYNC B0 ;  /* 0x0000000000007941 */ /* 0x000fea0003800000 */
.L_x_13171:
        /* <DEDUP_REMOVED lines=8> */
.L_x_13174:
[----:B------:R-:W-:Y:S05]  /*20440*/  BSYNC B0 ;  /* 0x0000000000007941 */ /* 0x000fea0003800000 */
.L_x_13173:
[----:B------:R-:W2:Y:S04]  /*20450*/  LD.E R19, desc[UR44][R2.64] ;  /* 0x0000002c02137980 */ /* 0x000ea8000c101900 */
[----:B------:R-:W2:Y:S04]  /*20460*/  LDL.64 R6, [R1+0xf8] ;  /* 0x0000f80001067983 */ /* 0x000ea80000100a00 */
[----:B------:R-:W3:Y:S04]  /*20470*/  LDL R5, [R1+0x70] ;  /* 0x0000700001057983 */ /* 0x000ee80000100800 */
[----:B-1---5:R-:W4:Y:S04]  /*20480*/  LDL.64 R8, [R1+0xf0] ;  /* 0x0000f00001087983 */ /* 0x022f280000100a00 */
        /* <DEDUP_REMOVED lines=9> */
[----:B------:R-:W-:Y:S02]  /*20520*/  R2UR UR6, R6 ;  /* 0x00000000060672ca */ /* 0x000fe400000e0000 */
        /* <DEDUP_REMOVED lines=56> */
[----:B------:R-:W-:Y:S01]  /*208b0*/  VIADD R8, R6, 0x304 ;  /* 0x0000030406087836 */ /* 0x000fe20000000000 */
[----:B------:R-:W-:Y:S02]  /*208c0*/  WARPGROUP.DEPBAR.LE gsb0, 0x0 ;  /* 0x00008000000079c5 */ /* 0x000fe40000010000 */
[----:B------:R-:W-:-:S07]  /*208d0*/  WARPGROUP.ARRIVE ;  /* 0x00000000000079c5 */ /* 0x000fce0000000000 */
[----:B------:R-:W-:Y:S01]  /*208e0*/  HGMMA.64x96x16.F32 R24, gdesc[UR4], R24, gsb0 ;  /* 0x01600000041879f0 */ /* 0x000fe20008000818 */
[----:B------:R-:W-:Y:S01]  /*208f0*/  IMAD.MOV.U32 R9, RZ, RZ, R7 ;  /* 0x000000ffff097224 */ /* 0x000fe200078e0007 */
[----:B----4-:R-:W-:Y:S02]  /*20900*/  IADD3 R12, R12, 0x404, RZ ;  /* 0x000004040c0c7810 */ /* 0x010fe40007ffe0ff */
        /* <DEDUP_REMOVED lines=65> */
[--C-:B------:R-:W-:Y:S01]  /*20d20*/  IMAD.MOV.U32 R9, RZ, RZ, R7.reuse ;  /* 0x000000ffff097224 */ /* 0x100fe200078e0007 */
[----:B------:R-:W-:Y:S02]  /*20d30*/  R2UR UR4, R18 ;  /* 0x00000000120472ca */ /* 0x000fe400000e0000 */
[----:B------:R-:W-:Y:S02]  /*20d40*/  R2UR UR6, R8 ;  /* 0x00000000080672ca */ /* 0x000fe400000e0000 */
[----:B------:R-:W-:Y:S02]  /*20d50*/  R2UR UR7, R9 ;  /* 0x00000000090772ca */ /* 0x000fe400000e0000 */
[----:B------:R-:W-:Y:S01]  /*20d60*/  R2UR UR5, R19 ;  /* 0x00000000130572ca */ /* 0x000fe200000e0000 */
[----:B---3--:R-:W-:Y:S01]  /*20d70*/  VIADD R10, R10, 0xc02 ;  /* 0x00000c020a0a7836 */ /* 0x008fe20000000000 */
[----:B------:R-:W-:Y:S01]  /*20d80*/  IADD3 R8, R6, 0x902, RZ ;  /* 0x0000090206087810 */ /* 0x000fe20007ffe0ff */
[----:B------:R-:W-:Y:S01]  /*20d90*/  IMAD.MOV.U32 R9, RZ, RZ, R7 ;  /* 0x000000ffff097224 */ /* 0x000fe200078e0007 */
        /* <DEDUP_REMOVED lines=57> */
.L_x_13177:
[----:B------:R-:W-:Y:S05]  /*21130*/  BSYNC B0 ;  /* 0x0000000000007941 */ /* 0x000fea0003800000 */
.L_x_13176:
        /* <DEDUP_REMOVED lines=24> */
[-C--:B------:R-:W-:Y:S02]  /*212c0*/  FMUL.FTZ R34, R47, R20.reuse ;  /* 0x000000142f227220 */ /* 0x080fe40000410000 */
[----:B------:R-:W-:Y:S01]  /*212d0*/  LOP3.LUT R47, R46, 0xffffff80, RZ, 0xc0, !PT ;  /* 0xffffff802e2f7812 */ /* 0x000fe200078ec0ff */
[----:B------:R-:W-:-:S04]  /*212e0*/  FMUL.FTZ R81, R48, R20 ;  /* 0x0000001430517220 */ /* 0x000fc80000410000 */
[----:B------:R-:W-:Y:S02]  /*212f0*/  IMAD.IADD R48, R76, 0x1, -R47 ;  /* 0x000000014c307824 */ /* 0x000fe400078e0a2f */
[-C--:B------:R-:W-:Y:S01]  /*21300*/  FMUL.FTZ R82, R53, R20.reuse ;  /* 0x0000001435527220 */ /* 0x080fe20000410000 */
[-C--:B-1----:R-:W-:Y:S01]  /*21310*/  FMUL.FTZ R5, R24, R20.reuse ;  /* 0x0000001418057220 */ /* 0x082fe20000410000 */
        /* <DEDUP_REMOVED lines=15> */
[--C-:B------:R-:W-:Y:S01]  /*21410*/  SHF.R.S32.HI R52, RZ, 0x2, R50.reuse ;  /* 0x00000002ff347819 */ /* 0x100fe20000011432 */
[----:B------:R-:W-:Y:S01]  /*21420*/  FMUL.FTZ R39, R55, R20 ;  /* 0x0000001437277220 */ /* 0x000fe20000410000 */
[----:B------:R-:W-:-:S02]  /*21430*/  SHF.R.S32.HI R47, RZ, 0x1f, R50 ;  /* 0x0000001fff2f7819 */ /* 0x000fc40000011432 */
[----:B------:R-:W-:Y:S02]  /*21440*/  LOP3.LUT R55, R54, 0xfffffffc, RZ, 0xc0, !PT ;  /* 0xfffffffc36377812 */ /* 0x000fe400078ec0ff */
        /* <DEDUP_REMOVED lines=9> */
[----:B------:R-:W-:Y:S02]  /*214e0*/  LEA.HI R53, R76, R76, RZ, 0x1 ;  /* 0x0000004c4c357211 */ /* 0x000fe400078f08ff */
[----:B------:R-:W-:Y:S01]  /*214f0*/  LEA R52, R73, R52, 0x3 ;  /* 0x0000003449347211 */ /* 0x000fe200078e18ff */
[----:B------:R-:W-:Y:S01]  /*21500*/  IMAD.IADD R47, R47, 0x1, -R46 ;  /* 0x000000012f2f7824 */ /* 0x000fe200078e0a2e */
[----:B------:R-:W-:-:S03]  /*21510*/  LOP3.LUT R53, R53, 0x1ffffffe, RZ, 0xc0, !PT ;  /* 0x1ffffffe35357812 */ /* 0x000fc600078ec0ff */
[----:B------:R-:W-:Y:S02]  /*21520*/  IMAD.U32 R52, R52, 0x10, R55 ;  /* 0x0000001034347824 */ /* 0x000fe400078e0037 */
[----:B------:R-:W-:Y:S02]  /*21530*/  IMAD.IADD R53, R76, 0x1, -R53 ;  /* 0x000000014c357824 */ /* 0x000fe400078e0a35 */
[----:B------:R-:W-:-:S04]  /*21540*/  IMAD R52, R47, 0x40, R52 ;  /* 0x000000402f347824 */ /* 0x000fc800078e0234 */
[----:B------:R-:W-:-:S04]  /*21550*/  IMAD R6, R53, 0x8, R52 ;  /* 0x0000000835067824 */ /* 0x000fc800078e0234 */
[----:B------:R-:W-:-:S05]  /*21560*/  @P0 IMAD.HI.U32 R7, R6, R7, RZ ;  /* 0x0000000706070227 */ /* 0x000fca00078e00ff */
[----:B------:R-:W-:Y:S02]  /*21570*/  @P0 SHF.R.U32.HI R6, RZ, R72, R7 ;  /* 0x00000048ff060219 */ /* 0x000fe40000011607 */
[----:B------:R-:W-:Y:S01]  /*21580*/  LOP3.LUT R7, R50, 0x7ffffffc, RZ, 0xc0, !PT ;  /* 0x7ffffffc32077812 */ /* 0x000fe200078ec0ff */
[----:B------:R-:W-:Y:S02]  /*21590*/  IMAD.MOV.U32 R53, RZ, RZ, -0x60 ;  /* 0xffffffa0ff357424 */ /* 0x000fe400078e00ff */
[----:B------:R-:W1:Y:S01]  /*215a0*/  SHFL.IDX PT, R52, R6, RZ, 0x1c1f ;  /* 0x001c1fff06347589 */ /* 0x000e6200000e0000 */
        /* <DEDUP_REMOVED lines=27> */
[----:B------:R-:W-:Y:S02]  /*21760*/  FMUL.FTZ R20, R71, R20 ;  /* 0x0000001447147220 */ /* 0x000fe40000410000 */
[----:B------:R-:W-:Y:S01]  /*21770*/  IMAD R7, R7, -0x2, R50 ;  /* 0xfffffffe07077824 */ /* 0x000fe200078e0232 */
[----:B------:R-:W2:Y:S01]  /*21780*/  MUFU.TANH R5, R5 ;  /* 0x0000000500057308 */ /* 0x000ea20000002400 */
[----:B------:R-:W-:-:S03]  /*21790*/  LOP3.LUT R53, RZ, R10, RZ, 0x33, !PT ;  /* 0x0000000aff357212 */ /* 0x000fc600078e33ff */
[----:B------:R-:W-:-:S04]  /*217a0*/  IADD3 R50, -R8, R7, R9 ;  /* 0x0000000708327210 */ /* 0x000fc80007ffe109 */
[----:B------:R-:W3:Y:S01]  /*217b0*/  MUFU.TANH R21, R21 ;  /* 0x0000001500157308 */ /* 0x000ee20000002400 */
        /* <DEDUP_REMOVED lines=47> */
[----:B------:R-:W-:Y:S01]  /*21ab0*/  IMAD.IADD R67, R50, 0x1, R53 ;  /* 0x0000000132437824 */ /* 0x000fe200078e0235 */
[----:B-1----:R-:W-:Y:S01]  /*21ac0*/  IADD3 R62, R66, R52, RZ ;  /* 0x00000034423e7210 */ /* 0x002fe20007ffe0ff */
[----:B------:R-:W-:-:S02]  /*21ad0*/  VIADD R70, R7, 0xffffffff ;  /* 0xffffffff07467836 */ /* 0x000fc40000000000 */
[----:B------:R-:W-:Y:S02]  /*21ae0*/  IMAD R63, R0, -0x60, R12 ;  /* 0xffffffa0003f7824 */ /* 0x000fe400078e020c */
        /* <DEDUP_REMOVED lines=12> */
.L_x_13181:
[----:B------:R-:W-:-:S13]  /*21bb0*/  ISETP.NE.AND P0, PT, R13, 0x1, PT ;  /* 0x000000010d00780c */ /* 0x000fda0003f05270 */
[----:B------:R-:W-:-:S05]  /*21bc0*/  @P0 IMAD.HI.U32 R12, R10, R14, RZ ;  /* 0x0000000e0a0c0227 */ /* 0x000fca00078e00ff */
[----:B------:R-:W-:-:S07]  /*21bd0*/  @P0 SHF.R.U32.HI R10, RZ, R15, R12 ;  /* 0x0000000fff0a0219 */ /* 0x000fce000001160c */
.L_x_13182:
[----:B------:R-:W-:Y:S05]  /*21be0*/  BSYNC B1 ;  /* 0x0000000000017941 */ /* 0x000fea0003800000 */
.L_x_13180:
[----:B------:R-:W-:-:S05]  /*21bf0*/  IMAD R10, R10, R13, R70 ;  /* 0x0000000d0a0a7224 */ /* 0x000fca00078e0246 */
[----:B------:R-:W-:Y:S02]  /*21c00*/  VIMNMX R7, R7, R10, !PT ;  /* 0x0000000a07077248 */ /* 0x000fe40007fe0100 */
[----:B------:R-:W-:-:S07]  /*21c10*/  VIADDMNMX R62, R10, R13, R62, PT ;  /* 0x0000000d0a3e7246 */ /* 0x000fce000380013e */
.L_x_13179:
[----:B------:R-:W-:Y:S05]  /*21c20*/  BSYNC B0 ;  /* 0x0000000000007941 */ /* 0x000fea0003800000 */
.L_x_13178:
[C---:B------:R-:W-:Y:S01]  /*21c30*/  ISETP.GE.AND P0, PT, R63.reuse, 0x2, PT ;  /* 0x000000023f00780c */ /* 0x040fe20003f06270 */
[----:B------:R-:W1:Y:S01]  /*21c40*/  SHFL.IDX PT, R6, R6, 0x1, 0x1c1f ;  /* 0x003c1f0006067f89 */ /* 0x000e6200000e0000 */
        /* <DEDUP_REMOVED lines=13> */
[--C-:B-1----:R-:W-:Y:S01]  /*21d20*/  IMAD.IADD R66, R66, 0x1, R6.reuse ;  /* 0x0000000142427824 */ /* 0x102fe200078e0206 */
[----:B0-----:R-:W-:Y:S01]  /*21d30*/  FSEL R74, R74, -INF , !P0 ;  /* 0xff8000004a4a7808 */ /* 0x001fe20004000000 */
[----:B------:R-:W-:Y:S01]  /*21d40*/  IMAD.IADD R67, R67, 0x1, R6 ;  /* 0x0000000143437824 */ /* 0x000fe200078e0206 */
        /* <DEDUP_REMOVED lines=112> */
.L_x_13186:
[----:B------:R-:W-:-:S13]  /*22450*/  ISETP.NE.AND P6, PT, R13, 0x1, PT ;  /* 0x000000010d00780c */ /* 0x000fda0003fc5270 */
[----:B------:R-:W-:-:S05]  /*22460*/  @P6 IMAD.HI.U32 R14, R8, R14, RZ ;  /* 0x0000000e080e6227 */ /* 0x000fca00078e00ff */
[----:B------:R-:W-:-:S07]  /*22470*/  @P6 SHF.R.U32.HI R8, RZ, R15, R14 ;  /* 0x0000000fff086219 */ /* 0x000fce000001160e */
.L_x_13187:
[----:B------:R-:W-:Y:S05]  /*22480*/  BSYNC B1 ;  /* 0x0000000000017941 */ /* 0x000fea0003800000 */
.L_x_13185:
[----:B------:R-:W-:-:S05]  /*22490*/  IMAD R8, R8, R13, R70 ;  /* 0x0000000d08087224 */ /* 0x000fca00078e0246 */
[----:B------:R-:W-:Y:S02]  /*224a0*/  VIADDMNMX R66, R8, R13, R66, PT ;  /* 0x0000000d08427246 */ /* 0x000fe40003800142 */
[----:B------:R-:W-:-:S07]  /*224b0*/  VIMNMX R67, R67, R8, !PT ;  /* 0x0000000843437248 */ /* 0x000fce0007fe0100 */
.L_x_13184:
[----:B------:R-:W-:Y:S05]  /*224c0*/  BSYNC B0 ;  /* 0x0000000000007941 */ /* 0x000fea0003800000 */
.L_x_13183:
[----:B------:R-:W2:Y:S01]  /*224d0*/  LD.E.64 R6, desc[UR44][R16.64+0x420] ;  /* 0x0004202c10067980 */ /* 0x000ea2000c101b00 */
[----:B------:R-:W-:Y:S02]  /*224e0*/  ISETP.GT.AND P5, PT, R67, RZ, !P5 ;  /* 0x000000ff4300720c */ /* 0x000fe40006fa4270 */
[----:B------:R-:W-:Y:S01]  /*224f0*/  ISETP.NE.AND P6, PT, R86, RZ, PT ;  /* 0x000000ff5600720c */ /* 0x000fe20003fc5270 */
[----:B------:R-:W3:Y:S01]  /*22500*/  LD.E R64, desc[UR44][R16.64+0x440] ;  /* 0x0004402c10407980 */ /* 0x000ee2000c101900 */
        /* <DEDUP_REMOVED lines=67> */
[----:B------:R-:W-:Y:S02]  /*22940*/  ISETP.GT.AND P0, PT, R67, 0x48, !P0 ;  /* 0x000000484300780c */ /* 0x000fe40004704270 */
[----:B------:R-:W-:Y:S02]  /*22950*/  ISETP.LT.OR P5, PT, R66, 0x42, P5 ;  /* 0x000000424200780c */ /* 0x000fe40002fa1670 */
[----:B--2---:R-:W-:Y:S02]  /*22960*/  FMNMX.FTZ R29, R37, R6, !PT ;  /* 0x00000006251d7209 */ /* 0x004fe40007810000 */
[----:B------:R-:W-:-:S02]  /*22970*/  FSEL R43, R43, -INF , !P5 ;  /* 0xff8000002b2b7808 */ /* 0x000fc40006800000 */
        /* <DEDUP_REMOVED lines=25> */
[----:B------:R-:W0:Y:S01]  /*22b10*/  SHFL.BFLY PT, R30, R31, 0x2, 0x1f ;  /* 0x0c401f001f1e7f89 */ /* 0x000e2200000e0000 */
        /* <DEDUP_REMOVED lines=18> */
[----:B------:R-:W-:Y:S02]  /*22c40*/  FMNMX.FTZ R30, R42, R29, !PT ;  /* 0x0000001d2a1e7209 */ /* 0x000fe40007810000 */
[----:B------:R-:W-:Y:S02]  /*22c50*/  ISETP.GT.AND P2, PT, R67, 0x50, !P2 ;  /* 0x000000504300780c */ /* 0x000fe40005744270 */
[----:B------:R-:W-:Y:S02]  /*22c60*/  ISETP.LT.OR P1, PT, R66, 0x4a, P1 ;  /* 0x0000004a4200780c */ /* 0x000fe40000f21670 */
[----:B------:R-:W-:-:S02]  /*22c70*/  FSEL R63, R44, -INF , !P0 ;  /* 0xff8000002c3f7808 */ /* 0x000fc40004000000 */
[----:B------:R-:W-:Y:S02]  /*22c80*/  FMNMX.FTZ R30, R43, R30, !PT ;  /* 0x0000001e2b1e7209 */ /* 0x000fe40007810000 */
[C---:B------:R-:W-:Y:S02]  /*22c90*/  ISETP.GT.AND P3, PT, R67.reuse, 0x51, !P3 ;  /* 0x000000514300780c */ /* 0x040fe40005f64270 */
[----:B------:R-:W-:Y:S01]  /*22ca0*/  ISETP.GT.AND P4, PT, R67, 0x58, !P4 ;  /* 0x000000584300780c */ /* 0x000fe20006784270 */
[----:B------:R-:W0:Y:S01]  /*22cb0*/  SHFL.BFLY PT, R33, R32, 0x1, 0x1f ;  /* 0x0c201f0020217f89 */ /* 0x000e2200000e0000 */
[----:B------:R-:W-:Y:S02]  /*22cc0*/  ISETP.LT.OR P2, PT, R66, 0x51, P2 ;  /* 0x000000514200780c */ /* 0x000fe40001741670 */
[----:B------:R-:W-:Y:S01]  /*22cd0*/  FSEL R45, R45, -INF , !P1 ;  /* 0xff8000002d2d7808 */ /* 0x000fe20004800000 */
[----:B------:R-:W-:Y:S01]  /*22ce0*/  ST.E desc[UR44][R16.64+0x420], R31 ;  /* 0x0004201f10007985 */ /* 0x000fe2000c10192c */
[----:B------:R-:W-:-:S02]  /*22cf0*/  FMNMX.FTZ R30, R63, R30, !PT ;  /* 0x0000001e3f1e7209 */ /* 0x000fc40007810000 */
[----:B------:R-:W-:Y:S01]  /*22d00*/  ISETP.LT.OR P3, PT, R66, 0x52, P3 ;  /* 0x000000524200780c */ /* 0x000fe20001f61670 */
[----:B------:R-:W2:Y:S01]  /*22d10*/  LD.E R44, desc[UR44][R16.64+0x210] ;  /* 0x0002102c102c7980 */ /* 0x000ea2000c101900 */
[----:B------:R-:W-:Y:S02]  /*22d20*/  FSEL R65, R46, -INF , !P2 ;  /* 0xff8000002e417808 */ /* 0x000fe40005000000 */
[----:B------:R-:W-:Y:S01]  /*22d30*/  FMNMX.FTZ R30, R45, R30, !PT ;  /* 0x0000001e2d1e7209 */ /* 0x000fe20007810000 */
[----:B------:R-:W4:Y:S01]  /*22d40*/  LD.E R46, desc[UR44][R16.64+0x430] ;  /* 0x0004302c102e7980 */ /* 0x000f22000c101900 */
[----:B------:R-:W-:Y:S02]  /*22d50*/  ISETP.GT.AND P0, PT, R67, 0x59, !P6 ;  /* 0x000000594300780c */ /* 0x000fe40007704270 */
[----:B------:R-:W-:Y:S02]  /*22d60*/  ISETP.LT.OR P4, PT, R66, 0x59, P4 ;  /* 0x000000594200780c */ /* 0x000fe40002781670 */
[----:B------:R-:W-:-:S02]  /*22d70*/  FSEL R47, R47, -INF , !P3 ;  /* 0xff8000002f2f7808 */ /* 0x000fc40005800000 */
[----:B------:R-:W-:Y:S02]  /*22d80*/  FMNMX.FTZ R30, R65, R30, !PT ;  /* 0x0000001e411e7209 */ /* 0x000fe40007810000 */
[----:B------:R-:W-:Y:S02]  /*22d90*/  ISETP.LT.OR P0, PT, R66, 0x5a, P0 ;  /* 0x0000005a4200780c */ /* 0x000fe40000701670 */
[----:B------:R-:W-:Y:S02]  /*22da0*/  FSEL R67, R48, -INF , !P4 ;  /* 0xff80000030437808 */ /* 0x000fe40006000000 */
[----:B------:R-:W-:Y:S01]  /*22db0*/  FMNMX.FTZ R30, R47, R30, !PT ;  /* 0x0000001e2f1e7209 */ /* 0x000fe20007810000 */
[----:B------:R-:W2:Y:S01]  /*22dc0*/  LD.E R48, desc[UR44][R16.64+0x434] ;  /* 0x0004342c10307980 */ /* 0x000ea2000c101900 */
[----:B------:R-:W-:Y:S02]  /*22dd0*/  FSEL R69, R20, -INF , !P0 ;  /* 0xff80000014457808 */ /* 0x000fe40004000000 */
[----:B------:R-:W-:-:S04]  /*22de0*/  FMNMX.FTZ R30, R67, R30, !PT ;  /* 0x0000001e431e7209 */ /* 0x000fc80007810000 */
[----:B------:R-:W-:-:S05]  /*22df0*/  FMNMX.FTZ R29, R69, R30, !PT ;  /* 0x0000001e451d7209 */ /* 0x000fca0007810000 */
[----:B------:R-:W-:Y:S04]  /*22e00*/  ST.E desc[UR44][R16.64+0x424], R29 ;  /* 0x0004241d10007985 */ /* 0x000fe8000c10192c */
[----:B------:R-:W3:Y:S01]  /*22e10*/  LD.E R20, desc[UR44][R16.64+0x424] ;  /* 0x0004242c10147980 */ /* 0x000ee2000c101900 */
[----:B0-----:R-:W-:-:S05]  /*22e20*/  FMNMX.FTZ R33, R32, R33, !PT ;  /* 0x0000002120217209 */ /* 0x001fca0007810000 */
[----:B------:R-:W-:Y:S04]  /*22e30*/  ST.E desc[UR44][R16.64+0x420], R33 ;  /* 0x0004202110007985 */ /* 0x000fe8000c10192c */
[----:B------:R-:W4:Y:S01]  /*22e40*/  LD.E R71, desc[UR44][R16.64+0x420] ;  /* 0x0004202c10477980 */ /* 0x000f22000c101900 */
[----:B------:R-:W-:-:S04]  /*22e50*/  UIADD3 UR4, UP0, UR37, 0x210, URZ ;  /* 0x0000021025047890 */ /* 0x000fc8000ff1e03f */
[----:B------:R-:W-:Y:S02]  /*22e60*/  ULOP3.LUT UR6, UR4, 0x4, URZ, 0xfc, !UPT ;  /* 0x0000000404067892 */ /* 0x000fe4000f8efc3f */
[----:B------:R-:W-:Y:S01]  /*22e70*/  UIADD3.X UR5, URZ, UR36, URZ, UP0, !UPT ;  /* 0x000000243f057290 */ /* 0x000fe200087fe43f */
[----:B---3--:R-:W0:Y:S02]  /*22e80*/  SHFL.BFLY PT, R29, R20, 0x2, 0x1f ;  /* 0x0c401f00141d7f89 */ /* 0x008e2400000e0000 */
[----:B0-----:R-:W-:-:S05]  /*22e90*/  FMNMX.FTZ R29, R20, R29, !PT ;  /* 0x0000001d141d7209 */ /* 0x001fca0007810000 */
[----:B------:R-:W0:Y:S01]  /*22ea0*/  SHFL.BFLY PT, R20, R29, 0x1, 0x1f ;  /* 0x0c201f001d147f89 */ /* 0x000e2200000e0000 */
[C---:B----4-:R-:W-:Y:S01]  /*22eb0*/  FMUL.FTZ R30, R71.reuse, R64 ;  /* 0x00000040471e7220 */ /* 0x050fe20000410000 */
[----:B------:R-:W-:-:S04]  /*22ec0*/  FSETP.NEU.FTZ.AND P0, PT, R71, -INF , PT ;  /* 0xff8000004700780b */ /* 0x000fc80003f1d000 */
[----:B------:R-:W-:Y:S02]  /*22ed0*/  FSEL R31, R30, RZ, P0 ;  /* 0x000000ff1e1f7208 */ /* 0x000fe40000000000 */
[----:B------:R-:W-:-:S03]  /*22ee0*/  FSEL R71, R71, RZ, P0 ;  /* 0x000000ff47477208 */ /* 0x000fc60000000000 */
[-CC-:B------:R-:W-:Y:S01]  /*22ef0*/  FFMA.FTZ R222, R49, R64.reuse, -R31.reuse ;  /* 0x0000004031de7223 */ /* 0x180fe2000001081f */
[-CC-:B------:R-:W-:Y:S01]  /*22f00*/  FFMA.FTZ R201, R21, R64.reuse, -R31.reuse ;  /* 0x0000004015c97223 */ /* 0x180fe2000001081f */
[-C--:B------:R-:W-:Y:S01]  /*22f10*/  FFMA.FTZ R21, R5, R64.reuse, -R31 ;  /* 0x0000004005157223 */ /* 0x080fe2000001081f */
[----:B------:R-:W-:Y:S01]  /*22f20*/  FADD.FTZ R71, R6, -R71 ;  /* 0x8000004706477221 */ /* 0x000fe20000010000 */
[----:B------:R-:W-:Y:S01]  /*22f30*/  FFMA.FTZ R196, R11, R64, -R31 ;  /* 0x000000400bc47223 */ /* 0x000fe2000001081f */
[----:B0-----:R-:W-:-:S04]  /*22f40*/  FMNMX.FTZ R49, R29, R20, !PT ;  /* 0x000000141d317209 */ /* 0x001fc80007810000 */
[C---:B------:R-:W-:Y:S01]  /*22f50*/  FSETP.NEU.FTZ.AND P0, PT, R49.reuse, -INF , PT ;  /* 0xff8000003100780b */ /* 0x040fe20003f1d000 */
[----:B------:R-:W-:-:S03]  /*22f60*/  FMUL.FTZ R5, R49, R64 ;  /* 0x0000004031057220 */ /* 0x000fc60000410000 */
[----:B------:R-:W-:Y:S02]  /*22f70*/  FSEL R6, R49, RZ, P0 ;  /* 0x000000ff31067208 */ /* 0x000fe40000000000 */
[----:B------:R-:W-:Y:S01]  /*22f80*/  FSEL R11, R5, RZ, P0 ;  /* 0x000000ff050b7208 */ /* 0x000fe20000000000 */
[-CC-:B------:R-:W-:Y:S01]  /*22f90*/  FFMA.FTZ R168, R37, R64.reuse, -R31.reuse ;  /* 0x0000004025a87223 */ /* 0x180fe2000001081f */
[-CC-:B------:R-:W-:Y:S01]  /*22fa0*/  FFMA.FTZ R204, R41, R64.reuse, -R31.reuse ;  /* 0x0000004029cc7223 */ /* 0x180fe2000001081f */
[----:B------:R-:W-:Y:S01]  /*22fb0*/  FADD.FTZ R7, R7, -R6 ;  /* 0x8000000607077221 */ /* 0x000fe20000010000 */
        /* <DEDUP_REMOVED lines=19> */
[-CC-:B------:R-:W-:Y:S01]  /*230f0*/  FFMA.FTZ R31, R18, R64.reuse, -R11.reuse ;  /* 0x00000040121f7223 */ /* 0x180fe2000001080b */
[----:B------:R-:W-:Y:S01]  /*23100*/  FMUL.FTZ R7, R64, R7 ;  /* 0x0000000740077220 */ /* 0x000fe20000410000 */
[-CC-:B------:R-:W-:Y:S01]  /*23110*/  FFMA.FTZ R169, R62, R64.reuse, -R11.reuse ;  /* 0x000000403ea97223 */ /* 0x180fe2000001080b */
[----:B------:R-:W-:Y:S01]  /*23120*/  MUFU.EX2 R168, R168 ;  /* 0x000000a800a87308 */ /* 0x000fe20000000800 */
[----:B------:R-:W-:-:S07]  /*23130*/  FFMA.FTZ R30, R25, R64, -R11 ;  /* 0x00000040191e7223 */ /* 0x000fce000001080b */
[----:B------:R-:W0:Y:S01]  /*23140*/  MUFU.EX2 R41, R41 ;  /* 0x0000002900297308 */ /* 0x000e220000000800 */
[----:B------:R-:W-:-:S07]  /*23150*/  FFMA.FTZ R171, R61, R64, -R11 ;  /* 0x000000403dab7223 */ /* 0x000fce000001080b */
[----:B------:R-:W-:Y:S08]  /*23160*/  MUFU.EX2 R31, R31 ;  /* 0x0000001f001f7308 */ /* 0x000ff00000000800 */
[----:B------:R-:W2:Y:S01]  /*23170*/  MUFU.EX2 R12, R7 ;  /* 0x00000007000c7308 */ /* 0x000ea20000000800 */
[----:B------:R-:W-:-:S07]  /*23180*/  FFMA.FTZ R29, R27, R64, -R11 ;  /* 0x000000401b1d7223 */ /* 0x000fce000001080b */
[----:B------:R-:W1:Y:S08]  /*23190*/  MUFU.EX2 R37, R37 ;  /* 0x0000002500257308 */ /* 0x000e700000000800 */
[----:B------:R-:W3:Y:S01]  /*231a0*/  MUFU.EX2 R169, R169 ;  /* 0x000000a900a97308 */ /* 0x000ee20000000800 */
[----:B------:R-:W-:-:S07]  /*231b0*/  FFMA.FTZ R173, R28, R64, -R11 ;  /* 0x000000401cad7223 */ /* 0x000fce000001080b */
[----:B------:R-:W4:Y:S08]  /*231c0*/  MUFU.EX2 R36, R36 ;  /* 0x0000002400247308 */ /* 0x000f300000000800 */
[----:B------:R-:W4:Y:S01]  /*231d0*/  MUFU.EX2 R30, R30 ;  /* 0x0000001e001e7308 */ /* 0x000f220000000800 */
[----:B0-----:R-:W-:Y:S01]  /*231e0*/  FFMA.FTZ R46, R41, R46, R168 ;  /* 0x0000002e292e7223 */ /* 0x001fe200000100a8 */
[----:B--2---:R-:W-:-:S06]  /*231f0*/  FFMA.FTZ R48, R12, R48, R31 ;  /* 0x000000300c307223 */ /* 0x004fcc000001001f */
        /* <DEDUP_REMOVED lines=11> */
[-CC-:B------:R-:W-:Y:S01]  /*232b0*/  FFMA.FTZ R15, R19, R64.reuse, -R11.reuse ;  /* 0x00000040130f7223 */ /* 0x180fe2000001080b */
[----:B------:R-:W-:-:S06]  /*232c0*/  FFMA.FTZ R179, R14, R64, -R11 ;  /* 0x000000400eb37223 */ /* 0x000fcc000001080b */
[----:B------:R-:W4:Y:S01]  /*232d0*/  MUFU.EX2 R173, R173 ;  /* 0x000000ad00ad7308 */ /* 0x000f220000000800 */
[----:B------:R-:W-:Y:S01]  /*232e0*/  FFMA.FTZ R14, R8, R64, -R11 ;  /* 0x00000040080e7223 */ /* 0x000fe2000001080b */
[----:B0-----:R-:W-:-:S06]  /*232f0*/  FADD.FTZ R8, R170, R5 ;  /* 0x00000005aa087221 */ /* 0x001fcc0000010000 */
[----:B------:R-:W0:Y:S01]  /*23300*/  MUFU.EX2 R34, R34 ;  /* 0x0000002200227308 */ /* 0x000e220000000800 */
[----:B--2---:R-:W-:Y:S01]  /*23310*/  FADD.FTZ R6, R171, R6 ;  /* 0x00000006ab067221 */ /* 0x004fe20000010000 */
[----:B------:R-:W-:-:S06]  /*23320*/  FFMA.FTZ R177, R26, R64, -R11 ;  /* 0x000000401ab17223 */ /* 0x000fcc000001080b */
        /* <DEDUP_REMOVED lines=10> */
[----:B--2---:R-:W-:-:S06]  /*233d0*/  FADD.FTZ R6, R28, R7 ;  /* 0x000000071c067221 */ /* 0x004fcc0000010000 */
        /* <DEDUP_REMOVED lines=11> */
[----:B------:R-:W-:-:S07]  /*23490*/  FFMA.FTZ R205, R38, R64, -R11 ;  /* 0x0000004026cd7223 */ /* 0x000fce000001080b */
        /* <DEDUP_REMOVED lines=61> */
[----:B---3--:R-:W-:Y:S01]  /*23870*/  FADD.FTZ R7, R5, R6 ;  /* 0x0000000605077221 */ /* 0x008fe20000010000 */
[----:B------:R-:W-:Y:S01]  /*23880*/  FMUL.FTZ R13, R41, R44 ;  /* 0x0000002c290d7220 */ /* 0x000fe20000410000 */
[----:B------:R-:W-:Y:S02]  /*23890*/  IMAD.U32 R10, RZ, RZ, UR6 ;  /* 0x00000006ff0a7e24 */ /* 0x000fe4000f8e00ff */
[----:B----4-:R-:W-:Y:S01]  /*238a0*/  FADD.FTZ R9, R21, R8 ;  /* 0x0000000815097221 */ /* 0x010fe20000010000 */
[----:B------:R-:W-:Y:S01]  /*238b0*/  IMAD.U32 R11, RZ, RZ, UR5 ;  /* 0x00000005ff0b7e24 */ /* 0x000fe2000f8e00ff */
[----:B------:R-:W-:Y:S01]  /*238c0*/  ST.E desc[UR44][R16.64+0x424], R49 ;  /* 0x0004243110007985 */ /* 0x000fe2000c10192c */
[----:B------:R-:W-:-:S03]  /*238d0*/  FADD.FTZ R7, R18, R7 ;  /* 0x0000000712077221 */ /* 0x000fc60000010000 */
[----:B------:R0:W-:Y:S04]  /*238e0*/  ST.E desc[UR44][R16.64+0x430], R9 ;  /* 0x0004300910007985 */ /* 0x0001e8000c10192c */
[----:B------:R1:W-:Y:S04]  /*238f0*/  ST.E desc[UR44][R16.64+0x434], R7 ;  /* 0x0004340710007985 */ /* 0x0003e8000c10192c */
[----:B------:R2:W-:Y:S04]  /*23900*/  ST.E desc[UR44][R16.64+0x210], R13 ;  /* 0x0002100d10007985 */ /* 0x0005e8000c10192c */
[----:B------:R-:W3:Y:S02]  /*23910*/  LD.E R6, desc[UR44][R10.64] ;  /* 0x0000002c0a067980 */ /* 0x000ee4000c101900 */
[----:B---3--:R-:W-:-:S05]  /*23920*/  FMUL.FTZ R25, R41, R6 ;  /* 0x0000000629197220 */ /* 0x008fca0000410000 */
[----:B------:R3:W-:Y:S04]  /*23930*/  ST.E desc[UR44][R10.64], R25 ;  /* 0x000000190a007985 */ /* 0x0007e8000c10192c */
[----:B------:R-:W0:Y:S04]  /*23940*/  LD.E R54, desc[UR44][R16.64+0x224] ;  /* 0x0002242c10367980 */ /* 0x000e28000c101900 */
[----:B------:R-:W4:Y:S04]  /*23950*/  LD.E R226, desc[UR44][R16.64+0x404] ;  /* 0x0004042c10e27980 */ /* 0x000f28000c101900 */
[----:B------:R-:W1:Y:S04]  /*23960*/  LD.E R52, desc[UR44][R16.64+0x220] ;  /* 0x0002202c10347980 */ /* 0x000e68000c101900 */
        /* <DEDUP_REMOVED lines=59> */
[----:B------:R-:W-:Y:S01]  /*23d20*/  ULOP3.LUT UR6, UR4, 0x8, URZ, 0xfc, !UPT ;  /* 0x0000000804067892 */ /* 0x000fe2000f8efc3f */
[C---:B0-----:R-:W-:Y:S01]  /*23d30*/  FMUL.FTZ R9, R41.reuse, R54 ;  /* 0x0000003629097220 */ /* 0x041fe20000410000 */
[----:B----4-:R-:W-:-:S04]  /*23d40*/  FMUL.FTZ R45, R41, R226 ;  /* 0x000000e2292d7220 */ /* 0x010fc80000410000 */
[----:B------:R0:W-:Y:S01]  /*23d50*/  ST.E desc[UR44][R16.64+0x224], R9 ;  /* 0x0002240910007985 */ /* 0x0001e2000c10192c */
[C---:B-1----:R-:W-:Y:S01]  /*23d60*/  FMUL.FTZ R7, R41.reuse, R52 ;  /* 0x0000003429077220 */ /* 0x042fe20000410000 */
[C---:B--2---:R-:W-:Y:S01]  /*23d70*/  FMUL.FTZ R13, R41.reuse, R56 ;  /* 0x00000038290d7220 */ /* 0x044fe20000410000 */
[C---:B---3--:R-:W-:Y:S01]  /*23d80*/  FMUL.FTZ R25, R41.reuse, R58 ;  /* 0x0000003a29197220 */ /* 0x048fe20000410000 */
        /* <DEDUP_REMOVED lines=103> */
[----:B------:R-:W-:Y:S02]  /*24400*/  IMAD.U32 R8, RZ, RZ, UR6 ;  /* 0x00000006ff087e24 */ /* 0x000fe4000f8e00ff */
        /* <DEDUP_REMOVED lines=10> */
[----:B------:R2:W-:Y:S04]  /*244b0*/  ST.E desc[UR44][R16.64+0x3d4], R43 ;  /* 0x0003d42b10007985 */ /* 0x0005e8000c10192c */
[----:B------:R-:W-:Y:S04]  /*244c0*/  ST.E desc[UR44][R16.64+0x3e0], R27 ;  /* 0x0003e01b10007985 */ /* 0x000fe8000c10192c */
[----:B------:R-:W-:Y:S04]  /*244d0*/  ST.E desc[UR44][R16.64+0x3e4], R45 ;  /* 0x0003e42d10007985 */ /* 0x000fe8000c10192c */
[----:B------:R-:W-:Y:S04]  /*244e0*/  ST.E desc[UR44][R16.64+0x3f0], R47 ;  /* 0x0003f02f10007985 */ /* 0x000fe8000c10192c */
[----:B------:R3:W-:Y:S04]  /*244f0*/  ST.E desc[UR44][R16.64+0x3f4], R49 ;  /* 0x0003f43110007985 */ /* 0x0007e8000c10192c */
[----:B------:R4:W-:Y:S04]  /*24500*/  ST.E desc[UR44][R16.64+0x400], R41 ;  /* 0x0004002910007985 */ /* 0x0009e8000c10192c */
[----:B0-----:R-:W2:Y:S01]  /*24510*/  LD.E R13, desc[UR44][R8.64] ;  /* 0x0000002c080d7980 */ /* 0x001ea2000c101900 */
[----:B------:R-:W-:Y:S01]  /*24520*/  ULOP3.LUT UR4, UR4, 0xc, URZ, 0xfc, !UPT ;  /* 0x0000000c04047892 */ /* 0x000fe2000f8efc3f */
[----:B------:R-:W-:-:S05]  /*24530*/  IMAD.U32 R7, RZ, RZ, UR5 ;  /* 0x00000005ff077e24 */ /* 0x000fca000f8e00ff */
[----:B------:R-:W-:Y:S02]  /*24540*/  IMAD.U32 R6, RZ, RZ, UR4 ;  /* 0x00000004ff067e24 */ /* 0x000fe4000f8e00ff */
[----:B--2---:R-:W-:-:S05]  /*24550*/  FMUL.FTZ R13, R12, R13 ;  /* 0x0000000d0c0d7220 */ /* 0x004fca0000410000 */
[----:B------:R0:W-:Y:S04]  /*24560*/  ST.E desc[UR44][R8.64], R13 ;  /* 0x0000000d08007985 */ /* 0x0001e8000c10192c */
[----:B-1----:R-:W2:Y:S02]  /*24570*/  LD.E R25, desc[UR44][R6.64] ;  /* 0x0000002c06197980 */ /* 0x002ea4000c101900 */
[----:B--2---:R-:W-:-:S05]  /*24580*/  FMUL.FTZ R25, R12, R25 ;  /* 0x000000190c197220 */ /* 0x004fca0000410000 */
[----:B------:R1:W-:Y:S04]  /*24590*/  ST.E desc[UR44][R6.64], R25 ;  /* 0x0000001906007985 */ /* 0x0003e8000c10192c */
        /* <DEDUP_REMOVED lines=54> */
[----:B---3--:R-:W3:Y:S04]  /*24900*/  LD.E R49, desc[UR44][R16.64+0x3cc] ;  /* 0x0003cc2c10317980 */ /* 0x008ee8000c101900 */
[----:B------:R-:W3:Y:S04]  /*24910*/  LD.E R47, desc[UR44][R16.64+0x3d8] ;  /* 0x0003d82c102f7980 */ /* 0x000ee8000c101900 */
[----:B------:R-:W3:Y:S04]  /*24920*/  LD.E R45, desc[UR44][R16.64+0x3dc] ;  /* 0x0003dc2c102d7980 */ /* 0x000ee8000c101900 */
[----:B----4-:R-:W4:Y:S04]  /*24930*/  LD.E R41, desc[UR44][R16.64+0x3e8] ;  /* 0x0003e82c10297980 */ /* 0x010f28000c101900 */
[----:B0-----:R-:W4:Y:S04]  /*24940*/  LD.E R13, desc[UR44][R16.64+0x3ec] ;  /* 0x0003ec2c100d7980 */ /* 0x001f28000c101900 */
[----:B------:R-:W4:Y:S04]  /*24950*/  LD.E R39, desc[UR44][R16.64+0x3f8] ;  /* 0x0003f82c10277980 */ /* 0x000f28000c101900 */
[----:B------:R-:W4:Y:S04]  /*24960*/  LD.E R27, desc[UR44][R16.64+0x3fc] ;  /* 0x0003fc2c101b7980 */ /* 0x000f28000c101900 */
[----:B-1----:R-:W4:Y:S01]  /*24970*/  LD.E R25, desc[UR44][R16.64+0x408] ;  /* 0x0004082c10197980 */ /* 0x002f22000c101900 */
[C---:B--2---:R-:W-:Y:S01]  /*24980*/  FMUL.FTZ R61, R12.reuse, R61 ;  /* 0x0000003d0c3d7220 */ /* 0x044fe20000410000 */
[----:B------:R-:W-:-:S04]  /*24990*/  FMUL.FTZ R53, R12, R53 ;  /* 0x000000350c357220 */ /* 0x000fc80000410000 */
[----:B------:R0:W-:Y:S01]  /*249a0*/  ST.E desc[UR44][R16.64+0x228], R61 ;  /* 0x0002283d10007985 */ /* 0x0001e2000c10192c */
        /* <DEDUP_REMOVED lines=56> */
[C---:B----4-:R-:W-:Y:S01]  /*24d30*/  FMUL.FTZ R41, R12.reuse, R41 ;  /* 0x000000290c297220 */ /* 0x050fe20000410000 */
        /* <DEDUP_REMOVED lines=59> */
[----:B------:R2:W-:Y:S04]  /*250f0*/  ST.E desc[UR44][R16.64+0x3e8], R41 ;  /* 0x0003e82910007985 */ /* 0x0005e8000c10192c */
[----:B------:R-:W-:Y:S04]  /*25100*/  ST.E desc[UR44][R16.64+0x3ec], R53 ;  /* 0x0003ec3510007985 */ /* 0x000fe8000c10192c */
[----:B------:R-:W-:Y:S04]  /*25110*/  ST.E desc[UR44][R16.64+0x3f8], R39 ;  /* 0x0003f82710007985 */ /* 0x000fe8000c10192c */
[----:B------:R3:W-:Y:S04]  /*25120*/  ST.E desc[UR44][R16.64+0x3fc], R27 ;  /* 0x0003fc1b10007985 */ /* 0x0007e8000c10192c */
[----:B------:R4:W-:Y:S01]  /*25130*/  ST.E desc[UR44][R16.64+0x408], R25 ;  /* 0x0004081910007985 */ /* 0x0009e2000c10192c */
        /* <DEDUP_REMOVED lines=87> */
[----:B------:R1:W-:Y:S04]  /*256b0*/  ST.E desc[UR44][R16.64+0x224], R39 ;  /* 0x0002242710007985 */ /* 0x0003e8000c10192c */
[----:B------:R-:W-:Y:S04]  /*256c0*/  ST.E desc[UR44][R16.64+0x228], R47 ;  /* 0x0002282f10007985 */ /* 0x000fe8000c10192c */
[----:B------:R-:W-:Y:S04]  /*256d0*/  ST.E desc[UR44][R16.64+0x22c], R43 ;  /* 0x00022c2b10007985 */ /* 0x000fe8000c10192c */
[----:B------:R-:W-:Y:S04]  /*256e0*/  ST.E desc[UR44][R16.64+0x230], R49 ;  /* 0x0002303110007985 */ /* 0x000fe8000c10192c */
[----:B------:R-:W-:Y:S04]  /*256f0*/  ST.E desc[UR44][R16.64+0x234], R51 ;  /* 0x0002343310007985 */ /* 0x000fe8000c10192c */
[----:B------:R-:W-:Y:S04]  /*25700*/  ST.E desc[UR44][R16.64+0x238], R45 ;  /* 0x0002382d10007985 */ /* 0x000fe8000c10192c */
[----:B------:R-:W-:Y:S04]  /*25710*/  ST.E desc[UR44][R16.64+0x23c], R53 ;  /* 0x00023c3510007985 */ /* 0x000fe8000c10192c */
        /* <DEDUP_REMOVED lines=8> */
[----:B0-----:R-:W3:Y:S04]  /*257a0*/  LD.E R25, desc[UR44][R16.64+0x260] ;  /* 0x0002602c10197980 */ /* 0x001ee8000c101900 */
[----:B-1----:R-:W3:Y:S04]  /*257b0*/  LD.E R39, desc[UR44][R16.64+0x270] ;  /* 0x0002702c10277980 */ /* 0x002ee8000c101900 */
[----:B--2---:R-:W2:Y:S04]  /*257c0*/  LD.E R41, desc[UR44][R16.64+0x278] ;  /* 0x0002782c10297980 */ /* 0x004ea8000c101900 */
[----:B------:R-:W2:Y:S04]  /*257d0*/  LD.E R43, desc[UR44][R16.64+0x280] ;  /* 0x0002802c102b7980 */ /* 0x000ea8000c101900 */
[----:B------:R-:W2:Y:S04]  /*257e0*/  LD.E R45, desc[UR44][R16.64+0x288] ;  /* 0x0002882c102d7980 */ /* 0x000ea8000c101900 */
[----:B------:R-:W2:Y:S04]  /*257f0*/  LD.E R47, desc[UR44][R16.64+0x290] ;  /* 0x0002902c102f7980 */ /* 0x000ea8000c101900 */
[----:B------:R-:W2:Y:S04]  /*25800*/  LD.E R49, desc[UR44][R16.64+0x298] ;  /* 0x0002982c10317980 */ /* 0x000ea8000c101900 */
[----:B------:R-:W2:Y:S04]  /*25810*/  LD.E R51, desc[UR44][R16.64+0x2a0] ;  /* 0x0002a02c10337980 */ /* 0x000ea8000c101900 */
[----:B------:R-:W2:Y:S04]  /*25820*/  LD.E R53, desc[UR44][R16.64+0x2a8] ;  /* 0x0002a82c10357980 */ /* 0x000ea8000c101900 */
        /* <DEDUP_REMOVED lines=150> */
[----:B------:R-:W-:Y:S01]  /*26190*/  IMAD.MOV.U32 R27, RZ, RZ, R13 ;  /* 0x000000ffff1b7224 */ /* 0x000fe200078e000d */
        /* <DEDUP_REMOVED lines=965> */
[----:B------:R-:W-:Y:S04]  /*29df0*/  STL [R1+0x68], R4 ;  /* 0x0000680401007387 */ /* 0x000fe80000100800 */
        /* <DEDUP_REMOVED lines=8> */
[----:B------:R-:W3:Y:S04]  /*29e80*/  LD.E R21, desc[UR44][R16.64+0x220] ;  /* 0x0002202c10157980 */ /* 0x000ee8000c101900 */
[----:B0-----:R-:W3:Y:S04]  /*29e90*/  LD.E R25, desc[UR44][R16.64+0x224] ;  /* 0x0002242c10197980 */ /* 0x001ee8000c101900 */
[----:B-1----:R-:W3:Y:S04]  /*29ea0*/  LD.E R27, desc[UR44][R16.64+0x228] ;  /* 0x0002282c101b7980 */ /* 0x002ee8000c101900 */
        /* <DEDUP_REMOVED lines=245> */
[----:B0-----:R-:W2:Y:S04]  /*2ae00*/  LDL.64 R6, [R1+0x198] ;  /* 0x0001980001067983 */ /* 0x001ea80000100a00 */
[----:B------:R1:W5:Y:S04]  /*2ae10*/  LD.E R4, desc[UR44][R2.64] ;  /* 0x0000002c02047980 */ /* 0x000368000c101900 */
[----:B--2---:R-:W2:Y:S01]  /*2ae20*/  LD.E R5, desc[UR44][R6.64] ;  /* 0x0000002c06057980 */ /* 0x004ea2000c101900 */
[----:B------:R-:W-:Y:S01]  /*2ae30*/  BSSY B0, `(.L_x_13188) ;  /* 0x0000005000007945 */ /* 0x000fe20003800000 */
[----:B--2---:R-:W-:-:S04]  /*2ae40*/  LOP3.LUT R5, R5, 0x1, RZ, 0xfc, !PT ;  /* 0x0000000105057812 */ /* 0x004fc800078efcff */
[----:B------:R-:W-:-:S13]  /*2ae50*/  ISETP.NE.AND P0, PT, R5, 0x3, PT ;  /* 0x000000030500780c */ /* 0x000fda0003f05270 */
[----:B-1----:R-:W-:Y:S05]  /*2ae60*/  @!P0 BRA `(.L_x_13189) ;  /* 0x0000000000048947 */ /* 0x002fea0003800000 */
[----:B------:R-:W-:Y:S01]  /*2ae70*/  BPT.TRAP 0x1 ;  /* 0x000000040000795c */ /* 0x000fe20000300000 */
.L_x_13189:
[----:B------:R-:W-:Y:S05]  /*2ae80*/  BSYNC B0 ;  /* 0x0000000000007941 */ /* 0x000fea0003800000 */
.L_x_13188:
        /* <DEDUP_REMOVED lines=9> */
.L_x_13161:
[----:B-1----:R-:W3:Y:S01]  /*2af20*/  LDL R5, [R1+0x430] ;  /* 0x0004300001057983 */ /* 0x002ee20000100800 */
[----:B------:R-:W-:Y:S05]  /*2af30*/  WARPSYNC.ALL ;  /* 0x0000000000007948 */ /* 0x000fea0003800000 */
[----:B------:R-:W4:Y:S04]  /*2af40*/  LDL R6, [R1+0x434] ;  /* 0x0004340001067983 */ /* 0x000f280000100800 */
[----:B------:R-:W5:Y:S04]  /*2af50*/  LDL R136, [R1+0x1f8] ;  /* 0x0001f80001887983 */ /* 0x000f680000100800 */
        /* <DEDUP_REMOVED lines=61> */
[----:B------:R-:W2:Y:S04]  /*2b330*/  LDL R135, [R1+0x200] ;  /* 0x0002000001877983 */ /* 0x000ea80000100800 */
[----:B---3--:R-:W0:Y:S02]  /*2b340*/  SHFL.BFLY PT, R0, R5, 0x2, 0x1f ;  /* 0x0c401f0005007f89 */ /* 0x008e2400000e0000 */
[----:B0-----:R-:W-:-:S05]  /*2b350*/  FADD.FTZ R0, R5, R0 ;  /* 0x0000000005007221 */ /* 0x001fca0000010000 */
[----:B------:R-:W0:Y:S02]  /*2b360*/  SHFL.BFLY PT, R3, R0, 0x1, 0x1f ;  /* 0x0c201f0000037f89 */ /* 0x000e2400000e0000 */
[----:B0-----:R-:W-:Y:S01]  /*2b370*/  FADD.FTZ R2, R0, R3 ;  /* 0x0000000300027221 */ /* 0x001fe20000010000 */
[----:B-----5:R-:W-:Y:S01]  /*2b380*/  VIADD R136, R136, 0x1 ;  /* 0x0000000188887836 */ /* 0x020fe20000000000 */
[----:B------:R-:W3:Y:S04]  /*2b390*/  LDL R0, [R1+0x204] ;  /* 0x0002040001007983 */ /* 0x000ee80000100800 */
[----:B------:R-:W-:Y:S04]  /*2b3a0*/  STL [R1+0x430], R2 ;  /* 0x0004300201007387 */ /* 0x000fe80000100800 */
[----:B------:R-:W5:Y:S04]  /*2b3b0*/  LDL R147, [R1+0x430] ;  /* 0x0004300001937983 */ /* 0x000f680000100800 */
[----:B----4-:R-:W2:Y:S02]  /*2b3c0*/  SHFL.BFLY PT, R3, R6, 0x2, 0x1f ;  /* 0x0c401f0006037f89 */ /* 0x010ea400000e0000 */
[----:B--2---:R-:W-:Y:S01]  /*2b3d0*/  FADD.FTZ R4, R3, R6 ;  /* 0x0000000603047221 */ /* 0x004fe20000010000 */
[----:B------:R-:W-:Y:S01]  /*2b3e0*/  ISETP.NE.AND P2, PT, R136, 0x2, PT ;  /* 0x000000028800780c */ /* 0x000fe20003f45270 */
[----:B------:R-:W2:Y:S04]  /*2b3f0*/  LDL.64 R6, [R1+0x250] ;  /* 0x0002500001067983 */ /* 0x000ea80000100a00 */
[----:B------:R-:W0:Y:S08]  /*2b400*/  SHFL.BFLY PT, R3, R4, 0x1, 0x1f ;  /* 0x0c201f0004037f89 */ /* 0x000e3000000e0000 */
[----:B------:R-:W4:Y:S01]  /*2b410*/  @!P2 LDL R134, [R1+0x1fc] ;  /* 0x0001fc000186a983 */ /* 0x000f220000100800 */
[----:B0-----:R-:W-:-:S03]  /*2b420*/  FADD.FTZ R140, R4, R3 ;  /* 0x00000003048c7221 */ /* 0x001fc60000010000 */
[----:B------:R-:W2:Y:S02]  /*2b430*/  LDL.64 R2, [R1+0x230] ;  /* 0x0002300001027983 */ /* 0x000ea40000100a00 */
[----:B------:R-:W-:Y:S02]  /*2b440*/  FSETP.NE.FTZ.AND P1, PT, R140, RZ, PT ;  /* 0x000000ff8c00720b */ /* 0x000fe40003f35000 */
[----:B------:R-:W2:Y:S11]  /*2b450*/  LDL.64 R4, [R1+0x240] ;  /* 0x0002400001047983 */ /* 0x000eb60000100a00 */
[----:B------:R-:W2:Y:S04]  /*2b460*/  @P1 LDL R143, [R1+0x440] ;  /* 0x00044000018f1983 */ /* 0x000ea80000100800 */
[----:B------:R-:W2:Y:S01]  /*2b470*/  @P1 LDL R145, [R1+0x424] ;  /* 0x0004240001911983 */ /* 0x000ea20000100800 */
[----:B-----5:R-:W-:-:S13]  /*2b480*/  FSETP.NE.FTZ.AND P0, PT, R147, RZ, PT ;  /* 0x000000ff9300720b */ /* 0x020fda0003f15000 */
[----:B------:R-:W5:Y:S04]  /*2b490*/  @P0 LDL R138, [R1+0x440] ;  /* 0x00044000018a0983 */ /* 0x000f680000100800 */
[----:B------:R-:W5:Y:S01]  /*2b4a0*/  @P0 LDL R139, [R1+0x420] ;  /* 0x00042000018b0983 */ /* 0x000f620000100800 */
[----:B------:R-:W0:Y:S01]  /*2b4b0*/  S2R R137, SR_TID.X ;  /* 0x0000000000897919 */ /* 0x000e220000002100 */
[----:B------:R-:W1:Y:S01]  /*2b4c0*/  @P0 MUFU.LG2 R141, R147 ;  /* 0x00000093008d0308 */ /* 0x000e620000000c00 */
[----:B------:R-:W-:-:S07]  /*2b4d0*/  IMAD.MOV.U32 R142, RZ, RZ, -0x800000 ;  /* 0xff800000ff8e7424 */ /* 0x000fce00078e00ff */
[----:B------:R-:W-:Y:S01]  /*2b4e0*/  @P1 MUFU.LG2 R146, R140 ;  /* 0x0000008c00921308 */ /* 0x000fe20000000c00 */
[----:B-1----:R-:W-:Y:S01]  /*2b4f0*/  @P0 FMUL.FTZ R141, R141, 0.69314718246459960938 ;  /* 0x3f3172188d8d0820 */ /* 0x002fe20000410000 */
[----:B0-----:R-:W-:Y:S02]  /*2b500*/  SHF.R.U32.HI R144, RZ, 0x7, R137 ;  /* 0x00000007ff907819 */ /* 0x001fe40000011689 */
[----:B------:R-:W-:-:S06]  /*2b510*/  MOV R137, RZ ;  /* 0x000000ff00897202 */ /* 0x000fcc0000000f00 */
[----:B------:R-:W2:Y:S01]  /*2b520*/  @P0 MUFU.RCP R137, R147 ;  /* 0x0000009300890308 */ /* 0x000ea20000001000 */
[----:B------:R-:W-:Y:S01]  /*2b530*/  IADD3 R148, -R144, 0xb, RZ ;  /* 0x0000000b90947810 */ /* 0x000fe20007ffe1ff */
[----:B------:R-:W-:Y:S01]  /*2b540*/  IMAD.MOV.U32 R144, RZ, RZ, -0x800000 ;  /* 0xff800000ff907424 */ /* 0x000fe200078e00ff */
[----:B----4-:R-:W-:Y:S01]  /*2b550*/  @!P2 LOP3.LUT R134, R134, 0x1, RZ, 0x3c, !PT ;  /* 0x000000018686a812 */ /* 0x010fe200078e3cff */
[----:B---3--:R-:W-:Y:S01]  /*2b560*/  VIADD R0, R0, 0x1 ;  /* 0x0000000100007836 */ /* 0x008fe20000000000 */
[----:B------:R-:W-:Y:S01]  /*2b570*/  STL [R1+0x434], R140 ;  /* 0x0004348c01007387 */ /* 0x000fe20000100800 */
[-C--:B--2---:R-:W-:Y:S01]  /*2b580*/  FMUL.FTZ R3, R3, R137.reuse ;  /* 0x0000008903037220 */ /* 0x084fe20000410000 */
        /* <DEDUP_REMOVED lines=64> */
[----:B0-----:R-:W-:Y:S01]  /*2b990*/  VIADD R2, R135, 0x1 ;  /* 0x0000000187027836 */ /* 0x001fe20000000000 */
        /* <DEDUP_REMOVED lines=34> */
[----:B------:R0:W-:Y:S01]  /*2bbc0*/  STL [R1+0x204], R0 ;  /* 0x0002040001007387 */ /* 0x0001e20000100800 */
[----:B-----5:R-:W-:-:S04]  /*2bbd0*/  @P0 FMUL.FTZ R138, R138, 0.69314718246459960938 ;  /* 0x3f3172188a8a0820 */ /* 0x020fc80000410000 */
[----:B------:R-:W-:Y:S01]  /*2bbe0*/  @P0 FFMA.FTZ R142, R138, R139, R141 ;  /* 0x0000008b8a8e0223 */ /* 0x000fe2000001008d */
[----:B------:R-:W-:-:S06]  /*2bbf0*/  IMAD.MOV.U32 R138, RZ, RZ, RZ ;  /* 0x000000ffff8a7224 */ /* 0x000fcc00078e00ff */
[----:B------:R-:W1:Y:S01]  /*2bc00*/  @P1 MUFU.RCP R138, R140 ;  /* 0x0000008c008a1308 */ /* 0x000e620000001000 */
[----:B------:R-:W-:Y:S01]  /*2bc10*/  @P1 FMUL.FTZ R139, R146, 0.69314718246459960938 ;  /* 0x3f317218928b1820 */ /* 0x000fe20000410000 */
[----:B------:R-:W-:-:S04]  /*2bc20*/  @P1 FMUL.FTZ R146, R143, 0.69314718246459960938 ;  /* 0x3f3172188f921820 */ /* 0x000fc80000410000 */
[----:B------:R-:W-:Y:S01]  /*2bc30*/  @P1 FFMA.FTZ R144, R146, R145, R139 ;  /* 0x0000009192901223 */ /* 0x000fe2000001008b */
        /* <DEDUP_REMOVED lines=98> */
[----:B------:R0:W-:Y:S01]  /*2c260*/  @!P2 STL [R1+0x1f8], RZ ;  /* 0x0001f8ff0100a387 */ /* 0x0001e20000100800 */
[----:B------:R0:W-:Y:S08]  /*2c270*/  BAR.ARV R148, 0x100 ;  /* 0x000400940000751d */ /* 0x0001f00000002000 */
[----:B------:R-:W-:Y:S06]  /*2c280*/  BAR.ARV 0x8, 0x180 ;  /* 0x0206000000007b1d */ /* 0x000fec0000002000 */
[----:B------:R-:W-:-:S13]  /*2c290*/  PLOP3.LUT P0, PT, PT, PT, PT, 0x8, 0x0 ;  /* 0x000000000000781c */ /* 0x000fda0003f0e170 */
.L_x_13068:
[----:B------:R-:W-:Y:S05]  /*2c2a0*/  WARPSYNC.ALL ;  /* 0x0000000000007948 */ /* 0x000fea0003800000 */
[----:B------:R-:W1:Y:S08]  /*2c2b0*/  S2UR UR4, SR_CgaCtaId ;  /* 0x00000000000479c3 */ /* 0x000e700000008800 */
[----:B------:R-:W-:Y:S01]  /*2c2c0*/  BAR.SYNC.DEFER_BLOCKING 0x5, 0x180 ;  /* 0x0146000000007b1d */ /* 0x000fe20000010000 */
[----:B0-----:R-:W-:-:S05]  /*2c2d0*/  MOV R148, 0x400 ;  /* 0x0000040000947802 */ /* 0x001fca0000000f00 */
[----:B------:R-:W-:Y:S01]  /*2c2e0*/  BSSY B0, `(.L_x_13191) ;  /* 0x00002ea000007945 */ /* 0x000fe20003800000 */
[----:B-1----:R-:W-:-:S05]  /*2c2f0*/  IMAD.U32 R27, RZ, RZ, UR4 ;  /* 0x00000004ff1b7e24 */ /* 0x002fca000f8e00ff */
[----:B------:R-:W-:-:S05]  /*2c300*/  LEA R148, R27, R148, 0x18 ;  /* 0x000000941b947211 */ /* 0x000fca00078ec0ff */
[----:B------:R0:W1:Y:S01]  /*2c310*/  LDS.128 R124, [R148+0x324d0] ;  /* 0x0324d000947c7984 */ /* 0x0000620000000c00 */
[----:B------:R-:W-:Y:S06]  /*2c320*/  BAR.ARV 0x4, 0x180 ;  /* 0x0106000000007b1d */ /* 0x000fec0000002000 */
[----:B------:R-:W-:Y:S05]  /*2c330*/  @P0 BRA `(.L_x_13192) ;  /* 0x00000020003c0947 */ /* 0x000fea0003800000 */
[----:B------:R-:W3:Y:S04]  /*2c340*/  LDL R0, [R1+0x47c] ;  /* 0x00047c0001007983 */ /* 0x000ee80000100800 */
[----:B------:R-:W3:Y:S04]  /*2c350*/  LDL.128 R144, [R1+0x210] ;  /* 0x0002100001907983 */ /* 0x000ee80000100c00 */
        /* <DEDUP_REMOVED lines=27> */
[----:B----4-:R-:W4:Y:S04]  /*2c510*/  LDL.128 R32, [R1+0x3c0] ;  /* 0x0003c00001207983 */ /* 0x010f280000100c00 */
[----:B--2---:R-:W2:Y:S04]  /*2c520*/  LDL.128 R8, [R1+0x3f0] ;  /* 0x0003f00001087983 */ /* 0x004ea80000100c00 */
[----:B------:R-:W2:Y:S04]  /*2c530*/  LDL.128 R12, [R1+0x3e0] ;  /* 0x0003e000010c7983 */ /* 0x000ea80000100c00 */
[----:B------:R-:W2:Y:S01]  /*2c540*/  LDL.128 R4, [R1+0x400] ;  /* 0x0004000001047983 */ /* 0x000ea20000100c00 */
[----:B------:R-:W0:Y:S01]  /*2c550*/  S2R R19, SR_SWINHI ;  /* 0x0000000000137919 */ /* 0x000e220000002f00 */
[----:B-----5:R-:W-:-:S02]  /*2c560*/  MOV R2, R148 ;  /* 0x0000009400027202 */ /* 0x020fc40000000f00 */
[----:B0-----:R-:W-:Y:S01]  /*2c570*/  MOV R3, R19 ;  /* 0x0000001300037202 */ /* 0x001fe20000000f00 */
[----:B------:R-:W-:Y:S05]  /*2c580*/  WARPSYNC.ALL ;  /* 0x0000000000007948 */ /* 0x000fea0003800000 */
[----:B------:R-:W-:Y:S01]  /*2c590*/  ULDC.64 UR4, c[0x0][0xd00] ;  /* 0x0003400000047ab9 */ /* 0x000fe20000000a00 */
[----:B---3--:R-:W-:-:S03]  /*2c5a0*/  IMAD.WIDE R18, R0, 0x2, R2 ;  /* 0x0000000200127825 */ /* 0x008fc600078e0202 */
        /* <DEDUP_REMOVED lines=9> */
[----:B------:R-:W-:-:S02]  /*2c640*/  LOP3.LUT R0, R24, 0x380, RZ, 0xc0, !PT ;  /* 0x0000038018007812 */ /* 0x000fc400078ec0ff */
        /* <DEDUP_REMOVED lines=9> */
[C---:B------:R-:W-:Y:S02]  /*2c6e0*/  IADD3 R201, P1, R18.reuse, 0xc020, RZ ;  /* 0x0000c02012c97810 */ /* 0x040fe40007f3e0ff */
[----:B------:R-:W-:Y:S02]  /*2c6f0*/  IADD3 R171, P5, R18, 0x4020, RZ ;  /* 0x0000402012ab7810 */ /* 0x000fe40007fbe0ff */
        /* <DEDUP_REMOVED lines=10> */
[----:B------:R-:W-:Y:S01]  /*2c7a0*/  LOP3.LUT R172, R172, R173, RZ, 0x3c, !PT ;  /* 0x000000adacac7212 */ /* 0x000fe200078e3cff */
[----:B------:R-:W-:Y:S01]  /*2c7b0*/  IMAD.X R173, RZ, RZ, R19, P0 ;  /* 0x000000ffffad7224 */ /* 0x000fe200000e0613 */
[----:B------:R-:W-:-:S02]  /*2c7c0*/  LOP3.LUT R176, R177, 0x380, RZ, 0xc0, !PT ;  /* 0x00000380b1b07812 */ /* 0x000fc400078ec0ff */
[----:B------:R-:W-:Y:S02]  /*2c7d0*/  LOP3.LUT R178, R179, 0x380, RZ, 0xc0, !PT ;  /* 0x00000380b3b27812 */ /* 0x000fe400078ec0ff */
[----:B------:R-:W-:Y:S02]  /*2c7e0*/  IADD3 R199, P0, R18, 0xc000, RZ ;  /* 0x0000c00012c77810 */ /* 0x000fe40007f1e0ff */
[----:B------:R-:W-:Y:S02]  /*2c7f0*/  SHF.R.U64 R168, R168, 0x3, RZ ;  /* 0x00000003a8a87819 */ /* 0x000fe400000012ff */
[----:B------:R-:W-:Y:S02]  /*2c800*/  SHF.R.U64 R200, R200, 0x3, RZ ;  /* 0x00000003c8c87819 */ /* 0x000fe400000012ff */
[----:B------:R-:W-:Y:S02]  /*2c810*/  SHF.R.U64 R170, R170, 0x3, RZ ;  /* 0x00000003aaaa7819 */ /* 0x000fe400000012ff */
[----:B------:R-:W-:-:S02]  /*2c820*/  MOV R20, R20 ;  /* 0x0000001400147202 */ /* 0x000fc40000000f00 */
[----:B------:R-:W-:Y:S02]  /*2c830*/  LOP3.LUT R21, R18, 0x380, RZ, 0xc0, !PT ;  /* 0x0000038012157812 */ /* 0x000fe400078ec0ff */
[----:B------:R-:W-:Y:S02]  /*2c840*/  SHF.R.U64 R176, R176, 0x3, RZ ;  /* 0x00000003b0b07819 */ /* 0x000fe400000012ff */
[----:B------:R-:W-:Y:S02]  /*2c850*/  SHF.R.U64 R178, R178, 0x3, RZ ;  /* 0x00000003b2b27819 */ /* 0x000fe400000012ff */
[----:B------:R-:W-:Y:S02]  /*2c860*/  LOP3.LUT R198, R199, 0x380, RZ, 0xc0, !PT ;  /* 0x00000380c7c67812 */ /* 0x000fe400078ec0ff */
[----:B------:R-:W-:Y:S01]  /*2c870*/  LOP3.LUT R168, R168, R169, RZ, 0x3c, !PT ;  /* 0x000000a9a8a87212 */ /* 0x000fe200078e3cff */
[--C-:B------:R-:W-:Y:S01]  /*2c880*/  IMAD.X R169, RZ, RZ, R19.reuse, P4 ;  /* 0x000000ffffa97224 */ /* 0x100fe200020e0613 */
[----:B------:R-:W-:Y:S01]  /*2c890*/  LOP3.LUT R200, R200, R201, RZ, 0x3c, !PT ;  /* 0x000000c9c8c87212 */ /* 0x000fe200078e3cff */
[----:B------:R-:W-:Y:S01]  /*2c8a0*/  IMAD.X R201, RZ, RZ, R19, P1 ;  /* 0x000000ffffc97224 */ /* 0x000fe200008e0613 */
[----:B------:R-:W-:-:S02]  /*2c8b0*/  LOP3.LUT R170, R170, R171, RZ, 0x3c, !PT ;  /* 0x000000abaaaa7212 */ /* 0x000fc400078e3cff */
[----:B------:R-:W-:Y:S02]  /*2c8c0*/  IADD3 R195, P4, R18, 0x8040, RZ ;  /* 0x0000804012c37810 */ /* 0x000fe40007f9e0ff */
[----:B------:R-:W-:Y:S02]  /*2c8d0*/  IADD3.X R171, RZ, R19, RZ, P5, !PT ;  /* 0x00000013ffab7210 */ /* 0x000fe40002ffe4ff */
[----:B------:R-:W-:Y:S02]  /*2c8e0*/  SHF.R.U64 R21, R21, 0x3, RZ ;  /* 0x0000000315157819 */ /* 0x000fe400000012ff */
[----:B------:R-:W-:Y:S02]  /*2c8f0*/  ISETP.NE.U32.AND P1, PT, RZ, UR4, PT ;  /* 0x00000004ff007c0c */ /* 0x000fe4000bf25070 */
[----:B------:R-:W-:Y:S01]  /*2c900*/  LOP3.LUT R176, R176, R177, RZ, 0x3c, !PT ;  /* 0x000000b1b0b07212 */ /* 0x000fe200078e3cff */
[--C-:B------:R-:W-:Y:S01]  /*2c910*/  IMAD.X R177, RZ, RZ, R19.reuse, P2 ;  /* 0x000000ffffb17224 */ /* 0x100fe200010e0613 */
[----:B------:R-:W-:Y:S01]  /*2c920*/  LOP3.LUT R178, R178, R179, RZ, 0x3c, !PT ;  /* 0x000000b3b2b27212 */ /* 0x000fe200078e3cff */
[----:B------:R-:W-:Y:S01]  /*2c930*/  IMAD.X R179, RZ, RZ, R19, P3 ;  /* 0x000000ffffb37224 */ /* 0x000fe200018e0613 */
[----:B------:R-:W-:-:S02]  /*2c940*/  IADD3 R197, P5, R18, 0x8060, RZ ;  /* 0x0000806012c57810 */ /* 0x000fc40007fbe0ff */
[----:B------:R-:W-:Y:S02]  /*2c950*/  SHF.R.U64 R198, R198, 0x3, RZ ;  /* 0x00000003c6c67819 */ /* 0x000fe400000012ff */
[C---:B------:R-:W-:Y:S02]  /*2c960*/  IADD3 R203, P2, R18.reuse, 0xc040, RZ ;  /* 0x0000c04012cb7810 */ /* 0x040fe40007f5e0ff */
[----:B------:R-:W-:Y:S02]  /*2c970*/  IADD3 R204, P3, R18, 0xc060, RZ ;  /* 0x0000c06012cc7810 */ /* 0x000fe40007f7e0ff */
[----:B------:R-:W-:Y:S02]  /*2c980*/  LOP3.LUT R194, R195, 0x380, RZ, 0xc0, !PT ;  /* 0x00000380c3c27812 */ /* 0x000fe400078ec0ff */
[----:B------:R-:W-:Y:S02]  /*2c990*/  LOP3.LUT R18, R21, R18, RZ, 0x3c, !PT ;  /* 0x0000001215127212 */ /* 0x000fe400078e3cff */
[----:B------:R-:W-:Y:S01]  /*2c9a0*/  ISETP.NE.AND.EX P1, PT, RZ, UR5, PT, P1 ;  /* 0x00000005ff007c0c */ /* 0x000fe2000bf25310 */
[----:B------:R-:W-:Y:S01]  /*2c9b0*/  ULDC.64 UR4, c[0x0][0xd08] ;  /* 0x0003420000047ab9 */ /* 0x000fe20000000a00 */
[----:B------:R-:W-:-:S02]  /*2c9c0*/  LOP3.LUT R196, R197, 0x380, RZ, 0xc0, !PT ;  /* 0x00000380c5c47812 */ /* 0x000fc400078ec0ff */
[----:B------:R-:W-:Y:S01]  /*2c9d0*/  LOP3.LUT R198, R198, R199, RZ, 0x3c, !PT ;  /* 0x000000c7c6c67212 */ /* 0x000fe200078e3cff */
[----:B------:R-:W-:Y:S01]  /*2c9e0*/  IMAD.X R199, RZ, RZ, R19, P0 ;  /* 0x000000ffffc77224 */ /* 0x000fe200000e0613 */
[----:B------:R-:W-:Y:S02]  /*2c9f0*/  F2FP.F16.F32.PACK_AB R144, R145, R144 ;  /* 0x000000909190723e */ /* 0x000fe400000000ff */
[----:B------:R-:W-:Y:S02]  /*2ca00*/  F2FP.F16.F32.PACK_AB R145, R147, R146 ;  /* 0x000000929391723e */ /* 0x000fe400000000ff */
[----:B------:R-:W-:Y:S02]  /*2ca10*/  F2FP.F16.F32.PACK_AB R136, R137, R136 ;  /* 0x000000888988723e */ /* 0x000fe400000000ff */
[----:B------:R-:W-:Y:S02]  /*2ca20*/  ISETP.NE.U32.AND P0, PT, RZ, UR4, PT ;  /* 0x00000004ff007c0c */ /* 0x000fe4000bf05070 */
[----:B------:R-:W-:-:S02]  /*2ca30*/  SHF.R.U64 R194, R194, 0x3, RZ ;  /* 0x00000003c2c27819 */ /* 0x000fc400000012ff */
[----:B------:R-:W-:Y:S02]  /*2ca40*/  LOP3.LUT R202, R203, 0x380, RZ, 0xc0, !PT ;  /* 0x00000380cbca7812 */ /* 0x000fe400078ec0ff */
[----:B------:R-:W-:Y:S02]  /*2ca50*/  MOV R18, R18 ;  /* 0x0000001200127202 */ /* 0x000fe40000000f00 */
[----:B------:R-:W-:Y:S02]  /*2ca60*/  F2FP.F16.F32.PACK_AB R146, R141, R140 ;  /* 0x0000008c8d92723e */ /* 0x000fe400000000ff */
[----:B------:R-:W-:Y:S01]  /*2ca70*/  F2FP.F16.F32.PACK_AB R147, R143, R142 ;  /* 0x0000008e8f93723e */ /* 0x000fe200000000ff */
[----:B------:R-:W-:Y:S01]  /*2ca80*/  BAR.SYNC.DEFER_BLOCKING 0x1, 0x100 ;  /* 0x0044000000007b1d */ /* 0x000fe20000010000 */
[----:B------:R-:W-:Y:S02]  /*2ca90*/  F2FP.F16.F32.PACK_AB R137, R139, R138 ;  /* 0x0000008a8b89723e */ /* 0x000fe400000000ff */
[----:B------:R-:W-:-:S02]  /*2caa0*/  F2FP.F16.F32.PACK_AB R128, R129, R128 ;  /* 0x000000808180723e */ /* 0x000fc400000000ff */
[----:B------:R-:W-:Y:S02]  /*2cab0*/  SHF.R.U64 R196, R196, 0x3, RZ ;  /* 0x00000003c4c47819 */ /* 0x000fe400000012ff */
[----:B------:R-:W-:Y:S02]  /*2cac0*/  LOP3.LUT R205, R204, 0x380, RZ, 0xc0, !PT ;  /* 0x00000380cccd7812 */ /* 0x000fe400078ec0ff */
[----:B------:R-:W-:Y:S02]  /*2cad0*/  F2FP.F16.F32.PACK_AB R138, R133, R132 ;  /* 0x00000084858a723e */ /* 0x000fe400000000ff */
[----:B------:R-:W-:Y:S02]  /*2cae0*/  F2FP.F16.F32.PACK_AB R139, R135, R134 ;  /* 0x00000086878b723e */ /* 0x000fe400000000ff */
[----:B------:R-:W-:Y:S02]  /*2caf0*/  F2FP.F16.F32.PACK_AB R129, R131, R130 ;  /* 0x000000828381723e */ /* 0x000fe400000000ff */
[----:B------:R-:W-:-:S02]  /*2cb00*/  F2FP.F16.F32.PACK_AB R116, R117, R116 ;  /* 0x000000747574723e */ /* 0x000fc400000000ff */
[----:B------:R-:W-:Y:S02]  /*2cb10*/  MOV R24, R24 ;  /* 0x0000001800187202 */ /* 0x000fe40000000f00 */
        /* <DEDUP_REMOVED lines=9> */
[----:B------:R-:W-:Y:S01]  /*2cbb0*/  ISETP.NE.AND.EX P0, PT, RZ, UR5, PT, P0 ;  /* 0x00000005ff007c0c */ /* 0x000fe2000bf05300 */
        /* <DEDUP_REMOVED lines=65> */
[----:B------:R3:W-:Y:S01]  /*2cfd0*/  STSM.16.M88.4 [R178], R68 ;  /* 0x00000044b2007844 */ /* 0x0007e20000000200 */
[----:B------:R-:W-:Y:S02]  /*2cfe0*/  MOV R200, R200 ;  /* 0x000000c800c87202 */ /* 0x000fe40000000f00 */
[----:B----4-:R-:W-:-:S02]  /*2cff0*/  F2FP.F16.F32.PACK_AB R38, R33, R32 ;  /* 0x000000202126723e */ /* 0x010fc400000000ff */
[----:B------:R-:W-:Y:S02]  /*2d000*/  F2FP.F16.F32.PACK_AB R39, R35, R34 ;  /* 0x000000222327723e */ /* 0x000fe400000000ff */
[----:B------:R-:W-:Y:S02]  /*2d010*/  F2FP.F16.F32.PACK_AB R29, R31, R30 ;  /* 0x0000001e1f1d723e */ /* 0x000fe400000000ff */
[----:B--2---:R-:W-:Y:S01]  /*2d020*/  F2FP.F16.F32.PACK_AB R8, R9, R8 ;  /* 0x000000080908723e */ /* 0x004fe200000000ff */
[----:B------:R3:W-:Y:S01]  /*2d030*/  STSM.16.M88.4 [R194], R60 ;  /* 0x0000003cc2007844 */ /* 0x0007e20000000200 */
[----:B------:R-:W-:Y:S02]  /*2d040*/  MOV R202, R202 ;  /* 0x000000ca00ca7202 */ /* 0x000fe40000000f00 */
[----:B------:R-:W-:Y:S02]  /*2d050*/  F2FP.F16.F32.PACK_AB R30, R13, R12 ;  /* 0x0000000c0d1e723e */ /* 0x000fe400000000ff */
[----:B------:R-:W-:-:S02]  /*2d060*/  F2FP.F16.F32.PACK_AB R31, R15, R14 ;  /* 0x0000000e0f1f723e */ /* 0x000fc400000000ff */
        /* <DEDUP_REMOVED lines=11> */
[----:B0-----:R-:W-:Y:S01]  /*2d120*/  IMAD.WIDE R6, R212, 0x4, R20 ;  /* 0x00000004d4067825 */ /* 0x001fe200078e0214 */
[----:B------:R-:W-:Y:S01]  /*2d130*/  MOV R18, RZ ;  /* 0x000000ff00127202 */ /* 0x000fe20000000f00 */
[----:B------:R-:W-:Y:S02]  /*2d140*/  BAR.SYNC.DEFER_BLOCKING 0x1, 0x100 ;  /* 0x0044000000007b1d */ /* 0x000fe40000010000 */
[----:B------:R-:W-:-:S06]  /*2d150*/  IMAD.U32 R20, RZ, RZ, UR4 ;  /* 0x00000004ff147e24 */ /* 0x000fcc000f8e00ff */
[----:B------:R-:W0:Y:S01]  /*2d160*/  LDC R21, c[0x0][0xce8] ;  /* 0x00033a00ff157b82 */ /* 0x000e220000000800 */
[----:B--2---:R-:W-:Y:S01]  /*2d170*/  @P0 IMAD.WIDE R4, R212, 0x4, R4 ;  /* 0x00000004d4040825 */ /* 0x004fe200078e0204 */
[----:B------:R3:W5:Y:S04]  /*2d180*/  @P1 LDG.E R18, desc[UR44][R6.64] ;  /* 0x0000002c06121981 */ /* 0x000768000c1e1900 */
[----:B------:R3:W5:Y:S01]  /*2d190*/  @P0 LDG.E R20, desc[UR44][R4.64] ;  /* 0x0000002c04140981 */ /* 0x000762000c1e1900 */
[----:B------:R-:W-:Y:S05]  /*2d1a0*/  @P0 BRA `(.L_x_13193) ;  /* 0x0000000000100947 */ /* 0x000fea0003800000 */
[----:B------:R-:W-:Y:S05]  /*2d1b0*/  @!P1 BRA `(.L_x_13193) ;  /* 0x00000000000c9947 */ /* 0x000fea0003800000 */
[----:B---3--:R-:W2:Y:S04]  /*2d1c0*/  LDG.E R5, desc[UR44][R6.64] ;  /* 0x0000002c06057981 */ /* 0x008ea8000c1e1900 */
[----:B-----5:R-:W2:Y:S02]  /*2d1d0*/  LDG.E R20, desc[UR44][R6.64+0x4] ;  /* 0x0000042c06147981 */ /* 0x020ea4000c1e1900 */
[----:B--2---:R-:W-:-:S07]  /*2d1e0*/  IMAD.IADD R20, R20, 0x1, -R5 ;  /* 0x0000000114147824 */ /* 0x004fce00078e0a05 */
.L_x_13193:
[----:B---3--:R-:W2:Y:S04]  /*2d1f0*/  LDL R4, [R1+0x46c] ;  /* 0x00046c0001047983 */ /* 0x008ea80000100800 */
[----:B------:R-:W3:Y:S01]  /*2d200*/  LDL R0, [R1+0x478] ;  /* 0x0004780001007983 */ /* 0x000ee20000100800 */
[----:B0----5:R-:W-:Y:S02]  /*2d210*/  IMAD R20, R20, R21, RZ ;  /* 0x0000001514147224 */ /* 0x021fe400078e02ff */
[----:B------:R-:W-:Y:S01]  /*2d220*/  IMAD.IADD R15, R228, 0x1, R210 ;  /* 0x00000001e40f7824 */ /* 0x000fe200078e02d2 */
[----:B------:R-:W-:Y:S01]  /*2d230*/  ISETP.NE.AND P2, PT, R21, 0x1, PT ;  /* 0x000000011500780c */ /* 0x000fe20003f45270 */
[----:B------:R-:W-:Y:S01]  /*2d240*/  ULDC.64 UR4, c[0x0][0xc90] ;  /* 0x0003240000047ab9 */ /* 0x000fe20000000a00 */
[----:B------:R-:W4:Y:S11]  /*2d250*/  LDL R26, [R1+0x464] ;  /* 0x00046400011a7983 */ /* 0x000f360000100800 */
[----:B------:R-:W0:Y:S08]  /*2d260*/  @P2 LDC R5, c[0x0][0xcec] ;  /* 0x00033b00ff052b82 */ /* 0x000e300000000800 */
[----:B------:R-:W1:Y:S01]  /*2d270*/  @P2 LDC R8, c[0x0][0xcf0] ;  /* 0x00033c00ff082b82 */ /* 0x000e620000000800 */
[----:B------:R-:W-:-:S02]  /*2d280*/  SHF.R.S32.HI R19, RZ, 0x1f, R18 ;  /* 0x0000001fff137819 */ /* 0x000fc40000011412 */
[----:B------:R-:W-:Y:S02]  /*2d290*/  SHF.R.S32.HI R24, RZ, 0x1f, R212 ;  /* 0x0000001fff187819 */ /* 0x000fe400000114d4 */
[----:B------:R-:W-:Y:S02]  /*2d2a0*/  SEL R25, R212, RZ, !P1 ;  /* 0x000000ffd4197207 */ /* 0x000fe40004800000 */
[----:B------:R-:W-:Y:S01]  /*2d2b0*/  SEL R24, R24, RZ, !P1 ;  /* 0x000000ff18187207 */ /* 0x000fe20004800000 */
[----:B------:R-:W4:Y:S08]  /*2d2c0*/  @P2 LDC R81, c[0x0][0xcec] ;  /* 0x00033b00ff512b82 */ /* 0x000f300000000800 */
[----:B------:R-:W4:Y:S01]  /*2d2d0*/  @P2 LDC R83, c[0x0][0xcf0] ;  /* 0x00033c00ff532b82 */ /* 0x000f220000000800 */
[----:B--2---:R-:W-:-:S04]  /*2d2e0*/  LOP3.LUT P0, RZ, R4, 0x3, RZ, 0xc0, !PT ;  /* 0x0000000304ff7812 */ /* 0x004fc8000780c0ff */
[----:B------:R-:W-:-:S13]  /*2d2f0*/  ISETP.GE.OR P3, PT, R15, R20, P0 ;  /* 0x000000140f00720c */ /* 0x000fda0000766670 */
[----:B------:R-:W2:Y:S01]  /*2d300*/  @!P3 LDL R11, [R1+0x430] ;  /* 0x00043000010bb983 */ /* 0x000ea20000100800 */
[----:B---3--:R-:W-:Y:S01]  /*2d310*/  IMAD.IADD R10, R0, 0x1, R210 ;  /* 0x00000001000a7824 */ /* 0x008fe200078e02d2 */
[----:B------:R-:W-:-:S03]  /*2d320*/  SHF.R.S32.HI R0, RZ, 0x1f, R211 ;  /* 0x0000001fff007819 */ /* 0x000fc600000114d3 */
[----:B0-----:R-:W-:-:S04]  /*2d330*/  @P2 IMAD.HI.U32 R5, R10, R5, RZ ;  /* 0x000000050a052227 */ /* 0x001fc800078e00ff */
[----:B------:R-:W-:Y:S02]  /*2d340*/  IMAD R6, R0, UR4, RZ ;  /* 0x0000000400067c24 */ /* 0x000fe4000f8e02ff */
[----:B------:R-:W-:Y:S01]  /*2d350*/  IMAD.MOV.U32 R4, RZ, RZ, R10 ;  /* 0x000000ffff047224 */ /* 0x000fe200078e000a */
[----:B-1----:R-:W-:Y:S01]  /*2d360*/  @P2 SHF.R.U32.HI R4, RZ, R8, R5 ;  /* 0x00000008ff042219 */ /* 0x002fe20000011605 */
[C---:B------:R-:W-:Y:S02]  /*2d370*/  IMAD R5, R211.reuse, UR5, R6 ;  /* 0x00000005d3057c24 */ /* 0x040fe4000f8e0206 */
[----:B------:R-:W-:Y:S01]  /*2d380*/  IMAD.WIDE.U32 R6, R211, UR4, R18 ;  /* 0x00000004d3067c25 */ /* 0x000fe2000f8e0012 */
[----:B------:R-:W-:-:S03]  /*2d390*/  ULDC.64 UR4, c[0x0][0xc98] ;  /* 0x0003260000047ab9 */ /* 0x000fc60000000a00 */
[----:B------:R-:W-:Y:S02]  /*2d3a0*/  IMAD.MOV R9, RZ, RZ, -R4 ;  /* 0x000000ffff097224 */ /* 0x000fe400078e0a04 */
[----:B------:R-:W-:Y:S02]  /*2d3b0*/  IMAD.IADD R7, R7, 0x1, R5 ;  /* 0x0000000107077824 */ /* 0x000fe400078e0205 */
[----:B------:R-:W-:Y:S02]  /*2d3c0*/  IMAD R9, R21, R9, R10 ;  /* 0x0000000915097224 */ /* 0x000fe400078e020a */
[----:B------:R-:W-:Y:S02]  /*2d3d0*/  IMAD R8, R24, UR4, RZ ;  /* 0x0000000418087c24 */ /* 0x000fe4000f8e02ff */
[C---:B------:R-:W-:Y:S01]  /*2d3e0*/  IMAD.WIDE.U32 R6, R25.reuse, UR4, R6 ;  /* 0x0000000419067c25 */ /* 0x040fe2000f8e0006 */
[----:B------:R-:W-:Y:S02]  /*2d3f0*/  SHF.R.S32.HI R5, RZ, 0x1f, R9 ;  /* 0x0000001fff057819 */ /* 0x000fe40000011409 */
[----:B------:R-:W-:Y:S01]  /*2d400*/  SHF.R.S32.HI R13, RZ, 0x1f, R4 ;  /* 0x0000001fff0d7819 */ /* 0x000fe20000011404 */
[----:B------:R-:W-:Y:S01]  /*2d410*/  IMAD R8, R25, UR5, R8 ;  /* 0x0000000519087c24 */ /* 0x000fe2000f8e0208 */
[----:B------:R-:W-:Y:S01]  /*2d420*/  IADD3 R4, P1, R4, R6, RZ ;  /* 0x0000000604047210 */ /* 0x000fe20007f3e0ff */
[----:B------:R-:W-:-:S02]  /*2d430*/  ULDC.64 UR4, c[0x0][0xc88] ;  /* 0x0003220000047ab9 */ /* 0x000fc40000000a00 */
        /* <DEDUP_REMOVED lines=9> */
[----:B------:R-:W-:-:S03]  /*2d4d0*/  ULDC.64 UR4, c[0x0][0xba0] ;  /* 0x0002e80000047ab9 */ /* 0x000fc60000000a00 */
[----:B------:R-:W2:Y:S01]  /*2d4e0*/  SHFL.IDX PT, R7, R4, RZ, 0x1c1f ;  /* 0x001c1fff04077589 */ /* 0x000ea200000e0000 */
[----:B------:R-:W-:-:S05]  /*2d4f0*/  VIADD R5, R15, 0x8 ;  /* 0x000000080f057836 */ /* 0x000fca0000000000 */
[----:B------:R-:W-:Y:S01]  /*2d500*/  ISETP.GE.OR P0, PT, R5, R20, P0 ;  /* 0x000000140500720c */ /* 0x000fe20000706670 */
[----:B------:R-:W-:Y:S01]  /*2d510*/  IMAD R5, R218, 0x40, R186 ;  /* 0x00000040da057824 */ /* 0x000fe200078e02ba */
[----:B--2---:R0:W-:Y:S11]  /*2d520*/  @!P3 ST.E desc[UR44][R6.64], R11 ;  /* 0x0000000b0600b985 */ /* 0x0041f6000c10192c */
[----:B------:R-:W2:Y:S01]  /*2d530*/  @!P0 LDL R63, [R1+0x434] ;  /* 0x00043400013f8983 */ /* 0x000ea20000100800 */
[----:B------:R-:W-:-:S03]  /*2d540*/  IMAD.WIDE R2, R5, 0x2, R2 ;  /* 0x0000000205027825 */ /* 0x000fc600078e0202 */
        /* <DEDUP_REMOVED lines=11> */
[----:B------:R-:W-:Y:S02]  /*2d600*/  LOP3.LUT R8, R8, R9, RZ, 0x3c, !PT ;  /* 0x0000000908087212 */ /* 0x000fe400078e3cff */
[----:B------:R-:W-:Y:S01]  /*2d610*/  LOP3.LUT R12, R12, R13, RZ, 0x3c, !PT ;  /* 0x0000000d0c0c7212 */ /* 0x000fe200078e3cff */
[----:B------:R-:W-:Y:S01]  /*2d620*/  IMAD.X R13, RZ, RZ, R3, P5 ;  /* 0x000000ffff0d7224 */ /* 0x000fe200028e0603 */
[----:B------:R-:W-:-:S02]  /*2d630*/  IADD3.X R9, RZ, R3, RZ, P1, !PT ;  /* 0x00000003ff097210 */ /* 0x000fc40000ffe4ff */
        /* <DEDUP_REMOVED lines=25> */
[----:B------:R-:W-:-:S03]  /*2d7d0*/  LOP3.LUT R60, R61, 0x380, RZ, 0xc0, !PT ;  /* 0x000003803d3c7812 */ /* 0x000fc600078ec0ff */
[----:B------:R1:W2:Y:S01]  /*2d7e0*/  SHFL.IDX PT, R59, R4, 0x1, 0x1c1f ;  /* 0x003c1f00043b7f89 */ /* 0x0002a200000e0000 */
[----:B------:R-:W-:Y:S02]  /*2d7f0*/  LOP3.LUT R48, R49, 0x380, RZ, 0xc0, !PT ;  /* 0x0000038031307812 */ /* 0x000fe400078ec0ff */
[----:B------:R-:W-:Y:S02]  /*2d800*/  LOP3.LUT R52, R53, 0x380, RZ, 0xc0, !PT ;  /* 0x0000038035347812 */ /* 0x000fe400078ec0ff */
[----:B------:R-:W-:Y:S02]  /*2d810*/  LOP3.LUT R56, R57, 0x380, RZ, 0xc0, !PT ;  /* 0x0000038039387812 */ /* 0x000fe400078ec0ff */
        /* <DEDUP_REMOVED lines=17> */
[----:B-1----:R-:W-:Y:S02]  /*2d930*/  LOP3.LUT R4, R5, 0x380, RZ, 0xc0, !PT ;  /* 0x0000038005047812 */ /* 0x002fe400078ec0ff */
        /* <DEDUP_REMOVED lines=15> */
[----:B------:R-:W-:-:S02]  /*2da30*/  LOP3.LUT R76, R4, R5, RZ, 0x3c, !PT ;  /* 0x00000005044c7212 */ /* 0x000fc400078e3cff */
[----:B------:R-:W-:Y:S01]  /*2da40*/  IADD3.X R65, RZ, R3, RZ, P3, !PT ;  /* 0x00000003ff417210 */ /* 0x000fe20001ffe4ff */
[----:B------:R-:W-:Y:S01]  /*2da50*/  BSSY B1, `(.L_x_13194) ;  /* 0x0000059000017945 */ /* 0x000fe20003800000 */
[----:B--2---:R0:W-:Y:S04]  /*2da60*/  @!P0 ST.E desc[UR44][R58.64], R63 ;  /* 0x0000003f3a008985 */ /* 0x0041e8000c10192c */
[----:B------:R1:W5:Y:S04]  /*2da70*/  LD.E.128 R4, desc[UR44][R2.64] ;  /* 0x0000002c02047980 */ /* 0x000368000c101d00 */
[----:B------:R-:W5:Y:S04]  /*2da80*/  LD.E.128 R8, desc[UR44][R8.64] ;  /* 0x0000002c08087980 */ /* 0x000f68000c101d00 */
[----:B------:R-:W5:Y:S01]  /*2da90*/  LD.E.128 R12, desc[UR44][R12.64] ;  /* 0x0000002c0c0c7980 */ /* 0x000f62000c101d00 */
[----:B-1----:R-:W-:-:S03]  /*2daa0*/  IMAD R3, R19, UR4, RZ ;  /* 0x0000000413037c24 */ /* 0x002fc6000f8e02ff */
[----:B------:R-:W5:Y:S01]  /*2dab0*/  LD.E.128 R28, desc[UR44][R28.64] ;  /* 0x0000002c1c1c7980 */ /* 0x000f62000c101d00 */
[C---:B------:R-:W-:Y:S02]  /*2dac0*/  IMAD R19, R18.reuse, UR5, R3 ;  /* 0x0000000512137c24 */ /* 0x040fe4000f8e0203 */
[----:B------:R-:W-:Y:S01]  /*2dad0*/  IMAD.WIDE.U32 R2, R18, UR4, RZ ;  /* 0x0000000412027c25 */ /* 0x000fe2000f8e00ff */
[----:B------:R-:W-:Y:S01]  /*2dae0*/  ULDC.64 UR4, c[0x0][0xbe8] ;  /* 0x0002fa0000047ab9 */ /* 0x000fe20000000a00 */
[----:B------:R-:W5:Y:S02]  /*2daf0*/  LD.E.128 R32, desc[UR44][R32.64] ;  /* 0x0000002c20207980 */ /* 0x000f64000c101d00 */
[----:B------:R-:W-:Y:S02]  /*2db00*/  IMAD.IADD R3, R3, 0x1, R19 ;  /* 0x0000000103037824 */ /* 0x000fe400078e0213 */
[----:B----4-:R-:W-:Y:S01]  /*2db10*/  IMAD R19, R26, 0x20, R218 ;  /* 0x000000201a137824 */ /* 0x010fe200078e02da */
        /* <DEDUP_REMOVED lines=8> */
[----:B------:R-:W-:Y:S02]  /*2dba0*/  @P2 IMAD.HI.U32 R0, R26, R81, RZ ;  /* 0x000000511a002227 */ /* 0x000fe400078e00ff */
[----:B------:R-:W5:Y:S02]  /*2dbb0*/  LD.E.128 R48, desc[UR44][R48.64] ;  /* 0x0000002c30307980 */ /* 0x000f64000c101d00 */
[----:B------:R-:W-:-:S02]  /*2dbc0*/  IMAD.IADD R3, R3, 0x1, R19 ;  /* 0x0000000103037824 */ /* 0x000fc400078e0213 */
[----:B------:R-:W-:Y:S01]  /*2dbd0*/  IMAD.MOV.U32 R19, RZ, RZ, R26 ;  /* 0x000000ffff137224 */ /* 0x000fe200078e001a */
[----:B------:R-:W-:Y:S01]  /*2dbe0*/  @P2 SHF.R.U32.HI R19, RZ, R83, R0 ;  /* 0x00000053ff132219 */ /* 0x000fe20000011600 */
[----:B------:R-:W-:Y:S01]  /*2dbf0*/  IMAD R24, R24, UR4, RZ ;  /* 0x0000000418187c24 */ /* 0x000fe2000f8e02ff */
[----:B------:R-:W5:Y:S02]  /*2dc00*/  LD.E.128 R52, desc[UR44][R52.64] ;  /* 0x0000002c34347980 */ /* 0x000f64000c101d00 */
[--C-:B------:R-:W-:Y:S01]  /*2dc10*/  SHF.R.S32.HI R0, RZ, 0x1f, R19.reuse ;  /* 0x0000001fff007819 */ /* 0x100fe20000011413 */
[----:B------:R-:W-:Y:S01]  /*2dc20*/  IMAD.MOV R18, RZ, RZ, -R19 ;  /* 0x000000ffff127224 */ /* 0x000fe200078e0a13 */
[----:B0-----:R-:W5:Y:S01]  /*2dc30*/  LD.E.128 R56, desc[UR44][R56.64] ;  /* 0x0000002c38387980 */ /* 0x001f62000c101d00 */
[C---:B------:R-:W-:Y:S02]  /*2dc40*/  IMAD R81, R25.reuse, UR5, R24 ;  /* 0x0000000519517c24 */ /* 0x040fe4000f8e0218 */
[----:B------:R-:W-:Y:S01]  /*2dc50*/  IMAD.WIDE.U32 R2, R25, UR4, R2 ;  /* 0x0000000419027c25 */ /* 0x000fe2000f8e0002 */
[----:B------:R-:W-:Y:S01]  /*2dc60*/  ULDC.64 UR4, c[0x0][0xbe0] ;  /* 0x0002f80000047ab9 */ /* 0x000fe20000000a00 */
[----:B------:R-:W5:Y:S02]  /*2dc70*/  LD.E.128 R60, desc[UR44][R60.64] ;  /* 0x0000002c3c3c7980 */ /* 0x000f64000c101d00 */
[----:B------:R-:W-:-:S02]  /*2dc80*/  IMAD R0, R0, UR4, RZ ;  /* 0x0000000400007c24 */ /* 0x000fc4000f8e02ff */
[----:B------:R-:W-:Y:S01]  /*2dc90*/  IMAD R21, R21, R18, R26 ;  /* 0x0000001215157224 */ /* 0x000fe200078e021a */
[----:B------:R-:W5:Y:S01]  /*2dca0*/  LD.E.128 R64, desc[UR44][R64.64] ;  /* 0x0000002c40407980 */ /* 0x000f62000c101d00 */
[----:B------:R-:W-:-:S03]  /*2dcb0*/  IMAD.IADD R3, R3, 0x1, R81 ;  /* 0x0000000103037824 */ /* 0x000fc600078e0251 */
[----:B------:R-:W5:Y:S01]  /*2dcc0*/  LD.E.128 R68, desc[UR44][R68.64] ;  /* 0x0000002c44447980 */ /* 0x000f62000c101d00 */
[----:B------:R-:W-:-:S03]  /*2dcd0*/  IMAD R25, R19, UR5, R0 ;  /* 0x0000000513197c24 */ /* 0x000fc6000f8e0200 */
[----:B------:R-:W5:Y:S01]  /*2dce0*/  LD.E.128 R72, desc[UR44][R72.64] ;  /* 0x0000002c48487980 */ /* 0x000f62000c101d00 */
[----:B------:R-:W-:-:S03]  /*2dcf0*/  SHF.R.S32.HI R0, RZ, 0x1f, R21 ;  /* 0x0000001fff007819 */ /* 0x000fc60000011415 */
[----:B------:R-:W5:Y:S01]  /*2dd00*/  LD.E.128 R76, desc[UR44][R76.64] ;  /* 0x0000002c4c4c7980 */ /* 0x000f62000c101d00 */
        /* <DEDUP_REMOVED lines=10> */
[----:B------:R-:W-:Y:S01]  /*2ddb0*/  IADD3 R83, R218, R210, RZ ;  /* 0x000000d2da537210 */ /* 0x000fe20007ffe0ff */
[----:B------:R-:W-:-:S04]  /*2ddc0*/  IMAD.WIDE.U32 R2, R21, UR4, R2 ;  /* 0x0000000415027c25 */ /* 0x000fc8000f8e0002 */
[----:B------:R-:W-:Y:S01]  /*2ddd0*/  IMAD R25, R21, UR5, R0 ;  /* 0x0000000515197c24 */ /* 0x000fe2000f8e0200 */
[-C--:B------:R-:W-:Y:S01]  /*2dde0*/  ISETP.GE.AND P2, PT, R83, R20.reuse, PT ;  /* 0x000000145300720c */ /* 0x080fe20003f46270 */
[----:B------:R-:W-:Y:S01]  /*2ddf0*/  VIADD R0, R148, 0x32420 ;  /* 0x0003242094007836 */ /* 0x000fe20000000000 */
[----:B------:R-:W-:Y:S01]  /*2de00*/  ULDC.64 UR4, c[0x0][0xb80] ;  /* 0x0002e00000047ab9 */ /* 0x000fe20000000a00 */
[----:B------:R-:W-:Y:S01]  /*2de10*/  IMAD.IADD R3, R3, 0x1, R25 ;  /* 0x0000000103037824 */ /* 0x000fe200078e0219 */
[C---:B------:R-:W-:Y:S01]  /*2de20*/  LEA R21, P3, R2.reuse, UR4, 0x1 ;  /* 0x0000000402157c11 */ /* 0x040fe2000f8608ff */
[----:B------:R-:W-:Y:S01]  /*2de30*/  VIADD R19, R83, 0x20 ;  /* 0x0000002053137836 */ /* 0x000fe20000000000 */
[----:B------:R-:W-:Y:S02]  /*2de40*/  PRMT R0, RZ, 0x654, R0 ;  /* 0x00000654ff007816 */ /* 0x000fe40000000000 */
[----:B------:R-:W-:Y:S02]  /*2de50*/  LEA.HI.X R26, R2, UR5, R3, 0x1, P3 ;  /* 0x00000005021a7c11 */ /* 0x000fe400098f0c03 */
[-C--:B------:R-:W-:Y:S01]  /*2de60*/  ISETP.GE.AND P1, PT, R19, R20.reuse, PT ;  /* 0x000000141300720c */ /* 0x080fe20003f26270 */
[----:B------:R-:W-:Y:S01]  /*2de70*/  VIADD R19, R83, 0x40 ;  /* 0x0000004053137836 */ /* 0x000fe20000000000 */
[----:B0-----:R0:W1:Y:S01]  /*2de80*/  SHFL.IDX PT, R80, R21, RZ, 0x181f ;  /* 0x00181fff15507589 */ /* 0x00106200000e0000 */
[----:B------:R2:W-:Y:S03]  /*2de90*/  SYNCS.ARRIVE.TRANS64.RED.A1T0 RZ, [R0+URZ], RZ ;  /* 0x000000ff00ff79a7 */ /* 0x0005e6000810043f */
[----:B------:R-:W-:Y:S01]  /*2dea0*/  ISETP.GE.AND P0, PT, R19, R20, PT ;  /* 0x000000141300720c */ /* 0x000fe20003f06270 */
[----:B--2---:R0:W2:Y:S01]  /*2deb0*/  SHFL.IDX PT, R0, R26, RZ, 0x181f ;  /* 0x00181fff1a007589 */ /* 0x0040a200000e0000 */
        /* <DEDUP_REMOVED lines=18> */
.L_x_13195:
[----:B------:R-:W-:Y:S05]  /*2dfe0*/  BSYNC B1 ;  /* 0x0000000000017941 */ /* 0x000fea0003800000 */
.L_x_13194:
[----:B--2---:R2:W4:Y:S01]  /*2dff0*/  SHFL.IDX PT, R0, R26, 0x1, 0x181f ;  /* 0x00381f001a007f89 */ /* 0x00452200000e0000 */
        /* <DEDUP_REMOVED lines=8> */
[----:B---3--:R-:W-:-:S04]  /*2e080*/  @!P4 LEA R2, P5, R186, R18, 0x1 ;  /* 0x00000012ba02c211 */ /* 0x008fc800078a08ff */
[----:B----4-:R-:W-:Y:S02]  /*2e090*/  @!P4 LEA.HI.X R3, R186, R0, R217, 0x1, P5 ;  /* 0x00000000ba03c211 */ /* 0x010fe400028f0cd9 */
[----:B-----5:R-:W-:-:S03]  /*2e0a0*/  @!P3 LEA R4, P5, R188, R18, 0x1 ;  /* 0x00000012bc04b211 */ /* 0x020fc600078a08ff */
        /* <DEDUP_REMOVED lines=9> */
.L_x_13197:
[----:B------:R-:W-:Y:S05]  /*2e140*/  BSYNC B1 ;  /* 0x0000000000017941 */ /* 0x000fea0003800000 */
.L_x_13196:
[----:B----4-:R4:W0:Y:S01]  /*2e150*/  SHFL.IDX PT, R0, R26, 0x2, 0x181f ;  /* 0x00581f001a007f89 */ /* 0x01082200000e0000 */
        /* <DEDUP_REMOVED lines=20> */
.L_x_13199:
[----:B------:R-:W-:Y:S05]  /*2e2a0*/  BSYNC B1 ;  /* 0x0000000000017941 */ /* 0x000fea0003800000 */
.L_x_13198:
[----:B0-----:R-:W-:Y:S01]  /*2e2b0*/  VIADD R3, R83, 0x60 ;  /* 0x0000006053037836 */ /* 0x001fe20000000000 */
[----:B--2-4-:R-:W2:Y:S04]  /*2e2c0*/  SHFL.IDX PT, R26, R26, 0x3, 0x181f ;  /* 0x00781f001a1a7f89 */ /* 0x014ea800000e0000 */
        /* <DEDUP_REMOVED lines=10> */
[-C--:B--2---:R-:W-:Y:S02]  /*2e370*/  @!P3 LEA.HI.X R3, R186, R26.reuse, R217, 0x1, P0 ;  /* 0x0000001aba03b211 */ /* 0x084fe400000f0cd9 */
        /* <DEDUP_REMOVED lines=11> */
.L_x_13192:
[----:B------:R-:W-:Y:S01]  /*2e430*/  ULDC.64 UR4, c[0x0][0xd00] ;  /* 0x0003400000047ab9 */ /* 0x000fe20000000a00 */
[----:B-----5:R-:W3:Y:S01]  /*2e440*/  LDC.64 R2, c[0x0][0xd00] ;  /* 0x00034000ff027b82 */ /* 0x020ee20000000a00 */
[----:B------:R-:W-:Y:S01]  /*2e450*/  ISETP.NE.U32.AND P0, PT, RZ, UR4, PT ;  /* 0x00000004ff007c0c */ /* 0x000fe2000bf05070 */
[----:B------:R-:W-:-:S03]  /*2e460*/  IMAD.MOV.U32 R0, RZ, RZ, RZ ;  /* 0x000000ffff007224 */ /* 0x000fc600078e00ff */
[----:B------:R-:W-:Y:S01]  /*2e470*/  ISETP.NE.AND.EX P0, PT, RZ, UR5, PT, P0 ;  /* 0x00000005ff007c0c */ /* 0x000fe2000bf05300 */
[----:B------:R-:W-:Y:S02]  /*2e480*/  ULDC.64 UR4, c[0x0][0xd08] ;  /* 0x0003420000047ab9 */ /* 0x000fe40000000a00 */
[----:B------:R-:W-:Y:S01]  /*2e490*/  ISETP.NE.U32.AND P1, PT, RZ, UR4, PT ;  /* 0x00000004ff007c0c */ /* 0x000fe2000bf25070 */
[----:B------:R-:W2:Y:S03]  /*2e4a0*/  LDC R19, c[0x0][0xce8] ;  /* 0x00033a00ff137b82 */ /* 0x000ea60000000800 */
[----:B------:R-:W-:Y:S01]  /*2e4b0*/  ISETP.NE.AND.EX P1, PT, RZ, UR5, PT, P1 ;  /* 0x00000005ff007c0c */ /* 0x000fe2000bf25310 */
[----:B---3--:R-:W-:-:S12]  /*2e4c0*/  IMAD.WIDE R2, R212, 0x4, R2 ;  /* 0x00000004d4027825 */ /* 0x008fd800078e0202 */
[----:B------:R-:W3:Y:S01]  /*2e4d0*/  @P1 LDC.64 R4, c[0x0][0xd08] ;  /* 0x00034200ff041b82 */ /* 0x000ee20000000a00 */
[----:B------:R-:W-:Y:S02]  /*2e4e0*/  ULDC UR4, c[0x0][0xb88] ;  /* 0x0002e20000047ab9 */ /* 0x000fe40000000800 */
[----:B------:R-:W-:Y:S01]  /*2e4f0*/  IMAD.U32 R6, RZ, RZ, UR4 ;  /* 0x00000004ff067e24 */ /* 0x000fe2000f8e00ff */
[----:B------:R0:W5:Y:S01]  /*2e500*/  @P0 LDG.E R0, desc[UR44][R2.64] ;  /* 0x0000002c02000981 */ /* 0x000162000c1e1900 */
[----:B---3--:R-:W-:-:S05]  /*2e510*/  @P1 IMAD.WIDE R4, R212, 0x4, R4 ;  /* 0x00000004d4041825 */ /* 0x008fca00078e0204 */
[----:B------:R0:W5:Y:S01]  /*2e520*/  @P1 LDG.E R6, desc[UR44][R4.64] ;  /* 0x0000002c04061981 */ /* 0x000162000c1e1900 */
[----:B--2---:R-:W-:Y:S02]  /*2e530*/  ISETP.NE.AND P2, PT, R19, 0x1, PT ;  /* 0x000000011300780c */ /* 0x004fe40003f45270 */
        /* <DEDUP_REMOVED lines=9> */
.L_x_13201:
[----:B------:R-:W-:Y:S01]  /*2e5d0*/  BSSY B1, `(.L_x_13202) ;  /* 0x000002d000017945 */ /* 0x000fe20003800000 */
[----:B------:R-:W-:Y:S02]  /*2e5e0*/  SHF.R.S32.HI R10, RZ, 0x1f, R211 ;  /* 0x0000001fff0a7819 */ /* 0x000fe400000114d3 */
[----:B------:R-:W-:Y:S02]  /*2e5f0*/  SEL R13, R212, RZ, !P0 ;  /* 0x000000ffd40d7207 */ /* 0x000fe40004000000 */
[----:B------:R-:W-:Y:S02]  /*2e600*/  SEL R12, R7, RZ, !P0 ;  /* 0x000000ff070c7207 */ /* 0x000fe40004000000 */
[----:B-----5:R-:W-:Y:S01]  /*2e610*/  SHF.R.S32.HI R11, RZ, 0x1f, R0 ;  /* 0x0000001fff0b7819 */ /* 0x020fe20000011400 */
[----:B------:R-:W-:Y:S06]  /*2e620*/  @P3 BRA `(.L_x_13203) ;  /* 0x00000000009c3947 */ /* 0x000fec0003800000 */
[----:B------:R-:W0:Y:S01]  /*2e630*/  S2R R3, SR_TID.X ;  /* 0x0000000000037919 */ /* 0x000e220000002100 */
[----:B------:R-:W5:Y:S02]  /*2e640*/  LDC R14, c[0x0][0xce8] ;  /* 0x00033a00ff0e7b82 */ /* 0x000f640000000800 */
[----:B-----5:R-:W-:Y:S01]  /*2e650*/  IMAD R2, R6, R14, RZ ;  /* 0x0000000e06027224 */ /* 0x020fe200078e02ff */
[----:B0-----:R-:W-:-:S04]  /*2e660*/  IADD3 R9, R210, -0x80, R3 ;  /* 0xffffff80d2097810 */ /* 0x001fc80007ffe003 */
        /* <DEDUP_REMOVED lines=9> */
[----:B------:R-:W0:Y:S01]  /*2e700*/  @P0 LDC R4, c[0x0][0xcec] ;  /* 0x00033b00ff040b82 */ /* 0x000e220000000800 */
[----:B------:R-:W-:Y:S01]  /*2e710*/  IMAD R7, R211, UR5, R8 ;  /* 0x00000005d3077c24 */ /* 0x000fe2000f8e0208 */
[----:B------:R-:W-:-:S03]  /*2e720*/  ULDC.64 UR4, c[0x0][0xc98] ;  /* 0x0003260000047ab9 */ /* 0x000fc60000000a00 */
[----:B------:R-:W-:-:S03]  /*2e730*/  IMAD.IADD R3, R3, 0x1, R7 ;  /* 0x0000000103037824 */ /* 0x000fc600078e0207 */
[----:B------:R-:W5:Y:S01]  /*2e740*/  @P0 LDC R15, c[0x0][0xcf0] ;  /* 0x00033c00ff0f0b82 */ /* 0x000f620000000800 */
[----:B------:R-:W-:-:S04]  /*2e750*/  IMAD.WIDE.U32 R2, R13, UR4, R2 ;  /* 0x000000040d027c25 */ /* 0x000fc8000f8e0002 */
[----:B0-----:R-:W-:-:S05]  /*2e760*/  @P0 IMAD.HI.U32 R4, R9, R4, RZ ;  /* 0x0000000409040227 */ /* 0x001fca00078e00ff */
[----:B-----5:R-:W-:Y:S01]  /*2e770*/  @P0 SHF.R.U32.HI R5, RZ, R15, R4 ;  /* 0x0000000fff050219 */ /* 0x020fe20000011604 */
        /* <DEDUP_REMOVED lines=18> */
.L_x_13203:
[----:B------:R-:W-:Y:S05]  /*2e8a0*/  BSYNC B1 ;  /* 0x0000000000017941 */ /* 0x000fea0003800000 */
.L_x_13202:
[----:B0-----:R-:W5:Y:S01]  /*2e8b0*/  LDL R4, [R1+0x464] ;  /* 0x0004640001047983 */ /* 0x001f620000100800 */
[----:B------:R-:W-:Y:S02]  /*2e8c0*/  ULDC.64 UR4, c[0x0][0xba0] ;  /* 0x0002e80000047ab9 */ /* 0x000fe40000000a00 */
[----:B------:R-:W-:-:S04]  /*2e8d0*/  IMAD R3, R11, UR4, RZ ;  /* 0x000000040b037c24 */ /* 0x000fc8000f8e02ff */
[C---:B------:R-:W-:Y:S02]  /*2e8e0*/  IMAD R5, R0.reuse, UR5, R3 ;  /* 0x0000000500057c24 */ /* 0x040fe4000f8e0203 */
[----:B------:R-:W-:Y:S01]  /*2e8f0*/  IMAD.WIDE.U32 R2, R0, UR4, RZ ;  /* 0x0000000400027c25 */ /* 0x000fe2000f8e00ff */
[----:B------:R-:W-:-:S03]  /*2e900*/  ULDC.64 UR4, c[0x0][0xbe8] ;  /* 0x0002fa0000047ab9 */ /* 0x000fc60000000a00 */
[----:B------:R-:W-:Y:S02]  /*2e910*/  IMAD.IADD R3, R3, 0x1, R5 ;  /* 0x0000000103037824 */ /* 0x000fe400078e0205 */
[----:B------:R-:W-:-:S04]  /*2e920*/  IMAD.WIDE.U32 R2, R211, UR4, R2 ;  /* 0x00000004d3027c25 */ /* 0x000fc8000f8e0002 */
[----:B-----5:R-:W-:Y:S02]  /*2e930*/  IMAD R7, R4, 0x20, R218 ;  /* 0x0000002004077824 */ /* 0x020fe400078e02da */
[----:B------:R-:W-:Y:S02]  /*2e940*/  IMAD R4, R10, UR4, RZ ;  /* 0x000000040a047c24 */ /* 0x000fe4000f8e02ff */
[----:B------:R-:W-:Y:S02]  /*2e950*/  IMAD.IADD R9, R210, 0x1, R7 ;  /* 0x00000001d2097824 */ /* 0x000fe400078e0207 */
[----:B------:R-:W-:Y:S01]  /*2e960*/  IMAD R7, R211, UR5, R4 ;  /* 0x00000005d3077c24 */ /* 0x000fe2000f8e0204 */
[----:B------:R-:W-:Y:S01]  /*2e970*/  ULDC.64 UR4, c[0x0][0xbf0] ;  /* 0x0002fc0000047ab9 */ /* 0x000fe20000000a00 */
[----:B--2---:R-:W-:-:S04]  /*2e980*/  @P2 IMAD.HI.U32 R0, R9, R18, RZ ;  /* 0x0000001209002227 */ /* 0x004fc800078e00ff */
[----:B------:R-:W-:Y:S01]  /*2e990*/  IMAD.MOV.U32 R5, RZ, RZ, R9 ;  /* 0x000000ffff057224 */ /* 0x000fe200078e0009 */
[----:B---3--:R-:W-:Y:S01]  /*2e9a0*/  @P2 SHF.R.U32.HI R5, RZ, R21, R0 ;  /* 0x00000015ff052219 */ /* 0x008fe20000011600 */
[----:B------:R-:W-:Y:S02]  /*2e9b0*/  IMAD R4, R12, UR4, RZ ;  /* 0x000000040c047c24 */ /* 0x000fe4000f8e02ff */
[----:B------:R-:W-:Y:S01]  /*2e9c0*/  IMAD.IADD R3, R3, 0x1, R7 ;  /* 0x0000000103037824 */ /* 0x000fe200078e0207 */
[----:B------:R-:W-:Y:S01]  /*2e9d0*/  SHF.R.S32.HI R0, RZ, 0x1f, R5 ;  /* 0x0000001fff007819 */ /* 0x000fe20000011405 */
        /* <DEDUP_REMOVED lines=23> */
.L_x_13414:
        /* <DEDUP_REMOVED lines=22> */
.L_x_13206:
[----:B------:R-:W-:Y:S05]  /*2ecb0*/  BSYNC B1 ;  /* 0x0000000000017941 */ /* 0x000fea0003800000 */
.L_x_13205:
[----:B------:R-:W-:-:S03]  /*2ecc0*/  UMOV UR4, 0xffffffff ;  /* 0xffffffff00047882 */ /* 0x000fc60000000000 */
[----:B------:R-:W-:Y:S05]  /*2ecd0*/  BRA.DIV UR4, `(.L_x_13207) ;  /* 0x0000009a04487947 */ /* 0x000fea000b800000 */
[----:B--2---:R2:W0:Y:S04]  /*2ece0*/  SHFL.IDX PT, R0, R3, 0x1, 0x181f ;  /* 0x00381f0003007f89 */ /* 0x00442800000e0000 */
[----:B---3--:R2:W3:Y:S02]  /*2ecf0*/  SHFL.IDX PT, R14, R2, 0x1, 0x181f ;  /* 0x00381f00020e7f89 */ /* 0x0084e400000e0000 */
.L_x_13418:
        /* <DEDUP_REMOVED lines=21> */
.L_x_13209:
[----:B------:R-:W-:Y:S05]  /*2ee50*/  BSYNC B1 ;  /* 0x0000000000017941 */ /* 0x000fea0003800000 */
.L_x_13208:
[----:B------:R-:W-:-:S03]  /*2ee60*/  UMOV UR4, 0xffffffff ;  /* 0xffffffff00047882 */ /* 0x000fc60000000000 */
[----:B------:R-:W-:Y:S05]  /*2ee70*/  BRA.DIV UR4, `(.L_x_13210) ;  /* 0x0000009a04287947 */ /* 0x000fea000b800000 */
[----:B0-----:R0:W0:Y:S04]  /*2ee80*/  SHFL.IDX PT, R0, R3, 0x2, 0x181f ;  /* 0x00581f0003007f89 */ /* 0x00102800000e0000 */
[----:B---3--:R3:W0:Y:S02]  /*2ee90*/  SHFL.IDX PT, R14, R2, 0x2, 0x181f ;  /* 0x00581f00020e7f89 */ /* 0x00862400000e0000 */
.L_x_13422:
        /* <DEDUP_REMOVED lines=21> */
.L_x_13212:
[----:B------:R-:W-:Y:S05]  /*2eff0*/  BSYNC B1 ;  /* 0x0000000000017941 */ /* 0x000fea0003800000 */
.L_x_13211:
[----:B------:R-:W-:-:S03]  /*2f000*/  UMOV UR4, 0xffffffff ;  /* 0xffffffff00047882 */ /* 0x000fc60000000000 */
[----:B------:R-:W-:Y:S05]  /*2f010*/  BRA.DIV UR4, `(.L_x_13213) ;  /* 0x0000009a04087947 */ /* 0x000fea000b800000 */
[----:B0-----:R0:W0:Y:S04]  /*2f020*/  SHFL.IDX PT, R0, R3, 0x3, 0x181f ;  /* 0x00781f0003007f89 */ /* 0x00102800000e0000 */
[----:B------:R0:W0:Y:S02]  /*2f030*/  SHFL.IDX PT, R14, R2, 0x3, 0x181f ;  /* 0x00781f00020e7f89 */ /* 0x00002400000e0000 */
.L_x_13426:
        /* <DEDUP_REMOVED lines=20> */
.L_x_13200:
[----:B------:R-:W-:Y:S05]  /*2f180*/  BSYNC B0 ;  /* 0x0000000000007941 */ /* 0x000fea0003800000 */
.L_x_13191:
[----:B------:R-:W-:Y:S02]  /*2f190*/  ULDC UR4, c[0x0][0xd3c] ;  /* 0x00034f0000047ab9 */ /* 0x000fe40000000800 */
[----:B-1----:R-:W-:-:S13]  /*2f1a0*/  ISETP.GE.AND P0, PT, R127, UR4, PT ;  /* 0x000000047f007c0c */ /* 0x002fda000bf06270 */
[----:B------:R-:W-:Y:S05]  /*2f1b0*/  @!P0 BRA `(.L_x_13214) ;  /* 0xfffffd20002c8947 */ /* 0x000fea000383ffff */
[----:B------:R-:W-:Y:S05]  /*2f1c0*/  BRA `(.L_x_12984) ;  /* 0x0000007c00bc7947 */ /* 0x000fea0003800000 */
.L_x_12982:
        /* <DEDUP_REMOVED lines=16> */
.L_x_13215:
        /* <DEDUP_REMOVED lines=42> */
.L_x_13221:
        /* <DEDUP_REMOVED lines=12> */
.L_x_13220:
[----:B------:R-:W-:Y:S05]  /*2f630*/  BSYNC B0 ;  /* 0x0000000000007941 */ /* 0x000fea0003800000 */
.L_x_13219:
        /* <DEDUP_REMOVED lines=20> */
.L_x_13217:
        /* <DEDUP_REMOVED lines=20> */
.L_x_13222:
[----:B-1----:R-:W-:Y:S02]  /*2f8c0*/  IMAD.MOV R2, RZ, RZ, -R3 ;  /* 0x000000ffff027224 */ /* 0x002fe400078e0a03 */
[----:B---3--:R-:W-:Y:S02]  /*2f8d0*/  IMAD R16, R16, UR5, R11 ;  /* 0x0000000510107c24 */ /* 0x008fe4000f8e020b */
[----:B------:R-:W-:Y:S01]  /*2f8e0*/  IMAD.MOV.U32 R11, RZ, RZ, R2 ;  /* 0x000000ffff0b7224 */ /* 0x000fe200078e0002 */
[----:B------:R-:W-:Y:S02]  /*2f8f0*/  IABS R2, R4 ;  /* 0x0000000400027213 */ /* 0x000fe40000000000 */
[----:B--2---:R-:W-:Y:S01]  /*2f900*/  IADD3 R9, -R16, UR6, RZ ;  /* 0x0000000610097c10 */ /* 0x004fe2000fffe1ff */
[----:B------:R-:W-:Y:S02]  /*2f910*/  IMAD R11, R11, R12, RZ ;  /* 0x0000000c0b0b7224 */ /* 0x000fe400078e02ff */
[----:B------:R-:W-:Y:S01]  /*2f920*/  IMAD.MOV R8, RZ, RZ, -R2 ;  /* 0x000000ffff087224 */ /* 0x000fe200078e0a02 */
[----:B------:R-:W-:-:S02]  /*2f930*/  MOV R2, RZ ;  /* 0x000000ff00027202 */ /* 0x000fc40000000f00 */
        /* <DEDUP_REMOVED lines=19> */
[----:B------:R-:W-:Y:S01]  /*2fa70*/  IMAD R4, R4, R2, R9 ;  /* 0x0000000204047224 */ /* 0x000fe200078e0209 */
[----:B------:R-:W-:Y:S02]  /*2fa80*/  MOV R2, RZ ;  /* 0x000000ff00027202 */ /* 0x000fe40000000f00 */
        /* <DEDUP_REMOVED lines=30> */
.L_x_13218:
[----:B------:R-:W-:Y:S01]  /*2fc70*/  IMAD.MOV.U32 R17, RZ, RZ, RZ ;  /* 0x000000ffff117224 */ /* 0x000fe200078e00ff */
[----:B------:R-:W-:Y:S01]  /*2fc80*/  MOV R18, RZ ;  /* 0x000000ff00127202 */ /* 0x000fe20000000f00 */
[----:B------:R-:W-:-:S07]  /*2fc90*/  IMAD.U32 R16, RZ, RZ, UR6 ;  /* 0x00000006ff107e24 */ /* 0x000fce000f8e00ff */
.L_x_13223:
[----:B------:R-:W-:-:S13]  /*2fca0*/  ISETP.NE.AND P0, PT, R5, RZ, PT ;  /* 0x000000ff0500720c */ /* 0x000fda0003f05270 */
[----:B------:R-:W0:Y:S01]  /*2fcb0*/  @!P0 S2R R3, SR_CgaCtaId ;  /* 0x0000000000038919 */ /* 0x000e220000008800 */
[----:B------:R-:W-:-:S04]  /*2fcc0*/  @!P0 MOV R0, 0x400 ;  /* 0x0000040000008802 */ /* 0x000fc80000000f00 */
[----:B0-----:R-:W-:-:S05]  /*2fcd0*/  @!P0 LEA R0, R3, R0, 0x18 ;  /* 0x0000000003008211 */ /* 0x001fca00078ec0ff */
[----:B------:R0:W-:Y:S01]  /*2fce0*/  @!P0 STS.128 [R0+0x324d0], R16 ;  /* 0x0324d01000008388 */ /* 0x0001e20000000c00 */
[----:B------:R-:W-:Y:S06]  /*2fcf0*/  BAR.ARV 0x5, 0x180 ;  /* 0x0146000000007b1d */ /* 0x000fec0000002000 */
.L_x_13216:
        /* <DEDUP_REMOVED lines=22> */
[C---:B------:R-:W-:Y:S02]  /*2fe60*/  LOP3.LUT R2, R0.reuse, 0x1f8, RZ, 0xc0, !PT ;  /* 0x000001f800027812 */ /* 0x040fe400078ec0ff */
[----:B------:R-:W-:Y:S02]  /*2fe70*/  LOP3.LUT R0, R0, 0x38, RZ, 0xc0, !PT ;  /* 0x0000003800007812 */ /* 0x000fe400078ec0ff */
[----:B------:R-:W-:Y:S01]  /*2fe80*/  LOP3.LUT R3, R2, 0x38, R5, 0x78, !PT ;  /* 0x0000003802037812 */ /* 0x000fe200078e7805 */
[----:B------:R-:W-:-:S03]  /*2fe90*/  IMAD.SHL.U32 R2, R5, 0x10, RZ ;  /* 0x0000001005027824 */ /* 0x000fc600078e00ff */
[----:B------:R-:W-:Y:S02]  /*2fea0*/  LOP3.LUT R32, R3, 0x200, R32, 0xf8, !PT ;  /* 0x0000020003207812 */ /* 0x000fe400078ef820 */
[----:B------:R-:W-:-:S03]  /*2feb0*/  SHF.R.U32.HI R3, RZ, 0x3, R4 ;  /* 0x00000003ff037819 */ /* 0x000fc60000011604 */
[----:B------:R-:W-:Y:S01]  /*2fec0*/  IMAD R26, R32, 0x2, R23 ;  /* 0x00000002201a7824 */ /* 0x000fe200078e0217 */
[----:B------:R-:W-:Y:S02]  /*2fed0*/  LOP3.LUT R2, R3, 0x70, R2, 0xf8, !PT ;  /* 0x0000007003027812 */ /* 0x000fe400078ef802 */
[C---:B------:R-:W-:Y:S02]  /*2fee0*/  LOP3.LUT R3, R0.reuse, 0x40, RZ, 0xfc, !PT ;  /* 0x0000004000037812 */ /* 0x040fe400078efcff */
[C---:B------:R-:W-:Y:S02]  /*2fef0*/  LOP3.LUT R2, R0.reuse, 0x80, RZ, 0xfc, !PT ;  /* 0x0000008000027812 */ /* 0x040fe400078efcff */
[----:B---3--:R-:W-:-:S07]  /*2ff00*/  LOP3.LUT R0, R0, 0xc0, RZ, 0xfc, !PT ;  /* 0x000000c000007812 */ /* 0x008fce00078efcff */
.L_x_13345:
[----:B------:R-:W-:Y:S05]  /*2ff10*/  YIELD ;  /* 0x0000000000007946 */ /* 0x000fea0003800000 */
[----:B------:R-:W-:Y:S01]  /*2ff20*/  ULDC.64 UR4, c[0x0][0xb20] ;  /* 0x0002c80000047ab9 */ /* 0x000fe20000000a00 */
[----:B------:R-:W-:Y:S01]  /*2ff30*/  IMAD.MOV.U32 R33, RZ, RZ, RZ ;  /* 0x000000ffff217224 */ /* 0x000fe200078e00ff */
[----:B------:R-:W-:Y:S01]  /*2ff40*/  ISETP.NE.U32.AND P0, PT, RZ, UR4, PT ;  /* 0x00000004ff007c0c */ /* 0x000fe2000bf05070 */
[----:B--23--:R-:W0:Y:S01]  /*2ff50*/  LDC.64 R4, c[0x0][0xaf8] ;  /* 0x0002be00ff047b82 */ /* 0x00ce220000000a00 */
[----:B------:R-:W-:Y:S01]  /*2ff60*/  MOV R8, RZ ;  /* 0x000000ff00087202 */ /* 0x000fe20000000f00 */
        /* <DEDUP_REMOVED lines=43> */
.L_x_13225:
        /* <DEDUP_REMOVED lines=8> */
.L_x_13226:
        /* <DEDUP_REMOVED lines=9> */
.L_x_13227:
[----:B--2---:R-:W2:Y:S01]  /*30330*/  @P1 LDG.E R5, desc[UR44][R2.64] ;  /* 0x0000002c02051981 */ /* 0x004ea2000c1e1900 */
[----:B------:R-:W3:Y:S03]  /*30340*/  LDC R7, c[0x0][0x448] ;  /* 0x00011200ff077b82 */ /* 0x000ee60000000800 */
[----:B------:R4:W2:Y:S01]  /*30350*/  @P1 LDG.E R4, desc[UR44][R2.64+0x4] ;  /* 0x0000042c02041981 */ /* 0x0008a2000c1e1900 */
[----:B------:R-:W-:Y:S01]  /*30360*/  IMAD.SHL.U32 R36, R17, 0x80, RZ ;  /* 0x0000008011247824 */ /* 0x000fe200078e00ff */
[----:B-----5:R-:W-:-:S03]  /*30370*/  IADD3 R10, -R33, R10, RZ ;  /* 0x0000000a210a7210 */ /* 0x020fc60007ffe1ff */
[----:B----4-:R-:W4:Y:S01]  /*30380*/  LDC.64 R2, c[0x0][0xad8] ;  /* 0x0002b600ff027b82 */ /* 0x010f220000000a00 */
[----:B---3--:R-:W-:Y:S01]  /*30390*/  ISETP.NE.AND P2, PT, R7, 0x1, PT ;  /* 0x000000010700780c */ /* 0x008fe20003f45270 */
[----:B------:R-:W-:-:S12]  /*303a0*/  VIADD R7, R36, 0x7f ;  /* 0x0000007f24077836 */ /* 0x000fd80000000000 */
[----:B0-----:R-:W0:Y:S01]  /*303b0*/  @P2 LDC R8, c[0x0][0x44c] ;  /* 0x00011300ff082b82 */ /* 0x001e220000000800 */
[----:B----4-:R-:W-:-:S07]  /*303c0*/  ISETP.GE.AND P3, PT, R3, 0x1, PT ;  /* 0x000000010300780c */ /* 0x010fce0003f66270 */
[----:B------:R-:W3:Y:S01]  /*303d0*/  @P2 LDC R9, c[0x0][0x450] ;  /* 0x00011400ff092b82 */ /* 0x000ee20000000800 */
[----:B--2---:R-:W-:Y:S02]  /*303e0*/  @P1 IMAD.IADD R6, R4, 0x1, -R5 ;  /* 0x0000000104061824 */ /* 0x004fe400078e0a05 */
[----:B0-----:R-:W-:-:S04]  /*303f0*/  @P2 IMAD.HI.U32 R4, R7, R8, RZ ;  /* 0x0000000807042227 */ /* 0x001fc800078e00ff */
[----:B------:R-:W-:Y:S01]  /*30400*/  IMAD.IADD R17, R10, 0x1, R6 ;  /* 0x000000010a117824 */ /* 0x000fe200078e0206 */
[----:B---3--:R-:W-:-:S03]  /*30410*/  @P2 SHF.R.U32.HI R7, RZ, R9, R4 ;  /* 0x00000009ff072219 */ /* 0x008fc60000011604 */
[C---:B------:R-:W-:Y:S01]  /*30420*/  VIADD R4, R17.reuse, 0x5f ;  /* 0x0000005f11047836 */ /* 0x040fe20000000000 */
[----:B------:R-:W-:-:S03]  /*30430*/  IADD3 R8, R17, 0x1, -R13 ;  /* 0x0000000111087810 */ /* 0x000fc60007ffe80d */
[----:B------:R-:W-:-:S04]  /*30440*/  IMAD.HI R4, R4, 0x2aaaaaab, RZ ;  /* 0x2aaaaaab04047827 */ /* 0x000fc800078e02ff */
[----:B------:R-:W-:Y:S01]  /*30450*/  IMAD.IADD R7, R8, 0x1, R7 ;  /* 0x0000000108077824 */ /* 0x000fe200078e0207 */
[----:B------:R-:W-:-:S03]  /*30460*/  SHF.R.U32.HI R9, RZ, 0x1f, R4 ;  /* 0x0000001fff097819 */ /* 0x000fc60000011604 */
[----:B------:R-:W-:Y:S01]  /*30470*/  IMAD.IADD R2, R7, 0x1, R2 ;  /* 0x0000000107027824 */ /* 0x000fe200078e0202 */
        /* <DEDUP_REMOVED lines=13> */
.L_x_13230:
[----:B------:R-:W-:-:S13]  /*30550*/  ISETP.NE.AND P0, PT, R3, 0x1, PT ;  /* 0x000000010300780c */ /* 0x000fda0003f05270 */
[----:B------:R-:W0:Y:S02]  /*30560*/  @P0 LDC.64 R4, c[0x0][0xae0] ;  /* 0x0002b800ff040b82 */ /* 0x000e240000000a00 */
[----:B0-----:R-:W-:-:S05]  /*30570*/  @P0 IMAD.HI.U32 R4, R11, R4, RZ ;  /* 0x000000040b040227 */ /* 0x001fca00078e00ff */
[----:B------:R-:W-:-:S07]  /*30580*/  @P0 SHF.R.U32.HI R11, RZ, R5, R4 ;  /* 0x00000005ff0b0219 */ /* 0x000fce0000011604 */
.L_x_13231:
[----:B------:R-:W-:Y:S05]  /*30590*/  BSYNC B0 ;  /* 0x0000000000007941 */ /* 0x000fea0003800000 */
.L_x_13229:
[----:B------:R-:W-:-:S05]  /*305a0*/  IMAD R11, R11, R3, R3 ;  /* 0x000000030b0b7224 */ /* 0x000fca00078e0203 */
[----:B------:R-:W-:-:S07]  /*305b0*/  VIMNMX R2, R2, R11, PT ;  /* 0x0000000b02027248 */ /* 0x000fce0003fe0100 */
.L_x_13228:
[----:B------:R-:W0:Y:S01]  /*305c0*/  @P2 LDC R5, c[0x0][0x44c] ;  /* 0x00011300ff052b82 */ /* 0x000e220000000800 */
[----:B------:R-:W-:Y:S01]  /*305d0*/  IMAD.MOV.U32 R4, RZ, RZ, R36 ;  /* 0x000000ffff047224 */ /* 0x000fe200078e0024 */
[----:B------:R-:W-:Y:S01]  /*305e0*/  ULDC UR4, c[0x0][0xad4] ;  /* 0x0002b50000047ab9 */ /* 0x000fe20000000800 */
[----:B------:R-:W-:-:S05]  /*305f0*/  IMAD.IADD R7, R17, 0x1, -R13 ;  /* 0x0000000111077824 */ /* 0x000fca00078e0a0d */
[----:B------:R-:W2:Y:S01]  /*30600*/  @P2 LDC R12, c[0x0][0x450] ;  /* 0x00011400ff0c2b82 */ /* 0x000ea20000000800 */
        /* <DEDUP_REMOVED lines=15> */
.L_x_13234:
[----:B------:R-:W-:-:S13]  /*30700*/  ISETP.NE.AND P0, PT, R3, 0x1, PT ;  /* 0x000000010300780c */ /* 0x000fda0003f05270 */
[----:B------:R-:W0:Y:S02]  /*30710*/  @P0 LDC.64 R4, c[0x0][0xae0] ;  /* 0x0002b800ff040b82 */ /* 0x000e240000000a00 */
[----:B0-----:R-:W-:-:S05]  /*30720*/  @P0 IMAD.HI.U32 R4, R12, R4, RZ ;  /* 0x000000040c040227 */ /* 0x001fca00078e00ff */
[----:B------:R-:W-:-:S07]  /*30730*/  @P0 SHF.R.U32.HI R12, RZ, R5, R4 ;  /* 0x00000005ff0c0219 */ /* 0x000fce0000011604 */
.L_x_13235:
[----:B------:R-:W-:Y:S05]  /*30740*/  BSYNC B0 ;  /* 0x0000000000007941 */ /* 0x000fea0003800000 */
.L_x_13233:
[----:B------:R-:W-:-:S05]  /*30750*/  IMAD R12, R12, R3, RZ ;  /* 0x000000030c0c7224 */ /* 0x000fca00078e02ff */
[----:B------:R-:W-:-:S07]  /*30760*/  VIMNMX R11, R11, R12, !PT ;  /* 0x0000000c0b0b7248 */ /* 0x000fce0007fe0100 */
.L_x_13232:
[----:B------:R-:W-:Y:S01]  /*30770*/  IADD3 R2, R2, 0x5f, RZ ;  /* 0x0000005f02027810 */ /* 0x000fe20007ffe0ff */
[----:B------:R-:W-:Y:S01]  /*30780*/  IMAD.HI R11, R11, 0x2aaaaaab, RZ ;  /* 0x2aaaaaab0b0b7827 */ /* 0x000fe200078e02ff */
[----:B------:R-:W-:Y:S03]  /*30790*/  BSSY B0, `(.L_x_13236) ;  /* 0x0000137000007945 */ /* 0x000fe60003800000 */
        /* <DEDUP_REMOVED lines=28> */
[----:B------:R0:W2:Y:S02]  /*30960*/  SHFL.IDX PT, R14, R3, RZ, 0x1f ;  /* 0x00001fff030e7589 */ /* 0x0000a400000e0000 */
.L_x_13429:
[----:B--2---:R-:W-:Y:S02]  /*30970*/  ISETP.NE.AND P0, PT, R14, RZ, PT ;  /* 0x000000ff0e00720c */ /* 0x004fe40003f05270 */
[----:B------:R-:W-:-:S11]  /*30980*/  PLOP3.LUT P6, PT, PT, PT, PT, 0x8, 0x0 ;  /* 0x000000000000781c */ /* 0x000fd60003fce170 */
[----:B------:R-:W-:Y:S05]  /*30990*/  @P0 BRA `(.L_x_13239) ;  /* 0x00000000000c0947 */ /* 0x000fea0003800000 */
[----:B------:R-:W-:-:S03]  /*309a0*/  UMOV UR4, 0xffffffff ;  /* 0xffffffff00047882 */ /* 0x000fc60000000000 */
[----:B------:R-:W-:Y:S05]  /*309b0*/  BRA.DIV UR4, `(.L_x_13240) ;  /* 0x00000082041c7947 */ /* 0x000fea000b800000 */
[----:B------:R-:W-:-:S13]  /*309c0*/  ELECT P6, URZ, PT ;  /* 0x00000000003f782f */ /* 0x000fda00038c0000 */
.L_x_13239:
        /* <DEDUP_REMOVED lines=9> */
.L_x_13432:
[----:B------:R-:W-:Y:S05]  /*30a60*/  BSYNC B1 ;  /* 0x0000000000017941 */ /* 0x000fea0003800000 */
.L_x_13241:
[----:B------:R-:W-:Y:S04]  /*30a70*/  BSSY B1, `(.L_x_13243) ;  /* 0x000007b000017945 */ /* 0x000fe80003800000 */
[----:B------:R-:W-:Y:S05]  /*30a80*/  @!P6 BRA `(.L_x_13244) ;  /* 0x0000000400e4e947 */ /* 0x000fea0003800000 */
[----:B------:R-:W2:Y:S01]  /*30a90*/  S2R R3, SR_TID.X ;  /* 0x0000000000037919 */ /* 0x000ea20000002100 */
[----:B0-----:R-:W-:Y:S01]  /*30aa0*/  SHF.L.U32 R6, R28, 0x1f, RZ ;  /* 0x0000001f1c067819 */ /* 0x001fe200000006ff */
[----:B------:R-:W-:Y:S01]  /*30ab0*/  BSSY B2, `(.L_x_13245) ;  /* 0x0000006000027945 */ /* 0x000fe20003800000 */
[----:B--2---:R-:W-:Y:S01]  /*30ac0*/  LOP3.LUT R10, R3, 0x7f, RZ, 0xc0, !PT ;  /* 0x0000007f030a7812 */ /* 0x004fe200078ec0ff */
[----:B------:R-:W-:-:S03]  /*30ad0*/  IMAD R3, R24, 0x8, R23 ;  /* 0x0000000818037824 */ /* 0x000fc600078e0217 */
[----:B------:R-:W-:Y:S01]  /*30ae0*/  ISETP.NE.AND P1, PT, R10, RZ, PT ;  /* 0x000000ff0a00720c */ /* 0x000fe20003f25270 */
[----:B------:R-:W0:Y:S02]  /*30af0*/  SYNCS.PHASECHK.TRANS64.TRYWAIT P0, [R3+URZ+0x324a0], R6 ;  /* 0x0324a006030075a7 */ /* 0x000e24000800017f */
[----:B0-----:R-:W-:Y:S10]  /*30b00*/  @!P0 BRA `(.L_x_13246) ;  /* 0x0000007c00fc8947 */ /* 0x001ff40003800000 */
.L_x_13433:
[----:B------:R-:W-:Y:S05]  /*30b10*/  BSYNC B2 ;  /* 0x0000000000027941 */ /* 0x000fea0003800000 */
.L_x_13245:
[----:B------:R-:W-:Y:S04]  /*30b20*/  BSSY B2, `(.L_x_13247) ;  /* 0x0000009000027945 */ /* 0x000fe80003800000 */
[----:B------:R-:W-:Y:S05]  /*30b30*/  @P1 BRA `(.L_x_13248) ;  /* 0x00000000001c1947 */ /* 0x000fea0003800000 */
[----:B------:R-:W2:Y:S02]  /*30b40*/  S2R R10, SR_TID.X ;  /* 0x00000000000a7919 */ /* 0x000ea40000002100 */
[----:B--2---:R-:W-:Y:S01]  /*30b50*/  LOP3.LUT R11, R10, 0x1f, RZ, 0xc0, !PT ;  /* 0x0000001f0a0b7812 */ /* 0x004fe200078ec0ff */
[----:B------:R-:W-:-:S03]  /*30b60*/  IMAD.MOV.U32 R10, RZ, RZ, 0x3000 ;  /* 0x00003000ff0a7424 */ /* 0x000fc600078e00ff */
[----:B------:R-:W-:Y:S01]  /*30b70*/  ISETP.NE.AND P0, PT, R11, RZ, PT ;  /* 0x000000ff0b00720c */ /* 0x000fe20003f05270 */
[----:B------:R2:W-:-:S12]  /*30b80*/  SYNCS.ARRIVE.TRANS64 RZ, [R3+URZ+0x32490], R10 ;  /* 0x0324900a03ff79a7 */ /* 0x0005d8000800003f */
[----:B--2---:R-:W-:Y:S05]  /*30b90*/  @!P0 BRA `(.L_x_13248) ;  /* 0x0000000000048947 */ /* 0x004fea0003800000 */
[----:B------:R-:W-:Y:S01]  /*30ba0*/  BPT.TRAP 0x1 ;  /* 0x000000040000795c */ /* 0x000fe20000300000 */
.L_x_13248:
[----:B------:R-:W-:Y:S05]  /*30bb0*/  BSYNC B2 ;  /* 0x0000000000027941 */ /* 0x000fea0003800000 */
.L_x_13247:
        /* <DEDUP_REMOVED lines=12> */
.L_x_13249:
        /* <DEDUP_REMOVED lines=10> */
[----:B------:R-:W2:Y:S01]  /*30d20*/  SYNCS.PHASECHK.TRANS64.TRYWAIT P0, [R3+URZ+0x324c0], R6 ;  /* 0x0324c006030075a7 */ /* 0x000ea2000800017f */
[----:B------:R-:W-:Y:S04]  /*30d30*/  BSSY B2, `(.L_x_13250) ;  /* 0x0000002000027945 */ /* 0x000fe80003800000 */
[----:B--2---:R-:W-:Y:S05]  /*30d40*/  @!P0 BRA `(.L_x_13251) ;  /* 0x0000007c00808947 */ /* 0x004fea0003800000 */
.L_x_13434:
[----:B------:R-:W-:Y:S05]  /*30d50*/  BSYNC B2 ;  /* 0x0000000000027941 */ /* 0x000fea0003800000 */
.L_x_13250:
[----:B------:R-:W-:Y:S01]  /*30d60*/  BSSY B2, `(.L_x_13252) ;  /* 0x000000b000027945 */ /* 0x000fe20003800000 */
[----:B------:R-:W-:Y:S01]  /*30d70*/  MOV R12, 0x0 ;  /* 0x00000000000c7802 */ /* 0x000fe20000000f00 */
[----:B-1----:R-:W-:Y:S02]  /*30d80*/  IMAD.MOV.U32 R13, RZ, RZ, 0x12f00000 ;  /* 0x12f00000ff0d7424 */ /* 0x002fe400078e00ff */
[----:B------:R-:W-:Y:S05]  /*30d90*/  @P1 BRA `(.L_x_13253) ;  /* 0x00000000001c1947 */ /* 0x000fea0003800000 */
[----:B------:R-:W1:Y:S01]  /*30da0*/  S2R R11, SR_TID.X ;  /* 0x00000000000b7919 */ /* 0x000e620000002100 */
[----:B0-2---:R-:W-:-:S04]  /*30db0*/  IMAD.MOV.U32 R6, RZ, RZ, 0xc000 ;  /* 0x0000c000ff067424 */ /* 0x005fc800078e00ff */
[----:B------:R3:W-:Y:S01]  /*30dc0*/  SYNCS.ARRIVE.TRANS64 RZ, [R3+URZ+0x324b0], R6 ;  /* 0x0324b00603ff79a7 */ /* 0x0007e2000800003f */
[----:B-1----:R-:W-:-:S04]  /*30dd0*/  LOP3.LUT R11, R11, 0x1f, RZ, 0xc0, !PT ;  /* 0x0000001f0b0b7812 */ /* 0x002fc800078ec0ff */
[----:B------:R-:W-:-:S13]  /*30de0*/  ISETP.NE.AND P0, PT, R11, RZ, PT ;  /* 0x000000ff0b00720c */ /* 0x000fda0003f05270 */
[----:B---3--:R-:W-:Y:S05]  /*30df0*/  @!P0 BRA `(.L_x_13253) ;  /* 0x0000000000048947 */ /* 0x008fea0003800000 */
[----:B------:R-:W-:Y:S01]  /*30e00*/  BPT.TRAP 0x1 ;  /* 0x000000040000795c */ /* 0x000fe20000300000 */
.L_x_13253:
[----:B------:R-:W-:Y:S05]  /*30e10*/  BSYNC B2 ;  /* 0x0000000000027941 */ /* 0x000fea0003800000 */
.L_x_13252:
[----:B------:R-:W-:Y:S01]  /*30e20*/  R2UR UR10, R14 ;  /* 0x000000000e0a72ca */ /* 0x000fe200000e0000 */
[----:B0-2---:R-:W-:Y:S01]  /*30e30*/  IMAD R6, R24, 0xc000, R23 ;  /* 0x0000c00018067824 */ /* 0x005fe200078e0217 */
[----:B------:R-:W-:Y:S01]  /*30e40*/  R2UR UR6, R12 ;  /* 0x000000000c0672ca */ /* 0x000fe200000e0000 */
[----:B------:R-:W-:Y:S01]  /*30e50*/  UIADD3 UR4, UP0, UR42, 0x670, URZ ;  /* 0x000006702a047890 */ /* 0x000fe2000ff1e03f */
[----:B------:R-:W-:Y:S01]  /*30e60*/  R2UR UR7, R13 ;  /* 0x000000000d0772ca */ /* 0x000fe200000e0000 */
[----:B------:R-:W-:Y:S01]  /*30e70*/  VIADD R3, R3, 0x324b0 ;  /* 0x000324b003037836 */ /* 0x000fe20000000000 */
[----:B------:R-:W-:Y:S01]  /*30e80*/  PLOP3.LUT P0, PT, PT, PT, PT, 0x80, 0x0 ;  /* 0x000000000000781c */ /* 0x000fe20003f0f070 */
[----:B------:R-:W-:Y:S01]  /*30e90*/  VIADD R11, R6, 0x400 ;  /* 0x00000400060b7836 */ /* 0x000fe20000000000 */
[----:B------:R-:W-:-:S12]  /*30ea0*/  UIADD3.X UR5, URZ, UR43, URZ, UP0, !UPT ;  /* 0x0000002b3f057290 */ /* 0x000fd800087fe43f */
.L_x_13254:
        /* <DEDUP_REMOVED lines=15> */
.L_x_13255:
        /* <DEDUP_REMOVED lines=15> */
.L_x_13256:
        /* <DEDUP_REMOVED lines=15> */
.L_x_13257:
        /* <DEDUP_REMOVED lines=10> */
.L_x_13244:
[----:B------:R-:W-:Y:S05]  /*31220*/  BSYNC B1 ;  /* 0x0000000000017941 */ /* 0x000fea0003800000 */
.L_x_13243:
        /* <DEDUP_REMOVED lines=9> */
.L_x_13273:
[----:B------:R-:W-:Y:S05]  /*312c0*/  YIELD ;  /* 0x0000000000007946 */ /* 0x000fea0003800000 */
[----:B------:R-:W-:Y:S04]  /*312d0*/  BSSY B1, `(.L_x_13258) ;  /* 0x000007a000017945 */ /* 0x000fe80003800000 */
[----:B------:R-:W-:Y:S05]  /*312e0*/  @!P6 BRA `(.L_x_13259) ;  /* 0x0000000400e0e947 */ /* 0x000fea0003800000 */
[----:B------:R-:W2:Y:S01]  /*312f0*/  S2R R2, SR_TID.X ;  /* 0x0000000000027919 */ /* 0x000ea20000002100 */
[----:B------:R-:W-:Y:S01]  /*31300*/  IMAD R10, R24, 0x8, R23 ;  /* 0x00000008180a7824 */ /* 0x000fe200078e0217 */
[----:B------:R-:W-:Y:S01]  /*31310*/  BSSY B2, `(.L_x_13260) ;  /* 0x0000006000027945 */ /* 0x000fe20003800000 */
[----:B--2---:R-:W-:Y:S02]  /*31320*/  LOP3.LUT R3, R2, 0x7f, RZ, 0xc0, !PT ;  /* 0x0000007f02037812 */ /* 0x004fe400078ec0ff */
[----:B------:R-:W-:Y:S02]  /*31330*/  SHF.L.U32 R2, R28, 0x1f, RZ ;  /* 0x0000001f1c027819 */ /* 0x000fe400000006ff */
[----:B------:R-:W-:Y:S02]  /*31340*/  ISETP.NE.AND P2, PT, R3, RZ, PT ;  /* 0x000000ff0300720c */ /* 0x000fe40003f45270 */
[----:B------:R-:W2:Y:S02]  /*31350*/  SYNCS.PHASECHK.TRANS64.TRYWAIT P1, [R10+URZ+0x324a0], R2 ;  /* 0x0324a0020a0075a7 */ /* 0x000ea4000802017f */
[----:B--2---:R-:W-:Y:S09]  /*31360*/  @!P1 BRA `(.L_x_13261) ;  /* 0x00000078000c9947 */ /* 0x004ff20003800000 */
.L_x_13435:
[----:B------:R-:W-:Y:S05]  /*31370*/  BSYNC B2 ;  /* 0x0000000000027941 */ /* 0x000fea0003800000 */
.L_x_13260:
[----:B------:R-:W-:Y:S04]  /*31380*/  BSSY B2, `(.L_x_13262) ;  /* 0x0000009000027945 */ /* 0x000fe80003800000 */
[----:B------:R-:W-:Y:S05]  /*31390*/  @P2 BRA `(.L_x_13263) ;  /* 0x00000000001c2947 */ /* 0x000fea0003800000 */
[----:B------:R-:W0:Y:S02]  /*313a0*/  S2R R3, SR_TID.X ;  /* 0x0000000000037919 */ /* 0x000e240000002100 */
[----:B0-----:R-:W-:Y:S02]  /*313b0*/  LOP3.LUT R6, R3, 0x1f, RZ, 0xc0, !PT ;  /* 0x0000001f03067812 */ /* 0x001fe400078ec0ff */
[----:B------:R-:W-:Y:S02]  /*313c0*/  MOV R3, 0x3000 ;  /* 0x0000300000037802 */ /* 0x000fe40000000f00 */
[----:B------:R-:W-:Y:S02]  /*313d0*/  ISETP.NE.AND P1, PT, R6, RZ, PT ;  /* 0x000000ff0600720c */ /* 0x000fe40003f25270 */
[----:B------:R3:W-:Y:S11]  /*313e0*/  SYNCS.ARRIVE.TRANS64 RZ, [R10+URZ+0x32490], R3 ;  /* 0x032490030aff79a7 */ /* 0x0007f6000800003f */
[----:B---3--:R-:W-:Y:S05]  /*313f0*/  @!P1 BRA `(.L_x_13263) ;  /* 0x0000000000049947 */ /* 0x008fea0003800000 */
[----:B------:R-:W-:Y:S01]  /*31400*/  BPT.TRAP 0x1 ;  /* 0x000000040000795c */ /* 0x000fe20000300000 */
.L_x_13263:
[----:B------:R-:W-:Y:S05]  /*31410*/  BSYNC B2 ;  /* 0x0000000000027941 */ /* 0x000fea0003800000 */
.L_x_13262:
[----:B0-----:R-:W-:Y:S01]  /*31420*/  IMAD.MOV.U32 R6, RZ, RZ, RZ ;  /* 0x000000ffff067224 */ /* 0x001fe200078e00ff */
        /* <DEDUP_REMOVED lines=10> */
.L_x_13264:
        /* <DEDUP_REMOVED lines=13> */
.L_x_13436:
[----:B------:R-:W-:Y:S05]  /*315a0*/  BSYNC B2 ;  /* 0x0000000000027941 */ /* 0x000fea0003800000 */
.L_x_13265:
[----:B------:R-:W-:Y:S01]  /*315b0*/  BSSY B2, `(.L_x_13267) ;  /* 0x000000b000027945 */ /* 0x000fe20003800000 */
[----:B0-2---:R-:W-:Y:S02]  /*315c0*/  IMAD.MOV.U32 R2, RZ, RZ, 0x0 ;  /* 0x00000000ff027424 */ /* 0x005fe400078e00ff */
        /* <DEDUP_REMOVED lines=9> */
.L_x_13268:
[----:B------:R-:W-:Y:S05]  /*31660*/  BSYNC B2 ;  /* 0x0000000000027941 */ /* 0x000fea0003800000 */
.L_x_13267:
        /* <DEDUP_REMOVED lines=9> */
.L_x_13269:
        /* <DEDUP_REMOVED lines=15> */
.L_x_13270:
        /* <DEDUP_REMOVED lines=15> */
.L_x_13271:
        /* <DEDUP_REMOVED lines=15> */
.L_x_13272:
        /* <DEDUP_REMOVED lines=10> */
.L_x_13259:
[----:B------:R-:W-:Y:S05]  /*31a70*/  BSYNC B1 ;  /* 0x0000000000017941 */ /* 0x000fea0003800000 */
.L_x_13258:
        /* <DEDUP_REMOVED lines=8> */
.L_x_13237:
[----:B------:R-:W-:Y:S05]  /*31b00*/  BSYNC B0 ;  /* 0x0000000000007941 */ /* 0x000fea0003800000 */
.L_x_13236:
[----:B------:R-:W2:Y:S01]  /*31b10*/  LDC R0, c[0x0][0x448] ;  /* 0x00011200ff007b82 */ /* 0x000ea20000000800 */
[----:B------:R-:W-:Y:S01]  /*31b20*/  VIADD R5, R36, 0x7f ;  /* 0x0000007f24057836 */ /* 0x000fe20000000000 */
[----:B------:R-:W-:Y:S06]  /*31b30*/  @!P0 WARPSYNC.ALL ;  /* 0x0000000000008948 */ /* 0x000fec0003800000 */
[----:B------:R-:W3:Y:S08]  /*31b40*/  LDC.64 R2, c[0x0][0xad8] ;  /* 0x0002b600ff027b82 */ /* 0x000ef00000000a00 */
[----:B------:R-:W-:Y:S01]  /*31b50*/  @!P0 BAR.SYNC.DEFER_BLOCKING 0xc, 0x180 ;  /* 0x0306000000008b1d */ /* 0x000fe20000010000 */
[----:B--2---:R-:W-:-:S02]  /*31b60*/  ISETP.NE.AND P1, PT, R0, 0x1, PT ;  /* 0x000000010000780c */ /* 0x004fc40003f25270 */
[----:B---3--:R-:W-:-:S11]  /*31b70*/  ISETP.GE.AND P2, PT, R3, 0x1, PT ;  /* 0x000000010300780c */ /* 0x008fd60003f46270 */
[----:B------:R-:W2:Y:S08]  /*31b80*/  @P1 LDC R0, c[0x0][0x44c] ;  /* 0x00011300ff001b82 */ /* 0x000eb00000000800 */
[----:B------:R-:W3:Y:S01]  /*31b90*/  @P1 LDC R11, c[0x0][0x450] ;  /* 0x00011400ff0b1b82 */ /* 0x000ee20000000800 */
[----:B--2---:R-:W-:-:S05]  /*31ba0*/  @P1 IMAD.HI.U32 R0, R5, R0, RZ ;  /* 0x0000000005001227 */ /* 0x004fca00078e00ff */
        /* <DEDUP_REMOVED lines=10> */
[----:B------:R-:W2:Y:S02]  /*31c50*/  @P0 LDC.64 R4, c[0x0][0xae0] ;  /* 0x0002b800ff040b82 */ /* 0x000ea40000000a00 */
[----:B--2---:R-:W-:-:S05]  /*31c60*/  @P0 IMAD.HI.U32 R4, R11, R4, RZ ;  /* 0x000000040b040227 */ /* 0x004fca00078e00ff */
[----:B------:R-:W-:-:S04]  /*31c70*/  @P0 SHF.R.U32.HI R11, RZ, R5, R4 ;  /* 0x00000005ff0b0219 */ /* 0x000fc80000011604 */
[----:B------:R-:W-:Y:S01]  /*31c80*/  LOP3.LUT R0, RZ, R11, RZ, 0x33, !PT ;  /* 0x0000000bff007212 */ /* 0x000fe200078e33ff */
[----:B------:R-:W-:Y:S06]  /*31c90*/  BRA `(.L_x_13277) ;  /* 0x0000000000107947 */ /* 0x000fec0003800000 */
.L_x_13276:
[----:B------:R-:W-:-:S13]  /*31ca0*/  ISETP.NE.AND P0, PT, R3, 0x1, PT ;  /* 0x000000010300780c */ /* 0x000fda0003f05270 */
[----:B------:R-:W2:Y:S02]  /*31cb0*/  @P0 LDC.64 R4, c[0x0][0xae0] ;  /* 0x0002b800ff040b82 */ /* 0x000ea40000000a00 */
[----:B--2---:R-:W-:-:S05]  /*31cc0*/  @P0 IMAD.HI.U32 R4, R0, R4, RZ ;  /* 0x0000000400040227 */ /* 0x004fca00078e00ff */
[----:B------:R-:W-:-:S07]  /*31cd0*/  @P0 SHF.R.U32.HI R0, RZ, R5, R4 ;  /* 0x00000005ff000219 */ /* 0x000fce0000011604 */
.L_x_13277:
[----:B------:R-:W-:Y:S05]  /*31ce0*/  BSYNC B0 ;  /* 0x0000000000007941 */ /* 0x000fea0003800000 */
.L_x_13275:
[----:B------:R-:W-:-:S05]  /*31cf0*/  IMAD R5, R0, R3, R3 ;  /* 0x0000000300057224 */ /* 0x000fca00078e0203 */
[----:B------:R-:W-:-:S07]  /*31d00*/  VIMNMX R2, R2, R5, PT ;  /* 0x0000000502027248 */ /* 0x000fce0003fe0100 */
.L_x_13274:
[----:B------:R-:W2:Y:S01]  /*31d10*/  @P1 LDC R5, c[0x0][0x44c] ;  /* 0x00011300ff051b82 */ /* 0x000ea20000000800 */
[----:B------:R-:W-:Y:S01]  /*31d20*/  VIADD R2, R2, 0x5f ;  /* 0x0000005f02027836 */ /* 0x000fe20000000000 */
[----:B------:R-:W-:Y:S01]  /*31d30*/  ULDC UR4, c[0x0][0xad4] ;  /* 0x0002b50000047ab9 */ /* 0x000fe20000000800 */
[----:B------:R-:W-:Y:S02]  /*31d40*/  IMAD.MOV.U32 R0, RZ, RZ, R36 ;  /* 0x000000ffff007224 */ /* 0x000fe400078e0024 */
[----:B------:R-:W-:-:S03]  /*31d50*/  IMAD.HI R2, R2, 0x2aaaaaab, RZ ;  /* 0x2aaaaaab02027827 */ /* 0x000fc600078e02ff */
[----:B------:R-:W3:Y:S01]  /*31d60*/  @P1 LDC R4, c[0x0][0x450] ;  /* 0x00011400ff041b82 */ /* 0x000ee20000000800 */
[----:B--2---:R-:W-:-:S05]  /*31d70*/  @P1 IMAD.HI.U32 R5, R36, R5, RZ ;  /* 0x0000000524051227 */ /* 0x004fca00078e00ff */
[----:B---3--:R-:W-:Y:S02]  /*31d80*/  @P1 SHF.R.U32.HI R0, RZ, R4, R5 ;  /* 0x00000004ff001219 */ /* 0x008fe40000011605 */
[----:B------:R-:W-:-:S03]  /*31d90*/  SHF.R.U32.HI R5, RZ, 0x1f, R2 ;  /* 0x0000001fff057819 */ /* 0x000fc60000011602 */
[----:B------:R-:W-:Y:S01]  /*31da0*/  IMAD.IADD R7, R7, 0x1, R0 ;  /* 0x0000000107077824 */ /* 0x000fe200078e0200 */
[----:B------:R-:W-:-:S04]  /*31db0*/  LEA.HI.SX32 R2, R2, R5, 0x1c ;  /* 0x0000000502027211 */ /* 0x000fc800078fe2ff */
[----:B------:R-:W-:Y:S02]  /*31dc0*/  VIMNMX R31, R9, R2, PT ;  /* 0x00000002091f7248 */ /* 0x000fe40003fe0100 */
[----:B------:R-:W-:-:S03]  /*31dd0*/  IADD3 R0, R7, -UR4, RZ ;  /* 0x8000000407007c10 */ /* 0x000fc6000fffe0ff */
[----:B------:R2:W-:Y:S01]  /*31de0*/  STL [R1+0x490], R31 ;  /* 0x0004901f01007387 */ /* 0x0005e20000100800 */
[----:B------:R-:W-:Y:S05]  /*31df0*/  @!P2 BRA `(.L_x_13278) ;  /* 0x000000000044a947 */ /* 0x000fea0003800000 */
[----:B------:R-:W-:Y:S01]  /*31e00*/  ISETP.GT.AND P0, PT, R7, -0x1, PT ;  /* 0xffffffff0700780c */ /* 0x000fe20003f04270 */
[----:B------:R-:W-:-:S12]  /*31e10*/  BSSY B0, `(.L_x_13279) ;  /* 0x000000d000007945 */ /* 0x000fd80003800000 */
[----:B------:R-:W-:Y:S05]  /*31e20*/  @P0 BRA `(.L_x_13280) ;  /* 0x00000000001c0947 */ /* 0x000fea0003800000 */
[----:B------:R-:W-:Y:S02]  /*31e30*/  ISETP.NE.AND P0, PT, R3, 0x1, PT ;  /* 0x000000010300780c */ /* 0x000fe40003f05270 */
[----:B------:R-:W-:-:S11]  /*31e40*/  LOP3.LUT R7, RZ, R7, RZ, 0x33, !PT ;  /* 0x00000007ff077212 */ /* 0x000fd600078e33ff */
[----:B------:R-:W3:Y:S02]  /*31e50*/  @P0 LDC.64 R4, c[0x0][0xae0] ;  /* 0x0002b800ff040b82 */ /* 0x000ee40000000a00 */
[----:B---3--:R-:W-:-:S05]  /*31e60*/  @P0 IMAD.HI.U32 R4, R7, R4, RZ ;  /* 0x0000000407040227 */ /* 0x008fca00078e00ff */
[----:B------:R-:W-:-:S04]  /*31e70*/  @P0 SHF.R.U32.HI R7, RZ, R5, R4 ;  /* 0x00000005ff070219 */ /* 0x000fc80000011604 */
[----:B------:R-:W-:Y:S01]  /*31e80*/  LOP3.LUT R7, RZ, R7, RZ, 0x33, !PT ;  /* 0x00000007ff077212 */ /* 0x000fe200078e33ff */
[----:B------:R-:W-:Y:S06]  /*31e90*/  BRA `(.L_x_13281) ;  /* 0x0000000000107947 */ /* 0x000fec0003800000 */
.L_x_13280:
[----:B------:R-:W-:-:S13]  /*31ea0*/  ISETP.NE.AND P0, PT, R3, 0x1, PT ;  /* 0x000000010300780c */ /* 0x000fda0003f05270 */
[----:B------:R-:W3:Y:S02]  /*31eb0*/  @P0 LDC.64 R4, c[0x0][0xae0] ;  /* 0x0002b800ff040b82 */ /* 0x000ee40000000a00 */
[----:B---3--:R-:W-:-:S05]  /*31ec0*/  @P0 IMAD.HI.U32 R4, R7, R4, RZ ;  /* 0x0000000407040227 */ /* 0x008fca00078e00ff */
[----:B------:R-:W-:-:S07]  /*31ed0*/  @P0 SHF.R.U32.HI R7, RZ, R5, R4 ;  /* 0x00000005ff070219 */ /* 0x000fce0000011604 */
.L_x_13281:
[----:B------:R-:W-:Y:S05]  /*31ee0*/  BSYNC B0 ;  /* 0x0000000000007941 */ /* 0x000fea0003800000 */
.L_x_13279:
[----:B------:R-:W-:-:S05]  /*31ef0*/  IMAD R3, R7, R3, RZ ;  /* 0x0000000307037224 */ /* 0x000fca00078e02ff */
[----:B------:R-:W-:-:S07]  /*31f00*/  VIMNMX R0, R0, R3, !PT ;  /* 0x0000000300007248 */ /* 0x000fce0007fe0100 */
.L_x_13278:
[----:B------:R-:W-:Y:S01]  /*31f10*/  IMAD.HI R0, R0, 0x2aaaaaab, RZ ;  /* 0x2aaaaaab00007827 */ /* 0x000fe200078e02ff */
[----:B------:R-:W-:Y:S04]  /*31f20*/  BSSY B7, `(.L_x_13282) ;  /* 0x0000420000077945 */ /* 0x000fe80003800000 */
[----:B------:R-:W-:-:S04]  /*31f30*/  SHF.R.U32.HI R3, RZ, 0x1f, R0 ;  /* 0x0000001fff037819 */ /* 0x000fc80000011600 */
[----:B------:R-:W-:-:S04]  /*31f40*/  LEA.HI.SX32 R3, R0, R3, 0x1c ;  /* 0x0000000300037211 */ /* 0x000fc800078fe2ff */
[----:B------:R-:W-:-:S04]  /*31f50*/  VIMNMX R34, RZ, R3, !PT ;  /* 0x00000003ff227248 */ /* 0x000fc80007fe0100 */
[----:B------:R-:W-:-:S13]  /*31f60*/  ISETP.GT.AND P0, PT, R31, R34, PT ;  /* 0x000000221f00720c */ /* 0x000fda0003f04270 */
[----:B------:R-:W-:Y:S05]  /*31f70*/  @P0 BRA `(.L_x_13283) ;  /* 0x0000000000440947 */ /* 0x000fea0003800000 */
[----:B------:R-:W3:Y:S02]  /*31f80*/  S2R R2, SR_TID.X ;  /* 0x0000000000027919 */ /* 0x000ee40000002100 */
        /* <DEDUP_REMOVED lines=14> */
[----:B----4-:R-:W-:Y:S01]  /*32070*/  IADD3 R16, R0, UR39, R7 ;  /* 0x0000002700107c10 */ /* 0x010fe2000fffe007 */
[----:B------:R-:W-:Y:S06]  /*32080*/  BRA `(.L_x_13284) ;  /* 0x0000004000247947 */ /* 0x000fec0003800000 */
.L_x_13283:
        /* <DEDUP_REMOVED lines=9> */
[----:B------:R-:W3:Y:S01]  /*32120*/  LDC.64 R2, c[0x4][R2] ;  /* 0x0100000002027b82 */ /* 0x000ee20000000a00 */
[----:B------:R-:W-:Y:S02]  /*32130*/  IMAD.U32 R5, RZ, RZ, UR7 ;  /* 0x00000007ff057e24 */ /* 0x000fe4000f8e00ff */
[----:B0-----:R-:W-:Y:S02]  /*32140*/  IMAD.U32 R6, RZ, RZ, UR8 ;  /* 0x00000008ff067e24 */ /* 0x001fe4000f8e00ff */
[----:B------:R-:W-:-:S02]  /*32150*/  IMAD.U32 R7, RZ, RZ, UR9 ;  /* 0x00000009ff077e24 */ /* 0x000fc4000f8e00ff */
[----:B------:R-:W-:Y:S02]  /*32160*/  IMAD.U32 R10, RZ, RZ, UR4 ;  /* 0x00000004ff0a7e24 */ /* 0x000fe4000f8e00ff */
[----:B------:R-:W-:Y:S02]  /*32170*/  IMAD.U32 R11, RZ, RZ, UR5 ;  /* 0x00000005ff0b7e24 */ /* 0x000fe4000f8e00ff */
[----:B------:R-:W-:Y:S02]  /*32180*/  IMAD.MOV.U32 R8, RZ, RZ, 0x70 ;  /* 0x00000070ff087424 */ /* 0x000fe400078e00ff */
[----:B------:R-:W-:Y:S02]  /*32190*/  IMAD.MOV.U32 R12, RZ, RZ, 0x1 ;  /* 0x00000001ff0c7424 */ /* 0x000fe400078e00ff */
[----:B-1----:R-:W-:-:S07]  /*321a0*/  IMAD.MOV.U32 R13, RZ, RZ, RZ ;  /* 0x000000ffff0d7224 */ /* 0x002fce00078e00ff */
[----:B------:R-:W-:-:S07]  /*321b0*/  LEPC R20, `(.L_x_13286) ;  /* 0x000000001014794e */ /* 0x000fce0000000000 */
[----:B--23--:R-:W-:Y:S05]  /*321c0*/  CALL.ABS.NOINC R2 ;  /* 0x0000000002007343 */ /* 0x00cfea0003c00000 */
.L_x_13286:
[----:B------:R-:W-:Y:S05]  /*321d0*/  BSYNC B6 ;  /* 0x0000000000067941 */ /* 0x000fea0003800000 */
.L_x_13285:
        /* <DEDUP_REMOVED lines=8> */
[----:B------:R3:W4:Y:S01]  /*32260*/  LDC.64 R2, c[0x4][R29] ;  /* 0x010000001d027b82 */ /* 0x0007220000000a00 */
[----:B------:R-:W-:Y:S02]  /*32270*/  IMAD.U32 R4, RZ, RZ, UR6 ;  /* 0x00000006ff047e24 */ /* 0x000fe4000f8e00ff */
[----:B------:R-:W-:Y:S02]  /*32280*/  IMAD.U32 R5, RZ, RZ, UR7 ;  /* 0x00000007ff057e24 */ /* 0x000fe4000f8e00ff */
[----:B0-----:R-:W-:Y:S02]  /*32290*/  IMAD.U32 R6, RZ, RZ, UR8 ;  /* 0x00000008ff067e24 */ /* 0x001fe4000f8e00ff */
[----:B------:R-:W-:-:S02]  /*322a0*/  IMAD.U32 R7, RZ, RZ, UR9 ;  /* 0x00000009ff077e24 */ /* 0x000fc4000f8e00ff */
[----:B------:R-:W-:Y:S02]  /*322b0*/  IMAD.U32 R10, RZ, RZ, UR4 ;  /* 0x00000004ff0a7e24 */ /* 0x000fe4000f8e00ff */
[----:B------:R-:W-:Y:S02]  /*322c0*/  IMAD.U32 R11, RZ, RZ, UR5 ;  /* 0x00000005ff0b7e24 */ /* 0x000fe4000f8e00ff */
[----:B------:R-:W-:Y:S02]  /*322d0*/  IMAD.MOV.U32 R8, RZ, RZ, 0x70 ;  /* 0x00000070ff087424 */ /* 0x000fe400078e00ff */
[----:B------:R-:W-:Y:S02]  /*322e0*/  IMAD.MOV.U32 R12, RZ, RZ, 0x1 ;  /* 0x00000001ff0c7424 */ /* 0x000fe400078e00ff */
[----:B-1-3--:R-:W-:-:S07]  /*322f0*/  IMAD.MOV.U32 R13, RZ, RZ, RZ ;  /* 0x000000ffff0d7224 */ /* 0x00afce00078e00ff */
[----:B------:R-:W-:-:S07]  /*32300*/  LEPC R20, `(.L_x_13289) ;  /* 0x000000001014794e */ /* 0x000fce0000000000 */
[----:B--2-4-:R-:W-:Y:S05]  /*32310*/  CALL.ABS.NOINC R2 ;  /* 0x0000000002007343 */ /* 0x014fea0003c00000 */
.L_x_13289:
        /* <DEDUP_REMOVED lines=15> */
.L_x_13288:
[----:B------:R-:W-:Y:S05]  /*32410*/  BSYNC B6 ;  /* 0x0000000000067941 */ /* 0x000fea0003800000 */
.L_x_13287:
[----:B------:R-:W-:Y:S01]  /*32420*/  ULDC.64 UR4, c[0x0][0xaf0] ;  /* 0x0002bc0000047ab9 */ /* 0x000fe20000000a00 */
[----:B------:R-:W-:Y:S01]  /*32430*/  IMAD.MOV.U32 R30, RZ, RZ, R19 ;  /* 0x000000ffff1e7224 */ /* 0x000fe200078e0013 */
[----:B------:R-:W-:Y:S01]  /*32440*/  ISETP.NE.U32.AND P0, PT, RZ, UR4, PT ;  /* 0x00000004ff007c0c */ /* 0x000fe2000bf05070 */
[----:B------:R-:W3:Y:S01]  /*32450*/  S2R R20, SR_TID.X ;  /* 0x0000000000147919 */ /* 0x000ee20000002100 */
[----:B------:R-:W4:Y:S01]  /*32460*/  LDC R10, c[0x0][0x430] ;  /* 0x00010c00ff0a7b82 */ /* 0x000f220000000800 */
[----:B------:R-:W5:Y:S01]  /*32470*/  S2R R21, SR_TID.X ;  /* 0x0000000000157919 */ /* 0x000f620000002100 */
[----:B------:R-:W-:Y:S01]  /*32480*/  ISETP.NE.AND.EX P0, PT, RZ, UR5, PT, P0 ;  /* 0x00000005ff007c0c */ /* 0x000fe2000bf05300 */
[----:B------:R-:W-:Y:S01]  /*32490*/  VIADD R0, R31, 0xffffffff ;  /* 0xffffffff1f007836 */ /* 0x000fe20000000000 */
[----:B------:R-:W-:Y:S01]  /*324a0*/  ULDC UR4, c[0x0][0x2f4] ;  /* 0x0000bd0000047ab9 */ /* 0x000fe20000000800 */
[----:B------:R-:W-:Y:S01]  /*324b0*/  IMAD.MOV.U32 R11, RZ, RZ, RZ ;  /* 0x000000ffff0b7224 */ /* 0x000fe200078e00ff */
[----:B------:R-:W1:Y:S01]  /*324c0*/  S2R R12, SR_TID.X ;  /* 0x00000000000c7919 */ /* 0x000e620000002100 */
[----:B------:R-:W-:Y:S01]  /*324d0*/  LOP3.LUT R22, R22, 0xfffff7ff, RZ, 0xc0, !PT ;  /* 0xfffff7ff16167812 */ /* 0x000fe200078ec0ff */
[----:B------:R-:W-:-:S07]  /*324e0*/  ULDC UR5, c[0x0][0x320] ;  /* 0x0000c80000057ab9 */ /* 0x000fce0000000800 */
[----:B------:R-:W0:Y:S01]  /*324f0*/  @P0 LDC.64 R2, c[0x0][0xaf0] ;  /* 0x0002bc00ff020b82 */ /* 0x000e220000000a00 */
[----:B---3--:R-:W-:Y:S01]  /*32500*/  LOP3.LUT R20, R20, 0x7f, RZ, 0xc0, !PT ;  /* 0x0000007f14147812 */ /* 0x008fe200078ec0ff */
[----:B0-----:R-:W-:-:S05]  /*32510*/  @P0 IMAD.WIDE R2, R19, 0x4, R2 ;  /* 0x0000000413020825 */ /* 0x001fca00078e0202 */
[----:B------:R0:W3:Y:S01]  /*32520*/  @P0 LDG.E R30, desc[UR44][R2.64] ;  /* 0x0000002c021e0981 */ /* 0x0000e2000c1e1900 */
[----:B------:R-:W-:Y:S01]  /*32530*/  SHF.R.U32.HI R29, RZ, 0x3, R20 ;  /* 0x00000003ff1d7819 */ /* 0x000fe20000011614 */
[----:B-----5:R-:W-:Y:S01]  /*32540*/  IMAD.SHL.U32 R20, R21, 0x10, RZ ;  /* 0x0000001015147824 */ /* 0x020fe200078e00ff */
[----:B----4-:R-:W-:-:S04]  /*32550*/  ISETP.NE.AND P1, PT, R10, 0x1, PT ;  /* 0x000000010a00780c */ /* 0x010fc80003f25270 */
[----:B------:R-:W-:-:S05]  /*32560*/  LOP3.LUT R20, R29, 0x70, R20, 0xf8, !PT ;  /* 0x000000701d147812 */ /* 0x000fca00078ef814 */
[----:B------:R-:W-:-:S04]  /*32570*/  IMAD R8, R0, 0x60, R20 ;  /* 0x0000006000087824 */ /* 0x000fc800078e0214 */
[----:B------:R-:W4:Y:S01]  /*32580*/  @P1 LDC R5, c[0x0][0x434] ;  /* 0x00010d00ff051b82 */ /* 0x000f220000000800 */
[C---:B------:R-:W-:Y:S02]  /*32590*/  ISETP.GE.AND P0, PT, R8.reuse, R17, PT ;  /* 0x000000110800720c */ /* 0x040fe40003f06270 */
[----:B------:R-:W-:Y:S02]  /*325a0*/  IADD3 R8, R8, R33, RZ ;  /* 0x0000002108087210 */ /* 0x000fe40007ffe0ff */
[----:B------:R-:W-:-:S03]  /*325b0*/  ISETP.GT.U32.OR P0, PT, R20, 0x5f, P0 ;  /* 0x0000005f1400780c */ /* 0x000fc60000704470 */
[----:B------:R-:W5:Y:S01]  /*325c0*/  @P1 LDC R7, c[0x0][0x438] ;  /* 0x00010e00ff071b82 */ /* 0x000f620000000800 */
[----:B------:R-:W-:-:S09]  /*325d0*/  IMAD.MOV.U32 R9, RZ, RZ, R8 ;  /* 0x000000ffff097224 */ /* 0x000fd200078e0008 */
[----:B0-----:R-:W0:Y:S01]  /*325e0*/  @!P0 LDC.64 R2, c[0x0][0x428] ;  /* 0x00010a00ff028b82 */ /* 0x001e220000000a00 */
[----:B----4-:R-:W-:-:S05]  /*325f0*/  @P1 IMAD.HI.U32 R4, R8, R5, RZ ;  /* 0x0000000508041227 */ /* 0x010fca00078e00ff */
[----:B-----5:R-:W-:Y:S02]  /*32600*/  @P1 SHF.R.U32.HI R9, RZ, R7, R4 ;  /* 0x00000007ff091219 */ /* 0x020fe40000011604 */
[----:B------:R-:W4:Y:S02]  /*32610*/  @!P0 LDC.64 R4, c[0x0][0x418] ;  /* 0x00010600ff048b82 */ /* 0x000f240000000a00 */
[--C-:B------:R-:W-:Y:S01]  /*32620*/  @!P0 SHF.R.S32.HI R7, RZ, 0x1f, R9.reuse ;  /* 0x0000001fff078819 */ /* 0x100fe20000011409 */
[----:B------:R-:W-:Y:S01]  /*32630*/  @!P0 IMAD.MOV.U32 R6, RZ, RZ, R9 ;  /* 0x000000ffff068224 */ /* 0x000fe200078e0009 */
[----:B---3--:R-:W-:-:S03]  /*32640*/  SHF.R.S32.HI R35, RZ, 0x1f, R30 ;  /* 0x0000001fff237819 */ /* 0x008fc6000001141e */
[----:B0-----:R-:W-:-:S04]  /*32650*/  @!P0 IMAD.WIDE.U32 R6, R30, R2, R6 ;  /* 0x000000021e068225 */ /* 0x001fc800078e0006 */
[----:B------:R-:W-:Y:S01]  /*32660*/  @!P0 IMAD R2, R35, R2, RZ ;  /* 0x0000000223028224 */ /* 0x000fe200078e02ff */
[----:B----4-:R-:W-:-:S03]  /*32670*/  @!P0 LEA R4, P1, R6, R4, 0x2 ;  /* 0x0000000406048211 */ /* 0x010fc600078210ff */
[----:B------:R-:W-:-:S04]  /*32680*/  @!P0 IMAD R3, R30, R3, R2 ;  /* 0x000000031e038224 */ /* 0x000fc800078e0202 */
[----:B------:R-:W-:-:S05]  /*32690*/  @!P0 IMAD.IADD R3, R7, 0x1, R3 ;  /* 0x0000000107038824 */ /* 0x000fca00078e0203 */
[----:B------:R-:W-:-:S05]  /*326a0*/  @!P0 LEA.HI.X R5, R6, R5, R3, 0x2, P1 ;  /* 0x0000000506058211 */ /* 0x000fca00008f1403 */
[----:B------:R-:W3:Y:S01]  /*326b0*/  @!P0 LDG.E R11, desc[UR44][R4.64] ;  /* 0x0000002c040b8981 */ /* 0x000ee2000c1e1900 */
[----:B------:R-:W-:Y:S01]  /*326c0*/  IMAD.U32 R2, RZ, RZ, UR40 ;  /* 0x00000028ff027e24 */ /* 0x000fe2000f8e00ff */
[----:B------:R-:W-:Y:S01]  /*326d0*/  UMOV UR6, 0xffffffff ;  /* 0xffffffff00067882 */ /* 0x000fe20000000000 */
[----:B-1----:R-:W-:Y:S02]  /*326e0*/  IMAD.SHL.U32 R29, R12, 0x8, RZ ;  /* 0x000000080c1d7824 */ /* 0x002fe400078e00ff */
[----:B------:R-:W-:Y:S01]  /*326f0*/  IMAD.MOV R3, RZ, RZ, -R9 ;  /* 0x000000ffff037224 */ /* 0x000fe200078e0a09 */
[----:B------:R-:W-:Y:S02]  /*32700*/  ISETP.NE.AND P2, PT, R2, 0x3, PT ;  /* 0x000000030200780c */ /* 0x000fe40003f45270 */
[----:B------:R-:W-:Y:S01]  /*32710*/  LOP3.LUT R29, R29, 0x38, RZ, 0xc0, !PT ;  /* 0x000000381d1d7812 */ /* 0x000fe200078ec0ff */
[----:B------:R-:W-:-:S05]  /*32720*/  IMAD R3, R10, R3, R8 ;  /* 0x000000030a037224 */ /* 0x000fca00078e0208 */
[----:B------:R-:W-:Y:S05]  /*32730*/  STL [R1+0x45c], R3 ;  /* 0x00045c0301007387 */ /* 0x000fea0000100800 */
[----:B------:R-:W-:-:S04]  /*32740*/  @P2 LOP3.LUT R22, R22, 0x800, RZ, 0xfc, !PT ;  /* 0x0000080016162812 */ /* 0x000fc800078efcff */
[----:B------:R-:W-:Y:S01]  /*32750*/  LOP3.LUT R22, R22, 0xfffffffd, RZ, 0xc0, !PT ;  /* 0xfffffffd16167812 */ /* 0x000fe200078ec0ff */
[----:B---3--:R0:W-:Y:S02]  /*32760*/  STL [R1+0x458], R11 ;  /* 0x0004580b01007387 */ /* 0x0081e40000100800 */
[----:B0-----:R-:W-:Y:S01]  /*32770*/  IMAD.SHL.U32 R11, R12, 0x8, RZ ;  /* 0x000000080c0b7824 */ /* 0x001fe200078e00ff */
[----:B------:R-:W-:-:S04]  /*32780*/  LOP3.LUT R12, R29, 0x40, RZ, 0xfc, !PT ;  /* 0x000000401d0c7812 */ /* 0x000fc800078efcff */
[----:B------:R-:W-:Y:S02]  /*32790*/  LOP3.LUT R11, R11, 0x38, RZ, 0xc0, !PT ;  /* 0x000000380b0b7812 */ /* 0x000fe400078ec0ff */
[----:B------:R-:W-:Y:S02]  /*327a0*/  ISETP.GE.AND P4, PT, R12, UR5, PT ;  /* 0x000000050c007c0c */ /* 0x000fe4000bf86270 */
[C---:B------:R-:W-:Y:S02]  /*327b0*/  ISETP.GE.AND P1, PT, R11.reuse, UR4, PT ;  /* 0x000000040b007c0c */ /* 0x040fe4000bf26270 */
[C---:B------:R-:W-:Y:S02]  /*327c0*/  LOP3.LUT R12, R11.reuse, 0x80, RZ, 0xfc, !PT ;  /* 0x000000800b0c7812 */ /* 0x040fe400078efcff */
[----:B------:R-:W-:Y:S02]  /*327d0*/  ISETP.GE.AND P0, PT, R11, UR5, PT ;  /* 0x000000050b007c0c */ /* 0x000fe4000bf06270 */
[----:B------:R-:W-:-:S02]  /*327e0*/  ISETP.GE.AND P3, PT, R12, UR5, PT ;  /* 0x000000050c007c0c */ /* 0x000fc4000bf66270 */
[----:B------:R-:W-:-:S05]  /*327f0*/  LOP3.LUT R11, R11, 0xc0, RZ, 0xfc, !PT ;  /* 0x000000c00b0b7812 */ /* 0x000fca00078efcff */
[----:B------:R-:W-:Y:S02]  /*32800*/  @P1 LOP3.LUT R22, R22, 0x2, RZ, 0xfc, !PT ;  /* 0x0000000216161812 */ /* 0x000fe400078efcff */
[----:B------:R-:W-:Y:S02]  /*32810*/  ISETP.GE.AND P1, PT, R11, UR5, PT ;  /* 0x000000050b007c0c */ /* 0x000fe4000bf26270 */
        /* <DEDUP_REMOVED lines=8> */
[----:B------:R-:W-:Y:S06]  /*328a0*/  BRA.DIV UR6, `(.L_x_13290) ;  /* 0x0000006206e47947 */ /* 0x000fec000b800000 */
.L_x_13439:
[----:B------:R-:W-:Y:S02]  /*328b0*/  SEL R2, RZ, 0x1, P0 ;  /* 0x00000001ff027807 */ /* 0x000fe40000000000 */
[----:B------:R-:W-:Y:S02]  /*328c0*/  ISETP.GT.U32.AND P0, PT, R20, 0x5f, PT ;  /* 0x0000005f1400780c */ /* 0x000fe40003f04070 */
[----:B------:R-:W-:Y:S01]  /*328d0*/  LOP3.LUT R22, R22, 0xffffffdf, RZ, 0xc0, !PT ;  /* 0xffffffdf16167812 */ /* 0x000fe200078ec0ff */
[----:B------:R0:W-:Y:S01]  /*328e0*/  STL [R1+0x49c], R2 ;  /* 0x00049c0201007387 */ /* 0x0001e20000100800 */
[----:B------:R-:W-:-:S09]  /*328f0*/  SHF.R.S32.HI R29, RZ, 0x1f, R18 ;  /* 0x0000001fff1d7819 */ /* 0x000fd20000011412 */
[----:B------:R-:W-:Y:S01]  /*32900*/  @P0 LOP3.LUT R22, R22, 0x20, RZ, 0xfc, !PT ;  /* 0x0000002016160812 */ /* 0x000fe200078efcff */
[----:B0-----:R-:W-:Y:S06]  /*32910*/  @!P2 BRA `(.L_x_13291) ;  /* 0x000000000004a947 */ /* 0x001fec0003800000 */
[----:B------:R-:W-:Y:S01]  /*32920*/  BPT.TRAP 0x1 ;  /* 0x000000040000795c */ /* 0x000fe20000300000 */
.L_x_13291:
[----:B--2---:R-:W-:Y:S01]  /*32930*/  IMAD R31, R0, -0x60, R17 ;  /* 0xffffffa0001f7824 */ /* 0x004fe200078e0211 */
[----:B------:R-:W-:Y:S01]  /*32940*/  SHF.L.U32 R0, R27, 0x1f, RZ ;  /* 0x0000001f1b007819 */ /* 0x000fe200000006ff */
[----:B------:R-:W-:Y:S01]  /*32950*/  IMAD R17, R25, 0x8, R23 ;  /* 0x0000000819117824 */ /* 0x000fe200078e0217 */
[----:B------:R-:W-:Y:S03]  /*32960*/  BSSY B0, `(.L_x_13292) ;  /* 0x0000003000007945 */ /* 0x000fe60003800000 */
[----:B------:R-:W0:Y:S02]  /*32970*/  SYNCS.PHASECHK.TRANS64.TRYWAIT P0, [R17+URZ+0x32440], R0 ;  /* 0x03244000110075a7 */ /* 0x000e24000800017f */
[----:B0-----:R-:W-:Y:S05]  /*32980*/  @!P0 BRA `(.L_x_13293) ;  /* 0x0000006000dc8947 */ /* 0x001fea0003800000 */
.L_x_13440:
[----:B------:R-:W-:Y:S05]  /*32990*/  BSYNC B0 ;  /* 0x0000000000007941 */ /* 0x000fea0003800000 */
.L_x_13292:
        /* <DEDUP_REMOVED lines=20> */
[----:B------:R-:W1:Y:S03]  /*32ae0*/  S2R R4, SR_TID.X ;  /* 0x0000000000047919 */ /* 0x000e660000002100 */
[----:B------:R-:W-:Y:S01]  /*32af0*/  IADD3 R3, R3, R0, RZ ;  /* 0x0000000003037210 */ /* 0x000fe20007ffe0ff */
[----:B------:R-:W-:-:S04]  /*32b00*/  IMAD R0, R29, UR4, RZ ;  /* 0x000000041d007c24 */ /* 0x000fc8000f8e02ff */
[C---:B------:R-:W-:Y:S02]  /*32b10*/  IMAD R0, R18.reuse, UR5, R0 ;  /* 0x0000000512007c24 */ /* 0x040fe4000f8e0200 */
[----:B------:R-:W-:Y:S01]  /*32b20*/  IMAD.WIDE.U32 R2, R18, UR4, R2 ;  /* 0x0000000412027c25 */ /* 0x000fe2000f8e0002 */
[----:B------:R-:W-:Y:S01]  /*32b30*/  ULDC.64 UR4, c[0x0][0x2e8] ;  /* 0x0000ba0000047ab9 */ /* 0x000fe20000000a00 */
[----:B-1----:R-:W-:Y:S02]  /*32b40*/  LOP3.LUT R5, R4, 0x7f, RZ, 0xc0, !PT ;  /* 0x0000007f04057812 */ /* 0x002fe400078ec0ff */
        /* <DEDUP_REMOVED lines=61> */
.L_x_13454:
        /* <DEDUP_REMOVED lines=10> */
.L_x_13295:
        /* <DEDUP_REMOVED lines=11> */
.L_x_13296:
        /* <DEDUP_REMOVED lines=34> */
.L_x_13298:
[----:B------:R-:W-:Y:S05]  /*33290*/  BSYNC B6 ;  /* 0x0000000000067941 */ /* 0x000fea0003800000 */
.L_x_13297:
[----:B------:R-:W2:Y:S01]  /*332a0*/  LDL R21, [R1+0x450] ;  /* 0x0004500001157983 */ /* 0x000ea20000100800 */
[----:B------:R-:W3:Y:S01]  /*332b0*/  LDC R6, c[0x0][0x448] ;  /* 0x00011200ff067b82 */ /* 0x000ee20000000800 */
[----:B------:R-:W-:Y:S02]  /*332c0*/  ULDC.64 UR4, c[0x0][0x298] ;  /* 0x0000a60000047ab9 */ /* 0x000fe40000000a00 */
[----:B------:R-:W4:Y:S04]  /*332d0*/  LDL R20, [R1+0x484] ;  /* 0x0004840001147983 */ /* 0x000f280000100800 */
[----:B-1----:R-:W4:Y:S04]  /*332e0*/  LDL R0, [R1+0x478] ;  /* 0x0004780001007983 */ /* 0x002f280000100800 */
[----:B------:R1:W5:Y:S01]  /*332f0*/  LDL R9, [R1+0x454] ;  /* 0x0004540001097983 */ /* 0x0003620000100800 */
[----:B------:R-:W0:Y:S01]  /*33300*/  S2R R2, SR_TID.X ;  /* 0x0000000000027919 */ /* 0x000e220000002100 */
[----:B---3--:R-:W-:-:S13]  /*33310*/  ISETP.NE.AND P0, PT, R6, 0x1, PT ;  /* 0x000000010600780c */ /* 0x008fda0003f05270 */
[----:B------:R-:W3:Y:S01]  /*33320*/  @P0 LDC R3, c[0x0][0x450] ;  /* 0x00011400ff030b82 */ /* 0x000ee20000000800 */
[----:B0-----:R-:W-:-:S04]  /*33330*/  LOP3.LUT R2, R2, 0x7f, RZ, 0xc0, !PT ;  /* 0x0000007f02027812 */ /* 0x001fc800078ec0ff */
[----:B------:R-:W-:Y:S01]  /*33340*/  SHF.R.U32.HI R2, RZ, 0x3, R2 ;  /* 0x00000003ff027819 */ /* 0x000fe20000011602 */
[----:B--2---:R-:W-:Y:S02]  /*33350*/  IMAD.MOV.U32 R5, RZ, RZ, R21 ;  /* 0x000000ffff057224 */ /* 0x004fe400078e0015 */
[----:B----4-:R-:W-:Y:S02]  /*33360*/  IMAD.MOV.U32 R21, RZ, RZ, R20 ;  /* 0x000000ffff157224 */ /* 0x010fe400078e0014 */
[----:B------:R-:W2:Y:S01]  /*33370*/  LDL R20, [R1+0x464] ;  /* 0x0004640001147983 */ /* 0x000ea20000100800 */
[----:B------:R-:W-:Y:S02]  /*33380*/  IMAD.MOV.U32 R4, RZ, RZ, R0 ;  /* 0x000000ffff047224 */ /* 0x000fe400078e0000 */
[----:B------:R-:W0:Y:S02]  /*33390*/  S2R R0, SR_TID.X ;  /* 0x0000000000007919 */ /* 0x000e240000002100 */
[----:B0-----:R-:W-:-:S05]  /*333a0*/  IMAD.SHL.U32 R0, R0, 0x10, RZ ;  /* 0x0000001000007824 */ /* 0x001fca00078e00ff */
        /* <DEDUP_REMOVED lines=45> */
[----:B-1----:R-:W-:Y:S10]  /*33680*/  BRA.DIV UR5, `(.L_x_13299) ;  /* 0x0000005e05b07947 */ /* 0x002ff4000b800000 */
[----:B------:R-:W0:Y:S01]  /*33690*/  SHFL.IDX PT, R5, R0, RZ, 0x181f ;  /* 0x00181fff00057589 */ /* 0x000e2200000e0000 */
[----:B-----5:R-:W-:Y:S02]  /*336a0*/  IMAD R2, R9, R6, RZ ;  /* 0x0000000609027224 */ /* 0x020fe400078e02ff */
[----:B------:R-:W-:Y:S01]  /*336b0*/  IMAD.IADD R36, R8, 0x1, R36 ;  /* 0x0000000108247824 */ /* 0x000fe200078e0224 */
[----:B------:R-:W1:Y:S03]  /*336c0*/  SHFL.IDX PT, R4, R3, RZ, 0x181f ;  /* 0x00181fff03047589 */ /* 0x000e6600000e0000 */
[C---:B------:R-:W-:Y:S01]  /*336d0*/  VIADD R6, R36.reuse, 0x10 ;  /* 0x0000001024067836 */ /* 0x040fe20000000000 */
[C---:B------:R-:W-:Y:S01]  /*336e0*/  ISETP.GE.AND P0, PT, R36.reuse, R2, PT ;  /* 0x000000022400720c */ /* 0x040fe20003f06270 */
[----:B------:R-:W-:-:S03]  /*336f0*/  VIADD R8, R36, 0x30 ;  /* 0x0000003024087836 */ /* 0x000fc60000000000 */
[----:B------:R2:W-:Y:S04]  /*33700*/  STL [R1+0x468], R6 ;  /* 0x0004680601007387 */ /* 0x0005e80000100800 */
[----:B------:R-:W-:Y:S05]  /*33710*/  STL [R1+0x470], R8 ;  /* 0x0004700801007387 */ /* 0x000fea0000100800 */
        /* <DEDUP_REMOVED lines=11> */
[----:B------:R-:W1:Y:S01]  /*337d0*/  SHFL.IDX PT, R4, R3, 0x1, 0x181f ;  /* 0x00381f0003047f89 */ /* 0x000e6200000e0000 */
        /* <DEDUP_REMOVED lines=59> */
.L_x_13471:
[----:B0-2---:R-:W-:-:S05]  /*33b90*/  VIADD R4, R36, 0x70 ;  /* 0x0000007024047836 */ /* 0x005fca0000000000 */
[----:B------:R-:W-:Y:S01]  /*33ba0*/  ISETP.GE.AND P0, PT, R4, R2, PT ;  /* 0x000000020400720c */ /* 0x000fe20003f06270 */
[----:B------:R0:W-:-:S12]  /*33bb0*/  STL [R1+0x488], R4 ;  /* 0x0004880401007387 */ /* 0x0001d80000100800 */
[----:B------:R-:W-:-:S04]  /*33bc0*/  @!P0 LEA R2, P2, R7, R0, 0x1 ;  /* 0x0000000007028211 */ /* 0x000fc800078408ff */
[----:B------:R-:W-:-:S05]  /*33bd0*/  @!P0 IADD3.X R3, RZ, R3, RZ, P2, !PT ;  /* 0x00000003ff038210 */ /* 0x000fca00017fe4ff */
[----:B------:R-:W-:Y:S01]  /*33be0*/  @!PT LDS RZ, [RZ] ;  /* 0x00000000fffff984 */ /* 0x000fe20000000800 */
[----:B------:R-:W-:Y:S01]  /*33bf0*/  @!PT LDS RZ, [RZ] ;  /* 0x00000000fffff984 */ /* 0x000fe20000000800 */
[----:B------:R-:W-:Y:S01]  /*33c00*/  @!PT LDS RZ, [RZ] ;  /* 0x00000000fffff984 */ /* 0x000fe20000000800 */
[----:B------:R0:W-:Y:S01]  /*33c10*/  @!P0 LDGSTS.E.BYPASS.LTC128B.128 [R26+0x1bc00], desc[UR44][R2.64], !P1 ;  /* 0x1bc00000021a8fae */ /* 0x0001e2000c901d6c */
[----:B------:R-:W-:Y:S01]  /*33c20*/  PLOP3.LUT P0, PT, PT, PT, PT, 0x80, 0x0 ;  /* 0x000000000000781c */ /* 0x000fe20003f0f070 */
[----:B------:R-:W-:-:S12]  /*33c30*/  NOP ;  /* 0x0000000000007918 */ /* 0x000fd80000000000 */
.L_x_13300:
        /* <DEDUP_REMOVED lines=28> */
.L_x_13302:
[----:B------:R-:W-:Y:S05]  /*33e00*/  BSYNC B6 ;  /* 0x0000000000067941 */ /* 0x000fea0003800000 */
.L_x_13301:
[----:B------:R-:W2:Y:S01]  /*33e10*/  LDL.LU R0, [R1+0x478] ;  /* 0x0004780001007983 */ /* 0x000ea20000300800 */
[----:B------:R-:W1:Y:S01]  /*33e20*/  LDC R6, c[0x0][0x448] ;  /* 0x00011200ff067b82 */ /* 0x000e620000000800 */
[----:B------:R-:W-:Y:S02]  /*33e30*/  ULDC.64 UR4, c[0x0][0x398] ;  /* 0x0000e60000047ab9 */ /* 0x000fe40000000a00 */
[----:B0-----:R-:W3:Y:S04]  /*33e40*/  LDL.LU R2, [R1+0x450] ;  /* 0x0004500001027983 */ /* 0x001ee80000300800 */
[----:B------:R-:W4:Y:S04]  /*33e50*/  LDL.LU R21, [R1+0x484] ;  /* 0x0004840001157983 */ /* 0x000f280000300800 */
[----:B------:R-:W5:Y:S01]  /*33e60*/  LDL.LU R20, [R1+0x464] ;  /* 0x0004640001147983 */ /* 0x000f620000300800 */
[----:B------:R-:W-:Y:S01]  /*33e70*/  IMAD.MOV.U32 R4, RZ, RZ, R37 ;  /* 0x000000ffff047224 */ /* 0x000fe200078e0025 */
[----:B------:R-:W0:Y:S01]  /*33e80*/  S2R R8, SR_TID.X ;  /* 0x0000000000087919 */ /* 0x000e220000002100 */
[----:B-1----:R-:W-:-:S13]  /*33e90*/  ISETP.NE.AND P0, PT, R6, 0x1, PT ;  /* 0x000000010600780c */ /* 0x002fda0003f05270 */
[----:B------:R-:W1:Y:S01]  /*33ea0*/  @P0 LDC R5, c[0x0][0x450] ;  /* 0x00011400ff050b82 */ /* 0x000e620000000800 */
[----:B0-----:R-:W-:-:S05]  /*33eb0*/  IMAD.SHL.U32 R7, R8, 0x8, RZ ;  /* 0x0000000808077824 */ /* 0x001fca00078e00ff */
[----:B------:R-:W-:Y:S01]  /*33ec0*/  LOP3.LUT R7, R7, 0x38, RZ, 0xc0, !PT ;  /* 0x0000003807077812 */ /* 0x000fe200078ec0ff */
[----:B--2---:R-:W-:-:S04]  /*33ed0*/  IMAD R0, R0, UR4, RZ ;  /* 0x0000000400007c24 */ /* 0x004fc8000f8e02ff */
[C---:B---3--:R-:W-:Y:S02]  /*33ee0*/  IMAD R0, R2.reuse, UR5, R0 ;  /* 0x0000000502007c24 */ /* 0x048fe4000f8e0200 */
        /* <DEDUP_REMOVED lines=8> */
[----:B----4-:R-:W-:Y:S02]  /*33f70*/  IMAD R0, R21, UR4, RZ ;  /* 0x0000000415007c24 */ /* 0x010fe4000f8e02ff */
[----:B-----5:R-:W-:-:S04]  /*33f80*/  IMAD.WIDE.U32 R2, R20, UR4, R2 ;  /* 0x0000000414027c25 */ /* 0x020fc8000f8e0002 */
[----:B------:R-:W-:Y:S01]  /*33f90*/  IMAD R0, R20, UR5, R0 ;  /* 0x0000000514007c24 */ /* 0x000fe2000f8e0200 */
[----:B------:R-:W-:Y:S01]  /*33fa0*/  ULDC.64 UR4, c[0x0][0x3d0] ;  /* 0x0000f40000047ab9 */ /* 0x000fe20000000a00 */
[----:B------:R-:W-:Y:S02]  /*33fb0*/  IMAD.SHL.U32 R20, R8, 0x8, RZ ;  /* 0x0000000808147824 */ /* 0x000fe400078e00ff */
[----:B------:R-:W-:Y:S02]  /*33fc0*/  IMAD.IADD R3, R3, 0x1, R0 ;  /* 0x0000000103037824 */ /* 0x000fe400078e0200 */
[----:B------:R-:W0:Y:S01]  /*33fd0*/  @P0 LDC R0, c[0x0][0x44c] ;  /* 0x00011300ff000b82 */ /* 0x000e220000000800 */
[----:B------:R-:W-:-:S04]  /*33fe0*/  LOP3.LUT R20, R20, 0x38, RZ, 0xc0, !PT ;  /* 0x0000003814147812 */ /* 0x000fc800078ec0ff */
[C---:B------:R-:W-:Y:S02]  /*33ff0*/  LOP3.LUT R10, R20.reuse, 0x40, RZ, 0xfc, !PT ;  /* 0x00000040140a7812 */ /* 0x040fe400078efcff */
[C---:B------:R-:W-:Y:S02]  /*34000*/  LOP3.LUT R9, R20.reuse, 0x80, RZ, 0xfc, !PT ;  /* 0x0000008014097812 */ /* 0x040fe400078efcff */
[----:B------:R-:W-:Y:S01]  /*34010*/  LOP3.LUT R8, R20, 0xc0, RZ, 0xfc, !PT ;  /* 0x000000c014087812 */ /* 0x000fe200078efcff */
[----:B0-----:R-:W-:-:S05]  /*34020*/  @P0 IMAD.HI.U32 R0, R37, R0, RZ ;  /* 0x0000000025000227 */ /* 0x001fca00078e00ff */
[----:B-1----:R-:W-:-:S04]  /*34030*/  @P0 SHF.R.U32.HI R4, RZ, R5, R0 ;  /* 0x00000005ff040219 */ /* 0x002fc80000011600 */
        /* <DEDUP_REMOVED lines=27> */
[----:B------:R-:W-:Y:S01]  /*341f0*/  SHFL.IDX PT, R2, R0, RZ, 0x181f ;  /* 0x00181fff00027589 */ /* 0x000fe200000e0000 */
[----:B--2---:R-:W-:-:S03]  /*34200*/  IMAD.MOV.U32 R11, RZ, RZ, R3 ;  /* 0x000000ffff0b7224 */ /* 0x004fc600078e0003 */
[----:B------:R-:W0:Y:S01]  /*34210*/  SHFL.IDX PT, R3, R4, RZ, 0x181f ;  /* 0x00181fff04037589 */ /* 0x000e2200000e0000 */
[----:B---3--:R-:W-:-:S03]  /*34220*/  IMAD R5, R10, R6, RZ ;  /* 0x000000060a057224 */ /* 0x008fc600078e02ff */
[----:B------:R-:W2:Y:S02]  /*34230*/  LDL.LU R10, [R1+0x474] ;  /* 0x00047400010a7983 */ /* 0x000ea40000300800 */
[----:B------:R-:W-:-:S13]  /*34240*/  ISETP.GE.AND P0, PT, R36, R5, PT ;  /* 0x000000052400720c */ /* 0x000fda0003f06270 */
[----:B0-----:R-:W-:-:S05]  /*34250*/  @!P0 LEA R3, P6, R7, R3, 0x1 ;  /* 0x0000000307038211 */ /* 0x001fca00078c08ff */
[----:B------:R-:W-:-:S05]  /*34260*/  @!P0 IMAD.X R2, RZ, RZ, R2, P6 ;  /* 0x000000ffff028224 */ /* 0x000fca00030e0602 */
[----:B------:R-:W-:-:S04]  /*34270*/  @!P0 LOP3.LUT R3, R3, R2, RZ, 0x3c, !PT ;  /* 0x0000000203038212 */ /* 0x000fc800078e3cff */
[----:B------:R-:W-:-:S04]  /*34280*/  @!P0 LOP3.LUT R2, R3, R2, RZ, 0x3c, !PT ;  /* 0x0000000203028212 */ /* 0x000fc800078e3cff */
[----:B------:R-:W-:-:S05]  /*34290*/  @!P0 LOP3.LUT R3, R3, R2, RZ, 0x3c, !PT ;  /* 0x0000000203038212 */ /* 0x000fca00078e3cff */
[----:B------:R-:W-:Y:S01]  /*342a0*/  @!PT LDS RZ, [RZ] ;  /* 0x00000000fffff984 */ /* 0x000fe20000000800 */
[----:B------:R-:W-:Y:S04]  /*342b0*/  @!P0 LDGSTS.E.BYPASS.LTC128B.128 [R26+0x22400], desc[UR44][R2.64], !P4 ;  /* 0x22400000021a8fae */ /* 0x000fe8000e101d6c */
[----:B------:R-:W-:Y:S04]  /*342c0*/  @!P0 LDGSTS.E.BYPASS.LTC128B.128 [R26+0x26400], desc[UR44][R2.64+0x80], !P3 ;  /* 0x26400080021a8fae */ /* 0x000fe8000d901d6c */
[----:B------:R-:W-:Y:S04]  /*342d0*/  @!P0 LDGSTS.E.BYPASS.LTC128B.128 [R26+0x2a400], desc[UR44][R2.64+0x100], !P2 ;  /* 0x2a400100021a8fae */ /* 0x000fe8000d101d6c */
[----:B------:R0:W-:Y:S01]  /*342e0*/  @!P0 LDGSTS.E.BYPASS.LTC128B.128 [R26+0x2e400], desc[UR44][R2.64+0x180], !P1 ;  /* 0x2e400180021a8fae */ /* 0x0001e2000c901d6c */
[----:B----4-:R-:W-:-:S03]  /*342f0*/  ISETP.GE.AND P0, PT, R9, R5, PT ;  /* 0x000000050900720c */ /* 0x010fc60003f06270 */
[----:B------:R-:W3:Y:S04]  /*34300*/  LDL.LU R9, [R1+0x47c] ;  /* 0x00047c0001097983 */ /* 0x000ee80000300800 */
[----:B------:R-:W-:Y:S04]  /*34310*/  SHFL.IDX PT, R6, R0, 0x1, 0x181f ;  /* 0x00381f0000067f89 */ /* 0x000fe800000e0000 */
[----:B0-----:R-:W0:Y:S02]  /*34320*/  SHFL.IDX PT, R2, R4, 0x1, 0x181f ;  /* 0x00381f0004027f89 */ /* 0x001e2400000e0000 */
[----:B0-----:R-:W-:-:S04]  /*34330*/  @!P0 LEA R2, P6, R7, R2, 0x1 ;  /* 0x0000000207028211 */ /* 0x001fc800078c08ff */
[----:B------:R-:W-:-:S05]  /*34340*/  @!P0 IADD3.X R3, RZ, R6, RZ, P6, !PT ;  /* 0x00000006ff038210 */ /* 0x000fca00037fe4ff */
[----:B------:R-:W-:Y:S04]  /*34350*/  @!P0 LDGSTS.E.BYPASS.LTC128B.128 [R26+0x22c00], desc[UR44][R2.64], !P4 ;  /* 0x22c00000021a8fae */ /* 0x000fe8000e101d6c */
[----:B------:R-:W-:Y:S04]  /*34360*/  @!P0 LDGSTS.E.BYPASS.LTC128B.128 [R26+0x26c00], desc[UR44][R2.64+0x80], !P3 ;  /* 0x26c00080021a8fae */ /* 0x000fe8000d901d6c */
[----:B------:R-:W-:Y:S04]  /*34370*/  @!P0 LDGSTS.E.BYPASS.LTC128B.128 [R26+0x2ac00], desc[UR44][R2.64+0x100], !P2 ;  /* 0x2ac00100021a8fae */ /* 0x000fe8000d101d6c */
[----:B------:R0:W-:Y:S01]  /*34380*/  @!P0 LDGSTS.E.BYPASS.LTC128B.128 [R26+0x2ec00], desc[UR44][R2.64+0x180], !P1 ;  /* 0x2ec00180021a8fae */ /* 0x0001e2000c901d6c */
[----:B-----5:R-:W-:-:S03]  /*34390*/  ISETP.GE.AND P0, PT, R8, R5, PT ;  /* 0x000000050800720c */ /* 0x020fc60003f06270 */
[----:B------:R-:W4:Y:S04]  /*343a0*/  LDL.LU R8, [R1+0x480] ;  /* 0x0004800001087983 */ /* 0x000f280000300800 */
[----:B0-----:R-:W0:Y:S04]  /*343b0*/  SHFL.IDX PT, R2, R4, 0x2, 0x181f ;  /* 0x00581f0004027f89 */ /* 0x001e2800000e0000 */
[----:B------:R-:W1:Y:S02]  /*343c0*/  SHFL.IDX PT, R6, R0, 0x2, 0x181f ;  /* 0x00581f0000067f89 */ /* 0x000e6400000e0000 */
[----:B0-----:R-:W-:-:S05]  /*343d0*/  @!P0 LEA R2, P6, R7, R2, 0x1 ;  /* 0x0000000207028211 */ /* 0x001fca00078c08ff */
[----:B-1----:R-:W-:-:S05]  /*343e0*/  @!P0 IMAD.X R3, RZ, RZ, R6, P6 ;  /* 0x000000ffff038224 */ /* 0x002fca00030e0606 */
        /* <DEDUP_REMOVED lines=33> */
[----:B----4-:R-:W-:-:S13]  /*34600*/  ISETP.GE.AND P0, PT, R8, R5, PT ;  /* 0x000000050800720c */ /* 0x010fda0003f06270 */
        /* <DEDUP_REMOVED lines=8> */
.L_x_13489:
        /* <DEDUP_REMOVED lines=13> */
.L_x_13305:
[----:B------:R-:W-:Y:S05]  /*34760*/  BSYNC B0 ;  /* 0x0000000000007941 */ /* 0x000fea0003800000 */
.L_x_13304:
[----:B------:R-:W-:Y:S01]  /*34770*/  NOP ;  /* 0x0000000000007918 */ /* 0x000fe20000000000 */
[----:B------:R-:W-:-:S13]  /*34780*/  PLOP3.LUT P0, PT, PT, PT, PT, 0x80, 0x0 ;  /* 0x000000000000781c */ /* 0x000fda0003f0f070 */
.L_x_13306:
        /* <DEDUP_REMOVED lines=18> */
.L_x_13490:
[----:B------:R-:W-:Y:S05]  /*348b0*/  BSYNC B0 ;  /* 0x0000000000007941 */ /* 0x000fea0003800000 */
.L_x_13307:
[----:B------:R-:W-:-:S05]  /*348c0*/  IMAD.U32 R2, RZ, RZ, UR40 ;  /* 0x00000028ff027e24 */ /* 0x000fca000f8e00ff */
[----:B------:R-:W-:-:S13]  /*348d0*/  ISETP.NE.AND P0, PT, R2, 0x3, PT ;  /* 0x000000030200780c */ /* 0x000fda0003f05270 */
[----:B------:R-:W-:Y:S05]  /*348e0*/  @!P0 BRA `(.L_x_13309) ;  /* 0x0000000000048947 */ /* 0x000fea0003800000 */
[----:B------:R-:W-:Y:S01]  /*348f0*/  BPT.TRAP 0x1 ;  /* 0x000000040000795c */ /* 0x000fe20000300000 */
.L_x_13309:
[----:B0-----:R-:W-:Y:S01]  /*34900*/  SHF.L.U32 R0, R27, 0x1f, RZ ;  /* 0x0000001f1b007819 */ /* 0x001fe200000006ff */
[----:B------:R-:W-:Y:S03]  /*34910*/  BSSY B0, `(.L_x_13310) ;  /* 0x0000003000007945 */ /* 0x000fe60003800000 */
[----:B------:R-:W0:Y:S02]  /*34920*/  SYNCS.PHASECHK.TRANS64.TRYWAIT P0, [R17+URZ+0x32460], R0 ;  /* 0x03246000110075a7 */ /* 0x000e24000800017f */
[----:B0-----:R-:W-:Y:S05]  /*34930*/  @!P0 BRA `(.L_x_13311) ;  /* 0x0000006400288947 */ /* 0x001fea0003800000 */
.L_x_13491:
[----:B------:R-:W-:Y:S05]  /*34940*/  BSYNC B0 ;  /* 0x0000000000007941 */ /* 0x000fea0003800000 */
.L_x_13310:
[----:B------:R-:W0:Y:S01]  /*34950*/  LDL.LU R3, [R1+0x494] ;  /* 0x0004940001037983 */ /* 0x000e220000300800 */
[----:B------:R-:W-:-:S03]  /*34960*/  ULDC.64 UR4, c[0x0][0x328] ;  /* 0x0000ca0000047ab9 */ /* 0x000fc60000000a00 */
[----:B------:R-:W3:Y:S04]  /*34970*/  LDL.LU R2, [R1+0x45c] ;  /* 0x00045c0001027983 */ /* 0x000ee80000300800 */
[----:B------:R-:W4:Y:S04]  /*34980*/  LDL.LU R7, [R1+0x498] ;  /* 0x0004980001077983 */ /* 0x000f280000300800 */
[----:B--2---:R-:W2:Y:S04]  /*34990*/  LDL.LU R6, [R1+0x458] ;  /* 0x0004580001067983 */ /* 0x004ea80000300800 */
[----:B------:R-:W5:Y:S01]  /*349a0*/  LDL.LU R4, [R1+0x49c] ;  /* 0x00049c0001047983 */ /* 0x000f620000300800 */
[----:B------:R-:W-:-:S02]  /*349b0*/  LOP3.LUT P3, RZ, R22, 0x10, RZ, 0xc0, !PT ;  /* 0x0000001016ff7812 */ /* 0x000fc4000786c0ff */
[C---:B------:R-:W-:Y:S02]  /*349c0*/  LOP3.LUT P2, RZ, R22.reuse, 0x8, RZ, 0xc0, !PT ;  /* 0x0000000816ff7812 */ /* 0x040fe4000784c0ff */
[C---:B------:R-:W-:Y:S02]  /*349d0*/  LOP3.LUT P1, RZ, R22.reuse, 0x4, RZ, 0xc0, !PT ;  /* 0x0000000416ff7812 */ /* 0x040fe4000782c0ff */
[----:B------:R-:W-:Y:S01]  /*349e0*/  LOP3.LUT P4, RZ, R22, 0x1, RZ, 0xc0, !PT ;  /* 0x0000000116ff7812 */ /* 0x000fe2000788c0ff */
[----:B0-----:R-:W-:-:S04]  /*349f0*/  IMAD R0, R3, UR4, RZ ;  /* 0x0000000403007c24 */ /* 0x001fc8000f8e02ff */
[C---:B---3--:R-:W-:Y:S02]  /*34a00*/  IMAD R5, R2.reuse, UR5, R0 ;  /* 0x0000000502057c24 */ /* 0x048fe4000f8e0200 */
[----:B------:R-:W-:Y:S01]  /*34a10*/  IMAD.WIDE.U32 R2, R2, UR4, RZ ;  /* 0x0000000402027c25 */ /* 0x000fe2000f8e00ff */
[----:B------:R-:W-:-:S03]  /*34a20*/  ULDC.64 UR4, c[0x0][0x338] ;  /* 0x0000ce0000047ab9 */ /* 0x000fc60000000a00 */
[----:B------:R-:W-:Y:S02]  /*34a30*/  IMAD.IADD R3, R3, 0x1, R5 ;  /* 0x0000000103037824 */ /* 0x000fe400078e0205 */
[----:B----4-:R-:W-:Y:S01]  /*34a40*/  IMAD R0, R7, UR4, RZ ;  /* 0x0000000407007c24 */ /* 0x010fe2000f8e02ff */
[----:B------:R-:W-:Y:S01]  /*34a50*/  SEL R7, RZ, 0x8, P1 ;  /* 0x00000008ff077807 */ /* 0x000fe20000800000 */
[----:B--2---:R-:W-:-:S04]  /*34a60*/  IMAD.WIDE.U32 R2, R6, UR4, R2 ;  /* 0x0000000406027c25 */ /* 0x004fc8000f8e0002 */
[----:B------:R-:W-:Y:S01]  /*34a70*/  IMAD R5, R6, UR5, R0 ;  /* 0x0000000506057c24 */ /* 0x000fe2000f8e0200 */
[----:B------:R-:W-:Y:S01]  /*34a80*/  ULDC.64 UR4, c[0x0][0x330] ;  /* 0x0000cc0000047ab9 */ /* 0x000fe20000000a00 */
[----:B------:R-:W-:-:S03]  /*34a90*/  SEL R0, RZ, 0x2, P3 ;  /* 0x00000002ff007807 */ /* 0x000fc60001800000 */
        /* <DEDUP_REMOVED lines=84> */
.L_x_13505:
[----:B0-2---:R-:W-:Y:S02]  /*34fe0*/  IADD3 R2, P3, R14, R0, RZ ;  /* 0x000000000e027210 */ /* 0x005fe40007f7e0ff */
[C---:B------:R-:W-:Y:S02]  /*34ff0*/  ISETP.LT.OR P2, PT, R31.reuse, 0x51, !P2 ;  /* 0x000000511f00780c */ /* 0x040fe40005741670 */
[----:B------:R-:W-:Y:S02]  /*35000*/  IADD3.X R3, RZ, R6, RZ, P3, !PT ;  /* 0x00000006ff037210 */ /* 0x000fe40001ffe4ff */
[C---:B------:R-:W-:Y:S02]  /*35010*/  ISETP.LT.OR P3, PT, R31.reuse, 0x51, P4 ;  /* 0x000000511f00780c */ /* 0x040fe40002761670 */
[C---:B------:R-:W-:Y:S02]  /*35020*/  ISETP.LT.OR P1, PT, R31.reuse, 0x51, !P1 ;  /* 0x000000511f00780c */ /* 0x040fe40004f21670 */
[----:B------:R-:W-:-:S09]  /*35030*/  ISETP.LT.OR P0, PT, R31, 0x51, !P0 ;  /* 0x000000511f00780c */ /* 0x000fd20004701670 */
        /* <DEDUP_REMOVED lines=9> */
.L_x_13313:
        /* <DEDUP_REMOVED lines=11> */
.L_x_13314:
[----:B------:R-:W2:Y:S01]  /*35180*/  LDL.LU R2, [R1+0x490] ;  /* 0x0004900001027983 */ /* 0x000ea20000300800 */
[----:B------:R0:W-:Y:S01]  /*35190*/  SYNCS.ARRIVE.TRANS64.A1T0 RZ, [R17+URZ+0x32450], RZ ;  /* 0x032450ff11ff79a7 */ /* 0x0001e2000810003f */
[----:B------:R-:W-:Y:S01]  /*351a0*/  BSSY B0, `(.L_x_13315) ;  /* 0x00000e0000007945 */ /* 0x000fe20003800000 */
[----:B--2---:R-:W-:-:S05]  /*351b0*/  VIADD R10, R2, 0xfffffffe ;  /* 0xfffffffe020a7836 */ /* 0x004fca0000000000 */
[----:B------:R-:W-:-:S13]  /*351c0*/  ISETP.GE.AND P0, PT, R10, R34, PT ;  /* 0x000000220a00720c */ /* 0x000fda0003f06270 */
[----:B0-----:R-:W-:Y:S05]  /*351d0*/  @!P0 BRA `(.L_x_13316) ;  /* 0x0000000c00708947 */ /* 0x001fea0003800000 */
.L_x_13329:
[----:B0-----:R-:W0:Y:S01]  /*351e0*/  S2R R2, SR_TID.X ;  /* 0x0000000000027919 */ /* 0x001e220000002100 */
[----:B------:R-:W1:Y:S01]  /*351f0*/  LDC R6, c[0x0][0x430] ;  /* 0x00010c00ff067b82 */ /* 0x000e620000000800 */
[----:B------:R-:W-:Y:S01]  /*35200*/  IMAD R7, R10, 0x60, R33 ;  /* 0x000000600a077824 */ /* 0x000fe200078e0221 */
[----:B------:R-:W-:Y:S01]  /*35210*/  MOV R12, UR40 ;  /* 0x00000028000c7c02 */ /* 0x000fe20008000f00 */
[----:B--2---:R-:W2:Y:S01]  /*35220*/  S2R R3, SR_TID.X ;  /* 0x0000000000037919 */ /* 0x004ea20000002100 */
        /* <DEDUP_REMOVED lines=9> */
[----:B------:R-:W-:-:S04]  /*352c0*/  IMAD.IADD R7, R4, 0x1, R7 ;  /* 0x0000000104077824 */ /* 0x000fc800078e0207 */
[----:B------:R-:W-:-:S05]  /*352d0*/  IMAD.MOV.U32 R11, RZ, RZ, R7 ;  /* 0x000000ffff0b7224 */ /* 0x000fca00078e0007 */
        /* <DEDUP_REMOVED lines=17> */
[----:B------:R-:W-:Y:S01]  /*353f0*/  IMAD R6, R6, R3, R7 ;  /* 0x0000000306067224 */ /* 0x000fe200078e0207 */
[----:B------:R-:W-:Y:S01]  /*35400*/  SEL R2, RZ, 0x1, P0 ;  /* 0x00000001ff027807 */ /* 0x000fe20000000000 */
[----:B------:R-:W-:Y:S01]  /*35410*/  IMAD.MOV.U32 R3, RZ, RZ, R10 ;  /* 0x000000ffff037224 */ /* 0x000fe200078e000a */
[----:B------:R-:W-:Y:S05]  /*35420*/  YIELD ;  /* 0x0000000000007946 */ /* 0x000fea0003800000 */
[----:B------:R-:W-:Y:S01]  /*35430*/  SEL R25, R25, RZ, P0 ;  /* 0x000000ff19197207 */ /* 0x000fe20000000000 */
[----:B------:R-:W-:Y:S01]  /*35440*/  VIADD R10, R10, 0xffffffff ;  /* 0xffffffff0a0a7836 */ /* 0x000fe20000000000 */
[----:B------:R-:W-:-:S02]  /*35450*/  LOP3.LUT R27, R27, R2, RZ, 0x3c, !PT ;  /* 0x000000021b1b7212 */ /* 0x000fc400078e3cff */
[----:B------:R-:W-:Y:S01]  /*35460*/  ISETP.GT.AND P2, PT, R3, R34, PT ;  /* 0x000000220300720c */ /* 0x000fe20003f44270 */
[----:B0-----:R-:W-:-:S12]  /*35470*/  @!P1 BRA `(.L_x_13317) ;  /* 0x0000000000049947 */ /* 0x001fd80003800000 */
[----:B------:R-:W-:Y:S01]  /*35480*/  BPT.TRAP 0x1 ;  /* 0x000000040000795c */ /* 0x000fe20000300000 */
.L_x_13317:
[----:B------:R-:W-:Y:S01]  /*35490*/  IMAD R4, R25, 0x8, R23 ;  /* 0x0000000819047824 */ /* 0x000fe200078e0217 */
[----:B------:R-:W-:Y:S01]  /*354a0*/  SHF.L.U32 R21, R27, 0x1f, RZ ;  /* 0x0000001f1b157819 */ /* 0x000fe200000006ff */
[----:B------:R-:W-:Y:S01]  /*354b0*/  BSSY B1, `(.L_x_13318) ;  /* 0x0000004000017945 */ /* 0x000fe20003800000 */
[----:B------:R-:W-:Y:S02]  /*354c0*/  SHF.R.S32.HI R17, RZ, 0x1f, R6 ;  /* 0x0000001fff117819 */ /* 0x000fe40000011406 */
[----:B------:R-:W0:Y:S02]  /*354d0*/  SYNCS.PHASECHK.TRANS64.TRYWAIT P0, [R4+URZ+0x32440], R21 ;  /* 0x03244015040075a7 */ /* 0x000e24000800017f */
[----:B0-----:R-:W-:Y:S05]  /*354e0*/  @!P0 BRA `(.L_x_13319) ;  /* 0x0000006000908947 */ /* 0x001fea0003800000 */
.L_x_13506:
[----:B------:R-:W-:Y:S05]  /*354f0*/  BSYNC B1 ;  /* 0x0000000000017941 */ /* 0x000fea0003800000 */
.L_x_13318:
        /* <DEDUP_REMOVED lines=52> */
.L_x_13520:
        /* <DEDUP_REMOVED lines=8> */
.L_x_13321:
        /* <DEDUP_REMOVED lines=11> */
.L_x_13322:
[----:B------:R2:W-:Y:S01]  /*35970*/  SYNCS.ARRIVE.TRANS64.A1T0 RZ, [R4+URZ+0x32430], RZ ;  /* 0x032430ff04ff79a7 */ /* 0x0005e2000810003f */
[----:B------:R-:W-:Y:S05]  /*35980*/  @!P3 BRA `(.L_x_13323) ;  /* 0x000000000004b947 */ /* 0x000fea0003800000 */
[----:B------:R-:W-:Y:S01]  /*35990*/  BPT.TRAP 0x1 ;  /* 0x000000040000795c */ /* 0x000fe20000300000 */
.L_x_13323:
[----:B------:R-:W3:Y:S01]  /*359a0*/  SYNCS.PHASECHK.TRANS64.TRYWAIT P0, [R4+URZ+0x32460], R21 ;  /* 0x03246015040075a7 */ /* 0x000ee2000800017f */
[----:B------:R-:W-:Y:S04]  /*359b0*/  BSSY B1, `(.L_x_13324) ;  /* 0x0000002000017945 */ /* 0x000fe80003800000 */
[----:B---3--:R-:W-:Y:S05]  /*359c0*/  @!P0 BRA `(.L_x_13325) ;  /* 0x0000006400108947 */ /* 0x008fea0003800000 */
.L_x_13521:
[----:B------:R-:W-:Y:S05]  /*359d0*/  BSYNC B1 ;  /* 0x0000000000017941 */ /* 0x000fea0003800000 */
.L_x_13324:
        /* <DEDUP_REMOVED lines=68> */
.L_x_13535:
        /* <DEDUP_REMOVED lines=11> */
.L_x_13327:
        /* <DEDUP_REMOVED lines=11> */
.L_x_13328:
[----:B------:R0:W-:Y:S01]  /*35f80*/  SYNCS.ARRIVE.TRANS64.A1T0 RZ, [R4+URZ+0x32450], RZ ;  /* 0x032450ff04ff79a7 */ /* 0x0001e2000810003f */
[----:B------:R-:W-:Y:S05]  /*35f90*/  @P2 BRA `(.L_x_13329) ;  /* 0xfffffff000902947 */ /* 0x000fea000383ffff */
.L_x_13316:
[----:B------:R-:W-:Y:S05]  /*35fa0*/  BSYNC B0 ;  /* 0x0000000000007941 */ /* 0x000fea0003800000 */
.L_x_13315:
        /* <DEDUP_REMOVED lines=11> */
[----:B0-23--:R-:W1:Y:S02]  /*36060*/  FLO.U32 R4, UR4 ;  /* 0x0000000400047d00 */ /* 0x00de6400080e0000 */
[----:B-1----:R-:W-:-:S06]  /*36070*/  ISETP.EQ.U32.AND P1, PT, R4, R5, PT ;  /* 0x000000050400720c */ /* 0x002fcc0003f22070 */
[----:B------:R-:W4:Y:S07]  /*36080*/  POPC R5, UR4 ;  /* 0x0000000400057d09 */ /* 0x000f2e0008000000 */
[----:B----4-:R-:W2:Y:S01]  /*36090*/  @P1 ATOMG.E.ADD.STRONG.GPU PT, R3, desc[UR44][R2.64], R5 ;  /* 0x00000005020319a8 */ /* 0x010ea200081ee1ec */
[----:B------:R-:W0:Y:S02]  /*360a0*/  S2R R6, SR_LTMASK ;  /* 0x0000000000067919 */ /* 0x000e240000003900 */
[----:B0-----:R-:W-:-:S04]  /*360b0*/  LOP3.LUT R6, R6, UR4, RZ, 0xc0, !PT ;  /* 0x0000000406067c12 */ /* 0x001fc8000f8ec0ff */
[----:B------:R-:W0:Y:S01]  /*360c0*/  POPC R7, R6 ;  /* 0x0000000600077309 */ /* 0x000e220000000000 */
[----:B--2---:R-:W0:Y:S02]  /*360d0*/  SHFL.IDX PT, R4, R3, R4, 0x1f ;  /* 0x00001f0403047589 */ /* 0x004e2400000e0000 */
[----:B0-----:R-:W-:-:S07]  /*360e0*/  IADD3 R16, R4, UR39, R7 ;  /* 0x0000002704107c10 */ /* 0x001fce000fffe007 */
.L_x_13331:
[----:B------:R-:W-:Y:S05]  /*360f0*/  BSYNC B0 ;  /* 0x0000000000007941 */ /* 0x000fea0003800000 */
.L_x_13330:
[----:B------:R-:W-:Y:S02]  /*36100*/  LOP3.LUT R27, R27, R0, RZ, 0x3c, !PT ;  /* 0x000000001b1b7212 */ /* 0x000fe400078e3cff */
[----:B------:R-:W-:-:S07]  /*36110*/  SEL R25, R25, RZ, P0 ;  /* 0x000000ff19197207 */ /* 0x000fce0000000000 */
.L_x_13284:
[----:B------:R-:W-:Y:S05]  /*36120*/  BSYNC B7 ;  /* 0x0000000000077941 */ /* 0x000fea0003800000 */
.L_x_13282:
[----:B------:R-:W-:-:S13]  /*36130*/  LOP3.LUT P0, RZ, R22, 0x1000, RZ, 0xc0, !PT ;  /* 0x0000100016ff7812 */ /* 0x000fda000780c0ff */
[----:B------:R-:W-:Y:S05]  /*36140*/  @!P0 BRA `(.L_x_13332) ;  /* 0x0000000000248947 */ /* 0x000fea0003800000 */
[----:B------:R-:W-:Y:S05]  /*36150*/  WARPSYNC.ALL ;  /* 0x0000000000007948 */ /* 0x000fea0003800000 */
[----:B------:R-:W4:Y:S08]  /*36160*/  S2UR UR5, SR_CgaCtaId ;  /* 0x00000000000579c3 */ /* 0x000f300000008800 */
[----:B------:R-:W-:Y:S06]  /*36170*/  BAR.SYNC.DEFER_BLOCKING 0x5, 0x180 ;  /* 0x0146000000007b1d */ /* 0x000fec0000010000 */
[----:B------:R-:W-:-:S02]  /*36180*/  UMOV UR4, 0x400 ;  /* 0x0000040000047882 */ /* 0x000fc40000000000 */
[----:B----4-:R-:W-:-:S06]  /*36190*/  ULEA UR4, UR5, UR4, 0x18 ;  /* 0x0000000405047291 */ /* 0x010fcc000f8ec03f */
[----:B0-----:R-:W-:-:S05]  /*361a0*/  IMAD.U32 R23, RZ, RZ, UR4 ;  /* 0x00000004ff177e24 */ /* 0x001fca000f8e00ff */
[----:B------:R4:W0:Y:S01]  /*361b0*/  LDS.128 R16, [R23+0x324d0] ;  /* 0x0324d00017107984 */ /* 0x0008220000000c00 */
[----:B------:R-:W-:Y:S06]  /*361c0*/  BAR.ARV 0x4, 0x180 ;  /* 0x0106000000007b1d */ /* 0x000fec0000002000 */
[----:B------:R-:W-:Y:S05]  /*361d0*/  BRA `(.L_x_13333) ;  /* 0x0000000800cc7947 */ /* 0x000fea0003800000 */
.L_x_13332:
        /* <DEDUP_REMOVED lines=17> */
[----:B0-23--:R-:W-:Y:S01]  /*362f0*/  SHFL.IDX PT, R4, R16, 0x1, 0x1f ;  /* 0x00201f0010047f89 */ /* 0x00dfe200000e0000 */
        /* <DEDUP_REMOVED lines=18> */
.L_x_13545:
[----:B------:R-:W-:Y:S02]  /*36420*/  ULDC UR4, c[0x0][0xd38] ;  /* 0x00034e0000047ab9 */ /* 0x000fe40000000800 */
[----:B------:R-:W-:-:S04]  /*36430*/  IMAD.U32 R7, RZ, RZ, UR4 ;  /* 0x00000004ff077e24 */ /* 0x000fc8000f8e00ff */
[----:B--2---:R-:W-:-:S04]  /*36440*/  IMAD R14, R14, R7, RZ ;  /* 0x000000070e0e7224 */ /* 0x004fc800078e02ff */
[----:B------:R-:W-:-:S05]  /*36450*/  IMAD.IADD R9, R4, 0x1, R14 ;  /* 0x0000000104097824 */ /* 0x000fca00078e020e */
[----:B------:R-:W-:-:S13]  /*36460*/  ISETP.GT.AND P6, PT, R9, R0, PT ;  /* 0x000000000900720c */ /* 0x000fda0003fc4270 */
[----:B------:R-:W-:Y:S05]  /*36470*/  @P6 BRA `(.L_x_13335) ;  /* 0x00000000009c6947 */ /* 0x000fea0003800000 */
.L_x_13340:
        /* <DEDUP_REMOVED lines=14> */
.L_x_13338:
[----:B------:R-:W-:Y:S05]  /*36560*/  BSYNC B0 ;  /* 0x0000000000007941 */ /* 0x000fea0003800000 */
.L_x_13337:
[----:B------:R-:W-:-:S03]  /*36570*/  UMOV UR4, 0xffffffff ;  /* 0xffffffff00047882 */ /* 0x000fc60000000000 */
[----:B------:R-:W-:Y:S05]  /*36580*/  BRA.DIV UR4, `(.L_x_13339) ;  /* 0x0000006604207947 */ /* 0x000fea000b800000 */
[----:B-----5:R-:W2:Y:S02]  /*36590*/  SHFL.UP PT, R14, R5, 0x1, RZ ;  /* 0x04200000050e7989 */ /* 0x020ea400000e00ff */
[----:B--2---:R-:W-:-:S05]  /*365a0*/  SEL R14, R14, RZ, P1 ;  /* 0x000000ff0e0e7207 */ /* 0x004fca0000800000 */
[----:B-1----:R-:W-:-:S05]  /*365b0*/  IMAD.IADD R13, R5, 0x1, R14 ;  /* 0x00000001050d7824 */ /* 0x002fca00078e020e */
        /* <DEDUP_REMOVED lines=13> */
.L_x_13553:
[----:B------:R-:W-:Y:S02]  /*36690*/  ULDC UR4, c[0x0][0xd38] ;  /* 0x00034e0000047ab9 */ /* 0x000fe40000000800 */
[----:B------:R-:W-:-:S04]  /*366a0*/  IMAD.U32 R7, RZ, RZ, UR4 ;  /* 0x00000004ff077e24 */ /* 0x000fc8000f8e00ff */
[----:B-1----:R-:W-:-:S04]  /*366b0*/  IMAD R14, R14, R7, RZ ;  /* 0x000000070e0e7224 */ /* 0x002fc800078e02ff */
[----:B------:R-:W-:-:S05]  /*366c0*/  IMAD.IADD R9, R14, 0x1, R9 ;  /* 0x000000010e097824 */ /* 0x000fca00078e0209 */
[----:B------:R-:W-:-:S13]  /*366d0*/  ISETP.GT.AND P6, PT, R9, R0, PT ;  /* 0x000000000900720c */ /* 0x000fda0003fc4270 */
[----:B------:R-:W-:Y:S05]  /*366e0*/  @!P6 BRA `(.L_x_13340) ;  /* 0xfffffffc0064e947 */ /* 0x000fea000383ffff */
.L_x_13335:
        /* <DEDUP_REMOVED lines=8> */
.L_x_13557:
[----:B------:R-:W-:Y:S01]  /*36770*/  ISETP.NE.AND P0, PT, R3, RZ, PT ;  /* 0x000000ff0300720c */ /* 0x000fe20003f05270 */
[----:B------:R-:W-:-:S12]  /*36780*/  IMAD.MOV.U32 R14, RZ, RZ, RZ ;  /* 0x000000ffff0e7224 */ /* 0x000fd800078e00ff */
[----:B------:R-:W-:Y:S05]  /*36790*/  @!P0 BRA `(.L_x_13342) ;  /* 0x0000000000108947 */ /* 0x000fea0003800000 */
[----:B------:R-:W-:Y:S01]  /*367a0*/  UMOV UR4, 0xffffffff ;  /* 0xffffffff00047882 */ /* 0x000fe20000000000 */
[----:B------:R-:W-:Y:S02]  /*367b0*/  VIADD R12, R4, 0xffffffff ;  /* 0xffffffff040c7836 */ /* 0x000fe40000000000 */
[----:B------:R-:W-:Y:S05]  /*367c0*/  BRA.DIV UR4, `(.L_x_13343) ;  /* 0x0000006604947947 */ /* 0x000fea000b800000 */
[----:B------:R4:W0:Y:S02]  /*367d0*/  SHFL.IDX PT, R14, R2, R12, 0x1f ;  /* 0x00001f0c020e7589 */ /* 0x00082400000e0000 */
.L_x_13342:
        /* <DEDUP_REMOVED lines=66> */
.L_x_13336:
[----:B------:R-:W-:Y:S01]  /*36c00*/  UMOV UR4, URZ ;  /* 0x0000003f00047c82 */ /* 0x000fe20008000000 */
[----:B------:R-:W-:Y:S01]  /*36c10*/  UMOV UR5, URZ ;  /* 0x0000003f00057c82 */ /* 0x000fe20008000000 */
[----:B------:R-:W-:Y:S01]  /*36c20*/  ULDC UR6, c[0x0][0xd3c] ;  /* 0x00034f0000067ab9 */ /* 0x000fe20000000800 */
[----:B------:R-:W-:Y:S01]  /*36c30*/  IMAD.MOV.U32 R16, RZ, RZ, R0 ;  /* 0x000000ffff107224 */ /* 0x000fe200078e0000 */
[----:B------:R-:W-:Y:S01]  /*36c40*/  MOV R19, UR6 ;  /* 0x0000000600137c02 */ /* 0x000fe20008000f00 */
[----:B------:R-:W-:Y:S02]  /*36c50*/  IMAD.U32 R17, RZ, RZ, UR4 ;  /* 0x00000004ff117e24 */ /* 0x000fe4000f8e00ff */
[----:B------:R-:W-:-:S07]  /*36c60*/  IMAD.U32 R18, RZ, RZ, UR5 ;  /* 0x00000005ff127e24 */ /* 0x000fce000f8e00ff */
.L_x_13344:
        /* <DEDUP_REMOVED lines=10> */
.L_x_13333:
[----:B------:R-:W-:Y:S02]  /*36d10*/  ULDC UR4, c[0x0][0xd3c] ;  /* 0x00034f0000047ab9 */ /* 0x000fe40000000800 */
[----:B0-----:R-:W-:-:S13]  /*36d20*/  ISETP.GE.AND P0, PT, R19, UR4, PT ;  /* 0x0000000413007c0c */ /* 0x001fda000bf06270 */
[----:B------:R-:W-:Y:S05]  /*36d30*/  @!P0 BRA `(.L_x_13345) ;  /* 0xffffff9000748947 */ /* 0x000fea000383ffff */
[----:B------:R-:W-:Y:S05]  /*36d40*/  BSYNC B8 ;  /* 0x0000000000087941 */ /* 0x000fea0003800000 */
.L_x_13224:
        /* <DEDUP_REMOVED lines=12> */
.L_x_13560:
[----:B------:R-:W-:Y:S05]  /*36e10*/  BSYNC B0 ;  /* 0x0000000000007941 */ /* 0x000fea0003800000 */
.L_x_13346:
[----:B------:R-:W-:-:S03]  /*36e20*/  UMOV UR4, 0xffffffff ;  /* 0xffffffff00047882 */ /* 0x000fc60000000000 */
[----:B------:R-:W-:Y:S05]  /*36e30*/  BRA.DIV UR4, `(.L_x_13348) ;  /* 0x0000006204307947 */ /* 0x000fea000b800000 */
[----:B------:R-:W0:Y:S02]  /*36e40*/  S2R R0, SR_TID.X ;  /* 0x0000000000007919 */ /* 0x000e240000002100 */
[----:B0-----:R-:W-:-:S04]  /*36e50*/  SHF.R.U32.HI R0, RZ, 0x5, R0 ;  /* 0x00000005ff007819 */ /* 0x001fc80000011600 */
[----:B------:R-:W-:-:S05]  /*36e60*/  LOP3.LUT R0, R0, 0x3, RZ, 0xc0, !PT ;  /* 0x0000000300007812 */ /* 0x000fca00078ec0ff */
[----:B------:R0:W0:Y:S02]  /*36e70*/  SHFL.IDX PT, R14, R0, RZ, 0x1f ;  /* 0x00001fff000e7589 */ /* 0x00002400000e0000 */
.L_x_13563:
[----:B0-----:R-:W-:-:S13]  /*36e80*/  ISETP.NE.AND P0, PT, R14, RZ, PT ;  /* 0x000000ff0e00720c */ /* 0x001fda0003f05270 */
[----:B------:R-:W-:Y:S05]  /*36e90*/  @P0 BRA `(.L_x_12984) ;  /* 0x0000000000880947 */ /* 0x000fea0003800000 */
[----:B------:R-:W-:-:S03]  /*36ea0*/  UMOV UR4, 0xffffffff ;  /* 0xffffffff00047882 */ /* 0x000fc60000000000 */
[----:B------:R-:W-:Y:S05]  /*36eb0*/  BRA.DIV UR4, `(.L_x_13349) ;  /* 0x0000006204447947 */ /* 0x000fea000b800000 */
[----:B------:R-:W-:-:S13]  /*36ec0*/  ELECT P6, URZ, PT ;  /* 0x00000000003f782f */ /* 0x000fda00038c0000 */
.L_x_13566:
[----:B------:R-:W-:Y:S05]  /*36ed0*/  @!P6 BRA `(.L_x_12984) ;  /* 0x000000000078e947 */ /* 0x000fea0003800000 */
[----:B------:R-:W-:-:S06]  /*36ee0*/  ULOP3.LUT UR4, UR38, 0x2, URZ, 0xfc, !UPT ;  /* 0x0000000226047892 */ /* 0x000fcc000f8efc3f */
[----:B------:R-:W-:-:S05]  /*36ef0*/  IMAD.U32 R0, RZ, RZ, UR4 ;  /* 0x00000004ff007e24 */ /* 0x000fca000f8e00ff */
[----:B------:R-:W-:-:S13]  /*36f00*/  ISETP.NE.AND P0, PT, R0, 0x3, PT ;  /* 0x000000030000780c */ /* 0x000fda0003f05270 */
[----:B------:R-:W-:Y:S05]  /*36f10*/  @!P0 BRA `(.L_x_13350) ;  /* 0x0000000000048947 */ /* 0x000fea0003800000 */
[----:B------:R-:W-:Y:S01]  /*36f20*/  BPT.TRAP 0x1 ;  /* 0x000000040000795c */ /* 0x000fe20000300000 */
.L_x_13350:
[----:B------:R-:W-:Y:S01]  /*36f30*/  IMAD R3, R25, 0x8, R5 ;  /* 0x0000000819037824 */ /* 0x000fe200078e0205 */
[----:B------:R-:W-:Y:S01]  /*36f40*/  SHF.L.U32 R2, R27, 0x1f, RZ ;  /* 0x0000001f1b027819 */ /* 0x000fe200000006ff */
[----:B------:R-:W-:-:S03]  /*36f50*/  VIADD R25, R25, 0x1 ;  /* 0x0000000119197836 */ /* 0x000fc60000000000 */
[----:B------:R-:W0:Y:S02]  /*36f60*/  SYNCS.PHASECHK.TRANS64.TRYWAIT P1, [R3+URZ+0x32440], R2 ;  /* 0x03244002030075a7 */ /* 0x000e24000802017f */
[----:B------:R-:W-:-:S04]  /*36f70*/  ISETP.NE.AND P2, PT, R25, 0x2, PT ;  /* 0x000000021900780c */ /* 0x000fc80003f45270 */
[----:B------:R-:W-:Y:S01]  /*36f80*/  SEL R0, RZ, 0x1, P2 ;  /* 0x00000001ff007807 */ /* 0x000fe20001000000 */
[----:B0-----:R-:W-:Y:S08]  /*36f90*/  @!P1 BRA `(.L_x_13351) ;  /* 0x00000060002c9947 */ /* 0x001ff00003800000 */
.L_x_13567:
[----:B------:R-:W-:Y:S02]  /*36fa0*/  SEL R25, R25, RZ, P2 ;  /* 0x000000ff19197207 */ /* 0x000fe40001000000 */
[----:B------:R-:W-:Y:S01]  /*36fb0*/  LOP3.LUT R0, R27, R0, RZ, 0x3c, !PT ;  /* 0x000000001b007212 */ /* 0x000fe200078e3cff */
[----:B------:R-:W-:Y:S06]  /*36fc0*/  @!P0 BRA `(.L_x_13352) ;  /* 0x0000000000048947 */ /* 0x000fec0003800000 */
[----:B------:R-:W-:Y:S01]  /*36fd0*/  BPT.TRAP 0x1 ;  /* 0x000000040000795c */ /* 0x000fe20000300000 */
.L_x_13352:
[----:B------:R-:W-:Y:S01]  /*36fe0*/  IMAD R25, R25, 0x8, R5 ;  /* 0x0000000819197824 */ /* 0x000fe200078e0205 */
[----:B------:R-:W-:-:S04]  /*36ff0*/  SHF.L.U32 R0, R0, 0x1f, RZ ;  /* 0x0000001f00007819 */ /* 0x000fc800000006ff */
[----:B------:R-:W0:Y:S02]  /*37000*/  SYNCS.PHASECHK.TRANS64.TRYWAIT P1, [R25+URZ+0x32440], R0 ;  /* 0x03244000190075a7 */ /* 0x000e24000802017f */
[----:B0-----:R-:W-:Y:S05]  /*37010*/  @!P1 BRA `(.L_x_13353) ;  /* 0x0000006000209947 */ /* 0x001fea0003800000 */
.L_x_13568:
[----:B------:R-:W-:Y:S05]  /*37020*/  @!P0 BRA `(.L_x_13354) ;  /* 0x0000000000048947 */ /* 0x000fea0003800000 */
[----:B------:R-:W-:Y:S01]  /*37030*/  BPT.TRAP 0x1 ;  /* 0x000000040000795c */ /* 0x000fe20000300000 */
.L_x_13354:
[----:B------:R-:W0:Y:S02]  /*37040*/  SYNCS.PHASECHK.TRANS64.TRYWAIT P1, [R3+URZ+0x32460], R2 ;  /* 0x03246002030075a7 */ /* 0x000e24000802017f */
[----:B0-----:R-:W-:Y:S05]  /*37050*/  @!P1 BRA `(.L_x_13355) ;  /* 0x0000006000249947 */ /* 0x001fea0003800000 */
.L_x_13569:
[----:B------:R-:W-:Y:S05]  /*37060*/  @!P0 BRA `(.L_x_13356) ;  /* 0x0000000000048947 */ /* 0x000fea0003800000 */
[----:B------:R-:W-:Y:S01]  /*37070*/  BPT.TRAP 0x1 ;  /* 0x000000040000795c */ /* 0x000fe20000300000 */
.L_x_13356:
[----:B------:R0:W0:Y:S02]  /*37080*/  SYNCS.PHASECHK.TRANS64.TRYWAIT P0, [R25+URZ+0x32460], R0 ;  /* 0x03246000190075a7 */ /* 0x000024000800017f */
[----:B0-----:R-:W-:Y:S05]  /*37090*/  @!P0 NANOSLEEP.SYNCS 0x989680 ;  /* 0x009896800000895d */ /* 0x001fea0003900000 */
[----:B------:R-:W0:Y:S02]  /*370a0*/  @!P0 SYNCS.PHASECHK.TRANS64 P0, [R25+URZ+0x32460], R0 ;  /* 0x03246000190085a7 */ /* 0x000e24000800007f */
[----:B0-----:R-:W-:Y:S05]  /*370b0*/  @!P0 BRA `(.L_x_13356) ;  /* 0xfffffffc00f08947 */ /* 0x001fea000383ffff */
.L_x_12984:
[----:B------:R-:W-:Y:S05]  /*370c0*/  BSYNC B9 ;  /* 0x0000000000097941 */ /* 0x000fea0003800000 */
.L_x_12981:
[----:B------:R-:W-:Y:S05]  /*370d0*/  EXIT ;  /* 0x000000000000794d */ /* 0x000fea0003800000 */
.L_x_13010:
[----:B0-----:R0:W1:Y:S02]  /*370e0*/  SYNCS.PHASECHK.TRANS64.TRYWAIT P6, [R70+URZ+0x32490], R83 ;  /* 0x03249053460075a7 */ /* 0x00106400080c017f */
[----:B-1----:R-:W-:Y:S05]  /*370f0*/  @!P6 NANOSLEEP.SYNCS 0x989680 ;  /* 0x009896800000e95d */ /* 0x002fea0003900000 */
[----:B------:R-:W1:Y:S02]  /*37100*/  @!P6 SYNCS.PHASECHK.TRANS64 P6, [R70+URZ+0x32490], R83 ;  /* 0x032490534600e5a7 */ /* 0x000e6400080c007f */
[----:B-1----:R-:W-:Y:S05]  /*37110*/  @!P6 BRA `(.L_x_13010) ;  /* 0xfffffffc00f0e947 */ /* 0x002fea000383ffff */
[----:B------:R-:W-:Y:S05]  /*37120*/  BRA `(.L_x_13357) ;  /* 0xfffffcbc00d87947 */ /* 0x000fea000383ffff */
.L_x_13011:
        /* <DEDUP_REMOVED lines=8> */
.L_x_13359:
[----:B------:R-:W-:Y:S05]  /*371b0*/  BSYNC B1 ;  /* 0x0000000000017941 */ /* 0x000fea0003800000 */
.L_x_13358:
        /* <DEDUP_REMOVED lines=8> */
.L_x_13360:
[----:B------:R-:W-:Y:S05]  /*37240*/  BRA `(.L_x_13361) ;  /* 0xfffffcbc00a47947 */ /* 0x000fea000383ffff */
.L_x_13020:
        /* <DEDUP_REMOVED lines=8> */
.L_x_13363:
[----:B------:R-:W-:Y:S05]  /*372d0*/  BSYNC B1 ;  /* 0x0000000000017941 */ /* 0x000fea0003800000 */
.L_x_13362:
        /* <DEDUP_REMOVED lines=8> */
.L_x_13364:
[----:B------:R-:W-:Y:S05]  /*37360*/  BRA `(.L_x_13365) ;  /* 0xfffffcc400147947 */ /* 0x000fea000383ffff */
.L_x_13034:
[----:B-1----:R1:W2:Y:S02]  /*37370*/  SYNCS.PHASECHK.TRANS64.TRYWAIT P4, [R70+URZ+0x32490], R83 ;  /* 0x03249053460075a7 */ /* 0x0022a4000808017f */
[----:B--2---:R-:W-:Y:S05]  /*37380*/  @!P4 NANOSLEEP.SYNCS 0x989680 ;  /* 0x009896800000c95d */ /* 0x004fea0003900000 */
[----:B------:R-:W2:Y:S02]  /*37390*/  @!P4 SYNCS.PHASECHK.TRANS64 P4, [R70+URZ+0x32490], R83 ;  /* 0x032490534600c5a7 */ /* 0x000ea4000808007f */
[----:B--2---:R-:W-:Y:S05]  /*373a0*/  @!P4 BRA `(.L_x_13034) ;  /* 0xfffffffc00f0c947 */ /* 0x004fea000383ffff */
[----:B------:R-:W-:Y:S05]  /*373b0*/  BRA `(.L_x_13366) ;  /* 0xfffffcd000707947 */ /* 0x000fea000383ffff */
.L_x_13035:
        /* <DEDUP_REMOVED lines=8> */
.L_x_13368:
[----:B------:R-:W-:Y:S05]  /*37440*/  BSYNC B1 ;  /* 0x0000000000017941 */ /* 0x000fea0003800000 */
.L_x_13367:
        /* <DEDUP_REMOVED lines=8> */
.L_x_13369:
[----:B------:R-:W-:Y:S01]  /*374d0*/  IMAD.MOV.U32 R74, RZ, RZ, R14 ;  /* 0x000000ffff4a7224 */ /* 0x000fe200078e000e */
[----:B------:R-:W-:Y:S06]  /*374e0*/  BRA `(.L_x_13370) ;  /* 0xfffffcd0003c7947 */ /* 0x000fec000383ffff */
.L_x_13040:
        /* <DEDUP_REMOVED lines=8> */
.L_x_13372:
[----:B------:R-:W-:Y:S05]  /*37570*/  BSYNC B1 ;  /* 0x0000000000017941 */ /* 0x000fea0003800000 */
.L_x_13371:
        /* <DEDUP_REMOVED lines=8> */
.L_x_13373:
[----:B------:R-:W-:Y:S05]  /*37600*/  BRA `(.L_x_13374) ;  /* 0xfffffcd400c47947 */ /* 0x000fea000383ffff */
.L_x_13045:
[----:B-1----:R1:W2:Y:S02]  /*37610*/  SYNCS.PHASECHK.TRANS64.TRYWAIT P3, [R70+URZ+0x32490], R83 ;  /* 0x03249053460075a7 */ /* 0x0022a4000806017f */
[----:B--2---:R-:W-:Y:S05]  /*37620*/  @!P3 NANOSLEEP.SYNCS 0x989680 ;  /* 0x009896800000b95d */ /* 0x004fea0003900000 */
[----:B------:R-:W2:Y:S02]  /*37630*/  @!P3 SYNCS.PHASECHK.TRANS64 P3, [R70+URZ+0x32490], R83 ;  /* 0x032490534600b5a7 */ /* 0x000ea4000806007f */
[----:B--2---:R-:W-:Y:S05]  /*37640*/  @!P3 BRA `(.L_x_13045) ;  /* 0xfffffffc00f0b947 */ /* 0x004fea000383ffff */
[----:B------:R-:W-:Y:S05]  /*37650*/  BRA `(.L_x_13375) ;  /* 0xfffffcdc00a47947 */ /* 0x000fea000383ffff */
.L_x_13046:
        /* <DEDUP_REMOVED lines=8> */
.L_x_13377:
[----:B------:R-:W-:Y:S05]  /*376e0*/  BSYNC B1 ;  /* 0x0000000000017941 */ /* 0x000fea0003800000 */
.L_x_13376:
        /* <DEDUP_REMOVED lines=8> */
.L_x_13378:
[----:B------:R-:W-:Y:S05]  /*37770*/  BRA `(.L_x_13379) ;  /* 0xfffffcdc00cc7947 */ /* 0x000fea000383ffff */
.L_x_13049:
[----:B------:R-:W-:Y:S01]  /*37780*/  BSSY B1, `(.L_x_13380) ;  /* 0x0000008000017945 */ /* 0x000fe20003800000 */
[----:B------:R-:W-:Y:S01]  /*37790*/  IMAD.MOV.U32 R13, RZ, RZ, R10 ;  /* 0x000000ffff0d7224 */ /* 0x000fe200078e000a */
[----:B------:R-:W-:Y:S01]  /*377a0*/  MOV R11, 0x1c1f ;  /* 0x00001c1f000b7802 */ /* 0x000fe20000000f00 */
[----:B------:R-:W-:Y:S02]  /*377b0*/  IMAD.MOV.U32 R12, RZ, RZ, 0x1 ;  /* 0x00000001ff0c7424 */ /* 0x000fe400078e00ff */
[----:B----4-:R-:W-:-:S07]  /*377c0*/  IMAD.MOV.U32 R15, RZ, RZ, -0x1 ;  /* 0xffffffffff0f7424 */ /* 0x010fce00078e00ff */
[----:B0123--:R-:W-:Y:S05]  /*377d0*/  WARPSYNC.COLLECTIVE R15, `(.L_x_13381) ;  /* 0x000000000f087348 */ /* 0x00ffea0003c00000 */
[----:B---3--:R3:W4:Y:S02]  /*377e0*/  SHFL.IDX P6, R14, R13, R12, R11 ;  /* 0x0000000c0d0e7389 */ /* 0x00872400000c000b */
[----:B01234-:R-:W-:Y:S01]  /*377f0*/  ENDCOLLECTIVE ;  /* 0x000000000000791b */ /* 0x01ffe20003800000 */
.L_x_13381:
[----:B------:R-:W-:Y:S05]  /*37800*/  BSYNC B1 ;  /* 0x0000000000017941 */ /* 0x000fea0003800000 */
.L_x_13380:
        /* <DEDUP_REMOVED lines=8> */
.L_x_13382:
[----:B------:R-:W-:Y:S05]  /*37890*/  BRA `(.L_x_13383) ;  /* 0xfffffcdc00cc7947 */ /* 0x000fea000383ffff */
.L_x_13053:
[----:B------:R0:W0:Y:S02]  /*378a0*/  SYNCS.PHASECHK.TRANS64.TRYWAIT P4, [R70+URZ+0x324b0], R83 ;  /* 0x0324b053460075a7 */ /* 0x000024000808017f */
[----:B0-----:R-:W-:Y:S05]  /*378b0*/  @!P4 NANOSLEEP.SYNCS 0x989680 ;  /* 0x009896800000c95d */ /* 0x001fea0003900000 */
[----:B------:R-:W0:Y:S02]  /*378c0*/  @!P4 SYNCS.PHASECHK.TRANS64 P4, [R70+URZ+0x324b0], R83 ;  /* 0x0324b0534600c5a7 */ /* 0x000e24000808007f */
[----:B0-----:R-:W-:Y:S05]  /*378d0*/  @!P4 BRA `(.L_x_13053) ;  /* 0xfffffffc00f0c947 */ /* 0x001fea000383ffff */
[----:B------:R-:W-:Y:S05]  /*378e0*/  BRA `(.L_x_13384) ;  /* 0xfffffce000407947 */ /* 0x000fea000383ffff */
.L_x_13069:
[----:B------:R0:W5:Y:S01]  /*378f0*/  LDL R13, [R1+0x474] ;  /* 0x00047400010d7983 */ /* 0x0001620000100800 */
[----:B------:R-:W-:Y:S01]  /*37900*/  BSSY B0, `(.L_x_13385) ;  /* 0x0000007000007945 */ /* 0x000fe20003800000 */
[----:B------:R-:W-:Y:S02]  /*37910*/  IMAD.MOV.U32 R12, RZ, RZ, RZ ;  /* 0x000000ffff0c7224 */ /* 0x000fe400078e00ff */
[----:B--2---:R-:W-:Y:S02]  /*37920*/  IMAD.MOV.U32 R11, RZ, RZ, 0x1f ;  /* 0x0000001fff0b7424 */ /* 0x004fe400078e00ff */
[----:B------:R-:W-:-:S07]  /*37930*/  IMAD.MOV.U32 R15, RZ, RZ, -0x1 ;  /* 0xffffffffff0f7424 */ /* 0x000fce00078e00ff */
[----:B0----5:R-:W-:Y:S05]  /*37940*/  WARPSYNC.COLLECTIVE R15, `(.L_x_13386) ;  /* 0x000000000f087348 */ /* 0x021fea0003c00000 */
[----:B-----5:R1:W2:Y:S02]  /*37950*/  SHFL.IDX P6, R14, R13, R12, R11 ;  /* 0x0000000c0d0e7389 */ /* 0x0202a400000c000b */
[----:B012---:R-:W-:Y:S01]  /*37960*/  ENDCOLLECTIVE ;  /* 0x000000000000791b */ /* 0x007fe20003800000 */
.L_x_13386:
[----:B------:R-:W-:Y:S05]  /*37970*/  BSYNC B0 ;  /* 0x0000000000007941 */ /* 0x000fea0003800000 */
.L_x_13385:
[----:B------:R-:W-:Y:S05]  /*37980*/  BRA `(.L_x_13387) ;  /* 0xfffffcf000b47947 */ /* 0x000fea000383ffff */
.L_x_13081:
        /* <DEDUP_REMOVED lines=8> */
.L_x_13389:
[----:B------:R-:W-:Y:S05]  /*37a10*/  BSYNC B1 ;  /* 0x0000000000017941 */ /* 0x000fea0003800000 */
.L_x_13388:
        /* <DEDUP_REMOVED lines=8> */
.L_x_13390:
[----:B------:R-:W-:Y:S02]  /*37aa0*/  IMAD.MOV.U32 R13, RZ, RZ, R7 ;  /* 0x000000ffff0d7224 */ /* 0x000fe400078e0007 */
[----:B------:R-:W-:-:S07]  /*37ab0*/  IMAD.MOV.U32 R2, RZ, RZ, R14 ;  /* 0x000000ffff027224 */ /* 0x000fce00078e000e */
[----:B------:R-:W-:Y:S05]  /*37ac0*/  WARPSYNC.COLLECTIVE R15, `(.L_x_13391) ;  /* 0x000000000f087348 */ /* 0x000fea0003c00000 */
[----:B------:R0:W1:Y:S02]  /*37ad0*/  SHFL.IDX P6, R14, R13, R12, R11 ;  /* 0x0000000c0d0e7389 */ /* 0x00006400000c000b */
[----:B01----:R-:W-:Y:S01]  /*37ae0*/  ENDCOLLECTIVE ;  /* 0x000000000000791b */ /* 0x003fe20003800000 */
.L_x_13391:
[----:B------:R-:W-:Y:S01]  /*37af0*/  MOV R13, R8 ;  /* 0x00000008000d7202 */ /* 0x000fe20000000f00 */
[----:B------:R-:W-:-:S07]  /*37b00*/  IMAD.MOV.U32 R5, RZ, RZ, R14 ;  /* 0x000000ffff057224 */ /* 0x000fce00078e000e */
[----:B------:R-:W-:Y:S05]  /*37b10*/  WARPSYNC.COLLECTIVE R15, `(.L_x_13392) ;  /* 0x000000000f087348 */ /* 0x000fea0003c00000 */
[----:B------:R0:W1:Y:S02]  /*37b20*/  SHFL.IDX P6, R14, R13, R12, R11 ;  /* 0x0000000c0d0e7389 */ /* 0x00006400000c000b */
[----:B01----:R-:W-:Y:S01]  /*37b30*/  ENDCOLLECTIVE ;  /* 0x000000000000791b */ /* 0x003fe20003800000 */
.L_x_13392:
[----:B------:R-:W-:Y:S05]  /*37b40*/  BRA `(.L_x_13393) ;  /* 0xfffffcfc00a07947 */ /* 0x000fea000383ffff */
.L_x_13084:
        /* <DEDUP_REMOVED lines=8> */
.L_x_13395:
[----:B------:R-:W-:Y:S05]  /*37bd0*/  BSYNC B1 ;  /* 0x0000000000017941 */ /* 0x000fea0003800000 */
.L_x_13394:
        /* <DEDUP_REMOVED lines=8> */
.L_x_13396:
[----:B------:R-:W-:Y:S01]  /*37c60*/  MOV R13, R7 ;  /* 0x00000007000d7202 */ /* 0x000fe20000000f00 */
[----:B------:R-:W-:-:S07]  /*37c70*/  IMAD.MOV.U32 R4, RZ, RZ, R14 ;  /* 0x000000ffff047224 */ /* 0x000fce00078e000e */
[----:B------:R-:W-:Y:S05]  /*37c80*/  WARPSYNC.COLLECTIVE R15, `(.L_x_13397) ;  /* 0x000000000f087348 */ /* 0x000fea0003c00000 */
[----:B------:R0:W1:Y:S02]  /*37c90*/  SHFL.IDX P6, R14, R13, R12, R11 ;  /* 0x0000000c0d0e7389 */ /* 0x00006400000c000b */
[----:B01----:R-:W-:Y:S01]  /*37ca0*/  ENDCOLLECTIVE ;  /* 0x000000000000791b */ /* 0x003fe20003800000 */
.L_x_13397:
[----:B------:R-:W-:Y:S02]  /*37cb0*/  IMAD.MOV.U32 R13, RZ, RZ, R8 ;  /* 0x000000ffff0d7224 */ /* 0x000fe400078e0008 */
[----:B------:R-:W-:-:S07]  /*37cc0*/  IMAD.MOV.U32 R7, RZ, RZ, R14 ;  /* 0x000000ffff077224 */ /* 0x000fce00078e000e */
[----:B------:R-:W-:Y:S05]  /*37cd0*/  WARPSYNC.COLLECTIVE R15, `(.L_x_13398) ;  /* 0x000000000f087348 */ /* 0x000fea0003c00000 */
[----:B------:R0:W1:Y:S02]  /*37ce0*/  SHFL.IDX P6, R14, R13, R12, R11 ;  /* 0x0000000c0d0e7389 */ /* 0x00006400000c000b */
[----:B01----:R-:W-:Y:S01]  /*37cf0*/  ENDCOLLECTIVE ;  /* 0x000000000000791b */ /* 0x003fe20003800000 */
.L_x_13398:
[----:B------:R-:W-:Y:S05]  /*37d00*/  BRA `(.L_x_13399) ;  /* 0xfffffcfc00fc7947 */ /* 0x000fea000383ffff */
.L_x_13088:
[----:B------:R0:W0:Y:S02]  /*37d10*/  SYNCS.PHASECHK.TRANS64.TRYWAIT P0, [R148+URZ+0x32400], R13 ;  /* 0x0324000d940075a7 */ /* 0x000024000800017f */
[----:B0-----:R-:W-:Y:S05]  /*37d20*/  @!P0 NANOSLEEP.SYNCS 0x989680 ;  /* 0x009896800000895d */ /* 0x001fea0003900000 */
[----:B------:R-:W0:Y:S02]  /*37d30*/  @!P0 SYNCS.PHASECHK.TRANS64 P0, [R148+URZ+0x32400], R13 ;  /* 0x0324000d940085a7 */ /* 0x000e24000800007f */
[----:B0-----:R-:W-:Y:S05]  /*37d40*/  @!P0 BRA `(.L_x_13088) ;  /* 0xfffffffc00f08947 */ /* 0x001fea000383ffff */
[----:B------:R-:W-:Y:S05]  /*37d50*/  BRA `(.L_x_13400) ;  /* 0xfffffd00007c7947 */ /* 0x000fea000383ffff */
.L_x_13096:
        /* <DEDUP_REMOVED lines=9> */
.L_x_13402:
[----:B------:R-:W-:Y:S05]  /*37df0*/  BSYNC B1 ;  /* 0x0000000000017941 */ /* 0x000fea0003800000 */
.L_x_13401:
[----:B------:R-:W-:Y:S01]  /*37e00*/  IMAD.MOV.U32 R13, RZ, RZ, R25 ;  /* 0x000000ffff0d7224 */ /* 0x000fe200078e0019 */
[----:B------:R-:W-:Y:S01]  /*37e10*/  MOV R15, 0xffffffff ;  /* 0xffffffff000f7802 */ /* 0x000fe20000000f00 */
[----:B------:R-:W-:Y:S01]  /*37e20*/  IMAD.MOV.U32 R12, RZ, RZ, RZ ;  /* 0x000000ffff0c7224 */ /* 0x000fe200078e00ff */
[----:B------:R-:W-:Y:S01]  /*37e30*/  ISETP.GE.AND P0, PT, R22, R59, PT ;  /* 0x0000003b1600720c */ /* 0x000fe20003f06270 */
[----:B------:R-:W-:Y:S02]  /*37e40*/  IMAD.MOV.U32 R11, RZ, RZ, 0x1c1f ;  /* 0x00001c1fff0b7424 */ /* 0x000fe400078e00ff */
[----:B------:R-:W-:Y:S02]  /*37e50*/  IMAD.MOV.U32 R2, RZ, RZ, R14 ;  /* 0x000000ffff027224 */ /* 0x000fe400078e000e */
[----:B------:R-:W-:-:S08]  /*37e60*/  IMAD R53, R28, R21, RZ ;  /* 0x000000151c357224 */ /* 0x000fd000078e02ff */
[----:B------:R-:W-:Y:S05]  /*37e70*/  WARPSYNC.COLLECTIVE R15, `(.L_x_13403) ;  /* 0x000000000f087348 */ /* 0x000fea0003c00000 */
[----:B------:R0:W1:Y:S02]  /*37e80*/  SHFL.IDX P6, R14, R13, R12, R11 ;  /* 0x0000000c0d0e7389 */ /* 0x00006400000c000b */
[----:B01----:R-:W-:Y:S01]  /*37e90*/  ENDCOLLECTIVE ;  /* 0x000000000000791b */ /* 0x003fe20003800000 */
.L_x_13403:
        /* <DEDUP_REMOVED lines=8> */
.L_x_13404:
[----:B------:R-:W-:-:S05]  /*37f20*/  @!P1 IADD3 R6, P2, R3, R5, RZ ;  /* 0x0000000503069210 */ /* 0x000fca0007f5e0ff */
[----:B------:R-:W-:Y:S02]  /*37f30*/  @!P1 IMAD.X R7, R2, 0x1, R21, P2 ;  /* 0x0000000102079824 */ /* 0x000fe400010e0615 */
[----:B------:R-:W-:Y:S02]  /*37f40*/  IMAD.MOV.U32 R13, RZ, RZ, R27 ;  /* 0x000000ffff0d7224 */ /* 0x000fe400078e001b */
[----:B------:R-:W-:-:S07]  /*37f50*/  IMAD.MOV.U32 R4, RZ, RZ, R14 ;  /* 0x000000ffff047224 */ /* 0x000fce00078e000e */
[----:B------:R-:W-:Y:S05]  /*37f60*/  WARPSYNC.COLLECTIVE R15, `(.L_x_13405) ;  /* 0x000000000f087348 */ /* 0x000fea0003c00000 */
[----:B------:R0:W1:Y:S02]  /*37f70*/  SHFL.IDX P6, R14, R13, R12, R11 ;  /* 0x0000000c0d0e7389 */ /* 0x00006400000c000b */
[----:B01----:R-:W-:Y:S01]  /*37f80*/  ENDCOLLECTIVE ;  /* 0x000000000000791b */ /* 0x003fe20003800000 */
.L_x_13405:
        /* <DEDUP_REMOVED lines=11> */
[----:B--2---:R-:W-:Y:S02]  /*38040*/  @!P1 IMAD.MOV.U32 R55, RZ, RZ, R11 ;  /* 0x000000ffff379224 */ /* 0x004fe400078e000b */
[----:B------:R-:W-:-:S02]  /*38050*/  IMAD.MOV.U32 R11, RZ, RZ, 0x1c1f ;  /* 0x00001c1fff0b7424 */ /* 0x000fc400078e00ff */
[----:B------:R-:W-:Y:S02]  /*38060*/  @!P1 IMAD.MOV.U32 R54, RZ, RZ, R10 ;  /* 0x000000ffff369224 */ /* 0x000fe400078e000a */
[----:B------:R-:W-:-:S07]  /*38070*/  IMAD.MOV.U32 R3, RZ, RZ, R55 ;  /* 0x000000ffff037224 */ /* 0x000fce00078e0037 */
[----:B-----5:R-:W-:Y:S05]  /*38080*/  WARPSYNC.COLLECTIVE R15, `(.L_x_13406) ;  /* 0x000000000f087348 */ /* 0x020fea0003c00000 */
[----:B------:R0:W1:Y:S02]  /*38090*/  SHFL.IDX P6, R14, R13, R12, R11 ;  /* 0x0000000c0d0e7389 */ /* 0x00006400000c000b */
[----:B01---5:R-:W-:Y:S01]  /*380a0*/  ENDCOLLECTIVE ;  /* 0x000000000000791b */ /* 0x023fe20003800000 */
.L_x_13406:
[----:B------:R-:W-:Y:S01]  /*380b0*/  @!P1 IMAD.MOV.U32 R56, RZ, RZ, R8 ;  /* 0x000000ffff389224 */ /* 0x000fe200078e0008 */
[----:B------:R-:W-:Y:S01]  /*380c0*/  MOV R2, R54 ;  /* 0x0000003600027202 */ /* 0x000fe20000000f00 */
[----:B------:R-:W-:Y:S01]  /*380d0*/  @!P1 IMAD.MOV.U32 R57, RZ, RZ, R9 ;  /* 0x000000ffff399224 */ /* 0x000fe200078e0009 */
[----:B------:R-:W-:Y:S01]  /*380e0*/  PRMT R79, R3, 0x7610, R79 ;  /* 0x00007610034f7816 */ /* 0x000fe2000000004f */
[----:B------:R-:W-:Y:S01]  /*380f0*/  IMAD.MOV.U32 R8, RZ, RZ, R56 ;  /* 0x000000ffff087224 */ /* 0x000fe200078e0038 */
[----:B------:R-:W-:Y:S02]  /*38100*/  PRMT R58, R58, 0x5410, R2 ;  /* 0x000054103a3a7816 */ /* 0x000fe40000000002 */
[----:B------:R-:W-:Y:S01]  /*38110*/  CS2R R2, SRZ ;  /* 0x0000000000027805 */ /* 0x000fe2000001ff00 */
[----:B------:R-:W-:-:S05]  /*38120*/  IMAD.MOV.U32 R9, RZ, RZ, R57 ;  /* 0x000000ffff097224 */ /* 0x000fca00078e0039 */
[----:B------:R-:W-:Y:S01]  /*38130*/  PRMT R28, R8, 0x5410, R9 ;  /* 0x00005410081c7816 */ /* 0x000fe20000000009 */
[----:B------:R-:W-:Y:S02]  /*38140*/  IMAD.MOV.U32 R13, RZ, RZ, R25 ;  /* 0x000000ffff0d7224 */ /* 0x000fe400078e0019 */
[----:B------:R-:W-:Y:S02]  /*38150*/  @!P1 IMAD.MOV.U32 R2, RZ, RZ, R6 ;  /* 0x000000ffff029224 */ /* 0x000fe400078e0006 */
[----:B------:R-:W-:Y:S02]  /*38160*/  @!P1 IMAD.MOV.U32 R20, RZ, RZ, R4 ;  /* 0x000000ffff149224 */ /* 0x000fe400078e0004 */
[----:B------:R-:W-:Y:S02]  /*38170*/  @!P1 IMAD.MOV.U32 R21, RZ, RZ, R5 ;  /* 0x000000ffff159224 */ /* 0x000fe400078e0005 */
[----:B------:R-:W-:Y:S01]  /*38180*/  @!P1 IMAD.MOV.U32 R3, RZ, RZ, R7 ;  /* 0x000000ffff039224 */ /* 0x000fe200078e0007 */
[----:B------:R-:W-:Y:S01]  /*38190*/  MOV R6, R20 ;  /* 0x0000001400067202 */ /* 0x000fe20000000f00 */
[----:B------:R-:W-:-:S07]  /*381a0*/  IMAD.MOV.U32 R24, RZ, RZ, R14 ;  /* 0x000000ffff187224 */ /* 0x000fce00078e000e */
[----:B------:R-:W-:Y:S05]  /*381b0*/  WARPSYNC.COLLECTIVE R15, `(.L_x_13407) ;  /* 0x000000000f087348 */ /* 0x000fea0003c00000 */
[----:B------:R0:W1:Y:S02]  /*381c0*/  SHFL.IDX P6, R14, R13, R12, R11 ;  /* 0x0000000c0d0e7389 */ /* 0x00006400000c000b */
[----:B01----:R-:W-:Y:S01]  /*381d0*/  ENDCOLLECTIVE ;  /* 0x000000000000791b */ /* 0x003fe20003800000 */
.L_x_13407:
[----:B------:R-:W-:Y:S02]  /*381e0*/  IMAD.MOV.U32 R4, RZ, RZ, R2 ;  /* 0x000000ffff047224 */ /* 0x000fe400078e0002 */
[----:B------:R-:W-:Y:S02]  /*381f0*/  IMAD.MOV.U32 R7, RZ, RZ, R21 ;  /* 0x000000ffff077224 */ /* 0x000fe400078e0015 */
[----:B------:R-:W-:Y:S01]  /*38200*/  IMAD.MOV.U32 R5, RZ, RZ, R3 ;  /* 0x000000ffff057224 */ /* 0x000fe200078e0003 */
[----:B------:R-:W-:Y:S02]  /*38210*/  PRMT R65, R4, 0x5410, R6 ;  /* 0x0000541004417816 */ /* 0x000fe40000000006 */
[----:B------:R-:W-:Y:S02]  /*38220*/  PRMT R61, R7, 0x7610, R61 ;  /* 0x00007610073d7816 */ /* 0x000fe4000000003d */
[----:B------:R-:W-:Y:S02]  /*38230*/  CS2R R6, SRZ ;  /* 0x0000000000067805 */ /* 0x000fe4000001ff00 */
[----:B------:R-:W-:-:S02]  /*38240*/  PRMT R79, R79, 0x5410, R5 ;  /* 0x000054104f4f7816 */ /* 0x000fc40000000005 */
[----:B------:R-:W-:Y:S01]  /*38250*/  MOV R13, R26 ;  /* 0x0000001a000d7202 */ /* 0x000fe20000000f00 */
[----:B------:R-:W-:-:S07]  /*38260*/  IMAD.MOV.U32 R25, RZ, RZ, R14 ;  /* 0x000000ffff197224 */ /* 0x000fce00078e000e */
[----:B------:R-:W-:Y:S05]  /*38270*/  WARPSYNC.COLLECTIVE R15, `(.L_x_13408) ;  /* 0x000000000f087348 */ /* 0x000fea0003c00000 */
[----:B------:R0:W1:Y:S02]  /*38280*/  SHFL.IDX P6, R14, R13, R12, R11 ;  /* 0x0000000c0d0e7389 */ /* 0x00006400000c000b */
[----:B01----:R-:W-:Y:S01]  /*38290*/  ENDCOLLECTIVE ;  /* 0x000000000000791b */ /* 0x003fe20003800000 */
.L_x_13408:
[----:B------:R-:W-:Y:S02]  /*382a0*/  IMAD.MOV.U32 R13, RZ, RZ, R27 ;  /* 0x000000ffff0d7224 */ /* 0x000fe400078e001b */
[----:B------:R-:W-:-:S07]  /*382b0*/  IMAD.MOV.U32 R26, RZ, RZ, R14 ;  /* 0x000000ffff1a7224 */ /* 0x000fce00078e000e */
[----:B------:R-:W-:Y:S05]  /*382c0*/  WARPSYNC.COLLECTIVE R15, `(.L_x_13409) ;  /* 0x000000000f087348 */ /* 0x000fea0003c00000 */
[----:B------:R0:W1:Y:S02]  /*382d0*/  SHFL.IDX P6, R14, R13, R12, R11 ;  /* 0x0000000c0d0e7389 */ /* 0x00006400000c000b */
[----:B01----:R-:W-:Y:S01]  /*382e0*/  ENDCOLLECTIVE ;  /* 0x000000000000791b */ /* 0x003fe20003800000 */
.L_x_13409:
[----:B------:R-:W-:Y:S05]  /*382f0*/  BRA `(.L_x_13410) ;  /* 0xfffffd0c00a87947 */ /* 0x000fea000383ffff */
.L_x_13100:
[----:B0-----:R0:W1:Y:S02]  /*38300*/  SYNCS.PHASECHK.TRANS64.TRYWAIT P1, [R148+URZ+0x32400], R13 ;  /* 0x0324000d940075a7 */ /* 0x001064000802017f */
[----:B-1----:R-:W-:Y:S05]  /*38310*/  @!P1 NANOSLEEP.SYNCS 0x989680 ;  /* 0x009896800000995d */ /* 0x002fea0003900000 */
[----:B------:R-:W1:Y:S02]  /*38320*/  @!P1 SYNCS.PHASECHK.TRANS64 P1, [R148+URZ+0x32400], R13 ;  /* 0x0324000d940095a7 */ /* 0x000e64000802007f */
[----:B-1----:R-:W-:Y:S05]  /*38330*/  @!P1 BRA `(.L_x_13100) ;  /* 0xfffffffc00f09947 */ /* 0x002fea000383ffff */
[----:B------:R-:W-:Y:S05]  /*38340*/  BRA `(.L_x_13411) ;  /* 0xfffffd1000047947 */ /* 0x000fea000383ffff */
.L_x_13114:
[----:B0-----:R0:W1:Y:S02]  /*38350*/  SYNCS.PHASECHK.TRANS64.TRYWAIT P0, [R2+URZ], R7 ;  /* 0x00000007020075a7 */ /* 0x001064000800017f */
[----:B-1----:R-:W-:Y:S05]  /*38360*/  @!P0 NANOSLEEP.SYNCS 0x989680 ;  /* 0x009896800000895d */ /* 0x002fea0003900000 */
[----:B------:R-:W1:Y:S02]  /*38370*/  @!P0 SYNCS.PHASECHK.TRANS64 P0, [R2+URZ], R7 ;  /* 0x00000007020085a7 */ /* 0x000e64000800007f */
[----:B-1----:R-:W-:Y:S05]  /*38380*/  @!P0 BRA `(.L_x_13114) ;  /* 0xfffffffc00f08947 */ /* 0x002fea000383ffff */
[----:B------:R-:W-:Y:S05]  /*38390*/  BRA `(.L_x_13113) ;  /* 0xfffffd2400987947 */ /* 0x000fea000383ffff */
.L_x_13121:
[----:B0-----:R0:W1:Y:S02]  /*383a0*/  SYNCS.PHASECHK.TRANS64.TRYWAIT P0, [R14+URZ], R15 ;  /* 0x0000000f0e0075a7 */ /* 0x001064000800017f */
[----:B-1----:R-:W-:Y:S05]  /*383b0*/  @!P0 NANOSLEEP.SYNCS 0x989680 ;  /* 0x009896800000895d */ /* 0x002fea0003900000 */
[----:B------:R-:W1:Y:S02]  /*383c0*/  @!P0 SYNCS.PHASECHK.TRANS64 P0, [R14+URZ], R15 ;  /* 0x0000000f0e0085a7 */ /* 0x000e64000800007f */
[----:B-1----:R-:W-:Y:S05]  /*383d0*/  @!P0 BRA `(.L_x_13121) ;  /* 0xfffffffc00f08947 */ /* 0x002fea000383ffff */
[----:B------:R-:W-:Y:S05]  /*383e0*/  BRA `(.L_x_13120) ;  /* 0xfffffd2800bc7947 */ /* 0x000fea000383ffff */
.L_x_13148:
[----:B-1----:R1:W2:Y:S02]  /*383f0*/  SYNCS.PHASECHK.TRANS64.TRYWAIT P0, [R10+URZ], R11 ;  /* 0x0000000b0a0075a7 */ /* 0x0022a4000800017f */
[----:B--2---:R-:W-:Y:S05]  /*38400*/  @!P0 NANOSLEEP.SYNCS 0x989680 ;  /* 0x009896800000895d */ /* 0x004fea0003900000 */
[----:B------:R-:W2:Y:S02]  /*38410*/  @!P0 SYNCS.PHASECHK.TRANS64 P0, [R10+URZ], R11 ;  /* 0x0000000b0a0085a7 */ /* 0x000ea4000800007f */
[----:B--2---:R-:W-:Y:S05]  /*38420*/  @!P0 BRA `(.L_x_13148) ;  /* 0xfffffffc00f08947 */ /* 0x004fea000383ffff */
[----:B------:R-:W-:Y:S05]  /*38430*/  BRA `(.L_x_13147) ;  /* 0xfffffdd800b07947 */ /* 0x000fea000383ffff */
.L_x_13155:
[----:B-1----:R1:W2:Y:S02]  /*38440*/  SYNCS.PHASECHK.TRANS64.TRYWAIT P0, [R8+URZ], R9 ;  /* 0x00000009080075a7 */ /* 0x0022a4000800017f */
[----:B--2---:R-:W-:Y:S05]  /*38450*/  @!P0 NANOSLEEP.SYNCS 0x989680 ;  /* 0x009896800000895d */ /* 0x004fea0003900000 */
[----:B------:R-:W2:Y:S02]  /*38460*/  @!P0 SYNCS.PHASECHK.TRANS64 P0, [R8+URZ], R9 ;  /* 0x00000009080085a7 */ /* 0x000ea4000800007f */
[----:B--2---:R-:W-:Y:S05]  /*38470*/  @!P0 BRA `(.L_x_13155) ;  /* 0xfffffffc00f08947 */ /* 0x004fea000383ffff */
[----:B------:R-:W-:Y:S05]  /*38480*/  BRA `(.L_x_13154) ;  /* 0xfffffddc00ec7947 */ /* 0x000fea000383ffff */
.L_x_13168:
[----:B-1----:R1:W2:Y:S02]  /*38490*/  SYNCS.PHASECHK.TRANS64.TRYWAIT P0, [R8+URZ], R9 ;  /* 0x00000009080075a7 */ /* 0x0022a4000800017f */
[----:B--2---:R-:W-:Y:S05]  /*384a0*/  @!P0 NANOSLEEP.SYNCS 0x989680 ;  /* 0x009896800000895d */ /* 0x004fea0003900000 */
[----:B------:R-:W2:Y:S02]  /*384b0*/  @!P0 SYNCS.PHASECHK.TRANS64 P0, [R8+URZ], R9 ;  /* 0x00000009080085a7 */ /* 0x000ea4000800007f */
[----:B--2---:R-:W-:Y:S05]  /*384c0*/  @!P0 BRA `(.L_x_13168) ;  /* 0xfffffffc00f08947 */ /* 0x004fea000383ffff */
[----:B------:R-:W-:Y:S05]  /*384d0*/  BRA `(.L_x_13167) ;  /* 0xfffffe7800887947 */ /* 0x000fea000383ffff */
.L_x_13175:
[----:B-1----:R1:W2:Y:S02]  /*384e0*/  SYNCS.PHASECHK.TRANS64.TRYWAIT P0, [R8+URZ], R9 ;  /* 0x00000009080075a7 */ /* 0x0022a4000800017f */
[----:B--2---:R-:W-:Y:S05]  /*384f0*/  @!P0 NANOSLEEP.SYNCS 0x989680 ;  /* 0x009896800000895d */ /* 0x004fea0003900000 */
[----:B------:R-:W2:Y:S02]  /*38500*/  @!P0 SYNCS.PHASECHK.TRANS64 P0, [R8+URZ], R9 ;  /* 0x00000009080085a7 */ /* 0x000ea4000800007f */
[----:B--2---:R-:W-:Y:S05]  /*38510*/  @!P0 BRA `(.L_x_13175) ;  /* 0xfffffffc00f08947 */ /* 0x004fea000383ffff */
[----:B------:R-:W-:Y:S05]  /*38520*/  BRA `(.L_x_13174) ;  /* 0xfffffe7c00c47947 */ /* 0x000fea000383ffff */
.L_x_13204:
[----:B------:R-:W-:Y:S02]  /*38530*/  IMAD.MOV.U32 R13, RZ, RZ, R3 ;  /* 0x000000ffff0d7224 */ /* 0x000fe400078e0003 */
[----:B------:R-:W-:Y:S02]  /*38540*/  IMAD.MOV.U32 R12, RZ, RZ, RZ ;  /* 0x000000ffff0c7224 */ /* 0x000fe400078e00ff */
[----:B------:R-:W-:Y:S02]  /*38550*/  IMAD.MOV.U32 R11, RZ, RZ, 0x181f ;  /* 0x0000181fff0b7424 */ /* 0x000fe400078e00ff */
[----:B------:R-:W-:-:S07]  /*38560*/  IMAD.MOV.U32 R15, RZ, RZ, -0x1 ;  /* 0xffffffffff0f7424 */ /* 0x000fce00078e00ff */
[----:B-1--4-:R-:W-:Y:S05]  /*38570*/  WARPSYNC.COLLECTIVE R15, `(.L_x_13412) ;  /* 0x000000000f087348 */ /* 0x012fea0003c00000 */
[----:B------:R0:W2:Y:S02]  /*38580*/  SHFL.IDX P6, R14, R13, R12, R11 ;  /* 0x0000000c0d0e7389 */ /* 0x0000a400000c000b */
[----:B012-4-:R-:W-:Y:S01]  /*38590*/  ENDCOLLECTIVE ;  /* 0x000000000000791b */ /* 0x017fe20003800000 */
.L_x_13412:
[----:B------:R-:W-:Y:S02]  /*385a0*/  IMAD.MOV.U32 R13, RZ, RZ, R2 ;  /* 0x000000ffff0d7224 */ /* 0x000fe400078e0002 */
[----:B------:R-:W-:-:S07]  /*385b0*/  IMAD.MOV.U32 R0, RZ, RZ, R14 ;  /* 0x000000ffff007224 */ /* 0x000fce00078e000e */
[----:B------:R-:W-:Y:S05]  /*385c0*/  WARPSYNC.COLLECTIVE R15, `(.L_x_13413) ;  /* 0x000000000f087348 */ /* 0x000fea0003c00000 */
[----:B------:R0:W1:Y:S02]  /*385d0*/  SHFL.IDX P6, R14, R13, R12, R11 ;  /* 0x0000000c0d0e7389 */ /* 0x00006400000c000b */
[----:B01----:R-:W-:Y:S01]  /*385e0*/  ENDCOLLECTIVE ;  /* 0x000000000000791b */ /* 0x003fe20003800000 */
.L_x_13413:
[----:B------:R-:W-:Y:S05]  /*385f0*/  BRA `(.L_x_13414) ;  /* 0xffffff6400547947 */ /* 0x000fea000383ffff */
.L_x_13207:
[----:B------:R-:W-:Y:S01]  /*38600*/  BSSY B1, `(.L_x_13415) ;  /* 0x0000008000017945 */ /* 0x000fe20003800000 */
[----:B------:R-:W-:Y:S01]  /*38610*/  IMAD.MOV.U32 R13, RZ, RZ, R3 ;  /* 0x000000ffff0d7224 */ /* 0x000fe200078e0003 */
[----:B--2---:R-:W-:Y:S01]  /*38620*/  MOV R15, 0xffffffff ;  /* 0xffffffff000f7802 */ /* 0x004fe20000000f00 */
[----:B------:R-:W-:Y:S02]  /*38630*/  IMAD.MOV.U32 R12, RZ, RZ, 0x1 ;  /* 0x00000001ff0c7424 */ /* 0x000fe400078e00ff */
[----:B------:R-:W-:-:S07]  /*38640*/  IMAD.MOV.U32 R11, RZ, RZ, 0x181f ;  /* 0x0000181fff0b7424 */ /* 0x000fce00078e00ff */
[----:B01-34-:R-:W-:Y:S05]  /*38650*/  WARPSYNC.COLLECTIVE R15, `(.L_x_13416) ;  /* 0x000000000f087348 */ /* 0x01bfea0003c00000 */
[----:B---3--:R2:W3:Y:S02]  /*38660*/  SHFL.IDX P6, R14, R13, R12, R11 ;  /* 0x0000000c0d0e7389 */ /* 0x0084e400000c000b */
[----:B01234-:R-:W-:Y:S01]  /*38670*/  ENDCOLLECTIVE ;  /* 0x000000000000791b */ /* 0x01ffe20003800000 */
.L_x_13416:
[----:B------:R-:W-:Y:S05]  /*38680*/  BSYNC B1 ;  /* 0x0000000000017941 */ /* 0x000fea0003800000 */
.L_x_13415:
        /* <DEDUP_REMOVED lines=8> */
.L_x_13417:
[----:B------:R-:W-:Y:S05]  /*38710*/  BRA `(.L_x_13418) ;  /* 0xffffff6400787947 */ /* 0x000fea000383ffff */
.L_x_13210:
[----:B------:R-:W-:Y:S01]  /*38720*/  BSSY B1, `(.L_x_13419) ;  /* 0x0000008000017945 */ /* 0x000fe20003800000 */
[----:B------:R-:W-:Y:S02]  /*38730*/  IMAD.MOV.U32 R13, RZ, RZ, R3 ;  /* 0x000000ffff0d7224 */ /* 0x000fe400078e0003 */
[----:B------:R-:W-:Y:S02]  /*38740*/  IMAD.MOV.U32 R12, RZ, RZ, 0x2 ;  /* 0x00000002ff0c7424 */ /* 0x000fe400078e00ff */
[----:B------:R-:W-:Y:S02]  /*38750*/  IMAD.MOV.U32 R11, RZ, RZ, 0x181f ;  /* 0x0000181fff0b7424 */ /* 0x000fe400078e00ff */
[----:B0-----:R-:W-:-:S07]  /*38760*/  IMAD.MOV.U32 R15, RZ, RZ, -0x1 ;  /* 0xffffffffff0f7424 */ /* 0x001fce00078e00ff */
[----:B-1234-:R-:W-:Y:S05]  /*38770*/  WARPSYNC.COLLECTIVE R15, `(.L_x_13420) ;  /* 0x000000000f087348 */ /* 0x01efea0003c00000 */
[----:B---3--:R0:W3:Y:S02]  /*38780*/  SHFL.IDX P6, R14, R13, R12, R11 ;  /* 0x0000000c0d0e7389 */ /* 0x0080e400000c000b */
[----:B01234-:R-:W-:Y:S01]  /*38790*/  ENDCOLLECTIVE ;  /* 0x000000000000791b */ /* 0x01ffe20003800000 */
.L_x_13420:
[----:B------:R-:W-:Y:S05]  /*387a0*/  BSYNC B1 ;  /* 0x0000000000017941 */ /* 0x000fea0003800000 */
.L_x_13419:
        /* <DEDUP_REMOVED lines=8> */
.L_x_13421:
[----:B------:R-:W-:Y:S05]  /*38830*/  BRA `(.L_x_13422) ;  /* 0xffffff6400987947 */ /* 0x000fea000383ffff */
.L_x_13213:
[----:B------:R-:W-:Y:S01]  /*38840*/  BSSY B1, `(.L_x_13423) ;  /* 0x0000008000017945 */ /* 0x000fe20003800000 */
[----:B------:R-:W-:Y:S02]  /*38850*/  IMAD.MOV.U32 R13, RZ, RZ, R3 ;  /* 0x000000ffff0d7224 */ /* 0x000fe400078e0003 */
[----:B------:R-:W-:Y:S02]  /*38860*/  IMAD.MOV.U32 R12, RZ, RZ, 0x3 ;  /* 0x00000003ff0c7424 */ /* 0x000fe400078e00ff */
[----:B------:R-:W-:Y:S02]  /*38870*/  IMAD.MOV.U32 R11, RZ, RZ, 0x181f ;  /* 0x0000181fff0b7424 */ /* 0x000fe400078e00ff */
[----:B0-----:R-:W-:-:S07]  /*38880*/  IMAD.MOV.U32 R15, RZ, RZ, -0x1 ;  /* 0xffffffffff0f7424 */ /* 0x001fce00078e00ff */
[----:B-1234-:R-:W-:Y:S05]  /*38890*/  WARPSYNC.COLLECTIVE R15, `(.L_x_13424) ;  /* 0x000000000f087348 */ /* 0x01efea0003c00000 */
[----:B------:R0:W0:Y:S02]  /*388a0*/  SHFL.IDX P6, R14, R13, R12, R11 ;  /* 0x0000000c0d0e7389 */ /* 0x00002400000c000b */
[----:B01234-:R-:W-:Y:S01]  /*388b0*/  ENDCOLLECTIVE ;  /* 0x000000000000791b */ /* 0x01ffe20003800000 */
.L_x_13424:
[----:B------:R-:W-:Y:S05]  /*388c0*/  BSYNC B1 ;  /* 0x0000000000017941 */ /* 0x000fea0003800000 */
.L_x_13423:
        /* <DEDUP_REMOVED lines=8> */
.L_x_13425:
[----:B------:R-:W-:Y:S05]  /*38950*/  BRA `(.L_x_13426) ;  /* 0xffffff6400b87947 */ /* 0x000fea000383ffff */
.L_x_13238:
[----:B------:R-:W0:Y:S01]  /*38960*/  S2R R12, SR_TID.X ;  /* 0x00000000000c7919 */ /* 0x000e220000002100 */
[----:B------:R-:W-:Y:S01]  /*38970*/  BSSY B1, `(.L_x_13427) ;  /* 0x000000a000017945 */ /* 0x000fe20003800000 */
[----:B------:R-:W-:Y:S02]  /*38980*/  IMAD.MOV.U32 R11, RZ, RZ, 0x1f ;  /* 0x0000001fff0b7424 */ /* 0x000fe400078e00ff */
[----:B------:R-:W-:Y:S01]  /*38990*/  IMAD.MOV.U32 R15, RZ, RZ, -0x1 ;  /* 0xffffffffff0f7424 */ /* 0x000fe200078e00ff */
[----:B0-----:R-:W-:-:S04]  /*389a0*/  SHF.R.U32.HI R12, RZ, 0x5, R12 ;  /* 0x00000005ff0c7819 */ /* 0x001fc8000001160c */
[----:B------:R-:W-:-:S05]  /*389b0*/  LOP3.LUT R12, R12, 0x3, RZ, 0xc0, !PT ;  /* 0x000000030c0c7812 */ /* 0x000fca00078ec0ff */
[----:B-1----:R-:W-:Y:S02]  /*389c0*/  IMAD.MOV.U32 R13, RZ, RZ, R12 ;  /* 0x000000ffff0d7224 */ /* 0x002fe400078e000c */
[----:B------:R-:W-:-:S07]  /*389d0*/  IMAD.MOV.U32 R12, RZ, RZ, RZ ;  /* 0x000000ffff0c7224 */ /* 0x000fce00078e00ff */
[----:B------:R-:W-:Y:S05]  /*389e0*/  WARPSYNC.COLLECTIVE R15, `(.L_x_13428) ;  /* 0x000000000f087348 */ /* 0x000fea0003c00000 */
[----:B------:R0:W1:Y:S02]  /*389f0*/  SHFL.IDX P6, R14, R13, R12, R11 ;  /* 0x0000000c0d0e7389 */ /* 0x00006400000c000b */
[----:B01----:R-:W-:Y:S01]  /*38a00*/  ENDCOLLECTIVE ;  /* 0x000000000000791b */ /* 0x003fe20003800000 */
.L_x_13428:
[----:B------:R-:W-:Y:S05]  /*38a10*/  BSYNC B1 ;  /* 0x0000000000017941 */ /* 0x000fea0003800000 */
.L_x_13427:
[----:B------:R-:W-:Y:S05]  /*38a20*/  BRA `(.L_x_13429) ;  /* 0xffffff7c00d07947 */ /* 0x000fea000383ffff */
.L_x_13240:
[----:B------:R-:W-:Y:S01]  /*38a30*/  BSSY B1, `(.L_x_13430) ;  /* 0x0000006000017945 */ /* 0x000fe20003800000 */
[----:B------:R-:W-:-:S07]  /*38a40*/  IMAD.MOV.U32 R15, RZ, RZ, -0x1 ;  /* 0xffffffffff0f7424 */ /* 0x000fce00078e00ff */
[----:B01----:R-:W-:Y:S05]  /*38a50*/  WARPSYNC.COLLECTIVE R15, `(.L_x_13431) ;  /* 0x000000000f0c7348 */ /* 0x003fea0003c00000 */
[----:B------:R-:W-:Y:S02]  /*38a60*/  ELECT P6, UR62, PT ;  /* 0x00000000003e782f */ /* 0x000fe400038c0000 */
[----:B------:R-:W-:Y:S01]  /*38a70*/  MOV R14, UR62 ;  /* 0x0000003e000e7c02 */ /* 0x000fe20008000f00 */
[----:B01----:R-:W-:Y:S10]  /*38a80*/  ENDCOLLECTIVE ;  /* 0x000000000000791b */ /* 0x003ff40003800000 */
.L_x_13431:
[----:B------:R-:W-:Y:S05]  /*38a90*/  BSYNC B1 ;  /* 0x0000000000017941 */ /* 0x000fea0003800000 */
.L_x_13430:
[----:B------:R-:W-:Y:S05]  /*38aa0*/  BRA `(.L_x_13239) ;  /* 0xffffff7c00c87947 */ /* 0x000fea000383ffff */
.L_x_13242:
[----:B0-----:R0:W2:Y:S02]  /*38ab0*/  SYNCS.PHASECHK.TRANS64.TRYWAIT P0, [R23+URZ+0x32420], R6 ;  /* 0x03242006170075a7 */ /* 0x0010a4000800017f */
[----:B--2---:R-:W-:Y:S05]  /*38ac0*/  @!P0 NANOSLEEP.SYNCS 0x989680 ;  /* 0x009896800000895d */ /* 0x004fea0003900000 */
[----:B------:R-:W2:Y:S02]  /*38ad0*/  @!P0 SYNCS.PHASECHK.TRANS64 P0, [R23+URZ+0x32420], R6 ;  /* 0x03242006170085a7 */ /* 0x000ea4000800007f */
[----:B--2---:R-:W-:Y:S05]  /*38ae0*/  @!P0 BRA `(.L_x_13242) ;  /* 0xfffffffc00f08947 */ /* 0x004fea000383ffff */
[----:B------:R-:W-:Y:S05]  /*38af0*/  BRA `(.L_x_13432) ;  /* 0xffffff7c00d87947 */ /* 0x000fea000383ffff */
.L_x_13246:
[----:B0-----:R0:W2:Y:S02]  /*38b00*/  SYNCS.PHASECHK.TRANS64.TRYWAIT P0, [R3+URZ+0x324a0], R6 ;  /* 0x0324a006030075a7 */ /* 0x0010a4000800017f */
[----:B--2---:R-:W-:Y:S05]  /*38b10*/  @!P0 NANOSLEEP.SYNCS 0x989680 ;  /* 0x009896800000895d */ /* 0x004fea0003900000 */
[----:B------:R-:W2:Y:S02]  /*38b20*/  @!P0 SYNCS.PHASECHK.TRANS64 P0, [R3+URZ+0x324a0], R6 ;  /* 0x0324a006030085a7 */ /* 0x000ea4000800007f */
[----:B--2---:R-:W-:Y:S05]  /*38b30*/  @!P0 BRA `(.L_x_13246) ;  /* 0xfffffffc00f08947 */ /* 0x004fea000383ffff */
[----:B------:R-:W-:Y:S05]  /*38b40*/  BRA `(.L_x_13433) ;  /* 0xffffff7c00f07947 */ /* 0x000fea000383ffff */
.L_x_13251:
[----:B--2---:R2:W3:Y:S02]  /*38b50*/  SYNCS.PHASECHK.TRANS64.TRYWAIT P0, [R3+URZ+0x324c0], R6 ;  /* 0x0324c006030075a7 */ /* 0x0044e4000800017f */
[----:B---3--:R-:W-:Y:S05]  /*38b60*/  @!P0 NANOSLEEP.SYNCS 0x989680 ;  /* 0x009896800000895d */ /* 0x008fea0003900000 */
[----:B------:R-:W3:Y:S02]  /*38b70*/  @!P0 SYNCS.PHASECHK.TRANS64 P0, [R3+URZ+0x324c0], R6 ;  /* 0x0324c006030085a7 */ /* 0x000ee4000800007f */
[----:B---3--:R-:W-:Y:S05]  /*38b80*/  @!P0 BRA `(.L_x_13251) ;  /* 0xfffffffc00f08947 */ /* 0x008fea000383ffff */
[----:B------:R-:W-:Y:S05]  /*38b90*/  BRA `(.L_x_13434) ;  /* 0xffffff80006c7947 */ /* 0x000fea000383ffff */
.L_x_13261:
[----:B--2---:R2:W3:Y:S02]  /*38ba0*/  SYNCS.PHASECHK.TRANS64.TRYWAIT P1, [R10+URZ+0x324a0], R2 ;  /* 0x0324a0020a0075a7 */ /* 0x0044e4000802017f */
[----:B---3--:R-:W-:Y:S05]  /*38bb0*/  @!P1 NANOSLEEP.SYNCS 0x989680 ;  /* 0x009896800000995d */ /* 0x008fea0003900000 */
[----:B------:R-:W3:Y:S02]  /*38bc0*/  @!P1 SYNCS.PHASECHK.TRANS64 P1, [R10+URZ+0x324a0], R2 ;  /* 0x0324a0020a0095a7 */ /* 0x000ee4000802007f */
[----:B---3--:R-:W-:Y:S05]  /*38bd0*/  @!P1 BRA `(.L_x_13261) ;  /* 0xfffffffc00f09947 */ /* 0x008fea000383ffff */
[----:B------:R-:W-:Y:S05]  /*38be0*/  BRA `(.L_x_13435) ;  /* 0xffffff8400e07947 */ /* 0x000fea000383ffff */
.L_x_13266:
[----:B0-----:R0:W1:Y:S02]  /*38bf0*/  SYNCS.PHASECHK.TRANS64.TRYWAIT P1, [R10+URZ+0x324c0], R2 ;  /* 0x0324c0020a0075a7 */ /* 0x001064000802017f */
[----:B-1----:R-:W-:Y:S05]  /*38c00*/  @!P1 NANOSLEEP.SYNCS 0x989680 ;  /* 0x009896800000995d */ /* 0x002fea0003900000 */
[----:B------:R-:W1:Y:S02]  /*38c10*/  @!P1 SYNCS.PHASECHK.TRANS64 P1, [R10+URZ+0x324c0], R2 ;  /* 0x0324c0020a0095a7 */ /* 0x000e64000802007f */
[----:B-1----:R-:W-:Y:S05]  /*38c20*/  @!P1 BRA `(.L_x_13266) ;  /* 0xfffffffc00f09947 */ /* 0x002fea000383ffff */
[----:B------:R-:W-:Y:S05]  /*38c30*/  BRA `(.L_x_13436) ;  /* 0xffffff8800587947 */ /* 0x000fea000383ffff */
.L_x_13290:
[----:B------:R-:W-:Y:S01]  /*38c40*/  SHF.R.U32.HI R11, RZ, 0x5, R21 ;  /* 0x00000005ff0b7819 */ /* 0x000fe20000011615 */
[----:B------:R-:W-:Y:S01]  /*38c50*/  BSSY B0, `(.L_x_13437) ;  /* 0x0000009000007945 */ /* 0x000fe20003800000 */
[----:B------:R-:W-:Y:S02]  /*38c60*/  IMAD.MOV.U32 R12, RZ, RZ, RZ ;  /* 0x000000ffff0c7224 */ /* 0x000fe400078e00ff */
[----:B------:R-:W-:Y:S01]  /*38c70*/  LOP3.LUT R11, R11, 0x3, RZ, 0xc0, !PT ;  /* 0x000000030b0b7812 */ /* 0x000fe200078ec0ff */
[----:B------:R-:W-:-:S04]  /*38c80*/  IMAD.MOV.U32 R15, RZ, RZ, -0x1 ;  /* 0xffffffffff0f7424 */ /* 0x000fc800078e00ff */
[----:B------:R-:W-:Y:S02]  /*38c90*/  IMAD.MOV.U32 R13, RZ, RZ, R11 ;  /* 0x000000ffff0d7224 */ /* 0x000fe400078e000b */
[----:B------:R-:W-:-:S07]  /*38ca0*/  IMAD.MOV.U32 R11, RZ, RZ, 0x1f ;  /* 0x0000001fff0b7424 */ /* 0x000fce00078e00ff */
[----:B--2---:R-:W-:Y:S05]  /*38cb0*/  WARPSYNC.COLLECTIVE R15, `(.L_x_13438) ;  /* 0x000000000f087348 */ /* 0x004fea0003c00000 */
[----:B------:R0:W1:Y:S02]  /*38cc0*/  SHFL.IDX P6, R14, R13, R12, R11 ;  /* 0x0000000c0d0e7389 */ /* 0x00006400000c000b */
[----:B012---:R-:W-:Y:S01]  /*38cd0*/  ENDCOLLECTIVE ;  /* 0x000000000000791b */ /* 0x007fe20003800000 */
.L_x_13438:
[----:B------:R-:W-:Y:S05]  /*38ce0*/  BSYNC B0 ;  /* 0x0000000000007941 */ /* 0x000fea0003800000 */
.L_x_13437:
[----:B------:R-:W-:Y:S05]  /*38cf0*/  BRA `(.L_x_13439) ;  /* 0xffffff9800ec7947 */ /* 0x000fea000383ffff */
.L_x_13293:
[----:B0-----:R0:W1:Y:S02]  /*38d00*/  SYNCS.PHASECHK.TRANS64.TRYWAIT P0, [R17+URZ+0x32440], R0 ;  /* 0x03244000110075a7 */ /* 0x001064000800017f */
[----:B-1----:R-:W-:Y:S05]  /*38d10*/  @!P0 NANOSLEEP.SYNCS 0x989680 ;  /* 0x009896800000895d */ /* 0x002fea0003900000 */
[----:B------:R-:W1:Y:S02]  /*38d20*/  @!P0 SYNCS.PHASECHK.TRANS64 P0, [R17+URZ+0x32440], R0 ;  /* 0x03244000110085a7 */ /* 0x000e64000800007f */
[----:B-1----:R-:W-:Y:S05]  /*38d30*/  @!P0 BRA `(.L_x_13293) ;  /* 0xfffffffc00f08947 */ /* 0x002fea000383ffff */
[----:B------:R-:W-:Y:S05]  /*38d40*/  BRA `(.L_x_13440) ;  /* 0xffffff9c00107947 */ /* 0x000fea000383ffff */
.L_x_13294:
        /* <DEDUP_REMOVED lines=8> */
.L_x_13442:
[----:B------:R-:W-:Y:S05]  /*38dd0*/  BSYNC B0 ;  /* 0x0000000000007941 */ /* 0x000fea0003800000 */
.L_x_13441:
[----:B------:R-:W-:Y:S01]  /*38de0*/  IMAD.MOV.U32 R13, RZ, RZ, R0 ;  /* 0x000000ffff0d7224 */ /* 0x000fe200078e0000 */
[----:B------:R-:W-:Y:S01]  /*38df0*/  @P0 LEA R6, R5, R23, 0x1 ;  /* 0x0000001705060211 */ /* 0x000fe200078e08ff */
[----:B------:R-:W-:Y:S02]  /*38e00*/  IMAD.MOV.U32 R12, RZ, RZ, RZ ;  /* 0x000000ffff0c7224 */ /* 0x000fe400078e00ff */
[----:B------:R-:W-:Y:S02]  /*38e10*/  IMAD.MOV.U32 R11, RZ, RZ, 0x181f ;  /* 0x0000181fff0b7424 */ /* 0x000fe400078e00ff */
[----:B------:R-:W-:Y:S02]  /*38e20*/  IMAD.MOV.U32 R15, RZ, RZ, -0x1 ;  /* 0xffffffffff0f7424 */ /* 0x000fe400078e00ff */
[----:B------:R-:W-:-:S07]  /*38e30*/  IMAD.MOV.U32 R2, RZ, RZ, R14 ;  /* 0x000000ffff027224 */ /* 0x000fce00078e000e */
[----:B------:R-:W-:Y:S05]  /*38e40*/  WARPSYNC.COLLECTIVE R15, `(.L_x_13443) ;  /* 0x000000000f087348 */ /* 0x000fea0003c00000 */
[----:B------:R0:W1:Y:S02]  /*38e50*/  SHFL.IDX P6, R14, R13, R12, R11 ;  /* 0x0000000c0d0e7389 */ /* 0x00006400000c000b */
[----:B01----:R-:W-:Y:S01]  /*38e60*/  ENDCOLLECTIVE ;  /* 0x000000000000791b */ /* 0x003fe20003800000 */
.L_x_13443:
[----:B------:R-:W-:Y:S02]  /*38e70*/  IMAD.MOV.U32 R13, RZ, RZ, R4 ;  /* 0x000000ffff0d7224 */ /* 0x000fe400078e0004 */
[----:B------:R-:W-:Y:S02]  /*38e80*/  IMAD.MOV.U32 R12, RZ, RZ, 0x1 ;  /* 0x00000001ff0c7424 */ /* 0x000fe400078e00ff */
[----:B------:R-:W-:-:S07]  /*38e90*/  IMAD.MOV.U32 R3, RZ, RZ, R14 ;  /* 0x000000ffff037224 */ /* 0x000fce00078e000e */
[----:B------:R-:W-:Y:S05]  /*38ea0*/  WARPSYNC.COLLECTIVE R15, `(.L_x_13444) ;  /* 0x000000000f087348 */ /* 0x000fea0003c00000 */
[----:B------:R0:W1:Y:S02]  /*38eb0*/  SHFL.IDX P6, R14, R13, R12, R11 ;  /* 0x0000000c0d0e7389 */ /* 0x00006400000c000b */
[----:B01----:R-:W-:Y:S01]  /*38ec0*/  ENDCOLLECTIVE ;  /* 0x000000000000791b */ /* 0x003fe20003800000 */
.L_x_13444:
        /* <DEDUP_REMOVED lines=15> */
.L_x_13445:
[----:B------:R-:W-:Y:S02]  /*38fc0*/  @P0 IMAD R6, R5, 0x2, R23 ;  /* 0x0000000205060824 */ /* 0x000fe400078e0217 */
[----:B------:R-:W-:Y:S02]  /*38fd0*/  IMAD.MOV.U32 R13, RZ, RZ, R4 ;  /* 0x000000ffff0d7224 */ /* 0x000fe400078e0004 */
[----:B------:R-:W-:Y:S02]  /*38fe0*/  IMAD.MOV.U32 R12, RZ, RZ, 0x2 ;  /* 0x00000002ff0c7424 */ /* 0x000fe400078e00ff */
[----:B------:R-:W-:-:S07]  /*38ff0*/  IMAD.MOV.U32 R3, RZ, RZ, R14 ;  /* 0x000000ffff037224 */ /* 0x000fce00078e000e */
[----:B------:R-:W-:Y:S05]  /*39000*/  WARPSYNC.COLLECTIVE R15, `(.L_x_13446) ;  /* 0x000000000f087348 */ /* 0x000fea0003c00000 */
[----:B------:R0:W1:Y:S02]  /*39010*/  SHFL.IDX P6, R14, R13, R12, R11 ;  /* 0x0000000c0d0e7389 */ /* 0x00006400000c000b */
[----:B01----:R-:W-:Y:S01]  /*39020*/  ENDCOLLECTIVE ;  /* 0x000000000000791b */ /* 0x003fe20003800000 */
.L_x_13446:
        /* <DEDUP_REMOVED lines=15> */
.L_x_13447:
[----:B------:R-:W-:Y:S02]  /*39120*/  @P0 IMAD R6, R5, 0x2, R23 ;  /* 0x0000000205060824 */ /* 0x000fe400078e0217 */
[----:B------:R-:W-:Y:S02]  /*39130*/  IMAD.MOV.U32 R13, RZ, RZ, R4 ;  /* 0x000000ffff0d7224 */ /* 0x000fe400078e0004 */
[----:B------:R-:W-:Y:S02]  /*39140*/  IMAD.MOV.U32 R12, RZ, RZ, 0x3 ;  /* 0x00000003ff0c7424 */ /* 0x000fe400078e00ff */
[----:B------:R-:W-:-:S07]  /*39150*/  IMAD.MOV.U32 R3, RZ, RZ, R14 ;  /* 0x000000ffff037224 */ /* 0x000fce00078e000e */
[----:B------:R-:W-:Y:S05]  /*39160*/  WARPSYNC.COLLECTIVE R15, `(.L_x_13448) ;  /* 0x000000000f087348 */ /* 0x000fea0003c00000 */
[----:B------:R0:W1:Y:S02]  /*39170*/  SHFL.IDX P6, R14, R13, R12, R11 ;  /* 0x0000000c0d0e7389 */ /* 0x00006400000c000b */
[----:B01----:R-:W-:Y:S01]  /*39180*/  ENDCOLLECTIVE ;  /* 0x000000000000791b */ /* 0x003fe20003800000 */
.L_x_13448:
        /* <DEDUP_REMOVED lines=15> */
.L_x_13449:
[----:B------:R-:W-:Y:S01]  /*39280*/  @P0 IMAD R6, R5, 0x2, R23 ;  /* 0x0000000205060824 */ /* 0x000fe200078e0217 */
[----:B------:R-:W-:Y:S01]  /*39290*/  MOV R13, R4 ;  /* 0x00000004000d7202 */ /* 0x000fe20000000f00 */
[----:B------:R-:W-:Y:S02]  /*392a0*/  IMAD.MOV.U32 R12, RZ, RZ, 0x4 ;  /* 0x00000004ff0c7424 */ /* 0x000fe400078e00ff */
[----:B------:R-:W-:-:S07]  /*392b0*/  IMAD.MOV.U32 R3, RZ, RZ, R14 ;  /* 0x000000ffff037224 */ /* 0x000fce00078e000e */
[----:B------:R-:W-:Y:S05]  /*392c0*/  WARPSYNC.COLLECTIVE R15, `(.L_x_13450) ;  /* 0x000000000f087348 */ /* 0x000fea0003c00000 */
[----:B------:R0:W1:Y:S02]  /*392d0*/  SHFL.IDX P6, R14, R13, R12, R11 ;  /* 0x0000000c0d0e7389 */ /* 0x00006400000c000b */
[----:B01----:R-:W-:Y:S01]  /*392e0*/  ENDCOLLECTIVE ;  /* 0x000000000000791b */ /* 0x003fe20003800000 */
.L_x_13450:
        /* <DEDUP_REMOVED lines=15> */
.L_x_13451:
[----:B------:R-:W-:Y:S02]  /*393e0*/  @P0 IMAD R6, R5, 0x2, R23 ;  /* 0x0000000205060824 */ /* 0x000fe400078e0217 */
[----:B------:R-:W-:Y:S02]  /*393f0*/  IMAD.MOV.U32 R13, RZ, RZ, R4 ;  /* 0x000000ffff0d7224 */ /* 0x000fe400078e0004 */
[----:B------:R-:W-:Y:S02]  /*39400*/  IMAD.MOV.U32 R12, RZ, RZ, 0x5 ;  /* 0x00000005ff0c7424 */ /* 0x000fe400078e00ff */
[----:B------:R-:W-:-:S07]  /*39410*/  IMAD.MOV.U32 R3, RZ, RZ, R14 ;  /* 0x000000ffff037224 */ /* 0x000fce00078e000e */
[----:B------:R-:W-:Y:S05]  /*39420*/  WARPSYNC.COLLECTIVE R15, `(.L_x_13452) ;  /* 0x000000000f087348 */ /* 0x000fea0003c00000 */
[----:B------:R0:W1:Y:S02]  /*39430*/  SHFL.IDX P6, R14, R13, R12, R11 ;  /* 0x0000000c0d0e7389 */ /* 0x00006400000c000b */
[----:B01----:R-:W-:Y:S01]  /*39440*/  ENDCOLLECTIVE ;  /* 0x000000000000791b */ /* 0x003fe20003800000 */
.L_x_13452:
        /* <DEDUP_REMOVED lines=10> */
.L_x_13453:
[----:B------:R-:W-:Y:S01]  /*394f0*/  @!PT LDS RZ, [RZ] ;  /* 0x00000000fffff984 */ /* 0x000fe20000000800 */
[----:B------:R-:W-:Y:S01]  /*39500*/  @!PT LDS RZ, [RZ] ;  /* 0x00000000fffff984 */ /* 0x000fe20000000800 */
[----:B------:R-:W-:Y:S01]  /*39510*/  @!PT LDS RZ, [RZ] ;  /* 0x00000000fffff984 */ /* 0x000fe20000000800 */
[----:B------:R0:W-:Y:S01]  /*39520*/  @P0 LDGSTS.E.BYPASS.LTC128B.128 [R6+0x1e400], desc[UR44][R2.64], !P2 ;  /* 0x1e40000002060fae */ /* 0x0001e2000d101d6c */
[----:B------:R-:W-:Y:S01]  /*39530*/  MOV R0, R14 ;  /* 0x0000000e00007202 */ /* 0x000fe20000000f00 */
[----:B------:R-:W-:Y:S06]  /*39540*/  BRA `(.L_x_13454) ;  /* 0xffffff9800747947 */ /* 0x000fec000383ffff */
.L_x_13299:
        /* <DEDUP_REMOVED lines=9> */
.L_x_13455:
[C---:B------:R-:W-:Y:S01]  /*395e0*/  VIADD R10, R36.reuse, 0x10 ;  /* 0x00000010240a7836 */ /* 0x040fe20000000000 */
[C---:B------:R-:W-:Y:S01]  /*395f0*/  ISETP.GE.AND P0, PT, R36.reuse, R2, PT ;  /* 0x000000022400720c */ /* 0x040fe20003f06270 */
[C---:B------:R-:W-:Y:S01]  /*39600*/  VIADD R8, R36.reuse, 0x30 ;  /* 0x0000003024087836 */ /* 0x040fe20000000000 */
[----:B------:R-:W-:Y:S02]  /*39610*/  IADD3 R6, R36, 0x20, RZ ;  /* 0x0000002024067810 */ /* 0x000fe40007ffe0ff */
[----:B------:R0:W-:Y:S04]  /*39620*/  STL [R1+0x468], R10 ;  /* 0x0004680a01007387 */ /* 0x0001e80000100800 */
[----:B------:R0:W-:Y:S01]  /*39630*/  STL [R1+0x46c], R6 ;  /* 0x00046c0601007387 */ /* 0x0001e20000100800 */
[----:B------:R-:W-:-:S03]  /*39640*/  IMAD.MOV.U32 R13, RZ, RZ, R0 ;  /* 0x000000ffff0d7224 */ /* 0x000fc600078e0000 */
[----:B------:R0:W-:Y:S01]  /*39650*/  STL [R1+0x470], R8 ;  /* 0x0004700801007387 */ /* 0x0001e20000100800 */
[----:B------:R-:W-:-:S07]  /*39660*/  IMAD.MOV.U32 R4, RZ, RZ, R14 ;  /* 0x000000ffff047224 */ /* 0x000fce00078e000e */
[----:B0-----:R-:W-:Y:S05]  /*39670*/  WARPSYNC.COLLECTIVE R15, `(.L_x_13456) ;  /* 0x000000000f087348 */ /* 0x001fea0003c00000 */
[----:B------:R1:W2:Y:S02]  /*39680*/  SHFL.IDX P6, R14, R13, R12, R11 ;  /* 0x0000000c0d0e7389 */ /* 0x0002a400000c000b */
[----:B012---:R-:W-:Y:S01]  /*39690*/  ENDCOLLECTIVE ;  /* 0x000000000000791b */ /* 0x007fe20003800000 */
.L_x_13456:
[----:B------:R-:W-:Y:S01]  /*396a0*/  IMAD.MOV.U32 R13, RZ, RZ, R3 ;  /* 0x000000ffff0d7224 */ /* 0x000fe200078e0003 */
[----:B------:R-:W-:Y:S01]  /*396b0*/  MOV R12, 0x1 ;  /* 0x00000001000c7802 */ /* 0x000fe20000000f00 */
[----:B------:R-:W-:-:S07]  /*396c0*/  IMAD.MOV.U32 R5, RZ, RZ, R14 ;  /* 0x000000ffff057224 */ /* 0x000fce00078e000e */
[----:B------:R-:W-:Y:S05]  /*396d0*/  WARPSYNC.COLLECTIVE R15, `(.L_x_13457) ;  /* 0x000000000f087348 */ /* 0x000fea0003c00000 */
[----:B------:R0:W1:Y:S02]  /*396e0*/  SHFL.IDX P6, R14, R13, R12, R11 ;  /* 0x0000000c0d0e7389 */ /* 0x00006400000c000b */
[----:B01----:R-:W-:Y:S01]  /*396f0*/  ENDCOLLECTIVE ;  /* 0x000000000000791b */ /* 0x003fe20003800000 */
.L_x_13457:
        /* <DEDUP_REMOVED lines=15> */
.L_x_13458:
[----:B------:R-:W-:Y:S02]  /*397f0*/  IMAD.MOV.U32 R13, RZ, RZ, R3 ;  /* 0x000000ffff0d7224 */ /* 0x000fe400078e0003 */
[----:B------:R-:W-:Y:S02]  /*39800*/  IMAD.MOV.U32 R12, RZ, RZ, 0x2 ;  /* 0x00000002ff0c7424 */ /* 0x000fe400078e00ff */
[----:B------:R-:W-:-:S07]  /*39810*/  IMAD.MOV.U32 R5, RZ, RZ, R14 ;  /* 0x000000ffff057224 */ /* 0x000fce00078e000e */
[----:B------:R-:W-:Y:S05]  /*39820*/  WARPSYNC.COLLECTIVE R15, `(.L_x_13459) ;  /* 0x000000000f087348 */ /* 0x000fea0003c00000 */
[----:B------:R0:W1:Y:S02]  /*39830*/  SHFL.IDX P6, R14, R13, R12, R11 ;  /* 0x0000000c0d0e7389 */ /* 0x00006400000c000b */
[----:B01----:R-:W-:Y:S01]  /*39840*/  ENDCOLLECTIVE ;  /* 0x000000000000791b */ /* 0x003fe20003800000 */
.L_x_13459:
        /* <DEDUP_REMOVED lines=15> */
.L_x_13460:
[----:B------:R-:W-:Y:S02]  /*39940*/  IMAD.MOV.U32 R13, RZ, RZ, R3 ;  /* 0x000000ffff0d7224 */ /* 0x000fe400078e0003 */
[----:B------:R-:W-:Y:S02]  /*39950*/  IMAD.MOV.U32 R12, RZ, RZ, 0x3 ;  /* 0x00000003ff0c7424 */ /* 0x000fe400078e00ff */
[----:B------:R-:W-:-:S07]  /*39960*/  IMAD.MOV.U32 R5, RZ, RZ, R14 ;  /* 0x000000ffff057224 */ /* 0x000fce00078e000e */
[----:B------:R-:W-:Y:S05]  /*39970*/  WARPSYNC.COLLECTIVE R15, `(.L_x_13461) ;  /* 0x000000000f087348 */ /* 0x000fea0003c00000 */
[----:B------:R0:W1:Y:S02]  /*39980*/  SHFL.IDX P6, R14, R13, R12, R11 ;  /* 0x0000000c0d0e7389 */ /* 0x00006400000c000b */
[----:B01----:R-:W-:Y:S01]  /*39990*/  ENDCOLLECTIVE ;  /* 0x000000000000791b */ /* 0x003fe20003800000 */
.L_x_13461:
        /* <DEDUP_REMOVED lines=10> */
.L_x_13462:
[----:B------:R-:W-:Y:S01]  /*39a40*/  @!PT LDS RZ, [RZ] ;  /* 0x00000000fffff984 */ /* 0x000fe20000000800 */
[----:B------:R-:W-:Y:S01]  /*39a50*/  @!PT LDS RZ, [RZ] ;  /* 0x00000000fffff984 */ /* 0x000fe20000000800 */
[----:B------:R-:W-:Y:S01]  /*39a60*/  @!PT LDS RZ, [RZ] ;  /* 0x00000000fffff984 */ /* 0x000fe20000000800 */
[----:B------:R0:W-:Y:S01]  /*39a70*/  @!P0 LDGSTS.E.BYPASS.LTC128B.128 [R26+0x19400], desc[UR44][R4.64], !P1 ;  /* 0x19400000041a8fae */ /* 0x0001e2000c901d6c */
[----:B------:R-:W-:Y:S01]  /*39a80*/  ISETP.GE.AND P0, PT, R8, R2, PT ;  /* 0x000000020800720c */ /* 0x000fe20003f06270 */
[----:B------:R-:W-:-:S05]  /*39a90*/  VIADD R8, R36, 0x40 ;  /* 0x0000004024087836 */ /* 0x000fca0000000000 */
[----:B------:R1:W-:Y:S01]  /*39aa0*/  STL [R1+0x474], R8 ;  /* 0x0004740801007387 */ /* 0x0003e20000100800 */
[----:B------:R-:W-:Y:S02]  /*39ab0*/  IMAD.MOV.U32 R13, RZ, RZ, R3 ;  /* 0x000000ffff0d7224 */ /* 0x000fe400078e0003 */
[----:B------:R-:W-:Y:S02]  /*39ac0*/  IMAD.MOV.U32 R12, RZ, RZ, 0x4 ;  /* 0x00000004ff0c7424 */ /* 0x000fe400078e00ff */
[----:B0-----:R-:W-:-:S07]  /*39ad0*/  IMAD.MOV.U32 R4, RZ, RZ, R14 ;  /* 0x000000ffff047224 */ /* 0x001fce00078e000e */
[----:B-1----:R-:W-:Y:S05]  /*39ae0*/  WARPSYNC.COLLECTIVE R15, `(.L_x_13463) ;  /* 0x000000000f087348 */ /* 0x002fea0003c00000 */
[----:B------:R0:W2:Y:S02]  /*39af0*/  SHFL.IDX P6, R14, R13, R12, R11 ;  /* 0x0000000c0d0e7389 */ /* 0x0000a400000c000b */
[----:B012---:R-:W-:Y:S01]  /*39b00*/  ENDCOLLECTIVE ;  /* 0x000000000000791b */ /* 0x007fe20003800000 */
.L_x_13463:
        /* <DEDUP_REMOVED lines=10> */
.L_x_13464:
        /* <DEDUP_REMOVED lines=13> */
.L_x_13465:
        /* <DEDUP_REMOVED lines=10> */
.L_x_13466:
        /* <DEDUP_REMOVED lines=13> */
.L_x_13467:
        /* <DEDUP_REMOVED lines=10> */
[----:B------:R0:W-:Y:S01]  /*39e90*/  @!P0 LDGSTS.E.BYPASS.LTC128B.128 [R26+0x1ac00], desc[UR44][R4.64], !P1 ;  /* 0x1ac00000041a8fae */ /* 0x0001e2000c901d6c */
[----:B------:R-:W-:-:S13]  /*39ea0*/  ISETP.GE.AND P0, PT, R8, R2, PT ;  /* 0x000000020800720c */ /* 0x000fda0003f06270 */
[----:B0-----:R-:W-:Y:S05]  /*39eb0*/  WARPSYNC.COLLECTIVE R15, `(.L_x_13468) ;  /* 0x000000000f087348 */ /* 0x001fea0003c00000 */
[----:B------:R1:W2:Y:S02]  /*39ec0*/  SHFL.IDX P6, R14, R13, R12, R11 ;  /* 0x0000000c0d0e7389 */ /* 0x0002a400000c000b */
[----:B012---:R-:W-:Y:S01]  /*39ed0*/  ENDCOLLECTIVE ;  /* 0x000000000000791b */ /* 0x007fe20003800000 */
.L_x_13468:
[----:B------:R-:W-:Y:S02]  /*39ee0*/  IMAD.MOV.U32 R13, RZ, RZ, R3 ;  /* 0x000000ffff0d7224 */ /* 0x000fe400078e0003 */
[----:B------:R-:W-:Y:S02]  /*39ef0*/  IMAD.MOV.U32 R12, RZ, RZ, 0x7 ;  /* 0x00000007ff0c7424 */ /* 0x000fe400078e00ff */
[----:B------:R-:W-:-:S07]  /*39f00*/  IMAD.MOV.U32 R4, RZ, RZ, R14 ;  /* 0x000000ffff047224 */ /* 0x000fce00078e000e */
[----:B------:R-:W-:Y:S05]  /*39f10*/  WARPSYNC.COLLECTIVE R15, `(.L_x_13469) ;  /* 0x000000000f087348 */ /* 0x000fea0003c00000 */
[----:B------:R0:W1:Y:S02]  /*39f20*/  SHFL.IDX P6, R14, R13, R12, R11 ;  /* 0x0000000c0d0e7389 */ /* 0x00006400000c000b */
[----:B01----:R-:W-:Y:S01]  /*39f30*/  ENDCOLLECTIVE ;  /* 0x000000000000791b */ /* 0x003fe20003800000 */
.L_x_13469:
        /* <DEDUP_REMOVED lines=10> */
.L_x_13470:
[----:B------:R-:W-:Y:S01]  /*39fe0*/  @!PT LDS RZ, [RZ] ;  /* 0x00000000fffff984 */ /* 0x000fe20000000800 */
[----:B------:R-:W-:Y:S01]  /*39ff0*/  @!PT LDS RZ, [RZ] ;  /* 0x00000000fffff984 */ /* 0x000fe20000000800 */
[----:B------:R-:W-:Y:S01]  /*3a000*/  @!PT LDS RZ, [RZ] ;  /* 0x00000000fffff984 */ /* 0x000fe20000000800 */
[----:B------:R0:W-:Y:S01]  /*3a010*/  @!P0 LDGSTS.E.BYPASS.LTC128B.128 [R26+0x1b400], desc[UR44][R4.64], !P1 ;  /* 0x1b400000041a8fae */ /* 0x0001e2000c901d6c */
[----:B------:R-:W-:Y:S01]  /*3a020*/  IMAD.MOV.U32 R0, RZ, RZ, R14 ;  /* 0x000000ffff007224 */ /* 0x000fe200078e000e */
[----:B------:R-:W-:Y:S06]  /*3a030*/  BRA `(.L_x_13471) ;  /* 0xffffff9800d47947 */ /* 0x000fec000383ffff */
.L_x_13303:
        /* <DEDUP_REMOVED lines=12> */
[-C--:B---3--:R-:W-:Y:S01]  /*3a100*/  ISETP.GE.AND P6, PT, R13, R5.reuse, PT ;  /* 0x000000050d00720c */ /* 0x088fe20003fc6270 */
[----:B------:R-:W-:Y:S01]  /*3a110*/  IMAD.MOV.U32 R13, RZ, RZ, R0 ;  /* 0x000000ffff0d7224 */ /* 0x000fe200078e0000 */
[----:B----4-:R-:W-:Y:S01]  /*3a120*/  ISETP.GE.AND P5, PT, R12, R5, PT ;  /* 0x000000050c00720c */ /* 0x010fe20003fa6270 */
[----:B------:R-:W-:-:S08]  /*3a130*/  IMAD.MOV.U32 R12, RZ, RZ, RZ ;  /* 0x000000ffff0c7224 */ /* 0x000fd000078e00ff */
        /* <DEDUP_REMOVED lines=17> */
.L_x_13473:
[----:B------:R-:W-:Y:S05]  /*3a250*/  BSYNC B0 ;  /* 0x0000000000007941 */ /* 0x000fea0003800000 */
.L_x_13472:
        /* <DEDUP_REMOVED lines=11> */
.L_x_13474:
[----:B------:R-:W-:-:S04]  /*3a310*/  LOP3.LUT R22, R22, 0xffefffff, RZ, 0xc0, !PT ;  /* 0xffefffff16167812 */ /* 0x000fc800078ec0ff */
[----:B------:R-:W-:-:S04]  /*3a320*/  @P0 LOP3.LUT R22, R22, 0x100000, RZ, 0xfc, !PT ;  /* 0x0010000016160812 */ /* 0x000fc800078efcff */
[----:B------:R-:W-:Y:S01]  /*3a330*/  LOP3.LUT P0, RZ, R22, 0x400, RZ, 0xc0, !PT ;  /* 0x0000040016ff7812 */ /* 0x000fe2000780c0ff */
[----:B------:R-:W-:Y:S02]  /*3a340*/  IMAD.MOV.U32 R13, RZ, RZ, R0 ;  /* 0x000000ffff0d7224 */ /* 0x000fe400078e0000 */
[----:B------:R-:W-:Y:S01]  /*3a350*/  IMAD.MOV.U32 R12, RZ, RZ, 0x1 ;  /* 0x00000001ff0c7424 */ /* 0x000fe200078e00ff */
[----:B------:R-:W-:-:S09]  /*3a360*/  MOV R3, R14 ;  /* 0x0000000e00037202 */ /* 0x000fd20000000f00 */
[----:B------:R-:W-:-:S05]  /*3a370*/  @!P0 LEA R3, P6, R7, R3, 0x1 ;  /* 0x0000000307038211 */ /* 0x000fca00078c08ff */
[----:B------:R-:W-:-:S05]  /*3a380*/  @!P0 IMAD.X R2, RZ, RZ, R2, P6 ;  /* 0x000000ffff028224 */ /* 0x000fca00030e0602 */
[----:B------:R-:W-:-:S07]  /*3a390*/  @!P0 LOP3.LUT R3, R3, R2, RZ, 0x3c, !PT ;  /* 0x0000000203038212 */ /* 0x000fce00078e3cff */
[----:B------:R-:W-:Y:S05]  /*3a3a0*/  WARPSYNC.COLLECTIVE R15, `(.L_x_13475) ;  /* 0x000000000f087348 */ /* 0x000fea0003c00000 */
[----:B------:R0:W1:Y:S02]  /*3a3b0*/  SHFL.IDX P6, R14, R13, R12, R11 ;  /* 0x0000000c0d0e7389 */ /* 0x00006400000c000b */
[----:B01----:R-:W-:Y:S01]  /*3a3c0*/  ENDCOLLECTIVE ;  /* 0x000000000000791b */ /* 0x003fe20003800000 */
.L_x_13475:
        /* <DEDUP_REMOVED lines=15> */
.L_x_13476:
[----:B------:R-:W-:Y:S02]  /*3a4c0*/  IMAD.MOV.U32 R13, RZ, RZ, R0 ;  /* 0x000000ffff0d7224 */ /* 0x000fe400078e0000 */
[----:B------:R-:W-:Y:S02]  /*3a4d0*/  IMAD.MOV.U32 R12, RZ, RZ, 0x2 ;  /* 0x00000002ff0c7424 */ /* 0x000fe400078e00ff */
        /* <DEDUP_REMOVED lines=10> */
.L_x_13477:
[----:B------:R-:W-:Y:S01]  /*3a580*/  @!PT LDS RZ, [RZ] ;  /* 0x00000000fffff984 */ /* 0x000fe20000000800 */
[----:B------:R-:W-:Y:S01]  /*3a590*/  @!PT LDS RZ, [RZ] ;  /* 0x00000000fffff984 */ /* 0x000fe20000000800 */
[----:B------:R-:W-:Y:S01]  /*3a5a0*/  @!PT LDS RZ, [RZ] ;  /* 0x00000000fffff984 */ /* 0x000fe20000000800 */
[----:B------:R0:W-:Y:S04]  /*3a5b0*/  @!P5 LDGSTS.E.BYPASS.LTC128B.128 [R26+0x26c00], desc[UR44][R2.64+0x80], !P3 ;  /* 0x26c00080021adfae */ /* 0x0001e8000d901d6c */
[----:B------:R0:W-:Y:S04]  /*3a5c0*/  @!P5 LDGSTS.E.BYPASS.LTC128B.128 [R26+0x2ac00], desc[UR44][R2.64+0x100], !P2 ;  /* 0x2ac00100021adfae */ /* 0x0001e8000d101d6c */
[----:B------:R0:W-:Y:S01]  /*3a5d0*/  @!P5 LDGSTS.E.BYPASS.LTC128B.128 [R26+0x2ec00], desc[UR44][R2.64+0x180], !P1 ;  /* 0x2ec00180021adfae */ /* 0x0001e2000c901d6c */
[----:B------:R-:W-:Y:S02]  /*3a5e0*/  LOP3.LUT P5, RZ, R22, 0x80, RZ, 0xc0, !PT ;  /* 0x0000008016ff7812 */ /* 0x000fe400078ac0ff */
[----:B------:R-:W-:Y:S01]  /*3a5f0*/  MOV R13, R4 ;  /* 0x00000004000d7202 */ /* 0x000fe20000000f00 */
[----:B------:R-:W-:-:S10]  /*3a600*/  IMAD.MOV.U32 R6, RZ, RZ, R14 ;  /* 0x000000ffff067224 */ /* 0x000fd400078e000e */
[----:B0-----:R-:W-:Y:S05]  /*3a610*/  WARPSYNC.COLLECTIVE R15, `(.L_x_13478) ;  /* 0x000000000f087348 */ /* 0x001fea0003c00000 */
[----:B------:R1:W2:Y:S02]  /*3a620*/  SHFL.IDX P6, R14, R13, R12, R11 ;  /* 0x0000000c0d0e7389 */ /* 0x0002a400000c000b */
[----:B012---:R-:W-:Y:S01]  /*3a630*/  ENDCOLLECTIVE ;  /* 0x000000000000791b */ /* 0x007fe20003800000 */
.L_x_13478:
        /* <DEDUP_REMOVED lines=12> */
.L_x_13479:
        /* <DEDUP_REMOVED lines=12> */
.L_x_13480:
        /* <DEDUP_REMOVED lines=12> */
.L_x_13481:
[----:B------:R-:W-:Y:S01]  /*3a880*/  @!PT LDS RZ, [RZ] ;  /* 0x00000000fffff984 */ /* 0x000fe20000000800 */
[----:B------:R-:W-:Y:S01]  /*3a890*/  @!PT LDS RZ, [RZ] ;  /* 0x00000000fffff984 */ /* 0x000fe20000000800 */
[----:B------:R-:W-:Y:S01]  /*3a8a0*/  @!PT LDS RZ, [RZ] ;  /* 0x00000000fffff984 */ /* 0x000fe20000000800 */
[----:B------:R0:W-:Y:S04]  /*3a8b0*/  @!P5 LDGSTS.E.BYPASS.LTC128B.128 [R26+0x27c00], desc[UR44][R2.64+0x80], !P3 ;  /* 0x27c00080021adfae */ /* 0x0001e8000d901d6c */
[----:B------:R0:W-:Y:S04]  /*3a8c0*/  @!P5 LDGSTS.E.BYPASS.LTC128B.128 [R26+0x2bc00], desc[UR44][R2.64+0x100], !P2 ;  /* 0x2bc00100021adfae */ /* 0x0001e8000d101d6c */
[----:B------:R0:W-:Y:S01]  /*3a8d0*/  @!P5 LDGSTS.E.BYPASS.LTC128B.128 [R26+0x2fc00], desc[UR44][R2.64+0x180], !P1 ;  /* 0x2fc00180021adfae */ /* 0x0001e2000c901d6c */
[----:B------:R-:W-:Y:S01]  /*3a8e0*/  LOP3.LUT P5, RZ, R22, 0x200000, RZ, 0xc0, !PT ;  /* 0x0020000016ff7812 */ /* 0x000fe200078ac0ff */
[----:B------:R-:W-:Y:S01]  /*3a8f0*/  IMAD.MOV.U32 R13, RZ, RZ, R4 ;  /* 0x000000ffff0d7224 */ /* 0x000fe200078e0004 */
[----:B------:R-:W-:-:S11]  /*3a900*/  MOV R6, R14 ;  /* 0x0000000e00067202 */ /* 0x000fd60000000f00 */
[----:B0-----:R-:W-:Y:S05]  /*3a910*/  WARPSYNC.COLLECTIVE R15, `(.L_x_13482) ;  /* 0x000000000f087348 */ /* 0x001fea0003c00000 */
[----:B------:R1:W2:Y:S02]  /*3a920*/  SHFL.IDX P6, R14, R13, R12, R11 ;  /* 0x0000000c0d0e7389 */ /* 0x0002a400000c000b */
[----:B012---:R-:W-:Y:S01]  /*3a930*/  ENDCOLLECTIVE ;  /* 0x000000000000791b */ /* 0x007fe20003800000 */
.L_x_13482:
        /* <DEDUP_REMOVED lines=12> */
.L_x_13483:
        /* <DEDUP_REMOVED lines=12> */
.L_x_13484:
        /* <DEDUP_REMOVED lines=12> */
.L_x_13485:
        /* <DEDUP_REMOVED lines=11> */
.L_x_13486:
[----:B------:R-:W-:Y:S02]  /*3ac30*/  IMAD.MOV.U32 R13, RZ, RZ, R0 ;  /* 0x000000ffff0d7224 */ /* 0x000fe400078e0000 */
[----:B------:R-:W-:Y:S02]  /*3ac40*/  IMAD.MOV.U32 R12, RZ, RZ, 0x7 ;  /* 0x00000007ff0c7424 */ /* 0x000fe400078e00ff */
[----:B------:R-:W-:-:S07]  /*3ac50*/  IMAD.MOV.U32 R2, RZ, RZ, R14 ;  /* 0x000000ffff027224 */ /* 0x000fce00078e000e */
[----:B------:R-:W-:Y:S05]  /*3ac60*/  WARPSYNC.COLLECTIVE R15, `(.L_x_13487) ;  /* 0x000000000f087348 */ /* 0x000fea0003c00000 */
[----:B------:R0:W1:Y:S02]  /*3ac70*/  SHFL.IDX P6, R14, R13, R12, R11 ;  /* 0x0000000c0d0e7389 */ /* 0x00006400000c000b */
[----:B01----:R-:W-:Y:S01]  /*3ac80*/  ENDCOLLECTIVE ;  /* 0x000000000000791b */ /* 0x003fe20003800000 */
.L_x_13487:
        /* <DEDUP_REMOVED lines=14> */
.L_x_13488:
[----:B------:R-:W-:Y:S01]  /*3ad70*/  IMAD.MOV.U32 R2, RZ, RZ, R14 ;  /* 0x000000ffff027224 */ /* 0x000fe200078e000e */
[----:B------:R-:W-:Y:S06]  /*3ad80*/  BRA `(.L_x_13489) ;  /* 0xffffff9800407947 */ /* 0x000fec000383ffff */
.L_x_13308:
[----:B0-----:R0:W1:Y:S02]  /*3ad90*/  SYNCS.PHASECHK.TRANS64.TRYWAIT P0, [R23+URZ+0x32420], R0 ;  /* 0x03242000170075a7 */ /* 0x001064000800017f */
[----:B-1----:R-:W-:Y:S05]  /*3ada0*/  @!P0 NANOSLEEP.SYNCS 0x989680 ;  /* 0x009896800000895d */ /* 0x002fea0003900000 */
[----:B------:R-:W1:Y:S02]  /*3adb0*/  @!P0 SYNCS.PHASECHK.TRANS64 P0, [R23+URZ+0x32420], R0 ;  /* 0x03242000170085a7 */ /* 0x000e64000800007f */
[----:B-1----:R-:W-:Y:S05]  /*3adc0*/  @!P0 BRA `(.L_x_13308) ;  /* 0xfffffffc00f08947 */ /* 0x002fea000383ffff */
[----:B------:R-:W-:Y:S05]  /*3add0*/  BRA `(.L_x_13490) ;  /* 0xffffff9800b47947 */ /* 0x000fea000383ffff */
.L_x_13311:
[----:B0-----:R0:W1:Y:S02]  /*3ade0*/  SYNCS.PHASECHK.TRANS64.TRYWAIT P0, [R17+URZ+0x32460], R0 ;  /* 0x03246000110075a7 */ /* 0x001064000800017f */
[----:B-1----:R-:W-:Y:S05]  /*3adf0*/  @!P0 NANOSLEEP.SYNCS 0x989680 ;  /* 0x009896800000895d */ /* 0x002fea0003900000 */
[----:B------:R-:W1:Y:S02]  /*3ae00*/  @!P0 SYNCS.PHASECHK.TRANS64 P0, [R17+URZ+0x32460], R0 ;  /* 0x03246000110085a7 */ /* 0x000e64000800007f */
[----:B-1----:R-:W-:Y:S05]  /*3ae10*/  @!P0 BRA `(.L_x_13311) ;  /* 0xfffffffc00f08947 */ /* 0x002fea000383ffff */
[----:B------:R-:W-:Y:S05]  /*3ae20*/  BRA `(.L_x_13491) ;  /* 0xffffff9800c47947 */ /* 0x000fea000383ffff */
.L_x_13312:
        /* <DEDUP_REMOVED lines=8> */
.L_x_13493:
[----:B------:R-:W-:Y:S05]  /*3aeb0*/  BSYNC B0 ;  /* 0x0000000000007941 */ /* 0x000fea0003800000 */
.L_x_13492:
[----:B------:R-:W0:Y:S01]  /*3aec0*/  S2R R8, SR_TID.X ;  /* 0x0000000000087919 */ /* 0x000e220000002100 */
[----:B------:R-:W-:Y:S01]  /*3aed0*/  IMAD.MOV.U32 R13, RZ, RZ, R5 ;  /* 0x000000ffff0d7224 */ /* 0x000fe200078e0005 */
[----:B------:R-:W-:Y:S01]  /*3aee0*/  LEA R4, R4, R23, 0x1 ;  /* 0x0000001704047211 */ /* 0x000fe200078e08ff */
[----:B------:R-:W-:Y:S01]  /*3aef0*/  IMAD.MOV.U32 R12, RZ, RZ, RZ ;  /* 0x000000ffff0c7224 */ /* 0x000fe200078e00ff */
[C---:B------:R-:W-:Y:S01]  /*3af00*/  LOP3.LUT P2, RZ, R7.reuse, 0x2, RZ, 0xc0, !PT ;  /* 0x0000000207ff7812 */ /* 0x040fe2000784c0ff */
[----:B------:R-:W-:Y:S01]  /*3af10*/  IMAD.MOV.U32 R11, RZ, RZ, 0x181f ;  /* 0x0000181fff0b7424 */ /* 0x000fe200078e00ff */
[----:B------:R-:W-:Y:S01]  /*3af20*/  LOP3.LUT P1, RZ, R7, 0x4, RZ, 0xc0, !PT ;  /* 0x0000000407ff7812 */ /* 0x000fe2000782c0ff */
[----:B------:R-:W-:Y:S02]  /*3af30*/  IMAD.MOV.U32 R15, RZ, RZ, -0x1 ;  /* 0xffffffffff0f7424 */ /* 0x000fe400078e00ff */
[----:B------:R-:W-:Y:S01]  /*3af40*/  IMAD.MOV.U32 R3, RZ, RZ, R14 ;  /* 0x000000ffff037224 */ /* 0x000fe200078e000e */
[----:B------:R-:W-:-:S13]  /*3af50*/  ISETP.LT.OR P3, PT, R31, 0x1, !P1 ;  /* 0x000000011f00780c */ /* 0x000fda0004f61670 */
[----:B0-----:R-:W-:Y:S05]  /*3af60*/  WARPSYNC.COLLECTIVE R15, `(.L_x_13494) ;  /* 0x000000000f087348 */ /* 0x001fea0003c00000 */
[----:B------:R1:W2:Y:S02]  /*3af70*/  SHFL.IDX P6, R14, R13, R12, R11 ;  /* 0x0000000c0d0e7389 */ /* 0x0002a400000c000b */
[----:B012---:R-:W-:Y:S01]  /*3af80*/  ENDCOLLECTIVE ;  /* 0x000000000000791b */ /* 0x007fe20003800000 */
.L_x_13494:
        /* <DEDUP_REMOVED lines=9> */
.L_x_13495:
        /* <DEDUP_REMOVED lines=17> */
.L_x_13496:
[----:B------:R-:W-:Y:S02]  /*3b130*/  IMAD.MOV.U32 R13, RZ, RZ, R6 ;  /* 0x000000ffff0d7224 */ /* 0x000fe400078e0006 */
[----:B------:R-:W-:Y:S01]  /*3b140*/  IMAD.MOV.U32 R12, RZ, RZ, 0x2 ;  /* 0x00000002ff0c7424 */ /* 0x000fe200078e00ff */
[----:B------:R-:W-:-:S13]  /*3b150*/  IADD3 R2, P3, R14, R0, RZ ;  /* 0x000000000e027210 */ /* 0x000fda0007f7e0ff */
[----:B------:R-:W-:Y:S05]  /*3b160*/  WARPSYNC.COLLECTIVE R15, `(.L_x_13497) ;  /* 0x000000000f087348 */ /* 0x000fea0003c00000 */
[----:B------:R0:W1:Y:S02]  /*3b170*/  SHFL.IDX P6, R14, R13, R12, R11 ;  /* 0x0000000c0d0e7389 */ /* 0x00006400000c000b */
[----:B01----:R-:W-:Y:S01]  /*3b180*/  ENDCOLLECTIVE ;  /* 0x000000000000791b */ /* 0x003fe20003800000 */
.L_x_13497:
        /* <DEDUP_REMOVED lines=17> */
.L_x_13498:
[----:B------:R-:W-:Y:S01]  /*3b2a0*/  MOV R13, R6 ;  /* 0x00000006000d7202 */ /* 0x000fe20000000f00 */
[----:B------:R-:W-:Y:S01]  /*3b2b0*/  IMAD.MOV.U32 R12, RZ, RZ, 0x3 ;  /* 0x00000003ff0c7424 */ /* 0x000fe200078e00ff */
[----:B------:R-:W-:-:S13]  /*3b2c0*/  IADD3 R2, P3, R14, R0, RZ ;  /* 0x000000000e027210 */ /* 0x000fda0007f7e0ff */
[----:B------:R-:W-:Y:S05]  /*3b2d0*/  WARPSYNC.COLLECTIVE R15, `(.L_x_13499) ;  /* 0x000000000f087348 */ /* 0x000fea0003c00000 */
[----:B------:R0:W1:Y:S02]  /*3b2e0*/  SHFL.IDX P6, R14, R13, R12, R11 ;  /* 0x0000000c0d0e7389 */ /* 0x00006400000c000b */
[----:B01----:R-:W-:Y:S01]  /*3b2f0*/  ENDCOLLECTIVE ;  /* 0x000000000000791b */ /* 0x003fe20003800000 */
.L_x_13499:
        /* <DEDUP_REMOVED lines=17> */
.L_x_13500:
[----:B------:R-:W-:Y:S02]  /*3b410*/  IMAD.MOV.U32 R13, RZ, RZ, R6 ;  /* 0x000000ffff0d7224 */ /* 0x000fe400078e0006 */
[----:B------:R-:W-:Y:S01]  /*3b420*/  IMAD.MOV.U32 R12, RZ, RZ, 0x4 ;  /* 0x00000004ff0c7424 */ /* 0x000fe200078e00ff */
[----:B------:R-:W-:-:S13]  /*3b430*/  IADD3 R2, P3, R14, R0, RZ ;  /* 0x000000000e027210 */ /* 0x000fda0007f7e0ff */
[----:B------:R-:W-:Y:S05]  /*3b440*/  WARPSYNC.COLLECTIVE R15, `(.L_x_13501) ;  /* 0x000000000f087348 */ /* 0x000fea0003c00000 */
[----:B------:R0:W1:Y:S02]  /*3b450*/  SHFL.IDX P6, R14, R13, R12, R11 ;  /* 0x0000000c0d0e7389 */ /* 0x00006400000c000b */
[----:B01----:R-:W-:Y:S01]  /*3b460*/  ENDCOLLECTIVE ;  /* 0x000000000000791b */ /* 0x003fe20003800000 */
.L_x_13501:
        /* <DEDUP_REMOVED lines=17> */
.L_x_13502:
[----:B------:R-:W-:Y:S01]  /*3b580*/  IMAD.MOV.U32 R13, RZ, RZ, R6 ;  /* 0x000000ffff0d7224 */ /* 0x000fe200078e0006 */
[----:B------:R-:W-:Y:S02]  /*3b590*/  MOV R12, 0x5 ;  /* 0x00000005000c7802 */ /* 0x000fe40000000f00 */
[----:B------:R-:W-:-:S13]  /*3b5a0*/  IADD3 R2, P3, R14, R0, RZ ;  /* 0x000000000e027210 */ /* 0x000fda0007f7e0ff */
[----:B------:R-:W-:Y:S05]  /*3b5b0*/  WARPSYNC.COLLECTIVE R15, `(.L_x_13503) ;  /* 0x000000000f087348 */ /* 0x000fea0003c00000 */
[----:B------:R0:W1:Y:S02]  /*3b5c0*/  SHFL.IDX P6, R14, R13, R12, R11 ;  /* 0x0000000c0d0e7389 */ /* 0x00006400000c000b */
[----:B01----:R-:W-:Y:S01]  /*3b5d0*/  ENDCOLLECTIVE ;  /* 0x000000000000791b */ /* 0x003fe20003800000 */
.L_x_13503:
        /* <DEDUP_REMOVED lines=12> */
.L_x_13504:
        /* <DEDUP_REMOVED lines=9> */
.L_x_13319:
[----:B0-----:R0:W1:Y:S02]  /*3b730*/  SYNCS.PHASECHK.TRANS64.TRYWAIT P0, [R4+URZ+0x32440], R21 ;  /* 0x03244015040075a7 */ /* 0x001064000800017f */
[----:B-1----:R-:W-:Y:S05]  /*3b740*/  @!P0 NANOSLEEP.SYNCS 0x989680 ;  /* 0x009896800000895d */ /* 0x002fea0003900000 */
[----:B------:R-:W1:Y:S02]  /*3b750*/  @!P0 SYNCS.PHASECHK.TRANS64 P0, [R4+URZ+0x32440], R21 ;  /* 0x03244015040085a7 */ /* 0x000e64000800007f */
[----:B-1----:R-:W-:Y:S05]  /*3b760*/  @!P0 BRA `(.L_x_13319) ;  /* 0xfffffffc00f08947 */ /* 0x002fea000383ffff */
[----:B------:R-:W-:Y:S05]  /*3b770*/  BRA `(.L_x_13506) ;  /* 0xffffff9c005c7947 */ /* 0x000fea000383ffff */
.L_x_13320:
        /* <DEDUP_REMOVED lines=8> */
.L_x_13508:
[----:B------:R-:W-:Y:S05]  /*3b800*/  BSYNC B1 ;  /* 0x0000000000017941 */ /* 0x000fea0003800000 */
.L_x_13507:
        /* <DEDUP_REMOVED lines=9> */
.L_x_13509:
[----:B------:R-:W-:Y:S02]  /*3b8a0*/  IMAD.MOV.U32 R13, RZ, RZ, R9 ;  /* 0x000000ffff0d7224 */ /* 0x000fe400078e0009 */
[----:B------:R-:W-:Y:S02]  /*3b8b0*/  IMAD.MOV.U32 R12, RZ, RZ, 0x1 ;  /* 0x00000001ff0c7424 */ /* 0x000fe400078e00ff */
[----:B------:R-:W-:-:S07]  /*3b8c0*/  IMAD.MOV.U32 R2, RZ, RZ, R14 ;  /* 0x000000ffff027224 */ /* 0x000fce00078e000e */
[----:B------:R-:W-:Y:S05]  /*3b8d0*/  WARPSYNC.COLLECTIVE R15, `(.L_x_13510) ;  /* 0x000000000f087348 */ /* 0x000fea0003c00000 */
[----:B------:R0:W1:Y:S02]  /*3b8e0*/  SHFL.IDX P6, R14, R13, R12, R11 ;  /* 0x0000000c0d0e7389 */ /* 0x00006400000c000b */
[----:B01----:R-:W-:Y:S01]  /*3b8f0*/  ENDCOLLECTIVE ;  /* 0x000000000000791b */ /* 0x003fe20003800000 */
.L_x_13510:
        /* <DEDUP_REMOVED lines=11> */
.L_x_13511:
[----:B------:R-:W-:Y:S01]  /*3b9b0*/  IMAD.MOV.U32 R13, RZ, RZ, R9 ;  /* 0x000000ffff0d7224 */ /* 0x000fe200078e0009 */
[----:B------:R-:W-:Y:S01]  /*3b9c0*/  MOV R12, 0x2 ;  /* 0x00000002000c7802 */ /* 0x000fe20000000f00 */
[----:B------:R-:W-:-:S07]  /*3b9d0*/  IMAD.MOV.U32 R2, RZ, RZ, R14 ;  /* 0x000000ffff027224 */ /* 0x000fce00078e000e */
[----:B------:R-:W-:Y:S05]  /*3b9e0*/  WARPSYNC.COLLECTIVE R15, `(.L_x_13512) ;  /* 0x000000000f087348 */ /* 0x000fea0003c00000 */
[----:B------:R0:W1:Y:S02]  /*3b9f0*/  SHFL.IDX P6, R14, R13, R12, R11 ;  /* 0x0000000c0d0e7389 */ /* 0x00006400000c000b */
[----:B01----:R-:W-:Y:S01]  /*3ba00*/  ENDCOLLECTIVE ;  /* 0x000000000000791b */ /* 0x003fe20003800000 */
.L_x_13512:
        /* <DEDUP_REMOVED lines=11> */
.L_x_13513:
[----:B------:R-:W-:Y:S02]  /*3bac0*/  IMAD.MOV.U32 R13, RZ, RZ, R9 ;  /* 0x000000ffff0d7224 */ /* 0x000fe400078e0009 */
[----:B------:R-:W-:Y:S02]  /*3bad0*/  IMAD.MOV.U32 R12, RZ, RZ, 0x3 ;  /* 0x00000003ff0c7424 */ /* 0x000fe400078e00ff */
[----:B------:R-:W-:-:S07]  /*3bae0*/  IMAD.MOV.U32 R2, RZ, RZ, R14 ;  /* 0x000000ffff027224 */ /* 0x000fce00078e000e */
[----:B------:R-:W-:Y:S05]  /*3baf0*/  WARPSYNC.COLLECTIVE R15, `(.L_x_13514) ;  /* 0x000000000f087348 */ /* 0x000fea0003c00000 */
[----:B------:R0:W1:Y:S02]  /*3bb00*/  SHFL.IDX P6, R14, R13, R12, R11 ;  /* 0x0000000c0d0e7389 */ /* 0x00006400000c000b */
[----:B01----:R-:W-:Y:S01]  /*3bb10*/  ENDCOLLECTIVE ;  /* 0x000000000000791b */ /* 0x003fe20003800000 */
.L_x_13514:
        /* <DEDUP_REMOVED lines=11> */
.L_x_13515:
[----:B------:R-:W-:Y:S01]  /*3bbd0*/  MOV R13, R9 ;  /* 0x00000009000d7202 */ /* 0x000fe20000000f00 */
[----:B------:R-:W-:Y:S02]  /*3bbe0*/  IMAD.MOV.U32 R12, RZ, RZ, 0x4 ;  /* 0x00000004ff0c7424 */ /* 0x000fe400078e00ff */
[----:B------:R-:W-:-:S07]  /*3bbf0*/  IMAD.MOV.U32 R2, RZ, RZ, R14 ;  /* 0x000000ffff027224 */ /* 0x000fce00078e000e */
[----:B------:R-:W-:Y:S05]  /*3bc00*/  WARPSYNC.COLLECTIVE R15, `(.L_x_13516) ;  /* 0x000000000f087348 */ /* 0x000fea0003c00000 */
[----:B------:R0:W1:Y:S02]  /*3bc10*/  SHFL.IDX P6, R14, R13, R12, R11 ;  /* 0x0000000c0d0e7389 */ /* 0x00006400000c000b */
[----:B01----:R-:W-:Y:S01]  /*3bc20*/  ENDCOLLECTIVE ;  /* 0x000000000000791b */ /* 0x003fe20003800000 */
.L_x_13516:
        /* <DEDUP_REMOVED lines=11> */
.L_x_13517:
[----:B------:R-:W-:Y:S02]  /*3bce0*/  IMAD.MOV.U32 R13, RZ, RZ, R9 ;  /* 0x000000ffff0d7224 */ /* 0x000fe400078e0009 */
[----:B------:R-:W-:Y:S02]  /*3bcf0*/  IMAD.MOV.U32 R12, RZ, RZ, 0x5 ;  /* 0x00000005ff0c7424 */ /* 0x000fe400078e00ff */
[----:B------:R-:W-:-:S07]  /*3bd00*/  IMAD.MOV.U32 R2, RZ, RZ, R14 ;  /* 0x000000ffff027224 */ /* 0x000fce00078e000e */
[----:B------:R-:W-:Y:S05]  /*3bd10*/  WARPSYNC.COLLECTIVE R15, `(.L_x_13518) ;  /* 0x000000000f087348 */ /* 0x000fea0003c00000 */
[----:B------:R0:W1:Y:S02]  /*3bd20*/  SHFL.IDX P6, R14, R13, R12, R11 ;  /* 0x0000000c0d0e7389 */ /* 0x00006400000c000b */
[----:B01----:R-:W-:Y:S01]  /*3bd30*/  ENDCOLLECTIVE ;  /* 0x000000000000791b */ /* 0x003fe20003800000 */
.L_x_13518:
        /* <DEDUP_REMOVED lines=11> */
.L_x_13519:
[----:B------:R-:W-:Y:S01]  /*3bdf0*/  IMAD.MOV.U32 R2, RZ, RZ, R14 ;  /* 0x000000ffff027224 */ /* 0x000fe200078e000e */
[----:B------:R-:W-:Y:S06]  /*3be00*/  BRA `(.L_x_13520) ;  /* 0xffffff98008c7947 */ /* 0x000fec000383ffff */
.L_x_13325:
[----:B---3--:R3:W4:Y:S02]  /*3be10*/  SYNCS.PHASECHK.TRANS64.TRYWAIT P0, [R4+URZ+0x32460], R21 ;  /* 0x03246015040075a7 */ /* 0x008724000800017f */
[----:B----4-:R-:W-:Y:S05]  /*3be20*/  @!P0 NANOSLEEP.SYNCS 0x989680 ;  /* 0x009896800000895d */ /* 0x010fea0003900000 */
[----:B------:R-:W4:Y:S02]  /*3be30*/  @!P0 SYNCS.PHASECHK.TRANS64 P0, [R4+URZ+0x32460], R21 ;  /* 0x03246015040085a7 */ /* 0x000f24000800007f */
[----:B----4-:R-:W-:Y:S05]  /*3be40*/  @!P0 BRA `(.L_x_13325) ;  /* 0xfffffffc00f08947 */ /* 0x010fea000383ffff */
[----:B------:R-:W-:Y:S05]  /*3be50*/  BRA `(.L_x_13521) ;  /* 0xffffff9800dc7947 */ /* 0x000fea000383ffff */
.L_x_13326:
        /* <DEDUP_REMOVED lines=8> */
.L_x_13523:
[----:B------:R-:W-:Y:S05]  /*3bee0*/  BSYNC B1 ;  /* 0x0000000000017941 */ /* 0x000fea0003800000 */
.L_x_13522:
        /* <DEDUP_REMOVED lines=9> */
.L_x_13524:
[----:B------:R-:W-:Y:S01]  /*3bf80*/  MOV R13, R7 ;  /* 0x00000007000d7202 */ /* 0x000fe20000000f00 */
[----:B------:R-:W-:Y:S01]  /*3bf90*/  IMAD.MOV.U32 R12, RZ, RZ, 0x1 ;  /* 0x00000001ff0c7424 */ /* 0x000fe200078e00ff */
[----:B------:R-:W-:-:S13]  /*3bfa0*/  IADD3 R2, P0, R14, R0, RZ ;  /* 0x000000000e027210 */ /* 0x000fda0007f1e0ff */
[----:B------:R-:W-:Y:S05]  /*3bfb0*/  WARPSYNC.COLLECTIVE R15, `(.L_x_13525) ;  /* 0x000000000f087348 */ /* 0x000fea0003c00000 */
[----:B------:R0:W1:Y:S02]  /*3bfc0*/  SHFL.IDX P6, R14, R13, R12, R11 ;  /* 0x0000000c0d0e7389 */ /* 0x00006400000c000b */
[----:B01----:R-:W-:Y:S01]  /*3bfd0*/  ENDCOLLECTIVE ;  /* 0x000000000000791b */ /* 0x003fe20003800000 */
.L_x_13525:
        /* <DEDUP_REMOVED lines=13> */
.L_x_13526:
[----:B------:R-:W-:Y:S02]  /*3c0b0*/  IMAD.MOV.U32 R13, RZ, RZ, R7 ;  /* 0x000000ffff0d7224 */ /* 0x000fe400078e0007 */
[----:B------:R-:W-:Y:S01]  /*3c0c0*/  IMAD.MOV.U32 R12, RZ, RZ, 0x2 ;  /* 0x00000002ff0c7424 */ /* 0x000fe200078e00ff */
[----:B------:R-:W-:-:S13]  /*3c0d0*/  IADD3 R2, P0, R14, R0, RZ ;  /* 0x000000000e027210 */ /* 0x000fda0007f1e0ff */
[----:B------:R-:W-:Y:S05]  /*3c0e0*/  WARPSYNC.COLLECTIVE R15, `(.L_x_13527) ;  /* 0x000000000f087348 */ /* 0x000fea0003c00000 */
[----:B------:R0:W1:Y:S02]  /*3c0f0*/  SHFL.IDX P6, R14, R13, R12, R11 ;  /* 0x0000000c0d0e7389 */ /* 0x00006400000c000b */
[----:B01----:R-:W-:Y:S01]  /*3c100*/  ENDCOLLECTIVE ;  /* 0x000000000000791b */ /* 0x003fe20003800000 */
.L_x_13527:
        /* <DEDUP_REMOVED lines=13> */
.L_x_13528:
[----:B------:R-:W-:Y:S01]  /*3c1e0*/  IMAD.MOV.U32 R13, RZ, RZ, R7 ;  /* 0x000000ffff0d7224 */ /* 0x000fe200078e0007 */
[----:B------:R-:W-:Y:S02]  /*3c1f0*/  MOV R12, 0x3 ;  /* 0x00000003000c7802 */ /* 0x000fe40000000f00 */
[----:B------:R-:W-:-:S13]  /*3c200*/  IADD3 R2, P0, R14, R0, RZ ;  /* 0x000000000e027210 */ /* 0x000fda0007f1e0ff */
[----:B------:R-:W-:Y:S05]  /*3c210*/  WARPSYNC.COLLECTIVE R15, `(.L_x_13529) ;  /* 0x000000000f087348 */ /* 0x000fea0003c00000 */
[----:B------:R0:W1:Y:S02]  /*3c220*/  SHFL.IDX P6, R14, R13, R12, R11 ;  /* 0x0000000c0d0e7389 */ /* 0x00006400000c000b */
[----:B01----:R-:W-:Y:S01]  /*3c230*/  ENDCOLLECTIVE ;  /* 0x000000000000791b */ /* 0x003fe20003800000 */
.L_x_13529:
        /* <DEDUP_REMOVED lines=13> */
.L_x_13530:
[----:B------:R-:W-:Y:S02]  /*3c310*/  IMAD.MOV.U32 R13, RZ, RZ, R7 ;  /* 0x000000ffff0d7224 */ /* 0x000fe400078e0007 */
[----:B------:R-:W-:Y:S01]  /*3c320*/  IMAD.MOV.U32 R12, RZ, RZ, 0x4 ;  /* 0x00000004ff0c7424 */ /* 0x000fe200078e00ff */
[----:B------:R-:W-:-:S13]  /*3c330*/  IADD3 R2, P0, R14, R0, RZ ;  /* 0x000000000e027210 */ /* 0x000fda0007f1e0ff */
[----:B------:R-:W-:Y:S05]  /*3c340*/  WARPSYNC.COLLECTIVE R15, `(.L_x_13531) ;  /* 0x000000000f087348 */ /* 0x000fea0003c00000 */
[----:B------:R0:W1:Y:S02]  /*3c350*/  SHFL.IDX P6, R14, R13, R12, R11 ;  /* 0x0000000c0d0e7389 */ /* 0x00006400000c000b */
[----:B01----:R-:W-:Y:S01]  /*3c360*/  ENDCOLLECTIVE ;  /* 0x000000000000791b */ /* 0x003fe20003800000 */
.L_x_13531:
        /* <DEDUP_REMOVED lines=13> */
.L_x_13532:
[----:B------:R-:W-:Y:S01]  /*3c440*/  IMAD.MOV.U32 R13, RZ, RZ, R7 ;  /* 0x000000ffff0d7224 */ /* 0x000fe200078e0007 */
[----:B------:R-:W-:Y:S02]  /*3c450*/  MOV R12, 0x5 ;  /* 0x00000005000c7802 */ /* 0x000fe40000000f00 */
[----:B------:R-:W-:-:S13]  /*3c460*/  IADD3 R2, P0, R14, R0, RZ ;  /* 0x000000000e027210 */ /* 0x000fda0007f1e0ff */
[----:B------:R-:W-:Y:S05]  /*3c470*/  WARPSYNC.COLLECTIVE R15, `(.L_x_13533) ;  /* 0x000000000f087348 */ /* 0x000fea0003c00000 */
[----:B------:R0:W1:Y:S02]  /*3c480*/  SHFL.IDX P6, R14, R13, R12, R11 ;  /* 0x0000000c0d0e7389 */ /* 0x00006400000c000b */
[----:B01----:R-:W-:Y:S01]  /*3c490*/  ENDCOLLECTIVE ;  /* 0x000000000000791b */ /* 0x003fe20003800000 */
.L_x_13533:
        /* <DEDUP_REMOVED lines=13> */
.L_x_13534:
[----:B------:R-:W-:Y:S05]  /*3c570*/  BRA `(.L_x_13535) ;  /* 0xffffff9800287947 */ /* 0x000fea000383ffff */
.L_x_13334:
[----:B------:R-:W-:Y:S01]  /*3c580*/  BSSY B0, `(.L_x_13536) ;  /* 0x0000008000007945 */ /* 0x000fe20003800000 */
[----:B-1----:R-:W-:Y:S02]  /*3c590*/  IMAD.MOV.U32 R13, RZ, RZ, R16 ;  /* 0x000000ffff0d7224 */ /* 0x002fe400078e0010 */
[----:B------:R-:W-:Y:S02]  /*3c5a0*/  IMAD.MOV.U32 R12, RZ, RZ, RZ ;  /* 0x000000ffff0c7224 */ /* 0x000fe400078e00ff */
[----:B------:R-:W-:Y:S02]  /*3c5b0*/  IMAD.MOV.U32 R11, RZ, RZ, 0x1f ;  /* 0x0000001fff0b7424 */ /* 0x000fe400078e00ff */
[----:B------:R-:W-:-:S07]  /*3c5c0*/  IMAD.MOV.U32 R15, RZ, RZ, -0x1 ;  /* 0xffffffffff0f7424 */ /* 0x000fce00078e00ff */
[----:B0-23--:R-:W-:Y:S05]  /*3c5d0*/  WARPSYNC.COLLECTIVE R15, `(.L_x_13537) ;  /* 0x000000000f087348 */ /* 0x00dfea0003c00000 */
[----:B------:R1:W4:Y:S02]  /*3c5e0*/  SHFL.IDX P6, R14, R13, R12, R11 ;  /* 0x0000000c0d0e7389 */ /* 0x00032400000c000b */
[----:B01234-:R-:W-:Y:S01]  /*3c5f0*/  ENDCOLLECTIVE ;  /* 0x000000000000791b */ /* 0x01ffe20003800000 */
.L_x_13537:
[----:B------:R-:W-:Y:S05]  /*3c600*/  BSYNC B0 ;  /* 0x0000000000007941 */ /* 0x000fea0003800000 */
.L_x_13536:
        /* <DEDUP_REMOVED lines=9> */
.L_x_13538:
        /* <DEDUP_REMOVED lines=18> */
.L_x_13539:
[----:B------:R-:W-:Y:S02]  /*3c7c0*/  MOV R12, 0x2 ;  /* 0x00000002000c7802 */ /* 0x000fe40000000f00 */
[----:B------:R-:W-:-:S05]  /*3c7d0*/  SEL R6, R14, RZ, P1 ;  /* 0x000000ff0e067207 */ /* 0x000fca0000800000 */
[----:B------:R-:W-:-:S04]  /*3c7e0*/  IMAD.IADD R6, R5, 0x1, R6 ;  /* 0x0000000105067824 */ /* 0x000fc800078e0206 */
[----:B------:R-:W-:-:S07]  /*3c7f0*/  IMAD.MOV.U32 R13, RZ, RZ, R6 ;  /* 0x000000ffff0d7224 */ /* 0x000fce00078e0006 */
[----:B------:R-:W-:Y:S05]  /*3c800*/  WARPSYNC.COLLECTIVE R15, `(.L_x_13540) ;  /* 0x000000000f087348 */ /* 0x000fea0003c00000 */
[----:B------:R0:W1:Y:S02]  /*3c810*/  SHFL.UP P6, R14, R13, R12, R11 ;  /* 0x0400000c0d0e7389 */ /* 0x00006400000c000b */
[----:B01----:R-:W-:Y:S01]  /*3c820*/  ENDCOLLECTIVE ;  /* 0x000000000000791b */ /* 0x003fe20003800000 */
.L_x_13540:
[----:B------:R-:W-:Y:S01]  /*3c830*/  IMAD.MOV.U32 R12, RZ, RZ, 0x4 ;  /* 0x00000004ff0c7424 */ /* 0x000fe200078e00ff */
[----:B------:R-:W-:-:S05]  /*3c840*/  SEL R7, R14, RZ, P2 ;  /* 0x000000ff0e077207 */ /* 0x000fca0001000000 */
[----:B------:R-:W-:-:S04]  /*3c850*/  IMAD.IADD R7, R6, 0x1, R7 ;  /* 0x0000000106077824 */ /* 0x000fc800078e0207 */
[----:B------:R-:W-:-:S07]  /*3c860*/  IMAD.MOV.U32 R13, RZ, RZ, R7 ;  /* 0x000000ffff0d7224 */ /* 0x000fce00078e0007 */
[----:B------:R-:W-:Y:S05]  /*3c870*/  WARPSYNC.COLLECTIVE R15, `(.L_x_13541) ;  /* 0x000000000f087348 */ /* 0x000fea0003c00000 */
[----:B------:R0:W1:Y:S02]  /*3c880*/  SHFL.UP P6, R14, R13, R12, R11 ;  /* 0x0400000c0d0e7389 */ /* 0x00006400000c000b */
[----:B01----:R-:W-:Y:S01]  /*3c890*/  ENDCOLLECTIVE ;  /* 0x000000000000791b */ /* 0x003fe20003800000 */
.L_x_13541:
[----:B------:R-:W-:Y:S01]  /*3c8a0*/  IMAD.MOV.U32 R12, RZ, RZ, 0x8 ;  /* 0x00000008ff0c7424 */ /* 0x000fe200078e00ff */
[----:B------:R-:W-:-:S05]  /*3c8b0*/  SEL R2, R14, RZ, P3 ;  /* 0x000000ff0e027207 */ /* 0x000fca0001800000 */
[----:B------:R-:W-:-:S04]  /*3c8c0*/  IMAD.IADD R2, R7, 0x1, R2 ;  /* 0x0000000107027824 */ /* 0x000fc800078e0202 */
[----:B------:R-:W-:-:S07]  /*3c8d0*/  IMAD.MOV.U32 R13, RZ, RZ, R2 ;  /* 0x000000ffff0d7224 */ /* 0x000fce00078e0002 */
[----:B------:R-:W-:Y:S05]  /*3c8e0*/  WARPSYNC.COLLECTIVE R15, `(.L_x_13542) ;  /* 0x000000000f087348 */ /* 0x000fea0003c00000 */
[----:B------:R0:W1:Y:S02]  /*3c8f0*/  SHFL.UP P6, R14, R13, R12, R11 ;  /* 0x0400000c0d0e7389 */ /* 0x00006400000c000b */
[----:B01----:R-:W-:Y:S01]  /*3c900*/  ENDCOLLECTIVE ;  /* 0x000000000000791b */ /* 0x003fe20003800000 */
.L_x_13542:
[----:B------:R-:W-:Y:S01]  /*3c910*/  IMAD.MOV.U32 R12, RZ, RZ, 0x10 ;  /* 0x00000010ff0c7424 */ /* 0x000fe200078e00ff */
[----:B------:R-:W-:-:S05]  /*3c920*/  SEL R3, R14, RZ, P4 ;  /* 0x000000ff0e037207 */ /* 0x000fca0002000000 */
[----:B------:R-:W-:-:S04]  /*3c930*/  IMAD.IADD R3, R2, 0x1, R3 ;  /* 0x0000000102037824 */ /* 0x000fc800078e0203 */
[----:B------:R-:W-:-:S07]  /*3c940*/  IMAD.MOV.U32 R13, RZ, RZ, R3 ;  /* 0x000000ffff0d7224 */ /* 0x000fce00078e0003 */
[----:B------:R-:W-:Y:S05]  /*3c950*/  WARPSYNC.COLLECTIVE R15, `(.L_x_13543) ;  /* 0x000000000f087348 */ /* 0x000fea0003c00000 */
[----:B------:R0:W1:Y:S02]  /*3c960*/  SHFL.UP P6, R14, R13, R12, R11 ;  /* 0x0400000c0d0e7389 */ /* 0x00006400000c000b */
[----:B01----:R-:W-:Y:S01]  /*3c970*/  ENDCOLLECTIVE ;  /* 0x000000000000791b */ /* 0x003fe20003800000 */
.L_x_13543:
        /* <DEDUP_REMOVED lines=8> */
.L_x_13544:
[----:B------:R-:W-:Y:S05]  /*3ca00*/  BRA `(.L_x_13545) ;  /* 0xffffff9800847947 */ /* 0x000fea000383ffff */
.L_x_13339:
[----:B------:R-:W-:Y:S01]  /*3ca10*/  BSSY B0, `(.L_x_13546) ;  /* 0x0000008000007945 */ /* 0x000fe20003800000 */
[----:B-1---5:R-:W-:Y:S02]  /*3ca20*/  IMAD.MOV.U32 R13, RZ, RZ, R5 ;  /* 0x000000ffff0d7224 */ /* 0x022fe400078e0005 */
[----:B------:R-:W-:Y:S02]  /*3ca30*/  IMAD.MOV.U32 R12, RZ, RZ, 0x1 ;  /* 0x00000001ff0c7424 */ /* 0x000fe400078e00ff */
[----:B------:R-:W-:Y:S02]  /*3ca40*/  IMAD.MOV.U32 R11, RZ, RZ, RZ ;  /* 0x000000ffff0b7224 */ /* 0x000fe400078e00ff */
[----:B------:R-:W-:-:S07]  /*3ca50*/  IMAD.MOV.U32 R15, RZ, RZ, -0x1 ;  /* 0xffffffffff0f7424 */ /* 0x000fce00078e00ff */
[----:B0-----:R-:W-:Y:S05]  /*3ca60*/  WARPSYNC.COLLECTIVE R15, `(.L_x_13547) ;  /* 0x000000000f087348 */ /* 0x001fea0003c00000 */
[----:B------:R1:W2:Y:S02]  /*3ca70*/  SHFL.UP P6, R14, R13, R12, R11 ;  /* 0x0400000c0d0e7389 */ /* 0x0002a400000c000b */
[----:B012---:R-:W-:Y:S01]  /*3ca80*/  ENDCOLLECTIVE ;  /* 0x000000000000791b */ /* 0x007fe20003800000 */
.L_x_13547:
[----:B------:R-:W-:Y:S05]  /*3ca90*/  BSYNC B0 ;  /* 0x0000000000007941 */ /* 0x000fea0003800000 */
.L_x_13546:
[----:B------:R-:W-:Y:S01]  /*3caa0*/  SEL R14, R14, RZ, P1 ;  /* 0x000000ff0e0e7207 */ /* 0x000fe20000800000 */
[----:B------:R-:W-:Y:S01]  /*3cab0*/  IMAD.MOV.U32 R12, RZ, RZ, 0x2 ;  /* 0x00000002ff0c7424 */ /* 0x000fe200078e00ff */
[----:B------:R-:W-:Y:S01]  /*3cac0*/  MOV R11, RZ ;  /* 0x000000ff000b7202 */ /* 0x000fe20000000f00 */
[----:B------:R-:W-:Y:S02]  /*3cad0*/  IMAD.MOV.U32 R15, RZ, RZ, -0x1 ;  /* 0xffffffffff0f7424 */ /* 0x000fe400078e00ff */
[----:B------:R-:W-:-:S07]  /*3cae0*/  IMAD.IADD R13, R5, 0x1, R14 ;  /* 0x00000001050d7824 */ /* 0x000fce00078e020e */
[----:B------:R-:W-:Y:S05]  /*3caf0*/  WARPSYNC.COLLECTIVE R15, `(.L_x_13548) ;  /* 0x000000000f087348 */ /* 0x000fea0003c00000 */
[----:B------:R0:W1:Y:S02]  /*3cb00*/  SHFL.UP P6, R14, R13, R12, R11 ;  /* 0x0400000c0d0e7389 */ /* 0x00006400000c000b */
[----:B01----:R-:W-:Y:S01]  /*3cb10*/  ENDCOLLECTIVE ;  /* 0x000000000000791b */ /* 0x003fe20003800000 */
.L_x_13548:
[----:B------:R-:W-:Y:S01]  /*3cb20*/  IMAD.MOV.U32 R12, RZ, RZ, 0x4 ;  /* 0x00000004ff0c7424 */ /* 0x000fe200078e00ff */
[----:B------:R-:W-:-:S05]  /*3cb30*/  SEL R2, R14, RZ, P2 ;  /* 0x000000ff0e027207 */ /* 0x000fca0001000000 */
[----:B------:R-:W-:-:S04]  /*3cb40*/  IMAD.IADD R2, R13, 0x1, R2 ;  /* 0x000000010d027824 */ /* 0x000fc800078e0202 */
[----:B------:R-:W-:-:S07]  /*3cb50*/  IMAD.MOV.U32 R13, RZ, RZ, R2 ;  /* 0x000000ffff0d7224 */ /* 0x000fce00078e0002 */
[----:B------:R-:W-:Y:S05]  /*3cb60*/  WARPSYNC.COLLECTIVE R15, `(.L_x_13549) ;  /* 0x000000000f087348 */ /* 0x000fea0003c00000 */
[----:B------:R0:W1:Y:S02]  /*3cb70*/  SHFL.UP P6, R14, R13, R12, R11 ;  /* 0x0400000c0d0e7389 */ /* 0x00006400000c000b */
[----:B01----:R-:W-:Y:S01]  /*3cb80*/  ENDCOLLECTIVE ;  /* 0x000000000000791b */ /* 0x003fe20003800000 */
.L_x_13549:
[----:B------:R-:W-:Y:S01]  /*3cb90*/  IMAD.MOV.U32 R12, RZ, RZ, 0x8 ;  /* 0x00000008ff0c7424 */ /* 0x000fe200078e00ff */
[----:B------:R-:W-:-:S05]  /*3cba0*/  SEL R3, R14, RZ, P3 ;  /* 0x000000ff0e037207 */ /* 0x000fca0001800000 */
[----:B------:R-:W-:-:S04]  /*3cbb0*/  IMAD.IADD R3, R2, 0x1, R3 ;  /* 0x0000000102037824 */ /* 0x000fc800078e0203 */
[----:B------:R-:W-:-:S07]  /*3cbc0*/  IMAD.MOV.U32 R13, RZ, RZ, R3 ;  /* 0x000000ffff0d7224 */ /* 0x000fce00078e0003 */
[----:B------:R-:W-:Y:S05]  /*3cbd0*/  WARPSYNC.COLLECTIVE R15, `(.L_x_13550) ;  /* 0x000000000f087348 */ /* 0x000fea0003c00000 */
[----:B------:R0:W1:Y:S02]  /*3cbe0*/  SHFL.UP P6, R14, R13, R12, R11 ;  /* 0x0400000c0d0e7389 */ /* 0x00006400000c000b */
[----:B01----:R-:W-:Y:S01]  /*3cbf0*/  ENDCOLLECTIVE ;  /* 0x000000000000791b */ /* 0x003fe20003800000 */
.L_x_13550:
[----:B------:R-:W-:Y:S02]  /*3cc00*/  MOV R12, 0x10 ;  /* 0x00000010000c7802 */ /* 0x000fe40000000f00 */
[----:B------:R-:W-:-:S05]  /*3cc10*/  SEL R4, R14, RZ, P4 ;  /* 0x000000ff0e047207 */ /* 0x000fca0002000000 */
[----:B------:R-:W-:-:S04]  /*3cc20*/  IMAD.IADD R4, R3, 0x1, R4 ;  /* 0x0000000103047824 */ /* 0x000fc800078e0204 */
[----:B------:R-:W-:-:S07]  /*3cc30*/  IMAD.MOV.U32 R13, RZ, RZ, R4 ;  /* 0x000000ffff0d7224 */ /* 0x000fce00078e0004 */
[----:B------:R-:W-:Y:S05]  /*3cc40*/  WARPSYNC.COLLECTIVE R15, `(.L_x_13551) ;  /* 0x000000000f087348 */ /* 0x000fea0003c00000 */
[----:B------:R0:W1:Y:S02]  /*3cc50*/  SHFL.UP P6, R14, R13, R12, R11 ;  /* 0x0400000c0d0e7389 */ /* 0x00006400000c000b */
[----:B01----:R-:W-:Y:S01]  /*3cc60*/  ENDCOLLECTIVE ;  /* 0x000000000000791b */ /* 0x003fe20003800000 */
.L_x_13551:
        /* <DEDUP_REMOVED lines=8> */
.L_x_13552:
[----:B------:R-:W-:Y:S05]  /*3ccf0*/  BRA `(.L_x_13553) ;  /* 0xffffff9800647947 */ /* 0x000fea000383ffff */
.L_x_13341:
[----:B------:R-:W-:Y:S01]  /*3cd00*/  BSSY B0, `(.L_x_13554) ;  /* 0x0000006000007945 */ /* 0x000fe20003800000 */
[----:B------:R-:W-:Y:S01]  /*3cd10*/  PLOP3.LUT P6, PT, P6, PT, PT, 0x8, 0x0 ;  /* 0x000000000000781c */ /* 0x000fe200037ce170 */
[----:B------:R-:W-:-:S12]  /*3cd20*/  IMAD.MOV.U32 R15, RZ, RZ, -0x1 ;  /* 0xffffffffff0f7424 */ /* 0x000fd800078e00ff */
[----:B01----:R-:W-:Y:S05]  /*3cd30*/  WARPSYNC.COLLECTIVE R15, `(.L_x_13555) ;  /* 0x000000000f087348 */ /* 0x003fea0003c00000 */
[----:B------:R-:W-:Y:S01]  /*3cd40*/  VOTE.ANY R14, PT, P6 ;  /* 0x00000000000e7806 */ /* 0x000fe200030e0100 */
[----:B01----:R-:W-:Y:S06]  /*3cd50*/  ENDCOLLECTIVE ;  /* 0x000000000000791b */ /* 0x003fec0003800000 */
.L_x_13555:
[----:B------:R-:W-:Y:S05]  /*3cd60*/  BSYNC B0 ;  /* 0x0000000000007941 */ /* 0x000fea0003800000 */
.L_x_13554:
        /* <DEDUP_REMOVED lines=9> */
.L_x_13556:
[----:B------:R-:W-:Y:S01]  /*3ce00*/  IMAD.MOV.U32 R5, RZ, RZ, R14 ;  /* 0x000000ffff057224 */ /* 0x000fe200078e000e */
[----:B------:R-:W-:Y:S06]  /*3ce10*/  BRA `(.L_x_13557) ;  /* 0xffffff9800547947 */ /* 0x000fec000383ffff */
.L_x_13343:
[----:B------:R-:W-:Y:S01]  /*3ce20*/  BSSY B0, `(.L_x_13558) ;  /* 0x0000007000007945 */ /* 0x000fe20003800000 */
[----:B-1----:R-:W-:Y:S02]  /*3ce30*/  IMAD.MOV.U32 R13, RZ, RZ, R2 ;  /* 0x000000ffff0d7224 */ /* 0x002fe400078e0002 */
[----:B------:R-:W-:Y:S02]  /*3ce40*/  IMAD.MOV.U32 R11, RZ, RZ, 0x1f ;  /* 0x0000001fff0b7424 */ /* 0x000fe400078e00ff */
[----:B------:R-:W-:-:S07]  /*3ce50*/  IMAD.MOV.U32 R15, RZ, RZ, -0x1 ;  /* 0xffffffffff0f7424 */ /* 0x000fce00078e00ff */
[----:B0-23--:R-:W-:Y:S05]  /*3ce60*/  WARPSYNC.COLLECTIVE R15, `(.L_x_13559) ;  /* 0x000000000f087348 */ /* 0x00dfea0003c00000 */
[----:B------:R1:W4:Y:S02]  /*3ce70*/  SHFL.IDX P6, R14, R13, R12, R11 ;  /* 0x0000000c0d0e7389 */ /* 0x00032400000c000b */
[----:B01234-:R-:W-:Y:S01]  /*3ce80*/  ENDCOLLECTIVE ;  /* 0x000000000000791b */ /* 0x01ffe20003800000 */
.L_x_13559:
[----:B------:R-:W-:Y:S05]  /*3ce90*/  BSYNC B0 ;  /* 0x0000000000007941 */ /* 0x000fea0003800000 */
.L_x_13558:
[----:B------:R-:W-:Y:S05]  /*3cea0*/  BRA `(.L_x_13342) ;  /* 0xffffff98004c7947 */ /* 0x000fea000383ffff */
.L_x_13347:
[----:B------:R0:W0:Y:S02]  /*3ceb0*/  SYNCS.PHASECHK.TRANS64.TRYWAIT P0, [R5+URZ+0x32420], R0 ;  /* 0x03242000050075a7 */ /* 0x000024000800017f */
[----:B0-----:R-:W-:Y:S05]  /*3cec0*/  @!P0 NANOSLEEP.SYNCS 0x989680 ;  /* 0x009896800000895d */ /* 0x001fea0003900000 */
[----:B------:R-:W0:Y:S02]  /*3ced0*/  @!P0 SYNCS.PHASECHK.TRANS64 P0, [R5+URZ+0x32420], R0 ;  /* 0x03242000050085a7 */ /* 0x000e24000800007f */
[----:B0-----:R-:W-:Y:S05]  /*3cee0*/  @!P0 BRA `(.L_x_13347) ;  /* 0xfffffffc00f08947 */ /* 0x001fea000383ffff */
[----:B------:R-:W-:Y:S05]  /*3cef0*/  BRA `(.L_x_13560) ;  /* 0xffffff9c00c47947 */ /* 0x000fea000383ffff */
.L_x_13348:
[----:B------:R-:W0:Y:S01]  /*3cf00*/  S2R R2, SR_TID.X ;  /* 0x0000000000027919 */ /* 0x000e220000002100 */
[----:B------:R-:W-:Y:S01]  /*3cf10*/  BSSY B0, `(.L_x_13561) ;  /* 0x000000a000007945 */ /* 0x000fe20003800000 */
[----:B------:R-:W-:Y:S02]  /*3cf20*/  IMAD.MOV.U32 R12, RZ, RZ, RZ ;  /* 0x000000ffff0c7224 */ /* 0x000fe400078e00ff */
[----:B------:R-:W-:Y:S02]  /*3cf30*/  IMAD.MOV.U32 R11, RZ, RZ, 0x1f ;  /* 0x0000001fff0b7424 */ /* 0x000fe400078e00ff */
[----:B------:R-:W-:Y:S01]  /*3cf40*/  IMAD.MOV.U32 R15, RZ, RZ, -0x1 ;  /* 0xffffffffff0f7424 */ /* 0x000fe200078e00ff */
[----:B0-----:R-:W-:-:S04]  /*3cf50*/  SHF.R.U32.HI R2, RZ, 0x5, R2 ;  /* 0x00000005ff027819 */ /* 0x001fc80000011602 */
[----:B------:R-:W-:-:S05]  /*3cf60*/  LOP3.LUT R2, R2, 0x3, RZ, 0xc0, !PT ;  /* 0x0000000302027812 */ /* 0x000fca00078ec0ff */
[----:B-1----:R-:W-:-:S07]  /*3cf70*/  IMAD.MOV.U32 R13, RZ, RZ, R2 ;  /* 0x000000ffff0d7224 */ /* 0x002fce00078e0002 */
[----:B--234-:R-:W-:Y:S05]  /*3cf80*/  WARPSYNC.COLLECTIVE R15, `(.L_x_13562) ;  /* 0x000000000f087348 */ /* 0x01cfea0003c00000 */
[----:B------:R0:W1:Y:S02]  /*3cf90*/  SHFL.IDX P6, R14, R13, R12, R11 ;  /* 0x0000000c0d0e7389 */ /* 0x00006400000c000b */
[----:B01234-:R-:W-:Y:S01]  /*3cfa0*/  ENDCOLLECTIVE ;  /* 0x000000000000791b */ /* 0x01ffe20003800000 */
.L_x_13562:
[----:B------:R-:W-:Y:S05]  /*3cfb0*/  BSYNC B0 ;  /* 0x0000000000007941 */ /* 0x000fea0003800000 */
.L_x_13561:
[----:B------:R-:W-:Y:S05]  /*3cfc0*/  BRA `(.L_x_13563) ;  /* 0xffffff9c00ac7947 */ /* 0x000fea000383ffff */
.L_x_13349:
[----:B------:R-:W-:Y:S01]  /*3cfd0*/  BSSY B0, `(.L_x_13564) ;  /* 0x0000006000007945 */ /* 0x000fe20003800000 */
[----:B------:R-:W-:-:S07]  /*3cfe0*/  IMAD.MOV.U32 R15, RZ, RZ, -0x1 ;  /* 0xffffffffff0f7424 */ /* 0x000fce00078e00ff */
[----:B-1234-:R-:W-:Y:S05]  /*3cff0*/  WARPSYNC.COLLECTIVE R15, `(.L_x_13565) ;  /* 0x000000000f0c7348 */ /* 0x01efea0003c00000 */
[----:B------:R-:W-:Y:S02]  /*3d000*/  ELECT P6, UR62, PT ;  /* 0x00000000003e782f */ /* 0x000fe400038c0000 */
[----:B------:R-:W-:Y:S01]  /*3d010*/  MOV R14, UR62 ;  /* 0x0000003e000e7c02 */ /* 0x000fe20008000f00 */
[----:B-1234-:R-:W-:Y:S10]  /*3d020*/  ENDCOLLECTIVE ;  /* 0x000000000000791b */ /* 0x01eff40003800000 */
.L_x_13565:
[----:B------:R-:W-:Y:S05]  /*3d030*/  BSYNC B0 ;  /* 0x0000000000007941 */ /* 0x000fea0003800000 */
.L_x_13564:
[----:B------:R-:W-:Y:S05]  /*3d040*/  BRA `(.L_x_13566) ;  /* 0xffffff9c00a07947 */ /* 0x000fea000383ffff */
.L_x_13351:
[----:B------:R0:W0:Y:S02]  /*3d050*/  SYNCS.PHASECHK.TRANS64.TRYWAIT P1, [R3+URZ+0x32440], R2 ;  /* 0x03244002030075a7 */ /* 0x000024000802017f */
[----:B0-----:R-:W-:Y:S05]  /*3d060*/  @!P1 NANOSLEEP.SYNCS 0x989680 ;  /* 0x009896800000995d */ /* 0x001fea0003900000 */
[----:B------:R-:W0:Y:S02]  /*3d070*/  @!P1 SYNCS.PHASECHK.TRANS64 P1, [R3+URZ+0x32440], R2 ;  /* 0x03244002030095a7 */ /* 0x000e24000802007f */
[----:B0-----:R-:W-:Y:S05]  /*3d080*/  @!P1 BRA `(.L_x_13351) ;  /* 0xfffffffc00f09947 */ /* 0x001fea000383ffff */
[----:B------:R-:W-:Y:S05]  /*3d090*/  BRA `(.L_x_13567) ;  /* 0xffffff9c00c07947 */ /* 0x000fea000383ffff */
.L_x_13353:
[----:B------:R0:W0:Y:S02]  /*3d0a0*/  SYNCS.PHASECHK.TRANS64.TRYWAIT P1, [R25+URZ+0x32440], R0 ;  /* 0x03244000190075a7 */ /* 0x000024000802017f */
[----:B0-----:R-:W-:Y:S05]  /*3d0b0*/  @!P1 NANOSLEEP.SYNCS 0x989680 ;  /* 0x009896800000995d */ /* 0x001fea0003900000 */
[----:B------:R-:W0:Y:S02]  /*3d0c0*/  @!P1 SYNCS.PHASECHK.TRANS64 P1, [R25+URZ+0x32440], R0 ;  /* 0x03244000190095a7 */ /* 0x000e24000802007f */
[----:B0-----:R-:W-:Y:S05]  /*3d0d0*/  @!P1 BRA `(.L_x_13353) ;  /* 0xfffffffc00f09947 */ /* 0x001fea000383ffff */
[----:B------:R-:W-:Y:S05]  /*3d0e0*/  BRA `(.L_x_13568) ;  /* 0xffffff9c00cc7947 */ /* 0x000fea000383ffff */
.L_x_13355:
[----:B------:R0:W0:Y:S02]  /*3d0f0*/  SYNCS.PHASECHK.TRANS64.TRYWAIT P1, [R3+URZ+0x32460], R2 ;  /* 0x03246002030075a7 */ /* 0x000024000802017f */
[----:B0-----:R-:W-:Y:S05]  /*3d100*/  @!P1 NANOSLEEP.SYNCS 0x989680 ;  /* 0x009896800000995d */ /* 0x001fea0003900000 */
[----:B------:R-:W0:Y:S02]  /*3d110*/  @!P1 SYNCS.PHASECHK.TRANS64 P1, [R3+URZ+0x32460], R2 ;  /* 0x03246002030095a7 */ /* 0x000e24000802007f */
[----:B0-----:R-:W-:Y:S05]  /*3d120*/  @!P1 BRA `(.L_x_13355) ;  /* 0xfffffffc00f09947 */ /* 0x001fea000383ffff */
[----:B------:R-:W-:Y:S05]  /*3d130*/  BRA `(.L_x_13569) ;  /* 0xffffff9c00c87947 */ /* 0x000fea000383ffff */
        .type           $_ZN7cutlass13device_kernelIN5flash11enable_sm90INS1_16FlashAttnFwdSm90INS1_25CollectiveMainloopFwdSm90ILi2EN4cute5tupleIJNS5_1CILi1EEES8_S8_EEENS6_IJNS7_ILi128EEENS7_ILi96EEENS7_ILi64EEEEEELi256ENS_6half_tEfNS_4arch4Sm90ELb0ELb1ELb1ELb1ELb1ELb1ELb1ELb1ELb0ELb1ELb0ELb0EEENS1_21CollectiveEpilogueFwdINS6_IJSA_NS7_ILi256EEESB_EEES9_SE_SG_Li256ELb1ELb1ELb0ELb0EEENS1_36VarlenDynamicPersistentTileSchedulerILi128ELi96ELi256ELi128ELb0ELb1ELb1ELb1ELb0ELb1EEEEEEEEEvNT_6ParamsE$_ZZN5flash25CollectiveMainloopFwdSm90ILi2EN4cute5tupleIJNS1_1CILi1EEES4_S4_EEENS2_IJNS3_ILi128EEENS3_ILi96EEENS3_ILi64EEEEEELi256EN7cutlass6half_tEfNSA_4arch4Sm90ELb0ELb1ELb1ELb1ELb1ELb1ELb1ELb1ELb0ELb1ELb0ELb0EE3mmaINS_16FlashAttnFwdSm90ISE_NS_21CollectiveEpilogueFwdINS2_IJS6_NS3_ILi256EEES7_EEES5_SB_SD_Li256ELb1ELb1ELb0ELb0EEENS_36VarlenDynamicPersistentTileSchedulerILi128ELi96ELi256ELi128ELb0ELb1ELb1ELb1ELb0ELb1EEEE13SharedStorageENS1_6TensorINS1_11ArrayEngineIfLm128EEENS1_6LayoutINS2_IJNS2_IJNS3_ILi2EEEST_NS3_ILi32EEEEEES4_S4_EEENS2_IJNS2_IJS4_ST_NS3_ILi4EEEEEENS3_ILi0EEESZ_EEEEEEENS_7SoftmaxILi2ELi0EEEEEbRKNSE_6ParamsENSA_13PipelineAsyncILi2EEES19_RNSA_13PipelineStateILj2EEERT0_RT1_iRiRKNS_16SeqlenInfoQKNewKILb1ELb1EEENS2_IJiiiiEEERT_ENKUliT_T0_T1_E_clIZSF_ISO_S12_S14_EbS17_S19_S19_S1C_S1E_S1G_iS1H_S1L_S1M_S1O_EUlRS1P_iE0_NS3_ILb1EEES1W_EEDaiS1P_S1Q_S1R_,@function
        .size           $_ZN7cutlass13device_kernelIN5flash11enable_sm90INS1_16FlashAttnFwdSm90INS1_25CollectiveMainloopFwdSm90ILi2EN4cute5tupleIJNS5_1CILi1EEES8_S8_EEENS6_IJNS7_ILi128EEENS7_ILi96EEENS7_ILi64EEEEEELi256ENS_6half_tEfNS_4arch4Sm90ELb0ELb1ELb1ELb1ELb1ELb1ELb1ELb1ELb0ELb1ELb0ELb0EEENS1_21CollectiveEpilogueFwdINS6_IJSA_NS7_ILi256EEESB_EEES9_SE_SG_Li256ELb1ELb1ELb0ELb0EEENS1_36VarlenDynamicPersistentTileSchedulerILi128ELi96ELi256ELi128ELb0ELb1ELb1ELb1ELb0ELb1EEEEEEEEEvNT_6ParamsE$_ZZN5flash25CollectiveMainloopFwdSm90ILi2EN4cute5tupleIJNS1_1CILi1EEES4_S4_EEENS2_IJNS3_ILi128EEENS3_ILi96EEENS3_ILi64EEEEEELi256EN7cutlass6half_tEfNSA_4arch4Sm90ELb0ELb1ELb1ELb1ELb1ELb1ELb1ELb1ELb0ELb1ELb0ELb0EE3mmaINS_16FlashAttnFwdSm90ISE_NS_21CollectiveEpilogueFwdINS2_IJS6_NS3_ILi256EEES7_EEES5_SB_SD_Li256ELb1ELb1ELb0ELb0EEENS_36VarlenDynamicPersistentTileSchedulerILi128ELi96ELi256ELi128ELb0ELb1ELb1ELb1ELb0ELb1EEEE13SharedStorageENS1_6TensorINS1_11ArrayEngineIfLm128EEENS1_6LayoutINS2_IJNS2_IJNS3_ILi2EEEST_NS3_ILi32EEEEEES4_S4_EEENS2_IJNS2_IJS4_ST_NS3_ILi4EEEEEENS3_ILi0EEESZ_EEEEEEENS_7SoftmaxILi2ELi0EEEEEbRKNSE_6ParamsENSA_13PipelineAsyncILi2EEES19_RNSA_13PipelineStateILj2EEERT0_RT1_iRiRKNS_16SeqlenInfoQKNewKILb1ELb1EEENS2_IJiiiiEEERT_ENKUliT_T0_T1_E_clIZSF_ISO_S12_S14_EbS17_S19_S19_S1C_S1E_S1G_iS1H_S1L_S1M_S1O_EUlRS1P_iE0_NS3_ILb1EEES1W_EEDaiS1P_S1Q_S1R_,(.L_x_15678 - $_ZN7cutlass13device_kernelIN5flash11enable_sm90INS1_16FlashAttnFwdSm90INS1_25CollectiveMainloopFwdSm90ILi2EN4cute5tupleIJNS5_1CILi1EEES8_S8_EEENS6_IJNS7_ILi128EEENS7_ILi96EEENS7_ILi64EEEEEELi256ENS_6half_tEfNS_4arch4Sm90ELb0ELb1ELb1ELb1ELb1ELb1ELb1ELb1ELb0ELb1ELb0ELb0EEENS1_21CollectiveEpilogueFwdINS6_IJSA_NS7_ILi256EEESB_EEES9_SE_SG_Li256ELb1ELb1ELb0ELb0EEENS1_36VarlenDynamicPersistentTileSchedulerILi128ELi96ELi256ELi128ELb0ELb1ELb1ELb1ELb0ELb1EEEEEEEEEvNT_6ParamsE$_ZZN5flash25CollectiveMainloopFwdSm90ILi2EN4cute5tupleIJNS1_1CILi1EEES4_S4_EEENS2_IJNS3_ILi128EEENS3_ILi96EEENS3_ILi64EEEEEELi256EN7cutlass6half_tEfNSA_4arch4Sm90ELb0ELb1ELb1ELb1ELb1ELb1ELb1ELb1ELb0ELb1ELb0ELb0EE3mmaINS_16FlashAttnFwdSm90ISE_NS_21CollectiveEpilogueFwdINS2_IJS6_NS3_ILi256EEES7_EEES5_SB_SD_Li256ELb1ELb1ELb0ELb0EEENS_36VarlenDynamicPersistentTileSchedulerILi128ELi96ELi256ELi128ELb0ELb1ELb1ELb1ELb0ELb1EEEE13SharedStorageENS1_6TensorINS1_11ArrayEngineIfLm128EEENS1_6LayoutINS2_IJNS2_IJNS3_ILi2EEEST_NS3_ILi32EEEEEES4_S4_EEENS2_IJNS2_IJS4_ST_NS3_ILi4EEEEEENS3_ILi0EEESZ_EEEEEEENS_7SoftmaxILi2ELi0EEEEEbRKNSE_6ParamsENSA_13PipelineAsyncILi2EEES19_RNSA_13PipelineStateILj2EEERT0_RT1_iRiRKNS_16SeqlenInfoQKNewKILb1ELb1EEENS2_IJiiiiEEERT_ENKUliT_T0_T1_E_clIZSF_ISO_S12_S14_EbS17_S19_S19_S1C_S1E_S1G_iS1H_S1L_S1M_S1O_EUlRS1P_iE0_NS3_ILb1EEES1W_EEDaiS1P_S1Q_S1R_)
$_ZN7cutlass13device_kernelIN5flash11enable_sm90INS1_16FlashAttnFwdSm90INS1_25CollectiveMainloopFwdSm90ILi2EN4cute5tupleIJNS5_1CILi1EEES8_S8_EEENS6_IJNS7_ILi128EEENS7_ILi96EEENS7_ILi64EEEEEELi256ENS_6half_tEfNS_4arch4Sm90ELb0ELb1ELb1ELb1ELb1ELb1ELb1ELb1ELb0ELb1ELb0ELb0EEENS1_21CollectiveEpilogueFwdINS6_IJSA_NS7_ILi256EEESB_EEES9_SE_SG_Li256ELb1ELb1ELb0ELb0EEENS1_36VarlenDynamicPersistentTileSchedulerILi128ELi96ELi256ELi128ELb0ELb1ELb1ELb1ELb0ELb1EEEEEEEEEvNT_6ParamsE$_ZZN5flash25CollectiveMainloopFwdSm90ILi2EN4cute5tupleIJNS1_1CILi1EEES4_S4_EEENS2_IJNS3_ILi128EEENS3_ILi96EEENS3_ILi64EEEEEELi256EN7cutlass6half_tEfNSA_4arch4Sm90ELb0ELb1ELb1ELb1ELb1ELb1ELb1ELb1ELb0ELb1ELb0ELb0EE3mmaINS_16FlashAttnFwdSm90ISE_NS_21CollectiveEpilogueFwdINS2_IJS6_NS3_ILi256EEES7_EEES5_SB_SD_Li256ELb1ELb1ELb0ELb0EEENS_36VarlenDynamicPersistentTileSchedulerILi128ELi96ELi256ELi128ELb0ELb1ELb1ELb1ELb0ELb1EEEE13SharedStorageENS1_6TensorINS1_11ArrayEngineIfLm128EEENS1_6LayoutINS2_IJNS2_IJNS3_ILi2EEEST_NS3_ILi32EEEEEES4_S4_EEENS2_IJNS2_IJS4_ST_NS3_ILi4EEEEEENS3_ILi0EEESZ_EEEEEEENS_7SoftmaxILi2ELi0EEEEEbRKNSE_6ParamsENSA_13PipelineAsyncILi2EEES19_RNSA_13PipelineStateILj2EEERT0_RT1_iRiRKNS_16SeqlenInfoQKNewKILb1ELb1EEENS2_IJiiiiEEERT_ENKUliT_T0_T1_E_clIZSF_ISO_S12_S14_EbS17_S19_S19_S1C_S1E_S1G_iS1H_S1L_S1M_S1O_EUlRS1P_iE0_NS3_ILb1EEES1W_EEDaiS1P_S1Q_S1R_:
[----:B------:R-:W-:Y:S02]  /*3d140*/  ULDC UR4, c[0x0][0x20] ;  /* 0x0000080000047ab9 */ /* 0x000fe40000000800 */
        /* <DEDUP_REMOVED lines=10> */
[----:B------:R-:W-:Y:S02]  /*3d1f0*/  ISETP.NE.AND P0, PT, R2, 0x3, PT ;  /* 0x000000030200780c */ /* 0x000fe40003f05270 */
[----:B------:R-:W-:-:S11]  /*3d200*/  MOV R2, R30 ;  /* 0x0000001e00027202 */ /* 0x000fd60000000f00 */
[----:B0-----:R-:W-:Y:S05]  /*3d210*/  @!P0 BRA `(.L_x_13571) ;  /* 0x0000000000048947 */ /* 0x001fea0003800000 */
[----:B------:R-:W-:Y:S01]  /*3d220*/  BPT.TRAP 0x1 ;  /* 0x000000040000795c */ /* 0x000fe20000300000 */
.L_x_13571:
[----:B------:R-:W-:Y:S05]  /*3d230*/  BSYNC B0 ;  /* 0x0000000000007941 */ /* 0x000fea0003800000 */
.L_x_13570:
        /* <DEDUP_REMOVED lines=13> */
.L_x_13573:
[----:B------:R-:W-:Y:S05]  /*3d310*/  BSYNC B0 ;  /* 0x0000000000007941 */ /* 0x000fea0003800000 */
.L_x_13572:
        /* <DEDUP_REMOVED lines=8> */
.L_x_13575:
[----:B------:R-:W-:Y:S05]  /*3d3a0*/  BSYNC B0 ;  /* 0x0000000000007941 */ /* 0x000fea0003800000 */
.L_x_13574:
[----:B0----5:R-:W2:Y:S04]  /*3d3b0*/  LDL.64 R8, [UR4] ;  /* 0x00000004ff087983 */ /* 0x021ea80008100a00 */
[----:B------:R-:W3:Y:S04]  /*3d3c0*/  LDL.64 R6, [UR4+0x28] ;  /* 0x00002804ff067983 */ /* 0x000ee80008100a00 */
[----:B------:R-:W4:Y:S04]  /*3d3d0*/  LDL.64 R4, [UR4+0x20] ;  /* 0x00002004ff047983 */ /* 0x000f280008100a00 */
        /* <DEDUP_REMOVED lines=52> */
[----:B------:R-:W3:Y:S04]  /*3d720*/  LDL.64 R4, [UR4+0x30] ;  /* 0x00003004ff047983 */ /* 0x000ee80008100a00 */
        /* <DEDUP_REMOVED lines=9> */
.L_x_13604:
[----:B------:R-:W-:Y:S05]  /*3d7c0*/  BSYNC B0 ;  /* 0x0000000000007941 */ /* 0x000fea0003800000 */
.L_x_13577:
[----:B------:R-:W2:Y:S04]  /*3d7d0*/  LDL.64 R6, [UR4+0x40] ;  /* 0x00004004ff067983 */ /* 0x000ea80008100a00 */
[----:B0-----:R-:W3:Y:S04]  /*3d7e0*/  LDL.64 R4, [UR4] ;  /* 0x00000004ff047983 */ /* 0x001ee80008100a00 */
[----:B--2---:R-:W2:Y:S04]  /*3d7f0*/  LD.E R8, desc[UR6][R6.64] ;  /* 0x0000000606087980 */ /* 0x004ea8000c101900 */
[----:B---3--:R0:W5:Y:S04]  /*3d800*/  LD.E R10, desc[UR6][R4.64] ;  /* 0x00000006040a7980 */ /* 0x008168000c101900 */
[----:B------:R0:W5:Y:S01]  /*3d810*/  LD.E R11, desc[UR6][R4.64+0x4] ;  /* 0x00000406040b7980 */ /* 0x000162000c101900 */
[----:B------:R-:W-:Y:S01]  /*3d820*/  BSSY B0, `(.L_x_13579) ;  /* 0x0000005000007945 */ /* 0x000fe20003800000 */
[----:B--2---:R-:W-:-:S04]  /*3d830*/  LOP3.LUT R8, R8, 0x1, RZ, 0xfc, !PT ;  /* 0x0000000108087812 */ /* 0x004fc800078efcff */
[----:B------:R-:W-:-:S13]  /*3d840*/  ISETP.NE.AND P0, PT, R8, 0x3, PT ;  /* 0x000000030800780c */ /* 0x000fda0003f05270 */
[----:B0-----:R-:W-:Y:S05]  /*3d850*/  @!P0 BRA `(.L_x_13580) ;  /* 0x0000000000048947 */ /* 0x001fea0003800000 */
[----:B------:R-:W-:Y:S01]  /*3d860*/  BPT.TRAP 0x1 ;  /* 0x000000040000795c */ /* 0x000fe20000300000 */
.L_x_13580:
[----:B------:R-:W-:Y:S05]  /*3d870*/  BSYNC B0 ;  /* 0x0000000000007941 */ /* 0x000fea0003800000 */
.L_x_13579:
        /* <DEDUP_REMOVED lines=13> */
.L_x_13582:
[----:B------:R-:W-:Y:S05]  /*3d950*/  BSYNC B0 ;  /* 0x0000000000007941 */ /* 0x000fea0003800000 */
.L_x_13581:
        /* <DEDUP_REMOVED lines=8> */
.L_x_13584:
[----:B------:R-:W-:Y:S05]  /*3d9e0*/  BSYNC B0 ;  /* 0x0000000000007941 */ /* 0x000fea0003800000 */
.L_x_13583:
[----:B------:R-:W2:Y:S04]  /*3d9f0*/  LDL.64 R12, [UR4] ;  /* 0x00000004ff0c7983 */ /* 0x000ea80008100a00 */
[----:B------:R-:W0:Y:S04]  /*3da00*/  LDL.64 R10, [UR4+0x58] ;  /* 0x00005804ff0a7983 */ /* 0x000e280008100a00 */
[----:B------:R-:W3:Y:S04]  /*3da10*/  LDL.64 R6, [UR4+0x48] ;  /* 0x00004804ff067983 */ /* 0x000ee80008100a00 */
[----:B------:R-:W4:Y:S04]  /*3da20*/  LDL.64 R4, [UR4+0x50] ;  /* 0x00005004ff047983 */ /* 0x000f280008100a00 */
[----:B--2---:R-:W2:Y:S04]  /*3da30*/  LD.E R13, desc[UR6][R12.64] ;  /* 0x000000060c0d7980 */ /* 0x004ea8000c101900 */
[----:B0----5:R-:W2:Y:S04]  /*3da40*/  LD.E.64 R8, desc[UR6][R10.64] ;  /* 0x000000060a087980 */ /* 0x021ea8000c101b00 */
[----:B---3--:R-:W3:Y:S04]  /*3da50*/  LD.E R18, desc[UR6][R6.64] ;  /* 0x0000000606127980 */ /* 0x008ee8000c101900 */
[----:B----4-:R-:W4:Y:S01]  /*3da60*/  LD.E.64 R14, desc[UR6][R4.64] ;  /* 0x00000006040e7980 */ /* 0x010f22000c101b00 */
[----:B------:R-:W-:Y:S05]  /*3da70*/  WARPSYNC.ALL ;  /* 0x0000000000007948 */ /* 0x000fea0003800000 */
[----:B------:R-:W-:Y:S01]  /*3da80*/  WARPGROUP.ARRIVE ;  /* 0x00000000000079c5 */ /* 0x000fe20000000000 */
[----:B------:R-:W-:-:S02]  /*3da90*/  IMAD.MOV.U32 R19, RZ, RZ, 0x1 ;  /* 0x00000001ff137424 */ /* 0x000fc400078e00ff */
[----:B--2---:R-:W-:Y:S01]  /*3daa0*/  IMAD R8, R13, 0xc00, R8 ;  /* 0x00000c000d087824 */ /* 0x004fe200078e0208 */
[----:B------:R-:W-:Y:S02]  /*3dab0*/  R2UR UR11, R9 ;  /* 0x00000000090b72ca */ /* 0x000fe400000e0000 */
[----:B---3--:R-:W-:Y:S02]  /*3dac0*/  ISETP.NE.U32.AND P0, PT, R18, RZ, PT ;  /* 0x000000ff1200720c */ /* 0x008fe40003f05070 */
[----:B------:R-:W-:Y:S02]  /*3dad0*/  R2UR UR10, R8 ;  /* 0x00000000080a72ca */ /* 0x000fe400000e0000 */
[----:B----4-:R-:W-:Y:S02]  /*3dae0*/  R2UR UR8, R14 ;  /* 0x000000000e0872ca */ /* 0x010fe400000e0000 */
[----:B------:R-:W-:-:S07]  /*3daf0*/  R2UR UR9, R15 ;  /* 0x000000000f0972ca */ /* 0x000fce00000e0000 */
[----:B------:R-:W-:-:S06]  /*3db00*/  VOTEU.ANY UP0, P0 ;  /* 0x00000000003f7886 */ /* 0x000fcc0000000100 */
[----:B------:R-:W-:Y:S03]  /*3db10*/  HGMMA.64x96x16.F32 R24, gdesc[UR8], R24, UP0, gsb0 ;  /* 0x01600000081879f0 */ /* 0x000fe6000b800818 */
[----:B------:R-:W-:Y:S02]  /*3db20*/  WARPGROUP.DEPBAR.LE gsb0, 0x0 ;  /* 0x00008000000079c5 */ /* 0x000fe40000010000 */
[----:B------:R0:W-:Y:S04]  /*3db30*/  ST.E desc[UR6][R6.64], R19 ;  /* 0x0000001306007985 */ /* 0x0001e8000c101906 */
[----:B------:R-:W2:Y:S01]  /*3db40*/  LD.E.64 R10, desc[UR6][R4.64] ;  /* 0x00000006040a7980 */ /* 0x000ea2000c101b00 */
[----:B------:R-:W-:Y:S01]  /*3db50*/  VIADD R12, R8, 0x2 ;  /* 0x00000002080c7836 */ /* 0x000fe20000000000 */
[----:B------:R-:W-:Y:S01]  /*3db60*/  WARPGROUP.ARRIVE ;  /* 0x00000000000079c5 */ /* 0x000fe20000000000 */
[----:B------:R-:W-:-:S03]  /*3db70*/  IMAD.MOV.U32 R13, RZ, RZ, R9 ;  /* 0x000000ffff0d7224 */ /* 0x000fc600078e0009 */
        /* <DEDUP_REMOVED lines=49> */
[----:B------:R-:W-:Y:S02]  /*3de90*/  R2UR UR11, R13 ;  /* 0x000000000d0b72ca */ /* 0x000fe400000e0000 */
[----:B--2---:R-:W-:Y:S02]  /*3dea0*/  IADD3 R10, R10, 0x402, RZ ;  /* 0x000004020a0a7810 */ /* 0x004fe40007ffe0ff */
[----:B------:R-:W-:Y:S02]  /*3deb0*/  R2UR UR9, R11 ;  /* 0x000000000b0972ca */ /* 0x000fe400000e0000 */
        /* <DEDUP_REMOVED lines=30> */
[----:B------:R-:W-:Y:S01]  /*3e0a0*/  MOV R13, R9 ;  /* 0x00000009000d7202 */ /* 0x000fe20000000f00 */
        /* <DEDUP_REMOVED lines=83> */
[----:B------:R-:W-:Y:S01]  /*3e5e0*/  WARPGROUP.ARRIVE ;  /* 0x00000000000079c5 */ /* 0x000fe20000000000 */
[----:B------:R-:W-:-:S03]  /*3e5f0*/  VIADD R10, R8, 0x906 ;  /* 0x00000906080a7836 */ /* 0x000fc60000000000 */
[----:B------:R-:W-:Y:S02]  /*3e600*/  R2UR UR11, R11 ;  /* 0x000000000b0b72ca */ /* 0x000fe400000e0000 */
[----:B------:R-:W-:Y:S01]  /*3e610*/  R2UR UR10, R10 ;  /* 0x000000000a0a72ca */ /* 0x000fe200000e0000 */
[----:B--2---:R-:W-:Y:S01]  /*3e620*/  IMAD.MOV.U32 R9, RZ, RZ, R13 ;  /* 0x000000ffff097224 */ /* 0x004fe200078e000d */
[----:B------:R-:W-:-:S04]  /*3e630*/  IADD3 R8, R12, 0xc06, RZ ;  /* 0x00000c060c087810 */ /* 0x000fc80007ffe0ff */
[----:B------:R-:W-:Y:S02]  /*3e640*/  R2UR UR8, R8 ;  /* 0x00000000080872ca */ /* 0x000fe400000e0000 */
[----:B------:R-:W-:-:S13]  /*3e650*/  R2UR UR9, R9 ;  /* 0x00000000090972ca */ /* 0x000fda00000e0000 */
[----:B------:R-:W-:Y:S03]  /*3e660*/  HGMMA.64x96x16.F32 R24, gdesc[UR8], R24, gsb0 ;  /* 0x01600000081879f0 */ /* 0x000fe60008000818 */
[----:B------:R-:W-:Y:S02]  /*3e670*/  WARPGROUP.DEPBAR.LE gsb0, 0x0 ;  /* 0x00008000000079c5 */ /* 0x000fe40000010000 */
[----:B------:R0:W-:Y:S04]  /*3e680*/  ST.E desc[UR6][R6.64], R19 ;  /* 0x0000001306007985 */ /* 0x0001e8000c101906 */
[----:B------:R-:W2:Y:S04]  /*3e690*/  LDL.64 R10, [UR4+0x18] ;  /* 0x00001804ff0a7983 */ /* 0x000ea80008100a00 */
[----:B------:R-:W3:Y:S01]  /*3e6a0*/  LDL.64 R8, [UR4] ;  /* 0x00000004ff087983 */ /* 0x000ee20008100a00 */
[----:B------:R-:W1:Y:S02]  /*3e6b0*/  S2R R4, SR_TID.X ;  /* 0x0000000000047919 */ /* 0x000e640000002100 */
[----:B-1----:R-:W-:-:S04]  /*3e6c0*/  SHF.R.U32.HI R5, RZ, 0x7, R4 ;  /* 0x00000007ff057819 */ /* 0x002fc80000011604 */
        /* <DEDUP_REMOVED lines=9> */
.L_x_13587:
[----:B------:R-:W-:Y:S05]  /*3e760*/  BSYNC B0 ;  /* 0x0000000000007941 */ /* 0x000fea0003800000 */
.L_x_13586:
        /* <DEDUP_REMOVED lines=15> */
[----:B--2---:R-:W2:Y:S01]  /*3e860*/  LD.E.64 R12, desc[UR6][R8.64] ;  /* 0x00000006080c7980 */ /* 0x004ea2000c101b00 */
[----:B----4-:R-:W-:-:S03]  /*3e870*/  ISETP.NE.AND P0, PT, R5, 0x1, PT ;  /* 0x000000010500780c */ /* 0x010fc60003f05270 */
[----:B------:R-:W4:Y:S10]  /*3e880*/  LD.E R8, desc[UR6][R2.64+0x18] ;  /* 0x0000180602087980 */ /* 0x000f34000c101900 */
[----:B------:R-:W3:Y:S04]  /*3e890*/  @P0 LD.E R73, desc[UR6][R2.64+0x28] ;  /* 0x0000280602490980 */ /* 0x000ee8000c101900 */
[----:B------:R-:W3:Y:S04]  /*3e8a0*/  @P0 LD.E R72, desc[UR6][R2.64+0x2c] ;  /* 0x00002c0602480980 */ /* 0x000ee8000c101900 */
[----:B--2---:R-:W2:Y:S01]  /*3e8b0*/  LD.E R15, desc[UR6][R12.64] ;  /* 0x000000060c0f7980 */ /* 0x004ea2000c101900 */
[----:B----4-:R-:W-:Y:S01]  /*3e8c0*/  ISETP.GE.AND P1, PT, R8, 0x1, PT ;  /* 0x000000010800780c */ /* 0x010fe20003f26270 */
[----:B------:R-:W-:Y:S01]  /*3e8d0*/  BSSY B0, `(.L_x_13588) ;  /* 0x00000a8000007945 */ /* 0x000fe20003800000 */
[-C--:B--2---:R-:W-:Y:S01]  /*3e8e0*/  FMUL.FTZ R12, R31, R15.reuse ;  /* 0x0000000f1f0c7220 */ /* 0x084fe20000410000 */
[-C--:B------:R-:W-:Y:S01]  /*3e8f0*/  FMUL.FTZ R31, R47, R15.reuse ;  /* 0x0000000f2f1f7220 */ /* 0x080fe20000410000 */
[----:B---3--:R-:W-:Y:S01]  /*3e900*/  SHF.R.S32.HI R47, RZ, 0x1f, R78 ;  /* 0x0000001fff2f7819 */ /* 0x008fe2000001144e */
[----:B------:R-:W-:-:S03]  /*3e910*/  FMUL.FTZ R74, R48, R15 ;  /* 0x0000000f304a7220 */ /* 0x000fc60000410000 */
[----:B------:R-:W-:Y:S01]  /*3e920*/  LEA.HI R48, R47, R78, RZ, 0x7 ;  /* 0x0000004e2f307211 */ /* 0x000fe200078f38ff */
[----:B------:R-:W-:-:S03]  /*3e930*/  FMUL.FTZ R75, R49, R15 ;  /* 0x0000000f314b7220 */ /* 0x000fc60000410000 */
[----:B------:R-:W-:Y:S01]  /*3e940*/  LOP3.LUT R49, R48, 0xffffff80, RZ, 0xc0, !PT ;  /* 0xffffff8030317812 */ /* 0x000fe200078ec0ff */
[----:B------:R-:W-:-:S04]  /*3e950*/  FMUL.FTZ R13, R34, R15 ;  /* 0x0000000f220d7220 */ /* 0x000fc80000410000 */
[----:B------:R-:W-:Y:S02]  /*3e960*/  IMAD.IADD R49, R78, 0x1, -R49 ;  /* 0x000000014e317824 */ /* 0x000fe400078e0a31 */
[-C--:B------:R-:W-:Y:S01]  /*3e970*/  FMUL.FTZ R34, R50, R15.reuse ;  /* 0x0000000f32227220 */ /* 0x080fe20000410000 */
[----:B------:R-:W-:Y:S02]  /*3e980*/  LEA.HI R47, R47, R78, RZ, 0x2 ;  /* 0x0000004e2f2f7211 */ /* 0x000fe400078f10ff */
[----:B------:R-:W-:Y:S01]  /*3e990*/  SHF.R.S32.HI R50, RZ, 0x1f, R49 ;  /* 0x0000001fff327819 */ /* 0x000fe20000011431 */
[-C--:B------:R-:W-:Y:S01]  /*3e9a0*/  FMUL.FTZ R76, R52, R15.reuse ;  /* 0x0000000f344c7220 */ /* 0x080fe20000410000 */
[-C--:B------:R-:W-:Y:S01]  /*3e9b0*/  FMUL.FTZ R14, R35, R15.reuse ;  /* 0x0000000f230e7220 */ /* 0x080fe20000410000 */
[----:B------:R-:W-:Y:S01]  /*3e9c0*/  FMUL.FTZ R10, R27, R15 ;  /* 0x0000000f1b0a7220 */ /* 0x000fe20000410000 */
[C---:B------:R-:W-:Y:S01]  /*3e9d0*/  LEA.HI R52, R50.reuse, R49, RZ, 0x2 ;  /* 0x0000003132347211 */ /* 0x040fe200078f10ff */
        /* <DEDUP_REMOVED lines=16> */
[----:B------:R-:W-:Y:S01]  /*3eae0*/  LEA.HI R53, R78, R78, RZ, 0x1 ;  /* 0x0000004e4e357211 */ /* 0x000fe200078f08ff */
[----:B------:R-:W-:Y:S02]  /*3eaf0*/  IMAD.IADD R59, R50, 0x1, -R59 ;  /* 0x00000001323b7824 */ /* 0x000fe400078e0a3b */
[----:B------:R-:W-:Y:S01]  /*3eb00*/  FMUL.FTZ R9, R24, R15 ;  /* 0x0000000f18097220 */ /* 0x000fe20000410000 */
[----:B------:R-:W-:Y:S01]  /*3eb10*/  IMAD.IADD R48, R51, 0x1, -R48 ;  /* 0x0000000133307824 */ /* 0x000fe200078e0a30 */
[----:B------:R-:W-:Y:S01]  /*3eb20*/  LOP3.LUT R53, R53, 0x1ffffffe, RZ, 0xc0, !PT ;  /* 0x1ffffffe35357812 */ /* 0x000fe200078ec0ff */
[----:B------:R-:W-:-:S02]  /*3eb30*/  IMAD.U32 R59, R80, 0x10, R59 ;  /* 0x00000010503b7824 */ /* 0x000fc400078e003b */
[-C--:B------:R-:W-:Y:S01]  /*3eb40*/  FMUL.FTZ R24, R39, R15.reuse ;  /* 0x0000000f27187220 */ /* 0x080fe20000410000 */
[----:B------:R-:W-:Y:S01]  /*3eb50*/  FMUL.FTZ R39, R55, R15 ;  /* 0x0000000f37277220 */ /* 0x000fe20000410000 */
[----:B------:R-:W-:Y:S01]  /*3eb60*/  IADD3 R53, R78, -R53, RZ ;  /* 0x800000354e357210 */ /* 0x000fe20007ffe0ff */
[-C--:B------:R-:W-:Y:S01]  /*3eb70*/  FMUL.FTZ R55, R56, R15.reuse ;  /* 0x0000000f38377220 */ /* 0x080fe20000410000 */
[----:B------:R-:W-:Y:S02]  /*3eb80*/  IMAD R48, R48, 0x40, R59 ;  /* 0x0000004030307824 */ /* 0x000fe400078e023b */
[-C--:B------:R-:W-:Y:S01]  /*3eb90*/  FMUL.FTZ R56, R57, R15.reuse ;  /* 0x0000000f39387220 */ /* 0x080fe20000410000 */
[-C--:B------:R-:W-:Y:S01]  /*3eba0*/  FMUL.FTZ R57, R60, R15.reuse ;  /* 0x0000000f3c397220 */ /* 0x080fe20000410000 */
[----:B------:R-:W-:Y:S01]  /*3ebb0*/  FMUL.FTZ R60, R66, R15 ;  /* 0x0000000f423c7220 */ /* 0x000fe20000410000 */
[----:B------:R-:W-:-:S04]  /*3ebc0*/  IMAD R66, R53, 0x8, R48 ;  /* 0x0000000835427824 */ /* 0x000fc800078e0230 */
[----:B------:R-:W-:-:S05]  /*3ebd0*/  @P0 IMAD.HI.U32 R73, R66, R73, RZ ;  /* 0x0000004942490227 */ /* 0x000fca00078e00ff */
[----:B------:R-:W-:Y:S01]  /*3ebe0*/  @P0 SHF.R.U32.HI R66, RZ, R72, R73 ;  /* 0x00000048ff420219 */ /* 0x000fe20000011649 */
[----:B------:R-:W-:Y:S01]  /*3ebf0*/  FMUL.FTZ R5, R26, R15 ;  /* 0x0000000f1a057220 */ /* 0x000fe20000410000 */
[----:B------:R-:W-:-:S03]  /*3ec00*/  LOP3.LUT R52, R52, 0x7ffffffc, RZ, 0xc0, !PT ;  /* 0x7ffffffc34347812 */ /* 0x000fc600078ec0ff */
[----:B------:R-:W0:Y:S01]  /*3ec10*/  SHFL.IDX PT, R50, R66, RZ, 0x1c1f ;  /* 0x001c1fff42327589 */ /* 0x000e2200000e0000 */
[-C--:B------:R-:W-:Y:S01]  /*3ec20*/  FMUL.FTZ R11, R30, R15.reuse ;  /* 0x0000000f1e0b7220 */ /* 0x080fe20000410000 */
[-C--:B------:R-:W-:Y:S01]  /*3ec30*/  FMUL.FTZ R26, R42, R15.reuse ;  /* 0x0000000f2a1a7220 */ /* 0x080fe20000410000 */
        /* <DEDUP_REMOVED lines=26> */
[----:B------:R-:W-:Y:S01]  /*3ede0*/  FMUL.FTZ R63, R71, R15 ;  /* 0x0000000f473f7220 */ /* 0x000fe20000410000 */
[----:B------:R-:W-:Y:S01]  /*3edf0*/  VIADD R49, R51, 0x1 ;  /* 0x0000000133317836 */ /* 0x000fe20000000000 */
[----:B------:R-:W1:Y:S03]  /*3ee00*/  MUFU.TANH R9, R9 ;  /* 0x0000000900097308 */ /* 0x000e660000002400 */
[----:B------:R-:W-:Y:S01]  /*3ee10*/  IMAD R49, R52, -0x2, R49 ;  /* 0xfffffffe34317824 */ /* 0x000fe200078e0231 */
[----:B------:R-:W-:-:S04]  /*3ee20*/  LOP3.LUT R48, RZ, R21, RZ, 0x33, !PT ;  /* 0x00000015ff307212 */ /* 0x000fc800078e33ff */
        /* <DEDUP_REMOVED lines=50> */
[----:B------:R-:W-:-:S02]  /*3f150*/  IMAD.SHL.U32 R15, R52, 0x2, RZ ;  /* 0x00000002340f7824 */ /* 0x000fc400078e00ff */
[----:B------:R-:W-:Y:S01]  /*3f160*/  IMAD.IADD R71, R49, 0x1, R48 ;  /* 0x0000000131477824 */ /* 0x000fe200078e0230 */
[----:B0-----:R-:W-:Y:S01]  /*3f170*/  VIADDMNMX R59, R50, R70, R67, PT ;  /* 0x00000046323b7246 */ /* 0x001fe20003800143 */
[C---:B------:R-:W-:Y:S02]  /*3f180*/  IMAD R73, R0.reuse, -0x60, -R15 ;  /* 0xffffffa000497824 */ /* 0x040fe400078e0a0f */
        /* <DEDUP_REMOVED lines=15> */
.L_x_13593:
[----:B------:R-:W-:Y:S05]  /*3f280*/  BSYNC B2 ;  /* 0x0000000000027941 */ /* 0x000fea0003800000 */
.L_x_13592:
[----:B------:R-:W-:Y:S01]  /*3f290*/  LOP3.LUT R15, RZ, R15, RZ, 0x33, !PT ;  /* 0x0000000fff0f7212 */ /* 0x000fe200078e33ff */
[----:B------:R-:W-:Y:S06]  /*3f2a0*/  BRA `(.L_x_13594) ;  /* 0x0000000000187947 */ /* 0x000fec0003800000 */
.L_x_13591:
[----:B------:R-:W-:-:S13]  /*3f2b0*/  ISETP.NE.AND P0, PT, R8, 0x1, PT ;  /* 0x000000010800780c */ /* 0x000fda0003f05270 */
[----:B------:R-:W-:Y:S05]  /*3f2c0*/  @!P0 BRA `(.L_x_13594) ;  /* 0x0000000000108947 */ /* 0x000fea0003800000 */
[----:B------:R-:W2:Y:S04]  /*3f2d0*/  LD.E R0, desc[UR6][R2.64+0x1c] ;  /* 0x00001c0602007980 */ /* 0x000ea8000c101900 */
[----:B------:R-:W3:Y:S01]  /*3f2e0*/  LD.E R48, desc[UR6][R2.64+0x20] ;  /* 0x0000200602307980 */ /* 0x000ee2000c101900 */
[----:B--2---:R-:W-:-:S05]  /*3f2f0*/  IMAD.HI.U32 R15, R15, R0, RZ ;  /* 0x000000000f0f7227 */ /* 0x004fca00078e00ff */
[----:B---3--:R-:W-:-:S07]  /*3f300*/  SHF.R.U32.HI R15, RZ, R48, R15 ;  /* 0x00000030ff0f7219 */ /* 0x008fce000001160f */
.L_x_13594:
[----:B------:R-:W-:Y:S05]  /*3f310*/  BSYNC B1 ;  /* 0x0000000000017941 */ /* 0x000fea0003800000 */
.L_x_13590:
[----:B------:R-:W-:-:S05]  /*3f320*/  IMAD R15, R8, R15, R73 ;  /* 0x0000000f080f7224 */ /* 0x000fca00078e0249 */
[----:B------:R-:W-:Y:S02]  /*3f330*/  VIMNMX R18, R18, R15, !PT ;  /* 0x0000000f12127248 */ /* 0x000fe40007fe0100 */
[----:B------:R-:W-:-:S07]  /*3f340*/  VIADDMNMX R59, R15, R8, R59, PT ;  /* 0x000000080f3b7246 */ /* 0x000fce000380013b */
.L_x_13589:
[----:B------:R-:W-:Y:S05]  /*3f350*/  BSYNC B0 ;  /* 0x0000000000007941 */ /* 0x000fea0003800000 */
.L_x_13588:
        /* <DEDUP_REMOVED lines=102> */
[----:B------:R-:W-:Y:S02]  /*3f9c0*/  ISETP.GE.AND P5, PT, R72, 0x59, PT ;  /* 0x000000594800780c */ /* 0x000fe40003fa6270 */
[----:B0-----:R-:W-:Y:S02]  /*3f9d0*/  IADD3 R65, R71, R66, RZ ;  /* 0x0000004247417210 */ /* 0x001fe40007ffe0ff */
        /* <DEDUP_REMOVED lines=28> */
.L_x_13600:
[----:B------:R-:W-:Y:S05]  /*3fba0*/  BSYNC B2 ;  /* 0x0000000000027941 */ /* 0x000fea0003800000 */
.L_x_13599:
[----:B------:R-:W-:Y:S01]  /*3fbb0*/  LOP3.LUT R7, RZ, R7, RZ, 0x33, !PT ;  /* 0x00000007ff077212 */ /* 0x000fe200078e33ff */
[----:B------:R-:W-:Y:S06]  /*3fbc0*/  BRA `(.L_x_13601) ;  /* 0x0000000000187947 */ /* 0x000fec0003800000 */
.L_x_13598:
[----:B------:R-:W-:-:S13]  /*3fbd0*/  ISETP.NE.AND P6, PT, R8, 0x1, PT ;  /* 0x000000010800780c */ /* 0x000fda0003fc5270 */
[----:B------:R-:W-:Y:S05]  /*3fbe0*/  @!P6 BRA `(.L_x_13601) ;  /* 0x000000000010e947 */ /* 0x000fea0003800000 */
[----:B------:R-:W2:Y:S04]  /*3fbf0*/  LD.E R6, desc[UR6][R2.64+0x1c] ;  /* 0x00001c0602067980 */ /* 0x000ea8000c101900 */
[----:B------:R-:W3:Y:S01]  /*3fc00*/  LD.E R56, desc[UR6][R2.64+0x20] ;  /* 0x0000200602387980 */ /* 0x000ee2000c101900 */
[----:B--2---:R-:W-:-:S05]  /*3fc10*/  IMAD.HI.U32 R7, R7, R6, RZ ;  /* 0x0000000607077227 */ /* 0x004fca00078e00ff */
[----:B---3--:R-:W-:-:S07]  /*3fc20*/  SHF.R.U32.HI R7, RZ, R56, R7 ;  /* 0x00000038ff077219 */ /* 0x008fce0000011607 */
.L_x_13601:
[----:B------:R-:W-:Y:S05]  /*3fc30*/  BSYNC B1 ;  /* 0x0000000000017941 */ /* 0x000fea0003800000 */
.L_x_13597:
[----:B------:R-:W-:-:S05]  /*3fc40*/  IMAD R2, R8, R7, R73 ;  /* 0x0000000708027224 */ /* 0x000fca00078e0249 */
[----:B------:R-:W-:Y:S02]  /*3fc50*/  VIADDMNMX R9, R2, R8, R9, PT ;  /* 0x0000000802097246 */ /* 0x000fe40003800109 */
[----:B------:R-:W-:-:S07]  /*3fc60*/  VIMNMX R65, R65, R2, !PT ;  /* 0x0000000241417248 */ /* 0x000fce0007fe0100 */
.L_x_13596:
[----:B------:R-:W-:Y:S05]  /*3fc70*/  BSYNC B0 ;  /* 0x0000000000007941 */ /* 0x000fea0003800000 */
.L_x_13595:
[----:B------:R-:W2:Y:S01]  /*3fc80*/  LDL.64 R2, [UR4+0x70] ;  /* 0x00007004ff027983 */ /* 0x000ea20008100a00 */
[C---:B------:R-:W-:Y:S02]  /*3fc90*/  ISETP.GT.AND P0, PT, R65.reuse, 0x1, !P0 ;  /* 0x000000014100780c */ /* 0x040fe40004704270 */
[----:B------:R-:W-:Y:S01]  /*3fca0*/  ISETP.GT.AND P1, PT, R65, 0x8, !P1 ;  /* 0x000000084100780c */ /* 0x000fe20004f24270 */
[----:B------:R-:W-:Y:S01]  /*3fcb0*/  STL [R1+0x4a0], R16 ;  /* 0x0004a01001007387 */ /* 0x000fe20000100800 */
        /* <DEDUP_REMOVED lines=67> */
[----:B------:R-:W-:Y:S02]  /*400f0*/  ISETP.GT.AND P2, PT, R65, 0x49, !P2 ;  /* 0x000000494100780c */ /* 0x000fe40005744270 */
        /* <DEDUP_REMOVED lines=69> */
[----:B0-----:R-:W-:Y:S02]  /*40550*/  FMNMX.FTZ R8, R9, R6, !PT ;  /* 0x0000000609087209 */ /* 0x001fe40007810000 */
        /* <DEDUP_REMOVED lines=17> */
[----:B------:R-:W-:-:S03]  /*40670*/  FSETP.NEU.FTZ.AND P0, PT, R68, -INF , PT ;  /* 0xff8000004400780b */ /* 0x000fc60003f1d000 */
[-CC-:B------:R-:W-:Y:S01]  /*40680*/  FFMA.FTZ R25, R25, R63.reuse, -R66.reuse ;  /* 0x0000003f19197223 */ /* 0x180fe20000010842 */
[----:B------:R-:W-:Y:S01]  /*40690*/  FSEL R2, R2, RZ, P0 ;  /* 0x000000ff02027208 */ /* 0x000fe20000000000 */
[-C--:B------:R-:W-:Y:S02]  /*406a0*/  FFMA.FTZ R168, R64, R63.reuse, -R66 ;  /* 0x0000003f40a87223 */ /* 0x080fe40000010842 */
[----:B------:R0:W-:Y:S02]  /*406b0*/  MUFU.EX2 R27, R25 ;  /* 0x00000019001b7308 */ /* 0x0001e40000000800 */
[-C--:B------:R-:W-:Y:S01]  /*406c0*/  FFMA.FTZ R169, R59, R63.reuse, -R2 ;  /* 0x0000003f3ba97223 */ /* 0x080fe20000010802 */
[-C--:B------:R-:W-:Y:S01]  /*406d0*/  FFMA.FTZ R26, R28, R63.reuse, -R66 ;  /* 0x0000003f1c1a7223 */ /* 0x080fe20000010842 */
[-CC-:B0-----:R-:W-:Y:S01]  /*406e0*/  FFMA.FTZ R25, R24, R63.reuse, -R2.reuse ;  /* 0x0000003f18197223 */ /* 0x181fe20000010802 */
[----:B------:R-:W-:-:S03]  /*406f0*/  FFMA.FTZ R24, R57, R63, -R2 ;  /* 0x0000003f39187223 */ /* 0x000fc60000010802 */
[----:B------:R-:W0:Y:S01]  /*40700*/  MUFU.EX2 R168, R168 ;  /* 0x000000a800a87308 */ /* 0x000e220000000800 */
[-C--:B------:R-:W-:Y:S01]  /*40710*/  FFMA.FTZ R170, R29, R63.reuse, -R66 ;  /* 0x0000003f1daa7223 */ /* 0x080fe20000010842 */
[-C--:B------:R-:W-:Y:S01]  /*40720*/  FFMA.FTZ R171, R58, R63.reuse, -R2 ;  /* 0x0000003f3aab7223 */ /* 0x080fe20000010802 */
[----:B------:R-:W-:-:S05]  /*40730*/  FFMA.FTZ R223, R54, R63, -R66 ;  /* 0x0000003f36df7223 */ /* 0x000fca0000010842 */
[----:B------:R-:W-:Y:S01]  /*40740*/  MUFU.EX2 R25, R25 ;  /* 0x0000001900197308 */ /* 0x000fe20000000800 */
[----:B------:R-:W-:-:S07]  /*40750*/  FFMA.FTZ R219, R56, R63, -R2 ;  /* 0x0000003f38db7223 */ /* 0x000fce0000010802 */
[----:B------:R-:W1:Y:S01]  /*40760*/  MUFU.EX2 R169, R169 ;  /* 0x000000a900a97308 */ /* 0x000e620000000800 */
[----:B------:R-:W-:-:S07]  /*40770*/  FFMA.FTZ R224, R52, R63, -R66 ;  /* 0x0000003f34e07223 */ /* 0x000fce0000010842 */
[----:B------:R-:W2:Y:S01]  /*40780*/  MUFU.EX2 R26, R26 ;  /* 0x0000001a001a7308 */ /* 0x000ea20000000800 */
[----:B------:R-:W-:-:S07]  /*40790*/  FFMA.FTZ R220, R55, R63, -R2 ;  /* 0x0000003f37dc7223 */ /* 0x000fce0000010802 */
[----:B------:R-:W-:Y:S01]  /*407a0*/  MUFU.EX2 R24, R24 ;  /* 0x0000001800187308 */ /* 0x000fe20000000800 */
[----:B------:R-:W-:-:S07]  /*407b0*/  FFMA.FTZ R221, R53, R63, -R66 ;  /* 0x0000003f35dd7223 */ /* 0x000fce0000010842 */
[----:B------:R-:W3:Y:S01]  /*407c0*/  MUFU.EX2 R170, R170 ;  /* 0x000000aa00aa7308 */ /* 0x000ee20000000800 */
[----:B------:R-:W-:-:S07]  /*407d0*/  FFMA.FTZ R204, R20, R63, -R2 ;  /* 0x0000003f14cc7223 */ /* 0x000fce0000010802 */
[----:B------:R-:W4:Y:S01]  /*407e0*/  MUFU.EX2 R171, R171 ;  /* 0x000000ab00ab7308 */ /* 0x000f220000000800 */
[-CC-:B------:R-:W-:Y:S01]  /*407f0*/  FFMA.FTZ R226, R19, R63.reuse, -R66.reuse ;  /* 0x0000003f13e27223 */ /* 0x180fe20000010842 */
[----:B------:R-:W-:Y:S01]  /*40800*/  FFMA.FTZ R18, R18, R63, -R66 ;  /* 0x0000003f12127223 */ /* 0x000fe20000010842 */
[----:B0-----:R-:W-:-:S05]  /*40810*/  FADD.FTZ R3, R168, R27 ;  /* 0x0000001ba8037221 */ /* 0x001fca0000010000 */
[----:B------:R-:W0:Y:S01]  /*40820*/  MUFU.EX2 R223, R223 ;  /* 0x000000df00df7308 */ /* 0x000e220000000800 */
[-CC-:B------:R-:W-:Y:S01]  /*40830*/  FFMA.FTZ R222, R51, R63.reuse, -R66.reuse ;  /* 0x0000003f33de7223 */ /* 0x180fe20000010842 */
[----:B------:R-:W-:Y:S01]  /*40840*/  FFMA.FTZ R0, R0, R63, -R66 ;  /* 0x0000003f00007223 */ /* 0x000fe20000010842 */
[----:B-1----:R-:W-:-:S05]  /*40850*/  FADD.FTZ R19, R25, R169 ;  /* 0x000000a919137221 */ /* 0x002fca0000010000 */
[----:B------:R-:W1:Y:S01]  /*40860*/  MUFU.EX2 R219, R219 ;  /* 0x000000db00db7308 */ /* 0x000e620000000800 */
[----:B------:R-:W-:Y:S01]  /*40870*/  FFMA.FTZ R205, R14, R63, -R2 ;  /* 0x0000003f0ecd7223 */ /* 0x000fe20000010802 */
[----:B--2---:R-:W-:-:S06]  /*40880*/  FADD.FTZ R3, R26, R3 ;  /* 0x000000031a037221 */ /* 0x004fcc0000010000 */
[----:B------:R-:W2:Y:S01]  /*40890*/  MUFU.EX2 R224, R224 ;  /* 0x000000e000e07308 */ /* 0x000ea20000000800 */
[----:B------:R-:W-:-:S07]  /*408a0*/  FFMA.FTZ R9, R50, R63, -R66 ;  /* 0x0000003f32097223 */ /* 0x000fce0000010842 */
[----:B------:R-:W2:Y:S01]  /*408b0*/  MUFU.EX2 R220, R220 ;  /* 0x000000dc00dc7308 */ /* 0x000ea20000000800 */
[----:B---3--:R-:W-:Y:S01]  /*408c0*/  FADD.FTZ R20, R170, R3 ;  /* 0x00000003aa147221 */ /* 0x008fe20000010000 */
[----:B------:R-:W-:-:S06]  /*408d0*/  FFMA.FTZ R8, R48, R63, -R66 ;  /* 0x0000003f30087223 */ /* 0x000fcc0000010842 */
[----:B------:R-:W3:Y:S08]  /*408e0*/  MUFU.EX2 R221, R221 ;  /* 0x000000dd00dd7308 */ /* 0x000ef00000000800 */
[----:B------:R4:W-:Y:S08]  /*408f0*/  MUFU.EX2 R16, R18 ;  /* 0x0000001200107308 */ /* 0x0009f00000000800 */
[----:B------:R-:W3:Y:S01]  /*40900*/  MUFU.EX2 R204, R204 ;  /* 0x000000cc00cc7308 */ /* 0x000ee20000000800 */
[----:B----4-:R-:W-:-:S07]  /*40910*/  FADD.FTZ R18, R24, R19 ;  /* 0x0000001318127221 */ /* 0x010fce0000010000 */
[----:B------:R4:W-:Y:S01]  /*40920*/  MUFU.EX2 R213, R0 ;  /* 0x0000000000d57308 */ /* 0x0009e20000000800 */
[----:B------:R-:W-:Y:S01]  /*40930*/  FADD.FTZ R18, R171, R18 ;  /* 0x00000012ab127221 */ /* 0x000fe20000010000 */
[----:B0-----:R-:W-:-:S06]  /*40940*/  FADD.FTZ R3, R223, R20 ;  /* 0x00000014df037221 */ /* 0x001fcc0000010000 */
[----:B------:R-:W0:Y:S01]  /*40950*/  MUFU.EX2 R222, R222 ;  /* 0x000000de00de7308 */ /* 0x000e220000000800 */
[-CC-:B----4-:R-:W-:Y:S01]  /*40960*/  FFMA.FTZ R0, R13, R63.reuse, -R2.reuse ;  /* 0x0000003f0d007223 */ /* 0x190fe20000010802 */
[-C--:B------:R-:W-:Y:S01]  /*40970*/  FFMA.FTZ R13, R10, R63.reuse, -R2 ;  /* 0x0000003f0a0d7223 */ /* 0x080fe20000010802 */
[----:B------:R-:W-:-:S05]  /*40980*/  FFMA.FTZ R12, R49, R63, -R66 ;  /* 0x0000003f310c7223 */ /* 0x000fca0000010842 */
[----:B------:R-:W4:Y:S01]  /*40990*/  MUFU.EX2 R205, R205 ;  /* 0x000000cd00cd7308 */ /* 0x000f220000000800 */
[-C--:B------:R-:W-:Y:S01]  /*409a0*/  FFMA.FTZ R225, R15, R63.reuse, -R66 ;  /* 0x0000003f0fe17223 */ /* 0x080fe20000010842 */
[----:B-1----:R-:W-:Y:S01]  /*409b0*/  FADD.FTZ R19, R219, R18 ;  /* 0x00000012db137221 */ /* 0x002fe20000010000 */
[----:B------:R-:W-:-:S05]  /*409c0*/  FFMA.FTZ R15, R30, R63, -R2 ;  /* 0x0000003f1e0f7223 */ /* 0x000fca0000010802 */
[----:B------:R-:W1:Y:S01]  /*409d0*/  MUFU.EX2 R9, R9 ;  /* 0x0000000900097308 */ /* 0x000e620000000800 */
[----:B--2---:R-:W-:Y:S01]  /*409e0*/  FADD.FTZ R20, R224, R3 ;  /* 0x00000003e0147221 */ /* 0x004fe20000010000 */
[----:B------:R-:W-:-:S06]  /*409f0*/  FADD.FTZ R19, R220, R19 ;  /* 0x00000013dc137221 */ /* 0x000fcc0000010000 */
[----:B------:R-:W2:Y:S01]  /*40a00*/  MUFU.EX2 R0, R0 ;  /* 0x0000000000007308 */ /* 0x000ea20000000800 */
[-C--:B------:R-:W-:Y:S01]  /*40a10*/  FFMA.FTZ R11, R45, R63.reuse, -R66 ;  /* 0x0000003f2d0b7223 */ /* 0x080fe20000010842 */
[----:B------:R-:W-:Y:S01]  /*40a20*/  FFMA.FTZ R14, R31, R63, -R2 ;  /* 0x0000003f1f0e7223 */ /* 0x000fe20000010802 */
[----:B---3--:R-:W-:-:S05]  /*40a30*/  FADD.FTZ R3, R221, R20 ;  /* 0x00000014dd037221 */ /* 0x008fca0000010000 */
[----:B------:R-:W3:Y:S01]  /*40a40*/  MUFU.EX2 R8, R8 ;  /* 0x0000000800087308 */ /* 0x000ee20000000800 */
[----:B------:R-:W-:Y:S01]  /*40a50*/  FADD.FTZ R20, R204, R19 ;  /* 0x00000013cc147221 */ /* 0x000fe20000010000 */
[----:B------:R-:W-:-:S06]  /*40a60*/  FFMA.FTZ R178, R44, R63, -R66 ;  /* 0x0000003f2cb27223 */ /* 0x000fcc0000010842 */
[----:B------:R-:W3:Y:S01]  /*40a70*/  MUFU.EX2 R13, R13 ;  /* 0x0000000d000d7308 */ /* 0x000ee20000000800 */
[----:B------:R-:W-:Y:S01]  /*40a80*/  FFMA.FTZ R197, R34, R63, -R2 ;  /* 0x0000003f22c57223 */ /* 0x000fe20000010802 */
[----:B0-----:R-:W-:-:S06]  /*40a90*/  FADD.FTZ R28, R222, R3 ;  /* 0x00000003de1c7221 */ /* 0x001fcc0000010000 */
[----:B------:R-:W0:Y:S01]  /*40aa0*/  MUFU.EX2 R12, R12 ;  /* 0x0000000c000c7308 */ /* 0x000e220000000800 */
[----:B----4-:R-:W-:Y:S01]  /*40ab0*/  FADD.FTZ R3, R205, R20 ;  /* 0x00000014cd037221 */ /* 0x010fe20000010000 */
[----:B------:R-:W-:-:S06]  /*40ac0*/  FFMA.FTZ R177, R41, R63, -R66 ;  /* 0x0000003f29b17223 */ /* 0x000fcc0000010842 */
        /* <DEDUP_REMOVED lines=9> */
[----:B------:R-:W-:-:S06]  /*40b60*/  FADD.FTZ R28, R13, R28 ;  /* 0x0000001c0d1c7221 */ /* 0x000fcc0000010000 */
[----:B------:R-:W3:Y:S01]  /*40b70*/  MUFU.EX2 R178, R178 ;  /* 0x000000b200b27308 */ /* 0x000ee20000000800 */
[-C--:B------:R-:W-:Y:S01]  /*40b80*/  FFMA.FTZ R179, R40, R63.reuse, -R66 ;  /* 0x0000003f28b37223 */ /* 0x080fe20000010842 */
[----:B------:R-:W-:-:S06]  /*40b90*/  FFMA.FTZ R198, R39, R63, -R2 ;  /* 0x0000003f27c67223 */ /* 0x000fcc0000010802 */
[----:B------:R-:W3:Y:S01]  /*40ba0*/  MUFU.EX2 R197, R197 ;  /* 0x000000c500c57308 */ /* 0x000ee20000000800 */
[----:B0-----:R-:W-:Y:S01]  /*40bb0*/  FADD.FTZ R30, R12, R3 ;  /* 0x000000030c1e7221 */ /* 0x001fe20000010000 */
[----:B----4-:R-:W-:-:S06]  /*40bc0*/  FADD.FTZ R3, R15, R28 ;  /* 0x0000001c0f037221 */ /* 0x010fcc0000010000 */
[----:B------:R-:W0:Y:S01]  /*40bd0*/  MUFU.EX2 R177, R177 ;  /* 0x000000b100b17308 */ /* 0x000e220000000800 */
[-C--:B------:R-:W-:Y:S01]  /*40be0*/  FFMA.FTZ R200, R36, R63.reuse, -R66 ;  /* 0x0000003f24c87223 */ /* 0x080fe20000010842 */
        /* <DEDUP_REMOVED lines=12> */
[----:B------:R-:W-:-:S07]  /*40cb0*/  FFMA.FTZ R20, R46, R63, -R2 ;  /* 0x0000003f2e147223 */ /* 0x000fce0000010802 */
[----:B------:R-:W3:Y:S01]  /*40cc0*/  MUFU.EX2 R198, R198 ;  /* 0x000000c600c67308 */ /* 0x000ee20000000800 */
[----:B0-----:R-:W-:Y:S01]  /*40cd0*/  FADD.FTZ R30, R177, R30 ;  /* 0x0000001eb11e7221 */ /* 0x001fe20000010000 */
[----:B----4-:R-:W-:-:S06]  /*40ce0*/  FADD.FTZ R3, R196, R3 ;  /* 0x00000003c4037221 */ /* 0x010fcc0000010000 */
[----:B------:R-:W0:Y:S01]  /*40cf0*/  MUFU.EX2 R200, R200 ;  /* 0x000000c800c87308 */ /* 0x000e220000000800 */
[-C--:B------:R-:W-:Y:S01]  /*40d00*/  FFMA.FTZ R201, R32, R63.reuse, -R66 ;  /* 0x0000003f20c97223 */ /* 0x080fe20000010842 */
[----:B------:R-:W-:-:S06]  /*40d10*/  FFMA.FTZ R19, R47, R63, -R2 ;  /* 0x0000003f2f137223 */ /* 0x000fcc0000010802 */
[----:B------:R-:W4:Y:S01]  /*40d20*/  MUFU.EX2 R203, R203 ;  /* 0x000000cb00cb7308 */ /* 0x000f220000000800 */
[----:B-1----:R-:W-:Y:S01]  /*40d30*/  FADD.FTZ R30, R195, R30 ;  /* 0x0000001ec31e7221 */ /* 0x002fe20000010000 */
[----:B--2---:R-:W-:-:S06]  /*40d40*/  FADD.FTZ R3, R10, R3 ;  /* 0x000000030a037221 */ /* 0x004fcc0000010000 */
[----:B------:R-:W1:Y:S01]  /*40d50*/  MUFU.EX2 R199, R199 ;  /* 0x000000c700c77308 */ /* 0x000e620000000800 */
[----:B------:R-:W-:-:S07]  /*40d60*/  FFMA.FTZ R174, R5, R63, -R2 ;  /* 0x0000003f05ae7223 */ /* 0x000fce0000010802 */
        /* <DEDUP_REMOVED lines=9> */
[----:B------:R-:W-:-:S07]  /*40e00*/  FFMA.FTZ R176, R61, R63, -R2 ;  /* 0x0000003f3db07223 */ /* 0x000fce0000010802 */
        /* <DEDUP_REMOVED lines=8> */
[----:B------:R-:W3:Y:S08]  /*40e90*/  MUFU.EX2 R225, R225 ;  /* 0x000000e100e17308 */ /* 0x000ef00000000800 */
[----:B------:R-:W3:Y:S01]  /*40ea0*/  MUFU.EX2 R21, R21 ;  /* 0x0000001500157308 */ /* 0x000ee20000000800 */
[----:B0-----:R-:W-:Y:S01]  /*40eb0*/  FADD.FTZ R3, R201, R2 ;  /* 0x00000002c9037221 */ /* 0x001fe20000010000 */
[----:B----4-:R-:W-:-:S06]  /*40ec0*/  FADD.FTZ R5, R19, R28 ;  /* 0x0000001c13057221 */ /* 0x010fcc0000010000 */
[----:B------:R-:W0:Y:S01]  /*40ed0*/  MUFU.EX2 R176, R176 ;  /* 0x000000b000b07308 */ /* 0x000e220000000800 */
[----:B-1----:R-:W-:Y:S01]  /*40ee0*/  FADD.FTZ R2, R226, R3 ;  /* 0x00000003e2027221 */ /* 0x002fe20000010000 */
[----:B--2---:R-:W-:-:S06]  /*40ef0*/  FADD.FTZ R28, R174, R5 ;  /* 0x00000005ae1c7221 */ /* 0x004fcc0000010000 */
[----:B------:R-:W1:Y:S01]  /*40f00*/  MUFU.EX2 R175, R175 ;  /* 0x000000af00af7308 */ /* 0x000e620000000800 */
[----:B---3--:R-:W-:Y:S01]  /*40f10*/  FADD.FTZ R2, R225, R2 ;  /* 0x00000002e1027221 */ /* 0x008fe20000010000 */
[----:B------:R-:W-:-:S03]  /*40f20*/  FADD.FTZ R3, R21, R28 ;  /* 0x0000001c15037221 */ /* 0x000fc60000010000 */
[----:B------:R-:W-:Y:S01]  /*40f30*/  FADD.FTZ R2, R213, R2 ;  /* 0x00000002d5027221 */ /* 0x000fe20000010000 */
[----:B0-----:R-:W-:-:S03]  /*40f40*/  FADD.FTZ R28, R176, R3 ;  /* 0x00000003b01c7221 */ /* 0x001fc60000010000 */
[----:B------:R-:W-:Y:S01]  /*40f50*/  FADD.FTZ R33, R16, R2 ;  /* 0x0000000210217221 */ /* 0x000fe20000010000 */
[----:B-1----:R-:W-:-:S04]  /*40f60*/  FADD.FTZ R35, R175, R28 ;  /* 0x0000001caf237221 */ /* 0x002fc80000010000 */
[----:B------:R-:W-:Y:S04]  /*40f70*/  ST.E desc[UR6][R6.64+0x10], R33 ;  /* 0x0000102106007985 */ /* 0x000fe8000c101906 */
[----:B------:R0:W-:Y:S04]  /*40f80*/  ST.E desc[UR6][R6.64+0x14], R35 ;  /* 0x0000142306007985 */ /* 0x0001e8000c101906 */
[----:B------:R-:W2:Y:S04]  /*40f90*/  LDL.64 R30, [UR4] ;  /* 0x00000004ff1e7983 */ /* 0x000ea80008100a00 */
[----:B------:R-:W3:Y:S04]  /*40fa0*/  LDL.64 R28, [UR4+0x98] ;  /* 0x00009804ff1c7983 */ /* 0x000ee80008100a00 */
[----:B------:R-:W4:Y:S01]  /*40fb0*/  LDL.64 R2, [UR4+0x80] ;  /* 0x00008004ff027983 */ /* 0x000f220008100a00 */
[----:B------:R-:W-:-:S03]  /*40fc0*/  LEA.HI R32, R4, 0x8, RZ, 0x19 ;  /* 0x0000000804207811 */ /* 0x000fc600078fc8ff */
[----:B0-----:R-:W4:Y:S02]  /*40fd0*/  LDL.64 R6, [UR4+0x88] ;  /* 0x00008804ff067983 */ /* 0x001f240008100a00 */
[----:B------:R0:W-:Y:S06]  /*40fe0*/  BAR.SYNC.DEFER_BLOCKING R32, 0x100 ;  /* 0x000400200000751d */ /* 0x0001ec0000010000 */
        /* <DEDUP_REMOVED lines=76> */
[----:B--2---:R-:W-:-:S03]  /*414b0*/  IMAD R4, R31, 0xc00, R4 ;  /* 0x00000c001f047824 */ /* 0x004fc600078e0204 */
[----:B------:R-:W2:Y:S04]  /*414c0*/  LD.E R103, desc[UR6][R2.64+0x170] ;  /* 0x0001700602677980 */ /* 0x000ea8000c101900 */
[----:B---3--:R-:W-:Y:S04]  /*414d0*/  ST.E desc[UR6][R2.64], R37 ;  /* 0x0000002502007985 */ /* 0x008fe8000c101906 */
[----:B----4-:R-:W-:Y:S04]  /*414e0*/  ST.E desc[UR6][R2.64+0x4], R39 ;  /* 0x0000042702007985 */ /* 0x010fe8000c101906 */
        /* <DEDUP_REMOVED lines=15> */
[----:B------:R-:W2:Y:S04]  /*415e0*/  LD.E R31, desc[UR6][R2.64+0x50] ;  /* 0x00005006021f7980 */ /* 0x000ea8000c101900 */
[----:B0-----:R-:W2:Y:S04]  /*415f0*/  LD.E R33, desc[UR6][R2.64+0x58] ;  /* 0x0000580602217980 */ /* 0x001ea8000c101900 */
[----:B-1----:R-:W2:Y:S04]  /*41600*/  LD.E R35, desc[UR6][R2.64+0x60] ;  /* 0x0000600602237980 */ /* 0x002ea8000c101900 */
[----:B------:R-:W2:Y:S04]  /*41610*/  LD.E R37, desc[UR6][R2.64+0x68] ;  /* 0x0000680602257980 */ /* 0x000ea8000c101900 */
[----:B------:R-:W2:Y:S04]  /*41620*/  LD.E R39, desc[UR6][R2.64+0x70] ;  /* 0x0000700602277980 */ /* 0x000ea8000c101900 */
        /* <DEDUP_REMOVED lines=49> */
[----:B------:R-:W-:Y:S02]  /*41940*/  R2UR UR11, R5 ;  /* 0x00000000050b72ca */ /* 0x000fe400000e0000 */
[----:B------:R-:W-:Y:S02]  /*41950*/  F2FP.F16.F32.PACK_AB R168, R27, R168 ;  /* 0x000000a81ba8723e */ /* 0x000fe400000000ff */
        /* <DEDUP_REMOVED lines=25> */
[----:B------:R-:W-:Y:S04]  /*41af0*/  ST.E desc[UR6][R2.64+0x60], R35 ;  /* 0x0000602302007985 */ /* 0x000fe8000c101906 */
[----:B------:R-:W-:Y:S04]  /*41b00*/  ST.E desc[UR6][R2.64+0x68], R37 ;  /* 0x0000682502007985 */ /* 0x000fe8000c101906 */
[----:B------:R-:W-:Y:S04]  /*41b10*/  ST.E desc[UR6][R2.64+0x70], R39 ;  /* 0x0000702702007985 */ /* 0x000fe8000c101906 */
        /* <DEDUP_REMOVED lines=90> */
[----:B------:R0:W-:Y:S01]  /*420c0*/  ST.E desc[UR6][R2.64], R24 ;  /* 0x0000001802007985 */ /* 0x0001e2000c101906 */
[----:B------:R-:W-:Y:S01]  /*420d0*/  F2FP.F16.F32.PACK_AB R168, R224, R223 ;  /* 0x000000dfe0a8723e */ /* 0x000fe200000000ff */
[----:B------:R-:W-:Y:S02]  /*420e0*/  IMAD.MOV.U32 R224, RZ, RZ, 0x1 ;  /* 0x00000001ffe07424 */ /* 0x000fe400078e00ff */
[----:B------:R1:W-:Y:S04]  /*420f0*/  ST.E desc[UR6][R2.64+0x4], R25 ;  /* 0x0000041902007985 */ /* 0x0003e8000c101906 */
[----:B------:R2:W-:Y:S01]  /*42100*/  ST.E desc[UR6][R2.64+0x8], R26 ;  /* 0x0000081a02007985 */ /* 0x0005e2000c101906 */
[----:B0-----:R-:W-:-:S02]  /*42110*/  VIADD R24, R4, 0x80 ;  /* 0x0000008004187836 */ /* 0x001fc40000000000 */
[----:B-1----:R-:W-:Y:S01]  /*42120*/  IMAD.MOV.U32 R25, RZ, RZ, R5 ;  /* 0x000000ffff197224 */ /* 0x002fe200078e0005 */
[----:B------:R0:W-:Y:S02]  /*42130*/  ST.E desc[UR6][R2.64+0xc], R27 ;  /* 0x00000c1b02007985 */ /* 0x0001e4000c101906 */
[----:B------:R-:W-:Y:S02]  /*42140*/  R2UR UR10, R24 ;  /* 0x00000000180a72ca */ /* 0x000fe400000e0000 */
[----:B------:R1:W-:Y:S01]  /*42150*/  ST.E desc[UR6][R2.64+0x10], R28 ;  /* 0x0000101c02007985 */ /* 0x0003e2000c101906 */
[----:B------:R-:W-:-:S03]  /*42160*/  R2UR UR11, R25 ;  /* 0x00000000190b72ca */ /* 0x000fc600000e0000 */
        /* <DEDUP_REMOVED lines=124> */
[----:B------:R-:W4:Y:S04]  /*42930*/  LD.E R24, desc[UR6][R2.64] ;  /* 0x0000000602187980 */ /* 0x000f28000c101900 */
[----:B------:R-:W4:Y:S04]  /*42940*/  LD.E R25, desc[UR6][R2.64+0x4] ;  /* 0x0000040602197980 */ /* 0x000f28000c101900 */
[----:B--2---:R-:W2:Y:S04]  /*42950*/  LD.E R26, desc[UR6][R2.64+0x8] ;  /* 0x00000806021a7980 */ /* 0x004ea8000c101900 */
[----:B0-----:R-:W2:Y:S04]  /*42960*/  LD.E R27, desc[UR6][R2.64+0xc] ;  /* 0x00000c06021b7980 */ /* 0x001ea8000c101900 */
[----:B-1----:R-:W2:Y:S04]  /*42970*/  LD.E R28, desc[UR6][R2.64+0x10] ;  /* 0x00001006021c7980 */ /* 0x002ea8000c101900 */
        /* <DEDUP_REMOVED lines=123> */
[----:B------:R-:W-:-:S02]  /*43130*/  IMAD.MOV.U32 R170, RZ, RZ, R213 ;  /* 0x000000ffffaa7224 */ /* 0x000fc400078e00d5 */
[----:B------:R-:W-:Y:S02]  /*43140*/  IMAD.MOV.U32 R171, RZ, RZ, R16 ;  /* 0x000000ffffab7224 */ /* 0x000fe400078e0010 */
[----:B------:R-:W-:Y:S01]  /*43150*/  IMAD.MOV.U32 R223, RZ, RZ, R170 ;  /* 0x000000ffffdf7224 */ /* 0x000fe200078e00aa */
[----:B------:R-:W-:Y:S01]  /*43160*/  F2FP.F16.F32.PACK_AB R170, R222, R221 ;  /* 0x000000dddeaa723e */ /* 0x000fe200000000ff */
[----:B------:R-:W-:Y:S01]  /*43170*/  IMAD.MOV.U32 R222, RZ, RZ, R171 ;  /* 0x000000ffffde7224 */ /* 0x000fe200078e00ab */
[----:B------:R-:W-:Y:S01]  /*43180*/  F2FP.F16.F32.PACK_AB R169, R220, R219 ;  /* 0x000000dbdca9723e */ /* 0x000fe200000000ff */
[----:B------:R0:W5:Y:S01]  /*43190*/  LDL.LU R16, [R1+0x4a0] ;  /* 0x0004a00001107983 */ /* 0x0001620000300800 */
[----:B------:R-:W-:-:S04]  /*431a0*/  F2FP.F16.F32.PACK_AB R171, R205, R204 ;  /* 0x000000cccdab723e */ /* 0x000fc800000000ff */
[----:B--2---:R-:W-:-:S06]  /*431b0*/  WARPGROUP.ARRIVE ;  /* 0x00000000000079c5 */ /* 0x004fcc0000000000 */
[----:B------:R-:W-:Y:S03]  /*431c0*/  HGMMA.64x256x16.F32 R24, R168, gdesc[UR8].tnspB, R24, gsb0 ;  /* 0x43e00008a8187df0 */ /* 0x000fe60008000818 */
[----:B------:R-:W-:Y:S02]  /*431d0*/  WARPGROUP.DEPBAR.LE gsb0, 0x0 ;  /* 0x00008000000079c5 */ /* 0x000fe40000010000 */
[----:B------:R1:W-:Y:S04]  /*431e0*/  ST.E desc[UR6][R2.64], R24 ;  /* 0x0000001802007985 */ /* 0x0003e8000c101906 */
[----:B------:R2:W-:Y:S04]  /*431f0*/  ST.E desc[UR6][R2.64+0x4], R25 ;  /* 0x0000041902007985 */ /* 0x0005e8000c101906 */
[----:B------:R3:W-:Y:S01]  /*43200*/  ST.E desc[UR6][R2.64+0x8], R26 ;  /* 0x0000081a02007985 */ /* 0x0007e2000c101906 */
[----:B-1----:R-:W-:Y:S01]  /*43210*/  VIADD R24, R4, 0x100 ;  /* 0x0000010004187836 */ /* 0x002fe20000000000 */
[----:B--2---:R-:W-:-:S02]  /*43220*/  MOV R25, R5 ;  /* 0x0000000500197202 */ /* 0x004fc40000000f00 */
[----:B------:R1:W-:Y:S02]  /*43230*/  ST.E desc[UR6][R2.64+0xc], R27 ;  /* 0x00000c1b02007985 */ /* 0x0003e4000c101906 */
        /* <DEDUP_REMOVED lines=129> */
[----:B---3--:R-:W3:Y:S04]  /*43a50*/  LD.E R26, desc[UR6][R2.64+0x8] ;  /* 0x00000806021a7980 */ /* 0x008ee8000c101900 */
[----:B-1----:R-:W3:Y:S04]  /*43a60*/  LD.E R27, desc[UR6][R2.64+0xc] ;  /* 0x00000c06021b7980 */ /* 0x002ee8000c101900 */
[----:B--2---:R-:W3:Y:S04]  /*43a70*/  LD.E R28, desc[UR6][R2.64+0x10] ;  /* 0x00001006021c7980 */ /* 0x004ee8000c101900 */
[----:B----4-:R-:W3:Y:S04]  /*43a80*/  LD.E R29, desc[UR6][R2.64+0x14] ;  /* 0x00001406021d7980 */ /* 0x010ee8000c101900 */
        /* <DEDUP_REMOVED lines=122> */
[----:B------:R-:W-:-:S02]  /*44230*/  F2FP.F16.F32.PACK_AB R168, R8, R9 ;  /* 0x0000000908a8723e */ /* 0x000fc400000000ff */
[----:B------:R-:W-:Y:S02]  /*44240*/  F2FP.F16.F32.PACK_AB R170, R11, R12 ;  /* 0x0000000c0baa723e */ /* 0x000fe400000000ff */
[----:B------:R-:W-:Y:S02]  /*44250*/  F2FP.F16.F32.PACK_AB R169, R13, R0 ;  /* 0x000000000da9723e */ /* 0x000fe400000000ff */
[----:B------:R-:W-:-:S04]  /*44260*/  F2FP.F16.F32.PACK_AB R171, R14, R15 ;  /* 0x0000000f0eab723e */ /* 0x000fc800000000ff */
[----:B---3--:R-:W-:-:S06]  /*44270*/  WARPGROUP.ARRIVE ;  /* 0x00000000000079c5 */ /* 0x008fcc0000000000 */
        /* <DEDUP_REMOVED lines=266> */
[----:B------:R-:W-:-:S04]  /*45320*/  F2FP.F16.F32.PACK_AB R171, R198, R10 ;  /* 0x0000000ac6ab723e */ /* 0x000fc800000000ff */
[----:B--2---:R-:W-:-:S06]  /*45330*/  WARPGROUP.ARRIVE ;  /* 0x00000000000079c5 */ /* 0x004fcc0000000000 */
        /* <DEDUP_REMOVED lines=923> */
[----:B------:R-:W3:Y:S01]  /*48cf0*/  LDL.64 R4, [UR4] ;  /* 0x00000004ff047983 */ /* 0x000ee20008100a00 */
[----:B------:R-:W0:Y:S03]  /*48d00*/  S2R R213, SR_TID.X ;  /* 0x0000000000d57919 */ /* 0x000e260000002100 */
[----:B--2---:R-:W2:Y:S04]  /*48d10*/  LD.E R0, desc[UR6][R6.64] ;  /* 0x0000000606007980 */ /* 0x004ea8000c101900 */
[----:B---3--:R1:W5:Y:S01]  /*48d20*/  LD.E R4, desc[UR6][R4.64] ;  /* 0x0000000604047980 */ /* 0x008362000c101900 */
[----:B0-----:R-:W-:Y:S01]  /*48d30*/  SHF.R.U32.HI R213, RZ, 0x7, R213 ;  /* 0x00000007ffd57819 */ /* 0x001fe200000116d5 */
[----:B------:R-:W-:Y:S04]  /*48d40*/  BSSY B0, `(.L_x_13602) ;  /* 0x0000006000007945 */ /* 0x000fe80003800000 */
[----:B------:R-:W-:Y:S01]  /*48d50*/  VIADD R213, R213, 0x8 ;  /* 0x00000008d5d57836 */ /* 0x000fe20000000000 */
[----:B--2---:R-:W-:-:S04]  /*48d60*/  LOP3.LUT R0, R0, 0x1, RZ, 0xfc, !PT ;  /* 0x0000000100007812 */ /* 0x004fc800078efcff */
[----:B------:R-:W-:-:S13]  /*48d70*/  ISETP.NE.AND P0, PT, R0, 0x3, PT ;  /* 0x000000030000780c */ /* 0x000fda0003f05270 */
[----:B-1----:R-:W-:Y:S05]  /*48d80*/  @!P0 BRA `(.L_x_13603) ;  /* 0x0000000000048947 */ /* 0x002fea0003800000 */
[----:B------:R-:W-:Y:S01]  /*48d90*/  BPT.TRAP 0x1 ;  /* 0x000000040000795c */ /* 0x000fe20000300000 */
.L_x_13603:
[----:B------:R-:W-:Y:S05]  /*48da0*/  BSYNC B0 ;  /* 0x0000000000007941 */ /* 0x000fea0003800000 */
.L_x_13602:
        /* <DEDUP_REMOVED lines=9> */
[----:B0-----:R-:W-:Y:S05]  /*48e40*/  RET.REL.NODEC R2 `(_ZN7cutlass13device_kernelIN5flash11enable_sm90INS1_16FlashAttnFwdSm90INS1_25CollectiveMainloopFwdSm90ILi2EN4cute5tupleIJNS5_1CILi1EEES8_S8_EEENS6_IJNS7_ILi128EEENS7_ILi96EEENS7_ILi64EEEEEELi256ENS_6half_tEfNS_4arch4Sm90ELb0ELb1ELb1ELb1ELb1ELb1ELb1ELb1ELb0ELb1ELb0ELb0EEENS1_21CollectiveEpilogueFwdINS6_IJSA_NS7_ILi256EEESB_EEES9_SE_SG_Li256ELb1ELb1ELb0ELb0EEENS1_36VarlenDynamicPersistentTileSchedulerILi128ELi96ELi256ELi128ELb0ELb1ELb1ELb1ELb0ELb1EEEEEEEEEvNT_6ParamsE) ;  /* 0xfffffb70026c7950 */ /* 0x001fea0003c3ffff */
.L_x_13576:
[----:B0-----:R0:W1:Y:S02]  /*48e50*/  SYNCS.PHASECHK.TRANS64.TRYWAIT P0, [R8+URZ], R9 ;  /* 0x00000009080075a7 */ /* 0x001064000800017f */
[----:B-1----:R-:W-:Y:S05]  /*48e60*/  @!P0 NANOSLEEP.SYNCS 0x989680 ;  /* 0x009896800000895d */ /* 0x002fea0003900000 */
[----:B------:R-:W1:Y:S02]  /*48e70*/  @!P0 SYNCS.PHASECHK.TRANS64 P0, [R8+URZ], R9 ;  /* 0x00000009080085a7 */ /* 0x000e64000800007f */
[----:B-1----:R-:W-:Y:S05]  /*48e80*/  @!P0 BRA `(.L_x_13576) ;  /* 0xfffffffc00f08947 */ /* 0x002fea000383ffff */
[----:B------:R-:W-:Y:S05]  /*48e90*/  BRA `(.L_x_13575) ;  /* 0xffffff4400407947 */ /* 0x000fea000383ffff */
.L_x_13578:
[----:B0-----:R0:W1:Y:S02]  /*48ea0*/  SYNCS.PHASECHK.TRANS64.TRYWAIT P0, [R4+URZ+0x32410], R9 ;  /* 0x03241009040075a7 */ /* 0x001064000800017f */
[----:B-1----:R-:W-:Y:S05]  /*48eb0*/  @!P0 NANOSLEEP.SYNCS 0x989680 ;  /* 0x009896800000895d */ /* 0x002fea0003900000 */
[----:B------:R-:W1:Y:S02]  /*48ec0*/  @!P0 SYNCS.PHASECHK.TRANS64 P0, [R4+URZ+0x32410], R9 ;  /* 0x03241009040085a7 */ /* 0x000e64000800007f */
[----:B-1----:R-:W-:Y:S05]  /*48ed0*/  @!P0 BRA `(.L_x_13578) ;  /* 0xfffffffc00f08947 */ /* 0x002fea000383ffff */
[----:B------:R-:W-:Y:S05]  /*48ee0*/  BRA `(.L_x_13604) ;  /* 0xffffff4800347947 */ /* 0x000fea000383ffff */
.L_x_13585:
[----:B0-----:R0:W1:Y:S02]  /*48ef0*/  SYNCS.PHASECHK.TRANS64.TRYWAIT P0, [R8+URZ], R9 ;  /* 0x00000009080075a7 */ /* 0x001064000800017f */
[----:B-1----:R-:W-:Y:S05]  /*48f00*/  @!P0 NANOSLEEP.SYNCS 0x989680 ;  /* 0x009896800000895d */ /* 0x002fea0003900000 */
[----:B------:R-:W1:Y:S02]  /*48f10*/  @!P0 SYNCS.PHASECHK.TRANS64 P0, [R8+URZ], R9 ;  /* 0x00000009080085a7 */ /* 0x000e64000800007f */
[----:B-1----:R-:W-:Y:S05]  /*48f20*/  @!P0 BRA `(.L_x_13585) ;  /* 0xfffffffc00f08947 */ /* 0x002fea000383ffff */
[----:B------:R-:W-:Y:S05]  /*48f30*/  BRA `(.L_x_13584) ;  /* 0xffffff4800a87947 */ /* 0x000fea000383ffff */
.L_x_13605:
        /* <DEDUP_REMOVED lines=12> */
.L_x_15678:


//--------------------- .text._ZN7cutlass13device_kernelIN5flash11enable_sm90INS1_16FlashAttnFwdSm90INS1_25CollectiveMainloopFwdSm90ILi2EN4cute5tupleIJNS5_1CILi1EEES8_S8_EEENS6_IJNS7_ILi128EEENS7_ILi96EEENS7_ILi64EEEEEELi256ENS_6half_tEfNS_4arch4Sm90ELb1ELb0ELb1ELb0ELb1ELb0ELb0ELb1ELb0ELb1ELb0ELb0EEENS1_21CollectiveEpilogueFwdINS6_IJSA_NS7_ILi256EEESB_EEES9_SE_SG_Li256ELb0ELb1ELb0ELb0EEENS1_30DynamicPersistentTileSchedulerILi256ELi128ELb0ELb1ELb1EEEEEEEEEvNT_6ParamsE --------------------------
	.section	.text._ZN7cutlass13device_kernelIN5flash11enable_sm90INS1_16FlashAttnFwdSm90INS1_25CollectiveMainloopFwdSm90ILi2EN4cute5tupleIJNS5_1CILi1EEES8_S8_EEENS6_IJNS7_ILi128EEENS7_ILi96EEENS7_ILi64EEEEEELi256ENS_6half_tEfNS_4arch4Sm90ELb1ELb0ELb1ELb0ELb1ELb0ELb0ELb1ELb0ELb1ELb0ELb0EEENS1_21CollectiveEpilogueFwdINS6_IJSA_NS7_ILi256EEESB_EEES9_SE_SG_Li256ELb0ELb1ELb0ELb0EEENS1_30DynamicPersistentTileSchedulerILi256ELi128ELb0ELb1ELb1EEEEEEEEEvNT_6ParamsE,"ax",@progbits
	.align	128
.text._ZN7cutlass13device_kernelIN5flash11enable_sm90INS1_16FlashAttnFwdSm90INS1_25CollectiveMainloopFwdSm90ILi2EN4cute5tupleIJNS5_1CILi1EEES8_S8_EEENS6_IJNS7_ILi128EEENS7_ILi96EEENS7_ILi64EEEEEELi256ENS_6half_tEfNS_4arch4Sm90ELb1ELb0ELb1ELb0ELb1ELb0ELb0ELb1ELb0ELb1ELb0ELb0EEENS1_21CollectiveEpilogueFwdINS6_IJSA_NS7_ILi256EEESB_EEES9_SE_SG_Li256ELb0ELb1ELb0ELb0EEENS1_30DynamicPersistentTileSchedulerILi256ELi128ELb0ELb1ELb1EEEEEEEEEvNT_6ParamsE:
        .type           _ZN7cutlass13device_kernelIN5flash11enable_sm90INS1_16FlashAttnFwdSm90INS1_25CollectiveMainloopFwdSm90ILi2EN4cute5tupleIJNS5_1CILi1EEES8_S8_EEENS6_IJNS7_ILi128EEENS7_ILi96EEENS7_ILi64EEEEEELi256ENS_6half_tEfNS_4arch4Sm90ELb1ELb0ELb1ELb0ELb1ELb0ELb0ELb1ELb0ELb1ELb0ELb0EEENS1_21CollectiveEpilogueFwdINS6_IJSA_NS7_ILi256EEESB_EEES9_SE_SG_Li256ELb0ELb1ELb0ELb0EEENS1_30DynamicPersistentTileSchedulerILi256ELi128ELb0ELb1ELb1EEEEEEEEEvNT_6ParamsE,@function
        .size           _ZN7cutlass13device_kernelIN5flash11enable_sm90INS1_16FlashAttnFwdSm90INS1_25CollectiveMainloopFwdSm90ILi2EN4cute5tupleIJNS5_1CILi1EEES8_S8_EEENS6_IJNS7_ILi128EEENS7_ILi96EEENS7_ILi64EEEEEELi256ENS_6half_tEfNS_4arch4Sm90ELb1ELb0ELb1ELb0ELb1ELb0ELb0ELb1ELb0ELb1ELb0ELb0EEENS1_21CollectiveEpilogueFwdINS6_IJSA_NS7_ILi256EEESB_EEES9_SE_SG_Li256ELb0ELb1ELb0ELb0EEENS1_30DynamicPersistentTileSchedulerILi256ELi128ELb0ELb1ELb1EEEEEEEEEvNT_6ParamsE,(.L_x_15680 - _ZN7cutlass13device_kernelIN5flash11enable_sm90INS1_16FlashAttnFwdSm90INS1_25CollectiveMainloopFwdSm90ILi2EN4cute5tupleIJNS5_1CILi1EEES8_S8_EEENS6_IJNS7_ILi128EEENS7_ILi96EEENS7_ILi64EEEEEELi256ENS_6half_tEfNS_4arch4Sm90ELb1ELb0ELb1ELb0ELb1ELb0ELb0ELb1ELb0ELb1ELb0ELb0EEENS1_21CollectiveEpilogueFwdINS6_IJSA_NS7_ILi256EEESB_EEES9_SE_SG_Li256ELb0ELb1ELb0ELb0EEENS1_30DynamicPersistentTileSchedulerILi256ELi128ELb0ELb1ELb1EEEEEEEEEvNT_6ParamsE)
        .other          _ZN7cutlass13device_kernelIN5flash11enable_sm90INS1_16FlashAttnFwdSm90INS1_25CollectiveMainloopFwdSm90ILi2EN4cute5tupleIJNS5_1CILi1EEES8_S8_EEENS6_IJNS7_ILi128EEENS7_ILi96EEENS7_ILi64EEEEEELi256ENS_6half_tEfNS_4arch4Sm90ELb1ELb0ELb1ELb0ELb1ELb0ELb0ELb1ELb0ELb1ELb0ELb0EEENS1_21CollectiveEpilogueFwdINS6_IJSA_NS7_ILi256EEESB_EEES9_SE_SG_Li256ELb0ELb1ELb0ELb0EEENS1_30DynamicPersistentTileSchedulerILi256ELi128ELb0ELb1ELb1EEEEEEEEEvNT_6ParamsE,@"STO_CUDA_ENTRY STV_DEFAULT"
_ZN7cutlass13device_kernelIN5flash11enable_sm90INS1_16FlashAttnFwdSm90INS1_25CollectiveMainloopFwdSm90ILi2EN4cute5tupleIJNS5_1CILi1EEES8_S8_EEENS6_IJNS7_ILi128EEENS7_ILi96EEENS7_ILi64EEEEEELi256ENS_6half_tEfNS_4arch4Sm90ELb1ELb0ELb1ELb0ELb1ELb0ELb0ELb1ELb0ELb1ELb0ELb0EEENS1_21CollectiveEpilogueFwdINS6_IJSA_NS7_ILi256EEESB_EEES9_SE_SG_Li256ELb0ELb1ELb0ELb0EEENS1_30DynamicPersistentTileSchedulerILi256ELi128ELb0ELb1ELb1EEEEEEEEEvNT_6ParamsE:
        /* <DEDUP_REMOVED lines=45> */
.L_x_13606:
        /* <DEDUP_REMOVED lines=22> */
.L_x_13607:
        /* <DEDUP_REMOVED lines=18> */
.L_x_13608:
        /* <DEDUP_REMOVED lines=22> */
.L_x_13609:
        /* <DEDUP_REMOVED lines=23> */
.L_x_13610:
        /* <DEDUP_REMOVED lines=8> */
.L_x_13612:
[----:B------:R-:W-:-:S08]  /*08a0*/  NOP ;  /* 0x0000000000007918 */ /* 0x000fd00000000000 */
[----:B------:R-:W0:Y:S02]  /*08b0*/  USETMAXREG.TRY_ALLOC.CTAPOOL UP0, 0xe8 ;  /* 0x000000e8000079c8 */ /* 0x000e240008000600 */
[----:B0-----:R-:W-:-:S13]  /*08c0*/  PLOP3.LUT P0, PT, PT, PT, UP0, 0x80, 0x0 ;  /* 0x000000000000781c */ /* 0x001fda0003f0f008 */
[----:B------:R-:W-:Y:S05]  /*08d0*/  @!P0 BRA `(.L_x_13612) ;  /* 0xfffffffc00f08947 */ /* 0x000fea000383ffff */
[----:B------:R-:W0:Y:S01]  /*08e0*/  S2R R0, SR_TID.X ;  /* 0x0000000000007919 */ /* 0x000e220000002100 */
[----:B------:R-:W1:Y:S08]  /*08f0*/  S2UR UR4, SR_CTAID.X ;  /* 0x00000000000479c3 */ /* 0x000e700000002500 */
[----:B------:R-:W-:Y:S08]  /*0900*/  BAR.ARV 0x4, 0x180 ;  /* 0x0106000000007b1d */ /* 0x000ff00000002000 */
[----:B------:R-:W-:Y:S06]  /*0910*/  BAR.ARV 0x8, 0x180 ;  /* 0x0206000000007b1d */ /* 0x000fec0000002000 */
[----:B0-----:R-:W-:-:S04]  /*0920*/  SHF.R.U32.HI R0, RZ, 0x7, R0 ;  /* 0x00000007ff007819 */ /* 0x001fc80000011600 */
[----:B------:R-:W-:Y:S02]  /*0930*/  ISETP.NE.AND P0, PT, R0, 0x1, PT ;  /* 0x000000010000780c */ /* 0x000fe40003f05270 */
[----:B------:R-:W1:Y:S11]  /*0940*/  LDC R0, c[0x0][0xc38] ;  /* 0x00030e00ff007b82 */ /* 0x000e760000000800 */
[----:B------:R-:W-:Y:S06]  /*0950*/  @!P0 BAR.ARV 0x9, 0x100 ;  /* 0x0244000000008b1d */ /* 0x000fec0000002000 */
[----:B-1----:R-:W-:-:S13]  /*0960*/  ISETP.LE.AND P0, PT, R0, UR4, PT ;  /* 0x0000000400007c0c */ /* 0x002fda000bf03270 */
[----:B------:R-:W-:Y:S05]  /*0970*/  @P0 EXIT ;  /* 0x000000000000094d */ /* 0x000fea0003800000 */
[----:B------:R-:W0:Y:S01]  /*0980*/  S2R R2, SR_TID.X ;  /* 0x0000000000027919 */ /* 0x000e220000002100 */
[----:B------:R-:W-:Y:S01]  /*0990*/  ULOP3.LUT UR44, UR45, 0x1, URZ, 0xfc, !UPT ;  /* 0x000000012d2c7892 */ /* 0x000fe2000f8efc3f */
[----:B------:R-:W-:Y:S01]  /*09a0*/  UMOV UR38, URZ ;  /* 0x0000003f00267c82 */ /* 0x000fe20008000000 */
        /* <DEDUP_REMOVED lines=20> */
[----:B------:R-:W-:Y:S02]  /*0af0*/  LOP3.LUT R7, R10, 0xfffffffc, RZ, 0xc0, !PT ;  /* 0xfffffffc0a077812 */ /* 0x000fe400078ec0ff */
[----:B------:R-:W-:Y:S02]  /*0b00*/  LEA.HI R11, R11, R8, RZ, 0x3 ;  /* 0x000000080b0b7211 */ /* 0x000fe400078f18ff */
[----:B------:R-:W-:Y:S01]  /*0b10*/  SHF.R.S32.HI R207, RZ, 0x7, R0 ;  /* 0x00000007ffcf7819 */ /* 0x000fe20000011400 */
[----:B------:R-:W-:Y:S01]  /*0b20*/  IMAD.IADD R7, R214, 0x1, -R7 ;  /* 0x00000001d6077824 */ /* 0x000fe200078e0a07 */
[----:B------:R-:W-:Y:S02]  /*0b30*/  LEA.HI R3, R3, R214, RZ, 0x3 ;  /* 0x000000d603037211 */ /* 0x000fe400078f18ff */
[----:B------:R-:W-:-:S02]  /*0b40*/  LOP3.LUT R4, R4, 0xfffffc00, RZ, 0xc0, !PT ;  /* 0xfffffc0004047812 */ /* 0x000fc400078ec0ff */
[----:B------:R-:W-:Y:S02]  /*0b50*/  IADD3 R5, R214, -R5, RZ ;  /* 0x80000005d6057210 */ /* 0x000fe40007ffe0ff */
[----:B------:R-:W-:Y:S02]  /*0b60*/  LOP3.LUT R11, R11, 0xfffffff8, RZ, 0xc0, !PT ;  /* 0xfffffff80b0b7812 */ /* 0x000fe400078ec0ff */
[----:B------:R-:W-:Y:S01]  /*0b70*/  LEA.HI R0, R0, R207, RZ, 0x1 ;  /* 0x000000cf00007211 */ /* 0x000fe200078f08ff */
[----:B------:R-:W-:Y:S01]  /*0b80*/  IMAD R5, R5, 0x40, R4 ;  /* 0x0000004005057824 */ /* 0x000fe200078e0204 */
[----:B------:R-:W-:Y:S01]  /*0b90*/  LOP3.LUT R23, R3, 0xfffffff8, RZ, 0xc0, !PT ;  /* 0xfffffff803177812 */ /* 0x000fe200078ec0ff */
[----:B------:R-:W-:Y:S01]  /*0ba0*/  IMAD.IADD R8, R8, 0x1, -R11 ;  /* 0x0000000108087824 */ /* 0x000fe200078e0a0b */
[----:B------:R-:W-:Y:S01]  /*0bb0*/  LEA.HI R9, R9, R206, RZ, 0x5 ;  /* 0x000000ce09097211 */ /* 0x000fe200078f28ff */
[----:B------:R-:W-:Y:S01]  /*0bc0*/  IMAD R209, R2, 0x8, R5 ;  /* 0x0000000802d17824 */ /* 0x000fe200078e0205 */
[----:B------:R-:W-:Y:S01]  /*0bd0*/  LOP3.LUT R0, R0, 0x3fffffe, RZ, 0xc0, !PT ;  /* 0x03fffffe00007812 */ /* 0x000fe200078ec0ff */
[----:B------:R-:W-:Y:S01]  /*0be0*/  IMAD.IADD R23, R214, 0x1, -R23 ;  /* 0x00000001d6177824 */ /* 0x000fe200078e0a17 */
[----:B------:R-:W-:-:S02]  /*0bf0*/  SHF.R.S32.HI R9, RZ, 0x5, R9 ;  /* 0x00000005ff097819 */ /* 0x000fc40000011409 */
[----:B------:R-:W-:Y:S01]  /*0c00*/  LEA.HI R4, R7, R7, RZ, 0x1 ;  /* 0x0000000707047211 */ /* 0x000fe200078f08ff */
[----:B------:R-:W-:Y:S01]  /*0c10*/  IMAD.IADD R0, R207, 0x1, -R0 ;  /* 0x00000001cf007824 */ /* 0x000fe200078e0a00 */
[----:B------:R-:W-:Y:S01]  /*0c20*/  LEA R9, R9, R8, 0x4 ;  /* 0x0000000809097211 */ /* 0x000fe200078e20ff */
[----:B------:R-:W-:Y:S01]  /*0c30*/  IMAD.SHL.U32 R2, R23, 0x8, RZ ;  /* 0x0000000817027824 */ /* 0x000fe200078e00ff */
[----:B------:R-:W-:Y:S02]  /*0c40*/  LOP3.LUT R4, R4, 0x1ffffffe, RZ, 0xc0, !PT ;  /* 0x1ffffffe04047812 */ /* 0x000fe400078ec0ff */
[----:B------:R-:W-:Y:S01]  /*0c50*/  LEA R208, R0, R9, 0x6 ;  /* 0x0000000900d07211 */ /* 0x000fe200078e30ff */
[----:B------:R-:W-:Y:S01]  /*0c60*/  VIADD R19, R2, 0x40 ;  /* 0x0000004002137836 */ /* 0x000fe20000000000 */
[----:B------:R-:W-:Y:S01]  /*0c70*/  LOP3.LUT R17, R6, 0x7ffffffc, RZ, 0xc0, !PT ;  /* 0x7ffffffc06117812 */ /* 0x000fe200078ec0ff */
[C---:B------:R-:W-:Y:S01]  /*0c80*/  VIADD R18, R2.reuse, 0x80 ;  /* 0x0000008002127836 */ /* 0x040fe20000000000 */
[----:B------:R-:W-:Y:S01]  /*0c90*/  SHF.R.S32.HI R205, RZ, 0x3, R3 ;  /* 0x00000003ffcd7819 */ /* 0x000fe20000011403 */
[----:B------:R-:W-:Y:S01]  /*0ca0*/  VIADD R22, R2, 0xc0 ;  /* 0x000000c002167836 */ /* 0x000fe20000000000 */
[----:B------:R-:W-:Y:S01]  /*0cb0*/  SHF.R.S32.HI R213, RZ, 0x1f, R2 ;  /* 0x0000001fffd57819 */ /* 0x000fe20000011402 */
[----:B------:R-:W-:Y:S01]  /*0cc0*/  IMAD.IADD R7, R7, 0x1, -R4 ;  /* 0x0000000107077824 */ /* 0x000fe200078e0a04 */
[----:B------:R-:W-:-:S02]  /*0cd0*/  SHF.R.S32.HI R212, RZ, 0x1f, R19 ;  /* 0x0000001fffd47819 */ /* 0x000fc40000011413 */
[----:B------:R-:W-:Y:S01]  /*0ce0*/  SHF.R.S32.HI R211, RZ, 0x1f, R18 ;  /* 0x0000001fffd37819 */ /* 0x000fe20000011412 */
[----:B------:R-:W-:Y:S01]  /*0cf0*/  IMAD R16, R7, 0x8, R208 ;  /* 0x0000000807107824 */ /* 0x000fe200078e02d0 */
[----:B------:R-:W-:Y:S02]  /*0d00*/  SHF.R.S32.HI R210, RZ, 0x1f, R22 ;  /* 0x0000001fffd27819 */ /* 0x000fe40000011416 */
[----:B------:R-:W-:-:S07]  /*0d10*/  IADD3 R17, R206, -R17, RZ ;  /* 0x80000011ce117210 */ /* 0x000fce0007ffe0ff */
.L_x_13669:
        /* <DEDUP_REMOVED lines=21> */
.L_x_13613:
[----:B------:R-:W-:Y:S01]  /*0e70*/  ULDC UR8, c[0x0][0xc54] ;  /* 0x0003150000087ab9 */ /* 0x000fe20000000800 */
[----:B------:R-:W-:Y:S01]  /*0e80*/  UMOV UR4, UR9 ;  /* 0x0000000900047c82 */ /* 0x000fe20008000000 */
[----:B------:R-:W-:-:S11]  /*0e90*/  UISETP.NE.AND UP0, UPT, UR8, 0x1, UPT ;  /* 0x000000010800788c */ /* 0x000fd6000bf05270 */
[----:B------:R-:W-:Y:S02]  /*0ea0*/  @UP0 ULDC.64 UR10, c[0x0][0xc58] ;  /* 0x00031600000a0ab9 */ /* 0x000fe40000000a00 */
[----:B------:R-:W-:-:S04]  /*0eb0*/  UIMAD.WIDE.U32 UR6, UR9, UR10, URZ ;  /* 0x0000000a090672a5 */ /* 0x000fc8000f8e003f */
[----:B------:R-:W-:-:S04]  /*0ec0*/  @UP0 USHF.R.U32.HI UR4, URZ, UR11, UR7 ;  /* 0x0000000b3f040299 */ /* 0x000fc80008011607 */
[----:B------:R-:W-:-:S12]  /*0ed0*/  UIMAD UR6, UR4, UR8, URZ ;  /* 0x00000008040672a4 */ /* 0x000fd8000f8e023f */
.L_x_13614:
[----:B------:R-:W-:Y:S01]  /*0ee0*/  ULOP3.LUT UR4, URZ, UR4, URZ, 0x33, !UPT ;  /* 0x000000043f047292 */ /* 0x000fe2000f8e333f */
[----:B------:R-:W-:Y:S01]  /*0ef0*/  PLOP3.LUT P0, PT, PT, PT, PT, 0x80, 0x0 ;  /* 0x000000000000781c */ /* 0x000fe20003f0f070 */
[----:B------:R-:W-:Y:S01]  /*0f00*/  UIADD3 UR10, UR9, -UR6, URZ ;  /* 0x80000006090a7290 */ /* 0x000fe2000fffe03f */
[----:B------:R-:W-:Y:S01]  /*0f10*/  IMAD.MOV.U32 R3, RZ, RZ, RZ ;  /* 0x000000ffff037224 */ /* 0x000fe200078e00ff */
[----:B------:R-:W-:Y:S01]  /*0f20*/  ULDC UR7, c[0x0][0x448] ;  /* 0x0001120000077ab9 */ /* 0x000fe20000000800 */
[----:B------:R-:W-:Y:S01]  /*0f30*/  ULDC UR6, c[0x0][0xc3c] ;  /* 0x00030f0000067ab9 */ /* 0x000fe20000000800 */
[----:B------:R-:W-:Y:S01]  /*0f40*/  UISETP.NE.AND UP2, UPT, UR7, 0x1, UPT ;  /* 0x000000010700788c */ /* 0x000fe2000bf45270 */
[----:B------:R-:W-:Y:S01]  /*0f50*/  IMAD.MOV.U32 R4, RZ, RZ, RZ ;  /* 0x000000ffff047224 */ /* 0x000fe200078e00ff */
[----:B------:R-:W-:Y:S01]  /*0f60*/  UIADD3 UR4, UR4, UR6, URZ ;  /* 0x0000000604047290 */ /* 0x000fe2000fffe03f */
[----:B------:R-:W-:Y:S01]  /*0f70*/  IMAD.MOV.U32 R0, RZ, RZ, RZ ;  /* 0x000000ffff007224 */ /* 0x000fe200078e00ff */
[----:B------:R-:W-:Y:S01]  /*0f80*/  ULDC.64 UR12, c[0x0][0x418] ;  /* 0x00010600000c7ab9 */ /* 0x000fe20000000a00 */
[----:B------:R-:W-:Y:S01]  /*0f90*/  ULDC UR42, c[0x0][0x424] ;  /* 0x00010900002a7ab9 */ /* 0x000fe20000000800 */
[----:B------:R-:W-:Y:S01]  /*0fa0*/  UISETP.NE.U32.AND UP0, UPT, UR12, URZ, UPT ;  /* 0x0000003f0c00728c */ /* 0x000fe2000bf05070 */
[----:B------:R-:W-:Y:S01]  /*0fb0*/  CS2R R174, SRZ ;  /* 0x0000000000ae7805 */ /* 0x000fe2000001ff00 */
[----:B------:R-:W-:Y:S01]  /*0fc0*/  USHF.L.U32 UR43, UR4, 0x7, URZ ;  /* 0x00000007042b7899 */ /* 0x000fe2000800063f */
[----:B------:R-:W-:Y:S01]  /*0fd0*/  CS2R R148, SRZ ;  /* 0x0000000000947805 */ /* 0x000fe2000001ff00 */
[----:B------:R-:W-:Y:S01]  /*0fe0*/  UISETP.NE.AND.EX UP0, UPT, UR13, URZ, UPT, UP0 ;  /* 0x0000003f0d00728c */ /* 0x000fe2000bf05300 */
[----:B------:R-:W-:Y:S01]  /*0ff0*/  CS2R R172, SRZ ;  /* 0x0000000000ac7805 */ /* 0x000fe2000001ff00 */
[----:B------:R-:W-:Y:S01]  /*1000*/  UIADD3 UR4, UR43, 0x7f, URZ ;  /* 0x0000007f2b047890 */ /* 0x000fe2000fffe03f */
[----:B------:R-:W-:Y:S01]  /*1010*/  CS2R R144, SRZ ;  /* 0x0000000000907805 */ /* 0x000fe2000001ff00 */
[----:B------:R-:W-:Y:S01]  /*1020*/  ULDC UR8, c[0x0][0x288] ;  /* 0x0000a20000087ab9 */ /* 0x000fe20000000800 */
[----:B------:R-:W-:Y:S01]  /*1030*/  @UP2 ULDC UR6, c[0x0][0x44c] ;  /* 0x0001130000062ab9 */ /* 0x000fe20000000800 */
[----:B------:R-:W-:Y:S01]  /*1040*/  UIADD3 UR8, -UR8, 0x60, URZ ;  /* 0x0000006008087890 */ /* 0x000fe2000fffe13f */
[----:B------:R-:W-:Y:S01]  /*1050*/  CS2R R170, SRZ ;  /* 0x0000000000aa7805 */ /* 0x000fe2000001ff00 */
[----:B------:R-:W-:Y:S01]  /*1060*/  UIMAD.WIDE.U32 UR6, UR4, UR6, URZ ;  /* 0x00000006040672a5 */ /* 0x000fe2000f8e003f */
[----:B------:R-:W-:Y:S01]  /*1070*/  CS2R R140, SRZ ;  /* 0x00000000008c7805 */ /* 0x000fe2000001ff00 */
[----:B------:R-:W-:Y:S01]  /*1080*/  USEL UR42, UR42, 0x1, UP0 ;  /* 0x000000012a2a7887 */ /* 0x000fe20008000000 */
[----:B------:R-:W-:Y:S01]  /*1090*/  CS2R R128, SRZ ;  /* 0x0000000000807805 */ /* 0x000fe2000001ff00 */
[----:B------:R-:W-:Y:S01]  /*10a0*/  ULDC UR9, c[0x0][0x2f0] ;  /* 0x0000bc0000097ab9 */ /* 0x000fe20000000800 */
[----:B------:R-:W-:Y:S01]  /*10b0*/  @UP2 ULDC UR12, c[0x0][0x450] ;  /* 0x00011400000c2ab9 */ /* 0x000fe20000000800 */
[----:B------:R-:W-:Y:S01]  /*10c0*/  UIMAD UR8, UR42, UR9, UR8 ;  /* 0x000000092a0872a4 */ /* 0x000fe2000f8e0208 */
[----:B------:R-:W-:Y:S01]  /*10d0*/  CS2R R108, SRZ ;  /* 0x00000000006c7805 */ /* 0x000fe2000001ff00 */
[----:B------:R-:W-:Y:S01]  /*10e0*/  @UP2 USHF.R.U32.HI UR4, URZ, UR12, UR7 ;  /* 0x0000000c3f042299 */ /* 0x000fe20008011607 */
[----:B------:R-:W-:Y:S01]  /*10f0*/  CS2R R136, SRZ ;  /* 0x0000000000887805 */ /* 0x000fe2000001ff00 */
[----:B------:R-:W-:Y:S01]  /*1100*/  UIMAD UR6, UR42, UR9, 0x5f ;  /* 0x0000005f2a0674a4 */ /* 0x000fe2000f8e0209 */
[----:B------:R-:W-:Y:S01]  /*1110*/  CS2R R104, SRZ ;  /* 0x0000000000687805 */ /* 0x000fe2000001ff00 */
[----:B------:R-:W-:Y:S01]  /*1120*/  UIADD3 UR8, UR8, UR4, URZ ;  /* 0x0000000408087290 */ /* 0x000fe2000fffe03f */
[----:B------:R-:W-:Y:S01]  /*1130*/  CS2R R100, SRZ ;  /* 0x0000000000647805 */ /* 0x000fe2000001ff00 */
[----:B------:R-:W-:Y:S01]  /*1140*/  UIMAD.WIDE UR6, UR6, 0x2aaaaaab, URZ ;  /* 0x2aaaaaab060678a5 */ /* 0x000fe2000f8e023f */
[----:B------:R-:W-:Y:S01]  /*1150*/  CS2R R132, SRZ ;  /* 0x0000000000847805 */ /* 0x000fe2000001ff00 */
[----:B------:R-:W-:Y:S01]  /*1160*/  UIMAD.WIDE UR8, UR8, 0x2aaaaaab, URZ ;  /* 0x2aaaaaab080878a5 */ /* 0x000fe2000f8e023f */
[----:B------:R-:W-:Y:S01]  /*1170*/  CS2R R96, SRZ ;  /* 0x0000000000607805 */ /* 0x000fe2000001ff00 */
[----:B------:R-:W-:Y:S01]  /*1180*/  ULDC UR11, c[0x0][0xc54] ;  /* 0x00031500000b7ab9 */ /* 0x000fe20000000800 */
[----:B------:R-:W-:Y:S01]  /*1190*/  USHF.R.U32.HI UR4, URZ, 0x1f, UR7 ;  /* 0x0000001f3f047899 */ /* 0x000fe20008011607 */
[----:B------:R-:W-:Y:S01]  /*11a0*/  CS2R R92, SRZ ;  /* 0x00000000005c7805 */ /* 0x000fe2000001ff00 */
[----:B------:R-:W-:Y:S01]  /*11b0*/  UIMAD UR11, UR5, UR11, UR10 ;  /* 0x0000000b050b72a4 */ /* 0x000fe2000f8e020a */
[----:B------:R-:W-:Y:S01]  /*11c0*/  MOV R204, RZ ;  /* 0x000000ff00cc7202 */ /* 0x000fe20000000f00 */
[----:B------:R-:W-:Y:S01]  /*11d0*/  USHF.R.U32.HI UR5, URZ, 0x1f, UR9 ;  /* 0x0000001f3f057899 */ /* 0x000fe20008011609 */
[----:B------:R-:W-:Y:S01]  /*11e0*/  CS2R R88, SRZ ;  /* 0x0000000000587805 */ /* 0x000fe2000001ff00 */
[----:B------:R-:W-:Y:S01]  /*11f0*/  ULEA.HI.SX32 UR7, UR7, UR4, 0x1c ;  /* 0x0000000407077291 */ /* 0x000fe2000f8fe23f */
[----:B------:R-:W-:Y:S01]  /*1200*/  CS2R R84, SRZ ;  /* 0x0000000000547805 */ /* 0x000fe2000001ff00 */
[----:B------:R-:W-:Y:S01]  /*1210*/  ULEA.HI.SX32 UR9, UR9, UR5, 0x1c ;  /* 0x0000000509097291 */ /* 0x000fe2000f8fe23f */
[----:B------:R-:W-:Y:S01]  /*1220*/  CS2R R124, SRZ ;  /* 0x00000000007c7805 */ /* 0x000fe2000001ff00 */
[----:B------:R-:W-:Y:S01]  /*1230*/  ULDC UR39, c[0x0][0xc48] ;  /* 0x0003120000277ab9 */ /* 0x000fe20000000800 */
[----:B------:R-:W-:Y:S01]  /*1240*/  UMOV UR41, UR11 ;  /* 0x0000000b00297c82 */ /* 0x000fe20008000000 */
[----:B------:R-:W-:Y:S01]  /*1250*/  UISETP.LT.AND UP0, UPT, UR7, UR9, UPT ;  /* 0x000000090700728c */ /* 0x000fe2000bf01270 */
[----:B------:R-:W-:Y:S01]  /*1260*/  CS2R R80, SRZ ;  /* 0x0000000000507805 */ /* 0x000fe2000001ff00 */
[----:B------:R-:W-:Y:S01]  /*1270*/  UISETP.NE.AND UP1, UPT, UR39, 0x1, UPT ;  /* 0x000000012700788c */ /* 0x000fe2000bf25270 */
[----:B------:R-:W-:Y:S01]  /*1280*/  CS2R R76, SRZ ;  /* 0x00000000004c7805 */ /* 0x000fe2000001ff00 */
[----:B------:R-:W-:Y:S01]  /*1290*/  USEL UR40, UR7, UR9, UP0 ;  /* 0x0000000907287287 */ /* 0x000fe20008000000 */
[----:B------:R-:W-:Y:S01]  /*12a0*/  CS2R R176, SRZ ;  /* 0x0000000000b07805 */ /* 0x000fe2000001ff00 */
[----:B------:R-:W-:Y:S01]  /*12b0*/  UP2UR UR46, UPR, URZ, 0x4 ;  /* 0x000000043f2e7883 */ /* 0x000fe20008000000 */
[----:B------:R-:W-:Y:S01]  /*12c0*/  IMAD.MOV.U32 R200, RZ, RZ, RZ ;  /* 0x000000ffffc87224 */ /* 0x000fe200078e00ff */
[----:B------:R-:W-:Y:S01]  /*12d0*/  UISETP.GE.AND UP0, UPT, UR40, 0x1, UPT ;  /* 0x000000012800788c */ /* 0x000fe2000bf06270 */
[----:B------:R-:W-:-:S02]  /*12e0*/  CS2R R72, SRZ ;  /* 0x0000000000487805 */ /* 0x000fc4000001ff00 */
[----:B------:R-:W-:Y:S02]  /*12f0*/  CS2R R68, SRZ ;  /* 0x0000000000447805 */ /* 0x000fe4000001ff00 */
[----:B------:R-:W-:Y:S02]  /*1300*/  CS2R R198, SRZ ;  /* 0x0000000000c67805 */ /* 0x000fe4000001ff00 */
[----:B------:R-:W-:Y:S01]  /*1310*/  CS2R R64, SRZ ;  /* 0x0000000000407805 */ /* 0x000fe2000001ff00 */
[----:B------:R-:W-:Y:S01]  /*1320*/  @UP1 ULDC UR10, c[0x0][0xc4c] ;  /* 0x00031300000a1ab9 */ /* 0x000fe20000000800 */
[----:B------:R-:W-:Y:S01]  /*1330*/  PLOP3.LUT P1, PT, PT, PT, UP0, 0x80, 0x0 ;  /* 0x000000000000781c */ /* 0x000fe20003f2f008 */
[----:B------:R-:W-:Y:S01]  /*1340*/  UIMAD.WIDE.U32 UR4, UR11, UR10, URZ ;  /* 0x0000000a0b0472a5 */ /* 0x000fe2000f8e003f */
[----:B------:R-:W-:Y:S01]  /*1350*/  CS2R R60, SRZ ;  /* 0x00000000003c7805 */ /* 0x000fe2000001ff00 */
[----:B------:R-:W-:Y:S01]  /*1360*/  @UP1 ULDC UR6, c[0x0][0xc50] ;  /* 0x0003140000061ab9 */ /* 0x000fe20000000800 */
[----:B------:R-:W-:Y:S01]  /*1370*/  CS2R R56, SRZ ;  /* 0x0000000000387805 */ /* 0x000fe2000001ff00 */
[----:B------:R-:W-:Y:S01]  /*1380*/  @UP1 USHF.R.U32.HI UR41, URZ, UR6, UR5 ;  /* 0x000000063f291299 */ /* 0x000fe20008011605 */
[----:B------:R-:W-:-:S02]  /*1390*/  CS2R R52, SRZ ;  /* 0x0000000000347805 */ /* 0x000fc4000001ff00 */
[----:B------:R-:W-:Y:S02]  /*13a0*/  CS2R R196, SRZ ;  /* 0x0000000000c47805 */ /* 0x000fe4000001ff00 */
[----:B------:R-:W-:Y:S01]  /*13b0*/  CS2R R48, SRZ ;  /* 0x0000000000307805 */ /* 0x000fe2000001ff00 */
[----:B------:R-:W-:Y:S01]  /*13c0*/  UIADD3 UR4, -UR41, URZ, URZ ;  /* 0x0000003f29047290 */ /* 0x000fe2000fffe13f */
        /* <DEDUP_REMOVED lines=34> */
[----:B------:R-:W-:Y:S01]  /*15f0*/  CS2R R24, SRZ ;  /* 0x0000000000187805 */ /* 0x000fe2000001ff00 */
        /* <DEDUP_REMOVED lines=32> */
.L_x_13616:
        /* <DEDUP_REMOVED lines=10> */
.L_x_13733:
[----:B0-----:R-:W-:Y:S01]  /*18a0*/  IMAD.U32 R0, RZ, RZ, UR44 ;  /* 0x0000002cff007e24 */ /* 0x001fe2000f8e00ff */
[----:B------:R-:W-:Y:S05]  /*18b0*/  WARPSYNC.ALL ;  /* 0x0000000000007948 */ /* 0x000fea0003800000 */
[----:B------:R0:W-:Y:S01]  /*18c0*/  BAR.SYNC.DEFER_BLOCKING R7, 0x100 ;  /* 0x000400070000751d */ /* 0x0001e20000010000 */
[----:B------:R-:W-:-:S13]  /*18d0*/  ISETP.NE.AND P0, PT, R0, 0x3, PT ;  /* 0x000000030000780c */ /* 0x000fda0003f05270 */
[----:B0-----:R-:W-:Y:S05]  /*18e0*/  @!P0 BRA `(.L_x_13618) ;  /* 0x0000000000048947 */ /* 0x001fea0003800000 */
[----:B------:R-:W-:Y:S01]  /*18f0*/  BPT.TRAP 0x1 ;  /* 0x000000040000795c */ /* 0x000fe20000300000 */
.L_x_13618:
[----:B------:R-:W-:Y:S01]  /*1900*/  ULEA UR22, UR36, UR47, 0x3 ;  /* 0x0000002f24167291 */ /* 0x000fe2000f8e183f */
[----:B------:R-:W-:-:S04]  /*1910*/  MOV R8, UR37 ;  /* 0x0000002500087c02 */ /* 0x000fc80008000f00 */
[----:B------:R-:W-:-:S04]  /*1920*/  SHF.L.U32 R8, R8, 0x1f, RZ ;  /* 0x0000001f08087819 */ /* 0x000fc800000006ff */
[----:B------:R0:W1:Y:S01]  /*1930*/  SYNCS.PHASECHK.TRANS64.TRYWAIT P1, [UR22+0x22830], R8 ;  /* 0x02283008ff0075a7 */ /* 0x0000620008020156 */
[----:B------:R-:W-:Y:S05]  /*1940*/  @!P0 BRA `(.L_x_13619) ;  /* 0x0000000000048947 */ /* 0x000fea0003800000 */
[----:B------:R-:W-:Y:S01]  /*1950*/  BPT.TRAP 0x1 ;  /* 0x000000040000795c */ /* 0x000fe20000300000 */
.L_x_13619:
[----:B-1----:R-:W-:Y:S05]  /*1960*/  @P1 BRA `(.L_x_13620) ;  /* 0x0000000000081947 */ /* 0x002fea0003800000 */
[----:B------:R-:W1:Y:S02]  /*1970*/  SYNCS.PHASECHK.TRANS64.TRYWAIT P1, [UR22+0x22830], R8 ;  /* 0x02283008ff0075a7 */ /* 0x000e640008020156 */
[----:B-1----:R-:W-:Y:S05]  /*1980*/  @!P1 BRA `(.L_x_13621) ;  /* 0x000000e000e49947 */ /* 0x002fea0003800000 */
.L_x_13620:
        /* <DEDUP_REMOVED lines=38> */
.L_x_13622:
[----:B------:R-:W-:Y:S01]  /*1bf0*/  UISETP.NE.AND UP0, UPT, UR46, URZ, UPT ;  /* 0x0000003f2e00728c */ /* 0x000fe2000bf05270 */
[----:B------:R-:W-:Y:S01]  /*1c00*/  VIADD R4, R16, UR43 ;  /* 0x0000002b10047c36 */ /* 0x000fe20008000000 */
[----:B------:R-:W-:Y:S01]  /*1c10*/  ULDC UR11, c[0x0][0x2f0] ;  /* 0x0000bc00000b7ab9 */ /* 0x000fe20000000800 */
[----:B------:R-:W-:Y:S01]  /*1c20*/  ULDC UR7, c[0x0][0x9d8] ;  /* 0x0002760000077ab9 */ /* 0x000fe20000000800 */
[----:B------:R-:W-:Y:S01]  /*1c30*/  ULDC UR14, c[0x0][0x288] ;  /* 0x0000a200000e7ab9 */ /* 0x000fe20000000800 */
[----:B------:R-:W-:Y:S01]  /*1c40*/  FMUL.FTZ R27, R27, UR7 ;  /* 0x000000071b1b7c20 */ /* 0x000fe20008410000 */
[----:B------:R-:W-:Y:S01]  /*1c50*/  PLOP3.LUT P1, PT, PT, PT, UP0, 0x80, 0x0 ;  /* 0x000000000000781c */ /* 0x000fe20003f2f008 */
[----:B------:R-:W-:Y:S01]  /*1c60*/  FMUL.FTZ R26, R26, UR7 ;  /* 0x000000071a1a7c20 */ /* 0x000fe20008410000 */
[----:B------:R-:W-:Y:S01]  /*1c70*/  PLOP3.LUT P2, PT, PT, PT, UP0, 0x80, 0x0 ;  /* 0x000000000000781c */ /* 0x000fe20003f4f008 */
[----:B------:R-:W-:Y:S01]  /*1c80*/  FMUL.FTZ R30, R30, UR7 ;  /* 0x000000071e1e7c20 */ /* 0x000fe20008410000 */
[----:B------:R-:W-:Y:S01]  /*1c90*/  FMUL.FTZ R31, R31, UR7 ;  /* 0x000000071f1f7c20 */ /* 0x000fe20008410000 */
[----:B------:R-:W-:Y:S01]  /*1ca0*/  @UP0 ULDC UR6, c[0x0][0x44c] ;  /* 0x0001130000060ab9 */ /* 0x000fe20000000800 */
[----:B------:R-:W3:Y:S01]  /*1cb0*/  MUFU.TANH R20, R26 ;  /* 0x0000001a00147308 */ /* 0x000ee20000002400 */
[----:B------:R-:W-:Y:S01]  /*1cc0*/  FMUL.FTZ R34, R34, UR7 ;  /* 0x0000000722227c20 */ /* 0x000fe20008410000 */
[----:B------:R-:W-:Y:S01]  /*1cd0*/  FMUL.FTZ R35, R35, UR7 ;  /* 0x0000000723237c20 */ /* 0x000fe20008410000 */
[----:B------:R-:W-:Y:S01]  /*1ce0*/  FMUL.FTZ R25, R25, UR7 ;  /* 0x0000000719197c20 */ /* 0x000fe20008410000 */
[----:B------:R-:W-:Y:S01]  /*1cf0*/  FMUL.FTZ R38, R38, UR7 ;  /* 0x0000000726267c20 */ /* 0x000fe20008410000 */
[----:B------:R-:W-:Y:S01]  /*1d00*/  FMUL.FTZ R39, R39, UR7 ;  /* 0x0000000727277c20 */ /* 0x000fe20008410000 */
[----:B------:R-:W-:Y:S01]  /*1d10*/  FMUL.FTZ R28, R28, UR7 ;  /* 0x000000071c1c7c20 */ /* 0x000fe20008410000 */
[----:B-1----:R-:W-:Y:S01]  /*1d20*/  @P1 IMAD.HI.U32 R3, R4, UR6, RZ ;  /* 0x0000000604031c27 */ /* 0x002fe2000f8e00ff */
[----:B------:R-:W-:Y:S01]  /*1d30*/  @UP0 ULDC UR6, c[0x0][0x450] ;  /* 0x0001140000060ab9 */ /* 0x000fe20000000800 */
[----:B------:R-:W1:Y:S02]  /*1d40*/  MUFU.TANH R27, R27 ;  /* 0x0000001b001b7308 */ /* 0x000e640000002400 */
[----:B------:R-:W-:Y:S01]  /*1d50*/  FMUL.FTZ R42, R42, UR7 ;  /* 0x000000072a2a7c20 */ /* 0x000fe20008410000 */
[----:B------:R-:W-:Y:S01]  /*1d60*/  FMUL.FTZ R43, R43, UR7 ;  /* 0x000000072b2b7c20 */ /* 0x000fe20008410000 */
[----:B------:R-:W-:Y:S01]  /*1d70*/  @P2 SHF.R.U32.HI R4, RZ, UR6, R3 ;  /* 0x00000006ff042c19 */ /* 0x000fe20008011603 */
[----:B------:R-:W-:Y:S01]  /*1d80*/  UMOV UR6, 0xffffffa0 ;  /* 0xffffffa000067882 */ /* 0x000fe20000000000 */
[----:B------:R-:W-:Y:S01]  /*1d90*/  FMUL.FTZ R32, R32, UR7 ;  /* 0x0000000720207c20 */ /* 0x000fe20008410000 */
[----:B------:R-:W-:Y:S01]  /*1da0*/  UIMAD UR6, UR40, UR6, 0x60 ;  /* 0x00000060280674a4 */ /* 0x000fe2000f8e0206 */
[----:B------:R-:W-:Y:S01]  /*1db0*/  FMUL.FTZ R40, R40, UR7 ;  /* 0x0000000728287c20 */ /* 0x000fe20008410000 */
[----:B------:R-:W4:Y:S01]  /*1dc0*/  SHFL.IDX PT, R3, R4, 0x1, 0x1c1f ;  /* 0x003c1f0004037f89 */ /* 0x000f2200000e0000 */
[----:B------:R-:W5:Y:S01]  /*1dd0*/  MUFU.TANH R30, R30 ;  /* 0x0000001e001e7308 */ /* 0x000f620000002400 */
[----:B------:R-:W-:Y:S01]  /*1de0*/  UIMAD UR6, UR42, UR11, UR6 ;  /* 0x0000000b2a0672a4 */ /* 0x000fe2000f8e0206 */
[----:B------:R-:W-:Y:S01]  /*1df0*/  FMUL.FTZ R46, R46, UR7 ;  /* 0x000000072e2e7c20 */ /* 0x000fe20008410000 */
[----:B------:R-:W-:Y:S01]  /*1e00*/  FMUL.FTZ R41, R41, UR7 ;  /* 0x0000000729297c20 */ /* 0x000fe20008410000 */
[----:B------:R-:W-:Y:S01]  /*1e10*/  FMUL.FTZ R36, R36, UR7 ;  /* 0x0000000724247c20 */ /* 0x000fe20008410000 */
[----:B------:R-:W-:Y:S01]  /*1e20*/  FMUL.FTZ R47, R47, UR7 ;  /* 0x000000072f2f7c20 */ /* 0x000fe20008410000 */
[----:B------:R-:W-:Y:S01]  /*1e30*/  FMUL.FTZ R50, R50, UR7 ;  /* 0x0000000732327c20 */ /* 0x000fe20008410000 */
[----:B------:R-:W-:Y:S01]  /*1e40*/  IMAD.U32 R6, RZ, RZ, UR6 ;  /* 0x00000006ff067e24 */ /* 0x000fe2000f8e00ff */
[----:B------:R-:W-:Y:S01]  /*1e50*/  MUFU.TANH R31, R31 ;  /* 0x0000001f001f7308 */ /* 0x000fe20000002400 */
[----:B------:R-:W-:Y:S01]  /*1e60*/  FMUL.FTZ R51, R51, UR7 ;  /* 0x0000000733337c20 */ /* 0x000fe20008410000 */
[----:B------:R-:W-:Y:S01]  /*1e70*/  FMUL.FTZ R54, R54, UR7 ;  /* 0x0000000736367c20 */ /* 0x000fe20008410000 */
[----:B------:R-:W-:-:S02]  /*1e80*/  IMAD R5, R17, -0x2, R6 ;  /* 0xfffffffe11057824 */ /* 0x000fc400078e0206 */
[----:B------:R-:W-:Y:S01]  /*1e90*/  FMUL.FTZ R55, R55, UR7 ;  /* 0x0000000737377c20 */ /* 0x000fe20008410000 */
[----:B------:R-:W-:Y:S02]  /*1ea0*/  IMAD.U32 R6, RZ, RZ, UR14 ;  /* 0x0000000eff067e24 */ /* 0x000fe4000f8e00ff */
[----:B------:R-:W-:Y:S01]  /*1eb0*/  FMUL.FTZ R58, R58, UR7 ;  /* 0x000000073a3a7c20 */ /* 0x000fe20008410000 */
[----:B------:R-:W-:Y:S01]  /*1ec0*/  FMUL.FTZ R59, R59, UR7 ;  /* 0x000000073b3b7c20 */ /* 0x000fe20008410000 */
[----:B------:R-:W0:Y:S01]  /*1ed0*/  MUFU.TANH R34, R34 ;  /* 0x0000002200227308 */ /* 0x000e220000002400 */
[----:B------:R-:W-:Y:S01]  /*1ee0*/  FMUL.FTZ R62, R62, UR7 ;  /* 0x000000073e3e7c20 */ /* 0x000fe20008410000 */
[----:B------:R-:W-:Y:S01]  /*1ef0*/  IADD3 R6, R5, 0x1, -R6 ;  /* 0x0000000105067810 */ /* 0x000fe20007ffe806 */
[----:B------:R-:W-:Y:S01]  /*1f00*/  FMUL.FTZ R63, R63, UR7 ;  /* 0x000000073f3f7c20 */ /* 0x000fe20008410000 */
[----:B------:R-:W-:Y:S01]  /*1f10*/  FMUL.FTZ R66, R66, UR7 ;  /* 0x0000000742427c20 */ /* 0x000fe20008410000 */
[----:B------:R-:W-:Y:S01]  /*1f20*/  FMUL.FTZ R67, R67, UR7 ;  /* 0x0000000743437c20 */ /* 0x000fe20008410000 */
[----:B------:R-:W-:Y:S01]  /*1f30*/  FMUL.FTZ R70, R70, UR7 ;  /* 0x0000000746467c20 */ /* 0x000fe20008410000 */
[-CC-:B----4-:R-:W-:Y:S01]  /*1f40*/  VIADDMNMX R3, R3, R6.reuse, R5.reuse, PT ;  /* 0x0000000603037246 */ /* 0x190fe20003800105 */
[----:B------:R1:W-:Y:S01]  /*1f50*/  MUFU.TANH R11, R25 ;  /* 0x00000019000b7308 */ /* 0x0003e20000002400 */
[----:B------:R-:W-:Y:S01]  /*1f60*/  FMUL.FTZ R71, R71, UR7 ;  /* 0x0000000747477c20 */ /* 0x000fe20008410000 */
[----:B------:R-:W4:Y:S01]  /*1f70*/  SHFL.IDX PT, R4, R4, RZ, 0x1c1f ;  /* 0x001c1fff04047589 */ /* 0x000f2200000e0000 */
[C---:B------:R-:W-:Y:S01]  /*1f80*/  ISETP.GT.AND P1, PT, R3.reuse, RZ, PT ;  /* 0x000000ff0300720c */ /* 0x040fe20003f24270 */
[----:B------:R-:W-:Y:S01]  /*1f90*/  FMUL.FTZ R24, R24, UR7 ;  /* 0x0000000718187c20 */ /* 0x000fe20008410000 */
[----:B------:R-:W-:Y:S01]  /*1fa0*/  ISETP.GT.AND P2, PT, R3, 0x1, PT ;  /* 0x000000010300780c */ /* 0x000fe20003f44270 */
[----:B------:R-:W-:Y:S01]  /*1fb0*/  FMUL.FTZ R29, R29, UR7 ;  /* 0x000000071d1d7c20 */ /* 0x000fe20008410000 */
[----:B------:R-:W-:Y:S01]  /*1fc0*/  ISETP.GT.AND P3, PT, R3, 0x8, PT ;  /* 0x000000080300780c */ /* 0x000fe20003f64270 */
[----:B------:R-:W-:Y:S01]  /*1fd0*/  MUFU.TANH R35, R35 ;  /* 0x0000002300237308 */ /* 0x000fe20000002400 */
[----:B---3--:R-:W-:Y:S01]  /*1fe0*/  FSEL R20, R20, -INF , P1 ;  /* 0xff80000014147808 */ /* 0x008fe20000800000 */
[----:B------:R-:W-:Y:S01]  /*1ff0*/  FMUL.FTZ R33, R33, UR7 ;  /* 0x0000000721217c20 */ /* 0x000fe20008410000 */
[----:B-1----:R-:W-:Y:S01]  /*2000*/  FSEL R25, R27, -INF , P2 ;  /* 0xff8000001b197808 */ /* 0x002fe20001000000 */
[----:B------:R-:W-:Y:S01]  /*2010*/  FMUL.FTZ R37, R37, UR7 ;  /* 0x0000000725257c20 */ /* 0x000fe20008410000 */
[----:B------:R-:W-:Y:S01]  /*2020*/  ISETP.GT.AND P1, PT, R3, 0x9, PT ;  /* 0x000000090300780c */ /* 0x000fe20003f24270 */
[----:B------:R-:W-:Y:S01]  /*2030*/  ULDC UR10, c[0x0][0x988] ;  /* 0x00026200000a7ab9 */ /* 0x000fe20000000800 */
[----:B-----5:R-:W-:Y:S01]  /*2040*/  FSEL R26, R30, -INF , P3 ;  /* 0xff8000001e1a7808 */ /* 0x020fe20001800000 */
[----:B------:R-:W1:Y:S01]  /*2050*/  MUFU.TANH R38, R38 ;  /* 0x0000002600267308 */ /* 0x000e620000002400 */
[----:B------:R-:W-:Y:S01]  /*2060*/  FMNMX.FTZ R9, R20, R25, !PT ;  /* 0x0000001914097209 */ /* 0x000fe20007810000 */
[----:B------:R-:W-:Y:S01]  /*2070*/  FMUL.FTZ R49, R49, UR7 ;  /* 0x0000000731317c20 */ /* 0x000fe20008410000 */
[----:B------:R-:W-:Y:S01]  /*2080*/  ISETP.GT.AND P2, PT, R3, 0x10, PT ;  /* 0x000000100300780c */ /* 0x000fe20003f44270 */
[----:B------:R-:W-:Y:S01]  /*2090*/  FMUL.FTZ R44, R44, UR7 ;  /* 0x000000072c2c7c20 */ /* 0x000fe20008410000 */
[----:B------:R-:W-:Y:S01]  /*20a0*/  FMNMX.FTZ R9, R26, R9, !PT ;  /* 0x000000091a097209 */ /* 0x000fe20007810000 */
[----:B------:R-:W-:Y:S01]  /*20b0*/  FMUL.FTZ R45, R45, UR7 ;  /* 0x000000072d2d7c20 */ /* 0x000fe20008410000 */
[----:B0-----:R-:W-:Y:S01]  /*20c0*/  FSEL R30, R34, -INF , P2 ;  /* 0xff800000221e7808 */ /* 0x001fe20001000000 */
[----:B------:R0:W-:Y:S01]  /*20d0*/  MUFU.TANH R12, R28 ;  /* 0x0000001c000c7308 */ /* 0x0001e20000002400 */
[----:B------:R-:W-:Y:S01]  /*20e0*/  ISETP.GT.AND P2, PT, R3, 0x18, PT ;  /* 0x000000180300780c */ /* 0x000fe20003f44270 */
[----:B------:R-:W-:Y:S01]  /*20f0*/  FMUL.FTZ R48, R48, UR7 ;  /* 0x0000000730307c20 */ /* 0x000fe20008410000 */
[----:B----4-:R-:W-:Y:S01]  /*2100*/  VIADDMNMX R6, R4, R6, R5, PT ;  /* 0x0000000604067246 */ /* 0x010fe20003800105 */
[----:B------:R-:W-:Y:S01]  /*2110*/  FMUL.FTZ R52, R52, UR7 ;  /* 0x0000000734347c20 */ /* 0x000fe20008410000 */
[----:B------:R-:W-:Y:S01]  /*2120*/  FMUL.FTZ R53, R53, UR7 ;  /* 0x0000000735357c20 */ /* 0x000fe20008410000 */
[----:B------:R-:W-:Y:S01]  /*2130*/  FMUL.FTZ R56, R56, UR7 ;  /* 0x0000000738387c20 */ /* 0x000fe20008410000 */
[----:B------:R-:W-:Y:S01]  /*2140*/  ISETP.GT.AND P3, PT, R6, 0x8, PT ;  /* 0x000000080600780c */ /* 0x000fe20003f64270 */
[----:B------:R-:W-:Y:S01]  /*2150*/  MUFU.TANH R39, R39 ;  /* 0x0000002700277308 */ /* 0x000fe20000002400 */
[----:B0-----:R-:W-:Y:S01]  /*2160*/  FSEL R28, R31, -INF , P1 ;  /* 0xff8000001f1c7808 */ /* 0x001fe20000800000 */
[----:B------:R-:W-:Y:S01]  /*2170*/  FMUL.FTZ R57, R57, UR7 ;  /* 0x0000000739397c20 */ /* 0x000fe20008410000 */
[----:B------:R-:W-:Y:S01]  /*2180*/  ISETP.GT.AND P1, PT, R3, 0x11, PT ;  /* 0x000000110300780c */ /* 0x000fe20003f24270 */
[----:B------:R-:W-:Y:S01]  /*2190*/  FMUL.FTZ R60, R60, UR7 ;  /* 0x000000073c3c7c20 */ /* 0x000fe20008410000 */
[----:B------:R-:W-:Y:S01]  /*21a0*/  FMNMX.FTZ R9, R28, R9, !PT ;  /* 0x000000091c097209 */ /* 0x000fe20007810000 */
[----:B------:R-:W-:Y:S01]  /*21b0*/  FMUL.FTZ R61, R61, UR7 ;  /* 0x000000073d3d7c20 */ /* 0x000fe20008410000 */
[----:B-1----:R-:W-:Y:S01]  /*21c0*/  FSEL R34, R38, -INF , P2 ;  /* 0xff80000026227808 */ /* 0x002fe20001000000 */
[----:B------:R-:W0:Y:S01]  /*21d0*/  MUFU.TANH R42, R42 ;  /* 0x0000002a002a7308 */ /* 0x000e220000002400 */
[----:B------:R-:W-:Y:S01]  /*21e0*/  FMNMX.FTZ R9, R30, R9, !PT ;  /* 0x000000091e097209 */ /* 0x000fe20007810000 */
[----:B------:R-:W-:Y:S01]  /*21f0*/  FMUL.FTZ R64, R64, UR7 ;  /* 0x0000000740407c20 */ /* 0x000fe20008410000 */
[----:B------:R-:W-:Y:S01]  /*2200*/  ISETP.GT.AND P2, PT, R3, 0x20, PT ;  /* 0x000000200300780c */ /* 0x000fe20003f44270 */
[----:B------:R-:W-:Y:S01]  /*2210*/  FMUL.FTZ R65, R65, UR7 ;  /* 0x0000000741417c20 */ /* 0x000fe20008410000 */
[----:B------:R-:W-:Y:S01]  /*2220*/  FMUL.FTZ R68, R68, UR7 ;  /* 0x0000000744447c20 */ /* 0x000fe20008410000 */
[----:B------:R-:W-:Y:S01]  /*2230*/  FMUL.FTZ R69, R69, UR7 ;  /* 0x0000000745457c20 */ /* 0x000fe20008410000 */
[----:B------:R-:W-:Y:S01]  /*2240*/  UIADD3 UR6, UR22, 0x22840, URZ ;  /* 0x0002284016067890 */ /* 0x000fe2000fffe03f */
[----:B------:R1:W-:Y:S03]  /*2250*/  MUFU.TANH R15, R32 ;  /* 0x00000020000f7308 */ /* 0x0003e60000002400 */
[----:B------:R-:W-:-:S05]  /*2260*/  UPRMT UR6, UR50, 0x654, UR6 ;  /* 0x0000065432067896 */ /* 0x000fca0008000006 */
[----:B------:R-:W-:Y:S01]  /*2270*/  MUFU.TANH R43, R43 ;  /* 0x0000002b002b7308 */ /* 0x000fe20000002400 */
[----:B-1----:R-:W-:Y:S02]  /*2280*/  FSEL R32, R35, -INF , P1 ;  /* 0xff80000023207808 */ /* 0x002fe40000800000 */
[C---:B------:R-:W-:Y:S01]  /*2290*/  ISETP.GT.AND P1, PT, R3.reuse, 0x19, PT ;  /* 0x000000190300780c */ /* 0x040fe20003f24270 */
[----:B------:R-:W-:Y:S01]  /*22a0*/  SYNCS.ARRIVE.TRANS64.RED.A1T0 RZ, [UR6], RZ ;  /* 0x000000ffffff79a7 */ /* 0x000fe20008100406 */
[----:B------:R-:W-:Y:S02]  /*22b0*/  FMNMX.FTZ R9, R32, R9, !PT ;  /* 0x0000000920097209 */ /* 0x000fe40007810000 */
[----:B0-----:R-:W-:Y:S01]  /*22c0*/  FSEL R38, R42, -INF , P2 ;  /* 0xff8000002a267808 */ /* 0x001fe20001000000 */
[----:B------:R-:W-:Y:S01]  /*22d0*/  MUFU.TANH R72, R40 ;  /* 0x0000002800487308 */ /* 0x000fe20000002400 */
[----:B------:R-:W-:Y:S02]  /*22e0*/  FMNMX.FTZ R9, R34, R9, !PT ;  /* 0x0000000922097209 */ /* 0x000fe40007810000 */
[----:B------:R-:W-:-:S05]  /*22f0*/  ISETP.GT.AND P2, PT, R3, 0x28, PT ;  /* 0x000000280300780c */ /* 0x000fca0003f44270 */
[----:B------:R-:W0:Y:S08]  /*2300*/  MUFU.TANH R40, R46 ;  /* 0x0000002e00287308 */ /* 0x000e300000002400 */
[----:B------:R-:W-:Y:S08]  /*2310*/  MUFU.TANH R73, R41 ;  /* 0x0000002900497308 */ /* 0x000ff00000002400 */
[----:B------:R1:W-:Y:S01]  /*2320*/  MUFU.TANH R21, R36 ;  /* 0x0000002400157308 */ /* 0x0003e20000002400 */
[----:B0-----:R-:W-:-:S02]  /*2330*/  FSEL R40, R40, -INF , P2 ;  /* 0xff80000028287808 */ /* 0x001fc40001000000 */
[----:B------:R-:W-:-:S05]  /*2340*/  ISETP.GT.AND P2, PT, R3, 0x30, PT ;  /* 0x000000300300780c */ /* 0x000fca0003f44270 */
[----:B------:R-:W0:Y:S01]  /*2350*/  MUFU.TANH R41, R47 ;  /* 0x0000002f00297308 */ /* 0x000e220000002400 */
[----:B-1----:R-:W-:Y:S02]  /*2360*/  FSEL R36, R39, -INF , P1 ;  /* 0xff80000027247808 */ /* 0x002fe40000800000 */
[----:B------:R-:W-:Y:S02]  /*2370*/  ISETP.GT.AND P1, PT, R3, 0x21, PT ;  /* 0x000000210300780c */ /* 0x000fe40003f24270 */
[----:B------:R-:W-:Y:S02]  /*2380*/  FMNMX.FTZ R9, R36, R9, !PT ;  /* 0x0000000924097209 */ /* 0x000fe40007810000 */
[----:B------:R-:W-:Y:S01]  /*2390*/  FSEL R39, R43, -INF , P1 ;  /* 0xff8000002b277808 */ /* 0x000fe20000800000 */
[----:B------:R-:W1:Y:S01]  /*23a0*/  MUFU.TANH R50, R50 ;  /* 0x0000003200327308 */ /* 0x000e620000002400 */
[----:B------:R-:W-:Y:S02]  /*23b0*/  FMNMX.FTZ R10, R38, R9, !PT ;  /* 0x00000009260a7209 */ /* 0x000fe40007810000 */
[----:B------:R-:W-:-:S02]  /*23c0*/  ISETP.GT.AND P1, PT, R3, 0x29, PT ;  /* 0x000000290300780c */ /* 0x000fc40003f24270 */
[----:B------:R-:W-:-:S03]  /*23d0*/  FMNMX.FTZ R9, R39, R10, !PT ;  /* 0x0000000a27097209 */ /* 0x000fc60007810000 */
[----:B------:R-:W3:Y:S01]  /*23e0*/  MUFU.TANH R51, R51 ;  /* 0x0000003300337308 */ /* 0x000ee20000002400 */
[----:B0-----:R-:W-:Y:S02]  /*23f0*/  FSEL R41, R41, -INF , P1 ;  /* 0xff80000029297808 */ /* 0x001fe40000800000 */
[----:B------:R-:W-:Y:S02]  /*2400*/  FMNMX.FTZ R10, R40, R9, !PT ;  /* 0x00000009280a7209 */ /* 0x000fe40007810000 */
[----:B------:R-:W-:Y:S02]  /*2410*/  ISETP.GT.AND P1, PT, R3, 0x31, PT ;  /* 0x000000310300780c */ /* 0x000fe40003f24270 */
[----:B------:R-:W-:Y:S01]  /*2420*/  FMNMX.FTZ R9, R41, R10, !PT ;  /* 0x0000000a29097209 */ /* 0x000fe20007810000 */
[----:B------:R-:W0:Y:S01]  /*2430*/  MUFU.TANH R46, R54 ;  /* 0x00000036002e7308 */ /* 0x000e220000002400 */
[----:B-1----:R-:W-:Y:S02]  /*2440*/  FSEL R42, R50, -INF , P2 ;  /* 0xff800000322a7808 */ /* 0x002fe40001000000 */
[----:B------:R-:W-:-:S02]  /*2450*/  ISETP.GT.AND P2, PT, R3, 0x38, PT ;  /* 0x000000380300780c */ /* 0x000fc40003f44270 */
[----:B------:R-:W-:-:S03]  /*2460*/  FMNMX.FTZ R10, R42, R9, !PT ;  /* 0x000000092a0a7209 */ /* 0x000fc60007810000 */
[----:B------:R-:W1:Y:S01]  /*2470*/  MUFU.TANH R47, R55 ;  /* 0x00000037002f7308 */ /* 0x000e620000002400 */
[----:B---3--:R-:W-:Y:S02]  /*2480*/  FSEL R43, R51, -INF , P1 ;  /* 0xff800000332b7808 */ /* 0x008fe40000800000 */
[----:B------:R-:W-:Y:S02]  /*2490*/  ISETP.GT.AND P1, PT, R3, 0x39, PT ;  /* 0x000000390300780c */ /* 0x000fe40003f24270 */
[----:B------:R-:W-:-:S03]  /*24a0*/  FMNMX.FTZ R9, R43, R10, !PT ;  /* 0x0000000a2b097209 */ /* 0x000fc60007810000 */
[----:B------:R-:W3:Y:S01]  /*24b0*/  MUFU.TANH R58, R58 ;  /* 0x0000003a003a7308 */ /* 0x000ee20000002400 */
[----:B0-----:R-:W-:Y:S02]  /*24c0*/  FSEL R46, R46, -INF , P2 ;  /* 0xff8000002e2e7808 */ /* 0x001fe40001000000 */
[----:B------:R-:W-:Y:S02]  /*24d0*/  ISETP.GT.AND P2, PT, R3, 0x40, PT ;  /* 0x000000400300780c */ /* 0x000fe40003f44270 */
[----:B------:R-:W-:-:S03]  /*24e0*/  FMNMX.FTZ R10, R46, R9, !PT ;  /* 0x000000092e0a7209 */ /* 0x000fc60007810000 */
[----:B------:R-:W0:Y:S01]  /*24f0*/  MUFU.TANH R59, R59 ;  /* 0x0000003b003b7308 */ /* 0x000e220000002400 */
[----:B-1----:R-:W-:Y:S02]  /*2500*/  FSEL R47, R47, -INF , P1 ;  /* 0xff8000002f2f7808 */ /* 0x002fe40000800000 */
[----:B------:R-:W-:Y:S02]  /*2510*/  ISETP.GT.AND P1, PT, R3, 0x41, PT ;  /* 0x000000410300780c */ /* 0x000fe40003f24270 */
        /* <DEDUP_REMOVED lines=31> */
[----:B------:R-:W-:Y:S02]  /*2710*/  ISETP.GT.AND P1, PT, R6, RZ, PT ;  /* 0x000000ff0600720c */ /* 0x000fe40003f24270 */
[----:B------:R-:W-:-:S03]  /*2720*/  FMNMX.FTZ R10, R3, R10, !PT ;  /* 0x0000000a030a7209 */ /* 0x000fc60007810000 */
[----:B------:R-:W0:Y:S01]  /*2730*/  MUFU.TANH R33, R33 ;  /* 0x0000002100217308 */ /* 0x000e220000002400 */
[----:B-1----:R-:W-:Y:S01]  /*2740*/  FSEL R4, R24, -INF , P1 ;  /* 0xff80000018047808 */ /* 0x002fe20000800000 */
[----:B------:R-:W1:Y:S01]  /*2750*/  SHFL.BFLY PT, R9, R10, 0x2, 0x1f ;  /* 0x0c401f000a097f89 */ /* 0x000e6200000e0000 */
[----:B------:R-:W-:-:S05]  /*2760*/  ISETP.GT.AND P1, PT, R6, 0x9, PT ;  /* 0x000000090600780c */ /* 0x000fca0003f24270 */
[----:B------:R-:W4:Y:S08]  /*2770*/  MUFU.TANH R37, R37 ;  /* 0x0000002500257308 */ /* 0x000f300000002400 */
[----:B------:R5:W-:Y:S08]  /*2780*/  MUFU.TANH R66, R49 ;  /* 0x0000003100427308 */ /* 0x000bf00000002400 */
[----:B------:R2:W2:Y:S01]  /*2790*/  MUFU.TANH R35, R44 ;  /* 0x0000002c00237308 */ /* 0x0004a20000002400 */
[----:B-1----:R-:W-:-:S05]  /*27a0*/  FMNMX.FTZ R9, R10, R9, !PT ;  /* 0x000000090a097209 */ /* 0x002fca0007810000 */
[----:B------:R-:W1:Y:S02]  /*27b0*/  SHFL.BFLY PT, R10, R9, 0x1, 0x1f ;  /* 0x0c201f00090a7f89 */ /* 0x000e6400000e0000 */
[----:B------:R-:W2:Y:S08]  /*27c0*/  MUFU.TANH R45, R45 ;  /* 0x0000002d002d7308 */ /* 0x000eb00000002400 */
[----:B------:R-:W2:Y:S08]  /*27d0*/  MUFU.TANH R63, R48 ;  /* 0x00000030003f7308 */ /* 0x000eb00000002400 */
[----:B------:R-:W2:Y:S01]  /*27e0*/  MUFU.TANH R52, R52 ;  /* 0x0000003400347308 */ /* 0x000ea20000002400 */
[----:B-1----:R-:W-:-:S07]  /*27f0*/  FMNMX.FTZ R5, R9, R10, !PT ;  /* 0x0000000a09057209 */ /* 0x002fce0007810000 */
[----:B------:R-:W1:Y:S01]  /*2800*/  MUFU.TANH R53, R53 ;  /* 0x0000003500357308 */ /* 0x000e620000002400 */
[----:B------:R-:W-:Y:S02]  /*2810*/  FSEL R9, R11, -INF , P2 ;  /* 0xff8000000b097808 */ /* 0x000fe40001000000 */
[----:B------:R-:W-:Y:S02]  /*2820*/  FSEL R10, R12, -INF , P3 ;  /* 0xff8000000c0a7808 */ /* 0x000fe40001800000 */
[----:B------:R-:W-:Y:S02]  /*2830*/  FMNMX.FTZ R13, R4, R9, !PT ;  /* 0x00000009040d7209 */ /* 0x000fe40007810000 */
[----:B------:R-:W-:Y:S01]  /*2840*/  ISETP.GT.AND P2, PT, R6, 0x10, PT ;  /* 0x000000100600780c */ /* 0x000fe20003f44270 */
[----:B------:R-:W1:Y:S01]  /*2850*/  MUFU.TANH R56, R56 ;  /* 0x0000003800387308 */ /* 0x000e620000002400 */
[----:B---3--:R-:W-:Y:S02]  /*2860*/  FSEL R11, R29, -INF , P1 ;  /* 0xff8000001d0b7808 */ /* 0x008fe40000800000 */
[----:B------:R-:W-:-:S02]  /*2870*/  FMNMX.FTZ R14, R10, R13, !PT ;  /* 0x0000000d0a0e7209 */ /* 0x000fc40007810000 */
[----:B------:R-:W-:Y:S02]  /*2880*/  FSEL R12, R15, -INF , P2 ;  /* 0xff8000000f0c7808 */ /* 0x000fe40001000000 */
[C---:B------:R-:W-:Y:S01]  /*2890*/  ISETP.GT.AND P1, PT, R6.reuse, 0x11, PT ;  /* 0x000000110600780c */ /* 0x040fe20003f24270 */
[----:B------:R-:W3:Y:S01]  /*28a0*/  MUFU.TANH R57, R57 ;  /* 0x0000003900397308 */ /* 0x000ee20000002400 */
[----:B------:R-:W-:Y:S01]  /*28b0*/  FMNMX.FTZ R15, R11, R14, !PT ;  /* 0x0000000e0b0f7209 */ /* 0x000fe20007810000 */
[C---:B------:R-:W-:Y:S01]  /*28c0*/  FMUL.FTZ R14, R5.reuse, UR10 ;  /* 0x0000000a050e7c20 */ /* 0x040fe20008410000 */
[----:B------:R-:W-:Y:S02]  /*28d0*/  FSETP.NEU.FTZ.AND P2, PT, R5, -INF , PT ;  /* 0xff8000000500780b */ /* 0x000fe40003f5d000 */
[----:B------:R-:W-:Y:S02]  /*28e0*/  ISETP.GT.AND P3, PT, R6, 0x18, PT ;  /* 0x000000180600780c */ /* 0x000fe40003f64270 */
[----:B0-----:R-:W-:Y:S01]  /*28f0*/  FSEL R13, R33, -INF , P1 ;  /* 0xff800000210d7808 */ /* 0x001fe20000800000 */
[----:B------:R-:W0:Y:S01]  /*2900*/  MUFU.TANH R60, R60 ;  /* 0x0000003c003c7308 */ /* 0x000e220000002400 */
[----:B------:R-:W-:-:S02]  /*2910*/  FMNMX.FTZ R24, R12, R15, !PT ;  /* 0x0000000f0c187209 */ /* 0x000fc40007810000 */
[----:B-----5:R-:W-:Y:S02]  /*2920*/  FSEL R49, R14, RZ, P2 ;  /* 0x000000ff0e317208 */ /* 0x020fe40001000000 */
[----:B------:R-:W-:Y:S02]  /*2930*/  FSEL R14, R21, -INF , P3 ;  /* 0xff800000150e7808 */ /* 0x000fe40001800000 */
[----:B------:R-:W-:Y:S01]  /*2940*/  ISETP.GT.AND P1, PT, R6, 0x19, PT ;  /* 0x000000190600780c */ /* 0x000fe20003f24270 */
[--C-:B------:R-:W-:Y:S01]  /*2950*/  FFMA.FTZ R29, R20, UR10, -R49.reuse ;  /* 0x0000000a141d7c23 */ /* 0x100fe20008010831 */
[----:B------:R-:W-:Y:S01]  /*2960*/  FMNMX.FTZ R21, R13, R24, !PT ;  /* 0x000000180d157209 */ /* 0x000fe20007810000 */
[--C-:B------:R-:W-:Y:S01]  /*2970*/  FFMA.FTZ R31, R25, UR10, -R49.reuse ;  /* 0x0000000a191f7c23 */ /* 0x100fe20008010831 */
[----:B------:R-:W-:Y:S01]  /*2980*/  ISETP.GT.AND P2, PT, R6, 0x20, PT ;  /* 0x000000200600780c */ /* 0x000fe20003f44270 */
[----:B------:R5:W-:Y:S01]  /*2990*/  MUFU.EX2 R153, R29 ;  /* 0x0000001d00997308 */ /* 0x000be20000000800 */
[----:B----4-:R-:W-:Y:S01]  /*29a0*/  FSEL R15, R37, -INF , P1 ;  /* 0xff800000250f7808 */ /* 0x010fe20000800000 */
[--C-:B------:R-:W-:Y:S01]  /*29b0*/  FFMA.FTZ R33, R26, UR10, -R49.reuse ;  /* 0x0000000a1a217c23 */ /* 0x100fe20008010831 */
[----:B------:R-:W-:Y:S01]  /*29c0*/  FMNMX.FTZ R24, R14, R21, !PT ;  /* 0x000000150e187209 */ /* 0x000fe20007810000 */
[--C-:B------:R-:W-:Y:S01]  /*29d0*/  FFMA.FTZ R37, R30, UR10, -R49.reuse ;  /* 0x0000000a1e257c23 */ /* 0x100fe20008010831 */
[----:B------:R-:W-:Y:S01]  /*29e0*/  ISETP.GT.AND P1, PT, R6, 0x21, PT ;  /* 0x000000210600780c */ /* 0x000fe20003f24270 */
[--C-:B------:R-:W-:Y:S01]  /*29f0*/  FFMA.FTZ R38, R38, UR10, -R49.reuse ;  /* 0x0000000a26267c23 */ /* 0x100fe20008010831 */
[----:B------:R-:W-:Y:S01]  /*2a00*/  FSEL R20, R72, -INF , P2 ;  /* 0xff80000048147808 */ /* 0x000fe20001000000 */
[----:B------:R4:W-:Y:S01]  /*2a10*/  MUFU.EX2 R48, R31 ;  /* 0x0000001f00307308 */ /* 0x0009e20000000800 */
[----:B------:R-:W-:Y:S01]  /*2a20*/  FMNMX.FTZ R27, R15, R24, !PT ;  /* 0x000000180f1b7209 */ /* 0x000fe20007810000 */
[--C-:B------:R-:W-:Y:S01]  /*2a30*/  FFMA.FTZ R40, R40, UR10, -R49.reuse ;  /* 0x0000000a28287c23 */ /* 0x100fe20008010831 */
[----:B------:R-:W-:Y:S01]  /*2a40*/  ISETP.GT.AND P2, PT, R6, 0x28, PT ;  /* 0x000000280600780c */ /* 0x000fe20003f44270 */
[--C-:B------:R-:W-:Y:S01]  /*2a50*/  FFMA.FTZ R41, R41, UR10, -R49.reuse ;  /* 0x0000000a29297c23 */ /* 0x100fe20008010831 */
[----:B------:R-:W-:Y:S01]  /*2a60*/  FSEL R21, R73, -INF , P1 ;  /* 0xff80000049157808 */ /* 0x000fe20000800000 */
[--C-:B------:R-:W-:Y:S01]  /*2a70*/  FFMA.FTZ R42, R42, UR10, -R49.reuse ;  /* 0x0000000a2a2a7c23 */ /* 0x100fe20008010831 */
[----:B--2---:R-:W-:Y:S01]  /*2a80*/  FMNMX.FTZ R44, R20, R27, !PT ;  /* 0x0000001b142c7209 */ /* 0x004fe20007810000 */
[----:B------:R-:W2:Y:S01]  /*2a90*/  MUFU.TANH R61, R61 ;  /* 0x0000003d003d7308 */ /* 0x000ea20000002400 */
[----:B------:R-:W-:Y:S01]  /*2aa0*/  ISETP.GT.AND P1, PT, R6, 0x29, PT ;  /* 0x000000290600780c */ /* 0x000fe20003f24270 */
[--C-:B------:R-:W-:Y:S01]  /*2ab0*/  FFMA.FTZ R43, R43, UR10, -R49.reuse ;  /* 0x0000000a2b2b7c23 */ /* 0x100fe20008010831 */
[----:B------:R-:W-:Y:S01]  /*2ac0*/  FSEL R24, R35, -INF , P2 ;  /* 0xff80000023187808 */ /* 0x000fe20001000000 */
[--C-:B------:R-:W-:Y:S01]  /*2ad0*/  FFMA.FTZ R35, R28, UR10, -R49.reuse ;  /* 0x0000000a1c237c23 */ /* 0x100fe20008010831 */
[----:B------:R-:W-:Y:S01]  /*2ae0*/  FMNMX.FTZ R27, R21, R44, !PT ;  /* 0x0000002c151b7209 */ /* 0x000fe20007810000 */
[--C-:B------:R-:W-:Y:S01]  /*2af0*/  FFMA.FTZ R46, R46, UR10, -R49.reuse ;  /* 0x0000000a2e2e7c23 */ /* 0x100fe20008010831 */
[----:B------:R-:W-:Y:S01]  /*2b00*/  ISETP.GT.AND P2, PT, R6, 0x30, PT ;  /* 0x000000300600780c */ /* 0x000fe20003f44270 */
[----:B------:R-:W2:Y:S01]  /*2b10*/  MUFU.TANH R64, R64 ;  /* 0x0000004000407308 */ /* 0x000ea20000002400 */
[----:B------:R-:W-:Y:S01]  /*2b20*/  FSEL R25, R45, -INF , P1 ;  /* 0xff8000002d197808 */ /* 0x000fe20000800000 */
[--C-:B------:R-:W-:Y:S01]  /*2b30*/  FFMA.FTZ R45, R32, UR10, -R49.reuse ;  /* 0x0000000a202d7c23 */ /* 0x100fe20008010831 */
[----:B------:R-:W-:Y:S01]  /*2b40*/  FMNMX.FTZ R44, R24, R27, !PT ;  /* 0x0000001b182c7209 */ /* 0x000fe20007810000 */
[--C-:B------:R-:W-:Y:S01]  /*2b50*/  FFMA.FTZ R47, R47, UR10, -R49.reuse ;  /* 0x0000000a2f2f7c23 */ /* 0x100fe20008010831 */
[----:B------:R-:W-:Y:S01]  /*2b60*/  ISETP.GT.AND P1, PT, R6, 0x31, PT ;  /* 0x000000310600780c */ /* 0x000fe20003f24270 */
[--C-:B------:R-:W-:Y:S01]  /*2b70*/  FFMA.FTZ R50, R50, UR10, -R49.reuse ;  /* 0x0000000a32327c23 */ /* 0x100fe20008010831 */
[----:B------:R-:W-:Y:S01]  /*2b80*/  FSEL R26, R63, -INF , P2 ;  /* 0xff8000003f1a7808 */ /* 0x000fe20001000000 */
[----:B------:R3:W-:Y:S01]  /*2b90*/  MUFU.EX2 R155, R33 ;  /* 0x00000021009b7308 */ /* 0x0007e20000000800 */
[----:B-----5:R-:W-:Y:S01]  /*2ba0*/  FMNMX.FTZ R29, R25, R44, !PT ;  /* 0x0000002c191d7209 */ /* 0x020fe20007810000 */
[--C-:B------:R-:W-:Y:S01]  /*2bb0*/  FFMA.FTZ R51, R51, UR10, -R49.reuse ;  /* 0x0000000a33337c23 */ /* 0x100fe20008010831 */
[----:B------:R-:W-:Y:S01]  /*2bc0*/  ISETP.GT.AND P2, PT, R6, 0x38, PT ;  /* 0x000000380600780c */ /* 0x000fe20003f44270 */
[--C-:B------:R-:W-:Y:S01]  /*2bd0*/  FFMA.FTZ R54, R54, UR10, -R49.reuse ;  /* 0x0000000a36367c23 */ /* 0x100fe20008010831 */
[----:B------:R-:W-:Y:S01]  /*2be0*/  FSEL R27, R66, -INF , P1 ;  /* 0xff800000421b7808 */ /* 0x000fe20000800000 */
[--C-:B------:R-:W-:Y:S01]  /*2bf0*/  FFMA.FTZ R55, R55, UR10, -R49.reuse ;  /* 0x0000000a37377c23 */ /* 0x100fe20008010831 */
[----:B------:R-:W-:Y:S01]  /*2c00*/  FMNMX.FTZ R44, R26, R29, !PT ;  /* 0x0000001d1a2c7209 */ /* 0x000fe20007810000 */
[----:B------:R-:W5:Y:S01]  /*2c10*/  MUFU.TANH R65, R65 ;  /* 0x0000004100417308 */ /* 0x000f620000002400 */
[----:B------:R-:W-:Y:S01]  /*2c20*/  ISETP.GT.AND P1, PT, R6, 0x39, PT ;  /* 0x000000390600780c */ /* 0x000fe20003f24270 */
[--C-:B------:R-:W-:Y:S01]  /*2c30*/  FFMA.FTZ R58, R58, UR10, -R49.reuse ;  /* 0x0000000a3a3a7c23 */ /* 0x100fe20008010831 */
[----:B------:R-:W-:Y:S01]  /*2c40*/  FSEL R28, R52, -INF , P2 ;  /* 0xff800000341c7808 */ /* 0x000fe20001000000 */
[--C-:B------:R-:W-:Y:S01]  /*2c50*/  FFMA.FTZ R59, R59, UR10, -R49.reuse ;  /* 0x0000000a3b3b7c23 */ /* 0x100fe20008010831 */
[----:B----4-:R-:W-:Y:S01]  /*2c60*/  FMNMX.FTZ R31, R27, R44, !PT ;  /* 0x0000002c1b1f7209 */ /* 0x010fe20007810000 */
[--C-:B------:R-:W-:Y:S01]  /*2c70*/  FFMA.FTZ R62, R62, UR10, -R49.reuse ;  /* 0x0000000a3e3e7c23 */ /* 0x100fe20008010831 */
[----:B------:R-:W-:Y:S01]  /*2c80*/  ISETP.GT.AND P2, PT, R6, 0x40, PT ;  /* 0x000000400600780c */ /* 0x000fe20003f44270 */
[----:B------:R-:W4:Y:S01]  /*2c90*/  MUFU.TANH R68, R68 ;  /* 0x0000004400447308 */ /* 0x000f220000002400 */
[----:B-1----:R-:W-:Y:S01]  /*2ca0*/  FSEL R29, R53, -INF , P1 ;  /* 0xff800000351d7808 */ /* 0x002fe20000800000 */
[--C-:B------:R-:W-:Y:S01]  /*2cb0*/  FFMA.FTZ R53, R34, UR10, -R49.reuse ;  /* 0x0000000a22357c23 */ /* 0x100fe20008010831 */
[----:B------:R-:W-:Y:S01]  /*2cc0*/  FMNMX.FTZ R44, R28, R31, !PT ;  /* 0x0000001f1c2c7209 */ /* 0x000fe20007810000 */
[----:B------:R-:W-:Y:S01]  /*2cd0*/  FFMA.FTZ R3, R3, UR10, -R49 ;  /* 0x0000000a03037c23 */ /* 0x000fe20008010831 */
[----:B------:R-:W-:-:S02]  /*2ce0*/  ISETP.GT.AND P1, PT, R6, 0x41, PT ;  /* 0x000000410600780c */ /* 0x000fc40003f24270 */
[----:B------:R-:W-:Y:S01]  /*2cf0*/  FSEL R30, R56, -INF , P2 ;  /* 0xff800000381e7808 */ /* 0x000fe20001000000 */
[----:B------:R1:W-:Y:S01]  /*2d00*/  MUFU.EX2 R52, R35 ;  /* 0x0000002300347308 */ /* 0x0003e20000000800 */
[----:B---3--:R-:W-:Y:S02]  /*2d10*/  FMNMX.FTZ R33, R29, R44, !PT ;  /* 0x0000002c1d217209 */ /* 0x008fe40007810000 */
[----:B------:R-:W-:Y:S02]  /*2d20*/  ISETP.GT.AND P2, PT, R6, 0x48, PT ;  /* 0x000000480600780c */ /* 0x000fe40003f44270 */
[----:B------:R-:W-:Y:S01]  /*2d30*/  FSEL R31, R57, -INF , P1 ;  /* 0xff800000391f7808 */ /* 0x000fe20000800000 */
[----:B------:R-:W-:Y:S01]  /*2d40*/  FFMA.FTZ R57, R36, UR10, -R49 ;  /* 0x0000000a24397c23 */ /* 0x000fe20008010831 */
[----:B------:R-:W-:Y:S01]  /*2d50*/  FMNMX.FTZ R44, R30, R33, !PT ;  /* 0x000000211e2c7209 */ /* 0x000fe20007810000 */
[----:B------:R-:W3:Y:S01]  /*2d60*/  MUFU.TANH R69, R69 ;  /* 0x0000004500457308 */ /* 0x000ee20000002400 */
[----:B------:R-:W-:-:S02]  /*2d70*/  ISETP.GT.AND P1, PT, R6, 0x49, PT ;  /* 0x000000490600780c */ /* 0x000fc40003f24270 */
[----:B0-----:R-:W-:Y:S02]  /*2d80*/  FSEL R32, R60, -INF , P2 ;  /* 0xff8000003c207808 */ /* 0x001fe40001000000 */
[----:B-1----:R-:W-:Y:S02]  /*2d90*/  FMNMX.FTZ R35, R31, R44, !PT ;  /* 0x0000002c1f237209 */ /* 0x002fe40007810000 */
[----:B------:R-:W-:Y:S01]  /*2da0*/  ISETP.GT.AND P2, PT, R6, 0x50, PT ;  /* 0x000000500600780c */ /* 0x000fe20003f44270 */
[----:B------:R0:W-:Y:S01]  /*2db0*/  MUFU.EX2 R157, R37 ;  /* 0x00000025009d7308 */ /* 0x0001e20000000800 */
[----:B--2---:R-:W-:Y:S02]  /*2dc0*/  FSEL R33, R61, -INF , P1 ;  /* 0xff8000003d217808 */ /* 0x004fe40000800000 */
[----:B------:R-:W-:Y:S02]  /*2dd0*/  FMNMX.FTZ R44, R32, R35, !PT ;  /* 0x00000023202c7209 */ /* 0x000fe40007810000 */
[----:B------:R-:W-:-:S02]  /*2de0*/  ISETP.GT.AND P1, PT, R6, 0x51, PT ;  /* 0x000000510600780c */ /* 0x000fc40003f24270 */
[----:B------:R-:W-:Y:S01]  /*2df0*/  FSEL R34, R64, -INF , P2 ;  /* 0xff80000040227808 */ /* 0x000fe20001000000 */
[----:B------:R1:W-:Y:S01]  /*2e00*/  MUFU.EX2 R56, R45 ;  /* 0x0000002d00387308 */ /* 0x0003e20000000800 */
[----:B0-----:R-:W-:Y:S01]  /*2e10*/  FMNMX.FTZ R37, R33, R44, !PT ;  /* 0x0000002c21257209 */ /* 0x001fe20007810000 */
[----:B------:R-:W-:Y:S01]  /*2e20*/  FADD.FTZ R64, R153, R48 ;  /* 0x0000003099407221 */ /* 0x000fe20000010000 */
[----:B------:R-:W-:Y:S02]  /*2e30*/  ISETP.GT.AND P2, PT, R6, 0x58, PT ;  /* 0x000000580600780c */ /* 0x000fe40003f44270 */
[----:B-----5:R-:W-:Y:S02]  /*2e40*/  FSEL R35, R65, -INF , P1 ;  /* 0xff80000041237808 */ /* 0x020fe40000800000 */
[----:B------:R-:W-:Y:S01]  /*2e50*/  FMNMX.FTZ R44, R34, R37, !PT ;  /* 0x00000025222c7209 */ /* 0x000fe20007810000 */
[----:B------:R-:W-:Y:S01]  /*2e60*/  MUFU.EX2 R161, R38 ;  /* 0x0000002600a17308 */ /* 0x000fe20000000800 */
[----:B------:R-:W-:-:S02]  /*2e70*/  ISETP.GT.AND P1, PT, R6, 0x59, PT ;  /* 0x000000590600780c */ /* 0x000fc40003f24270 */
[----:B----4-:R-:W-:Y:S02]  /*2e80*/  FSEL R36, R68, -INF , P2 ;  /* 0xff80000044247808 */ /* 0x010fe40001000000 */
[----:B-1----:R-:W-:Y:S01]  /*2e90*/  FMNMX.FTZ R45, R35, R44, !PT ;  /* 0x0000002c232d7209 */ /* 0x002fe20007810000 */
[----:B------:R-:W-:Y:S01]  /*2ea0*/  FFMA.FTZ R44, R39, UR10, -R49 ;  /* 0x0000000a272c7c23 */ /* 0x000fe20008010831 */
[----:B---3--:R-:W-:Y:S01]  /*2eb0*/  FSEL R37, R69, -INF , P1 ;  /* 0xff80000045257808 */ /* 0x008fe20000800000 */
[----:B------:R-:W-:Y:S01]  /*2ec0*/  MUFU.EX2 R53, R53 ;  /* 0x0000003500357308 */ /* 0x000fe20000000800 */
[----:B------:R-:W-:Y:S02]  /*2ed0*/  FMNMX.FTZ R6, R36, R45, !PT ;  /* 0x0000002d24067209 */ /* 0x000fe40007810000 */
[----:B------:R-:W-:Y:S02]  /*2ee0*/  F2FP.F16.F32.PACK_AB R153, R48, R153 ;  /* 0x000000993099723e */ /* 0x000fe400000000ff */
[----:B------:R-:W-:-:S03]  /*2ef0*/  FMNMX.FTZ R6, R37, R6, !PT ;  /* 0x0000000625067209 */ /* 0x000fc60007810000 */
[----:B------:R-:W0:Y:S02]  /*2f00*/  MUFU.EX2 R60, R57 ;  /* 0x00000039003c7308 */ /* 0x000e240000000800 */
[----:B------:R-:W1:Y:S06]  /*2f10*/  SHFL.BFLY PT, R39, R6, 0x2, 0x1f ;  /* 0x0c401f0006277f89 */ /* 0x000e6c00000e0000 */
[----:B------:R-:W-:Y:S08]  /*2f20*/  MUFU.EX2 R44, R44 ;  /* 0x0000002c002c7308 */ /* 0x000ff00000000800 */
[----:B------:R-:W-:Y:S01]  /*2f30*/  MUFU.EX2 R40, R40 ;  /* 0x0000002800287308 */ /* 0x000fe20000000800 */
[----:B0-----:R-:W-:-:S07]  /*2f40*/  F2FP.F16.F32.PACK_AB R159, R60, R53 ;  /* 0x000000353c9f723e */ /* 0x001fce00000000ff */
[----:B------:R-:W0:Y:S01]  /*2f50*/  MUFU.EX2 R41, R41 ;  /* 0x0000002900297308 */ /* 0x000e220000000800 */
[----:B-1----:R-:W-:-:S05]  /*2f60*/  FMNMX.FTZ R39, R6, R39, !PT ;  /* 0x0000002706277209 */ /* 0x002fca0007810000 */
[----:B------:R-:W1:Y:S02]  /*2f70*/  SHFL.BFLY PT, R6, R39, 0x1, 0x1f ;  /* 0x0c201f0027067f89 */ /* 0x000e6400000e0000 */
[----:B------:R-:W-:Y:S08]  /*2f80*/  MUFU.EX2 R42, R42 ;  /* 0x0000002a002a7308 */ /* 0x000ff00000000800 */
[----:B------:R-:W2:Y:S01]  /*2f90*/  MUFU.EX2 R43, R43 ;  /* 0x0000002b002b7308 */ /* 0x000ea20000000800 */
[----:B0-----:R-:W-:-:S07]  /*2fa0*/  F2FP.F16.F32.PACK_AB R163, R41, R40 ;  /* 0x0000002829a3723e */ /* 0x001fce00000000ff */
[----:B------:R-:W-:Y:S01]  /*2fb0*/  MUFU.EX2 R46, R46 ;  /* 0x0000002e002e7308 */ /* 0x000fe20000000800 */
[----:B-1----:R-:W-:-:S07]  /*2fc0*/  FMNMX.FTZ R6, R39, R6, !PT ;  /* 0x0000000627067209 */ /* 0x002fce0007810000 */
[----:B------:R-:W0:Y:S01]  /*2fd0*/  MUFU.EX2 R47, R47 ;  /* 0x0000002f002f7308 */ /* 0x000e220000000800 */
[----:B--2---:R-:W-:Y:S02]  /*2fe0*/  F2FP.F16.F32.PACK_AB R165, R43, R42 ;  /* 0x0000002a2ba5723e */ /* 0x004fe400000000ff */
[C---:B------:R-:W-:Y:S01]  /*2ff0*/  FSETP.NEU.FTZ.AND P1, PT, R6.reuse, -INF , PT ;  /* 0xff8000000600780b */ /* 0x040fe20003f3d000 */
[----:B------:R-:W-:-:S04]  /*3000*/  FMUL.FTZ R38, R6, UR10 ;  /* 0x0000000a06267c20 */ /* 0x000fc80008410000 */
[----:B------:R-:W-:Y:S01]  /*3010*/  MUFU.EX2 R50, R50 ;  /* 0x0000003200327308 */ /* 0x000fe20000000800 */
[----:B------:R-:W-:-:S05]  /*3020*/  FSEL R38, R38, RZ, P1 ;  /* 0x000000ff26267208 */ /* 0x000fca0000800000 */
        /* <DEDUP_REMOVED lines=25> */
[--C-:B------:R-:W-:Y:S01]  /*31c0*/  FFMA.FTZ R36, R36, UR10, -R38.reuse ;  /* 0x0000000a24247c23 */ /* 0x100fe20008010826 */
[----:B------:R-:W-:Y:S01]  /*31d0*/  FFMA.FTZ R37, R37, UR10, -R38 ;  /* 0x0000000a25257c23 */ /* 0x000fe20008010826 */
[----:B0-----:R-:W-:-:S03]  /*31e0*/  F2FP.F16.F32.PACK_AB R167, R47, R46 ;  /* 0x0000002e2fa7723e */ /* 0x001fc600000000ff */
[----:B------:R-:W0:Y:S01]  /*31f0*/  MUFU.EX2 R11, R11 ;  /* 0x0000000b000b7308 */ /* 0x000e220000000800 */
[----:B-1----:R-:W-:Y:S01]  /*3200*/  FADD.FTZ R39, R4, R9 ;  /* 0x0000000904277221 */ /* 0x002fe20000010000 */
[----:B------:R-:W-:-:S06]  /*3210*/  F2FP.F16.F32.PACK_AB R152, R9, R4 ;  /* 0x000000040998723e */ /* 0x000fcc00000000ff */
[----:B------:R-:W1:Y:S01]  /*3220*/  MUFU.EX2 R12, R12 ;  /* 0x0000000c000c7308 */ /* 0x000e620000000800 */
[----:B--2---:R-:W-:Y:S01]  /*3230*/  FADD.FTZ R66, R10, R39 ;  /* 0x000000270a427221 */ /* 0x004fe20000010000 */
[----:B------:R-:W-:Y:S01]  /*3240*/  FADD.FTZ R39, R155, R64 ;  /* 0x000000409b277221 */ /* 0x000fe20000010000 */
[----:B------:R-:W-:-:S03]  /*3250*/  F2FP.F16.F32.PACK_AB R155, R52, R155 ;  /* 0x0000009b349b723e */ /* 0x000fc600000000ff */
[----:B------:R-:W-:Y:S02]  /*3260*/  FADD.FTZ R64, R52, R39 ;  /* 0x0000002734407221 */ /* 0x000fe40000010000 */
[----:B------:R-:W2:Y:S01]  /*3270*/  MUFU.EX2 R13, R13 ;  /* 0x0000000d000d7308 */ /* 0x000ea20000000800 */
[----:B0-----:R-:W-:Y:S01]  /*3280*/  FADD.FTZ R45, R11, R66 ;  /* 0x000000420b2d7221 */ /* 0x001fe20000010000 */
[----:B------:R-:W-:Y:S01]  /*3290*/  FADD.FTZ R39, R157, R64 ;  /* 0x000000409d277221 */ /* 0x000fe20000010000 */
[----:B------:R-:W-:Y:S02]  /*32a0*/  F2FP.F16.F32.PACK_AB R154, R11, R10 ;  /* 0x0000000a0b9a723e */ /* 0x000fe400000000ff */
[C---:B------:R-:W-:Y:S01]  /*32b0*/  F2FP.F16.F32.PACK_AB R157, R56.reuse, R157 ;  /* 0x0000009d389d723e */ /* 0x040fe200000000ff */
        /* <DEDUP_REMOVED lines=8> */
[C---:B------:R-:W-:Y:S02]  /*3340*/  F2FP.F16.F32.PACK_AB R161, R44.reuse, R161 ;  /* 0x000000a12ca1723e */ /* 0x040fe400000000ff */
[----:B------:R-:W-:Y:S01]  /*3350*/  F2FP.F16.F32.PACK_AB R156, R13, R12 ;  /* 0x0000000c0d9c723e */ /* 0x000fe200000000ff */
[----:B------:R-:W-:Y:S02]  /*3360*/  FADD.FTZ R39, R44, R39 ;  /* 0x000000272c277221 */ /* 0x000fe40000010000 */
[----:B------:R-:W2:Y:S01]  /*3370*/  MUFU.EX2 R20, R20 ;  /* 0x0000001400147308 */ /* 0x000ea20000000800 */
[----:B0-----:R-:W-:Y:S01]  /*3380*/  FADD.FTZ R66, R14, R45 ;  /* 0x0000002d0e427221 */ /* 0x001fe20000010000 */
[----:B------:R-:W-:-:S06]  /*3390*/  FADD.FTZ R48, R40, R39 ;  /* 0x0000002728307221 */ /* 0x000fcc0000010000 */
[----:B------:R-:W0:Y:S01]  /*33a0*/  MUFU.EX2 R21, R21 ;  /* 0x0000001500157308 */ /* 0x000e220000000800 */
[C---:B-1----:R-:W-:Y:S01]  /*33b0*/  FADD.FTZ R45, R15.reuse, R66 ;  /* 0x000000420f2d7221 */ /* 0x042fe20000010000 */
[----:B------:R-:W-:-:S06]  /*33c0*/  F2FP.F16.F32.PACK_AB R158, R15, R14 ;  /* 0x0000000e0f9e723e */ /* 0x000fcc00000000ff */
[----:B------:R-:W1:Y:S01]  /*33d0*/  MUFU.EX2 R24, R24 ;  /* 0x0000001800187308 */ /* 0x000e620000000800 */
[----:B--2---:R-:W-:-:S07]  /*33e0*/  FADD.FTZ R38, R20, R45 ;  /* 0x0000002d14267221 */ /* 0x004fce0000010000 */
[----:B------:R-:W2:Y:S01]  /*33f0*/  MUFU.EX2 R25, R25 ;  /* 0x0000001900197308 */ /* 0x000ea20000000800 */
[C---:B0-----:R-:W-:Y:S01]  /*3400*/  FADD.FTZ R45, R21.reuse, R38 ;  /* 0x00000026152d7221 */ /* 0x041fe20000010000 */
[----:B------:R-:W-:-:S06]  /*3410*/  F2FP.F16.F32.PACK_AB R160, R21, R20 ;  /* 0x0000001415a0723e */ /* 0x000fcc00000000ff */
[----:B------:R-:W0:Y:S01]  /*3420*/  MUFU.EX2 R26, R26 ;  /* 0x0000001a001a7308 */ /* 0x000e220000000800 */
[----:B-1----:R-:W-:Y:S01]  /*3430*/  FADD.FTZ R38, R24, R45 ;  /* 0x0000002d18267221 */ /* 0x002fe20000010000 */
[----:B------:R-:W-:-:S04]  /*3440*/  FADD.FTZ R45, R41, R48 ;  /* 0x00000030292d7221 */ /* 0x000fc80000010000 */
[----:B------:R-:W-:Y:S02]  /*3450*/  FADD.FTZ R10, R42, R45 ;  /* 0x0000002d2a0a7221 */ /* 0x000fe40000010000 */
[----:B------:R-:W1:Y:S01]  /*3460*/  MUFU.EX2 R27, R27 ;  /* 0x0000001b001b7308 */ /* 0x000e620000000800 */
[----:B--2---:R-:W-:Y:S01]  /*3470*/  FADD.FTZ R39, R25, R38 ;  /* 0x0000002619277221 */ /* 0x004fe20000010000 */
[----:B------:R-:W-:Y:S01]  /*3480*/  FADD.FTZ R11, R43, R10 ;  /* 0x0000000a2b0b7221 */ /* 0x000fe20000010000 */
[----:B------:R-:W-:-:S03]  /*3490*/  F2FP.F16.F32.PACK_AB R162, R25, R24 ;  /* 0x0000001819a2723e */ /* 0x000fc600000000ff */
[----:B------:R-:W-:Y:S02]  /*34a0*/  FADD.FTZ R10, R46, R11 ;  /* 0x0000000b2e0a7221 */ /* 0x000fe40000010000 */
[----:B------:R-:W2:Y:S01]  /*34b0*/  MUFU.EX2 R28, R28 ;  /* 0x0000001c001c7308 */ /* 0x000ea20000000800 */
[----:B0-----:R-:W-:Y:S01]  /*34c0*/  FADD.FTZ R4, R26, R39 ;  /* 0x000000271a047221 */ /* 0x001fe20000010000 */
[----:B------:R-:W-:-:S04]  /*34d0*/  FADD.FTZ R11, R47, R10 ;  /* 0x0000000a2f0b7221 */ /* 0x000fc80000010000 */
[----:B------:R-:W-:Y:S02]  /*34e0*/  FADD.FTZ R10, R50, R11 ;  /* 0x0000000b320a7221 */ /* 0x000fe40000010000 */
        /* <DEDUP_REMOVED lines=38> */
[----:B------:R2:W0:Y:S01]  /*3750*/  MUFU.EX2 R175, R3 ;  /* 0x0000000300af7308 */ /* 0x0004220000000800 */
[----:B-1----:R-:W-:Y:S01]  /*3760*/  FADD.FTZ R10, R62, R11 ;  /* 0x0000000b3e0a7221 */ /* 0x002fe20000010000 */
[C---:B--2---:R-:W-:Y:S01]  /*3770*/  FADD.FTZ R3, R37.reuse, R4 ;  /* 0x0000000425037221 */ /* 0x044fe20000010000 */
[----:B------:R-:W-:Y:S02]  /*3780*/  F2FP.F16.F32.PACK_AB R174, R37, R36 ;  /* 0x0000002425ae723e */ /* 0x000fe400000000ff */
[C---:B0-----:R-:W-:Y:S01]  /*3790*/  FADD.FTZ R4, R175.reuse, R10 ;  /* 0x0000000aaf047221 */ /* 0x041fe20000010000 */
[----:B------:R-:W-:Y:S01]  /*37a0*/  F2FP.F16.F32.PACK_AB R175, R175, R62 ;  /* 0x0000003eafaf723e */ /* 0x000fe200000000ff */
[----:B------:R-:W-:Y:S06]  /*37b0*/  @!P0 BRA `(.L_x_13623) ;  /* 0x0000000000048947 */ /* 0x000fec0003800000 */
[----:B------:R-:W-:Y:S01]  /*37c0*/  BPT.TRAP 0x1 ;  /* 0x000000040000795c */ /* 0x000fe20000300000 */
.L_x_13623:
[----:B------:R0:W1:Y:S01]  /*37d0*/  SYNCS.PHASECHK.TRANS64.TRYWAIT P1, [UR22+0x22850], R8 ;  /* 0x02285008ff0075a7 */ /* 0x0000620008020156 */
[----:B------:R-:W-:Y:S05]  /*37e0*/  @!P0 BRA `(.L_x_13624) ;  /* 0x0000000000048947 */ /* 0x000fea0003800000 */
[----:B------:R-:W-:Y:S01]  /*37f0*/  BPT.TRAP 0x1 ;  /* 0x000000040000795c */ /* 0x000fe20000300000 */
.L_x_13624:
[----:B-1----:R-:W-:Y:S05]  /*3800*/  @P1 BRA `(.L_x_13625) ;  /* 0x0000000000081947 */ /* 0x002fea0003800000 */
[----:B------:R-:W1:Y:S02]  /*3810*/  SYNCS.PHASECHK.TRANS64.TRYWAIT P1, [UR22+0x22850], R8 ;  /* 0x02285008ff0075a7 */ /* 0x000e640008020156 */
[----:B-1----:R-:W-:Y:S05]  /*3820*/  @!P1 BRA `(.L_x_13626) ;  /* 0x000000c400549947 */ /* 0x002fea0003800000 */
.L_x_13625:
        /* <DEDUP_REMOVED lines=43> */
.L_x_13627:
[----:B------:R-:W-:Y:S01]  /*3ae0*/  UISETP.NE.AND UP0, UPT, UR46, URZ, UPT ;  /* 0x0000003f2e00728c */ /* 0x000fe2000bf05270 */
[----:B------:R-:W2:Y:S01]  /*3af0*/  S2UR UR18, SR_CgaCtaId ;  /* 0x00000000001279c3 */ /* 0x000ea20000008800 */
[----:B------:R-:W-:Y:S01]  /*3b00*/  UMOV UR15, UR43 ;  /* 0x0000002b000f7c82 */ /* 0x000fe20008000000 */
[----:B------:R-:W-:Y:S02]  /*3b10*/  UIMAD UR11, UR42, UR11, -UR14 ;  /* 0x0000000b2a0b72a4 */ /* 0x000fe4000f8e0a0e */
[----:B------:R-:W-:Y:S02]  /*3b20*/  UIADD3 UR22, UR22, 0x22860, URZ ;  /* 0x0002286016167890 */ /* 0x000fe4000fffe03f */
[----:B------:R-:W-:-:S04]  /*3b30*/  UIADD3 UR23, UR40, -0x2, URZ ;  /* 0xfffffffe28177890 */ /* 0x000fc8000fffe03f */
[----:B------:R-:W-:Y:S01]  /*3b40*/  @UP0 ULDC UR6, c[0x0][0x44c] ;  /* 0x0001130000060ab9 */ /* 0x000fe20000000800 */
[----:B------:R-:W-:Y:S01]  /*3b50*/  @UP0 ULDC UR19, c[0x0][0x450] ;  /* 0x0001140000130ab9 */ /* 0x000fe20000000800 */
[----:B------:R-:W-:-:S04]  /*3b60*/  UIMAD.WIDE.U32 UR6, UR43, UR6, URZ ;  /* 0x000000062b0672a5 */ /* 0x000fc8000f8e003f */
[----:B------:R-:W-:-:S04]  /*3b70*/  @UP0 USHF.R.U32.HI UR15, URZ, UR19, UR7 ;  /* 0x000000133f0f0299 */ /* 0x000fc80008011607 */
[----:B------:R-:W-:-:S04]  /*3b80*/  UIADD3 UR6, UR11, UR15, URZ ;  /* 0x0000000f0b067290 */ /* 0x000fc8000fffe03f */
[----:B------:R-:W-:Y:S02]  /*3b90*/  UIMAD.WIDE UR6, UR6, 0x2aaaaaab, URZ ;  /* 0x2aaaaaab060678a5 */ /* 0x000fe4000f8e023f */
[----:B--2---:R-:W-:Y:S02]  /*3ba0*/  UPRMT UR22, UR18, 0x654, UR22 ;  /* 0x0000065412167896 */ /* 0x004fe40008000016 */
[----:B------:R-:W-:-:S04]  /*3bb0*/  USHF.R.U32.HI UR6, URZ, 0x1f, UR7 ;  /* 0x0000001f3f067899 */ /* 0x000fc80008011607 */
[----:B------:R-:W-:-:S03]  /*3bc0*/  ULEA.HI.SX32 UR6, UR7, UR6, 0x1c ;  /* 0x0000000607067291 */ /* 0x000fc6000f8fe23f */
[----:B------:R-:W-:Y:S01]  /*3bd0*/  SYNCS.ARRIVE.TRANS64.RED.A1T0 RZ, [UR22], RZ ;  /* 0x000000ffffff79a7 */ /* 0x000fe20008100416 */
[----:B------:R-:W-:-:S04]  /*3be0*/  UISETP.LT.AND UP0, UPT, URZ, UR6, UPT ;  /* 0x000000063f00728c */ /* 0x000fc8000bf01270 */
[----:B------:R-:W-:-:S04]  /*3bf0*/  USEL UR22, URZ, UR6, !UP0 ;  /* 0x000000063f167287 */ /* 0x000fc8000c000000 */
[----:B------:R-:W-:-:S06]  /*3c00*/  UISETP.GE.AND UP0, UPT, UR23, UR22, UPT ;  /* 0x000000161700728c */ /* 0x000fcc000bf06270 */
[----:B------:R-:W-:-:S13]  /*3c10*/  PLOP3.LUT P1, PT, PT, PT, UP0, 0x80, 0x0 ;  /* 0x000000000000781c */ /* 0x000fda0003f2f008 */
[----:B------:R-:W-:Y:S05]  /*3c20*/  @!P1 BRA `(.L_x_13628) ;  /* 0x0000002800bc9947 */ /* 0x000fea0003800000 */
[----:B-1----:R-:W-:Y:S01]  /*3c30*/  IMAD.MOV.U32 R9, RZ, RZ, R5 ;  /* 0x000000ffff097224 */ /* 0x002fe200078e0005 */
[----:B0-----:R-:W-:Y:S01]  /*3c40*/  MOV R8, R6 ;  /* 0x0000000600087202 */ /* 0x001fe20000000f00 */
[----:B------:R-:W-:Y:S01]  /*3c50*/  ULDC UR27, c[0x0][0x288] ;  /* 0x0000a200001b7ab9 */ /* 0x000fe20000000800 */
[----:B------:R-:W-:Y:S01]  /*3c60*/  ULDC UR28, c[0x0][0x9d8] ;  /* 0x00027600001c7ab9 */ /* 0x000fe20000000800 */
[----:B------:R-:W-:-:S05]  /*3c70*/  ULDC UR24, c[0x0][0x988] ;  /* 0x0002620000187ab9 */ /* 0x000fca0000000800 */
.L_x_13639:
[----:B------:R-:W-:-:S04]  /*3c80*/  UIADD3 UR36, UR36, 0x1, URZ ;  /* 0x0000000124247890 */ /* 0x000fc8000fffe03f */
[----:B------:R-:W-:-:S04]  /*3c90*/  UISETP.NE.AND UP0, UPT, UR36, 0x2, UPT ;  /* 0x000000022400788c */ /* 0x000fc8000bf05270 */
[----:B------:R-:W-:Y:S02]  /*3ca0*/  USEL UR6, URZ, 0x1, UP0 ;  /* 0x000000013f067887 */ /* 0x000fe40008000000 */
[----:B------:R-:W-:Y:S02]  /*3cb0*/  USEL UR36, UR36, URZ, UP0 ;  /* 0x0000003f24247287 */ /* 0x000fe40008000000 */
[----:B------:R-:W-:Y:S01]  /*3cc0*/  ULOP3.LUT UR37, UR37, UR6, URZ, 0x3c, !UPT ;  /* 0x0000000625257292 */ /* 0x000fe2000f8e3c3f */
[----:B01----:R-:W-:Y:S11]  /*3cd0*/  @!P0 BRA `(.L_x_13629) ;  /* 0x0000000000048947 */ /* 0x003ff60003800000 */
[----:B------:R-:W-:Y:S01]  /*3ce0*/  BPT.TRAP 0x1 ;  /* 0x000000040000795c */ /* 0x000fe20000300000 */
.L_x_13629:
        /* <DEDUP_REMOVED lines=9> */
.L_x_13630:
[----:B-1----:R-:W-:Y:S05]  /*3d80*/  @P1 BRA `(.L_x_13631) ;  /* 0x0000000000081947 */ /* 0x002fea0003800000 */
[----:B------:R-:W1:Y:S02]  /*3d90*/  SYNCS.PHASECHK.TRANS64.TRYWAIT P1, [UR26+0x22830], R7 ;  /* 0x02283007ff0075a7 */ /* 0x000e64000802015a */
[----:B-1----:R-:W-:Y:S05]  /*3da0*/  @!P1 BRA `(.L_x_13632) ;  /* 0x000000c0000c9947 */ /* 0x002fea0003800000 */
.L_x_13631:
        /* <DEDUP_REMOVED lines=26> */
.L_x_13633:
[----:B------:R-:W-:Y:S01]  /*3f50*/  UISETP.NE.AND UP0, UPT, UR46, URZ, UPT ;  /* 0x0000003f2e00728c */ /* 0x000fe2000bf05270 */
[----:B------:R-:W-:Y:S02]  /*3f60*/  VIADD R5, R16, UR43 ;  /* 0x0000002b10057c36 */ /* 0x000fe40008000000 */
[----:B------:R-:W-:Y:S01]  /*3f70*/  FMUL.FTZ R14, R161, UR28 ;  /* 0x0000001ca10e7c20 */ /* 0x000fe20008410000 */
[----:B------:R-:W-:Y:S01]  /*3f80*/  FMUL.FTZ R6, R152, UR28 ;  /* 0x0000001c98067c20 */ /* 0x000fe20008410000 */
[----:B------:R-:W-:Y:S01]  /*3f90*/  FMUL.FTZ R152, R169, UR28 ;  /* 0x0000001ca9987c20 */ /* 0x000fe20008410000 */
[----:B------:R-:W-:Y:S01]  /*3fa0*/  FMUL.FTZ R13, R160, UR28 ;  /* 0x0000001ca00d7c20 */ /* 0x000fe20008410000 */
[----:B------:R-:W-:Y:S01]  /*3fb0*/  PLOP3.LUT P1, PT, PT, PT, UP0, 0x80, 0x0 ;  /* 0x000000000000781c */ /* 0x000fe20003f2f008 */
[----:B------:R-:W2:Y:S01]  /*3fc0*/  LDC R169, c[0x0][0x2f0] ;  /* 0x0000bc00ffa97b82 */ /* 0x000ea20000000800 */
[----:B------:R-:W-:Y:S01]  /*3fd0*/  PLOP3.LUT P2, PT, PT, PT, UP0, 0x80, 0x0 ;  /* 0x000000000000781c */ /* 0x000fe20003f4f008 */
[----:B------:R-:W-:Y:S01]  /*3fe0*/  FMUL.FTZ R160, R167, UR28 ;  /* 0x0000001ca7a07c20 */ /* 0x000fe20008410000 */
[----:B------:R-:W-:Y:S01]  /*3ff0*/  FMUL.FTZ R154, R154, UR28 ;  /* 0x0000001c9a9a7c20 */ /* 0x000fe20008410000 */
[----:B------:R-:W-:Y:S01]  /*4000*/  @UP0 ULDC UR6, c[0x0][0x44c] ;  /* 0x0001130000060ab9 */ /* 0x000fe20000000800 */
[----:B------:R-:W-:-:S02]  /*4010*/  IMAD.MOV.U32 R200, RZ, RZ, -0x2 ;  /* 0xfffffffeffc87424 */ /* 0x000fc400078e00ff */
[----:B------:R-:W-:Y:S01]  /*4020*/  FMUL.FTZ R10, R153, UR28 ;  /* 0x0000001c990a7c20 */ /* 0x000fe20008410000 */
[----:B------:R-:W-:Y:S01]  /*4030*/  FMUL.FTZ R153, R155, UR28 ;  /* 0x0000001c9b997c20 */ /* 0x000fe20008410000 */
[----:B------:R-:W-:Y:S01]  /*4040*/  FMUL.FTZ R155, R158, UR28 ;  /* 0x0000001c9e9b7c20 */ /* 0x000fe20008410000 */
[----:B------:R-:W3:Y:S01]  /*4050*/  MUFU.TANH R154, R154 ;  /* 0x0000009a009a7308 */ /* 0x000ee20000002400 */
        /* <DEDUP_REMOVED lines=9> */
[----:B------:R-:W4:Y:S01]  /*40f0*/  MUFU.TANH R153, R153 ;  /* 0x0000009900997308 */ /* 0x000f220000002400 */
[----:B------:R-:W-:Y:S01]  /*4100*/  UIMAD UR6, UR23, -0x60, UR6 ;  /* 0xffffffa0170678a4 */ /* 0x000fe2000f8e0206 */
[----:B------:R-:W-:Y:S01]  /*4110*/  FMUL.FTZ R12, R157, UR28 ;  /* 0x0000001c9d0c7c20 */ /* 0x000fe20008410000 */
[----:B------:R-:W5:Y:S01]  /*4120*/  SHFL.IDX PT, R167, R5, 0x1, 0x1c1f ;  /* 0x003c1f0005a77f89 */ /* 0x000f6200000e0000 */
[----:B------:R-:W-:Y:S01]  /*4130*/  FMUL.FTZ R157, R163, UR28 ;  /* 0x0000001ca39d7c20 */ /* 0x000fe20008410000 */
[----:B------:R-:W-:Y:S01]  /*4140*/  FMUL.FTZ R159, R166, UR28 ;  /* 0x0000001ca69f7c20 */ /* 0x000fe20008410000 */
[----:B------:R-:W-:Y:S01]  /*4150*/  FMUL.FTZ R162, R170, UR28 ;  /* 0x0000001caaa27c20 */ /* 0x000fe20008410000 */
[----:B------:R-:W-:Y:S01]  /*4160*/  IMAD R200, R17, R200, UR6 ;  /* 0x0000000611c87e24 */ /* 0x000fe2000f8e02c8 */
[----:B------:R-:W0:Y:S01]  /*4170*/  MUFU.TANH R155, R155 ;  /* 0x0000009b009b7308 */ /* 0x000e220000002400 */
[----:B------:R-:W-:Y:S01]  /*4180*/  FMUL.FTZ R161, R171, UR28 ;  /* 0x0000001caba17c20 */ /* 0x000fe20008410000 */
[----:B------:R-:W-:Y:S01]  /*4190*/  FMUL.FTZ R163, R174, UR28 ;  /* 0x0000001caea37c20 */ /* 0x000fe20008410000 */
[----:B--2---:R-:W-:-:S02]  /*41a0*/  IMAD R200, R169, UR42, R200 ;  /* 0x0000002aa9c87c24 */ /* 0x004fc4000f8e02c8 */
        /* <DEDUP_REMOVED lines=13> */
[----:B------:R-:W1:Y:S01]  /*4280*/  SHFL.IDX PT, R5, R5, RZ, 0x1c1f ;  /* 0x001c1fff05057589 */ /* 0x000e6200000e0000 */
[----:B------:R-:W-:Y:S01]  /*4290*/  FMUL.FTZ R183, R180, UR28 ;  /* 0x0000001cb4b77c20 */ /* 0x000fe20008410000 */
[----:B-----5:R-:W-:Y:S01]  /*42a0*/  IADD3 R178, R167, -UR27, R200 ;  /* 0x8000001ba7b27c10 */ /* 0x020fe2000fffe0c8 */
[----:B------:R-:W-:Y:S01]  /*42b0*/  FMUL.FTZ R167, R182, UR28 ;  /* 0x0000001cb6a77c20 */ /* 0x000fe20008410000 */
[----:B------:R-:W-:Y:S01]  /*42c0*/  FMUL.FTZ R180, R188, UR28 ;  /* 0x0000001cbcb47c20 */ /* 0x000fe20008410000 */
[----:B------:R-:W-:Y:S01]  /*42d0*/  FMUL.FTZ R196, R196, UR28 ;  /* 0x0000001cc4c47c20 */ /* 0x000fe20008410000 */
[C---:B------:R-:W-:Y:S01]  /*42e0*/  ISETP.GT.AND P1, PT, R178.reuse, RZ, PT ;  /* 0x000000ffb200720c */ /* 0x040fe20003f24270 */
[----:B------:R-:W5:Y:S01]  /*42f0*/  MUFU.TANH R157, R157 ;  /* 0x0000009d009d7308 */ /* 0x000f620000002400 */
[----:B------:R-:W-:Y:S01]  /*4300*/  ISETP.GT.AND P2, PT, R178, 0x1, PT ;  /* 0x00000001b200780c */ /* 0x000fe20003f44270 */
[----:B------:R-:W-:Y:S01]  /*4310*/  UMOV UR10, UR24 ;  /* 0x00000018000a7c82 */ /* 0x000fe20008000000 */
[----:B---3--:R-:W-:Y:S01]  /*4320*/  FSEL R154, R154, -INF , P1 ;  /* 0xff8000009a9a7808 */ /* 0x008fe20000800000 */
[----:B------:R-:W-:Y:S01]  /*4330*/  FMUL.FTZ R186, R192, UR28 ;  /* 0x0000001cc0ba7c20 */ /* 0x000fe20008410000 */
[----:B------:R-:W-:Y:S01]  /*4340*/  ISETP.GT.AND P1, PT, R178, 0x8, PT ;  /* 0x00000008b200780c */ /* 0x000fe20003f24270 */
[----:B------:R-:W-:Y:S01]  /*4350*/  FMUL.FTZ R192, R197, UR28 ;  /* 0x0000001cc5c07c20 */ /* 0x000fe20008410000 */
[----:B----4-:R-:W-:Y:S01]  /*4360*/  FSEL R153, R153, -INF , P2 ;  /* 0xff80000099997808 */ /* 0x010fe20001000000 */
[----:B------:R-:W3:Y:S01]  /*4370*/  MUFU.TANH R159, R159 ;  /* 0x0000009f009f7308 */ /* 0x000ee20000002400 */
[----:B------:R-:W-:Y:S01]  /*4380*/  FMNMX.FTZ R170, R154, R9, !PT ;  /* 0x000000099aaa7209 */ /* 0x000fe20007810000 */
[----:B------:R-:W-:Y:S01]  /*4390*/  UIADD3 UR6, UR26, 0x22840, URZ ;  /* 0x000228401a067890 */ /* 0x000fe2000fffe03f */
[----:B------:R-:W-:-:S02]  /*43a0*/  ISETP.GT.AND P2, PT, R178, 0x9, PT ;  /* 0x00000009b200780c */ /* 0x000fc40003f44270 */
[----:B0-----:R-:W-:Y:S01]  /*43b0*/  FSEL R155, R155, -INF , P1 ;  /* 0xff8000009b9b7808 */ /* 0x001fe20000800000 */
[----:B------:R-:W-:Y:S01]  /*43c0*/  UPRMT UR6, UR25, 0x654, UR6 ;  /* 0x0000065419067896 */ /* 0x000fe20008000006 */
[----:B------:R-:W-:Y:S01]  /*43d0*/  FMNMX.FTZ R170, R153, R170, !PT ;  /* 0x000000aa99aa7209 */ /* 0x000fe20007810000 */
[----:B------:R-:W0:Y:S01]  /*43e0*/  MUFU.TANH R160, R160 ;  /* 0x000000a000a07308 */ /* 0x000e220000002400 */
[----:B------:R-:W-:Y:S02]  /*43f0*/  ISETP.GT.AND P1, PT, R178, 0x10, PT ;  /* 0x00000010b200780c */ /* 0x000fe40003f24270 */
[----:B--2---:R-:W-:Y:S02]  /*4400*/  FSEL R156, R156, -INF , P2 ;  /* 0xff8000009c9c7808 */ /* 0x004fe40001000000 */
[----:B------:R-:W-:Y:S01]  /*4410*/  FMNMX.FTZ R171, R155, R170, !PT ;  /* 0x000000aa9bab7209 */ /* 0x000fe20007810000 */
[----:B------:R-:W-:Y:S01]  /*4420*/  FMUL.FTZ R170, R187, UR28 ;  /* 0x0000001cbbaa7c20 */ /* 0x000fe20008410000 */
[----:B------:R-:W-:Y:S01]  /*4430*/  ISETP.GT.AND P2, PT, R178, 0x11, PT ;  /* 0x00000011b200780c */ /* 0x000fe20003f44270 */
[----:B------:R-:W2:Y:S01]  /*4440*/  MUFU.TANH R162, R162 ;  /* 0x000000a200a27308 */ /* 0x000ea20000002400 */
[----:B-1----:R-:W-:Y:S01]  /*4450*/  FSEL R158, R158, -INF , P1 ;  /* 0xff8000009e9e7808 */ /* 0x002fe20000800000 */
[----:B------:R-:W-:Y:S01]  /*4460*/  SYNCS.ARRIVE.TRANS64.RED.A1T0 RZ, [UR6], RZ ;  /* 0x000000ffffff79a7 */ /* 0x000fe20008100406 */
[----:B------:R-:W-:-:S02]  /*4470*/  FMNMX.FTZ R171, R156, R171, !PT ;  /* 0x000000ab9cab7209 */ /* 0x000fc40007810000 */
[----:B------:R-:W-:Y:S02]  /*4480*/  ISETP.GT.AND P1, PT, R178, 0x18, PT ;  /* 0x00000018b200780c */ /* 0x000fe40003f24270 */
[----:B-----5:R-:W-:Y:S01]  /*4490*/  FSEL R157, R157, -INF , P2 ;  /* 0xff8000009d9d7808 */ /* 0x020fe20001000000 */
[----:B------:R-:W1:Y:S01]  /*44a0*/  MUFU.TANH R161, R161 ;  /* 0x000000a100a17308 */ /* 0x000e620000002400 */
[----:B------:R-:W-:Y:S02]  /*44b0*/  FMNMX.FTZ R174, R158, R171, !PT ;  /* 0x000000ab9eae7209 */ /* 0x000fe40007810000 */
[C---:B------:R-:W-:Y:S02]  /*44c0*/  ISETP.GT.AND P2, PT, R178.reuse, 0x19, PT ;  /* 0x00000019b200780c */ /* 0x040fe40003f44270 */
[----:B---3--:R-:W-:Y:S02]  /*44d0*/  FSEL R159, R159, -INF , P1 ;  /* 0xff8000009f9f7808 */ /* 0x008fe40000800000 */
[----:B------:R-:W-:Y:S01]  /*44e0*/  FMNMX.FTZ R174, R157, R174, !PT ;  /* 0x000000ae9dae7209 */ /* 0x000fe20007810000 */
[----:B------:R-:W3:Y:S01]  /*44f0*/  MUFU.TANH R163, R163 ;  /* 0x000000a300a37308 */ /* 0x000ee20000002400 */
[----:B------:R-:W-:-:S02]  /*4500*/  ISETP.GT.AND P1, PT, R178, 0x20, PT ;  /* 0x00000020b200780c */ /* 0x000fc40003f24270 */
[----:B0-----:R-:W-:Y:S02]  /*4510*/  FSEL R160, R160, -INF , P2 ;  /* 0xff800000a0a07808 */ /* 0x001fe40001000000 */
[----:B------:R-:W-:Y:S01]  /*4520*/  FMNMX.FTZ R171, R159, R174, !PT ;  /* 0x000000ae9fab7209 */ /* 0x000fe20007810000 */
[----:B------:R-:W-:Y:S01]  /*4530*/  FMUL.FTZ R174, R190, UR28 ;  /* 0x0000001cbeae7c20 */ /* 0x000fe20008410000 */
[----:B------:R-:W-:Y:S01]  /*4540*/  ISETP.GT.AND P2, PT, R178, 0x21, PT ;  /* 0x00000021b200780c */ /* 0x000fe20003f44270 */
[----:B------:R-:W0:Y:S01]  /*4550*/  MUFU.TANH R164, R164 ;  /* 0x000000a400a47308 */ /* 0x000e220000002400 */
[----:B--2---:R-:W-:Y:S01]  /*4560*/  FSEL R162, R162, -INF , P1 ;  /* 0xff800000a2a27808 */ /* 0x004fe20000800000 */
[----:B------:R-:W-:Y:S01]  /*4570*/  FMUL.FTZ R190, R173, UR28 ;  /* 0x0000001cadbe7c20 */ /* 0x000fe20008410000 */
[----:B------:R-:W-:Y:S02]  /*4580*/  FMNMX.FTZ R171, R160, R171, !PT ;  /* 0x000000aba0ab7209 */ /* 0x000fe40007810000 */
[----:B------:R-:W-:-:S02]  /*4590*/  ISETP.GT.AND P1, PT, R178, 0x28, PT ;  /* 0x00000028b200780c */ /* 0x000fc40003f24270 */
[----:B-1----:R-:W-:Y:S01]  /*45a0*/  FSEL R161, R161, -INF , P2 ;  /* 0xff800000a1a17808 */ /* 0x002fe20001000000 */
[----:B------:R-:W1:Y:S01]  /*45b0*/  MUFU.TANH R165, R165 ;  /* 0x000000a500a57308 */ /* 0x000e620000002400 */
[----:B------:R-:W-:Y:S02]  /*45c0*/  FMNMX.FTZ R182, R162, R171, !PT ;  /* 0x000000aba2b67209 */ /* 0x000fe40007810000 */
[C---:B------:R-:W-:Y:S02]  /*45d0*/  ISETP.GT.AND P2, PT, R178.reuse, 0x29, PT ;  /* 0x00000029b200780c */ /* 0x040fe40003f44270 */
[----:B---3--:R-:W-:Y:S02]  /*45e0*/  FSEL R163, R163, -INF , P1 ;  /* 0xff800000a3a37808 */ /* 0x008fe40000800000 */
[----:B------:R-:W-:Y:S01]  /*45f0*/  FMNMX.FTZ R182, R161, R182, !PT ;  /* 0x000000b6a1b67209 */ /* 0x000fe20007810000 */
[----:B------:R-:W2:Y:S01]  /*4600*/  MUFU.TANH R166, R166 ;  /* 0x000000a600a67308 */ /* 0x000ea20000002400 */
[----:B------:R-:W-:-:S02]  /*4610*/  ISETP.GT.AND P1, PT, R178, 0x30, PT ;  /* 0x00000030b200780c */ /* 0x000fc40003f24270 */
[----:B0-----:R-:W-:Y:S02]  /*4620*/  FSEL R164, R164, -INF , P2 ;  /* 0xff800000a4a47808 */ /* 0x001fe40001000000 */
[----:B------:R-:W-:Y:S02]  /*4630*/  FMNMX.FTZ R171, R163, R182, !PT ;  /* 0x000000b6a3ab7209 */ /* 0x000fe40007810000 */
[----:B------:R-:W-:Y:S01]  /*4640*/  ISETP.GT.AND P2, PT, R178, 0x31, PT ;  /* 0x00000031b200780c */ /* 0x000fe20003f44270 */
[----:B------:R-:W0:Y:S01]  /*4650*/  MUFU.TANH R167, R167 ;  /* 0x000000a700a77308 */ /* 0x000e220000002400 */
[----:B-1----:R-:W-:Y:S02]  /*4660*/  FSEL R165, R165, -INF , P1 ;  /* 0xff800000a5a57808 */ /* 0x002fe40000800000 */
[----:B------:R-:W-:Y:S02]  /*4670*/  FMNMX.FTZ R182, R164, R171, !PT ;  /* 0x000000aba4b67209 */ /* 0x000fe40007810000 */
[----:B------:R-:W-:-:S02]  /*4680*/  ISETP.GT.AND P1, PT, R178, 0x38, PT ;  /* 0x00000038b200780c */ /* 0x000fc40003f24270 */
[----:B------:R-:W-:Y:S01]  /*4690*/  FMNMX.FTZ R171, R165, R182, !PT ;  /* 0x000000b6a5ab7209 */ /* 0x000fe20007810000 */
        /* <DEDUP_REMOVED lines=13> */
[----:B--2---:R-:W-:Y:S02]  /*4770*/  FSEL R169, R169, -INF , P1 ;  /* 0xff800000a9a97808 */ /* 0x004fe40000800000 */
[----:B------:R-:W-:Y:S02]  /*4780*/  ISETP.GT.AND P1, PT, R178, 0x48, PT ;  /* 0x00000048b200780c */ /* 0x000fe40003f24270 */
[----:B------:R-:W-:-:S03]  /*4790*/  FMNMX.FTZ R171, R169, R182, !PT ;  /* 0x000000b6a9ab7209 */ /* 0x000fc60007810000 */
[----:B------:R2:W3:Y:S01]  /*47a0*/  MUFU.TANH R175, R191 ;  /* 0x000000bf00af7308 */ /* 0x0004e20000002400 */
[----:B0-----:R-:W-:Y:S02]  /*47b0*/  FSEL R170, R170, -INF , P2 ;  /* 0xff800000aaaa7808 */ /* 0x001fe40001000000 */
[----:B------:R-:W-:Y:S02]  /*47c0*/  ISETP.GT.AND P2, PT, R178, 0x49, PT ;  /* 0x00000049b200780c */ /* 0x000fe40003f44270 */
[----:B------:R-:W-:-:S03]  /*47d0*/  FMNMX.FTZ R171, R170, R171, !PT ;  /* 0x000000abaaab7209 */ /* 0x000fc60007810000 */
[----:B------:R0:W4:Y:S01]  /*47e0*/  MUFU.TANH R179, R194 ;  /* 0x000000c200b37308 */ /* 0x0001220000002400 */
[----:B-1----:R-:W-:Y:S01]  /*47f0*/  FSEL R174, R174, -INF , P1 ;  /* 0xff800000aeae7808 */ /* 0x002fe20000800000 */
[----:B--2---:R-:W-:Y:S01]  /*4800*/  FMUL.FTZ R191, R176, UR28 ;  /* 0x0000001cb0bf7c20 */ /* 0x004fe20008410000 */
[----:B------:R-:W-:Y:S02]  /*4810*/  ISETP.GT.AND P1, PT, R178, 0x50, PT ;  /* 0x00000050b200780c */ /* 0x000fe40003f24270 */
[----:B------:R-:W-:-:S03]  /*4820*/  FMNMX.FTZ R182, R174, R171, !PT ;  /* 0x000000abaeb67209 */ /* 0x000fc60007810000 */
[----:B------:R-:W1:Y:S01]  /*4830*/  MUFU.TANH R195, R195 ;  /* 0x000000c300c37308 */ /* 0x000e620000002400 */
[----:B---3--:R-:W-:Y:S01]  /*4840*/  FSEL R175, R175, -INF , P2 ;  /* 0xff800000afaf7808 */ /* 0x008fe20001000000 */
[----:B0-----:R-:W-:Y:S01]  /*4850*/  FMUL.FTZ R194, R172, UR28 ;  /* 0x0000001cacc27c20 */ /* 0x001fe20008410000 */
[----:B------:R-:W-:Y:S02]  /*4860*/  ISETP.GT.AND P2, PT, R178, 0x51, PT ;  /* 0x00000051b200780c */ /* 0x000fe40003f44270 */
[----:B------:R-:W-:-:S03]  /*4870*/  FMNMX.FTZ R182, R175, R182, !PT ;  /* 0x000000b6afb67209 */ /* 0x000fc60007810000 */
[----:B------:R-:W0:Y:S01]  /*4880*/  MUFU.TANH R198, R198 ;  /* 0x000000c600c67308 */ /* 0x000e220000002400 */
[----:B----4-:R-:W-:Y:S02]  /*4890*/  FSEL R171, R179, -INF , P1 ;  /* 0xff800000b3ab7808 */ /* 0x010fe40000800000 */
[----:B------:R-:W-:Y:S02]  /*48a0*/  ISETP.GT.AND P1, PT, R178, 0x58, PT ;  /* 0x00000058b200780c */ /* 0x000fe40003f24270 */
[----:B------:R-:W-:-:S03]  /*48b0*/  FMNMX.FTZ R179, R171, R182, !PT ;  /* 0x000000b6abb37209 */ /* 0x000fc60007810000 */
[----:B------:R-:W2:Y:S01]  /*48c0*/  MUFU.TANH R199, R199 ;  /* 0x000000c700c77308 */ /* 0x000ea20000002400 */
[----:B-1----:R-:W-:Y:S02]  /*48d0*/  FSEL R172, R195, -INF , P2 ;  /* 0xff800000c3ac7808 */ /* 0x002fe40001000000 */
[----:B------:R-:W-:Y:S02]  /*48e0*/  ISETP.GT.AND P2, PT, R178, 0x59, PT ;  /* 0x00000059b200780c */ /* 0x000fe40003f44270 */
[----:B------:R-:W-:-:S03]  /*48f0*/  FMNMX.FTZ R182, R172, R179, !PT ;  /* 0x000000b3acb67209 */ /* 0x000fc60007810000 */
[----:B------:R-:W-:Y:S01]  /*4900*/  MUFU.TANH R6, R6 ;  /* 0x0000000600067308 */ /* 0x000fe20000002400 */
[----:B0-----:R-:W-:-:S04]  /*4910*/  FSEL R173, R198, -INF , P1 ;  /* 0xff800000c6ad7808 */ /* 0x001fc80000800000 */
[----:B------:R-:W-:Y:S01]  /*4920*/  FMNMX.FTZ R179, R173, R182, !PT ;  /* 0x000000b6adb37209 */ /* 0x000fe20007810000 */
[----:B------:R-:W-:Y:S01]  /*4930*/  FMUL.FTZ R182, R177, UR28 ;  /* 0x0000001cb1b67c20 */ /* 0x000fe20008410000 */
[----:B------:R-:W-:Y:S01]  /*4940*/  FMUL.FTZ R177, R181, UR28 ;  /* 0x0000001cb5b17c20 */ /* 0x000fe20008410000 */
[----:B------:R-:W0:Y:S01]  /*4950*/  MUFU.TANH R10, R10 ;  /* 0x0000000a000a7308 */ /* 0x000e220000002400 */
[----:B--2---:R-:W-:Y:S01]  /*4960*/  FSEL R178, R199, -INF , P2 ;  /* 0xff800000c7b27808 */ /* 0x004fe20001000000 */
[----:B------:R-:W-:-:S03]  /*4970*/  FMUL.FTZ R181, R189, UR28 ;  /* 0x0000001cbdb57c20 */ /* 0x000fc60008410000 */
[----:B------:R-:W-:Y:S01]  /*4980*/  FMNMX.FTZ R176, R178, R179, !PT ;  /* 0x000000b3b2b07209 */ /* 0x000fe20007810000 */
[----:B------:R-:W-:Y:S01]  /*4990*/  FMUL.FTZ R179, R184, UR28 ;  /* 0x0000001cb8b37c20 */ /* 0x000fe20008410000 */
[----:B------:R-:W-:Y:S01]  /*49a0*/  IADD3 R184, R5, -UR27, R200 ;  /* 0x8000001b05b87c10 */ /* 0x000fe2000fffe0c8 */
[----:B------:R-:W-:Y:S02]  /*49b0*/  MUFU.TANH R11, R11 ;  /* 0x0000000b000b7308 */ /* 0x000fe40000002400 */
[----:B------:R-:W1:Y:S01]  /*49c0*/  SHFL.BFLY PT, R187, R176, 0x2, 0x1f ;  /* 0x0c401f00b0bb7f89 */ /* 0x000e6200000e0000 */
[C---:B------:R-:W-:Y:S02]  /*49d0*/  ISETP.GT.AND P1, PT, R184.reuse, RZ, PT ;  /* 0x000000ffb800720c */ /* 0x040fe40003f24270 */
[C---:B------:R-:W-:Y:S02]  /*49e0*/  ISETP.GT.AND P2, PT, R184.reuse, 0x1, PT ;  /* 0x00000001b800780c */ /* 0x040fe40003f44270 */
[----:B------:R-:W-:Y:S01]  /*49f0*/  ISETP.GT.AND P3, PT, R184, 0x18, PT ;  /* 0x00000018b800780c */ /* 0x000fe20003f64270 */
[----:B------:R-:W2:Y:S01]  /*4a00*/  MUFU.TANH R12, R12 ;  /* 0x0000000c000c7308 */ /* 0x000ea20000002400 */
[----:B0-----:R-:W-:-:S02]  /*4a10*/  FSEL R10, R10, -INF , P2 ;  /* 0xff8000000a0a7808 */ /* 0x001fc40001000000 */
[----:B------:R-:W-:-:S05]  /*4a20*/  ISETP.GT.AND P2, PT, R184, 0x9, PT ;  /* 0x00000009b800780c */ /* 0x000fca0003f44270 */
[----:B------:R-:W-:Y:S08]  /*4a30*/  MUFU.TANH R13, R13 ;  /* 0x0000000d000d7308 */ /* 0x000ff00000002400 */
[----:B------:R-:W-:Y:S01]  /*4a40*/  MUFU.TANH R14, R14 ;  /* 0x0000000e000e7308 */ /* 0x000fe20000002400 */
[----:B--2---:R-:W-:Y:S02]  /*4a50*/  FSEL R12, R12, -INF , P2 ;  /* 0xff8000000c0c7808 */ /* 0x004fe40001000000 */
[----:B-1----:R-:W-:Y:S01]  /*4a60*/  FMNMX.FTZ R187, R176, R187, !PT ;  /* 0x000000bbb0bb7209 */ /* 0x002fe20007810000 */
[----:B------:R-:W-:Y:S01]  /*4a70*/  FMUL.FTZ R176, R185, UR28 ;  /* 0x0000001cb9b07c20 */ /* 0x000fe20008410000 */
[----:B------:R-:W-:Y:S01]  /*4a80*/  ISETP.GT.AND P2, PT, R184, 0x11, PT ;  /* 0x00000011b800780c */ /* 0x000fe20003f44270 */
[----:B------:R-:W-:-:S02]  /*4a90*/  FMUL.FTZ R185, R193, UR28 ;  /* 0x0000001cc1b97c20 */ /* 0x000fc40008410000 */
[----:B------:R-:W0:Y:S01]  /*4aa0*/  SHFL.BFLY PT, R198, R187, 0x1, 0x1f ;  /* 0x0c201f00bbc67f89 */ /* 0x000e2200000e0000 */
[----:B------:R-:W1:Y:S08]  /*4ab0*/  MUFU.TANH R15, R15 ;  /* 0x0000000f000f7308 */ /* 0x000e700000002400 */
[----:B------:R-:W2:Y:S08]  /*4ac0*/  MUFU.TANH R20, R20 ;  /* 0x0000001400147308 */ /* 0x000eb00000002400 */
[----:B------:R-:W3:Y:S01]  /*4ad0*/  MUFU.TANH R21, R21 ;  /* 0x0000001500157308 */ /* 0x000ee20000002400 */
[----:B-1----:R-:W-:-:S02]  /*4ae0*/  FSEL R15, R15, -INF , P3 ;  /* 0xff8000000f0f7808 */ /* 0x002fc40001800000 */
[----:B------:R-:W-:Y:S02]  /*4af0*/  ISETP.GT.AND P3, PT, R184, 0x20, PT ;  /* 0x00000020b800780c */ /* 0x000fe40003f64270 */
[----:B0-----:R-:W-:-:S03]  /*4b00*/  FMNMX.FTZ R5, R187, R198, !PT ;  /* 0x000000c6bb057209 */ /* 0x001fc60007810000 */
[----:B------:R-:W0:Y:S01]  /*4b10*/  MUFU.TANH R152, R152 ;  /* 0x0000009800987308 */ /* 0x000e220000002400 */
[----:B------:R-:W-:Y:S02]  /*4b20*/  FSEL R187, R6, -INF , P1 ;  /* 0xff80000006bb7808 */ /* 0x000fe40000800000 */
[----:B------:R-:W-:Y:S01]  /*4b30*/  ISETP.GT.AND P1, PT, R184, 0x8, PT ;  /* 0x00000008b800780c */ /* 0x000fe20003f24270 */
[----:B------:R-:W-:Y:S01]  /*4b40*/  FMUL.FTZ R193, R5, UR10 ;  /* 0x0000000a05c17c20 */ /* 0x000fe20008410000 */
[----:B------:R-:W-:Y:S02]  /*4b50*/  FMNMX.FTZ R189, R187, R8, !PT ;  /* 0x00000008bbbd7209 */ /* 0x000fe40007810000 */
[----:B------:R-:W-:Y:S01]  /*4b60*/  FSEL R11, R11, -INF , P1 ;  /* 0xff8000000b0b7808 */ /* 0x000fe20000800000 */
[----:B------:R1:W-:Y:S01]  /*4b70*/  MUFU.TANH R6, R196 ;  /* 0x000000c400067308 */ /* 0x0003e20000002400 */
[----:B------:R-:W-:Y:S02]  /*4b80*/  FMNMX.FTZ R188, R10, R189, !PT ;  /* 0x000000bd0abc7209 */ /* 0x000fe40007810000 */
[----:B------:R-:W-:-:S02]  /*4b90*/  ISETP.GT.AND P1, PT, R184, 0x10, PT ;  /* 0x00000010b800780c */ /* 0x000fc40003f24270 */
[----:B------:R-:W-:Y:S02]  /*4ba0*/  FMNMX.FTZ R189, R11, R188, !PT ;  /* 0x000000bc0bbd7209 */ /* 0x000fe40007810000 */
[----:B------:R-:W-:Y:S01]  /*4bb0*/  FSEL R13, R13, -INF , P1 ;  /* 0xff8000000d0d7808 */ /* 0x000fe20000800000 */
[----:B------:R-:W4:Y:S01]  /*4bc0*/  MUFU.TANH R194, R194 ;  /* 0x000000c200c27308 */ /* 0x000f220000002400 */
[----:B-1----:R-:W-:Y:S02]  /*4bd0*/  FMNMX.FTZ R196, R12, R189, !PT ;  /* 0x000000bd0cc47209 */ /* 0x002fe40007810000 */
[----:B------:R-:W-:Y:S02]  /*4be0*/  FSEL R188, R14, -INF , P2 ;  /* 0xff8000000ebc7808 */ /* 0x000fe40001000000 */
[----:B------:R-:W-:Y:S02]  /*4bf0*/  FMNMX.FTZ R189, R13, R196, !PT ;  /* 0x000000c40dbd7209 */ /* 0x000fe40007810000 */
[----:B------:R-:W-:Y:S01]  /*4c00*/  FSETP.NEU.FTZ.AND P1, PT, R5, -INF , PT ;  /* 0xff8000000500780b */ /* 0x000fe20003f3d000 */
[----:B------:R-:W1:Y:S01]  /*4c10*/  MUFU.TANH R190, R190 ;  /* 0x000000be00be7308 */ /* 0x000e620000002400 */
[----:B------:R-:W-:-:S02]  /*4c20*/  ISETP.GT.AND P2, PT, R184, 0x19, PT ;  /* 0x00000019b800780c */ /* 0x000fc40003f44270 */
[----:B------:R-:W-:Y:S02]  /*4c30*/  FMNMX.FTZ R196, R188, R189, !PT ;  /* 0x000000bdbcc47209 */ /* 0x000fe40007810000 */
[----:B------:R-:W-:Y:S02]  /*4c40*/  FSEL R14, R193, RZ, P1 ;  /* 0x000000ffc10e7208 */ /* 0x000fe40000800000 */
[----:B--2---:R-:W-:Y:S01]  /*4c50*/  FSEL R20, R20, -INF , P2 ;  /* 0xff80000014147808 */ /* 0x004fe20001000000 */
[----:B------:R-:W2:Y:S01]  /*4c60*/  MUFU.TANH R191, R191 ;  /* 0x000000bf00bf7308 */ /* 0x000ea20000002400 */
[----:B------:R-:W-:Y:S01]  /*4c70*/  FMNMX.FTZ R193, R15, R196, !PT ;  /* 0x000000c40fc17209 */ /* 0x000fe20007810000 */
[--C-:B------:R-:W-:Y:S01]  /*4c80*/  FFMA.FTZ R189, R154, UR10, -R14.reuse ;  /* 0x0000000a9abd7c23 */ /* 0x100fe2000801080e */
[----:B------:R-:W-:Y:S01]  /*4c90*/  ISETP.GT.AND P2, PT, R184, 0x21, PT ;  /* 0x00000021b800780c */ /* 0x000fe20003f44270 */
[--C-:B------:R-:W-:Y:S01]  /*4ca0*/  FFMA.FTZ R195, R153, UR10, -R14.reuse ;  /* 0x0000000a99c37c23 */ /* 0x100fe2000801080e */
[----:B---3--:R-:W-:Y:S01]  /*4cb0*/  FSEL R21, R21, -INF , P3 ;  /* 0xff80000015157808 */ /* 0x008fe20001800000 */
[--C-:B------:R-:W-:Y:S01]  /*4cc0*/  FFMA.FTZ R155, R155, UR10, -R14.reuse ;  /* 0x0000000a9b9b7c23 */ /* 0x100fe2000801080e */
[----:B------:R-:W-:Y:S01]  /*4cd0*/  FMNMX.FTZ R154, R20, R193, !PT ;  /* 0x000000c1149a7209 */ /* 0x000fe20007810000 */
[----:B------:R-:W3:Y:S01]  /*4ce0*/  MUFU.TANH R182, R182 ;  /* 0x000000b600b67308 */ /* 0x000ee20000002400 */
[----:B------:R-:W-:Y:S01]  /*4cf0*/  ISETP.GT.AND P3, PT, R184, 0x28, PT ;  /* 0x00000028b800780c */ /* 0x000fe20003f64270 */
[--C-:B------:R-:W-:Y:S01]  /*4d00*/  FFMA.FTZ R156, R156, UR10, -R14.reuse ;  /* 0x0000000a9c9c7c23 */ /* 0x100fe2000801080e */
[----:B0-----:R-:W-:Y:S01]  /*4d10*/  FSEL R152, R152, -INF , P2 ;  /* 0xff80000098987808 */ /* 0x001fe20001000000 */
[--C-:B------:R-:W-:Y:S01]  /*4d20*/  FFMA.FTZ R158, R158, UR10, -R14.reuse ;  /* 0x0000000a9e9e7c23 */ /* 0x100fe2000801080e */
[----:B------:R-:W-:Y:S01]  /*4d30*/  FMNMX.FTZ R193, R21, R154, !PT ;  /* 0x0000009a15c17209 */ /* 0x000fe20007810000 */
[--C-:B------:R-:W-:Y:S01]  /*4d40*/  FFMA.FTZ R157, R157, UR10, -R14.reuse ;  /* 0x0000000a9d9d7c23 */ /* 0x100fe2000801080e */
[----:B----4-:R-:W-:Y:S01]  /*4d50*/  FSEL R153, R194, -INF , P3 ;  /* 0xff800000c2997808 */ /* 0x010fe20001800000 */
[----:B------:R-:W0:Y:S01]  /*4d60*/  MUFU.TANH R183, R183 ;  /* 0x000000b700b77308 */ /* 0x000e220000002400 */
[----:B------:R-:W-:Y:S01]  /*4d70*/  ISETP.GT.AND P2, PT, R184, 0x29, PT ;  /* 0x00000029b800780c */ /* 0x000fe20003f44270 */
[--C-:B------:R-:W-:Y:S01]  /*4d80*/  FFMA.FTZ R159, R159, UR10, -R14.reuse ;  /* 0x0000000a9f9f7c23 */ /* 0x100fe2000801080e */
[----:B------:R-:W-:Y:S01]  /*4d90*/  FMNMX.FTZ R194, R152, R193, !PT ;  /* 0x000000c198c27209 */ /* 0x000fe20007810000 */
[--C-:B------:R-:W-:Y:S01]  /*4da0*/  FFMA.FTZ R160, R160, UR10, -R14.reuse ;  /* 0x0000000aa0a07c23 */ /* 0x100fe2000801080e */
[----:B------:R-:W-:Y:S01]  /*4db0*/  ISETP.GT.AND P3, PT, R184, 0x30, PT ;  /* 0x00000030b800780c */ /* 0x000fe20003f64270 */
[--C-:B------:R-:W-:Y:S01]  /*4dc0*/  FFMA.FTZ R162, R162, UR10, -R14.reuse ;  /* 0x0000000aa2a27c23 */ /* 0x100fe2000801080e */
[----:B-1----:R-:W-:Y:S01]  /*4dd0*/  FSEL R190, R190, -INF , P2 ;  /* 0xff800000bebe7808 */ /* 0x002fe20001000000 */
[----:B------:R-:W1:Y:S01]  /*4de0*/  MUFU.TANH R177, R177 ;  /* 0x000000b100b17308 */ /* 0x000e620000002400 */
[----:B------:R-:W-:Y:S01]  /*4df0*/  FMNMX.FTZ R193, R153, R194, !PT ;  /* 0x000000c299c17209 */ /* 0x000fe20007810000 */
[--C-:B------:R-:W-:Y:S01]  /*4e00*/  FFMA.FTZ R161, R161, UR10, -R14.reuse ;  /* 0x0000000aa1a17c23 */ /* 0x100fe2000801080e */
[----:B------:R-:W-:Y:S01]  /*4e10*/  ISETP.GT.AND P2, PT, R184, 0x31, PT ;  /* 0x00000031b800780c */ /* 0x000fe20003f44270 */
[--C-:B------:R-:W-:Y:S01]  /*4e20*/  FFMA.FTZ R163, R163, UR10, -R14.reuse ;  /* 0x0000000aa3a37c23 */ /* 0x100fe2000801080e */
[----:B--2---:R-:W-:Y:S01]  /*4e30*/  FSEL R191, R191, -INF , P3 ;  /* 0xff800000bfbf7808 */ /* 0x004fe20001800000 */
[--C-:B------:R-:W-:Y:S01]  /*4e40*/  FFMA.FTZ R164, R164, UR10, -R14.reuse ;  /* 0x0000000aa4a47c23 */ /* 0x100fe2000801080e */
[----:B------:R-:W-:Y:S01]  /*4e50*/  FMNMX.FTZ R194, R190, R193, !PT ;  /* 0x000000c1bec27209 */ /* 0x000fe20007810000 */
[----:B------:R-:W2:Y:S01]  /*4e60*/  MUFU.TANH R179, R179 ;  /* 0x000000b300b37308 */ /* 0x000ea20000002400 */
[----:B------:R-:W-:Y:S01]  /*4e70*/  ISETP.GT.AND P3, PT, R184, 0x38, PT ;  /* 0x00000038b800780c */ /* 0x000fe20003f64270 */
[--C-:B------:R-:W-:Y:S01]  /*4e80*/  FFMA.FTZ R165, R165, UR10, -R14.reuse ;  /* 0x0000000aa5a57c23 */ /* 0x100fe2000801080e */
[----:B---3--:R-:W-:Y:S01]  /*4e90*/  FSEL R182, R182, -INF , P2 ;  /* 0xff800000b6b67808 */ /* 0x008fe20001000000 */
[--C-:B------:R-:W-:Y:S01]  /*4ea0*/  FFMA.FTZ R166, R166, UR10, -R14.reuse ;  /* 0x0000000aa6a67c23 */ /* 0x100fe2000801080e */
[----:B------:R-:W-:Y:S01]  /*4eb0*/  FMNMX.FTZ R193, R191, R194, !PT ;  /* 0x000000c2bfc17209 */ /* 0x000fe20007810000 */
[--C-:B------:R-:W-:Y:S01]  /*4ec0*/  FFMA.FTZ R167, R167, UR10, -R14.reuse ;  /* 0x0000000aa7a77c23 */ /* 0x100fe2000801080e */
[----:B------:R-:W-:Y:S01]  /*4ed0*/  ISETP.GT.AND P2, PT, R184, 0x39, PT ;  /* 0x00000039b800780c */ /* 0x000fe20003f44270 */
[----:B------:R-:W3:Y:S01]  /*4ee0*/  MUFU.TANH R176, R176 ;  /* 0x000000b000b07308 */ /* 0x000ee20000002400 */
[----:B0-----:R-:W-:Y:S01]  /*4ef0*/  FSEL R183, R183, -INF , P3 ;  /* 0xff800000b7b77808 */ /* 0x001fe20001800000 */
[--C-:B------:R-:W-:Y:S01]  /*4f00*/  FFMA.FTZ R168, R168, UR10, -R14.reuse ;  /* 0x0000000aa8a87c23 */ /* 0x100fe2000801080e */
[----:B------:R-:W-:Y:S01]  /*4f10*/  FMNMX.FTZ R194, R182, R193, !PT ;  /* 0x000000c1b6c27209 */ /* 0x000fe20007810000 */
[--C-:B------:R-:W-:Y:S01]  /*4f20*/  FFMA.FTZ R169, R169, UR10, -R14.reuse ;  /* 0x0000000aa9a97c23 */ /* 0x100fe2000801080e */
[----:B------:R-:W-:Y:S01]  /*4f30*/  ISETP.GT.AND P3, PT, R184, 0x40, PT ;  /* 0x00000040b800780c */ /* 0x000fe20003f64270 */
[----:B------:R-:W-:Y:S01]  /*4f40*/  FFMA.FTZ R170, R170, UR10, -R14 ;  /* 0x0000000aaaaa7c23 */ /* 0x000fe2000801080e */
[----:B-1----:R-:W-:Y:S01]  /*4f50*/  FSEL R177, R177, -INF , P2 ;  /* 0xff800000b1b17808 */ /* 0x002fe20001000000 */
[----:B------:R-:W0:Y:S01]  /*4f60*/  MUFU.TANH R180, R180 ;  /* 0x000000b400b47308 */ /* 0x000e220000002400 */
[----:B------:R-:W-:-:S02]  /*4f70*/  FMNMX.FTZ R194, R183, R194, !PT ;  /* 0x000000c2b7c27209 */ /* 0x000fc40007810000 */
[C---:B------:R-:W-:Y:S02]  /*4f80*/  ISETP.GT.AND P2, PT, R184.reuse, 0x41, PT ;  /* 0x00000041b800780c */ /* 0x040fe40003f44270 */
[----:B--2---:R-:W-:Y:S02]  /*4f90*/  FSEL R179, R179, -INF , P3 ;  /* 0xff800000b3b37808 */ /* 0x004fe40001800000 */
[----:B------:R-:W-:Y:S01]  /*4fa0*/  FMNMX.FTZ R194, R177, R194, !PT ;  /* 0x000000c2b1c27209 */ /* 0x000fe20007810000 */
[----:B------:R-:W-:Y:S01]  /*4fb0*/  MUFU.TANH R181, R181 ;  /* 0x000000b500b57308 */ /* 0x000fe20000002400 */
[----:B------:R-:W-:Y:S02]  /*4fc0*/  ISETP.GT.AND P3, PT, R184, 0x48, PT ;  /* 0x00000048b800780c */ /* 0x000fe40003f64270 */
[----:B---3--:R-:W-:Y:S02]  /*4fd0*/  FSEL R176, R176, -INF , P2 ;  /* 0xff800000b0b07808 */ /* 0x008fe40001000000 */
[----:B------:R-:W-:-:S02]  /*4fe0*/  FMNMX.FTZ R193, R179, R194, !PT ;  /* 0x000000c2b3c17209 */ /* 0x000fc40007810000 */
[----:B------:R-:W-:Y:S01]  /*4ff0*/  ISETP.GT.AND P2, PT, R184, 0x49, PT ;  /* 0x00000049b800780c */ /* 0x000fe20003f44270 */
[----:B------:R-:W1:Y:S01]  /*5000*/  MUFU.TANH R186, R186 ;  /* 0x000000ba00ba7308 */ /* 0x000e620000002400 */
[----:B0-----:R-:W-:Y:S02]  /*5010*/  FSEL R180, R180, -INF , P3 ;  /* 0xff800000b4b47808 */ /* 0x001fe40001800000 */
[----:B------:R-:W-:-:S05]  /*5020*/  ISETP.GT.AND P3, PT, R184, 0x50, PT ;  /* 0x00000050b800780c */ /* 0x000fca0003f64270 */
[----:B------:R-:W0:Y:S08]  /*5030*/  MUFU.TANH R185, R185 ;  /* 0x000000b900b97308 */ /* 0x000e300000002400 */
[----:B------:R2:W-:Y:S01]  /*5040*/  MUFU.EX2 R154, R195 ;  /* 0x000000c3009a7308 */ /* 0x0005e20000000800 */
[----:B-1----:R-:W-:Y:S02]  /*5050*/  FSEL R186, R186, -INF , P3 ;  /* 0xff800000baba7808 */ /* 0x002fe40001800000 */
[----:B------:R-:W-:-:S05]  /*5060*/  ISETP.GT.AND P3, PT, R184, 0x58, PT ;  /* 0x00000058b800780c */ /* 0x000fca0003f64270 */
[----:B------:R-:W1:Y:S01]  /*5070*/  MUFU.TANH R192, R192 ;  /* 0x000000c000c07308 */ /* 0x000e620000002400 */
[----:B--2---:R-:W-:Y:S02]  /*5080*/  FMNMX.FTZ R195, R176, R193, !PT ;  /* 0x000000c1b0c37209 */ /* 0x004fe40007810000 */
[----:B------:R-:W-:Y:S02]  /*5090*/  FSEL R193, R181, -INF , P2 ;  /* 0xff800000b5c17808 */ /* 0x000fe40001000000 */
[----:B------:R-:W-:Y:S02]  /*50a0*/  FMNMX.FTZ R194, R180, R195, !PT ;  /* 0x000000c3b4c27209 */ /* 0x000fe40007810000 */
[----:B------:R-:W-:Y:S01]  /*50b0*/  ISETP.GT.AND P2, PT, R184, 0x51, PT ;  /* 0x00000051b800780c */ /* 0x000fe20003f44270 */
[----:B------:R-:W-:Y:S01]  /*50c0*/  MUFU.EX2 R189, R189 ;  /* 0x000000bd00bd7308 */ /* 0x000fe20000000800 */
[----:B------:R-:W-:Y:S02]  /*50d0*/  FMNMX.FTZ R181, R193, R194, !PT ;  /* 0x000000c2c1b57209 */ /* 0x000fe40007810000 */
[----:B0-----:R-:W-:-:S02]  /*50e0*/  FSEL R194, R185, -INF , P2 ;  /* 0xff800000b9c27808 */ /* 0x001fc40001000000 */
[----:B------:R-:W-:Y:S02]  /*50f0*/  FMNMX.FTZ R181, R186, R181, !PT ;  /* 0x000000b5bab57209 */ /* 0x000fe40007810000 */
[----:B------:R-:W-:Y:S01]  /*5100*/  FSEL R195, R6, -INF , P3 ;  /* 0xff80000006c37808 */ /* 0x000fe20001800000 */
[----:B------:R-:W-:Y:S01]  /*5110*/  MUFU.EX2 R155, R155 ;  /* 0x0000009b009b7308 */ /* 0x000fe20000000800 */
[----:B------:R-:W-:Y:S01]  /*5120*/  ISETP.GT.AND P2, PT, R184, 0x59, PT ;  /* 0x00000059b800780c */ /* 0x000fe20003f44270 */
[--C-:B------:R-:W-:Y:S01]  /*5130*/  FFMA.FTZ R184, R175, UR10, -R14.reuse ;  /* 0x0000000aafb87c23 */ /* 0x100fe2000801080e */
[----:B------:R-:W-:Y:S01]  /*5140*/  FMNMX.FTZ R6, R194, R181, !PT ;  /* 0x000000b5c2067209 */ /* 0x000fe20007810000 */
[----:B------:R-:W-:Y:S01]  /*5150*/  FFMA.FTZ R175, R173, UR10, -R14 ;  /* 0x0000000aadaf7c23 */ /* 0x000fe2000801080e */
[----:B-1----:R-:W-:Y:S02]  /*5160*/  FSEL R192, R192, -INF , P2 ;  /* 0xff800000c0c07808 */ /* 0x002fe40001000000 */
        /* <DEDUP_REMOVED lines=11> */
[----:B------:R-:W0:Y:S07]  /*5220*/  SHFL.BFLY PT, R6, R185, 0x1, 0x1f ;  /* 0x0c201f00b9067f89 */ /* 0x000e2e00000e0000 */
        /* <DEDUP_REMOVED lines=8> */
[----:B------:R-:W-:Y:S03]  /*52b0*/  MUFU.EX2 R164, R164 ;  /* 0x000000a400a47308 */ /* 0x000fe60000000800 */
[----:B------:R-:W-:-:S05]  /*52c0*/  FSEL R196, R196, RZ, P2 ;  /* 0x000000ffc4c47208 */ /* 0x000fca0001000000 */
[----:B------:R-:W-:Y:S01]  /*52d0*/  MUFU.EX2 R165, R165 ;  /* 0x000000a500a57308 */ /* 0x000fe20000000800 */
[--C-:B------:R-:W-:Y:S01]  /*52e0*/  FFMA.FTZ R172, R10, UR10, -R196.reuse ;  /* 0x0000000a0aac7c23 */ /* 0x100fe200080108c4 */
[----:B------:R-:W-:Y:S01]  /*52f0*/  FSEL R10, R5, RZ, P1 ;  /* 0x000000ff050a7208 */ /* 0x000fe20000800000 */
[--C-:B------:R-:W-:Y:S01]  /*5300*/  FFMA.FTZ R171, R187, UR10, -R196.reuse ;  /* 0x0000000abbab7c23 */ /* 0x100fe200080108c4 */
[--C-:B------:R-:W-:Y:S01]  /*5310*/  FFMA.FTZ R11, R11, UR10, -R196.reuse ;  /* 0x0000000a0b0b7c23 */ /* 0x100fe200080108c4 */
[--C-:B------:R-:W-:Y:S01]  /*5320*/  FFMA.FTZ R12, R12, UR10, -R196.reuse ;  /* 0x0000000a0c0c7c23 */ /* 0x100fe200080108c4 */
[--C-:B------:R-:W-:Y:S01]  /*5330*/  FFMA.FTZ R13, R13, UR10, -R196.reuse ;  /* 0x0000000a0d0d7c23 */ /* 0x100fe200080108c4 */
[----:B------:R-:W-:Y:S01]  /*5340*/  FADD.FTZ R10, -R10, R9 ;  /* 0x000000090a0a7221 */ /* 0x000fe20000010100 */
[----:B------:R-:W-:Y:S01]  /*5350*/  FSEL R9, R6, RZ, P2 ;  /* 0x000000ff06097208 */ /* 0x000fe20001000000 */
[----:B------:R-:W-:Y:S01]  /*5360*/  MUFU.EX2 R171, R171 ;  /* 0x000000ab00ab7308 */ /* 0x000fe20000000800 */
[--C-:B------:R-:W-:Y:S01]  /*5370*/  FFMA.FTZ R188, R188, UR10, -R196.reuse ;  /* 0x0000000abcbc7c23 */ /* 0x100fe200080108c4 */
[----:B------:R-:W-:Y:S01]  /*5380*/  FMUL.FTZ R10, R10, UR10 ;  /* 0x0000000a0a0a7c20 */ /* 0x000fe20008410000 */
[----:B------:R-:W-:Y:S01]  /*5390*/  FFMA.FTZ R173, R15, UR10, -R196 ;  /* 0x0000000a0fad7c23 */ /* 0x000fe200080108c4 */
[----:B------:R-:W-:Y:S01]  /*53a0*/  FADD.FTZ R9, -R9, R8 ;  /* 0x0000000809097221 */ /* 0x000fe20000010100 */
[--C-:B------:R-:W-:Y:S01]  /*53b0*/  FFMA.FTZ R198, R20, UR10, -R196.reuse ;  /* 0x0000000a14c67c23 */ /* 0x100fe200080108c4 */
        /* <DEDUP_REMOVED lines=16> */
[----:B------:R-:W-:-:S03]  /*54c0*/  FFMA.FTZ R192, R192, UR10, -R196 ;  /* 0x0000000ac0c07c23 */ /* 0x000fc600080108c4 */
        /* <DEDUP_REMOVED lines=9> */
[----:B-1----:R-:W-:Y:S01]  /*5560*/  FFMA.FTZ R3, R8, R3, R171 ;  /* 0x0000000308037223 */ /* 0x002fe200000100ab */
        /* <DEDUP_REMOVED lines=9> */
[----:B------:R-:W-:Y:S01]  /*5600*/  FADD.FTZ R179, R155, R200 ;  /* 0x000000c89bb37221 */ /* 0x000fe20000010000 */
[----:B------:R-:W-:Y:S01]  /*5610*/  F2FP.F16.F32.PACK_AB R155, R156, R155 ;  /* 0x0000009b9c9b723e */ /* 0x000fe200000000ff */
[-C--:B------:R-:W-:Y:S01]  /*5620*/  FMUL.FTZ R36, R36, R8.reuse ;  /* 0x0000000824247220 */ /* 0x080fe20000410000 */
[-C--:B------:R-:W-:Y:S01]  /*5630*/  FMUL.FTZ R37, R37, R8.reuse ;  /* 0x0000000825257220 */ /* 0x080fe20000410000 */
[----:B------:R-:W-:Y:S01]  /*5640*/  FADD.FTZ R179, R156, R179 ;  /* 0x000000b39cb37221 */ /* 0x000fe20000010000 */
        /* <DEDUP_REMOVED lines=18> */
[----:B------:R-:W-:Y:S01]  /*5770*/  FADD.FTZ R152, R158, R179 ;  /* 0x000000b39e987221 */ /* 0x000fe20000010000 */
[-C--:B------:R-:W-:Y:S01]  /*5780*/  FMUL.FTZ R64, R64, R8.reuse ;  /* 0x0000000840407220 */ /* 0x080fe20000410000 */
[-C--:B------:R-:W-:Y:S01]  /*5790*/  FMUL.FTZ R65, R65, R8.reuse ;  /* 0x0000000841417220 */ /* 0x080fe20000410000 */
[----:B------:R-:W-:Y:S01]  /*57a0*/  FMUL.FTZ R68, R68, R8 ;  /* 0x0000000844447220 */ /* 0x000fe20000410000 */
[C---:B------:R-:W-:Y:S01]  /*57b0*/  FADD.FTZ R152, R157.reuse, R152 ;  /* 0x000000989d987221 */ /* 0x040fe20000010000 */
[----:B------:R-:W-:Y:S01]  /*57c0*/  F2FP.F16.F32.PACK_AB R157, R157, R158 ;  /* 0x0000009e9d9d723e */ /* 0x000fe200000000ff */
[----:B------:R-:W2:Y:S01]  /*57d0*/  MUFU.EX2 R198, R198 ;  /* 0x000000c600c67308 */ /* 0x000ea20000000800 */
[-C--:B------:R-:W-:Y:S01]  /*57e0*/  FMUL.FTZ R69, R69, R8.reuse ;  /* 0x0000000845457220 */ /* 0x080fe20000410000 */
[----:B------:R-:W-:Y:S01]  /*57f0*/  FADD.FTZ R179, R159, R152 ;  /* 0x000000989fb37221 */ /* 0x000fe20000010000 */
[----:B------:R-:W-:Y:S01]  /*5800*/  F2FP.F16.F32.PACK_AB R159, R160, R159 ;  /* 0x0000009fa09f723e */ /* 0x000fe200000000ff */
[-C--:B------:R-:W-:Y:S01]  /*5810*/  FMUL.FTZ R72, R72, R8.reuse ;  /* 0x0000000848487220 */ /* 0x080fe20000410000 */
[-C--:B------:R-:W-:Y:S01]  /*5820*/  FMUL.FTZ R73, R73, R8.reuse ;  /* 0x0000000849497220 */ /* 0x080fe20000410000 */
[----:B------:R-:W-:Y:S01]  /*5830*/  FADD.FTZ R179, R160, R179 ;  /* 0x000000b3a0b37221 */ /* 0x000fe20000010000 */
        /* <DEDUP_REMOVED lines=18> */
[----:B----4-:R-:W-:Y:S01]  /*5960*/  FFMA.FTZ R177, R180, UR10, -R196 ;  /* 0x0000000ab4b17c23 */ /* 0x010fe200080108c4 */
[----:B0-----:R-:W-:Y:S01]  /*5970*/  FADD.FTZ R180, R188, R153 ;  /* 0x00000099bcb47221 */ /* 0x001fe20000010000 */
[-C--:B------:R-:W-:Y:S01]  /*5980*/  FMUL.FTZ R105, R105, R8.reuse ;  /* 0x0000000869697220 */ /* 0x080fe20000410000 */
[-C--:B------:R-:W-:Y:S01]  /*5990*/  FMUL.FTZ R108, R108, R8.reuse ;  /* 0x000000086c6c7220 */ /* 0x080fe20000410000 */
[-C--:B------:R-:W-:Y:S01]  /*59a0*/  FMUL.FTZ R109, R109, R8.reuse ;  /* 0x000000086d6d7220 */ /* 0x080fe20000410000 */
[----:B-1----:R-:W-:Y:S01]  /*59b0*/  FADD.FTZ R153, R173, R180 ;  /* 0x000000b4ad997221 */ /* 0x002fe20000010000 */
[----:B------:R-:W-:Y:S01]  /*59c0*/  FADD.FTZ R180, R162, R179 ;  /* 0x000000b3a2b47221 */ /* 0x000fe20000010000 */
[----:B------:R-:W0:Y:S01]  /*59d0*/  MUFU.EX2 R15, R15 ;  /* 0x0000000f000f7308 */ /* 0x000e220000000800 */
[----:B------:R-:W-:Y:S01]  /*59e0*/  FMUL.FTZ R112, R112, R8 ;  /* 0x0000000870707220 */ /* 0x000fe20000410000 */
[----:B--2---:R-:W-:Y:S01]  /*59f0*/  FADD.FTZ R153, R198, R153 ;  /* 0x00000099c6997221 */ /* 0x004fe20000010000 */
[C---:B------:R-:W-:Y:S01]  /*5a00*/  FADD.FTZ R180, R161.reuse, R180 ;  /* 0x000000b4a1b47221 */ /* 0x040fe20000010000 */
[----:B------:R-:W-:Y:S01]  /*5a10*/  F2FP.F16.F32.PACK_AB R161, R161, R162 ;  /* 0x000000a2a1a1723e */ /* 0x000fe200000000ff */
[-C--:B------:R-:W-:Y:S01]  /*5a20*/  FMUL.FTZ R113, R113, R8.reuse ;  /* 0x0000000871717220 */ /* 0x080fe20000410000 */
[----:B---3--:R-:W-:Y:S01]  /*5a30*/  FADD.FTZ R152, R20, R153 ;  /* 0x0000009914987221 */ /* 0x008fe20000010000 */
[----:B------:R-:W-:Y:S01]  /*5a40*/  FADD.FTZ R187, R163, R180 ;  /* 0x000000b4a3bb7221 */ /* 0x000fe20000010000 */
[----:B------:R-:W1:Y:S01]  /*5a50*/  MUFU.EX2 R190, R190 ;  /* 0x000000be00be7308 */ /* 0x000e620000000800 */
[----:B------:R-:W-:Y:S01]  /*5a60*/  F2FP.F16.F32.PACK_AB R153, R154, R189 ;  /* 0x000000bd9a99723e */ /* 0x000fe200000000ff */
[C---:B-----5:R-:W-:Y:S01]  /*5a70*/  FADD.FTZ R152, R21.reuse, R152 ;  /* 0x0000009815987221 */ /* 0x060fe20000010000 */
[----:B------:R-:W-:Y:S01]  /*5a80*/  FADD.FTZ R158, R164, R187 ;  /* 0x000000bba49e7221 */ /* 0x000fe20000010000 */
[----:B------:R-:W-:Y:S01]  /*5a90*/  F2FP.F16.F32.PACK_AB R154, R12, R11 ;  /* 0x0000000b0c9a723e */ /* 0x000fe200000000ff */
[----:B------:R-:W-:Y:S01]  /*5aa0*/  FMUL.FTZ R116, R116, R8 ;  /* 0x0000000874747220 */ /* 0x000fe20000410000 */
[----:B------:R-:W-:Y:S01]  /*5ab0*/  F2FP.F16.F32.PACK_AB R160, R21, R20 ;  /* 0x0000001415a0723e */ /* 0x000fe200000000ff */
[-C--:B------:R-:W-:Y:S01]  /*5ac0*/  FMUL.FTZ R117, R117, R8.reuse ;  /* 0x0000000875757220 */ /* 0x080fe20000410000 */
[----:B------:R-:W2:Y:S01]  /*5ad0*/  MUFU.EX2 R9, R9 ;  /* 0x0000000900097308 */ /* 0x000ea20000000800 */
[----:B0-----:R-:W-:Y:S01]  /*5ae0*/  FADD.FTZ R179, R15, R152 ;  /* 0x000000980fb37221 */ /* 0x001fe20000010000 */
[----:B------:R-:W-:Y:S01]  /*5af0*/  F2FP.F16.F32.PACK_AB R152, R172, R171 ;  /* 0x000000abac98723e */ /* 0x000fe200000000ff */
[-C--:B------:R-:W-:Y:S01]  /*5b00*/  FMUL.FTZ R120, R120, R8.reuse ;  /* 0x0000000878787220 */ /* 0x080fe20000410000 */
[----:B------:R-:W-:Y:S01]  /*5b10*/  F2FP.F16.F32.PACK_AB R163, R164, R163 ;  /* 0x000000a3a4a3723e */ /* 0x000fe200000000ff */
        /* <DEDUP_REMOVED lines=14> */
[----:B------:R-:W-:Y:S01]  /*5c00*/  FADD.FTZ R13, R165, R158 ;  /* 0x0000009ea50d7221 */ /* 0x000fe20000010000 */
[----:B------:R-:W-:Y:S01]  /*5c10*/  F2FP.F16.F32.PACK_AB R158, R198, R173 ;  /* 0x000000adc69e723e */ /* 0x000fe200000000ff */
        /* <DEDUP_REMOVED lines=9> */
[----:B------:R-:W-:Y:S01]  /*5cb0*/  FMUL.FTZ R149, R149, R8 ;  /* 0x0000000895957220 */ /* 0x000fe20000410000 */
        /* <DEDUP_REMOVED lines=22> */
[----:B------:R-:W-:Y:S01]  /*5e20*/  FADD.FTZ R12, R4, R13 ;  /* 0x0000000d040c7221 */ /* 0x000fe20000010000 */
        /* <DEDUP_REMOVED lines=64> */
[----:B------:R-:W-:-:S02]  /*6230*/  FMUL.FTZ R151, R151, R10 ;  /* 0x0000000a97977220 */ /* 0x000fc40000410000 */
        /* <DEDUP_REMOVED lines=16> */
[----:B0-----:R-:W-:-:S04]  /*6340*/  FADD.FTZ R3, R195, R4 ;  /* 0x00000004c3037221 */ /* 0x001fc80000010000 */
[C---:B-1----:R-:W-:Y:S01]  /*6350*/  FADD.FTZ R3, R192.reuse, R3 ;  /* 0x00000003c0037221 */ /* 0x042fe20000010000 */
[----:B------:R-:W-:Y:S01]  /*6360*/  F2FP.F16.F32.PACK_AB R174, R192, R195 ;  /* 0x000000c3c0ae723e */ /* 0x000fe200000000ff */
[C---:B--2---:R-:W-:Y:S01]  /*6370*/  FADD.FTZ R4, R14.reuse, R9 ;  /* 0x000000090e047221 */ /* 0x044fe20000010000 */
[----:B------:R-:W-:Y:S01]  /*6380*/  F2FP.F16.F32.PACK_AB R175, R14, R175 ;  /* 0x000000af0eaf723e */ /* 0x000fe200000000ff */
[----:B------:R-:W-:Y:S06]  /*6390*/  @!P0 BRA `(.L_x_13634) ;  /* 0x0000000000048947 */ /* 0x000fec0003800000 */
[----:B------:R-:W-:Y:S01]  /*63a0*/  BPT.TRAP 0x1 ;  /* 0x000000040000795c */ /* 0x000fe20000300000 */
.L_x_13634:
[----:B------:R0:W1:Y:S01]  /*63b0*/  SYNCS.PHASECHK.TRANS64.TRYWAIT P1, [UR26+0x22850], R7 ;  /* 0x02285007ff0075a7 */ /* 0x000062000802015a */
[----:B------:R-:W-:Y:S05]  /*63c0*/  @!P0 BRA `(.L_x_13635) ;  /* 0x0000000000048947 */ /* 0x000fea0003800000 */
[----:B------:R-:W-:Y:S01]  /*63d0*/  BPT.TRAP 0x1 ;  /* 0x000000040000795c */ /* 0x000fe20000300000 */
.L_x_13635:
[----:B------:R-:W-:Y:S01]  /*63e0*/  VIADD R8, R201, 0x8 ;  /* 0x00000008c9087836 */ /* 0x000fe20000000000 */
[----:B-1----:R-:W-:Y:S06]  /*63f0*/  @P1 BRA `(.L_x_13636) ;  /* 0x0000000000081947 */ /* 0x002fec0003800000 */
[----:B------:R-:W1:Y:S02]  /*6400*/  SYNCS.PHASECHK.TRANS64.TRYWAIT P1, [UR26+0x22850], R7 ;  /* 0x02285007ff0075a7 */ /* 0x000e64000802015a */
[----:B-1----:R-:W-:Y:S05]  /*6410*/  @!P1 BRA `(.L_x_13637) ;  /* 0x0000009800889947 */ /* 0x002fea0003800000 */
.L_x_13636:
        /* <DEDUP_REMOVED lines=39> */
.L_x_13638:
[----:B------:R-:W-:Y:S01]  /*6690*/  UISETP.GT.AND UP0, UPT, UR23, UR22, UPT ;  /* 0x000000161700728c */ /* 0x000fe2000bf04270 */
[----:B------:R-:W-:Y:S01]  /*66a0*/  MOV R9, R5 ;  /* 0x0000000500097202 */ /* 0x000fe20000000f00 */
[----:B------:R-:W-:Y:S01]  /*66b0*/  UIADD3 UR26, UR26, 0x22860, URZ ;  /* 0x000228601a1a7890 */ /* 0x000fe2000fffe03f */
[----:B------:R-:W-:Y:S01]  /*66c0*/  IMAD.MOV.U32 R8, RZ, RZ, R6 ;  /* 0x000000ffff087224 */ /* 0x000fe200078e0006 */
[----:B------:R-:W-:Y:S02]  /*66d0*/  UIADD3 UR23, UR23, -0x1, URZ ;  /* 0xffffffff17177890 */ /* 0x000fe4000fffe03f */
[----:B------:R-:W-:Y:S01]  /*66e0*/  PLOP3.LUT P1, PT, PT, PT, UP0, 0x80, 0x0 ;  /* 0x000000000000781c */ /* 0x000fe20003f2f008 */
[----:B------:R-:W-:-:S09]  /*66f0*/  UPRMT UR26, UR25, 0x654, UR26 ;  /* 0x00000654191a7896 */ /* 0x000fd2000800001a */
[----:B------:R-:W-:Y:S03]  /*6700*/  SYNCS.ARRIVE.TRANS64.RED.A1T0 RZ, [UR26], RZ ;  /* 0x000000ffffff79a7 */ /* 0x000fe6000810041a */
[----:B------:R-:W-:Y:S05]  /*6710*/  @P1 BRA `(.L_x_13639) ;  /* 0xffffffd400581947 */ /* 0x000fea000383ffff */
.L_x_13628:
[----:B------:R-:W-:-:S13]  /*6720*/  ISETP.LE.AND P1, PT, RZ, UR23, PT ;  /* 0x00000017ff007c0c */ /* 0x000fda000bf23270 */
[----:B------:R-:W-:Y:S05]  /*6730*/  @!P1 BRA `(.L_x_13640) ;  /* 0x0000002000d49947 */ /* 0x000fea0003800000 */
[----:B01----:R-:W-:Y:S01]  /*6740*/  IMAD.MOV.U32 R8, RZ, RZ, R5 ;  /* 0x000000ffff087224 */ /* 0x003fe200078e0005 */
[----:B------:R-:W-:Y:S01]  /*6750*/  ULDC UR26, c[0x0][0x9d8] ;  /* 0x00027600001a7ab9 */ /* 0x000fe20000000800 */
[----:B------:R-:W-:Y:S01]  /*6760*/  IMAD.MOV.U32 R9, RZ, RZ, R6 ;  /* 0x000000ffff097224 */ /* 0x000fe200078e0006 */
[----:B------:R-:W-:-:S06]  /*6770*/  ULDC UR22, c[0x0][0x988] ;  /* 0x0002620000167ab9 */ /* 0x000fcc0000000800 */
.L_x_13651:
[----:B------:R-:W-:-:S04]  /*6780*/  UIADD3 UR36, UR36, 0x1, URZ ;  /* 0x0000000124247890 */ /* 0x000fc8000fffe03f */
[----:B------:R-:W-:-:S04]  /*6790*/  UISETP.NE.AND UP0, UPT, UR36, 0x2, UPT ;  /* 0x000000022400788c */ /* 0x000fc8000bf05270 */
[----:B------:R-:W-:Y:S02]  /*67a0*/  USEL UR6, URZ, 0x1, UP0 ;  /* 0x000000013f067887 */ /* 0x000fe40008000000 */
[----:B------:R-:W-:Y:S02]  /*67b0*/  USEL UR36, UR36, URZ, UP0 ;  /* 0x0000003f24247287 */ /* 0x000fe40008000000 */
[----:B------:R-:W-:Y:S01]  /*67c0*/  ULOP3.LUT UR37, UR37, UR6, URZ, 0x3c, !UPT ;  /* 0x0000000625257292 */ /* 0x000fe2000f8e3c3f */
[----:B01----:R-:W-:Y:S11]  /*67d0*/  @!P0 BRA `(.L_x_13641) ;  /* 0x0000000000048947 */ /* 0x003ff60003800000 */
[----:B------:R-:W-:Y:S01]  /*67e0*/  BPT.TRAP 0x1 ;  /* 0x000000040000795c */ /* 0x000fe20000300000 */
.L_x_13641:
        /* <DEDUP_REMOVED lines=9> */
.L_x_13642:
[----:B-1----:R-:W-:Y:S05]  /*6880*/  @P1 BRA `(.L_x_13643) ;  /* 0x0000000000081947 */ /* 0x002fea0003800000 */
[----:B------:R-:W1:Y:S02]  /*6890*/  SYNCS.PHASECHK.TRANS64.TRYWAIT P1, [UR25+0x22830], R7 ;  /* 0x02283007ff0075a7 */ /* 0x000e640008020159 */
[----:B-1----:R-:W-:Y:S05]  /*68a0*/  @!P1 BRA `(.L_x_13644) ;  /* 0x00000094007c9947 */ /* 0x002fea0003800000 */
.L_x_13643:
        /* <DEDUP_REMOVED lines=26> */
.L_x_13645:
        /* <DEDUP_REMOVED lines=37> */
[----:B------:R-:W-:Y:S01]  /*6ca0*/  UMOV UR10, UR22 ;  /* 0x00000016000a7c82 */ /* 0x000fe20008000000 */
        /* <DEDUP_REMOVED lines=19> */
[----:B----4-:R-:W-:Y:S01]  /*6de0*/  FMNMX.FTZ R6, R152, R173, !PT ;  /* 0x000000ad98067209 */ /* 0x010fe20007810000 */
[----:B------:R-:W-:Y:S01]  /*6df0*/  FMUL.FTZ R173, R189, UR26 ;  /* 0x0000001abdad7c20 */ /* 0x000fe20008410000 */
[----:B------:R-:W-:Y:S05]  /*6e00*/  SYNCS.ARRIVE.TRANS64.RED.A1T0 RZ, [UR6], RZ ;  /* 0x000000ffffff79a7 */ /* 0x000fea0008100406 */
        /* <DEDUP_REMOVED lines=37> */
[----:B----4-:R-:W-:Y:S01]  /*7060*/  FMNMX.FTZ R6, R180, R185, !PT ;  /* 0x000000b9b4067209 */ /* 0x010fe20007810000 */
[----:B------:R-:W-:Y:S01]  /*7070*/  FMUL.FTZ R185, R187, UR26 ;  /* 0x0000001abbb97c20 */ /* 0x000fe20008410000 */
[----:B------:R-:W-:Y:S01]  /*7080*/  FMUL.FTZ R187, R191, UR26 ;  /* 0x0000001abfbb7c20 */ /* 0x000fe20008410000 */
[----:B------:R-:W-:Y:S02]  /*7090*/  FMUL.FTZ R191, R199, UR26 ;  /* 0x0000001ac7bf7c20 */ /* 0x000fe40008410000 */
[----:B------:R-:W4:Y:S02]  /*70a0*/  SHFL.BFLY PT, R189, R6, 0x2, 0x1f ;  /* 0x0c401f0006bd7f89 */ /* 0x000f2400000e0000 */
[----:B------:R-:W5:Y:S08]  /*70b0*/  MUFU.TANH R15, R15 ;  /* 0x0000000f000f7308 */ /* 0x000f700000002400 */
[----:B------:R-:W0:Y:S08]  /*70c0*/  MUFU.TANH R20, R20 ;  /* 0x0000001400147308 */ /* 0x000e300000002400 */
[----:B------:R-:W1:Y:S01]  /*70d0*/  MUFU.TANH R153, R153 ;  /* 0x0000009900997308 */ /* 0x000e620000002400 */
[----:B----4-:R-:W-:Y:S01]  /*70e0*/  FMNMX.FTZ R176, R6, R189, !PT ;  /* 0x000000bd06b07209 */ /* 0x010fe20007810000 */
[----:B------:R-:W-:-:S06]  /*70f0*/  FMUL.FTZ R189, R195, UR26 ;  /* 0x0000001ac3bd7c20 */ /* 0x000fcc0008410000 */
[----:B------:R-:W4:Y:S01]  /*7100*/  MUFU.TANH R154, R154 ;  /* 0x0000009a009a7308 */ /* 0x000f220000002400 */
[----:B------:R-:W2:Y:S07]  /*7110*/  SHFL.BFLY PT, R193, R176, 0x1, 0x1f ;  /* 0x0c201f00b0c17f89 */ /* 0x000eae00000e0000 */
[----:B------:R-:W4:Y:S08]  /*7120*/  MUFU.TANH R156, R156 ;  /* 0x0000009c009c7308 */ /* 0x000f300000002400 */
[----:B------:R-:W4:Y:S08]  /*7130*/  MUFU.TANH R158, R158 ;  /* 0x0000009e009e7308 */ /* 0x000f300000002400 */
[----:B------:R-:W4:Y:S01]  /*7140*/  MUFU.TANH R161, R161 ;  /* 0x000000a100a17308 */ /* 0x000f220000002400 */
[----:B--2---:R-:W-:-:S05]  /*7150*/  FMNMX.FTZ R6, R176, R193, !PT ;  /* 0x000000c1b0067209 */ /* 0x004fca0007810000 */
[C---:B------:R-:W-:Y:S01]  /*7160*/  FADD.FTZ R9, -R6.reuse, R9 ;  /* 0x0000000906097221 */ /* 0x040fe20000010100 */
[----:B------:R-:W-:Y:S01]  /*7170*/  FMUL.FTZ R200, R6, UR10 ;  /* 0x0000000a06c87c20 */ /* 0x000fe20008410000 */
[----:B------:R-:W2:Y:S02]  /*7180*/  MUFU.TANH R162, R162 ;  /* 0x000000a200a27308 */ /* 0x000ea40000002400 */
[----:B------:R-:W-:Y:S01]  /*7190*/  FMUL.FTZ R176, R9, UR10 ;  /* 0x0000000a09b07c20 */ /* 0x000fe20008410000 */
[----:B------:R-:W-:Y:S01]  /*71a0*/  FMNMX.FTZ R9, R11, R8, !PT ;  /* 0x000000080b097209 */ /* 0x000fe20007810000 */
[--C-:B------:R-:W-:Y:S01]  /*71b0*/  FFMA.FTZ R193, R10, UR10, -R200.reuse ;  /* 0x0000000a0ac17c23 */ /* 0x100fe200080108c8 */
[--C-:B------:R-:W-:Y:S01]  /*71c0*/  FFMA.FTZ R196, R5, UR10, -R200.reuse ;  /* 0x0000000a05c47c23 */ /* 0x100fe200080108c8 */
[--C-:B------:R-:W-:Y:S01]  /*71d0*/  FFMA.FTZ R192, R152, UR10, -R200.reuse ;  /* 0x0000000a98c07c23 */ /* 0x100fe200080108c8 */
[----:B---3--:R-:W-:Y:S01]  /*71e0*/  FMNMX.FTZ R10, R12, R9, !PT ;  /* 0x000000090c0a7209 */ /* 0x008fe20007810000 */
[----:B------:R-:W3:Y:S01]  /*71f0*/  MUFU.TANH R164, R164 ;  /* 0x000000a400a47308 */ /* 0x000ee20000002400 */
[--C-:B------:R-:W-:Y:S01]  /*7200*/  FFMA.FTZ R198, R14, UR10, -R200.reuse ;  /* 0x0000000a0ec67c23 */ /* 0x100fe200080108c8 */
[--C-:B------:R-:W-:Y:S01]  /*7210*/  FFMA.FTZ R14, R155, UR10, -R200.reuse ;  /* 0x0000000a9b0e7c23 */ /* 0x100fe200080108c8 */
[----:B-----5:R-:W-:Y:S01]  /*7220*/  FMNMX.FTZ R9, R15, R10, !PT ;  /* 0x0000000a0f097209 */ /* 0x020fe20007810000 */
[--C-:B------:R-:W-:Y:S01]  /*7230*/  FFMA.FTZ R155, R163, UR10, -R200.reuse ;  /* 0x0000000aa39b7c23 */ /* 0x100fe200080108c8 */
[--C-:B------:R-:W-:Y:S01]  /*7240*/  FFMA.FTZ R194, R167, UR10, -R200.reuse ;  /* 0x0000000aa7c27c23 */ /* 0x100fe200080108c8 */
[--C-:B------:R-:W-:Y:S01]  /*7250*/  FFMA.FTZ R167, R169, UR10, -R200.reuse ;  /* 0x0000000aa9a77c23 */ /* 0x100fe200080108c8 */
[----:B0-----:R-:W-:Y:S01]  /*7260*/  FMNMX.FTZ R10, R20, R9, !PT ;  /* 0x00000009140a7209 */ /* 0x001fe20007810000 */
[----:B------:R-:W0:Y:S01]  /*7270*/  MUFU.TANH R175, R175 ;  /* 0x000000af00af7308 */ /* 0x000e220000002400 */
[--C-:B------:R-:W-:Y:S01]  /*7280*/  FFMA.FTZ R169, R171, UR10, -R200.reuse ;  /* 0x0000000aaba97c23 */ /* 0x100fe200080108c8 */
[--C-:B------:R-:W-:Y:S01]  /*7290*/  FFMA.FTZ R171, R173, UR10, -R200.reuse ;  /* 0x0000000aadab7c23 */ /* 0x100fe200080108c8 */
[----:B-1----:R-:W-:Y:S01]  /*72a0*/  FMNMX.FTZ R5, R153, R10, !PT ;  /* 0x0000000a99057209 */ /* 0x002fe20007810000 */
[--C-:B------:R-:W-:Y:S01]  /*72b0*/  FFMA.FTZ R173, R177, UR10, -R200.reuse ;  /* 0x0000000ab1ad7c23 */ /* 0x100fe200080108c8 */
[--C-:B------:R-:W-:Y:S01]  /*72c0*/  FFMA.FTZ R197, R13, UR10, -R200.reuse ;  /* 0x0000000a0dc57c23 */ /* 0x100fe200080108c8 */
[--C-:B------:R-:W-:Y:S01]  /*72d0*/  FFMA.FTZ R21, R21, UR10, -R200.reuse ;  /* 0x0000000a15157c23 */ /* 0x100fe200080108c8 */
[----:B----4-:R-:W-:Y:S01]  /*72e0*/  FMNMX.FTZ R5, R154, R5, !PT ;  /* 0x000000059a057209 */ /* 0x010fe20007810000 */
[----:B------:R-:W1:Y:S01]  /*72f0*/  MUFU.TANH R178, R178 ;  /* 0x000000b200b27308 */ /* 0x000e620000002400 */
        /* <DEDUP_REMOVED lines=10> */
[----:B------:R-:W-:Y:S01]  /*73a0*/  FMNMX.FTZ R5, R161, R10, !PT ;  /* 0x0000000aa1057209 */ /* 0x000fe20007810000 */
[--C-:B------:R-:W-:Y:S01]  /*73b0*/  FFMA.FTZ R163, R165, UR10, -R200.reuse ;  /* 0x0000000aa5a37c23 */ /* 0x100fe200080108c8 */
[--C-:B------:R-:W-:Y:S01]  /*73c0*/  FFMA.FTZ R174, R181, UR10, -R200.reuse ;  /* 0x0000000ab5ae7c23 */ /* 0x100fe200080108c8 */
[--C-:B------:R-:W-:Y:S01]  /*73d0*/  FFMA.FTZ R181, R180, UR10, -R200.reuse ;  /* 0x0000000ab4b57c23 */ /* 0x100fe200080108c8 */
[----:B--2---:R-:W-:Y:S01]  /*73e0*/  FMNMX.FTZ R5, R162, R5, !PT ;  /* 0x00000005a2057209 */ /* 0x004fe20007810000 */
[----:B------:R-:W2:Y:S01]  /*73f0*/  MUFU.TANH R182, R182 ;  /* 0x000000b600b67308 */ /* 0x000ea20000002400 */
[----:B------:R-:W-:-:S02]  /*7400*/  FFMA.FTZ R160, R160, UR10, -R200 ;  /* 0x0000000aa0a07c23 */ /* 0x000fc400080108c8 */
[----:B---3--:R-:W-:-:S04]  /*7410*/  FMNMX.FTZ R10, R164, R5, !PT ;  /* 0x00000005a40a7209 */ /* 0x008fc80007810000 */
[----:B0-----:R-:W-:Y:S01]  /*7420*/  FMNMX.FTZ R5, R175, R10, !PT ;  /* 0x0000000aaf057209 */ /* 0x001fe20007810000 */
[----:B------:R-:W0:Y:S03]  /*7430*/  MUFU.TANH R183, R183 ;  /* 0x000000b700b77308 */ /* 0x000e260000002400 */
[----:B-1----:R-:W-:-:S04]  /*7440*/  FMNMX.FTZ R10, R178, R5, !PT ;  /* 0x00000005b20a7209 */ /* 0x002fc80007810000 */
[----:B----4-:R-:W-:Y:S01]  /*7450*/  FMNMX.FTZ R5, R179, R10, !PT ;  /* 0x0000000ab3057209 */ /* 0x010fe20007810000 */
[----:B------:R-:W1:Y:S03]  /*7460*/  MUFU.TANH R184, R184 ;  /* 0x000000b800b87308 */ /* 0x000e660000002400 */
[----:B--2---:R-:W-:-:S05]  /*7470*/  FMNMX.FTZ R10, R182, R5, !PT ;  /* 0x00000005b60a7209 */ /* 0x004fca0007810000 */
        /* <DEDUP_REMOVED lines=14> */
[----:B------:R-:W-:Y:S01]  /*7560*/  MUFU.EX2 R10, R155 ;  /* 0x0000009b000a7308 */ /* 0x000fe20000000800 */
[----:B-1----:R-:W-:-:S07]  /*7570*/  FMNMX.FTZ R152, R190, R5, !PT ;  /* 0x00000005be987209 */ /* 0x002fce0007810000 */
[----:B------:R-:W0:Y:S01]  /*7580*/  MUFU.EX2 R176, R176 ;  /* 0x000000b000b07308 */ /* 0x000e220000000800 */
[----:B--2---:R-:W-:-:S05]  /*7590*/  FMNMX.FTZ R152, R191, R152, !PT ;  /* 0x00000098bf987209 */ /* 0x004fca0007810000 */
[----:B------:R-:W1:Y:S02]  /*75a0*/  SHFL.BFLY PT, R5, R152, 0x2, 0x1f ;  /* 0x0c401f0098057f89 */ /* 0x000e6400000e0000 */
[----:B------:R-:W2:Y:S08]  /*75b0*/  MUFU.EX2 R193, R193 ;  /* 0x000000c100c17308 */ /* 0x000eb00000000800 */
        /* <DEDUP_REMOVED lines=15> */
[-C--:B------:R-:W-:Y:S01]  /*76b0*/  FMUL.FTZ R48, R48, R176.reuse ;  /* 0x000000b030307220 */ /* 0x080fe20000410000 */
[----:B------:R-:W1:Y:S01]  /*76c0*/  MUFU.EX2 R198, R198 ;  /* 0x000000c600c67308 */ /* 0x000e620000000800 */
[-C--:B------:R-:W-:Y:S01]  /*76d0*/  FMUL.FTZ R49, R49, R176.reuse ;  /* 0x000000b031317220 */ /* 0x080fe20000410000 */
[-C--:B------:R-:W-:Y:S01]  /*76e0*/  FMUL.FTZ R52, R52, R176.reuse ;  /* 0x000000b034347220 */ /* 0x080fe20000410000 */
[----:B------:R-:W4:Y:S01]  /*76f0*/  SHFL.BFLY PT, R152, R155, 0x1, 0x1f ;  /* 0x0c201f009b987f89 */ /* 0x000f2200000e0000 */
        /* <DEDUP_REMOVED lines=23> */
[----:B----4-:R-:W-:Y:S01]  /*7870*/  FMNMX.FTZ R5, R155, R152, !PT ;  /* 0x000000989b057209 */ /* 0x010fe20007810000 */
[-C--:B------:R-:W-:Y:S01]  /*7880*/  FMUL.FTZ R93, R93, R176.reuse ;  /* 0x000000b05d5d7220 */ /* 0x080fe20000410000 */
[-C--:B------:R-:W-:Y:S01]  /*7890*/  FMUL.FTZ R96, R96, R176.reuse ;  /* 0x000000b060607220 */ /* 0x080fe20000410000 */
[-C--:B------:R-:W-:Y:S01]  /*78a0*/  FMUL.FTZ R97, R97, R176.reuse ;  /* 0x000000b061617220 */ /* 0x080fe20000410000 */
[-C--:B------:R-:W-:Y:S01]  /*78b0*/  FMUL.FTZ R100, R100, R176.reuse ;  /* 0x000000b064647220 */ /* 0x080fe20000410000 */
[C---:B------:R-:W-:Y:S01]  /*78c0*/  FADD.FTZ R8, -R5.reuse, R8 ;  /* 0x0000000805087221 */ /* 0x040fe20000010100 */
[----:B------:R-:W-:Y:S01]  /*78d0*/  FMUL.FTZ R155, R5, UR10 ;  /* 0x0000000a059b7c20 */ /* 0x000fe20008410000 */
[----:B------:R-:W-:Y:S01]  /*78e0*/  MUFU.EX2 R195, R195 ;  /* 0x000000c300c37308 */ /* 0x000fe20000000800 */
        /* <DEDUP_REMOVED lines=9> */
[----:B--2---:R-:W-:Y:S01]  /*7980*/  FFMA.FTZ R153, R176, R3, R193 ;  /* 0x00000003b0997223 */ /* 0x004fe200000100c1 */
[--C-:B------:R-:W-:Y:S01]  /*7990*/  FFMA.FTZ R159, R156, UR10, -R155.reuse ;  /* 0x0000000a9c9f7c23 */ /* 0x100fe2000801089b */
[--C-:B------:R-:W-:Y:S01]  /*79a0*/  FFMA.FTZ R165, R175, UR10, -R155.reuse ;  /* 0x0000000aafa57c23 */ /* 0x100fe2000801089b */
[----:B------:R-:W-:Y:S01]  /*79b0*/  FFMA.FTZ R180, R158, UR10, -R155 ;  /* 0x0000000a9eb47c23 */ /* 0x000fe2000801089b */
[----:B---3--:R-:W-:Y:S01]  /*79c0*/  FADD.FTZ R152, R196, R153 ;  /* 0x00000099c4987221 */ /* 0x008fe20000010000 */
[--C-:B------:R-:W-:Y:S01]  /*79d0*/  FFMA.FTZ R175, R178, UR10, -R155.reuse ;  /* 0x0000000ab2af7c23 */ /* 0x100fe2000801089b */
[----:B------:R-:W2:Y:S01]  /*79e0*/  MUFU.EX2 R8, R8 ;  /* 0x0000000800087308 */ /* 0x000ea20000000800 */
[--C-:B------:R-:W-:Y:S01]  /*79f0*/  FFMA.FTZ R178, R179, UR10, -R155.reuse ;  /* 0x0000000ab3b27c23 */ /* 0x100fe2000801089b */
[----:B0-----:R-:W-:Y:S01]  /*7a00*/  FADD.FTZ R179, R197, R152 ;  /* 0x00000098c5b37221 */ /* 0x001fe20000010000 */
[--C-:B------:R-:W-:Y:S01]  /*7a10*/  FFMA.FTZ R161, R161, UR10, -R155.reuse ;  /* 0x0000000aa1a17c23 */ /* 0x100fe2000801089b */
[--C-:B------:R-:W-:Y:S01]  /*7a20*/  FFMA.FTZ R162, R162, UR10, -R155.reuse ;  /* 0x0000000aa2a27c23 */ /* 0x100fe2000801089b */
[----:B------:R-:W-:Y:S01]  /*7a30*/  FFMA.FTZ R3, R182, UR10, -R155 ;  /* 0x0000000ab6037c23 */ /* 0x000fe2000801089b */
[----:B-1----:R-:W-:Y:S01]  /*7a40*/  FADD.FTZ R154, R198, R179 ;  /* 0x000000b3c69a7221 */ /* 0x002fe20000010000 */
        /* <DEDUP_REMOVED lines=19> */
[--C-:B------:R-:W-:Y:S01]  /*7b80*/  FFMA.FTZ R4, R183, UR10, -R155.reuse ;  /* 0x0000000ab7047c23 */ /* 0x100fe2000801089b */
[----:B------:R-:W-:Y:S01]  /*7b90*/  FFMA.FTZ R183, R186, UR10, -R155 ;  /* 0x0000000abab77c23 */ /* 0x000fe2000801089b */
[-C--:B------:R-:W-:Y:S01]  /*7ba0*/  FMUL.FTZ R116, R116, R176.reuse ;  /* 0x000000b074747220 */ /* 0x080fe20000410000 */
[-C--:B------:R-:W-:Y:S01]  /*7bb0*/  FMUL.FTZ R117, R117, R176.reuse ;  /* 0x000000b075757220 */ /* 0x080fe20000410000 */
[-C--:B------:R-:W-:Y:S01]  /*7bc0*/  FMUL.FTZ R120, R120, R176.reuse ;  /* 0x000000b078787220 */ /* 0x080fe20000410000 */
[-C--:B------:R-:W-:Y:S01]  /*7bd0*/  FMUL.FTZ R121, R121, R176.reuse ;  /* 0x000000b079797220 */ /* 0x080fe20000410000 */
[----:B------:R-:W0:Y:S01]  /*7be0*/  MUFU.EX2 R157, R157 ;  /* 0x0000009d009d7308 */ /* 0x000e220000000800 */
[----:B-1----:R-:W-:Y:S01]  /*7bf0*/  FADD.FTZ R152, R12, R153 ;  /* 0x000000990c987221 */ /* 0x002fe20000010000 */
[----:B------:R-:W-:Y:S01]  /*7c00*/  FADD.FTZ R153, R21, R154 ;  /* 0x0000009a15997221 */ /* 0x000fe20000010000 */
[-C--:B------:R-:W-:Y:S01]  /*7c10*/  FMUL.FTZ R124, R124, R176.reuse ;  /* 0x000000b07c7c7220 */ /* 0x080fe20000410000 */
[-C--:B------:R-:W-:Y:S01]  /*7c20*/  FMUL.FTZ R125, R125, R176.reuse ;  /* 0x000000b07d7d7220 */ /* 0x080fe20000410000 */
[-C--:B------:R-:W-:Y:S01]  /*7c30*/  FMUL.FTZ R128, R128, R176.reuse ;  /* 0x000000b080807220 */ /* 0x080fe20000410000 */
[----:B------:R-:W-:Y:S01]  /*7c40*/  FADD.FTZ R153, R192, R153 ;  /* 0x00000099c0997221 */ /* 0x000fe20000010000 */
[-C--:B------:R-:W-:Y:S01]  /*7c50*/  FMUL.FTZ R129, R129, R176.reuse ;  /* 0x000000b081817220 */ /* 0x080fe20000410000 */
[----:B------:R-:W1:Y:S01]  /*7c60*/  MUFU.EX2 R20, R20 ;  /* 0x0000001400147308 */ /* 0x000e620000000800 */
        /* <DEDUP_REMOVED lines=40> */
[----:B-1----:R-:W-:Y:S01]  /*7ef0*/  FADD.FTZ R153, R13, R154 ;  /* 0x0000009a0d997221 */ /* 0x002fe20000010000 */
        /* <DEDUP_REMOVED lines=19> */
[----:B------:R-:W-:Y:S01]  /*8030*/  FADD.FTZ R156, R10, R153 ;  /* 0x000000990a9c7221 */ /* 0x000fe20000010000 */
[----:B------:R-:W-:Y:S01]  /*8040*/  F2FP.F16.F32.PACK_AB R153, R11, R8 ;  /* 0x000000080b99723e */ /* 0x000fe200000000ff */
        /* <DEDUP_REMOVED lines=20> */
[----:B------:R-:W-:Y:S01]  /*8190*/  FMUL.FTZ R103, R103, R177 ;  /* 0x000000b167677220 */ /* 0x000fe20000410000 */
        /* <DEDUP_REMOVED lines=82> */
[----:B--2---:R-:W-:Y:S01]  /*86c0*/  FADD.FTZ R8, R190, R9 ;  /* 0x00000009be087221 */ /* 0x004fe20000010000 */
[C---:B0-----:R-:W-:Y:S01]  /*86d0*/  FADD.FTZ R3, R181.reuse, R4 ;  /* 0x00000004b5037221 */ /* 0x041fe20000010000 */
[----:B------:R-:W-:Y:S02]  /*86e0*/  F2FP.F16.F32.PACK_AB R174, R181, R174 ;  /* 0x000000aeb5ae723e */ /* 0x000fe400000000ff */
[C---:B-1----:R-:W-:Y:S01]  /*86f0*/  FADD.FTZ R4, R175.reuse, R8 ;  /* 0x00000008af047221 */ /* 0x042fe20000010000 */
[----:B------:R-:W-:Y:S01]  /*8700*/  F2FP.F16.F32.PACK_AB R175, R175, R190 ;  /* 0x000000beafaf723e */ /* 0x000fe200000000ff */
[----:B------:R-:W-:Y:S06]  /*8710*/  @!P0 BRA `(.L_x_13646) ;  /* 0x0000000000048947 */ /* 0x000fec0003800000 */
[----:B------:R-:W-:Y:S01]  /*8720*/  BPT.TRAP 0x1 ;  /* 0x000000040000795c */ /* 0x000fe20000300000 */
.L_x_13646:
[----:B------:R0:W1:Y:S01]  /*8730*/  SYNCS.PHASECHK.TRANS64.TRYWAIT P1, [UR25+0x22850], R7 ;  /* 0x02285007ff0075a7 */ /* 0x0000620008020159 */
[----:B------:R-:W-:Y:S05]  /*8740*/  @!P0 BRA `(.L_x_13647) ;  /* 0x0000000000048947 */ /* 0x000fea0003800000 */
[----:B------:R-:W-:Y:S01]  /*8750*/  BPT.TRAP 0x1 ;  /* 0x000000040000795c */ /* 0x000fe20000300000 */
.L_x_13647:
[----:B------:R-:W-:Y:S01]  /*8760*/  IADD3 R8, R201, 0x8, RZ ;  /* 0x00000008c9087810 */ /* 0x000fe20007ffe0ff */
[----:B-1----:R-:W-:Y:S06]  /*8770*/  @P1 BRA `(.L_x_13648) ;  /* 0x0000000000081947 */ /* 0x002fec0003800000 */
[----:B------:R-:W1:Y:S02]  /*8780*/  SYNCS.PHASECHK.TRANS64.TRYWAIT P1, [UR25+0x22850], R7 ;  /* 0x02285007ff0075a7 */ /* 0x000e640008020159 */
[----:B-1----:R-:W-:Y:S05]  /*8790*/  @!P1 BRA `(.L_x_13649) ;  /* 0x0000007400d89947 */ /* 0x002fea0003800000 */
.L_x_13648:
        /* <DEDUP_REMOVED lines=39> */
.L_x_13650:
[----:B------:R-:W-:Y:S01]  /*8a10*/  UIADD3 UR25, UR25, 0x22860, URZ ;  /* 0x0002286019197890 */ /* 0x000fe2000fffe03f */
[----:B------:R-:W-:Y:S01]  /*8a20*/  ISETP.LT.AND P1, PT, RZ, UR23, PT ;  /* 0x00000017ff007c0c */ /* 0x000fe2000bf21270 */
[----:B------:R-:W-:Y:S01]  /*8a30*/  UIADD3 UR23, UR23, -0x1, URZ ;  /* 0xffffffff17177890 */ /* 0x000fe2000fffe03f */
[----:B------:R-:W-:Y:S01]  /*8a40*/  IMAD.MOV.U32 R8, RZ, RZ, R5 ;  /* 0x000000ffff087224 */ /* 0x000fe200078e0005 */
[----:B------:R-:W-:Y:S01]  /*8a50*/  UPRMT UR25, UR24, 0x654, UR25 ;  /* 0x0000065418197896 */ /* 0x000fe20008000019 */
[----:B------:R-:W-:-:S08]  /*8a60*/  IMAD.MOV.U32 R9, RZ, RZ, R6 ;  /* 0x000000ffff097224 */ /* 0x000fd000078e0006 */
[----:B------:R-:W-:Y:S01]  /*8a70*/  SYNCS.ARRIVE.TRANS64.RED.A1T0 RZ, [UR25], RZ ;  /* 0x000000ffffff79a7 */ /* 0x000fe20008100419 */
[----:B------:R-:W-:Y:S05]  /*8a80*/  @P1 BRA `(.L_x_13651) ;  /* 0xffffffdc003c1947 */ /* 0x000fea000383ffff */
.L_x_13640:
[----:B01----:R-:W0:Y:S01]  /*8a90*/  SHFL.BFLY PT, R8, R3, 0x2, 0x1f ;  /* 0x0c401f0003087f89 */ /* 0x003e2200000e0000 */
[----:B------:R-:W-:Y:S01]  /*8aa0*/  UIADD3 UR36, UR36, 0x1, URZ ;  /* 0x0000000124247890 */ /* 0x000fe2000fffe03f */
[----:B------:R-:W-:Y:S01]  /*8ab0*/  IMAD.U32 R13, RZ, RZ, UR10 ;  /* 0x0000000aff0d7e24 */ /* 0x000fe2000f8e00ff */
[----:B------:R1:W-:Y:S06]  /*8ac0*/  BAR.ARV R0, 0x100 ;  /* 0x000400000000751d */ /* 0x0003ec0000002000 */
[----:B------:R-:W-:Y:S02]  /*8ad0*/  UISETP.NE.AND UP0, UPT, UR36, 0x2, UPT ;  /* 0x000000022400788c */ /* 0x000fe4000bf05270 */
[----:B------:R-:W-:Y:S06]  /*8ae0*/  BAR.ARV 0x8, 0x180 ;  /* 0x0206000000007b1d */ /* 0x000fec0000002000 */
[----:B-1----:R-:W-:Y:S01]  /*8af0*/  IMAD.MOV.U32 R0, RZ, RZ, RZ ;  /* 0x000000ffff007224 */ /* 0x002fe200078e00ff */
[----:B------:R-:W-:Y:S01]  /*8b00*/  USEL UR4, URZ, 0x1, UP0 ;  /* 0x000000013f047887 */ /* 0x000fe20008000000 */
[----:B------:R-:W1:Y:S01]  /*8b10*/  SHFL.BFLY PT, R9, R4, 0x2, 0x1f ;  /* 0x0c401f0004097f89 */ /* 0x000e6200000e0000 */
[----:B------:R-:W-:Y:S01]  /*8b20*/  PLOP3.LUT P0, PT, PT, PT, PT, 0x8, 0x0 ;  /* 0x000000000000781c */ /* 0x000fe20003f0e170 */
[----:B------:R-:W-:Y:S01]  /*8b30*/  UIADD3 UR38, UR38, 0x1, URZ ;  /* 0x0000000126267890 */ /* 0x000fe2000fffe03f */
[----:B0-----:R-:W-:Y:S01]  /*8b40*/  FADD.FTZ R8, R8, R3 ;  /* 0x0000000308087221 */ /* 0x001fe20000010000 */
[----:B------:R-:W-:Y:S01]  /*8b50*/  IMAD.MOV.U32 R3, RZ, RZ, -0x800000 ;  /* 0xff800000ff037424 */ /* 0x000fe200078e00ff */
[----:B------:R-:W-:-:S02]  /*8b60*/  USEL UR36, UR36, URZ, UP0 ;  /* 0x0000003f24247287 */ /* 0x000fc40008000000 */
[----:B------:R-:W-:Y:S01]  /*8b70*/  ULOP3.LUT UR37, UR37, UR4, URZ, 0x3c, !UPT ;  /* 0x0000000425257292 */ /* 0x000fe2000f8e3c3f */
[----:B------:R-:W0:Y:S01]  /*8b80*/  SHFL.BFLY PT, R7, R8, 0x1, 0x1f ;  /* 0x0c201f0008077f89 */ /* 0x000e2200000e0000 */
[----:B-1----:R-:W-:Y:S01]  /*8b90*/  FADD.FTZ R9, R9, R4 ;  /* 0x0000000409097221 */ /* 0x002fe20000010000 */
[----:B------:R-:W-:-:S04]  /*8ba0*/  IMAD.MOV.U32 R4, RZ, RZ, -0x800000 ;  /* 0xff800000ff047424 */ /* 0x000fc800078e00ff */
[----:B------:R-:W1:Y:S01]  /*8bb0*/  SHFL.BFLY PT, R10, R9, 0x1, 0x1f ;  /* 0x0c201f00090a7f89 */ /* 0x000e6200000e0000 */
[----:B0-----:R-:W-:Y:S01]  /*8bc0*/  FADD.FTZ R11, R8, R7 ;  /* 0x00000007080b7221 */ /* 0x001fe20000010000 */
[----:B------:R-:W-:-:S04]  /*8bd0*/  IMAD.MOV.U32 R7, RZ, RZ, RZ ;  /* 0x000000ffff077224 */ /* 0x000fc800078e00ff */
[----:B------:R-:W-:-:S13]  /*8be0*/  FSETP.NE.FTZ.AND P1, PT, R11, RZ, PT ;  /* 0x000000ff0b00720b */ /* 0x000fda0003f35000 */
[----:B------:R-:W0:Y:S01]  /*8bf0*/  @P1 MUFU.RCP R7, R11 ;  /* 0x0000000b00071308 */ /* 0x000e220000001000 */
[----:B-1----:R-:W-:-:S05]  /*8c00*/  FADD.FTZ R10, R9, R10 ;  /* 0x0000000a090a7221 */ /* 0x002fca0000010000 */
[----:B------:R-:W-:Y:S02]  /*8c10*/  FSETP.NE.FTZ.AND P2, PT, R10, RZ, PT ;  /* 0x000000ff0a00720b */ /* 0x000fe40003f55000 */
[----:B------:R-:W1:Y:S01]  /*8c20*/  @P1 MUFU.LG2 R8, R11 ;  /* 0x0000000b00081308 */ /* 0x000e620000000c00 */
[-C--:B0-----:R-:W-:Y:S01]  /*8c30*/  FMUL.FTZ R24, R24, R7.reuse ;  /* 0x0000000718187220 */ /* 0x081fe20000410000 */
[-C--:B------:R-:W-:Y:S01]  /*8c40*/  FMUL.FTZ R25, R25, R7.reuse ;  /* 0x0000000719197220 */ /* 0x080fe20000410000 */
[----:B------:R-:W-:-:S08]  /*8c50*/  FMUL.FTZ R28, R28, R7 ;  /* 0x000000071c1c7220 */ /* 0x000fd00000410000 */
        /* <DEDUP_REMOVED lines=8> */
[----:B------:R0:W2:Y:S01]  /*8ce0*/  @P2 MUFU.RCP R0, R10 ;  /* 0x0000000a00002308 */ /* 0x0000a20000001000 */
        /* <DEDUP_REMOVED lines=54> */
[----:B------:R-:W-:Y:S01]  /*9050*/  MOV R7, UR10 ;  /* 0x0000000a00077c02 */ /* 0x000fe20008000f00 */
[----:B------:R-:W-:Y:S01]  /*9060*/  @P2 FMUL.FTZ R13, R13, 0.69314718246459960938 ;  /* 0x3f3172180d0d2820 */ /* 0x000fe20000410000 */
[----:B-1----:R-:W-:Y:S01]  /*9070*/  @P1 FMUL.FTZ R8, R8, 0.69314718246459960938 ;  /* 0x3f31721808081820 */ /* 0x002fe20000410000 */
[----:B0-----:R-:W-:Y:S01]  /*9080*/  @P2 FMUL.FTZ R10, R9, 0.69314718246459960938 ;  /* 0x3f317218090a2820 */ /* 0x001fe20000410000 */
[-C--:B--2---:R-:W-:Y:S01]  /*9090*/  FMUL.FTZ R32, R27, R0.reuse ;  /* 0x000000001b207220 */ /* 0x084fe20000410000 */
[----:B------:R-:W-:Y:S01]  /*90a0*/  @P1 FMUL.FTZ R7, R7, 0.69314718246459960938 ;  /* 0x3f31721807071820 */ /* 0x000fe20000410000 */
        /* <DEDUP_REMOVED lines=65> */
.L_x_13615:
        /* <DEDUP_REMOVED lines=10> */
[----:B------:R-:W-:-:S07]  /*9560*/  IMAD.MOV.U32 R6, RZ, RZ, 0x2 ;  /* 0x00000002ff067424 */ /* 0x000fce00078e00ff */
[----:B------:R-:W-:Y:S01]  /*9570*/  BAR.SYNC.DEFER_BLOCKING 0x1, 0x100 ;  /* 0x0044000000007b1d */ /* 0x000fe20000010000 */
[----:B------:R-:W-:Y:S01]  /*9580*/  IMAD R138, R205, 0x40, R2 ;  /* 0x00000040cd8a7824 */ /* 0x000fe200078e0202 */
[----:B------:R-:W-:Y:S01]  /*9590*/  F2FP.F16.F32.PACK_AB R24, R25, R24 ;  /* 0x000000181918723e */ /* 0x000fe200000000ff */
[----:B------:R-:W-:Y:S01]  /*95a0*/  IMAD.MOV.U32 R139, RZ, RZ, 0x2 ;  /* 0x00000002ff8b7424 */ /* 0x000fe200078e00ff */
[----:B------:R-:W-:Y:S01]  /*95b0*/  F2FP.F16.F32.PACK_AB R25, R32, R26 ;  /* 0x0000001a2019723e */ /* 0x000fe200000000ff */
[----:B------:R-:W-:Y:S01]  /*95c0*/  USHF.R.S32.HI UR10, URZ, 0x1f, UR39 ;  /* 0x0000001f3f0a7899 */ /* 0x000fe20008011427 */
[----:B------:R-:W-:Y:S01]  /*95d0*/  F2FP.F16.F32.PACK_AB R26, R29, R28 ;  /* 0x0000001c1d1a723e */ /* 0x000fe200000000ff */
[----:B------:R-:W-:Y:S01]  /*95e0*/  ULDC.64 UR8, c[0x0][0xb90] ;  /* 0x0002e40000087ab9 */ /* 0x000fe20000000a00 */
[----:B------:R-:W-:Y:S01]  /*95f0*/  F2FP.F16.F32.PACK_AB R27, R27, R30 ;  /* 0x0000001e1b1b723e */ /* 0x000fe200000000ff */
[----:B------:R-:W-:Y:S01]  /*9600*/  USHF.R.S32.HI UR12, URZ, 0x1f, UR41 ;  /* 0x0000001f3f0c7899 */ /* 0x000fe20008011429 */
        /* <DEDUP_REMOVED lines=8> */
[----:B------:R-:W-:Y:S01]  /*9690*/  UIMAD UR5, UR10, UR8, URZ ;  /* 0x000000080a0572a4 */ /* 0x000fe2000f8e023f */
[----:B------:R-:W-:Y:S01]  /*96a0*/  IMAD.WIDE R6, R209, R6, UR6 ;  /* 0x00000006d1067e25 */ /* 0x000fe2000f8e0206 */
[----:B------:R-:W-:-:S02]  /*96b0*/  F2FP.F16.F32.PACK_AB R145, R173, R172 ;  /* 0x000000acad91723e */ /* 0x000fc400000000ff */
[----:B------:R-:W-:Y:S01]  /*96c0*/  UIMAD UR5, UR39, UR9, UR5 ;  /* 0x00000009270572a4 */ /* 0x000fe2000f8e0205 */
[----:B------:R-:W-:Y:S01]  /*96d0*/  IMAD.WIDE R138, R138, R139, UR6 ;  /* 0x000000068a8a7e25 */ /* 0x000fe2000f8e028b */
[C---:B------:R-:W-:Y:S01]  /*96e0*/  IADD3 R153, P3, R6.reuse, 0xc060, RZ ;  /* 0x0000c06006997810 */ /* 0x040fe20007f7e0ff */
[----:B------:R-:W-:Y:S01]  /*96f0*/  UIMAD.WIDE.U32 UR6, UR39, UR8, URZ ;  /* 0x00000008270672a5 */ /* 0x000fe2000f8e003f */
[C---:B------:R-:W-:Y:S02]  /*9700*/  IADD3 R157, P4, R6.reuse, 0xc040, RZ ;  /* 0x0000c040069d7810 */ /* 0x040fe40007f9e0ff */
[----:B------:R-:W-:Y:S01]  /*9710*/  LOP3.LUT R152, R153, 0x380, RZ, 0xc0, !PT ;  /* 0x0000038099987812 */ /* 0x000fe200078ec0ff */
[----:B------:R-:W-:Y:S01]  /*9720*/  ULDC.64 UR8, c[0x0][0xb98] ;  /* 0x0002e60000087ab9 */ /* 0x000fe20000000a00 */
[----:B------:R-:W-:Y:S01]  /*9730*/  IADD3 R159, P5, R6, 0xc020, RZ ;  /* 0x0000c020069f7810 */ /* 0x000fe20007fbe0ff */
[----:B------:R-:W-:Y:S01]  /*9740*/  UIADD3 UR7, UR7, UR5, URZ ;  /* 0x0000000507077290 */ /* 0x000fe2000fffe03f */
[----:B------:R-:W-:Y:S01]  /*9750*/  SHF.R.U64 R152, R152, 0x3, RZ ;  /* 0x0000000398987819 */ /* 0x000fe200000012ff */
[----:B------:R-:W-:Y:S01]  /*9760*/  UIMAD UR5, UR12, UR8, URZ ;  /* 0x000000080c0572a4 */ /* 0x000fe2000f8e023f */
[----:B------:R-:W-:Y:S01]  /*9770*/  LOP3.LUT R156, R157, 0x380, RZ, 0xc0, !PT ;  /* 0x000003809d9c7812 */ /* 0x000fe200078ec0ff */
[----:B------:R-:W-:Y:S01]  /*9780*/  UIMAD.WIDE.U32 UR6, UR41, UR8, UR6 ;  /* 0x00000008290672a5 */ /* 0x000fe2000f8e0006 */
[----:B------:R-:W-:Y:S01]  /*9790*/  LOP3.LUT R158, R159, 0x380, RZ, 0xc0, !PT ;  /* 0x000003809f9e7812 */ /* 0x000fe200078ec0ff */
[----:B------:R-:W-:Y:S01]  /*97a0*/  UIMAD UR5, UR41, UR9, UR5 ;  /* 0x00000009290572a4 */ /* 0x000fe2000f8e0205 */
[----:B------:R-:W-:-:S02]  /*97b0*/  IADD3 R111, P2, R6, 0x8020, RZ ;  /* 0x00008020066f7810 */ /* 0x000fc40007f5e0ff */
[----:B------:R-:W-:Y:S01]  /*97c0*/  LOP3.LUT R152, R152, R153, RZ, 0x3c, !PT ;  /* 0x0000009998987212 */ /* 0x000fe200078e3cff */
[----:B------:R-:W-:Y:S01]  /*97d0*/  ULDC.64 UR8, c[0x0][0xae8] ;  /* 0x0002ba0000087ab9 */ /* 0x000fe20000000a00 */
[C---:B------:R-:W-:Y:S01]  /*97e0*/  LOP3.LUT R143, R6.reuse, 0x380, RZ, 0xc0, !PT ;  /* 0x00000380068f7812 */ /* 0x040fe200078ec0ff */
[--C-:B------:R-:W-:Y:S01]  /*97f0*/  IMAD.X R163, RZ, RZ, R7.reuse, P2 ;  /* 0x000000ffffa37224 */ /* 0x100fe200010e0607 */
[----:B------:R-:W-:Y:S02]  /*9800*/  IADD3 R115, P0, R6, 0x8060, RZ ;  /* 0x0000806006737810 */ /* 0x000fe40007f1e0ff */
[----:B------:R-:W-:Y:S02]  /*9810*/  IADD3.X R153, RZ, R7, RZ, P3, !PT ;  /* 0x00000007ff997210 */ /* 0x000fe40001ffe4ff */
[----:B------:R-:W-:Y:S01]  /*9820*/  SHF.R.U64 R156, R156, 0x3, RZ ;  /* 0x000000039c9c7819 */ /* 0x000fe200000012ff */
[----:B------:R-:W-:Y:S01]  /*9830*/  IMAD.X R165, RZ, RZ, R7, P0 ;  /* 0x000000ffffa57224 */ /* 0x000fe200000e0607 */
[----:B------:R-:W-:-:S02]  /*9840*/  SHF.R.U64 R158, R158, 0x3, RZ ;  /* 0x000000039e9e7819 */ /* 0x000fc400000012ff */
[C---:B------:R-:W-:Y:S02]  /*9850*/  IADD3 R117, P6, R6.reuse, 0xc000, RZ ;  /* 0x0000c00006757810 */ /* 0x040fe40007fde0ff */
[C---:B------:R-:W-:Y:S02]  /*9860*/  IADD3 R21, P3, R6.reuse, 0x20, RZ ;  /* 0x0000002006157810 */ /* 0x040fe40007f7e0ff */
[C---:B------:R-:W-:Y:S01]  /*9870*/  IADD3 R113, P1, R6.reuse, 0x8040, RZ ;  /* 0x0000804006717810 */ /* 0x040fe20007f3e0ff */
[--C-:B------:R-:W-:Y:S01]  /*9880*/  IMAD.X R161, RZ, RZ, R7.reuse, P6 ;  /* 0x000000ffffa17224 */ /* 0x100fe200030e0607 */
[----:B------:R-:W-:Y:S01]  /*9890*/  SHF.R.U64 R143, R143, 0x3, RZ ;  /* 0x000000038f8f7819 */ /* 0x000fe200000012ff */
[----:B------:R-:W-:Y:S01]  /*98a0*/  IMAD.X R167, RZ, RZ, R7, P3 ;  /* 0x000000ffffa77224 */ /* 0x000fe200018e0607 */
[----:B------:R-:W-:Y:S02]  /*98b0*/  IADD3 R5, P2, R6, 0x4000, RZ ;  /* 0x0000400006057810 */ /* 0x000fe40007f5e0ff */
[----:B------:R-:W-:-:S02]  /*98c0*/  LOP3.LUT R9, R115, 0x380, RZ, 0xc0, !PT ;  /* 0x0000038073097812 */ /* 0x000fc400078ec0ff */
[----:B------:R-:W-:Y:S01]  /*98d0*/  LOP3.LUT R156, R156, R157, RZ, 0x3c, !PT ;  /* 0x0000009d9c9c7212 */ /* 0x000fe200078e3cff */
[--C-:B------:R-:W-:Y:S01]  /*98e0*/  IMAD.X R157, RZ, RZ, R7.reuse, P4 ;  /* 0x000000ffff9d7224 */ /* 0x100fe200020e0607 */
[----:B------:R-:W-:Y:S01]  /*98f0*/  LOP3.LUT R158, R158, R159, RZ, 0x3c, !PT ;  /* 0x0000009f9e9e7212 */ /* 0x000fe200078e3cff */
[--C-:B------:R-:W-:Y:S01]  /*9900*/  IMAD.X R159, RZ, RZ, R7.reuse, P5 ;  /* 0x000000ffff9f7224 */ /* 0x100fe200028e0607 */
[----:B------:R-:W-:Y:S01]  /*9910*/  IADD3.X R155, RZ, R7, RZ, P1, !PT ;  /* 0x00000007ff9b7210 */ /* 0x000fe20000ffe4ff */
[--C-:B------:R-:W-:Y:S01]  /*9920*/  IMAD.X R147, RZ, RZ, R7.reuse, P2 ;  /* 0x000000ffff937224 */ /* 0x100fe200010e0607 */
[C---:B------:R-:W-:Y:S02]  /*9930*/  IADD3 R12, P4, R6.reuse, 0x8000, RZ ;  /* 0x00008000060c7810 */ /* 0x040fe40007f9e0ff */
[C---:B------:R-:W-:Y:S02]  /*9940*/  IADD3 R107, P5, R6.reuse, 0x4060, RZ ;  /* 0x00004060066b7810 */ /* 0x040fe40007fbe0ff */
[C---:B------:R-:W-:Y:S01]  /*9950*/  IADD3 R103, P6, R6.reuse, 0x4040, RZ ;  /* 0x0000404006677810 */ /* 0x040fe20007fde0ff */
[--C-:B------:R-:W-:Y:S01]  /*9960*/  IMAD.X R169, RZ, RZ, R7.reuse, P4 ;  /* 0x000000ffffa97224 */ /* 0x100fe200020e0607 */
[C---:B------:R-:W-:Y:S01]  /*9970*/  IADD3 R10, P0, R6.reuse, 0x4020, RZ ;  /* 0x00004020060a7810 */ /* 0x040fe20007f1e0ff */
[----:B------:R-:W-:Y:S01]  /*9980*/  IMAD.X R151, RZ, RZ, R7, P5 ;  /* 0x000000ffff977224 */ /* 0x000fe200028e0607 */
[----:B------:R-:W-:-:S02]  /*9990*/  IADD3 R31, P1, R6, 0x40, RZ ;  /* 0x00000040061f7810 */ /* 0x000fc40007f3e0ff */
[----:B------:R-:W-:Y:S01]  /*99a0*/  IADD3 R8, P3, R6, 0x60, RZ ;  /* 0x0000006006087810 */ /* 0x000fe20007f7e0ff */
[--C-:B------:R-:W-:Y:S01]  /*99b0*/  IMAD.X R13, RZ, RZ, R7.reuse, P0 ;  /* 0x000000ffff0d7224 */ /* 0x100fe200000e0607 */
[----:B------:R-:W-:Y:S01]  /*99c0*/  LOP3.LUT R142, R143, R6, RZ, 0x3c, !PT ;  /* 0x000000068f8e7212 */ /* 0x000fe200078e3cff */
[--C-:B------:R-:W-:Y:S01]  /*99d0*/  IMAD.X R11, RZ, RZ, R7.reuse, P1 ;  /* 0x000000ffff0b7224 */ /* 0x100fe200008e0607 */
[----:B------:R-:W-:Y:S01]  /*99e0*/  SHF.R.U64 R6, R9, 0x3, RZ ;  /* 0x0000000309067819 */ /* 0x000fe200000012ff */
[----:B------:R-:W-:Y:S01]  /*99f0*/  IMAD.X R9, RZ, RZ, R7, P3 ;  /* 0x000000ffff097224 */ /* 0x000fe200018e0607 */
[----:B------:R-:W-:Y:S02]  /*9a00*/  LOP3.LUT R102, R5, 0x380, RZ, 0xc0, !PT ;  /* 0x0000038005667812 */ /* 0x000fe400078ec0ff */
[----:B------:R-:W-:Y:S02]  /*9a10*/  LOP3.LUT R14, R117, 0x380, RZ, 0xc0, !PT ;  /* 0x00000380750e7812 */ /* 0x000fe400078ec0ff */
[----:B------:R-:W-:-:S02]  /*9a20*/  LOP3.LUT R164, R6, R115, RZ, 0x3c, !PT ;  /* 0x0000007306a47212 */ /* 0x000fc400078e3cff */
[----:B------:R-:W-:Y:S02]  /*9a30*/  SHF.R.U64 R102, R102, 0x3, RZ ;  /* 0x0000000366667819 */ /* 0x000fe400000012ff */
[----:B------:R-:W-:Y:S02]  /*9a40*/  IADD3 R115, P2, R138, 0x7000, RZ ;  /* 0x000070008a737810 */ /* 0x000fe40007f5e0ff */
[----:B------:R-:W-:Y:S02]  /*9a50*/  SHF.R.U64 R14, R14, 0x3, RZ ;  /* 0x000000030e0e7819 */ /* 0x000fe400000012ff */
[----:B------:R-:W-:Y:S02]  /*9a60*/  LOP3.LUT R146, R102, R5, RZ, 0x3c, !PT ;  /* 0x0000000566927212 */ /* 0x000fe400078e3cff */
[----:B------:R-:W-:Y:S01]  /*9a70*/  LOP3.LUT R114, R115, 0x380, RZ, 0xc0, !PT ;  /* 0x0000038073727812 */ /* 0x000fe200078ec0ff */
[----:B------:R-:W0:Y:S01]  /*9a80*/  LDC R5, c[0x0][0xbe8] ;  /* 0x0002fa00ff057b82 */ /* 0x000e220000000800 */
[----:B------:R-:W-:-:S02]  /*9a90*/  LOP3.LUT R160, R14, R117, RZ, 0x3c, !PT ;  /* 0x000000750ea07212 */ /* 0x000fc400078e3cff */
[-C--:B------:R-:W-:Y:S02]  /*9aa0*/  IADD3.X R15, RZ, R7.reuse, RZ, P6, !PT ;  /* 0x00000007ff0f7210 */ /* 0x080fe400037fe4ff */
[----:B------:R-:W-:Y:S02]  /*9ab0*/  MOV R143, R7 ;  /* 0x00000007008f7202 */ /* 0x000fe40000000f00 */
[----:B------:R-:W-:Y:S02]  /*9ac0*/  LOP3.LUT R14, R111, 0x380, RZ, 0xc0, !PT ;  /* 0x000003806f0e7812 */ /* 0x000fe400078ec0ff */
[----:B------:R-:W-:Y:S02]  /*9ad0*/  LOP3.LUT R7, R12, 0x380, RZ, 0xc0, !PT ;  /* 0x000003800c077812 */ /* 0x000fe400078ec0ff */
[----:B------:R-:W-:Y:S02]  /*9ae0*/  SHF.R.U64 R114, R114, 0x3, RZ ;  /* 0x0000000372727819 */ /* 0x000fe400000012ff */
[----:B------:R-:W-:-:S02]  /*9af0*/  LOP3.LUT R6, R21, 0x380, RZ, 0xc0, !PT ;  /* 0x0000038015067812 */ /* 0x000fc400078ec0ff */
[----:B------:R-:W-:Y:S02]  /*9b00*/  SHF.R.U64 R14, R14, 0x3, RZ ;  /* 0x000000030e0e7819 */ /* 0x000fe400000012ff */
[----:B------:R-:W-:Y:S02]  /*9b10*/  SHF.R.U64 R7, R7, 0x3, RZ ;  /* 0x0000000307077819 */ /* 0x000fe400000012ff */
[----:B------:R-:W-:Y:S01]  /*9b20*/  LOP3.LUT R114, R114, R115, RZ, 0x3c, !PT ;  /* 0x0000007372727212 */ /* 0x000fe200078e3cff */
[----:B------:R-:W-:Y:S01]  /*9b30*/  IMAD.X R115, RZ, RZ, R139, P2 ;  /* 0x000000ffff737224 */ /* 0x000fe200010e068b */
[----:B------:R-:W-:Y:S02]  /*9b40*/  SHF.R.U64 R6, R6, 0x3, RZ ;  /* 0x0000000306067819 */ /* 0x000fe400000012ff */
[----:B------:R-:W-:Y:S02]  /*9b50*/  LOP3.LUT R162, R14, R111, RZ, 0x3c, !PT ;  /* 0x0000006f0ea27212 */ /* 0x000fe400078e3cff */
[----:B------:R-:W-:-:S02]  /*9b60*/  IADD3 R135, P2, R138, 0xe000, RZ ;  /* 0x0000e0008a877810 */ /* 0x000fc40007f5e0ff */
[----:B------:R-:W-:Y:S02]  /*9b70*/  LOP3.LUT R168, R7, R12, RZ, 0x3c, !PT ;  /* 0x0000000c07a87212 */ /* 0x000fe400078e3cff */
[----:B------:R-:W-:Y:S02]  /*9b80*/  LOP3.LUT R14, R107, 0x380, RZ, 0xc0, !PT ;  /* 0x000003806b0e7812 */ /* 0x000fe400078ec0ff */
[----:B------:R-:W-:Y:S02]  /*9b90*/  LOP3.LUT R12, R103, 0x380, RZ, 0xc0, !PT ;  /* 0x00000380670c7812 */ /* 0x000fe400078ec0ff */
[----:B------:R-:W-:Y:S02]  /*9ba0*/  LOP3.LUT R166, R6, R21, RZ, 0x3c, !PT ;  /* 0x0000001506a67212 */ /* 0x000fe400078e3cff */
        /* <DEDUP_REMOVED lines=12> */
[----:B------:R-:W-:Y:S01]  /*9c70*/  LOP3.LUT R134, R134, R135, RZ, 0x3c, !PT ;  /* 0x0000008786867212 */ /* 0x000fe200078e3cff */
[----:B------:R-:W-:Y:S01]  /*9c80*/  IMAD.X R135, RZ, RZ, R139, P2 ;  /* 0x000000ffff877224 */ /* 0x000fe200010e068b */
[----:B------:R-:W-:-:S02]  /*9c90*/  IADD3 R7, P3, R138, 0x1000, RZ ;  /* 0x000010008a077810 */ /* 0x000fc40007f7e0ff */
[----:B------:R-:W-:Y:S02]  /*9ca0*/  LOP3.LUT R31, R8, 0x380, RZ, 0xc0, !PT ;  /* 0x00000380081f7812 */ /* 0x000fe400078ec0ff */
[----:B0-----:R-:W-:Y:S02]  /*9cb0*/  ISETP.NE.AND P2, PT, R5, 0x1, PT ;  /* 0x000000010500780c */ /* 0x001fe40003f45270 */
[----:B------:R-:W-:Y:S02]  /*9cc0*/  LOP3.LUT R6, R7, 0x380, RZ, 0xc0, !PT ;  /* 0x0000038007067812 */ /* 0x000fe400078ec0ff */
[----:B------:R-:W-:Y:S02]  /*9cd0*/  SHF.R.U64 R31, R31, 0x3, RZ ;  /* 0x000000031f1f7819 */ /* 0x000fe400000012ff */
[----:B------:R-:W-:Y:S02]  /*9ce0*/  SHF.R.U64 R6, R6, 0x3, RZ ;  /* 0x0000000306067819 */ /* 0x000fe400000012ff */
[----:B------:R-:W-:-:S02]  /*9cf0*/  LOP3.LUT R8, R31, R8, RZ, 0x3c, !PT ;  /* 0x000000081f087212 */ /* 0x000fc400078e3cff */
[----:B------:R-:W-:Y:S02]  /*9d00*/  MOV R152, R152 ;  /* 0x0000009800987202 */ /* 0x000fe40000000f00 */
[----:B------:R-:W-:Y:S01]  /*9d10*/  LOP3.LUT R6, R6, R7, RZ, 0x3c, !PT ;  /* 0x0000000706067212 */ /* 0x000fe200078e3cff */
[----:B------:R-:W-:Y:S01]  /*9d20*/  IMAD.X R7, RZ, RZ, R139, P3 ;  /* 0x000000ffff077224 */ /* 0x000fe200018e068b */
[----:B------:R-:W-:Y:S02]  /*9d30*/  MOV R153, R8 ;  /* 0x0000000800997202 */ /* 0x000fe40000000f00 */
[----:B------:R-:W-:Y:S02]  /*9d40*/  F2FP.F16.F32.PACK_AB R9, R35, R34 ;  /* 0x000000222309723e */ /* 0x000fe400000000ff */
[----:B------:R-:W-:Y:S01]  /*9d50*/  IADD3 R117, P3, R138, 0x8000, RZ ;  /* 0x000080008a757810 */ /* 0x000fe20007f7e0ff */
[----:B------:R-:W0:Y:S01]  /*9d60*/  @P2 LDC R34, c[0x0][0xbec] ;  /* 0x0002fb00ff222b82 */ /* 0x000e220000000800 */
[----:B------:R-:W-:-:S02]  /*9d70*/  LOP3.LUT R20, R113, 0x380, RZ, 0xc0, !PT ;  /* 0x0000038071147812 */ /* 0x000fc400078ec0ff */
[----:B------:R-:W-:Y:S02]  /*9d80*/  LOP3.LUT R116, R117, 0x380, RZ, 0xc0, !PT ;  /* 0x0000038075747812 */ /* 0x000fe400078ec0ff */
[----:B------:R-:W-:Y:S02]  /*9d90*/  SHF.R.U64 R20, R20, 0x3, RZ ;  /* 0x0000000314147819 */ /* 0x000fe400000012ff */
[----:B------:R-:W-:Y:S01]  /*9da0*/  SHF.R.U64 R116, R116, 0x3, RZ ;  /* 0x0000000374747819 */ /* 0x000fe200000012ff */
[----:B------:R-:W1:Y:S01]  /*9db0*/  @P2 LDC R35, c[0x0][0xbf0] ;  /* 0x0002fc00ff232b82 */ /* 0x000e620000000800 */
[----:B------:R-:W-:Y:S02]  /*9dc0*/  LOP3.LUT R154, R20, R113, RZ, 0x3c, !PT ;  /* 0x00000071149a7212 */ /* 0x000fe400078e3cff */
[----:B------:R-:W-:Y:S02]  /*9dd0*/  LOP3.LUT R116, R116, R117, RZ, 0x3c, !PT ;  /* 0x0000007574747212 */ /* 0x000fe400078e3cff */
[----:B------:R-:W-:-:S02]  /*9de0*/  IADD3 R111, P0, R138, 0x5000, RZ ;  /* 0x000050008a6f7810 */ /* 0x000fc40007f1e0ff */
[----:B------:R-:W-:Y:S02]  /*9df0*/  IADD3.X R117, RZ, R139, RZ, P3, !PT ;  /* 0x0000008bff757210 */ /* 0x000fe40001ffe4ff */
[----:B------:R-:W-:Y:S02]  /*9e00*/  IADD3 R29, P3, R138, 0xf000, RZ ;  /* 0x0000f0008a1d7810 */ /* 0x000fe40007f7e0ff */
[----:B------:R-:W-:Y:S02]  /*9e10*/  LOP3.LUT R110, R111, 0x380, RZ, 0xc0, !PT ;  /* 0x000003806f6e7812 */ /* 0x000fe400078ec0ff */
[----:B------:R-:W-:Y:S02]  /*9e20*/  MOV R154, R154 ;  /* 0x0000009a009a7202 */ /* 0x000fe40000000f00 */
[----:B------:R-:W-:Y:S02]  /*9e30*/  LOP3.LUT R28, R29, 0x380, RZ, 0xc0, !PT ;  /* 0x000003801d1c7812 */ /* 0x000fe400078ec0ff */
[----:B------:R-:W-:-:S02]  /*9e40*/  MOV R155, R10 ;  /* 0x0000000a009b7202 */ /* 0x000fc40000000f00 */
[----:B------:R-:W-:Y:S01]  /*9e50*/  F2FP.F16.F32.PACK_AB R10, R37, R179 ;  /* 0x000000b3250a723e */ /* 0x000fe200000000ff */
[----:B------:R-:W-:Y:S01]  /*9e60*/  VIADD R37, R16, UR43 ;  /* 0x0000002b10257c36 */ /* 0x000fe20008000000 */
[----:B------:R-:W-:Y:S01]  /*9e70*/  MOV R31, R142 ;  /* 0x0000008e001f7202 */ /* 0x000fe20000000f00 */
[----:B------:R-:W-:Y:S01]  /*9e80*/  IMAD.X R143, RZ, RZ, R139, P3 ;  /* 0x000000ffff8f7224 */ /* 0x000fe200018e068b */
[----:B------:R-:W-:Y:S01]  /*9e90*/  SHF.R.U64 R110, R110, 0x3, RZ ;  /* 0x000000036e6e7819 */ /* 0x000fe200000012ff */
[----:B0-----:R-:W-:Y:S01]  /*9ea0*/  @P2 IMAD.HI.U32 R34, R37, R34, RZ ;  /* 0x0000002225222227 */ /* 0x001fe200078e00ff */
[----:B------:R-:W-:Y:S01]  /*9eb0*/  SHF.R.U64 R28, R28, 0x3, RZ ;  /* 0x000000031c1c7819 */ /* 0x000fe200000012ff */
[----:B------:R0:W-:Y:S01]  /*9ec0*/  STSM.16.M88.4 [R31], R24 ;  /* 0x000000181f007844 */ /* 0x0001e20000000200 */
[----:B------:R-:W-:Y:S02]  /*9ed0*/  IADD3 R113, P1, R138, 0x6000, RZ ;  /* 0x000060008a717810 */ /* 0x000fe40007f3e0ff */
[----:B------:R-:W-:-:S02]  /*9ee0*/  MOV R150, R150 ;  /* 0x0000009600967202 */ /* 0x000fc40000000f00 */
[----:B------:R-:W-:Y:S02]  /*9ef0*/  MOV R166, R166 ;  /* 0x000000a600a67202 */ /* 0x000fe40000000f00 */
[----:B------:R-:W-:Y:S02]  /*9f00*/  MOV R32, R14 ;  /* 0x0000000e00207202 */ /* 0x000fe40000000f00 */
[----:B------:R-:W-:Y:S02]  /*9f10*/  MOV R151, R12 ;  /* 0x0000000c00977202 */ /* 0x000fe40000000f00 */
[----:B------:R-:W-:Y:S01]  /*9f20*/  F2FP.F16.F32.PACK_AB R8, R33, R178 ;  /* 0x000000b22108723e */ /* 0x000fe200000000ff */
[----:B------:R-:W-:Y:S01]  /*9f30*/  IMAD.MOV.U32 R33, RZ, RZ, R37 ;  /* 0x000000ffff217224 */ /* 0x000fe200078e0025 */
[----:B------:R-:W-:Y:S02]  /*9f40*/  F2FP.F16.F32.PACK_AB R11, R39, R38 ;  /* 0x00000026270b723e */ /* 0x000fe400000000ff */
[----:B------:R-:W-:Y:S01]  /*9f50*/  LOP3.LUT R110, R110, R111, RZ, 0x3c, !PT ;  /* 0x0000006f6e6e7212 */ /* 0x000fe200078e3cff */
[----:B------:R-:W-:Y:S01]  /*9f60*/  IMAD.X R111, RZ, RZ, R139, P0 ;  /* 0x000000ffff6f7224 */ /* 0x000fe200000e068b */
[----:B------:R-:W-:Y:S01]  /*9f70*/  F2FP.F16.F32.PACK_AB R12, R41, R180 ;  /* 0x000000b4290c723e */ /* 0x000fe200000000ff */
[----:B------:R2:W-:Y:S01]  /*9f80*/  STSM.16.M88.4 [R166], R8 ;  /* 0x00000008a6007844 */ /* 0x0005e20000000200 */
[----:B------:R-:W-:-:S02]  /*9f90*/  F2FP.F16.F32.PACK_AB R13, R43, R42 ;  /* 0x0000002a2b0d723e */ /* 0x000fc400000000ff */
[----:B------:R-:W-:Y:S02]  /*9fa0*/  F2FP.F16.F32.PACK_AB R14, R45, R181 ;  /* 0x000000b52d0e723e */ /* 0x000fe400000000ff */
[----:B------:R-:W-:Y:S02]  /*9fb0*/  F2FP.F16.F32.PACK_AB R15, R47, R46 ;  /* 0x0000002e2f0f723e */ /* 0x000fe400000000ff */
[----:B------:R-:W-:Y:S02]  /*9fc0*/  LOP3.LUT R142, R28, R29, RZ, 0x3c, !PT ;  /* 0x0000001d1c8e7212 */ /* 0x000fe400078e3cff */
[----:B0-----:R-:W-:Y:S01]  /*9fd0*/  F2FP.F16.F32.PACK_AB R24, R49, R182 ;  /* 0x000000b63118723e */ /* 0x001fe200000000ff */
[----:B------:R0:W-:Y:S01]  /*9fe0*/  STSM.16.M88.4 [R155], R12 ;  /* 0x0000000c9b007844 */ /* 0x0001e20000000200 */
[----:B------:R-:W-:Y:S02]  /*9ff0*/  F2FP.F16.F32.PACK_AB R25, R51, R50 ;  /* 0x000000323319723e */ /* 0x000fe400000000ff */
[----:B------:R-:W-:-:S02]  /*a000*/  F2FP.F16.F32.PACK_AB R26, R53, R183 ;  /* 0x000000b7351a723e */ /* 0x000fc400000000ff */
[----:B------:R-:W-:Y:S02]  /*a010*/  F2FP.F16.F32.PACK_AB R27, R55, R54 ;  /* 0x00000036371b723e */ /* 0x000fe400000000ff */
[----:B------:R-:W-:Y:S02]  /*a020*/  LOP3.LUT R112, R113, 0x380, RZ, 0xc0, !PT ;  /* 0x0000038071707812 */ /* 0x000fe400078ec0ff */
[----:B------:R-:W-:Y:S01]  /*a030*/  IADD3 R127, P0, R138, 0xc000, RZ ;  /* 0x0000c0008a7f7810 */ /* 0x000fe20007f1e0ff */
[----:B------:R-:W-:Y:S01]  /*a040*/  STSM.16.M88.4 [R153], R24 ;  /* 0x0000001899007844 */ /* 0x000fe20000000200 */
[----:B------:R-:W-:Y:S02]  /*a050*/  MOV R146, R146 ;  /* 0x0000009200927202 */ /* 0x000fe40000000f00 */
[----:B------:R-:W-:Y:S02]  /*a060*/  F2FP.F16.F32.PACK_AB R28, R57, R184 ;  /* 0x000000b8391c723e */ /* 0x000fe400000000ff */
[----:B------:R-:W-:-:S02]  /*a070*/  F2FP.F16.F32.PACK_AB R29, R59, R58 ;  /* 0x0000003a3b1d723e */ /* 0x000fc400000000ff */
[----:B------:R-:W-:Y:S02]  /*a080*/  F2FP.F16.F32.PACK_AB R31, R63, R62 ;  /* 0x0000003e3f1f723e */ /* 0x000fe400000000ff */
[----:B-1----:R-:W-:Y:S02]  /*a090*/  @P2 SHF.R.U32.HI R33, RZ, R35, R34 ;  /* 0x00000023ff212219 */ /* 0x002fe40000011622 */
[----:B------:R-:W-:Y:S01]  /*a0a0*/  SHF.R.U64 R112, R112, 0x3, RZ ;  /* 0x0000000370707819 */ /* 0x000fe200000012ff */
[----:B------:R1:W-:Y:S01]  /*a0b0*/  STSM.16.M88.4 [R146], R28 ;  /* 0x0000001c92007844 */ /* 0x0003e20000000200 */
[----:B------:R-:W-:Y:S02]  /*a0c0*/  LOP3.LUT R126, R127, 0x380, RZ, 0xc0, !PT ;  /* 0x000003807f7e7812 */ /* 0x000fe400078ec0ff */
[----:B--2---:R-:W-:Y:S02]  /*a0d0*/  F2FP.F16.F32.PACK_AB R8, R65, R186 ;  /* 0x000000ba4108723e */ /* 0x004fe400000000ff */
[----:B------:R-:W-:-:S02]  /*a0e0*/  F2FP.F16.F32.PACK_AB R9, R67, R66 ;  /* 0x000000424309723e */ /* 0x000fc400000000ff */
[----:B------:R-:W-:Y:S02]  /*a0f0*/  F2FP.F16.F32.PACK_AB R10, R69, R187 ;  /* 0x000000bb450a723e */ /* 0x000fe400000000ff */
[----:B------:R-:W-:Y:S02]  /*a100*/  F2FP.F16.F32.PACK_AB R11, R71, R70 ;  /* 0x00000046470b723e */ /* 0x000fe400000000ff */
[----:B0-----:R-:W-:Y:S02]  /*a110*/  F2FP.F16.F32.PACK_AB R12, R73, R188 ;  /* 0x000000bc490c723e */ /* 0x001fe400000000ff */
[----:B------:R-:W-:Y:S01]  /*a120*/  F2FP.F16.F32.PACK_AB R13, R75, R74 ;  /* 0x0000004a4b0d723e */ /* 0x000fe200000000ff */
[----:B------:R-:W-:Y:S01]  /*a130*/  STSM.16.M88.4 [R151], R8 ;  /* 0x0000000897007844 */ /* 0x000fe20000000200 */
[----:B------:R-:W-:Y:S02]  /*a140*/  F2FP.F16.F32.PACK_AB R14, R77, R189 ;  /* 0x000000bd4d0e723e */ /* 0x000fe400000000ff */
[----:B-1----:R-:W-:-:S02]  /*a150*/  IADD3 R28, -R33, RZ, RZ ;  /* 0x000000ff211c7210 */ /* 0x002fc40007ffe1ff */
[----:B------:R-:W-:Y:S02]  /*a160*/  F2FP.F16.F32.PACK_AB R15, R79, R78 ;  /* 0x0000004e4f0f723e */ /* 0x000fe400000000ff */
[----:B------:R-:W-:Y:S01]  /*a170*/  LOP3.LUT R112, R112, R113, RZ, 0x3c, !PT ;  /* 0x0000007170707212 */ /* 0x000fe200078e3cff */
[----:B------:R-:W-:Y:S01]  /*a180*/  IMAD.X R113, RZ, RZ, R139, P1 ;  /* 0x000000ffff717224 */ /* 0x000fe200008e068b */
[----:B------:R-:W-:Y:S01]  /*a190*/  SHF.R.U64 R126, R126, 0x3, RZ ;  /* 0x000000037e7e7819 */ /* 0x000fe200000012ff */
[----:B------:R-:W-:Y:S01]  /*a1a0*/  IMAD R35, R5, R28, R37 ;  /* 0x0000001c05237224 */ /* 0x000fe200078e0225 */
[----:B------:R-:W-:Y:S01]  /*a1b0*/  F2FP.F16.F32.PACK_AB R24, R81, R190 ;  /* 0x000000be5118723e */ /* 0x000fe200000000ff */
[----:B------:R0:W-:Y:S01]  /*a1c0*/  STSM.16.M88.4 [R32], R12 ;  /* 0x0000000c20007844 */ /* 0x0001e20000000200 */
[----:B------:R-:W-:Y:S02]  /*a1d0*/  F2FP.F16.F32.PACK_AB R25, R83, R82 ;  /* 0x000000525319723e */ /* 0x000fe400000000ff */
[----:B------:R-:W-:-:S02]  /*a1e0*/  F2FP.F16.F32.PACK_AB R26, R85, R191 ;  /* 0x000000bf551a723e */ /* 0x000fc400000000ff */
[----:B------:R-:W-:Y:S02]  /*a1f0*/  F2FP.F16.F32.PACK_AB R27, R87, R86 ;  /* 0x00000056571b723e */ /* 0x000fe400000000ff */
[----:B------:R-:W-:Y:S02]  /*a200*/  IADD3 R131, P1, R138, 0xd000, RZ ;  /* 0x0000d0008a837810 */ /* 0x000fe40007f3e0ff */
[----:B------:R-:W-:Y:S01]  /*a210*/  LOP3.LUT R126, R126, R127, RZ, 0x3c, !PT ;  /* 0x0000007f7e7e7212 */ /* 0x000fe200078e3cff */
[----:B------:R-:W-:Y:S01]  /*a220*/  IMAD.X R127, RZ, RZ, R139, P0 ;  /* 0x000000ffff7f7224 */ /* 0x000fe200000e068b */
[----:B------:R1:W-:Y:S01]  /*a230*/  STSM.16.M88.4 [R150], R24 ;  /* 0x0000001896007844 */ /* 0x0003e20000000200 */
[----:B------:R-:W-:Y:S02]  /*a240*/  LOP3.LUT R130, R131, 0x380, RZ, 0xc0, !PT ;  /* 0x0000038083827812 */ /* 0x000fe400078ec0ff */
[C---:B------:R-:W-:Y:S01]  /*a250*/  IADD3 R21, P4, R138.reuse, 0x2000, RZ ;  /* 0x000020008a157810 */ /* 0x040fe20007f9e0ff */
[----:B0-----:R-:W-:Y:S01]  /*a260*/  IMAD.U32 R14, RZ, RZ, UR5 ;  /* 0x00000005ff0e7e24 */ /* 0x001fe2000f8e00ff */
[----:B------:R-:W-:Y:S01]  /*a270*/  SHF.R.S32.HI R13, RZ, 0x1f, R33 ;  /* 0x0000001fff0d7819 */ /* 0x000fe20000011421 */
[----:B------:R-:W-:Y:S01]  /*a280*/  ULDC UR5, c[0x0][0xa88] ;  /* 0x0002a20000057ab9 */ /* 0x000fe20000000800 */
[----:B------:R-:W-:-:S02]  /*a290*/  IADD3 R103, P5, R138, 0x3000, RZ ;  /* 0x000030008a677810 */ /* 0x000fc40007fbe0ff */
[----:B------:R-:W-:Y:S02]  /*a2a0*/  IADD3 R107, P6, R138, 0x4000, RZ ;  /* 0x000040008a6b7810 */ /* 0x000fe40007fde0ff */
[----:B------:R-:W-:Y:S02]  /*a2b0*/  SHF.R.S32.HI R12, RZ, 0x1f, R35 ;  /* 0x0000001fff0c7819 */ /* 0x000fe40000011423 */
[----:B------:R-:W-:Y:S02]  /*a2c0*/  SHF.R.U64 R130, R130, 0x3, RZ ;  /* 0x0000000382827819 */ /* 0x000fe400000012ff */
[----:B-1----:R-:W-:Y:S01]  /*a2d0*/  IADD3 R24, P0, R33, UR6, RZ ;  /* 0x0000000621187c10 */ /* 0x002fe2000ff1e0ff */
[----:B------:R-:W-:Y:S01]  /*a2e0*/  VIADD R27, R208, UR43 ;  /* 0x0000002bd01b7c36 */ /* 0x000fe20008000000 */
[----:B------:R-:W-:Y:S02]  /*a2f0*/  LOP3.LUT R20, R21, 0x380, RZ, 0xc0, !PT ;  /* 0x0000038015147812 */ /* 0x000fe400078ec0ff */
[----:B------:R-:W-:Y:S01]  /*a300*/  IADD3.X R25, R13, UR7, R14, P0, !PT ;  /* 0x000000070d197c10 */ /* 0x000fe200087fe40e */
[----:B------:R-:W-:Y:S01]  /*a310*/  ULDC.64 UR6, c[0x0][0xb88] ;  /* 0x0002e20000067ab9 */ /* 0x000fe20000000a00 */
[----:B------:R-:W-:Y:S01]  /*a320*/  LOP3.LUT R102, R103, 0x380, RZ, 0xc0, !PT ;  /* 0x0000038067667812 */ /* 0x000fe200078ec0ff */
[----:B------:R-:W-:Y:S01]  /*a330*/  IMAD R12, R12, UR6, RZ ;  /* 0x000000060c0c7c24 */ /* 0x000fe2000f8e02ff */
[----:B------:R-:W-:Y:S01]  /*a340*/  LOP3.LUT R106, R107, 0x380, RZ, 0xc0, !PT ;  /* 0x000003806b6a7812 */ /* 0x000fe200078ec0ff */
[----:B------:R-:W-:Y:S01]  /*a350*/  IMAD.WIDE.U32 R24, R35, UR6, R24 ;  /* 0x0000000623187c25 */ /* 0x000fe2000f8e0018 */
[----:B------:R-:W-:-:S02]  /*a360*/  LOP3.LUT R130, R130, R131, RZ, 0x3c, !PT ;  /* 0x0000008382827212 */ /* 0x000fc400078e3cff */
[----:B------:R-:W-:Y:S01]  /*a370*/  MOV R168, R168 ;  /* 0x000000a800a87202 */ /* 0x000fe20000000f00 */
[----:B------:R-:W-:Y:S01]  /*a380*/  IMAD R35, R35, UR7, R12 ;  /* 0x0000000723237c24 */ /* 0x000fe2000f8e020c */
[----:B------:R-:W-:Y:S01]  /*a390*/  F2FP.F16.F32.PACK_AB R28, R89, R192 ;  /* 0x000000c0591c723e */ /* 0x000fe200000000ff */
[----:B------:R-:W-:Y:S01]  /*a3a0*/  ULDC.64 UR6, c[0x0][0xb50] ;  /* 0x0002d40000067ab9 */ /* 0x000fe20000000a00 */
[----:B------:R-:W-:Y:S02]  /*a3b0*/  F2FP.F16.F32.PACK_AB R29, R91, R90 ;  /* 0x0000005a5b1d723e */ /* 0x000fe400000000ff */
[----:B------:R-:W-:Y:S02]  /*a3c0*/  F2FP.F16.F32.PACK_AB R30, R93, R193 ;  /* 0x000000c15d1e723e */ /* 0x000fe400000000ff */
[----:B------:R-:W-:Y:S02]  /*a3d0*/  F2FP.F16.F32.PACK_AB R31, R95, R94 ;  /* 0x0000005e5f1f723e */ /* 0x000fe400000000ff */
[----:B------:R-:W-:-:S02]  /*a3e0*/  LOP3.LUT R131, R138, 0x380, RZ, 0xc0, !PT ;  /* 0x000003808a837812 */ /* 0x000fc400078ec0ff */
[----:B------:R-:W-:Y:S01]  /*a3f0*/  MOV R162, R162 ;  /* 0x000000a200a27202 */ /* 0x000fe20000000f00 */
[----:B------:R-:W-:Y:S01]  /*a400*/  STSM.16.M88.4 [R168], R28 ;  /* 0x0000001ca8007844 */ /* 0x000fe20000000200 */
[----:B------:R-:W-:Y:S02]  /*a410*/  F2FP.F16.F32.PACK_AB R8, R97, R194 ;  /* 0x000000c26108723e */ /* 0x000fe400000000ff */
[----:B------:R-:W-:Y:S02]  /*a420*/  F2FP.F16.F32.PACK_AB R9, R99, R98 ;  /* 0x000000626309723e */ /* 0x000fe400000000ff */
[----:B------:R-:W-:Y:S02]  /*a430*/  F2FP.F16.F32.PACK_AB R10, R101, R195 ;  /* 0x000000c3650a723e */ /* 0x000fe400000000ff */
[----:B------:R-:W-:Y:S01]  /*a440*/  F2FP.F16.F32.PACK_AB R11, R40, R36 ;  /* 0x00000024280b723e */ /* 0x000fe200000000ff */
[----:B------:R-:W-:Y:S01]  /*a450*/  IMAD R40, R5, UR5, RZ ;  /* 0x0000000505287c24 */ /* 0x000fe2000f8e02ff */
[----:B------:R-:W-:-:S02]  /*a460*/  SHF.R.U64 R20, R20, 0x3, RZ ;  /* 0x0000000314147819 */ /* 0x000fc400000012ff */
[----:B------:R-:W-:Y:S01]  /*a470*/  SHF.R.U64 R102, R102, 0x3, RZ ;  /* 0x0000000366667819 */ /* 0x000fe200000012ff */
[----:B------:R0:W-:Y:S01]  /*a480*/  STSM.16.M88.4 [R162], R8 ;  /* 0x00000008a2007844 */ /* 0x0001e20000000200 */
        /* <DEDUP_REMOVED lines=8> */
[----:B------:R-:W-:Y:S02]  /*a510*/  LOP3.LUT P0, RZ, R206, 0x3, RZ, 0xc0, !PT ;  /* 0x00000003ceff7812 */ /* 0x000fe4000780c0ff */
[C---:B------:R-:W-:Y:S01]  /*a520*/  IADD3 R119, P4, R138.reuse, 0x9000, RZ ;  /* 0x000090008a777810 */ /* 0x040fe20007f9e0ff */
[----:B0-----:R-:W-:Y:S01]  /*a530*/  IMAD.IADD R11, R25, 0x1, R35 ;  /* 0x00000001190b7824 */ /* 0x001fe200078e0223 */
[C---:B------:R-:W-:Y:S01]  /*a540*/  IADD3 R121, P5, R138.reuse, 0xa000, RZ ;  /* 0x0000a0008a797810 */ /* 0x040fe20007fbe0ff */
[----:B------:R-:W-:Y:S01]  /*a550*/  VIADD R9, R27, 0x8 ;  /* 0x000000081b097836 */ /* 0x000fe20000000000 */
[----:B------:R-:W-:Y:S02]  /*a560*/  IADD3 R123, P6, R138, 0xb000, RZ ;  /* 0x0000b0008a7b7810 */ /* 0x000fe40007fde0ff */
[----:B------:R-:W-:Y:S02]  /*a570*/  LEA R26, P3, R24, UR6, 0x2 ;  /* 0x00000006181a7c11 */ /* 0x000fe4000f8610ff */
[----:B------:R-:W-:-:S02]  /*a580*/  LOP3.LUT R138, R131, R138, RZ, 0x3c, !PT ;  /* 0x0000008a838a7212 */ /* 0x000fc400078e3cff */
[----:B------:R-:W-:Y:S01]  /*a590*/  IADD3.X R131, RZ, R139, RZ, P1, !PT ;  /* 0x0000008bff837210 */ /* 0x000fe20000ffe4ff */
[----:B------:R-:W-:Y:S01]  /*a5a0*/  SHFL.IDX PT, R36, R26, RZ, 0x1c1f ;  /* 0x001c1fff1a247589 */ /* 0x000fe200000e0000 */
[----:B------:R-:W-:Y:S02]  /*a5b0*/  F2FP.F16.F32.PACK_AB R12, R105, R196 ;  /* 0x000000c4690c723e */ /* 0x000fe400000000ff */
[----:B------:R-:W-:Y:S01]  /*a5c0*/  F2FP.F16.F32.PACK_AB R13, R48, R44 ;  /* 0x0000002c300d723e */ /* 0x000fe200000000ff */
[----:B------:R-:W-:Y:S01]  /*a5d0*/  SHFL.IDX PT, R38, R26, 0x1, 0x1c1f ;  /* 0x003c1f001a267f89 */ /* 0x000fe200000e0000 */
[----:B------:R-:W-:Y:S02]  /*a5e0*/  F2FP.F16.F32.PACK_AB R14, R109, R197 ;  /* 0x000000c56d0e723e */ /* 0x000fe400000000ff */
[----:B------:R-:W-:Y:S02]  /*a5f0*/  F2FP.F16.F32.PACK_AB R15, R56, R52 ;  /* 0x00000034380f723e */ /* 0x000fe400000000ff */
[----:B------:R-:W-:-:S02]  /*a600*/  ISETP.GE.OR P1, PT, R27, R40, P0 ;  /* 0x000000281b00720c */ /* 0x000fc40000726670 */
[----:B------:R-:W-:Y:S01]  /*a610*/  LEA.HI.X R27, R24, UR7, R11, 0x2, P3 ;  /* 0x00000007181b7c11 */ /* 0x000fe200098f140b */
[----:B------:R0:W-:Y:S01]  /*a620*/  STSM.16.M88.4 [R154], R12 ;  /* 0x0000000c9a007844 */ /* 0x0001e20000000200 */
[----:B------:R-:W-:Y:S02]  /*a630*/  ISETP.GE.OR P0, PT, R9, R40, P0 ;  /* 0x000000280900720c */ /* 0x000fe40000706670 */
[----:B------:R-:W-:Y:S01]  /*a640*/  MOV R164, R164 ;  /* 0x000000a400a47202 */ /* 0x000fe20000000f00 */
[----:B------:R-:W1:Y:S01]  /*a650*/  SHFL.IDX PT, R37, R27, RZ, 0x1c1f ;  /* 0x001c1fff1b257589 */ /* 0x000e6200000e0000 */
[----:B------:R-:W-:Y:S02]  /*a660*/  F2FP.F16.F32.PACK_AB R8, R175, R198 ;  /* 0x000000c6af08723e */ /* 0x000fe400000000ff */
[----:B------:R-:W-:Y:S01]  /*a670*/  F2FP.F16.F32.PACK_AB R9, R64, R60 ;  /* 0x0000003c4009723e */ /* 0x000fe200000000ff */
[----:B------:R2:W3:Y:S01]  /*a680*/  SHFL.IDX PT, R39, R27, 0x1, 0x1c1f ;  /* 0x003c1f001b277f89 */ /* 0x0004e200000e0000 */
        /* <DEDUP_REMOVED lines=14> */
[----:B------:R-:W-:Y:S02]  /*a770*/  F2FP.F16.F32.PACK_AB R26, R141, R140 ;  /* 0x0000008c8d1a723e */ /* 0x000fe400000000ff */
[----:B--2---:R-:W-:-:S02]  /*a780*/  F2FP.F16.F32.PACK_AB R27, R171, R170 ;  /* 0x000000aaab1b723e */ /* 0x004fc400000000ff */
[----:B------:R-:W-:Y:S02]  /*a790*/  F2FP.F16.F32.PACK_AB R146, R149, R148 ;  /* 0x000000949592723e */ /* 0x000fe400000000ff */
[----:B------:R-:W-:Y:S01]  /*a7a0*/  F2FP.F16.F32.PACK_AB R147, R0, R174 ;  /* 0x000000ae0093723e */ /* 0x000fe200000000ff */
[----:B------:R-:W-:Y:S01]  /*a7b0*/  STSM.16.M88.4 [R156], R24 ;  /* 0x000000189c007844 */ /* 0x000fe20000000200 */
[----:B------:R-:W-:Y:S01]  /*a7c0*/  UIMAD UR5, UR10, UR8, URZ ;  /* 0x000000080a0572a4 */ /* 0x000fe2000f8e023f */
[----:B------:R-:W-:Y:S02]  /*a7d0*/  LOP3.LUT R118, R119, 0x380, RZ, 0xc0, !PT ;  /* 0x0000038077767812 */ /* 0x000fe400078ec0ff */
[----:B------:R-:W-:Y:S01]  /*a7e0*/  STSM.16.M88.4 [R152], R144 ;  /* 0x0000009098007844 */ /* 0x000fe20000000200 */
[----:B------:R-:W-:Y:S01]  /*a7f0*/  LEA R0, R23, R205, 0x5 ;  /* 0x000000cd17007211 */ /* 0x000fe200078e28ff */
[----:B------:R-:W-:Y:S01]  /*a800*/  UIMAD.WIDE.U32 UR6, UR39, UR8, URZ ;  /* 0x00000008270672a5 */ /* 0x000fe2000f8e003f */
[----:B------:R-:W-:Y:S01]  /*a810*/  LOP3.LUT R120, R121, 0x380, RZ, 0xc0, !PT ;  /* 0x0000038079787812 */ /* 0x000fe200078ec0ff */
[----:B------:R-:W-:Y:S01]  /*a820*/  BAR.SYNC.DEFER_BLOCKING 0x1, 0x100 ;  /* 0x0044000000007b1d */ /* 0x000fe20000010000 */
[----:B------:R-:W-:Y:S01]  /*a830*/  UIMAD UR5, UR39, UR9, UR5 ;  /* 0x00000009270572a4 */ /* 0x000fe2000f8e0205 */
[----:B------:R-:W-:-:S02]  /*a840*/  LOP3.LUT R122, R123, 0x380, RZ, 0xc0, !PT ;  /* 0x000003807b7a7812 */ /* 0x000fc400078ec0ff */
[----:B------:R-:W-:Y:S02]  /*a850*/  SHF.R.U64 R118, R118, 0x3, RZ ;  /* 0x0000000376767819 */ /* 0x000fe400000012ff */
[----:B------:R-:W-:Y:S01]  /*a860*/  ULDC.64 UR10, c[0x0][0xaf0] ;  /* 0x0002bc00000a7ab9 */ /* 0x000fe20000000a00 */
[----:B------:R-:W-:Y:S01]  /*a870*/  SHF.R.U64 R120, R120, 0x3, RZ ;  /* 0x0000000378787819 */ /* 0x000fe200000012ff */
[----:B-1----:R-:W-:Y:S01]  /*a880*/  @!P1 ST.E desc[UR48][R36.64], R4 ;  /* 0x0000000424009985 */ /* 0x002fe2000c101930 */
[----:B------:R-:W-:Y:S01]  /*a890*/  UIMAD UR8, UR12, UR10, URZ ;  /* 0x0000000a0c0872a4 */ /* 0x000fe2000f8e023f */
[----:B------:R-:W-:Y:S02]  /*a8a0*/  SHF.R.U64 R122, R122, 0x3, RZ ;  /* 0x000000037a7a7819 */ /* 0x000fe400000012ff */
[----:B---3--:R0:W-:Y:S01]  /*a8b0*/  @!P0 ST.E desc[UR48][R38.64], R3 ;  /* 0x0000000326008985 */ /* 0x0081e2000c101930 */
[----:B------:R-:W-:Y:S01]  /*a8c0*/  UIADD3 UR7, UR7, UR5, URZ ;  /* 0x0000000507077290 */ /* 0x000fe2000fffe03f */
[----:B------:R-:W-:-:S02]  /*a8d0*/  LOP3.LUT R118, R118, R119, RZ, 0x3c, !PT ;  /* 0x0000007776767212 */ /* 0x000fc400078e3cff */
[----:B------:R1:W5:Y:S01]  /*a8e0*/  LD.E.128 R28, desc[UR48][R6.64] ;  /* 0x00000030061c7980 */ /* 0x000362000c101d00 */
[----:B------:R-:W-:Y:S02]  /*a8f0*/  LOP3.LUT R120, R120, R121, RZ, 0x3c, !PT ;  /* 0x0000007978787212 */ /* 0x000fe400078e3cff */
[----:B------:R-:W-:Y:S01]  /*a900*/  LOP3.LUT R122, R122, R123, RZ, 0x3c, !PT ;  /* 0x0000007b7a7a7212 */ /* 0x000fe200078e3cff */
[----:B------:R2:W5:Y:S01]  /*a910*/  LD.E.128 R32, desc[UR48][R20.64] ;  /* 0x0000003014207980 */ /* 0x000562000c101d00 */
[----:B------:R-:W-:Y:S01]  /*a920*/  UIMAD UR5, UR41, UR11, UR8 ;  /* 0x0000000b290572a4 */ /* 0x000fe2000f8e0208 */
[--C-:B------:R-:W-:Y:S01]  /*a930*/  IMAD.X R119, RZ, RZ, R139.reuse, P4 ;  /* 0x000000ffff777224 */ /* 0x100fe200020e068b */
[----:B------:R-:W-:Y:S01]  /*a940*/  UIMAD.WIDE.U32 UR6, UR41, UR10, UR6 ;  /* 0x0000000a290672a5 */ /* 0x000fe2000f8e0006 */
[--C-:B------:R-:W-:Y:S01]  /*a950*/  IMAD.X R121, RZ, RZ, R139.reuse, P5 ;  /* 0x000000ffff797224 */ /* 0x100fe200028e068b */
[----:B------:R-:W-:Y:S01]  /*a960*/  ULDC.64 UR8, c[0x0][0xae0] ;  /* 0x0002b80000087ab9 */ /* 0x000fe20000000a00 */
[----:B-1----:R-:W1:Y:S01]  /*a970*/  @P2 LDC R7, c[0x0][0xbec] ;  /* 0x0002fb00ff072b82 */ /* 0x002e620000000800 */
[----:B------:R-:W-:Y:S01]  /*a980*/  IMAD.X R123, RZ, RZ, R139, P6 ;  /* 0x000000ffff7b7224 */ /* 0x000fe200030e068b */
[----:B------:R-:W5:Y:S04]  /*a990*/  LD.E.128 R100, desc[UR48][R102.64] ;  /* 0x0000003066647980 */ /* 0x000f68000c101d00 */
[----:B------:R-:W5:Y:S02]  /*a9a0*/  LD.E.128 R104, desc[UR48][R106.64] ;  /* 0x000000306a687980 */ /* 0x000f64000c101d00 */
[----:B--2---:R-:W2:Y:S01]  /*a9b0*/  @P2 LDC R21, c[0x0][0xbf0] ;  /* 0x0002fc00ff152b82 */ /* 0x004ea20000000800 */
[----:B------:R-:W-:Y:S01]  /*a9c0*/  VIADD R20, R0, UR43 ;  /* 0x0000002b00147c36 */ /* 0x000fe20008000000 */
[----:B------:R-:W-:Y:S01]  /*a9d0*/  UIADD3 UR5, UR7, UR5, URZ ;  /* 0x0000000507057290 */ /* 0x000fe2000fffe03f */
[----:B------:R-:W-:Y:S01]  /*a9e0*/  IMAD.U32 R6, RZ, RZ, UR6 ;  /* 0x00000006ff067e24 */ /* 0x000fe2000f8e00ff */
[----:B------:R-:W5:Y:S01]  /*a9f0*/  LD.E.128 R136, desc[UR48][R138.64] ;  /* 0x000000308a887980 */ /* 0x000f62000c101d00 */
[----:B0-----:R-:W-:-:S03]  /*aa00*/  IMAD.MOV.U32 R3, RZ, RZ, R20 ;  /* 0x000000ffff037224 */ /* 0x001fc600078e0014 */
[----:B------:R-:W5:Y:S04]  /*aa10*/  LD.E.128 R108, desc[UR48][R110.64] ;  /* 0x000000306e6c7980 */ /* 0x000f68000c101d00 */
[----:B------:R0:W5:Y:S01]  /*aa20*/  LD.E.128 R8, desc[UR48][R112.64] ;  /* 0x0000003070087980 */ /* 0x000162000c101d00 */
[----:B-1----:R-:W-:-:S03]  /*aa30*/  @P2 IMAD.HI.U32 R0, R20, R7, RZ ;  /* 0x0000000714002227 */ /* 0x002fc600078e00ff */
[----:B------:R0:W5:Y:S04]  /*aa40*/  LD.E.128 R12, desc[UR48][R114.64] ;  /* 0x00000030720c7980 */ /* 0x000168000c101d00 */
[----:B------:R0:W5:Y:S01]  /*aa50*/  LD.E.128 R48, desc[UR48][R116.64] ;  /* 0x0000003074307980 */ /* 0x000162000c101d00 */
[----:B--2---:R-:W-:-:S03]  /*aa60*/  @P2 SHF.R.U32.HI R3, RZ, R21, R0 ;  /* 0x00000015ff032219 */ /* 0x004fc60000011600 */
[----:B------:R0:W5:Y:S01]  /*aa70*/  LD.E.128 R44, desc[UR48][R118.64] ;  /* 0x00000030762c7980 */ /* 0x000162000c101d00 */
[--C-:B------:R-:W-:Y:S01]  /*aa80*/  SHF.R.S32.HI R0, RZ, 0x1f, R3.reuse ;  /* 0x0000001fff007819 */ /* 0x100fe20000011403 */
[----:B------:R-:W-:Y:S01]  /*aa90*/  IMAD.MOV R4, RZ, RZ, -R3 ;  /* 0x000000ffff047224 */ /* 0x000fe200078e0a03 */
[----:B------:R-:W-:Y:S01]  /*aaa0*/  MOV R7, UR7 ;  /* 0x0000000700077c02 */ /* 0x000fe20008000f00 */
[----:B------:R-:W-:Y:S01]  /*aab0*/  IMAD.U32 R7, RZ, RZ, UR5 ;  /* 0x00000005ff077e24 */ /* 0x000fe2000f8e00ff */
[----:B------:R0:W5:Y:S01]  /*aac0*/  LD.E.128 R24, desc[UR48][R120.64] ;  /* 0x0000003078187980 */ /* 0x000162000c101d00 */
[----:B------:R-:W-:Y:S01]  /*aad0*/  IMAD R0, R0, UR8, RZ ;  /* 0x0000000800007c24 */ /* 0x000fe2000f8e02ff */
[----:B------:R-:W-:Y:S01]  /*aae0*/  ULDC.64 UR6, c[0x0][0xad8] ;  /* 0x0002b60000067ab9 */ /* 0x000fe20000000a00 */
[----:B------:R-:W-:Y:S01]  /*aaf0*/  IMAD R21, R5, R4, R20 ;  /* 0x0000000405157224 */ /* 0x000fe200078e0214 */
[----:B------:R0:W5:Y:S01]  /*ab00*/  LD.E.128 R36, desc[UR48][R122.64] ;  /* 0x000000307a247980 */ /* 0x000162000c101d00 */
[----:B------:R-:W-:-:S03]  /*ab10*/  IMAD R41, R3, UR9, R0 ;  /* 0x0000000903297c24 */ /* 0x000fc6000f8e0200 */
[----:B------:R-:W5:Y:S01]  /*ab20*/  LD.E.128 R124, desc[UR48][R126.64] ;  /* 0x000000307e7c7980 */ /* 0x000f62000c101d00 */
[----:B------:R-:W-:-:S03]  /*ab30*/  SHF.R.S32.HI R0, RZ, 0x1f, R21 ;  /* 0x0000001fff007819 */ /* 0x000fc60000011415 */
[----:B------:R-:W5:Y:S01]  /*ab40*/  LD.E.128 R128, desc[UR48][R130.64] ;  /* 0x0000003082807980 */ /* 0x000f62000c101d00 */
[----:B------:R-:W-:-:S03]  /*ab50*/  IMAD.WIDE.U32 R4, R3, UR8, R6 ;  /* 0x0000000803047c25 */ /* 0x000fc6000f8e0006 */
        /* <DEDUP_REMOVED lines=10> */
[----:B------:R-:W-:Y:S01]  /*ac00*/  VIADD R53, R205, UR43 ;  /* 0x0000002bcd357c36 */ /* 0x000fe20008000000 */
[----:B------:R-:W-:Y:S01]  /*ac10*/  UIADD3 UR5, UR13, 0x22820, URZ ;  /* 0x000228200d057890 */ /* 0x000fe2000fffe03f */
[C---:B------:R-:W-:Y:S02]  /*ac20*/  IMAD R7, R21.reuse, UR7, R0 ;  /* 0x0000000715077c24 */ /* 0x040fe4000f8e0200 */
[----:B------:R-:W-:Y:S01]  /*ac30*/  IMAD.WIDE.U32 R4, R21, UR6, R4 ;  /* 0x0000000615047c25 */ /* 0x000fe2000f8e0004 */
[C---:B------:R-:W-:Y:S01]  /*ac40*/  ISETP.GE.AND P2, PT, R53.reuse, R40, PT ;  /* 0x000000283500720c */ /* 0x040fe20003f46270 */
[----:B------:R-:W-:Y:S02]  /*ac50*/  ULDC.64 UR6, c[0x0][0xa80] ;  /* 0x0002a00000067ab9 */ /* 0x000fe40000000a00 */
[----:B------:R-:W-:Y:S01]  /*ac60*/  VIADD R3, R53, 0x20 ;  /* 0x0000002035037836 */ /* 0x000fe20000000000 */
[----:B------:R-:W-:Y:S01]  /*ac70*/  LEA R0, P3, R4, UR6, 0x1 ;  /* 0x0000000604007c11 */ /* 0x000fe2000f8608ff */
[----:B------:R-:W-:Y:S01]  /*ac80*/  IMAD.IADD R5, R5, 0x1, R7 ;  /* 0x0000000105057824 */ /* 0x000fe200078e0207 */
[----:B------:R-:W-:-:S02]  /*ac90*/  UPRMT UR5, URZ, 0x654, UR5 ;  /* 0x000006543f057896 */ /* 0x000fc40008000005 */
[-C--:B------:R-:W-:Y:S02]  /*aca0*/  ISETP.GE.AND P1, PT, R3, R40.reuse, PT ;  /* 0x000000280300720c */ /* 0x080fe40003f26270 */
[----:B------:R-:W-:Y:S02]  /*acb0*/  IADD3 R3, R53, 0x40, RZ ;  /* 0x0000004035037810 */ /* 0x000fe40007ffe0ff */
[----:B------:R-:W-:Y:S01]  /*acc0*/  LEA.HI.X R41, R4, UR7, R5, 0x1, P3 ;  /* 0x0000000704297c11 */ /* 0x000fe200098f0c05 */
[----:B-1----:R0:W1:Y:S01]  /*acd0*/  SHFL.IDX PT, R43, R0, RZ, 0x181f ;  /* 0x00181fff002b7589 */ /* 0x00206200000e0000 */
[----:B------:R-:W-:Y:S01]  /*ace0*/  ISETP.GE.AND P0, PT, R3, R40, PT ;  /* 0x000000280300720c */ /* 0x000fe20003f06270 */
[----:B------:R-:W-:Y:S01]  /*acf0*/  SYNCS.ARRIVE.TRANS64.RED.A1T0 RZ, [UR5], RZ ;  /* 0x000000ffffff79a7 */ /* 0x000fe20008100405 */
[----:B------:R-:W-:Y:S01]  /*ad00*/  BSSY B1, `(.L_x_13654) ;  /* 0x0000014000017945 */ /* 0x000fe20003800000 */
[----:B------:R0:W2:Y:S03]  /*ad10*/  SHFL.IDX PT, R3, R41, RZ, 0x181f ;  /* 0x00181fff29037589 */ /* 0x0000a600000e0000 */
        /* <DEDUP_REMOVED lines=18> */
.L_x_13655:
[----:B------:R-:W-:Y:S05]  /*ae40*/  BSYNC B1 ;  /* 0x0000000000017941 */ /* 0x000fea0003800000 */
.L_x_13654:
        /* <DEDUP_REMOVED lines=11> */
[----:B----4-:R-:W-:Y:S02]  /*af00*/  @!P4 LEA.HI.X R5, R2, R3, R213, 0x1, P6 ;  /* 0x000000030205c211 */ /* 0x010fe400030f0cd5 */
[----:B------:R-:W-:Y:S02]  /*af10*/  @!P2 LEA R20, P6, R18, R43, 0x1 ;  /* 0x0000002b1214a211 */ /* 0x000fe400078c08ff */
[----:B------:R-:W-:Y:S01]  /*af20*/  @!P3 LEA.HI.X R7, R19, R3, R212, 0x1, P5 ;  /* 0x000000031307b211 */ /* 0x000fe200028f0cd4 */
[----:B-----5:R3:W-:Y:S01]  /*af30*/  @!P4 ST.E.128 desc[UR48][R4.64], R28 ;  /* 0x0000001c0400c985 */ /* 0x0207e2000c101d30 */
[----:B------:R-:W-:-:S02]  /*af40*/  @!P1 LEA R42, P5, R22, R43, 0x1 ;  /* 0x0000002b162a9211 */ /* 0x000fc400078a08ff */
[-C--:B------:R-:W-:Y:S01]  /*af50*/  @!P2 LEA.HI.X R21, R18, R3.reuse, R211, 0x1, P6 ;  /* 0x000000031215a211 */ /* 0x080fe200030f0cd3 */
[----:B------:R3:W-:Y:S01]  /*af60*/  @!P3 ST.E.128 desc[UR48][R6.64], R108 ;  /* 0x0000006c0600b985 */ /* 0x0007e2000c101d30 */
[----:B------:R-:W-:-:S03]  /*af70*/  @!P1 LEA.HI.X R43, R22, R3, R210, 0x1, P5 ;  /* 0x00000003162b9211 */ /* 0x000fc600028f0cd2 */
[----:B------:R3:W-:Y:S04]  /*af80*/  @!P2 ST.E.128 desc[UR48][R20.64], R44 ;  /* 0x0000002c1400a985 */ /* 0x0007e8000c101d30 */
[----:B------:R3:W-:Y:S02]  /*af90*/  @!P1 ST.E.128 desc[UR48][R42.64], R128 ;  /* 0x000000802a009985 */ /* 0x0007e4000c101d30 */
.L_x_13657:
[----:B------:R-:W-:Y:S05]  /*afa0*/  BSYNC B1 ;  /* 0x0000000000017941 */ /* 0x000fea0003800000 */
.L_x_13656:
        /* <DEDUP_REMOVED lines=10> */
[CC--:B------:R-:W-:Y:S02]  /*b050*/  @!P2 LEA R6, P5, R19.reuse, R29.reuse, 0x1 ;  /* 0x0000001d1306a211 */ /* 0x0c0fe400078a08ff */
        /* <DEDUP_REMOVED lines=10> */
.L_x_13659:
[----:B------:R-:W-:Y:S05]  /*b100*/  BSYNC B1 ;  /* 0x0000000000017941 */ /* 0x000fea0003800000 */
.L_x_13658:
[----:B0-----:R-:W-:Y:S01]  /*b110*/  VIADD R3, R53, 0x60 ;  /* 0x0000006035037836 */ /* 0x001fe20000000000 */
[----:B--2-4-:R-:W0:Y:S04]  /*b120*/  SHFL.IDX PT, R41, R41, 0x3, 0x181f ;  /* 0x00781f0029297f89 */ /* 0x014e2800000e0000 */
[----:B------:R-:W-:Y:S01]  /*b130*/  ISETP.GE.AND P0, PT, R3, R40, PT ;  /* 0x000000280300720c */ /* 0x000fe20003f06270 */
[----:B------:R2:W4:-:S12]  /*b140*/  SHFL.IDX PT, R11, R0, 0x3, 0x181f ;  /* 0x00781f00000b7f89 */ /* 0x00051800000e0000 */
[----:B--2---:R-:W-:Y:S05]  /*b150*/  @P0 BRA `(.L_x_13660) ;  /* 0x0000000c00200947 */ /* 0x004fea0003800000 */
[----:B------:R-:W-:Y:S02]  /*b160*/  ULDC UR5, c[0x0][0xac8] ;  /* 0x0002b20000057ab9 */ /* 0x000fe40000000800 */
[----:B------:R-:W-:Y:S02]  /*b170*/  ISETP.GE.AND P3, PT, R2, UR5, PT ;  /* 0x0000000502007c0c */ /* 0x000fe4000bf66270 */
[----:B------:R-:W-:Y:S02]  /*b180*/  ISETP.GE.AND P4, PT, R19, UR5, PT ;  /* 0x0000000513007c0c */ /* 0x000fe4000bf86270 */
[----:B------:R-:W-:-:S09]  /*b190*/  ISETP.GE.AND P5, PT, R18, UR5, PT ;  /* 0x0000000512007c0c */ /* 0x000fd2000bfa6270 */
[-C--:B----4-:R-:W-:Y:S02]  /*b1a0*/  @!P3 LEA R4, P0, R2, R11.reuse, 0x1 ;  /* 0x0000000b0204b211 */ /* 0x090fe400078008ff */
        /* <DEDUP_REMOVED lines=14> */
.L_x_13653:
[----:B------:R-:W0:Y:S01]  /*b290*/  LDC R10, c[0x0][0xbe8] ;  /* 0x0002fa00ff0a7b82 */ /* 0x000e220000000800 */
[----:B------:R-:W-:Y:S01]  /*b2a0*/  ISETP.GE.AND P0, PT, R214, 0x80, PT ;  /* 0x00000080d600780c */ /* 0x000fe20003f06270 */
[----:B------:R-:W-:Y:S01]  /*b2b0*/  USHF.R.S32.HI UR8, URZ, 0x1f, UR39 ;  /* 0x0000001f3f087899 */ /* 0x000fe20008011427 */
[----:B------:R-:W-:Y:S01]  /*b2c0*/  BSSY B1, `(.L_x_13661) ;  /* 0x000002f000017945 */ /* 0x000fe20003800000 */
[----:B------:R-:W-:Y:S01]  /*b2d0*/  USHF.R.S32.HI UR9, URZ, 0x1f, UR41 ;  /* 0x0000001f3f097899 */ /* 0x000fe20008011429 */
[----:B------:R-:W-:Y:S01]  /*b2e0*/  IMAD R8, R23, 0x20, R205 ;  /* 0x0000002017087824 */ /* 0x000fe200078e02cd */
        /* <DEDUP_REMOVED lines=14> */
[----:B------:R-:W-:Y:S01]  /*b3d0*/  MOV R4, R6 ;  /* 0x0000000600047202 */ /* 0x000fe20000000f00 */
        /* <DEDUP_REMOVED lines=29> */
.L_x_13662:
[----:B------:R-:W-:Y:S05]  /*b5b0*/  BSYNC B1 ;  /* 0x0000000000017941 */ /* 0x000fea0003800000 */
.L_x_13661:
[----:B------:R-:W-:Y:S01]  /*b5c0*/  ULDC.64 UR10, c[0x0][0xae8] ;  /* 0x0002ba00000a7ab9 */ /* 0x000fe20000000a00 */
[----:B------:R-:W-:Y:S01]  /*b5d0*/  IADD3 R8, R8, UR43, RZ ;  /* 0x0000002b08087c10 */ /* 0x000fe2000fffe0ff */
[----:B------:R-:W-:Y:S01]  /*b5e0*/  UIMAD UR5, UR8, UR10, URZ ;  /* 0x0000000a080572a4 */ /* 0x000fe2000f8e023f */
[----:B------:R-:W-:Y:S01]  /*b5f0*/  BSSY B1, `(.L_x_13663) ;  /* 0x000003c000017945 */ /* 0x000fe20003800000 */
[----:B------:R-:W-:Y:S02]  /*b600*/  UIMAD.WIDE.U32 UR6, UR39, UR10, URZ ;  /* 0x0000000a270672a5 */ /* 0x000fe4000f8e003f */
[----:B------:R-:W-:Y:S01]  /*b610*/  UIMAD UR5, UR39, UR11, UR5 ;  /* 0x0000000b270572a4 */ /* 0x000fe2000f8e0205 */
[----:B0-----:R-:W-:Y:S02]  /*b620*/  @P1 IMAD.HI.U32 R0, R8, R9, RZ ;  /* 0x0000000908001227 */ /* 0x001fe400078e00ff */
[----:B------:R-:W-:Y:S01]  /*b630*/  ULDC.64 UR10, c[0x0][0xaf0] ;  /* 0x0002bc00000a7ab9 */ /* 0x000fe20000000a00 */
[----:B------:R-:W-:Y:S01]  /*b640*/  UIADD3 UR7, UR7, UR5, URZ ;  /* 0x0000000507077290 */ /* 0x000fe2000fffe03f */
[----:B--2---:R-:W-:Y:S01]  /*b650*/  IMAD.MOV.U32 R3, RZ, RZ, R8 ;  /* 0x000000ffff037224 */ /* 0x004fe200078e0008 */
[----:B------:R-:W-:Y:S01]  /*b660*/  UIMAD UR5, UR9, UR10, URZ ;  /* 0x0000000a090572a4 */ /* 0x000fe2000f8e023f */
        /* <DEDUP_REMOVED lines=9> */
[----:B------:R-:W-:Y:S01]  /*b700*/  IMAD R7, R10, R7, R8 ;  /* 0x000000070a077224 */ /* 0x000fe200078e0208 */
[----:B------:R-:W-:Y:S01]  /*b710*/  MOV R5, UR5 ;  /* 0x0000000500057c02 */ /* 0x000fe20008000f00 */
[----:B------:R-:W-:Y:S01]  /*b720*/  IMAD.U32 R4, RZ, RZ, UR6 ;  /* 0x00000006ff047e24 */ /* 0x000fe2000f8e00ff */
[----:B------:R-:W-:Y:S01]  /*b730*/  ULDC.64 UR6, c[0x0][0xad8] ;  /* 0x0002b60000067ab9 */ /* 0x000fe20000000a00 */
[C---:B------:R-:W-:Y:S01]  /*b740*/  IMAD R9, R3.reuse, UR9, R0 ;  /* 0x0000000903097c24 */ /* 0x040fe2000f8e0200 */
[----:B------:R-:W-:Y:S01]  /*b750*/  SHF.R.S32.HI R0, RZ, 0x1f, R7 ;  /* 0x0000001fff007819 */ /* 0x000fe20000011407 */
[----:B------:R-:W-:Y:S01]  /*b760*/  IMAD.WIDE.U32 R4, R3, UR8, R4 ;  /* 0x0000000803047c25 */ /* 0x000fe2000f8e0004 */
[----:B------:R-:W-:-:S03]  /*b770*/  ULDC UR5, c[0x0][0xa88] ;  /* 0x0002a20000057ab9 */ /* 0x000fc60000000800 */
[----:B------:R-:W-:Y:S02]  /*b780*/  IMAD.IADD R5, R5, 0x1, R9 ;  /* 0x0000000105057824 */ /* 0x000fe400078e0209 */
[----:B------:R-:W-:Y:S02]  /*b790*/  IMAD R6, R0, UR6, RZ ;  /* 0x0000000600067c24 */ /* 0x000fe4000f8e02ff */
[----:B------:R-:W-:Y:S02]  /*b7a0*/  VIADD R8, R205, UR43 ;  /* 0x0000002bcd087c36 */ /* 0x000fe40008000000 */
[----:B------:R-:W-:Y:S02]  /*b7b0*/  IMAD R9, R10, UR5, RZ ;  /* 0x000000050a097c24 */ /* 0x000fe4000f8e02ff */
        /* <DEDUP_REMOVED lines=9> */
[----:B------:R-:W-:Y:S01]  /*b850*/  LEA.HI.X R7, R4, UR7, R3, 0x1, P3 ;  /* 0x0000000704077c11 */ /* 0x000fe200098f0c03 */
[----:B------:R0:W1:Y:S03]  /*b860*/  SHFL.IDX PT, R5, R6, RZ, 0x181f ;  /* 0x00181fff06057589 */ /* 0x00006600000e0000 */
[----:B------:R-:W-:Y:S01]  /*b870*/  ISETP.GE.AND P0, PT, R0, R9, PT ;  /* 0x000000090000720c */ /* 0x000fe20003f06270 */
[----:B------:R0:W2:Y:S01]  /*b880*/  SHFL.IDX PT, R3, R7, RZ, 0x181f ;  /* 0x00181fff07037589 */ /* 0x0000a200000e0000 */
[----:B------:R-:W-:Y:S11]  /*b890*/  @P2 BRA `(.L_x_13664) ;  /* 0x0000000000442947 */ /* 0x000ff60003800000 */
        /* <DEDUP_REMOVED lines=17> */
.L_x_13664:
[----:B------:R-:W-:Y:S05]  /*b9b0*/  BSYNC B1 ;  /* 0x0000000000017941 */ /* 0x000fea0003800000 */
.L_x_13663:
        /* <DEDUP_REMOVED lines=21> */
.L_x_13666:
[----:B------:R-:W-:Y:S05]  /*bb10*/  BSYNC B1 ;  /* 0x0000000000017941 */ /* 0x000fea0003800000 */
.L_x_13665:
        /* <DEDUP_REMOVED lines=21> */
.L_x_13668:
[----:B------:R-:W-:Y:S05]  /*bc70*/  BSYNC B1 ;  /* 0x0000000000017941 */ /* 0x000fea0003800000 */
.L_x_13667:
[----:B------:R-:W-:Y:S01]  /*bc80*/  VIADD R0, R8, 0x60 ;  /* 0x0000006008007836 */ /* 0x000fe20000000000 */
[----:B0-----:R0:W0:Y:S04]  /*bc90*/  SHFL.IDX PT, R3, R7, 0x3, 0x181f ;  /* 0x00781f0007037f89 */ /* 0x00102800000e0000 */
[----:B------:R-:W-:Y:S01]  /*bca0*/  ISETP.GE.AND P0, PT, R0, R9, PT ;  /* 0x000000090000720c */ /* 0x000fe20003f06270 */
[----:B-1-3--:R1:W3:-:S12]  /*bcb0*/  SHFL.IDX PT, R5, R6, 0x3, 0x181f ;  /* 0x00781f0006057f89 */ /* 0x00a2d800000e0000 */
[----:B-1----:R-:W-:Y:S05]  /*bcc0*/  @P0 BRA `(.L_x_13660) ;  /* 0x0000000000440947 */ /* 0x002fea0003800000 */
[----:B------:R-:W-:Y:S02]  /*bcd0*/  ULDC UR5, c[0x0][0xac8] ;  /* 0x0002b20000057ab9 */ /* 0x000fe40000000800 */
[----:B------:R-:W-:Y:S02]  /*bce0*/  ISETP.GE.AND P3, PT, R2, UR5, PT ;  /* 0x0000000502007c0c */ /* 0x000fe4000bf66270 */
[----:B------:R-:W-:Y:S02]  /*bcf0*/  ISETP.GE.AND P2, PT, R19, UR5, PT ;  /* 0x0000000513007c0c */ /* 0x000fe4000bf46270 */
[----:B------:R-:W-:Y:S02]  /*bd00*/  ISETP.GE.AND P1, PT, R18, UR5, PT ;  /* 0x0000000512007c0c */ /* 0x000fe4000bf26270 */
[----:B------:R-:W-:-:S07]  /*bd10*/  ISETP.GE.AND P0, PT, R22, UR5, PT ;  /* 0x0000000516007c0c */ /* 0x000fce000bf06270 */
[-C--:B--234-:R-:W-:Y:S02]  /*bd20*/  @!P3 LEA R6, P6, R2, R5.reuse, 0x1 ;  /* 0x000000050206b211 */ /* 0x09cfe400078c08ff */
        /* <DEDUP_REMOVED lines=11> */
.L_x_13660:
[----:B------:R-:W-:Y:S05]  /*bde0*/  BSYNC B0 ;  /* 0x0000000000007941 */ /* 0x000fea0003800000 */
.L_x_13652:
[----:B------:R-:W-:Y:S02]  /*bdf0*/  ULDC UR5, c[0x0][0xc38] ;  /* 0x00030e0000057ab9 */ /* 0x000fe40000000800 */
[----:B------:R-:W-:-:S06]  /*be00*/  UISETP.GE.AND UP0, UPT, UR4, UR5, UPT ;  /* 0x000000050400728c */ /* 0x000fcc000bf06270 */
[----:B------:R-:W-:-:S13]  /*be10*/  PLOP3.LUT P0, PT, PT, PT, UP0, 0x80, 0x0 ;  /* 0x000000000000781c */ /* 0x000fda0003f0f008 */
[----:B------:R-:W-:Y:S05]  /*be20*/  @!P0 BRA `(.L_x_13669) ;  /* 0xffffff4c00bc8947 */ /* 0x000fea000383ffff */
[----:B------:R-:W-:Y:S05]  /*be30*/  EXIT ;  /* 0x000000000000794d */ /* 0x000fea0003800000 */
.L_x_13611:
[----:B------:R-:W-:-:S08]  /*be40*/  NOP ;  /* 0x0000000000007918 */ /* 0x000fd00000000000 */
[----:B------:R-:W0:-:S00]  /*be50*/  USETMAXREG.DEALLOC.CTAPOOL 0x28 ;  /* 0x00000028000079c8 */ /* 0x000e0000080e0500 */
        /* <DEDUP_REMOVED lines=19> */
[----:B------:R-:W-:Y:S01]  /*bf90*/  ULDC UR9, c[0x0][0x2b8] ;  /* 0x0000ae0000097ab9 */ /* 0x000fe20000000800 */
[----:B------:R-:W-:Y:S01]  /*bfa0*/  UISETP.NE.U32.AND UP0, UPT, UR6, URZ, UPT ;  /* 0x0000003f0600728c */ /* 0x000fe2000bf05070 */
[----:B------:R-:W-:Y:S01]  /*bfb0*/  IMAD.U32 R31, RZ, RZ, UR5 ;  /* 0x00000005ff1f7e24 */ /* 0x000fe2000f8e00ff */
[----:B------:R-:W-:Y:S01]  /*bfc0*/  ULDC UR38, c[0x0][0x288] ;  /* 0x0000a20000267ab9 */ /* 0x000fe20000000800 */
[----:B------:R-:W-:Y:S01]  /*bfd0*/  ULDC UR6, c[0x0][0x448] ;  /* 0x0001120000067ab9 */ /* 0x000fe20000000800 */
[----:B------:R-:W-:Y:S01]  /*bfe0*/  UISETP.NE.AND.EX UP0, UPT, UR7, URZ, UPT, UP0 ;  /* 0x0000003f0700728c */ /* 0x000fe2000bf05300 */
[----:B------:R-:W-:Y:S01]  /*bff0*/  IMAD.MOV.U32 R25, RZ, RZ, 0x1 ;  /* 0x00000001ff197424 */ /* 0x000fe200078e00ff */
[----:B------:R-:W-:Y:S01]  /*c000*/  MOV R18, RZ ;  /* 0x000000ff00127202 */ /* 0x000fe20000000f00 */
[----:B------:R-:W-:Y:S01]  /*c010*/  UMOV UR7, 0x400 ;  /* 0x0000040000077882 */ /* 0x000fe20000000000 */
        /* <DEDUP_REMOVED lines=16> */
[----:B------:R-:W-:Y:S02]  /*c120*/  LOP3.LUT R28, R3, 0x200, R28, 0xf8, !PT ;  /* 0x00000200031c7812 */ /* 0x000fe400078ef81c */
[----:B------:R-:W-:-:S02]  /*c130*/  SEL R0, RZ, 0x1, P0 ;  /* 0x00000001ff007807 */ /* 0x000fc40000000000 */
[----:B------:R-:W-:Y:S01]  /*c140*/  @P2 LOP3.LUT R17, R17, 0x10, RZ, 0xfc, !PT ;  /* 0x0000001011112812 */ /* 0x000fe200078efcff */
[----:B------:R-:W-:Y:S01]  /*c150*/  IMAD R32, R28, 0x2, R16 ;  /* 0x000000021c207824 */ /* 0x000fe200078e0210 */
[----:B------:R-:W-:Y:S02]  /*c160*/  SHF.L.U32 R3, R2, 0x1, RZ ;  /* 0x0000000102037819 */ /* 0x000fe400000006ff */
[----:B------:R-:W-:Y:S02]  /*c170*/  LOP3.LUT R17, R17, 0xfffffff7, RZ, 0xc0, !PT ;  /* 0xfffffff711117812 */ /* 0x000fe400078ec0ff */
[----:B------:R-:W-:Y:S02]  /*c180*/  LOP3.LUT R0, R3, 0x2, R0, 0xe2, !PT ;  /* 0x0000000203007812 */ /* 0x000fe400078ee200 */
[----:B------:R-:W-:Y:S02]  /*c190*/  @P1 LOP3.LUT R17, R17, 0x8, RZ, 0xfc, !PT ;  /* 0x0000000811111812 */ /* 0x000fe400078efcff */
[----:B------:R-:W-:-:S02]  /*c1a0*/  SEL R3, RZ, 0x4, P1 ;  /* 0x00000004ff037807 */ /* 0x000fc40000800000 */
[----:B------:R-:W-:Y:S02]  /*c1b0*/  LOP3.LUT R17, R17, 0xffffffdf, RZ, 0xc0, !PT ;  /* 0xffffffdf11117812 */ /* 0x000fe400078ec0ff */
[----:B------:R-:W-:Y:S01]  /*c1c0*/  ISETP.GE.AND P1, PT, R6, UR37, PT ;  /* 0x0000002506007c0c */ /* 0x000fe2000bf26270 */
[----:B------:R-:W-:Y:S01]  /*c1d0*/  UIMAD UR37, UR6, UR38, URZ ;  /* 0x00000026062572a4 */ /* 0x000fe2000f8e023f */
[----:B------:R-:W-:Y:S02]  /*c1e0*/  @P0 LOP3.LUT R17, R17, 0x20, RZ, 0xfc, !PT ;  /* 0x0000002011110812 */ /* 0x000fe400078efcff */
[----:B------:R-:W-:Y:S01]  /*c1f0*/  ISETP.GE.AND P0, PT, R4, UR4, PT ;  /* 0x0000000404007c0c */ /* 0x000fe2000bf06270 */
[----:B------:R-:W-:Y:S01]  /*c200*/  ULDC UR4, c[0x0][0x424] ;  /* 0x0001090000047ab9 */ /* 0x000fe20000000800 */
[----:B------:R-:W-:Y:S01]  /*c210*/  LOP3.LUT R17, R17, 0xfffffffb, RZ, 0xc0, !PT ;  /* 0xfffffffb11117812 */ /* 0x000fe200078ec0ff */
[----:B------:R-:W-:Y:S01]  /*c220*/  USEL UR4, UR4, 0x1, UP0 ;  /* 0x0000000104047887 */ /* 0x000fe20008000000 */
[----:B------:R-:W-:Y:S01]  /*c230*/  LOP3.LUT R5, R0, R3, RZ, 0xfc, !PT ;  /* 0x0000000300057212 */ /* 0x000fe200078efcff */
[----:B------:R-:W-:Y:S01]  /*c240*/  IMAD.SHL.U32 R0, R8, 0x10, RZ ;  /* 0x0000001008007824 */ /* 0x000fe200078e00ff */
[----:B------:R-:W-:Y:S01]  /*c250*/  SHF.R.U32.HI R33, RZ, 0x3, R7 ;  /* 0x00000003ff217819 */ /* 0x000fe20000011607 */
[----:B------:R-:W-:Y:S01]  /*c260*/  UIMAD UR36, UR4, UR36, URZ ;  /* 0x00000024042472a4 */ /* 0x000fe2000f8e023f */
[----:B------:R-:W-:Y:S01]  /*c270*/  SEL R35, RZ, 0x8, P0 ;  /* 0x00000008ff237807 */ /* 0x000fe20000000000 */
[----:B------:R0:W-:Y:S01]  /*c280*/  STL [R1+0x4], R5 ;  /* 0x0000040501007387 */ /* 0x0001e20000100800 */
[----:B------:R-:W-:Y:S01]  /*c290*/  LOP3.LUT R0, R33, 0x70, R0, 0xf8, !PT ;  /* 0x0000007021007812 */ /* 0x000fe200078ef800 */
[----:B------:R-:W-:Y:S01]  /*c2a0*/  UIADD3 UR4, UR36, 0x5f, URZ ;  /* 0x0000005f24047890 */ /* 0x000fe2000fffe03f */
[----:B------:R-:W-:Y:S01]  /*c2b0*/  LOP3.LUT R35, R5, R35, RZ, 0xfc, !PT ;  /* 0x0000002305237212 */ /* 0x000fe200078efcff */
[----:B------:R0:W-:Y:S01]  /*c2c0*/  STL [R1], RZ ;  /* 0x000000ff01007387 */ /* 0x0001e20000100800 */
[----:B------:R-:W-:Y:S01]  /*c2d0*/  @P0 LOP3.LUT R17, R17, 0x4, RZ, 0xfc, !PT ;  /* 0x0000000411110812 */ /* 0x000fe200078efcff */
[----:B------:R-:W-:-:S02]  /*c2e0*/  UIMAD.WIDE UR4, UR4, 0x2aaaaaab, URZ ;  /* 0x2aaaaaab040478a5 */ /* 0x000fc4000f8e023f */
[----:B------:R-:W-:Y:S01]  /*c2f0*/  UIADD3 UR38, UR36, 0x60, -UR38 ;  /* 0x0000006024267890 */ /* 0x000fe2000fffe826 */
[----:B------:R-:W-:Y:S01]  /*c300*/  LOP3.LUT R17, R17, 0xfffffffe, RZ, 0xc0, !PT ;  /* 0xfffffffe11117812 */ /* 0x000fe200078ec0ff */
[----:B------:R-:W-:-:S03]  /*c310*/  USHF.R.U32.HI UR39, URZ, 0x1f, UR5 ;  /* 0x0000001f3f277899 */ /* 0x000fc60008011605 */
[----:B------:R-:W-:Y:S01]  /*c320*/  @P1 LOP3.LUT R17, R17, 0x1, RZ, 0xfc, !PT ;  /* 0x0000000111111812 */ /* 0x000fe200078efcff */
[----:B------:R-:W-:Y:S01]  /*c330*/  ULEA.HI.SX32 UR39, UR5, UR39, 0x1c ;  /* 0x0000002705277291 */ /* 0x000fe2000f8fe23f */
[----:B------:R-:W-:Y:S02]  /*c340*/  ISETP.GE.AND P1, PT, R6, UR9, PT ;  /* 0x0000000906007c0c */ /* 0x000fe4000bf26270 */
[----:B------:R-:W-:-:S11]  /*c350*/  LOP3.LUT R17, R17, 0xfffffeff, RZ, 0xc0, !PT ;  /* 0xfffffeff11117812 */ /* 0x000fd600078ec0ff */
[----:B0-----:R-:W-:-:S07]  /*c360*/  @P1 LOP3.LUT R17, R17, 0x100, RZ, 0xfc, !PT ;  /* 0x0000010011111812 */ /* 0x001fce00078efcff */
.L_x_13719:
        /* <DEDUP_REMOVED lines=22> */
.L_x_13671:
[----:B------:R-:W-:Y:S01]  /*c4d0*/  ULDC UR8, c[0x0][0xc54] ;  /* 0x0003150000087ab9 */ /* 0x000fe20000000800 */
[----:B------:R-:W-:Y:S01]  /*c4e0*/  UMOV UR6, UR7 ;  /* 0x0000000700067c82 */ /* 0x000fe20008000000 */
[----:B------:R-:W-:-:S11]  /*c4f0*/  UISETP.NE.AND UP0, UPT, UR8, 0x1, UPT ;  /* 0x000000010800788c */ /* 0x000fd6000bf05270 */
[----:B------:R-:W-:Y:S02]  /*c500*/  @UP0 ULDC.64 UR10, c[0x0][0xc58] ;  /* 0x00031600000a0ab9 */ /* 0x000fe40000000a00 */
[----:B------:R-:W-:-:S04]  /*c510*/  UIMAD.WIDE.U32 UR4, UR7, UR10, URZ ;  /* 0x0000000a070472a5 */ /* 0x000fc8000f8e003f */
[----:B------:R-:W-:-:S04]  /*c520*/  @UP0 USHF.R.U32.HI UR6, URZ, UR11, UR5 ;  /* 0x0000000b3f060299 */ /* 0x000fc80008011605 */
[----:B------:R-:W-:-:S12]  /*c530*/  UIMAD UR4, UR6, UR8, URZ ;  /* 0x00000008060472a4 */ /* 0x000fd8000f8e023f */
.L_x_13672:
        /* <DEDUP_REMOVED lines=58> */
.L_x_13674:
[----:B------:R-:W-:Y:S01]  /*c8e0*/  IADD3 R0, R16, 0x1c400, RZ ;  /* 0x0001c40010007810 */ /* 0x000fe20007ffe0ff */
[----:B------:R-:W-:Y:S03]  /*c8f0*/  BSSY B6, `(.L_x_13676) ;  /* 0x0000013000067945 */ /* 0x000fe60003800000 */
        /* <DEDUP_REMOVED lines=18> */
.L_x_13677:
[----:B------:R-:W-:Y:S05]  /*ca20*/  BSYNC B6 ;  /* 0x0000000000067941 */ /* 0x000fea0003800000 */
.L_x_13676:
        /* <DEDUP_REMOVED lines=20> */
.L_x_13680:
        /* <DEDUP_REMOVED lines=15> */
.L_x_13679:
[----:B------:R-:W-:Y:S05]  /*cc60*/  BSYNC B6 ;  /* 0x0000000000067941 */ /* 0x000fea0003800000 */
.L_x_13678:
        /* <DEDUP_REMOVED lines=12> */
[----:B------:R-:W-:Y:S01]  /*cd30*/  UMOV UR5, 0xffffffff ;  /* 0xffffffff00057882 */ /* 0x000fe20000000000 */
[----:B------:R-:W-:Y:S02]  /*cd40*/  IMAD.U32 R0, RZ, RZ, UR43 ;  /* 0x0000002bff007e24 */ /* 0x000fe4000f8e00ff */
[----:B------:R-:W-:Y:S02]  /*cd50*/  IMAD.U32 R19, RZ, RZ, UR4 ;  /* 0x00000004ff137e24 */ /* 0x000fe4000f8e00ff */
[----:B------:R-:W-:Y:S01]  /*cd60*/  VIADD R0, R0, 0xffffffff ;  /* 0xffffffff00007836 */ /* 0x000fe20000000000 */
[----:B------:R-:W-:Y:S06]  /*cd70*/  BRA.DIV UR5, `(.L_x_13681) ;  /* 0x0000003205787947 */ /* 0x000fec000b800000 */
.L_x_13735:
[----:B-1----:R-:W1:Y:S01]  /*cd80*/  S2R R2, SR_TID.X ;  /* 0x0000000000027919 */ /* 0x002e620000002100 */
[----:B0-----:R-:W-:Y:S02]  /*cd90*/  ISETP.NE.AND P1, PT, R10, 0x1, PT ;  /* 0x000000010a00780c */ /* 0x001fe40003f25270 */
[----:B-----5:R-:W-:Y:S02]  /*cda0*/  SHF.R.S32.HI R29, RZ, 0x1f, R27 ;  /* 0x0000001fff1d7819 */ /* 0x020fe4000001141b */
[----:B------:R-:W-:Y:S02]  /*cdb0*/  LOP3.LUT R17, R17, 0xffffff7f, RZ, 0xc0, !PT ;  /* 0xffffff7f11117812 */ /* 0x000fe400078ec0ff */
[----:B------:R-:W-:-:S07]  /*cdc0*/  MOV R24, RZ ;  /* 0x000000ff00187202 */ /* 0x000fce0000000f00 */
[----:B------:R-:W0:Y:S01]  /*cdd0*/  @P1 LDC R3, c[0x0][0x434] ;  /* 0x00010d00ff031b82 */ /* 0x000e220000000800 */
[----:B------:R-:W-:-:S07]  /*cde0*/  @P1 LOP3.LUT R17, R17, 0x80, RZ, 0xfc, !PT ;  /* 0x0000008011111812 */ /* 0x000fce00078efcff */
[----:B------:R-:W2:Y:S01]  /*cdf0*/  @P1 LDC R5, c[0x0][0x438] ;  /* 0x00010e00ff051b82 */ /* 0x000ea20000000800 */
[----:B-1----:R-:W-:-:S04]  /*ce00*/  SHF.L.U32 R8, R2, 0x4, RZ ;  /* 0x0000000402087819 */ /* 0x002fc800000006ff */
        /* <DEDUP_REMOVED lines=33> */
.L_x_13682:
[----:B------:R-:W-:Y:S01]  /*d020*/  IMAD R22, R18, 0x8, R16 ;  /* 0x0000000812167824 */ /* 0x000fe200078e0210 */
[----:B------:R-:W-:Y:S01]  /*d030*/  SHF.L.U32 R3, R25, 0x1f, RZ ;  /* 0x0000001f19037819 */ /* 0x000fe200000006ff */
[----:B------:R-:W-:Y:S03]  /*d040*/  BSSY B0, `(.L_x_13683) ;  /* 0x0000003000007945 */ /* 0x000fe60003800000 */
[----:B------:R-:W0:Y:S02]  /*d050*/  SYNCS.PHASECHK.TRANS64.TRYWAIT P0, [R22+URZ+0x22840], R3 ;  /* 0x02284003160075a7 */ /* 0x000e24000800017f */
[----:B0-----:R-:W-:Y:S05]  /*d060*/  @!P0 BRA `(.L_x_13684) ;  /* 0x0000002c00e88947 */ /* 0x001fea0003800000 */
.L_x_13736:
[----:B------:R-:W-:Y:S05]  /*d070*/  BSYNC B0 ;  /* 0x0000000000007941 */ /* 0x000fea0003800000 */
.L_x_13683:
        /* <DEDUP_REMOVED lines=16> */
[----:B------:R-:W-:Y:S01]  /*d180*/  IMAD.WIDE.U32 R2, R19, UR4, R2 ;  /* 0x0000000413027c25 */ /* 0x000fe2000f8e0002 */
[----:B-1----:R-:W-:-:S03]  /*d190*/  SHF.L.U32 R8, R6, 0x3, RZ ;  /* 0x0000000306087819 */ /* 0x002fc600000006ff */
[----:B------:R-:W-:Y:S01]  /*d1a0*/  IMAD R5, R19, UR5, R4 ;  /* 0x0000000513057c24 */ /* 0x000fe2000f8e0204 */
[----:B------:R-:W-:Y:S02]  /*d1b0*/  ULDC.64 UR4, c[0x0][0x2e8] ;  /* 0x0000ba0000047ab9 */ /* 0x000fe40000000a00 */
[----:B------:R-:W-:Y:S01]  /*d1c0*/  LEA R4, P0, R2, UR4, 0x1 ;  /* 0x0000000402047c11 */ /* 0x000fe2000f8008ff */
[----:B------:R-:W-:Y:S01]  /*d1d0*/  IMAD.IADD R5, R3, 0x1, R5 ;  /* 0x0000000103057824 */ /* 0x000fe200078e0205 */
[----:B------:R-:W-:Y:S01]  /*d1e0*/  UMOV UR4, 0xffffffff ;  /* 0xffffffff00047882 */ /* 0x000fe20000000000 */
[----:B------:R-:W-:Y:S01]  /*d1f0*/  IMAD.MOV.U32 R3, RZ, RZ, -0x60 ;  /* 0xffffffa0ff037424 */ /* 0x000fe200078e00ff */
[----:B------:R-:W-:Y:S02]  /*d200*/  LOP3.LUT R8, R8, 0x38, RZ, 0xc0, !PT ;  /* 0x0000003808087812 */ /* 0x000fe400078ec0ff */
[----:B------:R-:W-:Y:S01]  /*d210*/  LEA.HI.X R5, R2, UR5, R5, 0x1, P0 ;  /* 0x0000000502057c11 */ /* 0x000fe200080f0c05 */
[----:B------:R-:W-:-:S04]  /*d220*/  IMAD R0, R0, R3, UR36 ;  /* 0x0000002400007e24 */ /* 0x000fc8000f8e0203 */
        /* <DEDUP_REMOVED lines=14> */
[----:B------:R-:W-:Y:S02]  /*d310*/  @P0 LEA R9, R0, R16, 0x1 ;  /* 0x0000001000090211 */ /* 0x000fe400078e08ff */
        /* <DEDUP_REMOVED lines=23> */
[----:B------:R0:W3:Y:S02]  /*d490*/  SHFL.IDX PT, R14, R4, 0x5, 0x181f ;  /* 0x00b81f00040e7f89 */ /* 0x0000e400000e0000 */
[----:B-1----:R-:W-:-:S05]  /*d4a0*/  @P0 IADD3.X R3, RZ, R6, RZ, P1, !PT ;  /* 0x00000006ff030210 */ /* 0x002fca0000ffe4ff */
[----:B------:R0:W-:Y:S04]  /*d4b0*/  @P0 LDGSTS.E.BYPASS.LTC128B.128 [R7+0x1e400], desc[UR48][R2.64], !P2 ;  /* 0x1e40000002070fae */ /* 0x0001e8000d101d70 */
.L_x_13750:
        /* <DEDUP_REMOVED lines=10> */
.L_x_13686:
        /* <DEDUP_REMOVED lines=11> */
.L_x_13687:
[----:B------:R-:W-:Y:S01]  /*d610*/  IADD3 R0, R16, 0x18400, RZ ;  /* 0x0001840010007810 */ /* 0x000fe20007ffe0ff */
        /* <DEDUP_REMOVED lines=22> */
.L_x_13689:
[----:B------:R-:W-:Y:S05]  /*d780*/  BSYNC B6 ;  /* 0x0000000000067941 */ /* 0x000fea0003800000 */
.L_x_13688:
[----:B0-----:R-:W0:Y:S01]  /*d790*/  S2R R2, SR_TID.X ;  /* 0x0000000000027919 */ /* 0x001e220000002100 */
[----:B------:R-:W-:Y:S01]  /*d7a0*/  UISETP.NE.AND UP0, UPT, UR47, URZ, UPT ;  /* 0x0000003f2f00728c */ /* 0x000fe2000bf05270 */
[----:B------:R-:W-:Y:S01]  /*d7b0*/  IMAD.U32 R0, RZ, RZ, UR42 ;  /* 0x0000002aff007e24 */ /* 0x000fe2000f8e00ff */
[----:B------:R-:W-:Y:S01]  /*d7c0*/  R2UR UR6, R26 ;  /* 0x000000001a0672ca */ /* 0x000fe200000e0000 */
[----:B------:R-:W-:Y:S01]  /*d7d0*/  ULDC.64 UR8, c[0x0][0x2d8] ;  /* 0x0000b60000087ab9 */ /* 0x000fe20000000a00 */
[----:B------:R-:W-:Y:S01]  /*d7e0*/  R2UR UR7, R19 ;  /* 0x00000000130772ca */ /* 0x000fe200000e0000 */
[----:B------:R-:W2:Y:S01]  /*d7f0*/  S2R R20, SR_TID.X ;  /* 0x0000000000147919 */ /* 0x000ea20000002100 */
[----:B------:R-:W-:Y:S02]  /*d800*/  PLOP3.LUT P0, PT, PT, PT, UP0, 0x80, 0x0 ;  /* 0x000000000000781c */ /* 0x000fe40003f0f008 */
[----:B------:R-:W-:-:S03]  /*d810*/  LOP3.LUT P5, RZ, R17, 0x100, RZ, 0xc0, !PT ;  /* 0x0000010011ff7812 */ /* 0x000fc600078ac0ff */
[----:B------:R-:W-:-:S04]  /*d820*/  @UP0 ULDC UR4, c[0x0][0x44c] ;  /* 0x0001130000040ab9 */ /* 0x000fc80000000800 */
[----:B------:R-:W-:-:S04]  /*d830*/  UIMAD UR6, UR6, UR8, URZ ;  /* 0x00000008060672a4 */ /* 0x000fc8000f8e023f */
[----:B------:R-:W-:Y:S02]  /*d840*/  UIMAD UR7, UR7, UR9, UR6 ;  /* 0x00000009070772a4 */ /* 0x000fe4000f8e0206 */
[----:B------:R-:W-:Y:S01]  /*d850*/  USHF.R.S32.HI UR6, URZ, 0x1f, UR41 ;  /* 0x0000001f3f067899 */ /* 0x000fe20008011429 */
[----:B0-----:R-:W-:-:S04]  /*d860*/  SHF.L.U32 R2, R2, 0x4, RZ ;  /* 0x0000000402027819 */ /* 0x001fc800000006ff */
[----:B------:R-:W-:Y:S01]  /*d870*/  LOP3.LUT R2, R33, 0x70, R2, 0xf8, !PT ;  /* 0x0000007021027812 */ /* 0x000fe200078ef802 */
[----:B--2---:R-:W-:-:S04]  /*d880*/  IMAD.SHL.U32 R8, R20, 0x8, RZ ;  /* 0x0000000814087824 */ /* 0x004fc800078e00ff */
[----:B------:R-:W-:Y:S01]  /*d890*/  IMAD R0, R0, 0x80, R2 ;  /* 0x0000008000007824 */ /* 0x000fe200078e0202 */
        /* <DEDUP_REMOVED lines=19> */
[----:B------:R-:W-:Y:S01]  /*d9d0*/  MOV R9, UR8 ;  /* 0x0000000800097c02 */ /* 0x000fe20008000f00 */
        /* <DEDUP_REMOVED lines=16> */
[----:B------:R-:W-:-:S03]  /*dae0*/  IMAD.U32 R4, RZ, RZ, UR42 ;  /* 0x0000002aff047e24 */ /* 0x000fc6000f8e00ff */
[----:B------:R-:W2:Y:S02]  /*daf0*/  SHFL.IDX PT, R2, R5, RZ, 0x181f ;  /* 0x00181fff05027589 */ /* 0x000ea400000e0000 */
[----:B------:R-:W-:Y:S02]  /*db00*/  LEA R4, R4, R33, 0x7 ;  /* 0x0000002104047211 */ /* 0x000fe400078e38ff */
[----:B------:R-:W-:Y:S02]  /*db10*/  SHFL.IDX PT, R6, R5, 0x1, 0x181f ;  /* 0x00381f0005067f89 */ /* 0x000fe400000e0000 */
[C---:B------:R-:W-:Y:S01]  /*db20*/  ISETP.GE.AND P0, PT, R4.reuse, UR37, PT ;  /* 0x0000002504007c0c */ /* 0x040fe2000bf06270 */
[----:B------:R-:W-:-:S12]  /*db30*/  VIADD R7, R4, 0x10 ;  /* 0x0000001004077836 */ /* 0x000fd80000000000 */
[----:B0-----:R-:W-:-:S05]  /*db40*/  @!P0 LEA R14, P1, R8, R14, 0x1 ;  /* 0x0000000e080e8211 */ /* 0x001fca00078208ff */
[----:B--2---:R-:W-:Y:S02]  /*db50*/  @!P0 IMAD.X R3, RZ, RZ, R2, P1 ;  /* 0x000000ffff038224 */ /* 0x004fe400008e0602 */
[----:B------:R-:W-:Y:S02]  /*db60*/  @!P0 IMAD.MOV.U32 R2, RZ, RZ, R14 ;  /* 0x000000ffff028224 */ /* 0x000fe400078e000e */
[----:B------:R-:W0:Y:S04]  /*db70*/  SHFL.IDX PT, R14, R0, 0x1, 0x181f ;  /* 0x00381f00000e7f89 */ /* 0x000e2800000e0000 */
[----:B------:R0:W-:Y:S01]  /*db80*/  @!P0 LDGSTS.E.BYPASS.LTC128B.128 [R32+0x18400], desc[UR48][R2.64], !P5 ;  /* 0x1840000002208fae */ /* 0x0001e2000e901d70 */
[----:B------:R-:W-:Y:S02]  /*db90*/  ISETP.GE.AND P0, PT, R7, UR37, PT ;  /* 0x0000002507007c0c */ /* 0x000fe4000bf06270 */
[----:B------:R-:W-:-:S11]  /*dba0*/  IADD3 R7, R4, 0x20, RZ ;  /* 0x0000002004077810 */ /* 0x000fd60007ffe0ff */
        /* <DEDUP_REMOVED lines=39> */
.L_x_13767:
[----:B------:R-:W-:-:S04]  /*de20*/  IADD3 R4, R4, 0x70, RZ ;  /* 0x0000007004047810 */ /* 0x000fc80007ffe0ff */
        /* <DEDUP_REMOVED lines=9> */
.L_x_13691:
        /* <DEDUP_REMOVED lines=18> */
.L_x_13768:
[----:B------:R-:W-:Y:S05]  /*dfe0*/  BSYNC B0 ;  /* 0x0000000000007941 */ /* 0x000fea0003800000 */
.L_x_13692:
[----:B------:R-:W-:-:S05]  /*dff0*/  IMAD.U32 R0, RZ, RZ, UR44 ;  /* 0x0000002cff007e24 */ /* 0x000fca000f8e00ff */
[----:B------:R-:W-:-:S13]  /*e000*/  ISETP.NE.AND P0, PT, R0, 0x3, PT ;  /* 0x000000030000780c */ /* 0x000fda0003f05270 */
[----:B------:R-:W-:Y:S05]  /*e010*/  @!P0 BRA `(.L_x_13694) ;  /* 0x0000000000048947 */ /* 0x000fea0003800000 */
[----:B------:R-:W-:Y:S01]  /*e020*/  BPT.TRAP 0x1 ;  /* 0x000000040000795c */ /* 0x000fe20000300000 */
.L_x_13694:
[----:B0-----:R-:W-:Y:S01]  /*e030*/  SHF.L.U32 R3, R25, 0x1f, RZ ;  /* 0x0000001f19037819 */ /* 0x001fe200000006ff */
[----:B------:R-:W-:Y:S03]  /*e040*/  BSSY B0, `(.L_x_13695) ;  /* 0x0000003000007945 */ /* 0x000fe60003800000 */
[----:B------:R-:W0:Y:S02]  /*e050*/  SYNCS.PHASECHK.TRANS64.TRYWAIT P0, [R22+URZ+0x22860], R3 ;  /* 0x02286003160075a7 */ /* 0x000e24000800017f */
[----:B0-----:R-:W-:Y:S05]  /*e060*/  @!P0 BRA `(.L_x_13696) ;  /* 0x0000002c00f48947 */ /* 0x001fea0003800000 */
.L_x_13769:
[----:B------:R-:W-:Y:S05]  /*e070*/  BSYNC B0 ;  /* 0x0000000000007941 */ /* 0x000fea0003800000 */
.L_x_13695:
[----:B------:R-:W-:Y:S01]  /*e080*/  ULDC.64 UR4, c[0x0][0x328] ;  /* 0x0000ca0000047ab9 */ /* 0x000fe20000000a00 */
[----:B------:R-:W-:Y:S01]  /*e090*/  IMAD R4, R18, 0x6000, R28 ;  /* 0x0000600012047824 */ /* 0x000fe200078e021c */
[----:B------:R-:W-:Y:S01]  /*e0a0*/  LOP3.LUT P4, RZ, R35, 0x8, RZ, 0xc0, !PT ;  /* 0x0000000823ff7812 */ /* 0x000fe2000788c0ff */
[----:B0-----:R-:W-:-:S04]  /*e0b0*/  IMAD R3, R36, UR4, RZ ;  /* 0x0000000424037c24 */ /* 0x001fc8000f8e02ff */
[C---:B------:R-:W-:Y:S02]  /*e0c0*/  IMAD R5, R34.reuse, UR5, R3 ;  /* 0x0000000522057c24 */ /* 0x040fe4000f8e0203 */
        /* <DEDUP_REMOVED lines=23> */
[----:B------:R-:W-:-:S04]  /*e240*/  LOP3.LUT R2, R2, 0x38, RZ, 0xc0, !PT ;  /* 0x0000003802027812 */ /* 0x000fc800078ec0ff */
[----:B------:R-:W-:-:S04]  /*e250*/  SHF.L.U32 R0, R2, 0x1, RZ ;  /* 0x0000000102007819 */ /* 0x000fc800000006ff */
        /* <DEDUP_REMOVED lines=41> */
[----:B------:R-:W2:Y:S01]  /*e4f0*/  SHFL.IDX PT, R14, R5, 0x4, 0x181f ;  /* 0x00981f00050e7f89 */ /* 0x000ea200000e0000 */
[----:B0-----:R-:W-:Y:S02]  /*e500*/  IADD3.X R3, RZ, R3, RZ, P3, !PT ;  /* 0x00000003ff037210 */ /* 0x001fe40001ffe4ff */
        /* <DEDUP_REMOVED lines=21> */
.L_x_13783:
        /* <DEDUP_REMOVED lines=15> */
.L_x_13698:
        /* <DEDUP_REMOVED lines=11> */
.L_x_13699:
[----:B------:R-:W-:Y:S01]  /*e800*/  UISETP.GE.AND UP0, UPT, UR43, 0x2, UPT ;  /* 0x000000022b00788c */ /* 0x000fe2000bf06270 */
[----:B------:R0:W-:Y:S05]  /*e810*/  SYNCS.ARRIVE.TRANS64.A1T0 RZ, [R22+URZ+0x22850], RZ ;  /* 0x022850ff16ff79a7 */ /* 0x0001ea000810003f */
[----:B------:R-:W-:-:S13]  /*e820*/  PLOP3.LUT P0, PT, PT, PT, UP0, 0x40, 0x0 ;  /* 0x000000000000781c */ /* 0x000fda0003f0e808 */
[----:B0-----:R-:W-:Y:S05]  /*e830*/  @P0 BRA `(.L_x_13700) ;  /* 0x0000000c00740947 */ /* 0x001fea0003800000 */
[----:B------:R-:W-:Y:S01]  /*e840*/  UIADD3 UR4, UR43, -0x2, URZ ;  /* 0xfffffffe2b047890 */ /* 0x000fe2000fffe03f */
[----:B------:R-:W-:Y:S05]  /*e850*/  BSSY B0, `(.L_x_13700) ;  /* 0x00000db000007945 */ /* 0x000fea0003800000 */
[----:B------:R-:W-:-:S07]  /*e860*/  IMAD.U32 R20, RZ, RZ, UR4 ;  /* 0x00000004ff147e24 */ /* 0x000fce000f8e00ff */
.L_x_13713:
[----:B0-----:R-:W0:Y:S01]  /*e870*/  S2R R2, SR_TID.X ;  /* 0x0000000000027919 */ /* 0x001e220000002100 */
[----:B------:R-:W2:Y:S01]  /*e880*/  LDC R3, c[0x0][0x430] ;  /* 0x00010c00ff037b82 */ /* 0x000ea20000000800 */
[----:B------:R-:W-:Y:S01]  /*e890*/  IMAD R8, R20, 0x60, R30 ;  /* 0x0000006014087824 */ /* 0x000fe200078e021e */
[----:B------:R-:W-:Y:S02]  /*e8a0*/  IADD3 R18, R18, 0x1, RZ ;  /* 0x0000000112127810 */ /* 0x000fe40007ffe0ff */
[----:B--2---:R-:W-:Y:S02]  /*e8b0*/  ISETP.NE.AND P0, PT, R3, 0x1, PT ;  /* 0x000000010300780c */ /* 0x004fe40003f05270 */
[----:B0-----:R-:W-:-:S04]  /*e8c0*/  SHF.L.U32 R2, R2, 0x4, RZ ;  /* 0x0000000402027819 */ /* 0x001fc800000006ff */
[----:B------:R-:W-:-:S07]  /*e8d0*/  LOP3.LUT R2, R33, 0x70, R2, 0xf8, !PT ;  /* 0x0000007021027812 */ /* 0x000fce00078ef802 */
[----:B------:R-:W0:Y:S01]  /*e8e0*/  @P0 LDC R3, c[0x0][0x434] ;  /* 0x00010d00ff030b82 */ /* 0x000e220000000800 */
[C---:B------:R-:W-:Y:S01]  /*e8f0*/  ISETP.GT.U32.AND P1, PT, R2.reuse, 0x5f, PT ;  /* 0x0000005f0200780c */ /* 0x040fe20003f24070 */
[----:B------:R-:W-:-:S04]  /*e900*/  IMAD.IADD R8, R2, 0x1, R8 ;  /* 0x0000000102087824 */ /* 0x000fc800078e0208 */
[----:B------:R-:W-:Y:S02]  /*e910*/  IMAD.MOV.U32 R9, RZ, RZ, R8 ;  /* 0x000000ffff097224 */ /* 0x000fe400078e0008 */
[----:B------:R-:W2:Y:S08]  /*e920*/  @P0 LDC R7, c[0x0][0x438] ;  /* 0x00010e00ff070b82 */ /* 0x000eb00000000800 */
        /* <DEDUP_REMOVED lines=24> */
[----:B------:R-:W-:Y:S01]  /*eab0*/  IMAD R5, R5, UR4, R8 ;  /* 0x0000000405057c24 */ /* 0x000fe2000f8e0208 */
[----:B------:R-:W-:-:S02]  /*eac0*/  IADD3 R20, R20, -0x1, RZ ;  /* 0xffffffff14147810 */ /* 0x000fc40007ffe0ff */
[----:B------:R-:W-:Y:S01]  /*ead0*/  ISETP.GT.AND P2, PT, R2, RZ, PT ;  /* 0x000000ff0200720c */ /* 0x000fe20003f44270 */
[----:B0-----:R-:W-:-:S12]  /*eae0*/  @!P1 BRA `(.L_x_13701) ;  /* 0x0000000000049947 */ /* 0x001fd80003800000 */
[----:B------:R-:W-:Y:S01]  /*eaf0*/  BPT.TRAP 0x1 ;  /* 0x000000040000795c */ /* 0x000fe20000300000 */
.L_x_13701:
[----:B------:R-:W-:Y:S01]  /*eb00*/  IMAD R10, R18, 0x8, R16 ;  /* 0x00000008120a7824 */ /* 0x000fe200078e0210 */
[----:B------:R-:W-:Y:S01]  /*eb10*/  SHF.L.U32 R24, R25, 0x1f, RZ ;  /* 0x0000001f19187819 */ /* 0x000fe200000006ff */
[----:B------:R-:W-:Y:S01]  /*eb20*/  BSSY B1, `(.L_x_13702) ;  /* 0x0000004000017945 */ /* 0x000fe20003800000 */
[----:B-1----:R-:W-:Y:S02]  /*eb30*/  SHF.R.S32.HI R22, RZ, 0x1f, R5 ;  /* 0x0000001fff167819 */ /* 0x002fe40000011405 */
[----:B------:R-:W0:Y:S02]  /*eb40*/  SYNCS.PHASECHK.TRANS64.TRYWAIT P0, [R10+URZ+0x22840], R24 ;  /* 0x022840180a0075a7 */ /* 0x000e24000800017f */
[----:B0-----:R-:W-:Y:S05]  /*eb50*/  @!P0 BRA `(.L_x_13703) ;  /* 0x0000002c00908947 */ /* 0x001fea0003800000 */
.L_x_13784:
[----:B------:R-:W-:Y:S05]  /*eb60*/  BSYNC B1 ;  /* 0x0000000000017941 */ /* 0x000fea0003800000 */
.L_x_13702:
        /* <DEDUP_REMOVED lines=29> */
[----:B------:R-:W1:Y:S01]  /*ed40*/  SHFL.IDX PT, R14, R9, 0x2, 0x181f ;  /* 0x00581f00090e7f89 */ /* 0x000e6200000e0000 */
[----:B--2---:R-:W-:Y:S02]  /*ed50*/  IADD3.X R3, RZ, R3, RZ, P0, !PT ;  /* 0x00000003ff037210 */ /* 0x004fe400007fe4ff */
[----:B---3--:R-:W-:-:S03]  /*ed60*/  IADD3 R6, P0, R6, R0, RZ ;  /* 0x0000000006067210 */ /* 0x008fc60007f1e0ff */
[----:B------:R2:W-:Y:S02]  /*ed70*/  LDGSTS.E.BYPASS.LTC128B.128 [R8+0x1c400], desc[UR48][R2.64], !P1 ;  /* 0x1c40000002087fae */ /* 0x0005e4000c901d70 */
        /* <DEDUP_REMOVED lines=15> */
[----:B------:R3:W1:Y:S01]  /*ee70*/  SHFL.IDX PT, R14, R9, 0x5, 0x181f ;  /* 0x00b81f00090e7f89 */ /* 0x00066200000e0000 */
[----:B--2---:R-:W-:-:S05]  /*ee80*/  IADD3.X R3, RZ, R3, RZ, P0, !PT ;  /* 0x00000003ff037210 */ /* 0x004fca00007fe4ff */
[----:B----4-:R3:W-:Y:S04]  /*ee90*/  LDGSTS.E.BYPASS.LTC128B.128 [R8+0x1e400], desc[UR48][R2.64], !P1 ;  /* 0x1e40000002087fae */ /* 0x0107e8000c901d70 */
.L_x_13798:
        /* <DEDUP_REMOVED lines=8> */
.L_x_13705:
        /* <DEDUP_REMOVED lines=11> */
.L_x_13706:
[----:B------:R1:W-:Y:S01]  /*efd0*/  SYNCS.ARRIVE.TRANS64.A1T0 RZ, [R10+URZ+0x22830], RZ ;  /* 0x022830ff0aff79a7 */ /* 0x0003e2000810003f */
[----:B------:R-:W-:Y:S05]  /*efe0*/  @!P3 BRA `(.L_x_13707) ;  /* 0x000000000004b947 */ /* 0x000fea0003800000 */
[----:B------:R-:W-:Y:S01]  /*eff0*/  BPT.TRAP 0x1 ;  /* 0x000000040000795c */ /* 0x000fe20000300000 */
.L_x_13707:
[----:B------:R-:W2:Y:S01]  /*f000*/  SYNCS.PHASECHK.TRANS64.TRYWAIT P0, [R10+URZ+0x22860], R24 ;  /* 0x022860180a0075a7 */ /* 0x000ea2000800017f */
[----:B------:R-:W-:Y:S04]  /*f010*/  BSSY B1, `(.L_x_13708) ;  /* 0x0000002000017945 */ /* 0x000fe80003800000 */
[----:B--2---:R-:W-:Y:S05]  /*f020*/  @!P0 BRA `(.L_x_13709) ;  /* 0x0000003000008947 */ /* 0x004fea0003800000 */
.L_x_13799:
[----:B------:R-:W-:Y:S05]  /*f030*/  BSYNC B1 ;  /* 0x0000000000017941 */ /* 0x000fea0003800000 */
.L_x_13708:
        /* <DEDUP_REMOVED lines=25> */
[----:B------:R-:W3:Y:S01]  /*f1d0*/  SHFL.IDX PT, R14, R21, RZ, 0x181f ;  /* 0x00181fff150e7589 */ /* 0x000ee200000e0000 */
[----:B------:R-:W-:-:S03]  /*f1e0*/  LEA R22, R22, R16, 0x1 ;  /* 0x0000001016167211 */ /* 0x000fc600078e08ff */
        /* <DEDUP_REMOVED lines=41> */
.L_x_13813:
        /* <DEDUP_REMOVED lines=11> */
.L_x_13711:
        /* <DEDUP_REMOVED lines=11> */
.L_x_13712:
[----:B------:R0:W-:Y:S01]  /*f5e0*/  SYNCS.ARRIVE.TRANS64.A1T0 RZ, [R10+URZ+0x22850], RZ ;  /* 0x022850ff0aff79a7 */ /* 0x0001e2000810003f */
[----:B------:R-:W-:Y:S05]  /*f5f0*/  @P2 BRA `(.L_x_13713) ;  /* 0xfffffff0009c2947 */ /* 0x000fea000383ffff */
[----:B------:R-:W-:Y:S05]  /*f600*/  BSYNC B0 ;  /* 0x0000000000007941 */ /* 0x000fea0003800000 */
.L_x_13700:
        /* <DEDUP_REMOVED lines=21> */
.L_x_13715:
[----:B------:R-:W-:Y:S05]  /*f760*/  BSYNC B0 ;  /* 0x0000000000007941 */ /* 0x000fea0003800000 */
.L_x_13714:
[----:B------:R-:W-:-:S07]  /*f770*/  LOP3.LUT R25, R25, R0, RZ, 0x3c, !PT ;  /* 0x0000000019197212 */ /* 0x000fce00078e3cff */
.L_x_13675:
[----:B------:R-:W-:Y:S05]  /*f780*/  BSYNC B7 ;  /* 0x0000000000077941 */ /* 0x000fea0003800000 */
.L_x_13673:
        /* <DEDUP_REMOVED lines=8> */
[----:B------:R2:W3:Y:S01]  /*f810*/  LDS R31, [R16+0x228d0] ;  /* 0x0228d000101f7984 */ /* 0x0004e20000000800 */
[----:B------:R-:W-:Y:S06]  /*f820*/  BAR.ARV 0x4, 0x180 ;  /* 0x0106000000007b1d */ /* 0x000fec0000002000 */
[----:B------:R-:W-:Y:S05]  /*f830*/  BRA `(.L_x_13717) ;  /* 0x00000000002c7947 */ /* 0x000fea0003800000 */
.L_x_13716:
[----:B------:R-:W-:-:S03]  /*f840*/  UMOV UR4, 0xffffffff ;  /* 0xffffffff00047882 */ /* 0x000fc60000000000 */
[----:B------:R-:W-:Y:S05]  /*f850*/  BRA.DIV UR4, `(.L_x_13718) ;  /* 0x0000002e04d07947 */ /* 0x000fea000b800000 */
[----:B------:R2:W3:Y:S02]  /*f860*/  SHFL.IDX PT, R14, R31, RZ, 0x1f ;  /* 0x00001fff1f0e7589 */ /* 0x0004e400000e0000 */
.L_x_13816:
        /* <DEDUP_REMOVED lines=8> */
.L_x_13717:
[----:B------:R-:W-:Y:S02]  /*f8f0*/  ULDC UR4, c[0x0][0xc38] ;  /* 0x00030e0000047ab9 */ /* 0x000fe40000000800 */
[----:B---3--:R-:W-:-:S13]  /*f900*/  ISETP.GE.AND P0, PT, R31, UR4, PT ;  /* 0x000000041f007c0c */ /* 0x008fda000bf06270 */
[----:B------:R-:W-:Y:S05]  /*f910*/  @!P0 BRA `(.L_x_13719) ;  /* 0xffffffc800948947 */ /* 0x000fea000383ffff */
.L_x_13670:
[----:B------:R-:W3:Y:S01]  /*f920*/  LDL.LU R0, [R1] ;  /* 0x0000000001007983 */ /* 0x000ee20000300800 */
        /* <DEDUP_REMOVED lines=11> */
.L_x_13817:
[----:B------:R-:W-:Y:S05]  /*f9e0*/  BSYNC B0 ;  /* 0x0000000000007941 */ /* 0x000fea0003800000 */
.L_x_13720:
[----:B------:R-:W-:-:S03]  /*f9f0*/  UMOV UR4, 0xffffffff ;  /* 0xffffffff00047882 */ /* 0x000fc60000000000 */
[----:B------:R-:W-:Y:S05]  /*fa00*/  BRA.DIV UR4, `(.L_x_13722) ;  /* 0x0000002e04a07947 */ /* 0x000fea000b800000 */
[----:B---3--:R-:W3:Y:S02]  /*fa10*/  S2R R0, SR_TID.X ;  /* 0x0000000000007919 */ /* 0x008ee40000002100 */
[----:B---3--:R-:W-:-:S04]  /*fa20*/  SHF.R.U32.HI R0, RZ, 0x5, R0 ;  /* 0x00000005ff007819 */ /* 0x008fc80000011600 */
[----:B------:R-:W-:-:S05]  /*fa30*/  LOP3.LUT R0, R0, 0x3, RZ, 0xc0, !PT ;  /* 0x0000000300007812 */ /* 0x000fca00078ec0ff */
[----:B------:R3:W4:Y:S02]  /*fa40*/  SHFL.IDX PT, R14, R0, RZ, 0x1f ;  /* 0x00001fff000e7589 */ /* 0x00072400000e0000 */
.L_x_13820:
[----:B----4-:R-:W-:Y:S01]  /*fa50*/  ISETP.NE.AND P0, PT, R14, RZ, PT ;  /* 0x000000ff0e00720c */ /* 0x010fe20003f05270 */
[----:B------:R-:W-:-:S12]  /*fa60*/  BSSY B0, `(.L_x_13723) ;  /* 0x0000024000007945 */ /* 0x000fd80003800000 */
[----:B------:R-:W-:Y:S05]  /*fa70*/  @P0 BRA `(.L_x_13724) ;  /* 0x0000000000880947 */ /* 0x000fea0003800000 */
[----:B------:R-:W-:-:S03]  /*fa80*/  UMOV UR4, 0xffffffff ;  /* 0xffffffff00047882 */ /* 0x000fc60000000000 */
[----:B------:R-:W-:Y:S05]  /*fa90*/  BRA.DIV UR4, `(.L_x_13725) ;  /* 0x0000002e04b07947 */ /* 0x000fea000b800000 */
[----:B------:R-:W-:-:S13]  /*faa0*/  ELECT P6, URZ, PT ;  /* 0x00000000003f782f */ /* 0x000fda00038c0000 */
.L_x_13823:
[----:B------:R-:W-:Y:S05]  /*fab0*/  @!P6 BRA `(.L_x_13724) ;  /* 0x000000000078e947 */ /* 0x000fea0003800000 */
[----:B------:R-:W-:-:S06]  /*fac0*/  ULOP3.LUT UR4, UR45, 0x2, URZ, 0xfc, !UPT ;  /* 0x000000022d047892 */ /* 0x000fcc000f8efc3f */
[----:B---3--:R-:W-:-:S05]  /*fad0*/  IMAD.U32 R0, RZ, RZ, UR4 ;  /* 0x00000004ff007e24 */ /* 0x008fca000f8e00ff */
[----:B------:R-:W-:-:S13]  /*fae0*/  ISETP.NE.AND P0, PT, R0, 0x3, PT ;  /* 0x000000030000780c */ /* 0x000fda0003f05270 */
[----:B------:R-:W-:Y:S05]  /*faf0*/  @!P0 BRA `(.L_x_13726) ;  /* 0x0000000000048947 */ /* 0x000fea0003800000 */
[----:B------:R-:W-:Y:S01]  /*fb00*/  BPT.TRAP 0x1 ;  /* 0x000000040000795c */ /* 0x000fe20000300000 */
.L_x_13726:
[C---:B------:R-:W-:Y:S01]  /*fb10*/  LEA R3, R18.reuse, R5, 0x3 ;  /* 0x0000000512037211 */ /* 0x040fe200078e18ff */
[----:B------:R-:W-:Y:S01]  /*fb20*/  VIADD R18, R18, 0x1 ;  /* 0x0000000112127836 */ /* 0x000fe20000000000 */
[----:B------:R-:W-:-:S04]  /*fb30*/  SHF.L.U32 R2, R25, 0x1f, RZ ;  /* 0x0000001f19027819 */ /* 0x000fc800000006ff */
[----:B------:R-:W3:Y:S01]  /*fb40*/  SYNCS.PHASECHK.TRANS64.TRYWAIT P1, [R3+URZ+0x22840], R2 ;  /* 0x02284002030075a7 */ /* 0x000ee2000802017f */
[----:B------:R-:W-:-:S04]  /*fb50*/  ISETP.NE.AND P2, PT, R18, 0x2, PT ;  /* 0x000000021200780c */ /* 0x000fc80003f45270 */
[----:B------:R-:W-:Y:S01]  /*fb60*/  SEL R0, RZ, 0x1, P2 ;  /* 0x00000001ff007807 */ /* 0x000fe20001000000 */
[----:B---3--:R-:W-:Y:S08]  /*fb70*/  @!P1 BRA `(.L_x_13727) ;  /* 0x0000002c00989947 */ /* 0x008ff00003800000 */
.L_x_13824:
[----:B------:R-:W-:Y:S02]  /*fb80*/  SEL R18, R18, RZ, P2 ;  /* 0x000000ff12127207 */ /* 0x000fe40001000000 */
[----:B------:R-:W-:Y:S01]  /*fb90*/  LOP3.LUT R0, R25, R0, RZ, 0x3c, !PT ;  /* 0x0000000019007212 */ /* 0x000fe200078e3cff */
[----:B------:R-:W-:Y:S06]  /*fba0*/  @!P0 BRA `(.L_x_13728) ;  /* 0x0000000000048947 */ /* 0x000fec0003800000 */
[----:B------:R-:W-:Y:S01]  /*fbb0*/  BPT.TRAP 0x1 ;  /* 0x000000040000795c */ /* 0x000fe20000300000 */
.L_x_13728:
[----:B------:R-:W-:Y:S01]  /*fbc0*/  IMAD R5, R18, 0x8, R5 ;  /* 0x0000000812057824 */ /* 0x000fe200078e0205 */
[----:B------:R-:W-:-:S04]  /*fbd0*/  SHF.L.U32 R0, R0, 0x1f, RZ ;  /* 0x0000001f00007819 */ /* 0x000fc800000006ff */
[----:B------:R-:W4:Y:S02]  /*fbe0*/  SYNCS.PHASECHK.TRANS64.TRYWAIT P1, [R5+URZ+0x22840], R0 ;  /* 0x02284000050075a7 */ /* 0x000f24000802017f */
[----:B----4-:R-:W-:Y:S05]  /*fbf0*/  @!P1 BRA `(.L_x_13729) ;  /* 0x0000002c008c9947 */ /* 0x010fea0003800000 */
.L_x_13825:
[----:B------:R-:W-:Y:S05]  /*fc00*/  @!P0 BRA `(.L_x_13730) ;  /* 0x0000000000048947 */ /* 0x000fea0003800000 */
[----:B------:R-:W-:Y:S01]  /*fc10*/  BPT.TRAP 0x1 ;  /* 0x000000040000795c */ /* 0x000fe20000300000 */
.L_x_13730:
[----:B------:R-:W0:Y:S02]  /*fc20*/  SYNCS.PHASECHK.TRANS64.TRYWAIT P1, [R3+URZ+0x22860], R2 ;  /* 0x02286002030075a7 */ /* 0x000e24000802017f */
[----:B0-----:R-:W-:Y:S05]  /*fc30*/  @!P1 BRA `(.L_x_13731) ;  /* 0x0000002c00909947 */ /* 0x001fea0003800000 */
.L_x_13826:
[----:B------:R-:W-:Y:S05]  /*fc40*/  @!P0 BRA `(.L_x_13732) ;  /* 0x0000000000048947 */ /* 0x000fea0003800000 */
[----:B------:R-:W-:Y:S01]  /*fc50*/  BPT.TRAP 0x1 ;  /* 0x000000040000795c */ /* 0x000fe20000300000 */
.L_x_13732:
[----:B------:R0:W0:Y:S02]  /*fc60*/  SYNCS.PHASECHK.TRANS64.TRYWAIT P0, [R5+URZ+0x22860], R0 ;  /* 0x02286000050075a7 */ /* 0x000024000800017f */
[----:B0-----:R-:W-:Y:S05]  /*fc70*/  @!P0 NANOSLEEP.SYNCS 0x989680 ;  /* 0x009896800000895d */ /* 0x001fea0003900000 */
[----:B------:R-:W0:Y:S02]  /*fc80*/  @!P0 SYNCS.PHASECHK.TRANS64 P0, [R5+URZ+0x22860], R0 ;  /* 0x02286000050085a7 */ /* 0x000e24000800007f */
[----:B0-----:R-:W-:Y:S05]  /*fc90*/  @!P0 BRA `(.L_x_13732) ;  /* 0xfffffffc00f08947 */ /* 0x001fea000383ffff */
.L_x_13724:
[----:B------:R-:W-:Y:S05]  /*fca0*/  BSYNC B0 ;  /* 0x0000000000007941 */ /* 0x000fea0003800000 */
.L_x_13723:
[----:B------:R-:W-:Y:S05]  /*fcb0*/  EXIT ;  /* 0x000000000000794d */ /* 0x000fea0003800000 */
.L_x_13617:
[----:B0-----:R-:W-:-:S04]  /*fcc0*/  IMAD.U32 R3, RZ, RZ, UR47 ;  /* 0x0000002fff037e24 */ /* 0x001fc8000f8e00ff */
[----:B------:R0:W1:Y:S03]  /*fcd0*/  SYNCS.PHASECHK.TRANS64.TRYWAIT P0, [R3+URZ+0x22800], R0 ;  /* 0x02280000030075a7 */ /* 0x000066000800017f */
[----:B-1----:R-:W-:Y:S05]  /*fce0*/  @!P0 NANOSLEEP.SYNCS 0x989680 ;  /* 0x009896800000895d */ /* 0x002fea0003900000 */
[----:B------:R-:W1:Y:S02]  /*fcf0*/  @!P0 SYNCS.PHASECHK.TRANS64 P0, [R3+URZ+0x22800], R0 ;  /* 0x02280000030085a7 */ /* 0x000e64000800007f */
[----:B-1----:R-:W-:Y:S05]  /*fd00*/  @!P0 BRA `(.L_x_13617) ;  /* 0xfffffffc00ec8947 */ /* 0x002fea000383ffff */
[----:B------:R-:W-:Y:S05]  /*fd10*/  BRA `(.L_x_13733) ;  /* 0xffffff1800e07947 */ /* 0x000fea000383ffff */
.L_x_13621:
[----:B-1----:R-:W-:-:S04]  /*fd20*/  IMAD.U32 R3, RZ, RZ, UR22 ;  /* 0x00000016ff037e24 */ /* 0x002fc8000f8e00ff */
[----:B------:R1:W2:Y:S03]  /*fd30*/  SYNCS.PHASECHK.TRANS64.TRYWAIT P1, [R3+URZ+0x22830], R8 ;  /* 0x02283008030075a7 */ /* 0x0002a6000802017f */
[----:B--2---:R-:W-:Y:S05]  /*fd40*/  @!P1 NANOSLEEP.SYNCS 0x989680 ;  /* 0x009896800000995d */ /* 0x004fea0003900000 */
[----:B------:R-:W2:Y:S02]  /*fd50*/  @!P1 SYNCS.PHASECHK.TRANS64 P1, [R3+URZ+0x22830], R8 ;  /* 0x02283008030095a7 */ /* 0x000ea4000802007f */
[----:B--2---:R-:W-:Y:S05]  /*fd60*/  @!P1 BRA `(.L_x_13621) ;  /* 0xfffffffc00ec9947 */ /* 0x004fea000383ffff */
[----:B------:R-:W-:Y:S05]  /*fd70*/  BRA `(.L_x_13620) ;  /* 0xffffff1c00047947 */ /* 0x000fea000383ffff */
.L_x_13626:
[----:B-1----:R-:W-:-:S04]  /*fd80*/  MOV R9, UR22 ;  /* 0x0000001600097c02 */ /* 0x002fc80008000f00 */
[----:B------:R1:W2:Y:S03]  /*fd90*/  SYNCS.PHASECHK.TRANS64.TRYWAIT P1, [R9+URZ+0x22850], R8 ;  /* 0x02285008090075a7 */ /* 0x0002a6000802017f */
[----:B--2---:R-:W-:Y:S05]  /*fda0*/  @!P1 NANOSLEEP.SYNCS 0x989680 ;  /* 0x009896800000995d */ /* 0x004fea0003900000 */
[----:B------:R-:W2:Y:S02]  /*fdb0*/  @!P1 SYNCS.PHASECHK.TRANS64 P1, [R9+URZ+0x22850], R8 ;  /* 0x02285008090095a7 */ /* 0x000ea4000802007f */
[----:B--2---:R-:W-:Y:S05]  /*fdc0*/  @!P1 BRA `(.L_x_13626) ;  /* 0xfffffffc00ec9947 */ /* 0x004fea000383ffff */
[----:B------:R-:W-:Y:S05]  /*fdd0*/  BRA `(.L_x_13625) ;  /* 0xffffff3800947947 */ /* 0x000fea000383ffff */
.L_x_13632:
[----:B-1----:R-:W-:-:S04]  /*fde0*/  IMAD.U32 R0, RZ, RZ, UR26 ;  /* 0x0000001aff007e24 */ /* 0x002fc8000f8e00ff */
[----:B------:R1:W2:Y:S03]  /*fdf0*/  SYNCS.PHASECHK.TRANS64.TRYWAIT P1, [R0+URZ+0x22830], R7 ;  /* 0x02283007000075a7 */ /* 0x0002a6000802017f */
[----:B--2---:R-:W-:Y:S05]  /*fe00*/  @!P1 NANOSLEEP.SYNCS 0x989680 ;  /* 0x009896800000995d */ /* 0x004fea0003900000 */
[----:B------:R-:W2:Y:S02]  /*fe10*/  @!P1 SYNCS.PHASECHK.TRANS64 P1, [R0+URZ+0x22830], R7 ;  /* 0x02283007000095a7 */ /* 0x000ea4000802007f */
[----:B--2---:R-:W-:Y:S05]  /*fe20*/  @!P1 BRA `(.L_x_13632) ;  /* 0xfffffffc00ec9947 */ /* 0x004fea000383ffff */
[----:B------:R-:W-:Y:S05]  /*fe30*/  BRA `(.L_x_13631) ;  /* 0xffffff3c00dc7947 */ /* 0x000fea000383ffff */
.L_x_13637:
[----:B-1----:R-:W-:-:S04]  /*fe40*/  IMAD.U32 R10, RZ, RZ, UR26 ;  /* 0x0000001aff0a7e24 */ /* 0x002fc8000f8e00ff */
[----:B------:R1:W2:Y:S03]  /*fe50*/  SYNCS.PHASECHK.TRANS64.TRYWAIT P1, [R10+URZ+0x22850], R7 ;  /* 0x022850070a0075a7 */ /* 0x0002a6000802017f */
[----:B--2---:R-:W-:Y:S05]  /*fe60*/  @!P1 NANOSLEEP.SYNCS 0x989680 ;  /* 0x009896800000995d */ /* 0x004fea0003900000 */
[----:B------:R-:W2:Y:S02]  /*fe70*/  @!P1 SYNCS.PHASECHK.TRANS64 P1, [R10+URZ+0x22850], R7 ;  /* 0x022850070a0095a7 */ /* 0x000ea4000802007f */
[----:B--2---:R-:W-:Y:S05]  /*fe80*/  @!P1 BRA `(.L_x_13637) ;  /* 0xfffffffc00ec9947 */ /* 0x004fea000383ffff */
[----:B------:R-:W-:Y:S05]  /*fe90*/  BRA `(.L_x_13636) ;  /* 0xffffff6400607947 */ /* 0x000fea000383ffff */
.L_x_13644:
[----:B-1----:R-:W-:-:S04]  /*fea0*/  IMAD.U32 R0, RZ, RZ, UR25 ;  /* 0x00000019ff007e24 */ /* 0x002fc8000f8e00ff */
[----:B------:R1:W2:Y:S03]  /*feb0*/  SYNCS.PHASECHK.TRANS64.TRYWAIT P1, [R0+URZ+0x22830], R7 ;  /* 0x02283007000075a7 */ /* 0x0002a6000802017f */
[----:B--2---:R-:W-:Y:S05]  /*fec0*/  @!P1 NANOSLEEP.SYNCS 0x989680 ;  /* 0x009896800000995d */ /* 0x004fea0003900000 */
[----:B------:R-:W2:Y:S02]  /*fed0*/  @!P1 SYNCS.PHASECHK.TRANS64 P1, [R0+URZ+0x22830], R7 ;  /* 0x02283007000095a7 */ /* 0x000ea4000802007f */
[----:B--2---:R-:W-:Y:S05]  /*fee0*/  @!P1 BRA `(.L_x_13644) ;  /* 0xfffffffc00ec9947 */ /* 0x004fea000383ffff */
[----:B------:R-:W-:Y:S05]  /*fef0*/  BRA `(.L_x_13643) ;  /* 0xffffff68006c7947 */ /* 0x000fea000383ffff */
.L_x_13649:
[----:B-1----:R-:W-:-:S04]  /*ff00*/  IMAD.U32 R10, RZ, RZ, UR25 ;  /* 0x00000019ff0a7e24 */ /* 0x002fc8000f8e00ff */
[----:B------:R1:W2:Y:S03]  /*ff10*/  SYNCS.PHASECHK.TRANS64.TRYWAIT P1, [R10+URZ+0x22850], R7 ;  /* 0x022850070a0075a7 */ /* 0x0002a6000802017f */
[----:B--2---:R-:W-:Y:S05]  /*ff20*/  @!P1 NANOSLEEP.SYNCS 0x989680 ;  /* 0x009896800000995d */ /* 0x004fea0003900000 */
[----:B------:R-:W2:Y:S02]  /*ff30*/  @!P1 SYNCS.PHASECHK.TRANS64 P1, [R10+URZ+0x22850], R7 ;  /* 0x022850070a0095a7 */ /* 0x000ea4000802007f */
[----:B--2---:R-:W-:Y:S05]  /*ff40*/  @!P1 BRA `(.L_x_13649) ;  /* 0xfffffffc00ec9947 */ /* 0x004fea000383ffff */
[----:B------:R-:W-:Y:S05]  /*ff50*/  BRA `(.L_x_13648) ;  /* 0xffffff8800107947 */ /* 0x000fea000383ffff */
.L_x_13681:
[----:B------:R-:W2:Y:S01]  /*ff60*/  S2R R20, SR_TID.X ;  /* 0x0000000000147919 */ /* 0x000ea20000002100 */
[----:B------:R-:W-:Y:S02]  /*ff70*/  IMAD.MOV.U32 R12, RZ, RZ, RZ ;  /* 0x000000ffff0c7224 */ /* 0x000fe400078e00ff */
[----:B------:R-:W-:Y:S02]  /*ff80*/  IMAD.MOV.U32 R11, RZ, RZ, 0x1f ;  /* 0x0000001fff0b7424 */ /* 0x000fe400078e00ff */
[----:B------:R-:W-:Y:S01]  /*ff90*/  IMAD.MOV.U32 R15, RZ, RZ, -0x1 ;  /* 0xffffffffff0f7424 */ /* 0x000fe200078e00ff */
[----:B--2---:R-:W-:-:S04]  /*ffa0*/  SHF.R.U32.HI R20, RZ, 0x5, R20 ;  /* 0x00000005ff147819 */ /* 0x004fc80000011614 */
[----:B------:R-:W-:-:S04]  /*ffb0*/  LOP3.LUT R20, R20, 0x3, RZ, 0xc0, !PT ;  /* 0x0000000314147812 */ /* 0x000fc800078ec0ff */
[----:B------:R-:W-:-:S07]  /*ffc0*/  MOV R13, R20 ;  /* 0x00000014000d7202 */ /* 0x000fce0000000f00 */
[----:B01---5:R-:W-:Y:S05]  /*ffd0*/  WARPSYNC.COLLECTIVE R15, `(.L_x_13734) ;  /* 0x000000000f087348 */ /* 0x023fea0003c00000 */
[----:B------:R2:W3:Y:S02]  /*ffe0*/  SHFL.IDX P6, R14, R13, R12, R11 ;  /* 0x0000000c0d0e7389 */ /* 0x0004e400000c000b */
[----:B0123-5:R-:W-:Y:S01]  /*fff0*/  ENDCOLLECTIVE ;  /* 0x000000000000791b */ /* 0x02ffe20003800000 */
.L_x_13734:
[----:B------:R-:W-:Y:S05]  /*10000*/  BRA `(.L_x_13735) ;  /* 0xffffffcc005c7947 */ /* 0x000fea000383ffff */
.L_x_13684:
[----:B0-----:R0:W1:Y:S02]  /*10010*/  SYNCS.PHASECHK.TRANS64.TRYWAIT P0, [R22+URZ+0x22840], R3 ;  /* 0x02284003160075a7 */ /* 0x001064000800017f */
[----:B-1----:R-:W-:Y:S05]  /*10020*/  @!P0 NANOSLEEP.SYNCS 0x989680 ;  /* 0x009896800000895d */ /* 0x002fea0003900000 */
[----:B------:R-:W1:Y:S02]  /*10030*/  @!P0 SYNCS.PHASECHK.TRANS64 P0, [R22+URZ+0x22840], R3 ;  /* 0x02284003160085a7 */ /* 0x000e64000800007f */
[----:B-1----:R-:W-:Y:S05]  /*10040*/  @!P0 BRA `(.L_x_13684) ;  /* 0xfffffffc00f08947 */ /* 0x002fea000383ffff */
[----:B------:R-:W-:Y:S05]  /*10050*/  BRA `(.L_x_13736) ;  /* 0xffffffd000047947 */ /* 0x000fea000383ffff */
.L_x_13685:
        /* <DEDUP_REMOVED lines=8> */
.L_x_13738:
[----:B------:R-:W-:Y:S05]  /*100e0*/  BSYNC B0 ;  /* 0x0000000000007941 */ /* 0x000fea0003800000 */
.L_x_13737:
        /* <DEDUP_REMOVED lines=9> */
.L_x_13739:
        /* <DEDUP_REMOVED lines=8> */
.L_x_13740:
        /* <DEDUP_REMOVED lines=11> */
.L_x_13741:
[----:B------:R-:W-:Y:S02]  /*102b0*/  IMAD.MOV.U32 R13, RZ, RZ, R5 ;  /* 0x000000ffff0d7224 */ /* 0x000fe400078e0005 */
[----:B------:R-:W-:Y:S01]  /*102c0*/  IMAD.MOV.U32 R12, RZ, RZ, 0x2 ;  /* 0x00000002ff0c7424 */ /* 0x000fe200078e00ff */
[----:B------:R-:W-:-:S13]  /*102d0*/  @P0 LEA R2, P1, R8, R14, 0x1 ;  /* 0x0000000e08020211 */ /* 0x000fda00078208ff */
[----:B------:R-:W-:Y:S05]  /*102e0*/  WARPSYNC.COLLECTIVE R15, `(.L_x_13742) ;  /* 0x000000000f087348 */ /* 0x000fea0003c00000 */
[----:B------:R0:W1:Y:S02]  /*102f0*/  SHFL.IDX P6, R14, R13, R12, R11 ;  /* 0x0000000c0d0e7389 */ /* 0x00006400000c000b */
[----:B01----:R-:W-:Y:S01]  /*10300*/  ENDCOLLECTIVE ;  /* 0x000000000000791b */ /* 0x003fe20003800000 */
.L_x_13742:
[----:B------:R-:W-:-:S05]  /*10310*/  @P0 IADD3.X R3, RZ, R6, RZ, P1, !PT ;  /* 0x00000006ff030210 */ /* 0x000fca0000ffe4ff */
        /* <DEDUP_REMOVED lines=11> */
.L_x_13743:
[----:B------:R-:W-:Y:S02]  /*103d0*/  IMAD.MOV.U32 R13, RZ, RZ, R5 ;  /* 0x000000ffff0d7224 */ /* 0x000fe400078e0005 */
[----:B------:R-:W-:Y:S01]  /*103e0*/  IMAD.MOV.U32 R12, RZ, RZ, 0x3 ;  /* 0x00000003ff0c7424 */ /* 0x000fe200078e00ff */
[----:B------:R-:W-:-:S13]  /*103f0*/  @P0 LEA R2, P1, R8, R14, 0x1 ;  /* 0x0000000e08020211 */ /* 0x000fda00078208ff */
[----:B------:R-:W-:Y:S05]  /*10400*/  WARPSYNC.COLLECTIVE R15, `(.L_x_13744) ;  /* 0x000000000f087348 */ /* 0x000fea0003c00000 */
[----:B------:R0:W1:Y:S02]  /*10410*/  SHFL.IDX P6, R14, R13, R12, R11 ;  /* 0x0000000c0d0e7389 */ /* 0x00006400000c000b */
[----:B01----:R-:W-:Y:S01]  /*10420*/  ENDCOLLECTIVE ;  /* 0x000000000000791b */ /* 0x003fe20003800000 */
.L_x_13744:
[----:B------:R-:W-:-:S05]  /*10430*/  @P0 IMAD.X R3, RZ, RZ, R6, P1 ;  /* 0x000000ffff030224 */ /* 0x000fca00008e0606 */
        /* <DEDUP_REMOVED lines=11> */
.L_x_13745:
[----:B------:R-:W-:Y:S01]  /*104f0*/  IMAD.MOV.U32 R13, RZ, RZ, R5 ;  /* 0x000000ffff0d7224 */ /* 0x000fe200078e0005 */
[----:B------:R-:W-:Y:S02]  /*10500*/  MOV R12, 0x4 ;  /* 0x00000004000c7802 */ /* 0x000fe40000000f00 */
[----:B------:R-:W-:-:S13]  /*10510*/  @P0 LEA R2, P1, R8, R14, 0x1 ;  /* 0x0000000e08020211 */ /* 0x000fda00078208ff */
[----:B------:R-:W-:Y:S05]  /*10520*/  WARPSYNC.COLLECTIVE R15, `(.L_x_13746) ;  /* 0x000000000f087348 */ /* 0x000fea0003c00000 */
[----:B------:R0:W1:Y:S02]  /*10530*/  SHFL.IDX P6, R14, R13, R12, R11 ;  /* 0x0000000c0d0e7389 */ /* 0x00006400000c000b */
[----:B01----:R-:W-:Y:S01]  /*10540*/  ENDCOLLECTIVE ;  /* 0x000000000000791b */ /* 0x003fe20003800000 */
.L_x_13746:
        /* <DEDUP_REMOVED lines=12> */
.L_x_13747:
[----:B------:R-:W-:Y:S01]  /*10610*/  MOV R13, R5 ;  /* 0x00000005000d7202 */ /* 0x000fe20000000f00 */
[----:B------:R-:W-:Y:S01]  /*10620*/  IMAD.MOV.U32 R12, RZ, RZ, 0x5 ;  /* 0x00000005ff0c7424 */ /* 0x000fe200078e00ff */
[----:B------:R-:W-:-:S13]  /*10630*/  @P0 LEA R2, P1, R8, R14, 0x1 ;  /* 0x0000000e08020211 */ /* 0x000fda00078208ff */
[----:B------:R-:W-:Y:S05]  /*10640*/  WARPSYNC.COLLECTIVE R15, `(.L_x_13748) ;  /* 0x000000000f087348 */ /* 0x000fea0003c00000 */
[----:B------:R0:W1:Y:S02]  /*10650*/  SHFL.IDX P6, R14, R13, R12, R11 ;  /* 0x0000000c0d0e7389 */ /* 0x00006400000c000b */
[----:B01----:R-:W-:Y:S01]  /*10660*/  ENDCOLLECTIVE ;  /* 0x000000000000791b */ /* 0x003fe20003800000 */
.L_x_13748:
        /* <DEDUP_REMOVED lines=10> */
.L_x_13749:
[----:B------:R-:W-:Y:S05]  /*10710*/  BRA `(.L_x_13750) ;  /* 0xffffffcc00687947 */ /* 0x000fea000383ffff */
.L_x_13690:
[----:B------:R-:W-:Y:S01]  /*10720*/  IMAD.MOV.U32 R13, RZ, RZ, R5 ;  /* 0x000000ffff0d7224 */ /* 0x000fe200078e0005 */
[----:B------:R-:W-:Y:S01]  /*10730*/  MOV R12, RZ ;  /* 0x000000ff000c7202 */ /* 0x000fe20000000f00 */
[----:B------:R-:W-:Y:S01]  /*10740*/  IMAD.MOV.U32 R11, RZ, RZ, 0x181f ;  /* 0x0000181fff0b7424 */ /* 0x000fe200078e00ff */
[----:B------:R-:W-:Y:S01]  /*10750*/  MOV R4, UR42 ;  /* 0x0000002a00047c02 */ /* 0x000fe20008000f00 */
[----:B------:R-:W-:-:S04]  /*10760*/  IMAD.MOV.U32 R15, RZ, RZ, -0x1 ;  /* 0xffffffffff0f7424 */ /* 0x000fc800078e00ff */
[----:B------:R-:W-:-:S07]  /*10770*/  IMAD R4, R4, 0x80, R33 ;  /* 0x0000008004047824 */ /* 0x000fce00078e0221 */
[----:B-1----:R-:W-:Y:S05]  /*10780*/  WARPSYNC.COLLECTIVE R15, `(.L_x_13751) ;  /* 0x000000000f087348 */ /* 0x002fea0003c00000 */
[----:B------:R0:W2:Y:S02]  /*10790*/  SHFL.IDX P6, R14, R13, R12, R11 ;  /* 0x0000000c0d0e7389 */ /* 0x0000a400000c000b */
[----:B012---:R-:W-:Y:S01]  /*107a0*/  ENDCOLLECTIVE ;  /* 0x000000000000791b */ /* 0x007fe20003800000 */
.L_x_13751:
[C---:B------:R-:W-:Y:S01]  /*107b0*/  VIADD R6, R4.reuse, 0x10 ;  /* 0x0000001004067836 */ /* 0x040fe20000000000 */
[----:B------:R-:W-:Y:S01]  /*107c0*/  ISETP.GE.AND P0, PT, R4, UR37, PT ;  /* 0x0000002504007c0c */ /* 0x000fe2000bf06270 */
[----:B------:R-:W-:Y:S02]  /*107d0*/  IMAD.MOV.U32 R13, RZ, RZ, R0 ;  /* 0x000000ffff0d7224 */ /* 0x000fe400078e0000 */
[----:B------:R-:W-:-:S10]  /*107e0*/  IMAD.MOV.U32 R2, RZ, RZ, R14 ;  /* 0x000000ffff027224 */ /* 0x000fd400078e000e */
[----:B------:R-:W-:Y:S05]  /*107f0*/  WARPSYNC.COLLECTIVE R15, `(.L_x_13752) ;  /* 0x000000000f087348 */ /* 0x000fea0003c00000 */
[----:B------:R0:W1:Y:S02]  /*10800*/  SHFL.IDX P6, R14, R13, R12, R11 ;  /* 0x0000000c0d0e7389 */ /* 0x00006400000c000b */
[----:B01----:R-:W-:Y:S01]  /*10810*/  ENDCOLLECTIVE ;  /* 0x000000000000791b */ /* 0x003fe20003800000 */
.L_x_13752:
        /* <DEDUP_REMOVED lines=8> */
.L_x_13753:
        /* <DEDUP_REMOVED lines=10> */
.L_x_13754:
[----:B------:R-:W-:Y:S02]  /*10940*/  IMAD.MOV.U32 R13, RZ, RZ, R5 ;  /* 0x000000ffff0d7224 */ /* 0x000fe400078e0005 */
[----:B------:R-:W-:Y:S01]  /*10950*/  IMAD.MOV.U32 R12, RZ, RZ, 0x2 ;  /* 0x00000002ff0c7424 */ /* 0x000fe200078e00ff */
[----:B------:R-:W-:-:S13]  /*10960*/  @!P0 LEA R2, P1, R8, R14, 0x1 ;  /* 0x0000000e08028211 */ /* 0x000fda00078208ff */
[----:B------:R-:W-:Y:S05]  /*10970*/  WARPSYNC.COLLECTIVE R15, `(.L_x_13755) ;  /* 0x000000000f087348 */ /* 0x000fea0003c00000 */
[----:B------:R0:W1:Y:S02]  /*10980*/  SHFL.IDX P6, R14, R13, R12, R11 ;  /* 0x0000000c0d0e7389 */ /* 0x00006400000c000b */
[----:B01----:R-:W-:Y:S01]  /*10990*/  ENDCOLLECTIVE ;  /* 0x000000000000791b */ /* 0x003fe20003800000 */
.L_x_13755:
[----:B------:R-:W-:Y:S01]  /*109a0*/  @!P0 IMAD.X R3, RZ, RZ, R6, P1 ;  /* 0x000000ffff038224 */ /* 0x000fe200008e0606 */
[----:B------:R-:W-:-:S04]  /*109b0*/  IADD3 R6, R4, 0x20, RZ ;  /* 0x0000002004067810 */ /* 0x000fc80007ffe0ff */
        /* <DEDUP_REMOVED lines=10> */
.L_x_13756:
[----:B------:R-:W-:Y:S02]  /*10a60*/  IMAD.MOV.U32 R13, RZ, RZ, R5 ;  /* 0x000000ffff0d7224 */ /* 0x000fe400078e0005 */
[----:B------:R-:W-:Y:S01]  /*10a70*/  IMAD.MOV.U32 R12, RZ, RZ, 0x3 ;  /* 0x00000003ff0c7424 */ /* 0x000fe200078e00ff */
[----:B------:R-:W-:-:S13]  /*10a80*/  @!P0 LEA R2, P1, R8, R14, 0x1 ;  /* 0x0000000e08028211 */ /* 0x000fda00078208ff */
[----:B------:R-:W-:Y:S05]  /*10a90*/  WARPSYNC.COLLECTIVE R15, `(.L_x_13757) ;  /* 0x000000000f087348 */ /* 0x000fea0003c00000 */
[----:B------:R0:W1:Y:S02]  /*10aa0*/  SHFL.IDX P6, R14, R13, R12, R11 ;  /* 0x0000000c0d0e7389 */ /* 0x00006400000c000b */
[----:B01----:R-:W-:Y:S01]  /*10ab0*/  ENDCOLLECTIVE ;  /* 0x000000000000791b */ /* 0x003fe20003800000 */
.L_x_13757:
[----:B------:R-:W-:Y:S01]  /*10ac0*/  @!P0 IADD3.X R3, RZ, R6, RZ, P1, !PT ;  /* 0x00000006ff038210 */ /* 0x000fe20000ffe4ff */
[----:B------:R-:W-:-:S04]  /*10ad0*/  VIADD R6, R4, 0x30 ;  /* 0x0000003004067836 */ /* 0x000fc80000000000 */
        /* <DEDUP_REMOVED lines=10> */
.L_x_13758:
[----:B------:R-:W-:Y:S02]  /*10b80*/  IMAD.MOV.U32 R13, RZ, RZ, R5 ;  /* 0x000000ffff0d7224 */ /* 0x000fe400078e0005 */
[----:B------:R-:W-:Y:S01]  /*10b90*/  IMAD.MOV.U32 R12, RZ, RZ, 0x4 ;  /* 0x00000004ff0c7424 */ /* 0x000fe200078e00ff */
[----:B------:R-:W-:-:S13]  /*10ba0*/  @!P0 LEA R2, P1, R8, R14, 0x1 ;  /* 0x0000000e08028211 */ /* 0x000fda00078208ff */
[----:B------:R-:W-:Y:S05]  /*10bb0*/  WARPSYNC.COLLECTIVE R15, `(.L_x_13759) ;  /* 0x000000000f087348 */ /* 0x000fea0003c00000 */
[----:B------:R0:W1:Y:S02]  /*10bc0*/  SHFL.IDX P6, R14, R13, R12, R11 ;  /* 0x0000000c0d0e7389 */ /* 0x00006400000c000b */
[----:B01----:R-:W-:Y:S01]  /*10bd0*/  ENDCOLLECTIVE ;  /* 0x000000000000791b */ /* 0x003fe20003800000 */
.L_x_13759:
[----:B------:R-:W-:Y:S02]  /*10be0*/  @!P0 IMAD.X R3, RZ, RZ, R6, P1 ;  /* 0x000000ffff038224 */ /* 0x000fe400008e0606 */
[----:B------:R-:W-:-:S03]  /*10bf0*/  VIADD R6, R4, 0x40 ;  /* 0x0000004004067836 */ /* 0x000fc60000000000 */
[----:B------:R-:W-:Y:S01]  /*10c00*/  @!PT LDS RZ, [RZ] ;  /* 0x00000000fffff984 */ /* 0x000fe20000000800 */
[----:B------:R-:W-:Y:S01]  /*10c10*/  @!PT LDS RZ, [RZ] ;  /* 0x00000000fffff984 */ /* 0x000fe20000000800 */
[----:B------:R-:W-:Y:S01]  /*10c20*/  @!PT LDS RZ, [RZ] ;  /* 0x00000000fffff984 */ /* 0x000fe20000000800 */
[----:B------:R0:W-:Y:S02]  /*10c30*/  @!P0 LDGSTS.E.BYPASS.LTC128B.128 [R32+0x19c00], desc[UR48][R2.64], !P5 ;  /* 0x19c0000002208fae */ /* 0x0001e4000e901d70 */
[----:B------:R-:W-:Y:S01]  /*10c40*/  ISETP.GE.AND P0, PT, R6, UR37, PT ;  /* 0x0000002506007c0c */ /* 0x000fe2000bf06270 */
[----:B------:R-:W-:Y:S01]  /*10c50*/  IMAD.MOV.U32 R13, RZ, RZ, R0 ;  /* 0x000000ffff0d7224 */ /* 0x000fe200078e0000 */
[----:B------:R-:W-:-:S11]  /*10c60*/  MOV R6, R14 ;  /* 0x0000000e00067202 */ /* 0x000fd60000000f00 */
[----:B0-----:R-:W-:Y:S05]  /*10c70*/  WARPSYNC.COLLECTIVE R15, `(.L_x_13760) ;  /* 0x000000000f087348 */ /* 0x001fea0003c00000 */
[----:B------:R1:W2:Y:S02]  /*10c80*/  SHFL.IDX P6, R14, R13, R12, R11 ;  /* 0x0000000c0d0e7389 */ /* 0x0002a400000c000b */
[----:B012---:R-:W-:Y:S01]  /*10c90*/  ENDCOLLECTIVE ;  /* 0x000000000000791b */ /* 0x007fe20003800000 */
.L_x_13760:
[----:B------:R-:W-:Y:S01]  /*10ca0*/  IMAD.MOV.U32 R13, RZ, RZ, R5 ;  /* 0x000000ffff0d7224 */ /* 0x000fe200078e0005 */
[----:B------:R-:W-:Y:S02]  /*10cb0*/  MOV R12, 0x5 ;  /* 0x00000005000c7802 */ /* 0x000fe40000000f00 */
[----:B------:R-:W-:-:S13]  /*10cc0*/  @!P0 LEA R2, P1, R8, R14, 0x1 ;  /* 0x0000000e08028211 */ /* 0x000fda00078208ff */
[----:B------:R-:W-:Y:S05]  /*10cd0*/  WARPSYNC.COLLECTIVE R15, `(.L_x_13761) ;  /* 0x000000000f087348 */ /* 0x000fea0003c00000 */
[----:B------:R0:W1:Y:S02]  /*10ce0*/  SHFL.IDX P6, R14, R13, R12, R11 ;  /* 0x0000000c0d0e7389 */ /* 0x00006400000c000b */
[----:B01----:R-:W-:Y:S01]  /*10cf0*/  ENDCOLLECTIVE ;  /* 0x000000000000791b */ /* 0x003fe20003800000 */
.L_x_13761:
        /* <DEDUP_REMOVED lines=12> */
.L_x_13762:
[----:B------:R-:W-:Y:S01]  /*10dc0*/  MOV R13, R5 ;  /* 0x00000005000d7202 */ /* 0x000fe20000000f00 */
[----:B------:R-:W-:Y:S01]  /*10dd0*/  IMAD.MOV.U32 R12, RZ, RZ, 0x6 ;  /* 0x00000006ff0c7424 */ /* 0x000fe200078e00ff */
[----:B------:R-:W-:-:S13]  /*10de0*/  @!P0 LEA R2, P1, R8, R14, 0x1 ;  /* 0x0000000e08028211 */ /* 0x000fda00078208ff */
[----:B------:R-:W-:Y:S05]  /*10df0*/  WARPSYNC.COLLECTIVE R15, `(.L_x_13763) ;  /* 0x000000000f087348 */ /* 0x000fea0003c00000 */
[----:B------:R0:W1:Y:S02]  /*10e00*/  SHFL.IDX P6, R14, R13, R12, R11 ;  /* 0x0000000c0d0e7389 */ /* 0x00006400000c000b */
[----:B01----:R-:W-:Y:S01]  /*10e10*/  ENDCOLLECTIVE ;  /* 0x000000000000791b */ /* 0x003fe20003800000 */
.L_x_13763:
        /* <DEDUP_REMOVED lines=12> */
.L_x_13764:
[----:B------:R-:W-:Y:S01]  /*10ee0*/  MOV R13, R5 ;  /* 0x00000005000d7202 */ /* 0x000fe20000000f00 */
[----:B------:R-:W-:Y:S01]  /*10ef0*/  IMAD.MOV.U32 R12, RZ, RZ, 0x7 ;  /* 0x00000007ff0c7424 */ /* 0x000fe200078e00ff */
[----:B------:R-:W-:-:S13]  /*10f00*/  @!P0 LEA R2, P1, R8, R14, 0x1 ;  /* 0x0000000e08028211 */ /* 0x000fda00078208ff */
[----:B------:R-:W-:Y:S05]  /*10f10*/  WARPSYNC.COLLECTIVE R15, `(.L_x_13765) ;  /* 0x000000000f087348 */ /* 0x000fea0003c00000 */
[----:B------:R0:W1:Y:S02]  /*10f20*/  SHFL.IDX P6, R14, R13, R12, R11 ;  /* 0x0000000c0d0e7389 */ /* 0x00006400000c000b */
[----:B01----:R-:W-:Y:S01]  /*10f30*/  ENDCOLLECTIVE ;  /* 0x000000000000791b */ /* 0x003fe20003800000 */
.L_x_13765:
        /* <DEDUP_REMOVED lines=10> */
.L_x_13766:
[----:B------:R-:W-:Y:S05]  /*10fe0*/  BRA `(.L_x_13767) ;  /* 0xffffffcc008c7947 */ /* 0x000fea000383ffff */
.L_x_13693:
[----:B0-----:R0:W2:Y:S02]  /*10ff0*/  SYNCS.PHASECHK.TRANS64.TRYWAIT P0, [R16+URZ+0x22820], R3 ;  /* 0x02282003100075a7 */ /* 0x0010a4000800017f */
[----:B--2---:R-:W-:Y:S05]  /*11000*/  @!P0 NANOSLEEP.SYNCS 0x989680 ;  /* 0x009896800000895d */ /* 0x004fea0003900000 */
[----:B------:R-:W2:Y:S02]  /*11010*/  @!P0 SYNCS.PHASECHK.TRANS64 P0, [R16+URZ+0x22820], R3 ;  /* 0x02282003100085a7 */ /* 0x000ea4000800007f */
[----:B--2---:R-:W-:Y:S05]  /*11020*/  @!P0 BRA `(.L_x_13693) ;  /* 0xfffffffc00f08947 */ /* 0x004fea000383ffff */
[----:B------:R-:W-:Y:S05]  /*11030*/  BRA `(.L_x_13768) ;  /* 0xffffffcc00e87947 */ /* 0x000fea000383ffff */
.L_x_13696:
[----:B0-----:R0:W2:Y:S02]  /*11040*/  SYNCS.PHASECHK.TRANS64.TRYWAIT P0, [R22+URZ+0x22860], R3 ;  /* 0x02286003160075a7 */ /* 0x0010a4000800017f */
[----:B--2---:R-:W-:Y:S05]  /*11050*/  @!P0 NANOSLEEP.SYNCS 0x989680 ;  /* 0x009896800000895d */ /* 0x004fea0003900000 */
[----:B------:R-:W2:Y:S02]  /*11060*/  @!P0 SYNCS.PHASECHK.TRANS64 P0, [R22+URZ+0x22860], R3 ;  /* 0x02286003160085a7 */ /* 0x000ea4000800007f */
[----:B--2---:R-:W-:Y:S05]  /*11070*/  @!P0 BRA `(.L_x_13696) ;  /* 0xfffffffc00f08947 */ /* 0x004fea000383ffff */
[----:B------:R-:W-:Y:S05]  /*11080*/  BRA `(.L_x_13769) ;  /* 0xffffffcc00f87947 */ /* 0x000fea000383ffff */
.L_x_13697:
        /* <DEDUP_REMOVED lines=8> */
.L_x_13771:
[----:B------:R-:W-:Y:S05]  /*11110*/  BSYNC B0 ;  /* 0x0000000000007941 */ /* 0x000fea0003800000 */
.L_x_13770:
[----:B------:R0:W5:Y:S01]  /*11120*/  LDL R7, [R1+0x4] ;  /* 0x0000040001077983 */ /* 0x0001620000100800 */
[----:B------:R-:W-:Y:S01]  /*11130*/  IMAD.MOV.U32 R13, RZ, RZ, R5 ;  /* 0x000000ffff0d7224 */ /* 0x000fe200078e0005 */
[----:B------:R-:W-:Y:S01]  /*11140*/  MOV R12, RZ ;  /* 0x000000ff000c7202 */ /* 0x000fe20000000f00 */
[----:B------:R-:W-:Y:S01]  /*11150*/  IMAD.MOV.U32 R11, RZ, RZ, 0x181f ;  /* 0x0000181fff0b7424 */ /* 0x000fe200078e00ff */
[----:B------:R-:W1:Y:S01]  /*11160*/  S2R R8, SR_TID.X ;  /* 0x0000000000087919 */ /* 0x000e620000002100 */
[----:B------:R-:W-:Y:S01]  /*11170*/  IMAD.MOV.U32 R15, RZ, RZ, -0x1 ;  /* 0xffffffffff0f7424 */ /* 0x000fe200078e00ff */
[----:B------:R-:W-:Y:S01]  /*11180*/  LOP3.LUT P1, RZ, R35, 0x2, RZ, 0xc0, !PT ;  /* 0x0000000223ff7812 */ /* 0x000fe2000782c0ff */
[----:B------:R-:W-:Y:S02]  /*11190*/  IMAD.MOV.U32 R3, RZ, RZ, R14 ;  /* 0x000000ffff037224 */ /* 0x000fe400078e000e */
[----:B0-----:R-:W-:-:S10]  /*111a0*/  IMAD R4, R4, 0x2, R16 ;  /* 0x0000000204047824 */ /* 0x001fd400078e0210 */
[----:B-1---5:R-:W-:Y:S05]  /*111b0*/  WARPSYNC.COLLECTIVE R15, `(.L_x_13772) ;  /* 0x000000000f087348 */ /* 0x022fea0003c00000 */
[----:B------:R0:W2:Y:S02]  /*111c0*/  SHFL.IDX P6, R14, R13, R12, R11 ;  /* 0x0000000c0d0e7389 */ /* 0x0000a400000c000b */
[----:B012--5:R-:W-:Y:S01]  /*111d0*/  ENDCOLLECTIVE ;  /* 0x000000000000791b */ /* 0x027fe20003800000 */
.L_x_13772:
[----:B------:R-:W-:Y:S01]  /*111e0*/  IMAD.MOV.U32 R13, RZ, RZ, R6 ;  /* 0x000000ffff0d7224 */ /* 0x000fe200078e0006 */
[----:B------:R-:W-:Y:S01]  /*111f0*/  MOV R12, 0x1 ;  /* 0x00000001000c7802 */ /* 0x000fe20000000f00 */
[----:B------:R-:W-:-:S05]  /*11200*/  IMAD.SHL.U32 R8, R8, 0x8, RZ ;  /* 0x0000000808087824 */ /* 0x000fca00078e00ff */
[----:B------:R-:W-:-:S04]  /*11210*/  LOP3.LUT R8, R8, 0x38, RZ, 0xc0, !PT ;  /* 0x0000003808087812 */ /* 0x000fc800078ec0ff */
[----:B------:R-:W-:-:S04]  /*11220*/  SHF.L.U32 R0, R8, 0x1, RZ ;  /* 0x0000000108007819 */ /* 0x000fc800000006ff */
[----:B------:R-:W-:-:S13]  /*11230*/  IADD3 R2, P0, R14, R0, RZ ;  /* 0x000000000e027210 */ /* 0x000fda0007f1e0ff */
[----:B------:R-:W-:Y:S05]  /*11240*/  WARPSYNC.COLLECTIVE R15, `(.L_x_13773) ;  /* 0x000000000f087348 */ /* 0x000fea0003c00000 */
[----:B------:R0:W1:Y:S02]  /*11250*/  SHFL.IDX P6, R14, R13, R12, R11 ;  /* 0x0000000c0d0e7389 */ /* 0x00006400000c000b */
[----:B01----:R-:W-:Y:S01]  /*11260*/  ENDCOLLECTIVE ;  /* 0x000000000000791b */ /* 0x003fe20003800000 */
.L_x_13773:
        /* <DEDUP_REMOVED lines=19> */
.L_x_13774:
[----:B------:R-:W-:Y:S01]  /*113a0*/  MOV R13, R6 ;  /* 0x00000006000d7202 */ /* 0x000fe20000000f00 */
[----:B------:R-:W-:Y:S01]  /*113b0*/  IMAD.MOV.U32 R12, RZ, RZ, 0x2 ;  /* 0x00000002ff0c7424 */ /* 0x000fe200078e00ff */
[----:B------:R-:W-:-:S13]  /*113c0*/  IADD3 R2, P3, R14, R0, RZ ;  /* 0x000000000e027210 */ /* 0x000fda0007f7e0ff */
[----:B------:R-:W-:Y:S05]  /*113d0*/  WARPSYNC.COLLECTIVE R15, `(.L_x_13775) ;  /* 0x000000000f087348 */ /* 0x000fea0003c00000 */
[----:B------:R0:W1:Y:S02]  /*113e0*/  SHFL.IDX P6, R14, R13, R12, R11 ;  /* 0x0000000c0d0e7389 */ /* 0x00006400000c000b */
[----:B01----:R-:W-:Y:S01]  /*113f0*/  ENDCOLLECTIVE ;  /* 0x000000000000791b */ /* 0x003fe20003800000 */
.L_x_13775:
        /* <DEDUP_REMOVED lines=17> */
.L_x_13776:
[----:B------:R-:W-:Y:S02]  /*11510*/  IMAD.MOV.U32 R13, RZ, RZ, R6 ;  /* 0x000000ffff0d7224 */ /* 0x000fe400078e0006 */
[----:B------:R-:W-:Y:S01]  /*11520*/  IMAD.MOV.U32 R12, RZ, RZ, 0x3 ;  /* 0x00000003ff0c7424 */ /* 0x000fe200078e00ff */
[----:B------:R-:W-:-:S13]  /*11530*/  IADD3 R2, P3, R14, R0, RZ ;  /* 0x000000000e027210 */ /* 0x000fda0007f7e0ff */
[----:B------:R-:W-:Y:S05]  /*11540*/  WARPSYNC.COLLECTIVE R15, `(.L_x_13777) ;  /* 0x000000000f087348 */ /* 0x000fea0003c00000 */
[----:B------:R0:W1:Y:S02]  /*11550*/  SHFL.IDX P6, R14, R13, R12, R11 ;  /* 0x0000000c0d0e7389 */ /* 0x00006400000c000b */
[----:B01----:R-:W-:Y:S01]  /*11560*/  ENDCOLLECTIVE ;  /* 0x000000000000791b */ /* 0x003fe20003800000 */
.L_x_13777:
        /* <DEDUP_REMOVED lines=17> */
.L_x_13778:
[----:B------:R-:W-:Y:S02]  /*11680*/  IMAD.MOV.U32 R13, RZ, RZ, R6 ;  /* 0x000000ffff0d7224 */ /* 0x000fe400078e0006 */
[----:B------:R-:W-:Y:S01]  /*11690*/  IMAD.MOV.U32 R12, RZ, RZ, 0x4 ;  /* 0x00000004ff0c7424 */ /* 0x000fe200078e00ff */
[----:B------:R-:W-:-:S13]  /*116a0*/  IADD3 R2, P3, R14, R0, RZ ;  /* 0x000000000e027210 */ /* 0x000fda0007f7e0ff */
[----:B------:R-:W-:Y:S05]  /*116b0*/  WARPSYNC.COLLECTIVE R15, `(.L_x_13779) ;  /* 0x000000000f087348 */ /* 0x000fea0003c00000 */
[----:B------:R0:W1:Y:S02]  /*116c0*/  SHFL.IDX P6, R14, R13, R12, R11 ;  /* 0x0000000c0d0e7389 */ /* 0x00006400000c000b */
[----:B01----:R-:W-:Y:S01]  /*116d0*/  ENDCOLLECTIVE ;  /* 0x000000000000791b */ /* 0x003fe20003800000 */
.L_x_13779:
        /* <DEDUP_REMOVED lines=17> */
.L_x_13780:
[----:B------:R-:W-:Y:S01]  /*117f0*/  IMAD.MOV.U32 R13, RZ, RZ, R6 ;  /* 0x000000ffff0d7224 */ /* 0x000fe200078e0006 */
[----:B------:R-:W-:Y:S02]  /*11800*/  MOV R12, 0x5 ;  /* 0x00000005000c7802 */ /* 0x000fe40000000f00 */
[----:B------:R-:W-:-:S13]  /*11810*/  IADD3 R2, P3, R14, R0, RZ ;  /* 0x000000000e027210 */ /* 0x000fda0007f7e0ff */
[----:B------:R-:W-:Y:S05]  /*11820*/  WARPSYNC.COLLECTIVE R15, `(.L_x_13781) ;  /* 0x000000000f087348 */ /* 0x000fea0003c00000 */
[----:B------:R0:W1:Y:S02]  /*11830*/  SHFL.IDX P6, R14, R13, R12, R11 ;  /* 0x0000000c0d0e7389 */ /* 0x00006400000c000b */
[----:B01----:R-:W-:Y:S01]  /*11840*/  ENDCOLLECTIVE ;  /* 0x000000000000791b */ /* 0x003fe20003800000 */
.L_x_13781:
        /* <DEDUP_REMOVED lines=12> */
.L_x_13782:
        /* <DEDUP_REMOVED lines=9> */
.L_x_13703:
[----:B0-----:R0:W1:Y:S02]  /*119a0*/  SYNCS.PHASECHK.TRANS64.TRYWAIT P0, [R10+URZ+0x22840], R24 ;  /* 0x022840180a0075a7 */ /* 0x001064000800017f */
[----:B-1----:R-:W-:Y:S05]  /*119b0*/  @!P0 NANOSLEEP.SYNCS 0x989680 ;  /* 0x009896800000895d */ /* 0x002fea0003900000 */
[----:B------:R-:W1:Y:S02]  /*119c0*/  @!P0 SYNCS.PHASECHK.TRANS64 P0, [R10+URZ+0x22840], R24 ;  /* 0x022840180a0085a7 */ /* 0x000e64000800007f */
[----:B-1----:R-:W-:Y:S05]  /*119d0*/  @!P0 BRA `(.L_x_13703) ;  /* 0xfffffffc00f08947 */ /* 0x002fea000383ffff */
[----:B------:R-:W-:Y:S05]  /*119e0*/  BRA `(.L_x_13784) ;  /* 0xffffffd0005c7947 */ /* 0x000fea000383ffff */
.L_x_13704:
        /* <DEDUP_REMOVED lines=8> */
.L_x_13786:
[----:B------:R-:W-:Y:S05]  /*11a70*/  BSYNC B1 ;  /* 0x0000000000017941 */ /* 0x000fea0003800000 */
.L_x_13785:
        /* <DEDUP_REMOVED lines=9> */
.L_x_13787:
[----:B------:R-:W-:Y:S02]  /*11b10*/  IMAD.MOV.U32 R13, RZ, RZ, R21 ;  /* 0x000000ffff0d7224 */ /* 0x000fe400078e0015 */
[----:B------:R-:W-:Y:S01]  /*11b20*/  IMAD.MOV.U32 R12, RZ, RZ, 0x1 ;  /* 0x00000001ff0c7424 */ /* 0x000fe200078e00ff */
[----:B------:R-:W-:-:S13]  /*11b30*/  IADD3 R2, P0, R14, R0, RZ ;  /* 0x000000000e027210 */ /* 0x000fda0007f1e0ff */
[----:B------:R-:W-:Y:S05]  /*11b40*/  WARPSYNC.COLLECTIVE R15, `(.L_x_13788) ;  /* 0x000000000f087348 */ /* 0x000fea0003c00000 */
[----:B------:R0:W1:Y:S02]  /*11b50*/  SHFL.IDX P6, R14, R13, R12, R11 ;  /* 0x0000000c0d0e7389 */ /* 0x00006400000c000b */
[----:B01----:R-:W-:Y:S01]  /*11b60*/  ENDCOLLECTIVE ;  /* 0x000000000000791b */ /* 0x003fe20003800000 */
.L_x_13788:
[----:B------:R-:W-:-:S05]  /*11b70*/  IADD3.X R3, RZ, R3, RZ, P0, !PT ;  /* 0x00000003ff037210 */ /* 0x000fca00007fe4ff */
        /* <DEDUP_REMOVED lines=9> */
.L_x_13789:
[----:B------:R-:W-:Y:S01]  /*11c10*/  MOV R13, R21 ;  /* 0x00000015000d7202 */ /* 0x000fe20000000f00 */
[----:B------:R-:W-:Y:S02]  /*11c20*/  IMAD.MOV.U32 R12, RZ, RZ, 0x2 ;  /* 0x00000002ff0c7424 */ /* 0x000fe400078e00ff */
[----:B------:R-:W-:-:S07]  /*11c30*/  IMAD.MOV.U32 R6, RZ, RZ, R14 ;  /* 0x000000ffff067224 */ /* 0x000fce00078e000e */
[----:B------:R-:W-:Y:S05]  /*11c40*/  WARPSYNC.COLLECTIVE R15, `(.L_x_13790) ;  /* 0x000000000f087348 */ /* 0x000fea0003c00000 */
[----:B------:R0:W1:Y:S02]  /*11c50*/  SHFL.IDX P6, R14, R13, R12, R11 ;  /* 0x0000000c0d0e7389 */ /* 0x00006400000c000b */
[----:B01----:R-:W-:Y:S01]  /*11c60*/  ENDCOLLECTIVE ;  /* 0x000000000000791b */ /* 0x003fe20003800000 */
.L_x_13790:
        /* <DEDUP_REMOVED lines=11> */
.L_x_13791:
[----:B------:R-:W-:Y:S02]  /*11d20*/  IMAD.MOV.U32 R13, RZ, RZ, R21 ;  /* 0x000000ffff0d7224 */ /* 0x000fe400078e0015 */
[----:B------:R-:W-:Y:S01]  /*11d30*/  IMAD.MOV.U32 R12, RZ, RZ, 0x3 ;  /* 0x00000003ff0c7424 */ /* 0x000fe200078e00ff */
[----:B------:R-:W-:-:S13]  /*11d40*/  IADD3 R2, P0, R14, R0, RZ ;  /* 0x000000000e027210 */ /* 0x000fda0007f1e0ff */
[----:B------:R-:W-:Y:S05]  /*11d50*/  WARPSYNC.COLLECTIVE R15, `(.L_x_13792) ;  /* 0x000000000f087348 */ /* 0x000fea0003c00000 */
[----:B------:R0:W1:Y:S02]  /*11d60*/  SHFL.IDX P6, R14, R13, R12, R11 ;  /* 0x0000000c0d0e7389 */ /* 0x00006400000c000b */
[----:B01----:R-:W-:Y:S01]  /*11d70*/  ENDCOLLECTIVE ;  /* 0x000000000000791b */ /* 0x003fe20003800000 */
.L_x_13792:
[----:B------:R-:W-:-:S05]  /*11d80*/  IADD3.X R3, RZ, R3, RZ, P0, !PT ;  /* 0x00000003ff037210 */ /* 0x000fca00007fe4ff */
        /* <DEDUP_REMOVED lines=9> */
.L_x_13793:
[----:B------:R-:W-:Y:S02]  /*11e20*/  IMAD.MOV.U32 R13, RZ, RZ, R21 ;  /* 0x000000ffff0d7224 */ /* 0x000fe400078e0015 */
[----:B------:R-:W-:Y:S01]  /*11e30*/  IMAD.MOV.U32 R12, RZ, RZ, 0x4 ;  /* 0x00000004ff0c7424 */ /* 0x000fe200078e00ff */
[----:B------:R-:W-:-:S13]  /*11e40*/  IADD3 R2, P0, R14, R0, RZ ;  /* 0x000000000e027210 */ /* 0x000fda0007f1e0ff */
[----:B------:R-:W-:Y:S05]  /*11e50*/  WARPSYNC.COLLECTIVE R15, `(.L_x_13794) ;  /* 0x000000000f087348 */ /* 0x000fea0003c00000 */
[----:B------:R0:W1:Y:S02]  /*11e60*/  SHFL.IDX P6, R14, R13, R12, R11 ;  /* 0x0000000c0d0e7389 */ /* 0x00006400000c000b */
[----:B01----:R-:W-:Y:S01]  /*11e70*/  ENDCOLLECTIVE ;  /* 0x000000000000791b */ /* 0x003fe20003800000 */
.L_x_13794:
        /* <DEDUP_REMOVED lines=10> */
.L_x_13795:
[----:B------:R-:W-:Y:S01]  /*11f20*/  IMAD.MOV.U32 R13, RZ, RZ, R21 ;  /* 0x000000ffff0d7224 */ /* 0x000fe200078e0015 */
[----:B------:R-:W-:Y:S02]  /*11f30*/  MOV R12, 0x5 ;  /* 0x00000005000c7802 */ /* 0x000fe40000000f00 */
[----:B------:R-:W-:-:S13]  /*11f40*/  IADD3 R2, P0, R14, R0, RZ ;  /* 0x000000000e027210 */ /* 0x000fda0007f1e0ff */
[----:B------:R-:W-:Y:S05]  /*11f50*/  WARPSYNC.COLLECTIVE R15, `(.L_x_13796) ;  /* 0x000000000f087348 */ /* 0x000fea0003c00000 */
[----:B------:R0:W1:Y:S02]  /*11f60*/  SHFL.IDX P6, R14, R13, R12, R11 ;  /* 0x0000000c0d0e7389 */ /* 0x00006400000c000b */
[----:B01----:R-:W-:Y:S01]  /*11f70*/  ENDCOLLECTIVE ;  /* 0x000000000000791b */ /* 0x003fe20003800000 */
.L_x_13796:
        /* <DEDUP_REMOVED lines=10> */
.L_x_13797:
[----:B------:R-:W-:Y:S05]  /*12020*/  BRA `(.L_x_13798) ;  /* 0xffffffcc009c7947 */ /* 0x000fea000383ffff */
.L_x_13709:
[----:B--2---:R2:W3:Y:S02]  /*12030*/  SYNCS.PHASECHK.TRANS64.TRYWAIT P0, [R10+URZ+0x22860], R24 ;  /* 0x022860180a0075a7 */ /* 0x0044e4000800017f */
[----:B---3--:R-:W-:Y:S05]  /*12040*/  @!P0 NANOSLEEP.SYNCS 0x989680 ;  /* 0x009896800000895d */ /* 0x008fea0003900000 */
[----:B------:R-:W3:Y:S02]  /*12050*/  @!P0 SYNCS.PHASECHK.TRANS64 P0, [R10+URZ+0x22860], R24 ;  /* 0x022860180a0085a7 */ /* 0x000ee4000800007f */
[----:B---3--:R-:W-:Y:S05]  /*12060*/  @!P0 BRA `(.L_x_13709) ;  /* 0xfffffffc00f08947 */ /* 0x008fea000383ffff */
[----:B------:R-:W-:Y:S05]  /*12070*/  BRA `(.L_x_13799) ;  /* 0xffffffcc00ec7947 */ /* 0x000fea000383ffff */
.L_x_13710:
[----:B------:R-:W-:Y:S01]  /*12080*/  BSSY B1, `(.L_x_13800) ;  /* 0x0000008000017945 */ /* 0x000fe20003800000 */
[----:B------:R-:W-:Y:S01]  /*12090*/  IMAD.MOV.U32 R13, RZ, RZ, R23 ;  /* 0x000000ffff0d7224 */ /* 0x000fe200078e0017 */
[----:B------:R-:W-:Y:S01]  /*120a0*/  MOV R12, RZ ;  /* 0x000000ff000c7202 */ /* 0x000fe20000000f00 */
[----:B------:R-:W-:Y:S02]  /*120b0*/  IMAD.MOV.U32 R11, RZ, RZ, 0x181f ;  /* 0x0000181fff0b7424 */ /* 0x000fe400078e00ff */
[----:B------:R-:W-:-:S07]  /*120c0*/  IMAD.MOV.U32 R15, RZ, RZ, -0x1 ;  /* 0xffffffffff0f7424 */ /* 0x000fce00078e00ff */
[----:B012---:R-:W-:Y:S05]  /*120d0*/  WARPSYNC.COLLECTIVE R15, `(.L_x_13801) ;  /* 0x000000000f087348 */ /* 0x007fea0003c00000 */
[----:B------:R3:W4:Y:S02]  /*120e0*/  SHFL.IDX P6, R14, R13, R12, R11 ;  /* 0x0000000c0d0e7389 */ /* 0x00072400000c000b */
[----:B01234-:R-:W-:Y:S01]  /*120f0*/  ENDCOLLECTIVE ;  /* 0x000000000000791b */ /* 0x01ffe20003800000 */
.L_x_13801:
[----:B------:R-:W-:Y:S05]  /*12100*/  BSYNC B1 ;  /* 0x0000000000017941 */ /* 0x000fea0003800000 */
.L_x_13800:
        /* <DEDUP_REMOVED lines=9> */
.L_x_13802:
[----:B------:R-:W-:Y:S02]  /*121a0*/  IMAD.MOV.U32 R13, RZ, RZ, R23 ;  /* 0x000000ffff0d7224 */ /* 0x000fe400078e0017 */
[----:B------:R-:W-:Y:S01]  /*121b0*/  IMAD.MOV.U32 R12, RZ, RZ, 0x1 ;  /* 0x00000001ff0c7424 */ /* 0x000fe200078e00ff */
[----:B------:R-:W-:-:S13]  /*121c0*/  IADD3 R2, P0, R14, R0, RZ ;  /* 0x000000000e027210 */ /* 0x000fda0007f1e0ff */
[----:B------:R-:W-:Y:S05]  /*121d0*/  WARPSYNC.COLLECTIVE R15, `(.L_x_13803) ;  /* 0x000000000f087348 */ /* 0x000fea0003c00000 */
[----:B------:R0:W1:Y:S02]  /*121e0*/  SHFL.IDX P6, R14, R13, R12, R11 ;  /* 0x0000000c0d0e7389 */ /* 0x00006400000c000b */
[----:B01----:R-:W-:Y:S01]  /*121f0*/  ENDCOLLECTIVE ;  /* 0x000000000000791b */ /* 0x003fe20003800000 */
.L_x_13803:
        /* <DEDUP_REMOVED lines=13> */
.L_x_13804:
[----:B------:R-:W-:Y:S01]  /*122d0*/  IMAD.MOV.U32 R13, RZ, RZ, R23 ;  /* 0x000000ffff0d7224 */ /* 0x000fe200078e0017 */
[----:B------:R-:W-:Y:S02]  /*122e0*/  MOV R12, 0x2 ;  /* 0x00000002000c7802 */ /* 0x000fe40000000f00 */
[----:B------:R-:W-:-:S13]  /*122f0*/  IADD3 R2, P0, R14, R0, RZ ;  /* 0x000000000e027210 */ /* 0x000fda0007f1e0ff */
[----:B------:R-:W-:Y:S05]  /*12300*/  WARPSYNC.COLLECTIVE R15, `(.L_x_13805) ;  /* 0x000000000f087348 */ /* 0x000fea0003c00000 */
[----:B------:R0:W1:Y:S02]  /*12310*/  SHFL.IDX P6, R14, R13, R12, R11 ;  /* 0x0000000c0d0e7389 */ /* 0x00006400000c000b */
[----:B01----:R-:W-:Y:S01]  /*12320*/  ENDCOLLECTIVE ;  /* 0x000000000000791b */ /* 0x003fe20003800000 */
.L_x_13805:
        /* <DEDUP_REMOVED lines=13> */
.L_x_13806:
[----:B------:R-:W-:Y:S01]  /*12400*/  MOV R13, R23 ;  /* 0x00000017000d7202 */ /* 0x000fe20000000f00 */
[----:B------:R-:W-:Y:S01]  /*12410*/  IMAD.MOV.U32 R12, RZ, RZ, 0x3 ;  /* 0x00000003ff0c7424 */ /* 0x000fe200078e00ff */
[----:B------:R-:W-:-:S13]  /*12420*/  IADD3 R2, P0, R14, R0, RZ ;  /* 0x000000000e027210 */ /* 0x000fda0007f1e0ff */
[----:B------:R-:W-:Y:S05]  /*12430*/  WARPSYNC.COLLECTIVE R15, `(.L_x_13807) ;  /* 0x000000000f087348 */ /* 0x000fea0003c00000 */
[----:B------:R0:W1:Y:S02]  /*12440*/  SHFL.IDX P6, R14, R13, R12, R11 ;  /* 0x0000000c0d0e7389 */ /* 0x00006400000c000b */
[----:B01----:R-:W-:Y:S01]  /*12450*/  ENDCOLLECTIVE ;  /* 0x000000000000791b */ /* 0x003fe20003800000 */
.L_x_13807:
        /* <DEDUP_REMOVED lines=13> */
.L_x_13808:
[----:B------:R-:W-:Y:S02]  /*12530*/  IMAD.MOV.U32 R13, RZ, RZ, R23 ;  /* 0x000000ffff0d7224 */ /* 0x000fe400078e0017 */
[----:B------:R-:W-:Y:S01]  /*12540*/  IMAD.MOV.U32 R12, RZ, RZ, 0x4 ;  /* 0x00000004ff0c7424 */ /* 0x000fe200078e00ff */
[----:B------:R-:W-:-:S13]  /*12550*/  IADD3 R2, P0, R14, R0, RZ ;  /* 0x000000000e027210 */ /* 0x000fda0007f1e0ff */
[----:B------:R-:W-:Y:S05]  /*12560*/  WARPSYNC.COLLECTIVE R15, `(.L_x_13809) ;  /* 0x000000000f087348 */ /* 0x000fea0003c00000 */
[----:B------:R0:W1:Y:S02]  /*12570*/  SHFL.IDX P6, R14, R13, R12, R11 ;  /* 0x0000000c0d0e7389 */ /* 0x00006400000c000b */
[----:B01----:R-:W-:Y:S01]  /*12580*/  ENDCOLLECTIVE ;  /* 0x000000000000791b */ /* 0x003fe20003800000 */
.L_x_13809:
[----:B------:R-:W-:-:S05]  /*12590*/  IADD3.X R3, RZ, R5, RZ, P0, !PT ;  /* 0x00000005ff037210 */ /* 0x000fca00007fe4ff */
        /* <DEDUP_REMOVED lines=12> */
.L_x_13810:
[----:B------:R-:W-:Y:S02]  /*12660*/  IMAD.MOV.U32 R13, RZ, RZ, R23 ;  /* 0x000000ffff0d7224 */ /* 0x000fe400078e0017 */
[----:B------:R-:W-:Y:S01]  /*12670*/  IMAD.MOV.U32 R12, RZ, RZ, 0x5 ;  /* 0x00000005ff0c7424 */ /* 0x000fe200078e00ff */
[----:B------:R-:W-:-:S13]  /*12680*/  IADD3 R2, P0, R14, R0, RZ ;  /* 0x000000000e027210 */ /* 0x000fda0007f1e0ff */
[----:B------:R-:W-:Y:S05]  /*12690*/  WARPSYNC.COLLECTIVE R15, `(.L_x_13811) ;  /* 0x000000000f087348 */ /* 0x000fea0003c00000 */
[----:B------:R0:W1:Y:S02]  /*126a0*/  SHFL.IDX P6, R14, R13, R12, R11 ;  /* 0x0000000c0d0e7389 */ /* 0x00006400000c000b */
[----:B01----:R-:W-:Y:S01]  /*126b0*/  ENDCOLLECTIVE ;  /* 0x000000000000791b */ /* 0x003fe20003800000 */
.L_x_13811:
        /* <DEDUP_REMOVED lines=13> */
.L_x_13812:
[----:B------:R-:W-:Y:S05]  /*12790*/  BRA `(.L_x_13813) ;  /* 0xffffffcc00387947 */ /* 0x000fea000383ffff */
.L_x_13718:
        /* <DEDUP_REMOVED lines=8> */
.L_x_13815:
[----:B------:R-:W-:Y:S05]  /*12820*/  BSYNC B0 ;  /* 0x0000000000007941 */ /* 0x000fea0003800000 */
.L_x_13814:
[----:B------:R-:W-:Y:S05]  /*12830*/  BRA `(.L_x_13816) ;  /* 0xffffffd0000c7947 */ /* 0x000fea000383ffff */
.L_x_13721:
[----:B---3--:R3:W4:Y:S02]  /*12840*/  SYNCS.PHASECHK.TRANS64.TRYWAIT P0, [R5+URZ+0x22820], R0 ;  /* 0x02282000050075a7 */ /* 0x008724000800017f */
[----:B----4-:R-:W-:Y:S05]  /*12850*/  @!P0 NANOSLEEP.SYNCS 0x989680 ;  /* 0x009896800000895d */ /* 0x010fea0003900000 */
[----:B------:R-:W4:Y:S02]  /*12860*/  @!P0 SYNCS.PHASECHK.TRANS64 P0, [R5+URZ+0x22820], R0 ;  /* 0x02282000050085a7 */ /* 0x000f24000800007f */
[----:B----4-:R-:W-:Y:S05]  /*12870*/  @!P0 BRA `(.L_x_13721) ;  /* 0xfffffffc00f08947 */ /* 0x010fea000383ffff */
[----:B------:R-:W-:Y:S05]  /*12880*/  BRA `(.L_x_13817) ;  /* 0xffffffd000547947 */ /* 0x000fea000383ffff */
.L_x_13722:
        /* <DEDUP_REMOVED lines=11> */
.L_x_13819:
[----:B------:R-:W-:Y:S05]  /*12940*/  BSYNC B0 ;  /* 0x0000000000007941 */ /* 0x000fea0003800000 */
.L_x_13818:
[----:B------:R-:W-:Y:S05]  /*12950*/  BRA `(.L_x_13820) ;  /* 0xffffffd0003c7947 */ /* 0x000fea000383ffff */
.L_x_13725:
[----:B------:R-:W-:Y:S01]  /*12960*/  BSSY B1, `(.L_x_13821) ;  /* 0x0000006000017945 */ /* 0x000fe20003800000 */
[----:B------:R-:W-:-:S07]  /*12970*/  IMAD.MOV.U32 R15, RZ, RZ, -0x1 ;  /* 0xffffffffff0f7424 */ /* 0x000fce00078e00ff */
[----:B0123-5:R-:W-:Y:S05]  /*12980*/  WARPSYNC.COLLECTIVE R15, `(.L_x_13822) ;  /* 0x000000000f0c7348 */ /* 0x02ffea0003c00000 */
[----:B------:R-:W-:Y:S02]  /*12990*/  ELECT P6, UR62, PT ;  /* 0x00000000003e782f */ /* 0x000fe400038c0000 */
[----:B------:R-:W-:Y:S01]  /*129a0*/  MOV R14, UR62 ;  /* 0x0000003e000e7c02 */ /* 0x000fe20008000f00 */
[----:B0123-5:R-:W-:Y:S10]  /*129b0*/  ENDCOLLECTIVE ;  /* 0x000000000000791b */ /* 0x02fff40003800000 */
.L_x_13822:
[----:B------:R-:W-:Y:S05]  /*129c0*/  BSYNC B1 ;  /* 0x0000000000017941 */ /* 0x000fea0003800000 */
.L_x_13821:
[----:B------:R-:W-:Y:S05]  /*129d0*/  BRA `(.L_x_13823) ;  /* 0xffffffd000347947 */ /* 0x000fea000383ffff */
.L_x_13727:
[----:B---3--:R3:W4:Y:S02]  /*129e0*/  SYNCS.PHASECHK.TRANS64.TRYWAIT P1, [R3+URZ+0x22840], R2 ;  /* 0x02284002030075a7 */ /* 0x008724000802017f */
[----:B----4-:R-:W-:Y:S05]  /*129f0*/  @!P1 NANOSLEEP.SYNCS 0x989680 ;  /* 0x009896800000995d */ /* 0x010fea0003900000 */
[----:B------:R-:W4:Y:S02]  /*12a00*/  @!P1 SYNCS.PHASECHK.TRANS64 P1, [R3+URZ+0x22840], R2 ;  /* 0x02284002030095a7 */ /* 0x000f24000802007f */
[----:B----4-:R-:W-:Y:S05]  /*12a10*/  @!P1 BRA `(.L_x_13727) ;  /* 0xfffffffc00f09947 */ /* 0x010fea000383ffff */
[----:B------:R-:W-:Y:S05]  /*12a20*/  BRA `(.L_x_13824) ;  /* 0xffffffd000547947 */ /* 0x000fea000383ffff */
.L_x_13729:
[----:B----4-:R4:W0:Y:S02]  /*12a30*/  SYNCS.PHASECHK.TRANS64.TRYWAIT P1, [R5+URZ+0x22840], R0 ;  /* 0x02284000050075a7 */ /* 0x010824000802017f */
[----:B0-----:R-:W-:Y:S05]  /*12a40*/  @!P1 NANOSLEEP.SYNCS 0x989680 ;  /* 0x009896800000995d */ /* 0x001fea0003900000 */
[----:B------:R-:W0:Y:S02]  /*12a50*/  @!P1 SYNCS.PHASECHK.TRANS64 P1, [R5+URZ+0x22840], R0 ;  /* 0x02284000050095a7 */ /* 0x000e24000802007f */
[----:B0-----:R-:W-:Y:S05]  /*12a60*/  @!P1 BRA `(.L_x_13729) ;  /* 0xfffffffc00f09947 */ /* 0x001fea000383ffff */
[----:B------:R-:W-:Y:S05]  /*12a70*/  BRA `(.L_x_13825) ;  /* 0xffffffd000607947 */ /* 0x000fea000383ffff */
.L_x_13731:
[----:B------:R0:W0:Y:S02]  /*12a80*/  SYNCS.PHASECHK.TRANS64.TRYWAIT P1, [R3+URZ+0x22860], R2 ;  /* 0x02286002030075a7 */ /* 0x000024000802017f */
[----:B0-----:R-:W-:Y:S05]  /*12a90*/  @!P1 NANOSLEEP.SYNCS 0x989680 ;  /* 0x009896800000995d */ /* 0x001fea0003900000 */
[----:B------:R-:W0:Y:S02]  /*12aa0*/  @!P1 SYNCS.PHASECHK.TRANS64 P1, [R3+URZ+0x22860], R2 ;  /* 0x02286002030095a7 */ /* 0x000e24000802007f */
[----:B0-----:R-:W-:Y:S05]  /*12ab0*/  @!P1 BRA `(.L_x_13731) ;  /* 0xfffffffc00f09947 */ /* 0x001fea000383ffff */
[----:B------:R-:W-:Y:S05]  /*12ac0*/  BRA `(.L_x_13826) ;  /* 0xffffffd0005c7947 */ /* 0x000fea000383ffff */
.L_x_13827:
        /* <DEDUP_REMOVED lines=11> */
.L_x_15680:


//--------------------- .text._ZN7cutlass13device_kernelIN5flash11enable_sm90INS1_16FlashAttnFwdSm90INS1_25CollectiveMainloopFwdSm90ILi2EN4cute5tupleIJNS5_1CILi1EEES8_S8_EEENS6_IJNS7_ILi128EEENS7_ILi96EEENS7_ILi64EEEEEELi256ENS_6half_tEfNS_4arch4Sm90ELb1ELb0ELb1ELb0ELb1ELb0ELb1ELb1ELb0ELb1ELb0ELb0EEENS1_21CollectiveEpilogueFwdINS6_IJSA_NS7_ILi256EEESB_EEES9_SE_SG_Li256ELb0ELb1ELb0ELb0EEENS1_30DynamicPersistentTileSchedulerILi256ELi128ELb0ELb1ELb1EEEEEEEEEvNT_6ParamsE --------------------------
	.section	.text._ZN7cutlass13device_kernelIN5flash11enable_sm90INS1_16FlashAttnFwdSm90INS1_25CollectiveMainloopFwdSm90ILi2EN4cute5tupleIJNS5_1CILi1EEES8_S8_EEENS6_IJNS7_ILi128EEENS7_ILi96EEENS7_ILi64EEEEEELi256ENS_6half_tEfNS_4arch4Sm90ELb1ELb0ELb1ELb0ELb1ELb0ELb1ELb1ELb0ELb1ELb0ELb0EEENS1_21CollectiveEpilogueFwdINS6_IJSA_NS7_ILi256EEESB_EEES9_SE_SG_Li256ELb0ELb1ELb0ELb0EEENS1_30DynamicPersistentTileSchedulerILi256ELi128ELb0ELb1ELb1EEEEEEEEEvNT_6ParamsE,"ax",@progbits
	.align	128
.text._ZN7cutlass13device_kernelIN5flash11enable_sm90INS1_16FlashAttnFwdSm90INS1_25CollectiveMainloopFwdSm90ILi2EN4cute5tupleIJNS5_1CILi1EEES8_S8_EEENS6_IJNS7_ILi128EEENS7_ILi96EEENS7_ILi64EEEEEELi256ENS_6half_tEfNS_4arch4Sm90ELb1ELb0ELb1ELb0ELb1ELb0ELb1ELb1ELb0ELb1ELb0ELb0EEENS1_21CollectiveEpilogueFwdINS6_IJSA_NS7_ILi256EEESB_EEES9_SE_SG_Li256ELb0ELb1ELb0ELb0EEENS1_30DynamicPersistentTileSchedulerILi256ELi128ELb0ELb1ELb1EEEEEEEEEvNT_6ParamsE:
        .type           _ZN7cutlass13device_kernelIN5flash11enable_sm90INS1_16FlashAttnFwdSm90INS1_25CollectiveMainloopFwdSm90ILi2EN4cute5tupleIJNS5_1CILi1EEES8_S8_EEENS6_IJNS7_ILi128EEENS7_ILi96EEENS7_ILi64EEEEEELi256ENS_6half_tEfNS_4arch4Sm90ELb1ELb0ELb1ELb0ELb1ELb0ELb1ELb1ELb0ELb1ELb0ELb0EEENS1_21CollectiveEpilogueFwdINS6_IJSA_NS7_ILi256EEESB_EEES9_SE_SG_Li256ELb0ELb1ELb0ELb0EEENS1_30DynamicPersistentTileSchedulerILi256ELi128ELb0ELb1ELb1EEEEEEEEEvNT_6ParamsE,@function
        .size           _ZN7cutlass13device_kernelIN5flash11enable_sm90INS1_16FlashAttnFwdSm90INS1_25CollectiveMainloopFwdSm90ILi2EN4cute5tupleIJNS5_1CILi1EEES8_S8_EEENS6_IJNS7_ILi128EEENS7_ILi96EEENS7_ILi64EEEEEELi256ENS_6half_tEfNS_4arch4Sm90ELb1ELb0ELb1ELb0ELb1ELb0ELb1ELb1ELb0ELb1ELb0ELb0EEENS1_21CollectiveEpilogueFwdINS6_IJSA_NS7_ILi256EEESB_EEES9_SE_SG_Li256ELb0ELb1ELb0ELb0EEENS1_30DynamicPersistentTileSchedulerILi256ELi128ELb0ELb1ELb1EEEEEEEEEvNT_6ParamsE,(.L_x_15681 - _ZN7cutlass13device_kernelIN5flash11enable_sm90INS1_16FlashAttnFwdSm90INS1_25CollectiveMainloopFwdSm90ILi2EN4cute5tupleIJNS5_1CILi1EEES8_S8_EEENS6_IJNS7_ILi128EEENS7_ILi96EEENS7_ILi64EEEEEELi256ENS_6half_tEfNS_4arch4Sm90ELb1ELb0ELb1ELb0ELb1ELb0ELb1ELb1ELb0ELb1ELb0ELb0EEENS1_21CollectiveEpilogueFwdINS6_IJSA_NS7_ILi256EEESB_EEES9_SE_SG_Li256ELb0ELb1ELb0ELb0EEENS1_30DynamicPersistentTileSchedulerILi256ELi128ELb0ELb1ELb1EEEEEEEEEvNT_6ParamsE)
        .other          _ZN7cutlass13device_kernelIN5flash11enable_sm90INS1_16FlashAttnFwdSm90INS1_25CollectiveMainloopFwdSm90ILi2EN4cute5tupleIJNS5_1CILi1EEES8_S8_EEENS6_IJNS7_ILi128EEENS7_ILi96EEENS7_ILi64EEEEEELi256ENS_6half_tEfNS_4arch4Sm90ELb1ELb0ELb1ELb0ELb1ELb0ELb1ELb1ELb0ELb1ELb0ELb0EEENS1_21CollectiveEpilogueFwdINS6_IJSA_NS7_ILi256EEESB_EEES9_SE_SG_Li256ELb0ELb1ELb0ELb0EEENS1_30DynamicPersistentTileSchedulerILi256ELi128ELb0ELb1ELb1EEEEEEEEEvNT_6ParamsE,@"STO_CUDA_ENTRY STV_DEFAULT"
_ZN7cutlass13device_kernelIN5flash11enable_sm90INS1_16FlashAttnFwdSm90INS1_25CollectiveMainloopFwdSm90ILi2EN4cute5tupleIJNS5_1CILi1EEES8_S8_EEENS6_IJNS7_ILi128EEENS7_ILi96EEENS7_ILi64EEEEEELi256ENS_6half_tEfNS_4arch4Sm90ELb1ELb0ELb1ELb0ELb1ELb0ELb1ELb1ELb0ELb1ELb0ELb0EEENS1_21CollectiveEpilogueFwdINS6_IJSA_NS7_ILi256EEESB_EEES9_SE_SG_Li256ELb0ELb1ELb0ELb0EEENS1_30DynamicPersistentTileSchedulerILi256ELi128ELb0ELb1ELb1EEEEEEEEEvNT_6ParamsE:
        /* <DEDUP_REMOVED lines=47> */
.L_x_13828:
        /* <DEDUP_REMOVED lines=22> */
.L_x_13829:
        /* <DEDUP_REMOVED lines=18> */
.L_x_13830:
        /* <DEDUP_REMOVED lines=22> */
.L_x_13831:
        /* <DEDUP_REMOVED lines=23> */
.L_x_13832:
        /* <DEDUP_REMOVED lines=10> */
.L_x_13834:
[----:B------:R-:W-:-:S08]  /*08e0*/  NOP ;  /* 0x0000000000007918 */ /* 0x000fd00000000000 */
[----:B------:R-:W1:Y:S02]  /*08f0*/  USETMAXREG.TRY_ALLOC.CTAPOOL UP0, 0xe8 ;  /* 0x000000e8000079c8 */ /* 0x000e640008000600 */
[----:B-1----:R-:W-:-:S13]  /*0900*/  PLOP3.LUT P0, PT, PT, PT, UP0, 0x80, 0x0 ;  /* 0x000000000000781c */ /* 0x002fda0003f0f008 */
[----:B------:R-:W-:Y:S05]  /*0910*/  @!P0 BRA `(.L_x_13834) ;  /* 0xfffffffc00f08947 */ /* 0x000fea000383ffff */
[----:B------:R-:W1:Y:S01]  /*0920*/  S2R R0, SR_TID.X ;  /* 0x0000000000007919 */ /* 0x000e620000002100 */
[----:B------:R-:W2:Y:S08]  /*0930*/  S2UR UR4, SR_CTAID.X ;  /* 0x00000000000479c3 */ /* 0x000eb00000002500 */
[----:B------:R-:W-:Y:S08]  /*0940*/  BAR.ARV 0x4, 0x180 ;  /* 0x0106000000007b1d */ /* 0x000ff00000002000 */
[----:B------:R-:W-:Y:S06]  /*0950*/  BAR.ARV 0x8, 0x180 ;  /* 0x0206000000007b1d */ /* 0x000fec0000002000 */
[----:B-1----:R-:W-:-:S04]  /*0960*/  SHF.R.U32.HI R0, RZ, 0x7, R0 ;  /* 0x00000007ff007819 */ /* 0x002fc80000011600 */
[----:B------:R-:W-:Y:S02]  /*0970*/  ISETP.NE.AND P0, PT, R0, 0x1, PT ;  /* 0x000000010000780c */ /* 0x000fe40003f05270 */
[----:B------:R-:W2:Y:S11]  /*0980*/  LDC R0, c[0x0][0xd38] ;  /* 0x00034e00ff007b82 */ /* 0x000eb60000000800 */
[----:B------:R-:W-:Y:S06]  /*0990*/  @!P0 BAR.ARV 0x9, 0x100 ;  /* 0x0244000000008b1d */ /* 0x000fec0000002000 */
[----:B--2---:R-:W-:-:S13]  /*09a0*/  ISETP.LE.AND P0, PT, R0, UR4, PT ;  /* 0x0000000400007c0c */ /* 0x004fda000bf03270 */
[----:B------:R-:W-:Y:S05]  /*09b0*/  @P0 EXIT ;  /* 0x000000000000094d */ /* 0x000fea0003800000 */
[----:B------:R-:W2:Y:S01]  /*09c0*/  LDL R3, [R1+0xc] ;  /* 0x00000c0001037983 */ /* 0x000ea20000100800 */
[----:B------:R-:W-:Y:S01]  /*09d0*/  IMAD.MOV.U32 R222, RZ, RZ, RZ ;  /* 0x000000ffffde7224 */ /* 0x000fe200078e00ff */
[----:B------:R-:W-:Y:S01]  /*09e0*/  UMOV UR39, URZ ;  /* 0x0000003f00277c82 */ /* 0x000fe20008000000 */
[----:B------:R-:W-:Y:S01]  /*09f0*/  UMOV UR38, URZ ;  /* 0x0000003f00267c82 */ /* 0x000fe20008000000 */
[----:B0-----:R-:W0:Y:S02]  /*0a00*/  S2R R2, SR_TID.X ;  /* 0x0000000000027919 */ /* 0x001e240000002100 */
[----:B0-----:R-:W-:-:S05]  /*0a10*/  VIADD R12, R2, 0xffffff80 ;  /* 0xffffff80020c7836 */ /* 0x001fca0000000000 */
[----:B------:R-:W-:-:S04]  /*0a20*/  SHF.R.S32.HI R0, RZ, 0x1f, R12 ;  /* 0x0000001fff007819 */ /* 0x000fc8000001140c */
[CC--:B------:R-:W-:Y:S02]  /*0a30*/  LEA.HI R4, R0.reuse, R12.reuse, RZ, 0x5 ;  /* 0x0000000c00047211 */ /* 0x0c0fe400078f28ff */
[----:B------:R-:W-:-:S03]  /*0a40*/  LEA.HI R2, R0, R12, RZ, 0x4 ;  /* 0x0000000c00027211 */ /* 0x000fc600078f20ff */
[----:B------:R-:W-:Y:S01]  /*0a50*/  IMAD.SHL.U32 R6, R4, 0x20, RZ ;  /* 0x0000002004067824 */ /* 0x000fe200078e00ff */
[----:B------:R-:W-:Y:S02]  /*0a60*/  LOP3.LUT R4, R2, 0x3fffff0, RZ, 0xc0, !PT ;  /* 0x03fffff002047812 */ /* 0x000fe400078ec0ff */
[----:B------:R-:W-:Y:S02]  /*0a70*/  SHF.R.S32.HI R5, RZ, 0x4, R2 ;  /* 0x00000004ff057819 */ /* 0x000fe40000011402 */
[----:B------:R-:W-:Y:S01]  /*0a80*/  LOP3.LUT R7, R6, 0xfffffc00, RZ, 0xc0, !PT ;  /* 0xfffffc0006077812 */ /* 0x000fe200078ec0ff */
[----:B------:R-:W-:Y:S01]  /*0a90*/  IMAD.IADD R4, R12, 0x1, -R4 ;  /* 0x000000010c047824 */ /* 0x000fe200078e0a04 */
[----:B------:R-:W-:Y:S02]  /*0aa0*/  LEA.HI R6, R0, R12, RZ, 0x2 ;  /* 0x0000000c00067211 */ /* 0x000fe400078f10ff */
[----:B------:R-:W-:Y:S02]  /*0ab0*/  LEA.HI R2, R2, R5, RZ, 0x1 ;  /* 0x0000000502027211 */ /* 0x000fe400078f08ff */
[----:B------:R-:W-:-:S02]  /*0ac0*/  LOP3.LUT R6, R6, 0xfffffffc, RZ, 0xc0, !PT ;  /* 0xfffffffc06067812 */ /* 0x000fc400078ec0ff */
[----:B------:R-:W-:Y:S02]  /*0ad0*/  LOP3.LUT R2, R2, 0x1ffffffe, RZ, 0xc0, !PT ;  /* 0x1ffffffe02027812 */ /* 0x000fe400078ec0ff */
[----:B------:R-:W-:Y:S01]  /*0ae0*/  LEA R7, R4, R7, 0x6 ;  /* 0x0000000704077211 */ /* 0x000fe200078e30ff */
[----:B------:R-:W-:Y:S02]  /*0af0*/  IMAD.IADD R6, R12, 0x1, -R6 ;  /* 0x000000010c067824 */ /* 0x000fe400078e0a06 */
[----:B------:R-:W-:-:S03]  /*0b00*/  IMAD.IADD R2, R5, 0x1, -R2 ;  /* 0x0000000105027824 */ /* 0x000fc600078e0a02 */
[----:B------:R-:W-:Y:S01]  /*0b10*/  LEA.HI R4, R6, R6, RZ, 0x1 ;  /* 0x0000000606047211 */ /* 0x000fe200078f08ff */
[----:B------:R-:W-:-:S03]  /*0b20*/  IMAD R226, R2, 0x8, R7 ;  /* 0x0000000802e27824 */ /* 0x000fc600078e0207 */
[----:B------:R-:W-:-:S05]  /*0b30*/  LOP3.LUT R5, R4, 0x1ffffffe, RZ, 0xc0, !PT ;  /* 0x1ffffffe04057812 */ /* 0x000fca00078ec0ff */
[----:B------:R-:W-:Y:S01]  /*0b40*/  IMAD.IADD R6, R6, 0x1, -R5 ;  /* 0x0000000106067824 */ /* 0x000fe200078e0a05 */
[----:B--2---:R-:W-:Y:S02]  /*0b50*/  R2UR UR5, R3 ;  /* 0x00000000030572ca */ /* 0x004fe400000e0000 */
[CC--:B------:R-:W-:Y:S02]  /*0b60*/  LEA.HI R3, R0.reuse, R12.reuse, RZ, 0x7 ;  /* 0x0000000c00037211 */ /* 0x0c0fe400078f38ff */
[----:B------:R-:W-:Y:S02]  /*0b70*/  LEA.HI R0, R0, R12, RZ, 0x3 ;  /* 0x0000000c00007211 */ /* 0x000fe400078f18ff */
[C---:B------:R-:W-:Y:S02]  /*0b80*/  LOP3.LUT R223, R3.reuse, 0xffffff80, RZ, 0xc0, !PT ;  /* 0xffffff8003df7812 */ /* 0x040fe400078ec0ff */
[----:B------:R-:W-:Y:S02]  /*0b90*/  SHF.R.S32.HI R224, RZ, 0x7, R3 ;  /* 0x00000007ffe07819 */ /* 0x000fe40000011403 */
[----:B------:R-:W-:Y:S01]  /*0ba0*/  LOP3.LUT R218, R0, 0xfffffff8, RZ, 0xc0, !PT ;  /* 0xfffffff800da7812 */ /* 0x000fe200078ec0ff */
[C---:B------:R-:W-:Y:S01]  /*0bb0*/  IMAD.IADD R223, R12.reuse, 0x1, -R223 ;  /* 0x000000010cdf7824 */ /* 0x040fe200078e0adf */
[----:B------:R-:W-:Y:S01]  /*0bc0*/  LEA.HI R3, R3, R224, RZ, 0x1 ;  /* 0x000000e003037211 */ /* 0x000fe200078f08ff */
[----:B------:R-:W-:Y:S01]  /*0bd0*/  ULOP3.LUT UR5, UR5, 0x1, URZ, 0xfc, !UPT ;  /* 0x0000000105057892 */ /* 0x000fe2000f8efc3f */
[----:B------:R-:W-:-:S02]  /*0be0*/  IADD3 R218, R12, -R218, RZ ;  /* 0x800000da0cda7210 */ /* 0x000fc40007ffe0ff */
[----:B------:R-:W-:Y:S02]  /*0bf0*/  SHF.R.S32.HI R8, RZ, 0x1f, R223 ;  /* 0x0000001fff087819 */ /* 0x000fe400000114df */
[----:B------:R-:W-:Y:S01]  /*0c00*/  LOP3.LUT R3, R3, 0x3fffffe, RZ, 0xc0, !PT ;  /* 0x03fffffe03037812 */ /* 0x000fe200078ec0ff */
[----:B------:R-:W-:Y:S01]  /*0c10*/  IMAD.SHL.U32 R200, R218, 0x8, RZ ;  /* 0x00000008dac87824 */ /* 0x000fe200078e00ff */
[CC--:B------:R-:W-:Y:S01]  /*0c20*/  LEA.HI R9, R8.reuse, R223.reuse, RZ, 0x2 ;  /* 0x000000df08097211 */ /* 0x0c0fe200078f10ff */
[----:B------:R-:W-:Y:S01]  /*0c30*/  IMAD.U32 R227, RZ, RZ, UR5 ;  /* 0x00000005ffe37e24 */ /* 0x000fe2000f8e00ff */
[----:B------:R-:W-:Y:S01]  /*0c40*/  LEA.HI R8, R8, R223, RZ, 0x5 ;  /* 0x000000df08087211 */ /* 0x000fe200078f28ff */
[----:B------:R-:W-:Y:S01]  /*0c50*/  IMAD.IADD R3, R224, 0x1, -R3 ;  /* 0x00000001e0037824 */ /* 0x000fe200078e0a03 */
[--C-:B------:R-:W-:Y:S01]  /*0c60*/  SHF.R.S32.HI R10, RZ, 0x2, R9.reuse ;  /* 0x00000002ff0a7819 */ /* 0x100fe20000011409 */
[C---:B------:R-:W-:Y:S01]  /*0c70*/  VIADD R216, R200.reuse, 0x40 ;  /* 0x00000040c8d87836 */ /* 0x040fe20000000000 */
[----:B------:R-:W-:Y:S01]  /*0c80*/  SHF.R.S32.HI R11, RZ, 0x1f, R9 ;  /* 0x0000001fff0b7819 */ /* 0x000fe20000011409 */
[----:B------:R-:W-:Y:S01]  /*0c90*/  VIADD R217, R200, 0xc0 ;  /* 0x000000c0c8d97836 */ /* 0x000fe20000000000 */
[----:B------:R-:W-:-:S02]  /*0ca0*/  SHF.R.S32.HI R8, RZ, 0x5, R8 ;  /* 0x00000005ff087819 */ /* 0x000fc40000011408 */
[----:B------:R-:W-:Y:S02]  /*0cb0*/  LEA.HI R11, R11, R10, RZ, 0x3 ;  /* 0x0000000a0b0b7211 */ /* 0x000fe400078f18ff */
[----:B------:R-:W-:Y:S02]  /*0cc0*/  LOP3.LUT R214, R9, 0x7ffffffc, RZ, 0xc0, !PT ;  /* 0x7ffffffc09d67812 */ /* 0x000fe400078ec0ff */
[----:B------:R-:W-:Y:S02]  /*0cd0*/  LOP3.LUT R11, R11, 0xfffffff8, RZ, 0xc0, !PT ;  /* 0xfffffff80b0b7812 */ /* 0x000fe400078ec0ff */
[----:B------:R-:W-:Y:S01]  /*0ce0*/  IADD3 R215, R200, 0x80, RZ ;  /* 0x00000080c8d77810 */ /* 0x000fe20007ffe0ff */
[----:B------:R-:W-:Y:S01]  /*0cf0*/  IMAD.IADD R214, R223, 0x1, -R214 ;  /* 0x00000001dfd67824 */ /* 0x000fe200078e0ad6 */
[----:B------:R-:W-:Y:S01]  /*0d00*/  SHF.R.S32.HI R221, RZ, 0x3, R0 ;  /* 0x00000003ffdd7819 */ /* 0x000fe20000011400 */
[----:B------:R-:W-:Y:S01]  /*0d10*/  IMAD.IADD R11, R10, 0x1, -R11 ;  /* 0x000000010a0b7824 */ /* 0x000fe200078e0a0b */
[----:B------:R-:W-:-:S02]  /*0d20*/  SHF.R.S32.HI R0, RZ, 0x1f, R200 ;  /* 0x0000001fff007819 */ /* 0x000fc400000114c8 */
[----:B------:R-:W-:Y:S01]  /*0d30*/  SHF.R.S32.HI R2, RZ, 0x1f, R216 ;  /* 0x0000001fff027819 */ /* 0x000fe200000114d8 */
[----:B------:R-:W-:Y:S01]  /*0d40*/  IMAD R8, R8, 0x10, R11 ;  /* 0x0000001008087824 */ /* 0x000fe200078e020b */
[----:B------:R-:W-:Y:S02]  /*0d50*/  SHF.R.S32.HI R0, RZ, 0x1f, R215 ;  /* 0x0000001fff007819 */ /* 0x000fe400000114d7 */
[----:B------:R-:W-:Y:S01]  /*0d60*/  SHF.R.S32.HI R229, RZ, 0x1f, R217 ;  /* 0x0000001fffe57819 */ /* 0x000fe200000114d9 */
[----:B------:R-:W-:-:S04]  /*0d70*/  IMAD R225, R3, 0x40, R8 ;  /* 0x0000004003e17824 */ /* 0x000fc800078e0208 */
[----:B------:R-:W-:-:S07]  /*0d80*/  IMAD R213, R6, 0x8, R225 ;  /* 0x0000000806d57824 */ /* 0x000fce00078e02e1 */
.L_x_13892:
        /* <DEDUP_REMOVED lines=21> */
.L_x_13835:
[----:B------:R-:W-:Y:S01]  /*0ee0*/  ULDC UR7, c[0x0][0xd54] ;  /* 0x0003550000077ab9 */ /* 0x000fe20000000800 */
[----:B------:R-:W-:Y:S01]  /*0ef0*/  UMOV UR6, UR9 ;  /* 0x0000000900067c82 */ /* 0x000fe20008000000 */
[----:B------:R-:W-:-:S11]  /*0f00*/  UISETP.NE.AND UP0, UPT, UR7, 0x1, UPT ;  /* 0x000000010700788c */ /* 0x000fd6000bf05270 */
[----:B------:R-:W-:Y:S02]  /*0f10*/  @UP0 ULDC.64 UR10, c[0x0][0xd58] ;  /* 0x00035600000a0ab9 */ /* 0x000fe40000000a00 */
[----:B------:R-:W-:-:S04]  /*0f20*/  UIMAD.WIDE.U32 UR4, UR9, UR10, URZ ;  /* 0x0000000a090472a5 */ /* 0x000fc8000f8e003f */
[----:B------:R-:W-:-:S04]  /*0f30*/  @UP0 USHF.R.U32.HI UR6, URZ, UR11, UR5 ;  /* 0x0000000b3f060299 */ /* 0x000fc80008011605 */
[----:B------:R-:W-:-:S12]  /*0f40*/  UIMAD UR4, UR6, UR7, URZ ;  /* 0x00000007060472a4 */ /* 0x000fd8000f8e023f */
.L_x_13836:
[----:B------:R-:W0:Y:S01]  /*0f50*/  LDC R228, c[0x0][0x448] ;  /* 0x00011200ffe47b82 */ /* 0x000e220000000800 */
[----:B------:R-:W-:Y:S01]  /*0f60*/  ULOP3.LUT UR5, URZ, UR6, URZ, 0x33, !UPT ;  /* 0x000000063f057292 */ /* 0x000fe2000f8e333f */
[----:B------:R-:W-:Y:S01]  /*0f70*/  CS2R R162, SRZ ;  /* 0x0000000000a27805 */ /* 0x000fe2000001ff00 */
[----:B------:R-:W-:Y:S01]  /*0f80*/  ULDC.64 UR10, c[0x0][0x418] ;  /* 0x00010600000a7ab9 */ /* 0x000fe20000000a00 */
[----:B------:R-:W-:Y:S01]  /*0f90*/  ULDC UR6, c[0x0][0xd3c] ;  /* 0x00034f0000067ab9 */ /* 0x000fe20000000800 */
[----:B------:R-:W-:Y:S01]  /*0fa0*/  UISETP.NE.U32.AND UP0, UPT, UR10, URZ, UPT ;  /* 0x0000003f0a00728c */ /* 0x000fe2000bf05070 */
[----:B------:R-:W-:Y:S01]  /*0fb0*/  CS2R R148, SRZ ;  /* 0x0000000000947805 */ /* 0x000fe2000001ff00 */
[----:B------:R-:W-:Y:S01]  /*0fc0*/  UIADD3 UR5, UR5, UR6, URZ ;  /* 0x0000000605057290 */ /* 0x000fe2000fffe03f */
[----:B------:R-:W-:Y:S01]  /*0fd0*/  CS2R R160, SRZ ;  /* 0x0000000000a07805 */ /* 0x000fe2000001ff00 */
[----:B------:R-:W-:Y:S01]  /*0fe0*/  UISETP.NE.AND.EX UP0, UPT, UR11, URZ, UPT, UP0 ;  /* 0x0000003f0b00728c */ /* 0x000fe2000bf05300 */
[----:B------:R-:W-:Y:S01]  /*0ff0*/  CS2R R144, SRZ ;  /* 0x0000000000907805 */ /* 0x000fe2000001ff00 */
[----:B------:R-:W-:Y:S01]  /*1000*/  USHF.L.U32 UR60, UR5, 0x7, URZ ;  /* 0x00000007053c7899 */ /* 0x000fe2000800063f */
[----:B------:R-:W-:Y:S01]  /*1010*/  CS2R R158, SRZ ;  /* 0x00000000009e7805 */ /* 0x000fe2000001ff00 */
[----:B------:R-:W-:Y:S01]  /*1020*/  ULDC UR6, c[0x0][0x424] ;  /* 0x0001090000067ab9 */ /* 0x000fe20000000800 */
[----:B------:R-:W-:Y:S01]  /*1030*/  ULDC UR5, c[0x0][0x288] ;  /* 0x0000a20000057ab9 */ /* 0x000fe20000000800 */
[----:B------:R-:W-:Y:S01]  /*1040*/  UIADD3 UR10, UR60, 0x7f, URZ ;  /* 0x0000007f3c0a7890 */ /* 0x000fe2000fffe03f */
[----:B------:R-:W-:Y:S01]  /*1050*/  CS2R R140, SRZ ;  /* 0x00000000008c7805 */ /* 0x000fe2000001ff00 */
[----:B------:R-:W-:Y:S01]  /*1060*/  UIADD3 UR5, -UR5, 0x60, URZ ;  /* 0x0000006005057890 */ /* 0x000fe2000fffe13f */
[----:B------:R-:W-:Y:S01]  /*1070*/  CS2R R128, SRZ ;  /* 0x0000000000807805 */ /* 0x000fe2000001ff00 */
[----:B------:R-:W-:Y:S01]  /*1080*/  USEL UR12, UR6, 0x1, UP0 ;  /* 0x00000001060c7887 */ /* 0x000fe20008000000 */
[----:B------:R-:W-:Y:S01]  /*1090*/  CS2R R136, SRZ ;  /* 0x0000000000887805 */ /* 0x000fe2000001ff00 */
[----:B------:R-:W-:Y:S01]  /*10a0*/  ULDC UR7, c[0x0][0x2f0] ;  /* 0x0000bc0000077ab9 */ /* 0x000fe20000000800 */
[----:B------:R-:W-:Y:S01]  /*10b0*/  IMAD.U32 R0, RZ, RZ, UR10 ;  /* 0x0000000aff007e24 */ /* 0x000fe2000f8e00ff */
[----:B------:R-:W-:Y:S01]  /*10c0*/  UIMAD UR5, UR12, UR7, UR5 ;  /* 0x000000070c0572a4 */ /* 0x000fe2000f8e0205 */
[----:B0-----:R-:W-:Y:S01]  /*10d0*/  ISETP.NE.AND P0, PT, R228, 0x1, PT ;  /* 0x00000001e400780c */ /* 0x001fe20003f05270 */
[----:B------:R-:W-:Y:S01]  /*10e0*/  UIADD3 UR4, UR9, -UR4, URZ ;  /* 0x8000000409047290 */ /* 0x000fe2000fffe03f */
[----:B------:R-:W-:Y:S01]  /*10f0*/  IMAD.U32 R212, RZ, RZ, UR12 ;  /* 0x0000000cffd47e24 */ /* 0x000fe2000f8e00ff */
[----:B------:R-:W-:Y:S01]  /*1100*/  UIMAD UR6, UR12, UR7, 0x5f ;  /* 0x0000005f0c0674a4 */ /* 0x000fe2000f8e0207 */
[----:B------:R-:W-:Y:S01]  /*1110*/  CS2R R92, SRZ ;  /* 0x00000000005c7805 */ /* 0x000fe2000001ff00 */
[----:B------:R-:W-:Y:S01]  /*1120*/  ULDC UR9, c[0x0][0xd48] ;  /* 0x0003520000097ab9 */ /* 0x000fe20000000800 */
[----:B------:R-:W-:Y:S01]  /*1130*/  CS2R R88, SRZ ;  /* 0x0000000000587805 */ /* 0x000fe2000001ff00 */
[----:B------:R-:W-:Y:S01]  /*1140*/  UISETP.NE.AND UP0, UPT, UR9, 0x1, UPT ;  /* 0x000000010900788c */ /* 0x000fe2000bf05270 */
[----:B------:R-:W-:Y:S01]  /*1150*/  CS2R R132, SRZ ;  /* 0x0000000000847805 */ /* 0x000fe2000001ff00 */
[----:B------:R-:W-:Y:S01]  /*1160*/  UIMAD.WIDE UR6, UR6, 0x2aaaaaab, URZ ;  /* 0x2aaaaaab060678a5 */ /* 0x000fe2000f8e023f */
[----:B------:R-:W-:-:S02]  /*1170*/  CS2R R84, SRZ ;  /* 0x0000000000547805 */ /* 0x000fc4000001ff00 */
[----:B------:R-:W-:Y:S02]  /*1180*/  CS2R R80, SRZ ;  /* 0x0000000000507805 */ /* 0x000fe4000001ff00 */
[----:B------:R-:W-:Y:S01]  /*1190*/  CS2R R194, SRZ ;  /* 0x0000000000c27805 */ /* 0x000fe2000001ff00 */
[----:B------:R-:W0:Y:S01]  /*11a0*/  @P0 LDC R2, c[0x0][0x44c] ;  /* 0x00011300ff020b82 */ /* 0x000e220000000800 */
[----:B------:R-:W-:Y:S01]  /*11b0*/  USHF.R.U32.HI UR6, URZ, 0x1f, UR7 ;  /* 0x0000001f3f067899 */ /* 0x000fe20008011607 */
[----:B------:R-:W-:Y:S02]  /*11c0*/  CS2R R76, SRZ ;  /* 0x00000000004c7805 */ /* 0x000fe4000001ff00 */
[----:B------:R-:W-:Y:S02]  /*11d0*/  CS2R R72, SRZ ;  /* 0x0000000000487805 */ /* 0x000fe4000001ff00 */
[----:B------:R-:W-:Y:S01]  /*11e0*/  CS2R R124, SRZ ;  /* 0x00000000007c7805 */ /* 0x000fe2000001ff00 */
[----:B------:R-:W-:Y:S01]  /*11f0*/  ULEA.HI.SX32 UR6, UR7, UR6, 0x1c ;  /* 0x0000000607067291 */ /* 0x000fe2000f8fe23f */
[----:B------:R-:W-:-:S02]  /*1200*/  CS2R R68, SRZ ;  /* 0x0000000000447805 */ /* 0x000fc4000001ff00 */
[----:B------:R-:W-:Y:S01]  /*1210*/  CS2R R64, SRZ ;  /* 0x0000000000407805 */ /* 0x000fe2000001ff00 */
[----:B------:R-:W1:Y:S01]  /*1220*/  @P0 LDC R3, c[0x0][0x450] ;  /* 0x00011400ff030b82 */ /* 0x000e620000000800 */
[----:B------:R-:W-:Y:S01]  /*1230*/  @UP0 ULDC UR7, c[0x0][0xd50] ;  /* 0x0003540000070ab9 */ /* 0x000fe20000000800 */
        /* <DEDUP_REMOVED lines=14> */
[----:B0-----:R-:W-:Y:S01]  /*1320*/  @P0 IMAD.HI.U32 R2, R2, UR10, RZ ;  /* 0x0000000a02020c27 */ /* 0x001fe2000f8e00ff */
[----:B------:R-:W-:Y:S02]  /*1330*/  CS2R R164, SRZ ;  /* 0x0000000000a47805 */ /* 0x000fe4000001ff00 */
[----:B------:R-:W-:Y:S02]  /*1340*/  CS2R R98, SRZ ;  /* 0x0000000000627805 */ /* 0x000fe4000001ff00 */
[----:B------:R-:W-:Y:S01]  /*1350*/  CS2R R186, SRZ ;  /* 0x0000000000ba7805 */ /* 0x000fe2000001ff00 */
[----:B------:R-:W-:Y:S01]  /*1360*/  IMAD.MOV.U32 R188, RZ, RZ, RZ ;  /* 0x000000ffffbc7224 */ /* 0x000fe200078e00ff */
[----:B------:R-:W-:-:S02]  /*1370*/  CS2R R94, SRZ ;  /* 0x00000000005e7805 */ /* 0x000fc4000001ff00 */
[----:B------:R-:W-:Y:S02]  /*1380*/  CS2R R90, SRZ ;  /* 0x00000000005a7805 */ /* 0x000fe4000001ff00 */
[----:B------:R-:W-:Y:S02]  /*1390*/  CS2R R184, SRZ ;  /* 0x0000000000b87805 */ /* 0x000fe4000001ff00 */
[----:B-1----:R-:W-:Y:S02]  /*13a0*/  @P0 SHF.R.U32.HI R0, RZ, R3, R2 ;  /* 0x00000003ff000219 */ /* 0x002fe40000011602 */
[----:B------:R-:W-:Y:S02]  /*13b0*/  CS2R R86, SRZ ;  /* 0x0000000000567805 */ /* 0x000fe4000001ff00 */
[----:B------:R-:W-:Y:S02]  /*13c0*/  PLOP3.LUT P0, PT, PT, PT, PT, 0x80, 0x0 ;  /* 0x000000000000781c */ /* 0x000fe40003f0f070 */
[----:B------:R-:W-:-:S02]  /*13d0*/  CS2R R82, SRZ ;  /* 0x0000000000527805 */ /* 0x000fc4000001ff00 */
[----:B------:R-:W-:Y:S01]  /*13e0*/  CS2R R182, SRZ ;  /* 0x0000000000b67805 */ /* 0x000fe2000001ff00 */
[----:B------:R-:W-:Y:S01]  /*13f0*/  VIADD R0, R0, UR5 ;  /* 0x0000000500007c36 */ /* 0x000fe20008000000 */
[----:B------:R-:W-:Y:S01]  /*1400*/  ULDC UR5, c[0x0][0xd54] ;  /* 0x0003550000057ab9 */ /* 0x000fe20000000800 */
[----:B------:R-:W-:Y:S01]  /*1410*/  CS2R R78, SRZ ;  /* 0x00000000004e7805 */ /* 0x000fe2000001ff00 */
[----:B------:R-:W-:Y:S01]  /*1420*/  UIMAD UR8, UR8, UR5, UR4 ;  /* 0x00000005080872a4 */ /* 0x000fe2000f8e0204 */
[----:B------:R-:W-:Y:S01]  /*1430*/  IMAD.HI R0, R0, 0x2aaaaaab, RZ ;  /* 0x2aaaaaab00007827 */ /* 0x000fe200078e02ff */
[----:B------:R-:W-:Y:S01]  /*1440*/  CS2R R74, SRZ ;  /* 0x00000000004a7805 */ /* 0x000fe2000001ff00 */
[----:B------:R-:W-:Y:S01]  /*1450*/  @UP0 ULDC UR4, c[0x0][0xd4c] ;  /* 0x0003530000040ab9 */ /* 0x000fe20000000800 */
[----:B------:R-:W-:Y:S01]  /*1460*/  CS2R R180, SRZ ;  /* 0x0000000000b47805 */ /* 0x000fe2000001ff00 */
[----:B------:R-:W-:Y:S01]  /*1470*/  UIMAD.WIDE.U32 UR4, UR8, UR4, URZ ;  /* 0x00000004080472a5 */ /* 0x000fe2000f8e003f */
[----:B------:R-:W-:Y:S01]  /*1480*/  SHF.R.U32.HI R3, RZ, 0x1f, R0 ;  /* 0x0000001fff037819 */ /* 0x000fe20000011600 */
[----:B------:R-:W-:Y:S01]  /*1490*/  UMOV UR10, UR8 ;  /* 0x00000008000a7c82 */ /* 0x000fe20008000000 */
[----:B------:R-:W-:Y:S01]  /*14a0*/  CS2R R70, SRZ ;  /* 0x0000000000467805 */ /* 0x000fe2000001ff00 */
[----:B------:R-:W-:Y:S01]  /*14b0*/  @UP0 USHF.R.U32.HI UR10, URZ, UR7, UR5 ;  /* 0x000000073f0a0299 */ /* 0x000fe20008011605 */
[----:B------:R-:W-:-:S02]  /*14c0*/  LEA.HI.SX32 R201, R0, R3, 0x1c ;  /* 0x0000000300c97211 */ /* 0x000fc400078fe2ff */
[----:B------:R-:W-:Y:S02]  /*14d0*/  CS2R R2, SRZ ;  /* 0x0000000000027805 */ /* 0x000fe4000001ff00 */
[----:B------:R-:W-:Y:S01]  /*14e0*/  MOV R0, RZ ;  /* 0x000000ff00007202 */ /* 0x000fe20000000f00 */
[----:B------:R-:W-:Y:S01]  /*14f0*/  UIADD3 UR4, -UR10, URZ, URZ ;  /* 0x0000003f0a047290 */ /* 0x000fe2000fffe13f */
[----:B------:R-:W-:Y:S01]  /*1500*/  VIMNMX R201, R201, UR6, PT ;  /* 0x00000006c9c97c48 */ /* 0x000fe2000bfe0100 */
[----:B------:R-:W-:Y:S01]  /*1510*/  IMAD.U32 R220, RZ, RZ, UR10 ;  /* 0x0000000affdc7e24 */ /* 0x000fe2000f8e00ff */
[----:B------:R-:W-:Y:S01]  /*1520*/  CS2R R66, SRZ ;  /* 0x0000000000427805 */ /* 0x000fe2000001ff00 */
[----:B------:R-:W-:Y:S01]  /*1530*/  UIMAD UR4, UR9, UR4, UR8 ;  /* 0x00000004090472a4 */ /* 0x000fe2000f8e0208 */
[----:B------:R-:W-:Y:S02]  /*1540*/  ISETP.GE.AND P1, PT, R201, 0x1, PT ;  /* 0x00000001c900780c */ /* 0x000fe40003f26270 */
[----:B------:R-:W-:-:S02]  /*1550*/  CS2R R178, SRZ ;  /* 0x0000000000b27805 */ /* 0x000fc4000001ff00 */
[----:B------:R-:W-:Y:S02]  /*1560*/  CS2R R62, SRZ ;  /* 0x00000000003e7805 */ /* 0x000fe4000001ff00 */
[----:B------:R-:W-:Y:S02]  /*1570*/  CS2R R58, SRZ ;  /* 0x00000000003a7805 */ /* 0x000fe4000001ff00 */
[----:B------:R-:W-:Y:S01]  /*1580*/  CS2R R176, SRZ ;  /* 0x0000000000b07805 */ /* 0x000fe2000001ff00 */
[----:B------:R-:W-:Y:S01]  /*1590*/  IMAD.U32 R219, RZ, RZ, UR4 ;  /* 0x00000004ffdb7e24 */ /* 0x000fe2000f8e00ff */
        /* <DEDUP_REMOVED lines=25> */
[----:B------:R-:W-:Y:S02]  /*1730*/  USHF.R.U32.HI UR4, URZ, 0x4, UR5 ;  /* 0x000000043f047899 */ /* 0x000fe40008011605 */
[----:B------:R-:W-:Y:S02]  /*1740*/  UIADD3 UR5, UR5, 0xa000, URZ ;  /* 0x0000a00005057890 */ /* 0x000fe4000fffe03f */
[----:B------:R-:W-:Y:S02]  /*1750*/  ULOP3.LUT UR4, UR4, 0x3fff, URZ, 0xc0, !UPT ;  /* 0x00003fff04047892 */ /* 0x000fe4000f8ec03f */
[----:B------:R-:W-:Y:S02]  /*1760*/  USHF.R.U32.HI UR5, URZ, 0x4, UR5 ;  /* 0x000000043f057899 */ /* 0x000fe40008011605 */
[----:B------:R-:W-:Y:S02]  /*1770*/  ULOP3.LUT UR42, UR4, 0x10000, URZ, 0xfc, !UPT ;  /* 0x00010000042a7892 */ /* 0x000fe4000f8efc3f */
[----:B------:R-:W-:-:S03]  /*1780*/  ULOP3.LUT UR41, UR5, 0x3fff, URZ, 0xc0, !UPT ;  /* 0x00003fff05297892 */ /* 0x000fc6000f8ec03f */
[----:B------:R-:W-:Y:S02]  /*1790*/  UMOV UR5, 0x40000040 ;  /* 0x4000004000057882 */ /* 0x000fe40000000000 */
[----:B------:R-:W-:Y:S01]  /*17a0*/  UMOV UR4, UR42 ;  /* 0x0000002a00047c82 */ /* 0x000fe20008000000 */
[----:B------:R-:W-:Y:S02]  /*17b0*/  IMAD.U32 R23, RZ, RZ, UR5 ;  /* 0x00000005ff177e24 */ /* 0x000fe4000f8e00ff */
[----:B------:R-:W-:Y:S01]  /*17c0*/  IMAD.U32 R22, RZ, RZ, UR4 ;  /* 0x00000004ff167e24 */ /* 0x000fe2000f8e00ff */
        /* <DEDUP_REMOVED lines=17> */
.L_x_13838:
[----:B------:R-:W-:Y:S01]  /*18e0*/  LEA.HI R0, R222, R222, RZ, 0x1 ;  /* 0x000000dede007211 */ /* 0x000fe200078f08ff */
[----:B------:R-:W0:Y:S03]  /*18f0*/  S2R R2, SR_TID.X ;  /* 0x0000000000027919 */ /* 0x000e260000002100 */
[----:B------:R-:W-:-:S05]  /*1900*/  LOP3.LUT R3, R0, 0xfffffffe, RZ, 0xc0, !PT ;  /* 0xfffffffe00037812 */ /* 0x000fca00078ec0ff */
[----:B------:R-:W-:-:S05]  /*1910*/  IMAD.IADD R0, R222, 0x1, -R3 ;  /* 0x00000001de007824 */ /* 0x000fca00078e0a03 */
[----:B------:R-:W-:-:S04]  /*1920*/  SHF.L.U32 R0, R0, 0x1f, RZ ;  /* 0x0000001f00007819 */ /* 0x000fc800000006ff */
[----:B------:R-:W1:Y:S01]  /*1930*/  SYNCS.PHASECHK.TRANS64.TRYWAIT P0, [UR40+0x32400], R0 ;  /* 0x03240000ff0075a7 */ /* 0x000e620008000168 */
[----:B0-----:R-:W-:-:S05]  /*1940*/  SHF.R.U32.HI R2, RZ, 0x7, R2 ;  /* 0x00000007ff027819 */ /* 0x001fca0000011602 */
[----:B------:R-:W-:Y:S01]  /*1950*/  VIADD R209, R2, 0x8 ;  /* 0x0000000802d17836 */ /* 0x000fe20000000000 */
[----:B-1----:R-:W-:Y:S06]  /*1960*/  @!P0 BRA `(.L_x_13839) ;  /* 0x0000010800188947 */ /* 0x002fec0003800000 */
.L_x_13960:
[----:B------:R-:W-:Y:S05]  /*1970*/  WARPSYNC.ALL ;  /* 0x0000000000007948 */ /* 0x000fea0003800000 */
[----:B------:R-:W-:Y:S01]  /*1980*/  R2UR UR4, R227 ;  /* 0x00000000e30472ca */ /* 0x000fe200000e0000 */
[----:B------:R1:W-:-:S12]  /*1990*/  BAR.SYNC.DEFER_BLOCKING R209, 0x100 ;  /* 0x000400d10000751d */ /* 0x0003d80000010000 */
[----:B------:R-:W-:-:S05]  /*19a0*/  IMAD.U32 R2, RZ, RZ, UR4 ;  /* 0x00000004ff027e24 */ /* 0x000fca000f8e00ff */
[----:B------:R-:W-:-:S13]  /*19b0*/  ISETP.NE.AND P0, PT, R2, 0x3, PT ;  /* 0x000000030200780c */ /* 0x000fda0003f05270 */
[----:B-1----:R-:W-:Y:S05]  /*19c0*/  @!P0 BRA `(.L_x_13840) ;  /* 0x0000000000048947 */ /* 0x002fea0003800000 */
[----:B------:R-:W-:Y:S01]  /*19d0*/  BPT.TRAP 0x1 ;  /* 0x000000040000795c */ /* 0x000fe20000300000 */
.L_x_13840:
[----:B------:R-:W-:Y:S01]  /*19e0*/  ULEA UR6, UR38, UR40, 0x3 ;  /* 0x0000002826067291 */ /* 0x000fe2000f8e183f */
[----:B------:R-:W-:-:S05]  /*19f0*/  IMAD.U32 R2, RZ, RZ, UR39 ;  /* 0x00000027ff027e24 */ /* 0x000fca000f8e00ff */
[----:B------:R-:W-:-:S04]  /*1a00*/  SHF.L.U32 R2, R2, 0x1f, RZ ;  /* 0x0000001f02027819 */ /* 0x000fc800000006ff */
[----:B------:R1:W2:Y:S01]  /*1a10*/  SYNCS.PHASECHK.TRANS64.TRYWAIT P1, [UR6+0x32430], R2 ;  /* 0x03243002ff0075a7 */ /* 0x0002a20008020146 */
[----:B------:R-:W-:Y:S05]  /*1a20*/  @!P0 BRA `(.L_x_13841) ;  /* 0x0000000000048947 */ /* 0x000fea0003800000 */
[----:B------:R-:W-:Y:S01]  /*1a30*/  BPT.TRAP 0x1 ;  /* 0x000000040000795c */ /* 0x000fe20000300000 */
.L_x_13841:
[----:B--2---:R-:W-:Y:S05]  /*1a40*/  @P1 BRA `(.L_x_13842) ;  /* 0x0000000000081947 */ /* 0x004fea0003800000 */
[----:B------:R-:W2:Y:S02]  /*1a50*/  SYNCS.PHASECHK.TRANS64.TRYWAIT P1, [UR6+0x32430], R2 ;  /* 0x03243002ff0075a7 */ /* 0x000ea40008020146 */
[----:B--2---:R-:W-:Y:S05]  /*1a60*/  @!P1 BRA `(.L_x_13843) ;  /* 0x0000010400f09947 */ /* 0x004fea0003800000 */
.L_x_13842:
[----:B------:R-:W-:Y:S01]  /*1a70*/  UIADD3 UR4, UR40, 0x1c400, URZ ;  /* 0x0001c40028047890 */ /* 0x000fe2000fffe03f */
[----:B------:R-:W-:Y:S01]  /*1a80*/  WARPGROUP.ARRIVE ;  /* 0x00000000000079c5 */ /* 0x000fe20000000000 */
[----:B------:R-:W-:Y:S01]  /*1a90*/  UMOV UR8, UR42 ;  /* 0x0000002a00087c82 */ /* 0x000fe20008000000 */
[----:B------:R-:W-:Y:S01]  /*1aa0*/  UMOV UR9, 0x40000040 ;  /* 0x4000004000097882 */ /* 0x000fe20000000000 */
[----:B------:R-:W-:Y:S01]  /*1ab0*/  USHF.R.U32.HI UR4, URZ, 0x4, UR4 ;  /* 0x000000043f047899 */ /* 0x000fe20008011604 */
[----:B------:R-:W-:-:S03]  /*1ac0*/  UMOV UR11, 0x40000040 ;  /* 0x40000040000b7882 */ /* 0x000fc60000000000 */
[----:B------:R-:W-:-:S04]  /*1ad0*/  ULOP3.LUT UR4, UR4, 0x3fff, URZ, 0xc0, !UPT ;  /* 0x00003fff04047892 */ /* 0x000fc8000f8ec03f */
[----:B------:R-:W-:-:S04]  /*1ae0*/  ULOP3.LUT UR5, UR4, 0x10000, URZ, 0xfc, !UPT ;  /* 0x0001000004057892 */ /* 0x000fc8000f8efc3f */
[----:B------:R-:W-:Y:S02]  /*1af0*/  UIMAD UR4, UR38, 0x300, UR5 ;  /* 0x00000300260478a4 */ /* 0x000fe4000f8e0205 */
[----:B------:R-:W-:Y:S01]  /*1b00*/  IMAD.U32 R20, RZ, RZ, UR5 ;  /* 0x00000005ff147e24 */ /* 0x000fe2000f8e00ff */
[----:B------:R-:W-:Y:S02]  /*1b10*/  UIADD3 UR5, UR42, 0x2, URZ ;  /* 0x000000022a057890 */ /* 0x000fe4000fffe03f */
[----:B------:R-:W-:Y:S02]  /*1b20*/  UIADD3 UR7, UR4, 0x2, URZ ;  /* 0x0000000204077890 */ /* 0x000fe4000fffe03f */
[----:B------:R-:W-:Y:S02]  /*1b30*/  UMOV UR10, UR4 ;  /* 0x00000004000a7c82 */ /* 0x000fe40008000000 */
[----:B------:R-:W-:Y:S01]  /*1b40*/  HGMMA.64x96x16.F32 R24, gdesc[UR8], RZ, !UPT, gsb0 ;  /* 0x01600000081879f0 */ /* 0x000fe2000c0008ff */
        /* <DEDUP_REMOVED lines=17> */
[----:B------:R-:W-:Y:S02]  /*1c60*/  IMAD.U32 R16, RZ, RZ, UR8 ;  /* 0x00000008ff107e24 */ /* 0x000fe4000f8e00ff */
        /* <DEDUP_REMOVED lines=16> */
.L_x_13961:
[----:B------:R-:W-:Y:S05]  /*1d70*/  @!P0 BRA `(.L_x_13845) ;  /* 0x0000000000048947 */ /* 0x000fea0003800000 */
[----:B------:R-:W-:Y:S01]  /*1d80*/  BPT.TRAP 0x1 ;  /* 0x000000040000795c */ /* 0x000fe20000300000 */
.L_x_13845:
[----:B------:R2:W3:Y:S01]  /*1d90*/  SYNCS.PHASECHK.TRANS64.TRYWAIT P1, [UR6+0x32450], R2 ;  /* 0x03245002ff0075a7 */ /* 0x0004e20008020146 */
[----:B------:R-:W-:Y:S05]  /*1da0*/  @!P0 BRA `(.L_x_13846) ;  /* 0x0000000000048947 */ /* 0x000fea0003800000 */
[----:B------:R-:W-:Y:S01]  /*1db0*/  BPT.TRAP 0x1 ;  /* 0x000000040000795c */ /* 0x000fe20000300000 */
.L_x_13846:
[----:B---3--:R-:W-:Y:S05]  /*1dc0*/  @P1 BRA `(.L_x_13847) ;  /* 0x0000000000081947 */ /* 0x008fea0003800000 */
[----:B------:R-:W3:Y:S02]  /*1dd0*/  SYNCS.PHASECHK.TRANS64.TRYWAIT P1, [UR6+0x32450], R2 ;  /* 0x03245002ff0075a7 */ /* 0x000ee40008020146 */
[----:B---3--:R-:W-:Y:S05]  /*1de0*/  @!P1 BRA `(.L_x_13848) ;  /* 0x0000010400409947 */ /* 0x008fea0003800000 */
.L_x_13847:
[----:B------:R-:W-:Y:S01]  /*1df0*/  UIADD3 UR40, UR40, 0x400, URZ ;  /* 0x0000040028287890 */ /* 0x000fe2000fffe03f */
[----:B------:R-:W-:Y:S01]  /*1e00*/  WARPGROUP.ARRIVE ;  /* 0x00000000000079c5 */ /* 0x000fe20000000000 */
[----:B------:R-:W-:-:S05]  /*1e10*/  ULOP3.LUT UR4, UR41, 0x10000, URZ, 0xfc, !UPT ;  /* 0x0001000029047892 */ /* 0x000fca000f8efc3f */
[----:B0-----:R-:W0:Y:S01]  /*1e20*/  S2R R0, SR_TID.X ;  /* 0x0000000000007919 */ /* 0x001e220000002100 */
[----:B------:R-:W-:Y:S01]  /*1e30*/  USHF.R.U32.HI UR7, URZ, 0x4, UR40 ;  /* 0x000000043f077899 */ /* 0x000fe20008011628 */
[----:B------:R-:W-:Y:S01]  /*1e40*/  UMOV UR9, 0x40000040 ;  /* 0x4000004000097882 */ /* 0x000fe20000000000 */
[----:B------:R-:W-:Y:S02]  /*1e50*/  UMOV UR11, 0x40000040 ;  /* 0x40000040000b7882 */ /* 0x000fe40000000000 */
[----:B------:R-:W-:Y:S01]  /*1e60*/  ULOP3.LUT UR7, UR7, 0x3fff, URZ, 0xc0, !UPT ;  /* 0x00003fff07077892 */ /* 0x000fe2000f8ec03f */
[----:B------:R-:W-:Y:S01]  /*1e70*/  IMAD.U32 R13, RZ, RZ, UR9 ;  /* 0x00000009ff0d7e24 */ /* 0x000fe2000f8e00ff */
[----:B------:R-:W-:Y:S01]  /*1e80*/  UMOV UR8, UR4 ;  /* 0x0000000400087c82 */ /* 0x000fe20008000000 */
[----:B------:R-:W-:Y:S01]  /*1e90*/  UMOV UR13, 0x40000040 ;  /* 0x40000040000d7882 */ /* 0x000fe20000000000 */
[----:B------:R-:W-:Y:S01]  /*1ea0*/  ULOP3.LUT UR61, UR7, 0x10000, URZ, 0xfc, !UPT ;  /* 0x00010000073d7892 */ /* 0x000fe2000f8efc3f */
[----:B------:R-:W-:Y:S01]  /*1eb0*/  IMAD.U32 R12, RZ, RZ, UR8 ;  /* 0x00000008ff0c7e24 */ /* 0x000fe2000f8e00ff */
[----:B------:R-:W-:Y:S01]  /*1ec0*/  UMOV UR15, 0x40000040 ;  /* 0x40000040000f7882 */ /* 0x000fe20000000000 */
[----:B------:R-:W-:Y:S01]  /*1ed0*/  IMAD.U32 R11, RZ, RZ, UR13 ;  /* 0x0000000dff0b7e24 */ /* 0x000fe2000f8e00ff */
[----:B------:R-:W-:-:S02]  /*1ee0*/  UIMAD UR5, UR38, 0xc00, UR61 ;  /* 0x00000c00260578a4 */ /* 0x000fc4000f8e023d */
[----:B------:R-:W-:Y:S02]  /*1ef0*/  UIADD3 UR52, UR4, 0x402, URZ ;  /* 0x0000040204347890 */ /* 0x000fe4000fffe03f */
[----:B------:R-:W-:Y:S01]  /*1f00*/  UIADD3 UR54, UR5, 0x302, URZ ;  /* 0x0000030205367890 */ /* 0x000fe2000fffe03f */
[----:B------:R-:W-:Y:S02]  /*1f10*/  UMOV UR53, 0x40000040 ;  /* 0x4000004000357882 */ /* 0x000fe40000000000 */
[----:B------:R-:W-:Y:S01]  /*1f20*/  UMOV UR10, UR5 ;  /* 0x00000005000a7c82 */ /* 0x000fe20008000000 */
[----:B------:R-:W-:Y:S01]  /*1f30*/  UMOV UR55, 0x40000040 ;  /* 0x4000004000377882 */ /* 0x000fe20000000000 */
[----:B------:R-:W-:Y:S01]  /*1f40*/  HGMMA.64x96x16.F32 R24, gdesc[UR8], R24, gsb0 ;  /* 0x01600000081879f0 */ /* 0x000fe20008000818 */
[----:B------:R-:W-:Y:S02]  /*1f50*/  UIADD3 UR8, UR4, 0x2, URZ ;  /* 0x0000000204087890 */ /* 0x000fe4000fffe03f */
[----:B------:R-:W-:-:S02]  /*1f60*/  UIADD3 UR9, UR5, 0x2, URZ ;  /* 0x0000000205097890 */ /* 0x000fc4000fffe03f */
[----:B------:R-:W-:Y:S01]  /*1f70*/  UIADD3 UR10, UR5, 0x304, URZ ;  /* 0x00000304050a7890 */ /* 0x000fe2000fffe03f */
[----:B------:R-:W-:Y:S02]  /*1f80*/  UMOV UR11, 0x40000040 ;  /* 0x40000040000b7882 */ /* 0x000fe40000000000 */
[----:B------:R-:W-:Y:S01]  /*1f90*/  UMOV UR12, UR8 ;  /* 0x00000008000c7c82 */ /* 0x000fe20008000000 */
[----:B------:R-:W-:Y:S01]  /*1fa0*/  UIADD3 UR8, UR4, 0x4, URZ ;  /* 0x0000000404087890 */ /* 0x000fe2000fffe03f */
[----:B------:R-:W-:Y:S01]  /*1fb0*/  MOV R10, UR12 ;  /* 0x0000000c000a7c02 */ /* 0x000fe20008000f00 */
[----:B------:R-:W-:Y:S01]  /*1fc0*/  UMOV UR14, UR9 ;  /* 0x00000009000e7c82 */ /* 0x000fe20008000000 */
[----:B------:R-:W-:Y:S01]  /*1fd0*/  UIADD3 UR9, UR5, 0x4, URZ ;  /* 0x0000000405097890 */ /* 0x000fe2000fffe03f */
[----:B0-----:R-:W-:Y:S01]  /*1fe0*/  SHF.R.U32.HI R0, RZ, 0x7, R0 ;  /* 0x00000007ff007819 */ /* 0x001fe20000011600 */
        /* <DEDUP_REMOVED lines=63> */
[----:B-12---:R-:W-:Y:S01]  /*23e0*/  IMAD.U32 R2, RZ, RZ, UR12 ;  /* 0x0000000cff027e24 */ /* 0x006fe2000f8e00ff */
[----:B------:R-:W-:Y:S01]  /*23f0*/  UMOV UR9, 0x40000040 ;  /* 0x4000004000097882 */ /* 0x000fe20000000000 */
[----:B------:R-:W-:Y:S01]  /*2400*/  MOV R3, UR13 ;  /* 0x0000000d00037c02 */ /* 0x000fe20008000f00 */
        /* <DEDUP_REMOVED lines=44> */
.L_x_13849:
[----:B------:R-:W-:Y:S01]  /*26d0*/  ISETP.NE.AND P6, PT, R228, 0x1, PT ;  /* 0x00000001e400780c */ /* 0x000fe20003fc5270 */
[----:B------:R-:W-:Y:S01]  /*26e0*/  ULDC UR4, c[0x0][0xad0] ;  /* 0x0002b40000047ab9 */ /* 0x000fe20000000800 */
[----:B------:R-:W-:Y:S02]  /*26f0*/  VIADD R4, R213, UR60 ;  /* 0x0000003cd5047c36 */ /* 0x000fe40008000000 */
[----:B------:R-:W-:Y:S01]  /*2700*/  FMUL.FTZ R24, R24, UR4 ;  /* 0x0000000418187c20 */ /* 0x000fe20008410000 */
[----:B------:R-:W1:Y:S01]  /*2710*/  LDC R208, c[0x0][0x2f0] ;  /* 0x0000bc00ffd07b82 */ /* 0x000e620000000800 */
[----:B------:R-:W-:Y:S01]  /*2720*/  R2UR UR5, R212 ;  /* 0x00000000d40572ca */ /* 0x000fe200000e0000 */
[----:B------:R-:W-:Y:S01]  /*2730*/  FMUL.FTZ R25, R25, UR4 ;  /* 0x0000000419197c20 */ /* 0x000fe20008410000 */
[----:B------:R2:W3:Y:S01]  /*2740*/  MUFU.TANH R72, R24 ;  /* 0x0000001800487308 */ /* 0x0004e20000002400 */
[----:B------:R-:W-:Y:S01]  /*2750*/  FMUL.FTZ R32, R32, UR4 ;  /* 0x0000000420207c20 */ /* 0x000fe20008410000 */
[----:B------:R-:W-:Y:S01]  /*2760*/  FMUL.FTZ R33, R33, UR4 ;  /* 0x0000000421217c20 */ /* 0x000fe20008410000 */
[----:B------:R-:W-:Y:S01]  /*2770*/  FMUL.FTZ R28, R28, UR4 ;  /* 0x000000041c1c7c20 */ /* 0x000fe20008410000 */
[----:B------:R-:W-:Y:S01]  /*2780*/  FMUL.FTZ R36, R36, UR4 ;  /* 0x0000000424247c20 */ /* 0x000fe20008410000 */
[----:B------:R-:W4:Y:S01]  /*2790*/  LDC R207, c[0x0][0x288] ;  /* 0x0000a200ffcf7b82 */ /* 0x000f220000000800 */
[----:B------:R-:W-:Y:S01]  /*27a0*/  FMUL.FTZ R41, R41, UR4 ;  /* 0x0000000429297c20 */ /* 0x000fe20008410000 */
[----:B------:R-:W-:Y:S01]  /*27b0*/  FMUL.FTZ R44, R44, UR4 ;  /* 0x000000042c2c7c20 */ /* 0x000fe20008410000 */
[----:B------:R5:W0:Y:S01]  /*27c0*/  MUFU.TANH R73, R25 ;  /* 0x0000001900497308 */ /* 0x000a220000002400 */
[----:B------:R-:W-:Y:S01]  /*27d0*/  FMUL.FTZ R37, R37, UR4 ;  /* 0x0000000425257c20 */ /* 0x000fe20008410000 */
[----:B------:R-:W-:Y:S01]  /*27e0*/  FMUL.FTZ R45, R45, UR4 ;  /* 0x000000042d2d7c20 */ /* 0x000fe20008410000 */
[----:B------:R-:W-:Y:S01]  /*27f0*/  FMUL.FTZ R52, R52, UR4 ;  /* 0x0000000434347c20 */ /* 0x000fe20008410000 */
[----:B------:R-:W-:Y:S01]  /*2800*/  FMUL.FTZ R53, R53, UR4 ;  /* 0x0000000435357c20 */ /* 0x000fe20008410000 */
[----:B------:R-:W3:Y:S01]  /*2810*/  @P6 LDC R5, c[0x0][0x44c] ;  /* 0x00011300ff056b82 */ /* 0x000ee20000000800 */
[----:B------:R-:W-:Y:S01]  /*2820*/  FMUL.FTZ R29, R29, UR4 ;  /* 0x000000041d1d7c20 */ /* 0x000fe20008410000 */
[----:B------:R-:W-:Y:S01]  /*2830*/  FMUL.FTZ R48, R48, UR4 ;  /* 0x0000000430307c20 */ /* 0x000fe20008410000 */
[----:B------:R-:W0:Y:S01]  /*2840*/  MUFU.TANH R32, R32 ;  /* 0x0000002000207308 */ /* 0x000e220000002400 */
[----:B------:R-:W-:Y:S01]  /*2850*/  FMUL.FTZ R56, R56, UR4 ;  /* 0x0000000438387c20 */ /* 0x000fe20008410000 */
[----:B------:R-:W-:Y:S01]  /*2860*/  FMUL.FTZ R61, R61, UR4 ;  /* 0x000000043d3d7c20 */ /* 0x000fe20008410000 */
[----:B------:R-:W-:Y:S01]  /*2870*/  FMUL.FTZ R64, R64, UR4 ;  /* 0x0000000440407c20 */ /* 0x000fe20008410000 */
[----:B------:R-:W-:Y:S01]  /*2880*/  FMUL.FTZ R57, R57, UR4 ;  /* 0x0000000439397c20 */ /* 0x000fe20008410000 */
[----:B--2---:R-:W2:Y:S01]  /*2890*/  @P6 LDC R24, c[0x0][0x450] ;  /* 0x00011400ff186b82 */ /* 0x004ea20000000800 */
        /* <DEDUP_REMOVED lines=15> */
[----:B---3--:R-:W-:-:S04]  /*2990*/  @P6 IMAD.HI.U32 R5, R4, R5, RZ ;  /* 0x0000000504056227 */ /* 0x008fc800078e00ff */
[----:B------:R-:W-:Y:S01]  /*29a0*/  FMUL.FTZ R42, R42, UR4 ;  /* 0x000000042a2a7c20 */ /* 0x000fe20008410000 */
[----:B------:R-:W-:Y:S01]  /*29b0*/  FMUL.FTZ R43, R43, UR4 ;  /* 0x000000042b2b7c20 */ /* 0x000fe20008410000 */
[----:B------:R-:W3:Y:S01]  /*29c0*/  MUFU.TANH R36, R36 ;  /* 0x0000002400247308 */ /* 0x000ee20000002400 */
[----:B------:R-:W-:Y:S01]  /*29d0*/  FMUL.FTZ R46, R46, UR4 ;  /* 0x000000042e2e7c20 */ /* 0x000fe20008410000 */
[----:B------:R-:W-:Y:S01]  /*29e0*/  FMUL.FTZ R47, R47, UR4 ;  /* 0x000000042f2f7c20 */ /* 0x000fe20008410000 */
[----:B------:R-:W-:Y:S01]  /*29f0*/  FMUL.FTZ R50, R50, UR4 ;  /* 0x0000000432327c20 */ /* 0x000fe20008410000 */
[----:B------:R-:W-:Y:S01]  /*2a00*/  FMUL.FTZ R51, R51, UR4 ;  /* 0x0000000433337c20 */ /* 0x000fe20008410000 */
[----:B--2---:R-:W-:Y:S01]  /*2a10*/  @P6 SHF.R.U32.HI R4, RZ, R24, R5 ;  /* 0x00000018ff046219 */ /* 0x004fe20000011605 */
[----:B------:R-:W-:Y:S02]  /*2a20*/  IMAD.MOV.U32 R24, RZ, RZ, -0x60 ;  /* 0xffffffa0ff187424 */ /* 0x000fe400078e00ff */
[----:B------:R-:W-:Y:S01]  /*2a30*/  FMUL.FTZ R54, R54, UR4 ;  /* 0x0000000436367c20 */ /* 0x000fe20008410000 */
[----:B------:R-:W2:Y:S01]  /*2a40*/  MUFU.TANH R41, R41 ;  /* 0x0000002900297308 */ /* 0x000ea20000002400 */
[----:B------:R-:W-:Y:S01]  /*2a50*/  FMUL.FTZ R55, R55, UR4 ;  /* 0x0000000437377c20 */ /* 0x000fe20008410000 */
[----:B------:R-:W0:Y:S01]  /*2a60*/  SHFL.IDX PT, R21, R4, RZ, 0x1c1f ;  /* 0x001c1fff04157589 */ /* 0x000e2200000e0000 */
[----:B------:R-:W-:-:S02]  /*2a70*/  IMAD R5, R201, R24, 0x60 ;  /* 0x00000060c9057424 */ /* 0x000fc400078e0218 */
[----:B------:R-:W-:Y:S01]  /*2a80*/  FMUL.FTZ R58, R58, UR4 ;  /* 0x000000043a3a7c20 */ /* 0x000fe20008410000 */
[----:B------:R-:W-:Y:S01]  /*2a90*/  FMUL.FTZ R59, R59, UR4 ;  /* 0x000000043b3b7c20 */ /* 0x000fe20008410000 */
[----:B-----5:R5:W3:Y:S01]  /*2aa0*/  SHFL.IDX PT, R25, R4, 0x1, 0x1c1f ;  /* 0x003c1f0004197f89 */ /* 0x020ae200000e0000 */
[----:B-1----:R-:W-:Y:S01]  /*2ab0*/  IMAD R5, R208, UR5, R5 ;  /* 0x00000005d0057c24 */ /* 0x002fe2000f8e0205 */
[----:B------:R-:W1:Y:S01]  /*2ac0*/  MUFU.TANH R44, R44 ;  /* 0x0000002c002c7308 */ /* 0x000e620000002400 */
[----:B------:R-:W-:Y:S01]  /*2ad0*/  FMUL.FTZ R62, R62, UR4 ;  /* 0x000000043e3e7c20 */ /* 0x000fe20008410000 */
[----:B------:R-:W-:Y:S01]  /*2ae0*/  FMUL.FTZ R69, R69, UR4 ;  /* 0x0000000445457c20 */ /* 0x000fe20008410000 */
[----:B------:R-:W-:Y:S02]  /*2af0*/  IMAD R24, R214, -0x2, R5 ;  /* 0xfffffffed6187824 */ /* 0x000fe400078e0205 */
[----:B------:R-:W-:Y:S01]  /*2b00*/  FMUL.FTZ R63, R63, UR4 ;  /* 0x000000043f3f7c20 */ /* 0x000fe20008410000 */
[----:B------:R-:W-:Y:S01]  /*2b10*/  FMUL.FTZ R66, R66, UR4 ;  /* 0x0000000442427c20 */ /* 0x000fe20008410000 */
[----:B------:R-:W-:Y:S01]  /*2b20*/  FMUL.FTZ R67, R67, UR4 ;  /* 0x0000000443437c20 */ /* 0x000fe20008410000 */
[----:B------:R-:W-:Y:S01]  /*2b30*/  FMUL.FTZ R70, R70, UR4 ;  /* 0x0000000446467c20 */ /* 0x000fe20008410000 */
[----:B----4-:R-:W-:Y:S01]  /*2b40*/  IADD3 R5, R24, 0x1, -R207 ;  /* 0x0000000118057810 */ /* 0x010fe20007ffe8cf */
[----:B------:R-:W-:Y:S01]  /*2b50*/  MUFU.TANH R37, R37 ;  /* 0x0000002500257308 */ /* 0x000fe20000002400 */
[----:B------:R-:W-:Y:S01]  /*2b60*/  FMUL.FTZ R71, R71, UR4 ;  /* 0x0000000447477c20 */ /* 0x000fe20008410000 */
[----:B------:R-:W-:Y:S01]  /*2b70*/  ULDC UR5, c[0x0][0xa80] ;  /* 0x0002a00000057ab9 */ /* 0x000fe20000000800 */
[----:B------:R-:W-:-:S02]  /*2b80*/  UIADD3 UR10, UR6, 0x32440, URZ ;  /* 0x00032440060a7890 */ /* 0x000fc4000fffe03f */
[----:B------:R-:W-:Y:S02]  /*2b90*/  ULOP3.LUT UR7, UR7, 0x3000000, URZ, 0xfc, !UPT ;  /* 0x0300000007077892 */ /* 0x000fe4000f8efc3f */
[----:B------:R-:W-:Y:S01]  /*2ba0*/  UPRMT UR10, UR48, 0x654, UR10 ;  /* 0x00000654300a7896 */ /* 0x000fe2000800000a */
[----:B------:R-:W4:Y:S01]  /*2bb0*/  MUFU.TANH R45, R45 ;  /* 0x0000002d002d7308 */ /* 0x000f220000002400 */
[----:B0-----:R-:W-:Y:S01]  /*2bc0*/  VIADDMNMX R21, R21, R5, R24, PT ;  /* 0x0000000515157246 */ /* 0x001fe20003800118 */
[----:B------:R-:W-:Y:S01]  /*2bd0*/  UIMAD UR4, UR38, 0xc00, UR7 ;  /* 0x00000c00260478a4 */ /* 0x000fe2000f8e0207 */
[----:B------:R-:W-:Y:S02]  /*2be0*/  UMOV UR11, 0x40000040 ;  /* 0x40000040000b7882 */ /* 0x000fe40000000000 */
[C---:B------:R-:W-:Y:S02]  /*2bf0*/  ISETP.GT.AND P5, PT, R21.reuse, RZ, PT ;  /* 0x000000ff1500720c */ /* 0x040fe40003fa4270 */
[C---:B------:R-:W-:Y:S01]  /*2c00*/  ISETP.GT.AND P4, PT, R21.reuse, 0x1, PT ;  /* 0x000000011500780c */ /* 0x040fe20003f84270 */
[----:B------:R-:W0:Y:S01]  /*2c10*/  MUFU.TANH R52, R52 ;  /* 0x0000003400347308 */ /* 0x000e220000002400 */
[----:B-----5:R-:W-:Y:S01]  /*2c20*/  FSEL R4, R72, -INF , P5 ;  /* 0xff80000048047808 */ /* 0x020fe20002800000 */
[----:B------:R-:W-:Y:S01]  /*2c30*/  SYNCS.ARRIVE.TRANS64.RED.A1T0 RZ, [UR10], RZ ;  /* 0x000000ffffff79a7 */ /* 0x000fe2000810040a */
[C---:B------:R-:W-:Y:S01]  /*2c40*/  ISETP.GT.AND P2, PT, R21.reuse, 0x10, PT ;  /* 0x000000101500780c */ /* 0x040fe20003f44270 */
[----:B------:R-:W-:Y:S01]  /*2c50*/  UMOV UR10, UR4 ;  /* 0x00000004000a7c82 */ /* 0x000fe20008000000 */
[----:B------:R-:W-:-:S02]  /*2c60*/  ISETP.GT.AND P5, PT, R21, 0x11, PT ;  /* 0x000000111500780c */ /* 0x000fc40003fa4270 */
[----:B---3--:R-:W-:Y:S01]  /*2c70*/  VIADDMNMX R25, R25, R5, R24, PT ;  /* 0x0000000519197246 */ /* 0x008fe20003800118 */
[----:B------:R-:W3:Y:S01]  /*2c80*/  MUFU.TANH R53, R53 ;  /* 0x0000003500357308 */ /* 0x000ee20000002400 */
[----:B------:R-:W-:Y:S02]  /*2c90*/  ISETP.GT.AND P3, PT, R21, 0x8, PT ;  /* 0x000000081500780c */ /* 0x000fe40003f64270 */
[----:B------:R-:W-:Y:S02]  /*2ca0*/  FSEL R24, R73, -INF , P4 ;  /* 0xff80000049187808 */ /* 0x000fe40002000000 */
[----:B------:R-:W-:Y:S02]  /*2cb0*/  ISETP.GT.AND P4, PT, R21, 0x18, PT ;  /* 0x000000181500780c */ /* 0x000fe40003f84270 */
[----:B------:R-:W-:Y:S01]  /*2cc0*/  FSEL R171, R32, -INF , P2 ;  /* 0xff80000020ab7808 */ /* 0x000fe20001000000 */
[----:B------:R-:W-:Y:S01]  /*2cd0*/  MUFU.TANH R29, R29 ;  /* 0x0000001d001d7308 */ /* 0x000fe20000002400 */
[----:B------:R-:W-:-:S02]  /*2ce0*/  FSEL R172, R33, -INF , P5 ;  /* 0xff80000021ac7808 */ /* 0x000fc40002800000 */
[C---:B------:R-:W-:Y:S02]  /*2cf0*/  ISETP.GT.AND P2, PT, R21.reuse, 0x21, PT ;  /* 0x000000211500780c */ /* 0x040fe40003f44270 */
[C---:B------:R-:W-:Y:S02]  /*2d00*/  ISETP.GT.AND P5, PT, R21.reuse, 0x28, PT ;  /* 0x000000281500780c */ /* 0x040fe40003fa4270 */
[----:B------:R-:W-:Y:S01]  /*2d10*/  FSEL R173, R36, -INF , P4 ;  /* 0xff80000024ad7808 */ /* 0x000fe20002000000 */
[----:B------:R-:W-:Y:S01]  /*2d20*/  MUFU.TANH R48, R48 ;  /* 0x0000003000307308 */ /* 0x000fe20000002400 */
[----:B------:R-:W-:Y:S02]  /*2d30*/  ISETP.GT.AND P4, PT, R21, 0x29, PT ;  /* 0x000000291500780c */ /* 0x000fe40003f84270 */
[----:B--2---:R-:W-:Y:S02]  /*2d40*/  FSEL R181, R41, -INF , P2 ;  /* 0xff80000029b57808 */ /* 0x004fe40001000000 */
[----:B-1----:R-:W-:-:S02]  /*2d50*/  FSEL R183, R44, -INF , P5 ;  /* 0xff8000002cb77808 */ /* 0x002fc40002800000 */
[C---:B------:R-:W-:Y:S01]  /*2d60*/  ISETP.GT.AND P2, PT, R21.reuse, 0x38, PT ;  /* 0x000000381500780c */ /* 0x040fe20003f44270 */
[----:B------:R-:W1:Y:S01]  /*2d70*/  MUFU.TANH R56, R56 ;  /* 0x0000003800387308 */ /* 0x000e620000002400 */
[C---:B------:R-:W-:Y:S02]  /*2d80*/  ISETP.GT.AND P5, PT, R21.reuse, 0x39, PT ;  /* 0x000000391500780c */ /* 0x040fe40003fa4270 */
[----:B------:R-:W-:Y:S02]  /*2d90*/  ISETP.GT.AND P1, PT, R21, 0x9, PT ;  /* 0x000000091500780c */ /* 0x000fe40003f24270 */
[----:B------:R-:W-:Y:S02]  /*2da0*/  FMNMX.FTZ R5, R4, R24, !PT ;  /* 0x0000001804057209 */ /* 0x000fe40007810000 */
[----:B----4-:R-:W-:Y:S01]  /*2db0*/  FSEL R185, R45, -INF , P4 ;  /* 0xff8000002db97808 */ /* 0x010fe20002000000 */
[----:B------:R-:W2:Y:S01]  /*2dc0*/  MUFU.TANH R61, R61 ;  /* 0x0000003d003d7308 */ /* 0x000ea20000002400 */
[----:B------:R-:W-:-:S02]  /*2dd0*/  ISETP.GT.AND P4, PT, R21, 0x40, PT ;  /* 0x000000401500780c */ /* 0x000fc40003f84270 */
[----:B0-----:R-:W-:Y:S02]  /*2de0*/  FSEL R204, R52, -INF , P2 ;  /* 0xff80000034cc7808 */ /* 0x001fe40001000000 */
[----:B---3--:R-:W-:Y:S02]  /*2df0*/  FSEL R206, R53, -INF , P5 ;  /* 0xff80000035ce7808 */ /* 0x008fe40002800000 */
[C---:B------:R-:W-:Y:S01]  /*2e00*/  ISETP.GT.AND P2, PT, R21.reuse, 0x49, PT ;  /* 0x000000491500780c */ /* 0x040fe20003f44270 */
[----:B------:R-:W0:Y:S01]  /*2e10*/  MUFU.TANH R64, R64 ;  /* 0x0000004000407308 */ /* 0x000e220000002400 */
[C---:B------:R-:W-:Y:S02]  /*2e20*/  ISETP.GT.AND P5, PT, R21.reuse, 0x50, PT ;  /* 0x000000501500780c */ /* 0x040fe40003fa4270 */
[----:B-1----:R-:W-:Y:S02]  /*2e30*/  FSEL R195, R56, -INF , P4 ;  /* 0xff80000038c37808 */ /* 0x002fe40002000000 */
[----:B------:R-:W-:-:S03]  /*2e40*/  ISETP.GT.AND P4, PT, R21, 0x51, PT ;  /* 0x000000511500780c */ /* 0x000fc60003f84270 */
[----:B------:R-:W-:Y:S01]  /*2e50*/  MUFU.TANH R57, R57 ;  /* 0x0000003900397308 */ /* 0x000fe20000002400 */
[----:B--2---:R-:W-:Y:S02]  /*2e60*/  FSEL R192, R61, -INF , P2 ;  /* 0xff8000003dc07808 */ /* 0x004fe40001000000 */
[----:B------:R-:W-:-:S05]  /*2e70*/  ISETP.GT.AND P2, PT, R25, RZ, PT ;  /* 0x000000ff1900720c */ /* 0x000fca0003f44270 */
[----:B------:R1:W-:Y:S01]  /*2e80*/  MUFU.TANH R74, R26 ;  /* 0x0000001a004a7308 */ /* 0x0003e20000002400 */
[----:B0-----:R-:W-:Y:S02]  /*2e90*/  FSEL R161, R64, -INF , P5 ;  /* 0xff80000040a17808 */ /* 0x001fe40002800000 */
[----:B------:R-:W-:-:S05]  /*2ea0*/  ISETP.GT.AND P5, PT, R25, 0x1, PT ;  /* 0x000000011900780c */ /* 0x000fca0003fa4270 */
[----:B------:R-:W0:Y:S01]  /*2eb0*/  MUFU.TANH R65, R65 ;  /* 0x0000004100417308 */ /* 0x000e220000002400 */
[----:B-1----:R-:W-:Y:S02]  /*2ec0*/  FSEL R26, R28, -INF , P3 ;  /* 0xff8000001c1a7808 */ /* 0x002fe40001800000 */
[----:B------:R-:W-:Y:S02]  /*2ed0*/  ISETP.GT.AND P3, PT, R21, 0x19, PT ;  /* 0x000000191500780c */ /* 0x000fe40003f64270 */
[----:B------:R-:W-:Y:S02]  /*2ee0*/  FSEL R28, R29, -INF , P1 ;  /* 0xff8000001d1c7808 */ /* 0x000fe40000800000 */
[----:B------:R-:W-:Y:S01]  /*2ef0*/  FSEL R174, R37, -INF , P3 ;  /* 0xff80000025ae7808 */ /* 0x000fe20001800000 */
[----:B------:R1:W2:Y:S01]  /*2f00*/  MUFU.TANH R75, R27 ;  /* 0x0000001b004b7308 */ /* 0x0002a20000002400 */
[----:B------:R-:W-:Y:S02]  /*2f10*/  ISETP.GT.AND P3, PT, R21, 0x30, PT ;  /* 0x000000301500780c */ /* 0x000fe40003f64270 */
[----:B------:R-:W-:-:S02]  /*2f20*/  FMNMX.FTZ R5, R26, R5, !PT ;  /* 0x000000051a057209 */ /* 0x000fc40007810000 */
[----:B------:R-:W-:Y:S02]  /*2f30*/  FSEL R202, R48, -INF , P3 ;  /* 0xff80000030ca7808 */ /* 0x000fe40001800000 */
[----:B------:R-:W-:Y:S01]  /*2f40*/  ISETP.GT.AND P3, PT, R21, 0x41, PT ;  /* 0x000000411500780c */ /* 0x000fe20003f64270 */
[----:B------:R-:W3:Y:S01]  /*2f50*/  MUFU.TANH R68, R68 ;  /* 0x0000004400447308 */ /* 0x000ee20000002400 */
[----:B0-----:R-:W-:Y:S02]  /*2f60*/  FSEL R162, R65, -INF , P4 ;  /* 0xff80000041a27808 */ /* 0x001fe40002000000 */
[----:B------:R-:W-:Y:S02]  /*2f70*/  FSEL R187, R57, -INF , P3 ;  /* 0xff80000039bb7808 */ /* 0x000fe40001800000 */
[----:B------:R-:W-:Y:S02]  /*2f80*/  ISETP.GT.AND P3, PT, R21, 0x58, PT ;  /* 0x000000581500780c */ /* 0x000fe40003f64270 */
[----:B------:R-:W-:Y:S01]  /*2f90*/  ISETP.GT.AND P4, PT, R25, 0x8, PT ;  /* 0x000000081900780c */ /* 0x000fe20003f84270 */
[----:B------:R0:W4:Y:S01]  /*2fa0*/  MUFU.TANH R76, R30 ;  /* 0x0000001e004c7308 */ /* 0x0001220000002400 */
[----:B-1----:R-:W-:-:S02]  /*2fb0*/  FSEL R27, R74, -INF , P2 ;  /* 0xff8000004a1b7808 */ /* 0x002fc40001000000 */
[----:B--2---:R-:W-:Y:S02]  /*2fc0*/  FSEL R29, R75, -INF , P5 ;  /* 0xff8000004b1d7808 */ /* 0x004fe40002800000 */
[----:B------:R-:W-:Y:S02]  /*2fd0*/  ISETP.GT.AND P1, PT, R21, 0x20, PT ;  /* 0x000000201500780c */ /* 0x000fe40003f24270 */
[----:B------:R-:W-:Y:S01]  /*2fe0*/  ISETP.GT.AND P2, PT, R25, 0x10, PT ;  /* 0x000000101900780c */ /* 0x000fe20003f44270 */
[----:B------:R4:W1:Y:S01]  /*2ff0*/  MUFU.TANH R77, R31 ;  /* 0x0000001f004d7308 */ /* 0x0008620000002400 */
[----:B0-----:R-:W-:Y:S02]  /*3000*/  FMNMX.FTZ R30, R28, R5, !PT ;  /* 0x000000051c1e7209 */ /* 0x001fe40007810000 */
[----:B---3--:R-:W-:Y:S02]  /*3010*/  FSEL R163, R68, -INF , P3 ;  /* 0xff80000044a37808 */ /* 0x008fe40001800000 */
[----:B------:R-:W-:-:S02]  /*3020*/  FMNMX.FTZ R5, R171, R30, !PT ;  /* 0x0000001eab057209 */ /* 0x000fc40007810000 */
[----:B------:R-:W-:Y:S01]  /*3030*/  ISETP.GT.AND P3, PT, R25, 0x9, PT ;  /* 0x000000091900780c */ /* 0x000fe20003f64270 */
[----:B------:R-:W0:Y:S01]  /*3040*/  MUFU.TANH R40, R40 ;  /* 0x0000002800287308 */ /* 0x000e220000002400 */
[----:B------:R-:W-:Y:S02]  /*3050*/  FMNMX.FTZ R32, R172, R5, !PT ;  /* 0x00000005ac207209 */ /* 0x000fe40007810000 */
[----:B----4-:R-:W-:Y:S02]  /*3060*/  FSEL R31, R76, -INF , P4 ;  /* 0xff8000004c1f7808 */ /* 0x010fe40002000000 */
[----:B------:R-:W-:Y:S02]  /*3070*/  FMNMX.FTZ R30, R27, R29, !PT ;  /* 0x0000001d1b1e7209 */ /* 0x000fe40007810000 */
[----:B------:R-:W-:Y:S01]  /*3080*/  FMNMX.FTZ R5, R173, R32, !PT ;  /* 0x00000020ad057209 */ /* 0x000fe20007810000 */
[----:B------:R-:W2:Y:S01]  /*3090*/  MUFU.TANH R34, R34 ;  /* 0x0000002200227308 */ /* 0x000ea20000002400 */
[----:B-1----:R-:W-:-:S02]  /*30a0*/  FSEL R33, R77, -INF , P3 ;  /* 0xff8000004d217808 */ /* 0x002fc40001800000 */
[----:B------:R-:W-:Y:S02]  /*30b0*/  FMNMX.FTZ R30, R31, R30, !PT ;  /* 0x0000001e1f1e7209 */ /* 0x000fe40007810000 */
[----:B------:R-:W-:Y:S02]  /*30c0*/  FMNMX.FTZ R32, R174, R5, !PT ;  /* 0x00000005ae207209 */ /* 0x000fe40007810000 */
[----:B------:R-:W-:Y:S01]  /*30d0*/  ISETP.GT.AND P4, PT, R25, 0x11, PT ;  /* 0x000000111900780c */ /* 0x000fe20003f84270 */
[----:B------:R-:W1:Y:S01]  /*30e0*/  MUFU.TANH R35, R35 ;  /* 0x0000002300237308 */ /* 0x000e620000002400 */
[----:B0-----:R-:W-:Y:S02]  /*30f0*/  FSEL R179, R40, -INF , P1 ;  /* 0xff80000028b37808 */ /* 0x001fe40000800000 */
[----:B------:R-:W-:Y:S02]  /*3100*/  FMNMX.FTZ R30, R33, R30, !PT ;  /* 0x0000001e211e7209 */ /* 0x000fe40007810000 */
[----:B------:R-:W-:-:S02]  /*3110*/  FMNMX.FTZ R32, R179, R32, !PT ;  /* 0x00000020b3207209 */ /* 0x000fc40007810000 */
[----:B------:R-:W-:Y:S01]  /*3120*/  ISETP.GT.AND P1, PT, R21, 0x31, PT ;  /* 0x000000311500780c */ /* 0x000fe20003f24270 */
[----:B------:R-:W0:Y:S01]  /*3130*/  MUFU.TANH R38, R38 ;  /* 0x0000002600267308 */ /* 0x000e220000002400 */
[----:B--2---:R-:W-:Y:S02]  /*3140*/  FSEL R175, R34, -INF , P2 ;  /* 0xff80000022af7808 */ /* 0x004fe40001000000 */
[----:B------:R-:W-:Y:S02]  /*3150*/  ISETP.GT.AND P3, PT, R25, 0x18, PT ;  /* 0x000000181900780c */ /* 0x000fe40003f64270 */
[----:B------:R-:W-:Y:S02]  /*3160*/  FMNMX.FTZ R5, R175, R30, !PT ;  /* 0x0000001eaf057209 */ /* 0x000fe40007810000 */
[----:B------:R-:W-:Y:S01]  /*3170*/  FMNMX.FTZ R32, R181, R32, !PT ;  /* 0x00000020b5207209 */ /* 0x000fe20007810000 */
[----:B------:R-:W2:Y:S01]  /*3180*/  MUFU.TANH R49, R49 ;  /* 0x0000003100317308 */ /* 0x000ea20000002400 */
[----:B-1----:R-:W-:-:S02]  /*3190*/  FSEL R176, R35, -INF , P4 ;  /* 0xff80000023b07808 */ /* 0x002fc40002000000 */
[----:B------:R-:W-:Y:S02]  /*31a0*/  ISETP.GT.AND P2, PT, R25, 0x19, PT ;  /* 0x000000191900780c */ /* 0x000fe40003f44270 */
[----:B------:R-:W-:Y:S02]  /*31b0*/  FMNMX.FTZ R30, R176, R5, !PT ;  /* 0x00000005b01e7209 */ /* 0x000fe40007810000 */
[----:B------:R-:W-:Y:S01]  /*31c0*/  FMNMX.FTZ R32, R183, R32, !PT ;  /* 0x00000020b7207209 */ /* 0x000fe20007810000 */
[----:B------:R-:W1:Y:S01]  /*31d0*/  MUFU.TANH R39, R39 ;  /* 0x0000002700277308 */ /* 0x000e620000002400 */
[----:B0-----:R-:W-:Y:S02]  /*31e0*/  FSEL R177, R38, -INF , P3 ;  /* 0xff80000026b17808 */ /* 0x001fe40001800000 */
[----:B------:R-:W-:Y:S02]  /*31f0*/  ISETP.GT.AND P4, PT, R25, 0x20, PT ;  /* 0x000000201900780c */ /* 0x000fe40003f84270 */
[----:B------:R-:W-:-:S02]  /*3200*/  FMNMX.FTZ R5, R177, R30, !PT ;  /* 0x0000001eb1057209 */ /* 0x000fc40007810000 */
[----:B------:R-:W-:Y:S01]  /*3210*/  ISETP.GT.AND P3, PT, R25, 0x21, PT ;  /* 0x000000211900780c */ /* 0x000fe20003f64270 */
[----:B------:R-:W0:Y:S01]  /*3220*/  MUFU.TANH R60, R60 ;  /* 0x0000003c003c7308 */ /* 0x000e220000002400 */
[----:B--2---:R-:W-:Y:S02]  /*3230*/  FSEL R203, R49, -INF , P1 ;  /* 0xff80000031cb7808 */ /* 0x004fe40000800000 */
[----:B------:R-:W-:-:S05]  /*3240*/  ISETP.GT.AND P1, PT, R21, 0x48, PT ;  /* 0x000000481500780c */ /* 0x000fca0003f24270 */
[----:B------:R-:W2:Y:S01]  /*3250*/  MUFU.TANH R42, R42 ;  /* 0x0000002a002a7308 */ /* 0x000ea20000002400 */
[----:B-1----:R-:W-:Y:S02]  /*3260*/  FSEL R178, R39, -INF , P2 ;  /* 0xff80000027b27808 */ /* 0x002fe40001000000 */
[----:B------:R-:W-:Y:S02]  /*3270*/  ISETP.GT.AND P2, PT, R25, 0x28, PT ;  /* 0x000000281900780c */ /* 0x000fe40003f44270 */
[----:B------:R-:W-:-:S03]  /*3280*/  FMNMX.FTZ R5, R178, R5, !PT ;  /* 0x00000005b2057209 */ /* 0x000fc60007810000 */
[----:B------:R-:W1:Y:S01]  /*3290*/  MUFU.TANH R43, R43 ;  /* 0x0000002b002b7308 */ /* 0x000e620000002400 */
[----:B0-----:R-:W-:Y:S02]  /*32a0*/  FSEL R190, R60, -INF , P1 ;  /* 0xff8000003cbe7808 */ /* 0x001fe40000800000 */
[----:B------:R-:W-:Y:S02]  /*32b0*/  ISETP.GT.AND P1, PT, R21, 0x59, PT ;  /* 0x000000591500780c */ /* 0x000fe40003f24270 */
[----:B------:R-:W-:-:S03]  /*32c0*/  FMNMX.FTZ R21, R185, R32, !PT ;  /* 0x00000020b9157209 */ /* 0x000fc60007810000 */
[----:B------:R-:W0:Y:S01]  /*32d0*/  MUFU.TANH R46, R46 ;  /* 0x0000002e002e7308 */ /* 0x000e220000002400 */
[----:B--2---:R-:W-:Y:S02]  /*32e0*/  FSEL R180, R42, -INF , P4 ;  /* 0xff8000002ab47808 */ /* 0x004fe40002000000 */
[----:B------:R-:W-:Y:S02]  /*32f0*/  FMNMX.FTZ R30, R202, R21, !PT ;  /* 0x00000015ca1e7209 */ /* 0x000fe40007810000 */
[----:B------:R-:W-:Y:S02]  /*3300*/  FMNMX.FTZ R5, R180, R5, !PT ;  /* 0x00000005b4057209 */ /* 0x000fe40007810000 */
[----:B------:R-:W-:Y:S01]  /*3310*/  FMNMX.FTZ R21, R203, R30, !PT ;  /* 0x0000001ecb157209 */ /* 0x000fe20007810000 */
[----:B------:R-:W2:Y:S01]  /*3320*/  MUFU.TANH R47, R47 ;  /* 0x0000002f002f7308 */ /* 0x000ea20000002400 */
[----:B-1----:R-:W-:Y:S02]  /*3330*/  FSEL R182, R43, -INF , P3 ;  /* 0xff8000002bb67808 */ /* 0x002fe40001800000 */
[----:B------:R-:W-:-:S02]  /*3340*/  ISETP.GT.AND P4, PT, R25, 0x29, PT ;  /* 0x000000291900780c */ /* 0x000fc40003f84270 */
[----:B------:R-:W-:Y:S02]  /*3350*/  FMNMX.FTZ R5, R182, R5, !PT ;  /* 0x00000005b6057209 */ /* 0x000fe40007810000 */
[----:B------:R-:W-:Y:S01]  /*3360*/  FMNMX.FTZ R21, R204, R21, !PT ;  /* 0x00000015cc157209 */ /* 0x000fe20007810000 */
[----:B------:R-:W1:Y:S01]  /*3370*/  MUFU.TANH R50, R50 ;  /* 0x0000003200327308 */ /* 0x000e620000002400 */
[----:B0-----:R-:W-:Y:S02]  /*3380*/  FSEL R184, R46, -INF , P2 ;  /* 0xff8000002eb87808 */ /* 0x001fe40001000000 */
[----:B------:R-:W-:Y:S02]  /*3390*/  ISETP.GT.AND P3, PT, R25, 0x30, PT ;  /* 0x000000301900780c */ /* 0x000fe40003f64270 */
[----:B------:R-:W-:Y:S02]  /*33a0*/  FMNMX.FTZ R5, R184, R5, !PT ;  /* 0x00000005b8057209 */ /* 0x000fe40007810000 */
[----:B------:R-:W-:Y:S01]  /*33b0*/  FMNMX.FTZ R30, R206, R21, !PT ;  /* 0x00000015ce1e7209 */ /* 0x000fe20007810000 */
[----:B------:R-:W0:Y:S01]  /*33c0*/  MUFU.TANH R51, R51 ;  /* 0x0000003300337308 */ /* 0x000e220000002400 */
[----:B--2---:R-:W-:-:S02]  /*33d0*/  FSEL R186, R47, -INF , P4 ;  /* 0xff8000002fba7808 */ /* 0x004fc40002000000 */
[----:B------:R-:W-:Y:S02]  /*33e0*/  ISETP.GT.AND P2, PT, R25, 0x31, PT ;  /* 0x000000311900780c */ /* 0x000fe40003f44270 */
[----:B------:R-:W-:Y:S02]  /*33f0*/  FMNMX.FTZ R5, R186, R5, !PT ;  /* 0x00000005ba057209 */ /* 0x000fe40007810000 */
[----:B------:R-:W-:Y:S01]  /*3400*/  FMNMX.FTZ R32, R195, R30, !PT ;  /* 0x0000001ec3207209 */ /* 0x000fe20007810000 */
[----:B------:R-:W2:Y:S01]  /*3410*/  MUFU.TANH R54, R54 ;  /* 0x0000003600367308 */ /* 0x000ea20000002400 */
[----:B-1----:R-:W-:Y:S02]  /*3420*/  FSEL R196, R50, -INF , P3 ;  /* 0xff80000032c47808 */ /* 0x002fe40001800000 */
[----:B------:R-:W-:Y:S02]  /*3430*/  ISETP.GT.AND P4, PT, R25, 0x38, PT ;  /* 0x000000381900780c */ /* 0x000fe40003f84270 */
[----:B------:R-:W-:-:S02]  /*3440*/  FMNMX.FTZ R30, R196, R5, !PT ;  /* 0x00000005c41e7209 */ /* 0x000fc40007810000 */
[----:B------:R-:W-:Y:S01]  /*3450*/  ISETP.GT.AND P3, PT, R25, 0x39, PT ;  /* 0x000000391900780c */ /* 0x000fe20003f64270 */
[----:B------:R-:W1:Y:S01]  /*3460*/  MUFU.TANH R55, R55 ;  /* 0x0000003700377308 */ /* 0x000e620000002400 */
[----:B0-----:R-:W-:Y:S02]  /*3470*/  FSEL R197, R51, -INF , P2 ;  /* 0xff80000033c57808 */ /* 0x001fe40001000000 */
[----:B------:R-:W-:Y:S02]  /*3480*/  FMNMX.FTZ R21, R187, R32, !PT ;  /* 0x00000020bb157209 */ /* 0x000fe40007810000 */
[----:B------:R-:W-:Y:S02]  /*3490*/  FMNMX.FTZ R5, R197, R30, !PT ;  /* 0x0000001ec5057209 */ /* 0x000fe40007810000 */
[----:B------:R-:W-:Y:S01]  /*34a0*/  ISETP.GT.AND P2, PT, R25, 0x40, PT ;  /* 0x000000401900780c */ /* 0x000fe20003f44270 */
[----:B------:R-:W0:Y:S01]  /*34b0*/  MUFU.TANH R58, R58 ;  /* 0x0000003a003a7308 */ /* 0x000e220000002400 */
[----:B--2---:R-:W-:-:S02]  /*34c0*/  FSEL R198, R54, -INF , P4 ;  /* 0xff80000036c67808 */ /* 0x004fc40002000000 */
[----:B------:R-:W-:Y:S02]  /*34d0*/  FMNMX.FTZ R21, R190, R21, !PT ;  /* 0x00000015be157209 */ /* 0x000fe40007810000 */
[----:B------:R-:W-:Y:S02]  /*34e0*/  FMNMX.FTZ R30, R198, R5, !PT ;  /* 0x00000005c61e7209 */ /* 0x000fe40007810000 */
[----:B------:R-:W-:Y:S01]  /*34f0*/  ISETP.GT.AND P4, PT, R25, 0x41, PT ;  /* 0x000000411900780c */ /* 0x000fe20003f84270 */
[----:B------:R-:W2:Y:S01]  /*3500*/  MUFU.TANH R59, R59 ;  /* 0x0000003b003b7308 */ /* 0x000ea20000002400 */
[----:B-1----:R-:W-:Y:S02]  /*3510*/  FSEL R199, R55, -INF , P3 ;  /* 0xff80000037c77808 */ /* 0x002fe40001800000 */
[----:B------:R-:W-:Y:S02]  /*3520*/  FMNMX.FTZ R32, R192, R21, !PT ;  /* 0x00000015c0207209 */ /* 0x000fe40007810000 */
        /* <DEDUP_REMOVED lines=11> */
[----:B------:R-:W-:Y:S01]  /*35e0*/  FMNMX.FTZ R5, R163, R32, !PT ;  /* 0x00000020a3057209 */ /* 0x000fe20007810000 */
[----:B------:R-:W2:Y:S01]  /*35f0*/  MUFU.TANH R63, R63 ;  /* 0x0000003f003f7308 */ /* 0x000ea20000002400 */
[----:B-1----:R-:W-:-:S04]  /*3600*/  FSEL R191, R62, -INF , P3 ;  /* 0xff8000003ebf7808 */ /* 0x002fc80001800000 */
[----:B------:R-:W-:-:S03]  /*3610*/  FMNMX.FTZ R30, R191, R30, !PT ;  /* 0x0000001ebf1e7209 */ /* 0x000fc60007810000 */
[----:B------:R-:W1:Y:S01]  /*3620*/  MUFU.TANH R66, R66 ;  /* 0x0000004200427308 */ /* 0x000e620000002400 */
[----:B0-----:R-:W-:Y:S01]  /*3630*/  FSEL R164, R69, -INF , P1 ;  /* 0xff80000045a47808 */ /* 0x001fe20000800000 */
[----:B------:R0:W-:Y:S01]  /*3640*/  BAR.SYNC.DEFER_BLOCKING R209, 0x100 ;  /* 0x000400d10000751d */ /* 0x0001e20000010000 */
[----:B------:R-:W-:Y:S02]  /*3650*/  ISETP.GT.AND P1, PT, R25, 0x50, PT ;  /* 0x000000501900780c */ /* 0x000fe40003f24270 */
[----:B------:R-:W-:-:S03]  /*3660*/  FMNMX.FTZ R21, R164, R5, !PT ;  /* 0x00000005a4157209 */ /* 0x000fc60007810000 */
[----:B------:R-:W3:Y:S01]  /*3670*/  MUFU.TANH R67, R67 ;  /* 0x0000004300437308 */ /* 0x000ee20000002400 */
[----:B--2---:R-:W-:Y:S01]  /*3680*/  FSEL R193, R63, -INF , P2 ;  /* 0xff8000003fc17808 */ /* 0x004fe20001000000 */
[----:B------:R-:W2:Y:S01]  /*3690*/  SHFL.BFLY PT, R32, R21, 0x2, 0x1f ;  /* 0x0c401f0015207f89 */ /* 0x000ea200000e0000 */
[----:B------:R-:W-:Y:S02]  /*36a0*/  ISETP.GT.AND P2, PT, R25, 0x51, PT ;  /* 0x000000511900780c */ /* 0x000fe40003f44270 */
[----:B------:R-:W-:-:S03]  /*36b0*/  FMNMX.FTZ R30, R193, R30, !PT ;  /* 0x0000001ec11e7209 */ /* 0x000fc60007810000 */
[----:B------:R-:W4:Y:S01]  /*36c0*/  MUFU.TANH R70, R70 ;  /* 0x0000004600467308 */ /* 0x000f220000002400 */
[----:B-1----:R-:W-:Y:S02]  /*36d0*/  FSEL R165, R66, -INF , P1 ;  /* 0xff80000042a57808 */ /* 0x002fe40000800000 */
[----:B------:R-:W-:Y:S02]  /*36e0*/  ISETP.GT.AND P1, PT, R25, 0x58, PT ;  /* 0x000000581900780c */ /* 0x000fe40003f24270 */
[----:B------:R-:W-:-:S03]  /*36f0*/  FMNMX.FTZ R5, R165, R30, !PT ;  /* 0x0000001ea5057209 */ /* 0x000fc60007810000 */
[----:B------:R-:W1:Y:S01]  /*3700*/  MUFU.TANH R71, R71 ;  /* 0x0000004700477308 */ /* 0x000e620000002400 */
[----:B---3--:R-:W-:Y:S02]  /*3710*/  FSEL R166, R67, -INF , P2 ;  /* 0xff80000043a67808 */ /* 0x008fe40001000000 */
[----:B------:R-:W-:Y:S02]  /*3720*/  ISETP.GT.AND P2, PT, R25, 0x59, PT ;  /* 0x000000591900780c */ /* 0x000fe40003f44270 */
[----:B------:R-:W-:Y:S02]  /*3730*/  FMNMX.FTZ R30, R166, R5, !PT ;  /* 0x00000005a61e7209 */ /* 0x000fe40007810000 */
[----:B----4-:R-:W-:Y:S02]  /*3740*/  FSEL R167, R70, -INF , P1 ;  /* 0xff80000046a77808 */ /* 0x010fe40000800000 */
[----:B--2---:R-:W-:Y:S02]  /*3750*/  FMNMX.FTZ R32, R21, R32, !PT ;  /* 0x0000002015207209 */ /* 0x004fe40007810000 */
[----:B------:R-:W-:-:S03]  /*3760*/  FMNMX.FTZ R5, R167, R30, !PT ;  /* 0x0000001ea7057209 */ /* 0x000fc60007810000 */
[----:B------:R-:W2:Y:S01]  /*3770*/  SHFL.BFLY PT, R205, R32, 0x1, 0x1f ;  /* 0x0c201f0020cd7f89 */ /* 0x000ea200000e0000 */
[----:B-1----:R-:W-:-:S04]  /*3780*/  FSEL R168, R71, -INF , P2 ;  /* 0xff80000047a87808 */ /* 0x002fc80001000000 */
[----:B------:R-:W-:-:S05]  /*3790*/  FMNMX.FTZ R5, R168, R5, !PT ;  /* 0x00000005a8057209 */ /* 0x000fca0007810000 */
[----:B------:R-:W1:Y:S01]  /*37a0*/  SHFL.BFLY PT, R30, R5, 0x2, 0x1f ;  /* 0x0c401f00051e7f89 */ /* 0x000e6200000e0000 */
[----:B--2---:R-:W-:-:S04]  /*37b0*/  FMNMX.FTZ R205, R32, R205, !PT ;  /* 0x000000cd20cd7209 */ /* 0x004fc80007810000 */
[C---:B------:R-:W-:Y:S01]  /*37c0*/  FSETP.NEU.FTZ.AND P1, PT, R205.reuse, -INF , PT ;  /* 0xff800000cd00780b */ /* 0x040fe20003f3d000 */
[----:B------:R-:W-:Y:S01]  /*37d0*/  FMUL.FTZ R169, R205, UR5 ;  /* 0x00000005cda97c20 */ /* 0x000fe20008410000 */
[----:B-1----:R-:W-:-:S04]  /*37e0*/  FMNMX.FTZ R30, R5, R30, !PT ;  /* 0x0000001e051e7209 */ /* 0x002fc80007810000 */
        /* <DEDUP_REMOVED lines=20> */
[--C-:B------:R-:W-:Y:S01]  /*3930*/  FFMA.FTZ R195, R195, UR5, -R169.reuse ;  /* 0x00000005c3c37c23 */ /* 0x100fe200080108a9 */
[--C-:B------:R-:W-:Y:S01]  /*3940*/  FFMA.FTZ R187, R187, UR5, -R169.reuse ;  /* 0x00000005bbbb7c23 */ /* 0x100fe200080108a9 */
[--C-:B------:R-:W-:Y:S01]  /*3950*/  FFMA.FTZ R190, R190, UR5, -R169.reuse ;  /* 0x00000005bebe7c23 */ /* 0x100fe200080108a9 */
[--C-:B------:R-:W-:Y:S01]  /*3960*/  FFMA.FTZ R192, R192, UR5, -R169.reuse ;  /* 0x00000005c0c07c23 */ /* 0x100fe200080108a9 */
[----:B-1----:R-:W-:Y:S01]  /*3970*/  FMNMX.FTZ R189, R30, R189, !PT ;  /* 0x000000bd1ebd7209 */ /* 0x002fe20007810000 */
[----:B------:R-:W-:Y:S01]  /*3980*/  MUFU.EX2 R21, R21 ;  /* 0x0000001500157308 */ /* 0x000fe20000000800 */
[--C-:B------:R-:W-:Y:S01]  /*3990*/  FFMA.FTZ R161, R161, UR5, -R169.reuse ;  /* 0x00000005a1a17c23 */ /* 0x100fe200080108a9 */
[--C-:B------:R-:W-:Y:S01]  /*39a0*/  FFMA.FTZ R162, R162, UR5, -R169.reuse ;  /* 0x00000005a2a27c23 */ /* 0x100fe200080108a9 */
[C---:B------:R-:W-:Y:S01]  /*39b0*/  FSETP.NEU.FTZ.AND P1, PT, R189.reuse, -INF , PT ;  /* 0xff800000bd00780b */ /* 0x040fe20003f3d000 */
[----:B------:R-:W-:Y:S01]  /*39c0*/  FMUL.FTZ R170, R189, UR5 ;  /* 0x00000005bdaa7c20 */ /* 0x000fe20008410000 */
[--C-:B------:R-:W-:Y:S01]  /*39d0*/  FFMA.FTZ R163, R163, UR5, -R169.reuse ;  /* 0x00000005a3a37c23 */ /* 0x100fe200080108a9 */
[----:B------:R-:W-:-:S02]  /*39e0*/  FFMA.FTZ R164, R164, UR5, -R169 ;  /* 0x00000005a4a47c23 */ /* 0x000fc400080108a9 */
[----:B------:R-:W1:Y:S01]  /*39f0*/  MUFU.EX2 R156, R156 ;  /* 0x0000009c009c7308 */ /* 0x000e620000000800 */
[----:B------:R-:W-:Y:S02]  /*3a00*/  FSEL R170, R170, RZ, P1 ;  /* 0x000000ffaaaa7208 */ /* 0x000fe40000800000 */
[----:B--2---:R-:W-:Y:S01]  /*3a10*/  F2FP.F16.F32.PACK_AB R152, R5, R4 ;  /* 0x000000040598723e */ /* 0x004fe200000000ff */
        /* <DEDUP_REMOVED lines=29> */
[----:B------:R-:W-:-:S02]  /*3bf0*/  FADD.FTZ R21, R21, R4 ;  /* 0x0000000415157221 */ /* 0x000fc40000010000 */
[----:B------:R-:W2:Y:S01]  /*3c00*/  MUFU.EX2 R160, R160 ;  /* 0x000000a000a07308 */ /* 0x000ea20000000800 */
[----:B-1----:R-:W-:Y:S01]  /*3c10*/  F2FP.F16.F32.PACK_AB R153, R158, R157 ;  /* 0x0000009d9e99723e */ /* 0x002fe200000000ff */
[----:B------:R-:W-:Y:S01]  /*3c20*/  FADD.FTZ R158, R157, R158 ;  /* 0x0000009e9d9e7221 */ /* 0x000fe20000010000 */
[----:B------:R-:W-:-:S05]  /*3c30*/  FADD.FTZ R156, R156, R21 ;  /* 0x000000159c9c7221 */ /* 0x000fca0000010000 */
[----:B------:R-:W-:Y:S08]  /*3c40*/  MUFU.EX2 R171, R171 ;  /* 0x000000ab00ab7308 */ /* 0x000ff00000000800 */
[----:B------:R-:W1:Y:S01]  /*3c50*/  MUFU.EX2 R172, R172 ;  /* 0x000000ac00ac7308 */ /* 0x000e620000000800 */
[----:B--2---:R-:W-:Y:S01]  /*3c60*/  F2FP.F16.F32.PACK_AB R155, R160, R159 ;  /* 0x0000009fa09b723e */ /* 0x004fe200000000ff */
        /* <DEDUP_REMOVED lines=9> */
[----:B------:R-:W2:Y:S08]  /*3d00*/  MUFU.EX2 R176, R176 ;  /* 0x000000b000b07308 */ /* 0x000eb00000000800 */
[----:B------:R-:W-:Y:S08]  /*3d10*/  MUFU.EX2 R177, R177 ;  /* 0x000000b100b17308 */ /* 0x000ff00000000800 */
[----:B------:R-:W3:Y:S08]  /*3d20*/  MUFU.EX2 R178, R178 ;  /* 0x000000b200b27308 */ /* 0x000ef00000000800 */
[----:B------:R-:W4:Y:S08]  /*3d30*/  MUFU.EX2 R179, R179 ;  /* 0x000000b300b37308 */ /* 0x000f300000000800 */
[----:B------:R-:W-:Y:S08]  /*3d40*/  MUFU.EX2 R181, R181 ;  /* 0x000000b500b57308 */ /* 0x000ff00000000800 */
[----:B------:R-:W-:Y:S08]  /*3d50*/  MUFU.EX2 R183, R183 ;  /* 0x000000b700b77308 */ /* 0x000ff00000000800 */
[----:B------:R-:W-:Y:S08]  /*3d60*/  MUFU.EX2 R185, R185 ;  /* 0x000000b900b97308 */ /* 0x000ff00000000800 */
[----:B------:R-:W5:Y:S08]  /*3d70*/  MUFU.EX2 R180, R180 ;  /* 0x000000b400b47308 */ /* 0x000f700000000800 */
[----:B------:R-:W0:Y:S08]  /*3d80*/  MUFU.EX2 R182, R182 ;  /* 0x000000b600b67308 */ /* 0x000e300000000800 */
[----:B------:R-:W0:Y:S08]  /*3d90*/  MUFU.EX2 R184, R184 ;  /* 0x000000b800b87308 */ /* 0x000e300000000800 */
        /* <DEDUP_REMOVED lines=9> */
[----:B------:R-:W0:Y:S08]  /*3e30*/  MUFU.EX2 R195, R195 ;  /* 0x000000c300c37308 */ /* 0x000e300000000800 */
[----:B------:R-:W-:Y:S08]  /*3e40*/  MUFU.EX2 R187, R187 ;  /* 0x000000bb00bb7308 */ /* 0x000ff00000000800 */
[----:B------:R-:W-:Y:S08]  /*3e50*/  MUFU.EX2 R190, R190 ;  /* 0x000000be00be7308 */ /* 0x000ff00000000800 */
[----:B------:R-:W-:Y:S08]  /*3e60*/  MUFU.EX2 R192, R192 ;  /* 0x000000c000c07308 */ /* 0x000ff00000000800 */
[----:B------:R-:W0:Y:S08]  /*3e70*/  MUFU.EX2 R194, R194 ;  /* 0x000000c200c27308 */ /* 0x000e300000000800 */
[----:B------:R-:W0:Y:S08]  /*3e80*/  MUFU.EX2 R188, R188 ;  /* 0x000000bc00bc7308 */ /* 0x000e300000000800 */
[----:B------:R-:W-:Y:S08]  /*3e90*/  MUFU.EX2 R191, R191 ;  /* 0x000000bf00bf7308 */ /* 0x000ff00000000800 */
[----:B------:R-:W0:Y:S08]  /*3ea0*/  MUFU.EX2 R193, R193 ;  /* 0x000000c100c17308 */ /* 0x000e300000000800 */
[----:B------:R-:W-:Y:S08]  /*3eb0*/  MUFU.EX2 R161, R161 ;  /* 0x000000a100a17308 */ /* 0x000ff00000000800 */
[----:B------:R-:W0:Y:S08]  /*3ec0*/  MUFU.EX2 R162, R162 ;  /* 0x000000a200a27308 */ /* 0x000e300000000800 */
[----:B------:R-:W-:Y:S08]  /*3ed0*/  MUFU.EX2 R163, R163 ;  /* 0x000000a300a37308 */ /* 0x000ff00000000800 */
[----:B------:R-:W-:Y:S08]  /*3ee0*/  MUFU.EX2 R164, R164 ;  /* 0x000000a400a47308 */ /* 0x000ff00000000800 */
[----:B------:R-:W-:Y:S01]  /*3ef0*/  MUFU.EX2 R165, R165 ;  /* 0x000000a500a57308 */ /* 0x000fe20000000800 */
[----:B------:R-:W-:-:S02]  /*3f00*/  WARPGROUP.DEPBAR.LE gsb0, 0x0 ;  /* 0x00008000000079c5 */ /* 0x000fc40000010000 */
[----:B-1----:R-:W-:Y:S01]  /*3f10*/  F2FP.F16.F32.PACK_AB R152, R172, R171 ;  /* 0x000000abac98723e */ /* 0x002fe200000000ff */
[----:B------:R-:W-:Y:S01]  /*3f20*/  FADD.FTZ R171, R171, R156 ;  /* 0x0000009cabab7221 */ /* 0x000fe20000010000 */
[----:B--2---:R-:W-:Y:S01]  /*3f30*/  F2FP.F16.F32.PACK_AB R153, R176, R175 ;  /* 0x000000afb099723e */ /* 0x004fe200000000ff */
[----:B------:R-:W-:Y:S01]  /*3f40*/  FADD.FTZ R175, R175, R160 ;  /* 0x000000a0afaf7221 */ /* 0x000fe20000010000 */
[----:B------:R-:W-:Y:S01]  /*3f50*/  F2FP.F16.F32.PACK_AB R154, R174, R173 ;  /* 0x000000adae9a723e */ /* 0x000fe200000000ff */
[----:B------:R-:W1:Y:S01]  /*3f60*/  MUFU.EX2 R166, R166 ;  /* 0x000000a600a67308 */ /* 0x000e620000000800 */
        /* <DEDUP_REMOVED lines=12> */
[----:B----4-:R-:W-:Y:S01]  /*4030*/  FADD.FTZ R174, R179, R174 ;  /* 0x000000aeb3ae7221 */ /* 0x010fe20000010000 */
[----:B------:R-:W2:Y:S01]  /*4040*/  MUFU.EX2 R168, R168 ;  /* 0x000000a800a87308 */ /* 0x000ea20000000800 */
[----:B-----5:R-:W-:-:S02]  /*4050*/  FADD.FTZ R177, R180, R177 ;  /* 0x000000b1b4b17221 */ /* 0x020fc40000010000 */
[----:B------:R-:W-:Y:S02]  /*4060*/  FADD.FTZ R174, R181, R174 ;  /* 0x000000aeb5ae7221 */ /* 0x000fe40000010000 */
[----:B0-----:R-:W-:Y:S02]  /*4070*/  FADD.FTZ R177, R182, R177 ;  /* 0x000000b1b6b17221 */ /* 0x001fe40000010000 */
[----:B------:R-:W-:Y:S02]  /*4080*/  FADD.FTZ R174, R183, R174 ;  /* 0x000000aeb7ae7221 */ /* 0x000fe40000010000 */
[----:B------:R-:W-:-:S04]  /*4090*/  FADD.FTZ R177, R184, R177 ;  /* 0x000000b1b8b17221 */ /* 0x000fc80000010000 */
[----:B------:R-:W-:Y:S01]  /*40a0*/  FADD.FTZ R177, R186, R177 ;  /* 0x000000b1bab17221 */ /* 0x000fe20000010000 */
[----:B------:R-:W-:Y:S02]  /*40b0*/  WARPGROUP.DEPBAR.LE gsb0, 0x0 ;  /* 0x00008000000079c5 */ /* 0x000fe40000010000 */
[----:B------:R-:W-:Y:S02]  /*40c0*/  F2FP.F16.F32.PACK_AB R152, R181, R179 ;  /* 0x000000b3b598723e */ /* 0x000fe400000000ff */
[----:B------:R-:W-:Y:S02]  /*40d0*/  F2FP.F16.F32.PACK_AB R153, R182, R180 ;  /* 0x000000b4b699723e */ /* 0x000fe400000000ff */
[C---:B------:R-:W-:Y:S01]  /*40e0*/  F2FP.F16.F32.PACK_AB R154, R185.reuse, R183 ;  /* 0x000000b7b99a723e */ /* 0x040fe200000000ff */
[----:B------:R-:W-:Y:S01]  /*40f0*/  FADD.FTZ R185, R185, R174 ;  /* 0x000000aeb9b97221 */ /* 0x000fe20000010000 */
        /* <DEDUP_REMOVED lines=21> */
[----:B------:R-:W-:Y:S01]  /*4250*/  FADD.FTZ R206, R195, R206 ;  /* 0x000000cec3ce7221 */ /* 0x000fe20000010000 */
[----:B------:R-:W-:Y:S01]  /*4260*/  UMOV UR11, 0x40000040 ;  /* 0x40000040000b7882 */ /* 0x000fe20000000000 */
[----:B------:R-:W-:Y:S01]  /*4270*/  FADD.FTZ R199, R194, R199 ;  /* 0x000000c7c2c77221 */ /* 0x000fe20000010000 */
[----:B------:R-:W-:Y:S02]  /*4280*/  WARPGROUP.DEPBAR.LE gsb0, 0x0 ;  /* 0x00008000000079c5 */ /* 0x000fe40000010000 */
[C---:B------:R-:W-:Y:S01]  /*4290*/  F2FP.F16.F32.PACK_AB R152, R187.reuse, R195 ;  /* 0x000000c3bb98723e */ /* 0x040fe200000000ff */
        /* <DEDUP_REMOVED lines=9> */
[----:B------:R-:W-:-:S10]  /*4330*/  FADD.FTZ R188, R193, R188 ;  /* 0x000000bcc1bc7221 */ /* 0x000fd40000010000 */
        /* <DEDUP_REMOVED lines=21> */
.L_x_13850:
[----:B------:R-:W0:Y:S01]  /*4490*/  @P6 LDC R152, c[0x0][0x44c] ;  /* 0x00011300ff986b82 */ /* 0x000e220000000800 */
[----:B------:R-:W-:Y:S01]  /*44a0*/  R2UR UR4, R212 ;  /* 0x00000000d40472ca */ /* 0x000fe200000e0000 */
[----:B------:R-:W-:Y:S01]  /*44b0*/  IMAD.U32 R21, RZ, RZ, UR60 ;  /* 0x0000003cff157e24 */ /* 0x000fe2000f8e00ff */
[----:B------:R-:W-:Y:S01]  /*44c0*/  UIADD3 UR6, UR6, 0x32460, URZ ;  /* 0x0003246006067890 */ /* 0x000fe2000fffe03f */
[----:B------:R-:W-:-:S03]  /*44d0*/  VIADD R201, R201, 0xfffffffe ;  /* 0xfffffffec9c97836 */ /* 0x000fc60000000000 */
[----:B------:R-:W-:Y:S01]  /*44e0*/  UPRMT UR6, UR48, 0x654, UR6 ;  /* 0x0000065430067896 */ /* 0x000fe20008000006 */
[----:B------:R-:W1:Y:S06]  /*44f0*/  @P6 LDC R153, c[0x0][0x450] ;  /* 0x00011400ff996b82 */ /* 0x000e6c0000000800 */
[----:B------:R-:W-:Y:S02]  /*4500*/  IMAD R208, R208, UR4, -R207 ;  /* 0x00000004d0d07c24 */ /* 0x000fe4000f8e0acf */
[----:B------:R-:W-:Y:S01]  /*4510*/  SYNCS.ARRIVE.TRANS64.RED.A1T0 RZ, [UR6], RZ ;  /* 0x000000ffffff79a7 */ /* 0x000fe20008100406 */
[----:B0-----:R-:W-:-:S05]  /*4520*/  @P6 IMAD.HI.U32 R152, R152, UR60, RZ ;  /* 0x0000003c98986c27 */ /* 0x001fca000f8e00ff */
[----:B-1----:R-:W-:-:S05]  /*4530*/  @P6 SHF.R.U32.HI R21, RZ, R153, R152 ;  /* 0x00000099ff156219 */ /* 0x002fca0000011698 */
[----:B------:R-:W-:-:S04]  /*4540*/  IMAD.IADD R21, R208, 0x1, R21 ;  /* 0x00000001d0157824 */ /* 0x000fc800078e0215 */
[----:B------:R-:W-:-:S05]  /*4550*/  IMAD.HI R21, R21, 0x2aaaaaab, RZ ;  /* 0x2aaaaaab15157827 */ /* 0x000fca00078e02ff */
[----:B------:R-:W-:-:S04]  /*4560*/  SHF.R.U32.HI R152, RZ, 0x1f, R21 ;  /* 0x0000001fff987819 */ /* 0x000fc80000011615 */
[----:B------:R-:W-:-:S04]  /*4570*/  LEA.HI.SX32 R152, R21, R152, 0x1c ;  /* 0x0000009815987211 */ /* 0x000fc800078fe2ff */
[----:B------:R-:W-:-:S04]  /*4580*/  VIMNMX R211, RZ, R152, !PT ;  /* 0x00000098ffd37248 */ /* 0x000fc80007fe0100 */
[----:B------:R-:W-:-:S13]  /*4590*/  ISETP.GE.AND P1, PT, R201, R211, PT ;  /* 0x000000d3c900720c */ /* 0x000fda0003f26270 */
[----:B------:R-:W-:Y:S05]  /*45a0*/  @!P1 BRA `(.L_x_13851) ;  /* 0x0000003000489947 */ /* 0x000fea0003800000 */
[----:B------:R-:W-:Y:S01]  /*45b0*/  IMAD.MOV.U32 R202, RZ, RZ, R189 ;  /* 0x000000ffffca7224 */ /* 0x000fe200078e00bd */
[----:B------:R-:W-:-:S07]  /*45c0*/  MOV R21, R205 ;  /* 0x000000cd00157202 */ /* 0x000fce0000000f00 */
.L_x_13862:
        /* <DEDUP_REMOVED lines=8> */
.L_x_13852:
        /* <DEDUP_REMOVED lines=9> */
.L_x_13853:
[----:B-1----:R-:W-:Y:S05]  /*46e0*/  @P1 BRA `(.L_x_13854) ;  /* 0x0000000000081947 */ /* 0x002fea0003800000 */
[----:B------:R-:W1:Y:S02]  /*46f0*/  SYNCS.PHASECHK.TRANS64.TRYWAIT P1, [UR4+0x32430], R0 ;  /* 0x03243000ff0075a7 */ /* 0x000e640008020144 */
[----:B-1----:R-:W-:Y:S05]  /*4700*/  @!P1 BRA `(.L_x_13855) ;  /* 0x000000dc00109947 */ /* 0x002fea0003800000 */
.L_x_13854:
[----:B------:R-:W-:Y:S01]  /*4710*/  R2UR UR5, R20 ;  /* 0x00000000140572ca */ /* 0x000fe200000e0000 */
[----:B-1----:R-:W-:Y:S01]  /*4720*/  WARPGROUP.ARRIVE ;  /* 0x00000000000079c5 */ /* 0x002fe20000000000 */
[----:B------:R-:W-:Y:S01]  /*4730*/  R2UR UR48, R22 ;  /* 0x00000000163072ca */ /* 0x000fe200000e0000 */
[----:B------:R-:W-:Y:S01]  /*4740*/  UMOV UR51, 0x40000040 ;  /* 0x4000004000337882 */ /* 0x000fe20000000000 */
[----:B------:R-:W-:-:S09]  /*4750*/  R2UR UR49, R23 ;  /* 0x00000000173172ca */ /* 0x000fd200000e0000 */
[----:B------:R-:W-:-:S07]  /*4760*/  UIMAD UR5, UR38, 0x300, UR5 ;  /* 0x00000300260578a4 */ /* 0x000fce000f8e0205 */
[----:B------:R-:W-:Y:S02]  /*4770*/  UMOV UR50, UR5 ;  /* 0x0000000500327c82 */ /* 0x000fe40008000000 */
        /* <DEDUP_REMOVED lines=25> */
.L_x_13856:
[----:B------:R1:W2:Y:S01]  /*4910*/  SYNCS.PHASECHK.TRANS64.TRYWAIT P1, [UR4+0x32450], R0 ;  /* 0x03245000ff0075a7 */ /* 0x0002a20008020144 */
[----:B------:R-:W-:Y:S05]  /*4920*/  @!P0 BRA `(.L_x_13857) ;  /* 0x0000000000048947 */ /* 0x000fea0003800000 */
[----:B------:R-:W-:Y:S01]  /*4930*/  BPT.TRAP 0x1 ;  /* 0x000000040000795c */ /* 0x000fe20000300000 */
.L_x_13857:
[----:B--2---:R-:W-:Y:S05]  /*4940*/  @P1 BRA `(.L_x_13858) ;  /* 0x0000000000081947 */ /* 0x004fea0003800000 */
[----:B------:R-:W2:Y:S02]  /*4950*/  SYNCS.PHASECHK.TRANS64.TRYWAIT P1, [UR4+0x32450], R0 ;  /* 0x03245000ff0075a7 */ /* 0x000ea40008020144 */
[----:B--2---:R-:W-:Y:S05]  /*4960*/  @!P1 BRA `(.L_x_13859) ;  /* 0x000000d800909947 */ /* 0x004fea0003800000 */
.L_x_13858:
[----:B------:R-:W-:Y:S01]  /*4970*/  R2UR UR48, R12 ;  /* 0x000000000c3072ca */ /* 0x000fe200000e0000 */
[----:B------:R-:W-:Y:S01]  /*4980*/  UIMAD UR5, UR6, 0xc00, UR61 ;  /* 0x00000c00060578a4 */ /* 0x000fe2000f8e023d */
[----:B------:R-:W-:Y:S01]  /*4990*/  R2UR UR49, R13 ;  /* 0x000000000d3172ca */ /* 0x000fe200000e0000 */
[----:B------:R-:W-:Y:S01]  /*49a0*/  WARPGROUP.ARRIVE ;  /* 0x00000000000079c5 */ /* 0x000fe20000000000 */
[----:B------:R-:W-:Y:S01]  /*49b0*/  UMOV UR51, 0x40000040 ;  /* 0x4000004000337882 */ /* 0x000fe20000000000 */
[----:B------:R-:W-:-:S04]  /*49c0*/  UIADD3 UR10, UR5, 0x304, URZ ;  /* 0x00000304050a7890 */ /* 0x000fc8000fffe03f */
[----:B--2---:R-:W2:Y:S01]  /*49d0*/  S2R R203, SR_TID.X ;  /* 0x0000000000cb7919 */ /* 0x004ea20000002100 */
        /* <DEDUP_REMOVED lines=23> */
[----:B--2---:R-:W-:-:S04]  /*4b50*/  SHF.R.U32.HI R203, RZ, 0x7, R203 ;  /* 0x00000007ffcb7819 */ /* 0x004fc800000116cb */
[----:B01----:R-:W-:Y:S01]  /*4b60*/  IADD3 R0, -R203, 0xb, RZ ;  /* 0x0000000bcb007810 */ /* 0x003fe20007ffe1ff */
        /* <DEDUP_REMOVED lines=69> */
.L_x_13860:
[----:B------:R-:W-:Y:S01]  /*4fc0*/  ISETP.NE.AND P1, PT, R228, 0x1, PT ;  /* 0x00000001e400780c */ /* 0x000fe20003f25270 */
[----:B------:R-:W-:Y:S01]  /*4fd0*/  VIADD R206, R213, UR60 ;  /* 0x0000003cd5ce7c36 */ /* 0x000fe20008000000 */
[----:B------:R-:W1:Y:S01]  /*4fe0*/  LDC R205, c[0x0][0x2f0] ;  /* 0x0000bc00ffcd7b82 */ /* 0x000e620000000800 */
[----:B------:R-:W-:Y:S01]  /*4ff0*/  R2UR UR10, R212 ;  /* 0x00000000d40a72ca */ /* 0x000fe200000e0000 */
[----:B------:R-:W-:Y:S01]  /*5000*/  ULDC UR5, c[0x0][0xad0] ;  /* 0x0002b40000057ab9 */ /* 0x000fe20000000800 */
[----:B------:R-:W-:Y:S01]  /*5010*/  UIMAD UR6, UR6, 0xc00, UR7 ;  /* 0x00000c00060678a4 */ /* 0x000fe2000f8e0207 */
[----:B------:R-:W-:Y:S01]  /*5020*/  FMUL.FTZ R157, R157, UR5 ;  /* 0x000000059d9d7c20 */ /* 0x000fe20008410000 */
[----:B------:R-:W-:Y:S01]  /*5030*/  FMUL.FTZ R160, R160, UR5 ;  /* 0x00000005a0a07c20 */ /* 0x000fe20008410000 */
[----:B------:R-:W-:Y:S01]  /*5040*/  FMUL.FTZ R168, R168, UR5 ;  /* 0x00000005a8a87c20 */ /* 0x000fe20008410000 */
[----:B------:R-:W-:Y:S01]  /*5050*/  FMUL.FTZ R152, R152, UR5 ;  /* 0x0000000598987c20 */ /* 0x000fe20008410000 */
[----:B------:R-:W-:Y:S01]  /*5060*/  FMUL.FTZ R169, R169, UR5 ;  /* 0x00000005a9a97c20 */ /* 0x000fe20008410000 */
[----:B------:R-:W-:Y:S01]  /*5070*/  FMUL.FTZ R177, R177, UR5 ;  /* 0x00000005b1b17c20 */ /* 0x000fe20008410000 */
[----:B------:R-:W2:Y:S01]  /*5080*/  MUFU.TANH R157, R157 ;  /* 0x0000009d009d7308 */ /* 0x000ea20000002400 */
[----:B------:R-:W3:Y:S01]  /*5090*/  @P1 LDC R203, c[0x0][0x44c] ;  /* 0x00011300ffcb1b82 */ /* 0x000ee20000000800 */
[----:B------:R-:W-:Y:S01]  /*50a0*/  FMUL.FTZ R153, R153, UR5 ;  /* 0x0000000599997c20 */ /* 0x000fe20008410000 */
[----:B------:R-:W-:Y:S01]  /*50b0*/  FMUL.FTZ R161, R161, UR5 ;  /* 0x00000005a1a17c20 */ /* 0x000fe20008410000 */
[----:B------:R-:W-:Y:S01]  /*50c0*/  FMUL.FTZ R180, R180, UR5 ;  /* 0x00000005b4b47c20 */ /* 0x000fe20008410000 */
[----:B------:R-:W-:Y:S01]  /*50d0*/  FMUL.FTZ R154, R154, UR5 ;  /* 0x000000059a9a7c20 */ /* 0x000fe20008410000 */
[----:B------:R-:W-:Y:S01]  /*50e0*/  FMUL.FTZ R164, R164, UR5 ;  /* 0x00000005a4a47c20 */ /* 0x000fe20008410000 */
[----:B------:R-:W-:Y:S01]  /*50f0*/  FMUL.FTZ R172, R172, UR5 ;  /* 0x00000005acac7c20 */ /* 0x000fe20008410000 */
[----:B------:R-:W4:Y:S01]  /*5100*/  MUFU.TANH R160, R160 ;  /* 0x000000a000a07308 */ /* 0x000f220000002400 */
[----:B------:R-:W5:Y:S01]  /*5110*/  @P1 LDC R204, c[0x0][0x450] ;  /* 0x00011400ffcc1b82 */ /* 0x000f620000000800 */
        /* <DEDUP_REMOVED lines=15> */
[----:B---3--:R-:W-:-:S04]  /*5210*/  @P1 IMAD.HI.U32 R203, R206, R203, RZ ;  /* 0x000000cbcecb1227 */ /* 0x008fc800078e00ff */
[----:B------:R-:W-:Y:S01]  /*5220*/  FMUL.FTZ R167, R167, UR5 ;  /* 0x00000005a7a77c20 */ /* 0x000fe20008410000 */
[----:B------:R-:W-:Y:S01]  /*5230*/  FMUL.FTZ R170, R170, UR5 ;  /* 0x00000005aaaa7c20 */ /* 0x000fe20008410000 */
[----:B------:R-:W-:Y:S01]  /*5240*/  FMUL.FTZ R171, R171, UR5 ;  /* 0x00000005abab7c20 */ /* 0x000fe20008410000 */
[----:B------:R-:W-:Y:S01]  /*5250*/  FMUL.FTZ R174, R174, UR5 ;  /* 0x00000005aeae7c20 */ /* 0x000fe20008410000 */
[----:B------:R-:W-:Y:S01]  /*5260*/  FMUL.FTZ R175, R175, UR5 ;  /* 0x00000005afaf7c20 */ /* 0x000fe20008410000 */
[----:B------:R-:W-:Y:S01]  /*5270*/  FMUL.FTZ R178, R178, UR5 ;  /* 0x00000005b2b27c20 */ /* 0x000fe20008410000 */
        /* <DEDUP_REMOVED lines=8> */
[----:B------:R-:W3:Y:S01]  /*5300*/  MUFU.TANH R177, R177 ;  /* 0x000000b100b17308 */ /* 0x000ee20000002400 */
[----:B------:R-:W-:Y:S01]  /*5310*/  FMUL.FTZ R190, R190, UR5 ;  /* 0x00000005bebe7c20 */ /* 0x000fe20008410000 */
[----:B------:R2:W4:Y:S01]  /*5320*/  SHFL.IDX PT, R204, R206, 0x1, 0x1c1f ;  /* 0x003c1f00cecc7f89 */ /* 0x00052200000e0000 */
[----:B------:R-:W-:Y:S01]  /*5330*/  FMUL.FTZ R191, R191, UR5 ;  /* 0x00000005bfbf7c20 */ /* 0x000fe20008410000 */
[----:B------:R-:W-:Y:S01]  /*5340*/  FMUL.FTZ R194, R194, UR5 ;  /* 0x00000005c2c27c20 */ /* 0x000fe20008410000 */
[----:B------:R-:W-:Y:S01]  /*5350*/  FMUL.FTZ R195, R195, UR5 ;  /* 0x00000005c3c37c20 */ /* 0x000fe20008410000 */
[----:B------:R-:W-:Y:S01]  /*5360*/  FMUL.FTZ R198, R198, UR5 ;  /* 0x00000005c6c67c20 */ /* 0x000fe20008410000 */
[----:B------:R-:W-:Y:S01]  /*5370*/  FMUL.FTZ R188, R188, UR5 ;  /* 0x00000005bcbc7c20 */ /* 0x000fe20008410000 */
[----:B------:R-:W3:Y:S01]  /*5380*/  MUFU.TANH R153, R153 ;  /* 0x0000009900997308 */ /* 0x000ee20000002400 */
[----:B------:R-:W-:Y:S01]  /*5390*/  FMUL.FTZ R199, R199, UR5 ;  /* 0x00000005c7c77c20 */ /* 0x000fe20008410000 */
[----:B--2---:R-:W-:-:S02]  /*53a0*/  IMAD.MOV.U32 R206, RZ, RZ, -0x60 ;  /* 0xffffffa0ffce7424 */ /* 0x004fc400078e00ff */
[----:B------:R-:W-:Y:S01]  /*53b0*/  FMUL.FTZ R189, R189, UR5 ;  /* 0x00000005bdbd7c20 */ /* 0x000fe20008410000 */
[----:B------:R-:W-:Y:S01]  /*53c0*/  FMUL.FTZ R192, R192, UR5 ;  /* 0x00000005c0c07c20 */ /* 0x000fe20008410000 */
[----:B------:R-:W-:Y:S01]  /*53d0*/  FMUL.FTZ R197, R197, UR5 ;  /* 0x00000005c5c57c20 */ /* 0x000fe20008410000 */
[----:B------:R-:W-:Y:S02]  /*53e0*/  IMAD R206, R201, R206, 0x1 ;  /* 0x00000001c9ce7424 */ /* 0x000fe400078e02ce */
[----:B------:R-:W-:Y:S01]  /*53f0*/  FMUL.FTZ R193, R193, UR5 ;  /* 0x00000005c1c17c20 */ /* 0x000fe20008410000 */
[----:B------:R-:W2:Y:S01]  /*5400*/  MUFU.TANH R161, R161 ;  /* 0x000000a100a17308 */ /* 0x000ea20000002400 */
[----:B------:R-:W-:Y:S01]  /*5410*/  FMUL.FTZ R196, R196, UR5 ;  /* 0x00000005c4c47c20 */ /* 0x000fe20008410000 */
[----:B------:R-:W-:Y:S01]  /*5420*/  IMAD R206, R214, -0x2, R206 ;  /* 0xfffffffed6ce7824 */ /* 0x000fe200078e02ce */
[----:B------:R-:W-:Y:S01]  /*5430*/  ULDC UR5, c[0x0][0xa80] ;  /* 0x0002a00000057ab9 */ /* 0x000fe20000000800 */
[----:B------:R-:W-:-:S02]  /*5440*/  UMOV UR11, 0x40000040 ;  /* 0x40000040000b7882 */ /* 0x000fc40000000000 */
[----:B-1----:R-:W-:Y:S01]  /*5450*/  IMAD R205, R205, UR10, R206 ;  /* 0x0000000acdcd7c24 */ /* 0x002fe2000f8e02ce */
[----:B------:R-:W-:Y:S01]  /*5460*/  ULDC UR10, c[0x0][0x288] ;  /* 0x0000a200000a7ab9 */ /* 0x000fe20000000800 */
[----:B------:R-:W1:Y:S03]  /*5470*/  MUFU.TANH R180, R180 ;  /* 0x000000b400b47308 */ /* 0x000e660000002400 */
[--C-:B-----5:R-:W-:Y:S02]  /*5480*/  IADD3 R203, R203, -UR10, R205.reuse ;  /* 0x8000000acbcb7c10 */ /* 0x120fe4000fffe0cd */
[----:B----4-:R-:W-:Y:S01]  /*5490*/  IADD3 R204, R204, -UR10, R205 ;  /* 0x8000000acccc7c10 */ /* 0x010fe2000fffe0cd */
[----:B------:R-:W-:Y:S01]  /*54a0*/  UIADD3 UR10, UR4, 0x32440, URZ ;  /* 0x00032440040a7890 */ /* 0x000fe2000fffe03f */
[C---:B------:R-:W-:Y:S01]  /*54b0*/  ISETP.GT.AND P4, PT, R203.reuse, 0x9, PT ;  /* 0x00000009cb00780c */ /* 0x040fe20003f84270 */
[----:B------:R-:W4:Y:S01]  /*54c0*/  MUFU.TANH R154, R154 ;  /* 0x0000009a009a7308 */ /* 0x000f220000002400 */
[----:B------:R-:W-:Y:S01]  /*54d0*/  ISETP.GT.AND P5, PT, R203, 0x10, PT ;  /* 0x00000010cb00780c */ /* 0x000fe20003fa4270 */
[----:B------:R-:W-:Y:S01]  /*54e0*/  UPRMT UR10, UR54, 0x654, UR10 ;  /* 0x00000654360a7896 */ /* 0x000fe2000800000a */
[----:B------:R-:W-:-:S02]  /*54f0*/  FSEL R157, R157, -INF , P4 ;  /* 0xff8000009d9d7808 */ /* 0x000fc40002000000 */
[C---:B------:R-:W-:Y:S02]  /*5500*/  ISETP.GT.AND P4, PT, R203.reuse, 0x20, PT ;  /* 0x00000020cb00780c */ /* 0x040fe40003f84270 */
[C---:B------:R-:W-:Y:S01]  /*5510*/  ISETP.GT.AND P1, PT, R203.reuse, RZ, PT ;  /* 0x000000ffcb00720c */ /* 0x040fe20003f24270 */
[----:B------:R-:W5:Y:S01]  /*5520*/  MUFU.TANH R164, R164 ;  /* 0x000000a400a47308 */ /* 0x000f620000002400 */
[----:B------:R-:W-:Y:S02]  /*5530*/  FSEL R160, R160, -INF , P5 ;  /* 0xff800000a0a07808 */ /* 0x000fe40002800000 */
[C---:B------:R-:W-:Y:S01]  /*5540*/  ISETP.GT.AND P5, PT, R203.reuse, 0x21, PT ;  /* 0x00000021cb00780c */ /* 0x040fe20003fa4270 */
[----:B------:R-:W-:Y:S01]  /*5550*/  SYNCS.ARRIVE.TRANS64.RED.A1T0 RZ, [UR10], RZ ;  /* 0x000000ffffff79a7 */ /* 0x000fe2000810040a */
[----:B0-----:R-:W-:Y:S01]  /*5560*/  FSEL R168, R168, -INF , P4 ;  /* 0xff800000a8a87808 */ /* 0x001fe20002000000 */
[----:B------:R-:W-:Y:S01]  /*5570*/  UMOV UR10, UR6 ;  /* 0x00000006000a7c82 */ /* 0x000fe20008000000 */
[C---:B------:R-:W-:Y:S01]  /*5580*/  ISETP.GT.AND P4, PT, R203.reuse, 0x31, PT ;  /* 0x00000031cb00780c */ /* 0x040fe20003f84270 */
[----:B------:R-:W0:Y:S01]  /*5590*/  MUFU.TANH R172, R172 ;  /* 0x000000ac00ac7308 */ /* 0x000e220000002400 */
[----:B------:R-:W-:-:S02]  /*55a0*/  ISETP.GT.AND P2, PT, R203, 0x1, PT ;  /* 0x00000001cb00780c */ /* 0x000fc40003f44270 */
[----:B------:R-:W-:Y:S02]  /*55b0*/  FSEL R152, R152, -INF , P1 ;  /* 0xff80000098987808 */ /* 0x000fe40000800000 */
[----:B------:R-:W-:Y:S02]  /*55c0*/  ISETP.GT.AND P1, PT, R203, 0x11, PT ;  /* 0x00000011cb00780c */ /* 0x000fe40003f24270 */
[----:B---3--:R-:W-:Y:S01]  /*55d0*/  FSEL R169, R169, -INF , P5 ;  /* 0xff800000a9a97808 */ /* 0x008fe20002800000 */
[----:B------:R-:W3:Y:S01]  /*55e0*/  MUFU.TANH R155, R155 ;  /* 0x0000009b009b7308 */ /* 0x000ee20000002400 */
[----:B------:R-:W-:Y:S02]  /*55f0*/  ISETP.GT.AND P5, PT, R203, 0x38, PT ;  /* 0x00000038cb00780c */ /* 0x000fe40003fa4270 */
[----:B------:R-:W-:Y:S02]  /*5600*/  FSEL R177, R177, -INF , P4 ;  /* 0xff800000b1b17808 */ /* 0x000fe40002000000 */
[----:B------:R-:W-:-:S02]  /*5610*/  FSEL R153, R153, -INF , P2 ;  /* 0xff80000099997808 */ /* 0x000fc40001000000 */
[----:B------:R-:W-:Y:S01]  /*5620*/  ISETP.GT.AND P4, PT, R204, RZ, PT ;  /* 0x000000ffcc00720c */ /* 0x000fe20003f84270 */
[----:B------:R-:W3:Y:S01]  /*5630*/  MUFU.TANH R173, R173 ;  /* 0x000000ad00ad7308 */ /* 0x000ee20000002400 */
[----:B------:R-:W-:Y:S02]  /*5640*/  ISETP.GT.AND P2, PT, R203, 0x18, PT ;  /* 0x00000018cb00780c */ /* 0x000fe40003f44270 */
[----:B--2---:R-:W-:Y:S02]  /*5650*/  FSEL R161, R161, -INF , P1 ;  /* 0xff800000a1a17808 */ /* 0x004fe40000800000 */
[----:B------:R-:W-:Y:S02]  /*5660*/  ISETP.GT.AND P1, PT, R203, 0x28, PT ;  /* 0x00000028cb00780c */ /* 0x000fe40003f24270 */
[----:B-1----:R-:W-:Y:S01]  /*5670*/  FSEL R180, R180, -INF , P5 ;  /* 0xff800000b4b47808 */ /* 0x002fe20002800000 */
[----:B------:R-:W1:Y:S01]  /*5680*/  MUFU.TANH R181, R181 ;  /* 0x000000b500b57308 */ /* 0x000e620000002400 */
[----:B------:R-:W-:-:S02]  /*5690*/  ISETP.GT.AND P5, PT, R204, 0x1, PT ;  /* 0x00000001cc00780c */ /* 0x000fc40003fa4270 */
[----:B----4-:R-:W-:Y:S02]  /*56a0*/  FSEL R154, R154, -INF , P4 ;  /* 0xff8000009a9a7808 */ /* 0x010fe40002000000 */
[----:B-----5:R-:W-:Y:S02]  /*56b0*/  FSEL R164, R164, -INF , P2 ;  /* 0xff800000a4a47808 */ /* 0x020fe40001000000 */
[C---:B------:R-:W-:Y:S01]  /*56c0*/  ISETP.GT.AND P2, PT, R203.reuse, 0x29, PT ;  /* 0x00000029cb00780c */ /* 0x040fe20003f44270 */
[----:B------:R-:W2:Y:S01]  /*56d0*/  MUFU.TANH R158, R158 ;  /* 0x0000009e009e7308 */ /* 0x000ea20000002400 */
[----:B0-----:R-:W-:Y:S02]  /*56e0*/  FSEL R172, R172, -INF , P1 ;  /* 0xff800000acac7808 */ /* 0x001fe40000800000 */
[----:B------:R-:W-:Y:S02]  /*56f0*/  ISETP.GT.AND P1, PT, R203, 0x39, PT ;  /* 0x00000039cb00780c */ /* 0x000fe40003f24270 */
[----:B------:R-:W-:-:S02]  /*5700*/  ISETP.GT.AND P4, PT, R204, 0x8, PT ;  /* 0x00000008cc00780c */ /* 0x000fc40003f84270 */
[----:B---3--:R-:W-:Y:S01]  /*5710*/  FSEL R155, R155, -INF , P5 ;  /* 0xff8000009b9b7808 */ /* 0x008fe20002800000 */
[----:B------:R-:W0:Y:S01]  /*5720*/  MUFU.TANH R184, R184 ;  /* 0x000000b800b87308 */ /* 0x000e220000002400 */
[----:B------:R-:W-:Y:S02]  /*5730*/  FMNMX.FTZ R205, R154, R202, !PT ;  /* 0x000000ca9acd7209 */ /* 0x000fe40007810000 */
[----:B------:R-:W-:Y:S02]  /*5740*/  FSEL R173, R173, -INF , P2 ;  /* 0xff800000adad7808 */ /* 0x000fe40001000000 */
[----:B------:R-:W-:Y:S02]  /*5750*/  ISETP.GT.AND P2, PT, R203, 0x40, PT ;  /* 0x00000040cb00780c */ /* 0x000fe40003f44270 */
[----:B-1----:R-:W-:Y:S01]  /*5760*/  FSEL R181, R181, -INF , P1 ;  /* 0xff800000b5b57808 */ /* 0x002fe20000800000 */
[----:B------:R-:W1:Y:S01]  /*5770*/  MUFU.TANH R156, R156 ;  /* 0x0000009c009c7308 */ /* 0x000e620000002400 */
[----:B------:R-:W-:-:S02]  /*5780*/  ISETP.GT.AND P3, PT, R203, 0x8, PT ;  /* 0x00000008cb00780c */ /* 0x000fc40003f64270 */
[----:B------:R-:W-:Y:S02]  /*5790*/  ISETP.GT.AND P1, PT, R204, 0x9, PT ;  /* 0x00000009cc00780c */ /* 0x000fe40003f24270 */
[----:B--2---:R-:W-:Y:S02]  /*57a0*/  FSEL R158, R158, -INF , P4 ;  /* 0xff8000009e9e7808 */ /* 0x004fe40002000000 */
[----:B------:R-:W-:Y:S01]  /*57b0*/  FMNMX.FTZ R205, R155, R205, !PT ;  /* 0x000000cd9bcd7209 */ /* 0x000fe20007810000 */
[----:B------:R-:W2:Y:S01]  /*57c0*/  MUFU.TANH R159, R159 ;  /* 0x0000009f009f7308 */ /* 0x000ea20000002400 */
[----:B0-----:R-:W-:Y:S02]  /*57d0*/  FSEL R184, R184, -INF , P2 ;  /* 0xff800000b8b87808 */ /* 0x001fe40001000000 */
[----:B------:R-:W-:Y:S02]  /*57e0*/  ISETP.GT.AND P2, PT, R204, 0x10, PT ;  /* 0x00000010cc00780c */ /* 0x000fe40003f44270 */
[----:B------:R-:W-:-:S02]  /*57f0*/  FMNMX.FTZ R205, R158, R205, !PT ;  /* 0x000000cd9ecd7209 */ /* 0x000fc40007810000 */
[----:B------:R-:W-:Y:S01]  /*5800*/  ISETP.GT.AND P5, PT, R204, 0x11, PT ;  /* 0x00000011cc00780c */ /* 0x000fe20003fa4270 */
[----:B------:R-:W0:Y:S01]  /*5810*/  MUFU.TANH R162, R162 ;  /* 0x000000a200a27308 */ /* 0x000e220000002400 */
[----:B-1----:R-:W-:Y:S02]  /*5820*/  FSEL R156, R156, -INF , P3 ;  /* 0xff8000009c9c7808 */ /* 0x002fe40001800000 */
[----:B------:R-:W-:Y:S02]  /*5830*/  ISETP.GT.AND P3, PT, R203, 0x19, PT ;  /* 0x00000019cb00780c */ /* 0x000fe40003f64270 */
[----:B------:R-:W-:Y:S02]  /*5840*/  ISETP.GT.AND P4, PT, R204, 0x18, PT ;  /* 0x00000018cc00780c */ /* 0x000fe40003f84270 */
[----:B------:R-:W-:Y:S01]  /*5850*/  FMNMX.FTZ R206, R152, R21, !PT ;  /* 0x0000001598ce7209 */ /* 0x000fe20007810000 */
[----:B------:R-:W1:Y:S01]  /*5860*/  MUFU.TANH R165, R165 ;  /* 0x000000a500a57308 */ /* 0x000e620000002400 */
[----:B--2---:R-:W-:-:S02]  /*5870*/  FSEL R159, R159, -INF , P1 ;  /* 0xff8000009f9f7808 */ /* 0x004fc40000800000 */
[----:B------:R-:W-:Y:S02]  /*5880*/  ISETP.GT.AND P1, PT, R204, 0x19, PT ;  /* 0x00000019cc00780c */ /* 0x000fe40003f24270 */
[----:B------:R-:W-:Y:S02]  /*5890*/  FMNMX.FTZ R205, R159, R205, !PT ;  /* 0x000000cd9fcd7209 */ /* 0x000fe40007810000 */
[----:B------:R-:W-:Y:S01]  /*58a0*/  FMNMX.FTZ R206, R153, R206, !PT ;  /* 0x000000ce99ce7209 */ /* 0x000fe20007810000 */
[----:B------:R-:W2:Y:S01]  /*58b0*/  MUFU.TANH R163, R163 ;  /* 0x000000a300a37308 */ /* 0x000ea20000002400 */
[----:B0-----:R-:W-:Y:S02]  /*58c0*/  FSEL R162, R162, -INF , P2 ;  /* 0xff800000a2a27808 */ /* 0x001fe40001000000 */
[----:B------:R-:W-:Y:S02]  /*58d0*/  ISETP.GT.AND P2, PT, R204, 0x21, PT ;  /* 0x00000021cc00780c */ /* 0x000fe40003f44270 */
[----:B------:R-:W-:-:S02]  /*58e0*/  FMNMX.FTZ R205, R162, R205, !PT ;  /* 0x000000cda2cd7209 */ /* 0x000fc40007810000 */
[----:B------:R-:W-:Y:S01]  /*58f0*/  FMNMX.FTZ R206, R156, R206, !PT ;  /* 0x000000ce9cce7209 */ /* 0x000fe20007810000 */
[----:B------:R-:W0:Y:S01]  /*5900*/  MUFU.TANH R176, R176 ;  /* 0x000000b000b07308 */ /* 0x000e220000002400 */
[----:B-1----:R-:W-:Y:S02]  /*5910*/  FSEL R165, R165, -INF , P3 ;  /* 0xff800000a5a57808 */ /* 0x002fe40001800000 */
[----:B------:R-:W-:Y:S02]  /*5920*/  ISETP.GT.AND P3, PT, R203, 0x30, PT ;  /* 0x00000030cb00780c */ /* 0x000fe40003f64270 */
[----:B------:R-:W-:-:S03]  /*5930*/  FMNMX.FTZ R206, R157, R206, !PT ;  /* 0x000000ce9dce7209 */ /* 0x000fc60007810000 */
[----:B------:R-:W1:Y:S01]  /*5940*/  MUFU.TANH R166, R166 ;  /* 0x000000a600a67308 */ /* 0x000e620000002400 */
[----:B--2---:R-:W-:Y:S02]  /*5950*/  FSEL R163, R163, -INF , P5 ;  /* 0xff800000a3a37808 */ /* 0x004fe40002800000 */
[----:B------:R-:W-:Y:S02]  /*5960*/  ISETP.GT.AND P5, PT, R204, 0x28, PT ;  /* 0x00000028cc00780c */ /* 0x000fe40003fa4270 */
[----:B------:R-:W-:Y:S02]  /*5970*/  FMNMX.FTZ R205, R163, R205, !PT ;  /* 0x000000cda3cd7209 */ /* 0x000fe40007810000 */
[----:B------:R-:W-:Y:S01]  /*5980*/  FMNMX.FTZ R206, R160, R206, !PT ;  /* 0x000000cea0ce7209 */ /* 0x000fe20007810000 */
[----:B------:R-:W2:Y:S01]  /*5990*/  MUFU.TANH R185, R185 ;  /* 0x000000b900b97308 */ /* 0x000ea20000002400 */
[----:B0-----:R-:W-:Y:S02]  /*59a0*/  FSEL R176, R176, -INF , P3 ;  /* 0xff800000b0b07808 */ /* 0x001fe40001800000 */
[----:B------:R-:W-:-:S02]  /*59b0*/  ISETP.GT.AND P3, PT, R203, 0x41, PT ;  /* 0x00000041cb00780c */ /* 0x000fc40003f64270 */
[----:B------:R-:W-:-:S03]  /*59c0*/  FMNMX.FTZ R206, R161, R206, !PT ;  /* 0x000000cea1ce7209 */ /* 0x000fc60007810000 */
[----:B------:R-:W0:Y:S01]  /*59d0*/  MUFU.TANH R167, R167 ;  /* 0x000000a700a77308 */ /* 0x000e220000002400 */
[----:B-1----:R-:W-:Y:S02]  /*59e0*/  FSEL R166, R166, -INF , P4 ;  /* 0xff800000a6a67808 */ /* 0x002fe40002000000 */
[----:B------:R-:W-:Y:S02]  /*59f0*/  ISETP.GT.AND P4, PT, R204, 0x29, PT ;  /* 0x00000029cc00780c */ /* 0x000fe40003f84270 */
[----:B------:R-:W-:Y:S02]  /*5a00*/  FMNMX.FTZ R205, R166, R205, !PT ;  /* 0x000000cda6cd7209 */ /* 0x000fe40007810000 */
[----:B------:R-:W-:Y:S01]  /*5a10*/  FMNMX.FTZ R206, R164, R206, !PT ;  /* 0x000000cea4ce7209 */ /* 0x000fe20007810000 */
[----:B------:R-:W1:Y:S01]  /*5a20*/  MUFU.TANH R170, R170 ;  /* 0x000000aa00aa7308 */ /* 0x000e620000002400 */
[----:B--2---:R-:W-:Y:S02]  /*5a30*/  FSEL R185, R185, -INF , P3 ;  /* 0xff800000b9b97808 */ /* 0x004fe40001800000 */
[----:B------:R-:W-:-:S02]  /*5a40*/  ISETP.GT.AND P3, PT, R204, 0x20, PT ;  /* 0x00000020cc00780c */ /* 0x000fc40003f64270 */
[----:B------:R-:W-:-:S03]  /*5a50*/  FMNMX.FTZ R206, R165, R206, !PT ;  /* 0x000000cea5ce7209 */ /* 0x000fc60007810000 */
[----:B------:R-:W2:Y:S01]  /*5a60*/  MUFU.TANH R171, R171 ;  /* 0x000000ab00ab7308 */ /* 0x000ea20000002400 */
[----:B0-----:R-:W-:Y:S02]  /*5a70*/  FSEL R167, R167, -INF , P1 ;  /* 0xff800000a7a77808 */ /* 0x001fe40000800000 */
[----:B------:R-:W-:Y:S02]  /*5a80*/  ISETP.GT.AND P1, PT, R204, 0x30, PT ;  /* 0x00000030cc00780c */ /* 0x000fe40003f24270 */
[----:B------:R-:W-:Y:S02]  /*5a90*/  FMNMX.FTZ R205, R167, R205, !PT ;  /* 0x000000cda7cd7209 */ /* 0x000fe40007810000 */
[----:B------:R-:W-:Y:S01]  /*5aa0*/  FMNMX.FTZ R206, R168, R206, !PT ;  /* 0x000000cea8ce7209 */ /* 0x000fe20007810000 */
[----:B------:R-:W0:Y:S01]  /*5ab0*/  MUFU.TANH R174, R174 ;  /* 0x000000ae00ae7308 */ /* 0x000e220000002400 */
[----:B-1----:R-:W-:Y:S02]  /*5ac0*/  FSEL R170, R170, -INF , P3 ;  /* 0xff800000aaaa7808 */ /* 0x002fe40001800000 */
[----:B------:R-:W-:-:S02]  /*5ad0*/  ISETP.GT.AND P3, PT, R204, 0x31, PT ;  /* 0x00000031cc00780c */ /* 0x000fc40003f64270 */
[----:B------:R-:W-:Y:S02]  /*5ae0*/  FMNMX.FTZ R205, R170, R205, !PT ;  /* 0x000000cdaacd7209 */ /* 0x000fe40007810000 */
[----:B------:R-:W-:Y:S01]  /*5af0*/  FMNMX.FTZ R206, R169, R206, !PT ;  /* 0x000000cea9ce7209 */ /* 0x000fe20007810000 */
[----:B------:R-:W1:Y:S01]  /*5b00*/  MUFU.TANH R175, R175 ;  /* 0x000000af00af7308 */ /* 0x000e620000002400 */
[----:B--2---:R-:W-:Y:S02]  /*5b10*/  FSEL R171, R171, -INF , P2 ;  /* 0xff800000abab7808 */ /* 0x004fe40001000000 */
[----:B------:R-:W-:Y:S02]  /*5b20*/  ISETP.GT.AND P2, PT, R204, 0x38, PT ;  /* 0x00000038cc00780c */ /* 0x000fe40003f44270 */
[----:B------:R-:W-:Y:S02]  /*5b30*/  FMNMX.FTZ R205, R171, R205, !PT ;  /* 0x000000cdabcd7209 */ /* 0x000fe40007810000 */
[----:B------:R-:W-:Y:S01]  /*5b40*/  FMNMX.FTZ R206, R172, R206, !PT ;  /* 0x000000ceacce7209 */ /* 0x000fe20007810000 */
[----:B------:R-:W2:Y:S01]  /*5b50*/  MUFU.TANH R178, R178 ;  /* 0x000000b200b27308 */ /* 0x000ea20000002400 */
[----:B0-----:R-:W-:-:S02]  /*5b60*/  FSEL R174, R174, -INF , P5 ;  /* 0xff800000aeae7808 */ /* 0x001fc40002800000 */
[----:B------:R-:W-:Y:S02]  /*5b70*/  ISETP.GT.AND P5, PT, R204, 0x39, PT ;  /* 0x00000039cc00780c */ /* 0x000fe40003fa4270 */
[----:B------:R-:W-:Y:S02]  /*5b80*/  FMNMX.FTZ R205, R174, R205, !PT ;  /* 0x000000cdaecd7209 */ /* 0x000fe40007810000 */
[----:B------:R-:W-:Y:S01]  /*5b90*/  FMNMX.FTZ R206, R173, R206, !PT ;  /* 0x000000ceadce7209 */ /* 0x000fe20007810000 */
[----:B------:R-:W0:Y:S01]  /*5ba0*/  MUFU.TANH R179, R179 ;  /* 0x000000b300b37308 */ /* 0x000e220000002400 */
[----:B-1----:R-:W-:Y:S02]  /*5bb0*/  FSEL R175, R175, -INF , P4 ;  /* 0xff800000afaf7808 */ /* 0x002fe40002000000 */
[----:B------:R-:W-:Y:S02]  /*5bc0*/  ISETP.GT.AND P4, PT, R204, 0x40, PT ;  /* 0x00000040cc00780c */ /* 0x000fe40003f84270 */
[----:B------:R-:W-:-:S02]  /*5bd0*/  FMNMX.FTZ R205, R175, R205, !PT ;  /* 0x000000cdafcd7209 */ /* 0x000fc40007810000 */
        /* <DEDUP_REMOVED lines=36> */
[----:B-1----:R-:W-:-:S04]  /*5e20*/  FSEL R194, R194, -INF , P5 ;  /* 0xff800000c2c27808 */ /* 0x002fc80002800000 */
        /* <DEDUP_REMOVED lines=9> */
[----:B------:R-:W-:Y:S01]  /*5ec0*/  MUFU.TANH R189, R189 ;  /* 0x000000bd00bd7308 */ /* 0x000fe20000002400 */
[----:B-1----:R-:W-:Y:S02]  /*5ed0*/  FSEL R188, R188, -INF , P2 ;  /* 0xff800000bcbc7808 */ /* 0x002fe40001000000 */
[----:B------:R-:W-:-:S05]  /*5ee0*/  ISETP.GT.AND P2, PT, R203, 0x51, PT ;  /* 0x00000051cb00780c */ /* 0x000fca0003f44270 */
[----:B------:R-:W0:Y:S01]  /*5ef0*/  MUFU.TANH R192, R192 ;  /* 0x000000c000c07308 */ /* 0x000e220000002400 */
[----:B--2---:R-:W-:-:S07]  /*5f00*/  FSEL R199, R199, -INF , P3 ;  /* 0xff800000c7c77808 */ /* 0x004fce0001800000 */
[----:B------:R1:W-:Y:S08]  /*5f10*/  MUFU.TANH R204, R197 ;  /* 0x000000c500cc7308 */ /* 0x0003f00000002400 */
[----:B------:R-:W2:Y:S01]  /*5f20*/  MUFU.TANH R193, R193 ;  /* 0x000000c100c17308 */ /* 0x000ea20000002400 */
[----:B-1----:R-:W-:Y:S02]  /*5f30*/  FMNMX.FTZ R197, R181, R206, !PT ;  /* 0x000000ceb5c57209 */ /* 0x002fe40007810000 */
[----:B0-----:R-:W-:-:S02]  /*5f40*/  FSEL R192, R192, -INF , P1 ;  /* 0xff800000c0c07808 */ /* 0x001fc40000800000 */
[----:B------:R-:W-:Y:S02]  /*5f50*/  FMNMX.FTZ R197, R184, R197, !PT ;  /* 0x000000c5b8c57209 */ /* 0x000fe40007810000 */
[----:B------:R-:W-:Y:S01]  /*5f60*/  ISETP.GT.AND P1, PT, R203, 0x58, PT ;  /* 0x00000058cb00780c */ /* 0x000fe20003f24270 */
[----:B------:R-:W0:Y:S01]  /*5f70*/  MUFU.TANH R196, R196 ;  /* 0x000000c400c47308 */ /* 0x000e220000002400 */
[----:B------:R-:W-:Y:S02]  /*5f80*/  FMNMX.FTZ R206, R185, R197, !PT ;  /* 0x000000c5b9ce7209 */ /* 0x000fe40007810000 */
[----:B------:R-:W-:Y:S02]  /*5f90*/  FSEL R197, R189, -INF , P4 ;  /* 0xff800000bdc57808 */ /* 0x000fe40002000000 */
[----:B------:R-:W-:Y:S02]  /*5fa0*/  FMNMX.FTZ R206, R188, R206, !PT ;  /* 0x000000cebcce7209 */ /* 0x000fe40007810000 */
[----:B------:R-:W-:-:S02]  /*5fb0*/  FMNMX.FTZ R189, R199, R205, !PT ;  /* 0x000000cdc7bd7209 */ /* 0x000fc40007810000 */
[----:B------:R-:W-:Y:S02]  /*5fc0*/  FMNMX.FTZ R206, R197, R206, !PT ;  /* 0x000000cec5ce7209 */ /* 0x000fe40007810000 */
[----:B--2---:R-:W-:Y:S01]  /*5fd0*/  FSEL R193, R193, -INF , P2 ;  /* 0xff800000c1c17808 */ /* 0x004fe20001000000 */
[----:B------:R-:W1:Y:S01]  /*5fe0*/  SHFL.BFLY PT, R205, R189, 0x2, 0x1f ;  /* 0x0c401f00bdcd7f89 */ /* 0x000e6200000e0000 */
[----:B------:R-:W-:Y:S02]  /*5ff0*/  FMNMX.FTZ R206, R192, R206, !PT ;  /* 0x000000cec0ce7209 */ /* 0x000fe40007810000 */
[----:B------:R-:W-:Y:S02]  /*6000*/  ISETP.GT.AND P2, PT, R203, 0x59, PT ;  /* 0x00000059cb00780c */ /* 0x000fe40003f44270 */
[----:B0-----:R-:W-:Y:S02]  /*6010*/  FSEL R196, R196, -INF , P1 ;  /* 0xff800000c4c47808 */ /* 0x001fe40000800000 */
[----:B------:R-:W-:-:S02]  /*6020*/  FMNMX.FTZ R206, R193, R206, !PT ;  /* 0x000000cec1ce7209 */ /* 0x000fc40007810000 */
[----:B------:R-:W-:Y:S02]  /*6030*/  FSEL R204, R204, -INF , P2 ;  /* 0xff800000cccc7808 */ /* 0x000fe40001000000 */
[----:B------:R-:W-:-:S04]  /*6040*/  FMNMX.FTZ R203, R196, R206, !PT ;  /* 0x000000cec4cb7209 */ /* 0x000fc80007810000 */
[----:B------:R-:W-:-:S05]  /*6050*/  FMNMX.FTZ R203, R204, R203, !PT ;  /* 0x000000cbcccb7209 */ /* 0x000fca0007810000 */
[----:B------:R-:W0:Y:S01]  /*6060*/  SHFL.BFLY PT, R206, R203, 0x2, 0x1f ;  /* 0x0c401f00cbce7f89 */ /* 0x000e2200000e0000 */
[----:B-1----:R-:W-:-:S05]  /*6070*/  FMNMX.FTZ R189, R189, R205, !PT ;  /* 0x000000cdbdbd7209 */ /* 0x002fca0007810000 */
[----:B------:R-:W1:Y:S01]  /*6080*/  SHFL.BFLY PT, R208, R189, 0x1, 0x1f ;  /* 0x0c201f00bdd07f89 */ /* 0x000e6200000e0000 */
[----:B0-----:R-:W-:-:S05]  /*6090*/  FMNMX.FTZ R205, R203, R206, !PT ;  /* 0x000000cecbcd7209 */ /* 0x001fca0007810000 */
[----:B------:R-:W0:Y:S01]  /*60a0*/  SHFL.BFLY PT, R207, R205, 0x1, 0x1f ;  /* 0x0c201f00cdcf7f89 */ /* 0x000e2200000e0000 */
[----:B-1----:R-:W-:-:S04]  /*60b0*/  FMNMX.FTZ R189, R189, R208, !PT ;  /* 0x000000d0bdbd7209 */ /* 0x002fc80007810000 */
[C---:B------:R-:W-:Y:S01]  /*60c0*/  FSETP.NEU.FTZ.AND P2, PT, R189.reuse, -INF , PT ;  /* 0xff800000bd00780b */ /* 0x040fe20003f5d000 */
[----:B------:R-:W-:-:S05]  /*60d0*/  FMUL.FTZ R203, R189, UR5 ;  /* 0x00000005bdcb7c20 */ /* 0x000fca0008410000 */
[----:B------:R-:W-:-:S05]  /*60e0*/  FSEL R203, R203, RZ, P2 ;  /* 0x000000ffcbcb7208 */ /* 0x000fca0001000000 */
[--C-:B------:R-:W-:Y:S01]  /*60f0*/  FFMA.FTZ R206, R154, UR5, -R203.reuse ;  /* 0x000000059ace7c23 */ /* 0x100fe200080108cb */
[--C-:B------:R-:W-:Y:S01]  /*6100*/  FFMA.FTZ R208, R155, UR5, -R203.reuse ;  /* 0x000000059bd07c23 */ /* 0x100fe200080108cb */
[----:B------:R-:W1:Y:S01]  /*6110*/  S2R R154, SR_TID.X ;  /* 0x00000000009a7919 */ /* 0x000e620000002100 */
[--C-:B------:R-:W-:Y:S01]  /*6120*/  FFMA.FTZ R158, R158, UR5, -R203.reuse ;  /* 0x000000059e9e7c23 */ /* 0x100fe200080108cb */
[--C-:B------:R-:W-:Y:S01]  /*6130*/  FFMA.FTZ R159, R159, UR5, -R203.reuse ;  /* 0x000000059f9f7c23 */ /* 0x100fe200080108cb */
[----:B0-----:R-:W-:Y:S01]  /*6140*/  FMNMX.FTZ R205, R205, R207, !PT ;  /* 0x000000cfcdcd7209 */ /* 0x001fe20007810000 */
[----:B------:R-:W-:Y:S01]  /*6150*/  MUFU.EX2 R206, R206 ;  /* 0x000000ce00ce7308 */ /* 0x000fe20000000800 */
[--C-:B------:R-:W-:Y:S01]  /*6160*/  FFMA.FTZ R162, R162, UR5, -R203.reuse ;  /* 0x00000005a2a27c23 */ /* 0x100fe200080108cb */
[--C-:B------:R-:W-:Y:S01]  /*6170*/  FFMA.FTZ R163, R163, UR5, -R203.reuse ;  /* 0x00000005a3a37c23 */ /* 0x100fe200080108cb */
[C---:B------:R-:W-:Y:S01]  /*6180*/  FSETP.NEU.FTZ.AND P1, PT, R205.reuse, -INF , PT ;  /* 0xff800000cd00780b */ /* 0x040fe20003f3d000 */
[----:B------:R-:W-:Y:S01]  /*6190*/  FMUL.FTZ R209, R205, UR5 ;  /* 0x00000005cdd17c20 */ /* 0x000fe20008410000 */
[--C-:B------:R-:W-:Y:S01]  /*61a0*/  FFMA.FTZ R166, R166, UR5, -R203.reuse ;  /* 0x00000005a6a67c23 */ /* 0x100fe200080108cb */
[--C-:B------:R-:W-:Y:S01]  /*61b0*/  FFMA.FTZ R167, R167, UR5, -R203.reuse ;  /* 0x00000005a7a77c23 */ /* 0x100fe200080108cb */
[--C-:B------:R-:W-:Y:S01]  /*61c0*/  FFMA.FTZ R170, R170, UR5, -R203.reuse ;  /* 0x00000005aaaa7c23 */ /* 0x100fe200080108cb */
[----:B------:R-:W-:Y:S01]  /*61d0*/  MUFU.EX2 R208, R208 ;  /* 0x000000d000d07308 */ /* 0x000fe20000000800 */
[----:B------:R-:W-:Y:S01]  /*61e0*/  FSEL R209, R209, RZ, P1 ;  /* 0x000000ffd1d17208 */ /* 0x000fe20000800000 */
[--C-:B------:R-:W-:Y:S01]  /*61f0*/  FFMA.FTZ R171, R171, UR5, -R203.reuse ;  /* 0x00000005abab7c23 */ /* 0x100fe200080108cb */
[--C-:B------:R-:W-:Y:S01]  /*6200*/  FFMA.FTZ R174, R174, UR5, -R203.reuse ;  /* 0x00000005aeae7c23 */ /* 0x100fe200080108cb */
[--C-:B------:R-:W-:Y:S01]  /*6210*/  FFMA.FTZ R175, R175, UR5, -R203.reuse ;  /* 0x00000005afaf7c23 */ /* 0x100fe200080108cb */
[----:B------:R-:W-:Y:S01]  /*6220*/  FFMA.FTZ R178, R178, UR5, -R203 ;  /* 0x00000005b2b27c23 */ /* 0x000fe200080108cb */
[--C-:B------:R-:W-:Y:S01]  /*6230*/  FFMA.FTZ R210, R152, UR5, -R209.reuse ;  /* 0x0000000598d27c23 */ /* 0x100fe200080108d1 */
[----:B------:R-:W-:Y:S01]  /*6240*/  FSEL R152, R205, RZ, P1 ;  /* 0x000000ffcd987208 */ /* 0x000fe20000800000 */
[--C-:B------:R-:W-:Y:S01]  /*6250*/  FFMA.FTZ R157, R157, UR5, -R209.reuse ;  /* 0x000000059d9d7c23 */ /* 0x100fe200080108d1 */
[--C-:B------:R-:W-:Y:S01]  /*6260*/  FFMA.FTZ R207, R153, UR5, -R209.reuse ;  /* 0x0000000599cf7c23 */ /* 0x100fe200080108d1 */
[----:B------:R-:W-:Y:S01]  /*6270*/  FFMA.FTZ R156, R156, UR5, -R209 ;  /* 0x000000059c9c7c23 */ /* 0x000fe200080108d1 */
[----:B------:R-:W-:Y:S01]  /*6280*/  MUFU.EX2 R158, R158 ;  /* 0x0000009e009e7308 */ /* 0x000fe20000000800 */
[----:B------:R-:W-:Y:S01]  /*6290*/  FADD.FTZ R152, -R152, R21 ;  /* 0x0000001598987221 */ /* 0x000fe20000010100 */
[--C-:B------:R-:W-:Y:S01]  /*62a0*/  FFMA.FTZ R160, R160, UR5, -R209.reuse ;  /* 0x00000005a0a07c23 */ /* 0x100fe200080108d1 */
[--C-:B------:R-:W-:Y:S01]  /*62b0*/  FFMA.FTZ R161, R161, UR5, -R209.reuse ;  /* 0x00000005a1a17c23 */ /* 0x100fe200080108d1 */
[--C-:B------:R-:W-:Y:S01]  /*62c0*/  FFMA.FTZ R164, R164, UR5, -R209.reuse ;  /* 0x00000005a4a47c23 */ /* 0x100fe200080108d1 */
[--C-:B------:R-:W-:Y:S01]  /*62d0*/  FFMA.FTZ R165, R165, UR5, -R209.reuse ;  /* 0x00000005a5a57c23 */ /* 0x100fe200080108d1 */
[--C-:B------:R-:W-:Y:S01]  /*62e0*/  FFMA.FTZ R168, R168, UR5, -R209.reuse ;  /* 0x00000005a8a87c23 */ /* 0x100fe200080108d1 */
[--C-:B------:R-:W-:Y:S01]  /*62f0*/  FFMA.FTZ R169, R169, UR5, -R209.reuse ;  /* 0x00000005a9a97c23 */ /* 0x100fe200080108d1 */
[----:B------:R0:W-:Y:S01]  /*6300*/  MUFU.EX2 R21, R157 ;  /* 0x0000009d00157308 */ /* 0x0001e20000000800 */
[----:B-1----:R-:W-:Y:S01]  /*6310*/  SHF.R.U32.HI R154, RZ, 0x7, R154 ;  /* 0x00000007ff9a7819 */ /* 0x002fe2000001169a */
[--C-:B------:R-:W-:Y:S01]  /*6320*/  FFMA.FTZ R172, R172, UR5, -R209.reuse ;  /* 0x00000005acac7c23 */ /* 0x100fe200080108d1 */
[----:B------:R-:W-:Y:S01]  /*6330*/  FFMA.FTZ R173, R173, UR5, -R209 ;  /* 0x00000005adad7c23 */ /* 0x000fe200080108d1 */
[--C-:B------:R-:W-:Y:S01]  /*6340*/  FFMA.FTZ R179, R179, UR5, -R203.reuse ;  /* 0x00000005b3b37c23 */ /* 0x100fe200080108cb */
[----:B------:R-:W-:Y:S01]  /*6350*/  FFMA.FTZ R182, R182, UR5, -R203 ;  /* 0x00000005b6b67c23 */ /* 0x000fe200080108cb */
[--C-:B------:R-:W-:Y:S01]  /*6360*/  FFMA.FTZ R176, R176, UR5, -R209.reuse ;  /* 0x00000005b0b07c23 */ /* 0x100fe200080108d1 */
[--C-:B------:R-:W-:Y:S01]  /*6370*/  FFMA.FTZ R177, R177, UR5, -R209.reuse ;  /* 0x00000005b1b17c23 */ /* 0x100fe200080108d1 */
[----:B------:R-:W1:Y:S01]  /*6380*/  MUFU.EX2 R159, R159 ;  /* 0x0000009f009f7308 */ /* 0x000e620000000800 */
[----:B0-----:R-:W-:Y:S01]  /*6390*/  FMUL.FTZ R157, R152, UR5 ;  /* 0x00000005989d7c20 */ /* 0x001fe20008410000 */
[----:B------:R-:W-:Y:S01]  /*63a0*/  FSEL R152, R189, RZ, P2 ;  /* 0x000000ffbd987208 */ /* 0x000fe20001000000 */
[--C-:B------:R-:W-:Y:S01]  /*63b0*/  FFMA.FTZ R180, R180, UR5, -R209.reuse ;  /* 0x00000005b4b47c23 */ /* 0x100fe200080108d1 */
[----:B------:R-:W-:Y:S01]  /*63c0*/  FFMA.FTZ R181, R181, UR5, -R209 ;  /* 0x00000005b5b57c23 */ /* 0x000fe200080108d1 */
[--C-:B------:R-:W-:Y:S01]  /*63d0*/  FFMA.FTZ R183, R183, UR5, -R203.reuse ;  /* 0x00000005b7b77c23 */ /* 0x100fe200080108cb */
[--C-:B------:R-:W-:Y:S01]  /*63e0*/  FFMA.FTZ R186, R186, UR5, -R203.reuse ;  /* 0x00000005baba7c23 */ /* 0x100fe200080108cb */
[----:B------:R-:W-:Y:S01]  /*63f0*/  FADD.FTZ R153, -R152, R202 ;  /* 0x000000ca98997221 */ /* 0x000fe20000010100 */
[----:B------:R-:W-:Y:S01]  /*6400*/  VIADD R152, R154, 0x8 ;  /* 0x000000089a987836 */ /* 0x000fe20000000000 */
[----:B------:R-:W0:Y:S01]  /*6410*/  MUFU.EX2 R157, R157 ;  /* 0x0000009d009d7308 */ /* 0x000e220000000800 */
[--C-:B------:R-:W-:Y:S01]  /*6420*/  FFMA.FTZ R187, R187, UR5, -R203.reuse ;  /* 0x00000005bbbb7c23 */ /* 0x100fe200080108cb */
[----:B------:R-:W-:Y:S01]  /*6430*/  FMUL.FTZ R153, R153, UR5 ;  /* 0x0000000599997c20 */ /* 0x000fe20008410000 */
[----:B------:R-:W-:Y:S01]  /*6440*/  FFMA.FTZ R190, R190, UR5, -R203 ;  /* 0x00000005bebe7c23 */ /* 0x000fe200080108cb */
[--C-:B------:R-:W-:Y:S01]  /*6450*/  FFMA.FTZ R184, R184, UR5, -R209.reuse ;  /* 0x00000005b8b87c23 */ /* 0x100fe200080108d1 */
[--C-:B------:R-:W-:Y:S01]  /*6460*/  FFMA.FTZ R185, R185, UR5, -R209.reuse ;  /* 0x00000005b9b97c23 */ /* 0x100fe200080108d1 */
[--C-:B------:R-:W-:Y:S01]  /*6470*/  FFMA.FTZ R188, R188, UR5, -R209.reuse ;  /* 0x00000005bcbc7c23 */ /* 0x100fe200080108d1 */
[----:B------:R-:W-:Y:S01]  /*6480*/  FFMA.FTZ R197, R197, UR5, -R209 ;  /* 0x00000005c5c57c23 */ /* 0x000fe200080108d1 */
[----:B------:R-:W2:Y:S01]  /*6490*/  MUFU.EX2 R202, R153 ;  /* 0x0000009900ca7308 */ /* 0x000ea20000000800 */
[----:B-1----:R-:W-:Y:S01]  /*64a0*/  F2FP.F16.F32.PACK_AB R155, R159, R158 ;  /* 0x0000009e9f9b723e */ /* 0x002fe200000000ff */
[----:B------:R-:W-:Y:S01]  /*64b0*/  FFMA.FTZ R191, R191, UR5, -R203 ;  /* 0x00000005bfbf7c23 */ /* 0x000fe200080108cb */
[--C-:B------:R-:W-:Y:S01]  /*64c0*/  FFMA.FTZ R192, R192, UR5, -R209.reuse ;  /* 0x00000005c0c07c23 */ /* 0x100fe200080108d1 */
[--C-:B------:R-:W-:Y:S01]  /*64d0*/  FFMA.FTZ R196, R196, UR5, -R209.reuse ;  /* 0x00000005c4c47c23 */ /* 0x100fe200080108d1 */
[----:B------:R-:W-:Y:S01]  /*64e0*/  FFMA.FTZ R204, R204, UR5, -R209 ;  /* 0x00000005cccc7c23 */ /* 0x000fe200080108d1 */
[----:B------:R-:W-:-:S02]  /*64f0*/  FFMA.FTZ R199, R199, UR5, -R203 ;  /* 0x00000005c7c77c23 */ /* 0x000fc400080108cb */
[----:B------:R-:W-:Y:S01]  /*6500*/  MUFU.EX2 R210, R210 ;  /* 0x000000d200d27308 */ /* 0x000fe20000000800 */
        /* <DEDUP_REMOVED lines=8> */
[----:B------:R0:W-:Y:S01]  /*6590*/  BAR.SYNC.DEFER_BLOCKING R152, 0x100 ;  /* 0x000400980000751d */ /* 0x0001e20000010000 */
        /* <DEDUP_REMOVED lines=123> */
[----:B------:R-:W-:Y:S01]  /*6d50*/  MUFU.EX2 R162, R162 ;  /* 0x000000a200a27308 */ /* 0x000fe20000000800 */
[----:B0-----:R-:W-:Y:S01]  /*6d60*/  F2FP.F16.F32.PACK_AB R152, R207, R210 ;  /* 0x000000d2cf98723e */ /* 0x001fe200000000ff */
[----:B------:R-:W-:Y:S01]  /*6d70*/  FFMA.FTZ R5, R202, R5, R206 ;  /* 0x00000005ca057223 */ /* 0x000fe200000100ce */
[----:B-1----:R-:W-:Y:S01]  /*6d80*/  F2FP.F16.F32.PACK_AB R154, R21, R156 ;  /* 0x0000009c159a723e */ /* 0x002fe200000000ff */
[----:B------:R-:W-:-:S02]  /*6d90*/  FFMA.FTZ R4, R157, R4, R210 ;  /* 0x000000049d047223 */ /* 0x000fc400000100d2 */
[----:B------:R-:W-:Y:S01]  /*6da0*/  FADD.FTZ R5, R208, R5 ;  /* 0x00000005d0057221 */ /* 0x000fe20000010000 */
[----:B------:R-:W-:Y:S01]  /*6db0*/  WARPGROUP.ARRIVE ;  /* 0x00000000000079c5 */ /* 0x000fe20000000000 */
[----:B------:R-:W0:Y:S01]  /*6dc0*/  MUFU.EX2 R163, R163 ;  /* 0x000000a300a37308 */ /* 0x000e220000000800 */
[----:B------:R-:W-:Y:S01]  /*6dd0*/  FADD.FTZ R207, R207, R4 ;  /* 0x00000004cfcf7221 */ /* 0x000fe20000010000 */
[----:B------:R-:W-:-:S03]  /*6de0*/  FADD.FTZ R158, R158, R5 ;  /* 0x000000059e9e7221 */ /* 0x000fc60000010000 */
[----:B------:R-:W-:Y:S01]  /*6df0*/  HGMMA.64x256x16.F32 R24, R152, gdesc[UR8].tnspB, R24, gsb0 ;  /* 0x43e0000898187df0 */ /* 0x000fe20008000818 */
[----:B------:R-:W-:Y:S01]  /*6e00*/  UIADD3 UR10, UR6, 0x80, URZ ;  /* 0x00000080060a7890 */ /* 0x000fe2000fffe03f */
[----:B------:R-:W-:Y:S01]  /*6e10*/  FADD.FTZ R156, R156, R207 ;  /* 0x000000cf9c9c7221 */ /* 0x000fe20000010000 */
[----:B------:R-:W-:Y:S01]  /*6e20*/  MUFU.EX2 R166, R166 ;  /* 0x000000a600a67308 */ /* 0x000fe20000000800 */
[----:B------:R-:W-:Y:S01]  /*6e30*/  UMOV UR11, 0x40000040 ;  /* 0x40000040000b7882 */ /* 0x000fe20000000000 */
[----:B------:R-:W-:Y:S01]  /*6e40*/  FADD.FTZ R159, R159, R158 ;  /* 0x0000009e9f9f7221 */ /* 0x000fe20000010000 */
[----:B------:R-:W-:-:S05]  /*6e50*/  FADD.FTZ R21, R21, R156 ;  /* 0x0000009c15157221 */ /* 0x000fca0000010000 */
[----:B------:R-:W1:Y:S08]  /*6e60*/  MUFU.EX2 R167, R167 ;  /* 0x000000a700a77308 */ /* 0x000e700000000800 */
[----:B------:R-:W-:Y:S08]  /*6e70*/  MUFU.EX2 R160, R160 ;  /* 0x000000a000a07308 */ /* 0x000ff00000000800 */
[----:B------:R-:W2:Y:S08]  /*6e80*/  MUFU.EX2 R161, R161 ;  /* 0x000000a100a17308 */ /* 0x000eb00000000800 */
[----:B------:R-:W-:Y:S08]  /*6e90*/  MUFU.EX2 R164, R164 ;  /* 0x000000a400a47308 */ /* 0x000ff00000000800 */
[----:B------:R-:W3:Y:S08]  /*6ea0*/  MUFU.EX2 R165, R165 ;  /* 0x000000a500a57308 */ /* 0x000ef00000000800 */
[----:B------:R-:W-:Y:S08]  /*6eb0*/  MUFU.EX2 R170, R170 ;  /* 0x000000aa00aa7308 */ /* 0x000ff00000000800 */
[----:B------:R-:W-:Y:S08]  /*6ec0*/  MUFU.EX2 R171, R171 ;  /* 0x000000ab00ab7308 */ /* 0x000ff00000000800 */
[----:B------:R-:W-:Y:S08]  /*6ed0*/  MUFU.EX2 R174, R174 ;  /* 0x000000ae00ae7308 */ /* 0x000ff00000000800 */
[----:B------:R-:W-:Y:S08]  /*6ee0*/  MUFU.EX2 R168, R168 ;  /* 0x000000a800a87308 */ /* 0x000ff00000000800 */
[----:B------:R-:W4:Y:S08]  /*6ef0*/  MUFU.EX2 R169, R169 ;  /* 0x000000a900a97308 */ /* 0x000f300000000800 */
[----:B------:R-:W-:Y:S08]  /*6f00*/  MUFU.EX2 R172, R172 ;  /* 0x000000ac00ac7308 */ /* 0x000ff00000000800 */
[----:B------:R-:W5:Y:S08]  /*6f10*/  MUFU.EX2 R173, R173 ;  /* 0x000000ad00ad7308 */ /* 0x000f700000000800 */
[----:B------:R-:W5:Y:S08]  /*6f20*/  MUFU.EX2 R175, R175 ;  /* 0x000000af00af7308 */ /* 0x000f700000000800 */
[----:B------:R-:W-:Y:S08]  /*6f30*/  MUFU.EX2 R178, R178 ;  /* 0x000000b200b27308 */ /* 0x000ff00000000800 */
[----:B------:R-:W-:Y:S08]  /*6f40*/  MUFU.EX2 R179, R179 ;  /* 0x000000b300b37308 */ /* 0x000ff00000000800 */
[----:B------:R-:W-:Y:S08]  /*6f50*/  MUFU.EX2 R182, R182 ;  /* 0x000000b600b67308 */ /* 0x000ff00000000800 */
[----:B------:R-:W-:Y:S08]  /*6f60*/  MUFU.EX2 R176, R176 ;  /* 0x000000b000b07308 */ /* 0x000ff00000000800 */
[----:B------:R-:W5:Y:S08]  /*6f70*/  MUFU.EX2 R177, R177 ;  /* 0x000000b100b17308 */ /* 0x000f700000000800 */
        /* <DEDUP_REMOVED lines=11> */
[----:B------:R-:W5:Y:S08]  /*7030*/  MUFU.EX2 R192, R192 ;  /* 0x000000c000c07308 */ /* 0x000f700000000800 */
[----:B------:R-:W-:Y:S08]  /*7040*/  MUFU.EX2 R196, R196 ;  /* 0x000000c400c47308 */ /* 0x000ff00000000800 */
[----:B------:R-:W5:Y:S08]  /*7050*/  MUFU.EX2 R204, R204 ;  /* 0x000000cc00cc7308 */ /* 0x000f700000000800 */
[----:B------:R-:W-:Y:S01]  /*7060*/  MUFU.EX2 R199, R199 ;  /* 0x000000c700c77308 */ /* 0x000fe20000000800 */
[----:B------:R-:W-:-:S02]  /*7070*/  WARPGROUP.DEPBAR.LE gsb0, 0x0 ;  /* 0x00008000000079c5 */ /* 0x000fc40000010000 */
[----:B0-----:R-:W-:Y:S01]  /*7080*/  F2FP.F16.F32.PACK_AB R153, R163, R162 ;  /* 0x000000a2a399723e */ /* 0x001fe200000000ff */
[----:B------:R-:W-:Y:S01]  /*7090*/  FADD.FTZ R162, R162, R159 ;  /* 0x0000009fa2a27221 */ /* 0x000fe20000010000 */
[----:B-1----:R-:W-:Y:S02]  /*70a0*/  F2FP.F16.F32.PACK_AB R155, R167, R166 ;  /* 0x000000a6a79b723e */ /* 0x002fe400000000ff */
[----:B--2---:R-:W-:Y:S01]  /*70b0*/  F2FP.F16.F32.PACK_AB R152, R161, R160 ;  /* 0x000000a0a198723e */ /* 0x004fe200000000ff */
[----:B------:R-:W-:Y:S01]  /*70c0*/  FADD.FTZ R160, R160, R21 ;  /* 0x00000015a0a07221 */ /* 0x000fe20000010000 */
[----:B---3--:R-:W-:Y:S01]  /*70d0*/  F2FP.F16.F32.PACK_AB R154, R165, R164 ;  /* 0x000000a4a59a723e */ /* 0x008fe200000000ff */
[----:B------:R-:W-:Y:S02]  /*70e0*/  FADD.FTZ R163, R163, R162 ;  /* 0x000000a2a3a37221 */ /* 0x000fe40000010000 */
[----:B------:R-:W-:Y:S01]  /*70f0*/  FADD.FTZ R161, R161, R160 ;  /* 0x000000a0a1a17221 */ /* 0x000fe20000010000 */
[----:B------:R-:W-:Y:S01]  /*7100*/  WARPGROUP.ARRIVE ;  /* 0x00000000000079c5 */ /* 0x000fe20000000000 */
[----:B------:R-:W-:-:S02]  /*7110*/  FADD.FTZ R166, R166, R163 ;  /* 0x000000a3a6a67221 */ /* 0x000fc40000010000 */
[----:B------:R-:W-:Y:S02]  /*7120*/  FADD.FTZ R164, R164, R161 ;  /* 0x000000a1a4a47221 */ /* 0x000fe40000010000 */
[----:B------:R-:W-:Y:S01]  /*7130*/  FADD.FTZ R167, R167, R166 ;  /* 0x000000a6a7a77221 */ /* 0x000fe20000010000 */
[----:B------:R-:W-:Y:S01]  /*7140*/  HGMMA.64x256x16.F32 R24, R152, gdesc[UR8].tnspB, R24, gsb0 ;  /* 0x43e0000898187df0 */ /* 0x000fe20008000818 */
[----:B------:R-:W-:Y:S01]  /*7150*/  UIADD3 UR10, UR6, 0x100, URZ ;  /* 0x00000100060a7890 */ /* 0x000fe2000fffe03f */
[----:B------:R-:W-:Y:S01]  /*7160*/  FADD.FTZ R165, R165, R164 ;  /* 0x000000a4a5a57221 */ /* 0x000fe20000010000 */
[----:B------:R-:W-:Y:S01]  /*7170*/  UMOV UR11, 0x40000040 ;  /* 0x40000040000b7882 */ /* 0x000fe20000000000 */
[----:B------:R-:W-:Y:S02]  /*7180*/  WARPGROUP.DEPBAR.LE gsb0, 0x0 ;  /* 0x00008000000079c5 */ /* 0x000fe40000010000 */
[----:B----4-:R-:W-:Y:S01]  /*7190*/  F2FP.F16.F32.PACK_AB R152, R169, R168 ;  /* 0x000000a8a998723e */ /* 0x010fe200000000ff */
[----:B------:R-:W-:Y:S01]  /*71a0*/  FADD.FTZ R168, R168, R165 ;  /* 0x000000a5a8a87221 */ /* 0x000fe20000010000 */
[----:B------:R-:W-:Y:S01]  /*71b0*/  F2FP.F16.F32.PACK_AB R153, R171, R170 ;  /* 0x000000aaab99723e */ /* 0x000fe200000000ff */
[----:B------:R-:W-:Y:S01]  /*71c0*/  FADD.FTZ R170, R170, R167 ;  /* 0x000000a7aaaa7221 */ /* 0x000fe20000010000 */
[----:B-----5:R-:W-:Y:S01]  /*71d0*/  F2FP.F16.F32.PACK_AB R154, R173, R172 ;  /* 0x000000acad9a723e */ /* 0x020fe200000000ff */
[----:B------:R-:W-:Y:S01]  /*71e0*/  FADD.FTZ R169, R169, R168 ;  /* 0x000000a8a9a97221 */ /* 0x000fe20000010000 */
[----:B------:R-:W-:Y:S01]  /*71f0*/  F2FP.F16.F32.PACK_AB R155, R175, R174 ;  /* 0x000000aeaf9b723e */ /* 0x000fe200000000ff */
[----:B------:R-:W-:-:S02]  /*7200*/  FADD.FTZ R171, R171, R170 ;  /* 0x000000aaabab7221 */ /* 0x000fc40000010000 */
[----:B------:R-:W-:Y:S01]  /*7210*/  FADD.FTZ R172, R172, R169 ;  /* 0x000000a9acac7221 */ /* 0x000fe20000010000 */
[----:B------:R-:W-:Y:S01]  /*7220*/  WARPGROUP.ARRIVE ;  /* 0x00000000000079c5 */ /* 0x000fe20000000000 */
[----:B------:R-:W-:Y:S02]  /*7230*/  FADD.FTZ R174, R174, R171 ;  /* 0x000000abaeae7221 */ /* 0x000fe40000010000 */
[----:B------:R-:W-:Y:S02]  /*7240*/  FADD.FTZ R173, R173, R172 ;  /* 0x000000acadad7221 */ /* 0x000fe40000010000 */
[----:B------:R-:W-:-:S07]  /*7250*/  FADD.FTZ R175, R175, R174 ;  /* 0x000000aeafaf7221 */ /* 0x000fce0000010000 */
        /* <DEDUP_REMOVED lines=38> */
[----:B------:R-:W-:Y:S02]  /*74c0*/  WARPGROUP.DEPBAR.LE gsb0, 0x0 ;  /* 0x00008000000079c5 */ /* 0x000fe40000010000 */
[----:B------:R-:W-:Y:S01]  /*74d0*/  FFMA.FTZ R152, R193, UR5, -R209 ;  /* 0x00000005c1987c23 */ /* 0x000fe200080108d1 */
[--C-:B------:R-:W-:Y:S01]  /*74e0*/  FFMA.FTZ R193, R194, UR5, -R203.reuse ;  /* 0x00000005c2c17c23 */ /* 0x100fe200080108cb */
[--C-:B------:R-:W-:Y:S01]  /*74f0*/  FFMA.FTZ R194, R195, UR5, -R203.reuse ;  /* 0x00000005c3c27c23 */ /* 0x100fe200080108cb */
[----:B------:R-:W-:Y:S01]  /*7500*/  FFMA.FTZ R195, R198, UR5, -R203 ;  /* 0x00000005c6c37c23 */ /* 0x000fe200080108cb */
[----:B------:R-:W-:Y:S01]  /*7510*/  F2FP.F16.F32.PACK_AB R154, R204, R196 ;  /* 0x000000c4cc9a723e */ /* 0x000fe200000000ff */
[----:B------:R-:W0:Y:S08]  /*7520*/  MUFU.EX2 R198, R152 ;  /* 0x0000009800c67308 */ /* 0x000e300000000800 */
[----:B------:R-:W-:Y:S08]  /*7530*/  MUFU.EX2 R193, R193 ;  /* 0x000000c100c17308 */ /* 0x000ff00000000800 */
[----:B------:R-:W1:Y:S01]  /*7540*/  MUFU.EX2 R194, R194 ;  /* 0x000000c200c27308 */ /* 0x000e620000000800 */
[C---:B0-----:R-:W-:Y:S01]  /*7550*/  F2FP.F16.F32.PACK_AB R152, R198.reuse, R192 ;  /* 0x000000c0c698723e */ /* 0x041fe200000000ff */
[----:B------:R-:W-:-:S04]  /*7560*/  FADD.FTZ R197, R198, R197 ;  /* 0x000000c5c6c57221 */ /* 0x000fc80000010000 */
[----:B------:R-:W-:Y:S02]  /*7570*/  FADD.FTZ R197, R196, R197 ;  /* 0x000000c5c4c57221 */ /* 0x000fe40000010000 */
[----:B------:R-:W0:Y:S02]  /*7580*/  MUFU.EX2 R195, R195 ;  /* 0x000000c300c37308 */ /* 0x000e240000000800 */
[----:B------:R-:W-:Y:S01]  /*7590*/  FADD.FTZ R4, R204, R197 ;  /* 0x000000c5cc047221 */ /* 0x000fe20000010000 */
[----:B-1----:R-:W-:Y:S01]  /*75a0*/  F2FP.F16.F32.PACK_AB R153, R194, R193 ;  /* 0x000000c1c299723e */ /* 0x002fe200000000ff */
[----:B------:R-:W-:-:S04]  /*75b0*/  FADD.FTZ R193, R193, R190 ;  /* 0x000000bec1c17221 */ /* 0x000fc80000010000 */
[----:B------:R-:W-:Y:S01]  /*75c0*/  FADD.FTZ R194, R194, R193 ;  /* 0x000000c1c2c27221 */ /* 0x000fe20000010000 */
[----:B0-----:R-:W-:-:S03]  /*75d0*/  F2FP.F16.F32.PACK_AB R155, R199, R195 ;  /* 0x000000c3c79b723e */ /* 0x001fc600000000ff */
[----:B------:R-:W-:Y:S01]  /*75e0*/  FADD.FTZ R194, R195, R194 ;  /* 0x000000c2c3c27221 */ /* 0x000fe20000010000 */
[----:B------:R-:W-:-:S03]  /*75f0*/  WARPGROUP.ARRIVE ;  /* 0x00000000000079c5 */ /* 0x000fc60000000000 */
[----:B------:R-:W-:-:S03]  /*7600*/  FADD.FTZ R5, R199, R194 ;  /* 0x000000c2c7057221 */ /* 0x000fc60000010000 */
[----:B------:R-:W-:Y:S03]  /*7610*/  HGMMA.64x256x16.F32 R24, R152, gdesc[UR8].tnspB, R24, gsb0 ;  /* 0x43e0000898187df0 */ /* 0x000fe60008000818 */
[----:B------:R-:W-:Y:S02]  /*7620*/  WARPGROUP.DEPBAR.LE gsb0, 0x0 ;  /* 0x00008000000079c5 */ /* 0x000fe40000010000 */
[----:B------:R-:W-:Y:S05]  /*7630*/  @!P0 BRA `(.L_x_13861) ;  /* 0x0000000000048947 */ /* 0x000fea0003800000 */
[----:B------:R-:W-:Y:S01]  /*7640*/  BPT.TRAP 0x1 ;  /* 0x000000040000795c */ /* 0x000fe20000300000 */
.L_x_13861:
[----:B------:R-:W-:Y:S01]  /*7650*/  UIADD3 UR4, UR4, 0x32460, URZ ;  /* 0x0003246004047890 */ /* 0x000fe2000fffe03f */
[C---:B------:R-:W-:Y:S01]  /*7660*/  ISETP.GT.AND P1, PT, R201.reuse, R211, PT ;  /* 0x000000d3c900720c */ /* 0x040fe20003f24270 */
[----:B------:R-:W-:Y:S01]  /*7670*/  VIADD R201, R201, 0xffffffff ;  /* 0xffffffffc9c97836 */ /* 0x000fe20000000000 */
[----:B------:R-:W-:Y:S01]  /*7680*/  MOV R21, R205 ;  /* 0x000000cd00157202 */ /* 0x000fe20000000f00 */
[----:B------:R-:W-:Y:S01]  /*7690*/  UPRMT UR4, UR54, 0x654, UR4 ;  /* 0x0000065436047896 */ /* 0x000fe20008000004 */
[----:B------:R-:W-:-:S08]  /*76a0*/  IMAD.MOV.U32 R202, RZ, RZ, R189 ;  /* 0x000000ffffca7224 */ /* 0x000fd000078e00bd */
[----:B------:R-:W-:Y:S01]  /*76b0*/  SYNCS.ARRIVE.TRANS64.RED.A1T0 RZ, [UR4], RZ ;  /* 0x000000ffffff79a7 */ /* 0x000fe20008100404 */
[----:B------:R-:W-:Y:S05]  /*76c0*/  @P1 BRA `(.L_x_13862) ;  /* 0xffffffcc00c01947 */ /* 0x000fea000383ffff */
.L_x_13851:
[----:B------:R-:W-:-:S13]  /*76d0*/  ISETP.GE.AND P1, PT, R201, RZ, PT ;  /* 0x000000ffc900720c */ /* 0x000fda0003f26270 */
[----:B------:R-:W-:Y:S05]  /*76e0*/  @!P1 BRA `(.L_x_13863) ;  /* 0x00000028005c9947 */ /* 0x000fea0003800000 */
[----:B------:R-:W-:Y:S02]  /*76f0*/  IMAD.MOV.U32 R202, RZ, RZ, R189 ;  /* 0x000000ffffca7224 */ /* 0x000fe400078e00bd */
[----:B------:R-:W-:-:S07]  /*7700*/  IMAD.MOV.U32 R21, RZ, RZ, R205 ;  /* 0x000000ffff157224 */ /* 0x000fce00078e00cd */
.L_x_13874:
[----:B------:R-:W-:-:S04]  /*7710*/  UIADD3 UR38, UR38, 0x1, URZ ;  /* 0x0000000126267890 */ /* 0x000fc8000fffe03f */
[----:B------:R-:W-:-:S04]  /*7720*/  UISETP.NE.AND UP0, UPT, UR38, 0x2, UPT ;  /* 0x000000022600788c */ /* 0x000fc8000bf05270 */
[----:B------:R-:W-:Y:S02]  /*7730*/  USEL UR4, URZ, 0x1, UP0 ;  /* 0x000000013f047887 */ /* 0x000fe40008000000 */
[----:B------:R-:W-:Y:S02]  /*7740*/  USEL UR38, UR38, URZ, UP0 ;  /* 0x0000003f26267287 */ /* 0x000fe40008000000 */
[----:B------:R-:W-:Y:S01]  /*7750*/  ULOP3.LUT UR39, UR39, UR4, URZ, 0x3c, !UPT ;  /* 0x0000000427277292 */ /* 0x000fe2000f8e3c3f */
[----:B------:R-:W-:Y:S11]  /*7760*/  @!P0 BRA `(.L_x_13864) ;  /* 0x0000000000048947 */ /* 0x000ff60003800000 */
[----:B------:R-:W-:Y:S01]  /*7770*/  BPT.TRAP 0x1 ;  /* 0x000000040000795c */ /* 0x000fe20000300000 */
.L_x_13864:
        /* <DEDUP_REMOVED lines=9> */
.L_x_13865:
[----:B-1----:R-:W-:Y:S05]  /*7810*/  @P1 BRA `(.L_x_13866) ;  /* 0x0000000000081947 */ /* 0x002fea0003800000 */
[----:B------:R-:W1:Y:S02]  /*7820*/  SYNCS.PHASECHK.TRANS64.TRYWAIT P1, [UR4+0x32430], R0 ;  /* 0x03243000ff0075a7 */ /* 0x000e640008020144 */
[----:B-1----:R-:W-:Y:S05]  /*7830*/  @!P1 BRA `(.L_x_13867) ;  /* 0x000000a800f49947 */ /* 0x002fea0003800000 */
.L_x_13866:
        /* <DEDUP_REMOVED lines=32> */
.L_x_13868:
[----:B------:R1:W2:Y:S01]  /*7a40*/  SYNCS.PHASECHK.TRANS64.TRYWAIT P1, [UR4+0x32450], R0 ;  /* 0x03245000ff0075a7 */ /* 0x0002a20008020144 */
[----:B------:R-:W-:Y:S05]  /*7a50*/  @!P0 BRA `(.L_x_13869) ;  /* 0x0000000000048947 */ /* 0x000fea0003800000 */
[----:B------:R-:W-:Y:S01]  /*7a60*/  BPT.TRAP 0x1 ;  /* 0x000000040000795c */ /* 0x000fe20000300000 */
.L_x_13869:
[----:B--2---:R-:W-:Y:S05]  /*7a70*/  @P1 BRA `(.L_x_13870) ;  /* 0x0000000000081947 */ /* 0x004fea0003800000 */
[----:B------:R-:W2:Y:S02]  /*7a80*/  SYNCS.PHASECHK.TRANS64.TRYWAIT P1, [UR4+0x32450], R0 ;  /* 0x03245000ff0075a7 */ /* 0x000ea40008020144 */
[----:B--2---:R-:W-:Y:S05]  /*7a90*/  @!P1 BRA `(.L_x_13871) ;  /* 0x000000a800749947 */ /* 0x004fea0003800000 */
.L_x_13870:
        /* <DEDUP_REMOVED lines=101> */
.L_x_13872:
[----:B------:R-:W-:Y:S01]  /*80f0*/  ULDC UR5, c[0x0][0xad0] ;  /* 0x0002b40000057ab9 */ /* 0x000fe20000000800 */
[----:B------:R-:W-:Y:S01]  /*8100*/  UIADD3 UR10, UR4, 0x32440, URZ ;  /* 0x00032440040a7890 */ /* 0x000fe2000fffe03f */
        /* <DEDUP_REMOVED lines=50> */
[----:B------:R-:W-:-:S02]  /*8430*/  UPRMT UR11, UR6, 0x654, UR10 ;  /* 0x00000654060b7896 */ /* 0x000fc4000800000a */
[----:B------:R-:W-:Y:S02]  /*8440*/  UIMAD UR10, UR38, 0xc00, UR7 ;  /* 0x00000c00260a78a4 */ /* 0x000fe4000f8e0207 */
[----:B------:R-:W1:Y:S01]  /*8450*/  MUFU.TANH R154, R154 ;  /* 0x0000009a009a7308 */ /* 0x000e620000002400 */
[----:B--2---:R-:W-:Y:S01]  /*8460*/  FMNMX.FTZ R205, R156, R205, !PT ;  /* 0x000000cd9ccd7209 */ /* 0x004fe20007810000 */
[----:B------:R-:W-:Y:S01]  /*8470*/  UIADD3 UR14, UR10, 0x80, URZ ;  /* 0x000000800a0e7890 */ /* 0x000fe2000fffe03f */
[----:B------:R-:W-:Y:S02]  /*8480*/  UMOV UR15, 0x40000040 ;  /* 0x40000040000f7882 */ /* 0x000fe40000000000 */
[----:B------:R-:W-:Y:S01]  /*8490*/  SYNCS.ARRIVE.TRANS64.RED.A1T0 RZ, [UR11], RZ ;  /* 0x000000ffffff79a7 */ /* 0x000fe2000810040b */
[----:B------:R-:W-:Y:S02]  /*84a0*/  UMOV UR11, 0x40000040 ;  /* 0x40000040000b7882 */ /* 0x000fe40000000000 */
        /* <DEDUP_REMOVED lines=45> */
[----:B------:R-:W-:-:S06]  /*8780*/  FMUL.FTZ R192, R196, UR5 ;  /* 0x00000005c4c07c20 */ /* 0x000fcc0008410000 */
        /* <DEDUP_REMOVED lines=35> */
[----:B------:R-:W-:Y:S01]  /*89c0*/  FMUL.FTZ R196, R199, UR5 ;  /* 0x00000005c7c47c20 */ /* 0x000fe20008410000 */
[----:B------:R-:W-:-:S03]  /*89d0*/  ULDC UR5, c[0x0][0xa80] ;  /* 0x0002a00000057ab9 */ /* 0x000fc60000000800 */
[----:B------:R-:W3:Y:S02]  /*89e0*/  SHFL.BFLY PT, R198, R197, 0x2, 0x1f ;  /* 0x0c401f00c5c67f89 */ /* 0x000ee400000e0000 */
[----:B------:R-:W4:Y:S01]  /*89f0*/  MUFU.TANH R191, R191 ;  /* 0x000000bf00bf7308 */ /* 0x000f220000002400 */
[----:B-1----:R-:W-:-:S07]  /*8a00*/  FMNMX.FTZ R208, R190, R189, !PT ;  /* 0x000000bdbed07209 */ /* 0x002fce0007810000 */
[----:B------:R-:W1:Y:S01]  /*8a10*/  MUFU.TANH R194, R194 ;  /* 0x000000c200c27308 */ /* 0x000e620000002400 */
[----:B--2---:R-:W-:-:S07]  /*8a20*/  FMNMX.FTZ R208, R207, R208, !PT ;  /* 0x000000d0cfd07209 */ /* 0x004fce0007810000 */
[----:B------:R-:W2:Y:S01]  /*8a30*/  MUFU.TANH R195, R195 ;  /* 0x000000c300c37308 */ /* 0x000ea20000002400 */
[----:B----4-:R-:W-:Y:S02]  /*8a40*/  FMNMX.FTZ R189, R191, R208, !PT ;  /* 0x000000d0bfbd7209 */ /* 0x010fe40007810000 */
[----:B---3--:R-:W-:-:S05]  /*8a50*/  FMNMX.FTZ R209, R197, R198, !PT ;  /* 0x000000c6c5d17209 */ /* 0x008fca0007810000 */
[----:B------:R-:W3:Y:S01]  /*8a60*/  MUFU.TANH R196, R196 ;  /* 0x000000c400c47308 */ /* 0x000ee20000002400 */
[----:B-1----:R-:W-:Y:S01]  /*8a70*/  FMNMX.FTZ R208, R194, R189, !PT ;  /* 0x000000bdc2d07209 */ /* 0x002fe20007810000 */
[----:B------:R-:W1:Y:S03]  /*8a80*/  SHFL.BFLY PT, R198, R209, 0x1, 0x1f ;  /* 0x0c201f00d1c67f89 */ /* 0x000e6600000e0000 */
[----:B--2---:R-:W-:-:S04]  /*8a90*/  FMNMX.FTZ R189, R195, R208, !PT ;  /* 0x000000d0c3bd7209 */ /* 0x004fc80007810000 */
[----:B---3--:R-:W-:-:S05]  /*8aa0*/  FMNMX.FTZ R208, R196, R189, !PT ;  /* 0x000000bdc4d07209 */ /* 0x008fca0007810000 */
[----:B------:R-:W2:Y:S01]  /*8ab0*/  SHFL.BFLY PT, R189, R208, 0x2, 0x1f ;  /* 0x0c401f00d0bd7f89 */ /* 0x000ea200000e0000 */
[----:B-1----:R-:W-:-:S05]  /*8ac0*/  FMNMX.FTZ R205, R209, R198, !PT ;  /* 0x000000c6d1cd7209 */ /* 0x002fca0007810000 */
[C---:B------:R-:W-:Y:S01]  /*8ad0*/  FMUL.FTZ R198, R205.reuse, UR5 ;  /* 0x00000005cdc67c20 */ /* 0x040fe20008410000 */
[----:B------:R-:W-:-:S03]  /*8ae0*/  FADD.FTZ R21, -R205, R21 ;  /* 0x00000015cd157221 */ /* 0x000fc60000010100 */
[--C-:B------:R-:W-:Y:S01]  /*8af0*/  FFMA.FTZ R211, R152, UR5, -R198.reuse ;  /* 0x0000000598d37c23 */ /* 0x100fe200080108c6 */
[--C-:B------:R-:W-:Y:S01]  /*8b00*/  FFMA.FTZ R203, R203, UR5, -R198.reuse ;  /* 0x00000005cbcb7c23 */ /* 0x100fe200080108c6 */
[----:B------:R-:W-:Y:S01]  /*8b10*/  FMUL.FTZ R199, R21, UR5 ;  /* 0x0000000515c77c20 */ /* 0x000fe20008410000 */
[--C-:B------:R-:W-:Y:S01]  /*8b20*/  FFMA.FTZ R21, R153, UR5, -R198.reuse ;  /* 0x0000000599157c23 */ /* 0x100fe200080108c6 */
[--C-:B------:R-:W-:Y:S01]  /*8b30*/  FFMA.FTZ R157, R157, UR5, -R198.reuse ;  /* 0x000000059d9d7c23 */ /* 0x100fe200080108c6 */
[--C-:B------:R-:W-:Y:S01]  /*8b40*/  FFMA.FTZ R156, R156, UR5, -R198.reuse ;  /* 0x000000059c9c7c23 */ /* 0x100fe200080108c6 */
[--C-:B------:R-:W-:Y:S01]  /*8b50*/  FFMA.FTZ R158, R158, UR5, -R198.reuse ;  /* 0x000000059e9e7c23 */ /* 0x100fe200080108c6 */
[--C-:B------:R-:W-:Y:S01]  /*8b60*/  FFMA.FTZ R161, R161, UR5, -R198.reuse ;  /* 0x00000005a1a17c23 */ /* 0x100fe200080108c6 */
[----:B------:R-:W1:Y:S01]  /*8b70*/  MUFU.EX2 R199, R199 ;  /* 0x000000c700c77308 */ /* 0x000e620000000800 */
[--C-:B------:R-:W-:Y:S01]  /*8b80*/  FFMA.FTZ R163, R163, UR5, -R198.reuse ;  /* 0x00000005a3a37c23 */ /* 0x100fe200080108c6 */
[----:B--2---:R-:W-:Y:S01]  /*8b90*/  FMNMX.FTZ R189, R208, R189, !PT ;  /* 0x000000bdd0bd7209 */ /* 0x004fe20007810000 */
[--C-:B------:R-:W-:Y:S01]  /*8ba0*/  FFMA.FTZ R162, R162, UR5, -R198.reuse ;  /* 0x00000005a2a27c23 */ /* 0x100fe200080108c6 */
[--C-:B------:R-:W-:Y:S01]  /*8bb0*/  FFMA.FTZ R164, R164, UR5, -R198.reuse ;  /* 0x00000005a4a47c23 */ /* 0x100fe200080108c6 */
[--C-:B------:R-:W-:Y:S01]  /*8bc0*/  FFMA.FTZ R169, R169, UR5, -R198.reuse ;  /* 0x00000005a9a97c23 */ /* 0x100fe200080108c6 */
[--C-:B------:R-:W-:Y:S01]  /*8bd0*/  FFMA.FTZ R171, R171, UR5, -R198.reuse ;  /* 0x00000005abab7c23 */ /* 0x100fe200080108c6 */
[----:B------:R-:W2:Y:S01]  /*8be0*/  SHFL.BFLY PT, R197, R189, 0x1, 0x1f ;  /* 0x0c201f00bdc57f89 */ /* 0x000ea200000e0000 */
        /* <DEDUP_REMOVED lines=9> */
[-C--:B-1----:R-:W-:Y:S01]  /*8c80*/  FMUL.FTZ R24, R24, R199.reuse ;  /* 0x000000c718187220 */ /* 0x082fe20000410000 */
        /* <DEDUP_REMOVED lines=14> */
[-C--:B------:R-:W-:Y:S01]  /*8d70*/  FMUL.FTZ R49, R49, R199.reuse ;  /* 0x000000c731317220 */ /* 0x080fe20000410000 */
[----:B------:R1:W-:Y:S01]  /*8d80*/  MUFU.EX2 R197, R203 ;  /* 0x000000cb00c57308 */ /* 0x0003e20000000800 */
[-C--:B------:R-:W-:Y:S01]  /*8d90*/  FMUL.FTZ R52, R52, R199.reuse ;  /* 0x000000c734347220 */ /* 0x080fe20000410000 */
[-C--:B------:R-:W-:Y:S01]  /*8da0*/  FMUL.FTZ R53, R53, R199.reuse ;  /* 0x000000c735357220 */ /* 0x080fe20000410000 */
[C---:B------:R-:W-:Y:S01]  /*8db0*/  FADD.FTZ R152, -R189.reuse, R202 ;  /* 0x000000cabd987221 */ /* 0x040fe20000010100 */
[----:B------:R-:W-:Y:S01]  /*8dc0*/  FMUL.FTZ R209, R189, UR5 ;  /* 0x00000005bdd17c20 */ /* 0x000fe20008410000 */
[-C--:B------:R-:W-:Y:S01]  /*8dd0*/  FMUL.FTZ R56, R56, R199.reuse ;  /* 0x000000c738387220 */ /* 0x080fe20000410000 */
[----:B------:R-:W-:Y:S01]  /*8de0*/  FMUL.FTZ R57, R57, R199 ;  /* 0x000000c739397220 */ /* 0x000fe20000410000 */
[----:B------:R-:W-:Y:S01]  /*8df0*/  FMUL.FTZ R210, R152, UR5 ;  /* 0x0000000598d27c20 */ /* 0x000fe20008410000 */
[----:B------:R-:W-:-:S02]  /*8e00*/  VIADD R152, R212, 0x8 ;  /* 0x00000008d4987836 */ /* 0x000fc40000000000 */
[--C-:B-1----:R-:W-:Y:S01]  /*8e10*/  FFMA.FTZ R203, R204, UR5, -R209.reuse ;  /* 0x00000005cccb7c23 */ /* 0x102fe200080108d1 */
[--C-:B------:R-:W-:Y:S01]  /*8e20*/  FFMA.FTZ R211, R154, UR5, -R209.reuse ;  /* 0x000000059ad37c23 */ /* 0x100fe200080108d1 */
[--C-:B------:R-:W-:Y:S01]  /*8e30*/  FFMA.FTZ R202, R155, UR5, -R209.reuse ;  /* 0x000000059bca7c23 */ /* 0x100fe200080108d1 */
[--C-:B------:R-:W-:Y:S01]  /*8e40*/  FFMA.FTZ R204, R206, UR5, -R209.reuse ;  /* 0x00000005cecc7c23 */ /* 0x100fe200080108d1 */
[----:B------:R1:W-:Y:S01]  /*8e50*/  BAR.SYNC.DEFER_BLOCKING R152, 0x100 ;  /* 0x000400980000751d */ /* 0x0003e20000010000 */
        /* <DEDUP_REMOVED lines=116> */
[--C-:B------:R-:W-:Y:S01]  /*95a0*/  FFMA.FTZ R159, R159, UR5, -R209.reuse ;  /* 0x000000059f9f7c23 */ /* 0x100fe200080108d1 */
[----:B------:R-:W-:Y:S01]  /*95b0*/  F2FP.F16.F32.PACK_AB R154, R157, R197 ;  /* 0x000000c59d9a723e */ /* 0x000fe200000000ff */
[--C-:B------:R-:W-:Y:S01]  /*95c0*/  FFMA.FTZ R160, R160, UR5, -R209.reuse ;  /* 0x00000005a0a07c23 */ /* 0x100fe200080108d1 */
[----:B---3--:R-:W-:Y:S01]  /*95d0*/  F2FP.F16.F32.PACK_AB R153, R202, R211 ;  /* 0x000000d3ca99723e */ /* 0x008fe200000000ff */
[--C-:B------:R-:W-:Y:S01]  /*95e0*/  FFMA.FTZ R165, R165, UR5, -R209.reuse ;  /* 0x00000005a5a57c23 */ /* 0x100fe200080108d1 */
[----:B----4-:R-:W-:Y:S01]  /*95f0*/  F2FP.F16.F32.PACK_AB R155, R204, R203 ;  /* 0x000000cbcc9b723e */ /* 0x010fe200000000ff */
[--C-:B------:R-:W-:Y:S01]  /*9600*/  FFMA.FTZ R167, R167, UR5, -R209.reuse ;  /* 0x00000005a7a77c23 */ /* 0x100fe200080108d1 */
[----:B------:R-:W1:Y:S01]  /*9610*/  MUFU.EX2 R156, R156 ;  /* 0x0000009c009c7308 */ /* 0x000e620000000800 */
[--C-:B------:R-:W-:Y:S01]  /*9620*/  FFMA.FTZ R166, R166, UR5, -R209.reuse ;  /* 0x00000005a6a67c23 */ /* 0x100fe200080108d1 */
[----:B------:R-:W-:Y:S01]  /*9630*/  WARPGROUP.ARRIVE ;  /* 0x00000000000079c5 */ /* 0x000fe20000000000 */
[--C-:B------:R-:W-:Y:S01]  /*9640*/  FFMA.FTZ R168, R168, UR5, -R209.reuse ;  /* 0x00000005a8a87c23 */ /* 0x100fe200080108d1 */
[--C-:B------:R-:W-:Y:S01]  /*9650*/  FFMA.FTZ R173, R173, UR5, -R209.reuse ;  /* 0x00000005adad7c23 */ /* 0x100fe200080108d1 */
[--C-:B------:R-:W-:Y:S01]  /*9660*/  FFMA.FTZ R175, R175, UR5, -R209.reuse ;  /* 0x00000005afaf7c23 */ /* 0x100fe200080108d1 */
[--C-:B------:R-:W-:Y:S01]  /*9670*/  FFMA.FTZ R174, R174, UR5, -R209.reuse ;  /* 0x00000005aeae7c23 */ /* 0x100fe200080108d1 */
[--C-:B------:R-:W-:Y:S01]  /*9680*/  FFMA.FTZ R176, R176, UR5, -R209.reuse ;  /* 0x00000005b0b07c23 */ /* 0x100fe200080108d1 */
[----:B------:R-:W-:Y:S01]  /*9690*/  HGMMA.64x256x16.F32 R24, R152, gdesc[UR8].tnspB, R24, gsb0 ;  /* 0x43e0000898187df0 */ /* 0x000fe20008000818 */
        /* <DEDUP_REMOVED lines=12> */
[----:B------:R-:W-:Y:S01]  /*9760*/  FFMA.FTZ R193, R193, UR5, -R198 ;  /* 0x00000005c1c17c23 */ /* 0x000fe200080108c6 */
[--C-:B------:R-:W-:Y:S01]  /*9770*/  FFMA.FTZ R191, R191, UR5, -R209.reuse ;  /* 0x00000005bfbf7c23 */ /* 0x100fe200080108d1 */
[--C-:B------:R-:W-:Y:S01]  /*9780*/  FFMA.FTZ R194, R194, UR5, -R209.reuse ;  /* 0x00000005c2c27c23 */ /* 0x100fe200080108d1 */
[--C-:B------:R-:W-:Y:S01]  /*9790*/  FFMA.FTZ R195, R195, UR5, -R209.reuse ;  /* 0x00000005c3c37c23 */ /* 0x100fe200080108d1 */
[----:B------:R-:W-:Y:S01]  /*97a0*/  MUFU.EX2 R163, R163 ;  /* 0x000000a300a37308 */ /* 0x000fe20000000800 */
[----:B------:R-:W-:Y:S01]  /*97b0*/  FFMA.FTZ R196, R196, UR5, -R209 ;  /* 0x00000005c4c47c23 */ /* 0x000fe200080108d1 */
[----:B------:R-:W-:Y:S01]  /*97c0*/  UMOV UR11, 0x40000040 ;  /* 0x40000040000b7882 */ /* 0x000fe20000000000 */
[----:B------:R-:W-:Y:S01]  /*97d0*/  FFMA.FTZ R4, R199, R4, R208 ;  /* 0x00000004c7047223 */ /* 0x000fe200000100d0 */
[----:B------:R-:W-:-:S03]  /*97e0*/  FFMA.FTZ R5, R210, R5, R211 ;  /* 0x00000005d2057223 */ /* 0x000fc600000100d3 */
[----:B------:R-:W-:Y:S01]  /*97f0*/  FADD.FTZ R4, R21, R4 ;  /* 0x0000000415047221 */ /* 0x000fe20000010000 */
[----:B------:R-:W-:Y:S01]  /*9800*/  MUFU.EX2 R159, R159 ;  /* 0x0000009f009f7308 */ /* 0x000fe20000000800 */
[----:B------:R-:W-:Y:S02]  /*9810*/  FADD.FTZ R202, R202, R5 ;  /* 0x00000005caca7221 */ /* 0x000fe40000010000 */
[----:B------:R-:W-:Y:S02]  /*9820*/  FADD.FTZ R4, R197, R4 ;  /* 0x00000004c5047221 */ /* 0x000fe40000010000 */
[----:B------:R-:W-:Y:S02]  /*9830*/  FADD.FTZ R203, R203, R202 ;  /* 0x000000cacbcb7221 */ /* 0x000fe40000010000 */
[----:B------:R-:W-:Y:S01]  /*9840*/  FADD.FTZ R157, R157, R4 ;  /* 0x000000049d9d7221 */ /* 0x000fe20000010000 */
[----:B------:R-:W3:Y:S01]  /*9850*/  MUFU.EX2 R160, R160 ;  /* 0x000000a000a07308 */ /* 0x000ee20000000800 */
[----:B------:R-:W-:-:S02]  /*9860*/  FADD.FTZ R204, R204, R203 ;  /* 0x000000cbcccc7221 */ /* 0x000fc40000010000 */
[----:B-1----:R-:W-:-:S05]  /*9870*/  FADD.FTZ R157, R156, R157 ;  /* 0x0000009d9c9d7221 */ /* 0x002fca0000010000 */
[----:B------:R-:W-:Y:S08]  /*9880*/  MUFU.EX2 R165, R165 ;  /* 0x000000a500a57308 */ /* 0x000ff00000000800 */
[----:B------:R-:W1:Y:S08]  /*9890*/  MUFU.EX2 R167, R167 ;  /* 0x000000a700a77308 */ /* 0x000e700000000800 */
[----:B------:R-:W4:Y:S08]  /*98a0*/  MUFU.EX2 R162, R162 ;  /* 0x000000a200a27308 */ /* 0x000f300000000800 */
[----:B------:R-:W-:Y:S08]  /*98b0*/  MUFU.EX2 R164, R164 ;  /* 0x000000a400a47308 */ /* 0x000ff00000000800 */
[----:B------:R-:W-:Y:S08]  /*98c0*/  MUFU.EX2 R169, R169 ;  /* 0x000000a900a97308 */ /* 0x000ff00000000800 */
[----:B------:R-:W-:Y:S08]  /*98d0*/  MUFU.EX2 R171, R171 ;  /* 0x000000ab00ab7308 */ /* 0x000ff00000000800 */
[----:B------:R-:W5:Y:S08]  /*98e0*/  MUFU.EX2 R166, R166 ;  /* 0x000000a600a67308 */ /* 0x000f700000000800 */
        /* <DEDUP_REMOVED lines=17> */
[----:B------:R-:W0:Y:S08]  /*9a00*/  MUFU.EX2 R190, R190 ;  /* 0x000000be00be7308 */ /* 0x000e300000000800 */
[----:B------:R-:W0:Y:S08]  /*9a10*/  MUFU.EX2 R206, R206 ;  /* 0x000000ce00ce7308 */ /* 0x000e300000000800 */
[----:B------:R-:W0:Y:S08]  /*9a20*/  MUFU.EX2 R186, R186 ;  /* 0x000000ba00ba7308 */ /* 0x000e300000000800 */
[----:B------:R-:W0:Y:S08]  /*9a30*/  MUFU.EX2 R188, R188 ;  /* 0x000000bc00bc7308 */ /* 0x000e300000000800 */
[----:B------:R-:W0:Y:S01]  /*9a40*/  MUFU.EX2 R192, R192 ;  /* 0x000000c000c07308 */ /* 0x000e220000000800 */
[----:B------:R-:W-:-:S02]  /*9a50*/  WARPGROUP.DEPBAR.LE gsb0, 0x0 ;  /* 0x00008000000079c5 */ /* 0x000fc40000010000 */
[----:B--2---:R-:W-:-:S05]  /*9a60*/  F2FP.F16.F32.PACK_AB R152, R158, R156 ;  /* 0x0000009c9e98723e */ /* 0x004fca00000000ff */
[----:B------:R-:W2:Y:S01]  /*9a70*/  MUFU.EX2 R193, R193 ;  /* 0x000000c100c17308 */ /* 0x000ea20000000800 */
[----:B---3--:R-:W-:Y:S01]  /*9a80*/  F2FP.F16.F32.PACK_AB R153, R160, R159 ;  /* 0x0000009fa099723e */ /* 0x008fe200000000ff */
[----:B------:R-:W-:Y:S01]  /*9a90*/  FADD.FTZ R159, R159, R204 ;  /* 0x000000cc9f9f7221 */ /* 0x000fe20000010000 */
[----:B------:R-:W-:Y:S01]  /*9aa0*/  F2FP.F16.F32.PACK_AB R154, R163, R161 ;  /* 0x000000a1a39a723e */ /* 0x000fe200000000ff */
[----:B------:R-:W-:Y:S01]  /*9ab0*/  FADD.FTZ R158, R158, R157 ;  /* 0x0000009d9e9e7221 */ /* 0x000fe20000010000 */
[----:B-1----:R-:W-:Y:S01]  /*9ac0*/  F2FP.F16.F32.PACK_AB R155, R167, R165 ;  /* 0x000000a5a79b723e */ /* 0x002fe200000000ff */
        /* <DEDUP_REMOVED lines=11> */
[----:B----4-:R-:W-:-:S03]  /*9b80*/  FADD.FTZ R163, R162, R163 ;  /* 0x000000a3a2a37221 */ /* 0x010fc60000010000 */
[----:B-----5:R-:W-:Y:S02]  /*9b90*/  FADD.FTZ R167, R166, R167 ;  /* 0x000000a7a6a77221 */ /* 0x020fe40000010000 */
[----:B------:R-:W-:Y:S08]  /*9ba0*/  MUFU.EX2 R195, R195 ;  /* 0x000000c300c37308 */ /* 0x000ff00000000800 */
[----:B------:R-:W3:Y:S01]  /*9bb0*/  MUFU.EX2 R196, R196 ;  /* 0x000000c400c47308 */ /* 0x000ee20000000800 */
[----:B------:R-:W-:-:S02]  /*9bc0*/  WARPGROUP.DEPBAR.LE gsb0, 0x0 ;  /* 0x00008000000079c5 */ /* 0x000fc40000010000 */
[C---:B------:R-:W-:Y:S01]  /*9bd0*/  F2FP.F16.F32.PACK_AB R152, R164.reuse, R162 ;  /* 0x000000a2a498723e */ /* 0x040fe200000000ff */
[----:B------:R-:W-:Y:S01]  /*9be0*/  FADD.FTZ R164, R164, R163 ;  /* 0x000000a3a4a47221 */ /* 0x000fe20000010000 */
[C---:B0-----:R-:W-:Y:S01]  /*9bf0*/  F2FP.F16.F32.PACK_AB R153, R168.reuse, R166 ;  /* 0x000000a6a899723e */ /* 0x041fe200000000ff */
        /* <DEDUP_REMOVED lines=12> */
[----:B------:R-:W-:Y:S01]  /*9cc0*/  UMOV UR15, 0x40000040 ;  /* 0x40000040000f7882 */ /* 0x000fe20000000000 */
        /* <DEDUP_REMOVED lines=17> */
[----:B------:R-:W-:Y:S01]  /*9de0*/  UIADD3 UR10, UR10, 0x280, URZ ;  /* 0x000002800a0a7890 */ /* 0x000fe2000fffe03f */
[----:B------:R-:W-:-:S04]  /*9df0*/  FADD.FTZ R183, R184, R183 ;  /* 0x000000b7b8b77221 */ /* 0x000fc80000010000 */
[----:B------:R-:W-:Y:S01]  /*9e00*/  FADD.FTZ R183, R190, R183 ;  /* 0x000000b7beb77221 */ /* 0x000fe20000010000 */
[----:B------:R-:W-:Y:S02]  /*9e10*/  WARPGROUP.DEPBAR.LE gsb0, 0x0 ;  /* 0x00008000000079c5 */ /* 0x000fe40000010000 */
[C---:B------:R-:W-:Y:S01]  /*9e20*/  F2FP.F16.F32.PACK_AB R152, R180.reuse, R178 ;  /* 0x000000b2b498723e */ /* 0x040fe200000000ff */
[----:B------:R-:W-:Y:S01]  /*9e30*/  FADD.FTZ R180, R180, R179 ;  /* 0x000000b3b4b47221 */ /* 0x000fe20000010000 */
[----:B------:R-:W-:Y:S02]  /*9e40*/  F2FP.F16.F32.PACK_AB R153, R184, R182 ;  /* 0x000000b6b899723e */ /* 0x000fe400000000ff */
[----:B------:R-:W-:Y:S01]  /*9e50*/  F2FP.F16.F32.PACK_AB R154, R187, R185 ;  /* 0x000000b9bb9a723e */ /* 0x000fe200000000ff */
[----:B------:R-:W-:Y:S01]  /*9e60*/  FADD.FTZ R180, R185, R180 ;  /* 0x000000b4b9b47221 */ /* 0x000fe20000010000 */
[C---:B------:R-:W-:Y:S01]  /*9e70*/  F2FP.F16.F32.PACK_AB R155, R206.reuse, R190 ;  /* 0x000000bece9b723e */ /* 0x040fe200000000ff */
[----:B------:R-:W-:-:S02]  /*9e80*/  FADD.FTZ R206, R206, R183 ;  /* 0x000000b7cece7221 */ /* 0x000fc40000010000 */
[----:B------:R-:W-:Y:S01]  /*9e90*/  FADD.FTZ R187, R187, R180 ;  /* 0x000000b4bbbb7221 */ /* 0x000fe20000010000 */
[----:B------:R-:W-:-:S03]  /*9ea0*/  WARPGROUP.ARRIVE ;  /* 0x00000000000079c5 */ /* 0x000fc60000000000 */
[----:B------:R-:W-:-:S04]  /*9eb0*/  FADD.FTZ R187, R186, R187 ;  /* 0x000000bbbabb7221 */ /* 0x000fc80000010000 */
[----:B------:R-:W-:Y:S01]  /*9ec0*/  HGMMA.64x256x16.F32 R24, R152, gdesc[UR12].tnspB, R24, gsb0 ;  /* 0x43e0000c98187df0 */ /* 0x000fe20008000818 */
[----:B------:R-:W-:-:S04]  /*9ed0*/  FADD.FTZ R187, R188, R187 ;  /* 0x000000bbbcbb7221 */ /* 0x000fc80000010000 */
[----:B------:R-:W-:-:S04]  /*9ee0*/  FADD.FTZ R4, R192, R187 ;  /* 0x000000bbc0047221 */ /* 0x000fc80000010000 */
[----:B--2---:R-:W-:Y:S01]  /*9ef0*/  FADD.FTZ R4, R193, R4 ;  /* 0x00000004c1047221 */ /* 0x004fe20000010000 */
[----:B------:R-:W-:Y:S02]  /*9f00*/  WARPGROUP.DEPBAR.LE gsb0, 0x0 ;  /* 0x00008000000079c5 */ /* 0x000fe40000010000 */
[----:B------:R-:W-:Y:S02]  /*9f10*/  F2FP.F16.F32.PACK_AB R152, R188, R186 ;  /* 0x000000babc98723e */ /* 0x000fe400000000ff */
[----:B-1----:R-:W-:Y:S01]  /*9f20*/  F2FP.F16.F32.PACK_AB R153, R194, R191 ;  /* 0x000000bfc299723e */ /* 0x002fe200000000ff */
[----:B------:R-:W-:Y:S01]  /*9f30*/  FADD.FTZ R191, R191, R206 ;  /* 0x000000cebfbf7221 */ /* 0x000fe20000010000 */
[----:B------:R-:W-:Y:S02]  /*9f40*/  F2FP.F16.F32.PACK_AB R154, R193, R192 ;  /* 0x000000c0c19a723e */ /* 0x000fe400000000ff */
[----:B---3--:R-:W-:Y:S01]  /*9f50*/  F2FP.F16.F32.PACK_AB R155, R196, R195 ;  /* 0x000000c3c49b723e */ /* 0x008fe200000000ff */
[----:B------:R-:W-:-:S03]  /*9f60*/  FADD.FTZ R194, R194, R191 ;  /* 0x000000bfc2c27221 */ /* 0x000fc60000010000 */
[----:B------:R-:W-:Y:S01]  /*9f70*/  WARPGROUP.ARRIVE ;  /* 0x00000000000079c5 */ /* 0x000fe20000000000 */
[----:B------:R-:W-:-:S04]  /*9f80*/  FADD.FTZ R5, R195, R194 ;  /* 0x000000c2c3057221 */ /* 0x000fc80000010000 */
[----:B------:R-:W-:Y:S01]  /*9f90*/  FADD.FTZ R5, R196, R5 ;  /* 0x00000005c4057221 */ /* 0x000fe20000010000 */
[----:B------:R-:W-:Y:S03]  /*9fa0*/  HGMMA.64x256x16.F32 R24, R152, gdesc[UR8].tnspB, R24, gsb0 ;  /* 0x43e0000898187df0 */ /* 0x000fe60008000818 */
[----:B------:R-:W-:Y:S02]  /*9fb0*/  WARPGROUP.DEPBAR.LE gsb0, 0x0 ;  /* 0x00008000000079c5 */ /* 0x000fe40000010000 */
[----:B------:R-:W-:Y:S05]  /*9fc0*/  @!P0 BRA `(.L_x_13873) ;  /* 0x0000000000048947 */ /* 0x000fea0003800000 */
[----:B------:R-:W-:Y:S01]  /*9fd0*/  BPT.TRAP 0x1 ;  /* 0x000000040000795c */ /* 0x000fe20000300000 */
.L_x_13873:
[----:B------:R-:W-:Y:S01]  /*9fe0*/  UIADD3 UR4, UR4, 0x32460, URZ ;  /* 0x0003246004047890 */ /* 0x000fe2000fffe03f */
[C---:B------:R-:W-:Y:S01]  /*9ff0*/  ISETP.GT.AND P1, PT, R201.reuse, RZ, PT ;  /* 0x000000ffc900720c */ /* 0x040fe20003f24270 */
[----:B------:R-:W-:Y:S01]  /*a000*/  VIADD R201, R201, 0xffffffff ;  /* 0xffffffffc9c97836 */ /* 0x000fe20000000000 */
[----:B------:R-:W-:Y:S01]  /*a010*/  MOV R21, R205 ;  /* 0x000000cd00157202 */ /* 0x000fe20000000f00 */
[----:B------:R-:W-:Y:S01]  /*a020*/  UPRMT UR4, UR6, 0x654, UR4 ;  /* 0x0000065406047896 */ /* 0x000fe20008000004 */
[----:B------:R-:W-:-:S08]  /*a030*/  IMAD.MOV.U32 R202, RZ, RZ, R189 ;  /* 0x000000ffffca7224 */ /* 0x000fd000078e00bd */
[----:B------:R-:W-:Y:S01]  /*a040*/  SYNCS.ARRIVE.TRANS64.RED.A1T0 RZ, [UR4], RZ ;  /* 0x000000ffffff79a7 */ /* 0x000fe20008100404 */
[----:B------:R-:W-:Y:S05]  /*a050*/  @P1 BRA `(.L_x_13874) ;  /* 0xffffffd400ac1947 */ /* 0x000fea000383ffff */
.L_x_13863:
[----:B------:R-:W0:Y:S01]  /*a060*/  SHFL.BFLY PT, R3, R4, 0x2, 0x1f ;  /* 0x0c401f0004037f89 */ /* 0x000e2200000e0000 */
        /* <DEDUP_REMOVED lines=9> */
[----:B------:R-:W-:Y:S01]  /*a100*/  USEL UR38, UR38, URZ, UP0 ;  /* 0x0000003f26267287 */ /* 0x000fe20008000000 */
[----:B------:R-:W-:Y:S01]  /*a110*/  IADD3 R222, R222, 0x1, RZ ;  /* 0x00000001dede7810 */ /* 0x000fe20007ffe0ff */
[----:B0-----:R-:W-:Y:S01]  /*a120*/  FADD.FTZ R3, R3, R4 ;  /* 0x0000000403037221 */ /* 0x001fe20000010000 */
[----:B------:R-:W-:Y:S01]  /*a130*/  IMAD.U32 R4, RZ, RZ, UR5 ;  /* 0x00000005ff047e24 */ /* 0x000fe2000f8e00ff */
[----:B------:R-:W-:-:S03]  /*a140*/  ULOP3.LUT UR39, UR39, UR4, URZ, 0x3c, !UPT ;  /* 0x0000000427277292 */ /* 0x000fc6000f8e3c3f */
[----:B------:R-:W0:Y:S01]  /*a150*/  SHFL.BFLY PT, R2, R3, 0x1, 0x1f ;  /* 0x0c201f0003027f89 */ /* 0x000e2200000e0000 */
[----:B-1----:R-:W-:-:S05]  /*a160*/  FADD.FTZ R6, R6, R5 ;  /* 0x0000000506067221 */ /* 0x002fca0000010000 */
[----:B------:R-:W1:Y:S01]  /*a170*/  SHFL.BFLY PT, R7, R6, 0x1, 0x1f ;  /* 0x0c201f0006077f89 */ /* 0x000e6200000e0000 */
[----:B0-----:R-:W-:Y:S01]  /*a180*/  FADD.FTZ R8, R3, R2 ;  /* 0x0000000203087221 */ /* 0x001fe20000010000 */
[----:B------:R-:W-:Y:S02]  /*a190*/  IMAD.MOV.U32 R2, RZ, RZ, RZ ;  /* 0x000000ffff027224 */ /* 0x000fe400078e00ff */
[----:B------:R-:W-:Y:S02]  /*a1a0*/  IMAD.MOV.U32 R3, RZ, RZ, -0x800000 ;  /* 0xff800000ff037424 */ /* 0x000fe400078e00ff */
        /* <DEDUP_REMOVED lines=142> */
.L_x_13837:
        /* <DEDUP_REMOVED lines=12> */
[----:B------:R-:W-:Y:S01]  /*ab50*/  ULDC.64 UR8, c[0x0][0xc90] ;  /* 0x0003240000087ab9 */ /* 0x000fe20000000a00 */
[----:B------:R-:W-:Y:S02]  /*ab60*/  F2FP.F16.F32.PACK_AB R25, R27, R26 ;  /* 0x0000001a1b19723e */ /* 0x000fe400000000ff */
[----:B------:R-:W-:Y:S02]  /*ab70*/  F2FP.F16.F32.PACK_AB R26, R29, R28 ;  /* 0x0000001c1d1a723e */ /* 0x000fe400000000ff */
[----:B------:R-:W-:Y:S02]  /*ab80*/  F2FP.F16.F32.PACK_AB R27, R31, R30 ;  /* 0x0000001e1f1b723e */ /* 0x000fe400000000ff */
[----:B------:R-:W-:-:S02]  /*ab90*/  R2UR UR11, R219 ;  /* 0x00000000db0b72ca */ /* 0x000fc400000e0000 */
[----:B------:R-:W-:Y:S02]  /*aba0*/  R2UR UR13, R220 ;  /* 0x00000000dc0d72ca */ /* 0x000fe400000e0000 */
[----:B------:R-:W-:Y:S02]  /*abb0*/  F2FP.F16.F32.PACK_AB R136, R137, R136 ;  /* 0x000000888988723e */ /* 0x000fe400000000ff */
[----:B------:R-:W-:Y:S02]  /*abc0*/  F2FP.F16.F32.PACK_AB R137, R158, R128 ;  /* 0x000000809e89723e */ /* 0x000fe400000000ff */
[----:B------:R-:W-:Y:S02]  /*abd0*/  F2FP.F16.F32.PACK_AB R161, R162, R161 ;  /* 0x000000a1a2a1723e */ /* 0x000fe400000000ff */
[----:B------:R-:W-:Y:S02]  /*abe0*/  F2FP.F16.F32.PACK_AB R162, R149, R148 ;  /* 0x0000009495a2723e */ /* 0x000fe400000000ff */
[----:B------:R-:W-:Y:S01]  /*abf0*/  F2FP.F16.F32.PACK_AB R163, R0, R163 ;  /* 0x000000a300a3723e */ /* 0x000fe200000000ff */
[----:B------:R-:W-:-:S02]  /*ac00*/  USHF.R.S32.HI UR10, URZ, 0x1f, UR11 ;  /* 0x0000001f3f0a7899 */ /* 0x000fc4000801140b */
[----:B------:R-:W-:Y:S02]  /*ac10*/  UIMAD.WIDE.U32 UR6, UR11, UR8, URZ ;  /* 0x000000080b0672a5 */ /* 0x000fe4000f8e003f */
[----:B------:R-:W-:Y:S02]  /*ac20*/  UIMAD UR5, UR10, UR8, URZ ;  /* 0x000000080a0572a4 */ /* 0x000fe4000f8e023f */
[----:B------:R-:W-:Y:S02]  /*ac30*/  USHF.R.S32.HI UR12, URZ, 0x1f, UR13 ;  /* 0x0000001f3f0c7899 */ /* 0x000fe4000801140d */
[----:B------:R-:W-:Y:S01]  /*ac40*/  UIMAD UR5, UR11, UR9, UR5 ;  /* 0x000000090b0572a4 */ /* 0x000fe2000f8e0205 */
[----:B------:R-:W-:Y:S02]  /*ac50*/  MOV R154, R189 ;  /* 0x000000bd009a7202 */ /* 0x000fe40000000f00 */
[----:B0-----:R-:W-:Y:S01]  /*ac60*/  MOV R155, R4 ;  /* 0x00000004009b7202 */ /* 0x001fe20000000f00 */
[----:B------:R-:W-:Y:S01]  /*ac70*/  ULDC.64 UR8, c[0x0][0xc98] ;  /* 0x0003260000087ab9 */ /* 0x000fe20000000a00 */
[----:B------:R-:W-:Y:S01]  /*ac80*/  UIADD3 UR7, UR7, UR5, URZ ;  /* 0x0000000507077290 */ /* 0x000fe2000fffe03f */
[----:B------:R-:W-:Y:S01]  /*ac90*/  IMAD.WIDE R120, R226, 0x2, R154 ;  /* 0x00000002e2787825 */ /* 0x000fe200078e029a */
[----:B------:R-:W-:-:S02]  /*aca0*/  UIMAD UR5, UR12, UR8, URZ ;  /* 0x000000080c0572a4 */ /* 0x000fc4000f8e023f */
[----:B------:R-:W-:Y:S01]  /*acb0*/  UIMAD.WIDE.U32 UR6, UR13, UR8, UR6 ;  /* 0x000000080d0672a5 */ /* 0x000fe2000f8e0006 */
[----:B------:R-:W-:Y:S01]  /*acc0*/  IMAD.WIDE R154, R5, 0x2, R154 ;  /* 0x00000002059a7825 */ /* 0x000fe200078e029a */
[C---:B------:R-:W-:Y:S01]  /*acd0*/  IADD3 R7, P2, R120.reuse, 0xc040, RZ ;  /* 0x0000c04078077810 */ /* 0x040fe20007f5e0ff */
[----:B------:R-:W-:Y:S01]  /*ace0*/  UIMAD UR5, UR13, UR9, UR5 ;  /* 0x000000090d0572a4 */ /* 0x000fe2000f8e0205 */
[----:B------:R-:W-:Y:S02]  /*acf0*/  IADD3 R11, P3, R120, 0xc060, RZ ;  /* 0x0000c060780b7810 */ /* 0x000fe40007f7e0ff */
[----:B------:R-:W-:Y:S01]  /*ad00*/  LOP3.LUT R6, R7, 0x380, RZ, 0xc0, !PT ;  /* 0x0000038007067812 */ /* 0x000fe200078ec0ff */
[----:B------:R-:W-:Y:S01]  /*ad10*/  ULDC.64 UR8, c[0x0][0xbe8] ;  /* 0x0002fa0000087ab9 */ /* 0x000fe20000000a00 */
[----:B------:R-:W-:Y:S01]  /*ad20*/  LOP3.LUT R4, R11, 0x380, RZ, 0xc0, !PT ;  /* 0x000003800b047812 */ /* 0x000fe200078ec0ff */
[----:B------:R-:W-:Y:S01]  /*ad30*/  IMAD.X R5, RZ, RZ, R121, P3 ;  /* 0x000000ffff057224 */ /* 0x000fe200018e0679 */
[----:B------:R-:W-:-:S02]  /*ad40*/  SHF.R.U64 R6, R6, 0x3, RZ ;  /* 0x0000000306067819 */ /* 0x000fc400000012ff */
[----:B------:R-:W-:Y:S02]  /*ad50*/  SHF.R.U64 R4, R4, 0x3, RZ ;  /* 0x0000000304047819 */ /* 0x000fe400000012ff */
[----:B------:R-:W-:Y:S01]  /*ad60*/  LOP3.LUT R6, R6, R7, RZ, 0x3c, !PT ;  /* 0x0000000706067212 */ /* 0x000fe200078e3cff */
[----:B------:R-:W-:Y:S01]  /*ad70*/  IMAD.X R7, RZ, RZ, R121, P2 ;  /* 0x000000ffff077224 */ /* 0x000fe200010e0679 */
[C---:B------:R-:W-:Y:S02]  /*ad80*/  IADD3 R135, P2, R120.reuse, 0x8000, RZ ;  /* 0x0000800078877810 */ /* 0x040fe40007f5e0ff */
[----:B------:R-:W-:Y:S02]  /*ad90*/  LOP3.LUT R157, R120, 0x380, RZ, 0xc0, !PT ;  /* 0x00000380789d7812 */ /* 0x000fe400078ec0ff */
[----:B------:R-:W-:Y:S02]  /*ada0*/  LOP3.LUT R134, R135, 0x380, RZ, 0xc0, !PT ;  /* 0x0000038087867812 */ /* 0x000fe400078ec0ff */
[----:B------:R-:W-:-:S02]  /*adb0*/  LOP3.LUT R4, R4, R11, RZ, 0x3c, !PT ;  /* 0x0000000b04047212 */ /* 0x000fc400078e3cff */
[----:B------:R-:W-:Y:S02]  /*adc0*/  SHF.R.U64 R134, R134, 0x3, RZ ;  /* 0x0000000386867819 */ /* 0x000fe400000012ff */
[----:B------:R-:W-:Y:S02]  /*add0*/  IADD3 R11, P0, R120, 0xc000, RZ ;  /* 0x0000c000780b7810 */ /* 0x000fe40007f1e0ff */
[----:B------:R-:W-:Y:S01]  /*ade0*/  LOP3.LUT R134, R134, R135, RZ, 0x3c, !PT ;  /* 0x0000008786867212 */ /* 0x000fe200078e3cff */
[----:B------:R-:W-:Y:S01]  /*adf0*/  IMAD.X R135, RZ, RZ, R121, P2 ;  /* 0x000000ffff877224 */ /* 0x000fe200010e0679 */
[----:B------:R-:W-:Y:S02]  /*ae00*/  IADD3 R17, P2, R154, 0x1000, RZ ;  /* 0x000010009a117810 */ /* 0x000fe40007f5e0ff */
[----:B------:R-:W-:Y:S02]  /*ae10*/  SHF.R.U64 R157, R157, 0x3, RZ ;  /* 0x000000039d9d7819 */ /* 0x000fe400000012ff */
[----:B------:R-:W-:-:S02]  /*ae20*/  LOP3.LUT R16, R17, 0x380, RZ, 0xc0, !PT ;  /* 0x0000038011107812 */ /* 0x000fc400078ec0ff */
[----:B------:R-:W-:Y:S02]  /*ae30*/  IADD3 R9, P1, R120, 0xc020, RZ ;  /* 0x0000c02078097810 */ /* 0x000fe40007f3e0ff */
[----:B------:R-:W-:Y:S02]  /*ae40*/  SHF.R.U64 R16, R16, 0x3, RZ ;  /* 0x0000000310107819 */ /* 0x000fe400000012ff */
[----:B------:R-:W-:Y:S02]  /*ae50*/  LOP3.LUT R10, R11, 0x380, RZ, 0xc0, !PT ;  /* 0x000003800b0a7812 */ /* 0x000fe400078ec0ff */
[----:B------:R-:W-:Y:S01]  /*ae60*/  LOP3.LUT R156, R157, R120, RZ, 0x3c, !PT ;  /* 0x000000789d9c7212 */ /* 0x000fe200078e3cff */
[----:B------:R-:W-:Y:S01]  /*ae70*/  IMAD.MOV.U32 R157, RZ, RZ, R121 ;  /* 0x000000ffff9d7224 */ /* 0x000fe200078e0079 */
[----:B------:R-:W-:Y:S01]  /*ae80*/  LOP3.LUT R16, R16, R17, RZ, 0x3c, !PT ;  /* 0x0000001110107212 */ /* 0x000fe200078e3cff */
[----:B------:R-:W-:Y:S01]  /*ae90*/  IMAD.X R17, RZ, RZ, R155, P2 ;  /* 0x000000ffff117224 */ /* 0x000fe200010e069b */
[----:B------:R-:W-:-:S02]  /*aea0*/  IADD3 R111, P2, R154, 0x8000, RZ ;  /* 0x000080009a6f7810 */ /* 0x000fc40007f5e0ff */
[----:B------:R-:W-:Y:S02]  /*aeb0*/  LOP3.LUT R8, R9, 0x380, RZ, 0xc0, !PT ;  /* 0x0000038009087812 */ /* 0x000fe400078ec0ff */
[----:B------:R-:W-:Y:S02]  /*aec0*/  SHF.R.U64 R10, R10, 0x3, RZ ;  /* 0x000000030a0a7819 */ /* 0x000fe400000012ff */
[----:B------:R-:W-:Y:S01]  /*aed0*/  MOV R157, R156 ;  /* 0x0000009c009d7202 */ /* 0x000fe20000000f00 */
[----:B------:R-:W-:Y:S01]  /*aee0*/  BAR.SYNC.DEFER_BLOCKING 0x1, 0x100 ;  /* 0x0044000000007b1d */ /* 0x000fe20000010000 */
[----:B------:R-:W-:Y:S02]  /*aef0*/  LOP3.LUT R110, R111, 0x380, RZ, 0xc0, !PT ;  /* 0x000003806f6e7812 */ /* 0x000fe400078ec0ff */
[----:B------:R-:W-:Y:S02]  /*af00*/  SHF.R.U64 R8, R8, 0x3, RZ ;  /* 0x0000000308087819 */ /* 0x000fe400000012ff */
[----:B------:R-:W-:-:S03]  /*af10*/  LOP3.LUT R10, R10, R11, RZ, 0x3c, !PT ;  /* 0x0000000b0a0a7212 */ /* 0x000fc600078e3cff */
[----:B------:R-:W0:Y:S01]  /*af20*/  LDC R156, c[0x0][0xce8] ;  /* 0x00033a00ff9c7b82 */ /* 0x000e220000000800 */
[C---:B------:R-:W-:Y:S01]  /*af30*/  IADD3 R23, P4, R120.reuse, 0x8040, RZ ;  /* 0x0000804078177810 */ /* 0x040fe20007f9e0ff */
[--C-:B------:R-:W-:Y:S01]  /*af40*/  IMAD.X R11, RZ, RZ, R121.reuse, P0 ;  /* 0x000000ffff0b7224 */ /* 0x100fe200000e0679 */
[----:B------:R-:W-:Y:S02]  /*af50*/  IADD3 R143, P0, R120, 0x40, RZ ;  /* 0x00000040788f7810 */ /* 0x000fe40007f1e0ff */
[----:B------:R-:W-:Y:S02]  /*af60*/  SHF.R.U64 R110, R110, 0x3, RZ ;  /* 0x000000036e6e7819 */ /* 0x000fe400000012ff */
[----:B------:R-:W-:Y:S01]  /*af70*/  LOP3.LUT R8, R8, R9, RZ, 0x3c, !PT ;  /* 0x0000000908087212 */ /* 0x000fe200078e3cff */
[----:B------:R-:W-:Y:S01]  /*af80*/  IMAD.X R9, RZ, RZ, R121, P1 ;  /* 0x000000ffff097224 */ /* 0x000fe200008e0679 */
[----:B------:R-:W-:Y:S02]  /*af90*/  LOP3.LUT R22, R23, 0x380, RZ, 0xc0, !PT ;  /* 0x0000038017167812 */ /* 0x000fe400078ec0ff */
[----:B------:R-:W-:-:S02]  /*afa0*/  IADD3 R139, P1, R120, 0x4060, RZ ;  /* 0x00004060788b7810 */ /* 0x000fc40007f3e0ff */
[----:B------:R-:W-:Y:S02]  /*afb0*/  LOP3.LUT R142, R143, 0x380, RZ, 0xc0, !PT ;  /* 0x000003808f8e7812 */ /* 0x000fe400078ec0ff */
[----:B------:R-:W-:Y:S01]  /*afc0*/  LOP3.LUT R110, R110, R111, RZ, 0x3c, !PT ;  /* 0x0000006f6e6e7212 */ /* 0x000fe200078e3cff */
[----:B------:R-:W-:Y:S01]  /*afd0*/  IMAD.X R111, RZ, RZ, R155, P2 ;  /* 0x000000ffff6f7224 */ /* 0x000fe200010e069b */
[----:B------:R-:W-:Y:S01]  /*afe0*/  SHF.R.U64 R22, R22, 0x3, RZ ;  /* 0x0000000316167819 */ /* 0x000fe200000012ff */
[----:B------:R1:W-:Y:S01]  /*aff0*/  STSM.16.M88.4 [R157], R24 ;  /* 0x000000189d007844 */ /* 0x0003e20000000200 */
[----:B------:R-:W-:Y:S02]  /*b000*/  IADD3 R127, P2, R154, 0xf000, RZ ;  /* 0x0000f0009a7f7810 */ /* 0x000fe40007f5e0ff */
[----:B------:R-:W-:Y:S02]  /*b010*/  LOP3.LUT R138, R139, 0x380, RZ, 0xc0, !PT ;  /* 0x000003808b8a7812 */ /* 0x000fe400078ec0ff */
[----:B------:R-:W-:-:S02]  /*b020*/  SHF.R.U64 R142, R142, 0x3, RZ ;  /* 0x000000038e8e7819 */ /* 0x000fc400000012ff */
[----:B------:R-:W-:Y:S01]  /*b030*/  LOP3.LUT R22, R22, R23, RZ, 0x3c, !PT ;  /* 0x0000001716167212 */ /* 0x000fe200078e3cff */
[--C-:B------:R-:W-:Y:S01]  /*b040*/  IMAD.X R23, RZ, RZ, R121.reuse, P4 ;  /* 0x000000ffff177224 */ /* 0x100fe200020e0679 */
[----:B------:R-:W-:Y:S02]  /*b050*/  LOP3.LUT R126, R127, 0x380, RZ, 0xc0, !PT ;  /* 0x000003807f7e7812 */ /* 0x000fe400078ec0ff */
[----:B------:R-:W-:Y:S02]  /*b060*/  SHF.R.U64 R138, R138, 0x3, RZ ;  /* 0x000000038a8a7819 */ /* 0x000fe400000012ff */
[----:B------:R-:W-:Y:S01]  /*b070*/  LOP3.LUT R142, R142, R143, RZ, 0x3c, !PT ;  /* 0x0000008f8e8e7212 */ /* 0x000fe200078e3cff */
[----:B------:R-:W-:Y:S01]  /*b080*/  IMAD.X R143, RZ, RZ, R121, P0 ;  /* 0x000000ffff8f7224 */ /* 0x000fe200000e0679 */
[----:B------:R-:W-:Y:S02]  /*b090*/  IADD3 R21, P4, R120, 0x4000, RZ ;  /* 0x0000400078157810 */ /* 0x000fe40007f9e0ff */
[----:B------:R-:W-:-:S02]  /*b0a0*/  IADD3 R97, P0, R154, 0x3000, RZ ;  /* 0x000030009a617810 */ /* 0x000fc40007f1e0ff */
[----:B------:R-:W-:Y:S02]  /*b0b0*/  SHF.R.U64 R126, R126, 0x3, RZ ;  /* 0x000000037e7e7819 */ /* 0x000fe400000012ff */
[C---:B------:R-:W-:Y:S02]  /*b0c0*/  IADD3 R13, P6, R120.reuse, 0x8060, RZ ;  /* 0x00008060780d7810 */ /* 0x040fe40007fde0ff */
[C---:B------:R-:W-:Y:S02]  /*b0d0*/  IADD3 R15, P5, R120.reuse, 0x20, RZ ;  /* 0x00000020780f7810 */ /* 0x040fe40007fbe0ff */
[----:B------:R-:W-:Y:S02]  /*b0e0*/  IADD3 R131, P3, R120, 0x8020, RZ ;  /* 0x0000802078837810 */ /* 0x000fe40007f7e0ff */
[----:B------:R-:W-:Y:S01]  /*b0f0*/  LOP3.LUT R138, R138, R139, RZ, 0x3c, !PT ;  /* 0x0000008b8a8a7212 */ /* 0x000fe200078e3cff */
[----:B------:R-:W-:Y:S01]  /*b100*/  IMAD.X R139, RZ, RZ, R121, P1 ;  /* 0x000000ffff8b7224 */ /* 0x000fe200008e0679 */
[----:B------:R-:W-:-:S02]  /*b110*/  LOP3.LUT R20, R21, 0x380, RZ, 0xc0, !PT ;  /* 0x0000038015147812 */ /* 0x000fc400078ec0ff */
[----:B------:R-:W-:Y:S02]  /*b120*/  IADD3 R19, P1, R154, 0x2000, RZ ;  /* 0x000020009a137810 */ /* 0x000fe40007f3e0ff */
[----:B------:R-:W-:Y:S02]  /*b130*/  LOP3.LUT R96, R97, 0x380, RZ, 0xc0, !PT ;  /* 0x0000038061607812 */ /* 0x000fe400078ec0ff */
[----:B------:R-:W-:Y:S01]  /*b140*/  LOP3.LUT R126, R126, R127, RZ, 0x3c, !PT ;  /* 0x0000007f7e7e7212 */ /* 0x000fe200078e3cff */
[----:B------:R-:W-:Y:S01]  /*b150*/  IMAD.X R127, RZ, RZ, R155, P2 ;  /* 0x000000ffff7f7224 */ /* 0x000fe200010e069b */
[----:B------:R-:W-:Y:S02]  /*b160*/  LOP3.LUT R12, R13, 0x380, RZ, 0xc0, !PT ;  /* 0x000003800d0c7812 */ /* 0x000fe400078ec0ff */
[----:B------:R-:W-:Y:S02]  /*b170*/  LOP3.LUT R14, R15, 0x380, RZ, 0xc0, !PT ;  /* 0x000003800f0e7812 */ /* 0x000fe400078ec0ff */
[----:B------:R-:W-:-:S02]  /*b180*/  LOP3.LUT R130, R131, 0x380, RZ, 0xc0, !PT ;  /* 0x0000038083827812 */ /* 0x000fc400078ec0ff */
[----:B------:R-:W-:Y:S02]  /*b190*/  SHF.R.U64 R20, R20, 0x3, RZ ;  /* 0x0000000314147819 */ /* 0x000fe400000012ff */
[----:B0-----:R-:W-:Y:S02]  /*b1a0*/  ISETP.NE.AND P2, PT, R156, 0x1, PT ;  /* 0x000000019c00780c */ /* 0x001fe40003f45270 */
[----:B------:R-:W-:Y:S02]  /*b1b0*/  LOP3.LUT R18, R19, 0x380, RZ, 0xc0, !PT ;  /* 0x0000038013127812 */ /* 0x000fe400078ec0ff */
[----:B------:R-:W-:Y:S02]  /*b1c0*/  SHF.R.U64 R96, R96, 0x3, RZ ;  /* 0x0000000360607819 */ /* 0x000fe400000012ff */
[----:B------:R-:W-:Y:S02]  /*b1d0*/  SHF.R.U64 R12, R12, 0x3, RZ ;  /* 0x000000030c0c7819 */ /* 0x000fe400000012ff */
[----:B------:R-:W-:-:S02]  /*b1e0*/  SHF.R.U64 R14, R14, 0x3, RZ ;  /* 0x000000030e0e7819 */ /* 0x000fc400000012ff */
[----:B------:R-:W-:Y:S02]  /*b1f0*/  SHF.R.U64 R130, R130, 0x3, RZ ;  /* 0x0000000382827819 */ /* 0x000fe400000012ff */
[----:B------:R-:W-:Y:S01]  /*b200*/  LOP3.LUT R20, R20, R21, RZ, 0x3c, !PT ;  /* 0x0000001514147212 */ /* 0x000fe200078e3cff */
[----:B------:R-:W-:Y:S01]  /*b210*/  IMAD.X R21, RZ, RZ, R121, P4 ;  /* 0x000000ffff157224 */ /* 0x000fe200020e0679 */
[----:B------:R-:W-:Y:S02]  /*b220*/  SHF.R.U64 R18, R18, 0x3, RZ ;  /* 0x0000000312127819 */ /* 0x000fe400000012ff */
[----:B------:R-:W-:Y:S01]  /*b230*/  LOP3.LUT R96, R96, R97, RZ, 0x3c, !PT ;  /* 0x0000006160607212 */ /* 0x000fe200078e3cff */
[----:B------:R-:W-:Y:S01]  /*b240*/  IMAD.X R97, RZ, RZ, R155, P0 ;  /* 0x000000ffff617224 */ /* 0x000fe200000e069b */
[----:B------:R-:W-:Y:S02]  /*b250*/  IADD3 R107, P4, R154, 0x6000, RZ ;  /* 0x000060009a6b7810 */ /* 0x000fe40007f9e0ff */
[----:B------:R-:W-:Y:S01]  /*b260*/  LOP3.LUT R12, R12, R13, RZ, 0x3c, !PT ;  /* 0x0000000d0c0c7212 */ /* 0x000fe200078e3cff */
[----:B------:R-:W-:Y:S01]  /*b270*/  IMAD.X R13, RZ, RZ, R121, P6 ;  /* 0x000000ffff0d7224 */ /* 0x000fe200030e0679 */
[----:B------:R-:W-:-:S02]  /*b280*/  LOP3.LUT R14, R14, R15, RZ, 0x3c, !PT ;  /* 0x0000000f0e0e7212 */ /* 0x000fc400078e3cff */
[----:B------:R-:W-:Y:S01]  /*b290*/  LOP3.LUT R130, R130, R131, RZ, 0x3c, !PT ;  /* 0x0000008382827212 */ /* 0x000fe200078e3cff */
[----:B------:R-:W-:Y:S01]  /*b2a0*/  IMAD.X R131, RZ, RZ, R121, P3 ;  /* 0x000000ffff837224 */ /* 0x000fe200018e0679 */
[----:B------:R-:W-:Y:S02]  /*b2b0*/  IADD3 R115, P0, R154, 0xa000, RZ ;  /* 0x0000a0009a737810 */ /* 0x000fe40007f1e0ff */
[----:B------:R-:W-:Y:S02]  /*b2c0*/  IADD3.X R15, RZ, R121, RZ, P5, !PT ;  /* 0x00000079ff0f7210 */ /* 0x000fe40002ffe4ff */
[C---:B------:R-:W-:Y:S02]  /*b2d0*/  IADD3 R147, P6, R120.reuse, 0x4040, RZ ;  /* 0x0000404078937810 */ /* 0x040fe40007fde0ff */
[C---:B------:R-:W-:Y:S02]  /*b2e0*/  IADD3 R151, P5, R120.reuse, 0x4020, RZ ;  /* 0x0000402078977810 */ /* 0x040fe40007fbe0ff */
[----:B------:R-:W-:-:S02]  /*b2f0*/  IADD3 R153, P3, R120, 0x60, RZ ;  /* 0x0000006078997810 */ /* 0x000fc40007f7e0ff */
[----:B------:R-:W-:Y:S01]  /*b300*/  LOP3.LUT R18, R18, R19, RZ, 0x3c, !PT ;  /* 0x0000001312127212 */ /* 0x000fe200078e3cff */
[----:B------:R-:W-:Y:S01]  /*b310*/  IMAD.X R19, RZ, RZ, R155, P1 ;  /* 0x000000ffff137224 */ /* 0x000fe200008e069b */
[----:B------:R-:W-:Y:S02]  /*b320*/  LOP3.LUT R106, R107, 0x380, RZ, 0xc0, !PT ;  /* 0x000003806b6a7812 */ /* 0x000fe400078ec0ff */
[----:B------:R-:W-:Y:S02]  /*b330*/  IADD3 R113, P1, R154, 0x9000, RZ ;  /* 0x000090009a717810 */ /* 0x000fe40007f3e0ff */
[----:B------:R-:W-:Y:S02]  /*b340*/  LOP3.LUT R114, R115, 0x380, RZ, 0xc0, !PT ;  /* 0x0000038073727812 */ /* 0x000fe400078ec0ff */
[----:B------:R-:W-:Y:S02]  /*b350*/  MOV R30, R4 ;  /* 0x00000004001e7202 */ /* 0x000fe40000000f00 */
[----:B------:R-:W-:-:S02]  /*b360*/  F2FP.F16.F32.PACK_AB R5, R35, R34 ;  /* 0x000000222305723e */ /* 0x000fc400000000ff */
[----:B------:R-:W-:Y:S01]  /*b370*/  LOP3.LUT R146, R147, 0x380, RZ, 0xc0, !PT ;  /* 0x0000038093927812 */ /* 0x000fe200078ec0ff */
[----:B------:R-:W0:Y:S01]  /*b380*/  @P2 LDC R34, c[0x0][0xcec] ;  /* 0x00033b00ff222b82 */ /* 0x000e220000000800 */
[----:B------:R-:W-:Y:S02]  /*b390*/  LOP3.LUT R150, R151, 0x380, RZ, 0xc0, !PT ;  /* 0x0000038097967812 */ /* 0x000fe400078ec0ff */
[----:B------:R-:W-:Y:S02]  /*b3a0*/  LOP3.LUT R152, R153, 0x380, RZ, 0xc0, !PT ;  /* 0x0000038099987812 */ /* 0x000fe400078ec0ff */
[----:B------:R-:W-:Y:S02]  /*b3b0*/  SHF.R.U64 R106, R106, 0x3, RZ ;  /* 0x000000036a6a7819 */ /* 0x000fe400000012ff */
[----:B------:R-:W-:Y:S02]  /*b3c0*/  LOP3.LUT R112, R113, 0x380, RZ, 0xc0, !PT ;  /* 0x0000038071707812 */ /* 0x000fe400078ec0ff */
[----:B------:R-:W-:-:S02]  /*b3d0*/  SHF.R.U64 R114, R114, 0x3, RZ ;  /* 0x0000000372727819 */ /* 0x000fc400000012ff */
[----:B-1----:R-:W-:Y:S02]  /*b3e0*/  MOV R27, R6 ;  /* 0x00000006001b7202 */ /* 0x002fe40000000f00 */
[----:B------:R-:W-:Y:S02]  /*b3f0*/  SHF.R.U64 R146, R146, 0x3, RZ ;  /* 0x0000000392927819 */ /* 0x000fe400000012ff */
[----:B------:R-:W-:Y:S02]  /*b400*/  SHF.R.U64 R150, R150, 0x3, RZ ;  /* 0x0000000396967819 */ /* 0x000fe400000012ff */
[----:B------:R-:W-:Y:S02]  /*b410*/  SHF.R.U64 R152, R152, 0x3, RZ ;  /* 0x0000000398987819 */ /* 0x000fe400000012ff */
[----:B------:R-:W-:Y:S02]  /*b420*/  F2FP.F16.F32.PACK_AB R6, R37, R172 ;  /* 0x000000ac2506723e */ /* 0x000fe400000000ff */
[----:B------:R-:W-:Y:S01]  /*b430*/  LOP3.LUT R106, R106, R107, RZ, 0x3c, !PT ;  /* 0x0000006b6a6a7212 */ /* 0x000fe200078e3cff */
[----:B------:R-:W1:Y:S01]  /*b440*/  @P2 LDC R37, c[0x0][0xcf0] ;  /* 0x00033c00ff252b82 */ /* 0x000e620000000800 */
[----:B------:R-:W-:Y:S01]  /*b450*/  SHF.R.U64 R112, R112, 0x3, RZ ;  /* 0x0000000370707819 */ /* 0x000fe200000012ff */
[----:B------:R-:W-:Y:S01]  /*b460*/  IMAD.X R107, RZ, RZ, R155, P4 ;  /* 0x000000ffff6b7224 */ /* 0x000fe200020e069b */
[----:B------:R-:W-:-:S02]  /*b470*/  LOP3.LUT R114, R114, R115, RZ, 0x3c, !PT ;  /* 0x0000007372727212 */ /* 0x000fc400078e3cff */
[----:B------:R-:W-:Y:S02]  /*b480*/  IADD3 R115, P4, R154, 0xd000, RZ ;  /* 0x0000d0009a737810 */ /* 0x000fe40007f9e0ff */
[----:B------:R-:W-:Y:S01]  /*b490*/  LOP3.LUT R146, R146, R147, RZ, 0x3c, !PT ;  /* 0x0000009392927212 */ /* 0x000fe200078e3cff */
[--C-:B------:R-:W-:Y:S01]  /*b4a0*/  IMAD.X R147, RZ, RZ, R121.reuse, P6 ;  /* 0x000000ffff937224 */ /* 0x100fe200030e0679 */
[----:B------:R-:W-:Y:S02]  /*b4b0*/  LOP3.LUT R150, R150, R151, RZ, 0x3c, !PT ;  /* 0x0000009796967212 */ /* 0x000fe400078e3cff */
[----:B------:R-:W-:Y:S01]  /*b4c0*/  LOP3.LUT R152, R152, R153, RZ, 0x3c, !PT ;  /* 0x0000009998987212 */ /* 0x000fe200078e3cff */
[----:B------:R-:W-:Y:S01]  /*b4d0*/  IMAD.X R153, RZ, RZ, R121, P3 ;  /* 0x000000ffff997224 */ /* 0x000fe200018e0679 */
[----:B------:R-:W-:Y:S01]  /*b4e0*/  IADD3.X R151, RZ, R121, RZ, P5, !PT ;  /* 0x00000079ff977210 */ /* 0x000fe20002ffe4ff */
[----:B------:R-:W-:Y:S01]  /*b4f0*/  IMAD R0, R218, 0x20, R221 ;  /* 0x00000020da007824 */ /* 0x000fe200078e02dd */
[C---:B------:R-:W-:Y:S01]  /*b500*/  IADD3 R101, P6, R154.reuse, 0x4000, RZ ;  /* 0x000040009a657810 */ /* 0x040fe20007fde0ff */
[----:B------:R-:W-:Y:S01]  /*b510*/  IMAD.X R121, RZ, RZ, R155, P4 ;  /* 0x000000ffff797224 */ /* 0x000fe200020e069b */
[----:B------:R-:W-:-:S02]  /*b520*/  IADD3 R105, P5, R154, 0x5000, RZ ;  /* 0x000050009a697810 */ /* 0x000fc40007fbe0ff */
[----:B------:R-:W-:Y:S02]  /*b530*/  IADD3 R109, P3, R154, 0x7000, RZ ;  /* 0x000070009a6d7810 */ /* 0x000fe40007f7e0ff */
[----:B------:R-:W-:Y:S02]  /*b540*/  LOP3.LUT R112, R112, R113, RZ, 0x3c, !PT ;  /* 0x0000007170707212 */ /* 0x000fe400078e3cff */
[----:B------:R-:W-:Y:S02]  /*b550*/  LOP3.LUT R113, R115, 0x380, RZ, 0xc0, !PT ;  /* 0x0000038073717812 */ /* 0x000fe400078ec0ff */
[----:B------:R-:W-:Y:S02]  /*b560*/  LOP3.LUT R100, R101, 0x380, RZ, 0xc0, !PT ;  /* 0x0000038065647812 */ /* 0x000fe400078ec0ff */
[----:B------:R-:W-:Y:S02]  /*b570*/  LOP3.LUT R104, R105, 0x380, RZ, 0xc0, !PT ;  /* 0x0000038069687812 */ /* 0x000fe400078ec0ff */
[----:B------:R-:W-:-:S02]  /*b580*/  LOP3.LUT R108, R109, 0x380, RZ, 0xc0, !PT ;  /* 0x000003806d6c7812 */ /* 0x000fc400078ec0ff */
[----:B------:R-:W-:Y:S02]  /*b590*/  SHF.R.U64 R120, R113, 0x3, RZ ;  /* 0x0000000371787819 */ /* 0x000fe400000012ff */
[----:B------:R-:W-:Y:S02]  /*b5a0*/  LOP3.LUT R113, R154, 0x380, RZ, 0xc0, !PT ;  /* 0x000003809a717812 */ /* 0x000fe400078ec0ff */
[----:B------:R-:W-:Y:S02]  /*b5b0*/  SHF.R.U64 R100, R100, 0x3, RZ ;  /* 0x0000000364647819 */ /* 0x000fe400000012ff */
[----:B------:R-:W-:Y:S02]  /*b5c0*/  SHF.R.U64 R104, R104, 0x3, RZ ;  /* 0x0000000368687819 */ /* 0x000fe400000012ff */
[----:B------:R-:W-:Y:S02]  /*b5d0*/  SHF.R.U64 R108, R108, 0x3, RZ ;  /* 0x000000036c6c7819 */ /* 0x000fe400000012ff */
[----:B------:R-:W-:Y:S01]  /*b5e0*/  F2FP.F16.F32.PACK_AB R7, R39, R38 ;  /* 0x000000262707723e */ /* 0x000fe200000000ff */
[----:B------:R-:W-:Y:S01]  /*b5f0*/  VIADD R39, R213, UR60 ;  /* 0x0000003cd5277c36 */ /* 0x000fe20008000000 */
[----:B------:R-:W-:Y:S01]  /*b600*/  SHF.R.U64 R29, R113, 0x3, RZ ;  /* 0x00000003711d7819 */ /* 0x000fe200000012ff */
[--C-:B------:R-:W-:Y:S01]  /*b610*/  IMAD.X R113, RZ, RZ, R155.reuse, P1 ;  /* 0x000000ffff717224 */ /* 0x100fe200008e069b */
[----:B------:R-:W-:Y:S01]  /*b620*/  LOP3.LUT R100, R100, R101, RZ, 0x3c, !PT ;  /* 0x0000006564647212 */ /* 0x000fe200078e3cff */
[----:B------:R-:W-:Y:S01]  /*b630*/  IMAD.X R101, RZ, RZ, R155, P6 ;  /* 0x000000ffff657224 */ /* 0x000fe200030e069b */
[----:B------:R-:W-:Y:S01]  /*b640*/  LOP3.LUT R104, R104, R105, RZ, 0x3c, !PT ;  /* 0x0000006968687212 */ /* 0x000fe200078e3cff */
[----:B0-----:R-:W-:Y:S01]  /*b650*/  @P2 IMAD.HI.U32 R34, R39, R34, RZ ;  /* 0x0000002227222227 */ /* 0x001fe200078e00ff */
[----:B------:R-:W-:-:S02]  /*b660*/  LOP3.LUT R108, R108, R109, RZ, 0x3c, !PT ;  /* 0x0000006d6c6c7212 */ /* 0x000fc400078e3cff */
[----:B------:R-:W-:Y:S01]  /*b670*/  IADD3.X R105, RZ, R155, RZ, P5, !PT ;  /* 0x0000009bff697210 */ /* 0x000fe20002ffe4ff */
[--C-:B------:R-:W-:Y:S01]  /*b680*/  IMAD.X R109, RZ, RZ, R155.reuse, P3 ;  /* 0x000000ffff6d7224 */ /* 0x100fe200018e069b */
[C---:B------:R-:W-:Y:S02]  /*b690*/  IADD3 R117, P6, R154.reuse, 0xb000, RZ ;  /* 0x0000b0009a757810 */ /* 0x040fe40007fde0ff */
[C---:B------:R-:W-:Y:S02]  /*b6a0*/  IADD3 R119, P5, R154.reuse, 0xc000, RZ ;  /* 0x0000c0009a777810 */ /* 0x040fe40007fbe0ff */
[----:B------:R-:W-:Y:S02]  /*b6b0*/  IADD3 R123, P3, R154, 0xe000, RZ ;  /* 0x0000e0009a7b7810 */ /* 0x000fe40007f7e0ff */
[----:B------:R-:W-:Y:S01]  /*b6c0*/  LOP3.LUT R28, R29, R154, RZ, 0x3c, !PT ;  /* 0x0000009a1d1c7212 */ /* 0x000fe200078e3cff */
[----:B------:R-:W-:Y:S01]  /*b6d0*/  IMAD.MOV.U32 R29, RZ, RZ, R155 ;  /* 0x000000ffff1d7224 */ /* 0x000fe200078e009b */
[----:B------:R-:W-:-:S02]  /*b6e0*/  MOV R26, R8 ;  /* 0x00000008001a7202 */ /* 0x000fc40000000f00 */
[----:B------:R-:W-:Y:S02]  /*b6f0*/  MOV R25, R10 ;  /* 0x0000000a00197202 */ /* 0x000fe40000000f00 */
[----:B------:R-:W-:Y:S02]  /*b700*/  MOV R154, R14 ;  /* 0x0000000e009a7202 */ /* 0x000fe40000000f00 */
[----:B------:R-:W-:Y:S02]  /*b710*/  F2FP.F16.F32.PACK_AB R4, R33, R171 ;  /* 0x000000ab2104723e */ /* 0x000fe400000000ff */
[----:B------:R-:W-:Y:S02]  /*b720*/  MOV R24, R12 ;  /* 0x0000000c00187202 */ /* 0x000fe40000000f00 */
[----:B------:R-:W-:Y:S01]  /*b730*/  MOV R142, R142 ;  /* 0x0000008e008e7202 */ /* 0x000fe20000000f00 */
[----:B------:R0:W-:Y:S01]  /*b740*/  STSM.16.M88.4 [R154], R4 ;  /* 0x000000049a007844 */ /* 0x0001e20000000200 */
[----:B------:R-:W-:-:S02]  /*b750*/  F2FP.F16.F32.PACK_AB R8, R41, R173 ;  /* 0x000000ad2908723e */ /* 0x000fc400000000ff */
[----:B------:R-:W-:Y:S02]  /*b760*/  F2FP.F16.F32.PACK_AB R9, R43, R42 ;  /* 0x0000002a2b09723e */ /* 0x000fe400000000ff */
[----:B------:R-:W-:Y:S02]  /*b770*/  F2FP.F16.F32.PACK_AB R10, R45, R174 ;  /* 0x000000ae2d0a723e */ /* 0x000fe400000000ff */
[----:B------:R-:W-:Y:S02]  /*b780*/  F2FP.F16.F32.PACK_AB R11, R47, R46 ;  /* 0x0000002e2f0b723e */ /* 0x000fe400000000ff */
[----:B------:R-:W-:Y:S01]  /*b790*/  MOV R31, R22 ;  /* 0x00000016001f7202 */ /* 0x000fe20000000f00 */
[----:B------:R-:W2:Y:S01]  /*b7a0*/  @P2 LDC R47, c[0x0][0xcf0] ;  /* 0x00033c00ff2f2b82 */ /* 0x000ea20000000800 */
        /* <DEDUP_REMOVED lines=13> */
[----:B-1----:R-:W-:Y:S01]  /*b880*/  @P2 SHF.R.U32.HI R33, RZ, R37, R34 ;  /* 0x00000025ff212219 */ /* 0x002fe20000011622 */
[----:B------:R1:W-:Y:S01]  /*b890*/  STSM.16.M88.4 [R35], R20 ;  /* 0x0000001423007844 */ /* 0x0003e20000000200 */
[----:B------:R-:W-:Y:S02]  /*b8a0*/  MOV R150, R150 ;  /* 0x0000009600967202 */ /* 0x000fe40000000f00 */
[----:B0-----:R-:W-:-:S02]  /*b8b0*/  F2FP.F16.F32.PACK_AB R4, R65, R179 ;  /* 0x000000b34104723e */ /* 0x001fc400000000ff */
[----:B------:R-:W-:Y:S02]  /*b8c0*/  F2FP.F16.F32.PACK_AB R5, R67, R66 ;  /* 0x000000424305723e */ /* 0x000fe400000000ff */
[----:B------:R-:W-:Y:S02]  /*b8d0*/  F2FP.F16.F32.PACK_AB R6, R69, R180 ;  /* 0x000000b44506723e */ /* 0x000fe400000000ff */
[----:B------:R-:W-:Y:S02]  /*b8e0*/  F2FP.F16.F32.PACK_AB R7, R71, R70 ;  /* 0x000000464707723e */ /* 0x000fe400000000ff */
[----:B------:R-:W-:Y:S02]  /*b8f0*/  MOV R146, R146 ;  /* 0x0000009200927202 */ /* 0x000fe40000000f00 */
[----:B---3--:R-:W-:Y:S01]  /*b900*/  F2FP.F16.F32.PACK_AB R8, R73, R181 ;  /* 0x000000b54908723e */ /* 0x008fe200000000ff */
[----:B------:R-:W-:Y:S01]  /*b910*/  STSM.16.M88.4 [R150], R4 ;  /* 0x0000000496007844 */ /* 0x000fe20000000200 */
[----:B------:R-:W-:Y:S01]  /*b920*/  F2FP.F16.F32.PACK_AB R9, R75, R74 ;  /* 0x0000004a4b09723e */ /* 0x000fe200000000ff */
[----:B-1----:R-:W-:Y:S01]  /*b930*/  IMAD.MOV R35, RZ, RZ, -R33 ;  /* 0x000000ffff237224 */ /* 0x002fe200078e0a21 */
[----:B------:R-:W-:-:S02]  /*b940*/  F2FP.F16.F32.PACK_AB R10, R77, R182 ;  /* 0x000000b64d0a723e */ /* 0x000fc400000000ff */
[----:B------:R-:W-:Y:S01]  /*b950*/  F2FP.F16.F32.PACK_AB R11, R79, R78 ;  /* 0x0000004e4f0b723e */ /* 0x000fe200000000ff */
[----:B------:R-:W-:Y:S01]  /*b960*/  IMAD R35, R156, R35, R39 ;  /* 0x000000239c237224 */ /* 0x000fe200078e0227 */
[----:B------:R-:W-:Y:S02]  /*b970*/  MOV R138, R138 ;  /* 0x0000008a008a7202 */ /* 0x000fe40000000f00 */
[----:B------:R-:W-:Y:S01]  /*b980*/  F2FP.F16.F32.PACK_AB R12, R81, R183 ;  /* 0x000000b7510c723e */ /* 0x000fe200000000ff */
[----:B------:R0:W-:Y:S01]  /*b990*/  STSM.16.M88.4 [R146], R8 ;  /* 0x0000000892007844 */ /* 0x0001e20000000200 */
[----:B------:R-:W-:Y:S02]  /*b9a0*/  F2FP.F16.F32.PACK_AB R13, R83, R82 ;  /* 0x00000052530d723e */ /* 0x000fe400000000ff */
[----:B------:R-:W-:Y:S02]  /*b9b0*/  F2FP.F16.F32.PACK_AB R14, R85, R184 ;  /* 0x000000b8550e723e */ /* 0x000fe400000000ff */
[----:B------:R-:W-:-:S02]  /*b9c0*/  F2FP.F16.F32.PACK_AB R15, R87, R86 ;  /* 0x00000056570f723e */ /* 0x000fc400000000ff */
[----:B------:R-:W-:Y:S01]  /*b9d0*/  LOP3.LUT R120, R120, R115, RZ, 0x3c, !PT ;  /* 0x0000007378787212 */ /* 0x000fe200078e3cff */
[----:B------:R-:W-:Y:S01]  /*b9e0*/  IMAD.X R115, RZ, RZ, R155, P0 ;  /* 0x000000ffff737224 */ /* 0x000fe200000e069b */
[----:B------:R-:W-:Y:S01]  /*b9f0*/  LOP3.LUT R122, R123, 0x380, RZ, 0xc0, !PT ;  /* 0x000003807b7a7812 */ /* 0x000fe200078ec0ff */
[----:B------:R1:W-:Y:S01]  /*ba00*/  STSM.16.M88.4 [R138], R12 ;  /* 0x0000000c8a007844 */ /* 0x0003e20000000200 */
[----:B------:R-:W-:Y:S02]  /*ba10*/  MOV R134, R134 ;  /* 0x0000008600867202 */ /* 0x000fe40000000f00 */
[----:B------:R-:W-:Y:S02]  /*ba20*/  F2FP.F16.F32.PACK_AB R20, R89, R185 ;  /* 0x000000b95914723e */ /* 0x000fe400000000ff */
[----:B------:R-:W-:Y:S01]  /*ba30*/  F2FP.F16.F32.PACK_AB R21, R91, R90 ;  /* 0x0000005a5b15723e */ /* 0x000fe200000000ff */
[----:B0-----:R-:W-:Y:S01]  /*ba40*/  IMAD.U32 R10, RZ, RZ, UR5 ;  /* 0x00000005ff0a7e24 */ /* 0x001fe2000f8e00ff */
[----:B------:R-:W-:Y:S01]  /*ba50*/  SHF.R.S32.HI R9, RZ, 0x1f, R33 ;  /* 0x0000001fff097819 */ /* 0x000fe20000011421 */
[----:B------:R-:W-:Y:S01]  /*ba60*/  ULDC UR5, c[0x0][0xb88] ;  /* 0x0002e20000057ab9 */ /* 0x000fe20000000800 */
[----:B------:R-:W-:-:S02]  /*ba70*/  SHF.R.S32.HI R8, RZ, 0x1f, R35 ;  /* 0x0000001fff087819 */ /* 0x000fc40000011423 */
[----:B------:R-:W-:Y:S02]  /*ba80*/  F2FP.F16.F32.PACK_AB R22, R93, R186 ;  /* 0x000000ba5d16723e */ /* 0x000fe400000000ff */
[----:B------:R-:W-:Y:S02]  /*ba90*/  F2FP.F16.F32.PACK_AB R23, R95, R94 ;  /* 0x0000005e5f17723e */ /* 0x000fe400000000ff */
[----:B------:R-:W-:Y:S01]  /*baa0*/  MOV R130, R130 ;  /* 0x0000008200827202 */ /* 0x000fe20000000f00 */
[----:B-1----:R-:W-:Y:S01]  /*bab0*/  VIADD R15, R225, UR60 ;  /* 0x0000003ce10f7c36 */ /* 0x002fe20008000000 */
[----:B------:R-:W-:Y:S01]  /*bac0*/  IADD3 R12, P0, R33, UR6, RZ ;  /* 0x00000006210c7c10 */ /* 0x000fe2000ff1e0ff */
[----:B------:R0:W-:Y:S01]  /*bad0*/  STSM.16.M88.4 [R134], R20 ;  /* 0x0000001486007844 */ /* 0x0001e20000000200 */
[----:B------:R-:W-:Y:S02]  /*bae0*/  F2FP.F16.F32.PACK_AB R4, R164, R187 ;  /* 0x000000bba404723e */ /* 0x000fe400000000ff */
[----:B------:R-:W-:Y:S01]  /*baf0*/  IADD3.X R13, R9, UR7, R10, P0, !PT ;  /* 0x00000007090d7c10 */ /* 0x000fe200087fe40a */
[----:B------:R-:W-:Y:S01]  /*bb00*/  ULDC.64 UR6, c[0x0][0xc88] ;  /* 0x0003220000067ab9 */ /* 0x000fe20000000a00 */
[----:B------:R-:W-:Y:S01]  /*bb10*/  F2FP.F16.F32.PACK_AB R5, R99, R98 ;  /* 0x000000626305723e */ /* 0x000fe200000000ff */
[----:B------:R-:W-:Y:S01]  /*bb20*/  IMAD R8, R8, UR6, RZ ;  /* 0x0000000608087c24 */ /* 0x000fe2000f8e02ff */
[----:B------:R-:W-:Y:S01]  /*bb30*/  F2FP.F16.F32.PACK_AB R6, R165, R188 ;  /* 0x000000bca506723e */ /* 0x000fe200000000ff */
[----:B------:R-:W-:Y:S01]  /*bb40*/  IMAD.WIDE.U32 R12, R35, UR6, R12 ;  /* 0x00000006230c7c25 */ /* 0x000fe2000f8e000c */
[----:B------:R-:W-:-:S02]  /*bb50*/  F2FP.F16.F32.PACK_AB R7, R103, R102 ;  /* 0x000000666707723e */ /* 0x000fc400000000ff */
        /* <DEDUP_REMOVED lines=9> */
[----:B------:R-:W-:Y:S02]  /*bbf0*/  F2FP.F16.F32.PACK_AB R8, R166, R190 ;  /* 0x000000bea608723e */ /* 0x000fe400000000ff */
[----:B------:R-:W-:-:S02]  /*bc00*/  F2FP.F16.F32.PACK_AB R9, R36, R32 ;  /* 0x000000202409723e */ /* 0x000fc400000000ff */
[----:B------:R-:W-:Y:S02]  /*bc10*/  F2FP.F16.F32.PACK_AB R10, R167, R191 ;  /* 0x000000bfa70a723e */ /* 0x000fe400000000ff */
[----:B0-----:R-:W-:Y:S02]  /*bc20*/  LEA R20, P3, R12, UR6, 0x2 ;  /* 0x000000060c147c11 */ /* 0x001fe4000f8610ff */
[C---:B------:R-:W-:Y:S01]  /*bc30*/  ISETP.GE.OR P1, PT, R15.reuse, R44, P0 ;  /* 0x0000002c0f00720c */ /* 0x040fe20000726670 */
[----:B------:R0:W-:Y:S01]  /*bc40*/  STSM.16.M88.4 [R31], R8 ;  /* 0x000000081f007844 */ /* 0x0001e20000000200 */
[----:B-1----:R-:W-:Y:S01]  /*bc50*/  VIADD R5, R15, 0x8 ;  /* 0x000000080f057836 */ /* 0x002fe20000000000 */
[----:B------:R-:W-:Y:S01]  /*bc60*/  F2FP.F16.F32.PACK_AB R4, R168, R192 ;  /* 0x000000c0a804723e */ /* 0x000fe200000000ff */
[----:B------:R-:W-:Y:S01]  /*bc70*/  IMAD.IADD R7, R13, 0x1, R35 ;  /* 0x000000010d077824 */ /* 0x000fe200078e0223 */
[----:B------:R-:W-:Y:S01]  /*bc80*/  F2FP.F16.F32.PACK_AB R6, R169, R193 ;  /* 0x000000c1a906723e */ /* 0x000fe200000000ff */
[----:B------:R-:W-:Y:S01]  /*bc90*/  SHFL.IDX PT, R40, R20, RZ, 0x1c1f ;  /* 0x001c1fff14287589 */ /* 0x000fe200000e0000 */
[----:B------:R-:W-:-:S02]  /*bca0*/  ISETP.GE.OR P0, PT, R5, R44, P0 ;  /* 0x0000002c0500720c */ /* 0x000fc40000706670 */
[----:B------:R-:W-:Y:S01]  /*bcb0*/  LEA.HI.X R21, R12, UR7, R7, 0x2, P3 ;  /* 0x000000070c157c11 */ /* 0x000fe200098f1407 */
[----:B------:R-:W-:Y:S01]  /*bcc0*/  SHFL.IDX PT, R42, R20, 0x1, 0x1c1f ;  /* 0x003c1f00142a7f89 */ /* 0x000fe200000e0000 */
[----:B------:R-:W-:Y:S02]  /*bcd0*/  F2FP.F16.F32.PACK_AB R5, R52, R48 ;  /* 0x000000303405723e */ /* 0x000fe400000000ff */
[----:B------:R-:W-:Y:S01]  /*bce0*/  F2FP.F16.F32.PACK_AB R7, R60, R56 ;  /* 0x000000383c07723e */ /* 0x000fe200000000ff */
[----:B------:R-:W1:Y:S01]  /*bcf0*/  SHFL.IDX PT, R41, R21, RZ, 0x1c1f ;  /* 0x001c1fff15297589 */ /* 0x000e6200000e0000 */
[----:B------:R-:W-:Y:S02]  /*bd00*/  F2FP.F16.F32.PACK_AB R12, R129, R195 ;  /* 0x000000c3810c723e */ /* 0x000fe400000000ff */
[----:B0-----:R-:W-:Y:S01]  /*bd10*/  F2FP.F16.F32.PACK_AB R8, R170, R194 ;  /* 0x000000c2aa08723e */ /* 0x001fe200000000ff */
[----:B------:R-:W-:Y:S01]  /*bd20*/  STSM.16.M88.4 [R24], R4 ;  /* 0x0000000418007844 */ /* 0x000fe20000000200 */
[----:B------:R-:W-:-:S02]  /*bd30*/  F2FP.F16.F32.PACK_AB R9, R68, R64 ;  /* 0x000000404409723e */ /* 0x000fc400000000ff */
[----:B------:R-:W-:Y:S01]  /*bd40*/  F2FP.F16.F32.PACK_AB R10, R125, R124 ;  /* 0x0000007c7d0a723e */ /* 0x000fe200000000ff */
[----:B------:R-:W0:Y:S01]  /*bd50*/  SHFL.IDX PT, R43, R21, 0x1, 0x1c1f ;  /* 0x003c1f00152b7f89 */ /* 0x000e2200000e0000 */
[----:B------:R-:W-:Y:S02]  /*bd60*/  F2FP.F16.F32.PACK_AB R11, R76, R72 ;  /* 0x000000484c0b723e */ /* 0x000fe400000000ff */
[----:B------:R-:W-:Y:S02]  /*bd70*/  F2FP.F16.F32.PACK_AB R13, R84, R80 ;  /* 0x00000050540d723e */ /* 0x000fe400000000ff */
[----:B------:R-:W-:Y:S01]  /*bd80*/  F2FP.F16.F32.PACK_AB R14, R133, R132 ;  /* 0x00000084850e723e */ /* 0x000fe200000000ff */
[----:B------:R-:W-:Y:S01]  /*bd90*/  STSM.16.M88.4 [R25], R8 ;  /* 0x0000000819007844 */ /* 0x000fe20000000200 */
[----:B------:R-:W-:Y:S02]  /*bda0*/  F2FP.F16.F32.PACK_AB R15, R92, R88 ;  /* 0x000000585c0f723e */ /* 0x000fe400000000ff */
[----:B------:R-:W-:-:S02]  /*bdb0*/  F2FP.F16.F32.PACK_AB R138, R141, R140 ;  /* 0x0000008c8d8a723e */ /* 0x000fc400000000ff */
[----:B------:R-:W-:Y:S01]  /*bdc0*/  F2FP.F16.F32.PACK_AB R139, R160, R159 ;  /* 0x0000009fa08b723e */ /* 0x000fe200000000ff */
[----:B------:R-:W-:Y:S01]  /*bdd0*/  STSM.16.M88.4 [R26], R12 ;  /* 0x0000000c1a007844 */ /* 0x000fe20000000200 */
[----:B------:R-:W-:Y:S02]  /*bde0*/  F2FP.F16.F32.PACK_AB R160, R145, R144 ;  /* 0x0000009091a0723e */ /* 0x000fe400000000ff */
[----:B------:R-:W-:Y:S01]  /*bdf0*/  LOP3.LUT R116, R117, 0x380, RZ, 0xc0, !PT ;  /* 0x0000038075747812 */ /* 0x000fe200078ec0ff */
[----:B------:R-:W-:Y:S01]  /*be00*/  STSM.16.M88.4 [R27], R136 ;  /* 0x000000881b007844 */ /* 0x000fe20000000200 */
[----:B------:R-:W-:Y:S01]  /*be10*/  UIMAD UR5, UR10, UR8, URZ ;  /* 0x000000080a0572a4 */ /* 0x000fe2000f8e023f */
[----:B------:R-:W-:Y:S02]  /*be20*/  IADD3 R46, R0, UR60, RZ ;  /* 0x0000003c002e7c10 */ /* 0x000fe4000fffe0ff */
[----:B------:R-:W-:Y:S01]  /*be30*/  STSM.16.M88.4 [R30], R160 ;  /* 0x000000a01e007844 */ /* 0x000fe20000000200 */
[----:B------:R-:W-:Y:S01]  /*be40*/  UIMAD.WIDE.U32 UR6, UR11, UR8, URZ ;  /* 0x000000080b0672a5 */ /* 0x000fe2000f8e003f */
[----:B------:R-:W-:Y:S01]  /*be50*/  LOP3.LUT R118, R119, 0x380, RZ, 0xc0, !PT ;  /* 0x0000038077767812 */ /* 0x000fe200078ec0ff */
[----:B------:R-:W-:Y:S01]  /*be60*/  BAR.SYNC.DEFER_BLOCKING 0x1, 0x100 ;  /* 0x0044000000007b1d */ /* 0x000fe20000010000 */
[----:B------:R-:W-:Y:S01]  /*be70*/  UIMAD UR5, UR11, UR9, UR5 ;  /* 0x000000090b0572a4 */ /* 0x000fe2000f8e0205 */
[----:B------:R-:W-:Y:S01]  /*be80*/  IMAD.MOV.U32 R45, RZ, RZ, R46 ;  /* 0x000000ffff2d7224 */ /* 0x000fe200078e002e */
[----:B------:R-:W-:-:S02]  /*be90*/  SHF.R.U64 R116, R116, 0x3, RZ ;  /* 0x0000000374747819 */ /* 0x000fc400000012ff */
[----:B------:R-:W-:Y:S01]  /*bea0*/  SHF.R.U64 R118, R118, 0x3, RZ ;  /* 0x0000000376767819 */ /* 0x000fe200000012ff */
[----:B------:R-:W-:Y:S01]  /*beb0*/  ULDC.64 UR10, c[0x0][0xbf0] ;  /* 0x0002fc00000a7ab9 */ /* 0x000fe20000000a00 */
[----:B-1----:R1:W-:Y:S01]  /*bec0*/  @!P1 ST.E desc[UR36][R40.64], R3 ;  /* 0x0000000328009985 */ /* 0x0023e2000c101924 */
[----:B------:R-:W-:Y:S01]  /*bed0*/  UIMAD UR8, UR12, UR10, URZ ;  /* 0x0000000a0c0872a4 */ /* 0x000fe2000f8e023f */
[----:B------:R-:W-:Y:S01]  /*bee0*/  LOP3.LUT R116, R116, R117, RZ, 0x3c, !PT ;  /* 0x0000007574747212 */ /* 0x000fe200078e3cff */
[----:B------:R-:W-:Y:S01]  /*bef0*/  UIADD3 UR7, UR7, UR5, URZ ;  /* 0x0000000507077290 */ /* 0x000fe2000fffe03f */
[----:B------:R-:W-:Y:S01]  /*bf00*/  LOP3.LUT R118, R118, R119, RZ, 0x3c, !PT ;  /* 0x0000007776767212 */ /* 0x000fe200078e3cff */
[----:B-1----:R-:W1:Y:S01]  /*bf10*/  @P2 LDC R3, c[0x0][0xcec] ;  /* 0x00033b00ff032b82 */ /* 0x002e620000000800 */
[----:B------:R-:W-:Y:S01]  /*bf20*/  UIMAD UR5, UR13, UR11, UR8 ;  /* 0x0000000b0d0572a4 */ /* 0x000fe2000f8e0208 */
[----:B------:R-:W-:Y:S01]  /*bf30*/  IADD3.X R117, RZ, R155, RZ, P6, !PT ;  /* 0x0000009bff757210 */ /* 0x000fe200037fe4ff */
[----:B------:R-:W-:Y:S01]  /*bf40*/  UIMAD.WIDE.U32 UR6, UR13, UR10, UR6 ;  /* 0x0000000a0d0672a5 */ /* 0x000fe2000f8e0006 */
[----:B------:R-:W-:Y:S01]  /*bf50*/  IMAD.X R119, RZ, RZ, R155, P5 ;  /* 0x000000ffff777224 */ /* 0x000fe200028e069b */
[----:B------:R-:W-:Y:S01]  /*bf60*/  ULDC.64 UR8, c[0x0][0xbe0] ;  /* 0x0002f80000087ab9 */ /* 0x000fe20000000a00 */
[----:B0-----:R0:W-:Y:S01]  /*bf70*/  @!P0 ST.E desc[UR36][R42.64], R2 ;  /* 0x000000022a008985 */ /* 0x0011e2000c101924 */
[----:B------:R-:W-:-:S03]  /*bf80*/  UIADD3 UR5, UR7, UR5, URZ ;  /* 0x0000000507057290 */ /* 0x000fc6000fffe03f */
[----:B------:R3:W5:Y:S04]  /*bf90*/  LD.E.128 R20, desc[UR36][R28.64] ;  /* 0x000000241c147980 */ /* 0x000768000c101d00 */
[----:B------:R3:W5:Y:S01]  /*bfa0*/  LD.E.128 R32, desc[UR36][R16.64] ;  /* 0x0000002410207980 */ /* 0x000762000c101d00 */
[----:B-1----:R-:W-:-:S03]  /*bfb0*/  @P2 IMAD.HI.U32 R0, R46, R3, RZ ;  /* 0x000000032e002227 */ /* 0x002fc600078e00ff */
[----:B------:R3:W5:Y:S02]  /*bfc0*/  LD.E.128 R36, desc[UR36][R18.64] ;  /* 0x0000002412247980 */ /* 0x000764000c101d00 */
[----:B--2---:R-:W-:Y:S01]  /*bfd0*/  @P2 SHF.R.U32.HI R45, RZ, R47, R0 ;  /* 0x0000002fff2d2219 */ /* 0x004fe20000011600 */
[----:B0-----:R-:W-:Y:S01]  /*bfe0*/  IMAD.U32 R2, RZ, RZ, UR6 ;  /* 0x00000006ff027e24 */ /* 0x001fe2000f8e00ff */
[----:B------:R-:W5:Y:S02]  /*bff0*/  LD.E.128 R96, desc[UR36][R96.64] ;  /* 0x0000002460607980 */ /* 0x000f64000c101d00 */
[--C-:B------:R-:W-:Y:S01]  /*c000*/  SHF.R.S32.HI R0, RZ, 0x1f, R45.reuse ;  /* 0x0000001fff007819 */ /* 0x100fe2000001142d */
[----:B------:R-:W-:Y:S01]  /*c010*/  IMAD.MOV R47, RZ, RZ, -R45 ;  /* 0x000000ffff2f7224 */ /* 0x000fe200078e0a2d */
[----:B------:R-:W5:Y:S01]  /*c020*/  LD.E.128 R100, desc[UR36][R100.64] ;  /* 0x0000002464647980 */ /* 0x000f62000c101d00 */
[----:B------:R-:W-:Y:S01]  /*c030*/  IMAD.U32 R3, RZ, RZ, UR7 ;  /* 0x00000007ff037e24 */ /* 0x000fe2000f8e00ff */
[----:B------:R-:W-:Y:S01]  /*c040*/  ULDC.64 UR6, c[0x0][0xbd8] ;  /* 0x0002f60000067ab9 */ /* 0x000fe20000000a00 */
[----:B------:R-:W-:Y:S01]  /*c050*/  IMAD.U32 R3, RZ, RZ, UR5 ;  /* 0x00000005ff037e24 */ /* 0x000fe2000f8e00ff */
[----:B------:R3:W5:Y:S01]  /*c060*/  LD.E.128 R4, desc[UR36][R104.64] ;  /* 0x0000002468047980 */ /* 0x000762000c101d00 */
[----:B------:R-:W-:-:S02]  /*c070*/  IMAD R0, R0, UR8, RZ ;  /* 0x0000000800007c24 */ /* 0x000fc4000f8e02ff */
[----:B------:R-:W-:Y:S01]  /*c080*/  IMAD R47, R156, R47, R46 ;  /* 0x0000002f9c2f7224 */ /* 0x000fe200078e022e */
[----:B------:R3:W5:Y:S01]  /*c090*/  LD.E.128 R8, desc[UR36][R106.64] ;  /* 0x000000246a087980 */ /* 0x000762000c101d00 */
[C---:B------:R-:W-:Y:S02]  /*c0a0*/  IMAD R61, R45.reuse, UR9, R0 ;  /* 0x000000092d3d7c24 */ /* 0x040fe4000f8e0200 */
[----:B------:R-:W-:Y:S01]  /*c0b0*/  IMAD.WIDE.U32 R2, R45, UR8, R2 ;  /* 0x000000082d027c25 */ /* 0x000fe2000f8e0002 */
[----:B------:R3:W5:Y:S01]  /*c0c0*/  LD.E.128 R12, desc[UR36][R108.64] ;  /* 0x000000246c0c7980 */ /* 0x000762000c101d00 */
[----:B------:R-:W-:-:S03]  /*c0d0*/  SHF.R.S32.HI R0, RZ, 0x1f, R47 ;  /* 0x0000001fff007819 */ /* 0x000fc6000001142f */
[----:B------:R3:W5:Y:S04]  /*c0e0*/  LD.E.128 R48, desc[UR36][R110.64] ;  /* 0x000000246e307980 */ /* 0x000768000c101d00 */
[----:B------:R3:W5:Y:S04]  /*c0f0*/  LD.E.128 R24, desc[UR36][R112.64] ;  /* 0x0000002470187980 */ /* 0x000768000c101d00 */
[----:B------:R3:W5:Y:S04]  /*c100*/  LD.E.128 R40, desc[UR36][R114.64] ;  /* 0x0000002472287980 */ /* 0x000768000c101d00 */
[----:B------:R3:W5:Y:S04]  /*c110*/  LD.E.128 R28, desc[UR36][R116.64] ;  /* 0x00000024741c7980 */ /* 0x000768000c101d00 */
[----:B------:R3:W5:Y:S04]  /*c120*/  LD.E.128 R56, desc[UR36][R118.64] ;  /* 0x0000002476387980 */ /* 0x000768000c101d00 */
[----:B------:R3:W5:Y:S04]  /*c130*/  LD.E.128 R52, desc[UR36][R120.64] ;  /* 0x0000002478347980 */ /* 0x000768000c101d00 */
[----:B------:R3:W5:Y:S04]  /*c140*/  LD.E.128 R16, desc[UR36][R122.64] ;  /* 0x000000247a107980 */ /* 0x000768000c101d00 */
[----:B------:R-:W5:Y:S01]  /*c150*/  LD.E.128 R124, desc[UR36][R126.64] ;  /* 0x000000247e7c7980 */ /* 0x000f62000c101d00 */
[----:B------:R-:W-:Y:S01]  /*c160*/  VIADD R65, R221, UR60 ;  /* 0x0000003cdd417c36 */ /* 0x000fe20008000000 */
[----:B------:R-:W-:Y:S01]  /*c170*/  IADD3 R3, R3, R61, RZ ;  /* 0x0000003d03037210 */ /* 0x000fe20007ffe0ff */
[----:B------:R-:W-:Y:S01]  /*c180*/  IMAD R0, R0, UR6, RZ ;  /* 0x0000000600007c24 */ /* 0x000fe2000f8e02ff */
[----:B------:R-:W-:Y:S01]  /*c190*/  @!PT LDS RZ, [RZ] ;  /* 0x00000000fffff984 */ /* 0x000fe20000000800 */
[----:B------:R-:W-:Y:S01]  /*c1a0*/  @!PT LDS RZ, [RZ] ;  /* 0x00000000fffff984 */ /* 0x000fe20000000800 */
[----:B------:R-:W-:Y:S01]  /*c1b0*/  @!PT LDS RZ, [RZ] ;  /* 0x00000000fffff984 */ /* 0x000fe20000000800 */
[----:B------:R-:W-:Y:S01]  /*c1c0*/  @!PT LDS RZ, [RZ] ;  /* 0x00000000fffff984 */ /* 0x000fe20000000800 */
[----:B------:R0:W-:Y:S06]  /*c1d0*/  MEMBAR.ALL.CTA ;  /* 0x0000000000007992 */ /* 0x0001ec0000008000 */
[----:B0-----:R-:W0:Y:S01]  /*c1e0*/  FENCE.VIEW.ASYNC.S ;  /* 0x00000000000073c6 */ /* 0x001e220000000000 */
[C---:B------:R-:W-:Y:S01]  /*c1f0*/  VIADD R45, R65.reuse, 0x20 ;  /* 0x00000020412d7836 */ /* 0x040fe20000000000 */
[-C--:B------:R-:W-:Y:S01]  /*c200*/  ISETP.GE.AND P2, PT, R65, R44.reuse, PT ;  /* 0x0000002c4100720c */ /* 0x080fe20003f46270 */
[C---:B------:R-:W-:Y:S01]  /*c210*/  IMAD R61, R47.reuse, UR7, R0 ;  /* 0x000000072f3d7c24 */ /* 0x040fe2000f8e0200 */
[----:B------:R-:W-:Y:S01]  /*c220*/  BSSY B1, `(.L_x_13877) ;  /* 0x0000023000017945 */ /* 0x000fe20003800000 */
[----:B------:R-:W-:Y:S01]  /*c230*/  IMAD.WIDE.U32 R2, R47, UR6, R2 ;  /* 0x000000062f027c25 */ /* 0x000fe2000f8e0002 */
[-C--:B------:R-:W-:Y:S01]  /*c240*/  ISETP.GE.AND P1, PT, R45, R44.reuse, PT ;  /* 0x0000002c2d00720c */ /* 0x080fe20003f26270 */
[----:B------:R-:W-:Y:S01]  /*c250*/  ULDC.64 UR6, c[0x0][0xb80] ;  /* 0x0002e00000067ab9 */ /* 0x000fe20000000a00 */
[----:B------:R-:W-:Y:S01]  /*c260*/  SHF.R.S32.HI R196, RZ, 0x1f, R215 ;  /* 0x0000001fffc47819 */ /* 0x000fe200000114d7 */
[----:B------:R-:W-:Y:S01]  /*c270*/  VIADD R45, R65, 0x40 ;  /* 0x00000040412d7836 */ /* 0x000fe20000000000 */
[C---:B------:R-:W-:Y:S01]  /*c280*/  LEA R0, P3, R2.reuse, UR6, 0x1 ;  /* 0x0000000602007c11 */ /* 0x040fe2000f8608ff */
[----:B------:R-:W-:Y:S01]  /*c290*/  IMAD.IADD R3, R3, 0x1, R61 ;  /* 0x0000000103037824 */ /* 0x000fe200078e023d */
[----:B------:R-:W-:Y:S01]  /*c2a0*/  SHF.R.S32.HI R197, RZ, 0x1f, R216 ;  /* 0x0000001fffc57819 */ /* 0x000fe200000114d8 */
[----:B------:R-:W-:Y:S01]  /*c2b0*/  VIADD R189, R189, 0x32420 ;  /* 0x00032420bdbd7836 */ /* 0x000fe20000000000 */
[----:B------:R-:W-:Y:S01]  /*c2c0*/  ISETP.GE.AND P0, PT, R45, R44, PT ;  /* 0x0000002c2d00720c */ /* 0x000fe20003f06270 */
[----:B0-----:R3:W0:Y:S01]  /*c2d0*/  SHFL.IDX PT, R62, R0, RZ, 0x181f ;  /* 0x00181fff003e7589 */ /* 0x00162200000e0000 */
[----:B------:R-:W-:-:S02]  /*c2e0*/  LEA.HI.X R45, R2, UR7, R3, 0x1, P3 ;  /* 0x00000007022d7c11 */ /* 0x000fc400098f0c03 */
[----:B------:R-:W-:Y:S02]  /*c2f0*/  PRMT R189, RZ, 0x654, R189 ;  /* 0x00000654ffbd7816 */ /* 0x000fe400000000bd */
[----:B------:R-:W-:Y:S01]  /*c300*/  SHF.R.S32.HI R198, RZ, 0x1f, R200 ;  /* 0x0000001fffc67819 */ /* 0x000fe200000114c8 */
[----:B------:R3:W1:Y:S01]  /*c310*/  SHFL.IDX PT, R64, R45, RZ, 0x181f ;  /* 0x00181fff2d407589 */ /* 0x00066200000e0000 */
[----:B------:R3:W-:Y:S01]  /*c320*/  SYNCS.ARRIVE.TRANS64.RED.A1T0 RZ, [R189+URZ], RZ ;  /* 0x000000ffbdff79a7 */ /* 0x0007e2000810043f */
[----:B------:R-:W-:Y:S05]  /*c330*/  @P2 BRA `(.L_x_13878) ;  /* 0x0000000000442947 */ /* 0x000fea0003800000 */
[----:B------:R-:W-:Y:S02]  /*c340*/  ULDC UR5, c[0x0][0xbc8] ;  /* 0x0002f20000057ab9 */ /* 0x000fe40000000800 */
[----:B------:R-:W-:Y:S02]  /*c350*/  ISETP.GE.AND P5, PT, R200, UR5, PT ;  /* 0x00000005c8007c0c */ /* 0x000fe4000bfa6270 */
[----:B------:R-:W-:Y:S02]  /*c360*/  ISETP.GE.AND P4, PT, R216, UR5, PT ;  /* 0x00000005d8007c0c */ /* 0x000fe4000bf86270 */
[----:B------:R-:W-:Y:S02]  /*c370*/  ISETP.GE.AND P3, PT, R215, UR5, PT ;  /* 0x00000005d7007c0c */ /* 0x000fe4000bf66270 */
[----:B------:R-:W-:-:S07]  /*c380*/  ISETP.GE.AND P2, PT, R217, UR5, PT ;  /* 0x00000005d9007c0c */ /* 0x000fce000bf46270 */
[----:B0-----:R-:W-:-:S04]  /*c390*/  @!P5 LEA R2, P6, R200, R62, 0x1 ;  /* 0x0000003ec802d211 */ /* 0x001fc800078c08ff */
[----:B-1----:R-:W-:Y:S02]  /*c3a0*/  @!P5 LEA.HI.X R3, R200, R64, R198, 0x1, P6 ;  /* 0x00000040c803d211 */ /* 0x002fe400030f0cc6 */
        /* <DEDUP_REMOVED lines=10> */
.L_x_13878:
[----:B------:R-:W-:Y:S05]  /*c450*/  BSYNC B1 ;  /* 0x0000000000017941 */ /* 0x000fea0003800000 */
.L_x_13877:
[----:B--2--5:R2:W4:Y:S01]  /*c460*/  SHFL.IDX PT, R48, R45, 0x1, 0x181f ;  /* 0x00381f002d307f89 */ /* 0x02452200000e0000 */
        /* <DEDUP_REMOVED lines=20> */
.L_x_13880:
[----:B------:R-:W-:Y:S05]  /*c5b0*/  BSYNC B1 ;  /* 0x0000000000017941 */ /* 0x000fea0003800000 */
.L_x_13879:
        /* <DEDUP_REMOVED lines=11> */
[----:B------:R-:W-:Y:S02]  /*c670*/  @!P1 LEA R6, P4, R215, R20, 0x1 ;  /* 0x00000014d7069211 */ /* 0x000fe400078808ff */
[----:B------:R-:W-:Y:S02]  /*c680*/  @!P3 LEA.HI.X R3, R200, R22, R198, 0x1, P6 ;  /* 0x00000016c803b211 */ /* 0x000fe400030f0cc6 */
        /* <DEDUP_REMOVED lines=8> */
.L_x_13882:
[----:B------:R-:W-:Y:S05]  /*c710*/  BSYNC B1 ;  /* 0x0000000000017941 */ /* 0x000fea0003800000 */
.L_x_13881:
[----:B0-----:R-:W-:Y:S01]  /*c720*/  VIADD R3, R65, 0x60 ;  /* 0x0000006041037836 */ /* 0x001fe20000000000 */
[----:B------:R0:W0:Y:S04]  /*c730*/  SHFL.IDX PT, R8, R45, 0x3, 0x181f ;  /* 0x00781f002d087f89 */ /* 0x00002800000e0000 */
[----:B------:R-:W-:Y:S01]  /*c740*/  ISETP.GE.AND P0, PT, R3, R44, PT ;  /* 0x0000002c0300720c */ /* 0x000fe20003f06270 */
[----:B--23--:R-:W2:-:S12]  /*c750*/  SHFL.IDX PT, R0, R0, 0x3, 0x181f ;  /* 0x00781f0000007f89 */ /* 0x00ce9800000e0000 */
[----:B------:R-:W-:Y:S05]  /*c760*/  @P0 BRA `(.L_x_13883) ;  /* 0x0000000c004c0947 */ /* 0x000fea0003800000 */
[----:B------:R-:W-:Y:S02]  /*c770*/  ULDC UR5, c[0x0][0xbc8] ;  /* 0x0002f20000057ab9 */ /* 0x000fe40000000800 */
[----:B------:R-:W-:Y:S02]  /*c780*/  ISETP.GE.AND P3, PT, R200, UR5, PT ;  /* 0x00000005c8007c0c */ /* 0x000fe4000bf66270 */
[----:B------:R-:W-:Y:S02]  /*c790*/  ISETP.GE.AND P4, PT, R216, UR5, PT ;  /* 0x00000005d8007c0c */ /* 0x000fe4000bf86270 */
[----:B------:R-:W-:-:S09]  /*c7a0*/  ISETP.GE.AND P5, PT, R215, UR5, PT ;  /* 0x00000005d7007c0c */ /* 0x000fd2000bfa6270 */
[-C--:B--2---:R-:W-:Y:S02]  /*c7b0*/  @!P3 LEA R2, P0, R200, R0.reuse, 0x1 ;  /* 0x00000000c802b211 */ /* 0x084fe400078008ff */
        /* <DEDUP_REMOVED lines=10> */
[----:B---3--:R-:W-:-:S04]  /*c860*/  LEA R2, P0, R217, R0, 0x1 ;  /* 0x00000000d9027211 */ /* 0x008fc800078008ff */
[----:B------:R-:W-:-:S05]  /*c870*/  LEA.HI.X R3, R217, R8, R229, 0x1, P0 ;  /* 0x00000008d9037211 */ /* 0x000fca00000f0ce5 */
[----:B------:R0:W-:Y:S01]  /*c880*/  ST.E.128 desc[UR36][R2.64], R124 ;  /* 0x0000007c02007985 */ /* 0x0001e2000c101d24 */
[----:B------:R-:W-:Y:S05]  /*c890*/  BRA `(.L_x_13883) ;  /* 0x0000000c00007947 */ /* 0x000fea0003800000 */
.L_x_13876:
[----:B------:R-:W0:Y:S01]  /*c8a0*/  LDC R8, c[0x0][0xce8] ;  /* 0x00033a00ff087b82 */ /* 0x000e220000000800 */
[----:B------:R-:W1:Y:S01]  /*c8b0*/  S2R R0, SR_TID.X ;  /* 0x0000000000007919 */ /* 0x000e620000002100 */
[----:B------:R-:W-:Y:S01]  /*c8c0*/  R2UR UR6, R219 ;  /* 0x00000000db0672ca */ /* 0x000fe200000e0000 */
[----:B------:R-:W-:Y:S01]  /*c8d0*/  BSSY B1, `(.L_x_13884) ;  /* 0x0000035000017945 */ /* 0x000fe20003800000 */
[----:B------:R-:W-:Y:S02]  /*c8e0*/  R2UR UR5, R220 ;  /* 0x00000000dc0572ca */ /* 0x000fe400000e0000 */
[----:B------:R-:W-:-:S09]  /*c8f0*/  LEA R6, R218, R221, 0x5 ;  /* 0x000000ddda067211 */ /* 0x000fd200078e28ff */
[----:B------:R-:W-:Y:S02]  /*c900*/  USHF.R.S32.HI UR8, URZ, 0x1f, UR6 ;  /* 0x0000001f3f087899 */ /* 0x000fe40008011406 */
[----:B------:R-:W-:Y:S01]  /*c910*/  USHF.R.S32.HI UR9, URZ, 0x1f, UR5 ;  /* 0x0000001f3f097899 */ /* 0x000fe20008011405 */
[----:B0-----:R-:W-:Y:S01]  /*c920*/  ISETP.NE.AND P1, PT, R8, 0x1, PT ;  /* 0x000000010800780c */ /* 0x001fe20003f25270 */
[----:B-1----:R-:W-:-:S12]  /*c930*/  VIADD R0, R0, 0xffffff80 ;  /* 0xffffff8000007836 */ /* 0x002fd80000000000 */
[----:B------:R-:W0:Y:S01]  /*c940*/  @P1 LDC R9, c[0x0][0xcec] ;  /* 0x00033b00ff091b82 */ /* 0x000e220000000800 */
[----:B------:R-:W-:-:S07]  /*c950*/  ISETP.GE.AND P0, PT, R0, 0x80, PT ;  /* 0x000000800000780c */ /* 0x000fce0003f06270 */
[----:B------:R-:W1:Y:S06]  /*c960*/  @P1 LDC R11, c[0x0][0xcf0] ;  /* 0x00033c00ff0b1b82 */ /* 0x000e6c0000000800 */
        /* <DEDUP_REMOVED lines=13> */
[----:B------:R-:W-:Y:S01]  /*ca40*/  R2UR UR12, R220 ;  /* 0x00000000dc0c72ca */ /* 0x000fe200000e0000 */
[----:B------:R-:W-:-:S08]  /*ca50*/  IMAD.MOV.U32 R2, RZ, RZ, R4 ;  /* 0x000000ffff027224 */ /* 0x000fd000078e0004 */
        /* <DEDUP_REMOVED lines=28> */
.L_x_13885:
[----:B------:R-:W-:Y:S05]  /*cc20*/  BSYNC B1 ;  /* 0x0000000000017941 */ /* 0x000fea0003800000 */
.L_x_13884:
[----:B------:R-:W-:Y:S01]  /*cc30*/  R2UR UR13, R219 ;  /* 0x00000000db0d72ca */ /* 0x000fe200000e0000 */
[----:B------:R-:W-:Y:S01]  /*cc40*/  ULDC.64 UR10, c[0x0][0xbe8] ;  /* 0x0002fa00000a7ab9 */ /* 0x000fe20000000a00 */
[----:B------:R-:W-:Y:S01]  /*cc50*/  R2UR UR12, R220 ;  /* 0x00000000dc0c72ca */ /* 0x000fe200000e0000 */
[----:B------:R-:W-:Y:S01]  /*cc60*/  UIMAD UR5, UR8, UR10, URZ ;  /* 0x0000000a080572a4 */ /* 0x000fe2000f8e023f */
[----:B------:R-:W-:Y:S01]  /*cc70*/  IADD3 R6, R6, UR60, RZ ;  /* 0x0000003c06067c10 */ /* 0x000fe2000fffe0ff */
[----:B------:R-:W-:Y:S01]  /*cc80*/  BSSY B1, `(.L_x_13886) ;  /* 0x000003f000017945 */ /* 0x000fe20003800000 */
[----:B------:R-:W-:Y:S02]  /*cc90*/  SHF.R.S32.HI R16, RZ, 0x1f, R215 ;  /* 0x0000001fff107819 */ /* 0x000fe400000114d7 */
[----:B------:R-:W-:Y:S01]  /*cca0*/  SHF.R.S32.HI R17, RZ, 0x1f, R216 ;  /* 0x0000001fff117819 */ /* 0x000fe200000114d8 */
[----:B0-----:R-:W-:Y:S01]  /*ccb0*/  @P1 IMAD.HI.U32 R0, R6, R9, RZ ;  /* 0x0000000906001227 */ /* 0x001fe200078e00ff */
[----:B------:R-:W-:-:S03]  /*ccc0*/  SHF.R.S32.HI R18, RZ, 0x1f, R200 ;  /* 0x0000001fff127819 */ /* 0x000fc600000114c8 */
[----:B------:R-:W-:Y:S01]  /*ccd0*/  UIMAD.WIDE.U32 UR6, UR13, UR10, URZ ;  /* 0x0000000a0d0672a5 */ /* 0x000fe2000f8e003f */
[----:B--2---:R-:W-:Y:S01]  /*cce0*/  IMAD.MOV.U32 R5, RZ, RZ, R6 ;  /* 0x000000ffff057224 */ /* 0x004fe200078e0006 */
[----:B------:R-:W-:Y:S01]  /*ccf0*/  UIMAD UR5, UR13, UR11, UR5 ;  /* 0x0000000b0d0572a4 */ /* 0x000fe2000f8e0205 */
[----:B-1----:R-:W-:Y:S02]  /*cd00*/  @P1 SHF.R.U32.HI R5, RZ, R11, R0 ;  /* 0x0000000bff051219 */ /* 0x002fe40000011600 */
[----:B------:R-:W-:Y:S01]  /*cd10*/  ULDC.64 UR10, c[0x0][0xbf0] ;  /* 0x0002fc00000a7ab9 */ /* 0x000fe20000000a00 */
[----:B------:R-:W-:Y:S01]  /*cd20*/  UIADD3 UR7, UR7, UR5, URZ ;  /* 0x0000000507077290 */ /* 0x000fe2000fffe03f */
[--C-:B------:R-:W-:Y:S01]  /*cd30*/  SHF.R.S32.HI R0, RZ, 0x1f, R5.reuse ;  /* 0x0000001fff007819 */ /* 0x100fe20000011405 */
[----:B------:R-:W-:Y:S01]  /*cd40*/  UIMAD UR5, UR9, UR10, URZ ;  /* 0x0000000a090572a4 */ /* 0x000fe2000f8e023f */
[----:B------:R-:W-:Y:S01]  /*cd50*/  IMAD.MOV R7, RZ, RZ, -R5 ;  /* 0x000000ffff077224 */ /* 0x000fe200078e0a05 */
[----:B------:R-:W-:-:S02]  /*cd60*/  UIMAD.WIDE.U32 UR6, UR12, UR10, UR6 ;  /* 0x0000000a0c0672a5 */ /* 0x000fc4000f8e0006 */
[----:B------:R-:W-:Y:S01]  /*cd70*/  UIMAD UR5, UR12, UR11, UR5 ;  /* 0x0000000b0c0572a4 */ /* 0x000fe2000f8e0205 */
[----:B------:R-:W-:Y:S01]  /*cd80*/  IMAD R7, R8, R7, R6 ;  /* 0x0000000708077224 */ /* 0x000fe200078e0206 */
[----:B------:R-:W-:Y:S01]  /*cd90*/  ULDC.64 UR8, c[0x0][0xbe0] ;  /* 0x0002f80000087ab9 */ /* 0x000fe20000000a00 */
[----:B------:R-:W-:Y:S01]  /*cda0*/  IADD3 R6, R221, UR60, RZ ;  /* 0x0000003cdd067c10 */ /* 0x000fe2000fffe0ff */
        /* <DEDUP_REMOVED lines=44> */
.L_x_13887:
[----:B------:R-:W-:Y:S05]  /*d070*/  BSYNC B1 ;  /* 0x0000000000017941 */ /* 0x000fea0003800000 */
.L_x_13886:
        /* <DEDUP_REMOVED lines=21> */
.L_x_13889:
[----:B------:R-:W-:Y:S05]  /*d1d0*/  BSYNC B1 ;  /* 0x0000000000017941 */ /* 0x000fea0003800000 */
.L_x_13888:
        /* <DEDUP_REMOVED lines=21> */
.L_x_13891:
[----:B------:R-:W-:Y:S05]  /*d330*/  BSYNC B1 ;  /* 0x0000000000017941 */ /* 0x000fea0003800000 */
.L_x_13890:
        /* <DEDUP_REMOVED lines=22> */
.L_x_13883:
[----:B------:R-:W-:Y:S05]  /*d4a0*/  BSYNC B0 ;  /* 0x0000000000007941 */ /* 0x000fea0003800000 */
.L_x_13875:
[----:B------:R-:W-:Y:S02]  /*d4b0*/  ULDC UR5, c[0x0][0xd38] ;  /* 0x00034e0000057ab9 */ /* 0x000fe40000000800 */
[----:B------:R-:W-:-:S06]  /*d4c0*/  UISETP.GE.AND UP0, UPT, UR4, UR5, UPT ;  /* 0x000000050400728c */ /* 0x000fcc000bf06270 */
[----:B------:R-:W-:-:S13]  /*d4d0*/  PLOP3.LUT P0, PT, PT, PT, UP0, 0x80, 0x0 ;  /* 0x000000000000781c */ /* 0x000fda0003f0f008 */
[----:B------:R-:W-:Y:S05]  /*d4e0*/  @!P0 BRA `(.L_x_13892) ;  /* 0xffffff3800288947 */ /* 0x000fea000383ffff */
[----:B------:R-:W-:Y:S05]  /*d4f0*/  EXIT ;  /* 0x000000000000794d */ /* 0x000fea0003800000 */
.L_x_13833:
        /* <DEDUP_REMOVED lines=31> */
[----:B------:R-:W-:Y:S01]  /*d6f0*/  UIMAD UR41, UR41, UR40, URZ ;  /* 0x00000028292972a4 */ /* 0x000fe2000f8e023f */
[----:B------:R-:W-:Y:S01]  /*d700*/  IMAD.MOV.U32 R18, RZ, RZ, RZ ;  /* 0x000000ffff127224 */ /* 0x000fe200078e00ff */
[----:B------:R-:W-:Y:S01]  /*d710*/  USEL UR4, UR4, 0x1, UP0 ;  /* 0x0000000104047887 */ /* 0x000fe20008000000 */
[----:B------:R-:W-:Y:S01]  /*d720*/  UMOV UR5, 0x400 ;  /* 0x0000040000057882 */ /* 0x000fe20000000000 */
[----:B------:R-:W-:-:S02]  /*d730*/  ULDC UR47, c[0x0][0xc] ;  /* 0x00000300002f7ab9 */ /* 0x000fc40000000800 */
[----:B------:R-:W-:-:S04]  /*d740*/  UIMAD UR42, UR4, UR42, URZ ;  /* 0x0000002a042a72a4 */ /* 0x000fc8000f8e023f */
[----:B------:R-:W-:Y:S02]  /*d750*/  UIADD3 UR4, UR42, 0x5f, URZ ;  /* 0x0000005f2a047890 */ /* 0x000fe4000fffe03f */
[----:B------:R-:W-:Y:S02]  /*d760*/  UIADD3 UR40, UR42, 0x60, -UR40 ;  /* 0x000000602a287890 */ /* 0x000fe4000fffe828 */
[----:B-1----:R-:W-:Y:S02]  /*d770*/  ULEA UR6, UR6, UR5, 0x18 ;  /* 0x0000000506067291 */ /* 0x002fe4000f8ec03f */
[----:B------:R-:W-:Y:S01]  /*d780*/  UIMAD.WIDE UR4, UR4, 0x2aaaaaab, URZ ;  /* 0x2aaaaaab040478a5 */ /* 0x000fe2000f8e023f */
[----:B0-----:R-:W-:-:S03]  /*d790*/  SHF.L.U32 R29, R8, 0x3, RZ ;  /* 0x00000003081d7819 */ /* 0x001fc600000006ff */
[----:B------:R-:W-:Y:S01]  /*d7a0*/  IMAD.U32 R17, RZ, RZ, UR6 ;  /* 0x00000006ff117e24 */ /* 0x000fe2000f8e00ff */
[----:B------:R-:W-:Y:S01]  /*d7b0*/  LOP3.LUT R7, R8, 0x7f, RZ, 0xc0, !PT ;  /* 0x0000007f08077812 */ /* 0x000fe200078ec0ff */
[----:B------:R-:W-:Y:S01]  /*d7c0*/  USHF.R.U32.HI UR39, URZ, 0x1f, UR5 ;  /* 0x0000001f3f277899 */ /* 0x000fe20008011605 */
[C---:B------:R-:W-:Y:S02]  /*d7d0*/  LOP3.LUT R5, R29.reuse, 0x38, RZ, 0xc0, !PT ;  /* 0x000000381d057812 */ /* 0x040fe400078ec0ff */
[----:B------:R-:W-:Y:S01]  /*d7e0*/  LOP3.LUT R0, R29, 0x1f8, RZ, 0xc0, !PT ;  /* 0x000001f81d007812 */ /* 0x000fe200078ec0ff */
[----:B------:R-:W-:Y:S01]  /*d7f0*/  ULEA.HI.SX32 UR39, UR5, UR39, 0x1c ;  /* 0x0000002705277291 */ /* 0x000fe2000f8fe23f */
[C---:B------:R-:W-:Y:S02]  /*d800*/  LOP3.LUT R2, R5.reuse, 0x40, RZ, 0xfc, !PT ;  /* 0x0000004005027812 */ /* 0x040fe400078efcff */
[----:B------:R-:W-:Y:S02]  /*d810*/  ISETP.GE.AND P0, PT, R5, UR7, PT ;  /* 0x0000000705007c0c */ /* 0x000fe4000bf06270 */
[----:B------:R-:W-:-:S02]  /*d820*/  ISETP.GE.AND P2, PT, R2, UR9, PT ;  /* 0x0000000902007c0c */ /* 0x000fc4000bf46270 */
[----:B------:R-:W-:Y:S02]  /*d830*/  ISETP.GE.AND P1, PT, R2, UR7, PT ;  /* 0x0000000702007c0c */ /* 0x000fe4000bf26270 */
[----:B------:R-:W-:Y:S02]  /*d840*/  LOP3.LUT R0, R0, 0x38, R8, 0x78, !PT ;  /* 0x0000003800007812 */ /* 0x000fe400078e7808 */
[----:B------:R-:W-:Y:S02]  /*d850*/  LOP3.LUT R4, R5, 0x80, RZ, 0xfc, !PT ;  /* 0x0000008005047812 */ /* 0x000fe400078efcff */
[----:B------:R-:W-:Y:S02]  /*d860*/  LOP3.LUT R29, R0, 0x200, R29, 0xf8, !PT ;  /* 0x00000200001d7812 */ /* 0x000fe400078ef81d */
[----:B------:R-:W-:Y:S02]  /*d870*/  SEL R0, RZ, 0x1, P0 ;  /* 0x00000001ff007807 */ /* 0x000fe40000000000 */
[----:B------:R-:W-:-:S02]  /*d880*/  SEL R2, RZ, 0xffffffff, P1 ;  /* 0xffffffffff027807 */ /* 0x000fc40000800000 */
[----:B------:R-:W-:Y:S02]  /*d890*/  @P2 LOP3.LUT R16, R16, 0x40000, RZ, 0xfc, !PT ;  /* 0x0004000010102812 */ /* 0x000fe400078efcff */
[----:B------:R-:W-:Y:S02]  /*d8a0*/  SHF.R.U32.HI R35, RZ, 0x3, R7 ;  /* 0x00000003ff237819 */ /* 0x000fe40000011607 */
[----:B------:R-:W-:Y:S02]  /*d8b0*/  @P1 LOP3.LUT R16, R16, 0x10, RZ, 0xfc, !PT ;  /* 0x0000001010101812 */ /* 0x000fe400078efcff */
[----:B------:R-:W-:Y:S02]  /*d8c0*/  LEA R22, R29, R17, 0x1 ;  /* 0x000000111d167211 */ /* 0x000fe400078e08ff */
        /* <DEDUP_REMOVED lines=19> */
[----:B------:R-:W-:Y:S01]  /*da00*/  @P0 LOP3.LUT R16, R16, 0x20000, RZ, 0xfc, !PT ;  /* 0x0002000010100812 */ /* 0x000fe200078efcff */
[----:B------:R0:W-:Y:S01]  /*da10*/  STL [R1+0x4], RZ ;  /* 0x000004ff01007387 */ /* 0x0001e20000100800 */
        /* <DEDUP_REMOVED lines=15> */
[----:B0-----:R-:W-:-:S07]  /*db10*/  @P0 LOP3.LUT R16, R16, 0x80000, RZ, 0xfc, !PT ;  /* 0x0008000010100812 */ /* 0x001fce00078efcff */
.L_x_13946:
        /* <DEDUP_REMOVED lines=22> */
.L_x_13894:
[----:B------:R-:W-:Y:S01]  /*dc80*/  ULDC UR8, c[0x0][0xd54] ;  /* 0x0003550000087ab9 */ /* 0x000fe20000000800 */
[----:B------:R-:W-:Y:S01]  /*dc90*/  UMOV UR6, UR7 ;  /* 0x0000000700067c82 */ /* 0x000fe20008000000 */
[----:B------:R-:W-:-:S11]  /*dca0*/  UISETP.NE.AND UP0, UPT, UR8, 0x1, UPT ;  /* 0x000000010800788c */ /* 0x000fd6000bf05270 */
[----:B------:R-:W-:Y:S02]  /*dcb0*/  @UP0 ULDC.64 UR10, c[0x0][0xd58] ;  /* 0x00035600000a0ab9 */ /* 0x000fe40000000a00 */
[----:B------:R-:W-:-:S04]  /*dcc0*/  UIMAD.WIDE.U32 UR4, UR7, UR10, URZ ;  /* 0x0000000a070472a5 */ /* 0x000fc8000f8e003f */
[----:B------:R-:W-:-:S04]  /*dcd0*/  @UP0 USHF.R.U32.HI UR6, URZ, UR11, UR5 ;  /* 0x0000000b3f060299 */ /* 0x000fc80008011605 */
[----:B------:R-:W-:-:S12]  /*dce0*/  UIMAD UR4, UR6, UR8, URZ ;  /* 0x00000008060472a4 */ /* 0x000fd8000f8e023f */
.L_x_13895:
        /* <DEDUP_REMOVED lines=58> */
.L_x_13897:
        /* <DEDUP_REMOVED lines=20> */
.L_x_13900:
[----:B------:R-:W-:Y:S05]  /*e1d0*/  BSYNC B6 ;  /* 0x0000000000067941 */ /* 0x000fea0003800000 */
.L_x_13899:
        /* <DEDUP_REMOVED lines=19> */
[----:B-1---5:R-:W-:Y:S05]  /*e310*/  CALL.ABS.NOINC R2 ;  /* 0x0000000002007343 */ /* 0x022fea0003c00000 */
.L_x_13903:
[----:B------:R0:W1:Y:S01]  /*e320*/  LDC.64 R2, c[0x4][R19] ;  /* 0x0100000013027b82 */ /* 0x0000620000000a00 */
[----:B------:R-:W-:Y:S01]  /*e330*/  ULDC.64 UR4, c[0x4][0xf0] ;  /* 0x01003c0000047ab9 */ /* 0x000fe20000000a00 */
[----:B------:R-:W-:Y:S01]  /*e340*/  ULDC.64 UR6, c[0x4][0xf8] ;  /* 0x01003e0000067ab9 */ /* 0x000fe20000000a00 */
[----:B------:R-:W-:Y:S02]  /*e350*/  IMAD.U32 R4, RZ, RZ, UR4 ;  /* 0x00000004ff047e24 */ /* 0x000fe4000f8e00ff */
        /* <DEDUP_REMOVED lines=11> */
.L_x_13902:
[----:B------:R-:W-:Y:S05]  /*e410*/  BSYNC B6 ;  /* 0x0000000000067941 */ /* 0x000fea0003800000 */
.L_x_13901:
        /* <DEDUP_REMOVED lines=10> */
[----:B------:R-:W-:-:S04]  /*e4c0*/  ULDC UR4, c[0x0][0xd48] ;  /* 0x0003520000047ab9 */ /* 0x000fc80000000800 */
[----:B------:R1:W5:Y:S01]  /*e4d0*/  @P0 LDG.E R28, desc[UR36][R2.64] ;  /* 0x00000024021c0981 */ /* 0x000362000c1e1900 */
[----:B------:R-:W-:Y:S01]  /*e4e0*/  UMOV UR5, 0xffffffff ;  /* 0xffffffff00057882 */ /* 0x000fe20000000000 */
[----:B------:R-:W-:Y:S02]  /*e4f0*/  IMAD.U32 R0, RZ, RZ, UR44 ;  /* 0x0000002cff007e24 */ /* 0x000fe4000f8e00ff */
[----:B------:R-:W-:Y:S02]  /*e500*/  IMAD.U32 R19, RZ, RZ, UR4 ;  /* 0x00000004ff137e24 */ /* 0x000fe4000f8e00ff */
[----:B------:R-:W-:Y:S01]  /*e510*/  VIADD R0, R0, 0xffffffff ;  /* 0xffffffff00007836 */ /* 0x000fe20000000000 */
[----:B------:R-:W-:Y:S06]  /*e520*/  BRA.DIV UR5, `(.L_x_13904) ;  /* 0x0000003e05e87947 */ /* 0x000fec000b800000 */
.L_x_13963:
        /* <DEDUP_REMOVED lines=21> */
[----:B------:R-:W-:Y:S01]  /*e680*/  @!P0 IMAD R7, R28, R7, R2 ;  /* 0x000000071c078224 */ /* 0x000fe200078e0202 */
[----:B------:R-:W-:-:S05]  /*e690*/  @!P0 MOV R2, R9 ;  /* 0x0000000900028202 */ /* 0x000fca0000000f00 */
        /* <DEDUP_REMOVED lines=19> */
.L_x_13905:
[----:B------:R-:W-:Y:S01]  /*e7d0*/  IMAD R24, R18, 0x8, R17 ;  /* 0x0000000812187824 */ /* 0x000fe200078e0211 */
[----:B------:R-:W-:Y:S01]  /*e7e0*/  SHF.L.U32 R3, R26, 0x1f, RZ ;  /* 0x0000001f1a037819 */ /* 0x000fe200000006ff */
[----:B------:R-:W-:Y:S03]  /*e7f0*/  BSSY B0, `(.L_x_13906) ;  /* 0x0000003000007945 */ /* 0x000fe60003800000 */
[----:B------:R-:W0:Y:S02]  /*e800*/  SYNCS.PHASECHK.TRANS64.TRYWAIT P0, [R24+URZ+0x32440], R3 ;  /* 0x03244003180075a7 */ /* 0x000e24000800017f */
[----:B0-----:R-:W-:Y:S05]  /*e810*/  @!P0 BRA `(.L_x_13907) ;  /* 0x0000003c00588947 */ /* 0x001fea0003800000 */
.L_x_13964:
[----:B------:R-:W-:Y:S05]  /*e820*/  BSYNC B0 ;  /* 0x0000000000007941 */ /* 0x000fea0003800000 */
.L_x_13906:
[----:B------:R-:W-:Y:S01]  /*e830*/  SHF.R.S32.HI R37, RZ, 0x1f, R33 ;  /* 0x0000001fff257819 */ /* 0x000fe20000011421 */
[----:B------:R-:W-:Y:S01]  /*e840*/  ULDC.64 UR4, c[0x0][0x300] ;  /* 0x0000c00000047ab9 */ /* 0x000fe20000000a00 */
[----:B------:R-:W1:Y:S01]  /*e850*/  S2R R6, SR_TID.X ;  /* 0x0000000000067919 */ /* 0x000e620000002100 */
[----:B-----5:R-:W-:Y:S02]  /*e860*/  SHF.R.S32.HI R4, RZ, 0x1f, R25 ;  /* 0x0000001fff047819 */ /* 0x020fe40000011419 */
[----:B------:R-:W-:Y:S01]  /*e870*/  IMAD R2, R37, UR4, RZ ;  /* 0x0000000425027c24 */ /* 0x000fe2000f8e02ff */
[----:B------:R-:W-:Y:S02]  /*e880*/  LOP3.LUT P2, RZ, R16, 0x1, RZ, 0xc0, !PT ;  /* 0x0000000110ff7812 */ /* 0x000fe4000784c0ff */
[----:B------:R2:W-:Y:S01]  /*e890*/  STL [R1], R4 ;  /* 0x0000000401007387 */ /* 0x0005e20000100800 */
[C---:B------:R-:W-:Y:S02]  /*e8a0*/  IMAD R5, R33.reuse, UR5, R2 ;  /* 0x0000000521057c24 */ /* 0x040fe4000f8e0202 */
[----:B0-----:R-:W-:Y:S01]  /*e8b0*/  IMAD.WIDE.U32 R2, R33, UR4, RZ ;  /* 0x0000000421027c25 */ /* 0x001fe2000f8e00ff */
[----:B------:R-:W-:-:S04]  /*e8c0*/  ULDC.64 UR4, c[0x0][0x310] ;  /* 0x0000c40000047ab9 */ /* 0x000fc80000000a00 */
[----:B------:R-:W-:Y:S01]  /*e8d0*/  IADD3 R3, R3, R5, RZ ;  /* 0x0000000503037210 */ /* 0x000fe20007ffe0ff */
        /* <DEDUP_REMOVED lines=22> */
[----:B------:R-:W-:-:S03]  /*ea40*/  @P0 LEA R7, R0, R17, 0x1 ;  /* 0x0000001100070211 */ /* 0x000fc600078e08ff */
        /* <DEDUP_REMOVED lines=22> */
[----:B------:R-:W-:Y:S02]  /*ebb0*/  @P0 LEA R9, R0, R17, 0x1 ;  /* 0x0000001100090211 */ /* 0x000fe400078e08ff */
        /* <DEDUP_REMOVED lines=12> */
.L_x_13978:
        /* <DEDUP_REMOVED lines=10> */
.L_x_13909:
        /* <DEDUP_REMOVED lines=10> */
.L_x_13910:
        /* <DEDUP_REMOVED lines=24> */
.L_x_13912:
[----:B------:R-:W-:Y:S05]  /*ef40*/  BSYNC B6 ;  /* 0x0000000000067941 */ /* 0x000fea0003800000 */
.L_x_13911:
        /* <DEDUP_REMOVED lines=11> */
[----:B--2---:R-:W-:-:S05]  /*f000*/  IMAD.SHL.U32 R20, R20, 0x10, RZ ;  /* 0x0000001014147824 */ /* 0x004fca00078e00ff */
[----:B------:R-:W-:-:S05]  /*f010*/  LOP3.LUT R20, R35, 0x70, R20, 0xf8, !PT ;  /* 0x0000007023147812 */ /* 0x000fca00078ef814 */
[----:B------:R-:W-:-:S04]  /*f020*/  IMAD R34, R34, 0x80, R20 ;  /* 0x0000008022227824 */ /* 0x000fc800078e0214 */
        /* <DEDUP_REMOVED lines=14> */
[----:B0-----:R-:W-:Y:S01]  /*f110*/  MOV R5, UR5 ;  /* 0x0000000500057c02 */ /* 0x001fe20008000f00 */
[----:B------:R-:W-:Y:S02]  /*f120*/  IMAD.MOV R5, RZ, RZ, -R7 ;  /* 0x000000ffff057224 */ /* 0x000fe400078e0a07 */
        /* <DEDUP_REMOVED lines=22> */
[----:B------:R-:W-:Y:S01]  /*f290*/  IMAD.U32 R4, RZ, RZ, UR43 ;  /* 0x0000002bff047e24 */ /* 0x000fe2000f8e00ff */
[----:B------:R-:W-:Y:S01]  /*f2a0*/  LOP3.LUT R16, R16, 0xffffefff, RZ, 0xc0, !PT ;  /* 0xffffefff10107812 */ /* 0x000fe200078ec0ff */
[----:B------:R-:W2:Y:S02]  /*f2b0*/  SHFL.IDX PT, R14, R0, RZ, 0x181f ;  /* 0x00181fff000e7589 */ /* 0x000ea400000e0000 */
[----:B------:R-:W-:Y:S02]  /*f2c0*/  IMAD R4, R4, 0x80, R35 ;  /* 0x0000008004047824 */ /* 0x000fe400078e0223 */
[----:B------:R-:W3:Y:S02]  /*f2d0*/  SHFL.IDX PT, R3, R5, RZ, 0x181f ;  /* 0x00181fff05037589 */ /* 0x000ee400000e0000 */
[C---:B------:R-:W-:Y:S01]  /*f2e0*/  VIADD R6, R4.reuse, 0x10 ;  /* 0x0000001004067836 */ /* 0x040fe20000000000 */
[C---:B------:R-:W-:Y:S01]  /*f2f0*/  ISETP.GE.AND P1, PT, R4.reuse, UR41, PT ;  /* 0x0000002904007c0c */ /* 0x040fe2000bf26270 */
[----:B------:R-:W-:Y:S01]  /*f300*/  VIADD R13, R4, 0x40 ;  /* 0x00000040040d7836 */ /* 0x000fe20000000000 */
[----:B------:R-:W-:Y:S04]  /*f310*/  SHFL.IDX PT, R9, R0, 0x2, 0x181f ;  /* 0x00581f0000097f89 */ /* 0x000fe800000e0000 */
[----:B------:R-:W-:Y:S01]  /*f320*/  SHFL.IDX PT, R8, R5, 0x2, 0x181f ;  /* 0x00581f0005087f89 */ /* 0x000fe200000e0000 */
[----:B------:R-:W-:-:S03]  /*f330*/  ISETP.GE.AND P3, PT, R13, UR41, PT ;  /* 0x000000290d007c0c */ /* 0x000fc6000bf66270 */
[----:B------:R-:W-:Y:S03]  /*f340*/  SHFL.IDX PT, R7, R0, 0x3, 0x181f ;  /* 0x00781f0000077f89 */ /* 0x000fe600000e0000 */
[----:B------:R-:W-:Y:S01]  /*f350*/  @P1 LOP3.LUT R16, R16, 0x1000, RZ, 0xfc, !PT ;  /* 0x0000100010101812 */ /* 0x000fe200078efcff */
[----:B------:R-:W-:Y:S03]  /*f360*/  SHFL.IDX PT, R21, R0, 0x5, 0x181f ;  /* 0x00b81f0000157f89 */ /* 0x000fe600000e0000 */
[----:B------:R-:W-:Y:S01]  /*f370*/  LOP3.LUT R16, R16, 0xfffff7ff, RZ, 0xc0, !PT ;  /* 0xfffff7ff10107812 */ /* 0x000fe200078ec0ff */
[----:B------:R-:W-:Y:S01]  /*f380*/  SHFL.IDX PT, R15, R0, 0x6, 0x181f ;  /* 0x00d81f00000f7f89 */ /* 0x000fe200000e0000 */
[----:B0-----:R-:W-:-:S03]  /*f390*/  SHF.L.U32 R35, R2, 0x3, RZ ;  /* 0x0000000302237819 */ /* 0x001fc600000006ff */
[----:B------:R-:W-:Y:S01]  /*f3a0*/  SHFL.IDX PT, R2, R5, 0x1, 0x181f ;  /* 0x00381f0005027f89 */ /* 0x000fe200000e0000 */
        /* <DEDUP_REMOVED lines=19> */
[C---:B------:R-:W-:Y:S02]  /*f4e0*/  @!P4 LEA R7, P0, R35.reuse, R7, 0x1 ;  /* 0x000000072307c211 */ /* 0x040fe400078008ff */
[----:B------:R-:W-:Y:S02]  /*f4f0*/  LOP3.LUT R16, R16, 0xffbfffff, RZ, 0xc0, !PT ;  /* 0xffbfffff10107812 */ /* 0x000fe400078ec0ff */
[----:B--2---:R-:W-:Y:S02]  /*f500*/  @!P4 IADD3.X R6, RZ, R6, RZ, P0, !PT ;  /* 0x00000006ff06c210 */ /* 0x004fe400007fe4ff */
        /* <DEDUP_REMOVED lines=23> */
[----:B------:R-:W-:Y:S02]  /*f680*/  LOP3.LUT P0, RZ, R16, 0x800, RZ, 0xc0, !PT ;  /* 0x0000080010ff7812 */ /* 0x000fe4000780c0ff */
[----:B------:R-:W-:-:S05]  /*f690*/  @!P6 MOV R2, R12 ;  /* 0x0000000c0002e202 */ /* 0x000fca0000000f00 */
[----:B------:R0:W-:Y:S01]  /*f6a0*/  @!P6 LDGSTS.E.BYPASS.LTC128B.128 [R22+0x18400], desc[UR36][R2.64], !P5 ;  /* 0x184000000216efae */ /* 0x0001e2000e901d64 */
[----:B------:R-:W-:-:S05]  /*f6b0*/  LOP3.LUT P6, RZ, R16, 0x400000, RZ, 0xc0, !PT ;  /* 0x0040000010ff7812 */ /* 0x000fca00078cc0ff */
        /* <DEDUP_REMOVED lines=9> */
[----:B0-----:R-:W-:Y:S01]  /*f750*/  @!P3 MOV R2, R14 ;  /* 0x0000000e0002b202 */ /* 0x001fe20000000f00 */
        /* <DEDUP_REMOVED lines=12> */
.L_x_13995:
[----:B------:R-:W0:Y:S01]  /*f820*/  S2R R0, SR_TID.X ;  /* 0x0000000000007919 */ /* 0x000e220000002100 */
[----:B------:R-:W-:Y:S01]  /*f830*/  VIADD R4, R4, 0x70 ;  /* 0x0000007004047836 */ /* 0x000fe20000000000 */
[----:B------:R-:W-:-:S04]  /*f840*/  LOP3.LUT R16, R16, 0xffffbfff, RZ, 0xc0, !PT ;  /* 0xffffbfff10107812 */ /* 0x000fc800078ec0ff */
[----:B------:R-:W-:-:S13]  /*f850*/  ISETP.GE.AND P1, PT, R4, UR41, PT ;  /* 0x0000002904007c0c */ /* 0x000fda000bf26270 */
[----:B------:R-:W-:Y:S02]  /*f860*/  @P1 LOP3.LUT R16, R16, 0x4000, RZ, 0xfc, !PT ;  /* 0x0000400010101812 */ /* 0x000fe400078efcff */
[----:B0-----:R-:W-:-:S04]  /*f870*/  SHF.L.U32 R0, R0, 0x3, RZ ;  /* 0x0000000300007819 */ /* 0x001fc800000006ff */
        /* <DEDUP_REMOVED lines=9> */
.L_x_13914:
        /* <DEDUP_REMOVED lines=28> */
.L_x_13916:
[----:B------:R-:W-:Y:S05]  /*fad0*/  BSYNC B6 ;  /* 0x0000000000067941 */ /* 0x000fea0003800000 */
.L_x_13915:
        /* <DEDUP_REMOVED lines=34> */
[----:B------:R-:W-:Y:S02]  /*fd00*/  MOV R9, UR8 ;  /* 0x0000000800097c02 */ /* 0x000fe40008000f00 */
        /* <DEDUP_REMOVED lines=30> */
[----:B0-----:R-:W-:-:S04]  /*fef0*/  @!P1 LEA R14, P0, R20, R14, 0x1 ;  /* 0x0000000e140e9211 */ /* 0x001fc800078008ff */
[----:B--2---:R-:W-:Y:S01]  /*ff00*/  @!P1 MOV R2, R14 ;  /* 0x0000000e00029202 */ /* 0x004fe20000000f00 */
[----:B------:R-:W-:Y:S01]  /*ff10*/  @!P1 IMAD.X R5, RZ, RZ, R5, P0 ;  /* 0x000000ffff059224 */ /* 0x000fe200000e0605 */
[----:B------:R-:W0:Y:S03]  /*ff20*/  SHFL.IDX PT, R14, R0, 0x2, 0x181f ;  /* 0x00581f00000e7f89 */ /* 0x000e2600000e0000 */
[----:B------:R-:W-:Y:S02]  /*ff30*/  @!P1 IMAD.MOV.U32 R3, RZ, RZ, R5 ;  /* 0x000000ffff039224 */ /* 0x000fe400078e0005 */
[----:B------:R-:W2:Y:S04]  /*ff40*/  SHFL.IDX PT, R5, R4, 0x2, 0x181f ;  /* 0x00581f0004057f89 */ /* 0x000ea800000e0000 */
        /* <DEDUP_REMOVED lines=24> */
[----:B------:R-:W-:-:S03]  /*100d0*/  @!P6 MOV R3, R5 ;  /* 0x000000050003e202 */ /* 0x000fc60000000f00 */
        /* <DEDUP_REMOVED lines=27> */
[----:B0-----:R-:W-:-:S04]  /*10290*/  @!P1 LEA R14, P0, R20, R14, 0x1 ;  /* 0x0000000e140e9211 */ /* 0x001fc800078008ff */
[----:B--2---:R-:W-:Y:S01]  /*102a0*/  @!P1 IADD3.X R5, RZ, R5, RZ, P0, !PT ;  /* 0x00000005ff059210 */ /* 0x004fe200007fe4ff */
[----:B---3--:R-:W-:-:S04]  /*102b0*/  @!P1 IMAD.MOV.U32 R2, RZ, RZ, R14 ;  /* 0x000000ffff029224 */ /* 0x008fc800078e000e */
[----:B------:R-:W-:Y:S01]  /*102c0*/  @!P1 IMAD.MOV.U32 R3, RZ, RZ, R5 ;  /* 0x000000ffff039224 */ /* 0x000fe200078e0005 */
[----:B------:R0:W2:Y:S04]  /*102d0*/  SHFL.IDX PT, R14, R0, 0x7, 0x181f ;  /* 0x00f81f00000e7f89 */ /* 0x0000a800000e0000 */
[----:B------:R0:W-:Y:S04]  /*102e0*/  @!P1 LDGSTS.E.BYPASS.LTC128B.128 [R22+0x25400], desc[UR36][R2.64], !P2 ;  /* 0x2540000002169fae */ /* 0x0001e8000d101d64 */
[----:B------:R0:W-:Y:S04]  /*102f0*/  @!P1 LDGSTS.E.BYPASS.LTC128B.128 [R22+0x29400], desc[UR36][R2.64+0x80], !P3 ;  /* 0x2940008002169fae */ /* 0x0001e8000d901d64 */
[----:B------:R0:W-:Y:S04]  /*10300*/  @!P1 LDGSTS.E.BYPASS.LTC128B.128 [R22+0x2d400], desc[UR36][R2.64+0x100], !P4 ;  /* 0x2d40010002169fae */ /* 0x0001e8000e101d64 */
[----:B------:R0:W-:Y:S04]  /*10310*/  @!P1 LDGSTS.E.BYPASS.LTC128B.128 [R22+0x31400], desc[UR36][R2.64+0x180], !P5 ;  /* 0x3140018002169fae */ /* 0x0001e8000e901d64 */
[----:B------:R0:W3:Y:S02]  /*10320*/  SHFL.IDX PT, R5, R4, 0x7, 0x181f ;  /* 0x00f81f0004057f89 */ /* 0x0000e400000e0000 */
.L_x_14013:
        /* <DEDUP_REMOVED lines=12> */
.L_x_13918:
        /* <DEDUP_REMOVED lines=18> */
.L_x_14014:
[----:B------:R-:W-:Y:S05]  /*10510*/  BSYNC B0 ;  /* 0x0000000000007941 */ /* 0x000fea0003800000 */
.L_x_13919:
[----:B------:R-:W-:-:S13]  /*10520*/  LOP3.LUT P0, RZ, R16, 0x2000, RZ, 0xc0, !PT ;  /* 0x0000200010ff7812 */ /* 0x000fda000780c0ff */
[----:B------:R-:W-:Y:S05]  /*10530*/  @!P0 BRA `(.L_x_13921) ;  /* 0x0000000000048947 */ /* 0x000fea0003800000 */
[----:B------:R-:W-:Y:S01]  /*10540*/  BPT.TRAP 0x1 ;  /* 0x000000040000795c */ /* 0x000fe20000300000 */
.L_x_13921:
[----:B------:R-:W-:Y:S01]  /*10550*/  SHF.L.U32 R3, R26, 0x1f, RZ ;  /* 0x0000001f1a037819 */ /* 0x000fe200000006ff */
[----:B------:R-:W-:Y:S03]  /*10560*/  BSSY B0, `(.L_x_13922) ;  /* 0x0000003000007945 */ /* 0x000fe60003800000 */
[----:B------:R-:W2:Y:S02]  /*10570*/  SYNCS.PHASECHK.TRANS64.TRYWAIT P0, [R24+URZ+0x32460], R3 ;  /* 0x03246003180075a7 */ /* 0x000ea4000800017f */
[----:B--2---:R-:W-:Y:S05]  /*10580*/  @!P0 BRA `(.L_x_13923) ;  /* 0x0000003c00488947 */ /* 0x004fea0003800000 */
.L_x_14015:
[----:B------:R-:W-:Y:S05]  /*10590*/  BSYNC B0 ;  /* 0x0000000000007941 */ /* 0x000fea0003800000 */
.L_x_13922:
[----:B------:R-:W3:Y:S01]  /*105a0*/  LDL.LU R4, [R1] ;  /* 0x0000000001047983 */ /* 0x000ee20000300800 */
        /* <DEDUP_REMOVED lines=13> */
[----:B------:R-:W-:Y:S02]  /*10680*/  IADD3 R3, R3, R5, RZ ;  /* 0x0000000503037210 */ /* 0x000fe40007ffe0ff */
        /* <DEDUP_REMOVED lines=80> */
.L_x_14029:
        /* <DEDUP_REMOVED lines=15> */
.L_x_13925:
        /* <DEDUP_REMOVED lines=10> */
.L_x_13926:
[----:B------:R-:W-:Y:S01]  /*10d20*/  UISETP.GE.AND UP0, UPT, UR44, 0x2, UPT ;  /* 0x000000022c00788c */ /* 0x000fe2000bf06270 */
[----:B------:R2:W-:Y:S05]  /*10d30*/  SYNCS.ARRIVE.TRANS64.A1T0 RZ, [R24+URZ+0x32450], RZ ;  /* 0x032450ff18ff79a7 */ /* 0x0005ea000810003f */
[----:B------:R-:W-:-:S13]  /*10d40*/  PLOP3.LUT P0, PT, PT, PT, UP0, 0x40, 0x0 ;  /* 0x000000000000781c */ /* 0x000fda0003f0e808 */
[----:B--2---:R-:W-:Y:S05]  /*10d50*/  @P0 BRA `(.L_x_13927) ;  /* 0x0000000c00680947 */ /* 0x004fea0003800000 */
[----:B------:R-:W-:Y:S01]  /*10d60*/  UIADD3 UR4, UR44, -0x2, URZ ;  /* 0xfffffffe2c047890 */ /* 0x000fe2000fffe03f */
[----:B------:R-:W-:Y:S05]  /*10d70*/  BSSY B0, `(.L_x_13927) ;  /* 0x00000d8000007945 */ /* 0x000fea0003800000 */
[----:B------:R-:W-:-:S07]  /*10d80*/  IMAD.U32 R20, RZ, RZ, UR4 ;  /* 0x00000004ff147e24 */ /* 0x000fce000f8e00ff */
.L_x_13940:
        /* <DEDUP_REMOVED lines=29> */
[----:B------:R-:W-:-:S02]  /*10f60*/  ISETP.NE.AND P0, PT, R18, 0x2, PT ;  /* 0x000000021200780c */ /* 0x000fc40003f05270 */
[----:B------:R-:W-:Y:S01]  /*10f70*/  MOV R2, R20 ;  /* 0x0000001400027202 */ /* 0x000fe20000000f00 */
[----:B------:R-:W-:Y:S01]  /*10f80*/  IMAD R5, R5, UR4, R8 ;  /* 0x0000000405057c24 */ /* 0x000fe2000f8e0208 */
[----:B------:R-:W-:Y:S01]  /*10f90*/  SEL R3, RZ, 0x1, P0 ;  /* 0x00000001ff037807 */ /* 0x000fe20000000000 */
[----:B------:R0:W5:Y:S01]  /*10fa0*/  @!P2 LDG.E R4, desc[UR36][R6.64] ;  /* 0x000000240604a981 */ /* 0x000162000c1e1900 */
[----:B------:R-:W-:Y:S01]  /*10fb0*/  SEL R18, R18, RZ, P0 ;  /* 0x000000ff12127207 */ /* 0x000fe20000000000 */
[----:B------:R-:W-:Y:S01]  /*10fc0*/  VIADD R20, R20, 0xffffffff ;  /* 0xffffffff14147836 */ /* 0x000fe20000000000 */
[----:B------:R-:W-:Y:S02]  /*10fd0*/  LOP3.LUT R26, R26, R3, RZ, 0x3c, !PT ;  /* 0x000000031a1a7212 */ /* 0x000fe400078e3cff */
[----:B------:R-:W-:Y:S01]  /*10fe0*/  ISETP.GT.AND P2, PT, R2, RZ, PT ;  /* 0x000000ff0200720c */ /* 0x000fe20003f44270 */
[----:B-1----:R-:W-:-:S12]  /*10ff0*/  @!P1 BRA `(.L_x_13928) ;  /* 0x0000000000049947 */ /* 0x002fd80003800000 */
[----:B------:R-:W-:Y:S01]  /*11000*/  BPT.TRAP 0x1 ;  /* 0x000000040000795c */ /* 0x000fe20000300000 */
.L_x_13928:
[----:B------:R-:W-:Y:S01]  /*11010*/  IMAD R10, R18, 0x8, R17 ;  /* 0x00000008120a7824 */ /* 0x000fe200078e0211 */
[----:B------:R-:W-:Y:S01]  /*11020*/  SHF.L.U32 R25, R26, 0x1f, RZ ;  /* 0x0000001f1a197819 */ /* 0x000fe200000006ff */
[----:B------:R-:W-:Y:S01]  /*11030*/  BSSY B1, `(.L_x_13929) ;  /* 0x0000004000017945 */ /* 0x000fe20003800000 */
[----:B------:R-:W-:Y:S02]  /*11040*/  SHF.R.S32.HI R23, RZ, 0x1f, R5 ;  /* 0x0000001fff177819 */ /* 0x000fe40000011405 */
[----:B------:R-:W2:Y:S02]  /*11050*/  SYNCS.PHASECHK.TRANS64.TRYWAIT P0, [R10+URZ+0x32440], R25 ;  /* 0x032440190a0075a7 */ /* 0x000ea4000800017f */
[----:B--2---:R-:W-:Y:S05]  /*11060*/  @!P0 BRA `(.L_x_13930) ;  /* 0x0000003800e88947 */ /* 0x004fea0003800000 */
.L_x_14030:
[----:B------:R-:W-:Y:S05]  /*11070*/  BSYNC B1 ;  /* 0x0000000000017941 */ /* 0x000fea0003800000 */
.L_x_13929:
        /* <DEDUP_REMOVED lines=33> */
[----:B----4-:R-:W-:-:S05]  /*11290*/  IADD3.X R7, RZ, R7, RZ, P0, !PT ;  /* 0x00000007ff077210 */ /* 0x010fca00007fe4ff */
        /* <DEDUP_REMOVED lines=17> */
.L_x_14044:
        /* <DEDUP_REMOVED lines=8> */
.L_x_13932:
        /* <DEDUP_REMOVED lines=10> */
.L_x_13933:
[----:B------:R1:W-:Y:S01]  /*114d0*/  SYNCS.ARRIVE.TRANS64.A1T0 RZ, [R10+URZ+0x32430], RZ ;  /* 0x032430ff0aff79a7 */ /* 0x0003e2000810003f */
[----:B------:R-:W-:Y:S05]  /*114e0*/  @!P3 BRA `(.L_x_13934) ;  /* 0x000000000004b947 */ /* 0x000fea0003800000 */
[----:B------:R-:W-:Y:S01]  /*114f0*/  BPT.TRAP 0x1 ;  /* 0x000000040000795c */ /* 0x000fe20000300000 */
.L_x_13934:
[----:B------:R-:W3:Y:S01]  /*11500*/  SYNCS.PHASECHK.TRANS64.TRYWAIT P0, [R10+URZ+0x32460], R25 ;  /* 0x032460190a0075a7 */ /* 0x000ee2000800017f */
[----:B------:R-:W-:Y:S04]  /*11510*/  BSSY B1, `(.L_x_13935) ;  /* 0x0000002000017945 */ /* 0x000fe80003800000 */
[----:B---3--:R-:W-:Y:S05]  /*11520*/  @!P0 BRA `(.L_x_13936) ;  /* 0x0000003c005c8947 */ /* 0x008fea0003800000 */
.L_x_14045:
[----:B------:R-:W-:Y:S05]  /*11530*/  BSYNC B1 ;  /* 0x0000000000017941 */ /* 0x000fea0003800000 */
.L_x_13935:
        /* <DEDUP_REMOVED lines=62> */
[----:B------:R4:W0:Y:S01]  /*11920*/  SHFL.IDX PT, R14, R21, 0x5, 0x181f ;  /* 0x00b81f00150e7f89 */ /* 0x00082200000e0000 */
[----:B------:R-:W-:-:S05]  /*11930*/  IADD3.X R3, RZ, R25, RZ, P0, !PT ;  /* 0x00000019ff037210 */ /* 0x000fca00007fe4ff */
[----:B------:R4:W-:Y:S04]  /*11940*/  LDGSTS.E.BYPASS.LTC128B.128 [R23+0x2400], desc[UR36][R2.64], !P5 ;  /* 0x0240000002177fae */ /* 0x0009e8000e901d64 */
[----:B------:R4:W-:Y:S04]  /*11950*/  LDGSTS.E.BYPASS.LTC128B.128 [R23+0x5400], desc[UR36][R2.64+0x80], !P4 ;  /* 0x0540008002177fae */ /* 0x0009e8000e101d64 */
[----:B------:R4:W-:Y:S04]  /*11960*/  LDGSTS.E.BYPASS.LTC128B.128 [R23+0x8400], desc[UR36][R2.64+0x100], !P3 ;  /* 0x0840010002177fae */ /* 0x0009e8000d901d64 */
[----:B------:R4:W-:Y:S02]  /*11970*/  LDGSTS.E.BYPASS.LTC128B.128 [R23+0xb400], desc[UR36][R2.64+0x180], !P1 ;  /* 0x0b40018002177fae */ /* 0x0009e4000c901d64 */
.L_x_14059:
        /* <DEDUP_REMOVED lines=11> */
.L_x_13938:
        /* <DEDUP_REMOVED lines=10> */
.L_x_13939:
[----:B------:R2:W-:Y:S01]  /*11ad0*/  SYNCS.ARRIVE.TRANS64.A1T0 RZ, [R10+URZ+0x32450], RZ ;  /* 0x032450ff0aff79a7 */ /* 0x0005e2000810003f */
[----:B------:R-:W-:Y:S05]  /*11ae0*/  @P2 BRA `(.L_x_13940) ;  /* 0xfffffff000a82947 */ /* 0x000fea000383ffff */
[----:B------:R-:W-:Y:S05]  /*11af0*/  BSYNC B0 ;  /* 0x0000000000007941 */ /* 0x000fea0003800000 */
.L_x_13927:
        /* <DEDUP_REMOVED lines=21> */
.L_x_13942:
[----:B------:R-:W-:Y:S05]  /*11c50*/  BSYNC B0 ;  /* 0x0000000000007941 */ /* 0x000fea0003800000 */
.L_x_13941:
[----:B------:R-:W-:-:S07]  /*11c60*/  LOP3.LUT R26, R26, R5, RZ, 0x3c, !PT ;  /* 0x000000051a1a7212 */ /* 0x000fce00078e3cff */
.L_x_13898:
[----:B------:R-:W-:Y:S05]  /*11c70*/  BSYNC B7 ;  /* 0x0000000000077941 */ /* 0x000fea0003800000 */
.L_x_13896:
        /* <DEDUP_REMOVED lines=11> */
.L_x_13943:
[----:B------:R-:W-:-:S03]  /*11d30*/  UMOV UR4, 0xffffffff ;  /* 0xffffffff00047882 */ /* 0x000fc60000000000 */
[----:B------:R-:W-:Y:S05]  /*11d40*/  BRA.DIV UR4, `(.L_x_13945) ;  /* 0x0000003e04307947 */ /* 0x000fea000b800000 */
[----:B------:R3:W4:Y:S02]  /*11d50*/  SHFL.IDX PT, R14, R32, RZ, 0x1f ;  /* 0x00001fff200e7589 */ /* 0x00072400000e0000 */
.L_x_14062:
        /* <DEDUP_REMOVED lines=8> */
.L_x_13944:
[----:B------:R-:W-:Y:S02]  /*11de0*/  ULDC UR4, c[0x0][0xd38] ;  /* 0x00034e0000047ab9 */ /* 0x000fe40000000800 */
[----:B----4-:R-:W-:-:S13]  /*11df0*/  ISETP.GE.AND P0, PT, R32, UR4, PT ;  /* 0x0000000420007c0c */ /* 0x010fda000bf06270 */
[----:B------:R-:W-:Y:S05]  /*11e00*/  @!P0 BRA `(.L_x_13946) ;  /* 0xffffffbc00448947 */ /* 0x000fea000383ffff */
.L_x_13893:
        /* <DEDUP_REMOVED lines=12> */
.L_x_14063:
[----:B------:R-:W-:Y:S05]  /*11ed0*/  BSYNC B0 ;  /* 0x0000000000007941 */ /* 0x000fea0003800000 */
.L_x_13947:
[----:B------:R-:W-:-:S03]  /*11ee0*/  UMOV UR4, 0xffffffff ;  /* 0xffffffff00047882 */ /* 0x000fc60000000000 */
[----:B------:R-:W-:Y:S05]  /*11ef0*/  BRA.DIV UR4, `(.L_x_13949) ;  /* 0x0000003e04007947 */ /* 0x000fea000b800000 */
[----:B0-----:R-:W0:Y:S02]  /*11f00*/  S2R R0, SR_TID.X ;  /* 0x0000000000007919 */ /* 0x001e240000002100 */
[----:B0-----:R-:W-:-:S04]  /*11f10*/  SHF.R.U32.HI R0, RZ, 0x5, R0 ;  /* 0x00000005ff007819 */ /* 0x001fc80000011600 */
[----:B------:R-:W-:-:S05]  /*11f20*/  LOP3.LUT R0, R0, 0x3, RZ, 0xc0, !PT ;  /* 0x0000000300007812 */ /* 0x000fca00078ec0ff */
[----:B------:R0:W1:Y:S02]  /*11f30*/  SHFL.IDX PT, R14, R0, RZ, 0x1f ;  /* 0x00001fff000e7589 */ /* 0x00006400000e0000 */
.L_x_14066:
[----:B-1----:R-:W-:Y:S01]  /*11f40*/  ISETP.NE.AND P0, PT, R14, RZ, PT ;  /* 0x000000ff0e00720c */ /* 0x002fe20003f05270 */
[----:B------:R-:W-:-:S12]  /*11f50*/  BSSY B0, `(.L_x_13950) ;  /* 0x0000026000007945 */ /* 0x000fd80003800000 */
[----:B------:R-:W-:Y:S05]  /*11f60*/  @P0 BRA `(.L_x_13951) ;  /* 0x0000000000900947 */ /* 0x000fea0003800000 */
[----:B------:R-:W-:-:S03]  /*11f70*/  UMOV UR4, 0xffffffff ;  /* 0xffffffff00047882 */ /* 0x000fc60000000000 */
[----:B------:R-:W-:Y:S05]  /*11f80*/  BRA.DIV UR4, `(.L_x_13952) ;  /* 0x0000003e04107947 */ /* 0x000fea000b800000 */
[----:B------:R-:W-:-:S13]  /*11f90*/  ELECT P6, URZ, PT ;  /* 0x00000000003f782f */ /* 0x000fda00038c0000 */
.L_x_14069:
[----:B------:R-:W-:Y:S05]  /*11fa0*/  @!P6 BRA `(.L_x_13951) ;  /* 0x000000000080e947 */ /* 0x000fea0003800000 */
[----:B0-----:R-:W4:Y:S02]  /*11fb0*/  LDL R0, [R1+0xc] ;  /* 0x00000c0001007983 */ /* 0x001f240000100800 */
[----:B----4-:R-:W-:-:S13]  /*11fc0*/  R2UR UR4, R0 ;  /* 0x00000000000472ca */ /* 0x010fda00000e0000 */
[----:B------:R-:W-:-:S06]  /*11fd0*/  ULOP3.LUT UR4, UR4, 0x2, URZ, 0xfc, !UPT ;  /* 0x0000000204047892 */ /* 0x000fcc000f8efc3f */
[----:B------:R-:W-:-:S04]  /*11fe0*/  MOV R0, UR4 ;  /* 0x0000000400007c02 */ /* 0x000fc80008000f00 */
[----:B------:R-:W-:-:S13]  /*11ff0*/  ISETP.NE.AND P0, PT, R0, 0x3, PT ;  /* 0x000000030000780c */ /* 0x000fda0003f05270 */
[----:B------:R-:W-:Y:S05]  /*12000*/  @!P0 BRA `(.L_x_13953) ;  /* 0x0000000000048947 */ /* 0x000fea0003800000 */
[----:B------:R-:W-:Y:S01]  /*12010*/  BPT.TRAP 0x1 ;  /* 0x000000040000795c */ /* 0x000fe20000300000 */
.L_x_13953:
[----:B------:R-:W-:Y:S01]  /*12020*/  IMAD R5, R18, 0x8, R7 ;  /* 0x0000000812057824 */ /* 0x000fe200078e0207 */
[----:B------:R-:W-:Y:S01]  /*12030*/  SHF.L.U32 R0, R26, 0x1f, RZ ;  /* 0x0000001f1a007819 */ /* 0x000fe200000006ff */
[----:B------:R-:W-:-:S03]  /*12040*/  VIADD R18, R18, 0x1 ;  /* 0x0000000112127836 */ /* 0x000fc60000000000 */
[----:B------:R-:W0:Y:S02]  /*12050*/  SYNCS.PHASECHK.TRANS64.TRYWAIT P1, [R5+URZ+0x32440], R0 ;  /* 0x03244000050075a7 */ /* 0x000e24000802017f */
[----:B------:R-:W-:-:S04]  /*12060*/  ISETP.NE.AND P2, PT, R18, 0x2, PT ;  /* 0x000000021200780c */ /* 0x000fc80003f45270 */
[----:B------:R-:W-:Y:S01]  /*12070*/  SEL R3, RZ, 0x1, P2 ;  /* 0x00000001ff037807 */ /* 0x000fe20001000000 */
[----:B0-----:R-:W-:Y:S08]  /*12080*/  @!P1 BRA `(.L_x_13954) ;  /* 0x0000003800f09947 */ /* 0x001ff00003800000 */
.L_x_14070:
[----:B------:R-:W-:Y:S02]  /*12090*/  SEL R18, R18, RZ, P2 ;  /* 0x000000ff12127207 */ /* 0x000fe40001000000 */
[----:B------:R-:W-:Y:S01]  /*120a0*/  LOP3.LUT R2, R26, R3, RZ, 0x3c, !PT ;  /* 0x000000031a027212 */ /* 0x000fe200078e3cff */
[----:B------:R-:W-:Y:S06]  /*120b0*/  @!P0 BRA `(.L_x_13955) ;  /* 0x0000000000048947 */ /* 0x000fec0003800000 */
[----:B------:R-:W-:Y:S01]  /*120c0*/  BPT.TRAP 0x1 ;  /* 0x000000040000795c */ /* 0x000fe20000300000 */
.L_x_13955:
[----:B------:R-:W-:Y:S01]  /*120d0*/  IMAD R3, R18, 0x8, R7 ;  /* 0x0000000812037824 */ /* 0x000fe200078e0207 */
[----:B------:R-:W-:-:S04]  /*120e0*/  SHF.L.U32 R2, R2, 0x1f, RZ ;  /* 0x0000001f02027819 */ /* 0x000fc800000006ff */
[----:B------:R-:W1:Y:S02]  /*120f0*/  SYNCS.PHASECHK.TRANS64.TRYWAIT P1, [R3+URZ+0x32440], R2 ;  /* 0x03244002030075a7 */ /* 0x000e64000802017f */
[----:B-1----:R-:W-:Y:S05]  /*12100*/  @!P1 BRA `(.L_x_13956) ;  /* 0x0000003800e49947 */ /* 0x002fea0003800000 */
.L_x_14071:
[----:B------:R-:W-:Y:S05]  /*12110*/  @!P0 BRA `(.L_x_13957) ;  /* 0x0000000000048947 */ /* 0x000fea0003800000 */
[----:B------:R-:W-:Y:S01]  /*12120*/  BPT.TRAP 0x1 ;  /* 0x000000040000795c */ /* 0x000fe20000300000 */
.L_x_13957:
[----:B------:R-:W4:Y:S02]  /*12130*/  SYNCS.PHASECHK.TRANS64.TRYWAIT P1, [R5+URZ+0x32460], R0 ;  /* 0x03246000050075a7 */ /* 0x000f24000802017f */
[----:B----4-:R-:W-:Y:S05]  /*12140*/  @!P1 BRA `(.L_x_13958) ;  /* 0x0000003800e89947 */ /* 0x010fea0003800000 */
.L_x_14072:
[----:B------:R-:W-:Y:S05]  /*12150*/  @!P0 BRA `(.L_x_13959) ;  /* 0x0000000000048947 */ /* 0x000fea0003800000 */
[----:B------:R-:W-:Y:S01]  /*12160*/  BPT.TRAP 0x1 ;  /* 0x000000040000795c */ /* 0x000fe20000300000 */
.L_x_13959:
[----:B------:R0:W0:Y:S02]  /*12170*/  SYNCS.PHASECHK.TRANS64.TRYWAIT P0, [R3+URZ+0x32460], R2 ;  /* 0x03246002030075a7 */ /* 0x000024000800017f */
[----:B0-----:R-:W-:Y:S05]  /*12180*/  @!P0 NANOSLEEP.SYNCS 0x989680 ;  /* 0x009896800000895d */ /* 0x001fea0003900000 */
[----:B------:R-:W0:Y:S02]  /*12190*/  @!P0 SYNCS.PHASECHK.TRANS64 P0, [R3+URZ+0x32460], R2 ;  /* 0x03246002030085a7 */ /* 0x000e24000800007f */
[----:B0-----:R-:W-:Y:S05]  /*121a0*/  @!P0 BRA `(.L_x_13959) ;  /* 0xfffffffc00f08947 */ /* 0x001fea000383ffff */
.L_x_13951:
[----:B------:R-:W-:Y:S05]  /*121b0*/  BSYNC B0 ;  /* 0x0000000000007941 */ /* 0x000fea0003800000 */
.L_x_13950:
[----:B------:R-:W-:Y:S05]  /*121c0*/  EXIT ;  /* 0x000000000000794d */ /* 0x000fea0003800000 */
.L_x_13839:
[----:B0-----:R-:W-:-:S04]  /*121d0*/  IMAD.U32 R3, RZ, RZ, UR40 ;  /* 0x00000028ff037e24 */ /* 0x001fc8000f8e00ff */
[----:B------:R0:W1:Y:S03]  /*121e0*/  SYNCS.PHASECHK.TRANS64.TRYWAIT P0, [R3+URZ+0x32400], R0 ;  /* 0x03240000030075a7 */ /* 0x000066000800017f */
[----:B-1----:R-:W-:Y:S05]  /*121f0*/  @!P0 NANOSLEEP.SYNCS 0x989680 ;  /* 0x009896800000895d */ /* 0x002fea0003900000 */
[----:B------:R-:W1:Y:S02]  /*12200*/  @!P0 SYNCS.PHASECHK.TRANS64 P0, [R3+URZ+0x32400], R0 ;  /* 0x03240000030085a7 */ /* 0x000e64000800007f */
[----:B-1----:R-:W-:Y:S05]  /*12210*/  @!P0 BRA `(.L_x_13839) ;  /* 0xfffffffc00ec8947 */ /* 0x002fea000383ffff */
[----:B------:R-:W-:Y:S05]  /*12220*/  BRA `(.L_x_13960) ;  /* 0xfffffef400d07947 */ /* 0x000fea000383ffff */
.L_x_13843:
[----:B0-----:R-:W-:-:S04]  /*12230*/  IMAD.U32 R3, RZ, RZ, UR6 ;  /* 0x00000006ff037e24 */ /* 0x001fc8000f8e00ff */
[----:B------:R0:W2:Y:S03]  /*12240*/  SYNCS.PHASECHK.TRANS64.TRYWAIT P1, [R3+URZ+0x32430], R2 ;  /* 0x03243002030075a7 */ /* 0x0000a6000802017f */
[----:B--2---:R-:W-:Y:S05]  /*12250*/  @!P1 NANOSLEEP.SYNCS 0x989680 ;  /* 0x009896800000995d */ /* 0x004fea0003900000 */
[----:B------:R-:W2:Y:S02]  /*12260*/  @!P1 SYNCS.PHASECHK.TRANS64 P1, [R3+URZ+0x32430], R2 ;  /* 0x03243002030095a7 */ /* 0x000ea4000802007f */
[----:B--2---:R-:W-:Y:S05]  /*12270*/  @!P1 BRA `(.L_x_13843) ;  /* 0xfffffffc00ec9947 */ /* 0x004fea000383ffff */
[----:B------:R-:W-:Y:S05]  /*12280*/  BRA `(.L_x_13842) ;  /* 0xfffffef400f87947 */ /* 0x000fea000383ffff */
.L_x_13844:
[----:B0-----:R-:W-:-:S04]  /*12290*/  IMAD.U32 R3, RZ, RZ, UR40 ;  /* 0x00000028ff037e24 */ /* 0x001fc8000f8e00ff */
[----:B------:R0:W2:Y:S03]  /*122a0*/  SYNCS.PHASECHK.TRANS64.TRYWAIT P1, [R3+URZ+0x32410], R0 ;  /* 0x03241000030075a7 */ /* 0x0000a6000802017f */
[----:B--2---:R-:W-:Y:S05]  /*122b0*/  @!P1 NANOSLEEP.SYNCS 0x989680 ;  /* 0x009896800000995d */ /* 0x004fea0003900000 */
[----:B------:R-:W2:Y:S02]  /*122c0*/  @!P1 SYNCS.PHASECHK.TRANS64 P1, [R3+URZ+0x32410], R0 ;  /* 0x03241000030095a7 */ /* 0x000ea4000802007f */
[----:B--2---:R-:W-:Y:S05]  /*122d0*/  @!P1 BRA `(.L_x_13844) ;  /* 0xfffffffc00ec9947 */ /* 0x004fea000383ffff */
[----:B------:R-:W-:Y:S05]  /*122e0*/  BRA `(.L_x_13961) ;  /* 0xfffffef800a07947 */ /* 0x000fea000383ffff */
.L_x_13848:
[----:B0-----:R-:W-:-:S04]  /*122f0*/  MOV R3, UR6 ;  /* 0x0000000600037c02 */ /* 0x001fc80008000f00 */
[----:B------:R0:W3:Y:S03]  /*12300*/  SYNCS.PHASECHK.TRANS64.TRYWAIT P1, [R3+URZ+0x32450], R2 ;  /* 0x03245002030075a7 */ /* 0x0000e6000802017f */
[----:B---3--:R-:W-:Y:S05]  /*12310*/  @!P1 NANOSLEEP.SYNCS 0x989680 ;  /* 0x009896800000995d */ /* 0x008fea0003900000 */
[----:B------:R-:W3:Y:S02]  /*12320*/  @!P1 SYNCS.PHASECHK.TRANS64 P1, [R3+URZ+0x32450], R2 ;  /* 0x03245002030095a7 */ /* 0x000ee4000802007f */
[----:B---3--:R-:W-:Y:S05]  /*12330*/  @!P1 BRA `(.L_x_13848) ;  /* 0xfffffffc00ec9947 */ /* 0x008fea000383ffff */
[----:B------:R-:W-:Y:S05]  /*12340*/  BRA `(.L_x_13847) ;  /* 0xfffffef800a87947 */ /* 0x000fea000383ffff */
.L_x_13855:
[----:B-1----:R-:W-:-:S04]  /*12350*/  IMAD.U32 R153, RZ, RZ, UR4 ;  /* 0x00000004ff997e24 */ /* 0x002fc8000f8e00ff */
[----:B------:R1:W2:Y:S03]  /*12360*/  SYNCS.PHASECHK.TRANS64.TRYWAIT P1, [R153+URZ+0x32430], R0 ;  /* 0x03243000990075a7 */ /* 0x0002a6000802017f */
[----:B--2---:R-:W-:Y:S05]  /*12370*/  @!P1 NANOSLEEP.SYNCS 0x989680 ;  /* 0x009896800000995d */ /* 0x004fea0003900000 */
[----:B------:R-:W2:Y:S02]  /*12380*/  @!P1 SYNCS.PHASECHK.TRANS64 P1, [R153+URZ+0x32430], R0 ;  /* 0x03243000990095a7 */ /* 0x000ea4000802007f */
[----:B--2---:R-:W-:Y:S05]  /*12390*/  @!P1 BRA `(.L_x_13855) ;  /* 0xfffffffc00ec9947 */ /* 0x004fea000383ffff */
[----:B------:R-:W-:Y:S05]  /*123a0*/  BRA `(.L_x_13854) ;  /* 0xffffff2000d87947 */ /* 0x000fea000383ffff */
.L_x_13859:
[----:B--2---:R-:W-:-:S04]  /*123b0*/  IMAD.U32 R203, RZ, RZ, UR4 ;  /* 0x00000004ffcb7e24 */ /* 0x004fc8000f8e00ff */
[----:B------:R2:W3:Y:S03]  /*123c0*/  SYNCS.PHASECHK.TRANS64.TRYWAIT P1, [R203+URZ+0x32450], R0 ;  /* 0x03245000cb0075a7 */ /* 0x0004e6000802017f */
[----:B---3--:R-:W-:Y:S05]  /*123d0*/  @!P1 NANOSLEEP.SYNCS 0x989680 ;  /* 0x009896800000995d */ /* 0x008fea0003900000 */
[----:B------:R-:W3:Y:S02]  /*123e0*/  @!P1 SYNCS.PHASECHK.TRANS64 P1, [R203+URZ+0x32450], R0 ;  /* 0x03245000cb0095a7 */ /* 0x000ee4000802007f */
[----:B---3--:R-:W-:Y:S05]  /*123f0*/  @!P1 BRA `(.L_x_13859) ;  /* 0xfffffffc00ec9947 */ /* 0x008fea000383ffff */
[----:B------:R-:W-:Y:S05]  /*12400*/  BRA `(.L_x_13858) ;  /* 0xffffff2400587947 */ /* 0x000fea000383ffff */
.L_x_13867:
[----:B-1----:R-:W-:-:S04]  /*12410*/  IMAD.U32 R153, RZ, RZ, UR4 ;  /* 0x00000004ff997e24 */ /* 0x002fc8000f8e00ff */
[----:B------:R1:W2:Y:S03]  /*12420*/  SYNCS.PHASECHK.TRANS64.TRYWAIT P1, [R153+URZ+0x32430], R0 ;  /* 0x03243000990075a7 */ /* 0x0002a6000802017f */
[----:B--2---:R-:W-:Y:S05]  /*12430*/  @!P1 NANOSLEEP.SYNCS 0x989680 ;  /* 0x009896800000995d */ /* 0x004fea0003900000 */
[----:B------:R-:W2:Y:S02]  /*12440*/  @!P1 SYNCS.PHASECHK.TRANS64 P1, [R153+URZ+0x32430], R0 ;  /* 0x03243000990095a7 */ /* 0x000ea4000802007f */
[----:B--2---:R-:W-:Y:S05]  /*12450*/  @!P1 BRA `(.L_x_13867) ;  /* 0xfffffffc00ec9947 */ /* 0x004fea000383ffff */
[----:B------:R-:W-:Y:S05]  /*12460*/  BRA `(.L_x_13866) ;  /* 0xffffff5000f47947 */ /* 0x000fea000383ffff */
.L_x_13871:
[----:B--2---:R-:W-:-:S04]  /*12470*/  IMAD.U32 R203, RZ, RZ, UR4 ;  /* 0x00000004ffcb7e24 */ /* 0x004fc8000f8e00ff */
[----:B------:R2:W3:Y:S03]  /*12480*/  SYNCS.PHASECHK.TRANS64.TRYWAIT P1, [R203+URZ+0x32450], R0 ;  /* 0x03245000cb0075a7 */ /* 0x0004e6000802017f */
[----:B---3--:R-:W-:Y:S05]  /*12490*/  @!P1 NANOSLEEP.SYNCS 0x989680 ;  /* 0x009896800000995d */ /* 0x008fea0003900000 */
[----:B------:R-:W3:Y:S02]  /*124a0*/  @!P1 SYNCS.PHASECHK.TRANS64 P1, [R203+URZ+0x32450], R0 ;  /* 0x03245000cb0095a7 */ /* 0x000ee4000802007f */
[----:B---3--:R-:W-:Y:S05]  /*124b0*/  @!P1 BRA `(.L_x_13871) ;  /* 0xfffffffc00ec9947 */ /* 0x008fea000383ffff */
[----:B------:R-:W-:Y:S05]  /*124c0*/  BRA `(.L_x_13870) ;  /* 0xffffff5400747947 */ /* 0x000fea000383ffff */
.L_x_13904:
        /* <DEDUP_REMOVED lines=10> */
.L_x_13962:
[----:B------:R-:W-:Y:S05]  /*12570*/  BRA `(.L_x_13963) ;  /* 0xffffffbc00ec7947 */ /* 0x000fea000383ffff */
.L_x_13907:
[----:B0-----:R0:W1:Y:S02]  /*12580*/  SYNCS.PHASECHK.TRANS64.TRYWAIT P0, [R24+URZ+0x32440], R3 ;  /* 0x03244003180075a7 */ /* 0x001064000800017f */
[----:B-1----:R-:W-:Y:S05]  /*12590*/  @!P0 NANOSLEEP.SYNCS 0x989680 ;  /* 0x009896800000895d */ /* 0x002fea0003900000 */
[----:B------:R-:W1:Y:S02]  /*125a0*/  @!P0 SYNCS.PHASECHK.TRANS64 P0, [R24+URZ+0x32440], R3 ;  /* 0x03244003180085a7 */ /* 0x000e64000800007f */
[----:B-1----:R-:W-:Y:S05]  /*125b0*/  @!P0 BRA `(.L_x_13907) ;  /* 0xfffffffc00f08947 */ /* 0x002fea000383ffff */
[----:B------:R-:W-:Y:S05]  /*125c0*/  BRA `(.L_x_13964) ;  /* 0xffffffc000947947 */ /* 0x000fea000383ffff */
.L_x_13908:
        /* <DEDUP_REMOVED lines=8> */
.L_x_13966:
[----:B------:R-:W-:Y:S05]  /*12650*/  BSYNC B0 ;  /* 0x0000000000007941 */ /* 0x000fea0003800000 */
.L_x_13965:
        /* <DEDUP_REMOVED lines=9> */
.L_x_13967:
        /* <DEDUP_REMOVED lines=8> */
.L_x_13968:
        /* <DEDUP_REMOVED lines=11> */
.L_x_13969:
[----:B------:R-:W-:Y:S02]  /*12820*/  IMAD.MOV.U32 R13, RZ, RZ, R5 ;  /* 0x000000ffff0d7224 */ /* 0x000fe400078e0005 */
[----:B------:R-:W-:Y:S01]  /*12830*/  IMAD.MOV.U32 R12, RZ, RZ, 0x2 ;  /* 0x00000002ff0c7424 */ /* 0x000fe200078e00ff */
[----:B------:R-:W-:-:S13]  /*12840*/  @P0 LEA R2, P1, R8, R14, 0x1 ;  /* 0x0000000e08020211 */ /* 0x000fda00078208ff */
[----:B------:R-:W-:Y:S05]  /*12850*/  WARPSYNC.COLLECTIVE R15, `(.L_x_13970) ;  /* 0x000000000f087348 */ /* 0x000fea0003c00000 */
[----:B------:R0:W1:Y:S02]  /*12860*/  SHFL.IDX P6, R14, R13, R12, R11 ;  /* 0x0000000c0d0e7389 */ /* 0x00006400000c000b */
[----:B01----:R-:W-:Y:S01]  /*12870*/  ENDCOLLECTIVE ;  /* 0x000000000000791b */ /* 0x003fe20003800000 */
.L_x_13970:
[----:B------:R-:W-:-:S05]  /*12880*/  @P0 IMAD.X R3, RZ, RZ, R6, P1 ;  /* 0x000000ffff030224 */ /* 0x000fca00008e0606 */
        /* <DEDUP_REMOVED lines=11> */
.L_x_13971:
[----:B------:R-:W-:Y:S02]  /*12940*/  IMAD.MOV.U32 R13, RZ, RZ, R5 ;  /* 0x000000ffff0d7224 */ /* 0x000fe400078e0005 */
[----:B------:R-:W-:Y:S01]  /*12950*/  IMAD.MOV.U32 R12, RZ, RZ, 0x3 ;  /* 0x00000003ff0c7424 */ /* 0x000fe200078e00ff */
[----:B------:R-:W-:-:S13]  /*12960*/  @P0 LEA R2, P1, R8, R14, 0x1 ;  /* 0x0000000e08020211 */ /* 0x000fda00078208ff */
[----:B------:R-:W-:Y:S05]  /*12970*/  WARPSYNC.COLLECTIVE R15, `(.L_x_13972) ;  /* 0x000000000f087348 */ /* 0x000fea0003c00000 */
[----:B------:R0:W1:Y:S02]  /*12980*/  SHFL.IDX P6, R14, R13, R12, R11 ;  /* 0x0000000c0d0e7389 */ /* 0x00006400000c000b */
[----:B01----:R-:W-:Y:S01]  /*12990*/  ENDCOLLECTIVE ;  /* 0x000000000000791b */ /* 0x003fe20003800000 */
.L_x_13972:
        /* <DEDUP_REMOVED lines=12> */
.L_x_13973:
[----:B------:R-:W-:Y:S02]  /*12a60*/  IMAD.MOV.U32 R13, RZ, RZ, R5 ;  /* 0x000000ffff0d7224 */ /* 0x000fe400078e0005 */
[----:B------:R-:W-:Y:S01]  /*12a70*/  IMAD.MOV.U32 R12, RZ, RZ, 0x4 ;  /* 0x00000004ff0c7424 */ /* 0x000fe200078e00ff */
[----:B------:R-:W-:-:S13]  /*12a80*/  @P0 LEA R2, P1, R8, R14, 0x1 ;  /* 0x0000000e08020211 */ /* 0x000fda00078208ff */
[----:B------:R-:W-:Y:S05]  /*12a90*/  WARPSYNC.COLLECTIVE R15, `(.L_x_13974) ;  /* 0x000000000f087348 */ /* 0x000fea0003c00000 */
[----:B------:R0:W1:Y:S02]  /*12aa0*/  SHFL.IDX P6, R14, R13, R12, R11 ;  /* 0x0000000c0d0e7389 */ /* 0x00006400000c000b */
[----:B01----:R-:W-:Y:S01]  /*12ab0*/  ENDCOLLECTIVE ;  /* 0x000000000000791b */ /* 0x003fe20003800000 */
.L_x_13974:
        /* <DEDUP_REMOVED lines=12> */
.L_x_13975:
[----:B------:R-:W-:Y:S02]  /*12b80*/  IMAD.MOV.U32 R13, RZ, RZ, R5 ;  /* 0x000000ffff0d7224 */ /* 0x000fe400078e0005 */
[----:B------:R-:W-:Y:S01]  /*12b90*/  IMAD.MOV.U32 R12, RZ, RZ, 0x5 ;  /* 0x00000005ff0c7424 */ /* 0x000fe200078e00ff */
[----:B------:R-:W-:-:S13]  /*12ba0*/  @P0 LEA R2, P1, R8, R14, 0x1 ;  /* 0x0000000e08020211 */ /* 0x000fda00078208ff */
[----:B------:R-:W-:Y:S05]  /*12bb0*/  WARPSYNC.COLLECTIVE R15, `(.L_x_13976) ;  /* 0x000000000f087348 */ /* 0x000fea0003c00000 */
[----:B------:R0:W1:Y:S02]  /*12bc0*/  SHFL.IDX P6, R14, R13, R12, R11 ;  /* 0x0000000c0d0e7389 */ /* 0x00006400000c000b */
[----:B01----:R-:W-:Y:S01]  /*12bd0*/  ENDCOLLECTIVE ;  /* 0x000000000000791b */ /* 0x003fe20003800000 */
.L_x_13976:
[----:B------:R-:W-:-:S05]  /*12be0*/  @P0 IMAD.X R3, RZ, RZ, R6, P1 ;  /* 0x000000ffff030224 */ /* 0x000fca00008e0606 */
        /* <DEDUP_REMOVED lines=9> */
.L_x_13977:
[----:B------:R-:W-:Y:S05]  /*12c80*/  BRA `(.L_x_13978) ;  /* 0xffffffbc00fc7947 */ /* 0x000fea000383ffff */
.L_x_13913:
[----:B------:R-:W-:Y:S01]  /*12c90*/  IMAD.MOV.U32 R13, RZ, RZ, R5 ;  /* 0x000000ffff0d7224 */ /* 0x000fe200078e0005 */
[----:B------:R-:W0:Y:S01]  /*12ca0*/  S2R R20, SR_TID.X ;  /* 0x0000000000147919 */ /* 0x000e220000002100 */
[----:B------:R-:W-:Y:S01]  /*12cb0*/  IMAD.MOV.U32 R12, RZ, RZ, RZ ;  /* 0x000000ffff0c7224 */ /* 0x000fe200078e00ff */
[----:B------:R-:W-:Y:S01]  /*12cc0*/  LOP3.LUT R16, R16, 0xffffefff, RZ, 0xc0, !PT ;  /* 0xffffefff10107812 */ /* 0x000fe200078ec0ff */
[----:B------:R-:W-:Y:S02]  /*12cd0*/  IMAD.MOV.U32 R11, RZ, RZ, 0x181f ;  /* 0x0000181fff0b7424 */ /* 0x000fe400078e00ff */
[----:B------:R-:W-:Y:S02]  /*12ce0*/  IMAD.MOV.U32 R15, RZ, RZ, -0x1 ;  /* 0xffffffffff0f7424 */ /* 0x000fe400078e00ff */
[----:B------:R-:W-:-:S07]  /*12cf0*/  IMAD.U32 R4, RZ, RZ, UR43 ;  /* 0x0000002bff047e24 */ /* 0x000fce000f8e00ff */
[----:B01----:R-:W-:Y:S05]  /*12d00*/  WARPSYNC.COLLECTIVE R15, `(.L_x_13979) ;  /* 0x000000000f087348 */ /* 0x003fea0003c00000 */
[----:B------:R2:W3:Y:S02]  /*12d10*/  SHFL.IDX P6, R14, R13, R12, R11 ;  /* 0x0000000c0d0e7389 */ /* 0x0004e400000c000b */
[----:B0123--:R-:W-:Y:S01]  /*12d20*/  ENDCOLLECTIVE ;  /* 0x000000000000791b */ /* 0x00ffe20003800000 */
.L_x_13979:
[----:B------:R-:W-:-:S05]  /*12d30*/  IMAD R4, R4, 0x80, R35 ;  /* 0x0000008004047824 */ /* 0x000fca00078e0223 */
[C---:B------:R-:W-:Y:S02]  /*12d40*/  ISETP.GE.AND P1, PT, R4.reuse, UR41, PT ;  /* 0x0000002904007c0c */ /* 0x040fe4000bf26270 */
[----:B------:R-:W-:Y:S02]  /*12d50*/  IADD3 R6, R4, 0x10, RZ ;  /* 0x0000001004067810 */ /* 0x000fe40007ffe0ff */
[----:B------:R-:W-:-:S09]  /*12d60*/  MOV R13, R0 ;  /* 0x00000000000d7202 */ /* 0x000fd20000000f00 */
[----:B------:R-:W-:Y:S01]  /*12d70*/  @P1 LOP3.LUT R16, R16, 0x1000, RZ, 0xfc, !PT ;  /* 0x0000100010101812 */ /* 0x000fe200078efcff */
[----:B------:R-:W-:-:S03]  /*12d80*/  IMAD.SHL.U32 R8, R20, 0x8, RZ ;  /* 0x0000000814087824 */ /* 0x000fc600078e00ff */
[----:B------:R-:W-:Y:S01]  /*12d90*/  LOP3.LUT R16, R16, 0xfffff7ff, RZ, 0xc0, !PT ;  /* 0xfffff7ff10107812 */ /* 0x000fe200078ec0ff */
[----:B------:R-:W-:-:S07]  /*12da0*/  IMAD.MOV.U32 R3, RZ, RZ, R14 ;  /* 0x000000ffff037224 */ /* 0x000fce00078e000e */
[----:B------:R-:W-:Y:S05]  /*12db0*/  WARPSYNC.COLLECTIVE R15, `(.L_x_13980) ;  /* 0x000000000f087348 */ /* 0x000fea0003c00000 */
[----:B------:R0:W1:Y:S02]  /*12dc0*/  SHFL.IDX P6, R14, R13, R12, R11 ;  /* 0x0000000c0d0e7389 */ /* 0x00006400000c000b */
[----:B01----:R-:W-:Y:S01]  /*12dd0*/  ENDCOLLECTIVE ;  /* 0x000000000000791b */ /* 0x003fe20003800000 */
.L_x_13980:
        /* <DEDUP_REMOVED lines=9> */
.L_x_13981:
        /* <DEDUP_REMOVED lines=13> */
.L_x_13982:
[----:B------:R-:W-:Y:S02]  /*12f40*/  IMAD.MOV.U32 R13, RZ, RZ, R5 ;  /* 0x000000ffff0d7224 */ /* 0x000fe400078e0005 */
[----:B------:R-:W-:Y:S01]  /*12f50*/  IMAD.MOV.U32 R12, RZ, RZ, 0x2 ;  /* 0x00000002ff0c7424 */ /* 0x000fe200078e00ff */
[----:B------:R-:W-:-:S05]  /*12f60*/  @!P1 LEA R10, P0, R8, R14, 0x1 ;  /* 0x0000000e080a9211 */ /* 0x000fca00078008ff */
[----:B------:R-:W-:Y:S01]  /*12f70*/  @!P1 IMAD.X R11, RZ, RZ, R2, P0 ;  /* 0x000000ffff0b9224 */ /* 0x000fe200000e0602 */
[----:B------:R-:W-:Y:S01]  /*12f80*/  @!P1 MOV R2, R10 ;  /* 0x0000000a00029202 */ /* 0x000fe20000000f00 */
[----:B------:R-:W-:Y:S02]  /*12f90*/  IMAD.SHL.U32 R10, R20, 0x8, RZ ;  /* 0x00000008140a7824 */ /* 0x000fe400078e00ff */
[----:B------:R-:W-:Y:S02]  /*12fa0*/  @!P1 IMAD.MOV.U32 R3, RZ, RZ, R11 ;  /* 0x000000ffff039224 */ /* 0x000fe400078e000b */
[----:B------:R-:W-:Y:S01]  /*12fb0*/  IMAD.MOV.U32 R11, RZ, RZ, 0x181f ;  /* 0x0000181fff0b7424 */ /* 0x000fe200078e00ff */
[----:B------:R-:W-:Y:S02]  /*12fc0*/  LOP3.LUT R10, R10, 0x38, RZ, 0xc0, !PT ;  /* 0x000000380a0a7812 */ /* 0x000fe400078ec0ff */
        /* <DEDUP_REMOVED lines=9> */
.L_x_13983:
[----:B------:R-:W-:Y:S01]  /*13060*/  @P1 LOP3.LUT R16, R16, 0x400, RZ, 0xfc, !PT ;  /* 0x0000040010101812 */ /* 0x000fe200078efcff */
[----:B------:R-:W-:-:S03]  /*13070*/  IMAD.MOV.U32 R13, RZ, RZ, R0 ;  /* 0x000000ffff0d7224 */ /* 0x000fc600078e0000 */
[----:B------:R-:W-:Y:S02]  /*13080*/  LOP3.LUT R16, R16, 0xfffffdff, RZ, 0xc0, !PT ;  /* 0xfffffdff10107812 */ /* 0x000fe400078ec0ff */
[----:B------:R-:W-:-:S07]  /*13090*/  MOV R8, R14 ;  /* 0x0000000e00087202 */ /* 0x000fce0000000f00 */
[----:B------:R-:W-:Y:S05]  /*130a0*/  WARPSYNC.COLLECTIVE R15, `(.L_x_13984) ;  /* 0x000000000f087348 */ /* 0x000fea0003c00000 */
[----:B------:R0:W1:Y:S02]  /*130b0*/  SHFL.IDX P6, R14, R13, R12, R11 ;  /* 0x0000000c0d0e7389 */ /* 0x00006400000c000b */
[----:B01----:R-:W-:Y:S01]  /*130c0*/  ENDCOLLECTIVE ;  /* 0x000000000000791b */ /* 0x003fe20003800000 */
.L_x_13984:
[----:B------:R-:W-:Y:S02]  /*130d0*/  IMAD.MOV.U32 R13, RZ, RZ, R5 ;  /* 0x000000ffff0d7224 */ /* 0x000fe400078e0005 */
[----:B------:R-:W-:Y:S02]  /*130e0*/  IMAD.MOV.U32 R12, RZ, RZ, 0x3 ;  /* 0x00000003ff0c7424 */ /* 0x000fe400078e00ff */
[----:B------:R-:W-:-:S07]  /*130f0*/  IMAD.MOV.U32 R9, RZ, RZ, R14 ;  /* 0x000000ffff097224 */ /* 0x000fce00078e000e */
[----:B------:R-:W-:Y:S05]  /*13100*/  WARPSYNC.COLLECTIVE R15, `(.L_x_13985) ;  /* 0x000000000f087348 */ /* 0x000fea0003c00000 */
[----:B------:R0:W1:Y:S02]  /*13110*/  SHFL.IDX P6, R14, R13, R12, R11 ;  /* 0x0000000c0d0e7389 */ /* 0x00006400000c000b */
[----:B01----:R-:W-:Y:S01]  /*13120*/  ENDCOLLECTIVE ;  /* 0x000000000000791b */ /* 0x003fe20003800000 */
.L_x_13985:
        /* <DEDUP_REMOVED lines=14> */
.L_x_13986:
[----:B------:R-:W-:-:S04]  /*13210*/  @P1 LOP3.LUT R16, R16, 0x200, RZ, 0xfc, !PT ;  /* 0x0000020010101812 */ /* 0x000fc800078efcff */
[----:B------:R-:W-:Y:S01]  /*13220*/  LOP3.LUT R16, R16, 0xfffffeff, RZ, 0xc0, !PT ;  /* 0xfffffeff10107812 */ /* 0x000fe200078ec0ff */
[----:B------:R-:W-:Y:S01]  /*13230*/  IMAD.MOV.U32 R13, RZ, RZ, R5 ;  /* 0x000000ffff0d7224 */ /* 0x000fe200078e0005 */
[----:B------:R-:W-:Y:S02]  /*13240*/  MOV R12, 0x4 ;  /* 0x00000004000c7802 */ /* 0x000fe40000000f00 */
[----:B------:R-:W-:-:S07]  /*13250*/  MOV R7, R14 ;  /* 0x0000000e00077202 */ /* 0x000fce0000000f00 */
[----:B------:R-:W-:Y:S05]  /*13260*/  WARPSYNC.COLLECTIVE R15, `(.L_x_13987) ;  /* 0x000000000f087348 */ /* 0x000fea0003c00000 */
[----:B------:R0:W1:Y:S02]  /*13270*/  SHFL.IDX P6, R14, R13, R12, R11 ;  /* 0x0000000c0d0e7389 */ /* 0x00006400000c000b */
[----:B01----:R-:W-:Y:S01]  /*13280*/  ENDCOLLECTIVE ;  /* 0x000000000000791b */ /* 0x003fe20003800000 */
.L_x_13987:
        /* <DEDUP_REMOVED lines=10> */
[----:B------:R-:W-:-:S02]  /*13330*/  ISETP.GE.AND P1, PT, R6, UR41, PT ;  /* 0x0000002906007c0c */ /* 0x000fc4000bf26270 */
[----:B------:R-:W-:Y:S01]  /*13340*/  IADD3 R6, R4, 0x50, RZ ;  /* 0x0000005004067810 */ /* 0x000fe20007ffe0ff */
[----:B0-----:R-:W-:-:S10]  /*13350*/  IMAD.MOV.U32 R2, RZ, RZ, R14 ;  /* 0x000000ffff027224 */ /* 0x001fd400078e000e */
[----:B------:R-:W-:Y:S05]  /*13360*/  WARPSYNC.COLLECTIVE R15, `(.L_x_13988) ;  /* 0x000000000f087348 */ /* 0x000fea0003c00000 */
[----:B------:R0:W1:Y:S02]  /*13370*/  SHFL.IDX P6, R14, R13, R12, R11 ;  /* 0x0000000c0d0e7389 */ /* 0x00006400000c000b */
[----:B01----:R-:W-:Y:S01]  /*13380*/  ENDCOLLECTIVE ;  /* 0x000000000000791b */ /* 0x003fe20003800000 */
.L_x_13988:
        /* <DEDUP_REMOVED lines=16> */
.L_x_13989:
[----:B------:R-:W-:Y:S01]  /*13490*/  @P1 LOP3.LUT R16, R16, 0x80, RZ, 0xfc, !PT ;  /* 0x0000008010101812 */ /* 0x000fe200078efcff */
[----:B------:R-:W-:-:S03]  /*134a0*/  IMAD.MOV.U32 R13, RZ, RZ, R0 ;  /* 0x000000ffff0d7224 */ /* 0x000fc600078e0000 */
[----:B------:R-:W-:Y:S01]  /*134b0*/  LOP3.LUT R16, R16, 0xffffffbf, RZ, 0xc0, !PT ;  /* 0xffffffbf10107812 */ /* 0x000fe200078ec0ff */
[----:B------:R-:W-:-:S07]  /*134c0*/  IMAD.MOV.U32 R2, RZ, RZ, R14 ;  /* 0x000000ffff027224 */ /* 0x000fce00078e000e */
[----:B------:R-:W-:Y:S05]  /*134d0*/  WARPSYNC.COLLECTIVE R15, `(.L_x_13990) ;  /* 0x000000000f087348 */ /* 0x000fea0003c00000 */
[----:B------:R0:W1:Y:S02]  /*134e0*/  SHFL.IDX P6, R14, R13, R12, R11 ;  /* 0x0000000c0d0e7389 */ /* 0x00006400000c000b */
[----:B01----:R-:W-:Y:S01]  /*134f0*/  ENDCOLLECTIVE ;  /* 0x000000000000791b */ /* 0x003fe20003800000 */
.L_x_13990:
[----:B------:R-:W-:Y:S02]  /*13500*/  IMAD.MOV.U32 R13, RZ, RZ, R5 ;  /* 0x000000ffff0d7224 */ /* 0x000fe400078e0005 */
[----:B------:R-:W-:Y:S02]  /*13510*/  IMAD.MOV.U32 R12, RZ, RZ, 0x6 ;  /* 0x00000006ff0c7424 */ /* 0x000fe400078e00ff */
[----:B------:R-:W-:-:S07]  /*13520*/  IMAD.MOV.U32 R21, RZ, RZ, R14 ;  /* 0x000000ffff157224 */ /* 0x000fce00078e000e */
[----:B------:R-:W-:Y:S05]  /*13530*/  WARPSYNC.COLLECTIVE R15, `(.L_x_13991) ;  /* 0x000000000f087348 */ /* 0x000fea0003c00000 */
[----:B------:R0:W1:Y:S02]  /*13540*/  SHFL.IDX P6, R14, R13, R12, R11 ;  /* 0x0000000c0d0e7389 */ /* 0x00006400000c000b */
[----:B01----:R-:W-:Y:S01]  /*13550*/  ENDCOLLECTIVE ;  /* 0x000000000000791b */ /* 0x003fe20003800000 */
.L_x_13991:
[----:B------:R-:W-:-:S04]  /*13560*/  @!P1 LEA R21, P0, R10, R21, 0x1 ;  /* 0x000000150a159211 */ /* 0x000fc800078008ff */
[----:B------:R-:W-:Y:S01]  /*13570*/  @!P1 IADD3.X R20, RZ, R2, RZ, P0, !PT ;  /* 0x00000002ff149210 */ /* 0x000fe200007fe4ff */
[----:B------:R-:W-:-:S04]  /*13580*/  @!P1 IMAD.MOV.U32 R2, RZ, RZ, R21 ;  /* 0x000000ffff029224 */ /* 0x000fc800078e0015 */
[----:B------:R-:W-:Y:S01]  /*13590*/  @!P1 IMAD.MOV.U32 R3, RZ, RZ, R20 ;  /* 0x000000ffff039224 */ /* 0x000fe200078e0014 */
[----:B------:R-:W-:-:S04]  /*135a0*/  MOV R13, R0 ;  /* 0x00000000000d7202 */ /* 0x000fc80000000f00 */
        /* <DEDUP_REMOVED lines=8> */
.L_x_13992:
[----:B------:R-:W-:-:S05]  /*13630*/  VIADD R3, R4, 0x60 ;  /* 0x0000006004037836 */ /* 0x000fca0000000000 */
[----:B------:R-:W-:Y:S02]  /*13640*/  ISETP.GE.AND P1, PT, R3, UR41, PT ;  /* 0x0000002903007c0c */ /* 0x000fe4000bf26270 */
[----:B------:R-:W-:Y:S01]  /*13650*/  MOV R13, R5 ;  /* 0x00000005000d7202 */ /* 0x000fe20000000f00 */
        /* <DEDUP_REMOVED lines=15> */
.L_x_13993:
[----:B------:R-:W-:Y:S02]  /*13750*/  IMAD.MOV.U32 R13, RZ, RZ, R0 ;  /* 0x000000ffff0d7224 */ /* 0x000fe400078e0000 */
[----:B------:R-:W-:-:S07]  /*13760*/  IMAD.MOV.U32 R5, RZ, RZ, R14 ;  /* 0x000000ffff057224 */ /* 0x000fce00078e000e */
[----:B------:R-:W-:Y:S05]  /*13770*/  WARPSYNC.COLLECTIVE R15, `(.L_x_13994) ;  /* 0x000000000f087348 */ /* 0x000fea0003c00000 */
[----:B------:R0:W1:Y:S02]  /*13780*/  SHFL.IDX P6, R14, R13, R12, R11 ;  /* 0x0000000c0d0e7389 */ /* 0x00006400000c000b */
[----:B01----:R-:W-:Y:S01]  /*13790*/  ENDCOLLECTIVE ;  /* 0x000000000000791b */ /* 0x003fe20003800000 */
.L_x_13994:
[----:B------:R-:W-:Y:S05]  /*137a0*/  BRA `(.L_x_13995) ;  /* 0xffffffc0001c7947 */ /* 0x000fea000383ffff */
.L_x_13917:
        /* <DEDUP_REMOVED lines=8> */
.L_x_13997:
[----:B------:R-:W-:Y:S05]  /*13830*/  BSYNC B0 ;  /* 0x0000000000007941 */ /* 0x000fea0003800000 */
.L_x_13996:
[----:B------:R-:W-:Y:S01]  /*13840*/  IMAD.MOV.U32 R13, RZ, RZ, R0 ;  /* 0x000000ffff0d7224 */ /* 0x000fe200078e0000 */
[----:B------:R-:W-:Y:S01]  /*13850*/  MOV R11, 0x181f ;  /* 0x0000181f000b7802 */ /* 0x000fe20000000f00 */
[----:B------:R-:W-:Y:S01]  /*13860*/  IMAD.MOV.U32 R12, RZ, RZ, RZ ;  /* 0x000000ffff0c7224 */ /* 0x000fe200078e00ff */
[----:B------:R-:W-:Y:S01]  /*13870*/  LOP3.LUT P1, RZ, R16, 0x1000, RZ, 0xc0, !PT ;  /* 0x0000100010ff7812 */ /* 0x000fe2000782c0ff */
[----:B------:R-:W-:Y:S02]  /*13880*/  IMAD.MOV.U32 R15, RZ, RZ, -0x1 ;  /* 0xffffffffff0f7424 */ /* 0x000fe400078e00ff */
[----:B------:R-:W-:-:S10]  /*13890*/  IMAD.MOV.U32 R2, RZ, RZ, R14 ;  /* 0x000000ffff027224 */ /* 0x000fd400078e000e */
[----:B------:R-:W-:Y:S05]  /*138a0*/  WARPSYNC.COLLECTIVE R15, `(.L_x_13998) ;  /* 0x000000000f087348 */ /* 0x000fea0003c00000 */
[----:B------:R0:W1:Y:S02]  /*138b0*/  SHFL.IDX P6, R14, R13, R12, R11 ;  /* 0x0000000c0d0e7389 */ /* 0x00006400000c000b */
[----:B01----:R-:W-:Y:S01]  /*138c0*/  ENDCOLLECTIVE ;  /* 0x000000000000791b */ /* 0x003fe20003800000 */
.L_x_13998:
        /* <DEDUP_REMOVED lines=8> */
.L_x_13999:
        /* <DEDUP_REMOVED lines=8> */
[----:B------:R-:W-:Y:S02]  /*139d0*/  LOP3.LUT P1, RZ, R16, 0x400, RZ, 0xc0, !PT ;  /* 0x0000040010ff7812 */ /* 0x000fe4000782c0ff */
[----:B------:R-:W-:-:S11]  /*139e0*/  MOV R5, R14 ;  /* 0x0000000e00057202 */ /* 0x000fd60000000f00 */
[----:B0-----:R-:W-:Y:S05]  /*139f0*/  WARPSYNC.COLLECTIVE R15, `(.L_x_14000) ;  /* 0x000000000f087348 */ /* 0x001fea0003c00000 */
[----:B------:R1:W2:Y:S02]  /*13a00*/  SHFL.IDX P6, R14, R13, R12, R11 ;  /* 0x0000000c0d0e7389 */ /* 0x0002a400000c000b */
[----:B012---:R-:W-:Y:S01]  /*13a10*/  ENDCOLLECTIVE ;  /* 0x000000000000791b */ /* 0x007fe20003800000 */
.L_x_14000:
[----:B------:R-:W-:Y:S01]  /*13a20*/  IMAD.MOV.U32 R13, RZ, RZ, R4 ;  /* 0x000000ffff0d7224 */ /* 0x000fe200078e0004 */
[----:B------:R-:W-:Y:S02]  /*13a30*/  MOV R12, 0x2 ;  /* 0x00000002000c7802 */ /* 0x000fe40000000f00 */
        /* <DEDUP_REMOVED lines=15> */
.L_x_14001:
[----:B------:R-:W-:Y:S02]  /*13b30*/  IMAD.MOV.U32 R13, RZ, RZ, R0 ;  /* 0x000000ffff0d7224 */ /* 0x000fe400078e0000 */
[----:B------:R-:W-:-:S07]  /*13b40*/  IMAD.MOV.U32 R5, RZ, RZ, R14 ;  /* 0x000000ffff057224 */ /* 0x000fce00078e000e */
[----:B------:R-:W-:Y:S05]  /*13b50*/  WARPSYNC.COLLECTIVE R15, `(.L_x_14002) ;  /* 0x000000000f087348 */ /* 0x000fea0003c00000 */
[----:B------:R0:W1:Y:S02]  /*13b60*/  SHFL.IDX P6, R14, R13, R12, R11 ;  /* 0x0000000c0d0e7389 */ /* 0x00006400000c000b */
[----:B01----:R-:W-:Y:S01]  /*13b70*/  ENDCOLLECTIVE ;  /* 0x000000000000791b */ /* 0x003fe20003800000 */
.L_x_14002:
[----:B------:R-:W-:Y:S01]  /*13b80*/  MOV R13, R4 ;  /* 0x00000004000d7202 */ /* 0x000fe20000000f00 */
[----:B------:R-:W-:Y:S01]  /*13b90*/  IMAD.MOV.U32 R12, RZ, RZ, 0x3 ;  /* 0x00000003ff0c7424 */ /* 0x000fe200078e00ff */
[----:B------:R-:W-:-:S05]  /*13ba0*/  @!P1 LEA R14, P0, R20, R14, 0x1 ;  /* 0x0000000e140e9211 */ /* 0x000fca00078008ff */
[----:B------:R-:W-:-:S08]  /*13bb0*/  @!P1 IMAD.MOV.U32 R2, RZ, RZ, R14 ;  /* 0x000000ffff029224 */ /* 0x000fd000078e000e */
[----:B------:R-:W-:Y:S05]  /*13bc0*/  WARPSYNC.COLLECTIVE R15, `(.L_x_14003) ;  /* 0x000000000f087348 */ /* 0x000fea0003c00000 */
[----:B------:R0:W1:Y:S02]  /*13bd0*/  SHFL.IDX P6, R14, R13, R12, R11 ;  /* 0x0000000c0d0e7389 */ /* 0x00006400000c000b */
[----:B01----:R-:W-:Y:S01]  /*13be0*/  ENDCOLLECTIVE ;  /* 0x000000000000791b */ /* 0x003fe20003800000 */
.L_x_14003:
        /* <DEDUP_REMOVED lines=15> */
.L_x_14004:
[----:B------:R-:W-:Y:S02]  /*13ce0*/  IMAD.MOV.U32 R13, RZ, RZ, R4 ;  /* 0x000000ffff0d7224 */ /* 0x000fe400078e0004 */
[----:B------:R-:W-:Y:S01]  /*13cf0*/  IMAD.MOV.U32 R12, RZ, RZ, 0x4 ;  /* 0x00000004ff0c7424 */ /* 0x000fe200078e00ff */
[----:B------:R-:W-:-:S13]  /*13d00*/  LOP3.LUT P6, RZ, R16, 0x200, RZ, 0xc0, !PT ;  /* 0x0000020010ff7812 */ /* 0x000fda00078cc0ff */
[----:B------:R-:W-:-:S05]  /*13d10*/  @!P6 LEA R14, P0, R20, R14, 0x1 ;  /* 0x0000000e140ee211 */ /* 0x000fca00078008ff */
[----:B------:R-:W-:Y:S02]  /*13d20*/  @!P6 IMAD.X R5, RZ, RZ, R5, P0 ;  /* 0x000000ffff05e224 */ /* 0x000fe400000e0605 */
[----:B------:R-:W-:-:S03]  /*13d30*/  @!P6 IMAD.MOV.U32 R2, RZ, RZ, R14 ;  /* 0x000000ffff02e224 */ /* 0x000fc600078e000e */
[----:B------:R-:W-:-:S05]  /*13d40*/  @!P6 MOV R3, R5 ;  /* 0x000000050003e202 */ /* 0x000fca0000000f00 */
        /* <DEDUP_REMOVED lines=10> */
.L_x_14005:
[----:B------:R-:W-:Y:S02]  /*13df0*/  IMAD.MOV.U32 R13, RZ, RZ, R0 ;  /* 0x000000ffff0d7224 */ /* 0x000fe400078e0000 */
[----:B------:R-:W-:-:S07]  /*13e00*/  IMAD.MOV.U32 R5, RZ, RZ, R14 ;  /* 0x000000ffff057224 */ /* 0x000fce00078e000e */
[----:B------:R-:W-:Y:S05]  /*13e10*/  WARPSYNC.COLLECTIVE R15, `(.L_x_14006) ;  /* 0x000000000f087348 */ /* 0x000fea0003c00000 */
[----:B------:R0:W1:Y:S02]  /*13e20*/  SHFL.IDX P6, R14, R13, R12, R11 ;  /* 0x0000000c0d0e7389 */ /* 0x00006400000c000b */
[----:B01----:R-:W-:Y:S01]  /*13e30*/  ENDCOLLECTIVE ;  /* 0x000000000000791b */ /* 0x003fe20003800000 */
.L_x_14006:
[----:B------:R-:W-:Y:S02]  /*13e40*/  IMAD.MOV.U32 R13, RZ, RZ, R4 ;  /* 0x000000ffff0d7224 */ /* 0x000fe400078e0004 */
[----:B------:R-:W-:Y:S01]  /*13e50*/  IMAD.MOV.U32 R12, RZ, RZ, 0x5 ;  /* 0x00000005ff0c7424 */ /* 0x000fe200078e00ff */
[----:B------:R-:W-:-:S04]  /*13e60*/  @!P1 LEA R14, P0, R20, R14, 0x1 ;  /* 0x0000000e140e9211 */ /* 0x000fc800078008ff */
[----:B------:R-:W-:Y:S01]  /*13e70*/  @!P1 MOV R2, R14 ;  /* 0x0000000e00029202 */ /* 0x000fe20000000f00 */
[----:B------:R-:W-:-:S08]  /*13e80*/  @!P1 IMAD.X R5, RZ, RZ, R5, P0 ;  /* 0x000000ffff059224 */ /* 0x000fd000000e0605 */
[----:B------:R-:W-:Y:S05]  /*13e90*/  WARPSYNC.COLLECTIVE R15, `(.L_x_14007) ;  /* 0x000000000f087348 */ /* 0x000fea0003c00000 */
[----:B------:R0:W1:Y:S02]  /*13ea0*/  SHFL.IDX P6, R14, R13, R12, R11 ;  /* 0x0000000c0d0e7389 */ /* 0x00006400000c000b */
[----:B01----:R-:W-:Y:S01]  /*13eb0*/  ENDCOLLECTIVE ;  /* 0x000000000000791b */ /* 0x003fe20003800000 */
.L_x_14007:
[----:B------:R-:W-:-:S05]  /*13ec0*/  @!P1 IMAD.MOV.U32 R3, RZ, RZ, R5 ;  /* 0x000000ffff039224 */ /* 0x000fca00078e0005 */
[----:B------:R-:W-:Y:S01]  /*13ed0*/  @!PT LDS RZ, [RZ] ;  /* 0x00000000fffff984 */ /* 0x000fe20000000800 */
[----:B------:R-:W-:Y:S01]  /*13ee0*/  @!PT LDS RZ, [RZ] ;  /* 0x00000000fffff984 */ /* 0x000fe20000000800 */
[----:B------:R-:W-:Y:S01]  /*13ef0*/  @!PT LDS RZ, [RZ] ;  /* 0x00000000fffff984 */ /* 0x000fe20000000800 */
[----:B------:R0:W-:Y:S04]  /*13f00*/  @!P1 LDGSTS.E.BYPASS.LTC128B.128 [R22+0x24400], desc[UR36][R2.64], !P2 ;  /* 0x2440000002169fae */ /* 0x0001e8000d101d64 */
[----:B------:R0:W-:Y:S01]  /*13f10*/  @!P1 LDGSTS.E.BYPASS.LTC128B.128 [R22+0x28400], desc[UR36][R2.64+0x80], !P3 ;  /* 0x2840008002169fae */ /* 0x0001e2000d901d64 */
[----:B------:R-:W-:-:S03]  /*13f20*/  IMAD.MOV.U32 R13, RZ, RZ, R0 ;  /* 0x000000ffff0d7224 */ /* 0x000fc600078e0000 */
[----:B------:R0:W-:Y:S04]  /*13f30*/  @!P1 LDGSTS.E.BYPASS.LTC128B.128 [R22+0x2c400], desc[UR36][R2.64+0x100], !P4 ;  /* 0x2c40010002169fae */ /* 0x0001e8000e101d64 */
[----:B------:R0:W-:Y:S01]  /*13f40*/  @!P1 LDGSTS.E.BYPASS.LTC128B.128 [R22+0x30400], desc[UR36][R2.64+0x180], !P5 ;  /* 0x3040018002169fae */ /* 0x0001e2000e901d64 */
[----:B------:R-:W-:Y:S01]  /*13f50*/  LOP3.LUT P1, RZ, R16, 0x40, RZ, 0xc0, !PT ;  /* 0x0000004010ff7812 */ /* 0x000fe2000782c0ff */
[----:B------:R-:W-:-:S12]  /*13f60*/  IMAD.MOV.U32 R5, RZ, RZ, R14 ;  /* 0x000000ffff057224 */ /* 0x000fd800078e000e */
[----:B0-----:R-:W-:Y:S05]  /*13f70*/  WARPSYNC.COLLECTIVE R15, `(.L_x_14008) ;  /* 0x000000000f087348 */ /* 0x001fea0003c00000 */
[----:B------:R1:W2:Y:S02]  /*13f80*/  SHFL.IDX P6, R14, R13, R12, R11 ;  /* 0x0000000c0d0e7389 */ /* 0x0002a400000c000b */
[----:B012---:R-:W-:Y:S01]  /*13f90*/  ENDCOLLECTIVE ;  /* 0x000000000000791b */ /* 0x007fe20003800000 */
.L_x_14008:
[----:B------:R-:W-:Y:S02]  /*13fa0*/  IMAD.MOV.U32 R13, RZ, RZ, R4 ;  /* 0x000000ffff0d7224 */ /* 0x000fe400078e0004 */
[----:B------:R-:W-:Y:S01]  /*13fb0*/  IMAD.MOV.U32 R12, RZ, RZ, 0x6 ;  /* 0x00000006ff0c7424 */ /* 0x000fe200078e00ff */
[----:B------:R-:W-:-:S13]  /*13fc0*/  LOP3.LUT P6, RZ, R16, 0x80, RZ, 0xc0, !PT ;  /* 0x0000008010ff7812 */ /* 0x000fda00078cc0ff */
[----:B------:R-:W-:-:S04]  /*13fd0*/  @!P6 LEA R14, P0, R20, R14, 0x1 ;  /* 0x0000000e140ee211 */ /* 0x000fc800078008ff */
[----:B------:R-:W-:Y:S01]  /*13fe0*/  @!P6 IADD3.X R5, RZ, R5, RZ, P0, !PT ;  /* 0x00000005ff05e210 */ /* 0x000fe200007fe4ff */
[----:B------:R-:W-:-:S04]  /*13ff0*/  @!P6 IMAD.MOV.U32 R2, RZ, RZ, R14 ;  /* 0x000000ffff02e224 */ /* 0x000fc800078e000e */
        /* <DEDUP_REMOVED lines=11> */
.L_x_14009:
[----:B------:R-:W-:Y:S01]  /*140b0*/  MOV R13, R0 ;  /* 0x00000000000d7202 */ /* 0x000fe20000000f00 */
[----:B------:R-:W-:-:S07]  /*140c0*/  IMAD.MOV.U32 R5, RZ, RZ, R14 ;  /* 0x000000ffff057224 */ /* 0x000fce00078e000e */
[----:B------:R-:W-:Y:S05]  /*140d0*/  WARPSYNC.COLLECTIVE R15, `(.L_x_14010) ;  /* 0x000000000f087348 */ /* 0x000fea0003c00000 */
[----:B------:R0:W1:Y:S02]  /*140e0*/  SHFL.IDX P6, R14, R13, R12, R11 ;  /* 0x0000000c0d0e7389 */ /* 0x00006400000c000b */
[----:B01----:R-:W-:Y:S01]  /*140f0*/  ENDCOLLECTIVE ;  /* 0x000000000000791b */ /* 0x003fe20003800000 */
.L_x_14010:
[----:B------:R-:W-:Y:S02]  /*14100*/  IMAD.MOV.U32 R13, RZ, RZ, R4 ;  /* 0x000000ffff0d7224 */ /* 0x000fe400078e0004 */
[----:B------:R-:W-:Y:S01]  /*14110*/  IMAD.MOV.U32 R12, RZ, RZ, 0x7 ;  /* 0x00000007ff0c7424 */ /* 0x000fe200078e00ff */
[----:B------:R-:W-:-:S05]  /*14120*/  @!P1 LEA R14, P0, R20, R14, 0x1 ;  /* 0x0000000e140e9211 */ /* 0x000fca00078008ff */
[----:B------:R-:W-:-:S08]  /*14130*/  @!P1 IMAD.MOV.U32 R2, RZ, RZ, R14 ;  /* 0x000000ffff029224 */ /* 0x000fd000078e000e */
[----:B------:R-:W-:Y:S05]  /*14140*/  WARPSYNC.COLLECTIVE R15, `(.L_x_14011) ;  /* 0x000000000f087348 */ /* 0x000fea0003c00000 */
[----:B------:R0:W1:Y:S02]  /*14150*/  SHFL.IDX P6, R14, R13, R12, R11 ;  /* 0x0000000c0d0e7389 */ /* 0x00006400000c000b */
[----:B01----:R-:W-:Y:S01]  /*14160*/  ENDCOLLECTIVE ;  /* 0x000000000000791b */ /* 0x003fe20003800000 */
.L_x_14011:
        /* <DEDUP_REMOVED lines=10> */
[----:B------:R-:W-:-:S07]  /*14210*/  MOV R5, R14 ;  /* 0x0000000e00057202 */ /* 0x000fce0000000f00 */
[----:B0-----:R-:W-:Y:S05]  /*14220*/  WARPSYNC.COLLECTIVE R15, `(.L_x_14012) ;  /* 0x000000000f087348 */ /* 0x001fea0003c00000 */
[----:B------:R1:W2:Y:S02]  /*14230*/  SHFL.IDX P6, R14, R13, R12, R11 ;  /* 0x0000000c0d0e7389 */ /* 0x0002a400000c000b */
[----:B012---:R-:W-:Y:S01]  /*14240*/  ENDCOLLECTIVE ;  /* 0x000000000000791b */ /* 0x007fe20003800000 */
.L_x_14012:
[----:B------:R-:W-:Y:S05]  /*14250*/  BRA `(.L_x_14013) ;  /* 0xffffffc000347947 */ /* 0x000fea000383ffff */
.L_x_13920:
[----:B0-----:R0:W2:Y:S02]  /*14260*/  SYNCS.PHASECHK.TRANS64.TRYWAIT P0, [R17+URZ+0x32420], R0 ;  /* 0x03242000110075a7 */ /* 0x0010a4000800017f */
[----:B--2---:R-:W-:Y:S05]  /*14270*/  @!P0 NANOSLEEP.SYNCS 0x989680 ;  /* 0x009896800000895d */ /* 0x004fea0003900000 */
[----:B------:R-:W2:Y:S02]  /*14280*/  @!P0 SYNCS.PHASECHK.TRANS64 P0, [R17+URZ+0x32420], R0 ;  /* 0x03242000110085a7 */ /* 0x000ea4000800007f */
[----:B--2---:R-:W-:Y:S05]  /*14290*/  @!P0 BRA `(.L_x_13920) ;  /* 0xfffffffc00f08947 */ /* 0x004fea000383ffff */
[----:B------:R-:W-:Y:S05]  /*142a0*/  BRA `(.L_x_14014) ;  /* 0xffffffc000987947 */ /* 0x000fea000383ffff */
.L_x_13923:
[----:B--2---:R2:W3:Y:S02]  /*142b0*/  SYNCS.PHASECHK.TRANS64.TRYWAIT P0, [R24+URZ+0x32460], R3 ;  /* 0x03246003180075a7 */ /* 0x0044e4000800017f */
[----:B---3--:R-:W-:Y:S05]  /*142c0*/  @!P0 NANOSLEEP.SYNCS 0x989680 ;  /* 0x009896800000895d */ /* 0x008fea0003900000 */
[----:B------:R-:W3:Y:S02]  /*142d0*/  @!P0 SYNCS.PHASECHK.TRANS64 P0, [R24+URZ+0x32460], R3 ;  /* 0x03246003180085a7 */ /* 0x000ee4000800007f */
[----:B---3--:R-:W-:Y:S05]  /*142e0*/  @!P0 BRA `(.L_x_13923) ;  /* 0xfffffffc00f08947 */ /* 0x008fea000383ffff */
[----:B------:R-:W-:Y:S05]  /*142f0*/  BRA `(.L_x_14015) ;  /* 0xffffffc000a47947 */ /* 0x000fea000383ffff */
.L_x_13924:
        /* <DEDUP_REMOVED lines=8> */
.L_x_14017:
[----:B------:R-:W-:Y:S05]  /*14380*/  BSYNC B0 ;  /* 0x0000000000007941 */ /* 0x000fea0003800000 */
.L_x_14016:
[----:B------:R0:W5:Y:S01]  /*14390*/  LDL R7, [R1+0x8] ;  /* 0x0000080001077983 */ /* 0x0001620000100800 */
[----:B------:R-:W-:Y:S01]  /*143a0*/  IMAD.MOV.U32 R13, RZ, RZ, R5 ;  /* 0x000000ffff0d7224 */ /* 0x000fe200078e0005 */
[----:B------:R-:W-:Y:S01]  /*143b0*/  MOV R3, R14 ;  /* 0x0000000e00037202 */ /* 0x000fe20000000f00 */
[----:B------:R-:W-:Y:S01]  /*143c0*/  IMAD.MOV.U32 R12, RZ, RZ, RZ ;  /* 0x000000ffff0c7224 */ /* 0x000fe200078e00ff */
[----:B------:R-:W1:Y:S01]  /*143d0*/  S2R R8, SR_TID.X ;  /* 0x0000000000087919 */ /* 0x000e620000002100 */
[----:B------:R-:W-:Y:S01]  /*143e0*/  IMAD.MOV.U32 R11, RZ, RZ, 0x181f ;  /* 0x0000181fff0b7424 */ /* 0x000fe200078e00ff */
[----:B------:R-:W-:Y:S01]  /*143f0*/  LOP3.LUT P1, RZ, R36, 0x2, RZ, 0xc0, !PT ;  /* 0x0000000224ff7812 */ /* 0x000fe2000782c0ff */
[----:B------:R-:W-:Y:S02]  /*14400*/  IMAD.MOV.U32 R15, RZ, RZ, -0x1 ;  /* 0xffffffffff0f7424 */ /* 0x000fe400078e00ff */
[----:B0-----:R-:W-:-:S10]  /*14410*/  IMAD R4, R4, 0x2, R17 ;  /* 0x0000000204047824 */ /* 0x001fd400078e0211 */
[----:B-1---5:R-:W-:Y:S05]  /*14420*/  WARPSYNC.COLLECTIVE R15, `(.L_x_14018) ;  /* 0x000000000f087348 */ /* 0x022fea0003c00000 */
[----:B------:R0:W2:Y:S02]  /*14430*/  SHFL.IDX P6, R14, R13, R12, R11 ;  /* 0x0000000c0d0e7389 */ /* 0x0000a400000c000b */
[----:B012--5:R-:W-:Y:S01]  /*14440*/  ENDCOLLECTIVE ;  /* 0x000000000000791b */ /* 0x027fe20003800000 */
.L_x_14018:
[----:B------:R-:W-:Y:S02]  /*14450*/  IMAD.MOV.U32 R13, RZ, RZ, R6 ;  /* 0x000000ffff0d7224 */ /* 0x000fe400078e0006 */
[----:B------:R-:W-:Y:S02]  /*14460*/  IMAD.MOV.U32 R12, RZ, RZ, 0x1 ;  /* 0x00000001ff0c7424 */ /* 0x000fe400078e00ff */
[----:B------:R-:W-:-:S05]  /*14470*/  IMAD.SHL.U32 R8, R8, 0x8, RZ ;  /* 0x0000000808087824 */ /* 0x000fca00078e00ff */
[----:B------:R-:W-:-:S04]  /*14480*/  LOP3.LUT R8, R8, 0x38, RZ, 0xc0, !PT ;  /* 0x0000003808087812 */ /* 0x000fc800078ec0ff */
[----:B------:R-:W-:-:S04]  /*14490*/  SHF.L.U32 R0, R8, 0x1, RZ ;  /* 0x0000000108007819 */ /* 0x000fc800000006ff */
[----:B------:R-:W-:-:S13]  /*144a0*/  IADD3 R2, P0, R14, R0, RZ ;  /* 0x000000000e027210 */ /* 0x000fda0007f1e0ff */
[----:B------:R-:W-:Y:S05]  /*144b0*/  WARPSYNC.COLLECTIVE R15, `(.L_x_14019) ;  /* 0x000000000f087348 */ /* 0x000fea0003c00000 */
[----:B------:R0:W1:Y:S02]  /*144c0*/  SHFL.IDX P6, R14, R13, R12, R11 ;  /* 0x0000000c0d0e7389 */ /* 0x00006400000c000b */
[----:B01----:R-:W-:Y:S01]  /*144d0*/  ENDCOLLECTIVE ;  /* 0x000000000000791b */ /* 0x003fe20003800000 */
.L_x_14019:
[----:B------:R-:W-:Y:S01]  /*144e0*/  IMAD.X R3, RZ, RZ, R3, P0 ;  /* 0x000000ffff037224 */ /* 0x000fe200000e0603 */
[----:B------:R-:W-:Y:S02]  /*144f0*/  MOV R13, R5 ;  /* 0x00000005000d7202 */ /* 0x000fe40000000f00 */
        /* <DEDUP_REMOVED lines=17> */
.L_x_14020:
[----:B------:R-:W-:Y:S02]  /*14610*/  IMAD.MOV.U32 R13, RZ, RZ, R6 ;  /* 0x000000ffff0d7224 */ /* 0x000fe400078e0006 */
[----:B------:R-:W-:Y:S01]  /*14620*/  IMAD.MOV.U32 R12, RZ, RZ, 0x2 ;  /* 0x00000002ff0c7424 */ /* 0x000fe200078e00ff */
[----:B------:R-:W-:-:S13]  /*14630*/  IADD3 R2, P3, R14, R0, RZ ;  /* 0x000000000e027210 */ /* 0x000fda0007f7e0ff */
[----:B------:R-:W-:Y:S05]  /*14640*/  WARPSYNC.COLLECTIVE R15, `(.L_x_14021) ;  /* 0x000000000f087348 */ /* 0x000fea0003c00000 */
[----:B------:R0:W1:Y:S02]  /*14650*/  SHFL.IDX P6, R14, R13, R12, R11 ;  /* 0x0000000c0d0e7389 */ /* 0x00006400000c000b */
[----:B01----:R-:W-:Y:S01]  /*14660*/  ENDCOLLECTIVE ;  /* 0x000000000000791b */ /* 0x003fe20003800000 */
.L_x_14021:
        /* <DEDUP_REMOVED lines=17> */
.L_x_14022:
[----:B------:R-:W-:Y:S02]  /*14780*/  IMAD.MOV.U32 R13, RZ, RZ, R6 ;  /* 0x000000ffff0d7224 */ /* 0x000fe400078e0006 */
[----:B------:R-:W-:Y:S01]  /*14790*/  IMAD.MOV.U32 R12, RZ, RZ, 0x3 ;  /* 0x00000003ff0c7424 */ /* 0x000fe200078e00ff */
[----:B------:R-:W-:-:S13]  /*147a0*/  IADD3 R2, P3, R14, R0, RZ ;  /* 0x000000000e027210 */ /* 0x000fda0007f7e0ff */
[----:B------:R-:W-:Y:S05]  /*147b0*/  WARPSYNC.COLLECTIVE R15, `(.L_x_14023) ;  /* 0x000000000f087348 */ /* 0x000fea0003c00000 */
[----:B------:R0:W1:Y:S02]  /*147c0*/  SHFL.IDX P6, R14, R13, R12, R11 ;  /* 0x0000000c0d0e7389 */ /* 0x00006400000c000b */
[----:B01----:R-:W-:Y:S01]  /*147d0*/  ENDCOLLECTIVE ;  /* 0x000000000000791b */ /* 0x003fe20003800000 */
.L_x_14023:
[----:B------:R-:W-:Y:S02]  /*147e0*/  IADD3.X R3, RZ, R3, RZ, P3, !PT ;  /* 0x00000003ff037210 */ /* 0x000fe40001ffe4ff */
        /* <DEDUP_REMOVED lines=16> */
.L_x_14024:
[----:B------:R-:W-:Y:S01]  /*148f0*/  MOV R13, R6 ;  /* 0x00000006000d7202 */ /* 0x000fe20000000f00 */
[----:B------:R-:W-:Y:S01]  /*14900*/  IMAD.MOV.U32 R12, RZ, RZ, 0x4 ;  /* 0x00000004ff0c7424 */ /* 0x000fe200078e00ff */
[----:B------:R-:W-:-:S13]  /*14910*/  IADD3 R2, P3, R14, R0, RZ ;  /* 0x000000000e027210 */ /* 0x000fda0007f7e0ff */
[----:B------:R-:W-:Y:S05]  /*14920*/  WARPSYNC.COLLECTIVE R15, `(.L_x_14025) ;  /* 0x000000000f087348 */ /* 0x000fea0003c00000 */
[----:B------:R0:W1:Y:S02]  /*14930*/  SHFL.IDX P6, R14, R13, R12, R11 ;  /* 0x0000000c0d0e7389 */ /* 0x00006400000c000b */
[----:B01----:R-:W-:Y:S01]  /*14940*/  ENDCOLLECTIVE ;  /* 0x000000000000791b */ /* 0x003fe20003800000 */
.L_x_14025:
        /* <DEDUP_REMOVED lines=17> */
.L_x_14026:
[----:B------:R-:W-:Y:S01]  /*14a60*/  IMAD.MOV.U32 R13, RZ, RZ, R6 ;  /* 0x000000ffff0d7224 */ /* 0x000fe200078e0006 */
[----:B------:R-:W-:Y:S02]  /*14a70*/  MOV R12, 0x5 ;  /* 0x00000005000c7802 */ /* 0x000fe40000000f00 */
[----:B------:R-:W-:-:S13]  /*14a80*/  IADD3 R2, P3, R14, R0, RZ ;  /* 0x000000000e027210 */ /* 0x000fda0007f7e0ff */
[----:B------:R-:W-:Y:S05]  /*14a90*/  WARPSYNC.COLLECTIVE R15, `(.L_x_14027) ;  /* 0x000000000f087348 */ /* 0x000fea0003c00000 */
[----:B------:R0:W1:Y:S02]  /*14aa0*/  SHFL.IDX P6, R14, R13, R12, R11 ;  /* 0x0000000c0d0e7389 */ /* 0x00006400000c000b */
[----:B01----:R-:W-:Y:S01]  /*14ab0*/  ENDCOLLECTIVE ;  /* 0x000000000000791b */ /* 0x003fe20003800000 */
.L_x_14027:
        /* <DEDUP_REMOVED lines=12> */
.L_x_14028:
        /* <DEDUP_REMOVED lines=9> */
.L_x_13930:
[----:B--2---:R2:W3:Y:S02]  /*14c10*/  SYNCS.PHASECHK.TRANS64.TRYWAIT P0, [R10+URZ+0x32440], R25 ;  /* 0x032440190a0075a7 */ /* 0x0044e4000800017f */
[----:B---3--:R-:W-:Y:S05]  /*14c20*/  @!P0 NANOSLEEP.SYNCS 0x989680 ;  /* 0x009896800000895d */ /* 0x008fea0003900000 */
[----:B------:R-:W3:Y:S02]  /*14c30*/  @!P0 SYNCS.PHASECHK.TRANS64 P0, [R10+URZ+0x32440], R25 ;  /* 0x032440190a0085a7 */ /* 0x000ee4000800007f */
[----:B---3--:R-:W-:Y:S05]  /*14c40*/  @!P0 BRA `(.L_x_13930) ;  /* 0xfffffffc00f08947 */ /* 0x008fea000383ffff */
[----:B------:R-:W-:Y:S05]  /*14c50*/  BRA `(.L_x_14030) ;  /* 0xffffffc400047947 */ /* 0x000fea000383ffff */
.L_x_13931:
[----:B------:R-:W-:Y:S01]  /*14c60*/  BSSY B1, `(.L_x_14031) ;  /* 0x0000008000017945 */ /* 0x000fe20003800000 */
[----:B------:R-:W-:Y:S01]  /*14c70*/  IMAD.MOV.U32 R13, RZ, RZ, R21 ;  /* 0x000000ffff0d7224 */ /* 0x000fe200078e0015 */
[----:B------:R-:W-:Y:S01]  /*14c80*/  MOV R15, 0xffffffff ;  /* 0xffffffff000f7802 */ /* 0x000fe20000000f00 */
[----:B------:R-:W-:Y:S02]  /*14c90*/  IMAD.MOV.U32 R12, RZ, RZ, RZ ;  /* 0x000000ffff0c7224 */ /* 0x000fe400078e00ff */
[----:B------:R-:W-:-:S07]  /*14ca0*/  IMAD.MOV.U32 R11, RZ, RZ, 0x181f ;  /* 0x0000181fff0b7424 */ /* 0x000fce00078e00ff */
[----:B--2---:R-:W-:Y:S05]  /*14cb0*/  WARPSYNC.COLLECTIVE R15, `(.L_x_14032) ;  /* 0x000000000f087348 */ /* 0x004fea0003c00000 */
[----:B------:R0:W1:Y:S02]  /*14cc0*/  SHFL.IDX P6, R14, R13, R12, R11 ;  /* 0x0000000c0d0e7389 */ /* 0x00006400000c000b */
[----:B012---:R-:W-:Y:S01]  /*14cd0*/  ENDCOLLECTIVE ;  /* 0x000000000000791b */ /* 0x007fe20003800000 */
.L_x_14032:
[----:B------:R-:W-:Y:S05]  /*14ce0*/  BSYNC B1 ;  /* 0x0000000000017941 */ /* 0x000fea0003800000 */
.L_x_14031:
        /* <DEDUP_REMOVED lines=9> */
.L_x_14033:
[----:B------:R-:W-:Y:S02]  /*14d80*/  IMAD.MOV.U32 R13, RZ, RZ, R21 ;  /* 0x000000ffff0d7224 */ /* 0x000fe400078e0015 */
[----:B------:R-:W-:Y:S01]  /*14d90*/  IMAD.MOV.U32 R12, RZ, RZ, 0x1 ;  /* 0x00000001ff0c7424 */ /* 0x000fe200078e00ff */
[----:B------:R-:W-:-:S13]  /*14da0*/  IADD3 R2, P0, R14, R0, RZ ;  /* 0x000000000e027210 */ /* 0x000fda0007f1e0ff */
[----:B------:R-:W-:Y:S05]  /*14db0*/  WARPSYNC.COLLECTIVE R15, `(.L_x_14034) ;  /* 0x000000000f087348 */ /* 0x000fea0003c00000 */
[----:B------:R0:W1:Y:S02]  /*14dc0*/  SHFL.IDX P6, R14, R13, R12, R11 ;  /* 0x0000000c0d0e7389 */ /* 0x00006400000c000b */
[----:B01----:R-:W-:Y:S01]  /*14dd0*/  ENDCOLLECTIVE ;  /* 0x000000000000791b */ /* 0x003fe20003800000 */
.L_x_14034:
[----:B------:R-:W-:-:S05]  /*14de0*/  IADD3.X R3, RZ, R3, RZ, P0, !PT ;  /* 0x00000003ff037210 */ /* 0x000fca00007fe4ff */
        /* <DEDUP_REMOVED lines=9> */
.L_x_14035:
[----:B------:R-:W-:Y:S02]  /*14e80*/  IMAD.MOV.U32 R13, RZ, RZ, R21 ;  /* 0x000000ffff0d7224 */ /* 0x000fe400078e0015 */
[----:B------:R-:W-:Y:S01]  /*14e90*/  IMAD.MOV.U32 R12, RZ, RZ, 0x2 ;  /* 0x00000002ff0c7424 */ /* 0x000fe200078e00ff */
[----:B------:R-:W-:-:S07]  /*14ea0*/  MOV R6, R14 ;  /* 0x0000000e00067202 */ /* 0x000fce0000000f00 */
[----:B------:R-:W-:Y:S05]  /*14eb0*/  WARPSYNC.COLLECTIVE R15, `(.L_x_14036) ;  /* 0x000000000f087348 */ /* 0x000fea0003c00000 */
[----:B------:R0:W1:Y:S02]  /*14ec0*/  SHFL.IDX P6, R14, R13, R12, R11 ;  /* 0x0000000c0d0e7389 */ /* 0x00006400000c000b */
[----:B01----:R-:W-:Y:S01]  /*14ed0*/  ENDCOLLECTIVE ;  /* 0x000000000000791b */ /* 0x003fe20003800000 */
.L_x_14036:
        /* <DEDUP_REMOVED lines=11> */
.L_x_14037:
[----:B------:R-:W-:Y:S02]  /*14f90*/  IMAD.MOV.U32 R13, RZ, RZ, R21 ;  /* 0x000000ffff0d7224 */ /* 0x000fe400078e0015 */
[----:B------:R-:W-:Y:S01]  /*14fa0*/  IMAD.MOV.U32 R12, RZ, RZ, 0x3 ;  /* 0x00000003ff0c7424 */ /* 0x000fe200078e00ff */
[----:B------:R-:W-:-:S13]  /*14fb0*/  IADD3 R2, P0, R14, R0, RZ ;  /* 0x000000000e027210 */ /* 0x000fda0007f1e0ff */
[----:B------:R-:W-:Y:S05]  /*14fc0*/  WARPSYNC.COLLECTIVE R15, `(.L_x_14038) ;  /* 0x000000000f087348 */ /* 0x000fea0003c00000 */
[----:B------:R0:W1:Y:S02]  /*14fd0*/  SHFL.IDX P6, R14, R13, R12, R11 ;  /* 0x0000000c0d0e7389 */ /* 0x00006400000c000b */
[----:B01----:R-:W-:Y:S01]  /*14fe0*/  ENDCOLLECTIVE ;  /* 0x000000000000791b */ /* 0x003fe20003800000 */
.L_x_14038:
        /* <DEDUP_REMOVED lines=10> */
.L_x_14039:
[----:B------:R-:W-:Y:S01]  /*15090*/  MOV R13, R21 ;  /* 0x00000015000d7202 */ /* 0x000fe20000000f00 */
[----:B------:R-:W-:Y:S01]  /*150a0*/  IMAD.MOV.U32 R12, RZ, RZ, 0x4 ;  /* 0x00000004ff0c7424 */ /* 0x000fe200078e00ff */
[----:B------:R-:W-:-:S13]  /*150b0*/  IADD3 R2, P0, R14, R0, RZ ;  /* 0x000000000e027210 */ /* 0x000fda0007f1e0ff */
[----:B------:R-:W-:Y:S05]  /*150c0*/  WARPSYNC.COLLECTIVE R15, `(.L_x_14040) ;  /* 0x000000000f087348 */ /* 0x000fea0003c00000 */
[----:B------:R0:W1:Y:S02]  /*150d0*/  SHFL.IDX P6, R14, R13, R12, R11 ;  /* 0x0000000c0d0e7389 */ /* 0x00006400000c000b */
[----:B01----:R-:W-:Y:S01]  /*150e0*/  ENDCOLLECTIVE ;  /* 0x000000000000791b */ /* 0x003fe20003800000 */
.L_x_14040:
        /* <DEDUP_REMOVED lines=10> */
.L_x_14041:
[----:B------:R-:W-:Y:S01]  /*15190*/  IMAD.MOV.U32 R13, RZ, RZ, R21 ;  /* 0x000000ffff0d7224 */ /* 0x000fe200078e0015 */
[----:B------:R-:W-:Y:S02]  /*151a0*/  MOV R12, 0x5 ;  /* 0x00000005000c7802 */ /* 0x000fe40000000f00 */
[----:B------:R-:W-:-:S13]  /*151b0*/  IADD3 R2, P0, R14, R0, RZ ;  /* 0x000000000e027210 */ /* 0x000fda0007f1e0ff */
[----:B------:R-:W-:Y:S05]  /*151c0*/  WARPSYNC.COLLECTIVE R15, `(.L_x_14042) ;  /* 0x000000000f087348 */ /* 0x000fea0003c00000 */
[----:B------:R0:W1:Y:S02]  /*151d0*/  SHFL.IDX P6, R14, R13, R12, R11 ;  /* 0x0000000c0d0e7389 */ /* 0x00006400000c000b */
[----:B01----:R-:W-:Y:S01]  /*151e0*/  ENDCOLLECTIVE ;  /* 0x000000000000791b */ /* 0x003fe20003800000 */
.L_x_14042:
        /* <DEDUP_REMOVED lines=10> */
.L_x_14043:
[----:B------:R-:W-:Y:S05]  /*15290*/  BRA `(.L_x_14044) ;  /* 0xffffffc000447947 */ /* 0x000fea000383ffff */
.L_x_13936:
[----:B---3--:R3:W4:Y:S02]  /*152a0*/  SYNCS.PHASECHK.TRANS64.TRYWAIT P0, [R10+URZ+0x32460], R25 ;  /* 0x032460190a0075a7 */ /* 0x008724000800017f */
[----:B----4-:R-:W-:Y:S05]  /*152b0*/  @!P0 NANOSLEEP.SYNCS 0x989680 ;  /* 0x009896800000895d */ /* 0x010fea0003900000 */
[----:B------:R-:W4:Y:S02]  /*152c0*/  @!P0 SYNCS.PHASECHK.TRANS64 P0, [R10+URZ+0x32460], R25 ;  /* 0x032460190a0085a7 */ /* 0x000f24000800007f */
[----:B----4-:R-:W-:Y:S05]  /*152d0*/  @!P0 BRA `(.L_x_13936) ;  /* 0xfffffffc00f08947 */ /* 0x010fea000383ffff */
[----:B------:R-:W-:Y:S05]  /*152e0*/  BRA `(.L_x_14045) ;  /* 0xffffffc000907947 */ /* 0x000fea000383ffff */
.L_x_13937:
[----:B------:R-:W-:Y:S01]  /*152f0*/  BSSY B1, `(.L_x_14046) ;  /* 0x0000008000017945 */ /* 0x000fe20003800000 */
[----:B------:R-:W-:Y:S01]  /*15300*/  IMAD.MOV.U32 R13, RZ, RZ, R24 ;  /* 0x000000ffff0d7224 */ /* 0x000fe200078e0018 */
[----:B------:R-:W-:Y:S01]  /*15310*/  MOV R15, 0xffffffff ;  /* 0xffffffff000f7802 */ /* 0x000fe20000000f00 */
[----:B------:R-:W-:Y:S02]  /*15320*/  IMAD.MOV.U32 R12, RZ, RZ, RZ ;  /* 0x000000ffff0c7224 */ /* 0x000fe400078e00ff */
[----:B------:R-:W-:-:S07]  /*15330*/  IMAD.MOV.U32 R11, RZ, RZ, 0x181f ;  /* 0x0000181fff0b7424 */ /* 0x000fce00078e00ff */
[----:B-123--:R-:W-:Y:S05]  /*15340*/  WARPSYNC.COLLECTIVE R15, `(.L_x_14047) ;  /* 0x000000000f087348 */ /* 0x00efea0003c00000 */
[----:B------:R0:W4:Y:S02]  /*15350*/  SHFL.IDX P6, R14, R13, R12, R11 ;  /* 0x0000000c0d0e7389 */ /* 0x00012400000c000b */
[----:B01234-:R-:W-:Y:S01]  /*15360*/  ENDCOLLECTIVE ;  /* 0x000000000000791b */ /* 0x01ffe20003800000 */
.L_x_14047:
[----:B------:R-:W-:Y:S05]  /*15370*/  BSYNC B1 ;  /* 0x0000000000017941 */ /* 0x000fea0003800000 */
.L_x_14046:
        /* <DEDUP_REMOVED lines=9> */
.L_x_14048:
[----:B------:R-:W-:Y:S02]  /*15410*/  IMAD.MOV.U32 R13, RZ, RZ, R24 ;  /* 0x000000ffff0d7224 */ /* 0x000fe400078e0018 */
[----:B------:R-:W-:Y:S01]  /*15420*/  IMAD.MOV.U32 R12, RZ, RZ, 0x1 ;  /* 0x00000001ff0c7424 */ /* 0x000fe200078e00ff */
[----:B------:R-:W-:-:S13]  /*15430*/  IADD3 R2, P0, R14, R0, RZ ;  /* 0x000000000e027210 */ /* 0x000fda0007f1e0ff */
[----:B------:R-:W-:Y:S05]  /*15440*/  WARPSYNC.COLLECTIVE R15, `(.L_x_14049) ;  /* 0x000000000f087348 */ /* 0x000fea0003c00000 */
[----:B------:R0:W1:Y:S02]  /*15450*/  SHFL.IDX P6, R14, R13, R12, R11 ;  /* 0x0000000c0d0e7389 */ /* 0x00006400000c000b */
[----:B01----:R-:W-:Y:S01]  /*15460*/  ENDCOLLECTIVE ;  /* 0x000000000000791b */ /* 0x003fe20003800000 */
.L_x_14049:
        /* <DEDUP_REMOVED lines=13> */
.L_x_14050:
[----:B------:R-:W-:Y:S02]  /*15540*/  IMAD.MOV.U32 R13, RZ, RZ, R24 ;  /* 0x000000ffff0d7224 */ /* 0x000fe400078e0018 */
[----:B------:R-:W-:Y:S01]  /*15550*/  IMAD.MOV.U32 R12, RZ, RZ, 0x2 ;  /* 0x00000002ff0c7424 */ /* 0x000fe200078e00ff */
[----:B------:R-:W-:-:S13]  /*15560*/  IADD3 R2, P0, R14, R0, RZ ;  /* 0x000000000e027210 */ /* 0x000fda0007f1e0ff */
[----:B------:R-:W-:Y:S05]  /*15570*/  WARPSYNC.COLLECTIVE R15, `(.L_x_14051) ;  /* 0x000000000f087348 */ /* 0x000fea0003c00000 */
[----:B------:R0:W1:Y:S02]  /*15580*/  SHFL.IDX P6, R14, R13, R12, R11 ;  /* 0x0000000c0d0e7389 */ /* 0x00006400000c000b */
[----:B01----:R-:W-:Y:S01]  /*15590*/  ENDCOLLECTIVE ;  /* 0x000000000000791b */ /* 0x003fe20003800000 */
.L_x_14051:
        /* <DEDUP_REMOVED lines=13> */
.L_x_14052:
[----:B------:R-:W-:Y:S01]  /*15670*/  MOV R13, R24 ;  /* 0x00000018000d7202 */ /* 0x000fe20000000f00 */
[----:B------:R-:W-:Y:S01]  /*15680*/  IMAD.MOV.U32 R12, RZ, RZ, 0x3 ;  /* 0x00000003ff0c7424 */ /* 0x000fe200078e00ff */
[----:B------:R-:W-:-:S13]  /*15690*/  IADD3 R2, P0, R14, R0, RZ ;  /* 0x000000000e027210 */ /* 0x000fda0007f1e0ff */
[----:B------:R-:W-:Y:S05]  /*156a0*/  WARPSYNC.COLLECTIVE R15, `(.L_x_14053) ;  /* 0x000000000f087348 */ /* 0x000fea0003c00000 */
[----:B------:R0:W1:Y:S02]  /*156b0*/  SHFL.IDX P6, R14, R13, R12, R11 ;  /* 0x0000000c0d0e7389 */ /* 0x00006400000c000b */
[----:B01----:R-:W-:Y:S01]  /*156c0*/  ENDCOLLECTIVE ;  /* 0x000000000000791b */ /* 0x003fe20003800000 */
.L_x_14053:
        /* <DEDUP_REMOVED lines=13> */
.L_x_14054:
[----:B------:R-:W-:Y:S01]  /*157a0*/  IMAD.MOV.U32 R13, RZ, RZ, R24 ;  /* 0x000000ffff0d7224 */ /* 0x000fe200078e0018 */
[----:B------:R-:W-:Y:S02]  /*157b0*/  MOV R12, 0x4 ;  /* 0x00000004000c7802 */ /* 0x000fe40000000f00 */
[----:B------:R-:W-:-:S13]  /*157c0*/  IADD3 R2, P0, R14, R0, RZ ;  /* 0x000000000e027210 */ /* 0x000fda0007f1e0ff */
[----:B------:R-:W-:Y:S05]  /*157d0*/  WARPSYNC.COLLECTIVE R15, `(.L_x_14055) ;  /* 0x000000000f087348 */ /* 0x000fea0003c00000 */
[----:B------:R0:W1:Y:S02]  /*157e0*/  SHFL.IDX P6, R14, R13, R12, R11 ;  /* 0x0000000c0d0e7389 */ /* 0x00006400000c000b */
[----:B01----:R-:W-:Y:S01]  /*157f0*/  ENDCOLLECTIVE ;  /* 0x000000000000791b */ /* 0x003fe20003800000 */
.L_x_14055:
        /* <DEDUP_REMOVED lines=13> */
.L_x_14056:
[----:B------:R-:W-:Y:S02]  /*158d0*/  IMAD.MOV.U32 R13, RZ, RZ, R24 ;  /* 0x000000ffff0d7224 */ /* 0x000fe400078e0018 */
[----:B------:R-:W-:Y:S01]  /*158e0*/  IMAD.MOV.U32 R12, RZ, RZ, 0x5 ;  /* 0x00000005ff0c7424 */ /* 0x000fe200078e00ff */
[----:B------:R-:W-:-:S13]  /*158f0*/  IADD3 R2, P0, R14, R0, RZ ;  /* 0x000000000e027210 */ /* 0x000fda0007f1e0ff */
[----:B------:R-:W-:Y:S05]  /*15900*/  WARPSYNC.COLLECTIVE R15, `(.L_x_14057) ;  /* 0x000000000f087348 */ /* 0x000fea0003c00000 */
[----:B------:R0:W1:Y:S02]  /*15910*/  SHFL.IDX P6, R14, R13, R12, R11 ;  /* 0x0000000c0d0e7389 */ /* 0x00006400000c000b */
[----:B01----:R-:W-:Y:S01]  /*15920*/  ENDCOLLECTIVE ;  /* 0x000000000000791b */ /* 0x003fe20003800000 */
.L_x_14057:
        /* <DEDUP_REMOVED lines=13> */
.L_x_14058:
[----:B------:R-:W-:Y:S05]  /*15a00*/  BRA `(.L_x_14059) ;  /* 0xffffffbc00dc7947 */ /* 0x000fea000383ffff */
.L_x_13945:
        /* <DEDUP_REMOVED lines=8> */
.L_x_14061:
[----:B------:R-:W-:Y:S05]  /*15a90*/  BSYNC B0 ;  /* 0x0000000000007941 */ /* 0x000fea0003800000 */
.L_x_14060:
[----:B------:R-:W-:Y:S05]  /*15aa0*/  BRA `(.L_x_14062) ;  /* 0xffffffc000ac7947 */ /* 0x000fea000383ffff */
.L_x_13948:
[----:B0-----:R0:W1:Y:S02]  /*15ab0*/  SYNCS.PHASECHK.TRANS64.TRYWAIT P0, [R7+URZ+0x32420], R0 ;  /* 0x03242000070075a7 */ /* 0x001064000800017f */
[----:B-1----:R-:W-:Y:S05]  /*15ac0*/  @!P0 NANOSLEEP.SYNCS 0x989680 ;  /* 0x009896800000895d */ /* 0x002fea0003900000 */
[----:B------:R-:W1:Y:S02]  /*15ad0*/  @!P0 SYNCS.PHASECHK.TRANS64 P0, [R7+URZ+0x32420], R0 ;  /* 0x03242000070085a7 */ /* 0x000e64000800007f */
[----:B-1----:R-:W-:Y:S05]  /*15ae0*/  @!P0 BRA `(.L_x_13948) ;  /* 0xfffffffc00f08947 */ /* 0x002fea000383ffff */
[----:B------:R-:W-:Y:S05]  /*15af0*/  BRA `(.L_x_14063) ;  /* 0xffffffc000f47947 */ /* 0x000fea000383ffff */
.L_x_13949:
        /* <DEDUP_REMOVED lines=8> */
[----:B0-23-5:R-:W-:Y:S05]  /*15b80*/  WARPSYNC.COLLECTIVE R15, `(.L_x_14065) ;  /* 0x000000000f087348 */ /* 0x02dfea0003c00000 */
[----:B------:R1:W4:Y:S02]  /*15b90*/  SHFL.IDX P6, R14, R13, R12, R11 ;  /* 0x0000000c0d0e7389 */ /* 0x00032400000c000b */
[----:B012345:R-:W-:Y:S01]  /*15ba0*/  ENDCOLLECTIVE ;  /* 0x000000000000791b */ /* 0x03ffe20003800000 */
.L_x_14065:
[----:B------:R-:W-:Y:S05]  /*15bb0*/  BSYNC B0 ;  /* 0x0000000000007941 */ /* 0x000fea0003800000 */
.L_x_14064:
[----:B------:R-:W-:Y:S05]  /*15bc0*/  BRA `(.L_x_14066) ;  /* 0xffffffc000dc7947 */ /* 0x000fea000383ffff */
.L_x_13952:
[----:B------:R-:W-:Y:S01]  /*15bd0*/  BSSY B1, `(.L_x_14067) ;  /* 0x0000006000017945 */ /* 0x000fe20003800000 */
[----:B------:R-:W-:-:S07]  /*15be0*/  IMAD.MOV.U32 R15, RZ, RZ, -0x1 ;  /* 0xffffffffff0f7424 */ /* 0x000fce00078e00ff */
[----:B0-23-5:R-:W-:Y:S05]  /*15bf0*/  WARPSYNC.COLLECTIVE R15, `(.L_x_14068) ;  /* 0x000000000f0c7348 */ /* 0x02dfea0003c00000 */
[----:B------:R-:W-:Y:S02]  /*15c00*/  ELECT P6, UR62, PT ;  /* 0x00000000003e782f */ /* 0x000fe400038c0000 */
[----:B------:R-:W-:Y:S01]  /*15c10*/  MOV R14, UR62 ;  /* 0x0000003e000e7c02 */ /* 0x000fe20008000f00 */
[----:B0-23-5:R-:W-:Y:S10]  /*15c20*/  ENDCOLLECTIVE ;  /* 0x000000000000791b */ /* 0x02dff40003800000 */
.L_x_14068:
[----:B------:R-:W-:Y:S05]  /*15c30*/  BSYNC B1 ;  /* 0x0000000000017941 */ /* 0x000fea0003800000 */
.L_x_14067:
[----:B------:R-:W-:Y:S05]  /*15c40*/  BRA `(.L_x_14069) ;  /* 0xffffffc000d47947 */ /* 0x000fea000383ffff */
.L_x_13954:
[----:B0-----:R0:W1:Y:S02]  /*15c50*/  SYNCS.PHASECHK.TRANS64.TRYWAIT P1, [R5+URZ+0x32440], R0 ;  /* 0x03244000050075a7 */ /* 0x001064000802017f */
[----:B-1----:R-:W-:Y:S05]  /*15c60*/  @!P1 NANOSLEEP.SYNCS 0x989680 ;  /* 0x009896800000995d */ /* 0x002fea0003900000 */
[----:B------:R-:W1:Y:S02]  /*15c70*/  @!P1 SYNCS.PHASECHK.TRANS64 P1, [R5+URZ+0x32440], R0 ;  /* 0x03244000050095a7 */ /* 0x000e64000802007f */
[----:B-1----:R-:W-:Y:S05]  /*15c80*/  @!P1 BRA `(.L_x_13954) ;  /* 0xfffffffc00f09947 */ /* 0x002fea000383ffff */
[----:B------:R-:W-:Y:S05]  /*15c90*/  BRA `(.L_x_14070) ;  /* 0xffffffc000fc7947 */ /* 0x000fea000383ffff */
.L_x_13956:
[----:B-1----:R1:W4:Y:S02]  /*15ca0*/  SYNCS.PHASECHK.TRANS64.TRYWAIT P1, [R3+URZ+0x32440], R2 ;  /* 0x03244002030075a7 */ /* 0x002324000802017f */
[----:B----4-:R-:W-:Y:S05]  /*15cb0*/  @!P1 NANOSLEEP.SYNCS 0x989680 ;  /* 0x009896800000995d */ /* 0x010fea0003900000 */
[----:B------:R-:W4:Y:S02]  /*15cc0*/  @!P1 SYNCS.PHASECHK.TRANS64 P1, [R3+URZ+0x32440], R2 ;  /* 0x03244002030095a7 */ /* 0x000f24000802007f */
[----:B----4-:R-:W-:Y:S05]  /*15cd0*/  @!P1 BRA `(.L_x_13956) ;  /* 0xfffffffc00f09947 */ /* 0x010fea000383ffff */
[----:B------:R-:W-:Y:S05]  /*15ce0*/  BRA `(.L_x_14071) ;  /* 0xffffffc400087947 */ /* 0x000fea000383ffff */
.L_x_13958:
[----:B----4-:R4:W0:Y:S02]  /*15cf0*/  SYNCS.PHASECHK.TRANS64.TRYWAIT P1, [R5+URZ+0x32460], R0 ;  /* 0x03246000050075a7 */ /* 0x010824000802017f */
[----:B0-----:R-:W-:Y:S05]  /*15d00*/  @!P1 NANOSLEEP.SYNCS 0x989680 ;  /* 0x009896800000995d */ /* 0x001fea0003900000 */
[----:B------:R-:W0:Y:S02]  /*15d10*/  @!P1 SYNCS.PHASECHK.TRANS64 P1, [R5+URZ+0x32460], R0 ;  /* 0x03246000050095a7 */ /* 0x000e24000802007f */
[----:B0-----:R-:W-:Y:S05]  /*15d20*/  @!P1 BRA `(.L_x_13958) ;  /* 0xfffffffc00f09947 */ /* 0x001fea000383ffff */
[----:B------:R-:W-:Y:S05]  /*15d30*/  BRA `(.L_x_14072) ;  /* 0xffffffc400047947 */ /* 0x000fea000383ffff */
.L_x_14073:
        /* <DEDUP_REMOVED lines=12> */
.L_x_15681:


//--------------------- .text._ZN7cutlass13device_kernelIN5flash11enable_sm90INS1_16FlashAttnFwdSm90INS1_25CollectiveMainloopFwdSm90ILi2EN4cute5tupleIJNS5_1CILi1EEES8_S8_EEENS6_IJNS7_ILi128EEENS7_ILi96EEENS7_ILi64EEEEEELi256ENS_6half_tEfNS_4arch4Sm90ELb1ELb0ELb1ELb1ELb1ELb0ELb0ELb1ELb0ELb1ELb0ELb0EEENS1_21CollectiveEpilogueFwdINS6_IJSA_NS7_ILi256EEESB_EEES9_SE_SG_Li256ELb1ELb1ELb0ELb0EEENS1_36VarlenDynamicPersistentTileSchedulerILi128ELi96ELi256ELi128ELb0ELb1ELb1ELb1ELb1ELb1EEEEEEEEEvNT_6ParamsE --------------------------
	.section	.text._ZN7cutlass13device_kernelIN5flash11enable_sm90INS1_16FlashAttnFwdSm90INS1_25CollectiveMainloopFwdSm90ILi2EN4cute5tupleIJNS5_1CILi1EEES8_S8_EEENS6_IJNS7_ILi128EEENS7_ILi96EEENS7_ILi64EEEEEELi256ENS_6half_tEfNS_4arch4Sm90ELb1ELb0ELb1ELb1ELb1ELb0ELb0ELb1ELb0ELb1ELb0ELb0EEENS1_21CollectiveEpilogueFwdINS6_IJSA_NS7_ILi256EEESB_EEES9_SE_SG_Li256ELb1ELb1ELb0ELb0EEENS1_36VarlenDynamicPersistentTileSchedulerILi128ELi96ELi256ELi128ELb0ELb1ELb1ELb1ELb1ELb1EEEEEEEEEvNT_6ParamsE,"ax",@progbits
	.align	128
.text._ZN7cutlass13device_kernelIN5flash11enable_sm90INS1_16FlashAttnFwdSm90INS1_25CollectiveMainloopFwdSm90ILi2EN4cute5tupleIJNS5_1CILi1EEES8_S8_EEENS6_IJNS7_ILi128EEENS7_ILi96EEENS7_ILi64EEEEEELi256ENS_6half_tEfNS_4arch4Sm90ELb1ELb0ELb1ELb1ELb1ELb0ELb0ELb1ELb0ELb1ELb0ELb0EEENS1_21CollectiveEpilogueFwdINS6_IJSA_NS7_ILi256EEESB_EEES9_SE_SG_Li256ELb1ELb1ELb0ELb0EEENS1_36VarlenDynamicPersistentTileSchedulerILi128ELi96ELi256ELi128ELb0ELb1ELb1ELb1ELb1ELb1EEEEEEEEEvNT_6ParamsE:
        .type           _ZN7cutlass13device_kernelIN5flash11enable_sm90INS1_16FlashAttnFwdSm90INS1_25CollectiveMainloopFwdSm90ILi2EN4cute5tupleIJNS5_1CILi1EEES8_S8_EEENS6_IJNS7_ILi128EEENS7_ILi96EEENS7_ILi64EEEEEELi256ENS_6half_tEfNS_4arch4Sm90ELb1ELb0ELb1ELb1ELb1ELb0ELb0ELb1ELb0ELb1ELb0ELb0EEENS1_21CollectiveEpilogueFwdINS6_IJSA_NS7_ILi256EEESB_EEES9_SE_SG_Li256ELb1ELb1ELb0ELb0EEENS1_36VarlenDynamicPersistentTileSchedulerILi128ELi96ELi256ELi128ELb0ELb1ELb1ELb1ELb1ELb1EEEEEEEEEvNT_6ParamsE,@function
        .size           _ZN7cutlass13device_kernelIN5flash11enable_sm90INS1_16FlashAttnFwdSm90INS1_25CollectiveMainloopFwdSm90ILi2EN4cute5tupleIJNS5_1CILi1EEES8_S8_EEENS6_IJNS7_ILi128EEENS7_ILi96EEENS7_ILi64EEEEEELi256ENS_6half_tEfNS_4arch4Sm90ELb1ELb0ELb1ELb1ELb1ELb0ELb0ELb1ELb0ELb1ELb0ELb0EEENS1_21CollectiveEpilogueFwdINS6_IJSA_NS7_ILi256EEESB_EEES9_SE_SG_Li256ELb1ELb1ELb0ELb0EEENS1_36VarlenDynamicPersistentTileSchedulerILi128ELi96ELi256ELi128ELb0ELb1ELb1ELb1ELb1ELb1EEEEEEEEEvNT_6ParamsE,(.L_x_15682 - _ZN7cutlass13device_kernelIN5flash11enable_sm90INS1_16FlashAttnFwdSm90INS1_25CollectiveMainloopFwdSm90ILi2EN4cute5tupleIJNS5_1CILi1EEES8_S8_EEENS6_IJNS7_ILi128EEENS7_ILi96EEENS7_ILi64EEEEEELi256ENS_6half_tEfNS_4arch4Sm90ELb1ELb0ELb1ELb1ELb1ELb0ELb0ELb1ELb0ELb1ELb0ELb0EEENS1_21CollectiveEpilogueFwdINS6_IJSA_NS7_ILi256EEESB_EEES9_SE_SG_Li256ELb1ELb1ELb0ELb0EEENS1_36VarlenDynamicPersistentTileSchedulerILi128ELi96ELi256ELi128ELb0ELb1ELb1ELb1ELb1ELb1EEEEEEEEEvNT_6ParamsE)
        .other          _ZN7cutlass13device_kernelIN5flash11enable_sm90INS1_16FlashAttnFwdSm90INS1_25CollectiveMainloopFwdSm90ILi2EN4cute5tupleIJNS5_1CILi1EEES8_S8_EEENS6_IJNS7_ILi128EEENS7_ILi96EEENS7_ILi64EEEEEELi256ENS_6half_tEfNS_4arch4Sm90ELb1ELb0ELb1ELb1ELb1ELb0ELb0ELb1ELb0ELb1ELb0ELb0EEENS1_21CollectiveEpilogueFwdINS6_IJSA_NS7_ILi256EEESB_EEES9_SE_SG_Li256ELb1ELb1ELb0ELb0EEENS1_36VarlenDynamicPersistentTileSchedulerILi128ELi96ELi256ELi128ELb0ELb1ELb1ELb1ELb1ELb1EEEEEEEEEvNT_6ParamsE,@"STO_CUDA_ENTRY STV_DEFAULT"
_ZN7cutlass13device_kernelIN5flash11enable_sm90INS1_16FlashAttnFwdSm90INS1_25CollectiveMainloopFwdSm90ILi2EN4cute5tupleIJNS5_1CILi1EEES8_S8_EEENS6_IJNS7_ILi128EEENS7_ILi96EEENS7_ILi64EEEEEELi256ENS_6half_tEfNS_4arch4Sm90ELb1ELb0ELb1ELb1ELb1ELb0ELb0ELb1ELb0ELb1ELb0ELb0EEENS1_21CollectiveEpilogueFwdINS6_IJSA_NS7_ILi256EEESB_EEES9_SE_SG_Li256ELb1ELb1ELb0ELb0EEENS1_36VarlenDynamicPersistentTileSchedulerILi128ELi96ELi256ELi128ELb0ELb1ELb1ELb1ELb1ELb1EEEEEEEEEvNT_6ParamsE:
        /* <DEDUP_REMOVED lines=45> */
.L_x_14074:
        /* <DEDUP_REMOVED lines=22> */
.L_x_14075:
        /* <DEDUP_REMOVED lines=18> */
.L_x_14076:
        /* <DEDUP_REMOVED lines=22> */
.L_x_14077:
        /* <DEDUP_REMOVED lines=23> */
.L_x_14078:
        /* <DEDUP_REMOVED lines=8> */
.L_x_14080:
        /* <DEDUP_REMOVED lines=23> */
[----:B------:R-:W-:Y:S01]  /*0a10*/  R2UR UR7, R7 ;  /* 0x00000000070772ca */ /* 0x000fe200000e0000 */
        /* <DEDUP_REMOVED lines=24> */
[----:B------:R-:W-:-:S02]  /*0ba0*/  LEA.HI R0, R0, R209, RZ, 0x3 ;  /* 0x000000d100007211 */ /* 0x000fc400078f18ff */
[----:B------:R-:W-:Y:S01]  /*0bb0*/  LOP3.LUT R2, R2, 0x1ffffffe, RZ, 0xc0, !PT ;  /* 0x1ffffffe02027812 */ /* 0x000fe200078ec0ff */
[----:B------:R-:W-:Y:S01]  /*0bc0*/  IMAD.IADD R6, R209, 0x1, -R6 ;  /* 0x00000001d1067824 */ /* 0x000fe200078e0a06 */
[----:B------:R-:W-:Y:S02]  /*0bd0*/  LOP3.LUT R11, R11, 0xfffffff8, RZ, 0xc0, !PT ;  /* 0xfffffff80b0b7812 */ /* 0x000fe400078ec0ff */
[----:B------:R-:W-:Y:S02]  /*0be0*/  LEA.HI R8, R8, R201, RZ, 0x5 ;  /* 0x000000c908087211 */ /* 0x000fe400078f28ff */
[----:B------:R-:W-:Y:S01]  /*0bf0*/  LEA.HI R3, R3, R202, RZ, 0x1 ;  /* 0x000000ca03037211 */ /* 0x000fe200078f08ff */
[----:B------:R-:W-:Y:S01]  /*0c00*/  IMAD.IADD R11, R10, 0x1, -R11 ;  /* 0x000000010a0b7824 */ /* 0x000fe200078e0a0b */
[----:B------:R-:W-:Y:S02]  /*0c10*/  LOP3.LUT R4, R0, 0xfffffff8, RZ, 0xc0, !PT ;  /* 0xfffffff800047812 */ /* 0x000fe400078ec0ff */
[----:B------:R-:W-:-:S02]  /*0c20*/  IADD3 R2, R5, -R2, RZ ;  /* 0x8000000205027210 */ /* 0x000fc40007ffe0ff */
[----:B------:R-:W-:Y:S01]  /*0c30*/  SHF.R.S32.HI R8, RZ, 0x5, R8 ;  /* 0x00000005ff087819 */ /* 0x000fe20000011408 */
[----:B------:R-:W-:Y:S01]  /*0c40*/  IMAD.IADD R23, R209, 0x1, -R4 ;  /* 0x00000001d1177824 */ /* 0x000fe200078e0a04 */
[----:B------:R-:W-:Y:S01]  /*0c50*/  LOP3.LUT R3, R3, 0x3fffffe, RZ, 0xc0, !PT ;  /* 0x03fffffe03037812 */ /* 0x000fe200078ec0ff */
[----:B------:R-:W-:Y:S01]  /*0c60*/  IMAD R204, R2, 0x8, R7 ;  /* 0x0000000802cc7824 */ /* 0x000fe200078e0207 */
[----:B------:R-:W-:Y:S01]  /*0c70*/  LEA.HI R5, R6, R6, RZ, 0x1 ;  /* 0x0000000606057211 */ /* 0x000fe200078f08ff */
[----:B------:R-:W-:Y:S01]  /*0c80*/  IMAD R8, R8, 0x10, R11 ;  /* 0x0000001008087824 */ /* 0x000fe200078e020b */
[----:B------:R-:W-:Y:S01]  /*0c90*/  SHF.R.S32.HI R200, RZ, 0x3, R0 ;  /* 0x00000003ffc87819 */ /* 0x000fe20000011400 */
[----:B------:R-:W-:Y:S01]  /*0ca0*/  IMAD.IADD R3, R202, 0x1, -R3 ;  /* 0x00000001ca037824 */ /* 0x000fe200078e0a03 */
[----:B------:R-:W-:Y:S01]  /*0cb0*/  LOP3.LUT R5, R5, 0x1ffffffe, RZ, 0xc0, !PT ;  /* 0x1ffffffe05057812 */ /* 0x000fe200078ec0ff */
[----:B------:R-:W-:Y:S01]  /*0cc0*/  IMAD.SHL.U32 R2, R23, 0x8, RZ ;  /* 0x0000000817027824 */ /* 0x000fe200078e00ff */
[----:B------:R-:W-:Y:S01]  /*0cd0*/  LOP3.LUT R0, R9, 0x7ffffffc, RZ, 0xc0, !PT ;  /* 0x7ffffffc09007812 */ /* 0x000fe200078ec0ff */
[----:B------:R-:W-:Y:S01]  /*0ce0*/  IMAD R203, R3, 0x40, R8 ;  /* 0x0000004003cb7824 */ /* 0x000fe200078e0208 */
[----:B------:R-:W-:Y:S01]  /*0cf0*/  IADD3 R16, R6, -R5, RZ ;  /* 0x8000000506107210 */ /* 0x000fe20007ffe0ff */
[C---:B------:R-:W-:Y:S01]  /*0d00*/  VIADD R19, R2.reuse, 0x40 ;  /* 0x0000004002137836 */ /* 0x040fe20000000000 */
[----:B------:R-:W-:Y:S01]  /*0d10*/  SHF.R.S32.HI R208, RZ, 0x1f, R2 ;  /* 0x0000001fffd07819 */ /* 0x000fe20000011402 */
[----:B------:R-:W-:Y:S01]  /*0d20*/  VIADD R18, R2, 0x80 ;  /* 0x0000008002127836 */ /* 0x000fe20000000000 */
[----:B------:R-:W-:Y:S01]  /*0d30*/  LEA R16, R16, R203, 0x3 ;  /* 0x000000cb10107211 */ /* 0x000fe200078e18ff */
[----:B------:R-:W-:Y:S01]  /*0d40*/  VIADD R22, R2, 0xc0 ;  /* 0x000000c002167836 */ /* 0x000fe20000000000 */
[----:B------:R-:W-:Y:S01]  /*0d50*/  SHF.R.S32.HI R207, RZ, 0x1f, R19 ;  /* 0x0000001fffcf7819 */ /* 0x000fe20000011413 */
[----:B------:R-:W-:Y:S01]  /*0d60*/  IMAD.IADD R17, R201, 0x1, -R0 ;  /* 0x00000001c9117824 */ /* 0x000fe200078e0a00 */
[----:B------:R-:W-:-:S02]  /*0d70*/  SHF.R.S32.HI R206, RZ, 0x1f, R18 ;  /* 0x0000001fffce7819 */ /* 0x000fc40000011412 */
[----:B------:R-:W-:-:S07]  /*0d80*/  SHF.R.S32.HI R205, RZ, 0x1f, R22 ;  /* 0x0000001fffcd7819 */ /* 0x000fce0000011416 */
.L_x_14140:
[----:B------:R-:W-:Y:S01]  /*0d90*/  ULDC.64 UR8, c[0x0][0xc88] ;  /* 0x0003220000087ab9 */ /* 0x000fe20000000a00 */
[----:B------:R-:W-:Y:S01]  /*0da0*/  ULDC.64 UR10, c[0x0][0xa18] ;  /* 0x00028600000a7ab9 */ /* 0x000fe20000000a00 */
[----:B------:R-:W-:Y:S02]  /*0db0*/  UIMAD.WIDE UR8, UR7, 0x4, UR8 ;  /* 0x00000004070878a5 */ /* 0x000fe4000f8e0208 */
[----:B------:R-:W-:Y:S01]  /*0dc0*/  UISETP.NE.U32.AND UP1, UPT, UR10, URZ, UPT ;  /* 0x0000003f0a00728c */ /* 0x000fe2000bf25070 */
[----:B------:R-:W-:Y:S01]  /*0dd0*/  ULDC UR4, c[0x0][0x424] ;  /* 0x0001090000047ab9 */ /* 0x000fe20000000800 */
[----:B------:R-:W-:Y:S02]  /*0de0*/  ULDC UR7, c[0x0][0x2f0] ;  /* 0x0000bc0000077ab9 */ /* 0x000fe40000000800 */
[----:B01----:R-:W-:Y:S02]  /*0df0*/  IMAD.U32 R4, RZ, RZ, UR8 ;  /* 0x00000008ff047e24 */ /* 0x003fe4000f8e00ff */
[----:B--2---:R-:W-:Y:S01]  /*0e00*/  IMAD.U32 R5, RZ, RZ, UR9 ;  /* 0x00000009ff057e24 */ /* 0x004fe2000f8e00ff */
        /* <DEDUP_REMOVED lines=18> */
[----:B------:R-:W2:Y:S04]  /*0f30*/  @P0 LDG.E R4, desc[UR48][R4.64] ;  /* 0x0000003004040981 */ /* 0x000ea8000c1e1900 */
[----:B---3--:R-:W3:Y:S01]  /*0f40*/  @P2 LDG.E R6, desc[UR48][R6.64] ;  /* 0x0000003006062981 */ /* 0x008ee2000c1e1900 */
        /* <DEDUP_REMOVED lines=11> */
[----:B----4-:R-:W-:-:S14]  /*1000*/  @P2 BRA `(.L_x_14081) ;  /* 0x0000000000382947 */ /* 0x010fdc0003800000 */
[----:B------:R-:W-:Y:S01]  /*1010*/  ULDC.64 UR6, c[0x0][0xa00] ;  /* 0x0002800000067ab9 */ /* 0x000fe20000000a00 */
[----:B------:R-:W-:Y:S01]  /*1020*/  ULDC UR42, c[0x0][0x288] ;  /* 0x0000a200002a7ab9 */ /* 0x000fe20000000800 */
[----:B------:R-:W-:-:S04]  /*1030*/  ISETP.NE.U32.AND P0, PT, RZ, UR6, PT ;  /* 0x00000006ff007c0c */ /* 0x000fc8000bf05070 */
[----:B------:R-:W-:-:S13]  /*1040*/  ISETP.NE.AND.EX P0, PT, RZ, UR7, PT, P0 ;  /* 0x00000007ff007c0c */ /* 0x000fda000bf05300 */
[----:B------:R-:W-:Y:S05]  /*1050*/  @!P0 BRA `(.L_x_14081) ;  /* 0x0000000000248947 */ /* 0x000fea0003800000 */
[----:B------:R-:W-:Y:S02]  /*1060*/  ULDC.64 UR6, c[0x0][0xa00] ;  /* 0x0002800000067ab9 */ /* 0x000fe40000000a00 */
[----:B------:R-:W-:-:S06]  /*1070*/  UIMAD.WIDE UR6, UR40, 0x4, UR6 ;  /* 0x00000004280678a5 */ /* 0x000fcc000f8e0206 */
[----:B------:R-:W-:Y:S01]  /*1080*/  MOV R4, UR6 ;  /* 0x0000000600047c02 */ /* 0x000fe20008000f00 */
[----:B------:R-:W-:-:S05]  /*1090*/  IMAD.U32 R5, RZ, RZ, UR7 ;  /* 0x00000007ff057e24 */ /* 0x000fca000f8e00ff */
[----:B------:R-:W2:Y:S04]  /*10a0*/  LDG.E R3, desc[UR48][R4.64] ;  /* 0x0000003004037981 */ /* 0x000ea8000c1e1900 */
[----:B------:R-:W3:Y:S01]  /*10b0*/  LDG.E R0, desc[UR48][R4.64+0x4] ;  /* 0x0000043004007981 */ /* 0x000ee2000c1e1900 */
[----:B--2---:R-:W-:Y:S02]  /*10c0*/  R2UR UR42, R3 ;  /* 0x00000000032a72ca */ /* 0x004fe400000e0000 */
[----:B---3--:R-:W-:-:S13]  /*10d0*/  R2UR UR6, R0 ;  /* 0x00000000000672ca */ /* 0x008fda00000e0000 */
[----:B------:R-:W-:-:S12]  /*10e0*/  UIADD3 UR42, -UR42, UR6, URZ ;  /* 0x000000062a2a7290 */ /* 0x000fd8000fffe13f */
.L_x_14081:
[----:B------:R-:W-:Y:S05]  /*10f0*/  @!P1 BRA `(.L_x_14082) ;  /* 0x00000000001c9947 */ /* 0x000fea0003800000 */
[----:B------:R-:W-:-:S04]  /*1100*/  ULEA UR4, UP0, UR40, UR8, 0x2 ;  /* 0x0000000828047291 */ /* 0x000fc8000f80103f */
[----:B------:R-:W-:Y:S02]  /*1110*/  ULEA.HI.X UR6, UR40, UR9, UR41, 0x2, UP0 ;  /* 0x0000000928067291 */ /* 0x000fe400080f1429 */
[----:B------:R-:W-:-:S04]  /*1120*/  IMAD.U32 R4, RZ, RZ, UR4 ;  /* 0x00000004ff047e24 */ /* 0x000fc8000f8e00ff */
[----:B------:R-:W-:-:S05]  /*1130*/  IMAD.U32 R5, RZ, RZ, UR6 ;  /* 0x00000006ff057e24 */ /* 0x000fca000f8e00ff */
[----:B------:R-:W2:Y:S02]  /*1140*/  LDG.E R4, desc[UR48][R4.64] ;  /* 0x0000003004047981 */ /* 0x000ea4000c1e1900 */
[----:B--2---:R-:W-:Y:S01]  /*1150*/  R2UR UR4, R4 ;  /* 0x00000000040472ca */ /* 0x004fe200000e0000 */
[----:B------:R-:W-:-:S14]  /*1160*/  BRA `(.L_x_14083) ;  /* 0x0000000000347947 */ /* 0x000fdc0003800000 */
.L_x_14082:
        /* <DEDUP_REMOVED lines=13> */
.L_x_14083:
[----:B------:R-:W-:Y:S01]  /*1240*/  UIADD3 UR44, -UR44, UR4, URZ ;  /* 0x000000042c2c7290 */ /* 0x000fe2000fffe13f */
[----:B------:R-:W-:Y:S01]  /*1250*/  PLOP3.LUT P0, PT, PT, PT, PT, 0x80, 0x0 ;  /* 0x000000000000781c */ /* 0x000fe20003f0f070 */
[----:B------:R-:W-:Y:S01]  /*1260*/  USHF.L.U32 UR45, UR5, 0x7, URZ ;  /* 0x00000007052d7899 */ /* 0x000fe2000800063f */
[----:B------:R-:W-:Y:S01]  /*1270*/  IMAD.MOV.U32 R3, RZ, RZ, RZ ;  /* 0x000000ffff037224 */ /* 0x000fe200078e00ff */
[----:B------:R-:W-:Y:S01]  /*1280*/  ULDC UR4, c[0x0][0x448] ;  /* 0x0001120000047ab9 */ /* 0x000fe20000000800 */
[----:B------:R-:W-:Y:S01]  /*1290*/  UIADD3 UR7, UR44, 0x60, -UR42 ;  /* 0x000000602c077890 */ /* 0x000fe2000fffe82a */
[----:B------:R-:W-:Y:S01]  /*12a0*/  CS2R R8, SRZ ;  /* 0x0000000000087805 */ /* 0x000fe2000001ff00 */
[----:B------:R-:W-:Y:S01]  /*12b0*/  UISETP.NE.AND UP0, UPT, UR4, 0x1, UPT ;  /* 0x000000010400788c */ /* 0x000fe2000bf05270 */
[----:B------:R-:W-:Y:S01]  /*12c0*/  MOV R0, RZ ;  /* 0x000000ff00007202 */ /* 0x000fe20000000f00 */
[----:B------:R-:W-:Y:S01]  /*12d0*/  UIADD3 UR6, UR45, 0x7f, URZ ;  /* 0x0000007f2d067890 */ /* 0x000fe2000fffe03f */
[----:B------:R-:W-:Y:S01]  /*12e0*/  IMAD.MOV.U32 R150, RZ, RZ, RZ ;  /* 0x000000ffff967224 */ /* 0x000fe200078e00ff */
[----:B------:R-:W-:Y:S01]  /*12f0*/  UP2UR UR47, UPR, URZ, 0x1 ;  /* 0x000000013f2f7883 */ /* 0x000fe20008000000 */
[----:B------:R-:W-:-:S02]  /*1300*/  CS2R R148, SRZ ;  /* 0x0000000000947805 */ /* 0x000fc4000001ff00 */
[----:B------:R-:W-:Y:S02]  /*1310*/  CS2R R146, SRZ ;  /* 0x0000000000927805 */ /* 0x000fe4000001ff00 */
[----:B------:R-:W-:Y:S02]  /*1320*/  CS2R R144, SRZ ;  /* 0x0000000000907805 */ /* 0x000fe4000001ff00 */
[----:B------:R-:W-:Y:S02]  /*1330*/  CS2R R142, SRZ ;  /* 0x00000000008e7805 */ /* 0x000fe4000001ff00 */
[----:B------:R-:W-:Y:S02]  /*1340*/  CS2R R140, SRZ ;  /* 0x00000000008c7805 */ /* 0x000fe4000001ff00 */
[----:B------:R-:W-:Y:S01]  /*1350*/  CS2R R138, SRZ ;  /* 0x00000000008a7805 */ /* 0x000fe2000001ff00 */
[----:B------:R-:W-:Y:S01]  /*1360*/  @UP0 ULDC UR4, c[0x0][0x44c] ;  /* 0x0001130000040ab9 */ /* 0x000fe20000000800 */
[----:B------:R-:W-:Y:S01]  /*1370*/  @UP0 ULDC UR8, c[0x0][0x450] ;  /* 0x0001140000080ab9 */ /* 0x000fe20000000800 */
[----:B------:R-:W-:Y:S01]  /*1380*/  UIMAD.WIDE.U32 UR4, UR6, UR4, URZ ;  /* 0x00000004060472a5 */ /* 0x000fe2000f8e003f */
[----:B------:R-:W-:Y:S01]  /*1390*/  CS2R R136, SRZ ;  /* 0x0000000000887805 */ /* 0x000fe2000001ff00 */
[----:B------:R-:W-:Y:S01]  /*13a0*/  UIADD3 UR4, UR44, 0x5f, URZ ;  /* 0x0000005f2c047890 */ /* 0x000fe2000fffe03f */
[----:B------:R-:W-:Y:S01]  /*13b0*/  CS2R R134, SRZ ;  /* 0x0000000000867805 */ /* 0x000fe2000001ff00 */
[----:B------:R-:W-:Y:S01]  /*13c0*/  @UP0 USHF.R.U32.HI UR6, URZ, UR8, UR5 ;  /* 0x000000083f060299 */ /* 0x000fe20008011605 */
[----:B------:R-:W-:Y:S01]  /*13d0*/  CS2R R132, SRZ ;  /* 0x0000000000847805 */ /* 0x000fe2000001ff00 */
[----:B------:R-:W-:Y:S01]  /*13e0*/  UIMAD.WIDE UR4, UR4, 0x2aaaaaab, URZ ;  /* 0x2aaaaaab040478a5 */ /* 0x000fe2000f8e023f */
[----:B------:R-:W-:Y:S01]  /*13f0*/  CS2R R130, SRZ ;  /* 0x0000000000827805 */ /* 0x000fe2000001ff00 */
[----:B------:R-:W-:Y:S01]  /*1400*/  UIADD3 UR6, UR7, UR6, URZ ;  /* 0x0000000607067290 */ /* 0x000fe2000fffe03f */
[----:B------:R-:W-:Y:S01]  /*1410*/  CS2R R128, SRZ ;  /* 0x0000000000807805 */ /* 0x000fe2000001ff00 */
[----:B------:R-:W-:Y:S01]  /*1420*/  USHF.R.U32.HI UR4, URZ, 0x1f, UR5 ;  /* 0x0000001f3f047899 */ /* 0x000fe20008011605 */
[----:B------:R-:W-:Y:S01]  /*1430*/  CS2R R126, SRZ ;  /* 0x00000000007e7805 */ /* 0x000fe2000001ff00 */
[----:B------:R-:W-:Y:S01]  /*1440*/  UIMAD.WIDE UR6, UR6, 0x2aaaaaab, URZ ;  /* 0x2aaaaaab060678a5 */ /* 0x000fe2000f8e023f */
[----:B------:R-:W-:Y:S01]  /*1450*/  CS2R R124, SRZ ;  /* 0x00000000007c7805 */ /* 0x000fe2000001ff00 */
[----:B------:R-:W-:Y:S01]  /*1460*/  ULEA.HI.SX32 UR4, UR5, UR4, 0x1c ;  /* 0x0000000405047291 */ /* 0x000fe2000f8fe23f */
[----:B------:R-:W-:Y:S01]  /*1470*/  CS2R R122, SRZ ;  /* 0x00000000007a7805 */ /* 0x000fe2000001ff00 */
[----:B------:R-:W-:Y:S01]  /*1480*/  USHF.R.U32.HI UR6, URZ, 0x1f, UR7 ;  /* 0x0000001f3f067899 */ /* 0x000fe20008011607 */
[----:B------:R-:W-:-:S02]  /*1490*/  CS2R R120, SRZ ;  /* 0x0000000000787805 */ /* 0x000fc4000001ff00 */
[----:B------:R-:W-:Y:S02]  /*14a0*/  CS2R R118, SRZ ;  /* 0x0000000000767805 */ /* 0x000fe4000001ff00 */
[----:B------:R-:W-:Y:S01]  /*14b0*/  CS2R R116, SRZ ;  /* 0x0000000000747805 */ /* 0x000fe2000001ff00 */
[----:B------:R-:W-:Y:S01]  /*14c0*/  ULEA.HI.SX32 UR6, UR7, UR6, 0x1c ;  /* 0x0000000607067291 */ /* 0x000fe2000f8fe23f */
        /* <DEDUP_REMOVED lines=8> */
[----:B------:R-:W-:Y:S01]  /*1550*/  IMAD.MOV.U32 R170, RZ, RZ, RZ ;  /* 0x000000ffffaa7224 */ /* 0x000fe200078e00ff */
[----:B------:R-:W-:Y:S02]  /*1560*/  CS2R R168, SRZ ;  /* 0x0000000000a87805 */ /* 0x000fe4000001ff00 */
[----:B------:R-:W-:Y:S01]  /*1570*/  CS2R R100, SRZ ;  /* 0x0000000000647805 */ /* 0x000fe2000001ff00 */
[----:B------:R-:W-:Y:S01]  /*1580*/  UISETP.GE.AND UP0, UPT, UR50, 0x1, UPT ;  /* 0x000000013200788c */ /* 0x000fe2000bf06270 */
[----:B------:R-:W-:Y:S02]  /*1590*/  CS2R R166, SRZ ;  /* 0x0000000000a67805 */ /* 0x000fe4000001ff00 */
[----:B------:R-:W-:-:S02]  /*15a0*/  CS2R R96, SRZ ;  /* 0x0000000000607805 */ /* 0x000fc4000001ff00 */
[----:B------:R-:W-:Y:S02]  /*15b0*/  CS2R R86, SRZ ;  /* 0x0000000000567805 */ /* 0x000fe4000001ff00 */
[----:B------:R-:W-:Y:S02]  /*15c0*/  CS2R R92, SRZ ;  /* 0x00000000005c7805 */ /* 0x000fe4000001ff00 */
[----:B------:R-:W-:Y:S02]  /*15d0*/  CS2R R90, SRZ ;  /* 0x00000000005a7805 */ /* 0x000fe4000001ff00 */
[----:B------:R-:W-:Y:S02]  /*15e0*/  PLOP3.LUT P1, PT, PT, PT, UP0, 0x80, 0x0 ;  /* 0x000000000000781c */ /* 0x000fe40003f2f008 */
        /* <DEDUP_REMOVED lines=64> */
.L_x_14085:
        /* <DEDUP_REMOVED lines=10> */
.L_x_14225:
[----:B0-----:R-:W-:Y:S01]  /*1a90*/  MOV R0, UR46 ;  /* 0x0000002e00007c02 */ /* 0x001fe20008000f00 */
[----:B------:R-:W-:Y:S05]  /*1aa0*/  WARPSYNC.ALL ;  /* 0x0000000000007948 */ /* 0x000fea0003800000 */
[----:B------:R0:W-:Y:S01]  /*1ab0*/  BAR.SYNC.DEFER_BLOCKING R7, 0x100 ;  /* 0x000400070000751d */ /* 0x0001e20000010000 */
[----:B------:R-:W-:-:S13]  /*1ac0*/  ISETP.NE.AND P0, PT, R0, 0x3, PT ;  /* 0x000000030000780c */ /* 0x000fda0003f05270 */
[----:B0-----:R-:W-:Y:S05]  /*1ad0*/  @!P0 BRA `(.L_x_14087) ;  /* 0x0000000000048947 */ /* 0x001fea0003800000 */
[----:B------:R-:W-:Y:S01]  /*1ae0*/  BPT.TRAP 0x1 ;  /* 0x000000040000795c */ /* 0x000fe20000300000 */
.L_x_14087:
[----:B------:R-:W-:Y:S01]  /*1af0*/  ULEA UR22, UR38, UR51, 0x3 ;  /* 0x0000003326167291 */ /* 0x000fe2000f8e183f */
[----:B------:R-:W-:-:S05]  /*1b00*/  IMAD.U32 R8, RZ, RZ, UR37 ;  /* 0x00000025ff087e24 */ /* 0x000fca000f8e00ff */
[----:B------:R-:W-:-:S04]  /*1b10*/  SHF.L.U32 R8, R8, 0x1f, RZ ;  /* 0x0000001f08087819 */ /* 0x000fc800000006ff */
[----:B------:R0:W1:Y:S01]  /*1b20*/  SYNCS.PHASECHK.TRANS64.TRYWAIT P1, [UR22+0x22830], R8 ;  /* 0x02283008ff0075a7 */ /* 0x0000620008020156 */
[----:B------:R-:W-:Y:S05]  /*1b30*/  @!P0 BRA `(.L_x_14088) ;  /* 0x0000000000048947 */ /* 0x000fea0003800000 */
[----:B------:R-:W-:Y:S01]  /*1b40*/  BPT.TRAP 0x1 ;  /* 0x000000040000795c */ /* 0x000fe20000300000 */
.L_x_14088:
[----:B-1----:R-:W-:Y:S05]  /*1b50*/  @P1 BRA `(.L_x_14089) ;  /* 0x0000000000081947 */ /* 0x002fea0003800000 */
[----:B------:R-:W1:Y:S02]  /*1b60*/  SYNCS.PHASECHK.TRANS64.TRYWAIT P1, [UR22+0x22830], R8 ;  /* 0x02283008ff0075a7 */ /* 0x000e640008020156 */
[----:B-1----:R-:W-:Y:S05]  /*1b70*/  @!P1 BRA `(.L_x_14090) ;  /* 0x0000010000309947 */ /* 0x002fea0003800000 */
.L_x_14089:
[----:B------:R-:W-:Y:S01]  /*1b80*/  UIADD3 UR4, UR51, 0x1c400, URZ ;  /* 0x0001c40033047890 */ /* 0x000fe2000fffe03f */
[----:B------:R-:W-:Y:S01]  /*1b90*/  WARPGROUP.ARRIVE ;  /* 0x00000000000079c5 */ /* 0x000fe20000000000 */
[----:B------:R-:W-:-:S05]  /*1ba0*/  ULOP3.LUT UR16, UR53, 0x10000, URZ, 0xfc, !UPT ;  /* 0x0001000035107892 */ /* 0x000fca000f8efc3f */
[----:B------:R-:W2:Y:S01]  /*1bb0*/  S2R R0, SR_TID.X ;  /* 0x0000000000007919 */ /* 0x000ea20000002100 */
[----:B------:R-:W-:Y:S01]  /*1bc0*/  USHF.R.U32.HI UR4, URZ, 0x4, UR4 ;  /* 0x000000043f047899 */ /* 0x000fe20008011604 */
[----:B------:R-:W-:Y:S01]  /*1bd0*/  UMOV UR17, 0x40000040 ;  /* 0x4000004000117882 */ /* 0x000fe20000000000 */
[----:B------:R-:W-:Y:S02]  /*1be0*/  UMOV UR19, 0x40000040 ;  /* 0x4000004000137882 */ /* 0x000fe40000000000 */
[----:B------:R-:W-:Y:S01]  /*1bf0*/  ULOP3.LUT UR4, UR4, 0x3fff, URZ, 0xc0, !UPT ;  /* 0x00003fff04047892 */ /* 0x000fe2000f8ec03f */
[----:B------:R-:W-:Y:S01]  /*1c00*/  UMOV UR5, 0x40000040 ;  /* 0x4000004000057882 */ /* 0x000fe20000000000 */
[----:B------:R-:W-:Y:S02]  /*1c10*/  UMOV UR7, 0x40000040 ;  /* 0x4000004000077882 */ /* 0x000fe40000000000 */
[----:B------:R-:W-:Y:S02]  /*1c20*/  ULOP3.LUT UR20, UR4, 0x10000, URZ, 0xfc, !UPT ;  /* 0x0001000004147892 */ /* 0x000fe4000f8efc3f */
[----:B------:R-:W-:-:S02]  /*1c30*/  UIADD3 UR4, UR16, 0x2, URZ ;  /* 0x0000000210047890 */ /* 0x000fc4000fffe03f */
[----:B------:R-:W-:Y:S02]  /*1c40*/  UIMAD UR18, UR38, 0x300, UR20 ;  /* 0x00000300261278a4 */ /* 0x000fe4000f8e0214 */
[----:B------:R-:W-:Y:S02]  /*1c50*/  UIADD3 UR8, UR16, 0x4, URZ ;  /* 0x0000000410087890 */ /* 0x000fe4000fffe03f */
[----:B------:R-:W-:Y:S02]  /*1c60*/  UIADD3 UR6, UR18, 0x2, URZ ;  /* 0x0000000212067890 */ /* 0x000fe4000fffe03f */
[----:B------:R-:W-:Y:S01]  /*1c70*/  UIADD3 UR10, UR18, 0x4, URZ ;  /* 0x00000004120a7890 */ /* 0x000fe2000fffe03f */
[----:B------:R-:W-:Y:S02]  /*1c80*/  UMOV UR9, 0x40000040 ;  /* 0x4000004000097882 */ /* 0x000fe40000000000 */
[----:B------:R-:W-:Y:S01]  /*1c90*/  HGMMA.64x96x16.F32 R24, gdesc[UR16], RZ, !UPT, gsb0 ;  /* 0x01600000101879f0 */ /* 0x000fe2000c0008ff */
[----:B------:R-:W-:Y:S01]  /*1ca0*/  UMOV UR11, 0x40000040 ;  /* 0x40000040000b7882 */ /* 0x000fe20000000000 */
[----:B------:R-:W-:-:S02]  /*1cb0*/  UIADD3 UR12, UR16, 0x6, URZ ;  /* 0x00000006100c7890 */ /* 0x000fc4000fffe03f */
        /* <DEDUP_REMOVED lines=18> */
.L_x_14091:
        /* <DEDUP_REMOVED lines=9> */
[----:B------:R-:W3:Y:S01]  /*1e70*/  MUFU.TANH R20, R26 ;  /* 0x0000001a00147308 */ /* 0x000ee20000002400 */
[----:B------:R-:W-:Y:S01]  /*1e80*/  FMUL.FTZ R31, R31, UR7 ;  /* 0x000000071f1f7c20 */ /* 0x000fe20008410000 */
[----:B------:R-:W-:Y:S01]  /*1e90*/  @UP0 ULDC UR6, c[0x0][0x44c] ;  /* 0x0001130000060ab9 */ /* 0x000fe20000000800 */
[----:B------:R-:W-:Y:S01]  /*1ea0*/  FMUL.FTZ R34, R34, UR7 ;  /* 0x0000000722227c20 */ /* 0x000fe20008410000 */
[----:B------:R-:W-:Y:S01]  /*1eb0*/  FMUL.FTZ R35, R35, UR7 ;  /* 0x0000000723237c20 */ /* 0x000fe20008410000 */
[----:B------:R-:W-:Y:S01]  /*1ec0*/  FMUL.FTZ R25, R25, UR7 ;  /* 0x0000000719197c20 */ /* 0x000fe20008410000 */
[----:B------:R-:W-:Y:S01]  /*1ed0*/  FMUL.FTZ R38, R38, UR7 ;  /* 0x0000000726267c20 */ /* 0x000fe20008410000 */
[----:B------:R-:W-:Y:S01]  /*1ee0*/  FMUL.FTZ R39, R39, UR7 ;  /* 0x0000000727277c20 */ /* 0x000fe20008410000 */
[----:B------:R-:W4:Y:S01]  /*1ef0*/  MUFU.TANH R27, R27 ;  /* 0x0000001b001b7308 */ /* 0x000f220000002400 */
[----:B------:R-:W-:Y:S01]  /*1f00*/  FMUL.FTZ R28, R28, UR7 ;  /* 0x000000071c1c7c20 */ /* 0x000fe20008410000 */
[----:B-1----:R-:W-:Y:S01]  /*1f10*/  @P1 IMAD.HI.U32 R3, R4, UR6, RZ ;  /* 0x0000000604031c27 */ /* 0x002fe2000f8e00ff */
[----:B------:R-:W-:-:S03]  /*1f20*/  @UP0 ULDC UR6, c[0x0][0x450] ;  /* 0x0001140000060ab9 */ /* 0x000fc60000000800 */
[----:B------:R-:W-:Y:S01]  /*1f30*/  FMUL.FTZ R42, R42, UR7 ;  /* 0x000000072a2a7c20 */ /* 0x000fe20008410000 */
[----:B------:R-:W-:Y:S01]  /*1f40*/  FMUL.FTZ R43, R43, UR7 ;  /* 0x000000072b2b7c20 */ /* 0x000fe20008410000 */
[----:B------:R-:W-:Y:S01]  /*1f50*/  FMUL.FTZ R32, R32, UR7 ;  /* 0x0000000720207c20 */ /* 0x000fe20008410000 */
[----:B------:R-:W-:Y:S01]  /*1f60*/  @P2 SHF.R.U32.HI R4, RZ, UR6, R3 ;  /* 0x00000006ff042c19 */ /* 0x000fe20008011603 */
[----:B------:R-:W-:Y:S01]  /*1f70*/  UIMAD UR6, UR50, -0x60, UR44 ;  /* 0xffffffa0320678a4 */ /* 0x000fe2000f8e022c */
[----:B------:R-:W1:Y:S01]  /*1f80*/  MUFU.TANH R30, R30 ;  /* 0x0000001e001e7308 */ /* 0x000e620000002400 */
[----:B------:R-:W-:Y:S01]  /*1f90*/  FMUL.FTZ R40, R40, UR7 ;  /* 0x0000000728287c20 */ /* 0x000fe20008410000 */
[----:B------:R-:W-:Y:S01]  /*1fa0*/  FMUL.FTZ R46, R46, UR7 ;  /* 0x000000072e2e7c20 */ /* 0x000fe20008410000 */
[----:B------:R-:W5:Y:S01]  /*1fb0*/  SHFL.IDX PT, R3, R4, 0x1, 0x1c1f ;  /* 0x003c1f0004037f89 */ /* 0x000f6200000e0000 */
[----:B------:R-:W-:Y:S01]  /*1fc0*/  UIADD3 UR6, UR6, 0x60, URZ ;  /* 0x0000006006067890 */ /* 0x000fe2000fffe03f */
[----:B------:R-:W-:Y:S01]  /*1fd0*/  FMUL.FTZ R41, R41, UR7 ;  /* 0x0000000729297c20 */ /* 0x000fe20008410000 */
[----:B------:R-:W-:Y:S01]  /*1fe0*/  FMUL.FTZ R36, R36, UR7 ;  /* 0x0000000724247c20 */ /* 0x000fe20008410000 */
[----:B------:R-:W-:Y:S01]  /*1ff0*/  FMUL.FTZ R47, R47, UR7 ;  /* 0x000000072f2f7c20 */ /* 0x000fe20008410000 */
[----:B------:R-:W-:Y:S01]  /*2000*/  MUFU.TANH R31, R31 ;  /* 0x0000001f001f7308 */ /* 0x000fe20000002400 */
[----:B------:R-:W-:Y:S01]  /*2010*/  FMUL.FTZ R50, R50, UR7 ;  /* 0x0000000732327c20 */ /* 0x000fe20008410000 */
[----:B------:R-:W-:-:S02]  /*2020*/  IMAD.U32 R6, RZ, RZ, UR6 ;  /* 0x00000006ff067e24 */ /* 0x000fc4000f8e00ff */
[----:B------:R-:W-:Y:S01]  /*2030*/  FMUL.FTZ R51, R51, UR7 ;  /* 0x0000000733337c20 */ /* 0x000fe20008410000 */
[----:B------:R-:W-:Y:S01]  /*2040*/  FMUL.FTZ R54, R54, UR7 ;  /* 0x0000000736367c20 */ /* 0x000fe20008410000 */
[----:B------:R-:W-:Y:S01]  /*2050*/  FMUL.FTZ R55, R55, UR7 ;  /* 0x0000000737377c20 */ /* 0x000fe20008410000 */
[----:B------:R-:W-:Y:S02]  /*2060*/  IMAD R5, R17, -0x2, R6 ;  /* 0xfffffffe11057824 */ /* 0x000fe400078e0206 */
[----:B------:R-:W-:Y:S01]  /*2070*/  FMUL.FTZ R58, R58, UR7 ;  /* 0x000000073a3a7c20 */ /* 0x000fe20008410000 */
[----:B------:R-:W-:Y:S01]  /*2080*/  IMAD.U32 R6, RZ, RZ, UR42 ;  /* 0x0000002aff067e24 */ /* 0x000fe2000f8e00ff */
[----:B------:R-:W0:Y:S01]  /*2090*/  MUFU.TANH R34, R34 ;  /* 0x0000002200227308 */ /* 0x000e220000002400 */
[----:B------:R-:W-:Y:S01]  /*20a0*/  FMUL.FTZ R59, R59, UR7 ;  /* 0x000000073b3b7c20 */ /* 0x000fe20008410000 */
[----:B------:R-:W-:Y:S01]  /*20b0*/  FMUL.FTZ R62, R62, UR7 ;  /* 0x000000073e3e7c20 */ /* 0x000fe20008410000 */
[----:B------:R-:W-:Y:S01]  /*20c0*/  FMUL.FTZ R63, R63, UR7 ;  /* 0x000000073f3f7c20 */ /* 0x000fe20008410000 */
[--C-:B------:R-:W-:Y:S01]  /*20d0*/  IADD3 R6, -R6, 0x1, R5.reuse ;  /* 0x0000000106067810 */ /* 0x100fe20007ffe105 */
[----:B------:R-:W-:Y:S01]  /*20e0*/  FMUL.FTZ R66, R66, UR7 ;  /* 0x0000000742427c20 */ /* 0x000fe20008410000 */
[----:B------:R-:W-:Y:S01]  /*20f0*/  FMUL.FTZ R67, R67, UR7 ;  /* 0x0000000743437c20 */ /* 0x000fe20008410000 */
[----:B------:R-:W-:Y:S01]  /*2100*/  FMUL.FTZ R70, R70, UR7 ;  /* 0x0000000746467c20 */ /* 0x000fe20008410000 */
[----:B------:R4:W-:Y:S01]  /*2110*/  MUFU.TANH R11, R25 ;  /* 0x00000019000b7308 */ /* 0x0009e20000002400 */
[----:B------:R-:W-:Y:S01]  /*2120*/  FMUL.FTZ R71, R71, UR7 ;  /* 0x0000000747477c20 */ /* 0x000fe20008410000 */
[-CC-:B-----5:R-:W-:Y:S01]  /*2130*/  VIADDMNMX R3, R3, R6.reuse, R5.reuse, PT ;  /* 0x0000000603037246 */ /* 0x1a0fe20003800105 */
[----:B------:R-:W5:Y:S01]  /*2140*/  SHFL.IDX PT, R4, R4, RZ, 0x1c1f ;  /* 0x001c1fff04047589 */ /* 0x000f6200000e0000 */
[----:B------:R-:W-:Y:S01]  /*2150*/  FMUL.FTZ R24, R24, UR7 ;  /* 0x0000000718187c20 */ /* 0x000fe20008410000 */
[----:B------:R-:W-:Y:S01]  /*2160*/  FMUL.FTZ R29, R29, UR7 ;  /* 0x000000071d1d7c20 */ /* 0x000fe20008410000 */
[----:B------:R-:W-:Y:S01]  /*2170*/  ISETP.GT.AND P1, PT, R3, RZ, PT ;  /* 0x000000ff0300720c */ /* 0x000fe20003f24270 */
[----:B------:R-:W-:Y:S01]  /*2180*/  FMUL.FTZ R33, R33, UR7 ;  /* 0x0000000721217c20 */ /* 0x000fe20008410000 */
[C---:B------:R-:W-:Y:S01]  /*2190*/  ISETP.GT.AND P2, PT, R3.reuse, 0x1, PT ;  /* 0x000000010300780c */ /* 0x040fe20003f44270 */
[----:B------:R-:W-:Y:S01]  /*21a0*/  MUFU.TANH R35, R35 ;  /* 0x0000002300237308 */ /* 0x000fe20000002400 */
[----:B------:R-:W-:Y:S01]  /*21b0*/  ISETP.GT.AND P3, PT, R3, 0x8, PT ;  /* 0x000000080300780c */ /* 0x000fe20003f64270 */
[----:B------:R-:W-:Y:S01]  /*21c0*/  FMUL.FTZ R37, R37, UR7 ;  /* 0x0000000725257c20 */ /* 0x000fe20008410000 */
[----:B---3--:R-:W-:Y:S01]  /*21d0*/  FSEL R20, R20, -INF , P1 ;  /* 0xff80000014147808 */ /* 0x008fe20000800000 */
[----:B------:R-:W-:Y:S01]  /*21e0*/  FMUL.FTZ R49, R49, UR7 ;  /* 0x0000000731317c20 */ /* 0x000fe20008410000 */
[----:B----4-:R-:W-:Y:S01]  /*21f0*/  FSEL R25, R27, -INF , P2 ;  /* 0xff8000001b197808 */ /* 0x010fe20001000000 */
[----:B------:R-:W-:Y:S01]  /*2200*/  FMUL.FTZ R44, R44, UR7 ;  /* 0x000000072c2c7c20 */ /* 0x000fe20008410000 */
[----:B------:R-:W-:Y:S01]  /*2210*/  ISETP.GT.AND P1, PT, R3, 0x9, PT ;  /* 0x000000090300780c */ /* 0x000fe20003f24270 */
[----:B------:R-:W3:Y:S01]  /*2220*/  MUFU.TANH R38, R38 ;  /* 0x0000002600267308 */ /* 0x000ee20000002400 */
[----:B-1----:R-:W-:Y:S01]  /*2230*/  FSEL R26, R30, -INF , P3 ;  /* 0xff8000001e1a7808 */ /* 0x002fe20001800000 */
[----:B------:R-:W-:Y:S01]  /*2240*/  FMUL.FTZ R45, R45, UR7 ;  /* 0x000000072d2d7c20 */ /* 0x000fe20008410000 */
[----:B------:R-:W-:Y:S01]  /*2250*/  FMNMX.FTZ R9, R20, R25, !PT ;  /* 0x0000001914097209 */ /* 0x000fe20007810000 */
[----:B------:R-:W-:Y:S01]  /*2260*/  FMUL.FTZ R48, R48, UR7 ;  /* 0x0000000730307c20 */ /* 0x000fe20008410000 */
[----:B------:R-:W-:Y:S01]  /*2270*/  ISETP.GT.AND P2, PT, R3, 0x10, PT ;  /* 0x000000100300780c */ /* 0x000fe20003f44270 */
[----:B------:R-:W-:Y:S01]  /*2280*/  FMUL.FTZ R52, R52, UR7 ;  /* 0x0000000734347c20 */ /* 0x000fe20008410000 */
[----:B------:R-:W-:Y:S01]  /*2290*/  FMNMX.FTZ R9, R26, R9, !PT ;  /* 0x000000091a097209 */ /* 0x000fe20007810000 */
[----:B------:R1:W-:Y:S01]  /*22a0*/  MUFU.TANH R12, R28 ;  /* 0x0000001c000c7308 */ /* 0x0003e20000002400 */
[----:B0-----:R-:W-:Y:S01]  /*22b0*/  FSEL R30, R34, -INF , P2 ;  /* 0xff800000221e7808 */ /* 0x001fe20001000000 */
[----:B------:R-:W-:Y:S01]  /*22c0*/  FMUL.FTZ R53, R53, UR7 ;  /* 0x0000000735357c20 */ /* 0x000fe20008410000 */
[----:B------:R-:W-:Y:S01]  /*22d0*/  ISETP.GT.AND P2, PT, R3, 0x18, PT ;  /* 0x000000180300780c */ /* 0x000fe20003f44270 */
[----:B------:R-:W-:Y:S01]  /*22e0*/  FMUL.FTZ R56, R56, UR7 ;  /* 0x0000000738387c20 */ /* 0x000fe20008410000 */
[----:B-----5:R-:W-:Y:S01]  /*22f0*/  VIADDMNMX R6, R4, R6, R5, PT ;  /* 0x0000000604067246 */ /* 0x020fe20003800105 */
[----:B------:R-:W-:Y:S01]  /*2300*/  FMUL.FTZ R57, R57, UR7 ;  /* 0x0000000739397c20 */ /* 0x000fe20008410000 */
[----:B------:R-:W-:Y:S01]  /*2310*/  FMUL.FTZ R60, R60, UR7 ;  /* 0x000000073c3c7c20 */ /* 0x000fe20008410000 */
[----:B------:R-:W-:Y:S01]  /*2320*/  MUFU.TANH R39, R39 ;  /* 0x0000002700277308 */ /* 0x000fe20000002400 */
[----:B-1----:R-:W-:Y:S01]  /*2330*/  FSEL R28, R31, -INF , P1 ;  /* 0xff8000001f1c7808 */ /* 0x002fe20000800000 */
[----:B------:R-:W-:Y:S01]  /*2340*/  FMUL.FTZ R61, R61, UR7 ;  /* 0x000000073d3d7c20 */ /* 0x000fe20008410000 */
[----:B------:R-:W-:Y:S01]  /*2350*/  ISETP.GT.AND P1, PT, R3, 0x11, PT ;  /* 0x000000110300780c */ /* 0x000fe20003f24270 */
[----:B------:R-:W-:Y:S01]  /*2360*/  FMUL.FTZ R64, R64, UR7 ;  /* 0x0000000740407c20 */ /* 0x000fe20008410000 */
[----:B------:R-:W-:Y:S01]  /*2370*/  FMNMX.FTZ R9, R28, R9, !PT ;  /* 0x000000091c097209 */ /* 0x000fe20007810000 */
[----:B------:R-:W-:Y:S01]  /*2380*/  FMUL.FTZ R65, R65, UR7 ;  /* 0x0000000741417c20 */ /* 0x000fe20008410000 */
[----:B---3--:R-:W-:Y:S01]  /*2390*/  FSEL R34, R38, -INF , P2 ;  /* 0xff80000026227808 */ /* 0x008fe20001000000 */
[----:B------:R-:W0:Y:S01]  /*23a0*/  MUFU.TANH R42, R42 ;  /* 0x0000002a002a7308 */ /* 0x000e220000002400 */
[----:B------:R-:W-:Y:S01]  /*23b0*/  FMNMX.FTZ R9, R30, R9, !PT ;  /* 0x000000091e097209 */ /* 0x000fe20007810000 */
[----:B------:R-:W-:Y:S01]  /*23c0*/  FMUL.FTZ R68, R68, UR7 ;  /* 0x0000000744447c20 */ /* 0x000fe20008410000 */
[----:B------:R-:W-:Y:S01]  /*23d0*/  ISETP.GT.AND P2, PT, R3, 0x20, PT ;  /* 0x000000200300780c */ /* 0x000fe20003f44270 */
[----:B------:R-:W-:Y:S01]  /*23e0*/  FMUL.FTZ R69, R69, UR7 ;  /* 0x0000000745457c20 */ /* 0x000fe20008410000 */
[----:B------:R-:W-:Y:S01]  /*23f0*/  ISETP.GT.AND P3, PT, R6, 0x8, PT ;  /* 0x000000080600780c */ /* 0x000fe20003f64270 */
[----:B------:R-:W-:-:S02]  /*2400*/  UIADD3 UR6, UR22, 0x22840, URZ ;  /* 0x0002284016067890 */ /* 0x000fc4000fffe03f */
[----:B------:R1:W-:Y:S02]  /*2410*/  MUFU.TANH R15, R32 ;  /* 0x00000020000f7308 */ /* 0x0003e40000002400 */
[----:B------:R-:W-:-:S06]  /*2420*/  UPRMT UR6, UR52, 0x654, UR6 ;  /* 0x0000065434067896 */ /* 0x000fcc0008000006 */
        /* <DEDUP_REMOVED lines=342> */
.L_x_14092:
[----:B------:R0:W1:Y:S01]  /*3990*/  SYNCS.PHASECHK.TRANS64.TRYWAIT P1, [UR22+0x22850], R8 ;  /* 0x02285008ff0075a7 */ /* 0x0000620008020156 */
[----:B------:R-:W-:Y:S05]  /*39a0*/  @!P0 BRA `(.L_x_14093) ;  /* 0x0000000000048947 */ /* 0x000fea0003800000 */
[----:B------:R-:W-:Y:S01]  /*39b0*/  BPT.TRAP 0x1 ;  /* 0x000000040000795c */ /* 0x000fe20000300000 */
.L_x_14093:
[----:B-1----:R-:W-:Y:S05]  /*39c0*/  @P1 BRA `(.L_x_14094) ;  /* 0x0000000000081947 */ /* 0x002fea0003800000 */
[----:B------:R-:W1:Y:S02]  /*39d0*/  SYNCS.PHASECHK.TRANS64.TRYWAIT P1, [UR22+0x22850], R8 ;  /* 0x02285008ff0075a7 */ /* 0x000e640008020156 */
[----:B-1----:R-:W-:Y:S05]  /*39e0*/  @!P1 BRA `(.L_x_14095) ;  /* 0x000000e000ac9947 */ /* 0x002fea0003800000 */
.L_x_14094:
        /* <DEDUP_REMOVED lines=43> */
.L_x_14096:
[----:B------:R-:W-:Y:S01]  /*3ca0*/  UISETP.NE.AND UP0, UPT, UR47, URZ, UPT ;  /* 0x0000003f2f00728c */ /* 0x000fe2000bf05270 */
[----:B------:R-:W2:Y:S01]  /*3cb0*/  S2UR UR14, SR_CgaCtaId ;  /* 0x00000000000e79c3 */ /* 0x000ea20000008800 */
[----:B------:R-:W-:Y:S01]  /*3cc0*/  UMOV UR11, UR45 ;  /* 0x0000002d000b7c82 */ /* 0x000fe20008000000 */
[----:B------:R-:W-:Y:S02]  /*3cd0*/  UIADD3 UR22, UR22, 0x22860, URZ ;  /* 0x0002286016167890 */ /* 0x000fe4000fffe03f */
[----:B------:R-:W-:-:S06]  /*3ce0*/  UIADD3 UR23, UR50, -0x2, URZ ;  /* 0xfffffffe32177890 */ /* 0x000fcc000fffe03f */
[----:B------:R-:W-:Y:S01]  /*3cf0*/  @UP0 ULDC UR6, c[0x0][0x44c] ;  /* 0x0001130000060ab9 */ /* 0x000fe20000000800 */
[----:B------:R-:W-:Y:S01]  /*3d00*/  @UP0 ULDC UR15, c[0x0][0x450] ;  /* 0x00011400000f0ab9 */ /* 0x000fe20000000800 */
[----:B------:R-:W-:-:S04]  /*3d10*/  UIMAD.WIDE.U32 UR6, UR45, UR6, URZ ;  /* 0x000000062d0672a5 */ /* 0x000fc8000f8e003f */
[----:B------:R-:W-:-:S04]  /*3d20*/  @UP0 USHF.R.U32.HI UR11, URZ, UR15, UR7 ;  /* 0x0000000f3f0b0299 */ /* 0x000fc80008011607 */
[----:B------:R-:W-:-:S04]  /*3d30*/  UIADD3 UR6, UR11, UR44, -UR42 ;  /* 0x0000002c0b067290 */ /* 0x000fc8000fffe82a */
        /* <DEDUP_REMOVED lines=11> */
[----:B------:R-:W-:Y:S01]  /*3df0*/  ULDC UR26, c[0x0][0x9d8] ;  /* 0x00027600001a7ab9 */ /* 0x000fe20000000800 */
[----:B0-----:R-:W-:Y:S01]  /*3e00*/  IMAD.MOV.U32 R8, RZ, RZ, R6 ;  /* 0x000000ffff087224 */ /* 0x001fe200078e0006 */
[----:B------:R-:W-:-:S06]  /*3e10*/  ULDC UR27, c[0x0][0x988] ;  /* 0x00026200001b7ab9 */ /* 0x000fcc0000000800 */
.L_x_14108:
[----:B------:R-:W-:-:S04]  /*3e20*/  UIADD3 UR38, UR38, 0x1, URZ ;  /* 0x0000000126267890 */ /* 0x000fc8000fffe03f */
[----:B------:R-:W-:-:S04]  /*3e30*/  UISETP.NE.AND UP0, UPT, UR38, 0x2, UPT ;  /* 0x000000022600788c */ /* 0x000fc8000bf05270 */
[----:B------:R-:W-:Y:S02]  /*3e40*/  USEL UR6, URZ, 0x1, UP0 ;  /* 0x000000013f067887 */ /* 0x000fe40008000000 */
[----:B------:R-:W-:Y:S02]  /*3e50*/  USEL UR38, UR38, URZ, UP0 ;  /* 0x0000003f26267287 */ /* 0x000fe40008000000 */
[----:B------:R-:W-:Y:S01]  /*3e60*/  ULOP3.LUT UR37, UR37, UR6, URZ, 0x3c, !UPT ;  /* 0x0000000625257292 */ /* 0x000fe2000f8e3c3f */
[----:B01----:R-:W-:Y:S11]  /*3e70*/  @!P0 BRA `(.L_x_14098) ;  /* 0x0000000000048947 */ /* 0x003ff60003800000 */
[----:B------:R-:W-:Y:S01]  /*3e80*/  BPT.TRAP 0x1 ;  /* 0x000000040000795c */ /* 0x000fe20000300000 */
.L_x_14098:
[----:B------:R-:W0:Y:S01]  /*3e90*/  S2UR UR24, SR_CgaCtaId ;  /* 0x00000000001879c3 */ /* 0x000e220000008800 */
[----:B------:R-:W-:Y:S01]  /*3ea0*/  UMOV UR6, 0x400 ;  /* 0x0000040000067882 */ /* 0x000fe20000000000 */
[----:B------:R-:W-:-:S04]  /*3eb0*/  MOV R7, UR37 ;  /* 0x0000002500077c02 */ /* 0x000fc80008000f00 */
[----:B------:R-:W-:Y:S01]  /*3ec0*/  SHF.L.U32 R7, R7, 0x1f, RZ ;  /* 0x0000001f07077819 */ /* 0x000fe200000006ff */
[----:B0-----:R-:W-:-:S04]  /*3ed0*/  ULEA UR6, UR24, UR6, 0x18 ;  /* 0x0000000618067291 */ /* 0x001fc8000f8ec03f */
[----:B------:R-:W-:-:S09]  /*3ee0*/  ULEA UR25, UR38, UR6, 0x3 ;  /* 0x0000000626197291 */ /* 0x000fd2000f8e183f */
[----:B------:R0:W1:Y:S01]  /*3ef0*/  SYNCS.PHASECHK.TRANS64.TRYWAIT P1, [UR25+0x22830], R7 ;  /* 0x02283007ff0075a7 */ /* 0x0000620008020159 */
[----:B------:R-:W-:Y:S05]  /*3f00*/  @!P0 BRA `(.L_x_14099) ;  /* 0x0000000000048947 */ /* 0x000fea0003800000 */
[----:B------:R-:W-:Y:S01]  /*3f10*/  BPT.TRAP 0x1 ;  /* 0x000000040000795c */ /* 0x000fe20000300000 */
.L_x_14099:
[----:B-1----:R-:W-:Y:S05]  /*3f20*/  @P1 BRA `(.L_x_14100) ;  /* 0x0000000000081947 */ /* 0x002fea0003800000 */
[----:B------:R-:W1:Y:S02]  /*3f30*/  SYNCS.PHASECHK.TRANS64.TRYWAIT P1, [UR25+0x22830], R7 ;  /* 0x02283007ff0075a7 */ /* 0x000e640008020159 */
[----:B-1----:R-:W-:Y:S05]  /*3f40*/  @!P1 BRA `(.L_x_14101) ;  /* 0x000000dc006c9947 */ /* 0x002fea0003800000 */
.L_x_14100:
        /* <DEDUP_REMOVED lines=26> */
.L_x_14102:
[----:B------:R-:W-:Y:S01]  /*40f0*/  UISETP.NE.AND UP0, UPT, UR47, URZ, UPT ;  /* 0x0000003f2f00728c */ /* 0x000fe2000bf05270 */
[----:B------:R-:W-:Y:S02]  /*4100*/  VIADD R5, R16, UR45 ;  /* 0x0000002d10057c36 */ /* 0x000fe40008000000 */
[----:B------:R-:W-:Y:S01]  /*4110*/  FMUL.FTZ R14, R161, UR26 ;  /* 0x0000001aa10e7c20 */ /* 0x000fe20008410000 */
[----:B------:R-:W-:Y:S01]  /*4120*/  FMUL.FTZ R13, R160, UR26 ;  /* 0x0000001aa00d7c20 */ /* 0x000fe20008410000 */
[----:B------:R-:W-:Y:S01]  /*4130*/  FMUL.FTZ R160, R167, UR26 ;  /* 0x0000001aa7a07c20 */ /* 0x000fe20008410000 */
[----:B------:R-:W-:Y:S01]  /*4140*/  FMUL.FTZ R154, R154, UR26 ;  /* 0x0000001a9a9a7c20 */ /* 0x000fe20008410000 */
[----:B------:R-:W-:Y:S01]  /*4150*/  PLOP3.LUT P1, PT, PT, PT, UP0, 0x80, 0x0 ;  /* 0x000000000000781c */ /* 0x000fe20003f2f008 */
[----:B------:R-:W-:Y:S01]  /*4160*/  IMAD.MOV.U32 R210, RZ, RZ, -0x2 ;  /* 0xfffffffeffd27424 */ /* 0x000fe200078e00ff */
[----:B------:R-:W-:Y:S01]  /*4170*/  PLOP3.LUT P2, PT, PT, PT, UP0, 0x80, 0x0 ;  /* 0x000000000000781c */ /* 0x000fe20003f4f008 */
[----:B------:R-:W-:Y:S01]  /*4180*/  FMUL.FTZ R6, R152, UR26 ;  /* 0x0000001a98067c20 */ /* 0x000fe20008410000 */
[----:B------:R-:W-:Y:S01]  /*4190*/  FMUL.FTZ R10, R153, UR26 ;  /* 0x0000001a990a7c20 */ /* 0x000fe20008410000 */
[----:B------:R-:W-:Y:S01]  /*41a0*/  @UP0 ULDC UR6, c[0x0][0x44c] ;  /* 0x0001130000060ab9 */ /* 0x000fe20000000800 */
[----:B------:R-:W-:Y:S01]  /*41b0*/  FMUL.FTZ R152, R169, UR26 ;  /* 0x0000001aa9987c20 */ /* 0x000fe20008410000 */
[----:B------:R-:W-:Y:S01]  /*41c0*/  FMUL.FTZ R153, R155, UR26 ;  /* 0x0000001a9b997c20 */ /* 0x000fe20008410000 */
[----:B------:R-:W-:Y:S01]  /*41d0*/  IMAD.U32 R169, RZ, RZ, UR42 ;  /* 0x0000002affa97e24 */ /* 0x000fe2000f8e00ff */
[----:B------:R-:W2:Y:S01]  /*41e0*/  MUFU.TANH R154, R154 ;  /* 0x0000009a009a7308 */ /* 0x000ea20000002400 */
[----:B------:R-:W-:Y:S01]  /*41f0*/  FMUL.FTZ R155, R158, UR26 ;  /* 0x0000001a9e9b7c20 */ /* 0x000fe20008410000 */
[----:B------:R-:W-:Y:S01]  /*4200*/  FMUL.FTZ R11, R156, UR26 ;  /* 0x0000001a9c0b7c20 */ /* 0x000fe20008410000 */
[----:B------:R-:W-:Y:S01]  /*4210*/  FMUL.FTZ R156, R159, UR26 ;  /* 0x0000001a9f9c7c20 */ /* 0x000fe20008410000 */
[----:B------:R-:W-:Y:S01]  /*4220*/  @P1 IMAD.HI.U32 R161, R5, UR6, RZ ;  /* 0x0000000605a11c27 */ /* 0x000fe2000f8e00ff */
[----:B------:R-:W-:-:S03]  /*4230*/  @UP0 ULDC UR6, c[0x0][0x450] ;  /* 0x0001140000060ab9 */ /* 0x000fc60000000800 */
[----:B------:R-:W-:Y:S01]  /*4240*/  FMUL.FTZ R20, R165, UR26 ;  /* 0x0000001aa5147c20 */ /* 0x000fe20008410000 */
[----:B------:R-:W-:Y:S01]  /*4250*/  FMUL.FTZ R165, R178, UR26 ;  /* 0x0000001ab2a57c20 */ /* 0x000fe20008410000 */
[----:B------:R-:W3:Y:S01]  /*4260*/  MUFU.TANH R153, R153 ;  /* 0x0000009900997308 */ /* 0x000ee20000002400 */
[----:B------:R-:W-:Y:S01]  /*4270*/  @P2 SHF.R.U32.HI R5, RZ, UR6, R161 ;  /* 0x00000006ff052c19 */ /* 0x000fe200080116a1 */
[----:B------:R-:W-:Y:S01]  /*4280*/  UMOV UR6, 0x1 ;  /* 0x0000000100067882 */ /* 0x000fe20000000000 */
[----:B------:R-:W-:Y:S01]  /*4290*/  FMUL.FTZ R158, R162, UR26 ;  /* 0x0000001aa29e7c20 */ /* 0x000fe20008410000 */
[----:B------:R-:W-:Y:S01]  /*42a0*/  UIMAD UR6, UR23, -0x60, UR6 ;  /* 0xffffffa0170678a4 */ /* 0x000fe2000f8e0206 */
[----:B------:R-:W-:Y:S01]  /*42b0*/  FMUL.FTZ R12, R157, UR26 ;  /* 0x0000001a9d0c7c20 */ /* 0x000fe20008410000 */
[----:B------:R-:W4:Y:S01]  /*42c0*/  SHFL.IDX PT, R167, R5, 0x1, 0x1c1f ;  /* 0x003c1f0005a77f89 */ /* 0x000f2200000e0000 */
[----:B------:R-:W-:Y:S01]  /*42d0*/  FMUL.FTZ R157, R163, UR26 ;  /* 0x0000001aa39d7c20 */ /* 0x000fe20008410000 */
[----:B------:R-:W5:Y:S01]  /*42e0*/  MUFU.TANH R155, R155 ;  /* 0x0000009b009b7308 */ /* 0x000f620000002400 */
[----:B------:R-:W-:Y:S01]  /*42f0*/  FMUL.FTZ R159, R166, UR26 ;  /* 0x0000001aa69f7c20 */ /* 0x000fe20008410000 */
[----:B------:R-:W-:-:S02]  /*4300*/  IMAD R210, R17, R210, UR6 ;  /* 0x0000000611d27e24 */ /* 0x000fc4000f8e02d2 */
[----:B------:R-:W-:Y:S01]  /*4310*/  FMUL.FTZ R162, R170, UR26 ;  /* 0x0000001aaaa27c20 */ /* 0x000fe20008410000 */
[----:B------:R-:W-:Y:S01]  /*4320*/  FMUL.FTZ R161, R171, UR26 ;  /* 0x0000001aaba17c20 */ /* 0x000fe20008410000 */
[----:B------:R-:W-:Y:S01]  /*4330*/  FMUL.FTZ R163, R174, UR26 ;  /* 0x0000001aaea37c20 */ /* 0x000fe20008410000 */
[----:B------:R-:W-:Y:S01]  /*4340*/  FMUL.FTZ R15, R164, UR26 ;  /* 0x0000001aa40f7c20 */ /* 0x000fe20008410000 */
[----:B------:R-:W-:Y:S01]  /*4350*/  IADD3 R210, -R169, UR44, R210 ;  /* 0x0000002ca9d27c10 */ /* 0x000fe2000fffe1d2 */
        /* <DEDUP_REMOVED lines=12> */
[----:B------:R-:W1:Y:S01]  /*4420*/  SHFL.IDX PT, R5, R5, RZ, 0x1c1f ;  /* 0x001c1fff05057589 */ /* 0x000e6200000e0000 */
[----:B------:R-:W-:Y:S01]  /*4430*/  FMUL.FTZ R183, R180, UR26 ;  /* 0x0000001ab4b77c20 */ /* 0x000fe20008410000 */
[----:B----4-:R-:W-:-:S02]  /*4440*/  IMAD.IADD R178, R210, 0x1, R167 ;  /* 0x00000001d2b27824 */ /* 0x010fc400078e02a7 */
[----:B------:R-:W-:Y:S01]  /*4450*/  FMUL.FTZ R167, R182, UR26 ;  /* 0x0000001ab6a77c20 */ /* 0x000fe20008410000 */
[----:B------:R-:W4:Y:S01]  /*4460*/  MUFU.TANH R157, R157 ;  /* 0x0000009d009d7308 */ /* 0x000f220000002400 */
[----:B------:R-:W-:Y:S01]  /*4470*/  FMUL.FTZ R180, R188, UR26 ;  /* 0x0000001abcb47c20 */ /* 0x000fe20008410000 */
[----:B------:R-:W-:Y:S01]  /*4480*/  FMUL.FTZ R196, R196, UR26 ;  /* 0x0000001ac4c47c20 */ /* 0x000fe20008410000 */
[C---:B------:R-:W-:Y:S01]  /*4490*/  ISETP.GT.AND P1, PT, R178.reuse, RZ, PT ;  /* 0x000000ffb200720c */ /* 0x040fe20003f24270 */
[----:B------:R-:W-:Y:S01]  /*44a0*/  UMOV UR10, UR27 ;  /* 0x0000001b000a7c82 */ /* 0x000fe20008000000 */
[----:B------:R-:W-:Y:S01]  /*44b0*/  ISETP.GT.AND P2, PT, R178, 0x1, PT ;  /* 0x00000001b200780c */ /* 0x000fe20003f44270 */
[----:B------:R-:W-:Y:S01]  /*44c0*/  FMUL.FTZ R186, R192, UR26 ;  /* 0x0000001ac0ba7c20 */ /* 0x000fe20008410000 */
[----:B--2---:R-:W-:Y:S01]  /*44d0*/  FSEL R154, R154, -INF , P1 ;  /* 0xff8000009a9a7808 */ /* 0x004fe20000800000 */
[----:B------:R-:W2:Y:S01]  /*44e0*/  MUFU.TANH R159, R159 ;  /* 0x0000009f009f7308 */ /* 0x000ea20000002400 */
[----:B------:R-:W-:Y:S01]  /*44f0*/  ISETP.GT.AND P1, PT, R178, 0x8, PT ;  /* 0x00000008b200780c */ /* 0x000fe20003f24270 */
[----:B------:R-:W-:Y:S01]  /*4500*/  FMUL.FTZ R192, R197, UR26 ;  /* 0x0000001ac5c07c20 */ /* 0x000fe20008410000 */
[----:B---3--:R-:W-:Y:S01]  /*4510*/  FSEL R153, R153, -INF , P2 ;  /* 0xff80000099997808 */ /* 0x008fe20001000000 */
[----:B------:R-:W-:Y:S01]  /*4520*/  UIADD3 UR6, UR25, 0x22840, URZ ;  /* 0x0002284019067890 */ /* 0x000fe2000fffe03f */
[----:B------:R-:W-:-:S02]  /*4530*/  FMNMX.FTZ R170, R154, R9, !PT ;  /* 0x000000099aaa7209 */ /* 0x000fc40007810000 */
[C---:B------:R-:W-:Y:S01]  /*4540*/  ISETP.GT.AND P2, PT, R178.reuse, 0x9, PT ;  /* 0x00000009b200780c */ /* 0x040fe20003f44270 */
[----:B------:R-:W3:Y:S01]  /*4550*/  MUFU.TANH R160, R160 ;  /* 0x000000a000a07308 */ /* 0x000ee20000002400 */
[----:B-----5:R-:W-:Y:S01]  /*4560*/  FSEL R155, R155, -INF , P1 ;  /* 0xff8000009b9b7808 */ /* 0x020fe20000800000 */
[----:B------:R-:W-:Y:S01]  /*4570*/  UPRMT UR6, UR24, 0x654, UR6 ;  /* 0x0000065418067896 */ /* 0x000fe20008000006 */
[----:B------:R-:W-:Y:S02]  /*4580*/  FMNMX.FTZ R170, R153, R170, !PT ;  /* 0x000000aa99aa7209 */ /* 0x000fe40007810000 */
[----:B------:R-:W-:Y:S02]  /*4590*/  ISETP.GT.AND P1, PT, R178, 0x10, PT ;  /* 0x00000010b200780c */ /* 0x000fe40003f24270 */
[----:B0-----:R-:W-:Y:S01]  /*45a0*/  FSEL R156, R156, -INF , P2 ;  /* 0xff8000009c9c7808 */ /* 0x001fe20001000000 */
[----:B------:R-:W0:Y:S01]  /*45b0*/  MUFU.TANH R162, R162 ;  /* 0x000000a200a27308 */ /* 0x000e220000002400 */
[----:B------:R-:W-:Y:S01]  /*45c0*/  FMNMX.FTZ R171, R155, R170, !PT ;  /* 0x000000aa9bab7209 */ /* 0x000fe20007810000 */
[----:B------:R-:W-:Y:S01]  /*45d0*/  FMUL.FTZ R170, R187, UR26 ;  /* 0x0000001abbaa7c20 */ /* 0x000fe20008410000 */
[----:B------:R-:W-:Y:S01]  /*45e0*/  ISETP.GT.AND P2, PT, R178, 0x11, PT ;  /* 0x00000011b200780c */ /* 0x000fe20003f44270 */
[----:B------:R-:W-:Y:S01]  /*45f0*/  SYNCS.ARRIVE.TRANS64.RED.A1T0 RZ, [UR6], RZ ;  /* 0x000000ffffff79a7 */ /* 0x000fe20008100406 */
[----:B-1----:R-:W-:-:S02]  /*4600*/  FSEL R158, R158, -INF , P1 ;  /* 0xff8000009e9e7808 */ /* 0x002fc40000800000 */
[----:B------:R-:W-:Y:S01]  /*4610*/  FMNMX.FTZ R171, R156, R171, !PT ;  /* 0x000000ab9cab7209 */ /* 0x000fe20007810000 */
[----:B------:R-:W1:Y:S01]  /*4620*/  MUFU.TANH R161, R161 ;  /* 0x000000a100a17308 */ /* 0x000e620000002400 */
[----:B------:R-:W-:Y:S02]  /*4630*/  ISETP.GT.AND P1, PT, R178, 0x18, PT ;  /* 0x00000018b200780c */ /* 0x000fe40003f24270 */
[----:B----4-:R-:W-:Y:S02]  /*4640*/  FSEL R157, R157, -INF , P2 ;  /* 0xff8000009d9d7808 */ /* 0x010fe40001000000 */
[----:B------:R-:W-:Y:S02]  /*4650*/  FMNMX.FTZ R174, R158, R171, !PT ;  /* 0x000000ab9eae7209 */ /* 0x000fe40007810000 */
[----:B------:R-:W-:Y:S01]  /*4660*/  ISETP.GT.AND P2, PT, R178, 0x19, PT ;  /* 0x00000019b200780c */ /* 0x000fe20003f44270 */
[----:B------:R-:W4:Y:S01]  /*4670*/  MUFU.TANH R163, R163 ;  /* 0x000000a300a37308 */ /* 0x000f220000002400 */
[----:B--2---:R-:W-:-:S02]  /*4680*/  FSEL R159, R159, -INF , P1 ;  /* 0xff8000009f9f7808 */ /* 0x004fc40000800000 */
[----:B------:R-:W-:Y:S02]  /*4690*/  FMNMX.FTZ R174, R157, R174, !PT ;  /* 0x000000ae9dae7209 */ /* 0x000fe40007810000 */
[----:B------:R-:W-:Y:S02]  /*46a0*/  ISETP.GT.AND P1, PT, R178, 0x20, PT ;  /* 0x00000020b200780c */ /* 0x000fe40003f24270 */
[----:B---3--:R-:W-:Y:S01]  /*46b0*/  FSEL R160, R160, -INF , P2 ;  /* 0xff800000a0a07808 */ /* 0x008fe20001000000 */
[----:B------:R-:W2:Y:S01]  /*46c0*/  MUFU.TANH R164, R164 ;  /* 0x000000a400a47308 */ /* 0x000ea20000002400 */
[----:B------:R-:W-:Y:S01]  /*46d0*/  FMNMX.FTZ R171, R159, R174, !PT ;  /* 0x000000ae9fab7209 */ /* 0x000fe20007810000 */
[----:B------:R-:W-:Y:S01]  /*46e0*/  FMUL.FTZ R174, R190, UR26 ;  /* 0x0000001abeae7c20 */ /* 0x000fe20008410000 */
[----:B------:R-:W-:Y:S01]  /*46f0*/  ISETP.GT.AND P2, PT, R178, 0x21, PT ;  /* 0x00000021b200780c */ /* 0x000fe20003f44270 */
[----:B------:R-:W-:Y:S01]  /*4700*/  FMUL.FTZ R190, R173, UR26 ;  /* 0x0000001aadbe7c20 */ /* 0x000fe20008410000 */
[----:B0-----:R-:W-:-:S02]  /*4710*/  FSEL R162, R162, -INF , P1 ;  /* 0xff800000a2a27808 */ /* 0x001fc40000800000 */
[----:B------:R-:W-:Y:S01]  /*4720*/  FMNMX.FTZ R171, R160, R171, !PT ;  /* 0x000000aba0ab7209 */ /* 0x000fe20007810000 */
[----:B------:R-:W0:Y:S01]  /*4730*/  MUFU.TANH R165, R165 ;  /* 0x000000a500a57308 */ /* 0x000e220000002400 */
[----:B------:R-:W-:Y:S02]  /*4740*/  ISETP.GT.AND P1, PT, R178, 0x28, PT ;  /* 0x00000028b200780c */ /* 0x000fe40003f24270 */
        /* <DEDUP_REMOVED lines=10> */
[----:B------:R-:W-:Y:S02]  /*47f0*/  ISETP.GT.AND P2, PT, R178, 0x31, PT ;  /* 0x00000031b200780c */ /* 0x000fe40003f44270 */
        /* <DEDUP_REMOVED lines=8> */
[----:B--2---:R-:W-:-:S02]  /*4880*/  FSEL R167, R167, -INF , P1 ;  /* 0xff800000a7a77808 */ /* 0x004fc40000800000 */
[----:B------:R-:W-:Y:S02]  /*4890*/  FMNMX.FTZ R182, R166, R171, !PT ;  /* 0x000000aba6b67209 */ /* 0x000fe40007810000 */
[----:B------:R-:W-:Y:S02]  /*48a0*/  ISETP.GT.AND P1, PT, R178, 0x40, PT ;  /* 0x00000040b200780c */ /* 0x000fe40003f24270 */
[----:B------:R-:W-:Y:S01]  /*48b0*/  FMNMX.FTZ R171, R167, R182, !PT ;  /* 0x000000b6a7ab7209 */ /* 0x000fe20007810000 */
        /* <DEDUP_REMOVED lines=8> */
[----:B------:R1:W3:Y:S01]  /*4940*/  MUFU.TANH R175, R191 ;  /* 0x000000bf00af7308 */ /* 0x0002e20000002400 */
[----:B--2---:R-:W-:Y:S02]  /*4950*/  FSEL R170, R170, -INF , P2 ;  /* 0xff800000aaaa7808 */ /* 0x004fe40001000000 */
[----:B------:R-:W-:Y:S02]  /*4960*/  ISETP.GT.AND P2, PT, R178, 0x49, PT ;  /* 0x00000049b200780c */ /* 0x000fe40003f44270 */
[----:B------:R-:W-:-:S03]  /*4970*/  FMNMX.FTZ R171, R170, R171, !PT ;  /* 0x000000abaaab7209 */ /* 0x000fc60007810000 */
[----:B------:R2:W4:Y:S01]  /*4980*/  MUFU.TANH R179, R194 ;  /* 0x000000c200b37308 */ /* 0x0005220000002400 */
[----:B0-----:R-:W-:Y:S01]  /*4990*/  FSEL R174, R174, -INF , P1 ;  /* 0xff800000aeae7808 */ /* 0x001fe20000800000 */
[----:B-1----:R-:W-:Y:S01]  /*49a0*/  FMUL.FTZ R191, R176, UR26 ;  /* 0x0000001ab0bf7c20 */ /* 0x002fe20008410000 */
[----:B------:R-:W-:Y:S02]  /*49b0*/  ISETP.GT.AND P1, PT, R178, 0x50, PT ;  /* 0x00000050b200780c */ /* 0x000fe40003f24270 */
[----:B------:R-:W-:-:S03]  /*49c0*/  FMNMX.FTZ R182, R174, R171, !PT ;  /* 0x000000abaeb67209 */ /* 0x000fc60007810000 */
[----:B------:R-:W0:Y:S01]  /*49d0*/  MUFU.TANH R195, R195 ;  /* 0x000000c300c37308 */ /* 0x000e220000002400 */
[----:B---3--:R-:W-:Y:S01]  /*49e0*/  FSEL R175, R175, -INF , P2 ;  /* 0xff800000afaf7808 */ /* 0x008fe20001000000 */
[----:B--2---:R-:W-:Y:S01]  /*49f0*/  FMUL.FTZ R194, R172, UR26 ;  /* 0x0000001aacc27c20 */ /* 0x004fe20008410000 */
[----:B------:R-:W-:Y:S02]  /*4a00*/  ISETP.GT.AND P2, PT, R178, 0x51, PT ;  /* 0x00000051b200780c */ /* 0x000fe40003f44270 */
[----:B------:R-:W-:-:S03]  /*4a10*/  FMNMX.FTZ R182, R175, R182, !PT ;  /* 0x000000b6afb67209 */ /* 0x000fc60007810000 */
[----:B------:R-:W1:Y:S01]  /*4a20*/  MUFU.TANH R198, R198 ;  /* 0x000000c600c67308 */ /* 0x000e620000002400 */
[----:B----4-:R-:W-:Y:S02]  /*4a30*/  FSEL R171, R179, -INF , P1 ;  /* 0xff800000b3ab7808 */ /* 0x010fe40000800000 */
[----:B------:R-:W-:Y:S02]  /*4a40*/  ISETP.GT.AND P1, PT, R178, 0x58, PT ;  /* 0x00000058b200780c */ /* 0x000fe40003f24270 */
[----:B------:R-:W-:-:S03]  /*4a50*/  FMNMX.FTZ R179, R171, R182, !PT ;  /* 0x000000b6abb37209 */ /* 0x000fc60007810000 */
[----:B------:R-:W2:Y:S01]  /*4a60*/  MUFU.TANH R199, R199 ;  /* 0x000000c700c77308 */ /* 0x000ea20000002400 */
[----:B0-----:R-:W-:Y:S02]  /*4a70*/  FSEL R172, R195, -INF , P2 ;  /* 0xff800000c3ac7808 */ /* 0x001fe40001000000 */
[----:B------:R-:W-:Y:S02]  /*4a80*/  ISETP.GT.AND P2, PT, R178, 0x59, PT ;  /* 0x00000059b200780c */ /* 0x000fe40003f44270 */
[----:B------:R-:W-:-:S03]  /*4a90*/  FMNMX.FTZ R182, R172, R179, !PT ;  /* 0x000000b3acb67209 */ /* 0x000fc60007810000 */
[----:B------:R-:W-:Y:S01]  /*4aa0*/  MUFU.TANH R6, R6 ;  /* 0x0000000600067308 */ /* 0x000fe20000002400 */
[----:B-1----:R-:W-:-:S04]  /*4ab0*/  FSEL R173, R198, -INF , P1 ;  /* 0xff800000c6ad7808 */ /* 0x002fc80000800000 */
        /* <DEDUP_REMOVED lines=8> */
[----:B------:R-:W-:Y:S01]  /*4b40*/  IMAD.IADD R184, R210, 0x1, R5 ;  /* 0x00000001d2b87824 */ /* 0x000fe200078e0205 */
[----:B------:R-:W-:Y:S02]  /*4b50*/  MUFU.TANH R11, R11 ;  /* 0x0000000b000b7308 */ /* 0x000fe40000002400 */
[----:B------:R-:W1:Y:S02]  /*4b60*/  SHFL.BFLY PT, R187, R176, 0x2, 0x1f ;  /* 0x0c401f00b0bb7f89 */ /* 0x000e6400000e0000 */
[C---:B------:R-:W-:Y:S02]  /*4b70*/  ISETP.GT.AND P1, PT, R184.reuse, RZ, PT ;  /* 0x000000ffb800720c */ /* 0x040fe40003f24270 */
[C---:B------:R-:W-:Y:S02]  /*4b80*/  ISETP.GT.AND P2, PT, R184.reuse, 0x1, PT ;  /* 0x00000001b800780c */ /* 0x040fe40003f44270 */
[----:B------:R-:W2:Y:S01]  /*4b90*/  MUFU.TANH R12, R12 ;  /* 0x0000000c000c7308 */ /* 0x000ea20000002400 */
[----:B------:R-:W-:-:S02]  /*4ba0*/  ISETP.GT.AND P3, PT, R184, 0x18, PT ;  /* 0x00000018b800780c */ /* 0x000fc40003f64270 */
[----:B0-----:R-:W-:Y:S02]  /*4bb0*/  FSEL R10, R10, -INF , P2 ;  /* 0xff8000000a0a7808 */ /* 0x001fe40001000000 */
[----:B------:R-:W-:-:S03]  /*4bc0*/  ISETP.GT.AND P2, PT, R184, 0x9, PT ;  /* 0x00000009b800780c */ /* 0x000fc60003f44270 */
        /* <DEDUP_REMOVED lines=408> */
.L_x_14103:
[----:B------:R0:W1:Y:S01]  /*6550*/  SYNCS.PHASECHK.TRANS64.TRYWAIT P1, [UR25+0x22850], R7 ;  /* 0x02285007ff0075a7 */ /* 0x0000620008020159 */
[----:B------:R-:W-:Y:S05]  /*6560*/  @!P0 BRA `(.L_x_14104) ;  /* 0x0000000000048947 */ /* 0x000fea0003800000 */
[----:B------:R-:W-:Y:S01]  /*6570*/  BPT.TRAP 0x1 ;  /* 0x000000040000795c */ /* 0x000fe20000300000 */
.L_x_14104:
[----:B------:R-:W-:Y:S01]  /*6580*/  VIADD R8, R211, 0x8 ;  /* 0x00000008d3087836 */ /* 0x000fe20000000000 */
[----:B-1----:R-:W-:Y:S06]  /*6590*/  @P1 BRA `(.L_x_14105) ;  /* 0x0000000000081947 */ /* 0x002fec0003800000 */
[----:B------:R-:W1:Y:S02]  /*65a0*/  SYNCS.PHASECHK.TRANS64.TRYWAIT P1, [UR25+0x22850], R7 ;  /* 0x02285007ff0075a7 */ /* 0x000e640008020159 */
[----:B-1----:R-:W-:Y:S05]  /*65b0*/  @!P1 BRA `(.L_x_14106) ;  /* 0x000000b400e89947 */ /* 0x002fea0003800000 */
.L_x_14105:
        /* <DEDUP_REMOVED lines=39> */
.L_x_14107:
        /* <DEDUP_REMOVED lines=9> */
.L_x_14097:
[----:B------:R-:W-:-:S13]  /*68c0*/  ISETP.LE.AND P1, PT, RZ, UR23, PT ;  /* 0x00000017ff007c0c */ /* 0x000fda000bf23270 */
[----:B------:R-:W-:Y:S05]  /*68d0*/  @!P1 BRA `(.L_x_14109) ;  /* 0x0000002000d49947 */ /* 0x000fea0003800000 */
[----:B01----:R-:W-:Y:S01]  /*68e0*/  IMAD.MOV.U32 R8, RZ, RZ, R5 ;  /* 0x000000ffff087224 */ /* 0x003fe200078e0005 */
[----:B------:R-:W-:Y:S01]  /*68f0*/  ULDC UR26, c[0x0][0x9d8] ;  /* 0x00027600001a7ab9 */ /* 0x000fe20000000800 */
[----:B------:R-:W-:Y:S01]  /*6900*/  IMAD.MOV.U32 R9, RZ, RZ, R6 ;  /* 0x000000ffff097224 */ /* 0x000fe200078e0006 */
[----:B------:R-:W-:-:S06]  /*6910*/  ULDC UR22, c[0x0][0x988] ;  /* 0x0002620000167ab9 */ /* 0x000fcc0000000800 */
.L_x_14120:
[----:B------:R-:W-:-:S04]  /*6920*/  UIADD3 UR38, UR38, 0x1, URZ ;  /* 0x0000000126267890 */ /* 0x000fc8000fffe03f */
[----:B------:R-:W-:-:S04]  /*6930*/  UISETP.NE.AND UP0, UPT, UR38, 0x2, UPT ;  /* 0x000000022600788c */ /* 0x000fc8000bf05270 */
[----:B------:R-:W-:Y:S02]  /*6940*/  USEL UR6, URZ, 0x1, UP0 ;  /* 0x000000013f067887 */ /* 0x000fe40008000000 */
[----:B------:R-:W-:Y:S02]  /*6950*/  USEL UR38, UR38, URZ, UP0 ;  /* 0x0000003f26267287 */ /* 0x000fe40008000000 */
[----:B------:R-:W-:Y:S01]  /*6960*/  ULOP3.LUT UR37, UR37, UR6, URZ, 0x3c, !UPT ;  /* 0x0000000625257292 */ /* 0x000fe2000f8e3c3f */
[----:B01----:R-:W-:Y:S11]  /*6970*/  @!P0 BRA `(.L_x_14110) ;  /* 0x0000000000048947 */ /* 0x003ff60003800000 */
[----:B------:R-:W-:Y:S01]  /*6980*/  BPT.TRAP 0x1 ;  /* 0x000000040000795c */ /* 0x000fe20000300000 */
.L_x_14110:
        /* <DEDUP_REMOVED lines=9> */
.L_x_14111:
[----:B-1----:R-:W-:Y:S05]  /*6a20*/  @P1 BRA `(.L_x_14112) ;  /* 0x0000000000081947 */ /* 0x002fea0003800000 */
[----:B------:R-:W1:Y:S02]  /*6a30*/  SYNCS.PHASECHK.TRANS64.TRYWAIT P1, [UR25+0x22830], R7 ;  /* 0x02283007ff0075a7 */ /* 0x000e640008020159 */
[----:B-1----:R-:W-:Y:S05]  /*6a40*/  @!P1 BRA `(.L_x_14113) ;  /* 0x000000b000dc9947 */ /* 0x002fea0003800000 */
.L_x_14112:
        /* <DEDUP_REMOVED lines=26> */
.L_x_14114:
        /* <DEDUP_REMOVED lines=462> */
.L_x_14115:
[----:B------:R0:W1:Y:S01]  /*88d0*/  SYNCS.PHASECHK.TRANS64.TRYWAIT P1, [UR25+0x22850], R7 ;  /* 0x02285007ff0075a7 */ /* 0x0000620008020159 */
[----:B------:R-:W-:Y:S05]  /*88e0*/  @!P0 BRA `(.L_x_14116) ;  /* 0x0000000000048947 */ /* 0x000fea0003800000 */
[----:B------:R-:W-:Y:S01]  /*88f0*/  BPT.TRAP 0x1 ;  /* 0x000000040000795c */ /* 0x000fe20000300000 */
.L_x_14116:
[----:B------:R-:W-:Y:S01]  /*8900*/  VIADD R8, R211, 0x8 ;  /* 0x00000008d3087836 */ /* 0x000fe20000000000 */
[----:B-1----:R-:W-:Y:S06]  /*8910*/  @P1 BRA `(.L_x_14117) ;  /* 0x0000000000081947 */ /* 0x002fec0003800000 */
[----:B------:R-:W1:Y:S02]  /*8920*/  SYNCS.PHASECHK.TRANS64.TRYWAIT P1, [UR25+0x22850], R7 ;  /* 0x02285007ff0075a7 */ /* 0x000e640008020159 */
[----:B-1----:R-:W-:Y:S05]  /*8930*/  @!P1 BRA `(.L_x_14118) ;  /* 0x0000009400389947 */ /* 0x002fea0003800000 */
.L_x_14117:
        /* <DEDUP_REMOVED lines=39> */
.L_x_14119:
[----:B------:R-:W-:Y:S01]  /*8bb0*/  UIADD3 UR25, UR25, 0x22860, URZ ;  /* 0x0002286019197890 */ /* 0x000fe2000fffe03f */
[----:B------:R-:W-:Y:S01]  /*8bc0*/  ISETP.LT.AND P1, PT, RZ, UR23, PT ;  /* 0x00000017ff007c0c */ /* 0x000fe2000bf21270 */
[----:B------:R-:W-:Y:S01]  /*8bd0*/  UIADD3 UR23, UR23, -0x1, URZ ;  /* 0xffffffff17177890 */ /* 0x000fe2000fffe03f */
[----:B------:R-:W-:Y:S01]  /*8be0*/  IMAD.MOV.U32 R8, RZ, RZ, R5 ;  /* 0x000000ffff087224 */ /* 0x000fe200078e0005 */
[----:B------:R-:W-:Y:S01]  /*8bf0*/  UPRMT UR25, UR24, 0x654, UR25 ;  /* 0x0000065418197896 */ /* 0x000fe20008000019 */
[----:B------:R-:W-:-:S08]  /*8c00*/  MOV R9, R6 ;  /* 0x0000000600097202 */ /* 0x000fd00000000f00 */
[----:B------:R-:W-:Y:S01]  /*8c10*/  SYNCS.ARRIVE.TRANS64.RED.A1T0 RZ, [UR25], RZ ;  /* 0x000000ffffff79a7 */ /* 0x000fe20008100419 */
[----:B------:R-:W-:Y:S05]  /*8c20*/  @P1 BRA `(.L_x_14120) ;  /* 0xffffffdc003c1947 */ /* 0x000fea000383ffff */
.L_x_14109:
        /* <DEDUP_REMOVED lines=16> */
[----:B-1----:R-:W-:-:S05]  /*8d30*/  FADD.FTZ R9, R9, R4 ;  /* 0x0000000409097221 */ /* 0x002fca0000010000 */
[----:B------:R-:W1:Y:S01]  /*8d40*/  SHFL.BFLY PT, R10, R9, 0x1, 0x1f ;  /* 0x0c201f00090a7f89 */ /* 0x000e6200000e0000 */
[----:B0-----:R-:W-:Y:S01]  /*8d50*/  FADD.FTZ R11, R8, R7 ;  /* 0x00000007080b7221 */ /* 0x001fe20000010000 */
[----:B------:R-:W-:Y:S02]  /*8d60*/  IMAD.MOV.U32 R7, RZ, RZ, RZ ;  /* 0x000000ffff077224 */ /* 0x000fe400078e00ff */
[----:B------:R-:W-:Y:S02]  /*8d70*/  IMAD.MOV.U32 R8, RZ, RZ, -0x800000 ;  /* 0xff800000ff087424 */ /* 0x000fe400078e00ff */
        /* <DEDUP_REMOVED lines=8> */
[----:B------:R-:W-:Y:S01]  /*8e00*/  @P2 MUFU.RCP R0, R10 ;  /* 0x0000000a00002308 */ /* 0x000fe20000001000 */
[-C--:B------:R-:W-:Y:S01]  /*8e10*/  FMUL.FTZ R29, R29, R7.reuse ;  /* 0x000000071d1d7220 */ /* 0x080fe20000410000 */
        /* <DEDUP_REMOVED lines=61> */
[----:B------:R-:W-:-:S02]  /*91f0*/  IMAD.U32 R7, RZ, RZ, UR10 ;  /* 0x0000000aff077e24 */ /* 0x000fc4000f8e00ff */
[----:B------:R-:W-:Y:S01]  /*9200*/  @P2 FMUL.FTZ R13, R13, 0.69314718246459960938 ;  /* 0x3f3172180d0d2820 */ /* 0x000fe20000410000 */
[----:B-1----:R-:W-:Y:S01]  /*9210*/  @P1 FMUL.FTZ R4, R4, 0.69314718246459960938 ;  /* 0x3f31721804041820 */ /* 0x002fe20000410000 */
[----:B0-----:R-:W-:Y:S01]  /*9220*/  @P2 FMUL.FTZ R10, R10, 0.69314718246459960938 ;  /* 0x3f3172180a0a2820 */ /* 0x001fe20000410000 */
        /* <DEDUP_REMOVED lines=67> */
.L_x_14084:
        /* <DEDUP_REMOVED lines=11> */
[----:B------:R-:W0:Y:S01]  /*9710*/  S2UR UR4, SR_SWINHI ;  /* 0x00000000000479c3 */ /* 0x000e220000002f00 */
[----:B------:R-:W-:-:S07]  /*9720*/  MOV R103, 0x2 ;  /* 0x0000000200677802 */ /* 0x000fce0000000f00 */
[----:B------:R-:W-:Y:S01]  /*9730*/  BAR.SYNC.DEFER_BLOCKING 0x1, 0x100 ;  /* 0x0044000000007b1d */ /* 0x000fe20000010000 */
[----:B------:R-:W-:Y:S02]  /*9740*/  F2FP.F16.F32.PACK_AB R24, R25, R24 ;  /* 0x000000181918723e */ /* 0x000fe400000000ff */
[----:B------:R-:W-:Y:S02]  /*9750*/  F2FP.F16.F32.PACK_AB R25, R165, R26 ;  /* 0x0000001aa519723e */ /* 0x000fe400000000ff */
[----:B------:R-:W-:Y:S01]  /*9760*/  F2FP.F16.F32.PACK_AB R26, R29, R28 ;  /* 0x0000001c1d1a723e */ /* 0x000fe200000000ff */
[----:B------:R-:W-:Y:S01]  /*9770*/  ULDC.64 UR12, c[0x0][0xc00] ;  /* 0x00030000000c7ab9 */ /* 0x000fe20000000a00 */
[----:B------:R-:W-:Y:S01]  /*9780*/  F2FP.F16.F32.PACK_AB R32, R33, R32 ;  /* 0x000000202120723e */ /* 0x000fe200000000ff */
[----:B------:R-:W-:Y:S01]  /*9790*/  UISETP.NE.U32.AND UP0, UPT, UR12, URZ, UPT ;  /* 0x0000003f0c00728c */ /* 0x000fe2000bf05070 */
[----:B------:R-:W-:Y:S02]  /*97a0*/  F2FP.F16.F32.PACK_AB R27, R164, R27 ;  /* 0x0000001ba41b723e */ /* 0x000fe400000000ff */
[----:B------:R-:W-:Y:S01]  /*97b0*/  F2FP.F16.F32.PACK_AB R33, R163, R34 ;  /* 0x00000022a321723e */ /* 0x000fe200000000ff */
[----:B------:R-:W-:Y:S01]  /*97c0*/  UISETP.NE.AND.EX UP0, UPT, UR13, URZ, UPT, UP0 ;  /* 0x0000003f0d00728c */ /* 0x000fe2000bf05300 */
[----:B------:R-:W-:-:S02]  /*97d0*/  F2FP.F16.F32.PACK_AB R40, R41, R40 ;  /* 0x000000282928723e */ /* 0x000fc400000000ff */
[----:B------:R-:W-:Y:S01]  /*97e0*/  F2FP.F16.F32.PACK_AB R34, R37, R36 ;  /* 0x000000242522723e */ /* 0x000fe200000000ff */
[----:B------:R-:W-:Y:S01]  /*97f0*/  ULDC.64 UR12, c[0x0][0xc00] ;  /* 0x00030000000c7ab9 */ /* 0x000fe20000000a00 */
[----:B------:R-:W-:Y:S01]  /*9800*/  F2FP.F16.F32.PACK_AB R35, R162, R35 ;  /* 0x00000023a223723e */ /* 0x000fe200000000ff */
[----:B------:R-:W-:Y:S01]  /*9810*/  UIMAD.WIDE UR12, UR40, 0x4, UR12 ;  /* 0x00000004280c78a5 */ /* 0x000fe2000f8e020c */
[----:B------:R-:W-:Y:S02]  /*9820*/  F2FP.F16.F32.PACK_AB R41, R161, R42 ;  /* 0x0000002aa129723e */ /* 0x000fe400000000ff */
[----:B------:R-:W-:Y:S01]  /*9830*/  F2FP.F16.F32.PACK_AB R48, R49, R48 ;  /* 0x000000303130723e */ /* 0x000fe200000000ff */
[----:B------:R-:W-:Y:S01]  /*9840*/  UMOV UR8, UR10 ;  /* 0x0000000a00087c82 */ /* 0x000fe20008000000 */
[----:B0-----:R-:W-:Y:S01]  /*9850*/  UMOV UR9, UR4 ;  /* 0x0000000400097c82 */ /* 0x001fe20008000000 */
[----:B------:R-:W-:Y:S01]  /*9860*/  F2FP.F16.F32.PACK_AB R42, R45, R44 ;  /* 0x0000002c2d2a723e */ /* 0x000fe200000000ff */
[----:B------:R-:W-:Y:S01]  /*9870*/  IMAD.WIDE R102, R204, R103, UR8 ;  /* 0x00000008cc667e25 */ /* 0x000fe2000f8e0267 */
[----:B------:R-:W-:-:S02]  /*9880*/  F2FP.F16.F32.PACK_AB R43, R160, R43 ;  /* 0x0000002ba02b723e */ /* 0x000fc400000000ff */
[----:B------:R-:W-:Y:S02]  /*9890*/  F2FP.F16.F32.PACK_AB R49, R159, R50 ;  /* 0x000000329f31723e */ /* 0x000fe400000000ff */
[C---:B------:R-:W-:Y:S02]  /*98a0*/  IADD3 R171, P1, R102.reuse, 0x20, RZ ;  /* 0x0000002066ab7810 */ /* 0x040fe40007f3e0ff */
[C---:B------:R-:W-:Y:S02]  /*98b0*/  LOP3.LUT R5, R102.reuse, 0x380, RZ, 0xc0, !PT ;  /* 0x0000038066057812 */ /* 0x040fe400078ec0ff */
        /* <DEDUP_REMOVED lines=13> */
[----:B------:R-:W-:Y:S01]  /*9990*/  SHF.R.U64 R5, R5, 0x3, RZ ;  /* 0x0000000305057819 */ /* 0x000fe200000012ff */
[----:B------:R-:W-:Y:S01]  /*99a0*/  IMAD.X R55, RZ, RZ, R103, P1 ;  /* 0x000000ffff377224 */ /* 0x000fe200008e0667 */
[----:B------:R-:W-:-:S02]  /*99b0*/  IADD3.X R47, RZ, R103, RZ, P2, !PT ;  /* 0x00000067ff2f7210 */ /* 0x000fc400017fe4ff */
        /* <DEDUP_REMOVED lines=12> */
[----:B------:R-:W-:-:S02]  /*9a80*/  LOP3.LUT R102, R5, R102, RZ, 0x3c, !PT ;  /* 0x0000006605667212 */ /* 0x000fc400078e3cff */
[----:B------:R-:W-:Y:S01]  /*9a90*/  LOP3.LUT R10, R171, 0x380, RZ, 0xc0, !PT ;  /* 0x00000380ab0a7812 */ /* 0x000fe200078ec0ff */
[----:B------:R-:W-:Y:S01]  /*9aa0*/  IMAD.X R7, RZ, RZ, R103, P1 ;  /* 0x000000ffff077224 */ /* 0x000fe200008e0667 */
[----:B------:R-:W-:Y:S02]  /*9ab0*/  LOP3.LUT R12, R173, 0x380, RZ, 0xc0, !PT ;  /* 0x00000380ad0c7812 */ /* 0x000fe400078ec0ff */
[-C--:B------:R-:W-:Y:S02]  /*9ac0*/  IADD3.X R5, RZ, R103.reuse, RZ, P2, !PT ;  /* 0x00000067ff057210 */ /* 0x080fe400017fe4ff */
[----:B------:R-:W-:Y:S02]  /*9ad0*/  LOP3.LUT R14, R175, 0x380, RZ, 0xc0, !PT ;  /* 0x00000380af0e7812 */ /* 0x000fe400078ec0ff */
[----:B------:R-:W-:Y:S02]  /*9ae0*/  MOV R102, R102 ;  /* 0x0000006600667202 */ /* 0x000fe40000000f00 */
[----:B------:R-:W-:-:S02]  /*9af0*/  LOP3.LUT R98, R4, 0x380, RZ, 0xc0, !PT ;  /* 0x0000038004627812 */ /* 0x000fc400078ec0ff */
[----:B------:R-:W-:Y:S01]  /*9b00*/  LOP3.LUT R20, R177, 0x380, RZ, 0xc0, !PT ;  /* 0x00000380b1147812 */ /* 0x000fe200078ec0ff */
[----:B------:R-:W-:Y:S01]  /*9b10*/  STSM.16.M88.4 [R102], R24 ;  /* 0x0000001866007844 */ /* 0x000fe20000000200 */
[----:B------:R-:W-:Y:S02]  /*9b20*/  LOP3.LUT R103, R151, 0x380, RZ, 0xc0, !PT ;  /* 0x0000038097677812 */ /* 0x000fe400078ec0ff */
[----:B------:R-:W-:Y:S02]  /*9b30*/  SHF.R.U64 R10, R10, 0x3, RZ ;  /* 0x000000030a0a7819 */ /* 0x000fe400000012ff */
[----:B------:R-:W-:Y:S02]  /*9b40*/  LOP3.LUT R30, R179, 0x380, RZ, 0xc0, !PT ;  /* 0x00000380b31e7812 */ /* 0x000fe400078ec0ff */
[----:B------:R-:W-:Y:S02]  /*9b50*/  SHF.R.U64 R12, R12, 0x3, RZ ;  /* 0x000000030c0c7819 */ /* 0x000fe400000012ff */
[----:B------:R-:W-:-:S02]  /*9b60*/  LOP3.LUT R38, R181, 0x380, RZ, 0xc0, !PT ;  /* 0x00000380b5267812 */ /* 0x000fc400078ec0ff */
[----:B------:R-:W-:Y:S02]  /*9b70*/  SHF.R.U64 R14, R14, 0x3, RZ ;  /* 0x000000030e0e7819 */ /* 0x000fe400000012ff */
[----:B------:R-:W-:Y:S02]  /*9b80*/  LOP3.LUT R46, R183, 0x380, RZ, 0xc0, !PT ;  /* 0x00000380b72e7812 */ /* 0x000fe400078ec0ff */
[----:B------:R-:W-:Y:S02]  /*9b90*/  SHF.R.U64 R29, R98, 0x3, RZ ;  /* 0x00000003621d7819 */ /* 0x000fe400000012ff */
[----:B------:R-:W-:Y:S02]  /*9ba0*/  SHF.R.U64 R20, R20, 0x3, RZ ;  /* 0x0000000314147819 */ /* 0x000fe400000012ff */
[----:B------:R-:W-:Y:S02]  /*9bb0*/  LOP3.LUT R54, R185, 0x380, RZ, 0xc0, !PT ;  /* 0x00000380b9367812 */ /* 0x000fe400078ec0ff */
[----:B------:R-:W-:-:S02]  /*9bc0*/  SHF.R.U64 R28, R103, 0x3, RZ ;  /* 0x00000003671c7819 */ /* 0x000fc400000012ff */
[----:B------:R-:W-:Y:S02]  /*9bd0*/  LOP3.LUT R10, R10, R171, RZ, 0x3c, !PT ;  /* 0x000000ab0a0a7212 */ /* 0x000fe400078e3cff */
[----:B------:R-:W-:Y:S02]  /*9be0*/  SHF.R.U64 R30, R30, 0x3, RZ ;  /* 0x000000031e1e7819 */ /* 0x000fe400000012ff */
[----:B------:R-:W-:Y:S02]  /*9bf0*/  LOP3.LUT R62, R187, 0x380, RZ, 0xc0, !PT ;  /* 0x00000380bb3e7812 */ /* 0x000fe400078ec0ff */
[----:B------:R-:W-:Y:S02]  /*9c00*/  LOP3.LUT R12, R12, R173, RZ, 0x3c, !PT ;  /* 0x000000ad0c0c7212 */ /* 0x000fe400078e3cff */
[----:B------:R-:W-:Y:S02]  /*9c10*/  SHF.R.U64 R38, R38, 0x3, RZ ;  /* 0x0000000326267819 */ /* 0x000fe400000012ff */
[----:B------:R-:W-:-:S02]  /*9c20*/  LOP3.LUT R70, R189, 0x380, RZ, 0xc0, !PT ;  /* 0x00000380bd467812 */ /* 0x000fc400078ec0ff */
[----:B------:R-:W-:Y:S02]  /*9c30*/  LOP3.LUT R14, R14, R175, RZ, 0x3c, !PT ;  /* 0x000000af0e0e7212 */ /* 0x000fe400078e3cff */
[----:B------:R-:W-:Y:S02]  /*9c40*/  SHF.R.U64 R46, R46, 0x3, RZ ;  /* 0x000000032e2e7819 */ /* 0x000fe400000012ff */
[----:B------:R-:W-:Y:S02]  /*9c50*/  LOP3.LUT R78, R191, 0x380, RZ, 0xc0, !PT ;  /* 0x00000380bf4e7812 */ /* 0x000fe400078ec0ff */
[----:B------:R-:W-:Y:S02]  /*9c60*/  LOP3.LUT R98, R29, R4, RZ, 0x3c, !PT ;  /* 0x000000041d627212 */ /* 0x000fe400078e3cff */
[----:B------:R-:W-:Y:S02]  /*9c70*/  LOP3.LUT R20, R20, R177, RZ, 0x3c, !PT ;  /* 0x000000b114147212 */ /* 0x000fe400078e3cff */
[----:B------:R-:W-:-:S02]  /*9c80*/  SHF.R.U64 R54, R54, 0x3, RZ ;  /* 0x0000000336367819 */ /* 0x000fc400000012ff */
[----:B------:R-:W-:Y:S02]  /*9c90*/  LOP3.LUT R94, R193, 0x380, RZ, 0xc0, !PT ;  /* 0x00000380c15e7812 */ /* 0x000fe400078ec0ff */
[----:B------:R-:W-:Y:S02]  /*9ca0*/  LOP3.LUT R4, R28, R151, RZ, 0x3c, !PT ;  /* 0x000000971c047212 */ /* 0x000fe400078e3cff */
[----:B------:R-:W-:Y:S02]  /*9cb0*/  LOP3.LUT R30, R30, R179, RZ, 0x3c, !PT ;  /* 0x000000b31e1e7212 */ /* 0x000fe400078e3cff */
[----:B------:R-:W-:Y:S02]  /*9cc0*/  SHF.R.U64 R62, R62, 0x3, RZ ;  /* 0x000000033e3e7819 */ /* 0x000fe400000012ff */
[----:B------:R-:W-:Y:S02]  /*9cd0*/  MOV R28, R10 ;  /* 0x0000000a001c7202 */ /* 0x000fe40000000f00 */
[----:B------:R-:W-:-:S02]  /*9ce0*/  LOP3.LUT R38, R38, R181, RZ, 0x3c, !PT ;  /* 0x000000b526267212 */ /* 0x000fc400078e3cff */
[----:B------:R-:W-:Y:S01]  /*9cf0*/  SHF.R.U64 R70, R70, 0x3, RZ ;  /* 0x0000000346467819 */ /* 0x000fe200000012ff */
[----:B------:R-:W-:Y:S01]  /*9d00*/  STSM.16.M88.4 [R28], R32 ;  /* 0x000000201c007844 */ /* 0x000fe20000000200 */
[----:B------:R-:W-:Y:S02]  /*9d10*/  MOV R12, R12 ;  /* 0x0000000c000c7202 */ /* 0x000fe40000000f00 */
[----:B------:R-:W-:Y:S02]  /*9d20*/  F2FP.F16.F32.PACK_AB R56, R57, R56 ;  /* 0x000000383938723e */ /* 0x000fe400000000ff */
[----:B------:R-:W-:Y:S01]  /*9d30*/  LOP3.LUT R46, R46, R183, RZ, 0x3c, !PT ;  /* 0x000000b72e2e7212 */ /* 0x000fe200078e3cff */
[----:B------:R-:W-:Y:S01]  /*9d40*/  STSM.16.M88.4 [R12], R40 ;  /* 0x000000280c007844 */ /* 0x000fe20000000200 */
[----:B------:R-:W-:Y:S02]  /*9d50*/  SHF.R.U64 R78, R78, 0x3, RZ ;  /* 0x000000034e4e7819 */ /* 0x000fe400000012ff */
[----:B------:R-:W-:-:S02]  /*9d60*/  LOP3.LUT R165, R6, 0x380, RZ, 0xc0, !PT ;  /* 0x0000038006a57812 */ /* 0x000fc400078ec0ff */
[----:B------:R-:W-:Y:S02]  /*9d70*/  MOV R14, R14 ;  /* 0x0000000e000e7202 */ /* 0x000fe40000000f00 */
[----:B------:R-:W-:Y:S02]  /*9d80*/  F2FP.F16.F32.PACK_AB R50, R53, R52 ;  /* 0x000000343532723e */ /* 0x000fe400000000ff */
        /* <DEDUP_REMOVED lines=34> */
[----:B------:R-:W-:Y:S01]  /*9fb0*/  ULDC UR11, c[0x0][0xa88] ;  /* 0x0002a200000b7ab9 */ /* 0x000fe20000000800 */
[----:B------:R-:W-:Y:S01]  /*9fc0*/  LOP3.LUT R78, R78, R191, RZ, 0x3c, !PT ;  /* 0x000000bf4e4e7212 */ /* 0x000fe200078e3cff */
[----:B------:R-:W-:Y:S01]  /*9fd0*/  UMOV UR4, URZ ;  /* 0x0000003f00047c82 */ /* 0x000fe20008000000 */
[----:B------:R-:W-:Y:S01]  /*9fe0*/  SHF.R.U64 R103, R165, 0x3, RZ ;  /* 0x00000003a5677819 */ /* 0x000fe200000012ff */
[----:B------:R-:W0:Y:S01]  /*9ff0*/  LDC R77, c[0x0][0xbe8] ;  /* 0x0002fa00ff4d7b82 */ /* 0x000e220000000800 */
[----:B------:R-:W-:Y:S02]  /*a000*/  MOV R46, R46 ;  /* 0x0000002e002e7202 */ /* 0x000fe40000000f00 */
[----:B------:R-:W-:Y:S02]  /*a010*/  F2FP.F16.F32.PACK_AB R82, R85, R84 ;  /* 0x000000545552723e */ /* 0x000fe400000000ff */
[----:B------:R-:W-:-:S02]  /*a020*/  LOP3.LUT R94, R94, R193, RZ, 0x3c, !PT ;  /* 0x000000c15e5e7212 */ /* 0x000fc400078e3cff */
[----:B------:R-:W-:Y:S01]  /*a030*/  MOV R54, R54 ;  /* 0x0000003600367202 */ /* 0x000fe20000000f00 */
[----:B------:R-:W-:Y:S01]  /*a040*/  STSM.16.M88.4 [R46], R80 ;  /* 0x000000502e007844 */ /* 0x000fe20000000200 */
[----:B------:R-:W-:Y:S02]  /*a050*/  MOV R11, R98 ;  /* 0x00000062000b7202 */ /* 0x000fe40000000f00 */
        /* <DEDUP_REMOVED lines=38> */
[----:B------:R1:W-:Y:S01]  /*a2c0*/  STSM.16.M88.4 [R10], R136 ;  /* 0x000000880a007844 */ /* 0x0003e20000000200 */
[----:B------:R-:W-:-:S02]  /*a2d0*/  F2FP.F16.F32.PACK_AB R146, R149, R148 ;  /* 0x000000949592723e */ /* 0x000fc400000000ff */
[----:B------:R-:W-:Y:S02]  /*a2e0*/  F2FP.F16.F32.PACK_AB R147, R0, R150 ;  /* 0x000000960093723e */ /* 0x000fe400000000ff */
[----:B------:R-:W-:-:S03]  /*a2f0*/  PLOP3.LUT P0, PT, PT, PT, UP0, 0x80, 0x0 ;  /* 0x000000000000781c */ /* 0x000fc60003f0f008 */
[----:B------:R2:W-:Y:S01]  /*a300*/  STSM.16.M88.4 [R6], R144 ;  /* 0x0000009006007844 */ /* 0x0005e20000000200 */
[----:B------:R-:W-:Y:S09]  /*a310*/  BAR.SYNC.DEFER_BLOCKING 0x1, 0x100 ;  /* 0x0044000000007b1d */ /* 0x000ff20000010000 */
[----:B------:R-:W3:Y:S01]  /*a320*/  @P0 LDG.E R0, desc[UR48][R4.64] ;  /* 0x0000003004000981 */ /* 0x000ee2000c1e1900 */
[----:B------:R-:W-:Y:S01]  /*a330*/  UISETP.NE.U32.AND UP1, UPT, UR12, URZ, UPT ;  /* 0x0000003f0c00728c */ /* 0x000fe2000bf25070 */
[----:B0-----:R-:W-:-:S02]  /*a340*/  ISETP.NE.AND P1, PT, R77, 0x1, PT ;  /* 0x000000014d00780c */ /* 0x001fc40003f25270 */
[----:B-1----:R-:W-:Y:S01]  /*a350*/  IADD3 R10, R16, UR45, RZ ;  /* 0x0000002d100a7c10 */ /* 0x002fe2000fffe0ff */
        /* <DEDUP_REMOVED lines=8> */
[----:B---3--:R-:W-:Y:S01]  /*a3e0*/  @P0 R2UR UR4, R0 ;  /* 0x00000000000402ca */ /* 0x008fe200000e0000 */
[----:B------:R-:W-:-:S06]  /*a3f0*/  IMAD.U32 R0, RZ, RZ, UR11 ;  /* 0x0000000bff007e24 */ /* 0x000fcc000f8e00ff */
[----:B------:R2:W5:Y:S01]  /*a400*/  @P2 LDG.E R0, desc[UR48][R12.64] ;  /* 0x000000300c002981 */ /* 0x000562000c1e1900 */
[----:B01----:R-:W-:Y:S07]  /*a410*/  @P2 BRA `(.L_x_14123) ;  /* 0x0000000000102947 */ /* 0x003fee0003800000 */
[----:B------:R-:W-:Y:S05]  /*a420*/  @!P0 BRA `(.L_x_14123) ;  /* 0x00000000000c8947 */ /* 0x000fea0003800000 */
[----:B------:R-:W3:Y:S04]  /*a430*/  LDG.E R11, desc[UR48][R4.64] ;  /* 0x00000030040b7981 */ /* 0x000ee8000c1e1900 */
[----:B-----5:R-:W3:Y:S02]  /*a440*/  LDG.E R0, desc[UR48][R4.64+0x4] ;  /* 0x0000043004007981 */ /* 0x020ee4000c1e1900 */
[----:B---3--:R-:W-:-:S07]  /*a450*/  IMAD.IADD R0, R0, 0x1, -R11 ;  /* 0x0000000100007824 */ /* 0x008fce00078e0a0b */
.L_x_14123:
[----:B------:R-:W-:Y:S01]  /*a460*/  USHF.R.S32.HI UR18, URZ, 0x1f, UR43 ;  /* 0x0000001f3f127899 */ /* 0x000fe2000801142b */
[----:B------:R-:W-:Y:S01]  /*a470*/  @P1 IMAD.HI.U32 R4, R10, R7, RZ ;  /* 0x000000070a041227 */ /* 0x000fe200078e00ff */
[----:B------:R-:W-:Y:S01]  /*a480*/  ULDC.64 UR16, c[0x0][0xb90] ;  /* 0x0002e40000107ab9 */ /* 0x000fe20000000a00 */
[----:B------:R-:W-:Y:S01]  /*a490*/  USHF.R.S32.HI UR13, URZ, 0x1f, UR4 ;  /* 0x0000001f3f0d7899 */ /* 0x000fe20008011404 */
[----:B------:R-:W0:Y:S01]  /*a4a0*/  @P1 LDC R79, c[0x0][0xbf0] ;  /* 0x0002fc00ff4f1b82 */ /* 0x000e220000000800 */
[----:B------:R-:W-:Y:S01]  /*a4b0*/  UIMAD UR11, UR18, UR16, URZ ;  /* 0x00000010120b72a4 */ /* 0x000fe2000f8e023f */
[----:B--2---:R-:W-:Y:S01]  /*a4c0*/  IMAD.MOV.U32 R6, RZ, RZ, R10 ;  /* 0x000000ffff067224 */ /* 0x004fe200078e000a */
[----:B------:R-:W-:Y:S01]  /*a4d0*/  UMOV UR12, UR4 ;  /* 0x00000004000c7c82 */ /* 0x000fe20008000000 */
[----:B------:R-:W-:Y:S01]  /*a4e0*/  @P1 SHF.R.U32.HI R6, RZ, R9, R4 ;  /* 0x00000009ff061219 */ /* 0x000fe20000011604 */
[----:B------:R-:W-:Y:S01]  /*a4f0*/  UIMAD.WIDE.U32 UR14, UR43, UR16, UR12 ;  /* 0x000000102b0e72a5 */ /* 0x000fe2000f8e000c */
[----:B------:R-:W-:Y:S01]  /*a500*/  IMAD.MOV.U32 R5, RZ, RZ, 0x2 ;  /* 0x00000002ff057424 */ /* 0x000fe200078e00ff */
[----:B------:R-:W-:Y:S01]  /*a510*/  UIMAD UR11, UR43, UR17, UR11 ;  /* 0x000000112b0b72a4 */ /* 0x000fe2000f8e020b */
[----:B------:R-:W-:Y:S01]  /*a520*/  VIADD R26, R203, UR45 ;  /* 0x0000002dcb1a7c36 */ /* 0x000fe20008000000 */
[----:B------:R-:W-:Y:S01]  /*a530*/  USEL UR41, UR41, URZ, !UP0 ;  /* 0x0000003f29297287 */ /* 0x000fe2000c000000 */
[----:B------:R-:W-:Y:S01]  /*a540*/  IMAD.MOV R4, RZ, RZ, -R6 ;  /* 0x000000ffff047224 */ /* 0x000fe200078e0a06 */
[----:B------:R-:W-:Y:S01]  /*a550*/  ULDC.64 UR16, c[0x0][0xb98] ;  /* 0x0002e60000107ab9 */ /* 0x000fe20000000a00 */
[----:B------:R-:W-:Y:S01]  /*a560*/  UIADD3 UR15, UR15, UR11, URZ ;  /* 0x0000000b0f0f7290 */ /* 0x000fe2000fffe03f */
[----:B-----5:R-:W-:Y:S01]  /*a570*/  IMAD R83, R0, R77, RZ ;  /* 0x0000004d00537224 */ /* 0x020fe200078e02ff */
[----:B------:R-:W-:Y:S01]  /*a580*/  USEL UR40, UR40, URZ, !UP0 ;  /* 0x0000003f28287287 */ /* 0x000fe2000c000000 */
[----:B------:R-:W-:Y:S01]  /*a590*/  IMAD R9, R77, R4, R10 ;  /* 0x000000044d097224 */ /* 0x000fe200078e020a */
[----:B------:R-:W-:Y:S01]  /*a5a0*/  UIMAD UR11, UR41, UR16, URZ ;  /* 0x00000010290b72a4 */ /* 0x000fe2000f8e023f */
[----:B------:R-:W-:Y:S01]  /*a5b0*/  IMAD R4, R200, 0x40, R2 ;  /* 0x00000040c8047824 */ /* 0x000fe200078e0202 */
[----:B------:R-:W-:Y:S01]  /*a5c0*/  UIMAD.WIDE.U32 UR14, UR40, UR16, UR14 ;  /* 0x00000010280e72a5 */ /* 0x000fe2000f8e000e */
[----:B------:R-:W-:Y:S01]  /*a5d0*/  SHF.R.S32.HI R10, RZ, 0x1f, R6 ;  /* 0x0000001fff0a7819 */ /* 0x000fe20000011406 */
[----:B------:R-:W-:Y:S01]  /*a5e0*/  UIMAD UR11, UR40, UR17, UR11 ;  /* 0x00000011280b72a4 */ /* 0x000fe2000f8e020b */
[----:B------:R-:W-:Y:S01]  /*a5f0*/  SHF.R.S32.HI R7, RZ, 0x1f, R9 ;  /* 0x0000001fff077819 */ /* 0x000fe20000011409 */
[----:B------:R-:W-:Y:S01]  /*a600*/  IMAD.WIDE R4, R4, R5, UR8 ;  /* 0x0000000804047e25 */ /* 0x000fe2000f8e0205 */
[----:B------:R-:W-:Y:S01]  /*a610*/  ULDC.64 UR8, c[0x0][0xb88] ;  /* 0x0002e20000087ab9 */ /* 0x000fe20000000a00 */
[----:B------:R-:W-:-:S02]  /*a620*/  IADD3 R6, P0, R6, UR14, RZ ;  /* 0x0000000e06067c10 */ /* 0x000fc4000ff1e0ff */
[----:B------:R-:W-:Y:S01]  /*a630*/  IMAD.U32 R11, RZ, RZ, UR11 ;  /* 0x0000000bff0b7e24 */ /* 0x000fe2000f8e00ff */
[C---:B------:R-:W-:Y:S01]  /*a640*/  IADD3 R33, P2, R4.reuse, 0x5000, RZ ;  /* 0x0000500004217810 */ /* 0x040fe20007f5e0ff */
[----:B------:R-:W-:Y:S01]  /*a650*/  IMAD R12, R7, UR8, RZ ;  /* 0x00000008070c7c24 */ /* 0x000fe2000f8e02ff */
[----:B------:R-:W-:Y:S02]  /*a660*/  IADD3 R53, P3, R4, 0x4000, RZ ;  /* 0x0000400004357810 */ /* 0x000fe40007f7e0ff */
[----:B------:R-:W-:Y:S01]  /*a670*/  IADD3.X R7, R10, UR15, R11, P0, !PT ;  /* 0x0000000f0a077c10 */ /* 0x000fe200087fe40b */
[----:B------:R-:W-:Y:S01]  /*a680*/  IMAD R11, R9, UR9, R12 ;  /* 0x00000009090b7c24 */ /* 0x000fe2000f8e020c */
[----:B------:R-:W-:Y:S01]  /*a690*/  LOP3.LUT R32, R33, 0x380, RZ, 0xc0, !PT ;  /* 0x0000038021207812 */ /* 0x000fe200078ec0ff */
[----:B------:R-:W-:Y:S01]  /*a6a0*/  ULDC.64 UR14, c[0x0][0xaa0] ;  /* 0x0002a800000e7ab9 */ /* 0x000fe20000000a00 */
[----:B------:R-:W-:Y:S01]  /*a6b0*/  LOP3.LUT R52, R53, 0x380, RZ, 0xc0, !PT ;  /* 0x0000038035347812 */ /* 0x000fe200078ec0ff */
[----:B------:R-:W-:Y:S01]  /*a6c0*/  IMAD.WIDE.U32 R6, R9, UR8, R6 ;  /* 0x0000000809067c25 */ /* 0x000fe2000f8e0006 */
[----:B------:R-:W-:Y:S01]  /*a6d0*/  ULDC.64 UR8, c[0x0][0xb50] ;  /* 0x0002d40000087ab9 */ /* 0x000fe20000000a00 */
[----:B------:R-:W-:-:S02]  /*a6e0*/  SHF.R.U64 R32, R32, 0x3, RZ ;  /* 0x0000000320207819 */ /* 0x000fc400000012ff */
[----:B------:R-:W-:Y:S02]  /*a6f0*/  SHF.R.U64 R52, R52, 0x3, RZ ;  /* 0x0000000334347819 */ /* 0x000fe400000012ff */
[----:B------:R-:W-:Y:S02]  /*a700*/  IADD3 R7, R7, R11, RZ ;  /* 0x0000000b07077210 */ /* 0x000fe40007ffe0ff */
[----:B------:R-:W-:Y:S02]  /*a710*/  LEA R14, P0, R6, UR8, 0x2 ;  /* 0x00000008060e7c11 */ /* 0x000fe4000f8010ff */
[----:B------:R-:W-:Y:S01]  /*a720*/  LOP3.LUT R32, R32, R33, RZ, 0x3c, !PT ;  /* 0x0000002120207212 */ /* 0x000fe200078e3cff */
[----:B------:R-:W-:Y:S01]  /*a730*/  IMAD.X R33, RZ, RZ, R5, P2 ;  /* 0x000000ffff217224 */ /* 0x000fe200010e0605 */
[----:B------:R-:W-:Y:S01]  /*a740*/  LEA.HI.X R15, R6, UR9, R7, 0x2, P0 ;  /* 0x00000009060f7c11 */ /* 0x000fe200080f1407 */
[----:B------:R-:W-:Y:S01]  /*a750*/  SHFL.IDX PT, R20, R14, RZ, 0x1c1f ;  /* 0x001c1fff0e147589 */ /* 0x000fe200000e0000 */
[----:B------:R-:W-:Y:S01]  /*a760*/  IADD3 R29, P0, R4, 0x3000, RZ ;  /* 0x00003000041d7810 */ /* 0x000fe20007f1e0ff */
[----:B------:R-:W-:Y:S01]  /*a770*/  VIADD R6, R26, 0x8 ;  /* 0x000000081a067836 */ /* 0x000fe20000000000 */
[----:B------:R-:W-:Y:S01]  /*a780*/  IADD3 R11, P2, R4, 0xb000, RZ ;  /* 0x0000b000040b7810 */ /* 0x000fe20007f5e0ff */
[----:B------:R-:W1:Y:S01]  /*a790*/  SHFL.IDX PT, R21, R15, RZ, 0x1c1f ;  /* 0x001c1fff0f157589 */ /* 0x000e6200000e0000 */
[----:B------:R-:W-:-:S02]  /*a7a0*/  LOP3.LUT R28, R29, 0x380, RZ, 0xc0, !PT ;  /* 0x000003801d1c7812 */ /* 0x000fc400078ec0ff */
[----:B------:R-:W-:Y:S01]  /*a7b0*/  LOP3.LUT R10, R11, 0x380, RZ, 0xc0, !PT ;  /* 0x000003800b0a7812 */ /* 0x000fe200078ec0ff */
[----:B------:R-:W-:Y:S01]  /*a7c0*/  SHFL.IDX PT, R46, R14, 0x1, 0x1c1f ;  /* 0x003c1f000e2e7f89 */ /* 0x000fe200000e0000 */
[----:B------:R-:W-:Y:S02]  /*a7d0*/  SHF.R.U64 R28, R28, 0x3, RZ ;  /* 0x000000031c1c7819 */ /* 0x000fe400000012ff */
[----:B------:R-:W-:Y:S01]  /*a7e0*/  SHF.R.U64 R10, R10, 0x3, RZ ;  /* 0x000000030a0a7819 */ /* 0x000fe200000012ff */
[----:B------:R-:W2:Y:S01]  /*a7f0*/  SHFL.IDX PT, R47, R15, 0x1, 0x1c1f ;  /* 0x003c1f000f2f7f89 */ /* 0x000ea200000e0000 */
[----:B------:R-:W-:Y:S01]  /*a800*/  LOP3.LUT R28, R28, R29, RZ, 0x3c, !PT ;  /* 0x0000001d1c1c7212 */ /* 0x000fe200078e3cff */
[--C-:B------:R-:W-:Y:S01]  /*a810*/  IMAD.X R29, RZ, RZ, R5.reuse, P0 ;  /* 0x000000ffff1d7224 */ /* 0x100fe200000e0605 */
[----:B------:R-:W-:Y:S02]  /*a820*/  IADD3 R57, P0, R4, 0x9000, RZ ;  /* 0x0000900004397810 */ /* 0x000fe40007f1e0ff */
[----:B------:R-:W-:Y:S01]  /*a830*/  LOP3.LUT R10, R10, R11, RZ, 0x3c, !PT ;  /* 0x0000000b0a0a7212 */ /* 0x000fe200078e3cff */
[----:B------:R-:W-:Y:S01]  /*a840*/  IMAD.X R11, RZ, RZ, R5, P2 ;  /* 0x000000ffff0b7224 */ /* 0x000fe200010e0605 */
[----:B------:R-:W-:-:S02]  /*a850*/  LOP3.LUT R56, R57, 0x380, RZ, 0xc0, !PT ;  /* 0x0000038039387812 */ /* 0x000fc400078ec0ff */
[----:B------:R-:W-:Y:S01]  /*a860*/  LOP3.LUT R52, R52, R53, RZ, 0x3c, !PT ;  /* 0x0000003534347212 */ /* 0x000fe200078e3cff */
[--C-:B------:R-:W-:Y:S01]  /*a870*/  IMAD.X R53, RZ, RZ, R5.reuse, P3 ;  /* 0x000000ffff357224 */ /* 0x100fe200018e0605 */
[----:B------:R-:W-:Y:S02]  /*a880*/  SHF.R.U64 R56, R56, 0x3, RZ ;  /* 0x0000000338387819 */ /* 0x000fe400000012ff */
[----:B------:R-:W-:Y:S02]  /*a890*/  IADD3 R45, P3, R4, 0xa000, RZ ;  /* 0x0000a000042d7810 */ /* 0x000fe40007f7e0ff */
[----:B------:R-:W-:Y:S01]  /*a8a0*/  LOP3.LUT R56, R56, R57, RZ, 0x3c, !PT ;  /* 0x0000003938387212 */ /* 0x000fe200078e3cff */
[----:B------:R-:W-:Y:S01]  /*a8b0*/  IMAD.X R57, RZ, RZ, R5, P0 ;  /* 0x000000ffff397224 */ /* 0x000fe200000e0605 */
[----:B------:R-:W-:Y:S02]  /*a8c0*/  LOP3.LUT P0, RZ, R201, 0x3, RZ, 0xc0, !PT ;  /* 0x00000003c9ff7812 */ /* 0x000fe4000780c0ff */
[----:B------:R-:W-:-:S02]  /*a8d0*/  LOP3.LUT R44, R45, 0x380, RZ, 0xc0, !PT ;  /* 0x000003802d2c7812 */ /* 0x000fc400078ec0ff */
[----:B------:R-:W-:Y:S02]  /*a8e0*/  ISETP.GE.OR P2, PT, R26, R83, P0 ;  /* 0x000000531a00720c */ /* 0x000fe40000746670 */
[C---:B------:R-:W-:Y:S02]  /*a8f0*/  IADD3 R13, P5, R4.reuse, 0x1000, RZ ;  /* 0x00001000040d7810 */ /* 0x040fe40007fbe0ff */
[----:B------:R-:W-:Y:S02]  /*a900*/  IADD3 R25, P4, R4, 0x2000, RZ ;  /* 0x0000200004197810 */ /* 0x000fe40007f9e0ff */
[----:B------:R-:W-:Y:S02]  /*a910*/  SHF.R.U64 R44, R44, 0x3, RZ ;  /* 0x000000032c2c7819 */ /* 0x000fe400000012ff */
[----:B------:R-:W-:Y:S02]  /*a920*/  LOP3.LUT R12, R13, 0x380, RZ, 0xc0, !PT ;  /* 0x000003800d0c7812 */ /* 0x000fe400078ec0ff */
[----:B------:R-:W-:-:S02]  /*a930*/  LOP3.LUT R24, R25, 0x380, RZ, 0xc0, !PT ;  /* 0x0000038019187812 */ /* 0x000fc400078ec0ff */
[----:B------:R-:W-:Y:S01]  /*a940*/  LOP3.LUT R44, R44, R45, RZ, 0x3c, !PT ;  /* 0x0000002d2c2c7212 */ /* 0x000fe200078e3cff */
[----:B-1----:R1:W-:Y:S01]  /*a950*/  @!P2 ST.E desc[UR48][R20.64], R8 ;  /* 0x000000081400a985 */ /* 0x0023e2000c101930 */
[----:B------:R-:W-:Y:S01]  /*a960*/  SHF.R.U64 R12, R12, 0x3, RZ ;  /* 0x000000030c0c7819 */ /* 0x000fe200000012ff */
[--C-:B------:R-:W-:Y:S01]  /*a970*/  IMAD.X R45, RZ, RZ, R5.reuse, P3 ;  /* 0x000000ffff2d7224 */ /* 0x100fe200018e0605 */
[----:B------:R-:W-:Y:S02]  /*a980*/  SHF.R.U64 R24, R24, 0x3, RZ ;  /* 0x0000000318187819 */ /* 0x000fe400000012ff */
[----:B------:R-:W-:Y:S02]  /*a990*/  IADD3 R7, P3, R4, 0xf000, RZ ;  /* 0x0000f00004077810 */ /* 0x000fe40007f7e0ff */
[----:B------:R-:W-:Y:S01]  /*a9a0*/  LOP3.LUT R12, R12, R13, RZ, 0x3c, !PT ;  /* 0x0000000d0c0c7212 */ /* 0x000fe200078e3cff */
[--C-:B------:R-:W-:Y:S01]  /*a9b0*/  IMAD.X R13, RZ, RZ, R5.reuse, P5 ;  /* 0x000000ffff0d7224 */ /* 0x100fe200028e0605 */
[----:B------:R-:W-:Y:S01]  /*a9c0*/  LOP3.LUT R24, R24, R25, RZ, 0x3c, !PT ;  /* 0x0000001918187212 */ /* 0x000fe200078e3cff */
[--C-:B------:R-:W-:Y:S01]  /*a9d0*/  IMAD.X R25, RZ, RZ, R5.reuse, P4 ;  /* 0x000000ffff197224 */ /* 0x100fe200020e0605 */
[----:B------:R-:W-:Y:S01]  /*a9e0*/  LOP3.LUT R0, R7, 0x380, RZ, 0xc0, !PT ;  /* 0x0000038007007812 */ /* 0x000fe200078ec0ff */
[----:B-1----:R-:W1:Y:S01]  /*a9f0*/  @P1 LDC R21, c[0x0][0xbec] ;  /* 0x0002fb00ff151b82 */ /* 0x002e620000000800 */
[C---:B------:R-:W-:Y:S01]  /*aa00*/  IADD3 R37, P6, R4.reuse, 0x6000, RZ ;  /* 0x0000600004257810 */ /* 0x040fe20007fde0ff */
[----:B------:R-:W-:Y:S01]  /*aa10*/  UIMAD UR11, UR13, UR14, URZ ;  /* 0x0000000e0d0b72a4 */ /* 0x000fe2000f8e023f */
[C---:B------:R-:W-:Y:S01]  /*aa20*/  IADD3 R41, P5, R4.reuse, 0x7000, RZ ;  /* 0x0000700004297810 */ /* 0x040fe20007fbe0ff */
[----:B------:R-:W-:Y:S01]  /*aa30*/  UIMAD.WIDE.U32 UR8, UR4, UR14, URZ ;  /* 0x0000000e040872a5 */ /* 0x000fe2000f8e003f */
[----:B------:R-:W-:Y:S01]  /*aa40*/  IADD3 R65, P4, R4, 0x8000, RZ ;  /* 0x0000800004417810 */ /* 0x000fe20007f9e0ff */
[----:B------:R-:W-:Y:S01]  /*aa50*/  IMAD.X R49, RZ, RZ, R5, P3 ;  /* 0x000000ffff317224 */ /* 0x000fe200018e0605 */
[----:B------:R-:W-:Y:S01]  /*aa60*/  SHF.R.U64 R0, R0, 0x3, RZ ;  /* 0x0000000300007819 */ /* 0x000fe200000012ff */
[----:B------:R-:W-:Y:S01]  /*aa70*/  UIMAD UR11, UR4, UR15, UR11 ;  /* 0x0000000f040b72a4 */ /* 0x000fe2000f8e020b */
[----:B------:R-:W-:Y:S01]  /*aa80*/  LOP3.LUT R36, R37, 0x380, RZ, 0xc0, !PT ;  /* 0x0000038025247812 */ /* 0x000fe200078ec0ff */
[----:B------:R-:W-:Y:S01]  /*aa90*/  ULDC.64 UR12, c[0x0][0xae8] ;  /* 0x0002ba00000c7ab9 */ /* 0x000fe20000000a00 */
[----:B------:R-:W-:-:S02]  /*aaa0*/  LOP3.LUT R40, R41, 0x380, RZ, 0xc0, !PT ;  /* 0x0000038029287812 */ /* 0x000fc400078ec0ff */
[----:B------:R-:W-:Y:S02]  /*aab0*/  LOP3.LUT R64, R65, 0x380, RZ, 0xc0, !PT ;  /* 0x0000038041407812 */ /* 0x000fe400078ec0ff */
[----:B------:R-:W-:Y:S02]  /*aac0*/  ISETP.GE.OR P0, PT, R6, R83, P0 ;  /* 0x000000530600720c */ /* 0x000fe40000706670 */
[----:B------:R-:W-:Y:S01]  /*aad0*/  LOP3.LUT R48, R0, R7, RZ, 0x3c, !PT ;  /* 0x0000000700307212 */ /* 0x000fe200078e3cff */
[----:B------:R-:W-:Y:S01]  /*aae0*/  IMAD R0, R23, 0x20, R200 ;  /* 0x0000002017007824 */ /* 0x000fe200078e02c8 */
[----:B------:R-:W-:Y:S01]  /*aaf0*/  SHF.R.U64 R36, R36, 0x3, RZ ;  /* 0x0000000324247819 */ /* 0x000fe200000012ff */
[----:B------:R-:W-:Y:S01]  /*ab00*/  UIADD3 UR9, UR9, UR11, URZ ;  /* 0x0000000b09097290 */ /* 0x000fe2000fffe03f */
[----:B------:R-:W-:Y:S01]  /*ab10*/  SHF.R.U64 R40, R40, 0x3, RZ ;  /* 0x0000000328287819 */ /* 0x000fe200000012ff */
[----:B------:R-:W-:Y:S01]  /*ab20*/  UIMAD UR4, UR18, UR12, URZ ;  /* 0x0000000c120472a4 */ /* 0x000fe2000f8e023f */
[----:B------:R-:W-:Y:S01]  /*ab30*/  SHF.R.U64 R64, R64, 0x3, RZ ;  /* 0x0000000340407819 */ /* 0x000fe200000012ff */
[----:B------:R-:W-:Y:S01]  /*ab40*/  VIADD R78, R0, UR45 ;  /* 0x0000002d004e7c36 */ /* 0x000fe20008000000 */
[----:B------:R-:W-:Y:S01]  /*ab50*/  LOP3.LUT R36, R36, R37, RZ, 0x3c, !PT ;  /* 0x0000002524247212 */ /* 0x000fe200078e3cff */
[--C-:B------:R-:W-:Y:S01]  /*ab60*/  IMAD.X R37, RZ, RZ, R5.reuse, P6 ;  /* 0x000000ffff257224 */ /* 0x100fe200030e0605 */
[----:B------:R-:W-:Y:S01]  /*ab70*/  LOP3.LUT R40, R40, R41, RZ, 0x3c, !PT ;  /* 0x0000002928287212 */ /* 0x000fe200078e3cff */
[----:B------:R-:W-:Y:S01]  /*ab80*/  UIMAD UR4, UR43, UR13, UR4 ;  /* 0x0000000d2b0472a4 */ /* 0x000fe2000f8e0204 */
[----:B------:R-:W-:Y:S01]  /*ab90*/  LOP3.LUT R64, R64, R65, RZ, 0x3c, !PT ;  /* 0x0000004140407212 */ /* 0x000fe200078e3cff */
[----:B------:R-:W-:Y:S01]  /*aba0*/  IMAD.X R65, RZ, RZ, R5, P4 ;  /* 0x000000ffff417224 */ /* 0x000fe200020e0605 */
[----:B------:R-:W-:Y:S01]  /*abb0*/  IADD3.X R41, RZ, R5, RZ, P5, !PT ;  /* 0x00000005ff297210 */ /* 0x000fe20002ffe4ff */
[----:B------:R-:W-:Y:S01]  /*abc0*/  UIMAD.WIDE.U32 UR8, UR43, UR12, UR8 ;  /* 0x0000000c2b0872a5 */ /* 0x000fe2000f8e0008 */
[C---:B------:R-:W-:Y:S01]  /*abd0*/  IADD3 R73, P6, R4.reuse, 0xc000, RZ ;  /* 0x0000c00004497810 */ /* 0x040fe20007fde0ff */
[----:B--2---:R2:W-:Y:S01]  /*abe0*/  @!P0 ST.E desc[UR48][R46.64], R3 ;  /* 0x000000032e008985 */ /* 0x0045e2000c101930 */
[C---:B------:R-:W-:Y:S01]  /*abf0*/  IADD3 R69, P5, R4.reuse, 0xd000, RZ ;  /* 0x0000d00004457810 */ /* 0x040fe20007fbe0ff */
[----:B------:R-:W-:Y:S01]  /*ac00*/  ULDC.64 UR12, c[0x0][0xaf0] ;  /* 0x0002bc00000c7ab9 */ /* 0x000fe20000000a00 */
[----:B------:R-:W-:Y:S01]  /*ac10*/  IADD3 R61, P4, R4, 0xe000, RZ ;  /* 0x0000e000043d7810 */ /* 0x000fe20007f9e0ff */
[----:B-1----:R-:W-:Y:S01]  /*ac20*/  @P1 IMAD.HI.U32 R0, R78, R21, RZ ;  /* 0x000000154e001227 */ /* 0x002fe200078e00ff */
[----:B------:R-:W-:Y:S01]  /*ac30*/  UIADD3 UR9, UR9, UR4, URZ ;  /* 0x0000000409097290 */ /* 0x000fe2000fffe03f */
[----:B------:R-:W-:Y:S01]  /*ac40*/  LOP3.LUT R72, R73, 0x380, RZ, 0xc0, !PT ;  /* 0x0000038049487812 */ /* 0x000fe200078ec0ff */
[----:B------:R-:W-:Y:S01]  /*ac50*/  UIMAD UR4, UR41, UR12, URZ ;  /* 0x0000000c290472a4 */ /* 0x000fe2000f8e023f */
[----:B------:R-:W-:Y:S01]  /*ac60*/  LOP3.LUT R68, R69, 0x380, RZ, 0xc0, !PT ;  /* 0x0000038045447812 */ /* 0x000fe200078ec0ff */
[----:B------:R-:W5:Y:S01]  /*ac70*/  LD.E.128 R12, desc[UR48][R12.64] ;  /* 0x000000300c0c7980 */ /* 0x000f62000c101d00 */
[----:B------:R-:W-:-:S02]  /*ac80*/  LOP3.LUT R60, R61, 0x380, RZ, 0xc0, !PT ;  /* 0x000003803d3c7812 */ /* 0x000fc400078ec0ff */
[----:B------:R-:W-:Y:S01]  /*ac90*/  LOP3.LUT R9, R4, 0x380, RZ, 0xc0, !PT ;  /* 0x0000038004097812 */ /* 0x000fe200078ec0ff */
[----:B--2---:R-:W-:Y:S01]  /*aca0*/  IMAD.MOV.U32 R3, RZ, RZ, R78 ;  /* 0x000000ffff037224 */ /* 0x004fe200078e004e */
[----:B0-----:R-:W-:Y:S01]  /*acb0*/  @P1 SHF.R.U32.HI R3, RZ, R79, R0 ;  /* 0x0000004fff031219 */ /* 0x001fe20000011600 */
[----:B------:R-:W-:Y:S01]  /*acc0*/  UIMAD UR4, UR40, UR13, UR4 ;  /* 0x0000000d280472a4 */ /* 0x000fe2000f8e0204 */
[----:B------:R-:W-:Y:S01]  /*acd0*/  SHF.R.U64 R72, R72, 0x3, RZ ;  /* 0x0000000348487819 */ /* 0x000fe200000012ff */
[----:B------:R-:W-:Y:S01]  /*ace0*/  UIMAD.WIDE.U32 UR8, UR40, UR12, UR8 ;  /* 0x0000000c280872a5 */ /* 0x000fe2000f8e0008 */
[----:B------:R-:W-:Y:S01]  /*acf0*/  SHF.R.U64 R68, R68, 0x3, RZ ;  /* 0x0000000344447819 */ /* 0x000fe200000012ff */
[----:B------:R-:W5:Y:S01]  /*ad00*/  LD.E.128 R24, desc[UR48][R24.64] ;  /* 0x0000003018187980 */ /* 0x000f62000c101d00 */
[----:B------:R-:W-:Y:S02]  /*ad10*/  SHF.R.U64 R60, R60, 0x3, RZ ;  /* 0x000000033c3c7819 */ /* 0x000fe400000012ff */
[----:B------:R-:W-:Y:S01]  /*ad20*/  SHF.R.U64 R9, R9, 0x3, RZ ;  /* 0x0000000309097819 */ /* 0x000fe200000012ff */
[----:B------:R-:W-:Y:S01]  /*ad30*/  UIADD3 UR4, UR9, UR4, URZ ;  /* 0x0000000409047290 */ /* 0x000fe2000fffe03f */
[----:B------:R-:W-:Y:S01]  /*ad40*/  IADD3 R76, -R3, RZ, RZ ;  /* 0x000000ff034c7210 */ /* 0x000fe20007ffe1ff */
[----:B------:R-:W-:Y:S01]  /*ad50*/  ULDC.64 UR12, c[0x0][0xae0] ;  /* 0x0002b800000c7ab9 */ /* 0x000fe20000000a00 */
[----:B------:R-:W-:Y:S01]  /*ad60*/  SHF.R.S32.HI R0, RZ, 0x1f, R3 ;  /* 0x0000001fff007819 */ /* 0x000fe20000011403 */
[----:B------:R-:W5:Y:S01]  /*ad70*/  LD.E.128 R28, desc[UR48][R28.64] ;  /* 0x000000301c1c7980 */ /* 0x000f62000c101d00 */
[----:B------:R-:W-:-:S02]  /*ad80*/  LOP3.LUT R72, R72, R73, RZ, 0x3c, !PT ;  /* 0x0000004948487212 */ /* 0x000fc400078e3cff */
[----:B------:R-:W-:Y:S01]  /*ad90*/  LOP3.LUT R68, R68, R69, RZ, 0x3c, !PT ;  /* 0x0000004544447212 */ /* 0x000fe200078e3cff */
[--C-:B------:R-:W-:Y:S01]  /*ada0*/  IMAD.X R69, RZ, RZ, R5.reuse, P5 ;  /* 0x000000ffff457224 */ /* 0x100fe200028e0605 */
[----:B------:R-:W-:Y:S01]  /*adb0*/  LOP3.LUT R60, R60, R61, RZ, 0x3c, !PT ;  /* 0x0000003d3c3c7212 */ /* 0x000fe200078e3cff */
[----:B------:R-:W-:Y:S01]  /*adc0*/  IMAD.X R61, RZ, RZ, R5, P4 ;  /* 0x000000ffff3d7224 */ /* 0x000fe200020e0605 */
[----:B------:R-:W-:Y:S01]  /*add0*/  IADD3.X R73, RZ, R5, RZ, P6, !PT ;  /* 0x00000005ff497210 */ /* 0x000fe200037fe4ff */
[----:B------:R-:W5:Y:S01]  /*ade0*/  LD.E.128 R52, desc[UR48][R52.64] ;  /* 0x0000003034347980 */ /* 0x000f62000c101d00 */
[----:B------:R-:W-:Y:S01]  /*adf0*/  LOP3.LUT R4, R9, R4, RZ, 0x3c, !PT ;  /* 0x0000000409047212 */ /* 0x000fe200078e3cff */
[----:B------:R-:W-:Y:S02]  /*ae00*/  IMAD R0, R0, UR12, RZ ;  /* 0x0000000c00007c24 */ /* 0x000fe4000f8e02ff */
[----:B------:R-:W-:Y:S01]  /*ae10*/  IMAD R77, R77, R76, R78 ;  /* 0x0000004c4d4d7224 */ /* 0x000fe200078e024e */
[----:B------:R-:W5:Y:S01]  /*ae20*/  LD.E.128 R32, desc[UR48][R32.64] ;  /* 0x0000003020207980 */ /* 0x000f62000c101d00 */
[----:B------:R-:W-:-:S02]  /*ae30*/  IMAD.U32 R21, RZ, RZ, UR9 ;  /* 0x00000009ff157e24 */ /* 0x000fc4000f8e00ff */
        /* <DEDUP_REMOVED lines=8> */
[----:B------:R-:W-:-:S03]  /*aec0*/  IMAD.WIDE.U32 R20, R3, UR12, R20 ;  /* 0x0000000c03147c25 */ /* 0x000fc6000f8e0014 */
        /* <DEDUP_REMOVED lines=16> */
[----:B------:R-:W-:Y:S01]  /*afd0*/  VIADD R84, R200, UR45 ;  /* 0x0000002dc8547c36 */ /* 0x000fe20008000000 */
[----:B------:R-:W-:Y:S01]  /*afe0*/  UIADD3 UR10, UR10, 0x22820, URZ ;  /* 0x000228200a0a7890 */ /* 0x000fe2000fffe03f */
[C---:B------:R-:W-:Y:S02]  /*aff0*/  IMAD R3, R77.reuse, UR9, R76 ;  /* 0x000000094d037c24 */ /* 0x040fe4000f8e024c */
[----:B------:R-:W-:Y:S01]  /*b000*/  IMAD.WIDE.U32 R20, R77, UR8, R20 ;  /* 0x000000084d147c25 */ /* 0x000fe2000f8e0014 */
[----:B------:R-:W-:Y:S01]  /*b010*/  ISETP.GE.AND P2, PT, R84, R83, PT ;  /* 0x000000535400720c */ /* 0x000fe20003f46270 */
[----:B------:R-:W-:Y:S01]  /*b020*/  ULDC.64 UR8, c[0x0][0xa80] ;  /* 0x0002a00000087ab9 */ /* 0x000fe20000000a00 */
[----:B------:R-:W-:Y:S01]  /*b030*/  UPRMT UR10, URZ, 0x654, UR10 ;  /* 0x000006543f0a7896 */ /* 0x000fe2000800000a */
[----:B------:R-:W-:Y:S01]  /*b040*/  IMAD.IADD R3, R21, 0x1, R3 ;  /* 0x0000000115037824 */ /* 0x000fe200078e0203 */
[----:B------:R-:W-:Y:S01]  /*b050*/  LEA R82, P3, R20, UR8, 0x1 ;  /* 0x0000000814527c11 */ /* 0x000fe2000f8608ff */
[----:B------:R-:W-:-:S03]  /*b060*/  VIADD R0, R84, 0x20 ;  /* 0x0000002054007836 */ /* 0x000fc60000000000 */
[----:B------:R-:W-:Y:S02]  /*b070*/  LEA.HI.X R3, R20, UR9, R3, 0x1, P3 ;  /* 0x0000000914037c11 */ /* 0x000fe400098f0c03 */
[-C--:B------:R-:W-:Y:S01]  /*b080*/  ISETP.GE.AND P1, PT, R0, R83.reuse, PT ;  /* 0x000000530000720c */ /* 0x080fe20003f26270 */
[----:B0-----:R0:W1:Y:S01]  /*b090*/  SHFL.IDX PT, R85, R82, RZ, 0x181f ;  /* 0x00181fff52557589 */ /* 0x00106200000e0000 */
[----:B------:R-:W-:Y:S01]  /*b0a0*/  IADD3 R0, R84, 0x40, RZ ;  /* 0x0000004054007810 */ /* 0x000fe20007ffe0ff */
[----:B------:R-:W-:Y:S01]  /*b0b0*/  BSSY B1, `(.L_x_14124) ;  /* 0x0000016000017945 */ /* 0x000fe20003800000 */
[----:B------:R-:W-:Y:S01]  /*b0c0*/  SYNCS.ARRIVE.TRANS64.RED.A1T0 RZ, [UR10], RZ ;  /* 0x000000ffffff79a7 */ /* 0x000fe2000810040a */
        /* <DEDUP_REMOVED lines=20> */
.L_x_14125:
[----:B------:R-:W-:Y:S05]  /*b210*/  BSYNC B1 ;  /* 0x0000000000017941 */ /* 0x000fea0003800000 */
.L_x_14124:
        /* <DEDUP_REMOVED lines=21> */
.L_x_14127:
[----:B------:R-:W-:Y:S05]  /*b370*/  BSYNC B1 ;  /* 0x0000000000017941 */ /* 0x000fea0003800000 */
.L_x_14126:
        /* <DEDUP_REMOVED lines=21> */
.L_x_14129:
[----:B------:R-:W-:Y:S05]  /*b4d0*/  BSYNC B1 ;  /* 0x0000000000017941 */ /* 0x000fea0003800000 */
.L_x_14128:
[----:B------:R-:W-:Y:S01]  /*b4e0*/  VIADD R0, R84, 0x60 ;  /* 0x0000006054007836 */ /* 0x000fe20000000000 */
[----:B0--3--:R-:W3:Y:S04]  /*b4f0*/  SHFL.IDX PT, R3, R3, 0x3, 0x181f ;  /* 0x00781f0003037f89 */ /* 0x009ee800000e0000 */
[----:B------:R-:W-:Y:S01]  /*b500*/  ISETP.GE.AND P0, PT, R0, R83, PT ;  /* 0x000000530000720c */ /* 0x000fe20003f06270 */
[----:B------:R0:W0:-:S12]  /*b510*/  SHFL.IDX PT, R15, R82, 0x3, 0x181f ;  /* 0x00781f00520f7f89 */ /* 0x00001800000e0000 */
        /* <DEDUP_REMOVED lines=20> */
.L_x_14122:
        /* <DEDUP_REMOVED lines=35> */
.L_x_14131:
        /* <DEDUP_REMOVED lines=45> */
.L_x_14133:
[----:B------:R-:W-:Y:S05]  /*bb60*/  BSYNC B1 ;  /* 0x0000000000017941 */ /* 0x000fea0003800000 */
.L_x_14132:
[----:B------:R-:W-:Y:S01]  /*bb70*/  ULDC.64 UR14, c[0x0][0xaa0] ;  /* 0x0002a800000e7ab9 */ /* 0x000fe20000000a00 */
[----:B------:R-:W1:Y:S01]  /*bb80*/  @P0 LDC R5, c[0x0][0xbf0] ;  /* 0x0002fc00ff050b82 */ /* 0x000e620000000800 */
[----:B------:R-:W-:Y:S01]  /*bb90*/  UIMAD UR10, UR11, UR14, URZ ;  /* 0x0000000e0b0a72a4 */ /* 0x000fe2000f8e023f */
[----:B0-----:R-:W-:Y:S01]  /*bba0*/  IMAD R3, R23, 0x20, R200 ;  /* 0x0000002017037824 */ /* 0x001fe200078e02c8 */
[----:B------:R-:W-:Y:S01]  /*bbb0*/  UIMAD.WIDE.U32 UR8, UR4, UR14, URZ ;  /* 0x0000000e040872a5 */ /* 0x000fe2000f8e003f */
[----:B------:R-:W-:Y:S01]  /*bbc0*/  BSSY B1, `(.L_x_14134) ;  /* 0x0000040000017945 */ /* 0x000fe20003800000 */
[----:B------:R-:W-:Y:S01]  /*bbd0*/  UIMAD UR10, UR4, UR15, UR10 ;  /* 0x0000000f040a72a4 */ /* 0x000fe2000f8e020a */
[----:B------:R-:W-:Y:S02]  /*bbe0*/  VIADD R8, R3, UR45 ;  /* 0x0000002d03087c36 */ /* 0x000fe40008000000 */
        /* <DEDUP_REMOVED lines=9> */
[----:B------:R-:W-:Y:S02]  /*bc80*/  UIMAD UR4, UR41, UR10, URZ ;  /* 0x0000000a290472a4 */ /* 0x000fe4000f8e023f */
[----:B------:R-:W-:Y:S01]  /*bc90*/  UIMAD.WIDE.U32 UR8, UR40, UR10, UR8 ;  /* 0x0000000a280872a5 */ /* 0x000fe2000f8e0008 */
[----:B-1----:R-:W-:Y:S01]  /*bca0*/  @P0 SHF.R.U32.HI R3, RZ, R5, R4 ;  /* 0x00000005ff030219 */ /* 0x002fe20000011604 */
[----:B------:R-:W-:-:S03]  /*bcb0*/  UIMAD UR4, UR40, UR11, UR4 ;  /* 0x0000000b280472a4 */ /* 0x000fc6000f8e0204 */
[--C-:B------:R-:W-:Y:S01]  /*bcc0*/  SHF.R.S32.HI R4, RZ, 0x1f, R3.reuse ;  /* 0x0000001fff047819 */ /* 0x100fe20000011403 */
[----:B------:R-:W-:Y:S01]  /*bcd0*/  UIADD3 UR4, UR9, UR4, URZ ;  /* 0x0000000409047290 */ /* 0x000fe2000fffe03f */
[----:B------:R-:W-:Y:S01]  /*bce0*/  IMAD.MOV R7, RZ, RZ, -R3 ;  /* 0x000000ffff077224 */ /* 0x000fe200078e0a03 */
[----:B------:R-:W-:Y:S01]  /*bcf0*/  ULDC.64 UR10, c[0x0][0xae0] ;  /* 0x0002b800000a7ab9 */ /* 0x000fe20000000a00 */
[----:B------:R-:W-:Y:S02]  /*bd00*/  IMAD.U32 R5, RZ, RZ, UR9 ;  /* 0x00000009ff057e24 */ /* 0x000fe4000f8e00ff */
[----:B------:R-:W-:Y:S01]  /*bd10*/  IMAD R6, R4, UR10, RZ ;  /* 0x0000000a04067c24 */ /* 0x000fe2000f8e02ff */
[----:B------:R-:W-:Y:S01]  /*bd20*/  MOV R5, UR4 ;  /* 0x0000000400057c02 */ /* 0x000fe20008000f00 */
[----:B------:R-:W-:Y:S01]  /*bd30*/  IMAD.U32 R4, RZ, RZ, UR8 ;  /* 0x00000008ff047e24 */ /* 0x000fe2000f8e00ff */
[----:B------:R-:W-:Y:S01]  /*bd40*/  ULDC.64 UR8, c[0x0][0xad8] ;  /* 0x0002b60000087ab9 */ /* 0x000fe20000000a00 */
[----:B------:R-:W-:-:S02]  /*bd50*/  IMAD R7, R11, R7, R8 ;  /* 0x000000070b077224 */ /* 0x000fc400078e0208 */
[C---:B------:R-:W-:Y:S02]  /*bd60*/  IMAD R9, R3.reuse, UR11, R6 ;  /* 0x0000000b03097c24 */ /* 0x040fe4000f8e0206 */
[----:B------:R-:W-:Y:S01]  /*bd70*/  IMAD.WIDE.U32 R4, R3, UR10, R4 ;  /* 0x0000000a03047c25 */ /* 0x000fe2000f8e0004 */
[----:B------:R-:W-:-:S03]  /*bd80*/  SHF.R.S32.HI R3, RZ, 0x1f, R7 ;  /* 0x0000001fff037819 */ /* 0x000fc60000011407 */
        /* <DEDUP_REMOVED lines=35> */
.L_x_14135:
[----:B------:R-:W-:Y:S05]  /*bfc0*/  BSYNC B1 ;  /* 0x0000000000017941 */ /* 0x000fea0003800000 */
.L_x_14134:
        /* <DEDUP_REMOVED lines=21> */
.L_x_14137:
[----:B------:R-:W-:Y:S05]  /*c120*/  BSYNC B1 ;  /* 0x0000000000017941 */ /* 0x000fea0003800000 */
.L_x_14136:
        /* <DEDUP_REMOVED lines=21> */
.L_x_14139:
[----:B------:R-:W-:Y:S05]  /*c280*/  BSYNC B1 ;  /* 0x0000000000017941 */ /* 0x000fea0003800000 */
.L_x_14138:
        /* <DEDUP_REMOVED lines=22> */
.L_x_14130:
[----:B------:R-:W-:Y:S05]  /*c3f0*/  BSYNC B0 ;  /* 0x0000000000007941 */ /* 0x000fea0003800000 */
.L_x_14121:
[----:B------:R-:W-:Y:S02]  /*c400*/  ULDC UR4, c[0x0][0xc3c] ;  /* 0x00030f0000047ab9 */ /* 0x000fe40000000800 */
[----:B------:R-:W-:-:S06]  /*c410*/  UISETP.GE.AND UP0, UPT, UR7, UR4, UPT ;  /* 0x000000040700728c */ /* 0x000fcc000bf06270 */
[----:B------:R-:W-:-:S13]  /*c420*/  PLOP3.LUT P0, PT, PT, PT, UP0, 0x80, 0x0 ;  /* 0x000000000000781c */ /* 0x000fda0003f0f008 */
[----:B------:R-:W-:Y:S05]  /*c430*/  @!P0 BRA `(.L_x_14140) ;  /* 0xffffff4800548947 */ /* 0x000fea000383ffff */
[----:B------:R-:W-:Y:S05]  /*c440*/  EXIT ;  /* 0x000000000000794d */ /* 0x000fea0003800000 */
.L_x_14079:
        /* <DEDUP_REMOVED lines=16> */
.L_x_14141:
        /* <DEDUP_REMOVED lines=40> */
.L_x_14147:
        /* <DEDUP_REMOVED lines=12> */
.L_x_14146:
[----:B------:R-:W-:Y:S05]  /*c890*/  BSYNC B0 ;  /* 0x0000000000007941 */ /* 0x000fea0003800000 */
.L_x_14145:
        /* <DEDUP_REMOVED lines=20> */
.L_x_14143:
        /* <DEDUP_REMOVED lines=20> */
.L_x_14148:
        /* <DEDUP_REMOVED lines=29> */
[----:B0-----:R-:W-:Y:S02]  /*ccf0*/  IABS R10, R15 ;  /* 0x0000000f000a7213 */ /* 0x001fe40000000000 */
[----:B------:R-:W0:Y:S01]  /*cd00*/  I2F.RP R6, R8 ;  /* 0x0000000800067306 */ /* 0x000e220000209400 */
[----:B------:R-:W-:Y:S02]  /*cd10*/  IADD3 R18, -R15, RZ, RZ ;  /* 0x000000ff0f127210 */ /* 0x000fe40007ffe1ff */
[----:B------:R-:W-:-:S05]  /*cd20*/  IABS R9, R4 ;  /* 0x0000000400097213 */ /* 0x000fca0000000000 */
[----:B0-----:R-:W0:Y:S02]  /*cd30*/  MUFU.RCP R6, R6 ;  /* 0x0000000600067308 */ /* 0x001e240000001000 */
[----:B0-----:R-:W-:-:S06]  /*cd40*/  VIADD R3, R6, 0xffffffe ;  /* 0x0ffffffe06037836 */ /* 0x001fcc0000000000 */
[----:B------:R-:W0:Y:S02]  /*cd50*/  F2I.FTZ.U32.TRUNC.NTZ R3, R3 ;  /* 0x0000000300037305 */ /* 0x000e24000021f000 */
[----:B0-----:R-:W-:-:S04]  /*cd60*/  IMAD.MOV R2, RZ, RZ, -R3 ;  /* 0x000000ffff027224 */ /* 0x001fc800078e0a03 */
[----:B------:R-:W-:Y:S01]  /*cd70*/  IMAD.MOV.U32 R7, RZ, RZ, R2 ;  /* 0x000000ffff077224 */ /* 0x000fe200078e0002 */
[----:B------:R-:W-:-:S03]  /*cd80*/  MOV R2, RZ ;  /* 0x000000ff00027202 */ /* 0x000fc60000000f00 */
        /* <DEDUP_REMOVED lines=20> */
.L_x_14144:
[----:B------:R-:W-:Y:S01]  /*ced0*/  ULDC UR4, c[0x0][0xc3c] ;  /* 0x00030f0000047ab9 */ /* 0x000fe20000000800 */
[----:B------:R-:W-:Y:S02]  /*cee0*/  IMAD.MOV.U32 R17, RZ, RZ, RZ ;  /* 0x000000ffff117224 */ /* 0x000fe400078e00ff */
[----:B------:R-:W-:Y:S02]  /*cef0*/  IMAD.U32 R16, RZ, RZ, UR6 ;  /* 0x00000006ff107e24 */ /* 0x000fe4000f8e00ff */
[----:B------:R-:W-:Y:S02]  /*cf00*/  IMAD.MOV.U32 R18, RZ, RZ, RZ ;  /* 0x000000ffff127224 */ /* 0x000fe400078e00ff */
[----:B------:R-:W-:-:S07]  /*cf10*/  IMAD.U32 R19, RZ, RZ, UR4 ;  /* 0x00000004ff137e24 */ /* 0x000fce000f8e00ff */
.L_x_14149:
[----:B------:R-:W-:-:S13]  /*cf20*/  ISETP.NE.AND P0, PT, R5, RZ, PT ;  /* 0x000000ff0500720c */ /* 0x000fda0003f05270 */
[----:B------:R-:W0:Y:S01]  /*cf30*/  @!P0 S2R R3, SR_CgaCtaId ;  /* 0x0000000000038919 */ /* 0x000e220000008800 */
[----:B------:R-:W-:-:S04]  /*cf40*/  @!P0 MOV R0, 0x400 ;  /* 0x0000040000008802 */ /* 0x000fc80000000f00 */
[----:B0-----:R-:W-:-:S05]  /*cf50*/  @!P0 LEA R0, R3, R0, 0x18 ;  /* 0x0000000003008211 */ /* 0x001fca00078ec0ff */
[----:B------:R1:W-:Y:S01]  /*cf60*/  @!P0 STS.128 [R0+0x228d0], R16 ;  /* 0x0228d01000008388 */ /* 0x0003e20000000c00 */
[----:B------:R-:W-:Y:S06]  /*cf70*/  BAR.ARV 0x5, 0x180 ;  /* 0x0146000000007b1d */ /* 0x000fec0000002000 */
.L_x_14142:
[----:B------:R2:W-:Y:S01]  /*cf80*/  STL [R1+0x24], RZ ;  /* 0x000024ff01007387 */ /* 0x0005e20000100800 */
[----:B------:R-:W-:Y:S01]  /*cf90*/  ULDC UR4, c[0x0][0xc3c] ;  /* 0x00030f0000047ab9 */ /* 0x000fe20000000800 */
[----:B------:R-:W-:Y:S01]  /*cfa0*/  IMAD.MOV.U32 R26, RZ, RZ, 0x1 ;  /* 0x00000001ff1a7424 */ /* 0x000fe200078e00ff */
[----:B0-----:R-:W-:Y:S02]  /*cfb0*/  ISETP.GE.AND P0, PT, R19, UR4, PT ;  /* 0x0000000413007c0c */ /* 0x001fe4000bf06270 */
[----:B------:R-:W-:-:S11]  /*cfc0*/  MOV R24, RZ ;  /* 0x000000ff00187202 */ /* 0x000fd60000000f00 */
        /* <DEDUP_REMOVED lines=25> */
.L_x_14211:
[----:B0-----:R-:W0:Y:S02]  /*d160*/  LDC.64 R2, c[0x0][0xc88] ;  /* 0x00032200ff027b82 */ /* 0x001e240000000a00 */
[----:B0-----:R-:W-:-:S05]  /*d170*/  IMAD.WIDE R2, R19, 0x4, R2 ;  /* 0x0000000413027825 */ /* 0x001fca00078e0202 */
[----:B------:R-:W2:Y:S01]  /*d180*/  LDG.E R25, desc[UR48][R2.64] ;  /* 0x0000003002197981 */ /* 0x000ea2000c1e1900 */
        /* <DEDUP_REMOVED lines=45> */
.L_x_14151:
        /* <DEDUP_REMOVED lines=9> */
.L_x_14152:
        /* <DEDUP_REMOVED lines=8> */
[----:B---3--:R-:W-:-:S07]  /*d570*/  IADD3 R7, -R7, R0, RZ ;  /* 0x0000000007077210 */ /* 0x008fce0007ffe1ff */
.L_x_14153:
        /* <DEDUP_REMOVED lines=43> */
.L_x_14155:
        /* <DEDUP_REMOVED lines=20> */
.L_x_14158:
[----:B------:R-:W-:Y:S05]  /*d970*/  BSYNC B6 ;  /* 0x0000000000067941 */ /* 0x000fea0003800000 */
.L_x_14157:
        /* <DEDUP_REMOVED lines=20> */
.L_x_14161:
        /* <DEDUP_REMOVED lines=15> */
.L_x_14160:
[----:B------:R-:W-:Y:S05]  /*dbb0*/  BSYNC B6 ;  /* 0x0000000000067941 */ /* 0x000fea0003800000 */
.L_x_14159:
[----:B------:R-:W0:Y:S01]  /*dbc0*/  S2R R20, SR_TID.X ;  /* 0x0000000000147919 */ /* 0x000e220000002100 */
[----:B------:R-:W-:Y:S01]  /*dbd0*/  ULDC.64 UR4, c[0x0][0x9f8] ;  /* 0x00027e0000047ab9 */ /* 0x000fe20000000a00 */
[----:B------:R-:W1:Y:S01]  /*dbe0*/  LDC R10, c[0x0][0x430] ;  /* 0x00010c00ff0a7b82 */ /* 0x000e620000000800 */
[----:B------:R-:W-:-:S04]  /*dbf0*/  ISETP.NE.U32.AND P0, PT, RZ, UR4, PT ;  /* 0x00000004ff007c0c */ /* 0x000fc8000bf05070 */
[----:B------:R-:W-:-:S13]  /*dc00*/  ISETP.NE.AND.EX P0, PT, RZ, UR5, PT, P0 ;  /* 0x00000005ff007c0c */ /* 0x000fda000bf05300 */
[----:B------:R-:W-:Y:S01]  /*dc10*/  @P0 IADD3 R2, P1, R27, UR4, RZ ;  /* 0x000000041b020c10 */ /* 0x000fe2000ff3e0ff */
[----:B------:R-:W-:Y:S01]  /*dc20*/  ULDC UR4, c[0x0][0x320] ;  /* 0x0000c80000047ab9 */ /* 0x000fe20000000800 */
[----:B------:R-:W-:Y:S02]  /*dc30*/  LOP3.LUT R23, R23, 0xfffffff7, RZ, 0xc0, !PT ;  /* 0xfffffff717177812 */ /* 0x000fe400078ec0ff */
[----:B------:R-:W-:-:S05]  /*dc40*/  @P0 IADD3.X R3, R31, UR5, RZ, P1, !PT ;  /* 0x000000051f030c10 */ /* 0x000fca0008ffe4ff */
[----:B------:R2:W5:Y:S01]  /*dc50*/  @P0 LDG.E R28, desc[UR48][R2.64] ;  /* 0x00000030021c0981 */ /* 0x000562000c1e1900 */
[----:B------:R-:W-:Y:S01]  /*dc60*/  UMOV UR5, 0xffffffff ;  /* 0xffffffff00057882 */ /* 0x000fe20000000000 */
[----:B------:R-:W-:Y:S01]  /*dc70*/  VIADD R0, R34, 0xffffffff ;  /* 0xffffffff22007836 */ /* 0x000fe20000000000 */
[----:B0-----:R-:W-:-:S04]  /*dc80*/  SHF.L.U32 R35, R20, 0x3, RZ ;  /* 0x0000000314237819 */ /* 0x001fc800000006ff */
[----:B------:R-:W-:-:S04]  /*dc90*/  LOP3.LUT R35, R35, 0x38, RZ, 0xc0, !PT ;  /* 0x0000003823237812 */ /* 0x000fc800078ec0ff */
[C---:B------:R-:W-:Y:S02]  /*dca0*/  LOP3.LUT R33, R35.reuse, 0x40, RZ, 0xfc, !PT ;  /* 0x0000004023217812 */ /* 0x040fe400078efcff */
[----:B------:R-:W-:Y:S02]  /*dcb0*/  LOP3.LUT R21, R35, 0x80, RZ, 0xfc, !PT ;  /* 0x0000008023157812 */ /* 0x000fe400078efcff */
[----:B------:R-:W-:Y:S02]  /*dcc0*/  ISETP.GE.AND P3, PT, R33, UR4, PT ;  /* 0x0000000421007c0c */ /* 0x000fe4000bf66270 */
[----:B------:R-:W-:Y:S02]  /*dcd0*/  ISETP.GE.AND P1, PT, R21, UR4, PT ;  /* 0x0000000415007c0c */ /* 0x000fe4000bf26270 */
[C---:B------:R-:W-:Y:S02]  /*dce0*/  ISETP.GE.AND P2, PT, R35.reuse, UR4, PT ;  /* 0x0000000423007c0c */ /* 0x040fe4000bf46270 */
[----:B------:R-:W-:-:S04]  /*dcf0*/  LOP3.LUT R20, R35, 0xc0, RZ, 0xfc, !PT ;  /* 0x000000c023147812 */ /* 0x000fc800078efcff */
[----:B------:R-:W-:-:S03]  /*dd00*/  ISETP.GE.AND P0, PT, R20, UR4, PT ;  /* 0x0000000414007c0c */ /* 0x000fc6000bf06270 */
        /* <DEDUP_REMOVED lines=8> */
.L_x_14228:
[----:B------:R-:W0:Y:S01]  /*dd90*/  S2R R2, SR_TID.X ;  /* 0x0000000000027919 */ /* 0x000e220000002100 */
[----:B------:R-:W-:Y:S02]  /*dda0*/  ISETP.NE.AND P1, PT, R10, 0x1, PT ;  /* 0x000000010a00780c */ /* 0x000fe40003f25270 */
[----:B-----5:R-:W-:Y:S01]  /*ddb0*/  SHF.R.S32.HI R31, RZ, 0x1f, R28 ;  /* 0x0000001fff1f7819 */ /* 0x020fe2000001141c */
[----:B------:R-:W1:Y:S01]  /*ddc0*/  S2R R3, SR_TID.X ;  /* 0x0000000000037919 */ /* 0x000e620000002100 */
[----:B------:R-:W-:Y:S02]  /*ddd0*/  LOP3.LUT R23, R23, 0xffffff7f, RZ, 0xc0, !PT ;  /* 0xffffff7f17177812 */ /* 0x000fe400078ec0ff */
[----:B------:R-:W-:-:S07]  /*dde0*/  MOV R34, RZ ;  /* 0x000000ff00227202 */ /* 0x000fce0000000f00 */
[----:B------:R-:W2:Y:S01]  /*ddf0*/  @P1 LDC R4, c[0x0][0x434] ;  /* 0x00010d00ff041b82 */ /* 0x000ea20000000800 */
[----:B------:R-:W-:Y:S02]  /*de00*/  @P1 LOP3.LUT R23, R23, 0x80, RZ, 0xfc, !PT ;  /* 0x0000008017171812 */ /* 0x000fe400078efcff */
[----:B0-----:R-:W-:Y:S01]  /*de10*/  LOP3.LUT R2, R2, 0x7f, RZ, 0xc0, !PT ;  /* 0x0000007f02027812 */ /* 0x001fe200078ec0ff */
[----:B-1----:R-:W-:-:S03]  /*de20*/  IMAD.SHL.U32 R9, R3, 0x10, RZ ;  /* 0x0000001003097824 */ /* 0x002fc600078e00ff */
[----:B------:R-:W-:-:S04]  /*de30*/  SHF.R.U32.HI R2, RZ, 0x3, R2 ;  /* 0x00000003ff027819 */ /* 0x000fc80000011602 */
[----:B------:R-:W-:Y:S02]  /*de40*/  LOP3.LUT R9, R2, 0x70, R9, 0xf8, !PT ;  /* 0x0000007002097812 */ /* 0x000fe400078ef809 */
[----:B------:R-:W0:Y:S03]  /*de50*/  @P1 LDC R2, c[0x0][0x438] ;  /* 0x00010e00ff021b82 */ /* 0x000e260000000800 */
[----:B------:R-:W-:-:S05]  /*de60*/  IMAD R35, R0, 0x60, R9 ;  /* 0x0000006000237824 */ /* 0x000fca00078e0209 */
[C---:B------:R-:W-:Y:S01]  /*de70*/  ISETP.GE.AND P0, PT, R35.reuse, R32, PT ;  /* 0x000000202300720c */ /* 0x040fe20003f06270 */
[----:B------:R-:W-:-:S03]  /*de80*/  IMAD.IADD R35, R35, 0x1, R30 ;  /* 0x0000000123237824 */ /* 0x000fc600078e021e */
[----:B------:R-:W-:Y:S01]  /*de90*/  ISETP.GT.U32.OR P0, PT, R9, 0x5f, P0 ;  /* 0x0000005f0900780c */ /* 0x000fe20000704470 */
[----:B--2---:R-:W-:-:S04]  /*dea0*/  @P1 IMAD.HI.U32 R3, R35, R4, RZ ;  /* 0x0000000423031227 */ /* 0x004fc800078e00ff */
[----:B------:R-:W-:Y:S01]  /*deb0*/  IMAD.MOV.U32 R8, RZ, RZ, R35 ;  /* 0x000000ffff087224 */ /* 0x000fe200078e0023 */
        /* <DEDUP_REMOVED lines=10> */
[----:B------:R-:W-:-:S03]  /*df60*/  IMAD.U32 R3, RZ, RZ, UR36 ;  /* 0x00000024ff037e24 */ /* 0x000fc6000f8e00ff */
[----:B------:R-:W-:-:S05]  /*df70*/  @!P0 LEA.HI.X R5, R2, R5, R7, 0x2, P1 ;  /* 0x0000000502058211 */ /* 0x000fca00008f1407 */
[----:B------:R0:W5:Y:S01]  /*df80*/  @!P0 LDG.E R34, desc[UR48][R4.64] ;  /* 0x0000003004228981 */ /* 0x000162000c1e1900 */
[----:B------:R-:W-:Y:S01]  /*df90*/  ISETP.NE.AND P0, PT, R3, 0x3, PT ;  /* 0x000000030300780c */ /* 0x000fe20003f05270 */
[----:B------:R-:W-:Y:S01]  /*dfa0*/  IMAD.MOV R2, RZ, RZ, -R8 ;  /* 0x000000ffff027224 */ /* 0x000fe200078e0a08 */
[----:B------:R-:W-:Y:S02]  /*dfb0*/  ISETP.GT.U32.AND P1, PT, R9, 0x5f, PT ;  /* 0x0000005f0900780c */ /* 0x000fe40003f24070 */
[----:B------:R-:W-:Y:S01]  /*dfc0*/  LOP3.LUT R23, R23, 0xffffffbf, RZ, 0xc0, !PT ;  /* 0xffffffbf17177812 */ /* 0x000fe200078ec0ff */
[----:B------:R-:W-:Y:S01]  /*dfd0*/  IMAD R35, R10, R2, R35 ;  /* 0x000000020a237224 */ /* 0x000fe200078e0223 */
[----:B------:R-:W-:Y:S02]  /*dfe0*/  SHF.R.S32.HI R27, RZ, 0x1f, R18 ;  /* 0x0000001fff1b7819 */ /* 0x000fe40000011412 */
[----:B------:R-:W-:-:S05]  /*dff0*/  SEL R6, RZ, 0x1, P2 ;  /* 0x00000001ff067807 */ /* 0x000fca0001000000 */
[----:B------:R-:W-:-:S04]  /*e000*/  @P0 LOP3.LUT R23, R23, 0x40, RZ, 0xfc, !PT ;  /* 0x0000004017170812 */ /* 0x000fc800078efcff */
[----:B------:R-:W-:-:S04]  /*e010*/  LOP3.LUT R23, R23, 0xffffffdf, RZ, 0xc0, !PT ;  /* 0xffffffdf17177812 */ /* 0x000fc800078ec0ff */
[----:B------:R-:W-:Y:S01]  /*e020*/  @P1 LOP3.LUT R23, R23, 0x20, RZ, 0xfc, !PT ;  /* 0x0000002017171812 */ /* 0x000fe200078efcff */
[----:B0-----:R-:W-:Y:S06]  /*e030*/  @!P0 BRA `(.L_x_14163) ;  /* 0x0000000000048947 */ /* 0x001fec0003800000 */
[----:B------:R-:W-:Y:S01]  /*e040*/  BPT.TRAP 0x1 ;  /* 0x000000040000795c */ /* 0x000fe20000300000 */
.L_x_14163:
[----:B------:R-:W-:Y:S01]  /*e050*/  IMAD R32, R0, -0x60, R32 ;  /* 0xffffffa000207824 */ /* 0x000fe200078e0220 */
[----:B------:R-:W-:Y:S01]  /*e060*/  SHF.L.U32 R0, R26, 0x1f, RZ ;  /* 0x0000001f1a007819 */ /* 0x000fe200000006ff */
[----:B------:R-:W-:Y:S01]  /*e070*/  IMAD R33, R24, 0x8, R22 ;  /* 0x0000000818217824 */ /* 0x000fe200078e0216 */
[----:B------:R-:W-:Y:S03]  /*e080*/  BSSY B0, `(.L_x_14164) ;  /* 0x0000003000007945 */ /* 0x000fe60003800000 */
[----:B------:R-:W0:Y:S02]  /*e090*/  SYNCS.PHASECHK.TRANS64.TRYWAIT P0, [R33+URZ+0x22840], R0 ;  /* 0x02284000210075a7 */ /* 0x000e24000800017f */
[----:B0-----:R-:W-:Y:S05]  /*e0a0*/  @!P0 BRA `(.L_x_14165) ;  /* 0x0000003c00a88947 */ /* 0x001fea0003800000 */
.L_x_14229:
[----:B------:R-:W-:Y:S05]  /*e0b0*/  BSYNC B0 ;  /* 0x0000000000007941 */ /* 0x000fea0003800000 */
.L_x_14164:
        /* <DEDUP_REMOVED lines=29> */
[----:B------:R-:W-:-:S04]  /*e290*/  IADD3 R32, -R7, R32, RZ ;  /* 0x0000002007207210 */ /* 0x000fc80007ffe1ff */
        /* <DEDUP_REMOVED lines=59> */
.L_x_14243:
        /* <DEDUP_REMOVED lines=10> */
.L_x_14167:
        /* <DEDUP_REMOVED lines=11> */
.L_x_14168:
        /* <DEDUP_REMOVED lines=10> */
[----:B------:R-:W-:Y:S01]  /*e840*/  SEL R4, R25, RZ, !P1 ;  /* 0x000000ff19047207 */ /* 0x000fe20004800000 */
[----:B------:R-:W-:Y:S01]  /*e850*/  BSSY B6, `(.L_x_14169) ;  /* 0x0000021000067945 */ /* 0x000fe20003800000 */
[----:B------:R-:W-:-:S02]  /*e860*/  IADD3 R0, R2, R0, R6 ;  /* 0x0000000002007210 */ /* 0x000fc40007ffe006 */
[----:B------:R-:W-:Y:S01]  /*e870*/  LOP3.LUT P0, RZ, R23, 0x2, RZ, 0xc0, !PT ;  /* 0x0000000217ff7812 */ /* 0x000fe2000780c0ff */
[----:B------:R1:W-:Y:S03]  /*e880*/  STL [R1+0x18], R4 ;  /* 0x0000180401007387 */ /* 0x0003e60000100800 */
[----:B------:R-:W-:-:S05]  /*e890*/  SEL R25, RZ, 0x8, P0 ;  /* 0x00000008ff197807 */ /* 0x000fca0000000000 */
[----:B------:R-:W-:Y:S01]  /*e8a0*/  IMAD.IADD R25, R0, 0x1, R25 ;  /* 0x0000000100197824 */ /* 0x000fe200078e0219 */
[----:B------:R-:W-:Y:S01]  /*e8b0*/  SHF.R.S32.HI R0, RZ, 0x1f, R37 ;  /* 0x0000001fff007819 */ /* 0x000fe20000011425 */
[----:B-1----:R-:W-:-:S04]  /*e8c0*/  IMAD.WIDE.U32 R4, R37, UR4, RZ ;  /* 0x0000000425047c25 */ /* 0x002fc8000f8e00ff */
[----:B------:R-:W-:-:S04]  /*e8d0*/  IMAD R0, R0, UR4, RZ ;  /* 0x0000000400007c24 */ /* 0x000fc8000f8e02ff */
[----:B------:R-:W-:-:S04]  /*e8e0*/  IMAD R0, R37, UR5, R0 ;  /* 0x0000000525007c24 */ /* 0x000fc8000f8e0200 */
[----:B------:R-:W-:Y:S01]  /*e8f0*/  IMAD.IADD R37, R5, 0x1, R0 ;  /* 0x0000000105257824 */ /* 0x000fe200078e0200 */
[----:B-----5:R-:W-:-:S05]  /*e900*/  SEL R2, R3, RZ, !P1 ;  /* 0x000000ff03027207 */ /* 0x020fca0004800000 */
[----:B------:R1:W-:Y:S04]  /*e910*/  STL [R1+0xc], R2 ;  /* 0x00000c0201007387 */ /* 0x0003e80000100800 */
[----:B------:R2:W-:Y:S01]  /*e920*/  STL.64 [R1+0x10], R4 ;  /* 0x0000100401007387 */ /* 0x0005e20000100a00 */
[----:B-1----:R-:W-:-:S05]  /*e930*/  VIADD R2, R22, 0x18400 ;  /* 0x0001840016027836 */ /* 0x002fca0000000000 */
[----:B------:R-:W-:-:S13]  /*e940*/  LOP3.LUT P0, RZ, R2, 0x3ff, RZ, 0xc0, !PT ;  /* 0x000003ff02ff7812 */ /* 0x000fda000780c0ff */
[----:B--2---:R-:W-:Y:S05]  /*e950*/  @!P0 BRA `(.L_x_14170) ;  /* 0x0000000000408947 */ /* 0x004fea0003800000 */
        /* <DEDUP_REMOVED lines=16> */
.L_x_14170:
[----:B------:R-:W-:Y:S05]  /*ea60*/  BSYNC B6 ;  /* 0x0000000000067941 */ /* 0x000fea0003800000 */
.L_x_14169:
[----:B------:R-:W2:Y:S01]  /*ea70*/  LDL.LU.64 R20, [R1+0x10] ;  /* 0x0000100001147983 */ /* 0x000ea20000300a00 */
[----:B------:R-:W-:-:S03]  /*ea80*/  ULDC.64 UR4, c[0x0][0x2d8] ;  /* 0x0000b60000047ab9 */ /* 0x000fc60000000a00 */
[----:B------:R-:W3:Y:S04]  /*ea90*/  LDL.LU R5, [R1+0xc] ;  /* 0x00000c0001057983 */ /* 0x000ee80000300800 */
[----:B------:R-:W4:Y:S01]  /*eaa0*/  LDL.LU R4, [R1+0x18] ;  /* 0x0000180001047983 */ /* 0x000f220000300800 */
[----:B------:R-:W-:Y:S01]  /*eab0*/  MOV R3, R37 ;  /* 0x0000002500037202 */ /* 0x000fe20000000f00 */
[----:B------:R-:W-:Y:S02]  /*eac0*/  IMAD R0, R27, UR4, RZ ;  /* 0x000000041b007c24 */ /* 0x000fe4000f8e02ff */
[----:B------:R1:W5:Y:S02]  /*ead0*/  LDL R9, [R1+0x4] ;  /* 0x0000040001097983 */ /* 0x0003640000100800 */
[----:B------:R-:W-:Y:S01]  /*eae0*/  IMAD R0, R18, UR5, R0 ;  /* 0x0000000512007c24 */ /* 0x000fe2000f8e0200 */
[----:B------:R-:W0:Y:S02]  /*eaf0*/  S2R R8, SR_TID.X ;  /* 0x0000000000087919 */ /* 0x000e240000002100 */
[----:B0-----:R-:W-:-:S05]  /*eb00*/  IMAD.SHL.U32 R7, R8, 0x8, RZ ;  /* 0x0000000808077824 */ /* 0x001fca00078e00ff */
[----:B------:R-:W-:Y:S01]  /*eb10*/  LOP3.LUT R7, R7, 0x38, RZ, 0xc0, !PT ;  /* 0x0000003807077812 */ /* 0x000fe200078ec0ff */
[----:B--2---:R-:W-:Y:S01]  /*eb20*/  IMAD.MOV.U32 R2, RZ, RZ, R20 ;  /* 0x000000ffff027224 */ /* 0x004fe200078e0014 */
[----:B------:R-:W0:Y:S01]  /*eb30*/  S2R R21, SR_TID.X ;  /* 0x0000000000157919 */ /* 0x000e220000002100 */
[----:B------:R-:W2:Y:S02]  /*eb40*/  LDC R20, c[0x0][0x448] ;  /* 0x00011200ff147b82 */ /* 0x000ea40000000800 */
[----:B------:R-:W-:Y:S01]  /*eb50*/  IMAD.WIDE.U32 R2, R18, UR4, R2 ;  /* 0x0000000412027c25 */ /* 0x000fe2000f8e0002 */
[----:B------:R-:W-:-:S03]  /*eb60*/  ULDC.64 UR4, c[0x0][0x2e0] ;  /* 0x0000b80000047ab9 */ /* 0x000fc60000000a00 */
[----:B------:R-:W-:Y:S02]  /*eb70*/  IMAD.IADD R3, R3, 0x1, R0 ;  /* 0x0000000103037824 */ /* 0x000fe400078e0200 */
[----:B---3--:R-:W-:Y:S02]  /*eb80*/  IMAD R0, R5, UR4, RZ ;  /* 0x0000000405007c24 */ /* 0x008fe4000f8e02ff */
[----:B----4-:R-:W-:-:S04]  /*eb90*/  IMAD.WIDE.U32 R2, R4, UR4, R2 ;  /* 0x0000000404027c25 */ /* 0x010fc8000f8e0002 */
[----:B------:R-:W-:Y:S01]  /*eba0*/  IMAD R0, R4, UR5, R0 ;  /* 0x0000000504007c24 */ /* 0x000fe2000f8e0200 */
[----:B------:R-:W-:-:S03]  /*ebb0*/  ULDC.64 UR4, c[0x0][0x2d0] ;  /* 0x0000b40000047ab9 */ /* 0x000fc60000000a00 */
[----:B------:R-:W-:Y:S01]  /*ebc0*/  IMAD.IADD R3, R3, 0x1, R0 ;  /* 0x0000000103037824 */ /* 0x000fe200078e0200 */
[----:B--2---:R-:W-:Y:S02]  /*ebd0*/  ISETP.NE.AND P6, PT, R20, 0x1, PT ;  /* 0x000000011400780c */ /* 0x004fe40003fc5270 */
[----:B------:R-:W2:Y:S01]  /*ebe0*/  S2R R20, SR_TID.X ;  /* 0x0000000000147919 */ /* 0x000ea20000002100 */
[----:B0-----:R-:W-:-:S04]  /*ebf0*/  LOP3.LUT R21, R21, 0x7f, RZ, 0xc0, !PT ;  /* 0x0000007f15157812 */ /* 0x001fc800078ec0ff */
[----:B------:R-:W-:-:S06]  /*ec00*/  SHF.R.U32.HI R21, RZ, 0x3, R21 ;  /* 0x00000003ff157819 */ /* 0x000fcc0000011615 */
[----:B------:R-:W0:Y:S08]  /*ec10*/  @P6 LDC R6, c[0x0][0x44c] ;  /* 0x00011300ff066b82 */ /* 0x000e300000000800 */
[----:B------:R-:W3:Y:S01]  /*ec20*/  @P6 LDC R5, c[0x0][0x450] ;  /* 0x00011400ff056b82 */ /* 0x000ee20000000800 */
[----:B--2---:R-:W-:-:S05]  /*ec30*/  IMAD.SHL.U32 R20, R20, 0x10, RZ ;  /* 0x0000001014147824 */ /* 0x004fca00078e00ff */
[----:B------:R-:W-:-:S05]  /*ec40*/  LOP3.LUT R20, R21, 0x70, R20, 0xf8, !PT ;  /* 0x0000007015147812 */ /* 0x000fca00078ef814 */
[----:B------:R-:W-:-:S04]  /*ec50*/  IMAD R0, R17, 0x80, R20 ;  /* 0x0000008011007824 */ /* 0x000fc800078e0214 */
[----:B0-----:R-:W-:-:S04]  /*ec60*/  @P6 IMAD.HI.U32 R6, R0, R6, RZ ;  /* 0x0000000600066227 */ /* 0x001fc800078e00ff */
        /* <DEDUP_REMOVED lines=27> */
[----:B------:R-:W-:Y:S01]  /*ee20*/  IMAD R17, R17, 0x80, R8 ;  /* 0x0000008011117824 */ /* 0x000fe200078e0208 */
        /* <DEDUP_REMOVED lines=69> */
[----:B--2---:R0:W-:Y:S02]  /*f280*/  @!P0 LDGSTS.E.BYPASS.LTC128B.128 [R36+0x1b400], desc[UR48][R2.64], !P1 ;  /* 0x1b40000002248fae */ /* 0x0041e4000c901d70 */
.L_x_14260:
        /* <DEDUP_REMOVED lines=10> */
.L_x_14172:
        /* <DEDUP_REMOVED lines=18> */
.L_x_14261:
[----:B------:R-:W-:Y:S05]  /*f450*/  BSYNC B0 ;  /* 0x0000000000007941 */ /* 0x000fea0003800000 */
.L_x_14173:
[----:B------:R-:W-:-:S04]  /*f460*/  MOV R0, UR36 ;  /* 0x0000002400007c02 */ /* 0x000fc80008000f00 */
[----:B------:R-:W-:-:S13]  /*f470*/  ISETP.NE.AND P0, PT, R0, 0x3, PT ;  /* 0x000000030000780c */ /* 0x000fda0003f05270 */
[----:B------:R-:W-:Y:S05]  /*f480*/  @!P0 BRA `(.L_x_14175) ;  /* 0x0000000000048947 */ /* 0x000fea0003800000 */
[----:B------:R-:W-:Y:S01]  /*f490*/  BPT.TRAP 0x1 ;  /* 0x000000040000795c */ /* 0x000fe20000300000 */
.L_x_14175:
[----:B------:R-:W-:Y:S01]  /*f4a0*/  SHF.L.U32 R0, R26, 0x1f, RZ ;  /* 0x0000001f1a007819 */ /* 0x000fe200000006ff */
[----:B------:R-:W-:Y:S03]  /*f4b0*/  BSSY B0, `(.L_x_14176) ;  /* 0x0000003000007945 */ /* 0x000fe60003800000 */
[----:B------:R-:W1:Y:S02]  /*f4c0*/  SYNCS.PHASECHK.TRANS64.TRYWAIT P0, [R33+URZ+0x22860], R0 ;  /* 0x02286000210075a7 */ /* 0x000e64000800017f */
[----:B-1----:R-:W-:Y:S05]  /*f4d0*/  @!P0 BRA `(.L_x_14177) ;  /* 0x0000003c00648947 */ /* 0x002fea0003800000 */
.L_x_14262:
[----:B------:R-:W-:Y:S05]  /*f4e0*/  BSYNC B0 ;  /* 0x0000000000007941 */ /* 0x000fea0003800000 */
.L_x_14176:
[----:B------:R-:W1:Y:S01]  /*f4f0*/  LDL.LU R2, [R1+0x1c] ;  /* 0x00001c0001027983 */ /* 0x000e620000300800 */
[----:B------:R-:W-:-:S03]  /*f500*/  ULDC.64 UR4, c[0x0][0x328] ;  /* 0x0000ca0000047ab9 */ /* 0x000fc60000000a00 */
[----:B------:R-:W2:Y:S01]  /*f510*/  LDL.LU R4, [R1+0x20] ;  /* 0x0000200001047983 */ /* 0x000ea20000300800 */
[----:B-1----:R-:W-:Y:S02]  /*f520*/  IMAD R0, R2, UR4, RZ ;  /* 0x0000000402007c24 */ /* 0x002fe4000f8e02ff */
[----:B0-----:R-:W-:-:S04]  /*f530*/  IMAD.WIDE.U32 R2, R35, UR4, RZ ;  /* 0x0000000423027c25 */ /* 0x001fc8000f8e00ff */
[----:B------:R-:W-:Y:S01]  /*f540*/  IMAD R5, R35, UR5, R0 ;  /* 0x0000000523057c24 */ /* 0x000fe2000f8e0200 */
[----:B------:R-:W-:-:S03]  /*f550*/  ULDC.64 UR4, c[0x0][0x338] ;  /* 0x0000ce0000047ab9 */ /* 0x000fc60000000a00 */
[----:B------:R-:W-:Y:S02]  /*f560*/  IMAD.IADD R3, R3, 0x1, R5 ;  /* 0x0000000103037824 */ /* 0x000fe400078e0205 */
[----:B--2---:R-:W-:Y:S02]  /*f570*/  IMAD R5, R4, UR4, RZ ;  /* 0x0000000404057c24 */ /* 0x004fe4000f8e02ff */
        /* <DEDUP_REMOVED lines=17> */
[----:B------:R-:W1:Y:S01]  /*f690*/  SHFL.IDX PT, R14, R5, RZ, 0x181f ;  /* 0x00181fff050e7589 */ /* 0x000e6200000e0000 */
[----:B------:R-:W-:Y:S02]  /*f6a0*/  ISETP.NE.U32.AND P3, PT, R7, 0x1, PT ;  /* 0x000000010700780c */ /* 0x000fe40003f65070 */
[C---:B------:R-:W-:Y:S01]  /*f6b0*/  LOP3.LUT P2, RZ, R25.reuse, 0x2, RZ, 0xc0, !PT ;  /* 0x0000000219ff7812 */ /* 0x040fe2000784c0ff */
[----:B------:R-:W2:Y:S01]  /*f6c0*/  SHFL.IDX PT, R3, R6, RZ, 0x181f ;  /* 0x00181fff06037589 */ /* 0x000ea200000e0000 */
[----:B------:R-:W-:Y:S01]  /*f6d0*/  LOP3.LUT P1, RZ, R25, 0x4, RZ, 0xc0, !PT ;  /* 0x0000000419ff7812 */ /* 0x000fe2000782c0ff */
        /* <DEDUP_REMOVED lines=15> */
[----:B-1----:R-:W1:Y:S01]  /*f7d0*/  SHFL.IDX PT, R3, R6, 0x1, 0x181f ;  /* 0x00381f0006037f89 */ /* 0x002e6200000e0000 */
[----:B0-----:R-:W-:-:S03]  /*f7e0*/  IADD3 R2, P4, R14, R0, RZ ;  /* 0x000000000e027210 */ /* 0x001fc60007f9e0ff */
[----:B------:R-:W0:Y:S02]  /*f7f0*/  SHFL.IDX PT, R14, R5, 0x2, 0x181f ;  /* 0x00581f00050e7f89 */ /* 0x000e2400000e0000 */
[----:B-1----:R-:W-:Y:S01]  /*f800*/  IMAD.X R3, RZ, RZ, R3, P4 ;  /* 0x000000ffff037224 */ /* 0x002fe200020e0603 */
        /* <DEDUP_REMOVED lines=33> */
[----:B-1----:R-:W-:-:S03]  /*fa20*/  IADD3 R2, P4, R14, R0, RZ ;  /* 0x000000000e027210 */ /* 0x002fc60007f9e0ff */
[----:B------:R-:W1:Y:S04]  /*fa30*/  SHFL.IDX PT, R6, R6, 0x5, 0x181f ;  /* 0x00b81f0006067f89 */ /* 0x000e6800000e0000 */
[----:B------:R2:W3:Y:S01]  /*fa40*/  SHFL.IDX PT, R14, R5, 0x5, 0x181f ;  /* 0x00b81f00050e7f89 */ /* 0x0004e200000e0000 */
        /* <DEDUP_REMOVED lines=9> */
.L_x_14276:
[C---:B------:R-:W-:Y:S02]  /*fae0*/  ISETP.LT.OR P3, PT, R32.reuse, 0x51, P3 ;  /* 0x000000512000780c */ /* 0x040fe40001f61670 */
[C---:B------:R-:W-:Y:S02]  /*faf0*/  ISETP.LT.OR P2, PT, R32.reuse, 0x51, !P2 ;  /* 0x000000512000780c */ /* 0x040fe40005741670 */
[----:B------:R-:W-:Y:S02]  /*fb00*/  ISETP.LT.OR P1, PT, R32, 0x51, !P1 ;  /* 0x000000512000780c */ /* 0x000fe40004f21670 */
        /* <DEDUP_REMOVED lines=12> */
.L_x_14179:
        /* <DEDUP_REMOVED lines=11> */
.L_x_14180:
[----:B------:R-:W2:Y:S01]  /*fc80*/  LDL R2, [R1+0x8] ;  /* 0x0000080001027983 */ /* 0x000ea20000100800 */
[----:B------:R0:W-:Y:S01]  /*fc90*/  SYNCS.ARRIVE.TRANS64.A1T0 RZ, [R33+URZ+0x22850], RZ ;  /* 0x022850ff21ff79a7 */ /* 0x0001e2000810003f */
[----:B------:R-:W-:Y:S01]  /*fca0*/  BSSY B0, `(.L_x_14181) ;  /* 0x00000df000007945 */ /* 0x000fe20003800000 */
[----:B--2---:R-:W-:-:S13]  /*fcb0*/  ISETP.GE.AND P0, PT, R2, 0x2, PT ;  /* 0x000000020200780c */ /* 0x004fda0003f06270 */
[----:B0-----:R-:W-:Y:S05]  /*fcc0*/  @!P0 BRA `(.L_x_14182) ;  /* 0x0000000c00708947 */ /* 0x001fea0003800000 */
[----:B------:R-:W-:-:S07]  /*fcd0*/  IADD3 R21, R2, -0x2, RZ ;  /* 0xfffffffe02157810 */ /* 0x000fce0007ffe0ff */
.L_x_14195:
        /* <DEDUP_REMOVED lines=14> */
[----:B------:R-:W2:Y:S01]  /*fdc0*/  @P0 LDC R7, c[0x0][0x438] ;  /* 0x00010e00ff070b82 */ /* 0x000ea20000000800 */
[----:B0-----:R-:W-:-:S05]  /*fdd0*/  @P0 IMAD.HI.U32 R2, R8, R3, RZ ;  /* 0x0000000308020227 */ /* 0x001fca00078e00ff */
[----:B--2---:R-:W-:Y:S01]  /*fde0*/  @P0 SHF.R.U32.HI R9, RZ, R7, R2 ;  /* 0x00000007ff090219 */ /* 0x004fe20000011602 */
[----:B-1----:R-:W-:Y:S01]  /*fdf0*/  @!P1 IMAD R2, R31, R4, RZ ;  /* 0x000000041f029224 */ /* 0x002fe200078e02ff */
[----:B------:R-:W0:Y:S02]  /*fe00*/  @!P1 LDC.64 R6, c[0x0][0x418] ;  /* 0x00010600ff069b82 */ /* 0x000e240000000a00 */
[--C-:B------:R-:W-:Y:S01]  /*fe10*/  @!P1 SHF.R.S32.HI R3, RZ, 0x1f, R9.reuse ;  /* 0x0000001fff039819 */ /* 0x100fe20000011409 */
[----:B------:R-:W-:Y:S02]  /*fe20*/  @!P1 IMAD R5, R28, R5, R2 ;  /* 0x000000051c059224 */ /* 0x000fe400078e0202 */
[----:B------:R-:W-:-:S04]  /*fe30*/  @!P1 IMAD.MOV.U32 R2, RZ, RZ, R9 ;  /* 0x000000ffff029224 */ /* 0x000fc800078e0009 */
[----:B------:R-:W-:Y:S01]  /*fe40*/  @!P1 IMAD.WIDE.U32 R2, R28, R4, R2 ;  /* 0x000000041c029225 */ /* 0x000fe200078e0002 */
[----:B------:R-:W-:-:S03]  /*fe50*/  MOV R4, RZ ;  /* 0x000000ff00047202 */ /* 0x000fc60000000f00 */
[----:B------:R-:W-:Y:S02]  /*fe60*/  @!P1 IMAD.IADD R3, R5, 0x1, R3 ;  /* 0x0000000105039824 */ /* 0x000fe400078e0203 */
        /* <DEDUP_REMOVED lines=18> */
.L_x_14183:
[----:B------:R-:W-:Y:S01]  /*ff90*/  IMAD R10, R24, 0x8, R22 ;  /* 0x00000008180a7824 */ /* 0x000fe200078e0216 */
[----:B------:R-:W-:Y:S01]  /*ffa0*/  SHF.L.U32 R20, R26, 0x1f, RZ ;  /* 0x0000001f1a147819 */ /* 0x000fe200000006ff */
[----:B------:R-:W-:Y:S01]  /*ffb0*/  BSSY B1, `(.L_x_14184) ;  /* 0x0000004000017945 */ /* 0x000fe20003800000 */
[----:B------:R-:W-:Y:S02]  /*ffc0*/  SHF.R.S32.HI R9, RZ, 0x1f, R5 ;  /* 0x0000001fff097819 */ /* 0x000fe40000011405 */
[----:B------:R-:W0:Y:S02]  /*ffd0*/  SYNCS.PHASECHK.TRANS64.TRYWAIT P0, [R10+URZ+0x22840], R20 ;  /* 0x022840140a0075a7 */ /* 0x000e24000800017f */
[----:B0-----:R-:W-:Y:S05]  /*ffe0*/  @!P0 BRA `(.L_x_14185) ;  /* 0x0000003800fc8947 */ /* 0x001fea0003800000 */
.L_x_14277:
[----:B------:R-:W-:Y:S05]  /*fff0*/  BSYNC B1 ;  /* 0x0000000000017941 */ /* 0x000fea0003800000 */
.L_x_14184:
        /* <DEDUP_REMOVED lines=14> */
[----:B------:R-:W-:Y:S02]  /*100e0*/  IMAD R6, R18, UR5, R7 ;  /* 0x0000000512067c24 */ /* 0x000fe4000f8e0207 */
        /* <DEDUP_REMOVED lines=35> */
[----:B---3--:R1:W-:Y:S04]  /*10320*/  LDGSTS.E.BYPASS.LTC128B.128 [R7+0x1e400], desc[UR48][R2.64], !P1 ;  /* 0x1e40000002077fae */ /* 0x0083e8000c901d70 */
.L_x_14291:
        /* <DEDUP_REMOVED lines=8> */
.L_x_14187:
        /* <DEDUP_REMOVED lines=11> */
.L_x_14188:
[----:B------:R1:W-:Y:S01]  /*10460*/  SYNCS.ARRIVE.TRANS64.A1T0 RZ, [R10+URZ+0x22830], RZ ;  /* 0x022830ff0aff79a7 */ /* 0x0003e2000810003f */
[----:B------:R-:W-:Y:S05]  /*10470*/  @!P3 BRA `(.L_x_14189) ;  /* 0x000000000004b947 */ /* 0x000fea0003800000 */
[----:B------:R-:W-:Y:S01]  /*10480*/  BPT.TRAP 0x1 ;  /* 0x000000040000795c */ /* 0x000fe20000300000 */
.L_x_14189:
[----:B------:R-:W2:Y:S01]  /*10490*/  SYNCS.PHASECHK.TRANS64.TRYWAIT P0, [R10+URZ+0x22860], R20 ;  /* 0x022860140a0075a7 */ /* 0x000ea2000800017f */
[----:B------:R-:W-:Y:S04]  /*104a0*/  BSSY B1, `(.L_x_14190) ;  /* 0x0000002000017945 */ /* 0x000fe80003800000 */
[----:B--2---:R-:W-:Y:S05]  /*104b0*/  @!P0 BRA `(.L_x_14191) ;  /* 0x0000003c007c8947 */ /* 0x004fea0003800000 */
.L_x_14292:
[----:B------:R-:W-:Y:S05]  /*104c0*/  BSYNC B1 ;  /* 0x0000000000017941 */ /* 0x000fea0003800000 */
.L_x_14190:
[----:B------:R-:W-:Y:S01]  /*104d0*/  ULDC.64 UR4, c[0x0][0x328] ;  /* 0x0000ca0000047ab9 */ /* 0x000fe20000000a00 */
[----:B------:R-:W-:Y:S01]  /*104e0*/  LOP3.LUT P5, RZ, R23, 0x10, RZ, 0xc0, !PT ;  /* 0x0000001017ff7812 */ /* 0x000fe200078ac0ff */
[----:B------:R-:W-:Y:S01]  /*104f0*/  IMAD R2, R9, UR4, RZ ;  /* 0x0000000409027c24 */ /* 0x000fe2000f8e02ff */
[C---:B------:R-:W-:Y:S01]  /*10500*/  LOP3.LUT P4, RZ, R23.reuse, 0x8, RZ, 0xc0, !PT ;  /* 0x0000000817ff7812 */ /* 0x040fe2000788c0ff */
[----:B0-2---:R-:W-:Y:S01]  /*10510*/  IMAD R20, R24, 0x6000, R29 ;  /* 0x0000600018147824 */ /* 0x005fe200078e021d */
        /* <DEDUP_REMOVED lines=22> */
[----:B------:R-:W2:Y:S04]  /*10680*/  SHFL.IDX PT, R3, R25, RZ, 0x181f ;  /* 0x00181fff19037589 */ /* 0x000ea800000e0000 */
[----:B------:R-:W-:Y:S04]  /*10690*/  SHFL.IDX PT, R4, R25, 0x1, 0x181f ;  /* 0x00381f0019047f89 */ /* 0x000fe800000e0000 */
[----:B------:R-:W-:Y:S04]  /*106a0*/  SHFL.IDX PT, R8, R17, 0x2, 0x181f ;  /* 0x00581f0011087f89 */ /* 0x000fe800000e0000 */
[----:B------:R-:W-:Y:S01]  /*106b0*/  SHFL.IDX PT, R5, R25, 0x3, 0x181f ;  /* 0x00781f0019057f89 */ /* 0x000fe200000e0000 */
[----:B0-----:R-:W-:-:S03]  /*106c0*/  IADD3 R2, P0, R14, R0, RZ ;  /* 0x000000000e027210 */ /* 0x001fc60007f1e0ff */
[----:B------:R-:W0:Y:S02]  /*106d0*/  SHFL.IDX PT, R14, R17, 0x1, 0x181f ;  /* 0x00381f00110e7f89 */ /* 0x000e2400000e0000 */
[----:B--2---:R-:W-:-:S05]  /*106e0*/  IMAD.X R3, RZ, RZ, R3, P0 ;  /* 0x000000ffff037224 */ /* 0x004fca00000e0603 */
[----:B------:R-:W-:Y:S04]  /*106f0*/  LDGSTS.E.BYPASS.LTC128B.128 [R20+0x400], desc[UR48][R2.64], !P5 ;  /* 0x0040000002147fae */ /* 0x000fe8000e901d70 */
[----:B------:R-:W-:Y:S04]  /*10700*/  LDGSTS.E.BYPASS.LTC128B.128 [R20+0x3400], desc[UR48][R2.64+0x80], !P4 ;  /* 0x0340008002147fae */ /* 0x000fe8000e101d70 */
[----:B------:R-:W-:Y:S04]  /*10710*/  LDGSTS.E.BYPASS.LTC128B.128 [R20+0x6400], desc[UR48][R2.64+0x100], !P3 ;  /* 0x0640010002147fae */ /* 0x000fe8000d901d70 */
[----:B------:R2:W-:Y:S01]  /*10720*/  LDGSTS.E.BYPASS.LTC128B.128 [R20+0x9400], desc[UR48][R2.64+0x180], !P1 ;  /* 0x0940018002147fae */ /* 0x0005e2000c901d70 */
[----:B0-----:R-:W-:-:S03]  /*10730*/  IADD3 R6, P0, R14, R0, RZ ;  /* 0x000000000e067210 */ /* 0x001fc60007f1e0ff */
[----:B------:R-:W-:Y:S01]  /*10740*/  SHFL.IDX PT, R14, R17, 0x3, 0x181f ;  /* 0x00781f00110e7f89 */ /* 0x000fe200000e0000 */
[----:B------:R-:W-:-:S03]  /*10750*/  IADD3.X R7, RZ, R4, RZ, P0, !PT ;  /* 0x00000004ff077210 */ /* 0x000fc600007fe4ff */
[----:B------:R-:W0:Y:S01]  /*10760*/  SHFL.IDX PT, R4, R25, 0x2, 0x181f ;  /* 0x00581f0019047f89 */ /* 0x000e2200000e0000 */
[----:B------:R-:W-:-:S03]  /*10770*/  IADD3 R8, P0, R8, R0, RZ ;  /* 0x0000000008087210 */ /* 0x000fc60007f1e0ff */
[----:B--2---:R-:W-:Y:S04]  /*10780*/  SHFL.IDX PT, R3, R25, 0x4, 0x181f ;  /* 0x00981f0019037f89 */ /* 0x004fe800000e0000 */
        /* <DEDUP_REMOVED lines=24> */
.L_x_14306:
        /* <DEDUP_REMOVED lines=11> */
.L_x_14193:
        /* <DEDUP_REMOVED lines=11> */
.L_x_14194:
[----:B------:R0:W-:Y:S01]  /*10a70*/  SYNCS.ARRIVE.TRANS64.A1T0 RZ, [R10+URZ+0x22850], RZ ;  /* 0x022850ff0aff79a7 */ /* 0x0001e2000810003f */
[----:B------:R-:W-:Y:S05]  /*10a80*/  @P2 BRA `(.L_x_14195) ;  /* 0xfffffff000942947 */ /* 0x000fea000383ffff */
.L_x_14182:
[----:B------:R-:W-:Y:S05]  /*10a90*/  BSYNC B0 ;  /* 0x0000000000007941 */ /* 0x000fea0003800000 */
.L_x_14181:
[----:B------:R-:W2:Y:S01]  /*10aa0*/  S2R R2, SR_TID.X ;  /* 0x0000000000027919 */ /* 0x000ea20000002100 */
[----:B------:R-:W-:Y:S01]  /*10ab0*/  IADD3 R24, R24, 0x1, RZ ;  /* 0x0000000118187810 */ /* 0x000fe20007ffe0ff */
[----:B------:R-:W-:Y:S03]  /*10ac0*/  BSSY B0, `(.L_x_14196) ;  /* 0x0000012000007945 */ /* 0x000fe60003800000 */
[----:B------:R-:W-:-:S04]  /*10ad0*/  ISETP.NE.AND P0, PT, R24, 0x2, PT ;  /* 0x000000021800780c */ /* 0x000fc80003f05270 */
[----:B------:R-:W-:Y:S02]  /*10ae0*/  SEL R5, RZ, 0x1, P0 ;  /* 0x00000001ff057807 */ /* 0x000fe40000000000 */
        /* <DEDUP_REMOVED lines=14> */
[----:B---3--:R-:W-:-:S07]  /*10bd0*/  IADD3 R16, R0, UR37, R9 ;  /* 0x0000002500107c10 */ /* 0x008fce000fffe009 */
.L_x_14197:
[----:B------:R-:W-:Y:S05]  /*10be0*/  BSYNC B0 ;  /* 0x0000000000007941 */ /* 0x000fea0003800000 */
.L_x_14196:
[----:B------:R-:W-:Y:S02]  /*10bf0*/  SEL R24, R24, RZ, P0 ;  /* 0x000000ff18187207 */ /* 0x000fe40000000000 */
[----:B------:R-:W-:-:S07]  /*10c00*/  LOP3.LUT R26, R26, R5, RZ, 0x3c, !PT ;  /* 0x000000051a1a7212 */ /* 0x000fce00078e3cff */
.L_x_14156:
[----:B------:R-:W-:Y:S05]  /*10c10*/  BSYNC B7 ;  /* 0x0000000000077941 */ /* 0x000fea0003800000 */
.L_x_14154:
        /* <DEDUP_REMOVED lines=8> */
[----:B------:R4:W2:Y:S01]  /*10ca0*/  LDS.128 R16, [R22+0x228d0] ;  /* 0x0228d00016107984 */ /* 0x0008a20000000c00 */
[----:B------:R-:W-:Y:S06]  /*10cb0*/  BAR.ARV 0x4, 0x180 ;  /* 0x0106000000007b1d */ /* 0x000fec0000002000 */
[----:B------:R-:W-:Y:S05]  /*10cc0*/  BRA `(.L_x_14199) ;  /* 0x0000000800cc7947 */ /* 0x000fea0003800000 */
.L_x_14198:
        /* <DEDUP_REMOVED lines=8> */
[----:B------:R-:W2:Y:S02]  /*10d50*/  @!P1 LDC.64 R2, c[0x0][0xc80] ;  /* 0x00032000ff029b82 */ /* 0x000ea40000000a00 */
[----:B--2---:R-:W-:-:S06]  /*10d60*/  @!P1 IMAD.WIDE R2, R5, 0x4, R2 ;  /* 0x0000000405029825 */ /* 0x004fcc00078e0202 */
        /* <DEDUP_REMOVED lines=10> */
[----:B------:R-:W2:Y:S02]  /*10e10*/  SHFL.UP PT, R14, R5, 0x1, RZ ;  /* 0x04200000050e7989 */ /* 0x000ea400000e00ff */
[----:B--2---:R-:W-:-:S05]  /*10e20*/  SEL R6, R14, RZ, P1 ;  /* 0x000000ff0e067207 */ /* 0x004fca0000800000 */
[----:B------:R-:W-:-:S05]  /*10e30*/  IMAD.IADD R6, R5, 0x1, R6 ;  /* 0x0000000105067824 */ /* 0x000fca00078e0206 */
[----:B------:R-:W2:Y:S02]  /*10e40*/  SHFL.UP PT, R14, R6, 0x2, RZ ;  /* 0x04400000060e7989 */ /* 0x000ea400000e00ff */
[----:B--2---:R-:W-:-:S05]  /*10e50*/  SEL R7, R14, RZ, P2 ;  /* 0x000000ff0e077207 */ /* 0x004fca0001000000 */
[----:B------:R-:W-:-:S05]  /*10e60*/  IMAD.IADD R7, R6, 0x1, R7 ;  /* 0x0000000106077824 */ /* 0x000fca00078e0207 */
[----:B------:R-:W2:Y:S02]  /*10e70*/  SHFL.UP PT, R14, R7, 0x4, RZ ;  /* 0x04800000070e7989 */ /* 0x000ea400000e00ff */
[----:B--2---:R-:W-:-:S04]  /*10e80*/  SEL R2, R14, RZ, P3 ;  /* 0x000000ff0e027207 */ /* 0x004fc80001800000 */
[----:B------:R-:W-:-:S05]  /*10e90*/  IADD3 R2, R7, R2, RZ ;  /* 0x0000000207027210 */ /* 0x000fca0007ffe0ff */
[----:B------:R-:W2:Y:S02]  /*10ea0*/  SHFL.UP PT, R14, R2, 0x8, RZ ;  /* 0x05000000020e7989 */ /* 0x000ea400000e00ff */
[----:B--2---:R-:W-:-:S05]  /*10eb0*/  SEL R3, R14, RZ, P4 ;  /* 0x000000ff0e037207 */ /* 0x004fca0002000000 */
[----:B------:R-:W-:-:S05]  /*10ec0*/  IMAD.IADD R3, R2, 0x1, R3 ;  /* 0x0000000102037824 */ /* 0x000fca00078e0203 */
[----:B------:R-:W2:Y:S02]  /*10ed0*/  SHFL.UP PT, R14, R3, 0x10, RZ ;  /* 0x06000000030e7989 */ /* 0x000ea400000e00ff */
[----:B--2---:R-:W-:-:S05]  /*10ee0*/  SEL R6, R14, RZ, P5 ;  /* 0x000000ff0e067207 */ /* 0x004fca0002800000 */
[----:B------:R-:W-:-:S05]  /*10ef0*/  IMAD.IADD R6, R3, 0x1, R6 ;  /* 0x0000000103067824 */ /* 0x000fca00078e0206 */
[----:B------:R2:W3:Y:S02]  /*10f00*/  SHFL.IDX PT, R14, R6, 0x1f, 0x1f ;  /* 0x03e01f00060e7f89 */ /* 0x0004e400000e0000 */
.L_x_14316:
[----:B------:R-:W-:Y:S02]  /*10f10*/  ULDC UR4, c[0x0][0xc38] ;  /* 0x00030e0000047ab9 */ /* 0x000fe40000000800 */
[----:B------:R-:W-:-:S04]  /*10f20*/  IMAD.U32 R7, RZ, RZ, UR4 ;  /* 0x00000004ff077e24 */ /* 0x000fc8000f8e00ff */
[----:B---3--:R-:W-:-:S04]  /*10f30*/  IMAD R14, R14, R7, RZ ;  /* 0x000000070e0e7224 */ /* 0x008fc800078e02ff */
[----:B------:R-:W-:-:S05]  /*10f40*/  IMAD.IADD R9, R4, 0x1, R14 ;  /* 0x0000000104097824 */ /* 0x000fca00078e020e */
[----:B------:R-:W-:-:S13]  /*10f50*/  ISETP.GT.AND P6, PT, R9, R0, PT ;  /* 0x000000000900720c */ /* 0x000fda0003fc4270 */
[----:B------:R-:W-:Y:S05]  /*10f60*/  @P6 BRA `(.L_x_14201) ;  /* 0x00000000009c6947 */ /* 0x000fea0003800000 */
.L_x_14206:
[----:B------:R-:W3:Y:S01]  /*10f70*/  LDC R2, c[0x0][0xc3c] ;  /* 0x00030f00ff027b82 */ /* 0x000ee20000000800 */
[----:B------:R-:W-:-:S05]  /*10f80*/  VIADD R19, R19, 0x1f ;  /* 0x0000001f13137836 */ /* 0x000fca0000000000 */
[----:B---3--:R-:W-:-:S13]  /*10f90*/  ISETP.GE.AND P6, PT, R19, R2, PT ;  /* 0x000000021300720c */ /* 0x008fda0003fc6270 */
[----:B------:R-:W-:Y:S05]  /*10fa0*/  @P6 BRA `(.L_x_14202) ;  /* 0x0000000400d06947 */ /* 0x000fea0003800000 */
[----:B------:R-:W3:Y:S01]  /*10fb0*/  S2R R3, SR_TID.X ;  /* 0x0000000000037919 */ /* 0x000ee20000002100 */
[----:B------:R-:W-:Y:S01]  /*10fc0*/  BSSY B0, `(.L_x_14203) ;  /* 0x0000009000007945 */ /* 0x000fe20003800000 */
[----:B------:R-:W-:Y:S02]  /*10fd0*/  MOV R5, RZ ;  /* 0x000000ff00057202 */ /* 0x000fe40000000f00 */
[----:B---3--:R-:W-:-:S05]  /*10fe0*/  LOP3.LUT R3, R3, 0x1f, RZ, 0xc0, !PT ;  /* 0x0000001f03037812 */ /* 0x008fca00078ec0ff */
[----:B------:R-:W-:-:S05]  /*10ff0*/  IMAD.IADD R7, R19, 0x1, R3 ;  /* 0x0000000113077824 */ /* 0x000fca00078e0203 */
[----:B------:R-:W-:-:S13]  /*11000*/  ISETP.GE.OR P6, PT, R7, R2, !P0 ;  /* 0x000000020700720c */ /* 0x000fda00047c6670 */
[----:B------:R-:W-:Y:S05]  /*11010*/  @P6 BRA `(.L_x_14204) ;  /* 0x00000000000c6947 */ /* 0x000fea0003800000 */
[----:B------:R-:W3:Y:S02]  /*11020*/  LDC.64 R2, c[0x0][0xc80] ;  /* 0x00032000ff027b82 */ /* 0x000ee40000000a00 */
[----:B---3--:R-:W-:-:S05]  /*11030*/  IMAD.WIDE R2, R7, 0x4, R2 ;  /* 0x0000000407027825 */ /* 0x008fca00078e0202 */
[----:B------:R3:W5:Y:S02]  /*11040*/  LDG.E R5, desc[UR48][R2.64] ;  /* 0x0000003002057981 */ /* 0x000764000c1e1900 */
.L_x_14204:
[----:B------:R-:W-:Y:S05]  /*11050*/  BSYNC B0 ;  /* 0x0000000000007941 */ /* 0x000fea0003800000 */
.L_x_14203:
        /* <DEDUP_REMOVED lines=18> */
.L_x_14324:
[----:B------:R-:W-:Y:S02]  /*11180*/  ULDC UR4, c[0x0][0xc38] ;  /* 0x00030e0000047ab9 */ /* 0x000fe40000000800 */
[----:B------:R-:W-:-:S04]  /*11190*/  IMAD.U32 R7, RZ, RZ, UR4 ;  /* 0x00000004ff077e24 */ /* 0x000fc8000f8e00ff */
[----:B---3--:R-:W-:-:S05]  /*111a0*/  IMAD R14, R14, R7, RZ ;  /* 0x000000070e0e7224 */ /* 0x008fca00078e02ff */
[----:B------:R-:W-:-:S04]  /*111b0*/  IADD3 R9, R14, R9, RZ ;  /* 0x000000090e097210 */ /* 0x000fc80007ffe0ff */
[----:B------:R-:W-:-:S13]  /*111c0*/  ISETP.GT.AND P6, PT, R9, R0, PT ;  /* 0x000000000900720c */ /* 0x000fda0003fc4270 */
[----:B------:R-:W-:Y:S05]  /*111d0*/  @!P6 BRA `(.L_x_14206) ;  /* 0xfffffffc0064e947 */ /* 0x000fea000383ffff */
.L_x_14201:
        /* <DEDUP_REMOVED lines=8> */
.L_x_14328:
[----:B------:R-:W-:Y:S01]  /*11260*/  ISETP.NE.AND P0, PT, R2, RZ, PT ;  /* 0x000000ff0200720c */ /* 0x000fe20003f05270 */
[----:B------:R-:W-:-:S12]  /*11270*/  IMAD.MOV.U32 R14, RZ, RZ, RZ ;  /* 0x000000ffff0e7224 */ /* 0x000fd800078e00ff */
[----:B------:R-:W-:Y:S05]  /*11280*/  @!P0 BRA `(.L_x_14208) ;  /* 0x0000000000108947 */ /* 0x000fea0003800000 */
[----:B------:R-:W-:Y:S01]  /*11290*/  UMOV UR4, 0xffffffff ;  /* 0xffffffff00047882 */ /* 0x000fe20000000000 */
[----:B------:R-:W-:Y:S02]  /*112a0*/  VIADD R12, R4, 0xffffffff ;  /* 0xffffffff040c7836 */ /* 0x000fe40000000000 */
[----:B------:R-:W-:Y:S05]  /*112b0*/  BRA.DIV UR4, `(.L_x_14209) ;  /* 0x0000004204047947 */ /* 0x000fea000b800000 */
[----:B------:R0:W0:Y:S02]  /*112c0*/  SHFL.IDX PT, R14, R6, R12, 0x1f ;  /* 0x00001f0c060e7589 */ /* 0x00002400000e0000 */
.L_x_14208:
[----:B------:R-:W5:Y:S01]  /*112d0*/  LDC.64 R2, c[0x0][0xc90] ;  /* 0x00032400ff027b82 */ /* 0x000f620000000a00 */
[----:B------:R-:W-:-:S04]  /*112e0*/  IMAD.IADD R19, R4, 0x1, R19 ;  /* 0x0000000104137824 */ /* 0x000fc800078e0213 */
[----:B-----5:R-:W-:-:S05]  /*112f0*/  IMAD.WIDE R2, R19, 0x4, R2 ;  /* 0x0000000413027825 */ /* 0x020fca00078e0202 */
[----:B0-2---:R0:W3:Y:S01]  /*11300*/  LDG.E R6, desc[UR48][R2.64] ;  /* 0x0000003002067981 */ /* 0x0050e2000c1e1900 */
[----:B------:R-:W-:Y:S01]  /*11310*/  IMAD R16, R14, R7, R16 ;  /* 0x000000070e107224 */ /* 0x000fe200078e0210 */
[----:B0-----:R-:W-:Y:S01]  /*11320*/  MOV R2, RZ ;  /* 0x000000ff00027202 */ /* 0x001fe20000000f00 */
[----:B---34-:R-:W-:-:S05]  /*11330*/  IMAD R4, R5, R6, RZ ;  /* 0x0000000605047224 */ /* 0x018fca00078e02ff */
[----:B------:R-:W-:-:S04]  /*11340*/  IABS R8, R4 ;  /* 0x0000000400087213 */ /* 0x000fc80000000000 */
[----:B-1----:R-:W0:Y:S08]  /*11350*/  I2F.RP R10, R8 ;  /* 0x00000008000a7306 */ /* 0x002e300000209400 */
        /* <DEDUP_REMOVED lines=23> */
[----:B------:R-:W-:-:S03]  /*114d0*/  IMAD.MOV R2, RZ, RZ, -R2 ;  /* 0x000000ffff027224 */ /* 0x000fc600078e0a02 */
        /* <DEDUP_REMOVED lines=33> */
.L_x_14202:
[----:B------:R-:W-:Y:S01]  /*116f0*/  UMOV UR4, URZ ;  /* 0x0000003f00047c82 */ /* 0x000fe20008000000 */
[----:B------:R-:W-:Y:S01]  /*11700*/  UMOV UR5, URZ ;  /* 0x0000003f00057c82 */ /* 0x000fe20008000000 */
[----:B------:R-:W-:Y:S01]  /*11710*/  ULDC UR6, c[0x0][0xc3c] ;  /* 0x00030f0000067ab9 */ /* 0x000fe20000000800 */
[----:B------:R-:W-:Y:S01]  /*11720*/  IMAD.MOV.U32 R16, RZ, RZ, R0 ;  /* 0x000000ffff107224 */ /* 0x000fe200078e0000 */
[----:B------:R-:W-:Y:S01]  /*11730*/  MOV R17, UR4 ;  /* 0x0000000400117c02 */ /* 0x000fe20008000f00 */
[----:B------:R-:W-:Y:S02]  /*11740*/  IMAD.U32 R18, RZ, RZ, UR5 ;  /* 0x00000005ff127e24 */ /* 0x000fe4000f8e00ff */
[----:B------:R-:W-:-:S07]  /*11750*/  IMAD.U32 R19, RZ, RZ, UR6 ;  /* 0x00000006ff137e24 */ /* 0x000fce000f8e00ff */
.L_x_14210:
[----:B------:R-:W3:Y:S01]  /*11760*/  S2R R0, SR_TID.X ;  /* 0x0000000000007919 */ /* 0x000ee20000002100 */
        /* <DEDUP_REMOVED lines=9> */
.L_x_14199:
[----:B------:R-:W-:Y:S02]  /*11800*/  ULDC UR4, c[0x0][0xc3c] ;  /* 0x00030f0000047ab9 */ /* 0x000fe40000000800 */
[----:B--2---:R-:W-:-:S13]  /*11810*/  ISETP.GE.AND P0, PT, R19, UR4, PT ;  /* 0x0000000413007c0c */ /* 0x004fda000bf06270 */
[----:B------:R-:W-:Y:S05]  /*11820*/  @!P0 BRA `(.L_x_14211) ;  /* 0xffffffb8004c8947 */ /* 0x000fea000383ffff */
[----:B------:R-:W-:Y:S05]  /*11830*/  BSYNC B8 ;  /* 0x0000000000087941 */ /* 0x000fea0003800000 */
.L_x_14150:
[----:B-1----:R-:W2:Y:S01]  /*11840*/  LDL.LU R0, [R1+0x24] ;  /* 0x0000240001007983 */ /* 0x002ea20000300800 */
        /* <DEDUP_REMOVED lines=11> */
.L_x_14331:
[----:B------:R-:W-:Y:S05]  /*11900*/  BSYNC B0 ;  /* 0x0000000000007941 */ /* 0x000fea0003800000 */
.L_x_14212:
[----:B------:R-:W-:-:S03]  /*11910*/  UMOV UR4, 0xffffffff ;  /* 0xffffffff00047882 */ /* 0x000fc60000000000 */
[----:B------:R-:W-:Y:S05]  /*11920*/  BRA.DIV UR4, `(.L_x_14214) ;  /* 0x0000003a04a07947 */ /* 0x000fea000b800000 */
[----:B-1----:R-:W1:Y:S02]  /*11930*/  S2R R0, SR_TID.X ;  /* 0x0000000000007919 */ /* 0x002e640000002100 */
[----:B-1----:R-:W-:-:S04]  /*11940*/  SHF.R.U32.HI R0, RZ, 0x5, R0 ;  /* 0x00000005ff007819 */ /* 0x002fc80000011600 */
[----:B------:R-:W-:-:S05]  /*11950*/  LOP3.LUT R0, R0, 0x3, RZ, 0xc0, !PT ;  /* 0x0000000300007812 */ /* 0x000fca00078ec0ff */
[----:B------:R1:W2:Y:S02]  /*11960*/  SHFL.IDX PT, R14, R0, RZ, 0x1f ;  /* 0x00001fff000e7589 */ /* 0x0002a400000e0000 */
.L_x_14334:
[----:B--2---:R-:W-:Y:S01]  /*11970*/  ISETP.NE.AND P0, PT, R14, RZ, PT ;  /* 0x000000ff0e00720c */ /* 0x004fe20003f05270 */
[----:B------:R-:W-:-:S12]  /*11980*/  BSSY B0, `(.L_x_14215) ;  /* 0x0000024000007945 */ /* 0x000fd80003800000 */
[----:B------:R-:W-:Y:S05]  /*11990*/  @P0 BRA `(.L_x_14216) ;  /* 0x0000000000880947 */ /* 0x000fea0003800000 */
[----:B------:R-:W-:-:S03]  /*119a0*/  UMOV UR4, 0xffffffff ;  /* 0xffffffff00047882 */ /* 0x000fc60000000000 */
[----:B------:R-:W-:Y:S05]  /*119b0*/  BRA.DIV UR4, `(.L_x_14217) ;  /* 0x0000003a04b07947 */ /* 0x000fea000b800000 */
[----:B------:R-:W-:-:S13]  /*119c0*/  ELECT P6, URZ, PT ;  /* 0x00000000003f782f */ /* 0x000fda00038c0000 */
.L_x_14337:
[----:B------:R-:W-:Y:S05]  /*119d0*/  @!P6 BRA `(.L_x_14216) ;  /* 0x000000000078e947 */ /* 0x000fea0003800000 */
[----:B------:R-:W-:-:S06]  /*119e0*/  ULOP3.LUT UR4, UR39, 0x2, URZ, 0xfc, !UPT ;  /* 0x0000000227047892 */ /* 0x000fcc000f8efc3f */
[----:B-1----:R-:W-:-:S05]  /*119f0*/  IMAD.U32 R0, RZ, RZ, UR4 ;  /* 0x00000004ff007e24 */ /* 0x002fca000f8e00ff */
[----:B------:R-:W-:-:S13]  /*11a00*/  ISETP.NE.AND P0, PT, R0, 0x3, PT ;  /* 0x000000030000780c */ /* 0x000fda0003f05270 */
[----:B------:R-:W-:Y:S05]  /*11a10*/  @!P0 BRA `(.L_x_14218) ;  /* 0x0000000000048947 */ /* 0x000fea0003800000 */
[----:B------:R-:W-:Y:S01]  /*11a20*/  BPT.TRAP 0x1 ;  /* 0x000000040000795c */ /* 0x000fe20000300000 */
.L_x_14218:
[----:B------:R-:W-:Y:S01]  /*11a30*/  IMAD R5, R24, 0x8, R7 ;  /* 0x0000000818057824 */ /* 0x000fe200078e0207 */
[----:B------:R-:W-:Y:S02]  /*11a40*/  SHF.L.U32 R0, R26, 0x1f, RZ ;  /* 0x0000001f1a007819 */ /* 0x000fe400000006ff */
[----:B------:R-:W-:Y:S02]  /*11a50*/  IADD3 R24, R24, 0x1, RZ ;  /* 0x0000000118187810 */ /* 0x000fe40007ffe0ff */
[----:B------:R-:W1:Y:S02]  /*11a60*/  SYNCS.PHASECHK.TRANS64.TRYWAIT P1, [R5+URZ+0x22840], R0 ;  /* 0x02284000050075a7 */ /* 0x000e64000802017f */
[----:B------:R-:W-:-:S04]  /*11a70*/  ISETP.NE.AND P2, PT, R24, 0x2, PT ;  /* 0x000000021800780c */ /* 0x000fc80003f45270 */
[----:B------:R-:W-:Y:S01]  /*11a80*/  SEL R3, RZ, 0x1, P2 ;  /* 0x00000001ff037807 */ /* 0x000fe20001000000 */
[----:B-1----:R-:W-:Y:S08]  /*11a90*/  @!P1 BRA `(.L_x_14219) ;  /* 0x0000003800989947 */ /* 0x002ff00003800000 */
.L_x_14338:
[----:B------:R-:W-:Y:S02]  /*11aa0*/  SEL R24, R24, RZ, P2 ;  /* 0x000000ff18187207 */ /* 0x000fe40001000000 */
[----:B------:R-:W-:Y:S01]  /*11ab0*/  LOP3.LUT R2, R26, R3, RZ, 0x3c, !PT ;  /* 0x000000031a027212 */ /* 0x000fe200078e3cff */
[----:B------:R-:W-:Y:S06]  /*11ac0*/  @!P0 BRA `(.L_x_14220) ;  /* 0x0000000000048947 */ /* 0x000fec0003800000 */
[----:B------:R-:W-:Y:S01]  /*11ad0*/  BPT.TRAP 0x1 ;  /* 0x000000040000795c */ /* 0x000fe20000300000 */
.L_x_14220:
[----:B------:R-:W-:Y:S01]  /*11ae0*/  IMAD R3, R24, 0x8, R7 ;  /* 0x0000000818037824 */ /* 0x000fe200078e0207 */
[----:B------:R-:W-:-:S04]  /*11af0*/  SHF.L.U32 R2, R2, 0x1f, RZ ;  /* 0x0000001f02027819 */ /* 0x000fc800000006ff */
[----:B------:R-:W2:Y:S02]  /*11b00*/  SYNCS.PHASECHK.TRANS64.TRYWAIT P1, [R3+URZ+0x22840], R2 ;  /* 0x02284002030075a7 */ /* 0x000ea4000802017f */
[----:B--2---:R-:W-:Y:S05]  /*11b10*/  @!P1 BRA `(.L_x_14221) ;  /* 0x00000038008c9947 */ /* 0x004fea0003800000 */
.L_x_14339:
[----:B------:R-:W-:Y:S05]  /*11b20*/  @!P0 BRA `(.L_x_14222) ;  /* 0x0000000000048947 */ /* 0x000fea0003800000 */
[----:B------:R-:W-:Y:S01]  /*11b30*/  BPT.TRAP 0x1 ;  /* 0x000000040000795c */ /* 0x000fe20000300000 */
.L_x_14222:
[----:B------:R-:W5:Y:S02]  /*11b40*/  SYNCS.PHASECHK.TRANS64.TRYWAIT P1, [R5+URZ+0x22860], R0 ;  /* 0x02286000050075a7 */ /* 0x000f64000802017f */
[----:B-----5:R-:W-:Y:S05]  /*11b50*/  @!P1 BRA `(.L_x_14223) ;  /* 0x0000003800909947 */ /* 0x020fea0003800000 */
.L_x_14340:
[----:B------:R-:W-:Y:S05]  /*11b60*/  @!P0 BRA `(.L_x_14224) ;  /* 0x0000000000048947 */ /* 0x000fea0003800000 */
[----:B------:R-:W-:Y:S01]  /*11b70*/  BPT.TRAP 0x1 ;  /* 0x000000040000795c */ /* 0x000fe20000300000 */
.L_x_14224:
[----:B------:R0:W0:Y:S02]  /*11b80*/  SYNCS.PHASECHK.TRANS64.TRYWAIT P0, [R3+URZ+0x22860], R2 ;  /* 0x02286002030075a7 */ /* 0x000024000800017f */
[----:B0-----:R-:W-:Y:S05]  /*11b90*/  @!P0 NANOSLEEP.SYNCS 0x989680 ;  /* 0x009896800000895d */ /* 0x001fea0003900000 */
[----:B------:R-:W0:Y:S02]  /*11ba0*/  @!P0 SYNCS.PHASECHK.TRANS64 P0, [R3+URZ+0x22860], R2 ;  /* 0x02286002030085a7 */ /* 0x000e24000800007f */
[----:B0-----:R-:W-:Y:S05]  /*11bb0*/  @!P0 BRA `(.L_x_14224) ;  /* 0xfffffffc00f08947 */ /* 0x001fea000383ffff */
.L_x_14216:
[----:B------:R-:W-:Y:S05]  /*11bc0*/  BSYNC B0 ;  /* 0x0000000000007941 */ /* 0x000fea0003800000 */
.L_x_14215:
[----:B------:R-:W-:Y:S05]  /*11bd0*/  EXIT ;  /* 0x000000000000794d */ /* 0x000fea0003800000 */
.L_x_14086:
[----:B0-----:R-:W-:-:S04]  /*11be0*/  IMAD.U32 R3, RZ, RZ, UR51 ;  /* 0x00000033ff037e24 */ /* 0x001fc8000f8e00ff */
[----:B------:R0:W1:Y:S03]  /*11bf0*/  SYNCS.PHASECHK.TRANS64.TRYWAIT P0, [R3+URZ+0x22800], R0 ;  /* 0x02280000030075a7 */ /* 0x000066000800017f */
[----:B-1----:R-:W-:Y:S05]  /*11c00*/  @!P0 NANOSLEEP.SYNCS 0x989680 ;  /* 0x009896800000895d */ /* 0x002fea0003900000 */
[----:B------:R-:W1:Y:S02]  /*11c10*/  @!P0 SYNCS.PHASECHK.TRANS64 P0, [R3+URZ+0x22800], R0 ;  /* 0x02280000030085a7 */ /* 0x000e64000800007f */
[----:B-1----:R-:W-:Y:S05]  /*11c20*/  @!P0 BRA `(.L_x_14086) ;  /* 0xfffffffc00ec8947 */ /* 0x002fea000383ffff */
[----:B------:R-:W-:Y:S05]  /*11c30*/  BRA `(.L_x_14225) ;  /* 0xfffffefc00947947 */ /* 0x000fea000383ffff */
.L_x_14090:
[----:B-1----:R-:W-:-:S04]  /*11c40*/  IMAD.U32 R3, RZ, RZ, UR22 ;  /* 0x00000016ff037e24 */ /* 0x002fc8000f8e00ff */
[----:B------:R1:W2:Y:S03]  /*11c50*/  SYNCS.PHASECHK.TRANS64.TRYWAIT P1, [R3+URZ+0x22830], R8 ;  /* 0x02283008030075a7 */ /* 0x0002a6000802017f */
[----:B--2---:R-:W-:Y:S05]  /*11c60*/  @!P1 NANOSLEEP.SYNCS 0x989680 ;  /* 0x009896800000995d */ /* 0x004fea0003900000 */
[----:B------:R-:W2:Y:S02]  /*11c70*/  @!P1 SYNCS.PHASECHK.TRANS64 P1, [R3+URZ+0x22830], R8 ;  /* 0x02283008030095a7 */ /* 0x000ea4000802007f */
[----:B--2---:R-:W-:Y:S05]  /*11c80*/  @!P1 BRA `(.L_x_14090) ;  /* 0xfffffffc00ec9947 */ /* 0x004fea000383ffff */
[----:B------:R-:W-:Y:S05]  /*11c90*/  BRA `(.L_x_14089) ;  /* 0xfffffefc00b87947 */ /* 0x000fea000383ffff */
.L_x_14095:
[----:B-1----:R-:W-:-:S04]  /*11ca0*/  IMAD.U32 R9, RZ, RZ, UR22 ;  /* 0x00000016ff097e24 */ /* 0x002fc8000f8e00ff */
[----:B------:R1:W2:Y:S03]  /*11cb0*/  SYNCS.PHASECHK.TRANS64.TRYWAIT P1, [R9+URZ+0x22850], R8 ;  /* 0x02285008090075a7 */ /* 0x0002a6000802017f */
[----:B--2---:R-:W-:Y:S05]  /*11cc0*/  @!P1 NANOSLEEP.SYNCS 0x989680 ;  /* 0x009896800000995d */ /* 0x004fea0003900000 */
[----:B------:R-:W2:Y:S02]  /*11cd0*/  @!P1 SYNCS.PHASECHK.TRANS64 P1, [R9+URZ+0x22850], R8 ;  /* 0x02285008090095a7 */ /* 0x000ea4000802007f */
[----:B--2---:R-:W-:Y:S05]  /*11ce0*/  @!P1 BRA `(.L_x_14095) ;  /* 0xfffffffc00ec9947 */ /* 0x004fea000383ffff */
[----:B------:R-:W-:Y:S05]  /*11cf0*/  BRA `(.L_x_14094) ;  /* 0xffffff1c003c7947 */ /* 0x000fea000383ffff */
.L_x_14101:
[----:B-1----:R-:W-:-:S04]  /*11d00*/  IMAD.U32 R0, RZ, RZ, UR25 ;  /* 0x00000019ff007e24 */ /* 0x002fc8000f8e00ff */
[----:B------:R1:W2:Y:S03]  /*11d10*/  SYNCS.PHASECHK.TRANS64.TRYWAIT P1, [R0+URZ+0x22830], R7 ;  /* 0x02283007000075a7 */ /* 0x0002a6000802017f */
[----:B--2---:R-:W-:Y:S05]  /*11d20*/  @!P1 NANOSLEEP.SYNCS 0x989680 ;  /* 0x009896800000995d */ /* 0x004fea0003900000 */
[----:B------:R-:W2:Y:S02]  /*11d30*/  @!P1 SYNCS.PHASECHK.TRANS64 P1, [R0+URZ+0x22830], R7 ;  /* 0x02283007000095a7 */ /* 0x000ea4000802007f */
[----:B--2---:R-:W-:Y:S05]  /*11d40*/  @!P1 BRA `(.L_x_14101) ;  /* 0xfffffffc00ec9947 */ /* 0x004fea000383ffff */
[----:B------:R-:W-:Y:S05]  /*11d50*/  BRA `(.L_x_14100) ;  /* 0xffffff20007c7947 */ /* 0x000fea000383ffff */
.L_x_14106:
[----:B-1----:R-:W-:-:S04]  /*11d60*/  IMAD.U32 R10, RZ, RZ, UR25 ;  /* 0x00000019ff0a7e24 */ /* 0x002fc8000f8e00ff */
[----:B------:R1:W2:Y:S03]  /*11d70*/  SYNCS.PHASECHK.TRANS64.TRYWAIT P1, [R10+URZ+0x22850], R7 ;  /* 0x022850070a0075a7 */ /* 0x0002a6000802017f */
[----:B--2---:R-:W-:Y:S05]  /*11d80*/  @!P1 NANOSLEEP.SYNCS 0x989680 ;  /* 0x009896800000995d */ /* 0x004fea0003900000 */
[----:B------:R-:W2:Y:S02]  /*11d90*/  @!P1 SYNCS.PHASECHK.TRANS64 P1, [R10+URZ+0x22850], R7 ;  /* 0x022850070a0095a7 */ /* 0x000ea4000802007f */
[----:B--2---:R-:W-:Y:S05]  /*11da0*/  @!P1 BRA `(.L_x_14106) ;  /* 0xfffffffc00ec9947 */ /* 0x004fea000383ffff */
[----:B------:R-:W-:Y:S05]  /*11db0*/  BRA `(.L_x_14105) ;  /* 0xffffff4800007947 */ /* 0x000fea000383ffff */
.L_x_14113:
[----:B-1----:R-:W-:-:S04]  /*11dc0*/  MOV R0, UR25 ;  /* 0x0000001900007c02 */ /* 0x002fc80008000f00 */
[----:B------:R1:W2:Y:S03]  /*11dd0*/  SYNCS.PHASECHK.TRANS64.TRYWAIT P1, [R0+URZ+0x22830], R7 ;  /* 0x02283007000075a7 */ /* 0x0002a6000802017f */
[----:B--2---:R-:W-:Y:S05]  /*11de0*/  @!P1 NANOSLEEP.SYNCS 0x989680 ;  /* 0x009896800000995d */ /* 0x004fea0003900000 */
[----:B------:R-:W2:Y:S02]  /*11df0*/  @!P1 SYNCS.PHASECHK.TRANS64 P1, [R0+URZ+0x22830], R7 ;  /* 0x02283007000095a7 */ /* 0x000ea4000802007f */
[----:B--2---:R-:W-:Y:S05]  /*11e00*/  @!P1 BRA `(.L_x_14113) ;  /* 0xfffffffc00ec9947 */ /* 0x004fea000383ffff */
[----:B------:R-:W-:Y:S05]  /*11e10*/  BRA `(.L_x_14112) ;  /* 0xffffff4c000c7947 */ /* 0x000fea000383ffff */
.L_x_14118:
[----:B-1----:R-:W-:-:S04]  /*11e20*/  IMAD.U32 R10, RZ, RZ, UR25 ;  /* 0x00000019ff0a7e24 */ /* 0x002fc8000f8e00ff */
[----:B------:R1:W2:Y:S03]  /*11e30*/  SYNCS.PHASECHK.TRANS64.TRYWAIT P1, [R10+URZ+0x22850], R7 ;  /* 0x022850070a0075a7 */ /* 0x0002a6000802017f */
[----:B--2---:R-:W-:Y:S05]  /*11e40*/  @!P1 NANOSLEEP.SYNCS 0x989680 ;  /* 0x009896800000995d */ /* 0x004fea0003900000 */
[----:B------:R-:W2:Y:S02]  /*11e50*/  @!P1 SYNCS.PHASECHK.TRANS64 P1, [R10+URZ+0x22850], R7 ;  /* 0x022850070a0095a7 */ /* 0x000ea4000802007f */
[----:B--2---:R-:W-:Y:S05]  /*11e60*/  @!P1 BRA `(.L_x_14118) ;  /* 0xfffffffc00ec9947 */ /* 0x004fea000383ffff */
[----:B------:R-:W-:Y:S05]  /*11e70*/  BRA `(.L_x_14117) ;  /* 0xffffff6800b07947 */ /* 0x000fea000383ffff */
.L_x_14162:
        /* <DEDUP_REMOVED lines=11> */
.L_x_14227:
[----:B------:R-:W-:Y:S05]  /*11f30*/  BSYNC B0 ;  /* 0x0000000000007941 */ /* 0x000fea0003800000 */
.L_x_14226:
[----:B------:R-:W-:Y:S05]  /*11f40*/  BRA `(.L_x_14228) ;  /* 0xffffffbc00907947 */ /* 0x000fea000383ffff */
.L_x_14165:
[----:B0-----:R0:W1:Y:S02]  /*11f50*/  SYNCS.PHASECHK.TRANS64.TRYWAIT P0, [R33+URZ+0x22840], R0 ;  /* 0x02284000210075a7 */ /* 0x001064000800017f */
[----:B-1----:R-:W-:Y:S05]  /*11f60*/  @!P0 NANOSLEEP.SYNCS 0x989680 ;  /* 0x009896800000895d */ /* 0x002fea0003900000 */
[----:B------:R-:W1:Y:S02]  /*11f70*/  @!P0 SYNCS.PHASECHK.TRANS64 P0, [R33+URZ+0x22840], R0 ;  /* 0x02284000210085a7 */ /* 0x000e64000800007f */
[----:B-1----:R-:W-:Y:S05]  /*11f80*/  @!P0 BRA `(.L_x_14165) ;  /* 0xfffffffc00f08947 */ /* 0x002fea000383ffff */
[----:B------:R-:W-:Y:S05]  /*11f90*/  BRA `(.L_x_14229) ;  /* 0xffffffc000447947 */ /* 0x000fea000383ffff */
.L_x_14166:
        /* <DEDUP_REMOVED lines=8> */
.L_x_14231:
[----:B------:R-:W-:Y:S05]  /*12020*/  BSYNC B0 ;  /* 0x0000000000007941 */ /* 0x000fea0003800000 */
.L_x_14230:
[----:B------:R-:W-:Y:S01]  /*12030*/  IMAD.MOV.U32 R13, RZ, RZ, R0 ;  /* 0x000000ffff0d7224 */ /* 0x000fe200078e0000 */
[----:B------:R-:W-:Y:S01]  /*12040*/  MOV R15, 0xffffffff ;  /* 0xffffffff000f7802 */ /* 0x000fe20000000f00 */
[----:B------:R-:W-:Y:S02]  /*12050*/  IMAD.MOV.U32 R12, RZ, RZ, RZ ;  /* 0x000000ffff0c7224 */ /* 0x000fe400078e00ff */
[----:B------:R-:W-:Y:S02]  /*12060*/  IMAD.MOV.U32 R11, RZ, RZ, 0x181f ;  /* 0x0000181fff0b7424 */ /* 0x000fe400078e00ff */
[----:B------:R-:W-:Y:S02]  /*12070*/  IMAD.MOV.U32 R2, RZ, RZ, R14 ;  /* 0x000000ffff027224 */ /* 0x000fe400078e000e */
[----:B------:R-:W-:-:S07]  /*12080*/  @P0 IMAD R7, R5, 0x2, R22 ;  /* 0x0000000205070824 */ /* 0x000fce00078e0216 */
[----:B------:R-:W-:Y:S05]  /*12090*/  WARPSYNC.COLLECTIVE R15, `(.L_x_14232) ;  /* 0x000000000f087348 */ /* 0x000fea0003c00000 */
[----:B------:R0:W1:Y:S02]  /*120a0*/  SHFL.IDX P6, R14, R13, R12, R11 ;  /* 0x0000000c0d0e7389 */ /* 0x00006400000c000b */
[----:B01----:R-:W-:Y:S01]  /*120b0*/  ENDCOLLECTIVE ;  /* 0x000000000000791b */ /* 0x003fe20003800000 */
.L_x_14232:
[----:B------:R-:W-:Y:S02]  /*120c0*/  IMAD.MOV.U32 R13, RZ, RZ, R4 ;  /* 0x000000ffff0d7224 */ /* 0x000fe400078e0004 */
[----:B------:R-:W-:Y:S02]  /*120d0*/  IMAD.MOV.U32 R12, RZ, RZ, 0x1 ;  /* 0x00000001ff0c7424 */ /* 0x000fe400078e00ff */
[----:B------:R-:W-:-:S07]  /*120e0*/  IMAD.MOV.U32 R3, RZ, RZ, R14 ;  /* 0x000000ffff037224 */ /* 0x000fce00078e000e */
[----:B------:R-:W-:Y:S05]  /*120f0*/  WARPSYNC.COLLECTIVE R15, `(.L_x_14233) ;  /* 0x000000000f087348 */ /* 0x000fea0003c00000 */
[----:B------:R0:W1:Y:S02]  /*12100*/  SHFL.IDX P6, R14, R13, R12, R11 ;  /* 0x0000000c0d0e7389 */ /* 0x00006400000c000b */
[----:B01----:R-:W-:Y:S01]  /*12110*/  ENDCOLLECTIVE ;  /* 0x000000000000791b */ /* 0x003fe20003800000 */
.L_x_14233:
        /* <DEDUP_REMOVED lines=15> */
.L_x_14234:
[----:B------:R-:W-:Y:S02]  /*12210*/  @P0 IMAD R7, R5, 0x2, R22 ;  /* 0x0000000205070824 */ /* 0x000fe400078e0216 */
[----:B------:R-:W-:Y:S02]  /*12220*/  IMAD.MOV.U32 R13, RZ, RZ, R4 ;  /* 0x000000ffff0d7224 */ /* 0x000fe400078e0004 */
[----:B------:R-:W-:Y:S02]  /*12230*/  IMAD.MOV.U32 R12, RZ, RZ, 0x2 ;  /* 0x00000002ff0c7424 */ /* 0x000fe400078e00ff */
[----:B------:R-:W-:-:S07]  /*12240*/  IMAD.MOV.U32 R3, RZ, RZ, R14 ;  /* 0x000000ffff037224 */ /* 0x000fce00078e000e */
[----:B------:R-:W-:Y:S05]  /*12250*/  WARPSYNC.COLLECTIVE R15, `(.L_x_14235) ;  /* 0x000000000f087348 */ /* 0x000fea0003c00000 */
[----:B------:R0:W1:Y:S02]  /*12260*/  SHFL.IDX P6, R14, R13, R12, R11 ;  /* 0x0000000c0d0e7389 */ /* 0x00006400000c000b */
[----:B01----:R-:W-:Y:S01]  /*12270*/  ENDCOLLECTIVE ;  /* 0x000000000000791b */ /* 0x003fe20003800000 */
.L_x_14235:
        /* <DEDUP_REMOVED lines=15> */
.L_x_14236:
[----:B------:R-:W-:Y:S02]  /*12370*/  @P0 IMAD R7, R5, 0x2, R22 ;  /* 0x0000000205070824 */ /* 0x000fe400078e0216 */
[----:B------:R-:W-:Y:S02]  /*12380*/  IMAD.MOV.U32 R13, RZ, RZ, R4 ;  /* 0x000000ffff0d7224 */ /* 0x000fe400078e0004 */
[----:B------:R-:W-:Y:S02]  /*12390*/  IMAD.MOV.U32 R12, RZ, RZ, 0x3 ;  /* 0x00000003ff0c7424 */ /* 0x000fe400078e00ff */
[----:B------:R-:W-:-:S07]  /*123a0*/  IMAD.MOV.U32 R3, RZ, RZ, R14 ;  /* 0x000000ffff037224 */ /* 0x000fce00078e000e */
[----:B------:R-:W-:Y:S05]  /*123b0*/  WARPSYNC.COLLECTIVE R15, `(.L_x_14237) ;  /* 0x000000000f087348 */ /* 0x000fea0003c00000 */
[----:B------:R0:W1:Y:S02]  /*123c0*/  SHFL.IDX P6, R14, R13, R12, R11 ;  /* 0x0000000c0d0e7389 */ /* 0x00006400000c000b */
[----:B01----:R-:W-:Y:S01]  /*123d0*/  ENDCOLLECTIVE ;  /* 0x000000000000791b */ /* 0x003fe20003800000 */
.L_x_14237:
        /* <DEDUP_REMOVED lines=15> */
.L_x_14238:
[----:B------:R-:W-:Y:S02]  /*124d0*/  @P0 IMAD R7, R5, 0x2, R22 ;  /* 0x0000000205070824 */ /* 0x000fe400078e0216 */
[----:B------:R-:W-:Y:S02]  /*124e0*/  IMAD.MOV.U32 R13, RZ, RZ, R4 ;  /* 0x000000ffff0d7224 */ /* 0x000fe400078e0004 */
[----:B------:R-:W-:Y:S02]  /*124f0*/  IMAD.MOV.U32 R12, RZ, RZ, 0x4 ;  /* 0x00000004ff0c7424 */ /* 0x000fe400078e00ff */
[----:B------:R-:W-:-:S07]  /*12500*/  IMAD.MOV.U32 R3, RZ, RZ, R14 ;  /* 0x000000ffff037224 */ /* 0x000fce00078e000e */
[----:B------:R-:W-:Y:S05]  /*12510*/  WARPSYNC.COLLECTIVE R15, `(.L_x_14239) ;  /* 0x000000000f087348 */ /* 0x000fea0003c00000 */
[----:B------:R0:W1:Y:S02]  /*12520*/  SHFL.IDX P6, R14, R13, R12, R11 ;  /* 0x0000000c0d0e7389 */ /* 0x00006400000c000b */
[----:B01----:R-:W-:Y:S01]  /*12530*/  ENDCOLLECTIVE ;  /* 0x000000000000791b */ /* 0x003fe20003800000 */
.L_x_14239:
        /* <DEDUP_REMOVED lines=15> */
.L_x_14240:
[----:B------:R-:W-:Y:S02]  /*12630*/  @P0 IMAD R7, R5, 0x2, R22 ;  /* 0x0000000205070824 */ /* 0x000fe400078e0216 */
[----:B------:R-:W-:Y:S02]  /*12640*/  IMAD.MOV.U32 R13, RZ, RZ, R4 ;  /* 0x000000ffff0d7224 */ /* 0x000fe400078e0004 */
[----:B------:R-:W-:Y:S02]  /*12650*/  IMAD.MOV.U32 R12, RZ, RZ, 0x5 ;  /* 0x00000005ff0c7424 */ /* 0x000fe400078e00ff */
[----:B------:R-:W-:-:S07]  /*12660*/  IMAD.MOV.U32 R3, RZ, RZ, R14 ;  /* 0x000000ffff037224 */ /* 0x000fce00078e000e */
[----:B------:R-:W-:Y:S05]  /*12670*/  WARPSYNC.COLLECTIVE R15, `(.L_x_14241) ;  /* 0x000000000f087348 */ /* 0x000fea0003c00000 */
[----:B------:R0:W1:Y:S02]  /*12680*/  SHFL.IDX P6, R14, R13, R12, R11 ;  /* 0x0000000c0d0e7389 */ /* 0x00006400000c000b */
[----:B01----:R-:W-:Y:S01]  /*12690*/  ENDCOLLECTIVE ;  /* 0x000000000000791b */ /* 0x003fe20003800000 */
.L_x_14241:
        /* <DEDUP_REMOVED lines=10> */
.L_x_14242:
[----:B------:R-:W-:Y:S01]  /*12740*/  @!PT LDS RZ, [RZ] ;  /* 0x00000000fffff984 */ /* 0x000fe20000000800 */
[----:B------:R-:W-:Y:S01]  /*12750*/  @!PT LDS RZ, [RZ] ;  /* 0x00000000fffff984 */ /* 0x000fe20000000800 */
[----:B------:R-:W-:Y:S01]  /*12760*/  @!PT LDS RZ, [RZ] ;  /* 0x00000000fffff984 */ /* 0x000fe20000000800 */
[----:B------:R0:W-:Y:S01]  /*12770*/  @P0 LDGSTS.E.BYPASS.LTC128B.128 [R7+0x1e400], desc[UR48][R2.64], !P2 ;  /* 0x1e40000002070fae */ /* 0x0001e2000d101d70 */
[----:B------:R-:W-:Y:S01]  /*12780*/  IMAD.MOV.U32 R0, RZ, RZ, R14 ;  /* 0x000000ffff007224 */ /* 0x000fe200078e000e */
[----:B------:R-:W-:Y:S06]  /*12790*/  BRA `(.L_x_14243) ;  /* 0xffffffbc00ac7947 */ /* 0x000fec000383ffff */
.L_x_14171:
        /* <DEDUP_REMOVED lines=9> */
.L_x_14244:
[C---:B------:R-:W-:Y:S01]  /*12830*/  VIADD R6, R17.reuse, 0x10 ;  /* 0x0000001011067836 */ /* 0x040fe20000000000 */
[----:B------:R-:W-:Y:S02]  /*12840*/  ISETP.GE.AND P0, PT, R17, R5, PT ;  /* 0x000000051100720c */ /* 0x000fe40003f06270 */
[----:B------:R-:W-:Y:S01]  /*12850*/  MOV R13, R0 ;  /* 0x00000000000d7202 */ /* 0x000fe20000000f00 */
[----:B------:R-:W-:-:S10]  /*12860*/  IMAD.MOV.U32 R2, RZ, RZ, R14 ;  /* 0x000000ffff027224 */ /* 0x000fd400078e000e */
[----:B------:R-:W-:Y:S05]  /*12870*/  WARPSYNC.COLLECTIVE R15, `(.L_x_14245) ;  /* 0x000000000f087348 */ /* 0x000fea0003c00000 */
[----:B------:R0:W1:Y:S02]  /*12880*/  SHFL.IDX P6, R14, R13, R12, R11 ;  /* 0x0000000c0d0e7389 */ /* 0x00006400000c000b */
[----:B01----:R-:W-:Y:S01]  /*12890*/  ENDCOLLECTIVE ;  /* 0x000000000000791b */ /* 0x003fe20003800000 */
.L_x_14245:
[----:B------:R-:W-:Y:S02]  /*128a0*/  IMAD.MOV.U32 R13, RZ, RZ, R4 ;  /* 0x000000ffff0d7224 */ /* 0x000fe400078e0004 */
[----:B------:R-:W-:Y:S02]  /*128b0*/  IMAD.MOV.U32 R12, RZ, RZ, 0x1 ;  /* 0x00000001ff0c7424 */ /* 0x000fe400078e00ff */
[----:B------:R-:W-:-:S07]  /*128c0*/  IMAD.MOV.U32 R3, RZ, RZ, R14 ;  /* 0x000000ffff037224 */ /* 0x000fce00078e000e */
[----:B------:R-:W-:Y:S05]  /*128d0*/  WARPSYNC.COLLECTIVE R15, `(.L_x_14246) ;  /* 0x000000000f087348 */ /* 0x000fea0003c00000 */
[----:B------:R0:W1:Y:S02]  /*128e0*/  SHFL.IDX P6, R14, R13, R12, R11 ;  /* 0x0000000c0d0e7389 */ /* 0x00006400000c000b */
[----:B01----:R-:W-:Y:S01]  /*128f0*/  ENDCOLLECTIVE ;  /* 0x000000000000791b */ /* 0x003fe20003800000 */
.L_x_14246:
        /* <DEDUP_REMOVED lines=15> */
.L_x_14247:
[----:B------:R-:W-:Y:S02]  /*129f0*/  IMAD.MOV.U32 R13, RZ, RZ, R4 ;  /* 0x000000ffff0d7224 */ /* 0x000fe400078e0004 */
[----:B------:R-:W-:Y:S02]  /*12a00*/  IMAD.MOV.U32 R12, RZ, RZ, 0x2 ;  /* 0x00000002ff0c7424 */ /* 0x000fe400078e00ff */
[----:B------:R-:W-:-:S07]  /*12a10*/  IMAD.MOV.U32 R3, RZ, RZ, R14 ;  /* 0x000000ffff037224 */ /* 0x000fce00078e000e */
[----:B------:R-:W-:Y:S05]  /*12a20*/  WARPSYNC.COLLECTIVE R15, `(.L_x_14248) ;  /* 0x000000000f087348 */ /* 0x000fea0003c00000 */
[----:B------:R0:W1:Y:S02]  /*12a30*/  SHFL.IDX P6, R14, R13, R12, R11 ;  /* 0x0000000c0d0e7389 */ /* 0x00006400000c000b */
[----:B01----:R-:W-:Y:S01]  /*12a40*/  ENDCOLLECTIVE ;  /* 0x000000000000791b */ /* 0x003fe20003800000 */
.L_x_14248:
        /* <DEDUP_REMOVED lines=16> */
.L_x_14249:
[----:B------:R-:W-:Y:S02]  /*12b50*/  IMAD.MOV.U32 R13, RZ, RZ, R4 ;  /* 0x000000ffff0d7224 */ /* 0x000fe400078e0004 */
[----:B------:R-:W-:Y:S02]  /*12b60*/  IMAD.MOV.U32 R12, RZ, RZ, 0x3 ;  /* 0x00000003ff0c7424 */ /* 0x000fe400078e00ff */
[----:B------:R-:W-:-:S07]  /*12b70*/  IMAD.MOV.U32 R3, RZ, RZ, R14 ;  /* 0x000000ffff037224 */ /* 0x000fce00078e000e */
[----:B------:R-:W-:Y:S05]  /*12b80*/  WARPSYNC.COLLECTIVE R15, `(.L_x_14250) ;  /* 0x000000000f087348 */ /* 0x000fea0003c00000 */
[----:B------:R0:W1:Y:S02]  /*12b90*/  SHFL.IDX P6, R14, R13, R12, R11 ;  /* 0x0000000c0d0e7389 */ /* 0x00006400000c000b */
[----:B01----:R-:W-:Y:S01]  /*12ba0*/  ENDCOLLECTIVE ;  /* 0x000000000000791b */ /* 0x003fe20003800000 */
.L_x_14250:
        /* <DEDUP_REMOVED lines=16> */
.L_x_14251:
[----:B------:R-:W-:Y:S02]  /*12cb0*/  IMAD.MOV.U32 R13, RZ, RZ, R4 ;  /* 0x000000ffff0d7224 */ /* 0x000fe400078e0004 */
[----:B------:R-:W-:Y:S02]  /*12cc0*/  IMAD.MOV.U32 R12, RZ, RZ, 0x4 ;  /* 0x00000004ff0c7424 */ /* 0x000fe400078e00ff */
[----:B------:R-:W-:-:S07]  /*12cd0*/  IMAD.MOV.U32 R3, RZ, RZ, R14 ;  /* 0x000000ffff037224 */ /* 0x000fce00078e000e */
[----:B------:R-:W-:Y:S05]  /*12ce0*/  WARPSYNC.COLLECTIVE R15, `(.L_x_14252) ;  /* 0x000000000f087348 */ /* 0x000fea0003c00000 */
[----:B------:R0:W1:Y:S02]  /*12cf0*/  SHFL.IDX P6, R14, R13, R12, R11 ;  /* 0x0000000c0d0e7389 */ /* 0x00006400000c000b */
[----:B01----:R-:W-:Y:S01]  /*12d00*/  ENDCOLLECTIVE ;  /* 0x000000000000791b */ /* 0x003fe20003800000 */
.L_x_14252:
        /* <DEDUP_REMOVED lines=16> */
.L_x_14253:
[----:B------:R-:W-:Y:S02]  /*12e10*/  IMAD.MOV.U32 R13, RZ, RZ, R4 ;  /* 0x000000ffff0d7224 */ /* 0x000fe400078e0004 */
[----:B------:R-:W-:Y:S02]  /*12e20*/  IMAD.MOV.U32 R12, RZ, RZ, 0x5 ;  /* 0x00000005ff0c7424 */ /* 0x000fe400078e00ff */
[----:B------:R-:W-:-:S07]  /*12e30*/  IMAD.MOV.U32 R3, RZ, RZ, R14 ;  /* 0x000000ffff037224 */ /* 0x000fce00078e000e */
[----:B------:R-:W-:Y:S05]  /*12e40*/  WARPSYNC.COLLECTIVE R15, `(.L_x_14254) ;  /* 0x000000000f087348 */ /* 0x000fea0003c00000 */
[----:B------:R0:W1:Y:S02]  /*12e50*/  SHFL.IDX P6, R14, R13, R12, R11 ;  /* 0x0000000c0d0e7389 */ /* 0x00006400000c000b */
[----:B01----:R-:W-:Y:S01]  /*12e60*/  ENDCOLLECTIVE ;  /* 0x000000000000791b */ /* 0x003fe20003800000 */
.L_x_14254:
        /* <DEDUP_REMOVED lines=16> */
.L_x_14255:
[----:B------:R-:W-:Y:S02]  /*12f70*/  IMAD.MOV.U32 R13, RZ, RZ, R4 ;  /* 0x000000ffff0d7224 */ /* 0x000fe400078e0004 */
[----:B------:R-:W-:Y:S02]  /*12f80*/  IMAD.MOV.U32 R12, RZ, RZ, 0x6 ;  /* 0x00000006ff0c7424 */ /* 0x000fe400078e00ff */
[----:B------:R-:W-:-:S07]  /*12f90*/  IMAD.MOV.U32 R3, RZ, RZ, R14 ;  /* 0x000000ffff037224 */ /* 0x000fce00078e000e */
[----:B------:R-:W-:Y:S05]  /*12fa0*/  WARPSYNC.COLLECTIVE R15, `(.L_x_14256) ;  /* 0x000000000f087348 */ /* 0x000fea0003c00000 */
[----:B------:R0:W1:Y:S02]  /*12fb0*/  SHFL.IDX P6, R14, R13, R12, R11 ;  /* 0x0000000c0d0e7389 */ /* 0x00006400000c000b */
[----:B01----:R-:W-:Y:S01]  /*12fc0*/  ENDCOLLECTIVE ;  /* 0x000000000000791b */ /* 0x003fe20003800000 */
.L_x_14256:
        /* <DEDUP_REMOVED lines=16> */
.L_x_14257:
[----:B------:R-:W-:Y:S02]  /*130d0*/  IMAD.MOV.U32 R13, RZ, RZ, R4 ;  /* 0x000000ffff0d7224 */ /* 0x000fe400078e0004 */
[----:B------:R-:W-:Y:S02]  /*130e0*/  IMAD.MOV.U32 R12, RZ, RZ, 0x7 ;  /* 0x00000007ff0c7424 */ /* 0x000fe400078e00ff */
[----:B------:R-:W-:-:S07]  /*130f0*/  IMAD.MOV.U32 R3, RZ, RZ, R14 ;  /* 0x000000ffff037224 */ /* 0x000fce00078e000e */
[----:B------:R-:W-:Y:S05]  /*13100*/  WARPSYNC.COLLECTIVE R15, `(.L_x_14258) ;  /* 0x000000000f087348 */ /* 0x000fea0003c00000 */
[----:B------:R0:W1:Y:S02]  /*13110*/  SHFL.IDX P6, R14, R13, R12, R11 ;  /* 0x0000000c0d0e7389 */ /* 0x00006400000c000b */
[----:B01----:R-:W-:Y:S01]  /*13120*/  ENDCOLLECTIVE ;  /* 0x000000000000791b */ /* 0x003fe20003800000 */
.L_x_14258:
        /* <DEDUP_REMOVED lines=14> */
.L_x_14259:
[----:B------:R-:W-:Y:S05]  /*13210*/  BRA `(.L_x_14260) ;  /* 0xffffffc0001c7947 */ /* 0x000fea000383ffff */
.L_x_14174:
[----:B0-----:R0:W1:Y:S02]  /*13220*/  SYNCS.PHASECHK.TRANS64.TRYWAIT P0, [R22+URZ+0x22820], R3 ;  /* 0x02282003160075a7 */ /* 0x001064000800017f */
[----:B-1----:R-:W-:Y:S05]  /*13230*/  @!P0 NANOSLEEP.SYNCS 0x989680 ;  /* 0x009896800000895d */ /* 0x002fea0003900000 */
[----:B------:R-:W1:Y:S02]  /*13240*/  @!P0 SYNCS.PHASECHK.TRANS64 P0, [R22+URZ+0x22820], R3 ;  /* 0x02282003160085a7 */ /* 0x000e64000800007f */
[----:B-1----:R-:W-:Y:S05]  /*13250*/  @!P0 BRA `(.L_x_14174) ;  /* 0xfffffffc00f08947 */ /* 0x002fea000383ffff */
[----:B------:R-:W-:Y:S05]  /*13260*/  BRA `(.L_x_14261) ;  /* 0xffffffc000787947 */ /* 0x000fea000383ffff */
.L_x_14177:
[----:B-1----:R1:W2:Y:S02]  /*13270*/  SYNCS.PHASECHK.TRANS64.TRYWAIT P0, [R33+URZ+0x22860], R0 ;  /* 0x02286000210075a7 */ /* 0x0022a4000800017f */
[----:B--2---:R-:W-:Y:S05]  /*13280*/  @!P0 NANOSLEEP.SYNCS 0x989680 ;  /* 0x009896800000895d */ /* 0x004fea0003900000 */
[----:B------:R-:W2:Y:S02]  /*13290*/  @!P0 SYNCS.PHASECHK.TRANS64 P0, [R33+URZ+0x22860], R0 ;  /* 0x02286000210085a7 */ /* 0x000ea4000800007f */
[----:B--2---:R-:W-:Y:S05]  /*132a0*/  @!P0 BRA `(.L_x_14177) ;  /* 0xfffffffc00f08947 */ /* 0x004fea000383ffff */
[----:B------:R-:W-:Y:S05]  /*132b0*/  BRA `(.L_x_14262) ;  /* 0xffffffc000887947 */ /* 0x000fea000383ffff */
.L_x_14178:
        /* <DEDUP_REMOVED lines=8> */
.L_x_14264:
[----:B------:R-:W-:Y:S05]  /*13340*/  BSYNC B0 ;  /* 0x0000000000007941 */ /* 0x000fea0003800000 */
.L_x_14263:
[----:B------:R-:W0:Y:S01]  /*13350*/  S2R R7, SR_TID.X ;  /* 0x0000000000077919 */ /* 0x000e220000002100 */
[----:B------:R-:W-:Y:S01]  /*13360*/  IMAD.MOV.U32 R13, RZ, RZ, R5 ;  /* 0x000000ffff0d7224 */ /* 0x000fe200078e0005 */
[----:B------:R-:W-:Y:S01]  /*13370*/  MOV R12, RZ ;  /* 0x000000ff000c7202 */ /* 0x000fe20000000f00 */
[----:B------:R-:W-:Y:S01]  /*13380*/  IMAD.MOV.U32 R11, RZ, RZ, 0x181f ;  /* 0x0000181fff0b7424 */ /* 0x000fe200078e00ff */
[C---:B------:R-:W-:Y:S01]  /*13390*/  LOP3.LUT P2, RZ, R25.reuse, 0x2, RZ, 0xc0, !PT ;  /* 0x0000000219ff7812 */ /* 0x040fe2000784c0ff */
[----:B------:R-:W-:Y:S01]  /*133a0*/  IMAD.MOV.U32 R15, RZ, RZ, -0x1 ;  /* 0xffffffffff0f7424 */ /* 0x000fe200078e00ff */
[----:B------:R-:W-:Y:S01]  /*133b0*/  LOP3.LUT P1, RZ, R25, 0x4, RZ, 0xc0, !PT ;  /* 0x0000000419ff7812 */ /* 0x000fe2000782c0ff */
[----:B------:R-:W-:Y:S02]  /*133c0*/  IMAD.MOV.U32 R3, RZ, RZ, R14 ;  /* 0x000000ffff037224 */ /* 0x000fe400078e000e */
[----:B------:R-:W-:-:S10]  /*133d0*/  IMAD R4, R4, 0x2, R22 ;  /* 0x0000000204047824 */ /* 0x000fd400078e0216 */
[----:B0-----:R-:W-:Y:S05]  /*133e0*/  WARPSYNC.COLLECTIVE R15, `(.L_x_14265) ;  /* 0x000000000f087348 */ /* 0x001fea0003c00000 */
[----:B------:R1:W2:Y:S02]  /*133f0*/  SHFL.IDX P6, R14, R13, R12, R11 ;  /* 0x0000000c0d0e7389 */ /* 0x0002a400000c000b */
[----:B012---:R-:W-:Y:S01]  /*13400*/  ENDCOLLECTIVE ;  /* 0x000000000000791b */ /* 0x007fe20003800000 */
.L_x_14265:
[----:B------:R-:W-:Y:S02]  /*13410*/  ISETP.LT.OR P4, PT, R32, 0x1, !P1 ;  /* 0x000000012000780c */ /* 0x000fe40004f81670 */
[----:B------:R-:W-:Y:S01]  /*13420*/  MOV R13, R6 ;  /* 0x00000006000d7202 */ /* 0x000fe20000000f00 */
        /* <DEDUP_REMOVED lines=10> */
.L_x_14266:
        /* <DEDUP_REMOVED lines=17> */
.L_x_14267:
[----:B------:R-:W-:Y:S02]  /*135e0*/  IMAD.MOV.U32 R13, RZ, RZ, R6 ;  /* 0x000000ffff0d7224 */ /* 0x000fe400078e0006 */
[----:B------:R-:W-:Y:S01]  /*135f0*/  IMAD.MOV.U32 R12, RZ, RZ, 0x2 ;  /* 0x00000002ff0c7424 */ /* 0x000fe200078e00ff */
[----:B------:R-:W-:-:S13]  /*13600*/  IADD3 R2, P4, R14, R0, RZ ;  /* 0x000000000e027210 */ /* 0x000fda0007f9e0ff */
[----:B------:R-:W-:Y:S05]  /*13610*/  WARPSYNC.COLLECTIVE R15, `(.L_x_14268) ;  /* 0x000000000f087348 */ /* 0x000fea0003c00000 */
[----:B------:R0:W1:Y:S02]  /*13620*/  SHFL.IDX P6, R14, R13, R12, R11 ;  /* 0x0000000c0d0e7389 */ /* 0x00006400000c000b */
[----:B01----:R-:W-:Y:S01]  /*13630*/  ENDCOLLECTIVE ;  /* 0x000000000000791b */ /* 0x003fe20003800000 */
.L_x_14268:
        /* <DEDUP_REMOVED lines=17> */
.L_x_14269:
[----:B------:R-:W-:Y:S02]  /*13750*/  IMAD.MOV.U32 R13, RZ, RZ, R6 ;  /* 0x000000ffff0d7224 */ /* 0x000fe400078e0006 */
[----:B------:R-:W-:Y:S01]  /*13760*/  IMAD.MOV.U32 R12, RZ, RZ, 0x3 ;  /* 0x00000003ff0c7424 */ /* 0x000fe200078e00ff */
[----:B------:R-:W-:-:S13]  /*13770*/  IADD3 R2, P4, R14, R0, RZ ;  /* 0x000000000e027210 */ /* 0x000fda0007f9e0ff */
[----:B------:R-:W-:Y:S05]  /*13780*/  WARPSYNC.COLLECTIVE R15, `(.L_x_14270) ;  /* 0x000000000f087348 */ /* 0x000fea0003c00000 */
[----:B------:R0:W1:Y:S02]  /*13790*/  SHFL.IDX P6, R14, R13, R12, R11 ;  /* 0x0000000c0d0e7389 */ /* 0x00006400000c000b */
[----:B01----:R-:W-:Y:S01]  /*137a0*/  ENDCOLLECTIVE ;  /* 0x000000000000791b */ /* 0x003fe20003800000 */
.L_x_14270:
        /* <DEDUP_REMOVED lines=17> */
.L_x_14271:
[----:B------:R-:W-:Y:S02]  /*138c0*/  IMAD.MOV.U32 R13, RZ, RZ, R6 ;  /* 0x000000ffff0d7224 */ /* 0x000fe400078e0006 */
[----:B------:R-:W-:Y:S01]  /*138d0*/  IMAD.MOV.U32 R12, RZ, RZ, 0x4 ;  /* 0x00000004ff0c7424 */ /* 0x000fe200078e00ff */
[----:B------:R-:W-:-:S13]  /*138e0*/  IADD3 R2, P4, R14, R0, RZ ;  /* 0x000000000e027210 */ /* 0x000fda0007f9e0ff */
[----:B------:R-:W-:Y:S05]  /*138f0*/  WARPSYNC.COLLECTIVE R15, `(.L_x_14272) ;  /* 0x000000000f087348 */ /* 0x000fea0003c00000 */
[----:B------:R0:W1:Y:S02]  /*13900*/  SHFL.IDX P6, R14, R13, R12, R11 ;  /* 0x0000000c0d0e7389 */ /* 0x00006400000c000b */
[----:B01----:R-:W-:Y:S01]  /*13910*/  ENDCOLLECTIVE ;  /* 0x000000000000791b */ /* 0x003fe20003800000 */
.L_x_14272:
        /* <DEDUP_REMOVED lines=17> */
.L_x_14273:
[----:B------:R-:W-:Y:S01]  /*13a30*/  IMAD.MOV.U32 R13, RZ, RZ, R6 ;  /* 0x000000ffff0d7224 */ /* 0x000fe200078e0006 */
[----:B------:R-:W-:Y:S02]  /*13a40*/  MOV R12, 0x5 ;  /* 0x00000005000c7802 */ /* 0x000fe40000000f00 */
[----:B------:R-:W-:-:S13]  /*13a50*/  IADD3 R2, P4, R14, R0, RZ ;  /* 0x000000000e027210 */ /* 0x000fda0007f9e0ff */
[----:B------:R-:W-:Y:S05]  /*13a60*/  WARPSYNC.COLLECTIVE R15, `(.L_x_14274) ;  /* 0x000000000f087348 */ /* 0x000fea0003c00000 */
[----:B------:R0:W1:Y:S02]  /*13a70*/  SHFL.IDX P6, R14, R13, R12, R11 ;  /* 0x0000000c0d0e7389 */ /* 0x00006400000c000b */
[----:B01----:R-:W-:Y:S01]  /*13a80*/  ENDCOLLECTIVE ;  /* 0x000000000000791b */ /* 0x003fe20003800000 */
.L_x_14274:
        /* <DEDUP_REMOVED lines=12> */
.L_x_14275:
        /* <DEDUP_REMOVED lines=9> */
.L_x_14185:
[----:B0-----:R0:W1:Y:S02]  /*13be0*/  SYNCS.PHASECHK.TRANS64.TRYWAIT P0, [R10+URZ+0x22840], R20 ;  /* 0x022840140a0075a7 */ /* 0x001064000800017f */
[----:B-1----:R-:W-:Y:S05]  /*13bf0*/  @!P0 NANOSLEEP.SYNCS 0x989680 ;  /* 0x009896800000895d */ /* 0x002fea0003900000 */
[----:B------:R-:W1:Y:S02]  /*13c00*/  @!P0 SYNCS.PHASECHK.TRANS64 P0, [R10+URZ+0x22840], R20 ;  /* 0x022840140a0085a7 */ /* 0x000e64000800007f */
[----:B-1----:R-:W-:Y:S05]  /*13c10*/  @!P0 BRA `(.L_x_14185) ;  /* 0xfffffffc00f08947 */ /* 0x002fea000383ffff */
[----:B------:R-:W-:Y:S05]  /*13c20*/  BRA `(.L_x_14277) ;  /* 0xffffffc000f07947 */ /* 0x000fea000383ffff */
.L_x_14186:
        /* <DEDUP_REMOVED lines=8> */
.L_x_14279:
[----:B------:R-:W-:Y:S05]  /*13cb0*/  BSYNC B1 ;  /* 0x0000000000017941 */ /* 0x000fea0003800000 */
.L_x_14278:
        /* <DEDUP_REMOVED lines=9> */
.L_x_14280:
[----:B------:R-:W-:Y:S02]  /*13d50*/  IMAD.MOV.U32 R13, RZ, RZ, R8 ;  /* 0x000000ffff0d7224 */ /* 0x000fe400078e0008 */
[----:B------:R-:W-:Y:S02]  /*13d60*/  IMAD.MOV.U32 R12, RZ, RZ, 0x1 ;  /* 0x00000001ff0c7424 */ /* 0x000fe400078e00ff */
[----:B------:R-:W-:-:S07]  /*13d70*/  IMAD.MOV.U32 R2, RZ, RZ, R14 ;  /* 0x000000ffff027224 */ /* 0x000fce00078e000e */
[----:B------:R-:W-:Y:S05]  /*13d80*/  WARPSYNC.COLLECTIVE R15, `(.L_x_14281) ;  /* 0x000000000f087348 */ /* 0x000fea0003c00000 */
[----:B------:R0:W1:Y:S02]  /*13d90*/  SHFL.IDX P6, R14, R13, R12, R11 ;  /* 0x0000000c0d0e7389 */ /* 0x00006400000c000b */
[----:B01----:R-:W-:Y:S01]  /*13da0*/  ENDCOLLECTIVE ;  /* 0x000000000000791b */ /* 0x003fe20003800000 */
.L_x_14281:
        /* <DEDUP_REMOVED lines=11> */
.L_x_14282:
[----:B------:R-:W-:Y:S01]  /*13e60*/  MOV R13, R8 ;  /* 0x00000008000d7202 */ /* 0x000fe20000000f00 */
[----:B------:R-:W-:Y:S02]  /*13e70*/  IMAD.MOV.U32 R12, RZ, RZ, 0x2 ;  /* 0x00000002ff0c7424 */ /* 0x000fe400078e00ff */
[----:B------:R-:W-:-:S07]  /*13e80*/  IMAD.MOV.U32 R2, RZ, RZ, R14 ;  /* 0x000000ffff027224 */ /* 0x000fce00078e000e */
[----:B------:R-:W-:Y:S05]  /*13e90*/  WARPSYNC.COLLECTIVE R15, `(.L_x_14283) ;  /* 0x000000000f087348 */ /* 0x000fea0003c00000 */
[----:B------:R0:W1:Y:S02]  /*13ea0*/  SHFL.IDX P6, R14, R13, R12, R11 ;  /* 0x0000000c0d0e7389 */ /* 0x00006400000c000b */
[----:B01----:R-:W-:Y:S01]  /*13eb0*/  ENDCOLLECTIVE ;  /* 0x000000000000791b */ /* 0x003fe20003800000 */
.L_x_14283:
        /* <DEDUP_REMOVED lines=11> */
.L_x_14284:
[----:B------:R-:W-:Y:S01]  /*13f70*/  MOV R13, R8 ;  /* 0x00000008000d7202 */ /* 0x000fe20000000f00 */
[----:B------:R-:W-:Y:S02]  /*13f80*/  IMAD.MOV.U32 R12, RZ, RZ, 0x3 ;  /* 0x00000003ff0c7424 */ /* 0x000fe400078e00ff */
[----:B------:R-:W-:-:S07]  /*13f90*/  IMAD.MOV.U32 R2, RZ, RZ, R14 ;  /* 0x000000ffff027224 */ /* 0x000fce00078e000e */
[----:B------:R-:W-:Y:S05]  /*13fa0*/  WARPSYNC.COLLECTIVE R15, `(.L_x_14285) ;  /* 0x000000000f087348 */ /* 0x000fea0003c00000 */
[----:B------:R0:W1:Y:S02]  /*13fb0*/  SHFL.IDX P6, R14, R13, R12, R11 ;  /* 0x0000000c0d0e7389 */ /* 0x00006400000c000b */
[----:B01----:R-:W-:Y:S01]  /*13fc0*/  ENDCOLLECTIVE ;  /* 0x000000000000791b */ /* 0x003fe20003800000 */
.L_x_14285:
        /* <DEDUP_REMOVED lines=11> */
.L_x_14286:
[----:B------:R-:W-:Y:S01]  /*14080*/  MOV R13, R8 ;  /* 0x00000008000d7202 */ /* 0x000fe20000000f00 */
[----:B------:R-:W-:Y:S02]  /*14090*/  IMAD.MOV.U32 R12, RZ, RZ, 0x4 ;  /* 0x00000004ff0c7424 */ /* 0x000fe400078e00ff */
[----:B------:R-:W-:-:S07]  /*140a0*/  IMAD.MOV.U32 R2, RZ, RZ, R14 ;  /* 0x000000ffff027224 */ /* 0x000fce00078e000e */
[----:B------:R-:W-:Y:S05]  /*140b0*/  WARPSYNC.COLLECTIVE R15, `(.L_x_14287) ;  /* 0x000000000f087348 */ /* 0x000fea0003c00000 */
[----:B------:R0:W1:Y:S02]  /*140c0*/  SHFL.IDX P6, R14, R13, R12, R11 ;  /* 0x0000000c0d0e7389 */ /* 0x00006400000c000b */
[----:B01----:R-:W-:Y:S01]  /*140d0*/  ENDCOLLECTIVE ;  /* 0x000000000000791b */ /* 0x003fe20003800000 */
.L_x_14287:
        /* <DEDUP_REMOVED lines=11> */
.L_x_14288:
[----:B------:R-:W-:Y:S01]  /*14190*/  MOV R13, R8 ;  /* 0x00000008000d7202 */ /* 0x000fe20000000f00 */
[----:B------:R-:W-:Y:S02]  /*141a0*/  IMAD.MOV.U32 R12, RZ, RZ, 0x5 ;  /* 0x00000005ff0c7424 */ /* 0x000fe400078e00ff */
[----:B------:R-:W-:-:S07]  /*141b0*/  IMAD.MOV.U32 R2, RZ, RZ, R14 ;  /* 0x000000ffff027224 */ /* 0x000fce00078e000e */
[----:B------:R-:W-:Y:S05]  /*141c0*/  WARPSYNC.COLLECTIVE R15, `(.L_x_14289) ;  /* 0x000000000f087348 */ /* 0x000fea0003c00000 */
[----:B------:R0:W1:Y:S02]  /*141d0*/  SHFL.IDX P6, R14, R13, R12, R11 ;  /* 0x0000000c0d0e7389 */ /* 0x00006400000c000b */
[----:B01----:R-:W-:Y:S01]  /*141e0*/  ENDCOLLECTIVE ;  /* 0x000000000000791b */ /* 0x003fe20003800000 */
.L_x_14289:
        /* <DEDUP_REMOVED lines=11> */
.L_x_14290:
[----:B------:R-:W-:Y:S05]  /*142a0*/  BRA `(.L_x_14291) ;  /* 0xffffffc000207947 */ /* 0x000fea000383ffff */
.L_x_14191:
[----:B--2---:R2:W3:Y:S02]  /*142b0*/  SYNCS.PHASECHK.TRANS64.TRYWAIT P0, [R10+URZ+0x22860], R20 ;  /* 0x022860140a0075a7 */ /* 0x0044e4000800017f */
[----:B---3--:R-:W-:Y:S05]  /*142c0*/  @!P0 NANOSLEEP.SYNCS 0x989680 ;  /* 0x009896800000895d */ /* 0x008fea0003900000 */
[----:B------:R-:W3:Y:S02]  /*142d0*/  @!P0 SYNCS.PHASECHK.TRANS64 P0, [R10+URZ+0x22860], R20 ;  /* 0x022860140a0085a7 */ /* 0x000ee4000800007f */
[----:B---3--:R-:W-:Y:S05]  /*142e0*/  @!P0 BRA `(.L_x_14191) ;  /* 0xfffffffc00f08947 */ /* 0x008fea000383ffff */
[----:B------:R-:W-:Y:S05]  /*142f0*/  BRA `(.L_x_14292) ;  /* 0xffffffc000707947 */ /* 0x000fea000383ffff */
.L_x_14192:
        /* <DEDUP_REMOVED lines=8> */
.L_x_14294:
[----:B------:R-:W-:Y:S05]  /*14380*/  BSYNC B1 ;  /* 0x0000000000017941 */ /* 0x000fea0003800000 */
.L_x_14293:
        /* <DEDUP_REMOVED lines=9> */
.L_x_14295:
[----:B------:R-:W-:Y:S02]  /*14420*/  IMAD.MOV.U32 R13, RZ, RZ, R25 ;  /* 0x000000ffff0d7224 */ /* 0x000fe400078e0019 */
[----:B------:R-:W-:Y:S01]  /*14430*/  IMAD.MOV.U32 R12, RZ, RZ, 0x1 ;  /* 0x00000001ff0c7424 */ /* 0x000fe200078e00ff */
[----:B------:R-:W-:-:S13]  /*14440*/  IADD3 R2, P0, R14, R0, RZ ;  /* 0x000000000e027210 */ /* 0x000fda0007f1e0ff */
[----:B------:R-:W-:Y:S05]  /*14450*/  WARPSYNC.COLLECTIVE R15, `(.L_x_14296) ;  /* 0x000000000f087348 */ /* 0x000fea0003c00000 */
[----:B------:R0:W1:Y:S02]  /*14460*/  SHFL.IDX P6, R14, R13, R12, R11 ;  /* 0x0000000c0d0e7389 */ /* 0x00006400000c000b */
[----:B01----:R-:W-:Y:S01]  /*14470*/  ENDCOLLECTIVE ;  /* 0x000000000000791b */ /* 0x003fe20003800000 */
.L_x_14296:
        /* <DEDUP_REMOVED lines=13> */
.L_x_14297:
[----:B------:R-:W-:Y:S02]  /*14550*/  IMAD.MOV.U32 R13, RZ, RZ, R25 ;  /* 0x000000ffff0d7224 */ /* 0x000fe400078e0019 */
[----:B------:R-:W-:Y:S01]  /*14560*/  IMAD.MOV.U32 R12, RZ, RZ, 0x2 ;  /* 0x00000002ff0c7424 */ /* 0x000fe200078e00ff */
[----:B------:R-:W-:-:S13]  /*14570*/  IADD3 R2, P0, R14, R0, RZ ;  /* 0x000000000e027210 */ /* 0x000fda0007f1e0ff */
[----:B------:R-:W-:Y:S05]  /*14580*/  WARPSYNC.COLLECTIVE R15, `(.L_x_14298) ;  /* 0x000000000f087348 */ /* 0x000fea0003c00000 */
[----:B------:R0:W1:Y:S02]  /*14590*/  SHFL.IDX P6, R14, R13, R12, R11 ;  /* 0x0000000c0d0e7389 */ /* 0x00006400000c000b */
[----:B01----:R-:W-:Y:S01]  /*145a0*/  ENDCOLLECTIVE ;  /* 0x000000000000791b */ /* 0x003fe20003800000 */
.L_x_14298:
        /* <DEDUP_REMOVED lines=13> */
.L_x_14299:
[----:B------:R-:W-:Y:S02]  /*14680*/  IMAD.MOV.U32 R13, RZ, RZ, R25 ;  /* 0x000000ffff0d7224 */ /* 0x000fe400078e0019 */
[----:B------:R-:W-:Y:S01]  /*14690*/  IMAD.MOV.U32 R12, RZ, RZ, 0x3 ;  /* 0x00000003ff0c7424 */ /* 0x000fe200078e00ff */
[----:B------:R-:W-:-:S07]  /*146a0*/  MOV R8, R14 ;  /* 0x0000000e00087202 */ /* 0x000fce0000000f00 */
[----:B------:R-:W-:Y:S05]  /*146b0*/  WARPSYNC.COLLECTIVE R15, `(.L_x_14300) ;  /* 0x000000000f087348 */ /* 0x000fea0003c00000 */
[----:B------:R0:W1:Y:S02]  /*146c0*/  SHFL.IDX P6, R14, R13, R12, R11 ;  /* 0x0000000c0d0e7389 */ /* 0x00006400000c000b */
[----:B01----:R-:W-:Y:S01]  /*146d0*/  ENDCOLLECTIVE ;  /* 0x000000000000791b */ /* 0x003fe20003800000 */
.L_x_14300:
        /* <DEDUP_REMOVED lines=14> */
.L_x_14301:
[----:B------:R-:W-:Y:S02]  /*147c0*/  IMAD.MOV.U32 R13, RZ, RZ, R25 ;  /* 0x000000ffff0d7224 */ /* 0x000fe400078e0019 */
[----:B------:R-:W-:Y:S01]  /*147d0*/  IMAD.MOV.U32 R12, RZ, RZ, 0x4 ;  /* 0x00000004ff0c7424 */ /* 0x000fe200078e00ff */
[----:B------:R-:W-:-:S13]  /*147e0*/  IADD3 R2, P0, R14, R0, RZ ;  /* 0x000000000e027210 */ /* 0x000fda0007f1e0ff */
[----:B------:R-:W-:Y:S05]  /*147f0*/  WARPSYNC.COLLECTIVE R15, `(.L_x_14302) ;  /* 0x000000000f087348 */ /* 0x000fea0003c00000 */
[----:B------:R0:W1:Y:S02]  /*14800*/  SHFL.IDX P6, R14, R13, R12, R11 ;  /* 0x0000000c0d0e7389 */ /* 0x00006400000c000b */
[----:B01----:R-:W-:Y:S01]  /*14810*/  ENDCOLLECTIVE ;  /* 0x000000000000791b */ /* 0x003fe20003800000 */
.L_x_14302:
[----:B------:R-:W-:-:S05]  /*14820*/  IADD3.X R3, RZ, R5, RZ, P0, !PT ;  /* 0x00000005ff037210 */ /* 0x000fca00007fe4ff */
        /* <DEDUP_REMOVED lines=12> */
.L_x_14303:
[----:B------:R-:W-:Y:S01]  /*148f0*/  MOV R13, R25 ;  /* 0x00000019000d7202 */ /* 0x000fe20000000f00 */
[----:B------:R-:W-:Y:S01]  /*14900*/  IMAD.MOV.U32 R12, RZ, RZ, 0x5 ;  /* 0x00000005ff0c7424 */ /* 0x000fe200078e00ff */
[----:B------:R-:W-:-:S13]  /*14910*/  IADD3 R2, P0, R14, R0, RZ ;  /* 0x000000000e027210 */ /* 0x000fda0007f1e0ff */
[----:B------:R-:W-:Y:S05]  /*14920*/  WARPSYNC.COLLECTIVE R15, `(.L_x_14304) ;  /* 0x000000000f087348 */ /* 0x000fea0003c00000 */
[----:B------:R0:W1:Y:S02]  /*14930*/  SHFL.IDX P6, R14, R13, R12, R11 ;  /* 0x0000000c0d0e7389 */ /* 0x00006400000c000b */
[----:B01----:R-:W-:Y:S01]  /*14940*/  ENDCOLLECTIVE ;  /* 0x000000000000791b */ /* 0x003fe20003800000 */
.L_x_14304:
        /* <DEDUP_REMOVED lines=13> */
.L_x_14305:
[----:B------:R-:W-:Y:S05]  /*14a20*/  BRA `(.L_x_14306) ;  /* 0xffffffbc00b87947 */ /* 0x000fea000383ffff */
.L_x_14200:
[----:B------:R-:W-:Y:S01]  /*14a30*/  BSSY B0, `(.L_x_14307) ;  /* 0x0000008000007945 */ /* 0x000fe20003800000 */
[----:B------:R-:W-:Y:S01]  /*14a40*/  IMAD.MOV.U32 R13, RZ, RZ, R16 ;  /* 0x000000ffff0d7224 */ /* 0x000fe200078e0010 */
[----:B------:R-:W-:Y:S01]  /*14a50*/  MOV R11, 0x1f ;  /* 0x0000001f000b7802 */ /* 0x000fe20000000f00 */
[----:B------:R-:W-:Y:S02]  /*14a60*/  IMAD.MOV.U32 R12, RZ, RZ, RZ ;  /* 0x000000ffff0c7224 */ /* 0x000fe400078e00ff */
[----:B------:R-:W-:-:S07]  /*14a70*/  IMAD.MOV.U32 R15, RZ, RZ, -0x1 ;  /* 0xffffffffff0f7424 */ /* 0x000fce00078e00ff */
[----:B01----:R-:W-:Y:S05]  /*14a80*/  WARPSYNC.COLLECTIVE R15, `(.L_x_14308) ;  /* 0x000000000f087348 */ /* 0x003fea0003c00000 */
[----:B------:R2:W3:Y:S02]  /*14a90*/  SHFL.IDX P6, R14, R13, R12, R11 ;  /* 0x0000000c0d0e7389 */ /* 0x0004e400000c000b */
[----:B0123--:R-:W-:Y:S01]  /*14aa0*/  ENDCOLLECTIVE ;  /* 0x000000000000791b */ /* 0x00ffe20003800000 */
.L_x_14308:
[----:B------:R-:W-:Y:S05]  /*14ab0*/  BSYNC B0 ;  /* 0x0000000000007941 */ /* 0x000fea0003800000 */
.L_x_14307:
        /* <DEDUP_REMOVED lines=9> */
.L_x_14309:
        /* <DEDUP_REMOVED lines=18> */
.L_x_14310:
[----:B------:R-:W-:Y:S01]  /*14c70*/  IMAD.MOV.U32 R12, RZ, RZ, 0x2 ;  /* 0x00000002ff0c7424 */ /* 0x000fe200078e00ff */
[----:B------:R-:W-:-:S05]  /*14c80*/  SEL R6, R14, RZ, P1 ;  /* 0x000000ff0e067207 */ /* 0x000fca0000800000 */
[----:B------:R-:W-:-:S04]  /*14c90*/  IMAD.IADD R6, R5, 0x1, R6 ;  /* 0x0000000105067824 */ /* 0x000fc800078e0206 */
[----:B------:R-:W-:-:S07]  /*14ca0*/  IMAD.MOV.U32 R13, RZ, RZ, R6 ;  /* 0x000000ffff0d7224 */ /* 0x000fce00078e0006 */
[----:B------:R-:W-:Y:S05]  /*14cb0*/  WARPSYNC.COLLECTIVE R15, `(.L_x_14311) ;  /* 0x000000000f087348 */ /* 0x000fea0003c00000 */
[----:B------:R0:W1:Y:S02]  /*14cc0*/  SHFL.UP P6, R14, R13, R12, R11 ;  /* 0x0400000c0d0e7389 */ /* 0x00006400000c000b */
[----:B01----:R-:W-:Y:S01]  /*14cd0*/  ENDCOLLECTIVE ;  /* 0x000000000000791b */ /* 0x003fe20003800000 */
.L_x_14311:
[----:B------:R-:W-:Y:S02]  /*14ce0*/  MOV R12, 0x4 ;  /* 0x00000004000c7802 */ /* 0x000fe40000000f00 */
[----:B------:R-:W-:-:S05]  /*14cf0*/  SEL R7, R14, RZ, P2 ;  /* 0x000000ff0e077207 */ /* 0x000fca0001000000 */
[----:B------:R-:W-:-:S04]  /*14d00*/  IMAD.IADD R7, R6, 0x1, R7 ;  /* 0x0000000106077824 */ /* 0x000fc800078e0207 */
[----:B------:R-:W-:-:S07]  /*14d10*/  IMAD.MOV.U32 R13, RZ, RZ, R7 ;  /* 0x000000ffff0d7224 */ /* 0x000fce00078e0007 */
[----:B------:R-:W-:Y:S05]  /*14d20*/  WARPSYNC.COLLECTIVE R15, `(.L_x_14312) ;  /* 0x000000000f087348 */ /* 0x000fea0003c00000 */
[----:B------:R0:W1:Y:S02]  /*14d30*/  SHFL.UP P6, R14, R13, R12, R11 ;  /* 0x0400000c0d0e7389 */ /* 0x00006400000c000b */
[----:B01----:R-:W-:Y:S01]  /*14d40*/  ENDCOLLECTIVE ;  /* 0x000000000000791b */ /* 0x003fe20003800000 */
.L_x_14312:
[----:B------:R-:W-:Y:S01]  /*14d50*/  IMAD.MOV.U32 R12, RZ, RZ, 0x8 ;  /* 0x00000008ff0c7424 */ /* 0x000fe200078e00ff */
[----:B------:R-:W-:-:S05]  /*14d60*/  SEL R2, R14, RZ, P3 ;  /* 0x000000ff0e027207 */ /* 0x000fca0001800000 */
[----:B------:R-:W-:-:S04]  /*14d70*/  IMAD.IADD R2, R7, 0x1, R2 ;  /* 0x0000000107027824 */ /* 0x000fc800078e0202 */
[----:B------:R-:W-:-:S07]  /*14d80*/  IMAD.MOV.U32 R13, RZ, RZ, R2 ;  /* 0x000000ffff0d7224 */ /* 0x000fce00078e0002 */
[----:B------:R-:W-:Y:S05]  /*14d90*/  WARPSYNC.COLLECTIVE R15, `(.L_x_14313) ;  /* 0x000000000f087348 */ /* 0x000fea0003c00000 */
[----:B------:R0:W1:Y:S02]  /*14da0*/  SHFL.UP P6, R14, R13, R12, R11 ;  /* 0x0400000c0d0e7389 */ /* 0x00006400000c000b */
[----:B01----:R-:W-:Y:S01]  /*14db0*/  ENDCOLLECTIVE ;  /* 0x000000000000791b */ /* 0x003fe20003800000 */
.L_x_14313:
[----:B------:R-:W-:Y:S02]  /*14dc0*/  MOV R12, 0x10 ;  /* 0x00000010000c7802 */ /* 0x000fe40000000f00 */
[----:B------:R-:W-:-:S05]  /*14dd0*/  SEL R3, R14, RZ, P4 ;  /* 0x000000ff0e037207 */ /* 0x000fca0002000000 */
[----:B------:R-:W-:-:S04]  /*14de0*/  IMAD.IADD R3, R2, 0x1, R3 ;  /* 0x0000000102037824 */ /* 0x000fc800078e0203 */
[----:B------:R-:W-:-:S07]  /*14df0*/  IMAD.MOV.U32 R13, RZ, RZ, R3 ;  /* 0x000000ffff0d7224 */ /* 0x000fce00078e0003 */
[----:B------:R-:W-:Y:S05]  /*14e00*/  WARPSYNC.COLLECTIVE R15, `(.L_x_14314) ;  /* 0x000000000f087348 */ /* 0x000fea0003c00000 */
[----:B------:R0:W1:Y:S02]  /*14e10*/  SHFL.UP P6, R14, R13, R12, R11 ;  /* 0x0400000c0d0e7389 */ /* 0x00006400000c000b */
[----:B01----:R-:W-:Y:S01]  /*14e20*/  ENDCOLLECTIVE ;  /* 0x000000000000791b */ /* 0x003fe20003800000 */
.L_x_14314:
        /* <DEDUP_REMOVED lines=8> */
.L_x_14315:
[----:B------:R-:W-:Y:S05]  /*14eb0*/  BRA `(.L_x_14316) ;  /* 0xffffffc000147947 */ /* 0x000fea000383ffff */
.L_x_14205:
[----:B------:R-:W-:Y:S01]  /*14ec0*/  BSSY B0, `(.L_x_14317) ;  /* 0x0000008000007945 */ /* 0x000fe20003800000 */
[----:B-----5:R-:W-:Y:S01]  /*14ed0*/  IMAD.MOV.U32 R13, RZ, RZ, R5 ;  /* 0x000000ffff0d7224 */ /* 0x020fe200078e0005 */
[----:B------:R-:W-:Y:S01]  /*14ee0*/  MOV R12, 0x1 ;  /* 0x00000001000c7802 */ /* 0x000fe20000000f00 */
[----:B------:R-:W-:Y:S02]  /*14ef0*/  IMAD.MOV.U32 R11, RZ, RZ, RZ ;  /* 0x000000ffff0b7224 */ /* 0x000fe400078e00ff */
[----:B------:R-:W-:-:S07]  /*14f00*/  IMAD.MOV.U32 R15, RZ, RZ, -0x1 ;  /* 0xffffffffff0f7424 */ /* 0x000fce00078e00ff */
[----:B0123--:R-:W-:Y:S05]  /*14f10*/  WARPSYNC.COLLECTIVE R15, `(.L_x_14318) ;  /* 0x000000000f087348 */ /* 0x00ffea0003c00000 */
[----:B------:R4:W0:Y:S02]  /*14f20*/  SHFL.UP P6, R14, R13, R12, R11 ;  /* 0x0400000c0d0e7389 */ /* 0x00082400000c000b */
[----:B01234-:R-:W-:Y:S01]  /*14f30*/  ENDCOLLECTIVE ;  /* 0x000000000000791b */ /* 0x01ffe20003800000 */
.L_x_14318:
[----:B------:R-:W-:Y:S05]  /*14f40*/  BSYNC B0 ;  /* 0x0000000000007941 */ /* 0x000fea0003800000 */
.L_x_14317:
        /* <DEDUP_REMOVED lines=8> */
.L_x_14319:
[----:B------:R-:W-:Y:S01]  /*14fd0*/  IMAD.MOV.U32 R12, RZ, RZ, 0x4 ;  /* 0x00000004ff0c7424 */ /* 0x000fe200078e00ff */
[----:B------:R-:W-:-:S05]  /*14fe0*/  SEL R2, R14, RZ, P2 ;  /* 0x000000ff0e027207 */ /* 0x000fca0001000000 */
[----:B------:R-:W-:-:S04]  /*14ff0*/  IMAD.IADD R2, R13, 0x1, R2 ;  /* 0x000000010d027824 */ /* 0x000fc800078e0202 */
[----:B------:R-:W-:-:S07]  /*15000*/  IMAD.MOV.U32 R13, RZ, RZ, R2 ;  /* 0x000000ffff0d7224 */ /* 0x000fce00078e0002 */
[----:B------:R-:W-:Y:S05]  /*15010*/  WARPSYNC.COLLECTIVE R15, `(.L_x_14320) ;  /* 0x000000000f087348 */ /* 0x000fea0003c00000 */
[----:B------:R0:W1:Y:S02]  /*15020*/  SHFL.UP P6, R14, R13, R12, R11 ;  /* 0x0400000c0d0e7389 */ /* 0x00006400000c000b */
[----:B01----:R-:W-:Y:S01]  /*15030*/  ENDCOLLECTIVE ;  /* 0x000000000000791b */ /* 0x003fe20003800000 */
.L_x_14320:
[----:B------:R-:W-:Y:S02]  /*15040*/  MOV R12, 0x8 ;  /* 0x00000008000c7802 */ /* 0x000fe40000000f00 */
[----:B------:R-:W-:-:S05]  /*15050*/  SEL R3, R14, RZ, P3 ;  /* 0x000000ff0e037207 */ /* 0x000fca0001800000 */
[----:B------:R-:W-:-:S04]  /*15060*/  IMAD.IADD R3, R2, 0x1, R3 ;  /* 0x0000000102037824 */ /* 0x000fc800078e0203 */
[----:B------:R-:W-:-:S07]  /*15070*/  IMAD.MOV.U32 R13, RZ, RZ, R3 ;  /* 0x000000ffff0d7224 */ /* 0x000fce00078e0003 */
[----:B------:R-:W-:Y:S05]  /*15080*/  WARPSYNC.COLLECTIVE R15, `(.L_x_14321) ;  /* 0x000000000f087348 */ /* 0x000fea0003c00000 */
[----:B------:R0:W1:Y:S02]  /*15090*/  SHFL.UP P6, R14, R13, R12, R11 ;  /* 0x0400000c0d0e7389 */ /* 0x00006400000c000b */
[----:B01----:R-:W-:Y:S01]  /*150a0*/  ENDCOLLECTIVE ;  /* 0x000000000000791b */ /* 0x003fe20003800000 */
.L_x_14321:
[----:B------:R-:W-:Y:S01]  /*150b0*/  IMAD.MOV.U32 R12, RZ, RZ, 0x10 ;  /* 0x00000010ff0c7424 */ /* 0x000fe200078e00ff */
[----:B------:R-:W-:-:S05]  /*150c0*/  SEL R4, R14, RZ, P4 ;  /* 0x000000ff0e047207 */ /* 0x000fca0002000000 */
[----:B------:R-:W-:-:S04]  /*150d0*/  IMAD.IADD R4, R3, 0x1, R4 ;  /* 0x0000000103047824 */ /* 0x000fc800078e0204 */
[----:B------:R-:W-:-:S07]  /*150e0*/  IMAD.MOV.U32 R13, RZ, RZ, R4 ;  /* 0x000000ffff0d7224 */ /* 0x000fce00078e0004 */
[----:B------:R-:W-:Y:S05]  /*150f0*/  WARPSYNC.COLLECTIVE R15, `(.L_x_14322) ;  /* 0x000000000f087348 */ /* 0x000fea0003c00000 */
[----:B------:R0:W1:Y:S02]  /*15100*/  SHFL.UP P6, R14, R13, R12, R11 ;  /* 0x0400000c0d0e7389 */ /* 0x00006400000c000b */
[----:B01----:R-:W-:Y:S01]  /*15110*/  ENDCOLLECTIVE ;  /* 0x000000000000791b */ /* 0x003fe20003800000 */
.L_x_14322:
        /* <DEDUP_REMOVED lines=8> */
.L_x_14323:
[----:B------:R-:W-:Y:S05]  /*151a0*/  BRA `(.L_x_14324) ;  /* 0xffffffbc00f47947 */ /* 0x000fea000383ffff */
.L_x_14207:
[----:B------:R-:W-:Y:S01]  /*151b0*/  BSSY B0, `(.L_x_14325) ;  /* 0x0000006000007945 */ /* 0x000fe20003800000 */
[----:B------:R-:W-:Y:S01]  /*151c0*/  PLOP3.LUT P6, PT, P6, PT, PT, 0x8, 0x0 ;  /* 0x000000000000781c */ /* 0x000fe200037ce170 */
[----:B------:R-:W-:-:S12]  /*151d0*/  IMAD.MOV.U32 R15, RZ, RZ, -0x1 ;  /* 0xffffffffff0f7424 */ /* 0x000fd800078e00ff */
[----:B012---:R-:W-:Y:S05]  /*151e0*/  WARPSYNC.COLLECTIVE R15, `(.L_x_14326) ;  /* 0x000000000f087348 */ /* 0x007fea0003c00000 */
[----:B------:R-:W-:Y:S01]  /*151f0*/  VOTE.ANY R14, PT, P6 ;  /* 0x00000000000e7806 */ /* 0x000fe200030e0100 */
[----:B012---:R-:W-:Y:S06]  /*15200*/  ENDCOLLECTIVE ;  /* 0x000000000000791b */ /* 0x007fec0003800000 */
.L_x_14326:
[----:B------:R-:W-:Y:S05]  /*15210*/  BSYNC B0 ;  /* 0x0000000000007941 */ /* 0x000fea0003800000 */
.L_x_14325:
        /* <DEDUP_REMOVED lines=9> */
.L_x_14327:
[----:B------:R-:W-:Y:S01]  /*152b0*/  IMAD.MOV.U32 R5, RZ, RZ, R14 ;  /* 0x000000ffff057224 */ /* 0x000fe200078e000e */
[----:B------:R-:W-:Y:S06]  /*152c0*/  BRA `(.L_x_14328) ;  /* 0xffffffbc00e47947 */ /* 0x000fec000383ffff */
.L_x_14209:
[----:B------:R-:W-:Y:S01]  /*152d0*/  BSSY B0, `(.L_x_14329) ;  /* 0x0000007000007945 */ /* 0x000fe20003800000 */
[----:B------:R-:W-:Y:S02]  /*152e0*/  IMAD.MOV.U32 R13, RZ, RZ, R6 ;  /* 0x000000ffff0d7224 */ /* 0x000fe400078e0006 */
[----:B------:R-:W-:Y:S02]  /*152f0*/  IMAD.MOV.U32 R11, RZ, RZ, 0x1f ;  /* 0x0000001fff0b7424 */ /* 0x000fe400078e00ff */
[----:B------:R-:W-:-:S07]  /*15300*/  IMAD.MOV.U32 R15, RZ, RZ, -0x1 ;  /* 0xffffffffff0f7424 */ /* 0x000fce00078e00ff */
[----:B01234-:R-:W-:Y:S05]  /*15310*/  WARPSYNC.COLLECTIVE R15, `(.L_x_14330) ;  /* 0x000000000f087348 */ /* 0x01ffea0003c00000 */
[----:B------:R0:W0:Y:S02]  /*15320*/  SHFL.IDX P6, R14, R13, R12, R11 ;  /* 0x0000000c0d0e7389 */ /* 0x00002400000c000b */
[----:B01234-:R-:W-:Y:S01]  /*15330*/  ENDCOLLECTIVE ;  /* 0x000000000000791b */ /* 0x01ffe20003800000 */
.L_x_14330:
[----:B------:R-:W-:Y:S05]  /*15340*/  BSYNC B0 ;  /* 0x0000000000007941 */ /* 0x000fea0003800000 */
.L_x_14329:
[----:B------:R-:W-:Y:S05]  /*15350*/  BRA `(.L_x_14208) ;  /* 0xffffffbc00dc7947 */ /* 0x000fea000383ffff */
.L_x_14213:
[----:B-1----:R1:W2:Y:S02]  /*15360*/  SYNCS.PHASECHK.TRANS64.TRYWAIT P0, [R7+URZ+0x22820], R0 ;  /* 0x02282000070075a7 */ /* 0x0022a4000800017f */
[----:B--2---:R-:W-:Y:S05]  /*15370*/  @!P0 NANOSLEEP.SYNCS 0x989680 ;  /* 0x009896800000895d */ /* 0x004fea0003900000 */
[----:B------:R-:W2:Y:S02]  /*15380*/  @!P0 SYNCS.PHASECHK.TRANS64 P0, [R7+URZ+0x22820], R0 ;  /* 0x02282000070085a7 */ /* 0x000ea4000800007f */
[----:B--2---:R-:W-:Y:S05]  /*15390*/  @!P0 BRA `(.L_x_14213) ;  /* 0xfffffffc00f08947 */ /* 0x004fea000383ffff */
[----:B------:R-:W-:Y:S05]  /*153a0*/  BRA `(.L_x_14331) ;  /* 0xffffffc400547947 */ /* 0x000fea000383ffff */
.L_x_14214:
[----:B------:R-:W2:Y:S01]  /*153b0*/  S2R R2, SR_TID.X ;  /* 0x0000000000027919 */ /* 0x000ea20000002100 */
[----:B------:R-:W-:Y:S01]  /*153c0*/  BSSY B0, `(.L_x_14332) ;  /* 0x000000a000007945 */ /* 0x000fe20003800000 */
[----:B------:R-:W-:Y:S02]  /*153d0*/  IMAD.MOV.U32 R12, RZ, RZ, RZ ;  /* 0x000000ffff0c7224 */ /* 0x000fe400078e00ff */
[----:B------:R-:W-:Y:S02]  /*153e0*/  IMAD.MOV.U32 R11, RZ, RZ, 0x1f ;  /* 0x0000001fff0b7424 */ /* 0x000fe400078e00ff */
[----:B------:R-:W-:Y:S01]  /*153f0*/  IMAD.MOV.U32 R15, RZ, RZ, -0x1 ;  /* 0xffffffffff0f7424 */ /* 0x000fe200078e00ff */
[----:B--2---:R-:W-:-:S04]  /*15400*/  SHF.R.U32.HI R2, RZ, 0x5, R2 ;  /* 0x00000005ff027819 */ /* 0x004fc80000011602 */
[----:B------:R-:W-:-:S04]  /*15410*/  LOP3.LUT R2, R2, 0x3, RZ, 0xc0, !PT ;  /* 0x0000000302027812 */ /* 0x000fc800078ec0ff */
[----:B------:R-:W-:-:S07]  /*15420*/  MOV R13, R2 ;  /* 0x00000002000d7202 */ /* 0x000fce0000000f00 */
[----:B01-34-:R-:W-:Y:S05]  /*15430*/  WARPSYNC.COLLECTIVE R15, `(.L_x_14333) ;  /* 0x000000000f087348 */ /* 0x01bfea0003c00000 */
[----:B------:R2:W0:Y:S02]  /*15440*/  SHFL.IDX P6, R14, R13, R12, R11 ;  /* 0x0000000c0d0e7389 */ /* 0x00042400000c000b */
[----:B01234-:R-:W-:Y:S01]  /*15450*/  ENDCOLLECTIVE ;  /* 0x000000000000791b */ /* 0x01ffe20003800000 */
.L_x_14333:
[----:B------:R-:W-:Y:S05]  /*15460*/  BSYNC B0 ;  /* 0x0000000000007941 */ /* 0x000fea0003800000 */
.L_x_14332:
[----:B------:R-:W-:Y:S05]  /*15470*/  BRA `(.L_x_14334) ;  /* 0xffffffc4003c7947 */ /* 0x000fea000383ffff */
.L_x_14217:
[----:B------:R-:W-:Y:S01]  /*15480*/  BSSY B1, `(.L_x_14335) ;  /* 0x0000006000017945 */ /* 0x000fe20003800000 */
[----:B------:R-:W-:-:S07]  /*15490*/  IMAD.MOV.U32 R15, RZ, RZ, -0x1 ;  /* 0xffffffffff0f7424 */ /* 0x000fce00078e00ff */
[----:B01-34-:R-:W-:Y:S05]  /*154a0*/  WARPSYNC.COLLECTIVE R15, `(.L_x_14336) ;  /* 0x000000000f0c7348 */ /* 0x01bfea0003c00000 */
[----:B------:R-:W-:Y:S02]  /*154b0*/  ELECT P6, UR62, PT ;  /* 0x00000000003e782f */ /* 0x000fe400038c0000 */
[----:B------:R-:W-:Y:S01]  /*154c0*/  MOV R14, UR62 ;  /* 0x0000003e000e7c02 */ /* 0x000fe20008000f00 */
[----:B01-34-:R-:W-:Y:S10]  /*154d0*/  ENDCOLLECTIVE ;  /* 0x000000000000791b */ /* 0x01bff40003800000 */
.L_x_14336:
[----:B------:R-:W-:Y:S05]  /*154e0*/  BSYNC B1 ;  /* 0x0000000000017941 */ /* 0x000fea0003800000 */
.L_x_14335:
[----:B------:R-:W-:Y:S05]  /*154f0*/  BRA `(.L_x_14337) ;  /* 0xffffffc400347947 */ /* 0x000fea000383ffff */
.L_x_14219:
[----:B-1----:R1:W2:Y:S02]  /*15500*/  SYNCS.PHASECHK.TRANS64.TRYWAIT P1, [R5+URZ+0x22840], R0 ;  /* 0x02284000050075a7 */ /* 0x0022a4000802017f */
[----:B--2---:R-:W-:Y:S05]  /*15510*/  @!P1 NANOSLEEP.SYNCS 0x989680 ;  /* 0x009896800000995d */ /* 0x004fea0003900000 */
[----:B------:R-:W2:Y:S02]  /*15520*/  @!P1 SYNCS.PHASECHK.TRANS64 P1, [R5+URZ+0x22840], R0 ;  /* 0x02284000050095a7 */ /* 0x000ea4000802007f */
[----:B--2---:R-:W-:Y:S05]  /*15530*/  @!P1 BRA `(.L_x_14219) ;  /* 0xfffffffc00f09947 */ /* 0x004fea000383ffff */
[----:B------:R-:W-:Y:S05]  /*15540*/  BRA `(.L_x_14338) ;  /* 0xffffffc400547947 */ /* 0x000fea000383ffff */
.L_x_14221:
[----:B--2---:R2:W0:Y:S02]  /*15550*/  SYNCS.PHASECHK.TRANS64.TRYWAIT P1, [R3+URZ+0x22840], R2 ;  /* 0x02284002030075a7 */ /* 0x004424000802017f */
[----:B0-----:R-:W-:Y:S05]  /*15560*/  @!P1 NANOSLEEP.SYNCS 0x989680 ;  /* 0x009896800000995d */ /* 0x001fea0003900000 */
[----:B------:R-:W0:Y:S02]  /*15570*/  @!P1 SYNCS.PHASECHK.TRANS64 P1, [R3+URZ+0x22840], R2 ;  /* 0x02284002030095a7 */ /* 0x000e24000802007f */
[----:B0-----:R-:W-:Y:S05]  /*15580*/  @!P1 BRA `(.L_x_14221) ;  /* 0xfffffffc00f09947 */ /* 0x001fea000383ffff */
[----:B------:R-:W-:Y:S05]  /*15590*/  BRA `(.L_x_14339) ;  /* 0xffffffc400607947 */ /* 0x000fea000383ffff */
.L_x_14223:
[----:B------:R0:W0:Y:S02]  /*155a0*/  SYNCS.PHASECHK.TRANS64.TRYWAIT P1, [R5+URZ+0x22860], R0 ;  /* 0x02286000050075a7 */ /* 0x000024000802017f */
[----:B0-----:R-:W-:Y:S05]  /*155b0*/  @!P1 NANOSLEEP.SYNCS 0x989680 ;  /* 0x009896800000995d */ /* 0x001fea0003900000 */
[----:B------:R-:W0:Y:S02]  /*155c0*/  @!P1 SYNCS.PHASECHK.TRANS64 P1, [R5+URZ+0x22860], R0 ;  /* 0x02286000050095a7 */ /* 0x000e24000802007f */
[----:B0-----:R-:W-:Y:S05]  /*155d0*/  @!P1 BRA `(.L_x_14223) ;  /* 0xfffffffc00f09947 */ /* 0x001fea000383ffff */
[----:B------:R-:W-:Y:S05]  /*155e0*/  BRA `(.L_x_14340) ;  /* 0xffffffc4005c7947 */ /* 0x000fea000383ffff */
.L_x_14341:
        /* <DEDUP_REMOVED lines=9> */
.L_x_15682:


//--------------------- .text._ZN7cutlass13device_kernelIN5flash11enable_sm90INS1_16FlashAttnFwdSm90INS1_25CollectiveMainloopFwdSm90ILi2EN4cute5tupleIJNS5_1CILi1EEES8_S8_EEENS6_IJNS7_ILi128EEENS7_ILi96EEENS7_ILi64EEEEEELi256ENS_6half_tEfNS_4arch4Sm90ELb1ELb0ELb1ELb1ELb1ELb1ELb0ELb1ELb0ELb1ELb0ELb0EEENS1_21CollectiveEpilogueFwdINS6_IJSA_NS7_ILi256EEESB_EEES9_SE_SG_Li256ELb1ELb1ELb0ELb0EEENS1_36VarlenDynamicPersistentTileSchedulerILi128ELi96ELi256ELi128ELb0ELb1ELb1ELb1ELb1ELb1EEEEEEEEEvNT_6ParamsE --------------------------
	.section	.text._ZN7cutlass13device_kernelIN5flash11enable_sm90INS1_16FlashAttnFwdSm90INS1_25CollectiveMainloopFwdSm90ILi2EN4cute5tupleIJNS5_1CILi1EEES8_S8_EEENS6_IJNS7_ILi128EEENS7_ILi96EEENS7_ILi64EEEEEELi256ENS_6half_tEfNS_4arch4Sm90ELb1ELb0ELb1ELb1ELb1ELb1ELb0ELb1ELb0ELb1ELb0ELb0EEENS1_21CollectiveEpilogueFwdINS6_IJSA_NS7_ILi256EEESB_EEES9_SE_SG_Li256ELb1ELb1ELb0ELb0EEENS1_36VarlenDynamicPersistentTileSchedulerILi128ELi96ELi256ELi128ELb0ELb1ELb1ELb1ELb1ELb1EEEEEEEEEvNT_6ParamsE,"ax",@progbits
	.align	128
.text._ZN7cutlass13device_kernelIN5flash11enable_sm90INS1_16FlashAttnFwdSm90INS1_25CollectiveMainloopFwdSm90ILi2EN4cute5tupleIJNS5_1CILi1EEES8_S8_EEENS6_IJNS7_ILi128EEENS7_ILi96EEENS7_ILi64EEEEEELi256ENS_6half_tEfNS_4arch4Sm90ELb1ELb0ELb1ELb1ELb1ELb1ELb0ELb1ELb0ELb1ELb0ELb0EEENS1_21CollectiveEpilogueFwdINS6_IJSA_NS7_ILi256EEESB_EEES9_SE_SG_Li256ELb1ELb1ELb0ELb0EEENS1_36VarlenDynamicPersistentTileSchedulerILi128ELi96ELi256ELi128ELb0ELb1ELb1ELb1ELb1ELb1EEEEEEEEEvNT_6ParamsE:
        .type           _ZN7cutlass13device_kernelIN5flash11enable_sm90INS1_16FlashAttnFwdSm90INS1_25CollectiveMainloopFwdSm90ILi2EN4cute5tupleIJNS5_1CILi1EEES8_S8_EEENS6_IJNS7_ILi128EEENS7_ILi96EEENS7_ILi64EEEEEELi256ENS_6half_tEfNS_4arch4Sm90ELb1ELb0ELb1ELb1ELb1ELb1ELb0ELb1ELb0ELb1ELb0ELb0EEENS1_21CollectiveEpilogueFwdINS6_IJSA_NS7_ILi256EEESB_EEES9_SE_SG_Li256ELb1ELb1ELb0ELb0EEENS1_36VarlenDynamicPersistentTileSchedulerILi128ELi96ELi256ELi128ELb0ELb1ELb1ELb1ELb1ELb1EEEEEEEEEvNT_6ParamsE,@function
        .size           _ZN7cutlass13device_kernelIN5flash11enable_sm90INS1_16FlashAttnFwdSm90INS1_25CollectiveMainloopFwdSm90ILi2EN4cute5tupleIJNS5_1CILi1EEES8_S8_EEENS6_IJNS7_ILi128EEENS7_ILi96EEENS7_ILi64EEEEEELi256ENS_6half_tEfNS_4arch4Sm90ELb1ELb0ELb1ELb1ELb1ELb1ELb0ELb1ELb0ELb1ELb0ELb0EEENS1_21CollectiveEpilogueFwdINS6_IJSA_NS7_ILi256EEESB_EEES9_SE_SG_Li256ELb1ELb1ELb0ELb0EEENS1_36VarlenDynamicPersistentTileSchedulerILi128ELi96ELi256ELi128ELb0ELb1ELb1ELb1ELb1ELb1EEEEEEEEEvNT_6ParamsE,(.L_x_15683 - _ZN7cutlass13device_kernelIN5flash11enable_sm90INS1_16FlashAttnFwdSm90INS1_25CollectiveMainloopFwdSm90ILi2EN4cute5tupleIJNS5_1CILi1EEES8_S8_EEENS6_IJNS7_ILi128EEENS7_ILi96EEENS7_ILi64EEEEEELi256ENS_6half_tEfNS_4arch4Sm90ELb1ELb0ELb1ELb1ELb1ELb1ELb0ELb1ELb0ELb1ELb0ELb0EEENS1_21CollectiveEpilogueFwdINS6_IJSA_NS7_ILi256EEESB_EEES9_SE_SG_Li256ELb1ELb1ELb0ELb0EEENS1_36VarlenDynamicPersistentTileSchedulerILi128ELi96ELi256ELi128ELb0ELb1ELb1ELb1ELb1ELb1EEEEEEEEEvNT_6ParamsE)
        .other          _ZN7cutlass13device_kernelIN5flash11enable_sm90INS1_16FlashAttnFwdSm90INS1_25CollectiveMainloopFwdSm90ILi2EN4cute5tupleIJNS5_1CILi1EEES8_S8_EEENS6_IJNS7_ILi128EEENS7_ILi96EEENS7_ILi64EEEEEELi256ENS_6half_tEfNS_4arch4Sm90ELb1ELb0ELb1ELb1ELb1ELb1ELb0ELb1ELb0ELb1ELb0ELb0EEENS1_21CollectiveEpilogueFwdINS6_IJSA_NS7_ILi256EEESB_EEES9_SE_SG_Li256ELb1ELb1ELb0ELb0EEENS1_36VarlenDynamicPersistentTileSchedulerILi128ELi96ELi256ELi128ELb0ELb1ELb1ELb1ELb1ELb1EEEEEEEEEvNT_6ParamsE,@"STO_CUDA_ENTRY STV_DEFAULT"
_ZN7cutlass13device_kernelIN5flash11enable_sm90INS1_16FlashAttnFwdSm90INS1_25CollectiveMainloopFwdSm90ILi2EN4cute5tupleIJNS5_1CILi1EEES8_S8_EEENS6_IJNS7_ILi128EEENS7_ILi96EEENS7_ILi64EEEEEELi256ENS_6half_tEfNS_4arch4Sm90ELb1ELb0ELb1ELb1ELb1ELb1ELb0ELb1ELb0ELb1ELb0ELb0EEENS1_21CollectiveEpilogueFwdINS6_IJSA_NS7_ILi256EEESB_EEES9_SE_SG_Li256ELb1ELb1ELb0ELb0EEENS1_36VarlenDynamicPersistentTileSchedulerILi128ELi96ELi256ELi128ELb0ELb1ELb1ELb1ELb1ELb1EEEEEEEEEvNT_6ParamsE:
        /* <DEDUP_REMOVED lines=17> */
.L_x_14343:
[----:B------:R-:W-:Y:S05]  /*0110*/  BSYNC B0 ;  /* 0x0000000000007941 */ /* 0x000fea0003800000 */
.L_x_14342:
        /* <DEDUP_REMOVED lines=40> */
.L_x_14344:
        /* <DEDUP_REMOVED lines=22> */
.L_x_14345:
        /* <DEDUP_REMOVED lines=18> */
.L_x_14346:
        /* <DEDUP_REMOVED lines=22> */
.L_x_14347:
        /* <DEDUP_REMOVED lines=22> */
.L_x_14348:
[----:B--2---:R-:W-:Y:S01]  /*08e0*/  ISETP.NE.AND P0, PT, R3, RZ, PT ;  /* 0x000000ff0300720c */ /* 0x004fe20003f05270 */
[----:B------:R-:W-:Y:S01]  /*08f0*/  IMAD.MOV.U32 R37, RZ, RZ, 0x1 ;  /* 0x00000001ff257424 */ /* 0x000fe200078e00ff */
[----:B------:R-:W-:Y:S01]  /*0900*/  NOP ;  /* 0x0000000000007918 */ /* 0x000fe20000000000 */
[----:B------:R-:W-:Y:S01]  /*0910*/  ULDC.64 UR40, c[0x0][0x208] ;  /* 0x0000820000287ab9 */ /* 0x000fe20000000a00 */
[----:B------:R-:W-:Y:S02]  /*0920*/  BSSY B9, `(.L_x_14349) ;  /* 0x0001ad1000097945 */ /* 0x000fe40003800000 */
[----:B------:R-:W-:Y:S01]  /*0930*/  SEL R37, R37, 0x2, !P0 ;  /* 0x0000000225257807 */ /* 0x000fe20004000000 */
[----:B01-34-:R-:W-:Y:S06]  /*0940*/  BAR.SYNC.DEFER_BLOCKING 0x0 ;  /* 0x0000000000007b1d */ /* 0x01bfec0000010000 */
[----:B------:R-:W-:Y:S05]  /*0950*/  @!P0 BRA `(.L_x_14350) ;  /* 0x0000013c00e48947 */ /* 0x000fea0003800000 */
.L_x_14351:
[----:B------:R-:W-:-:S08]  /*0960*/  NOP ;  /* 0x0000000000007918 */ /* 0x000fd00000000000 */
[----:B------:R-:W0:Y:S02]  /*0970*/  USETMAXREG.TRY_ALLOC.CTAPOOL UP0, 0xe8 ;  /* 0x000000e8000079c8 */ /* 0x000e240008000600 */
[----:B0-----:R-:W-:-:S13]  /*0980*/  PLOP3.LUT P0, PT, PT, PT, UP0, 0x80, 0x0 ;  /* 0x000000000000781c */ /* 0x001fda0003f0f008 */
[----:B------:R-:W-:Y:S05]  /*0990*/  @!P0 BRA `(.L_x_14351) ;  /* 0xfffffffc00f08947 */ /* 0x000fea000383ffff */
[----:B------:R-:W2:Y:S01]  /*09a0*/  LDL.LU R2, [R1] ;  /* 0x0000000001027983 */ /* 0x000ea20000300800 */
[----:B------:R-:W-:Y:S01]  /*09b0*/  SHF.R.U32.HI R4, RZ, 0x7, R0 ;  /* 0x00000007ff047819 */ /* 0x000fe20000011600 */
[----:B------:R-:W-:Y:S01]  /*09c0*/  ULDC UR4, c[0x0][0xc3c] ;  /* 0x00030f0000047ab9 */ /* 0x000fe20000000800 */
[----:B------:R-:W0:Y:S01]  /*09d0*/  S2R R3, SR_CgaCtaId ;  /* 0x0000000000037919 */ /* 0x000e220000008800 */
[----:B------:R-:W-:Y:S06]  /*09e0*/  BAR.ARV 0x8, 0x180 ;  /* 0x0206000000007b1d */ /* 0x000fec0000002000 */
[----:B------:R-:W-:-:S13]  /*09f0*/  ISETP.NE.AND P0, PT, R4, 0x1, PT ;  /* 0x000000010400780c */ /* 0x000fda0003f05270 */
[----:B------:R-:W-:Y:S08]  /*0a00*/  @!P0 BAR.ARV 0x9, 0x100 ;  /* 0x0244000000008b1d */ /* 0x000ff00000002000 */
[----:B------:R-:W-:Y:S01]  /*0a10*/  BAR.SYNC.DEFER_BLOCKING 0x5, 0x180 ;  /* 0x0146000000007b1d */ /* 0x000fe20000010000 */
[----:B------:R-:W-:-:S04]  /*0a20*/  MOV R19, 0x400 ;  /* 0x0000040000137802 */ /* 0x000fc80000000f00 */
[----:B0-----:R-:W-:-:S05]  /*0a30*/  LEA R19, R3, R19, 0x18 ;  /* 0x0000001303137211 */ /* 0x001fca00078ec0ff */
[----:B------:R-:W0:Y:S01]  /*0a40*/  LDS.128 R32, [R19+0x228d0] ;  /* 0x0228d00013207984 */ /* 0x000e220000000c00 */
[----:B------:R-:W-:Y:S06]  /*0a50*/  BAR.ARV 0x4, 0x180 ;  /* 0x0106000000007b1d */ /* 0x000fec0000002000 */
[----:B--2---:R-:W-:-:S04]  /*0a60*/  LOP3.LUT R2, R2, 0xfffffffb, RZ, 0xc0, !PT ;  /* 0xfffffffb02027812 */ /* 0x004fc800078ec0ff */
[----:B------:R-:W-:-:S05]  /*0a70*/  @P0 LOP3.LUT R2, R2, 0x4, RZ, 0xfc, !PT ;  /* 0x0000000402020812 */ /* 0x000fca00078efcff */
[----:B------:R1:W-:Y:S01]  /*0a80*/  STL [R1], R2 ;  /* 0x0000000201007387 */ /* 0x0003e20000100800 */
[----:B0-----:R-:W-:-:S13]  /*0a90*/  ISETP.GE.AND P0, PT, R35, UR4, PT ;  /* 0x0000000423007c0c */ /* 0x001fda000bf06270 */
[----:B-1----:R-:W-:Y:S05]  /*0aa0*/  @P0 BRA `(.L_x_14352) ;  /* 0x000001a800e00947 */ /* 0x002fea0003800000 */
[----:B------:R-:W-:Y:S01]  /*0ab0*/  VIADD R12, R0, 0xffffff80 ;  /* 0xffffff80000c7836 */ /* 0x000fe20000000000 */
[----:B------:R-:W-:Y:S01]  /*0ac0*/  LOP3.LUT R204, R37, 0x1, RZ, 0xfc, !PT ;  /* 0x0000000125cc7812 */ /* 0x000fe200078efcff */
[----:B------:R-:W-:Y:S02]  /*0ad0*/  IMAD.MOV.U32 R18, RZ, RZ, RZ ;  /* 0x000000ffff127224 */ /* 0x000fe400078e00ff */
[----:B------:R-:W-:Y:S01]  /*0ae0*/  IMAD.MOV.U32 R205, RZ, RZ, RZ ;  /* 0x000000ffffcd7224 */ /* 0x000fe200078e00ff */
[----:B------:R-:W-:Y:S01]  /*0af0*/  SHF.R.S32.HI R0, RZ, 0x1f, R12 ;  /* 0x0000001fff007819 */ /* 0x000fe2000001140c */
[----:B------:R-:W-:Y:S02]  /*0b00*/  IMAD.MOV.U32 R202, RZ, RZ, RZ ;  /* 0x000000ffffca7224 */ /* 0x000fe400078e00ff */
[----:B------:R-:W-:Y:S01]  /*0b10*/  IMAD.MOV.U32 R22, RZ, RZ, RZ ;  /* 0x000000ffff167224 */ /* 0x000fe200078e00ff */
        /* <DEDUP_REMOVED lines=34> */
[----:B------:R-:W-:Y:S01]  /*0d40*/  SHF.R.S32.HI R4, RZ, 0x1f, R2 ;  /* 0x0000001fff047819 */ /* 0x000fe20000011402 */
[----:B------:R-:W-:Y:S01]  /*0d50*/  IMAD.SHL.U32 R5, R5, 0x8, RZ ;  /* 0x0000000805057824 */ /* 0x000fe200078e00ff */
[----:B------:R-:W-:Y:S01]  /*0d60*/  LOP3.LUT R2, R2, 0xfffffffc, RZ, 0xc0, !PT ;  /* 0xfffffffc02027812 */ /* 0x000fe200078ec0ff */
[----:B------:R-:W-:Y:S01]  /*0d70*/  STL [R1+0x44], RZ ;  /* 0x000044ff01007387 */ /* 0x000fe20000100800 */
[----:B------:R-:W-:Y:S02]  /*0d80*/  LEA.HI R4, R4, R23, RZ, 0x3 ;  /* 0x0000001704047211 */ /* 0x000fe400078f18ff */
[----:B------:R-:W-:Y:S01]  /*0d90*/  IADD3 R7, R23, 0x40, RZ ;  /* 0x0000004017077810 */ /* 0x000fe20007ffe0ff */
[----:B------:R-:W-:Y:S01]  /*0da0*/  IMAD.IADD R9, R12, 0x1, -R2 ;  /* 0x000000010c097824 */ /* 0x000fe200078e0a02 */
[----:B------:R-:W-:-:S02]  /*0db0*/  LOP3.LUT R4, R4, 0xfffffff8, RZ, 0xc0, !PT ;  /* 0xfffffff804047812 */ /* 0x000fc400078ec0ff */
[----:B------:R-:W-:Y:S01]  /*0dc0*/  SHF.R.S32.HI R3, RZ, 0x3, R0 ;  /* 0x00000003ff037819 */ /* 0x000fe20000011400 */
[----:B------:R-:W-:Y:S01]  /*0dd0*/  IMAD.SHL.U32 R16, R9, 0x8, RZ ;  /* 0x0000000809107824 */ /* 0x000fe200078e00ff */
[----:B------:R-:W-:Y:S01]  /*0de0*/  IADD3 R4, R23, -R4, RZ ;  /* 0x8000000417047210 */ /* 0x000fe20007ffe0ff */
[----:B------:R-:W-:Y:S01]  /*0df0*/  IMAD.SHL.U32 R200, R9, 0x4, RZ ;  /* 0x0000000409c87824 */ /* 0x000fe200078e00ff */
[----:B------:R-:W-:Y:S01]  /*0e00*/  LOP3.LUT R0, R0, 0xfffffff8, RZ, 0xc0, !PT ;  /* 0xfffffff800007812 */ /* 0x000fe200078ec0ff */
[C---:B------:R-:W-:Y:S01]  /*0e10*/  VIADD R210, R16.reuse, 0x40 ;  /* 0x0000004010d27836 */ /* 0x040fe20000000000 */
[----:B------:R-:W-:Y:S01]  /*0e20*/  SHF.R.S32.HI R3, RZ, 0x1f, R7 ;  /* 0x0000001fff037819 */ /* 0x000fe20000011407 */
[C---:B------:R-:W-:Y:S01]  /*0e30*/  VIADD R209, R16.reuse, 0x60 ;  /* 0x0000006010d17836 */ /* 0x040fe20000000000 */
[----:B------:R0:W-:Y:S01]  /*0e40*/  STL [R1+0x48], R4 ;  /* 0x0000480401007387 */ /* 0x0001e20000100800 */
[C---:B------:R-:W-:Y:S01]  /*0e50*/  VIADD R208, R16.reuse, 0x80 ;  /* 0x0000008010d07836 */ /* 0x040fe20000000000 */
[----:B------:R-:W-:Y:S01]  /*0e60*/  SHF.R.S32.HI R14, RZ, 0x1f, R210 ;  /* 0x0000001fff0e7819 */ /* 0x000fe200000114d2 */
[----:B------:R-:W-:Y:S01]  /*0e70*/  VIADD R207, R16, 0xa0 ;  /* 0x000000a010cf7836 */ /* 0x000fe20000000000 */
[----:B------:R-:W-:Y:S01]  /*0e80*/  SHF.R.S32.HI R13, RZ, 0x1f, R209 ;  /* 0x0000001fff0d7819 */ /* 0x000fe200000114d1 */
[----:B------:R-:W-:Y:S01]  /*0e90*/  IMAD.IADD R10, R12, 0x1, -R0 ;  /* 0x000000010c0a7824 */ /* 0x000fe200078e0a00 */
[C---:B------:R-:W-:Y:S01]  /*0ea0*/  IADD3 R212, R16.reuse, 0xc0, RZ ;  /* 0x000000c010d47810 */ /* 0x040fe20007ffe0ff */
[----:B------:R1:W-:Y:S01]  /*0eb0*/  STL [R1+0x18], R14 ;  /* 0x0000180e01007387 */ /* 0x0003e20000100800 */
[----:B------:R-:W-:Y:S01]  /*0ec0*/  LEA.HI R3, R3, R7, RZ, 0x3 ;  /* 0x0000000703037211 */ /* 0x000fe200078f18ff */
[----:B------:R-:W-:Y:S01]  /*0ed0*/  IMAD.SHL.U32 R2, R7, 0x40, RZ ;  /* 0x0000004007027824 */ /* 0x000fe200078e00ff */
[----:B------:R-:W-:Y:S01]  /*0ee0*/  LEA.HI R0, R9, R9, RZ, 0x1 ;  /* 0x0000000909007211 */ /* 0x000fe200078f08ff */
[----:B------:R2:W-:Y:S01]  /*0ef0*/  STL [R1+0x14], R13 ;  /* 0x0000140d01007387 */ /* 0x0005e20000100800 */
[----:B------:R-:W-:Y:S01]  /*0f00*/  SHF.R.S32.HI R15, RZ, 0x1f, R207 ;  /* 0x0000001fff0f7819 */ /* 0x000fe200000114cf */
[----:B------:R-:W-:Y:S01]  /*0f10*/  VIADD R211, R16, 0xe0 ;  /* 0x000000e010d37836 */ /* 0x000fe20000000000 */
[----:B------:R-:W-:Y:S01]  /*0f20*/  LOP3.LUT R0, R0, 0x1ffffffe, RZ, 0xc0, !PT ;  /* 0x1ffffffe00007812 */ /* 0x000fe200078ec0ff */
[----:B------:R-:W-:Y:S01]  /*0f30*/  VIADD R206, R200, 0x10 ;  /* 0x00000010c8ce7836 */ /* 0x000fe20000000000 */
[----:B0-----:R-:W-:Y:S01]  /*0f40*/  LOP3.LUT R4, R2, 0x1c0, RZ, 0xc0, !PT ;  /* 0x000001c002047812 */ /* 0x001fe200078ec0ff */
[----:B------:R-:W-:Y:S01]  /*0f50*/  IMAD.SHL.U32 R213, R10, 0x8, RZ ;  /* 0x000000080ad57824 */ /* 0x000fe200078e00ff */
[----:B-1----:R-:W-:Y:S01]  /*0f60*/  SHF.R.S32.HI R14, RZ, 0x1f, R208 ;  /* 0x0000001fff0e7819 */ /* 0x002fe200000114d0 */
[----:B------:R-:W-:Y:S01]  /*0f70*/  IMAD.SHL.U32 R3, R3, 0x40, RZ ;  /* 0x0000004003037824 */ /* 0x000fe200078e00ff */
[----:B------:R-:W-:Y:S01]  /*0f80*/  IADD3 R0, R9, -R0, RZ ;  /* 0x8000000009007210 */ /* 0x000fe20007ffe0ff */
[----:B------:R-:W-:Y:S01]  /*0f90*/  VIADD R2, R16, 0x20 ;  /* 0x0000002010027836 */ /* 0x000fe20000000000 */
[----:B--2---:R-:W-:Y:S01]  /*0fa0*/  SHF.R.S32.HI R13, RZ, 0x1f, R212 ;  /* 0x0000001fff0d7819 */ /* 0x004fe200000114d4 */
[----:B------:R0:W-:Y:S01]  /*0fb0*/  STL [R1+0x10], R14 ;  /* 0x0000100e01007387 */ /* 0x0001e20000100800 */
[----:B------:R-:W-:Y:S01]  /*0fc0*/  SHF.R.S32.HI R7, RZ, 0x1f, R213 ;  /* 0x0000001fff077819 */ /* 0x000fe200000114d5 */
[----:B------:R-:W-:Y:S01]  /*0fd0*/  VIADD R7, R213, 0xc0 ;  /* 0x000000c0d5077836 */ /* 0x000fe20000000000 */
[----:B------:R-:W-:Y:S01]  /*0fe0*/  SHF.R.U32.HI R9, RZ, 0x3, R4 ;  /* 0x00000003ff097819 */ /* 0x000fe20000011604 */
[----:B------:R-:W-:Y:S01]  /*0ff0*/  STL [R1+0xc], R15 ;  /* 0x00000c0f01007387 */ /* 0x000fe20000100800 */
[----:B------:R-:W-:Y:S01]  /*1000*/  LOP3.LUT R3, R3, 0xfffffe00, RZ, 0xc0, !PT ;  /* 0xfffffe0003037812 */ /* 0x000fe200078ec0ff */
[----:B------:R-:W-:Y:S01]  /*1010*/  IMAD R0, R0, 0x8, R6 ;  /* 0x0000000800007824 */ /* 0x000fe200078e0206 */
[----:B------:R-:W-:Y:S01]  /*1020*/  LOP3.LUT R4, R4, 0x38, R16, 0xf8, !PT ;  /* 0x0000003804047812 */ /* 0x000fe200078ef810 */
[----:B------:R1:W-:Y:S01]  /*1030*/  STL [R1+0x8], R13 ;  /* 0x0000080d01007387 */ /* 0x0003e20000100800 */
[C---:B------:R-:W-:Y:S01]  /*1040*/  VIADD R12, R213.reuse, 0x40 ;  /* 0x00000040d50c7836 */ /* 0x040fe20000000000 */
[----:B0-----:R-:W-:Y:S01]  /*1050*/  SHF.R.S32.HI R14, RZ, 0x1f, R211 ;  /* 0x0000001fff0e7819 */ /* 0x001fe200000114d3 */
[----:B------:R-:W-:Y:S01]  /*1060*/  VIADD R10, R213, 0x80 ;  /* 0x00000080d50a7836 */ /* 0x000fe20000000000 */
[----:B------:R-:W-:-:S02]  /*1070*/  LOP3.LUT R4, R3, R4, R9, 0xf6, !PT ;  /* 0x0000000403047212 */ /* 0x000fc400078ef609 */
[----:B------:R-:W-:Y:S01]  /*1080*/  SHF.R.S32.HI R17, RZ, 0x1f, R16 ;  /* 0x0000001fff117819 */ /* 0x000fe20000011410 */
[----:B------:R-:W-:Y:S01]  /*1090*/  STL [R1+0x4], R14 ;  /* 0x0000040e01007387 */ /* 0x000fe20000100800 */
[----:B------:R-:W-:Y:S02]  /*10a0*/  SHF.R.S32.HI R203, RZ, 0x1f, R2 ;  /* 0x0000001fffcb7819 */ /* 0x000fe40000011402 */
[----:B-1----:R-:W-:Y:S02]  /*10b0*/  SHF.R.S32.HI R13, RZ, 0x1f, R206 ;  /* 0x0000001fff0d7819 */ /* 0x002fe400000114ce */
[----:B------:R-:W-:Y:S02]  /*10c0*/  SHF.R.S32.HI R12, RZ, 0x1f, R12 ;  /* 0x0000001fff0c7819 */ /* 0x000fe4000001140c */
[----:B------:R-:W-:Y:S01]  /*10d0*/  SHF.R.S32.HI R10, RZ, 0x1f, R10 ;  /* 0x0000001fff0a7819 */ /* 0x000fe2000001140a */
[----:B------:R-:W-:Y:S04]  /*10e0*/  STL [R1+0x50], R13 ;  /* 0x0000500d01007387 */ /* 0x000fe80000100800 */
[----:B------:R0:W-:Y:S02]  /*10f0*/  STL [R1+0x24], R3 ;  /* 0x0000240301007387 */ /* 0x0001e40000100800 */
[----:B0-----:R-:W-:Y:S01]  /*1100*/  SHF.R.S32.HI R3, RZ, 0x1f, R7 ;  /* 0x0000001fff037819 */ /* 0x001fe20000011407 */
[----:B------:R-:W-:-:S02]  /*1110*/  IMAD.IADD R7, R11, 0x1, -R8 ;  /* 0x000000010b077824 */ /* 0x000fc400078e0a08 */
[----:B------:R-:W-:-:S03]  /*1120*/  IMAD R3, R4, 0x2, R19 ;  /* 0x0000000204037824 */ /* 0x000fc600078e0213 */
[----:B------:R0:W-:Y:S04]  /*1130*/  STL [R1+0x2c], R7 ;  /* 0x00002c0701007387 */ /* 0x0001e80000100800 */
[----:B------:R0:W-:Y:S04]  /*1140*/  STL [R1+0x5c], R5 ;  /* 0x00005c0501007387 */ /* 0x0001e80000100800 */
[----:B------:R0:W-:Y:S04]  /*1150*/  STL [R1+0x28], R0 ;  /* 0x0000280001007387 */ /* 0x0001e80000100800 */
[----:B------:R0:W-:Y:S02]  /*1160*/  STL [R1+0x54], R3 ;  /* 0x0000540301007387 */ /* 0x0001e40000100800 */
.L_x_14511:
[----:B0-2---:R-:W0:Y:S02]  /*1170*/  LDC.64 R4, c[0x0][0xc88] ;  /* 0x00032200ff047b82 */ /* 0x005e240000000a00 */
        /* <DEDUP_REMOVED lines=13> */
[----:B------:R-:W-:-:S02]  /*1250*/  @P1 LEA R6, P2, R3, UR4, 0x2 ;  /* 0x0000000403061c11 */ /* 0x000fc4000f8410ff */
[C-C-:B------:R-:W-:Y:S01]  /*1260*/  SHF.L.U64.HI R32, R3.reuse, 0x2, R0.reuse ;  /* 0x0000000203207819 */ /* 0x140fe20000010200 */
[----:B------:R0:W-:Y:S01]  /*1270*/  STL [R1+0x4c], R0 ;  /* 0x00004c0001007387 */ /* 0x0001e20000100800 */
[C---:B------:R-:W-:Y:S02]  /*1280*/  @P1 LEA.HI.X R7, R3.reuse, UR5, R0, 0x2, P2 ;  /* 0x0000000503071c11 */ /* 0x040fe400090f1400 */
[----:B------:R-:W-:Y:S02]  /*1290*/  ISETP.NE.U32.AND P2, PT, RZ, UR8, PT ;  /* 0x00000008ff007c0c */ /* 0x000fe4000bf45070 */
[----:B------:R-:W-:Y:S02]  /*12a0*/  SHF.L.U32 R37, R3, 0x2, RZ ;  /* 0x0000000203257819 */ /* 0x000fe400000006ff */
[----:B------:R-:W-:Y:S01]  /*12b0*/  ISETP.NE.AND.EX P2, PT, RZ, UR9, PT, P2 ;  /* 0x00000009ff007c0c */ /* 0x000fe2000bf45320 */
[----:B------:R-:W-:Y:S01]  /*12c0*/  ULDC UR4, c[0x0][0x288] ;  /* 0x0000a20000047ab9 */ /* 0x000fe20000000800 */
[C---:B------:R-:W-:Y:S01]  /*12d0*/  IADD3 R8, P3, R37.reuse, UR6, RZ ;  /* 0x0000000625087c10 */ /* 0x040fe2000ff7e0ff */
[----:B0-----:R-:W-:Y:S01]  /*12e0*/  IMAD.MOV.U32 R0, RZ, RZ, RZ ;  /* 0x000000ffff007224 */ /* 0x001fe200078e00ff */
[----:B------:R0:W-:Y:S01]  /*12f0*/  STL [R1+0x38], R37 ;  /* 0x0000382501007387 */ /* 0x0001e20000100800 */
[----:B------:R-:W-:Y:S01]  /*1300*/  IMAD.U32 R220, RZ, RZ, UR4 ;  /* 0x00000004ffdc7e24 */ /* 0x000fe2000f8e00ff */
[----:B------:R-:W-:Y:S01]  /*1310*/  IADD3.X R9, R32, UR7, RZ, P3, !PT ;  /* 0x0000000720097c10 */ /* 0x000fe20009ffe4ff */
[----:B------:R-:W-:Y:S01]  /*1320*/  ULDC.64 UR4, c[0x0][0x418] ;  /* 0x0001060000047ab9 */ /* 0x000fe20000000a00 */
[----:B------:R0:W-:Y:S04]  /*1330*/  STL [R1+0x3c], R32 ;  /* 0x00003c2001007387 */ /* 0x0001e80000100800 */
[----:B------:R0:W5:Y:S01]  /*1340*/  @P1 LDG.E R0, desc[UR40][R6.64] ;  /* 0x0000002806001981 */ /* 0x000162000c1e1900 */
[----:B------:R-:W-:-:S03]  /*1350*/  @P2 IADD3 R4, P1, R37, UR8, RZ ;  /* 0x0000000825042c10 */ /* 0x000fc6000ff3e0ff */
[----:B------:R0:W5:Y:S01]  /*1360*/  @P0 LDG.E R36, desc[UR40][R8.64] ;  /* 0x0000002808240981 */ /* 0x000162000c1e1900 */
[----:B------:R-:W-:-:S05]  /*1370*/  @P2 IADD3.X R5, R32, UR9, RZ, P1, !PT ;  /* 0x0000000920052c10 */ /* 0x000fca0008ffe4ff */
[----:B------:R0:W5:Y:S01]  /*1380*/  @P2 LDG.E R220, desc[UR40][R4.64] ;  /* 0x0000002804dc2981 */ /* 0x000162000c1e1900 */
[----:B------:R-:W-:Y:S01]  /*1390*/  UISETP.NE.U32.AND UP0, UPT, UR4, URZ, UPT ;  /* 0x0000003f0400728c */ /* 0x000fe2000bf05070 */
[----:B------:R-:W-:Y:S02]  /*13a0*/  IMAD.MOV.U32 R25, RZ, RZ, R3 ;  /* 0x000000ffff197224 */ /* 0x000fe400078e0003 */
[----:B------:R-:W-:Y:S01]  /*13b0*/  ULDC UR4, c[0x0][0x424] ;  /* 0x0001090000047ab9 */ /* 0x000fe20000000800 */
[----:B------:R-:W-:-:S03]  /*13c0*/  UISETP.NE.AND.EX UP0, UPT, UR5, URZ, UPT, UP0 ;  /* 0x0000003f0500728c */ /* 0x000fc6000bf05300 */
[----:B------:R-:W-:Y:S01]  /*13d0*/  ULDC UR5, c[0x0][0x2f0] ;  /* 0x0000bc0000057ab9 */ /* 0x000fe20000000800 */
[----:B------:R-:W-:-:S04]  /*13e0*/  USEL UR4, UR4, 0x1, UP0 ;  /* 0x0000000104047887 */ /* 0x000fc80008000000 */
[----:B------:R-:W-:-:S03]  /*13f0*/  UIMAD UR4, UR4, UR5, URZ ;  /* 0x00000005040472a4 */ /* 0x000fc6000f8e023f */
[----:B------:R-:W-:Y:S02]  /*1400*/  ULDC UR5, c[0x0][0x348] ;  /* 0x0000d20000057ab9 */ /* 0x000fe40000000800 */
[----:B------:R-:W-:Y:S01]  /*1410*/  IMAD.U32 R26, RZ, RZ, UR5 ;  /* 0x00000005ff1a7e24 */ /* 0x000fe2000f8e00ff */
[----:B------:R-:W-:Y:S01]  /*1420*/  MOV R35, UR4 ;  /* 0x0000000400237c02 */ /* 0x000fe20008000f00 */
[----:B01-34-:R-:W-:Y:S06]  /*1430*/  @P2 BRA `(.L_x_14353) ;  /* 0x0000000000242947 */ /* 0x01bfec0003800000 */
        /* <DEDUP_REMOVED lines=9> */
.L_x_14353:
[----:B------:R-:W-:Y:S01]  /*14d0*/  ULDC.64 UR4, c[0x0][0xa20] ;  /* 0x0002880000047ab9 */ /* 0x000fe20000000a00 */
[----:B------:R0:W-:Y:S01]  /*14e0*/  STL [R1+0x34], R34 ;  /* 0x0000342201007387 */ /* 0x0001e20000100800 */
[----:B------:R-:W-:-:S04]  /*14f0*/  ISETP.NE.U32.AND P1, PT, RZ, UR4, PT ;  /* 0x00000004ff007c0c */ /* 0x000fc8000bf25070 */
[----:B------:R-:W-:-:S13]  /*1500*/  ISETP.NE.AND.EX P1, PT, RZ, UR5, PT, P1 ;  /* 0x00000005ff007c0c */ /* 0x000fda000bf25310 */
[----:B0-----:R-:W-:Y:S05]  /*1510*/  @!P1 BRA `(.L_x_14354) ;  /* 0x0000000000109947 */ /* 0x001fea0003800000 */
[----:B------:R-:W-:-:S04]  /*1520*/  IADD3 R4, P0, R37, UR4, RZ ;  /* 0x0000000425047c10 */ /* 0x000fc8000ff1e0ff */
[----:B------:R-:W-:-:S05]  /*1530*/  IADD3.X R5, R32, UR5, RZ, P0, !PT ;  /* 0x0000000520057c10 */ /* 0x000fca00087fe4ff */
[----:B------:R0:W5:Y:S01]  /*1540*/  LDG.E R35, desc[UR40][R4.64] ;  /* 0x0000002804237981 */ /* 0x000162000c1e1900 */
[----:B------:R-:W-:Y:S05]  /*1550*/  BRA `(.L_x_14355) ;  /* 0x0000000000107947 */ /* 0x000fea0003800000 */
.L_x_14354:
[----:B------:R-:W-:Y:S05]  /*1560*/  @!P0 BRA `(.L_x_14355) ;  /* 0x00000000000c8947 */ /* 0x000fea0003800000 */
[----:B------:R-:W2:Y:S04]  /*1570*/  LDG.E R4, desc[UR40][R8.64] ;  /* 0x0000002808047981 */ /* 0x000ea8000c1e1900 */
[----:B------:R-:W2:Y:S02]  /*1580*/  LDG.E R35, desc[UR40][R8.64+0x4] ;  /* 0x0000042808237981 */ /* 0x000ea4000c1e1900 */
[----:B--2---:R-:W-:-:S07]  /*1590*/  IMAD.IADD R35, R35, 0x1, -R4 ;  /* 0x0000000123237824 */ /* 0x004fce00078e0a04 */
.L_x_14355:
        /* <DEDUP_REMOVED lines=16> */
[----:B------:R-:W-:Y:S02]  /*16a0*/  IMAD.SHL.U32 R229, R33, 0x80, RZ ;  /* 0x0000008021e57824 */ /* 0x000fe400078e00ff */
[----:B------:R-:W-:Y:S02]  /*16b0*/  IMAD.IADD R11, R35, 0x1, -R0 ;  /* 0x00000001230b7824 */ /* 0x000fe400078e0a00 */
[----:B0-----:R-:W-:-:S08]  /*16c0*/  VIADD R4, R229, 0x7f ;  /* 0x0000007fe5047836 */ /* 0x001fd00000000000 */
[----:B------:R-:W0:Y:S08]  /*16d0*/  @P1 LDC R9, c[0x0][0x44c] ;  /* 0x00011300ff091b82 */ /* 0x000e300000000800 */
[----:B------:R-:W1:Y:S01]  /*16e0*/  @P1 LDC R5, c[0x0][0x450] ;  /* 0x00011400ff051b82 */ /* 0x000e620000000800 */
[----:B0-----:R-:W-:-:S05]  /*16f0*/  @P1 IMAD.HI.U32 R0, R4, R9, RZ ;  /* 0x0000000904001227 */ /* 0x001fca00078e00ff */
[----:B-1----:R-:W-:Y:S02]  /*1700*/  @P1 SHF.R.U32.HI R4, RZ, R5, R0 ;  /* 0x00000005ff041219 */ /* 0x002fe40000011600 */
[----:B--2---:R-:W-:-:S05]  /*1710*/  @P0 IADD3 R26, -R3, R8, RZ ;  /* 0x00000008031a0210 */ /* 0x004fca0007ffe1ff */
[----:B------:R-:W-:-:S04]  /*1720*/  IMAD.IADD R222, R11, 0x1, R26 ;  /* 0x000000010bde7824 */ /* 0x000fc800078e021a */
[C---:B------:R-:W-:Y:S01]  /*1730*/  VIADD R0, R222.reuse, 0x5f ;  /* 0x0000005fde007836 */ /* 0x040fe20000000000 */
[----:B------:R-:W-:-:S03]  /*1740*/  IADD3 R31, R222, 0x60, -R220 ;  /* 0x00000060de1f7810 */ /* 0x000fc60007ffe8dc */
[----:B------:R-:W-:-:S04]  /*1750*/  IMAD.HI R0, R0, 0x2aaaaaab, RZ ;  /* 0x2aaaaaab00007827 */ /* 0x000fc800078e02ff */
[----:B------:R-:W-:Y:S01]  /*1760*/  IMAD.IADD R4, R31, 0x1, R4 ;  /* 0x000000011f047824 */ /* 0x000fe200078e0204 */
[----:B------:R-:W-:-:S03]  /*1770*/  SHF.R.U32.HI R177, RZ, 0x1f, R0 ;  /* 0x0000001fffb17819 */ /* 0x000fc60000011600 */
[----:B------:R-:W-:Y:S01]  /*1780*/  IMAD.HI R4, R4, 0x2aaaaaab, RZ ;  /* 0x2aaaaaab04047827 */ /* 0x000fe200078e02ff */
[----:B------:R-:W-:-:S03]  /*1790*/  LEA.HI.SX32 R177, R0, R177, 0x1c ;  /* 0x000000b100b17211 */ /* 0x000fc600078fe2ff */
[----:B------:R-:W-:Y:S01]  /*17a0*/  IMAD.MOV R0, RZ, RZ, -R11 ;  /* 0x000000ffff007224 */ /* 0x000fe200078e0a0b */
[----:B------:R-:W-:-:S04]  /*17b0*/  SHF.R.U32.HI R3, RZ, 0x1f, R4 ;  /* 0x0000001fff037819 */ /* 0x000fc80000011604 */
[----:B------:R-:W-:-:S04]  /*17c0*/  LEA.HI.SX32 R4, R4, R3, 0x1c ;  /* 0x0000000304047211 */ /* 0x000fc800078fe2ff */
[----:B------:R-:W-:-:S05]  /*17d0*/  VIMNMX R4, R177, R4, PT ;  /* 0x00000004b1047248 */ /* 0x000fca0003fe0100 */
[----:B------:R-:W-:Y:S01]  /*17e0*/  IMAD R3, R4, 0x60, -R11 ;  /* 0x0000006004037824 */ /* 0x000fe200078e0a0b */
[----:B------:R-:W-:-:S04]  /*17f0*/  VIMNMX R4, RZ, R0, !PT ;  /* 0x00000000ff047248 */ /* 0x000fc80007fe0100 */
        /* <DEDUP_REMOVED lines=32> */
.L_x_14358:
[----:B------:R-:W-:Y:S05]  /*1a00*/  BSYNC B6 ;  /* 0x0000000000067941 */ /* 0x000fea0003800000 */
.L_x_14357:
        /* <DEDUP_REMOVED lines=20> */
.L_x_14360:
[----:B------:R-:W-:Y:S05]  /*1b50*/  BSYNC B6 ;  /* 0x0000000000067941 */ /* 0x000fea0003800000 */
.L_x_14359:
[----:B------:R-:W2:Y:S01]  /*1b60*/  LDL R14, [R1+0x48] ;  /* 0x00004800010e7983 */ /* 0x000ea20000100800 */
[----:B------:R-:W-:Y:S01]  /*1b70*/  ULDC.64 UR4, c[0x0][0x9f8] ;  /* 0x00027e0000047ab9 */ /* 0x000fe20000000a00 */
[----:B------:R-:W0:Y:S01]  /*1b80*/  LDC.64 R56, c[0x0][0x408] ;  /* 0x00010200ff387b82 */ /* 0x000e220000000a00 */
[----:B------:R-:W-:-:S04]  /*1b90*/  ISETP.NE.U32.AND P0, PT, RZ, UR4, PT ;  /* 0x00000004ff007c0c */ /* 0x000fc8000bf05070 */
[----:B------:R-:W-:-:S03]  /*1ba0*/  ISETP.NE.AND.EX P0, PT, RZ, UR5, PT, P0 ;  /* 0x00000005ff007c0c */ /* 0x000fc6000bf05300 */
[----:B------:R-:W1:Y:S10]  /*1bb0*/  LDC R65, c[0x0][0x3f4] ;  /* 0x0000fd00ff417b82 */ /* 0x000e740000000800 */
[----:B------:R-:W-:Y:S01]  /*1bc0*/  @P0 IADD3 R4, P1, R37, UR4, RZ ;  /* 0x0000000425040c10 */ /* 0x000fe2000ff3e0ff */
[----:B------:R-:W-:-:S03]  /*1bd0*/  ULDC UR4, c[0x0][0x320] ;  /* 0x0000c80000047ab9 */ /* 0x000fc60000000800 */
[----:B------:R-:W-:Y:S02]  /*1be0*/  @P0 IADD3.X R5, R32, UR5, RZ, P1, !PT ;  /* 0x0000000520050c10 */ /* 0x000fe40008ffe4ff */
[----:B------:R-:W-:Y:S01]  /*1bf0*/  ISETP.GE.AND P1, PT, R2, UR4, PT ;  /* 0x0000000402007c0c */ /* 0x000fe2000bf26270 */
[----:B------:R-:W3:Y:S02]  /*1c00*/  LDC.64 R32, c[0x0][0x3f8] ;  /* 0x0000fe00ff207b82 */ /* 0x000ee40000000a00 */
[----:B------:R4:W2:Y:S01]  /*1c10*/  @P0 LDG.E R25, desc[UR40][R4.64] ;  /* 0x0000002804190981 */ /* 0x0008a2000c1e1900 */
[----:B------:R-:W-:Y:S02]  /*1c20*/  SEL R3, RZ, 0xffffffff, P1 ;  /* 0xffffffffff037807 */ /* 0x000fe40000800000 */
[----:B------:R-:W-:-:S03]  /*1c30*/  ISETP.GE.AND P0, PT, R16, UR4, PT ;  /* 0x0000000410007c0c */ /* 0x000fc6000bf06270 */
[----:B------:R-:W-:Y:S01]  /*1c40*/  IMAD.SHL.U32 R3, R3, 0x2, RZ ;  /* 0x0000000203037824 */ /* 0x000fe200078e00ff */
[----:B------:R-:W-:Y:S02]  /*1c50*/  SEL R0, RZ, 0x1, P0 ;  /* 0x00000001ff007807 */ /* 0x000fe40000000000 */
[----:B------:R-:W-:Y:S02]  /*1c60*/  ISETP.GE.AND P0, PT, R210, UR4, PT ;  /* 0x00000004d2007c0c */ /* 0x000fe4000bf06270 */
[----:B------:R-:W-:Y:S02]  /*1c70*/  ISETP.GE.AND P1, PT, R209, UR4, PT ;  /* 0x00000004d1007c0c */ /* 0x000fe4000bf26270 */
[----:B------:R-:W-:Y:S02]  /*1c80*/  LOP3.LUT R0, R3, 0x2, R0, 0xe2, !PT ;  /* 0x0000000203007812 */ /* 0x000fe400078ee200 */
[----:B------:R-:W-:Y:S02]  /*1c90*/  SEL R3, RZ, 0x4, P0 ;  /* 0x00000004ff037807 */ /* 0x000fe40000000000 */
[----:B----4-:R-:W-:-:S02]  /*1ca0*/  SEL R4, RZ, 0x8, P1 ;  /* 0x00000008ff047807 */ /* 0x010fc40000800000 */
[----:B------:R-:W-:Y:S02]  /*1cb0*/  ISETP.GE.AND P0, PT, R208, UR4, PT ;  /* 0x00000004d0007c0c */ /* 0x000fe4000bf06270 */
[----:B------:R-:W-:Y:S02]  /*1cc0*/  ISETP.GE.AND P1, PT, R207, UR4, PT ;  /* 0x00000004cf007c0c */ /* 0x000fe4000bf26270 */
[----:B------:R-:W-:Y:S02]  /*1cd0*/  LOP3.LUT R0, R4, R0, R3, 0xfe, !PT ;  /* 0x0000000004007212 */ /* 0x000fe400078efe03 */
[----:B------:R-:W-:Y:S02]  /*1ce0*/  SEL R3, RZ, 0x10, P0 ;  /* 0x00000010ff037807 */ /* 0x000fe40000000000 */
[----:B------:R-:W-:Y:S02]  /*1cf0*/  SEL R4, RZ, 0x20, P1 ;  /* 0x00000020ff047807 */ /* 0x000fe40000800000 */
[----:B------:R-:W-:-:S02]  /*1d00*/  ISETP.GE.AND P0, PT, R212, UR4, PT ;  /* 0x00000004d4007c0c */ /* 0x000fc4000bf06270 */
[----:B------:R-:W-:Y:S02]  /*1d10*/  ISETP.GE.AND P1, PT, R211, UR4, PT ;  /* 0x00000004d3007c0c */ /* 0x000fe4000bf26270 */
[----:B------:R-:W-:Y:S02]  /*1d20*/  SHF.R.S32.HI R9, RZ, 0x1f, R23 ;  /* 0x0000001fff097819 */ /* 0x000fe40000011417 */
[----:B------:R-:W-:Y:S02]  /*1d30*/  LOP3.LUT R3, R4, R0, R3, 0xfe, !PT ;  /* 0x0000000004037212 */ /* 0x000fe400078efe03 */
[----:B------:R-:W-:Y:S02]  /*1d40*/  SEL R6, RZ, 0x40, P0 ;  /* 0x00000040ff067807 */ /* 0x000fe40000000000 */
[----:B------:R-:W-:Y:S02]  /*1d50*/  SEL R7, RZ, 0x7fff80, P1 ;  /* 0x007fff80ff077807 */ /* 0x000fe40000800000 */
[----:B------:R-:W-:-:S02]  /*1d60*/  SHF.R.S32.HI R201, RZ, 0x1f, R200 ;  /* 0x0000001fffc97819 */ /* 0x000fc400000114c8 */
[----:B------:R-:W-:Y:S01]  /*1d70*/  LOP3.LUT R3, R7, R3, R6, 0xfe, !PT ;  /* 0x0000000307037212 */ /* 0x000fe200078efe06 */
[C---:B0-----:R-:W-:Y:S02]  /*1d80*/  IMAD R6, R9.reuse, R56, RZ ;  /* 0x0000003809067224 */ /* 0x041fe400078e02ff */
[----:B---3--:R-:W-:Y:S02]  /*1d90*/  IMAD R0, R9, R32, RZ ;  /* 0x0000002009007224 */ /* 0x008fe400078e02ff */
[----:B------:R-:W-:-:S04]  /*1da0*/  IMAD.WIDE.U32 R8, R23, R56, R200 ;  /* 0x0000003817087225 */ /* 0x000fc800078e00c8 */
[----:B------:R-:W-:-:S04]  /*1db0*/  IMAD R55, R23, R57, R6 ;  /* 0x0000003917377224 */ /* 0x000fc800078e0206 */
[----:B------:R-:W-:Y:S02]  /*1dc0*/  IMAD.IADD R9, R9, 0x1, R55 ;  /* 0x0000000109097824 */ /* 0x000fe400078e0237 */
[----:B-----5:R-:W-:-:S04]  /*1dd0*/  IMAD.WIDE.U32 R52, R24, R56, R8 ;  /* 0x0000003818347225 */ /* 0x020fc800078e0008 */
[----:B------:R-:W3:Y:S01]  /*1de0*/  LDL R9, [R1+0x24] ;  /* 0x0000240001097983 */ /* 0x000ee20000100800 */
[----:B------:R-:W0:Y:S01]  /*1df0*/  S2R R38, SR_TID.X ;  /* 0x0000000000267919 */ /* 0x000e220000002100 */
[----:B------:R-:W4:Y:S01]  /*1e00*/  S2R R37, SR_TID.X ;  /* 0x0000000000257919 */ /* 0x000f220000002100 */
[----:B0-----:R-:W-:Y:S01]  /*1e10*/  VIADD R38, R38, 0xffffff80 ;  /* 0xffffff8026267836 */ /* 0x001fe20000000000 */
[----:B----4-:R-:W-:-:S04]  /*1e20*/  SHF.R.U32.HI R37, RZ, 0x7, R37 ;  /* 0x00000007ff257819 */ /* 0x010fc80000011625 */
[----:B------:R-:W-:Y:S01]  /*1e30*/  ISETP.NE.AND P6, PT, R37, 0x1, PT ;  /* 0x000000012500780c */ /* 0x000fe20003fc5270 */
[C---:B------:R-:W-:Y:S01]  /*1e40*/  IMAD R15, R23.reuse, R33, R0 ;  /* 0x00000021170f7224 */ /* 0x040fe200078e0200 */
[----:B-1----:R-:W-:Y:S01]  /*1e50*/  ISETP.GE.AND P0, PT, R16, R65, PT ;  /* 0x000000411000720c */ /* 0x002fe20003f06270 */
[----:B------:R-:W-:-:S03]  /*1e60*/  IMAD.WIDE.U32 R10, R23, R32, R16 ;  /* 0x00000020170a7225 */ /* 0x000fc600078e0010 */
[----:B------:R-:W-:Y:S01]  /*1e70*/  SEL R13, R65, RZ, P0 ;  /* 0x000000ff410d7207 */ /* 0x000fe20000000000 */
[----:B------:R-:W-:Y:S02]  /*1e80*/  IMAD.IADD R11, R15, 0x1, R11 ;  /* 0x000000010f0b7824 */ /* 0x000fe400078e020b */
[----:B------:R-:W-:-:S04]  /*1e90*/  IMAD.WIDE.U32 R4, R23, R32, R200 ;  /* 0x0000002017047225 */ /* 0x000fc800078e00c8 */
[----:B------:R-:W-:Y:S01]  /*1ea0*/  IMAD.IADD R13, R16, 0x1, R13 ;  /* 0x00000001100d7824 */ /* 0x000fe200078e020d */
[----:B------:R-:W-:Y:S05]  /*1eb0*/  @!P6 WARPSYNC.ALL ;  /* 0x000000000000e948 */ /* 0x000fea0003800000 */
[----:B------:R-:W-:-:S04]  /*1ec0*/  IMAD.WIDE.U32 R20, R24, R32, R10 ;  /* 0x0000002018147225 */ /* 0x000fc800078e000a */
[----:B------:R-:W-:Y:S01]  /*1ed0*/  VIADD R62, R37, 0x8 ;  /* 0x00000008253e7836 */ /* 0x000fe20000000000 */
[----:B------:R-:W-:Y:S01]  /*1ee0*/  IADD3 R7, R5, R15, RZ ;  /* 0x0000000f05077210 */ /* 0x000fe20007ffe0ff */
[C---:B------:R-:W-:Y:S01]  /*1ef0*/  VIADD R37, R23.reuse, 0x40 ;  /* 0x0000004017257836 */ /* 0x040fe20000000000 */
[----:B------:R-:W-:Y:S01]  /*1f00*/  SHF.R.S32.HI R12, RZ, 0x1f, R13 ;  /* 0x0000001fff0c7819 */ /* 0x000fe2000001140d */
[----:B------:R-:W-:Y:S01]  /*1f10*/  VIADD R10, R23, 0x40 ;  /* 0x00000040170a7836 */ /* 0x000fe20000000000 */
[----:B------:R-:W-:Y:S01]  /*1f20*/  SHF.R.S32.HI R15, RZ, 0x1f, R24 ;  /* 0x0000001fff0f7819 */ /* 0x000fe20000011418 */
[----:B------:R-:W-:Y:S01]  /*1f30*/  IMAD.MOV.U32 R6, RZ, RZ, R4 ;  /* 0x000000ffff067224 */ /* 0x000fe200078e0004 */
[----:B------:R-:W-:Y:S01]  /*1f40*/  PRMT R86, R3, 0x8880, RZ ;  /* 0x0000888003567816 */ /* 0x000fe200000000ff */
[----:B------:R-:W-:Y:S01]  /*1f50*/  IMAD.SHL.U32 R37, R37, 0x40, RZ ;  /* 0x0000004025257824 */ /* 0x000fe200078e00ff */
[----:B------:R-:W-:Y:S01]  /*1f60*/  ULDC UR4, c[0x0][0x2f4] ;  /* 0x0000bd0000047ab9 */ /* 0x000fe20000000800 */
[----:B------:R-:W-:-:S02]  /*1f70*/  IMAD.SHL.U32 R10, R10, 0x40, RZ ;  /* 0x000000400a0a7824 */ /* 0x000fc400078e00ff */
[----:B------:R-:W-:Y:S01]  /*1f80*/  IMAD.WIDE.U32 R4, R23, R56, R16 ;  /* 0x0000003817047225 */ /* 0x000fe200078e0010 */
[----:B------:R-:W-:Y:S02]  /*1f90*/  LEA.HI R12, R12, R13, RZ, 0x3 ;  /* 0x0000000d0c0c7211 */ /* 0x000fe400078f18ff */
[----:B------:R-:W-:Y:S01]  /*1fa0*/  LOP3.LUT R37, R37, 0x1c0, RZ, 0xc0, !PT ;  /* 0x000001c025257812 */ /* 0x000fe200078ec0ff */
[----:B------:R-:W-:Y:S01]  /*1fb0*/  IMAD.IADD R55, R55, 0x1, R5 ;  /* 0x0000000137377824 */ /* 0x000fe200078e0205 */
[----:B------:R-:W-:Y:S01]  /*1fc0*/  LOP3.LUT R10, R10, 0x1c0, RZ, 0xc0, !PT ;  /* 0x000001c00a0a7812 */ /* 0x000fe200078ec0ff */
[C---:B------:R-:W-:Y:S01]  /*1fd0*/  IMAD R5, R15.reuse, R32, RZ ;  /* 0x000000200f057224 */ /* 0x040fe200078e02ff */
[----:B------:R-:W-:Y:S01]  /*1fe0*/  MOV R54, R4 ;  /* 0x0000000400367202 */ /* 0x000fe20000000f00 */
[----:B------:R-:W-:Y:S01]  /*1ff0*/  IMAD R15, R15, R56, RZ ;  /* 0x000000380f0f7224 */ /* 0x000fe200078e02ff */
[----:B------:R-:W-:Y:S01]  /*2000*/  SHF.R.S32.HI R74, RZ, 0x3, R12 ;  /* 0x00000003ff4a7819 */ /* 0x000fe2000001140c */
[----:B------:R-:W-:Y:S01]  /*2010*/  IMAD.MOV.U32 R64, RZ, RZ, 0x20 ;  /* 0x00000020ff407424 */ /* 0x000fe200078e00ff */
[----:B------:R-:W-:Y:S01]  /*2020*/  LOP3.LUT R75, R12, 0xfffffff8, RZ, 0xc0, !PT ;  /* 0xfffffff80c4b7812 */ /* 0x000fe200078ec0ff */
[----:B------:R-:W-:Y:S01]  /*2030*/  IMAD.IADD R0, R36, 0x1, R35 ;  /* 0x0000000124007824 */ /* 0x000fe200078e0223 */
[----:B------:R-:W-:Y:S01]  /*2040*/  SHF.R.U32.HI R10, RZ, 0x3, R10 ;  /* 0x00000003ff0a7819 */ /* 0x000fe2000001160a */
[----:B------:R-:W-:Y:S01]  /*2050*/  IMAD R71, R24, R33, R5 ;  /* 0x0000002118477224 */ /* 0x000fe200078e0205 */
[----:B------:R-:W-:Y:S01]  /*2060*/  SHF.L.U64.HI R35, R56, 0x6, R57 ;  /* 0x0000000638237819 */ /* 0x000fe20000010239 */
[----:B------:R-:W-:Y:S01]  /*2070*/  IMAD R67, R57, 0x60, RZ ;  /* 0x0000006039437824 */ /* 0x000fe200078e02ff */
[----:B------:R-:W-:Y:S01]  /*2080*/  SHF.L.U64.HI R4, R32, 0x6, R33 ;  /* 0x0000000620047819 */ /* 0x000fe20000010221 */
[----:B------:R-:W-:Y:S01]  /*2090*/  IMAD R15, R24, R57, R15 ;  /* 0x00000039180f7224 */ /* 0x000fe200078e020f */
[----:B------:R-:W-:Y:S01]  /*20a0*/  PRMT R86, R86, 0x7710, RZ ;  /* 0x0000771056567816 */ /* 0x000fe200000000ff */
[----:B------:R-:W-:-:S02]  /*20b0*/  IMAD.SHL.U32 R58, R56, 0x40, RZ ;  /* 0x00000040383a7824 */ /* 0x000fc400078e00ff */
[----:B------:R-:W-:Y:S01]  /*20c0*/  IMAD.WIDE.U32 R54, R24, R56, R54 ;  /* 0x0000003818367225 */ /* 0x000fe200078e0036 */
[----:B------:R-:W-:-:S03]  /*20d0*/  ISETP.GE.AND P2, PT, R2, UR4, PT ;  /* 0x0000000402007c0c */ /* 0x000fc6000bf46270 */
[----:B------:R-:W-:Y:S02]  /*20e0*/  IMAD R13, R33, 0x60, RZ ;  /* 0x00000060210d7824 */ /* 0x000fe400078e02ff */
[----:B------:R-:W-:Y:S02]  /*20f0*/  IMAD.SHL.U32 R5, R32, 0x40, RZ ;  /* 0x0000004020057824 */ /* 0x000fe400078e00ff */
[----:B------:R-:W-:-:S04]  /*2100*/  IMAD.WIDE.U32 R6, R24, R32, R6 ;  /* 0x0000002018067225 */ /* 0x000fc800078e0006 */
[----:B------:R-:W-:Y:S01]  /*2110*/  IMAD.WIDE.U32 R56, R56, 0x60, RZ ;  /* 0x0000006038387825 */ /* 0x000fe200078e00ff */
[----:B------:R-:W-:-:S03]  /*2120*/  LOP3.LUT R80, R86, 0x1, RZ, 0xc0, !PT ;  /* 0x0000000156507812 */ /* 0x000fc600078ec0ff */
[----:B------:R-:W-:Y:S01]  /*2130*/  IMAD.WIDE.U32 R32, R32, 0x60, RZ ;  /* 0x0000006020207825 */ /* 0x000fe200078e00ff */
[C---:B------:R-:W-:Y:S02]  /*2140*/  LOP3.LUT R81, R86.reuse, 0x2, RZ, 0xc0, !PT ;  /* 0x0000000256517812 */ /* 0x040fe400078ec0ff */
[C---:B------:R-:W-:Y:S01]  /*2150*/  LOP3.LUT R82, R86.reuse, 0x4, RZ, 0xc0, !PT ;  /* 0x0000000456527812 */ /* 0x040fe200078ec0ff */
[----:B------:R-:W-:Y:S01]  /*2160*/  IMAD.IADD R70, R7, 0x1, R71 ;  /* 0x0000000107467824 */ /* 0x000fe200078e0247 */
[C---:B------:R-:W-:Y:S01]  /*2170*/  LOP3.LUT R83, R86.reuse, 0x8, RZ, 0xc0, !PT ;  /* 0x0000000856537812 */ /* 0x040fe200078ec0ff */
[----:B------:R-:W-:Y:S01]  /*2180*/  IMAD.SHL.U32 R65, R65, 0x2, RZ ;  /* 0x0000000241417824 */ /* 0x000fe200078e00ff */
[C---:B------:R-:W-:Y:S01]  /*2190*/  LOP3.LUT R84, R86.reuse, 0x10, RZ, 0xc0, !PT ;  /* 0x0000001056547812 */ /* 0x040fe200078ec0ff */
[----:B------:R-:W-:Y:S01]  /*21a0*/  IMAD.IADD R66, R33, 0x1, R13 ;  /* 0x0000000121427824 */ /* 0x000fe200078e020d */
[----:B------:R-:W-:Y:S01]  /*21b0*/  LOP3.LUT R85, R86, 0x20, RZ, 0xc0, !PT ;  /* 0x0000002056557812 */ /* 0x000fe200078ec0ff */
[----:B------:R-:W-:Y:S01]  /*21c0*/  IMAD.IADD R71, R71, 0x1, R21 ;  /* 0x0000000147477824 */ /* 0x000fe200078e0215 */
[----:B------:R-:W-:Y:S01]  /*21d0*/  SHF.R.S32.HI R60, RZ, 0x1f, R34 ;  /* 0x0000001fff3c7819 */ /* 0x000fe20000011422 */
[----:B------:R-:W-:Y:S01]  /*21e0*/  IMAD.IADD R72, R53, 0x1, R15 ;  /* 0x0000000135487824 */ /* 0x000fe200078e020f */
[----:B------:R-:W-:-:S02]  /*21f0*/  IADD3 R67, R57, R67, RZ ;  /* 0x0000004339437210 */ /* 0x000fc40007ffe0ff */
[----:B------:R-:W-:Y:S02]  /*2200*/  IADD3 R73, R15, R55, RZ ;  /* 0x000000370f497210 */ /* 0x000fe40007ffe0ff */
[----:B------:R-:W-:Y:S01]  /*2210*/  P2R R88, PR, RZ, 0x4 ;  /* 0x00000004ff587803 */ /* 0x000fe20000000000 */
[C---:B--2---:R-:W-:Y:S01]  /*2220*/  IMAD.SHL.U32 R59, R14.reuse, 0x40, RZ ;  /* 0x000000400e3b7824 */ /* 0x044fe200078e00ff */
[----:B------:R-:W-:Y:S01]  /*2230*/  @!P6 BAR.SYNC.DEFER_BLOCKING 0x9, 0x100 ;  /* 0x024400000000eb1d */ /* 0x000fe20000010000 */
[----:B------:R-:W-:Y:S02]  /*2240*/  LOP3.LUT P1, RZ, R14, 0x4, RZ, 0xc0, !PT ;  /* 0x000000040eff7812 */ /* 0x000fe4000782c0ff */
[----:B------:R-:W-:-:S04]  /*2250*/  SHF.R.S32.HI R14, RZ, 0x1f, R38 ;  /* 0x0000001fff0e7819 */ /* 0x000fc80000011426 */
[----:B------:R-:W-:-:S04]  /*2260*/  LEA.HI R14, R14, R38, RZ, 0x2 ;  /* 0x000000260e0e7211 */ /* 0x000fc800078f10ff */
[----:B------:R-:W-:-:S04]  /*2270*/  LOP3.LUT R14, R14, 0xfffffffc, RZ, 0xc0, !PT ;  /* 0xfffffffc0e0e7812 */ /* 0x000fc800078ec0ff */
[----:B------:R-:W-:Y:S02]  /*2280*/  IADD3 R14, R38, -R14, RZ ;  /* 0x8000000e260e7210 */ /* 0x000fe40007ffe0ff */
[----:B------:R-:W0:Y:S01]  /*2290*/  S2R R38, SR_TID.X ;  /* 0x0000000000267919 */ /* 0x000e220000002100 */
[----:B------:R-:W-:Y:S02]  /*22a0*/  LOP3.LUT R59, R59, 0x1c0, RZ, 0xc0, !PT ;  /* 0x000001c03b3b7812 */ /* 0x000fe400078ec0ff */
[----:B------:R-:W-:Y:S02]  /*22b0*/  IMAD R63, R14, 0x40, R23 ;  /* 0x000000400e3f7824 */ /* 0x000fe400078e0217 */
[----:B------:R-:W-:Y:S02]  /*22c0*/  SHF.R.U32.HI R61, RZ, 0x3, R59 ;  /* 0x00000003ff3d7819 */ /* 0x000fe4000001163b */
[----:B------:R-:W-:-:S04]  /*22d0*/  LOP3.LUT R8, R59, 0x18, R16, 0xf8, !PT ;  /* 0x000000183b087812 */ /* 0x000fc800078ef810 */
[----:B------:R-:W-:Y:S01]  /*22e0*/  LOP3.LUT R8, R8, R61, RZ, 0x3c, !PT ;  /* 0x0000003d08087212 */ /* 0x000fe200078e3cff */
[----:B0-----:R-:W-:-:S05]  /*22f0*/  VIADD R38, R38, 0xffffff80 ;  /* 0xffffff8026267836 */ /* 0x001fca0000000000 */
[----:B------:R-:W-:-:S04]  /*2300*/  SHF.R.S32.HI R14, RZ, 0x1f, R38 ;  /* 0x0000001fff0e7819 */ /* 0x000fc80000011426 */
[----:B------:R-:W-:-:S04]  /*2310*/  LEA.HI R14, R14, R38, RZ, 0x5 ;  /* 0x000000260e0e7211 */ /* 0x000fc800078f28ff */
[----:B------:R-:W-:-:S05]  /*2320*/  SHF.R.S32.HI R14, RZ, 0x5, R14 ;  /* 0x00000005ff0e7819 */ /* 0x000fca000001140e */
        /* <DEDUP_REMOVED lines=9> */
[----:B------:R-:W-:-:S02]  /*23c0*/  SHF.R.S32.HI R76, RZ, 0x1f, R25 ;  /* 0x0000001fff4c7819 */ /* 0x000fc40000011419 */
[----:B------:R-:W-:Y:S02]  /*23d0*/  SHF.R.S32.HI R77, RZ, 0x1f, R75 ;  /* 0x0000001fff4d7819 */ /* 0x000fe4000001144b */
[----:B------:R-:W-:Y:S02]  /*23e0*/  LOP3.LUT R86, R86, 0x40, RZ, 0xc0, !PT ;  /* 0x0000004056567812 */ /* 0x000fe400078ec0ff */
[----:B---3--:R-:W-:-:S07]  /*23f0*/  IADD3 R79, R9, R12, RZ ;  /* 0x0000000c094f7210 */ /* 0x008fce0007ffe0ff */
.L_x_14414:
[----:B------:R-:W0:Y:S01]  /*2400*/  LDC R95, c[0x0][0x430] ;  /* 0x00010c00ff5f7b82 */ /* 0x000e220000000800 */
[----:B------:R-:W-:Y:S02]  /*2410*/  VIADD R29, R29, 0xffffffff ;  /* 0xffffffff1d1d7836 */ /* 0x000fe40000000000 */
[----:B------:R-:W-:Y:S02]  /*2420*/  IMAD.MOV.U32 R94, RZ, RZ, RZ ;  /* 0x000000ffff5e7224 */ /* 0x000fe400078e00ff */
[----:B------:R-:W-:-:S03]  /*2430*/  IMAD R9, R29, 0x60, R63 ;  /* 0x000000601d097824 */ /* 0x000fc600078e023f */
[----:B-1----:R-:W1:Y:S01]  /*2440*/  LDC R90, c[0x0][0x3f4] ;  /* 0x0000fd00ff5a7b82 */ /* 0x002e620000000800 */
[----:B--2---:R-:W-:Y:S01]  /*2450*/  IMAD.IADD R36, R0, 0x1, R9 ;  /* 0x0000000100247824 */ /* 0x004fe200078e0209 */
        /* <DEDUP_REMOVED lines=17> */
[----:B-----5:R0:W5:Y:S01]  /*2570*/  @!P2 LDG.E R94, desc[UR40][R8.64] ;  /* 0x00000028085ea981 */ /* 0x020162000c1e1900 */
        /* <DEDUP_REMOVED lines=31> */
[----:B------:R-:W-:Y:S02]  /*2770*/  IMAD R37, R11, R56, R12 ;  /* 0x000000380b257224 */ /* 0x000fe400078e020c */
[C---:B------:R-:W-:Y:S02]  /*2780*/  IMAD R101, R34.reuse, UR5, R13 ;  /* 0x0000000522657c24 */ /* 0x040fe4000f8e020d */
[----:B------:R-:W-:Y:S01]  /*2790*/  IMAD.WIDE.U32 R12, R34, UR4, R8 ;  /* 0x00000004220c7c25 */ /* 0x000fe2000f8e0008 */
[----:B------:R-:W-:-:S03]  /*27a0*/  ULDC.64 UR4, c[0x0][0x2e8] ;  /* 0x0000ba0000047ab9 */ /* 0x000fc60000000a00 */
[----:B------:R-:W-:Y:S01]  /*27b0*/  IMAD.IADD R101, R13, 0x1, R101 ;  /* 0x000000010d657824 */ /* 0x000fe200078e0265 */
[C---:B------:R-:W-:Y:S01]  /*27c0*/  LEA R100, P3, R12.reuse, UR4, 0x1 ;  /* 0x000000040c647c11 */ /* 0x040fe2000f8608ff */
        /* <DEDUP_REMOVED lines=37> */
.L_x_14365:
[----:B------:R-:W-:Y:S05]  /*2a20*/  BSYNC B1 ;  /* 0x0000000000017941 */ /* 0x000fea0003800000 */
.L_x_14364:
[----:B0-----:R-:W-:Y:S01]  /*2a30*/  VIADD R12, R23, 0x40 ;  /* 0x00000040170c7836 */ /* 0x001fe20000000000 */
[----:B------:R-:W-:Y:S01]  /*2a40*/  BSSY B1, `(.L_x_14366) ;  /* 0x000001c000017945 */ /* 0x000fe20003800000 */
[----:B------:R-:W-:Y:S02]  /*2a50*/  CS2R R40, SRZ ;  /* 0x0000000000287805 */ /* 0x000fe4000001ff00 */
        /* <DEDUP_REMOVED lines=26> */
.L_x_14367:
[----:B------:R-:W-:Y:S05]  /*2c00*/  BSYNC B1 ;  /* 0x0000000000017941 */ /* 0x000fea0003800000 */
.L_x_14366:
[----:B0-----:R-:W-:Y:S01]  /*2c10*/  IMAD.MOV.U32 R8, RZ, RZ, R48 ;  /* 0x000000ffff087224 */ /* 0x001fe200078e0030 */
[----:B------:R-:W-:Y:S01]  /*2c20*/  MOV R11, R51 ;  /* 0x00000033000b7202 */ /* 0x000fe20000000f00 */
[----:B------:R-:W-:Y:S01]  /*2c30*/  IMAD.MOV.U32 R9, RZ, RZ, R49 ;  /* 0x000000ffff097224 */ /* 0x000fe200078e0031 */
[----:B------:R-:W-:Y:S01]  /*2c40*/  ISETP.NE.AND P3, PT, R204, 0x3, PT ;  /* 0x00000003cc00780c */ /* 0x000fe20003f65270 */
[----:B------:R-:W-:Y:S01]  /*2c50*/  IMAD.MOV.U32 R10, RZ, RZ, R50 ;  /* 0x000000ffff0a7224 */ /* 0x000fe200078e0032 */
[----:B------:R-:W-:Y:S02]  /*2c60*/  PRMT R106, R14, 0x5410, R13 ;  /* 0x000054100e6a7816 */ /* 0x000fe4000000000d */
[----:B------:R-:W-:Y:S01]  /*2c70*/  PRMT R115, R8, 0x5410, R9 ;  /* 0x0000541008737816 */ /* 0x000fe20000000009 */
[----:B------:R-:W-:Y:S01]  /*2c80*/  IMAD.MOV.U32 R8, RZ, RZ, R46 ;  /* 0x000000ffff087224 */ /* 0x000fe200078e002e */
[----:B------:R-:W-:Y:S01]  /*2c90*/  PRMT R116, R10, 0x5410, R11 ;  /* 0x000054100a747816 */ /* 0x000fe2000000000b */
[----:B------:R-:W-:-:S02]  /*2ca0*/  IMAD.MOV.U32 R9, RZ, RZ, R47 ;  /* 0x000000ffff097224 */ /* 0x000fc400078e002f */
[----:B-----5:R-:W-:Y:S02]  /*2cb0*/  IMAD.MOV.U32 R10, RZ, RZ, R40 ;  /* 0x000000ffff0a7224 */ /* 0x020fe400078e0028 */
[----:B------:R-:W-:Y:S01]  /*2cc0*/  IMAD.MOV.U32 R11, RZ, RZ, R41 ;  /* 0x000000ffff0b7224 */ /* 0x000fe200078e0029 */
[----:B------:R-:W-:Y:S01]  /*2cd0*/  PRMT R107, R8, 0x5410, R9 ;  /* 0x00005410086b7816 */ /* 0x000fe20000000009 */
[----:B------:R-:W-:Y:S02]  /*2ce0*/  IMAD.MOV.U32 R8, RZ, RZ, R36 ;  /* 0x000000ffff087224 */ /* 0x000fe400078e0024 */
[----:B------:R-:W-:Y:S01]  /*2cf0*/  IMAD.MOV.U32 R9, RZ, RZ, R37 ;  /* 0x000000ffff097224 */ /* 0x000fe200078e0025 */
[----:B------:R-:W-:Y:S01]  /*2d00*/  PRMT R104, R10, 0x5410, R11 ;  /* 0x000054100a687816 */ /* 0x000fe2000000000b */
[----:B------:R-:W-:Y:S02]  /*2d10*/  IMAD.MOV.U32 R10, RZ, RZ, R42 ;  /* 0x000000ffff0a7224 */ /* 0x000fe400078e002a */
[----:B------:R-:W-:Y:S01]  /*2d20*/  IMAD.MOV.U32 R11, RZ, RZ, R43 ;  /* 0x000000ffff0b7224 */ /* 0x000fe200078e002b */
[----:B------:R-:W-:Y:S01]  /*2d30*/  PRMT R102, R8, 0x5410, R9 ;  /* 0x0000541008667816 */ /* 0x000fe20000000009 */
[----:B------:R-:W-:Y:S01]  /*2d40*/  IMAD.MOV.U32 R8, RZ, RZ, R38 ;  /* 0x000000ffff087224 */ /* 0x000fe200078e0026 */
[----:B------:R-:W-:-:S02]  /*2d50*/  MOV R9, R39 ;  /* 0x0000002700097202 */ /* 0x000fc40000000f00 */
[----:B------:R-:W-:Y:S02]  /*2d60*/  PRMT R105, R10, 0x5410, R11 ;  /* 0x000054100a697816 */ /* 0x000fe4000000000b */
[----:B------:R-:W-:Y:S01]  /*2d70*/  PRMT R103, R8, 0x5410, R9 ;  /* 0x0000541008677816 */ /* 0x000fe20000000009 */
[----:B------:R-:W-:Y:S06]  /*2d80*/  @!P3 BRA `(.L_x_14368) ;  /* 0x000000000004b947 */ /* 0x000fec0003800000 */
[----:B------:R-:W-:Y:S01]  /*2d90*/  BPT.TRAP 0x1 ;  /* 0x000000040000795c */ /* 0x000fe20000300000 */
.L_x_14368:
[----:B------:R-:W-:Y:S01]  /*2da0*/  IMAD R87, R18, 0x8, R19 ;  /* 0x0000000812577824 */ /* 0x000fe200078e0213 */
[----:B------:R-:W-:Y:S01]  /*2db0*/  SHF.L.U32 R99, R205, 0x1f, RZ ;  /* 0x0000001fcd637819 */ /* 0x000fe200000006ff */
[----:B------:R-:W-:Y:S03]  /*2dc0*/  BSSY B1, `(.L_x_14369) ;  /* 0x0000003000017945 */ /* 0x000fe60003800000 */
[----:B------:R-:W0:Y:S02]  /*2dd0*/  SYNCS.PHASECHK.TRANS64.TRYWAIT P5, [R87+URZ+0x22890], R99 ;  /* 0x02289063570075a7 */ /* 0x000e2400080a017f */
[----:B0-----:R-:W-:Y:S05]  /*2de0*/  @!P5 BRA `(.L_x_14370) ;  /* 0x000001880018d947 */ /* 0x001fea0003800000 */
.L_x_14632:
[----:B------:R-:W-:Y:S05]  /*2df0*/  BSYNC B1 ;  /* 0x0000000000017941 */ /* 0x000fea0003800000 */
.L_x_14369:
[----:B------:R-:W-:-:S03]  /*2e00*/  UMOV UR4, 0xffffffff ;  /* 0xffffffff00047882 */ /* 0x000fc60000000000 */
[----:B------:R-:W-:Y:S05]  /*2e10*/  BRA.DIV UR4, `(.L_x_14371) ;  /* 0x0000018a04207947 */ /* 0x000fea000b800000 */
[----:B------:R1:W2:Y:S04]  /*2e20*/  SHFL.IDX PT, R91, R101, RZ, 0x1c1f ;  /* 0x001c1fff655b7589 */ /* 0x0002a800000e0000 */
[----:B------:R1:W3:Y:S02]  /*2e30*/  SHFL.IDX PT, R14, R100, RZ, 0x1c1f ;  /* 0x001c1fff640e7589 */ /* 0x0002e400000e0000 */
.L_x_14636:
        /* <DEDUP_REMOVED lines=11> */
[----:B0-----:R-:W-:Y:S01]  /*2ef0*/  IMAD.MOV.U32 R15, RZ, RZ, R10 ;  /* 0x000000ffff0f7224 */ /* 0x001fe200078e000a */
[--C-:B------:R-:W-:Y:S01]  /*2f00*/  SHF.R.U64 R48, R50, 0x10, R51.reuse ;  /* 0x0000001032307819 */ /* 0x100fe20000001233 */
[--C-:B------:R-:W-:Y:S01]  /*2f10*/  HADD2.F32 R10, -RZ, R9.reuse.H1_H1 ;  /* 0x30000009ff0a7230 */ /* 0x100fe20000004100 */
[----:B------:R-:W-:Y:S01]  /*2f20*/  SHF.R.U32.HI R108, RZ, 0x10, R51 ;  /* 0x00000010ff6c7819 */ /* 0x000fe20000011633 */
[----:B------:R-:W-:Y:S01]  /*2f30*/  HADD2.F32 R9, -RZ, R9.H0_H0 ;  /* 0x20000009ff097230 */ /* 0x000fe20000004100 */
[----:B------:R-:W-:Y:S01]  /*2f40*/  SHF.R.U32.HI R109, RZ, 0x10, R49 ;  /* 0x00000010ff6d7819 */ /* 0x000fe20000011631 */
[----:B------:R-:W-:Y:S02]  /*2f50*/  HADD2.F32 R51, -RZ, R48.H0_H0 ;  /* 0x20000030ff337230 */ /* 0x000fe40000004100 */
[----:B------:R-:W-:Y:S02]  /*2f60*/  HADD2.F32 R48, -RZ, R11.H1_H1 ;  /* 0x3000000bff307230 */ /* 0x000fe40000004100 */
[----:B------:R-:W-:-:S02]  /*2f70*/  HADD2.F32 R108, -RZ, R108.H0_H0 ;  /* 0x2000006cff6c7230 */ /* 0x000fc40000004100 */
[----:B------:R-:W-:Y:S02]  /*2f80*/  HADD2.F32 R11, -RZ, R11.H0_H0 ;  /* 0x2000000bff0b7230 */ /* 0x000fe40000004100 */
[----:B------:R-:W-:Y:S02]  /*2f90*/  HADD2.F32 R49, -RZ, R110.H0_H0 ;  /* 0x2000006eff317230 */ /* 0x000fe40000004100 */
[-C--:B------:R-:W-:Y:S01]  /*2fa0*/  FMUL.FTZ R110, R10, R51.reuse ;  /* 0x000000330a6e7220 */ /* 0x080fe20000410000 */
[----:B------:R-:W-:Y:S02]  /*2fb0*/  HADD2.F32 R50, -RZ, R109.H0_H0 ;  /* 0x2000006dff327230 */ /* 0x000fe40000004100 */
[----:B------:R-:W-:Y:S01]  /*2fc0*/  FMUL.FTZ R51, R9, R51 ;  /* 0x0000003309337220 */ /* 0x000fe20000410000 */
[-C--:B------:R-:W-:Y:S01]  /*2fd0*/  FMUL.FTZ R112, R48, R108.reuse ;  /* 0x0000006c30707220 */ /* 0x080fe20000410000 */
[----:B------:R-:W-:Y:S01]  /*2fe0*/  FMUL.FTZ R113, R11, R108 ;  /* 0x0000006c0b717220 */ /* 0x000fe20000410000 */
[-C--:B------:R-:W-:Y:S01]  /*2ff0*/  FFMA.FTZ R110, R9, R49.reuse, -R110 ;  /* 0x00000031096e7223 */ /* 0x080fe2000001086e */
[----:B------:R-:W-:Y:S01]  /*3000*/  FFMA.FTZ R109, R10, R49, R51 ;  /* 0x000000310a6d7223 */ /* 0x000fe20000010033 */
[----:B------:R-:W-:-:S02]  /*3010*/  HADD2.F32 R9, -RZ, R8.H1_H1 ;  /* 0x30000008ff097230 */ /* 0x000fc40000004100 */
[-C--:B------:R-:W-:Y:S01]  /*3020*/  FFMA.FTZ R111, R11, R50.reuse, -R112 ;  /* 0x000000320b6f7223 */ /* 0x080fe20000010870 */
[----:B------:R-:W-:Y:S01]  /*3030*/  FFMA.FTZ R114, R48, R50, R113 ;  /* 0x0000003230727223 */ /* 0x000fe20000010071 */
[----:B------:R-:W-:Y:S02]  /*3040*/  HADD2.F32 R49, -RZ, R116.H0_H0 ;  /* 0x20000074ff317230 */ /* 0x000fe40000004100 */
        /* <DEDUP_REMOVED lines=18> */
.L_x_14377:
[----:B------:R-:W-:Y:S05]  /*3170*/  BSYNC B3 ;  /* 0x0000000000037941 */ /* 0x000fea0003800000 */
.L_x_14376:
[----:B0-----:R4:W-:Y:S02]  /*3180*/  ST.E.128 desc[UR40][R12.64], R8 ;  /* 0x000000080c007985 */ /* 0x0019e4000c101d28 */
.L_x_14375:
[----:B------:R-:W-:Y:S05]  /*3190*/  BSYNC B2 ;  /* 0x0000000000027941 */ /* 0x000fea0003800000 */
.L_x_14374:
        /* <DEDUP_REMOVED lines=20> */
[C---:B------:R-:W-:Y:S01]  /*32e0*/  FMUL.FTZ R45, R9.reuse, R45 ;  /* 0x0000002d092d7220 */ /* 0x040fe20000410000 */
[----:B------:R-:W-:Y:S02]  /*32f0*/  HADD2.F32 R11, -RZ, R11.H0_H0 ;  /* 0x2000000bff0b7230 */ /* 0x000fe40000004100 */
[-C--:B------:R-:W-:Y:S01]  /*3300*/  FFMA.FTZ R50, R9, R44.reuse, -R50 ;  /* 0x0000002c09327223 */ /* 0x080fe20000010832 */
        /* <DEDUP_REMOVED lines=26> */
.L_x_14379:
[----:B------:R-:W-:Y:S05]  /*34b0*/  BSYNC B2 ;  /* 0x0000000000027941 */ /* 0x000fea0003800000 */
.L_x_14378:
[----:B0-----:R0:W-:Y:S02]  /*34c0*/  ST.E.128 desc[UR40][R12.64], R8 ;  /* 0x000000080c007985 */ /* 0x0011e4000c101d28 */
.L_x_14373:
[----:B------:R-:W-:Y:S05]  /*34d0*/  BSYNC B1 ;  /* 0x0000000000017941 */ /* 0x000fea0003800000 */
.L_x_14372:
[----:B------:R-:W-:-:S03]  /*34e0*/  UMOV UR4, 0xffffffff ;  /* 0xffffffff00047882 */ /* 0x000fc60000000000 */
[----:B------:R-:W-:Y:S05]  /*34f0*/  BRA.DIV UR4, `(.L_x_14380) ;  /* 0x0000018204b07947 */ /* 0x000fea000b800000 */
[----:B-1----:R-:W1:Y:S04]  /*3500*/  SHFL.IDX PT, R101, R101, 0x1, 0x1c1f ;  /* 0x003c1f0065657f89 */ /* 0x002e6800000e0000 */
[----:B---3--:R3:W0:Y:S02]  /*3510*/  SHFL.IDX PT, R14, R100, 0x1, 0x1c1f ;  /* 0x003c1f00640e7f89 */ /* 0x00862400000e0000 */
.L_x_14640:
        /* <DEDUP_REMOVED lines=9> */
[----:B------:R-:W-:Y:S02]  /*35b0*/  SHF.R.U64 R46, R40, 0x10, R41 ;  /* 0x00000010282e7819 */ /* 0x000fe40000001229 */
[--C-:B------:R-:W-:Y:S02]  /*35c0*/  SHF.R.U64 R40, R42, 0x10, R43.reuse ;  /* 0x000000102a287819 */ /* 0x100fe4000000122b */
[----:B------:R-:W-:Y:S02]  /*35d0*/  SHF.R.U32.HI R44, RZ, 0x10, R43 ;  /* 0x00000010ff2c7819 */ /* 0x000fe4000001162b */
[----:B------:R-:W-:Y:S01]  /*35e0*/  SHF.R.U32.HI R45, RZ, 0x10, R41 ;  /* 0x00000010ff2d7819 */ /* 0x000fe20000011629 */
[----:B------:R-:W-:Y:S01]  /*35f0*/  HADD2.F32 R43, -RZ, R40.H0_H0 ;  /* 0x20000028ff2b7230 */ /* 0x000fe20000004100 */
[----:B----4-:R-:W-:Y:S01]  /*3600*/  MOV R15, R10 ;  /* 0x0000000a000f7202 */ /* 0x010fe20000000f00 */
[----:B------:R-:W-:Y:S02]  /*3610*/  HADD2.F32 R40, -RZ, R11.H1_H1 ;  /* 0x3000000bff287230 */ /* 0x000fe40000004100 */
[----:B------:R-:W-:-:S02]  /*3620*/  HADD2.F32 R44, -RZ, R44.H0_H0 ;  /* 0x2000002cff2c7230 */ /* 0x000fc40000004100 */
[----:B------:R-:W-:Y:S02]  /*3630*/  HADD2.F32 R10, -RZ, R9.H1_H1 ;  /* 0x30000009ff0a7230 */ /* 0x000fe40000004100 */
[----:B------:R-:W-:Y:S02]  /*3640*/  HADD2.F32 R11, -RZ, R11.H0_H0 ;  /* 0x2000000bff0b7230 */ /* 0x000fe40000004100 */
[----:B------:R-:W-:Y:S01]  /*3650*/  FMUL.FTZ R48, R40, R44 ;  /* 0x0000002c28307220 */ /* 0x000fe20000410000 */
[----:B------:R-:W-:Y:S02]  /*3660*/  HADD2.F32 R9, -RZ, R9.H0_H0 ;  /* 0x20000009ff097230 */ /* 0x000fe40000004100 */
[----:B------:R-:W-:Y:S02]  /*3670*/  HADD2.F32 R41, -RZ, R46.H0_H0 ;  /* 0x2000002eff297230 */ /* 0x000fe40000004100 */
[----:B------:R-:W-:Y:S01]  /*3680*/  FMUL.FTZ R46, R10, R43 ;  /* 0x0000002b0a2e7220 */ /* 0x000fe20000410000 */
[----:B------:R-:W-:-:S02]  /*3690*/  HADD2.F32 R42, -RZ, R45.H0_H0 ;  /* 0x2000002dff2a7230 */ /* 0x000fc40000004100 */
[----:B------:R-:W-:Y:S01]  /*36a0*/  FMUL.FTZ R45, R11, R44 ;  /* 0x0000002c0b2d7220 */ /* 0x000fe20000410000 */
[C---:B------:R-:W-:Y:S01]  /*36b0*/  FMUL.FTZ R43, R9.reuse, R43 ;  /* 0x0000002b092b7220 */ /* 0x040fe20000410000 */
[-C--:B------:R-:W-:Y:S01]  /*36c0*/  FFMA.FTZ R46, R9, R41.reuse, -R46 ;  /* 0x00000029092e7223 */ /* 0x080fe2000001082e */
[----:B------:R-:W-:Y:S02]  /*36d0*/  HADD2.F32 R9, -RZ, R8.H1_H1 ;  /* 0x30000008ff097230 */ /* 0x000fe40000004100 */
[-C--:B------:R-:W-:Y:S01]  /*36e0*/  FFMA.FTZ R45, R40, R42.reuse, R45 ;  /* 0x0000002a282d7223 */ /* 0x080fe2000001002d */
[----:B------:R-:W-:Y:S01]  /*36f0*/  FFMA.FTZ R43, R10, R41, R43 ;  /* 0x000000290a2b7223 */ /* 0x000fe2000001002b */
[--C-:B------:R-:W-:Y:S02]  /*3700*/  HADD2.F32 R40, -RZ, R105.reuse.H0_H0 ;  /* 0x20000069ff287230 */ /* 0x100fe40000004100 */
[----:B------:R-:W-:Y:S01]  /*3710*/  FFMA.FTZ R48, R11, R42, -R48 ;  /* 0x0000002a0b307223 */ /* 0x000fe20000010830 */
[----:B------:R-:W-:-:S02]  /*3720*/  HADD2.F32 R105, -RZ, R105.H1_H1 ;  /* 0x30000069ff697230 */ /* 0x000fc40000004100 */
[--C-:B------:R-:W-:Y:S02]  /*3730*/  HADD2.F32 R10, -RZ, R15.reuse.H1_H1 ;  /* 0x3000000fff0a7230 */ /* 0x100fe40000004100 */
[-C--:B------:R-:W-:Y:S01]  /*3740*/  FMUL.FTZ R41, R9, R40.reuse ;  /* 0x0000002809297220 */ /* 0x080fe20000410000 */
[----:B------:R-:W-:Y:S02]  /*3750*/  HADD2.F32 R8, -RZ, R8.H0_H0 ;  /* 0x20000008ff087230 */ /* 0x000fe40000004100 */
[----:B------:R-:W-:Y:S02]  /*3760*/  HADD2.F32 R15, -RZ, R15.H0_H0 ;  /* 0x2000000fff0f7230 */ /* 0x000fe40000004100 */
[----:B------:R-:W-:Y:S01]  /*3770*/  FMUL.FTZ R42, R10, R105 ;  /* 0x000000690a2a7220 */ /* 0x000fe20000410000 */
[--C-:B------:R-:W-:Y:S02]  /*3780*/  HADD2.F32 R11, -RZ, R104.reuse.H0_H0 ;  /* 0x20000068ff0b7230 */ /* 0x100fe40000004100 */
[----:B------:R-:W-:Y:S01]  /*3790*/  FMUL.FTZ R40, R8, R40 ;  /* 0x0000002808287220 */ /* 0x000fe20000410000 */
[----:B------:R-:W-:-:S02]  /*37a0*/  HADD2.F32 R104, -RZ, R104.H1_H1 ;  /* 0x30000068ff687230 */ /* 0x000fc40000004100 */
[----:B------:R-:W-:Y:S01]  /*37b0*/  FMUL.FTZ R105, R15, R105 ;  /* 0x000000690f697220 */ /* 0x000fe20000410000 */
[-C--:B------:R-:W-:Y:S01]  /*37c0*/  FFMA.FTZ R41, R8, R11.reuse, -R41 ;  /* 0x0000000b08297223 */ /* 0x080fe20000010829 */
[----:B------:R-:W-:Y:S01]  /*37d0*/  FFMA.FTZ R40, R9, R11, R40 ;  /* 0x0000000b09287223 */ /* 0x000fe20000010028 */
[-C--:B------:R-:W-:Y:S01]  /*37e0*/  FFMA.FTZ R42, R15, R104.reuse, -R42 ;  /* 0x000000680f2a7223 */ /* 0x080fe2000001082a */
[----:B------:R-:W-:Y:S01]  /*37f0*/  FFMA.FTZ R105, R10, R104, R105 ;  /* 0x000000680a697223 */ /* 0x000fe20000010069 */
[----:B------:R-:W-:Y:S02]  /*3800*/  F2FP.F16.F32.PACK_AB R9, R43, R46 ;  /* 0x0000002e2b09723e */ /* 0x000fe400000000ff */
[----:B------:R-:W-:Y:S02]  /*3810*/  F2FP.F16.F32.PACK_AB R11, R45, R48 ;  /* 0x000000302d0b723e */ /* 0x000fe400000000ff */
[----:B------:R-:W-:Y:S02]  /*3820*/  F2FP.F16.F32.PACK_AB R8, R40, R41 ;  /* 0x000000292808723e */ /* 0x000fe400000000ff */
[----:B------:R-:W-:-:S07]  /*3830*/  F2FP.F16.F32.PACK_AB R10, R105, R42 ;  /* 0x0000002a690a723e */ /* 0x000fce00000000ff */
.L_x_14385:
[----:B------:R-:W-:Y:S05]  /*3840*/  BSYNC B2 ;  /* 0x0000000000027941 */ /* 0x000fea0003800000 */
.L_x_14384:
[----:B----4-:R0:W-:Y:S02]  /*3850*/  ST.E.128 desc[UR40][R12.64], R8 ;  /* 0x000000080c007985 */ /* 0x0101e4000c101d28 */
.L_x_14383:
[----:B------:R-:W-:Y:S05]  /*3860*/  BSYNC B1 ;  /* 0x0000000000017941 */ /* 0x000fea0003800000 */
.L_x_14382:
        /* <DEDUP_REMOVED lines=49> */
.L_x_14387:
[----:B------:R-:W-:Y:S05]  /*3b80*/  BSYNC B1 ;  /* 0x0000000000017941 */ /* 0x000fea0003800000 */
.L_x_14386:
[----:B----4-:R0:W-:Y:S01]  /*3b90*/  ST.E.128 desc[UR40][R12.64], R8 ;  /* 0x000000080c007985 */ /* 0x0101e2000c101d28 */
[----:B------:R-:W-:Y:S05]  /*3ba0*/  BRA `(.L_x_14381) ;  /* 0x0000001800247947 */ /* 0x000fea0003800000 */
.L_x_14363:
        /* <DEDUP_REMOVED lines=13> */
[----:B------:R-:W-:Y:S01]  /*3c80*/  @!P3 IADD3 R9, P4, R20, R10, RZ ;  /* 0x0000000a1409b210 */ /* 0x000fe20007f9e0ff */
[----:B------:R-:W0:Y:S04]  /*3c90*/  @!P3 LDC.64 R14, c[0x0][0x400] ;  /* 0x00010000ff0ebb82 */ /* 0x000e280000000a00 */
[----:B------:R-:W-:-:S04]  /*3ca0*/  @!P3 IMAD.X R12, R87, 0x1, R71, P4 ;  /* 0x00000001570cb824 */ /* 0x000fc800020e0647 */
[----:B------:R-:W1:Y:S02]  /*3cb0*/  @!P3 LDC.64 R10, c[0x0][0x3e8] ;  /* 0x0000fa00ff0abb82 */ /* 0x000e640000000a00 */
[----:B-1----:R-:W-:-:S04]  /*3cc0*/  @!P3 LEA R10, P4, R9, R10, 0x1 ;  /* 0x0000000a090ab211 */ /* 0x002fc800078808ff */
[----:B------:R-:W-:Y:S02]  /*3cd0*/  @!P3 LEA.HI.X R11, R9, R11, R12, 0x1, P4 ;  /* 0x0000000b090bb211 */ /* 0x000fe400020f0c0c */
[----:B------:R-:W-:Y:S01]  /*3ce0*/  @!P3 IADD3 R8, P4, R54, R8, RZ ;  /* 0x000000083608b210 */ /* 0x000fe20007f9e0ff */
[----:B------:R-:W1:Y:S02]  /*3cf0*/  @!P2 LDC.64 R12, c[0x0][0x3e8] ;  /* 0x0000fa00ff0cab82 */ /* 0x000e640000000a00 */
[----:B------:R1:W2:Y:S02]  /*3d00*/  @!P3 LDG.E.128 R36, desc[UR40][R10.64] ;  /* 0x000000280a24b981 */ /* 0x0002a4000c1e1d00 */
[----:B------:R-:W-:Y:S01]  /*3d10*/  @!P3 IMAD.X R9, R102, 0x1, R73, P4 ;  /* 0x000000016609b824 */ /* 0x000fe200020e0649 */
[----:B0-----:R-:W-:-:S04]  /*3d20*/  @!P3 LEA R14, P4, R8, R14, 0x1 ;  /* 0x0000000e080eb211 */ /* 0x001fc800078808ff */
[----:B------:R-:W-:Y:S02]  /*3d30*/  @!P3 LEA.HI.X R15, R8, R15, R9, 0x1, P4 ;  /* 0x0000000f080fb211 */ /* 0x000fe400020f0c09 */
[----:B------:R-:W0:Y:S03]  /*3d40*/  @!P2 LDC.64 R8, c[0x0][0x400] ;  /* 0x00010000ff08ab82 */ /* 0x000e260000000a00 */
[----:B------:R3:W4:Y:S01]  /*3d50*/  @!P3 LDG.E.128 R40, desc[UR40][R14.64] ;  /* 0x000000280e28b981 */ /* 0x000722000c1e1d00 */
[----:B------:R-:W-:Y:S02]  /*3d60*/  CS2R R46, SRZ ;  /* 0x00000000002e7805 */ /* 0x000fe4000001ff00 */
[----:B-1----:R-:W-:-:S04]  /*3d70*/  @!P2 LEA R10, P3, R44, R12, 0x1 ;  /* 0x0000000c2c0aa211 */ /* 0x002fc800078608ff */
[----:B------:R-:W-:Y:S02]  /*3d80*/  @!P2 LEA.HI.X R11, R44, R13, R45, 0x1, P3 ;  /* 0x0000000d2c0ba211 */ /* 0x000fe400018f0c2d */
[----:B------:R-:W-:Y:S02]  /*3d90*/  CS2R R44, SRZ ;  /* 0x00000000002c7805 */ /* 0x000fe4000001ff00 */
[----:B------:R-:W-:Y:S02]  /*3da0*/  CS2R R50, SRZ ;  /* 0x0000000000327805 */ /* 0x000fe4000001ff00 */
[C---:B0-----:R-:W-:Y:S02]  /*3db0*/  @!P2 LEA R8, P3, R48.reuse, R8, 0x1 ;  /* 0x000000083008a211 */ /* 0x041fe400078608ff */
[----:B------:R4:W5:Y:S02]  /*3dc0*/  @!P2 LDG.E.128 R44, desc[UR40][R10.64] ;  /* 0x000000280a2ca981 */ /* 0x000964000c1e1d00 */
[----:B------:R-:W-:-:S02]  /*3dd0*/  @!P2 LEA.HI.X R9, R48, R9, R49, 0x1, P3 ;  /* 0x000000093009a211 */ /* 0x000fc400018f0c31 */
[----:B------:R-:W-:-:S06]  /*3de0*/  CS2R R48, SRZ ;  /* 0x0000000000307805 */ /* 0x000fcc000001ff00 */
[----:B------:R0:W5:Y:S01]  /*3df0*/  @!P2 LDG.E.128 R48, desc[UR40][R8.64] ;  /* 0x000000280830a981 */ /* 0x000162000c1e1d00 */
[----:B------:R-:W-:Y:S02]  /*3e00*/  ISETP.NE.AND P3, PT, R204, 0x3, PT ;  /* 0x00000003cc00780c */ /* 0x000fe40003f65270 */
[----:B------:R-:W-:Y:S01]  /*3e10*/  ISETP.GE.AND P2, PT, R16, R90, PT ;  /* 0x0000005a1000720c */ /* 0x000fe20003f46270 */
[----:B--2---:R-:W-:Y:S02]  /*3e20*/  IMAD.MOV.U32 R12, RZ, RZ, R38 ;  /* 0x000000ffff0c7224 */ /* 0x004fe400078e0026 */
[----:B---3--:R-:W-:-:S03]  /*3e30*/  IMAD.MOV.U32 R14, RZ, RZ, R36 ;  /* 0x000000ffff0e7224 */ /* 0x008fc600078e0024 */
[----:B------:R-:W-:Y:S02]  /*3e40*/  PRMT R110, R12, 0x7610, R110 ;  /* 0x000076100c6e7816 */ /* 0x000fe4000000006e */
[----:B------:R-:W-:Y:S01]  /*3e50*/  PRMT R119, R14, 0x7610, R119 ;  /* 0x000076100e777816 */ /* 0x000fe20000000077 */
[----:B----4-:R-:W-:Y:S01]  /*3e60*/  IMAD.MOV.U32 R10, RZ, RZ, R42 ;  /* 0x000000ffff0a7224 */ /* 0x010fe200078e002a */
[----:B------:R-:W-:Y:S01]  /*3e70*/  MOV R11, R41 ;  /* 0x00000029000b7202 */ /* 0x000fe20000000f00 */
[----:B0-----:R-:W-:Y:S02]  /*3e80*/  IMAD.MOV.U32 R8, RZ, RZ, R43 ;  /* 0x000000ffff087224 */ /* 0x001fe400078e002b */
[----:B------:R-:W-:Y:S01]  /*3e90*/  IMAD.MOV.U32 R9, RZ, RZ, R40 ;  /* 0x000000ffff097224 */ /* 0x000fe200078e0028 */
[----:B------:R-:W-:Y:S02]  /*3ea0*/  PRMT R110, R110, 0x5410, R10 ;  /* 0x000054106e6e7816 */ /* 0x000fe4000000000a */
[----:B------:R-:W-:-:S02]  /*3eb0*/  PRMT R118, R8, 0x7610, R118 ;  /* 0x0000761008767816 */ /* 0x000fc40000000076 */
[----:B------:R-:W-:Y:S02]  /*3ec0*/  PRMT R119, R119, 0x5410, R9 ;  /* 0x0000541077777816 */ /* 0x000fe40000000009 */
[----:B------:R-:W-:Y:S01]  /*3ed0*/  PRMT R116, R11, 0x7610, R116 ;  /* 0x000076100b747816 */ /* 0x000fe20000000074 */
[----:B------:R-:W-:Y:S01]  /*3ee0*/  IMAD.MOV.U32 R15, RZ, RZ, R37 ;  /* 0x000000ffff0f7224 */ /* 0x000fe200078e0025 */
[----:B------:R-:W-:Y:S01]  /*3ef0*/  MOV R13, R39 ;  /* 0x00000027000d7202 */ /* 0x000fe20000000f00 */
[----:B-----5:R-:W-:Y:S02]  /*3f00*/  IMAD.MOV.U32 R8, RZ, RZ, R46 ;  /* 0x000000ffff087224 */ /* 0x020fe400078e002e */
[----:B------:R-:W-:Y:S02]  /*3f10*/  IMAD.MOV.U32 R9, RZ, RZ, R47 ;  /* 0x000000ffff097224 */ /* 0x000fe400078e002f */
[----:B------:R-:W-:Y:S02]  /*3f20*/  IMAD.MOV.U32 R10, RZ, RZ, R44 ;  /* 0x000000ffff0a7224 */ /* 0x000fe400078e002c */
[----:B------:R-:W-:Y:S01]  /*3f30*/  IMAD.MOV.U32 R11, RZ, RZ, R45 ;  /* 0x000000ffff0b7224 */ /* 0x000fe200078e002d */
[----:B------:R-:W-:Y:S01]  /*3f40*/  PRMT R105, R8, 0x5410, R9 ;  /* 0x0000541008697816 */ /* 0x000fe20000000009 */
[----:B------:R-:W-:-:S03]  /*3f50*/  IMAD.MOV.U32 R8, RZ, RZ, R50 ;  /* 0x000000ffff087224 */ /* 0x000fc600078e0032 */
[----:B------:R-:W-:Y:S01]  /*3f60*/  PRMT R106, R10, 0x5410, R11 ;  /* 0x000054100a6a7816 */ /* 0x000fe2000000000b */
[----:B------:R-:W-:Y:S01]  /*3f70*/  IMAD.MOV.U32 R10, RZ, RZ, R48 ;  /* 0x000000ffff0a7224 */ /* 0x000fe200078e0030 */
[----:B------:R-:W-:Y:S01]  /*3f80*/  MOV R9, R51 ;  /* 0x0000003300097202 */ /* 0x000fe20000000f00 */
[----:B------:R-:W-:Y:S01]  /*3f90*/  IMAD.MOV.U32 R11, RZ, RZ, R49 ;  /* 0x000000ffff0b7224 */ /* 0x000fe200078e0031 */
[----:B------:R-:W-:Y:S02]  /*3fa0*/  PRMT R115, R13, 0x5410, R15 ;  /* 0x000054100d737816 */ /* 0x000fe4000000000f */
[----:B------:R-:W-:Y:S02]  /*3fb0*/  PRMT R107, R8, 0x5410, R9 ;  /* 0x00005410086b7816 */ /* 0x000fe40000000009 */
[----:B------:R-:W-:Y:S01]  /*3fc0*/  PRMT R108, R10, 0x5410, R11 ;  /* 0x000054100a6c7816 */ /* 0x000fe2000000000b */
[----:B------:R-:W-:Y:S06]  /*3fd0*/  @!P3 BRA `(.L_x_14388) ;  /* 0x000000000004b947 */ /* 0x000fec0003800000 */
[----:B------:R-:W-:Y:S01]  /*3fe0*/  BPT.TRAP 0x1 ;  /* 0x000000040000795c */ /* 0x000fe20000300000 */
.L_x_14388:
[----:B------:R-:W-:Y:S01]  /*3ff0*/  IMAD R87, R18, 0x8, R19 ;  /* 0x0000000812577824 */ /* 0x000fe200078e0213 */
[----:B------:R-:W-:Y:S01]  /*4000*/  SHF.L.U32 R99, R205, 0x1f, RZ ;  /* 0x0000001fcd637819 */ /* 0x000fe200000006ff */
[----:B------:R-:W0:Y:S01]  /*4010*/  LDC R102, c[0x0][0x2f4] ;  /* 0x0000bd00ff667b82 */ /* 0x000e220000000800 */
[----:B------:R-:W-:Y:S02]  /*4020*/  BSSY B1, `(.L_x_14389) ;  /* 0x0000003000017945 */ /* 0x000fe40003800000 */
[----:B------:R-:W1:Y:S02]  /*4030*/  SYNCS.PHASECHK.TRANS64.TRYWAIT P4, [R87+URZ+0x22890], R99 ;  /* 0x02289063570075a7 */ /* 0x000e64000808017f */
[----:B-1----:R-:W-:Y:S05]  /*4040*/  @!P4 BRA `(.L_x_14390) ;  /* 0x000001780024c947 */ /* 0x002fea0003800000 */
.L_x_14641:
[----:B------:R-:W-:Y:S05]  /*4050*/  BSYNC B1 ;  /* 0x0000000000017941 */ /* 0x000fea0003800000 */
.L_x_14389:
[----:B------:R-:W-:Y:S01]  /*4060*/  UMOV UR4, 0xffffffff ;  /* 0xffffffff00047882 */ /* 0x000fe20000000000 */
[----:B0-----:R-:W-:Y:S02]  /*4070*/  IMAD.IADD R104, R102, 0x1, -R65 ;  /* 0x0000000166687824 */ /* 0x001fe400078e0a41 */
[----:B------:R-:W-:Y:S05]  /*4080*/  BRA.DIV UR4, `(.L_x_14391) ;  /* 0x0000017a04287947 */ /* 0x000fea000b800000 */
[----:B------:R0:W2:Y:S04]  /*4090*/  SHFL.IDX PT, R93, R101, RZ, 0x1c1f ;  /* 0x001c1fff655d7589 */ /* 0x0000a800000e0000 */
[----:B------:R0:W3:Y:S02]  /*40a0*/  SHFL.IDX PT, R92, R100, RZ, 0x1c1f ;  /* 0x001c1fff645c7589 */ /* 0x0000e400000e0000 */
.L_x_14645:
        /* <DEDUP_REMOVED lines=10> */
[----:B------:R-:W-:-:S04]  /*4150*/  LEA.HI.SX32 R9, R9, R74, 0x1c ;  /* 0x0000004a09097211 */ /* 0x000fc800078fe2ff */
[----:B------:R-:W-:-:S04]  /*4160*/  SHF.L.U32 R103, R9, 0x3, RZ ;  /* 0x0000000309677819 */ /* 0x000fc800000006ff */
[----:B------:R-:W-:-:S04]  /*4170*/  LOP3.LUT R8, R59, 0x38, R103, 0xf8, !PT ;  /* 0x000000383b087812 */ /* 0x000fc800078ef867 */
[----:B------:R-:W-:Y:S01]  /*4180*/  LOP3.LUT R8, R8, R61, RZ, 0x3c, !PT ;  /* 0x0000003d08087212 */ /* 0x000fe200078e3cff */
[----:B----4-:R-:W-:-:S05]  /*4190*/  VIADD R11, R11, 0xffffff80 ;  /* 0xffffff800b0b7836 */ /* 0x010fca0000000000 */
        /* <DEDUP_REMOVED lines=16> */
[----:B---3--:R-:W-:Y:S01]  /*42a0*/  IMAD.MOV.U32 R40, RZ, RZ, R15 ;  /* 0x000000ffff287224 */ /* 0x008fe200078e000f */
[--C-:B------:R-:W-:Y:S01]  /*42b0*/  SHF.R.U64 R36, R38, 0x10, R39.reuse ;  /* 0x0000001026247819 */ /* 0x100fe20000001227 */
[----:B--2---:R-:W-:Y:S01]  /*42c0*/  IMAD.MOV.U32 R38, RZ, RZ, R8 ;  /* 0x000000ffff267224 */ /* 0x004fe200078e0008 */
[----:B------:R-:W-:Y:S01]  /*42d0*/  SHF.R.U32.HI R113, RZ, 0x10, R39 ;  /* 0x00000010ff717819 */ /* 0x000fe20000011627 */
[----:B------:R-:W-:Y:S01]  /*42e0*/  IMAD.MOV.U32 R39, RZ, RZ, R12 ;  /* 0x000000ffff277224 */ /* 0x000fe200078e000c */
[--C-:B------:R-:W-:Y:S01]  /*42f0*/  SHF.R.U64 R37, R42, 0x10, R43.reuse ;  /* 0x000000102a257819 */ /* 0x100fe2000000122b */
[--C-:B------:R-:W-:Y:S01]  /*4300*/  HADD2.F32 R15, -RZ, R13.reuse.H0_H0 ;  /* 0x2000000dff0f7230 */ /* 0x100fe20000004100 */
[----:B------:R-:W-:Y:S01]  /*4310*/  SHF.R.U32.HI R111, RZ, 0x10, R43 ;  /* 0x00000010ff6f7819 */ /* 0x000fe2000001162b */
[----:B------:R-:W-:Y:S01]  /*4320*/  HADD2.F32 R43, -RZ, R116.H0_H0 ;  /* 0x20000074ff2b7230 */ /* 0x000fe20000004100 */
[----:B------:R-:W-:Y:S01]  /*4330*/  MOV R12, R11 ;  /* 0x0000000b000c7202 */ /* 0x000fe20000000f00 */
[----:B------:R-:W-:-:S02]  /*4340*/  HADD2.F32 R13, -RZ, R13.H1_H1 ;  /* 0x3000000dff0d7230 */ /* 0x000fc40000004100 */
[--C-:B------:R-:W-:Y:S02]  /*4350*/  HADD2.F32 R8, -RZ, R9.reuse.H0_H0 ;  /* 0x20000009ff087230 */ /* 0x100fe40000004100 */
[----:B------:R-:W-:Y:S02]  /*4360*/  HADD2.F32 R11, -RZ, R9.H1_H1 ;  /* 0x30000009ff0b7230 */ /* 0x000fe40000004100 */
[-C--:B------:R-:W-:Y:S01]  /*4370*/  FMUL.FTZ R9, R15, R43.reuse ;  /* 0x0000002b0f097220 */ /* 0x080fe20000410000 */
[----:B------:R-:W-:Y:S02]  /*4380*/  HADD2.F32 R41, -RZ, R115.H1_H1 ;  /* 0x30000073ff297230 */ /* 0x000fe40000004100 */
[-C--:B------:R-:W-:Y:S01]  /*4390*/  FMUL.FTZ R116, R13, R112.reuse ;  /* 0x000000700d747220 */ /* 0x080fe20000410000 */
[----:B------:R-:W-:Y:S02]  /*43a0*/  HADD2.F32 R42, -RZ, R114.H0_H0 ;  /* 0x20000072ff2a7230 */ /* 0x000fe40000004100 */
[C---:B------:R-:W-:Y:S01]  /*43b0*/  FMUL.FTZ R114, R8.reuse, R43 ;  /* 0x0000002b08727220 */ /* 0x040fe20000410000 */
[----:B------:R-:W-:Y:S01]  /*43c0*/  FMUL.FTZ R112, R11, R112 ;  /* 0x000000700b707220 */ /* 0x000fe20000410000 */
[----:B------:R-:W-:Y:S01]  /*43d0*/  FFMA.FTZ R8, R8, R41, -R9 ;  /* 0x0000002908087223 */ /* 0x000fe20000010809 */
[----:B------:R-:W-:-:S02]  /*43e0*/  HADD2.F32 R109, -RZ, R109.H0_H0 ;  /* 0x2000006dff6d7230 */ /* 0x000fc40000004100 */
[----:B------:R-:W-:Y:S01]  /*43f0*/  FFMA.FTZ R9, R15, R41, R114 ;  /* 0x000000290f097223 */ /* 0x000fe20000010072 */
[-C--:B------:R-:W-:Y:S01]  /*4400*/  FFMA.FTZ R114, R13, R42.reuse, R112 ;  /* 0x0000002a0d727223 */ /* 0x080fe20000010070 */
[----:B------:R-:W-:Y:S01]  /*4410*/  FFMA.FTZ R43, R11, R42, -R116 ;  /* 0x0000002a0b2b7223 */ /* 0x000fe20000010874 */
[--C-:B------:R-:W-:Y:S02]  /*4420*/  HADD2.F32 R13, -RZ, R40.reuse.H0_H0 ;  /* 0x20000028ff0d7230 */ /* 0x100fe40000004100 */
[----:B------:R-:W-:Y:S02]  /*4430*/  HADD2.F32 R40, -RZ, R40.H1_H1 ;  /* 0x30000028ff287230 */ /* 0x000fe40000004100 */
[--C-:B------:R-:W-:Y:S01]  /*4440*/  HADD2.F32 R11, -RZ, R12.reuse.H0_H0 ;  /* 0x2000000cff0b7230 */ /* 0x100fe20000004100 */
[----:B------:R-:W-:Y:S01]  /*4450*/  F2FP.F16.F32.PACK_AB R43, R43, R8 ;  /* 0x000000082b2b723e */ /* 0x000fe200000000ff */
[----:B------:R-:W-:Y:S02]  /*4460*/  HADD2.F32 R41, -RZ, R111.H0_H0 ;  /* 0x2000006fff297230 */ /* 0x000fe40000004100 */
[----:B------:R-:W-:-:S02]  /*4470*/  HADD2.F32 R12, -RZ, R12.H1_H1 ;  /* 0x3000000cff0c7230 */ /* 0x000fc40000004100 */
[----:B------:R-:W-:Y:S02]  /*4480*/  HADD2.F32 R112, -RZ, R118.H0_H0 ;  /* 0x20000076ff707230 */ /* 0x000fe40000004100 */
        /* <DEDUP_REMOVED lines=8> */
[----:B------:R-:W-:Y:S01]  /*4510*/  FFMA.FTZ R116, R11, R42, -R116 ;  /* 0x0000002a0b747223 */ /* 0x000fe20000010874 */
[----:B------:R-:W-:-:S02]  /*4520*/  HADD2.F32 R15, -RZ, R119.H1_H1 ;  /* 0x30000077ff0f7230 */ /* 0x000fc40000004100 */
[----:B------:R-:W-:Y:S01]  /*4530*/  FFMA.FTZ R113, R13, R42, R112 ;  /* 0x0000002a0d717223 */ /* 0x000fe20000010070 */
[----:B------:R-:W-:Y:S02]  /*4540*/  HADD2.F32 R12, -RZ, R39.H0_H0 ;  /* 0x20000027ff0c7230 */ /* 0x000fe40000004100 */
        /* <DEDUP_REMOVED lines=8> */
[----:B------:R-:W-:Y:S02]  /*45d0*/  HADD2.F32 R37, -RZ, R37.H0_H0 ;  /* 0x20000025ff257230 */ /* 0x000fe40000004100 */
[----:B------:R-:W-:Y:S01]  /*45e0*/  FMUL.FTZ R112, R38, R40 ;  /* 0x0000002826707220 */ /* 0x000fe20000410000 */
[-C--:B------:R-:W-:Y:S01]  /*45f0*/  FFMA.FTZ R40, R12, R13.reuse, R15 ;  /* 0x0000000d0c287223 */ /* 0x080fe2000001000f */
[----:B------:R-:W-:Y:S01]  /*4600*/  FFMA.FTZ R42, R11, R13, -R42 ;  /* 0x0000000d0b2a7223 */ /* 0x000fe2000001082a */
[----:B------:R-:W-:Y:S02]  /*4610*/  HADD2.F32 R12, -RZ, R14.H0_H0 ;  /* 0x2000000eff0c7230 */ /* 0x000fe40000004100 */
[----:B------:R-:W-:Y:S01]  /*4620*/  FFMA.FTZ R41, R38, R109, -R41 ;  /* 0x0000006d26297223 */ /* 0x000fe20000010829 */
[----:B------:R-:W-:-:S02]  /*4630*/  HADD2.F32 R13, -RZ, R110.H0_H0 ;  /* 0x2000006eff0d7230 */ /* 0x000fc40000004100 */
[----:B------:R-:W-:Y:S01]  /*4640*/  FFMA.FTZ R39, R39, R109, R112 ;  /* 0x0000006d27277223 */ /* 0x000fe20000010070 */
[----:B------:R-:W-:Y:S02]  /*4650*/  HADD2.F32 R11, -RZ, R10.H0_H0 ;  /* 0x2000000aff0b7230 */ /* 0x000fe40000004100 */
        /* <DEDUP_REMOVED lines=8> */
[----:B------:R-:W-:Y:S02]  /*46e0*/  FMUL.FTZ R37, R10, R37 ;  /* 0x000000250a257220 */ /* 0x000fe40000410000 */
        /* <DEDUP_REMOVED lines=10> */
[----:B------:R-:W-:-:S07]  /*4790*/  F2FP.F16.F32.PACK_AB R14, R14, R109 ;  /* 0x0000006d0e0e723e */ /* 0x000fce00000000ff */
.L_x_14395:
[----:B------:R-:W-:Y:S05]  /*47a0*/  BSYNC B2 ;  /* 0x0000000000027941 */ /* 0x000fea0003800000 */
.L_x_14394:
[----:B------:R-:W-:Y:S01]  /*47b0*/  ISETP.GE.AND P4, PT, R103, R102, PT ;  /* 0x000000666700720c */ /* 0x000fe20003f86270 */
[----:B--2---:R4:W-:-:S12]  /*47c0*/  ST.E.128 desc[UR40][R90.64], R8 ;  /* 0x000000085a007985 */ /* 0x0049d8000c101d28 */
[----:B------:R-:W-:-:S05]  /*47d0*/  @!P4 IMAD.WIDE R92, R103, 0x2, R92 ;  /* 0x00000002675cc825 */ /* 0x000fca00078e025c */
[----:B---3--:R4:W-:Y:S02]  /*47e0*/  @!P4 ST.E.128 desc[UR40][R92.64], R12 ;  /* 0x0000000c5c00c985 */ /* 0x0089e4000c101d28 */
.L_x_14393:
[----:B------:R-:W-:Y:S05]  /*47f0*/  BSYNC B1 ;  /* 0x0000000000017941 */ /* 0x000fea0003800000 */
.L_x_14392:
[----:B------:R-:W-:-:S03]  /*4800*/  UMOV UR4, 0xffffffff ;  /* 0xffffffff00047882 */ /* 0x000fc60000000000 */
[----:B------:R-:W-:Y:S05]  /*4810*/  BRA.DIV UR4, `(.L_x_14396) ;  /* 0x0000017204907947 */ /* 0x000fea000b800000 */
[----:B------:R1:W1:Y:S04]  /*4820*/  SHFL.IDX PT, R38, R101, 0x1, 0x1c1f ;  /* 0x003c1f0065267f89 */ /* 0x00026800000e0000 */
[----:B0-----:R-:W0:Y:S02]  /*4830*/  SHFL.IDX PT, R100, R100, 0x1, 0x1c1f ;  /* 0x003c1f0064647f89 */ /* 0x001e2400000e0000 */
.L_x_14649:
[----:B----4-:R-:W-:-:S05]  /*4840*/  VIADD R8, R23, 0x40 ;  /* 0x0000004017087836 */ /* 0x010fca0000000000 */
[----:B------:R-:W-:-:S13]  /*4850*/  ISETP.GE.OR P4, PT, R8, R98, P1 ;  /* 0x000000620800720c */ /* 0x000fda0000f86670 */
[----:B------:R-:W-:Y:S05]  /*4860*/  @P4 BRA `(.L_x_14381) ;  /* 0x0000000800f44947 */ /* 0x000fea0003800000 */
[----:B------:R-:W4:Y:S01]  /*4870*/  LDL R10, [R1+0x24] ;  /* 0x00002400010a7983 */ /* 0x000f220000100800 */
        /* <DEDUP_REMOVED lines=12> */
[----:B------:R-:W-:Y:S01]  /*4940*/  SHF.R.U32.HI R11, RZ, 0x3, R11 ;  /* 0x00000003ff0b7819 */ /* 0x000fe2000001160b */
[----:B------:R-:W-:Y:S01]  /*4950*/  IMAD.SHL.U32 R39, R9, 0x8, RZ ;  /* 0x0000000809277824 */ /* 0x000fe200078e00ff */
[----:B-1----:R-:W-:-:S04]  /*4960*/  LEA.HI.X R37, R75, R38, R77, 0x1, P4 ;  /* 0x000000264b257211 */ /* 0x002fc800020f0c4d */
[----:B------:R-:W-:-:S04]  /*4970*/  LOP3.LUT R8, R8, 0x38, R39, 0xf8, !PT ;  /* 0x0000003808087812 */ /* 0x000fc800078ef827 */
[----:B------:R-:W-:-:S05]  /*4980*/  LOP3.LUT R8, R8, R11, RZ, 0x3c, !PT ;  /* 0x0000000b08087212 */ /* 0x000fca00078e3cff */
[----:B----4-:R-:W-:Y:S02]  /*4990*/  IMAD.IADD R9, R10, 0x1, R8 ;  /* 0x000000010a097824 */ /* 0x010fe400078e0208 */
[C---:B------:R-:W-:Y:S02]  /*49a0*/  IMAD R8, R18.reuse, 0x1800, R79 ;  /* 0x0000180012087824 */ /* 0x040fe400078e024f */
[----:B------:R-:W-:Y:S02]  /*49b0*/  IMAD R10, R18, 0x1800, R9 ;  /* 0x00001800120a7824 */ /* 0x000fe400078e0209 */
[--C-:B------:R-:W-:Y:S02]  /*49c0*/  IMAD R8, R8, 0x2, R19.reuse ;  /* 0x0000000208087824 */ /* 0x100fe400078e0213 */
[----:B------:R-:W-:-:S04]  /*49d0*/  IMAD R12, R10, 0x2, R19 ;  /* 0x000000020a0c7824 */ /* 0x000fc800078e0213 */
[----:B------:R-:W0:Y:S04]  /*49e0*/  LDS.128 R8, [R8+0x1c400] ;  /* 0x01c4000008087984 */ /* 0x000e280000000c00 */
[----:B------:R-:W1:Y:S01]  /*49f0*/  LDS.128 R12, [R12+0x1c400] ;  /* 0x01c400000c0c7984 */ /* 0x000e620000000c00 */
[----:B------:R-:W-:Y:S05]  /*4a00*/  @P2 BRA `(.L_x_14398) ;  /* 0x0000000400582947 */ /* 0x000fea0003800000 */
[----:B------:R-:W-:Y:S01]  /*4a10*/  SHF.R.U64 R101, R44, 0x10, R45 ;  /* 0x000000102c657819 */ /* 0x000fe2000000122d */
[----:B-1----:R-:W-:Y:S01]  /*4a20*/  IMAD.MOV.U32 R41, RZ, RZ, R14 ;  /* 0x000000ffff297224 */ /* 0x002fe200078e000e */
[----:B------:R-:W-:Y:S01]  /*4a30*/  SHF.R.U32.HI R44, RZ, 0x10, R49 ;  /* 0x00000010ff2c7819 */ /* 0x000fe20000011631 */
[--C-:B------:R-:W-:Y:S01]  /*4a40*/  HADD2.F32 R14, -RZ, R13.reuse.H0_H0 ;  /* 0x2000000dff0e7230 */ /* 0x100fe20000004100 */
[----:B------:R-:W-:Y:S01]  /*4a50*/  MOV R40, R12 ;  /* 0x0000000c00287202 */ /* 0x000fe20000000f00 */
[----:B0-----:R-:W-:Y:S01]  /*4a60*/  IMAD.MOV.U32 R12, RZ, RZ, R10 ;  /* 0x000000ffff0c7224 */ /* 0x001fe200078e000a */
[----:B------:R-:W-:Y:S01]  /*4a70*/  SHF.R.U32.HI R42, RZ, 0x10, R45 ;  /* 0x00000010ff2a7819 */ /* 0x000fe2000001162d */
[----:B------:R-:W-:Y:S01]  /*4a80*/  HADD2.F32 R13, -RZ, R13.H1_H1 ;  /* 0x3000000dff0d7230 */ /* 0x000fe20000004100 */
[--C-:B--2---:R-:W-:Y:S01]  /*4a90*/  SHF.R.U64 R93, R46, 0x10, R47.reuse ;  /* 0x000000102e5d7819 */ /* 0x104fe2000000122f */
[--C-:B------:R-:W-:Y:S01]  /*4aa0*/  HADD2.F32 R10, -RZ, R9.reuse.H0_H0 ;  /* 0x20000009ff0a7230 */ /* 0x100fe20000004100 */
[----:B------:R-:W-:Y:S01]  /*4ab0*/  SHF.R.U32.HI R90, RZ, 0x10, R47 ;  /* 0x00000010ff5a7819 */ /* 0x000fe2000001162f */
[----:B------:R-:W-:Y:S01]  /*4ac0*/  HADD2.F32 R44, -RZ, R44.H0_H0 ;  /* 0x2000002cff2c7230 */ /* 0x000fe20000004100 */
[----:B---3--:R-:W-:Y:S01]  /*4ad0*/  SHF.R.U64 R92, R48, 0x10, R49 ;  /* 0x00000010305c7819 */ /* 0x008fe20000001231 */
[----:B------:R-:W-:Y:S01]  /*4ae0*/  HADD2.F32 R9, -RZ, R9.H1_H1 ;  /* 0x30000009ff097230 */ /* 0x000fe20000004100 */
[----:B------:R-:W-:Y:S01]  /*4af0*/  SHF.R.U64 R49, R50, 0x10, R51 ;  /* 0x0000001032317819 */ /* 0x000fe20000001233 */
[----:B------:R-:W-:-:S02]  /*4b00*/  HADD2.F32 R45, -RZ, R108.H1_H1 ;  /* 0x3000006cff2d7230 */ /* 0x000fc40000004100 */
[-C--:B------:R-:W-:Y:S01]  /*4b10*/  FMUL.FTZ R46, R13, R44.reuse ;  /* 0x0000002c0d2e7220 */ /* 0x080fe20000410000 */
[----:B------:R-:W-:Y:S02]  /*4b20*/  HADD2.F32 R42, -RZ, R42.H0_H0 ;  /* 0x2000002aff2a7230 */ /* 0x000fe40000004100 */
[C---:B------:R-:W-:Y:S01]  /*4b30*/  FMUL.FTZ R44, R9.reuse, R44 ;  /* 0x0000002c092c7220 */ /* 0x040fe20000410000 */
[----:B------:R-:W-:Y:S02]  /*4b40*/  HADD2.F32 R43, -RZ, R106.H1_H1 ;  /* 0x3000006aff2b7230 */ /* 0x000fe40000004100 */
[-C--:B------:R-:W-:Y:S01]  /*4b50*/  FMUL.FTZ R47, R14, R45.reuse ;  /* 0x0000002d0e2f7220 */ /* 0x080fe20000410000 */
[----:B------:R-:W-:Y:S01]  /*4b60*/  SHF.R.U32.HI R50, RZ, 0x10, R51 ;  /* 0x00000010ff327819 */ /* 0x000fe20000011633 */
[-C--:B------:R-:W-:Y:S01]  /*4b70*/  FFMA.FTZ R46, R9, R42.reuse, -R46 ;  /* 0x0000002a092e7223 */ /* 0x080fe2000001082e */
[----:B------:R-:W-:Y:S01]  /*4b80*/  FFMA.FTZ R48, R13, R42, R44 ;  /* 0x0000002a0d307223 */ /* 0x000fe2000001002c */
[C---:B------:R-:W-:Y:S01]  /*4b90*/  FMUL.FTZ R45, R10.reuse, R45 ;  /* 0x0000002d0a2d7220 */ /* 0x040fe20000410000 */
[----:B------:R-:W-:Y:S01]  /*4ba0*/  FFMA.FTZ R47, R10, R43, -R47 ;  /* 0x0000002b0a2f7223 */ /* 0x000fe2000001082f */
[----:B------:R-:W-:-:S02]  /*4bb0*/  HADD2.F32 R42, -RZ, R107.H1_H1 ;  /* 0x3000006bff2a7230 */ /* 0x000fc40000004100 */
[----:B------:R-:W-:Y:S02]  /*4bc0*/  HADD2.F32 R9, -RZ, R11.H0_H0 ;  /* 0x2000000bff097230 */ /* 0x000fe40000004100 */
[----:B------:R-:W-:Y:S01]  /*4bd0*/  FFMA.FTZ R45, R14, R43, R45 ;  /* 0x0000002b0e2d7223 */ /* 0x000fe2000001002d */
[----:B------:R-:W-:Y:S02]  /*4be0*/  HADD2.F32 R10, -RZ, R15.H0_H0 ;  /* 0x2000000fff0a7230 */ /* 0x000fe40000004100 */
[----:B------:R-:W-:Y:S02]  /*4bf0*/  HADD2.F32 R13, -RZ, R105.H1_H1 ;  /* 0x30000069ff0d7230 */ /* 0x000fe40000004100 */
[----:B------:R-:W-:Y:S01]  /*4c00*/  FMUL.FTZ R43, R9, R42 ;  /* 0x0000002a092b7220 */ /* 0x000fe20000410000 */
[----:B------:R-:W-:Y:S01]  /*4c10*/  HADD2.F32 R15, -RZ, R15.H1_H1 ;  /* 0x3000000fff0f7230 */ /* 0x000fe20000004100 */
[----:B------:R-:W-:Y:S01]  /*4c20*/  F2FP.F16.F32.PACK_AB R45, R48, R45 ;  /* 0x0000002d302d723e */ /* 0x000fe200000000ff */
[----:B------:R-:W-:-:S02]  /*4c30*/  HADD2.F32 R44, -RZ, R50.H0_H0 ;  /* 0x20000032ff2c7230 */ /* 0x000fc40000004100 */
[C---:B------:R-:W-:Y:S01]  /*4c40*/  FMUL.FTZ R50, R10.reuse, R42 ;  /* 0x0000002a0a327220 */ /* 0x040fe20000410000 */
[----:B------:R-:W-:Y:S02]  /*4c50*/  HADD2.F32 R11, -RZ, R11.H1_H1 ;  /* 0x3000000bff0b7230 */ /* 0x000fe40000004100 */
[-C--:B------:R-:W-:Y:S01]  /*4c60*/  FFMA.FTZ R51, R10, R13.reuse, R43 ;  /* 0x0000000d0a337223 */ /* 0x080fe2000001002b */
[----:B------:R-:W-:Y:S02]  /*4c70*/  HADD2.F32 R14, -RZ, R90.H0_H0 ;  /* 0x2000005aff0e7230 */ /* 0x000fe40000004100 */
[-C--:B------:R-:W-:Y:S01]  /*4c80*/  FMUL.FTZ R42, R15, R44.reuse ;  /* 0x0000002c0f2a7220 */ /* 0x080fe20000410000 */
        /* <DEDUP_REMOVED lines=8> */
[-C--:B------:R-:W-:Y:S01]  /*4d10*/  FMUL.FTZ R14, R10, R108.reuse ;  /* 0x0000006c0a0e7220 */ /* 0x080fe20000410000 */
[----:B------:R-:W-:Y:S02]  /*4d20*/  HADD2.F32 R40, -RZ, R40.H1_H1 ;  /* 0x30000028ff287230 */ /* 0x000fe40000004100 */
        /* <DEDUP_REMOVED lines=16> */
[----:B------:R-:W-:Y:S01]  /*4e30*/  FMUL.FTZ R42, R8, R107 ;  /* 0x0000006b082a7220 */ /* 0x000fe20000410000 */
[----:B------:R-:W-:Y:S01]  /*4e40*/  HADD2.F32 R12, -RZ, R12.H1_H1 ;  /* 0x3000000cff0c7230 */ /* 0x000fe20000004100 */
[----:B------:R-:W-:Y:S01]  /*4e50*/  F2FP.F16.F32.PACK_AB R51, R90, R51 ;  /* 0x000000335a33723e */ /* 0x000fe200000000ff */
        /* <DEDUP_REMOVED lines=16> */
[----:B------:R-:W-:-:S07]  /*4f60*/  F2FP.F16.F32.PACK_AB R14, R41, R42 ;  /* 0x0000002a290e723e */ /* 0x000fce00000000ff */
.L_x_14398:
[----:B------:R-:W-:Y:S05]  /*4f70*/  BSYNC B1 ;  /* 0x0000000000017941 */ /* 0x000fea0003800000 */
.L_x_14397:
[----:B------:R-:W-:Y:S01]  /*4f80*/  ISETP.GE.AND P2, PT, R39, R102, PT ;  /* 0x000000662700720c */ /* 0x000fe20003f46270 */
[----:B0-----:R0:W-:Y:S02]  /*4f90*/  ST.E.128 desc[UR40][R36.64], R8 ;  /* 0x0000000824007985 */ /* 0x0011e4000c101d28 */
[----:B0-----:R-:W-:Y:S01]  /*4fa0*/  MOV R8, R100 ;  /* 0x0000006400087202 */ /* 0x001fe20000000f00 */
[----:B------:R-:W-:-:S09]  /*4fb0*/  IMAD.MOV.U32 R9, RZ, RZ, R38 ;  /* 0x000000ffff097224 */ /* 0x000fd200078e0026 */
[----:B------:R-:W-:Y:S05]  /*4fc0*/  @P2 BRA `(.L_x_14381) ;  /* 0x00000004001c2947 */ /* 0x000fea0003800000 */
[----:B------:R-:W-:-:S05]  /*4fd0*/  IMAD.WIDE R8, R39, 0x2, R8 ;  /* 0x0000000227087825 */ /* 0x000fca00078e0208 */
[----:B-1----:R0:W-:Y:S01]  /*4fe0*/  ST.E.128 desc[UR40][R8.64], R12 ;  /* 0x0000000c08007985 */ /* 0x0021e2000c101d28 */
[----:B------:R-:W-:Y:S05]  /*4ff0*/  BRA `(.L_x_14381) ;  /* 0x0000000400107947 */ /* 0x000fea0003800000 */
.L_x_14362:
[----:B------:R-:W-:-:S13]  /*5000*/  ISETP.NE.AND P3, PT, R204, 0x3, PT ;  /* 0x00000003cc00780c */ /* 0x000fda0003f65270 */
[----:B------:R-:W-:Y:S05]  /*5010*/  @!P3 BRA `(.L_x_14399) ;  /* 0x000000000004b947 */ /* 0x000fea0003800000 */
[----:B------:R-:W-:Y:S01]  /*5020*/  BPT.TRAP 0x1 ;  /* 0x000000040000795c */ /* 0x000fe20000300000 */
.L_x_14399:
[----:B------:R-:W-:Y:S01]  /*5030*/  IMAD R87, R18, 0x8, R19 ;  /* 0x0000000812577824 */ /* 0x000fe200078e0213 */
[----:B------:R-:W-:Y:S01]  /*5040*/  SHF.L.U32 R99, R205, 0x1f, RZ ;  /* 0x0000001fcd637819 */ /* 0x000fe200000006ff */
[----:B------:R-:W-:Y:S01]  /*5050*/  BSSY B1, `(.L_x_14400) ;  /* 0x0000004000017945 */ /* 0x000fe20003800000 */
[----:B------:R-:W-:Y:S02]  /*5060*/  SHF.R.S32.HI R96, RZ, 0x1f, R95 ;  /* 0x0000001fff607819 */ /* 0x000fe4000001145f */
[----:B------:R-:W0:Y:S02]  /*5070*/  SYNCS.PHASECHK.TRANS64.TRYWAIT P2, [R87+URZ+0x22890], R99 ;  /* 0x02289063570075a7 */ /* 0x000e24000804017f */
[----:B0-----:R-:W-:Y:S05]  /*5080*/  @!P2 BRA `(.L_x_14401) ;  /* 0x0000016800c0a947 */ /* 0x001fea0003800000 */
.L_x_14650:
[----:B------:R-:W-:Y:S05]  /*5090*/  BSYNC B1 ;  /* 0x0000000000017941 */ /* 0x000fea0003800000 */
.L_x_14400:
        /* <DEDUP_REMOVED lines=27> */
.L_x_14654:
        /* <DEDUP_REMOVED lines=13> */
.L_x_14404:
[----:B------:R-:W-:Y:S05]  /*5320*/  BSYNC B1 ;  /* 0x0000000000017941 */ /* 0x000fea0003800000 */
.L_x_14403:
[----:B------:R-:W-:-:S03]  /*5330*/  UMOV UR4, 0xffffffff ;  /* 0xffffffff00047882 */ /* 0x000fc60000000000 */
[----:B------:R-:W-:Y:S05]  /*5340*/  BRA.DIV UR4, `(.L_x_14405) ;  /* 0x0000016a04707947 */ /* 0x000fea000b800000 */
[----:B--2-4-:R2:W4:Y:S04]  /*5350*/  SHFL.IDX PT, R9, R38, 0x1, 0x1c1f ;  /* 0x003c1f0026097f89 */ /* 0x01452800000e0000 */
[----:B---3--:R2:W3:Y:S02]  /*5360*/  SHFL.IDX PT, R37, R36, 0x1, 0x1c1f ;  /* 0x003c1f0024257f89 */ /* 0x0084e400000e0000 */
.L_x_14658:
[----:B------:R-:W-:-:S13]  /*5370*/  ISETP.GE.AND P2, PT, R39, 0x41, PT ;  /* 0x000000412700780c */ /* 0x000fda0003f46270 */
[----:B------:R-:W-:Y:S05]  /*5380*/  @!P2 BRA `(.L_x_14381) ;  /* 0x00000000002ca947 */ /* 0x000fea0003800000 */
[----:B------:R-:W-:Y:S02]  /*5390*/  ULDC UR4, c[0x0][0x2f4] ;  /* 0x0000bd0000047ab9 */ /* 0x000fe40000000800 */
[----:B------:R-:W-:-:S13]  /*53a0*/  ISETP.GE.AND P2, PT, R16, UR4, PT ;  /* 0x0000000410007c0c */ /* 0x000fda000bf46270 */
[----:B---3--:R-:W-:-:S04]  /*53b0*/  @!P2 LEA R14, P4, R16, R37, 0x1 ;  /* 0x00000025100ea211 */ /* 0x008fc800078808ff */
[----:B----4-:R-:W-:Y:S02]  /*53c0*/  @!P2 LEA.HI.X R15, R16, R9, R17, 0x1, P4 ;  /* 0x00000009100fa211 */ /* 0x010fe400020f0c11 */
[----:B------:R-:W-:-:S13]  /*53d0*/  ISETP.GE.AND P4, PT, R2, UR4, PT ;  /* 0x0000000402007c0c */ /* 0x000fda000bf86270 */
[----:B------:R-:W-:-:S04]  /*53e0*/  @!P4 LEA R12, P5, R2, R37, 0x1 ;  /* 0x00000025020cc211 */ /* 0x000fc800078a08ff */
[----:B------:R-:W-:Y:S02]  /*53f0*/  @!P4 LEA.HI.X R13, R2, R9, R203, 0x1, P5 ;  /* 0x00000009020dc211 */ /* 0x000fe400028f0ccb */
[----:B------:R-:W3:Y:S04]  /*5400*/  @!P2 LDS.128 R8, [R93+0x2000] ;  /* 0x002000005d08a984 */ /* 0x000ee80000000c00 */
[----:B---3--:R-:W-:Y:S04]  /*5410*/  @!P2 ST.E.128 desc[UR40][R14.64], R8 ;  /* 0x000000080e00a985 */ /* 0x008fe8000c101d28 */
[----:B------:R-:W3:Y:S04]  /*5420*/  @!P4 LDS.128 R8, [R92+0x2000] ;  /* 0x002000005c08c984 */ /* 0x000ee80000000c00 */
[----:B---3--:R3:W-:Y:S02]  /*5430*/  @!P4 ST.E.128 desc[UR40][R12.64], R8 ;  /* 0x000000080c00c985 */ /* 0x0087e4000c101d28 */
.L_x_14381:
[----:B------:R-:W-:Y:S05]  /*5440*/  BSYNC B0 ;  /* 0x0000000000007941 */ /* 0x000fea0003800000 */
.L_x_14361:
[----:B0--34-:R-:W0:Y:S01]  /*5450*/  S2R R8, SR_TID.X ;  /* 0x0000000000087919 */ /* 0x019e220000002100 */
        /* <DEDUP_REMOVED lines=16> */
.L_x_14407:
[----:B------:R-:W-:Y:S05]  /*5560*/  BSYNC B0 ;  /* 0x0000000000007941 */ /* 0x000fea0003800000 */
.L_x_14406:
[----:B------:R-:W3:Y:S01]  /*5570*/  SYNCS.PHASECHK.TRANS64.TRYWAIT P3, [R87+URZ+0x228b0], R99 ;  /* 0x0228b063570075a7 */ /* 0x000ee2000806017f */
[----:B------:R-:W-:Y:S04]  /*5580*/  BSSY B0, `(.L_x_14408) ;  /* 0x0000002000007945 */ /* 0x000fe80003800000 */
[----:B---3--:R-:W-:Y:S05]  /*5590*/  @!P3 BRA `(.L_x_14409) ;  /* 0x000001680028b947 */ /* 0x008fea0003800000 */
.L_x_14659:
[----:B------:R-:W-:Y:S05]  /*55a0*/  BSYNC B0 ;  /* 0x0000000000007941 */ /* 0x000fea0003800000 */
.L_x_14408:
[----:B------:R4:W5:Y:S01]  /*55b0*/  LDL R50, [R1+0x18] ;  /* 0x0000180001327983 */ /* 0x0009620000100800 */
[----:B------:R-:W-:-:S03]  /*55c0*/  ULDC.64 UR4, c[0x0][0x328] ;  /* 0x0000ca0000047ab9 */ /* 0x000fc60000000a00 */
[----:B------:R4:W5:Y:S04]  /*55d0*/  LDL R49, [R1+0x14] ;  /* 0x0000140001317983 */ /* 0x0009680000100800 */
[----:B------:R4:W5:Y:S04]  /*55e0*/  LDL R48, [R1+0x10] ;  /* 0x0000100001307983 */ /* 0x0009680000100800 */
[----:B------:R4:W5:Y:S04]  /*55f0*/  LDL R47, [R1+0xc] ;  /* 0x00000c00012f7983 */ /* 0x0009680000100800 */
[----:B------:R4:W5:Y:S04]  /*5600*/  LDL R46, [R1+0x8] ;  /* 0x00000800012e7983 */ /* 0x0009680000100800 */
[----:B------:R4:W5:Y:S01]  /*5610*/  LDL R45, [R1+0x4] ;  /* 0x00000400012d7983 */ /* 0x0009620000100800 */
[----:B------:R-:W-:Y:S01]  /*5620*/  IMAD R96, R96, UR4, RZ ;  /* 0x0000000460607c24 */ /* 0x000fe2000f8e02ff */
[----:B------:R-:W-:Y:S01]  /*5630*/  BSSY B0, `(.L_x_14410) ;  /* 0x0000043000007945 */ /* 0x000fe20003800000 */
[----:B0-----:R-:W-:-:S04]  /*5640*/  IMAD.WIDE.U32 R8, R95, UR4, RZ ;  /* 0x000000045f087c25 */ /* 0x001fc8000f8e00ff */
[----:B------:R-:W-:Y:S01]  /*5650*/  IMAD R95, R95, UR5, R96 ;  /* 0x000000055f5f7c24 */ /* 0x000fe2000f8e0260 */
[----:B------:R-:W-:Y:S01]  /*5660*/  ULDC.64 UR4, c[0x0][0x338] ;  /* 0x0000ce0000047ab9 */ /* 0x000fe20000000a00 */
[----:B------:R-:W-:Y:S02]  /*5670*/  IMAD.IADD R98, R98, 0x1, -R23 ;  /* 0x0000000162627824 */ /* 0x000fe400078e0a17 */
        /* <DEDUP_REMOVED lines=14> */
[----:B------:R4:W0:Y:S01]  /*5760*/  SHFL.IDX PT, R43, R39, RZ, 0x1c1f ;  /* 0x001c1fff272b7589 */ /* 0x00082200000e0000 */
[----:B------:R-:W-:Y:S01]  /*5770*/  ISETP.GE.AND P3, PT, R98, 0x1, PT ;  /* 0x000000016200780c */ /* 0x000fe20003f66270 */
[--C-:B------:R-:W-:Y:S01]  /*5780*/  IMAD R42, R9, 0x2, R27.reuse ;  /* 0x00000002092a7824 */ /* 0x100fe200078e021b */
[----:B------:R-:W-:Y:S01]  /*5790*/  IADD3 R8, R64, R9, RZ ;  /* 0x0000000940087210 */ /* 0x000fe20007ffe0ff */
[----:B------:R4:W0:Y:S04]  /*57a0*/  SHFL.IDX PT, R41, R40, RZ, 0x1c1f ;  /* 0x001c1fff28297589 */ /* 0x00082800000e0000 */
[----:B------:R-:W-:-:S06]  /*57b0*/  IMAD R44, R8, 0x2, R27 ;  /* 0x00000002082c7824 */ /* 0x000fcc00078e021b */
[----:B----4-:R-:W-:Y:S05]  /*57c0*/  @!P3 BRA `(.L_x_14411) ;  /* 0x0000000000a4b947 */ /* 0x010fea0003800000 */
[----:B------:R-:W-:Y:S02]  /*57d0*/  ISETP.NE.AND P5, PT, R80, RZ, PT ;  /* 0x000000ff5000720c */ /* 0x000fe40003fa5270 */
[----:B------:R-:W-:Y:S02]  /*57e0*/  ISETP.NE.AND P4, PT, R81, RZ, PT ;  /* 0x000000ff5100720c */ /* 0x000fe40003f85270 */
[----:B-12---:R-:W-:-:S09]  /*57f0*/  PRMT R38, R3, 0x8880, RZ ;  /* 0x0000888003267816 */ /* 0x006fd200000000ff */
[----:B------:R-:W1:Y:S01]  /*5800*/  @P5 LDS.128 R8, [R42] ;  /* 0x000000002a085984 */ /* 0x000e620000000c00 */
[----:B0-----:R-:W-:-:S04]  /*5810*/  @P5 LEA R36, P3, R16, R43, 0x1 ;  /* 0x0000002b10245211 */ /* 0x001fc800078608ff */
[----:B------:R-:W-:Y:S02]  /*5820*/  @P5 LEA.HI.X R37, R16, R41, R17, 0x1, P3 ;  /* 0x0000002910255211 */ /* 0x000fe400018f0c11 */
[----:B------:R-:W-:-:S04]  /*5830*/  @P4 LEA R14, P3, R2, R43, 0x1 ;  /* 0x0000002b020e4211 */ /* 0x000fc800078608ff */
[----:B------:R-:W-:Y:S02]  /*5840*/  @P4 LEA.HI.X R15, R2, R41, R203, 0x1, P3 ;  /* 0x00000029020f4211 */ /* 0x000fe400018f0ccb */
[----:B------:R-:W-:-:S13]  /*5850*/  ISETP.NE.AND P3, PT, R82, RZ, PT ;  /* 0x000000ff5200720c */ /* 0x000fda0003f65270 */
[----:B------:R-:W-:-:S04]  /*5860*/  @P3 LEA R12, P6, R210, R43, 0x1 ;  /* 0x0000002bd20c3211 */ /* 0x000fc800078c08ff */
[----:B-----5:R-:W-:Y:S01]  /*5870*/  @P3 LEA.HI.X R13, R210, R41, R50, 0x1, P6 ;  /* 0x00000029d20d3211 */ /* 0x020fe200030f0c32 */
[----:B-1----:R0:W-:Y:S01]  /*5880*/  @P5 ST.E.128 desc[UR40][R36.64], R8 ;  /* 0x0000000824005985 */ /* 0x0021e2000c101d28 */
        /* <DEDUP_REMOVED lines=29> */
.L_x_14411:
[----:B------:R-:W-:Y:S05]  /*5a60*/  BSYNC B0 ;  /* 0x0000000000007941 */ /* 0x000fea0003800000 */
.L_x_14410:
[----:B------:R-:W-:Y:S01]  /*5a70*/  ISETP.GE.AND P3, PT, R98, 0x41, PT ;  /* 0x000000416200780c */ /* 0x000fe20003f66270 */
[----:B0-----:R0:W0:Y:S01]  /*5a80*/  SHFL.IDX PT, R41, R40, 0x1, 0x1c1f ;  /* 0x003c1f0028297f89 */ /* 0x00102200000e0000 */
[----:B------:R-:W-:Y:S03]  /*5a90*/  BSSY B0, `(.L_x_14412) ;  /* 0x000002c000007945 */ /* 0x000fe60003800000 */
[----:B------:R-:W0:Y:S08]  /*5aa0*/  SHFL.IDX PT, R39, R39, 0x1, 0x1c1f ;  /* 0x003c1f0027277f89 */ /* 0x000e3000000e0000 */
[----:B------:R-:W-:Y:S05]  /*5ab0*/  @!P3 BRA `(.L_x_14413) ;  /* 0x0000000000a4b947 */ /* 0x000fea0003800000 */
[----:B------:R-:W-:Y:S02]  /*5ac0*/  ISETP.NE.AND P5, PT, R80, RZ, PT ;  /* 0x000000ff5000720c */ /* 0x000fe40003fa5270 */
[----:B------:R-:W-:Y:S02]  /*5ad0*/  ISETP.NE.AND P4, PT, R81, RZ, PT ;  /* 0x000000ff5100720c */ /* 0x000fe40003f85270 */
[----:B-12---:R-:W-:-:S09]  /*5ae0*/  PRMT R38, R3, 0x8880, RZ ;  /* 0x0000888003267816 */ /* 0x006fd200000000ff */
[----:B----4-:R-:W1:Y:S01]  /*5af0*/  @P5 LDS.128 R8, [R42+0x2000] ;  /* 0x002000002a085984 */ /* 0x010e620000000c00 */
        /* <DEDUP_REMOVED lines=37> */
.L_x_14413:
[----:B------:R-:W-:Y:S05]  /*5d50*/  BSYNC B0 ;  /* 0x0000000000007941 */ /* 0x000fea0003800000 */
.L_x_14412:
[----:B------:R-:W-:Y:S01]  /*5d60*/  @!PT LDS RZ, [RZ] ;  /* 0x00000000fffff984 */ /* 0x000fe20000000800 */
[----:B------:R-:W-:Y:S01]  /*5d70*/  @!PT LDS RZ, [RZ] ;  /* 0x00000000fffff984 */ /* 0x000fe20000000800 */
[----:B------:R-:W-:Y:S01]  /*5d80*/  @!PT LDS RZ, [RZ] ;  /* 0x00000000fffff984 */ /* 0x000fe20000000800 */
[----:B------:R-:W-:Y:S01]  /*5d90*/  @!PT LDS RZ, [RZ] ;  /* 0x00000000fffff984 */ /* 0x000fe20000000800 */
[----:B------:R1:W-:Y:S06]  /*5da0*/  MEMBAR.ALL.CTA ;  /* 0x0000000000007992 */ /* 0x0003ec0000008000 */
[----:B-1----:R-:W1:Y:S01]  /*5db0*/  FENCE.VIEW.ASYNC.S ;  /* 0x00000000000073c6 */ /* 0x002e620000000000 */
[----:B---3--:R-:W-:Y:S01]  /*5dc0*/  @!P2 VIADD R87, R87, 0x228c0 ;  /* 0x000228c05757a836 */ /* 0x008fe20000000000 */
[----:B-1----:R1:W-:Y:S01]  /*5dd0*/  BAR.SYNC.DEFER_BLOCKING R62, 0x80 ;  /* 0x0002003e0000751d */ /* 0x0023e20000010000 */
[----:B------:R-:W-:Y:S01]  /*5de0*/  ISETP.NE.AND P3, PT, R89, RZ, PT ;  /* 0x000000ff5900720c */ /* 0x000fe20003f65270 */
[----:B------:R-:W-:-:S02]  /*5df0*/  VIADD R18, R18, 0x1 ;  /* 0x0000000112127836 */ /* 0x000fc40000000000 */
[----:B------:R-:W-:-:S04]  /*5e00*/  @!P2 PRMT R87, RZ, 0x654, R87 ;  /* 0x00000654ff57a816 */ /* 0x000fc80000000057 */
[----:B------:R1:W-:Y:S01]  /*5e10*/  @!P2 SYNCS.ARRIVE.TRANS64.RED.A1T0 RZ, [R87+URZ], RZ ;  /* 0x000000ff57ffa9a7 */ /* 0x0003e2000810043f */
[----:B------:R-:W-:-:S04]  /*5e20*/  ISETP.NE.AND P2, PT, R18, 0x2, PT ;  /* 0x000000021200780c */ /* 0x000fc80003f45270 */
[----:B0---4-:R-:W-:Y:S02]  /*5e30*/  SEL R8, RZ, 0x1, P2 ;  /* 0x00000001ff087807 */ /* 0x011fe40001000000 */
[----:B------:R-:W-:Y:S02]  /*5e40*/  SEL R18, R18, RZ, P2 ;  /* 0x000000ff12127207 */ /* 0x000fe40001000000 */
[----:B------:R-:W-:Y:S01]  /*5e50*/  LOP3.LUT R205, R205, R8, RZ, 0x3c, !PT ;  /* 0x00000008cdcd7212 */ /* 0x000fe200078e3cff */
[----:B------:R-:W-:Y:S06]  /*5e60*/  @P3 BRA `(.L_x_14414) ;  /* 0xffffffc400643947 */ /* 0x000fec000383ffff */
[----:B------:R-:W0:Y:S01]  /*5e70*/  S2R R9, SR_TID.X ;  /* 0x0000000000097919 */ /* 0x000e220000002100 */
[----:B------:R-:W-:Y:S02]  /*5e80*/  PLOP3.LUT P0, PT, PT, PT, PT, 0x8, 0x0 ;  /* 0x000000000000781c */ /* 0x000fe40003f0e170 */
[----:B0-----:R-:W-:-:S04]  /*5e90*/  SHF.R.U32.HI R9, RZ, 0x7, R9 ;  /* 0x00000007ff097819 */ /* 0x001fc80000011609 */
[----:B------:R-:W-:-:S13]  /*5ea0*/  ISETP.NE.AND P3, PT, R9, 0x1, PT ;  /* 0x000000010900780c */ /* 0x000fda0003f65270 */
[----:B------:R-:W-:Y:S06]  /*5eb0*/  @!P3 BAR.ARV 0x9, 0x100 ;  /* 0x024400000000bb1d */ /* 0x000fec0000002000 */
.L_x_14356:
[----:B------:R-:W0:Y:S01]  /*5ec0*/  LDC R0, c[0x0][0x448] ;  /* 0x00011200ff007b82 */ /* 0x000e220000000800 */
        /* <DEDUP_REMOVED lines=19> */
[----:B-1----:R-:W-:Y:S02]  /*6000*/  CS2R R62, SRZ ;  /* 0x00000000003e7805 */ /* 0x002fe4000001ff00 */
[----:B------:R-:W-:Y:S02]  /*6010*/  CS2R R84, SRZ ;  /* 0x0000000000547805 */ /* 0x000fe4000001ff00 */
[----:B------:R-:W-:Y:S02]  /*6020*/  CS2R R168, SRZ ;  /* 0x0000000000a87805 */ /* 0x000fe4000001ff00 */
[----:B------:R-:W-:Y:S02]  /*6030*/  CS2R R60, SRZ ;  /* 0x00000000003c7805 */ /* 0x000fe4000001ff00 */
[----:B0-----:R-:W-:Y:S01]  /*6040*/  ISETP.NE.AND P1, PT, R0, 0x1, PT ;  /* 0x000000010000780c */ /* 0x001fe20003f25270 */
[----:B------:R-:W-:Y:S01]  /*6050*/  VIADD R0, R229, 0x7f ;  /* 0x0000007fe5007836 */ /* 0x000fe20000000000 */
[----:B------:R-:W-:-:S02]  /*6060*/  CS2R R54, SRZ ;  /* 0x0000000000367805 */ /* 0x000fc4000001ff00 */
[----:B------:R-:W-:Y:S02]  /*6070*/  CS2R R80, SRZ ;  /* 0x0000000000507805 */ /* 0x000fe4000001ff00 */
[----:B------:R-:W-:Y:S02]  /*6080*/  CS2R R52, SRZ ;  /* 0x0000000000347805 */ /* 0x000fe4000001ff00 */
[----:B-----5:R-:W-:Y:S02]  /*6090*/  CS2R R48, SRZ ;  /* 0x0000000000307805 */ /* 0x020fe4000001ff00 */
        /* <DEDUP_REMOVED lines=12> */
[----:B--2---:R-:W-:Y:S02]  /*6160*/  CS2R R92, SRZ ;  /* 0x00000000005c7805 */ /* 0x004fe4000001ff00 */
        /* <DEDUP_REMOVED lines=18> */
[----:B------:R-:W-:Y:S01]  /*6290*/  CS2R R14, SRZ ;  /* 0x00000000000e7805 */ /* 0x000fe2000001ff00 */
[----:B0-----:R-:W-:Y:S01]  /*62a0*/  @P1 IMAD.HI.U32 R3, R0, R3, RZ ;  /* 0x0000000300031227 */ /* 0x001fe200078e00ff */
[----:B------:R-:W-:Y:S02]  /*62b0*/  CS2R R44, SRZ ;  /* 0x00000000002c7805 */ /* 0x000fe4000001ff00 */
[----:B------:R-:W-:Y:S02]  /*62c0*/  CS2R R12, SRZ ;  /* 0x00000000000c7805 */ /* 0x000fe4000001ff00 */
[----:B------:R-:W-:Y:S02]  /*62d0*/  CS2R R38, SRZ ;  /* 0x0000000000267805 */ /* 0x000fe4000001ff00 */
[----:B------:R-:W-:-:S02]  /*62e0*/  CS2R R36, SRZ ;  /* 0x0000000000247805 */ /* 0x000fc4000001ff00 */
[----:B------:R-:W-:Y:S02]  /*62f0*/  CS2R R10, SRZ ;  /* 0x00000000000a7805 */ /* 0x000fe4000001ff00 */
[----:B------:R-:W-:Y:S02]  /*6300*/  CS2R R6, SRZ ;  /* 0x0000000000067805 */ /* 0x000fe4000001ff00 */
[----:B-1----:R-:W-:Y:S02]  /*6310*/  @P1 SHF.R.U32.HI R0, RZ, R4, R3 ;  /* 0x00000004ff001219 */ /* 0x002fe40000011603 */
[----:B------:R-:W-:Y:S02]  /*6320*/  CS2R R28, SRZ ;  /* 0x00000000001c7805 */ /* 0x000fe4000001ff00 */
[----:B------:R-:W-:Y:S02]  /*6330*/  PLOP3.LUT P1, PT, PT, PT, PT, 0x80, 0x0 ;  /* 0x000000000000781c */ /* 0x000fe40003f2f070 */
[----:B------:R-:W-:Y:S01]  /*6340*/  IADD3 R0, R31, R0, RZ ;  /* 0x000000001f007210 */ /* 0x000fe20007ffe0ff */
[----:B------:R-:W-:-:S04]  /*6350*/  IMAD.MOV.U32 R31, RZ, RZ, RZ ;  /* 0x000000ffff1f7224 */ /* 0x000fc800078e00ff */
[----:B------:R-:W-:-:S05]  /*6360*/  IMAD.HI R0, R0, 0x2aaaaaab, RZ ;  /* 0x2aaaaaab00007827 */ /* 0x000fca00078e02ff */
[----:B------:R-:W-:-:S04]  /*6370*/  SHF.R.U32.HI R3, RZ, 0x1f, R0 ;  /* 0x0000001fff037819 */ /* 0x000fc80000011600 */
[----:B------:R-:W-:Y:S01]  /*6380*/  LEA.HI.SX32 R0, R0, R3, 0x1c ;  /* 0x0000000300007211 */ /* 0x000fe200078fe2ff */
[----:B------:R-:W-:-:S03]  /*6390*/  IMAD.MOV.U32 R3, RZ, RZ, RZ ;  /* 0x000000ffff037224 */ /* 0x000fc600078e00ff */
[----:B------:R-:W-:-:S04]  /*63a0*/  VIMNMX R177, R177, R0, PT ;  /* 0x00000000b1b17248 */ /* 0x000fc80003fe0100 */
[----:B------:R-:W-:Y:S01]  /*63b0*/  ISETP.GE.AND P2, PT, R177, 0x1, PT ;  /* 0x00000001b100780c */ /* 0x000fe20003f46270 */
[----:B------:R-:W-:-:S12]  /*63c0*/  @P0 BRA `(.L_x_14415) ;  /* 0x00000000000c0947 */ /* 0x000fd80003800000 */
[----:B------:R-:W0:Y:S01]  /*63d0*/  FENCE.VIEW.ASYNC.G ;  /* 0x00000000000073c6 */ /* 0x000e220000000100 */
[----:B------:R-:W-:Y:S05]  /*63e0*/  WARPSYNC.ALL ;  /* 0x0000000000007948 */ /* 0x000fea0003800000 */
[----:B0-----:R-:W-:Y:S06]  /*63f0*/  BAR.ARV 0xc, 0x180 ;  /* 0x0306000000007b1d */ /* 0x001fec0000002000 */
.L_x_14415:
[----:B------:R-:W-:Y:S01]  /*6400*/  IMAD.MOV.U32 R25, RZ, RZ, RZ ;  /* 0x000000ffff197224 */ /* 0x000fe200078e00ff */
[----:B------:R-:W-:Y:S01]  /*6410*/  MOV R0, RZ ;  /* 0x000000ff00007202 */ /* 0x000fe20000000f00 */
        /* <DEDUP_REMOVED lines=9> */
.L_x_14662:
        /* <DEDUP_REMOVED lines=26> */
.L_x_14419:
[----:B------:R-:W-:Y:S05]  /*6650*/  BSYNC B6 ;  /* 0x0000000000067941 */ /* 0x000fea0003800000 */
.L_x_14418:
        /* <DEDUP_REMOVED lines=13> */
.L_x_14423:
[----:B-1----:R1:W2:Y:S02]  /*6730*/  SYNCS.PHASECHK.TRANS64.TRYWAIT P0, [R19+URZ+0x22800], R0 ;  /* 0x02280000130075a7 */ /* 0x0022a4000800017f */
[----:B--2---:R-:W-:Y:S05]  /*6740*/  @!P0 NANOSLEEP.SYNCS 0x989680 ;  /* 0x009896800000895d */ /* 0x004fea0003900000 */
[----:B------:R-:W2:Y:S02]  /*6750*/  @!P0 SYNCS.PHASECHK.TRANS64 P0, [R19+URZ+0x22800], R0 ;  /* 0x02280000130085a7 */ /* 0x000ea4000800007f */
[----:B--2---:R-:W-:Y:S05]  /*6760*/  @!P0 BRA `(.L_x_14423) ;  /* 0xfffffffc00f08947 */ /* 0x004fea000383ffff */
.L_x_14422:
[----:B------:R-:W-:Y:S05]  /*6770*/  BSYNC B0 ;  /* 0x0000000000007941 */ /* 0x000fea0003800000 */
.L_x_14421:
[----:B------:R-:W-:Y:S05]  /*6780*/  BRA `(.L_x_14424) ;  /* 0x0000002c00747947 */ /* 0x000fea0003800000 */
.L_x_14420:
        /* <DEDUP_REMOVED lines=30> */
.L_x_14426:
[----:B------:R-:W-:Y:S05]  /*6970*/  BSYNC B6 ;  /* 0x0000000000067941 */ /* 0x000fea0003800000 */
.L_x_14425:
        /* <DEDUP_REMOVED lines=8> */
[----:B------:R-:W-:Y:S01]  /*6a00*/  MOV R8, R26 ;  /* 0x0000001a00087202 */ /* 0x000fe20000000f00 */
[----:B------:R-:W-:Y:S01]  /*6a10*/  ULDC.64 UR6, c[0x0][0x408] ;  /* 0x0001020000067ab9 */ /* 0x000fe20000000a00 */
        /* <DEDUP_REMOVED lines=35> */
.L_x_14668:
        /* <DEDUP_REMOVED lines=10> */
[----:B--2---:R-:W-:Y:S01]  /*6cf0*/  MOV R10, R0 ;  /* 0x00000000000a7202 */ /* 0x004fe20000000f00 */
[----:B-1----:R-:W-:Y:S01]  /*6d00*/  IMAD.MOV.U32 R11, RZ, RZ, R3 ;  /* 0x000000ffff0b7224 */ /* 0x002fe200078e0003 */
[----:B------:R-:W-:Y:S02]  /*6d10*/  ISETP.GE.AND P3, PT, R206, UR4, PT ;  /* 0x00000004ce007c0c */ /* 0x000fe4000bf66270 */
[----:B------:R-:W-:Y:S02]  /*6d20*/  CS2R R28, SRZ ;  /* 0x00000000001c7805 */ /* 0x000fe4000001ff00 */
[----:B------:R-:W-:Y:S01]  /*6d30*/  ISETP.GE.AND P2, PT, R200, UR4, PT ;  /* 0x00000004c8007c0c */ /* 0x000fe2000bf46270 */
[----:B---3--:R-:W-:-:S08]  /*6d40*/  IMAD.MOV.U32 R15, RZ, RZ, R5 ;  /* 0x000000ffff0f7224 */ /* 0x008fd000078e0005 */
[----:B------:R-:W-:Y:S01]  /*6d50*/  @!P3 IMAD.SHL.U32 R35, R206, 0x2, RZ ;  /* 0x00000002ce23b824 */ /* 0x000fe200078e00ff */
        /* <DEDUP_REMOVED lines=14> */
.L_x_14431:
[----:B------:R-:W-:Y:S05]  /*6e40*/  BSYNC B1 ;  /* 0x0000000000017941 */ /* 0x000fea0003800000 */
.L_x_14430:
[----:B-1---5:R-:W-:Y:S01]  /*6e50*/  IMAD.MOV.U32 R3, RZ, RZ, R21 ;  /* 0x000000ffff037224 */ /* 0x022fe200078e0015 */
[----:B--2---:R-:W-:Y:S01]  /*6e60*/  MOV R0, R20 ;  /* 0x0000001400007202 */ /* 0x004fe20000000f00 */
[----:B------:R-:W-:Y:S01]  /*6e70*/  IMAD.MOV.U32 R9, RZ, RZ, R29 ;  /* 0x000000ffff097224 */ /* 0x000fe200078e001d */
[----:B------:R-:W-:Y:S01]  /*6e80*/  UMOV UR4, 0xffffffff ;  /* 0xffffffff00047882 */ /* 0x000fe20000000000 */
        /* <DEDUP_REMOVED lines=9> */
[----:B------:R-:W-:Y:S02]  /*6f20*/  PRMT R43, R43, 0x5410, R0 ;  /* 0x000054102b2b7816 */ /* 0x000fe40000000000 */
[----:B------:R-:W-:Y:S02]  /*6f30*/  PRMT R44, R3, 0x5410, R9 ;  /* 0x00005410032c7816 */ /* 0x000fe40000000009 */
[----:B------:R-:W-:Y:S01]  /*6f40*/  PRMT R37, R37, 0x5410, R5 ;  /* 0x0000541025257816 */ /* 0x000fe20000000005 */
[----:B------:R-:W-:Y:S06]  /*6f50*/  BRA.DIV UR4, `(.L_x_14432) ;  /* 0x0000015204787947 */ /* 0x000fec000b800000 */
[----:B------:R1:W2:Y:S04]  /*6f60*/  SHFL.IDX PT, R3, R6, 0x1, 0x1c1f ;  /* 0x003c1f0006037f89 */ /* 0x0002a800000e0000 */
[----:B------:R1:W3:Y:S04]  /*6f70*/  SHFL.IDX PT, R0, R4, 0x1, 0x1c1f ;  /* 0x003c1f0004007f89 */ /* 0x0002e800000e0000 */
[----:B------:R1:W0:Y:S04]  /*6f80*/  SHFL.IDX PT, R5, R8, 0x1, 0x1c1f ;  /* 0x003c1f0008057f89 */ /* 0x00022800000e0000 */
[----:B----4-:R1:W4:Y:S02]  /*6f90*/  SHFL.IDX PT, R14, R7, 0x1, 0x1c1f ;  /* 0x003c1f00070e7f89 */ /* 0x01032400000e0000 */
.L_x_14674:
[----:B01----:R-:W5:Y:S04]  /*6fa0*/  LDL R6, [R1+0x44] ;  /* 0x0000440001067983 */ /* 0x003f680000100800 */
[----:B------:R-:W2:Y:S01]  /*6fb0*/  LDL R39, [R1+0x48] ;  /* 0x0000480001277983 */ /* 0x000ea20000100800 */
[----:B------:R-:W-:Y:S01]  /*6fc0*/  VIADD R33, R33, 0x40 ;  /* 0x0000004021217836 */ /* 0x000fe20000000000 */
[----:B------:R-:W-:Y:S01]  /*6fd0*/  BSSY B1, `(.L_x_14433) ;  /* 0x0000022000017945 */ /* 0x000fe20003800000 */
[----:B------:R-:W-:Y:S02]  /*6fe0*/  CS2R R10, SRZ ;  /* 0x00000000000a7805 */ /* 0x000fe4000001ff00 */
[----:B------:R-:W-:Y:S02]  /*6ff0*/  CS2R R8, SRZ ;  /* 0x0000000000087805 */ /* 0x000fe4000001ff00 */
[----:B------:R-:W-:-:S02]  /*7000*/  CS2R R12, SRZ ;  /* 0x00000000000c7805 */ /* 0x000fc4000001ff00 */
[----:B------:R-:W-:Y:S02]  /*7010*/  ISETP.GE.AND P0, PT, R33, R38, PT ;  /* 0x000000262100720c */ /* 0x000fe40003f06270 */
[----:B-----5:R-:W-:-:S04]  /*7020*/  LEA.HI R4, R6, R6, RZ, 0x1 ;  /* 0x0000000606047211 */ /* 0x020fc800078f08ff */
[----:B------:R-:W-:Y:S01]  /*7030*/  LOP3.LUT R4, R4, 0xfffffffe, RZ, 0xc0, !PT ;  /* 0xfffffffe04047812 */ /* 0x000fe200078ec0ff */
[----:B--2---:R-:W-:-:S04]  /*7040*/  IMAD.SHL.U32 R33, R39, 0x40, RZ ;  /* 0x0000004027217824 */ /* 0x004fc800078e00ff */
[----:B------:R-:W-:-:S05]  /*7050*/  IMAD.IADD R4, R6, 0x1, -R4 ;  /* 0x0000000106047824 */ /* 0x000fca00078e0a04 */
[----:B------:R-:W-:Y:S01]  /*7060*/  SHF.L.U32 R36, R4, 0x1f, RZ ;  /* 0x0000001f04247819 */ /* 0x000fe200000006ff */
[----:B------:R-:W-:Y:S06]  /*7070*/  @P0 BRA `(.L_x_14434) ;  /* 0x00000000005c0947 */ /* 0x000fec0003800000 */
[----:B------:R-:W2:Y:S01]  /*7080*/  LDL R15, [R1+0x50] ;  /* 0x00005000010f7983 */ /* 0x000ea20000100800 */
[----:B------:R-:W-:Y:S01]  /*7090*/  ULDC UR4, c[0x0][0x3f4] ;  /* 0x0000fd0000047ab9 */ /* 0x000fe20000000800 */
[----:B------:R-:W-:Y:S01]  /*70a0*/  MOV R7, R3 ;  /* 0x0000000300077202 */ /* 0x000fe20000000f00 */
[----:B---3--:R-:W-:Y:S01]  /*70b0*/  IMAD.MOV.U32 R6, RZ, RZ, R0 ;  /* 0x000000ffff067224 */ /* 0x008fe200078e0000 */
[----:B------:R-:W-:Y:S02]  /*70c0*/  ISETP.GE.AND P3, PT, R206, UR4, PT ;  /* 0x00000004ce007c0c */ /* 0x000fe4000bf66270 */
[----:B------:R-:W-:Y:S02]  /*70d0*/  CS2R R10, SRZ ;  /* 0x00000000000a7805 */ /* 0x000fe4000001ff00 */
[----:B------:R-:W-:-:S09]  /*70e0*/  ISETP.GE.AND P2, PT, R200, UR4, PT ;  /* 0x00000004c8007c0c */ /* 0x000fd2000bf46270 */
[----:B------:R-:W-:Y:S01]  /*70f0*/  @!P3 IMAD.SHL.U32 R9, R206, 0x2, RZ ;  /* 0x00000002ce09b824 */ /* 0x000fe200078e00ff */
[----:B------:R-:W-:Y:S02]  /*7100*/  CS2R R12, SRZ ;  /* 0x00000000000c7805 */ /* 0x000fe4000001ff00 */
[----:B------:R-:W-:Y:S01]  /*7110*/  CS2R R26, SRZ ;  /* 0x00000000001a7805 */ /* 0x000fe2000001ff00 */
[----:B------:R-:W-:Y:S01]  /*7120*/  @!P2 IMAD.WIDE R6, R200, 0x2, R6 ;  /* 0x00000002c806a825 */ /* 0x000fe200078e0206 */
[-C--:B------:R-:W-:Y:S02]  /*7130*/  @!P3 IADD3 R34, P0, R0, R9.reuse, RZ ;  /* 0x000000090022b210 */ /* 0x080fe40007f1e0ff */
[----:B----4-:R-:W-:Y:S02]  /*7140*/  @!P3 IADD3 R4, P1, R14, R9, RZ ;  /* 0x000000090e04b210 */ /* 0x010fe40007f3e0ff */
[----:B------:R0:W5:Y:S01]  /*7150*/  @!P2 LD.E.64 R10, desc[UR40][R6.64] ;  /* 0x00000028060aa980 */ /* 0x000162000c101b00 */
[----:B--2---:R-:W-:Y:S01]  /*7160*/  @!P3 SHF.L.U64.HI R8, R206, 0x1, R15 ;  /* 0x00000001ce08b819 */ /* 0x004fe2000001020f */
        /* <DEDUP_REMOVED lines=8> */
.L_x_14434:
[----:B------:R-:W-:Y:S05]  /*71f0*/  BSYNC B1 ;  /* 0x0000000000017941 */ /* 0x000fea0003800000 */
.L_x_14433:
[----:B0-----:R-:W0:Y:S01]  /*7200*/  S2R R15, SR_TID.X ;  /* 0x00000000000f7919 */ /* 0x001e220000002100 */
[----:B------:R-:W1:Y:S01]  /*7210*/  SYNCS.PHASECHK.TRANS64.TRYWAIT P0, [R19+URZ+0x22800], R36 ;  /* 0x02280024130075a7 */ /* 0x000e62000800017f */
[----:B------:R-:W-:Y:S01]  /*7220*/  LOP3.LUT R33, R33, 0x1c0, RZ, 0xc0, !PT ;  /* 0x000001c021217812 */ /* 0x000fe200078ec0ff */
[----:B-----5:R-:W-:Y:S01]  /*7230*/  IMAD.MOV.U32 R3, RZ, RZ, R26 ;  /* 0x000000ffff037224 */ /* 0x020fe200078e001a */
[----:B------:R-:W-:Y:S01]  /*7240*/  VIADDMNMX R42, R38, -R229, 0x80, PT ;  /* 0x00000080262a7446 */ /* 0x000fe200038009e5 */
[----:B------:R-:W-:Y:S01]  /*7250*/  IMAD.MOV.U32 R5, RZ, RZ, R11 ;  /* 0x000000ffff057224 */ /* 0x000fe200078e000b */
[----:B---3--:R-:W-:Y:S01]  /*7260*/  LOP3.LUT R0, R33, 0x18, R16, 0xf8, !PT ;  /* 0x0000001821007812 */ /* 0x008fe200078ef810 */
[----:B------:R-:W-:Y:S01]  /*7270*/  IMAD.MOV.U32 R6, RZ, RZ, R8 ;  /* 0x000000ffff067224 */ /* 0x000fe200078e0008 */
[----:B------:R-:W-:Y:S01]  /*7280*/  SHF.R.U32.HI R33, RZ, 0x3, R33 ;  /* 0x00000003ff217819 */ /* 0x000fe20000011621 */
[----:B------:R-:W-:Y:S01]  /*7290*/  IMAD.MOV.U32 R4, RZ, RZ, R10 ;  /* 0x000000ffff047224 */ /* 0x000fe200078e000a */
[----:B------:R-:W-:Y:S01]  /*72a0*/  PRMT R45, R3, 0x7610, R45 ;  /* 0x00007610032d7816 */ /* 0x000fe2000000002d */
[----:B------:R-:W-:Y:S01]  /*72b0*/  BSSY B1, `(.L_x_14435) ;  /* 0x0000016000017945 */ /* 0x000fe20003800000 */
[----:B------:R-:W-:-:S02]  /*72c0*/  LOP3.LUT R0, R0, R33, RZ, 0x3c, !PT ;  /* 0x0000002100007212 */ /* 0x000fc400078e3cff */
[----:B------:R-:W-:Y:S02]  /*72d0*/  MOV R3, R27 ;  /* 0x0000001b00037202 */ /* 0x000fe40000000f00 */
[----:B------:R-:W-:Y:S01]  /*72e0*/  PRMT R46, R5, 0x5410, R6 ;  /* 0x00005410052e7816 */ /* 0x000fe20000000006 */
[----:B------:R-:W-:Y:S01]  /*72f0*/  IMAD.MOV.U32 R5, RZ, RZ, R12 ;  /* 0x000000ffff057224 */ /* 0x000fe200078e000c */
[----:B------:R-:W-:Y:S02]  /*7300*/  PRMT R45, R45, 0x5410, R4 ;  /* 0x000054102d2d7816 */ /* 0x000fe40000000004 */
[----:B----4-:R-:W-:Y:S02]  /*7310*/  PRMT R14, R3, 0x7610, R14 ;  /* 0x00007610030e7816 */ /* 0x010fe4000000000e */
[----:B------:R-:W-:Y:S02]  /*7320*/  MOV R4, R9 ;  /* 0x0000000900047202 */ /* 0x000fe40000000f00 */
[----:B------:R-:W-:Y:S01]  /*7330*/  PRMT R47, R5, 0x7610, R47 ;  /* 0x00007610052f7816 */ /* 0x000fe2000000002f */
[----:B------:R-:W-:Y:S01]  /*7340*/  IMAD.MOV.U32 R5, RZ, RZ, R13 ;  /* 0x000000ffff057224 */ /* 0x000fe200078e000d */
[----:B------:R-:W-:-:S02]  /*7350*/  PRMT R14, R14, 0x5410, R4 ;  /* 0x000054100e0e7816 */ /* 0x000fc40000000004 */
[----:B------:R-:W-:Y:S02]  /*7360*/  LOP3.LUT P2, RZ, R39, 0x4, RZ, 0xc0, !PT ;  /* 0x0000000427ff7812 */ /* 0x000fe4000784c0ff */
[----:B------:R-:W-:Y:S01]  /*7370*/  ISETP.GE.AND P1, PT, R23, R42, PT ;  /* 0x0000002a1700720c */ /* 0x000fe20003f26270 */
[----:B0-----:R-:W-:-:S05]  /*7380*/  VIADD R15, R15, 0xffffff80 ;  /* 0xffffff800f0f7836 */ /* 0x001fca0000000000 */
[----:B------:R-:W-:-:S04]  /*7390*/  SHF.R.S32.HI R7, RZ, 0x1f, R15 ;  /* 0x0000001fff077819 */ /* 0x000fc8000001140f */
[----:B------:R-:W-:-:S04]  /*73a0*/  LEA.HI R7, R7, R15, RZ, 0x5 ;  /* 0x0000000f07077211 */ /* 0x000fc800078f28ff */
[----:B------:R-:W-:-:S05]  /*73b0*/  SHF.R.S32.HI R7, RZ, 0x5, R7 ;  /* 0x00000005ff077819 */ /* 0x000fca0000011407 */
[----:B------:R-:W-:-:S04]  /*73c0*/  IMAD R0, R7, 0x200, R0 ;  /* 0x0000020007007824 */ /* 0x000fc800078e0200 */
[----:B------:R-:W-:-:S04]  /*73d0*/  IMAD R3, R0, 0x2, R19 ;  /* 0x0000000200037824 */ /* 0x000fc800078e0213 */
[C---:B------:R-:W-:Y:S02]  /*73e0*/  VIADD R4, R3.reuse, 0x18400 ;  /* 0x0001840003047836 */ /* 0x040fe40000000000 */
[----:B------:R-:W-:Y:S01]  /*73f0*/  VIADD R0, R3, 0x18440 ;  /* 0x0001844003007836 */ /* 0x000fe20000000000 */
[----:B-1----:R-:W-:Y:S06]  /*7400*/  @!P0 BRA `(.L_x_14436) ;  /* 0x0000014c00bc8947 */ /* 0x002fec0003800000 */
.L_x_14675:
[----:B------:R-:W-:Y:S05]  /*7410*/  BSYNC B1 ;  /* 0x0000000000017941 */ /* 0x000fea0003800000 */
.L_x_14435:
[----:B------:R-:W-:Y:S01]  /*7420*/  BSSY B1, `(.L_x_14437) ;  /* 0x000005f000017945 */ /* 0x000fe20003800000 */
[----:B------:R-:W-:Y:S02]  /*7430*/  PRMT R47, R47, 0x5410, R5 ;  /* 0x000054102f2f7816 */ /* 0x000fe40000000005 */
[----:B------:R-:W-:Y:S01]  /*7440*/  @P2 IADD3 R0, R4, -0x40, RZ ;  /* 0xffffffc004002810 */ /* 0x000fe20007ffe0ff */
[----:B------:R-:W-:Y:S06]  /*7450*/  @P1 BRA `(.L_x_14438) ;  /* 0x00000004006c1947 */ /* 0x000fec0003800000 */
[----:B------:R-:W1:Y:S01]  /*7460*/  LDC R5, c[0x0][0x3f4] ;  /* 0x0000fd00ff057b82 */ /* 0x000e620000000800 */
[----:B------:R-:W-:Y:S01]  /*7470*/  BSSY B2, `(.L_x_14439) ;  /* 0x000002e000027945 */ /* 0x000fe20003800000 */
[-C--:B-1----:R-:W-:Y:S02]  /*7480*/  ISETP.GE.AND P0, PT, R200, R5.reuse, PT ;  /* 0x00000005c800720c */ /* 0x082fe40003f06270 */
[----:B------:R-:W-:-:S11]  /*7490*/  ISETP.GE.AND P1, PT, R206, R5, PT ;  /* 0x00000005ce00720c */ /* 0x000fd60003f26270 */
[----:B------:R-:W-:Y:S05]  /*74a0*/  @P0 BRA `(.L_x_14440) ;  /* 0x0000000000a80947 */ /* 0x000fea0003800000 */
[----:B------:R-:W1:Y:S01]  /*74b0*/  LDS.128 R4, [R3+0x18400] ;  /* 0x0184000003047984 */ /* 0x000e620000000c00 */
        /* <DEDUP_REMOVED lines=12> */
[C---:B0-----:R-:W-:Y:S01]  /*7580*/  FMUL.FTZ R36, R30.reuse, R35 ;  /* 0x000000231e247220 */ /* 0x041fe20000410000 */
[----:B------:R-:W-:Y:S01]  /*7590*/  FMUL.FTZ R38, R30, R33 ;  /* 0x000000211e267220 */ /* 0x000fe20000410000 */
[----:B------:R-:W-:-:S02]  /*75a0*/  HADD2.F32 R15, -RZ, R6.H0_H0 ;  /* 0x20000006ff0f7230 */ /* 0x000fc40000004100 */
[CC--:B------:R-:W-:Y:S01]  /*75b0*/  FMUL.FTZ R30, R4.reuse, R34.reuse ;  /* 0x00000022041e7220 */ /* 0x0c0fe20000410000 */
[----:B------:R-:W-:Y:S01]  /*75c0*/  FFMA.FTZ R37, R29, R33, -R36 ;  /* 0x000000211d257223 */ /* 0x000fe20000010824 */
[----:B------:R-:W-:Y:S02]  /*75d0*/  HADD2.F32 R28, -RZ, R6.H1_H1 ;  /* 0x30000006ff1c7230 */ /* 0x000fe40000004100 */
[-C--:B------:R-:W-:Y:S01]  /*75e0*/  FMUL.FTZ R36, R4, R31.reuse ;  /* 0x0000001f04247220 */ /* 0x080fe20000410000 */
[----:B------:R-:W-:Y:S01]  /*75f0*/  FFMA.FTZ R33, R7, R31, -R30 ;  /* 0x0000001f07217223 */ /* 0x000fe2000001081e */
[--C-:B------:R-:W-:Y:S02]  /*7600*/  HADD2.F32 R6, -RZ, R5.reuse.H0_H0 ;  /* 0x20000005ff067230 */ /* 0x100fe40000004100 */
[----:B------:R-:W-:Y:S01]  /*7610*/  FFMA.FTZ R38, R29, R35, R38 ;  /* 0x000000231d267223 */ /* 0x000fe20000010026 */
        /* <DEDUP_REMOVED lines=19> */
.L_x_14440:
[----:B------:R-:W-:Y:S05]  /*7750*/  BSYNC B2 ;  /* 0x0000000000027941 */ /* 0x000fea0003800000 */
.L_x_14439:
[----:B------:R-:W-:Y:S05]  /*7760*/  @P1 BRA `(.L_x_14438) ;  /* 0x0000000000a81947 */ /* 0x000fea0003800000 */
[----:B-1----:R-:W1:Y:S01]  /*7770*/  LDS.128 R4, [R0] ;  /* 0x0000000000047984 */ /* 0x002e620000000c00 */
[----:B------:R-:W-:Y:S01]  /*7780*/  SHF.R.U32.HI R28, RZ, 0x10, R21 ;  /* 0x00000010ff1c7819 */ /* 0x000fe20000011615 */
[----:B------:R-:W-:Y:S01]  /*7790*/  HADD2.F32 R29, -RZ, R43.H1_H1 ;  /* 0x3000002bff1d7230 */ /* 0x000fe20000004100 */
        /* <DEDUP_REMOVED lines=39> */
.L_x_14438:
[----:B------:R-:W-:Y:S05]  /*7a10*/  BSYNC B1 ;  /* 0x0000000000017941 */ /* 0x000fea0003800000 */
.L_x_14437:
        /* <DEDUP_REMOVED lines=50> */
.L_x_14443:
[----:B------:R-:W-:Y:S05]  /*7d40*/  BSYNC B1 ;  /* 0x0000000000017941 */ /* 0x000fea0003800000 */
.L_x_14442:
[----:B------:R-:W-:Y:S05]  /*7d50*/  @P1 BRA `(.L_x_14441) ;  /* 0x0000001400dc1947 */ /* 0x000fea0003800000 */
[----:B-1----:R-:W1:Y:S01]  /*7d60*/  LDS.128 R4, [R0+0x2000] ;  /* 0x0020000000047984 */ /* 0x002e620000000c00 */
[----:B------:R-:W-:Y:S01]  /*7d70*/  SHF.R.U32.HI R15, RZ, 0x10, R9 ;  /* 0x00000010ff0f7819 */ /* 0x000fe20000011609 */
[----:B------:R-:W-:Y:S01]  /*7d80*/  HADD2.F32 R13, -RZ, R46.H1_H1 ;  /* 0x3000002eff0d7230 */ /* 0x000fe20000004100 */
[----:B------:R-:W-:Y:S01]  /*7d90*/  SHF.R.U32.HI R12, RZ, 0x10, R27 ;  /* 0x00000010ff0c7819 */ /* 0x000fe2000001161b */
[----:B------:R-:W-:Y:S01]  /*7da0*/  HADD2.F32 R11, -RZ, R45.H0_H0 ;  /* 0x2000002dff0b7230 */ /* 0x000fe20000004100 */
[----:B------:R-:W-:Y:S01]  /*7db0*/  SHF.R.U64 R25, R8, 0x10, R9 ;  /* 0x0000001008197819 */ /* 0x000fe20000001209 */
[----:B------:R-:W-:Y:S01]  /*7dc0*/  HADD2.F32 R15, -RZ, R15.H0_H0 ;  /* 0x2000000fff0f7230 */ /* 0x000fe20000004100 */
[----:B------:R-:W-:Y:S01]  /*7dd0*/  SHF.R.U64 R26, R26, 0x10, R27 ;  /* 0x000000101a1a7819 */ /* 0x000fe2000000121b */
[----:B------:R-:W-:Y:S02]  /*7de0*/  HADD2.F32 R12, -RZ, R12.H0_H0 ;  /* 0x2000000cff0c7230 */ /* 0x000fe40000004100 */
[----:B-1----:R-:W-:-:S02]  /*7df0*/  HADD2.F32 R10, -RZ, R7.H1_H1 ;  /* 0x30000007ff0a7230 */ /* 0x002fc40000004100 */
        /* <DEDUP_REMOVED lines=11> */
[--C-:B------:R-:W-:Y:S02]  /*7eb0*/  HADD2.F32 R10, -RZ, R14.reuse.H1_H1 ;  /* 0x3000000eff0a7230 */ /* 0x100fe40000004100 */
[----:B------:R-:W-:Y:S01]  /*7ec0*/  FFMA.FTZ R24, R9, R15, R24 ;  /* 0x0000000f09187223 */ /* 0x000fe20000010018 */
[--C-:B------:R-:W-:Y:S02]  /*7ed0*/  HADD2.F32 R6, -RZ, R5.reuse.H0_H0 ;  /* 0x20000005ff067230 */ /* 0x100fe40000004100 */
        /* <DEDUP_REMOVED lines=19> */
.L_x_14428:
[----:B------:R-:W0:Y:S01]  /*8010*/  S2R R0, SR_TID.X ;  /* 0x0000000000007919 */ /* 0x000e220000002100 */
[----:B------:R-:W1:Y:S01]  /*8020*/  LDC R21, c[0x0][0x448] ;  /* 0x00011200ff157b82 */ /* 0x000e620000000800 */
[----:B------:R-:W-:Y:S01]  /*8030*/  ULDC.64 UR4, c[0x0][0x3f8] ;  /* 0x0000fe0000047ab9 */ /* 0x000fe20000000a00 */
[----:B------:R-:W-:Y:S01]  /*8040*/  ULDC.64 UR6, c[0x0][0x408] ;  /* 0x0001020000067ab9 */ /* 0x000fe20000000a00 */
[----:B------:R-:W-:Y:S02]  /*8050*/  IMAD.MOV.U32 R4, RZ, RZ, R26 ;  /* 0x000000ffff047224 */ /* 0x000fe400078e001a */
        /* <DEDUP_REMOVED lines=42> */
[----:B--2---:R-:W-:-:S05]  /*8300*/  @!P1 IADD3.X R7, R0, R21, RZ, P2, !PT ;  /* 0x0000001500079210 */ /* 0x004fca00017fe4ff */
        /* <DEDUP_REMOVED lines=29> */
[----:B------:R-:W-:Y:S01]  /*84e0*/  IMAD.MOV.U32 R5, RZ, RZ, R29 ;  /* 0x000000ffff057224 */ /* 0x000fe200078e001d */
[----:B------:R-:W-:Y:S01]  /*84f0*/  MOV R7, R21 ;  /* 0x0000001500077202 */ /* 0x000fe20000000f00 */
[----:B------:R-:W-:-:S03]  /*8500*/  IMAD.MOV.U32 R6, RZ, RZ, R20 ;  /* 0x000000ffff067224 */ /* 0x000fc600078e0014 */
[----:B------:R-:W-:Y:S02]  /*8510*/  PRMT R40, R5, 0x5410, R7 ;  /* 0x0000541005287816 */ /* 0x000fe40000000007 */
[----:B------:R-:W-:Y:S02]  /*8520*/  PRMT R46, R4, 0x5410, R6 ;  /* 0x00005410042e7816 */ /* 0x000fe40000000006 */
[----:B01--4-:R-:W-:-:S07]  /*8530*/  CS2R R4, SRZ ;  /* 0x0000000000047805 */ /* 0x013fce000001ff00 */
.L_x_14685:
        /* <DEDUP_REMOVED lines=18> */
[-C--:B--2---:R-:W-:Y:S02]  /*8660*/  IADD3 R8, P1, R3, R4.reuse, RZ ;  /* 0x0000000403087210 */ /* 0x084fe40007f3e0ff */
[----:B------:R-:W-:-:S03]  /*8670*/  IADD3 R4, P2, R14, R4, RZ ;  /* 0x000000040e047210 */ /* 0x000fc60007f5e0ff */
[--C-:B---3--:R-:W-:Y:S02]  /*8680*/  IMAD.X R9, R0, 0x1, R5.reuse, P1 ;  /* 0x0000000100097824 */ /* 0x108fe400008e0605 */
[----:B------:R-:W-:-:S04]  /*8690*/  IMAD.X R5, R24, 0x1, R5, P2 ;  /* 0x0000000118057824 */ /* 0x000fc800010e0605 */
[----:B------:R-:W5:Y:S04]  /*86a0*/  LD.E.128 R8, desc[UR40][R8.64] ;  /* 0x0000002808087980 */ /* 0x000f68000c101d00 */
[----:B------:R-:W5:Y:S02]  /*86b0*/  LD.E.128 R4, desc[UR40][R4.64] ;  /* 0x0000002804047980 */ /* 0x000f64000c101d00 */
.L_x_14446:
[----:B------:R-:W-:Y:S05]  /*86c0*/  BSYNC B1 ;  /* 0x0000000000017941 */ /* 0x000fea0003800000 */
.L_x_14445:
[----:B------:R-:W0:Y:S01]  /*86d0*/  SYNCS.PHASECHK.TRANS64.TRYWAIT P1, [R19+URZ+0x22800], R12 ;  /* 0x0228000c130075a7 */ /* 0x000e22000802017f */
[----:B---3-5:R-:W-:Y:S01]  /*86e0*/  IMAD.MOV.U32 R0, RZ, RZ, R4 ;  /* 0x000000ffff007224 */ /* 0x028fe200078e0004 */
[----:B------:R-:W-:Y:S01]  /*86f0*/  VIADDMNMX R30, R30, -R229, 0x80, PT ;  /* 0x000000801e1e7446 */ /* 0x000fe200038009e5 */
[----:B--2---:R-:W-:Y:S01]  /*8700*/  IMAD.MOV.U32 R3, RZ, RZ, R5 ;  /* 0x000000ffff037224 */ /* 0x004fe200078e0005 */
[C---:B------:R-:W-:Y:S01]  /*8710*/  IADD3 R13, R23.reuse, 0x40, RZ ;  /* 0x00000040170d7810 */ /* 0x040fe20007ffe0ff */
[----:B------:R-:W-:Y:S01]  /*8720*/  BSSY B1, `(.L_x_14447) ;  /* 0x000000e000017945 */ /* 0x000fe20003800000 */
[-C--:B------:R-:W-:Y:S02]  /*8730*/  ISETP.GE.OR P2, PT, R23, R30.reuse, P0 ;  /* 0x0000001e1700720c */ /* 0x080fe40000746670 */
[----:B------:R-:W-:Y:S01]  /*8740*/  PRMT R51, R51, 0x5410, R0 ;  /* 0x0000541033337816 */ /* 0x000fe20000000000 */
[----:B------:R-:W-:Y:S01]  /*8750*/  IMAD.MOV.U32 R0, RZ, RZ, R6 ;  /* 0x000000ffff007224 */ /* 0x000fe200078e0006 */
[----:B------:R-:W-:Y:S01]  /*8760*/  ISETP.GE.OR P0, PT, R13, R30, P0 ;  /* 0x0000001e0d00720c */ /* 0x000fe20000706670 */
[----:B------:R-:W-:Y:S01]  /*8770*/  IMAD.MOV.U32 R13, RZ, RZ, R8 ;  /* 0x000000ffff0d7224 */ /* 0x000fe200078e0008 */
[----:B------:R-:W-:Y:S01]  /*8780*/  PRMT R52, R3, 0x7610, R52 ;  /* 0x0000761003347816 */ /* 0x000fe20000000034 */
[----:B------:R-:W-:Y:S01]  /*8790*/  IMAD.MOV.U32 R3, RZ, RZ, R7 ;  /* 0x000000ffff037224 */ /* 0x000fe200078e0007 */
[----:B------:R-:W-:-:S02]  /*87a0*/  MOV R14, R9 ;  /* 0x00000009000e7202 */ /* 0x000fc40000000f00 */
[----:B------:R-:W-:Y:S01]  /*87b0*/  PRMT R52, R52, 0x5410, R0 ;  /* 0x0000541034347816 */ /* 0x000fe20000000000 */
[----:B------:R-:W-:Y:S01]  /*87c0*/  IMAD.IADD R0, R16, 0x1, R39 ;  /* 0x0000000110007824 */ /* 0x000fe200078e0227 */
[----:B------:R-:W-:Y:S02]  /*87d0*/  PRMT R53, R3, 0x5410, R13 ;  /* 0x0000541003357816 */ /* 0x000fe4000000000d */
[----:B------:R-:W-:Y:S01]  /*87e0*/  PRMT R54, R14, 0x7610, R54 ;  /* 0x000076100e367816 */ /* 0x000fe20000000036 */
[----:B0-----:R-:W-:Y:S06]  /*87f0*/  @!P1 BRA `(.L_x_14448) ;  /* 0x0000014000389947 */ /* 0x001fec0003800000 */
.L_x_14686:
[----:B------:R-:W-:Y:S05]  /*8800*/  BSYNC B1 ;  /* 0x0000000000017941 */ /* 0x000fea0003800000 */
.L_x_14447:
[----:B------:R-:W-:Y:S01]  /*8810*/  BSSY B1, `(.L_x_14449) ;  /* 0x0000069000017945 */ /* 0x000fe20003800000 */
[----:B------:R-:W-:Y:S01]  /*8820*/  IMAD.MOV.U32 R55, RZ, RZ, R10 ;  /* 0x000000ffff377224 */ /* 0x000fe200078e000a */
[----:B------:R-:W-:Y:S01]  /*8830*/  LOP3.LUT R0, R0, 0x38, RZ, 0xc0, !PT ;  /* 0x0000003800007812 */ /* 0x000fe200078ec0ff */
[----:B------:R-:W-:Y:S01]  /*8840*/  IMAD.MOV.U32 R56, RZ, RZ, R11 ;  /* 0x000000ffff387224 */ /* 0x000fe200078e000b */
[----:B------:R-:W-:Y:S06]  /*8850*/  @P2 BRA `(.L_x_14450) ;  /* 0x0000000400902947 */ /* 0x000fec0003800000 */
[----:B------:R-:W2:Y:S01]  /*8860*/  LDL R3, [R1+0x48] ;  /* 0x0000480001037983 */ /* 0x000ea20000100800 */
[--C-:B------:R-:W-:Y:S01]  /*8870*/  SHF.R.U64 R50, R36, 0x10, R37.reuse ;  /* 0x0000001024327819 */ /* 0x100fe20000001225 */
[----:B------:R-:W-:Y:S01]  /*8880*/  HADD2.F32 R36, -RZ, R40.H0_H0 ;  /* 0x20000028ff247230 */ /* 0x000fe20000004100 */
[----:B------:R-:W-:Y:S01]  /*8890*/  SHF.R.U32.HI R38, RZ, 0x10, R37 ;  /* 0x00000010ff267819 */ /* 0x000fe20000011625 */
[----:B------:R-:W1:Y:S01]  /*88a0*/  S2R R14, SR_TID.X ;  /* 0x00000000000e7919 */ /* 0x000e620000002100 */
[--C-:B------:R-:W-:Y:S02]  /*88b0*/  SHF.R.U64 R48, R28, 0x10, R29.reuse ;  /* 0x000000101c307819 */ /* 0x100fe4000000121d */
[----:B------:R-:W-:Y:S02]  /*88c0*/  SHF.R.U32.HI R37, RZ, 0x10, R29 ;  /* 0x00000010ff257819 */ /* 0x000fe4000001161d */
[--C-:B------:R-:W-:Y:S02]  /*88d0*/  SHF.R.U64 R49, R34, 0x10, R35.reuse ;  /* 0x0000001022317819 */ /* 0x100fe40000001223 */
[----:B------:R-:W-:Y:S01]  /*88e0*/  SHF.R.U32.HI R44, RZ, 0x10, R35 ;  /* 0x00000010ff2c7819 */ /* 0x000fe20000011623 */
[----:B------:R-:W-:Y:S01]  /*88f0*/  HADD2.F32 R35, -RZ, R41.H0_H0 ;  /* 0x20000029ff237230 */ /* 0x000fe20000004100 */
[--C-:B------:R-:W-:Y:S01]  /*8900*/  SHF.R.U64 R47, R20, 0x10, R21.reuse ;  /* 0x00000010142f7819 */ /* 0x100fe20000001215 */
[----:B------:R-:W-:Y:S01]  /*8910*/  HADD2.F32 R37, -RZ, R37.H0_H0 ;  /* 0x20000025ff257230 */ /* 0x000fe20000004100 */
[----:B------:R-:W-:Y:S01]  /*8920*/  SHF.R.U32.HI R42, RZ, 0x10, R21 ;  /* 0x00000010ff2a7819 */ /* 0x000fe20000011615 */
        /* <DEDUP_REMOVED lines=9> */
[----:B0-----:R-:W-:Y:S02]  /*89c0*/  LEA R12, R24, R3, 0x9 ;  /* 0x00000003180c7211 */ /* 0x001fe400078e48ff */
[----:B------:R-:W-:-:S03]  /*89d0*/  LOP3.LUT R3, R14, R0, R13, 0x1e, !PT ;  /* 0x000000000e037212 */ /* 0x000fc600078e1e0d */
[----:B------:R-:W-:Y:S02]  /*89e0*/  IMAD R43, R12, 0x2, R19 ;  /* 0x000000020c2b7824 */ /* 0x000fe400078e0213 */
[----:B------:R-:W-:-:S03]  /*89f0*/  IMAD R24, R24, 0x200, R3 ;  /* 0x0000020018187824 */ /* 0x000fc600078e0203 */
[----:B------:R-:W0:Y:S01]  /*8a00*/  LDS.128 R12, [R43+0x18400] ;  /* 0x018400002b0c7984 */ /* 0x000e220000000c00 */
[----:B------:R-:W-:-:S05]  /*8a10*/  IMAD R45, R24, 0x2, R19 ;  /* 0x00000002182d7824 */ /* 0x000fca00078e0213 */
[----:B------:R-:W1:Y:S01]  /*8a20*/  LDS.128 R24, [R45+0x18400] ;  /* 0x018400002d187984 */ /* 0x000e620000000c00 */
[--C-:B0-----:R-:W-:Y:S02]  /*8a30*/  HADD2.F32 R20, -RZ, R13.reuse.H0_H0 ;  /* 0x2000000dff147230 */ /* 0x101fe40000004100 */
[----:B------:R-:W-:Y:S02]  /*8a40*/  HADD2.F32 R13, -RZ, R13.H1_H1 ;  /* 0x3000000dff0d7230 */ /* 0x000fe40000004100 */
[----:B------:R-:W-:Y:S02]  /*8a50*/  HADD2.F32 R21, -RZ, R15.H0_H0 ;  /* 0x2000000fff157230 */ /* 0x000fe40000004100 */
[--C-:B-1----:R-:W-:Y:S02]  /*8a60*/  HADD2.F32 R29, -RZ, R25.reuse.H0_H0 ;  /* 0x20000019ff1d7230 */ /* 0x102fe40000004100 */
[----:B------:R-:W-:Y:S02]  /*8a70*/  HADD2.F32 R30, -RZ, R25.H1_H1 ;  /* 0x30000019ff1e7230 */ /* 0x000fe40000004100 */
[----:B------:R-:W-:-:S02]  /*8a80*/  HADD2.F32 R33, -RZ, R27.H0_H0 ;  /* 0x2000001bff217230 */ /* 0x000fc40000004100 */
[CC--:B------:R-:W-:Y:S01]  /*8a90*/  FMUL.FTZ R39, R29.reuse, R36.reuse ;  /* 0x000000241d277220 */ /* 0x0c0fe20000410000 */
[-C--:B------:R-:W-:Y:S01]  /*8aa0*/  FMUL.FTZ R41, R29, R35.reuse ;  /* 0x000000231d297220 */ /* 0x080fe20000410000 */
[----:B------:R-:W-:Y:S02]  /*8ab0*/  HADD2.F32 R29, -RZ, R38.H0_H0 ;  /* 0x20000026ff1d7230 */ /* 0x000fe40000004100 */
[----:B------:R-:W-:Y:S02]  /*8ac0*/  HADD2.F32 R38, -RZ, R40.H1_H1 ;  /* 0x30000028ff267230 */ /* 0x000fe40000004100 */
[C---:B------:R-:W-:Y:S01]  /*8ad0*/  FFMA.FTZ R39, R20.reuse, R35, -R39 ;  /* 0x0000002314277223 */ /* 0x040fe20000010827 */
[----:B------:R-:W-:Y:S01]  /*8ae0*/  FFMA.FTZ R41, R20, R36, R41 ;  /* 0x0000002414297223 */ /* 0x000fe20000010029 */
[C---:B------:R-:W-:Y:S01]  /*8af0*/  FMUL.FTZ R40, R30.reuse, R37 ;  /* 0x000000251e287220 */ /* 0x040fe20000410000 */
[----:B------:R-:W-:Y:S02]  /*8b00*/  HADD2.F32 R20, -RZ, R31.H1_H1 ;  /* 0x3000001fff147230 */ /* 0x000fe40000004100 */
[-C--:B------:R-:W-:Y:S01]  /*8b10*/  FMUL.FTZ R30, R30, R29.reuse ;  /* 0x0000001d1e1e7220 */ /* 0x080fe20000410000 */
[----:B------:R-:W-:Y:S01]  /*8b20*/  FMUL.FTZ R36, R33, R38 ;  /* 0x0000002621247220 */ /* 0x000fe20000410000 */
[----:B------:R-:W-:Y:S01]  /*8b30*/  FFMA.FTZ R40, R13, R29, -R40 ;  /* 0x0000001d0d287223 */ /* 0x000fe20000010828 */
[----:B------:R-:W-:-:S02]  /*8b40*/  HADD2.F32 R29, -RZ, R42.H0_H0 ;  /* 0x2000002aff1d7230 */ /* 0x000fc40000004100 */
[-C--:B------:R-:W-:Y:S01]  /*8b50*/  FMUL.FTZ R35, R33, R20.reuse ;  /* 0x0000001421237220 */ /* 0x080fe20000410000 */
[----:B------:R-:W-:Y:S01]  /*8b60*/  FFMA.FTZ R42, R13, R37, R30 ;  /* 0x000000250d2a7223 */ /* 0x000fe2000001001e */
[C---:B------:R-:W-:Y:S01]  /*8b70*/  FFMA.FTZ R33, R21.reuse, R20, -R36 ;  /* 0x0000001415217223 */ /* 0x040fe20000010824 */
[----:B------:R-:W-:Y:S02]  /*8b80*/  HADD2.F32 R34, -RZ, R27.H1_H1 ;  /* 0x3000001bff227230 */ /* 0x000fe40000004100 */
[----:B------:R-:W-:Y:S01]  /*8b90*/  FFMA.FTZ R35, R21, R38, R35 ;  /* 0x0000002615237223 */ /* 0x000fe20000010023 */
[----:B------:R-:W-:Y:S02]  /*8ba0*/  HADD2.F32 R25, -RZ, R24.H0_H0 ;  /* 0x20000018ff197230 */ /* 0x000fe40000004100 */
[----:B------:R-:W-:Y:S02]  /*8bb0*/  HADD2.F32 R13, -RZ, R44.H0_H0 ;  /* 0x2000002cff0d7230 */ /* 0x000fe40000004100 */
[----:B------:R-:W-:Y:S01]  /*8bc0*/  FMUL.FTZ R21, R34, R29 ;  /* 0x0000001d22157220 */ /* 0x000fe20000410000 */
[----:B------:R-:W-:-:S02]  /*8bd0*/  HADD2.F32 R36, -RZ, R46.H0_H0 ;  /* 0x2000002eff247230 */ /* 0x000fc40000004100 */
[----:B------:R-:W-:Y:S02]  /*8be0*/  HADD2.F32 R20, -RZ, R51.H0_H0 ;  /* 0x20000033ff147230 */ /* 0x000fe40000004100 */
[-C--:B------:R-:W-:Y:S01]  /*8bf0*/  FMUL.FTZ R37, R34, R13.reuse ;  /* 0x0000000d22257220 */ /* 0x080fe20000410000 */
[----:B------:R-:W-:Y:S02]  /*8c00*/  HADD2.F32 R28, -RZ, R15.H1_H1 ;  /* 0x3000000fff1c7230 */ /* 0x000fe40000004100 */
[C---:B------:R-:W-:Y:S01]  /*8c10*/  FMUL.FTZ R38, R25.reuse, R36 ;  /* 0x0000002419267220 */ /* 0x040fe20000410000 */
[----:B------:R-:W-:Y:S02]  /*8c20*/  HADD2.F32 R3, -RZ, R12.H0_H0 ;  /* 0x2000000cff037230 */ /* 0x000fe40000004100 */
[----:B------:R-:W-:Y:S01]  /*8c30*/  FMUL.FTZ R25, R25, R20 ;  /* 0x0000001419197220 */ /* 0x000fe20000410000 */
[----:B------:R-:W-:Y:S02]  /*8c40*/  HADD2.F32 R27, -RZ, R26.H0_H0 ;  /* 0x2000001aff1b7230 */ /* 0x000fe40000004100 */
[----:B------:R-:W-:Y:S01]  /*8c50*/  FFMA.FTZ R44, R28, R13, -R21 ;  /* 0x0000000d1c2c7223 */ /* 0x000fe20000010815 */
[----:B------:R-:W-:-:S02]  /*8c60*/  HADD2.F32 R34, -RZ, R46.H1_H1 ;  /* 0x3000002eff227230 */ /* 0x000fc40000004100 */
[----:B------:R-:W-:Y:S01]  /*8c70*/  FFMA.FTZ R46, R28, R29, R37 ;  /* 0x0000001d1c2e7223 */ /* 0x000fe20000010025 */
[----:B------:R-:W-:Y:S02]  /*8c80*/  HADD2.F32 R30, -RZ, R31.H0_H0 ;  /* 0x2000001fff1e7230 */ /* 0x000fe40000004100 */
[C---:B------:R-:W-:Y:S01]  /*8c90*/  FFMA.FTZ R38, R3.reuse, R20, -R38 ;  /* 0x0000001403267223 */ /* 0x040fe20000010826 */
[----:B------:R-:W-:Y:S02]  /*8ca0*/  HADD2.F32 R15, -RZ, R14.H0_H0 ;  /* 0x2000000eff0f7230 */ /* 0x000fe40000004100 */
        /* <DEDUP_REMOVED lines=31> */
.L_x_14450:
[----:B------:R-:W-:Y:S05]  /*8ea0*/  BSYNC B1 ;  /* 0x0000000000017941 */ /* 0x000fea0003800000 */
.L_x_14449:
[----:B------:R-:W-:Y:S01]  /*8eb0*/  PRMT R41, R55, 0x5410, R56 ;  /* 0x0000541037297816 */ /* 0x000fe20000000038 */
[----:B------:R-:W-:Y:S06]  /*8ec0*/  @P0 BRA `(.L_x_14441) ;  /* 0x0000000400800947 */ /* 0x000fec0003800000 */
[----:B------:R-:W2:Y:S01]  /*8ed0*/  LDL R3, [R1+0x24] ;  /* 0x0000240001037983 */ /* 0x000ea20000100800 */
[C---:B01----:R-:W-:Y:S01]  /*8ee0*/  VIADD R12, R23.reuse, 0x40 ;  /* 0x00000040170c7836 */ /* 0x043fe20000000000 */
[----:B------:R-:W-:Y:S02]  /*8ef0*/  IADD3 R13, R23, 0x40, RZ ;  /* 0x00000040170d7810 */ /* 0x000fe40007ffe0ff */
[----:B------:R-:W3:Y:S01]  /*8f00*/  LDL R42, [R1+0x54] ;  /* 0x00005400012a7983 */ /* 0x000ee20000100800 */
[----:B------:R-:W-:Y:S02]  /*8f10*/  IMAD.SHL.U32 R12, R12, 0x40, RZ ;  /* 0x000000400c0c7824 */ /* 0x000fe400078e00ff */
[----:B------:R-:W-:-:S03]  /*8f20*/  IMAD.SHL.U32 R13, R13, 0x40, RZ ;  /* 0x000000400d0d7824 */ /* 0x000fc600078e00ff */
[----:B------:R-:W-:Y:S02]  /*8f30*/  LOP3.LUT R12, R12, 0x1c0, RZ, 0xc0, !PT ;  /* 0x000001c00c0c7812 */ /* 0x000fe400078ec0ff */
[----:B------:R-:W-:Y:S02]  /*8f40*/  LOP3.LUT R13, R13, 0x1c0, RZ, 0xc0, !PT ;  /* 0x000001c00d0d7812 */ /* 0x000fe400078ec0ff */
[----:B------:R-:W-:-:S04]  /*8f50*/  SHF.R.U32.HI R12, RZ, 0x3, R12 ;  /* 0x00000003ff0c7819 */ /* 0x000fc8000001160c */
[----:B------:R-:W-:Y:S01]  /*8f60*/  LOP3.LUT R0, R12, R0, R13, 0x1e, !PT ;  /* 0x000000000c007212 */ /* 0x000fe200078e1e0d */
[----:B------:R-:W-:Y:S01]  /*8f70*/  HADD2.F32 R21, -RZ, R52.H0_H0 ;  /* 0x20000034ff157230 */ /* 0x000fe20000004100 */
[----:B------:R-:W-:Y:S02]  /*8f80*/  SHF.R.U64 R40, R8, 0x10, R9 ;  /* 0x0000001008287819 */ /* 0x000fe40000001209 */
[----:B------:R-:W-:Y:S02]  /*8f90*/  SHF.R.U32.HI R28, RZ, 0x10, R5 ;  /* 0x00000010ff1c7819 */ /* 0x000fe40000011605 */
[--C-:B------:R-:W-:Y:S02]  /*8fa0*/  SHF.R.U64 R39, R10, 0x10, R11.reuse ;  /* 0x000000100a277819 */ /* 0x100fe4000000120b */
[----:B------:R-:W-:Y:S01]  /*8fb0*/  SHF.R.U32.HI R38, RZ, 0x10, R11 ;  /* 0x00000010ff267819 */ /* 0x000fe2000001160b */
[----:B------:R-:W-:Y:S01]  /*8fc0*/  HADD2.F32 R11, -RZ, R54.H0_H0 ;  /* 0x20000036ff0b7230 */ /* 0x000fe20000004100 */
[----:B------:R-:W-:Y:S01]  /*8fd0*/  SHF.R.U32.HI R20, RZ, 0x10, R9 ;  /* 0x00000010ff147819 */ /* 0x000fe20000011609 */
[----:B------:R-:W-:Y:S01]  /*8fe0*/  HADD2.F32 R28, -RZ, R28.H0_H0 ;  /* 0x2000001cff1c7230 */ /* 0x000fe20000004100 */
[----:B------:R-:W-:-:S02]  /*8ff0*/  SHF.R.U64 R37, R4, 0x10, R5 ;  /* 0x0000001004257819 */ /* 0x000fc40000001205 */
[--C-:B------:R-:W-:Y:S02]  /*9000*/  SHF.R.U64 R35, R6, 0x10, R7.reuse ;  /* 0x0000001006237819 */ /* 0x100fe40000001207 */
[----:B------:R-:W-:Y:S01]  /*9010*/  SHF.R.U32.HI R33, RZ, 0x10, R7 ;  /* 0x00000010ff217819 */ /* 0x000fe20000011607 */
[----:B--2---:R-:W-:-:S04]  /*9020*/  IMAD.IADD R0, R3, 0x1, R0 ;  /* 0x0000000103007824 */ /* 0x004fc800078e0200 */
[----:B------:R-:W-:Y:S01]  /*9030*/  IMAD R0, R0, 0x2, R19 ;  /* 0x0000000200007824 */ /* 0x000fe200078e0213 */
[----:B---3--:R-:W0:Y:S04]  /*9040*/  LDS.128 R12, [R42+0x18400] ;  /* 0x018400002a0c7984 */ /* 0x008e280000000c00 */
[----:B------:R-:W1:Y:S01]  /*9050*/  LDS.128 R24, [R0+0x18400] ;  /* 0x0184000000187984 */ /* 0x000e620000000c00 */
[----:B0-----:R-:W-:Y:S02]  /*9060*/  HADD2.F32 R4, -RZ, R13.H0_H0 ;  /* 0x2000000dff047230 */ /* 0x001fe40000004100 */
[--C-:B-1----:R-:W-:Y:S02]  /*9070*/  HADD2.F32 R8, -RZ, R25.reuse.H0_H0 ;  /* 0x20000019ff087230 */ /* 0x102fe40000004100 */
[----:B------:R-:W-:-:S03]  /*9080*/  HADD2.F32 R25, -RZ, R25.H1_H1 ;  /* 0x30000019ff197230 */ /* 0x000fc60000004100 */
[C---:B------:R-:W-:Y:S01]  /*9090*/  FMUL.FTZ R29, R8.reuse, R21 ;  /* 0x00000015081d7220 */ /* 0x040fe20000410000 */
[-C--:B------:R-:W-:Y:S01]  /*90a0*/  FMUL.FTZ R31, R8, R11.reuse ;  /* 0x0000000b081f7220 */ /* 0x080fe20000410000 */
[----:B------:R-:W-:Y:S02]  /*90b0*/  HADD2.F32 R13, -RZ, R13.H1_H1 ;  /* 0x3000000dff0d7230 */ /* 0x000fe40000004100 */
[----:B------:R-:W-:Y:S01]  /*90c0*/  FMUL.FTZ R30, R25, R28 ;  /* 0x0000001c191e7220 */ /* 0x000fe20000410000 */
[----:B------:R-:W-:Y:S02]  /*90d0*/  HADD2.F32 R8, -RZ, R20.H0_H0 ;  /* 0x20000014ff087230 */ /* 0x000fe40000004100 */
[C---:B------:R-:W-:Y:S01]  /*90e0*/  FFMA.FTZ R29, R4.reuse, R11, -R29 ;  /* 0x0000000b041d7223 */ /* 0x040fe2000001081d */
[----:B------:R-:W-:Y:S02]  /*90f0*/  HADD2.F32 R7, -RZ, R24.H0_H0 ;  /* 0x20000018ff077230 */ /* 0x000fe40000004100 */
[----:B------:R-:W-:Y:S01]  /*9100*/  FFMA.FTZ R31, R4, R21, R31 ;  /* 0x00000015041f7223 */ /* 0x000fe2000001001f */
[----:B------:R-:W-:-:S02]  /*9110*/  HADD2.F32 R20, -RZ, R51.H1_H1 ;  /* 0x30000033ff147230 */ /* 0x000fc40000004100 */
[----:B------:R-:W-:Y:S02]  /*9120*/  HADD2.F32 R4, -RZ, R53.H1_H1 ;  /* 0x30000035ff047230 */ /* 0x000fe40000004100 */
[-C--:B------:R-:W-:Y:S01]  /*9130*/  FFMA.FTZ R34, R13, R8.reuse, -R30 ;  /* 0x000000080d227223 */ /* 0x080fe2000001081e */
[----:B------:R-:W-:Y:S02]  /*9140*/  HADD2.F32 R3, -RZ, R12.H0_H0 ;  /* 0x2000000cff037230 */ /* 0x000fe40000004100 */
[----:B------:R-:W-:Y:S01]  /*9150*/  FMUL.FTZ R36, R25, R8 ;  /* 0x0000000819247220 */ /* 0x000fe20000410000 */
[C---:B------:R-:W-:Y:S01]  /*9160*/  FMUL.FTZ R30, R7.reuse, R20 ;  /* 0x00000014071e7220 */ /* 0x040fe20000410000 */
[----:B------:R-:W-:Y:S02]  /*9170*/  HADD2.F32 R9, -RZ, R26.H0_H0 ;  /* 0x2000001aff097230 */ /* 0x000fe40000004100 */
[----:B------:R-:W-:Y:S01]  /*9180*/  FMUL.FTZ R7, R7, R4 ;  /* 0x0000000407077220 */ /* 0x000fe20000410000 */
[----:B------:R-:W-:-:S02]  /*9190*/  HADD2.F32 R8, -RZ, R52.H1_H1 ;  /* 0x30000034ff087230 */ /* 0x000fc40000004100 */
[----:B------:R-:W-:Y:S01]  /*91a0*/  FFMA.FTZ R36, R13, R28, R36 ;  /* 0x0000001c0d247223 */ /* 0x000fe20000010024 */
[C---:B------:R-:W-:Y:S01]  /*91b0*/  FFMA.FTZ R30, R3.reuse, R4, -R30 ;  /* 0x00000004031e7223 */ /* 0x040fe2000001081e */
[----:B------:R-:W-:Y:S02]  /*91c0*/  HADD2.F32 R5, -RZ, R14.H0_H0 ;  /* 0x2000000eff057230 */ /* 0x000fe40000004100 */
[----:B------:R-:W-:Y:S01]  /*91d0*/  FFMA.FTZ R13, R3, R20, R7 ;  /* 0x00000014030d7223 */ /* 0x000fe20000010007 */
[----:B------:R-:W-:Y:S02]  /*91e0*/  HADD2.F32 R4, -RZ, R41.H0_H0 ;  /* 0x20000029ff047230 */ /* 0x000fe40000004100 */
[----:B------:R-:W-:Y:S01]  /*91f0*/  FMUL.FTZ R20, R9, R8 ;  /* 0x0000000809147220 */ /* 0x000fe20000410000 */
[----:B------:R-:W-:Y:S02]  /*9200*/  HADD2.F32 R10, -RZ, R27.H0_H0 ;  /* 0x2000001bff0a7230 */ /* 0x000fe40000004100 */
[----:B------:R-:W-:-:S02]  /*9210*/  HADD2.F32 R3, -RZ, R41.H1_H1 ;  /* 0x30000029ff037230 */ /* 0x000fc40000004100 */
[----:B------:R-:W-:Y:S02]  /*9220*/  HADD2.F32 R7, -RZ, R53.H0_H0 ;  /* 0x20000035ff077230 */ /* 0x000fe40000004100 */
[-C--:B------:R-:W-:Y:S01]  /*9230*/  FMUL.FTZ R28, R9, R4.reuse ;  /* 0x00000004091c7220 */ /* 0x080fe20000410000 */
[----:B------:R-:W-:Y:S01]  /*9240*/  FFMA.FTZ R21, R5, R4, -R20 ;  /* 0x0000000405157223 */ /* 0x000fe20000010814 */
[----:B------:R-:W-:Y:S02]  /*9250*/  HADD2.F32 R6, -RZ, R15.H0_H0 ;  /* 0x2000000fff067230 */ /* 0x000fe40000004100 */
        /* <DEDUP_REMOVED lines=39> */
.L_x_14441:
[----:B------:R-:W-:Y:S05]  /*94d0*/  BSYNC B0 ;  /* 0x0000000000007941 */ /* 0x000fea0003800000 */
.L_x_14427:
        /* <DEDUP_REMOVED lines=8> */
.L_x_14424:
[----:B0123--:R-:W0:Y:S01]  /*9560*/  S2R R0, SR_TID.X ;  /* 0x0000000000007919 */ /* 0x00fe220000002100 */
[----:B------:R-:W-:Y:S01]  /*9570*/  ISETP.NE.AND P0, PT, R204, 0x3, PT ;  /* 0x00000003cc00780c */ /* 0x000fe20003f05270 */
[----:B------:R-:W-:Y:S05]  /*9580*/  WARPSYNC.ALL ;  /* 0x0000000000007948 */ /* 0x000fea0003800000 */
[----:B0-----:R-:W-:-:S05]  /*9590*/  SHF.R.U32.HI R0, RZ, 0x7, R0 ;  /* 0x00000007ff007819 */ /* 0x001fca0000011600 */
[----:B------:R-:W-:-:S05]  /*95a0*/  VIADD R14, R0, 0x8 ;  /* 0x00000008000e7836 */ /* 0x000fca0000000000 */
[----:B------:R0:W-:Y:S06]  /*95b0*/  BAR.SYNC.DEFER_BLOCKING R14, 0x100 ;  /* 0x0004000e0000751d */ /* 0x0001ec0000010000 */
[----:B------:R-:W-:Y:S05]  /*95c0*/  @!P0 BRA `(.L_x_14451) ;  /* 0x0000000000048947 */ /* 0x000fea0003800000 */
[----:B------:R-:W-:Y:S01]  /*95d0*/  BPT.TRAP 0x1 ;  /* 0x000000040000795c */ /* 0x000fe20000300000 */
.L_x_14451:
[----:B------:R-:W-:Y:S01]  /*95e0*/  IMAD R13, R22, 0x8, R19 ;  /* 0x00000008160d7824 */ /* 0x000fe200078e0213 */
[----:B------:R-:W-:-:S04]  /*95f0*/  SHF.L.U32 R72, R202, 0x1f, RZ ;  /* 0x0000001fca487819 */ /* 0x000fc800000006ff */
[----:B------:R1:W2:Y:S01]  /*9600*/  SYNCS.PHASECHK.TRANS64.TRYWAIT P1, [R13+URZ+0x22830], R72 ;  /* 0x022830480d0075a7 */ /* 0x0002a2000802017f */
[----:B------:R-:W-:Y:S05]  /*9610*/  @!P0 BRA `(.L_x_14452) ;  /* 0x0000000000048947 */ /* 0x000fea0003800000 */
[----:B------:R-:W-:Y:S01]  /*9620*/  BPT.TRAP 0x1 ;  /* 0x000000040000795c */ /* 0x000fe20000300000 */
.L_x_14452:
[----:B------:R-:W-:Y:S01]  /*9630*/  IADD3 R0, R19, 0x1c400, RZ ;  /* 0x0001c40013007810 */ /* 0x000fe20007ffe0ff */
[----:B------:R-:W-:Y:S01]  /*9640*/  IMAD.MOV.U32 R5, RZ, RZ, 0x40000040 ;  /* 0x40000040ff057424 */ /* 0x000fe200078e00ff */
[----:B------:R-:W-:Y:S02]  /*9650*/  LOP3.LUT R4, R32, 0x10000, RZ, 0xfc, !PT ;  /* 0x0001000020047812 */ /* 0x000fe400078efcff */
[----:B------:R-:W-:-:S04]  /*9660*/  SHF.R.U32.HI R0, RZ, 0x4, R0 ;  /* 0x00000004ff007819 */ /* 0x000fc80000011600 */
[----:B------:R-:W-:-:S04]  /*9670*/  LOP3.LUT R0, R0, 0x3fff, RZ, 0xc0, !PT ;  /* 0x00003fff00007812 */ /* 0x000fc800078ec0ff */
[----:B------:R-:W-:Y:S01]  /*9680*/  LOP3.LUT R228, R0, 0x10000, RZ, 0xfc, !PT ;  /* 0x0001000000e47812 */ /* 0x000fe200078efcff */
[----:B--2---:R-:W-:Y:S06]  /*9690*/  @P1 BRA `(.L_x_14453) ;  /* 0x0000000000081947 */ /* 0x004fec0003800000 */
[----:B------:R-:W2:Y:S02]  /*96a0*/  SYNCS.PHASECHK.TRANS64.TRYWAIT P1, [R13+URZ+0x22830], R72 ;  /* 0x022830480d0075a7 */ /* 0x000ea4000802017f */
[----:B--2---:R-:W-:Y:S05]  /*96b0*/  @!P1 BRA `(.L_x_14454) ;  /* 0x00000130009c9947 */ /* 0x004fea0003800000 */
.L_x_14453:
[----:B------:R-:W-:Y:S01]  /*96c0*/  IMAD R20, R22, 0x300, R228 ;  /* 0x0000030016147824 */ /* 0x000fe200078e02e4 */
[----:B------:R-:W-:Y:S05]  /*96d0*/  WARPSYNC.ALL ;  /* 0x0000000000007948 */ /* 0x000fea0003800000 */
[----:B------:R-:W-:Y:S01]  /*96e0*/  IMAD.MOV.U32 R21, RZ, RZ, 0x40000040 ;  /* 0x40000040ff157424 */ /* 0x000fe200078e00ff */
[C---:B------:R-:W-:Y:S01]  /*96f0*/  R2UR UR4, R4.reuse ;  /* 0x00000000040472ca */ /* 0x040fe200000e0000 */
[----:B------:R-:W-:Y:S01]  /*9700*/  WARPGROUP.ARRIVE ;  /* 0x00000000000079c5 */ /* 0x000fe20000000000 */
[----:B------:R-:W-:Y:S01]  /*9710*/  R2UR UR5, R5 ;  /* 0x00000000050572ca */ /* 0x000fe200000e0000 */
[----:B------:R-:W-:Y:S01]  /*9720*/  VIADD R10, R4, 0x2 ;  /* 0x00000002040a7836 */ /* 0x000fe20000000000 */
[C---:B------:R-:W-:Y:S01]  /*9730*/  R2UR UR6, R20.reuse ;  /* 0x00000000140672ca */ /* 0x040fe200000e0000 */
[----:B------:R-:W-:Y:S01]  /*9740*/  VIADD R6, R20, 0x2 ;  /* 0x0000000214067836 */ /* 0x000fe20000000000 */
[----:B------:R-:W-:Y:S01]  /*9750*/  R2UR UR7, R21 ;  /* 0x00000000150772ca */ /* 0x000fe200000e0000 */
[----:B------:R-:W-:Y:S01]  /*9760*/  IMAD.MOV.U32 R11, RZ, RZ, 0x40000040 ;  /* 0x40000040ff0b7424 */ /* 0x000fe200078e00ff */
[----:B------:R-:W-:Y:S01]  /*9770*/  MOV R7, 0x40000040 ;  /* 0x4000004000077802 */ /* 0x000fe20000000f00 */
[----:B------:R-:W-:Y:S01]  /*9780*/  VIADD R8, R4, 0x4 ;  /* 0x0000000404087836 */ /* 0x000fe20000000000 */
[----:B------:R-:W3:Y:S01]  /*9790*/  S2R R0, SR_TID.X ;  /* 0x0000000000007919 */ /* 0x000ee20000002100 */
[----:B------:R-:W-:-:S02]  /*97a0*/  IMAD.MOV.U32 R9, RZ, RZ, 0x40000040 ;  /* 0x40000040ff097424 */ /* 0x000fc400078e00ff */
[----:B------:R-:W-:-:S06]  /*97b0*/  IMAD.MOV.U32 R21, RZ, RZ, 0x40000040 ;  /* 0x40000040ff157424 */ /* 0x000fcc00078e00ff */
[----:B------:R-:W-:Y:S01]  /*97c0*/  HGMMA.64x96x16.F32 R24, gdesc[UR4], RZ, !UPT, gsb0 ;  /* 0x01600000041879f0 */ /* 0x000fe2000c0008ff */
[----:B------:R-:W-:Y:S02]  /*97d0*/  R2UR UR4, R10 ;  /* 0x000000000a0472ca */ /* 0x000fe400000e0000 */
[----:B------:R-:W-:Y:S02]  /*97e0*/  R2UR UR5, R11 ;  /* 0x000000000b0572ca */ /* 0x000fe400000e0000 */
[----:B------:R-:W-:Y:S01]  /*97f0*/  R2UR UR6, R6 ;  /* 0x00000000060672ca */ /* 0x000fe200000e0000 */
[C---:B------:R-:W-:Y:S01]  /*9800*/  VIADD R6, R20.reuse, 0x4 ;  /* 0x0000000414067836 */ /* 0x040fe20000000000 */
[----:B------:R-:W-:Y:S01]  /*9810*/  R2UR UR7, R7 ;  /* 0x00000000070772ca */ /* 0x000fe200000e0000 */
[----:B------:R-:W-:Y:S01]  /*9820*/  IMAD.MOV.U32 R7, RZ, RZ, 0x40000040 ;  /* 0x40000040ff077424 */ /* 0x000fe200078e00ff */
[----:B------:R-:W-:Y:S02]  /*9830*/  IADD3 R20, R20, 0x6, RZ ;  /* 0x0000000614147810 */ /* 0x000fe40007ffe0ff */
        /* <DEDUP_REMOVED lines=25> */
.L_x_14455:
[----:B------:R-:W4:Y:S01]  /*99d0*/  LDL.LU R73, [R1] ;  /* 0x0000000001497983 */ /* 0x000f220000300800 */
[----:B------:R-:W5:Y:S01]  /*99e0*/  LDC R223, c[0x0][0x448] ;  /* 0x00011200ffdf7b82 */ /* 0x000f620000000800 */
[----:B------:R-:W-:Y:S02]  /*99f0*/  ULDC UR4, c[0x0][0x9d8] ;  /* 0x0002760000047ab9 */ /* 0x000fe40000000800 */
[----:B------:R-:W2:Y:S04]  /*9a00*/  LDL R12, [R1+0x28] ;  /* 0x00002800010c7983 */ /* 0x000ea80000100800 */
[----:B------:R-:W3:Y:S01]  /*9a10*/  LDL R74, [R1+0x2c] ;  /* 0x00002c00014a7983 */ /* 0x000ee20000100800 */
        /* <DEDUP_REMOVED lines=16> */
[----:B-----5:R-:W-:Y:S01]  /*9b20*/  ISETP.NE.AND P1, PT, R223, 0x1, PT ;  /* 0x00000001df00780c */ /* 0x020fe20003f25270 */
[----:B------:R-:W-:Y:S01]  /*9b30*/  FMUL.FTZ R47, R47, UR4 ;  /* 0x000000042f2f7c20 */ /* 0x000fe20008410000 */
[----:B------:R-:W-:Y:S01]  /*9b40*/  FMUL.FTZ R3, R25, UR4 ;  /* 0x0000000419037c20 */ /* 0x000fe20008410000 */
[----:B------:R-:W-:Y:S01]  /*9b50*/  FMUL.FTZ R50, R50, UR4 ;  /* 0x0000000432327c20 */ /* 0x000fe20008410000 */
[----:B------:R5:W1:Y:S01]  /*9b60*/  MUFU.TANH R85, R26 ;  /* 0x0000001a00557308 */ /* 0x000a620000002400 */
[----:B------:R-:W-:Y:S01]  /*9b70*/  FMUL.FTZ R25, R33, UR4 ;  /* 0x0000000421197c20 */ /* 0x000fe20008410000 */
[----:B------:R-:W-:Y:S01]  /*9b80*/  FMUL.FTZ R51, R51, UR4 ;  /* 0x0000000433337c20 */ /* 0x000fe20008410000 */
[----:B------:R-:W-:Y:S01]  /*9b90*/  FMUL.FTZ R54, R54, UR4 ;  /* 0x0000000436367c20 */ /* 0x000fe20008410000 */
[----:B------:R-:W-:Y:S01]  /*9ba0*/  FMUL.FTZ R55, R55, UR4 ;  /* 0x0000000437377c20 */ /* 0x000fe20008410000 */
[----:B------:R-:W-:Y:S01]  /*9bb0*/  FMUL.FTZ R58, R58, UR4 ;  /* 0x000000043a3a7c20 */ /* 0x000fe20008410000 */
[----:B------:R-:W-:Y:S01]  /*9bc0*/  FMUL.FTZ R59, R59, UR4 ;  /* 0x000000043b3b7c20 */ /* 0x000fe20008410000 */
[----:B------:R-:W-:Y:S01]  /*9bd0*/  FMUL.FTZ R62, R62, UR4 ;  /* 0x000000043e3e7c20 */ /* 0x000fe20008410000 */
[----:B------:R1:W3:Y:S01]  /*9be0*/  MUFU.TANH R81, R30 ;  /* 0x0000001e00517308 */ /* 0x0002e20000002400 */
[----:B0-----:R-:W0:Y:S01]  /*9bf0*/  @P1 LDC R27, c[0x0][0x44c] ;  /* 0x00011300ff1b1b82 */ /* 0x001e220000000800 */
[----:B-----5:R-:W-:Y:S01]  /*9c00*/  FMUL.FTZ R26, R36, UR4 ;  /* 0x00000004241a7c20 */ /* 0x020fe20008410000 */
[----:B------:R-:W-:Y:S01]  /*9c10*/  FMUL.FTZ R63, R63, UR4 ;  /* 0x000000043f3f7c20 */ /* 0x000fe20008410000 */
[----:B------:R-:W-:Y:S01]  /*9c20*/  FMUL.FTZ R66, R66, UR4 ;  /* 0x0000000442427c20 */ /* 0x000fe20008410000 */
[----:B------:R-:W-:Y:S01]  /*9c30*/  FMUL.FTZ R67, R67, UR4 ;  /* 0x0000000443437c20 */ /* 0x000fe20008410000 */
[----:B------:R-:W-:Y:S01]  /*9c40*/  FMUL.FTZ R70, R70, UR4 ;  /* 0x0000000446467c20 */ /* 0x000fe20008410000 */
[----:B------:R-:W-:Y:S01]  /*9c50*/  FMUL.FTZ R71, R71, UR4 ;  /* 0x0000000447477c20 */ /* 0x000fe20008410000 */
[----:B------:R-:W5:Y:S01]  /*9c60*/  MUFU.TANH R31, R31 ;  /* 0x0000001f001f7308 */ /* 0x000f620000002400 */
[----:B------:R-:W5:Y:S01]  /*9c70*/  @P1 LDC R34, c[0x0][0x450] ;  /* 0x00011400ff221b82 */ /* 0x000f620000000800 */
[----:B-1----:R-:W-:Y:S01]  /*9c80*/  FMUL.FTZ R30, R41, UR4 ;  /* 0x00000004291e7c20 */ /* 0x002fe20008410000 */
        /* <DEDUP_REMOVED lines=16> */
[----:B------:R-:W-:-:S05]  /*9d90*/  FMUL.FTZ R68, R68, UR4 ;  /* 0x0000000444447c20 */ /* 0x000fca0008410000 */
        /* <DEDUP_REMOVED lines=29> */
[----:B----4-:R-:W-:-:S07]  /*9f70*/  LOP3.LUT R73, R73, 0xfffffffe, RZ, 0xc0, !PT ;  /* 0xfffffffe49497812 */ /* 0x010fce00078ec0ff */
[----:B------:R-:W-:Y:S01]  /*9f80*/  MUFU.TANH R52, R52 ;  /* 0x0000003400347308 */ /* 0x000fe20000002400 */
[----:B--2---:R-:W-:Y:S01]  /*9f90*/  IMAD.IADD R12, R12, 0x1, R229 ;  /* 0x000000010c0c7824 */ /* 0x004fe200078e02e5 */
[----:B------:R-:W-:-:S03]  /*9fa0*/  @P1 LOP3.LUT R73, R73, 0x1, RZ, 0xfc, !PT ;  /* 0x0000000149491812 */ /* 0x000fc600078efcff */
[----:B0-----:R-:W-:-:S03]  /*9fb0*/  @P1 IMAD.HI.U32 R27, R12, R27, RZ ;  /* 0x0000001b0c1b1227 */ /* 0x001fc600078e00ff */
[----:B------:R-:W-:Y:S01]  /*9fc0*/  MUFU.TANH R53, R53 ;  /* 0x0000003500357308 */ /* 0x000fe20000002400 */
[----:B------:R0:W-:Y:S01]  /*9fd0*/  STL [R1], R73 ;  /* 0x0000004901007387 */ /* 0x0001e20000100800 */
[----:B-----5:R-:W-:Y:S01]  /*9fe0*/  @P1 SHF.R.U32.HI R12, RZ, R34, R27 ;  /* 0x00000022ff0c1219 */ /* 0x020fe2000001161b */
[----:B------:R-:W-:-:S05]  /*9ff0*/  IMAD R27, R177, -0x60, R222 ;  /* 0xffffffa0b11b7824 */ /* 0x000fca00078e02de */
[----:B------:R-:W-:Y:S01]  /*a000*/  MUFU.TANH R56, R56 ;  /* 0x0000003800387308 */ /* 0x000fe20000002400 */
[----:B------:R-:W2:Y:S01]  /*a010*/  SHFL.IDX PT, R29, R12, 0x1, 0x1c1f ;  /* 0x003c1f000c1d7f89 */ /* 0x000ea200000e0000 */
[----:B------:R-:W-:-:S03]  /*a020*/  VIADD R27, R27, 0x60 ;  /* 0x000000601b1b7836 */ /* 0x000fc60000000000 */
[----:B------:R-:W4:Y:S01]  /*a030*/  SHFL.IDX PT, R12, R12, RZ, 0x1c1f ;  /* 0x001c1fff0c0c7589 */ /* 0x000f2200000e0000 */
[----:B---3--:R-:W-:Y:S02]  /*a040*/  IMAD R87, R74, -0x2, R27 ;  /* 0xfffffffe4a577824 */ /* 0x008fe400078e021b */
[----:B0-----:R0:W3:Y:S01]  /*a050*/  MUFU.TANH R73, R38 ;  /* 0x0000002600497308 */ /* 0x0010e20000002400 */
[----:B------:R-:W5:Y:S02]  /*a060*/  S2R R74, SR_CgaCtaId ;  /* 0x00000000004a7919 */ /* 0x000f640000008800 */
[----:B------:R-:W-:-:S05]  /*a070*/  IADD3 R36, -R220, 0x1, R87 ;  /* 0x00000001dc247810 */ /* 0x000fca0007ffe157 */
[----:B------:R-:W-:Y:S08]  /*a080*/  MUFU.TANH R60, R60 ;  /* 0x0000003c003c7308 */ /* 0x000ff00000002400 */
[----:B------:R-:W-:Y:S01]  /*a090*/  MUFU.TANH R64, R64 ;  /* 0x0000004000407308 */ /* 0x000fe20000002400 */
[----:B--2---:R-:W-:-:S04]  /*a0a0*/  VIADDMNMX R34, R29, R36, R87, PT ;  /* 0x000000241d227246 */ /* 0x004fc80003800157 */
[C---:B------:R-:W-:Y:S02]  /*a0b0*/  ISETP.GT.AND P1, PT, R34.reuse, RZ, PT ;  /* 0x000000ff2200720c */ /* 0x040fe40003f24270 */
[C---:B------:R-:W-:Y:S01]  /*a0c0*/  ISETP.GT.AND P2, PT, R34.reuse, 0x1, PT ;  /* 0x000000012200780c */ /* 0x040fe20003f44270 */
[----:B------:R-:W-:Y:S01]  /*a0d0*/  MUFU.TANH R68, R68 ;  /* 0x0000004400447308 */ /* 0x000fe20000002400 */
[C---:B------:R-:W-:Y:S02]  /*a0e0*/  ISETP.GT.AND P3, PT, R34.reuse, 0x8, PT ;  /* 0x000000082200780c */ /* 0x040fe40003f64270 */
[----:B------:R-:W-:Y:S02]  /*a0f0*/  FSEL R85, R85, -INF , P1 ;  /* 0xff80000055557808 */ /* 0x000fe40000800000 */
[----:B------:R-:W-:Y:S02]  /*a100*/  FSEL R83, R83, -INF , P2 ;  /* 0xff80000053537808 */ /* 0x000fe40001000000 */
[----:B------:R-:W-:-:S02]  /*a110*/  ISETP.GT.AND P1, PT, R34, 0x9, PT ;  /* 0x000000092200780c */ /* 0x000fc40003f24270 */
[----:B------:R-:W-:Y:S02]  /*a120*/  FSEL R81, R81, -INF , P3 ;  /* 0xff80000051517808 */ /* 0x000fe40001800000 */
[----:B0-----:R-:W-:Y:S02]  /*a130*/  FMNMX.FTZ R38, R85, R83, !PT ;  /* 0x0000005355267209 */ /* 0x001fe40007810000 */
[C---:B------:R-:W-:Y:S02]  /*a140*/  ISETP.GT.AND P2, PT, R34.reuse, 0x10, PT ;  /* 0x000000102200780c */ /* 0x040fe40003f44270 */
[----:B------:R-:W-:Y:S02]  /*a150*/  FSEL R79, R31, -INF , P1 ;  /* 0xff8000001f4f7808 */ /* 0x000fe40000800000 */
[----:B------:R-:W-:Y:S02]  /*a160*/  FMNMX.FTZ R38, R81, R38, !PT ;  /* 0x0000002651267209 */ /* 0x000fe40007810000 */
[----:B------:R-:W-:-:S02]  /*a170*/  ISETP.GT.AND P1, PT, R34, 0x11, PT ;  /* 0x000000112200780c */ /* 0x000fc40003f24270 */
[----:B------:R-:W-:Y:S02]  /*a180*/  FSEL R77, R77, -INF , P2 ;  /* 0xff8000004d4d7808 */ /* 0x000fe40001000000 */
[----:B------:R-:W-:Y:S02]  /*a190*/  FMNMX.FTZ R38, R79, R38, !PT ;  /* 0x000000264f267209 */ /* 0x000fe40007810000 */
[C---:B------:R-:W-:Y:S02]  /*a1a0*/  ISETP.GT.AND P2, PT, R34.reuse, 0x18, PT ;  /* 0x000000182200780c */ /* 0x040fe40003f44270 */
[----:B-1----:R-:W-:Y:S02]  /*a1b0*/  FSEL R75, R35, -INF , P1 ;  /* 0xff800000234b7808 */ /* 0x002fe40000800000 */
[----:B------:R-:W-:Y:S02]  /*a1c0*/  FMNMX.FTZ R38, R77, R38, !PT ;  /* 0x000000264d267209 */ /* 0x000fe40007810000 */
[----:B------:R-:W-:-:S02]  /*a1d0*/  ISETP.GT.AND P1, PT, R34, 0x19, PT ;  /* 0x000000192200780c */ /* 0x000fc40003f24270 */
[----:B---3--:R-:W-:Y:S02]  /*a1e0*/  FSEL R73, R73, -INF , P2 ;  /* 0xff80000049497808 */ /* 0x008fe40001000000 */
[----:B------:R-:W-:Y:S02]  /*a1f0*/  FMNMX.FTZ R38, R75, R38, !PT ;  /* 0x000000264b267209 */ /* 0x000fe40007810000 */
[C---:B------:R-:W-:Y:S02]  /*a200*/  ISETP.GT.AND P2, PT, R34.reuse, 0x20, PT ;  /* 0x000000202200780c */ /* 0x040fe40003f44270 */
[----:B------:R-:W-:Y:S02]  /*a210*/  FSEL R37, R37, -INF , P1 ;  /* 0xff80000025257808 */ /* 0x000fe40000800000 */
[----:B------:R-:W-:Y:S02]  /*a220*/  FMNMX.FTZ R38, R73, R38, !PT ;  /* 0x0000002649267209 */ /* 0x000fe40007810000 */
[----:B------:R-:W-:-:S02]  /*a230*/  ISETP.GT.AND P1, PT, R34, 0x21, PT ;  /* 0x000000212200780c */ /* 0x000fc40003f24270 */
[----:B------:R-:W-:Y:S02]  /*a240*/  FSEL R27, R42, -INF , P2 ;  /* 0xff8000002a1b7808 */ /* 0x000fe40001000000 */
[----:B------:R-:W-:Y:S01]  /*a250*/  FMNMX.FTZ R38, R37, R38, !PT ;  /* 0x0000002625267209 */ /* 0x000fe20007810000 */
[----:B------:R-:W-:Y:S01]  /*a260*/  MUFU.TANH R42, R65 ;  /* 0x00000041002a7308 */ /* 0x000fe20000002400 */
[C---:B------:R-:W-:Y:S02]  /*a270*/  ISETP.GT.AND P2, PT, R34.reuse, 0x28, PT ;  /* 0x000000282200780c */ /* 0x040fe40003f44270 */
[----:B------:R-:W-:Y:S02]  /*a280*/  FSEL R29, R43, -INF , P1 ;  /* 0xff8000002b1d7808 */ /* 0x000fe40000800000 */
[----:B------:R-:W-:Y:S02]  /*a290*/  FMNMX.FTZ R38, R27, R38, !PT ;  /* 0x000000261b267209 */ /* 0x000fe40007810000 */
[----:B------:R-:W-:-:S02]  /*a2a0*/  ISETP.GT.AND P1, PT, R34, 0x29, PT ;  /* 0x000000292200780c */ /* 0x000fc40003f24270 */
[----:B------:R-:W-:Y:S02]  /*a2b0*/  FSEL R31, R46, -INF , P2 ;  /* 0xff8000002e1f7808 */ /* 0x000fe40001000000 */
[----:B------:R-:W-:Y:S02]  /*a2c0*/  FMNMX.FTZ R38, R29, R38, !PT ;  /* 0x000000261d267209 */ /* 0x000fe40007810000 */
        /* <DEDUP_REMOVED lines=33> */
[----:B------:R-:W-:Y:S01]  /*a4e0*/  ISETP.GT.AND P1, PT, R34, 0x59, PT ;  /* 0x000000592200780c */ /* 0x000fe20003f24270 */
[----:B------:R-:W-:Y:S01]  /*a4f0*/  FMUL.FTZ R34, R45, UR4 ;  /* 0x000000042d227c20 */ /* 0x000fe20008410000 */
[----:B------:R-:W-:-:S02]  /*a500*/  FSEL R71, R70, -INF , P2 ;  /* 0xff80000046477808 */ /* 0x000fc40001000000 */
[----:B------:R-:W-:Y:S01]  /*a510*/  FMNMX.FTZ R38, R67, R38, !PT ;  /* 0x0000002643267209 */ /* 0x000fe20007810000 */
[----:B------:R0:W1:Y:S01]  /*a520*/  MUFU.TANH R95, R34 ;  /* 0x00000022005f7308 */ /* 0x0000620000002400 */
[----:B------:R-:W-:Y:S02]  /*a530*/  FSEL R45, R40, -INF , P1 ;  /* 0xff800000282d7808 */ /* 0x000fe40000800000 */
[----:B------:R-:W-:Y:S02]  /*a540*/  FMNMX.FTZ R38, R71, R38, !PT ;  /* 0x0000002647267209 */ /* 0x000fe40007810000 */
[----:B----4-:R-:W-:Y:S02]  /*a550*/  VIADDMNMX R36, R12, R36, R87, PT ;  /* 0x000000240c247246 */ /* 0x010fe40003800157 */
[----:B------:R-:W-:Y:S01]  /*a560*/  FMNMX.FTZ R38, R45, R38, !PT ;  /* 0x000000262d267209 */ /* 0x000fe20007810000 */
[----:B------:R2:W-:Y:S01]  /*a570*/  MUFU.TANH R40, R61 ;  /* 0x0000003d00287308 */ /* 0x0005e20000002400 */
[C---:B------:R-:W-:Y:S01]  /*a580*/  ISETP.GT.AND P1, PT, R36.reuse, RZ, PT ;  /* 0x000000ff2400720c */ /* 0x040fe20003f24270 */
[----:B0-----:R-:W-:Y:S01]  /*a590*/  FMUL.FTZ R34, R69, UR4 ;  /* 0x0000000445227c20 */ /* 0x001fe20008410000 */
[C---:B------:R-:W-:Y:S01]  /*a5a0*/  ISETP.GT.AND P2, PT, R36.reuse, 0x1, PT ;  /* 0x000000012400780c */ /* 0x040fe20003f44270 */
[----:B------:R-:W0:Y:S01]  /*a5b0*/  SHFL.BFLY PT, R89, R38, 0x2, 0x1f ;  /* 0x0c401f0026597f89 */ /* 0x000e2200000e0000 */
[----:B------:R-:W-:Y:S01]  /*a5c0*/  ISETP.GT.AND P3, PT, R36, 0x8, PT ;  /* 0x000000082400780c */ /* 0x000fe20003f64270 */
[----:B------:R-:W-:Y:S01]  /*a5d0*/  ULDC UR4, c[0x0][0x988] ;  /* 0x0002620000047ab9 */ /* 0x000fe20000000800 */
[----:B------:R-:W-:Y:S01]  /*a5e0*/  FSEL R46, R0, -INF , P1 ;  /* 0xff800000002e7808 */ /* 0x000fe20000800000 */
[----:B------:R-:W-:Y:S01]  /*a5f0*/  IMAD.U32 R12, RZ, RZ, UR4 ;  /* 0x00000004ff0c7e24 */ /* 0x000fe2000f8e00ff */
[----:B------:R-:W-:Y:S01]  /*a600*/  FSEL R87, R3, -INF , P2 ;  /* 0xff80000003577808 */ /* 0x000fe20001000000 */
[----:B------:R-:W-:Y:S01]  /*a610*/  MUFU.TANH R34, R34 ;  /* 0x0000002200227308 */ /* 0x000fe20000002400 */
[----:B------:R-:W-:-:S02]  /*a620*/  ISETP.GT.AND P1, PT, R36, 0x9, PT ;  /* 0x000000092400780c */ /* 0x000fc40003f24270 */
[----:B------:R-:W-:Y:S02]  /*a630*/  FMNMX.FTZ R0, R46, R87, !PT ;  /* 0x000000572e007209 */ /* 0x000fe40007810000 */
[----:B------:R-:W-:Y:S02]  /*a640*/  ISETP.GT.AND P2, PT, R36, 0x10, PT ;  /* 0x000000102400780c */ /* 0x000fe40003f44270 */
[----:B--2---:R-:W-:Y:S02]  /*a650*/  FSEL R61, R20, -INF , P1 ;  /* 0xff800000143d7808 */ /* 0x004fe40000800000 */
[----:B------:R-:W-:Y:S02]  /*a660*/  FSEL R65, R24, -INF , P2 ;  /* 0xff80000018417808 */ /* 0x000fe40001000000 */
[C---:B------:R-:W-:Y:S02]  /*a670*/  ISETP.GT.AND P1, PT, R36.reuse, 0x18, PT ;  /* 0x000000182400780c */ /* 0x040fe40003f24270 */
[----:B------:R-:W-:-:S04]  /*a680*/  ISETP.GT.AND P2, PT, R36, 0x19, PT ;  /* 0x000000192400780c */ /* 0x000fc80003f44270 */
[----:B------:R-:W-:Y:S02]  /*a690*/  FSEL R91, R28, -INF , P2 ;  /* 0xff8000001c5b7808 */ /* 0x000fe40001000000 */
[----:B0-----:R-:W-:Y:S02]  /*a6a0*/  FMNMX.FTZ R89, R38, R89, !PT ;  /* 0x0000005926597209 */ /* 0x001fe40007810000 */
[----:B------:R0:W-:Y:S01]  /*a6b0*/  MUFU.TANH R38, R57 ;  /* 0x0000003900267308 */ /* 0x0001e20000002400 */
[----:B------:R-:W-:Y:S02]  /*a6c0*/  ISETP.GT.AND P2, PT, R36, 0x21, PT ;  /* 0x000000212400780c */ /* 0x000fe40003f44270 */
[----:B------:R-:W2:Y:S02]  /*a6d0*/  SHFL.BFLY PT, R176, R89, 0x1, 0x1f ;  /* 0x0c201f0059b07f89 */ /* 0x000ea400000e0000 */
[----:B------:R-:W-:Y:S02]  /*a6e0*/  FSEL R93, R30, -INF , P2 ;  /* 0xff8000001e5d7808 */ /* 0x000fe40001000000 */
[----:B------:R-:W-:-:S02]  /*a6f0*/  ISETP.GT.AND P2, PT, R36, 0x29, PT ;  /* 0x000000292400780c */ /* 0x000fc40003f44270 */
[----:B0-----:R-:W-:Y:S02]  /*a700*/  FSEL R57, R15, -INF , P3 ;  /* 0xff8000000f397808 */ /* 0x001fe40001800000 */
[----:B------:R-:W-:Y:S02]  /*a710*/  ISETP.GT.AND P3, PT, R36, 0x11, PT ;  /* 0x000000112400780c */ /* 0x000fe40003f64270 */
[----:B------:R-:W-:Y:S02]  /*a720*/  FMNMX.FTZ R0, R57, R0, !PT ;  /* 0x0000000039007209 */ /* 0x000fe40007810000 */
[----:B------:R-:W-:Y:S02]  /*a730*/  FSEL R69, R25, -INF , P3 ;  /* 0xff80000019457808 */ /* 0x000fe40001800000 */
[----:B------:R-:W-:Y:S02]  /*a740*/  FMNMX.FTZ R0, R61, R0, !PT ;  /* 0x000000003d007209 */ /* 0x000fe40007810000 */
[----:B-1----:R-:W-:-:S02]  /*a750*/  FSEL R95, R95, -INF , P2 ;  /* 0xff8000005f5f7808 */ /* 0x002fc40001000000 */
[----:B------:R-:W-:Y:S02]  /*a760*/  FMNMX.FTZ R20, R65, R0, !PT ;  /* 0x0000000041147209 */ /* 0x000fe40007810000 */
[----:B------:R-:W-:Y:S02]  /*a770*/  ISETP.GT.AND P2, PT, R36, 0x31, PT ;  /* 0x000000312400780c */ /* 0x000fe40003f44270 */
[----:B------:R-:W-:Y:S02]  /*a780*/  FMNMX.FTZ R20, R69, R20, !PT ;  /* 0x0000001445147209 */ /* 0x000fe40007810000 */
[----:B--2---:R-:W-:Y:S02]  /*a790*/  FMNMX.FTZ R176, R89, R176, !PT ;  /* 0x000000b059b07209 */ /* 0x004fe40007810000 */
[----:B------:R-:W-:Y:S02]  /*a7a0*/  FSEL R89, R26, -INF , P1 ;  /* 0xff8000001a597808 */ /* 0x000fe40000800000 */
[C---:B------:R-:W-:Y:S01]  /*a7b0*/  FSETP.NEU.FTZ.AND P4, PT, R176.reuse, -INF , PT ;  /* 0xff800000b000780b */ /* 0x040fe20003f9d000 */
[----:B------:R-:W-:Y:S01]  /*a7c0*/  FMUL.FTZ R3, R176, R12 ;  /* 0x0000000cb0037220 */ /* 0x000fe20000410000 */
[----:B------:R-:W-:-:S02]  /*a7d0*/  ISETP.GT.AND P1, PT, R36, 0x20, PT ;  /* 0x000000202400780c */ /* 0x000fc40003f24270 */
[----:B------:R-:W-:Y:S02]  /*a7e0*/  FMNMX.FTZ R20, R89, R20, !PT ;  /* 0x0000001459147209 */ /* 0x000fe40007810000 */
[----:B------:R-:W-:Y:S02]  /*a7f0*/  FSEL R0, R3, RZ, P4 ;  /* 0x000000ff03007208 */ /* 0x000fe40002000000 */
[----:B------:R-:W-:Y:S02]  /*a800*/  FMNMX.FTZ R20, R91, R20, !PT ;  /* 0x000000145b147209 */ /* 0x000fe40007810000 */
[----:B------:R-:W-:Y:S01]  /*a810*/  FSEL R97, R49, -INF , P2 ;  /* 0xff80000031617808 */ /* 0x000fe20001000000 */
[-CC-:B------:R-:W-:Y:S01]  /*a820*/  FFMA.FTZ R153, R85, R12.reuse, -R0.reuse ;  /* 0x0000000c55997223 */ /* 0x180fe20000010800 */
[----:B------:R-:W-:Y:S01]  /*a830*/  FSEL R85, R32, -INF , P1 ;  /* 0xff80000020557808 */ /* 0x000fe20000800000 */
[-CC-:B------:R-:W-:Y:S01]  /*a840*/  FFMA.FTZ R24, R83, R12.reuse, -R0.reuse ;  /* 0x0000000c53187223 */ /* 0x180fe20000010800 */
[----:B------:R-:W-:Y:S01]  /*a850*/  ISETP.GT.AND P1, PT, R36, 0x28, PT ;  /* 0x000000282400780c */ /* 0x000fe20003f24270 */
[--C-:B------:R-:W-:Y:S01]  /*a860*/  FFMA.FTZ R155, R81, R12, -R0.reuse ;  /* 0x0000000c519b7223 */ /* 0x100fe20000010800 */
[----:B------:R-:W-:Y:S01]  /*a870*/  FMNMX.FTZ R20, R85, R20, !PT ;  /* 0x0000001455147209 */ /* 0x000fe20007810000 */
[-CC-:B------:R-:W-:Y:S01]  /*a880*/  FFMA.FTZ R26, R79, R12.reuse, -R0.reuse ;  /* 0x0000000c4f1a7223 */ /* 0x180fe20000010800 */
[----:B------:R-:W-:Y:S01]  /*a890*/  FSEL R83, R44, -INF , P1 ;  /* 0xff8000002c537808 */ /* 0x000fe20000800000 */
[--C-:B------:R-:W-:Y:S01]  /*a8a0*/  FFMA.FTZ R169, R77, R12, -R0.reuse ;  /* 0x0000000c4da97223 */ /* 0x100fe20000010800 */
[----:B------:R-:W-:Y:S01]  /*a8b0*/  FMNMX.FTZ R20, R93, R20, !PT ;  /* 0x000000145d147209 */ /* 0x000fe20007810000 */
[-CC-:B------:R-:W-:Y:S01]  /*a8c0*/  FFMA.FTZ R30, R37, R12.reuse, -R0.reuse ;  /* 0x0000000c251e7223 */ /* 0x180fe20000010800 */
[----:B------:R-:W-:Y:S01]  /*a8d0*/  ISETP.GT.AND P1, PT, R36, 0x30, PT ;  /* 0x000000302400780c */ /* 0x000fe20003f24270 */
[--C-:B------:R-:W-:Y:S01]  /*a8e0*/  FFMA.FTZ R165, R27, R12, -R0.reuse ;  /* 0x0000000c1ba57223 */ /* 0x100fe20000010800 */
[----:B------:R-:W-:Y:S01]  /*a8f0*/  FMNMX.FTZ R20, R83, R20, !PT ;  /* 0x0000001453147209 */ /* 0x000fe20007810000 */
[----:B------:R-:W-:Y:S01]  /*a900*/  MUFU.EX2 R153, R153 ;  /* 0x0000009900997308 */ /* 0x000fe20000000800 */
[----:B------:R-:W-:Y:S01]  /*a910*/  FSEL R81, R48, -INF , P1 ;  /* 0xff80000030517808 */ /* 0x000fe20000800000 */
[--C-:B------:R-:W-:Y:S01]  /*a920*/  FFMA.FTZ R28, R75, R12, -R0.reuse ;  /* 0x0000000c4b1c7223 */ /* 0x100fe20000010800 */
[----:B------:R-:W-:Y:S01]  /*a930*/  FMNMX.FTZ R20, R95, R20, !PT ;  /* 0x000000145f147209 */ /* 0x000fe20007810000 */
[-CC-:B------:R-:W-:Y:S01]  /*a940*/  FFMA.FTZ R171, R73, R12.reuse, -R0.reuse ;  /* 0x0000000c49ab7223 */ /* 0x180fe20000010800 */
[C---:B------:R-:W-:Y:S01]  /*a950*/  ISETP.GT.AND P1, PT, R36.reuse, 0x38, PT ;  /* 0x000000382400780c */ /* 0x040fe20003f24270 */
[--C-:B------:R-:W-:Y:S01]  /*a960*/  FFMA.FTZ R32, R29, R12, -R0.reuse ;  /* 0x0000000c1d207223 */ /* 0x100fe20000010800 */
[----:B------:R-:W-:Y:S01]  /*a970*/  FMNMX.FTZ R20, R81, R20, !PT ;  /* 0x0000001451147209 */ /* 0x000fe20007810000 */
[----:B------:R-:W0:Y:S01]  /*a980*/  MUFU.EX2 R24, R24 ;  /* 0x0000001800187308 */ /* 0x000e220000000800 */
[----:B------:R-:W-:Y:S01]  /*a990*/  ISETP.GT.AND P2, PT, R36, 0x39, PT ;  /* 0x000000392400780c */ /* 0x000fe20003f44270 */
[-CC-:B------:R-:W-:Y:S01]  /*a9a0*/  FFMA.FTZ R167, R31, R12.reuse, -R0.reuse ;  /* 0x0000000c1fa77223 */ /* 0x180fe20000010800 */
[----:B------:R-:W-:Y:S01]  /*a9b0*/  FSEL R79, R52, -INF , P1 ;  /* 0xff800000344f7808 */ /* 0x000fe20000800000 */
[--C-:B------:R-:W-:Y:S01]  /*a9c0*/  FFMA.FTZ R161, R35, R12, -R0.reuse ;  /* 0x0000000c23a17223 */ /* 0x100fe20000010800 */
[----:B------:R-:W-:Y:S01]  /*a9d0*/  FMNMX.FTZ R20, R97, R20, !PT ;  /* 0x0000001461147209 */ /* 0x000fe20007810000 */
[-CC-:B------:R-:W-:Y:S01]  /*a9e0*/  FFMA.FTZ R163, R41, R12.reuse, -R0.reuse ;  /* 0x0000000c29a37223 */ /* 0x180fe20000010800 */
[C---:B------:R-:W-:Y:S01]  /*a9f0*/  ISETP.GT.AND P1, PT, R36.reuse, 0x40, PT ;  /* 0x000000402400780c */ /* 0x040fe20003f24270 */
[----:B------:R-:W1:Y:S01]  /*aa00*/  MUFU.EX2 R155, R155 ;  /* 0x0000009b009b7308 */ /* 0x000e620000000800 */
[----:B------:R-:W-:Y:S01]  /*aa10*/  FSEL R99, R53, -INF , P2 ;  /* 0xff80000035637808 */ /* 0x000fe20001000000 */
[--C-:B------:R-:W-:Y:S01]  /*aa20*/  FFMA.FTZ R44, R43, R12, -R0.reuse ;  /* 0x0000000c2b2c7223 */ /* 0x100fe20000010800 */
[----:B------:R-:W-:Y:S01]  /*aa30*/  FMNMX.FTZ R20, R79, R20, !PT ;  /* 0x000000144f147209 */ /* 0x000fe20007810000 */
[-CC-:B------:R-:W-:Y:S01]  /*aa40*/  FFMA.FTZ R157, R47, R12.reuse, -R0.reuse ;  /* 0x0000000c2f9d7223 */ /* 0x180fe20000010800 */
[----:B------:R-:W-:Y:S01]  /*aa50*/  ISETP.GT.AND P2, PT, R36, 0x41, PT ;  /* 0x000000412400780c */ /* 0x000fe20003f44270 */
[----:B------:R-:W-:Y:S01]  /*aa60*/  FFMA.FTZ R159, R55, R12, -R0 ;  /* 0x0000000c379f7223 */ /* 0x000fe20000010800 */
[----:B------:R-:W-:Y:S01]  /*aa70*/  FSEL R101, R56, -INF , P1 ;  /* 0xff80000038657808 */ /* 0x000fe20000800000 */
[----:B------:R-:W2:Y:S01]  /*aa80*/  MUFU.EX2 R26, R26 ;  /* 0x0000001a001a7308 */ /* 0x000ea20000000800 */
[----:B------:R-:W-:Y:S01]  /*aa90*/  FMNMX.FTZ R20, R99, R20, !PT ;  /* 0x0000001463147209 */ /* 0x000fe20007810000 */
[----:B0-----:R-:W-:Y:S01]  /*aaa0*/  FADD.FTZ R52, R153, R24 ;  /* 0x0000001899347221 */ /* 0x001fe20000010000 */
[----:B------:R-:W-:Y:S01]  /*aab0*/  ISETP.GT.AND P1, PT, R36, 0x48, PT ;  /* 0x000000482400780c */ /* 0x000fe20003f24270 */
[-CC-:B------:R-:W-:Y:S01]  /*aac0*/  FFMA.FTZ R173, R59, R12.reuse, -R0.reuse ;  /* 0x0000000c3bad7223 */ /* 0x180fe20000010800 */
[----:B------:R-:W-:Y:S01]  /*aad0*/  FSEL R77, R38, -INF , P2 ;  /* 0xff800000264d7808 */ /* 0x000fe20001000000 */
[--C-:B------:R-:W-:Y:S01]  /*aae0*/  FFMA.FTZ R38, R63, R12, -R0.reuse ;  /* 0x0000000c3f267223 */ /* 0x100fe20000010800 */
[----:B------:R-:W-:Y:S01]  /*aaf0*/  FMNMX.FTZ R20, R101, R20, !PT ;  /* 0x0000001465147209 */ /* 0x000fe20007810000 */
[----:B------:R-:W0:Y:S01]  /*ab00*/  MUFU.EX2 R169, R169 ;  /* 0x000000a900a97308 */ /* 0x000e220000000800 */
[----:B------:R-:W-:Y:S01]  /*ab10*/  ISETP.GT.AND P2, PT, R36, 0x49, PT ;  /* 0x000000492400780c */ /* 0x000fe20003f44270 */
[----:B------:R-:W-:Y:S01]  /*ab20*/  FFMA.FTZ R175, R71, R12, -R0 ;  /* 0x0000000c47af7223 */ /* 0x000fe20000010800 */
[----:B------:R-:W-:-:S02]  /*ab30*/  FSEL R3, R60, -INF , P1 ;  /* 0xff8000003c037808 */ /* 0x000fc40000800000 */
[----:B------:R-:W-:Y:S02]  /*ab40*/  FMNMX.FTZ R20, R77, R20, !PT ;  /* 0x000000144d147209 */ /* 0x000fe40007810000 */
[----:B------:R-:W-:Y:S01]  /*ab50*/  ISETP.GT.AND P1, PT, R36, 0x50, PT ;  /* 0x000000502400780c */ /* 0x000fe20003f24270 */
[----:B------:R-:W3:Y:S01]  /*ab60*/  MUFU.EX2 R28, R28 ;  /* 0x0000001c001c7308 */ /* 0x000ee20000000800 */
[----:B------:R-:W-:Y:S01]  /*ab70*/  FSEL R25, R40, -INF , P2 ;  /* 0xff80000028197808 */ /* 0x000fe20001000000 */
[----:B------:R-:W-:Y:S01]  /*ab80*/  FFMA.FTZ R40, R39, R12, -R0 ;  /* 0x0000000c27287223 */ /* 0x000fe20000010800 */
[----:B------:R-:W-:Y:S02]  /*ab90*/  FMNMX.FTZ R20, R3, R20, !PT ;  /* 0x0000001403147209 */ /* 0x000fe40007810000 */
[----:B------:R-:W-:Y:S02]  /*aba0*/  ISETP.GT.AND P2, PT, R36, 0x51, PT ;  /* 0x000000512400780c */ /* 0x000fe40003f44270 */
[----:B------:R-:W-:Y:S01]  /*abb0*/  FSEL R15, R64, -INF , P1 ;  /* 0xff800000400f7808 */ /* 0x000fe20000800000 */
[----:B------:R-:W-:Y:S01]  /*abc0*/  MUFU.EX2 R171, R171 ;  /* 0x000000ab00ab7308 */ /* 0x000fe20000000800 */
[----:B------:R-:W-:-:S02]  /*abd0*/  FMNMX.FTZ R20, R25, R20, !PT ;  /* 0x0000001419147209 */ /* 0x000fc40007810000 */
[----:B------:R-:W-:Y:S02]  /*abe0*/  ISETP.GT.AND P1, PT, R36, 0x58, PT ;  /* 0x000000582400780c */ /* 0x000fe40003f24270 */
[----:B------:R-:W-:Y:S01]  /*abf0*/  FSEL R49, R42, -INF , P2 ;  /* 0xff8000002a317808 */ /* 0x000fe20001000000 */
[--C-:B------:R-:W-:Y:S01]  /*ac00*/  FFMA.FTZ R42, R67, R12, -R0.reuse ;  /* 0x0000000c432a7223 */ /* 0x100fe20000010800 */
[----:B------:R-:W-:Y:S01]  /*ac10*/  FMNMX.FTZ R20, R15, R20, !PT ;  /* 0x000000140f147209 */ /* 0x000fe20007810000 */
[----:B------:R-:W-:Y:S01]  /*ac20*/  MUFU.EX2 R30, R30 ;  /* 0x0000001e001e7308 */ /* 0x000fe20000000800 */
[----:B------:R-:W-:Y:S01]  /*ac30*/  ISETP.GT.AND P2, PT, R36, 0x59, PT ;  /* 0x000000592400780c */ /* 0x000fe20003f44270 */
[----:B------:R-:W-:Y:S01]  /*ac40*/  FFMA.FTZ R36, R33, R12, -R0 ;  /* 0x0000000c21247223 */ /* 0x000fe20000010800 */
[----:B------:R-:W-:Y:S02]  /*ac50*/  FSEL R37, R68, -INF , P1 ;  /* 0xff80000044257808 */ /* 0x000fe40000800000 */
[----:B------:R-:W-:-:S02]  /*ac60*/  FMNMX.FTZ R20, R49, R20, !PT ;  /* 0x0000001431147209 */ /* 0x000fc40007810000 */
[----:B------:R-:W-:Y:S01]  /*ac70*/  FSEL R53, R34, -INF , P2 ;  /* 0xff80000022357808 */ /* 0x000fe20001000000 */
[----:B------:R-:W-:Y:S01]  /*ac80*/  MUFU.EX2 R165, R165 ;  /* 0x000000a500a57308 */ /* 0x000fe20000000800 */
[----:B------:R-:W-:Y:S01]  /*ac90*/  FMNMX.FTZ R20, R37, R20, !PT ;  /* 0x0000001425147209 */ /* 0x000fe20007810000 */
[-CC-:B------:R-:W-:Y:S01]  /*aca0*/  FFMA.FTZ R34, R51, R12.reuse, -R0.reuse ;  /* 0x0000000c33227223 */ /* 0x180fe20000010800 */
[----:B------:R-:W-:Y:S01]  /*acb0*/  F2FP.F16.F32.PACK_AB R153, R24, R153 ;  /* 0x000000991899723e */ /* 0x000fe200000000ff */
[----:B------:R-:W-:Y:S01]  /*acc0*/  FFMA.FTZ R0, R45, R12, -R0 ;  /* 0x0000000c2d007223 */ /* 0x000fe20000010800 */
[----:B------:R-:W-:-:S03]  /*acd0*/  FMNMX.FTZ R20, R53, R20, !PT ;  /* 0x0000001435147209 */ /* 0x000fc60007810000 */
[----:B------:R-:W-:Y:S02]  /*ace0*/  MUFU.EX2 R32, R32 ;  /* 0x0000002000207308 */ /* 0x000fe40000000800 */
[----:B------:R-:W4:Y:S06]  /*acf0*/  SHFL.BFLY PT, R27, R20, 0x2, 0x1f ;  /* 0x0c401f00141b7f89 */ /* 0x000f2c00000e0000 */
        /* <DEDUP_REMOVED lines=13> */
[----:B------:R-:W-:Y:S01]  /*add0*/  FSEL R48, R27, RZ, P1 ;  /* 0x000000ff1b307208 */ /* 0x000fe20000800000 */
[----:B-1----:R-:W-:Y:S01]  /*ade0*/  FADD.FTZ R27, R155, R52 ;  /* 0x000000349b1b7221 */ /* 0x002fe20000010000 */
[----:B--2---:R-:W-:-:S03]  /*adf0*/  F2FP.F16.F32.PACK_AB R155, R26, R155 ;  /* 0x0000009b1a9b723e */ /* 0x004fc600000000ff */
        /* <DEDUP_REMOVED lines=10> */
[----:B------:R-:W-:Y:S01]  /*aea0*/  FADD.FTZ R52, R26, R27 ;  /* 0x0000001b1a347221 */ /* 0x000fe20000010000 */
[-CC-:B------:R-:W-:Y:S01]  /*aeb0*/  FFMA.FTZ R93, R93, R12.reuse, -R48.reuse ;  /* 0x0000000c5d5d7223 */ /* 0x180fe20000010830 */
[----:B------:R-:W-:Y:S01]  /*aec0*/  IADD3 R27, R13, 0x22840, RZ ;  /* 0x000228400d1b7810 */ /* 0x000fe20007ffe0ff */
[-C--:B------:R-:W-:Y:S01]  /*aed0*/  FFMA.FTZ R83, R83, R12.reuse, -R48 ;  /* 0x0000000c53537223 */ /* 0x080fe20000010830 */
[----:B------:R-:W1:Y:S01]  /*aee0*/  MUFU.EX2 R87, R87 ;  /* 0x0000005700577308 */ /* 0x000e620000000800 */
[----:B0-----:R-:W-:Y:S01]  /*aef0*/  FADD.FTZ R31, R169, R52 ;  /* 0x00000034a91f7221 */ /* 0x001fe20000010000 */
[----:B-----5:R-:W-:Y:S01]  /*af00*/  PRMT R27, R74, 0x654, R27 ;  /* 0x000006544a1b7816 */ /* 0x020fe2000000001b */
[-CC-:B------:R-:W-:Y:S01]  /*af10*/  FFMA.FTZ R95, R95, R12.reuse, -R48.reuse ;  /* 0x0000000c5f5f7223 */ /* 0x180fe20000010830 */
[-CC-:B------:R-:W-:Y:S01]  /*af20*/  FFMA.FTZ R81, R81, R12.reuse, -R48.reuse ;  /* 0x0000000c51517223 */ /* 0x180fe20000010830 */
[----:B---3--:R-:W-:Y:S01]  /*af30*/  FADD.FTZ R52, R28, R31 ;  /* 0x0000001f1c347221 */ /* 0x008fe20000010000 */
[----:B------:R0:W-:Y:S01]  /*af40*/  SYNCS.ARRIVE.TRANS64.RED.A1T0 RZ, [R27+URZ], RZ ;  /* 0x000000ff1bff79a7 */ /* 0x0001e2000810043f */
        /* <DEDUP_REMOVED lines=10> */
[----:B-1----:R-:W-:Y:S01]  /*aff0*/  FADD.FTZ R50, R46, R87 ;  /* 0x000000572e327221 */ /* 0x002fe20000010000 */
[-CC-:B------:R-:W-:Y:S01]  /*b000*/  FFMA.FTZ R49, R49, R12.reuse, -R48.reuse ;  /* 0x0000000c31317223 */ /* 0x180fe20000010830 */
[-CC-:B------:R-:W-:Y:S01]  /*b010*/  FFMA.FTZ R37, R37, R12.reuse, -R48.reuse ;  /* 0x0000000c25257223 */ /* 0x180fe20000010830 */
[----:B------:R-:W-:Y:S01]  /*b020*/  FFMA.FTZ R48, R53, R12, -R48 ;  /* 0x0000000c35307223 */ /* 0x000fe20000010830 */
[----:B------:R-:W-:-:S02]  /*b030*/  F2FP.F16.F32.PACK_AB R169, R28, R169 ;  /* 0x000000a91ca9723e */ /* 0x000fc400000000ff */
[----:B------:R-:W-:Y:S01]  /*b040*/  F2FP.F16.F32.PACK_AB R152, R87, R46 ;  /* 0x0000002e5798723e */ /* 0x000fe200000000ff */
[----:B------:R-:W1:Y:S01]  /*b050*/  MUFU.EX2 R65, R65 ;  /* 0x0000004100417308 */ /* 0x000e620000000800 */
[----:B--2---:R-:W-:-:S07]  /*b060*/  FADD.FTZ R29, R57, R50 ;  /* 0x00000032391d7221 */ /* 0x004fce0000010000 */
[----:B------:R-:W2:Y:S01]  /*b070*/  MUFU.EX2 R168, R69 ;  /* 0x0000004500a87308 */ /* 0x000ea20000000800 */
[C---:B---3--:R-:W-:Y:S01]  /*b080*/  FADD.FTZ R50, R154.reuse, R29 ;  /* 0x0000001d9a327221 */ /* 0x048fe20000010000 */
[----:B------:R-:W-:-:S06]  /*b090*/  F2FP.F16.F32.PACK_AB R154, R154, R57 ;  /* 0x000000399a9a723e */ /* 0x000fcc00000000ff */
[----:B------:R-:W0:Y:S01]  /*b0a0*/  MUFU.EX2 R89, R89 ;  /* 0x0000005900597308 */ /* 0x000e220000000800 */
[----:B-1----:R-:W-:-:S07]  /*b0b0*/  FADD.FTZ R29, R65, R50 ;  /* 0x00000032411d7221 */ /* 0x002fce0000010000 */
[----:B------:R-:W1:Y:S01]  /*b0c0*/  MUFU.EX2 R170, R91 ;  /* 0x0000005b00aa7308 */ /* 0x000e620000000800 */
[----:B--2---:R-:W-:Y:S01]  /*b0d0*/  FADD.FTZ R50, R168, R29 ;  /* 0x0000001da8327221 */ /* 0x004fe20000010000 */
[----:B------:R-:W-:Y:S01]  /*b0e0*/  FADD.FTZ R29, R171, R52 ;  /* 0x00000034ab1d7221 */ /* 0x000fe20000010000 */
[----:B------:R-:W-:Y:S02]  /*b0f0*/  F2FP.F16.F32.PACK_AB R171, R30, R171 ;  /* 0x000000ab1eab723e */ /* 0x000fe400000000ff */
[----:B------:R-:W-:Y:S01]  /*b100*/  F2FP.F16.F32.PACK_AB R168, R168, R65 ;  /* 0x00000041a8a8723e */ /* 0x000fe200000000ff */
[----:B------:R-:W-:Y:S02]  /*b110*/  FADD.FTZ R52, R30, R29 ;  /* 0x0000001d1e347221 */ /* 0x000fe40000010000 */
[----:B------:R-:W2:Y:S01]  /*b120*/  MUFU.EX2 R85, R85 ;  /* 0x0000005500557308 */ /* 0x000ea20000000800 */
[----:B0-----:R-:W-:Y:S01]  /*b130*/  FADD.FTZ R27, R89, R50 ;  /* 0x00000032591b7221 */ /* 0x001fe20000010000 */
[----:B------:R-:W-:Y:S01]  /*b140*/  FADD.FTZ R29, R165, R52 ;  /* 0x00000034a51d7221 */ /* 0x000fe20000010000 */
[----:B------:R-:W-:-:S03]  /*b150*/  F2FP.F16.F32.PACK_AB R165, R32, R165 ;  /* 0x000000a520a5723e */ /* 0x000fc600000000ff */
[----:B------:R-:W-:Y:S02]  /*b160*/  FADD.FTZ R52, R32, R29 ;  /* 0x0000001d20347221 */ /* 0x000fe40000010000 */
[----:B------:R-:W0:Y:S01]  /*b170*/  MUFU.EX2 R164, R93 ;  /* 0x0000005d00a47308 */ /* 0x000e220000000800 */
[----:B-1----:R-:W-:Y:S01]  /*b180*/  FADD.FTZ R50, R170, R27 ;  /* 0x0000001baa327221 */ /* 0x002fe20000010000 */
[----:B------:R-:W-:Y:S01]  /*b190*/  FADD.FTZ R29, R167, R52 ;  /* 0x00000034a71d7221 */ /* 0x000fe20000010000 */
[----:B------:R-:W-:Y:S02]  /*b1a0*/  F2FP.F16.F32.PACK_AB R167, R36, R167 ;  /* 0x000000a724a7723e */ /* 0x000fe400000000ff */
[----:B------:R-:W-:-:S03]  /*b1b0*/  F2FP.F16.F32.PACK_AB R170, R170, R89 ;  /* 0x00000059aaaa723e */ /* 0x000fc600000000ff */
[----:B------:R-:W1:Y:S01]  /*b1c0*/  MUFU.EX2 R83, R83 ;  /* 0x0000005300537308 */ /* 0x000e620000000800 */
[----:B--2---:R-:W-:-:S07]  /*b1d0*/  FADD.FTZ R27, R85, R50 ;  /* 0x00000032551b7221 */ /* 0x004fce0000010000 */
[----:B------:R-:W2:Y:S01]  /*b1e0*/  MUFU.EX2 R166, R95 ;  /* 0x0000005f00a67308 */ /* 0x000ea20000000800 */
[C---:B0-----:R-:W-:Y:S01]  /*b1f0*/  FADD.FTZ R50, R164.reuse, R27 ;  /* 0x0000001ba4327221 */ /* 0x041fe20000010000 */
[----:B------:R-:W-:-:S06]  /*b200*/  F2FP.F16.F32.PACK_AB R164, R164, R85 ;  /* 0x00000055a4a4723e */ /* 0x000fcc00000000ff */
[----:B------:R-:W0:Y:S01]  /*b210*/  MUFU.EX2 R81, R81 ;  /* 0x0000005100517308 */ /* 0x000e220000000800 */
[----:B-1----:R-:W-:Y:S01]  /*b220*/  FADD.FTZ R27, R83, R50 ;  /* 0x00000032531b7221 */ /* 0x002fe20000010000 */
[----:B------:R-:W-:-:S06]  /*b230*/  FADD.FTZ R50, R36, R29 ;  /* 0x0000001d24327221 */ /* 0x000fcc0000010000 */
[----:B------:R-:W1:Y:S01]  /*b240*/  MUFU.EX2 R160, R97 ;  /* 0x0000006100a07308 */ /* 0x000e620000000800 */
[----:B--2---:R-:W-:Y:S01]  /*b250*/  FADD.FTZ R24, R166, R27 ;  /* 0x0000001ba6187221 */ /* 0x004fe20000010000 */
[----:B------:R-:W-:Y:S01]  /*b260*/  FADD.FTZ R27, R161, R50 ;  /* 0x00000032a11b7221 */ /* 0x000fe20000010000 */
[----:B------:R-:W-:Y:S02]  /*b270*/  F2FP.F16.F32.PACK_AB R161, R40, R161 ;  /* 0x000000a128a1723e */ /* 0x000fe400000000ff */
[----:B------:R-:W-:Y:S01]  /*b280*/  F2FP.F16.F32.PACK_AB R166, R166, R83 ;  /* 0x00000053a6a6723e */ /* 0x000fe200000000ff */
[----:B------:R-:W-:Y:S02]  /*b290*/  FADD.FTZ R26, R40, R27 ;  /* 0x0000001b281a7221 */ /* 0x000fe40000010000 */
[----:B------:R-:W2:Y:S02]  /*b2a0*/  MUFU.EX2 R79, R79 ;  /* 0x0000004f004f7308 */ /* 0x000ea40000000800 */
[----:B------:R-:W-:Y:S01]  /*b2b0*/  FADD.FTZ R27, R163, R26 ;  /* 0x0000001aa31b7221 */ /* 0x000fe20000010000 */
[----:B------:R-:W-:-:S03]  /*b2c0*/  F2FP.F16.F32.PACK_AB R163, R44, R163 ;  /* 0x000000a32ca3723e */ /* 0x000fc600000000ff */
[----:B------:R-:W-:Y:S02]  /*b2d0*/  FADD.FTZ R26, R44, R27 ;  /* 0x0000001b2c1a7221 */ /* 0x000fe40000010000 */
[----:B------:R-:W3:Y:S02]  /*b2e0*/  MUFU.EX2 R162, R99 ;  /* 0x0000006300a27308 */ /* 0x000ee40000000800 */
[----:B------:R-:W-:Y:S01]  /*b2f0*/  FADD.FTZ R27, R157, R26 ;  /* 0x0000001a9d1b7221 */ /* 0x000fe20000010000 */
[----:B------:R-:W-:-:S03]  /*b300*/  F2FP.F16.F32.PACK_AB R157, R34, R157 ;  /* 0x0000009d229d723e */ /* 0x000fc600000000ff */
[----:B------:R-:W-:Y:S02]  /*b310*/  FADD.FTZ R26, R34, R27 ;  /* 0x0000001b221a7221 */ /* 0x000fe40000010000 */
[----:B------:R-:W4:Y:S08]  /*b320*/  MUFU.EX2 R101, R101 ;  /* 0x0000006500657308 */ /* 0x000f300000000800 */
[----:B------:R0:W-:Y:S08]  /*b330*/  MUFU.EX2 R158, R25 ;  /* 0x00000019009e7308 */ /* 0x0001f00000000800 */
[----:B------:R-:W5:Y:S01]  /*b340*/  MUFU.EX2 R156, R77 ;  /* 0x0000004d009c7308 */ /* 0x000f620000000800 */
[----:B0-----:R-:W-:-:S04]  /*b350*/  FADD.FTZ R25, R81, R24 ;  /* 0x0000001851197221 */ /* 0x001fc80000010000 */
[C---:B-1----:R-:W-:Y:S01]  /*b360*/  FADD.FTZ R24, R160.reuse, R25 ;  /* 0x00000019a0187221 */ /* 0x042fe20000010000 */
[----:B------:R-:W-:Y:S02]  /*b370*/  F2FP.F16.F32.PACK_AB R160, R160, R81 ;  /* 0x00000051a0a0723e */ /* 0x000fe400000000ff */
[----:B------:R-:W0:Y:S01]  /*b380*/  MUFU.EX2 R159, R159 ;  /* 0x0000009f009f7308 */ /* 0x000e220000000800 */
[----:B--2---:R-:W-:-:S04]  /*b390*/  FADD.FTZ R25, R79, R24 ;  /* 0x000000184f197221 */ /* 0x004fc80000010000 */
[C---:B---3--:R-:W-:Y:S01]  /*b3a0*/  FADD.FTZ R24, R162.reuse, R25 ;  /* 0x00000019a2187221 */ /* 0x048fe20000010000 */
[----:B------:R-:W-:Y:S02]  /*b3b0*/  F2FP.F16.F32.PACK_AB R162, R162, R79 ;  /* 0x0000004fa2a2723e */ /* 0x000fe400000000ff */
[----:B------:R-:W1:Y:S01]  /*b3c0*/  MUFU.EX2 R3, R3 ;  /* 0x0000000300037308 */ /* 0x000e620000000800 */
[----:B----4-:R-:W-:-:S04]  /*b3d0*/  FADD.FTZ R25, R101, R24 ;  /* 0x0000001865197221 */ /* 0x010fc80000010000 */
[C---:B-----5:R-:W-:Y:S01]  /*b3e0*/  FADD.FTZ R24, R156.reuse, R25 ;  /* 0x000000199c187221 */ /* 0x060fe20000010000 */
[----:B------:R-:W-:Y:S02]  /*b3f0*/  F2FP.F16.F32.PACK_AB R156, R156, R101 ;  /* 0x000000659c9c723e */ /* 0x000fe400000000ff */
        /* <DEDUP_REMOVED lines=22> */
[----:B--2---:R-:W-:-:S04]  /*b560*/  FADD.FTZ R3, R37, R26 ;  /* 0x0000001a25037221 */ /* 0x004fc80000010000 */
[C---:B0-----:R-:W-:Y:S01]  /*b570*/  FADD.FTZ R3, R48.reuse, R3 ;  /* 0x0000000330037221 */ /* 0x041fe20000010000 */
[----:B------:R-:W-:Y:S01]  /*b580*/  F2FP.F16.F32.PACK_AB R174, R48, R37 ;  /* 0x0000002530ae723e */ /* 0x000fe200000000ff */
[C---:B-1----:R-:W-:Y:S01]  /*b590*/  FADD.FTZ R0, R24.reuse, R15 ;  /* 0x0000000f18007221 */ /* 0x042fe20000010000 */
[----:B------:R-:W-:Y:S01]  /*b5a0*/  F2FP.F16.F32.PACK_AB R175, R24, R175 ;  /* 0x000000af18af723e */ /* 0x000fe200000000ff */
[----:B------:R-:W-:Y:S06]  /*b5b0*/  @!P0 BRA `(.L_x_14456) ;  /* 0x0000000000048947 */ /* 0x000fec0003800000 */
[----:B------:R-:W-:Y:S01]  /*b5c0*/  BPT.TRAP 0x1 ;  /* 0x000000040000795c */ /* 0x000fe20000300000 */
.L_x_14456:
[----:B------:R0:W1:Y:S01]  /*b5d0*/  SYNCS.PHASECHK.TRANS64.TRYWAIT P1, [R13+URZ+0x22850], R72 ;  /* 0x022850480d0075a7 */ /* 0x000062000802017f */
[----:B------:R-:W-:Y:S05]  /*b5e0*/  @!P0 BRA `(.L_x_14457) ;  /* 0x0000000000048947 */ /* 0x000fea0003800000 */
[----:B------:R-:W-:Y:S01]  /*b5f0*/  BPT.TRAP 0x1 ;  /* 0x000000040000795c */ /* 0x000fe20000300000 */
.L_x_14457:
[----:B------:R-:W-:Y:S04]  /*b600*/  BSSY B0, `(.L_x_14458) ;  /* 0x0000004000007945 */ /* 0x000fe80003800000 */
[----:B-1----:R-:W-:Y:S05]  /*b610*/  @P1 BRA `(.L_x_14459) ;  /* 0x0000000000081947 */ /* 0x002fea0003800000 */
[----:B------:R-:W1:Y:S02]  /*b620*/  SYNCS.PHASECHK.TRANS64.TRYWAIT P1, [R13+URZ+0x22850], R72 ;  /* 0x022850480d0075a7 */ /* 0x000e64000802017f */
[----:B-1----:R-:W-:Y:S05]  /*b630*/  @!P1 BRA `(.L_x_14460) ;  /* 0x0000011000d09947 */ /* 0x002fea0003800000 */
.L_x_14459:
[----:B------:R-:W-:Y:S05]  /*b640*/  BSYNC B0 ;  /* 0x0000000000007941 */ /* 0x000fea0003800000 */
.L_x_14458:
[----:B------:R-:W-:Y:S05]  /*b650*/  WARPSYNC.ALL ;  /* 0x0000000000007948 */ /* 0x000fea0003800000 */
[----:B------:R-:W-:Y:S01]  /*b660*/  VIADD R15, R19, 0x400 ;  /* 0x00000400130f7836 */ /* 0x000fe20000000000 */
[----:B------:R2:W-:Y:S01]  /*b670*/  BAR.SYNC.DEFER_BLOCKING R14, 0x100 ;  /* 0x0004000e0000751d */ /* 0x0005e20000010000 */
[----:B------:R-:W-:Y:S02]  /*b680*/  IMAD.MOV.U32 R25, RZ, RZ, 0x40000040 ;  /* 0x40000040ff197424 */ /* 0x000fe400078e00ff */
[----:B------:R-:W-:Y:S01]  /*b690*/  IMAD.MOV.U32 R27, RZ, RZ, 0x40000040 ;  /* 0x40000040ff1b7424 */ /* 0x000fe200078e00ff */
[----:B------:R-:W-:Y:S01]  /*b6a0*/  SHF.R.U32.HI R15, RZ, 0x4, R15 ;  /* 0x00000004ff0f7819 */ /* 0x000fe2000001160f */
[----:B------:R-:W-:Y:S01]  /*b6b0*/  IMAD.MOV.U32 R29, RZ, RZ, 0x40000040 ;  /* 0x40000040ff1d7424 */ /* 0x000fe200078e00ff */
[----:B------:R-:W-:Y:S01]  /*b6c0*/  R2UR UR7, R25 ;  /* 0x00000000190772ca */ /* 0x000fe200000e0000 */
[----:B------:R-:W-:Y:S01]  /*b6d0*/  IMAD.MOV.U32 R31, RZ, RZ, 0x40000040 ;  /* 0x40000040ff1f7424 */ /* 0x000fe200078e00ff */
[----:B------:R-:W-:-:S02]  /*b6e0*/  LOP3.LUT R15, R15, 0x3fff, RZ, 0xc0, !PT ;  /* 0x00003fff0f0f7812 */ /* 0x000fc400078ec0ff */
[----:B------:R-:W-:Y:S02]  /*b6f0*/  R2UR UR11, R27 ;  /* 0x000000001b0b72ca */ /* 0x000fe400000e0000 */
[----:B------:R-:W-:Y:S02]  /*b700*/  LOP3.LUT R227, R15, 0x3000000, RZ, 0xfc, !PT ;  /* 0x030000000fe37812 */ /* 0x000fe400078efcff */
[----:B------:R-:W-:Y:S02]  /*b710*/  R2UR UR15, R29 ;  /* 0x000000001d0f72ca */ /* 0x000fe400000e0000 */
[----:B------:R-:W-:Y:S01]  /*b720*/  R2UR UR19, R27 ;  /* 0x000000001b1372ca */ /* 0x000fe200000e0000 */
[----:B------:R-:W-:Y:S01]  /*b730*/  IMAD R24, R22, 0xc00, R227 ;  /* 0x00000c0016187824 */ /* 0x000fe200078e02e3 */
[----:B------:R-:W-:Y:S02]  /*b740*/  R2UR UR23, R31 ;  /* 0x000000001f1772ca */ /* 0x000fe400000e0000 */
[----:B------:R-:W-:Y:S01]  /*b750*/  R2UR UR27, R25 ;  /* 0x00000000191b72ca */ /* 0x000fe200000e0000 */
[C---:B------:R-:W-:Y:S01]  /*b760*/  VIADD R26, R24.reuse, 0x80 ;  /* 0x00000080181a7836 */ /* 0x040fe20000000000 */
[C---:B------:R-:W-:Y:S01]  /*b770*/  R2UR UR6, R24.reuse ;  /* 0x00000000180672ca */ /* 0x040fe200000e0000 */
[----:B------:R-:W-:-:S02]  /*b780*/  VIADD R28, R24, 0x100 ;  /* 0x00000100181c7836 */ /* 0x000fc40000000000 */
[----:B------:R-:W-:Y:S01]  /*b790*/  VIADD R30, R24, 0x200 ;  /* 0x00000200181e7836 */ /* 0x000fe20000000000 */
[----:B------:R-:W-:Y:S02]  /*b7a0*/  R2UR UR10, R26 ;  /* 0x000000001a0a72ca */ /* 0x000fe400000e0000 */
[C---:B------:R-:W-:Y:S01]  /*b7b0*/  IADD3 R26, R24.reuse, 0x180, RZ ;  /* 0x00000180181a7810 */ /* 0x040fe20007ffe0ff */
[----:B------:R-:W-:Y:S01]  /*b7c0*/  VIADD R24, R24, 0x280 ;  /* 0x0000028018187836 */ /* 0x000fe20000000000 */
[----:B------:R-:W-:Y:S02]  /*b7d0*/  R2UR UR14, R28 ;  /* 0x000000001c0e72ca */ /* 0x000fe400000e0000 */
[----:B------:R-:W-:Y:S02]  /*b7e0*/  R2UR UR18, R26 ;  /* 0x000000001a1272ca */ /* 0x000fe400000e0000 */
[----:B------:R-:W-:Y:S02]  /*b7f0*/  R2UR UR22, R30 ;  /* 0x000000001e1672ca */ /* 0x000fe400000e0000 */
[----:B------:R-:W-:-:S02]  /*b800*/  R2UR UR26, R24 ;  /* 0x00000000181a72ca */ /* 0x000fc400000e0000 */
        /* <DEDUP_REMOVED lines=25> */
.L_x_14461:
[----:B------:R-:W-:Y:S01]  /*b9a0*/  ISETP.NE.AND P1, PT, R223, 0x1, PT ;  /* 0x00000001df00780c */ /* 0x000fe20003f25270 */
[----:B------:R-:W0:Y:S01]  /*b9b0*/  S2R R152, SR_CgaCtaId ;  /* 0x0000000000987919 */ /* 0x000e220000008800 */
[----:B------:R-:W-:Y:S01]  /*b9c0*/  IMAD.MOV.U32 R15, RZ, RZ, R229 ;  /* 0x000000ffff0f7224 */ /* 0x000fe200078e00e5 */
[----:B------:R-:W-:Y:S01]  /*b9d0*/  IADD3 R13, R13, 0x22860, RZ ;  /* 0x000228600d0d7810 */ /* 0x000fe20007ffe0ff */
[----:B------:R-:W-:Y:S01]  /*b9e0*/  ULDC UR36, c[0x0][0x9d8] ;  /* 0x0002760000247ab9 */ /* 0x000fe20000000800 */
[----:B------:R-:W-:-:S08]  /*b9f0*/  ULDC UR37, c[0x0][0x9d8] ;  /* 0x0002760000257ab9 */ /* 0x000fd00000000800 */
[----:B------:R-:W1:Y:S08]  /*ba00*/  @P1 LDC R14, c[0x0][0x44c] ;  /* 0x00011300ff0e1b82 */ /* 0x000e700000000800 */
[----:B------:R-:W2:Y:S01]  /*ba10*/  @P1 LDC R153, c[0x0][0x450] ;  /* 0x00011400ff991b82 */ /* 0x000ea20000000800 */
[----:B0-----:R-:W-:Y:S01]  /*ba20*/  PRMT R13, R152, 0x654, R13 ;  /* 0x00000654980d7816 */ /* 0x001fe2000000000d */
[----:B-1----:R-:W-:-:S03]  /*ba30*/  @P1 IMAD.HI.U32 R14, R229, R14, RZ ;  /* 0x0000000ee50e1227 */ /* 0x002fc600078e00ff */
[----:B------:R0:W-:Y:S02]  /*ba40*/  SYNCS.ARRIVE.TRANS64.RED.A1T0 RZ, [R13+URZ], RZ ;  /* 0x000000ff0dff79a7 */ /* 0x0001e4000810043f */
[----:B--2---:R-:W-:Y:S01]  /*ba50*/  @P1 SHF.R.U32.HI R15, RZ, R153, R14 ;  /* 0x00000099ff0f1219 */ /* 0x004fe2000001160e */
[----:B0-----:R-:W-:-:S03]  /*ba60*/  VIADD R13, R177, 0xfffffffe ;  /* 0xfffffffeb10d7836 */ /* 0x001fc60000000000 */
[----:B------:R-:W-:-:S05]  /*ba70*/  IADD3 R14, R15, R222, -R220 ;  /* 0x000000de0f0e7210 */ /* 0x000fca0007ffe8dc */
[----:B------:R-:W-:-:S05]  /*ba80*/  IMAD.HI R14, R14, 0x2aaaaaab, RZ ;  /* 0x2aaaaaab0e0e7827 */ /* 0x000fca00078e02ff */
[----:B------:R-:W-:-:S04]  /*ba90*/  SHF.R.U32.HI R15, RZ, 0x1f, R14 ;  /* 0x0000001fff0f7819 */ /* 0x000fc8000001160e */
[----:B------:R-:W-:-:S04]  /*baa0*/  LEA.HI.SX32 R15, R14, R15, 0x1c ;  /* 0x0000000f0e0f7211 */ /* 0x000fc800078fe2ff */
[----:B------:R-:W-:-:S04]  /*bab0*/  VIMNMX R221, RZ, R15, !PT ;  /* 0x0000000fffdd7248 */ /* 0x000fc80007fe0100 */
[----:B------:R-:W-:-:S13]  /*bac0*/  ISETP.GE.AND P1, PT, R13, R221, PT ;  /* 0x000000dd0d00720c */ /* 0x000fda0003f26270 */
[----:B------:R-:W-:Y:S05]  /*bad0*/  @!P1 BRA `(.L_x_14462) ;  /* 0x0000002c00209947 */ /* 0x000fea0003800000 */
[----:B------:R-:W-:Y:S02]  /*bae0*/  IMAD.MOV.U32 R215, RZ, RZ, R176 ;  /* 0x000000ffffd77224 */ /* 0x000fe400078e00b0 */
[----:B------:R-:W-:-:S07]  /*baf0*/  IMAD.MOV.U32 R214, RZ, RZ, R20 ;  /* 0x000000ffffd67224 */ /* 0x000fce00078e0014 */
.L_x_14474:
[----:B------:R-:W-:Y:S01]  /*bb00*/  VIADD R22, R22, 0x1 ;  /* 0x0000000116167836 */ /* 0x000fe20000000000 */
[----:B------:R-:W-:Y:S05]  /*bb10*/  YIELD ;  /* 0x0000000000007946 */ /* 0x000fea0003800000 */
[----:B------:R-:W-:-:S04]  /*bb20*/  ISETP.NE.AND P1, PT, R22, 0x2, PT ;  /* 0x000000021600780c */ /* 0x000fc80003f25270 */
[----:B------:R-:W-:Y:S02]  /*bb30*/  SEL R15, RZ, 0x1, P1 ;  /* 0x00000001ff0f7807 */ /* 0x000fe40000800000 */
[----:B------:R-:W-:Y:S02]  /*bb40*/  SEL R22, R22, RZ, P1 ;  /* 0x000000ff16167207 */ /* 0x000fe40000800000 */
[----:B------:R-:W-:Y:S01]  /*bb50*/  LOP3.LUT R202, R202, R15, RZ, 0x3c, !PT ;  /* 0x0000000fcaca7212 */ /* 0x000fe200078e3cff */
[----:B0-----:R-:W-:Y:S06]  /*bb60*/  @!P0 BRA `(.L_x_14463) ;  /* 0x0000000000048947 */ /* 0x001fec0003800000 */
[----:B------:R-:W-:Y:S01]  /*bb70*/  BPT.TRAP 0x1 ;  /* 0x000000040000795c */ /* 0x000fe20000300000 */
.L_x_14463:
[----:B------:R-:W-:Y:S01]  /*bb80*/  IMAD R14, R22, 0x8, R19 ;  /* 0x00000008160e7824 */ /* 0x000fe200078e0213 */
[----:B------:R-:W-:-:S04]  /*bb90*/  SHF.L.U32 R15, R202, 0x1f, RZ ;  /* 0x0000001fca0f7819 */ /* 0x000fc800000006ff */
[----:B------:R0:W1:Y:S01]  /*bba0*/  SYNCS.PHASECHK.TRANS64.TRYWAIT P1, [R14+URZ+0x22830], R15 ;  /* 0x0228300f0e0075a7 */ /* 0x000062000802017f */
[----:B------:R-:W-:Y:S05]  /*bbb0*/  @!P0 BRA `(.L_x_14464) ;  /* 0x0000000000048947 */ /* 0x000fea0003800000 */
[----:B------:R-:W-:Y:S01]  /*bbc0*/  BPT.TRAP 0x1 ;  /* 0x000000040000795c */ /* 0x000fe20000300000 */
.L_x_14464:
[----:B------:R-:W-:Y:S01]  /*bbd0*/  IMAD R154, R22, 0x300, R228 ;  /* 0x00000300169a7824 */ /* 0x000fe200078e02e4 */
[----:B------:R-:W-:Y:S01]  /*bbe0*/  MOV R155, 0x40000040 ;  /* 0x40000040009b7802 */ /* 0x000fe20000000f00 */
[----:B-1----:R-:W-:Y:S06]  /*bbf0*/  @P1 BRA `(.L_x_14465) ;  /* 0x0000000000081947 */ /* 0x002fec0003800000 */
[----:B------:R-:W1:Y:S02]  /*bc00*/  SYNCS.PHASECHK.TRANS64.TRYWAIT P1, [R14+URZ+0x22830], R15 ;  /* 0x0228300f0e0075a7 */ /* 0x000e64000802017f */
[----:B-1----:R-:W-:Y:S05]  /*bc10*/  @!P1 BRA `(.L_x_14466) ;  /* 0x0000010c006c9947 */ /* 0x002fea0003800000 */
.L_x_14465:
        /* <DEDUP_REMOVED lines=11> */
[----:B------:R-:W-:Y:S01]  /*bcd0*/  R2UR UR10, R152 ;  /* 0x00000000980a72ca */ /* 0x000fe200000e0000 */
[----:B------:R-:W2:Y:S01]  /*bce0*/  S2R R12, SR_TID.X ;  /* 0x00000000000c7919 */ /* 0x000ea20000002100 */
[----:B------:R-:W-:-:S02]  /*bcf0*/  R2UR UR11, R153 ;  /* 0x00000000990b72ca */ /* 0x000fc400000e0000 */
[----:B------:R-:W-:Y:S02]  /*bd00*/  R2UR UR18, R154 ;  /* 0x000000009a1272ca */ /* 0x000fe400000e0000 */
[----:B------:R-:W-:Y:S02]  /*bd10*/  R2UR UR19, R155 ;  /* 0x000000009b1372ca */ /* 0x000fe400000e0000 */
[----:B------:R-:W-:Y:S01]  /*bd20*/  WARPGROUP.ARRIVE ;  /* 0x00000000000079c5 */ /* 0x000fe20000000000 */
[----:B------:R-:W-:Y:S02]  /*bd30*/  R2UR UR8, R10 ;  /* 0x000000000a0872ca */ /* 0x000fe400000e0000 */
[----:B------:R-:W-:Y:S02]  /*bd40*/  R2UR UR9, R11 ;  /* 0x000000000b0972ca */ /* 0x000fe400000e0000 */
[----:B------:R-:W-:Y:S01]  /*bd50*/  R2UR UR14, R20 ;  /* 0x00000000140e72ca */ /* 0x000fe200000e0000 */
[----:B------:R-:W-:Y:S01]  /*bd60*/  HGMMA.64x96x16.F32 R152, gdesc[UR4], RZ, !UPT, gsb0 ;  /* 0x01600000049879f0 */ /* 0x000fe2000c0008ff */
        /* <DEDUP_REMOVED lines=20> */
.L_x_14467:
[----:B------:R-:W3:Y:S01]  /*beb0*/  LDL R12, [R1+0x28] ;  /* 0x00002800010c7983 */ /* 0x000ee20000100800 */
[----:B------:R-:W-:-:S03]  /*bec0*/  ISETP.NE.AND P1, PT, R223, 0x1, PT ;  /* 0x00000001df00780c */ /* 0x000fc60003f25270 */
[----:B------:R-:W4:Y:S10]  /*bed0*/  LDL R218, [R1+0x2c] ;  /* 0x00002c0001da7983 */ /* 0x000f340000100800 */
[----:B------:R-:W5:Y:S08]  /*bee0*/  @P1 LDC R216, c[0x0][0x44c] ;  /* 0x00011300ffd81b82 */ /* 0x000f700000000800 */
        /* <DEDUP_REMOVED lines=19> */
[----:B------:R-:W-:-:S03]  /*c020*/  FMUL.FTZ R186, R186, UR37 ;  /* 0x00000025baba7c20 */ /* 0x000fc60008410000 */
[----:B------:R-:W-:Y:S01]  /*c030*/  MUFU.TANH R180, R180 ;  /* 0x000000b400b47308 */ /* 0x000fe20000002400 */
[----:B------:R-:W-:Y:S01]  /*c040*/  FMUL.FTZ R187, R187, UR37 ;  /* 0x00000025bbbb7c20 */ /* 0x000fe20008410000 */
[----:B------:R-:W-:-:S06]  /*c050*/  FMUL.FTZ R190, R190, UR37 ;  /* 0x00000025bebe7c20 */ /* 0x000fcc0008410000 */
[----:B------:R-:W-:Y:S01]  /*c060*/  MUFU.TANH R181, R181 ;  /* 0x000000b500b57308 */ /* 0x000fe20000002400 */
[----:B------:R-:W-:Y:S01]  /*c070*/  FMUL.FTZ R191, R191, UR37 ;  /* 0x00000025bfbf7c20 */ /* 0x000fe20008410000 */
[----:B------:R-:W-:Y:S01]  /*c080*/  FMUL.FTZ R194, R194, UR37 ;  /* 0x00000025c2c27c20 */ /* 0x000fe20008410000 */
[----:B------:R-:W-:Y:S01]  /*c090*/  FMUL.FTZ R195, R195, UR37 ;  /* 0x00000025c3c37c20 */ /* 0x000fe20008410000 */
[----:B------:R-:W-:Y:S01]  /*c0a0*/  FMUL.FTZ R198, R198, UR37 ;  /* 0x00000025c6c67c20 */ /* 0x000fe20008410000 */
[----:B------:R-:W-:Y:S01]  /*c0b0*/  FMUL.FTZ R199, R199, UR37 ;  /* 0x00000025c7c77c20 */ /* 0x000fe20008410000 */
[----:B---3--:R-:W-:-:S04]  /*c0c0*/  IMAD.IADD R12, R12, 0x1, R229 ;  /* 0x000000010c0c7824 */ /* 0x008fc800078e02e5 */
[----:B-----5:R-:W-:-:S05]  /*c0d0*/  @P1 IMAD.HI.U32 R216, R12, R216, RZ ;  /* 0x000000d80cd81227 */ /* 0x020fca00078e00ff */
[----:B0-----:R-:W-:Y:S01]  /*c0e0*/  @P1 SHF.R.U32.HI R12, RZ, R20, R216 ;  /* 0x00000014ff0c1219 */ /* 0x001fe200000116d8 */
        /* <DEDUP_REMOVED lines=14> */
[----:B------:R-:W-:-:S02]  /*c1d0*/  FMUL.FTZ R176, R177, UR37 ;  /* 0x00000025b1b07c20 */ /* 0x000fc40008410000 */
[----:B------:R-:W0:Y:S04]  /*c1e0*/  SHFL.IDX PT, R177, R12, RZ, 0x1c1f ;  /* 0x001c1fff0cb17589 */ /* 0x000e2800000e0000 */
[----:B------:R3:W5:Y:S02]  /*c1f0*/  SHFL.IDX PT, R217, R12, 0x1, 0x1c1f ;  /* 0x003c1f000cd97f89 */ /* 0x00076400000e0000 */
[----:B---3--:R-:W-:Y:S01]  /*c200*/  FMUL.FTZ R12, R184, UR37 ;  /* 0x00000025b80c7c20 */ /* 0x008fe20008410000 */
[----:B------:R-:W-:-:S04]  /*c210*/  IMAD.MOV.U32 R184, RZ, RZ, -0x60 ;  /* 0xffffffa0ffb87424 */ /* 0x000fc800078e00ff */
[----:B------:R-:W-:Y:S01]  /*c220*/  IMAD R184, R13, R184, 0x1 ;  /* 0x000000010db87424 */ /* 0x000fe200078e02b8 */
[----:B------:R-:W3:Y:S03]  /*c230*/  MUFU.TANH R20, R20 ;  /* 0x0000001400147308 */ /* 0x000ee60000002400 */
[----:B----4-:R-:W-:-:S05]  /*c240*/  IMAD R216, R218, -0x2, R184 ;  /* 0xfffffffedad87824 */ /* 0x010fca00078e02b8 */
[----:B------:R4:W-:Y:S02]  /*c250*/  MUFU.TANH R184, R185 ;  /* 0x000000b900b87308 */ /* 0x0009e40000002400 */
[----:B----4-:R-:W-:Y:S01]  /*c260*/  IADD3 R185, -R220, R216, R222 ;  /* 0x000000d8dcb97210 */ /* 0x010fe20007ffe1de */
[----:B------:R-:W-:-:S05]  /*c270*/  FMUL.FTZ R216, R188, UR37 ;  /* 0x00000025bcd87c20 */ /* 0x000fca0008410000 */
[----:B------:R-:W4:Y:S01]  /*c280*/  MUFU.TANH R157, R157 ;  /* 0x0000009d009d7308 */ /* 0x000f220000002400 */
[----:B0-----:R-:W-:-:S07]  /*c290*/  IMAD.IADD R188, R185, 0x1, R177 ;  /* 0x00000001b9bc7824 */ /* 0x001fce00078e02b1 */
[----:B------:R-:W0:Y:S01]  /*c2a0*/  MUFU.TANH R153, R153 ;  /* 0x0000009900997308 */ /* 0x000e220000002400 */
[----:B------:R-:W-:-:S04]  /*c2b0*/  ISETP.GT.AND P3, PT, R188, RZ, PT ;  /* 0x000000ffbc00720c */ /* 0x000fc80003f64270 */
[----:B---3--:R-:W-:-:S03]  /*c2c0*/  FSEL R177, R20, -INF , P3 ;  /* 0xff80000014b17808 */ /* 0x008fc60001800000 */
[----:B------:R-:W3:Y:S01]  /*c2d0*/  MUFU.TANH R20, R155 ;  /* 0x0000009b00147308 */ /* 0x000ee20000002400 */
[----:B-----5:R-:W-:Y:S01]  /*c2e0*/  IMAD.IADD R217, R185, 0x1, R217 ;  /* 0x00000001b9d97824 */ /* 0x020fe200078e02d9 */
[----:B------:R-:W-:-:S06]  /*c2f0*/  ISETP.GT.AND P3, PT, R188, 0x10, PT ;  /* 0x00000010bc00780c */ /* 0x000fcc0003f64270 */
[----:B------:R-:W5:Y:S01]  /*c300*/  MUFU.TANH R155, R158 ;  /* 0x0000009e009b7308 */ /* 0x000f620000002400 */
[----:B------:R-:W-:Y:S02]  /*c310*/  ISETP.GT.AND P6, PT, R217, RZ, PT ;  /* 0x000000ffd900720c */ /* 0x000fe40003fc4270 */
[----:B----4-:R-:W-:Y:S02]  /*c320*/  FSEL R185, R157, -INF , P3 ;  /* 0xff8000009db97808 */ /* 0x010fe40001800000 */
[----:B0-----:R-:W-:-:S03]  /*c330*/  FSEL R153, R153, -INF , P6 ;  /* 0xff80000099997808 */ /* 0x001fc60003000000 */
[----:B------:R-:W0:Y:S01]  /*c340*/  MUFU.TANH R157, R159 ;  /* 0x0000009f009d7308 */ /* 0x000e220000002400 */
[----:B------:R-:W-:-:S07]  /*c350*/  ISETP.GT.AND P6, PT, R217, 0x1, PT ;  /* 0x00000001d900780c */ /* 0x000fce0003fc4270 */
[----:B------:R-:W4:Y:S01]  /*c360*/  MUFU.TANH R165, R165 ;  /* 0x000000a500a57308 */ /* 0x000f220000002400 */
[----:B---3--:R-:W-:Y:S02]  /*c370*/  FSEL R20, R20, -INF , P6 ;  /* 0xff80000014147808 */ /* 0x008fe40003000000 */
[----:B------:R-:W-:-:S05]  /*c380*/  ISETP.GT.AND P6, PT, R217, 0x8, PT ;  /* 0x00000008d900780c */ /* 0x000fca0003fc4270 */
[----:B------:R-:W3:Y:S01]  /*c390*/  MUFU.TANH R158, R162 ;  /* 0x000000a2009e7308 */ /* 0x000ee20000002400 */
[----:B-----5:R-:W-:-:S07]  /*c3a0*/  FSEL R155, R155, -INF , P6 ;  /* 0xff8000009b9b7808 */ /* 0x020fce0003000000 */
[----:B------:R-:W5:Y:S01]  /*c3b0*/  MUFU.TANH R173, R173 ;  /* 0x000000ad00ad7308 */ /* 0x000f620000002400 */
[----:B------:R-:W-:Y:S02]  /*c3c0*/  ISETP.GT.AND P6, PT, R217, 0x9, PT ;  /* 0x00000009d900780c */ /* 0x000fe40003fc4270 */
[----:B------:R-:W-:-:S05]  /*c3d0*/  ISETP.GT.AND P3, PT, R188, 0x20, PT ;  /* 0x00000020bc00780c */ /* 0x000fca0003f64270 */
[----:B------:R-:W1:Y:S01]  /*c3e0*/  MUFU.TANH R159, R163 ;  /* 0x000000a3009f7308 */ /* 0x000e620000002400 */
[----:B0-----:R-:W-:-:S07]  /*c3f0*/  FSEL R157, R157, -INF , P6 ;  /* 0xff8000009d9d7808 */ /* 0x001fce0003000000 */
[----:B------:R-:W0:Y:S01]  /*c400*/  MUFU.TANH R12, R12 ;  /* 0x0000000c000c7308 */ /* 0x000e220000002400 */
[----:B----4-:R-:W-:Y:S02]  /*c410*/  FSEL R165, R165, -INF , P3 ;  /* 0xff800000a5a57808 */ /* 0x010fe40001800000 */
[----:B------:R-:W-:-:S05]  /*c420*/  ISETP.GT.AND P6, PT, R217, 0x10, PT ;  /* 0x00000010d900780c */ /* 0x000fca0003fc4270 */
[----:B------:R-:W4:Y:S01]  /*c430*/  MUFU.TANH R162, R166 ;  /* 0x000000a600a27308 */ /* 0x000f220000002400 */
[----:B------:R-:W-:Y:S02]  /*c440*/  ISETP.GT.AND P3, PT, R188, 0x30, PT ;  /* 0x00000030bc00780c */ /* 0x000fe40003f64270 */
[----:B---3--:R-:W-:Y:S02]  /*c450*/  FSEL R158, R158, -INF , P6 ;  /* 0xff8000009e9e7808 */ /* 0x008fe40003000000 */
[----:B-----5:R-:W-:-:S03]  /*c460*/  FSEL R173, R173, -INF , P3 ;  /* 0xff800000adad7808 */ /* 0x020fc60001800000 */
[----:B------:R-:W3:Y:S01]  /*c470*/  MUFU.TANH R163, R167 ;  /* 0x000000a700a37308 */ /* 0x000ee20000002400 */
[----:B------:R-:W-:Y:S02]  /*c480*/  ISETP.GT.AND P6, PT, R217, 0x11, PT ;  /* 0x00000011d900780c */ /* 0x000fe40003fc4270 */
[----:B------:R-:W-:Y:S02]  /*c490*/  ISETP.GT.AND P3, PT, R188, 0x40, PT ;  /* 0x00000040bc00780c */ /* 0x000fe40003f64270 */
[----:B-1----:R-:W-:-:S03]  /*c4a0*/  FSEL R159, R159, -INF , P6 ;  /* 0xff8000009f9f7808 */ /* 0x002fc60003000000 */
[----:B------:R-:W1:Y:S01]  /*c4b0*/  MUFU.TANH R166, R170 ;  /* 0x000000aa00a67308 */ /* 0x000e620000002400 */
[----:B0-----:R-:W-:Y:S02]  /*c4c0*/  FSEL R219, R12, -INF , P3 ;  /* 0xff8000000cdb7808 */ /* 0x001fe40001800000 */
[----:B------:R-:W-:Y:S02]  /*c4d0*/  ISETP.GT.AND P6, PT, R217, 0x18, PT ;  /* 0x00000018d900780c */ /* 0x000fe40003fc4270 */
[----:B------:R-:W-:-:S03]  /*c4e0*/  FMNMX.FTZ R12, R153, R215, !PT ;  /* 0x000000d7990c7209 */ /* 0x000fc60007810000 */
[----:B------:R-:W0:Y:S01]  /*c4f0*/  MUFU.TANH R167, R171 ;  /* 0x000000ab00a77308 */ /* 0x000e220000002400 */
[----:B----4-:R-:W-:Y:S02]  /*c500*/  FSEL R162, R162, -INF , P6 ;  /* 0xff800000a2a27808 */ /* 0x010fe40003000000 */
[----:B------:R-:W-:Y:S02]  /*c510*/  ISETP.GT.AND P6, PT, R217, 0x19, PT ;  /* 0x00000019d900780c */ /* 0x000fe40003fc4270 */
[----:B------:R-:W-:-:S03]  /*c520*/  FMNMX.FTZ R12, R20, R12, !PT ;  /* 0x0000000c140c7209 */ /* 0x000fc60007810000 */
[----:B------:R-:W4:Y:S01]  /*c530*/  MUFU.TANH R170, R174 ;  /* 0x000000ae00aa7308 */ /* 0x000f220000002400 */
[----:B---3--:R-:W-:Y:S02]  /*c540*/  FSEL R163, R163, -INF , P6 ;  /* 0xff800000a3a37808 */ /* 0x008fe40003000000 */
[----:B------:R-:W-:Y:S02]  /*c550*/  FMNMX.FTZ R12, R155, R12, !PT ;  /* 0x0000000c9b0c7209 */ /* 0x000fe40007810000 */
[----:B------:R-:W-:Y:S02]  /*c560*/  ISETP.GT.AND P6, PT, R217, 0x20, PT ;  /* 0x00000020d900780c */ /* 0x000fe40003fc4270 */
[----:B------:R-:W-:Y:S01]  /*c570*/  FMNMX.FTZ R12, R157, R12, !PT ;  /* 0x0000000c9d0c7209 */ /* 0x000fe20007810000 */
[----:B------:R-:W3:Y:S01]  /*c580*/  MUFU.TANH R171, R175 ;  /* 0x000000af00ab7308 */ /* 0x000ee20000002400 */
[----:B-1----:R-:W-:Y:S02]  /*c590*/  FSEL R166, R166, -INF , P6 ;  /* 0xff800000a6a67808 */ /* 0x002fe40003000000 */
[----:B------:R-:W-:-:S02]  /*c5a0*/  ISETP.GT.AND P6, PT, R217, 0x21, PT ;  /* 0x00000021d900780c */ /* 0x000fc40003fc4270 */
[----:B------:R-:W-:-:S03]  /*c5b0*/  FMNMX.FTZ R12, R158, R12, !PT ;  /* 0x0000000c9e0c7209 */ /* 0x000fc60007810000 */
[----:B------:R-:W1:Y:S01]  /*c5c0*/  MUFU.TANH R174, R178 ;  /* 0x000000b200ae7308 */ /* 0x000e620000002400 */
[----:B0-----:R-:W-:Y:S02]  /*c5d0*/  FSEL R167, R167, -INF , P6 ;  /* 0xff800000a7a77808 */ /* 0x001fe40003000000 */
[----:B------:R-:W-:Y:S02]  /*c5e0*/  ISETP.GT.AND P6, PT, R217, 0x28, PT ;  /* 0x00000028d900780c */ /* 0x000fe40003fc4270 */
[----:B------:R-:W-:-:S03]  /*c5f0*/  FMNMX.FTZ R12, R159, R12, !PT ;  /* 0x0000000c9f0c7209 */ /* 0x000fc60007810000 */
[----:B------:R-:W0:Y:S01]  /*c600*/  MUFU.TANH R152, R152 ;  /* 0x0000009800987308 */ /* 0x000e220000002400 */
[----:B----4-:R-:W-:-:S07]  /*c610*/  FSEL R170, R170, -INF , P6 ;  /* 0xff800000aaaa7808 */ /* 0x010fce0003000000 */
[----:B------:R-:W4:Y:S01]  /*c620*/  MUFU.TANH R154, R154 ;  /* 0x0000009a009a7308 */ /* 0x000f220000002400 */
[----:B------:R-:W-:Y:S02]  /*c630*/  ISETP.GT.AND P6, PT, R217, 0x29, PT ;  /* 0x00000029d900780c */ /* 0x000fe40003fc4270 */
[----:B------:R-:W-:-:S05]  /*c640*/  FMNMX.FTZ R12, R162, R12, !PT ;  /* 0x0000000ca20c7209 */ /* 0x000fca0007810000 */
[----:B------:R-:W5:Y:S01]  /*c650*/  MUFU.TANH R175, R179 ;  /* 0x000000b300af7308 */ /* 0x000f620000002400 */
[----:B---3--:R-:W-:-:S07]  /*c660*/  FSEL R171, R171, -INF , P6 ;  /* 0xff800000abab7808 */ /* 0x008fce0003000000 */
[----:B------:R-:W3:Y:S01]  /*c670*/  MUFU.TANH R156, R156 ;  /* 0x0000009c009c7308 */ /* 0x000ee20000002400 */
[----:B------:R-:W-:-:S07]  /*c680*/  FMNMX.FTZ R12, R163, R12, !PT ;  /* 0x0000000ca30c7209 */ /* 0x000fce0007810000 */
[----:B------:R-:W2:Y:S01]  /*c690*/  MUFU.TANH R160, R160 ;  /* 0x000000a000a07308 */ /* 0x000ea20000002400 */
[----:B------:R-:W-:-:S07]  /*c6a0*/  ISETP.GT.AND P6, PT, R217, 0x30, PT ;  /* 0x00000030d900780c */ /* 0x000fce0003fc4270 */
[----:B------:R-:W2:Y:S01]  /*c6b0*/  MUFU.TANH R161, R161 ;  /* 0x000000a100a17308 */ /* 0x000ea20000002400 */
[C---:B------:R-:W-:Y:S02]  /*c6c0*/  ISETP.GT.AND P2, PT, R188.reuse, 0x1, PT ;  /* 0x00000001bc00780c */ /* 0x040fe40003f44270 */
[----:B------:R-:W-:-:S05]  /*c6d0*/  ISETP.GT.AND P1, PT, R188, 0x8, PT ;  /* 0x00000008bc00780c */ /* 0x000fca0003f24270 */
[----:B------:R-:W2:Y:S01]  /*c6e0*/  MUFU.TANH R178, R182 ;  /* 0x000000b600b27308 */ /* 0x000ea20000002400 */
[----:B------:R-:W-:-:S07]  /*c6f0*/  FMNMX.FTZ R12, R166, R12, !PT ;  /* 0x0000000ca60c7209 */ /* 0x000fce0007810000 */
[----:B------:R-:W2:Y:S01]  /*c700*/  MUFU.TANH R164, R164 ;  /* 0x000000a400a47308 */ /* 0x000ea20000002400 */
[----:B-1----:R-:W-:-:S07]  /*c710*/  FSEL R174, R174, -INF , P6 ;  /* 0xff800000aeae7808 */ /* 0x002fce0003000000 */
[----:B------:R-:W1:Y:S01]  /*c720*/  MUFU.TANH R168, R168 ;  /* 0x000000a800a87308 */ /* 0x000e620000002400 */
[----:B0-----:R-:W-:-:S07]  /*c730*/  FSEL R152, R152, -INF , P2 ;  /* 0xff80000098987808 */ /* 0x001fce0001000000 */
[----:B------:R-:W0:Y:S01]  /*c740*/  MUFU.TANH R169, R169 ;  /* 0x000000a900a97308 */ /* 0x000e220000002400 */
[----:B----4-:R-:W-:Y:S02]  /*c750*/  FSEL R154, R154, -INF , P1 ;  /* 0xff8000009a9a7808 */ /* 0x010fe40000800000 */
[----:B------:R-:W-:-:S05]  /*c760*/  ISETP.GT.AND P6, PT, R217, 0x31, PT ;  /* 0x00000031d900780c */ /* 0x000fca0003fc4270 */
[----:B------:R-:W4:Y:S01]  /*c770*/  MUFU.TANH R179, R183 ;  /* 0x000000b700b37308 */ /* 0x000f220000002400 */
[C---:B------:R-:W-:Y:S02]  /*c780*/  ISETP.GT.AND P4, PT, R188.reuse, 0x9, PT ;  /* 0x00000009bc00780c */ /* 0x040fe40003f84270 */
[C---:B------:R-:W-:Y:S02]  /*c790*/  ISETP.GT.AND P2, PT, R188.reuse, 0x11, PT ;  /* 0x00000011bc00780c */ /* 0x040fe40003f44270 */
[----:B------:R-:W-:-:S03]  /*c7a0*/  ISETP.GT.AND P1, PT, R188, 0x18, PT ;  /* 0x00000018bc00780c */ /* 0x000fc60003f24270 */
[----:B------:R-:W4:Y:S01]  /*c7b0*/  MUFU.TANH R172, R172 ;  /* 0x000000ac00ac7308 */ /* 0x000f220000002400 */
[----:B------:R-:W-:-:S07]  /*c7c0*/  FMNMX.FTZ R12, R167, R12, !PT ;  /* 0x0000000ca70c7209 */ /* 0x000fce0007810000 */
[----:B------:R-:W4:Y:S01]  /*c7d0*/  MUFU.TANH R176, R176 ;  /* 0x000000b000b07308 */ /* 0x000f220000002400 */
[----:B-----5:R-:W-:Y:S02]  /*c7e0*/  FSEL R175, R175, -INF , P6 ;  /* 0xff800000afaf7808 */ /* 0x020fe40003000000 */
[----:B---3--:R-:W-:Y:S02]  /*c7f0*/  FSEL R156, R156, -INF , P4 ;  /* 0xff8000009c9c7808 */ /* 0x008fe40002000000 */
[----:B--2---:R-:W-:-:S03]  /*c800*/  FSEL R160, R160, -INF , P2 ;  /* 0xff800000a0a07808 */ /* 0x004fc60001000000 */
[----:B------:R-:W2:Y:S01]  /*c810*/  MUFU.TANH R182, R186 ;  /* 0x000000ba00b67308 */ /* 0x000ea20000002400 */
[----:B------:R-:W-:Y:S02]  /*c820*/  FSEL R161, R161, -INF , P1 ;  /* 0xff800000a1a17808 */ /* 0x000fe40000800000 */
[----:B------:R-:W-:Y:S02]  /*c830*/  ISETP.GT.AND P6, PT, R217, 0x38, PT ;  /* 0x00000038d900780c */ /* 0x000fe40003fc4270 */
[----:B------:R-:W-:-:S03]  /*c840*/  ISETP.GT.AND P4, PT, R188, 0x19, PT ;  /* 0x00000019bc00780c */ /* 0x000fc60003f84270 */
[----:B------:R-:W3:Y:S01]  /*c850*/  MUFU.TANH R216, R216 ;  /* 0x000000d800d87308 */ /* 0x000ee20000002400 */
[C---:B------:R-:W-:Y:S02]  /*c860*/  ISETP.GT.AND P2, PT, R188.reuse, 0x21, PT ;  /* 0x00000021bc00780c */ /* 0x040fe40003f44270 */
[----:B------:R-:W-:Y:S02]  /*c870*/  ISETP.GT.AND P1, PT, R188, 0x28, PT ;  /* 0x00000028bc00780c */ /* 0x000fe40003f24270 */
[----:B------:R-:W-:-:S03]  /*c880*/  FMNMX.FTZ R12, R170, R12, !PT ;  /* 0x0000000caa0c7209 */ /* 0x000fc60007810000 */
[----:B------:R-:W5:Y:S01]  /*c890*/  MUFU.TANH R183, R187 ;  /* 0x000000bb00b77308 */ /* 0x000f620000002400 */
[----:B------:R-:W-:Y:S02]  /*c8a0*/  FSEL R178, R178, -INF , P6 ;  /* 0xff800000b2b27808 */ /* 0x000fe40003000000 */
[----:B------:R-:W-:Y:S02]  /*c8b0*/  FSEL R164, R164, -INF , P4 ;  /* 0xff800000a4a47808 */ /* 0x000fe40002000000 */
[----:B-1----:R-:W-:Y:S02]  /*c8c0*/  FSEL R168, R168, -INF , P2 ;  /* 0xff800000a8a87808 */ /* 0x002fe40001000000 */
[----:B0-----:R-:W-:Y:S02]  /*c8d0*/  FSEL R169, R169, -INF , P1 ;  /* 0xff800000a9a97808 */ /* 0x001fe40000800000 */
[----:B------:R-:W-:Y:S02]  /*c8e0*/  ISETP.GT.AND P6, PT, R217, 0x39, PT ;  /* 0x00000039d900780c */ /* 0x000fe40003fc4270 */
[----:B------:R-:W-:Y:S01]  /*c8f0*/  FMNMX.FTZ R12, R171, R12, !PT ;  /* 0x0000000cab0c7209 */ /* 0x000fe20007810000 */
[----:B------:R-:W0:Y:S01]  /*c900*/  MUFU.TANH R186, R190 ;  /* 0x000000be00ba7308 */ /* 0x000e220000002400 */
[----:B------:R-:W-:-:S02]  /*c910*/  ISETP.GT.AND P4, PT, R188, 0x29, PT ;  /* 0x00000029bc00780c */ /* 0x000fc40003f84270 */
[C---:B------:R-:W-:Y:S02]  /*c920*/  ISETP.GT.AND P2, PT, R188.reuse, 0x31, PT ;  /* 0x00000031bc00780c */ /* 0x040fe40003f44270 */
[----:B------:R-:W-:Y:S02]  /*c930*/  ISETP.GT.AND P1, PT, R188, 0x38, PT ;  /* 0x00000038bc00780c */ /* 0x000fe40003f24270 */
[----:B----4-:R-:W-:Y:S02]  /*c940*/  FSEL R179, R179, -INF , P6 ;  /* 0xff800000b3b37808 */ /* 0x010fe40003000000 */
[----:B------:R-:W-:Y:S02]  /*c950*/  FMNMX.FTZ R12, R174, R12, !PT ;  /* 0x0000000cae0c7209 */ /* 0x000fe40007810000 */
[----:B------:R-:W-:Y:S02]  /*c960*/  FSEL R172, R172, -INF , P4 ;  /* 0xff800000acac7808 */ /* 0x000fe40002000000 */
[----:B------:R-:W-:-:S02]  /*c970*/  FSEL R218, R176, -INF , P2 ;  /* 0xff800000b0da7808 */ /* 0x000fc40001000000 */
[----:B------:R-:W-:Y:S02]  /*c980*/  FSEL R180, R180, -INF , P1 ;  /* 0xff800000b4b47808 */ /* 0x000fe40000800000 */
[----:B------:R-:W-:Y:S01]  /*c990*/  ISETP.GT.AND P6, PT, R217, 0x40, PT ;  /* 0x00000040d900780c */ /* 0x000fe20003fc4270 */
[----:B------:R-:W1:Y:S01]  /*c9a0*/  MUFU.TANH R187, R191 ;  /* 0x000000bf00bb7308 */ /* 0x000e620000002400 */
[C---:B------:R-:W-:Y:S02]  /*c9b0*/  ISETP.GT.AND P4, PT, R188.reuse, 0x39, PT ;  /* 0x00000039bc00780c */ /* 0x040fe40003f84270 */
[C---:B------:R-:W-:Y:S02]  /*c9c0*/  ISETP.GT.AND P2, PT, R188.reuse, 0x41, PT ;  /* 0x00000041bc00780c */ /* 0x040fe40003f44270 */
[----:B------:R-:W-:Y:S02]  /*c9d0*/  ISETP.GT.AND P1, PT, R188, 0x48, PT ;  /* 0x00000048bc00780c */ /* 0x000fe40003f24270 */
[----:B------:R-:W-:-:S02]  /*c9e0*/  FMNMX.FTZ R12, R175, R12, !PT ;  /* 0x0000000caf0c7209 */ /* 0x000fc40007810000 */
[----:B--2---:R-:W-:Y:S02]  /*c9f0*/  FSEL R182, R182, -INF , P6 ;  /* 0xff800000b6b67808 */ /* 0x004fe40003000000 */
[----:B------:R-:W-:Y:S02]  /*ca00*/  FSEL R181, R181, -INF , P4 ;  /* 0xff800000b5b57808 */ /* 0x000fe40002000000 */
[----:B------:R-:W-:Y:S02]  /*ca10*/  FSEL R184, R184, -INF , P2 ;  /* 0xff800000b8b87808 */ /* 0x000fe40001000000 */
[----:B---3--:R-:W-:Y:S02]  /*ca20*/  FSEL R216, R216, -INF , P1 ;  /* 0xff800000d8d87808 */ /* 0x008fe40000800000 */
[----:B------:R-:W-:Y:S02]  /*ca30*/  ISETP.GT.AND P6, PT, R217, 0x41, PT ;  /* 0x00000041d900780c */ /* 0x000fe40003fc4270 */
[----:B------:R-:W-:-:S02]  /*ca40*/  ISETP.GT.AND P5, PT, R188, 0x49, PT ;  /* 0x00000049bc00780c */ /* 0x000fc40003fa4270 */
[C---:B------:R-:W-:Y:S02]  /*ca50*/  ISETP.GT.AND P4, PT, R188.reuse, 0x50, PT ;  /* 0x00000050bc00780c */ /* 0x040fe40003f84270 */
[C---:B------:R-:W-:Y:S02]  /*ca60*/  ISETP.GT.AND P3, PT, R188.reuse, 0x51, PT ;  /* 0x00000051bc00780c */ /* 0x040fe40003f64270 */
[C---:B------:R-:W-:Y:S02]  /*ca70*/  ISETP.GT.AND P2, PT, R188.reuse, 0x58, PT ;  /* 0x00000058bc00780c */ /* 0x040fe40003f44270 */
[----:B------:R-:W-:Y:S02]  /*ca80*/  ISETP.GT.AND P1, PT, R188, 0x59, PT ;  /* 0x00000059bc00780c */ /* 0x000fe40003f24270 */
[----:B------:R-:W2:Y:S01]  /*ca90*/  MUFU.TANH R188, R194 ;  /* 0x000000c200bc7308 */ /* 0x000ea20000002400 */
[----:B------:R-:W-:Y:S02]  /*caa0*/  FMNMX.FTZ R12, R178, R12, !PT ;  /* 0x0000000cb20c7209 */ /* 0x000fe40007810000 */
[----:B-----5:R-:W-:-:S02]  /*cab0*/  FSEL R183, R183, -INF , P6 ;  /* 0xff800000b7b77808 */ /* 0x020fc40003000000 */
[----:B------:R-:W-:Y:S02]  /*cac0*/  ISETP.GT.AND P6, PT, R217, 0x48, PT ;  /* 0x00000048d900780c */ /* 0x000fe40003fc4270 */
[----:B------:R-:W-:Y:S01]  /*cad0*/  FMNMX.FTZ R12, R179, R12, !PT ;  /* 0x0000000cb30c7209 */ /* 0x000fe20007810000 */
[----:B------:R-:W3:Y:S01]  /*cae0*/  MUFU.TANH R190, R195 ;  /* 0x000000c300be7308 */ /* 0x000ee20000002400 */
[----:B0-----:R-:W-:Y:S02]  /*caf0*/  FSEL R186, R186, -INF , P6 ;  /* 0xff800000baba7808 */ /* 0x001fe40003000000 */
[----:B------:R-:W-:Y:S02]  /*cb00*/  ISETP.GT.AND P6, PT, R217, 0x49, PT ;  /* 0x00000049d900780c */ /* 0x000fe40003fc4270 */
[----:B------:R-:W-:-:S03]  /*cb10*/  FMNMX.FTZ R12, R182, R12, !PT ;  /* 0x0000000cb60c7209 */ /* 0x000fc60007810000 */
[----:B------:R-:W0:Y:S01]  /*cb20*/  MUFU.TANH R191, R198 ;  /* 0x000000c600bf7308 */ /* 0x000e220000002400 */
[----:B-1----:R-:W-:Y:S02]  /*cb30*/  FSEL R187, R187, -INF , P6 ;  /* 0xff800000bbbb7808 */ /* 0x002fe40003000000 */
[----:B------:R-:W-:Y:S02]  /*cb40*/  FMNMX.FTZ R12, R183, R12, !PT ;  /* 0x0000000cb70c7209 */ /* 0x000fe40007810000 */
[C---:B------:R-:W-:Y:S02]  /*cb50*/  ISETP.GT.AND P6, PT, R217.reuse, 0x50, PT ;  /* 0x00000050d900780c */ /* 0x040fe40003fc4270 */
[----:B------:R-:W-:Y:S01]  /*cb60*/  FMNMX.FTZ R12, R186, R12, !PT ;  /* 0x0000000cba0c7209 */ /* 0x000fe20007810000 */
[----:B------:R-:W1:Y:S01]  /*cb70*/  MUFU.TANH R194, R199 ;  /* 0x000000c700c27308 */ /* 0x000e620000002400 */
[----:B--2---:R-:W-:Y:S02]  /*cb80*/  FSEL R188, R188, -INF , P6 ;  /* 0xff800000bcbc7808 */ /* 0x004fe40003000000 */
[----:B------:R-:W-:-:S02]  /*cb90*/  ISETP.GT.AND P6, PT, R217, 0x51, PT ;  /* 0x00000051d900780c */ /* 0x000fc40003fc4270 */
[----:B------:R-:W-:Y:S02]  /*cba0*/  FMNMX.FTZ R12, R187, R12, !PT ;  /* 0x0000000cbb0c7209 */ /* 0x000fe40007810000 */
[----:B---3--:R-:W-:Y:S02]  /*cbb0*/  FSEL R190, R190, -INF , P6 ;  /* 0xff800000bebe7808 */ /* 0x008fe40003000000 */
[----:B------:R-:W-:Y:S02]  /*cbc0*/  ISETP.GT.AND P6, PT, R217, 0x58, PT ;  /* 0x00000058d900780c */ /* 0x000fe40003fc4270 */
[----:B------:R-:W-:Y:S02]  /*cbd0*/  FMNMX.FTZ R12, R188, R12, !PT ;  /* 0x0000000cbc0c7209 */ /* 0x000fe40007810000 */
[----:B0-----:R-:W-:Y:S02]  /*cbe0*/  FSEL R191, R191, -INF , P6 ;  /* 0xff800000bfbf7808 */ /* 0x001fe40003000000 */
[----:B------:R-:W-:-:S02]  /*cbf0*/  ISETP.GT.AND P6, PT, R217, 0x59, PT ;  /* 0x00000059d900780c */ /* 0x000fc40003fc4270 */
[----:B------:R-:W-:Y:S02]  /*cc00*/  FMNMX.FTZ R12, R190, R12, !PT ;  /* 0x0000000cbe0c7209 */ /* 0x000fe40007810000 */
[----:B-1----:R-:W-:Y:S02]  /*cc10*/  FSEL R194, R194, -INF , P6 ;  /* 0xff800000c2c27808 */ /* 0x002fe40003000000 */
[----:B------:R-:W-:-:S04]  /*cc20*/  FMNMX.FTZ R12, R191, R12, !PT ;  /* 0x0000000cbf0c7209 */ /* 0x000fc80007810000 */
[----:B------:R-:W-:-:S05]  /*cc30*/  FMNMX.FTZ R12, R194, R12, !PT ;  /* 0x0000000cc20c7209 */ /* 0x000fca0007810000 */
[----:B------:R-:W0:Y:S02]  /*cc40*/  SHFL.BFLY PT, R176, R12, 0x2, 0x1f ;  /* 0x0c401f000cb07f89 */ /* 0x000e2400000e0000 */
[----:B0-----:R-:W-:-:S05]  /*cc50*/  FMNMX.FTZ R176, R12, R176, !PT ;  /* 0x000000b00cb07209 */ /* 0x001fca0007810000 */
[----:B------:R-:W0:Y:S02]  /*cc60*/  SHFL.BFLY PT, R12, R176, 0x1, 0x1f ;  /* 0x0c201f00b00c7f89 */ /* 0x000e2400000e0000 */
[----:B0-----:R-:W-:Y:S02]  /*cc70*/  FMNMX.FTZ R176, R176, R12, !PT ;  /* 0x0000000cb0b07209 */ /* 0x001fe40007810000 */
[----:B------:R-:W0:Y:S02]  /*cc80*/  LDC R12, c[0x0][0x988] ;  /* 0x00026200ff0c7b82 */ /* 0x000e240000000800 */
[----:B------:R-:W-:-:S04]  /*cc90*/  FSETP.NEU.FTZ.AND P6, PT, R176, -INF , PT ;  /* 0xff800000b000780b */ /* 0x000fc80003fdd000 */
[----:B------:R-:W-:-:S05]  /*cca0*/  FSEL R195, R176, RZ, P6 ;  /* 0x000000ffb0c37208 */ /* 0x000fca0003000000 */
[----:B------:R-:W-:Y:S01]  /*ccb0*/  FADD.FTZ R195, -R195, R215 ;  /* 0x000000d7c3c37221 */ /* 0x000fe20000010100 */
[----:B0-----:R-:W-:-:S05]  /*ccc0*/  FMUL.FTZ R199, R176, R12 ;  /* 0x0000000cb0c77220 */ /* 0x001fca0000410000 */
[----:B------:R-:W-:-:S05]  /*ccd0*/  FSEL R199, R199, RZ, P6 ;  /* 0x000000ffc7c77208 */ /* 0x000fca0003000000 */
[-CC-:B------:R-:W-:Y:S01]  /*cce0*/  FFMA.FTZ R215, R178, R12.reuse, -R199.reuse ;  /* 0x0000000cb2d77223 */ /* 0x180fe200000108c7 */
[-CC-:B------:R-:W-:Y:S01]  /*ccf0*/  FFMA.FTZ R153, R153, R12.reuse, -R199.reuse ;  /* 0x0000000c99997223 */ /* 0x180fe200000108c7 */
[-C--:B------:R-:W-:Y:S01]  /*cd00*/  FFMA.FTZ R20, R20, R12.reuse, -R199 ;  /* 0x0000000c14147223 */ /* 0x080fe200000108c7 */
[----:B------:R-:W-:-:S04]  /*cd10*/  FMUL.FTZ R178, R195, R12 ;  /* 0x0000000cc3b27220 */ /* 0x000fc80000410000 */
[----:B------:R-:W-:Y:S01]  /*cd20*/  MUFU.EX2 R153, R153 ;  /* 0x0000009900997308 */ /* 0x000fe20000000800 */
[----:B------:R-:W-:-:S07]  /*cd30*/  FFMA.FTZ R155, R155, R12, -R199 ;  /* 0x0000000c9b9b7223 */ /* 0x000fce00000108c7 */
[----:B------:R-:W0:Y:S08]  /*cd40*/  MUFU.EX2 R178, R178 ;  /* 0x000000b200b27308 */ /* 0x000e300000000800 */
[----:B------:R-:W1:Y:S01]  /*cd50*/  MUFU.EX2 R20, R20 ;  /* 0x0000001400147308 */ /* 0x000e620000000800 */
[-CC-:B------:R-:W-:Y:S01]  /*cd60*/  FFMA.FTZ R198, R157, R12.reuse, -R199.reuse ;  /* 0x0000000c9dc67223 */ /* 0x180fe200000108c7 */
[----:B------:R-:W-:-:S06]  /*cd70*/  FFMA.FTZ R158, R158, R12, -R199 ;  /* 0x0000000c9e9e7223 */ /* 0x000fcc00000108c7 */
[----:B------:R-:W2:Y:S01]  /*cd80*/  MUFU.EX2 R155, R155 ;  /* 0x0000009b009b7308 */ /* 0x000ea20000000800 */
[----:B0-----:R-:W-:Y:S01]  /*cd90*/  FFMA.FTZ R0, R178, R0, R153 ;  /* 0x00000000b2007223 */ /* 0x001fe20000010099 */
[----:B------:R-:W-:-:S06]  /*cda0*/  FFMA.FTZ R159, R159, R12, -R199 ;  /* 0x0000000c9f9f7223 */ /* 0x000fcc00000108c7 */
[----:B------:R-:W0:Y:S01]  /*cdb0*/  MUFU.EX2 R198, R198 ;  /* 0x000000c600c67308 */ /* 0x000e220000000800 */
[C---:B-1----:R-:W-:Y:S01]  /*cdc0*/  F2FP.F16.F32.PACK_AB R157, R20.reuse, R153 ;  /* 0x00000099149d723e */ /* 0x042fe200000000ff */
[----:B------:R-:W-:-:S06]  /*cdd0*/  FADD.FTZ R0, R20, R0 ;  /* 0x0000000014007221 */ /* 0x000fcc0000010000 */
[----:B------:R-:W1:Y:S01]  /*cde0*/  MUFU.EX2 R153, R158 ;  /* 0x0000009e00997308 */ /* 0x000e620000000800 */
[----:B--2---:R-:W-:-:S07]  /*cdf0*/  FADD.FTZ R0, R155, R0 ;  /* 0x000000009b007221 */ /* 0x004fce0000010000 */
[----:B------:R-:W2:Y:S01]  /*ce00*/  MUFU.EX2 R20, R159 ;  /* 0x0000009f00147308 */ /* 0x000ea20000000800 */
[----:B0-----:R-:W-:-:S04]  /*ce10*/  FADD.FTZ R0, R198, R0 ;  /* 0x00000000c6007221 */ /* 0x001fc80000010000 */
[----:B-1----:R-:W-:-:S04]  /*ce20*/  FADD.FTZ R0, R153, R0 ;  /* 0x0000000099007221 */ /* 0x002fc80000010000 */
[C---:B--2---:R-:W-:Y:S01]  /*ce30*/  FADD.FTZ R0, R20.reuse, R0 ;  /* 0x0000000014007221 */ /* 0x044fe20000010000 */
[----:B------:R-:W-:Y:S02]  /*ce40*/  F2FP.F16.F32.PACK_AB R153, R20, R153 ;  /* 0x000000991499723e */ /* 0x000fe400000000ff */
        /* <DEDUP_REMOVED lines=13> */
[----:B------:R-:W-:Y:S02]  /*cf20*/  FMNMX.FTZ R20, R173, R20, !PT ;  /* 0x00000014ad147209 */ /* 0x000fe40007810000 */
[----:B------:R-:W-:Y:S01]  /*cf30*/  F2FP.F16.F32.PACK_AB R159, R198, R155 ;  /* 0x0000009bc69f723e */ /* 0x000fe200000000ff */
[----:B------:R-:W-:Y:S01]  /*cf40*/  FMUL.FTZ R155, R192, UR37 ;  /* 0x00000025c09b7c20 */ /* 0x000fe20008410000 */
[----:B------:R-:W-:Y:S01]  /*cf50*/  FMNMX.FTZ R20, R218, R20, !PT ;  /* 0x00000014da147209 */ /* 0x000fe20007810000 */
[----:B------:R-:W0:Y:S01]  /*cf60*/  MUFU.TANH R189, R189 ;  /* 0x000000bd00bd7308 */ /* 0x000e220000002400 */
[----:B------:R-:W-:Y:S02]  /*cf70*/  FMUL.FTZ R192, R193, UR37 ;  /* 0x00000025c1c07c20 */ /* 0x000fe40008410000 */
[----:B------:R-:W-:Y:S01]  /*cf80*/  FMNMX.FTZ R20, R180, R20, !PT ;  /* 0x00000014b4147209 */ /* 0x000fe20007810000 */
[----:B------:R-:W-:-:S03]  /*cf90*/  FMUL.FTZ R158, R196, UR37 ;  /* 0x00000025c49e7c20 */ /* 0x000fc60008410000 */
[----:B------:R-:W-:Y:S01]  /*cfa0*/  FMNMX.FTZ R20, R181, R20, !PT ;  /* 0x00000014b5147209 */ /* 0x000fe20007810000 */
[----:B------:R-:W1:Y:S01]  /*cfb0*/  MUFU.TANH R155, R155 ;  /* 0x0000009b009b7308 */ /* 0x000e620000002400 */
[----:B------:R-:W-:Y:S02]  /*cfc0*/  FMUL.FTZ R193, R197, UR37 ;  /* 0x00000025c5c17c20 */ /* 0x000fe40008410000 */
[----:B------:R-:W-:-:S05]  /*cfd0*/  FMNMX.FTZ R20, R219, R20, !PT ;  /* 0x00000014db147209 */ /* 0x000fca0007810000 */
[----:B------:R-:W2:Y:S01]  /*cfe0*/  MUFU.TANH R192, R192 ;  /* 0x000000c000c07308 */ /* 0x000ea20000002400 */
[----:B------:R-:W-:Y:S02]  /*cff0*/  FMNMX.FTZ R20, R184, R20, !PT ;  /* 0x00000014b8147209 */ /* 0x000fe40007810000 */
[----:B0-----:R-:W-:-:S05]  /*d000*/  FSEL R189, R189, -INF , P5 ;  /* 0xff800000bdbd7808 */ /* 0x001fca0002800000 */
[----:B------:R-:W0:Y:S01]  /*d010*/  MUFU.TANH R158, R158 ;  /* 0x0000009e009e7308 */ /* 0x000e220000002400 */
[----:B------:R-:W-:Y:S02]  /*d020*/  FMNMX.FTZ R20, R216, R20, !PT ;  /* 0x00000014d8147209 */ /* 0x000fe40007810000 */
[----:B-1----:R-:W-:-:S05]  /*d030*/  FSEL R155, R155, -INF , P4 ;  /* 0xff8000009b9b7808 */ /* 0x002fca0002000000 */
[----:B------:R-:W1:Y:S01]  /*d040*/  MUFU.TANH R193, R193 ;  /* 0x000000c100c17308 */ /* 0x000e620000002400 */
[----:B------:R-:W-:Y:S02]  /*d050*/  FMNMX.FTZ R20, R189, R20, !PT ;  /* 0x00000014bd147209 */ /* 0x000fe40007810000 */
[----:B--2---:R-:W-:Y:S02]  /*d060*/  FSEL R192, R192, -INF , P3 ;  /* 0xff800000c0c07808 */ /* 0x004fe40001800000 */
[----:B------:R-:W-:Y:S02]  /*d070*/  FMNMX.FTZ R20, R155, R20, !PT ;  /* 0x000000149b147209 */ /* 0x000fe40007810000 */
[----:B0-----:R-:W-:Y:S02]  /*d080*/  FSEL R158, R158, -INF , P2 ;  /* 0xff8000009e9e7808 */ /* 0x001fe40001000000 */
[----:B------:R-:W-:-:S04]  /*d090*/  FMNMX.FTZ R20, R192, R20, !PT ;  /* 0x00000014c0147209 */ /* 0x000fc80007810000 */
[----:B------:R-:W-:Y:S02]  /*d0a0*/  FMNMX.FTZ R20, R158, R20, !PT ;  /* 0x000000149e147209 */ /* 0x000fe40007810000 */
[----:B-1----:R-:W-:-:S04]  /*d0b0*/  FSEL R193, R193, -INF , P1 ;  /* 0xff800000c1c17808 */ /* 0x002fc80000800000 */
[----:B------:R-:W-:-:S05]  /*d0c0*/  FMNMX.FTZ R20, R193, R20, !PT ;  /* 0x00000014c1147209 */ /* 0x000fca0007810000 */
[----:B------:R-:W0:Y:S02]  /*d0d0*/  SHFL.BFLY PT, R195, R20, 0x2, 0x1f ;  /* 0x0c401f0014c37f89 */ /* 0x000e2400000e0000 */
[----:B0-----:R-:W-:-:S05]  /*d0e0*/  FMNMX.FTZ R20, R20, R195, !PT ;  /* 0x000000c314147209 */ /* 0x001fca0007810000 */
[----:B------:R-:W0:Y:S01]  /*d0f0*/  SHFL.BFLY PT, R197, R20, 0x1, 0x1f ;  /* 0x0c201f0014c57f89 */ /* 0x000e2200000e0000 */
        /* <DEDUP_REMOVED lines=17> */
[----:B0-----:R-:W-:-:S04]  /*d210*/  FMNMX.FTZ R20, R20, R197, !PT ;  /* 0x000000c514147209 */ /* 0x001fc80007810000 */
[C---:B------:R-:W-:Y:S01]  /*d220*/  FSETP.NEU.FTZ.AND P1, PT, R20.reuse, -INF , PT ;  /* 0xff8000001400780b */ /* 0x040fe20003f3d000 */
[----:B------:R-:W-:-:S03]  /*d230*/  FMUL.FTZ R199, R20, R12 ;  /* 0x0000000c14c77220 */ /* 0x000fc60000410000 */
[----:B------:R-:W-:Y:S02]  /*d240*/  FSEL R197, R20, RZ, P1 ;  /* 0x000000ff14c57208 */ /* 0x000fe40000800000 */
[----:B------:R-:W-:Y:S01]  /*d250*/  FSEL R199, R199, RZ, P1 ;  /* 0x000000ffc7c77208 */ /* 0x000fe20000800000 */
[----:B------:R-:W-:Y:S02]  /*d260*/  MUFU.EX2 R196, R171 ;  /* 0x000000ab00c47308 */ /* 0x000fe40000000800 */
[----:B------:R-:W-:Y:S02]  /*d270*/  FADD.FTZ R197, -R197, R214 ;  /* 0x000000d6c5c57221 */ /* 0x000fe40000010100 */
[----:B------:R-:W-:-:S04]  /*d280*/  FFMA.FTZ R177, R177, R12, -R199 ;  /* 0x0000000cb1b17223 */ /* 0x000fc800000108c7 */
[----:B------:R0:W-:Y:S01]  /*d290*/  MUFU.EX2 R171, R186 ;  /* 0x000000ba00ab7308 */ /* 0x0001e20000000800 */
[-CC-:B------:R-:W-:Y:S01]  /*d2a0*/  FFMA.FTZ R152, R152, R12.reuse, -R199.reuse ;  /* 0x0000000c98987223 */ /* 0x180fe200000108c7 */
[----:B0-----:R-:W-:-:S06]  /*d2b0*/  FFMA.FTZ R186, R158, R12, -R199 ;  /* 0x0000000c9eba7223 */ /* 0x001fcc00000108c7 */
[----:B------:R0:W-:Y:S01]  /*d2c0*/  MUFU.EX2 R158, R177 ;  /* 0x000000b1009e7308 */ /* 0x0001e20000000800 */
[-CC-:B------:R-:W-:Y:S01]  /*d2d0*/  FFMA.FTZ R154, R154, R12.reuse, -R199.reuse ;  /* 0x0000000c9a9a7223 */ /* 0x180fe200000108c7 */
[-C--:B0-----:R-:W-:Y:S01]  /*d2e0*/  FMUL.FTZ R177, R197, R12.reuse ;  /* 0x0000000cc5b17220 */ /* 0x081fe20000410000 */
[----:B------:R-:W0:Y:S05]  /*d2f0*/  S2R R224, SR_CgaCtaId ;  /* 0x0000000000e07919 */ /* 0x000e2a0000008800 */
[----:B------:R-:W-:Y:S08]  /*d300*/  MUFU.EX2 R152, R152 ;  /* 0x0000009800987308 */ /* 0x000ff00000000800 */
[----:B------:R-:W1:Y:S01]  /*d310*/  MUFU.EX2 R177, R177 ;  /* 0x000000b100b17308 */ /* 0x000e620000000800 */
[-CC-:B------:R-:W-:Y:S01]  /*d320*/  FFMA.FTZ R156, R156, R12.reuse, -R199.reuse ;  /* 0x0000000c9c9c7223 */ /* 0x180fe200000108c7 */
[-CC-:B------:R-:W-:Y:S01]  /*d330*/  FFMA.FTZ R185, R185, R12.reuse, -R199.reuse ;  /* 0x0000000cb9b97223 */ /* 0x180fe200000108c7 */
[-CC-:B------:R-:W-:Y:S01]  /*d340*/  FFMA.FTZ R160, R160, R12.reuse, -R199.reuse ;  /* 0x0000000ca0a07223 */ /* 0x180fe200000108c7 */
[-CC-:B------:R-:W-:Y:S01]  /*d350*/  FFMA.FTZ R161, R161, R12.reuse, -R199.reuse ;  /* 0x0000000ca1a17223 */ /* 0x180fe200000108c7 */
[----:B------:R-:W-:-:S03]  /*d360*/  FFMA.FTZ R164, R164, R12, -R199 ;  /* 0x0000000ca4a47223 */ /* 0x000fc600000108c7 */
        /* <DEDUP_REMOVED lines=15> */
[----:B------:R-:W-:-:S02]  /*d460*/  FFMA.FTZ R193, R193, R12, -R199 ;  /* 0x0000000cc1c17223 */ /* 0x000fc400000108c7 */
[----:B------:R-:W3:Y:S01]  /*d470*/  MUFU.EX2 R199, R156 ;  /* 0x0000009c00c77308 */ /* 0x000ee20000000800 */
[----:B-1----:R-:W-:-:S07]  /*d480*/  FFMA.FTZ R3, R177, R3, R158 ;  /* 0x00000003b1037223 */ /* 0x002fce000001009e */
[----:B------:R-:W1:Y:S01]  /*d490*/  MUFU.EX2 R185, R185 ;  /* 0x000000b900b97308 */ /* 0x000e620000000800 */
[----:B------:R-:W-:-:S07]  /*d4a0*/  FADD.FTZ R3, R152, R3 ;  /* 0x0000000398037221 */ /* 0x000fce0000010000 */
[----:B------:R-:W4:Y:S01]  /*d4b0*/  MUFU.EX2 R160, R160 ;  /* 0x000000a000a07308 */ /* 0x000f220000000800 */
[----:B--2---:R-:W-:-:S07]  /*d4c0*/  FADD.FTZ R3, R154, R3 ;  /* 0x000000039a037221 */ /* 0x004fce0000010000 */
[----:B------:R-:W2:Y:S01]  /*d4d0*/  MUFU.EX2 R162, R162 ;  /* 0x000000a200a27308 */ /* 0x000ea20000000800 */
[----:B------:R-:W-:-:S07]  /*d4e0*/  VIADD R155, R14, 0x22840 ;  /* 0x000228400e9b7836 */ /* 0x000fce0000000000 */
[----:B------:R-:W5:Y:S01]  /*d4f0*/  MUFU.EX2 R163, R163 ;  /* 0x000000a300a37308 */ /* 0x000f620000000800 */
[----:B---3--:R-:W-:-:S07]  /*d500*/  FADD.FTZ R3, R199, R3 ;  /* 0x00000003c7037221 */ /* 0x008fce0000010000 */
[----:B------:R-:W3:Y:S01]  /*d510*/  MUFU.EX2 R214, R161 ;  /* 0x000000a100d67308 */ /* 0x000ee20000000800 */
[----:B-1----:R-:W-:Y:S01]  /*d520*/  FADD.FTZ R3, R185, R3 ;  /* 0x00000003b9037221 */ /* 0x002fe20000010000 */
[----:B0-----:R-:W-:-:S06]  /*d530*/  PRMT R155, R224, 0x654, R155 ;  /* 0x00000654e09b7816 */ /* 0x001fcc000000009b */
[----:B------:R-:W0:Y:S01]  /*d540*/  MUFU.EX2 R164, R164 ;  /* 0x000000a400a47308 */ /* 0x000e220000000800 */
[----:B----4-:R-:W-:Y:S01]  /*d550*/  FADD.FTZ R3, R160, R3 ;  /* 0x00000003a0037221 */ /* 0x010fe20000010000 */
[----:B------:R5:W-:Y:S06]  /*d560*/  SYNCS.ARRIVE.TRANS64.RED.A1T0 RZ, [R155+URZ], RZ ;  /* 0x000000ff9bff79a7 */ /* 0x000bec000810043f */
[----:B------:R-:W1:Y:S01]  /*d570*/  MUFU.EX2 R166, R166 ;  /* 0x000000a600a67308 */ /* 0x000e620000000800 */
[----:B--2---:R-:W-:-:S07]  /*d580*/  FADD.FTZ R0, R162, R0 ;  /* 0x00000000a2007221 */ /* 0x004fce0000010000 */
[----:B------:R-:W2:Y:S01]  /*d590*/  MUFU.EX2 R165, R165 ;  /* 0x000000a500a57308 */ /* 0x000ea20000000800 */
[----:B-----5:R-:W-:Y:S01]  /*d5a0*/  F2FP.F16.F32.PACK_AB R155, R163, R162 ;  /* 0x000000a2a39b723e */ /* 0x020fe200000000ff */
[----:B---3--:R-:W-:-:S06]  /*d5b0*/  FADD.FTZ R3, R214, R3 ;  /* 0x00000003d6037221 */ /* 0x008fcc0000010000 */
[----:B------:R-:W3:Y:S08]  /*d5c0*/  MUFU.EX2 R195, R167 ;  /* 0x000000a700c37308 */ /* 0x000ef00000000800 */
[----:B------:R-:W4:Y:S01]  /*d5d0*/  MUFU.EX2 R168, R168 ;  /* 0x000000a800a87308 */ /* 0x000f220000000800 */
[----:B------:R-:W-:Y:S01]  /*d5e0*/  FADD.FTZ R0, R163, R0 ;  /* 0x00000000a3007221 */ /* 0x000fe20000010000 */
[----:B0-----:R-:W-:-:S06]  /*d5f0*/  FADD.FTZ R3, R164, R3 ;  /* 0x00000003a4037221 */ /* 0x001fcc0000010000 */
[----:B------:R-:W0:Y:S08]  /*d600*/  MUFU.EX2 R170, R170 ;  /* 0x000000aa00aa7308 */ /* 0x000e300000000800 */
[----:B------:R-:W5:Y:S01]  /*d610*/  MUFU.EX2 R162, R169 ;  /* 0x000000a900a27308 */ /* 0x000f620000000800 */
[----:B-1----:R-:W-:Y:S01]  /*d620*/  FADD.FTZ R0, R166, R0 ;  /* 0x00000000a6007221 */ /* 0x002fe20000010000 */
[----:B--2---:R-:W-:-:S06]  /*d630*/  FADD.FTZ R3, R165, R3 ;  /* 0x00000003a5037221 */ /* 0x004fcc0000010000 */
[----:B------:R-:W1:Y:S01]  /*d640*/  MUFU.EX2 R172, R172 ;  /* 0x000000ac00ac7308 */ /* 0x000e620000000800 */
[----:B---3--:R-:W-:Y:S01]  /*d650*/  FADD.FTZ R0, R195, R0 ;  /* 0x00000000c3007221 */ /* 0x008fe20000010000 */
[----:B----4-:R-:W-:-:S06]  /*d660*/  FADD.FTZ R3, R168, R3 ;  /* 0x00000003a8037221 */ /* 0x010fcc0000010000 */
[----:B------:R-:W2:Y:S01]  /*d670*/  MUFU.EX2 R174, R174 ;  /* 0x000000ae00ae7308 */ /* 0x000ea20000000800 */
[----:B------:R-:W-:-:S07]  /*d680*/  F2FP.F16.F32.PACK_AB R161, R195, R166 ;  /* 0x000000a6c3a1723e */ /* 0x000fce00000000ff */
[----:B------:R-:W3:Y:S01]  /*d690*/  MUFU.EX2 R173, R173 ;  /* 0x000000ad00ad7308 */ /* 0x000ee20000000800 */
[----:B0-----:R-:W-:Y:S01]  /*d6a0*/  FADD.FTZ R0, R170, R0 ;  /* 0x00000000aa007221 */ /* 0x001fe20000010000 */
[----:B-----5:R-:W-:-:S06]  /*d6b0*/  FADD.FTZ R3, R162, R3 ;  /* 0x00000003a2037221 */ /* 0x020fcc0000010000 */
[----:B------:R-:W0:Y:S08]  /*d6c0*/  MUFU.EX2 R175, R175 ;  /* 0x000000af00af7308 */ /* 0x000e300000000800 */
[----:B------:R-:W4:Y:S01]  /*d6d0*/  MUFU.EX2 R218, R218 ;  /* 0x000000da00da7308 */ /* 0x000f220000000800 */
[----:B------:R-:W-:Y:S01]  /*d6e0*/  FADD.FTZ R0, R196, R0 ;  /* 0x00000000c4007221 */ /* 0x000fe20000010000 */
[----:B------:R-:W-:-:S06]  /*d6f0*/  F2FP.F16.F32.PACK_AB R156, R152, R158 ;  /* 0x0000009e989c723e */ /* 0x000fcc00000000ff */
[----:B------:R-:W5:Y:S01]  /*d700*/  MUFU.EX2 R167, R215 ;  /* 0x000000d700a77308 */ /* 0x000f620000000800 */
[----:B-1----:R-:W-:Y:S01]  /*d710*/  FADD.FTZ R3, R172, R3 ;  /* 0x00000003ac037221 */ /* 0x002fe20000010000 */
[----:B------:R-:W-:-:S06]  /*d720*/  F2FP.F16.F32.PACK_AB R152, R160, R185 ;  /* 0x000000b9a098723e */ /* 0x000fcc00000000ff */
[----:B------:R-:W1:Y:S01]  /*d730*/  MUFU.EX2 R166, R180 ;  /* 0x000000b400a67308 */ /* 0x000e620000000800 */
[----:B------:R-:W-:Y:S01]  /*d740*/  F2FP.F16.F32.PACK_AB R160, R168, R165 ;  /* 0x000000a5a8a0723e */ /* 0x000fe200000000ff */
[----:B--2---:R-:W-:-:S06]  /*d750*/  FADD.FTZ R0, R174, R0 ;  /* 0x00000000ae007221 */ /* 0x004fcc0000010000 */
[----:B------:R-:W2:Y:S01]  /*d760*/  MUFU.EX2 R179, R179 ;  /* 0x000000b300b37308 */ /* 0x000ea20000000800 */
[----:B---3--:R-:W-:-:S07]  /*d770*/  FADD.FTZ R3, R173, R3 ;  /* 0x00000003ad037221 */ /* 0x008fce0000010000 */
[----:B------:R-:W3:Y:S01]  /*d780*/  MUFU.EX2 R181, R181 ;  /* 0x000000b500b57308 */ /* 0x000ee20000000800 */
[----:B0-----:R-:W-:Y:S01]  /*d790*/  FADD.FTZ R0, R175, R0 ;  /* 0x00000000af007221 */ /* 0x001fe20000010000 */
[----:B----4-:R-:W-:-:S06]  /*d7a0*/  FADD.FTZ R3, R218, R3 ;  /* 0x00000003da037221 */ /* 0x010fcc0000010000 */
[----:B------:R-:W0:Y:S01]  /*d7b0*/  MUFU.EX2 R182, R182 ;  /* 0x000000b600b67308 */ /* 0x000e220000000800 */
[----:B------:R-:W-:-:S07]  /*d7c0*/  F2FP.F16.F32.PACK_AB R163, R196, R170 ;  /* 0x000000aac4a3723e */ /* 0x000fce00000000ff */
[----:B------:R-:W4:Y:S01]  /*d7d0*/  MUFU.EX2 R168, R219 ;  /* 0x000000db00a87308 */ /* 0x000f220000000800 */
[----:B-----5:R-:W-:Y:S01]  /*d7e0*/  FADD.FTZ R0, R167, R0 ;  /* 0x00000000a7007221 */ /* 0x020fe20000010000 */
[----:B-1----:R-:W-:-:S06]  /*d7f0*/  FADD.FTZ R3, R166, R3 ;  /* 0x00000003a6037221 */ /* 0x002fcc0000010000 */
[----:B------:R-:W1:Y:S08]  /*d800*/  MUFU.EX2 R183, R183 ;  /* 0x000000b700b77308 */ /* 0x000e700000000800 */
[----:B------:R-:W5:Y:S01]  /*d810*/  MUFU.EX2 R184, R184 ;  /* 0x000000b800b87308 */ /* 0x000f620000000800 */
[----:B--2---:R-:W-:Y:S01]  /*d820*/  FADD.FTZ R0, R179, R0 ;  /* 0x00000000b3007221 */ /* 0x004fe20000010000 */
[----:B---3--:R-:W-:-:S06]  /*d830*/  FADD.FTZ R3, R181, R3 ;  /* 0x00000003b5037221 */ /* 0x008fcc0000010000 */
[----:B------:R-:W2:Y:S01]  /*d840*/  MUFU.EX2 R170, R216 ;  /* 0x000000d800aa7308 */ /* 0x000ea20000000800 */
[----:B------:R-:W-:Y:S01]  /*d850*/  F2FP.F16.F32.PACK_AB R162, R172, R162 ;  /* 0x000000a2aca2723e */ /* 0x000fe200000000ff */
[----:B0-----:R-:W-:-:S06]  /*d860*/  FADD.FTZ R0, R182, R0 ;  /* 0x00000000b6007221 */ /* 0x001fcc0000010000 */
[----:B------:R-:W0:Y:S01]  /*d870*/  MUFU.EX2 R187, R187 ;  /* 0x000000bb00bb7308 */ /* 0x000e220000000800 */
[----:B----4-:R-:W-:-:S07]  /*d880*/  FADD.FTZ R3, R168, R3 ;  /* 0x00000003a8037221 */ /* 0x010fce0000010000 */
[----:B------:R-:W3:Y:S01]  /*d890*/  MUFU.EX2 R189, R189 ;  /* 0x000000bd00bd7308 */ /* 0x000ee20000000800 */
[----:B-1----:R-:W-:Y:S01]  /*d8a0*/  FADD.FTZ R0, R183, R0 ;  /* 0x00000000b7007221 */ /* 0x002fe20000010000 */
[----:B-----5:R-:W-:-:S06]  /*d8b0*/  FADD.FTZ R3, R184, R3 ;  /* 0x00000003b8037221 */ /* 0x020fcc0000010000 */
[----:B------:R-:W1:Y:S01]  /*d8c0*/  MUFU.EX2 R188, R188 ;  /* 0x000000bc00bc7308 */ /* 0x000e620000000800 */
[----:B------:R-:W-:-:S07]  /*d8d0*/  F2FP.F16.F32.PACK_AB R165, R175, R174 ;  /* 0x000000aeafa5723e */ /* 0x000fce00000000ff */
[----:B------:R-:W4:Y:S01]  /*d8e0*/  MUFU.EX2 R172, R198 ;  /* 0x000000c600ac7308 */ /* 0x000f220000000800 */
[----:B------:R-:W-:Y:S01]  /*d8f0*/  FADD.FTZ R0, R171, R0 ;  /* 0x00000000ab007221 */ /* 0x000fe20000010000 */
[----:B--2---:R-:W-:-:S06]  /*d900*/  FADD.FTZ R3, R170, R3 ;  /* 0x00000003aa037221 */ /* 0x004fcc0000010000 */
[----:B------:R-:W2:Y:S08]  /*d910*/  MUFU.EX2 R190, R190 ;  /* 0x000000be00be7308 */ /* 0x000eb00000000800 */
[----:B------:R-:W5:Y:S01]  /*d920*/  MUFU.EX2 R192, R192 ;  /* 0x000000c000c07308 */ /* 0x000f620000000800 */
[----:B0-----:R-:W-:Y:S01]  /*d930*/  FADD.FTZ R0, R187, R0 ;  /* 0x00000000bb007221 */ /* 0x001fe20000010000 */
[----:B---3--:R-:W-:-:S06]  /*d940*/  FADD.FTZ R3, R189, R3 ;  /* 0x00000003bd037221 */ /* 0x008fcc0000010000 */
[----:B------:R-:W0:Y:S08]  /*d950*/  MUFU.EX2 R191, R191 ;  /* 0x000000bf00bf7308 */ /* 0x000e300000000800 */
[----:B------:R-:W3:Y:S01]  /*d960*/  MUFU.EX2 R174, R186 ;  /* 0x000000ba00ae7308 */ /* 0x000ee20000000800 */
[----:B-1----:R-:W-:Y:S01]  /*d970*/  FADD.FTZ R0, R188, R0 ;  /* 0x00000000bc007221 */ /* 0x002fe20000010000 */
[----:B----4-:R-:W-:-:S06]  /*d980*/  FADD.FTZ R3, R172, R3 ;  /* 0x00000003ac037221 */ /* 0x010fcc0000010000 */
[----:B------:R-:W1:Y:S08]  /*d990*/  MUFU.EX2 R175, R194 ;  /* 0x000000c200af7308 */ /* 0x000e700000000800 */
[----:B------:R-:W4:Y:S01]  /*d9a0*/  MUFU.EX2 R193, R193 ;  /* 0x000000c100c17308 */ /* 0x000f220000000800 */
[----:B--2---:R-:W-:Y:S01]  /*d9b0*/  FADD.FTZ R0, R190, R0 ;  /* 0x00000000be007221 */ /* 0x004fe20000010000 */
[----:B-----5:R-:W-:Y:S01]  /*d9c0*/  FADD.FTZ R3, R192, R3 ;  /* 0x00000003c0037221 */ /* 0x020fe20000010000 */
[----:B------:R-:W-:-:S02]  /*d9d0*/  F2FP.F16.F32.PACK_AB R158, R199, R154 ;  /* 0x0000009ac79e723e */ /* 0x000fc400000000ff */
[----:B0-----:R-:W-:Y:S01]  /*d9e0*/  FADD.FTZ R0, R191, R0 ;  /* 0x00000000bf007221 */ /* 0x001fe20000010000 */
[----:B---3--:R-:W-:Y:S01]  /*d9f0*/  FADD.FTZ R3, R174, R3 ;  /* 0x00000003ae037221 */ /* 0x008fe20000010000 */
[----:B------:R-:W-:Y:S01]  /*da00*/  F2FP.F16.F32.PACK_AB R154, R164, R214 ;  /* 0x000000d6a49a723e */ /* 0x000fe200000000ff */
[----:B------:R-:W-:Y:S01]  /*da10*/  FMUL.FTZ R24, R24, R177 ;  /* 0x000000b118187220 */ /* 0x000fe20000410000 */
[----:B------:R-:W-:Y:S01]  /*da20*/  F2FP.F16.F32.PACK_AB R164, R218, R173 ;  /* 0x000000addaa4723e */ /* 0x000fe200000000ff */
[----:B-1----:R-:W-:Y:S01]  /*da30*/  FADD.FTZ R0, R175, R0 ;  /* 0x00000000af007221 */ /* 0x002fe20000010000 */
[----:B------:R-:W-:Y:S01]  /*da40*/  F2FP.F16.F32.PACK_AB R166, R181, R166 ;  /* 0x000000a6b5a6723e */ /* 0x000fe200000000ff */
[----:B------:R-:W-:Y:S01]  /*da50*/  FMUL.FTZ R25, R25, R177 ;  /* 0x000000b119197220 */ /* 0x000fe20000410000 */
[----:B------:R-:W-:Y:S01]  /*da60*/  F2FP.F16.F32.PACK_AB R167, R179, R167 ;  /* 0x000000a7b3a7723e */ /* 0x000fe200000000ff */
[-C--:B------:R-:W-:Y:S01]  /*da70*/  FMUL.FTZ R28, R28, R177.reuse ;  /* 0x000000b11c1c7220 */ /* 0x080fe20000410000 */
[----:B------:R-:W-:Y:S01]  /*da80*/  F2FP.F16.F32.PACK_AB R168, R184, R168 ;  /* 0x000000a8b8a8723e */ /* 0x000fe200000000ff */
[-C--:B------:R-:W-:Y:S01]  /*da90*/  FMUL.FTZ R29, R29, R177.reuse ;  /* 0x000000b11d1d7220 */ /* 0x080fe20000410000 */
[----:B------:R-:W-:Y:S01]  /*daa0*/  F2FP.F16.F32.PACK_AB R169, R183, R182 ;  /* 0x000000b6b7a9723e */ /* 0x000fe200000000ff */
[----:B----4-:R-:W-:Y:S01]  /*dab0*/  FADD.FTZ R3, R193, R3 ;  /* 0x00000003c1037221 */ /* 0x010fe20000010000 */
[----:B------:R-:W-:Y:S01]  /*dac0*/  F2FP.F16.F32.PACK_AB R170, R189, R170 ;  /* 0x000000aabdaa723e */ /* 0x000fe200000000ff */
[----:B------:R-:W-:Y:S01]  /*dad0*/  FMUL.FTZ R32, R32, R177 ;  /* 0x000000b120207220 */ /* 0x000fe20000410000 */
[----:B------:R-:W-:Y:S01]  /*dae0*/  F2FP.F16.F32.PACK_AB R171, R187, R171 ;  /* 0x000000abbbab723e */ /* 0x000fe200000000ff */
[-C--:B------:R-:W-:Y:S01]  /*daf0*/  FMUL.FTZ R33, R33, R177.reuse ;  /* 0x000000b121217220 */ /* 0x080fe20000410000 */
[----:B------:R-:W-:Y:S01]  /*db00*/  F2FP.F16.F32.PACK_AB R172, R192, R172 ;  /* 0x000000acc0ac723e */ /* 0x000fe200000000ff */
[-C--:B------:R-:W-:Y:S01]  /*db10*/  FMUL.FTZ R36, R36, R177.reuse ;  /* 0x000000b124247220 */ /* 0x080fe20000410000 */
[----:B------:R-:W-:Y:S01]  /*db20*/  F2FP.F16.F32.PACK_AB R173, R190, R188 ;  /* 0x000000bcbead723e */ /* 0x000fe200000000ff */
[-C--:B------:R-:W-:Y:S01]  /*db30*/  FMUL.FTZ R37, R37, R177.reuse ;  /* 0x000000b125257220 */ /* 0x080fe20000410000 */
[----:B------:R-:W-:Y:S01]  /*db40*/  F2FP.F16.F32.PACK_AB R174, R193, R174 ;  /* 0x000000aec1ae723e */ /* 0x000fe200000000ff */
[----:B------:R-:W-:Y:S01]  /*db50*/  FMUL.FTZ R40, R40, R177 ;  /* 0x000000b128287220 */ /* 0x000fe20000410000 */
        /* <DEDUP_REMOVED lines=122> */
.L_x_14468:
[----:B------:R0:W1:Y:S01]  /*e300*/  SYNCS.PHASECHK.TRANS64.TRYWAIT P1, [R14+URZ+0x22850], R15 ;  /* 0x0228500f0e0075a7 */ /* 0x000062000802017f */
[----:B------:R-:W-:Y:S05]  /*e310*/  @!P0 BRA `(.L_x_14469) ;  /* 0x0000000000048947 */ /* 0x000fea0003800000 */
[----:B------:R-:W-:Y:S01]  /*e320*/  BPT.TRAP 0x1 ;  /* 0x000000040000795c */ /* 0x000fe20000300000 */
.L_x_14469:
[----:B------:R-:W-:Y:S04]  /*e330*/  BSSY B0, `(.L_x_14470) ;  /* 0x0000004000007945 */ /* 0x000fe80003800000 */
[----:B-1----:R-:W-:Y:S05]  /*e340*/  @P1 BRA `(.L_x_14471) ;  /* 0x0000000000081947 */ /* 0x002fea0003800000 */
[----:B------:R-:W1:Y:S02]  /*e350*/  SYNCS.PHASECHK.TRANS64.TRYWAIT P1, [R14+URZ+0x22850], R15 ;  /* 0x0228500f0e0075a7 */ /* 0x000e64000802017f */
[----:B-1----:R-:W-:Y:S05]  /*e360*/  @!P1 BRA `(.L_x_14472) ;  /* 0x000000e400ac9947 */ /* 0x002fea0003800000 */
.L_x_14471:
[----:B------:R-:W-:Y:S05]  /*e370*/  BSYNC B0 ;  /* 0x0000000000007941 */ /* 0x000fea0003800000 */
.L_x_14470:
[----:B------:R-:W2:Y:S01]  /*e380*/  S2R R177, SR_TID.X ;  /* 0x0000000000b17919 */ /* 0x000ea20000002100 */
[----:B------:R-:W-:Y:S05]  /*e390*/  WARPSYNC.ALL ;  /* 0x0000000000007948 */ /* 0x000fea0003800000 */
[----:B------:R-:W-:Y:S01]  /*e3a0*/  IMAD R178, R22, 0xc00, R227 ;  /* 0x00000c0016b27824 */ /* 0x000fe200078e02e3 */
[----:B------:R-:W-:-:S04]  /*e3b0*/  MOV R179, 0x40000040 ;  /* 0x4000004000b37802 */ /* 0x000fc80000000f00 */
[----:B------:R-:W-:Y:S02]  /*e3c0*/  R2UR UR6, R178 ;  /* 0x00000000b20672ca */ /* 0x000fe400000e0000 */
[----:B------:R-:W-:Y:S01]  /*e3d0*/  R2UR UR7, R179 ;  /* 0x00000000b30772ca */ /* 0x000fe200000e0000 */
[----:B------:R-:W-:Y:S01]  /*e3e0*/  IMAD.MOV.U32 R179, RZ, RZ, 0x40000040 ;  /* 0x40000040ffb37424 */ /* 0x000fe200078e00ff */
[----:B--2---:R-:W-:-:S05]  /*e3f0*/  SHF.R.U32.HI R177, RZ, 0x7, R177 ;  /* 0x00000007ffb17819 */ /* 0x004fca00000116b1 */
[----:B01----:R-:W-:-:S05]  /*e400*/  VIADD R15, R177, 0x8 ;  /* 0x00000008b10f7836 */ /* 0x003fca0000000000 */
[----:B------:R0:W-:Y:S06]  /*e410*/  BAR.SYNC.DEFER_BLOCKING R15, 0x100 ;  /* 0x0004000f0000751d */ /* 0x0001ec0000010000 */
[----:B------:R-:W-:-:S06]  /*e420*/  WARPGROUP.ARRIVE ;  /* 0x00000000000079c5 */ /* 0x000fcc0000000000 */
[----:B------:R-:W-:Y:S03]  /*e430*/  HGMMA.64x256x16.F32 R24, R156, gdesc[UR4].tnspB, R24, gsb0 ;  /* 0x43e000049c187df0 */ /* 0x000fe60008000818 */
[----:B------:R-:W-:Y:S02]  /*e440*/  WARPGROUP.DEPBAR.LE gsb0, 0x0 ;  /* 0x00008000000079c5 */ /* 0x000fe40000010000 */
[----:B------:R-:W-:Y:S01]  /*e450*/  VIADD R156, R178, 0x80 ;  /* 0x00000080b29c7836 */ /* 0x000fe20000000000 */
[----:B------:R-:W-:Y:S01]  /*e460*/  WARPGROUP.ARRIVE ;  /* 0x00000000000079c5 */ /* 0x000fe20000000000 */
[----:B------:R-:W-:-:S03]  /*e470*/  IMAD.MOV.U32 R157, RZ, RZ, 0x40000040 ;  /* 0x40000040ff9d7424 */ /* 0x000fc600078e00ff */
[----:B------:R-:W-:Y:S02]  /*e480*/  R2UR UR6, R156 ;  /* 0x000000009c0672ca */ /* 0x000fe400000e0000 */
[----:B------:R-:W-:-:S15]  /*e490*/  R2UR UR7, R157 ;  /* 0x000000009d0772ca */ /* 0x000fde00000e0000 */
[----:B------:R-:W-:-:S01]  /*e4a0*/  NOP ;  /* 0x0000000000007918 */ /* 0x000fc20000000000 */
[----:B------:R-:W-:Y:S03]  /*e4b0*/  HGMMA.64x256x16.F32 R24, R152, gdesc[UR4].tnspB, R24, gsb0 ;  /* 0x43e0000498187df0 */ /* 0x000fe60008000818 */
[----:B------:R-:W-:Y:S02]  /*e4c0*/  WARPGROUP.DEPBAR.LE gsb0, 0x0 ;  /* 0x00008000000079c5 */ /* 0x000fe40000010000 */
[----:B------:R-:W-:Y:S01]  /*e4d0*/  VIADD R152, R178, 0x100 ;  /* 0x00000100b2987836 */ /* 0x000fe20000000000 */
[----:B------:R-:W-:Y:S01]  /*e4e0*/  WARPGROUP.ARRIVE ;  /* 0x00000000000079c5 */ /* 0x000fe20000000000 */
[----:B------:R-:W-:-:S03]  /*e4f0*/  IMAD.MOV.U32 R153, RZ, RZ, 0x40000040 ;  /* 0x40000040ff997424 */ /* 0x000fc600078e00ff */
[----:B------:R-:W-:Y:S02]  /*e500*/  R2UR UR6, R152 ;  /* 0x00000000980672ca */ /* 0x000fe400000e0000 */
[----:B------:R-:W-:Y:S01]  /*e510*/  R2UR UR7, R153 ;  /* 0x00000000990772ca */ /* 0x000fe200000e0000 */
[----:B------:R-:W-:Y:S01]  /*e520*/  IMAD.MOV.U32 R153, RZ, RZ, 0x40000040 ;  /* 0x40000040ff997424 */ /* 0x000fe200078e00ff */
[----:B------:R-:W-:-:S14]  /*e530*/  IADD3 R152, R178, 0x180, RZ ;  /* 0x00000180b2987810 */ /* 0x000fdc0007ffe0ff */
[----:B------:R-:W-:Y:S01]  /*e540*/  HGMMA.64x256x16.F32 R24, R160, gdesc[UR4].tnspB, R24, gsb0 ;  /* 0x43e00004a0187df0 */ /* 0x000fe20008000818 */
[----:B------:R-:W-:Y:S01]  /*e550*/  R2UR UR6, R152 ;  /* 0x00000000980672ca */ /* 0x000fe200000e0000 */
[C---:B------:R-:W-:Y:S01]  /*e560*/  VIADD R152, R178.reuse, 0x200 ;  /* 0x00000200b2987836 */ /* 0x040fe20000000000 */
[----:B------:R-:W-:Y:S01]  /*e570*/  R2UR UR7, R153 ;  /* 0x00000000990772ca */ /* 0x000fe200000e0000 */
[----:B------:R-:W-:Y:S02]  /*e580*/  IMAD.MOV.U32 R153, RZ, RZ, 0x40000040 ;  /* 0x40000040ff997424 */ /* 0x000fe400078e00ff */
        /* <DEDUP_REMOVED lines=20> */
.L_x_14473:
[----:B------:R-:W0:Y:S01]  /*e6d0*/  S2R R15, SR_CgaCtaId ;  /* 0x00000000000f7919 */ /* 0x000e220000008800 */
[C---:B------:R-:W-:Y:S01]  /*e6e0*/  ISETP.GT.AND P1, PT, R13.reuse, R221, PT ;  /* 0x000000dd0d00720c */ /* 0x040fe20003f24270 */
[----:B------:R-:W-:Y:S01]  /*e6f0*/  VIADD R13, R13, 0xffffffff ;  /* 0xffffffff0d0d7836 */ /* 0x000fe20000000000 */
[----:B------:R-:W-:Y:S01]  /*e700*/  IADD3 R14, R14, 0x22860, RZ ;  /* 0x000228600e0e7810 */ /* 0x000fe20007ffe0ff */
[----:B------:R-:W-:Y:S02]  /*e710*/  IMAD.MOV.U32 R215, RZ, RZ, R176 ;  /* 0x000000ffffd77224 */ /* 0x000fe400078e00b0 */
[----:B------:R-:W-:Y:S01]  /*e720*/  IMAD.MOV.U32 R214, RZ, RZ, R20 ;  /* 0x000000ffffd67224 */ /* 0x000fe200078e0014 */
[----:B0-----:R-:W-:-:S04]  /*e730*/  PRMT R14, R15, 0x654, R14 ;  /* 0x000006540f0e7816 */ /* 0x001fc8000000000e */
[----:B------:R0:W-:Y:S03]  /*e740*/  SYNCS.ARRIVE.TRANS64.RED.A1T0 RZ, [R14+URZ], RZ ;  /* 0x000000ff0eff79a7 */ /* 0x0001e6000810043f */
[----:B------:R-:W-:Y:S05]  /*e750*/  @P1 BRA `(.L_x_14474) ;  /* 0xffffffd000e81947 */ /* 0x000fea000383ffff */
.L_x_14462:
[----:B------:R-:W-:-:S13]  /*e760*/  ISETP.GE.AND P1, PT, R13, RZ, PT ;  /* 0x000000ff0d00720c */ /* 0x000fda0003f26270 */
[----:B------:R-:W-:Y:S05]  /*e770*/  @!P1 BRA `(.L_x_14475) ;  /* 0x0000002400489947 */ /* 0x000fea0003800000 */
[----:B------:R-:W-:Y:S02]  /*e780*/  IMAD.MOV.U32 R214, RZ, RZ, R176 ;  /* 0x000000ffffd67224 */ /* 0x000fe400078e00b0 */
[----:B------:R-:W-:-:S07]  /*e790*/  IMAD.MOV.U32 R215, RZ, RZ, R20 ;  /* 0x000000ffffd77224 */ /* 0x000fce00078e0014 */
.L_x_14487:
[----:B------:R-:W-:Y:S01]  /*e7a0*/  IADD3 R22, R22, 0x1, RZ ;  /* 0x0000000116167810 */ /* 0x000fe20007ffe0ff */
[----:B------:R-:W-:Y:S05]  /*e7b0*/  YIELD ;  /* 0x0000000000007946 */ /* 0x000fea0003800000 */
[----:B------:R-:W-:-:S04]  /*e7c0*/  ISETP.NE.AND P1, PT, R22, 0x2, PT ;  /* 0x000000021600780c */ /* 0x000fc80003f25270 */
[----:B------:R-:W-:Y:S02]  /*e7d0*/  SEL R15, RZ, 0x1, P1 ;  /* 0x00000001ff0f7807 */ /* 0x000fe40000800000 */
[----:B------:R-:W-:Y:S02]  /*e7e0*/  SEL R22, R22, RZ, P1 ;  /* 0x000000ff16167207 */ /* 0x000fe40000800000 */
[----:B------:R-:W-:Y:S01]  /*e7f0*/  LOP3.LUT R202, R202, R15, RZ, 0x3c, !PT ;  /* 0x0000000fcaca7212 */ /* 0x000fe200078e3cff */
[----:B-1----:R-:W-:Y:S06]  /*e800*/  @!P0 BRA `(.L_x_14476) ;  /* 0x0000000000048947 */ /* 0x002fec0003800000 */
[----:B------:R-:W-:Y:S01]  /*e810*/  BPT.TRAP 0x1 ;  /* 0x000000040000795c */ /* 0x000fe20000300000 */
.L_x_14476:
[----:B0-----:R-:W-:Y:S01]  /*e820*/  IMAD R14, R22, 0x8, R19 ;  /* 0x00000008160e7824 */ /* 0x001fe200078e0213 */
[----:B------:R-:W-:-:S04]  /*e830*/  SHF.L.U32 R15, R202, 0x1f, RZ ;  /* 0x0000001fca0f7819 */ /* 0x000fc800000006ff */
[----:B------:R0:W1:Y:S01]  /*e840*/  SYNCS.PHASECHK.TRANS64.TRYWAIT P1, [R14+URZ+0x22830], R15 ;  /* 0x0228300f0e0075a7 */ /* 0x000062000802017f */
[----:B------:R-:W-:Y:S05]  /*e850*/  @!P0 BRA `(.L_x_14477) ;  /* 0x0000000000048947 */ /* 0x000fea0003800000 */
[----:B------:R-:W-:Y:S01]  /*e860*/  BPT.TRAP 0x1 ;  /* 0x000000040000795c */ /* 0x000fe20000300000 */
.L_x_14477:
[----:B------:R-:W-:Y:S02]  /*e870*/  IMAD R154, R22, 0x300, R228 ;  /* 0x00000300169a7824 */ /* 0x000fe400078e02e4 */
[----:B------:R-:W-:Y:S01]  /*e880*/  IMAD.MOV.U32 R155, RZ, RZ, 0x40000040 ;  /* 0x40000040ff9b7424 */ /* 0x000fe200078e00ff */
[----:B-1----:R-:W-:Y:S06]  /*e890*/  @P1 BRA `(.L_x_14478) ;  /* 0x0000000000081947 */ /* 0x002fec0003800000 */
[----:B------:R-:W1:Y:S02]  /*e8a0*/  SYNCS.PHASECHK.TRANS64.TRYWAIT P1, [R14+URZ+0x22830], R15 ;  /* 0x0228300f0e0075a7 */ /* 0x000e64000802017f */
[----:B-1----:R-:W-:Y:S05]  /*e8b0*/  @!P1 BRA `(.L_x_14479) ;  /* 0x000000e0006c9947 */ /* 0x002fea0003800000 */
.L_x_14478:
        /* <DEDUP_REMOVED lines=41> */
.L_x_14480:
        /* <DEDUP_REMOVED lines=51> */
[----:B------:R-:W-:-:S03]  /*ee80*/  FMUL.FTZ R195, R195, UR36 ;  /* 0x00000024c3c37c20 */ /* 0x000fc60008410000 */
        /* <DEDUP_REMOVED lines=48> */
[----:B------:R-:W-:Y:S08]  /*f190*/  MUFU.TANH R220, R220 ;  /* 0x000000dc00dc7308 */ /* 0x000ff00000002400 */
[----:B------:R-:W-:Y:S01]  /*f1a0*/  MUFU.TANH R223, R223 ;  /* 0x000000df00df7308 */ /* 0x000fe20000002400 */
[----:B---3--:R-:W-:-:S02]  /*f1b0*/  FMNMX.FTZ R20, R20, R12, !PT ;  /* 0x0000000c14147209 */ /* 0x008fc40007810000 */
[----:B------:R-:W3:Y:S03]  /*f1c0*/  LDC R12, c[0x0][0x988] ;  /* 0x00026200ff0c7b82 */ /* 0x000ee60000000800 */
[C---:B------:R-:W-:Y:S02]  /*f1d0*/  FADD.FTZ R154, -R20.reuse, R215 ;  /* 0x000000d7149a7221 */ /* 0x040fe40000010100 */
[----:B------:R-:W-:Y:S08]  /*f1e0*/  MUFU.TANH R221, R221 ;  /* 0x000000dd00dd7308 */ /* 0x000ff00000002400 */
[----:B------:R-:W-:Y:S01]  /*f1f0*/  MUFU.TANH R222, R222 ;  /* 0x000000de00de7308 */ /* 0x000fe20000002400 */
[-C--:B---3--:R-:W-:Y:S01]  /*f200*/  FMUL.FTZ R155, R20, R12.reuse ;  /* 0x0000000c149b7220 */ /* 0x088fe20000410000 */
[----:B------:R-:W-:-:S03]  /*f210*/  FMUL.FTZ R154, R154, R12 ;  /* 0x0000000c9a9a7220 */ /* 0x000fc60000410000 */
        /* <DEDUP_REMOVED lines=12> */
[----:B------:R-:W4:Y:S01]  /*f2e0*/  MUFU.EX2 R152, R152 ;  /* 0x0000009800987308 */ /* 0x000f220000000800 */
[-CC-:B------:R-:W-:Y:S01]  /*f2f0*/  FFMA.FTZ R188, R188, R12.reuse, -R155.reuse ;  /* 0x0000000cbcbc7223 */ /* 0x180fe2000001089b */
[-CC-:B------:R-:W-:Y:S01]  /*f300*/  FFMA.FTZ R165, R165, R12.reuse, -R155.reuse ;  /* 0x0000000ca5a57223 */ /* 0x180fe2000001089b */
[-CC-:B------:R-:W-:Y:S01]  /*f310*/  FFMA.FTZ R169, R169, R12.reuse, -R155.reuse ;  /* 0x0000000ca9a97223 */ /* 0x180fe2000001089b */
[-CC-:B------:R-:W-:Y:S01]  /*f320*/  FFMA.FTZ R172, R172, R12.reuse, -R155.reuse ;  /* 0x0000000cacac7223 */ /* 0x180fe2000001089b */
[-CC-:B------:R-:W-:Y:S01]  /*f330*/  FFMA.FTZ R180, R180, R12.reuse, -R155.reuse ;  /* 0x0000000cb4b47223 */ /* 0x180fe2000001089b */
[-CC-:B------:R-:W-:Y:S01]  /*f340*/  FFMA.FTZ R181, R181, R12.reuse, -R155.reuse ;  /* 0x0000000cb5b57223 */ /* 0x180fe2000001089b */
[-CC-:B------:R-:W-:Y:S01]  /*f350*/  FFMA.FTZ R184, R184, R12.reuse, -R155.reuse ;  /* 0x0000000cb8b87223 */ /* 0x180fe2000001089b */
[----:B------:R-:W5:Y:S01]  /*f360*/  MUFU.EX2 R153, R153 ;  /* 0x0000009900997308 */ /* 0x000f620000000800 */
[-CC-:B------:R-:W-:Y:S01]  /*f370*/  FFMA.FTZ R185, R185, R12.reuse, -R155.reuse ;  /* 0x0000000cb9b97223 */ /* 0x180fe2000001089b */
[-CC-:B------:R-:W-:Y:S01]  /*f380*/  FFMA.FTZ R189, R189, R12.reuse, -R155.reuse ;  /* 0x0000000cbdbd7223 */ /* 0x180fe2000001089b */
[-CC-:B------:R-:W-:Y:S01]  /*f390*/  FFMA.FTZ R192, R192, R12.reuse, -R155.reuse ;  /* 0x0000000cc0c07223 */ /* 0x180fe2000001089b */
[-CC-:B------:R-:W-:Y:S01]  /*f3a0*/  FFMA.FTZ R193, R193, R12.reuse, -R155.reuse ;  /* 0x0000000cc1c17223 */ /* 0x180fe2000001089b */
[-CC-:B------:R-:W-:Y:S01]  /*f3b0*/  FFMA.FTZ R196, R196, R12.reuse, -R155.reuse ;  /* 0x0000000cc4c47223 */ /* 0x180fe2000001089b */
[----:B------:R-:W-:Y:S01]  /*f3c0*/  FFMA.FTZ R155, R197, R12, -R155 ;  /* 0x0000000cc59b7223 */ /* 0x000fe2000001089b */
[----:B---3--:R-:W-:Y:S01]  /*f3d0*/  FMUL.FTZ R24, R24, R177 ;  /* 0x000000b118187220 */ /* 0x008fe20000410000 */
[----:B------:R3:W0:Y:S01]  /*f3e0*/  MUFU.EX2 R154, R156 ;  /* 0x0000009c009a7308 */ /* 0x0006220000000800 */
[----:B----4-:R-:W-:Y:S01]  /*f3f0*/  FFMA.FTZ R3, R177, R3, R152 ;  /* 0x00000003b1037223 */ /* 0x010fe20000010098 */
[-C--:B------:R-:W-:Y:S01]  /*f400*/  FMUL.FTZ R25, R25, R177.reuse ;  /* 0x000000b119197220 */ /* 0x080fe20000410000 */
[-C--:B------:R-:W-:Y:S01]  /*f410*/  FMUL.FTZ R28, R28, R177.reuse ;  /* 0x000000b11c1c7220 */ /* 0x080fe20000410000 */
[-C--:B------:R-:W-:Y:S01]  /*f420*/  FMUL.FTZ R29, R29, R177.reuse ;  /* 0x000000b11d1d7220 */ /* 0x080fe20000410000 */
[-C--:B------:R-:W-:Y:S01]  /*f430*/  FMUL.FTZ R32, R32, R177.reuse ;  /* 0x000000b120207220 */ /* 0x080fe20000410000 */
[-C--:B------:R-:W-:Y:S01]  /*f440*/  FMUL.FTZ R33, R33, R177.reuse ;  /* 0x000000b121217220 */ /* 0x080fe20000410000 */
[-C--:B------:R-:W-:Y:S01]  /*f450*/  FMUL.FTZ R36, R36, R177.reuse ;  /* 0x000000b124247220 */ /* 0x080fe20000410000 */
[----:B------:R-:W4:Y:S01]  /*f460*/  MUFU.EX2 R157, R157 ;  /* 0x0000009d009d7308 */ /* 0x000f220000000800 */
[C---:B-----5:R-:W-:Y:S01]  /*f470*/  FADD.FTZ R3, R153.reuse, R3 ;  /* 0x0000000399037221 */ /* 0x060fe20000010000 */
[----:B------:R-:W-:Y:S01]  /*f480*/  F2FP.F16.F32.PACK_AB R152, R153, R152 ;  /* 0x000000989998723e */ /* 0x000fe200000000ff */
[----:B------:R-:W-:Y:S01]  /*f490*/  FMUL.FTZ R153, R175, UR36 ;  /* 0x00000024af997c20 */ /* 0x000fe20008410000 */
[----:B---3--:R-:W-:Y:S01]  /*f4a0*/  FMUL.FTZ R156, R178, UR36 ;  /* 0x00000024b29c7c20 */ /* 0x008fe20008410000 */
        /* <DEDUP_REMOVED lines=12> */
[C---:B----4-:R-:W-:Y:S01]  /*f570*/  FADD.FTZ R3, R157.reuse, R3 ;  /* 0x000000039d037221 */ /* 0x050fe20000010000 */
[----:B------:R-:W-:Y:S01]  /*f580*/  F2FP.F16.F32.PACK_AB R154, R157, R154 ;  /* 0x0000009a9d9a723e */ /* 0x000fe200000000ff */
[----:B------:R-:W-:Y:S01]  /*f590*/  FMUL.FTZ R157, R179, UR36 ;  /* 0x00000024b39d7c20 */ /* 0x000fe20008410000 */
[-C--:B------:R-:W-:Y:S01]  /*f5a0*/  FMUL.FTZ R56, R56, R177.reuse ;  /* 0x000000b138387220 */ /* 0x080fe20000410000 */
[-C--:B------:R-:W-:Y:S01]  /*f5b0*/  FMUL.FTZ R57, R57, R177.reuse ;  /* 0x000000b139397220 */ /* 0x080fe20000410000 */
[-C--:B------:R-:W-:Y:S01]  /*f5c0*/  FMUL.FTZ R60, R60, R177.reuse ;  /* 0x000000b13c3c7220 */ /* 0x080fe20000410000 */
[-C--:B------:R-:W-:Y:S01]  /*f5d0*/  FMUL.FTZ R61, R61, R177.reuse ;  /* 0x000000b13d3d7220 */ /* 0x080fe20000410000 */
[----:B------:R-:W4:Y:S01]  /*f5e0*/  MUFU.TANH R153, R153 ;  /* 0x0000009900997308 */ /* 0x000f220000002400 */
[----:B---3--:R-:W-:Y:S01]  /*f5f0*/  FADD.FTZ R3, R160, R3 ;  /* 0x00000003a0037221 */ /* 0x008fe20000010000 */
[-C--:B------:R-:W-:Y:S01]  /*f600*/  FMUL.FTZ R64, R64, R177.reuse ;  /* 0x000000b140407220 */ /* 0x080fe20000410000 */
[-C--:B------:R-:W-:Y:S01]  /*f610*/  FMUL.FTZ R65, R65, R177.reuse ;  /* 0x000000b141417220 */ /* 0x080fe20000410000 */
[-C--:B------:R-:W-:Y:S01]  /*f620*/  FMUL.FTZ R68, R68, R177.reuse ;  /* 0x000000b144447220 */ /* 0x080fe20000410000 */
[-C--:B------:R-:W-:Y:S01]  /*f630*/  FMUL.FTZ R69, R69, R177.reuse ;  /* 0x000000b145457220 */ /* 0x080fe20000410000 */
[-C--:B------:R-:W-:Y:S01]  /*f640*/  FMUL.FTZ R72, R72, R177.reuse ;  /* 0x000000b148487220 */ /* 0x080fe20000410000 */
[-C--:B------:R-:W-:Y:S01]  /*f650*/  FMUL.FTZ R73, R73, R177.reuse ;  /* 0x000000b149497220 */ /* 0x080fe20000410000 */
[----:B------:R-:W3:Y:S01]  /*f660*/  MUFU.TANH R156, R156 ;  /* 0x0000009c009c7308 */ /* 0x000ee20000002400 */
[C---:B0-----:R-:W-:Y:S01]  /*f670*/  FADD.FTZ R3, R161.reuse, R3 ;  /* 0x00000003a1037221 */ /* 0x041fe20000010000 */
[----:B------:R-:W-:Y:S01]  /*f680*/  F2FP.F16.F32.PACK_AB R168, R161, R160 ;  /* 0x000000a0a1a8723e */ /* 0x000fe200000000ff */
[----:B------:R-:W-:Y:S01]  /*f690*/  FMUL.FTZ R160, R182, UR36 ;  /* 0x00000024b6a07c20 */ /* 0x000fe20008410000 */
[----:B------:R-:W-:Y:S01]  /*f6a0*/  FMNMX.FTZ R161, R218, R214, !PT ;  /* 0x000000d6daa17209 */ /* 0x000fe20007810000 */
[-C--:B------:R-:W-:Y:S01]  /*f6b0*/  FMUL.FTZ R76, R76, R177.reuse ;  /* 0x000000b14c4c7220 */ /* 0x080fe20000410000 */
[-C--:B------:R-:W-:Y:S01]  /*f6c0*/  FMUL.FTZ R77, R77, R177.reuse ;  /* 0x000000b14d4d7220 */ /* 0x080fe20000410000 */
[----:B------:R-:W-:Y:S01]  /*f6d0*/  FMUL.FTZ R80, R80, R177 ;  /* 0x000000b150507220 */ /* 0x000fe20000410000 */
[----:B------:R-:W-:Y:S01]  /*f6e0*/  FMNMX.FTZ R161, R217, R161, !PT ;  /* 0x000000a1d9a17209 */ /* 0x000fe20007810000 */
[----:B------:R-:W0:Y:S01]  /*f6f0*/  MUFU.TANH R157, R157 ;  /* 0x0000009d009d7308 */ /* 0x000e220000002400 */
[-C--:B------:R-:W-:Y:S01]  /*f700*/  FMUL.FTZ R81, R81, R177.reuse ;  /* 0x000000b151517220 */ /* 0x080fe20000410000 */
[----:B------:R-:W-:Y:S01]  /*f710*/  FMUL.FTZ R84, R84, R177 ;  /* 0x000000b154547220 */ /* 0x000fe20000410000 */
        /* <DEDUP_REMOVED lines=8> */
[----:B------:R-:W-:Y:S01]  /*f7a0*/  FMNMX.FTZ R163, R225, R162, !PT ;  /* 0x000000a2e1a37209 */ /* 0x000fe20007810000 */
[-C--:B------:R-:W-:Y:S01]  /*f7b0*/  FMUL.FTZ R96, R96, R177.reuse ;  /* 0x000000b160607220 */ /* 0x080fe20000410000 */
[-C--:B------:R-:W-:Y:S01]  /*f7c0*/  FMUL.FTZ R97, R97, R177.reuse ;  /* 0x000000b161617220 */ /* 0x080fe20000410000 */
[----:B------:R-:W-:Y:S01]  /*f7d0*/  FMUL.FTZ R100, R100, R177 ;  /* 0x000000b164647220 */ /* 0x000fe20000410000 */
[----:B------:R-:W-:Y:S01]  /*f7e0*/  FMNMX.FTZ R163, R224, R163, !PT ;  /* 0x000000a3e0a37209 */ /* 0x000fe20007810000 */
[----:B------:R-:W1:Y:S01]  /*f7f0*/  MUFU.TANH R161, R183 ;  /* 0x000000b700a17308 */ /* 0x000e620000002400 */
[-C--:B------:R-:W-:Y:S01]  /*f800*/  FMUL.FTZ R101, R101, R177.reuse ;  /* 0x000000b165657220 */ /* 0x080fe20000410000 */
[----:B------:R-:W-:Y:S01]  /*f810*/  FMUL.FTZ R104, R104, R177 ;  /* 0x000000b168687220 */ /* 0x000fe20000410000 */
[----:B------:R-:W-:Y:S01]  /*f820*/  FMNMX.FTZ R166, R219, R163, !PT ;  /* 0x000000a3dba67209 */ /* 0x000fe20007810000 */
[-C--:B------:R-:W-:Y:S01]  /*f830*/  FMUL.FTZ R105, R105, R177.reuse ;  /* 0x000000b169697220 */ /* 0x080fe20000410000 */
[-C--:B------:R-:W-:Y:S01]  /*f840*/  FMUL.FTZ R108, R108, R177.reuse ;  /* 0x000000b16c6c7220 */ /* 0x080fe20000410000 */
[-C--:B------:R-:W-:Y:S01]  /*f850*/  FMUL.FTZ R109, R109, R177.reuse ;  /* 0x000000b16d6d7220 */ /* 0x080fe20000410000 */
[----:B------:R-:W-:Y:S01]  /*f860*/  FMNMX.FTZ R166, R220, R166, !PT ;  /* 0x000000a6dca67209 */ /* 0x000fe20007810000 */
[----:B------:R2:W1:Y:S01]  /*f870*/  MUFU.TANH R162, R186 ;  /* 0x000000ba00a27308 */ /* 0x0004620000002400 */
[-C--:B------:R-:W-:Y:S01]  /*f880*/  FMUL.FTZ R112, R112, R177.reuse ;  /* 0x000000b170707220 */ /* 0x080fe20000410000 */
[-C--:B------:R-:W-:Y:S01]  /*f890*/  FMUL.FTZ R113, R113, R177.reuse ;  /* 0x000000b171717220 */ /* 0x080fe20000410000 */
[----:B------:R-:W-:Y:S01]  /*f8a0*/  FMNMX.FTZ R167, R223, R166, !PT ;  /* 0x000000a6dfa77209 */ /* 0x000fe20007810000 */
[-C--:B------:R-:W-:Y:S01]  /*f8b0*/  FMUL.FTZ R116, R116, R177.reuse ;  /* 0x000000b174747220 */ /* 0x080fe20000410000 */
[-C--:B------:R-:W-:Y:S01]  /*f8c0*/  FMUL.FTZ R117, R117, R177.reuse ;  /* 0x000000b175757220 */ /* 0x080fe20000410000 */
[----:B------:R-:W-:Y:S01]  /*f8d0*/  FMUL.FTZ R120, R120, R177 ;  /* 0x000000b178787220 */ /* 0x000fe20000410000 */
[----:B------:R-:W-:Y:S01]  /*f8e0*/  FMNMX.FTZ R167, R221, R167, !PT ;  /* 0x000000a7dda77209 */ /* 0x000fe20007810000 */
[----:B------:R3:W1:Y:S01]  /*f8f0*/  MUFU.TANH R163, R187 ;  /* 0x000000bb00a37308 */ /* 0x0006620000002400 */
[----:B--2---:R-:W-:Y:S01]  /*f900*/  FMUL.FTZ R186, R198, UR36 ;  /* 0x00000024c6ba7c20 */ /* 0x004fe20008410000 */
[----:B------:R-:W-:Y:S01]  /*f910*/  FMUL.FTZ R121, R121, R177 ;  /* 0x000000b179797220 */ /* 0x000fe20000410000 */
[----:B------:R-:W-:Y:S01]  /*f920*/  FMNMX.FTZ R170, R222, R167, !PT ;  /* 0x000000a7deaa7209 */ /* 0x000fe20007810000 */
[-C--:B------:R-:W-:Y:S01]  /*f930*/  FMUL.FTZ R124, R124, R177.reuse ;  /* 0x000000b17c7c7220 */ /* 0x080fe20000410000 */
[-C--:B------:R-:W-:Y:S01]  /*f940*/  FMUL.FTZ R125, R125, R177.reuse ;  /* 0x000000b17d7d7220 */ /* 0x080fe20000410000 */
[-C--:B------:R-:W-:Y:S01]  /*f950*/  FMUL.FTZ R128, R128, R177.reuse ;  /* 0x000000b180807220 */ /* 0x080fe20000410000 */
[----:B----4-:R-:W-:Y:S01]  /*f960*/  FMNMX.FTZ R170, R153, R170, !PT ;  /* 0x000000aa99aa7209 */ /* 0x010fe20007810000 */
[----:B------:R-:W2:Y:S01]  /*f970*/  MUFU.TANH R166, R190 ;  /* 0x000000be00a67308 */ /* 0x000ea20000002400 */
[----:B---3--:R-:W-:Y:S01]  /*f980*/  FMUL.FTZ R187, R199, UR36 ;  /* 0x00000024c7bb7c20 */ /* 0x008fe20008410000 */
[-C--:B------:R-:W-:Y:S01]  /*f990*/  FMUL.FTZ R129, R129, R177.reuse ;  /* 0x000000b181817220 */ /* 0x080fe20000410000 */
[----:B------:R-:W-:Y:S01]  /*f9a0*/  FMNMX.FTZ R171, R156, R170, !PT ;  /* 0x000000aa9cab7209 */ /* 0x000fe20007810000 */
[-C--:B------:R-:W-:Y:S01]  /*f9b0*/  FMUL.FTZ R132, R132, R177.reuse ;  /* 0x000000b184847220 */ /* 0x080fe20000410000 */
[-C--:B------:R-:W-:Y:S01]  /*f9c0*/  FMUL.FTZ R133, R133, R177.reuse ;  /* 0x000000b185857220 */ /* 0x080fe20000410000 */
[----:B------:R-:W-:Y:S01]  /*f9d0*/  FMUL.FTZ R136, R136, R177 ;  /* 0x000000b188887220 */ /* 0x000fe20000410000 */
[----:B0-----:R-:W-:Y:S01]  /*f9e0*/  FMNMX.FTZ R171, R157, R171, !PT ;  /* 0x000000ab9dab7209 */ /* 0x001fe20007810000 */
[----:B------:R-:W0:Y:S01]  /*f9f0*/  MUFU.TANH R167, R191 ;  /* 0x000000bf00a77308 */ /* 0x000e220000002400 */
[-C--:B------:R-:W-:Y:S01]  /*fa00*/  FMUL.FTZ R137, R137, R177.reuse ;  /* 0x000000b189897220 */ /* 0x080fe20000410000 */
[----:B------:R-:W-:Y:S01]  /*fa10*/  FMUL.FTZ R140, R140, R177 ;  /* 0x000000b18c8c7220 */ /* 0x000fe20000410000 */
[----:B-----5:R-:W-:Y:S01]  /*fa20*/  FMNMX.FTZ R174, R160, R171, !PT ;  /* 0x000000aba0ae7209 */ /* 0x020fe20007810000 */
[-C--:B------:R-:W-:Y:S01]  /*fa30*/  FMUL.FTZ R141, R141, R177.reuse ;  /* 0x000000b18d8d7220 */ /* 0x080fe20000410000 */
[-C--:B------:R-:W-:Y:S01]  /*fa40*/  FMUL.FTZ R144, R144, R177.reuse ;  /* 0x000000b190907220 */ /* 0x080fe20000410000 */
[-C--:B------:R-:W-:Y:S01]  /*fa50*/  FMUL.FTZ R145, R145, R177.reuse ;  /* 0x000000b191917220 */ /* 0x080fe20000410000 */
[----:B-1----:R-:W-:Y:S01]  /*fa60*/  FMNMX.FTZ R174, R161, R174, !PT ;  /* 0x000000aea1ae7209 */ /* 0x002fe20007810000 */
[----:B------:R-:W1:Y:S01]  /*fa70*/  MUFU.TANH R170, R194 ;  /* 0x000000c200aa7308 */ /* 0x000e620000002400 */
[-C--:B------:R-:W-:Y:S01]  /*fa80*/  FMUL.FTZ R148, R148, R177.reuse ;  /* 0x000000b194947220 */ /* 0x080fe20000410000 */
[----:B------:R-:W-:Y:S01]  /*fa90*/  FMUL.FTZ R149, R149, R177 ;  /* 0x000000b195957220 */ /* 0x000fe20000410000 */
[----:B------:R-:W-:-:S04]  /*faa0*/  FMNMX.FTZ R174, R162, R174, !PT ;  /* 0x000000aea2ae7209 */ /* 0x000fc80007810000 */
[----:B------:R-:W-:Y:S01]  /*fab0*/  FMNMX.FTZ R174, R163, R174, !PT ;  /* 0x000000aea3ae7209 */ /* 0x000fe20007810000 */
[----:B------:R-:W3:Y:S03]  /*fac0*/  MUFU.TANH R171, R195 ;  /* 0x000000c300ab7308 */ /* 0x000ee60000002400 */
[----:B--2---:R-:W-:-:S04]  /*fad0*/  FMNMX.FTZ R174, R166, R174, !PT ;  /* 0x000000aea6ae7209 */ /* 0x004fc80007810000 */
[----:B0-----:R-:W-:Y:S01]  /*fae0*/  FMNMX.FTZ R174, R167, R174, !PT ;  /* 0x000000aea7ae7209 */ /* 0x001fe20007810000 */
[----:B------:R-:W0:Y:S03]  /*faf0*/  MUFU.TANH R186, R186 ;  /* 0x000000ba00ba7308 */ /* 0x000e260000002400 */
[----:B-1----:R-:W-:-:S05]  /*fb00*/  FMNMX.FTZ R174, R170, R174, !PT ;  /* 0x000000aeaaae7209 */ /* 0x002fca0007810000 */
[----:B------:R-:W1:Y:S01]  /*fb10*/  MUFU.TANH R187, R187 ;  /* 0x000000bb00bb7308 */ /* 0x000e620000002400 */
[----:B---3--:R-:W-:-:S07]  /*fb20*/  FMNMX.FTZ R174, R171, R174, !PT ;  /* 0x000000aeabae7209 */ /* 0x008fce0007810000 */
[----:B------:R-:W-:Y:S01]  /*fb30*/  MUFU.EX2 R182, R173 ;  /* 0x000000ad00b67308 */ /* 0x000fe20000000800 */
[----:B0-----:R-:W-:-:S07]  /*fb40*/  FMNMX.FTZ R174, R186, R174, !PT ;  /* 0x000000aebaae7209 */ /* 0x001fce0007810000 */
[----:B------:R-:W-:Y:S01]  /*fb50*/  MUFU.EX2 R173, R176 ;  /* 0x000000b000ad7308 */ /* 0x000fe20000000800 */
[----:B-1----:R-:W-:-:S05]  /*fb60*/  FMNMX.FTZ R174, R187, R174, !PT ;  /* 0x000000aebbae7209 */ /* 0x002fca0007810000 */
[----:B------:R-:W0:Y:S02]  /*fb70*/  SHFL.BFLY PT, R175, R174, 0x2, 0x1f ;  /* 0x0c401f00aeaf7f89 */ /* 0x000e2400000e0000 */
[----:B------:R-:W1:Y:S08]  /*fb80*/  MUFU.EX2 R178, R164 ;  /* 0x000000a400b27308 */ /* 0x000e700000000800 */
[----:B------:R-:W-:Y:S08]  /*fb90*/  MUFU.EX2 R164, R158 ;  /* 0x0000009e00a47308 */ /* 0x000ff00000000800 */
[----:B------:R2:W-:Y:S01]  /*fba0*/  MUFU.EX2 R158, R188 ;  /* 0x000000bc009e7308 */ /* 0x0005e20000000800 */
[----:B-1----:R-:W-:Y:S01]  /*fbb0*/  FADD.FTZ R3, R178, R3 ;  /* 0x00000003b2037221 */ /* 0x002fe20000010000 */
[----:B0-----:R-:W-:-:S06]  /*fbc0*/  FMNMX.FTZ R174, R174, R175, !PT ;  /* 0x000000afaeae7209 */ /* 0x001fcc0007810000 */
[----:B------:R-:W-:Y:S01]  /*fbd0*/  MUFU.EX2 R175, R172 ;  /* 0x000000ac00af7308 */ /* 0x000fe20000000800 */
[----:B------:R-:W0:Y:S07]  /*fbe0*/  SHFL.BFLY PT, R183, R174, 0x1, 0x1f ;  /* 0x0c201f00aeb77f89 */ /* 0x000e2e00000e0000 */
[----:B------:R-:W-:Y:S08]  /*fbf0*/  MUFU.EX2 R172, R192 ;  /* 0x000000c000ac7308 */ /* 0x000ff00000000800 */
[----:B------:R-:W1:Y:S08]  /*fc00*/  MUFU.EX2 R165, R165 ;  /* 0x000000a500a57308 */ /* 0x000e700000000800 */
[----:B------:R3:W4:Y:S01]  /*fc10*/  MUFU.EX2 R179, R169 ;  /* 0x000000a900b37308 */ /* 0x0007220000000800 */
[----:B0-----:R-:W-:-:S05]  /*fc20*/  FMNMX.FTZ R176, R174, R183, !PT ;  /* 0x000000b7aeb07209 */ /* 0x001fca0007810000 */
[C---:B--2---:R-:W-:Y:S01]  /*fc30*/  FADD.FTZ R188, -R176.reuse, R214 ;  /* 0x000000d6b0bc7221 */ /* 0x044fe20000010100 */
[-C--:B------:R-:W-:Y:S01]  /*fc40*/  FMUL.FTZ R215, R176, R12.reuse ;  /* 0x0000000cb0d77220 */ /* 0x080fe20000410000 */
[----:B------:R-:W-:Y:S01]  /*fc50*/  MUFU.EX2 R183, R155 ;  /* 0x0000009b00b77308 */ /* 0x000fe20000000800 */
[----:B-1----:R-:W-:Y:S01]  /*fc60*/  FADD.FTZ R3, R165, R3 ;  /* 0x00000003a5037221 */ /* 0x002fe20000010000 */
[-C--:B------:R-:W-:Y:S01]  /*fc70*/  FMUL.FTZ R188, R188, R12.reuse ;  /* 0x0000000cbcbc7220 */ /* 0x080fe20000410000 */
[-CC-:B------:R-:W-:Y:S01]  /*fc80*/  FFMA.FTZ R197, R216, R12.reuse, -R215.reuse ;  /* 0x0000000cd8c57223 */ /* 0x180fe200000108d7 */
[-CC-:B------:R-:W-:Y:S01]  /*fc90*/  FFMA.FTZ R216, R226, R12.reuse, -R215.reuse ;  /* 0x0000000ce2d87223 */ /* 0x180fe200000108d7 */
[-CC-:B------:R-:W-:Y:S01]  /*fca0*/  FFMA.FTZ R198, R218, R12.reuse, -R215.reuse ;  /* 0x0000000cdac67223 */ /* 0x180fe200000108d7 */
[----:B------:R-:W0:Y:S01]  /*fcb0*/  S2R R226, SR_CgaCtaId ;  /* 0x0000000000e27919 */ /* 0x000e220000008800 */
[-CC-:B------:R-:W-:Y:S01]  /*fcc0*/  FFMA.FTZ R199, R217, R12.reuse, -R215.reuse ;  /* 0x0000000cd9c77223 */ /* 0x180fe200000108d7 */
[-CC-:B------:R-:W-:Y:S01]  /*fcd0*/  FFMA.FTZ R191, R153, R12.reuse, -R215.reuse ;  /* 0x0000000c99bf7223 */ /* 0x180fe200000108d7 */
[----:B------:R-:W-:Y:S01]  /*fce0*/  MUFU.EX2 R188, R188 ;  /* 0x000000bc00bc7308 */ /* 0x000fe20000000800 */
[-CC-:B------:R-:W-:Y:S01]  /*fcf0*/  FFMA.FTZ R217, R225, R12.reuse, -R215.reuse ;  /* 0x0000000ce1d97223 */ /* 0x180fe200000108d7 */
[-CC-:B------:R-:W-:Y:S01]  /*fd00*/  FFMA.FTZ R218, R224, R12.reuse, -R215.reuse ;  /* 0x0000000ce0da7223 */ /* 0x180fe200000108d7 */
[-CC-:B------:R-:W-:Y:S01]  /*fd10*/  FFMA.FTZ R219, R219, R12.reuse, -R215.reuse ;  /* 0x0000000cdbdb7223 */ /* 0x180fe200000108d7 */
[-CC-:B------:R-:W-:Y:S01]  /*fd20*/  FFMA.FTZ R220, R220, R12.reuse, -R215.reuse ;  /* 0x0000000cdcdc7223 */ /* 0x180fe200000108d7 */
[----:B------:R-:W-:Y:S01]  /*fd30*/  FFMA.FTZ R192, R166, R12, -R215 ;  /* 0x0000000ca6c07223 */ /* 0x000fe200000108d7 */
[----:B------:R-:W-:-:S02]  /*fd40*/  VIADD R166, R14, 0x22840 ;  /* 0x000228400ea67836 */ /* 0x000fc40000000000 */
[-CC-:B------:R-:W-:Y:S01]  /*fd50*/  FFMA.FTZ R214, R223, R12.reuse, -R215.reuse ;  /* 0x0000000cdfd67223 */ /* 0x180fe200000108d7 */
[----:B------:R-:W1:Y:S01]  /*fd60*/  MUFU.EX2 R153, R198 ;  /* 0x000000c600997308 */ /* 0x000e620000000800 */
[-CC-:B---3--:R-:W-:Y:S01]  /*fd70*/  FFMA.FTZ R169, R221, R12.reuse, -R215.reuse ;  /* 0x0000000cdda97223 */ /* 0x188fe200000108d7 */
[-CC-:B------:R-:W-:Y:S01]  /*fd80*/  FFMA.FTZ R190, R222, R12.reuse, -R215.reuse ;  /* 0x0000000cdebe7223 */ /* 0x180fe200000108d7 */
[-CC-:B------:R-:W-:Y:S01]  /*fd90*/  FFMA.FTZ R194, R167, R12.reuse, -R215.reuse ;  /* 0x0000000ca7c27223 */ /* 0x180fe200000108d7 */
[--C-:B------:R-:W-:Y:S01]  /*fda0*/  FFMA.FTZ R195, R170, R12, -R215.reuse ;  /* 0x0000000caac37223 */ /* 0x100fe200000108d7 */
[----:B------:R-:W-:Y:S01]  /*fdb0*/  F2FP.F16.F32.PACK_AB R170, R165, R178 ;  /* 0x000000b2a5aa723e */ /* 0x000fe200000000ff */
[-CC-:B------:R-:W-:Y:S01]  /*fdc0*/  FFMA.FTZ R156, R156, R12.reuse, -R215.reuse ;  /* 0x0000000c9c9c7223 */ /* 0x180fe200000108d7 */
[-C--:B------:R-:W-:Y:S01]  /*fdd0*/  FFMA.FTZ R157, R157, R12.reuse, -R215 ;  /* 0x0000000c9d9d7223 */ /* 0x080fe200000108d7 */
[----:B------:R-:W2:Y:S01]  /*fde0*/  MUFU.EX2 R199, R199 ;  /* 0x000000c700c77308 */ /* 0x000ea20000000800 */
[----:B------:R-:W-:Y:S01]  /*fdf0*/  FADD.FTZ R3, R164, R3 ;  /* 0x00000003a4037221 */ /* 0x000fe20000010000 */
[-CC-:B------:R-:W-:Y:S01]  /*fe00*/  FFMA.FTZ R160, R160, R12.reuse, -R215.reuse ;  /* 0x0000000ca0a07223 */ /* 0x180fe200000108d7 */
[-CC-:B------:R-:W-:Y:S01]  /*fe10*/  FFMA.FTZ R161, R161, R12.reuse, -R215.reuse ;  /* 0x0000000ca1a17223 */ /* 0x180fe200000108d7 */
[-C--:B------:R-:W-:Y:S01]  /*fe20*/  FFMA.FTZ R162, R162, R12.reuse, -R215 ;  /* 0x0000000ca2a27223 */ /* 0x080fe200000108d7 */
[----:B----4-:R-:W-:Y:S01]  /*fe30*/  FADD.FTZ R3, R179, R3 ;  /* 0x00000003b3037221 */ /* 0x010fe20000010000 */
[-CC-:B------:R-:W-:Y:S01]  /*fe40*/  FFMA.FTZ R163, R163, R12.reuse, -R215.reuse ;  /* 0x0000000ca3a37223 */ /* 0x180fe200000108d7 */
[----:B------:R-:W-:Y:S01]  /*fe50*/  FFMA.FTZ R186, R186, R12, -R215 ;  /* 0x0000000cbaba7223 */ /* 0x000fe200000108d7 */
[----:B------:R-:W3:Y:S01]  /*fe60*/  MUFU.EX2 R155, R197 ;  /* 0x000000c5009b7308 */ /* 0x000ee20000000800 */
[----:B-1----:R-:W-:Y:S01]  /*fe70*/  FFMA.FTZ R0, R188, R0, R153 ;  /* 0x00000000bc007223 */ /* 0x002fe20000010099 */
[----:B------:R-:W-:Y:S01]  /*fe80*/  FADD.FTZ R3, R175, R3 ;  /* 0x00000003af037221 */ /* 0x000fe20000010000 */
[----:B------:R-:W-:Y:S01]  /*fe90*/  FFMA.FTZ R187, R187, R12, -R215 ;  /* 0x0000000cbbbb7223 */ /* 0x000fe200000108d7 */
[----:B------:R-:W-:Y:S01]  /*fea0*/  F2FP.F16.F32.PACK_AB R164, R179, R164 ;  /* 0x000000a4b3a4723e */ /* 0x000fe200000000ff */
[-C--:B------:R-:W-:Y:S01]  /*feb0*/  FMUL.FTZ R26, R26, R188.reuse ;  /* 0x000000bc1a1a7220 */ /* 0x080fe20000410000 */
[----:B0-----:R-:W-:Y:S01]  /*fec0*/  PRMT R166, R226, 0x654, R166 ;  /* 0x00000654e2a67816 */ /* 0x001fe200000000a6 */
[----:B------:R-:W-:Y:S01]  /*fed0*/  FADD.FTZ R3, R182, R3 ;  /* 0x00000003b6037221 */ /* 0x000fe20000010000 */
[----:B------:R-:W0:Y:S01]  /*fee0*/  MUFU.EX2 R216, R216 ;  /* 0x000000d800d87308 */ /* 0x000e220000000800 */
[C---:B--2---:R-:W-:Y:S01]  /*fef0*/  FADD.FTZ R0, R199.reuse, R0 ;  /* 0x00000000c7007221 */ /* 0x044fe20000010000 */
[----:B------:R1:W-:Y:S01]  /*ff00*/  SYNCS.ARRIVE.TRANS64.RED.A1T0 RZ, [R166+URZ], RZ ;  /* 0x000000ffa6ff79a7 */ /* 0x0003e2000810043f */
[----:B------:R-:W-:Y:S01]  /*ff10*/  F2FP.F16.F32.PACK_AB R153, R199, R153 ;  /* 0x00000099c799723e */ /* 0x000fe200000000ff */
[-C--:B------:R-:W-:Y:S01]  /*ff20*/  FMUL.FTZ R27, R27, R188.reuse ;  /* 0x000000bc1b1b7220 */ /* 0x080fe20000410000 */
[-C--:B------:R-:W-:Y:S01]  /*ff30*/  FMUL.FTZ R30, R30, R188.reuse ;  /* 0x000000bc1e1e7220 */ /* 0x080fe20000410000 */
        /* <DEDUP_REMOVED lines=18> */
[----:B------:R0:W-:Y:S01]  /*10060*/  MUFU.EX2 R174, R196 ;  /* 0x000000c400ae7308 */ /* 0x0001e20000000800 */
[----:B-1----:R-:W-:Y:S01]  /*10070*/  FADD.FTZ R166, R217, R0 ;  /* 0x00000000d9a67221 */ /* 0x002fe20000010000 */
[-C--:B------:R-:W-:Y:S01]  /*10080*/  FMUL.FTZ R58, R58, R188.reuse ;  /* 0x000000bc3a3a7220 */ /* 0x080fe20000410000 */
[-C--:B------:R-:W-:Y:S01]  /*10090*/  FMUL.FTZ R59, R59, R188.reuse ;  /* 0x000000bc3b3b7220 */ /* 0x080fe20000410000 */
[-C--:B------:R-:W-:Y:S01]  /*100a0*/  FMUL.FTZ R62, R62, R188.reuse ;  /* 0x000000bc3e3e7220 */ /* 0x080fe20000410000 */
[-C--:B------:R-:W-:Y:S01]  /*100b0*/  FMUL.FTZ R63, R63, R188.reuse ;  /* 0x000000bc3f3f7220 */ /* 0x080fe20000410000 */
[-C--:B------:R-:W-:Y:S01]  /*100c0*/  FMUL.FTZ R66, R66, R188.reuse ;  /* 0x000000bc42427220 */ /* 0x080fe20000410000 */
[----:B------:R-:W-:Y:S01]  /*100d0*/  FMUL.FTZ R67, R67, R188 ;  /* 0x000000bc43437220 */ /* 0x000fe20000410000 */
[----:B------:R-:W-:Y:S01]  /*100e0*/  MUFU.EX2 R220, R220 ;  /* 0x000000dc00dc7308 */ /* 0x000fe20000000800 */
[----:B0-----:R-:W-:Y:S01]  /*100f0*/  FFMA.FTZ R196, R171, R12, -R215 ;  /* 0x0000000cabc47223 */ /* 0x001fe200000108d7 */
[----:B--2---:R-:W-:Y:S01]  /*10100*/  FADD.FTZ R166, R218, R166 ;  /* 0x000000a6daa67221 */ /* 0x004fe20000010000 */
        /* <DEDUP_REMOVED lines=24> */
[-C--:B------:R-:W-:Y:S01]  /*10290*/  FMUL.FTZ R107, R107, R188.reuse ;  /* 0x000000bc6b6b7220 */ /* 0x080fe20000410000 */
[C---:B------:R-:W-:Y:S01]  /*102a0*/  F2FP.F16.F32.PACK_AB R171, R220.reuse, R171 ;  /* 0x000000abdcab723e */ /* 0x040fe200000000ff */
[----:B------:R-:W-:Y:S01]  /*102b0*/  FADD.FTZ R165, R220, R165 ;  /* 0x000000a5dca57221 */ /* 0x000fe20000010000 */
        /* <DEDUP_REMOVED lines=11> */
[C---:B---3--:R-:W-:Y:S01]  /*10370*/  FADD.FTZ R178, R0.reuse, R165 ;  /* 0x000000a500b27221 */ /* 0x048fe20000010000 */
        /* <DEDUP_REMOVED lines=19> */
[----:B------:R-:W-:-:S03]  /*104b0*/  FMUL.FTZ R151, R151, R188 ;  /* 0x000000bc97977220 */ /* 0x000fc60000410000 */
[----:B------:R-:W1:Y:S08]  /*104c0*/  MUFU.EX2 R157, R157 ;  /* 0x0000009d009d7308 */ /* 0x000e700000000800 */
[----:B------:R-:W3:Y:S08]  /*104d0*/  MUFU.EX2 R180, R180 ;  /* 0x000000b400b47308 */ /* 0x000ef00000000800 */
[----:B------:R4:W-:Y:S08]  /*104e0*/  MUFU.EX2 R0, R160 ;  /* 0x000000a000007308 */ /* 0x0009f00000000800 */
[----:B------:R-:W5:Y:S01]  /*104f0*/  MUFU.EX2 R181, R181 ;  /* 0x000000b500b57308 */ /* 0x000f620000000800 */
[----:B----4-:R-:W-:-:S07]  /*10500*/  FADD.FTZ R160, R173, R3 ;  /* 0x00000003ada07221 */ /* 0x010fce0000010000 */
[----:B------:R4:W5:Y:S08]  /*10510*/  MUFU.EX2 R175, R161 ;  /* 0x000000a100af7308 */ /* 0x0009700000000800 */
[----:B------:R-:W5:Y:S01]  /*10520*/  MUFU.EX2 R184, R184 ;  /* 0x000000b800b87308 */ /* 0x000f620000000800 */
[----:B----4-:R-:W-:-:S04]  /*10530*/  FADD.FTZ R161, R191, R178 ;  /* 0x000000b2bfa17221 */ /* 0x010fc80000010000 */
[----:B--2---:R-:W-:-:S03]  /*10540*/  FADD.FTZ R161, R156, R161 ;  /* 0x000000a19ca17221 */ /* 0x004fc60000010000 */
[----:B------:R0:W-:Y:S08]  /*10550*/  MUFU.EX2 R3, R162 ;  /* 0x000000a200037308 */ /* 0x0001f00000000800 */
[----:B------:R-:W2:Y:S01]  /*10560*/  MUFU.EX2 R185, R185 ;  /* 0x000000b900b97308 */ /* 0x000ea20000000800 */
[C---:B0-----:R-:W-:Y:S01]  /*10570*/  FADD.FTZ R162, R159.reuse, R160 ;  /* 0x000000a09fa27221 */ /* 0x041fe20000010000 */
[----:B------:R-:W-:-:S06]  /*10580*/  F2FP.F16.F32.PACK_AB R160, R159, R173 ;  /* 0x000000ad9fa0723e */ /* 0x000fcc00000000ff */
[----:B------:R1:W0:Y:S08]  /*10590*/  MUFU.EX2 R159, R163 ;  /* 0x000000a3009f7308 */ /* 0x0002300000000800 */
[----:B------:R-:W4:Y:S01]  /*105a0*/  MUFU.EX2 R192, R192 ;  /* 0x000000c000c07308 */ /* 0x000f220000000800 */
[C---:B-1----:R-:W-:Y:S01]  /*105b0*/  FADD.FTZ R163, R157.reuse, R161 ;  /* 0x000000a19da37221 */ /* 0x042fe20000010000 */
[----:B------:R-:W-:Y:S01]  /*105c0*/  F2FP.F16.F32.PACK_AB R161, R157, R156 ;  /* 0x0000009c9da1723e */ /* 0x000fe200000000ff */
[----:B---3--:R-:W-:Y:S01]  /*105d0*/  FADD.FTZ R156, R180, R162 ;  /* 0x000000a2b49c7221 */ /* 0x008fe20000010000 */
[----:B-----5:R-:W-:Y:S01]  /*105e0*/  F2FP.F16.F32.PACK_AB R162, R181, R180 ;  /* 0x000000b4b5a2723e */ /* 0x020fe200000000ff */
[----:B------:R-:W-:Y:S01]  /*105f0*/  FADD.FTZ R157, R0, R163 ;  /* 0x000000a3009d7221 */ /* 0x000fe20000010000 */
[----:B------:R-:W-:Y:S01]  /*10600*/  F2FP.F16.F32.PACK_AB R163, R175, R0 ;  /* 0x00000000afa3723e */ /* 0x000fe200000000ff */
[----:B------:R-:W-:Y:S01]  /*10610*/  FADD.FTZ R156, R181, R156 ;  /* 0x0000009cb59c7221 */ /* 0x000fe20000010000 */
[----:B------:R-:W1:Y:S01]  /*10620*/  MUFU.EX2 R189, R189 ;  /* 0x000000bd00bd7308 */ /* 0x000e620000000800 */
[----:B------:R-:W-:-:S02]  /*10630*/  FADD.FTZ R157, R175, R157 ;  /* 0x0000009daf9d7221 */ /* 0x000fc40000010000 */
[----:B------:R-:W-:Y:S01]  /*10640*/  FADD.FTZ R0, R184, R156 ;  /* 0x0000009cb8007221 */ /* 0x000fe20000010000 */
[----:B--2---:R-:W-:Y:S01]  /*10650*/  F2FP.F16.F32.PACK_AB R156, R185, R184 ;  /* 0x000000b8b99c723e */ /* 0x004fe200000000ff */
[----:B------:R-:W-:Y:S02]  /*10660*/  FADD.FTZ R157, R3, R157 ;  /* 0x0000009d039d7221 */ /* 0x000fe40000010000 */
[----:B------:R-:W-:Y:S01]  /*10670*/  FADD.FTZ R0, R185, R0 ;  /* 0x00000000b9007221 */ /* 0x000fe20000010000 */
[----:B------:R-:W2:Y:S01]  /*10680*/  MUFU.EX2 R194, R194 ;  /* 0x000000c200c27308 */ /* 0x000ea20000000800 */
[C---:B0-----:R-:W-:Y:S01]  /*10690*/  FADD.FTZ R178, R159.reuse, R157 ;  /* 0x0000009d9fb27221 */ /* 0x041fe20000010000 */
[----:B------:R-:W-:Y:S01]  /*106a0*/  F2FP.F16.F32.PACK_AB R157, R159, R3 ;  /* 0x000000039f9d723e */ /* 0x000fe200000000ff */
[----:B------:R-:W-:Y:S02]  /*106b0*/  FADD.FTZ R0, R158, R0 ;  /* 0x000000009e007221 */ /* 0x000fe40000010000 */
[----:B----4-:R-:W-:-:S03]  /*106c0*/  FADD.FTZ R178, R192, R178 ;  /* 0x000000b2c0b27221 */ /* 0x010fc60000010000 */
        /* <DEDUP_REMOVED lines=12> */
[----:B------:R-:W-:Y:S01]  /*10790*/  FADD.FTZ R3, R174, R3 ;  /* 0x00000003ae037221 */ /* 0x000fe20000010000 */
[C---:B------:R-:W-:Y:S02]  /*107a0*/  F2FP.F16.F32.PACK_AB R174, R183.reuse, R174 ;  /* 0x000000aeb7ae723e */ /* 0x040fe400000000ff */
[----:B------:R-:W1:Y:S01]  /*107b0*/  MUFU.EX2 R187, R187 ;  /* 0x000000bb00bb7308 */ /* 0x000e620000000800 */
[C---:B--2---:R-:W-:Y:S01]  /*107c0*/  FADD.FTZ R0, R196.reuse, R178 ;  /* 0x000000b2c4007221 */ /* 0x044fe20000010000 */
[----:B------:R-:W-:Y:S01]  /*107d0*/  F2FP.F16.F32.PACK_AB R173, R196, R173 ;  /* 0x000000adc4ad723e */ /* 0x000fe200000000ff */
[----:B------:R-:W-:Y:S02]  /*107e0*/  FADD.FTZ R3, R183, R3 ;  /* 0x00000003b7037221 */ /* 0x000fe40000010000 */
[----:B0-----:R-:W-:-:S04]  /*107f0*/  FADD.FTZ R0, R175, R0 ;  /* 0x00000000af007221 */ /* 0x001fc80000010000 */
[C---:B-1----:R-:W-:Y:S01]  /*10800*/  FADD.FTZ R0, R187.reuse, R0 ;  /* 0x00000000bb007221 */ /* 0x042fe20000010000 */
[----:B------:R-:W-:Y:S01]  /*10810*/  F2FP.F16.F32.PACK_AB R175, R187, R175 ;  /* 0x000000afbbaf723e */ /* 0x000fe200000000ff */
[----:B------:R-:W-:Y:S06]  /*10820*/  @!P0 BRA `(.L_x_14481) ;  /* 0x0000000000048947 */ /* 0x000fec0003800000 */
[----:B------:R-:W-:Y:S01]  /*10830*/  BPT.TRAP 0x1 ;  /* 0x000000040000795c */ /* 0x000fe20000300000 */
.L_x_14481:
[----:B------:R0:W1:Y:S01]  /*10840*/  SYNCS.PHASECHK.TRANS64.TRYWAIT P1, [R14+URZ+0x22850], R15 ;  /* 0x0228500f0e0075a7 */ /* 0x000062000802017f */
[----:B------:R-:W-:Y:S05]  /*10850*/  @!P0 BRA `(.L_x_14482) ;  /* 0x0000000000048947 */ /* 0x000fea0003800000 */
[----:B------:R-:W-:Y:S01]  /*10860*/  BPT.TRAP 0x1 ;  /* 0x000000040000795c */ /* 0x000fe20000300000 */
.L_x_14482:
[----:B------:R-:W-:Y:S04]  /*10870*/  BSSY B0, `(.L_x_14483) ;  /* 0x0000004000007945 */ /* 0x000fe80003800000 */
[----:B-1----:R-:W-:Y:S05]  /*10880*/  @P1 BRA `(.L_x_14484) ;  /* 0x0000000000081947 */ /* 0x002fea0003800000 */
[----:B------:R-:W1:Y:S02]  /*10890*/  SYNCS.PHASECHK.TRANS64.TRYWAIT P1, [R14+URZ+0x22850], R15 ;  /* 0x0228500f0e0075a7 */ /* 0x000e64000802017f */
[----:B-1----:R-:W-:Y:S05]  /*108a0*/  @!P1 BRA `(.L_x_14485) ;  /* 0x000000c000849947 */ /* 0x002fea0003800000 */
.L_x_14484:
[----:B------:R-:W-:Y:S05]  /*108b0*/  BSYNC B0 ;  /* 0x0000000000007941 */ /* 0x000fea0003800000 */
.L_x_14483:
[----:B------:R-:W2:Y:S01]  /*108c0*/  S2R R177, SR_TID.X ;  /* 0x0000000000b17919 */ /* 0x000ea20000002100 */
[----:B------:R-:W-:Y:S05]  /*108d0*/  WARPSYNC.ALL ;  /* 0x0000000000007948 */ /* 0x000fea0003800000 */
[----:B------:R-:W-:Y:S02]  /*108e0*/  IMAD R178, R22, 0xc00, R227 ;  /* 0x00000c0016b27824 */ /* 0x000fe400078e02e3 */
[----:B------:R-:W-:-:S03]  /*108f0*/  IMAD.MOV.U32 R179, RZ, RZ, 0x40000040 ;  /* 0x40000040ffb37424 */ /* 0x000fc600078e00ff */
        /* <DEDUP_REMOVED lines=9> */
[----:B------:R-:W-:Y:S01]  /*10990*/  IMAD.MOV.U32 R153, RZ, RZ, 0x40000040 ;  /* 0x40000040ff997424 */ /* 0x000fe200078e00ff */
[----:B------:R-:W-:Y:S01]  /*109a0*/  IADD3 R152, R178, 0x80, RZ ;  /* 0x00000080b2987810 */ /* 0x000fe20007ffe0ff */
        /* <DEDUP_REMOVED lines=38> */
.L_x_14486:
[----:B------:R-:W0:Y:S01]  /*10c10*/  S2R R15, SR_CgaCtaId ;  /* 0x00000000000f7919 */ /* 0x000e220000008800 */
[C---:B------:R-:W-:Y:S01]  /*10c20*/  ISETP.GT.AND P1, PT, R13.reuse, RZ, PT ;  /* 0x000000ff0d00720c */ /* 0x040fe20003f24270 */
[----:B------:R-:W-:Y:S01]  /*10c30*/  VIADD R14, R14, 0x22860 ;  /* 0x000228600e0e7836 */ /* 0x000fe20000000000 */
[----:B------:R-:W-:Y:S01]  /*10c40*/  MOV R214, R176 ;  /* 0x000000b000d67202 */ /* 0x000fe20000000f00 */
[----:B------:R-:W-:Y:S02]  /*10c50*/  VIADD R13, R13, 0xffffffff ;  /* 0xffffffff0d0d7836 */ /* 0x000fe40000000000 */
[----:B------:R-:W-:Y:S01]  /*10c60*/  IMAD.MOV.U32 R215, RZ, RZ, R20 ;  /* 0x000000ffffd77224 */ /* 0x000fe200078e0014 */
[----:B0-----:R-:W-:-:S04]  /*10c70*/  PRMT R14, R15, 0x654, R14 ;  /* 0x000006540f0e7816 */ /* 0x001fc8000000000e */
[----:B------:R1:W-:Y:S03]  /*10c80*/  SYNCS.ARRIVE.TRANS64.RED.A1T0 RZ, [R14+URZ], RZ ;  /* 0x000000ff0eff79a7 */ /* 0x0003e6000810043f */
[----:B------:R-:W-:Y:S05]  /*10c90*/  @P1 BRA `(.L_x_14487) ;  /* 0xffffffd800c01947 */ /* 0x000fea000383ffff */
.L_x_14475:
[----:B------:R-:W2:Y:S01]  /*10ca0*/  LDL.LU R171, [R1+0x44] ;  /* 0x0000440001ab7983 */ /* 0x000ea20000300800 */
[----:B------:R-:W-:Y:S05]  /*10cb0*/  WARPSYNC.ALL ;  /* 0x0000000000007948 */ /* 0x000fea0003800000 */
[----:B------:R-:W3:Y:S01]  /*10cc0*/  SHFL.BFLY PT, R4, R3, 0x2, 0x1f ;  /* 0x0c401f0003047f89 */ /* 0x000ee200000e0000 */
[----:B------:R-:W-:Y:S01]  /*10cd0*/  VIADD R22, R22, 0x1 ;  /* 0x0000000116167836 */ /* 0x000fe20000000000 */
[----:B------:R4:W-:Y:S08]  /*10ce0*/  BAR.ARV R21, 0x100 ;  /* 0x000400150000751d */ /* 0x0009f00000002000 */
[----:B------:R-:W-:Y:S06]  /*10cf0*/  BAR.ARV 0x8, 0x180 ;  /* 0x0206000000007b1d */ /* 0x000fec0000002000 */
[----:B------:R-:W-:Y:S01]  /*10d00*/  ISETP.NE.AND P0, PT, R22, 0x2, PT ;  /* 0x000000021600780c */ /* 0x000fe20003f05270 */
[----:B------:R-:W5:Y:S01]  /*10d10*/  SHFL.BFLY PT, R7, R0, 0x2, 0x1f ;  /* 0x0c401f0000077f89 */ /* 0x000f6200000e0000 */
[----:B------:R-:W-:-:S02]  /*10d20*/  PLOP3.LUT P1, PT, PT, PT, PT, 0x8, 0x0 ;  /* 0x000000000000781c */ /* 0x000fc40003f2e170 */
[----:B------:R-:W-:Y:S01]  /*10d30*/  SEL R22, R22, RZ, P0 ;  /* 0x000000ff16167207 */ /* 0x000fe20000000000 */
[----:B---3--:R-:W-:Y:S01]  /*10d40*/  FADD.FTZ R4, R4, R3 ;  /* 0x0000000304047221 */ /* 0x008fe20000010000 */
[----:B------:R-:W-:-:S04]  /*10d50*/  SEL R3, RZ, 0x1, P0 ;  /* 0x00000001ff037807 */ /* 0x000fc80000000000 */
[----:B------:R-:W3:Y:S01]  /*10d60*/  SHFL.BFLY PT, R5, R4, 0x1, 0x1f ;  /* 0x0c201f0004057f89 */ /* 0x000ee200000e0000 */
[----:B------:R-:W-:Y:S01]  /*10d70*/  LOP3.LUT R202, R202, R3, RZ, 0x3c, !PT ;  /* 0x00000003caca7212 */ /* 0x000fe200078e3cff */
[----:B-----5:R-:W-:Y:S01]  /*10d80*/  FADD.FTZ R8, R7, R0 ;  /* 0x0000000007087221 */ /* 0x020fe20000010000 */
[----:B------:R-:W-:-:S04]  /*10d90*/  IMAD.MOV.U32 R7, RZ, RZ, RZ ;  /* 0x000000ffff077224 */ /* 0x000fc800078e00ff */
[----:B------:R-:W5:Y:S01]  /*10da0*/  SHFL.BFLY PT, R9, R8, 0x1, 0x1f ;  /* 0x0c201f0008097f89 */ /* 0x000f6200000e0000 */
[----:B---3--:R-:W-:Y:S01]  /*10db0*/  FADD.FTZ R5, R4, R5 ;  /* 0x0000000504057221 */ /* 0x008fe20000010000 */
[----:B------:R-:W-:-:S04]  /*10dc0*/  IMAD.MOV.U32 R4, RZ, RZ, RZ ;  /* 0x000000ffff047224 */ /* 0x000fc800078e00ff */
[----:B------:R-:W-:-:S13]  /*10dd0*/  FSETP.NE.FTZ.AND P2, PT, R5, RZ, PT ;  /* 0x000000ff0500720b */ /* 0x000fda0003f55000 */
[----:B------:R-:W3:Y:S01]  /*10de0*/  @P2 MUFU.RCP R7, R5 ;  /* 0x0000000500072308 */ /* 0x000ee20000001000 */
[----:B-----5:R-:W-:Y:S01]  /*10df0*/  FADD.FTZ R6, R8, R9 ;  /* 0x0000000908067221 */ /* 0x020fe20000010000 */
[----:B------:R-:W-:Y:S01]  /*10e00*/  IMAD.MOV.U32 R9, RZ, RZ, -0x800000 ;  /* 0xff800000ff097424 */ /* 0x000fe200078e00ff */
[----:B------:R-:W-:-:S03]  /*10e10*/  MOV R8, 0xff800000 ;  /* 0xff80000000087802 */ /* 0x000fc60000000f00 */
[----:B------:R-:W-:Y:S02]  /*10e20*/  FSETP.NE.FTZ.AND P3, PT, R6, RZ, PT ;  /* 0x000000ff0600720b */ /* 0x000fe40003f75000 */
[----:B------:R-:W-:Y:S01]  /*10e30*/  @P2 MUFU.LG2 R19, R5 ;  /* 0x0000000500132308 */ /* 0x000fe20000000c00 */
[-C--:B---3--:R-:W-:Y:S01]  /*10e40*/  FMUL.FTZ R155, R56, R7.reuse ;  /* 0x00000007389b7220 */ /* 0x088fe20000410000 */
[-C--:B------:R-:W-:Y:S01]  /*10e50*/  FMUL.FTZ R158, R68, R7.reuse ;  /* 0x00000007449e7220 */ /* 0x080fe20000410000 */
[----:B------:R-:W-:-:S08]  /*10e60*/  FMUL.FTZ R159, R72, R7 ;  /* 0x00000007489f7220 */ /* 0x000fd00000410000 */
[----:B------:R-:W3:Y:S01]  /*10e70*/  @P3 MUFU.RCP R4, R6 ;  /* 0x0000000600043308 */ /* 0x000ee20000001000 */
[-C--:B------:R-:W-:Y:S01]  /*10e80*/  FMUL.FTZ R160, R76, R7.reuse ;  /* 0x000000074ca07220 */ /* 0x080fe20000410000 */
[-C--:B------:R-:W-:Y:S01]  /*10e90*/  FMUL.FTZ R161, R80, R7.reuse ;  /* 0x0000000750a17220 */ /* 0x080fe20000410000 */
[-C--:B------:R-:W-:Y:S01]  /*10ea0*/  FMUL.FTZ R162, R84, R7.reuse ;  /* 0x0000000754a27220 */ /* 0x080fe20000410000 */
[-C--:B------:R-:W-:Y:S01]  /*10eb0*/  FMUL.FTZ R163, R88, R7.reuse ;  /* 0x0000000758a37220 */ /* 0x080fe20000410000 */
[-C--:B------:R-:W-:Y:S01]  /*10ec0*/  FMUL.FTZ R0, R24, R7.reuse ;  /* 0x0000000718007220 */ /* 0x080fe20000410000 */
[-C--:B------:R-:W-:Y:S01]  /*10ed0*/  FMUL.FTZ R25, R25, R7.reuse ;  /* 0x0000000719197220 */ /* 0x080fe20000410000 */
[-C--:B------:R-:W-:Y:S01]  /*10ee0*/  FMUL.FTZ R28, R28, R7.reuse ;  /* 0x000000071c1c7220 */ /* 0x080fe20000410000 */
[----:B------:R-:W5:Y:S01]  /*10ef0*/  @P3 MUFU.LG2 R5, R6 ;  /* 0x0000000600053308 */ /* 0x000f620000000c00 */
[-C--:B------:R-:W-:Y:S01]  /*10f00*/  FMUL.FTZ R29, R29, R7.reuse ;  /* 0x000000071d1d7220 */ /* 0x080fe20000410000 */
[-C--:B01----:R-:W-:Y:S01]  /*10f10*/  FMUL.FTZ R14, R32, R7.reuse ;  /* 0x00000007200e7220 */ /* 0x083fe20000410000 */
        /* <DEDUP_REMOVED lines=52> */
[-C--:B---3--:R-:W-:Y:S01]  /*11260*/  FMUL.FTZ R7, R30, R4.reuse ;  /* 0x000000041e077220 */ /* 0x088fe20000410000 */
[C---:B------:R-:W-:Y:S01]  /*11270*/  @P2 FMUL.FTZ R24, R12.reuse, 0.69314718246459960938 ;  /* 0x3f3172180c182820 */ /* 0x040fe20000410000 */
[----:B----4-:R-:W-:Y:S01]  /*11280*/  @P3 FMUL.FTZ R21, R12, 0.69314718246459960938 ;  /* 0x3f3172180c153820 */ /* 0x010fe20000410000 */
[----:B------:R-:W-:Y:S01]  /*11290*/  @P2 FMUL.FTZ R19, R19, 0.69314718246459960938 ;  /* 0x3f31721813132820 */ /* 0x000fe20000410000 */
[----:B-----5:R-:W-:Y:S01]  /*112a0*/  @P3 FMUL.FTZ R30, R5, 0.69314718246459960938 ;  /* 0x3f317218051e3820 */ /* 0x020fe20000410000 */
        /* <DEDUP_REMOVED lines=67> */
.L_x_14416:
        /* <DEDUP_REMOVED lines=11> */
[----:B------:R-:W4:Y:S01]  /*11790*/  LDL.LU R172, [R1+0x3c] ;  /* 0x00003c0001ac7983 */ /* 0x000f220000300800 */
[----:B------:R-:W1:Y:S01]  /*117a0*/  S2R R4, SR_SWINHI ;  /* 0x0000000000047919 */ /* 0x000e620000002f00 */
[----:B------:R-:W-:Y:S05]  /*117b0*/  WARPSYNC.ALL ;  /* 0x0000000000007948 */ /* 0x000fea0003800000 */
[----:B------:R-:W-:Y:S01]  /*117c0*/  F2FP.F16.F32.PACK_AB R7, R12, R7 ;  /* 0x000000070c07723e */ /* 0x000fe200000000ff */
[----:B------:R-:W-:Y:S01]  /*117d0*/  ULDC.64 UR4, c[0x0][0xc00] ;  /* 0x0003000000047ab9 */ /* 0x000fe20000000a00 */
[----:B------:R-:W-:Y:S01]  /*117e0*/  F2FP.F16.F32.PACK_AB R13, R43, R13 ;  /* 0x0000000d2b0d723e */ /* 0x000fe200000000ff */
[----:B0-----:R-:W4:Y:S01]  /*117f0*/  LDL R171, [R1+0x28] ;  /* 0x0000280001ab7983 */ /* 0x001f220000100800 */
[----:B------:R-:W-:-:S02]  /*11800*/  MOV R20, R19 ;  /* 0x0000001300147202 */ /* 0x000fc40000000f00 */
[----:B-1----:R-:W-:Y:S02]  /*11810*/  MOV R21, R4 ;  /* 0x0000000400157202 */ /* 0x002fe40000000f00 */
        /* <DEDUP_REMOVED lines=16> */
[----:B------:R-:W-:-:S04]  /*11920*/  IADD3 R5, P2, R112, 0x40, RZ ;  /* 0x0000004070057810 */ /* 0x000fc80007f5e0ff */
[----:B------:R-:W-:Y:S02]  /*11930*/  LOP3.LUT R24, R5, 0x380, RZ, 0xc0, !PT ;  /* 0x0000038005187812 */ /* 0x000fe400078ec0ff */
[----:B------:R-:W-:Y:S02]  /*11940*/  IADD3 R97, P1, R112, 0x20, RZ ;  /* 0x0000002070617810 */ /* 0x000fe40007f3e0ff */
[----:B------:R-:W-:Y:S02]  /*11950*/  SHF.R.U64 R24, R24, 0x3, RZ ;  /* 0x0000000318187819 */ /* 0x000fe400000012ff */
[----:B------:R-:W-:Y:S02]  /*11960*/  LOP3.LUT R96, R97, 0x380, RZ, 0xc0, !PT ;  /* 0x0000038061607812 */ /* 0x000fe400078ec0ff */
[----:B------:R-:W-:Y:S02]  /*11970*/  LOP3.LUT R24, R24, R5, RZ, 0x3c, !PT ;  /* 0x0000000518187212 */ /* 0x000fe400078e3cff */
[----:B------:R-:W-:-:S02]  /*11980*/  LOP3.LUT R5, R112, 0x380, RZ, 0xc0, !PT ;  /* 0x0000038070057812 */ /* 0x000fc400078ec0ff */
[----:B------:R-:W-:Y:S02]  /*11990*/  SHF.R.U64 R96, R96, 0x3, RZ ;  /* 0x0000000360607819 */ /* 0x000fe400000012ff */
[----:B------:R-:W-:Y:S02]  /*119a0*/  SHF.R.U64 R5, R5, 0x3, RZ ;  /* 0x0000000305057819 */ /* 0x000fe400000012ff */
[----:B------:R-:W-:Y:S01]  /*119b0*/  LOP3.LUT R96, R96, R97, RZ, 0x3c, !PT ;  /* 0x0000006160607212 */ /* 0x000fe200078e3cff */
[--C-:B------:R-:W-:Y:S01]  /*119c0*/  IMAD.X R97, RZ, RZ, R113.reuse, P1 ;  /* 0x000000ffff617224 */ /* 0x100fe200008e0671 */
[----:B------:R-:W-:Y:S01]  /*119d0*/  LOP3.LUT R4, R5, R112, RZ, 0x3c, !PT ;  /* 0x0000007005047212 */ /* 0x000fe200078e3cff */
[----:B------:R-:W-:Y:S01]  /*119e0*/  IMAD.MOV.U32 R5, RZ, RZ, R113 ;  /* 0x000000ffff057224 */ /* 0x000fe200078e0071 */
[C---:B------:R-:W-:Y:S02]  /*119f0*/  IADD3 R111, P3, R112.reuse, 0x60, RZ ;  /* 0x00000060706f7810 */ /* 0x040fe40007f7e0ff */
[----:B------:R-:W-:-:S02]  /*11a00*/  IADD3 R101, P4, R112, 0x4000, RZ ;  /* 0x0000400070657810 */ /* 0x000fc40007f9e0ff */
[----:B------:R-:W-:Y:S02]  /*11a10*/  IADD3 R105, P1, R112, 0x4060, RZ ;  /* 0x0000406070697810 */ /* 0x000fe40007f3e0ff */
[----:B------:R-:W-:Y:S02]  /*11a20*/  LOP3.LUT R110, R111, 0x380, RZ, 0xc0, !PT ;  /* 0x000003806f6e7812 */ /* 0x000fe400078ec0ff */
[----:B------:R-:W-:Y:S02]  /*11a30*/  LOP3.LUT R100, R101, 0x380, RZ, 0xc0, !PT ;  /* 0x0000038065647812 */ /* 0x000fe400078ec0ff */
[----:B------:R-:W-:Y:S02]  /*11a40*/  LOP3.LUT R104, R105, 0x380, RZ, 0xc0, !PT ;  /* 0x0000038069687812 */ /* 0x000fe400078ec0ff */
[----:B------:R-:W-:Y:S02]  /*11a50*/  MOV R30, R4 ;  /* 0x00000004001e7202 */ /* 0x000fe40000000f00 */
[----:B------:R-:W-:Y:S01]  /*11a60*/  F2FP.F16.F32.PACK_AB R4, R25, R0 ;  /* 0x000000001904723e */ /* 0x000fe200000000ff */
[----:B------:R-:W-:Y:S01]  /*11a70*/  IMAD.X R25, RZ, RZ, R113, P2 ;  /* 0x000000ffff197224 */ /* 0x000fe200010e0671 */
[----:B------:R-:W-:-:S02]  /*11a80*/  F2FP.F16.F32.PACK_AB R5, R6, R26 ;  /* 0x0000001a0605723e */ /* 0x000fc400000000ff */
[----:B------:R-:W-:Y:S02]  /*11a90*/  F2FP.F16.F32.PACK_AB R6, R29, R28 ;  /* 0x0000001c1d06723e */ /* 0x000fe400000000ff */
[----:B------:R-:W-:Y:S02]  /*11aa0*/  SHF.R.U64 R110, R110, 0x3, RZ ;  /* 0x000000036e6e7819 */ /* 0x000fe400000012ff */
[----:B------:R-:W-:Y:S02]  /*11ab0*/  IADD3 R29, P2, R112, 0x8000, RZ ;  /* 0x00008000701d7810 */ /* 0x000fe40007f5e0ff */
[----:B------:R-:W-:Y:S02]  /*11ac0*/  SHF.R.U64 R100, R100, 0x3, RZ ;  /* 0x0000000364647819 */ /* 0x000fe400000012ff */
[----:B------:R-:W-:Y:S02]  /*11ad0*/  SHF.R.U64 R104, R104, 0x3, RZ ;  /* 0x0000000368687819 */ /* 0x000fe400000012ff */
[----:B------:R-:W-:Y:S01]  /*11ae0*/  LOP3.LUT R110, R110, R111, RZ, 0x3c, !PT ;  /* 0x0000006f6e6e7212 */ /* 0x000fe200078e3cff */
[----:B------:R-:W-:Y:S01]  /*11af0*/  IMAD.X R111, RZ, RZ, R113, P3 ;  /* 0x000000ffff6f7224 */ /* 0x000fe200018e0671 */
[----:B------:R-:W-:-:S02]  /*11b00*/  LOP3.LUT R0, R29, 0x380, RZ, 0xc0, !PT ;  /* 0x000003801d007812 */ /* 0x000fc400078ec0ff */
[----:B------:R-:W-:Y:S02]  /*11b10*/  LOP3.LUT R100, R100, R101, RZ, 0x3c, !PT ;  /* 0x0000006564647212 */ /* 0x000fe400078e3cff */
[----:B------:R-:W-:Y:S01]  /*11b20*/  LOP3.LUT R104, R104, R105, RZ, 0x3c, !PT ;  /* 0x0000006968687212 */ /* 0x000fe200078e3cff */
[----:B------:R0:W-:Y:S01]  /*11b30*/  STSM.16.M88.4 [R30], R4 ;  /* 0x000000041e007844 */ /* 0x0001e20000000200 */
[C---:B------:R-:W-:Y:S02]  /*11b40*/  IADD3 R105, P3, R112.reuse, 0x8020, RZ ;  /* 0x0000802070697810 */ /* 0x040fe40007f7e0ff */
[----:B------:R-:W-:Y:S02]  /*11b50*/  IADD3.X R101, RZ, R113, RZ, P4, !PT ;  /* 0x00000071ff657210 */ /* 0x000fe400027fe4ff */
[C---:B------:R-:W-:Y:S02]  /*11b60*/  IADD3 R115, P4, R112.reuse, 0x8040, RZ ;  /* 0x0000804070737810 */ /* 0x040fe40007f9e0ff */
[----:B------:R-:W-:-:S02]  /*11b70*/  IADD3 R109, P5, R112, 0x4020, RZ ;  /* 0x00004020706d7810 */ /* 0x000fc40007fbe0ff */
[----:B------:R-:W-:Y:S02]  /*11b80*/  IADD3 R107, P0, R112, 0x4040, RZ ;  /* 0x00004040706b7810 */ /* 0x000fe40007f1e0ff */
[----:B------:R-:W-:Y:S02]  /*11b90*/  LOP3.LUT R12, R105, 0x380, RZ, 0xc0, !PT ;  /* 0x00000380690c7812 */ /* 0x000fe400078ec0ff */
[----:B------:R-:W-:Y:S02]  /*11ba0*/  LOP3.LUT R114, R115, 0x380, RZ, 0xc0, !PT ;  /* 0x0000038073727812 */ /* 0x000fe400078ec0ff */
[----:B0-----:R-:W-:Y:S01]  /*11bb0*/  SHF.R.U64 R4, R0, 0x3, RZ ;  /* 0x0000000300047819 */ /* 0x001fe200000012ff */
[----:B------:R-:W-:Y:S01]  /*11bc0*/  IMAD.X R5, RZ, RZ, R113, P2 ;  /* 0x000000ffff057224 */ /* 0x000fe200010e0671 */
[----:B------:R-:W-:Y:S02]  /*11bd0*/  LOP3.LUT R108, R109, 0x380, RZ, 0xc0, !PT ;  /* 0x000003806d6c7812 */ /* 0x000fe400078ec0ff */
[----:B------:R-:W-:-:S02]  /*11be0*/  LOP3.LUT R4, R4, R29, RZ, 0x3c, !PT ;  /* 0x0000001d04047212 */ /* 0x000fc400078e3cff */
[----:B------:R-:W-:Y:S02]  /*11bf0*/  LOP3.LUT R106, R107, 0x380, RZ, 0xc0, !PT ;  /* 0x000003806b6a7812 */ /* 0x000fe400078ec0ff */
[----:B------:R-:W-:Y:S02]  /*11c00*/  IADD3 R29, P2, R112, 0xc040, RZ ;  /* 0x0000c040701d7810 */ /* 0x000fe40007f5e0ff */
[----:B------:R-:W-:Y:S02]  /*11c10*/  SHF.R.U64 R6, R12, 0x3, RZ ;  /* 0x000000030c067819 */ /* 0x000fe400000012ff */
[----:B------:R-:W-:Y:S02]  /*11c20*/  SHF.R.U64 R114, R114, 0x3, RZ ;  /* 0x0000000372727819 */ /* 0x000fe400000012ff */
[----:B------:R-:W-:Y:S02]  /*11c30*/  SHF.R.U64 R108, R108, 0x3, RZ ;  /* 0x000000036c6c7819 */ /* 0x000fe400000012ff */
[----:B------:R-:W-:-:S02]  /*11c40*/  SHF.R.U64 R106, R106, 0x3, RZ ;  /* 0x000000036a6a7819 */ /* 0x000fc400000012ff */
[----:B------:R-:W-:Y:S02]  /*11c50*/  LOP3.LUT R28, R29, 0x380, RZ, 0xc0, !PT ;  /* 0x000003801d1c7812 */ /* 0x000fe400078ec0ff */
[----:B------:R-:W-:Y:S02]  /*11c60*/  LOP3.LUT R6, R6, R105, RZ, 0x3c, !PT ;  /* 0x0000006906067212 */ /* 0x000fe400078e3cff */
[----:B------:R-:W-:Y:S02]  /*11c70*/  IADD3.X R7, RZ, R113, RZ, P3, !PT ;  /* 0x00000071ff077210 */ /* 0x000fe40001ffe4ff */
[----:B------:R-:W-:Y:S02]  /*11c80*/  LOP3.LUT R114, R114, R115, RZ, 0x3c, !PT ;  /* 0x0000007372727212 */ /* 0x000fe400078e3cff */
[----:B------:R-:W-:Y:S01]  /*11c90*/  IADD3 R115, P3, R112, 0xc060, RZ ;  /* 0x0000c06070737810 */ /* 0x000fe20007f7e0ff */
[--C-:B------:R-:W-:Y:S01]  /*11ca0*/  IMAD.X R105, RZ, RZ, R113.reuse, P1 ;  /* 0x000000ffff697224 */ /* 0x100fe200008e0671 */
[----:B------:R-:W-:Y:S01]  /*11cb0*/  LOP3.LUT R108, R108, R109, RZ, 0x3c, !PT ;  /* 0x0000006d6c6c7212 */ /* 0x000fe200078e3cff */
[--C-:B------:R-:W-:Y:S01]  /*11cc0*/  IMAD.X R109, RZ, RZ, R113.reuse, P5 ;  /* 0x000000ffff6d7224 */ /* 0x100fe200028e0671 */
[----:B------:R-:W-:Y:S01]  /*11cd0*/  LOP3.LUT R106, R106, R107, RZ, 0x3c, !PT ;  /* 0x0000006b6a6a7212 */ /* 0x000fe200078e3cff */
[----:B------:R-:W-:Y:S01]  /*11ce0*/  IMAD.X R107, RZ, RZ, R113, P0 ;  /* 0x000000ffff6b7224 */ /* 0x000fe200000e0671 */
[----:B------:R-:W-:-:S02]  /*11cf0*/  SHF.R.U64 R28, R28, 0x3, RZ ;  /* 0x000000031c1c7819 */ /* 0x000fc400000012ff */
[----:B------:R-:W-:Y:S02]  /*11d00*/  MOV R0, R4 ;  /* 0x0000000400007202 */ /* 0x000fe40000000f00 */
[----:B--2---:R-:W-:Y:S02]  /*11d10*/  MOV R32, R6 ;  /* 0x0000000600207202 */ /* 0x004fe40000000f00 */
[C---:B------:R-:W-:Y:S02]  /*11d20*/  IADD3 R117, P5, R112.reuse, 0x8060, RZ ;  /* 0x0000806070757810 */ /* 0x040fe40007fbe0ff */
[C---:B------:R-:W-:Y:S02]  /*11d30*/  IADD3 R119, P0, R112.reuse, 0xc000, RZ ;  /* 0x0000c00070777810 */ /* 0x040fe40007f1e0ff */
[----:B------:R-:W-:Y:S02]  /*11d40*/  IADD3 R121, P1, R112, 0xc020, RZ ;  /* 0x0000c02070797810 */ /* 0x000fe40007f3e0ff */
[----:B------:R-:W-:-:S02]  /*11d50*/  MOV R96, R96 ;  /* 0x0000006000607202 */ /* 0x000fc40000000f00 */
[----:B------:R-:W-:Y:S02]  /*11d60*/  F2FP.F16.F32.PACK_AB R4, R3, R14 ;  /* 0x0000000e0304723e */ /* 0x000fe400000000ff */
[----:B------:R-:W-:Y:S02]  /*11d70*/  F2FP.F16.F32.PACK_AB R5, R11, R10 ;  /* 0x0000000a0b05723e */ /* 0x000fe400000000ff */
[----:B------:R-:W-:Y:S02]  /*11d80*/  F2FP.F16.F32.PACK_AB R6, R37, R36 ;  /* 0x000000242506723e */ /* 0x000fe400000000ff */
[----:B------:R-:W-:Y:S02]  /*11d90*/  F2FP.F16.F32.PACK_AB R7, R39, R38 ;  /* 0x000000262707723e */ /* 0x000fe400000000ff */
[----:B------:R-:W-:Y:S02]  /*11da0*/  LOP3.LUT R112, R115, 0x380, RZ, 0xc0, !PT ;  /* 0x0000038073707812 */ /* 0x000fe400078ec0ff */
[----:B------:R-:W-:-:S02]  /*11db0*/  MOV R24, R24 ;  /* 0x0000001800187202 */ /* 0x000fc40000000f00 */
[----:B------:R-:W-:Y:S02]  /*11dc0*/  F2FP.F16.F32.PACK_AB R12, R41, R152 ;  /* 0x00000098290c723e */ /* 0x000fe400000000ff */
[----:B------:R-:W-:Y:S02]  /*11dd0*/  F2FP.F16.F32.PACK_AB R14, R45, R44 ;  /* 0x0000002c2d0e723e */ /* 0x000fe400000000ff */
[----:B------:R-:W-:Y:S02]  /*11de0*/  LOP3.LUT R28, R28, R29, RZ, 0x3c, !PT ;  /* 0x0000001d1c1c7212 */ /* 0x000fe400078e3cff */
[----:B------:R-:W-:Y:S01]  /*11df0*/  IADD3.X R29, RZ, R113, RZ, P2, !PT ;  /* 0x00000071ff1d7210 */ /* 0x000fe200017fe4ff */
[----:B------:R-:W-:Y:S01]  /*11e00*/  STSM.16.M88.4 [R96], R4 ;  /* 0x0000000460007844 */ /* 0x000fe20000000200 */
[----:B------:R-:W-:Y:S02]  /*11e10*/  SHF.R.U64 R112, R112, 0x3, RZ ;  /* 0x0000000370707819 */ /* 0x000fe400000012ff */
[----:B------:R-:W-:Y:S01]  /*11e20*/  LOP3.LUT R116, R117, 0x380, RZ, 0xc0, !PT ;  /* 0x0000038075747812 */ /* 0x000fe200078ec0ff */
[----:B------:R0:W-:Y:S01]  /*11e30*/  STSM.16.M88.4 [R24], R12 ;  /* 0x0000000c18007844 */ /* 0x0001e20000000200 */
[----:B------:R-:W-:-:S02]  /*11e40*/  LOP3.LUT R118, R119, 0x380, RZ, 0xc0, !PT ;  /* 0x0000038077767812 */ /* 0x000fc400078ec0ff */
[----:B------:R-:W-:Y:S02]  /*11e50*/  MOV R110, R110 ;  /* 0x0000006e006e7202 */ /* 0x000fe40000000f00 */
[----:B------:R-:W-:Y:S02]  /*11e60*/  MOV R3, R28 ;  /* 0x0000001c00037202 */ /* 0x000fe40000000f00 */
[----:B------:R-:W-:Y:S02]  /*11e70*/  F2FP.F16.F32.PACK_AB R25, R51, R50 ;  /* 0x000000323319723e */ /* 0x000fe400000000ff */
[----:B------:R-:W-:Y:S02]  /*11e80*/  F2FP.F16.F32.PACK_AB R26, R53, R154 ;  /* 0x0000009a351a723e */ /* 0x000fe400000000ff */
[----:B------:R-:W-:Y:S02]  /*11e90*/  LOP3.LUT R120, R121, 0x380, RZ, 0xc0, !PT ;  /* 0x0000038079787812 */ /* 0x000fe400078ec0ff */
[----:B------:R-:W-:-:S02]  /*11ea0*/  MOV R100, R100 ;  /* 0x0000006400647202 */ /* 0x000fc40000000f00 */
[----:B------:R-:W-:Y:S02]  /*11eb0*/  F2FP.F16.F32.PACK_AB R28, R57, R155 ;  /* 0x0000009b391c723e */ /* 0x000fe400000000ff */
[----:B0-----:R-:W-:Y:S02]  /*11ec0*/  F2FP.F16.F32.PACK_AB R24, R49, R153 ;  /* 0x000000993118723e */ /* 0x001fe400000000ff */
[----:B------:R-:W-:Y:S02]  /*11ed0*/  F2FP.F16.F32.PACK_AB R29, R59, R58 ;  /* 0x0000003a3b1d723e */ /* 0x000fe400000000ff */
[----:B------:R-:W-:Y:S02]  /*11ee0*/  F2FP.F16.F32.PACK_AB R30, R61, R156 ;  /* 0x0000009c3d1e723e */ /* 0x000fe400000000ff */
[----:B------:R-:W-:Y:S01]  /*11ef0*/  LOP3.LUT R112, R112, R115, RZ, 0x3c, !PT ;  /* 0x0000007370707212 */ /* 0x000fe200078e3cff */
[----:B------:R-:W-:Y:S01]  /*11f00*/  IMAD.X R115, RZ, RZ, R113, P4 ;  /* 0x000000ffff737224 */ /* 0x000fe200020e0671 */
[----:B------:R-:W-:-:S02]  /*11f10*/  MOV R108, R108 ;  /* 0x0000006c006c7202 */ /* 0x000fc40000000f00 */
[----:B------:R-:W-:Y:S02]  /*11f20*/  F2FP.F16.F32.PACK_AB R4, R65, R157 ;  /* 0x0000009d4104723e */ /* 0x000fe400000000ff */
[----:B------:R-:W-:Y:S02]  /*11f30*/  F2FP.F16.F32.PACK_AB R5, R67, R66 ;  /* 0x000000424305723e */ /* 0x000fe400000000ff */
[----:B------:R-:W-:Y:S02]  /*11f40*/  F2FP.F16.F32.PACK_AB R6, R69, R158 ;  /* 0x0000009e4506723e */ /* 0x000fe400000000ff */
[----:B------:R-:W-:Y:S02]  /*11f50*/  F2FP.F16.F32.PACK_AB R7, R71, R70 ;  /* 0x000000464707723e */ /* 0x000fe400000000ff */
[----:B------:R-:W-:Y:S01]  /*11f60*/  SHF.R.U64 R116, R116, 0x3, RZ ;  /* 0x0000000374747819 */ /* 0x000fe200000012ff */
[----:B------:R-:W-:Y:S01]  /*11f70*/  STSM.16.M88.4 [R110], R24 ;  /* 0x000000186e007844 */ /* 0x000fe20000000200 */
[----:B------:R-:W-:-:S02]  /*11f80*/  SHF.R.U64 R118, R118, 0x3, RZ ;  /* 0x0000000376767819 */ /* 0x000fc400000012ff */
[----:B------:R-:W-:Y:S02]  /*11f90*/  MOV R106, R106 ;  /* 0x0000006a006a7202 */ /* 0x000fe40000000f00 */
[----:B------:R-:W-:Y:S02]  /*11fa0*/  F2FP.F16.F32.PACK_AB R12, R73, R159 ;  /* 0x0000009f490c723e */ /* 0x000fe400000000ff */
[----:B------:R-:W-:Y:S02]  /*11fb0*/  F2FP.F16.F32.PACK_AB R13, R75, R74 ;  /* 0x0000004a4b0d723e */ /* 0x000fe400000000ff */
[----:B------:R-:W-:Y:S02]  /*11fc0*/  F2FP.F16.F32.PACK_AB R14, R77, R160 ;  /* 0x000000a04d0e723e */ /* 0x000fe400000000ff */
[----:B------:R-:W-:Y:S01]  /*11fd0*/  F2FP.F16.F32.PACK_AB R15, R79, R78 ;  /* 0x0000004e4f0f723e */ /* 0x000fe200000000ff */
[----:B------:R-:W-:Y:S01]  /*11fe0*/  STSM.16.M88.4 [R100], R28 ;  /* 0x0000001c64007844 */ /* 0x000fe20000000200 */
[----:B------:R-:W-:-:S02]  /*11ff0*/  SHF.R.U64 R120, R120, 0x3, RZ ;  /* 0x0000000378787819 */ /* 0x000fc400000012ff */
[----:B------:R-:W-:Y:S02]  /*12000*/  MOV R104, R104 ;  /* 0x0000006800687202 */ /* 0x000fe40000000f00 */
[----:B------:R-:W-:Y:S02]  /*12010*/  F2FP.F16.F32.PACK_AB R36, R81, R161 ;  /* 0x000000a15124723e */ /* 0x000fe400000000ff */
[----:B------:R-:W-:Y:S02]  /*12020*/  F2FP.F16.F32.PACK_AB R37, R83, R82 ;  /* 0x000000525325723e */ /* 0x000fe400000000ff */
[----:B------:R-:W-:Y:S02]  /*12030*/  F2FP.F16.F32.PACK_AB R38, R85, R162 ;  /* 0x000000a25526723e */ /* 0x000fe400000000ff */
[----:B------:R-:W-:Y:S01]  /*12040*/  F2FP.F16.F32.PACK_AB R39, R87, R86 ;  /* 0x000000565727723e */ /* 0x000fe200000000ff */
[----:B------:R0:W-:Y:S01]  /*12050*/  STSM.16.M88.4 [R108], R4 ;  /* 0x000000046c007844 */ /* 0x0001e20000000200 */
[----:B------:R-:W-:-:S02]  /*12060*/  F2FP.F16.F32.PACK_AB R44, R89, R163 ;  /* 0x000000a3592c723e */ /* 0x000fc400000000ff */
[----:B------:R-:W-:Y:S02]  /*12070*/  F2FP.F16.F32.PACK_AB R45, R91, R90 ;  /* 0x0000005a5b2d723e */ /* 0x000fe400000000ff */
[----:B------:R-:W-:Y:S01]  /*12080*/  LOP3.LUT R116, R116, R117, RZ, 0x3c, !PT ;  /* 0x0000007574747212 */ /* 0x000fe200078e3cff */
[--C-:B------:R-:W-:Y:S01]  /*12090*/  IMAD.X R117, RZ, RZ, R113.reuse, P5 ;  /* 0x000000ffff757224 */ /* 0x100fe200028e0671 */
[----:B------:R-:W-:Y:S02]  /*120a0*/  F2FP.F16.F32.PACK_AB R57, R99, R98 ;  /* 0x000000626339723e */ /* 0x000fe400000000ff */
[----:B------:R-:W-:Y:S02]  /*120b0*/  F2FP.F16.F32.PACK_AB R58, R68, R165 ;  /* 0x000000a5443a723e */ /* 0x000fe400000000ff */
[----:B------:R-:W-:Y:S01]  /*120c0*/  F2FP.F16.F32.PACK_AB R59, R103, R102 ;  /* 0x00000066673b723e */ /* 0x000fe200000000ff */
[----:B------:R1:W-:Y:S01]  /*120d0*/  STSM.16.M88.4 [R106], R12 ;  /* 0x0000000c6a007844 */ /* 0x0003e20000000200 */
[----:B------:R-:W-:Y:S01]  /*120e0*/  LOP3.LUT R118, R118, R119, RZ, 0x3c, !PT ;  /* 0x0000007776767212 */ /* 0x000fe200078e3cff */
[----:B------:R-:W-:Y:S01]  /*120f0*/  IMAD.X R119, RZ, RZ, R113, P0 ;  /* 0x000000ffff777224 */ /* 0x000fe200000e0671 */
[----:B------:R-:W-:-:S02]  /*12100*/  MOV R114, R114 ;  /* 0x0000007200727202 */ /* 0x000fc40000000f00 */
[----:B0-----:R-:W-:Y:S02]  /*12110*/  F2FP.F16.F32.PACK_AB R4, R72, R166 ;  /* 0x000000a64804723e */ /* 0x001fe400000000ff */
[----:B------:R-:W-:Y:S02]  /*12120*/  F2FP.F16.F32.PACK_AB R5, R42, R40 ;  /* 0x000000282a05723e */ /* 0x000fe400000000ff */
[----:B------:R-:W-:Y:S02]  /*12130*/  F2FP.F16.F32.PACK_AB R6, R76, R167 ;  /* 0x000000a74c06723e */ /* 0x000fe400000000ff */
[----:B------:R-:W-:Y:S01]  /*12140*/  F2FP.F16.F32.PACK_AB R7, R52, R48 ;  /* 0x000000303407723e */ /* 0x000fe200000000ff */
[----:B------:R-:W-:Y:S01]  /*12150*/  STSM.16.M88.4 [R104], R36 ;  /* 0x0000002468007844 */ /* 0x000fe20000000200 */
[----:B------:R-:W-:Y:S01]  /*12160*/  LOP3.LUT R120, R120, R121, RZ, 0x3c, !PT ;  /* 0x0000007978787212 */ /* 0x000fe200078e3cff */
[--C-:B------:R-:W-:Y:S02]  /*12170*/  IMAD.X R121, RZ, RZ, R113.reuse, P1 ;  /* 0x000000ffff797224 */ /* 0x100fe400008e0671 */
[----:B------:R-:W-:Y:S01]  /*12180*/  STSM.16.M88.4 [R0], R44 ;  /* 0x0000002c00007844 */ /* 0x000fe20000000200 */
[----:B------:R-:W-:Y:S01]  /*12190*/  IMAD.X R113, RZ, RZ, R113, P3 ;  /* 0x000000ffff717224 */ /* 0x000fe200018e0671 */
[----:B------:R-:W-:-:S02]  /*121a0*/  MOV R116, R116 ;  /* 0x0000007400747202 */ /* 0x000fc40000000f00 */
[----:B------:R0:W-:Y:S01]  /*121b0*/  STSM.16.M88.4 [R32], R56 ;  /* 0x0000003820007844 */ /* 0x0001e20000000200 */
[----:B-1----:R-:W-:Y:S02]  /*121c0*/  F2FP.F16.F32.PACK_AB R12, R80, R168 ;  /* 0x000000a8500c723e */ /* 0x002fe400000000ff */
[----:B------:R-:W-:Y:S01]  /*121d0*/  F2FP.F16.F32.PACK_AB R13, R60, R54 ;  /* 0x000000363c0d723e */ /* 0x000fe200000000ff */
[----:B------:R4:W-:Y:S01]  /*121e0*/  STSM.16.M88.4 [R114], R4 ;  /* 0x0000000472007844 */ /* 0x0009e20000000200 */
[----:B------:R-:W-:Y:S02]  /*121f0*/  F2FP.F16.F32.PACK_AB R14, R84, R169 ;  /* 0x000000a9540e723e */ /* 0x000fe400000000ff */
[----:B------:R-:W-:Y:S02]  /*12200*/  F2FP.F16.F32.PACK_AB R15, R64, R63 ;  /* 0x0000003f400f723e */ /* 0x000fe400000000ff */
[----:B------:R-:W-:Y:S02]  /*12210*/  MOV R118, R118 ;  /* 0x0000007600767202 */ /* 0x000fe40000000f00 */
[----:B------:R-:W-:-:S02]  /*12220*/  F2FP.F16.F32.PACK_AB R24, R88, R170 ;  /* 0x000000aa5818723e */ /* 0x000fc400000000ff */
[----:B------:R-:W-:Y:S02]  /*12230*/  F2FP.F16.F32.PACK_AB R25, R123, R122 ;  /* 0x0000007a7b19723e */ /* 0x000fe400000000ff */
[----:B------:R-:W-:Y:S02]  /*12240*/  F2FP.F16.F32.PACK_AB R26, R125, R124 ;  /* 0x0000007c7d1a723e */ /* 0x000fe400000000ff */
[----:B------:R-:W-:Y:S01]  /*12250*/  F2FP.F16.F32.PACK_AB R27, R127, R126 ;  /* 0x0000007e7f1b723e */ /* 0x000fe200000000ff */
[----:B0-----:R-:W0:Y:S01]  /*12260*/  LDC R32, c[0x0][0xbe8] ;  /* 0x0002fa00ff207b82 */ /* 0x001e220000000800 */
[----:B------:R-:W-:Y:S02]  /*12270*/  ISETP.NE.U32.AND P0, PT, RZ, UR4, PT ;  /* 0x00000004ff007c0c */ /* 0x000fe4000bf05070 */
[----:B----4-:R-:W-:Y:S02]  /*12280*/  IADD3 R6, P1, R173, UR4, RZ ;  /* 0x00000004ad067c10 */ /* 0x010fe4000ff3e0ff */
[----:B------:R-:W-:-:S02]  /*12290*/  MOV R120, R120 ;  /* 0x0000007800787202 */ /* 0x000fc40000000f00 */
[----:B------:R-:W-:Y:S02]  /*122a0*/  F2FP.F16.F32.PACK_AB R28, R129, R128 ;  /* 0x00000080811c723e */ /* 0x000fe400000000ff */
[----:B------:R-:W-:Y:S02]  /*122b0*/  F2FP.F16.F32.PACK_AB R29, R131, R130 ;  /* 0x00000082831d723e */ /* 0x000fe400000000ff */
[----:B------:R-:W-:Y:S02]  /*122c0*/  F2FP.F16.F32.PACK_AB R30, R133, R132 ;  /* 0x00000084851e723e */ /* 0x000fe400000000ff */
[----:B------:R-:W-:Y:S01]  /*122d0*/  F2FP.F16.F32.PACK_AB R31, R135, R134 ;  /* 0x00000086871f723e */ /* 0x000fe200000000ff */
[----:B------:R1:W-:Y:S01]  /*122e0*/  STSM.16.M88.4 [R116], R12 ;  /* 0x0000000c74007844 */ /* 0x0003e20000000200 */
[----:B------:R-:W-:Y:S02]  /*122f0*/  MOV R112, R112 ;  /* 0x0000007000707202 */ /* 0x000fe40000000f00 */
[----:B------:R-:W-:Y:S01]  /*12300*/  ISETP.NE.AND.EX P0, PT, RZ, UR5, PT, P0 ;  /* 0x00000005ff007c0c */ /* 0x000fe2000bf05300 */
[----:B------:R2:W-:Y:S01]  /*12310*/  STSM.16.M88.4 [R118], R24 ;  /* 0x0000001876007844 */ /* 0x0005e20000000200 */
[----:B------:R-:W-:Y:S01]  /*12320*/  IADD3.X R7, R172, UR5, RZ, P1, !PT ;  /* 0x00000005ac077c10 */ /* 0x000fe20008ffe4ff */
[----:B------:R-:W-:-:S02]  /*12330*/  ULDC.64 UR4, c[0x0][0xc08] ;  /* 0x0003020000047ab9 */ /* 0x000fc40000000a00 */
[----:B------:R3:W-:Y:S01]  /*12340*/  STSM.16.M88.4 [R120], R28 ;  /* 0x0000001c78007844 */ /* 0x0007e20000000200 */
        /* <DEDUP_REMOVED lines=8> */
[----:B-1----:R-:W-:Y:S01]  /*123d0*/  IMAD.U32 R15, RZ, RZ, UR4 ;  /* 0x00000004ff0f7e24 */ /* 0x002fe2000f8e00ff */
[----:B------:R-:W-:Y:S01]  /*123e0*/  @P2 IADD3.X R5, R172, UR5, RZ, P3, !PT ;  /* 0x00000005ac052c10 */ /* 0x000fe20009ffe4ff */
[----:B------:R3:W5:Y:S04]  /*123f0*/  @P0 LDG.E R80, desc[UR40][R6.64] ;  /* 0x0000002806500981 */ /* 0x000768000c1e1900 */
[----:B------:R3:W5:Y:S01]  /*12400*/  @P2 LDG.E R15, desc[UR40][R4.64] ;  /* 0x00000028040f2981 */ /* 0x000762000c1e1900 */
[----:B0-----:R-:W-:-:S13]  /*12410*/  ISETP.NE.AND P1, PT, R32, 0x1, PT ;  /* 0x000000012000780c */ /* 0x001fda0003f25270 */
[----:B------:R-:W0:Y:S08]  /*12420*/  @P1 LDC R0, c[0x0][0xbec] ;  /* 0x0002fb00ff001b82 */ /* 0x000e300000000800 */
[----:B------:R-:W1:Y:S01]  /*12430*/  @P1 LDC R11, c[0x0][0xbf0] ;  /* 0x0002fc00ff0b1b82 */ /* 0x000e620000000800 */
[----:B--2---:R-:W-:Y:S01]  /*12440*/  IMAD.IADD R27, R171, 0x1, R229 ;  /* 0x00000001ab1b7824 */ /* 0x004fe200078e02e5 */
[----:B---3--:R-:W-:Y:S06]  /*12450*/  @P2 BRA `(.L_x_14490) ;  /* 0x0000000000102947 */ /* 0x008fec0003800000 */
[----:B------:R-:W-:Y:S05]  /*12460*/  @!P0 BRA `(.L_x_14490) ;  /* 0x00000000000c8947 */ /* 0x000fea0003800000 */
[----:B------:R-:W2:Y:S04]  /*12470*/  LDG.E R4, desc[UR40][R6.64] ;  /* 0x0000002806047981 */ /* 0x000ea8000c1e1900 */
[----:B-----5:R-:W2:Y:S02]  /*12480*/  LDG.E R15, desc[UR40][R6.64+0x4] ;  /* 0x00000428060f7981 */ /* 0x020ea4000c1e1900 */
[----:B--2---:R-:W-:-:S07]  /*12490*/  IADD3 R15, -R4, R15, RZ ;  /* 0x0000000f040f7210 */ /* 0x004fce0007ffe1ff */
.L_x_14490:
        /* <DEDUP_REMOVED lines=9> */
[----:B------:R-:W2:Y:S02]  /*12530*/  LDL R14, [R1+0x58] ;  /* 0x00005800010e7983 */ /* 0x000ea40000100800 */
[----:B------:R-:W-:Y:S01]  /*12540*/  IMAD.MOV R25, RZ, RZ, -R7 ;  /* 0x000000ffff197224 */ /* 0x000fe200078e0a07 */
[----:B------:R-:W1:Y:S01]  /*12550*/  S2R R87, SR_TID.X ;  /* 0x0000000000577919 */ /* 0x000e620000002100 */
[----:B------:R-:W0:Y:S01]  /*12560*/  S2R R30, SR_TID.X ;  /* 0x00000000001e7919 */ /* 0x000e220000002100 */
[----:B-1----:R-:W-:-:S05]  /*12570*/  VIADD R87, R87, 0xffffff80 ;  /* 0xffffff8057577836 */ /* 0x002fca0000000000 */
[----:B------:R-:W-:-:S04]  /*12580*/  SHF.R.S32.HI R86, RZ, 0x1f, R87 ;  /* 0x0000001fff567819 */ /* 0x000fc80000011457 */
[----:B------:R-:W-:-:S04]  /*12590*/  LEA.HI R86, R86, R87, RZ, 0x3 ;  /* 0x0000005756567211 */ /* 0x000fc800078f18ff */
[----:B------:R-:W-:-:S05]  /*125a0*/  SHF.R.S32.HI R86, RZ, 0x3, R86 ;  /* 0x00000003ff567819 */ /* 0x000fca0000011456 */
[----:B------:R-:W-:-:S04]  /*125b0*/  IMAD R13, R86, 0x40, R213 ;  /* 0x00000040560d7824 */ /* 0x000fc800078e02d5 */
[----:B------:R-:W-:Y:S01]  /*125c0*/  IMAD.WIDE R20, R13, 0x2, R20 ;  /* 0x000000020d147825 */ /* 0x000fe200078e0214 */
[----:B------:R-:W-:Y:S02]  /*125d0*/  SHF.R.S32.HI R13, RZ, 0x1f, R7 ;  /* 0x0000001fff0d7819 */ /* 0x000fe40000011407 */
[----:B0-----:R-:W-:Y:S02]  /*125e0*/  IADD3 R30, R30, -0x80, RZ ;  /* 0xffffff801e1e7810 */ /* 0x001fe40007ffe0ff */
[----:B------:R-:W-:Y:S02]  /*125f0*/  IADD3 R37, P4, R20, 0x5000, RZ ;  /* 0x0000500014257810 */ /* 0x000fe40007f9e0ff */
[----:B------:R-:W-:Y:S02]  /*12600*/  SHF.R.S32.HI R26, RZ, 0x1f, R30 ;  /* 0x0000001fff1a7819 */ /* 0x000fe4000001141e */
[----:B------:R-:W-:Y:S02]  /*12610*/  LOP3.LUT R36, R37, 0x380, RZ, 0xc0, !PT ;  /* 0x0000038025247812 */ /* 0x000fe400078ec0ff */
[----:B------:R-:W-:-:S02]  /*12620*/  LEA.HI R26, R26, R30, RZ, 0x7 ;  /* 0x0000001e1a1a7211 */ /* 0x000fc400078f38ff */
[----:B------:R-:W-:Y:S02]  /*12630*/  SHF.R.U64 R36, R36, 0x3, RZ ;  /* 0x0000000324247819 */ /* 0x000fe400000012ff */
[----:B------:R-:W-:Y:S02]  /*12640*/  LOP3.LUT R26, R26, 0xffffff80, RZ, 0xc0, !PT ;  /* 0xffffff801a1a7812 */ /* 0x000fe400078ec0ff */
[----:B------:R-:W-:Y:S01]  /*12650*/  LOP3.LUT R36, R36, R37, RZ, 0x3c, !PT ;  /* 0x0000002524247212 */ /* 0x000fe200078e3cff */
[----:B------:R-:W-:Y:S02]  /*12660*/  IMAD.X R37, RZ, RZ, R21, P4 ;  /* 0x000000ffff257224 */ /* 0x000fe400020e0615 */
[----:B------:R-:W-:Y:S01]  /*12670*/  IMAD.IADD R26, R30, 0x1, -R26 ;  /* 0x000000011e1a7824 */ /* 0x000fe200078e0a1a */
[----:B------:R-:W-:-:S04]  /*12680*/  IADD3 R57, P4, R20, 0xa000, RZ ;  /* 0x0000a00014397810 */ /* 0x000fc80007f9e0ff */
[----:B------:R-:W-:Y:S02]  /*12690*/  LOP3.LUT R56, R57, 0x380, RZ, 0xc0, !PT ;  /* 0x0000038039387812 */ /* 0x000fe400078ec0ff */
[----:B------:R-:W-:Y:S02]  /*126a0*/  SHF.R.S32.HI R84, RZ, 0x1f, R87 ;  /* 0x0000001fff547819 */ /* 0x000fe40000011457 */
[----:B------:R-:W-:Y:S02]  /*126b0*/  SHF.R.U64 R56, R56, 0x3, RZ ;  /* 0x0000000338387819 */ /* 0x000fe400000012ff */
[----:B------:R-:W-:Y:S02]  /*126c0*/  LEA.HI R84, R84, R87, RZ, 0x3 ;  /* 0x0000005754547211 */ /* 0x000fe400078f18ff */
[----:B------:R-:W-:Y:S01]  /*126d0*/  LOP3.LUT R56, R56, R57, RZ, 0x3c, !PT ;  /* 0x0000003938387212 */ /* 0x000fe200078e3cff */
[----:B------:R-:W-:Y:S01]  /*126e0*/  IMAD.X R57, RZ, RZ, R21, P4 ;  /* 0x000000ffff397224 */ /* 0x000fe200020e0615 */
[----:B------:R-:W-:-:S02]  /*126f0*/  IADD3 R73, P4, R20, 0xe000, RZ ;  /* 0x0000e00014497810 */ /* 0x000fc40007f9e0ff */
[----:B------:R-:W-:Y:S02]  /*12700*/  LOP3.LUT R84, R84, 0xfffffff8, RZ, 0xc0, !PT ;  /* 0xfffffff854547812 */ /* 0x000fe400078ec0ff */
[----:B------:R-:W-:-:S03]  /*12710*/  LOP3.LUT R72, R73, 0x380, RZ, 0xc0, !PT ;  /* 0x0000038049487812 */ /* 0x000fc600078ec0ff */
[----:B------:R-:W-:Y:S01]  /*12720*/  IMAD.IADD R84, R87, 0x1, -R84 ;  /* 0x0000000157547824 */ /* 0x000fe200078e0a54 */
[----:B------:R-:W-:Y:S01]  /*12730*/  SHF.R.U64 R72, R72, 0x3, RZ ;  /* 0x0000000348487819 */ /* 0x000fe200000012ff */
[----:B------:R-:W0:Y:S03]  /*12740*/  @P1 LDC R87, c[0x0][0xbf0] ;  /* 0x0002fc00ff571b82 */ /* 0x000e260000000800 */
[----:B------:R-:W-:Y:S01]  /*12750*/  LOP3.LUT R72, R72, R73, RZ, 0x3c, !PT ;  /* 0x0000004948487212 */ /* 0x000fe200078e3cff */
[----:B------:R-:W-:Y:S01]  /*12760*/  IMAD.X R73, RZ, RZ, R21, P4 ;  /* 0x000000ffff497224 */ /* 0x000fe200020e0615 */
[C---:B------:R-:W-:Y:S01]  /*12770*/  IADD3 R93, R213.reuse, 0x40, RZ ;  /* 0x00000040d55d7810 */ /* 0x040fe20007ffe0ff */
[C---:B------:R-:W-:Y:S02]  /*12780*/  VIADD R89, R213.reuse, 0xc0 ;  /* 0x000000c0d5597836 */ /* 0x040fe40000000000 */
[C---:B------:R-:W-:Y:S01]  /*12790*/  VIADD R91, R213.reuse, 0x80 ;  /* 0x00000080d55b7836 */ /* 0x040fe20000000000 */
[----:B------:R-:W-:Y:S01]  /*127a0*/  BSSY B1, `(.L_x_14491) ;  /* 0x00000c2000017945 */ /* 0x000fe20003800000 */
[C---:B------:R-:W-:Y:S01]  /*127b0*/  VIADD R90, R213.reuse, 0x80 ;  /* 0x00000080d55a7836 */ /* 0x040fe20000000000 */
[----:B------:R-:W-:Y:S01]  /*127c0*/  SHF.R.S32.HI R89, RZ, 0x1f, R89 ;  /* 0x0000001fff597819 */ /* 0x000fe20000011459 */
[----:B------:R-:W-:Y:S01]  /*127d0*/  VIADD R92, R213, 0x40 ;  /* 0x00000040d55c7836 */ /* 0x000fe20000000000 */
[----:B------:R-:W-:-:S02]  /*127e0*/  SHF.R.S32.HI R91, RZ, 0x1f, R91 ;  /* 0x0000001fff5b7819 */ /* 0x000fc4000001145b */
[----:B------:R-:W-:Y:S02]  /*127f0*/  SHF.R.S32.HI R93, RZ, 0x1f, R93 ;  /* 0x0000001fff5d7819 */ /* 0x000fe4000001145d */
[----:B------:R-:W-:Y:S02]  /*12800*/  SHF.R.S32.HI R94, RZ, 0x1f, R213 ;  /* 0x0000001fff5e7819 */ /* 0x000fe400000114d5 */
[----:B---3--:R-:W-:Y:S02]  /*12810*/  SEL R82, R6, RZ, !P0 ;  /* 0x000000ff06527207 */ /* 0x008fe40004000000 */
[----:B----4-:R-:W-:Y:S01]  /*12820*/  SHF.R.S32.HI R83, RZ, 0x1f, R88 ;  /* 0x0000001fff537819 */ /* 0x010fe20000011458 */
[----:B------:R-:W-:-:S04]  /*12830*/  IMAD.WIDE.U32 R4, R88, UR4, R80 ;  /* 0x0000000458047c25 */ /* 0x000fc8000f8e0050 */
[----:B------:R-:W-:-:S04]  /*12840*/  IMAD R3, R83, UR4, RZ ;  /* 0x0000000453037c24 */ /* 0x000fc8000f8e02ff */
[----:B------:R-:W-:Y:S01]  /*12850*/  IMAD R11, R88, UR5, R3 ;  /* 0x00000005580b7c24 */ /* 0x000fe2000f8e0203 */
[----:B--2---:R-:W-:Y:S01]  /*12860*/  SEL R3, R10, RZ, !P0 ;  /* 0x000000ff0a037207 */ /* 0x004fe20004000000 */
[----:B------:R-:W-:-:S03]  /*12870*/  ULDC.64 UR4, c[0x0][0xb98] ;  /* 0x0002e60000047ab9 */ /* 0x000fc60000000a00 */
[----:B------:R-:W-:Y:S01]  /*12880*/  IADD3 R5, R5, R11, RZ ;  /* 0x0000000b05057210 */ /* 0x000fe20007ffe0ff */
[----:B------:R-:W-:Y:S02]  /*12890*/  IMAD R11, R32, R25, R27 ;  /* 0x00000019200b7224 */ /* 0x000fe400078e021b */
[----:B------:R-:W-:Y:S02]  /*128a0*/  IMAD R25, R3, UR4, RZ ;  /* 0x0000000403197c24 */ /* 0x000fe4000f8e02ff */
[----:B------:R-:W-:Y:S01]  /*128b0*/  IMAD.WIDE.U32 R4, R82, UR4, R4 ;  /* 0x0000000452047c25 */ /* 0x000fe2000f8e0004 */
        /* <DEDUP_REMOVED lines=8> */
[----:B------:R-:W-:-:S03]  /*12940*/  ULDC.64 UR4, c[0x0][0xb50] ;  /* 0x0002d40000047ab9 */ /* 0x000fc60000000a00 */
[----:B------:R-:W-:Y:S01]  /*12950*/  IMAD.IADD R5, R5, 0x1, R13 ;  /* 0x0000000105057824 */ /* 0x000fe200078e020d */
[----:B------:R-:W-:Y:S02]  /*12960*/  LEA R6, P0, R4, UR4, 0x2 ;  /* 0x0000000404067c11 */ /* 0x000fe4000f8010ff */
[C---:B------:R-:W-:Y:S02]  /*12970*/  IADD3 R13, P3, R20.reuse, 0x2000, RZ ;  /* 0x00002000140d7810 */ /* 0x040fe40007f7e0ff */
[----:B------:R-:W-:Y:S02]  /*12980*/  IADD3 R7, P2, R20, 0x1000, RZ ;  /* 0x0000100014077810 */ /* 0x000fe40007f5e0ff */
[----:B------:R-:W-:Y:S02]  /*12990*/  LEA.HI.X R4, R4, UR5, R5, 0x2, P0 ;  /* 0x0000000504047c11 */ /* 0x000fe400080f1405 */
[C---:B------:R-:W-:Y:S02]  /*129a0*/  IADD3 R25, P5, R20.reuse, 0x3000, RZ ;  /* 0x0000300014197810 */ /* 0x040fe40007fbe0ff */
[----:B------:R-:W-:Y:S01]  /*129b0*/  LOP3.LUT R12, R13, 0x380, RZ, 0xc0, !PT ;  /* 0x000003800d0c7812 */ /* 0x000fe200078ec0ff */
[----:B------:R-:W-:Y:S01]  /*129c0*/  IMAD.X R11, RZ, RZ, R21, P2 ;  /* 0x000000ffff0b7224 */ /* 0x000fe200010e0615 */
[----:B------:R-:W-:Y:S01]  /*129d0*/  IADD3 R29, P0, R20, 0x4000, RZ ;  /* 0x00004000141d7810 */ /* 0x000fe20007f1e0ff */
[----:B------:R-:W-:Y:S01]  /*129e0*/  SHFL.IDX PT, R54, R6, RZ, 0x1c1f ;  /* 0x001c1fff06367589 */ /* 0x000fe200000e0000 */
[----:B------:R-:W-:Y:S01]  /*129f0*/  SHF.R.U64 R12, R12, 0x3, RZ ;  /* 0x000000030c0c7819 */ /* 0x000fe200000012ff */
[----:B------:R-:W-:Y:S01]  /*12a00*/  IMAD R0, R15, R32, RZ ;  /* 0x000000200f007224 */ /* 0x000fe200078e02ff */
[----:B------:R-:W-:Y:S01]  /*12a10*/  LOP3.LUT R28, R29, 0x380, RZ, 0xc0, !PT ;  /* 0x000003801d1c7812 */ /* 0x000fe200078ec0ff */
[----:B------:R-:W-:Y:S01]  /*12a20*/  SHFL.IDX PT, R58, R6, 0x1, 0x1c1f ;  /* 0x003c1f00063a7f89 */ /* 0x000fe200000e0000 */
[----:B------:R-:W-:Y:S01]  /*12a30*/  IADD3 R41, P2, R20, 0x6000, RZ ;  /* 0x0000600014297810 */ /* 0x000fe20007f5e0ff */
[----:B------:R-:W-:Y:S01]  /*12a40*/  ULDC.64 UR4, c[0x0][0xaa0] ;  /* 0x0002a80000047ab9 */ /* 0x000fe20000000a00 */
[----:B------:R-:W-:-:S02]  /*12a50*/  SHF.R.U64 R28, R28, 0x3, RZ ;  /* 0x000000031c1c7819 */ /* 0x000fc400000012ff */
[----:B------:R-:W-:Y:S01]  /*12a60*/  LOP3.LUT R12, R12, R13, RZ, 0x3c, !PT ;  /* 0x0000000d0c0c7212 */ /* 0x000fe200078e3cff */
[----:B------:R-:W-:Y:S01]  /*12a70*/  IMAD.X R13, RZ, RZ, R21, P3 ;  /* 0x000000ffff0d7224 */ /* 0x000fe200018e0615 */
[----:B------:R-:W-:Y:S02]  /*12a80*/  LOP3.LUT R40, R41, 0x380, RZ, 0xc0, !PT ;  /* 0x0000038029287812 */ /* 0x000fe400078ec0ff */
[----:B------:R-:W-:Y:S02]  /*12a90*/  IADD3 R45, P3, R20, 0x7000, RZ ;  /* 0x00007000142d7810 */ /* 0x000fe40007f7e0ff */
[----:B------:R-:W-:Y:S02]  /*12aa0*/  LOP3.LUT R28, R28, R29, RZ, 0x3c, !PT ;  /* 0x0000001d1c1c7212 */ /* 0x000fe400078e3cff */
[----:B------:R-:W-:Y:S02]  /*12ab0*/  SHF.R.U64 R40, R40, 0x3, RZ ;  /* 0x0000000328287819 */ /* 0x000fe400000012ff */
[----:B------:R-:W-:-:S02]  /*12ac0*/  IADD3.X R29, RZ, R21, RZ, P0, !PT ;  /* 0x00000015ff1d7210 */ /* 0x000fc400007fe4ff */
[----:B------:R-:W-:Y:S02]  /*12ad0*/  IADD3 R53, P0, R20, 0x9000, RZ ;  /* 0x0000900014357810 */ /* 0x000fe40007f1e0ff */
[----:B------:R-:W-:Y:S02]  /*12ae0*/  LOP3.LUT R44, R45, 0x380, RZ, 0xc0, !PT ;  /* 0x000003802d2c7812 */ /* 0x000fe400078ec0ff */
[----:B------:R-:W-:Y:S02]  /*12af0*/  LOP3.LUT R24, R25, 0x380, RZ, 0xc0, !PT ;  /* 0x0000038019187812 */ /* 0x000fe400078ec0ff */
[----:B------:R-:W-:Y:S01]  /*12b00*/  LOP3.LUT R40, R40, R41, RZ, 0x3c, !PT ;  /* 0x0000002928287212 */ /* 0x000fe200078e3cff */
[----:B------:R-:W-:Y:S01]  /*12b10*/  IMAD.X R41, RZ, RZ, R21, P2 ;  /* 0x000000ffff297224 */ /* 0x000fe200010e0615 */
[----:B------:R-:W-:Y:S02]  /*12b20*/  LOP3.LUT R52, R53, 0x380, RZ, 0xc0, !PT ;  /* 0x0000038035347812 */ /* 0x000fe400078ec0ff */
[----:B------:R-:W-:-:S02]  /*12b30*/  SHF.R.U64 R44, R44, 0x3, RZ ;  /* 0x000000032c2c7819 */ /* 0x000fc400000012ff */
[----:B------:R-:W-:Y:S02]  /*12b40*/  IADD3 R61, P2, R20, 0xb000, RZ ;  /* 0x0000b000143d7810 */ /* 0x000fe40007f5e0ff */
[----:B------:R-:W-:Y:S02]  /*12b50*/  SHF.R.U64 R24, R24, 0x3, RZ ;  /* 0x0000000318187819 */ /* 0x000fe400000012ff */
[----:B------:R-:W-:Y:S02]  /*12b60*/  SHF.R.U64 R52, R52, 0x3, RZ ;  /* 0x0000000334347819 */ /* 0x000fe400000012ff */
[----:B------:R-:W-:Y:S01]  /*12b70*/  LOP3.LUT R44, R44, R45, RZ, 0x3c, !PT ;  /* 0x0000002d2c2c7212 */ /* 0x000fe200078e3cff */
[--C-:B------:R-:W-:Y:S01]  /*12b80*/  IMAD.X R45, RZ, RZ, R21.reuse, P3 ;  /* 0x000000ffff2d7224 */ /* 0x100fe200018e0615 */
[----:B------:R-:W-:Y:S02]  /*12b90*/  LOP3.LUT R60, R61, 0x380, RZ, 0xc0, !PT ;  /* 0x000003803d3c7812 */ /* 0x000fe400078ec0ff */
[----:B------:R-:W-:Y:S01]  /*12ba0*/  LOP3.LUT R24, R24, R25, RZ, 0x3c, !PT ;  /* 0x0000001918187212 */ /* 0x000fe200078e3cff */
[----:B------:R-:W-:Y:S01]  /*12bb0*/  IMAD.X R25, RZ, RZ, R21, P5 ;  /* 0x000000ffff197224 */ /* 0x000fe200028e0615 */
[C---:B------:R-:W-:Y:S01]  /*12bc0*/  IADD3 R65, P3, R20.reuse, 0xc000, RZ ;  /* 0x0000c00014417810 */ /* 0x040fe20007f7e0ff */
[----:B------:R-:W1:Y:S01]  /*12bd0*/  SHFL.IDX PT, R55, R4, RZ, 0x1c1f ;  /* 0x001c1fff04377589 */ /* 0x000e6200000e0000 */
[----:B------:R-:W-:Y:S01]  /*12be0*/  IADD3 R49, P5, R20, 0x8000, RZ ;  /* 0x0000800014317810 */ /* 0x000fe20007fbe0ff */
[----:B------:R-:W-:Y:S01]  /*12bf0*/  IMAD.IADD R5, R14, 0x1, R229 ;  /* 0x000000010e057824 */ /* 0x000fe200078e02e5 */
[----:B------:R-:W-:Y:S01]  /*12c00*/  LOP3.LUT R52, R52, R53, RZ, 0x3c, !PT ;  /* 0x0000003534347212 */ /* 0x000fe200078e3cff */
[----:B------:R-:W-:Y:S01]  /*12c10*/  IMAD.X R53, RZ, RZ, R21, P0 ;  /* 0x000000ffff357224 */ /* 0x000fe200000e0615 */
[----:B------:R-:W-:Y:S01]  /*12c20*/  SHF.R.U64 R60, R60, 0x3, RZ ;  /* 0x000000033c3c7819 */ /* 0x000fe200000012ff */
[----:B------:R2:W3:Y:S01]  /*12c30*/  SHFL.IDX PT, R59, R4, 0x1, 0x1c1f ;  /* 0x003c1f00043b7f89 */ /* 0x0004e200000e0000 */
[----:B------:R-:W-:-:S02]  /*12c40*/  LOP3.LUT R64, R65, 0x380, RZ, 0xc0, !PT ;  /* 0x0000038041407812 */ /* 0x000fc400078ec0ff */
[----:B------:R-:W-:Y:S02]  /*12c50*/  LOP3.LUT P0, RZ, R26, 0x3, RZ, 0xc0, !PT ;  /* 0x000000031aff7812 */ /* 0x000fe4000780c0ff */
[----:B------:R-:W-:Y:S02]  /*12c60*/  LOP3.LUT R10, R7, 0x380, RZ, 0xc0, !PT ;  /* 0x00000380070a7812 */ /* 0x000fe400078ec0ff */
[----:B------:R-:W-:Y:S02]  /*12c70*/  LOP3.LUT R48, R49, 0x380, RZ, 0xc0, !PT ;  /* 0x0000038031307812 */ /* 0x000fe400078ec0ff */
[----:B------:R-:W-:Y:S02]  /*12c80*/  LOP3.LUT R60, R60, R61, RZ, 0x3c, !PT ;  /* 0x0000003d3c3c7212 */ /* 0x000fe400078e3cff */
[----:B------:R-:W-:Y:S02]  /*12c90*/  IADD3.X R61, RZ, R21, RZ, P2, !PT ;  /* 0x00000015ff3d7210 */ /* 0x000fe400017fe4ff */
[----:B------:R-:W-:-:S02]  /*12ca0*/  SHF.R.U64 R64, R64, 0x3, RZ ;  /* 0x0000000340407819 */ /* 0x000fc400000012ff */
[C---:B------:R-:W-:Y:S01]  /*12cb0*/  ISETP.GE.OR P2, PT, R5.reuse, R0, P0 ;  /* 0x000000000500720c */ /* 0x040fe20000746670 */
[----:B------:R-:W-:Y:S01]  /*12cc0*/  VIADD R5, R5, 0x8 ;  /* 0x0000000805057836 */ /* 0x000fe20000000000 */
[----:B------:R-:W-:Y:S02]  /*12cd0*/  SHF.R.U64 R10, R10, 0x3, RZ ;  /* 0x000000030a0a7819 */ /* 0x000fe400000012ff */
[----:B------:R-:W-:Y:S02]  /*12ce0*/  SHF.R.U64 R48, R48, 0x3, RZ ;  /* 0x0000000330307819 */ /* 0x000fe400000012ff */
[----:B------:R-:W-:Y:S01]  /*12cf0*/  LOP3.LUT R64, R64, R65, RZ, 0x3c, !PT ;  /* 0x0000004140407212 */ /* 0x000fe200078e3cff */
[--C-:B------:R-:W-:Y:S01]  /*12d00*/  IMAD.X R65, RZ, RZ, R21.reuse, P3 ;  /* 0x000000ffff417224 */ /* 0x100fe200018e0615 */
[----:B------:R-:W-:Y:S02]  /*12d10*/  LOP3.LUT R10, R10, R7, RZ, 0x3c, !PT ;  /* 0x000000070a0a7212 */ /* 0x000fe400078e3cff */
[----:B------:R-:W-:Y:S01]  /*12d20*/  LOP3.LUT R48, R48, R49, RZ, 0x3c, !PT ;  /* 0x0000003130307212 */ /* 0x000fe200078e3cff */
[----:B------:R-:W-:Y:S01]  /*12d30*/  IMAD.X R49, RZ, RZ, R21, P5 ;  /* 0x000000ffff317224 */ /* 0x000fe200028e0615 */
[----:B------:R-:W-:-:S02]  /*12d40*/  IADD3 R7, P3, R20, 0xf000, RZ ;  /* 0x0000f00014077810 */ /* 0x000fc40007f7e0ff */
[----:B------:R-:W-:Y:S02]  /*12d50*/  ISETP.GE.OR P0, PT, R5, R0, P0 ;  /* 0x000000000500720c */ /* 0x000fe40000706670 */
[C---:B------:R-:W-:Y:S02]  /*12d60*/  IADD3 R69, P5, R20.reuse, 0xd000, RZ ;  /* 0x0000d00014457810 */ /* 0x040fe40007fbe0ff */
[----:B------:R-:W-:Y:S02]  /*12d70*/  LOP3.LUT R15, R20, 0x380, RZ, 0xc0, !PT ;  /* 0x00000380140f7812 */ /* 0x000fe400078ec0ff */
[----:B--2---:R-:W-:Y:S02]  /*12d80*/  LOP3.LUT R4, R7, 0x380, RZ, 0xc0, !PT ;  /* 0x0000038007047812 */ /* 0x004fe400078ec0ff */
[----:B------:R-:W-:Y:S02]  /*12d90*/  LOP3.LUT R68, R69, 0x380, RZ, 0xc0, !PT ;  /* 0x0000038045447812 */ /* 0x000fe400078ec0ff */
[----:B------:R-:W-:-:S02]  /*12da0*/  SHF.R.U64 R15, R15, 0x3, RZ ;  /* 0x000000030f0f7819 */ /* 0x000fc400000012ff */
[----:B------:R-:W-:Y:S02]  /*12db0*/  SHF.R.U64 R4, R4, 0x3, RZ ;  /* 0x0000000304047819 */ /* 0x000fe400000012ff */
[----:B------:R-:W-:Y:S02]  /*12dc0*/  SHF.R.U64 R68, R68, 0x3, RZ ;  /* 0x0000000344447819 */ /* 0x000fe400000012ff */
[----:B------:R-:W-:Y:S01]  /*12dd0*/  LOP3.LUT R20, R15, R20, RZ, 0x3c, !PT ;  /* 0x000000140f147212 */ /* 0x000fe200078e3cff */
[----:B-1----:R-:W-:Y:S01]  /*12de0*/  @!P2 ST.E desc[UR40][R54.64], R9 ;  /* 0x000000093600a985 */ /* 0x002fe2000c101928 */
[----:B------:R-:W-:Y:S01]  /*12df0*/  LOP3.LUT R68, R68, R69, RZ, 0x3c, !PT ;  /* 0x0000004544447212 */ /* 0x000fe200078e3cff */
[----:B------:R-:W-:Y:S01]  /*12e00*/  IMAD.X R69, RZ, RZ, R21, P5 ;  /* 0x000000ffff457224 */ /* 0x000fe200028e0615 */
[----:B------:R-:W-:Y:S01]  /*12e10*/  LOP3.LUT R76, R4, R7, RZ, 0x3c, !PT ;  /* 0x00000007044c7212 */ /* 0x000fe200078e3cff */
[----:B---3--:R1:W-:Y:S01]  /*12e20*/  @!P0 ST.E desc[UR40][R58.64], R8 ;  /* 0x000000083a008985 */ /* 0x0083e2000c101928 */
[----:B------:R-:W-:-:S03]  /*12e30*/  IADD3.X R77, RZ, R21, RZ, P3, !PT ;  /* 0x00000015ff4d7210 */ /* 0x000fc60001ffe4ff */
[----:B------:R2:W5:Y:S04]  /*12e40*/  LD.E.128 R4, desc[UR40][R20.64] ;  /* 0x0000002814047980 */ /* 0x000568000c101d00 */
[----:B------:R-:W5:Y:S04]  /*12e50*/  LD.E.128 R12, desc[UR40][R12.64] ;  /* 0x000000280c0c7980 */ /* 0x000f68000c101d00 */
[----:B-1----:R-:W5:Y:S01]  /*12e60*/  LD.E.128 R8, desc[UR40][R10.64] ;  /* 0x000000280a087980 */ /* 0x002f62000c101d00 */
[----:B--2---:R-:W-:-:S03]  /*12e70*/  IMAD R21, R81, UR4, RZ ;  /* 0x0000000451157c24 */ /* 0x004fc6000f8e02ff */
[----:B------:R-:W5:Y:S01]  /*12e80*/  LD.E.128 R24, desc[UR40][R24.64] ;  /* 0x0000002818187980 */ /* 0x000f62000c101d00 */
[C---:B------:R-:W-:Y:S02]  /*12e90*/  IMAD R81, R80.reuse, UR5, R21 ;  /* 0x0000000550517c24 */ /* 0x040fe4000f8e0215 */
[----:B------:R-:W-:Y:S01]  /*12ea0*/  IMAD.WIDE.U32 R20, R80, UR4, RZ ;  /* 0x0000000450147c25 */ /* 0x000fe2000f8e00ff */
[----:B------:R-:W-:Y:S01]  /*12eb0*/  ULDC.64 UR4, c[0x0][0xae8] ;  /* 0x0002ba0000047ab9 */ /* 0x000fe20000000a00 */
[----:B------:R-:W5:Y:S02]  /*12ec0*/  LD.E.128 R28, desc[UR40][R28.64] ;  /* 0x000000281c1c7980 */ /* 0x000f64000c101d00 */
[----:B------:R-:W-:Y:S02]  /*12ed0*/  IMAD R80, R84, 0x20, R86 ;  /* 0x0000002054507824 */ /* 0x000fe400078e0256 */
[----:B------:R-:W-:Y:S01]  /*12ee0*/  IMAD.IADD R21, R21, 0x1, R81 ;  /* 0x0000000115157824 */ /* 0x000fe200078e0251 */
        /* <DEDUP_REMOVED lines=8> */
[----:B------:R-:W-:Y:S01]  /*12f70*/  @P1 IMAD.HI.U32 R80, R84, R85, RZ ;  /* 0x0000005554501227 */ /* 0x000fe200078e00ff */
[----:B------:R-:W-:Y:S01]  /*12f80*/  IADD3 R21, R21, R83, RZ ;  /* 0x0000005315157210 */ /* 0x000fe20007ffe0ff */
[----:B------:R-:W5:Y:S02]  /*12f90*/  LD.E.128 R48, desc[UR40][R48.64] ;  /* 0x0000002830307980 */ /* 0x000f64000c101d00 */
[----:B------:R-:W-:Y:S01]  /*12fa0*/  IMAD.MOV.U32 R81, RZ, RZ, R84 ;  /* 0x000000ffff517224 */ /* 0x000fe200078e0054 */
[----:B0-----:R-:W-:Y:S01]  /*12fb0*/  @P1 SHF.R.U32.HI R81, RZ, R87, R80 ;  /* 0x00000057ff511219 */ /* 0x001fe20000011650 */
[----:B------:R-:W-:Y:S01]  /*12fc0*/  IMAD R3, R3, UR4, RZ ;  /* 0x0000000403037c24 */ /* 0x000fe2000f8e02ff */
[----:B------:R-:W5:Y:S03]  /*12fd0*/  LD.E.128 R52, desc[UR40][R52.64] ;  /* 0x0000002834347980 */ /* 0x000f66000c101d00 */
[C---:B------:R-:W-:Y:S01]  /*12fe0*/  IMAD R85, R82.reuse, UR5, R3 ;  /* 0x0000000552557c24 */ /* 0x040fe2000f8e0203 */
[----:B------:R-:W-:Y:S01]  /*12ff0*/  SHF.R.S32.HI R3, RZ, 0x1f, R81 ;  /* 0x0000001fff037819 */ /* 0x000fe20000011451 */
[----:B------:R-:W-:Y:S01]  /*13000*/  IMAD.WIDE.U32 R82, R82, UR4, R20 ;  /* 0x0000000452527c25 */ /* 0x000fe2000f8e0014 */
[----:B------:R-:W-:Y:S01]  /*13010*/  ULDC.64 UR4, c[0x0][0xae0] ;  /* 0x0002b80000047ab9 */ /* 0x000fe20000000a00 */
[----:B------:R-:W5:Y:S02]  /*13020*/  LD.E.128 R56, desc[UR40][R56.64] ;  /* 0x0000002838387980 */ /* 0x000f64000c101d00 */
[----:B------:R-:W-:-:S02]  /*13030*/  IMAD.MOV R21, RZ, RZ, -R81 ;  /* 0x000000ffff157224 */ /* 0x000fc400078e0a51 */
[----:B------:R-:W-:Y:S01]  /*13040*/  IMAD R20, R3, UR4, RZ ;  /* 0x0000000403147c24 */ /* 0x000fe2000f8e02ff */
[----:B------:R-:W5:Y:S01]  /*13050*/  LD.E.128 R60, desc[UR40][R60.64] ;  /* 0x000000283c3c7980 */ /* 0x000f62000c101d00 */
[----:B------:R-:W-:Y:S02]  /*13060*/  IMAD.IADD R83, R83, 0x1, R85 ;  /* 0x0000000153537824 */ /* 0x000fe400078e0255 */
[----:B------:R-:W-:Y:S01]  /*13070*/  IMAD R3, R32, R21, R84 ;  /* 0x0000001520037224 */ /* 0x000fe200078e0254 */
[----:B------:R-:W5:Y:S01]  /*13080*/  LD.E.128 R64, desc[UR40][R64.64] ;  /* 0x0000002840407980 */ /* 0x000f62000c101d00 */
[C---:B------:R-:W-:Y:S02]  /*13090*/  IMAD R85, R81.reuse, UR5, R20 ;  /* 0x0000000551557c24 */ /* 0x040fe4000f8e0214 */
[----:B------:R-:W-:Y:S01]  /*130a0*/  IMAD.WIDE.U32 R20, R81, UR4, R82 ;  /* 0x0000000451147c25 */ /* 0x000fe2000f8e0052 */
[----:B------:R-:W5:Y:S01]  /*130b0*/  LD.E.128 R68, desc[UR40][R68.64] ;  /* 0x0000002844447980 */ /* 0x000f62000c101d00 */
[----:B------:R-:W-:Y:S01]  /*130c0*/  SHF.R.S32.HI R32, RZ, 0x1f, R3 ;  /* 0x0000001fff207819 */ /* 0x000fe20000011403 */
[----:B------:R-:W-:-:S02]  /*130d0*/  ULDC.64 UR4, c[0x0][0xad8] ;  /* 0x0002b60000047ab9 */ /* 0x000fc40000000a00 */
        /* <DEDUP_REMOVED lines=10> */
[----:B------:R-:W-:Y:S02]  /*13180*/  IMAD.IADD R229, R86, 0x1, R229 ;  /* 0x0000000156e57824 */ /* 0x000fe400078e02e5 */
        /* <DEDUP_REMOVED lines=15> */
[----:B------:R-:W-:-:S02]  /*13280*/  ISETP.GE.AND P0, PT, R81, R0, PT ;  /* 0x000000005100720c */ /* 0x000fc40003f06270 */
[----:B------:R-:W-:Y:S01]  /*13290*/  IADD3 R87, R213, 0xc0, RZ ;  /* 0x000000c0d5577810 */ /* 0x000fe20007ffe0ff */
[----:B------:R-:W-:Y:S10]  /*132a0*/  @P2 BRA `(.L_x_14492) ;  /* 0x0000000000442947 */ /* 0x000ff40003800000 */
        /* <DEDUP_REMOVED lines=17> */
.L_x_14492:
[----:B------:R-:W-:Y:S05]  /*133c0*/  BSYNC B1 ;  /* 0x0000000000017941 */ /* 0x000fea0003800000 */
.L_x_14491:
        /* <DEDUP_REMOVED lines=21> */
.L_x_14494:
[----:B------:R-:W-:Y:S05]  /*13520*/  BSYNC B1 ;  /* 0x0000000000017941 */ /* 0x000fea0003800000 */
.L_x_14493:
        /* <DEDUP_REMOVED lines=21> */
.L_x_14496:
[----:B------:R-:W-:Y:S05]  /*13680*/  BSYNC B1 ;  /* 0x0000000000017941 */ /* 0x000fea0003800000 */
.L_x_14495:
        /* <DEDUP_REMOVED lines=9> */
[CC--:B0-----:R-:W-:Y:S02]  /*13720*/  @!P3 LEA R4, P0, R213.reuse, R32.reuse, 0x1 ;  /* 0x00000020d504b211 */ /* 0x0c1fe400078008ff */
        /* <DEDUP_REMOVED lines=14> */
.L_x_14489:
        /* <DEDUP_REMOVED lines=28> */
[----:B--2---:R-:W-:-:S07]  /*139d0*/  IADD3 R8, -R3, R8, RZ ;  /* 0x0000000803087210 */ /* 0x004fce0007ffe1ff */
.L_x_14498:
        /* <DEDUP_REMOVED lines=31> */
[----:B------:R-:W-:Y:S01]  /*13bd0*/  IADD3 R7, -R3, RZ, RZ ;  /* 0x000000ff03077210 */ /* 0x000fe20007ffe1ff */
[----:B------:R-:W-:Y:S01]  /*13be0*/  IMAD R6, R13, UR5, R6 ;  /* 0x000000050d067c24 */ /* 0x000fe2000f8e0206 */
[----:B------:R-:W-:Y:S01]  /*13bf0*/  IADD3 R4, P0, R3, R4, RZ ;  /* 0x0000000403047210 */ /* 0x000fe20007f1e0ff */
[----:B------:R-:W-:Y:S02]  /*13c00*/  ULDC.64 UR4, c[0x0][0xb88] ;  /* 0x0002e20000047ab9 */ /* 0x000fe40000000a00 */
        /* <DEDUP_REMOVED lines=13> */
.L_x_14500:
[----:B------:R-:W-:Y:S05]  /*13ce0*/  BSYNC B1 ;  /* 0x0000000000017941 */ /* 0x000fea0003800000 */
.L_x_14499:
[--C-:B--2---:R-:W-:Y:S01]  /*13cf0*/  SHF.R.S32.HI R6, RZ, 0x1f, R26.reuse ;  /* 0x0000001fff067819 */ /* 0x104fe2000001141a */
        /* <DEDUP_REMOVED lines=10> */
[----:B------:R-:W-:Y:S01]  /*13da0*/  IMAD.IADD R6, R26, 0x1, -R6 ;  /* 0x000000011a067824 */ /* 0x000fe200078e0a06 */
[----:B------:R-:W-:-:S03]  /*13db0*/  IADD3 R5, R5, R3, RZ ;  /* 0x0000000305057210 */ /* 0x000fc60007ffe0ff */
[----:B------:R-:W-:Y:S02]  /*13dc0*/  IMAD R0, R6, 0x20, R10 ;  /* 0x0000002006007824 */ /* 0x000fe400078e020a */
[----:B------:R-:W-:Y:S02]  /*13dd0*/  IMAD R6, R12, UR4, RZ ;  /* 0x000000040c067c24 */ /* 0x000fe4000f8e02ff */
[----:B------:R-:W-:Y:S02]  /*13de0*/  IMAD.IADD R9, R229, 0x1, R0 ;  /* 0x00000001e5097824 */ /* 0x000fe400078e0200 */
[----:B------:R-:W-:Y:S02]  /*13df0*/  IMAD R7, R24, UR5, R6 ;  /* 0x0000000518077c24 */ /* 0x000fe4000f8e0206 */
[----:B------:R-:W-:-:S04]  /*13e00*/  @P2 IMAD.HI.U32 R0, R9, R20, RZ ;  /* 0x0000001409002227 */ /* 0x000fc800078e00ff */
[----:B------:R-:W-:Y:S01]  /*13e10*/  IMAD.WIDE.U32 R4, R24, UR4, R4 ;  /* 0x0000000418047c25 */ /* 0x000fe2000f8e0004 */
[----:B------:R-:W-:-:S03]  /*13e20*/  ULDC.64 UR4, c[0x0][0xaf0] ;  /* 0x0002bc0000047ab9 */ /* 0x000fc60000000a00 */
[----:B------:R-:W-:Y:S01]  /*13e30*/  IMAD.MOV.U32 R3, RZ, RZ, R9 ;  /* 0x000000ffff037224 */ /* 0x000fe200078e0009 */
[----:B0-----:R-:W-:Y:S01]  /*13e40*/  @P2 SHF.R.U32.HI R3, RZ, R27, R0 ;  /* 0x0000001bff032219 */ /* 0x001fe20000011600 */
[----:B------:R-:W-:Y:S02]  /*13e50*/  IMAD R6, R14, UR4, RZ ;  /* 0x000000040e067c24 */ /* 0x000fe4000f8e02ff */
[----:B------:R-:W-:Y:S01]  /*13e60*/  IMAD.IADD R5, R5, 0x1, R7 ;  /* 0x0000000105057824 */ /* 0x000fe200078e0207 */
[----:B------:R-:W-:Y:S01]  /*13e70*/  SHF.R.S32.HI R0, RZ, 0x1f, R3 ;  /* 0x0000001fff007819 */ /* 0x000fe20000011403 */
[C---:B------:R-:W-:Y:S02]  /*13e80*/  IMAD R7, R13.reuse, UR5, R6 ;  /* 0x000000050d077c24 */ /* 0x040fe4000f8e0206 */
        /* <DEDUP_REMOVED lines=22> */
.L_x_14689:
[----:B------:R-:W-:Y:S01]  /*13ff0*/  IMAD R8, R8, R25, RZ ;  /* 0x0000001908087224 */ /* 0x000fe200078e02ff */
[----:B------:R-:W-:Y:S01]  /*14000*/  BSSY B1, `(.L_x_14502) ;  /* 0x000001f000017945 */ /* 0x000fe20003800000 */
[----:B------:R-:W-:-:S05]  /*14010*/  IMAD.IADD R229, R10, 0x1, R229 ;  /* 0x000000010ae57824 */ /* 0x000fca00078e02e5 */
[----:B------:R-:W-:-:S13]  /*14020*/  ISETP.GE.AND P0, PT, R229, R8, PT ;  /* 0x00000008e500720c */ /* 0x000fda0003f06270 */
[----:B------:R-:W-:Y:S05]  /*14030*/  @P0 BRA `(.L_x_14503) ;  /* 0x00000000006c0947 */ /* 0x000fea0003800000 */
[----:B------:R-:W-:Y:S01]  /*14040*/  ULDC UR4, c[0x0][0xac8] ;  /* 0x0002b20000047ab9 */ /* 0x000fe20000000800 */
[C---:B------:R-:W-:Y:S01]  /*14050*/  VIADD R15, R213.reuse, 0x40 ;  /* 0x00000040d50f7836 */ /* 0x040fe20000000000 */
[C---:B------:R-:W-:Y:S01]  /*14060*/  ISETP.GE.AND P3, PT, R213.reuse, UR4, PT ;  /* 0x00000004d5007c0c */ /* 0x040fe2000bf66270 */
[C---:B------:R-:W-:Y:S01]  /*14070*/  VIADD R5, R213.reuse, 0xc0 ;  /* 0x000000c0d5057836 */ /* 0x040fe20000000000 */
[C---:B------:R-:W-:Y:S01]  /*14080*/  IADD3 R20, R213.reuse, 0x80, RZ ;  /* 0x00000080d5147810 */ /* 0x040fe20007ffe0ff */
[----:B------:R-:W-:Y:S01]  /*14090*/  VIADD R24, R213, 0x40 ;  /* 0x00000040d5187836 */ /* 0x000fe20000000000 */
[----:B------:R-:W-:Y:S01]  /*140a0*/  ISETP.GE.AND P2, PT, R15, UR4, PT ;  /* 0x000000040f007c0c */ /* 0x000fe2000bf46270 */
[----:B------:R-:W-:Y:S01]  /*140b0*/  VIADD R21, R213, 0x80 ;  /* 0x00000080d5157836 */ /* 0x000fe20000000000 */
[----:B------:R-:W-:Y:S02]  /*140c0*/  ISETP.GE.AND P1, PT, R20, UR4, PT ;  /* 0x0000000414007c0c */ /* 0x000fe4000bf26270 */
[----:B------:R-:W-:-:S02]  /*140d0*/  ISETP.GE.AND P0, PT, R5, UR4, PT ;  /* 0x0000000405007c0c */ /* 0x000fc4000bf06270 */
[----:B------:R-:W-:Y:S02]  /*140e0*/  SHF.R.S32.HI R9, RZ, 0x1f, R213 ;  /* 0x0000001fff097819 */ /* 0x000fe400000114d5 */
[----:B------:R-:W-:Y:S02]  /*140f0*/  SHF.R.S32.HI R24, RZ, 0x1f, R24 ;  /* 0x0000001fff187819 */ /* 0x000fe40000011418 */
[C---:B---3--:R-:W-:Y:S02]  /*14100*/  @!P3 LEA R6, P5, R213.reuse, R14, 0x1 ;  /* 0x0000000ed506b211 */ /* 0x048fe400078a08ff */
[----:B------:R-:W-:Y:S02]  /*14110*/  SHF.R.S32.HI R21, RZ, 0x1f, R21 ;  /* 0x0000001fff157819 */ /* 0x000fe40000011415 */
[C---:B--2---:R-:W-:Y:S01]  /*14120*/  @!P3 LEA.HI.X R7, R213.reuse, R0, R9, 0x1, P5 ;  /* 0x00000000d507b211 */ /* 0x044fe200028f0c09 */
[----:B------:R-:W-:Y:S01]  /*14130*/  VIADD R9, R213, 0xc0 ;  /* 0x000000c0d5097836 */ /* 0x000fe20000000000 */
[----:B------:R-:W-:-:S02]  /*14140*/  @!P2 LEA R10, P4, R15, R14, 0x1 ;  /* 0x0000000e0f0aa211 */ /* 0x000fc400078808ff */
[C---:B------:R-:W-:Y:S01]  /*14150*/  @!P1 LEA R12, P5, R20.reuse, R14, 0x1 ;  /* 0x0000000e140c9211 */ /* 0x040fe200078a08ff */
[----:B------:R4:W-:Y:S01]  /*14160*/  @!P3 ST.E.128 desc[UR40][R6.64], RZ ;  /* 0x000000ff0600b985 */ /* 0x0009e2000c101d28 */
[----:B------:R-:W-:Y:S02]  /*14170*/  @!P2 LEA.HI.X R11, R15, R0, R24, 0x1, P4 ;  /* 0x000000000f0ba211 */ /* 0x000fe400020f0c18 */
[----:B------:R-:W-:Y:S02]  /*14180*/  SHF.R.S32.HI R9, RZ, 0x1f, R9 ;  /* 0x0000001fff097819 */ /* 0x000fe40000011409 */
[C---:B------:R-:W-:Y:S01]  /*14190*/  @!P0 LEA R14, P4, R5.reuse, R14, 0x1 ;  /* 0x0000000e050e8211 */ /* 0x040fe200078808ff */
[----:B------:R4:W-:Y:S01]  /*141a0*/  @!P2 ST.E.128 desc[UR40][R10.64], RZ ;  /* 0x000000ff0a00a985 */ /* 0x0009e2000c101d28 */
[-C--:B------:R-:W-:Y:S02]  /*141b0*/  @!P1 LEA.HI.X R13, R20, R0.reuse, R21, 0x1, P5 ;  /* 0x00000000140d9211 */ /* 0x080fe400028f0c15 */
[----:B------:R-:W-:-:S03]  /*141c0*/  @!P0 LEA.HI.X R15, R5, R0, R9, 0x1, P4 ;  /* 0x00000000050f8211 */ /* 0x000fc600020f0c09 */
[----:B------:R4:W-:Y:S04]  /*141d0*/  @!P1 ST.E.128 desc[UR40][R12.64], RZ ;  /* 0x000000ff0c009985 */ /* 0x0009e8000c101d28 */
[----:B------:R4:W-:Y:S02]  /*141e0*/  @!P0 ST.E.128 desc[UR40][R14.64], RZ ;  /* 0x000000ff0e008985 */ /* 0x0009e4000c101d28 */
.L_x_14503:
[----:B------:R-:W-:Y:S05]  /*141f0*/  BSYNC B1 ;  /* 0x0000000000017941 */ /* 0x000fea0003800000 */
.L_x_14502:
[----:B------:R-:W-:-:S03]  /*14200*/  UMOV UR4, 0xffffffff ;  /* 0xffffffff00047882 */ /* 0x000fc60000000000 */
[----:B------:R-:W-:Y:S05]  /*14210*/  BRA.DIV UR4, `(.L_x_14504) ;  /* 0x0000008a04707947 */ /* 0x000fea000b800000 */
[----:B--2---:R2:W0:Y:S04]  /*14220*/  SHFL.IDX PT, R0, R4, 0x1, 0x181f ;  /* 0x00381f0004007f89 */ /* 0x00442800000e0000 */
[----:B---34-:R2:W3:Y:S02]  /*14230*/  SHFL.IDX PT, R14, R3, 0x1, 0x181f ;  /* 0x00381f00030e7f89 */ /* 0x0184e400000e0000 */
.L_x_14693:
[----:B------:R-:W-:Y:S01]  /*14240*/  IADD3 R5, R229, 0x20, RZ ;  /* 0x00000020e5057810 */ /* 0x000fe20007ffe0ff */
[----:B------:R-:W-:Y:S03]  /*14250*/  BSSY B1, `(.L_x_14505) ;  /* 0x000001e000017945 */ /* 0x000fe60003800000 */
        /* <DEDUP_REMOVED lines=12> */
[----:B------:R-:W-:-:S02]  /*14320*/  IADD3 R25, R213, 0x40, RZ ;  /* 0x00000040d5197810 */ /* 0x000fc40007ffe0ff */
[----:B------:R-:W-:Y:S02]  /*14330*/  SHF.R.S32.HI R12, RZ, 0x1f, R213 ;  /* 0x0000001fff0c7819 */ /* 0x000fe400000114d5 */
[----:B------:R-:W-:Y:S02]  /*14340*/  SHF.R.S32.HI R25, RZ, 0x1f, R25 ;  /* 0x0000001fff197819 */ /* 0x000fe40000011419 */
[-C--:B---3--:R-:W-:Y:S02]  /*14350*/  @!P3 LEA R6, P5, R213, R14.reuse, 0x1 ;  /* 0x0000000ed506b211 */ /* 0x088fe400078a08ff */
[----:B------:R-:W-:Y:S02]  /*14360*/  @!P2 LEA R10, P4, R15, R14, 0x1 ;  /* 0x0000000e0f0aa211 */ /* 0x000fe400078808ff */
[----:B0-----:R-:W-:Y:S02]  /*14370*/  @!P3 LEA.HI.X R7, R213, R0, R12, 0x1, P5 ;  /* 0x00000000d507b211 */ /* 0x001fe400028f0c0c */
        /* <DEDUP_REMOVED lines=11> */
.L_x_14506:
[----:B------:R-:W-:Y:S05]  /*14430*/  BSYNC B1 ;  /* 0x0000000000017941 */ /* 0x000fea0003800000 */
.L_x_14505:
[----:B------:R-:W-:-:S03]  /*14440*/  UMOV UR4, 0xffffffff ;  /* 0xffffffff00047882 */ /* 0x000fc60000000000 */
[----:B------:R-:W-:Y:S05]  /*14450*/  BRA.DIV UR4, `(.L_x_14507) ;  /* 0x0000008a04287947 */ /* 0x000fea000b800000 */
[----:B0-----:R0:W0:Y:S04]  /*14460*/  SHFL.IDX PT, R0, R4, 0x2, 0x181f ;  /* 0x00581f0004007f89 */ /* 0x00102800000e0000 */
[----:B---34-:R3:W4:Y:S02]  /*14470*/  SHFL.IDX PT, R14, R3, 0x2, 0x181f ;  /* 0x00581f00030e7f89 */ /* 0x01872400000e0000 */
.L_x_14697:
[----:B------:R-:W-:Y:S01]  /*14480*/  VIADD R5, R229, 0x40 ;  /* 0x00000040e5057836 */ /* 0x000fe20000000000 */
[----:B------:R-:W-:Y:S04]  /*14490*/  BSSY B1, `(.L_x_14508) ;  /* 0x000001e000017945 */ /* 0x000fe80003800000 */
        /* <DEDUP_REMOVED lines=9> */
[C---:B------:R-:W-:Y:S01]  /*14530*/  IADD3 R9, R213.reuse, 0xc0, RZ ;  /* 0x000000c0d5097810 */ /* 0x040fe20007ffe0ff */
[----:B------:R-:W-:Y:S01]  /*14540*/  VIADD R20, R213, 0xc0 ;  /* 0x000000c0d5147836 */ /* 0x000fe20000000000 */
[----:B------:R-:W-:Y:S02]  /*14550*/  ISETP.GE.AND P1, PT, R21, UR4, PT ;  /* 0x0000000415007c0c */ /* 0x000fe4000bf26270 */
[----:B------:R-:W-:-:S02]  /*14560*/  ISETP.GE.AND P0, PT, R9, UR4, PT ;  /* 0x0000000409007c0c */ /* 0x000fc4000bf06270 */
[----:B------:R-:W-:Y:S02]  /*14570*/  SHF.R.S32.HI R12, RZ, 0x1f, R213 ;  /* 0x0000001fff0c7819 */ /* 0x000fe400000114d5 */
[----:B------:R-:W-:Y:S02]  /*14580*/  SHF.R.S32.HI R25, RZ, 0x1f, R25 ;  /* 0x0000001fff197819 */ /* 0x000fe40000011419 */
[-C--:B----4-:R-:W-:Y:S02]  /*14590*/  @!P3 LEA R6, P5, R213, R14.reuse, 0x1 ;  /* 0x0000000ed506b211 */ /* 0x090fe400078a08ff */
        /* <DEDUP_REMOVED lines=13> */
.L_x_14509:
[----:B------:R-:W-:Y:S05]  /*14670*/  BSYNC B1 ;  /* 0x0000000000017941 */ /* 0x000fea0003800000 */
.L_x_14508:
[----:B------:R-:W-:-:S03]  /*14680*/  UMOV UR4, 0xffffffff ;  /* 0xffffffff00047882 */ /* 0x000fc60000000000 */
[----:B------:R-:W-:Y:S05]  /*14690*/  BRA.DIV UR4, `(.L_x_14510) ;  /* 0x0000008604e07947 */ /* 0x000fea000b800000 */
[----:B0-----:R0:W0:Y:S04]  /*146a0*/  SHFL.IDX PT, R0, R4, 0x3, 0x181f ;  /* 0x00781f0004007f89 */ /* 0x00102800000e0000 */
[----:B----4-:R4:W0:Y:S02]  /*146b0*/  SHFL.IDX PT, R14, R3, 0x3, 0x181f ;  /* 0x00781f00030e7f89 */ /* 0x01082400000e0000 */
.L_x_14701:
[----:B--234-:R-:W-:-:S05]  /*146c0*/  VIADD R3, R229, 0x60 ;  /* 0x00000060e5037836 */ /* 0x01cfca0000000000 */
[----:B------:R-:W-:-:S13]  /*146d0*/  ISETP.GE.AND P0, PT, R3, R8, PT ;  /* 0x000000080300720c */ /* 0x000fda0003f06270 */
[----:B------:R-:W-:Y:S05]  /*146e0*/  @P0 BRA `(.L_x_14497) ;  /* 0x00000000006c0947 */ /* 0x000fea0003800000 */
[C---:B------:R-:W-:Y:S01]  /*146f0*/  IADD3 R15, R213.reuse, 0x40, RZ ;  /* 0x00000040d50f7810 */ /* 0x040fe20007ffe0ff */
        /* <DEDUP_REMOVED lines=26> */
.L_x_14497:
[----:B------:R-:W-:Y:S05]  /*148a0*/  BSYNC B0 ;  /* 0x0000000000007941 */ /* 0x000fea0003800000 */
.L_x_14488:
[----:B------:R-:W-:Y:S02]  /*148b0*/  ULDC UR4, c[0x0][0xc3c] ;  /* 0x00030f0000047ab9 */ /* 0x000fe40000000800 */
[----:B------:R-:W-:-:S13]  /*148c0*/  ISETP.GE.AND P0, PT, R35, UR4, PT ;  /* 0x0000000423007c0c */ /* 0x000fda000bf06270 */
[----:B------:R-:W-:Y:S05]  /*148d0*/  @!P0 BRA `(.L_x_14511) ;  /* 0xfffffec800248947 */ /* 0x000fea000383ffff */
[----:B------:R-:W-:Y:S05]  /*148e0*/  BRA `(.L_x_14352) ;  /* 0x0000006c00507947 */ /* 0x000fea0003800000 */
.L_x_14350:
[----:B------:R-:W-:-:S08]  /*148f0*/  NOP ;  /* 0x0000000000007918 */ /* 0x000fd00000000000 */
[----:B------:R-:W0:-:S00]  /*14900*/  USETMAXREG.DEALLOC.CTAPOOL 0x28 ;  /* 0x00000028000079c8 */ /* 0x000e0000080e0500 */
[----:B0-----:R-:W2:Y:S01]  /*14910*/  LDL.LU R3, [R1] ;  /* 0x0000000001037983 */ /* 0x001ea20000300800 */
[----:B------:R-:W-:Y:S01]  /*14920*/  LOP3.LUT R2, R2, 0x3, RZ, 0xc0, !PT ;  /* 0x0000000302027812 */ /* 0x000fe200078ec0ff */
[----:B------:R-:W-:-:S05]  /*14930*/  IMAD.MOV.U32 R4, RZ, RZ, RZ ;  /* 0x000000ffff047224 */ /* 0x000fca00078e00ff */
[----:B------:R-:W0:Y:S02]  /*14940*/  SHFL.IDX PT, R2, R2, RZ, 0x1f ;  /* 0x00001fff02027589 */ /* 0x000e2400000e0000 */
[----:B0-----:R-:W-:Y:S02]  /*14950*/  ISETP.NE.AND P0, PT, R2, RZ, PT ;  /* 0x000000ff0200720c */ /* 0x001fe40003f05270 */
        /* <DEDUP_REMOVED lines=11> */
.L_x_14512:
[----:B------:R-:W-:Y:S01]  /*14a10*/  LOP3.LUT R5, R0, 0x1f, RZ, 0xc0, !PT ;  /* 0x0000001f00057812 */ /* 0x000fe200078ec0ff */
[----:B------:R-:W-:Y:S01]  /*14a20*/  ULDC UR4, c[0x0][0xc3c] ;  /* 0x00030f0000047ab9 */ /* 0x000fe20000000800 */
[----:B------:R-:W1:Y:S01]  /*14a30*/  S2UR UR6, SR_CTAID.X ;  /* 0x00000000000679c3 */ /* 0x000e620000002500 */
[----:B------:R-:W-:Y:S01]  /*14a40*/  ULDC UR5, c[0x0][0xc38] ;  /* 0x00030e0000057ab9 */ /* 0x000fe20000000800 */
[----:B------:R-:W-:-:S04]  /*14a50*/  ISETP.NE.AND P0, PT, R5, 0x1f, PT ;  /* 0x0000001f0500780c */ /* 0x000fc80003f05270 */
[----:B------:R-:W-:-:S13]  /*14a60*/  ISETP.GE.OR P1, PT, R5, UR4, !P0 ;  /* 0x0000000405007c0c */ /* 0x000fda000c726670 */
[----:B0-----:R-:W0:Y:S02]  /*14a70*/  @!P1 LDC.64 R2, c[0x0][0xc80] ;  /* 0x00032000ff029b82 */ /* 0x001e240000000a00 */
        /* <DEDUP_REMOVED lines=34> */
.L_x_14518:
        /* <DEDUP_REMOVED lines=12> */
.L_x_14517:
[----:B------:R-:W-:Y:S05]  /*14d60*/  BSYNC B0 ;  /* 0x0000000000007941 */ /* 0x000fea0003800000 */
.L_x_14516:
        /* <DEDUP_REMOVED lines=20> */
.L_x_14514:
        /* <DEDUP_REMOVED lines=20> */
.L_x_14519:
        /* <DEDUP_REMOVED lines=59> */
.L_x_14515:
[----:B------:R-:W-:Y:S02]  /*153a0*/  IMAD.MOV.U32 R17, RZ, RZ, RZ ;  /* 0x000000ffff117224 */ /* 0x000fe400078e00ff */
[----:B------:R-:W-:Y:S02]  /*153b0*/  IMAD.U32 R16, RZ, RZ, UR6 ;  /* 0x00000006ff107e24 */ /* 0x000fe4000f8e00ff */
[----:B------:R-:W-:-:S07]  /*153c0*/  IMAD.MOV.U32 R18, RZ, RZ, RZ ;  /* 0x000000ffff127224 */ /* 0x000fce00078e00ff */
.L_x_14520:
[----:B------:R-:W-:-:S13]  /*153d0*/  ISETP.NE.AND P0, PT, R5, RZ, PT ;  /* 0x000000ff0500720c */ /* 0x000fda0003f05270 */
[----:B------:R-:W0:Y:S01]  /*153e0*/  @!P0 S2R R3, SR_CgaCtaId ;  /* 0x0000000000038919 */ /* 0x000e220000008800 */
[----:B------:R-:W-:-:S04]  /*153f0*/  @!P0 MOV R2, 0x400 ;  /* 0x0000040000028802 */ /* 0x000fc80000000f00 */
[----:B0-----:R-:W-:-:S05]  /*15400*/  @!P0 LEA R2, R3, R2, 0x18 ;  /* 0x0000000203028211 */ /* 0x001fca00078ec0ff */
[----:B------:R0:W-:Y:S01]  /*15410*/  @!P0 STS.128 [R2+0x228d0], R16 ;  /* 0x0228d01002008388 */ /* 0x0001e20000000c00 */
[----:B------:R-:W-:Y:S06]  /*15420*/  BAR.ARV 0x5, 0x180 ;  /* 0x0146000000007b1d */ /* 0x000fec0000002000 */
.L_x_14513:
        /* <DEDUP_REMOVED lines=18> */
[----:B------:R-:W-:Y:S01]  /*15550*/  SHF.R.U32.HI R3, RZ, 0x3, R5 ;  /* 0x00000003ff037819 */ /* 0x000fe20000011605 */
[----:B------:R-:W-:Y:S01]  /*15560*/  IMAD.MOV.U32 R24, RZ, RZ, RZ ;  /* 0x000000ffff187224 */ /* 0x000fe200078e00ff */
[----:B------:R-:W-:Y:S01]  /*15570*/  LOP3.LUT R29, R4, 0x200, R29, 0xf8, !PT ;  /* 0x00000200041d7812 */ /* 0x000fe200078ef81d */
[----:B------:R-:W-:Y:S01]  /*15580*/  IMAD.MOV.U32 R25, RZ, RZ, 0x1 ;  /* 0x00000001ff197424 */ /* 0x000fe200078e00ff */
[----:B------:R-:W-:Y:S01]  /*15590*/  LOP3.LUT R3, R3, 0x70, R0, 0xf8, !PT ;  /* 0x0000007003037812 */ /* 0x000fe200078ef800 */
[----:B------:R-:W-:Y:S01]  /*155a0*/  ULDC.64 UR38, c[0x0][0x198] ;  /* 0x0000660000267ab9 */ /* 0x000fe20000000a00 */
[C---:B------:R-:W-:Y:S01]  /*155b0*/  LOP3.LUT R0, R2.reuse, 0x40, RZ, 0xfc, !PT ;  /* 0x0000004002007812 */ /* 0x040fe200078efcff */
[----:B------:R-:W-:Y:S01]  /*155c0*/  ULDC UR36, c[0x0][0xc] ;  /* 0x0000030000247ab9 */ /* 0x000fe20000000800 */
[----:B------:R-:W-:-:S02]  /*155d0*/  LOP3.LUT R3, R2, 0x80, RZ, 0xfc, !PT ;  /* 0x0000008002037812 */ /* 0x000fc400078efcff */
[----:B------:R-:W-:Y:S01]  /*155e0*/  LOP3.LUT R4, R37, 0x2, RZ, 0xfc, !PT ;  /* 0x0000000225047812 */ /* 0x000fe200078efcff */
[----:B-1----:R-:W-:Y:S01]  /*155f0*/  ULEA UR4, UR5, UR4, 0x18 ;  /* 0x0000000405047291 */ /* 0x002fe2000f8ec03f */
[----:B------:R-:W-:Y:S02]  /*15600*/  MOV R23, RZ ;  /* 0x000000ff00177202 */ /* 0x000fe40000000f00 */
[----:B------:R-:W-:-:S03]  /*15610*/  LOP3.LUT R2, R2, 0xc0, RZ, 0xfc, !PT ;  /* 0x000000c002027812 */ /* 0x000fc600078efcff */
[----:B------:R-:W-:-:S04]  /*15620*/  IMAD.U32 R22, RZ, RZ, UR4 ;  /* 0x00000004ff167e24 */ /* 0x000fc8000f8e00ff */
[----:B------:R-:W-:-:S05]  /*15630*/  IMAD R0, R29, 0x2, R22 ;  /* 0x000000021d007824 */ /* 0x000fca00078e0216 */
[----:B------:R0:W-:Y:S02]  /*15640*/  STL [R1+0x4], R0 ;  /* 0x0000040001007387 */ /* 0x0001e40000100800 */
.L_x_14620:
[----:B-1----:R-:W1:Y:S02]  /*15650*/  LDC.64 R34, c[0x0][0xc88] ;  /* 0x00032200ff227b82 */ /* 0x002e640000000a00 */
[----:B-1----:R-:W-:-:S06]  /*15660*/  IMAD.WIDE R34, R19, 0x4, R34 ;  /* 0x0000000413227825 */ /* 0x002fcc00078e0222 */
[----:B------:R-:W0:Y:S01]  /*15670*/  LDG.E R34, desc[UR40][R34.64] ;  /* 0x0000002822227981 */ /* 0x000e22000c1e1900 */
[----:B------:R-:W-:Y:S05]  /*15680*/  YIELD ;  /* 0x0000000000007946 */ /* 0x000fea0003800000 */
[----:B------:R-:W-:Y:S01]  /*15690*/  ULDC.64 UR4, c[0x0][0xa28] ;  /* 0x00028a0000047ab9 */ /* 0x000fe20000000a00 */
[----:B------:R-:W-:Y:S01]  /*156a0*/  MOV R30, RZ ;  /* 0x000000ff001e7202 */ /* 0x000fe20000000f00 */
[----:B------:R-:W-:Y:S01]  /*156b0*/  IMAD.MOV.U32 R6, RZ, RZ, RZ ;  /* 0x000000ffff067224 */ /* 0x000fe200078e00ff */
[----:B------:R-:W-:Y:S01]  /*156c0*/  ISETP.NE.U32.AND P0, PT, RZ, UR4, PT ;  /* 0x00000004ff007c0c */ /* 0x000fe2000bf05070 */
[----:B------:R-:W-:Y:S01]  /*156d0*/  ULDC.64 UR8, c[0x0][0xa18] ;  /* 0x0002860000087ab9 */ /* 0x000fe20000000a00 */
[----:B------:R-:W-:-:S02]  /*156e0*/  ULDC.64 UR6, c[0x0][0xa10] ;  /* 0x0002840000067ab9 */ /* 0x000fc40000000a00 */
[----:B------:R-:W-:Y:S02]  /*156f0*/  ISETP.NE.AND.EX P0, PT, RZ, UR5, PT, P0 ;  /* 0x00000005ff007c0c */ /* 0x000fe4000bf05300 */
        /* <DEDUP_REMOVED lines=17> */
[----:B---34-:R-:W-:-:S03]  /*15810*/  IADD3 R4, P4, R27, UR6, RZ ;  /* 0x000000061b047c10 */ /* 0x018fc6000ff9e0ff */
[----:B--2---:R-:W2:Y:S01]  /*15820*/  @P0 LDG.E R6, desc[UR40][R2.64] ;  /* 0x0000002802060981 */ /* 0x004ea2000c1e1900 */
        /* <DEDUP_REMOVED lines=19> */
[----:B------:R-:W-:Y:S01]  /*15960*/  MOV R10, R8 ;  /* 0x00000008000a7202 */ /* 0x000fe20000000f00 */
[----:B------:R-:W-:Y:S06]  /*15970*/  @P2 BRA `(.L_x_14522) ;  /* 0x0000000000142947 */ /* 0x000fec0003800000 */
[----:B------:R-:W-:Y:S05]  /*15980*/  @!P0 BRA `(.L_x_14522) ;  /* 0x0000000000108947 */ /* 0x000fea0003800000 */
[----:B0-----:R-:W2:Y:S04]  /*15990*/  LDG.E R8, desc[UR40][R2.64] ;  /* 0x0000002802087981 */ /* 0x001ea8000c1e1900 */
[----:B------:R-:W2:Y:S02]  /*159a0*/  LDG.E R9, desc[UR40][R2.64+0x4] ;  /* 0x0000042802097981 */ /* 0x000ea4000c1e1900 */
[----:B--2---:R-:W-:-:S05]  /*159b0*/  IMAD.IADD R10, R9, 0x1, -R8 ;  /* 0x00000001090a7824 */ /* 0x004fca00078e0a08 */
[----:B------:R1:W-:Y:S02]  /*159c0*/  STL [R1+0x10], R10 ;  /* 0x0000100a01007387 */ /* 0x0003e40000100800 */
.L_x_14522:
        /* <DEDUP_REMOVED lines=9> */
.L_x_14523:
        /* <DEDUP_REMOVED lines=8> */
[----:B--2---:R-:W-:-:S07]  /*15ae0*/  IADD3 R7, -R7, R2, RZ ;  /* 0x0000000207077210 */ /* 0x004fce0007ffe1ff */
.L_x_14524:
        /* <DEDUP_REMOVED lines=9> */
[----:B------:R-:W-:-:S03]  /*15b80*/  IMAD.SHL.U32 R2, R17, 0x80, RZ ;  /* 0x0000008011027824 */ /* 0x000fc600078e00ff */
[----:B------:R-:W-:Y:S01]  /*15b90*/  IADD3 R32, R7, R6, RZ ;  /* 0x0000000607207210 */ /* 0x000fe20007ffe0ff */
[----:B------:R-:W-:-:S04]  /*15ba0*/  VIADD R2, R2, 0x7f ;  /* 0x0000007f02027836 */ /* 0x000fc80000000000 */
[----:B---3--:R-:W-:-:S04]  /*15bb0*/  @P0 IMAD.HI.U32 R4, R2, R4, RZ ;  /* 0x0000000402040227 */ /* 0x008fc800078e00ff */
[C---:B------:R-:W-:Y:S01]  /*15bc0*/  VIADD R5, R32.reuse, 0x5f ;  /* 0x0000005f20057836 */ /* 0x040fe20000000000 */
[----:B----4-:R-:W-:Y:S02]  /*15bd0*/  @P0 SHF.R.U32.HI R2, RZ, R3, R4 ;  /* 0x00000003ff020219 */ /* 0x010fe40000011604 */
[----:B------:R-:W-:Y:S01]  /*15be0*/  IADD3 R4, R32, 0x60, -R10 ;  /* 0x0000006020047810 */ /* 0x000fe20007ffe80a */
[----:B------:R-:W-:-:S04]  /*15bf0*/  IMAD.HI R5, R5, 0x2aaaaaab, RZ ;  /* 0x2aaaaaab05057827 */ /* 0x000fc800078e02ff */
[----:B------:R-:W-:Y:S01]  /*15c00*/  IMAD.IADD R2, R4, 0x1, R2 ;  /* 0x0000000104027824 */ /* 0x000fe200078e0202 */
[----:B------:R-:W-:-:S03]  /*15c10*/  SHF.R.U32.HI R3, RZ, 0x1f, R5 ;  /* 0x0000001fff037819 */ /* 0x000fc60000011605 */
[----:B------:R-:W-:Y:S01]  /*15c20*/  IMAD.HI R2, R2, 0x2aaaaaab, RZ ;  /* 0x2aaaaaab02027827 */ /* 0x000fe200078e02ff */
[----:B------:R-:W-:-:S04]  /*15c30*/  LEA.HI.SX32 R5, R5, R3, 0x1c ;  /* 0x0000000305057211 */ /* 0x000fc800078fe2ff */
[----:B------:R-:W-:-:S04]  /*15c40*/  SHF.R.U32.HI R3, RZ, 0x1f, R2 ;  /* 0x0000001fff037819 */ /* 0x000fc80000011602 */
[----:B------:R-:W-:-:S04]  /*15c50*/  LEA.HI.SX32 R3, R2, R3, 0x1c ;  /* 0x0000000302037211 */ /* 0x000fc800078fe2ff */
[----:B------:R-:W-:-:S05]  /*15c60*/  VIMNMX R2, R5, R3, PT ;  /* 0x0000000305027248 */ /* 0x000fca0003fe0100 */
[--C-:B------:R-:W-:Y:S02]  /*15c70*/  IMAD R2, R2, 0x60, -R7.reuse ;  /* 0x0000006002027824 */ /* 0x100fe400078e0a07 */
[----:B------:R-:W-:-:S03]  /*15c80*/  IMAD.MOV R7, RZ, RZ, -R7 ;  /* 0x000000ffff077224 */ /* 0x000fc600078e0a07 */
[----:B------:R-:W-:Y:S02]  /*15c90*/  VIMNMX R2, R2, R6, PT ;  /* 0x0000000602027248 */ /* 0x000fe40003fe0100 */
[----:B------:R-:W-:-:S04]  /*15ca0*/  VIMNMX R7, RZ, R7, !PT ;  /* 0x00000007ff077248 */ /* 0x000fc80007fe0100 */
[----:B------:R-:W-:-:S13]  /*15cb0*/  ISETP.GT.AND P0, PT, R2, R7, PT ;  /* 0x000000070200720c */ /* 0x000fda0003f04270 */
[----:B------:R-:W-:Y:S02]  /*15cc0*/  @P0 VIADD R6, R2, 0x5f ;  /* 0x0000005f02060836 */ /* 0x000fe40000000000 */
[----:B------:R-:W-:-:S04]  /*15cd0*/  IMAD.WIDE.U32 R2, R7, -0x55555555, RZ ;  /* 0xaaaaaaab07027825 */ /* 0x000fc800078e00ff */
[----:B------:R-:W-:Y:S01]  /*15ce0*/  @P0 IMAD.HI R6, R6, 0x2aaaaaab, RZ ;  /* 0x2aaaaaab06060827 */ /* 0x000fe200078e02ff */
[----:B------:R-:W-:-:S04]  /*15cf0*/  SHF.R.U32.HI R7, RZ, 0x6, R3 ;  /* 0x00000006ff077819 */ /* 0x000fc80000011603 */
[----:B------:R-:W-:Y:S02]  /*15d00*/  @P0 SHF.R.U32.HI R3, RZ, 0x1f, R6 ;  /* 0x0000001fff030819 */ /* 0x000fe40000011606 */
[----:B------:R-:W-:Y:S02]  /*15d10*/  MOV R2, R7 ;  /* 0x0000000700027202 */ /* 0x000fe40000000f00 */
[----:B------:R-:W-:Y:S02]  /*15d20*/  @P0 LEA.HI.SX32 R2, R6, R3, 0x1c ;  /* 0x0000000306020211 */ /* 0x000fe400078fe2ff */
        /* <DEDUP_REMOVED lines=10> */
.L_x_14704:
[----:B---3--:R-:W-:Y:S02]  /*15dd0*/  ISETP.NE.AND P0, PT, R14, RZ, PT ;  /* 0x000000ff0e00720c */ /* 0x008fe40003f05270 */
[----:B------:R-:W-:-:S11]  /*15de0*/  PLOP3.LUT P6, PT, PT, PT, PT, 0x8, 0x0 ;  /* 0x000000000000781c */ /* 0x000fd60003fce170 */
[----:B------:R-:W-:Y:S05]  /*15df0*/  @P0 BRA `(.L_x_14528) ;  /* 0x00000000000c0947 */ /* 0x000fea0003800000 */
[----:B------:R-:W-:-:S03]  /*15e00*/  UMOV UR4, 0xffffffff ;  /* 0xffffffff00047882 */ /* 0x000fc60000000000 */
[----:B------:R-:W-:Y:S05]  /*15e10*/  BRA.DIV UR4, `(.L_x_14529) ;  /* 0x00000072047c7947 */ /* 0x000fea000b800000 */
[----:B------:R-:W-:-:S13]  /*15e20*/  ELECT P6, URZ, PT ;  /* 0x00000000003f782f */ /* 0x000fda00038c0000 */
.L_x_14528:
        /* <DEDUP_REMOVED lines=9> */
.L_x_14707:
[----:B------:R-:W-:Y:S05]  /*15ec0*/  BSYNC B1 ;  /* 0x0000000000017941 */ /* 0x000fea0003800000 */
.L_x_14530:
[----:B------:R-:W-:Y:S04]  /*15ed0*/  BSSY B1, `(.L_x_14532) ;  /* 0x000007b000017945 */ /* 0x000fe80003800000 */
[----:B------:R-:W-:Y:S05]  /*15ee0*/  @!P6 BRA `(.L_x_14533) ;  /* 0x0000000400e4e947 */ /* 0x000fea0003800000 */
[----:B0-----:R-:W-:Y:S01]  /*15ef0*/  IMAD R3, R23, 0x8, R22 ;  /* 0x0000000817037824 */ /* 0x001fe200078e0216 */
[----:B------:R-:W-:Y:S01]  /*15f00*/  SHF.L.U32 R8, R26, 0x1f, RZ ;  /* 0x0000001f1a087819 */ /* 0x000fe200000006ff */
[----:B------:R-:W0:Y:S01]  /*15f10*/  S2R R9, SR_TID.X ;  /* 0x0000000000097919 */ /* 0x000e220000002100 */
[----:B------:R-:W-:Y:S02]  /*15f20*/  BSSY B2, `(.L_x_14534) ;  /* 0x0000005000027945 */ /* 0x000fe40003800000 */
[----:B------:R-:W2:Y:S01]  /*15f30*/  SYNCS.PHASECHK.TRANS64.TRYWAIT P0, [R3+URZ+0x228a0], R8 ;  /* 0x0228a008030075a7 */ /* 0x000ea2000800017f */
[----:B0-----:R-:W-:-:S04]  /*15f40*/  LOP3.LUT R9, R9, 0x7f, RZ, 0xc0, !PT ;  /* 0x0000007f09097812 */ /* 0x001fc800078ec0ff */
[----:B------:R-:W-:Y:S01]  /*15f50*/  ISETP.NE.AND P1, PT, R9, RZ, PT ;  /* 0x000000ff0900720c */ /* 0x000fe20003f25270 */
[----:B--2---:R-:W-:-:S12]  /*15f60*/  @!P0 BRA `(.L_x_14535) ;  /* 0x00000070005c8947 */ /* 0x004fd80003800000 */
.L_x_14708:
[----:B------:R-:W-:Y:S05]  /*15f70*/  BSYNC B2 ;  /* 0x0000000000027941 */ /* 0x000fea0003800000 */
.L_x_14534:
        /* <DEDUP_REMOVED lines=9> */
.L_x_14537:
[----:B------:R-:W-:Y:S05]  /*16010*/  BSYNC B2 ;  /* 0x0000000000027941 */ /* 0x000fea0003800000 */
.L_x_14536:
[----:B------:R-:W-:Y:S01]  /*16020*/  MOV R14, RZ ;  /* 0x000000ff000e7202 */ /* 0x000fe20000000f00 */
[----:B------:R-:W-:Y:S01]  /*16030*/  IMAD R9, R2, 0x60, R0 ;  /* 0x0000006002097824 */ /* 0x000fe200078e0200 */
[----:B------:R-:W-:Y:S01]  /*16040*/  UIADD3 UR4, UP0, UR38, 0x570, URZ ;  /* 0x0000057026047890 */ /* 0x000fe2000ff1e03f */
[----:B-1----:R-:W-:Y:S01]  /*16050*/  IMAD R10, R23, 0x3000, R22 ;  /* 0x00003000170a7824 */ /* 0x002fe200078e0216 */
        /* <DEDUP_REMOVED lines=8> */
.L_x_14538:
        /* <DEDUP_REMOVED lines=13> */
.L_x_14709:
[----:B------:R-:W-:Y:S05]  /*161b0*/  BSYNC B2 ;  /* 0x0000000000027941 */ /* 0x000fea0003800000 */
.L_x_14539:
        /* <DEDUP_REMOVED lines=11> */
.L_x_14542:
[----:B------:R-:W-:Y:S05]  /*16270*/  BSYNC B2 ;  /* 0x0000000000027941 */ /* 0x000fea0003800000 */
.L_x_14541:
        /* <DEDUP_REMOVED lines=9> */
.L_x_14543:
        /* <DEDUP_REMOVED lines=15> */
.L_x_14544:
        /* <DEDUP_REMOVED lines=15> */
.L_x_14545:
        /* <DEDUP_REMOVED lines=15> */
.L_x_14546:
        /* <DEDUP_REMOVED lines=10> */
.L_x_14533:
[----:B------:R-:W-:Y:S05]  /*16680*/  BSYNC B1 ;  /* 0x0000000000017941 */ /* 0x000fea0003800000 */
.L_x_14532:
        /* <DEDUP_REMOVED lines=9> */
.L_x_14562:
        /* <DEDUP_REMOVED lines=11> */
.L_x_14710:
[----:B------:R-:W-:Y:S05]  /*167d0*/  BSYNC B2 ;  /* 0x0000000000027941 */ /* 0x000fea0003800000 */
.L_x_14549:
[----:B------:R-:W-:Y:S04]  /*167e0*/  BSSY B2, `(.L_x_14551) ;  /* 0x0000009000027945 */ /* 0x000fe80003800000 */
[----:B------:R-:W-:Y:S05]  /*167f0*/  @P2 BRA `(.L_x_14552) ;  /* 0x00000000001c2947 */ /* 0x000fea0003800000 */
[----:B------:R-:W2:Y:S01]  /*16800*/  S2R R9, SR_TID.X ;  /* 0x0000000000097919 */ /* 0x000ea20000002100 */
[----:B------:R-:W-:-:S04]  /*16810*/  MOV R3, 0x3000 ;  /* 0x0000300000037802 */ /* 0x000fc80000000f00 */
[----:B------:R3:W-:Y:S01]  /*16820*/  SYNCS.ARRIVE.TRANS64 RZ, [R8+URZ+0x22890], R3 ;  /* 0x0228900308ff79a7 */ /* 0x0007e2000800003f */
[----:B--2---:R-:W-:-:S04]  /*16830*/  LOP3.LUT R9, R9, 0x1f, RZ, 0xc0, !PT ;  /* 0x0000001f09097812 */ /* 0x004fc800078ec0ff */
[----:B------:R-:W-:-:S13]  /*16840*/  ISETP.NE.AND P1, PT, R9, RZ, PT ;  /* 0x000000ff0900720c */ /* 0x000fda0003f25270 */
[----:B---3--:R-:W-:Y:S05]  /*16850*/  @!P1 BRA `(.L_x_14552) ;  /* 0x0000000000049947 */ /* 0x008fea0003800000 */
[----:B------:R-:W-:Y:S01]  /*16860*/  BPT.TRAP 0x1 ;  /* 0x000000040000795c */ /* 0x000fe20000300000 */
.L_x_14552:
[----:B------:R-:W-:Y:S05]  /*16870*/  BSYNC B2 ;  /* 0x0000000000027941 */ /* 0x000fea0003800000 */
.L_x_14551:
[----:B------:R-:W-:Y:S01]  /*16880*/  IMAD.MOV.U32 R12, RZ, RZ, RZ ;  /* 0x000000ffff0c7224 */ /* 0x000fe200078e00ff */
[----:B------:R-:W-:Y:S01]  /*16890*/  UIADD3 UR4, UP0, UR38, 0x570, URZ ;  /* 0x0000057026047890 */ /* 0x000fe2000ff1e03f */
[----:B------:R-:W-:Y:S01]  /*168a0*/  IMAD R3, R23, 0x3000, R22 ;  /* 0x0000300017037824 */ /* 0x000fe200078e0216 */
[----:B------:R-:W-:Y:S01]  /*168b0*/  PLOP3.LUT P1, PT, PT, PT, PT, 0x80, 0x0 ;  /* 0x000000000000781c */ /* 0x000fe20003f2f070 */
[----:B-1----:R-:W-:Y:S01]  /*168c0*/  IMAD R10, R11, 0x60, R0 ;  /* 0x000000600b0a7824 */ /* 0x002fe200078e0200 */
[----:B------:R-:W-:Y:S01]  /*168d0*/  R2UR UR10, R12 ;  /* 0x000000000c0a72ca */ /* 0x000fe200000e0000 */
[----:B------:R-:W-:Y:S01]  /*168e0*/  VIADD R3, R3, 0x1c400 ;  /* 0x0001c40003037836 */ /* 0x000fe20000000000 */
[----:B------:R-:W-:Y:S01]  /*168f0*/  UIADD3.X UR5, URZ, UR39, URZ, UP0, !UPT ;  /* 0x000000273f057290 */ /* 0x000fe200087fe43f */
[----:B------:R-:W-:Y:S01]  /*16900*/  VIADD R9, R8, 0x22890 ;  /* 0x0002289008097836 */ /* 0x000fe20000000000 */
[----:B------:R-:W-:Y:S01]  /*16910*/  UMOV UR6, 0x0 ;  /* 0x0000000000067882 */ /* 0x000fe20000000000 */
[----:B------:R-:W-:-:S10]  /*16920*/  UMOV UR7, 0x12f00000 ;  /* 0x12f0000000077882 */ /* 0x000fd40000000000 */
.L_x_14553:
        /* <DEDUP_REMOVED lines=13> */
.L_x_14711:
[----:B------:R-:W-:Y:S05]  /*16a00*/  BSYNC B2 ;  /* 0x0000000000027941 */ /* 0x000fea0003800000 */
.L_x_14554:
        /* <DEDUP_REMOVED lines=11> */
.L_x_14557:
[----:B------:R-:W-:Y:S05]  /*16ac0*/  BSYNC B2 ;  /* 0x0000000000027941 */ /* 0x000fea0003800000 */
.L_x_14556:
        /* <DEDUP_REMOVED lines=9> */
.L_x_14558:
        /* <DEDUP_REMOVED lines=15> */
.L_x_14559:
        /* <DEDUP_REMOVED lines=15> */
.L_x_14560:
        /* <DEDUP_REMOVED lines=15> */
.L_x_14561:
        /* <DEDUP_REMOVED lines=10> */
.L_x_14548:
[----:B------:R-:W-:Y:S05]  /*16ed0*/  BSYNC B1 ;  /* 0x0000000000017941 */ /* 0x000fea0003800000 */
.L_x_14547:
[----:B------:R-:W-:Y:S01]  /*16ee0*/  ISETP.GT.AND P2, PT, R11, R7, PT ;  /* 0x000000070b00720c */ /* 0x000fe20003f44270 */
[----:B------:R-:W-:Y:S02]  /*16ef0*/  VIADD R23, R23, 0x1 ;  /* 0x0000000117177836 */ /* 0x000fe40000000000 */
[----:B------:R-:W-:-:S03]  /*16f00*/  VIADD R11, R11, 0xffffffff ;  /* 0xffffffff0b0b7836 */ /* 0x000fc60000000000 */
[----:B------:R-:W-:-:S04]  /*16f10*/  ISETP.NE.AND P1, PT, R23, 0x2, PT ;  /* 0x000000021700780c */ /* 0x000fc80003f25270 */
[----:B------:R-:W-:Y:S02]  /*16f20*/  SEL R2, RZ, 0x1, P1 ;  /* 0x00000001ff027807 */ /* 0x000fe40000800000 */
[----:B------:R-:W-:Y:S02]  /*16f30*/  SEL R23, R23, RZ, P1 ;  /* 0x000000ff17177207 */ /* 0x000fe40000800000 */
[----:B------:R-:W-:Y:S01]  /*16f40*/  LOP3.LUT R26, R26, R2, RZ, 0x3c, !PT ;  /* 0x000000021a1a7212 */ /* 0x000fe200078e3cff */
[----:B------:R-:W-:Y:S06]  /*16f50*/  @P2 BRA `(.L_x_14562) ;  /* 0xfffffff400f02947 */ /* 0x000fec000383ffff */
.L_x_14526:
[----:B------:R-:W-:Y:S05]  /*16f60*/  BSYNC B0 ;  /* 0x0000000000007941 */ /* 0x000fea0003800000 */
.L_x_14525:
        /* <DEDUP_REMOVED lines=35> */
.L_x_14564:
        /* <DEDUP_REMOVED lines=9> */
[----:B-1----:R-:W-:Y:S01]  /*17230*/  MOV R10, UR4 ;  /* 0x00000004000a7c02 */ /* 0x002fe20008000f00 */
        /* <DEDUP_REMOVED lines=10> */
.L_x_14567:
[----:B------:R-:W-:Y:S05]  /*172e0*/  BSYNC B6 ;  /* 0x0000000000067941 */ /* 0x000fea0003800000 */
.L_x_14566:
        /* <DEDUP_REMOVED lines=10> */
[----:B-1----:R-:W-:Y:S01]  /*17390*/  MOV R10, UR4 ;  /* 0x00000004000a7c02 */ /* 0x002fe20008000f00 */
        /* <DEDUP_REMOVED lines=8> */
[----:B--2---:R-:W-:Y:S05]  /*17420*/  CALL.ABS.NOINC R2 ;  /* 0x0000000002007343 */ /* 0x004fea0003c00000 */
.L_x_14570:
[----:B------:R0:W1:Y:S01]  /*17430*/  LDC.64 R2, c[0x4][R33] ;  /* 0x0100000021027b82 */ /* 0x0000620000000a00 */
[----:B------:R-:W-:Y:S01]  /*17440*/  ULDC.64 UR4, c[0x4][0xf0] ;  /* 0x01003c0000047ab9 */ /* 0x000fe20000000a00 */
[----:B------:R-:W-:Y:S01]  /*17450*/  ULDC.64 UR6, c[0x4][0xf8] ;  /* 0x01003e0000067ab9 */ /* 0x000fe20000000a00 */
[----:B------:R-:W-:Y:S01]  /*17460*/  ULDC.64 UR8, c[0x4][0x18] ;  /* 0x0100060000087ab9 */ /* 0x000fe20000000a00 */
[----:B------:R-:W-:Y:S01]  /*17470*/  MOV R4, UR4 ;  /* 0x0000000400047c02 */ /* 0x000fe20008000f00 */
[----:B------:R-:W-:Y:S01]  /*17480*/  IMAD.U32 R5, RZ, RZ, UR5 ;  /* 0x00000005ff057e24 */ /* 0x000fe2000f8e00ff */
[----:B------:R-:W-:Y:S01]  /*17490*/  MOV R11, UR9 ;  /* 0x00000009000b7c02 */ /* 0x000fe20008000f00 */
        /* <DEDUP_REMOVED lines=8> */
.L_x_14569:
[----:B------:R-:W-:Y:S05]  /*17520*/  BSYNC B6 ;  /* 0x0000000000067941 */ /* 0x000fea0003800000 */
.L_x_14568:
[----:B------:R-:W-:Y:S01]  /*17530*/  ULDC.64 UR4, c[0x0][0x9f8] ;  /* 0x00027e0000047ab9 */ /* 0x000fe20000000a00 */
[----:B-1----:R-:W2:Y:S01]  /*17540*/  LDL.LU R10, [R1] ;  /* 0x00000000010a7983 */ /* 0x002ea20000300800 */
[----:B------:R-:W-:Y:S01]  /*17550*/  ISETP.NE.U32.AND P0, PT, RZ, UR4, PT ;  /* 0x00000004ff007c0c */ /* 0x000fe2000bf05070 */
[----:B------:R-:W0:Y:S01]  /*17560*/  LDC R9, c[0x0][0x430] ;  /* 0x00010c00ff097b82 */ /* 0x000e220000000800 */
[----:B------:R-:W1:Y:S02]  /*17570*/  S2R R20, SR_TID.X ;  /* 0x0000000000147919 */ /* 0x000e640000002100 */
[----:B------:R-:W-:-:S13]  /*17580*/  ISETP.NE.AND.EX P0, PT, RZ, UR5, PT, P0 ;  /* 0x00000005ff007c0c */ /* 0x000fda000bf05300 */
[----:B------:R-:W-:Y:S02]  /*17590*/  @P0 IADD3 R2, P1, R27, UR4, RZ ;  /* 0x000000041b020c10 */ /* 0x000fe4000ff3e0ff */
[----:B------:R-:W-:Y:S01]  /*175a0*/  IADD3 R0, R35, -0x1, RZ ;  /* 0xffffffff23007810 */ /* 0x000fe20007ffe0ff */
[----:B------:R-:W3:Y:S01]  /*175b0*/  S2R R11, SR_TID.X ;  /* 0x00000000000b7919 */ /* 0x000ee20000002100 */
[----:B------:R-:W-:Y:S01]  /*175c0*/  @P0 IADD3.X R3, R31, UR5, RZ, P1, !PT ;  /* 0x000000051f030c10 */ /* 0x000fe20008ffe4ff */
[----:B------:R-:W-:Y:S01]  /*175d0*/  ULDC UR4, c[0x0][0x2f4] ;  /* 0x0000bd0000047ab9 */ /* 0x000fe20000000800 */
[----:B-1----:R-:W-:-:S03]  /*175e0*/  LOP3.LUT R20, R20, 0x7f, RZ, 0xc0, !PT ;  /* 0x0000007f14147812 */ /* 0x002fc600078ec0ff */
[----:B------:R1:W4:Y:S01]  /*175f0*/  @P0 LDG.E R28, desc[UR40][R2.64] ;  /* 0x00000028021c0981 */ /* 0x000322000c1e1900 */
[----:B0-----:R-:W-:Y:S01]  /*17600*/  ISETP.NE.AND P1, PT, R9, 0x1, PT ;  /* 0x000000010900780c */ /* 0x001fe20003f25270 */
[----:B------:R-:W-:Y:S01]  /*17610*/  ULDC UR5, c[0x0][0x320] ;  /* 0x0000c80000057ab9 */ /* 0x000fe20000000800 */
[----:B------:R-:W-:Y:S02]  /*17620*/  SHF.R.U32.HI R21, RZ, 0x3, R20 ;  /* 0x00000003ff157819 */ /* 0x000fe40000011614 */
[----:B------:R-:W0:Y:S09]  /*17630*/  S2R R20, SR_TID.X ;  /* 0x0000000000147919 */ /* 0x000e320000002100 */
[----:B------:R-:W3:Y:S08]  /*17640*/  @P1 LDC R5, c[0x0][0x434] ;  /* 0x00010d00ff051b82 */ /* 0x000ef00000000800 */
[----:B-1----:R-:W1:Y:S01]  /*17650*/  @P1 LDC R2, c[0x0][0x438] ;  /* 0x00010e00ff021b82 */ /* 0x002e620000000800 */
[----:B0-----:R-:W-:-:S05]  /*17660*/  IMAD.SHL.U32 R20, R20, 0x10, RZ ;  /* 0x0000001014147824 */ /* 0x001fca00078e00ff */
[----:B------:R-:W-:-:S05]  /*17670*/  LOP3.LUT R20, R21, 0x70, R20, 0xf8, !PT ;  /* 0x0000007015147812 */ /* 0x000fca00078ef814 */
[----:B------:R-:W-:-:S05]  /*17680*/  IMAD R7, R0, 0x60, R20 ;  /* 0x0000006000077824 */ /* 0x000fca00078e0214 */
[C---:B------:R-:W-:Y:S01]  /*17690*/  ISETP.GE.AND P0, PT, R7.reuse, R32, PT ;  /* 0x000000200700720c */ /* 0x040fe20003f06270 */
[----:B------:R-:W-:-:S03]  /*176a0*/  IMAD.IADD R36, R7, 0x1, R30 ;  /* 0x0000000107247824 */ /* 0x000fc600078e021e */
[----:B------:R-:W-:Y:S01]  /*176b0*/  ISETP.GT.U32.OR P0, PT, R20, 0x5f, P0 ;  /* 0x0000005f1400780c */ /* 0x000fe20000704470 */
[----:B---3--:R-:W-:-:S04]  /*176c0*/  @P1 IMAD.HI.U32 R3, R36, R5, RZ ;  /* 0x0000000524031227 */ /* 0x008fc800078e00ff */
[----:B------:R-:W-:Y:S01]  /*176d0*/  IMAD.MOV.U32 R8, RZ, RZ, R36 ;  /* 0x000000ffff087224 */ /* 0x000fe200078e0024 */
[----:B-1----:R-:W-:-:S07]  /*176e0*/  @P1 SHF.R.U32.HI R8, RZ, R2, R3 ;  /* 0x00000002ff081219 */ /* 0x002fce0000011603 */
[----:B------:R-:W0:Y:S08]  /*176f0*/  @!P0 LDC.64 R2, c[0x0][0x428] ;  /* 0x00010a00ff028b82 */ /* 0x000e300000000a00 */
[----:B------:R-:W1:Y:S01]  /*17700*/  @!P0 LDC.64 R4, c[0x0][0x418] ;  /* 0x00010600ff048b82 */ /* 0x000e620000000a00 */
[--C-:B------:R-:W-:Y:S01]  /*17710*/  @!P0 SHF.R.S32.HI R7, RZ, 0x1f, R8.reuse ;  /* 0x0000001fff078819 */ /* 0x100fe20000011408 */
[----:B------:R-:W-:Y:S01]  /*17720*/  @!P0 IMAD.MOV.U32 R6, RZ, RZ, R8 ;  /* 0x000000ffff068224 */ /* 0x000fe200078e0008 */
[----:B------:R-:W-:Y:S01]  /*17730*/  MOV R35, RZ ;  /* 0x000000ff00237202 */ /* 0x000fe20000000f00 */
[----:B------:R-:W-:-:S05]  /*17740*/  IMAD.SHL.U32 R11, R11, 0x8, RZ ;  /* 0x000000080b0b7824 */ /* 0x000fca00078e00ff */
[----:B------:R-:W-:Y:S01]  /*17750*/  LOP3.LUT R11, R11, 0x38, RZ, 0xc0, !PT ;  /* 0x000000380b0b7812 */ /* 0x000fe200078ec0ff */
[----:B------:R-:W-:Y:S01]  /*17760*/  UMOV UR6, 0xffffffff ;  /* 0xffffffff00067882 */ /* 0x000fe20000000000 */
[----:B----4-:R-:W-:Y:S01]  /*17770*/  SHF.R.S32.HI R33, RZ, 0x1f, R28 ;  /* 0x0000001fff217819 */ /* 0x010fe2000001141c */
        /* <DEDUP_REMOVED lines=9> */
[----:B------:R-:W-:Y:S02]  /*17810*/  ISETP.GE.AND P1, PT, R11, UR4, PT ;  /* 0x000000040b007c0c */ /* 0x000fe4000bf26270 */
[----:B--2---:R-:W-:-:S08]  /*17820*/  LOP3.LUT R10, R10, 0xffffffdf, RZ, 0xc0, !PT ;  /* 0xffffffdf0a0a7812 */ /* 0x004fd000078ec0ff */
        /* <DEDUP_REMOVED lines=17> */
[----:B------:R-:W-:-:S04]  /*17940*/  @P0 LOP3.LUT R10, R10, 0x10, RZ, 0xfc, !PT ;  /* 0x000000100a0a0812 */ /* 0x000fc800078efcff */
[----:B------:R-:W-:-:S04]  /*17950*/  LOP3.LUT R10, R10, 0xfffffffd, RZ, 0xc0, !PT ;  /* 0xfffffffd0a0a7812 */ /* 0x000fc800078ec0ff */
[----:B------:R-:W-:-:S05]  /*17960*/  @P1 LOP3.LUT R10, R10, 0x2, RZ, 0xfc, !PT ;  /* 0x000000020a0a1812 */ /* 0x000fca00078efcff */
[----:B------:R0:W-:Y:S01]  /*17970*/  STL [R1], R10 ;  /* 0x0000000a01007387 */ /* 0x0001e20000100800 */
[----:B------:R-:W-:-:S04]  /*17980*/  IMAD.MOV R2, RZ, RZ, -R8 ;  /* 0x000000ffff027224 */ /* 0x000fc800078e0a08 */
[----:B------:R-:W-:Y:S01]  /*17990*/  IMAD R36, R9, R2, R36 ;  /* 0x0000000209247224 */ /* 0x000fe200078e0224 */
[----:B------:R-:W-:Y:S06]  /*179a0*/  BRA.DIV UR6, `(.L_x_14571) ;  /* 0x0000005a061c7947 */ /* 0x000fec000b800000 */
.L_x_14714:
[----:B------:R-:W-:Y:S01]  /*179b0*/  LOP3.LUT R3, R37, 0x2, RZ, 0xfc, !PT ;  /* 0x0000000225037812 */ /* 0x000fe200078efcff */
[----:B------:R-:W-:Y:S01]  /*179c0*/  IMAD.MOV.U32 R2, RZ, RZ, R10 ;  /* 0x000000ffff027224 */ /* 0x000fe200078e000a */
[----:B------:R-:W-:Y:S02]  /*179d0*/  SEL R7, RZ, 0x1, P0 ;  /* 0x00000001ff077807 */ /* 0x000fe40000000000 */
[----:B------:R-:W-:Y:S02]  /*179e0*/  ISETP.NE.AND P0, PT, R3, 0x3, PT ;  /* 0x000000030300780c */ /* 0x000fe40003f05270 */
[----:B------:R-:W-:Y:S02]  /*179f0*/  LOP3.LUT R2, R2, 0xffffffbf, RZ, 0xc0, !PT ;  /* 0xffffffbf02027812 */ /* 0x000fe400078ec0ff */
[----:B------:R-:W-:-:S09]  /*17a00*/  SHF.R.S32.HI R27, RZ, 0x1f, R18 ;  /* 0x0000001fff1b7819 */ /* 0x000fd20000011412 */
[----:B------:R-:W-:-:S05]  /*17a10*/  @P0 LOP3.LUT R2, R2, 0x40, RZ, 0xfc, !PT ;  /* 0x0000004002020812 */ /* 0x000fca00078efcff */
[----:B------:R1:W-:Y:S01]  /*17a20*/  STL [R1], R2 ;  /* 0x0000000201007387 */ /* 0x0003e20000100800 */
[----:B------:R-:W-:Y:S05]  /*17a30*/  @!P0 BRA `(.L_x_14572) ;  /* 0x0000000000048947 */ /* 0x000fea0003800000 */
[----:B------:R-:W-:Y:S01]  /*17a40*/  BPT.TRAP 0x1 ;  /* 0x000000040000795c */ /* 0x000fe20000300000 */
.L_x_14572:
[----:B------:R-:W-:Y:S01]  /*17a50*/  IMAD R32, R0, -0x60, R32 ;  /* 0xffffffa000207824 */ /* 0x000fe200078e0220 */
[----:B------:R-:W-:Y:S01]  /*17a60*/  LEA R31, R24, R22, 0x3 ;  /* 0x00000016181f7211 */ /* 0x000fe200078e18ff */
[----:B------:R-:W-:Y:S01]  /*17a70*/  BSSY B0, `(.L_x_14573) ;  /* 0x0000004000007945 */ /* 0x000fe20003800000 */
[----:B------:R-:W-:-:S04]  /*17a80*/  SHF.L.U32 R0, R25, 0x1f, RZ ;  /* 0x0000001f19007819 */ /* 0x000fc800000006ff */
[----:B------:R-:W2:Y:S02]  /*17a90*/  SYNCS.PHASECHK.TRANS64.TRYWAIT P0, [R31+URZ+0x22840], R0 ;  /* 0x022840001f0075a7 */ /* 0x000ea4000800017f */
[----:B--2---:R-:W-:Y:S05]  /*17aa0*/  @!P0 BRA `(.L_x_14574) ;  /* 0x0000005800108947 */ /* 0x004fea0003800000 */
.L_x_14715:
[----:B------:R-:W-:Y:S05]  /*17ab0*/  BSYNC B0 ;  /* 0x0000000000007941 */ /* 0x000fea0003800000 */
.L_x_14573:
[----:B-1----:R-:W3:Y:S01]  /*17ac0*/  LDL R2, [R1] ;  /* 0x0000000001027983 */ /* 0x002ee20000100800 */
[----:B--2---:R-:W-:Y:S01]  /*17ad0*/  SHF.R.S32.HI R0, RZ, 0x1f, R36 ;  /* 0x0000001fff007819 */ /* 0x004fe20000011424 */
[----:B------:R-:W-:Y:S01]  /*17ae0*/  ULDC.64 UR4, c[0x0][0x300] ;  /* 0x0000c00000047ab9 */ /* 0x000fe20000000a00 */
[----:B0----5:R-:W-:Y:S01]  /*17af0*/  SHF.R.S32.HI R4, RZ, 0x1f, R35 ;  /* 0x0000001fff047819 */ /* 0x021fe20000011423 */
[----:B------:R-:W0:Y:S02]  /*17b00*/  S2R R8, SR_TID.X ;  /* 0x0000000000087919 */ /* 0x000e240000002100 */
[----:B------:R1:W-:Y:S04]  /*17b10*/  STL [R1+0x28], R0 ;  /* 0x0000280001007387 */ /* 0x0003e80000100800 */
[----:B------:R2:W-:Y:S01]  /*17b20*/  STL [R1+0x2c], R4 ;  /* 0x00002c0401007387 */ /* 0x0005e20000100800 */
[----:B-1----:R-:W-:-:S04]  /*17b30*/  IMAD R0, R0, UR4, RZ ;  /* 0x0000000400007c24 */ /* 0x002fc8000f8e02ff */
[----:B------:R-:W-:Y:S01]  /*17b40*/  IMAD R0, R36, UR5, R0 ;  /* 0x0000000524007c24 */ /* 0x000fe2000f8e0200 */
[----:B0-----:R-:W-:-:S04]  /*17b50*/  SHF.L.U32 R8, R8, 0x3, RZ ;  /* 0x0000000308087819 */ /* 0x001fc800000006ff */
[----:B------:R-:W-:Y:S02]  /*17b60*/  LOP3.LUT R8, R8, 0x38, RZ, 0xc0, !PT ;  /* 0x0000003808087812 */ /* 0x000fe400078ec0ff */
[----:B---3--:R-:W-:Y:S01]  /*17b70*/  LOP3.LUT P2, RZ, R2, 0x1, RZ, 0xc0, !PT ;  /* 0x0000000102ff7812 */ /* 0x008fe2000784c0ff */
[----:B------:R-:W-:Y:S01]  /*17b80*/  IMAD.WIDE.U32 R2, R36, UR4, RZ ;  /* 0x0000000424027c25 */ /* 0x000fe2000f8e00ff */
[----:B------:R-:W-:-:S03]  /*17b90*/  ULDC.64 UR4, c[0x0][0x310] ;  /* 0x0000c40000047ab9 */ /* 0x000fc60000000a00 */
[----:B------:R-:W-:Y:S02]  /*17ba0*/  IMAD.IADD R3, R3, 0x1, R0 ;  /* 0x0000000103037824 */ /* 0x000fe400078e0200 */
[----:B------:R-:W-:Y:S02]  /*17bb0*/  IMAD R0, R4, UR4, RZ ;  /* 0x0000000404007c24 */ /* 0x000fe4000f8e02ff */
[----:B--2---:R-:W0:Y:S01]  /*17bc0*/  S2R R4, SR_TID.X ;  /* 0x0000000000047919 */ /* 0x004e220000002100 */
        /* <DEDUP_REMOVED lines=11> */
[----:B------:R-:W-:Y:S01]  /*17c80*/  LEA R0, P0, R2, UR4, 0x1 ;  /* 0x0000000402007c11 */ /* 0x000fe2000f8008ff */
[----:B------:R-:W-:Y:S02]  /*17c90*/  UMOV UR4, 0xffffffff ;  /* 0xffffffff00047882 */ /* 0x000fe40000000000 */
[----:B------:R-:W-:Y:S01]  /*17ca0*/  IMAD.IADD R32, R32, 0x1, -R5 ;  /* 0x0000000120207824 */ /* 0x000fe200078e0a05 */
[----:B------:R-:W-:Y:S01]  /*17cb0*/  LEA.HI.X R4, R2, UR5, R4, 0x1, P0 ;  /* 0x0000000502047c11 */ /* 0x000fe200080f0c04 */
        /* <DEDUP_REMOVED lines=55> */
.L_x_14729:
        /* <DEDUP_REMOVED lines=10> */
.L_x_14576:
        /* <DEDUP_REMOVED lines=11> */
.L_x_14577:
[----:B------:R1:W5:Y:S01]  /*18180*/  LDL R0, [R1] ;  /* 0x0000000001007983 */ /* 0x0003620000100800 */
[----:B------:R1:W-:Y:S03]  /*18190*/  SYNCS.ARRIVE.TRANS64.A1T0 RZ, [R31+URZ+0x22830], RZ ;  /* 0x022830ff1fff79a7 */ /* 0x0003e6000810003f */
[----:B------:R1:W5:Y:S04]  /*181a0*/  LDL.LU R4, [R1+0x18] ;  /* 0x0000180001047983 */ /* 0x0003680000300800 */
[----:B0-----:R1:W5:Y:S02]  /*181b0*/  LDL.LU R3, [R1+0x8] ;  /* 0x0000080001037983 */ /* 0x0013640000300800 */
[----:B------:R-:W-:Y:S05]  /*181c0*/  WARPSYNC.ALL ;  /* 0x0000000000007948 */ /* 0x000fea0003800000 */
[----:B------:R-:W-:Y:S01]  /*181d0*/  ULDC.64 UR4, c[0x0][0xa00] ;  /* 0x0002800000047ab9 */ /* 0x000fe20000000a00 */
[----:B------:R-:W-:Y:S01]  /*181e0*/  BSSY B6, `(.L_x_14578) ;  /* 0x000002b000067945 */ /* 0x000fe20003800000 */
[----:B------:R-:W-:Y:S01]  /*181f0*/  BAR.SYNC.DEFER_BLOCKING 0x8, 0x180 ;  /* 0x0206000000007b1d */ /* 0x000fe20000010000 */
[C---:B-----5:R-:W-:Y:S02]  /*18200*/  LOP3.LUT P0, RZ, R0.reuse, 0x4, RZ, 0xc0, !PT ;  /* 0x0000000400ff7812 */ /* 0x060fe4000780c0ff */
[----:B------:R-:W-:-:S02]  /*18210*/  LOP3.LUT P2, RZ, R0, 0x8, RZ, 0xc0, !PT ;  /* 0x0000000800ff7812 */ /* 0x000fc4000784c0ff */
[----:B------:R-:W-:Y:S02]  /*18220*/  SEL R2, RZ, 0x4, P0 ;  /* 0x00000004ff027807 */ /* 0x000fe40000000000 */
[----:B------:R-:W-:Y:S02]  /*18230*/  ISETP.NE.U32.AND P0, PT, RZ, UR4, PT ;  /* 0x00000004ff007c0c */ /* 0x000fe4000bf05070 */
[----:B------:R-:W-:Y:S02]  /*18240*/  LOP3.LUT P1, RZ, R0, 0x2, RZ, 0xc0, !PT ;  /* 0x0000000200ff7812 */ /* 0x000fe4000782c0ff */
[----:B------:R-:W-:Y:S01]  /*18250*/  ISETP.NE.AND.EX P0, PT, RZ, UR5, PT, P0 ;  /* 0x00000005ff007c0c */ /* 0x000fe2000bf05300 */
[----:B------:R-:W-:Y:S01]  /*18260*/  ULDC.64 UR4, c[0x0][0x298] ;  /* 0x0000a60000047ab9 */ /* 0x000fe20000000a00 */
[----:B------:R-:W-:Y:S02]  /*18270*/  SEL R0, RZ, 0x2, P2 ;  /* 0x00000002ff007807 */ /* 0x000fe40001000000 */
[----:B------:R-:W-:-:S02]  /*18280*/  SEL R5, R34, RZ, !P0 ;  /* 0x000000ff22057207 */ /* 0x000fc40004000000 */
[----:B------:R-:W-:Y:S02]  /*18290*/  IADD3 R0, R2, R0, R7 ;  /* 0x0000000002007210 */ /* 0x000fe40007ffe007 */
[----:B------:R-:W-:Y:S01]  /*182a0*/  SEL R34, RZ, 0x8, P1 ;  /* 0x00000008ff227807 */ /* 0x000fe20000800000 */
[----:B------:R0:W-:Y:S01]  /*182b0*/  STL [R1+0x20], R5 ;  /* 0x0000200501007387 */ /* 0x0001e20000100800 */
[----:B------:R-:W-:-:S03]  /*182c0*/  SEL R2, R4, RZ, !P0 ;  /* 0x000000ff04027207 */ /* 0x000fc60004000000 */
[----:B------:R-:W-:Y:S01]  /*182d0*/  IMAD.IADD R34, R0, 0x1, R34 ;  /* 0x0000000100227824 */ /* 0x000fe200078e0222 */
[----:B------:R-:W-:Y:S01]  /*182e0*/  SHF.R.S32.HI R0, RZ, 0x1f, R3 ;  /* 0x0000001fff007819 */ /* 0x000fe20000011403 */
[----:B------:R2:W-:Y:S04]  /*182f0*/  STL [R1+0x30], R2 ;  /* 0x0000300201007387 */ /* 0x0005e80000100800 */
[----:B------:R-:W-:Y:S02]  /*18300*/  IMAD R0, R0, UR4, RZ ;  /* 0x0000000400007c24 */ /* 0x000fe4000f8e02ff */
[----:B0-----:R-:W-:-:S04]  /*18310*/  IMAD.WIDE.U32 R4, R3, UR4, RZ ;  /* 0x0000000403047c25 */ /* 0x001fc8000f8e00ff */
[----:B------:R-:W-:Y:S01]  /*18320*/  IMAD R0, R3, UR5, R0 ;  /* 0x0000000503007c24 */ /* 0x000fe2000f8e0200 */
[----:B------:R0:W-:Y:S01]  /*18330*/  STL.64 [R1+0x18], R4 ;  /* 0x0000180401007387 */ /* 0x0001e20000100a00 */
[----:B--2---:R-:W-:-:S03]  /*18340*/  VIADD R2, R22, 0x18400 ;  /* 0x0001840016027836 */ /* 0x004fc60000000000 */
[----:B------:R-:W-:Y:S02]  /*18350*/  IADD3 R0, R5, R0, RZ ;  /* 0x0000000005007210 */ /* 0x000fe40007ffe0ff */
        /* <DEDUP_REMOVED lines=19> */
.L_x_14579:
[----:B------:R-:W-:Y:S05]  /*18490*/  BSYNC B6 ;  /* 0x0000000000067941 */ /* 0x000fea0003800000 */
.L_x_14578:
        /* <DEDUP_REMOVED lines=8> */
[----:B------:R-:W0:Y:S01]  /*18520*/  @P0 LDC R6, c[0x0][0x44c] ;  /* 0x00011300ff060b82 */ /* 0x000e220000000800 */
[----:B--2---:R-:W-:Y:S01]  /*18530*/  MOV R3, R0 ;  /* 0x0000000000037202 */ /* 0x004fe20000000f00 */
[----:B------:R-:W-:Y:S02]  /*18540*/  IMAD R0, R27, UR4, RZ ;  /* 0x000000041b007c24 */ /* 0x000fe4000f8e02ff */
        /* <DEDUP_REMOVED lines=10> */
[----:B------:R-:W-:Y:S02]  /*185f0*/  IMAD.IADD R3, R3, 0x1, R0 ;  /* 0x0000000103037824 */ /* 0x000fe400078e0200 */
[----:B------:R-:W4:Y:S01]  /*18600*/  @P0 LDC R0, c[0x0][0x450] ;  /* 0x00011400ff000b82 */ /* 0x000f220000000800 */
[----:B--2---:R-:W-:-:S04]  /*18610*/  LOP3.LUT R20, R20, 0x7f, RZ, 0xc0, !PT ;  /* 0x0000007f14147812 */ /* 0x004fc800078ec0ff */
[----:B------:R-:W-:Y:S02]  /*18620*/  SHF.R.U32.HI R21, RZ, 0x3, R20 ;  /* 0x00000003ff157819 */ /* 0x000fe40000011614 */
[----:B------:R-:W2:Y:S02]  /*18630*/  S2R R20, SR_TID.X ;  /* 0x0000000000147919 */ /* 0x000ea40000002100 */
[----:B--2---:R-:W-:-:S05]  /*18640*/  IMAD.SHL.U32 R20, R20, 0x10, RZ ;  /* 0x0000001014147824 */ /* 0x004fca00078e00ff */
[----:B------:R-:W-:-:S05]  /*18650*/  LOP3.LUT R20, R21, 0x70, R20, 0xf8, !PT ;  /* 0x0000007015147812 */ /* 0x000fca00078ef814 */
[----:B------:R-:W-:Y:S02]  /*18660*/  IMAD R5, R17, 0x80, R20 ;  /* 0x0000008011057824 */ /* 0x000fe400078e0214 */
[----:B------:R2:W5:Y:S02]  /*18670*/  LDL R20, [R1+0x10] ;  /* 0x0000100001147983 */ /* 0x0005640000100800 */
[----:B0-----:R-:W-:Y:S01]  /*18680*/  @P0 IMAD.HI.U32 R6, R5, R6, RZ ;  /* 0x0000000605060227 */ /* 0x001fe200078e00ff */
[----:B------:R-:W-:-:S04]  /*18690*/  MOV R4, R5 ;  /* 0x0000000500047202 */ /* 0x000fc80000000f00 */
[----:B----4-:R-:W-:Y:S01]  /*186a0*/  @P0 SHF.R.U32.HI R4, RZ, R0, R6 ;  /* 0x00000000ff040219 */ /* 0x010fe20000011606 */
        /* <DEDUP_REMOVED lines=28> */
[----:B------:R-:W2:Y:S02]  /*18870*/  SHFL.IDX PT, R2, R4, RZ, 0x181f ;  /* 0x00181fff04027589 */ /* 0x000ea400000e0000 */
[C---:B------:R-:W-:Y:S01]  /*18880*/  ISETP.GE.AND P0, PT, R17.reuse, R5, PT ;  /* 0x000000051100720c */ /* 0x040fe20003f06270 */
[----:B------:R-:W-:-:S12]  /*18890*/  VIADD R6, R17, 0x10 ;  /* 0x0000001011067836 */ /* 0x000fd80000000000 */
        /* <DEDUP_REMOVED lines=37> */
[----:B------:R-:W-:Y:S02]  /*18af0*/  ISETP.GE.AND P0, PT, R6, R5, PT ;  /* 0x000000050600720c */ /* 0x000fe40003f06270 */
[----:B------:R-:W-:Y:S01]  /*18b00*/  IADD3 R6, R17, 0x50, RZ ;  /* 0x0000005011067810 */ /* 0x000fe20007ffe0ff */
        /* <DEDUP_REMOVED lines=29> */
.L_x_14746:
        /* <DEDUP_REMOVED lines=10> */
.L_x_14581:
        /* <DEDUP_REMOVED lines=18> */
.L_x_14747:
[----:B------:R-:W-:Y:S05]  /*18ea0*/  BSYNC B0 ;  /* 0x0000000000007941 */ /* 0x000fea0003800000 */
.L_x_14582:
[----:B------:R-:W-:-:S04]  /*18eb0*/  LOP3.LUT R0, R37, 0x2, RZ, 0xfc, !PT ;  /* 0x0000000225007812 */ /* 0x000fc800078efcff */
[----:B------:R-:W-:-:S13]  /*18ec0*/  ISETP.NE.AND P0, PT, R0, 0x3, PT ;  /* 0x000000030000780c */ /* 0x000fda0003f05270 */
[----:B------:R-:W-:Y:S05]  /*18ed0*/  @!P0 BRA `(.L_x_14584) ;  /* 0x0000000000048947 */ /* 0x000fea0003800000 */
[----:B------:R-:W-:Y:S01]  /*18ee0*/  BPT.TRAP 0x1 ;  /* 0x000000040000795c */ /* 0x000fe20000300000 */
.L_x_14584:
[----:B------:R-:W-:Y:S01]  /*18ef0*/  SHF.L.U32 R0, R25, 0x1f, RZ ;  /* 0x0000001f19007819 */ /* 0x000fe200000006ff */
[----:B------:R-:W-:Y:S03]  /*18f00*/  BSSY B0, `(.L_x_14585) ;  /* 0x0000003000007945 */ /* 0x000fe60003800000 */
[----:B------:R-:W2:Y:S02]  /*18f10*/  SYNCS.PHASECHK.TRANS64.TRYWAIT P0, [R31+URZ+0x22860], R0 ;  /* 0x022860001f0075a7 */ /* 0x000ea4000800017f */
[----:B--2---:R-:W-:Y:S05]  /*18f20*/  @!P0 BRA `(.L_x_14586) ;  /* 0x0000005400bc8947 */ /* 0x004fea0003800000 */
.L_x_14748:
[----:B------:R-:W-:Y:S05]  /*18f30*/  BSYNC B0 ;  /* 0x0000000000007941 */ /* 0x000fea0003800000 */
.L_x_14585:
[----:B------:R-:W0:Y:S01]  /*18f40*/  LDL.LU R2, [R1+0x28] ;  /* 0x0000280001027983 */ /* 0x000e220000300800 */
[----:B------:R-:W-:-:S03]  /*18f50*/  ULDC.64 UR4, c[0x0][0x328] ;  /* 0x0000ca0000047ab9 */ /* 0x000fc60000000a00 */
[----:B------:R-:W2:Y:S01]  /*18f60*/  LDL.LU R4, [R1+0x2c] ;  /* 0x00002c0001047983 */ /* 0x000ea20000300800 */
[----:B0-----:R-:W-:-:S04]  /*18f70*/  IMAD R3, R2, UR4, RZ ;  /* 0x0000000402037c24 */ /* 0x001fc8000f8e02ff */
[C---:B------:R-:W-:Y:S02]  /*18f80*/  IMAD R5, R36.reuse, UR5, R3 ;  /* 0x0000000524057c24 */ /* 0x040fe4000f8e0203 */
[----:B------:R-:W-:Y:S01]  /*18f90*/  IMAD.WIDE.U32 R2, R36, UR4, RZ ;  /* 0x0000000424027c25 */ /* 0x000fe2000f8e00ff */
        /* <DEDUP_REMOVED lines=21> */
[----:B------:R-:W2:Y:S01]  /*190f0*/  SHFL.IDX PT, R14, R5, RZ, 0x181f ;  /* 0x00181fff050e7589 */ /* 0x000ea200000e0000 */
[----:B------:R-:W-:Y:S02]  /*19100*/  ISETP.NE.U32.AND P3, PT, R7, 0x1, PT ;  /* 0x000000010700780c */ /* 0x000fe40003f65070 */
[----:B------:R-:W-:Y:S01]  /*19110*/  LOP3.LUT P1, RZ, R34, 0x4, RZ, 0xc0, !PT ;  /* 0x0000000422ff7812 */ /* 0x000fe2000782c0ff */
[----:B------:R-:W3:Y:S03]  /*19120*/  SHFL.IDX PT, R3, R6, RZ, 0x181f ;  /* 0x00181fff06037589 */ /* 0x000ee600000e0000 */
[----:B------:R-:W-:Y:S01]  /*19130*/  ISETP.LT.OR P4, PT, R32, 0x1, !P1 ;  /* 0x000000012000780c */ /* 0x000fe20004f81670 */
        /* <DEDUP_REMOVED lines=16> */
[----:B--2---:R-:W0:Y:S02]  /*19240*/  SHFL.IDX PT, R3, R6, 0x1, 0x181f ;  /* 0x00381f0006037f89 */ /* 0x004e2400000e0000 */
[----:B0-----:R-:W-:Y:S02]  /*19250*/  IADD3.X R9, RZ, R3, RZ, P4, !PT ;  /* 0x00000003ff097210 */ /* 0x001fe400027fe4ff */
        /* <DEDUP_REMOVED lines=45> */
.L_x_14762:
        /* <DEDUP_REMOVED lines=15> */
.L_x_14588:
        /* <DEDUP_REMOVED lines=11> */
.L_x_14589:
[----:B------:R-:W2:Y:S01]  /*196d0*/  LDL R2, [R1+0x14] ;  /* 0x0000140001027983 */ /* 0x000ea20000100800 */
[----:B------:R0:W-:Y:S01]  /*196e0*/  SYNCS.ARRIVE.TRANS64.A1T0 RZ, [R31+URZ+0x22850], RZ ;  /* 0x022850ff1fff79a7 */ /* 0x0001e2000810003f */
[----:B------:R-:W-:Y:S01]  /*196f0*/  BSSY B0, `(.L_x_14590) ;  /* 0x00000e2000007945 */ /* 0x000fe20003800000 */
[----:B--2---:R-:W-:-:S13]  /*19700*/  ISETP.GE.AND P0, PT, R2, 0x2, PT ;  /* 0x000000020200780c */ /* 0x004fda0003f06270 */
[----:B0-----:R-:W-:Y:S05]  /*19710*/  @!P0 BRA `(.L_x_14591) ;  /* 0x0000000c007c8947 */ /* 0x001fea0003800000 */
[----:B------:R-:W-:-:S07]  /*19720*/  IADD3 R10, R2, -0x2, RZ ;  /* 0xfffffffe020a7810 */ /* 0x000fce0007ffe0ff */
.L_x_14604:
[----:B0-----:R-:W0:Y:S01]  /*19730*/  S2R R2, SR_TID.X ;  /* 0x0000000000027919 */ /* 0x001e220000002100 */
[----:B------:R-:W2:Y:S01]  /*19740*/  LDC R6, c[0x0][0x430] ;  /* 0x00010c00ff067b82 */ /* 0x000ea20000000800 */
[----:B------:R-:W-:Y:S01]  /*19750*/  IMAD R7, R10, 0x60, R30 ;  /* 0x000000600a077824 */ /* 0x000fe200078e021e */
[----:B------:R-:W-:Y:S01]  /*19760*/  LOP3.LUT R12, R37, 0x2, RZ, 0xfc, !PT ;  /* 0x00000002250c7812 */ /* 0x000fe200078efcff */
[----:B---34-:R-:W3:Y:S01]  /*19770*/  S2R R4, SR_TID.X ;  /* 0x0000000000047919 */ /* 0x018ee20000002100 */
[----:B------:R-:W-:Y:S01]  /*19780*/  VIADD R24, R24, 0x1 ;  /* 0x0000000118187836 */ /* 0x000fe20000000000 */
[----:B--2---:R-:W-:Y:S02]  /*19790*/  ISETP.NE.AND P0, PT, R6, 0x1, PT ;  /* 0x000000010600780c */ /* 0x004fe40003f05270 */
[----:B0-----:R-:W-:Y:S01]  /*197a0*/  LOP3.LUT R2, R2, 0x7f, RZ, 0xc0, !PT ;  /* 0x0000007f02027812 */ /* 0x001fe200078ec0ff */
[----:B---3--:R-:W-:-:S03]  /*197b0*/  IMAD.SHL.U32 R4, R4, 0x10, RZ ;  /* 0x0000001004047824 */ /* 0x008fc600078e00ff */
[----:B------:R-:W-:-:S07]  /*197c0*/  SHF.R.U32.HI R2, RZ, 0x3, R2 ;  /* 0x00000003ff027819 */ /* 0x000fce0000011602 */
[----:B------:R-:W0:Y:S01]  /*197d0*/  @P0 LDC R3, c[0x0][0x438] ;  /* 0x00010e00ff030b82 */ /* 0x000e220000000800 */
[----:B------:R-:W-:-:S04]  /*197e0*/  LOP3.LUT R4, R2, 0x70, R4, 0xf8, !PT ;  /* 0x0000007002047812 */ /* 0x000fc800078ef804 */
[----:B------:R-:W-:-:S03]  /*197f0*/  ISETP.GT.U32.AND P1, PT, R4, 0x5f, PT ;  /* 0x0000005f0400780c */ /* 0x000fc60003f24070 */
[----:B------:R-:W2:Y:S01]  /*19800*/  @P0 LDC R2, c[0x0][0x434] ;  /* 0x00010d00ff020b82 */ /* 0x000ea20000000800 */
[----:B------:R-:W-:-:S04]  /*19810*/  IMAD.IADD R7, R4, 0x1, R7 ;  /* 0x0000000104077824 */ /* 0x000fc800078e0207 */
[----:B------:R-:W-:-:S05]  /*19820*/  IMAD.MOV.U32 R11, RZ, RZ, R7 ;  /* 0x000000ffff0b7224 */ /* 0x000fca00078e0007 */
[----:B------:R-:W3:Y:S08]  /*19830*/  @!P1 LDC.64 R4, c[0x0][0x428] ;  /* 0x00010a00ff049b82 */ /* 0x000ef00000000a00 */
[----:B------:R-:W4:Y:S01]  /*19840*/  @!P1 LDC.64 R8, c[0x0][0x418] ;  /* 0x00010600ff089b82 */ /* 0x000f220000000a00 */
[----:B--2---:R-:W-:-:S05]  /*19850*/  @P0 IMAD.HI.U32 R2, R7, R2, RZ ;  /* 0x0000000207020227 */ /* 0x004fca00078e00ff */
[----:B0-----:R-:W-:-:S04]  /*19860*/  @P0 SHF.R.U32.HI R11, RZ, R3, R2 ;  /* 0x00000003ff0b0219 */ /* 0x001fc80000011602 */
[--C-:B------:R-:W-:Y:S01]  /*19870*/  @!P1 SHF.R.S32.HI R3, RZ, 0x1f, R11.reuse ;  /* 0x0000001fff039819 */ /* 0x100fe2000001140b */
[----:B------:R-:W-:-:S04]  /*19880*/  @!P1 IMAD.MOV.U32 R2, RZ, RZ, R11 ;  /* 0x000000ffff029224 */ /* 0x000fc800078e000b */
[----:B---3--:R-:W-:-:S04]  /*19890*/  @!P1 IMAD.WIDE.U32 R2, R28, R4, R2 ;  /* 0x000000041c029225 */ /* 0x008fc800078e0002 */
[----:B------:R-:W-:Y:S01]  /*198a0*/  @!P1 IMAD R4, R33, R4, RZ ;  /* 0x0000000421049224 */ /* 0x000fe200078e02ff */
[----:B----4-:R-:W-:-:S03]  /*198b0*/  @!P1 LEA R8, P0, R2, R8, 0x2 ;  /* 0x0000000802089211 */ /* 0x010fc600078010ff */
[----:B------:R-:W-:-:S05]  /*198c0*/  @!P1 IMAD R5, R28, R5, R4 ;  /* 0x000000051c059224 */ /* 0x000fca00078e0204 */
[----:B------:R-:W-:Y:S01]  /*198d0*/  @!P1 IADD3 R3, R5, R3, RZ ;  /* 0x0000000305039210 */ /* 0x000fe20007ffe0ff */
        /* <DEDUP_REMOVED lines=10> */
[----:B------:R-:W-:Y:S01]  /*19980*/  LOP3.LUT R25, R25, R2, RZ, 0x3c, !PT ;  /* 0x0000000219197212 */ /* 0x000fe200078e3cff */
[----:B------:R-:W-:Y:S01]  /*19990*/  IMAD.MOV.U32 R2, RZ, RZ, R10 ;  /* 0x000000ffff027224 */ /* 0x000fe200078e000a */
[----:B------:R-:W-:-:S04]  /*199a0*/  IADD3 R10, R10, -0x1, RZ ;  /* 0xffffffff0a0a7810 */ /* 0x000fc80007ffe0ff */
[----:B------:R-:W-:Y:S01]  /*199b0*/  ISETP.GT.AND P2, PT, R2, RZ, PT ;  /* 0x000000ff0200720c */ /* 0x000fe20003f44270 */
[----:B0-----:R-:W-:-:S12]  /*199c0*/  @!P1 BRA `(.L_x_14592) ;  /* 0x0000000000049947 */ /* 0x001fd80003800000 */
[----:B------:R-:W-:Y:S01]  /*199d0*/  BPT.TRAP 0x1 ;  /* 0x000000040000795c */ /* 0x000fe20000300000 */
.L_x_14592:
[----:B------:R-:W-:Y:S01]  /*199e0*/  IMAD R4, R24, 0x8, R22 ;  /* 0x0000000818047824 */ /* 0x000fe200078e0216 */
[----:B------:R-:W-:Y:S01]  /*199f0*/  SHF.L.U32 R21, R25, 0x1f, RZ ;  /* 0x0000001f19157819 */ /* 0x000fe200000006ff */
[----:B------:R-:W-:Y:S01]  /*19a00*/  BSSY B1, `(.L_x_14593) ;  /* 0x0000004000017945 */ /* 0x000fe20003800000 */
[----:B------:R-:W-:Y:S02]  /*19a10*/  SHF.R.S32.HI R17, RZ, 0x1f, R6 ;  /* 0x0000001fff117819 */ /* 0x000fe40000011406 */
[----:B------:R-:W0:Y:S02]  /*19a20*/  SYNCS.PHASECHK.TRANS64.TRYWAIT P0, [R4+URZ+0x22840], R21 ;  /* 0x02284015040075a7 */ /* 0x000e24000800017f */
[----:B0-----:R-:W-:Y:S05]  /*19a30*/  @!P0 BRA `(.L_x_14594) ;  /* 0x0000005400548947 */ /* 0x001fea0003800000 */
.L_x_14763:
[----:B------:R-:W-:Y:S05]  /*19a40*/  BSYNC B1 ;  /* 0x0000000000017941 */ /* 0x000fea0003800000 */
.L_x_14593:
[----:B------:R-:W2:Y:S01]  /*19a50*/  LDL R2, [R1] ;  /* 0x0000000001027983 */ /* 0x000ea20000100800 */
[----:B------:R-:W-:Y:S01]  /*19a60*/  ULDC.64 UR4, c[0x0][0x300] ;  /* 0x0000c00000047ab9 */ /* 0x000fe20000000a00 */
[----:B-----5:R-:W-:Y:S01]  /*19a70*/  SHF.R.S32.HI R20, RZ, 0x1f, R5 ;  /* 0x0000001fff147819 */ /* 0x020fe20000011405 */
[----:B------:R-:W-:Y:S02]  /*19a80*/  IMAD R3, R17, UR4, RZ ;  /* 0x0000000411037c24 */ /* 0x000fe4000f8e02ff */
[----:B------:R-:W-:Y:S02]  /*19a90*/  IMAD R8, R24, 0x1800, R29 ;  /* 0x0000180018087824 */ /* 0x000fe400078e021d */
[----:B------:R-:W-:Y:S01]  /*19aa0*/  IMAD R7, R6, UR5, R3 ;  /* 0x0000000506077c24 */ /* 0x000fe2000f8e0203 */
[----:B--2---:R-:W-:Y:S01]  /*19ab0*/  LOP3.LUT P1, RZ, R2, 0x1, RZ, 0xc0, !PT ;  /* 0x0000000102ff7812 */ /* 0x004fe2000782c0ff */
        /* <DEDUP_REMOVED lines=17> */
[----:B------:R-:W2:Y:S01]  /*19bd0*/  SHFL.IDX PT, R2, R7, RZ, 0x181f ;  /* 0x00181fff07027589 */ /* 0x000ea200000e0000 */
[----:B------:R-:W-:-:S03]  /*19be0*/  IMAD R8, R8, 0x2, R22 ;  /* 0x0000000208087824 */ /* 0x000fc600078e0216 */
[----:B------:R-:W3:Y:S01]  /*19bf0*/  SHFL.IDX PT, R3, R9, RZ, 0x181f ;  /* 0x00181fff09037589 */ /* 0x000ee200000e0000 */
[----:B--2---:R-:W-:-:S04]  /*19c00*/  IADD3 R2, P0, R2, R0, RZ ;  /* 0x0000000002027210 */ /* 0x004fc80007f1e0ff */
[----:B---3--:R-:W-:-:S05]  /*19c10*/  IADD3.X R3, RZ, R3, RZ, P0, !PT ;  /* 0x00000003ff037210 */ /* 0x008fca00007fe4ff */
        /* <DEDUP_REMOVED lines=20> */
[----:B--2---:R-:W-:-:S04]  /*19d60*/  IADD3 R2, P0, R2, R0, RZ ;  /* 0x0000000002027210 */ /* 0x004fc80007f1e0ff */
[----:B---3--:R-:W-:-:S05]  /*19d70*/  IADD3.X R3, RZ, R3, RZ, P0, !PT ;  /* 0x00000003ff037210 */ /* 0x008fca00007fe4ff */
[----:B------:R2:W-:Y:S04]  /*19d80*/  LDGSTS.E.BYPASS.LTC128B.128 [R8+0x1e400], desc[UR40][R2.64], !P1 ;  /* 0x1e40000002087fae */ /* 0x0005e8000c901d68 */
[----:B--2-4-:R2:W3:Y:S02]  /*19d90*/  SHFL.IDX PT, R2, R7, 0x5, 0x181f ;  /* 0x00b81f0007027f89 */ /* 0x0144e400000e0000 */
.L_x_14777:
        /* <DEDUP_REMOVED lines=8> */
.L_x_14596:
        /* <DEDUP_REMOVED lines=11> */
.L_x_14597:
[----:B------:R3:W-:Y:S01]  /*19ed0*/  SYNCS.ARRIVE.TRANS64.A1T0 RZ, [R4+URZ+0x22830], RZ ;  /* 0x022830ff04ff79a7 */ /* 0x0007e2000810003f */
[----:B------:R-:W-:Y:S05]  /*19ee0*/  @!P3 BRA `(.L_x_14598) ;  /* 0x000000000004b947 */ /* 0x000fea0003800000 */
[----:B------:R-:W-:Y:S01]  /*19ef0*/  BPT.TRAP 0x1 ;  /* 0x000000040000795c */ /* 0x000fe20000300000 */
.L_x_14598:
[----:B------:R-:W4:Y:S01]  /*19f00*/  SYNCS.PHASECHK.TRANS64.TRYWAIT P0, [R4+URZ+0x22860], R21 ;  /* 0x02286015040075a7 */ /* 0x000f22000800017f */
[----:B------:R-:W-:Y:S04]  /*19f10*/  BSSY B1, `(.L_x_14599) ;  /* 0x0000002000017945 */ /* 0x000fe80003800000 */
[----:B----4-:R-:W-:Y:S05]  /*19f20*/  @!P0 BRA `(.L_x_14600) ;  /* 0x0000005400d08947 */ /* 0x010fea0003800000 */
.L_x_14778:
[----:B------:R-:W-:Y:S05]  /*19f30*/  BSYNC B1 ;  /* 0x0000000000017941 */ /* 0x000fea0003800000 */
.L_x_14599:
[----:B------:R-:W5:Y:S01]  /*19f40*/  LDL R2, [R1] ;  /* 0x0000000001027983 */ /* 0x000f620000100800 */
[----:B------:R-:W-:Y:S02]  /*19f50*/  ULDC.64 UR4, c[0x0][0x328] ;  /* 0x0000ca0000047ab9 */ /* 0x000fe40000000a00 */
[----:B------:R-:W-:-:S04]  /*19f60*/  IMAD R17, R17, UR4, RZ ;  /* 0x0000000411117c24 */ /* 0x000fc8000f8e02ff */
[----:B------:R-:W-:Y:S01]  /*19f70*/  IMAD R17, R6, UR5, R17 ;  /* 0x0000000506117c24 */ /* 0x000fe2000f8e0211 */
[C---:B-----5:R-:W-:Y:S02]  /*19f80*/  LOP3.LUT P5, RZ, R2.reuse, 0x10, RZ, 0xc0, !PT ;  /* 0x0000001002ff7812 */ /* 0x060fe400078ac0ff */
[C---:B------:R-:W-:Y:S02]  /*19f90*/  LOP3.LUT P4, RZ, R2.reuse, 0x8, RZ, 0xc0, !PT ;  /* 0x0000000802ff7812 */ /* 0x040fe4000788c0ff */
[C---:B------:R-:W-:Y:S02]  /*19fa0*/  LOP3.LUT P3, RZ, R2.reuse, 0x4, RZ, 0xc0, !PT ;  /* 0x0000000402ff7812 */ /* 0x040fe4000786c0ff */
[----:B------:R-:W-:Y:S01]  /*19fb0*/  LOP3.LUT P1, RZ, R2, 0x2, RZ, 0xc0, !PT ;  /* 0x0000000202ff7812 */ /* 0x000fe2000782c0ff */
[----:B------:R-:W-:Y:S01]  /*19fc0*/  IMAD.WIDE.U32 R2, R6, UR4, RZ ;  /* 0x0000000406027c25 */ /* 0x000fe2000f8e00ff */
[----:B------:R-:W-:-:S03]  /*19fd0*/  ULDC.64 UR4, c[0x0][0x338] ;  /* 0x0000ce0000047ab9 */ /* 0x000fc60000000a00 */
[----:B------:R-:W-:Y:S02]  /*19fe0*/  IMAD.IADD R3, R3, 0x1, R17 ;  /* 0x0000000103037824 */ /* 0x000fe400078e0211 */
[----:B------:R-:W-:Y:S02]  /*19ff0*/  IMAD R20, R20, UR4, RZ ;  /* 0x0000000414147c24 */ /* 0x000fe4000f8e02ff */
[----:B------:R-:W-:-:S04]  /*1a000*/  IMAD.WIDE.U32 R2, R5, UR4, R2 ;  /* 0x0000000405027c25 */ /* 0x000fc8000f8e0002 */
[----:B--2---:R-:W-:Y:S01]  /*1a010*/  IMAD R7, R5, UR5, R20 ;  /* 0x0000000505077c24 */ /* 0x004fe2000f8e0214 */
        /* <DEDUP_REMOVED lines=14> */
[----:B------:R-:W5:Y:S04]  /*1a100*/  SHFL.IDX PT, R3, R7, RZ, 0x181f ;  /* 0x00181fff07037589 */ /* 0x000f6800000e0000 */
[----:B------:R-:W-:Y:S01]  /*1a110*/  SHFL.IDX PT, R8, R7, 0x1, 0x181f ;  /* 0x00381f0007087f89 */ /* 0x000fe200000e0000 */
[----:B--2---:R-:W-:-:S03]  /*1a120*/  IADD3 R2, P0, R14, R0, RZ ;  /* 0x000000000e027210 */ /* 0x004fc60007f1e0ff */
[----:B------:R-:W2:Y:S01]  /*1a130*/  SHFL.IDX PT, R14, R5, 0x1, 0x181f ;  /* 0x00381f00050e7f89 */ /* 0x000ea200000e0000 */
[----:B-----5:R-:W-:-:S05]  /*1a140*/  IADD3.X R3, RZ, R3, RZ, P0, !PT ;  /* 0x00000003ff037210 */ /* 0x020fca00007fe4ff */
[----:B------:R-:W-:Y:S04]  /*1a150*/  LDGSTS.E.BYPASS.LTC128B.128 [R6+0x400], desc[UR40][R2.64], !P5 ;  /* 0x0040000002067fae */ /* 0x000fe8000e901d68 */
[----:B------:R-:W-:Y:S04]  /*1a160*/  LDGSTS.E.BYPASS.LTC128B.128 [R6+0x3400], desc[UR40][R2.64+0x80], !P4 ;  /* 0x0340008002067fae */ /* 0x000fe8000e101d68 */
[----:B------:R-:W-:Y:S04]  /*1a170*/  LDGSTS.E.BYPASS.LTC128B.128 [R6+0x6400], desc[UR40][R2.64+0x100], !P3 ;  /* 0x0640010002067fae */ /* 0x000fe8000d901d68 */
[----:B------:R2:W-:Y:S02]  /*1a180*/  LDGSTS.E.BYPASS.LTC128B.128 [R6+0x9400], desc[UR40][R2.64+0x180], !P1 ;  /* 0x0940018002067fae */ /* 0x0005e4000c901d68 */
[----:B--2---:R-:W-:-:S02]  /*1a190*/  IADD3 R2, P0, R14, R0, RZ ;  /* 0x000000000e027210 */ /* 0x004fc40007f1e0ff */
[----:B------:R-:W2:Y:S03]  /*1a1a0*/  SHFL.IDX PT, R14, R5, 0x2, 0x181f ;  /* 0x00581f00050e7f89 */ /* 0x000ea600000e0000 */
[----:B------:R-:W-:Y:S02]  /*1a1b0*/  IMAD.X R3, RZ, RZ, R8, P0 ;  /* 0x000000ffff037224 */ /* 0x000fe400000e0608 */
[----:B------:R-:W5:Y:S04]  /*1a1c0*/  SHFL.IDX PT, R8, R7, 0x2, 0x181f ;  /* 0x00581f0007087f89 */ /* 0x000f6800000e0000 */
[----:B------:R-:W-:Y:S04]  /*1a1d0*/  LDGSTS.E.BYPASS.LTC128B.128 [R6+0xc00], desc[UR40][R2.64], !P5 ;  /* 0x00c0000002067fae */ /* 0x000fe8000e901d68 */
[----:B------:R-:W-:Y:S04]  /*1a1e0*/  LDGSTS.E.BYPASS.LTC128B.128 [R6+0x3c00], desc[UR40][R2.64+0x80], !P4 ;  /* 0x03c0008002067fae */ /* 0x000fe8000e101d68 */
[----:B------:R-:W-:Y:S04]  /*1a1f0*/  LDGSTS.E.BYPASS.LTC128B.128 [R6+0x6c00], desc[UR40][R2.64+0x100], !P3 ;  /* 0x06c0010002067fae */ /* 0x000fe8000d901d68 */
[----:B------:R2:W-:Y:S02]  /*1a200*/  LDGSTS.E.BYPASS.LTC128B.128 [R6+0x9c00], desc[UR40][R2.64+0x180], !P1 ;  /* 0x09c0018002067fae */ /* 0x0005e4000c901d68 */
[----:B--2---:R-:W-:-:S02]  /*1a210*/  IADD3 R2, P0, R14, R0, RZ ;  /* 0x000000000e027210 */ /* 0x004fc40007f1e0ff */
[----:B------:R-:W2:Y:S03]  /*1a220*/  SHFL.IDX PT, R14, R5, 0x3, 0x181f ;  /* 0x00781f00050e7f89 */ /* 0x000ea600000e0000 */
[----:B-----5:R-:W-:Y:S02]  /*1a230*/  IMAD.X R3, RZ, RZ, R8, P0 ;  /* 0x000000ffff037224 */ /* 0x020fe400000e0608 */
        /* <DEDUP_REMOVED lines=14> */
[----:B------:R2:W0:Y:S02]  /*1a320*/  SHFL.IDX PT, R14, R5, 0x5, 0x181f ;  /* 0x00b81f00050e7f89 */ /* 0x00042400000e0000 */
[----:B-----5:R-:W-:Y:S02]  /*1a330*/  IADD3.X R3, RZ, R8, RZ, P0, !PT ;  /* 0x00000008ff037210 */ /* 0x020fe400007fe4ff */
[----:B------:R2:W0:Y:S04]  /*1a340*/  SHFL.IDX PT, R8, R7, 0x5, 0x181f ;  /* 0x00b81f0007087f89 */ /* 0x00042800000e0000 */
[----:B------:R2:W-:Y:S04]  /*1a350*/  LDGSTS.E.BYPASS.LTC128B.128 [R6+0x2400], desc[UR40][R2.64], !P5 ;  /* 0x0240000002067fae */ /* 0x0005e8000e901d68 */
[----:B------:R2:W-:Y:S04]  /*1a360*/  LDGSTS.E.BYPASS.LTC128B.128 [R6+0x5400], desc[UR40][R2.64+0x80], !P4 ;  /* 0x0540008002067fae */ /* 0x0005e8000e101d68 */
[----:B------:R2:W-:Y:S04]  /*1a370*/  LDGSTS.E.BYPASS.LTC128B.128 [R6+0x8400], desc[UR40][R2.64+0x100], !P3 ;  /* 0x0840010002067fae */ /* 0x0005e8000d901d68 */
[----:B------:R2:W-:Y:S02]  /*1a380*/  LDGSTS.E.BYPASS.LTC128B.128 [R6+0xb400], desc[UR40][R2.64+0x180], !P1 ;  /* 0x0b40018002067fae */ /* 0x0005e4000c901d68 */
.L_x_14792:
        /* <DEDUP_REMOVED lines=11> */
.L_x_14602:
        /* <DEDUP_REMOVED lines=11> */
.L_x_14603:
[----:B------:R0:W-:Y:S01]  /*1a4f0*/  SYNCS.ARRIVE.TRANS64.A1T0 RZ, [R4+URZ+0x22850], RZ ;  /* 0x022850ff04ff79a7 */ /* 0x0001e2000810003f */
[----:B------:R-:W-:Y:S05]  /*1a500*/  @P2 BRA `(.L_x_14604) ;  /* 0xfffffff000882947 */ /* 0x000fea000383ffff */
.L_x_14591:
[----:B------:R-:W-:Y:S05]  /*1a510*/  BSYNC B0 ;  /* 0x0000000000007941 */ /* 0x000fea0003800000 */
.L_x_14590:
[----:B------:R-:W2:Y:S01]  /*1a520*/  S2R R2, SR_TID.X ;  /* 0x0000000000027919 */ /* 0x000ea20000002100 */
[----:B------:R-:W-:Y:S01]  /*1a530*/  VIADD R24, R24, 0x1 ;  /* 0x0000000118187836 */ /* 0x000fe20000000000 */
[----:B------:R-:W-:Y:S04]  /*1a540*/  BSSY B0, `(.L_x_14605) ;  /* 0x0000013000007945 */ /* 0x000fe80003800000 */
[----:B------:R-:W-:-:S04]  /*1a550*/  ISETP.NE.AND P0, PT, R24, 0x2, PT ;  /* 0x000000021800780c */ /* 0x000fc80003f05270 */
[----:B------:R-:W-:-:S04]  /*1a560*/  SEL R0, RZ, 0x1, P0 ;  /* 0x00000001ff007807 */ /* 0x000fc80000000000 */
[----:B------:R-:W-:Y:S02]  /*1a570*/  LOP3.LUT R25, R25, R0, RZ, 0x3c, !PT ;  /* 0x0000000019197212 */ /* 0x000fe400078e3cff */
[----:B--2---:R-:W-:-:S04]  /*1a580*/  LOP3.LUT R2, R2, 0x7f, RZ, 0xc0, !PT ;  /* 0x0000007f02027812 */ /* 0x004fc800078ec0ff */
[----:B------:R-:W-:-:S13]  /*1a590*/  ISETP.NE.AND P1, PT, R2, RZ, PT ;  /* 0x000000ff0200720c */ /* 0x000fda0003f25270 */
[----:B------:R-:W-:Y:S05]  /*1a5a0*/  @P1 BRA `(.L_x_14606) ;  /* 0x0000000000301947 */ /* 0x000fea0003800000 */
[----:B------:R-:W2:Y:S01]  /*1a5b0*/  S2R R5, SR_LANEID ;  /* 0x0000000000057919 */ /* 0x000ea20000000000 */
[----:B------:R-:W-:Y:S01]  /*1a5c0*/  VOTEU.ANY UR4, UPT, PT ;  /* 0x0000000000047886 */ /* 0x000fe200038e0100 */
[----:B------:R-:W5:Y:S01]  /*1a5d0*/  LDC.64 R2, c[0x0][0xc60] ;  /* 0x00031800ff027b82 */ /* 0x000f620000000a00 */
[----:B------:R-:W2:Y:S02]  /*1a5e0*/  FLO.U32 R0, UR4 ;  /* 0x0000000400007d00 */ /* 0x000ea400080e0000 */
[----:B--2---:R-:W-:-:S06]  /*1a5f0*/  ISETP.EQ.U32.AND P1, PT, R0, R5, PT ;  /* 0x000000050000720c */ /* 0x004fcc0003f22070 */
[----:B------:R-:W5:Y:S07]  /*1a600*/  POPC R5, UR4 ;  /* 0x0000000400057d09 */ /* 0x000f6e0008000000 */
[----:B-----5:R-:W2:Y:S01]  /*1a610*/  @P1 ATOMG.E.ADD.STRONG.GPU PT, R3, desc[UR40][R2.64], R5 ;  /* 0x00000005020319a8 */ /* 0x020ea200081ee1e8 */
[----:B0--34-:R-:W0:Y:S02]  /*1a620*/  S2R R4, SR_LTMASK ;  /* 0x0000000000047919 */ /* 0x019e240000003900 */
[----:B0-----:R-:W-:-:S04]  /*1a630*/  LOP3.LUT R4, R4, UR4, RZ, 0xc0, !PT ;  /* 0x0000000404047c12 */ /* 0x001fc8000f8ec0ff */
[----:B------:R-:W0:Y:S01]  /*1a640*/  POPC R7, R4 ;  /* 0x0000000400077309 */ /* 0x000e220000000000 */
[----:B--2---:R-:W0:Y:S02]  /*1a650*/  SHFL.IDX PT, R0, R3, R0, 0x1f ;  /* 0x00001f0003007589 */ /* 0x004e2400000e0000 */
[----:B0-----:R-:W-:-:S07]  /*1a660*/  IADD3 R16, R0, UR36, R7 ;  /* 0x0000002400107c10 */ /* 0x001fce000fffe007 */
.L_x_14606:
[----:B------:R-:W-:Y:S05]  /*1a670*/  BSYNC B0 ;  /* 0x0000000000007941 */ /* 0x000fea0003800000 */
.L_x_14605:
[----:B------:R-:W-:-:S07]  /*1a680*/  SEL R24, R24, RZ, P0 ;  /* 0x000000ff18187207 */ /* 0x000fce0000000000 */
.L_x_14565:
[----:B------:R-:W-:Y:S05]  /*1a690*/  BSYNC B7 ;  /* 0x0000000000077941 */ /* 0x000fea0003800000 */
.L_x_14563:
[----:B------:R-:W2:Y:S02]  /*1a6a0*/  LDL R0, [R1] ;  /* 0x0000000001007983 */ /* 0x000ea40000100800 */
[----:B--2---:R-:W-:-:S13]  /*1a6b0*/  LOP3.LUT P0, RZ, R0, 0x80, RZ, 0xc0, !PT ;  /* 0x0000008000ff7812 */ /* 0x004fda000780c0ff */
[----:B------:R-:W-:Y:S05]  /*1a6c0*/  @!P0 BRA `(.L_x_14607) ;  /* 0x0000000000248947 */ /* 0x000fea0003800000 */
[----:B------:R-:W-:Y:S05]  /*1a6d0*/  WARPSYNC.ALL ;  /* 0x0000000000007948 */ /* 0x000fea0003800000 */
[----:B------:R-:W2:Y:S08]  /*1a6e0*/  S2UR UR5, SR_CgaCtaId ;  /* 0x00000000000579c3 */ /* 0x000eb00000008800 */
[----:B------:R-:W-:Y:S06]  /*1a6f0*/  BAR.SYNC.DEFER_BLOCKING 0x5, 0x180 ;  /* 0x0146000000007b1d */ /* 0x000fec0000010000 */
[----:B------:R-:W-:-:S02]  /*1a700*/  UMOV UR4, 0x400 ;  /* 0x0000040000047882 */ /* 0x000fc40000000000 */
[----:B--2---:R-:W-:-:S06]  /*1a710*/  ULEA UR4, UR5, UR4, 0x18 ;  /* 0x0000000405047291 */ /* 0x004fcc000f8ec03f */
[----:B------:R-:W-:-:S05]  /*1a720*/  IMAD.U32 R22, RZ, RZ, UR4 ;  /* 0x00000004ff167e24 */ /* 0x000fca000f8e00ff */
[----:B------:R2:W0:Y:S01]  /*1a730*/  LDS.128 R16, [R22+0x228d0] ;  /* 0x0228d00016107984 */ /* 0x0004220000000c00 */
[----:B------:R-:W-:Y:S06]  /*1a740*/  BAR.ARV 0x4, 0x180 ;  /* 0x0106000000007b1d */ /* 0x000fec0000002000 */
[----:B------:R-:W-:Y:S05]  /*1a750*/  BRA `(.L_x_14608) ;  /* 0x0000000800cc7947 */ /* 0x000fea0003800000 */
.L_x_14607:
        /* <DEDUP_REMOVED lines=11> */
[----:B------:R-:W-:Y:S02]  /*1a810*/  MOV R17, RZ ;  /* 0x000000ff00117202 */ /* 0x000fe40000000f00 */
[C---:B------:R-:W-:Y:S01]  /*1a820*/  ISETP.GE.U32.AND P2, PT, R8.reuse, 0x2, PT ;  /* 0x000000020800780c */ /* 0x040fe20003f46070 */
[----:B------:R-:W-:Y:S01]  /*1a830*/  SHFL.IDX PT, R0, R16, RZ, 0x1f ;  /* 0x00001fff10007589 */ /* 0x000fe200000e0000 */
[C---:B------:R-:W-:Y:S02]  /*1a840*/  ISETP.GE.U32.AND P3, PT, R8.reuse, 0x4, PT ;  /* 0x000000040800780c */ /* 0x040fe40003f66070 */
[C---:B------:R-:W-:Y:S02]  /*1a850*/  ISETP.GE.U32.AND P4, PT, R8.reuse, 0x8, PT ;  /* 0x000000080800780c */ /* 0x040fe40003f86070 */
[C---:B------:R-:W-:Y:S01]  /*1a860*/  ISETP.GE.U32.AND P5, PT, R8.reuse, 0x10, PT ;  /* 0x000000100800780c */ /* 0x040fe20003fa6070 */
[----:B--2---:R-:W-:Y:S01]  /*1a870*/  @!P1 IMAD.MOV.U32 R17, RZ, RZ, R2 ;  /* 0x000000ffff119224 */ /* 0x004fe200078e0002 */
[----:B------:R-:W-:-:S04]  /*1a880*/  ISETP.NE.AND P1, PT, R8, RZ, PT ;  /* 0x000000ff0800720c */ /* 0x000fc80003f25270 */
[----:B------:R-:W0:Y:S02]  /*1a890*/  SHFL.UP PT, R14, R17, 0x1, RZ ;  /* 0x04200000110e7989 */ /* 0x000e2400000e00ff */
[----:B0--34-:R-:W-:-:S05]  /*1a8a0*/  SEL R4, R14, RZ, P1 ;  /* 0x000000ff0e047207 */ /* 0x019fca0000800000 */
[----:B------:R-:W-:-:S05]  /*1a8b0*/  IMAD.IADD R4, R17, 0x1, R4 ;  /* 0x0000000111047824 */ /* 0x000fca00078e0204 */
[----:B------:R-:W0:Y:S02]  /*1a8c0*/  SHFL.UP PT, R14, R4, 0x2, RZ ;  /* 0x04400000040e7989 */ /* 0x000e2400000e00ff */
[----:B0-----:R-:W-:-:S05]  /*1a8d0*/  SEL R5, R14, RZ, P2 ;  /* 0x000000ff0e057207 */ /* 0x001fca0001000000 */
[----:B------:R-:W-:Y:S02]  /*1a8e0*/  IMAD.IADD R6, R4, 0x1, R5 ;  /* 0x0000000104067824 */ /* 0x000fe400078e0205 */
[----:B------:R-:W-:Y:S04]  /*1a8f0*/  SHFL.IDX PT, R5, R16, 0x1, 0x1f ;  /* 0x00201f0010057f89 */ /* 0x000fe800000e0000 */
        /* <DEDUP_REMOVED lines=10> */
.L_x_14802:
[----:B------:R-:W-:Y:S02]  /*1a9a0*/  ULDC UR4, c[0x0][0xc38] ;  /* 0x00030e0000047ab9 */ /* 0x000fe40000000800 */
[----:B------:R-:W-:-:S04]  /*1a9b0*/  IMAD.U32 R4, RZ, RZ, UR4 ;  /* 0x00000004ff047e24 */ /* 0x000fc8000f8e00ff */
[----:B--2---:R-:W-:-:S04]  /*1a9c0*/  IMAD R14, R14, R4, RZ ;  /* 0x000000040e0e7224 */ /* 0x004fc800078e02ff */
[----:B------:R-:W-:-:S05]  /*1a9d0*/  IMAD.IADD R5, R5, 0x1, R14 ;  /* 0x0000000105057824 */ /* 0x000fca00078e020e */
[----:B------:R-:W-:-:S13]  /*1a9e0*/  ISETP.GT.AND P6, PT, R5, R0, PT ;  /* 0x000000000500720c */ /* 0x000fda0003fc4270 */
[----:B------:R-:W-:Y:S05]  /*1a9f0*/  @P6 BRA `(.L_x_14610) ;  /* 0x00000000009c6947 */ /* 0x000fea0003800000 */
.L_x_14615:
        /* <DEDUP_REMOVED lines=14> */
.L_x_14613:
[----:B------:R-:W-:Y:S05]  /*1aae0*/  BSYNC B0 ;  /* 0x0000000000007941 */ /* 0x000fea0003800000 */
.L_x_14612:
        /* <DEDUP_REMOVED lines=18> */
.L_x_14810:
[----:B------:R-:W-:Y:S02]  /*1ac10*/  ULDC UR4, c[0x0][0xc38] ;  /* 0x00030e0000047ab9 */ /* 0x000fe40000000800 */
[----:B------:R-:W-:-:S04]  /*1ac20*/  IMAD.U32 R4, RZ, RZ, UR4 ;  /* 0x00000004ff047e24 */ /* 0x000fc8000f8e00ff */
[----:B--2---:R-:W-:-:S04]  /*1ac30*/  IMAD R14, R14, R4, RZ ;  /* 0x000000040e0e7224 */ /* 0x004fc800078e02ff */
[----:B------:R-:W-:-:S05]  /*1ac40*/  IMAD.IADD R5, R14, 0x1, R5 ;  /* 0x000000010e057824 */ /* 0x000fca00078e0205 */
[----:B------:R-:W-:-:S13]  /*1ac50*/  ISETP.GT.AND P6, PT, R5, R0, PT ;  /* 0x000000000500720c */ /* 0x000fda0003fc4270 */
[----:B------:R-:W-:Y:S05]  /*1ac60*/  @!P6 BRA `(.L_x_14615) ;  /* 0xfffffffc0064e947 */ /* 0x000fea000383ffff */
.L_x_14610:
        /* <DEDUP_REMOVED lines=8> */
.L_x_14814:
[----:B------:R-:W-:Y:S02]  /*1acf0*/  ISETP.NE.AND P0, PT, R3, RZ, PT ;  /* 0x000000ff0300720c */ /* 0x000fe40003f05270 */
[----:B------:R-:W-:-:S11]  /*1ad00*/  MOV R14, RZ ;  /* 0x000000ff000e7202 */ /* 0x000fd60000000f00 */
[----:B------:R-:W-:Y:S05]  /*1ad10*/  @!P0 BRA `(.L_x_14617) ;  /* 0x0000000000108947 */ /* 0x000fea0003800000 */
[----:B------:R-:W-:Y:S01]  /*1ad20*/  UMOV UR4, 0xffffffff ;  /* 0xffffffff00047882 */ /* 0x000fe20000000000 */
[----:B------:R-:W-:Y:S02]  /*1ad30*/  VIADD R12, R6, 0xffffffff ;  /* 0xffffffff060c7836 */ /* 0x000fe40000000000 */
[----:B------:R-:W-:Y:S05]  /*1ad40*/  BRA.DIV UR4, `(.L_x_14618) ;  /* 0x0000005a044c7947 */ /* 0x000fea000b800000 */
[----:B------:R4:W0:Y:S02]  /*1ad50*/  SHFL.IDX PT, R14, R2, R12, 0x1f ;  /* 0x00001f0c020e7589 */ /* 0x00082400000e0000 */
.L_x_14617:
        /* <DEDUP_REMOVED lines=9> */
[----:B0-----:R-:W1:Y:S02]  /*1adf0*/  MUFU.RCP R9, R9 ;  /* 0x0000000900097308 */ /* 0x001e640000001000 */
[----:B-1----:R-:W-:-:S06]  /*1ae00*/  VIADD R10, R9, 0xffffffe ;  /* 0x0ffffffe090a7836 */ /* 0x002fcc0000000000 */
        /* <DEDUP_REMOVED lines=55> */
.L_x_14611:
[----:B------:R-:W-:Y:S01]  /*1b180*/  UMOV UR4, URZ ;  /* 0x0000003f00047c82 */ /* 0x000fe20008000000 */
[----:B------:R-:W-:Y:S01]  /*1b190*/  UMOV UR5, URZ ;  /* 0x0000003f00057c82 */ /* 0x000fe20008000000 */
[----:B------:R-:W-:Y:S01]  /*1b1a0*/  ULDC UR6, c[0x0][0xc3c] ;  /* 0x00030f0000067ab9 */ /* 0x000fe20000000800 */
[----:B------:R-:W-:Y:S01]  /*1b1b0*/  MOV R16, R0 ;  /* 0x0000000000107202 */ /* 0x000fe20000000f00 */
[----:B------:R-:W-:Y:S02]  /*1b1c0*/  IMAD.U32 R17, RZ, RZ, UR4 ;  /* 0x00000004ff117e24 */ /* 0x000fe4000f8e00ff */
[----:B------:R-:W-:Y:S02]  /*1b1d0*/  IMAD.U32 R18, RZ, RZ, UR5 ;  /* 0x00000005ff127e24 */ /* 0x000fe4000f8e00ff */
[----:B------:R-:W-:-:S07]  /*1b1e0*/  IMAD.U32 R19, RZ, RZ, UR6 ;  /* 0x00000006ff137e24 */ /* 0x000fce000f8e00ff */
.L_x_14619:
        /* <DEDUP_REMOVED lines=10> */
.L_x_14608:
[----:B------:R-:W-:Y:S02]  /*1b290*/  ULDC UR4, c[0x0][0xc3c] ;  /* 0x00030f0000047ab9 */ /* 0x000fe40000000800 */
[----:B0-----:R-:W-:-:S13]  /*1b2a0*/  ISETP.GE.AND P0, PT, R19, UR4, PT ;  /* 0x0000000413007c0c */ /* 0x001fda000bf06270 */
[----:B------:R-:W-:Y:S05]  /*1b2b0*/  @!P0 BRA `(.L_x_14620) ;  /* 0xffffffa000e48947 */ /* 0x000fea000383ffff */
[----:B------:R-:W-:Y:S05]  /*1b2c0*/  BSYNC B8 ;  /* 0x0000000000087941 */ /* 0x000fea0003800000 */
.L_x_14521:
[----:B------:R-:W5:Y:S01]  /*1b2d0*/  LDL.LU R0, [R1+0x24] ;  /* 0x0000240001007983 */ /* 0x000f620000300800 */
[----:B------:R-:W-:Y:S01]  /*1b2e0*/  BSSY B0, `(.L_x_14621) ;  /* 0x000000b000007945 */ /* 0x000fe20003800000 */
[----:B------:R-:W1:Y:S01]  /*1b2f0*/  S2R R5, SR_CgaCtaId ;  /* 0x0000000000057919 */ /* 0x000e620000008800 */
[----:B-----5:R-:W-:-:S05]  /*1b300*/  VIADD R0, R0, 0x1 ;  /* 0x0000000100007836 */ /* 0x020fca0000000000 */
[----:B0-----:R-:W-:-:S04]  /*1b310*/  LEA.HI R2, R0, R0, RZ, 0x1 ;  /* 0x0000000000027211 */ /* 0x001fc800078f08ff */
[----:B------:R-:W-:Y:S02]  /*1b320*/  LOP3.LUT R3, R2, 0xfffffffe, RZ, 0xc0, !PT ;  /* 0xfffffffe02037812 */ /* 0x000fe400078ec0ff */
[----:B------:R-:W-:Y:S02]  /*1b330*/  MOV R2, 0x400 ;  /* 0x0000040000027802 */ /* 0x000fe40000000f00 */
[----:B------:R-:W-:Y:S02]  /*1b340*/  IADD3 R0, R0, -R3, RZ ;  /* 0x8000000300007210 */ /* 0x000fe40007ffe0ff */
[----:B-1----:R-:W-:Y:S02]  /*1b350*/  LEA R5, R5, R2, 0x18 ;  /* 0x0000000205057211 */ /* 0x002fe400078ec0ff */
[----:B------:R-:W-:-:S04]  /*1b360*/  SHF.L.U32 R0, R0, 0x1f, RZ ;  /* 0x0000001f00007819 */ /* 0x000fc800000006ff */
[----:B------:R-:W0:Y:S02]  /*1b370*/  SYNCS.PHASECHK.TRANS64.TRYWAIT P0, [R5+URZ+0x22820], R0 ;  /* 0x02282000050075a7 */ /* 0x000e24000800017f */
[----:B0-----:R-:W-:Y:S05]  /*1b380*/  @!P0 BRA `(.L_x_14622) ;  /* 0x0000005000e08947 */ /* 0x001fea0003800000 */
.L_x_14817:
[----:B------:R-:W-:Y:S05]  /*1b390*/  BSYNC B0 ;  /* 0x0000000000007941 */ /* 0x000fea0003800000 */
.L_x_14621:
[----:B------:R-:W-:-:S03]  /*1b3a0*/  UMOV UR4, 0xffffffff ;  /* 0xffffffff00047882 */ /* 0x000fc60000000000 */
[----:B------:R-:W-:Y:S05]  /*1b3b0*/  BRA.DIV UR4, `(.L_x_14623) ;  /* 0x0000005204e87947 */ /* 0x000fea000b800000 */
[----:B0-----:R-:W0:Y:S02]  /*1b3c0*/  S2R R0, SR_TID.X ;  /* 0x0000000000007919 */ /* 0x001e240000002100 */
[----:B0-----:R-:W-:-:S04]  /*1b3d0*/  SHF.R.U32.HI R0, RZ, 0x5, R0 ;  /* 0x00000005ff007819 */ /* 0x001fc80000011600 */
[----:B------:R-:W-:-:S05]  /*1b3e0*/  LOP3.LUT R0, R0, 0x3, RZ, 0xc0, !PT ;  /* 0x0000000300007812 */ /* 0x000fca00078ec0ff */
[----:B------:R0:W1:Y:S02]  /*1b3f0*/  SHFL.IDX PT, R14, R0, RZ, 0x1f ;  /* 0x00001fff000e7589 */ /* 0x00006400000e0000 */
.L_x_14820:
[----:B-1----:R-:W-:-:S13]  /*1b400*/  ISETP.NE.AND P0, PT, R14, RZ, PT ;  /* 0x000000ff0e00720c */ /* 0x002fda0003f05270 */
[----:B------:R-:W-:Y:S05]  /*1b410*/  @P0 BRA `(.L_x_14352) ;  /* 0x0000000000840947 */ /* 0x000fea0003800000 */
[----:B------:R-:W-:-:S03]  /*1b420*/  UMOV UR4, 0xffffffff ;  /* 0xffffffff00047882 */ /* 0x000fc60000000000 */
[----:B------:R-:W-:Y:S05]  /*1b430*/  BRA.DIV UR4, `(.L_x_14624) ;  /* 0x0000005204fc7947 */ /* 0x000fea000b800000 */
[----:B------:R-:W-:-:S13]  /*1b440*/  ELECT P6, URZ, PT ;  /* 0x00000000003f782f */ /* 0x000fda00038c0000 */
.L_x_14823:
[----:B------:R-:W-:Y:S05]  /*1b450*/  @!P6 BRA `(.L_x_14352) ;  /* 0x000000000074e947 */ /* 0x000fea0003800000 */
[----:B------:R-:W-:-:S04]  /*1b460*/  LOP3.LUT R37, R37, 0x2, RZ, 0xfc, !PT ;  /* 0x0000000225257812 */ /* 0x000fc800078efcff */
[----:B------:R-:W-:-:S13]  /*1b470*/  ISETP.NE.AND P0, PT, R37, 0x3, PT ;  /* 0x000000032500780c */ /* 0x000fda0003f05270 */
[----:B------:R-:W-:Y:S05]  /*1b480*/  @!P0 BRA `(.L_x_14625) ;  /* 0x0000000000048947 */ /* 0x000fea0003800000 */
[----:B------:R-:W-:Y:S01]  /*1b490*/  BPT.TRAP 0x1 ;  /* 0x000000040000795c */ /* 0x000fe20000300000 */
.L_x_14625:
[C---:B------:R-:W-:Y:S01]  /*1b4a0*/  IMAD R3, R24.reuse, 0x8, R5 ;  /* 0x0000000818037824 */ /* 0x040fe200078e0205 */
[----:B------:R-:W-:Y:S01]  /*1b4b0*/  SHF.L.U32 R2, R25, 0x1f, RZ ;  /* 0x0000001f19027819 */ /* 0x000fe200000006ff */
[----:B------:R-:W-:-:S03]  /*1b4c0*/  VIADD R24, R24, 0x1 ;  /* 0x0000000118187836 */ /* 0x000fc60000000000 */
[----:B------:R-:W1:Y:S02]  /*1b4d0*/  SYNCS.PHASECHK.TRANS64.TRYWAIT P1, [R3+URZ+0x22840], R2 ;  /* 0x02284002030075a7 */ /* 0x000e64000802017f */
[----:B------:R-:W-:-:S04]  /*1b4e0*/  ISETP.NE.AND P2, PT, R24, 0x2, PT ;  /* 0x000000021800780c */ /* 0x000fc80003f45270 */
[----:B0-----:R-:W-:Y:S01]  /*1b4f0*/  SEL R0, RZ, 0x1, P2 ;  /* 0x00000001ff007807 */ /* 0x001fe20001000000 */
[----:B-1----:R-:W-:Y:S08]  /*1b500*/  @!P1 BRA `(.L_x_14626) ;  /* 0x0000005000e89947 */ /* 0x002ff00003800000 */
.L_x_14824:
[----:B------:R-:W-:Y:S02]  /*1b510*/  SEL R24, R24, RZ, P2 ;  /* 0x000000ff18187207 */ /* 0x000fe40001000000 */
[----:B------:R-:W-:Y:S01]  /*1b520*/  LOP3.LUT R0, R25, R0, RZ, 0x3c, !PT ;  /* 0x0000000019007212 */ /* 0x000fe200078e3cff */
[----:B------:R-:W-:Y:S06]  /*1b530*/  @!P0 BRA `(.L_x_14627) ;  /* 0x0000000000048947 */ /* 0x000fec0003800000 */
[----:B------:R-:W-:Y:S01]  /*1b540*/  BPT.TRAP 0x1 ;  /* 0x000000040000795c */ /* 0x000fe20000300000 */
.L_x_14627:
[----:B------:R-:W-:Y:S01]  /*1b550*/  IMAD R5, R24, 0x8, R5 ;  /* 0x0000000818057824 */ /* 0x000fe200078e0205 */
[----:B------:R-:W-:-:S04]  /*1b560*/  SHF.L.U32 R0, R0, 0x1f, RZ ;  /* 0x0000001f00007819 */ /* 0x000fc800000006ff */
[----:B------:R-:W1:Y:S02]  /*1b570*/  SYNCS.PHASECHK.TRANS64.TRYWAIT P1, [R5+URZ+0x22840], R0 ;  /* 0x02284000050075a7 */ /* 0x000e64000802017f */
[----:B-1----:R-:W-:Y:S05]  /*1b580*/  @!P1 BRA `(.L_x_14628) ;  /* 0x0000005000dc9947 */ /* 0x002fea0003800000 */
.L_x_14825:
[----:B------:R-:W-:Y:S05]  /*1b590*/  @!P0 BRA `(.L_x_14629) ;  /* 0x0000000000048947 */ /* 0x000fea0003800000 */
[----:B------:R-:W-:Y:S01]  /*1b5a0*/  BPT.TRAP 0x1 ;  /* 0x000000040000795c */ /* 0x000fe20000300000 */
.L_x_14629:
[----:B------:R-:W5:Y:S02]  /*1b5b0*/  SYNCS.PHASECHK.TRANS64.TRYWAIT P1, [R3+URZ+0x22860], R2 ;  /* 0x02286002030075a7 */ /* 0x000f64000802017f */
[----:B-----5:R-:W-:Y:S05]  /*1b5c0*/  @!P1 BRA `(.L_x_14630) ;  /* 0x0000005000e09947 */ /* 0x020fea0003800000 */
.L_x_14826:
[----:B------:R-:W-:Y:S05]  /*1b5d0*/  @!P0 BRA `(.L_x_14631) ;  /* 0x0000000000048947 */ /* 0x000fea0003800000 */
[----:B------:R-:W-:Y:S01]  /*1b5e0*/  BPT.TRAP 0x1 ;  /* 0x000000040000795c */ /* 0x000fe20000300000 */
.L_x_14631:
[----:B------:R0:W0:Y:S02]  /*1b5f0*/  SYNCS.PHASECHK.TRANS64.TRYWAIT P0, [R5+URZ+0x22860], R0 ;  /* 0x02286000050075a7 */ /* 0x000024000800017f */
[----:B0-----:R-:W-:Y:S05]  /*1b600*/  @!P0 NANOSLEEP.SYNCS 0x989680 ;  /* 0x009896800000895d */ /* 0x001fea0003900000 */
[----:B------:R-:W0:Y:S02]  /*1b610*/  @!P0 SYNCS.PHASECHK.TRANS64 P0, [R5+URZ+0x22860], R0 ;  /* 0x02286000050085a7 */ /* 0x000e24000800007f */
[----:B0-----:R-:W-:Y:S05]  /*1b620*/  @!P0 BRA `(.L_x_14631) ;  /* 0xfffffffc00f08947 */ /* 0x001fea000383ffff */
.L_x_14352:
[----:B------:R-:W-:Y:S05]  /*1b630*/  BSYNC B9 ;  /* 0x0000000000097941 */ /* 0x000fea0003800000 */
.L_x_14349:
[----:B------:R-:W-:Y:S05]  /*1b640*/  EXIT ;  /* 0x000000000000794d */ /* 0x000fea0003800000 */
.L_x_14370:
[----:B0-----:R0:W1:Y:S02]  /*1b650*/  SYNCS.PHASECHK.TRANS64.TRYWAIT P5, [R87+URZ+0x22890], R99 ;  /* 0x02289063570075a7 */ /* 0x00106400080a017f */
[----:B-1----:R-:W-:Y:S05]  /*1b660*/  @!P5 NANOSLEEP.SYNCS 0x989680 ;  /* 0x009896800000d95d */ /* 0x002fea0003900000 */
[----:B------:R-:W1:Y:S02]  /*1b670*/  @!P5 SYNCS.PHASECHK.TRANS64 P5, [R87+URZ+0x22890], R99 ;  /* 0x022890635700d5a7 */ /* 0x000e6400080a007f */
[----:B-1----:R-:W-:Y:S05]  /*1b680*/  @!P5 BRA `(.L_x_14370) ;  /* 0xfffffffc00f0d947 */ /* 0x002fea000383ffff */
[----:B------:R-:W-:Y:S05]  /*1b690*/  BRA `(.L_x_14632) ;  /* 0xfffffe7400d47947 */ /* 0x000fea000383ffff */
.L_x_14371:
        /* <DEDUP_REMOVED lines=8> */
.L_x_14634:
[----:B------:R-:W-:Y:S05]  /*1b720*/  BSYNC B1 ;  /* 0x0000000000017941 */ /* 0x000fea0003800000 */
.L_x_14633:
        /* <DEDUP_REMOVED lines=8> */
.L_x_14635:
[----:B------:R-:W-:Y:S05]  /*1b7b0*/  BRA `(.L_x_14636) ;  /* 0xfffffe7400a07947 */ /* 0x000fea000383ffff */
.L_x_14380:
[----:B------:R-:W-:Y:S01]  /*1b7c0*/  BSSY B1, `(.L_x_14637) ;  /* 0x0000008000017945 */ /* 0x000fe20003800000 */
[----:B0---4-:R-:W-:Y:S01]  /*1b7d0*/  IMAD.MOV.U32 R13, RZ, RZ, R101 ;  /* 0x000000ffff0d7224 */ /* 0x011fe200078e0065 */
[----:B------:R-:W-:Y:S01]  /*1b7e0*/  MOV R11, 0x1c1f ;  /* 0x00001c1f000b7802 */ /* 0x000fe20000000f00 */
[----:B------:R-:W-:Y:S02]  /*1b7f0*/  IMAD.MOV.U32 R12, RZ, RZ, 0x1 ;  /* 0x00000001ff0c7424 */ /* 0x000fe400078e00ff */
[----:B------:R-:W-:-:S07]  /*1b800*/  IMAD.MOV.U32 R15, RZ, RZ, -0x1 ;  /* 0xffffffffff0f7424 */ /* 0x000fce00078e00ff */
[----:B-123--:R-:W-:Y:S05]  /*1b810*/  WARPSYNC.COLLECTIVE R15, `(.L_x_14638) ;  /* 0x000000000f087348 */ /* 0x00efea0003c00000 */
[----:B---3--:R0:W3:Y:S02]  /*1b820*/  SHFL.IDX P6, R14, R13, R12, R11 ;  /* 0x0000000c0d0e7389 */ /* 0x0080e400000c000b */
[----:B0123--:R-:W-:Y:S01]  /*1b830*/  ENDCOLLECTIVE ;  /* 0x000000000000791b */ /* 0x00ffe20003800000 */
.L_x_14638:
[----:B------:R-:W-:Y:S05]  /*1b840*/  BSYNC B1 ;  /* 0x0000000000017941 */ /* 0x000fea0003800000 */
.L_x_14637:
        /* <DEDUP_REMOVED lines=8> */
.L_x_14639:
[----:B------:R-:W-:Y:S05]  /*1b8d0*/  BRA `(.L_x_14640) ;  /* 0xfffffe7c00107947 */ /* 0x000fea000383ffff */
.L_x_14390:
[----:B-1----:R1:W2:Y:S02]  /*1b8e0*/  SYNCS.PHASECHK.TRANS64.TRYWAIT P4, [R87+URZ+0x22890], R99 ;  /* 0x02289063570075a7 */ /* 0x0022a4000808017f */
[----:B--2---:R-:W-:Y:S05]  /*1b8f0*/  @!P4 NANOSLEEP.SYNCS 0x989680 ;  /* 0x009896800000c95d */ /* 0x004fea0003900000 */
[----:B------:R-:W2:Y:S02]  /*1b900*/  @!P4 SYNCS.PHASECHK.TRANS64 P4, [R87+URZ+0x22890], R99 ;  /* 0x022890635700c5a7 */ /* 0x000ea4000808007f */
[----:B--2---:R-:W-:Y:S05]  /*1b910*/  @!P4 BRA `(.L_x_14390) ;  /* 0xfffffffc00f0c947 */ /* 0x004fea000383ffff */
[----:B------:R-:W-:Y:S05]  /*1b920*/  BRA `(.L_x_14641) ;  /* 0xfffffe8400c87947 */ /* 0x000fea000383ffff */
.L_x_14391:
        /* <DEDUP_REMOVED lines=8> */
.L_x_14643:
[----:B------:R-:W-:Y:S05]  /*1b9b0*/  BSYNC B1 ;  /* 0x0000000000017941 */ /* 0x000fea0003800000 */
.L_x_14642:
        /* <DEDUP_REMOVED lines=8> */
.L_x_14644:
[----:B------:R-:W-:Y:S01]  /*1ba40*/  IMAD.MOV.U32 R92, RZ, RZ, R14 ;  /* 0x000000ffff5c7224 */ /* 0x000fe200078e000e */
[----:B------:R-:W-:Y:S06]  /*1ba50*/  BRA `(.L_x_14645) ;  /* 0xfffffe8400947947 */ /* 0x000fec000383ffff */
.L_x_14396:
[----:B------:R-:W-:Y:S01]  /*1ba60*/  BSSY B1, `(.L_x_14646) ;  /* 0x0000008000017945 */ /* 0x000fe20003800000 */
[----:B----4-:R-:W-:Y:S01]  /*1ba70*/  IMAD.MOV.U32 R13, RZ, RZ, R101 ;  /* 0x000000ffff0d7224 */ /* 0x010fe200078e0065 */
[----:B------:R-:W-:Y:S01]  /*1ba80*/  MOV R15, 0xffffffff ;  /* 0xffffffff000f7802 */ /* 0x000fe20000000f00 */
[----:B------:R-:W-:Y:S02]  /*1ba90*/  IMAD.MOV.U32 R12, RZ, RZ, 0x1 ;  /* 0x00000001ff0c7424 */ /* 0x000fe400078e00ff */
[----:B------:R-:W-:-:S07]  /*1baa0*/  IMAD.MOV.U32 R11, RZ, RZ, 0x1c1f ;  /* 0x00001c1fff0b7424 */ /* 0x000fce00078e00ff */
[----:B0123--:R-:W-:Y:S05]  /*1bab0*/  WARPSYNC.COLLECTIVE R15, `(.L_x_14647) ;  /* 0x000000000f087348 */ /* 0x00ffea0003c00000 */
[----:B------:R4:W0:Y:S02]  /*1bac0*/  SHFL.IDX P6, R14, R13, R12, R11 ;  /* 0x0000000c0d0e7389 */ /* 0x00082400000c000b */
[----:B01234-:R-:W-:Y:S01]  /*1bad0*/  ENDCOLLECTIVE ;  /* 0x000000000000791b */ /* 0x01ffe20003800000 */
.L_x_14647:
[----:B------:R-:W-:Y:S05]  /*1bae0*/  BSYNC B1 ;  /* 0x0000000000017941 */ /* 0x000fea0003800000 */
.L_x_14646:
        /* <DEDUP_REMOVED lines=8> */
.L_x_14648:
[----:B------:R-:W-:Y:S01]  /*1bb70*/  IMAD.MOV.U32 R100, RZ, RZ, R14 ;  /* 0x000000ffff647224 */ /* 0x000fe200078e000e */
[----:B------:R-:W-:Y:S06]  /*1bb80*/  BRA `(.L_x_14649) ;  /* 0xfffffe8c002c7947 */ /* 0x000fec000383ffff */
.L_x_14401:
[----:B0-----:R0:W1:Y:S02]  /*1bb90*/  SYNCS.PHASECHK.TRANS64.TRYWAIT P2, [R87+URZ+0x22890], R99 ;  /* 0x02289063570075a7 */ /* 0x001064000804017f */
[----:B-1----:R-:W-:Y:S05]  /*1bba0*/  @!P2 NANOSLEEP.SYNCS 0x989680 ;  /* 0x009896800000a95d */ /* 0x002fea0003900000 */
[----:B------:R-:W1:Y:S02]  /*1bbb0*/  @!P2 SYNCS.PHASECHK.TRANS64 P2, [R87+URZ+0x22890], R99 ;  /* 0x022890635700a5a7 */ /* 0x000e64000804007f */
[----:B-1----:R-:W-:Y:S05]  /*1bbc0*/  @!P2 BRA `(.L_x_14401) ;  /* 0xfffffffc00f0a947 */ /* 0x002fea000383ffff */
[----:B------:R-:W-:Y:S05]  /*1bbd0*/  BRA `(.L_x_14650) ;  /* 0xfffffe94002c7947 */ /* 0x000fea000383ffff */
.L_x_14402:
        /* <DEDUP_REMOVED lines=8> */
.L_x_14652:
[----:B------:R-:W-:Y:S05]  /*1bc60*/  BSYNC B1 ;  /* 0x0000000000017941 */ /* 0x000fea0003800000 */
.L_x_14651:
        /* <DEDUP_REMOVED lines=8> */
.L_x_14653:
[----:B------:R-:W-:Y:S01]  /*1bcf0*/  IMAD.MOV.U32 R37, RZ, RZ, R14 ;  /* 0x000000ffff257224 */ /* 0x000fe200078e000e */
[----:B------:R-:W-:Y:S06]  /*1bd00*/  BRA `(.L_x_14654) ;  /* 0xfffffe9400507947 */ /* 0x000fec000383ffff */
.L_x_14405:
        /* <DEDUP_REMOVED lines=8> */
.L_x_14656:
[----:B------:R-:W-:Y:S05]  /*1bd90*/  BSYNC B1 ;  /* 0x0000000000017941 */ /* 0x000fea0003800000 */
.L_x_14655:
        /* <DEDUP_REMOVED lines=8> */
.L_x_14657:
[----:B------:R-:W-:Y:S01]  /*1be20*/  IMAD.MOV.U32 R37, RZ, RZ, R14 ;  /* 0x000000ffff257224 */ /* 0x000fe200078e000e */
[----:B------:R-:W-:Y:S06]  /*1be30*/  BRA `(.L_x_14658) ;  /* 0xfffffe94004c7947 */ /* 0x000fec000383ffff */
.L_x_14409:
[----:B---3--:R3:W4:Y:S02]  /*1be40*/  SYNCS.PHASECHK.TRANS64.TRYWAIT P3, [R87+URZ+0x228b0], R99 ;  /* 0x0228b063570075a7 */ /* 0x008724000806017f */
[----:B----4-:R-:W-:Y:S05]  /*1be50*/  @!P3 NANOSLEEP.SYNCS 0x989680 ;  /* 0x009896800000b95d */ /* 0x010fea0003900000 */
[----:B------:R-:W4:Y:S02]  /*1be60*/  @!P3 SYNCS.PHASECHK.TRANS64 P3, [R87+URZ+0x228b0], R99 ;  /* 0x0228b0635700b5a7 */ /* 0x000f24000806007f */
[----:B----4-:R-:W-:Y:S05]  /*1be70*/  @!P3 BRA `(.L_x_14409) ;  /* 0xfffffffc00f0b947 */ /* 0x010fea000383ffff */
[----:B------:R-:W-:Y:S05]  /*1be80*/  BRA `(.L_x_14659) ;  /* 0xfffffe9400c47947 */ /* 0x000fea000383ffff */
.L_x_14417:
[----:B------:R-:W0:Y:S01]  /*1be90*/  S2R R5, SR_TID.X ;  /* 0x0000000000057919 */ /* 0x000e220000002100 */
[----:B------:R-:W-:Y:S01]  /*1bea0*/  BSSY B0, `(.L_x_14660) ;  /* 0x000000c000007945 */ /* 0x000fe20003800000 */
[----:B------:R-:W-:Y:S01]  /*1beb0*/  IMAD.MOV.U32 R12, RZ, RZ, RZ ;  /* 0x000000ffff0c7224 */ /* 0x000fe200078e00ff */
[----:B------:R-:W-:Y:S01]  /*1bec0*/  MOV R11, 0x1f ;  /* 0x0000001f000b7802 */ /* 0x000fe20000000f00 */
[----:B------:R-:W-:Y:S02]  /*1bed0*/  IMAD.MOV.U32 R15, RZ, RZ, -0x1 ;  /* 0xffffffffff0f7424 */ /* 0x000fe400078e00ff */
[----:B0-----:R-:W-:-:S05]  /*1bee0*/  VIADD R5, R5, 0xffffff80 ;  /* 0xffffff8005057836 */ /* 0x001fca0000000000 */
[----:B------:R-:W-:-:S04]  /*1bef0*/  SHF.R.S32.HI R4, RZ, 0x1f, R5 ;  /* 0x0000001fff047819 */ /* 0x000fc80000011405 */
[----:B------:R-:W-:-:S04]  /*1bf00*/  LEA.HI R4, R4, R5, RZ, 0x7 ;  /* 0x0000000504047211 */ /* 0x000fc800078f38ff */
[----:B------:R-:W-:-:S05]  /*1bf10*/  SHF.R.S32.HI R4, RZ, 0x7, R4 ;  /* 0x00000007ff047819 */ /* 0x000fca0000011404 */
[----:B------:R-:W-:-:S07]  /*1bf20*/  IMAD.MOV.U32 R13, RZ, RZ, R4 ;  /* 0x000000ffff0d7224 */ /* 0x000fce00078e0004 */
[----:B------:R-:W-:Y:S05]  /*1bf30*/  WARPSYNC.COLLECTIVE R15, `(.L_x_14661) ;  /* 0x000000000f087348 */ /* 0x000fea0003c00000 */
[----:B------:R0:W1:Y:S02]  /*1bf40*/  SHFL.IDX P6, R14, R13, R12, R11 ;  /* 0x0000000c0d0e7389 */ /* 0x00006400000c000b */
[----:B01----:R-:W-:Y:S01]  /*1bf50*/  ENDCOLLECTIVE ;  /* 0x000000000000791b */ /* 0x003fe20003800000 */
.L_x_14661:
[----:B------:R-:W-:Y:S05]  /*1bf60*/  BSYNC B0 ;  /* 0x0000000000007941 */ /* 0x000fea0003800000 */
.L_x_14660:
[----:B------:R-:W-:Y:S05]  /*1bf70*/  BRA `(.L_x_14662) ;  /* 0xfffffea4004c7947 */ /* 0x000fea000383ffff */
.L_x_14429:
        /* <DEDUP_REMOVED lines=8> */
.L_x_14664:
[----:B------:R-:W-:Y:S05]  /*1c000*/  BSYNC B1 ;  /* 0x0000000000017941 */ /* 0x000fea0003800000 */
.L_x_14663:
        /* <DEDUP_REMOVED lines=8> */
.L_x_14665:
[----:B------:R-:W-:Y:S02]  /*1c090*/  IMAD.MOV.U32 R13, RZ, RZ, R8 ;  /* 0x000000ffff0d7224 */ /* 0x000fe400078e0008 */
[----:B------:R-:W-:-:S07]  /*1c0a0*/  IMAD.MOV.U32 R0, RZ, RZ, R14 ;  /* 0x000000ffff007224 */ /* 0x000fce00078e000e */
[----:B------:R-:W-:Y:S05]  /*1c0b0*/  WARPSYNC.COLLECTIVE R15, `(.L_x_14666) ;  /* 0x000000000f087348 */ /* 0x000fea0003c00000 */
[----:B------:R0:W1:Y:S02]  /*1c0c0*/  SHFL.IDX P6, R14, R13, R12, R11 ;  /* 0x0000000c0d0e7389 */ /* 0x00006400000c000b */
[----:B01----:R-:W-:Y:S01]  /*1c0d0*/  ENDCOLLECTIVE ;  /* 0x000000000000791b */ /* 0x003fe20003800000 */
.L_x_14666:
[----:B------:R-:W-:Y:S02]  /*1c0e0*/  IMAD.MOV.U32 R13, RZ, RZ, R7 ;  /* 0x000000ffff0d7224 */ /* 0x000fe400078e0007 */
[----:B------:R-:W-:-:S07]  /*1c0f0*/  IMAD.MOV.U32 R5, RZ, RZ, R14 ;  /* 0x000000ffff057224 */ /* 0x000fce00078e000e */
[----:B------:R-:W-:Y:S05]  /*1c100*/  WARPSYNC.COLLECTIVE R15, `(.L_x_14667) ;  /* 0x000000000f087348 */ /* 0x000fea0003c00000 */
[----:B------:R0:W1:Y:S02]  /*1c110*/  SHFL.IDX P6, R14, R13, R12, R11 ;  /* 0x0000000c0d0e7389 */ /* 0x00006400000c000b */
[----:B01----:R-:W-:Y:S01]  /*1c120*/  ENDCOLLECTIVE ;  /* 0x000000000000791b */ /* 0x003fe20003800000 */
.L_x_14667:
[----:B------:R-:W-:Y:S05]  /*1c130*/  BRA `(.L_x_14668) ;  /* 0xfffffea800c47947 */ /* 0x000fea000383ffff */
.L_x_14432:
[----:B------:R-:W-:Y:S01]  /*1c140*/  BSSY B1, `(.L_x_14669) ;  /* 0x0000008000017945 */ /* 0x000fe20003800000 */
[----:B------:R-:W-:Y:S01]  /*1c150*/  MOV R13, R6 ;  /* 0x00000006000d7202 */ /* 0x000fe20000000f00 */
[----:B------:R-:W-:Y:S02]  /*1c160*/  IMAD.MOV.U32 R12, RZ, RZ, 0x1 ;  /* 0x00000001ff0c7424 */ /* 0x000fe400078e00ff */
[----:B------:R-:W-:Y:S02]  /*1c170*/  IMAD.MOV.U32 R11, RZ, RZ, 0x1c1f ;  /* 0x00001c1fff0b7424 */ /* 0x000fe400078e00ff */
[----:B------:R-:W-:-:S07]  /*1c180*/  IMAD.MOV.U32 R15, RZ, RZ, -0x1 ;  /* 0xffffffffff0f7424 */ /* 0x000fce00078e00ff */
[----:B0---4-:R-:W-:Y:S05]  /*1c190*/  WARPSYNC.COLLECTIVE R15, `(.L_x_14670) ;  /* 0x000000000f087348 */ /* 0x011fea0003c00000 */
[----:B----4-:R1:W2:Y:S02]  /*1c1a0*/  SHFL.IDX P6, R14, R13, R12, R11 ;  /* 0x0000000c0d0e7389 */ /* 0x0102a400000c000b */
[----:B012---:R-:W-:Y:S01]  /*1c1b0*/  ENDCOLLECTIVE ;  /* 0x000000000000791b */ /* 0x007fe20003800000 */
.L_x_14670:
[----:B------:R-:W-:Y:S05]  /*1c1c0*/  BSYNC B1 ;  /* 0x0000000000017941 */ /* 0x000fea0003800000 */
.L_x_14669:
        /* <DEDUP_REMOVED lines=8> */
.L_x_14671:
[----:B------:R-:W-:Y:S01]  /*1c250*/  MOV R13, R8 ;  /* 0x00000008000d7202 */ /* 0x000fe20000000f00 */
[----:B------:R-:W-:-:S07]  /*1c260*/  IMAD.MOV.U32 R0, RZ, RZ, R14 ;  /* 0x000000ffff007224 */ /* 0x000fce00078e000e */
[----:B------:R-:W-:Y:S05]  /*1c270*/  WARPSYNC.COLLECTIVE R15, `(.L_x_14672) ;  /* 0x000000000f087348 */ /* 0x000fea0003c00000 */
[----:B------:R0:W1:Y:S02]  /*1c280*/  SHFL.IDX P6, R14, R13, R12, R11 ;  /* 0x0000000c0d0e7389 */ /* 0x00006400000c000b */
[----:B01----:R-:W-:Y:S01]  /*1c290*/  ENDCOLLECTIVE ;  /* 0x000000000000791b */ /* 0x003fe20003800000 */
.L_x_14672:
[----:B------:R-:W-:Y:S02]  /*1c2a0*/  IMAD.MOV.U32 R13, RZ, RZ, R7 ;  /* 0x000000ffff0d7224 */ /* 0x000fe400078e0007 */
[----:B------:R-:W-:-:S07]  /*1c2b0*/  IMAD.MOV.U32 R5, RZ, RZ, R14 ;  /* 0x000000ffff057224 */ /* 0x000fce00078e000e */
[----:B------:R-:W-:Y:S05]  /*1c2c0*/  WARPSYNC.COLLECTIVE R15, `(.L_x_14673) ;  /* 0x000000000f087348 */ /* 0x000fea0003c00000 */
[----:B------:R0:W1:Y:S02]  /*1c2d0*/  SHFL.IDX P6, R14, R13, R12, R11 ;  /* 0x0000000c0d0e7389 */ /* 0x00006400000c000b */
[----:B01----:R-:W-:Y:S01]  /*1c2e0*/  ENDCOLLECTIVE ;  /* 0x000000000000791b */ /* 0x003fe20003800000 */
.L_x_14673:
[----:B------:R-:W-:Y:S05]  /*1c2f0*/  BRA `(.L_x_14674) ;  /* 0xfffffeac00287947 */ /* 0x000fea000383ffff */
.L_x_14436:
[----:B0-----:R0:W1:Y:S02]  /*1c300*/  SYNCS.PHASECHK.TRANS64.TRYWAIT P0, [R19+URZ+0x22800], R36 ;  /* 0x02280024130075a7 */ /* 0x001064000800017f */
[----:B-1----:R-:W-:Y:S05]  /*1c310*/  @!P0 NANOSLEEP.SYNCS 0x989680 ;  /* 0x009896800000895d */ /* 0x002fea0003900000 */
[----:B------:R-:W1:Y:S02]  /*1c320*/  @!P0 SYNCS.PHASECHK.TRANS64 P0, [R19+URZ+0x22800], R36 ;  /* 0x02280024130085a7 */ /* 0x000e64000800007f */
[----:B-1----:R-:W-:Y:S05]  /*1c330*/  @!P0 BRA `(.L_x_14436) ;  /* 0xfffffffc00f08947 */ /* 0x002fea000383ffff */
[----:B------:R-:W-:Y:S05]  /*1c340*/  BRA `(.L_x_14675) ;  /* 0xfffffeb000307947 */ /* 0x000fea000383ffff */
.L_x_14444:
[----:B------:R-:W0:Y:S01]  /*1c350*/  LDC R39, c[0x0][0x3f4] ;  /* 0x0000fd00ff277b82 */ /* 0x000e220000000800 */
        /* <DEDUP_REMOVED lines=8> */
.L_x_14677:
[----:B------:R-:W-:Y:S05]  /*1c3e0*/  BSYNC B1 ;  /* 0x0000000000017941 */ /* 0x000fea0003800000 */
.L_x_14676:
        /* <DEDUP_REMOVED lines=10> */
.L_x_14678:
        /* <DEDUP_REMOVED lines=8> */
.L_x_14679:
[----:B------:R-:W-:-:S05]  /*1c510*/  @!P1 IADD3 R6, P2, R3, R5, RZ ;  /* 0x0000000503069210 */ /* 0x000fca0007f5e0ff */
[----:B------:R-:W-:Y:S01]  /*1c520*/  @!P1 IMAD.X R7, R0, 0x1, R21, P2 ;  /* 0x0000000100079824 */ /* 0x000fe200010e0615 */
[----:B------:R-:W-:Y:S01]  /*1c530*/  MOV R13, R27 ;  /* 0x0000001b000d7202 */ /* 0x000fe20000000f00 */
[----:B------:R-:W-:-:S07]  /*1c540*/  IMAD.MOV.U32 R4, RZ, RZ, R14 ;  /* 0x000000ffff047224 */ /* 0x000fce00078e000e */
[----:B------:R-:W-:Y:S05]  /*1c550*/  WARPSYNC.COLLECTIVE R15, `(.L_x_14680) ;  /* 0x000000000f087348 */ /* 0x000fea0003c00000 */
[----:B------:R0:W1:Y:S02]  /*1c560*/  SHFL.IDX P6, R14, R13, R12, R11 ;  /* 0x0000000c0d0e7389 */ /* 0x00006400000c000b */
[----:B01----:R-:W-:Y:S01]  /*1c570*/  ENDCOLLECTIVE ;  /* 0x000000000000791b */ /* 0x003fe20003800000 */
.L_x_14680:
        /* <DEDUP_REMOVED lines=13> */
[----:B------:R-:W-:Y:S01]  /*1c650*/  IMAD.MOV.U32 R11, RZ, RZ, 0x1c1f ;  /* 0x00001c1fff0b7424 */ /* 0x000fe200078e00ff */
[----:B------:R-:W-:Y:S01]  /*1c660*/  @!P1 MOV R36, R8 ;  /* 0x0000000800249202 */ /* 0x000fe20000000f00 */
[----:B------:R-:W-:-:S02]  /*1c670*/  @!P1 IMAD.MOV.U32 R37, RZ, RZ, R9 ;  /* 0x000000ffff259224 */ /* 0x000fc400078e0009 */
[----:B------:R-:W-:-:S07]  /*1c680*/  @!P1 IMAD.MOV.U32 R34, RZ, RZ, R10 ;  /* 0x000000ffff229224 */ /* 0x000fce00078e000a */
[----:B-----5:R-:W-:Y:S05]  /*1c690*/  WARPSYNC.COLLECTIVE R15, `(.L_x_14681) ;  /* 0x000000000f087348 */ /* 0x020fea0003c00000 */
[----:B------:R0:W1:Y:S02]  /*1c6a0*/  SHFL.IDX P6, R14, R13, R12, R11 ;  /* 0x0000000c0d0e7389 */ /* 0x00006400000c000b */
[----:B01---5:R-:W-:Y:S01]  /*1c6b0*/  ENDCOLLECTIVE ;  /* 0x000000000000791b */ /* 0x023fe20003800000 */
.L_x_14681:
[----:B------:R-:W-:Y:S02]  /*1c6c0*/  IMAD.MOV.U32 R0, RZ, RZ, R36 ;  /* 0x000000ffff007224 */ /* 0x000fe400078e0024 */
[----:B------:R-:W-:Y:S02]  /*1c6d0*/  IMAD.MOV.U32 R3, RZ, RZ, R37 ;  /* 0x000000ffff037224 */ /* 0x000fe400078e0025 */
[----:B------:R-:W-:Y:S01]  /*1c6e0*/  IMAD.MOV.U32 R8, RZ, RZ, R34 ;  /* 0x000000ffff087224 */ /* 0x000fe200078e0022 */
[----:B------:R-:W-:Y:S01]  /*1c6f0*/  PRMT R51, R0, 0x7610, R51 ;  /* 0x0000761000337816 */ /* 0x000fe20000000033 */
[----:B------:R-:W-:Y:S01]  /*1c700*/  IMAD.MOV.U32 R9, RZ, RZ, R35 ;  /* 0x000000ffff097224 */ /* 0x000fe200078e0023 */
[----:B------:R-:W-:-:S04]  /*1c710*/  PRMT R41, R3, 0x7610, R41 ;  /* 0x0000761003297816 */ /* 0x000fc80000000029 */
[----:B------:R-:W-:Y:S01]  /*1c720*/  PRMT R31, R8, 0x5410, R9 ;  /* 0x00005410081f7816 */ /* 0x000fe20000000009 */
[----:B------:R-:W-:Y:S01]  /*1c730*/  IMAD.MOV.U32 R13, RZ, RZ, R25 ;  /* 0x000000ffff0d7224 */ /* 0x000fe200078e0019 */
[----:B------:R-:W-:Y:S01]  /*1c740*/  @!P1 MOV R20, R6 ;  /* 0x0000000600149202 */ /* 0x000fe20000000f00 */
        /* <DEDUP_REMOVED lines=8> */
.L_x_14682:
[----:B------:R-:W-:Y:S01]  /*1c7d0*/  IMAD.MOV.U32 R5, RZ, RZ, R29 ;  /* 0x000000ffff057224 */ /* 0x000fe200078e001d */
[----:B------:R-:W-:Y:S01]  /*1c7e0*/  MOV R7, R21 ;  /* 0x0000001500077202 */ /* 0x000fe20000000f00 */
[----:B------:R-:W-:-:S03]  /*1c7f0*/  IMAD.MOV.U32 R6, RZ, RZ, R20 ;  /* 0x000000ffff067224 */ /* 0x000fc600078e0014 */
[----:B------:R-:W-:Y:S02]  /*1c800*/  PRMT R40, R5, 0x5410, R7 ;  /* 0x0000541005287816 */ /* 0x000fe40000000007 */
[----:B------:R-:W-:Y:S02]  /*1c810*/  PRMT R46, R4, 0x5410, R6 ;  /* 0x00005410042e7816 */ /* 0x000fe40000000006 */
[----:B------:R-:W-:Y:S01]  /*1c820*/  CS2R R4, SRZ ;  /* 0x0000000000047805 */ /* 0x000fe2000001ff00 */
[----:B------:R-:W-:Y:S02]  /*1c830*/  IMAD.MOV.U32 R13, RZ, RZ, R24 ;  /* 0x000000ffff0d7224 */ /* 0x000fe400078e0018 */
[----:B------:R-:W-:-:S07]  /*1c840*/  IMAD.MOV.U32 R3, RZ, RZ, R14 ;  /* 0x000000ffff037224 */ /* 0x000fce00078e000e */
[----:B------:R-:W-:Y:S05]  /*1c850*/  WARPSYNC.COLLECTIVE R15, `(.L_x_14683) ;  /* 0x000000000f087348 */ /* 0x000fea0003c00000 */
[----:B------:R0:W1:Y:S02]  /*1c860*/  SHFL.IDX P6, R14, R13, R12, R11 ;  /* 0x0000000c0d0e7389 */ /* 0x00006400000c000b */
[----:B01----:R-:W-:Y:S01]  /*1c870*/  ENDCOLLECTIVE ;  /* 0x000000000000791b */ /* 0x003fe20003800000 */
.L_x_14683:
[----:B------:R-:W-:Y:S01]  /*1c880*/  MOV R13, R27 ;  /* 0x0000001b000d7202 */ /* 0x000fe20000000f00 */
[----:B------:R-:W-:-:S07]  /*1c890*/  IMAD.MOV.U32 R24, RZ, RZ, R14 ;  /* 0x000000ffff187224 */ /* 0x000fce00078e000e */
[----:B------:R-:W-:Y:S05]  /*1c8a0*/  WARPSYNC.COLLECTIVE R15, `(.L_x_14684) ;  /* 0x000000000f087348 */ /* 0x000fea0003c00000 */
[----:B------:R0:W1:Y:S02]  /*1c8b0*/  SHFL.IDX P6, R14, R13, R12, R11 ;  /* 0x0000000c0d0e7389 */ /* 0x00006400000c000b */
[----:B01----:R-:W-:Y:S01]  /*1c8c0*/  ENDCOLLECTIVE ;  /* 0x000000000000791b */ /* 0x003fe20003800000 */
.L_x_14684:
[----:B------:R-:W-:Y:S05]  /*1c8d0*/  BRA `(.L_x_14685) ;  /* 0xfffffebc00187947 */ /* 0x000fea000383ffff */
.L_x_14448:
[----:B0-----:R0:W1:Y:S02]  /*1c8e0*/  SYNCS.PHASECHK.TRANS64.TRYWAIT P1, [R19+URZ+0x22800], R12 ;  /* 0x0228000c130075a7 */ /* 0x001064000802017f */
[----:B-1----:R-:W-:Y:S05]  /*1c8f0*/  @!P1 NANOSLEEP.SYNCS 0x989680 ;  /* 0x009896800000995d */ /* 0x002fea0003900000 */
[----:B------:R-:W1:Y:S02]  /*1c900*/  @!P1 SYNCS.PHASECHK.TRANS64 P1, [R19+URZ+0x22800], R12 ;  /* 0x0228000c130095a7 */ /* 0x000e64000802007f */
[----:B-1----:R-:W-:Y:S05]  /*1c910*/  @!P1 BRA `(.L_x_14448) ;  /* 0xfffffffc00f09947 */ /* 0x002fea000383ffff */
[----:B------:R-:W-:Y:S05]  /*1c920*/  BRA `(.L_x_14686) ;  /* 0xfffffebc00b47947 */ /* 0x000fea000383ffff */
.L_x_14454:
[----:B--2---:R2:W3:Y:S02]  /*1c930*/  SYNCS.PHASECHK.TRANS64.TRYWAIT P1, [R13+URZ+0x22830], R72 ;  /* 0x022830480d0075a7 */ /* 0x0044e4000802017f */
[----:B---3--:R-:W-:Y:S05]  /*1c940*/  @!P1 NANOSLEEP.SYNCS 0x989680 ;  /* 0x009896800000995d */ /* 0x008fea0003900000 */
[----:B------:R-:W3:Y:S02]  /*1c950*/  @!P1 SYNCS.PHASECHK.TRANS64 P1, [R13+URZ+0x22830], R72 ;  /* 0x022830480d0095a7 */ /* 0x000ee4000802007f */
[----:B---3--:R-:W-:Y:S05]  /*1c960*/  @!P1 BRA `(.L_x_14454) ;  /* 0xfffffffc00f09947 */ /* 0x008fea000383ffff */
[----:B------:R-:W-:Y:S05]  /*1c970*/  BRA `(.L_x_14453) ;  /* 0xfffffecc00507947 */ /* 0x000fea000383ffff */
.L_x_14460:
[----:B-1----:R1:W2:Y:S02]  /*1c980*/  SYNCS.PHASECHK.TRANS64.TRYWAIT P1, [R13+URZ+0x22850], R72 ;  /* 0x022850480d0075a7 */ /* 0x0022a4000802017f */
[----:B--2---:R-:W-:Y:S05]  /*1c990*/  @!P1 NANOSLEEP.SYNCS 0x989680 ;  /* 0x009896800000995d */ /* 0x004fea0003900000 */
[----:B------:R-:W2:Y:S02]  /*1c9a0*/  @!P1 SYNCS.PHASECHK.TRANS64 P1, [R13+URZ+0x22850], R72 ;  /* 0x022850480d0095a7 */ /* 0x000ea4000802007f */
[----:B--2---:R-:W-:Y:S05]  /*1c9b0*/  @!P1 BRA `(.L_x_14460) ;  /* 0xfffffffc00f09947 */ /* 0x004fea000383ffff */
[----:B------:R-:W-:Y:S05]  /*1c9c0*/  BRA `(.L_x_14459) ;  /* 0xfffffeec001c7947 */ /* 0x000fea000383ffff */
.L_x_14466:
[----:B-1----:R1:W2:Y:S02]  /*1c9d0*/  SYNCS.PHASECHK.TRANS64.TRYWAIT P1, [R14+URZ+0x22830], R15 ;  /* 0x0228300f0e0075a7 */ /* 0x0022a4000802017f */
[----:B--2---:R-:W-:Y:S05]  /*1c9e0*/  @!P1 NANOSLEEP.SYNCS 0x989680 ;  /* 0x009896800000995d */ /* 0x004fea0003900000 */
[----:B------:R-:W2:Y:S02]  /*1c9f0*/  @!P1 SYNCS.PHASECHK.TRANS64 P1, [R14+URZ+0x22830], R15 ;  /* 0x0228300f0e0095a7 */ /* 0x000ea4000802007f */
[----:B--2---:R-:W-:Y:S05]  /*1ca00*/  @!P1 BRA `(.L_x_14466) ;  /* 0xfffffffc00f09947 */ /* 0x004fea000383ffff */
[----:B------:R-:W-:Y:S05]  /*1ca10*/  BRA `(.L_x_14465) ;  /* 0xfffffef000807947 */ /* 0x000fea000383ffff */
.L_x_14472:
[----:B-1----:R1:W2:Y:S02]  /*1ca20*/  SYNCS.PHASECHK.TRANS64.TRYWAIT P1, [R14+URZ+0x22850], R15 ;  /* 0x0228500f0e0075a7 */ /* 0x0022a4000802017f */
[----:B--2---:R-:W-:Y:S05]  /*1ca30*/  @!P1 NANOSLEEP.SYNCS 0x989680 ;  /* 0x009896800000995d */ /* 0x004fea0003900000 */
[----:B------:R-:W2:Y:S02]  /*1ca40*/  @!P1 SYNCS.PHASECHK.TRANS64 P1, [R14+URZ+0x22850], R15 ;  /* 0x0228500f0e0095a7 */ /* 0x000ea4000802007f */
[----:B--2---:R-:W-:Y:S05]  /*1ca50*/  @!P1 BRA `(.L_x_14472) ;  /* 0xfffffffc00f09947 */ /* 0x004fea000383ffff */
[----:B------:R-:W-:Y:S05]  /*1ca60*/  BRA `(.L_x_14471) ;  /* 0xffffff1800407947 */ /* 0x000fea000383ffff */
.L_x_14479:
[----:B-1----:R1:W2:Y:S02]  /*1ca70*/  SYNCS.PHASECHK.TRANS64.TRYWAIT P1, [R14+URZ+0x22830], R15 ;  /* 0x0228300f0e0075a7 */ /* 0x0022a4000802017f */
[----:B--2---:R-:W-:Y:S05]  /*1ca80*/  @!P1 NANOSLEEP.SYNCS 0x989680 ;  /* 0x009896800000995d */ /* 0x004fea0003900000 */
[----:B------:R-:W2:Y:S02]  /*1ca90*/  @!P1 SYNCS.PHASECHK.TRANS64 P1, [R14+URZ+0x22830], R15 ;  /* 0x0228300f0e0095a7 */ /* 0x000ea4000802007f */
[----:B--2---:R-:W-:Y:S05]  /*1caa0*/  @!P1 BRA `(.L_x_14479) ;  /* 0xfffffffc00f09947 */ /* 0x004fea000383ffff */
[----:B------:R-:W-:Y:S05]  /*1cab0*/  BRA `(.L_x_14478) ;  /* 0xffffff1c00807947 */ /* 0x000fea000383ffff */
.L_x_14485:
[----:B-1----:R1:W2:Y:S02]  /*1cac0*/  SYNCS.PHASECHK.TRANS64.TRYWAIT P1, [R14+URZ+0x22850], R15 ;  /* 0x0228500f0e0075a7 */ /* 0x0022a4000802017f */
[----:B--2---:R-:W-:Y:S05]  /*1cad0*/  @!P1 NANOSLEEP.SYNCS 0x989680 ;  /* 0x009896800000995d */ /* 0x004fea0003900000 */
[----:B------:R-:W2:Y:S02]  /*1cae0*/  @!P1 SYNCS.PHASECHK.TRANS64 P1, [R14+URZ+0x22850], R15 ;  /* 0x0228500f0e0095a7 */ /* 0x000ea4000802007f */
[----:B--2---:R-:W-:Y:S05]  /*1caf0*/  @!P1 BRA `(.L_x_14485) ;  /* 0xfffffffc00f09947 */ /* 0x004fea000383ffff */
[----:B------:R-:W-:Y:S05]  /*1cb00*/  BRA `(.L_x_14484) ;  /* 0xffffff3c00687947 */ /* 0x000fea000383ffff */
.L_x_14501:
[----:B------:R-:W-:Y:S02]  /*1cb10*/  IMAD.MOV.U32 R13, RZ, RZ, R4 ;  /* 0x000000ffff0d7224 */ /* 0x000fe400078e0004 */
[----:B------:R-:W-:Y:S02]  /*1cb20*/  IMAD.MOV.U32 R12, RZ, RZ, RZ ;  /* 0x000000ffff0c7224 */ /* 0x000fe400078e00ff */
[----:B------:R-:W-:Y:S02]  /*1cb30*/  IMAD.MOV.U32 R11, RZ, RZ, 0x181f ;  /* 0x0000181fff0b7424 */ /* 0x000fe400078e00ff */
[----:B------:R-:W-:-:S07]  /*1cb40*/  IMAD.MOV.U32 R15, RZ, RZ, -0x1 ;  /* 0xffffffffff0f7424 */ /* 0x000fce00078e00ff */
[----:B-1----:R-:W-:Y:S05]  /*1cb50*/  WARPSYNC.COLLECTIVE R15, `(.L_x_14687) ;  /* 0x000000000f087348 */ /* 0x002fea0003c00000 */
[----:B------:R0:W2:Y:S02]  /*1cb60*/  SHFL.IDX P6, R14, R13, R12, R11 ;  /* 0x0000000c0d0e7389 */ /* 0x0000a400000c000b */
[----:B012---:R-:W-:Y:S01]  /*1cb70*/  ENDCOLLECTIVE ;  /* 0x000000000000791b */ /* 0x007fe20003800000 */
.L_x_14687:
[----:B------:R-:W-:Y:S01]  /*1cb80*/  IMAD.MOV.U32 R13, RZ, RZ, R3 ;  /* 0x000000ffff0d7224 */ /* 0x000fe200078e0003 */
[----:B------:R-:W-:-:S07]  /*1cb90*/  MOV R0, R14 ;  /* 0x0000000e00007202 */ /* 0x000fce0000000f00 */
[----:B------:R-:W-:Y:S05]  /*1cba0*/  WARPSYNC.COLLECTIVE R15, `(.L_x_14688) ;  /* 0x000000000f087348 */ /* 0x000fea0003c00000 */
[----:B------:R0:W1:Y:S02]  /*1cbb0*/  SHFL.IDX P6, R14, R13, R12, R11 ;  /* 0x0000000c0d0e7389 */ /* 0x00006400000c000b */
[----:B01----:R-:W-:Y:S01]  /*1cbc0*/  ENDCOLLECTIVE ;  /* 0x000000000000791b */ /* 0x003fe20003800000 */
.L_x_14688:
[----:B------:R-:W-:Y:S05]  /*1cbd0*/  BRA `(.L_x_14689) ;  /* 0xffffff7400047947 */ /* 0x000fea000383ffff */
.L_x_14504:
        /* <DEDUP_REMOVED lines=8> */
.L_x_14691:
[----:B------:R-:W-:Y:S05]  /*1cc60*/  BSYNC B1 ;  /* 0x0000000000017941 */ /* 0x000fea0003800000 */
.L_x_14690:
        /* <DEDUP_REMOVED lines=8> */
.L_x_14692:
[----:B------:R-:W-:Y:S05]  /*1ccf0*/  BRA `(.L_x_14693) ;  /* 0xffffff7400507947 */ /* 0x000fea000383ffff */
.L_x_14507:
[----:B------:R-:W-:Y:S01]  /*1cd00*/  BSSY B1, `(.L_x_14694) ;  /* 0x0000008000017945 */ /* 0x000fe20003800000 */
[----:B----4-:R-:W-:Y:S02]  /*1cd10*/  IMAD.MOV.U32 R13, RZ, RZ, R4 ;  /* 0x000000ffff0d7224 */ /* 0x010fe400078e0004 */
[----:B------:R-:W-:Y:S02]  /*1cd20*/  IMAD.MOV.U32 R12, RZ, RZ, 0x2 ;  /* 0x00000002ff0c7424 */ /* 0x000fe400078e00ff */
[----:B------:R-:W-:Y:S02]  /*1cd30*/  IMAD.MOV.U32 R11, RZ, RZ, 0x181f ;  /* 0x0000181fff0b7424 */ /* 0x000fe400078e00ff */
[----:B------:R-:W-:-:S07]  /*1cd40*/  IMAD.MOV.U32 R15, RZ, RZ, -0x1 ;  /* 0xffffffffff0f7424 */ /* 0x000fce00078e00ff */
[----:B0123--:R-:W-:Y:S05]  /*1cd50*/  WARPSYNC.COLLECTIVE R15, `(.L_x_14695) ;  /* 0x000000000f087348 */ /* 0x00ffea0003c00000 */
[----:B---3--:R3:W4:Y:S02]  /*1cd60*/  SHFL.IDX P6, R14, R13, R12, R11 ;  /* 0x0000000c0d0e7389 */ /* 0x00872400000c000b */
[----:B01234-:R-:W-:Y:S01]  /*1cd70*/  ENDCOLLECTIVE ;  /* 0x000000000000791b */ /* 0x01ffe20003800000 */
.L_x_14695:
[----:B------:R-:W-:Y:S05]  /*1cd80*/  BSYNC B1 ;  /* 0x0000000000017941 */ /* 0x000fea0003800000 */
.L_x_14694:
        /* <DEDUP_REMOVED lines=8> */
.L_x_14696:
[----:B------:R-:W-:Y:S05]  /*1ce10*/  BRA `(.L_x_14697) ;  /* 0xffffff7400987947 */ /* 0x000fea000383ffff */
.L_x_14510:
[----:B------:R-:W-:Y:S01]  /*1ce20*/  BSSY B1, `(.L_x_14698) ;  /* 0x0000008000017945 */ /* 0x000fe20003800000 */
[----:B0-----:R-:W-:Y:S01]  /*1ce30*/  MOV R13, R4 ;  /* 0x00000004000d7202 */ /* 0x001fe20000000f00 */
[----:B------:R-:W-:Y:S02]  /*1ce40*/  IMAD.MOV.U32 R12, RZ, RZ, 0x3 ;  /* 0x00000003ff0c7424 */ /* 0x000fe400078e00ff */
[----:B------:R-:W-:Y:S02]  /*1ce50*/  IMAD.MOV.U32 R11, RZ, RZ, 0x181f ;  /* 0x0000181fff0b7424 */ /* 0x000fe400078e00ff */
[----:B------:R-:W-:-:S07]  /*1ce60*/  IMAD.MOV.U32 R15, RZ, RZ, -0x1 ;  /* 0xffffffffff0f7424 */ /* 0x000fce00078e00ff */
[----:B-1234-:R-:W-:Y:S05]  /*1ce70*/  WARPSYNC.COLLECTIVE R15, `(.L_x_14699) ;  /* 0x000000000f087348 */ /* 0x01efea0003c00000 */
[----:B----4-:R0:W4:Y:S02]  /*1ce80*/  SHFL.IDX P6, R14, R13, R12, R11 ;  /* 0x0000000c0d0e7389 */ /* 0x01012400000c000b */
[----:B01234-:R-:W-:Y:S01]  /*1ce90*/  ENDCOLLECTIVE ;  /* 0x000000000000791b */ /* 0x01ffe20003800000 */
.L_x_14699:
[----:B------:R-:W-:Y:S05]  /*1cea0*/  BSYNC B1 ;  /* 0x0000000000017941 */ /* 0x000fea0003800000 */
.L_x_14698:
        /* <DEDUP_REMOVED lines=8> */
.L_x_14700:
[----:B------:R-:W-:Y:S05]  /*1cf30*/  BRA `(.L_x_14701) ;  /* 0xffffff7400e07947 */ /* 0x000fea000383ffff */
.L_x_14527:
        /* <DEDUP_REMOVED lines=11> */
.L_x_14703:
[----:B------:R-:W-:Y:S05]  /*1cff0*/  BSYNC B1 ;  /* 0x0000000000017941 */ /* 0x000fea0003800000 */
.L_x_14702:
[----:B------:R-:W-:Y:S05]  /*1d000*/  BRA `(.L_x_14704) ;  /* 0xffffff8c00707947 */ /* 0x000fea000383ffff */
.L_x_14529:
[----:B------:R-:W-:Y:S01]  /*1d010*/  BSSY B1, `(.L_x_14705) ;  /* 0x0000006000017945 */ /* 0x000fe20003800000 */
[----:B------:R-:W-:-:S07]  /*1d020*/  IMAD.MOV.U32 R15, RZ, RZ, -0x1 ;  /* 0xffffffffff0f7424 */ /* 0x000fce00078e00ff */
[----:B012---:R-:W-:Y:S05]  /*1d030*/  WARPSYNC.COLLECTIVE R15, `(.L_x_14706) ;  /* 0x000000000f0c7348 */ /* 0x007fea0003c00000 */
[----:B------:R-:W-:Y:S02]  /*1d040*/  ELECT P6, UR62, PT ;  /* 0x00000000003e782f */ /* 0x000fe400038c0000 */
[----:B------:R-:W-:Y:S01]  /*1d050*/  MOV R14, UR62 ;  /* 0x0000003e000e7c02 */ /* 0x000fe20008000f00 */
[----:B012---:R-:W-:Y:S10]  /*1d060*/  ENDCOLLECTIVE ;  /* 0x000000000000791b */ /* 0x007ff40003800000 */
.L_x_14706:
[----:B------:R-:W-:Y:S05]  /*1d070*/  BSYNC B1 ;  /* 0x0000000000017941 */ /* 0x000fea0003800000 */
.L_x_14705:
[----:B------:R-:W-:Y:S05]  /*1d080*/  BRA `(.L_x_14528) ;  /* 0xffffff8c00687947 */ /* 0x000fea000383ffff */
.L_x_14531:
[----:B0-----:R0:W2:Y:S02]  /*1d090*/  SYNCS.PHASECHK.TRANS64.TRYWAIT P0, [R22+URZ+0x22820], R3 ;  /* 0x02282003160075a7 */ /* 0x0010a4000800017f */
[----:B--2---:R-:W-:Y:S05]  /*1d0a0*/  @!P0 NANOSLEEP.SYNCS 0x989680 ;  /* 0x009896800000895d */ /* 0x004fea0003900000 */
[----:B------:R-:W2:Y:S02]  /*1d0b0*/  @!P0 SYNCS.PHASECHK.TRANS64 P0, [R22+URZ+0x22820], R3 ;  /* 0x02282003160085a7 */ /* 0x000ea4000800007f */
[----:B--2---:R-:W-:Y:S05]  /*1d0c0*/  @!P0 BRA `(.L_x_14531) ;  /* 0xfffffffc00f08947 */ /* 0x004fea000383ffff */
[----:B------:R-:W-:Y:S05]  /*1d0d0*/  BRA `(.L_x_14707) ;  /* 0xffffff8c00787947 */ /* 0x000fea000383ffff */
.L_x_14535:
[----:B0-----:R0:W2:Y:S02]  /*1d0e0*/  SYNCS.PHASECHK.TRANS64.TRYWAIT P0, [R3+URZ+0x228a0], R8 ;  /* 0x0228a008030075a7 */ /* 0x0010a4000800017f */
[----:B--2---:R-:W-:Y:S05]  /*1d0f0*/  @!P0 NANOSLEEP.SYNCS 0x989680 ;  /* 0x009896800000895d */ /* 0x004fea0003900000 */
[----:B------:R-:W2:Y:S02]  /*1d100*/  @!P0 SYNCS.PHASECHK.TRANS64 P0, [R3+URZ+0x228a0], R8 ;  /* 0x0228a008030085a7 */ /* 0x000ea4000800007f */
[----:B--2---:R-:W-:Y:S05]  /*1d110*/  @!P0 BRA `(.L_x_14535) ;  /* 0xfffffffc00f08947 */ /* 0x004fea000383ffff */
[----:B------:R-:W-:Y:S05]  /*1d120*/  BRA `(.L_x_14708) ;  /* 0xffffff8c00907947 */ /* 0x000fea000383ffff */
.L_x_14540:
[----:B-1----:R1:W2:Y:S02]  /*1d130*/  SYNCS.PHASECHK.TRANS64.TRYWAIT P0, [R3+URZ+0x228c0], R8 ;  /* 0x0228c008030075a7 */ /* 0x0022a4000800017f */
[----:B--2---:R-:W-:Y:S05]  /*1d140*/  @!P0 NANOSLEEP.SYNCS 0x989680 ;  /* 0x009896800000895d */ /* 0x004fea0003900000 */
[----:B------:R-:W2:Y:S02]  /*1d150*/  @!P0 SYNCS.PHASECHK.TRANS64 P0, [R3+URZ+0x228c0], R8 ;  /* 0x0228c008030085a7 */ /* 0x000ea4000800007f */
[----:B--2---:R-:W-:Y:S05]  /*1d160*/  @!P0 BRA `(.L_x_14540) ;  /* 0xfffffffc00f08947 */ /* 0x004fea000383ffff */
[----:B------:R-:W-:Y:S05]  /*1d170*/  BRA `(.L_x_14709) ;  /* 0xffffff90000c7947 */ /* 0x000fea000383ffff */
.L_x_14550:
[----:B0-----:R0:W2:Y:S02]  /*1d180*/  SYNCS.PHASECHK.TRANS64.TRYWAIT P1, [R8+URZ+0x228a0], R2 ;  /* 0x0228a002080075a7 */ /* 0x0010a4000802017f */
[----:B--2---:R-:W-:Y:S05]  /*1d190*/  @!P1 NANOSLEEP.SYNCS 0x989680 ;  /* 0x009896800000995d */ /* 0x004fea0003900000 */
[----:B------:R-:W2:Y:S02]  /*1d1a0*/  @!P1 SYNCS.PHASECHK.TRANS64 P1, [R8+URZ+0x228a0], R2 ;  /* 0x0228a002080095a7 */ /* 0x000ea4000802007f */
[----:B--2---:R-:W-:Y:S05]  /*1d1b0*/  @!P1 BRA `(.L_x_14550) ;  /* 0xfffffffc00f09947 */ /* 0x004fea000383ffff */
[----:B------:R-:W-:Y:S05]  /*1d1c0*/  BRA `(.L_x_14710) ;  /* 0xffffff9400807947 */ /* 0x000fea000383ffff */
.L_x_14555:
[----:B-1----:R1:W2:Y:S02]  /*1d1d0*/  SYNCS.PHASECHK.TRANS64.TRYWAIT P1, [R8+URZ+0x228c0], R2 ;  /* 0x0228c002080075a7 */ /* 0x0022a4000802017f */
[----:B--2---:R-:W-:Y:S05]  /*1d1e0*/  @!P1 NANOSLEEP.SYNCS 0x989680 ;  /* 0x009896800000995d */ /* 0x004fea0003900000 */
[----:B------:R-:W2:Y:S02]  /*1d1f0*/  @!P1 SYNCS.PHASECHK.TRANS64 P1, [R8+URZ+0x228c0], R2 ;  /* 0x0228c002080095a7 */ /* 0x000ea4000802007f */
[----:B--2---:R-:W-:Y:S05]  /*1d200*/  @!P1 BRA `(.L_x_14555) ;  /* 0xfffffffc00f09947 */ /* 0x004fea000383ffff */
[----:B------:R-:W-:Y:S05]  /*1d210*/  BRA `(.L_x_14711) ;  /* 0xffffff9400f87947 */ /* 0x000fea000383ffff */
.L_x_14571:
[----:B------:R-:W1:Y:S01]  /*1d220*/  S2R R11, SR_TID.X ;  /* 0x00000000000b7919 */ /* 0x000e620000002100 */
[----:B------:R-:W-:Y:S01]  /*1d230*/  BSSY B0, `(.L_x_14712) ;  /* 0x000000a000007945 */ /* 0x000fe20003800000 */
[----:B------:R-:W-:Y:S01]  /*1d240*/  MOV R12, RZ ;  /* 0x000000ff000c7202 */ /* 0x000fe20000000f00 */
[----:B------:R-:W-:Y:S01]  /*1d250*/  IMAD.MOV.U32 R15, RZ, RZ, -0x1 ;  /* 0xffffffffff0f7424 */ /* 0x000fe200078e00ff */
[----:B-1----:R-:W-:-:S04]  /*1d260*/  SHF.R.U32.HI R11, RZ, 0x5, R11 ;  /* 0x00000005ff0b7819 */ /* 0x002fc8000001160b */
[----:B------:R-:W-:-:S05]  /*1d270*/  LOP3.LUT R11, R11, 0x3, RZ, 0xc0, !PT ;  /* 0x000000030b0b7812 */ /* 0x000fca00078ec0ff */
[----:B------:R-:W-:Y:S02]  /*1d280*/  IMAD.MOV.U32 R13, RZ, RZ, R11 ;  /* 0x000000ffff0d7224 */ /* 0x000fe400078e000b */
[----:B------:R-:W-:-:S07]  /*1d290*/  IMAD.MOV.U32 R11, RZ, RZ, 0x1f ;  /* 0x0000001fff0b7424 */ /* 0x000fce00078e00ff */
[----:B0----5:R-:W-:Y:S05]  /*1d2a0*/  WARPSYNC.COLLECTIVE R15, `(.L_x_14713) ;  /* 0x000000000f087348 */ /* 0x021fea0003c00000 */
[----:B------:R1:W2:Y:S02]  /*1d2b0*/  SHFL.IDX P6, R14, R13, R12, R11 ;  /* 0x0000000c0d0e7389 */ /* 0x0002a400000c000b */
[----:B012--5:R-:W-:Y:S01]  /*1d2c0*/  ENDCOLLECTIVE ;  /* 0x000000000000791b */ /* 0x027fe20003800000 */
.L_x_14713:
[----:B------:R-:W-:Y:S05]  /*1d2d0*/  BSYNC B0 ;  /* 0x0000000000007941 */ /* 0x000fea0003800000 */
.L_x_14712:
[----:B------:R-:W-:Y:S05]  /*1d2e0*/  BRA `(.L_x_14714) ;  /* 0xffffffa400b07947 */ /* 0x000fea000383ffff */
.L_x_14574:
[----:B--2---:R2:W3:Y:S02]  /*1d2f0*/  SYNCS.PHASECHK.TRANS64.TRYWAIT P0, [R31+URZ+0x22840], R0 ;  /* 0x022840001f0075a7 */ /* 0x0044e4000800017f */
[----:B---3--:R-:W-:Y:S05]  /*1d300*/  @!P0 NANOSLEEP.SYNCS 0x989680 ;  /* 0x009896800000895d */ /* 0x008fea0003900000 */
[----:B------:R-:W3:Y:S02]  /*1d310*/  @!P0 SYNCS.PHASECHK.TRANS64 P0, [R31+URZ+0x22840], R0 ;  /* 0x022840001f0085a7 */ /* 0x000ee4000800007f */
[----:B---3--:R-:W-:Y:S05]  /*1d320*/  @!P0 BRA `(.L_x_14574) ;  /* 0xfffffffc00f08947 */ /* 0x008fea000383ffff */
[----:B------:R-:W-:Y:S05]  /*1d330*/  BRA `(.L_x_14715) ;  /* 0xffffffa400dc7947 */ /* 0x000fea000383ffff */
.L_x_14575:
        /* <DEDUP_REMOVED lines=8> */
.L_x_14717:
[----:B------:R-:W-:Y:S05]  /*1d3c0*/  BSYNC B0 ;  /* 0x0000000000007941 */ /* 0x000fea0003800000 */
.L_x_14716:
        /* <DEDUP_REMOVED lines=9> */
.L_x_14718:
[----:B------:R-:W-:Y:S01]  /*1d460*/  MOV R13, R4 ;  /* 0x00000004000d7202 */ /* 0x000fe20000000f00 */
[----:B------:R-:W-:Y:S02]  /*1d470*/  IMAD.MOV.U32 R12, RZ, RZ, 0x1 ;  /* 0x00000001ff0c7424 */ /* 0x000fe400078e00ff */
[----:B------:R-:W-:-:S07]  /*1d480*/  IMAD.MOV.U32 R3, RZ, RZ, R14 ;  /* 0x000000ffff037224 */ /* 0x000fce00078e000e */
[----:B------:R-:W-:Y:S05]  /*1d490*/  WARPSYNC.COLLECTIVE R15, `(.L_x_14719) ;  /* 0x000000000f087348 */ /* 0x000fea0003c00000 */
[----:B------:R0:W1:Y:S02]  /*1d4a0*/  SHFL.IDX P6, R14, R13, R12, R11 ;  /* 0x0000000c0d0e7389 */ /* 0x00006400000c000b */
[----:B01----:R-:W-:Y:S01]  /*1d4b0*/  ENDCOLLECTIVE ;  /* 0x000000000000791b */ /* 0x003fe20003800000 */
.L_x_14719:
        /* <DEDUP_REMOVED lines=15> */
.L_x_14720:
[----:B------:R-:W-:Y:S02]  /*1d5b0*/  @P0 IMAD R6, R5, 0x2, R22 ;  /* 0x0000000205060824 */ /* 0x000fe400078e0216 */
[----:B------:R-:W-:Y:S02]  /*1d5c0*/  IMAD.MOV.U32 R13, RZ, RZ, R4 ;  /* 0x000000ffff0d7224 */ /* 0x000fe400078e0004 */
[----:B------:R-:W-:Y:S02]  /*1d5d0*/  IMAD.MOV.U32 R12, RZ, RZ, 0x2 ;  /* 0x00000002ff0c7424 */ /* 0x000fe400078e00ff */
[----:B------:R-:W-:-:S07]  /*1d5e0*/  IMAD.MOV.U32 R3, RZ, RZ, R14 ;  /* 0x000000ffff037224 */ /* 0x000fce00078e000e */
[----:B------:R-:W-:Y:S05]  /*1d5f0*/  WARPSYNC.COLLECTIVE R15, `(.L_x_14721) ;  /* 0x000000000f087348 */ /* 0x000fea0003c00000 */
[----:B------:R0:W1:Y:S02]  /*1d600*/  SHFL.IDX P6, R14, R13, R12, R11 ;  /* 0x0000000c0d0e7389 */ /* 0x00006400000c000b */
[----:B01----:R-:W-:Y:S01]  /*1d610*/  ENDCOLLECTIVE ;  /* 0x000000000000791b */ /* 0x003fe20003800000 */
.L_x_14721:
        /* <DEDUP_REMOVED lines=15> */
.L_x_14722:
[----:B------:R-:W-:Y:S02]  /*1d710*/  @P0 IMAD R6, R5, 0x2, R22 ;  /* 0x0000000205060824 */ /* 0x000fe400078e0216 */
[----:B------:R-:W-:Y:S01]  /*1d720*/  IMAD.MOV.U32 R13, RZ, RZ, R4 ;  /* 0x000000ffff0d7224 */ /* 0x000fe200078e0004 */
[----:B------:R-:W-:Y:S01]  /*1d730*/  MOV R12, 0x3 ;  /* 0x00000003000c7802 */ /* 0x000fe20000000f00 */
[----:B------:R-:W-:-:S07]  /*1d740*/  IMAD.MOV.U32 R3, RZ, RZ, R14 ;  /* 0x000000ffff037224 */ /* 0x000fce00078e000e */
[----:B------:R-:W-:Y:S05]  /*1d750*/  WARPSYNC.COLLECTIVE R15, `(.L_x_14723) ;  /* 0x000000000f087348 */ /* 0x000fea0003c00000 */
[----:B------:R0:W1:Y:S02]  /*1d760*/  SHFL.IDX P6, R14, R13, R12, R11 ;  /* 0x0000000c0d0e7389 */ /* 0x00006400000c000b */
[----:B01----:R-:W-:Y:S01]  /*1d770*/  ENDCOLLECTIVE ;  /* 0x000000000000791b */ /* 0x003fe20003800000 */
.L_x_14723:
        /* <DEDUP_REMOVED lines=15> */
.L_x_14724:
[----:B------:R-:W-:Y:S01]  /*1d870*/  @P0 LEA R6, R5, R22, 0x1 ;  /* 0x0000001605060211 */ /* 0x000fe200078e08ff */
[----:B------:R-:W-:Y:S02]  /*1d880*/  IMAD.MOV.U32 R13, RZ, RZ, R4 ;  /* 0x000000ffff0d7224 */ /* 0x000fe400078e0004 */
[----:B------:R-:W-:Y:S02]  /*1d890*/  IMAD.MOV.U32 R12, RZ, RZ, 0x4 ;  /* 0x00000004ff0c7424 */ /* 0x000fe400078e00ff */
[----:B------:R-:W-:-:S07]  /*1d8a0*/  IMAD.MOV.U32 R3, RZ, RZ, R14 ;  /* 0x000000ffff037224 */ /* 0x000fce00078e000e */
[----:B------:R-:W-:Y:S05]  /*1d8b0*/  WARPSYNC.COLLECTIVE R15, `(.L_x_14725) ;  /* 0x000000000f087348 */ /* 0x000fea0003c00000 */
[----:B------:R0:W1:Y:S02]  /*1d8c0*/  SHFL.IDX P6, R14, R13, R12, R11 ;  /* 0x0000000c0d0e7389 */ /* 0x00006400000c000b */
[----:B01----:R-:W-:Y:S01]  /*1d8d0*/  ENDCOLLECTIVE ;  /* 0x000000000000791b */ /* 0x003fe20003800000 */
.L_x_14725:
        /* <DEDUP_REMOVED lines=15> */
.L_x_14726:
[----:B------:R-:W-:Y:S02]  /*1d9d0*/  @P0 IMAD R6, R5, 0x2, R22 ;  /* 0x0000000205060824 */ /* 0x000fe400078e0216 */
[----:B------:R-:W-:Y:S02]  /*1d9e0*/  IMAD.MOV.U32 R13, RZ, RZ, R4 ;  /* 0x000000ffff0d7224 */ /* 0x000fe400078e0004 */
[----:B------:R-:W-:Y:S01]  /*1d9f0*/  IMAD.MOV.U32 R12, RZ, RZ, 0x5 ;  /* 0x00000005ff0c7424 */ /* 0x000fe200078e00ff */
[----:B------:R-:W-:-:S07]  /*1da00*/  MOV R3, R14 ;  /* 0x0000000e00037202 */ /* 0x000fce0000000f00 */
[----:B------:R-:W-:Y:S05]  /*1da10*/  WARPSYNC.COLLECTIVE R15, `(.L_x_14727) ;  /* 0x000000000f087348 */ /* 0x000fea0003c00000 */
[----:B------:R0:W1:Y:S02]  /*1da20*/  SHFL.IDX P6, R14, R13, R12, R11 ;  /* 0x0000000c0d0e7389 */ /* 0x00006400000c000b */
[----:B01----:R-:W-:Y:S01]  /*1da30*/  ENDCOLLECTIVE ;  /* 0x000000000000791b */ /* 0x003fe20003800000 */
.L_x_14727:
[----:B------:R-:W-:-:S05]  /*1da40*/  @P0 LEA R3, P1, R8, R3, 0x1 ;  /* 0x0000000308030211 */ /* 0x000fca00078208ff */
[----:B------:R-:W-:-:S05]  /*1da50*/  @P0 IMAD.X R2, RZ, RZ, R2, P1 ;  /* 0x000000ffff020224 */ /* 0x000fca00008e0602 */
        /* <DEDUP_REMOVED lines=12> */
.L_x_14728:
[----:B------:R-:W-:Y:S01]  /*1db20*/  IMAD.MOV.U32 R0, RZ, RZ, R14 ;  /* 0x000000ffff007224 */ /* 0x000fe200078e000e */
[----:B------:R-:W-:Y:S06]  /*1db30*/  BRA `(.L_x_14729) ;  /* 0xffffffa4003c7947 */ /* 0x000fec000383ffff */
.L_x_14580:
[----:B------:R-:W-:Y:S01]  /*1db40*/  IMAD.MOV.U32 R13, RZ, RZ, R4 ;  /* 0x000000ffff0d7224 */ /* 0x000fe200078e0004 */
[----:B------:R-:W-:Y:S01]  /*1db50*/  MOV R11, 0x181f ;  /* 0x0000181f000b7802 */ /* 0x000fe20000000f00 */
[----:B------:R-:W-:Y:S01]  /*1db60*/  IMAD.MOV.U32 R12, RZ, RZ, RZ ;  /* 0x000000ffff0c7224 */ /* 0x000fe200078e00ff */
[----:B------:R-:W-:Y:S01]  /*1db70*/  LEA R17, R17, R10, 0x7 ;  /* 0x0000000a11117211 */ /* 0x000fe200078e38ff */
[----:B------:R-:W-:Y:S02]  /*1db80*/  IMAD.MOV.U32 R15, RZ, RZ, -0x1 ;  /* 0xffffffffff0f7424 */ /* 0x000fe400078e00ff */
[----:B-----5:R-:W-:Y:S02]  /*1db90*/  IMAD R5, R20, R7, RZ ;  /* 0x0000000714057224 */ /* 0x020fe400078e02ff */
[----:B------:R-:W-:-:S07]  /*1dba0*/  VIADD R6, R17, 0x10 ;  /* 0x0000001011067836 */ /* 0x000fce0000000000 */
[----:B-1----:R-:W-:Y:S05]  /*1dbb0*/  WARPSYNC.COLLECTIVE R15, `(.L_x_14730) ;  /* 0x000000000f087348 */ /* 0x002fea0003c00000 */
[----:B------:R0:W2:Y:S02]  /*1dbc0*/  SHFL.IDX P6, R14, R13, R12, R11 ;  /* 0x0000000c0d0e7389 */ /* 0x0000a400000c000b */
[----:B012---:R-:W-:Y:S01]  /*1dbd0*/  ENDCOLLECTIVE ;  /* 0x000000000000791b */ /* 0x007fe20003800000 */
.L_x_14730:
[----:B------:R-:W-:Y:S01]  /*1dbe0*/  ISETP.GE.AND P0, PT, R17, R5, PT ;  /* 0x000000051100720c */ /* 0x000fe20003f06270 */
[----:B------:R-:W-:Y:S02]  /*1dbf0*/  IMAD.MOV.U32 R13, RZ, RZ, R0 ;  /* 0x000000ffff0d7224 */ /* 0x000fe400078e0000 */
[----:B------:R-:W-:-:S10]  /*1dc00*/  IMAD.MOV.U32 R2, RZ, RZ, R14 ;  /* 0x000000ffff027224 */ /* 0x000fd400078e000e */
[----:B------:R-:W-:Y:S05]  /*1dc10*/  WARPSYNC.COLLECTIVE R15, `(.L_x_14731) ;  /* 0x000000000f087348 */ /* 0x000fea0003c00000 */
[----:B------:R0:W1:Y:S02]  /*1dc20*/  SHFL.IDX P6, R14, R13, R12, R11 ;  /* 0x0000000c0d0e7389 */ /* 0x00006400000c000b */
[----:B01----:R-:W-:Y:S01]  /*1dc30*/  ENDCOLLECTIVE ;  /* 0x000000000000791b */ /* 0x003fe20003800000 */
.L_x_14731:
[----:B------:R-:W-:Y:S02]  /*1dc40*/  IMAD.MOV.U32 R13, RZ, RZ, R4 ;  /* 0x000000ffff0d7224 */ /* 0x000fe400078e0004 */
[----:B------:R-:W-:Y:S02]  /*1dc50*/  IMAD.MOV.U32 R12, RZ, RZ, 0x1 ;  /* 0x00000001ff0c7424 */ /* 0x000fe400078e00ff */
[----:B------:R-:W-:-:S07]  /*1dc60*/  IMAD.MOV.U32 R3, RZ, RZ, R14 ;  /* 0x000000ffff037224 */ /* 0x000fce00078e000e */
[----:B------:R-:W-:Y:S05]  /*1dc70*/  WARPSYNC.COLLECTIVE R15, `(.L_x_14732) ;  /* 0x000000000f087348 */ /* 0x000fea0003c00000 */
[----:B------:R0:W1:Y:S02]  /*1dc80*/  SHFL.IDX P6, R14, R13, R12, R11 ;  /* 0x0000000c0d0e7389 */ /* 0x00006400000c000b */
[----:B01----:R-:W-:Y:S01]  /*1dc90*/  ENDCOLLECTIVE ;  /* 0x000000000000791b */ /* 0x003fe20003800000 */
.L_x_14732:
        /* <DEDUP_REMOVED lines=15> */
.L_x_14733:
[----:B------:R-:W-:Y:S01]  /*1dd90*/  MOV R13, R4 ;  /* 0x00000004000d7202 */ /* 0x000fe20000000f00 */
[----:B------:R-:W-:Y:S02]  /*1dda0*/  IMAD.MOV.U32 R12, RZ, RZ, 0x2 ;  /* 0x00000002ff0c7424 */ /* 0x000fe400078e00ff */
[----:B------:R-:W-:-:S07]  /*1ddb0*/  IMAD.MOV.U32 R3, RZ, RZ, R14 ;  /* 0x000000ffff037224 */ /* 0x000fce00078e000e */
[----:B------:R-:W-:Y:S05]  /*1ddc0*/  WARPSYNC.COLLECTIVE R15, `(.L_x_14734) ;  /* 0x000000000f087348 */ /* 0x000fea0003c00000 */
[----:B------:R0:W1:Y:S02]  /*1ddd0*/  SHFL.IDX P6, R14, R13, R12, R11 ;  /* 0x0000000c0d0e7389 */ /* 0x00006400000c000b */
[----:B01----:R-:W-:Y:S01]  /*1dde0*/  ENDCOLLECTIVE ;  /* 0x000000000000791b */ /* 0x003fe20003800000 */
.L_x_14734:
        /* <DEDUP_REMOVED lines=16> */
.L_x_14735:
[----:B------:R-:W-:Y:S02]  /*1def0*/  IMAD.MOV.U32 R13, RZ, RZ, R4 ;  /* 0x000000ffff0d7224 */ /* 0x000fe400078e0004 */
[----:B------:R-:W-:Y:S02]  /*1df00*/  IMAD.MOV.U32 R12, RZ, RZ, 0x3 ;  /* 0x00000003ff0c7424 */ /* 0x000fe400078e00ff */
[----:B------:R-:W-:-:S07]  /*1df10*/  IMAD.MOV.U32 R3, RZ, RZ, R14 ;  /* 0x000000ffff037224 */ /* 0x000fce00078e000e */
[----:B------:R-:W-:Y:S05]  /*1df20*/  WARPSYNC.COLLECTIVE R15, `(.L_x_14736) ;  /* 0x000000000f087348 */ /* 0x000fea0003c00000 */
[----:B------:R0:W1:Y:S02]  /*1df30*/  SHFL.IDX P6, R14, R13, R12, R11 ;  /* 0x0000000c0d0e7389 */ /* 0x00006400000c000b */
[----:B01----:R-:W-:Y:S01]  /*1df40*/  ENDCOLLECTIVE ;  /* 0x000000000000791b */ /* 0x003fe20003800000 */
.L_x_14736:
[----:B------:R-:W-:-:S04]  /*1df50*/  @!P0 LEA R3, P2, R9, R3, 0x1 ;  /* 0x0000000309038211 */ /* 0x000fc800078408ff */
[----:B------:R-:W-:-:S04]  /*1df60*/  @!P0 IADD3.X R2, RZ, R2, RZ, P2, !PT ;  /* 0x00000002ff028210 */ /* 0x000fc800017fe4ff */
        /* <DEDUP_REMOVED lines=14> */
.L_x_14737:
[----:B------:R-:W-:Y:S01]  /*1e050*/  IMAD.MOV.U32 R13, RZ, RZ, R4 ;  /* 0x000000ffff0d7224 */ /* 0x000fe200078e0004 */
[----:B------:R-:W-:Y:S01]  /*1e060*/  MOV R12, 0x4 ;  /* 0x00000004000c7802 */ /* 0x000fe20000000f00 */
[----:B------:R-:W-:-:S07]  /*1e070*/  IMAD.MOV.U32 R3, RZ, RZ, R14 ;  /* 0x000000ffff037224 */ /* 0x000fce00078e000e */
[----:B------:R-:W-:Y:S05]  /*1e080*/  WARPSYNC.COLLECTIVE R15, `(.L_x_14738) ;  /* 0x000000000f087348 */ /* 0x000fea0003c00000 */
[----:B------:R0:W1:Y:S02]  /*1e090*/  SHFL.IDX P6, R14, R13, R12, R11 ;  /* 0x0000000c0d0e7389 */ /* 0x00006400000c000b */
[----:B01----:R-:W-:Y:S01]  /*1e0a0*/  ENDCOLLECTIVE ;  /* 0x000000000000791b */ /* 0x003fe20003800000 */
.L_x_14738:
        /* <DEDUP_REMOVED lines=16> */
.L_x_14739:
[----:B------:R-:W-:Y:S02]  /*1e1b0*/  IMAD.MOV.U32 R13, RZ, RZ, R4 ;  /* 0x000000ffff0d7224 */ /* 0x000fe400078e0004 */
[----:B------:R-:W-:Y:S02]  /*1e1c0*/  IMAD.MOV.U32 R12, RZ, RZ, 0x5 ;  /* 0x00000005ff0c7424 */ /* 0x000fe400078e00ff */
[----:B------:R-:W-:-:S07]  /*1e1d0*/  IMAD.MOV.U32 R3, RZ, RZ, R14 ;  /* 0x000000ffff037224 */ /* 0x000fce00078e000e */
[----:B------:R-:W-:Y:S05]  /*1e1e0*/  WARPSYNC.COLLECTIVE R15, `(.L_x_14740) ;  /* 0x000000000f087348 */ /* 0x000fea0003c00000 */
[----:B------:R0:W1:Y:S02]  /*1e1f0*/  SHFL.IDX P6, R14, R13, R12, R11 ;  /* 0x0000000c0d0e7389 */ /* 0x00006400000c000b */
[----:B01----:R-:W-:Y:S01]  /*1e200*/  ENDCOLLECTIVE ;  /* 0x000000000000791b */ /* 0x003fe20003800000 */
.L_x_14740:
        /* <DEDUP_REMOVED lines=16> */
.L_x_14741:
[----:B------:R-:W-:Y:S02]  /*1e310*/  IMAD.MOV.U32 R13, RZ, RZ, R4 ;  /* 0x000000ffff0d7224 */ /* 0x000fe400078e0004 */
[----:B------:R-:W-:Y:S01]  /*1e320*/  IMAD.MOV.U32 R12, RZ, RZ, 0x6 ;  /* 0x00000006ff0c7424 */ /* 0x000fe200078e00ff */
[----:B------:R-:W-:-:S07]  /*1e330*/  MOV R3, R14 ;  /* 0x0000000e00037202 */ /* 0x000fce0000000f00 */
[----:B------:R-:W-:Y:S05]  /*1e340*/  WARPSYNC.COLLECTIVE R15, `(.L_x_14742) ;  /* 0x000000000f087348 */ /* 0x000fea0003c00000 */
[----:B------:R0:W1:Y:S02]  /*1e350*/  SHFL.IDX P6, R14, R13, R12, R11 ;  /* 0x0000000c0d0e7389 */ /* 0x00006400000c000b */
[----:B01----:R-:W-:Y:S01]  /*1e360*/  ENDCOLLECTIVE ;  /* 0x000000000000791b */ /* 0x003fe20003800000 */
.L_x_14742:
        /* <DEDUP_REMOVED lines=16> */
.L_x_14743:
[----:B------:R-:W-:Y:S01]  /*1e470*/  IMAD.MOV.U32 R13, RZ, RZ, R4 ;  /* 0x000000ffff0d7224 */ /* 0x000fe200078e0004 */
[----:B------:R-:W-:Y:S01]  /*1e480*/  MOV R12, 0x7 ;  /* 0x00000007000c7802 */ /* 0x000fe20000000f00 */
[----:B------:R-:W-:-:S07]  /*1e490*/  IMAD.MOV.U32 R3, RZ, RZ, R14 ;  /* 0x000000ffff037224 */ /* 0x000fce00078e000e */
[----:B------:R-:W-:Y:S05]  /*1e4a0*/  WARPSYNC.COLLECTIVE R15, `(.L_x_14744) ;  /* 0x000000000f087348 */ /* 0x000fea0003c00000 */
[----:B------:R0:W1:Y:S02]  /*1e4b0*/  SHFL.IDX P6, R14, R13, R12, R11 ;  /* 0x0000000c0d0e7389 */ /* 0x00006400000c000b */
[----:B01----:R-:W-:Y:S01]  /*1e4c0*/  ENDCOLLECTIVE ;  /* 0x000000000000791b */ /* 0x003fe20003800000 */
.L_x_14744:
        /* <DEDUP_REMOVED lines=10> */
.L_x_14745:
[----:B------:R-:W-:Y:S01]  /*1e570*/  @!PT LDS RZ, [RZ] ;  /* 0x00000000fffff984 */ /* 0x000fe20000000800 */
[----:B------:R-:W-:Y:S01]  /*1e580*/  @!PT LDS RZ, [RZ] ;  /* 0x00000000fffff984 */ /* 0x000fe20000000800 */
[----:B------:R-:W-:Y:S01]  /*1e590*/  @!PT LDS RZ, [RZ] ;  /* 0x00000000fffff984 */ /* 0x000fe20000000800 */
[----:B------:R0:W-:Y:S01]  /*1e5a0*/  @!P0 LDGSTS.E.BYPASS.LTC128B.128 [R8+0x1b400], desc[UR40][R2.64], !P1 ;  /* 0x1b40000002088fae */ /* 0x0001e2000c901d68 */
[----:B------:R-:W-:Y:S01]  /*1e5b0*/  IMAD.MOV.U32 R0, RZ, RZ, R14 ;  /* 0x000000ffff007224 */ /* 0x000fe200078e000e */
[----:B------:R-:W-:Y:S06]  /*1e5c0*/  BRA `(.L_x_14746) ;  /* 0xffffffa400c47947 */ /* 0x000fec000383ffff */
.L_x_14583:
[----:B0-----:R0:W2:Y:S02]  /*1e5d0*/  SYNCS.PHASECHK.TRANS64.TRYWAIT P0, [R22+URZ+0x22820], R3 ;  /* 0x02282003160075a7 */ /* 0x0010a4000800017f */
[----:B--2---:R-:W-:Y:S05]  /*1e5e0*/  @!P0 NANOSLEEP.SYNCS 0x989680 ;  /* 0x009896800000895d */ /* 0x004fea0003900000 */
[----:B------:R-:W2:Y:S02]  /*1e5f0*/  @!P0 SYNCS.PHASECHK.TRANS64 P0, [R22+URZ+0x22820], R3 ;  /* 0x02282003160085a7 */ /* 0x000ea4000800007f */
[----:B--2---:R-:W-:Y:S05]  /*1e600*/  @!P0 BRA `(.L_x_14583) ;  /* 0xfffffffc00f08947 */ /* 0x004fea000383ffff */
[----:B------:R-:W-:Y:S05]  /*1e610*/  BRA `(.L_x_14747) ;  /* 0xffffffa800207947 */ /* 0x000fea000383ffff */
.L_x_14586:
[----:B--2---:R2:W3:Y:S02]  /*1e620*/  SYNCS.PHASECHK.TRANS64.TRYWAIT P0, [R31+URZ+0x22860], R0 ;  /* 0x022860001f0075a7 */ /* 0x0044e4000800017f */
[----:B---3--:R-:W-:Y:S05]  /*1e630*/  @!P0 NANOSLEEP.SYNCS 0x989680 ;  /* 0x009896800000895d */ /* 0x008fea0003900000 */
[----:B------:R-:W3:Y:S02]  /*1e640*/  @!P0 SYNCS.PHASECHK.TRANS64 P0, [R31+URZ+0x22860], R0 ;  /* 0x022860001f0085a7 */ /* 0x000ee4000800007f */
[----:B---3--:R-:W-:Y:S05]  /*1e650*/  @!P0 BRA `(.L_x_14586) ;  /* 0xfffffffc00f08947 */ /* 0x008fea000383ffff */
[----:B------:R-:W-:Y:S05]  /*1e660*/  BRA `(.L_x_14748) ;  /* 0xffffffa800307947 */ /* 0x000fea000383ffff */
.L_x_14587:
        /* <DEDUP_REMOVED lines=8> */
.L_x_14750:
[----:B------:R-:W-:Y:S05]  /*1e6f0*/  BSYNC B0 ;  /* 0x0000000000007941 */ /* 0x000fea0003800000 */
.L_x_14749:
        /* <DEDUP_REMOVED lines=12> */
.L_x_14751:
[----:B------:R-:W-:Y:S01]  /*1e7c0*/  ISETP.LT.OR P4, PT, R32, 0x1, !P1 ;  /* 0x000000012000780c */ /* 0x000fe20004f81670 */
[----:B------:R-:W-:Y:S02]  /*1e7d0*/  IMAD.MOV.U32 R13, RZ, RZ, R6 ;  /* 0x000000ffff0d7224 */ /* 0x000fe400078e0006 */
[----:B------:R-:W-:Y:S02]  /*1e7e0*/  IMAD.MOV.U32 R12, RZ, RZ, 0x1 ;  /* 0x00000001ff0c7424 */ /* 0x000fe400078e00ff */
[----:B------:R-:W-:-:S05]  /*1e7f0*/  IMAD.SHL.U32 R7, R7, 0x8, RZ ;  /* 0x0000000807077824 */ /* 0x000fca00078e00ff */
        /* <DEDUP_REMOVED lines=8> */
.L_x_14752:
[----:B------:R-:W-:Y:S02]  /*1e880*/  IADD3.X R3, RZ, R3, RZ, P0, !PT ;  /* 0x00000003ff037210 */ /* 0x000fe400007fe4ff */
        /* <DEDUP_REMOVED lines=16> */
.L_x_14753:
[----:B------:R-:W-:Y:S02]  /*1e990*/  IMAD.MOV.U32 R13, RZ, RZ, R6 ;  /* 0x000000ffff0d7224 */ /* 0x000fe400078e0006 */
[----:B------:R-:W-:Y:S01]  /*1e9a0*/  IMAD.MOV.U32 R12, RZ, RZ, 0x2 ;  /* 0x00000002ff0c7424 */ /* 0x000fe200078e00ff */
[----:B------:R-:W-:-:S13]  /*1e9b0*/  IADD3 R2, P4, R14, R0, RZ ;  /* 0x000000000e027210 */ /* 0x000fda0007f9e0ff */
[----:B------:R-:W-:Y:S05]  /*1e9c0*/  WARPSYNC.COLLECTIVE R15, `(.L_x_14754) ;  /* 0x000000000f087348 */ /* 0x000fea0003c00000 */
[----:B------:R0:W1:Y:S02]  /*1e9d0*/  SHFL.IDX P6, R14, R13, R12, R11 ;  /* 0x0000000c0d0e7389 */ /* 0x00006400000c000b */
[----:B01----:R-:W-:Y:S01]  /*1e9e0*/  ENDCOLLECTIVE ;  /* 0x000000000000791b */ /* 0x003fe20003800000 */
.L_x_14754:
        /* <DEDUP_REMOVED lines=17> */
.L_x_14755:
[----:B------:R-:W-:Y:S02]  /*1eb00*/  IMAD.MOV.U32 R13, RZ, RZ, R6 ;  /* 0x000000ffff0d7224 */ /* 0x000fe400078e0006 */
[----:B------:R-:W-:Y:S01]  /*1eb10*/  IMAD.MOV.U32 R12, RZ, RZ, 0x3 ;  /* 0x00000003ff0c7424 */ /* 0x000fe200078e00ff */
[----:B------:R-:W-:-:S13]  /*1eb20*/  IADD3 R2, P4, R14, R0, RZ ;  /* 0x000000000e027210 */ /* 0x000fda0007f9e0ff */
[----:B------:R-:W-:Y:S05]  /*1eb30*/  WARPSYNC.COLLECTIVE R15, `(.L_x_14756) ;  /* 0x000000000f087348 */ /* 0x000fea0003c00000 */
[----:B------:R0:W1:Y:S02]  /*1eb40*/  SHFL.IDX P6, R14, R13, R12, R11 ;  /* 0x0000000c0d0e7389 */ /* 0x00006400000c000b */
[----:B01----:R-:W-:Y:S01]  /*1eb50*/  ENDCOLLECTIVE ;  /* 0x000000000000791b */ /* 0x003fe20003800000 */
.L_x_14756:
        /* <DEDUP_REMOVED lines=17> */
.L_x_14757:
[----:B------:R-:W-:Y:S02]  /*1ec70*/  IMAD.MOV.U32 R13, RZ, RZ, R6 ;  /* 0x000000ffff0d7224 */ /* 0x000fe400078e0006 */
[----:B------:R-:W-:Y:S01]  /*1ec80*/  IMAD.MOV.U32 R12, RZ, RZ, 0x4 ;  /* 0x00000004ff0c7424 */ /* 0x000fe200078e00ff */
[----:B------:R-:W-:-:S13]  /*1ec90*/  IADD3 R2, P4, R14, R0, RZ ;  /* 0x000000000e027210 */ /* 0x000fda0007f9e0ff */
[----:B------:R-:W-:Y:S05]  /*1eca0*/  WARPSYNC.COLLECTIVE R15, `(.L_x_14758) ;  /* 0x000000000f087348 */ /* 0x000fea0003c00000 */
[----:B------:R0:W1:Y:S02]  /*1ecb0*/  SHFL.IDX P6, R14, R13, R12, R11 ;  /* 0x0000000c0d0e7389 */ /* 0x00006400000c000b */
[----:B01----:R-:W-:Y:S01]  /*1ecc0*/  ENDCOLLECTIVE ;  /* 0x000000000000791b */ /* 0x003fe20003800000 */
.L_x_14758:
        /* <DEDUP_REMOVED lines=17> */
.L_x_14759:
[----:B------:R-:W-:Y:S02]  /*1ede0*/  IMAD.MOV.U32 R13, RZ, RZ, R6 ;  /* 0x000000ffff0d7224 */ /* 0x000fe400078e0006 */
[----:B------:R-:W-:Y:S01]  /*1edf0*/  IMAD.MOV.U32 R12, RZ, RZ, 0x5 ;  /* 0x00000005ff0c7424 */ /* 0x000fe200078e00ff */
[----:B------:R-:W-:-:S13]  /*1ee00*/  IADD3 R2, P4, R14, R0, RZ ;  /* 0x000000000e027210 */ /* 0x000fda0007f9e0ff */
[----:B------:R-:W-:Y:S05]  /*1ee10*/  WARPSYNC.COLLECTIVE R15, `(.L_x_14760) ;  /* 0x000000000f087348 */ /* 0x000fea0003c00000 */
[----:B------:R0:W1:Y:S02]  /*1ee20*/  SHFL.IDX P6, R14, R13, R12, R11 ;  /* 0x0000000c0d0e7389 */ /* 0x00006400000c000b */
[----:B01----:R-:W-:Y:S01]  /*1ee30*/  ENDCOLLECTIVE ;  /* 0x000000000000791b */ /* 0x003fe20003800000 */
.L_x_14760:
        /* <DEDUP_REMOVED lines=12> */
.L_x_14761:
        /* <DEDUP_REMOVED lines=9> */
.L_x_14594:
[----:B0-----:R0:W2:Y:S02]  /*1ef90*/  SYNCS.PHASECHK.TRANS64.TRYWAIT P0, [R4+URZ+0x22840], R21 ;  /* 0x02284015040075a7 */ /* 0x0010a4000800017f */
[----:B--2---:R-:W-:Y:S05]  /*1efa0*/  @!P0 NANOSLEEP.SYNCS 0x989680 ;  /* 0x009896800000895d */ /* 0x004fea0003900000 */
[----:B------:R-:W2:Y:S02]  /*1efb0*/  @!P0 SYNCS.PHASECHK.TRANS64 P0, [R4+URZ+0x22840], R21 ;  /* 0x02284015040085a7 */ /* 0x000ea4000800007f */
[----:B--2---:R-:W-:Y:S05]  /*1efc0*/  @!P0 BRA `(.L_x_14594) ;  /* 0xfffffffc00f08947 */ /* 0x004fea000383ffff */
[----:B------:R-:W-:Y:S05]  /*1efd0*/  BRA `(.L_x_14763) ;  /* 0xffffffa800987947 */ /* 0x000fea000383ffff */
.L_x_14595:
        /* <DEDUP_REMOVED lines=8> */
.L_x_14765:
[----:B------:R-:W-:Y:S05]  /*1f060*/  BSYNC B1 ;  /* 0x0000000000017941 */ /* 0x000fea0003800000 */
.L_x_14764:
        /* <DEDUP_REMOVED lines=9> */
.L_x_14766:
[----:B------:R-:W-:Y:S02]  /*1f100*/  IMAD.MOV.U32 R13, RZ, RZ, R9 ;  /* 0x000000ffff0d7224 */ /* 0x000fe400078e0009 */
[----:B------:R-:W-:Y:S01]  /*1f110*/  IMAD.MOV.U32 R12, RZ, RZ, 0x1 ;  /* 0x00000001ff0c7424 */ /* 0x000fe200078e00ff */
[----:B------:R-:W-:-:S07]  /*1f120*/  MOV R2, R14 ;  /* 0x0000000e00027202 */ /* 0x000fce0000000f00 */
[----:B------:R-:W-:Y:S05]  /*1f130*/  WARPSYNC.COLLECTIVE R15, `(.L_x_14767) ;  /* 0x000000000f087348 */ /* 0x000fea0003c00000 */
[----:B------:R0:W1:Y:S02]  /*1f140*/  SHFL.IDX P6, R14, R13, R12, R11 ;  /* 0x0000000c0d0e7389 */ /* 0x00006400000c000b */
[----:B01----:R-:W-:Y:S01]  /*1f150*/  ENDCOLLECTIVE ;  /* 0x000000000000791b */ /* 0x003fe20003800000 */
.L_x_14767:
        /* <DEDUP_REMOVED lines=11> */
.L_x_14768:
[----:B------:R-:W-:Y:S01]  /*1f210*/  IMAD.MOV.U32 R13, RZ, RZ, R9 ;  /* 0x000000ffff0d7224 */ /* 0x000fe200078e0009 */
[----:B------:R-:W-:Y:S01]  /*1f220*/  MOV R12, 0x2 ;  /* 0x00000002000c7802 */ /* 0x000fe20000000f00 */
[----:B------:R-:W-:-:S07]  /*1f230*/  IMAD.MOV.U32 R2, RZ, RZ, R14 ;  /* 0x000000ffff027224 */ /* 0x000fce00078e000e */
[----:B------:R-:W-:Y:S05]  /*1f240*/  WARPSYNC.COLLECTIVE R15, `(.L_x_14769) ;  /* 0x000000000f087348 */ /* 0x000fea0003c00000 */
[----:B------:R0:W1:Y:S02]  /*1f250*/  SHFL.IDX P6, R14, R13, R12, R11 ;  /* 0x0000000c0d0e7389 */ /* 0x00006400000c000b */
[----:B01----:R-:W-:Y:S01]  /*1f260*/  ENDCOLLECTIVE ;  /* 0x000000000000791b */ /* 0x003fe20003800000 */
.L_x_14769:
        /* <DEDUP_REMOVED lines=11> */
.L_x_14770:
[----:B------:R-:W-:Y:S01]  /*1f320*/  MOV R13, R9 ;  /* 0x00000009000d7202 */ /* 0x000fe20000000f00 */
[----:B------:R-:W-:Y:S02]  /*1f330*/  IMAD.MOV.U32 R12, RZ, RZ, 0x3 ;  /* 0x00000003ff0c7424 */ /* 0x000fe400078e00ff */
[----:B------:R-:W-:-:S07]  /*1f340*/  IMAD.MOV.U32 R2, RZ, RZ, R14 ;  /* 0x000000ffff027224 */ /* 0x000fce00078e000e */
[----:B------:R-:W-:Y:S05]  /*1f350*/  WARPSYNC.COLLECTIVE R15, `(.L_x_14771) ;  /* 0x000000000f087348 */ /* 0x000fea0003c00000 */
[----:B------:R0:W1:Y:S02]  /*1f360*/  SHFL.IDX P6, R14, R13, R12, R11 ;  /* 0x0000000c0d0e7389 */ /* 0x00006400000c000b */
[----:B01----:R-:W-:Y:S01]  /*1f370*/  ENDCOLLECTIVE ;  /* 0x000000000000791b */ /* 0x003fe20003800000 */
.L_x_14771:
        /* <DEDUP_REMOVED lines=11> */
.L_x_14772:
[----:B------:R-:W-:Y:S02]  /*1f430*/  IMAD.MOV.U32 R13, RZ, RZ, R9 ;  /* 0x000000ffff0d7224 */ /* 0x000fe400078e0009 */
[----:B------:R-:W-:Y:S02]  /*1f440*/  IMAD.MOV.U32 R12, RZ, RZ, 0x4 ;  /* 0x00000004ff0c7424 */ /* 0x000fe400078e00ff */
[----:B------:R-:W-:-:S07]  /*1f450*/  IMAD.MOV.U32 R2, RZ, RZ, R14 ;  /* 0x000000ffff027224 */ /* 0x000fce00078e000e */
[----:B------:R-:W-:Y:S05]  /*1f460*/  WARPSYNC.COLLECTIVE R15, `(.L_x_14773) ;  /* 0x000000000f087348 */ /* 0x000fea0003c00000 */
[----:B------:R0:W1:Y:S02]  /*1f470*/  SHFL.IDX P6, R14, R13, R12, R11 ;  /* 0x0000000c0d0e7389 */ /* 0x00006400000c000b */
[----:B01----:R-:W-:Y:S01]  /*1f480*/  ENDCOLLECTIVE ;  /* 0x000000000000791b */ /* 0x003fe20003800000 */
.L_x_14773:
        /* <DEDUP_REMOVED lines=11> */
.L_x_14774:
[----:B------:R-:W-:Y:S02]  /*1f540*/  IMAD.MOV.U32 R13, RZ, RZ, R9 ;  /* 0x000000ffff0d7224 */ /* 0x000fe400078e0009 */
[----:B------:R-:W-:Y:S01]  /*1f550*/  IMAD.MOV.U32 R12, RZ, RZ, 0x5 ;  /* 0x00000005ff0c7424 */ /* 0x000fe200078e00ff */
[----:B------:R-:W-:-:S07]  /*1f560*/  MOV R2, R14 ;  /* 0x0000000e00027202 */ /* 0x000fce0000000f00 */
[----:B------:R-:W-:Y:S05]  /*1f570*/  WARPSYNC.COLLECTIVE R15, `(.L_x_14775) ;  /* 0x000000000f087348 */ /* 0x000fea0003c00000 */
[----:B------:R0:W1:Y:S02]  /*1f580*/  SHFL.IDX P6, R14, R13, R12, R11 ;  /* 0x0000000c0d0e7389 */ /* 0x00006400000c000b */
[----:B01----:R-:W-:Y:S01]  /*1f590*/  ENDCOLLECTIVE ;  /* 0x000000000000791b */ /* 0x003fe20003800000 */
.L_x_14775:
        /* <DEDUP_REMOVED lines=11> */
.L_x_14776:
[----:B------:R-:W-:Y:S01]  /*1f650*/  IMAD.MOV.U32 R2, RZ, RZ, R14 ;  /* 0x000000ffff027224 */ /* 0x000fe200078e000e */
[----:B------:R-:W-:Y:S06]  /*1f660*/  BRA `(.L_x_14777) ;  /* 0xffffffa400cc7947 */ /* 0x000fec000383ffff */
.L_x_14600:
[----:B----4-:R4:W0:Y:S02]  /*1f670*/  SYNCS.PHASECHK.TRANS64.TRYWAIT P0, [R4+URZ+0x22860], R21 ;  /* 0x02286015040075a7 */ /* 0x010824000800017f */
[----:B0-----:R-:W-:Y:S05]  /*1f680*/  @!P0 NANOSLEEP.SYNCS 0x989680 ;  /* 0x009896800000895d */ /* 0x001fea0003900000 */
[----:B------:R-:W0:Y:S02]  /*1f690*/  @!P0 SYNCS.PHASECHK.TRANS64 P0, [R4+URZ+0x22860], R21 ;  /* 0x02286015040085a7 */ /* 0x000e24000800007f */
[----:B0-----:R-:W-:Y:S05]  /*1f6a0*/  @!P0 BRA `(.L_x_14600) ;  /* 0xfffffffc00f08947 */ /* 0x001fea000383ffff */
[----:B------:R-:W-:Y:S05]  /*1f6b0*/  BRA `(.L_x_14778) ;  /* 0xffffffa8001c7947 */ /* 0x000fea000383ffff */
.L_x_14601:
[----:B------:R-:W-:Y:S01]  /*1f6c0*/  BSSY B1, `(.L_x_14779) ;  /* 0x0000008000017945 */ /* 0x000fe20003800000 */
[----:B------:R-:W-:Y:S01]  /*1f6d0*/  IMAD.MOV.U32 R13, RZ, RZ, R7 ;  /* 0x000000ffff0d7224 */ /* 0x000fe200078e0007 */
[----:B------:R-:W-:Y:S01]  /*1f6e0*/  MOV R15, 0xffffffff ;  /* 0xffffffff000f7802 */ /* 0x000fe20000000f00 */
[----:B------:R-:W-:Y:S02]  /*1f6f0*/  IMAD.MOV.U32 R12, RZ, RZ, RZ ;  /* 0x000000ffff0c7224 */ /* 0x000fe400078e00ff */
[----:B------:R-:W-:-:S07]  /*1f700*/  IMAD.MOV.U32 R11, RZ, RZ, 0x181f ;  /* 0x0000181fff0b7424 */ /* 0x000fce00078e00ff */
[----:B01-34-:R-:W-:Y:S05]  /*1f710*/  WARPSYNC.COLLECTIVE R15, `(.L_x_14780) ;  /* 0x000000000f087348 */ /* 0x01bfea0003c00000 */
[----:B------:R2:W0:Y:S02]  /*1f720*/  SHFL.IDX P6, R14, R13, R12, R11 ;  /* 0x0000000c0d0e7389 */ /* 0x00042400000c000b */
[----:B01234-:R-:W-:Y:S01]  /*1f730*/  ENDCOLLECTIVE ;  /* 0x000000000000791b */ /* 0x01ffe20003800000 */
.L_x_14780:
[----:B------:R-:W-:Y:S05]  /*1f740*/  BSYNC B1 ;  /* 0x0000000000017941 */ /* 0x000fea0003800000 */
.L_x_14779:
        /* <DEDUP_REMOVED lines=9> */
.L_x_14781:
[----:B------:R-:W-:Y:S02]  /*1f7e0*/  IMAD.MOV.U32 R13, RZ, RZ, R7 ;  /* 0x000000ffff0d7224 */ /* 0x000fe400078e0007 */
[----:B------:R-:W-:Y:S01]  /*1f7f0*/  IMAD.MOV.U32 R12, RZ, RZ, 0x1 ;  /* 0x00000001ff0c7424 */ /* 0x000fe200078e00ff */
[----:B------:R-:W-:-:S13]  /*1f800*/  IADD3 R2, P0, R14, R0, RZ ;  /* 0x000000000e027210 */ /* 0x000fda0007f1e0ff */
[----:B------:R-:W-:Y:S05]  /*1f810*/  WARPSYNC.COLLECTIVE R15, `(.L_x_14782) ;  /* 0x000000000f087348 */ /* 0x000fea0003c00000 */
[----:B------:R0:W1:Y:S02]  /*1f820*/  SHFL.IDX P6, R14, R13, R12, R11 ;  /* 0x0000000c0d0e7389 */ /* 0x00006400000c000b */
[----:B01----:R-:W-:Y:S01]  /*1f830*/  ENDCOLLECTIVE ;  /* 0x000000000000791b */ /* 0x003fe20003800000 */
.L_x_14782:
        /* <DEDUP_REMOVED lines=13> */
.L_x_14783:
[----:B------:R-:W-:Y:S02]  /*1f910*/  IMAD.MOV.U32 R13, RZ, RZ, R7 ;  /* 0x000000ffff0d7224 */ /* 0x000fe400078e0007 */
[----:B------:R-:W-:Y:S01]  /*1f920*/  IMAD.MOV.U32 R12, RZ, RZ, 0x2 ;  /* 0x00000002ff0c7424 */ /* 0x000fe200078e00ff */
[----:B------:R-:W-:-:S13]  /*1f930*/  IADD3 R2, P0, R14, R0, RZ ;  /* 0x000000000e027210 */ /* 0x000fda0007f1e0ff */
[----:B------:R-:W-:Y:S05]  /*1f940*/  WARPSYNC.COLLECTIVE R15, `(.L_x_14784) ;  /* 0x000000000f087348 */ /* 0x000fea0003c00000 */
[----:B------:R0:W1:Y:S02]  /*1f950*/  SHFL.IDX P6, R14, R13, R12, R11 ;  /* 0x0000000c0d0e7389 */ /* 0x00006400000c000b */
[----:B01----:R-:W-:Y:S01]  /*1f960*/  ENDCOLLECTIVE ;  /* 0x000000000000791b */ /* 0x003fe20003800000 */
.L_x_14784:
        /* <DEDUP_REMOVED lines=13> */
.L_x_14785:
[----:B------:R-:W-:Y:S02]  /*1fa40*/  IMAD.MOV.U32 R13, RZ, RZ, R7 ;  /* 0x000000ffff0d7224 */ /* 0x000fe400078e0007 */
[----:B------:R-:W-:Y:S01]  /*1fa50*/  IMAD.MOV.U32 R12, RZ, RZ, 0x3 ;  /* 0x00000003ff0c7424 */ /* 0x000fe200078e00ff */
[----:B------:R-:W-:-:S13]  /*1fa60*/  IADD3 R2, P0, R14, R0, RZ ;  /* 0x000000000e027210 */ /* 0x000fda0007f1e0ff */
[----:B------:R-:W-:Y:S05]  /*1fa70*/  WARPSYNC.COLLECTIVE R15, `(.L_x_14786) ;  /* 0x000000000f087348 */ /* 0x000fea0003c00000 */
[----:B------:R0:W1:Y:S02]  /*1fa80*/  SHFL.IDX P6, R14, R13, R12, R11 ;  /* 0x0000000c0d0e7389 */ /* 0x00006400000c000b */
[----:B01----:R-:W-:Y:S01]  /*1fa90*/  ENDCOLLECTIVE ;  /* 0x000000000000791b */ /* 0x003fe20003800000 */
.L_x_14786:
        /* <DEDUP_REMOVED lines=13> */
.L_x_14787:
[----:B------:R-:W-:Y:S02]  /*1fb70*/  IMAD.MOV.U32 R13, RZ, RZ, R7 ;  /* 0x000000ffff0d7224 */ /* 0x000fe400078e0007 */
[----:B------:R-:W-:Y:S01]  /*1fb80*/  IMAD.MOV.U32 R12, RZ, RZ, 0x4 ;  /* 0x00000004ff0c7424 */ /* 0x000fe200078e00ff */
[----:B------:R-:W-:-:S13]  /*1fb90*/  IADD3 R2, P0, R14, R0, RZ ;  /* 0x000000000e027210 */ /* 0x000fda0007f1e0ff */
[----:B------:R-:W-:Y:S05]  /*1fba0*/  WARPSYNC.COLLECTIVE R15, `(.L_x_14788) ;  /* 0x000000000f087348 */ /* 0x000fea0003c00000 */
[----:B------:R0:W1:Y:S02]  /*1fbb0*/  SHFL.IDX P6, R14, R13, R12, R11 ;  /* 0x0000000c0d0e7389 */ /* 0x00006400000c000b */
[----:B01----:R-:W-:Y:S01]  /*1fbc0*/  ENDCOLLECTIVE ;  /* 0x000000000000791b */ /* 0x003fe20003800000 */
.L_x_14788:
        /* <DEDUP_REMOVED lines=13> */
.L_x_14789:
[----:B------:R-:W-:Y:S02]  /*1fca0*/  IMAD.MOV.U32 R13, RZ, RZ, R7 ;  /* 0x000000ffff0d7224 */ /* 0x000fe400078e0007 */
[----:B------:R-:W-:Y:S01]  /*1fcb0*/  IMAD.MOV.U32 R12, RZ, RZ, 0x5 ;  /* 0x00000005ff0c7424 */ /* 0x000fe200078e00ff */
[----:B------:R-:W-:-:S13]  /*1fcc0*/  IADD3 R2, P0, R14, R0, RZ ;  /* 0x000000000e027210 */ /* 0x000fda0007f1e0ff */
[----:B------:R-:W-:Y:S05]  /*1fcd0*/  WARPSYNC.COLLECTIVE R15, `(.L_x_14790) ;  /* 0x000000000f087348 */ /* 0x000fea0003c00000 */
[----:B------:R0:W1:Y:S02]  /*1fce0*/  SHFL.IDX P6, R14, R13, R12, R11 ;  /* 0x0000000c0d0e7389 */ /* 0x00006400000c000b */
[----:B01----:R-:W-:Y:S01]  /*1fcf0*/  ENDCOLLECTIVE ;  /* 0x000000000000791b */ /* 0x003fe20003800000 */
.L_x_14790:
        /* <DEDUP_REMOVED lines=13> */
.L_x_14791:
[----:B------:R-:W-:Y:S05]  /*1fdd0*/  BRA `(.L_x_14792) ;  /* 0xffffffa4006c7947 */ /* 0x000fea000383ffff */
.L_x_14609:
        /* <DEDUP_REMOVED lines=8> */
.L_x_14794:
[----:B------:R-:W-:Y:S05]  /*1fe60*/  BSYNC B0 ;  /* 0x0000000000007941 */ /* 0x000fea0003800000 */
.L_x_14793:
        /* <DEDUP_REMOVED lines=9> */
.L_x_14795:
        /* <DEDUP_REMOVED lines=18> */
.L_x_14796:
[----:B------:R-:W-:Y:S01]  /*20020*/  IMAD.MOV.U32 R12, RZ, RZ, 0x2 ;  /* 0x00000002ff0c7424 */ /* 0x000fe200078e00ff */
[----:B------:R-:W-:-:S05]  /*20030*/  SEL R4, R14, RZ, P1 ;  /* 0x000000ff0e047207 */ /* 0x000fca0000800000 */
[----:B------:R-:W-:-:S04]  /*20040*/  IMAD.IADD R4, R17, 0x1, R4 ;  /* 0x0000000111047824 */ /* 0x000fc800078e0204 */
[----:B------:R-:W-:-:S07]  /*20050*/  IMAD.MOV.U32 R13, RZ, RZ, R4 ;  /* 0x000000ffff0d7224 */ /* 0x000fce00078e0004 */
[----:B------:R-:W-:Y:S05]  /*20060*/  WARPSYNC.COLLECTIVE R15, `(.L_x_14797) ;  /* 0x000000000f087348 */ /* 0x000fea0003c00000 */
[----:B------:R0:W1:Y:S02]  /*20070*/  SHFL.UP P6, R14, R13, R12, R11 ;  /* 0x0400000c0d0e7389 */ /* 0x00006400000c000b */
[----:B01----:R-:W-:Y:S01]  /*20080*/  ENDCOLLECTIVE ;  /* 0x000000000000791b */ /* 0x003fe20003800000 */
.L_x_14797:
[----:B------:R-:W-:Y:S01]  /*20090*/  IMAD.MOV.U32 R12, RZ, RZ, 0x4 ;  /* 0x00000004ff0c7424 */ /* 0x000fe200078e00ff */
[----:B------:R-:W-:-:S04]  /*200a0*/  SEL R3, R14, RZ, P2 ;  /* 0x000000ff0e037207 */ /* 0x000fc80001000000 */
[----:B------:R-:W-:-:S05]  /*200b0*/  IADD3 R6, R4, R3, RZ ;  /* 0x0000000304067210 */ /* 0x000fca0007ffe0ff */
[----:B------:R-:W-:-:S07]  /*200c0*/  IMAD.MOV.U32 R13, RZ, RZ, R6 ;  /* 0x000000ffff0d7224 */ /* 0x000fce00078e0006 */
[----:B------:R-:W-:Y:S05]  /*200d0*/  WARPSYNC.COLLECTIVE R15, `(.L_x_14798) ;  /* 0x000000000f087348 */ /* 0x000fea0003c00000 */
[----:B------:R0:W1:Y:S02]  /*200e0*/  SHFL.UP P6, R14, R13, R12, R11 ;  /* 0x0400000c0d0e7389 */ /* 0x00006400000c000b */
[----:B01----:R-:W-:Y:S01]  /*200f0*/  ENDCOLLECTIVE ;  /* 0x000000000000791b */ /* 0x003fe20003800000 */
.L_x_14798:
[----:B------:R-:W-:Y:S02]  /*20100*/  MOV R12, 0x8 ;  /* 0x00000008000c7802 */ /* 0x000fe40000000f00 */
[----:B------:R-:W-:-:S05]  /*20110*/  SEL R3, R14, RZ, P3 ;  /* 0x000000ff0e037207 */ /* 0x000fca0001800000 */
[----:B------:R-:W-:-:S04]  /*20120*/  IMAD.IADD R2, R6, 0x1, R3 ;  /* 0x0000000106027824 */ /* 0x000fc800078e0203 */
[----:B------:R-:W-:-:S07]  /*20130*/  IMAD.MOV.U32 R13, RZ, RZ, R2 ;  /* 0x000000ffff0d7224 */ /* 0x000fce00078e0002 */
[----:B------:R-:W-:Y:S05]  /*20140*/  WARPSYNC.COLLECTIVE R15, `(.L_x_14799) ;  /* 0x000000000f087348 */ /* 0x000fea0003c00000 */
[----:B------:R0:W1:Y:S02]  /*20150*/  SHFL.UP P6, R14, R13, R12, R11 ;  /* 0x0400000c0d0e7389 */ /* 0x00006400000c000b */
[----:B01----:R-:W-:Y:S01]  /*20160*/  ENDCOLLECTIVE ;  /* 0x000000000000791b */ /* 0x003fe20003800000 */
.L_x_14799:
[----:B------:R-:W-:Y:S01]  /*20170*/  IMAD.MOV.U32 R12, RZ, RZ, 0x10 ;  /* 0x00000010ff0c7424 */ /* 0x000fe200078e00ff */
[----:B------:R-:W-:-:S05]  /*20180*/  SEL R3, R14, RZ, P4 ;  /* 0x000000ff0e037207 */ /* 0x000fca0002000000 */
[----:B------:R-:W-:-:S04]  /*20190*/  IMAD.IADD R3, R2, 0x1, R3 ;  /* 0x0000000102037824 */ /* 0x000fc800078e0203 */
[----:B------:R-:W-:-:S07]  /*201a0*/  IMAD.MOV.U32 R13, RZ, RZ, R3 ;  /* 0x000000ffff0d7224 */ /* 0x000fce00078e0003 */
[----:B------:R-:W-:Y:S05]  /*201b0*/  WARPSYNC.COLLECTIVE R15, `(.L_x_14800) ;  /* 0x000000000f087348 */ /* 0x000fea0003c00000 */
[----:B------:R0:W1:Y:S02]  /*201c0*/  SHFL.UP P6, R14, R13, R12, R11 ;  /* 0x0400000c0d0e7389 */ /* 0x00006400000c000b */
[----:B01----:R-:W-:Y:S01]  /*201d0*/  ENDCOLLECTIVE ;  /* 0x000000000000791b */ /* 0x003fe20003800000 */
.L_x_14800:
        /* <DEDUP_REMOVED lines=8> */
.L_x_14801:
[----:B------:R-:W-:Y:S05]  /*20260*/  BRA `(.L_x_14802) ;  /* 0xffffffa400cc7947 */ /* 0x000fea000383ffff */
.L_x_14614:
        /* <DEDUP_REMOVED lines=8> */
.L_x_14804:
[----:B------:R-:W-:Y:S05]  /*202f0*/  BSYNC B0 ;  /* 0x0000000000007941 */ /* 0x000fea0003800000 */
.L_x_14803:
        /* <DEDUP_REMOVED lines=8> */
.L_x_14805:
[----:B------:R-:W-:Y:S01]  /*20380*/  IMAD.MOV.U32 R12, RZ, RZ, 0x4 ;  /* 0x00000004ff0c7424 */ /* 0x000fe200078e00ff */
[----:B------:R-:W-:-:S05]  /*20390*/  SEL R2, R14, RZ, P2 ;  /* 0x000000ff0e027207 */ /* 0x000fca0001000000 */
[----:B------:R-:W-:-:S04]  /*203a0*/  IMAD.IADD R2, R13, 0x1, R2 ;  /* 0x000000010d027824 */ /* 0x000fc800078e0202 */
[----:B------:R-:W-:-:S07]  /*203b0*/  IMAD.MOV.U32 R13, RZ, RZ, R2 ;  /* 0x000000ffff0d7224 */ /* 0x000fce00078e0002 */
[----:B------:R-:W-:Y:S05]  /*203c0*/  WARPSYNC.COLLECTIVE R15, `(.L_x_14806) ;  /* 0x000000000f087348 */ /* 0x000fea0003c00000 */
[----:B------:R0:W1:Y:S02]  /*203d0*/  SHFL.UP P6, R14, R13, R12, R11 ;  /* 0x0400000c0d0e7389 */ /* 0x00006400000c000b */
[----:B01----:R-:W-:Y:S01]  /*203e0*/  ENDCOLLECTIVE ;  /* 0x000000000000791b */ /* 0x003fe20003800000 */
.L_x_14806:
[----:B------:R-:W-:Y:S01]  /*203f0*/  IMAD.MOV.U32 R12, RZ, RZ, 0x8 ;  /* 0x00000008ff0c7424 */ /* 0x000fe200078e00ff */
[----:B------:R-:W-:-:S05]  /*20400*/  SEL R3, R14, RZ, P3 ;  /* 0x000000ff0e037207 */ /* 0x000fca0001800000 */
[----:B------:R-:W-:-:S05]  /*20410*/  IMAD.IADD R3, R2, 0x1, R3 ;  /* 0x0000000102037824 */ /* 0x000fca00078e0203 */
[----:B------:R-:W-:-:S07]  /*20420*/  MOV R13, R3 ;  /* 0x00000003000d7202 */ /* 0x000fce0000000f00 */
[----:B------:R-:W-:Y:S05]  /*20430*/  WARPSYNC.COLLECTIVE R15, `(.L_x_14807) ;  /* 0x000000000f087348 */ /* 0x000fea0003c00000 */
[----:B------:R0:W1:Y:S02]  /*20440*/  SHFL.UP P6, R14, R13, R12, R11 ;  /* 0x0400000c0d0e7389 */ /* 0x00006400000c000b */
[----:B01----:R-:W-:Y:S01]  /*20450*/  ENDCOLLECTIVE ;  /* 0x000000000000791b */ /* 0x003fe20003800000 */
.L_x_14807:
[----:B------:R-:W-:Y:S01]  /*20460*/  IMAD.MOV.U32 R12, RZ, RZ, 0x10 ;  /* 0x00000010ff0c7424 */ /* 0x000fe200078e00ff */
[----:B------:R-:W-:-:S05]  /*20470*/  SEL R4, R14, RZ, P4 ;  /* 0x000000ff0e047207 */ /* 0x000fca0002000000 */
[----:B------:R-:W-:-:S04]  /*20480*/  IMAD.IADD R4, R3, 0x1, R4 ;  /* 0x0000000103047824 */ /* 0x000fc800078e0204 */
[----:B------:R-:W-:-:S07]  /*20490*/  IMAD.MOV.U32 R13, RZ, RZ, R4 ;  /* 0x000000ffff0d7224 */ /* 0x000fce00078e0004 */
[----:B------:R-:W-:Y:S05]  /*204a0*/  WARPSYNC.COLLECTIVE R15, `(.L_x_14808) ;  /* 0x000000000f087348 */ /* 0x000fea0003c00000 */
[----:B------:R0:W1:Y:S02]  /*204b0*/  SHFL.UP P6, R14, R13, R12, R11 ;  /* 0x0400000c0d0e7389 */ /* 0x00006400000c000b */
[----:B01----:R-:W-:Y:S01]  /*204c0*/  ENDCOLLECTIVE ;  /* 0x000000000000791b */ /* 0x003fe20003800000 */
.L_x_14808:
        /* <DEDUP_REMOVED lines=8> */
.L_x_14809:
[----:B------:R-:W-:Y:S05]  /*20550*/  BRA `(.L_x_14810) ;  /* 0xffffffa400ac7947 */ /* 0x000fea000383ffff */
.L_x_14616:
[----:B------:R-:W-:Y:S01]  /*20560*/  BSSY B0, `(.L_x_14811) ;  /* 0x0000006000007945 */ /* 0x000fe20003800000 */
[----:B------:R-:W-:Y:S01]  /*20570*/  PLOP3.LUT P6, PT, P6, PT, PT, 0x8, 0x0 ;  /* 0x000000000000781c */ /* 0x000fe200037ce170 */
[----:B------:R-:W-:-:S12]  /*20580*/  IMAD.MOV.U32 R15, RZ, RZ, -0x1 ;  /* 0xffffffffff0f7424 */ /* 0x000fd800078e00ff */
[----:B01----:R-:W-:Y:S05]  /*20590*/  WARPSYNC.COLLECTIVE R15, `(.L_x_14812) ;  /* 0x000000000f087348 */ /* 0x003fea0003c00000 */
[----:B------:R-:W-:Y:S01]  /*205a0*/  VOTE.ANY R14, PT, P6 ;  /* 0x00000000000e7806 */ /* 0x000fe200030e0100 */
[----:B01----:R-:W-:Y:S06]  /*205b0*/  ENDCOLLECTIVE ;  /* 0x000000000000791b */ /* 0x003fec0003800000 */
.L_x_14812:
[----:B------:R-:W-:Y:S05]  /*205c0*/  BSYNC B0 ;  /* 0x0000000000007941 */ /* 0x000fea0003800000 */
.L_x_14811:
        /* <DEDUP_REMOVED lines=9> */
.L_x_14813:
[----:B------:R-:W-:Y:S01]  /*20660*/  MOV R17, R14 ;  /* 0x0000000e00117202 */ /* 0x000fe20000000f00 */
[----:B------:R-:W-:Y:S06]  /*20670*/  BRA `(.L_x_14814) ;  /* 0xffffffa4009c7947 */ /* 0x000fec000383ffff */
.L_x_14618:
[----:B------:R-:W-:Y:S01]  /*20680*/  BSSY B0, `(.L_x_14815) ;  /* 0x0000007000007945 */ /* 0x000fe20003800000 */
[----:B------:R-:W-:Y:S02]  /*20690*/  IMAD.MOV.U32 R13, RZ, RZ, R2 ;  /* 0x000000ffff0d7224 */ /* 0x000fe400078e0002 */
[----:B------:R-:W-:Y:S02]  /*206a0*/  IMAD.MOV.U32 R11, RZ, RZ, 0x1f ;  /* 0x0000001fff0b7424 */ /* 0x000fe400078e00ff */
[----:B------:R-:W-:-:S07]  /*206b0*/  IMAD.MOV.U32 R15, RZ, RZ, -0x1 ;  /* 0xffffffffff0f7424 */ /* 0x000fce00078e00ff */
[----:B0123--:R-:W-:Y:S05]  /*206c0*/  WARPSYNC.COLLECTIVE R15, `(.L_x_14816) ;  /* 0x000000000f087348 */ /* 0x00ffea0003c00000 */
[----:B------:R4:W0:Y:S02]  /*206d0*/  SHFL.IDX P6, R14, R13, R12, R11 ;  /* 0x0000000c0d0e7389 */ /* 0x00082400000c000b */
[----:B01234-:R-:W-:Y:S01]  /*206e0*/  ENDCOLLECTIVE ;  /* 0x000000000000791b */ /* 0x01ffe20003800000 */
.L_x_14816:
[----:B------:R-:W-:Y:S05]  /*206f0*/  BSYNC B0 ;  /* 0x0000000000007941 */ /* 0x000fea0003800000 */
.L_x_14815:
[----:B------:R-:W-:Y:S05]  /*20700*/  BRA `(.L_x_14617) ;  /* 0xffffffa400947947 */ /* 0x000fea000383ffff */
.L_x_14622:
[----:B0-----:R0:W1:Y:S02]  /*20710*/  SYNCS.PHASECHK.TRANS64.TRYWAIT P0, [R5+URZ+0x22820], R0 ;  /* 0x02282000050075a7 */ /* 0x001064000800017f */
[----:B-1----:R-:W-:Y:S05]  /*20720*/  @!P0 NANOSLEEP.SYNCS 0x989680 ;  /* 0x009896800000895d */ /* 0x002fea0003900000 */
[----:B------:R-:W1:Y:S02]  /*20730*/  @!P0 SYNCS.PHASECHK.TRANS64 P0, [R5+URZ+0x22820], R0 ;  /* 0x02282000050085a7 */ /* 0x000e64000800007f */
[----:B-1----:R-:W-:Y:S05]  /*20740*/  @!P0 BRA `(.L_x_14622) ;  /* 0xfffffffc00f08947 */ /* 0x002fea000383ffff */
[----:B------:R-:W-:Y:S05]  /*20750*/  BRA `(.L_x_14817) ;  /* 0xffffffac000c7947 */ /* 0x000fea000383ffff */
.L_x_14623:
        /* <DEDUP_REMOVED lines=11> */
.L_x_14819:
[----:B------:R-:W-:Y:S05]  /*20810*/  BSYNC B0 ;  /* 0x0000000000007941 */ /* 0x000fea0003800000 */
.L_x_14818:
[----:B------:R-:W-:Y:S05]  /*20820*/  BRA `(.L_x_14820) ;  /* 0xffffffa800f47947 */ /* 0x000fea000383ffff */
.L_x_14624:
[----:B------:R-:W-:Y:S01]  /*20830*/  BSSY B0, `(.L_x_14821) ;  /* 0x0000006000007945 */ /* 0x000fe20003800000 */
[----:B------:R-:W-:-:S07]  /*20840*/  IMAD.MOV.U32 R15, RZ, RZ, -0x1 ;  /* 0xffffffffff0f7424 */ /* 0x000fce00078e00ff */
[----:B0-234-:R-:W-:Y:S05]  /*20850*/  WARPSYNC.COLLECTIVE R15, `(.L_x_14822) ;  /* 0x000000000f0c7348 */ /* 0x01dfea0003c00000 */
[----:B------:R-:W-:Y:S02]  /*20860*/  ELECT P6, UR62, PT ;  /* 0x00000000003e782f */ /* 0x000fe400038c0000 */
[----:B------:R-:W-:Y:S01]  /*20870*/  MOV R14, UR62 ;  /* 0x0000003e000e7c02 */ /* 0x000fe20008000f00 */
[----:B0-234-:R-:W-:Y:S10]  /*20880*/  ENDCOLLECTIVE ;  /* 0x000000000000791b */ /* 0x01dff40003800000 */
.L_x_14822:
[----:B------:R-:W-:Y:S05]  /*20890*/  BSYNC B0 ;  /* 0x0000000000007941 */ /* 0x000fea0003800000 */
.L_x_14821:
[----:B------:R-:W-:Y:S05]  /*208a0*/  BRA `(.L_x_14823) ;  /* 0xffffffa800e87947 */ /* 0x000fea000383ffff */
.L_x_14626:
[----:B0-----:R0:W1:Y:S02]  /*208b0*/  SYNCS.PHASECHK.TRANS64.TRYWAIT P1, [R3+URZ+0x22840], R2 ;  /* 0x02284002030075a7 */ /* 0x001064000802017f */
[----:B-1----:R-:W-:Y:S05]  /*208c0*/  @!P1 NANOSLEEP.SYNCS 0x989680 ;  /* 0x009896800000995d */ /* 0x002fea0003900000 */
[----:B------:R-:W1:Y:S02]  /*208d0*/  @!P1 SYNCS.PHASECHK.TRANS64 P1, [R3+URZ+0x22840], R2 ;  /* 0x02284002030095a7 */ /* 0x000e64000802007f */
[----:B-1----:R-:W-:Y:S05]  /*208e0*/  @!P1 BRA `(.L_x_14626) ;  /* 0xfffffffc00f09947 */ /* 0x002fea000383ffff */
[----:B------:R-:W-:Y:S05]  /*208f0*/  BRA `(.L_x_14824) ;  /* 0xffffffac00047947 */ /* 0x000fea000383ffff */
.L_x_14628:
[----:B-1----:R1:W0:Y:S02]  /*20900*/  SYNCS.PHASECHK.TRANS64.TRYWAIT P1, [R5+URZ+0x22840], R0 ;  /* 0x02284000050075a7 */ /* 0x002224000802017f */
[----:B0-----:R-:W-:Y:S05]  /*20910*/  @!P1 NANOSLEEP.SYNCS 0x989680 ;  /* 0x009896800000995d */ /* 0x001fea0003900000 */
[----:B------:R-:W0:Y:S02]  /*20920*/  @!P1 SYNCS.PHASECHK.TRANS64 P1, [R5+URZ+0x22840], R0 ;  /* 0x02284000050095a7 */ /* 0x000e24000802007f */
[----:B0-----:R-:W-:Y:S05]  /*20930*/  @!P1 BRA `(.L_x_14628) ;  /* 0xfffffffc00f09947 */ /* 0x001fea000383ffff */
[----:B------:R-:W-:Y:S05]  /*20940*/  BRA `(.L_x_14825) ;  /* 0xffffffac00107947 */ /* 0x000fea000383ffff */
.L_x_14630:
[----:B------:R0:W0:Y:S02]  /*20950*/  SYNCS.PHASECHK.TRANS64.TRYWAIT P1, [R3+URZ+0x22860], R2 ;  /* 0x02286002030075a7 */ /* 0x000024000802017f */
[----:B0-----:R-:W-:Y:S05]  /*20960*/  @!P1 NANOSLEEP.SYNCS 0x989680 ;  /* 0x009896800000995d */ /* 0x001fea0003900000 */
[----:B------:R-:W0:Y:S02]  /*20970*/  @!P1 SYNCS.PHASECHK.TRANS64 P1, [R3+URZ+0x22860], R2 ;  /* 0x02286002030095a7 */ /* 0x000e24000802007f */
[----:B0-----:R-:W-:Y:S05]  /*20980*/  @!P1 BRA `(.L_x_14630) ;  /* 0xfffffffc00f09947 */ /* 0x001fea000383ffff */
[----:B------:R-:W-:Y:S05]  /*20990*/  BRA `(.L_x_14826) ;  /* 0xffffffac000c7947 */ /* 0x000fea000383ffff */
.L_x_14827:
        /* <DEDUP_REMOVED lines=14> */
.L_x_15683:


//--------------------- .text._ZN7cutlass13device_kernelIN5flash11enable_sm90INS1_16FlashAttnFwdSm90INS1_25CollectiveMainloopFwdSm90ILi2EN4cute5tupleIJNS5_1CILi1EEES8_S8_EEENS6_IJNS7_ILi128EEENS7_ILi96EEENS7_ILi64EEEEEELi256ENS_6half_tEfNS_4arch4Sm90ELb1ELb0ELb1ELb1ELb1ELb0ELb1ELb1ELb0ELb1ELb0ELb0EEENS1_21CollectiveEpilogueFwdINS6_IJSA_NS7_ILi256EEESB_EEES9_SE_SG_Li256ELb1ELb1ELb0ELb0EEENS1_36VarlenDynamicPersistentTileSchedulerILi128ELi96ELi256ELi128ELb0ELb1ELb1ELb1ELb1ELb1EEEEEEEEEvNT_6ParamsE --------------------------
	.section	.text._ZN7cutlass13device_kernelIN5flash11enable_sm90INS1_16FlashAttnFwdSm90INS1_25CollectiveMainloopFwdSm90ILi2EN4cute5tupleIJNS5_1CILi1EEES8_S8_EEENS6_IJNS7_ILi128EEENS7_ILi96EEENS7_ILi64EEEEEELi256ENS_6half_tEfNS_4arch4Sm90ELb1ELb0ELb1ELb1ELb1ELb0ELb1ELb1ELb0ELb1ELb0ELb0EEENS1_21CollectiveEpilogueFwdINS6_IJSA_NS7_ILi256EEESB_EEES9_SE_SG_Li256ELb1ELb1ELb0ELb0EEENS1_36VarlenDynamicPersistentTileSchedulerILi128ELi96ELi256ELi128ELb0ELb1ELb1ELb1ELb1ELb1EEEEEEEEEvNT_6ParamsE,"ax",@progbits
	.align	128
.text._ZN7cutlass13device_kernelIN5flash11enable_sm90INS1_16FlashAttnFwdSm90INS1_25CollectiveMainloopFwdSm90ILi2EN4cute5tupleIJNS5_1CILi1EEES8_S8_EEENS6_IJNS7_ILi128EEENS7_ILi96EEENS7_ILi64EEEEEELi256ENS_6half_tEfNS_4arch4Sm90ELb1ELb0ELb1ELb1ELb1ELb0ELb1ELb1ELb0ELb1ELb0ELb0EEENS1_21CollectiveEpilogueFwdINS6_IJSA_NS7_ILi256EEESB_EEES9_SE_SG_Li256ELb1ELb1ELb0ELb0EEENS1_36VarlenDynamicPersistentTileSchedulerILi128ELi96ELi256ELi128ELb0ELb1ELb1ELb1ELb1ELb1EEEEEEEEEvNT_6ParamsE:
        .type           _ZN7cutlass13device_kernelIN5flash11enable_sm90INS1_16FlashAttnFwdSm90INS1_25CollectiveMainloopFwdSm90ILi2EN4cute5tupleIJNS5_1CILi1EEES8_S8_EEENS6_IJNS7_ILi128EEENS7_ILi96EEENS7_ILi64EEEEEELi256ENS_6half_tEfNS_4arch4Sm90ELb1ELb0ELb1ELb1ELb1ELb0ELb1ELb1ELb0ELb1ELb0ELb0EEENS1_21CollectiveEpilogueFwdINS6_IJSA_NS7_ILi256EEESB_EEES9_SE_SG_Li256ELb1ELb1ELb0ELb0EEENS1_36VarlenDynamicPersistentTileSchedulerILi128ELi96ELi256ELi128ELb0ELb1ELb1ELb1ELb1ELb1EEEEEEEEEvNT_6ParamsE,@function
        .size           _ZN7cutlass13device_kernelIN5flash11enable_sm90INS1_16FlashAttnFwdSm90INS1_25CollectiveMainloopFwdSm90ILi2EN4cute5tupleIJNS5_1CILi1EEES8_S8_EEENS6_IJNS7_ILi128EEENS7_ILi96EEENS7_ILi64EEEEEELi256ENS_6half_tEfNS_4arch4Sm90ELb1ELb0ELb1ELb1ELb1ELb0ELb1ELb1ELb0ELb1ELb0ELb0EEENS1_21CollectiveEpilogueFwdINS6_IJSA_NS7_ILi256EEESB_EEES9_SE_SG_Li256ELb1ELb1ELb0ELb0EEENS1_36VarlenDynamicPersistentTileSchedulerILi128ELi96ELi256ELi128ELb0ELb1ELb1ELb1ELb1ELb1EEEEEEEEEvNT_6ParamsE,(.L_x_15684 - _ZN7cutlass13device_kernelIN5flash11enable_sm90INS1_16FlashAttnFwdSm90INS1_25CollectiveMainloopFwdSm90ILi2EN4cute5tupleIJNS5_1CILi1EEES8_S8_EEENS6_IJNS7_ILi128EEENS7_ILi96EEENS7_ILi64EEEEEELi256ENS_6half_tEfNS_4arch4Sm90ELb1ELb0ELb1ELb1ELb1ELb0ELb1ELb1ELb0ELb1ELb0ELb0EEENS1_21CollectiveEpilogueFwdINS6_IJSA_NS7_ILi256EEESB_EEES9_SE_SG_Li256ELb1ELb1ELb0ELb0EEENS1_36VarlenDynamicPersistentTileSchedulerILi128ELi96ELi256ELi128ELb0ELb1ELb1ELb1ELb1ELb1EEEEEEEEEvNT_6ParamsE)
        .other          _ZN7cutlass13device_kernelIN5flash11enable_sm90INS1_16FlashAttnFwdSm90INS1_25CollectiveMainloopFwdSm90ILi2EN4cute5tupleIJNS5_1CILi1EEES8_S8_EEENS6_IJNS7_ILi128EEENS7_ILi96EEENS7_ILi64EEEEEELi256ENS_6half_tEfNS_4arch4Sm90ELb1ELb0ELb1ELb1ELb1ELb0ELb1ELb1ELb0ELb1ELb0ELb0EEENS1_21CollectiveEpilogueFwdINS6_IJSA_NS7_ILi256EEESB_EEES9_SE_SG_Li256ELb1ELb1ELb0ELb0EEENS1_36VarlenDynamicPersistentTileSchedulerILi128ELi96ELi256ELi128ELb0ELb1ELb1ELb1ELb1ELb1EEEEEEEEEvNT_6ParamsE,@"STO_CUDA_ENTRY STV_DEFAULT"
_ZN7cutlass13device_kernelIN5flash11enable_sm90INS1_16FlashAttnFwdSm90INS1_25CollectiveMainloopFwdSm90ILi2EN4cute5tupleIJNS5_1CILi1EEES8_S8_EEENS6_IJNS7_ILi128EEENS7_ILi96EEENS7_ILi64EEEEEELi256ENS_6half_tEfNS_4arch4Sm90ELb1ELb0ELb1ELb1ELb1ELb0ELb1ELb1ELb0ELb1ELb0ELb0EEENS1_21CollectiveEpilogueFwdINS6_IJSA_NS7_ILi256EEESB_EEES9_SE_SG_Li256ELb1ELb1ELb0ELb0EEENS1_36VarlenDynamicPersistentTileSchedulerILi128ELi96ELi256ELi128ELb0ELb1ELb1ELb1ELb1ELb1EEEEEEEEEvNT_6ParamsE:
        /* <DEDUP_REMOVED lines=47> */
.L_x_14828:
        /* <DEDUP_REMOVED lines=22> */
.L_x_14829:
        /* <DEDUP_REMOVED lines=18> */
.L_x_14830:
        /* <DEDUP_REMOVED lines=22> */
.L_x_14831:
        /* <DEDUP_REMOVED lines=23> */
.L_x_14832:
        /* <DEDUP_REMOVED lines=10> */
.L_x_14834:
        /* <DEDUP_REMOVED lines=20> */
[----:B------:R-:W-:Y:S01]  /*0a20*/  IMAD.MOV.U32 R225, RZ, RZ, RZ ;  /* 0x000000ffffe17224 */ /* 0x000fe200078e00ff */
[----:B------:R-:W-:Y:S01]  /*0a30*/  R2UR UR6, R14 ;  /* 0x000000000e0672ca */ /* 0x000fe200000e0000 */
[----:B------:R-:W0:Y:S01]  /*0a40*/  S2R R0, SR_TID.X ;  /* 0x0000000000007919 */ /* 0x000e220000002100 */
[----:B------:R-:W-:Y:S01]  /*0a50*/  UMOV UR39, URZ ;  /* 0x0000003f00277c82 */ /* 0x000fe20008000000 */
[----:B------:R-:W-:Y:S01]  /*0a60*/  UMOV UR38, URZ ;  /* 0x0000003f00267c82 */ /* 0x000fe20008000000 */
[----:B0-----:R-:W-:-:S05]  /*0a70*/  VIADD R12, R0, 0xffffff80 ;  /* 0xffffff80000c7836 */ /* 0x001fca0000000000 */
[----:B------:R-:W-:-:S04]  /*0a80*/  SHF.R.S32.HI R0, RZ, 0x1f, R12 ;  /* 0x0000001fff007819 */ /* 0x000fc8000001140c */
[CC--:B------:R-:W-:Y:S02]  /*0a90*/  LEA.HI R4, R0.reuse, R12.reuse, RZ, 0x5 ;  /* 0x0000000c00047211 */ /* 0x0c0fe400078f28ff */
[CC--:B------:R-:W-:Y:S02]  /*0aa0*/  LEA.HI R3, R0.reuse, R12.reuse, RZ, 0x4 ;  /* 0x0000000c00037211 */ /* 0x0c0fe400078f20ff */
[----:B------:R-:W-:Y:S01]  /*0ab0*/  LEA.HI R11, R0, R12, RZ, 0x2 ;  /* 0x0000000c000b7211 */ /* 0x000fe200078f10ff */
[----:B------:R-:W-:Y:S01]  /*0ac0*/  IMAD.SHL.U32 R5, R4, 0x20, RZ ;  /* 0x0000002004057824 */ /* 0x000fe200078e00ff */
[----:B------:R-:W-:Y:S02]  /*0ad0*/  LOP3.LUT R4, R3, 0x3fffff0, RZ, 0xc0, !PT ;  /* 0x03fffff003047812 */ /* 0x000fe400078ec0ff */
[----:B------:R-:W-:Y:S02]  /*0ae0*/  SHF.R.S32.HI R6, RZ, 0x4, R3 ;  /* 0x00000004ff067819 */ /* 0x000fe40000011403 */
[----:B------:R-:W-:Y:S01]  /*0af0*/  LOP3.LUT R11, R11, 0xfffffffc, RZ, 0xc0, !PT ;  /* 0xfffffffc0b0b7812 */ /* 0x000fe200078ec0ff */
[----:B------:R-:W-:Y:S01]  /*0b00*/  IMAD.IADD R4, R12, 0x1, -R4 ;  /* 0x000000010c047824 */ /* 0x000fe200078e0a04 */
[----:B------:R-:W-:-:S02]  /*0b10*/  LEA.HI R3, R3, R6, RZ, 0x1 ;  /* 0x0000000603037211 */ /* 0x000fc400078f08ff */
[----:B------:R-:W-:Y:S01]  /*0b20*/  LOP3.LUT R5, R5, 0xfffffc00, RZ, 0xc0, !PT ;  /* 0xfffffc0005057812 */ /* 0x000fe200078ec0ff */
[----:B------:R-:W-:Y:S01]  /*0b30*/  IMAD.IADD R11, R12, 0x1, -R11 ;  /* 0x000000010c0b7824 */ /* 0x000fe200078e0a0b */
[----:B------:R-:W-:Y:S02]  /*0b40*/  LOP3.LUT R3, R3, 0x1ffffffe, RZ, 0xc0, !PT ;  /* 0x1ffffffe03037812 */ /* 0x000fe400078ec0ff */
[----:B------:R-:W-:Y:S02]  /*0b50*/  LEA R4, R4, R5, 0x6 ;  /* 0x0000000504047211 */ /* 0x000fe400078e30ff */
        /* <DEDUP_REMOVED lines=16> */
[----:B------:R-:W-:Y:S01]  /*0c60*/  LOP3.LUT R2, R2, 0x3fffffe, RZ, 0xc0, !PT ;  /* 0x03fffffe02027812 */ /* 0x000fe200078ec0ff */
[----:B------:R-:W-:Y:S01]  /*0c70*/  IMAD.SHL.U32 R200, R220, 0x8, RZ ;  /* 0x00000008dcc87824 */ /* 0x000fe200078e00ff */
[CC--:B------:R-:W-:Y:S02]  /*0c80*/  LEA.HI R8, R7.reuse, R226.reuse, RZ, 0x2 ;  /* 0x000000e207087211 */ /* 0x0c0fe400078f10ff */
        /* <DEDUP_REMOVED lines=17> */
[----:B------:R-:W-:-:S03]  /*0da0*/  SHF.R.S32.HI R0, RZ, 0x1f, R219 ;  /* 0x0000001fff007819 */ /* 0x000fc600000114db */
[----:B------:R-:W-:Y:S02]  /*0db0*/  IMAD R228, R2, 0x40, R7 ;  /* 0x0000004002e47824 */ /* 0x000fe400078e0207 */
[----:B------:R-:W-:Y:S02]  /*0dc0*/  IMAD.U32 R2, RZ, RZ, UR4 ;  /* 0x00000004ff027e24 */ /* 0x000fe4000f8e00ff */
[----:B------:R-:W-:Y:S02]  /*0dd0*/  IMAD.MOV.U32 R7, RZ, RZ, R15 ;  /* 0x000000ffff077224 */ /* 0x000fe400078e000f */
[----:B------:R-:W-:Y:S01]  /*0de0*/  IMAD R215, R215, 0x8, R228 ;  /* 0x00000008d7d77824 */ /* 0x000fe200078e02e4 */
[----:B------:R0:W-:Y:S02]  /*0df0*/  STL [R1], R2 ;  /* 0x0000000201007387 */ /* 0x0001e40000100800 */
[----:B0-----:R-:W-:-:S07]  /*0e00*/  SHF.R.S32.HI R2, RZ, 0x1f, R217 ;  /* 0x0000001fff027819 */ /* 0x001fce00000114d9 */
.L_x_14895:
[----:B012-4-:R-:W0:Y:S01]  /*0e10*/  LDC.64 R2, c[0x0][0xd88] ;  /* 0x00036200ff027b82 */ /* 0x017e220000000a00 */
[----:B------:R-:W-:Y:S01]  /*0e20*/  ULDC.64 UR8, c[0x0][0xb20] ;  /* 0x0002c80000087ab9 */ /* 0x000fe20000000a00 */
[----:B------:R-:W-:Y:S01]  /*0e30*/  ULDC.64 UR10, c[0x0][0xb10] ;  /* 0x0002c400000a7ab9 */ /* 0x000fe20000000a00 */
[----:B0-----:R-:W-:-:S06]  /*0e40*/  IMAD.WIDE R2, R7, 0x4, R2 ;  /* 0x0000000407027825 */ /* 0x001fcc00078e0202 */
[----:B------:R-:W2:Y:S01]  /*0e50*/  LDG.E R2, desc[UR36][R2.64] ;  /* 0x0000002402027981 */ /* 0x000ea2000c1e1900 */
[----:B------:R-:W-:Y:S01]  /*0e60*/  UISETP.NE.U32.AND UP0, UPT, UR8, URZ, UPT ;  /* 0x0000003f0800728c */ /* 0x000fe2000bf05070 */
[----:B------:R-:W-:Y:S01]  /*0e70*/  MOV R7, RZ ;  /* 0x000000ff00077202 */ /* 0x000fe20000000f00 */
[----:B------:R-:W-:Y:S02]  /*0e80*/  UISETP.NE.U32.AND UP1, UPT, UR10, URZ, UPT ;  /* 0x0000003f0a00728c */ /* 0x000fe4000bf25070 */
[----:B------:R-:W-:Y:S02]  /*0e90*/  UISETP.NE.AND.EX UP0, UPT, UR9, URZ, UPT, UP0 ;  /* 0x0000003f0900728c */ /* 0x000fe4000bf05300 */
[----:B------:R-:W-:-:S04]  /*0ea0*/  UISETP.NE.AND.EX UP1, UPT, UR11, URZ, UPT, UP1 ;  /* 0x0000003f0b00728c */ /* 0x000fc8000bf25310 */
[----:B------:R-:W-:Y:S02]  /*0eb0*/  PLOP3.LUT P0, PT, PT, PT, UP0, 0x80, 0x0 ;  /* 0x000000000000781c */ /* 0x000fe40003f0f008 */
[----:B------:R-:W-:Y:S02]  /*0ec0*/  PLOP3.LUT P2, PT, PT, PT, UP1, 0x80, 0x0 ;  /* 0x000000000000781c */ /* 0x000fe40003f4f018 */
[----:B--2---:R-:W-:-:S13]  /*0ed0*/  R2UR UR4, R2 ;  /* 0x00000000020472ca */ /* 0x004fda00000e0000 */
[----:B------:R-:W-:Y:S02]  /*0ee0*/  USHF.R.S32.HI UR7, URZ, 0x1f, UR4 ;  /* 0x0000001f3f077899 */ /* 0x000fe40008011404 */
[----:B------:R-:W-:Y:S01]  /*0ef0*/  IMAD.U32 R221, RZ, RZ, UR4 ;  /* 0x00000004ffdd7e24 */ /* 0x000fe2000f8e00ff */
[----:B------:R-:W-:-:S04]  /*0f00*/  @UP0 ULEA UR8, UP2, UR4, UR8, 0x2 ;  /* 0x0000000804080291 */ /* 0x000fc8000f84103f */
[----:B------:R-:W-:Y:S02]  /*0f10*/  @UP0 ULEA.HI.X UR9, UR4, UR9, UR7, 0x2, UP2 ;  /* 0x0000000904090291 */ /* 0x000fe400090f1407 */
[----:B------:R-:W-:Y:S01]  /*0f20*/  IMAD.U32 R223, RZ, RZ, UR7 ;  /* 0x00000007ffdf7e24 */ /* 0x000fe2000f8e00ff */
[----:B------:R-:W-:Y:S01]  /*0f30*/  @UP1 ULEA UR10, UP0, UR4, UR10, 0x2 ;  /* 0x0000000a040a1291 */ /* 0x000fe2000f80103f */
[----:B------:R-:W-:-:S03]  /*0f40*/  IMAD.U32 R2, RZ, RZ, UR8 ;  /* 0x00000008ff027e24 */ /* 0x000fc6000f8e00ff */
[----:B------:R-:W-:Y:S01]  /*0f50*/  @UP1 ULEA.HI.X UR11, UR4, UR11, UR7, 0x2, UP0 ;  /* 0x0000000b040b1291 */ /* 0x000fe200080f1407 */
[----:B------:R-:W-:Y:S01]  /*0f60*/  IMAD.U32 R3, RZ, RZ, UR9 ;  /* 0x00000009ff037e24 */ /* 0x000fe2000f8e00ff */
[----:B------:R-:W-:Y:S01]  /*0f70*/  ULDC.64 UR8, c[0x0][0x418] ;  /* 0x0001060000087ab9 */ /* 0x000fe20000000a00 */
[----:B------:R-:W-:Y:S01]  /*0f80*/  IMAD.U32 R4, RZ, RZ, UR10 ;  /* 0x0000000aff047e24 */ /* 0x000fe2000f8e00ff */
[----:B------:R-:W-:Y:S01]  /*0f90*/  ULDC UR4, c[0x0][0x424] ;  /* 0x0001090000047ab9 */ /* 0x000fe20000000800 */
[----:B------:R-:W-:Y:S01]  /*0fa0*/  ULDC UR7, c[0x0][0x2f0] ;  /* 0x0000bc0000077ab9 */ /* 0x000fe20000000800 */
[----:B------:R-:W-:Y:S01]  /*0fb0*/  IMAD.U32 R5, RZ, RZ, UR11 ;  /* 0x0000000bff057e24 */ /* 0x000fe2000f8e00ff */
[----:B------:R0:W5:Y:S04]  /*0fc0*/  @P0 LDG.E R7, desc[UR36][R2.64] ;  /* 0x0000002402070981 */ /* 0x000168000c1e1900 */
[----:B------:R0:W5:Y:S01]  /*0fd0*/  @P2 LDG.E R201, desc[UR36][R4.64] ;  /* 0x0000002404c92981 */ /* 0x000162000c1e1900 */
[----:B------:R-:W-:Y:S01]  /*0fe0*/  UISETP.NE.U32.AND UP0, UPT, UR8, URZ, UPT ;  /* 0x0000003f0800728c */ /* 0x000fe2000bf05070 */
[----:B------:R-:W-:-:S03]  /*0ff0*/  IMAD.U32 R222, RZ, RZ, UR6 ;  /* 0x00000006ffde7e24 */ /* 0x000fc6000f8e00ff */
[----:B------:R-:W-:-:S03]  /*1000*/  UISETP.NE.AND.EX UP0, UPT, UR9, URZ, UPT, UP0 ;  /* 0x0000003f0900728c */ /* 0x000fc6000bf05300 */
[----:B------:R-:W-:Y:S01]  /*1010*/  ULDC.64 UR8, c[0x0][0xb18] ;  /* 0x0002c60000087ab9 */ /* 0x000fe20000000a00 */
[----:B------:R-:W-:Y:S01]  /*1020*/  USEL UR4, UR4, 0x1, UP0 ;  /* 0x0000000104047887 */ /* 0x000fe20008000000 */
[----:B------:R-:W-:-:S03]  /*1030*/  ISETP.NE.U32.AND P1, PT, RZ, UR8, PT ;  /* 0x00000008ff007c0c */ /* 0x000fc6000bf25070 */
[----:B------:R-:W-:Y:S01]  /*1040*/  UIMAD UR4, UR4, UR7, URZ ;  /* 0x00000007040472a4 */ /* 0x000fe2000f8e023f */
[----:B------:R-:W-:Y:S01]  /*1050*/  ISETP.NE.AND.EX P1, PT, RZ, UR9, PT, P1 ;  /* 0x00000009ff007c0c */ /* 0x000fe2000bf25310 */
[----:B0--3--:R-:W-:-:S12]  /*1060*/  @P2 BRA `(.L_x_14835) ;  /* 0x0000000000342947 */ /* 0x009fd80003800000 */
[----:B------:R-:W-:Y:S01]  /*1070*/  ULDC.64 UR6, c[0x0][0xaf8] ;  /* 0x0002be0000067ab9 */ /* 0x000fe20000000a00 */
[----:B-----5:R-:W0:Y:S01]  /*1080*/  LDC R201, c[0x0][0x288] ;  /* 0x0000a200ffc97b82 */ /* 0x020e220000000800 */
[----:B------:R-:W-:-:S04]  /*1090*/  ISETP.NE.U32.AND P0, PT, RZ, UR6, PT ;  /* 0x00000006ff007c0c */ /* 0x000fc8000bf05070 */
[----:B------:R-:W-:-:S13]  /*10a0*/  ISETP.NE.AND.EX P0, PT, RZ, UR7, PT, P0 ;  /* 0x00000007ff007c0c */ /* 0x000fda000bf05300 */
[----:B------:R-:W-:Y:S05]  /*10b0*/  @!P0 BRA `(.L_x_14835) ;  /* 0x0000000000208947 */ /* 0x000fea0003800000 */
[----:B------:R-:W-:Y:S01]  /*10c0*/  R2UR UR10, R221 ;  /* 0x00000000dd0a72ca */ /* 0x000fe200000e0000 */
[----:B------:R-:W-:-:S12]  /*10d0*/  ULDC.64 UR6, c[0x0][0xaf8] ;  /* 0x0002be0000067ab9 */ /* 0x000fd80000000a00 */
[----:B------:R-:W-:-:S06]  /*10e0*/  UIMAD.WIDE UR6, UR10, 0x4, UR6 ;  /* 0x000000040a0678a5 */ /* 0x000fcc000f8e0206 */
[----:B------:R-:W-:Y:S01]  /*10f0*/  IMAD.U32 R2, RZ, RZ, UR6 ;  /* 0x00000006ff027e24 */ /* 0x000fe2000f8e00ff */
[----:B------:R-:W-:-:S05]  /*1100*/  MOV R3, UR7 ;  /* 0x0000000700037c02 */ /* 0x000fca0008000f00 */
[----:B0-----:R-:W2:Y:S04]  /*1110*/  LDG.E R201, desc[UR36][R2.64] ;  /* 0x0000002402c97981 */ /* 0x001ea8000c1e1900 */
[----:B------:R-:W2:Y:S02]  /*1120*/  LDG.E R0, desc[UR36][R2.64+0x4] ;  /* 0x0000042402007981 */ /* 0x000ea4000c1e1900 */
[----:B--2---:R-:W-:-:S07]  /*1130*/  IMAD.IADD R201, R0, 0x1, -R201 ;  /* 0x0000000100c97824 */ /* 0x004fce00078e0ac9 */
.L_x_14835:
[----:B------:R-:W-:Y:S01]  /*1140*/  IMAD.U32 R214, RZ, RZ, UR4 ;  /* 0x00000004ffd67e24 */ /* 0x000fe2000f8e00ff */
[----:B------:R-:W-:Y:S06]  /*1150*/  @!P1 BRA `(.L_x_14836) ;  /* 0x0000000000209947 */ /* 0x000fec0003800000 */
[----:B------:R-:W-:Y:S02]  /*1160*/  R2UR UR6, R221 ;  /* 0x00000000dd0672ca */ /* 0x000fe400000e0000 */
[----:B------:R-:W-:-:S11]  /*1170*/  R2UR UR7, R223 ;  /* 0x00000000df0772ca */ /* 0x000fd600000e0000 */
[----:B------:R-:W-:-:S04]  /*1180*/  ULEA UR4, UP0, UR6, UR8, 0x2 ;  /* 0x0000000806047291 */ /* 0x000fc8000f80103f */
[----:B------:R-:W-:Y:S02]  /*1190*/  ULEA.HI.X UR6, UR6, UR9, UR7, 0x2, UP0 ;  /* 0x0000000906067291 */ /* 0x000fe400080f1407 */
[----:B------:R-:W-:-:S04]  /*11a0*/  IMAD.U32 R2, RZ, RZ, UR4 ;  /* 0x00000004ff027e24 */ /* 0x000fc8000f8e00ff */
[----:B------:R-:W-:-:S05]  /*11b0*/  IMAD.U32 R3, RZ, RZ, UR6 ;  /* 0x00000006ff037e24 */ /* 0x000fca000f8e00ff */
[----:B------:R1:W5:Y:S01]  /*11c0*/  LDG.E R214, desc[UR36][R2.64] ;  /* 0x0000002402d67981 */ /* 0x000362000c1e1900 */
[----:B------:R-:W-:Y:S05]  /*11d0*/  BRA `(.L_x_14837) ;  /* 0x0000000000307947 */ /* 0x000fea0003800000 */
.L_x_14836:
[----:B------:R-:W-:Y:S02]  /*11e0*/  ULDC.64 UR6, c[0x0][0xb00] ;  /* 0x0002c00000067ab9 */ /* 0x000fe40000000a00 */
[----:B------:R-:W-:-:S04]  /*11f0*/  ISETP.NE.U32.AND P0, PT, RZ, UR6, PT ;  /* 0x00000006ff007c0c */ /* 0x000fc8000bf05070 */
[----:B------:R-:W-:-:S13]  /*1200*/  ISETP.NE.AND.EX P0, PT, RZ, UR7, PT, P0 ;  /* 0x00000007ff007c0c */ /* 0x000fda000bf05300 */
[----:B------:R-:W-:Y:S05]  /*1210*/  @!P0 BRA `(.L_x_14837) ;  /* 0x0000000000208947 */ /* 0x000fea0003800000 */
[----:B------:R-:W-:Y:S01]  /*1220*/  R2UR UR4, R221 ;  /* 0x00000000dd0472ca */ /* 0x000fe200000e0000 */
[----:B------:R-:W-:-:S12]  /*1230*/  ULDC.64 UR6, c[0x0][0xb00] ;  /* 0x0002c00000067ab9 */ /* 0x000fd80000000a00 */
[----:B------:R-:W-:-:S06]  /*1240*/  UIMAD.WIDE UR6, UR4, 0x4, UR6 ;  /* 0x00000004040678a5 */ /* 0x000fcc000f8e0206 */
[----:B------:R-:W-:Y:S02]  /*1250*/  IMAD.U32 R2, RZ, RZ, UR6 ;  /* 0x00000006ff027e24 */ /* 0x000fe4000f8e00ff */
[----:B------:R-:W-:-:S05]  /*1260*/  IMAD.U32 R3, RZ, RZ, UR7 ;  /* 0x00000007ff037e24 */ /* 0x000fca000f8e00ff */
[----:B------:R-:W2:Y:S04]  /*1270*/  LDG.E R214, desc[UR36][R2.64] ;  /* 0x0000002402d67981 */ /* 0x000ea8000c1e1900 */
[----:B------:R-:W2:Y:S02]  /*1280*/  LDG.E R5, desc[UR36][R2.64+0x4] ;  /* 0x0000042402057981 */ /* 0x000ea4000c1e1900 */
[----:B--2---:R-:W-:-:S07]  /*1290*/  IADD3 R214, -R214, R5, RZ ;  /* 0x00000005d6d67210 */ /* 0x004fce0007ffe1ff */
.L_x_14837:
[----:B------:R-:W2:Y:S01]  /*12a0*/  LDC R0, c[0x0][0x448] ;  /* 0x00011200ff007b82 */ /* 0x000ea20000000800 */
[----:B------:R-:W-:Y:S01]  /*12b0*/  USHF.L.U32 UR61, UR5, 0x7, URZ ;  /* 0x00000007053d7899 */ /* 0x000fe2000800063f */
[----:B-----5:R-:W-:Y:S01]  /*12c0*/  IMAD.IADD R214, R214, 0x1, -R7 ;  /* 0x00000001d6d67824 */ /* 0x020fe200078e0a07 */
[----:B------:R-:W-:Y:S01]  /*12d0*/  CS2R R148, SRZ ;  /* 0x0000000000947805 */ /* 0x000fe2000001ff00 */
[----:B------:R-:W-:Y:S01]  /*12e0*/  IMAD.MOV.U32 R150, RZ, RZ, RZ ;  /* 0x000000ffff967224 */ /* 0x000fe200078e00ff */
[----:B------:R-:W-:Y:S01]  /*12f0*/  UIADD3 UR4, UR61, 0x7f, URZ ;  /* 0x0000007f3d047890 */ /* 0x000fe2000fffe03f */
[----:B------:R-:W-:Y:S02]  /*1300*/  CS2R R146, SRZ ;  /* 0x0000000000927805 */ /* 0x000fe4000001ff00 */
[----:B01----:R-:W-:Y:S02]  /*1310*/  IADD3 R3, R214, 0x60, -R201 ;  /* 0x00000060d6037810 */ /* 0x003fe40007ffe8c9 */
        /* <DEDUP_REMOVED lines=16> */
[----:B--2---:R-:W-:Y:S01]  /*1420*/  ISETP.NE.AND P0, PT, R0, 0x1, PT ;  /* 0x000000010000780c */ /* 0x004fe20003f05270 */
[----:B------:R-:W-:Y:S01]  /*1430*/  IMAD.U32 R0, RZ, RZ, UR4 ;  /* 0x00000004ff007e24 */ /* 0x000fe2000f8e00ff */
        /* <DEDUP_REMOVED lines=10> */
[----:B------:R-:W-:Y:S01]  /*14e0*/  CS2R R86, SRZ ;  /* 0x0000000000567805 */ /* 0x000fe2000001ff00 */
[----:B------:R-:W0:Y:S01]  /*14f0*/  @P0 LDC R2, c[0x0][0x44c] ;  /* 0x00011300ff020b82 */ /* 0x000e220000000800 */
[----:B------:R-:W-:Y:S02]  /*1500*/  CS2R R92, SRZ ;  /* 0x00000000005c7805 */ /* 0x000fe4000001ff00 */
[----:B------:R-:W-:Y:S02]  /*1510*/  CS2R R90, SRZ ;  /* 0x00000000005a7805 */ /* 0x000fe4000001ff00 */
[----:B------:R-:W-:-:S02]  /*1520*/  CS2R R88, SRZ ;  /* 0x0000000000587805 */ /* 0x000fc4000001ff00 */
[----:B------:R-:W-:Y:S02]  /*1530*/  CS2R R82, SRZ ;  /* 0x0000000000527805 */ /* 0x000fe4000001ff00 */
[----:B------:R-:W-:Y:S02]  /*1540*/  CS2R R84, SRZ ;  /* 0x0000000000547805 */ /* 0x000fe4000001ff00 */
[----:B------:R-:W-:Y:S02]  /*1550*/  CS2R R8, SRZ ;  /* 0x0000000000087805 */ /* 0x000fe4000001ff00 */
[----:B------:R-:W-:Y:S01]  /*1560*/  CS2R R80, SRZ ;  /* 0x0000000000507805 */ /* 0x000fe2000001ff00 */
[----:B------:R-:W1:Y:S01]  /*1570*/  @P0 LDC R5, c[0x0][0x450] ;  /* 0x00011400ff050b82 */ /* 0x000e620000000800 */
        /* <DEDUP_REMOVED lines=15> */
[----:B0-----:R-:W-:Y:S01]  /*1670*/  @P0 IMAD.HI.U32 R2, R2, UR4, RZ ;  /* 0x0000000402020c27 */ /* 0x001fe2000f8e00ff */
[----:B------:R-:W-:Y:S02]  /*1680*/  CS2R R48, SRZ ;  /* 0x0000000000307805 */ /* 0x000fe4000001ff00 */
[----:B------:R-:W-:Y:S02]  /*1690*/  CS2R R42, SRZ ;  /* 0x00000000002a7805 */ /* 0x000fe4000001ff00 */
[----:B------:R-:W-:Y:S02]  /*16a0*/  CS2R R44, SRZ ;  /* 0x00000000002c7805 */ /* 0x000fe4000001ff00 */
[----:B------:R-:W-:Y:S02]  /*16b0*/  CS2R R160, SRZ ;  /* 0x0000000000a07805 */ /* 0x000fe4000001ff00 */
[----:B------:R-:W-:-:S02]  /*16c0*/  CS2R R40, SRZ ;  /* 0x0000000000287805 */ /* 0x000fc4000001ff00 */
[----:B------:R-:W-:Y:S02]  /*16d0*/  CS2R R34, SRZ ;  /* 0x0000000000227805 */ /* 0x000fe4000001ff00 */
[----:B------:R-:W-:Y:S02]  /*16e0*/  CS2R R36, SRZ ;  /* 0x0000000000247805 */ /* 0x000fe4000001ff00 */
[----:B-1----:R-:W-:Y:S01]  /*16f0*/  @P0 SHF.R.U32.HI R0, RZ, R5, R2 ;  /* 0x00000005ff000219 */ /* 0x002fe20000011602 */
[----:B------:R-:W-:Y:S01]  /*1700*/  VIADD R2, R214, 0x5f ;  /* 0x0000005fd6027836 */ /* 0x000fe20000000000 */
[----:B------:R-:W-:Y:S02]  /*1710*/  PLOP3.LUT P0, PT, PT, PT, PT, 0x80, 0x0 ;  /* 0x000000000000781c */ /* 0x000fe40003f0f070 */
[----:B------:R-:W-:Y:S02]  /*1720*/  CS2R R162, SRZ ;  /* 0x0000000000a27805 */ /* 0x000fe4000001ff00 */
[----:B------:R-:W-:Y:S01]  /*1730*/  CS2R R32, SRZ ;  /* 0x0000000000207805 */ /* 0x000fe2000001ff00 */
[----:B------:R-:W-:Y:S01]  /*1740*/  IMAD.IADD R0, R3, 0x1, R0 ;  /* 0x0000000103007824 */ /* 0x000fe200078e0200 */
[----:B------:R-:W-:Y:S01]  /*1750*/  CS2R R26, SRZ ;  /* 0x00000000001a7805 */ /* 0x000fe2000001ff00 */
[----:B------:R-:W-:Y:S01]  /*1760*/  IMAD.HI R2, R2, 0x2aaaaaab, RZ ;  /* 0x2aaaaaab02027827 */ /* 0x000fe200078e02ff */
[----:B------:R-:W-:-:S02]  /*1770*/  CS2R R28, SRZ ;  /* 0x00000000001c7805 */ /* 0x000fc4000001ff00 */
[----:B------:R-:W-:Y:S01]  /*1780*/  CS2R R24, SRZ ;  /* 0x0000000000187805 */ /* 0x000fe2000001ff00 */
[----:B------:R-:W-:Y:S01]  /*1790*/  IMAD.HI R0, R0, 0x2aaaaaab, RZ ;  /* 0x2aaaaaab00007827 */ /* 0x000fe200078e02ff */
[----:B------:R-:W-:-:S03]  /*17a0*/  SHF.R.U32.HI R3, RZ, 0x1f, R2 ;  /* 0x0000001fff037819 */ /* 0x000fc60000011602 */
[----:B------:R-:W-:Y:S01]  /*17b0*/  IMAD.MOV.U32 R10, RZ, RZ, RZ ;  /* 0x000000ffff0a7224 */ /* 0x000fe200078e00ff */
[----:B------:R-:W-:Y:S02]  /*17c0*/  SHF.R.U32.HI R5, RZ, 0x1f, R0 ;  /* 0x0000001fff057819 */ /* 0x000fe40000011600 */
[----:B------:R-:W-:Y:S02]  /*17d0*/  LEA.HI.SX32 R3, R2, R3, 0x1c ;  /* 0x0000000302037211 */ /* 0x000fe400078fe2ff */
[----:B------:R-:W-:-:S04]  /*17e0*/  LEA.HI.SX32 R0, R0, R5, 0x1c ;  /* 0x0000000500007211 */ /* 0x000fc800078fe2ff */
[----:B------:R-:W-:Y:S02]  /*17f0*/  VIMNMX R203, R3, R0, PT ;  /* 0x0000000003cb7248 */ /* 0x000fe40003fe0100 */
[----:B------:R-:W-:Y:S01]  /*1800*/  CS2R R2, SRZ ;  /* 0x0000000000027805 */ /* 0x000fe2000001ff00 */
[----:B------:R-:W-:Y:S01]  /*1810*/  IMAD.MOV.U32 R0, RZ, RZ, RZ ;  /* 0x000000ffff007224 */ /* 0x000fe200078e00ff */
        /* <DEDUP_REMOVED lines=41> */
.L_x_14839:
[----:B------:R-:W-:Y:S01]  /*1ab0*/  LEA.HI R0, R225, R225, RZ, 0x1 ;  /* 0x000000e1e1007211 */ /* 0x000fe200078f08ff */
[----:B------:R-:W0:Y:S03]  /*1ac0*/  S2R R2, SR_TID.X ;  /* 0x0000000000027919 */ /* 0x000e260000002100 */
[----:B------:R-:W-:-:S05]  /*1ad0*/  LOP3.LUT R0, R0, 0xfffffffe, RZ, 0xc0, !PT ;  /* 0xfffffffe00007812 */ /* 0x000fca00078ec0ff */
[----:B------:R-:W-:-:S05]  /*1ae0*/  IMAD.IADD R0, R225, 0x1, -R0 ;  /* 0x00000001e1007824 */ /* 0x000fca00078e0a00 */
[----:B------:R-:W-:-:S04]  /*1af0*/  SHF.L.U32 R0, R0, 0x1f, RZ ;  /* 0x0000001f00007819 */ /* 0x000fc800000006ff */
[----:B------:R-:W1:Y:S01]  /*1b00*/  SYNCS.PHASECHK.TRANS64.TRYWAIT P0, [UR40+0x32400], R0 ;  /* 0x03240000ff0075a7 */ /* 0x000e620008000168 */
[----:B0-----:R-:W-:-:S04]  /*1b10*/  SHF.R.U32.HI R2, RZ, 0x7, R2 ;  /* 0x00000007ff027819 */ /* 0x001fc80000011602 */
[----:B------:R-:W-:Y:S01]  /*1b20*/  IADD3 R208, R2, 0x8, RZ ;  /* 0x0000000802d07810 */ /* 0x000fe20007ffe0ff */
[----:B-1----:R-:W-:Y:S06]  /*1b30*/  @!P0 BRA `(.L_x_14840) ;  /* 0x0000012000ec8947 */ /* 0x002fec0003800000 */
.L_x_14986:
[----:B------:R-:W2:Y:S01]  /*1b40*/  LDL R2, [R1] ;  /* 0x0000000001027983 */ /* 0x000ea20000100800 */
[----:B------:R-:W-:Y:S05]  /*1b50*/  WARPSYNC.ALL ;  /* 0x0000000000007948 */ /* 0x000fea0003800000 */
[----:B------:R1:W-:Y:S01]  /*1b60*/  BAR.SYNC.DEFER_BLOCKING R208, 0x100 ;  /* 0x000400d00000751d */ /* 0x0003e20000010000 */
[----:B--2---:R-:W-:-:S13]  /*1b70*/  R2UR UR4, R2 ;  /* 0x00000000020472ca */ /* 0x004fda00000e0000 */
[----:B------:R-:W-:-:S05]  /*1b80*/  IMAD.U32 R2, RZ, RZ, UR4 ;  /* 0x00000004ff027e24 */ /* 0x000fca000f8e00ff */
[----:B------:R-:W-:-:S13]  /*1b90*/  ISETP.NE.AND P0, PT, R2, 0x3, PT ;  /* 0x000000030200780c */ /* 0x000fda0003f05270 */
[----:B-1----:R-:W-:Y:S05]  /*1ba0*/  @!P0 BRA `(.L_x_14841) ;  /* 0x0000000000048947 */ /* 0x002fea0003800000 */
[----:B------:R-:W-:Y:S01]  /*1bb0*/  BPT.TRAP 0x1 ;  /* 0x000000040000795c */ /* 0x000fe20000300000 */
.L_x_14841:
[----:B------:R-:W-:Y:S01]  /*1bc0*/  ULEA UR6, UR38, UR40, 0x3 ;  /* 0x0000002826067291 */ /* 0x000fe2000f8e183f */
[----:B------:R-:W-:-:S05]  /*1bd0*/  IMAD.U32 R2, RZ, RZ, UR39 ;  /* 0x00000027ff027e24 */ /* 0x000fca000f8e00ff */
[----:B------:R-:W-:-:S04]  /*1be0*/  SHF.L.U32 R2, R2, 0x1f, RZ ;  /* 0x0000001f02027819 */ /* 0x000fc800000006ff */
[----:B------:R1:W2:Y:S01]  /*1bf0*/  SYNCS.PHASECHK.TRANS64.TRYWAIT P1, [UR6+0x32430], R2 ;  /* 0x03243002ff0075a7 */ /* 0x0002a20008020146 */
[----:B------:R-:W-:Y:S05]  /*1c00*/  @!P0 BRA `(.L_x_14842) ;  /* 0x0000000000048947 */ /* 0x000fea0003800000 */
[----:B------:R-:W-:Y:S01]  /*1c10*/  BPT.TRAP 0x1 ;  /* 0x000000040000795c */ /* 0x000fe20000300000 */
.L_x_14842:
[----:B--2---:R-:W-:Y:S05]  /*1c20*/  @P1 BRA `(.L_x_14843) ;  /* 0x0000000000081947 */ /* 0x004fea0003800000 */
[----:B------:R-:W2:Y:S02]  /*1c30*/  SYNCS.PHASECHK.TRANS64.TRYWAIT P1, [UR6+0x32430], R2 ;  /* 0x03243002ff0075a7 */ /* 0x000ea40008020146 */
[----:B--2---:R-:W-:Y:S05]  /*1c40*/  @!P1 BRA `(.L_x_14844) ;  /* 0x0000012000c09947 */ /* 0x004fea0003800000 */
.L_x_14843:
        /* <DEDUP_REMOVED lines=48> */
.L_x_14987:
[----:B------:R-:W-:Y:S05]  /*1f50*/  @!P0 BRA `(.L_x_14846) ;  /* 0x0000000000048947 */ /* 0x000fea0003800000 */
[----:B------:R-:W-:Y:S01]  /*1f60*/  BPT.TRAP 0x1 ;  /* 0x000000040000795c */ /* 0x000fe20000300000 */
.L_x_14846:
[----:B------:R2:W3:Y:S01]  /*1f70*/  SYNCS.PHASECHK.TRANS64.TRYWAIT P1, [UR6+0x32450], R2 ;  /* 0x03245002ff0075a7 */ /* 0x0004e20008020146 */
[----:B------:R-:W-:Y:S05]  /*1f80*/  @!P0 BRA `(.L_x_14847) ;  /* 0x0000000000048947 */ /* 0x000fea0003800000 */
[----:B------:R-:W-:Y:S01]  /*1f90*/  BPT.TRAP 0x1 ;  /* 0x000000040000795c */ /* 0x000fe20000300000 */
.L_x_14847:
[----:B---3--:R-:W-:Y:S05]  /*1fa0*/  @P1 BRA `(.L_x_14848) ;  /* 0x0000000000081947 */ /* 0x008fea0003800000 */
[----:B------:R-:W3:Y:S02]  /*1fb0*/  SYNCS.PHASECHK.TRANS64.TRYWAIT P1, [UR6+0x32450], R2 ;  /* 0x03245002ff0075a7 */ /* 0x000ee40008020146 */
[----:B---3--:R-:W-:Y:S05]  /*1fc0*/  @!P1 BRA `(.L_x_14849) ;  /* 0x0000012000109947 */ /* 0x008fea0003800000 */
.L_x_14848:
        /* <DEDUP_REMOVED lines=28> */
[----:B------:R-:W-:Y:S01]  /*2190*/  IMAD.U32 R10, RZ, RZ, UR12 ;  /* 0x0000000cff0a7e24 */ /* 0x000fe2000f8e00ff */
        /* <DEDUP_REMOVED lines=113> */
.L_x_14850:
[----:B------:R-:W1:Y:S01]  /*28b0*/  LDC R4, c[0x0][0x448] ;  /* 0x00011200ff047b82 */ /* 0x000e620000000800 */
[----:B------:R-:W-:Y:S01]  /*28c0*/  ULDC UR4, c[0x0][0xad0] ;  /* 0x0002b40000047ab9 */ /* 0x000fe20000000800 */
[----:B------:R-:W-:Y:S01]  /*28d0*/  ULDC UR5, c[0x0][0xa80] ;  /* 0x0002a00000057ab9 */ /* 0x000fe20000000800 */
        /* <DEDUP_REMOVED lines=21> */
[----:B-1----:R-:W-:Y:S01]  /*2a30*/  ISETP.NE.AND P6, PT, R4, 0x1, PT ;  /* 0x000000010400780c */ /* 0x002fe20003fc5270 */
[----:B------:R-:W-:-:S02]  /*2a40*/  VIADD R4, R215, UR61 ;  /* 0x0000003dd7047c36 */ /* 0x000fc40008000000 */
        /* <DEDUP_REMOVED lines=11> */
[----:B------:R-:W3:Y:S01]  /*2b00*/  @P6 LDC R5, c[0x0][0x44c] ;  /* 0x00011300ff056b82 */ /* 0x000ee20000000800 */
[----:B------:R-:W-:Y:S01]  /*2b10*/  FMUL.FTZ R49, R49, UR4 ;  /* 0x0000000431317c20 */ /* 0x000fe20008410000 */
[----:B------:R-:W-:Y:S01]  /*2b20*/  MUFU.TANH R28, R28 ;  /* 0x0000001c001c7308 */ /* 0x000fe20000002400 */
[----:B------:R-:W-:Y:S01]  /*2b30*/  FMUL.FTZ R39, R39, UR4 ;  /* 0x0000000427277c20 */ /* 0x000fe20008410000 */
[----:B------:R-:W-:Y:S01]  /*2b40*/  FMUL.FTZ R60, R60, UR4 ;  /* 0x000000043c3c7c20 */ /* 0x000fe20008410000 */
[----:B------:R-:W-:Y:S01]  /*2b50*/  FMUL.FTZ R42, R42, UR4 ;  /* 0x000000042a2a7c20 */ /* 0x000fe20008410000 */
[----:B------:R-:W-:Y:S01]  /*2b60*/  FMUL.FTZ R43, R43, UR4 ;  /* 0x000000042b2b7c20 */ /* 0x000fe20008410000 */
[----:B------:R-:W-:Y:S01]  /*2b70*/  FMUL.FTZ R46, R46, UR4 ;  /* 0x000000042e2e7c20 */ /* 0x000fe20008410000 */
[----:B--2---:R-:W2:Y:S01]  /*2b80*/  @P6 LDC R24, c[0x0][0x450] ;  /* 0x00011400ff186b82 */ /* 0x004ea20000000800 */
        /* <DEDUP_REMOVED lines=18> */
[----:B------:R-:W-:Y:S02]  /*2cb0*/  UIADD3 UR10, UR6, 0x32440, URZ ;  /* 0x00032440060a7890 */ /* 0x000fe4000fffe03f */
[----:B------:R-:W-:Y:S02]  /*2cc0*/  ULOP3.LUT UR7, UR7, 0x3000000, URZ, 0xfc, !UPT ;  /* 0x0300000007077892 */ /* 0x000fe4000f8efc3f */
[----:B------:R-:W-:Y:S01]  /*2cd0*/  UPRMT UR10, UR48, 0x654, UR10 ;  /* 0x00000654300a7896 */ /* 0x000fe2000800000a */
[----:B--2---:R-:W-:Y:S01]  /*2ce0*/  @P6 SHF.R.U32.HI R4, RZ, R24, R5 ;  /* 0x00000018ff046219 */ /* 0x004fe20000011605 */
[----:B------:R-:W-:Y:S01]  /*2cf0*/  IMAD R5, R203, -0x60, R214 ;  /* 0xffffffa0cb057824 */ /* 0x000fe200078e02d6 */
[----:B------:R-:W-:Y:S01]  /*2d00*/  MUFU.TANH R37, R37 ;  /* 0x0000002500257308 */ /* 0x000fe20000002400 */
[----:B------:R-:W-:-:S02]  /*2d10*/  UIMAD UR4, UR38, 0xc00, UR7 ;  /* 0x00000c00260478a4 */ /* 0x000fc4000f8e0207 */
[----:B------:R-:W2:Y:S01]  /*2d20*/  SHFL.IDX PT, R21, R4, RZ, 0x1c1f ;  /* 0x001c1fff04157589 */ /* 0x000ea200000e0000 */
[----:B------:R-:W-:Y:S01]  /*2d30*/  IADD3 R5, R5, 0x60, RZ ;  /* 0x0000006005057810 */ /* 0x000fe20007ffe0ff */
[----:B------:R-:W-:Y:S01]  /*2d40*/  UMOV UR11, 0x40000040 ;  /* 0x40000040000b7882 */ /* 0x000fe20000000000 */
[----:B------:R-:W-:Y:S01]  /*2d50*/  SYNCS.ARRIVE.TRANS64.RED.A1T0 RZ, [UR10], RZ ;  /* 0x000000ffffff79a7 */ /* 0x000fe2000810040a */
[----:B----4-:R4:W5:Y:S01]  /*2d60*/  SHFL.IDX PT, R25, R4, 0x1, 0x1c1f ;  /* 0x003c1f0004197f89 */ /* 0x01096200000e0000 */
[----:B------:R-:W3:Y:S01]  /*2d70*/  MUFU.TANH R45, R45 ;  /* 0x0000002d002d7308 */ /* 0x000ee20000002400 */
[----:B------:R-:W-:Y:S01]  /*2d80*/  IMAD R24, R216, -0x2, R5 ;  /* 0xfffffffed8187824 */ /* 0x000fe200078e0205 */
[----:B------:R-:W-:-:S04]  /*2d90*/  UMOV UR10, UR4 ;  /* 0x00000004000a7c82 */ /* 0x000fc80008000000 */
[--C-:B------:R-:W-:Y:S02]  /*2da0*/  IADD3 R5, -R201, 0x1, R24.reuse ;  /* 0x00000001c9057810 */ /* 0x100fe40007ffe118 */
[----:B------:R-:W3:Y:S08]  /*2db0*/  MUFU.TANH R52, R52 ;  /* 0x0000003400347308 */ /* 0x000ef00000002400 */
[----:B------:R-:W3:Y:S01]  /*2dc0*/  MUFU.TANH R53, R53 ;  /* 0x0000003500357308 */ /* 0x000ee20000002400 */
[----:B--2---:R-:W-:-:S04]  /*2dd0*/  VIADDMNMX R21, R21, R5, R24, PT ;  /* 0x0000000515157246 */ /* 0x004fc80003800118 */
[----:B------:R-:W-:-:S03]  /*2de0*/  ISETP.GT.AND P5, PT, R21, RZ, PT ;  /* 0x000000ff1500720c */ /* 0x000fc60003fa4270 */
[----:B------:R-:W-:Y:S01]  /*2df0*/  MUFU.TANH R29, R29 ;  /* 0x0000001d001d7308 */ /* 0x000fe20000002400 */
[C---:B------:R-:W-:Y:S02]  /*2e00*/  ISETP.GT.AND P4, PT, R21.reuse, 0x1, PT ;  /* 0x000000011500780c */ /* 0x040fe40003f84270 */
[----:B----4-:R-:W-:Y:S02]  /*2e10*/  FSEL R4, R72, -INF , P5 ;  /* 0xff80000048047808 */ /* 0x010fe40002800000 */
[C---:B------:R-:W-:Y:S02]  /*2e20*/  ISETP.GT.AND P2, PT, R21.reuse, 0x10, PT ;  /* 0x000000101500780c */ /* 0x040fe40003f44270 */
[----:B------:R-:W-:Y:S01]  /*2e30*/  ISETP.GT.AND P5, PT, R21, 0x11, PT ;  /* 0x000000111500780c */ /* 0x000fe20003fa4270 */
[----:B------:R-:W-:Y:S01]  /*2e40*/  MUFU.TANH R48, R48 ;  /* 0x0000003000307308 */ /* 0x000fe20000002400 */
[----:B-----5:R-:W-:Y:S02]  /*2e50*/  VIADDMNMX R25, R25, R5, R24, PT ;  /* 0x0000000519197246 */ /* 0x020fe40003800118 */
[----:B------:R-:W-:-:S02]  /*2e60*/  ISETP.GT.AND P3, PT, R21, 0x8, PT ;  /* 0x000000081500780c */ /* 0x000fc40003f64270 */
[----:B------:R-:W-:Y:S02]  /*2e70*/  FSEL R24, R73, -INF , P4 ;  /* 0xff80000049187808 */ /* 0x000fe40002000000 */
[----:B------:R-:W-:Y:S01]  /*2e80*/  ISETP.GT.AND P4, PT, R21, 0x18, PT ;  /* 0x000000181500780c */ /* 0x000fe20003f84270 */
[----:B------:R-:W2:Y:S01]  /*2e90*/  MUFU.TANH R56, R56 ;  /* 0x0000003800387308 */ /* 0x000ea20000002400 */
[----:B0-----:R-:W-:Y:S02]  /*2ea0*/  FSEL R171, R32, -INF , P2 ;  /* 0xff80000020ab7808 */ /* 0x001fe40001000000 */
[----:B-1----:R-:W-:Y:S02]  /*2eb0*/  FSEL R172, R33, -INF , P5 ;  /* 0xff80000021ac7808 */ /* 0x002fe40002800000 */
[C---:B------:R-:W-:Y:S02]  /*2ec0*/  ISETP.GT.AND P2, PT, R21.reuse, 0x21, PT ;  /* 0x000000211500780c */ /* 0x040fe40003f44270 */
[----:B------:R-:W-:Y:S01]  /*2ed0*/  ISETP.GT.AND P5, PT, R21, 0x28, PT ;  /* 0x000000281500780c */ /* 0x000fe20003fa4270 */
[----:B------:R-:W0:Y:S01]  /*2ee0*/  MUFU.TANH R61, R61 ;  /* 0x0000003d003d7308 */ /* 0x000e220000002400 */
[----:B------:R-:W-:-:S02]  /*2ef0*/  FSEL R173, R36, -INF , P4 ;  /* 0xff80000024ad7808 */ /* 0x000fc40002000000 */
[----:B------:R-:W-:Y:S02]  /*2f00*/  ISETP.GT.AND P4, PT, R21, 0x29, PT ;  /* 0x000000291500780c */ /* 0x000fe40003f84270 */
[----:B------:R-:W-:Y:S02]  /*2f10*/  FSEL R181, R41, -INF , P2 ;  /* 0xff80000029b57808 */ /* 0x000fe40001000000 */
[----:B---3--:R-:W-:Y:S01]  /*2f20*/  FSEL R183, R44, -INF , P5 ;  /* 0xff8000002cb77808 */ /* 0x008fe20002800000 */
[----:B------:R-:W1:Y:S01]  /*2f30*/  MUFU.TANH R64, R64 ;  /* 0x0000004000407308 */ /* 0x000e620000002400 */
[C---:B------:R-:W-:Y:S02]  /*2f40*/  ISETP.GT.AND P2, PT, R21.reuse, 0x38, PT ;  /* 0x000000381500780c */ /* 0x040fe40003f44270 */
[C---:B------:R-:W-:Y:S02]  /*2f50*/  ISETP.GT.AND P5, PT, R21.reuse, 0x39, PT ;  /* 0x000000391500780c */ /* 0x040fe40003fa4270 */
[----:B------:R-:W-:-:S02]  /*2f60*/  ISETP.GT.AND P1, PT, R21, 0x9, PT ;  /* 0x000000091500780c */ /* 0x000fc40003f24270 */
[----:B------:R-:W-:Y:S01]  /*2f70*/  FMNMX.FTZ R5, R4, R24, !PT ;  /* 0x0000001804057209 */ /* 0x000fe20007810000 */
[----:B------:R-:W3:Y:S01]  /*2f80*/  MUFU.TANH R57, R57 ;  /* 0x0000003900397308 */ /* 0x000ee20000002400 */
[----:B------:R-:W-:Y:S02]  /*2f90*/  FSEL R185, R45, -INF , P4 ;  /* 0xff8000002db97808 */ /* 0x000fe40002000000 */
[----:B------:R-:W-:Y:S02]  /*2fa0*/  ISETP.GT.AND P4, PT, R21, 0x40, PT ;  /* 0x000000401500780c */ /* 0x000fe40003f84270 */
[----:B------:R-:W-:Y:S02]  /*2fb0*/  FSEL R205, R52, -INF , P2 ;  /* 0xff80000034cd7808 */ /* 0x000fe40001000000 */
[----:B------:R-:W-:Y:S01]  /*2fc0*/  FSEL R207, R53, -INF , P5 ;  /* 0xff80000035cf7808 */ /* 0x000fe20002800000 */
[----:B------:R4:W-:Y:S01]  /*2fd0*/  MUFU.TANH R74, R26 ;  /* 0x0000001a004a7308 */ /* 0x0009e20000002400 */
[----:B------:R-:W-:-:S02]  /*2fe0*/  ISETP.GT.AND P2, PT, R21, 0x49, PT ;  /* 0x000000491500780c */ /* 0x000fc40003f44270 */
[C---:B------:R-:W-:Y:S02]  /*2ff0*/  ISETP.GT.AND P5, PT, R21.reuse, 0x50, PT ;  /* 0x000000501500780c */ /* 0x040fe40003fa4270 */
[----:B--2---:R-:W-:Y:S02]  /*3000*/  FSEL R195, R56, -INF , P4 ;  /* 0xff80000038c37808 */ /* 0x004fe40002000000 */
[C---:B------:R-:W-:Y:S01]  /*3010*/  ISETP.GT.AND P4, PT, R21.reuse, 0x51, PT ;  /* 0x000000511500780c */ /* 0x040fe20003f84270 */
[----:B------:R-:W2:Y:S01]  /*3020*/  MUFU.TANH R65, R65 ;  /* 0x0000004100417308 */ /* 0x000ea20000002400 */
[----:B----4-:R-:W-:Y:S02]  /*3030*/  FSEL R26, R28, -INF , P3 ;  /* 0xff8000001c1a7808 */ /* 0x010fe40001800000 */
[----:B------:R-:W-:Y:S02]  /*3040*/  ISETP.GT.AND P3, PT, R21, 0x19, PT ;  /* 0x000000191500780c */ /* 0x000fe40003f64270 */
[----:B------:R-:W-:-:S02]  /*3050*/  FSEL R28, R29, -INF , P1 ;  /* 0xff8000001d1c7808 */ /* 0x000fc40000800000 */
[----:B------:R-:W-:Y:S01]  /*3060*/  FSEL R174, R37, -INF , P3 ;  /* 0xff80000025ae7808 */ /* 0x000fe20001800000 */
[----:B------:R-:W4:Y:S01]  /*3070*/  MUFU.TANH R75, R27 ;  /* 0x0000001b004b7308 */ /* 0x000f220000002400 */
[C---:B------:R-:W-:Y:S02]  /*3080*/  ISETP.GT.AND P3, PT, R21.reuse, 0x30, PT ;  /* 0x000000301500780c */ /* 0x040fe40003f64270 */
[----:B------:R-:W-:Y:S02]  /*3090*/  FMNMX.FTZ R5, R26, R5, !PT ;  /* 0x000000051a057209 */ /* 0x000fe40007810000 */
[----:B------:R-:W-:Y:S02]  /*30a0*/  FSEL R202, R48, -INF , P3 ;  /* 0xff80000030ca7808 */ /* 0x000fe40001800000 */
[----:B------:R-:W-:Y:S01]  /*30b0*/  ISETP.GT.AND P3, PT, R21, 0x41, PT ;  /* 0x000000411500780c */ /* 0x000fe20003f64270 */
[----:B------:R-:W5:Y:S01]  /*30c0*/  MUFU.TANH R68, R68 ;  /* 0x0000004400447308 */ /* 0x000f620000002400 */
[----:B0-----:R-:W-:-:S02]  /*30d0*/  FSEL R192, R61, -INF , P2 ;  /* 0xff8000003dc07808 */ /* 0x001fc40001000000 */
[----:B-1----:R-:W-:Y:S02]  /*30e0*/  FSEL R161, R64, -INF , P5 ;  /* 0xff80000040a17808 */ /* 0x002fe40002800000 */
[C---:B------:R-:W-:Y:S02]  /*30f0*/  ISETP.GT.AND P2, PT, R25.reuse, RZ, PT ;  /* 0x000000ff1900720c */ /* 0x040fe40003f44270 */
[----:B------:R-:W-:Y:S01]  /*3100*/  ISETP.GT.AND P5, PT, R25, 0x1, PT ;  /* 0x000000011900780c */ /* 0x000fe20003fa4270 */
[----:B------:R0:W1:Y:S01]  /*3110*/  MUFU.TANH R76, R30 ;  /* 0x0000001e004c7308 */ /* 0x0000620000002400 */
[----:B---3--:R-:W-:Y:S02]  /*3120*/  FSEL R187, R57, -INF , P3 ;  /* 0xff80000039bb7808 */ /* 0x008fe40001800000 */
[----:B------:R-:W-:Y:S02]  /*3130*/  ISETP.GT.AND P3, PT, R21, 0x58, PT ;  /* 0x000000581500780c */ /* 0x000fe40003f64270 */
[----:B--2---:R-:W-:-:S02]  /*3140*/  FSEL R162, R65, -INF , P4 ;  /* 0xff80000041a27808 */ /* 0x004fc40002000000 */
[----:B------:R-:W-:Y:S01]  /*3150*/  ISETP.GT.AND P4, PT, R25, 0x8, PT ;  /* 0x000000081900780c */ /* 0x000fe20003f84270 */
[----:B------:R1:W2:Y:S01]  /*3160*/  MUFU.TANH R77, R31 ;  /* 0x0000001f004d7308 */ /* 0x0002a20000002400 */
[----:B0-----:R-:W-:Y:S02]  /*3170*/  FMNMX.FTZ R30, R28, R5, !PT ;  /* 0x000000051c1e7209 */ /* 0x001fe40007810000 */
[----:B------:R-:W-:Y:S02]  /*3180*/  FSEL R27, R74, -INF , P2 ;  /* 0xff8000004a1b7808 */ /* 0x000fe40001000000 */
[----:B------:R-:W-:Y:S02]  /*3190*/  FMNMX.FTZ R5, R171, R30, !PT ;  /* 0x0000001eab057209 */ /* 0x000fe40007810000 */
[----:B----4-:R-:W-:Y:S01]  /*31a0*/  FSEL R29, R75, -INF , P5 ;  /* 0xff8000004b1d7808 */ /* 0x010fe20002800000 */
[----:B------:R-:W0:Y:S01]  /*31b0*/  MUFU.TANH R40, R40 ;  /* 0x0000002800287308 */ /* 0x000e220000002400 */
[----:B-----5:R-:W-:-:S02]  /*31c0*/  FSEL R163, R68, -INF , P3 ;  /* 0xff80000044a37808 */ /* 0x020fc40001800000 */
[----:B------:R-:W-:Y:S02]  /*31d0*/  FMNMX.FTZ R32, R172, R5, !PT ;  /* 0x00000005ac207209 */ /* 0x000fe40007810000 */
[----:B------:R-:W-:Y:S02]  /*31e0*/  ISETP.GT.AND P3, PT, R25, 0x9, PT ;  /* 0x000000091900780c */ /* 0x000fe40003f64270 */
[----:B-1----:R-:W-:Y:S01]  /*31f0*/  FSEL R31, R76, -INF , P4 ;  /* 0xff8000004c1f7808 */ /* 0x002fe20002000000 */
[----:B------:R-:W1:Y:S01]  /*3200*/  MUFU.TANH R34, R34 ;  /* 0x0000002200227308 */ /* 0x000e620000002400 */
[----:B------:R-:W-:Y:S02]  /*3210*/  FMNMX.FTZ R30, R27, R29, !PT ;  /* 0x0000001d1b1e7209 */ /* 0x000fe40007810000 */
[----:B------:R-:W-:Y:S02]  /*3220*/  ISETP.GT.AND P1, PT, R21, 0x20, PT ;  /* 0x000000201500780c */ /* 0x000fe40003f24270 */
[----:B------:R-:W-:-:S02]  /*3230*/  FMNMX.FTZ R5, R173, R32, !PT ;  /* 0x00000020ad057209 */ /* 0x000fc40007810000 */
[----:B------:R-:W-:Y:S01]  /*3240*/  ISETP.GT.AND P2, PT, R25, 0x10, PT ;  /* 0x000000101900780c */ /* 0x000fe20003f44270 */
[----:B------:R-:W3:Y:S01]  /*3250*/  MUFU.TANH R35, R35 ;  /* 0x0000002300237308 */ /* 0x000ee20000002400 */
[----:B--2---:R-:W-:Y:S02]  /*3260*/  FSEL R33, R77, -INF , P3 ;  /* 0xff8000004d217808 */ /* 0x004fe40001800000 */
[----:B------:R-:W-:Y:S02]  /*3270*/  FMNMX.FTZ R30, R31, R30, !PT ;  /* 0x0000001e1f1e7209 */ /* 0x000fe40007810000 */
[----:B0-----:R-:W-:Y:S02]  /*3280*/  FSEL R179, R40, -INF , P1 ;  /* 0xff80000028b37808 */ /* 0x001fe40000800000 */
[----:B------:R-:W-:Y:S01]  /*3290*/  FMNMX.FTZ R32, R174, R5, !PT ;  /* 0x00000005ae207209 */ /* 0x000fe20007810000 */
[----:B------:R-:W0:Y:S01]  /*32a0*/  MUFU.TANH R38, R38 ;  /* 0x0000002600267308 */ /* 0x000e220000002400 */
[----:B------:R-:W-:-:S02]  /*32b0*/  ISETP.GT.AND P4, PT, R25, 0x11, PT ;  /* 0x000000111900780c */ /* 0x000fc40003f84270 */
[----:B-1----:R-:W-:Y:S02]  /*32c0*/  FSEL R175, R34, -INF , P2 ;  /* 0xff80000022af7808 */ /* 0x002fe40001000000 */
[----:B------:R-:W-:Y:S02]  /*32d0*/  FMNMX.FTZ R30, R33, R30, !PT ;  /* 0x0000001e211e7209 */ /* 0x000fe40007810000 */
[----:B------:R-:W-:Y:S01]  /*32e0*/  FMNMX.FTZ R32, R179, R32, !PT ;  /* 0x00000020b3207209 */ /* 0x000fe20007810000 */
[----:B------:R-:W1:Y:S01]  /*32f0*/  MUFU.TANH R49, R49 ;  /* 0x0000003100317308 */ /* 0x000e620000002400 */
[----:B------:R-:W-:Y:S02]  /*3300*/  ISETP.GT.AND P1, PT, R21, 0x31, PT ;  /* 0x000000311500780c */ /* 0x000fe40003f24270 */
[----:B------:R-:W-:Y:S02]  /*3310*/  ISETP.GT.AND P3, PT, R25, 0x18, PT ;  /* 0x000000181900780c */ /* 0x000fe40003f64270 */
[----:B---3--:R-:W-:-:S02]  /*3320*/  FSEL R176, R35, -INF , P4 ;  /* 0xff80000023b07808 */ /* 0x008fc40002000000 */
[----:B------:R-:W-:Y:S01]  /*3330*/  FMNMX.FTZ R5, R175, R30, !PT ;  /* 0x0000001eaf057209 */ /* 0x000fe20007810000 */
[----:B------:R-:W2:Y:S01]  /*3340*/  MUFU.TANH R39, R39 ;  /* 0x0000002700277308 */ /* 0x000ea20000002400 */
[----:B------:R-:W-:Y:S02]  /*3350*/  FMNMX.FTZ R32, R181, R32, !PT ;  /* 0x00000020b5207209 */ /* 0x000fe40007810000 */
[----:B------:R-:W-:Y:S02]  /*3360*/  ISETP.GT.AND P2, PT, R25, 0x19, PT ;  /* 0x000000191900780c */ /* 0x000fe40003f44270 */
[----:B0-----:R-:W-:Y:S02]  /*3370*/  FSEL R177, R38, -INF , P3 ;  /* 0xff80000026b17808 */ /* 0x001fe40001800000 */
[----:B------:R-:W-:Y:S01]  /*3380*/  FMNMX.FTZ R30, R176, R5, !PT ;  /* 0x00000005b01e7209 */ /* 0x000fe20007810000 */
[----:B------:R-:W0:Y:S01]  /*3390*/  MUFU.TANH R60, R60 ;  /* 0x0000003c003c7308 */ /* 0x000e220000002400 */
[----:B-1----:R-:W-:-:S02]  /*33a0*/  FSEL R204, R49, -INF , P1 ;  /* 0xff80000031cc7808 */ /* 0x002fc40000800000 */
[----:B------:R-:W-:Y:S02]  /*33b0*/  ISETP.GT.AND P1, PT, R21, 0x48, PT ;  /* 0x000000481500780c */ /* 0x000fe40003f24270 */
[----:B------:R-:W-:Y:S02]  /*33c0*/  FMNMX.FTZ R32, R183, R32, !PT ;  /* 0x00000020b7207209 */ /* 0x000fe40007810000 */
[----:B------:R-:W-:Y:S01]  /*33d0*/  ISETP.GT.AND P4, PT, R25, 0x20, PT ;  /* 0x000000201900780c */ /* 0x000fe20003f84270 */
[----:B------:R-:W1:Y:S01]  /*33e0*/  MUFU.TANH R42, R42 ;  /* 0x0000002a002a7308 */ /* 0x000e620000002400 */
[----:B--2---:R-:W-:Y:S02]  /*33f0*/  FSEL R178, R39, -INF , P2 ;  /* 0xff80000027b27808 */ /* 0x004fe40001000000 */
[----:B------:R-:W-:Y:S02]  /*3400*/  FMNMX.FTZ R5, R177, R30, !PT ;  /* 0x0000001eb1057209 */ /* 0x000fe40007810000 */
[----:B------:R-:W-:-:S02]  /*3410*/  ISETP.GT.AND P3, PT, R25, 0x21, PT ;  /* 0x000000211900780c */ /* 0x000fc40003f64270 */
[----:B------:R-:W-:Y:S01]  /*3420*/  FMNMX.FTZ R5, R178, R5, !PT ;  /* 0x00000005b2057209 */ /* 0x000fe20007810000 */
[----:B------:R-:W2:Y:S01]  /*3430*/  MUFU.TANH R43, R43 ;  /* 0x0000002b002b7308 */ /* 0x000ea20000002400 */
[----:B0-----:R-:W-:Y:S02]  /*3440*/  FSEL R190, R60, -INF , P1 ;  /* 0xff8000003cbe7808 */ /* 0x001fe40000800000 */
[----:B------:R-:W-:Y:S02]  /*3450*/  ISETP.GT.AND P1, PT, R21, 0x59, PT ;  /* 0x000000591500780c */ /* 0x000fe40003f24270 */
[----:B------:R-:W-:Y:S02]  /*3460*/  FMNMX.FTZ R21, R185, R32, !PT ;  /* 0x00000020b9157209 */ /* 0x000fe40007810000 */
[----:B------:R-:W-:Y:S01]  /*3470*/  ISETP.GT.AND P2, PT, R25, 0x28, PT ;  /* 0x000000281900780c */ /* 0x000fe20003f44270 */
[----:B------:R-:W0:Y:S01]  /*3480*/  MUFU.TANH R46, R46 ;  /* 0x0000002e002e7308 */ /* 0x000e220000002400 */
[----:B-1----:R-:W-:-:S02]  /*3490*/  FSEL R180, R42, -INF , P4 ;  /* 0xff8000002ab47808 */ /* 0x002fc40002000000 */
[----:B------:R-:W-:Y:S02]  /*34a0*/  FMNMX.FTZ R21, R202, R21, !PT ;  /* 0x00000015ca157209 */ /* 0x000fe40007810000 */
[----:B------:R-:W-:Y:S02]  /*34b0*/  FMNMX.FTZ R5, R180, R5, !PT ;  /* 0x00000005b4057209 */ /* 0x000fe40007810000 */
[----:B------:R-:W-:Y:S01]  /*34c0*/  FMNMX.FTZ R30, R204, R21, !PT ;  /* 0x00000015cc1e7209 */ /* 0x000fe20007810000 */
[----:B------:R-:W1:Y:S01]  /*34d0*/  MUFU.TANH R47, R47 ;  /* 0x0000002f002f7308 */ /* 0x000e620000002400 */
[----:B--2---:R-:W-:Y:S02]  /*34e0*/  FSEL R182, R43, -INF , P3 ;  /* 0xff8000002bb67808 */ /* 0x004fe40001800000 */
[----:B------:R-:W-:Y:S02]  /*34f0*/  ISETP.GT.AND P4, PT, R25, 0x29, PT ;  /* 0x000000291900780c */ /* 0x000fe40003f84270 */
[----:B------:R-:W-:-:S02]  /*3500*/  FMNMX.FTZ R5, R182, R5, !PT ;  /* 0x00000005b6057209 */ /* 0x000fc40007810000 */
[----:B------:R-:W-:Y:S01]  /*3510*/  FMNMX.FTZ R30, R205, R30, !PT ;  /* 0x0000001ecd1e7209 */ /* 0x000fe20007810000 */
[----:B------:R-:W2:Y:S01]  /*3520*/  MUFU.TANH R50, R50 ;  /* 0x0000003200327308 */ /* 0x000ea20000002400 */
[----:B0-----:R-:W-:Y:S02]  /*3530*/  FSEL R184, R46, -INF , P2 ;  /* 0xff8000002eb87808 */ /* 0x001fe40001000000 */
[----:B------:R-:W-:Y:S02]  /*3540*/  ISETP.GT.AND P3, PT, R25, 0x30, PT ;  /* 0x000000301900780c */ /* 0x000fe40003f64270 */
[----:B------:R-:W-:Y:S02]  /*3550*/  FMNMX.FTZ R5, R184, R5, !PT ;  /* 0x00000005b8057209 */ /* 0x000fe40007810000 */
[----:B------:R-:W-:Y:S01]  /*3560*/  FMNMX.FTZ R30, R207, R30, !PT ;  /* 0x0000001ecf1e7209 */ /* 0x000fe20007810000 */
[----:B------:R-:W0:Y:S01]  /*3570*/  MUFU.TANH R51, R51 ;  /* 0x0000003300337308 */ /* 0x000e220000002400 */
[----:B-1----:R-:W-:-:S02]  /*3580*/  FSEL R186, R47, -INF , P4 ;  /* 0xff8000002fba7808 */ /* 0x002fc40002000000 */
[----:B------:R-:W-:Y:S02]  /*3590*/  ISETP.GT.AND P2, PT, R25, 0x31, PT ;  /* 0x000000311900780c */ /* 0x000fe40003f44270 */
[----:B------:R-:W-:Y:S02]  /*35a0*/  FMNMX.FTZ R5, R186, R5, !PT ;  /* 0x00000005ba057209 */ /* 0x000fe40007810000 */
[----:B------:R-:W-:Y:S01]  /*35b0*/  FMNMX.FTZ R32, R195, R30, !PT ;  /* 0x0000001ec3207209 */ /* 0x000fe20007810000 */
[----:B------:R-:W1:Y:S01]  /*35c0*/  MUFU.TANH R54, R54 ;  /* 0x0000003600367308 */ /* 0x000e620000002400 */
[----:B--2---:R-:W-:Y:S02]  /*35d0*/  FSEL R196, R50, -INF , P3 ;  /* 0xff80000032c47808 */ /* 0x004fe40001800000 */
[----:B------:R-:W-:Y:S02]  /*35e0*/  ISETP.GT.AND P4, PT, R25, 0x38, PT ;  /* 0x000000381900780c */ /* 0x000fe40003f84270 */
[----:B------:R-:W-:-:S02]  /*35f0*/  FMNMX.FTZ R30, R196, R5, !PT ;  /* 0x00000005c41e7209 */ /* 0x000fc40007810000 */
[----:B------:R-:W-:Y:S01]  /*3600*/  ISETP.GT.AND P3, PT, R25, 0x39, PT ;  /* 0x000000391900780c */ /* 0x000fe20003f64270 */
[----:B------:R-:W2:Y:S01]  /*3610*/  MUFU.TANH R55, R55 ;  /* 0x0000003700377308 */ /* 0x000ea20000002400 */
[----:B0-----:R-:W-:Y:S02]  /*3620*/  FSEL R197, R51, -INF , P2 ;  /* 0xff80000033c57808 */ /* 0x001fe40001000000 */
[----:B------:R-:W-:Y:S02]  /*3630*/  FMNMX.FTZ R21, R187, R32, !PT ;  /* 0x00000020bb157209 */ /* 0x000fe40007810000 */
[----:B------:R-:W-:Y:S02]  /*3640*/  FMNMX.FTZ R5, R197, R30, !PT ;  /* 0x0000001ec5057209 */ /* 0x000fe40007810000 */
[----:B------:R-:W-:Y:S01]  /*3650*/  ISETP.GT.AND P2, PT, R25, 0x40, PT ;  /* 0x000000401900780c */ /* 0x000fe20003f44270 */
[----:B------:R-:W0:Y:S01]  /*3660*/  MUFU.TANH R58, R58 ;  /* 0x0000003a003a7308 */ /* 0x000e220000002400 */
[----:B-1----:R-:W-:-:S02]  /*3670*/  FSEL R198, R54, -INF , P4 ;  /* 0xff80000036c67808 */ /* 0x002fc40002000000 */
[----:B------:R-:W-:Y:S02]  /*3680*/  FMNMX.FTZ R21, R190, R21, !PT ;  /* 0x00000015be157209 */ /* 0x000fe40007810000 */
[----:B------:R-:W-:Y:S02]  /*3690*/  FMNMX.FTZ R30, R198, R5, !PT ;  /* 0x00000005c61e7209 */ /* 0x000fe40007810000 */
[----:B------:R-:W-:Y:S01]  /*36a0*/  ISETP.GT.AND P4, PT, R25, 0x41, PT ;  /* 0x000000411900780c */ /* 0x000fe20003f84270 */
[----:B------:R-:W1:Y:S01]  /*36b0*/  MUFU.TANH R59, R59 ;  /* 0x0000003b003b7308 */ /* 0x000e620000002400 */
[----:B--2---:R-:W-:Y:S02]  /*36c0*/  FSEL R199, R55, -INF , P3 ;  /* 0xff80000037c77808 */ /* 0x004fe40001800000 */
[----:B------:R-:W-:Y:S02]  /*36d0*/  FMNMX.FTZ R32, R192, R21, !PT ;  /* 0x00000015c0207209 */ /* 0x000fe40007810000 */
        /* <DEDUP_REMOVED lines=13> */
[----:B--2---:R-:W-:-:S04]  /*37b0*/  FSEL R191, R62, -INF , P3 ;  /* 0xff8000003ebf7808 */ /* 0x004fc80001800000 */
[----:B------:R-:W-:-:S03]  /*37c0*/  FMNMX.FTZ R30, R191, R30, !PT ;  /* 0x0000001ebf1e7209 */ /* 0x000fc60007810000 */
[----:B------:R-:W2:Y:S01]  /*37d0*/  MUFU.TANH R66, R66 ;  /* 0x0000004200427308 */ /* 0x000ea20000002400 */
[----:B0-----:R-:W-:Y:S01]  /*37e0*/  FSEL R164, R69, -INF , P1 ;  /* 0xff80000045a47808 */ /* 0x001fe20000800000 */
[----:B------:R0:W-:Y:S01]  /*37f0*/  BAR.SYNC.DEFER_BLOCKING R208, 0x100 ;  /* 0x000400d00000751d */ /* 0x0001e20000010000 */
[----:B------:R-:W-:Y:S02]  /*3800*/  ISETP.GT.AND P1, PT, R25, 0x50, PT ;  /* 0x000000501900780c */ /* 0x000fe40003f24270 */
[----:B------:R-:W-:-:S03]  /*3810*/  FMNMX.FTZ R21, R164, R5, !PT ;  /* 0x00000005a4157209 */ /* 0x000fc60007810000 */
[----:B------:R-:W3:Y:S01]  /*3820*/  MUFU.TANH R67, R67 ;  /* 0x0000004300437308 */ /* 0x000ee20000002400 */
[----:B-1----:R-:W-:Y:S01]  /*3830*/  FSEL R193, R63, -INF , P2 ;  /* 0xff8000003fc17808 */ /* 0x002fe20001000000 */
[----:B------:R-:W1:Y:S01]  /*3840*/  SHFL.BFLY PT, R32, R21, 0x2, 0x1f ;  /* 0x0c401f0015207f89 */ /* 0x000e6200000e0000 */
[----:B------:R-:W-:Y:S02]  /*3850*/  ISETP.GT.AND P2, PT, R25, 0x51, PT ;  /* 0x000000511900780c */ /* 0x000fe40003f44270 */
[----:B------:R-:W-:-:S03]  /*3860*/  FMNMX.FTZ R30, R193, R30, !PT ;  /* 0x0000001ec11e7209 */ /* 0x000fc60007810000 */
[----:B------:R-:W4:Y:S01]  /*3870*/  MUFU.TANH R70, R70 ;  /* 0x0000004600467308 */ /* 0x000f220000002400 */
[----:B--2---:R-:W-:Y:S02]  /*3880*/  FSEL R165, R66, -INF , P1 ;  /* 0xff80000042a57808 */ /* 0x004fe40000800000 */
[----:B------:R-:W-:Y:S02]  /*3890*/  ISETP.GT.AND P1, PT, R25, 0x58, PT ;  /* 0x000000581900780c */ /* 0x000fe40003f24270 */
[----:B------:R-:W-:-:S03]  /*38a0*/  FMNMX.FTZ R5, R165, R30, !PT ;  /* 0x0000001ea5057209 */ /* 0x000fc60007810000 */
[----:B------:R-:W2:Y:S01]  /*38b0*/  MUFU.TANH R71, R71 ;  /* 0x0000004700477308 */ /* 0x000ea20000002400 */
[----:B---3--:R-:W-:Y:S02]  /*38c0*/  FSEL R166, R67, -INF , P2 ;  /* 0xff80000043a67808 */ /* 0x008fe40001000000 */
[----:B------:R-:W-:Y:S02]  /*38d0*/  ISETP.GT.AND P2, PT, R25, 0x59, PT ;  /* 0x000000591900780c */ /* 0x000fe40003f44270 */
[----:B------:R-:W-:Y:S02]  /*38e0*/  FMNMX.FTZ R30, R166, R5, !PT ;  /* 0x00000005a61e7209 */ /* 0x000fe40007810000 */
[----:B----4-:R-:W-:Y:S02]  /*38f0*/  FSEL R167, R70, -INF , P1 ;  /* 0xff80000046a77808 */ /* 0x010fe40000800000 */
[----:B-1----:R-:W-:Y:S02]  /*3900*/  FMNMX.FTZ R32, R21, R32, !PT ;  /* 0x0000002015207209 */ /* 0x002fe40007810000 */
[----:B------:R-:W-:-:S03]  /*3910*/  FMNMX.FTZ R5, R167, R30, !PT ;  /* 0x0000001ea7057209 */ /* 0x000fc60007810000 */
[----:B------:R-:W1:Y:S01]  /*3920*/  SHFL.BFLY PT, R21, R32, 0x1, 0x1f ;  /* 0x0c201f0020157f89 */ /* 0x000e6200000e0000 */
[----:B--2---:R-:W-:-:S04]  /*3930*/  FSEL R168, R71, -INF , P2 ;  /* 0xff80000047a87808 */ /* 0x004fc80001000000 */
[----:B------:R-:W-:-:S05]  /*3940*/  FMNMX.FTZ R5, R168, R5, !PT ;  /* 0x00000005a8057209 */ /* 0x000fca0007810000 */
[----:B------:R-:W2:Y:S01]  /*3950*/  SHFL.BFLY PT, R30, R5, 0x2, 0x1f ;  /* 0x0c401f00051e7f89 */ /* 0x000ea200000e0000 */
[----:B-1----:R-:W-:-:S04]  /*3960*/  FMNMX.FTZ R206, R32, R21, !PT ;  /* 0x0000001520ce7209 */ /* 0x002fc80007810000 */
[C---:B------:R-:W-:Y:S01]  /*3970*/  FSETP.NEU.FTZ.AND P1, PT, R206.reuse, -INF , PT ;  /* 0xff800000ce00780b */ /* 0x040fe20003f3d000 */
[----:B------:R-:W-:Y:S01]  /*3980*/  FMUL.FTZ R169, R206, UR5 ;  /* 0x00000005cea97c20 */ /* 0x000fe20008410000 */
[----:B--2---:R-:W-:-:S04]  /*3990*/  FMNMX.FTZ R30, R5, R30, !PT ;  /* 0x0000001e051e7209 */ /* 0x004fc80007810000 */
        /* <DEDUP_REMOVED lines=92> */
[----:B------:R-:W0:Y:S08]  /*3f60*/  MUFU.EX2 R202, R202 ;  /* 0x000000ca00ca7308 */ /* 0x000e300000000800 */
        /* <DEDUP_REMOVED lines=52> */
[----:B------:R-:W-:-:S03]  /*42b0*/  F2FP.F16.F32.PACK_AB R155, R186, R184 ;  /* 0x000000b8ba9b723e */ /* 0x000fc600000000ff */
[----:B------:R-:W-:Y:S01]  /*42c0*/  FADD.FTZ R185, R202, R185 ;  /* 0x000000b9cab97221 */ /* 0x000fe20000010000 */
[----:B------:R-:W-:-:S06]  /*42d0*/  WARPGROUP.ARRIVE ;  /* 0x00000000000079c5 */ /* 0x000fcc0000000000 */
[----:B------:R-:W-:Y:S01]  /*42e0*/  HGMMA.64x256x16.F32 R24, R152, gdesc[UR8].tnspB, R24, gsb0 ;  /* 0x43e0000898187df0 */ /* 0x000fe20008000818 */
[----:B------:R-:W-:Y:S01]  /*42f0*/  UIADD3 UR10, UR4, 0x180, URZ ;  /* 0x00000180040a7890 */ /* 0x000fe2000fffe03f */
[----:B------:R-:W-:Y:S01]  /*4300*/  UMOV UR11, 0x40000040 ;  /* 0x40000040000b7882 */ /* 0x000fe20000000000 */
[----:B------:R-:W-:Y:S02]  /*4310*/  WARPGROUP.DEPBAR.LE gsb0, 0x0 ;  /* 0x00008000000079c5 */ /* 0x000fe40000010000 */
[C---:B------:R-:W-:Y:S01]  /*4320*/  F2FP.F16.F32.PACK_AB R152, R204.reuse, R202 ;  /* 0x000000cacc98723e */ /* 0x040fe200000000ff */
        /* <DEDUP_REMOVED lines=27> */
[----:B------:R-:W-:-:S11]  /*44e0*/  FADD.FTZ R188, R193, R188 ;  /* 0x000000bcc1bc7221 */ /* 0x000fd60000010000 */
        /* <DEDUP_REMOVED lines=21> */
.L_x_14851:
[----:B------:R-:W0:Y:S01]  /*4640*/  @P6 LDC R152, c[0x0][0x44c] ;  /* 0x00011300ff986b82 */ /* 0x000e220000000800 */
[----:B------:R-:W-:Y:S01]  /*4650*/  IMAD.U32 R21, RZ, RZ, UR61 ;  /* 0x0000003dff157e24 */ /* 0x000fe2000f8e00ff */
[----:B------:R-:W-:Y:S01]  /*4660*/  UIADD3 UR6, UR6, 0x32460, URZ ;  /* 0x0003246006067890 */ /* 0x000fe2000fffe03f */
[----:B------:R-:W-:-:S03]  /*4670*/  VIADD R203, R203, 0xfffffffe ;  /* 0xfffffffecbcb7836 */ /* 0x000fc60000000000 */
[----:B------:R-:W-:Y:S02]  /*4680*/  UPRMT UR6, UR48, 0x654, UR6 ;  /* 0x0000065430067896 */ /* 0x000fe40008000006 */
[----:B------:R-:W1:Y:S07]  /*4690*/  @P6 LDC R153, c[0x0][0x450] ;  /* 0x00011400ff996b82 */ /* 0x000e6e0000000800 */
[----:B------:R-:W-:Y:S01]  /*46a0*/  SYNCS.ARRIVE.TRANS64.RED.A1T0 RZ, [UR6], RZ ;  /* 0x000000ffffff79a7 */ /* 0x000fe20008100406 */
[----:B0-----:R-:W-:-:S05]  /*46b0*/  @P6 IMAD.HI.U32 R152, R152, UR61, RZ ;  /* 0x0000003d98986c27 */ /* 0x001fca000f8e00ff */
[----:B-1----:R-:W-:-:S04]  /*46c0*/  @P6 SHF.R.U32.HI R21, RZ, R153, R152 ;  /* 0x00000099ff156219 */ /* 0x002fc80000011698 */
        /* <DEDUP_REMOVED lines=9> */
.L_x_14863:
        /* <DEDUP_REMOVED lines=8> */
.L_x_14853:
        /* <DEDUP_REMOVED lines=9> */
.L_x_14854:
[----:B-1----:R-:W-:Y:S05]  /*4870*/  @P1 BRA `(.L_x_14855) ;  /* 0x0000000000081947 */ /* 0x002fea0003800000 */
[----:B------:R-:W1:Y:S02]  /*4880*/  SYNCS.PHASECHK.TRANS64.TRYWAIT P1, [UR4+0x32430], R0 ;  /* 0x03243000ff0075a7 */ /* 0x000e640008020144 */
[----:B-1----:R-:W-:Y:S05]  /*4890*/  @!P1 BRA `(.L_x_14856) ;  /* 0x000000f400f49947 */ /* 0x002fea0003800000 */
.L_x_14855:
        /* <DEDUP_REMOVED lines=32> */
.L_x_14857:
[----:B------:R1:W2:Y:S01]  /*4aa0*/  SYNCS.PHASECHK.TRANS64.TRYWAIT P1, [UR4+0x32450], R0 ;  /* 0x03245000ff0075a7 */ /* 0x0002a20008020144 */
[----:B------:R-:W-:Y:S05]  /*4ab0*/  @!P0 BRA `(.L_x_14858) ;  /* 0x0000000000048947 */ /* 0x000fea0003800000 */
[----:B------:R-:W-:Y:S01]  /*4ac0*/  BPT.TRAP 0x1 ;  /* 0x000000040000795c */ /* 0x000fe20000300000 */
.L_x_14858:
[----:B--2---:R-:W-:Y:S05]  /*4ad0*/  @P1 BRA `(.L_x_14859) ;  /* 0x0000000000081947 */ /* 0x004fea0003800000 */
[----:B------:R-:W2:Y:S02]  /*4ae0*/  SYNCS.PHASECHK.TRANS64.TRYWAIT P1, [UR4+0x32450], R0 ;  /* 0x03245000ff0075a7 */ /* 0x000ea40008020144 */
[----:B--2---:R-:W-:Y:S05]  /*4af0*/  @!P1 BRA `(.L_x_14860) ;  /* 0x000000f400749947 */ /* 0x004fea0003800000 */
.L_x_14859:
        /* <DEDUP_REMOVED lines=101> */
.L_x_14861:
[----:B------:R-:W1:Y:S01]  /*5150*/  LDC R204, c[0x0][0x448] ;  /* 0x00011200ffcc7b82 */ /* 0x000e620000000800 */
[----:B------:R-:W-:Y:S01]  /*5160*/  VIADD R206, R215, UR61 ;  /* 0x0000003dd7ce7c36 */ /* 0x000fe20008000000 */
        /* <DEDUP_REMOVED lines=22> */
[----:B-1----:R-:W-:Y:S01]  /*52d0*/  ISETP.NE.AND P1, PT, R204, 0x1, PT ;  /* 0x00000001cc00780c */ /* 0x002fe20003f25270 */
        /* <DEDUP_REMOVED lines=12> */
[----:B------:R-:W5:Y:S01]  /*53a0*/  @P1 LDC R204, c[0x0][0x44c] ;  /* 0x00011300ffcc1b82 */ /* 0x000f620000000800 */
[----:B------:R-:W-:Y:S01]  /*53b0*/  FMUL.FTZ R171, R171, UR5 ;  /* 0x00000005abab7c20 */ /* 0x000fe20008410000 */
[----:B------:R-:W-:Y:S01]  /*53c0*/  FMUL.FTZ R174, R174, UR5 ;  /* 0x00000005aeae7c20 */ /* 0x000fe20008410000 */
[----:B------:R-:W-:Y:S01]  /*53d0*/  FMUL.FTZ R175, R175, UR5 ;  /* 0x00000005afaf7c20 */ /* 0x000fe20008410000 */
[----:B------:R-:W-:Y:S01]  /*53e0*/  FMUL.FTZ R178, R178, UR5 ;  /* 0x00000005b2b27c20 */ /* 0x000fe20008410000 */
[----:B------:R-:W0:Y:S01]  /*53f0*/  MUFU.TANH R169, R169 ;  /* 0x000000a900a97308 */ /* 0x000e220000002400 */
[----:B------:R-:W-:Y:S01]  /*5400*/  FMUL.FTZ R179, R179, UR5 ;  /* 0x00000005b3b37c20 */ /* 0x000fe20008410000 */
[----:B------:R-:W-:Y:S01]  /*5410*/  FMUL.FTZ R182, R182, UR5 ;  /* 0x00000005b6b67c20 */ /* 0x000fe20008410000 */
[----:B------:R-:W2:Y:S01]  /*5420*/  @P1 LDC R205, c[0x0][0x450] ;  /* 0x00011400ffcd1b82 */ /* 0x000ea20000000800 */
        /* <DEDUP_REMOVED lines=15> */
[----:B-----5:R-:W-:Y:S01]  /*5520*/  @P1 IMAD.HI.U32 R204, R206, R204, RZ ;  /* 0x000000cccecc1227 */ /* 0x020fe200078e00ff */
[----:B------:R-:W-:-:S02]  /*5530*/  UPRMT UR10, UR54, 0x654, UR10 ;  /* 0x00000654360a7896 */ /* 0x000fc4000800000a */
[----:B------:R-:W-:Y:S02]  /*5540*/  UIMAD UR6, UR6, 0xc00, UR7 ;  /* 0x00000c00060678a4 */ /* 0x000fe4000f8e0207 */
[----:B------:R-:W5:Y:S01]  /*5550*/  MUFU.TANH R161, R161 ;  /* 0x000000a100a17308 */ /* 0x000f620000002400 */
[----:B------:R-:W-:Y:S01]  /*5560*/  UMOV UR11, 0x40000040 ;  /* 0x40000040000b7882 */ /* 0x000fe20000000000 */
[----:B--2---:R-:W-:-:S03]  /*5570*/  @P1 SHF.R.U32.HI R206, RZ, R205, R204 ;  /* 0x000000cdffce1219 */ /* 0x004fc600000116cc */
[----:B------:R-:W-:Y:S01]  /*5580*/  SYNCS.ARRIVE.TRANS64.RED.A1T0 RZ, [UR10], RZ ;  /* 0x000000ffffff79a7 */ /* 0x000fe2000810040a */
[----:B------:R-:W-:Y:S01]  /*5590*/  UMOV UR10, UR6 ;  /* 0x00000006000a7c82 */ /* 0x000fe20008000000 */
[----:B------:R-:W2:Y:S01]  /*55a0*/  SHFL.IDX PT, R204, R206, RZ, 0x1c1f ;  /* 0x001c1fffcecc7589 */ /* 0x000ea200000e0000 */
[----:B------:R-:W5:Y:S03]  /*55b0*/  MUFU.TANH R180, R180 ;  /* 0x000000b400b47308 */ /* 0x000f660000002400 */
[----:B------:R3:W1:Y:S05]  /*55c0*/  SHFL.IDX PT, R205, R206, 0x1, 0x1c1f ;  /* 0x003c1f00cecd7f89 */ /* 0x00066a00000e0000 */
[----:B------:R-:W5:Y:S01]  /*55d0*/  MUFU.TANH R154, R154 ;  /* 0x0000009a009a7308 */ /* 0x000f620000002400 */
[----:B---3--:R-:W-:-:S05]  /*55e0*/  MOV R206, 0xffffffa0 ;  /* 0xffffffa000ce7802 */ /* 0x008fca0000000f00 */
[----:B------:R-:W-:Y:S02]  /*55f0*/  IMAD R206, R203, R206, 0x1 ;  /* 0x00000001cbce7424 */ /* 0x000fe400078e02ce */
[----:B------:R-:W3:Y:S02]  /*5600*/  MUFU.TANH R164, R164 ;  /* 0x000000a400a47308 */ /* 0x000ee40000002400 */
[----:B------:R-:W-:-:S05]  /*5610*/  IMAD R206, R216, -0x2, R206 ;  /* 0xfffffffed8ce7824 */ /* 0x000fca00078e02ce */
[----:B------:R-:W-:Y:S01]  /*5620*/  IADD3 R206, -R201, R206, R214 ;  /* 0x000000cec9ce7210 */ /* 0x000fe20007ffe1d6 */
[----:B------:R-:W3:Y:S04]  /*5630*/  MUFU.TANH R172, R172 ;  /* 0x000000ac00ac7308 */ /* 0x000ee80000002400 */
[C---:B--2---:R-:W-:Y:S02]  /*5640*/  IMAD.IADD R199, R206.reuse, 0x1, R204 ;  /* 0x00000001cec77824 */ /* 0x044fe400078e02cc */
[----:B------:R-:W-:Y:S01]  /*5650*/  FMUL.FTZ R204, R197, UR5 ;  /* 0x00000005c5cc7c20 */ /* 0x000fe20008410000 */
[----:B-1----:R-:W-:Y:S01]  /*5660*/  IMAD.IADD R205, R206, 0x1, R205 ;  /* 0x00000001cecd7824 */ /* 0x002fe200078e02cd */
[----:B------:R-:W-:Y:S01]  /*5670*/  ULDC UR5, c[0x0][0xa80] ;  /* 0x0002a00000057ab9 */ /* 0x000fe20000000800 */
[----:B------:R-:W1:Y:S01]  /*5680*/  MUFU.TANH R155, R155 ;  /* 0x0000009b009b7308 */ /* 0x000e620000002400 */
[----:B------:R-:W-:-:S02]  /*5690*/  ISETP.GT.AND P4, PT, R199, 0x9, PT ;  /* 0x00000009c700780c */ /* 0x000fc40003f84270 */
[----:B------:R-:W-:Y:S02]  /*56a0*/  ISETP.GT.AND P5, PT, R199, 0x10, PT ;  /* 0x00000010c700780c */ /* 0x000fe40003fa4270 */
[----:B------:R-:W-:Y:S02]  /*56b0*/  FSEL R157, R157, -INF , P4 ;  /* 0xff8000009d9d7808 */ /* 0x000fe40002000000 */
[C---:B------:R-:W-:Y:S01]  /*56c0*/  ISETP.GT.AND P4, PT, R199.reuse, 0x20, PT ;  /* 0x00000020c700780c */ /* 0x040fe20003f84270 */
[----:B------:R-:W2:Y:S01]  /*56d0*/  MUFU.TANH R173, R173 ;  /* 0x000000ad00ad7308 */ /* 0x000ea20000002400 */
[C---:B------:R-:W-:Y:S02]  /*56e0*/  ISETP.GT.AND P1, PT, R199.reuse, RZ, PT ;  /* 0x000000ffc700720c */ /* 0x040fe40003f24270 */
[----:B------:R-:W-:Y:S02]  /*56f0*/  FSEL R160, R160, -INF , P5 ;  /* 0xff800000a0a07808 */ /* 0x000fe40002800000 */
[----:B------:R-:W-:-:S02]  /*5700*/  ISETP.GT.AND P5, PT, R199, 0x21, PT ;  /* 0x00000021c700780c */ /* 0x000fc40003fa4270 */
[----:B------:R-:W-:Y:S01]  /*5710*/  FSEL R168, R168, -INF , P4 ;  /* 0xff800000a8a87808 */ /* 0x000fe20002000000 */
[----:B------:R-:W2:Y:S01]  /*5720*/  MUFU.TANH R181, R181 ;  /* 0x000000b500b57308 */ /* 0x000ea20000002400 */
[C---:B------:R-:W-:Y:S02]  /*5730*/  ISETP.GT.AND P4, PT, R199.reuse, 0x31, PT ;  /* 0x00000031c700780c */ /* 0x040fe40003f84270 */
[C---:B------:R-:W-:Y:S02]  /*5740*/  ISETP.GT.AND P2, PT, R199.reuse, 0x1, PT ;  /* 0x00000001c700780c */ /* 0x040fe40003f44270 */
[----:B----4-:R-:W-:Y:S02]  /*5750*/  FSEL R152, R152, -INF , P1 ;  /* 0xff80000098987808 */ /* 0x010fe40000800000 */
[----:B------:R-:W-:Y:S01]  /*5760*/  ISETP.GT.AND P1, PT, R199, 0x11, PT ;  /* 0x00000011c700780c */ /* 0x000fe20003f24270 */
[----:B------:R-:W4:Y:S01]  /*5770*/  MUFU.TANH R158, R158 ;  /* 0x0000009e009e7308 */ /* 0x000f220000002400 */
[----:B0-----:R-:W-:-:S02]  /*5780*/  FSEL R169, R169, -INF , P5 ;  /* 0xff800000a9a97808 */ /* 0x001fc40002800000 */
[----:B------:R-:W-:Y:S02]  /*5790*/  ISETP.GT.AND P5, PT, R199, 0x38, PT ;  /* 0x00000038c700780c */ /* 0x000fe40003fa4270 */
[----:B------:R-:W-:Y:S02]  /*57a0*/  FSEL R177, R177, -INF , P4 ;  /* 0xff800000b1b17808 */ /* 0x000fe40002000000 */
[----:B------:R-:W-:Y:S01]  /*57b0*/  FSEL R153, R153, -INF , P2 ;  /* 0xff80000099997808 */ /* 0x000fe20001000000 */
[----:B------:R-:W0:Y:S01]  /*57c0*/  MUFU.TANH R184, R184 ;  /* 0x000000b800b87308 */ /* 0x000e220000002400 */
[----:B------:R-:W-:Y:S02]  /*57d0*/  ISETP.GT.AND P4, PT, R205, RZ, PT ;  /* 0x000000ffcd00720c */ /* 0x000fe40003f84270 */
[----:B------:R-:W-:Y:S02]  /*57e0*/  ISETP.GT.AND P2, PT, R199, 0x18, PT ;  /* 0x00000018c700780c */ /* 0x000fe40003f44270 */
[----:B-----5:R-:W-:-:S02]  /*57f0*/  FSEL R161, R161, -INF , P1 ;  /* 0xff800000a1a17808 */ /* 0x020fc40000800000 */
[----:B------:R-:W-:Y:S01]  /*5800*/  ISETP.GT.AND P1, PT, R199, 0x28, PT ;  /* 0x00000028c700780c */ /* 0x000fe20003f24270 */
[----:B------:R-:W5:Y:S01]  /*5810*/  MUFU.TANH R156, R156 ;  /* 0x0000009c009c7308 */ /* 0x000f620000002400 */
[----:B------:R-:W-:Y:S02]  /*5820*/  FSEL R180, R180, -INF , P5 ;  /* 0xff800000b4b47808 */ /* 0x000fe40002800000 */
[----:B------:R-:W-:Y:S02]  /*5830*/  ISETP.GT.AND P5, PT, R205, 0x1, PT ;  /* 0x00000001cd00780c */ /* 0x000fe40003fa4270 */
[----:B------:R-:W-:Y:S02]  /*5840*/  FSEL R154, R154, -INF , P4 ;  /* 0xff8000009a9a7808 */ /* 0x000fe40002000000 */
[----:B---3--:R-:W-:Y:S01]  /*5850*/  FSEL R164, R164, -INF , P2 ;  /* 0xff800000a4a47808 */ /* 0x008fe20001000000 */
[----:B------:R-:W3:Y:S01]  /*5860*/  MUFU.TANH R159, R159 ;  /* 0x0000009f009f7308 */ /* 0x000ee20000002400 */
[----:B------:R-:W-:-:S02]  /*5870*/  ISETP.GT.AND P2, PT, R199, 0x29, PT ;  /* 0x00000029c700780c */ /* 0x000fc40003f44270 */
[----:B------:R-:W-:Y:S02]  /*5880*/  FSEL R172, R172, -INF , P1 ;  /* 0xff800000acac7808 */ /* 0x000fe40000800000 */
[----:B------:R-:W-:Y:S02]  /*5890*/  ISETP.GT.AND P1, PT, R199, 0x39, PT ;  /* 0x00000039c700780c */ /* 0x000fe40003f24270 */
[----:B------:R-:W-:Y:S01]  /*58a0*/  ISETP.GT.AND P4, PT, R205, 0x8, PT ;  /* 0x00000008cd00780c */ /* 0x000fe20003f84270 */
[----:B------:R-:W3:Y:S01]  /*58b0*/  MUFU.TANH R162, R162 ;  /* 0x000000a200a27308 */ /* 0x000ee20000002400 */
[----:B-1----:R-:W-:Y:S02]  /*58c0*/  FSEL R155, R155, -INF , P5 ;  /* 0xff8000009b9b7808 */ /* 0x002fe40002800000 */
[----:B------:R-:W-:Y:S02]  /*58d0*/  FMNMX.FTZ R206, R154, R202, !PT ;  /* 0x000000ca9ace7209 */ /* 0x000fe40007810000 */
[----:B--2---:R-:W-:-:S02]  /*58e0*/  FSEL R173, R173, -INF , P2 ;  /* 0xff800000adad7808 */ /* 0x004fc40001000000 */
[----:B------:R-:W-:Y:S01]  /*58f0*/  ISETP.GT.AND P2, PT, R199, 0x40, PT ;  /* 0x00000040c700780c */ /* 0x000fe20003f44270 */
[----:B------:R-:W1:Y:S01]  /*5900*/  MUFU.TANH R165, R165 ;  /* 0x000000a500a57308 */ /* 0x000e620000002400 */
[----:B------:R-:W-:Y:S02]  /*5910*/  FSEL R181, R181, -INF , P1 ;  /* 0xff800000b5b57808 */ /* 0x000fe40000800000 */
[----:B------:R-:W-:Y:S02]  /*5920*/  ISETP.GT.AND P3, PT, R199, 0x8, PT ;  /* 0x00000008c700780c */ /* 0x000fe40003f64270 */
[----:B------:R-:W-:Y:S02]  /*5930*/  ISETP.GT.AND P1, PT, R205, 0x9, PT ;  /* 0x00000009cd00780c */ /* 0x000fe40003f24270 */
[----:B----4-:R-:W-:Y:S01]  /*5940*/  FSEL R158, R158, -INF , P4 ;  /* 0xff8000009e9e7808 */ /* 0x010fe20002000000 */
[----:B------:R-:W2:Y:S01]  /*5950*/  MUFU.TANH R163, R163 ;  /* 0x000000a300a37308 */ /* 0x000ea20000002400 */
[----:B------:R-:W-:-:S02]  /*5960*/  FMNMX.FTZ R206, R155, R206, !PT ;  /* 0x000000ce9bce7209 */ /* 0x000fc40007810000 */
[----:B0-----:R-:W-:Y:S02]  /*5970*/  FSEL R184, R184, -INF , P2 ;  /* 0xff800000b8b87808 */ /* 0x001fe40001000000 */
[----:B-----5:R-:W-:Y:S02]  /*5980*/  FSEL R156, R156, -INF , P3 ;  /* 0xff8000009c9c7808 */ /* 0x020fe40001800000 */
[----:B------:R-:W-:Y:S01]  /*5990*/  ISETP.GT.AND P2, PT, R205, 0x10, PT ;  /* 0x00000010cd00780c */ /* 0x000fe20003f44270 */
[----:B------:R-:W0:Y:S01]  /*59a0*/  MUFU.TANH R176, R176 ;  /* 0x000000b000b07308 */ /* 0x000e220000002400 */
[----:B---3--:R-:W-:Y:S02]  /*59b0*/  FSEL R159, R159, -INF , P1 ;  /* 0xff8000009f9f7808 */ /* 0x008fe40000800000 */
[----:B------:R-:W-:Y:S02]  /*59c0*/  FMNMX.FTZ R206, R158, R206, !PT ;  /* 0x000000ce9ece7209 */ /* 0x000fe40007810000 */
[----:B------:R-:W-:-:S02]  /*59d0*/  ISETP.GT.AND P3, PT, R199, 0x19, PT ;  /* 0x00000019c700780c */ /* 0x000fc40003f64270 */
[----:B------:R-:W-:Y:S01]  /*59e0*/  ISETP.GT.AND P5, PT, R205, 0x11, PT ;  /* 0x00000011cd00780c */ /* 0x000fe20003fa4270 */
[----:B------:R-:W3:Y:S01]  /*59f0*/  MUFU.TANH R166, R166 ;  /* 0x000000a600a67308 */ /* 0x000ee20000002400 */
[----:B------:R-:W-:Y:S02]  /*5a00*/  FSEL R162, R162, -INF , P2 ;  /* 0xff800000a2a27808 */ /* 0x000fe40001000000 */
[----:B------:R-:W-:Y:S02]  /*5a10*/  FMNMX.FTZ R206, R159, R206, !PT ;  /* 0x000000ce9fce7209 */ /* 0x000fe40007810000 */
[----:B-1----:R-:W-:Y:S02]  /*5a20*/  FSEL R165, R165, -INF , P3 ;  /* 0xff800000a5a57808 */ /* 0x002fe40001800000 */
[----:B------:R-:W-:Y:S01]  /*5a30*/  ISETP.GT.AND P3, PT, R199, 0x30, PT ;  /* 0x00000030c700780c */ /* 0x000fe20003f64270 */
[----:B------:R-:W1:Y:S01]  /*5a40*/  MUFU.TANH R185, R185 ;  /* 0x000000b900b97308 */ /* 0x000e620000002400 */
[----:B------:R-:W-:-:S02]  /*5a50*/  ISETP.GT.AND P4, PT, R205, 0x18, PT ;  /* 0x00000018cd00780c */ /* 0x000fc40003f84270 */
[----:B--2---:R-:W-:Y:S02]  /*5a60*/  FSEL R163, R163, -INF , P5 ;  /* 0xff800000a3a37808 */ /* 0x004fe40002800000 */
[----:B------:R-:W-:Y:S02]  /*5a70*/  FMNMX.FTZ R206, R162, R206, !PT ;  /* 0x000000cea2ce7209 */ /* 0x000fe40007810000 */
[----:B0-----:R-:W-:Y:S01]  /*5a80*/  FSEL R176, R176, -INF , P3 ;  /* 0xff800000b0b07808 */ /* 0x001fe20001800000 */
[----:B------:R-:W0:Y:S01]  /*5a90*/  MUFU.TANH R167, R167 ;  /* 0x000000a700a77308 */ /* 0x000e220000002400 */
[----:B------:R-:W-:Y:S02]  /*5aa0*/  ISETP.GT.AND P3, PT, R199, 0x41, PT ;  /* 0x00000041c700780c */ /* 0x000fe40003f64270 */
[----:B------:R-:W-:Y:S02]  /*5ab0*/  ISETP.GT.AND P1, PT, R205, 0x19, PT ;  /* 0x00000019cd00780c */ /* 0x000fe40003f24270 */
[----:B---3--:R-:W-:-:S02]  /*5ac0*/  FSEL R166, R166, -INF , P4 ;  /* 0xff800000a6a67808 */ /* 0x008fc40002000000 */
[----:B------:R-:W-:Y:S01]  /*5ad0*/  FMNMX.FTZ R206, R163, R206, !PT ;  /* 0x000000cea3ce7209 */ /* 0x000fe20007810000 */
[----:B------:R-:W2:Y:S01]  /*5ae0*/  MUFU.TANH R170, R170 ;  /* 0x000000aa00aa7308 */ /* 0x000ea20000002400 */
[----:B-1----:R-:W-:Y:S02]  /*5af0*/  FSEL R185, R185, -INF , P3 ;  /* 0xff800000b9b97808 */ /* 0x002fe40001800000 */
[C---:B------:R-:W-:Y:S02]  /*5b00*/  ISETP.GT.AND P3, PT, R205.reuse, 0x20, PT ;  /* 0x00000020cd00780c */ /* 0x040fe40003f64270 */
[----:B------:R-:W-:Y:S02]  /*5b10*/  FMNMX.FTZ R206, R166, R206, !PT ;  /* 0x000000cea6ce7209 */ /* 0x000fe40007810000 */
[----:B------:R-:W-:Y:S01]  /*5b20*/  ISETP.GT.AND P2, PT, R205, 0x21, PT ;  /* 0x00000021cd00780c */ /* 0x000fe20003f44270 */
[----:B------:R1:W-:Y:S01]  /*5b30*/  MUFU.TANH R197, R207 ;  /* 0x000000cf00c57308 */ /* 0x0003e20000002400 */
[----:B0-----:R-:W-:-:S02]  /*5b40*/  FSEL R167, R167, -INF , P1 ;  /* 0xff800000a7a77808 */ /* 0x001fc40000800000 */
[----:B------:R-:W-:Y:S02]  /*5b50*/  ISETP.GT.AND P5, PT, R205, 0x28, PT ;  /* 0x00000028cd00780c */ /* 0x000fe40003fa4270 */
[----:B------:R-:W-:Y:S02]  /*5b60*/  FMNMX.FTZ R206, R167, R206, !PT ;  /* 0x000000cea7ce7209 */ /* 0x000fe40007810000 */
[----:B------:R-:W-:Y:S01]  /*5b70*/  ISETP.GT.AND P4, PT, R205, 0x29, PT ;  /* 0x00000029cd00780c */ /* 0x000fe20003f84270 */
[----:B------:R-:W0:Y:S01]  /*5b80*/  MUFU.TANH R171, R171 ;  /* 0x000000ab00ab7308 */ /* 0x000e220000002400 */
[----:B-1----:R-:W-:Y:S02]  /*5b90*/  FMNMX.FTZ R207, R152, R21, !PT ;  /* 0x0000001598cf7209 */ /* 0x002fe40007810000 */
[----:B--2---:R-:W-:Y:S02]  /*5ba0*/  FSEL R170, R170, -INF , P3 ;  /* 0xff800000aaaa7808 */ /* 0x004fe40001800000 */
[----:B------:R-:W-:-:S02]  /*5bb0*/  FMNMX.FTZ R207, R153, R207, !PT ;  /* 0x000000cf99cf7209 */ /* 0x000fc40007810000 */
[----:B------:R-:W-:Y:S01]  /*5bc0*/  FMNMX.FTZ R206, R170, R206, !PT ;  /* 0x000000ceaace7209 */ /* 0x000fe20007810000 */
[----:B------:R-:W1:Y:S01]  /*5bd0*/  MUFU.TANH R174, R174 ;  /* 0x000000ae00ae7308 */ /* 0x000e620000002400 */
[----:B------:R-:W-:Y:S02]  /*5be0*/  FMNMX.FTZ R207, R156, R207, !PT ;  /* 0x000000cf9ccf7209 */ /* 0x000fe40007810000 */
[----:B------:R-:W-:Y:S02]  /*5bf0*/  ISETP.GT.AND P1, PT, R205, 0x30, PT ;  /* 0x00000030cd00780c */ /* 0x000fe40003f24270 */
[----:B------:R-:W-:Y:S02]  /*5c00*/  FMNMX.FTZ R207, R157, R207, !PT ;  /* 0x000000cf9dcf7209 */ /* 0x000fe40007810000 */
[----:B------:R-:W-:Y:S01]  /*5c10*/  ISETP.GT.AND P3, PT, R205, 0x31, PT ;  /* 0x00000031cd00780c */ /* 0x000fe20003f64270 */
[----:B------:R-:W2:Y:S01]  /*5c20*/  MUFU.TANH R175, R175 ;  /* 0x000000af00af7308 */ /* 0x000ea20000002400 */
[----:B------:R-:W-:-:S02]  /*5c30*/  FMNMX.FTZ R207, R160, R207, !PT ;  /* 0x000000cfa0cf7209 */ /* 0x000fc40007810000 */
[----:B0-----:R-:W-:Y:S02]  /*5c40*/  FSEL R171, R171, -INF , P2 ;  /* 0xff800000abab7808 */ /* 0x001fe40001000000 */
[----:B------:R-:W-:Y:S02]  /*5c50*/  FMNMX.FTZ R207, R161, R207, !PT ;  /* 0x000000cfa1cf7209 */ /* 0x000fe40007810000 */
[----:B------:R-:W-:Y:S01]  /*5c60*/  FMNMX.FTZ R206, R171, R206, !PT ;  /* 0x000000ceabce7209 */ /* 0x000fe20007810000 */
[----:B------:R-:W0:Y:S01]  /*5c70*/  MUFU.TANH R178, R178 ;  /* 0x000000b200b27308 */ /* 0x000e220000002400 */
[----:B-1----:R-:W-:Y:S02]  /*5c80*/  FSEL R174, R174, -INF , P5 ;  /* 0xff800000aeae7808 */ /* 0x002fe40002800000 */
[----:B------:R-:W-:Y:S02]  /*5c90*/  FMNMX.FTZ R207, R164, R207, !PT ;  /* 0x000000cfa4cf7209 */ /* 0x000fe40007810000 */
[----:B------:R-:W-:-:S02]  /*5ca0*/  FMNMX.FTZ R206, R174, R206, !PT ;  /* 0x000000ceaece7209 */ /* 0x000fc40007810000 */
[----:B------:R-:W-:Y:S01]  /*5cb0*/  FMNMX.FTZ R207, R165, R207, !PT ;  /* 0x000000cfa5cf7209 */ /* 0x000fe20007810000 */
[----:B------:R-:W1:Y:S01]  /*5cc0*/  MUFU.TANH R179, R179 ;  /* 0x000000b300b37308 */ /* 0x000e620000002400 */
[----:B--2---:R-:W-:Y:S02]  /*5cd0*/  FSEL R175, R175, -INF , P4 ;  /* 0xff800000afaf7808 */ /* 0x004fe40002000000 */
[----:B------:R-:W-:Y:S02]  /*5ce0*/  FMNMX.FTZ R207, R168, R207, !PT ;  /* 0x000000cfa8cf7209 */ /* 0x000fe40007810000 */
[----:B------:R-:W-:Y:S02]  /*5cf0*/  FMNMX.FTZ R206, R175, R206, !PT ;  /* 0x000000ceafce7209 */ /* 0x000fe40007810000 */
[----:B------:R-:W-:Y:S01]  /*5d00*/  ISETP.GT.AND P2, PT, R205, 0x38, PT ;  /* 0x00000038cd00780c */ /* 0x000fe20003f44270 */
[----:B------:R-:W2:Y:S01]  /*5d10*/  MUFU.TANH R182, R182 ;  /* 0x000000b600b67308 */ /* 0x000ea20000002400 */
[----:B0-----:R-:W-:-:S02]  /*5d20*/  FSEL R178, R178, -INF , P1 ;  /* 0xff800000b2b27808 */ /* 0x001fc40000800000 */
[----:B------:R-:W-:Y:S02]  /*5d30*/  FMNMX.FTZ R207, R169, R207, !PT ;  /* 0x000000cfa9cf7209 */ /* 0x000fe40007810000 */
[----:B------:R-:W-:Y:S02]  /*5d40*/  FMNMX.FTZ R206, R178, R206, !PT ;  /* 0x000000ceb2ce7209 */ /* 0x000fe40007810000 */
[----:B------:R-:W-:Y:S01]  /*5d50*/  ISETP.GT.AND P5, PT, R205, 0x39, PT ;  /* 0x00000039cd00780c */ /* 0x000fe20003fa4270 */
[----:B------:R-:W0:Y:S01]  /*5d60*/  MUFU.TANH R183, R183 ;  /* 0x000000b700b77308 */ /* 0x000e220000002400 */
[----:B-1----:R-:W-:Y:S02]  /*5d70*/  FSEL R179, R179, -INF , P3 ;  /* 0xff800000b3b37808 */ /* 0x002fe40001800000 */
[----:B------:R-:W-:Y:S02]  /*5d80*/  FMNMX.FTZ R207, R172, R207, !PT ;  /* 0x000000cfaccf7209 */ /* 0x000fe40007810000 */
[----:B------:R-:W-:-:S02]  /*5d90*/  FMNMX.FTZ R206, R179, R206, !PT ;  /* 0x000000ceb3ce7209 */ /* 0x000fc40007810000 */
[----:B------:R-:W-:Y:S01]  /*5da0*/  ISETP.GT.AND P4, PT, R205, 0x40, PT ;  /* 0x00000040cd00780c */ /* 0x000fe20003f84270 */
        /* <DEDUP_REMOVED lines=22> */
[C---:B------:R-:W-:Y:S02]  /*5f10*/  ISETP.GT.AND P4, PT, R205.reuse, 0x51, PT ;  /* 0x00000051cd00780c */ /* 0x040fe40003f84270 */
[C---:B------:R-:W-:Y:S02]  /*5f20*/  ISETP.GT.AND P1, PT, R205.reuse, 0x58, PT ;  /* 0x00000058cd00780c */ /* 0x040fe40003f24270 */
        /* <DEDUP_REMOVED lines=8> */
[----:B------:R-:W-:Y:S02]  /*5fb0*/  FSEL R197, R197, -INF , P3 ;  /* 0xff800000c5c57808 */ /* 0x000fe40001800000 */
        /* <DEDUP_REMOVED lines=9> */
[----:B--2---:R-:W-:Y:S02]  /*6050*/  FSEL R198, R198, -INF , P1 ;  /* 0xff800000c6c67808 */ /* 0x004fe40000800000 */
[----:B------:R-:W-:Y:S02]  /*6060*/  ISETP.GT.AND P1, PT, R199, 0x50, PT ;  /* 0x00000050c700780c */ /* 0x000fe40003f24270 */
[----:B------:R-:W-:-:S03]  /*6070*/  FMNMX.FTZ R206, R198, R206, !PT ;  /* 0x000000cec6ce7209 */ /* 0x000fc60007810000 */
        /* <DEDUP_REMOVED lines=32> */
[--C-:B------:R-:W-:Y:S01]  /*6280*/  FFMA.FTZ R159, R159, UR5, -R199.reuse ;  /* 0x000000059f9f7c23 */ /* 0x100fe200080108c7 */
[--C-:B------:R-:W-:Y:S01]  /*6290*/  FFMA.FTZ R162, R162, UR5, -R199.reuse ;  /* 0x00000005a2a27c23 */ /* 0x100fe200080108c7 */
[--C-:B------:R-:W-:Y:S01]  /*62a0*/  FFMA.FTZ R163, R163, UR5, -R199.reuse ;  /* 0x00000005a3a37c23 */ /* 0x100fe200080108c7 */
[----:B0-----:R-:W-:Y:S01]  /*62b0*/  FMNMX.FTZ R206, R206, R208, !PT ;  /* 0x000000d0cece7209 */ /* 0x001fe20007810000 */
[--C-:B------:R-:W-:Y:S01]  /*62c0*/  FFMA.FTZ R208, R155, UR5, -R199.reuse ;  /* 0x000000059bd07c23 */ /* 0x100fe200080108c7 */
[----:B------:R-:W-:Y:S01]  /*62d0*/  MUFU.EX2 R207, R207 ;  /* 0x000000cf00cf7308 */ /* 0x000fe20000000800 */
[----:B------:R-:W0:Y:S01]  /*62e0*/  S2R R155, SR_TID.X ;  /* 0x00000000009b7919 */ /* 0x000e220000002100 */
[C---:B------:R-:W-:Y:S01]  /*62f0*/  FSETP.NEU.FTZ.AND P1, PT, R206.reuse, -INF , PT ;  /* 0xff800000ce00780b */ /* 0x040fe20003f3d000 */
[----:B------:R-:W-:Y:S01]  /*6300*/  FMUL.FTZ R154, R206, UR5 ;  /* 0x00000005ce9a7c20 */ /* 0x000fe20008410000 */
[--C-:B------:R-:W-:Y:S01]  /*6310*/  FFMA.FTZ R166, R166, UR5, -R199.reuse ;  /* 0x00000005a6a67c23 */ /* 0x100fe200080108c7 */
[--C-:B------:R-:W-:Y:S01]  /*6320*/  FFMA.FTZ R167, R167, UR5, -R199.reuse ;  /* 0x00000005a7a77c23 */ /* 0x100fe200080108c7 */
[--C-:B------:R-:W-:Y:S01]  /*6330*/  FFMA.FTZ R170, R170, UR5, -R199.reuse ;  /* 0x00000005aaaa7c23 */ /* 0x100fe200080108c7 */
[--C-:B------:R-:W-:Y:S01]  /*6340*/  FFMA.FTZ R171, R171, UR5, -R199.reuse ;  /* 0x00000005abab7c23 */ /* 0x100fe200080108c7 */
[----:B------:R-:W-:Y:S01]  /*6350*/  FSEL R158, R154, RZ, P1 ;  /* 0x000000ff9a9e7208 */ /* 0x000fe20000800000 */
[----:B------:R-:W-:Y:S01]  /*6360*/  MUFU.EX2 R208, R208 ;  /* 0x000000d000d07308 */ /* 0x000fe20000000800 */
[--C-:B------:R-:W-:Y:S01]  /*6370*/  FFMA.FTZ R174, R174, UR5, -R199.reuse ;  /* 0x00000005aeae7c23 */ /* 0x100fe200080108c7 */
[--C-:B------:R-:W-:Y:S01]  /*6380*/  FFMA.FTZ R175, R175, UR5, -R199.reuse ;  /* 0x00000005afaf7c23 */ /* 0x100fe200080108c7 */
[----:B------:R-:W-:Y:S01]  /*6390*/  FFMA.FTZ R178, R178, UR5, -R199 ;  /* 0x00000005b2b27c23 */ /* 0x000fe200080108c7 */
[--C-:B------:R-:W-:Y:S01]  /*63a0*/  FFMA.FTZ R210, R152, UR5, -R158.reuse ;  /* 0x0000000598d27c23 */ /* 0x100fe2000801089e */
[----:B------:R-:W-:Y:S01]  /*63b0*/  FSEL R152, R206, RZ, P1 ;  /* 0x000000ffce987208 */ /* 0x000fe20000800000 */
[--C-:B------:R-:W-:Y:S01]  /*63c0*/  FFMA.FTZ R156, R156, UR5, -R158.reuse ;  /* 0x000000059c9c7c23 */ /* 0x100fe2000801089e */
[--C-:B------:R-:W-:Y:S01]  /*63d0*/  FFMA.FTZ R211, R153, UR5, -R158.reuse ;  /* 0x0000000599d37c23 */ /* 0x100fe2000801089e */
[----:B------:R-:W-:Y:S01]  /*63e0*/  MUFU.EX2 R209, R209 ;  /* 0x000000d100d17308 */ /* 0x000fe20000000800 */
[--C-:B------:R-:W-:Y:S01]  /*63f0*/  FFMA.FTZ R160, R160, UR5, -R158.reuse ;  /* 0x00000005a0a07c23 */ /* 0x100fe2000801089e */
[----:B------:R-:W-:Y:S01]  /*6400*/  FADD.FTZ R152, -R152, R21 ;  /* 0x0000001598987221 */ /* 0x000fe20000010100 */
[--C-:B------:R-:W-:Y:S01]  /*6410*/  FFMA.FTZ R161, R161, UR5, -R158.reuse ;  /* 0x00000005a1a17c23 */ /* 0x100fe2000801089e */
[--C-:B------:R-:W-:Y:S01]  /*6420*/  FFMA.FTZ R164, R164, UR5, -R158.reuse ;  /* 0x00000005a4a47c23 */ /* 0x100fe2000801089e */
[--C-:B------:R-:W-:Y:S01]  /*6430*/  FFMA.FTZ R165, R165, UR5, -R158.reuse ;  /* 0x00000005a5a57c23 */ /* 0x100fe2000801089e */
[----:B------:R-:W-:Y:S01]  /*6440*/  FMUL.FTZ R152, R152, UR5 ;  /* 0x0000000598987c20 */ /* 0x000fe20008410000 */
[--C-:B------:R-:W-:Y:S01]  /*6450*/  FFMA.FTZ R168, R168, UR5, -R158.reuse ;  /* 0x00000005a8a87c23 */ /* 0x100fe2000801089e */
[----:B------:R1:W-:Y:S01]  /*6460*/  MUFU.EX2 R21, R156 ;  /* 0x0000009c00157308 */ /* 0x0003e20000000800 */
[--C-:B------:R-:W-:Y:S01]  /*6470*/  FFMA.FTZ R169, R169, UR5, -R158.reuse ;  /* 0x00000005a9a97c23 */ /* 0x100fe2000801089e */
[--C-:B------:R-:W-:Y:S01]  /*6480*/  FFMA.FTZ R172, R172, UR5, -R158.reuse ;  /* 0x00000005acac7c23 */ /* 0x100fe2000801089e */
[--C-:B------:R-:W-:Y:S01]  /*6490*/  FFMA.FTZ R173, R173, UR5, -R158.reuse ;  /* 0x00000005adad7c23 */ /* 0x100fe2000801089e */
[--C-:B------:R-:W-:Y:S01]  /*64a0*/  FFMA.FTZ R179, R179, UR5, -R199.reuse ;  /* 0x00000005b3b37c23 */ /* 0x100fe200080108c7 */
[----:B------:R-:W-:Y:S01]  /*64b0*/  FFMA.FTZ R182, R182, UR5, -R199 ;  /* 0x00000005b6b67c23 */ /* 0x000fe200080108c7 */
[--C-:B------:R-:W-:Y:S01]  /*64c0*/  FFMA.FTZ R176, R176, UR5, -R158.reuse ;  /* 0x00000005b0b07c23 */ /* 0x100fe2000801089e */
[--C-:B------:R-:W-:Y:S01]  /*64d0*/  FFMA.FTZ R177, R177, UR5, -R158.reuse ;  /* 0x00000005b1b17c23 */ /* 0x100fe2000801089e */
[----:B------:R2:W3:Y:S01]  /*64e0*/  MUFU.EX2 R213, R152 ;  /* 0x0000009800d57308 */ /* 0x0004e20000000800 */
[----:B0-----:R-:W-:Y:S01]  /*64f0*/  SHF.R.U32.HI R155, RZ, 0x7, R155 ;  /* 0x00000007ff9b7819 */ /* 0x001fe2000001169b */
[--C-:B-1----:R-:W-:Y:S01]  /*6500*/  FFMA.FTZ R156, R157, UR5, -R158.reuse ;  /* 0x000000059d9c7c23 */ /* 0x102fe2000801089e */
[--C-:B------:R-:W-:Y:S01]  /*6510*/  FFMA.FTZ R180, R180, UR5, -R158.reuse ;  /* 0x00000005b4b47c23 */ /* 0x100fe2000801089e */
[----:B------:R-:W-:Y:S01]  /*6520*/  FFMA.FTZ R181, R181, UR5, -R158 ;  /* 0x00000005b5b57c23 */ /* 0x000fe2000801089e */
[----:B------:R-:W-:Y:S01]  /*6530*/  FFMA.FTZ R183, R183, UR5, -R199 ;  /* 0x00000005b7b77c23 */ /* 0x000fe200080108c7 */
[----:B------:R-:W-:-:S02]  /*6540*/  VIADD R153, R155, 0x8 ;  /* 0x000000089b997836 */ /* 0x000fc40000000000 */
[--C-:B------:R-:W-:Y:S01]  /*6550*/  FFMA.FTZ R186, R186, UR5, -R199.reuse ;  /* 0x00000005baba7c23 */ /* 0x100fe200080108c7 */
[----:B------:R-:W-:Y:S01]  /*6560*/  MUFU.EX2 R159, R159 ;  /* 0x0000009f009f7308 */ /* 0x000fe20000000800 */
[----:B--2---:R-:W-:Y:S01]  /*6570*/  FSEL R152, R189, RZ, P2 ;  /* 0x000000ffbd987208 */ /* 0x004fe20001000000 */
[--C-:B------:R-:W-:Y:S01]  /*6580*/  FFMA.FTZ R187, R187, UR5, -R199.reuse ;  /* 0x00000005bbbb7c23 */ /* 0x100fe200080108c7 */
[----:B------:R0:W-:Y:S01]  /*6590*/  BAR.SYNC.DEFER_BLOCKING R153, 0x100 ;  /* 0x000400990000751d */ /* 0x0001e20000010000 */
[--C-:B------:R-:W-:Y:S01]  /*65a0*/  FFMA.FTZ R190, R190, UR5, -R199.reuse ;  /* 0x00000005bebe7c23 */ /* 0x100fe200080108c7 */
[----:B------:R-:W-:Y:S01]  /*65b0*/  FFMA.FTZ R184, R184, UR5, -R158 ;  /* 0x00000005b8b87c23 */ /* 0x000fe2000801089e */
[----:B------:R-:W-:Y:S01]  /*65c0*/  FADD.FTZ R152, -R152, R202 ;  /* 0x000000ca98987221 */ /* 0x000fe20000010100 */
[--C-:B------:R-:W-:Y:S01]  /*65d0*/  FFMA.FTZ R185, R185, UR5, -R158.reuse ;  /* 0x00000005b9b97c23 */ /* 0x100fe2000801089e */
[--C-:B------:R-:W-:Y:S01]  /*65e0*/  FFMA.FTZ R188, R188, UR5, -R158.reuse ;  /* 0x00000005bcbc7c23 */ /* 0x100fe2000801089e */
[----:B------:R-:W-:Y:S01]  /*65f0*/  MUFU.EX2 R210, R210 ;  /* 0x000000d200d27308 */ /* 0x000fe20000000800 */
[----:B------:R-:W-:Y:S01]  /*6600*/  FMUL.FTZ R152, R152, UR5 ;  /* 0x0000000598987c20 */ /* 0x000fe20008410000 */
[-C--:B---3--:R-:W-:Y:S01]  /*6610*/  FMUL.FTZ R24, R24, R213.reuse ;  /* 0x000000d518187220 */ /* 0x088fe20000410000 */
        /* <DEDUP_REMOVED lines=132> */
[----:B------:R-:W-:Y:S01]  /*6e60*/  F2FP.F16.F32.PACK_AB R155, R159, R209 ;  /* 0x000000d19f9b723e */ /* 0x000fe200000000ff */
[--C-:B------:R-:W-:Y:S01]  /*6e70*/  FFMA.FTZ R202, R204, UR5, -R158.reuse ;  /* 0x00000005ccca7c23 */ /* 0x100fe2000801089e */
[----:B--2---:R-:W-:Y:S01]  /*6e80*/  F2FP.F16.F32.PACK_AB R152, R211, R210 ;  /* 0x000000d2d398723e */ /* 0x004fe200000000ff */
[--C-:B------:R-:W-:Y:S01]  /*6e90*/  FFMA.FTZ R191, R191, UR5, -R199.reuse ;  /* 0x00000005bfbf7c23 */ /* 0x100fe200080108c7 */
[----:B---3--:R-:W-:Y:S01]  /*6ea0*/  F2FP.F16.F32.PACK_AB R154, R156, R21 ;  /* 0x000000159c9a723e */ /* 0x008fe200000000ff */
[--C-:B------:R-:W-:Y:S01]  /*6eb0*/  FFMA.FTZ R192, R192, UR5, -R158.reuse ;  /* 0x00000005c0c07c23 */ /* 0x100fe2000801089e */
[--C-:B------:R-:W-:Y:S01]  /*6ec0*/  FFMA.FTZ R193, R193, UR5, -R158.reuse ;  /* 0x00000005c1c17c23 */ /* 0x100fe2000801089e */
[----:B------:R-:W0:Y:S01]  /*6ed0*/  MUFU.EX2 R163, R163 ;  /* 0x000000a300a37308 */ /* 0x000e220000000800 */
[----:B------:R-:W-:Y:S01]  /*6ee0*/  WARPGROUP.ARRIVE ;  /* 0x00000000000079c5 */ /* 0x000fe20000000000 */
[--C-:B------:R-:W-:Y:S01]  /*6ef0*/  FFMA.FTZ R196, R196, UR5, -R158.reuse ;  /* 0x00000005c4c47c23 */ /* 0x100fe2000801089e */
[--C-:B------:R-:W-:Y:S01]  /*6f00*/  FFMA.FTZ R194, R194, UR5, -R199.reuse ;  /* 0x00000005c2c27c23 */ /* 0x100fe200080108c7 */
[--C-:B------:R-:W-:Y:S01]  /*6f10*/  FFMA.FTZ R195, R195, UR5, -R199.reuse ;  /* 0x00000005c3c37c23 */ /* 0x100fe200080108c7 */
[--C-:B------:R-:W-:Y:S01]  /*6f20*/  FFMA.FTZ R198, R198, UR5, -R199.reuse ;  /* 0x00000005c6c67c23 */ /* 0x100fe200080108c7 */
[----:B------:R-:W-:Y:S01]  /*6f30*/  FFMA.FTZ R197, R197, UR5, -R199 ;  /* 0x00000005c5c57c23 */ /* 0x000fe200080108c7 */
[----:B------:R-:W-:Y:S01]  /*6f40*/  HGMMA.64x256x16.F32 R24, R152, gdesc[UR8].tnspB, R24, gsb0 ;  /* 0x43e0000898187df0 */ /* 0x000fe20008000818 */
[----:B------:R-:W-:Y:S01]  /*6f50*/  MUFU.EX2 R166, R166 ;  /* 0x000000a600a67308 */ /* 0x000fe20000000800 */
[----:B------:R-:W-:Y:S01]  /*6f60*/  UIADD3 UR10, UR6, 0x80, URZ ;  /* 0x00000080060a7890 */ /* 0x000fe2000fffe03f */
[----:B------:R-:W-:Y:S01]  /*6f70*/  FFMA.FTZ R158, R205, UR5, -R158 ;  /* 0x00000005cd9e7c23 */ /* 0x000fe2000801089e */
[----:B------:R-:W-:Y:S01]  /*6f80*/  UMOV UR11, 0x40000040 ;  /* 0x40000040000b7882 */ /* 0x000fe20000000000 */
[----:B------:R-:W-:Y:S01]  /*6f90*/  FFMA.FTZ R5, R157, R5, R207 ;  /* 0x000000059d057223 */ /* 0x000fe200000100cf */
[----:B------:R-:W-:-:S03]  /*6fa0*/  FFMA.FTZ R4, R213, R4, R210 ;  /* 0x00000004d5047223 */ /* 0x000fc600000100d2 */
[----:B------:R-:W1:Y:S01]  /*6fb0*/  MUFU.EX2 R167, R167 ;  /* 0x000000a700a77308 */ /* 0x000e620000000800 */
[----:B------:R-:W-:Y:S01]  /*6fc0*/  FADD.FTZ R204, R208, R5 ;  /* 0x00000005d0cc7221 */ /* 0x000fe20000010000 */
[----:B------:R-:W-:-:S03]  /*6fd0*/  FADD.FTZ R4, R211, R4 ;  /* 0x00000004d3047221 */ /* 0x000fc60000010000 */
[----:B------:R-:W-:Y:S01]  /*6fe0*/  FADD.FTZ R204, R209, R204 ;  /* 0x000000ccd1cc7221 */ /* 0x000fe20000010000 */
[----:B------:R-:W-:Y:S02]  /*6ff0*/  FADD.FTZ R21, R21, R4 ;  /* 0x0000000415157221 */ /* 0x000fe40000010000 */
[----:B------:R-:W-:Y:S01]  /*7000*/  MUFU.EX2 R160, R160 ;  /* 0x000000a000a07308 */ /* 0x000fe20000000800 */
[----:B------:R-:W-:Y:S01]  /*7010*/  FADD.FTZ R159, R159, R204 ;  /* 0x000000cc9f9f7221 */ /* 0x000fe20000010000 */
[----:B------:R-:W-:-:S06]  /*7020*/  FADD.FTZ R21, R156, R21 ;  /* 0x000000159c157221 */ /* 0x000fcc0000010000 */
        /* <DEDUP_REMOVED lines=30> */
[----:B------:R-:W-:Y:S01]  /*7210*/  MUFU.EX2 R192, R192 ;  /* 0x000000c000c07308 */ /* 0x000fe20000000800 */
[----:B------:R-:W-:-:S02]  /*7220*/  WARPGROUP.DEPBAR.LE gsb0, 0x0 ;  /* 0x00008000000079c5 */ /* 0x000fc40000010000 */
[----:B0-----:R-:W-:-:S05]  /*7230*/  F2FP.F16.F32.PACK_AB R153, R163, R162 ;  /* 0x000000a2a399723e */ /* 0x001fca00000000ff */
[----:B------:R-:W0:Y:S01]  /*7240*/  MUFU.EX2 R193, R193 ;  /* 0x000000c100c17308 */ /* 0x000e220000000800 */
[----:B-1----:R-:W-:Y:S01]  /*7250*/  F2FP.F16.F32.PACK_AB R155, R167, R166 ;  /* 0x000000a6a79b723e */ /* 0x002fe200000000ff */
[----:B------:R-:W-:Y:S01]  /*7260*/  FADD.FTZ R162, R162, R159 ;  /* 0x0000009fa2a27221 */ /* 0x000fe20000010000 */
[----:B--2---:R-:W-:Y:S01]  /*7270*/  F2FP.F16.F32.PACK_AB R152, R161, R160 ;  /* 0x000000a0a198723e */ /* 0x004fe200000000ff */
        /* <DEDUP_REMOVED lines=14> */
[----:B------:R-:W2:Y:S01]  /*7360*/  MUFU.EX2 R197, R197 ;  /* 0x000000c500c57308 */ /* 0x000ea20000000800 */
        /* <DEDUP_REMOVED lines=52> */
[----:B0-----:R-:W-:Y:S01]  /*76b0*/  F2FP.F16.F32.PACK_AB R152, R193, R192 ;  /* 0x000000c0c198723e */ /* 0x001fe200000000ff */
[----:B------:R-:W-:Y:S01]  /*76c0*/  FADD.FTZ R192, R192, R185 ;  /* 0x000000b9c0c07221 */ /* 0x000fe20000010000 */
[----:B------:R-:W-:Y:S01]  /*76d0*/  F2FP.F16.F32.PACK_AB R153, R195, R194 ;  /* 0x000000c2c399723e */ /* 0x000fe200000000ff */
[----:B------:R-:W-:Y:S01]  /*76e0*/  FADD.FTZ R194, R194, R191 ;  /* 0x000000bfc2c27221 */ /* 0x000fe20000010000 */
[----:B-1----:R-:W-:Y:S01]  /*76f0*/  F2FP.F16.F32.PACK_AB R154, R158, R196 ;  /* 0x000000c49e9a723e */ /* 0x002fe200000000ff */
        /* <DEDUP_REMOVED lines=12> */
.L_x_14862:
[----:B------:R-:W-:Y:S01]  /*77c0*/  UIADD3 UR4, UR4, 0x32460, URZ ;  /* 0x0003246004047890 */ /* 0x000fe2000fffe03f */
[C---:B------:R-:W-:Y:S01]  /*77d0*/  ISETP.GT.AND P1, PT, R203.reuse, R212, PT ;  /* 0x000000d4cb00720c */ /* 0x040fe20003f24270 */
[----:B------:R-:W-:Y:S02]  /*77e0*/  VIADD R203, R203, 0xffffffff ;  /* 0xffffffffcbcb7836 */ /* 0x000fe40000000000 */
[----:B------:R-:W-:Y:S01]  /*77f0*/  UPRMT UR4, UR54, 0x654, UR4 ;  /* 0x0000065436047896 */ /* 0x000fe20008000004 */
[----:B------:R-:W-:Y:S02]  /*7800*/  IMAD.MOV.U32 R202, RZ, RZ, R189 ;  /* 0x000000ffffca7224 */ /* 0x000fe400078e00bd */
[----:B------:R-:W-:-:S06]  /*7810*/  IMAD.MOV.U32 R21, RZ, RZ, R206 ;  /* 0x000000ffff157224 */ /* 0x000fcc00078e00ce */
[----:B------:R-:W-:Y:S01]  /*7820*/  SYNCS.ARRIVE.TRANS64.RED.A1T0 RZ, [UR4], RZ ;  /* 0x000000ffffff79a7 */ /* 0x000fe20008100404 */
[----:B------:R-:W-:Y:S05]  /*7830*/  @P1 BRA `(.L_x_14863) ;  /* 0xffffffcc00c81947 */ /* 0x000fea000383ffff */
.L_x_14852:
[----:B------:R-:W-:-:S13]  /*7840*/  ISETP.GE.AND P1, PT, R203, RZ, PT ;  /* 0x000000ffcb00720c */ /* 0x000fda0003f26270 */
[----:B------:R-:W-:Y:S05]  /*7850*/  @!P1 BRA `(.L_x_14864) ;  /* 0x00000028005c9947 */ /* 0x000fea0003800000 */
[----:B------:R-:W-:Y:S01]  /*7860*/  MOV R201, R189 ;  /* 0x000000bd00c97202 */ /* 0x000fe20000000f00 */
[----:B------:R-:W-:-:S07]  /*7870*/  IMAD.MOV.U32 R21, RZ, RZ, R206 ;  /* 0x000000ffff157224 */ /* 0x000fce00078e00ce */
.L_x_14875:
[----:B------:R-:W-:-:S04]  /*7880*/  UIADD3 UR38, UR38, 0x1, URZ ;  /* 0x0000000126267890 */ /* 0x000fc8000fffe03f */
[----:B------:R-:W-:-:S04]  /*7890*/  UISETP.NE.AND UP0, UPT, UR38, 0x2, UPT ;  /* 0x000000022600788c */ /* 0x000fc8000bf05270 */
[----:B------:R-:W-:Y:S02]  /*78a0*/  USEL UR4, URZ, 0x1, UP0 ;  /* 0x000000013f047887 */ /* 0x000fe40008000000 */
[----:B------:R-:W-:Y:S02]  /*78b0*/  USEL UR38, UR38, URZ, UP0 ;  /* 0x0000003f26267287 */ /* 0x000fe40008000000 */
[----:B------:R-:W-:Y:S01]  /*78c0*/  ULOP3.LUT UR39, UR39, UR4, URZ, 0x3c, !UPT ;  /* 0x0000000427277292 */ /* 0x000fe2000f8e3c3f */
[----:B------:R-:W-:Y:S11]  /*78d0*/  @!P0 BRA `(.L_x_14865) ;  /* 0x0000000000048947 */ /* 0x000ff60003800000 */
[----:B------:R-:W-:Y:S01]  /*78e0*/  BPT.TRAP 0x1 ;  /* 0x000000040000795c */ /* 0x000fe20000300000 */
.L_x_14865:
        /* <DEDUP_REMOVED lines=9> */
.L_x_14866:
[----:B-1----:R-:W-:Y:S05]  /*7980*/  @P1 BRA `(.L_x_14867) ;  /* 0x0000000000081947 */ /* 0x002fea0003800000 */
[----:B------:R-:W1:Y:S02]  /*7990*/  SYNCS.PHASECHK.TRANS64.TRYWAIT P1, [UR4+0x32430], R0 ;  /* 0x03243000ff0075a7 */ /* 0x000e640008020144 */
[----:B-1----:R-:W-:Y:S05]  /*79a0*/  @!P1 BRA `(.L_x_14868) ;  /* 0x000000c400e09947 */ /* 0x002fea0003800000 */
.L_x_14867:
        /* <DEDUP_REMOVED lines=32> */
.L_x_14869:
[----:B------:R1:W2:Y:S01]  /*7bb0*/  SYNCS.PHASECHK.TRANS64.TRYWAIT P1, [UR4+0x32450], R0 ;  /* 0x03245000ff0075a7 */ /* 0x0002a20008020144 */
[----:B------:R-:W-:Y:S05]  /*7bc0*/  @!P0 BRA `(.L_x_14870) ;  /* 0x0000000000048947 */ /* 0x000fea0003800000 */
[----:B------:R-:W-:Y:S01]  /*7bd0*/  BPT.TRAP 0x1 ;  /* 0x000000040000795c */ /* 0x000fe20000300000 */
.L_x_14870:
[----:B--2---:R-:W-:Y:S05]  /*7be0*/  @P1 BRA `(.L_x_14871) ;  /* 0x0000000000081947 */ /* 0x004fea0003800000 */
[----:B------:R-:W2:Y:S02]  /*7bf0*/  SYNCS.PHASECHK.TRANS64.TRYWAIT P1, [UR4+0x32450], R0 ;  /* 0x03245000ff0075a7 */ /* 0x000ea40008020144 */
[----:B--2---:R-:W-:Y:S05]  /*7c00*/  @!P1 BRA `(.L_x_14872) ;  /* 0x000000c400609947 */ /* 0x004fea0003800000 */
.L_x_14871:
        /* <DEDUP_REMOVED lines=30> */
[----:B---3--:R-:W-:-:S04]  /*7df0*/  SHF.R.U32.HI R212, RZ, 0x7, R202 ;  /* 0x00000007ffd47819 */ /* 0x008fc800000116ca */
        /* <DEDUP_REMOVED lines=70> */
.L_x_14873:
        /* <DEDUP_REMOVED lines=28> */
[----:B-1----:R-:W-:Y:S01]  /*8420*/  FMNMX.FTZ R186, R152, R21, !PT ;  /* 0x0000001598ba7209 */ /* 0x002fe20007810000 */
[----:B------:R-:W-:Y:S01]  /*8430*/  FMUL.FTZ R161, R164, UR5 ;  /* 0x00000005a4a17c20 */ /* 0x000fe20008410000 */
[----:B------:R-:W-:Y:S01]  /*8440*/  FMUL.FTZ R174, R178, UR5 ;  /* 0x00000005b2ae7c20 */ /* 0x000fe20008410000 */
[----:B------:R-:W-:Y:S01]  /*8450*/  FMUL.FTZ R178, R184, UR5 ;  /* 0x00000005b8b27c20 */ /* 0x000fe20008410000 */
[----:B------:R-:W1:Y:S01]  /*8460*/  MUFU.TANH R157, R157 ;  /* 0x0000009d009d7308 */ /* 0x000e620000002400 */
[----:B------:R-:W-:Y:S01]  /*8470*/  FMUL.FTZ R184, R187, UR5 ;  /* 0x00000005bbb87c20 */ /* 0x000fe20008410000 */
[----:B------:R-:W-:Y:S01]  /*8480*/  FMUL.FTZ R155, R155, UR5 ;  /* 0x000000059b9b7c20 */ /* 0x000fe20008410000 */
[----:B--2---:R-:W-:Y:S01]  /*8490*/  FMNMX.FTZ R187, R153, R186, !PT ;  /* 0x000000ba99bb7209 */ /* 0x004fe20007810000 */
        /* <DEDUP_REMOVED lines=15> */
[----:B------:R-:W-:Y:S01]  /*8590*/  UPRMT UR10, UR6, 0x654, UR10 ;  /* 0x00000654060a7896 */ /* 0x000fe2000800000a */
[----:B------:R-:W-:Y:S01]  /*85a0*/  UMOV UR11, 0x40000040 ;  /* 0x40000040000b7882 */ /* 0x000fe20000000000 */
[----:B------:R-:W-:-:S03]  /*85b0*/  UMOV UR15, 0x40000040 ;  /* 0x40000040000f7882 */ /* 0x000fc60000000000 */
[----:B------:R-:W1:Y:S01]  /*85c0*/  MUFU.TANH R154, R154 ;  /* 0x0000009a009a7308 */ /* 0x000e620000002400 */
[----:B--2---:R-:W-:-:S03]  /*85d0*/  FMNMX.FTZ R207, R156, R207, !PT ;  /* 0x000000cf9ccf7209 */ /* 0x004fc60007810000 */
[----:B------:R-:W-:Y:S01]  /*85e0*/  SYNCS.ARRIVE.TRANS64.RED.A1T0 RZ, [UR10], RZ ;  /* 0x000000ffffff79a7 */ /* 0x000fe2000810040a */
[----:B------:R-:W-:-:S03]  /*85f0*/  UIMAD UR10, UR38, 0xc00, UR7 ;  /* 0x00000c00260a78a4 */ /* 0x000fc6000f8e0207 */
[----:B------:R-:W2:Y:S01]  /*8600*/  MUFU.TANH R161, R161 ;  /* 0x000000a100a17308 */ /* 0x000ea20000002400 */
[----:B---3--:R-:W-:Y:S01]  /*8610*/  FMNMX.FTZ R186, R158, R207, !PT ;  /* 0x000000cf9eba7209 */ /* 0x008fe20007810000 */
[----:B------:R-:W-:Y:S01]  /*8620*/  FMUL.FTZ R207, R191, UR5 ;  /* 0x00000005bfcf7c20 */ /* 0x000fe20008410000 */
[----:B------:R-:W-:-:S05]  /*8630*/  UIADD3 UR14, UR10, 0x80, URZ ;  /* 0x000000800a0e7890 */ /* 0x000fca000fffe03f */
        /* <DEDUP_REMOVED lines=72> */
[----:B------:R-:W-:-:S05]  /*8ac0*/  ULDC UR5, c[0x0][0xa80] ;  /* 0x0002a00000057ab9 */ /* 0x000fca0000000800 */
[----:B------:R-:W2:Y:S01]  /*8ad0*/  MUFU.TANH R193, R193 ;  /* 0x000000c100c17308 */ /* 0x000ea20000002400 */
[----:B---3--:R-:W-:-:S07]  /*8ae0*/  FMNMX.FTZ R208, R192, R195, !PT ;  /* 0x000000c3c0d07209 */ /* 0x008fce0007810000 */
[----:B------:R-:W3:Y:S01]  /*8af0*/  MUFU.TANH R184, R184 ;  /* 0x000000b800b87308 */ /* 0x000ee20000002400 */
[----:B-1----:R-:W-:-:S07]  /*8b00*/  FMNMX.FTZ R189, R182, R189, !PT ;  /* 0x000000bdb6bd7209 */ /* 0x002fce0007810000 */
[----:B------:R-:W1:Y:S01]  /*8b10*/  MUFU.TANH R190, R190 ;  /* 0x000000be00be7308 */ /* 0x000e620000002400 */
[----:B--2---:R-:W-:-:S05]  /*8b20*/  FMNMX.FTZ R208, R193, R208, !PT ;  /* 0x000000d0c1d07209 */ /* 0x004fca0007810000 */
[----:B------:R-:W2:Y:S02]  /*8b30*/  SHFL.BFLY PT, R197, R208, 0x2, 0x1f ;  /* 0x0c401f00d0c57f89 */ /* 0x000ea400000e0000 */
[----:B------:R-:W4:Y:S01]  /*8b40*/  MUFU.TANH R207, R207 ;  /* 0x000000cf00cf7308 */ /* 0x000f220000002400 */
[----:B---3--:R-:W-:-:S07]  /*8b50*/  FMNMX.FTZ R189, R184, R189, !PT ;  /* 0x000000bdb8bd7209 */ /* 0x008fce0007810000 */
[----:B------:R-:W3:Y:S01]  /*8b60*/  MUFU.TANH R191, R191 ;  /* 0x000000bf00bf7308 */ /* 0x000ee20000002400 */
[----:B-1----:R-:W-:-:S07]  /*8b70*/  FMNMX.FTZ R198, R190, R189, !PT ;  /* 0x000000bdbec67209 */ /* 0x002fce0007810000 */
[----:B------:R-:W1:Y:S01]  /*8b80*/  MUFU.TANH R194, R194 ;  /* 0x000000c200c27308 */ /* 0x000e620000002400 */
[----:B----4-:R-:W-:-:S07]  /*8b90*/  FMNMX.FTZ R198, R207, R198, !PT ;  /* 0x000000c6cfc67209 */ /* 0x010fce0007810000 */
[----:B------:R2:W4:Y:S01]  /*8ba0*/  MUFU.TANH R195, R206 ;  /* 0x000000ce00c37308 */ /* 0x0005220000002400 */
[----:B---3--:R-:W-:-:S07]  /*8bb0*/  FMNMX.FTZ R189, R191, R198, !PT ;  /* 0x000000c6bfbd7209 */ /* 0x008fce0007810000 */
[----:B------:R-:W3:Y:S01]  /*8bc0*/  MUFU.TANH R196, R196 ;  /* 0x000000c400c47308 */ /* 0x000ee20000002400 */
[----:B-1----:R-:W-:Y:S02]  /*8bd0*/  FMNMX.FTZ R198, R194, R189, !PT ;  /* 0x000000bdc2c67209 */ /* 0x002fe40007810000 */
[----:B--2---:R-:W-:-:S05]  /*8be0*/  FMNMX.FTZ R206, R208, R197, !PT ;  /* 0x000000c5d0ce7209 */ /* 0x004fca0007810000 */
[----:B------:R-:W1:Y:S01]  /*8bf0*/  SHFL.BFLY PT, R197, R206, 0x1, 0x1f ;  /* 0x0c201f00cec57f89 */ /* 0x000e6200000e0000 */
[----:B----4-:R-:W-:-:S04]  /*8c00*/  FMNMX.FTZ R189, R195, R198, !PT ;  /* 0x000000c6c3bd7209 */ /* 0x010fc80007810000 */
[----:B---3--:R-:W-:-:S05]  /*8c10*/  FMNMX.FTZ R189, R196, R189, !PT ;  /* 0x000000bdc4bd7209 */ /* 0x008fca0007810000 */
[----:B------:R-:W2:Y:S01]  /*8c20*/  SHFL.BFLY PT, R198, R189, 0x2, 0x1f ;  /* 0x0c401f00bdc67f89 */ /* 0x000ea200000e0000 */
[----:B-1----:R-:W-:-:S05]  /*8c30*/  FMNMX.FTZ R206, R206, R197, !PT ;  /* 0x000000c5cece7209 */ /* 0x002fca0007810000 */
[----:B------:R-:W-:-:S04]  /*8c40*/  FADD.FTZ R199, -R206, R21 ;  /* 0x00000015cec77221 */ /* 0x000fc80000010100 */
[----:B------:R-:W-:Y:S01]  /*8c50*/  FMUL.FTZ R199, R199, UR5 ;  /* 0x00000005c7c77c20 */ /* 0x000fe20008410000 */
[----:B--2---:R-:W-:Y:S01]  /*8c60*/  FMNMX.FTZ R189, R189, R198, !PT ;  /* 0x000000c6bdbd7209 */ /* 0x004fe20007810000 */
[----:B------:R-:W-:-:S04]  /*8c70*/  FMUL.FTZ R198, R206, UR5 ;  /* 0x00000005cec67c20 */ /* 0x000fc80008410000 */
[----:B------:R-:W1:Y:S01]  /*8c80*/  MUFU.EX2 R199, R199 ;  /* 0x000000c700c77308 */ /* 0x000e620000000800 */
[----:B------:R-:W2:Y:S01]  /*8c90*/  SHFL.BFLY PT, R197, R189, 0x1, 0x1f ;  /* 0x0c201f00bdc57f89 */ /* 0x000ea200000e0000 */
        /* <DEDUP_REMOVED lines=13> */
[-C--:B-1----:R-:W-:Y:S01]  /*8d70*/  FMUL.FTZ R24, R24, R199.reuse ;  /* 0x000000c718187220 */ /* 0x082fe20000410000 */
        /* <DEDUP_REMOVED lines=9> */
[----:B--2---:R-:W-:Y:S01]  /*8e10*/  FMNMX.FTZ R189, R189, R197, !PT ;  /* 0x000000c5bdbd7209 */ /* 0x004fe20007810000 */
        /* <DEDUP_REMOVED lines=11> */
[-C--:B------:R-:W-:Y:S01]  /*8ed0*/  FMUL.FTZ R49, R49, R199.reuse ;  /* 0x000000c731317220 */ /* 0x080fe20000410000 */
[-C--:B------:R-:W-:Y:S01]  /*8ee0*/  FMUL.FTZ R52, R52, R199.reuse ;  /* 0x000000c734347220 */ /* 0x080fe20000410000 */
[-C--:B------:R-:W-:Y:S01]  /*8ef0*/  FMUL.FTZ R53, R53, R199.reuse ;  /* 0x000000c735357220 */ /* 0x080fe20000410000 */
[----:B------:R2:W3:Y:S01]  /*8f00*/  MUFU.EX2 R210, R152 ;  /* 0x0000009800d27308 */ /* 0x0004e20000000800 */
[--C-:B-1----:R-:W-:Y:S01]  /*8f10*/  FFMA.FTZ R202, R204, UR5, -R209.reuse ;  /* 0x00000005ccca7c23 */ /* 0x102fe200080108d1 */
[----:B------:R-:W-:Y:S01]  /*8f20*/  FFMA.FTZ R204, R205, UR5, -R209 ;  /* 0x00000005cdcc7c23 */ /* 0x000fe200080108d1 */
[-C--:B------:R-:W-:Y:S01]  /*8f30*/  FMUL.FTZ R56, R56, R199.reuse ;  /* 0x000000c738387220 */ /* 0x080fe20000410000 */
[-C--:B------:R-:W-:Y:S01]  /*8f40*/  FMUL.FTZ R57, R57, R199.reuse ;  /* 0x000000c739397220 */ /* 0x080fe20000410000 */
[-C--:B------:R-:W-:Y:S01]  /*8f50*/  FMUL.FTZ R60, R60, R199.reuse ;  /* 0x000000c73c3c7220 */ /* 0x080fe20000410000 */
[-C--:B------:R-:W-:Y:S01]  /*8f60*/  FMUL.FTZ R61, R61, R199.reuse ;  /* 0x000000c73d3d7220 */ /* 0x080fe20000410000 */
[----:B------:R-:W-:Y:S01]  /*8f70*/  FMUL.FTZ R64, R64, R199 ;  /* 0x000000c740407220 */ /* 0x000fe20000410000 */
[----:B------:R-:W-:Y:S01]  /*8f80*/  MUFU.EX2 R211, R211 ;  /* 0x000000d300d37308 */ /* 0x000fe20000000800 */
[----:B--2---:R-:W-:-:S02]  /*8f90*/  VIADD R152, R212, 0x8 ;  /* 0x00000008d4987836 */ /* 0x004fc40000000000 */
        /* <DEDUP_REMOVED lines=115> */
[----:B--2---:R-:W-:Y:S01]  /*96d0*/  F2FP.F16.F32.PACK_AB R153, R201, R211 ;  /* 0x000000d3c999723e */ /* 0x004fe200000000ff */
        /* <DEDUP_REMOVED lines=42> */
[----:B------:R-:W3:Y:S01]  /*9980*/  MUFU.EX2 R160, R160 ;  /* 0x000000a000a07308 */ /* 0x000ee20000000800 */
[----:B------:R-:W-:Y:S02]  /*9990*/  FADD.FTZ R201, R201, R210 ;  /* 0x000000d2c9c97221 */ /* 0x000fe40000010000 */
[----:B------:R-:W-:Y:S02]  /*99a0*/  FADD.FTZ R4, R197, R4 ;  /* 0x00000004c5047221 */ /* 0x000fe40000010000 */
[----:B------:R-:W-:Y:S02]  /*99b0*/  FADD.FTZ R201, R202, R201 ;  /* 0x000000c9cac97221 */ /* 0x000fe40000010000 */
[----:B------:R-:W-:Y:S01]  /*99c0*/  FADD.FTZ R157, R157, R4 ;  /* 0x000000049d9d7221 */ /* 0x000fe20000010000 */
[----:B------:R-:W-:Y:S01]  /*99d0*/  MUFU.EX2 R165, R165 ;  /* 0x000000a500a57308 */ /* 0x000fe20000000800 */
[----:B------:R-:W-:-:S02]  /*99e0*/  FADD.FTZ R204, R204, R201 ;  /* 0x000000c9cccc7221 */ /* 0x000fc40000010000 */
[----:B-1----:R-:W-:-:S05]  /*99f0*/  FADD.FTZ R157, R156, R157 ;  /* 0x0000009d9c9d7221 */ /* 0x002fca0000010000 */
        /* <DEDUP_REMOVED lines=86> */
[----:B------:R-:W-:Y:S01]  /*9f60*/  FADD.FTZ R183, R184, R183 ;  /* 0x000000b7b8b77221 */ /* 0x000fe20000010000 */
[----:B------:R-:W-:Y:S02]  /*9f70*/  WARPGROUP.DEPBAR.LE gsb0, 0x0 ;  /* 0x00008000000079c5 */ /* 0x000fe40000010000 */
[C---:B------:R-:W-:Y:S01]  /*9f80*/  F2FP.F16.F32.PACK_AB R152, R180.reuse, R178 ;  /* 0x000000b2b498723e */ /* 0x040fe200000000ff */
[----:B------:R-:W-:Y:S01]  /*9f90*/  FADD.FTZ R180, R180, R179 ;  /* 0x000000b3b4b47221 */ /* 0x000fe20000010000 */
[----:B------:R-:W-:Y:S02]  /*9fa0*/  F2FP.F16.F32.PACK_AB R153, R184, R182 ;  /* 0x000000b6b899723e */ /* 0x000fe400000000ff */
[----:B------:R-:W-:Y:S01]  /*9fb0*/  F2FP.F16.F32.PACK_AB R154, R187, R185 ;  /* 0x000000b9bb9a723e */ /* 0x000fe200000000ff */
[----:B------:R-:W-:Y:S01]  /*9fc0*/  FADD.FTZ R180, R185, R180 ;  /* 0x000000b4b9b47221 */ /* 0x000fe20000010000 */
[----:B------:R-:W-:Y:S01]  /*9fd0*/  F2FP.F16.F32.PACK_AB R155, R205, R190 ;  /* 0x000000becd9b723e */ /* 0x000fe200000000ff */
[----:B------:R-:W-:-:S02]  /*9fe0*/  FADD.FTZ R190, R190, R183 ;  /* 0x000000b7bebe7221 */ /* 0x000fc40000010000 */
[----:B------:R-:W-:Y:S01]  /*9ff0*/  FADD.FTZ R187, R187, R180 ;  /* 0x000000b4bbbb7221 */ /* 0x000fe20000010000 */
[----:B------:R-:W-:Y:S01]  /*a000*/  WARPGROUP.ARRIVE ;  /* 0x00000000000079c5 */ /* 0x000fe20000000000 */
[----:B------:R-:W-:Y:S02]  /*a010*/  FADD.FTZ R190, R205, R190 ;  /* 0x000000becdbe7221 */ /* 0x000fe40000010000 */
[----:B------:R-:W-:-:S08]  /*a020*/  FADD.FTZ R187, R186, R187 ;  /* 0x000000bbbabb7221 */ /* 0x000fd00000010000 */
        /* <DEDUP_REMOVED lines=18> */
.L_x_14874:
[----:B------:R-:W-:Y:S01]  /*a150*/  UIADD3 UR4, UR4, 0x32460, URZ ;  /* 0x0003246004047890 */ /* 0x000fe2000fffe03f */
[C---:B------:R-:W-:Y:S01]  /*a160*/  ISETP.GT.AND P1, PT, R203.reuse, RZ, PT ;  /* 0x000000ffcb00720c */ /* 0x040fe20003f24270 */
[----:B------:R-:W-:Y:S02]  /*a170*/  VIADD R203, R203, 0xffffffff ;  /* 0xffffffffcbcb7836 */ /* 0x000fe40000000000 */
[----:B------:R-:W-:Y:S01]  /*a180*/  UPRMT UR4, UR6, 0x654, UR4 ;  /* 0x0000065406047896 */ /* 0x000fe20008000004 */
[----:B------:R-:W-:Y:S02]  /*a190*/  IMAD.MOV.U32 R201, RZ, RZ, R189 ;  /* 0x000000ffffc97224 */ /* 0x000fe400078e00bd */
[----:B------:R-:W-:-:S06]  /*a1a0*/  IMAD.MOV.U32 R21, RZ, RZ, R206 ;  /* 0x000000ffff157224 */ /* 0x000fcc00078e00ce */
[----:B------:R-:W-:Y:S01]  /*a1b0*/  SYNCS.ARRIVE.TRANS64.RED.A1T0 RZ, [UR4], RZ ;  /* 0x000000ffffff79a7 */ /* 0x000fe20008100404 */
[----:B------:R-:W-:Y:S05]  /*a1c0*/  @P1 BRA `(.L_x_14875) ;  /* 0xffffffd400ac1947 */ /* 0x000fea000383ffff */
.L_x_14864:
[----:B------:R-:W0:Y:S01]  /*a1d0*/  SHFL.BFLY PT, R3, R4, 0x2, 0x1f ;  /* 0x0c401f0004037f89 */ /* 0x000e2200000e0000 */
[----:B------:R-:W-:Y:S01]  /*a1e0*/  MOV R8, RZ ;  /* 0x000000ff00087202 */ /* 0x000fe20000000f00 */
[----:B------:R-:W-:Y:S01]  /*a1f0*/  UIADD3 UR38, UR38, 0x1, URZ ;  /* 0x0000000126267890 */ /* 0x000fe2000fffe03f */
[----:B------:R-:W-:Y:S01]  /*a200*/  IMAD.U32 R11, RZ, RZ, UR5 ;  /* 0x00000005ff0b7e24 */ /* 0x000fe2000f8e00ff */
[----:B------:R-:W1:Y:S01]  /*a210*/  SHFL.BFLY PT, R2, R5, 0x2, 0x1f ;  /* 0x0c401f0005027f89 */ /* 0x000e6200000e0000 */
[----:B------:R2:W-:Y:S06]  /*a220*/  BAR.ARV R0, 0x100 ;  /* 0x000400000000751d */ /* 0x0005ec0000002000 */
[----:B------:R-:W-:-:S02]  /*a230*/  UISETP.NE.AND UP0, UPT, UR38, 0x2, UPT ;  /* 0x000000022600788c */ /* 0x000fc4000bf05270 */
[----:B------:R-:W-:Y:S06]  /*a240*/  BAR.ARV 0x8, 0x180 ;  /* 0x0206000000007b1d */ /* 0x000fec0000002000 */
[----:B--2---:R-:W-:Y:S01]  /*a250*/  IMAD.MOV.U32 R0, RZ, RZ, RZ ;  /* 0x000000ffff007224 */ /* 0x004fe200078e00ff */
[----:B------:R-:W-:Y:S01]  /*a260*/  USEL UR4, URZ, 0x1, UP0 ;  /* 0x000000013f047887 */ /* 0x000fe20008000000 */
[----:B0-----:R-:W-:Y:S01]  /*a270*/  FADD.FTZ R3, R3, R4 ;  /* 0x0000000403037221 */ /* 0x001fe20000010000 */
[----:B------:R-:W-:Y:S01]  /*a280*/  PLOP3.LUT P0, PT, PT, PT, PT, 0x8, 0x0 ;  /* 0x000000000000781c */ /* 0x000fe20003f0e170 */
[----:B------:R-:W-:Y:S01]  /*a290*/  VIADD R225, R225, 0x1 ;  /* 0x00000001e1e17836 */ /* 0x000fe20000000000 */
[----:B------:R-:W-:Y:S01]  /*a2a0*/  USEL UR38, UR38, URZ, UP0 ;  /* 0x0000003f26267287 */ /* 0x000fe20008000000 */
[----:B-1----:R-:W-:Y:S01]  /*a2b0*/  FADD.FTZ R2, R2, R5 ;  /* 0x0000000502027221 */ /* 0x002fe20000010000 */
[----:B------:R-:W0:Y:S01]  /*a2c0*/  SHFL.BFLY PT, R6, R3, 0x1, 0x1f ;  /* 0x0c201f0003067f89 */ /* 0x000e2200000e0000 */
[----:B------:R-:W-:Y:S01]  /*a2d0*/  IMAD.U32 R5, RZ, RZ, UR5 ;  /* 0x00000005ff057e24 */ /* 0x000fe2000f8e00ff */
[----:B------:R-:W-:-:S02]  /*a2e0*/  ULOP3.LUT UR39, UR39, UR4, URZ, 0x3c, !UPT ;  /* 0x0000000427277292 */ /* 0x000fc4000f8e3c3f */
[----:B------:R-:W1:Y:S01]  /*a2f0*/  SHFL.BFLY PT, R7, R2, 0x1, 0x1f ;  /* 0x0c201f0002077f89 */ /* 0x000e6200000e0000 */
[----:B0-----:R-:W-:Y:S01]  /*a300*/  FADD.FTZ R6, R3, R6 ;  /* 0x0000000603067221 */ /* 0x001fe20000010000 */
[----:B------:R-:W-:Y:S02]  /*a310*/  IMAD.MOV.U32 R3, RZ, RZ, -0x800000 ;  /* 0xff800000ff037424 */ /* 0x000fe400078e00ff */
[----:B-1----:R-:W-:Y:S02]  /*a320*/  FADD.FTZ R7, R2, R7 ;  /* 0x0000000702077221 */ /* 0x002fe40000010000 */
[----:B------:R-:W-:Y:S01]  /*a330*/  FSETP.NE.FTZ.AND P1, PT, R6, RZ, PT ;  /* 0x000000ff0600720b */ /* 0x000fe20003f35000 */
[----:B------:R-:W-:Y:S02]  /*a340*/  IMAD.MOV.U32 R2, RZ, RZ, -0x800000 ;  /* 0xff800000ff027424 */ /* 0x000fe400078e00ff */
[----:B------:R-:W-:-:S10]  /*a350*/  FSETP.NE.FTZ.AND P2, PT, R7, RZ, PT ;  /* 0x000000ff0700720b */ /* 0x000fd40003f55000 */
[----:B------:R-:W0:Y:S01]  /*a360*/  @P1 MUFU.RCP R8, R6 ;  /* 0x0000000600081308 */ /* 0x000e220000001000 */
[----:B------:R-:W-:Y:S02]  /*a370*/  @P1 FMUL.FTZ R5, R5, 0.69314718246459960938 ;  /* 0x3f31721805051820 */ /* 0x000fe40000410000 */
[----:B------:R-:W-:-:S05]  /*a380*/  @P2 FMUL.FTZ R11, R11, 0.69314718246459960938 ;  /* 0x3f3172180b0b2820 */ /* 0x000fca0000410000 */
[----:B------:R-:W-:Y:S08]  /*a390*/  @P2 MUFU.RCP R0, R7 ;  /* 0x0000000700002308 */ /* 0x000ff00000001000 */
        /* <DEDUP_REMOVED lines=134> */
.L_x_14838:
[----:B------:R-:W0:Y:S08]  /*ac00*/  S2UR UR4, SR_CgaCtaId ;  /* 0x00000000000479c3 */ /* 0x000e300000008800 */
[----:B------:R-:W-:Y:S06]  /*ac10*/  BAR.SYNC.DEFER_BLOCKING 0x5, 0x180 ;  /* 0x0146000000007b1d */ /* 0x000fec0000010000 */
[----:B------:R-:W-:Y:S01]  /*ac20*/  UMOV UR7, 0x400 ;  /* 0x0000040000077882 */ /* 0x000fe20000000000 */
[----:B------:R-:W-:Y:S01]  /*ac30*/  BSSY B0, `(.L_x_14876) ;  /* 0x00002eb000007945 */ /* 0x000fe20003800000 */
[----:B0-----:R-:W-:-:S09]  /*ac40*/  ULEA UR7, UR4, UR7, 0x18 ;  /* 0x0000000704077291 */ /* 0x001fd2000f8ec03f */
[----:B------:R-:W0:Y:S02]  /*ac50*/  LDS.128 R4, [UR7+0x324d0] ;  /* 0x0324d007ff047984 */ /* 0x000e240008000c00 */
[----:B0-----:R-:W-:Y:S02]  /*ac60*/  R2UR UR5, R5 ;  /* 0x00000000050572ca */ /* 0x001fe400000e0000 */
        /* <DEDUP_REMOVED lines=18> */
[----:B------:R-:W-:Y:S02]  /*ad90*/  F2FP.F16.F32.PACK_AB R35, R161, R35 ;  /* 0x00000023a123723e */ /* 0x000fe400000000ff */
        /* <DEDUP_REMOVED lines=20> */
[C---:B------:R-:W-:Y:S01]  /*aee0*/  IADD3 R179, P1, R94.reuse, 0x8000, RZ ;  /* 0x000080005eb37810 */ /* 0x040fe20007f3e0ff */
[--C-:B------:R-:W-:Y:S01]  /*aef0*/  IMAD.X R21, RZ, RZ, R95.reuse, P6 ;  /* 0x000000ffff157224 */ /* 0x100fe200030e065f */
[----:B------:R-:W-:Y:S01]  /*af00*/  LOP3.LUT R14, R167, 0x380, RZ, 0xc0, !PT ;  /* 0x00000380a70e7812 */ /* 0x000fe200078ec0ff */
[--C-:B------:R-:W-:Y:S01]  /*af10*/  IMAD.X R23, RZ, RZ, R95.reuse, P5 ;  /* 0x000000ffff177224 */ /* 0x100fe200028e065f */
[----:B------:R-:W-:Y:S01]  /*af20*/  IADD3 R177, P2, R94, 0x4060, RZ ;  /* 0x000040605eb17810 */ /* 0x000fe20007f5e0ff */
[----:B------:R-:W-:Y:S01]  /*af30*/  IMAD.X R39, RZ, RZ, R95, P1 ;  /* 0x000000ffff277224 */ /* 0x000fe200008e065f */
[----:B------:R-:W-:Y:S02]  /*af40*/  LOP3.LUT R16, R169, 0x380, RZ, 0xc0, !PT ;  /* 0x00000380a9107812 */ /* 0x000fe400078ec0ff */
[----:B------:R-:W-:-:S02]  /*af50*/  LOP3.LUT R18, R171, 0x380, RZ, 0xc0, !PT ;  /* 0x00000380ab127812 */ /* 0x000fc400078ec0ff */
[----:B------:R-:W-:Y:S02]  /*af60*/  SHF.R.U64 R5, R5, 0x3, RZ ;  /* 0x0000000305057819 */ /* 0x000fe400000012ff */
[----:B------:R-:W-:Y:S02]  /*af70*/  SHF.R.U64 R12, R12, 0x3, RZ ;  /* 0x000000030c0c7819 */ /* 0x000fe400000012ff */
        /* <DEDUP_REMOVED lines=18> */
[----:B------:R-:W-:Y:S01]  /*b0a0*/  LOP3.LUT R30, R177, 0x380, RZ, 0xc0, !PT ;  /* 0x00000380b11e7812 */ /* 0x000fe200078ec0ff */
[----:B------:R-:W-:Y:S01]  /*b0b0*/  IMAD.X R11, RZ, RZ, R95, P1 ;  /* 0x000000ffff0b7224 */ /* 0x000fe200008e065f */
[----:B------:R-:W-:Y:S02]  /*b0c0*/  LOP3.LUT R94, R5, R94, RZ, 0x3c, !PT ;  /* 0x0000005e055e7212 */ /* 0x000fe400078e3cff */
[----:B------:R-:W-:Y:S02]  /*b0d0*/  LOP3.LUT R12, R12, R165, RZ, 0x3c, !PT ;  /* 0x000000a50c0c7212 */ /* 0x000fe400078e3cff */
[----:B------:R-:W-:Y:S02]  /*b0e0*/  LOP3.LUT R38, R179, 0x380, RZ, 0xc0, !PT ;  /* 0x00000380b3267812 */ /* 0x000fe400078ec0ff */
[----:B------:R-:W-:Y:S02]  /*b0f0*/  LOP3.LUT R14, R14, R167, RZ, 0x3c, !PT ;  /* 0x000000a70e0e7212 */ /* 0x000fe400078e3cff */
[----:B------:R-:W-:-:S02]  /*b100*/  SHF.R.U64 R20, R20, 0x3, RZ ;  /* 0x0000000314147819 */ /* 0x000fc400000012ff */
[----:B------:R-:W-:Y:S02]  /*b110*/  LOP3.LUT R165, R46, 0x380, RZ, 0xc0, !PT ;  /* 0x000003802ea57812 */ /* 0x000fe400078ec0ff */
[----:B------:R-:W-:Y:S02]  /*b120*/  LOP3.LUT R16, R16, R169, RZ, 0x3c, !PT ;  /* 0x000000a910107212 */ /* 0x000fe400078e3cff */
[----:B------:R-:W-:Y:S02]  /*b130*/  SHF.R.U64 R22, R22, 0x3, RZ ;  /* 0x0000000316167819 */ /* 0x000fe400000012ff */
[----:B------:R-:W-:Y:S02]  /*b140*/  LOP3.LUT R167, R54, 0x380, RZ, 0xc0, !PT ;  /* 0x0000038036a77812 */ /* 0x000fe400078ec0ff */
[----:B------:R-:W-:Y:S02]  /*b150*/  LOP3.LUT R18, R18, R171, RZ, 0x3c, !PT ;  /* 0x000000ab12127212 */ /* 0x000fe400078e3cff */
[----:B------:R-:W-:-:S02]  /*b160*/  SHF.R.U64 R30, R30, 0x3, RZ ;  /* 0x000000031e1e7819 */ /* 0x000fc400000012ff */
[----:B------:R-:W-:Y:S02]  /*b170*/  LOP3.LUT R169, R62, 0x380, RZ, 0xc0, !PT ;  /* 0x000003803ea97812 */ /* 0x000fe400078ec0ff */
[----:B------:R-:W-:Y:S02]  /*b180*/  SHF.R.U64 R38, R38, 0x3, RZ ;  /* 0x0000000326267819 */ /* 0x000fe400000012ff */
[----:B------:R-:W-:Y:S02]  /*b190*/  LOP3.LUT R171, R70, 0x380, RZ, 0xc0, !PT ;  /* 0x0000038046ab7812 */ /* 0x000fe400078ec0ff */
[----:B------:R-:W-:Y:S02]  /*b1a0*/  MOV R94, R94 ;  /* 0x0000005e005e7202 */ /* 0x000fe40000000f00 */
[----:B------:R-:W-:Y:S02]  /*b1b0*/  IADD3.X R5, RZ, R95, RZ, P2, !PT ;  /* 0x0000005fff057210 */ /* 0x000fe400017fe4ff */
[----:B------:R-:W-:Y:S01]  /*b1c0*/  LOP3.LUT R20, R20, R173, RZ, 0x3c, !PT ;  /* 0x000000ad14147212 */ /* 0x000fe200078e3cff */
[----:B------:R-:W-:Y:S01]  /*b1d0*/  STSM.16.M88.4 [R94], R24 ;  /* 0x000000185e007844 */ /* 0x000fe20000000200 */
[----:B------:R-:W-:-:S02]  /*b1e0*/  SHF.R.U64 R165, R165, 0x3, RZ ;  /* 0x00000003a5a57819 */ /* 0x000fc400000012ff */
[----:B------:R-:W-:Y:S02]  /*b1f0*/  LOP3.LUT R78, R4, 0x380, RZ, 0xc0, !PT ;  /* 0x00000380044e7812 */ /* 0x000fe400078ec0ff */
[----:B------:R-:W-:Y:S02]  /*b200*/  MOV R12, R12 ;  /* 0x0000000c000c7202 */ /* 0x000fe40000000f00 */
[----:B------:R-:W-:Y:S02]  /*b210*/  LOP3.LUT R22, R22, R175, RZ, 0x3c, !PT ;  /* 0x000000af16167212 */ /* 0x000fe400078e3cff */
[----:B------:R-:W-:Y:S01]  /*b220*/  SHF.R.U64 R167, R167, 0x3, RZ ;  /* 0x00000003a7a77819 */ /* 0x000fe200000012ff */
[----:B------:R-:W-:Y:S01]  /*b230*/  STSM.16.M88.4 [R12], R32 ;  /* 0x000000200c007844 */ /* 0x000fe20000000200 */
[----:B------:R-:W-:Y:S02]  /*b240*/  LOP3.LUT R95, R151, 0x380, RZ, 0xc0, !PT ;  /* 0x00000380975f7812 */ /* 0x000fe400078ec0ff */
[----:B------:R-:W-:-:S02]  /*b250*/  MOV R14, R14 ;  /* 0x0000000e000e7202 */ /* 0x000fc40000000f00 */
[----:B------:R-:W-:Y:S02]  /*b260*/  F2FP.F16.F32.PACK_AB R56, R57, R56 ;  /* 0x000000383938723e */ /* 0x000fe400000000ff */
[----:B------:R-:W-:Y:S01]  /*b270*/  LOP3.LUT R30, R30, R177, RZ, 0x3c, !PT ;  /* 0x000000b11e1e7212 */ /* 0x000fe200078e3cff */
[----:B------:R-:W-:Y:S01]  /*b280*/  STSM.16.M88.4 [R14], R40 ;  /* 0x000000280e007844 */ /* 0x000fe20000000200 */
[----:B------:R-:W-:Y:S02]  /*b290*/  SHF.R.U64 R169, R169, 0x3, RZ ;  /* 0x00000003a9a97819 */ /* 0x000fe400000012ff */
[----:B------:R-:W-:Y:S02]  /*b2a0*/  LOP3.LUT R163, R6, 0x380, RZ, 0xc0, !PT ;  /* 0x0000038006a37812 */ /* 0x000fe400078ec0ff */
[----:B------:R-:W-:Y:S02]  /*b2b0*/  MOV R16, R16 ;  /* 0x0000001000107202 */ /* 0x000fe40000000f00 */
[----:B------:R-:W-:-:S02]  /*b2c0*/  F2FP.F16.F32.PACK_AB R50, R53, R52 ;  /* 0x000000343532723e */ /* 0x000fc400000000ff */
[----:B------:R-:W-:Y:S02]  /*b2d0*/  F2FP.F16.F32.PACK_AB R51, R157, R51 ;  /* 0x000000339d33723e */ /* 0x000fe400000000ff */
[----:B------:R-:W-:Y:S02]  /*b2e0*/  F2FP.F16.F32.PACK_AB R57, R156, R58 ;  /* 0x0000003a9c39723e */ /* 0x000fe400000000ff */
[----:B------:R-:W-:Y:S01]  /*b2f0*/  F2FP.F16.F32.PACK_AB R64, R65, R64 ;  /* 0x000000404140723e */ /* 0x000fe200000000ff */
[----:B------:R-:W-:Y:S01]  /*b300*/  STSM.16.M88.4 [R16], R48 ;  /* 0x0000003010007844 */ /* 0x000fe20000000200 */
[----:B------:R-:W-:Y:S02]  /*b310*/  LOP3.LUT R38, R38, R179, RZ, 0x3c, !PT ;  /* 0x000000b326267212 */ /* 0x000fe400078e3cff */
[----:B------:R-:W-:Y:S02]  /*b320*/  SHF.R.U64 R171, R171, 0x3, RZ ;  /* 0x00000003abab7819 */ /* 0x000fe400000012ff */
[----:B------:R-:W-:-:S02]  /*b330*/  MOV R18, R18 ;  /* 0x0000001200127202 */ /* 0x000fc40000000f00 */
[----:B------:R-:W-:Y:S02]  /*b340*/  F2FP.F16.F32.PACK_AB R58, R61, R60 ;  /* 0x0000003c3d3a723e */ /* 0x000fe400000000ff */
[----:B------:R-:W-:Y:S02]  /*b350*/  F2FP.F16.F32.PACK_AB R59, R155, R59 ;  /* 0x0000003b9b3b723e */ /* 0x000fe400000000ff */
[----:B------:R-:W-:Y:S02]  /*b360*/  F2FP.F16.F32.PACK_AB R65, R154, R66 ;  /* 0x000000429a41723e */ /* 0x000fe400000000ff */
[----:B------:R-:W-:Y:S01]  /*b370*/  F2FP.F16.F32.PACK_AB R72, R73, R72 ;  /* 0x000000484948723e */ /* 0x000fe200000000ff */
[----:B------:R-:W-:Y:S01]  /*b380*/  STSM.16.M88.4 [R18], R56 ;  /* 0x0000003812007844 */ /* 0x000fe20000000200 */
[----:B------:R-:W-:Y:S02]  /*b390*/  LOP3.LUT R46, R165, R46, RZ, 0x3c, !PT ;  /* 0x0000002ea52e7212 */ /* 0x000fe400078e3cff */
[----:B------:R-:W-:-:S02]  /*b3a0*/  SHF.R.U64 R29, R78, 0x3, RZ ;  /* 0x000000034e1d7819 */ /* 0x000fc400000012ff */
        /* <DEDUP_REMOVED lines=30> */
[----:B------:R-:W-:Y:S02]  /*b590*/  R2UR UR12, R221 ;  /* 0x00000000dd0c72ca */ /* 0x000fe400000e0000 */
[----:B------:R-:W-:Y:S01]  /*b5a0*/  R2UR UR13, R223 ;  /* 0x00000000df0d72ca */ /* 0x000fe200000e0000 */
[----:B------:R-:W-:Y:S01]  /*b5b0*/  UMOV UR4, URZ ;  /* 0x0000003f00047c82 */ /* 0x000fe20008000000 */
[----:B------:R-:W-:Y:S01]  /*b5c0*/  F2FP.F16.F32.PACK_AB R85, R91, R90 ;  /* 0x0000005a5b55723e */ /* 0x000fe200000000ff */
[----:B0-----:R-:W0:Y:S01]  /*b5d0*/  LDC R73, c[0x0][0xce8] ;  /* 0x00033a00ff497b82 */ /* 0x001e220000000800 */
[----:B------:R-:W-:-:S02]  /*b5e0*/  F2FP.F16.F32.PACK_AB R86, R93, R92 ;  /* 0x0000005c5d56723e */ /* 0x000fc400000000ff */
[----:B------:R-:W-:Y:S02]  /*b5f0*/  F2FP.F16.F32.PACK_AB R97, R99, R98 ;  /* 0x000000626361723e */ /* 0x000fe400000000ff */
[----:B------:R-:W-:Y:S01]  /*b600*/  LOP3.LUT R78, R29, R4, RZ, 0x3c, !PT ;  /* 0x000000041d4e7212 */ /* 0x000fe200078e3cff */
[----:B------:R-:W-:Y:S01]  /*b610*/  STSM.16.M88.4 [R38], R84 ;  /* 0x0000005426007844 */ /* 0x000fe20000000200 */
[----:B------:R-:W-:Y:S01]  /*b620*/  MOV R46, R46 ;  /* 0x0000002e002e7202 */ /* 0x000fe20000000f00 */
[----:B------:R-:W-:Y:S01]  /*b630*/  UIMAD.WIDE UR10, UR12, 0x4, UR10 ;  /* 0x000000040c0a78a5 */ /* 0x000fe2000f8e020a */
[----:B------:R-:W-:Y:S02]  /*b640*/  F2FP.F16.F32.PACK_AB R98, R101, R100 ;  /* 0x000000646562723e */ /* 0x000fe400000000ff */
[----:B------:R-:W-:Y:S02]  /*b650*/  F2FP.F16.F32.PACK_AB R99, R103, R102 ;  /* 0x000000666763723e */ /* 0x000fe400000000ff */
[----:B------:R-:W-:-:S02]  /*b660*/  F2FP.F16.F32.PACK_AB R105, R107, R106 ;  /* 0x0000006a6b69723e */ /* 0x000fc400000000ff */
[----:B------:R-:W-:Y:S01]  /*b670*/  LOP3.LUT R4, R28, R151, RZ, 0x3c, !PT ;  /* 0x000000971c047212 */ /* 0x000fe200078e3cff */
[----:B------:R-:W-:Y:S01]  /*b680*/  STSM.16.M88.4 [R46], R96 ;  /* 0x000000602e007844 */ /* 0x000fe20000000200 */
        /* <DEDUP_REMOVED lines=37> */
[----:B0-----:R-:W-:-:S02]  /*b8e0*/  ISETP.NE.AND P1, PT, R73, 0x1, PT ;  /* 0x000000014900780c */ /* 0x001fc40003f25270 */
[----:B------:R-:W-:Y:S01]  /*b8f0*/  IADD3 R13, R215, UR61, RZ ;  /* 0x0000003dd70d7c10 */ /* 0x000fe2000fffe0ff */
[----:B------:R-:W-:-:S06]  /*b900*/  UISETP.NE.AND.EX UP1, UPT, UR11, URZ, UPT, UP1 ;  /* 0x0000003f0b00728c */ /* 0x000fcc000bf25310 */
[----:B------:R-:W-:-:S04]  /*b910*/  PLOP3.LUT P2, PT, PT, PT, UP1, 0x80, 0x0 ;  /* 0x000000000000781c */ /* 0x000fc80003f4f018 */
[----:B------:R-:W0:Y:S01]  /*b920*/  @P1 LDC R8, c[0x0][0xcec] ;  /* 0x00033b00ff081b82 */ /* 0x000e220000000800 */
[----:B------:R-:W-:-:S04]  /*b930*/  @UP1 ULEA UR10, UP2, UR12, UR10, 0x2 ;  /* 0x0000000a0c0a1291 */ /* 0x000fc8000f84103f */
[----:B------:R-:W-:Y:S02]  /*b940*/  @UP1 ULEA.HI.X UR11, UR12, UR11, UR13, 0x2, UP2 ;  /* 0x0000000b0c0b1291 */ /* 0x000fe400090f140d */
[----:B-1----:R-:W-:Y:S01]  /*b950*/  IMAD.U32 R10, RZ, RZ, UR10 ;  /* 0x0000000aff0a7e24 */ /* 0x002fe2000f8e00ff */
[----:B------:R-:W-:Y:S01]  /*b960*/  ULDC UR12, c[0x0][0xb88] ;  /* 0x0002e200000c7ab9 */ /* 0x000fe20000000800 */
[----:B------:R-:W1:Y:S02]  /*b970*/  @P1 LDC R9, c[0x0][0xcf0] ;  /* 0x00033c00ff091b82 */ /* 0x000e640000000800 */
        /* <DEDUP_REMOVED lines=8> */
[----:B--2---:R-:W-:-:S07]  /*ba00*/  IMAD.IADD R0, R0, 0x1, -R11 ;  /* 0x0000000100007824 */ /* 0x004fce00078e0a0b */
.L_x_14878:
[----:B------:R-:W-:Y:S01]  /*ba10*/  R2UR UR20, R222 ;  /* 0x00000000de1472ca */ /* 0x000fe200000e0000 */
[----:B------:R-:W-:Y:S01]  /*ba20*/  ULDC.64 UR16, c[0x0][0xc90] ;  /* 0x0003240000107ab9 */ /* 0x000fe20000000a00 */
[----:B------:R-:W-:Y:S01]  /*ba30*/  R2UR UR19, R223 ;  /* 0x00000000df1372ca */ /* 0x000fe200000e0000 */
[----:B------:R-:W-:Y:S01]  /*ba40*/  @P1 IMAD.HI.U32 R4, R13, R8, RZ ;  /* 0x000000080d041227 */ /* 0x000fe200078e00ff */
[----:B------:R-:W-:Y:S01]  /*ba50*/  R2UR UR18, R221 ;  /* 0x00000000dd1272ca */ /* 0x000fe200000e0000 */
[----:B------:R-:W-:Y:S01]  /*ba60*/  USHF.R.S32.HI UR11, URZ, 0x1f, UR4 ;  /* 0x0000001f3f0b7899 */ /* 0x000fe20008011404 */
[----:B------:R-:W0:Y:S01]  /*ba70*/  @P1 LDC R75, c[0x0][0xcf0] ;  /* 0x00033c00ff4b1b82 */ /* 0x000e220000000800 */
[----:B------:R-:W-:Y:S01]  /*ba80*/  UMOV UR10, UR4 ;  /* 0x00000004000a7c82 */ /* 0x000fe20008000000 */
[----:B------:R-:W-:Y:S01]  /*ba90*/  IMAD.MOV.U32 R8, RZ, RZ, R13 ;  /* 0x000000ffff087224 */ /* 0x000fe200078e000d */
[----:B------:R-:W-:Y:S01]  /*baa0*/  @P1 SHF.R.U32.HI R8, RZ, R9, R4 ;  /* 0x00000009ff081219 */ /* 0x000fe20000011604 */
[----:B------:R-:W-:-:S02]  /*bab0*/  IMAD.MOV.U32 R5, RZ, RZ, 0x2 ;  /* 0x00000002ff057424 */ /* 0x000fc400078e00ff */
[----:B------:R-:W-:Y:S01]  /*bac0*/  VIADD R14, R228, UR61 ;  /* 0x0000003de40e7c36 */ /* 0x000fe20008000000 */
[----:B------:R-:W-:Y:S01]  /*bad0*/  USHF.R.S32.HI UR15, URZ, 0x1f, UR20 ;  /* 0x0000001f3f0f7899 */ /* 0x000fe20008011414 */
[--C-:B------:R-:W-:Y:S01]  /*bae0*/  IMAD.MOV R4, RZ, RZ, -R8.reuse ;  /* 0x000000ffff047224 */ /* 0x100fe200078e0a08 */
[----:B------:R-:W-:Y:S01]  /*baf0*/  USEL UR19, UR19, URZ, !UP0 ;  /* 0x0000003f13137287 */ /* 0x000fe2000c000000 */
[----:B------:R-:W-:Y:S01]  /*bb00*/  SHF.R.S32.HI R9, RZ, 0x1f, R8 ;  /* 0x0000001fff097819 */ /* 0x000fe20000011408 */
[----:B------:R-:W-:Y:S01]  /*bb10*/  UIMAD UR14, UR15, UR16, URZ ;  /* 0x000000100f0e72a4 */ /* 0x000fe2000f8e023f */
[----:B--2---:R-:W-:Y:S01]  /*bb20*/  IMAD R11, R73, R4, R13 ;  /* 0x00000004490b7224 */ /* 0x004fe200078e020d */
[----:B------:R-:W-:Y:S01]  /*bb30*/  UIMAD.WIDE.U32 UR12, UR20, UR16, UR10 ;  /* 0x00000010140c72a5 */ /* 0x000fe2000f8e000a */
[----:B------:R-:W-:Y:S01]  /*bb40*/  IMAD R4, R224, 0x40, R200 ;  /* 0x00000040e0047824 */ /* 0x000fe200078e02c8 */
[----:B------:R-:W-:Y:S01]  /*bb50*/  UIMAD UR14, UR20, UR17, UR14 ;  /* 0x00000011140e72a4 */ /* 0x000fe2000f8e020e */
[----:B-----5:R-:W-:Y:S01]  /*bb60*/  IMAD R77, R0, R73, RZ ;  /* 0x00000049004d7224 */ /* 0x020fe200078e02ff */
[----:B------:R-:W-:Y:S01]  /*bb70*/  USEL UR18, UR18, URZ, !UP0 ;  /* 0x0000003f12127287 */ /* 0x000fe2000c000000 */
[----:B------:R-:W-:Y:S01]  /*bb80*/  SHF.R.S32.HI R6, RZ, 0x1f, R11 ;  /* 0x0000001fff067819 */ /* 0x000fe2000001140b */
[----:B------:R-:W-:Y:S01]  /*bb90*/  ULDC.64 UR16, c[0x0][0xc98] ;  /* 0x0003260000107ab9 */ /* 0x000fe20000000a00 */
[----:B------:R-:W-:Y:S01]  /*bba0*/  UIADD3 UR13, UR13, UR14, URZ ;  /* 0x0000000e0d0d7290 */ /* 0x000fe2000fffe03f */
[----:B------:R-:W-:Y:S01]  /*bbb0*/  IMAD.WIDE R4, R4, R5, UR8 ;  /* 0x0000000804047e25 */ /* 0x000fe2000f8e0205 */
[----:B------:R-:W-:-:S02]  /*bbc0*/  UIMAD UR10, UR19, UR16, URZ ;  /* 0x00000010130a72a4 */ /* 0x000fc4000f8e023f */
[----:B------:R-:W-:Y:S02]  /*bbd0*/  UIMAD.WIDE.U32 UR12, UR18, UR16, UR12 ;  /* 0x00000010120c72a5 */ /* 0x000fe4000f8e000c */
[----:B------:R-:W-:Y:S01]  /*bbe0*/  UIMAD UR10, UR18, UR17, UR10 ;  /* 0x00000011120a72a4 */ /* 0x000fe2000f8e020a */
[C---:B------:R-:W-:Y:S01]  /*bbf0*/  IADD3 R29, P2, R4.reuse, 0x5000, RZ ;  /* 0x00005000041d7810 */ /* 0x040fe20007f5e0ff */
[----:B------:R-:W-:Y:S01]  /*bc00*/  ULDC.64 UR8, c[0x0][0xc88] ;  /* 0x0003220000087ab9 */ /* 0x000fe20000000a00 */
[----:B------:R-:W-:Y:S01]  /*bc10*/  IADD3 R25, P3, R4, 0x4000, RZ ;  /* 0x0000400004197810 */ /* 0x000fe20007f7e0ff */
[----:B------:R-:W-:Y:S01]  /*bc20*/  IMAD R6, R6, UR8, RZ ;  /* 0x0000000806067c24 */ /* 0x000fe2000f8e02ff */
[----:B------:R-:W-:Y:S01]  /*bc30*/  IADD3 R8, P0, R8, UR12, RZ ;  /* 0x0000000c08087c10 */ /* 0x000fe2000ff1e0ff */
[----:B------:R-:W-:Y:S01]  /*bc40*/  IMAD.U32 R10, RZ, RZ, UR10 ;  /* 0x0000000aff0a7e24 */ /* 0x000fe2000f8e00ff */
[----:B------:R-:W-:Y:S01]  /*bc50*/  LOP3.LUT R28, R29, 0x380, RZ, 0xc0, !PT ;  /* 0x000003801d1c7812 */ /* 0x000fe200078ec0ff */
[----:B------:R-:W-:Y:S01]  /*bc60*/  IMAD R15, R11, UR9, R6 ;  /* 0x000000090b0f7c24 */ /* 0x000fe2000f8e0206 */
[----:B------:R-:W-:Y:S01]  /*bc70*/  LOP3.LUT R24, R25, 0x380, RZ, 0xc0, !PT ;  /* 0x0000038019187812 */ /* 0x000fe200078ec0ff */
[----:B------:R-:W-:Y:S01]  /*bc80*/  VIADD R6, R14, 0x8 ;  /* 0x000000080e067836 */ /* 0x000fe20000000000 */
[----:B------:R-:W-:Y:S01]  /*bc90*/  IADD3.X R9, R9, UR13, R10, P0, !PT ;  /* 0x0000000d09097c10 */ /* 0x000fe200087fe40a */
[----:B------:R-:W-:Y:S01]  /*bca0*/  ULDC.64 UR12, c[0x0][0xba0] ;  /* 0x0002e800000c7ab9 */ /* 0x000fe20000000a00 */
[----:B------:R-:W-:-:S02]  /*bcb0*/  SHF.R.U64 R28, R28, 0x3, RZ ;  /* 0x000000031c1c7819 */ /* 0x000fc400000012ff */
[----:B------:R-:W-:Y:S01]  /*bcc0*/  SHF.R.U64 R24, R24, 0x3, RZ ;  /* 0x0000000318187819 */ /* 0x000fe200000012ff */
[----:B------:R-:W-:Y:S01]  /*bcd0*/  IMAD.WIDE.U32 R8, R11, UR8, R8 ;  /* 0x000000080b087c25 */ /* 0x000fe2000f8e0008 */
[----:B------:R-:W-:Y:S01]  /*bce0*/  ULDC.64 UR8, c[0x0][0xc50] ;  /* 0x0003140000087ab9 */ /* 0x000fe20000000a00 */
[----:B------:R-:W-:Y:S02]  /*bcf0*/  LOP3.LUT R28, R28, R29, RZ, 0x3c, !PT ;  /* 0x0000001d1c1c7212 */ /* 0x000fe400078e3cff */
[----:B------:R-:W-:Y:S01]  /*bd00*/  IMAD.X R29, RZ, RZ, R5, P2 ;  /* 0x000000ffff1d7224 */ /* 0x000fe200010e0605 */
[----:B------:R-:W-:Y:S02]  /*bd10*/  IADD3 R9, R9, R15, RZ ;  /* 0x0000000f09097210 */ /* 0x000fe40007ffe0ff */
[----:B------:R-:W-:Y:S02]  /*bd20*/  LEA R10, P0, R8, UR8, 0x2 ;  /* 0x00000008080a7c11 */ /* 0x000fe4000f8010ff */
[----:B------:R-:W-:-:S02]  /*bd30*/  IADD3 R49, P2, R4, 0xb000, RZ ;  /* 0x0000b00004317810 */ /* 0x000fc40007f5e0ff */
[----:B------:R-:W-:Y:S01]  /*bd40*/  LEA.HI.X R8, R8, UR9, R9, 0x2, P0 ;  /* 0x0000000908087c11 */ /* 0x000fe200080f1409 */
[----:B------:R-:W-:Y:S01]  /*bd50*/  SHFL.IDX PT, R42, R10, RZ, 0x1c1f ;  /* 0x001c1fff0a2a7589 */ /* 0x000fe200000e0000 */
[----:B------:R-:W-:Y:S02]  /*bd60*/  IADD3 R21, P0, R4, 0x3000, RZ ;  /* 0x0000300004157810 */ /* 0x000fe40007f1e0ff */
[----:B------:R-:W-:Y:S01]  /*bd70*/  LOP3.LUT R48, R49, 0x380, RZ, 0xc0, !PT ;  /* 0x0000038031307812 */ /* 0x000fe200078ec0ff */
[----:B------:R-:W1:Y:S01]  /*bd80*/  SHFL.IDX PT, R43, R8, RZ, 0x1c1f ;  /* 0x001c1fff082b7589 */ /* 0x000e6200000e0000 */
[----:B------:R-:W-:Y:S02]  /*bd90*/  LOP3.LUT R20, R21, 0x380, RZ, 0xc0, !PT ;  /* 0x0000038015147812 */ /* 0x000fe400078ec0ff */
[----:B------:R-:W-:Y:S01]  /*bda0*/  SHF.R.U64 R48, R48, 0x3, RZ ;  /* 0x0000000330307819 */ /* 0x000fe200000012ff */
[----:B------:R-:W-:Y:S01]  /*bdb0*/  SHFL.IDX PT, R46, R10, 0x1, 0x1c1f ;  /* 0x003c1f000a2e7f89 */ /* 0x000fe200000e0000 */
[----:B------:R-:W-:-:S02]  /*bdc0*/  SHF.R.U64 R20, R20, 0x3, RZ ;  /* 0x0000000314147819 */ /* 0x000fc400000012ff */
[----:B------:R-:W-:Y:S01]  /*bdd0*/  LOP3.LUT R48, R48, R49, RZ, 0x3c, !PT ;  /* 0x0000003130307212 */ /* 0x000fe200078e3cff */
[--C-:B------:R-:W-:Y:S01]  /*bde0*/  IMAD.X R49, RZ, RZ, R5.reuse, P2 ;  /* 0x000000ffff317224 */ /* 0x100fe200010e0605 */
[----:B------:R-:W-:Y:S01]  /*bdf0*/  LOP3.LUT R20, R20, R21, RZ, 0x3c, !PT ;  /* 0x0000001514147212 */ /* 0x000fe200078e3cff */
[----:B------:R-:W-:Y:S01]  /*be00*/  IMAD.X R21, RZ, RZ, R5, P0 ;  /* 0x000000ffff157224 */ /* 0x000fe200000e0605 */
[C---:B------:R-:W-:Y:S01]  /*be10*/  IADD3 R41, P0, R4.reuse, 0x9000, RZ ;  /* 0x0000900004297810 */ /* 0x040fe20007f1e0ff */
[----:B------:R-:W2:Y:S01]  /*be20*/  SHFL.IDX PT, R47, R8, 0x1, 0x1c1f ;  /* 0x003c1f00082f7f89 */ /* 0x000ea200000e0000 */
[C---:B------:R-:W-:Y:S02]  /*be30*/  IADD3 R13, P5, R4.reuse, 0x1000, RZ ;  /* 0x00001000040d7810 */ /* 0x040fe40007fbe0ff */
[----:B------:R-:W-:Y:S02]  /*be40*/  LOP3.LUT R40, R41, 0x380, RZ, 0xc0, !PT ;  /* 0x0000038029287812 */ /* 0x000fe400078ec0ff */
[----:B------:R-:W-:-:S02]  /*be50*/  IADD3 R17, P4, R4, 0x2000, RZ ;  /* 0x0000200004117810 */ /* 0x000fc40007f9e0ff */
[----:B------:R-:W-:Y:S02]  /*be60*/  SHF.R.U64 R40, R40, 0x3, RZ ;  /* 0x0000000328287819 */ /* 0x000fe400000012ff */
[----:B------:R-:W-:Y:S01]  /*be70*/  LOP3.LUT R24, R24, R25, RZ, 0x3c, !PT ;  /* 0x0000001918187212 */ /* 0x000fe200078e3cff */
[--C-:B------:R-:W-:Y:S01]  /*be80*/  IMAD.X R25, RZ, RZ, R5.reuse, P3 ;  /* 0x000000ffff197224 */ /* 0x100fe200018e0605 */
[----:B------:R-:W-:Y:S01]  /*be90*/  LOP3.LUT R40, R40, R41, RZ, 0x3c, !PT ;  /* 0x0000002928287212 */ /* 0x000fe200078e3cff */
[----:B------:R-:W-:Y:S01]  /*bea0*/  IMAD.X R41, RZ, RZ, R5, P0 ;  /* 0x000000ffff297224 */ /* 0x000fe200000e0605 */
[----:B------:R-:W-:Y:S02]  /*beb0*/  LOP3.LUT P0, RZ, R226, 0x3, RZ, 0xc0, !PT ;  /* 0x00000003e2ff7812 */ /* 0x000fe4000780c0ff */
[----:B------:R-:W-:Y:S02]  /*bec0*/  IADD3 R45, P3, R4, 0xa000, RZ ;  /* 0x0000a000042d7810 */ /* 0x000fe40007f7e0ff */
[----:B------:R-:W-:-:S02]  /*bed0*/  ISETP.GE.OR P2, PT, R14, R77, P0 ;  /* 0x0000004d0e00720c */ /* 0x000fc40000746670 */
[----:B------:R-:W-:Y:S02]  /*bee0*/  LOP3.LUT R12, R13, 0x380, RZ, 0xc0, !PT ;  /* 0x000003800d0c7812 */ /* 0x000fe400078ec0ff */
[----:B------:R-:W-:Y:S02]  /*bef0*/  LOP3.LUT R16, R17, 0x380, RZ, 0xc0, !PT ;  /* 0x0000038011107812 */ /* 0x000fe400078ec0ff */
[----:B------:R-:W-:Y:S02]  /*bf00*/  LOP3.LUT R44, R45, 0x380, RZ, 0xc0, !PT ;  /* 0x000003802d2c7812 */ /* 0x000fe400078ec0ff */
[----:B------:R-:W-:Y:S02]  /*bf10*/  SHF.R.U64 R12, R12, 0x3, RZ ;  /* 0x000000030c0c7819 */ /* 0x000fe400000012ff */
[----:B------:R-:W-:Y:S02]  /*bf20*/  SHF.R.U64 R16, R16, 0x3, RZ ;  /* 0x0000000310107819 */ /* 0x000fe400000012ff */
[----:B------:R-:W-:Y:S01]  /*bf30*/  SHF.R.U64 R44, R44, 0x3, RZ ;  /* 0x000000032c2c7819 */ /* 0x000fe200000012ff */
[----:B-1----:R1:W-:Y:S01]  /*bf40*/  @!P2 ST.E desc[UR36][R42.64], R3 ;  /* 0x000000032a00a985 */ /* 0x0023e2000c101924 */
[----:B------:R-:W-:Y:S01]  /*bf50*/  LOP3.LUT R12, R12, R13, RZ, 0x3c, !PT ;  /* 0x0000000d0c0c7212 */ /* 0x000fe200078e3cff */
[--C-:B------:R-:W-:Y:S01]  /*bf60*/  IMAD.X R13, RZ, RZ, R5.reuse, P5 ;  /* 0x000000ffff0d7224 */ /* 0x100fe200028e0605 */
[----:B------:R-:W-:Y:S01]  /*bf70*/  LOP3.LUT R16, R16, R17, RZ, 0x3c, !PT ;  /* 0x0000001110107212 */ /* 0x000fe200078e3cff */
[----:B------:R-:W-:Y:S01]  /*bf80*/  IMAD.X R17, RZ, RZ, R5, P4 ;  /* 0x000000ffff117224 */ /* 0x000fe200020e0605 */
[----:B------:R-:W-:-:S02]  /*bf90*/  IADD3 R33, P6, R4, 0x6000, RZ ;  /* 0x0000600004217810 */ /* 0x000fc40007fde0ff */
[C---:B------:R-:W-:Y:S02]  /*bfa0*/  IADD3 R37, P5, R4.reuse, 0x7000, RZ ;  /* 0x0000700004257810 */ /* 0x040fe40007fbe0ff */
[----:B------:R-:W-:Y:S02]  /*bfb0*/  IADD3 R61, P4, R4, 0x8000, RZ ;  /* 0x00008000043d7810 */ /* 0x000fe40007f9e0ff */
[----:B------:R-:W-:Y:S01]  /*bfc0*/  LOP3.LUT R44, R44, R45, RZ, 0x3c, !PT ;  /* 0x0000002d2c2c7212 */ /* 0x000fe200078e3cff */
[----:B-1----:R-:W1:Y:S01]  /*bfd0*/  @P1 LDC R3, c[0x0][0xcec] ;  /* 0x00033b00ff031b82 */ /* 0x002e620000000800 */
[--C-:B------:R-:W-:Y:S01]  /*bfe0*/  IMAD.X R45, RZ, RZ, R5.reuse, P3 ;  /* 0x000000ffff2d7224 */ /* 0x100fe200018e0605 */
[----:B------:R-:W-:Y:S02]  /*bff0*/  IADD3 R9, P3, R4, 0xf000, RZ ;  /* 0x0000f00004097810 */ /* 0x000fe40007f7e0ff */
[----:B------:R-:W-:Y:S02]  /*c000*/  LOP3.LUT R32, R33, 0x380, RZ, 0xc0, !PT ;  /* 0x0000038021207812 */ /* 0x000fe400078ec0ff */
[----:B------:R-:W-:Y:S01]  /*c010*/  LOP3.LUT R36, R37, 0x380, RZ, 0xc0, !PT ;  /* 0x0000038025247812 */ /* 0x000fe200078ec0ff */
[----:B------:R-:W-:Y:S01]  /*c020*/  UIMAD UR10, UR11, UR12, URZ ;  /* 0x0000000c0b0a72a4 */ /* 0x000fe2000f8e023f */
[----:B------:R-:W-:Y:S01]  /*c030*/  LOP3.LUT R60, R61, 0x380, RZ, 0xc0, !PT ;  /* 0x000003803d3c7812 */ /* 0x000fe200078ec0ff */
[----:B------:R-:W-:Y:S01]  /*c040*/  UIMAD.WIDE.U32 UR8, UR4, UR12, URZ ;  /* 0x0000000c040872a5 */ /* 0x000fe2000f8e003f */
[----:B------:R-:W-:Y:S01]  /*c050*/  LOP3.LUT R0, R9, 0x380, RZ, 0xc0, !PT ;  /* 0x0000038009007812 */ /* 0x000fe200078ec0ff */
[----:B------:R-:W-:Y:S01]  /*c060*/  IMAD.X R53, RZ, RZ, R5, P3 ;  /* 0x000000ffff357224 */ /* 0x000fe200018e0605 */
[----:B------:R-:W-:-:S02]  /*c070*/  SHF.R.U64 R32, R32, 0x3, RZ ;  /* 0x0000000320207819 */ /* 0x000fc400000012ff */
[----:B------:R-:W-:Y:S02]  /*c080*/  SHF.R.U64 R36, R36, 0x3, RZ ;  /* 0x0000000324247819 */ /* 0x000fe400000012ff */
[----:B------:R-:W-:Y:S02]  /*c090*/  SHF.R.U64 R60, R60, 0x3, RZ ;  /* 0x000000033c3c7819 */ /* 0x000fe400000012ff */
[----:B------:R-:W-:Y:S01]  /*c0a0*/  SHF.R.U64 R0, R0, 0x3, RZ ;  /* 0x0000000300007819 */ /* 0x000fe200000012ff */
[----:B------:R-:W-:Y:S01]  /*c0b0*/  UIMAD UR10, UR4, UR13, UR10 ;  /* 0x0000000d040a72a4 */ /* 0x000fe2000f8e020a */
[----:B------:R-:W-:Y:S01]  /*c0c0*/  LOP3.LUT R32, R32, R33, RZ, 0x3c, !PT ;  /* 0x0000002120207212 */ /* 0x000fe200078e3cff */
[--C-:B------:R-:W-:Y:S01]  /*c0d0*/  IMAD.X R33, RZ, RZ, R5.reuse, P6 ;  /* 0x000000ffff217224 */ /* 0x100fe200030e0605 */
[----:B------:R-:W-:Y:S01]  /*c0e0*/  LOP3.LUT R36, R36, R37, RZ, 0x3c, !PT ;  /* 0x0000002524247212 */ /* 0x000fe200078e3cff */
[----:B------:R-:W-:Y:S01]  /*c0f0*/  ULDC.64 UR12, c[0x0][0xbe8] ;  /* 0x0002fa00000c7ab9 */ /* 0x000fe20000000a00 */
[----:B------:R-:W-:Y:S01]  /*c100*/  LOP3.LUT R60, R60, R61, RZ, 0x3c, !PT ;  /* 0x0000003d3c3c7212 */ /* 0x000fe200078e3cff */
[----:B------:R-:W-:Y:S01]  /*c110*/  IMAD.X R61, RZ, RZ, R5, P4 ;  /* 0x000000ffff3d7224 */ /* 0x000fe200020e0605 */
[----:B------:R-:W-:-:S02]  /*c120*/  IADD3.X R37, RZ, R5, RZ, P5, !PT ;  /* 0x00000005ff257210 */ /* 0x000fc40002ffe4ff */
[----:B------:R-:W-:Y:S02]  /*c130*/  ISETP.GE.OR P0, PT, R6, R77, P0 ;  /* 0x0000004d0600720c */ /* 0x000fe40000706670 */
[C---:B------:R-:W-:Y:S02]  /*c140*/  IADD3 R69, P6, R4.reuse, 0xc000, RZ ;  /* 0x0000c00004457810 */ /* 0x040fe40007fde0ff */
[C---:B------:R-:W-:Y:S02]  /*c150*/  IADD3 R65, P5, R4.reuse, 0xd000, RZ ;  /* 0x0000d00004417810 */ /* 0x040fe40007fbe0ff */
[C---:B------:R-:W-:Y:S02]  /*c160*/  IADD3 R57, P4, R4.reuse, 0xe000, RZ ;  /* 0x0000e00004397810 */ /* 0x040fe40007f9e0ff */
[----:B------:R-:W-:Y:S02]  /*c170*/  LOP3.LUT R11, R4, 0x380, RZ, 0xc0, !PT ;  /* 0x00000380040b7812 */ /* 0x000fe400078ec0ff */
[----:B------:R-:W-:Y:S01]  /*c180*/  LOP3.LUT R52, R0, R9, RZ, 0x3c, !PT ;  /* 0x0000000900347212 */ /* 0x000fe200078e3cff */
[----:B------:R-:W-:Y:S01]  /*c190*/  IMAD R0, R220, 0x20, R224 ;  /* 0x00000020dc007824 */ /* 0x000fe200078e02e0 */
[----:B------:R-:W-:Y:S01]  /*c1a0*/  UIADD3 UR9, UR9, UR10, URZ ;  /* 0x0000000a09097290 */ /* 0x000fe2000fffe03f */
[----:B------:R-:W-:Y:S01]  /*c1b0*/  LOP3.LUT R68, R69, 0x380, RZ, 0xc0, !PT ;  /* 0x0000038045447812 */ /* 0x000fe200078ec0ff */
[----:B------:R-:W-:Y:S01]  /*c1c0*/  UIMAD UR4, UR15, UR12, URZ ;  /* 0x0000000c0f0472a4 */ /* 0x000fe2000f8e023f */
[----:B------:R-:W-:Y:S01]  /*c1d0*/  LOP3.LUT R64, R65, 0x380, RZ, 0xc0, !PT ;  /* 0x0000038041407812 */ /* 0x000fe200078ec0ff */
[----:B--2---:R2:W-:Y:S01]  /*c1e0*/  @!P0 ST.E desc[UR36][R46.64], R2 ;  /* 0x000000022e008985 */ /* 0x0045e2000c101924 */
[----:B------:R-:W-:-:S02]  /*c1f0*/  LOP3.LUT R56, R57, 0x380, RZ, 0xc0, !PT ;  /* 0x0000038039387812 */ /* 0x000fc400078ec0ff */
[----:B------:R-:W-:Y:S01]  /*c200*/  SHF.R.U64 R11, R11, 0x3, RZ ;  /* 0x000000030b0b7819 */ /* 0x000fe200000012ff */
[----:B------:R-:W-:Y:S01]  /*c210*/  VIADD R6, R0, UR61 ;  /* 0x0000003d00067c36 */ /* 0x000fe20008000000 */
[----:B------:R-:W-:Y:S01]  /*c220*/  UIMAD UR4, UR20, UR13, UR4 ;  /* 0x0000000d140472a4 */ /* 0x000fe2000f8e0204 */
[----:B------:R-:W-:Y:S01]  /*c230*/  SHF.R.U64 R68, R68, 0x3, RZ ;  /* 0x0000000344447819 */ /* 0x000fe200000012ff */
[----:B------:R-:W-:Y:S01]  /*c240*/  UIMAD.WIDE.U32 UR8, UR20, UR12, UR8 ;  /* 0x0000000c140872a5 */ /* 0x000fe2000f8e0008 */
[----:B------:R-:W-:Y:S01]  /*c250*/  SHF.R.U64 R64, R64, 0x3, RZ ;  /* 0x0000000340407819 */ /* 0x000fe200000012ff */
[----:B------:R-:W-:Y:S01]  /*c260*/  ULDC.64 UR10, c[0x0][0xbf0] ;  /* 0x0002fc00000a7ab9 */ /* 0x000fe20000000a00 */
[----:B------:R-:W-:Y:S01]  /*c270*/  SHF.R.U64 R56, R56, 0x3, RZ ;  /* 0x0000000338387819 */ /* 0x000fe200000012ff */
[----:B------:R-:W5:Y:S01]  /*c280*/  LD.E.128 R12, desc[UR36][R12.64] ;  /* 0x000000240c0c7980 */ /* 0x000f62000c101d00 */
[----:B------:R-:W-:Y:S01]  /*c290*/  LOP3.LUT R4, R11, R4, RZ, 0x3c, !PT ;  /* 0x000000040b047212 */ /* 0x000fe200078e3cff */
[----:B-1----:R-:W-:Y:S01]  /*c2a0*/  @P1 IMAD.HI.U32 R0, R6, R3, RZ ;  /* 0x0000000306001227 */ /* 0x002fe200078e00ff */
[----:B------:R-:W-:Y:S01]  /*c2b0*/  UIADD3 UR9, UR9, UR4, URZ ;  /* 0x0000000409097290 */ /* 0x000fe2000fffe03f */
[----:B------:R-:W-:Y:S01]  /*c2c0*/  LOP3.LUT R68, R68, R69, RZ, 0x3c, !PT ;  /* 0x0000004544447212 */ /* 0x000fe200078e3cff */
[----:B------:R-:W-:Y:S01]  /*c2d0*/  UIMAD UR4, UR19, UR10, URZ ;  /* 0x0000000a130472a4 */ /* 0x000fe2000f8e023f */
[----:B------:R-:W-:Y:S01]  /*c2e0*/  LOP3.LUT R64, R64, R65, RZ, 0x3c, !PT ;  /* 0x0000004140407212 */ /* 0x000fe200078e3cff */
[--C-:B------:R-:W-:Y:S01]  /*c2f0*/  IMAD.X R65, RZ, RZ, R5.reuse, P5 ;  /* 0x000000ffff417224 */ /* 0x100fe200028e0605 */
[----:B------:R-:W-:Y:S01]  /*c300*/  LOP3.LUT R56, R56, R57, RZ, 0x3c, !PT ;  /* 0x0000003938387212 */ /* 0x000fe200078e3cff */
[----:B------:R-:W-:Y:S01]  /*c310*/  IMAD.X R57, RZ, RZ, R5, P4 ;  /* 0x000000ffff397224 */ /* 0x000fe200020e0605 */
[----:B------:R-:W-:Y:S01]  /*c320*/  IADD3.X R69, RZ, R5, RZ, P6, !PT ;  /* 0x00000005ff457210 */ /* 0x000fe200037fe4ff */
[----:B------:R1:W5:Y:S01]  /*c330*/  LD.E.128 R8, desc[UR36][R4.64] ;  /* 0x0000002404087980 */ /* 0x000362000c101d00 */
[----:B------:R-:W-:-:S02]  /*c340*/  UIMAD UR4, UR18, UR11, UR4 ;  /* 0x0000000b120472a4 */ /* 0x000fc4000f8e0204 */
[----:B------:R-:W-:Y:S01]  /*c350*/  UIMAD.WIDE.U32 UR8, UR18, UR10, UR8 ;  /* 0x0000000a120872a5 */ /* 0x000fe2000f8e0008 */
[----:B------:R-:W5:Y:S02]  /*c360*/  LD.E.128 R16, desc[UR36][R16.64] ;  /* 0x0000002410107980 */ /* 0x000f64000c101d00 */
[----:B------:R-:W-:Y:S02]  /*c370*/  ULDC.64 UR10, c[0x0][0xbe0] ;  /* 0x0002f800000a7ab9 */ /* 0x000fe40000000a00 */
[----:B------:R-:W5:Y:S01]  /*c380*/  LD.E.128 R20, desc[UR36][R20.64] ;  /* 0x0000002414147980 */ /* 0x000f62000c101d00 */
[----:B-1----:R-:W-:Y:S01]  /*c390*/  IMAD.MOV.U32 R5, RZ, RZ, R6 ;  /* 0x000000ffff057224 */ /* 0x002fe200078e0006 */
[----:B0-----:R-:W-:Y:S01]  /*c3a0*/  @P1 SHF.R.U32.HI R5, RZ, R75, R0 ;  /* 0x0000004bff051219 */ /* 0x001fe20000011600 */
[----:B------:R-:W-:Y:S01]  /*c3b0*/  UIADD3 UR4, UR9, UR4, URZ ;  /* 0x0000000409047290 */ /* 0x000fe2000fffe03f */
[----:B------:R-:W5:Y:S02]  /*c3c0*/  LD.E.128 R24, desc[UR36][R24.64] ;  /* 0x0000002418187980 */ /* 0x000f64000c101d00 */
[----:B------:R-:W-:-:S02]  /*c3d0*/  IADD3 R4, -R5, RZ, RZ ;  /* 0x000000ff05047210 */ /* 0x000fc40007ffe1ff */
[----:B------:R-:W-:Y:S01]  /*c3e0*/  SHF.R.S32.HI R0, RZ, 0x1f, R5 ;  /* 0x0000001fff007819 */ /* 0x000fe20000011405 */
[----:B------:R-:W-:Y:S01]  /*c3f0*/  IMAD.U32 R3, RZ, RZ, UR9 ;  /* 0x00000009ff037e24 */ /* 0x000fe2000f8e00ff */
[----:B------:R-:W5:Y:S01]  /*c400*/  LD.E.128 R28, desc[UR36][R28.64] ;  /* 0x000000241c1c7980 */ /* 0x000f62000c101d00 */
[----:B------:R-:W-:Y:S02]  /*c410*/  IMAD R73, R73, R4, R6 ;  /* 0x0000000449497224 */ /* 0x000fe400078e0206 */
[----:B------:R-:W-:Y:S01]  /*c420*/  IMAD R0, R0, UR10, RZ ;  /* 0x0000000a00007c24 */ /* 0x000fe2000f8e02ff */
[----:B------:R-:W5:Y:S01]  /*c430*/  LD.E.128 R32, desc[UR36][R32.64] ;  /* 0x0000002420207980 */ /* 0x000f62000c101d00 */
[----:B--2---:R-:W-:Y:S01]  /*c440*/  IMAD.U32 R2, RZ, RZ, UR8 ;  /* 0x00000008ff027e24 */ /* 0x004fe2000f8e00ff */
[----:B------:R-:W-:Y:S01]  /*c450*/  ULDC.64 UR8, c[0x0][0xbd8] ;  /* 0x0002f60000087ab9 */ /* 0x000fe20000000a00 */
[----:B------:R-:W-:Y:S01]  /*c460*/  IMAD.U32 R3, RZ, RZ, UR4 ;  /* 0x00000004ff037e24 */ /* 0x000fe2000f8e00ff */
[----:B------:R-:W5:Y:S01]  /*c470*/  LD.E.128 R36, desc[UR36][R36.64] ;  /* 0x0000002424247980 */ /* 0x000f62000c101d00 */
[----:B------:R-:W-:Y:S01]  /*c480*/  IMAD R75, R5, UR11, R0 ;  /* 0x0000000b054b7c24 */ /* 0x000fe2000f8e0200 */
[----:B------:R-:W-:-:S02]  /*c490*/  SHF.R.S32.HI R0, RZ, 0x1f, R73 ;  /* 0x0000001fff007819 */ /* 0x000fc40000011449 */
        /* <DEDUP_REMOVED lines=30> */
[----:B0-----:R0:W1:Y:S01]  /*c680*/  SHFL.IDX PT, R74, R6, RZ, 0x181f ;  /* 0x00181fff064a7589 */ /* 0x00106200000e0000 */
[----:B------:R-:W-:Y:S01]  /*c690*/  ISETP.GE.AND P0, PT, R0, R77, PT ;  /* 0x0000004d0000720c */ /* 0x000fe20003f06270 */
[----:B------:R-:W-:Y:S01]  /*c6a0*/  SYNCS.ARRIVE.TRANS64.RED.A1T0 RZ, [UR7], RZ ;  /* 0x000000ffffff79a7 */ /* 0x000fe20008100407 */
[----:B------:R-:W-:Y:S01]  /*c6b0*/  BSSY B1, `(.L_x_14879) ;  /* 0x0000018000017945 */ /* 0x000fe20003800000 */
[----:B------:R0:W2:Y:S01]  /*c6c0*/  SHFL.IDX PT, R0, R76, RZ, 0x181f ;  /* 0x00181fff4c007589 */ /* 0x0000a200000e0000 */
[----:B------:R-:W-:-:S02]  /*c6d0*/  SHF.R.S32.HI R79, RZ, 0x1f, R219 ;  /* 0x0000001fff4f7819 */ /* 0x000fc400000114db */
[----:B------:R-:W-:Y:S02]  /*c6e0*/  SHF.R.S32.HI R80, RZ, 0x1f, R217 ;  /* 0x0000001fff507819 */ /* 0x000fe400000114d9 */
[----:B------:R-:W-:Y:S02]  /*c6f0*/  SHF.R.S32.HI R81, RZ, 0x1f, R218 ;  /* 0x0000001fff517819 */ /* 0x000fe400000114da */
[----:B------:R-:W-:Y:S01]  /*c700*/  SHF.R.S32.HI R82, RZ, 0x1f, R200 ;  /* 0x0000001fff527819 */ /* 0x000fe200000114c8 */
[----:B0-----:R-:W-:Y:S06]  /*c710*/  @P2 BRA `(.L_x_14880) ;  /* 0x0000000000442947 */ /* 0x001fec0003800000 */
        /* <DEDUP_REMOVED lines=17> */
.L_x_14880:
[----:B------:R-:W-:Y:S05]  /*c830*/  BSYNC B1 ;  /* 0x0000000000017941 */ /* 0x000fea0003800000 */
.L_x_14879:
[----:B--2---:R2:W3:Y:S01]  /*c840*/  SHFL.IDX PT, R0, R76, 0x1, 0x181f ;  /* 0x00381f004c007f89 */ /* 0x0044e200000e0000 */
[----:B------:R-:W-:Y:S03]  /*c850*/  BSSY B1, `(.L_x_14881) ;  /* 0x0000014000017945 */ /* 0x000fe60003800000 */
[----:B0----5:R2:W0:Y:S01]  /*c860*/  SHFL.IDX PT, R10, R6, 0x1, 0x181f ;  /* 0x00381f00060a7f89 */ /* 0x02142200000e0000 */
        /* <DEDUP_REMOVED lines=8> */
[----:B---3--:R-:W-:Y:S02]  /*c8f0*/  @!P4 LEA.HI.X R3, R200, R0, R82, 0x1, P6 ;  /* 0x00000000c803c211 */ /* 0x008fe400030f0c52 */
        /* <DEDUP_REMOVED lines=9> */
.L_x_14882:
[----:B------:R-:W-:Y:S05]  /*c990*/  BSYNC B1 ;  /* 0x0000000000017941 */ /* 0x000fea0003800000 */
.L_x_14881:
[----:B---3--:R3:W1:Y:S01]  /*c9a0*/  SHFL.IDX PT, R0, R76, 0x2, 0x181f ;  /* 0x00581f004c007f89 */ /* 0x00866200000e0000 */
[----:B------:R-:W-:Y:S03]  /*c9b0*/  BSSY B1, `(.L_x_14883) ;  /* 0x0000014000017945 */ /* 0x000fe60003800000 */
[----:B0---4-:R3:W0:Y:S01]  /*c9c0*/  SHFL.IDX PT, R10, R6, 0x2, 0x181f ;  /* 0x00581f00060a7f89 */ /* 0x01162200000e0000 */
        /* <DEDUP_REMOVED lines=9> */
[----:B-1----:R-:W-:Y:S02]  /*ca60*/  @!P3 LEA.HI.X R3, R200, R0, R82, 0x1, P6 ;  /* 0x00000000c803b211 */ /* 0x002fe400030f0c52 */
        /* <DEDUP_REMOVED lines=8> */
.L_x_14884:
[----:B------:R-:W-:Y:S05]  /*caf0*/  BSYNC B1 ;  /* 0x0000000000017941 */ /* 0x000fea0003800000 */
.L_x_14883:
[----:B-1----:R-:W-:Y:S01]  /*cb00*/  VIADD R0, R78, 0x60 ;  /* 0x000000604e007836 */ /* 0x002fe20000000000 */
[----:B--23--:R-:W3:Y:S04]  /*cb10*/  SHFL.IDX PT, R76, R76, 0x3, 0x181f ;  /* 0x00781f004c4c7f89 */ /* 0x00cee800000e0000 */
[----:B------:R-:W-:Y:S01]  /*cb20*/  ISETP.GE.AND P0, PT, R0, R77, PT ;  /* 0x0000004d0000720c */ /* 0x000fe20003f06270 */
[----:B------:R-:W1:-:S12]  /*cb30*/  SHFL.IDX PT, R6, R6, 0x3, 0x181f ;  /* 0x00781f0006067f89 */ /* 0x000e5800000e0000 */
[----:B------:R-:W-:Y:S05]  /*cb40*/  @P0 BRA `(.L_x_14885) ;  /* 0x0000000c00e40947 */ /* 0x000fea0003800000 */
[----:B------:R-:W-:Y:S02]  /*cb50*/  ULDC UR4, c[0x0][0xbc8] ;  /* 0x0002f20000047ab9 */ /* 0x000fe40000000800 */
[----:B------:R-:W-:Y:S02]  /*cb60*/  ISETP.GE.AND P3, PT, R200, UR4, PT ;  /* 0x00000004c8007c0c */ /* 0x000fe4000bf66270 */
[----:B------:R-:W-:Y:S02]  /*cb70*/  ISETP.GE.AND P4, PT, R218, UR4, PT ;  /* 0x00000004da007c0c */ /* 0x000fe4000bf86270 */
[----:B------:R-:W-:-:S09]  /*cb80*/  ISETP.GE.AND P5, PT, R217, UR4, PT ;  /* 0x00000004d9007c0c */ /* 0x000fd2000bfa6270 */
[-C--:B-1--4-:R-:W-:Y:S02]  /*cb90*/  @!P3 LEA R2, P0, R200, R6.reuse, 0x1 ;  /* 0x00000006c802b211 */ /* 0x092fe400078008ff */
        /* <DEDUP_REMOVED lines=10> */
[----:B-1----:R-:W-:-:S04]  /*cc40*/  LEA R2, P0, R219, R6, 0x1 ;  /* 0x00000006db027211 */ /* 0x002fc800078008ff */
[----:B------:R-:W-:-:S05]  /*cc50*/  LEA.HI.X R3, R219, R76, R79, 0x1, P0 ;  /* 0x0000004cdb037211 */ /* 0x000fca00000f0c4f */
[----:B------:R1:W-:Y:S01]  /*cc60*/  ST.E.128 desc[UR36][R2.64], R52 ;  /* 0x0000003402007985 */ /* 0x0003e2000c101d24 */
[----:B------:R-:W-:Y:S05]  /*cc70*/  BRA `(.L_x_14885) ;  /* 0x0000000c00987947 */ /* 0x000fea0003800000 */
.L_x_14877:
[----:B------:R-:W-:Y:S01]  /*cc80*/  R2UR UR4, R221 ;  /* 0x00000000dd0472ca */ /* 0x000fe200000e0000 */
[----:B------:R-:W-:Y:S01]  /*cc90*/  ULDC.64 UR10, c[0x0][0xd00] ;  /* 0x00034000000a7ab9 */ /* 0x000fe20000000a00 */
[----:B------:R-:W-:Y:S01]  /*cca0*/  R2UR UR7, R223 ;  /* 0x00000000df0772ca */ /* 0x000fe200000e0000 */
[----:B------:R-:W-:Y:S01]  /*ccb0*/  UISETP.NE.U32.AND UP0, UPT, UR10, URZ, UPT ;  /* 0x0000003f0a00728c */ /* 0x000fe2000bf05070 */
[----:B------:R-:W0:Y:S01]  /*ccc0*/  LDC R13, c[0x0][0xce8] ;  /* 0x00033a00ff0d7b82 */ /* 0x000e220000000800 */
[----:B------:R-:W-:Y:S02]  /*ccd0*/  R2UR UR12, R222 ;  /* 0x00000000de0c72ca */ /* 0x000fe400000e0000 */
[----:B------:R-:W-:-:S06]  /*cce0*/  UISETP.NE.AND.EX UP0, UPT, UR11, URZ, UPT, UP0 ;  /* 0x0000003f0b00728c */ /* 0x000fcc000bf05300 */
[----:B------:R-:W-:Y:S01]  /*ccf0*/  USHF.L.U32 UR8, UR4, 0x2, URZ ;  /* 0x0000000204087899 */ /* 0x000fe2000800063f */
[----:B------:R-:W-:Y:S01]  /*cd00*/  PLOP3.LUT P2, PT, PT, PT, UP0, 0x80, 0x0 ;  /* 0x000000000000781c */ /* 0x000fe20003f4f008 */
[----:B------:R-:W-:Y:S02]  /*cd10*/  USHF.L.U64.HI UR9, UR4, 0x2, UR7 ;  /* 0x0000000204097899 */ /* 0x000fe40008010207 */
        /* <DEDUP_REMOVED lines=30> */
.L_x_14886:
[----:B------:R-:W-:Y:S01]  /*cf00*/  R2UR UR8, R221 ;  /* 0x00000000dd0872ca */ /* 0x000fe200000e0000 */
[----:B------:R-:W-:Y:S01]  /*cf10*/  BSSY B1, `(.L_x_14887) ;  /* 0x000002f000017945 */ /* 0x000fe20003800000 */
[----:B------:R-:W-:-:S11]  /*cf20*/  R2UR UR7, R223 ;  /* 0x00000000df0772ca */ /* 0x000fd600000e0000 */
        /* <DEDUP_REMOVED lines=12> */
[----:B------:R-:W-:Y:S01]  /*cff0*/  R2UR UR16, R222 ;  /* 0x00000000de1072ca */ /* 0x000fe200000e0000 */
[----:B------:R-:W-:Y:S01]  /*d000*/  UIMAD UR7, UR11, UR14, URZ ;  /* 0x0000000e0b0772a4 */ /* 0x000fe2000f8e023f */
[----:B------:R-:W-:Y:S01]  /*d010*/  IMAD.MOV.U32 R2, RZ, RZ, R4 ;  /* 0x000000ffff027224 */ /* 0x000fe200078e0004 */
[----:B------:R-:W-:Y:S01]  /*d020*/  UMOV UR8, UR4 ;  /* 0x0000000400087c82 */ /* 0x000fe20008000000 */
[----:B------:R-:W-:-:S07]  /*d030*/  UMOV UR9, UR10 ;  /* 0x0000000a00097c82 */ /* 0x000fce0008000000 */
        /* <DEDUP_REMOVED lines=23> */
[----:B------:R-:W-:-:S04]  /*d1b0*/  LEA R4, P1, R2, UR8, 0x2 ;  /* 0x0000000802047c11 */ /* 0x000fc8000f8210ff */
[----:B------:R-:W-:-:S04]  /*d1c0*/  IADD3 R3, R3, R9, RZ ;  /* 0x0000000903037210 */ /* 0x000fc80007ffe0ff */
[----:B------:R-:W-:Y:S01]  /*d1d0*/  LEA.HI.X R5, R2, UR9, R3, 0x2, P1 ;  /* 0x0000000902057c11 */ /* 0x000fe200088f1403 */
[----:B------:R-:W-:-:S05]  /*d1e0*/  IMAD.MOV.U32 R3, RZ, RZ, -0x800000 ;  /* 0xff800000ff037424 */ /* 0x000fca00078e00ff */
[----:B------:R0:W-:Y:S02]  /*d1f0*/  STG.E desc[UR36][R4.64], R3 ;  /* 0x0000000304007986 */ /* 0x0001e4000c101924 */
.L_x_14888:
[----:B------:R-:W-:Y:S05]  /*d200*/  BSYNC B1 ;  /* 0x0000000000017941 */ /* 0x000fea0003800000 */
.L_x_14887:
[----:B0-----:R-:W0:Y:S01]  /*d210*/  @P0 LDC R3, c[0x0][0xcf0] ;  /* 0x00033c00ff030b82 */ /* 0x001e220000000800 */
[----:B------:R-:W-:Y:S01]  /*d220*/  ULDC.64 UR14, c[0x0][0xba0] ;  /* 0x0002e800000e7ab9 */ /* 0x000fe20000000a00 */
[----:B------:R-:W-:Y:S01]  /*d230*/  R2UR UR16, R222 ;  /* 0x00000000de1072ca */ /* 0x000fe200000e0000 */
[----:B------:R-:W-:Y:S01]  /*d240*/  UIMAD UR7, UR10, UR14, URZ ;  /* 0x0000000e0a0772a4 */ /* 0x000fe2000f8e023f */
[----:B------:R-:W-:Y:S01]  /*d250*/  IMAD R2, R220, 0x20, R224 ;  /* 0x00000020dc027824 */ /* 0x000fe200078e02e0 */
[----:B------:R-:W-:Y:S01]  /*d260*/  UIMAD.WIDE.U32 UR8, UR4, UR14, URZ ;  /* 0x0000000e040872a5 */ /* 0x000fe2000f8e003f */
[----:B------:R-:W-:Y:S01]  /*d270*/  BSSY B1, `(.L_x_14889) ;  /* 0x0000044000017945 */ /* 0x000fe20003800000 */
[----:B------:R-:W-:Y:S01]  /*d280*/  UIMAD UR7, UR4, UR15, UR7 ;  /* 0x0000000f040772a4 */ /* 0x000fe2000f8e0207 */
[----:B------:R-:W-:Y:S01]  /*d290*/  VIADD R6, R2, UR61 ;  /* 0x0000003d02067c36 */ /* 0x000fe20008000000 */
[----:B------:R-:W-:Y:S01]  /*d2a0*/  SHF.R.S32.HI R16, RZ, 0x1f, R219 ;  /* 0x0000001fff107819 */ /* 0x000fe200000114db */
[----:B------:R-:W-:Y:S01]  /*d2b0*/  ULDC.64 UR14, c[0x0][0xbe8] ;  /* 0x0002fa00000e7ab9 */ /* 0x000fe20000000a00 */
[----:B------:R-:W-:Y:S01]  /*d2c0*/  UIADD3 UR9, UR9, UR7, URZ ;  /* 0x0000000709097290 */ /* 0x000fe2000fffe03f */
[----:B------:R-:W-:Y:S01]  /*d2d0*/  @P0 IMAD.HI.U32 R2, R6, R11, RZ ;  /* 0x0000000b06020227 */ /* 0x000fe200078e00ff */
[----:B------:R-:W-:Y:S01]  /*d2e0*/  UIMAD UR4, UR11, UR14, URZ ;  /* 0x0000000e0b0472a4 */ /* 0x000fe2000f8e023f */
[----:B------:R-:W-:Y:S01]  /*d2f0*/  SHF.R.S32.HI R17, RZ, 0x1f, R217 ;  /* 0x0000001fff117819 */ /* 0x000fe200000114d9 */
[----:B------:R-:W-:Y:S01]  /*d300*/  UIMAD.WIDE.U32 UR8, UR16, UR14, UR8 ;  /* 0x0000000e100872a5 */ /* 0x000fe2000f8e0008 */
[----:B------:R-:W-:Y:S01]  /*d310*/  IMAD.MOV.U32 R5, RZ, RZ, R6 ;  /* 0x000000ffff057224 */ /* 0x000fe200078e0006 */
[----:B------:R-:W-:Y:S01]  /*d320*/  UIMAD UR4, UR16, UR15, UR4 ;  /* 0x0000000f100472a4 */ /* 0x000fe2000f8e0204 */
[----:B------:R-:W-:Y:S01]  /*d330*/  SHF.R.S32.HI R18, RZ, 0x1f, R218 ;  /* 0x0000001fff127819 */ /* 0x000fe200000114da */
[----:B------:R-:W-:Y:S01]  /*d340*/  ULDC.64 UR10, c[0x0][0xbf0] ;  /* 0x0002fc00000a7ab9 */ /* 0x000fe20000000a00 */
[----:B------:R-:W-:Y:S01]  /*d350*/  SHF.R.S32.HI R19, RZ, 0x1f, R200 ;  /* 0x0000001fff137819 */ /* 0x000fe200000114c8 */
[----:B------:R-:W-:-:S02]  /*d360*/  UIADD3 UR9, UR9, UR4, URZ ;  /* 0x0000000409097290 */ /* 0x000fc4000fffe03f */
[----:B------:R-:W-:Y:S01]  /*d370*/  UIMAD UR4, UR13, UR10, URZ ;  /* 0x0000000a0d0472a4 */ /* 0x000fe2000f8e023f */
[----:B0-----:R-:W-:Y:S01]  /*d380*/  @P0 SHF.R.U32.HI R5, RZ, R3, R2 ;  /* 0x00000003ff050219 */ /* 0x001fe20000011602 */
[----:B------:R-:W-:Y:S02]  /*d390*/  UIMAD.WIDE.U32 UR8, UR12, UR10, UR8 ;  /* 0x0000000a0c0872a5 */ /* 0x000fe4000f8e0008 */
[----:B------:R-:W-:Y:S01]  /*d3a0*/  UIMAD UR4, UR12, UR11, UR4 ;  /* 0x0000000b0c0472a4 */ /* 0x000fe2000f8e0204 */
[--C-:B------:R-:W-:Y:S01]  /*d3b0*/  SHF.R.S32.HI R2, RZ, 0x1f, R5.reuse ;  /* 0x0000001fff027819 */ /* 0x100fe20000011405 */
[----:B------:R-:W-:Y:S01]  /*d3c0*/  IMAD.MOV R9, RZ, RZ, -R5 ;  /* 0x000000ffff097224 */ /* 0x000fe200078e0a05 */
[----:B------:R-:W-:Y:S01]  /*d3d0*/  ULDC.64 UR10, c[0x0][0xbe0] ;  /* 0x0002f800000a7ab9 */ /* 0x000fe20000000a00 */
[----:B------:R-:W-:Y:S02]  /*d3e0*/  UIADD3 UR4, UR9, UR4, URZ ;  /* 0x0000000409047290 */ /* 0x000fe4000fffe03f */
[----:B------:R-:W-:Y:S01]  /*d3f0*/  MOV R3, UR9 ;  /* 0x0000000900037c02 */ /* 0x000fe20008000f00 */
[----:B------:R-:W-:-:S02]  /*d400*/  IMAD R4, R2, UR10, RZ ;  /* 0x0000000a02047c24 */ /* 0x000fc4000f8e02ff */
        /* <DEDUP_REMOVED lines=42> */
.L_x_14890:
[----:B------:R-:W-:Y:S05]  /*d6b0*/  BSYNC B1 ;  /* 0x0000000000017941 */ /* 0x000fea0003800000 */
.L_x_14889:
        /* <DEDUP_REMOVED lines=21> */
.L_x_14892:
[----:B------:R-:W-:Y:S05]  /*d810*/  BSYNC B1 ;  /* 0x0000000000017941 */ /* 0x000fea0003800000 */
.L_x_14891:
        /* <DEDUP_REMOVED lines=21> */
.L_x_14894:
[----:B------:R-:W-:Y:S05]  /*d970*/  BSYNC B1 ;  /* 0x0000000000017941 */ /* 0x000fea0003800000 */
.L_x_14893:
[----:B0-----:R-:W-:Y:S01]  /*d980*/  IADD3 R0, R6, 0x60, RZ ;  /* 0x0000006006007810 */ /* 0x001fe20007ffe0ff */
[----:B--2-4-:R-:W0:Y:S03]  /*d990*/  SHFL.IDX PT, R5, R5, 0x3, 0x181f ;  /* 0x00781f0005057f89 */ /* 0x014e2600000e0000 */
        /* <DEDUP_REMOVED lines=20> */
.L_x_14885:
[----:B------:R-:W-:Y:S05]  /*dae0*/  BSYNC B0 ;  /* 0x0000000000007941 */ /* 0x000fea0003800000 */
.L_x_14876:
[----:B------:R-:W-:Y:S02]  /*daf0*/  ULDC UR4, c[0x0][0xd3c] ;  /* 0x00034f0000047ab9 */ /* 0x000fe40000000800 */
[----:B------:R-:W-:-:S13]  /*db00*/  ISETP.GE.AND P0, PT, R7, UR4, PT ;  /* 0x0000000407007c0c */ /* 0x000fda000bf06270 */
[----:B------:R-:W-:Y:S05]  /*db10*/  @!P0 BRA `(.L_x_14895) ;  /* 0xffffff3000bc8947 */ /* 0x000fea000383ffff */
[----:B------:R-:W-:Y:S05]  /*db20*/  EXIT ;  /* 0x000000000000794d */ /* 0x000fea0003800000 */
.L_x_14833:
        /* <DEDUP_REMOVED lines=16> */
.L_x_14896:
        /* <DEDUP_REMOVED lines=40> */
.L_x_14902:
        /* <DEDUP_REMOVED lines=12> */
.L_x_14901:
[----:B------:R-:W-:Y:S05]  /*df70*/  BSYNC B0 ;  /* 0x0000000000007941 */ /* 0x000fea0003800000 */
.L_x_14900:
        /* <DEDUP_REMOVED lines=20> */
.L_x_14898:
        /* <DEDUP_REMOVED lines=20> */
.L_x_14903:
        /* <DEDUP_REMOVED lines=38> */
[----:B0-----:R-:W-:-:S05]  /*e460*/  IADD3 R7, RZ, -R3, RZ ;  /* 0x80000003ff077210 */ /* 0x001fca0007ffe0ff */
        /* <DEDUP_REMOVED lines=20> */
.L_x_14899:
[----:B------:R-:W-:Y:S01]  /*e5b0*/  ULDC UR4, c[0x0][0xd3c] ;  /* 0x00034f0000047ab9 */ /* 0x000fe20000000800 */
[----:B------:R-:W-:Y:S02]  /*e5c0*/  IMAD.MOV.U32 R17, RZ, RZ, RZ ;  /* 0x000000ffff117224 */ /* 0x000fe400078e00ff */
[----:B------:R-:W-:Y:S02]  /*e5d0*/  IMAD.U32 R16, RZ, RZ, UR6 ;  /* 0x00000006ff107e24 */ /* 0x000fe4000f8e00ff */
[----:B------:R-:W-:Y:S02]  /*e5e0*/  IMAD.MOV.U32 R18, RZ, RZ, RZ ;  /* 0x000000ffff127224 */ /* 0x000fe400078e00ff */
[----:B------:R-:W-:-:S07]  /*e5f0*/  IMAD.U32 R19, RZ, RZ, UR4 ;  /* 0x00000004ff137e24 */ /* 0x000fce000f8e00ff */
.L_x_14904:
[----:B------:R-:W-:-:S13]  /*e600*/  ISETP.NE.AND P0, PT, R5, RZ, PT ;  /* 0x000000ff0500720c */ /* 0x000fda0003f05270 */
[----:B------:R-:W0:Y:S01]  /*e610*/  @!P0 S2R R3, SR_CgaCtaId ;  /* 0x0000000000038919 */ /* 0x000e220000008800 */
[----:B------:R-:W-:-:S04]  /*e620*/  @!P0 MOV R0, 0x400 ;  /* 0x0000040000008802 */ /* 0x000fc80000000f00 */
[----:B0-----:R-:W-:-:S05]  /*e630*/  @!P0 LEA R0, R3, R0, 0x18 ;  /* 0x0000000003008211 */ /* 0x001fca00078ec0ff */
[----:B------:R0:W-:Y:S01]  /*e640*/  @!P0 STS.128 [R0+0x324d0], R16 ;  /* 0x0324d01000008388 */ /* 0x0001e20000000c00 */
[----:B------:R-:W-:Y:S06]  /*e650*/  BAR.ARV 0x5, 0x180 ;  /* 0x0146000000007b1d */ /* 0x000fec0000002000 */
.L_x_14897:
[----:B------:R2:W-:Y:S01]  /*e660*/  STL [R1+0x1c], RZ ;  /* 0x00001cff01007387 */ /* 0x0005e20000100800 */
[----:B------:R-:W-:Y:S01]  /*e670*/  ULDC UR4, c[0x0][0xd3c] ;  /* 0x00034f0000047ab9 */ /* 0x000fe20000000800 */
[----:B------:R-:W-:Y:S01]  /*e680*/  MOV R27, 0x1 ;  /* 0x00000001001b7802 */ /* 0x000fe20000000f00 */
[----:B------:R-:W-:Y:S01]  /*e690*/  IMAD.MOV.U32 R24, RZ, RZ, RZ ;  /* 0x000000ffff187224 */ /* 0x000fe200078e00ff */
[----:B-1----:R-:W-:-:S13]  /*e6a0*/  ISETP.GE.AND P0, PT, R19, UR4, PT ;  /* 0x0000000413007c0c */ /* 0x002fda000bf06270 */
[----:B--2---:R-:W-:Y:S05]  /*e6b0*/  @P0 BRA `(.L_x_14905) ;  /* 0x00000054001c0947 */ /* 0x004fea0003800000 */
[----:B0-----:R-:W2:Y:S01]  /*e6c0*/  LDL R0, [R1+0x24] ;  /* 0x0000240001007983 */ /* 0x001ea20000100800 */
        /* <DEDUP_REMOVED lines=23> */
[----:B------:R-:W-:-:S04]  /*e840*/  LOP3.LUT R0, R4, 0xc0, RZ, 0xfc, !PT ;  /* 0x000000c004007812 */ /* 0x000fc800078efcff */
[----:B---3--:R-:W-:-:S07]  /*e850*/  LEA R26, R30, R22, 0x1 ;  /* 0x000000161e1a7211 */ /* 0x008fce00078e08ff */
.L_x_14972:
        /* <DEDUP_REMOVED lines=48> */
.L_x_14906:
[----:B------:R-:W-:Y:S01]  /*eb60*/  ULDC.64 UR4, c[0x0][0xb18] ;  /* 0x0002c60000047ab9 */ /* 0x000fe20000000a00 */
[----:B------:R-:W-:Y:S02]  /*eb70*/  MOV R29, R34 ;  /* 0x00000022001d7202 */ /* 0x000fe40000000f00 */
[----:B------:R-:W-:-:S04]  /*eb80*/  ISETP.NE.U32.AND P0, PT, RZ, UR4, PT ;  /* 0x00000004ff007c0c */ /* 0x000fc8000bf05070 */
[----:B------:R-:W-:-:S13]  /*eb90*/  ISETP.NE.AND.EX P0, PT, RZ, UR5, PT, P0 ;  /* 0x00000005ff007c0c */ /* 0x000fda000bf05300 */
[----:B------:R-:W-:Y:S05]  /*eba0*/  @!P0 BRA `(.L_x_14907) ;  /* 0x0000000000108947 */ /* 0x000fea0003800000 */
[----:B-1----:R-:W-:-:S04]  /*ebb0*/  IADD3 R2, P0, R28, UR4, RZ ;  /* 0x000000041c027c10 */ /* 0x002fc8000ff1e0ff */
[----:B------:R-:W-:-:S05]  /*ebc0*/  IADD3.X R3, R31, UR5, RZ, P0, !PT ;  /* 0x000000051f037c10 */ /* 0x000fca00087fe4ff */
[----:B------:R1:W5:Y:S01]  /*ebd0*/  LDG.E R25, desc[UR36][R2.64] ;  /* 0x0000002402197981 */ /* 0x000362000c1e1900 */
[----:B------:R-:W-:Y:S05]  /*ebe0*/  BRA `(.L_x_14908) ;  /* 0x0000000000247947 */ /* 0x000fea0003800000 */
.L_x_14907:
        /* <DEDUP_REMOVED lines=9> */
.L_x_14908:
        /* <DEDUP_REMOVED lines=43> */
.L_x_14910:
        /* <DEDUP_REMOVED lines=19> */
[----:B0-----:R-:W-:Y:S05]  /*f060*/  CALL.ABS.NOINC R2 ;  /* 0x0000000002007343 */ /* 0x001fea0003c00000 */
.L_x_14913:
[----:B------:R-:W-:Y:S05]  /*f070*/  BSYNC B6 ;  /* 0x0000000000067941 */ /* 0x000fea0003800000 */
.L_x_14912:
        /* <DEDUP_REMOVED lines=20> */
.L_x_14916:
        /* <DEDUP_REMOVED lines=15> */
.L_x_14915:
[----:B------:R-:W-:Y:S05]  /*f2b0*/  BSYNC B6 ;  /* 0x0000000000067941 */ /* 0x000fea0003800000 */
.L_x_14914:
[----:B------:R-:W2:Y:S01]  /*f2c0*/  LDL R20, [R1+0xc] ;  /* 0x00000c0001147983 */ /* 0x000ea20000100800 */
[----:B------:R-:W-:Y:S01]  /*f2d0*/  ULDC.64 UR4, c[0x0][0xaf0] ;  /* 0x0002bc0000047ab9 */ /* 0x000fe20000000a00 */
[----:B------:R-:W0:Y:S01]  /*f2e0*/  LDC R10, c[0x0][0x430] ;  /* 0x00010c00ff0a7b82 */ /* 0x000e220000000800 */
[----:B------:R-:W-:Y:S01]  /*f2f0*/  ISETP.NE.U32.AND P0, PT, RZ, UR4, PT ;  /* 0x00000004ff007c0c */ /* 0x000fe2000bf05070 */
[----:B------:R-:W1:Y:S03]  /*f300*/  S2R R21, SR_TID.X ;  /* 0x0000000000157919 */ /* 0x000e660000002100 */
[----:B------:R-:W-:-:S13]  /*f310*/  ISETP.NE.AND.EX P0, PT, RZ, UR5, PT, P0 ;  /* 0x00000005ff007c0c */ /* 0x000fda000bf05300 */
[----:B------:R-:W-:Y:S01]  /*f320*/  @P0 IADD3 R2, P1, R28, UR4, RZ ;  /* 0x000000041c020c10 */ /* 0x000fe2000ff3e0ff */
[----:B------:R-:W-:Y:S01]  /*f330*/  ULDC UR4, c[0x0][0x320] ;  /* 0x0000c80000047ab9 */ /* 0x000fe20000000800 */
[----:B------:R-:W-:Y:S02]  /*f340*/  LOP3.LUT R23, R23, 0xffffffef, RZ, 0xc0, !PT ;  /* 0xffffffef17177812 */ /* 0x000fe400078ec0ff */
[----:B------:R-:W-:-:S05]  /*f350*/  @P0 IADD3.X R3, R31, UR5, RZ, P1, !PT ;  /* 0x000000051f030c10 */ /* 0x000fca0008ffe4ff */
[----:B------:R3:W5:Y:S01]  /*f360*/  @P0 LDG.E R29, desc[UR36][R2.64] ;  /* 0x00000024021d0981 */ /* 0x000762000c1e1900 */
[----:B------:R-:W-:Y:S01]  /*f370*/  UMOV UR5, 0xffffffff ;  /* 0xffffffff00057882 */ /* 0x000fe20000000000 */
[----:B-1----:R-:W-:-:S05]  /*f380*/  IMAD.SHL.U32 R4, R21, 0x8, RZ ;  /* 0x0000000815047824 */ /* 0x002fca00078e00ff */
        /* <DEDUP_REMOVED lines=15> */
[----:B--2---:R-:W-:Y:S01]  /*f480*/  VIADD R0, R20, 0xffffffff ;  /* 0xffffffff14007836 */ /* 0x004fe20000000000 */
[----:B0--3--:R-:W-:Y:S06]  /*f490*/  BRA.DIV UR5, `(.L_x_14917) ;  /* 0x0000004e05547947 */ /* 0x009fec000b800000 */
.L_x_14990:
[----:B------:R-:W0:Y:S01]  /*f4a0*/  S2R R2, SR_TID.X ;  /* 0x0000000000027919 */ /* 0x000e220000002100 */
[----:B------:R-:W-:Y:S01]  /*f4b0*/  ISETP.NE.AND P1, PT, R10, 0x1, PT ;  /* 0x000000010a00780c */ /* 0x000fe20003f25270 */
[----:B------:R-:W-:Y:S01]  /*f4c0*/  IMAD.MOV.U32 R36, RZ, RZ, RZ ;  /* 0x000000ffff247224 */ /* 0x000fe200078e00ff */
[----:B-----5:R-:W-:Y:S01]  /*f4d0*/  SHF.R.S32.HI R33, RZ, 0x1f, R29 ;  /* 0x0000001fff217819 */ /* 0x020fe2000001141d */
[----:B------:R-:W1:Y:S01]  /*f4e0*/  S2R R3, SR_TID.X ;  /* 0x0000000000037919 */ /* 0x000e620000002100 */
[----:B------:R-:W-:-:S09]  /*f4f0*/  LOP3.LUT R23, R23, 0xffff7fff, RZ, 0xc0, !PT ;  /* 0xffff7fff17177812 */ /* 0x000fd200078ec0ff */
        /* <DEDUP_REMOVED lines=20> */
[----:B------:R-:W-:-:S05]  /*f640*/  @!P0 IMAD.WIDE.U32 R2, R29, R6, R2 ;  /* 0x000000061d028225 */ /* 0x000fca00078e0002 */
[----:B------:R-:W-:Y:S02]  /*f650*/  @!P0 IADD3 R7, R3, R7, RZ ;  /* 0x0000000703078210 */ /* 0x000fe40007ffe0ff */
        /* <DEDUP_REMOVED lines=17> */
.L_x_14918:
[----:B------:R-:W-:Y:S01]  /*f770*/  IMAD R31, R0, -0x60, R25 ;  /* 0xffffffa0001f7824 */ /* 0x000fe200078e0219 */
[----:B------:R-:W-:Y:S01]  /*f780*/  SHF.L.U32 R0, R27, 0x1f, RZ ;  /* 0x0000001f1b007819 */ /* 0x000fe200000006ff */
[----:B------:R-:W-:Y:S01]  /*f790*/  IMAD R25, R24, 0x8, R22 ;  /* 0x0000000818197824 */ /* 0x000fe200078e0216 */
[----:B------:R-:W-:Y:S03]  /*f7a0*/  BSSY B0, `(.L_x_14919) ;  /* 0x0000003000007945 */ /* 0x000fe60003800000 */
[----:B------:R-:W0:Y:S02]  /*f7b0*/  SYNCS.PHASECHK.TRANS64.TRYWAIT P0, [R25+URZ+0x32440], R0 ;  /* 0x03244000190075a7 */ /* 0x000e24000800017f */
[----:B0-----:R-:W-:Y:S05]  /*f7c0*/  @!P0 BRA `(.L_x_14920) ;  /* 0x0000004800bc8947 */ /* 0x001fea0003800000 */
.L_x_14991:
[----:B------:R-:W-:Y:S05]  /*f7d0*/  BSYNC B0 ;  /* 0x0000000000007941 */ /* 0x000fea0003800000 */
.L_x_14919:
        /* <DEDUP_REMOVED lines=21> */
[----:B0-----:R-:W-:-:S03]  /*f930*/  LOP3.LUT R5, R4, 0x7f, RZ, 0xc0, !PT ;  /* 0x0000007f04057812 */ /* 0x001fc600078ec0ff */
[----:B------:R-:W-:Y:S02]  /*f940*/  IADD3 R4, R3, R0, RZ ;  /* 0x0000000003047210 */ /* 0x000fe40007ffe0ff */
[----:B------:R-:W-:Y:S02]  /*f950*/  SHF.R.U32.HI R6, RZ, 0x3, R5 ;  /* 0x00000003ff067819 */ /* 0x000fe40000011605 */
[----:B------:R-:W0:Y:S01]  /*f960*/  S2R R5, SR_TID.X ;  /* 0x0000000000057919 */ /* 0x000e220000002100 */
[C---:B------:R-:W-:Y:S01]  /*f970*/  LEA R0, P0, R2.reuse, UR4, 0x1 ;  /* 0x0000000402007c11 */ /* 0x040fe2000f8008ff */
[----:B------:R-:W-:Y:S01]  /*f980*/  ULDC UR4, c[0x0][0x2f4] ;  /* 0x0000bd0000047ab9 */ /* 0x000fe20000000800 */
[----:B------:R-:W-:Y:S02]  /*f990*/  IMAD.IADD R31, R31, 0x1, -R6 ;  /* 0x000000011f1f7824 */ /* 0x000fe400078e0a06 */
[----:B------:R-:W-:Y:S01]  /*f9a0*/  LEA.HI.X R4, R2, UR5, R4, 0x1, P0 ;  /* 0x0000000502047c11 */ /* 0x000fe200080f0c04 */
[----:B------:R-:W-:-:S02]  /*f9b0*/  UMOV UR5, 0xffffffff ;  /* 0xffffffff00057882 */ /* 0x000fc40000000000 */
        /* <DEDUP_REMOVED lines=59> */
.L_x_15005:
        /* <DEDUP_REMOVED lines=10> */
.L_x_14922:
        /* <DEDUP_REMOVED lines=10> */
.L_x_14923:
[----:B------:R1:W5:Y:S01]  /*feb0*/  LDL.LU R0, [R1+0x8] ;  /* 0x0000080001007983 */ /* 0x0003620000300800 */
[----:B------:R-:W-:Y:S01]  /*fec0*/  LOP3.LUT P0, RZ, R23, 0x40, RZ, 0xc0, !PT ;  /* 0x0000004017ff7812 */ /* 0x000fe2000780c0ff */
[----:B------:R1:W-:-:S12]  /*fed0*/  SYNCS.ARRIVE.TRANS64.A1T0 RZ, [R25+URZ+0x32430], RZ ;  /* 0x032430ff19ff79a7 */ /* 0x0003d8000810003f */
[----:B------:R-:W-:Y:S05]  /*fee0*/  WARPSYNC.ALL ;  /* 0x0000000000007948 */ /* 0x000fea0003800000 */
[----:B0-----:R-:W-:Y:S01]  /*fef0*/  SEL R2, R34, RZ, !P0 ;  /* 0x000000ff22027207 */ /* 0x001fe20004000000 */
[----:B------:R-:W-:Y:S04]  /*ff00*/  BSSY B6, `(.L_x_14924) ;  /* 0x000001a000067945 */ /* 0x000fe80003800000 */
[----:B------:R0:W-:Y:S01]  /*ff10*/  STL [R1], R2 ;  /* 0x0000000201007387 */ /* 0x0001e20000100800 */
        /* <DEDUP_REMOVED lines=24> */
.L_x_14925:
[----:B------:R-:W-:Y:S05]  /*100a0*/  BSYNC B6 ;  /* 0x0000000000067941 */ /* 0x000fea0003800000 */
.L_x_14924:
[----:B------:R-:W2:Y:S01]  /*100b0*/  LDL R4, [R1+0x8] ;  /* 0x0000080001047983 */ /* 0x000ea20000100800 */
[----:B0-----:R-:W0:Y:S01]  /*100c0*/  S2R R2, SR_TID.X ;  /* 0x0000000000027919 */ /* 0x001e220000002100 */
[----:B------:R-:W-:Y:S01]  /*100d0*/  IMAD.MOV.U32 R21, RZ, RZ, R34 ;  /* 0x000000ffff157224 */ /* 0x000fe200078e0022 */
[----:B------:R-:W-:Y:S01]  /*100e0*/  ULDC.64 UR4, c[0x0][0x298] ;  /* 0x0000a60000047ab9 */ /* 0x000fe20000000a00 */
[----:B------:R-:W3:Y:S01]  /*100f0*/  LDC R5, c[0x0][0x448] ;  /* 0x00011200ff057b82 */ /* 0x000ee20000000800 */
[----:B------:R-:W4:Y:S01]  /*10100*/  LDL R20, [R1] ;  /* 0x0000000001147983 */ /* 0x000f220000100800 */
[----:B------:R-:W5:Y:S01]  /*10110*/  S2R R34, SR_TID.X ;  /* 0x0000000000227919 */ /* 0x000f620000002100 */
[----:B0-----:R-:W-:-:S04]  /*10120*/  LOP3.LUT R2, R2, 0x7f, RZ, 0xc0, !PT ;  /* 0x0000007f02027812 */ /* 0x001fc800078ec0ff */
[----:B------:R-:W-:Y:S02]  /*10130*/  SHF.R.U32.HI R0, RZ, 0x3, R2 ;  /* 0x00000003ff007819 */ /* 0x000fe40000011602 */
[----:B------:R-:W0:Y:S02]  /*10140*/  LDC R2, c[0x0][0x448] ;  /* 0x00011200ff027b82 */ /* 0x000e240000000800 */
[----:B0-----:R-:W-:Y:S01]  /*10150*/  ISETP.NE.AND P6, PT, R2, 0x1, PT ;  /* 0x000000010200780c */ /* 0x001fe20003fc5270 */
[----:B-----5:R-:W-:-:S12]  /*10160*/  IMAD.SHL.U32 R34, R34, 0x10, RZ ;  /* 0x0000001022227824 */ /* 0x020fd800078e00ff */
[----:B------:R-:W0:Y:S08]  /*10170*/  @P6 LDC R3, c[0x0][0x44c] ;  /* 0x00011300ff036b82 */ /* 0x000e300000000800 */
[----:B------:R-:W5:Y:S01]  /*10180*/  @P6 LDC R2, c[0x0][0x450] ;  /* 0x00011400ff026b82 */ /* 0x000f620000000800 */
[----:B------:R-:W-:-:S05]  /*10190*/  LOP3.LUT R34, R0, 0x70, R34, 0xf8, !PT ;  /* 0x0000007000227812 */ /* 0x000fca00078ef822 */
[----:B------:R-:W-:-:S04]  /*101a0*/  IMAD R34, R17, 0x80, R34 ;  /* 0x0000008011227824 */ /* 0x000fc800078e0222 */
[----:B------:R-:W-:Y:S02]  /*101b0*/  IMAD.MOV.U32 R0, RZ, RZ, R34 ;  /* 0x000000ffff007224 */ /* 0x000fe400078e0022 */
[----:B0-----:R-:W-:-:S05]  /*101c0*/  @P6 IMAD.HI.U32 R3, R34, R3, RZ ;  /* 0x0000000322036227 */ /* 0x001fca00078e00ff */
[----:B-----5:R-:W-:Y:S01]  /*101d0*/  @P6 SHF.R.U32.HI R0, RZ, R2, R3 ;  /* 0x00000002ff006219 */ /* 0x020fe20000011603 */
[----:B------:R-:W-:Y:S01]  /*101e0*/  IMAD.WIDE.U32 R2, R35, UR4, RZ ;  /* 0x0000000423027c25 */ /* 0x000fe2000f8e00ff */
[----:B------:R-:W0:Y:S03]  /*101f0*/  S2R R6, SR_TID.X ;  /* 0x0000000000067919 */ /* 0x000e260000002100 */
[----:B--2---:R-:W-:-:S04]  /*10200*/  IMAD R4, R4, UR4, RZ ;  /* 0x0000000404047c24 */ /* 0x004fc8000f8e02ff */
        /* <DEDUP_REMOVED lines=9> */
[C---:B----4-:R-:W-:Y:S02]  /*102a0*/  IMAD R4, R20.reuse, UR5, R4 ;  /* 0x0000000514047c24 */ /* 0x050fe4000f8e0204 */
        /* <DEDUP_REMOVED lines=15> */
[----:B------:R-:W-:Y:S01]  /*103a0*/  ULDC.64 UR4, c[0x0][0x280] ;  /* 0x0000a00000047ab9 */ /* 0x000fe20000000a00 */
[----:B0-----:R-:W-:Y:S01]  /*103b0*/  IMAD.SHL.U32 R20, R6, 0x8, RZ ;  /* 0x0000000806147824 */ /* 0x001fe200078e00ff */
[----:B------:R-:W-:Y:S01]  /*103c0*/  LEA R0, P0, R2, UR4, 0x1 ;  /* 0x0000000402007c11 */ /* 0x000fe2000f8008ff */
        /* <DEDUP_REMOVED lines=8> */
[----:B------:R-:W-:Y:S10]  /*10450*/  BRA.DIV UR5, `(.L_x_14926) ;  /* 0x0000004605ac7947 */ /* 0x000ff4000b800000 */
[----:B------:R-:W2:Y:S01]  /*10460*/  LDL.LU R2, [R1+0x4] ;  /* 0x0000040001027983 */ /* 0x000ea20000300800 */
[----:B------:R-:W-:Y:S02]  /*10470*/  LEA R17, R17, R21, 0x7 ;  /* 0x0000001511117211 */ /* 0x000fe400078e38ff */
[----:B------:R-:W-:Y:S01]  /*10480*/  LOP3.LUT R23, R23, 0xffffdfff, RZ, 0xc0, !PT ;  /* 0xffffdfff17177812 */ /* 0x000fe200078ec0ff */
[----:B------:R-:W0:Y:S02]  /*10490*/  SHFL.IDX PT, R9, R0, RZ, 0x181f ;  /* 0x00181fff00097589 */ /* 0x000e2400000e0000 */
[----:B------:R-:W-:Y:S02]  /*104a0*/  VIADD R7, R17, 0x10 ;  /* 0x0000001011077836 */ /* 0x000fe40000000000 */
[----:B------:R-:W3:Y:S04]  /*104b0*/  SHFL.IDX PT, R3, R4, RZ, 0x181f ;  /* 0x00181fff04037589 */ /* 0x000ee800000e0000 */
[----:B------:R-:W4:Y:S04]  /*104c0*/  SHFL.IDX PT, R6, R0, 0x1, 0x181f ;  /* 0x00381f0000067f89 */ /* 0x000f2800000e0000 */
[----:B------:R-:W-:Y:S04]  /*104d0*/  SHFL.IDX PT, R10, R0, 0x2, 0x181f ;  /* 0x00581f00000a7f89 */ /* 0x000fe800000e0000 */
[----:B------:R-:W-:Y:S01]  /*104e0*/  SHFL.IDX PT, R11, R0, 0x3, 0x181f ;  /* 0x00781f00000b7f89 */ /* 0x000fe200000e0000 */
[----:B--2---:R-:W-:-:S03]  /*104f0*/  IMAD R5, R2, R5, RZ ;  /* 0x0000000502057224 */ /* 0x004fc600078e02ff */
[----:B------:R-:W2:Y:S02]  /*10500*/  SHFL.IDX PT, R2, R4, 0x1, 0x181f ;  /* 0x00381f0004027f89 */ /* 0x000ea400000e0000 */
[-C--:B------:R-:W-:Y:S02]  /*10510*/  ISETP.GE.AND P6, PT, R17, R5.reuse, PT ;  /* 0x000000051100720c */ /* 0x080fe40003fc6270 */
[----:B------:R-:W-:Y:S01]  /*10520*/  ISETP.GE.AND P5, PT, R7, R5, PT ;  /* 0x000000050700720c */ /* 0x000fe20003fa6270 */
[----:B------:R-:W-:-:S05]  /*10530*/  VIADD R7, R17, 0x20 ;  /* 0x0000002011077836 */ /* 0x000fca0000000000 */
[----:B------:R-:W-:-:S05]  /*10540*/  ISETP.GE.AND P3, PT, R7, R5, PT ;  /* 0x000000050700720c */ /* 0x000fca0003f66270 */
[----:B0-----:R-:W-:Y:S02]  /*10550*/  @!P6 LEA R9, P1, R20, R9, 0x1 ;  /* 0x000000091409e211 */ /* 0x001fe400078208ff */
[----:B------:R-:W-:-:S03]  /*10560*/  @P6 LOP3.LUT R23, R23, 0x2000, RZ, 0xfc, !PT ;  /* 0x0000200017176812 */ /* 0x000fc600078efcff */
[----:B---3--:R-:W-:Y:S01]  /*10570*/  @!P6 IMAD.X R3, RZ, RZ, R3, P1 ;  /* 0x000000ffff03e224 */ /* 0x008fe200008e0603 */
[----:B----4-:R-:W-:Y:S02]  /*10580*/  @!P5 LEA R6, P1, R20, R6, 0x1 ;  /* 0x000000061406d211 */ /* 0x010fe400078208ff */
[----:B------:R-:W-:-:S03]  /*10590*/  LOP3.LUT R23, R23, 0xffffefff, RZ, 0xc0, !PT ;  /* 0xffffefff17177812 */ /* 0x000fc600078ec0ff */
        /* <DEDUP_REMOVED lines=8> */
[----:B------:R-:W-:-:S04]  /*10620*/  IADD3 R2, R17, 0x30, RZ ;  /* 0x0000003011027810 */ /* 0x000fc80007ffe0ff */
        /* <DEDUP_REMOVED lines=12> */
[----:B--2---:R-:W-:-:S05]  /*106f0*/  @!P4 LEA R14, P1, R20, R11, 0x1 ;  /* 0x0000000b140ec211 */ /* 0x004fca00078208ff */
[----:B0-----:R-:W-:Y:S02]  /*10700*/  @!P4 IMAD.X R11, RZ, RZ, R2, P1 ;  /* 0x000000ffff0bc224 */ /* 0x001fe400008e0602 */
[----:B------:R-:W-:-:S05]  /*10710*/  @!P6 IMAD.MOV.U32 R2, RZ, RZ, R9 ;  /* 0x000000ffff02e224 */ /* 0x000fca00078e0009 */
[----:B------:R0:W-:Y:S02]  /*10720*/  @!P6 LDGSTS.E.BYPASS.LTC128B.128 [R26+0x18400], desc[UR36][R2.64], !P0 ;  /* 0x18400000021aefae */ /* 0x0001e4000c101d64 */
[----:B0-----:R-:W-:Y:S01]  /*10730*/  @!P5 IMAD.MOV.U32 R2, RZ, RZ, R6 ;  /* 0x000000ffff02d224 */ /* 0x001fe200078e0006 */
[----:B------:R-:W-:Y:S01]  /*10740*/  @!P5 MOV R3, R8 ;  /* 0x000000080003d202 */ /* 0x000fe20000000f00 */
[----:B------:R-:W-:Y:S04]  /*10750*/  SHFL.IDX PT, R6, R0, 0x6, 0x181f ;  /* 0x00d81f0000067f89 */ /* 0x000fe800000e0000 */
[----:B------:R0:W-:Y:S04]  /*10760*/  @!P5 LDGSTS.E.BYPASS.LTC128B.128 [R26+0x18c00], desc[UR36][R2.64], !P0 ;  /* 0x18c00000021adfae */ /* 0x0001e8000c101d64 */
[----:B------:R-:W2:Y:S04]  /*10770*/  SHFL.IDX PT, R8, R0, 0x5, 0x181f ;  /* 0x00b81f0000087f89 */ /* 0x000ea800000e0000 */
[----:B------:R-:W-:Y:S01]  /*10780*/  SHFL.IDX PT, R0, R0, 0x7, 0x181f ;  /* 0x00f81f0000007f89 */ /* 0x000fe200000e0000 */
[----:B0-----:R-:W-:-:S02]  /*10790*/  @!P3 IMAD.MOV.U32 R2, RZ, RZ, R10 ;  /* 0x000000ffff02b224 */ /* 0x001fc400078e000a */
[----:B------:R-:W-:Y:S02]  /*107a0*/  @!P3 IMAD.MOV.U32 R3, RZ, RZ, R7 ;  /* 0x000000ffff03b224 */ /* 0x000fe400078e0007 */
[----:B------:R-:W0:Y:S04]  /*107b0*/  SHFL.IDX PT, R7, R4, 0x5, 0x181f ;  /* 0x00b81f0004077f89 */ /* 0x000e2800000e0000 */
[----:B------:R3:W-:Y:S02]  /*107c0*/  @!P3 LDGSTS.E.BYPASS.LTC128B.128 [R26+0x19400], desc[UR36][R2.64], !P0 ;  /* 0x19400000021abfae */ /* 0x0007e4000c101d64 */
[----:B---3--:R-:W-:Y:S01]  /*107d0*/  VIADD R2, R17, 0x50 ;  /* 0x0000005011027836 */ /* 0x008fe20000000000 */
[----:B------:R-:W-:-:S04]  /*107e0*/  @!P2 MOV R3, R12 ;  /* 0x0000000c0003a202 */ /* 0x000fc80000000f00 */
[----:B------:R-:W-:Y:S01]  /*107f0*/  ISETP.GE.AND P3, PT, R2, R5, PT ;  /* 0x000000050200720c */ /* 0x000fe20003f66270 */
[----:B------:R-:W-:-:S05]  /*10800*/  @!P2 IMAD.MOV.U32 R2, RZ, RZ, R13 ;  /* 0x000000ffff02a224 */ /* 0x000fca00078e000d */
[----:B------:R3:W-:Y:S07]  /*10810*/  @!P2 LDGSTS.E.BYPASS.LTC128B.128 [R26+0x19c00], desc[UR36][R2.64], !P0 ;  /* 0x19c00000021aafae */ /* 0x0007ee000c101d64 */
[----:B--2---:R-:W-:Y:S02]  /*10820*/  @!P3 LEA R8, P1, R20, R8, 0x1 ;  /* 0x000000081408b211 */ /* 0x004fe400078208ff */
[----:B------:R-:W-:Y:S01]  /*10830*/  @P3 LOP3.LUT R23, R23, 0x80, RZ, 0xfc, !PT ;  /* 0x0000008017173812 */ /* 0x000fe200078efcff */
[----:B---3--:R-:W2:Y:S01]  /*10840*/  SHFL.IDX PT, R2, R4, 0x6, 0x181f ;  /* 0x00d81f0004027f89 */ /* 0x008ea200000e0000 */
[----:B------:R-:W-:-:S02]  /*10850*/  VIADD R3, R17, 0x60 ;  /* 0x0000006011037836 */ /* 0x000fc40000000000 */
[----:B------:R-:W-:Y:S01]  /*10860*/  LOP3.LUT R23, R23, 0xffffffbf, RZ, 0xc0, !PT ;  /* 0xffffffbf17177812 */ /* 0x000fe200078ec0ff */
[----:B0-----:R-:W-:Y:S01]  /*10870*/  @!P3 IMAD.X R7, RZ, RZ, R7, P1 ;  /* 0x000000ffff07b224 */ /* 0x001fe200008e0607 */
[----:B------:R-:W0:Y:S01]  /*10880*/  SHFL.IDX PT, R4, R4, 0x7, 0x181f ;  /* 0x00f81f0004047f89 */ /* 0x000e2200000e0000 */
[----:B------:R-:W-:Y:S01]  /*10890*/  ISETP.GE.AND P2, PT, R3, R5, PT ;  /* 0x000000050300720c */ /* 0x000fe20003f46270 */
[----:B------:R-:W-:-:S12]  /*108a0*/  @!P4 IMAD.MOV.U32 R3, RZ, RZ, R11 ;  /* 0x000000ffff03c224 */ /* 0x000fd800078e000b */
[----:B------:R-:W-:Y:S02]  /*108b0*/  @!P2 LEA R6, P1, R20, R6, 0x1 ;  /* 0x000000061406a211 */ /* 0x000fe400078208ff */
[----:B------:R-:W-:-:S03]  /*108c0*/  @P2 LOP3.LUT R23, R23, 0x40, RZ, 0xfc, !PT ;  /* 0x0000004017172812 */ /* 0x000fc600078efcff */
[----:B--2---:R-:W-:Y:S02]  /*108d0*/  @!P2 IMAD.X R9, RZ, RZ, R2, P1 ;  /* 0x000000ffff09a224 */ /* 0x004fe400008e0602 */
[----:B------:R-:W-:-:S05]  /*108e0*/  @!P4 IMAD.MOV.U32 R2, RZ, RZ, R14 ;  /* 0x000000ffff02c224 */ /* 0x000fca00078e000e */
[----:B------:R2:W-:Y:S02]  /*108f0*/  @!P4 LDGSTS.E.BYPASS.LTC128B.128 [R26+0x1a400], desc[UR36][R2.64], !P0 ;  /* 0x1a400000021acfae */ /* 0x0005e4000c101d64 */
[----:B--2---:R-:W-:Y:S01]  /*10900*/  @!P3 IMAD.MOV.U32 R2, RZ, RZ, R8 ;  /* 0x000000ffff02b224 */ /* 0x004fe200078e0008 */
[----:B------:R-:W-:-:S05]  /*10910*/  @!P3 MOV R3, R7 ;  /* 0x000000070003b202 */ /* 0x000fca0000000f00 */
[----:B------:R2:W-:Y:S02]  /*10920*/  @!P3 LDGSTS.E.BYPASS.LTC128B.128 [R26+0x1ac00], desc[UR36][R2.64], !P0 ;  /* 0x1ac00000021abfae */ /* 0x0005e4000c101d64 */
[----:B--2---:R-:W-:Y:S02]  /*10930*/  @!P2 IMAD.MOV.U32 R2, RZ, RZ, R6 ;  /* 0x000000ffff02a224 */ /* 0x004fe400078e0006 */
[----:B------:R-:W-:-:S05]  /*10940*/  @!P2 IMAD.MOV.U32 R3, RZ, RZ, R9 ;  /* 0x000000ffff03a224 */ /* 0x000fca00078e0009 */
[----:B0-----:R2:W-:Y:S02]  /*10950*/  @!P2 LDGSTS.E.BYPASS.LTC128B.128 [R26+0x1b400], desc[UR36][R2.64], !P0 ;  /* 0x1b400000021aafae */ /* 0x0015e4000c101d64 */
.L_x_15022:
[----:B------:R-:W-:Y:S01]  /*10960*/  VIADD R17, R17, 0x70 ;  /* 0x0000007011117836 */ /* 0x000fe20000000000 */
[----:B------:R-:W-:-:S04]  /*10970*/  LOP3.LUT R23, R23, 0xffffbfff, RZ, 0xc0, !PT ;  /* 0xffffbfff17177812 */ /* 0x000fc800078ec0ff */
[----:B------:R-:W-:-:S13]  /*10980*/  ISETP.GE.AND P2, PT, R17, R5, PT ;  /* 0x000000051100720c */ /* 0x000fda0003f46270 */
[----:B--2---:R-:W-:Y:S02]  /*10990*/  @!P2 LEA R2, P1, R20, R0, 0x1 ;  /* 0x000000001402a211 */ /* 0x004fe400078208ff */
        /* <DEDUP_REMOVED lines=8> */
.L_x_14927:
        /* <DEDUP_REMOVED lines=28> */
.L_x_14929:
[----:B------:R-:W-:Y:S05]  /*10be0*/  BSYNC B6 ;  /* 0x0000000000067941 */ /* 0x000fea0003800000 */
.L_x_14928:
[----:B------:R-:W2:Y:S01]  /*10bf0*/  LDL.LU R21, [R1+0x8] ;  /* 0x0000080001157983 */ /* 0x000ea20000300800 */
[----:B0-----:R-:W0:Y:S01]  /*10c00*/  LDC R2, c[0x0][0x448] ;  /* 0x00011200ff027b82 */ /* 0x001e220000000800 */
[----:B------:R-:W-:Y:S02]  /*10c10*/  ULDC.64 UR4, c[0x0][0x398] ;  /* 0x0000e60000047ab9 */ /* 0x000fe40000000a00 */
[----:B------:R-:W3:Y:S04]  /*10c20*/  LDL.LU R20, [R1+0x10] ;  /* 0x0000100001147983 */ /* 0x000ee80000300800 */
[----:B------:R-:W4:Y:S01]  /*10c30*/  LDL.LU R17, [R1] ;  /* 0x0000000001117983 */ /* 0x000f220000300800 */
        /* <DEDUP_REMOVED lines=23> */
[----:B------:R-:W-:-:S05]  /*10db0*/  IMAD R4, R17, UR5, R4 ;  /* 0x0000000511047c24 */ /* 0x000fca000f8e0204 */
[----:B------:R-:W-:Y:S01]  /*10dc0*/  IADD3 R3, R3, R4, RZ ;  /* 0x0000000403037210 */ /* 0x000fe20007ffe0ff */
        /* <DEDUP_REMOVED lines=31> */
[----:B------:R-:W2:Y:S10]  /*10fc0*/  SHFL.IDX PT, R2, R4, RZ, 0x181f ;  /* 0x00181fff04027589 */ /* 0x000eb400000e0000 */
[----:B0-----:R-:W-:-:S02]  /*10fd0*/  @!P6 LEA R5, P0, R8, R14, 0x1 ;  /* 0x0000000e0805e211 */ /* 0x001fc400078008ff */
[----:B------:R-:W0:Y:S02]  /*10fe0*/  SHFL.IDX PT, R14, R0, 0x1, 0x181f ;  /* 0x00381f00000e7f89 */ /* 0x000e2400000e0000 */
[----:B--2---:R-:W-:Y:S01]  /*10ff0*/  @!P6 IADD3.X R3, RZ, R2, RZ, P0, !PT ;  /* 0x00000002ff03e210 */ /* 0x004fe200007fe4ff */
[----:B------:R-:W-:Y:S02]  /*11000*/  @!P6 IMAD.MOV.U32 R2, RZ, RZ, R5 ;  /* 0x000000ffff02e224 */ /* 0x000fe400078e0005 */
[----:B------:R-:W2:Y:S04]  /*11010*/  SHFL.IDX PT, R5, R4, 0x1, 0x181f ;  /* 0x00381f0004057f89 */ /* 0x000ea800000e0000 */
[----:B------:R-:W-:Y:S04]  /*11020*/  @!P6 LDGSTS.E.BYPASS.LTC128B.128 [R26+0x22400], desc[UR36][R2.64], !P4 ;  /* 0x22400000021aefae */ /* 0x000fe8000e101d64 */
[----:B------:R-:W-:Y:S04]  /*11030*/  @!P6 LDGSTS.E.BYPASS.LTC128B.128 [R26+0x26400], desc[UR36][R2.64+0x80], !P3 ;  /* 0x26400080021aefae */ /* 0x000fe8000d901d64 */
[----:B------:R-:W-:Y:S04]  /*11040*/  @!P6 LDGSTS.E.BYPASS.LTC128B.128 [R26+0x2a400], desc[UR36][R2.64+0x100], !P2 ;  /* 0x2a400100021aefae */ /* 0x000fe8000d101d64 */
[----:B------:R3:W-:Y:S01]  /*11050*/  @!P6 LDGSTS.E.BYPASS.LTC128B.128 [R26+0x2e400], desc[UR36][R2.64+0x180], !P1 ;  /* 0x2e400180021aefae */ /* 0x0007e2000c901d64 */
[----:B------:R-:W-:-:S02]  /*11060*/  LOP3.LUT P6, RZ, R23, 0x80, RZ, 0xc0, !PT ;  /* 0x0000008017ff7812 */ /* 0x000fc400078cc0ff */
[----:B0-----:R-:W-:Y:S02]  /*11070*/  @!P5 LEA R6, P0, R8, R14, 0x1 ;  /* 0x0000000e0806d211 */ /* 0x001fe400078008ff */
[----:B------:R-:W-:Y:S01]  /*11080*/  LOP3.LUT R23, R23, 0xfff7ffff, RZ, 0xc0, !PT ;  /* 0xfff7ffff17177812 */ /* 0x000fe200078ec0ff */
[----:B------:R-:W0:Y:S02]  /*11090*/  SHFL.IDX PT, R14, R0, 0x2, 0x181f ;  /* 0x00581f00000e7f89 */ /* 0x000e2400000e0000 */
[----:B--2---:R-:W-:Y:S02]  /*110a0*/  @!P5 IMAD.X R7, RZ, RZ, R5, P0 ;  /* 0x000000ffff07d224 */ /* 0x004fe400000e0605 */
[----:B------:R-:W2:Y:S01]  /*110b0*/  SHFL.IDX PT, R5, R4, 0x2, 0x181f ;  /* 0x00581f0004057f89 */ /* 0x000ea200000e0000 */
[----:B---3--:R-:W-:Y:S02]  /*110c0*/  @!P5 IMAD.MOV.U32 R2, RZ, RZ, R6 ;  /* 0x000000ffff02d224 */ /* 0x008fe400078e0006 */
[----:B------:R-:W-:Y:S01]  /*110d0*/  @!P5 IMAD.MOV.U32 R3, RZ, RZ, R7 ;  /* 0x000000ffff03d224 */ /* 0x000fe200078e0007 */
[----:B------:R-:W-:-:S04]  /*110e0*/  @P6 LOP3.LUT R23, R23, 0x80000, RZ, 0xfc, !PT ;  /* 0x0008000017176812 */ /* 0x000fc800078efcff */
[----:B------:R-:W-:Y:S01]  /*110f0*/  @!P5 LDGSTS.E.BYPASS.LTC128B.128 [R26+0x22c00], desc[UR36][R2.64], !P4 ;  /* 0x22c00000021adfae */ /* 0x000fe2000e101d64 */
[----:B------:R-:W-:-:S03]  /*11100*/  LOP3.LUT P6, RZ, R23, 0x200, RZ, 0xc0, !PT ;  /* 0x0000020017ff7812 */ /* 0x000fc600078cc0ff */
[----:B------:R-:W-:Y:S04]  /*11110*/  @!P5 LDGSTS.E.BYPASS.LTC128B.128 [R26+0x26c00], desc[UR36][R2.64+0x80], !P3 ;  /* 0x26c00080021adfae */ /* 0x000fe8000d901d64 */
[----:B------:R-:W-:Y:S04]  /*11120*/  @!P5 LDGSTS.E.BYPASS.LTC128B.128 [R26+0x2ac00], desc[UR36][R2.64+0x100], !P2 ;  /* 0x2ac00100021adfae */ /* 0x000fe8000d101d64 */
[----:B------:R3:W-:Y:S01]  /*11130*/  @!P5 LDGSTS.E.BYPASS.LTC128B.128 [R26+0x2ec00], desc[UR36][R2.64+0x180], !P1 ;  /* 0x2ec00180021adfae */ /* 0x0007e2000c901d64 */
[C---:B------:R-:W-:Y:S02]  /*11140*/  LOP3.LUT P5, RZ, R23.reuse, 0x40, RZ, 0xc0, !PT ;  /* 0x0000004017ff7812 */ /* 0x040fe400078ac0ff */
[----:B------:R-:W-:-:S11]  /*11150*/  LOP3.LUT R23, R23, 0xfffbffff, RZ, 0xc0, !PT ;  /* 0xfffbffff17177812 */ /* 0x000fd600078ec0ff */
[----:B------:R-:W-:-:S04]  /*11160*/  @P5 LOP3.LUT R23, R23, 0x40000, RZ, 0xfc, !PT ;  /* 0x0004000017175812 */ /* 0x000fc800078efcff */
[C---:B------:R-:W-:Y:S02]  /*11170*/  LOP3.LUT P5, RZ, R23.reuse, 0x100, RZ, 0xc0, !PT ;  /* 0x0000010017ff7812 */ /* 0x040fe400078ac0ff */
[----:B------:R-:W-:-:S11]  /*11180*/  LOP3.LUT R23, R23, 0xffefffff, RZ, 0xc0, !PT ;  /* 0xffefffff17177812 */ /* 0x000fd600078ec0ff */
[----:B------:R-:W-:-:S04]  /*11190*/  @P5 LOP3.LUT R23, R23, 0x100000, RZ, 0xfc, !PT ;  /* 0x0010000017175812 */ /* 0x000fc800078efcff */
[----:B------:R-:W-:-:S13]  /*111a0*/  LOP3.LUT P5, RZ, R23, 0x800, RZ, 0xc0, !PT ;  /* 0x0000080017ff7812 */ /* 0x000fda00078ac0ff */
[----:B0-----:R-:W-:Y:S02]  /*111b0*/  @!P5 LEA R6, P0, R8, R14, 0x1 ;  /* 0x0000000e0806d211 */ /* 0x001fe400078008ff */
[----:B------:R-:W0:Y:S02]  /*111c0*/  SHFL.IDX PT, R14, R0, 0x3, 0x181f ;  /* 0x00781f00000e7f89 */ /* 0x000e2400000e0000 */
[----:B---3--:R-:W-:Y:S01]  /*111d0*/  @!P5 MOV R2, R6 ;  /* 0x000000060002d202 */ /* 0x008fe20000000f00 */
[----:B--2---:R-:W-:Y:S02]  /*111e0*/  @!P5 IMAD.X R7, RZ, RZ, R5, P0 ;  /* 0x000000ffff07d224 */ /* 0x004fe400000e0605 */
[----:B------:R-:W2:Y:S02]  /*111f0*/  SHFL.IDX PT, R5, R4, 0x3, 0x181f ;  /* 0x00781f0004057f89 */ /* 0x000ea400000e0000 */
[----:B------:R-:W-:-:S05]  /*11200*/  @!P5 IMAD.MOV.U32 R3, RZ, RZ, R7 ;  /* 0x000000ffff03d224 */ /* 0x000fca00078e0007 */
[----:B------:R-:W-:Y:S04]  /*11210*/  @!P5 LDGSTS.E.BYPASS.LTC128B.128 [R26+0x23400], desc[UR36][R2.64], !P4 ;  /* 0x23400000021adfae */ /* 0x000fe8000e101d64 */
[----:B------:R-:W-:Y:S04]  /*11220*/  @!P5 LDGSTS.E.BYPASS.LTC128B.128 [R26+0x27400], desc[UR36][R2.64+0x80], !P3 ;  /* 0x27400080021adfae */ /* 0x000fe8000d901d64 */
[----:B------:R-:W-:Y:S01]  /*11230*/  @!P5 LDGSTS.E.BYPASS.LTC128B.128 [R26+0x2b400], desc[UR36][R2.64+0x100], !P2 ;  /* 0x2b400100021adfae */ /* 0x000fe2000d101d64 */
[----:B0-----:R-:W-:-:S03]  /*11240*/  @!P6 LEA R6, P0, R8, R14, 0x1 ;  /* 0x0000000e0806e211 */ /* 0x001fc600078008ff */
[----:B------:R0:W-:Y:S01]  /*11250*/  @!P5 LDGSTS.E.BYPASS.LTC128B.128 [R26+0x2f400], desc[UR36][R2.64+0x180], !P1 ;  /* 0x2f400180021adfae */ /* 0x0001e2000c901d64 */
[----:B------:R-:W-:-:S03]  /*11260*/  LOP3.LUT P5, RZ, R23, 0x100000, RZ, 0xc0, !PT ;  /* 0x0010000017ff7812 */ /* 0x000fc600078ac0ff */
[----:B------:R-:W3:Y:S01]  /*11270*/  SHFL.IDX PT, R14, R0, 0x4, 0x181f ;  /* 0x00981f00000e7f89 */ /* 0x000ee200000e0000 */
[----:B--2---:R-:W-:-:S03]  /*11280*/  @!P6 IMAD.X R7, RZ, RZ, R5, P0 ;  /* 0x000000ffff07e224 */ /* 0x004fc600000e0605 */
[----:B------:R-:W2:Y:S01]  /*11290*/  SHFL.IDX PT, R5, R4, 0x4, 0x181f ;  /* 0x00981f0004057f89 */ /* 0x000ea200000e0000 */
[----:B0-----:R-:W-:Y:S02]  /*112a0*/  @!P6 IMAD.MOV.U32 R2, RZ, RZ, R6 ;  /* 0x000000ffff02e224 */ /* 0x001fe400078e0006 */
[----:B------:R-:W-:-:S05]  /*112b0*/  @!P6 IMAD.MOV.U32 R3, RZ, RZ, R7 ;  /* 0x000000ffff03e224 */ /* 0x000fca00078e0007 */
[----:B------:R-:W-:Y:S04]  /*112c0*/  @!P6 LDGSTS.E.BYPASS.LTC128B.128 [R26+0x23c00], desc[UR36][R2.64], !P4 ;  /* 0x23c00000021aefae */ /* 0x000fe8000e101d64 */
[----:B------:R-:W-:Y:S04]  /*112d0*/  @!P6 LDGSTS.E.BYPASS.LTC128B.128 [R26+0x27c00], desc[UR36][R2.64+0x80], !P3 ;  /* 0x27c00080021aefae */ /* 0x000fe8000d901d64 */
[----:B------:R-:W-:Y:S01]  /*112e0*/  @!P6 LDGSTS.E.BYPASS.LTC128B.128 [R26+0x2bc00], desc[UR36][R2.64+0x100], !P2 ;  /* 0x2bc00100021aefae */ /* 0x000fe2000d101d64 */
[----:B---3--:R-:W-:-:S03]  /*112f0*/  @!P5 LEA R6, P0, R8, R14, 0x1 ;  /* 0x0000000e0806d211 */ /* 0x008fc600078008ff */
[----:B------:R-:W0:Y:S02]  /*11300*/  SHFL.IDX PT, R14, R0, 0x5, 0x181f ;  /* 0x00b81f00000e7f89 */ /* 0x000e2400000e0000 */
[----:B--2---:R-:W-:Y:S02]  /*11310*/  @!P5 IMAD.X R7, RZ, RZ, R5, P0 ;  /* 0x000000ffff07d224 */ /* 0x004fe400000e0605 */
[----:B------:R-:W2:Y:S04]  /*11320*/  SHFL.IDX PT, R5, R4, 0x5, 0x181f ;  /* 0x00b81f0004057f89 */ /* 0x000ea800000e0000 */
[----:B------:R3:W-:Y:S01]  /*11330*/  @!P6 LDGSTS.E.BYPASS.LTC128B.128 [R26+0x2fc00], desc[UR36][R2.64+0x180], !P1 ;  /* 0x2fc00180021aefae */ /* 0x0007e2000c901d64 */
[----:B------:R-:W-:Y:S02]  /*11340*/  LOP3.LUT P6, RZ, R23, 0x80000, RZ, 0xc0, !PT ;  /* 0x0008000017ff7812 */ /* 0x000fe400078cc0ff */
[----:B---3--:R-:W-:Y:S01]  /*11350*/  @!P5 MOV R2, R6 ;  /* 0x000000060002d202 */ /* 0x008fe20000000f00 */
[----:B------:R-:W-:-:S10]  /*11360*/  @!P5 IMAD.MOV.U32 R3, RZ, RZ, R7 ;  /* 0x000000ffff03d224 */ /* 0x000fd400078e0007 */
[----:B0-----:R-:W-:Y:S02]  /*11370*/  @!P6 LEA R6, P0, R8, R14, 0x1 ;  /* 0x0000000e0806e211 */ /* 0x001fe400078008ff */
[----:B------:R-:W0:Y:S03]  /*11380*/  SHFL.IDX PT, R14, R0, 0x6, 0x181f ;  /* 0x00d81f00000e7f89 */ /* 0x000e2600000e0000 */
[----:B--2---:R-:W-:Y:S01]  /*11390*/  @!P6 IMAD.X R7, RZ, RZ, R5, P0 ;  /* 0x000000ffff07e224 */ /* 0x004fe200000e0605 */
[----:B------:R-:W-:Y:S04]  /*113a0*/  @!P5 LDGSTS.E.BYPASS.LTC128B.128 [R26+0x24400], desc[UR36][R2.64], !P4 ;  /* 0x24400000021adfae */ /* 0x000fe8000e101d64 */
[----:B------:R-:W2:Y:S04]  /*113b0*/  SHFL.IDX PT, R5, R4, 0x6, 0x181f ;  /* 0x00d81f0004057f89 */ /* 0x000ea800000e0000 */
[----:B------:R-:W-:Y:S04]  /*113c0*/  @!P5 LDGSTS.E.BYPASS.LTC128B.128 [R26+0x28400], desc[UR36][R2.64+0x80], !P3 ;  /* 0x28400080021adfae */ /* 0x000fe8000d901d64 */
[----:B------:R-:W-:Y:S04]  /*113d0*/  @!P5 LDGSTS.E.BYPASS.LTC128B.128 [R26+0x2c400], desc[UR36][R2.64+0x100], !P2 ;  /* 0x2c400100021adfae */ /* 0x000fe8000d101d64 */
[----:B------:R3:W-:Y:S01]  /*113e0*/  @!P5 LDGSTS.E.BYPASS.LTC128B.128 [R26+0x30400], desc[UR36][R2.64+0x180], !P1 ;  /* 0x30400180021adfae */ /* 0x0007e2000c901d64 */
[----:B------:R-:W-:Y:S01]  /*113f0*/  LOP3.LUT P5, RZ, R23, 0x40000, RZ, 0xc0, !PT ;  /* 0x0004000017ff7812 */ /* 0x000fe200078ac0ff */
[----:B---3--:R-:W-:-:S02]  /*11400*/  @!P6 IMAD.MOV.U32 R2, RZ, RZ, R6 ;  /* 0x000000ffff02e224 */ /* 0x008fc400078e0006 */
[----:B------:R-:W-:-:S10]  /*11410*/  @!P6 IMAD.MOV.U32 R3, RZ, RZ, R7 ;  /* 0x000000ffff03e224 */ /* 0x000fd400078e0007 */
[----:B0-----:R-:W-:Y:S02]  /*11420*/  @!P5 LEA R6, P0, R8, R14, 0x1 ;  /* 0x0000000e0806d211 */ /* 0x001fe400078008ff */
[----:B------:R0:W3:Y:S03]  /*11430*/  SHFL.IDX PT, R14, R0, 0x7, 0x181f ;  /* 0x00f81f00000e7f89 */ /* 0x0000e600000e0000 */
[----:B--2---:R-:W-:Y:S01]  /*11440*/  @!P5 IMAD.X R7, RZ, RZ, R5, P0 ;  /* 0x000000ffff07d224 */ /* 0x004fe200000e0605 */
[----:B------:R-:W-:Y:S04]  /*11450*/  @!P6 LDGSTS.E.BYPASS.LTC128B.128 [R26+0x24c00], desc[UR36][R2.64], !P4 ;  /* 0x24c00000021aefae */ /* 0x000fe8000e101d64 */
[----:B------:R-:W-:Y:S04]  /*11460*/  @!P6 LDGSTS.E.BYPASS.LTC128B.128 [R26+0x28c00], desc[UR36][R2.64+0x80], !P3 ;  /* 0x28c00080021aefae */ /* 0x000fe8000d901d64 */
[----:B------:R-:W-:Y:S04]  /*11470*/  @!P6 LDGSTS.E.BYPASS.LTC128B.128 [R26+0x2cc00], desc[UR36][R2.64+0x100], !P2 ;  /* 0x2cc00100021aefae */ /* 0x000fe8000d101d64 */
[----:B------:R2:W-:Y:S04]  /*11480*/  @!P6 LDGSTS.E.BYPASS.LTC128B.128 [R26+0x30c00], desc[UR36][R2.64+0x180], !P1 ;  /* 0x30c00180021aefae */ /* 0x0005e8000c901d64 */
[----:B------:R0:W4:Y:S01]  /*11490*/  SHFL.IDX PT, R5, R4, 0x7, 0x181f ;  /* 0x00f81f0004057f89 */ /* 0x00012200000e0000 */
[----:B--2---:R-:W-:Y:S01]  /*114a0*/  @!P5 MOV R2, R6 ;  /* 0x000000060002d202 */ /* 0x004fe20000000f00 */
[----:B------:R-:W-:-:S05]  /*114b0*/  @!P5 IMAD.MOV.U32 R3, RZ, RZ, R7 ;  /* 0x000000ffff03d224 */ /* 0x000fca00078e0007 */
[----:B------:R0:W-:Y:S04]  /*114c0*/  @!P5 LDGSTS.E.BYPASS.LTC128B.128 [R26+0x25400], desc[UR36][R2.64], !P4 ;  /* 0x25400000021adfae */ /* 0x0001e8000e101d64 */
[----:B------:R0:W-:Y:S04]  /*114d0*/  @!P5 LDGSTS.E.BYPASS.LTC128B.128 [R26+0x29400], desc[UR36][R2.64+0x80], !P3 ;  /* 0x29400080021adfae */ /* 0x0001e8000d901d64 */
[----:B------:R0:W-:Y:S04]  /*114e0*/  @!P5 LDGSTS.E.BYPASS.LTC128B.128 [R26+0x2d400], desc[UR36][R2.64+0x100], !P2 ;  /* 0x2d400100021adfae */ /* 0x0001e8000d101d64 */
[----:B---34-:R0:W-:Y:S02]  /*114f0*/  @!P5 LDGSTS.E.BYPASS.LTC128B.128 [R26+0x31400], desc[UR36][R2.64+0x180], !P1 ;  /* 0x31400180021adfae */ /* 0x0181e4000c901d64 */
.L_x_15040:
[----:B------:R-:W-:Y:S01]  /*11500*/  LOP3.LUT P0, RZ, R23, 0x4000, RZ, 0xc0, !PT ;  /* 0x0000400017ff7812 */ /* 0x000fe2000780c0ff */
[----:B------:R-:W-:-:S12]  /*11510*/  BSSY B0, `(.L_x_14931) ;  /* 0x000000b000007945 */ /* 0x000fd80003800000 */
        /* <DEDUP_REMOVED lines=8> */
[----:B------:R2:W-:Y:S04]  /*115a0*/  LDGSTS.E.BYPASS.LTC128B.128 [R26+0x2dc00], desc[UR36][R2.64+0x100], !P2 ;  /* 0x2dc00100021a7fae */ /* 0x0005e8000d101d64 */
[----:B------:R2:W-:Y:S02]  /*115b0*/  LDGSTS.E.BYPASS.LTC128B.128 [R26+0x31c00], desc[UR36][R2.64+0x180], !P1 ;  /* 0x31c00180021a7fae */ /* 0x0005e4000c901d64 */
.L_x_14932:
[----:B------:R-:W-:Y:S05]  /*115c0*/  BSYNC B0 ;  /* 0x0000000000007941 */ /* 0x000fea0003800000 */
.L_x_14931:
[----:B------:R-:W-:Y:S01]  /*115d0*/  NOP ;  /* 0x0000000000007918 */ /* 0x000fe20000000000 */
[----:B------:R-:W-:-:S13]  /*115e0*/  PLOP3.LUT P0, PT, PT, PT, PT, 0x80, 0x0 ;  /* 0x000000000000781c */ /* 0x000fda0003f0f070 */
.L_x_14933:
        /* <DEDUP_REMOVED lines=18> */
.L_x_15041:
[----:B------:R-:W-:Y:S05]  /*11710*/  BSYNC B0 ;  /* 0x0000000000007941 */ /* 0x000fea0003800000 */
.L_x_14934:
[----:B------:R-:W-:-:S13]  /*11720*/  LOP3.LUT P0, RZ, R23, 0x400, RZ, 0xc0, !PT ;  /* 0x0000040017ff7812 */ /* 0x000fda000780c0ff */
[----:B------:R-:W-:Y:S05]  /*11730*/  @!P0 BRA `(.L_x_14936) ;  /* 0x0000000000048947 */ /* 0x000fea0003800000 */
[----:B------:R-:W-:Y:S01]  /*11740*/  BPT.TRAP 0x1 ;  /* 0x000000040000795c */ /* 0x000fe20000300000 */
.L_x_14936:
[----:B------:R-:W-:Y:S01]  /*11750*/  SHF.L.U32 R0, R27, 0x1f, RZ ;  /* 0x0000001f1b007819 */ /* 0x000fe200000006ff */
[----:B------:R-:W-:Y:S03]  /*11760*/  BSSY B0, `(.L_x_14937) ;  /* 0x0000003000007945 */ /* 0x000fe60003800000 */
[----:B------:R-:W2:Y:S02]  /*11770*/  SYNCS.PHASECHK.TRANS64.TRYWAIT P0, [R25+URZ+0x32460], R0 ;  /* 0x03246000190075a7 */ /* 0x000ea4000800017f */
[----:B--2---:R-:W-:Y:S05]  /*11780*/  @!P0 BRA `(.L_x_14938) ;  /* 0x0000004800688947 */ /* 0x004fea0003800000 */
.L_x_15042:
[----:B------:R-:W-:Y:S05]  /*11790*/  BSYNC B0 ;  /* 0x0000000000007941 */ /* 0x000fea0003800000 */
.L_x_14937:
        /* <DEDUP_REMOVED lines=12> */
[----:B------:R-:W-:Y:S01]  /*11860*/  ULDC.64 UR4, c[0x0][0x338] ;  /* 0x0000ce0000047ab9 */ /* 0x000fe20000000a00 */
[----:B------:R-:W-:Y:S02]  /*11870*/  SEL R0, RZ, 0x2, P3 ;  /* 0x00000002ff007807 */ /* 0x000fe40001800000 */
[----:B------:R-:W-:Y:S02]  /*11880*/  IMAD.IADD R3, R3, 0x1, R5 ;  /* 0x0000000103037824 */ /* 0x000fe400078e0205 */
[----:B---3--:R-:W-:Y:S02]  /*11890*/  IMAD R5, R6, UR4, RZ ;  /* 0x0000000406057c24 */ /* 0x008fe4000f8e02ff */
        /* <DEDUP_REMOVED lines=18> */
[----:B------:R-:W-:Y:S02]  /*119c0*/  LEA R4, R4, R22, 0x1 ;  /* 0x0000001604047211 */ /* 0x000fe400078e08ff */
        /* <DEDUP_REMOVED lines=68> */
.L_x_15056:
        /* <DEDUP_REMOVED lines=15> */
.L_x_14940:
        /* <DEDUP_REMOVED lines=10> */
.L_x_14941:
[----:B0-----:R-:W2:Y:S01]  /*11fa0*/  LDL R2, [R1+0xc] ;  /* 0x00000c0001027983 */ /* 0x001ea20000100800 */
[----:B------:R0:W-:Y:S01]  /*11fb0*/  SYNCS.ARRIVE.TRANS64.A1T0 RZ, [R25+URZ+0x32450], RZ ;  /* 0x032450ff19ff79a7 */ /* 0x0001e2000810003f */
[----:B------:R-:W-:Y:S01]  /*11fc0*/  BSSY B0, `(.L_x_14942) ;  /* 0x00000dc000007945 */ /* 0x000fe20003800000 */
[----:B--2---:R-:W-:-:S13]  /*11fd0*/  ISETP.GE.AND P0, PT, R2, 0x2, PT ;  /* 0x000000020200780c */ /* 0x004fda0003f06270 */
[----:B0-----:R-:W-:Y:S05]  /*11fe0*/  @!P0 BRA `(.L_x_14943) ;  /* 0x0000000c00648947 */ /* 0x001fea0003800000 */
[----:B------:R-:W-:-:S07]  /*11ff0*/  IADD3 R21, R2, -0x2, RZ ;  /* 0xfffffffe02157810 */ /* 0x000fce0007ffe0ff */
.L_x_14956:
[----:B0-----:R-:W0:Y:S01]  /*12000*/  S2R R2, SR_TID.X ;  /* 0x0000000000027919 */ /* 0x001e220000002100 */
[----:B------:R-:W-:Y:S01]  /*12010*/  IMAD R8, R21, 0x60, R32 ;  /* 0x0000006015087824 */ /* 0x000fe200078e0220 */
[----:B------:R-:W-:Y:S02]  /*12020*/  IADD3 R24, R24, 0x1, RZ ;  /* 0x0000000118187810 */ /* 0x000fe40007ffe0ff */
[----:B------:R-:W-:Y:S02]  /*12030*/  LOP3.LUT P1, RZ, R23, 0x400, RZ, 0xc0, !PT ;  /* 0x0000040017ff7812 */ /* 0x000fe4000782c0ff */
        /* <DEDUP_REMOVED lines=35> */
[----:B------:R-:W-:Y:S01]  /*12270*/  ISETP.GT.AND P2, PT, R2, RZ, PT ;  /* 0x000000ff0200720c */ /* 0x000fe20003f44270 */
[----:B0-----:R-:W-:-:S12]  /*12280*/  @!P1 BRA `(.L_x_14944) ;  /* 0x0000000000049947 */ /* 0x001fd80003800000 */
[----:B------:R-:W-:Y:S01]  /*12290*/  BPT.TRAP 0x1 ;  /* 0x000000040000795c */ /* 0x000fe20000300000 */
.L_x_14944:
[----:B------:R-:W-:Y:S01]  /*122a0*/  IMAD R10, R24, 0x8, R22 ;  /* 0x00000008180a7824 */ /* 0x000fe200078e0216 */
[----:B------:R-:W-:Y:S01]  /*122b0*/  SHF.L.U32 R20, R27, 0x1f, RZ ;  /* 0x0000001f1b147819 */ /* 0x000fe200000006ff */
[----:B------:R-:W-:Y:S01]  /*122c0*/  BSSY B1, `(.L_x_14945) ;  /* 0x0000004000017945 */ /* 0x000fe20003800000 */
[----:B------:R-:W-:Y:S02]  /*122d0*/  SHF.R.S32.HI R9, RZ, 0x1f, R5 ;  /* 0x0000001fff097819 */ /* 0x000fe40000011405 */
[----:B------:R-:W0:Y:S02]  /*122e0*/  SYNCS.PHASECHK.TRANS64.TRYWAIT P0, [R10+URZ+0x32440], R20 ;  /* 0x032440140a0075a7 */ /* 0x000e24000800017f */
[----:B0-----:R-:W-:Y:S05]  /*122f0*/  @!P0 BRA `(.L_x_14946) ;  /* 0x0000004400e08947 */ /* 0x001fea0003800000 */
.L_x_15057:
[----:B------:R-:W-:Y:S05]  /*12300*/  BSYNC B1 ;  /* 0x0000000000017941 */ /* 0x000fea0003800000 */
.L_x_14945:
        /* <DEDUP_REMOVED lines=37> */
[----:B--2---:R-:W-:-:S04]  /*12560*/  IADD3 R2, P0, R2, R0, RZ ;  /* 0x0000000002027210 */ /* 0x004fc80007f1e0ff */
[----:B---3--:R-:W-:-:S05]  /*12570*/  IADD3.X R3, RZ, R3, RZ, P0, !PT ;  /* 0x00000003ff037210 */ /* 0x008fca00007fe4ff */
        /* <DEDUP_REMOVED lines=12> */
.L_x_15071:
        /* <DEDUP_REMOVED lines=8> */
.L_x_14948:
        /* <DEDUP_REMOVED lines=10> */
.L_x_14949:
[----:B------:R3:W-:Y:S01]  /*12760*/  SYNCS.ARRIVE.TRANS64.A1T0 RZ, [R10+URZ+0x32430], RZ ;  /* 0x032430ff0aff79a7 */ /* 0x0007e2000810003f */
[----:B------:R-:W-:Y:S05]  /*12770*/  @!P3 BRA `(.L_x_14950) ;  /* 0x000000000004b947 */ /* 0x000fea0003800000 */
[----:B------:R-:W-:Y:S01]  /*12780*/  BPT.TRAP 0x1 ;  /* 0x000000040000795c */ /* 0x000fe20000300000 */
.L_x_14950:
[----:B------:R-:W4:Y:S01]  /*12790*/  SYNCS.PHASECHK.TRANS64.TRYWAIT P0, [R10+URZ+0x32460], R20 ;  /* 0x032460140a0075a7 */ /* 0x000f22000800017f */
[----:B------:R-:W-:Y:S04]  /*127a0*/  BSSY B1, `(.L_x_14951) ;  /* 0x0000002000017945 */ /* 0x000fe80003800000 */
[----:B----4-:R-:W-:Y:S05]  /*127b0*/  @!P0 BRA `(.L_x_14952) ;  /* 0x0000004800648947 */ /* 0x010fea0003800000 */
.L_x_15072:
[----:B------:R-:W-:Y:S05]  /*127c0*/  BSYNC B1 ;  /* 0x0000000000017941 */ /* 0x000fea0003800000 */
.L_x_14951:
[----:B------:R-:W-:Y:S01]  /*127d0*/  ULDC.64 UR4, c[0x0][0x328] ;  /* 0x0000ca0000047ab9 */ /* 0x000fe20000000a00 */
[----:B------:R-:W-:Y:S01]  /*127e0*/  LOP3.LUT P5, RZ, R23, 0x1, RZ, 0xc0, !PT ;  /* 0x0000000117ff7812 */ /* 0x000fe200078ac0ff */
[----:B--2---:R-:W-:Y:S01]  /*127f0*/  IMAD R2, R9, UR4, RZ ;  /* 0x0000000409027c24 */ /* 0x004fe2000f8e02ff */
[C---:B------:R-:W-:Y:S01]  /*12800*/  LOP3.LUT P4, RZ, R23.reuse, 0x10, RZ, 0xc0, !PT ;  /* 0x0000001017ff7812 */ /* 0x040fe2000788c0ff */
[----:B0---4-:R-:W-:Y:S01]  /*12810*/  IMAD R20, R24, 0x6000, R30 ;  /* 0x0000600018147824 */ /* 0x011fe200078e021e */
        /* <DEDUP_REMOVED lines=15> */
[----:B-1----:R-:W-:Y:S02]  /*12910*/  IADD3 R25, R5, R3, RZ ;  /* 0x0000000305197210 */ /* 0x002fe40007ffe0ff */
        /* <DEDUP_REMOVED lines=22> */
[----:B-1----:R-:W-:Y:S04]  /*12a80*/  SHFL.IDX PT, R3, R25, 0x4, 0x181f ;  /* 0x00981f0019037f89 */ /* 0x002fe800000e0000 */
        /* <DEDUP_REMOVED lines=15> */
[----:B------:R1:W-:Y:S01]  /*12b80*/  LDGSTS.E.BYPASS.LTC128B.128 [R20+0x4c00], desc[UR36][R4.64+0x80], !P4 ;  /* 0x04c0008004147fae */ /* 0x0003e2000e101d64 */
[----:B------:R-:W-:-:S03]  /*12b90*/  IADD3.X R3, RZ, R3, RZ, P0, !PT ;  /* 0x00000003ff037210 */ /* 0x000fc600007fe4ff */
[----:B------:R1:W-:Y:S04]  /*12ba0*/  LDGSTS.E.BYPASS.LTC128B.128 [R20+0x7c00], desc[UR36][R4.64+0x100], !P3 ;  /* 0x07c0010004147fae */ /* 0x0003e8000d901d64 */
[----:B------:R1:W-:Y:S04]  /*12bb0*/  LDGSTS.E.BYPASS.LTC128B.128 [R20+0xac00], desc[UR36][R4.64+0x180], !P1 ;  /* 0x0ac0018004147fae */ /* 0x0003e8000c901d64 */
[----:B------:R1:W-:Y:S04]  /*12bc0*/  LDGSTS.E.BYPASS.LTC128B.128 [R20+0x2400], desc[UR36][R2.64], !P5 ;  /* 0x0240000002147fae */ /* 0x0003e8000e901d64 */
[----:B------:R1:W-:Y:S04]  /*12bd0*/  LDGSTS.E.BYPASS.LTC128B.128 [R20+0x5400], desc[UR36][R2.64+0x80], !P4 ;  /* 0x0540008002147fae */ /* 0x0003e8000e101d64 */
[----:B------:R1:W-:Y:S04]  /*12be0*/  LDGSTS.E.BYPASS.LTC128B.128 [R20+0x8400], desc[UR36][R2.64+0x100], !P3 ;  /* 0x0840010002147fae */ /* 0x0003e8000d901d64 */
[----:B------:R1:W-:Y:S04]  /*12bf0*/  LDGSTS.E.BYPASS.LTC128B.128 [R20+0xb400], desc[UR36][R2.64+0x180], !P1 ;  /* 0x0b40018002147fae */ /* 0x0003e8000c901d64 */
[----:B------:R1:W0:Y:S02]  /*12c00*/  SHFL.IDX PT, R14, R17, 0x5, 0x181f ;  /* 0x00b81f00110e7f89 */ /* 0x00022400000e0000 */
.L_x_15086:
        /* <DEDUP_REMOVED lines=11> */
.L_x_14954:
        /* <DEDUP_REMOVED lines=10> */
.L_x_14955:
[----:B------:R2:W-:Y:S01]  /*12d60*/  SYNCS.ARRIVE.TRANS64.A1T0 RZ, [R10+URZ+0x32450], RZ ;  /* 0x032450ff0aff79a7 */ /* 0x0005e2000810003f */
[----:B------:R-:W-:Y:S05]  /*12d70*/  @P2 BRA `(.L_x_14956) ;  /* 0xfffffff000a02947 */ /* 0x000fea000383ffff */
.L_x_14943:
[----:B------:R-:W-:Y:S05]  /*12d80*/  BSYNC B0 ;  /* 0x0000000000007941 */ /* 0x000fea0003800000 */
.L_x_14942:
        /* <DEDUP_REMOVED lines=20> */
.L_x_14958:
[----:B------:R-:W-:Y:S05]  /*12ed0*/  BSYNC B0 ;  /* 0x0000000000007941 */ /* 0x000fea0003800000 */
.L_x_14957:
[----:B------:R-:W-:Y:S02]  /*12ee0*/  SEL R24, R24, RZ, P0 ;  /* 0x000000ff18187207 */ /* 0x000fe40000000000 */
[----:B------:R-:W-:-:S07]  /*12ef0*/  LOP3.LUT R27, R27, R0, RZ, 0x3c, !PT ;  /* 0x000000001b1b7212 */ /* 0x000fce00078e3cff */
.L_x_14911:
[----:B------:R-:W-:Y:S05]  /*12f00*/  BSYNC B7 ;  /* 0x0000000000077941 */ /* 0x000fea0003800000 */
.L_x_14909:
        /* <DEDUP_REMOVED lines=8> */
[----:B------:R0:W4:Y:S01]  /*12f90*/  LDS.128 R16, [R22+0x324d0] ;  /* 0x0324d00016107984 */ /* 0x0001220000000c00 */
[----:B------:R-:W-:Y:S06]  /*12fa0*/  BAR.ARV 0x4, 0x180 ;  /* 0x0106000000007b1d */ /* 0x000fec0000002000 */
[----:B------:R-:W-:Y:S05]  /*12fb0*/  BRA `(.L_x_14960) ;  /* 0x0000000800cc7947 */ /* 0x000fea0003800000 */
.L_x_14959:
[----:B------:R-:W0:Y:S01]  /*12fc0*/  S2R R0, SR_TID.X ;  /* 0x0000000000007919 */ /* 0x000e220000002100 */
        /* <DEDUP_REMOVED lines=15> */
[----:B------:R-:W-:Y:S01]  /*130c0*/  ISETP.GE.U32.AND P5, PT, R8, 0x10, PT ;  /* 0x000000100800780c */ /* 0x000fe20003fa6070 */
[----:B------:R-:W-:Y:S01]  /*130d0*/  SHFL.IDX PT, R4, R16, 0x1, 0x1f ;  /* 0x00201f0010047f89 */ /* 0x000fe200000e0000 */
        /* <DEDUP_REMOVED lines=17> */
[----:B------:R0:W4:Y:S02]  /*131f0*/  SHFL.IDX PT, R14, R6, 0x1f, 0x1f ;  /* 0x03e01f00060e7f89 */ /* 0x00012400000e0000 */
.L_x_15096:
[----:B------:R-:W-:Y:S02]  /*13200*/  ULDC UR4, c[0x0][0xd38] ;  /* 0x00034e0000047ab9 */ /* 0x000fe40000000800 */
[----:B------:R-:W-:-:S05]  /*13210*/  MOV R7, UR4 ;  /* 0x0000000400077c02 */ /* 0x000fca0008000f00 */
[----:B----4-:R-:W-:-:S04]  /*13220*/  IMAD R14, R14, R7, RZ ;  /* 0x000000070e0e7224 */ /* 0x010fc800078e02ff */
[----:B------:R-:W-:-:S05]  /*13230*/  IMAD.IADD R9, R4, 0x1, R14 ;  /* 0x0000000104097824 */ /* 0x000fca00078e020e */
[----:B------:R-:W-:-:S13]  /*13240*/  ISETP.GT.AND P6, PT, R9, R0, PT ;  /* 0x000000000900720c */ /* 0x000fda0003fc4270 */
[----:B------:R-:W-:Y:S05]  /*13250*/  @P6 BRA `(.L_x_14962) ;  /* 0x00000000009c6947 */ /* 0x000fea0003800000 */
.L_x_14967:
[----:B------:R-:W4:Y:S01]  /*13260*/  LDC R2, c[0x0][0xd3c] ;  /* 0x00034f00ff027b82 */ /* 0x000f220000000800 */
[----:B------:R-:W-:-:S05]  /*13270*/  VIADD R19, R19, 0x1f ;  /* 0x0000001f13137836 */ /* 0x000fca0000000000 */
[----:B----4-:R-:W-:-:S13]  /*13280*/  ISETP.GE.AND P6, PT, R19, R2, PT ;  /* 0x000000021300720c */ /* 0x010fda0003fc6270 */
[----:B------:R-:W-:Y:S05]  /*13290*/  @P6 BRA `(.L_x_14963) ;  /* 0x0000000400d06947 */ /* 0x000fea0003800000 */
        /* <DEDUP_REMOVED lines=10> */
.L_x_14965:
[----:B------:R-:W-:Y:S05]  /*13340*/  BSYNC B0 ;  /* 0x0000000000007941 */ /* 0x000fea0003800000 */
.L_x_14964:
[----:B------:R-:W-:-:S03]  /*13350*/  UMOV UR4, 0xffffffff ;  /* 0xffffffff00047882 */ /* 0x000fc60000000000 */
[----:B------:R-:W-:Y:S05]  /*13360*/  BRA.DIV UR4, `(.L_x_14966) ;  /* 0x0000004a047c7947 */ /* 0x000fea000b800000 */
[----:B-----5:R-:W0:Y:S02]  /*13370*/  SHFL.UP PT, R14, R5, 0x1, RZ ;  /* 0x04200000050e7989 */ /* 0x020e2400000e00ff */
[----:B0-----:R-:W-:-:S05]  /*13380*/  SEL R14, R14, RZ, P1 ;  /* 0x000000ff0e0e7207 */ /* 0x001fca0000800000 */
[----:B------:R-:W-:-:S05]  /*13390*/  IMAD.IADD R13, R5, 0x1, R14 ;  /* 0x00000001050d7824 */ /* 0x000fca00078e020e */
[----:B------:R-:W4:Y:S02]  /*133a0*/  SHFL.UP PT, R14, R13, 0x2, RZ ;  /* 0x044000000d0e7989 */ /* 0x000f2400000e00ff */
[----:B----4-:R-:W-:-:S04]  /*133b0*/  SEL R2, R14, RZ, P2 ;  /* 0x000000ff0e027207 */ /* 0x010fc80001000000 */
        /* <DEDUP_REMOVED lines=11> */
.L_x_15104:
[----:B------:R-:W-:Y:S02]  /*13470*/  ULDC UR4, c[0x0][0xd38] ;  /* 0x00034e0000047ab9 */ /* 0x000fe40000000800 */
[----:B------:R-:W-:-:S04]  /*13480*/  IMAD.U32 R7, RZ, RZ, UR4 ;  /* 0x00000004ff077e24 */ /* 0x000fc8000f8e00ff */
[----:B----4-:R-:W-:-:S04]  /*13490*/  IMAD R14, R14, R7, RZ ;  /* 0x000000070e0e7224 */ /* 0x010fc800078e02ff */
[----:B------:R-:W-:-:S05]  /*134a0*/  IMAD.IADD R9, R14, 0x1, R9 ;  /* 0x000000010e097824 */ /* 0x000fca00078e0209 */
[----:B------:R-:W-:-:S13]  /*134b0*/  ISETP.GT.AND P6, PT, R9, R0, PT ;  /* 0x000000000900720c */ /* 0x000fda0003fc4270 */
[----:B------:R-:W-:Y:S05]  /*134c0*/  @!P6 BRA `(.L_x_14967) ;  /* 0xfffffffc0064e947 */ /* 0x000fea000383ffff */
.L_x_14962:
[----:B------:R-:W-:Y:S01]  /*134d0*/  IADD3 R16, -R14, R9, RZ ;  /* 0x000000090e107210 */ /* 0x000fe20007ffe1ff */
[----:B------:R-:W-:-:S04]  /*134e0*/  UMOV UR4, 0xffffffff ;  /* 0xffffffff00047882 */ /* 0x000fc80000000000 */
[----:B------:R-:W-:-:S05]  /*134f0*/  IMAD R3, R6, R7, R16 ;  /* 0x0000000706037224 */ /* 0x000fca00078e0210 */
[----:B------:R-:W-:Y:S01]  /*13500*/  ISETP.GT.AND P6, PT, R3, R0, PT ;  /* 0x000000000300720c */ /* 0x000fe20003fc4270 */
[----:B------:R-:W-:-:S12]  /*13510*/  BRA.DIV UR4, `(.L_x_14968) ;  /* 0x0000004a04cc7947 */ /* 0x000fd8000b800000 */
[----:B------:R-:W-:-:S04]  /*13520*/  VOTE.ANY R2, PT, !P6 ;  /* 0x0000000000027806 */ /* 0x000fc800070e0100 */
[----:B------:R-:W4:Y:S02]  /*13530*/  POPC R4, R2 ;  /* 0x0000000200047309 */ /* 0x000f240000000000 */
[----:B----4-:R4:W0:Y:S02]  /*13540*/  SHFL.IDX PT, R5, R5, R4, 0x1f ;  /* 0x00001f0405057589 */ /* 0x01082400000e0000 */
.L_x_15108:
[----:B------:R-:W-:Y:S01]  /*13550*/  ISETP.NE.AND P0, PT, R2, RZ, PT ;  /* 0x000000ff0200720c */ /* 0x000fe20003f05270 */
[----:B------:R-:W-:-:S12]  /*13560*/  IMAD.MOV.U32 R14, RZ, RZ, RZ ;  /* 0x000000ffff0e7224 */ /* 0x000fd800078e00ff */
[----:B------:R-:W-:Y:S05]  /*13570*/  @!P0 BRA `(.L_x_14969) ;  /* 0x0000000000108947 */ /* 0x000fea0003800000 */
[----:B------:R-:W-:Y:S01]  /*13580*/  UMOV UR4, 0xffffffff ;  /* 0xffffffff00047882 */ /* 0x000fe20000000000 */
[----:B------:R-:W-:Y:S02]  /*13590*/  VIADD R12, R4, 0xffffffff ;  /* 0xffffffff040c7836 */ /* 0x000fe40000000000 */
[----:B------:R-:W-:Y:S05]  /*135a0*/  BRA.DIV UR4, `(.L_x_14970) ;  /* 0x0000004a04f07947 */ /* 0x000fea000b800000 */
[----:B------:R0:W0:Y:S02]  /*135b0*/  SHFL.IDX PT, R14, R6, R12, 0x1f ;  /* 0x00001f0c060e7589 */ /* 0x00002400000e0000 */
.L_x_14969:
[----:B------:R-:W5:Y:S01]  /*135c0*/  LDC.64 R2, c[0x0][0xd90] ;  /* 0x00036400ff027b82 */ /* 0x000f620000000a00 */
[----:B------:R-:W-:-:S04]  /*135d0*/  IMAD.IADD R19, R4, 0x1, R19 ;  /* 0x0000000104137824 */ /* 0x000fc800078e0213 */
[----:B-----5:R-:W-:-:S05]  /*135e0*/  IMAD.WIDE R2, R19, 0x4, R2 ;  /* 0x0000000413027825 */ /* 0x020fca00078e0202 */
[----:B0-----:R0:W4:Y:S01]  /*135f0*/  LDG.E R6, desc[UR36][R2.64] ;  /* 0x0000002402067981 */ /* 0x001122000c1e1900 */
[----:B------:R-:W-:Y:S01]  /*13600*/  IMAD R16, R14, R7, R16 ;  /* 0x000000070e107224 */ /* 0x000fe200078e0210 */
[----:B0-----:R-:W-:Y:S01]  /*13610*/  MOV R2, RZ ;  /* 0x000000ff00027202 */ /* 0x001fe20000000f00 */
[----:B----4-:R-:W-:-:S05]  /*13620*/  IMAD R4, R5, R6, RZ ;  /* 0x0000000605047224 */ /* 0x010fca00078e02ff */
[----:B------:R-:W-:-:S04]  /*13630*/  IABS R8, R4 ;  /* 0x0000000400087213 */ /* 0x000fc80000000000 */
[----:B--23--:R-:W0:Y:S08]  /*13640*/  I2F.RP R10, R8 ;  /* 0x00000008000a7306 */ /* 0x00ce300000209400 */
        /* <DEDUP_REMOVED lines=19> */
[----:B------:R-:W-:-:S05]  /*13780*/  @P0 VIADD R2, R2, 0x1 ;  /* 0x0000000102020836 */ /* 0x000fca0000000000 */
[----:B------:R-:W-:Y:S02]  /*13790*/  @!P2 IADD3 R2, -R2, RZ, RZ ;  /* 0x000000ff0202a210 */ /* 0x000fe40007ffe1ff */
        /* <DEDUP_REMOVED lines=30> */
[----:B------:R-:W-:Y:S02]  /*13980*/  @!P1 LOP3.LUT R2, RZ, R6, RZ, 0x33, !PT ;  /* 0x00000006ff029212 */ /* 0x000fe400078e33ff */
[----:B------:R-:W-:-:S05]  /*13990*/  IADD3 R6, -R6, RZ, RZ ;  /* 0x000000ff06067210 */ /* 0x000fca0007ffe1ff */
[----:B------:R-:W-:Y:S01]  /*139a0*/  IMAD R18, R2, R6, R9 ;  /* 0x0000000602127224 */ /* 0x000fe200078e0209 */
[----:B------:R-:W-:-:S05]  /*139b0*/  LOP3.LUT R2, RZ, R2, RZ, 0x33, !PT ;  /* 0x00000002ff027212 */ /* 0x000fca00078e33ff */
[----:B------:R-:W-:Y:S01]  /*139c0*/  IMAD.IADD R17, R5, 0x1, R2 ;  /* 0x0000000105117824 */ /* 0x000fe200078e0202 */
[----:B------:R-:W-:Y:S06]  /*139d0*/  BRA `(.L_x_14971) ;  /* 0x00000000001c7947 */ /* 0x000fec0003800000 */
.L_x_14963:
[----:B------:R-:W-:Y:S01]  /*139e0*/  UMOV UR4, URZ ;  /* 0x0000003f00047c82 */ /* 0x000fe20008000000 */
[----:B------:R-:W-:Y:S01]  /*139f0*/  UMOV UR5, URZ ;  /* 0x0000003f00057c82 */ /* 0x000fe20008000000 */
[----:B------:R-:W-:Y:S01]  /*13a00*/  ULDC UR6, c[0x0][0xd3c] ;  /* 0x00034f0000067ab9 */ /* 0x000fe20000000800 */
[----:B------:R-:W-:Y:S02]  /*13a10*/  IMAD.MOV.U32 R16, RZ, RZ, R0 ;  /* 0x000000ffff107224 */ /* 0x000fe400078e0000 */
[----:B------:R-:W-:Y:S02]  /*13a20*/  IMAD.U32 R17, RZ, RZ, UR4 ;  /* 0x00000004ff117e24 */ /* 0x000fe4000f8e00ff */
[----:B------:R-:W-:Y:S02]  /*13a30*/  IMAD.U32 R18, RZ, RZ, UR5 ;  /* 0x00000005ff127e24 */ /* 0x000fe4000f8e00ff */
[----:B------:R-:W-:-:S07]  /*13a40*/  IMAD.U32 R19, RZ, RZ, UR6 ;  /* 0x00000006ff137e24 */ /* 0x000fce000f8e00ff */
.L_x_14971:
[----:B------:R-:W4:Y:S01]  /*13a50*/  S2R R0, SR_TID.X ;  /* 0x0000000000007919 */ /* 0x000f220000002100 */
        /* <DEDUP_REMOVED lines=9> */
.L_x_14960:
[----:B------:R-:W-:Y:S02]  /*13af0*/  ULDC UR4, c[0x0][0xd3c] ;  /* 0x00034f0000047ab9 */ /* 0x000fe40000000800 */
[----:B----4-:R-:W-:-:S13]  /*13b00*/  ISETP.GE.AND P0, PT, R19, UR4, PT ;  /* 0x0000000413007c0c */ /* 0x010fda000bf06270 */
[----:B------:R-:W-:Y:S05]  /*13b10*/  @!P0 BRA `(.L_x_14972) ;  /* 0xffffffac00508947 */ /* 0x000fea000383ffff */
[----:B------:R-:W-:Y:S05]  /*13b20*/  BSYNC B8 ;  /* 0x0000000000087941 */ /* 0x000fea0003800000 */
.L_x_14905:
[----:B0-----:R-:W4:Y:S01]  /*13b30*/  LDL.LU R0, [R1+0x1c] ;  /* 0x00001c0001007983 */ /* 0x001f220000300800 */
[----:B------:R-:W-:Y:S01]  /*13b40*/  BSSY B0, `(.L_x_14973) ;  /* 0x000000b000007945 */ /* 0x000fe20003800000 */
[----:B------:R-:W0:Y:S01]  /*13b50*/  S2R R5, SR_CgaCtaId ;  /* 0x0000000000057919 */ /* 0x000e220000008800 */
[----:B----4-:R-:W-:-:S04]  /*13b60*/  IADD3 R0, R0, 0x1, RZ ;  /* 0x0000000100007810 */ /* 0x010fc80007ffe0ff */
        /* <DEDUP_REMOVED lines=8> */
.L_x_15111:
[----:B------:R-:W-:Y:S05]  /*13bf0*/  BSYNC B0 ;  /* 0x0000000000007941 */ /* 0x000fea0003800000 */
.L_x_14973:
[----:B------:R-:W-:-:S03]  /*13c00*/  UMOV UR4, 0xffffffff ;  /* 0xffffffff00047882 */ /* 0x000fc60000000000 */
[----:B------:R-:W-:Y:S05]  /*13c10*/  BRA.DIV UR4, `(.L_x_14975) ;  /* 0x00000046048c7947 */ /* 0x000fea000b800000 */
[----:B0-----:R-:W0:Y:S02]  /*13c20*/  S2R R0, SR_TID.X ;  /* 0x0000000000007919 */ /* 0x001e240000002100 */
[----:B0-----:R-:W-:-:S04]  /*13c30*/  SHF.R.U32.HI R0, RZ, 0x5, R0 ;  /* 0x00000005ff007819 */ /* 0x001fc80000011600 */
[----:B------:R-:W-:-:S05]  /*13c40*/  LOP3.LUT R0, R0, 0x3, RZ, 0xc0, !PT ;  /* 0x0000000300007812 */ /* 0x000fca00078ec0ff */
[----:B------:R0:W4:Y:S02]  /*13c50*/  SHFL.IDX PT, R14, R0, RZ, 0x1f ;  /* 0x00001fff000e7589 */ /* 0x00012400000e0000 */
.L_x_15114:
[----:B----4-:R-:W-:Y:S01]  /*13c60*/  ISETP.NE.AND P0, PT, R14, RZ, PT ;  /* 0x000000ff0e00720c */ /* 0x010fe20003f05270 */
[----:B------:R-:W-:-:S12]  /*13c70*/  BSSY B0, `(.L_x_14976) ;  /* 0x0000026000007945 */ /* 0x000fd80003800000 */
[----:B------:R-:W-:Y:S05]  /*13c80*/  @P0 BRA `(.L_x_14977) ;  /* 0x0000000000900947 */ /* 0x000fea0003800000 */
[----:B------:R-:W-:-:S03]  /*13c90*/  UMOV UR4, 0xffffffff ;  /* 0xffffffff00047882 */ /* 0x000fc60000000000 */
[----:B------:R-:W-:Y:S05]  /*13ca0*/  BRA.DIV UR4, `(.L_x_14978) ;  /* 0x00000046049c7947 */ /* 0x000fea000b800000 */
[----:B------:R-:W-:-:S13]  /*13cb0*/  ELECT P6, URZ, PT ;  /* 0x00000000003f782f */ /* 0x000fda00038c0000 */
.L_x_15117:
        /* <DEDUP_REMOVED lines=8> */
.L_x_14979:
[C---:B------:R-:W-:Y:S01]  /*13d40*/  IMAD R3, R24.reuse, 0x8, R5 ;  /* 0x0000000818037824 */ /* 0x040fe200078e0205 */
[----:B------:R-:W-:Y:S01]  /*13d50*/  SHF.L.U32 R2, R27, 0x1f, RZ ;  /* 0x0000001f1b027819 */ /* 0x000fe200000006ff */
[----:B------:R-:W-:-:S03]  /*13d60*/  VIADD R24, R24, 0x1 ;  /* 0x0000000118187836 */ /* 0x000fc60000000000 */
[----:B------:R-:W0:Y:S02]  /*13d70*/  SYNCS.PHASECHK.TRANS64.TRYWAIT P1, [R3+URZ+0x32440], R2 ;  /* 0x03244002030075a7 */ /* 0x000e24000802017f */
[----:B------:R-:W-:-:S04]  /*13d80*/  ISETP.NE.AND P2, PT, R24, 0x2, PT ;  /* 0x000000021800780c */ /* 0x000fc80003f45270 */
[----:B------:R-:W-:Y:S01]  /*13d90*/  SEL R0, RZ, 0x1, P2 ;  /* 0x00000001ff007807 */ /* 0x000fe20001000000 */
[----:B0-----:R-:W-:Y:S08]  /*13da0*/  @!P1 BRA `(.L_x_14980) ;  /* 0x00000044007c9947 */ /* 0x001ff00003800000 */
.L_x_15118:
[----:B------:R-:W-:Y:S02]  /*13db0*/  SEL R24, R24, RZ, P2 ;  /* 0x000000ff18187207 */ /* 0x000fe40001000000 */
[----:B------:R-:W-:Y:S01]  /*13dc0*/  LOP3.LUT R0, R27, R0, RZ, 0x3c, !PT ;  /* 0x000000001b007212 */ /* 0x000fe200078e3cff */
[----:B------:R-:W-:Y:S06]  /*13dd0*/  @!P0 BRA `(.L_x_14981) ;  /* 0x0000000000048947 */ /* 0x000fec0003800000 */
[----:B------:R-:W-:Y:S01]  /*13de0*/  BPT.TRAP 0x1 ;  /* 0x000000040000795c */ /* 0x000fe20000300000 */
.L_x_14981:
[----:B------:R-:W-:Y:S01]  /*13df0*/  IMAD R5, R24, 0x8, R5 ;  /* 0x0000000818057824 */ /* 0x000fe200078e0205 */
[----:B------:R-:W-:-:S04]  /*13e00*/  SHF.L.U32 R0, R0, 0x1f, RZ ;  /* 0x0000001f00007819 */ /* 0x000fc800000006ff */
[----:B------:R-:W4:Y:S02]  /*13e10*/  SYNCS.PHASECHK.TRANS64.TRYWAIT P1, [R5+URZ+0x32440], R0 ;  /* 0x03244000050075a7 */ /* 0x000f24000802017f */
[----:B----4-:R-:W-:Y:S05]  /*13e20*/  @!P1 BRA `(.L_x_14982) ;  /* 0x0000004400709947 */ /* 0x010fea0003800000 */
.L_x_15119:
[----:B------:R-:W-:Y:S05]  /*13e30*/  @!P0 BRA `(.L_x_14983) ;  /* 0x0000000000048947 */ /* 0x000fea0003800000 */
[----:B------:R-:W-:Y:S01]  /*13e40*/  BPT.TRAP 0x1 ;  /* 0x000000040000795c */ /* 0x000fe20000300000 */
.L_x_14983:
[----:B------:R-:W5:Y:S02]  /*13e50*/  SYNCS.PHASECHK.TRANS64.TRYWAIT P1, [R3+URZ+0x32460], R2 ;  /* 0x03246002030075a7 */ /* 0x000f64000802017f */
[----:B-----5:R-:W-:Y:S05]  /*13e60*/  @!P1 BRA `(.L_x_14984) ;  /* 0x0000004400749947 */ /* 0x020fea0003800000 */
.L_x_15120:
[----:B------:R-:W-:Y:S05]  /*13e70*/  @!P0 BRA `(.L_x_14985) ;  /* 0x0000000000048947 */ /* 0x000fea0003800000 */
[----:B------:R-:W-:Y:S01]  /*13e80*/  BPT.TRAP 0x1 ;  /* 0x000000040000795c */ /* 0x000fe20000300000 */
.L_x_14985:
[----:B------:R0:W0:Y:S02]  /*13e90*/  SYNCS.PHASECHK.TRANS64.TRYWAIT P0, [R5+URZ+0x32460], R0 ;  /* 0x03246000050075a7 */ /* 0x000024000800017f */
[----:B0-----:R-:W-:Y:S05]  /*13ea0*/  @!P0 NANOSLEEP.SYNCS 0x989680 ;  /* 0x009896800000895d */ /* 0x001fea0003900000 */
[----:B------:R-:W0:Y:S02]  /*13eb0*/  @!P0 SYNCS.PHASECHK.TRANS64 P0, [R5+URZ+0x32460], R0 ;  /* 0x03246000050085a7 */ /* 0x000e24000800007f */
[----:B0-----:R-:W-:Y:S05]  /*13ec0*/  @!P0 BRA `(.L_x_14985) ;  /* 0xfffffffc00f08947 */ /* 0x001fea000383ffff */
.L_x_14977:
[----:B------:R-:W-:Y:S05]  /*13ed0*/  BSYNC B0 ;  /* 0x0000000000007941 */ /* 0x000fea0003800000 */
.L_x_14976:
[----:B------:R-:W-:Y:S05]  /*13ee0*/  EXIT ;  /* 0x000000000000794d */ /* 0x000fea0003800000 */
.L_x_14840:
[----:B0-----:R-:W-:-:S04]  /*13ef0*/  MOV R3, UR40 ;  /* 0x0000002800037c02 */ /* 0x001fc80008000f00 */
[----:B------:R0:W1:Y:S03]  /*13f00*/  SYNCS.PHASECHK.TRANS64.TRYWAIT P0, [R3+URZ+0x32400], R0 ;  /* 0x03240000030075a7 */ /* 0x000066000800017f */
[----:B-1----:R-:W-:Y:S05]  /*13f10*/  @!P0 NANOSLEEP.SYNCS 0x989680 ;  /* 0x009896800000895d */ /* 0x002fea0003900000 */
[----:B------:R-:W1:Y:S02]  /*13f20*/  @!P0 SYNCS.PHASECHK.TRANS64 P0, [R3+URZ+0x32400], R0 ;  /* 0x03240000030085a7 */ /* 0x000e64000800007f */
[----:B-1----:R-:W-:Y:S05]  /*13f30*/  @!P0 BRA `(.L_x_14840) ;  /* 0xfffffffc00ec8947 */ /* 0x002fea000383ffff */
[----:B------:R-:W-:Y:S05]  /*13f40*/  BRA `(.L_x_14986) ;  /* 0xfffffed800fc7947 */ /* 0x000fea000383ffff */
.L_x_14844:
[----:B0-----:R-:W-:-:S04]  /*13f50*/  IMAD.U32 R3, RZ, RZ, UR6 ;  /* 0x00000006ff037e24 */ /* 0x001fc8000f8e00ff */
[----:B------:R0:W2:Y:S03]  /*13f60*/  SYNCS.PHASECHK.TRANS64.TRYWAIT P1, [R3+URZ+0x32430], R2 ;  /* 0x03243002030075a7 */ /* 0x0000a6000802017f */
[----:B--2---:R-:W-:Y:S05]  /*13f70*/  @!P1 NANOSLEEP.SYNCS 0x989680 ;  /* 0x009896800000995d */ /* 0x004fea0003900000 */
[----:B------:R-:W2:Y:S02]  /*13f80*/  @!P1 SYNCS.PHASECHK.TRANS64 P1, [R3+URZ+0x32430], R2 ;  /* 0x03243002030095a7 */ /* 0x000ea4000802007f */
[----:B--2---:R-:W-:Y:S05]  /*13f90*/  @!P1 BRA `(.L_x_14844) ;  /* 0xfffffffc00ec9947 */ /* 0x004fea000383ffff */
[----:B------:R-:W-:Y:S05]  /*13fa0*/  BRA `(.L_x_14843) ;  /* 0xfffffedc00287947 */ /* 0x000fea000383ffff */
.L_x_14845:
[----:B0-----:R-:W-:-:S04]  /*13fb0*/  IMAD.U32 R3, RZ, RZ, UR40 ;  /* 0x00000028ff037e24 */ /* 0x001fc8000f8e00ff */
[----:B------:R0:W2:Y:S03]  /*13fc0*/  SYNCS.PHASECHK.TRANS64.TRYWAIT P1, [R3+URZ+0x32410], R0 ;  /* 0x03241000030075a7 */ /* 0x0000a6000802017f */
[----:B--2---:R-:W-:Y:S05]  /*13fd0*/  @!P1 NANOSLEEP.SYNCS 0x989680 ;  /* 0x009896800000995d */ /* 0x004fea0003900000 */
[----:B------:R-:W2:Y:S02]  /*13fe0*/  @!P1 SYNCS.PHASECHK.TRANS64 P1, [R3+URZ+0x32410], R0 ;  /* 0x03241000030095a7 */ /* 0x000ea4000802007f */
[----:B--2---:R-:W-:Y:S05]  /*13ff0*/  @!P1 BRA `(.L_x_14845) ;  /* 0xfffffffc00ec9947 */ /* 0x004fea000383ffff */
[----:B------:R-:W-:Y:S05]  /*14000*/  BRA `(.L_x_14987) ;  /* 0xfffffedc00d07947 */ /* 0x000fea000383ffff */
.L_x_14849:
[----:B0-----:R-:W-:-:S04]  /*14010*/  IMAD.U32 R3, RZ, RZ, UR6 ;  /* 0x00000006ff037e24 */ /* 0x001fc8000f8e00ff */
[----:B------:R0:W3:Y:S03]  /*14020*/  SYNCS.PHASECHK.TRANS64.TRYWAIT P1, [R3+URZ+0x32450], R2 ;  /* 0x03245002030075a7 */ /* 0x0000e6000802017f */
[----:B---3--:R-:W-:Y:S05]  /*14030*/  @!P1 NANOSLEEP.SYNCS 0x989680 ;  /* 0x009896800000995d */ /* 0x008fea0003900000 */
[----:B------:R-:W3:Y:S02]  /*14040*/  @!P1 SYNCS.PHASECHK.TRANS64 P1, [R3+URZ+0x32450], R2 ;  /* 0x03245002030095a7 */ /* 0x000ee4000802007f */
[----:B---3--:R-:W-:Y:S05]  /*14050*/  @!P1 BRA `(.L_x_14849) ;  /* 0xfffffffc00ec9947 */ /* 0x008fea000383ffff */
[----:B------:R-:W-:Y:S05]  /*14060*/  BRA `(.L_x_14848) ;  /* 0xfffffedc00d87947 */ /* 0x000fea000383ffff */
.L_x_14856:
[----:B-1----:R-:W-:-:S04]  /*14070*/  IMAD.U32 R153, RZ, RZ, UR4 ;  /* 0x00000004ff997e24 */ /* 0x002fc8000f8e00ff */
[----:B------:R1:W2:Y:S03]  /*14080*/  SYNCS.PHASECHK.TRANS64.TRYWAIT P1, [R153+URZ+0x32430], R0 ;  /* 0x03243000990075a7 */ /* 0x0002a6000802017f */
[----:B--2---:R-:W-:Y:S05]  /*14090*/  @!P1 NANOSLEEP.SYNCS 0x989680 ;  /* 0x009896800000995d */ /* 0x004fea0003900000 */
[----:B------:R-:W2:Y:S02]  /*140a0*/  @!P1 SYNCS.PHASECHK.TRANS64 P1, [R153+URZ+0x32430], R0 ;  /* 0x03243000990095a7 */ /* 0x000ea4000802007f */
[----:B--2---:R-:W-:Y:S05]  /*140b0*/  @!P1 BRA `(.L_x_14856) ;  /* 0xfffffffc00ec9947 */ /* 0x004fea000383ffff */
[----:B------:R-:W-:Y:S05]  /*140c0*/  BRA `(.L_x_14855) ;  /* 0xffffff0400f47947 */ /* 0x000fea000383ffff */
.L_x_14860:
[----:B--2---:R-:W-:-:S04]  /*140d0*/  IMAD.U32 R204, RZ, RZ, UR4 ;  /* 0x00000004ffcc7e24 */ /* 0x004fc8000f8e00ff */
[----:B------:R2:W3:Y:S03]  /*140e0*/  SYNCS.PHASECHK.TRANS64.TRYWAIT P1, [R204+URZ+0x32450], R0 ;  /* 0x03245000cc0075a7 */ /* 0x0004e6000802017f */
[----:B---3--:R-:W-:Y:S05]  /*140f0*/  @!P1 NANOSLEEP.SYNCS 0x989680 ;  /* 0x009896800000995d */ /* 0x008fea0003900000 */
[----:B------:R-:W3:Y:S02]  /*14100*/  @!P1 SYNCS.PHASECHK.TRANS64 P1, [R204+URZ+0x32450], R0 ;  /* 0x03245000cc0095a7 */ /* 0x000ee4000802007f */
[----:B---3--:R-:W-:Y:S05]  /*14110*/  @!P1 BRA `(.L_x_14860) ;  /* 0xfffffffc00ec9947 */ /* 0x008fea000383ffff */
[----:B------:R-:W-:Y:S05]  /*14120*/  BRA `(.L_x_14859) ;  /* 0xffffff0800747947 */ /* 0x000fea000383ffff */
.L_x_14868:
[----:B-1----:R-:W-:-:S04]  /*14130*/  MOV R153, UR4 ;  /* 0x0000000400997c02 */ /* 0x002fc80008000f00 */
[----:B------:R1:W2:Y:S03]  /*14140*/  SYNCS.PHASECHK.TRANS64.TRYWAIT P1, [R153+URZ+0x32430], R0 ;  /* 0x03243000990075a7 */ /* 0x0002a6000802017f */
[----:B--2---:R-:W-:Y:S05]  /*14150*/  @!P1 NANOSLEEP.SYNCS 0x989680 ;  /* 0x009896800000995d */ /* 0x004fea0003900000 */
[----:B------:R-:W2:Y:S02]  /*14160*/  @!P1 SYNCS.PHASECHK.TRANS64 P1, [R153+URZ+0x32430], R0 ;  /* 0x03243000990095a7 */ /* 0x000ea4000802007f */
[----:B--2---:R-:W-:Y:S05]  /*14170*/  @!P1 BRA `(.L_x_14868) ;  /* 0xfffffffc00ec9947 */ /* 0x004fea000383ffff */
[----:B------:R-:W-:Y:S05]  /*14180*/  BRA `(.L_x_14867) ;  /* 0xffffff3800087947 */ /* 0x000fea000383ffff */
.L_x_14872:
[----:B--2---:R-:W-:-:S04]  /*14190*/  IMAD.U32 R205, RZ, RZ, UR4 ;  /* 0x00000004ffcd7e24 */ /* 0x004fc8000f8e00ff */
[----:B------:R2:W3:Y:S03]  /*141a0*/  SYNCS.PHASECHK.TRANS64.TRYWAIT P1, [R205+URZ+0x32450], R0 ;  /* 0x03245000cd0075a7 */ /* 0x0004e6000802017f */
[----:B---3--:R-:W-:Y:S05]  /*141b0*/  @!P1 NANOSLEEP.SYNCS 0x989680 ;  /* 0x009896800000995d */ /* 0x008fea0003900000 */
[----:B------:R-:W3:Y:S02]  /*141c0*/  @!P1 SYNCS.PHASECHK.TRANS64 P1, [R205+URZ+0x32450], R0 ;  /* 0x03245000cd0095a7 */ /* 0x000ee4000802007f */
[----:B---3--:R-:W-:Y:S05]  /*141d0*/  @!P1 BRA `(.L_x_14872) ;  /* 0xfffffffc00ec9947 */ /* 0x008fea000383ffff */
[----:B------:R-:W-:Y:S05]  /*141e0*/  BRA `(.L_x_14871) ;  /* 0xffffff3800887947 */ /* 0x000fea000383ffff */
.L_x_14917:
        /* <DEDUP_REMOVED lines=11> */
.L_x_14989:
[----:B------:R-:W-:Y:S05]  /*142a0*/  BSYNC B0 ;  /* 0x0000000000007941 */ /* 0x000fea0003800000 */
.L_x_14988:
[----:B------:R-:W-:Y:S05]  /*142b0*/  BRA `(.L_x_14990) ;  /* 0xffffffb000787947 */ /* 0x000fea000383ffff */
.L_x_14920:
[----:B0-----:R0:W1:Y:S02]  /*142c0*/  SYNCS.PHASECHK.TRANS64.TRYWAIT P0, [R25+URZ+0x32440], R0 ;  /* 0x03244000190075a7 */ /* 0x001064000800017f */
[----:B-1----:R-:W-:Y:S05]  /*142d0*/  @!P0 NANOSLEEP.SYNCS 0x989680 ;  /* 0x009896800000895d */ /* 0x002fea0003900000 */
[----:B------:R-:W1:Y:S02]  /*142e0*/  @!P0 SYNCS.PHASECHK.TRANS64 P0, [R25+URZ+0x32440], R0 ;  /* 0x03244000190085a7 */ /* 0x000e64000800007f */
[----:B-1----:R-:W-:Y:S05]  /*142f0*/  @!P0 BRA `(.L_x_14920) ;  /* 0xfffffffc00f08947 */ /* 0x002fea000383ffff */
[----:B------:R-:W-:Y:S05]  /*14300*/  BRA `(.L_x_14991) ;  /* 0xffffffb400307947 */ /* 0x000fea000383ffff */
.L_x_14921:
        /* <DEDUP_REMOVED lines=8> */
.L_x_14993:
[----:B------:R-:W-:Y:S05]  /*14390*/  BSYNC B0 ;  /* 0x0000000000007941 */ /* 0x000fea0003800000 */
.L_x_14992:
        /* <DEDUP_REMOVED lines=9> */
.L_x_14994:
[----:B------:R-:W-:Y:S01]  /*14430*/  MOV R13, R4 ;  /* 0x00000004000d7202 */ /* 0x000fe20000000f00 */
[----:B------:R-:W-:Y:S02]  /*14440*/  IMAD.MOV.U32 R12, RZ, RZ, 0x1 ;  /* 0x00000001ff0c7424 */ /* 0x000fe400078e00ff */
[----:B------:R-:W-:-:S07]  /*14450*/  IMAD.MOV.U32 R3, RZ, RZ, R14 ;  /* 0x000000ffff037224 */ /* 0x000fce00078e000e */
[----:B------:R-:W-:Y:S05]  /*14460*/  WARPSYNC.COLLECTIVE R15, `(.L_x_14995) ;  /* 0x000000000f087348 */ /* 0x000fea0003c00000 */
[----:B------:R0:W1:Y:S02]  /*14470*/  SHFL.IDX P6, R14, R13, R12, R11 ;  /* 0x0000000c0d0e7389 */ /* 0x00006400000c000b */
[----:B01----:R-:W-:Y:S01]  /*14480*/  ENDCOLLECTIVE ;  /* 0x000000000000791b */ /* 0x003fe20003800000 */
.L_x_14995:
        /* <DEDUP_REMOVED lines=15> */
.L_x_14996:
[----:B------:R-:W-:Y:S01]  /*14580*/  @P0 LEA R6, R5, R22, 0x1 ;  /* 0x0000001605060211 */ /* 0x000fe200078e08ff */
[----:B------:R-:W-:Y:S02]  /*14590*/  IMAD.MOV.U32 R13, RZ, RZ, R4 ;  /* 0x000000ffff0d7224 */ /* 0x000fe400078e0004 */
[----:B------:R-:W-:Y:S02]  /*145a0*/  IMAD.MOV.U32 R12, RZ, RZ, 0x2 ;  /* 0x00000002ff0c7424 */ /* 0x000fe400078e00ff */
[----:B------:R-:W-:-:S07]  /*145b0*/  IMAD.MOV.U32 R3, RZ, RZ, R14 ;  /* 0x000000ffff037224 */ /* 0x000fce00078e000e */
[----:B------:R-:W-:Y:S05]  /*145c0*/  WARPSYNC.COLLECTIVE R15, `(.L_x_14997) ;  /* 0x000000000f087348 */ /* 0x000fea0003c00000 */
[----:B------:R0:W1:Y:S02]  /*145d0*/  SHFL.IDX P6, R14, R13, R12, R11 ;  /* 0x0000000c0d0e7389 */ /* 0x00006400000c000b */
[----:B01----:R-:W-:Y:S01]  /*145e0*/  ENDCOLLECTIVE ;  /* 0x000000000000791b */ /* 0x003fe20003800000 */
.L_x_14997:
        /* <DEDUP_REMOVED lines=15> */
.L_x_14998:
[----:B------:R-:W-:Y:S02]  /*146e0*/  @P0 IMAD R6, R5, 0x2, R22 ;  /* 0x0000000205060824 */ /* 0x000fe400078e0216 */
[----:B------:R-:W-:Y:S02]  /*146f0*/  IMAD.MOV.U32 R13, RZ, RZ, R4 ;  /* 0x000000ffff0d7224 */ /* 0x000fe400078e0004 */
[----:B------:R-:W-:Y:S02]  /*14700*/  IMAD.MOV.U32 R12, RZ, RZ, 0x3 ;  /* 0x00000003ff0c7424 */ /* 0x000fe400078e00ff */
[----:B------:R-:W-:-:S07]  /*14710*/  IMAD.MOV.U32 R3, RZ, RZ, R14 ;  /* 0x000000ffff037224 */ /* 0x000fce00078e000e */
[----:B------:R-:W-:Y:S05]  /*14720*/  WARPSYNC.COLLECTIVE R15, `(.L_x_14999) ;  /* 0x000000000f087348 */ /* 0x000fea0003c00000 */
[----:B------:R0:W1:Y:S02]  /*14730*/  SHFL.IDX P6, R14, R13, R12, R11 ;  /* 0x0000000c0d0e7389 */ /* 0x00006400000c000b */
[----:B01----:R-:W-:Y:S01]  /*14740*/  ENDCOLLECTIVE ;  /* 0x000000000000791b */ /* 0x003fe20003800000 */
.L_x_14999:
        /* <DEDUP_REMOVED lines=15> */
.L_x_15000:
[----:B------:R-:W-:Y:S02]  /*14840*/  @P0 IMAD R6, R5, 0x2, R22 ;  /* 0x0000000205060824 */ /* 0x000fe400078e0216 */
[----:B------:R-:W-:Y:S02]  /*14850*/  IMAD.MOV.U32 R13, RZ, RZ, R4 ;  /* 0x000000ffff0d7224 */ /* 0x000fe400078e0004 */
[----:B------:R-:W-:Y:S01]  /*14860*/  IMAD.MOV.U32 R12, RZ, RZ, 0x4 ;  /* 0x00000004ff0c7424 */ /* 0x000fe200078e00ff */
[----:B------:R-:W-:-:S07]  /*14870*/  MOV R3, R14 ;  /* 0x0000000e00037202 */ /* 0x000fce0000000f00 */
[----:B------:R-:W-:Y:S05]  /*14880*/  WARPSYNC.COLLECTIVE R15, `(.L_x_15001) ;  /* 0x000000000f087348 */ /* 0x000fea0003c00000 */
[----:B------:R0:W1:Y:S02]  /*14890*/  SHFL.IDX P6, R14, R13, R12, R11 ;  /* 0x0000000c0d0e7389 */ /* 0x00006400000c000b */
[----:B01----:R-:W-:Y:S01]  /*148a0*/  ENDCOLLECTIVE ;  /* 0x000000000000791b */ /* 0x003fe20003800000 */
.L_x_15001:
        /* <DEDUP_REMOVED lines=15> */
.L_x_15002:
[----:B------:R-:W-:Y:S02]  /*149a0*/  @P0 IMAD R6, R5, 0x2, R22 ;  /* 0x0000000205060824 */ /* 0x000fe400078e0216 */
[----:B------:R-:W-:Y:S02]  /*149b0*/  IMAD.MOV.U32 R13, RZ, RZ, R4 ;  /* 0x000000ffff0d7224 */ /* 0x000fe400078e0004 */
[----:B------:R-:W-:Y:S02]  /*149c0*/  IMAD.MOV.U32 R12, RZ, RZ, 0x5 ;  /* 0x00000005ff0c7424 */ /* 0x000fe400078e00ff */
[----:B------:R-:W-:-:S07]  /*149d0*/  IMAD.MOV.U32 R3, RZ, RZ, R14 ;  /* 0x000000ffff037224 */ /* 0x000fce00078e000e */
[----:B------:R-:W-:Y:S05]  /*149e0*/  WARPSYNC.COLLECTIVE R15, `(.L_x_15003) ;  /* 0x000000000f087348 */ /* 0x000fea0003c00000 */
[----:B------:R0:W1:Y:S02]  /*149f0*/  SHFL.IDX P6, R14, R13, R12, R11 ;  /* 0x0000000c0d0e7389 */ /* 0x00006400000c000b */
[----:B01----:R-:W-:Y:S01]  /*14a00*/  ENDCOLLECTIVE ;  /* 0x000000000000791b */ /* 0x003fe20003800000 */
.L_x_15003:
        /* <DEDUP_REMOVED lines=10> */
.L_x_15004:
[----:B------:R-:W-:Y:S01]  /*14ab0*/  @!PT LDS RZ, [RZ] ;  /* 0x00000000fffff984 */ /* 0x000fe20000000800 */
[----:B------:R-:W-:Y:S01]  /*14ac0*/  @!PT LDS RZ, [RZ] ;  /* 0x00000000fffff984 */ /* 0x000fe20000000800 */
[----:B------:R-:W-:Y:S01]  /*14ad0*/  @!PT LDS RZ, [RZ] ;  /* 0x00000000fffff984 */ /* 0x000fe20000000800 */
[----:B------:R0:W-:Y:S01]  /*14ae0*/  @P0 LDGSTS.E.BYPASS.LTC128B.128 [R6+0x1e400], desc[UR36][R2.64], !P2 ;  /* 0x1e40000002060fae */ /* 0x0001e2000d101d64 */
[----:B------:R-:W-:Y:S01]  /*14af0*/  IMAD.MOV.U32 R0, RZ, RZ, R14 ;  /* 0x000000ffff007224 */ /* 0x000fe200078e000e */
[----:B------:R-:W-:Y:S06]  /*14b00*/  BRA `(.L_x_15005) ;  /* 0xffffffb000987947 */ /* 0x000fec000383ffff */
.L_x_14926:
[----:B------:R0:W5:Y:S01]  /*14b10*/  LDL.LU R6, [R1+0x4] ;  /* 0x0000040001067983 */ /* 0x0001620000300800 */
[----:B------:R-:W-:Y:S01]  /*14b20*/  IMAD.MOV.U32 R13, RZ, RZ, R4 ;  /* 0x000000ffff0d7224 */ /* 0x000fe200078e0004 */
[----:B------:R-:W-:Y:S01]  /*14b30*/  MOV R15, 0xffffffff ;  /* 0xffffffff000f7802 */ /* 0x000fe20000000f00 */
[----:B------:R-:W-:Y:S01]  /*14b40*/  IMAD.MOV.U32 R12, RZ, RZ, RZ ;  /* 0x000000ffff0c7224 */ /* 0x000fe200078e00ff */
[----:B------:R-:W-:Y:S01]  /*14b50*/  LOP3.LUT R23, R23, 0xffffdfff, RZ, 0xc0, !PT ;  /* 0xffffdfff17177812 */ /* 0x000fe200078ec0ff */
[----:B------:R-:W-:Y:S02]  /*14b60*/  IMAD.MOV.U32 R11, RZ, RZ, 0x181f ;  /* 0x0000181fff0b7424 */ /* 0x000fe400078e00ff */
[----:B------:R-:W-:-:S07]  /*14b70*/  IMAD R17, R17, 0x80, R21 ;  /* 0x0000008011117824 */ /* 0x000fce00078e0215 */
[----:B01---5:R-:W-:Y:S05]  /*14b80*/  WARPSYNC.COLLECTIVE R15, `(.L_x_15006) ;  /* 0x000000000f087348 */ /* 0x023fea0003c00000 */
[----:B------:R2:W3:Y:S02]  /*14b90*/  SHFL.IDX P6, R14, R13, R12, R11 ;  /* 0x0000000c0d0e7389 */ /* 0x0004e400000c000b */
[----:B0123-5:R-:W-:Y:S01]  /*14ba0*/  ENDCOLLECTIVE ;  /* 0x000000000000791b */ /* 0x02ffe20003800000 */
.L_x_15006:
[----:B------:R-:W-:Y:S02]  /*14bb0*/  IMAD.MOV.U32 R13, RZ, RZ, R0 ;  /* 0x000000ffff0d7224 */ /* 0x000fe400078e0000 */
[----:B------:R-:W-:-:S07]  /*14bc0*/  IMAD.MOV.U32 R3, RZ, RZ, R14 ;  /* 0x000000ffff037224 */ /* 0x000fce00078e000e */
[----:B------:R-:W-:Y:S05]  /*14bd0*/  WARPSYNC.COLLECTIVE R15, `(.L_x_15007) ;  /* 0x000000000f087348 */ /* 0x000fea0003c00000 */
[----:B------:R0:W1:Y:S02]  /*14be0*/  SHFL.IDX P6, R14, R13, R12, R11 ;  /* 0x0000000c0d0e7389 */ /* 0x00006400000c000b */
[----:B01----:R-:W-:Y:S01]  /*14bf0*/  ENDCOLLECTIVE ;  /* 0x000000000000791b */ /* 0x003fe20003800000 */
.L_x_15007:
[----:B------:R-:W-:Y:S02]  /*14c00*/  IMAD.MOV.U32 R13, RZ, RZ, R4 ;  /* 0x000000ffff0d7224 */ /* 0x000fe400078e0004 */
[----:B------:R-:W-:Y:S02]  /*14c10*/  IMAD.MOV.U32 R12, RZ, RZ, 0x1 ;  /* 0x00000001ff0c7424 */ /* 0x000fe400078e00ff */
[----:B------:R-:W-:-:S07]  /*14c20*/  IMAD.MOV.U32 R9, RZ, RZ, R14 ;  /* 0x000000ffff097224 */ /* 0x000fce00078e000e */
[----:B------:R-:W-:Y:S05]  /*14c30*/  WARPSYNC.COLLECTIVE R15, `(.L_x_15008) ;  /* 0x000000000f087348 */ /* 0x000fea0003c00000 */
[----:B------:R0:W1:Y:S02]  /*14c40*/  SHFL.IDX P6, R14, R13, R12, R11 ;  /* 0x0000000c0d0e7389 */ /* 0x00006400000c000b */
[----:B01----:R-:W-:Y:S01]  /*14c50*/  ENDCOLLECTIVE ;  /* 0x000000000000791b */ /* 0x003fe20003800000 */
.L_x_15008:
[----:B------:R-:W-:Y:S02]  /*14c60*/  IMAD.MOV.U32 R13, RZ, RZ, R0 ;  /* 0x000000ffff0d7224 */ /* 0x000fe400078e0000 */
[----:B------:R-:W-:-:S05]  /*14c70*/  IMAD R5, R6, R5, RZ ;  /* 0x0000000506057224 */ /* 0x000fca00078e02ff */
[----:B------:R-:W-:-:S13]  /*14c80*/  ISETP.GE.AND P2, PT, R17, R5, PT ;  /* 0x000000051100720c */ /* 0x000fda0003f46270 */
[----:B------:R-:W-:Y:S02]  /*14c90*/  @!P2 LEA R9, P1, R20, R9, 0x1 ;  /* 0x000000091409a211 */ /* 0x000fe400078208ff */
[----:B------:R-:W-:Y:S02]  /*14ca0*/  @P2 LOP3.LUT R23, R23, 0x2000, RZ, 0xfc, !PT ;  /* 0x0000200017172812 */ /* 0x000fe400078efcff */
[----:B------:R-:W-:Y:S01]  /*14cb0*/  @!P2 MOV R2, R9 ;  /* 0x000000090002a202 */ /* 0x000fe20000000f00 */
[----:B------:R-:W-:Y:S01]  /*14cc0*/  @!P2 IMAD.X R3, RZ, RZ, R3, P1 ;  /* 0x000000ffff03a224 */ /* 0x000fe200008e0603 */
[----:B------:R-:W-:-:S04]  /*14cd0*/  LOP3.LUT R23, R23, 0xffffefff, RZ, 0xc0, !PT ;  /* 0xffffefff17177812 */ /* 0x000fc800078ec0ff */
        /* <DEDUP_REMOVED lines=10> */
.L_x_15009:
[----:B------:R-:W-:Y:S01]  /*14d80*/  @P2 LOP3.LUT R23, R23, 0x1000, RZ, 0xfc, !PT ;  /* 0x0000100017172812 */ /* 0x000fe200078efcff */
[----:B------:R-:W-:Y:S01]  /*14d90*/  IMAD.MOV.U32 R13, RZ, RZ, R4 ;  /* 0x000000ffff0d7224 */ /* 0x000fe200078e0004 */
[----:B------:R-:W-:Y:S02]  /*14da0*/  MOV R12, 0x2 ;  /* 0x00000002000c7802 */ /* 0x000fe40000000f00 */
[----:B------:R-:W-:Y:S02]  /*14db0*/  LOP3.LUT R23, R23, 0xfffff7ff, RZ, 0xc0, !PT ;  /* 0xfffff7ff17177812 */ /* 0x000fe400078ec0ff */
[----:B------:R-:W-:-:S07]  /*14dc0*/  MOV R6, R14 ;  /* 0x0000000e00067202 */ /* 0x000fce0000000f00 */
[----:B------:R-:W-:Y:S05]  /*14dd0*/  WARPSYNC.COLLECTIVE R15, `(.L_x_15010) ;  /* 0x000000000f087348 */ /* 0x000fea0003c00000 */
[----:B------:R0:W1:Y:S02]  /*14de0*/  SHFL.IDX P6, R14, R13, R12, R11 ;  /* 0x0000000c0d0e7389 */ /* 0x00006400000c000b */
[----:B01----:R-:W-:Y:S01]  /*14df0*/  ENDCOLLECTIVE ;  /* 0x000000000000791b */ /* 0x003fe20003800000 */
.L_x_15010:
        /* <DEDUP_REMOVED lines=15> */
.L_x_15011:
[----:B------:R-:W-:Y:S01]  /*14ef0*/  @P2 LOP3.LUT R23, R23, 0x800, RZ, 0xfc, !PT ;  /* 0x0000080017172812 */ /* 0x000fe200078efcff */
[----:B------:R-:W-:-:S03]  /*14f00*/  IMAD.MOV.U32 R13, RZ, RZ, R4 ;  /* 0x000000ffff0d7224 */ /* 0x000fc600078e0004 */
[----:B------:R-:W-:Y:S01]  /*14f10*/  LOP3.LUT R23, R23, 0xfffffdff, RZ, 0xc0, !PT ;  /* 0xfffffdff17177812 */ /* 0x000fe200078ec0ff */
[----:B------:R-:W-:Y:S02]  /*14f20*/  IMAD.MOV.U32 R12, RZ, RZ, 0x3 ;  /* 0x00000003ff0c7424 */ /* 0x000fe400078e00ff */
[----:B------:R-:W-:-:S07]  /*14f30*/  IMAD.MOV.U32 R10, RZ, RZ, R14 ;  /* 0x000000ffff0a7224 */ /* 0x000fce00078e000e */
[----:B------:R-:W-:Y:S05]  /*14f40*/  WARPSYNC.COLLECTIVE R15, `(.L_x_15012) ;  /* 0x000000000f087348 */ /* 0x000fea0003c00000 */
[----:B------:R0:W1:Y:S02]  /*14f50*/  SHFL.IDX P6, R14, R13, R12, R11 ;  /* 0x0000000c0d0e7389 */ /* 0x00006400000c000b */
[----:B01----:R-:W-:Y:S01]  /*14f60*/  ENDCOLLECTIVE ;  /* 0x000000000000791b */ /* 0x003fe20003800000 */
.L_x_15012:
        /* <DEDUP_REMOVED lines=15> */
.L_x_15013:
[----:B------:R-:W-:-:S04]  /*15060*/  @P2 LOP3.LUT R23, R23, 0x200, RZ, 0xfc, !PT ;  /* 0x0000020017172812 */ /* 0x000fc800078efcff */
[----:B------:R-:W-:Y:S02]  /*15070*/  LOP3.LUT R23, R23, 0xfffffeff, RZ, 0xc0, !PT ;  /* 0xfffffeff17177812 */ /* 0x000fe400078ec0ff */
[----:B------:R-:W-:-:S04]  /*15080*/  MOV R11, R14 ;  /* 0x0000000e000b7202 */ /* 0x000fc80000000f00 */
[----:B------:R-:W-:Y:S01]  /*15090*/  @!P2 LEA R13, P1, R20, R11, 0x1 ;  /* 0x0000000b140da211 */ /* 0x000fe200078208ff */
[----:B------:R-:W-:-:S04]  /*150a0*/  IMAD.MOV.U32 R11, RZ, RZ, 0x181f ;  /* 0x0000181fff0b7424 */ /* 0x000fc800078e00ff */
[----:B------:R-:W-:Y:S02]  /*150b0*/  @!P2 IMAD.X R12, RZ, RZ, R2, P1 ;  /* 0x000000ffff0ca224 */ /* 0x000fe400008e0602 */
[----:B------:R-:W-:Y:S02]  /*150c0*/  @!P2 IMAD.MOV.U32 R2, RZ, RZ, R13 ;  /* 0x000000ffff02a224 */ /* 0x000fe400078e000d */
[----:B------:R-:W-:Y:S01]  /*150d0*/  @!P2 IMAD.MOV.U32 R3, RZ, RZ, R12 ;  /* 0x000000ffff03a224 */ /* 0x000fe200078e000c */
[----:B------:R-:W-:Y:S01]  /*150e0*/  MOV R12, 0x4 ;  /* 0x00000004000c7802 */ /* 0x000fe20000000f00 */
[----:B------:R-:W-:-:S03]  /*150f0*/  IMAD.MOV.U32 R13, RZ, RZ, R4 ;  /* 0x000000ffff0d7224 */ /* 0x000fc600078e0004 */
[----:B------:R-:W-:Y:S01]  /*15100*/  @!PT LDS RZ, [RZ] ;  /* 0x00000000fffff984 */ /* 0x000fe20000000800 */
[----:B------:R-:W-:Y:S01]  /*15110*/  @!PT LDS RZ, [RZ] ;  /* 0x00000000fffff984 */ /* 0x000fe20000000800 */
[----:B------:R-:W-:Y:S01]  /*15120*/  @!PT LDS RZ, [RZ] ;  /* 0x00000000fffff984 */ /* 0x000fe20000000800 */
[----:B------:R0:W-:Y:S04]  /*15130*/  @!P2 LDGSTS.E.BYPASS.LTC128B.128 [R26+0x19c00], desc[UR36][R2.64], !P0 ;  /* 0x19c00000021aafae */ /* 0x0001e8000c101d64 */
[----:B0-----:R-:W-:Y:S05]  /*15140*/  WARPSYNC.COLLECTIVE R15, `(.L_x_15014) ;  /* 0x000000000f087348 */ /* 0x001fea0003c00000 */
[----:B------:R1:W2:Y:S02]  /*15150*/  SHFL.IDX P6, R14, R13, R12, R11 ;  /* 0x0000000c0d0e7389 */ /* 0x0002a400000c000b */
[----:B012---:R-:W-:Y:S01]  /*15160*/  ENDCOLLECTIVE ;  /* 0x000000000000791b */ /* 0x007fe20003800000 */
.L_x_15014:
[----:B------:R-:W-:-:S05]  /*15170*/  VIADD R2, R17, 0x40 ;  /* 0x0000004011027836 */ /* 0x000fca0000000000 */
[----:B------:R-:W-:Y:S01]  /*15180*/  ISETP.GE.AND P2, PT, R2, R5, PT ;  /* 0x000000050200720c */ /* 0x000fe20003f46270 */
[----:B------:R-:W-:Y:S02]  /*15190*/  IMAD.MOV.U32 R13, RZ, RZ, R0 ;  /* 0x000000ffff0d7224 */ /* 0x000fe400078e0000 */
[----:B------:R-:W-:-:S10]  /*151a0*/  IMAD.MOV.U32 R2, RZ, RZ, R14 ;  /* 0x000000ffff027224 */ /* 0x000fd400078e000e */
[----:B------:R-:W-:Y:S05]  /*151b0*/  WARPSYNC.COLLECTIVE R15, `(.L_x_15015) ;  /* 0x000000000f087348 */ /* 0x000fea0003c00000 */
[----:B------:R0:W1:Y:S02]  /*151c0*/  SHFL.IDX P6, R14, R13, R12, R11 ;  /* 0x0000000c0d0e7389 */ /* 0x00006400000c000b */
[----:B01----:R-:W-:Y:S01]  /*151d0*/  ENDCOLLECTIVE ;  /* 0x000000000000791b */ /* 0x003fe20003800000 */
.L_x_15015:
[----:B------:R-:W-:-:S04]  /*151e0*/  @P2 LOP3.LUT R23, R23, 0x100, RZ, 0xfc, !PT ;  /* 0x0000010017172812 */ /* 0x000fc800078efcff */
[----:B------:R-:W-:Y:S01]  /*151f0*/  LOP3.LUT R23, R23, 0xffffff7f, RZ, 0xc0, !PT ;  /* 0xffffff7f17177812 */ /* 0x000fe200078ec0ff */
[----:B------:R-:W-:Y:S02]  /*15200*/  IMAD.MOV.U32 R13, RZ, RZ, R4 ;  /* 0x000000ffff0d7224 */ /* 0x000fe400078e0004 */
[----:B------:R-:W-:Y:S02]  /*15210*/  IMAD.MOV.U32 R12, RZ, RZ, 0x5 ;  /* 0x00000005ff0c7424 */ /* 0x000fe400078e00ff */
[----:B------:R-:W-:-:S05]  /*15220*/  IMAD.MOV.U32 R11, RZ, RZ, R14 ;  /* 0x000000ffff0b7224 */ /* 0x000fca00078e000e */
[----:B------:R-:W-:-:S05]  /*15230*/  @!P2 LEA R14, P1, R20, R11, 0x1 ;  /* 0x0000000b140ea211 */ /* 0x000fca00078208ff */
[----:B------:R-:W-:Y:S01]  /*15240*/  @!P2 IMAD.X R11, RZ, RZ, R2, P1 ;  /* 0x000000ffff0ba224 */ /* 0x000fe200008e0602 */
[----:B------:R-:W-:-:S03]  /*15250*/  @!P2 MOV R2, R14 ;  /* 0x0000000e0002a202 */ /* 0x000fc60000000f00 */
[----:B------:R-:W-:Y:S02]  /*15260*/  @!P2 IMAD.MOV.U32 R3, RZ, RZ, R11 ;  /* 0x000000ffff03a224 */ /* 0x000fe400078e000b */
[----:B------:R-:W-:-:S03]  /*15270*/  IMAD.MOV.U32 R11, RZ, RZ, 0x181f ;  /* 0x0000181fff0b7424 */ /* 0x000fc600078e00ff */
[----:B------:R-:W-:Y:S01]  /*15280*/  @!PT LDS RZ, [RZ] ;  /* 0x00000000fffff984 */ /* 0x000fe20000000800 */
[----:B------:R-:W-:Y:S01]  /*15290*/  @!PT LDS RZ, [RZ] ;  /* 0x00000000fffff984 */ /* 0x000fe20000000800 */
[----:B------:R-:W-:Y:S01]  /*152a0*/  @!PT LDS RZ, [RZ] ;  /* 0x00000000fffff984 */ /* 0x000fe20000000800 */
[----:B------:R0:W-:Y:S04]  /*152b0*/  @!P2 LDGSTS.E.BYPASS.LTC128B.128 [R26+0x1a400], desc[UR36][R2.64], !P0 ;  /* 0x1a400000021aafae */ /* 0x0001e8000c101d64 */
[----:B0-----:R-:W-:Y:S05]  /*152c0*/  WARPSYNC.COLLECTIVE R15, `(.L_x_15016) ;  /* 0x000000000f087348 */ /* 0x001fea0003c00000 */
[----:B------:R1:W2:Y:S02]  /*152d0*/  SHFL.IDX P6, R14, R13, R12, R11 ;  /* 0x0000000c0d0e7389 */ /* 0x0002a400000c000b */
[----:B012---:R-:W-:Y:S01]  /*152e0*/  ENDCOLLECTIVE ;  /* 0x000000000000791b */ /* 0x007fe20003800000 */
.L_x_15016:
[----:B------:R-:W-:-:S05]  /*152f0*/  VIADD R2, R17, 0x50 ;  /* 0x0000005011027836 */ /* 0x000fca0000000000 */
[----:B------:R-:W-:Y:S01]  /*15300*/  ISETP.GE.AND P2, PT, R2, R5, PT ;  /* 0x000000050200720c */ /* 0x000fe20003f46270 */
[----:B------:R-:W-:Y:S01]  /*15310*/  IMAD.MOV.U32 R13, RZ, RZ, R0 ;  /* 0x000000ffff0d7224 */ /* 0x000fe200078e0000 */
[----:B------:R-:W-:-:S11]  /*15320*/  MOV R7, R14 ;  /* 0x0000000e00077202 */ /* 0x000fd60000000f00 */
[----:B------:R-:W-:Y:S05]  /*15330*/  WARPSYNC.COLLECTIVE R15, `(.L_x_15017) ;  /* 0x000000000f087348 */ /* 0x000fea0003c00000 */
[----:B------:R0:W1:Y:S02]  /*15340*/  SHFL.IDX P6, R14, R13, R12, R11 ;  /* 0x0000000c0d0e7389 */ /* 0x00006400000c000b */
[----:B01----:R-:W-:Y:S01]  /*15350*/  ENDCOLLECTIVE ;  /* 0x000000000000791b */ /* 0x003fe20003800000 */
.L_x_15017:
[----:B------:R-:W-:-:S04]  /*15360*/  @P2 LOP3.LUT R23, R23, 0x80, RZ, 0xfc, !PT ;  /* 0x0000008017172812 */ /* 0x000fc800078efcff */
[----:B------:R-:W-:Y:S02]  /*15370*/  LOP3.LUT R23, R23, 0xffffffbf, RZ, 0xc0, !PT ;  /* 0xffffffbf17177812 */ /* 0x000fe400078ec0ff */
[----:B------:R-:W-:Y:S01]  /*15380*/  MOV R13, R4 ;  /* 0x00000004000d7202 */ /* 0x000fe20000000f00 */
[----:B------:R-:W-:Y:S02]  /*15390*/  IMAD.MOV.U32 R12, RZ, RZ, 0x6 ;  /* 0x00000006ff0c7424 */ /* 0x000fe400078e00ff */
[----:B------:R-:W-:-:S07]  /*153a0*/  IMAD.MOV.U32 R8, RZ, RZ, R14 ;  /* 0x000000ffff087224 */ /* 0x000fce00078e000e */
[----:B------:R-:W-:Y:S05]  /*153b0*/  WARPSYNC.COLLECTIVE R15, `(.L_x_15018) ;  /* 0x000000000f087348 */ /* 0x000fea0003c00000 */
[----:B------:R0:W1:Y:S02]  /*153c0*/  SHFL.IDX P6, R14, R13, R12, R11 ;  /* 0x0000000c0d0e7389 */ /* 0x00006400000c000b */
[----:B01----:R-:W-:Y:S01]  /*153d0*/  ENDCOLLECTIVE ;  /* 0x000000000000791b */ /* 0x003fe20003800000 */
.L_x_15018:
        /* <DEDUP_REMOVED lines=10> */
[----:B------:R-:W-:Y:S01]  /*15480*/  ISETP.GE.AND P2, PT, R8, R5, PT ;  /* 0x000000050800720c */ /* 0x000fe20003f46270 */
[----:B0-----:R-:W-:-:S12]  /*15490*/  IMAD.MOV.U32 R2, RZ, RZ, R14 ;  /* 0x000000ffff027224 */ /* 0x001fd800078e000e */
[----:B------:R-:W-:Y:S05]  /*154a0*/  WARPSYNC.COLLECTIVE R15, `(.L_x_15019) ;  /* 0x000000000f087348 */ /* 0x000fea0003c00000 */
[----:B------:R0:W1:Y:S02]  /*154b0*/  SHFL.IDX P6, R14, R13, R12, R11 ;  /* 0x0000000c0d0e7389 */ /* 0x00006400000c000b */
[----:B01----:R-:W-:Y:S01]  /*154c0*/  ENDCOLLECTIVE ;  /* 0x000000000000791b */ /* 0x003fe20003800000 */
.L_x_15019:
[----:B------:R-:W-:Y:S01]  /*154d0*/  @P2 LOP3.LUT R23, R23, 0x40, RZ, 0xfc, !PT ;  /* 0x0000004017172812 */ /* 0x000fe200078efcff */
[----:B------:R-:W-:Y:S02]  /*154e0*/  IMAD.MOV.U32 R13, RZ, RZ, R4 ;  /* 0x000000ffff0d7224 */ /* 0x000fe400078e0004 */
[----:B------:R-:W-:Y:S02]  /*154f0*/  IMAD.MOV.U32 R12, RZ, RZ, 0x7 ;  /* 0x00000007ff0c7424 */ /* 0x000fe400078e00ff */
[----:B------:R-:W-:-:S07]  /*15500*/  IMAD.MOV.U32 R6, RZ, RZ, R14 ;  /* 0x000000ffff067224 */ /* 0x000fce00078e000e */
[----:B------:R-:W-:Y:S05]  /*15510*/  WARPSYNC.COLLECTIVE R15, `(.L_x_15020) ;  /* 0x000000000f087348 */ /* 0x000fea0003c00000 */
[----:B------:R0:W1:Y:S02]  /*15520*/  SHFL.IDX P6, R14, R13, R12, R11 ;  /* 0x0000000c0d0e7389 */ /* 0x00006400000c000b */
[----:B01----:R-:W-:Y:S01]  /*15530*/  ENDCOLLECTIVE ;  /* 0x000000000000791b */ /* 0x003fe20003800000 */
.L_x_15020:
        /* <DEDUP_REMOVED lines=13> */
.L_x_15021:
[----:B------:R-:W-:Y:S01]  /*15610*/  IMAD.MOV.U32 R0, RZ, RZ, R14 ;  /* 0x000000ffff007224 */ /* 0x000fe200078e000e */
[----:B------:R-:W-:Y:S06]  /*15620*/  BRA `(.L_x_15022) ;  /* 0xffffffb000cc7947 */ /* 0x000fec000383ffff */
.L_x_14930:
        /* <DEDUP_REMOVED lines=8> */
.L_x_15024:
[----:B------:R-:W-:Y:S05]  /*156b0*/  BSYNC B0 ;  /* 0x0000000000007941 */ /* 0x000fea0003800000 */
.L_x_15023:
        /* <DEDUP_REMOVED lines=9> */
.L_x_15025:
[----:B------:R-:W-:Y:S02]  /*15750*/  IMAD.MOV.U32 R13, RZ, RZ, R4 ;  /* 0x000000ffff0d7224 */ /* 0x000fe400078e0004 */
[----:B------:R-:W-:Y:S01]  /*15760*/  IMAD.MOV.U32 R12, RZ, RZ, 0x1 ;  /* 0x00000001ff0c7424 */ /* 0x000fe200078e00ff */
[----:B------:R-:W-:-:S13]  /*15770*/  @!P5 LEA R5, P0, R8, R14, 0x1 ;  /* 0x0000000e0805d211 */ /* 0x000fda00078008ff */
[----:B------:R-:W-:Y:S05]  /*15780*/  WARPSYNC.COLLECTIVE R15, `(.L_x_15026) ;  /* 0x000000000f087348 */ /* 0x000fea0003c00000 */
[----:B------:R0:W1:Y:S02]  /*15790*/  SHFL.IDX P6, R14, R13, R12, R11 ;  /* 0x0000000c0d0e7389 */ /* 0x00006400000c000b */
[----:B01----:R-:W-:Y:S01]  /*157a0*/  ENDCOLLECTIVE ;  /* 0x000000000000791b */ /* 0x003fe20003800000 */
.L_x_15026:
[----:B------:R-:W-:Y:S01]  /*157b0*/  @!P5 IMAD.X R3, RZ, RZ, R2, P0 ;  /* 0x000000ffff03d224 */ /* 0x000fe200000e0602 */
[----:B------:R-:W-:-:S05]  /*157c0*/  @!P5 MOV R2, R5 ;  /* 0x000000050002d202 */ /* 0x000fca0000000f00 */
        /* <DEDUP_REMOVED lines=13> */
.L_x_15027:
[----:B------:R-:W-:Y:S02]  /*158a0*/  IMAD.MOV.U32 R13, RZ, RZ, R4 ;  /* 0x000000ffff0d7224 */ /* 0x000fe400078e0004 */
[----:B------:R-:W-:Y:S01]  /*158b0*/  IMAD.MOV.U32 R12, RZ, RZ, 0x2 ;  /* 0x00000002ff0c7424 */ /* 0x000fe200078e00ff */
[----:B------:R-:W-:-:S13]  /*158c0*/  LOP3.LUT P6, RZ, R23, 0x1000, RZ, 0xc0, !PT ;  /* 0x0000100017ff7812 */ /* 0x000fda00078cc0ff */
[----:B------:R-:W-:-:S04]  /*158d0*/  @!P6 LEA R6, P0, R8, R14, 0x1 ;  /* 0x0000000e0806e211 */ /* 0x000fc800078008ff */
[----:B------:R-:W-:Y:S01]  /*158e0*/  @!P6 MOV R2, R6 ;  /* 0x000000060002e202 */ /* 0x000fe20000000f00 */
[----:B------:R-:W-:-:S04]  /*158f0*/  @!P6 IMAD.X R7, RZ, RZ, R5, P0 ;  /* 0x000000ffff07e224 */ /* 0x000fc800000e0605 */
        /* <DEDUP_REMOVED lines=11> */
.L_x_15028:
[----:B------:R-:W-:Y:S02]  /*159b0*/  IMAD.MOV.U32 R13, RZ, RZ, R0 ;  /* 0x000000ffff0d7224 */ /* 0x000fe400078e0000 */
[----:B------:R-:W-:-:S07]  /*159c0*/  IMAD.MOV.U32 R5, RZ, RZ, R14 ;  /* 0x000000ffff057224 */ /* 0x000fce00078e000e */
[----:B------:R-:W-:Y:S05]  /*159d0*/  WARPSYNC.COLLECTIVE R15, `(.L_x_15029) ;  /* 0x000000000f087348 */ /* 0x000fea0003c00000 */
[----:B------:R0:W1:Y:S02]  /*159e0*/  SHFL.IDX P6, R14, R13, R12, R11 ;  /* 0x0000000c0d0e7389 */ /* 0x00006400000c000b */
[----:B01----:R-:W-:Y:S01]  /*159f0*/  ENDCOLLECTIVE ;  /* 0x000000000000791b */ /* 0x003fe20003800000 */
.L_x_15029:
[----:B------:R-:W-:Y:S02]  /*15a00*/  IMAD.MOV.U32 R13, RZ, RZ, R4 ;  /* 0x000000ffff0d7224 */ /* 0x000fe400078e0004 */
[----:B------:R-:W-:Y:S01]  /*15a10*/  IMAD.MOV.U32 R12, RZ, RZ, 0x3 ;  /* 0x00000003ff0c7424 */ /* 0x000fe200078e00ff */
[----:B------:R-:W-:-:S13]  /*15a20*/  @!P5 LEA R6, P0, R8, R14, 0x1 ;  /* 0x0000000e0806d211 */ /* 0x000fda00078008ff */
[----:B------:R-:W-:Y:S05]  /*15a30*/  WARPSYNC.COLLECTIVE R15, `(.L_x_15030) ;  /* 0x000000000f087348 */ /* 0x000fea0003c00000 */
[----:B------:R0:W1:Y:S02]  /*15a40*/  SHFL.IDX P6, R14, R13, R12, R11 ;  /* 0x0000000c0d0e7389 */ /* 0x00006400000c000b */
[----:B01----:R-:W-:Y:S01]  /*15a50*/  ENDCOLLECTIVE ;  /* 0x000000000000791b */ /* 0x003fe20003800000 */
.L_x_15030:
[----:B------:R-:W-:Y:S01]  /*15a60*/  @!P5 IADD3.X R7, RZ, R5, RZ, P0, !PT ;  /* 0x00000005ff07d210 */ /* 0x000fe200007fe4ff */
[----:B------:R-:W-:-:S04]  /*15a70*/  @!P5 IMAD.MOV.U32 R2, RZ, RZ, R6 ;  /* 0x000000ffff02d224 */ /* 0x000fc800078e0006 */
[----:B------:R-:W-:-:S05]  /*15a80*/  @!P5 IMAD.MOV.U32 R3, RZ, RZ, R7 ;  /* 0x000000ffff03d224 */ /* 0x000fca00078e0007 */
[----:B------:R-:W-:Y:S01]  /*15a90*/  @!PT LDS RZ, [RZ] ;  /* 0x00000000fffff984 */ /* 0x000fe20000000800 */
[----:B------:R-:W-:Y:S01]  /*15aa0*/  @!PT LDS RZ, [RZ] ;  /* 0x00000000fffff984 */ /* 0x000fe20000000800 */
[----:B------:R-:W-:Y:S01]  /*15ab0*/  @!PT LDS RZ, [RZ] ;  /* 0x00000000fffff984 */ /* 0x000fe20000000800 */
[----:B------:R0:W-:Y:S01]  /*15ac0*/  @!P5 LDGSTS.E.BYPASS.LTC128B.128 [R26+0x23400], desc[UR36][R2.64], !P4 ;  /* 0x23400000021adfae */ /* 0x0001e2000e101d64 */
[----:B------:R-:W-:-:S03]  /*15ad0*/  MOV R13, R0 ;  /* 0x00000000000d7202 */ /* 0x000fc60000000f00 */
        /* <DEDUP_REMOVED lines=8> */
.L_x_15031:
        /* <DEDUP_REMOVED lines=17> */
.L_x_15032:
[----:B------:R-:W-:Y:S01]  /*15c70*/  IMAD.MOV.U32 R13, RZ, RZ, R0 ;  /* 0x000000ffff0d7224 */ /* 0x000fe200078e0000 */
[----:B------:R-:W-:-:S07]  /*15c80*/  MOV R5, R14 ;  /* 0x0000000e00057202 */ /* 0x000fce0000000f00 */
[----:B------:R-:W-:Y:S05]  /*15c90*/  WARPSYNC.COLLECTIVE R15, `(.L_x_15033) ;  /* 0x000000000f087348 */ /* 0x000fea0003c00000 */
[----:B------:R0:W1:Y:S02]  /*15ca0*/  SHFL.IDX P6, R14, R13, R12, R11 ;  /* 0x0000000c0d0e7389 */ /* 0x00006400000c000b */
[----:B01----:R-:W-:Y:S01]  /*15cb0*/  ENDCOLLECTIVE ;  /* 0x000000000000791b */ /* 0x003fe20003800000 */
.L_x_15033:
[----:B------:R-:W-:Y:S01]  /*15cc0*/  IMAD.MOV.U32 R13, RZ, RZ, R4 ;  /* 0x000000ffff0d7224 */ /* 0x000fe200078e0004 */
[----:B------:R-:W-:Y:S02]  /*15cd0*/  MOV R12, 0x5 ;  /* 0x00000005000c7802 */ /* 0x000fe40000000f00 */
[----:B------:R-:W-:-:S13]  /*15ce0*/  @!P5 LEA R6, P0, R8, R14, 0x1 ;  /* 0x0000000e0806d211 */ /* 0x000fda00078008ff */
[----:B------:R-:W-:Y:S05]  /*15cf0*/  WARPSYNC.COLLECTIVE R15, `(.L_x_15034) ;  /* 0x000000000f087348 */ /* 0x000fea0003c00000 */
[----:B------:R0:W1:Y:S02]  /*15d00*/  SHFL.IDX P6, R14, R13, R12, R11 ;  /* 0x0000000c0d0e7389 */ /* 0x00006400000c000b */
[----:B01----:R-:W-:Y:S01]  /*15d10*/  ENDCOLLECTIVE ;  /* 0x000000000000791b */ /* 0x003fe20003800000 */
.L_x_15034:
[----:B------:R-:W-:Y:S02]  /*15d20*/  @!P5 IMAD.X R7, RZ, RZ, R5, P0 ;  /* 0x000000ffff07d224 */ /* 0x000fe400000e0605 */
[----:B------:R-:W-:Y:S02]  /*15d30*/  @!P5 IMAD.MOV.U32 R2, RZ, RZ, R6 ;  /* 0x000000ffff02d224 */ /* 0x000fe400078e0006 */
        /* <DEDUP_REMOVED lines=14> */
.L_x_15035:
        /* <DEDUP_REMOVED lines=17> */
.L_x_15036:
[----:B------:R-:W-:Y:S02]  /*15f30*/  IMAD.MOV.U32 R13, RZ, RZ, R0 ;  /* 0x000000ffff0d7224 */ /* 0x000fe400078e0000 */
[----:B------:R-:W-:-:S07]  /*15f40*/  IMAD.MOV.U32 R5, RZ, RZ, R14 ;  /* 0x000000ffff057224 */ /* 0x000fce00078e000e */
[----:B------:R-:W-:Y:S05]  /*15f50*/  WARPSYNC.COLLECTIVE R15, `(.L_x_15037) ;  /* 0x000000000f087348 */ /* 0x000fea0003c00000 */
[----:B------:R0:W1:Y:S02]  /*15f60*/  SHFL.IDX P6, R14, R13, R12, R11 ;  /* 0x0000000c0d0e7389 */ /* 0x00006400000c000b */
[----:B01----:R-:W-:Y:S01]  /*15f70*/  ENDCOLLECTIVE ;  /* 0x000000000000791b */ /* 0x003fe20003800000 */
.L_x_15037:
[----:B------:R-:W-:Y:S02]  /*15f80*/  IMAD.MOV.U32 R13, RZ, RZ, R4 ;  /* 0x000000ffff0d7224 */ /* 0x000fe400078e0004 */
[----:B------:R-:W-:Y:S01]  /*15f90*/  IMAD.MOV.U32 R12, RZ, RZ, 0x7 ;  /* 0x00000007ff0c7424 */ /* 0x000fe200078e00ff */
[----:B------:R-:W-:-:S13]  /*15fa0*/  @!P5 LEA R6, P0, R8, R14, 0x1 ;  /* 0x0000000e0806d211 */ /* 0x000fda00078008ff */
[----:B------:R-:W-:Y:S05]  /*15fb0*/  WARPSYNC.COLLECTIVE R15, `(.L_x_15038) ;  /* 0x000000000f087348 */ /* 0x000fea0003c00000 */
[----:B------:R0:W1:Y:S02]  /*15fc0*/  SHFL.IDX P6, R14, R13, R12, R11 ;  /* 0x0000000c0d0e7389 */ /* 0x00006400000c000b */
[----:B01----:R-:W-:Y:S01]  /*15fd0*/  ENDCOLLECTIVE ;  /* 0x000000000000791b */ /* 0x003fe20003800000 */
.L_x_15038:
[----:B------:R-:W-:Y:S02]  /*15fe0*/  @!P5 IMAD.X R7, RZ, RZ, R5, P0 ;  /* 0x000000ffff07d224 */ /* 0x000fe400000e0605 */
[----:B------:R-:W-:-:S03]  /*15ff0*/  @!P5 IMAD.MOV.U32 R2, RZ, RZ, R6 ;  /* 0x000000ffff02d224 */ /* 0x000fc600078e0006 */
        /* <DEDUP_REMOVED lines=13> */
.L_x_15039:
[----:B------:R-:W-:Y:S05]  /*160d0*/  BRA `(.L_x_15040) ;  /* 0xffffffb400087947 */ /* 0x000fea000383ffff */
.L_x_14935:
[----:B0-----:R0:W2:Y:S02]  /*160e0*/  SYNCS.PHASECHK.TRANS64.TRYWAIT P0, [R22+URZ+0x32420], R3 ;  /* 0x03242003160075a7 */ /* 0x0010a4000800017f */
[----:B--2---:R-:W-:Y:S05]  /*160f0*/  @!P0 NANOSLEEP.SYNCS 0x989680 ;  /* 0x009896800000895d */ /* 0x004fea0003900000 */
[----:B------:R-:W2:Y:S02]  /*16100*/  @!P0 SYNCS.PHASECHK.TRANS64 P0, [R22+URZ+0x32420], R3 ;  /* 0x03242003160085a7 */ /* 0x000ea4000800007f */
[----:B--2---:R-:W-:Y:S05]  /*16110*/  @!P0 BRA `(.L_x_14935) ;  /* 0xfffffffc00f08947 */ /* 0x004fea000383ffff */
[----:B------:R-:W-:Y:S05]  /*16120*/  BRA `(.L_x_15041) ;  /* 0xffffffb400787947 */ /* 0x000fea000383ffff */
.L_x_14938:
[----:B--2---:R2:W3:Y:S02]  /*16130*/  SYNCS.PHASECHK.TRANS64.TRYWAIT P0, [R25+URZ+0x32460], R0 ;  /* 0x03246000190075a7 */ /* 0x0044e4000800017f */
[----:B---3--:R-:W-:Y:S05]  /*16140*/  @!P0 NANOSLEEP.SYNCS 0x989680 ;  /* 0x009896800000895d */ /* 0x008fea0003900000 */
[----:B------:R-:W3:Y:S02]  /*16150*/  @!P0 SYNCS.PHASECHK.TRANS64 P0, [R25+URZ+0x32460], R0 ;  /* 0x03246000190085a7 */ /* 0x000ee4000800007f */
[----:B---3--:R-:W-:Y:S05]  /*16160*/  @!P0 BRA `(.L_x_14938) ;  /* 0xfffffffc00f08947 */ /* 0x008fea000383ffff */
[----:B------:R-:W-:Y:S05]  /*16170*/  BRA `(.L_x_15042) ;  /* 0xffffffb400847947 */ /* 0x000fea000383ffff */
.L_x_14939:
        /* <DEDUP_REMOVED lines=8> */
.L_x_15044:
[----:B------:R-:W-:Y:S05]  /*16200*/  BSYNC B0 ;  /* 0x0000000000007941 */ /* 0x000fea0003800000 */
.L_x_15043:
[----:B------:R-:W0:Y:S01]  /*16210*/  S2R R8, SR_TID.X ;  /* 0x0000000000087919 */ /* 0x000e220000002100 */
[----:B------:R-:W-:Y:S01]  /*16220*/  IMAD.MOV.U32 R13, RZ, RZ, R5 ;  /* 0x000000ffff0d7224 */ /* 0x000fe200078e0005 */
[----:B------:R-:W-:Y:S01]  /*16230*/  MOV R11, 0x181f ;  /* 0x0000181f000b7802 */ /* 0x000fe20000000f00 */
[----:B------:R-:W-:Y:S01]  /*16240*/  IMAD.MOV.U32 R12, RZ, RZ, RZ ;  /* 0x000000ffff0c7224 */ /* 0x000fe200078e00ff */
        /* <DEDUP_REMOVED lines=8> */
.L_x_15045:
[----:B------:R-:W-:Y:S02]  /*162d0*/  ISETP.LT.OR P3, PT, R31, 0x1, !P1 ;  /* 0x000000011f00780c */ /* 0x000fe40004f61670 */
        /* <DEDUP_REMOVED lines=9> */
.L_x_15046:
        /* <DEDUP_REMOVED lines=17> */
.L_x_15047:
[----:B------:R-:W-:Y:S01]  /*16480*/  IMAD.MOV.U32 R13, RZ, RZ, R6 ;  /* 0x000000ffff0d7224 */ /* 0x000fe200078e0006 */
[----:B------:R-:W-:Y:S02]  /*16490*/  MOV R12, 0x2 ;  /* 0x00000002000c7802 */ /* 0x000fe40000000f00 */
[----:B------:R-:W-:-:S13]  /*164a0*/  IADD3 R2, P3, R14, R0, RZ ;  /* 0x000000000e027210 */ /* 0x000fda0007f7e0ff */
[----:B------:R-:W-:Y:S05]  /*164b0*/  WARPSYNC.COLLECTIVE R15, `(.L_x_15048) ;  /* 0x000000000f087348 */ /* 0x000fea0003c00000 */
[----:B------:R0:W1:Y:S02]  /*164c0*/  SHFL.IDX P6, R14, R13, R12, R11 ;  /* 0x0000000c0d0e7389 */ /* 0x00006400000c000b */
[----:B01----:R-:W-:Y:S01]  /*164d0*/  ENDCOLLECTIVE ;  /* 0x000000000000791b */ /* 0x003fe20003800000 */
.L_x_15048:
        /* <DEDUP_REMOVED lines=17> */
.L_x_15049:
[----:B------:R-:W-:Y:S02]  /*165f0*/  IMAD.MOV.U32 R13, RZ, RZ, R6 ;  /* 0x000000ffff0d7224 */ /* 0x000fe400078e0006 */
[----:B------:R-:W-:Y:S01]  /*16600*/  IMAD.MOV.U32 R12, RZ, RZ, 0x3 ;  /* 0x00000003ff0c7424 */ /* 0x000fe200078e00ff */
[----:B------:R-:W-:-:S13]  /*16610*/  IADD3 R2, P3, R14, R0, RZ ;  /* 0x000000000e027210 */ /* 0x000fda0007f7e0ff */
[----:B------:R-:W-:Y:S05]  /*16620*/  WARPSYNC.COLLECTIVE R15, `(.L_x_15050) ;  /* 0x000000000f087348 */ /* 0x000fea0003c00000 */
[----:B------:R0:W1:Y:S02]  /*16630*/  SHFL.IDX P6, R14, R13, R12, R11 ;  /* 0x0000000c0d0e7389 */ /* 0x00006400000c000b */
[----:B01----:R-:W-:Y:S01]  /*16640*/  ENDCOLLECTIVE ;  /* 0x000000000000791b */ /* 0x003fe20003800000 */
.L_x_15050:
        /* <DEDUP_REMOVED lines=17> */
.L_x_15051:
[----:B------:R-:W-:Y:S02]  /*16760*/  IMAD.MOV.U32 R13, RZ, RZ, R6 ;  /* 0x000000ffff0d7224 */ /* 0x000fe400078e0006 */
[----:B------:R-:W-:Y:S01]  /*16770*/  IMAD.MOV.U32 R12, RZ, RZ, 0x4 ;  /* 0x00000004ff0c7424 */ /* 0x000fe200078e00ff */
[----:B------:R-:W-:-:S13]  /*16780*/  IADD3 R2, P3, R14, R0, RZ ;  /* 0x000000000e027210 */ /* 0x000fda0007f7e0ff */
[----:B------:R-:W-:Y:S05]  /*16790*/  WARPSYNC.COLLECTIVE R15, `(.L_x_15052) ;  /* 0x000000000f087348 */ /* 0x000fea0003c00000 */
[----:B------:R0:W1:Y:S02]  /*167a0*/  SHFL.IDX P6, R14, R13, R12, R11 ;  /* 0x0000000c0d0e7389 */ /* 0x00006400000c000b */
[----:B01----:R-:W-:Y:S01]  /*167b0*/  ENDCOLLECTIVE ;  /* 0x000000000000791b */ /* 0x003fe20003800000 */
.L_x_15052:
        /* <DEDUP_REMOVED lines=17> */
.L_x_15053:
[----:B------:R-:W-:Y:S02]  /*168d0*/  IMAD.MOV.U32 R13, RZ, RZ, R6 ;  /* 0x000000ffff0d7224 */ /* 0x000fe400078e0006 */
[----:B------:R-:W-:Y:S01]  /*168e0*/  IMAD.MOV.U32 R12, RZ, RZ, 0x5 ;  /* 0x00000005ff0c7424 */ /* 0x000fe200078e00ff */
[----:B------:R-:W-:-:S13]  /*168f0*/  IADD3 R2, P3, R14, R0, RZ ;  /* 0x000000000e027210 */ /* 0x000fda0007f7e0ff */
[----:B------:R-:W-:Y:S05]  /*16900*/  WARPSYNC.COLLECTIVE R15, `(.L_x_15054) ;  /* 0x000000000f087348 */ /* 0x000fea0003c00000 */
[----:B------:R0:W1:Y:S02]  /*16910*/  SHFL.IDX P6, R14, R13, R12, R11 ;  /* 0x0000000c0d0e7389 */ /* 0x00006400000c000b */
[----:B01----:R-:W-:Y:S01]  /*16920*/  ENDCOLLECTIVE ;  /* 0x000000000000791b */ /* 0x003fe20003800000 */
.L_x_15054:
        /* <DEDUP_REMOVED lines=12> */
.L_x_15055:
        /* <DEDUP_REMOVED lines=9> */
.L_x_14946:
[----:B0-----:R0:W2:Y:S02]  /*16a80*/  SYNCS.PHASECHK.TRANS64.TRYWAIT P0, [R10+URZ+0x32440], R20 ;  /* 0x032440140a0075a7 */ /* 0x0010a4000800017f */
[----:B--2---:R-:W-:Y:S05]  /*16a90*/  @!P0 NANOSLEEP.SYNCS 0x989680 ;  /* 0x009896800000895d */ /* 0x004fea0003900000 */
[----:B------:R-:W2:Y:S02]  /*16aa0*/  @!P0 SYNCS.PHASECHK.TRANS64 P0, [R10+URZ+0x32440], R20 ;  /* 0x032440140a0085a7 */ /* 0x000ea4000800007f */
[----:B--2---:R-:W-:Y:S05]  /*16ab0*/  @!P0 BRA `(.L_x_14946) ;  /* 0xfffffffc00f08947 */ /* 0x004fea000383ffff */
[----:B------:R-:W-:Y:S05]  /*16ac0*/  BRA `(.L_x_15057) ;  /* 0xffffffb8000c7947 */ /* 0x000fea000383ffff */
.L_x_14947:
        /* <DEDUP_REMOVED lines=8> */
.L_x_15059:
[----:B------:R-:W-:Y:S05]  /*16b50*/  BSYNC B1 ;  /* 0x0000000000017941 */ /* 0x000fea0003800000 */
.L_x_15058:
        /* <DEDUP_REMOVED lines=9> */
.L_x_15060:
[----:B------:R-:W-:Y:S01]  /*16bf0*/  MOV R13, R8 ;  /* 0x00000008000d7202 */ /* 0x000fe20000000f00 */
[----:B------:R-:W-:Y:S02]  /*16c00*/  IMAD.MOV.U32 R12, RZ, RZ, 0x1 ;  /* 0x00000001ff0c7424 */ /* 0x000fe400078e00ff */
[----:B------:R-:W-:-:S07]  /*16c10*/  IMAD.MOV.U32 R2, RZ, RZ, R14 ;  /* 0x000000ffff027224 */ /* 0x000fce00078e000e */
[----:B------:R-:W-:Y:S05]  /*16c20*/  WARPSYNC.COLLECTIVE R15, `(.L_x_15061) ;  /* 0x000000000f087348 */ /* 0x000fea0003c00000 */
[----:B------:R0:W1:Y:S02]  /*16c30*/  SHFL.IDX P6, R14, R13, R12, R11 ;  /* 0x0000000c0d0e7389 */ /* 0x00006400000c000b */
[----:B01----:R-:W-:Y:S01]  /*16c40*/  ENDCOLLECTIVE ;  /* 0x000000000000791b */ /* 0x003fe20003800000 */
.L_x_15061:
        /* <DEDUP_REMOVED lines=11> */
.L_x_15062:
[----:B------:R-:W-:Y:S01]  /*16d00*/  MOV R13, R8 ;  /* 0x00000008000d7202 */ /* 0x000fe20000000f00 */
[----:B------:R-:W-:Y:S02]  /*16d10*/  IMAD.MOV.U32 R12, RZ, RZ, 0x2 ;  /* 0x00000002ff0c7424 */ /* 0x000fe400078e00ff */
[----:B------:R-:W-:-:S07]  /*16d20*/  IMAD.MOV.U32 R2, RZ, RZ, R14 ;  /* 0x000000ffff027224 */ /* 0x000fce00078e000e */
[----:B------:R-:W-:Y:S05]  /*16d30*/  WARPSYNC.COLLECTIVE R15, `(.L_x_15063) ;  /* 0x000000000f087348 */ /* 0x000fea0003c00000 */
[----:B------:R0:W1:Y:S02]  /*16d40*/  SHFL.IDX P6, R14, R13, R12, R11 ;  /* 0x0000000c0d0e7389 */ /* 0x00006400000c000b */
[----:B01----:R-:W-:Y:S01]  /*16d50*/  ENDCOLLECTIVE ;  /* 0x000000000000791b */ /* 0x003fe20003800000 */
.L_x_15063:
        /* <DEDUP_REMOVED lines=11> */
.L_x_15064:
[----:B------:R-:W-:Y:S01]  /*16e10*/  MOV R13, R8 ;  /* 0x00000008000d7202 */ /* 0x000fe20000000f00 */
[----:B------:R-:W-:Y:S02]  /*16e20*/  IMAD.MOV.U32 R12, RZ, RZ, 0x3 ;  /* 0x00000003ff0c7424 */ /* 0x000fe400078e00ff */
[----:B------:R-:W-:-:S07]  /*16e30*/  IMAD.MOV.U32 R2, RZ, RZ, R14 ;  /* 0x000000ffff027224 */ /* 0x000fce00078e000e */
[----:B------:R-:W-:Y:S05]  /*16e40*/  WARPSYNC.COLLECTIVE R15, `(.L_x_15065) ;  /* 0x000000000f087348 */ /* 0x000fea0003c00000 */
[----:B------:R0:W1:Y:S02]  /*16e50*/  SHFL.IDX P6, R14, R13, R12, R11 ;  /* 0x0000000c0d0e7389 */ /* 0x00006400000c000b */
[----:B01----:R-:W-:Y:S01]  /*16e60*/  ENDCOLLECTIVE ;  /* 0x000000000000791b */ /* 0x003fe20003800000 */
.L_x_15065:
        /* <DEDUP_REMOVED lines=11> */
.L_x_15066:
[----:B------:R-:W-:Y:S01]  /*16f20*/  MOV R13, R8 ;  /* 0x00000008000d7202 */ /* 0x000fe20000000f00 */
[----:B------:R-:W-:Y:S02]  /*16f30*/  IMAD.MOV.U32 R12, RZ, RZ, 0x4 ;  /* 0x00000004ff0c7424 */ /* 0x000fe400078e00ff */
[----:B------:R-:W-:-:S07]  /*16f40*/  IMAD.MOV.U32 R2, RZ, RZ, R14 ;  /* 0x000000ffff027224 */ /* 0x000fce00078e000e */
[----:B------:R-:W-:Y:S05]  /*16f50*/  WARPSYNC.COLLECTIVE R15, `(.L_x_15067) ;  /* 0x000000000f087348 */ /* 0x000fea0003c00000 */
[----:B------:R0:W1:Y:S02]  /*16f60*/  SHFL.IDX P6, R14, R13, R12, R11 ;  /* 0x0000000c0d0e7389 */ /* 0x00006400000c000b */
[----:B01----:R-:W-:Y:S01]  /*16f70*/  ENDCOLLECTIVE ;  /* 0x000000000000791b */ /* 0x003fe20003800000 */
.L_x_15067:
        /* <DEDUP_REMOVED lines=11> */
.L_x_15068:
[----:B------:R-:W-:Y:S01]  /*17030*/  MOV R13, R8 ;  /* 0x00000008000d7202 */ /* 0x000fe20000000f00 */
[----:B------:R-:W-:Y:S02]  /*17040*/  IMAD.MOV.U32 R12, RZ, RZ, 0x5 ;  /* 0x00000005ff0c7424 */ /* 0x000fe400078e00ff */
[----:B------:R-:W-:-:S07]  /*17050*/  IMAD.MOV.U32 R2, RZ, RZ, R14 ;  /* 0x000000ffff027224 */ /* 0x000fce00078e000e */
[----:B------:R-:W-:Y:S05]  /*17060*/  WARPSYNC.COLLECTIVE R15, `(.L_x_15069) ;  /* 0x000000000f087348 */ /* 0x000fea0003c00000 */
[----:B------:R0:W1:Y:S02]  /*17070*/  SHFL.IDX P6, R14, R13, R12, R11 ;  /* 0x0000000c0d0e7389 */ /* 0x00006400000c000b */
[----:B01----:R-:W-:Y:S01]  /*17080*/  ENDCOLLECTIVE ;  /* 0x000000000000791b */ /* 0x003fe20003800000 */
.L_x_15069:
        /* <DEDUP_REMOVED lines=11> */
.L_x_15070:
[----:B------:R-:W-:Y:S05]  /*17140*/  BRA `(.L_x_15071) ;  /* 0xffffffb4003c7947 */ /* 0x000fea000383ffff */
.L_x_14952:
[----:B----4-:R4:W0:Y:S02]  /*17150*/  SYNCS.PHASECHK.TRANS64.TRYWAIT P0, [R10+URZ+0x32460], R20 ;  /* 0x032460140a0075a7 */ /* 0x010824000800017f */
[----:B0-----:R-:W-:Y:S05]  /*17160*/  @!P0 NANOSLEEP.SYNCS 0x989680 ;  /* 0x009896800000895d */ /* 0x001fea0003900000 */
[----:B------:R-:W0:Y:S02]  /*17170*/  @!P0 SYNCS.PHASECHK.TRANS64 P0, [R10+URZ+0x32460], R20 ;  /* 0x032460140a0085a7 */ /* 0x000e24000800007f */
[----:B0-----:R-:W-:Y:S05]  /*17180*/  @!P0 BRA `(.L_x_14952) ;  /* 0xfffffffc00f08947 */ /* 0x001fea000383ffff */
[----:B------:R-:W-:Y:S05]  /*17190*/  BRA `(.L_x_15072) ;  /* 0xffffffb400887947 */ /* 0x000fea000383ffff */
.L_x_14953:
[----:B------:R-:W-:Y:S01]  /*171a0*/  BSSY B1, `(.L_x_15073) ;  /* 0x0000008000017945 */ /* 0x000fe20003800000 */
[----:B------:R-:W-:Y:S01]  /*171b0*/  IMAD.MOV.U32 R13, RZ, RZ, R25 ;  /* 0x000000ffff0d7224 */ /* 0x000fe200078e0019 */
[----:B------:R-:W-:Y:S01]  /*171c0*/  MOV R11, 0x181f ;  /* 0x0000181f000b7802 */ /* 0x000fe20000000f00 */
[----:B------:R-:W-:Y:S02]  /*171d0*/  IMAD.MOV.U32 R12, RZ, RZ, RZ ;  /* 0x000000ffff0c7224 */ /* 0x000fe400078e00ff */
[----:B------:R-:W-:-:S07]  /*171e0*/  IMAD.MOV.U32 R15, RZ, RZ, -0x1 ;  /* 0xffffffffff0f7424 */ /* 0x000fce00078e00ff */
[----:B---3--:R-:W-:Y:S05]  /*171f0*/  WARPSYNC.COLLECTIVE R15, `(.L_x_15074) ;  /* 0x000000000f087348 */ /* 0x008fea0003c00000 */
[----:B------:R0:W1:Y:S02]  /*17200*/  SHFL.IDX P6, R14, R13, R12, R11 ;  /* 0x0000000c0d0e7389 */ /* 0x00006400000c000b */
[----:B01-3--:R-:W-:Y:S01]  /*17210*/  ENDCOLLECTIVE ;  /* 0x000000000000791b */ /* 0x00bfe20003800000 */
.L_x_15074:
[----:B------:R-:W-:Y:S05]  /*17220*/  BSYNC B1 ;  /* 0x0000000000017941 */ /* 0x000fea0003800000 */
.L_x_15073:
        /* <DEDUP_REMOVED lines=9> */
.L_x_15075:
[----:B------:R-:W-:Y:S02]  /*172c0*/  IMAD.MOV.U32 R13, RZ, RZ, R25 ;  /* 0x000000ffff0d7224 */ /* 0x000fe400078e0019 */
[----:B------:R-:W-:Y:S01]  /*172d0*/  IMAD.MOV.U32 R12, RZ, RZ, 0x1 ;  /* 0x00000001ff0c7424 */ /* 0x000fe200078e00ff */
[----:B------:R-:W-:-:S13]  /*172e0*/  IADD3 R2, P0, R14, R0, RZ ;  /* 0x000000000e027210 */ /* 0x000fda0007f1e0ff */
[----:B------:R-:W-:Y:S05]  /*172f0*/  WARPSYNC.COLLECTIVE R15, `(.L_x_15076) ;  /* 0x000000000f087348 */ /* 0x000fea0003c00000 */
[----:B------:R0:W1:Y:S02]  /*17300*/  SHFL.IDX P6, R14, R13, R12, R11 ;  /* 0x0000000c0d0e7389 */ /* 0x00006400000c000b */
[----:B01----:R-:W-:Y:S01]  /*17310*/  ENDCOLLECTIVE ;  /* 0x000000000000791b */ /* 0x003fe20003800000 */
.L_x_15076:
        /* <DEDUP_REMOVED lines=13> */
.L_x_15077:
[----:B------:R-:W-:Y:S02]  /*173f0*/  IMAD.MOV.U32 R13, RZ, RZ, R25 ;  /* 0x000000ffff0d7224 */ /* 0x000fe400078e0019 */
[----:B------:R-:W-:Y:S01]  /*17400*/  IMAD.MOV.U32 R12, RZ, RZ, 0x2 ;  /* 0x00000002ff0c7424 */ /* 0x000fe200078e00ff */
[----:B------:R-:W-:-:S13]  /*17410*/  IADD3 R2, P0, R14, R0, RZ ;  /* 0x000000000e027210 */ /* 0x000fda0007f1e0ff */
[----:B------:R-:W-:Y:S05]  /*17420*/  WARPSYNC.COLLECTIVE R15, `(.L_x_15078) ;  /* 0x000000000f087348 */ /* 0x000fea0003c00000 */
[----:B------:R0:W1:Y:S02]  /*17430*/  SHFL.IDX P6, R14, R13, R12, R11 ;  /* 0x0000000c0d0e7389 */ /* 0x00006400000c000b */
[----:B01----:R-:W-:Y:S01]  /*17440*/  ENDCOLLECTIVE ;  /* 0x000000000000791b */ /* 0x003fe20003800000 */
.L_x_15078:
        /* <DEDUP_REMOVED lines=13> */
.L_x_15079:
[----:B------:R-:W-:Y:S02]  /*17520*/  IMAD.MOV.U32 R13, RZ, RZ, R25 ;  /* 0x000000ffff0d7224 */ /* 0x000fe400078e0019 */
[----:B------:R-:W-:Y:S01]  /*17530*/  IMAD.MOV.U32 R12, RZ, RZ, 0x3 ;  /* 0x00000003ff0c7424 */ /* 0x000fe200078e00ff */
[----:B------:R-:W-:-:S07]  /*17540*/  MOV R8, R14 ;  /* 0x0000000e00087202 */ /* 0x000fce0000000f00 */
[----:B------:R-:W-:Y:S05]  /*17550*/  WARPSYNC.COLLECTIVE R15, `(.L_x_15080) ;  /* 0x000000000f087348 */ /* 0x000fea0003c00000 */
[----:B------:R0:W1:Y:S02]  /*17560*/  SHFL.IDX P6, R14, R13, R12, R11 ;  /* 0x0000000c0d0e7389 */ /* 0x00006400000c000b */
[----:B01----:R-:W-:Y:S01]  /*17570*/  ENDCOLLECTIVE ;  /* 0x000000000000791b */ /* 0x003fe20003800000 */
.L_x_15080:
        /* <DEDUP_REMOVED lines=14> */
.L_x_15081:
[----:B------:R-:W-:Y:S02]  /*17660*/  IMAD.MOV.U32 R13, RZ, RZ, R25 ;  /* 0x000000ffff0d7224 */ /* 0x000fe400078e0019 */
[----:B------:R-:W-:Y:S01]  /*17670*/  IMAD.MOV.U32 R12, RZ, RZ, 0x4 ;  /* 0x00000004ff0c7424 */ /* 0x000fe200078e00ff */
[----:B------:R-:W-:-:S13]  /*17680*/  IADD3 R2, P0, R14, R0, RZ ;  /* 0x000000000e027210 */ /* 0x000fda0007f1e0ff */
[----:B------:R-:W-:Y:S05]  /*17690*/  WARPSYNC.COLLECTIVE R15, `(.L_x_15082) ;  /* 0x000000000f087348 */ /* 0x000fea0003c00000 */
[----:B------:R0:W1:Y:S02]  /*176a0*/  SHFL.IDX P6, R14, R13, R12, R11 ;  /* 0x0000000c0d0e7389 */ /* 0x00006400000c000b */
[----:B01----:R-:W-:Y:S01]  /*176b0*/  ENDCOLLECTIVE ;  /* 0x000000000000791b */ /* 0x003fe20003800000 */
.L_x_15082:
        /* <DEDUP_REMOVED lines=13> */
.L_x_15083:
[----:B------:R-:W-:Y:S01]  /*17790*/  MOV R13, R25 ;  /* 0x00000019000d7202 */ /* 0x000fe20000000f00 */
[----:B------:R-:W-:Y:S01]  /*177a0*/  IMAD.MOV.U32 R12, RZ, RZ, 0x5 ;  /* 0x00000005ff0c7424 */ /* 0x000fe200078e00ff */
[----:B------:R-:W-:-:S13]  /*177b0*/  IADD3 R2, P0, R14, R0, RZ ;  /* 0x000000000e027210 */ /* 0x000fda0007f1e0ff */
[----:B------:R-:W-:Y:S05]  /*177c0*/  WARPSYNC.COLLECTIVE R15, `(.L_x_15084) ;  /* 0x000000000f087348 */ /* 0x000fea0003c00000 */
[----:B------:R0:W1:Y:S02]  /*177d0*/  SHFL.IDX P6, R14, R13, R12, R11 ;  /* 0x0000000c0d0e7389 */ /* 0x00006400000c000b */
[----:B01----:R-:W-:Y:S01]  /*177e0*/  ENDCOLLECTIVE ;  /* 0x000000000000791b */ /* 0x003fe20003800000 */
.L_x_15084:
        /* <DEDUP_REMOVED lines=13> */
.L_x_15085:
[----:B------:R-:W-:Y:S05]  /*178c0*/  BRA `(.L_x_15086) ;  /* 0xffffffb000d07947 */ /* 0x000fea000383ffff */
.L_x_14961:
[----:B------:R-:W-:Y:S01]  /*178d0*/  BSSY B0, `(.L_x_15087) ;  /* 0x0000008000007945 */ /* 0x000fe20003800000 */
[----:B------:R-:W-:Y:S01]  /*178e0*/  IMAD.MOV.U32 R13, RZ, RZ, R16 ;  /* 0x000000ffff0d7224 */ /* 0x000fe200078e0010 */
[----:B------:R-:W-:Y:S01]  /*178f0*/  MOV R11, 0x1f ;  /* 0x0000001f000b7802 */ /* 0x000fe20000000f00 */
[----:B------:R-:W-:Y:S02]  /*17900*/  IMAD.MOV.U32 R12, RZ, RZ, RZ ;  /* 0x000000ffff0c7224 */ /* 0x000fe400078e00ff */
[----:B------:R-:W-:-:S07]  /*17910*/  IMAD.MOV.U32 R15, RZ, RZ, -0x1 ;  /* 0xffffffffff0f7424 */ /* 0x000fce00078e00ff */
[----:B-123--:R-:W-:Y:S05]  /*17920*/  WARPSYNC.COLLECTIVE R15, `(.L_x_15088) ;  /* 0x000000000f087348 */ /* 0x00efea0003c00000 */
[----:B------:R0:W4:Y:S02]  /*17930*/  SHFL.IDX P6, R14, R13, R12, R11 ;  /* 0x0000000c0d0e7389 */ /* 0x00012400000c000b */
[----:B01234-:R-:W-:Y:S01]  /*17940*/  ENDCOLLECTIVE ;  /* 0x000000000000791b */ /* 0x01ffe20003800000 */
.L_x_15088:
[----:B------:R-:W-:Y:S05]  /*17950*/  BSYNC B0 ;  /* 0x0000000000007941 */ /* 0x000fea0003800000 */
.L_x_15087:
        /* <DEDUP_REMOVED lines=9> */
.L_x_15089:
        /* <DEDUP_REMOVED lines=18> */
.L_x_15090:
[----:B------:R-:W-:Y:S01]  /*17b10*/  IMAD.MOV.U32 R12, RZ, RZ, 0x2 ;  /* 0x00000002ff0c7424 */ /* 0x000fe200078e00ff */
[----:B------:R-:W-:-:S05]  /*17b20*/  SEL R6, R14, RZ, P1 ;  /* 0x000000ff0e067207 */ /* 0x000fca0000800000 */
[----:B------:R-:W-:-:S04]  /*17b30*/  IMAD.IADD R6, R5, 0x1, R6 ;  /* 0x0000000105067824 */ /* 0x000fc800078e0206 */
[----:B------:R-:W-:-:S07]  /*17b40*/  IMAD.MOV.U32 R13, RZ, RZ, R6 ;  /* 0x000000ffff0d7224 */ /* 0x000fce00078e0006 */
[----:B------:R-:W-:Y:S05]  /*17b50*/  WARPSYNC.COLLECTIVE R15, `(.L_x_15091) ;  /* 0x000000000f087348 */ /* 0x000fea0003c00000 */
[----:B------:R0:W1:Y:S02]  /*17b60*/  SHFL.UP P6, R14, R13, R12, R11 ;  /* 0x0400000c0d0e7389 */ /* 0x00006400000c000b */
[----:B01----:R-:W-:Y:S01]  /*17b70*/  ENDCOLLECTIVE ;  /* 0x000000000000791b */ /* 0x003fe20003800000 */
.L_x_15091:
[----:B------:R-:W-:Y:S02]  /*17b80*/  MOV R12, 0x4 ;  /* 0x00000004000c7802 */ /* 0x000fe40000000f00 */
[----:B------:R-:W-:-:S05]  /*17b90*/  SEL R7, R14, RZ, P2 ;  /* 0x000000ff0e077207 */ /* 0x000fca0001000000 */
[----:B------:R-:W-:-:S04]  /*17ba0*/  IMAD.IADD R7, R6, 0x1, R7 ;  /* 0x0000000106077824 */ /* 0x000fc800078e0207 */
[----:B------:R-:W-:-:S07]  /*17bb0*/  IMAD.MOV.U32 R13, RZ, RZ, R7 ;  /* 0x000000ffff0d7224 */ /* 0x000fce00078e0007 */
[----:B------:R-:W-:Y:S05]  /*17bc0*/  WARPSYNC.COLLECTIVE R15, `(.L_x_15092) ;  /* 0x000000000f087348 */ /* 0x000fea0003c00000 */
[----:B------:R0:W1:Y:S02]  /*17bd0*/  SHFL.UP P6, R14, R13, R12, R11 ;  /* 0x0400000c0d0e7389 */ /* 0x00006400000c000b */
[----:B01----:R-:W-:Y:S01]  /*17be0*/  ENDCOLLECTIVE ;  /* 0x000000000000791b */ /* 0x003fe20003800000 */
.L_x_15092:
[----:B------:R-:W-:Y:S01]  /*17bf0*/  IMAD.MOV.U32 R12, RZ, RZ, 0x8 ;  /* 0x00000008ff0c7424 */ /* 0x000fe200078e00ff */
[----:B------:R-:W-:-:S05]  /*17c00*/  SEL R2, R14, RZ, P3 ;  /* 0x000000ff0e027207 */ /* 0x000fca0001800000 */
[----:B------:R-:W-:-:S04]  /*17c10*/  IMAD.IADD R2, R7, 0x1, R2 ;  /* 0x0000000107027824 */ /* 0x000fc800078e0202 */
[----:B------:R-:W-:-:S07]  /*17c20*/  IMAD.MOV.U32 R13, RZ, RZ, R2 ;  /* 0x000000ffff0d7224 */ /* 0x000fce00078e0002 */
[----:B------:R-:W-:Y:S05]  /*17c30*/  WARPSYNC.COLLECTIVE R15, `(.L_x_15093) ;  /* 0x000000000f087348 */ /* 0x000fea0003c00000 */
[----:B------:R0:W1:Y:S02]  /*17c40*/  SHFL.UP P6, R14, R13, R12, R11 ;  /* 0x0400000c0d0e7389 */ /* 0x00006400000c000b */
[----:B01----:R-:W-:Y:S01]  /*17c50*/  ENDCOLLECTIVE ;  /* 0x000000000000791b */ /* 0x003fe20003800000 */
.L_x_15093:
[----:B------:R-:W-:Y:S02]  /*17c60*/  MOV R12, 0x10 ;  /* 0x00000010000c7802 */ /* 0x000fe40000000f00 */
[----:B------:R-:W-:-:S05]  /*17c70*/  SEL R3, R14, RZ, P4 ;  /* 0x000000ff0e037207 */ /* 0x000fca0002000000 */
[----:B------:R-:W-:-:S04]  /*17c80*/  IMAD.IADD R3, R2, 0x1, R3 ;  /* 0x0000000102037824 */ /* 0x000fc800078e0203 */
[----:B------:R-:W-:-:S07]  /*17c90*/  IMAD.MOV.U32 R13, RZ, RZ, R3 ;  /* 0x000000ffff0d7224 */ /* 0x000fce00078e0003 */
[----:B------:R-:W-:Y:S05]  /*17ca0*/  WARPSYNC.COLLECTIVE R15, `(.L_x_15094) ;  /* 0x000000000f087348 */ /* 0x000fea0003c00000 */
[----:B------:R0:W1:Y:S02]  /*17cb0*/  SHFL.UP P6, R14, R13, R12, R11 ;  /* 0x0400000c0d0e7389 */ /* 0x00006400000c000b */
[----:B01----:R-:W-:Y:S01]  /*17cc0*/  ENDCOLLECTIVE ;  /* 0x000000000000791b */ /* 0x003fe20003800000 */
.L_x_15094:
        /* <DEDUP_REMOVED lines=8> */
.L_x_15095:
[----:B------:R-:W-:Y:S05]  /*17d50*/  BRA `(.L_x_15096) ;  /* 0xffffffb400287947 */ /* 0x000fea000383ffff */
.L_x_14966:
[----:B------:R-:W-:Y:S01]  /*17d60*/  BSSY B0, `(.L_x_15097) ;  /* 0x0000008000007945 */ /* 0x000fe20003800000 */
[----:B-----5:R-:W-:Y:S01]  /*17d70*/  IMAD.MOV.U32 R13, RZ, RZ, R5 ;  /* 0x000000ffff0d7224 */ /* 0x020fe200078e0005 */
[----:B------:R-:W-:Y:S01]  /*17d80*/  MOV R12, 0x1 ;  /* 0x00000001000c7802 */ /* 0x000fe20000000f00 */
[----:B------:R-:W-:Y:S02]  /*17d90*/  IMAD.MOV.U32 R11, RZ, RZ, RZ ;  /* 0x000000ffff0b7224 */ /* 0x000fe400078e00ff */
[----:B------:R-:W-:-:S07]  /*17da0*/  IMAD.MOV.U32 R15, RZ, RZ, -0x1 ;  /* 0xffffffffff0f7424 */ /* 0x000fce00078e00ff */
[----:B01234-:R-:W-:Y:S05]  /*17db0*/  WARPSYNC.COLLECTIVE R15, `(.L_x_15098) ;  /* 0x000000000f087348 */ /* 0x01ffea0003c00000 */
[----:B------:R0:W0:Y:S02]  /*17dc0*/  SHFL.UP P6, R14, R13, R12, R11 ;  /* 0x0400000c0d0e7389 */ /* 0x00002400000c000b */
[----:B01234-:R-:W-:Y:S01]  /*17dd0*/  ENDCOLLECTIVE ;  /* 0x000000000000791b */ /* 0x01ffe20003800000 */
.L_x_15098:
[----:B------:R-:W-:Y:S05]  /*17de0*/  BSYNC B0 ;  /* 0x0000000000007941 */ /* 0x000fea0003800000 */
.L_x_15097:
        /* <DEDUP_REMOVED lines=8> */
.L_x_15099:
[----:B------:R-:W-:Y:S01]  /*17e70*/  IMAD.MOV.U32 R12, RZ, RZ, 0x4 ;  /* 0x00000004ff0c7424 */ /* 0x000fe200078e00ff */
[----:B------:R-:W-:-:S05]  /*17e80*/  SEL R2, R14, RZ, P2 ;  /* 0x000000ff0e027207 */ /* 0x000fca0001000000 */
[----:B------:R-:W-:-:S04]  /*17e90*/  IMAD.IADD R2, R13, 0x1, R2 ;  /* 0x000000010d027824 */ /* 0x000fc800078e0202 */
[----:B------:R-:W-:-:S07]  /*17ea0*/  IMAD.MOV.U32 R13, RZ, RZ, R2 ;  /* 0x000000ffff0d7224 */ /* 0x000fce00078e0002 */
[----:B------:R-:W-:Y:S05]  /*17eb0*/  WARPSYNC.COLLECTIVE R15, `(.L_x_15100) ;  /* 0x000000000f087348 */ /* 0x000fea0003c00000 */
[----:B------:R0:W1:Y:S02]  /*17ec0*/  SHFL.UP P6, R14, R13, R12, R11 ;  /* 0x0400000c0d0e7389 */ /* 0x00006400000c000b */
[----:B01----:R-:W-:Y:S01]  /*17ed0*/  ENDCOLLECTIVE ;  /* 0x000000000000791b */ /* 0x003fe20003800000 */
.L_x_15100:
[----:B------:R-:W-:Y:S02]  /*17ee0*/  MOV R12, 0x8 ;  /* 0x00000008000c7802 */ /* 0x000fe40000000f00 */
[----:B------:R-:W-:-:S05]  /*17ef0*/  SEL R3, R14, RZ, P3 ;  /* 0x000000ff0e037207 */ /* 0x000fca0001800000 */
[----:B------:R-:W-:-:S04]  /*17f00*/  IMAD.IADD R3, R2, 0x1, R3 ;  /* 0x0000000102037824 */ /* 0x000fc800078e0203 */
[----:B------:R-:W-:-:S07]  /*17f10*/  IMAD.MOV.U32 R13, RZ, RZ, R3 ;  /* 0x000000ffff0d7224 */ /* 0x000fce00078e0003 */
[----:B------:R-:W-:Y:S05]  /*17f20*/  WARPSYNC.COLLECTIVE R15, `(.L_x_15101) ;  /* 0x000000000f087348 */ /* 0x000fea0003c00000 */
[----:B------:R0:W1:Y:S02]  /*17f30*/  SHFL.UP P6, R14, R13, R12, R11 ;  /* 0x0400000c0d0e7389 */ /* 0x00006400000c000b */
[----:B01----:R-:W-:Y:S01]  /*17f40*/  ENDCOLLECTIVE ;  /* 0x000000000000791b */ /* 0x003fe20003800000 */
.L_x_15101:
[----:B------:R-:W-:Y:S01]  /*17f50*/  IMAD.MOV.U32 R12, RZ, RZ, 0x10 ;  /* 0x00000010ff0c7424 */ /* 0x000fe200078e00ff */
[----:B------:R-:W-:-:S05]  /*17f60*/  SEL R4, R14, RZ, P4 ;  /* 0x000000ff0e047207 */ /* 0x000fca0002000000 */
[----:B------:R-:W-:-:S04]  /*17f70*/  IMAD.IADD R4, R3, 0x1, R4 ;  /* 0x0000000103047824 */ /* 0x000fc800078e0204 */
[----:B------:R-:W-:-:S07]  /*17f80*/  IMAD.MOV.U32 R13, RZ, RZ, R4 ;  /* 0x000000ffff0d7224 */ /* 0x000fce00078e0004 */
[----:B------:R-:W-:Y:S05]  /*17f90*/  WARPSYNC.COLLECTIVE R15, `(.L_x_15102) ;  /* 0x000000000f087348 */ /* 0x000fea0003c00000 */
[----:B------:R0:W1:Y:S02]  /*17fa0*/  SHFL.UP P6, R14, R13, R12, R11 ;  /* 0x0400000c0d0e7389 */ /* 0x00006400000c000b */
[----:B01----:R-:W-:Y:S01]  /*17fb0*/  ENDCOLLECTIVE ;  /* 0x000000000000791b */ /* 0x003fe20003800000 */
.L_x_15102:
        /* <DEDUP_REMOVED lines=8> */
.L_x_15103:
[----:B------:R-:W-:Y:S05]  /*18040*/  BRA `(.L_x_15104) ;  /* 0xffffffb400087947 */ /* 0x000fea000383ffff */
.L_x_14968:
[----:B------:R-:W-:Y:S01]  /*18050*/  BSSY B0, `(.L_x_15105) ;  /* 0x0000006000007945 */ /* 0x000fe20003800000 */
[----:B------:R-:W-:Y:S01]  /*18060*/  PLOP3.LUT P6, PT, P6, PT, PT, 0x8, 0x0 ;  /* 0x000000000000781c */ /* 0x000fe200037ce170 */
[----:B------:R-:W-:-:S12]  /*18070*/  IMAD.MOV.U32 R15, RZ, RZ, -0x1 ;  /* 0xffffffffff0f7424 */ /* 0x000fd800078e00ff */
[----:B0123--:R-:W-:Y:S05]  /*18080*/  WARPSYNC.COLLECTIVE R15, `(.L_x_15106) ;  /* 0x000000000f087348 */ /* 0x00ffea0003c00000 */
[----:B------:R-:W-:Y:S01]  /*18090*/  VOTE.ANY R14, PT, P6 ;  /* 0x00000000000e7806 */ /* 0x000fe200030e0100 */
[----:B0123--:R-:W-:Y:S06]  /*180a0*/  ENDCOLLECTIVE ;  /* 0x000000000000791b */ /* 0x00ffec0003800000 */
.L_x_15106:
[----:B------:R-:W-:Y:S05]  /*180b0*/  BSYNC B0 ;  /* 0x0000000000007941 */ /* 0x000fea0003800000 */
.L_x_15105:
        /* <DEDUP_REMOVED lines=9> */
.L_x_15107:
[----:B------:R-:W-:Y:S01]  /*18150*/  IMAD.MOV.U32 R5, RZ, RZ, R14 ;  /* 0x000000ffff057224 */ /* 0x000fe200078e000e */
[----:B------:R-:W-:Y:S06]  /*18160*/  BRA `(.L_x_15108) ;  /* 0xffffffb000f87947 */ /* 0x000fec000383ffff */
.L_x_14970:
[----:B------:R-:W-:Y:S01]  /*18170*/  BSSY B0, `(.L_x_15109) ;  /* 0x0000007000007945 */ /* 0x000fe20003800000 */
[----:B------:R-:W-:Y:S02]  /*18180*/  IMAD.MOV.U32 R13, RZ, RZ, R6 ;  /* 0x000000ffff0d7224 */ /* 0x000fe400078e0006 */
[----:B------:R-:W-:Y:S02]  /*18190*/  IMAD.MOV.U32 R11, RZ, RZ, 0x1f ;  /* 0x0000001fff0b7424 */ /* 0x000fe400078e00ff */
[----:B------:R-:W-:-:S07]  /*181a0*/  IMAD.MOV.U32 R15, RZ, RZ, -0x1 ;  /* 0xffffffffff0f7424 */ /* 0x000fce00078e00ff */
[----:B01234-:R-:W-:Y:S05]  /*181b0*/  WARPSYNC.COLLECTIVE R15, `(.L_x_15110) ;  /* 0x000000000f087348 */ /* 0x01ffea0003c00000 */
[----:B------:R0:W0:Y:S02]  /*181c0*/  SHFL.IDX P6, R14, R13, R12, R11 ;  /* 0x0000000c0d0e7389 */ /* 0x00002400000c000b */
[----:B01234-:R-:W-:Y:S01]  /*181d0*/  ENDCOLLECTIVE ;  /* 0x000000000000791b */ /* 0x01ffe20003800000 */
.L_x_15110:
[----:B------:R-:W-:Y:S05]  /*181e0*/  BSYNC B0 ;  /* 0x0000000000007941 */ /* 0x000fea0003800000 */
.L_x_15109:
[----:B------:R-:W-:Y:S05]  /*181f0*/  BRA `(.L_x_14969) ;  /* 0xffffffb000f07947 */ /* 0x000fea000383ffff */
.L_x_14974:
[----:B0-----:R0:W4:Y:S02]  /*18200*/  SYNCS.PHASECHK.TRANS64.TRYWAIT P0, [R5+URZ+0x32420], R0 ;  /* 0x03242000050075a7 */ /* 0x001124000800017f */
[----:B----4-:R-:W-:Y:S05]  /*18210*/  @!P0 NANOSLEEP.SYNCS 0x989680 ;  /* 0x009896800000895d */ /* 0x010fea0003900000 */
[----:B------:R-:W4:Y:S02]  /*18220*/  @!P0 SYNCS.PHASECHK.TRANS64 P0, [R5+URZ+0x32420], R0 ;  /* 0x03242000050085a7 */ /* 0x000f24000800007f */
[----:B----4-:R-:W-:Y:S05]  /*18230*/  @!P0 BRA `(.L_x_14974) ;  /* 0xfffffffc00f08947 */ /* 0x010fea000383ffff */
[----:B------:R-:W-:Y:S05]  /*18240*/  BRA `(.L_x_15111) ;  /* 0xffffffb800687947 */ /* 0x000fea000383ffff */
.L_x_14975:
[----:B------:R-:W4:Y:S01]  /*18250*/  S2R R2, SR_TID.X ;  /* 0x0000000000027919 */ /* 0x000f220000002100 */
[----:B------:R-:W-:Y:S01]  /*18260*/  BSSY B0, `(.L_x_15112) ;  /* 0x000000a000007945 */ /* 0x000fe20003800000 */
[----:B------:R-:W-:Y:S02]  /*18270*/  IMAD.MOV.U32 R12, RZ, RZ, RZ ;  /* 0x000000ffff0c7224 */ /* 0x000fe400078e00ff */
[----:B------:R-:W-:Y:S02]  /*18280*/  IMAD.MOV.U32 R11, RZ, RZ, 0x1f ;  /* 0x0000001fff0b7424 */ /* 0x000fe400078e00ff */
[----:B------:R-:W-:Y:S01]  /*18290*/  IMAD.MOV.U32 R15, RZ, RZ, -0x1 ;  /* 0xffffffffff0f7424 */ /* 0x000fe200078e00ff */
[----:B----4-:R-:W-:-:S04]  /*182a0*/  SHF.R.U32.HI R2, RZ, 0x5, R2 ;  /* 0x00000005ff027819 */ /* 0x010fc80000011602 */
[----:B------:R-:W-:-:S04]  /*182b0*/  LOP3.LUT R2, R2, 0x3, RZ, 0xc0, !PT ;  /* 0x0000000302027812 */ /* 0x000fc800078ec0ff */
[----:B------:R-:W-:-:S07]  /*182c0*/  MOV R13, R2 ;  /* 0x00000002000d7202 */ /* 0x000fce0000000f00 */
[----:B0123--:R-:W-:Y:S05]  /*182d0*/  WARPSYNC.COLLECTIVE R15, `(.L_x_15113) ;  /* 0x000000000f087348 */ /* 0x00ffea0003c00000 */
[----:B------:R4:W0:Y:S02]  /*182e0*/  SHFL.IDX P6, R14, R13, R12, R11 ;  /* 0x0000000c0d0e7389 */ /* 0x00082400000c000b */
[----:B01234-:R-:W-:Y:S01]  /*182f0*/  ENDCOLLECTIVE ;  /* 0x000000000000791b */ /* 0x01ffe20003800000 */
.L_x_15113:
[----:B------:R-:W-:Y:S05]  /*18300*/  BSYNC B0 ;  /* 0x0000000000007941 */ /* 0x000fea0003800000 */
.L_x_15112:
[----:B------:R-:W-:Y:S05]  /*18310*/  BRA `(.L_x_15114) ;  /* 0xffffffb800507947 */ /* 0x000fea000383ffff */
.L_x_14978:
[----:B------:R-:W-:Y:S01]  /*18320*/  BSSY B1, `(.L_x_15115) ;  /* 0x0000006000017945 */ /* 0x000fe20003800000 */
[----:B------:R-:W-:-:S07]  /*18330*/  IMAD.MOV.U32 R15, RZ, RZ, -0x1 ;  /* 0xffffffffff0f7424 */ /* 0x000fce00078e00ff */
[----:B0123--:R-:W-:Y:S05]  /*18340*/  WARPSYNC.COLLECTIVE R15, `(.L_x_15116) ;  /* 0x000000000f0c7348 */ /* 0x00ffea0003c00000 */
[----:B------:R-:W-:Y:S02]  /*18350*/  ELECT P6, UR62, PT ;  /* 0x00000000003e782f */ /* 0x000fe400038c0000 */
[----:B------:R-:W-:Y:S01]  /*18360*/  MOV R14, UR62 ;  /* 0x0000003e000e7c02 */ /* 0x000fe20008000f00 */
[----:B0123--:R-:W-:Y:S10]  /*18370*/  ENDCOLLECTIVE ;  /* 0x000000000000791b */ /* 0x00fff40003800000 */
.L_x_15116:
[----:B------:R-:W-:Y:S05]  /*18380*/  BSYNC B1 ;  /* 0x0000000000017941 */ /* 0x000fea0003800000 */
.L_x_15115:
[----:B------:R-:W-:Y:S05]  /*18390*/  BRA `(.L_x_15117) ;  /* 0xffffffb800487947 */ /* 0x000fea000383ffff */
.L_x_14980:
[----:B0-----:R0:W4:Y:S02]  /*183a0*/  SYNCS.PHASECHK.TRANS64.TRYWAIT P1, [R3+URZ+0x32440], R2 ;  /* 0x03244002030075a7 */ /* 0x001124000802017f */
[----:B----4-:R-:W-:Y:S05]  /*183b0*/  @!P1 NANOSLEEP.SYNCS 0x989680 ;  /* 0x009896800000995d */ /* 0x010fea0003900000 */
[----:B------:R-:W4:Y:S02]  /*183c0*/  @!P1 SYNCS.PHASECHK.TRANS64 P1, [R3+URZ+0x32440], R2 ;  /* 0x03244002030095a7 */ /* 0x000f24000802007f */
[----:B----4-:R-:W-:Y:S05]  /*183d0*/  @!P1 BRA `(.L_x_14980) ;  /* 0xfffffffc00f09947 */ /* 0x010fea000383ffff */
[----:B------:R-:W-:Y:S05]  /*183e0*/  BRA `(.L_x_15118) ;  /* 0xffffffb800707947 */ /* 0x000fea000383ffff */
.L_x_14982:
[----:B----4-:R4:W0:Y:S02]  /*183f0*/  SYNCS.PHASECHK.TRANS64.TRYWAIT P1, [R5+URZ+0x32440], R0 ;  /* 0x03244000050075a7 */ /* 0x010824000802017f */
[----:B0-----:R-:W-:Y:S05]  /*18400*/  @!P1 NANOSLEEP.SYNCS 0x989680 ;  /* 0x009896800000995d */ /* 0x001fea0003900000 */
[----:B------:R-:W0:Y:S02]  /*18410*/  @!P1 SYNCS.PHASECHK.TRANS64 P1, [R5+URZ+0x32440], R0 ;  /* 0x03244000050095a7 */ /* 0x000e24000802007f */
[----:B0-----:R-:W-:Y:S05]  /*18420*/  @!P1 BRA `(.L_x_14982) ;  /* 0xfffffffc00f09947 */ /* 0x001fea000383ffff */
[----:B------:R-:W-:Y:S05]  /*18430*/  BRA `(.L_x_15119) ;  /* 0xffffffb8007c7947 */ /* 0x000fea000383ffff */
.L_x_14984:
[----:B------:R0:W0:Y:S02]  /*18440*/  SYNCS.PHASECHK.TRANS64.TRYWAIT P1, [R3+URZ+0x32460], R2 ;  /* 0x03246002030075a7 */ /* 0x000024000802017f */
[----:B0-----:R-:W-:Y:S05]  /*18450*/  @!P1 NANOSLEEP.SYNCS 0x989680 ;  /* 0x009896800000995d */ /* 0x001fea0003900000 */
[----:B------:R-:W0:Y:S02]  /*18460*/  @!P1 SYNCS.PHASECHK.TRANS64 P1, [R3+URZ+0x32460], R2 ;  /* 0x03246002030095a7 */ /* 0x000e24000802007f */
[----:B0-----:R-:W-:Y:S05]  /*18470*/  @!P1 BRA `(.L_x_14984) ;  /* 0xfffffffc00f09947 */ /* 0x001fea000383ffff */
[----:B------:R-:W-:Y:S05]  /*18480*/  BRA `(.L_x_15120) ;  /* 0xffffffb800787947 */ /* 0x000fea000383ffff */
.L_x_15121:
        /* <DEDUP_REMOVED lines=15> */
.L_x_15684:


//--------------------- .text._ZN7cutlass13device_kernelIN5flash11enable_sm90INS1_16FlashAttnFwdSm90INS1_25CollectiveMainloopFwdSm90ILi2EN4cute5tupleIJNS5_1CILi1EEES8_S8_EEENS6_IJNS7_ILi128EEENS7_ILi96EEENS7_ILi64EEEEEELi256ENS_6half_tEfNS_4arch4Sm90ELb1ELb0ELb1ELb1ELb1ELb1ELb1ELb1ELb0ELb1ELb0ELb0EEENS1_21CollectiveEpilogueFwdINS6_IJSA_NS7_ILi256EEESB_EEES9_SE_SG_Li256ELb1ELb1ELb0ELb0EEENS1_36VarlenDynamicPersistentTileSchedulerILi128ELi96ELi256ELi128ELb0ELb1ELb1ELb1ELb1ELb1EEEEEEEEEvNT_6ParamsE --------------------------
	.section	.text._ZN7cutlass13device_kernelIN5flash11enable_sm90INS1_16FlashAttnFwdSm90INS1_25CollectiveMainloopFwdSm90ILi2EN4cute5tupleIJNS5_1CILi1EEES8_S8_EEENS6_IJNS7_ILi128EEENS7_ILi96EEENS7_ILi64EEEEEELi256ENS_6half_tEfNS_4arch4Sm90ELb1ELb0ELb1ELb1ELb1ELb1ELb1ELb1ELb0ELb1ELb0ELb0EEENS1_21CollectiveEpilogueFwdINS6_IJSA_NS7_ILi256EEESB_EEES9_SE_SG_Li256ELb1ELb1ELb0ELb0EEENS1_36VarlenDynamicPersistentTileSchedulerILi128ELi96ELi256ELi128ELb0ELb1ELb1ELb1ELb1ELb1EEEEEEEEEvNT_6ParamsE,"ax",@progbits
	.align	128
.text._ZN7cutlass13device_kernelIN5flash11enable_sm90INS1_16FlashAttnFwdSm90INS1_25CollectiveMainloopFwdSm90ILi2EN4cute5tupleIJNS5_1CILi1EEES8_S8_EEENS6_IJNS7_ILi128EEENS7_ILi96EEENS7_ILi64EEEEEELi256ENS_6half_tEfNS_4arch4Sm90ELb1ELb0ELb1ELb1ELb1ELb1ELb1ELb1ELb0ELb1ELb0ELb0EEENS1_21CollectiveEpilogueFwdINS6_IJSA_NS7_ILi256EEESB_EEES9_SE_SG_Li256ELb1ELb1ELb0ELb0EEENS1_36VarlenDynamicPersistentTileSchedulerILi128ELi96ELi256ELi128ELb0ELb1ELb1ELb1ELb1ELb1EEEEEEEEEvNT_6ParamsE:
        .type           _ZN7cutlass13device_kernelIN5flash11enable_sm90INS1_16FlashAttnFwdSm90INS1_25CollectiveMainloopFwdSm90ILi2EN4cute5tupleIJNS5_1CILi1EEES8_S8_EEENS6_IJNS7_ILi128EEENS7_ILi96EEENS7_ILi64EEEEEELi256ENS_6half_tEfNS_4arch4Sm90ELb1ELb0ELb1ELb1ELb1ELb1ELb1ELb1ELb0ELb1ELb0ELb0EEENS1_21CollectiveEpilogueFwdINS6_IJSA_NS7_ILi256EEESB_EEES9_SE_SG_Li256ELb1ELb1ELb0ELb0EEENS1_36VarlenDynamicPersistentTileSchedulerILi128ELi96ELi256ELi128ELb0ELb1ELb1ELb1ELb1ELb1EEEEEEEEEvNT_6ParamsE,@function
        .size           _ZN7cutlass13device_kernelIN5flash11enable_sm90INS1_16FlashAttnFwdSm90INS1_25CollectiveMainloopFwdSm90ILi2EN4cute5tupleIJNS5_1CILi1EEES8_S8_EEENS6_IJNS7_ILi128EEENS7_ILi96EEENS7_ILi64EEEEEELi256ENS_6half_tEfNS_4arch4Sm90ELb1ELb0ELb1ELb1ELb1ELb1ELb1ELb1ELb0ELb1ELb0ELb0EEENS1_21CollectiveEpilogueFwdINS6_IJSA_NS7_ILi256EEESB_EEES9_SE_SG_Li256ELb1ELb1ELb0ELb0EEENS1_36VarlenDynamicPersistentTileSchedulerILi128ELi96ELi256ELi128ELb0ELb1ELb1ELb1ELb1ELb1EEEEEEEEEvNT_6ParamsE,(.L_x_15685 - _ZN7cutlass13device_kernelIN5flash11enable_sm90INS1_16FlashAttnFwdSm90INS1_25CollectiveMainloopFwdSm90ILi2EN4cute5tupleIJNS5_1CILi1EEES8_S8_EEENS6_IJNS7_ILi128EEENS7_ILi96EEENS7_ILi64EEEEEELi256ENS_6half_tEfNS_4arch4Sm90ELb1ELb0ELb1ELb1ELb1ELb1ELb1ELb1ELb0ELb1ELb0ELb0EEENS1_21CollectiveEpilogueFwdINS6_IJSA_NS7_ILi256EEESB_EEES9_SE_SG_Li256ELb1ELb1ELb0ELb0EEENS1_36VarlenDynamicPersistentTileSchedulerILi128ELi96ELi256ELi128ELb0ELb1ELb1ELb1ELb1ELb1EEEEEEEEEvNT_6ParamsE)
        .other          _ZN7cutlass13device_kernelIN5flash11enable_sm90INS1_16FlashAttnFwdSm90INS1_25CollectiveMainloopFwdSm90ILi2EN4cute5tupleIJNS5_1CILi1EEES8_S8_EEENS6_IJNS7_ILi128EEENS7_ILi96EEENS7_ILi64EEEEEELi256ENS_6half_tEfNS_4arch4Sm90ELb1ELb0ELb1ELb1ELb1ELb1ELb1ELb1ELb0ELb1ELb0ELb0EEENS1_21CollectiveEpilogueFwdINS6_IJSA_NS7_ILi256EEESB_EEES9_SE_SG_Li256ELb1ELb1ELb0ELb0EEENS1_36VarlenDynamicPersistentTileSchedulerILi128ELi96ELi256ELi128ELb0ELb1ELb1ELb1ELb1ELb1EEEEEEEEEvNT_6ParamsE,@"STO_CUDA_ENTRY STV_DEFAULT"
_ZN7cutlass13device_kernelIN5flash11enable_sm90INS1_16FlashAttnFwdSm90INS1_25CollectiveMainloopFwdSm90ILi2EN4cute5tupleIJNS5_1CILi1EEES8_S8_EEENS6_IJNS7_ILi128EEENS7_ILi96EEENS7_ILi64EEEEEELi256ENS_6half_tEfNS_4arch4Sm90ELb1ELb0ELb1ELb1ELb1ELb1ELb1ELb1ELb0ELb1ELb0ELb0EEENS1_21CollectiveEpilogueFwdINS6_IJSA_NS7_ILi256EEESB_EEES9_SE_SG_Li256ELb1ELb1ELb0ELb0EEENS1_36VarlenDynamicPersistentTileSchedulerILi128ELi96ELi256ELi128ELb0ELb1ELb1ELb1ELb1ELb1EEEEEEEEEvNT_6ParamsE:
[----:B------:R-:W0:Y:S02]  /*0000*/  LDC R1, c[0x0][0x28] ;  /* 0x00000a00ff017b82 */ /* 0x000e240000000800 */
[----:B0-----:R-:W-:Y:S01]  /*0010*/  VIADD R1, R1, 0xffffff00 ;  /* 0xffffff0001017836 */ /* 0x001fe20000000000 */
[----:B------:R-:W0:Y:S01]  /*0020*/  S2R R0, SR_TID.X ;  /* 0x0000000000007919 */ /* 0x000e220000002100 */
[----:B------:R-:W-:Y:S01]  /*0030*/  ELECT P0, URZ, PT ;  /* 0x00000000003f782f */ /* 0x000fe20003800000 */
[----:B------:R-:W-:Y:S01]  /*0040*/  BSSY B0, `(.L_x_15122) ;  /* 0x000000e000007945 */ /* 0x000fe20003800000 */
        /* <DEDUP_REMOVED lines=13> */
.L_x_15123:
[----:B------:R-:W-:Y:S05]  /*0120*/  BSYNC B0 ;  /* 0x0000000000007941 */ /* 0x000fea0003800000 */
.L_x_15122:
        /* <DEDUP_REMOVED lines=43> */
.L_x_15124:
        /* <DEDUP_REMOVED lines=22> */
.L_x_15125:
        /* <DEDUP_REMOVED lines=18> */
.L_x_15126:
        /* <DEDUP_REMOVED lines=22> */
.L_x_15127:
        /* <DEDUP_REMOVED lines=22> */
.L_x_15128:
[----:B------:R-:W-:Y:S01]  /*0920*/  PLOP3.LUT P0, PT, PT, PT, UP0, 0x80, 0x0 ;  /* 0x000000000000781c */ /* 0x000fe20003f0f008 */
[----:B------:R-:W-:Y:S01]  /*0930*/  UMOV UR36, 0x1 ;  /* 0x0000000100247882 */ /* 0x000fe20000000000 */
[----:B------:R-:W-:Y:S01]  /*0940*/  NOP ;  /* 0x0000000000007918 */ /* 0x000fe20000000000 */
[----:B------:R-:W-:Y:S01]  /*0950*/  USEL UR36, UR36, 0x2, !UP0 ;  /* 0x0000000224247887 */ /* 0x000fe2000c000000 */
[----:B------:R-:W-:Y:S01]  /*0960*/  BSSY B9, `(.L_x_15129) ;  /* 0x0001dba000097945 */ /* 0x000fe20003800000 */
[----:B------:R-:W-:Y:S01]  /*0970*/  ULDC.64 UR40, c[0x0][0x208] ;  /* 0x0000820000287ab9 */ /* 0x000fe20000000a00 */
[----:B0123--:R-:W-:Y:S07]  /*0980*/  BAR.SYNC.DEFER_BLOCKING 0x0 ;  /* 0x0000000000007b1d */ /* 0x00ffee0000010000 */
[----:B------:R-:W-:Y:S05]  /*0990*/  @!P0 BRA `(.L_x_15130) ;  /* 0x0000016000988947 */ /* 0x000fea0003800000 */
.L_x_15131:
[----:B------:R-:W-:-:S08]  /*09a0*/  NOP ;  /* 0x0000000000007918 */ /* 0x000fd00000000000 */
[----:B------:R-:W0:Y:S02]  /*09b0*/  USETMAXREG.TRY_ALLOC.CTAPOOL UP0, 0xe8 ;  /* 0x000000e8000079c8 */ /* 0x000e240008000600 */
[----:B0-----:R-:W-:-:S13]  /*09c0*/  PLOP3.LUT P0, PT, PT, PT, UP0, 0x80, 0x0 ;  /* 0x000000000000781c */ /* 0x001fda0003f0f008 */
[----:B------:R-:W-:Y:S05]  /*09d0*/  @!P0 BRA `(.L_x_15131) ;  /* 0xfffffffc00f08947 */ /* 0x000fea000383ffff */
[----:B------:R-:W2:Y:S01]  /*09e0*/  LDL.LU R2, [R1] ;  /* 0x0000000001027983 */ /* 0x000ea20000300800 */
[----:B------:R-:W-:Y:S01]  /*09f0*/  SHF.R.U32.HI R3, RZ, 0x7, R0 ;  /* 0x00000007ff037819 */ /* 0x000fe20000011600 */
[----:B------:R-:W0:Y:S01]  /*0a00*/  S2UR UR37, SR_CgaCtaId ;  /* 0x00000000002579c3 */ /* 0x000e220000008800 */
[----:B------:R-:W-:-:S07]  /*0a10*/  UMOV UR4, 0x400 ;  /* 0x0000040000047882 */ /* 0x000fce0000000000 */
[----:B------:R-:W-:Y:S06]  /*0a20*/  BAR.ARV 0x8, 0x180 ;  /* 0x0206000000007b1d */ /* 0x000fec0000002000 */
[----:B------:R-:W-:-:S13]  /*0a30*/  ISETP.NE.AND P0, PT, R3, 0x1, PT ;  /* 0x000000010300780c */ /* 0x000fda0003f05270 */
[----:B------:R-:W-:Y:S06]  /*0a40*/  @!P0 BAR.ARV 0x9, 0x100 ;  /* 0x0244000000008b1d */ /* 0x000fec0000002000 */
[----:B0-----:R-:W-:Y:S02]  /*0a50*/  ULEA UR4, UR37, UR4, 0x18 ;  /* 0x0000000425047291 */ /* 0x001fe4000f8ec03f */
[----:B------:R-:W-:Y:S04]  /*0a60*/  BAR.SYNC.DEFER_BLOCKING 0x5, 0x180 ;  /* 0x0146000000007b1d */ /* 0x000fe80000010000 */
[----:B------:R-:W-:-:S02]  /*0a70*/  IMAD.U32 R22, RZ, RZ, UR4 ;  /* 0x00000004ff167e24 */ /* 0x000fc4000f8e00ff */
[----:B------:R-:W-:-:S03]  /*0a80*/  ULDC UR4, c[0x0][0xd3c] ;  /* 0x00034f0000047ab9 */ /* 0x000fc60000000800 */
[----:B------:R-:W0:Y:S01]  /*0a90*/  LDS.128 R100, [R22+0x324d0] ;  /* 0x0324d00016647984 */ /* 0x000e220000000c00 */
[----:B------:R-:W-:Y:S06]  /*0aa0*/  BAR.ARV 0x4, 0x180 ;  /* 0x0106000000007b1d */ /* 0x000fec0000002000 */
[----:B--2---:R-:W-:-:S04]  /*0ab0*/  LOP3.LUT R2, R2, 0xfffffffb, RZ, 0xc0, !PT ;  /* 0xfffffffb02027812 */ /* 0x004fc800078ec0ff */
[----:B------:R-:W-:Y:S02]  /*0ac0*/  @P0 LOP3.LUT R2, R2, 0x4, RZ, 0xfc, !PT ;  /* 0x0000000402020812 */ /* 0x000fe400078efcff */
[----:B0-----:R-:W-:-:S03]  /*0ad0*/  ISETP.GE.AND P0, PT, R103, UR4, PT ;  /* 0x0000000467007c0c */ /* 0x001fc6000bf06270 */
[----:B------:R0:W-:Y:S10]  /*0ae0*/  STL [R1], R2 ;  /* 0x0000000201007387 */ /* 0x0001f40000100800 */
[----:B0-----:R-:W-:Y:S05]  /*0af0*/  @P0 BRA `(.L_x_15132) ;  /* 0x000001d800800947 */ /* 0x001fea0003800000 */
[----:B------:R-:W-:Y:S01]  /*0b00*/  VIADD R14, R0, 0xffffff80 ;  /* 0xffffff80000e7836 */ /* 0x000fe20000000000 */
[----:B------:R-:W-:Y:S01]  /*0b10*/  CS2R R18, SRZ ;  /* 0x0000000000127805 */ /* 0x000fe2000001ff00 */
[----:B------:R-:W-:Y:S01]  /*0b20*/  IMAD.MOV.U32 R206, RZ, RZ, RZ ;  /* 0x000000ffffce7224 */ /* 0x000fe200078e00ff */
[----:B------:R-:W-:Y:S01]  /*0b30*/  MOV R202, RZ ;  /* 0x000000ff00ca7202 */ /* 0x000fe20000000f00 */
[----:B------:R-:W-:Y:S01]  /*0b40*/  ULOP3.LUT UR47, UR36, 0x1, URZ, 0xfc, !UPT ;  /* 0x00000001242f7892 */ /* 0x000fe2000f8efc3f */
[----:B------:R-:W-:-:S04]  /*0b50*/  SHF.R.S32.HI R0, RZ, 0x1f, R14 ;  /* 0x0000001fff007819 */ /* 0x000fc8000001140e */
[----:B------:R-:W-:-:S04]  /*0b60*/  LEA.HI R2, R0, R14, RZ, 0x7 ;  /* 0x0000000e00027211 */ /* 0x000fc800078f38ff */
[----:B------:R-:W-:-:S05]  /*0b70*/  LOP3.LUT R3, R2, 0xffffff80, RZ, 0xc0, !PT ;  /* 0xffffff8002037812 */ /* 0x000fca00078ec0ff */
[----:B------:R-:W-:Y:S01]  /*0b80*/  IMAD.IADD R7, R14, 0x1, -R3 ;  /* 0x000000010e077824 */ /* 0x000fe200078e0a03 */
[----:B------:R-:W-:-:S04]  /*0b90*/  SHF.R.S32.HI R3, RZ, 0x7, R2 ;  /* 0x00000007ff037819 */ /* 0x000fc80000011402 */
[----:B------:R-:W-:-:S04]  /*0ba0*/  SHF.R.S32.HI R6, RZ, 0x1f, R7 ;  /* 0x0000001fff067819 */ /* 0x000fc80000011407 */
[CC--:B------:R-:W-:Y:S02]  /*0bb0*/  LEA.HI R9, R6.reuse, R7.reuse, RZ, 0x2 ;  /* 0x0000000706097211 */ /* 0x0c0fe400078f10ff */
[----:B------:R-:W-:Y:S02]  /*0bc0*/  LEA.HI R10, R6, R7, RZ, 0x5 ;  /* 0x00000007060a7211 */ /* 0x000fe400078f28ff */
[--C-:B------:R-:W-:Y:S02]  /*0bd0*/  SHF.R.S32.HI R5, RZ, 0x2, R9.reuse ;  /* 0x00000002ff057819 */ /* 0x100fe40000011409 */
[----:B------:R-:W-:Y:S02]  /*0be0*/  SHF.R.S32.HI R4, RZ, 0x1f, R9 ;  /* 0x0000001fff047819 */ /* 0x000fe40000011409 */
[----:B------:R-:W-:Y:S02]  /*0bf0*/  LEA.HI R6, R0, R14, RZ, 0x2 ;  /* 0x0000000e00067211 */ /* 0x000fe400078f10ff */
[----:B------:R-:W-:-:S02]  /*0c00*/  LEA.HI R4, R4, R5, RZ, 0x3 ;  /* 0x0000000504047211 */ /* 0x000fc400078f18ff */
[----:B------:R-:W-:Y:S02]  /*0c10*/  SHF.R.S32.HI R10, RZ, 0x5, R10 ;  /* 0x00000005ff0a7819 */ /* 0x000fe4000001140a */
[----:B------:R-:W-:Y:S02]  /*0c20*/  LOP3.LUT R8, R4, 0xfffffff8, RZ, 0xc0, !PT ;  /* 0xfffffff804087812 */ /* 0x000fe400078ec0ff */
[----:B------:R-:W-:Y:S02]  /*0c30*/  LEA.HI R4, R2, R3, RZ, 0x1 ;  /* 0x0000000302047211 */ /* 0x000fe400078f08ff */
[----:B------:R-:W-:Y:S01]  /*0c40*/  LEA.HI R2, R0, R14, RZ, 0x4 ;  /* 0x0000000e00027211 */ /* 0x000fe200078f20ff */
[----:B------:R-:W-:Y:S01]  /*0c50*/  IMAD.IADD R11, R5, 0x1, -R8 ;  /* 0x00000001050b7824 */ /* 0x000fe200078e0a08 */
[----:B------:R-:W-:Y:S02]  /*0c60*/  LOP3.LUT R8, R4, 0x3fffffe, RZ, 0xc0, !PT ;  /* 0x03fffffe04087812 */ /* 0x000fe400078ec0ff */
[----:B------:R-:W-:Y:S01]  /*0c70*/  SHF.R.S32.HI R5, RZ, 0x4, R2 ;  /* 0x00000004ff057819 */ /* 0x000fe20000011402 */
[----:B------:R-:W-:Y:S01]  /*0c80*/  IMAD R11, R10, 0x10, R11 ;  /* 0x000000100a0b7824 */ /* 0x000fe200078e020b */
[----:B------:R-:W-:-:S02]  /*0c90*/  LOP3.LUT R4, R6, 0xfffffffc, RZ, 0xc0, !PT ;  /* 0xfffffffc06047812 */ /* 0x000fc400078ec0ff */
[----:B------:R-:W-:Y:S02]  /*0ca0*/  IADD3 R8, R3, -R8, RZ ;  /* 0x8000000803087210 */ /* 0x000fe40007ffe0ff */
[----:B------:R-:W-:Y:S01]  /*0cb0*/  LEA.HI R3, R2, R5, RZ, 0x1 ;  /* 0x0000000502037211 */ /* 0x000fe200078f08ff */
[----:B------:R-:W-:Y:S01]  /*0cc0*/  IMAD.IADD R12, R14, 0x1, -R4 ;  /* 0x000000010e0c7824 */ /* 0x000fe200078e0a04 */
[----:B------:R-:W-:Y:S01]  /*0cd0*/  LOP3.LUT R2, R2, 0x3fffff0, RZ, 0xc0, !PT ;  /* 0x03fffff002027812 */ /* 0x000fe200078ec0ff */
[----:B------:R-:W-:Y:S01]  /*0ce0*/  IMAD R8, R8, 0x40, R11 ;  /* 0x0000004008087824 */ /* 0x000fe200078e020b */
[----:B------:R-:W-:Y:S01]  /*0cf0*/  LEA.HI R0, R0, R14, RZ, 0x5 ;  /* 0x0000000e00007211 */ /* 0x000fe200078f28ff */
[----:B------:R-:W-:Y:S01]  /*0d00*/  IMAD.SHL.U32 R16, R12, 0x8, RZ ;  /* 0x000000080c107824 */ /* 0x000fe200078e00ff */
[----:B------:R-:W-:Y:S01]  /*0d10*/  LOP3.LUT R4, R3, 0x1ffffffe, RZ, 0xc0, !PT ;  /* 0x1ffffffe03047812 */ /* 0x000fe200078ec0ff */
[----:B------:R-:W-:Y:S01]  /*0d20*/  IMAD.IADD R2, R14, 0x1, -R2 ;  /* 0x000000010e027824 */ /* 0x000fe200078e0a02 */
[----:B------:R-:W-:Y:S01]  /*0d30*/  SHF.R.S32.HI R13, RZ, 0x5, R0 ;  /* 0x00000005ff0d7819 */ /* 0x000fe20000011400 */
[----:B------:R-:W-:Y:S01]  /*0d40*/  VIADD R225, R16, 0x80 ;  /* 0x0000008010e17836 */ /* 0x000fe20000000000 */
[----:B------:R-:W-:Y:S01]  /*0d50*/  LEA.HI R3, R12, R12, RZ, 0x1 ;  /* 0x0000000c0c037211 */ /* 0x000fe200078f08ff */
[----:B------:R-:W-:Y:S01]  /*0d60*/  IMAD.IADD R4, R5, 0x1, -R4 ;  /* 0x0000000105047824 */ /* 0x000fe200078e0a04 */
[----:B------:R-:W-:Y:S01]  /*0d70*/  LEA R5, R13, R2, 0x4 ;  /* 0x000000020d057211 */ /* 0x000fe200078e20ff */
[C---:B------:R-:W-:Y:S01]  /*0d80*/  VIADD R224, R16.reuse, 0xa0 ;  /* 0x000000a010e07836 */ /* 0x040fe20000000000 */
[----:B------:R-:W-:Y:S01]  /*0d90*/  LOP3.LUT R0, R9, 0x7ffffffc, RZ, 0xc0, !PT ;  /* 0x7ffffffc09007812 */ /* 0x000fe200078ec0ff */
[----:B------:R-:W-:Y:S01]  /*0da0*/  VIADD R227, R16, 0xc0 ;  /* 0x000000c010e37836 */ /* 0x000fe20000000000 */
[----:B------:R-:W-:Y:S01]  /*0db0*/  SHF.R.S32.HI R23, RZ, 0x2, R6 ;  /* 0x00000002ff177819 */ /* 0x000fe20000011406 */
[----:B------:R-:W-:Y:S01]  /*0dc0*/  IMAD R4, R5, 0x8, R4 ;  /* 0x0000000805047824 */ /* 0x000fe200078e0204 */
[----:B------:R-:W-:Y:S01]  /*0dd0*/  LOP3.LUT R3, R3, 0x1ffffffe, RZ, 0xc0, !PT ;  /* 0x1ffffffe03037812 */ /* 0x000fe200078ec0ff */
[----:B------:R-:W-:Y:S01]  /*0de0*/  IMAD.IADD R2, R7, 0x1, -R0 ;  /* 0x0000000107027824 */ /* 0x000fe200078e0a00 */
[----:B------:R-:W-:Y:S01]  /*0df0*/  SHF.R.S32.HI R6, RZ, 0x1f, R6 ;  /* 0x0000001fff067819 */ /* 0x000fe20000011406 */
[----:B------:R-:W-:Y:S01]  /*0e00*/  VIADD R5, R23, 0x40 ;  /* 0x0000004017057836 */ /* 0x000fe20000000000 */
[----:B------:R-:W-:Y:S01]  /*0e10*/  SHF.R.S32.HI R7, RZ, 0x1f, R225 ;  /* 0x0000001fff077819 */ /* 0x000fe200000114e1 */
[----:B------:R-:W-:Y:S01]  /*0e20*/  IMAD.IADD R3, R12, 0x1, -R3 ;  /* 0x000000010c037824 */ /* 0x000fe200078e0a03 */
[----:B------:R0:W-:Y:S01]  /*0e30*/  STL [R1+0xbc], R2 ;  /* 0x0000bc0201007387 */ /* 0x0001e20000100800 */
[----:B------:R-:W-:Y:S01]  /*0e40*/  LEA.HI R6, R6, R23, RZ, 0x3 ;  /* 0x0000001706067211 */ /* 0x000fe200078f18ff */
[----:B------:R-:W-:Y:S01]  /*0e50*/  IMAD.SHL.U32 R4, R4, 0x8, RZ ;  /* 0x0000000804047824 */ /* 0x000fe200078e00ff */
[----:B------:R-:W-:Y:S01]  /*0e60*/  IADD3 R226, R16, 0xe0, RZ ;  /* 0x000000e010e27810 */ /* 0x000fe20007ffe0ff */
[----:B------:R-:W-:Y:S01]  /*0e70*/  IMAD R0, R3, 0x8, R8 ;  /* 0x0000000803007824 */ /* 0x000fe200078e0208 */
[----:B------:R-:W-:Y:S01]  /*0e80*/  LOP3.LUT R6, R6, 0xfffffff8, RZ, 0xc0, !PT ;  /* 0xfffffff806067812 */ /* 0x000fe200078ec0ff */
[----:B------:R-:W-:Y:S01]  /*0e90*/  IMAD.SHL.U32 R200, R12, 0x4, RZ ;  /* 0x000000040cc87824 */ /* 0x000fe200078e00ff */
[----:B------:R-:W-:Y:S01]  /*0ea0*/  SHF.R.S32.HI R17, RZ, 0x1f, R16 ;  /* 0x0000001fff117819 */ /* 0x000fe20000011410 */
[----:B------:R-:W-:Y:S01]  /*0eb0*/  VIADD R205, R16, 0x40 ;  /* 0x0000004010cd7836 */ /* 0x000fe20000000000 */
[----:B------:R1:W-:Y:S01]  /*0ec0*/  STL [R1+0xb8], R0 ;  /* 0x0000b80001007387 */ /* 0x0003e20000100800 */
[----:B0-----:R-:W-:Y:S01]  /*0ed0*/  SHF.R.S32.HI R2, RZ, 0x1f, R5 ;  /* 0x0000001fff027819 */ /* 0x001fe20000011405 */
[----:B------:R-:W-:-:S02]  /*0ee0*/  IMAD.IADD R6, R23, 0x1, -R6 ;  /* 0x0000000117067824 */ /* 0x000fc400078e0a06 */
[----:B------:R-:W-:Y:S01]  /*0ef0*/  STL [R1+0xc8], RZ ;  /* 0x0000c8ff01007387 */ /* 0x000fe20000100800 */
[----:B------:R-:W-:Y:S01]  /*0f00*/  LEA.HI R3, R2, R5, RZ, 0x3 ;  /* 0x0000000502037211 */ /* 0x000fe200078f18ff */
[C---:B------:R-:W-:Y:S01]  /*0f10*/  VIADD R204, R16.reuse, 0x60 ;  /* 0x0000006010cc7836 */ /* 0x040fe20000000000 */
[----:B------:R-:W-:Y:S01]  /*0f20*/  IADD3 R2, R16, 0x20, RZ ;  /* 0x0000002010027810 */ /* 0x000fe20007ffe0ff */
[----:B------:R0:W-:Y:S01]  /*0f30*/  STL [R1+0xcc], R6 ;  /* 0x0000cc0601007387 */ /* 0x0001e20000100800 */
[----:B------:R-:W-:Y:S02]  /*0f40*/  VIADD R207, R200, 0x10 ;  /* 0x00000010c8cf7836 */ /* 0x000fe40000000000 */
[----:B-1----:R-:W-:Y:S01]  /*0f50*/  IMAD.SHL.U32 R0, R5, 0x40, RZ ;  /* 0x0000004005007824 */ /* 0x002fe200078e00ff */
[----:B------:R-:W-:Y:S01]  /*0f60*/  SHF.R.S32.HI R203, RZ, 0x1f, R2 ;  /* 0x0000001fffcb7819 */ /* 0x000fe20000011402 */
[----:B------:R-:W-:-:S03]  /*0f70*/  IMAD.SHL.U32 R3, R3, 0x40, RZ ;  /* 0x0000004003037824 */ /* 0x000fc600078e00ff */
[----:B------:R-:W-:Y:S02]  /*0f80*/  LOP3.LUT R0, R0, 0x1c0, RZ, 0xc0, !PT ;  /* 0x000001c000007812 */ /* 0x000fe400078ec0ff */
[----:B------:R-:W-:Y:S02]  /*0f90*/  LOP3.LUT R3, R3, 0xfffffe00, RZ, 0xc0, !PT ;  /* 0xfffffe0003037812 */ /* 0x000fe400078ec0ff */
[----:B------:R-:W-:Y:S02]  /*0fa0*/  SHF.R.U32.HI R5, RZ, 0x3, R0 ;  /* 0x00000003ff057819 */ /* 0x000fe40000011600 */
[----:B------:R-:W-:Y:S01]  /*0fb0*/  LOP3.LUT R0, R0, 0x38, R16, 0xf8, !PT ;  /* 0x0000003800007812 */ /* 0x000fe200078ef810 */
[----:B------:R1:W-:Y:S01]  /*0fc0*/  STL [R1+0xb4], R3 ;  /* 0x0000b40301007387 */ /* 0x0003e20000100800 */
[----:B0-----:R-:W-:-:S03]  /*0fd0*/  SHF.R.S32.HI R6, RZ, 0x1f, R224 ;  /* 0x0000001fff067819 */ /* 0x001fc600000114e0 */
[----:B------:R-:W-:Y:S04]  /*0fe0*/  STL [R1+0xa8], R7 ;  /* 0x0000a80701007387 */ /* 0x000fe80000100800 */
[----:B------:R-:W-:Y:S01]  /*0ff0*/  STL [R1+0xa4], R6 ;  /* 0x0000a40601007387 */ /* 0x000fe20000100800 */
[----:B-1----:R-:W-:Y:S02]  /*1000*/  LOP3.LUT R3, R3, R0, R5, 0xf6, !PT ;  /* 0x0000000003037212 */ /* 0x002fe400078ef605 */
[----:B------:R-:W-:Y:S02]  /*1010*/  SHF.R.S32.HI R0, RZ, 0x1f, R227 ;  /* 0x0000001fff007819 */ /* 0x000fe400000114e3 */
[----:B------:R-:W-:-:S03]  /*1020*/  SHF.R.S32.HI R5, RZ, 0x1f, R226 ;  /* 0x0000001fff057819 */ /* 0x000fc600000114e2 */
[----:B------:R0:W-:Y:S04]  /*1030*/  STL [R1+0xa0], R0 ;  /* 0x0000a00001007387 */ /* 0x0001e80000100800 */
[----:B------:R1:W-:Y:S01]  /*1040*/  STL [R1+0x9c], R5 ;  /* 0x00009c0501007387 */ /* 0x0003e20000100800 */
[----:B0-----:R-:W-:-:S05]  /*1050*/  IMAD R0, R3, 0x2, R22 ;  /* 0x0000000203007824 */ /* 0x001fca00078e0216 */
[----:B------:R1:W-:Y:S04]  /*1060*/  STL [R1+0xd0], R0 ;  /* 0x0000d00001007387 */ /* 0x0003e80000100800 */
[----:B------:R1:W-:Y:S02]  /*1070*/  STL [R1+0xd4], R4 ;  /* 0x0000d40401007387 */ /* 0x0003e40000100800 */
.L_x_15290:
[----:B01----:R-:W0:Y:S02]  /*1080*/  LDC.64 R4, c[0x0][0xd88] ;  /* 0x00036200ff047b82 */ /* 0x003e240000000a00 */
[----:B0-----:R-:W-:-:S05]  /*1090*/  IMAD.WIDE R4, R103, 0x4, R4 ;  /* 0x0000000467047825 */ /* 0x001fca00078e0204 */
[----:B------:R-:W2:Y:S01]  /*10a0*/  LDG.E R11, desc[UR40][R4.64] ;  /* 0x00000028040b7981 */ /* 0x000ea2000c1e1900 */
[----:B------:R-:W-:Y:S05]  /*10b0*/  YIELD ;  /* 0x0000000000007946 */ /* 0x000fea0003800000 */
[----:B------:R-:W-:Y:S01]  /*10c0*/  ULDC.64 UR4, c[0x0][0xb20] ;  /* 0x0002c80000047ab9 */ /* 0x000fe20000000a00 */
[----:B------:R-:W-:Y:S01]  /*10d0*/  ULDC.64 UR8, c[0x0][0xb10] ;  /* 0x0002c40000087ab9 */ /* 0x000fe20000000a00 */
[----:B------:R-:W-:Y:S01]  /*10e0*/  ISETP.NE.U32.AND P1, PT, RZ, UR4, PT ;  /* 0x00000004ff007c0c */ /* 0x000fe2000bf25070 */
[----:B------:R-:W-:Y:S01]  /*10f0*/  ULDC.64 UR6, c[0x0][0xb00] ;  /* 0x0002c00000067ab9 */ /* 0x000fe20000000a00 */
[----:B------:R-:W-:Y:S01]  /*1100*/  MOV R3, RZ ;  /* 0x000000ff00037202 */ /* 0x000fe20000000f00 */
[----:B------:R-:W-:Y:S01]  /*1110*/  IMAD.MOV.U32 R33, RZ, RZ, RZ ;  /* 0x000000ffff217224 */ /* 0x000fe200078e00ff */
[----:B------:R-:W-:-:S02]  /*1120*/  ISETP.NE.AND.EX P1, PT, RZ, UR5, PT, P1 ;  /* 0x00000005ff007c0c */ /* 0x000fc4000bf25310 */
[----:B------:R-:W-:-:S04]  /*1130*/  ISETP.NE.U32.AND P0, PT, RZ, UR6, PT ;  /* 0x00000006ff007c0c */ /* 0x000fc8000bf05070 */
[----:B------:R-:W-:Y:S02]  /*1140*/  ISETP.NE.AND.EX P0, PT, RZ, UR7, PT, P0 ;  /* 0x00000007ff007c0c */ /* 0x000fe4000bf05300 */
[----:B--2---:R-:W-:Y:S01]  /*1150*/  SHF.R.S32.HI R0, RZ, 0x1f, R11 ;  /* 0x0000001fff007819 */ /* 0x004fe2000001140b */
[----:B------:R-:W-:-:S04]  /*1160*/  IMAD.SHL.U32 R34, R11, 0x4, RZ ;  /* 0x000000040b227824 */ /* 0x000fc800078e00ff */
[C---:B------:R-:W-:Y:S01]  /*1170*/  @P1 LEA R6, P2, R11.reuse, UR4, 0x2 ;  /* 0x000000040b061c11 */ /* 0x040fe2000f8410ff */
[----:B------:R0:W-:Y:S01]  /*1180*/  STL [R1+0xc0], R11 ;  /* 0x0000c00b01007387 */ /* 0x0001e20000100800 */
[C-C-:B------:R-:W-:Y:S02]  /*1190*/  SHF.L.U64.HI R35, R11.reuse, 0x2, R0.reuse ;  /* 0x000000020b237819 */ /* 0x140fe40000010200 */
[----:B------:R-:W-:Y:S02]  /*11a0*/  @P1 LEA.HI.X R7, R11, UR5, R0, 0x2, P2 ;  /* 0x000000050b071c11 */ /* 0x000fe400090f1400 */
[----:B------:R-:W-:Y:S01]  /*11b0*/  ISETP.NE.U32.AND P2, PT, RZ, UR8, PT ;  /* 0x00000008ff007c0c */ /* 0x000fe2000bf45070 */
[----:B------:R-:W-:Y:S01]  /*11c0*/  ULDC UR4, c[0x0][0x288] ;  /* 0x0000a20000047ab9 */ /* 0x000fe20000000800 */
[----:B------:R-:W-:Y:S01]  /*11d0*/  IADD3 R8, P3, R34, UR6, RZ ;  /* 0x0000000622087c10 */ /* 0x000fe2000ff7e0ff */
[----:B------:R0:W5:Y:S01]  /*11e0*/  @P1 LDG.E R3, desc[UR40][R6.64] ;  /* 0x0000002806031981 */ /* 0x000162000c1e1900 */
[----:B------:R-:W-:Y:S01]  /*11f0*/  ISETP.NE.AND.EX P2, PT, RZ, UR9, PT, P2 ;  /* 0x00000009ff007c0c */ /* 0x000fe2000bf45320 */
[----:B------:R-:W-:Y:S01]  /*1200*/  IMAD.U32 R10, RZ, RZ, UR4 ;  /* 0x00000004ff0a7e24 */ /* 0x000fe2000f8e00ff */
[----:B------:R-:W-:Y:S01]  /*1210*/  IADD3.X R9, R35, UR7, RZ, P3, !PT ;  /* 0x0000000723097c10 */ /* 0x000fe20009ffe4ff */
[----:B------:R-:W-:-:S04]  /*1220*/  ULDC.64 UR4, c[0x0][0x418] ;  /* 0x0001060000047ab9 */ /* 0x000fc80000000a00 */
[----:B------:R0:W5:Y:S06]  /*1230*/  @P0 LDG.E R33, desc[UR40][R8.64] ;  /* 0x0000002808210981 */ /* 0x00016c000c1e1900 */
[----:B------:R-:W-:-:S04]  /*1240*/  @P2 IADD3 R4, P1, R34, UR8, RZ ;  /* 0x0000000822042c10 */ /* 0x000fc8000ff3e0ff */
[----:B------:R-:W-:-:S05]  /*1250*/  @P2 IADD3.X R5, R35, UR9, RZ, P1, !PT ;  /* 0x0000000923052c10 */ /* 0x000fca0008ffe4ff */
[----:B------:R-:W2:Y:S01]  /*1260*/  @P2 LDG.E R10, desc[UR40][R4.64] ;  /* 0x00000028040a2981 */ /* 0x000ea2000c1e1900 */
[----:B------:R-:W-:-:S03]  /*1270*/  UISETP.NE.U32.AND UP0, UPT, UR4, URZ, UPT ;  /* 0x0000003f0400728c */ /* 0x000fc6000bf05070 */
[----:B------:R-:W-:Y:S01]  /*1280*/  ULDC UR4, c[0x0][0x424] ;  /* 0x0001090000047ab9 */ /* 0x000fe20000000800 */
[----:B------:R-:W-:-:S03]  /*1290*/  UISETP.NE.AND.EX UP0, UPT, UR5, URZ, UPT, UP0 ;  /* 0x0000003f0500728c */ /* 0x000fc6000bf05300 */
[----:B------:R-:W-:Y:S01]  /*12a0*/  ULDC UR5, c[0x0][0x2f0] ;  /* 0x0000bc0000057ab9 */ /* 0x000fe20000000800 */
[----:B------:R-:W-:-:S04]  /*12b0*/  USEL UR4, UR4, 0x1, UP0 ;  /* 0x0000000104047887 */ /* 0x000fc80008000000 */
[----:B------:R-:W-:-:S03]  /*12c0*/  UIMAD UR4, UR4, UR5, URZ ;  /* 0x00000005040472a4 */ /* 0x000fc6000f8e023f */
[----:B------:R-:W-:Y:S02]  /*12d0*/  ULDC UR5, c[0x0][0x348] ;  /* 0x0000d20000057ab9 */ /* 0x000fe40000000800 */
[----:B----4-:R-:W-:Y:S02]  /*12e0*/  IMAD.U32 R25, RZ, RZ, UR5 ;  /* 0x00000005ff197e24 */ /* 0x010fe4000f8e00ff */
[----:B------:R-:W-:Y:S02]  /*12f0*/  IMAD.U32 R32, RZ, RZ, UR4 ;  /* 0x00000004ff207e24 */ /* 0x000fe4000f8e00ff */
[----:B------:R-:W-:Y:S01]  /*1300*/  IMAD.MOV.U32 R24, RZ, RZ, R11 ;  /* 0x000000ffff187224 */ /* 0x000fe200078e000b */
[----:B--2---:R0:W-:Y:S01]  /*1310*/  STL [R1+0x90], R10 ;  /* 0x0000900a01007387 */ /* 0x0041e20000100800 */
[----:B---3--:R-:W-:Y:S05]  /*1320*/  @P2 BRA `(.L_x_15133) ;  /* 0x0000000000282947 */ /* 0x008fea0003800000 */
[----:B------:R-:W-:Y:S02]  /*1330*/  ULDC.64 UR4, c[0x0][0xaf8] ;  /* 0x0002be0000047ab9 */ /* 0x000fe40000000a00 */
[----:B------:R-:W-:-:S04]  /*1340*/  ISETP.NE.U32.AND P1, PT, RZ, UR4, PT ;  /* 0x00000004ff007c0c */ /* 0x000fc8000bf25070 */
[----:B------:R-:W-:-:S13]  /*1350*/  ISETP.NE.AND.EX P1, PT, RZ, UR5, PT, P1 ;  /* 0x00000005ff007c0c */ /* 0x000fda000bf25310 */
[----:B------:R-:W-:Y:S05]  /*1360*/  @!P1 BRA `(.L_x_15133) ;  /* 0x0000000000189947 */ /* 0x000fea0003800000 */
[----:B------:R-:W1:Y:S02]  /*1370*/  LDC.64 R4, c[0x0][0xaf8] ;  /* 0x0002be00ff047b82 */ /* 0x000e640000000a00 */
[----:B-1----:R-:W-:-:S05]  /*1380*/  IMAD.WIDE R4, R24, 0x4, R4 ;  /* 0x0000000418047825 */ /* 0x002fca00078e0204 */
[----:B------:R-:W2:Y:S04]  /*1390*/  LDG.E R0, desc[UR40][R4.64] ;  /* 0x0000002804007981 */ /* 0x000ea8000c1e1900 */
[----:B0-----:R-:W2:Y:S02]  /*13a0*/  LDG.E R7, desc[UR40][R4.64+0x4] ;  /* 0x0000042804077981 */ /* 0x001ea4000c1e1900 */
[----:B--2---:R-:W-:-:S05]  /*13b0*/  IADD3 R10, -R0, R7, RZ ;  /* 0x00000007000a7210 */ /* 0x004fca0007ffe1ff */
[----:B------:R1:W-:Y:S02]  /*13c0*/  STL [R1+0x90], R10 ;  /* 0x0000900a01007387 */ /* 0x0003e40000100800 */
.L_x_15133:
[----:B------:R-:W-:Y:S01]  /*13d0*/  ULDC.64 UR4, c[0x0][0xb18] ;  /* 0x0002c60000047ab9 */ /* 0x000fe20000000a00 */
[----:B------:R2:W-:Y:S01]  /*13e0*/  STL [R1+0xc4], R102 ;  /* 0x0000c46601007387 */ /* 0x0005e20000100800 */
[----:B------:R-:W-:-:S04]  /*13f0*/  ISETP.NE.U32.AND P1, PT, RZ, UR4, PT ;  /* 0x00000004ff007c0c */ /* 0x000fc8000bf25070 */
[----:B------:R-:W-:-:S13]  /*1400*/  ISETP.NE.AND.EX P1, PT, RZ, UR5, PT, P1 ;  /* 0x00000005ff007c0c */ /* 0x000fda000bf25310 */
[----:B--2---:R-:W-:Y:S05]  /*1410*/  @!P1 BRA `(.L_x_15134) ;  /* 0x0000000000109947 */ /* 0x004fea0003800000 */
[----:B------:R-:W-:-:S04]  /*1420*/  IADD3 R4, P0, R34, UR4, RZ ;  /* 0x0000000422047c10 */ /* 0x000fc8000ff1e0ff */
[----:B------:R-:W-:-:S05]  /*1430*/  IADD3.X R5, R35, UR5, RZ, P0, !PT ;  /* 0x0000000523057c10 */ /* 0x000fca00087fe4ff */
[----:B------:R2:W5:Y:S01]  /*1440*/  LDG.E R32, desc[UR40][R4.64] ;  /* 0x0000002804207981 */ /* 0x000562000c1e1900 */
[----:B------:R-:W-:Y:S05]  /*1450*/  BRA `(.L_x_15135) ;  /* 0x0000000000107947 */ /* 0x000fea0003800000 */
.L_x_15134:
[----:B------:R-:W-:Y:S05]  /*1460*/  @!P0 BRA `(.L_x_15135) ;  /* 0x00000000000c8947 */ /* 0x000fea0003800000 */
[----:B------:R-:W2:Y:S04]  /*1470*/  LDG.E R5, desc[UR40][R8.64] ;  /* 0x0000002808057981 */ /* 0x000ea8000c1e1900 */
[----:B------:R-:W2:Y:S02]  /*1480*/  LDG.E R32, desc[UR40][R8.64+0x4] ;  /* 0x0000042808207981 */ /* 0x000ea4000c1e1900 */
[----:B--2---:R-:W-:-:S07]  /*1490*/  IMAD.IADD R32, R32, 0x1, -R5 ;  /* 0x0000000120207824 */ /* 0x004fce00078e0a05 */
.L_x_15135:
[----:B------:R-:W-:Y:S01]  /*14a0*/  ULDC.64 UR4, c[0x0][0xb08] ;  /* 0x0002c20000047ab9 */ /* 0x000fe20000000a00 */
[----:B0-----:R-:W0:Y:S01]  /*14b0*/  LDC R8, c[0x0][0x448] ;  /* 0x00011200ff087b82 */ /* 0x001e220000000800 */
[----:B------:R-:W-:-:S04]  /*14c0*/  ISETP.NE.U32.AND P0, PT, RZ, UR4, PT ;  /* 0x00000004ff007c0c */ /* 0x000fc8000bf05070 */
[----:B------:R-:W-:Y:S01]  /*14d0*/  ISETP.NE.AND.EX P0, PT, RZ, UR5, PT, P0 ;  /* 0x00000005ff007c0c */ /* 0x000fe2000bf05300 */
[----:B------:R-:W-:-:S12]  /*14e0*/  ULDC.64 UR4, c[0x0][0xb28] ;  /* 0x0002ca0000047ab9 */ /* 0x000fd80000000a00 */
[----:B--2---:R-:W2:Y:S02]  /*14f0*/  @P0 LDC.64 R4, c[0x0][0xb08] ;  /* 0x0002c200ff040b82 */ /* 0x004ea40000000a00 */
[----:B--2---:R-:W-:-:S05]  /*1500*/  @P0 IMAD.WIDE R4, R24, 0x4, R4 ;  /* 0x0000000418040825 */ /* 0x004fca00078e0204 */
        /* <DEDUP_REMOVED lines=8> */
[----:B0-----:R-:W-:Y:S01]  /*1590*/  ISETP.NE.AND P1, PT, R8, 0x1, PT ;  /* 0x000000010800780c */ /* 0x001fe20003f25270 */
[----:B------:R-:W-:Y:S01]  /*15a0*/  IMAD.SHL.U32 R12, R101, 0x80, RZ ;  /* 0x00000080650c7824 */ /* 0x000fe200078e00ff */
[----:B------:R-:W-:-:S03]  /*15b0*/  IADD3 R8, -R3, R32, RZ ;  /* 0x0000002003087210 */ /* 0x000fc60007ffe1ff */
[----:B---3--:R-:W-:Y:S01]  /*15c0*/  VIADD R4, R12, 0x7f ;  /* 0x0000007f0c047836 */ /* 0x008fe20000000000 */
[----:B------:R0:W-:Y:S07]  /*15d0*/  STL [R1+0x98], R12 ;  /* 0x0000980c01007387 */ /* 0x0001ee0000100800 */
[----:B------:R-:W3:Y:S08]  /*15e0*/  @P1 LDC R11, c[0x0][0x44c] ;  /* 0x00011300ff0b1b82 */ /* 0x000ef00000000800 */
[----:B------:R-:W1:Y:S01]  /*15f0*/  @P1 LDC R5, c[0x0][0x450] ;  /* 0x00011400ff051b82 */ /* 0x000e620000000800 */
[----:B--2---:R-:W-:-:S02]  /*1600*/  @P0 IMAD.IADD R25, R9, 0x1, -R0 ;  /* 0x0000000109190824 */ /* 0x004fc400078e0a00 */
[----:B---3--:R-:W-:-:S04]  /*1610*/  @P1 IMAD.HI.U32 R0, R4, R11, RZ ;  /* 0x0000000b04001227 */ /* 0x008fc800078e00ff */
[----:B----4-:R-:W-:Y:S01]  /*1620*/  IMAD.IADD R6, R8, 0x1, R25 ;  /* 0x0000000108067824 */ /* 0x010fe200078e0219 */
[----:B-1----:R-:W-:-:S03]  /*1630*/  @P1 SHF.R.U32.HI R4, RZ, R5, R0 ;  /* 0x00000005ff041219 */ /* 0x002fc60000011600 */
[C---:B------:R-:W-:Y:S01]  /*1640*/  VIADD R0, R6.reuse, 0x5f ;  /* 0x0000005f06007836 */ /* 0x040fe20000000000 */
[----:B------:R-:W-:Y:S01]  /*1650*/  IADD3 R31, R6, 0x60, -R10 ;  /* 0x00000060061f7810 */ /* 0x000fe20007ffe80a */
[----:B------:R0:W-:Y:S02]  /*1660*/  STL [R1+0xac], R6 ;  /* 0x0000ac0601007387 */ /* 0x0001e40000100800 */
[----:B------:R-:W-:-:S04]  /*1670*/  IMAD.HI R0, R0, 0x2aaaaaab, RZ ;  /* 0x2aaaaaab00007827 */ /* 0x000fc800078e02ff */
[----:B------:R-:W-:Y:S01]  /*1680*/  IMAD.IADD R4, R31, 0x1, R4 ;  /* 0x000000011f047824 */ /* 0x000fe200078e0204 */
[----:B------:R-:W-:-:S03]  /*1690*/  SHF.R.U32.HI R177, RZ, 0x1f, R0 ;  /* 0x0000001fffb17819 */ /* 0x000fc60000011600 */
[----:B------:R-:W-:Y:S01]  /*16a0*/  IMAD.HI R4, R4, 0x2aaaaaab, RZ ;  /* 0x2aaaaaab04047827 */ /* 0x000fe200078e02ff */
[----:B------:R-:W-:-:S04]  /*16b0*/  LEA.HI.SX32 R177, R0, R177, 0x1c ;  /* 0x000000b100b17211 */ /* 0x000fc800078fe2ff */
[----:B------:R-:W-:-:S04]  /*16c0*/  SHF.R.U32.HI R3, RZ, 0x1f, R4 ;  /* 0x0000001fff037819 */ /* 0x000fc80000011604 */
[----:B------:R-:W-:Y:S01]  /*16d0*/  LEA.HI.SX32 R4, R4, R3, 0x1c ;  /* 0x0000000304047211 */ /* 0x000fe200078fe2ff */
[----:B------:R-:W-:-:S03]  /*16e0*/  IMAD.MOV R3, RZ, RZ, -R8 ;  /* 0x000000ffff037224 */ /* 0x000fc600078e0a08 */
[----:B------:R-:W-:-:S05]  /*16f0*/  VIMNMX R4, R177, R4, PT ;  /* 0x00000004b1047248 */ /* 0x000fca0003fe0100 */
[----:B------:R-:W-:Y:S01]  /*1700*/  IMAD R0, R4, 0x60, -R8 ;  /* 0x0000006004007824 */ /* 0x000fe200078e0a08 */
[----:B------:R-:W-:-:S04]  /*1710*/  VIMNMX R4, RZ, R3, !PT ;  /* 0x00000003ff047248 */ /* 0x000fc80007fe0100 */
        /* <DEDUP_REMOVED lines=32> */
.L_x_15138:
[----:B------:R-:W-:Y:S05]  /*1920*/  BSYNC B6 ;  /* 0x0000000000067941 */ /* 0x000fea0003800000 */
.L_x_15137:
        /* <DEDUP_REMOVED lines=20> */
.L_x_15140:
[----:B------:R-:W-:Y:S05]  /*1a70*/  BSYNC B6 ;  /* 0x0000000000067941 */ /* 0x000fea0003800000 */
.L_x_15139:
[----:B------:R-:W2:Y:S01]  /*1a80*/  LDL R36, [R1+0xcc] ;  /* 0x0000cc0001247983 */ /* 0x000ea20000100800 */
[----:B------:R-:W-:Y:S01]  /*1a90*/  ULDC.64 UR4, c[0x0][0xaf0] ;  /* 0x0002bc0000047ab9 */ /* 0x000fe20000000a00 */
[----:B------:R-:W0:Y:S01]  /*1aa0*/  LDC.64 R54, c[0x0][0x408] ;  /* 0x00010200ff367b82 */ /* 0x000e220000000a00 */
[----:B------:R-:W-:-:S04]  /*1ab0*/  ISETP.NE.U32.AND P0, PT, RZ, UR4, PT ;  /* 0x00000004ff007c0c */ /* 0x000fc8000bf05070 */
[----:B------:R-:W-:-:S03]  /*1ac0*/  ISETP.NE.AND.EX P0, PT, RZ, UR5, PT, P0 ;  /* 0x00000005ff007c0c */ /* 0x000fc6000bf05300 */
[----:B------:R-:W1:Y:S10]  /*1ad0*/  LDC.64 R48, c[0x0][0x3f8] ;  /* 0x0000fe00ff307b82 */ /* 0x000e740000000a00 */
[----:B------:R-:W-:Y:S01]  /*1ae0*/  @P0 IADD3 R4, P1, R34, UR4, RZ ;  /* 0x0000000422040c10 */ /* 0x000fe2000ff3e0ff */
[----:B------:R-:W-:-:S03]  /*1af0*/  ULDC UR4, c[0x0][0x320] ;  /* 0x0000c80000047ab9 */ /* 0x000fc60000000800 */
[----:B------:R-:W-:Y:S02]  /*1b00*/  @P0 IADD3.X R5, R35, UR5, RZ, P1, !PT ;  /* 0x0000000523050c10 */ /* 0x000fe40008ffe4ff */
[----:B------:R-:W-:Y:S02]  /*1b10*/  ISETP.GE.AND P1, PT, R2, UR4, PT ;  /* 0x0000000402007c0c */ /* 0x000fe4000bf26270 */
[----:B------:R-:W-:Y:S01]  /*1b20*/  SHF.R.S32.HI R9, RZ, 0x1f, R23 ;  /* 0x0000001fff097819 */ /* 0x000fe20000011417 */
[----:B------:R3:W4:Y:S01]  /*1b30*/  @P0 LDG.E R24, desc[UR40][R4.64] ;  /* 0x0000002804180981 */ /* 0x000722000c1e1900 */
[----:B------:R-:W-:Y:S01]  /*1b40*/  SEL R3, RZ, 0xffffffff, P1 ;  /* 0xffffffffff037807 */ /* 0x000fe20000800000 */
[----:B------:R-:W0:Y:S01]  /*1b50*/  LDC R35, c[0x0][0x3f4] ;  /* 0x0000fd00ff237b82 */ /* 0x000e220000000800 */
[----:B------:R-:W-:Y:S02]  /*1b60*/  ISETP.GE.AND P0, PT, R16, UR4, PT ;  /* 0x0000000410007c0c */ /* 0x000fe4000bf06270 */
[----:B------:R-:W-:Y:S01]  /*1b70*/  SHF.R.S32.HI R201, RZ, 0x1f, R200 ;  /* 0x0000001fffc97819 */ /* 0x000fe200000114c8 */
[----:B------:R-:W-:Y:S01]  /*1b80*/  IMAD.SHL.U32 R3, R3, 0x2, RZ ;  /* 0x0000000203037824 */ /* 0x000fe200078e00ff */
[----:B------:R-:W-:Y:S01]  /*1b90*/  SEL R0, RZ, 0x1, P0 ;  /* 0x00000001ff007807 */ /* 0x000fe20000000000 */
[----:B------:R-:W0:Y:S01]  /*1ba0*/  S2R R38, SR_TID.X ;  /* 0x0000000000267919 */ /* 0x000e220000002100 */
[----:B------:R-:W-:Y:S01]  /*1bb0*/  ISETP.GE.AND P0, PT, R205, UR4, PT ;  /* 0x00000004cd007c0c */ /* 0x000fe2000bf06270 */
[----:B-1----:R-:W-:Y:S01]  /*1bc0*/  IMAD.WIDE.U32 R10, R23, R48, R16 ;  /* 0x00000030170a7225 */ /* 0x002fe200078e0010 */
[----:B------:R-:W-:-:S02]  /*1bd0*/  ISETP.GE.AND P1, PT, R204, UR4, PT ;  /* 0x00000004cc007c0c */ /* 0x000fc4000bf26270 */
[----:B------:R-:W-:Y:S01]  /*1be0*/  LOP3.LUT R0, R3, 0x2, R0, 0xe2, !PT ;  /* 0x0000000203007812 */ /* 0x000fe200078ee200 */
[----:B------:R-:W1:Y:S01]  /*1bf0*/  S2R R37, SR_TID.X ;  /* 0x0000000000257919 */ /* 0x000e620000002100 */
[----:B------:R-:W-:Y:S01]  /*1c00*/  SEL R3, RZ, 0x4, P0 ;  /* 0x00000004ff037807 */ /* 0x000fe20000000000 */
[----:B------:R-:W-:Y:S01]  /*1c10*/  IMAD.MOV.U32 R63, RZ, RZ, 0x20 ;  /* 0x00000020ff3f7424 */ /* 0x000fe200078e00ff */
[----:B---3--:R-:W-:Y:S01]  /*1c20*/  SEL R4, RZ, 0x8, P1 ;  /* 0x00000008ff047807 */ /* 0x008fe20000800000 */
[----:B------:R-:W-:Y:S01]  /*1c30*/  IMAD R65, R49, 0x60, RZ ;  /* 0x0000006031417824 */ /* 0x000fe200078e02ff */
[----:B------:R-:W-:Y:S01]  /*1c40*/  ISETP.GE.AND P0, PT, R225, UR4, PT ;  /* 0x00000004e1007c0c */ /* 0x000fe2000bf06270 */
[----:B0-----:R-:W-:Y:S01]  /*1c50*/  IMAD.SHL.U32 R57, R54, 0x40, RZ ;  /* 0x0000004036397824 */ /* 0x001fe200078e00ff */
[----:B------:R-:W-:Y:S02]  /*1c60*/  ISETP.GE.AND P1, PT, R224, UR4, PT ;  /* 0x00000004e0007c0c */ /* 0x000fe4000bf26270 */
[----:B------:R-:W-:-:S02]  /*1c70*/  LOP3.LUT R0, R4, R0, R3, 0xfe, !PT ;  /* 0x0000000004007212 */ /* 0x000fc400078efe03 */
[----:B------:R-:W-:Y:S02]  /*1c80*/  SEL R3, RZ, 0x10, P0 ;  /* 0x00000010ff037807 */ /* 0x000fe40000000000 */
[----:B------:R-:W-:Y:S02]  /*1c90*/  SEL R4, RZ, 0x20, P1 ;  /* 0x00000020ff047807 */ /* 0x000fe40000800000 */
[----:B------:R-:W-:Y:S02]  /*1ca0*/  ISETP.GE.AND P0, PT, R227, UR4, PT ;  /* 0x00000004e3007c0c */ /* 0x000fe4000bf06270 */
[----:B------:R-:W-:Y:S02]  /*1cb0*/  ISETP.GE.AND P1, PT, R226, UR4, PT ;  /* 0x00000004e2007c0c */ /* 0x000fe4000bf26270 */
[----:B------:R-:W-:Y:S01]  /*1cc0*/  LOP3.LUT R3, R4, R0, R3, 0xfe, !PT ;  /* 0x0000000004037212 */ /* 0x000fe200078efe03 */
[-C--:B------:R-:W-:Y:S01]  /*1cd0*/  IMAD R0, R9, R48.reuse, RZ ;  /* 0x0000003009007224 */ /* 0x080fe200078e02ff */
[----:B------:R-:W-:Y:S01]  /*1ce0*/  SEL R6, RZ, 0x40, P0 ;  /* 0x00000040ff067807 */ /* 0x000fe20000000000 */
[----:B------:R-:W-:Y:S01]  /*1cf0*/  IMAD.WIDE.U32 R4, R23, R48, R200 ;  /* 0x0000003017047225 */ /* 0x000fe200078e00c8 */
[----:B------:R-:W-:-:S02]  /*1d00*/  SEL R7, RZ, 0x7fff80, P1 ;  /* 0x007fff80ff077807 */ /* 0x000fc40000800000 */
[----:B------:R-:W-:Y:S01]  /*1d10*/  ISETP.GE.AND P0, PT, R16, R35, PT ;  /* 0x000000231000720c */ /* 0x000fe20003f06270 */
[----:B------:R-:W-:Y:S01]  /*1d20*/  VIADD R38, R38, 0xffffff80 ;  /* 0xffffff8026267836 */ /* 0x000fe20000000000 */
[----:B------:R-:W-:Y:S01]  /*1d30*/  LOP3.LUT R3, R7, R3, R6, 0xfe, !PT ;  /* 0x0000000307037212 */ /* 0x000fe200078efe06 */
[-C--:B------:R-:W-:Y:S01]  /*1d40*/  IMAD R6, R9, R54.reuse, RZ ;  /* 0x0000003609067224 */ /* 0x080fe200078e02ff */
[----:B------:R-:W-:Y:S01]  /*1d50*/  SEL R13, R35, RZ, P0 ;  /* 0x000000ff230d7207 */ /* 0x000fe20000000000 */
[----:B------:R-:W-:Y:S01]  /*1d60*/  IMAD.WIDE.U32 R8, R23, R54, R200 ;  /* 0x0000003617087225 */ /* 0x000fe200078e00c8 */
[----:B------:R-:W-:-:S03]  /*1d70*/  SHF.L.U64.HI R56, R54, 0x6, R55 ;  /* 0x0000000636387819 */ /* 0x000fc60000010237 */
[C---:B------:R-:W-:Y:S01]  /*1d80*/  IMAD R53, R23.reuse, R55, R6 ;  /* 0x0000003717357224 */ /* 0x040fe200078e0206 */
[----:B-1----:R-:W-:Y:S01]  /*1d90*/  SHF.R.U32.HI R37, RZ, 0x7, R37 ;  /* 0x00000007ff257819 */ /* 0x002fe20000011625 */
[----:B------:R-:W-:Y:S01]  /*1da0*/  IMAD R15, R23, R49, R0 ;  /* 0x00000031170f7224 */ /* 0x000fe200078e0200 */
[----:B------:R-:W-:Y:S01]  /*1db0*/  MOV R6, R4 ;  /* 0x0000000400067202 */ /* 0x000fe20000000f00 */
[----:B------:R-:W-:Y:S01]  /*1dc0*/  IMAD.IADD R9, R9, 0x1, R53 ;  /* 0x0000000109097824 */ /* 0x000fe200078e0235 */
[----:B------:R-:W-:Y:S01]  /*1dd0*/  ISETP.NE.AND P6, PT, R37, 0x1, PT ;  /* 0x000000012500780c */ /* 0x000fe20003fc5270 */
[----:B------:R-:W-:Y:S02]  /*1de0*/  IMAD.IADD R11, R15, 0x1, R11 ;  /* 0x000000010f0b7824 */ /* 0x000fe400078e020b */
[----:B-----5:R-:W-:Y:S02]  /*1df0*/  IMAD.WIDE.U32 R50, R26, R54, R8 ;  /* 0x000000361a327225 */ /* 0x020fe400078e0008 */
[----:B------:R-:W3:Y:S01]  /*1e00*/  LDL R8, [R1+0xb4] ;  /* 0x0000b40001087983 */ /* 0x000ee20000100800 */
[----:B------:R-:W-:Y:S01]  /*1e10*/  IADD3 R61, R37, 0x8, RZ ;  /* 0x00000008253d7810 */ /* 0x000fe20007ffe0ff */
[----:B------:R-:W-:Y:S01]  /*1e20*/  IMAD.IADD R13, R16, 0x1, R13 ;  /* 0x00000001100d7824 */ /* 0x000fe200078e020d */
[----:B------:R-:W-:Y:S01]  /*1e30*/  IADD3 R37, R23, 0x40, RZ ;  /* 0x0000004017257810 */ /* 0x000fe20007ffe0ff */
[----:B------:R-:W-:-:S03]  /*1e40*/  IMAD.WIDE.U32 R20, R26, R48, R10 ;  /* 0x000000301a147225 */ /* 0x000fc600078e000a */
[----:B------:R-:W-:Y:S01]  /*1e50*/  SHF.R.S32.HI R12, RZ, 0x1f, R13 ;  /* 0x0000001fff0c7819 */ /* 0x000fe2000001140d */
[----:B------:R-:W-:Y:S01]  /*1e60*/  VIADD R10, R23, 0x40 ;  /* 0x00000040170a7836 */ /* 0x000fe20000000000 */
[----:B------:R-:W-:Y:S05]  /*1e70*/  @!P6 WARPSYNC.ALL ;  /* 0x000000000000e948 */ /* 0x000fea0003800000 */
[----:B------:R-:W-:Y:S01]  /*1e80*/  IMAD.SHL.U32 R37, R37, 0x40, RZ ;  /* 0x0000004025257824 */ /* 0x000fe200078e00ff */
[----:B------:R-:W-:Y:S01]  /*1e90*/  LEA.HI R13, R12, R13, RZ, 0x3 ;  /* 0x0000000d0c0d7211 */ /* 0x000fe200078f18ff */
[----:B------:R-:W-:Y:S01]  /*1ea0*/  IMAD.SHL.U32 R10, R10, 0x40, RZ ;  /* 0x000000400a0a7824 */ /* 0x000fe200078e00ff */
[----:B------:R-:W-:Y:S01]  /*1eb0*/  PRMT R85, R3, 0x8880, RZ ;  /* 0x0000888003557816 */ /* 0x000fe200000000ff */
[----:B------:R-:W-:Y:S01]  /*1ec0*/  IMAD.IADD R7, R5, 0x1, R15 ;  /* 0x0000000105077824 */ /* 0x000fe200078e020f */
[----:B------:R-:W-:Y:S01]  /*1ed0*/  SHF.R.S32.HI R15, RZ, 0x1f, R26 ;  /* 0x0000001fff0f7819 */ /* 0x000fe2000001141a */
[----:B------:R-:W-:Y:S01]  /*1ee0*/  IMAD.WIDE.U32 R4, R23, R54, R16 ;  /* 0x0000003617047225 */ /* 0x000fe200078e0010 */
[----:B------:R-:W-:Y:S01]  /*1ef0*/  LOP3.LUT R37, R37, 0x1c0, RZ, 0xc0, !PT ;  /* 0x000001c025257812 */ /* 0x000fe200078ec0ff */
[----:B------:R-:W-:Y:S01]  /*1f00*/  ULDC UR4, c[0x0][0x2f4] ;  /* 0x0000bd0000047ab9 */ /* 0x000fe20000000800 */
[----:B------:R-:W-:Y:S01]  /*1f10*/  LOP3.LUT R10, R10, 0x1c0, RZ, 0xc0, !PT ;  /* 0x000001c00a0a7812 */ /* 0x000fe200078ec0ff */
[----:B------:R-:W-:Y:S01]  /*1f20*/  IMAD.IADD R53, R53, 0x1, R5 ;  /* 0x0000000135357824 */ /* 0x000fe200078e0205 */
[----:B------:R-:W-:Y:S01]  /*1f30*/  SHF.R.S32.HI R73, RZ, 0x3, R13 ;  /* 0x00000003ff497819 */ /* 0x000fe2000001140d */
[----:B------:R-:W-:Y:S01]  /*1f40*/  IMAD R5, R15, R48, RZ ;  /* 0x000000300f057224 */ /* 0x000fe200078e02ff */
[----:B------:R-:W-:Y:S01]  /*1f50*/  LOP3.LUT R74, R13, 0xfffffff8, RZ, 0xc0, !PT ;  /* 0xfffffff80d4a7812 */ /* 0x000fe200078ec0ff */
[----:B------:R-:W-:Y:S01]  /*1f60*/  IMAD.MOV.U32 R52, RZ, RZ, R4 ;  /* 0x000000ffff347224 */ /* 0x000fe200078e0004 */
[----:B------:R-:W-:Y:S01]  /*1f70*/  SHF.R.U32.HI R10, RZ, 0x3, R10 ;  /* 0x00000003ff0a7819 */ /* 0x000fe2000001160a */
[----:B------:R-:W-:Y:S01]  /*1f80*/  IMAD R15, R15, R54, RZ ;  /* 0x000000360f0f7224 */ /* 0x000fe200078e02ff */
[----:B------:R-:W-:Y:S01]  /*1f90*/  SHF.L.U64.HI R4, R48, 0x6, R49 ;  /* 0x0000000630047819 */ /* 0x000fe20000010231 */
[----:B------:R-:W-:Y:S01]  /*1fa0*/  IMAD.IADD R0, R33, 0x1, R32 ;  /* 0x0000000121007824 */ /* 0x000fe200078e0220 */
[----:B------:R-:W-:Y:S01]  /*1fb0*/  PRMT R85, R85, 0x7710, RZ ;  /* 0x0000771055557816 */ /* 0x000fe200000000ff */
[----:B------:R-:W-:Y:S01]  /*1fc0*/  IMAD R33, R26, R49, R5 ;  /* 0x000000311a217224 */ /* 0x000fe200078e0205 */
[----:B------:R-:W-:Y:S01]  /*1fd0*/  SHF.L.U32 R5, R48, 0x6, RZ ;  /* 0x0000000630057819 */ /* 0x000fe200000006ff */
[----:B------:R-:W-:Y:S01]  /*1fe0*/  IMAD.WIDE.U32 R6, R26, R48, R6 ;  /* 0x000000301a067225 */ /* 0x000fe200078e0006 */
[----:B------:R-:W-:-:S03]  /*1ff0*/  ISETP.GE.AND P2, PT, R2, UR4, PT ;  /* 0x0000000402007c0c */ /* 0x000fc6000bf46270 */
[----:B------:R-:W-:Y:S02]  /*2000*/  IMAD R11, R55, 0x60, RZ ;  /* 0x00000060370b7824 */ /* 0x000fe400078e02ff */
[C---:B------:R-:W-:Y:S02]  /*2010*/  IMAD R15, R26.reuse, R55, R15 ;  /* 0x000000371a0f7224 */ /* 0x040fe400078e020f */
[----:B------:R-:W-:Y:S01]  /*2020*/  IMAD.WIDE.U32 R52, R26, R54, R52 ;  /* 0x000000361a347225 */ /* 0x000fe200078e0034 */
[----:B------:R-:W-:-:S03]  /*2030*/  LOP3.LUT R79, R85, 0x1, RZ, 0xc0, !PT ;  /* 0x00000001554f7812 */ /* 0x000fc600078ec0ff */
[----:B------:R-:W-:Y:S01]  /*2040*/  IMAD.WIDE.U32 R48, R48, 0x60, RZ ;  /* 0x0000006030307825 */ /* 0x000fe200078e00ff */
[----:B------:R-:W-:-:S03]  /*2050*/  LOP3.LUT R80, R85, 0x2, RZ, 0xc0, !PT ;  /* 0x0000000255507812 */ /* 0x000fc600078ec0ff */
[----:B------:R-:W-:Y:S01]  /*2060*/  IMAD.WIDE.U32 R54, R54, 0x60, RZ ;  /* 0x0000006036367825 */ /* 0x000fe200078e00ff */
[C---:B------:R-:W-:Y:S02]  /*2070*/  LOP3.LUT R81, R85.reuse, 0x4, RZ, 0xc0, !PT ;  /* 0x0000000455517812 */ /* 0x040fe400078ec0ff */
[----:B------:R-:W-:Y:S01]  /*2080*/  LOP3.LUT R82, R85, 0x8, RZ, 0xc0, !PT ;  /* 0x0000000855527812 */ /* 0x000fe200078ec0ff */
[----:B------:R-:W-:Y:S01]  /*2090*/  IMAD.SHL.U32 R64, R35, 0x2, RZ ;  /* 0x0000000223407824 */ /* 0x000fe200078e00ff */
[----:B------:R-:W-:Y:S01]  /*20a0*/  LOP3.LUT R83, R85, 0x10, RZ, 0xc0, !PT ;  /* 0x0000001055537812 */ /* 0x000fe200078ec0ff */
[----:B------:R-:W-:Y:S01]  /*20b0*/  IMAD.IADD R65, R49, 0x1, R65 ;  /* 0x0000000131417824 */ /* 0x000fe200078e0241 */
[----:B------:R-:W-:Y:S01]  /*20c0*/  LOP3.LUT R84, R85, 0x20, RZ, 0xc0, !PT ;  /* 0x0000002055547812 */ /* 0x000fe200078ec0ff */
[----:B------:R-:W-:Y:S01]  /*20d0*/  IMAD.IADD R66, R55, 0x1, R11 ;  /* 0x0000000137427824 */ /* 0x000fe200078e020b */
        /* <DEDUP_REMOVED lines=10> */
[----:B------:R-:W-:Y:S02]  /*2180*/  LOP3.LUT P1, RZ, R36, 0x4, RZ, 0xc0, !PT ;  /* 0x0000000424ff7812 */ /* 0x000fe4000782c0ff */
[----:B------:R-:W-:Y:S02]  /*2190*/  SHF.R.S32.HI R36, RZ, 0x1f, R38 ;  /* 0x0000001fff247819 */ /* 0x000fe40000011426 */
[----:B------:R-:W-:Y:S02]  /*21a0*/  LOP3.LUT R58, R58, 0x1c0, RZ, 0xc0, !PT ;  /* 0x000001c03a3a7812 */ /* 0x000fe400078ec0ff */
[----:B------:R-:W-:-:S04]  /*21b0*/  LEA.HI R36, R36, R38, RZ, 0x2 ;  /* 0x0000002624247211 */ /* 0x000fc800078f10ff */
[----:B------:R-:W-:-:S05]  /*21c0*/  LOP3.LUT R36, R36, 0xfffffffc, RZ, 0xc0, !PT ;  /* 0xfffffffc24247812 */ /* 0x000fca00078ec0ff */
[----:B------:R-:W-:Y:S02]  /*21d0*/  IMAD.IADD R36, R38, 0x1, -R36 ;  /* 0x0000000126247824 */ /* 0x000fe400078e0a24 */
[----:B------:R-:W0:Y:S02]  /*21e0*/  S2R R38, SR_TID.X ;  /* 0x0000000000267919 */ /* 0x000e240000002100 */
[----:B------:R-:W-:Y:S01]  /*21f0*/  IMAD R62, R36, 0x40, R23 ;  /* 0x00000040243e7824 */ /* 0x000fe200078e0217 */
[----:B------:R-:W-:Y:S02]  /*2200*/  SHF.R.U32.HI R60, RZ, 0x3, R58 ;  /* 0x00000003ff3c7819 */ /* 0x000fe4000001163a */
[----:B------:R-:W-:-:S04]  /*2210*/  LOP3.LUT R9, R58, 0x18, R16, 0xf8, !PT ;  /* 0x000000183a097812 */ /* 0x000fc800078ef810 */
[----:B------:R-:W-:Y:S01]  /*2220*/  LOP3.LUT R9, R9, R60, RZ, 0x3c, !PT ;  /* 0x0000003c09097212 */ /* 0x000fe200078e3cff */
[----:B0-----:R-:W-:-:S05]  /*2230*/  VIADD R38, R38, 0xffffff80 ;  /* 0xffffff8026267836 */ /* 0x001fca0000000000 */
[----:B------:R-:W-:-:S04]  /*2240*/  SHF.R.S32.HI R36, RZ, 0x1f, R38 ;  /* 0x0000001fff247819 */ /* 0x000fc80000011426 */
[----:B------:R-:W-:-:S04]  /*2250*/  LEA.HI R36, R36, R38, RZ, 0x5 ;  /* 0x0000002624247211 */ /* 0x000fc800078f28ff */
[----:B------:R-:W-:-:S04]  /*2260*/  SHF.R.S32.HI R36, RZ, 0x5, R36 ;  /* 0x00000005ff247819 */ /* 0x000fc80000011424 */
[----:B------:R-:W-:Y:S02]  /*2270*/  LEA R67, R36, R9, 0x9 ;  /* 0x0000000924437211 */ /* 0x000fe400078e48ff */
        /* <DEDUP_REMOVED lines=8> */
[----:B----4-:R-:W-:Y:S01]  /*2300*/  SHF.R.S32.HI R75, RZ, 0x1f, R24 ;  /* 0x0000001fff4b7819 */ /* 0x010fe20000011418 */
[----:B---3--:R-:W-:-:S10]  /*2310*/  IMAD.IADD R78, R8, 0x1, R13 ;  /* 0x00000001084e7824 */ /* 0x008fd400078e020d */
.L_x_15194:
[----:B0-----:R-:W0:Y:S01]  /*2320*/  LDC R91, c[0x0][0x430] ;  /* 0x00010c00ff5b7b82 */ /* 0x001e220000000800 */
[----:B------:R-:W-:Y:S01]  /*2330*/  IADD3 R29, R29, -0x1, RZ ;  /* 0xffffffff1d1d7810 */ /* 0x000fe20007ffe0ff */
[----:B------:R-:W-:-:S04]  /*2340*/  IMAD.MOV.U32 R96, RZ, RZ, RZ ;  /* 0x000000ffff607224 */ /* 0x000fc800078e00ff */
[----:B------:R-:W-:Y:S02]  /*2350*/  IMAD R12, R29, 0x60, R62 ;  /* 0x000000601d0c7824 */ /* 0x000fe400078e023e */
[----:B-1----:R-:W1:Y:S02]  /*2360*/  LDC R95, c[0x0][0x3f4] ;  /* 0x0000fd00ff5f7b82 */ /* 0x002e640000000800 */
        /* <DEDUP_REMOVED lines=94> */
.L_x_15145:
[----:B------:R-:W-:Y:S05]  /*2950*/  BSYNC B1 ;  /* 0x0000000000017941 */ /* 0x000fea0003800000 */
.L_x_15144:
        /* <DEDUP_REMOVED lines=29> */
.L_x_15147:
[----:B------:R-:W-:Y:S05]  /*2b30*/  BSYNC B1 ;  /* 0x0000000000017941 */ /* 0x000fea0003800000 */
.L_x_15146:
[----:B0-----:R-:W-:Y:S01]  /*2b40*/  IMAD.MOV.U32 R8, RZ, RZ, R92 ;  /* 0x000000ffff087224 */ /* 0x001fe200078e005c */
[----:B------:R-:W-:Y:S01]  /*2b50*/  UISETP.NE.AND UP0, UPT, UR47, 0x3, UPT ;  /* 0x000000032f00788c */ /* 0x000fe2000bf05270 */
[----:B------:R-:W-:Y:S01]  /*2b60*/  IMAD.MOV.U32 R9, RZ, RZ, R93 ;  /* 0x000000ffff097224 */ /* 0x000fe200078e005d */
[----:B------:R-:W-:Y:S01]  /*2b70*/  MOV R11, R47 ;  /* 0x0000002f000b7202 */ /* 0x000fe20000000f00 */
        /* <DEDUP_REMOVED lines=10> */
[----:B------:R-:W-:Y:S01]  /*2c20*/  IMAD.MOV.U32 R8, RZ, RZ, R36 ;  /* 0x000000ffff087224 */ /* 0x000fe200078e0024 */
[----:B------:R-:W-:Y:S01]  /*2c30*/  PRMT R105, R105, 0x5410, R10 ;  /* 0x0000541069697816 */ /* 0x000fe2000000000a */
        /* <DEDUP_REMOVED lines=8> */
[----:B------:R-:W-:Y:S02]  /*2cc0*/  PRMT R103, R8, 0x5410, R9 ;  /* 0x0000541008677816 */ /* 0x000fe40000000009 */
[----:B------:R-:W-:Y:S01]  /*2cd0*/  PRMT R104, R104, 0x5410, R11 ;  /* 0x0000541068687816 */ /* 0x000fe2000000000b */
[----:B------:R-:W-:Y:S06]  /*2ce0*/  @!P3 BRA `(.L_x_15148) ;  /* 0x000000000004b947 */ /* 0x000fec0003800000 */
[----:B------:R-:W-:Y:S01]  /*2cf0*/  BPT.TRAP 0x1 ;  /* 0x000000040000795c */ /* 0x000fe20000300000 */
.L_x_15148:
[----:B------:R-:W-:Y:S01]  /*2d00*/  IMAD R86, R19, 0x8, R22 ;  /* 0x0000000813567824 */ /* 0x000fe200078e0216 */
[----:B------:R-:W-:Y:S01]  /*2d10*/  SHF.L.U32 R99, R206, 0x1f, RZ ;  /* 0x0000001fce637819 */ /* 0x000fe200000006ff */
[----:B------:R-:W-:Y:S03]  /*2d20*/  BSSY B1, `(.L_x_15149) ;  /* 0x0000003000017945 */ /* 0x000fe60003800000 */
[----:B------:R-:W0:Y:S02]  /*2d30*/  SYNCS.PHASECHK.TRANS64.TRYWAIT P5, [R86+URZ+0x32490], R99 ;  /* 0x03249063560075a7 */ /* 0x000e2400080a017f */
[----:B0-----:R-:W-:Y:S05]  /*2d40*/  @!P5 BRA `(.L_x_15150) ;  /* 0x000001b400f4d947 */ /* 0x001fea0003800000 */
.L_x_15417:
[----:B------:R-:W-:Y:S05]  /*2d50*/  BSYNC B1 ;  /* 0x0000000000017941 */ /* 0x000fea0003800000 */
.L_x_15149:
[----:B------:R-:W-:-:S03]  /*2d60*/  UMOV UR4, 0xffffffff ;  /* 0xffffffff00047882 */ /* 0x000fc60000000000 */
[----:B------:R-:W-:Y:S05]  /*2d70*/  BRA.DIV UR4, `(.L_x_15151) ;  /* 0x000001b604fc7947 */ /* 0x000fea000b800000 */
[----:B------:R1:W2:Y:S04]  /*2d80*/  SHFL.IDX PT, R33, R90, RZ, 0x1c1f ;  /* 0x001c1fff5a217589 */ /* 0x0002a800000e0000 */
[----:B------:R1:W3:Y:S02]  /*2d90*/  SHFL.IDX PT, R14, R89, RZ, 0x1c1f ;  /* 0x001c1fff590e7589 */ /* 0x0002e400000e0000 */
.L_x_15421:
        /* <DEDUP_REMOVED lines=17> */
[----:B------:R-:W-:Y:S02]  /*2eb0*/  HADD2.F32 R46, -RZ, R11.H1_H1 ;  /* 0x3000000bff2e7230 */ /* 0x000fe40000004100 */
[----:B------:R-:W-:Y:S02]  /*2ec0*/  HADD2.F32 R93, -RZ, R93.H0_H0 ;  /* 0x2000005dff5d7230 */ /* 0x000fe40000004100 */
[----:B------:R-:W-:-:S02]  /*2ed0*/  HADD2.F32 R106, -RZ, R106.H0_H0 ;  /* 0x2000006aff6a7230 */ /* 0x000fc40000004100 */
[----:B------:R-:W-:Y:S02]  /*2ee0*/  HADD2.F32 R11, -RZ, R11.H0_H0 ;  /* 0x2000000bff0b7230 */ /* 0x000fe40000004100 */
[-C--:B------:R-:W-:Y:S01]  /*2ef0*/  FMUL.FTZ R108, R10, R93.reuse ;  /* 0x0000005d0a6c7220 */ /* 0x080fe20000410000 */
[----:B------:R-:W-:Y:S02]  /*2f00*/  HADD2.F32 R47, -RZ, R107.H0_H0 ;  /* 0x2000006bff2f7230 */ /* 0x000fe40000004100 */
[----:B------:R-:W-:Y:S01]  /*2f10*/  FMUL.FTZ R93, R9, R93 ;  /* 0x0000005d095d7220 */ /* 0x000fe20000410000 */
[----:B------:R-:W-:Y:S02]  /*2f20*/  HADD2.F32 R92, -RZ, R92.H0_H0 ;  /* 0x2000005cff5c7230 */ /* 0x000fe40000004100 */
        /* <DEDUP_REMOVED lines=26> */
.L_x_15157:
[----:B------:R-:W-:Y:S05]  /*30d0*/  BSYNC B3 ;  /* 0x0000000000037941 */ /* 0x000fea0003800000 */
.L_x_15156:
[----:B0-----:R4:W-:Y:S02]  /*30e0*/  ST.E.128 desc[UR40][R12.64], R8 ;  /* 0x000000080c007985 */ /* 0x0019e4000c101d28 */
.L_x_15155:
[----:B------:R-:W-:Y:S05]  /*30f0*/  BSYNC B2 ;  /* 0x0000000000027941 */ /* 0x000fea0003800000 */
.L_x_15154:
        /* <DEDUP_REMOVED lines=49> */
.L_x_15159:
[----:B------:R-:W-:Y:S05]  /*3410*/  BSYNC B2 ;  /* 0x0000000000027941 */ /* 0x000fea0003800000 */
.L_x_15158:
[----:B0-----:R0:W-:Y:S02]  /*3420*/  ST.E.128 desc[UR40][R14.64], R8 ;  /* 0x000000080e007985 */ /* 0x0011e4000c101d28 */
.L_x_15153:
[----:B------:R-:W-:Y:S05]  /*3430*/  BSYNC B1 ;  /* 0x0000000000017941 */ /* 0x000fea0003800000 */
.L_x_15152:
[----:B------:R-:W-:-:S03]  /*3440*/  UMOV UR4, 0xffffffff ;  /* 0xffffffff00047882 */ /* 0x000fc60000000000 */
[----:B------:R-:W-:Y:S05]  /*3450*/  BRA.DIV UR4, `(.L_x_15160) ;  /* 0x000001b2048c7947 */ /* 0x000fea000b800000 */
[----:B--2---:R2:W1:Y:S04]  /*3460*/  SHFL.IDX PT, R33, R90, 0x1, 0x1c1f ;  /* 0x003c1f005a217f89 */ /* 0x00446800000e0000 */
[----:B0--3--:R2:W0:Y:S02]  /*3470*/  SHFL.IDX PT, R14, R89, 0x1, 0x1c1f ;  /* 0x003c1f00590e7f89 */ /* 0x00942400000e0000 */
.L_x_15425:
[----:B------:R-:W-:Y:S05]  /*3480*/  @P4 BRA `(.L_x_15161) ;  /* 0x0000001c00dc4947 */ /* 0x000fea0003800000 */
[----:B------:R-:W-:Y:S04]  /*3490*/  BSSY B1, `(.L_x_15162) ;  /* 0x0000033000017945 */ /* 0x000fe80003800000 */
[----:B------:R-:W-:Y:S05]  /*34a0*/  @P1 BRA `(.L_x_15163) ;  /* 0x0000000000c41947 */ /* 0x000fea0003800000 */
[----:B----4-:R3:W4:Y:S01]  /*34b0*/  LDS.128 R8, [R101+0x2000] ;  /* 0x0020000065087984 */ /* 0x0107220000000c00 */
[C---:B0-----:R-:W-:Y:S01]  /*34c0*/  LEA R12, P2, R16.reuse, R14, 0x1 ;  /* 0x0000000e100c7211 */ /* 0x041fe200078408ff */
[----:B------:R-:W-:Y:S03]  /*34d0*/  BSSY B2, `(.L_x_15164) ;  /* 0x000002d000027945 */ /* 0x000fe60003800000 */
[----:B-1----:R-:W-:Y:S02]  /*34e0*/  LEA.HI.X R13, R16, R33, R17, 0x1, P2 ;  /* 0x00000021100d7211 */ /* 0x002fe400010f0c11 */
[----:B------:R-:W-:-:S13]  /*34f0*/  ISETP.GE.AND P2, PT, R200, R95, PT ;  /* 0x0000005fc800720c */ /* 0x000fda0003f46270 */
[----:B---3--:R-:W-:Y:S05]  /*3500*/  @P2 BRA `(.L_x_15165) ;  /* 0x0000000000a42947 */ /* 0x008fea0003800000 */
[--C-:B------:R-:W-:Y:S02]  /*3510*/  SHF.R.U64 R43, R40, 0x10, R41.reuse ;  /* 0x00000010282b7819 */ /* 0x100fe40000001229 */
[----:B------:R-:W-:Y:S02]  /*3520*/  SHF.R.U32.HI R40, RZ, 0x10, R41 ;  /* 0x00000010ff287819 */ /* 0x000fe40000011629 */
[--C-:B------:R-:W-:Y:S01]  /*3530*/  SHF.R.U64 R41, R38, 0x10, R39.reuse ;  /* 0x0000001026297819 */ /* 0x100fe20000001227 */
[--C-:B----4-:R-:W-:Y:S01]  /*3540*/  HADD2.F32 R38, -RZ, R11.reuse.H1_H1 ;  /* 0x3000000bff267230 */ /* 0x110fe20000004100 */
[----:B------:R-:W-:Y:S01]  /*3550*/  SHF.R.U32.HI R42, RZ, 0x10, R39 ;  /* 0x00000010ff2a7819 */ /* 0x000fe20000011627 */
[----:B------:R-:W-:Y:S01]  /*3560*/  HADD2.F32 R11, -RZ, R11.H0_H0 ;  /* 0x2000000bff0b7230 */ /* 0x000fe20000004100 */
[----:B------:R-:W-:Y:S01]  /*3570*/  MOV R15, R10 ;  /* 0x0000000a000f7202 */ /* 0x000fe20000000f00 */
[----:B------:R-:W-:Y:S02]  /*3580*/  HADD2.F32 R41, -RZ, R41.H0_H0 ;  /* 0x20000029ff297230 */ /* 0x000fe40000004100 */
[----:B------:R-:W-:-:S02]  /*3590*/  HADD2.F32 R10, -RZ, R9.H1_H1 ;  /* 0x30000009ff0a7230 */ /* 0x000fc40000004100 */
[----:B------:R-:W-:Y:S02]  /*35a0*/  HADD2.F32 R42, -RZ, R42.H0_H0 ;  /* 0x2000002aff2a7230 */ /* 0x000fe40000004100 */
[----:B------:R-:W-:Y:S02]  /*35b0*/  HADD2.F32 R9, -RZ, R9.H0_H0 ;  /* 0x20000009ff097230 */ /* 0x000fe40000004100 */
[-C--:B------:R-:W-:Y:S01]  /*35c0*/  FMUL.FTZ R44, R10, R41.reuse ;  /* 0x000000290a2c7220 */ /* 0x080fe20000410000 */
[----:B------:R-:W-:Y:S02]  /*35d0*/  HADD2.F32 R39, -RZ, R43.H0_H0 ;  /* 0x2000002bff277230 */ /* 0x000fe40000004100 */
[-C--:B------:R-:W-:Y:S01]  /*35e0*/  FMUL.FTZ R46, R38, R42.reuse ;  /* 0x0000002a262e7220 */ /* 0x080fe20000410000 */
[----:B------:R-:W-:Y:S02]  /*35f0*/  HADD2.F32 R40, -RZ, R40.H0_H0 ;  /* 0x20000028ff287230 */ /* 0x000fe40000004100 */
[----:B------:R-:W-:Y:S01]  /*3600*/  FMUL.FTZ R41, R9, R41 ;  /* 0x0000002909297220 */ /* 0x000fe20000410000 */
[----:B------:R-:W-:Y:S01]  /*3610*/  FMUL.FTZ R43, R11, R42 ;  /* 0x0000002a0b2b7220 */ /* 0x000fe20000410000 */
[----:B------:R-:W-:Y:S01]  /*3620*/  FFMA.FTZ R44, R9, R39, -R44 ;  /* 0x00000027092c7223 */ /* 0x000fe2000001082c */
[----:B------:R-:W-:-:S02]  /*3630*/  HADD2.F32 R9, -RZ, R8.H1_H1 ;  /* 0x30000008ff097230 */ /* 0x000fc40000004100 */
[----:B------:R-:W-:Y:S01]  /*3640*/  FFMA.FTZ R41, R10, R39, R41 ;  /* 0x000000270a297223 */ /* 0x000fe20000010029 */
[-C--:B------:R-:W-:Y:S01]  /*3650*/  FFMA.FTZ R46, R11, R40.reuse, -R46 ;  /* 0x000000280b2e7223 */ /* 0x080fe2000001082e */
[----:B------:R-:W-:Y:S01]  /*3660*/  FFMA.FTZ R45, R38, R40, R43 ;  /* 0x00000028262d7223 */ /* 0x000fe2000001002b */
[----:B------:R-:W-:Y:S02]  /*3670*/  HADD2.F32 R11, -RZ, R105.H1_H1 ;  /* 0x30000069ff0b7230 */ /* 0x000fe40000004100 */
[----:B------:R-:W-:Y:S02]  /*3680*/  HADD2.F32 R10, -RZ, R15.H1_H1 ;  /* 0x3000000fff0a7230 */ /* 0x000fe40000004100 */
[----:B------:R-:W-:Y:S02]  /*3690*/  HADD2.F32 R105, -RZ, R105.H0_H0 ;  /* 0x20000069ff697230 */ /* 0x000fe40000004100 */
[----:B------:R-:W-:Y:S02]  /*36a0*/  HADD2.F32 R38, -RZ, R104.H1_H1 ;  /* 0x30000068ff267230 */ /* 0x000fe40000004100 */
[----:B------:R-:W-:-:S02]  /*36b0*/  HADD2.F32 R8, -RZ, R8.H0_H0 ;  /* 0x20000008ff087230 */ /* 0x000fc40000004100 */
[-C--:B------:R-:W-:Y:S01]  /*36c0*/  FMUL.FTZ R39, R9, R105.reuse ;  /* 0x0000006909277220 */ /* 0x080fe20000410000 */
[----:B------:R-:W-:Y:S02]  /*36d0*/  HADD2.F32 R15, -RZ, R15.H0_H0 ;  /* 0x2000000fff0f7230 */ /* 0x000fe40000004100 */
[-C--:B------:R-:W-:Y:S01]  /*36e0*/  FMUL.FTZ R42, R10, R38.reuse ;  /* 0x000000260a2a7220 */ /* 0x080fe20000410000 */
[----:B------:R-:W-:Y:S02]  /*36f0*/  HADD2.F32 R104, -RZ, R104.H0_H0 ;  /* 0x20000068ff687230 */ /* 0x000fe40000004100 */
[C---:B------:R-:W-:Y:S01]  /*3700*/  FMUL.FTZ R40, R8.reuse, R105 ;  /* 0x0000006908287220 */ /* 0x040fe20000410000 */
[-C--:B------:R-:W-:Y:S01]  /*3710*/  FFMA.FTZ R39, R8, R11.reuse, -R39 ;  /* 0x0000000b08277223 */ /* 0x080fe20000010827 */
[----:B------:R-:W-:Y:S02]  /*3720*/  FMUL.FTZ R43, R15, R38 ;  /* 0x000000260f2b7220 */ /* 0x000fe40000410000 */
[----:B------:R-:W-:Y:S01]  /*3730*/  FFMA.FTZ R40, R9, R11, R40 ;  /* 0x0000000b09287223 */ /* 0x000fe20000010028 */
[-C--:B------:R-:W-:Y:S01]  /*3740*/  FFMA.FTZ R42, R15, R104.reuse, -R42 ;  /* 0x000000680f2a7223 */ /* 0x080fe2000001082a */
[----:B------:R-:W-:Y:S01]  /*3750*/  FFMA.FTZ R43, R10, R104, R43 ;  /* 0x000000680a2b7223 */ /* 0x000fe2000001002b */
[----:B------:R-:W-:-:S02]  /*3760*/  F2FP.F16.F32.PACK_AB R9, R41, R44 ;  /* 0x0000002c2909723e */ /* 0x000fc400000000ff */
[----:B------:R-:W-:Y:S02]  /*3770*/  F2FP.F16.F32.PACK_AB R11, R45, R46 ;  /* 0x0000002e2d0b723e */ /* 0x000fe400000000ff */
[----:B------:R-:W-:Y:S02]  /*3780*/  F2FP.F16.F32.PACK_AB R8, R40, R39 ;  /* 0x000000272808723e */ /* 0x000fe400000000ff */
[----:B------:R-:W-:-:S07]  /*3790*/  F2FP.F16.F32.PACK_AB R10, R43, R42 ;  /* 0x0000002a2b0a723e */ /* 0x000fce00000000ff */
.L_x_15165:
[----:B------:R-:W-:Y:S05]  /*37a0*/  BSYNC B2 ;  /* 0x0000000000027941 */ /* 0x000fea0003800000 */
.L_x_15164:
[----:B----4-:R3:W-:Y:S02]  /*37b0*/  ST.E.128 desc[UR40][R12.64], R8 ;  /* 0x000000080c007985 */ /* 0x0107e4000c101d28 */
.L_x_15163:
[----:B------:R-:W-:Y:S05]  /*37c0*/  BSYNC B1 ;  /* 0x0000000000017941 */ /* 0x000fea0003800000 */
.L_x_15162:
[----:B------:R-:W-:-:S13]  /*37d0*/  ISETP.NE.AND P2, PT, R87, RZ, PT ;  /* 0x000000ff5700720c */ /* 0x000fda0003f45270 */
[----:B------:R-:W-:Y:S05]  /*37e0*/  @P2 BRA `(.L_x_15161) ;  /* 0x0000001c00042947 */ /* 0x000fea0003800000 */
[----:B---34-:R3:W4:Y:S01]  /*37f0*/  LDS.128 R8, [R94+0x2000] ;  /* 0x002000005e087984 */ /* 0x0187220000000c00 */
[C---:B0-----:R-:W-:Y:S01]  /*3800*/  LEA R14, P2, R2.reuse, R14, 0x1 ;  /* 0x0000000e020e7211 */ /* 0x041fe200078408ff */
[----:B------:R-:W-:Y:S03]  /*3810*/  BSSY B1, `(.L_x_15166) ;  /* 0x000002d000017945 */ /* 0x000fe60003800000 */
[----:B-1----:R-:W-:Y:S02]  /*3820*/  LEA.HI.X R15, R2, R33, R203, 0x1, P2 ;  /* 0x00000021020f7211 */ /* 0x002fe400010f0ccb */
[----:B------:R-:W-:-:S13]  /*3830*/  ISETP.GE.AND P2, PT, R207, R95, PT ;  /* 0x0000005fcf00720c */ /* 0x000fda0003f46270 */
[----:B---3--:R-:W-:Y:S05]  /*3840*/  @P2 BRA `(.L_x_15167) ;  /* 0x0000000000a42947 */ /* 0x008fea0003800000 */
[----:B------:R-:W-:Y:S01]  /*3850*/  SHF.R.U64 R13, R34, 0x10, R35 ;  /* 0x00000010220d7819 */ /* 0x000fe20000001223 */
[----:B----4-:R-:W-:Y:S01]  /*3860*/  IMAD.MOV.U32 R12, RZ, RZ, R10 ;  /* 0x000000ffff0c7224 */ /* 0x010fe200078e000a */
        /* <DEDUP_REMOVED lines=13> */
[----:B------:R-:W-:Y:S02]  /*3940*/  HADD2.F32 R34, -RZ, R37.H0_H0 ;  /* 0x20000025ff227230 */ /* 0x000fe40000004100 */
[-C--:B------:R-:W-:Y:S01]  /*3950*/  FMUL.FTZ R40, R13, R36.reuse ;  /* 0x000000240d287220 */ /* 0x080fe20000410000 */
[----:B------:R-:W-:Y:S01]  /*3960*/  FFMA.FTZ R37, R10, R33, R35 ;  /* 0x000000210a257223 */ /* 0x000fe20000010023 */
[----:B------:R-:W-:Y:S01]  /*3970*/  FMUL.FTZ R36, R11, R36 ;  /* 0x000000240b247220 */ /* 0x000fe20000410000 */
[----:B------:R-:W-:-:S02]  /*3980*/  HADD2.F32 R9, -RZ, R8.H1_H1 ;  /* 0x30000008ff097230 */ /* 0x000fc40000004100 */
[-C--:B------:R-:W-:Y:S01]  /*3990*/  FFMA.FTZ R40, R11, R34.reuse, -R40 ;  /* 0x000000220b287223 */ /* 0x080fe20000010828 */
[--C-:B------:R-:W-:Y:S02]  /*39a0*/  HADD2.F32 R33, -RZ, R103.reuse.H0_H0 ;  /* 0x20000067ff217230 */ /* 0x100fe40000004100 */
[----:B------:R-:W-:Y:S01]  /*39b0*/  FFMA.FTZ R39, R13, R34, R36 ;  /* 0x000000220d277223 */ /* 0x000fe20000010024 */
[----:B------:R-:W-:Y:S02]  /*39c0*/  HADD2.F32 R8, -RZ, R8.H0_H0 ;  /* 0x20000008ff087230 */ /* 0x000fe40000004100 */
[----:B------:R-:W-:Y:S02]  /*39d0*/  HADD2.F32 R103, -RZ, R103.H1_H1 ;  /* 0x30000067ff677230 */ /* 0x000fe40000004100 */
[----:B------:R-:W-:Y:S01]  /*39e0*/  FMUL.FTZ R35, R9, R33 ;  /* 0x0000002109237220 */ /* 0x000fe20000410000 */
[--C-:B------:R-:W-:Y:S02]  /*39f0*/  HADD2.F32 R10, -RZ, R12.reuse.H1_H1 ;  /* 0x3000000cff0a7230 */ /* 0x100fe40000004100 */
[----:B------:R-:W-:-:S02]  /*3a00*/  HADD2.F32 R12, -RZ, R12.H0_H0 ;  /* 0x2000000cff0c7230 */ /* 0x000fc40000004100 */
[--C-:B------:R-:W-:Y:S02]  /*3a10*/  HADD2.F32 R11, -RZ, R32.reuse.H0_H0 ;  /* 0x20000020ff0b7230 */ /* 0x100fe40000004100 */
[----:B------:R-:W-:Y:S02]  /*3a20*/  HADD2.F32 R13, -RZ, R32.H1_H1 ;  /* 0x30000020ff0d7230 */ /* 0x000fe40000004100 */
[----:B------:R-:W-:Y:S01]  /*3a30*/  FMUL.FTZ R32, R8, R33 ;  /* 0x0000002108207220 */ /* 0x000fe20000410000 */
[-C--:B------:R-:W-:Y:S01]  /*3a40*/  FMUL.FTZ R33, R10, R103.reuse ;  /* 0x000000670a217220 */ /* 0x080fe20000410000 */
        /* <DEDUP_REMOVED lines=9> */
.L_x_15167:
[----:B------:R-:W-:Y:S05]  /*3ae0*/  BSYNC B1 ;  /* 0x0000000000017941 */ /* 0x000fea0003800000 */
.L_x_15166:
[----:B----4-:R0:W-:Y:S01]  /*3af0*/  ST.E.128 desc[UR40][R14.64], R8 ;  /* 0x000000080e007985 */ /* 0x0101e2000c101d28 */
[----:B------:R-:W-:Y:S05]  /*3b00*/  BRA `(.L_x_15161) ;  /* 0x00000018003c7947 */ /* 0x000fea0003800000 */
.L_x_15143:
[----:B------:R-:W-:Y:S01]  /*3b10*/  VIADD R12, R23, 0x40 ;  /* 0x00000040170c7836 */ /* 0x000fe20000000000 */
[----:B------:R-:W-:-:S04]  /*3b20*/  CS2R R34, SRZ ;  /* 0x0000000000227805 */ /* 0x000fc8000001ff00 */
        /* <DEDUP_REMOVED lines=10> */
[----:B------:R-:W-:Y:S01]  /*3bd0*/  @!P3 IMAD.X R9, R33, 0x1, R70, P4 ;  /* 0x000000012109b824 */ /* 0x000fe200020e0646 */
[----:B------:R-:W-:Y:S01]  /*3be0*/  CS2R R32, SRZ ;  /* 0x0000000000207805 */ /* 0x000fe2000001ff00 */
[----:B------:R-:W1:Y:S01]  /*3bf0*/  @!P3 LDC.64 R12, c[0x0][0x400] ;  /* 0x00010000ff0cbb82 */ /* 0x000e620000000a00 */
[----:B0-----:R-:W-:-:S04]  /*3c00*/  @!P3 LEA R14, P4, R10, R14, 0x1 ;  /* 0x0000000e0a0eb211 */ /* 0x001fc800078808ff */
[----:B------:R-:W-:Y:S02]  /*3c10*/  @!P3 LEA.HI.X R15, R10, R15, R9, 0x1, P4 ;  /* 0x0000000f0a0fb211 */ /* 0x000fe400020f0c09 */
[----:B------:R-:W-:Y:S01]  /*3c20*/  @!P3 IADD3 R8, P4, R52, R8, RZ ;  /* 0x000000083408b210 */ /* 0x000fe20007f9e0ff */
[----:B------:R-:W0:Y:S01]  /*3c30*/  @!P2 LDC.64 R10, c[0x0][0x3e8] ;  /* 0x0000fa00ff0aab82 */ /* 0x000e220000000a00 */
[----:B------:R-:W-:Y:S02]  /*3c40*/  CS2R R38, SRZ ;  /* 0x0000000000267805 */ /* 0x000fe4000001ff00 */
[----:B------:R-:W-:Y:S01]  /*3c50*/  CS2R R36, SRZ ;  /* 0x0000000000247805 */ /* 0x000fe2000001ff00 */
[----:B------:R-:W2:Y:S01]  /*3c60*/  @!P3 LDG.E.128 R32, desc[UR40][R14.64] ;  /* 0x000000280e20b981 */ /* 0x000ea2000c1e1d00 */
[----:B------:R-:W-:Y:S01]  /*3c70*/  @!P3 IMAD.X R9, R99, 0x1, R72, P4 ;  /* 0x000000016309b824 */ /* 0x000fe200020e0648 */
[----:B-1----:R-:W-:-:S04]  /*3c80*/  @!P3 LEA R12, P4, R8, R12, 0x1 ;  /* 0x0000000c080cb211 */ /* 0x002fc800078808ff */
[----:B------:R-:W-:Y:S02]  /*3c90*/  @!P3 LEA.HI.X R13, R8, R13, R9, 0x1, P4 ;  /* 0x0000000d080db211 */ /* 0x000fe400020f0c09 */
[----:B------:R-:W1:Y:S03]  /*3ca0*/  @!P2 LDC.64 R8, c[0x0][0x400] ;  /* 0x00010000ff08ab82 */ /* 0x000e660000000a00 */
[----:B------:R3:W4:Y:S01]  /*3cb0*/  @!P3 LDG.E.128 R36, desc[UR40][R12.64] ;  /* 0x000000280c24b981 */ /* 0x000722000c1e1d00 */
[----:B------:R-:W-:Y:S02]  /*3cc0*/  CS2R R42, SRZ ;  /* 0x00000000002a7805 */ /* 0x000fe4000001ff00 */
[----:B0-----:R-:W-:-:S04]  /*3cd0*/  @!P2 LEA R10, P3, R40, R10, 0x1 ;  /* 0x0000000a280aa211 */ /* 0x001fc800078608ff */
[----:B------:R-:W-:Y:S02]  /*3ce0*/  @!P2 LEA.HI.X R11, R40, R11, R41, 0x1, P3 ;  /* 0x0000000b280ba211 */ /* 0x000fe400018f0c29 */
[----:B------:R-:W-:Y:S02]  /*3cf0*/  CS2R R40, SRZ ;  /* 0x0000000000287805 */ /* 0x000fe4000001ff00 */
[----:B------:R-:W-:Y:S02]  /*3d00*/  CS2R R46, SRZ ;  /* 0x00000000002e7805 */ /* 0x000fe4000001ff00 */
[C---:B-1----:R-:W-:Y:S02]  /*3d10*/  @!P2 LEA R8, P3, R44.reuse, R8, 0x1 ;  /* 0x000000082c08a211 */ /* 0x042fe400078608ff */
[----:B------:R4:W5:Y:S02]  /*3d20*/  @!P2 LDG.E.128 R40, desc[UR40][R10.64] ;  /* 0x000000280a28a981 */ /* 0x000964000c1e1d00 */
[----:B------:R-:W-:-:S02]  /*3d30*/  @!P2 LEA.HI.X R9, R44, R9, R45, 0x1, P3 ;  /* 0x000000092c09a211 */ /* 0x000fc400018f0c2d */
[----:B------:R-:W-:-:S06]  /*3d40*/  CS2R R44, SRZ ;  /* 0x00000000002c7805 */ /* 0x000fcc000001ff00 */
[----:B------:R0:W5:Y:S01]  /*3d50*/  @!P2 LDG.E.128 R44, desc[UR40][R8.64] ;  /* 0x00000028082ca981 */ /* 0x000162000c1e1d00 */
[----:B------:R-:W-:-:S06]  /*3d60*/  UISETP.NE.AND UP0, UPT, UR47, 0x3, UPT ;  /* 0x000000032f00788c */ /* 0x000fcc000bf05270 */
[----:B------:R-:W-:Y:S02]  /*3d70*/  PLOP3.LUT P3, PT, PT, PT, UP0, 0x80, 0x0 ;  /* 0x000000000000781c */ /* 0x000fe40003f6f008 */
[----:B------:R-:W-:Y:S01]  /*3d80*/  ISETP.GE.AND P2, PT, R16, R95, PT ;  /* 0x0000005f1000720c */ /* 0x000fe20003f46270 */
[----:B--2---:R-:W-:Y:S01]  /*3d90*/  IMAD.MOV.U32 R15, RZ, RZ, R33 ;  /* 0x000000ffff0f7224 */ /* 0x004fe200078e0021 */
[----:B---3--:R-:W-:-:S04]  /*3da0*/  MOV R13, R35 ;  /* 0x00000023000d7202 */ /* 0x008fc80000000f00 */
        /* <DEDUP_REMOVED lines=8> */
[----:B------:R-:W-:Y:S01]  /*3e30*/  PRMT R120, R10, 0x5410, R9 ;  /* 0x000054100a787816 */ /* 0x000fe20000000009 */
[----:B------:R-:W-:Y:S02]  /*3e40*/  IMAD.MOV.U32 R12, RZ, RZ, R34 ;  /* 0x000000ffff0c7224 */ /* 0x000fe400078e0022 */
[----:B------:R-:W-:Y:S02]  /*3e50*/  IMAD.MOV.U32 R14, RZ, RZ, R32 ;  /* 0x000000ffff0e7224 */ /* 0x000fe400078e0020 */
[----:B-----5:R-:W-:Y:S02]  /*3e60*/  IMAD.MOV.U32 R8, RZ, RZ, R42 ;  /* 0x000000ffff087224 */ /* 0x020fe400078e002a */
[----:B------:R-:W-:Y:S02]  /*3e70*/  IMAD.MOV.U32 R10, RZ, RZ, R40 ;  /* 0x000000ffff0a7224 */ /* 0x000fe400078e0028 */
[----:B------:R-:W-:Y:S02]  /*3e80*/  IMAD.MOV.U32 R11, RZ, RZ, R41 ;  /* 0x000000ffff0b7224 */ /* 0x000fe400078e0029 */
[----:B------:R-:W-:Y:S01]  /*3e90*/  IMAD.MOV.U32 R9, RZ, RZ, R43 ;  /* 0x000000ffff097224 */ /* 0x000fe200078e002b */
[----:B------:R-:W-:-:S02]  /*3ea0*/  PRMT R104, R8, 0x7610, R104 ;  /* 0x0000761008687816 */ /* 0x000fc40000000068 */
[----:B------:R-:W-:Y:S01]  /*3eb0*/  PRMT R106, R10, 0x7610, R106 ;  /* 0x000076100a6a7816 */ /* 0x000fe2000000006a */
[----:B------:R-:W-:Y:S01]  /*3ec0*/  IMAD.MOV.U32 R8, RZ, RZ, R46 ;  /* 0x000000ffff087224 */ /* 0x000fe200078e002e */
[----:B------:R-:W-:Y:S01]  /*3ed0*/  PRMT R108, R108, 0x5410, R11 ;  /* 0x000054106c6c7816 */ /* 0x000fe2000000000b */
[----:B------:R-:W-:Y:S01]  /*3ee0*/  IMAD.MOV.U32 R10, RZ, RZ, R44 ;  /* 0x000000ffff0a7224 */ /* 0x000fe200078e002c */
[----:B------:R-:W-:Y:S01]  /*3ef0*/  PRMT R107, R9, 0x7610, R107 ;  /* 0x00007610096b7816 */ /* 0x000fe2000000006b */
[----:B------:R-:W-:Y:S01]  /*3f00*/  IMAD.MOV.U32 R11, RZ, RZ, R45 ;  /* 0x000000ffff0b7224 */ /* 0x000fe200078e002d */
[----:B------:R-:W-:Y:S02]  /*3f10*/  MOV R9, R47 ;  /* 0x0000002f00097202 */ /* 0x000fe40000000f00 */
[----:B------:R-:W-:Y:S02]  /*3f20*/  PRMT R119, R12, 0x5410, R14 ;  /* 0x000054100c777816 */ /* 0x000fe4000000000e */
[----:B------:R-:W-:-:S02]  /*3f30*/  PRMT R104, R104, 0x5410, R8 ;  /* 0x0000541068687816 */ /* 0x000fc40000000008 */
[----:B------:R-:W-:Y:S02]  /*3f40*/  PRMT R107, R107, 0x5410, R9 ;  /* 0x000054106b6b7816 */ /* 0x000fe40000000009 */
[----:B------:R-:W-:Y:S02]  /*3f50*/  PRMT R106, R106, 0x5410, R10 ;  /* 0x000054106a6a7816 */ /* 0x000fe4000000000a */
[----:B------:R-:W-:Y:S01]  /*3f60*/  PRMT R108, R11, 0x7610, R108 ;  /* 0x000076100b6c7816 */ /* 0x000fe2000000006c */
[----:B------:R-:W-:Y:S06]  /*3f70*/  @!P3 BRA `(.L_x_15168) ;  /* 0x000000000004b947 */ /* 0x000fec0003800000 */
[----:B------:R-:W-:Y:S01]  /*3f80*/  BPT.TRAP 0x1 ;  /* 0x000000040000795c */ /* 0x000fe20000300000 */
.L_x_15168:
[----:B------:R-:W-:Y:S01]  /*3f90*/  IMAD R86, R19, 0x8, R22 ;  /* 0x0000000813567824 */ /* 0x000fe200078e0216 */
[----:B------:R-:W-:Y:S01]  /*3fa0*/  SHF.L.U32 R99, R206, 0x1f, RZ ;  /* 0x0000001fce637819 */ /* 0x000fe200000006ff */
[----:B------:R-:W0:Y:S01]  /*3fb0*/  LDC R101, c[0x0][0x2f4] ;  /* 0x0000bd00ff657b82 */ /* 0x000e220000000800 */
[----:B------:R-:W-:Y:S02]  /*3fc0*/  BSSY B1, `(.L_x_15169) ;  /* 0x0000003000017945 */ /* 0x000fe40003800000 */
[----:B------:R-:W1:Y:S02]  /*3fd0*/  SYNCS.PHASECHK.TRANS64.TRYWAIT P4, [R86+URZ+0x32490], R99 ;  /* 0x03249063560075a7 */ /* 0x000e64000808017f */
[----:B-1----:R-:W-:Y:S05]  /*3fe0*/  @!P4 BRA `(.L_x_15170) ;  /* 0x000001a400f0c947 */ /* 0x002fea0003800000 */
.L_x_15426:
[----:B------:R-:W-:Y:S05]  /*3ff0*/  BSYNC B1 ;  /* 0x0000000000017941 */ /* 0x000fea0003800000 */
.L_x_15169:
[----:B------:R-:W-:Y:S01]  /*4000*/  UMOV UR4, 0xffffffff ;  /* 0xffffffff00047882 */ /* 0x000fe20000000000 */
[----:B0-----:R-:W-:Y:S02]  /*4010*/  IMAD.IADD R103, R101, 0x1, -R64 ;  /* 0x0000000165677824 */ /* 0x001fe400078e0a40 */
[----:B------:R-:W-:Y:S05]  /*4020*/  BRA.DIV UR4, `(.L_x_15171) ;  /* 0x000001a604f47947 */ /* 0x000fea000b800000 */
[----:B------:R0:W2:Y:S04]  /*4030*/  SHFL.IDX PT, R9, R90, RZ, 0x1c1f ;  /* 0x001c1fff5a097589 */ /* 0x0000a800000e0000 */
[----:B------:R0:W3:Y:S02]  /*4040*/  SHFL.IDX PT, R14, R89, RZ, 0x1c1f ;  /* 0x001c1fff590e7589 */ /* 0x0000e400000e0000 */
.L_x_15430:
[----:B------:R-:W-:Y:S01]  /*4050*/  ISETP.GE.OR P4, PT, R23, R100, P1 ;  /* 0x000000641700720c */ /* 0x000fe20000f86670 */
[----:B------:R-:W-:-:S12]  /*4060*/  BSSY B1, `(.L_x_15172) ;  /* 0x0000076000017945 */ /* 0x000fd80003800000 */
[----:B------:R-:W-:Y:S05]  /*4070*/  @P4 BRA `(.L_x_15173) ;  /* 0x0000000400d04947 */ /* 0x000fea0003800000 */
[----:B------:R-:W4:Y:S01]  /*4080*/  S2R R12, SR_TID.X ;  /* 0x00000000000c7919 */ /* 0x000f220000002100 */
[----:B------:R-:W-:Y:S01]  /*4090*/  SEL R8, R64, R103, !P0 ;  /* 0x0000006740087207 */ /* 0x000fe20004000000 */
[----:B---3--:R-:W-:Y:S01]  /*40a0*/  IMAD.MOV.U32 R94, RZ, RZ, R14 ;  /* 0x000000ffff5e7224 */ /* 0x008fe200078e000e */
[C---:B------:R-:W-:Y:S01]  /*40b0*/  LEA R92, P4, R74.reuse, R14, 0x1 ;  /* 0x0000000e4a5c7211 */ /* 0x040fe200078808ff */
[----:B--2---:R-:W-:Y:S01]  /*40c0*/  IMAD.MOV.U32 R95, RZ, RZ, R9 ;  /* 0x000000ffff5f7224 */ /* 0x004fe200078e0009 */
[----:B------:R-:W-:Y:S01]  /*40d0*/  SHF.R.S32.HI R11, RZ, 0x1f, R8 ;  /* 0x0000001fff0b7819 */ /* 0x000fe20000011408 */
[----:B------:R-:W-:Y:S01]  /*40e0*/  BSSY B2, `(.L_x_15174) ;  /* 0x0000069000027945 */ /* 0x000fe20003800000 */
[----:B------:R-:W-:Y:S02]  /*40f0*/  LEA.HI.X R93, R74, R9, R76, 0x1, P4 ;  /* 0x000000094a5d7211 */ /* 0x000fe400020f0c4c */
        /* <DEDUP_REMOVED lines=22> */
[----:B---3--:R-:W-:Y:S01]  /*4260*/  IMAD.MOV.U32 R33, RZ, RZ, R14 ;  /* 0x000000ffff217224 */ /* 0x008fe200078e000e */
[----:B------:R-:W-:Y:S01]  /*4270*/  MOV R32, R12 ;  /* 0x0000000c00207202 */ /* 0x000fe20000000f00 */
[----:B--2---:R-:W-:Y:S01]  /*4280*/  IMAD.MOV.U32 R12, RZ, RZ, R10 ;  /* 0x000000ffff0c7224 */ /* 0x004fe200078e000a */
[--C-:B------:R-:W-:Y:S01]  /*4290*/  SHF.R.U64 R117, R34, 0x10, R35.reuse ;  /* 0x0000001022757819 */ /* 0x100fe20000001223 */
[--C-:B------:R-:W-:Y:S01]  /*42a0*/  HADD2.F32 R14, -RZ, R13.reuse.H0_H0 ;  /* 0x2000000dff0e7230 */ /* 0x100fe20000004100 */
        /* <DEDUP_REMOVED lines=11> */
[----:B------:R-:W-:Y:S02]  /*4360*/  HADD2.F32 R34, -RZ, R109.H0_H0 ;  /* 0x2000006dff227230 */ /* 0x000fe40000004100 */
[----:B------:R-:W-:Y:S01]  /*4370*/  FMUL.FTZ R36, R9, R36 ;  /* 0x0000002409247220 */ /* 0x000fe20000410000 */
[----:B------:R-:W-:Y:S01]  /*4380*/  FFMA.FTZ R39, R10, R35, -R39 ;  /* 0x000000230a277223 */ /* 0x000fe20000010827 */
[----:B------:R-:W-:-:S02]  /*4390*/  HADD2.F32 R10, -RZ, R15.H0_H0 ;  /* 0x2000000fff0a7230 */ /* 0x000fc40000004100 */
[-C--:B------:R-:W-:Y:S01]  /*43a0*/  FFMA.FTZ R110, R9, R34.reuse, -R110 ;  /* 0x00000022096e7223 */ /* 0x080fe2000001086e */
[----:B------:R-:W-:Y:S01]  /*43b0*/  FFMA.FTZ R109, R13, R34, R36 ;  /* 0x000000220d6d7223 */ /* 0x000fe20000010024 */
[----:B------:R-:W-:Y:S02]  /*43c0*/  HADD2.F32 R34, -RZ, R113.H1_H1 ;  /* 0x30000071ff227230 */ /* 0x000fe40000004100 */
[----:B------:R-:W-:Y:S01]  /*43d0*/  FFMA.FTZ R38, R14, R35, R37 ;  /* 0x000000230e267223 */ /* 0x000fe20000010025 */
[----:B------:R-:W-:Y:S02]  /*43e0*/  HADD2.F32 R9, -RZ, R11.H0_H0 ;  /* 0x2000000bff097230 */ /* 0x000fe40000004100 */
[----:B------:R-:W-:Y:S02]  /*43f0*/  HADD2.F32 R15, -RZ, R15.H1_H1 ;  /* 0x3000000fff0f7230 */ /* 0x000fe40000004100 */
[----:B------:R-:W-:Y:S02]  /*4400*/  HADD2.F32 R36, -RZ, R111.H0_H0 ;  /* 0x2000006fff247230 */ /* 0x000fe40000004100 */
[----:B------:R-:W-:Y:S01]  /*4410*/  FMUL.FTZ R35, R9, R34 ;  /* 0x0000002209237220 */ /* 0x000fe20000410000 */
[----:B------:R-:W-:-:S02]  /*4420*/  HADD2.F32 R11, -RZ, R11.H1_H1 ;  /* 0x3000000bff0b7230 */ /* 0x000fc40000004100 */
[----:B------:R-:W-:Y:S02]  /*4430*/  HADD2.F32 R14, -RZ, R112.H0_H0 ;  /* 0x20000070ff0e7230 */ /* 0x000fe40000004100 */
[C---:B------:R-:W-:Y:S01]  /*4440*/  FMUL.FTZ R112, R10.reuse, R34 ;  /* 0x000000220a707220 */ /* 0x040fe20000410000 */
[----:B------:R-:W-:Y:S02]  /*4450*/  HADD2.F32 R13, -RZ, R113.H0_H0 ;  /* 0x20000071ff0d7230 */ /* 0x000fe40000004100 */
[-C--:B------:R-:W-:Y:S01]  /*4460*/  FMUL.FTZ R34, R15, R36.reuse ;  /* 0x000000240f227220 */ /* 0x080fe20000410000 */
[----:B------:R-:W-:Y:S02]  /*4470*/  FMUL.FTZ R36, R11, R36 ;  /* 0x000000240b247220 */ /* 0x000fe40000410000 */
[-C--:B------:R-:W-:Y:S01]  /*4480*/  FFMA.FTZ R111, R10, R13.reuse, R35 ;  /* 0x0000000d0a6f7223 */ /* 0x080fe20000010023 */
[----:B------:R-:W-:Y:S01]  /*4490*/  FFMA.FTZ R112, R9, R13, -R112 ;  /* 0x0000000d09707223 */ /* 0x000fe20000010870 */
[----:B------:R-:W-:Y:S01]  /*44a0*/  FFMA.FTZ R114, R15, R14, R36 ;  /* 0x0000000e0f727223 */ /* 0x000fe20000010024 */
[----:B------:R-:W-:-:S02]  /*44b0*/  HADD2.F32 R10, -RZ, R32.H0_H0 ;  /* 0x20000020ff0a7230 */ /* 0x000fc40000004100 */
[----:B------:R-:W-:Y:S01]  /*44c0*/  FFMA.FTZ R113, R11, R14, -R34 ;  /* 0x0000000e0b717223 */ /* 0x000fe20000010822 */
        /* <DEDUP_REMOVED lines=8> */
[----:B------:R-:W-:-:S02]  /*4550*/  HADD2.F32 R11, -RZ, R119.H1_H1 ;  /* 0x30000077ff0b7230 */ /* 0x000fc40000004100 */
[-C--:B------:R-:W-:Y:S01]  /*4560*/  FMUL.FTZ R34, R10, R14.reuse ;  /* 0x0000000e0a227220 */ /* 0x080fe20000410000 */
[----:B------:R-:W-:Y:S02]  /*4570*/  HADD2.F32 R13, -RZ, R118.H0_H0 ;  /* 0x20000076ff0d7230 */ /* 0x000fe40000004100 */
[C---:B------:R-:W-:Y:S01]  /*4580*/  FMUL.FTZ R15, R8.reuse, R15 ;  /* 0x0000000f080f7220 */ /* 0x040fe20000410000 */
[C---:B------:R-:W-:Y:S01]  /*4590*/  FMUL.FTZ R35, R9.reuse, R14 ;  /* 0x0000000e09237220 */ /* 0x040fe20000410000 */
[----:B------:R-:W-:Y:S01]  /*45a0*/  FFMA.FTZ R34, R9, R11, -R34 ;  /* 0x0000000b09227223 */ /* 0x000fe20000010822 */
[----:B------:R-:W-:Y:S02]  /*45b0*/  HADD2.F32 R9, -RZ, R33.H0_H0 ;  /* 0x20000021ff097230 */ /* 0x000fe40000004100 */
[-C--:B------:R-:W-:Y:S01]  /*45c0*/  FFMA.FTZ R37, R8, R13.reuse, -R37 ;  /* 0x0000000d08257223 */ /* 0x080fe20000010825 */
[----:B------:R-:W-:Y:S01]  /*45d0*/  FFMA.FTZ R32, R32, R13, R15 ;  /* 0x0000000d20207223 */ /* 0x000fe2000001000f */
[----:B------:R-:W-:-:S02]  /*45e0*/  HADD2.F32 R13, -RZ, R120.H0_H0 ;  /* 0x20000078ff0d7230 */ /* 0x000fc40000004100 */
[----:B------:R-:W-:Y:S01]  /*45f0*/  FFMA.FTZ R35, R10, R11, R35 ;  /* 0x0000000b0a237223 */ /* 0x000fe20000010023 */
[--C-:B------:R-:W-:Y:S02]  /*4600*/  HADD2.F32 R8, -RZ, R12.reuse.H0_H0 ;  /* 0x2000000cff087230 */ /* 0x100fe40000004100 */
        /* <DEDUP_REMOVED lines=10> */
[-C--:B------:R-:W-:Y:S01]  /*46b0*/  FFMA.FTZ R12, R12, R11.reuse, -R13 ;  /* 0x0000000b0c0c7223 */ /* 0x080fe2000001080d */
[----:B------:R-:W-:Y:S01]  /*46c0*/  F2FP.F16.F32.PACK_AB R13, R109, R38 ;  /* 0x000000266d0d723e */ /* 0x000fe200000000ff */
[-C--:B------:R-:W-:Y:S01]  /*46d0*/  FFMA.FTZ R15, R8, R10.reuse, -R15 ;  /* 0x0000000a080f7223 */ /* 0x080fe2000001080f */
[----:B------:R-:W-:Y:S01]  /*46e0*/  FFMA.FTZ R36, R9, R10, R36 ;  /* 0x0000000a09247223 */ /* 0x000fe20000010024 */
[----:B------:R-:W-:Y:S01]  /*46f0*/  FFMA.FTZ R11, R33, R11, R14 ;  /* 0x0000000b210b7223 */ /* 0x000fe2000001000e */
[----:B------:R-:W-:Y:S02]  /*4700*/  F2FP.F16.F32.PACK_AB R9, R110, R39 ;  /* 0x000000276e09723e */ /* 0x000fe400000000ff */
[----:B------:R-:W-:Y:S01]  /*4710*/  F2FP.F16.F32.PACK_AB R10, R12, R15 ;  /* 0x0000000f0c0a723e */ /* 0x000fe200000000ff */
[----:B------:R-:W-:Y:S01]  /*4720*/  IMAD.MOV.U32 R12, RZ, RZ, R32 ;  /* 0x000000ffff0c7224 */ /* 0x000fe200078e0020 */
[----:B------:R-:W-:Y:S01]  /*4730*/  F2FP.F16.F32.PACK_AB R14, R11, R36 ;  /* 0x000000240b0e723e */ /* 0x000fe200000000ff */
[----:B------:R-:W-:Y:S01]  /*4740*/  IMAD.MOV.U32 R11, RZ, RZ, R112 ;  /* 0x000000ffff0b7224 */ /* 0x000fe200078e0070 */
[----:B------:R-:W-:Y:S01]  /*4750*/  F2FP.F16.F32.PACK_AB R8, R37, R34 ;  /* 0x000000222508723e */ /* 0x000fe200000000ff */
[----:B------:R-:W-:-:S07]  /*4760*/  IMAD.MOV.U32 R15, RZ, RZ, R111 ;  /* 0x000000ffff0f7224 */ /* 0x000fce00078e006f */
.L_x_15175:
[----:B------:R-:W-:Y:S05]  /*4770*/  BSYNC B2 ;  /* 0x0000000000027941 */ /* 0x000fea0003800000 */
.L_x_15174:
[----:B------:R-:W-:Y:S01]  /*4780*/  ISETP.GE.AND P4, PT, R105, R101, PT ;  /* 0x000000656900720c */ /* 0x000fe20003f86270 */
[----:B--2---:R4:W-:-:S12]  /*4790*/  ST.E.128 desc[UR40][R92.64], R8 ;  /* 0x000000085c007985 */ /* 0x0049d8000c101d28 */
[----:B------:R-:W-:-:S05]  /*47a0*/  @!P4 IMAD.WIDE R94, R105, 0x2, R94 ;  /* 0x00000002695ec825 */ /* 0x000fca00078e025e */
[----:B---3--:R4:W-:Y:S02]  /*47b0*/  @!P4 ST.E.128 desc[UR40][R94.64], R12 ;  /* 0x0000000c5e00c985 */ /* 0x0089e4000c101d28 */
.L_x_15173:
[----:B------:R-:W-:Y:S05]  /*47c0*/  BSYNC B1 ;  /* 0x0000000000017941 */ /* 0x000fea0003800000 */
.L_x_15172:
[----:B------:R-:W-:-:S03]  /*47d0*/  UMOV UR4, 0xffffffff ;  /* 0xffffffff00047882 */ /* 0x000fc60000000000 */
[----:B------:R-:W-:Y:S05]  /*47e0*/  BRA.DIV UR4, `(.L_x_15176) ;  /* 0x000001a2044c7947 */ /* 0x000fea000b800000 */
[----:B------:R0:W0:Y:S04]  /*47f0*/  SHFL.IDX PT, R33, R90, 0x1, 0x1c1f ;  /* 0x003c1f005a217f89 */ /* 0x00002800000e0000 */
[----:B------:R0:W0:Y:S02]  /*4800*/  SHFL.IDX PT, R32, R89, 0x1, 0x1c1f ;  /* 0x003c1f0059207f89 */ /* 0x00002400000e0000 */
.L_x_15434:
[----:B----4-:R-:W-:-:S04]  /*4810*/  IADD3 R8, R23, 0x40, RZ ;  /* 0x0000004017087810 */ /* 0x010fc80007ffe0ff */
[----:B------:R-:W-:-:S13]  /*4820*/  ISETP.GE.OR P4, PT, R8, R100, P1 ;  /* 0x000000640800720c */ /* 0x000fda0000f86670 */
[----:B------:R-:W-:Y:S05]  /*4830*/  @P4 BRA `(.L_x_15161) ;  /* 0x0000000800f04947 */ /* 0x000fea0003800000 */
[----:B--2---:R-:W2:Y:S01]  /*4840*/  LDL R9, [R1+0xb4] ;  /* 0x0000b40001097983 */ /* 0x004ea20000100800 */
[----:B------:R-:W-:Y:S01]  /*4850*/  SEL R103, R64, R103, !P0 ;  /* 0x0000006740677207 */ /* 0x000fe20004000000 */
[C---:B------:R-:W-:Y:S01]  /*4860*/  VIADD R10, R23.reuse, 0x40 ;  /* 0x00000040170a7836 */ /* 0x040fe20000000000 */
[----:B0-----:R-:W-:Y:S01]  /*4870*/  LEA R34, P4, R74, R32, 0x1 ;  /* 0x000000204a227211 */ /* 0x001fe200078808ff */
[----:B------:R-:W-:Y:S01]  /*4880*/  VIADD R11, R23, 0x40 ;  /* 0x00000040170b7836 */ /* 0x000fe20000000000 */
[----:B------:R-:W-:Y:S01]  /*4890*/  SHF.R.S32.HI R8, RZ, 0x1f, R103 ;  /* 0x0000001fff087819 */ /* 0x000fe20000011467 */
[----:B------:R-:W-:Y:S01]  /*48a0*/  IMAD.SHL.U32 R10, R10, 0x40, RZ ;  /* 0x000000400a0a7824 */ /* 0x000fe200078e00ff */
[----:B------:R-:W-:Y:S01]  /*48b0*/  BSSY B1, `(.L_x_15177) ;  /* 0x0000069000017945 */ /* 0x000fe20003800000 */
[----:B------:R-:W-:Y:S01]  /*48c0*/  IMAD.SHL.U32 R11, R11, 0x40, RZ ;  /* 0x000000400b0b7824 */ /* 0x000fe200078e00ff */
[----:B------:R-:W-:Y:S02]  /*48d0*/  LEA.HI R8, R8, R103, RZ, 0x4 ;  /* 0x0000006708087211 */ /* 0x000fe400078f20ff */
[----:B------:R-:W-:-:S02]  /*48e0*/  LOP3.LUT R10, R10, 0x1c0, RZ, 0xc0, !PT ;  /* 0x000001c00a0a7812 */ /* 0x000fc400078ec0ff */
[----:B------:R-:W-:Y:S02]  /*48f0*/  LEA.HI.SX32 R8, R8, R73, 0x1c ;  /* 0x0000004908087211 */ /* 0x000fe400078fe2ff */
[----:B------:R-:W-:Y:S02]  /*4900*/  LOP3.LUT R11, R11, 0x1c0, RZ, 0xc0, !PT ;  /* 0x000001c00b0b7812 */ /* 0x000fe400078ec0ff */
[----:B------:R-:W-:Y:S01]  /*4910*/  SHF.R.U32.HI R10, RZ, 0x3, R10 ;  /* 0x00000003ff0a7819 */ /* 0x000fe2000001160a */
[----:B------:R-:W-:Y:S01]  /*4920*/  IMAD.SHL.U32 R36, R8, 0x8, RZ ;  /* 0x0000000808247824 */ /* 0x000fe200078e00ff */
[----:B------:R-:W-:-:S04]  /*4930*/  LEA.HI.X R35, R74, R33, R76, 0x1, P4 ;  /* 0x000000214a237211 */ /* 0x000fc800020f0c4c */
[----:B------:R-:W-:-:S04]  /*4940*/  LOP3.LUT R8, R11, 0x38, R36, 0xf8, !PT ;  /* 0x000000380b087812 */ /* 0x000fc800078ef824 */
[----:B------:R-:W-:-:S04]  /*4950*/  LOP3.LUT R8, R8, R10, RZ, 0x3c, !PT ;  /* 0x0000000a08087212 */ /* 0x000fc800078e3cff */
[----:B--2---:R-:W-:Y:S01]  /*4960*/  IADD3 R8, R9, R8, RZ ;  /* 0x0000000809087210 */ /* 0x004fe20007ffe0ff */
[----:B------:R-:W-:-:S04]  /*4970*/  IMAD R9, R19, 0x1800, R78 ;  /* 0x0000180013097824 */ /* 0x000fc800078e024e */
[----:B------:R-:W-:Y:S02]  /*4980*/  IMAD R11, R19, 0x1800, R8 ;  /* 0x00001800130b7824 */ /* 0x000fe400078e0208 */
[--C-:B------:R-:W-:Y:S02]  /*4990*/  IMAD R9, R9, 0x2, R22.reuse ;  /* 0x0000000209097824 */ /* 0x100fe400078e0216 */
[----:B------:R-:W-:-:S04]  /*49a0*/  IMAD R12, R11, 0x2, R22 ;  /* 0x000000020b0c7824 */ /* 0x000fc800078e0216 */
[----:B------:R-:W0:Y:S04]  /*49b0*/  LDS.128 R8, [R9+0x1c400] ;  /* 0x01c4000009087984 */ /* 0x000e280000000c00 */
[----:B---3--:R-:W2:Y:S01]  /*49c0*/  LDS.128 R12, [R12+0x1c400] ;  /* 0x01c400000c0c7984 */ /* 0x008ea20000000c00 */
[----:B------:R-:W-:Y:S05]  /*49d0*/  @P2 BRA `(.L_x_15178) ;  /* 0x0000000400582947 */ /* 0x000fea0003800000 */
[--C-:B------:R-:W-:Y:S01]  /*49e0*/  SHF.R.U64 R89, R44, 0x10, R45.reuse ;  /* 0x000000102c597819 */ /* 0x100fe2000000122d */
[----:B--2---:R-:W-:Y:S01]  /*49f0*/  IMAD.MOV.U32 R37, RZ, RZ, R12 ;  /* 0x000000ffff257224 */ /* 0x004fe200078e000c */
[----:B------:R-:W-:Y:S01]  /*4a00*/  SHF.R.U32.HI R44, RZ, 0x10, R45 ;  /* 0x00000010ff2c7819 */ /* 0x000fe2000001162d */
[----:B------:R-:W-:Y:S01]  /*4a10*/  IMAD.MOV.U32 R38, RZ, RZ, R14 ;  /* 0x000000ffff267224 */ /* 0x000fe200078e000e */
[----:B------:R-:W-:Y:S01]  /*4a20*/  SHF.R.U64 R93, R40, 0x10, R41 ;  /* 0x00000010285d7819 */ /* 0x000fe20000001229 */
[----:B0-----:R-:W-:Y:S01]  /*4a30*/  IMAD.MOV.U32 R12, RZ, RZ, R10 ;  /* 0x000000ffff0c7224 */ /* 0x001fe200078e000a */
[----:B------:R-:W-:Y:S01]  /*4a40*/  SHF.R.U64 R92, R42, 0x10, R43 ;  /* 0x000000102a5c7819 */ /* 0x000fe2000000122b */
[--C-:B------:R-:W-:Y:S01]  /*4a50*/  HADD2.F32 R14, -RZ, R13.reuse.H0_H0 ;  /* 0x2000000dff0e7230 */ /* 0x100fe20000004100 */
[----:B------:R-:W-:Y:S01]  /*4a60*/  SHF.R.U32.HI R40, RZ, 0x10, R41 ;  /* 0x00000010ff287819 */ /* 0x000fe20000011629 */
[----:B------:R-:W-:Y:S01]  /*4a70*/  HADD2.F32 R13, -RZ, R13.H1_H1 ;  /* 0x3000000dff0d7230 */ /* 0x000fe20000004100 */
[----:B------:R-:W-:Y:S01]  /*4a80*/  SHF.R.U32.HI R90, RZ, 0x10, R43 ;  /* 0x00000010ff5a7819 */ /* 0x000fe2000001162b */
[--C-:B------:R-:W-:Y:S01]  /*4a90*/  HADD2.F32 R10, -RZ, R9.reuse.H0_H0 ;  /* 0x20000009ff0a7230 */ /* 0x100fe20000004100 */
[--C-:B------:R-:W-:Y:S01]  /*4aa0*/  SHF.R.U64 R45, R46, 0x10, R47.reuse ;  /* 0x000000102e2d7819 */ /* 0x100fe2000000122f */
[----:B------:R-:W-:Y:S01]  /*4ab0*/  HADD2.F32 R42, -RZ, R44.H0_H0 ;  /* 0x2000002cff2a7230 */ /* 0x000fe20000004100 */
[----:B------:R-:W-:Y:S01]  /*4ac0*/  SHF.R.U32.HI R46, RZ, 0x10, R47 ;  /* 0x00000010ff2e7819 */ /* 0x000fe2000001162f */
[----:B------:R-:W-:-:S02]  /*4ad0*/  HADD2.F32 R9, -RZ, R9.H1_H1 ;  /* 0x30000009ff097230 */ /* 0x000fc40000004100 */
[----:B------:R-:W-:Y:S02]  /*4ae0*/  HADD2.F32 R41, -RZ, R108.H0_H0 ;  /* 0x2000006cff297230 */ /* 0x000fe40000004100 */
[-C--:B------:R-:W-:Y:S01]  /*4af0*/  FMUL.FTZ R44, R13, R42.reuse ;  /* 0x0000002a0d2c7220 */ /* 0x080fe20000410000 */
[----:B------:R-:W-:Y:S02]  /*4b00*/  HADD2.F32 R40, -RZ, R40.H0_H0 ;  /* 0x20000028ff287230 */ /* 0x000fe40000004100 */
[----:B------:R-:W-:Y:S01]  /*4b10*/  FMUL.FTZ R42, R9, R42 ;  /* 0x0000002a092a7220 */ /* 0x000fe20000410000 */
[----:B------:R-:W-:Y:S02]  /*4b20*/  HADD2.F32 R39, -RZ, R108.H1_H1 ;  /* 0x3000006cff277230 */ /* 0x000fe40000004100 */
[-C--:B------:R-:W-:Y:S01]  /*4b30*/  FMUL.FTZ R43, R14, R41.reuse ;  /* 0x000000290e2b7220 */ /* 0x080fe20000410000 */
[----:B------:R-:W-:Y:S01]  /*4b40*/  FMUL.FTZ R41, R10, R41 ;  /* 0x000000290a297220 */ /* 0x000fe20000410000 */
[----:B------:R-:W-:Y:S01]  /*4b50*/  FFMA.FTZ R42, R13, R40, R42 ;  /* 0x000000280d2a7223 */ /* 0x000fe2000001002a */
[----:B------:R-:W-:-:S02]  /*4b60*/  HADD2.F32 R13, -RZ, R107.H0_H0 ;  /* 0x2000006bff0d7230 */ /* 0x000fc40000004100 */
[-C--:B------:R-:W-:Y:S01]  /*4b70*/  FFMA.FTZ R43, R10, R39.reuse, -R43 ;  /* 0x000000270a2b7223 */ /* 0x080fe2000001082b */
[----:B------:R-:W-:Y:S01]  /*4b80*/  FFMA.FTZ R44, R9, R40, -R44 ;  /* 0x00000028092c7223 */ /* 0x000fe2000001082c */
[----:B------:R-:W-:Y:S02]  /*4b90*/  HADD2.F32 R107, -RZ, R107.H1_H1 ;  /* 0x3000006bff6b7230 */ /* 0x000fe40000004100 */
[----:B------:R-:W-:Y:S01]  /*4ba0*/  FFMA.FTZ R41, R14, R39, R41 ;  /* 0x000000270e297223 */ /* 0x000fe20000010029 */
[--C-:B------:R-:W-:Y:S02]  /*4bb0*/  HADD2.F32 R10, -RZ, R15.reuse.H0_H0 ;  /* 0x2000000fff0a7230 */ /* 0x100fe40000004100 */
[----:B------:R-:W-:Y:S02]  /*4bc0*/  HADD2.F32 R15, -RZ, R15.H1_H1 ;  /* 0x3000000fff0f7230 */ /* 0x000fe40000004100 */
[----:B------:R-:W-:Y:S01]  /*4bd0*/  HADD2.F32 R9, -RZ, R11.H0_H0 ;  /* 0x2000000bff097230 */ /* 0x000fe20000004100 */
[----:B------:R-:W-:Y:S01]  /*4be0*/  F2FP.F16.F32.PACK_AB R41, R42, R41 ;  /* 0x000000292a29723e */ /* 0x000fe200000000ff */
[----:B------:R-:W-:-:S02]  /*4bf0*/  HADD2.F32 R40, -RZ, R46.H0_H0 ;  /* 0x2000002eff287230 */ /* 0x000fc40000004100 */
[CC--:B------:R-:W-:Y:S01]  /*4c00*/  FMUL.FTZ R46, R10.reuse, R107.reuse ;  /* 0x0000006b0a2e7220 */ /* 0x0c0fe20000410000 */
[----:B------:R-:W-:Y:S02]  /*4c10*/  HADD2.F32 R11, -RZ, R11.H1_H1 ;  /* 0x3000000bff0b7230 */ /* 0x000fe40000004100 */
[----:B------:R-:W-:Y:S01]  /*4c20*/  FMUL.FTZ R107, R9, R107 ;  /* 0x0000006b096b7220 */ /* 0x000fe20000410000 */
        /* <DEDUP_REMOVED lines=8> */
[----:B------:R-:W-:Y:S02]  /*4cb0*/  HADD2.F32 R10, -RZ, R37.H0_H0 ;  /* 0x20000025ff0a7230 */ /* 0x000fe40000004100 */
[----:B------:R-:W-:Y:S02]  /*4cc0*/  HADD2.F32 R106, -RZ, R106.H1_H1 ;  /* 0x3000006aff6a7230 */ /* 0x000fe40000004100 */
[----:B------:R-:W-:Y:S01]  /*4cd0*/  HADD2.F32 R14, -RZ, R89.H0_H0 ;  /* 0x20000059ff0e7230 */ /* 0x000fe20000004100 */
[----:B------:R-:W-:Y:S01]  /*4ce0*/  F2FP.F16.F32.PACK_AB R90, R90, R107 ;  /* 0x0000006b5a5a723e */ /* 0x000fe200000000ff */
[----:B------:R-:W-:Y:S02]  /*4cf0*/  HADD2.F32 R9, -RZ, R8.H0_H0 ;  /* 0x20000008ff097230 */ /* 0x000fe40000004100 */
[----:B------:R-:W-:Y:S01]  /*4d00*/  FMUL.FTZ R40, R10, R106 ;  /* 0x0000006a0a287220 */ /* 0x000fe20000410000 */
[----:B------:R-:W-:-:S02]  /*4d10*/  HADD2.F32 R37, -RZ, R37.H1_H1 ;  /* 0x30000025ff257230 */ /* 0x000fc40000004100 */
[----:B------:R-:W-:Y:S02]  /*4d20*/  HADD2.F32 R8, -RZ, R8.H1_H1 ;  /* 0x30000008ff087230 */ /* 0x000fe40000004100 */
[----:B------:R-:W-:Y:S01]  /*4d30*/  FMUL.FTZ R15, R9, R106 ;  /* 0x0000006a090f7220 */ /* 0x000fe20000410000 */
[----:B------:R-:W-:Y:S02]  /*4d40*/  HADD2.F32 R13, -RZ, R93.H0_H0 ;  /* 0x2000005dff0d7230 */ /* 0x000fe40000004100 */
[-C--:B------:R-:W-:Y:S01]  /*4d50*/  FMUL.FTZ R39, R37, R14.reuse ;  /* 0x0000000e25277220 */ /* 0x080fe20000410000 */
[-C--:B------:R-:W-:Y:S01]  /*4d60*/  FFMA.FTZ R40, R9, R11.reuse, -R40 ;  /* 0x0000000b09287223 */ /* 0x080fe20000010828 */
[----:B------:R-:W-:Y:S01]  /*4d70*/  FMUL.FTZ R14, R8, R14 ;  /* 0x0000000e080e7220 */ /* 0x000fe20000410000 */
[----:B------:R-:W-:Y:S01]  /*4d80*/  FFMA.FTZ R15, R10, R11, R15 ;  /* 0x0000000b0a0f7223 */ /* 0x000fe2000001000f */
[----:B------:R-:W-:Y:S01]  /*4d90*/  FFMA.FTZ R39, R8, R13, -R39 ;  /* 0x0000000d08277223 */ /* 0x000fe20000010827 */
[----:B------:R-:W-:-:S02]  /*4da0*/  HADD2.F32 R10, -RZ, R104.H0_H0 ;  /* 0x20000068ff0a7230 */ /* 0x000fc40000004100 */
[----:B------:R-:W-:Y:S01]  /*4db0*/  FFMA.FTZ R14, R37, R13, R14 ;  /* 0x0000000d250e7223 */ /* 0x000fe2000001000e */
[----:B------:R-:W-:Y:S02]  /*4dc0*/  HADD2.F32 R9, -RZ, R38.H0_H0 ;  /* 0x20000026ff097230 */ /* 0x000fe40000004100 */
[----:B------:R-:W-:Y:S02]  /*4dd0*/  HADD2.F32 R104, -RZ, R104.H1_H1 ;  /* 0x30000068ff687230 */ /* 0x000fe40000004100 */
[----:B------:R-:W-:Y:S02]  /*4de0*/  HADD2.F32 R13, -RZ, R45.H0_H0 ;  /* 0x2000002dff0d7230 */ /* 0x000fe40000004100 */
        /* <DEDUP_REMOVED lines=8> */
[C---:B------:R-:W-:Y:S01]  /*4e70*/  FMUL.FTZ R13, R12.reuse, R13 ;  /* 0x0000000d0c0d7220 */ /* 0x040fe20000410000 */
[----:B------:R-:W-:Y:S01]  /*4e80*/  FFMA.FTZ R104, R9, R10, R104 ;  /* 0x0000000a09687223 */ /* 0x000fe20000010068 */
        /* <DEDUP_REMOVED lines=8> */
[----:B------:R-:W-:Y:S02]  /*4f10*/  F2FP.F16.F32.PACK_AB R9, R44, R43 ;  /* 0x0000002b2c09723e */ /* 0x000fe400000000ff */
[----:B------:R-:W-:Y:S02]  /*4f20*/  F2FP.F16.F32.PACK_AB R11, R47, R46 ;  /* 0x0000002e2f0b723e */ /* 0x000fe400000000ff */
[----:B------:R-:W-:-:S07]  /*4f30*/  MOV R12, R40 ;  /* 0x00000028000c7202 */ /* 0x000fce0000000f00 */
.L_x_15178:
[----:B------:R-:W-:Y:S05]  /*4f40*/  BSYNC B1 ;  /* 0x0000000000017941 */ /* 0x000fea0003800000 */
.L_x_15177:
[----:B0-----:R0:W-:Y:S01]  /*4f50*/  ST.E.128 desc[UR40][R34.64], R8 ;  /* 0x0000000822007985 */ /* 0x0011e2000c101d28 */
[----:B------:R-:W-:-:S13]  /*4f60*/  ISETP.GE.AND P2, PT, R36, R101, PT ;  /* 0x000000652400720c */ /* 0x000fda0003f46270 */
[----:B------:R-:W-:Y:S05]  /*4f70*/  @P2 BRA `(.L_x_15161) ;  /* 0x0000000400202947 */ /* 0x000fea0003800000 */
[----:B------:R-:W-:-:S05]  /*4f80*/  IMAD.WIDE R36, R36, 0x2, R32 ;  /* 0x0000000224247825 */ /* 0x000fca00078e0220 */
[----:B--2---:R2:W-:Y:S01]  /*4f90*/  ST.E.128 desc[UR40][R36.64], R12 ;  /* 0x0000000c24007985 */ /* 0x0045e2000c101d28 */
[----:B------:R-:W-:Y:S05]  /*4fa0*/  BRA `(.L_x_15161) ;  /* 0x0000000400147947 */ /* 0x000fea0003800000 */
.L_x_15142:
[----:B------:R-:W-:-:S06]  /*4fb0*/  UISETP.NE.AND UP0, UPT, UR47, 0x3, UPT ;  /* 0x000000032f00788c */ /* 0x000fcc000bf05270 */
[----:B------:R-:W-:-:S13]  /*4fc0*/  PLOP3.LUT P3, PT, PT, PT, UP0, 0x80, 0x0 ;  /* 0x000000000000781c */ /* 0x000fda0003f6f008 */
[----:B------:R-:W-:Y:S05]  /*4fd0*/  @!P3 BRA `(.L_x_15179) ;  /* 0x000000000004b947 */ /* 0x000fea0003800000 */
[----:B------:R-:W-:Y:S01]  /*4fe0*/  BPT.TRAP 0x1 ;  /* 0x000000040000795c */ /* 0x000fe20000300000 */
.L_x_15179:
[----:B------:R-:W-:Y:S01]  /*4ff0*/  IMAD R86, R19, 0x8, R22 ;  /* 0x0000000813567824 */ /* 0x000fe200078e0216 */
[----:B------:R-:W-:Y:S01]  /*5000*/  SHF.L.U32 R99, R206, 0x1f, RZ ;  /* 0x0000001fce637819 */ /* 0x000fe200000006ff */
[----:B------:R-:W-:Y:S01]  /*5010*/  BSSY B1, `(.L_x_15180) ;  /* 0x0000004000017945 */ /* 0x000fe20003800000 */
[----:B------:R-:W-:Y:S02]  /*5020*/  SHF.R.S32.HI R97, RZ, 0x1f, R91 ;  /* 0x0000001fff617819 */ /* 0x000fe4000001145b */
[----:B------:R-:W0:Y:S02]  /*5030*/  SYNCS.PHASECHK.TRANS64.TRYWAIT P2, [R86+URZ+0x32490], R99 ;  /* 0x03249063560075a7 */ /* 0x000e24000804017f */
[----:B0-----:R-:W-:Y:S05]  /*5040*/  @!P2 BRA `(.L_x_15181) ;  /* 0x000001980080a947 */ /* 0x001fea0003800000 */
.L_x_15435:
[----:B------:R-:W-:Y:S05]  /*5050*/  BSYNC B1 ;  /* 0x0000000000017941 */ /* 0x000fea0003800000 */
.L_x_15180:
        /* <DEDUP_REMOVED lines=27> */
.L_x_15439:
        /* <DEDUP_REMOVED lines=13> */
.L_x_15184:
[----:B------:R-:W-:Y:S05]  /*52e0*/  BSYNC B1 ;  /* 0x0000000000017941 */ /* 0x000fea0003800000 */
.L_x_15183:
[----:B------:R-:W-:-:S03]  /*52f0*/  UMOV UR4, 0xffffffff ;  /* 0xffffffff00047882 */ /* 0x000fc60000000000 */
[----:B------:R-:W-:Y:S05]  /*5300*/  BRA.DIV UR4, `(.L_x_15185) ;  /* 0x0000019a042c7947 */ /* 0x000fea000b800000 */
[----:B--2-4-:R2:W4:Y:S04]  /*5310*/  SHFL.IDX PT, R9, R33, 0x1, 0x1c1f ;  /* 0x003c1f0021097f89 */ /* 0x01452800000e0000 */
[----:B---3--:R2:W3:Y:S02]  /*5320*/  SHFL.IDX PT, R14, R32, 0x1, 0x1c1f ;  /* 0x003c1f00200e7f89 */ /* 0x0084e400000e0000 */
.L_x_15443:
        /* <DEDUP_REMOVED lines=13> */
.L_x_15161:
[----:B------:R-:W-:Y:S05]  /*5400*/  BSYNC B0 ;  /* 0x0000000000007941 */ /* 0x000fea0003800000 */
.L_x_15141:
        /* <DEDUP_REMOVED lines=17> */
.L_x_15187:
[----:B------:R-:W-:Y:S05]  /*5520*/  BSYNC B0 ;  /* 0x0000000000007941 */ /* 0x000fea0003800000 */
.L_x_15186:
[----:B------:R-:W3:Y:S01]  /*5530*/  SYNCS.PHASECHK.TRANS64.TRYWAIT P3, [R86+URZ+0x324b0], R99 ;  /* 0x0324b063560075a7 */ /* 0x000ee2000806017f */
[----:B------:R-:W-:Y:S04]  /*5540*/  BSSY B0, `(.L_x_15188) ;  /* 0x0000002000007945 */ /* 0x000fe80003800000 */
[----:B---3--:R-:W-:Y:S05]  /*5550*/  @!P3 BRA `(.L_x_15189) ;  /* 0x0000019400e0b947 */ /* 0x008fea0003800000 */
.L_x_15444:
[----:B------:R-:W-:Y:S05]  /*5560*/  BSYNC B0 ;  /* 0x0000000000007941 */ /* 0x000fea0003800000 */
.L_x_15188:
[----:B-12---:R1:W5:Y:S01]  /*5570*/  LDL R90, [R1+0xa8] ;  /* 0x0000a800015a7983 */ /* 0x0063620000100800 */
[----:B------:R-:W-:-:S03]  /*5580*/  ULDC.64 UR4, c[0x0][0x328] ;  /* 0x0000ca0000047ab9 */ /* 0x000fc60000000a00 */
[----:B------:R1:W5:Y:S04]  /*5590*/  LDL R89, [R1+0xa4] ;  /* 0x0000a40001597983 */ /* 0x0003680000100800 */
[----:B------:R1:W5:Y:S04]  /*55a0*/  LDL R47, [R1+0xa0] ;  /* 0x0000a000012f7983 */ /* 0x0003680000100800 */
[----:B------:R1:W5:Y:S01]  /*55b0*/  LDL R45, [R1+0x9c] ;  /* 0x00009c00012d7983 */ /* 0x0003620000100800 */
[----:B------:R-:W-:Y:S01]  /*55c0*/  IMAD R10, R97, UR4, RZ ;  /* 0x00000004610a7c24 */ /* 0x000fe2000f8e02ff */
[----:B------:R-:W-:Y:S01]  /*55d0*/  IADD3 R100, -R23, R100, RZ ;  /* 0x0000006417647210 */ /* 0x000fe20007ffe1ff */
[----:B0-----:R-:W-:Y:S01]  /*55e0*/  IMAD.WIDE.U32 R8, R91, UR4, RZ ;  /* 0x000000045b087c25 */ /* 0x001fe2000f8e00ff */
[----:B------:R-:W-:Y:S01]  /*55f0*/  BSSY B0, `(.L_x_15190) ;  /* 0x0000043000007945 */ /* 0x000fe20003800000 */
[----:B------:R-:W-:-:S02]  /*5600*/  SHF.R.S32.HI R44, RZ, 0x1f, R204 ;  /* 0x0000001fff2c7819 */ /* 0x000fc400000114cc */
[----:B------:R-:W-:Y:S01]  /*5610*/  IMAD R91, R91, UR5, R10 ;  /* 0x000000055b5b7c24 */ /* 0x000fe2000f8e020a */
[----:B------:R-:W-:Y:S01]  /*5620*/  ULDC.64 UR4, c[0x0][0x338] ;  /* 0x0000ce0000047ab9 */ /* 0x000fe20000000a00 */
[----:B------:R-:W-:Y:S01]  /*5630*/  IMAD R10, R19, 0x6000, R67 ;  /* 0x00006000130a7824 */ /* 0x000fe200078e0243 */
[----:B------:R-:W-:Y:S01]  /*5640*/  SHF.R.S32.HI R46, RZ, 0x1f, R205 ;  /* 0x0000001fff2e7819 */ /* 0x000fe200000114cd */
        /* <DEDUP_REMOVED lines=16> */
[----:B------:R1:W0:Y:S02]  /*5750*/  SHFL.IDX PT, R43, R38, RZ, 0x1c1f ;  /* 0x001c1fff262b7589 */ /* 0x00022400000e0000 */
[----:B------:R-:W-:Y:S02]  /*5760*/  IMAD R42, R8, 0x2, R27 ;  /* 0x00000002082a7824 */ /* 0x000fe400078e021b */
[----:B------:R1:W2:Y:S08]  /*5770*/  SHFL.IDX PT, R41, R39, RZ, 0x1c1f ;  /* 0x001c1fff27297589 */ /* 0x0002b000000e0000 */
[----:B-1----:R-:W-:Y:S05]  /*5780*/  @!P3 BRA `(.L_x_15191) ;  /* 0x0000000000a4b947 */ /* 0x002fea0003800000 */
[----:B------:R-:W-:Y:S02]  /*5790*/  ISETP.NE.AND P5, PT, R79, RZ, PT ;  /* 0x000000ff4f00720c */ /* 0x000fe40003fa5270 */
[----:B------:R-:W-:-:S11]  /*57a0*/  ISETP.NE.AND P4, PT, R80, RZ, PT ;  /* 0x000000ff5000720c */ /* 0x000fd60003f85270 */
[----:B------:R-:W1:Y:S01]  /*57b0*/  @P5 LDS.128 R8, [R40] ;  /* 0x0000000028085984 */ /* 0x000e620000000c00 */
[----:B0-----:R-:W-:-:S04]  /*57c0*/  @P5 LEA R12, P3, R16, R43, 0x1 ;  /* 0x0000002b100c5211 */ /* 0x001fc800078608ff */
[----:B--2---:R-:W-:Y:S02]  /*57d0*/  @P5 LEA.HI.X R13, R16, R41, R17, 0x1, P3 ;  /* 0x00000029100d5211 */ /* 0x004fe400018f0c11 */
[----:B------:R-:W-:-:S04]  /*57e0*/  @P4 LEA R36, P3, R2, R43, 0x1 ;  /* 0x0000002b02244211 */ /* 0x000fc800078608ff */
[----:B------:R-:W-:Y:S02]  /*57f0*/  @P4 LEA.HI.X R37, R2, R41, R203, 0x1, P3 ;  /* 0x0000002902254211 */ /* 0x000fe400018f0ccb */
[----:B------:R-:W-:-:S13]  /*5800*/  ISETP.NE.AND P3, PT, R81, RZ, PT ;  /* 0x000000ff5100720c */ /* 0x000fda0003f65270 */
[----:B------:R-:W-:-:S04]  /*5810*/  @P3 LEA R14, P6, R205, R43, 0x1 ;  /* 0x0000002bcd0e3211 */ /* 0x000fc800078c08ff */
[----:B------:R-:W-:Y:S01]  /*5820*/  @P3 LEA.HI.X R15, R205, R41, R46, 0x1, P6 ;  /* 0x00000029cd0f3211 */ /* 0x000fe200030f0c2e */
[----:B-1----:R-:W-:Y:S01]  /*5830*/  @P5 ST.E.128 desc[UR40][R12.64], R8 ;  /* 0x000000080c005985 */ /* 0x002fe2000c101d28 */
[----:B------:R-:W-:-:S03]  /*5840*/  ISETP.NE.AND P5, PT, R82, RZ, PT ;  /* 0x000000ff5200720c */ /* 0x000fc60003fa5270 */
[----:B------:R-:W0:Y:S10]  /*5850*/  @P4 LDS.128 R8, [R42] ;  /* 0x000000002a084984 */ /* 0x000e340000000c00 */
[----:B------:R-:W-:-:S04]  /*5860*/  @P5 LEA R32, P6, R204, R43, 0x1 ;  /* 0x0000002bcc205211 */ /* 0x000fc800078c08ff */
[----:B------:R-:W-:Y:S01]  /*5870*/  @P5 LEA.HI.X R33, R204, R41, R44, 0x1, P6 ;  /* 0x00000029cc215211 */ /* 0x000fe200030f0c2c */
[----:B0-----:R-:W-:Y:S01]  /*5880*/  @P4 ST.E.128 desc[UR40][R36.64], R8 ;  /* 0x0000000824004985 */ /* 0x001fe2000c101d28 */
[----:B------:R-:W-:-:S03]  /*5890*/  ISETP.NE.AND P4, PT, R83, RZ, PT ;  /* 0x000000ff5300720c */ /* 0x000fc60003f85270 */
[----:B------:R-:W0:Y:S10]  /*58a0*/  @P3 LDS.128 R8, [R40+0x3000] ;  /* 0x0030000028083984 */ /* 0x000e340000000c00 */
[----:B------:R-:W-:-:S04]  /*58b0*/  @P4 LEA R34, P6, R225, R43, 0x1 ;  /* 0x0000002be1224211 */ /* 0x000fc800078c08ff */
[----:B-----5:R-:W-:Y:S01]  /*58c0*/  @P4 LEA.HI.X R35, R225, R41, R90, 0x1, P6 ;  /* 0x00000029e1234211 */ /* 0x020fe200030f0c5a */
[----:B0-----:R0:W-:Y:S01]  /*58d0*/  @P3 ST.E.128 desc[UR40][R14.64], R8 ;  /* 0x000000080e003985 */ /* 0x0011e2000c101d28 */
[----:B------:R-:W-:-:S03]  /*58e0*/  ISETP.NE.AND P3, PT, R84, RZ, PT ;  /* 0x000000ff5400720c */ /* 0x000fc60003f65270 */
[----:B------:R-:W1:Y:S10]  /*58f0*/  @P5 LDS.128 R8, [R42+0x3000] ;  /* 0x003000002a085984 */ /* 0x000e740000000c00 */
[----:B------:R-:W-:-:S04]  /*5900*/  @P3 LEA R12, P6, R224, R43, 0x1 ;  /* 0x0000002be00c3211 */ /* 0x000fc800078c08ff */
[----:B------:R-:W-:Y:S02]  /*5910*/  @P3 LEA.HI.X R13, R224, R41, R89, 0x1, P6 ;  /* 0x00000029e00d3211 */ /* 0x000fe400030f0c59 */
[----:B0-----:R-:W-:Y:S01]  /*5920*/  PRMT R14, R3, 0x8880, RZ ;  /* 0x00008880030e7816 */ /* 0x001fe200000000ff */
[----:B-1----:R-:W-:Y:S01]  /*5930*/  @P5 ST.E.128 desc[UR40][R32.64], R8 ;  /* 0x0000000820005985 */ /* 0x002fe2000c101d28 */
        /* <DEDUP_REMOVED lines=14> */
.L_x_15191:
[----:B------:R-:W-:Y:S05]  /*5a20*/  BSYNC B0 ;  /* 0x0000000000007941 */ /* 0x000fea0003800000 */
.L_x_15190:
[----:B------:R-:W-:Y:S01]  /*5a30*/  ISETP.GE.AND P3, PT, R100, 0x41, PT ;  /* 0x000000416400780c */ /* 0x000fe20003f66270 */
[----:B------:R-:W4:Y:S01]  /*5a40*/  SHFL.IDX PT, R39, R39, 0x1, 0x1c1f ;  /* 0x003c1f0027277f89 */ /* 0x000f2200000e0000 */
[----:B------:R-:W-:Y:S03]  /*5a50*/  BSSY B0, `(.L_x_15192) ;  /* 0x000002c000007945 */ /* 0x000fe60003800000 */
[----:B--2---:R2:W0:Y:S08]  /*5a60*/  SHFL.IDX PT, R41, R38, 0x1, 0x1c1f ;  /* 0x003c1f0026297f89 */ /* 0x00443000000e0000 */
[----:B--2---:R-:W-:Y:S05]  /*5a70*/  @!P3 BRA `(.L_x_15193) ;  /* 0x0000000000a4b947 */ /* 0x004fea0003800000 */
[----:B------:R-:W-:-:S13]  /*5a80*/  ISETP.NE.AND P4, PT, R81, RZ, PT ;  /* 0x000000ff5100720c */ /* 0x000fda0003f85270 */
[----:B0-----:R-:W-:-:S04]  /*5a90*/  @P4 LEA R32, P3, R205, R41, 0x1 ;  /* 0x00000029cd204211 */ /* 0x001fc800078608ff */
[----:B----4-:R-:W-:Y:S02]  /*5aa0*/  @P4 LEA.HI.X R33, R205, R39, R46, 0x1, P3 ;  /* 0x00000027cd214211 */ /* 0x010fe400018f0c2e */
[----:B------:R-:W-:-:S13]  /*5ab0*/  ISETP.NE.AND P3, PT, R82, RZ, PT ;  /* 0x000000ff5200720c */ /* 0x000fda0003f65270 */
[----:B------:R-:W-:-:S04]  /*5ac0*/  @P3 LEA R34, P5, R204, R41, 0x1 ;  /* 0x00000029cc223211 */ /* 0x000fc800078a08ff */
[----:B------:R-:W-:Y:S02]  /*5ad0*/  @P3 LEA.HI.X R35, R204, R39, R44, 0x1, P5 ;  /* 0x00000027cc233211 */ /* 0x000fe400028f0c2c */
[----:B------:R-:W-:-:S13]  /*5ae0*/  ISETP.NE.AND P5, PT, R79, RZ, PT ;  /* 0x000000ff4f00720c */ /* 0x000fda0003fa5270 */
[----:B-1----:R-:W0:Y:S01]  /*5af0*/  @P5 LDS.128 R8, [R40+0x2000] ;  /* 0x0020000028085984 */ /* 0x002e220000000c00 */
[----:B------:R-:W-:-:S04]  /*5b00*/  @P5 LEA R12, P6, R16, R41, 0x1 ;  /* 0x00000029100c5211 */ /* 0x000fc800078c08ff */
[----:B------:R-:W-:-:S05]  /*5b10*/  @P5 LEA.HI.X R13, R16, R39, R17, 0x1, P6 ;  /* 0x00000027100d5211 */ /* 0x000fca00030f0c11 */
[----:B0-----:R-:W-:Y:S01]  /*5b20*/  @P5 ST.E.128 desc[UR40][R12.64], R8 ;  /* 0x000000080c005985 */ /* 0x001fe2000c101d28 */
[----:B------:R-:W-:-:S13]  /*5b30*/  ISETP.NE.AND P5, PT, R80, RZ, PT ;  /* 0x000000ff5000720c */ /* 0x000fda0003fa5270 */
[----:B------:R-:W0:Y:S01]  /*5b40*/  @P5 LDS.128 R8, [R42+0x2000] ;  /* 0x002000002a085984 */ /* 0x000e220000000c00 */
[----:B------:R-:W-:-:S04]  /*5b50*/  @P5 LEA R14, P6, R2, R41, 0x1 ;  /* 0x00000029020e5211 */ /* 0x000fc800078c08ff */
[----:B------:R-:W-:-:S05]  /*5b60*/  @P5 LEA.HI.X R15, R2, R39, R203, 0x1, P6 ;  /* 0x00000027020f5211 */ /* 0x000fca00030f0ccb */
        /* <DEDUP_REMOVED lines=26> */
.L_x_15193:
[----:B------:R-:W-:Y:S05]  /*5d10*/  BSYNC B0 ;  /* 0x0000000000007941 */ /* 0x000fea0003800000 */
.L_x_15192:
        /* <DEDUP_REMOVED lines=13> */
[----:B--2---:R-:W-:Y:S02]  /*5df0*/  SEL R9, RZ, 0x1, P2 ;  /* 0x00000001ff097807 */ /* 0x004fe40001000000 */
[----:B------:R-:W-:Y:S02]  /*5e00*/  SEL R19, R19, RZ, P2 ;  /* 0x000000ff13137207 */ /* 0x000fe40001000000 */
[----:B------:R-:W-:Y:S01]  /*5e10*/  LOP3.LUT R206, R206, R9, RZ, 0x3c, !PT ;  /* 0x00000009cece7212 */ /* 0x000fe200078e3cff */
[----:B------:R-:W-:Y:S06]  /*5e20*/  @P3 BRA `(.L_x_15194) ;  /* 0xffffffc4003c3947 */ /* 0x000fec000383ffff */
[----:B------:R-:W2:Y:S01]  /*5e30*/  S2R R8, SR_TID.X ;  /* 0x0000000000087919 */ /* 0x000ea20000002100 */
[----:B------:R-:W-:Y:S02]  /*5e40*/  PLOP3.LUT P0, PT, PT, PT, PT, 0x8, 0x0 ;  /* 0x000000000000781c */ /* 0x000fe40003f0e170 */
[----:B--2---:R-:W-:-:S04]  /*5e50*/  SHF.R.U32.HI R8, RZ, 0x7, R8 ;  /* 0x00000007ff087819 */ /* 0x004fc80000011608 */
[----:B------:R-:W-:-:S13]  /*5e60*/  ISETP.NE.AND P3, PT, R8, 0x1, PT ;  /* 0x000000010800780c */ /* 0x000fda0003f65270 */
[----:B------:R-:W-:Y:S06]  /*5e70*/  @!P3 BAR.ARV 0x9, 0x100 ;  /* 0x024400000000bb1d */ /* 0x000fec0000002000 */
.L_x_15136:
[----:B------:R-:W2:Y:S01]  /*5e80*/  LDL R5, [R1+0x98] ;  /* 0x0000980001057983 */ /* 0x000ea20000100800 */
[----:B------:R-:W3:Y:S01]  /*5e90*/  LDC R0, c[0x0][0x448] ;  /* 0x00011200ff007b82 */ /* 0x000ee20000000800 */
        /* <DEDUP_REMOVED lines=17> */
[----:B-----5:R-:W-:-:S02]  /*5fb0*/  CS2R R88, SRZ ;  /* 0x0000000000587805 */ /* 0x020fc4000001ff00 */
[----:B-1----:R-:W-:Y:S02]  /*5fc0*/  CS2R R86, SRZ ;  /* 0x0000000000567805 */ /* 0x002fe4000001ff00 */
[----:B------:R-:W-:Y:S02]  /*5fd0*/  CS2R R156, SRZ ;  /* 0x00000000009c7805 */ /* 0x000fe4000001ff00 */
[----:B------:R-:W-:Y:S02]  /*5fe0*/  CS2R R84, SRZ ;  /* 0x0000000000547805 */ /* 0x000fe4000001ff00 */
[----:B------:R-:W-:Y:S02]  /*5ff0*/  CS2R R80, SRZ ;  /* 0x0000000000507805 */ /* 0x000fe4000001ff00 */
[----:B------:R-:W-:Y:S02]  /*6000*/  CS2R R178, SRZ ;  /* 0x0000000000b27805 */ /* 0x000fe4000001ff00 */
[----:B---3--:R-:W-:-:S02]  /*6010*/  ISETP.NE.AND P1, PT, R0, 0x1, PT ;  /* 0x000000010000780c */ /* 0x008fc40003f25270 */
        /* <DEDUP_REMOVED lines=13> */
[----:B0-----:R-:W-:-:S02]  /*60f0*/  CS2R R42, SRZ ;  /* 0x00000000002a7805 */ /* 0x001fc4000001ff00 */
[----:B------:R-:W-:Y:S02]  /*6100*/  CS2R R40, SRZ ;  /* 0x0000000000287805 */ /* 0x000fe4000001ff00 */
[----:B------:R-:W-:Y:S02]  /*6110*/  CS2R R170, SRZ ;  /* 0x0000000000aa7805 */ /* 0x000fe4000001ff00 */
        /* <DEDUP_REMOVED lines=22> */
[----:B------:R-:W-:Y:S01]  /*6280*/  IMAD.MOV.U32 R24, RZ, RZ, RZ ;  /* 0x000000ffff187224 */ /* 0x000fe200078e00ff */
[----:B----4-:R-:W-:Y:S02]  /*6290*/  CS2R R38, SRZ ;  /* 0x0000000000267805 */ /* 0x010fe4000001ff00 */
[----:B------:R-:W-:Y:S02]  /*62a0*/  CS2R R34, SRZ ;  /* 0x0000000000227805 */ /* 0x000fe4000001ff00 */
[----:B------:R-:W-:Y:S02]  /*62b0*/  CS2R R6, SRZ ;  /* 0x0000000000067805 */ /* 0x000fe4000001ff00 */
[----:B------:R-:W-:-:S02]  /*62c0*/  CS2R R28, SRZ ;  /* 0x00000000001c7805 */ /* 0x000fc4000001ff00 */
[----:B--2---:R-:W-:Y:S01]  /*62d0*/  IADD3 R0, R5, 0x7f, RZ ;  /* 0x0000007f05007810 */ /* 0x004fe20007ffe0ff */
[----:B------:R-:W-:-:S04]  /*62e0*/  IMAD.MOV.U32 R5, RZ, RZ, RZ ;  /* 0x000000ffff057224 */ /* 0x000fc800078e00ff */
[----:B-1----:R-:W-:-:S05]  /*62f0*/  @P1 IMAD.HI.U32 R3, R0, R3, RZ ;  /* 0x0000000300031227 */ /* 0x002fca00078e00ff */
[----:B0-----:R-:W-:Y:S02]  /*6300*/  @P1 SHF.R.U32.HI R0, RZ, R4, R3 ;  /* 0x00000004ff001219 */ /* 0x001fe40000011603 */
[----:B------:R-:W-:-:S03]  /*6310*/  PLOP3.LUT P1, PT, PT, PT, PT, 0x80, 0x0 ;  /* 0x000000000000781c */ /* 0x000fc60003f2f070 */
[----:B------:R-:W-:Y:S02]  /*6320*/  IMAD.IADD R0, R31, 0x1, R0 ;  /* 0x000000011f007824 */ /* 0x000fe400078e0200 */
[----:B------:R-:W-:Y:S02]  /*6330*/  IMAD.MOV.U32 R31, RZ, RZ, RZ ;  /* 0x000000ffff1f7224 */ /* 0x000fe400078e00ff */
        /* <DEDUP_REMOVED lines=8> */
[----:B------:R-:W0:Y:S01]  /*63c0*/  FENCE.VIEW.ASYNC.G ;  /* 0x00000000000073c6 */ /* 0x000e220000000100 */
[----:B------:R-:W-:Y:S05]  /*63d0*/  WARPSYNC.ALL ;  /* 0x0000000000007948 */ /* 0x000fea0003800000 */
[----:B0-----:R-:W-:Y:S06]  /*63e0*/  BAR.ARV 0xc, 0x180 ;  /* 0x0306000000007b1d */ /* 0x001fec0000002000 */
.L_x_15195:
[----:B------:R-:W-:Y:S02]  /*63f0*/  IMAD.MOV.U32 R25, RZ, RZ, RZ ;  /* 0x000000ffff197224 */ /* 0x000fe400078e00ff */
[----:B------:R-:W-:Y:S01]  /*6400*/  IMAD.MOV.U32 R4, RZ, RZ, RZ ;  /* 0x000000ffff047224 */ /* 0x000fe200078e00ff */
[----:B------:R-:W-:Y:S06]  /*6410*/  @!P2 BRA `(.L_x_15196) ;  /* 0x000000d400d8a947 */ /* 0x000fec0003800000 */
[----:B------:R-:W0:Y:S01]  /*6420*/  S2R R14, SR_TID.X ;  /* 0x00000000000e7919 */ /* 0x000e220000002100 */
[----:B------:R-:W-:Y:S01]  /*6430*/  UMOV UR4, 0xffffffff ;  /* 0xffffffff00047882 */ /* 0x000fe20000000000 */
[----:B0-----:R-:W-:-:S04]  /*6440*/  IADD3 R14, R14, -0x80, RZ ;  /* 0xffffff800e0e7810 */ /* 0x001fc80007ffe0ff */
[----:B------:R-:W-:-:S04]  /*6450*/  SHF.R.S32.HI R0, RZ, 0x1f, R14 ;  /* 0x0000001fff007819 */ /* 0x000fc8000001140e */
[----:B------:R-:W-:-:S04]  /*6460*/  LEA.HI R0, R0, R14, RZ, 0x7 ;  /* 0x0000000e00007211 */ /* 0x000fc800078f38ff */
[----:B------:R-:W-:Y:S01]  /*6470*/  SHF.R.S32.HI R13, RZ, 0x7, R0 ;  /* 0x00000007ff0d7819 */ /* 0x000fe20000011400 */
[----:B------:R-:W-:Y:S06]  /*6480*/  BRA.DIV UR4, `(.L_x_15197) ;  /* 0x0000018a04287947 */ /* 0x000fec000b800000 */
[----:B------:R0:W1:Y:S02]  /*6490*/  SHFL.IDX PT, R14, R13, RZ, 0x1f ;  /* 0x00001fff0d0e7589 */ /* 0x00006400000e0000 */
.L_x_15447:
[----:B-1----:R-:W-:Y:S01]  /*64a0*/  LEA.HI R0, R14, R14, RZ, 0x1 ;  /* 0x0000000e0e007211 */ /* 0x002fe200078f08ff */
[----:B------:R-:W-:Y:S01]  /*64b0*/  VIADD R24, R22, 0x18400 ;  /* 0x0001840016187836 */ /* 0x000fe20000000000 */
[----:B------:R-:W-:Y:S01]  /*64c0*/  BSSY B6, `(.L_x_15198) ;  /* 0x000001d000067945 */ /* 0x000fe20003800000 */
[----:B------:R-:W-:Y:S01]  /*64d0*/  IMAD.MOV.U32 R213, RZ, RZ, 0x40000040 ;  /* 0x40000040ffd57424 */ /* 0x000fe200078e00ff */
[----:B------:R-:W-:Y:S02]  /*64e0*/  LOP3.LUT R3, R0, 0x7fffe, RZ, 0xc0, !PT ;  /* 0x0007fffe00037812 */ /* 0x000fe400078ec0ff */
[----:B------:R-:W-:-:S03]  /*64f0*/  LOP3.LUT P0, RZ, R24, 0x1bf, RZ, 0xc0, !PT ;  /* 0x000001bf18ff7812 */ /* 0x000fc6000780c0ff */
[----:B------:R-:W-:-:S04]  /*6500*/  IMAD.IADD R3, R14, 0x1, -R3 ;  /* 0x000000010e037824 */ /* 0x000fc800078e0a03 */
[----:B------:R-:W-:-:S05]  /*6510*/  IMAD R3, R3, 0x2000, R24 ;  /* 0x0000200003037824 */ /* 0x000fca00078e0218 */
[----:B------:R-:W-:Y:S01]  /*6520*/  SHF.R.U32.HI R0, RZ, 0x4, R3 ;  /* 0x00000004ff007819 */ /* 0x000fe20000011603 */
[----:B------:R-:W-:-:S03]  /*6530*/  VIADD R3, R3, 0xa000 ;  /* 0x0000a00003037836 */ /* 0x000fc60000000000 */
[----:B------:R-:W-:Y:S02]  /*6540*/  LOP3.LUT R0, R0, 0x3fff, RZ, 0xc0, !PT ;  /* 0x00003fff00007812 */ /* 0x000fe400078ec0ff */
[----:B------:R-:W-:Y:S02]  /*6550*/  SHF.R.U32.HI R3, RZ, 0x4, R3 ;  /* 0x00000004ff037819 */ /* 0x000fe40000011603 */
[----:B------:R-:W-:Y:S02]  /*6560*/  LOP3.LUT R212, R0, 0x10000, RZ, 0xfc, !PT ;  /* 0x0001000000d47812 */ /* 0x000fe400078efcff */
[----:B------:R-:W-:Y:S01]  /*6570*/  LOP3.LUT R72, R3, 0x3fff, RZ, 0xc0, !PT ;  /* 0x00003fff03487812 */ /* 0x000fe200078ec0ff */
[----:B------:R-:W-:Y:S06]  /*6580*/  @!P0 BRA `(.L_x_15199) ;  /* 0x0000000000408947 */ /* 0x000fec0003800000 */
[----:B------:R-:W-:Y:S01]  /*6590*/  MOV R0, 0x0 ;  /* 0x0000000000007802 */ /* 0x000fe20000000f00 */
[----:B------:R-:W-:Y:S01]  /*65a0*/  ULDC.64 UR4, c[0x4][0xf0] ;  /* 0x01003c0000047ab9 */ /* 0x000fe20000000a00 */
[----:B------:R-:W-:Y:S01]  /*65b0*/  ULDC.64 UR6, c[0x4][0xf8] ;  /* 0x01003e0000067ab9 */ /* 0x000fe20000000a00 */
[----:B------:R-:W-:Y:S01]  /*65c0*/  MOV R4, UR4 ;  /* 0x0000000400047c02 */ /* 0x000fe20008000f00 */
[----:B------:R1:W2:Y:S01]  /*65d0*/  LDC.64 R14, c[0x4][R0] ;  /* 0x01000000000e7b82 */ /* 0x0002a20000000a00 */
        /* <DEDUP_REMOVED lines=8> */
[----:B01----:R-:W-:-:S07]  /*6660*/  IMAD.MOV.U32 R13, RZ, RZ, RZ ;  /* 0x000000ffff0d7224 */ /* 0x003fce00078e00ff */
[----:B------:R-:W-:-:S07]  /*6670*/  LEPC R20, `(.L_x_15199) ;  /* 0x000000001014794e */ /* 0x000fce0000000000 */
[----:B--2---:R-:W-:Y:S05]  /*6680*/  CALL.ABS.NOINC R14 ;  /* 0x000000000e007343 */ /* 0x004fea0003c00000 */
.L_x_15199:
[----:B------:R-:W-:Y:S05]  /*6690*/  BSYNC B6 ;  /* 0x0000000000067941 */ /* 0x000fea0003800000 */
.L_x_15198:
        /* <DEDUP_REMOVED lines=13> */
.L_x_15203:
[----:B--2---:R2:W3:Y:S02]  /*6770*/  SYNCS.PHASECHK.TRANS64.TRYWAIT P0, [R22+URZ+0x32400], R3 ;  /* 0x03240003160075a7 */ /* 0x0044e4000800017f */
[----:B---3--:R-:W-:Y:S05]  /*6780*/  @!P0 NANOSLEEP.SYNCS 0x989680 ;  /* 0x009896800000895d */ /* 0x008fea0003900000 */
[----:B------:R-:W3:Y:S02]  /*6790*/  @!P0 SYNCS.PHASECHK.TRANS64 P0, [R22+URZ+0x32400], R3 ;  /* 0x03240003160085a7 */ /* 0x000ee4000800007f */
[----:B---3--:R-:W-:Y:S05]  /*67a0*/  @!P0 BRA `(.L_x_15203) ;  /* 0xfffffffc00f08947 */ /* 0x008fea000383ffff */
.L_x_15202:
[----:B------:R-:W-:Y:S05]  /*67b0*/  BSYNC B0 ;  /* 0x0000000000007941 */ /* 0x000fea0003800000 */
.L_x_15201:
[----:B------:R-:W-:Y:S05]  /*67c0*/  BRA `(.L_x_15204) ;  /* 0x0000002c00747947 */ /* 0x000fea0003800000 */
.L_x_15200:
        /* <DEDUP_REMOVED lines=30> */
.L_x_15206:
[----:B------:R-:W-:Y:S05]  /*69b0*/  BSYNC B6 ;  /* 0x0000000000067941 */ /* 0x000fea0003800000 */
.L_x_15205:
[----:B------:R-:W2:Y:S01]  /*69c0*/  LDL R39, [R1+0x98] ;  /* 0x0000980001277983 */ /* 0x000ea20000100800 */
[----:B------:R-:W-:Y:S01]  /*69d0*/  ULDC.U8 UR4, c[0x0][0x410] ;  /* 0x0001040000047ab9 */ /* 0x000fe20000000000 */
[----:B------:R-:W-:Y:S01]  /*69e0*/  BSSY B0, `(.L_x_15207) ;  /* 0x00002b3000007945 */ /* 0x000fe20003800000 */
[----:B------:R-:W-:Y:S01]  /*69f0*/  ISETP.NE.AND P0, PT, RZ, UR4, PT ;  /* 0x00000004ff007c0c */ /* 0x000fe2000bf05270 */
[----:B--2---:R-:W-:-:S12]  /*6a00*/  IMAD.IADD R35, R23, 0x1, R39 ;  /* 0x0000000117237824 */ /* 0x004fd800078e0227 */
[----:B------:R-:W-:Y:S05]  /*6a10*/  @!P0 BRA `(.L_x_15208) ;  /* 0x0000001400888947 */ /* 0x000fea0003800000 */
[----:B------:R-:W1:Y:S01]  /*6a20*/  LDC R36, c[0x0][0x448] ;  /* 0x00011200ff247b82 */ /* 0x000e620000000800 */
[----:B------:R-:W2:Y:S01]  /*6a30*/  S2R R21, SR_TID.X ;  /* 0x0000000000157919 */ /* 0x000ea20000002100 */
[----:B------:R-:W-:Y:S01]  /*6a40*/  ULDC.64 UR4, c[0x0][0x3f8] ;  /* 0x0000fe0000047ab9 */ /* 0x000fe20000000a00 */
[----:B------:R-:W-:Y:S01]  /*6a50*/  ULDC.64 UR6, c[0x0][0x408] ;  /* 0x0001020000067ab9 */ /* 0x000fe20000000a00 */
[----:B------:R-:W-:Y:S01]  /*6a60*/  IMAD.MOV.U32 R8, RZ, RZ, R24 ;  /* 0x000000ffff087224 */ /* 0x000fe200078e0018 */
[----:B------:R-:W-:Y:S01]  /*6a70*/  SHF.R.S32.HI R34, RZ, 0x1f, R207 ;  /* 0x0000001fff227819 */ /* 0x000fe200000114cf */
[----:B------:R-:W-:Y:S02]  /*6a80*/  IMAD.MOV.U32 R9, RZ, RZ, R29 ;  /* 0x000000ffff097224 */ /* 0x000fe400078e001d */
[----:B------:R-:W-:Y:S02]  /*6a90*/  IMAD.MOV.U32 R10, RZ, RZ, R26 ;  /* 0x000000ffff0a7224 */ /* 0x000fe400078e001a */
[----:B------:R-:W-:Y:S01]  /*6aa0*/  IMAD.MOV.U32 R11, RZ, RZ, R31 ;  /* 0x000000ffff0b7224 */ /* 0x000fe200078e001f */
[----:B-1----:R-:W-:Y:S01]  /*6ab0*/  ISETP.NE.AND P0, PT, R36, 0x1, PT ;  /* 0x000000012400780c */ /* 0x002fe20003f05270 */
[----:B--2---:R-:W-:-:S12]  /*6ac0*/  VIADD R21, R21, 0xffffff80 ;  /* 0xffffff8015157836 */ /* 0x004fd80000000000 */
[----:B------:R-:W1:Y:S01]  /*6ad0*/  @P0 LDC R0, c[0x0][0x44c] ;  /* 0x00011300ff000b82 */ /* 0x000e620000000800 */
[----:B------:R-:W-:-:S04]  /*6ae0*/  SHF.R.S32.HI R20, RZ, 0x1f, R21 ;  /* 0x0000001fff147819 */ /* 0x000fc80000011415 */
[----:B------:R-:W-:-:S03]  /*6af0*/  LEA.HI R20, R20, R21, RZ, 0x2 ;  /* 0x0000001514147211 */ /* 0x000fc600078f10ff */
[----:B------:R-:W2:Y:S01]  /*6b00*/  @P0 LDC R5, c[0x0][0x450] ;  /* 0x00011400ff050b82 */ /* 0x000ea20000000800 */
[----:B------:R-:W-:-:S05]  /*6b10*/  LOP3.LUT R20, R20, 0xfffffffc, RZ, 0xc0, !PT ;  /* 0xfffffffc14147812 */ /* 0x000fca00078ec0ff */
[----:B------:R-:W-:-:S05]  /*6b20*/  IMAD.IADD R20, R21, 0x1, -R20 ;  /* 0x0000000115147824 */ /* 0x000fca00078e0a14 */
[----:B------:R-:W-:-:S05]  /*6b30*/  LEA R3, R20, R35, 0x6 ;  /* 0x0000002314037211 */ /* 0x000fca00078e30ff */
[----:B-1----:R-:W-:-:S05]  /*6b40*/  @P0 IMAD.HI.U32 R0, R3, R0, RZ ;  /* 0x0000000003000227 */ /* 0x002fca00078e00ff */
[----:B--2---:R-:W-:-:S04]  /*6b50*/  @P0 SHF.R.U32.HI R3, RZ, R5, R0 ;  /* 0x00000005ff030219 */ /* 0x004fc80000011600 */
        /* <DEDUP_REMOVED lines=12> */
[----:B------:R-:W-:-:S02]  /*6c20*/  LEA R7, P1, R10, UR6, 0x1 ;  /* 0x000000060a077c11 */ /* 0x000fc4000f8208ff */
[----:B------:R-:W-:Y:S02]  /*6c30*/  IADD3 R3, R11, R3, RZ ;  /* 0x000000030b037210 */ /* 0x000fe40007ffe0ff */
[----:B------:R-:W-:Y:S02]  /*6c40*/  LEA.HI.X R6, R8, UR5, R5, 0x1, P0 ;  /* 0x0000000508067c11 */ /* 0x000fe400080f0c05 */
[----:B------:R-:W-:Y:S01]  /*6c50*/  LEA.HI.X R8, R10, UR7, R3, 0x1, P1 ;  /* 0x000000070a087c11 */ /* 0x000fe200088f0c03 */
[----:B------:R-:W-:Y:S06]  /*6c60*/  BRA.DIV UR4, `(.L_x_15209) ;  /* 0x0000018204547947 */ /* 0x000fec000b800000 */
[----:B------:R1:W2:Y:S04]  /*6c70*/  SHFL.IDX PT, R3, R6, RZ, 0x1c1f ;  /* 0x001c1fff06037589 */ /* 0x0002a800000e0000 */
[----:B------:R1:W3:Y:S04]  /*6c80*/  SHFL.IDX PT, R0, R4, RZ, 0x1c1f ;  /* 0x001c1fff04007589 */ /* 0x0002e800000e0000 */
[----:B------:R1:W4:Y:S04]  /*6c90*/  SHFL.IDX PT, R5, R8, RZ, 0x1c1f ;  /* 0x001c1fff08057589 */ /* 0x00032800000e0000 */
[----:B------:R1:W0:Y:S02]  /*6ca0*/  SHFL.IDX PT, R14, R7, RZ, 0x1c1f ;  /* 0x001c1fff070e7589 */ /* 0x00022400000e0000 */
.L_x_15453:
[----:B------:R-:W5:Y:S01]  /*6cb0*/  LDL R9, [R1+0x90] ;  /* 0x0000900001097983 */ /* 0x000f620000100800 */
[----:B------:R-:W-:Y:S01]  /*6cc0*/  BSSY B1, `(.L_x_15210) ;  /* 0x000001e000017945 */ /* 0x000fe20003800000 */
[----:B------:R-:W-:Y:S02]  /*6cd0*/  CS2R R20, SRZ ;  /* 0x0000000000147805 */ /* 0x000fe4000001ff00 */
[----:B------:R-:W-:Y:S02]  /*6ce0*/  CS2R R30, SRZ ;  /* 0x00000000001e7805 */ /* 0x000fe4000001ff00 */
[----:B------:R-:W-:Y:S02]  /*6cf0*/  CS2R R24, SRZ ;  /* 0x0000000000187805 */ /* 0x000fe4000001ff00 */
[----:B------:R-:W-:Y:S01]  /*6d00*/  CS2R R32, SRZ ;  /* 0x0000000000207805 */ /* 0x000fe2000001ff00 */
[----:B-----5:R-:W-:-:S05]  /*6d10*/  IMAD R36, R9, R36, RZ ;  /* 0x0000002409247224 */ /* 0x020fca00078e02ff */
[----:B------:R-:W-:-:S13]  /*6d20*/  ISETP.GE.AND P0, PT, R35, R36, PT ;  /* 0x000000242300720c */ /* 0x000fda0003f06270 */
[----:B------:R-:W-:Y:S05]  /*6d30*/  @P0 BRA `(.L_x_15211) ;  /* 0x0000000000580947 */ /* 0x000fea0003800000 */
[----:B------:R-:W-:Y:S01]  /*6d40*/  ULDC UR4, c[0x0][0x3f4] ;  /* 0x0000fd0000047ab9 */ /* 0x000fe20000000800 */
[----:B---3--:R-:W-:Y:S01]  /*6d50*/  IMAD.MOV.U32 R10, RZ, RZ, R0 ;  /* 0x000000ffff0a7224 */ /* 0x008fe200078e0000 */
[----:B------:R-:W-:Y:S01]  /*6d60*/  ISETP.GE.AND P3, PT, R207, UR4, PT ;  /* 0x00000004cf007c0c */ /* 0x000fe2000bf66270 */
[----:B--2---:R-:W-:Y:S01]  /*6d70*/  IMAD.MOV.U32 R11, RZ, RZ, R3 ;  /* 0x000000ffff0b7224 */ /* 0x004fe200078e0003 */
[----:B------:R-:W-:Y:S01]  /*6d80*/  ISETP.GE.AND P2, PT, R200, UR4, PT ;  /* 0x00000004c8007c0c */ /* 0x000fe2000bf46270 */
[----:B----4-:R-:W-:Y:S01]  /*6d90*/  IMAD.MOV.U32 R15, RZ, RZ, R5 ;  /* 0x000000ffff0f7224 */ /* 0x010fe200078e0005 */
[----:B------:R-:W-:-:S09]  /*6da0*/  CS2R R30, SRZ ;  /* 0x00000000001e7805 */ /* 0x000fd2000001ff00 */
[C---:B------:R-:W-:Y:S01]  /*6db0*/  @!P3 IMAD.SHL.U32 R29, R207.reuse, 0x2, RZ ;  /* 0x00000002cf1db824 */ /* 0x040fe200078e00ff */
[----:B------:R-:W-:Y:S02]  /*6dc0*/  @!P3 SHF.L.U64.HI R24, R207, 0x1, R34 ;  /* 0x00000001cf18b819 */ /* 0x000fe40000010222 */
[----:B------:R-:W-:Y:S02]  /*6dd0*/  CS2R R32, SRZ ;  /* 0x0000000000207805 */ /* 0x000fe4000001ff00 */
[----:B------:R-:W-:Y:S01]  /*6de0*/  CS2R R20, SRZ ;  /* 0x0000000000147805 */ /* 0x000fe2000001ff00 */
[----:B------:R-:W-:Y:S01]  /*6df0*/  @!P2 IMAD.WIDE R10, R200, 0x2, R10 ;  /* 0x00000002c80aa825 */ /* 0x000fe200078e020a */
[-C--:B------:R-:W-:Y:S02]  /*6e00*/  @!P3 IADD3 R26, P0, R0, R29.reuse, RZ ;  /* 0x0000001d001ab210 */ /* 0x080fe40007f1e0ff */
[----:B0-----:R-:W-:Y:S01]  /*6e10*/  @!P3 IADD3 R28, P1, R14, R29, RZ ;  /* 0x0000001d0e1cb210 */ /* 0x001fe20007f3e0ff */
[----:B------:R-:W-:Y:S01]  /*6e20*/  @!P2 IMAD.WIDE R12, R200, 0x2, R14 ;  /* 0x00000002c80ca825 */ /* 0x000fe200078e020e */
[----:B------:R0:W5:Y:S02]  /*6e30*/  @!P2 LD.E.64 R30, desc[UR40][R10.64] ;  /* 0x000000280a1ea980 */ /* 0x000164000c101b00 */
[----:B------:R-:W-:Y:S01]  /*6e40*/  @!P3 IADD3.X R29, R5, R24, RZ, P1, !PT ;  /* 0x00000018051db210 */ /* 0x000fe20000ffe4ff */
[----:B------:R-:W-:Y:S01]  /*6e50*/  @!P3 IMAD.X R27, R3, 0x1, R24, P0 ;  /* 0x00000001031bb824 */ /* 0x000fe200000e0618 */
[----:B------:R-:W-:Y:S01]  /*6e60*/  CS2R R24, SRZ ;  /* 0x0000000000187805 */ /* 0x000fe2000001ff00 */
[----:B------:R0:W5:Y:S04]  /*6e70*/  @!P2 LD.E.64 R32, desc[UR40][R12.64] ;  /* 0x000000280c20a980 */ /* 0x000168000c101b00 */
[----:B------:R0:W5:Y:S04]  /*6e80*/  @!P3 LD.E.64 R20, desc[UR40][R26.64] ;  /* 0x000000281a14b980 */ /* 0x000168000c101b00 */
[----:B------:R0:W5:Y:S02]  /*6e90*/  @!P3 LD.E.64 R24, desc[UR40][R28.64] ;  /* 0x000000281c18b980 */ /* 0x000164000c101b00 */
.L_x_15211:
[----:B------:R-:W-:Y:S05]  /*6ea0*/  BSYNC B1 ;  /* 0x0000000000017941 */ /* 0x000fea0003800000 */
.L_x_15210:
[----:B---3-5:R-:W-:Y:S01]  /*6eb0*/  IMAD.MOV.U32 R0, RZ, RZ, R20 ;  /* 0x000000ffff007224 */ /* 0x028fe200078e0014 */
[----:B------:R-:W-:Y:S01]  /*6ec0*/  UMOV UR4, 0xffffffff ;  /* 0xffffffff00047882 */ /* 0x000fe20000000000 */
[----:B--2---:R-:W-:Y:S01]  /*6ed0*/  IMAD.MOV.U32 R3, RZ, RZ, R21 ;  /* 0x000000ffff037224 */ /* 0x004fe200078e0015 */
[----:B0-----:R-:W-:Y:S01]  /*6ee0*/  CS2R R26, SRZ ;  /* 0x00000000001a7805 */ /* 0x001fe2000001ff00 */
[----:B----4-:R-:W-:Y:S02]  /*6ef0*/  IMAD.MOV.U32 R5, RZ, RZ, R30 ;  /* 0x000000ffff057224 */ /* 0x010fe400078e001e */
        /* <DEDUP_REMOVED lines=9> */
[----:B------:R-:W-:Y:S06]  /*6f90*/  BRA.DIV UR4, `(.L_x_15212) ;  /* 0x0000017e04f87947 */ /* 0x000fec000b800000 */
[----:B------:R0:W2:Y:S04]  /*6fa0*/  SHFL.IDX PT, R3, R6, 0x1, 0x1c1f ;  /* 0x003c1f0006037f89 */ /* 0x0000a800000e0000 */
[----:B------:R0:W3:Y:S04]  /*6fb0*/  SHFL.IDX PT, R0, R4, 0x1, 0x1c1f ;  /* 0x003c1f0004007f89 */ /* 0x0000e800000e0000 */
[----:B------:R0:W4:Y:S04]  /*6fc0*/  SHFL.IDX PT, R5, R8, 0x1, 0x1c1f ;  /* 0x003c1f0008057f89 */ /* 0x00012800000e0000 */
[----:B------:R0:W0:Y:S02]  /*6fd0*/  SHFL.IDX PT, R14, R7, 0x1, 0x1c1f ;  /* 0x003c1f00070e7f89 */ /* 0x00002400000e0000 */
.L_x_15459:
        /* <DEDUP_REMOVED lines=14> */
[----:B------:R-:W-:Y:S01]  /*70c0*/  ULDC UR4, c[0x0][0x3f4] ;  /* 0x0000fd0000047ab9 */ /* 0x000fe20000000800 */
[----:B---3--:R-:W-:Y:S01]  /*70d0*/  MOV R6, R0 ;  /* 0x0000000000067202 */ /* 0x008fe20000000f00 */
[----:B------:R-:W-:Y:S01]  /*70e0*/  IMAD.MOV.U32 R7, RZ, RZ, R3 ;  /* 0x000000ffff077224 */ /* 0x000fe200078e0003 */
[----:B------:R-:W-:Y:S02]  /*70f0*/  ISETP.GE.AND P3, PT, R207, UR4, PT ;  /* 0x00000004cf007c0c */ /* 0x000fe4000bf66270 */
[----:B------:R-:W-:Y:S02]  /*7100*/  CS2R R12, SRZ ;  /* 0x00000000000c7805 */ /* 0x000fe4000001ff00 */
[----:B------:R-:W-:Y:S01]  /*7110*/  ISETP.GE.AND P2, PT, R200, UR4, PT ;  /* 0x00000004c8007c0c */ /* 0x000fe2000bf46270 */
[----:B----4-:R-:W-:-:S08]  /*7120*/  IMAD.MOV.U32 R15, RZ, RZ, R5 ;  /* 0x000000ffff0f7224 */ /* 0x010fd000078e0005 */
[C---:B------:R-:W-:Y:S01]  /*7130*/  @!P3 IMAD.SHL.U32 R9, R207.reuse, 0x2, RZ ;  /* 0x00000002cf09b824 */ /* 0x040fe200078e00ff */
[----:B------:R-:W-:Y:S02]  /*7140*/  @!P3 SHF.L.U64.HI R8, R207, 0x1, R34 ;  /* 0x00000001cf08b819 */ /* 0x000fe40000010222 */
[----:B------:R-:W-:Y:S02]  /*7150*/  CS2R R28, SRZ ;  /* 0x00000000001c7805 */ /* 0x000fe4000001ff00 */
[----:B------:R-:W-:Y:S01]  /*7160*/  CS2R R26, SRZ ;  /* 0x00000000001a7805 */ /* 0x000fe2000001ff00 */
[----:B------:R-:W-:Y:S01]  /*7170*/  @!P2 IMAD.WIDE R6, R200, 0x2, R6 ;  /* 0x00000002c806a825 */ /* 0x000fe200078e0206 */
[-C--:B------:R-:W-:Y:S02]  /*7180*/  @!P3 IADD3 R34, P0, R0, R9.reuse, RZ ;  /* 0x000000090022b210 */ /* 0x080fe40007f1e0ff */
[----:B------:R-:W-:Y:S01]  /*7190*/  @!P3 IADD3 R4, P1, R14, R9, RZ ;  /* 0x000000090e04b210 */ /* 0x000fe20007f3e0ff */
[----:B------:R-:W-:Y:S01]  /*71a0*/  @!P2 IMAD.WIDE R14, R200, 0x2, R14 ;  /* 0x00000002c80ea825 */ /* 0x000fe200078e020e */
[----:B------:R0:W5:Y:S03]  /*71b0*/  @!P2 LD.E.64 R12, desc[UR40][R6.64] ;  /* 0x00000028060ca980 */ /* 0x000166000c101b00 */
[--C-:B------:R-:W-:Y:S01]  /*71c0*/  @!P3 IMAD.X R35, R3, 0x1, R8.reuse, P0 ;  /* 0x000000010323b824 */ /* 0x100fe200000e0608 */
[----:B------:R0:W5:Y:S01]  /*71d0*/  @!P2 LD.E.64 R28, desc[UR40][R14.64] ;  /* 0x000000280e1ca980 */ /* 0x000162000c101b00 */
[----:B------:R-:W-:Y:S01]  /*71e0*/  @!P3 IMAD.X R5, R5, 0x1, R8, P1 ;  /* 0x000000010505b824 */ /* 0x000fe200008e0608 */
[----:B------:R-:W-:-:S02]  /*71f0*/  CS2R R8, SRZ ;  /* 0x0000000000087805 */ /* 0x000fc4000001ff00 */
[----:B------:R0:W5:Y:S04]  /*7200*/  @!P3 LD.E.64 R26, desc[UR40][R34.64] ;  /* 0x00000028221ab980 */ /* 0x000168000c101b00 */
[----:B------:R0:W5:Y:S02]  /*7210*/  @!P3 LD.E.64 R8, desc[UR40][R4.64] ;  /* 0x000000280408b980 */ /* 0x000164000c101b00 */
.L_x_15214:
[----:B------:R-:W-:Y:S05]  /*7220*/  BSYNC B1 ;  /* 0x0000000000017941 */ /* 0x000fea0003800000 */
.L_x_15213:
[----:B0-----:R-:W0:Y:S01]  /*7230*/  S2R R14, SR_TID.X ;  /* 0x00000000000e7919 */ /* 0x001e220000002100 */
[----:B------:R-:W1:Y:S01]  /*7240*/  SYNCS.PHASECHK.TRANS64.TRYWAIT P0, [R22+URZ+0x32400], R11 ;  /* 0x0324000b160075a7 */ /* 0x000e62000800017f */
[----:B------:R-:W-:Y:S01]  /*7250*/  LOP3.LUT R37, R37, 0x1c0, RZ, 0xc0, !PT ;  /* 0x000001c025257812 */ /* 0x000fe200078ec0ff */
[----:B-----5:R-:W-:Y:S01]  /*7260*/  IMAD.MOV.U32 R4, RZ, RZ, R12 ;  /* 0x000000ffff047224 */ /* 0x020fe200078e000c */
[----:B------:R-:W-:Y:S01]  /*7270*/  MOV R3, R26 ;  /* 0x0000001a00037202 */ /* 0x000fe20000000f00 */
[----:B----4-:R-:W-:Y:S01]  /*7280*/  IMAD.MOV.U32 R5, RZ, RZ, R13 ;  /* 0x000000ffff057224 */ /* 0x010fe200078e000d */
[----:B---3--:R-:W-:Y:S01]  /*7290*/  LOP3.LUT R0, R37, 0x18, R16, 0xf8, !PT ;  /* 0x0000001825007812 */ /* 0x008fe200078ef810 */
[----:B------:R-:W-:Y:S01]  /*72a0*/  IMAD.MOV.U32 R6, RZ, RZ, R8 ;  /* 0x000000ffff067224 */ /* 0x000fe200078e0008 */
[----:B------:R-:W-:Y:S01]  /*72b0*/  SHF.R.U32.HI R37, RZ, 0x3, R37 ;  /* 0x00000003ff257819 */ /* 0x000fe20000011625 */
[----:B------:R-:W-:Y:S01]  /*72c0*/  BSSY B1, `(.L_x_15215) ;  /* 0x0000018000017945 */ /* 0x000fe20003800000 */
[----:B------:R-:W-:Y:S01]  /*72d0*/  PRMT R45, R3, 0x7610, R45 ;  /* 0x00007610032d7816 */ /* 0x000fe2000000002d */
[----:B------:R-:W-:Y:S01]  /*72e0*/  IMAD.MOV.U32 R3, RZ, RZ, R27 ;  /* 0x000000ffff037224 */ /* 0x000fe200078e001b */
[----:B------:R-:W-:-:S02]  /*72f0*/  LOP3.LUT R0, R0, R37, RZ, 0x3c, !PT ;  /* 0x0000002500007212 */ /* 0x000fc400078e3cff */
[----:B------:R-:W-:Y:S01]  /*7300*/  PRMT R46, R4, 0x5410, R5 ;  /* 0x00005410042e7816 */ /* 0x000fe20000000005 */
[----:B------:R-:W-:Y:S01]  /*7310*/  IMAD.MOV.U32 R4, RZ, RZ, R28 ;  /* 0x000000ffff047224 */ /* 0x000fe200078e001c */
[----:B------:R-:W-:Y:S01]  /*7320*/  PRMT R45, R45, 0x5410, R3 ;  /* 0x000054102d2d7816 */ /* 0x000fe20000000003 */
[----:B------:R-:W-:Y:S01]  /*7330*/  IMAD.MOV.U32 R5, RZ, RZ, R29 ;  /* 0x000000ffff057224 */ /* 0x000fe200078e001d */
[----:B------:R-:W-:Y:S02]  /*7340*/  PRMT R47, R6, 0x7610, R47 ;  /* 0x00007610062f7816 */ /* 0x000fe4000000002f */
[----:B------:R-:W-:Y:S02]  /*7350*/  VIADDMNMX R40, R36, -R39, 0x80, PT ;  /* 0x0000008024287446 */ /* 0x000fe40003800927 */
[----:B------:R-:W-:Y:S02]  /*7360*/  PRMT R48, R4, 0x7610, R48 ;  /* 0x0000761004307816 */ /* 0x000fe40000000030 */
[----:B------:R-:W-:-:S02]  /*7370*/  LOP3.LUT P2, RZ, R38, 0x4, RZ, 0xc0, !PT ;  /* 0x0000000426ff7812 */ /* 0x000fc4000784c0ff */
[----:B------:R-:W-:Y:S01]  /*7380*/  ISETP.GE.AND P1, PT, R23, R40, PT ;  /* 0x000000281700720c */ /* 0x000fe20003f26270 */
[----:B0-----:R-:W-:-:S05]  /*7390*/  VIADD R14, R14, 0xffffff80 ;  /* 0xffffff800e0e7836 */ /* 0x001fca0000000000 */
[----:B------:R-:W-:-:S04]  /*73a0*/  SHF.R.S32.HI R7, RZ, 0x1f, R14 ;  /* 0x0000001fff077819 */ /* 0x000fc8000001140e */
[----:B------:R-:W-:-:S04]  /*73b0*/  LEA.HI R7, R7, R14, RZ, 0x5 ;  /* 0x0000000e07077211 */ /* 0x000fc800078f28ff */
[----:B------:R-:W-:-:S04]  /*73c0*/  SHF.R.S32.HI R7, RZ, 0x5, R7 ;  /* 0x00000005ff077819 */ /* 0x000fc80000011407 */
[----:B------:R-:W-:Y:S01]  /*73d0*/  LEA R3, R7, R0, 0x9 ;  /* 0x0000000007037211 */ /* 0x000fe200078e48ff */
[----:B------:R-:W-:-:S04]  /*73e0*/  IMAD.MOV.U32 R0, RZ, RZ, R9 ;  /* 0x000000ffff007224 */ /* 0x000fc800078e0009 */
[----:B------:R-:W-:Y:S01]  /*73f0*/  IMAD R3, R3, 0x2, R22 ;  /* 0x0000000203037824 */ /* 0x000fe200078e0216 */
[----:B------:R-:W-:-:S03]  /*7400*/  PRMT R47, R47, 0x5410, R0 ;  /* 0x000054102f2f7816 */ /* 0x000fc60000000000 */
[C---:B------:R-:W-:Y:S01]  /*7410*/  VIADD R4, R3.reuse, 0x18400 ;  /* 0x0001840003047836 */ /* 0x040fe20000000000 */
[----:B------:R-:W-:Y:S01]  /*7420*/  IADD3 R0, R3, 0x18440, RZ ;  /* 0x0001844003007810 */ /* 0x000fe20007ffe0ff */
[----:B-1----:R-:W-:Y:S06]  /*7430*/  @!P0 BRA `(.L_x_15216) ;  /* 0x0000017c00408947 */ /* 0x002fec0003800000 */
.L_x_15460:
[----:B------:R-:W-:Y:S05]  /*7440*/  BSYNC B1 ;  /* 0x0000000000017941 */ /* 0x000fea0003800000 */
.L_x_15215:
        /* <DEDUP_REMOVED lines=10> */
[----:B0-----:R-:W-:Y:S02]  /*74f0*/  SHF.R.U32.HI R11, RZ, 0x10, R31 ;  /* 0x00000010ff0b7819 */ /* 0x001fe4000001161f */
[----:B------:R-:W-:Y:S02]  /*7500*/  SHF.R.U32.HI R34, RZ, 0x10, R33 ;  /* 0x00000010ff227819 */ /* 0x000fe40000011621 */
[----:B------:R-:W-:Y:S01]  /*7510*/  SHF.R.U64 R39, R30, 0x10, R31 ;  /* 0x000000101e277819 */ /* 0x000fe2000000121f */
[----:B------:R-:W-:Y:S01]  /*7520*/  HADD2.F32 R31, -RZ, R42.H0_H0 ;  /* 0x2000002aff1f7230 */ /* 0x000fe20000004100 */
[----:B------:R-:W-:Y:S01]  /*7530*/  SHF.R.U64 R38, R32, 0x10, R33 ;  /* 0x0000001020267819 */ /* 0x000fe20000001221 */
[----:B------:R-:W-:Y:S02]  /*7540*/  HADD2.F32 R34, -RZ, R34.H0_H0 ;  /* 0x20000022ff227230 */ /* 0x000fe40000004100 */
[----:B------:R-:W-:-:S02]  /*7550*/  HADD2.F32 R32, -RZ, R11.H0_H0 ;  /* 0x2000000bff207230 */ /* 0x000fc40000004100 */
[----:B------:R-:W-:Y:S02]  /*7560*/  HADD2.F32 R33, -RZ, R44.H0_H0 ;  /* 0x2000002cff217230 */ /* 0x000fe40000004100 */
        /* <DEDUP_REMOVED lines=33> */
.L_x_15220:
[----:B------:R-:W-:Y:S05]  /*7780*/  BSYNC B2 ;  /* 0x0000000000027941 */ /* 0x000fea0003800000 */
.L_x_15219:
[----:B------:R-:W-:Y:S05]  /*7790*/  @P1 BRA `(.L_x_15218) ;  /* 0x0000000000a81947 */ /* 0x000fea0003800000 */
[----:B-1----:R-:W1:Y:S01]  /*77a0*/  LDS.128 R4, [R0] ;  /* 0x0000000000047984 */ /* 0x002e620000000c00 */
        /* <DEDUP_REMOVED lines=41> */
.L_x_15218:
[----:B------:R-:W-:Y:S05]  /*7a40*/  BSYNC B1 ;  /* 0x0000000000017941 */ /* 0x000fea0003800000 */
.L_x_15217:
        /* <DEDUP_REMOVED lines=23> */
[--C-:B0-----:R-:W-:Y:S02]  /*7bc0*/  HADD2.F32 R11, -RZ, R6.reuse.H0_H0 ;  /* 0x20000006ff0b7230 */ /* 0x101fe40000004100 */
[----:B------:R-:W-:Y:S01]  /*7bd0*/  FMUL.FTZ R14, R4, R21 ;  /* 0x00000015040e7220 */ /* 0x000fe20000410000 */
[C---:B------:R-:W-:Y:S01]  /*7be0*/  FFMA.FTZ R28, R13.reuse, R20, -R28 ;  /* 0x000000140d1c7223 */ /* 0x040fe2000001081c */
[----:B------:R-:W-:Y:S01]  /*7bf0*/  FFMA.FTZ R29, R13, R24, R25 ;  /* 0x000000180d1d7223 */ /* 0x000fe20000010019 */
[----:B------:R-:W-:-:S02]  /*7c00*/  HADD2.F32 R12, -RZ, R6.H1_H1 ;  /* 0x30000006ff0c7230 */ /* 0x000fc40000004100 */
[-C--:B------:R-:W-:Y:S01]  /*7c10*/  FMUL.FTZ R24, R4, R15.reuse ;  /* 0x0000000f04187220 */ /* 0x080fe20000410000 */
[C---:B------:R-:W-:Y:S01]  /*7c20*/  FFMA.FTZ R20, R7.reuse, R15, -R14 ;  /* 0x0000000f07147223 */ /* 0x040fe2000001080e */
[--C-:B------:R-:W-:Y:S02]  /*7c30*/  HADD2.F32 R6, -RZ, R5.reuse.H0_H0 ;  /* 0x20000005ff067230 */ /* 0x100fe40000004100 */
[----:B------:R-:W-:Y:S02]  /*7c40*/  HADD2.F32 R15, -RZ, R48.H1_H1 ;  /* 0x30000030ff0f7230 */ /* 0x000fe40000004100 */
[----:B------:R-:W-:Y:S01]  /*7c50*/  FFMA.FTZ R21, R7, R21, R24 ;  /* 0x0000001507157223 */ /* 0x000fe20000010018 */
[----:B------:R-:W-:Y:S02]  /*7c60*/  HADD2.F32 R5, -RZ, R5.H1_H1 ;  /* 0x30000005ff057230 */ /* 0x000fe40000004100 */
[----:B------:R-:W-:Y:S02]  /*7c70*/  HADD2.F32 R13, -RZ, R46.H1_H1 ;  /* 0x3000002eff0d7230 */ /* 0x000fe40000004100 */
[----:B------:R-:W-:Y:S01]  /*7c80*/  FMUL.FTZ R24, R12, R15 ;  /* 0x0000000f0c187220 */ /* 0x000fe20000410000 */
[----:B------:R-:W-:-:S02]  /*7c90*/  HADD2.F32 R14, -RZ, R30.H0_H0 ;  /* 0x2000001eff0e7230 */ /* 0x000fc40000004100 */
[----:B------:R-:W-:Y:S02]  /*7ca0*/  HADD2.F32 R4, -RZ, R31.H0_H0 ;  /* 0x2000001fff047230 */ /* 0x000fe40000004100 */
[-C--:B------:R-:W-:Y:S01]  /*7cb0*/  FMUL.FTZ R12, R12, R13.reuse ;  /* 0x0000000d0c0c7220 */ /* 0x080fe20000410000 */
[----:B------:R-:W-:Y:S01]  /*7cc0*/  FFMA.FTZ R24, R11, R13, -R24 ;  /* 0x0000000d0b187223 */ /* 0x000fe20000010818 */
[C---:B------:R-:W-:Y:S01]  /*7cd0*/  FMUL.FTZ R7, R5.reuse, R14 ;  /* 0x0000000e05077220 */ /* 0x040fe20000410000 */
[-C--:B------:R-:W-:Y:S01]  /*7ce0*/  FMUL.FTZ R25, R5, R4.reuse ;  /* 0x0000000405197220 */ /* 0x080fe20000410000 */
[----:B------:R-:W-:Y:S02]  /*7cf0*/  FFMA.FTZ R11, R11, R15, R12 ;  /* 0x0000000f0b0b7223 */ /* 0x000fe4000001000c */
[C---:B------:R-:W-:Y:S01]  /*7d00*/  FFMA.FTZ R5, R6.reuse, R4, -R7 ;  /* 0x0000000406057223 */ /* 0x040fe20000010807 */
[----:B------:R-:W-:Y:S01]  /*7d10*/  F2FP.F16.F32.PACK_AB R7, R29, R28 ;  /* 0x0000001c1d07723e */ /* 0x000fe200000000ff */
[----:B------:R-:W-:Y:S01]  /*7d20*/  FFMA.FTZ R14, R6, R14, R25 ;  /* 0x0000000e060e7223 */ /* 0x000fe20000010019 */
[----:B------:R-:W-:-:S02]  /*7d30*/  F2FP.F16.F32.PACK_AB R4, R21, R20 ;  /* 0x000000141504723e */ /* 0x000fc400000000ff */
[----:B------:R-:W-:Y:S02]  /*7d40*/  F2FP.F16.F32.PACK_AB R6, R11, R24 ;  /* 0x000000180b06723e */ /* 0x000fe400000000ff */
[----:B------:R-:W-:-:S05]  /*7d50*/  F2FP.F16.F32.PACK_AB R5, R14, R5 ;  /* 0x000000050e05723e */ /* 0x000fca00000000ff */
[----:B------:R1:W-:Y:S02]  /*7d60*/  STS.128 [R3+0x1a400], R4 ;  /* 0x01a4000403007388 */ /* 0x0003e40000000c00 */
.L_x_15223:
[----:B------:R-:W-:Y:S05]  /*7d70*/  BSYNC B1 ;  /* 0x0000000000017941 */ /* 0x000fea0003800000 */
.L_x_15222:
[----:B------:R-:W-:Y:S05]  /*7d80*/  @P1 BRA `(.L_x_15221) ;  /* 0x0000001400e01947 */ /* 0x000fea0003800000 */
[----:B-1----:R-:W0:Y:S01]  /*7d90*/  LDS.128 R4, [R0+0x2000] ;  /* 0x0020000000047984 */ /* 0x002e220000000c00 */
        /* <DEDUP_REMOVED lines=17> */
[C---:B------:R-:W-:Y:S01]  /*7eb0*/  FFMA.FTZ R26, R9.reuse, R14, -R26 ;  /* 0x0000000e091a7223 */ /* 0x040fe2000001081a */
[----:B------:R-:W-:Y:S01]  /*7ec0*/  FFMA.FTZ R21, R9, R20, R11 ;  /* 0x0000001409157223 */ /* 0x000fe2000001000b */
[-C--:B------:R-:W-:Y:S01]  /*7ed0*/  FMUL.FTZ R14, R4, R12.reuse ;  /* 0x0000000c040e7220 */ /* 0x080fe20000410000 */
[C---:B------:R-:W-:Y:S01]  /*7ee0*/  FFMA.FTZ R24, R3.reuse, R12, -R24 ;  /* 0x0000000c03187223 */ /* 0x040fe20000010818 */
[----:B------:R-:W-:Y:S02]  /*7ef0*/  HADD2.F32 R6, -RZ, R5.H0_H0 ;  /* 0x20000005ff067230 */ /* 0x000fe40000004100 */
[----:B------:R-:W-:Y:S02]  /*7f00*/  HADD2.F32 R12, -RZ, R47.H1_H1 ;  /* 0x3000002fff0c7230 */ /* 0x000fe40000004100 */
[----:B------:R-:W-:Y:S01]  /*7f10*/  FFMA.FTZ R3, R3, R13, R14 ;  /* 0x0000000d03037223 */ /* 0x000fe2000001000e */
[----:B------:R-:W-:Y:S01]  /*7f20*/  HADD2.F32 R9, -RZ, R45.H1_H1 ;  /* 0x3000002dff097230 */ /* 0x000fe20000004100 */
[----:B------:R-:W-:Y:S01]  /*7f30*/  F2FP.F16.F32.PACK_AB R27, R21, R26 ;  /* 0x0000001a151b723e */ /* 0x000fe200000000ff */
[----:B------:R-:W-:-:S02]  /*7f40*/  HADD2.F32 R5, -RZ, R5.H1_H1 ;  /* 0x30000005ff057230 */ /* 0x000fc40000004100 */
[C---:B------:R-:W-:Y:S01]  /*7f50*/  FMUL.FTZ R14, R8.reuse, R12 ;  /* 0x0000000c080e7220 */ /* 0x040fe20000410000 */
[----:B------:R-:W-:Y:S02]  /*7f60*/  HADD2.F32 R11, -RZ, R15.H0_H0 ;  /* 0x2000000fff0b7230 */ /* 0x000fe40000004100 */
[-C--:B------:R-:W-:Y:S01]  /*7f70*/  FMUL.FTZ R15, R8, R9.reuse ;  /* 0x00000009080f7220 */ /* 0x080fe20000410000 */
[----:B------:R-:W-:Y:S02]  /*7f80*/  HADD2.F32 R4, -RZ, R25.H0_H0 ;  /* 0x20000019ff047230 */ /* 0x000fe40000004100 */
[----:B------:R-:W-:Y:S01]  /*7f90*/  FFMA.FTZ R14, R7, R9, -R14 ;  /* 0x00000009070e7223 */ /* 0x000fe2000001080e */
[----:B------:R-:W-:Y:S01]  /*7fa0*/  F2FP.F16.F32.PACK_AB R24, R3, R24 ;  /* 0x000000180318723e */ /* 0x000fe200000000ff */
[----:B------:R-:W-:Y:S01]  /*7fb0*/  FMUL.FTZ R13, R5, R11 ;  /* 0x0000000b050d7220 */ /* 0x000fe20000410000 */
[----:B------:R-:W-:Y:S01]  /*7fc0*/  FFMA.FTZ R15, R7, R12, R15 ;  /* 0x0000000c070f7223 */ /* 0x000fe2000001000f */
[----:B------:R-:W-:-:S02]  /*7fd0*/  FMUL.FTZ R8, R5, R4 ;  /* 0x0000000405087220 */ /* 0x000fc40000410000 */
[C---:B------:R-:W-:Y:S02]  /*7fe0*/  FFMA.FTZ R13, R6.reuse, R4, -R13 ;  /* 0x00000004060d7223 */ /* 0x040fe4000001080d */
[----:B------:R-:W-:Y:S01]  /*7ff0*/  FFMA.FTZ R8, R6, R11, R8 ;  /* 0x0000000b06087223 */ /* 0x000fe20000010008 */
[----:B------:R-:W-:-:S04]  /*8000*/  F2FP.F16.F32.PACK_AB R26, R15, R14 ;  /* 0x0000000e0f1a723e */ /* 0x000fc800000000ff */
[----:B------:R-:W-:-:S05]  /*8010*/  F2FP.F16.F32.PACK_AB R25, R8, R13 ;  /* 0x0000000d0819723e */ /* 0x000fca00000000ff */
[----:B------:R2:W-:Y:S01]  /*8020*/  STS.128 [R0+0x2000], R24 ;  /* 0x0020001800007388 */ /* 0x0005e20000000c00 */
[----:B------:R-:W-:Y:S05]  /*8030*/  BRA `(.L_x_15221) ;  /* 0x0000001400347947 */ /* 0x000fea0003800000 */
.L_x_15208:
[----:B------:R-:W1:Y:S01]  /*8040*/  S2R R0, SR_TID.X ;  /* 0x0000000000007919 */ /* 0x000e620000002100 */
[----:B------:R-:W2:Y:S01]  /*8050*/  LDC R30, c[0x0][0x448] ;  /* 0x00011200ff1e7b82 */ /* 0x000ea20000000800 */
[----:B------:R-:W-:Y:S01]  /*8060*/  ULDC.64 UR4, c[0x0][0x3f8] ;  /* 0x0000fe0000047ab9 */ /* 0x000fe20000000a00 */
[----:B------:R-:W-:Y:S01]  /*8070*/  ULDC.64 UR6, c[0x0][0x408] ;  /* 0x0001020000067ab9 */ /* 0x000fe20000000a00 */
[----:B------:R-:W-:Y:S01]  /*8080*/  MOV R20, R24 ;  /* 0x0000001800147202 */ /* 0x000fe20000000f00 */
[----:B------:R-:W-:Y:S02]  /*8090*/  IMAD.MOV.U32 R21, RZ, RZ, R29 ;  /* 0x000000ffff157224 */ /* 0x000fe400078e001d */
[----:B------:R-:W-:Y:S01]  /*80a0*/  IMAD.MOV.U32 R4, RZ, RZ, R26 ;  /* 0x000000ffff047224 */ /* 0x000fe200078e001a */
[----:B--2---:R-:W-:Y:S01]  /*80b0*/  ISETP.NE.AND P0, PT, R30, 0x1, PT ;  /* 0x000000011e00780c */ /* 0x004fe20003f05270 */
[----:B-1----:R-:W-:-:S05]  /*80c0*/  VIADD R0, R0, 0xffffff80 ;  /* 0xffffff8000007836 */ /* 0x002fca0000000000 */
[----:B------:R-:W-:-:S07]  /*80d0*/  SHF.R.S32.HI R3, RZ, 0x1f, R0 ;  /* 0x0000001fff037819 */ /* 0x000fce0000011400 */
[----:B------:R-:W1:Y:S01]  /*80e0*/  @P0 LDC R5, c[0x0][0x450] ;  /* 0x00011400ff050b82 */ /* 0x000e620000000800 */
[----:B------:R-:W-:-:S04]  /*80f0*/  LEA.HI R3, R3, R0, RZ, 0x2 ;  /* 0x0000000003037211 */ /* 0x000fc800078f10ff */
[----:B------:R-:W-:-:S05]  /*8100*/  LOP3.LUT R3, R3, 0xfffffffc, RZ, 0xc0, !PT ;  /* 0xfffffffc03037812 */ /* 0x000fca00078ec0ff */
[----:B------:R-:W-:Y:S02]  /*8110*/  IMAD.IADD R3, R0, 0x1, -R3 ;  /* 0x0000000100037824 */ /* 0x000fe400078e0a03 */
[----:B------:R-:W2:Y:S02]  /*8120*/  @P0 LDC R0, c[0x0][0x44c] ;  /* 0x00011300ff000b82 */ /* 0x000ea40000000800 */
[----:B------:R-:W-:-:S04]  /*8130*/  IMAD R3, R3, 0x40, R35 ;  /* 0x0000004003037824 */ /* 0x000fc800078e0223 */
[----:B--2---:R-:W-:-:S05]  /*8140*/  @P0 IMAD.HI.U32 R0, R3, R0, RZ ;  /* 0x0000000003000227 */ /* 0x004fca00078e00ff */
        /* <DEDUP_REMOVED lines=19> */
[----:B------:R-:W2:Y:S01]  /*8280*/  LDL R11, [R1+0x90] ;  /* 0x00009000010b7983 */ /* 0x000ea20000100800 */
[----:B------:R-:W1:Y:S03]  /*8290*/  LDC R31, c[0x0][0x3f4] ;  /* 0x0000fd00ff1f7b82 */ /* 0x000e660000000800 */
[----:B------:R-:W3:Y:S04]  /*82a0*/  SHFL.IDX PT, R3, R10, RZ, 0x1c1f ;  /* 0x001c1fff0a037589 */ /* 0x000ee800000e0000 */
[----:B------:R-:W4:Y:S04]  /*82b0*/  SHFL.IDX PT, R0, R20, RZ, 0x1c1f ;  /* 0x001c1fff14007589 */ /* 0x000f2800000e0000 */
[----:B------:R-:W5:Y:S04]  /*82c0*/  SHFL.IDX PT, R14, R28, RZ, 0x1c1f ;  /* 0x001c1fff1c0e7589 */ /* 0x000f6800000e0000 */
[----:B------:R-:W0:Y:S01]  /*82d0*/  SHFL.IDX PT, R8, R29, RZ, 0x1c1f ;  /* 0x001c1fff1d087589 */ /* 0x000e2200000e0000 */
[----:B-1----:R-:W-:Y:S01]  /*82e0*/  ISETP.GE.AND P0, PT, R16, R31, PT ;  /* 0x0000001f1000720c */ /* 0x002fe20003f06270 */
[----:B--2---:R-:W-:-:S05]  /*82f0*/  IMAD R30, R11, R30, RZ ;  /* 0x0000001e0b1e7224 */ /* 0x004fca00078e02ff */
[----:B------:R-:W-:-:S13]  /*8300*/  ISETP.GE.OR P1, PT, R35, R30, P0 ;  /* 0x0000001e2300720c */ /* 0x000fda0000726670 */
[C---:B------:R-:W-:Y:S02]  /*8310*/  @!P1 SHF.L.U32 R9, R16.reuse, 0x1, RZ ;  /* 0x0000000110099819 */ /* 0x040fe400000006ff */
[----:B------:R-:W-:Y:S02]  /*8320*/  @!P1 SHF.L.U64.HI R21, R16, 0x1, R17 ;  /* 0x0000000110159819 */ /* 0x000fe40000010211 */
[----:B---3--:R-:W-:-:S05]  /*8330*/  @!P1 IADD3 R4, P2, R3, R9, RZ ;  /* 0x0000000903049210 */ /* 0x008fca0007f5e0ff */
[----:B----4-:R-:W-:Y:S01]  /*8340*/  @!P1 IMAD.X R5, R0, 0x1, R21, P2 ;  /* 0x0000000100059824 */ /* 0x010fe200010e0615 */
[----:B-----5:R-:W-:-:S05]  /*8350*/  @!P1 IADD3 R14, P2, R14, R9, RZ ;  /* 0x000000090e0e9210 */ /* 0x020fca0007f5e0ff */
[----:B0-----:R-:W-:Y:S01]  /*8360*/  @!P1 IMAD.X R3, R8, 0x1, R21, P2 ;  /* 0x0000000108039824 */ /* 0x001fe200010e0615 */
[----:B------:R-:W2:Y:S03]  /*8370*/  @!P1 LD.E.128 R4, desc[UR40][R4.64] ;  /* 0x0000002804049980 */ /* 0x000ea6000c101d00 */
[----:B------:R-:W-:-:S05]  /*8380*/  @!P1 IMAD.MOV.U32 R15, RZ, RZ, R3 ;  /* 0x000000ffff0f9224 */ /* 0x000fca00078e0003 */
[----:B------:R0:W3:Y:S01]  /*8390*/  @!P1 LD.E.128 R24, desc[UR40][R14.64] ;  /* 0x000000280e189980 */ /* 0x0000e2000c101d00 */
[----:B------:R-:W-:Y:S02]  /*83a0*/  CS2R R38, SRZ ;  /* 0x0000000000267805 */ /* 0x000fe4000001ff00 */
[----:B------:R-:W-:Y:S01]  /*83b0*/  CS2R R36, SRZ ;  /* 0x0000000000247805 */ /* 0x000fe2000001ff00 */
[----:B------:R-:W1:Y:S04]  /*83c0*/  SHFL.IDX PT, R8, R29, 0x1, 0x1c1f ;  /* 0x003c1f001d087f89 */ /* 0x000e6800000e0000 */
[----:B0-----:R-:W0:Y:S01]  /*83d0*/  SHFL.IDX PT, R14, R28, 0x1, 0x1c1f ;  /* 0x003c1f001c0e7f89 */ /* 0x001e2200000e0000 */
[----:B--2---:R-:W-:Y:S02]  /*83e0*/  @!P1 IMAD.MOV.U32 R39, RZ, RZ, R5 ;  /* 0x000000ffff279224 */ /* 0x004fe400078e0005 */
[----:B------:R-:W-:-:S02]  /*83f0*/  @!P1 IMAD.MOV.U32 R36, RZ, RZ, R6 ;  /* 0x000000ffff249224 */ /* 0x000fc400078e0006 */
[----:B------:R-:W-:Y:S01]  /*8400*/  @!P1 IMAD.MOV.U32 R37, RZ, RZ, R7 ;  /* 0x000000ffff259224 */ /* 0x000fe200078e0007 */
[----:B------:R-:W-:Y:S01]  /*8410*/  CS2R R6, SRZ ;  /* 0x0000000000067805 */ /* 0x000fe2000001ff00 */
[----:B------:R-:W-:Y:S01]  /*8420*/  @!P1 IMAD.MOV.U32 R38, RZ, RZ, R4 ;  /* 0x000000ffff269224 */ /* 0x000fe200078e0004 */
[----:B------:R-:W-:Y:S01]  /*8430*/  CS2R R4, SRZ ;  /* 0x0000000000047805 */ /* 0x000fe2000001ff00 */
[----:B------:R-:W-:Y:S01]  /*8440*/  IMAD.MOV.U32 R3, RZ, RZ, R39 ;  /* 0x000000ffff037224 */ /* 0x000fe200078e0027 */
[----:B---3--:R-:W-:Y:S01]  /*8450*/  @!P1 MOV R6, R24 ;  /* 0x0000001800069202 */ /* 0x008fe20000000f00 */
[----:B------:R-:W-:Y:S01]  /*8460*/  IMAD.MOV.U32 R9, RZ, RZ, R36 ;  /* 0x000000ffff097224 */ /* 0x000fe200078e0024 */
[----:B------:R-:W-:Y:S01]  /*8470*/  MOV R0, R38 ;  /* 0x0000002600007202 */ /* 0x000fe20000000f00 */
[----:B------:R-:W-:Y:S01]  /*8480*/  IMAD.MOV.U32 R11, RZ, RZ, R37 ;  /* 0x000000ffff0b7224 */ /* 0x000fe200078e0025 */
[----:B------:R-:W-:Y:S01]  /*8490*/  PRMT R40, R3, 0x7610, R40 ;  /* 0x0000761003287816 */ /* 0x000fe20000000028 */
[----:B------:R-:W-:Y:S01]  /*84a0*/  @!P1 IMAD.MOV.U32 R7, RZ, RZ, R25 ;  /* 0x000000ffff079224 */ /* 0x000fe200078e0019 */
[----:B------:R2:W3:Y:S01]  /*84b0*/  SHFL.IDX PT, R3, R10, 0x1, 0x1c1f ;  /* 0x003c1f000a037f89 */ /* 0x0004e200000e0000 */
[----:B------:R-:W-:Y:S01]  /*84c0*/  @!P1 IMAD.MOV.U32 R4, RZ, RZ, R26 ;  /* 0x000000ffff049224 */ /* 0x000fe200078e001a */
[----:B------:R-:W-:Y:S01]  /*84d0*/  PRMT R9, R9, 0x5410, R11 ;  /* 0x0000541009097816 */ /* 0x000fe2000000000b */
[----:B------:R-:W-:Y:S01]  /*84e0*/  @!P1 IMAD.MOV.U32 R5, RZ, RZ, R27 ;  /* 0x000000ffff059224 */ /* 0x000fe200078e001b */
[----:B------:R-:W-:Y:S01]  /*84f0*/  PRMT R52, R52, 0x5410, R0 ;  /* 0x0000541034347816 */ /* 0x000fe20000000000 */
[----:B------:R-:W-:Y:S01]  /*8500*/  IMAD.MOV.U32 R11, RZ, RZ, R7 ;  /* 0x000000ffff0b7224 */ /* 0x000fe200078e0007 */
[----:B------:R-:W-:Y:S01]  /*8510*/  MOV R12, R4 ;  /* 0x00000004000c7202 */ /* 0x000fe20000000f00 */
[----:B------:R-:W-:Y:S01]  /*8520*/  IMAD.MOV.U32 R13, RZ, RZ, R5 ;  /* 0x000000ffff0d7224 */ /* 0x000fe200078e0005 */
[----:B------:R4:W0:Y:S01]  /*8530*/  SHFL.IDX PT, R0, R20, 0x1, 0x1c1f ;  /* 0x003c1f0014007f89 */ /* 0x00082200000e0000 */
[----:B--2---:R-:W-:Y:S01]  /*8540*/  IMAD.MOV.U32 R10, RZ, RZ, R6 ;  /* 0x000000ffff0a7224 */ /* 0x004fe200078e0006 */
[----:B------:R-:W-:-:S02]  /*8550*/  CS2R R24, SRZ ;  /* 0x0000000000187805 */ /* 0x000fc4000001ff00 */
[----:B------:R-:W-:Y:S02]  /*8560*/  PRMT R52, R13, 0x7610, R52 ;  /* 0x000076100d347816 */ /* 0x000fe40000000034 */
[----:B------:R-:W-:Y:S02]  /*8570*/  PRMT R51, R10, 0x5410, R12 ;  /* 0x000054100a337816 */ /* 0x000fe4000000000c */
[----:B-1--4-:R-:W-:-:S07]  /*8580*/  PRMT R20, R11, 0x7610, R20 ;  /* 0x000076100b147816 */ /* 0x012fce0000000014 */
.L_x_15470:
[----:B------:R-:W2:Y:S01]  /*8590*/  LDL R11, [R1+0xc8] ;  /* 0x0000c800010b7983 */ /* 0x000ea20000100800 */
[----:B------:R-:W-:Y:S01]  /*85a0*/  VIADD R35, R35, 0x40 ;  /* 0x0000004023237836 */ /* 0x000fe20000000000 */
[----:B------:R-:W-:Y:S01]  /*85b0*/  BSSY B1, `(.L_x_15225) ;  /* 0x0000016000017945 */ /* 0x000fe20003800000 */
[----:B------:R-:W-:Y:S02]  /*85c0*/  CS2R R26, SRZ ;  /* 0x00000000001a7805 */ /* 0x000fe4000001ff00 */
[----:B------:R-:W-:Y:S02]  /*85d0*/  CS2R R32, SRZ ;  /* 0x0000000000207805 */ /* 0x000fe4000001ff00 */
[----:B------:R-:W-:Y:S02]  /*85e0*/  ISETP.GE.AND P1, PT, R35, R30, PT ;  /* 0x0000001e2300720c */ /* 0x000fe40003f26270 */
[----:B------:R-:W-:Y:S02]  /*85f0*/  CS2R R34, SRZ ;  /* 0x0000000000227805 */ /* 0x000fe4000001ff00 */
[----:B--2---:R-:W-:-:S04]  /*8600*/  LEA.HI R10, R11, R11, RZ, 0x1 ;  /* 0x0000000b0b0a7211 */ /* 0x004fc800078f08ff */
[----:B------:R-:W-:-:S05]  /*8610*/  LOP3.LUT R10, R10, 0xfffffffe, RZ, 0xc0, !PT ;  /* 0xfffffffe0a0a7812 */ /* 0x000fca00078ec0ff */
[----:B------:R-:W-:-:S05]  /*8620*/  IMAD.IADD R10, R11, 0x1, -R10 ;  /* 0x000000010b0a7824 */ /* 0x000fca00078e0a0a */
        /* <DEDUP_REMOVED lines=9> */
[----:B0-----:R-:W-:-:S03]  /*86c0*/  IADD3 R14, P2, R14, R15, RZ ;  /* 0x0000000f0e0e7210 */ /* 0x001fc60007f5e0ff */
[----:B------:R-:W-:Y:S01]  /*86d0*/  IMAD.X R33, R0, 0x1, R13, P1 ;  /* 0x0000000100217824 */ /* 0x000fe200008e060d */
[----:B------:R-:W-:-:S05]  /*86e0*/  IADD3.X R15, R8, R13, RZ, P2, !PT ;  /* 0x0000000d080f7210 */ /* 0x000fca00017fe4ff */
[----:B------:R-:W5:Y:S04]  /*86f0*/  LD.E.128 R32, desc[UR40][R32.64] ;  /* 0x0000002820207980 */ /* 0x000f68000c101d00 */
[----:B------:R1:W5:Y:S02]  /*8700*/  LD.E.128 R24, desc[UR40][R14.64] ;  /* 0x000000280e187980 */ /* 0x000364000c101d00 */
.L_x_15226:
[----:B------:R-:W-:Y:S05]  /*8710*/  BSYNC B1 ;  /* 0x0000000000017941 */ /* 0x000fea0003800000 */
.L_x_15225:
[----:B0-----:R-:W2:Y:S01]  /*8720*/  LDL R0, [R1+0x98] ;  /* 0x0000980001007983 */ /* 0x001ea20000100800 */
[----:B------:R-:W0:Y:S01]  /*8730*/  SYNCS.PHASECHK.TRANS64.TRYWAIT P1, [R22+URZ+0x32400], R11 ;  /* 0x0324000b160075a7 */ /* 0x000e22000802017f */
[----:B---3-5:R-:W-:Y:S01]  /*8740*/  IMAD.MOV.U32 R3, RZ, RZ, R25 ;  /* 0x000000ffff037224 */ /* 0x028fe200078e0019 */
[----:B------:R-:W-:Y:S01]  /*8750*/  BSSY B1, `(.L_x_15227) ;  /* 0x000000f000017945 */ /* 0x000fe20003800000 */
[----:B------:R-:W-:Y:S02]  /*8760*/  VIADD R8, R23, 0x40 ;  /* 0x0000004017087836 */ /* 0x000fe40000000000 */
[----:B------:R-:W-:Y:S01]  /*8770*/  IMAD.MOV.U32 R12, RZ, RZ, R33 ;  /* 0x000000ffff0c7224 */ /* 0x000fe200078e0021 */
[----:B--2---:R-:W-:Y:S01]  /*8780*/  VIADDMNMX R30, R30, -R0, 0x80, PT ;  /* 0x000000801e1e7446 */ /* 0x004fe20003800900 */
[----:B------:R-:W-:-:S03]  /*8790*/  IMAD.MOV.U32 R0, RZ, RZ, R24 ;  /* 0x000000ffff007224 */ /* 0x000fc600078e0018 */
[-C--:B------:R-:W-:Y:S02]  /*87a0*/  ISETP.GE.OR P2, PT, R23, R30.reuse, P0 ;  /* 0x0000001e1700720c */ /* 0x080fe40000746670 */
[----:B------:R-:W-:Y:S01]  /*87b0*/  PRMT R53, R0, 0x5410, R3 ;  /* 0x0000541000357816 */ /* 0x000fe20000000003 */
[----:B------:R-:W-:Y:S01]  /*87c0*/  IMAD.MOV.U32 R0, RZ, RZ, R26 ;  /* 0x000000ffff007224 */ /* 0x000fe200078e001a */
[----:B------:R-:W-:Y:S01]  /*87d0*/  ISETP.GE.OR P0, PT, R8, R30, P0 ;  /* 0x0000001e0800720c */ /* 0x000fe20000706670 */
[----:B------:R-:W-:Y:S01]  /*87e0*/  IMAD.MOV.U32 R3, RZ, RZ, R27 ;  /* 0x000000ffff037224 */ /* 0x000fe200078e001b */
[----:B------:R-:W-:-:S04]  /*87f0*/  MOV R8, R32 ;  /* 0x0000002000087202 */ /* 0x000fc80000000f00 */
[----:B------:R-:W-:Y:S01]  /*8800*/  PRMT R54, R0, 0x5410, R3 ;  /* 0x0000541000367816 */ /* 0x000fe20000000003 */
[----:B------:R-:W-:Y:S01]  /*8810*/  IMAD.IADD R0, R16, 0x1, R31 ;  /* 0x0000000110007824 */ /* 0x000fe200078e021f */
[----:B------:R-:W-:Y:S01]  /*8820*/  PRMT R55, R8, 0x5410, R12 ;  /* 0x0000541008377816 */ /* 0x000fe2000000000c */
[----:B0-----:R-:W-:Y:S06]  /*8830*/  @!P1 BRA `(.L_x_15228) ;  /* 0x0000016c00bc9947 */ /* 0x001fec0003800000 */
.L_x_15471:
[----:B------:R-:W-:Y:S05]  /*8840*/  BSYNC B1 ;  /* 0x0000000000017941 */ /* 0x000fea0003800000 */
.L_x_15227:
[----:B------:R-:W-:Y:S01]  /*8850*/  BSSY B1, `(.L_x_15229) ;  /* 0x0000069000017945 */ /* 0x000fe20003800000 */
[----:B------:R-:W-:Y:S01]  /*8860*/  IMAD.MOV.U32 R56, RZ, RZ, R34 ;  /* 0x000000ffff387224 */ /* 0x000fe200078e0022 */
[----:B------:R-:W-:Y:S01]  /*8870*/  LOP3.LUT R0, R0, 0x38, RZ, 0xc0, !PT ;  /* 0x0000003800007812 */ /* 0x000fe200078ec0ff */
[----:B------:R-:W-:Y:S01]  /*8880*/  IMAD.MOV.U32 R57, RZ, RZ, R35 ;  /* 0x000000ffff397224 */ /* 0x000fe200078e0023 */
[----:B------:R-:W-:Y:S06]  /*8890*/  @P2 BRA `(.L_x_15230) ;  /* 0x0000000400902947 */ /* 0x000fec0003800000 */
[----:B------:R-:W2:Y:S01]  /*88a0*/  LDL R3, [R1+0xcc] ;  /* 0x0000cc0001037983 */ /* 0x000ea20000100800 */
[--C-:B------:R-:W-:Y:S02]  /*88b0*/  SHF.R.U64 R49, R36, 0x10, R37.reuse ;  /* 0x0000001024317819 */ /* 0x100fe40000001225 */
[----:B------:R-:W-:Y:S01]  /*88c0*/  SHF.R.U32.HI R44, RZ, 0x10, R37 ;  /* 0x00000010ff2c7819 */ /* 0x000fe20000011625 */
[----:B------:R-:W3:Y:S01]  /*88d0*/  S2R R8, SR_TID.X ;  /* 0x0000000000087919 */ /* 0x000ee20000002100 */
[----:B------:R-:W-:Y:S01]  /*88e0*/  SHF.R.U64 R50, R38, 0x10, R39 ;  /* 0x0000001026327819 */ /* 0x000fe20000001227 */
[----:B------:R-:W-:Y:S01]  /*88f0*/  HADD2.F32 R37, -RZ, R20.H0_H0 ;  /* 0x20000014ff257230 */ /* 0x000fe20000004100 */
[----:B------:R-:W-:Y:S02]  /*8900*/  SHF.R.U32.HI R38, RZ, 0x10, R7 ;  /* 0x00000010ff267819 */ /* 0x000fe40000011607 */
[----:B------:R-:W-:Y:S02]  /*8910*/  SHF.R.U64 R47, R4, 0x10, R5 ;  /* 0x00000010042f7819 */ /* 0x000fe40000001205 */
[----:B------:R-:W-:Y:S01]  /*8920*/  SHF.R.U32.HI R46, RZ, 0x10, R39 ;  /* 0x00000010ff2e7819 */ /* 0x000fe20000011627 */
[----:B------:R-:W-:Y:S01]  /*8930*/  HADD2.F32 R36, -RZ, R38.H0_H0 ;  /* 0x20000026ff247230 */ /* 0x000fe20000004100 */
[----:B------:R-:W-:-:S02]  /*8940*/  SHF.R.U32.HI R42, RZ, 0x10, R5 ;  /* 0x00000010ff2a7819 */ /* 0x000fc40000011605 */
[----:B------:R-:W-:Y:S01]  /*8950*/  SHF.R.U64 R48, R6, 0x10, R7 ;  /* 0x0000001006307819 */ /* 0x000fe20000001207 */
[----:B---3--:R-:W-:-:S05]  /*8960*/  VIADD R8, R8, 0xffffff80 ;  /* 0xffffff8008087836 */ /* 0x008fca0000000000 */
[----:B------:R-:W-:-:S04]  /*8970*/  SHF.R.S32.HI R21, RZ, 0x1f, R8 ;  /* 0x0000001fff157819 */ /* 0x000fc80000011408 */
[----:B------:R-:W-:-:S04]  /*8980*/  LEA.HI R21, R21, R8, RZ, 0x5 ;  /* 0x0000000815157211 */ /* 0x000fc800078f28ff */
[----:B------:R-:W-:Y:S02]  /*8990*/  SHF.R.S32.HI R21, RZ, 0x5, R21 ;  /* 0x00000005ff157819 */ /* 0x000fe40000011415 */
[----:B--2---:R-:W-:-:S04]  /*89a0*/  SHF.L.U32 R3, R3, 0x6, RZ ;  /* 0x0000000603037819 */ /* 0x004fc800000006ff */
[----:B0-----:R-:W-:-:S04]  /*89b0*/  LOP3.LUT R11, R3, 0x1c0, RZ, 0xc0, !PT ;  /* 0x000001c0030b7812 */ /* 0x001fc800078ec0ff */
[----:B------:R-:W-:Y:S02]  /*89c0*/  LOP3.LUT R3, R11, 0x38, R16, 0xf8, !PT ;  /* 0x000000380b037812 */ /* 0x000fe400078ef810 */
[----:B------:R-:W-:-:S04]  /*89d0*/  SHF.R.U32.HI R8, RZ, 0x3, R11 ;  /* 0x00000003ff087819 */ /* 0x000fc8000001160b */
[----:B------:R-:W-:-:S05]  /*89e0*/  LOP3.LUT R3, R3, R8, RZ, 0x3c, !PT ;  /* 0x0000000803037212 */ /* 0x000fca00078e3cff */
[----:B------:R-:W-:-:S04]  /*89f0*/  IMAD R3, R21, 0x200, R3 ;  /* 0x0000020015037824 */ /* 0x000fc800078e0203 */
[----:B------:R-:W-:Y:S01]  /*8a00*/  IMAD R43, R3, 0x2, R22 ;  /* 0x00000002032b7824 */ /* 0x000fe200078e0216 */
[----:B------:R-:W-:-:S04]  /*8a10*/  LOP3.LUT R3, R8, R0, R11, 0x1e, !PT ;  /* 0x0000000008037212 */ /* 0x000fc800078e1e0b */
[----:B-1----:R-:W0:Y:S01]  /*8a20*/  LDS.128 R12, [R43+0x18400] ;  /* 0x018400002b0c7984 */ /* 0x002e220000000c00 */
[----:B------:R-:W-:Y:S02]  /*8a30*/  IMAD R3, R21, 0x200, R3 ;  /* 0x0000020015037824 */ /* 0x000fe400078e0203 */
[----:B------:R-:W-:Y:S02]  /*8a40*/  HADD2.F32 R21, -RZ, R40.H0_H0 ;  /* 0x20000028ff157230 */ /* 0x000fe40000004100 */
[----:B------:R-:W-:-:S05]  /*8a50*/  IMAD R45, R3, 0x2, R22 ;  /* 0x00000002032d7824 */ /* 0x000fca00078e0216 */
[----:B------:R-:W1:Y:S01]  /*8a60*/  LDS.128 R28, [R45+0x18400] ;  /* 0x018400002d1c7984 */ /* 0x000e620000000c00 */
[--C-:B0-----:R-:W-:Y:S02]  /*8a70*/  HADD2.F32 R4, -RZ, R13.reuse.H0_H0 ;  /* 0x2000000dff047230 */ /* 0x101fe40000004100 */
[----:B------:R-:W-:Y:S02]  /*8a80*/  HADD2.F32 R13, -RZ, R13.H1_H1 ;  /* 0x3000000dff0d7230 */ /* 0x000fe40000004100 */
[--C-:B------:R-:W-:Y:S02]  /*8a90*/  HADD2.F32 R6, -RZ, R15.reuse.H0_H0 ;  /* 0x2000000fff067230 */ /* 0x100fe40000004100 */
[----:B------:R-:W-:Y:S02]  /*8aa0*/  HADD2.F32 R15, -RZ, R15.H1_H1 ;  /* 0x3000000fff0f7230 */ /* 0x000fe40000004100 */
[----:B------:R-:W-:Y:S02]  /*8ab0*/  HADD2.F32 R3, -RZ, R12.H0_H0 ;  /* 0x2000000cff037230 */ /* 0x000fe40000004100 */
        /* <DEDUP_REMOVED lines=22> */
[----:B------:R-:W-:Y:S02]  /*8c20*/  HADD2.F32 R20, -RZ, R51.H0_H0 ;  /* 0x20000033ff147230 */ /* 0x000fe40000004100 */
[----:B------:R-:W-:Y:S01]  /*8c30*/  FFMA.FTZ R42, R13, R36, R4 ;  /* 0x000000240d2a7223 */ /* 0x000fe20000010004 */
[----:B------:R-:W-:Y:S02]  /*8c40*/  HADD2.F32 R4, -RZ, R52.H1_H1 ;  /* 0x30000034ff047230 */ /* 0x000fe40000004100 */
[-C--:B------:R-:W-:Y:S01]  /*8c50*/  FMUL.FTZ R46, R31, R8.reuse ;  /* 0x000000081f2e7220 */ /* 0x080fe20000410000 */
[----:B------:R-:W-:Y:S01]  /*8c60*/  FFMA.FTZ R44, R15, R8, -R6 ;  /* 0x000000080f2c7223 */ /* 0x000fe20000010806 */
[----:B------:R-:W-:-:S02]  /*8c70*/  HADD2.F32 R11, -RZ, R30.H0_H0 ;  /* 0x2000001eff0b7230 */ /* 0x000fc40000004100 */
[C---:B------:R-:W-:Y:S01]  /*8c80*/  FMUL.FTZ R36, R7.reuse, R20 ;  /* 0x0000001407247220 */ /* 0x040fe20000410000 */
[----:B------:R-:W-:Y:S02]  /*8c90*/  HADD2.F32 R8, -RZ, R51.H1_H1 ;  /* 0x30000033ff087230 */ /* 0x000fe40000004100 */
[----:B------:R-:W-:Y:S01]  /*8ca0*/  FMUL.FTZ R7, R7, R4 ;  /* 0x0000000407077220 */ /* 0x000fe20000410000 */
[----:B------:R-:W-:Y:S02]  /*8cb0*/  HADD2.F32 R6, -RZ, R9.H0_H0 ;  /* 0x20000009ff067230 */ /* 0x000fe40000004100 */
[----:B------:R-:W-:Y:S01]  /*8cc0*/  FFMA.FTZ R46, R15, R38, R46 ;  /* 0x000000260f2e7223 */ /* 0x000fe2000001002e */
[----:B------:R-:W-:Y:S01]  /*8cd0*/  FFMA.FTZ R4, R3, R4, -R36 ;  /* 0x0000000403047223 */ /* 0x000fe20000010824 */
[----:B------:R-:W-:Y:S02]  /*8ce0*/  HADD2.F32 R5, -RZ, R14.H0_H0 ;  /* 0x2000000eff057230 */ /* 0x000fe40000004100 */
[C---:B------:R-:W-:Y:S01]  /*8cf0*/  FMUL.FTZ R38, R11.reuse, R8 ;  /* 0x000000080b267220 */ /* 0x040fe20000410000 */
[----:B------:R-:W-:Y:S01]  /*8d00*/  FMUL.FTZ R36, R11, R6 ;  /* 0x000000060b247220 */ /* 0x000fe20000410000 */
[----:B------:R-:W-:-:S02]  /*8d10*/  HADD2.F32 R28, -RZ, R28.H1_H1 ;  /* 0x3000001cff1c7230 */ /* 0x000fc40000004100 */
[----:B------:R-:W-:Y:S01]  /*8d20*/  FFMA.FTZ R20, R3, R20, R7 ;  /* 0x0000001403147223 */ /* 0x000fe20000010007 */
[----:B------:R-:W-:Y:S02]  /*8d30*/  HADD2.F32 R30, -RZ, R30.H1_H1 ;  /* 0x3000001eff1e7230 */ /* 0x000fe40000004100 */
[C---:B------:R-:W-:Y:S01]  /*8d40*/  FFMA.FTZ R6, R5.reuse, R6, -R38 ;  /* 0x0000000605067223 */ /* 0x040fe20000010826 */
[----:B------:R-:W-:Y:S02]  /*8d50*/  HADD2.F32 R9, -RZ, R48.H0_H0 ;  /* 0x20000030ff097230 */ /* 0x000fe40000004100 */
[----:B------:R-:W-:Y:S01]  /*8d60*/  FFMA.FTZ R36, R5, R8, R36 ;  /* 0x0000000805247223 */ /* 0x000fe20000010024 */
[----:B------:R-:W-:Y:S01]  /*8d70*/  HADD2.F32 R11, -RZ, R47.H0_H0 ;  /* 0x2000002fff0b7230 */ /* 0x000fe20000004100 */
[----:B------:R-:W-:Y:S01]  /*8d80*/  F2FP.F16.F32.PACK_AB R15, R46, R39 ;  /* 0x000000272e0f723e */ /* 0x000fe200000000ff */
        /* <DEDUP_REMOVED lines=21> */
.L_x_15230:
[----:B------:R-:W-:Y:S05]  /*8ee0*/  BSYNC B1 ;  /* 0x0000000000017941 */ /* 0x000fea0003800000 */
.L_x_15229:
[----:B------:R-:W-:Y:S01]  /*8ef0*/  PRMT R41, R56, 0x5410, R57 ;  /* 0x0000541038297816 */ /* 0x000fe20000000039 */
[----:B------:R-:W-:Y:S06]  /*8f00*/  @P0 BRA `(.L_x_15221) ;  /* 0x0000000400800947 */ /* 0x000fec0003800000 */
[----:B------:R-:W3:Y:S01]  /*8f10*/  LDL R3, [R1+0xb4] ;  /* 0x0000b40001037983 */ /* 0x000ee20000100800 */
[C---:B--2---:R-:W-:Y:S02]  /*8f20*/  VIADD R4, R23.reuse, 0x40 ;  /* 0x0000004017047836 */ /* 0x044fe40000000000 */
[----:B------:R-:W-:Y:S01]  /*8f30*/  VIADD R5, R23, 0x40 ;  /* 0x0000004017057836 */ /* 0x000fe20000000000 */
[----:B------:R-:W2:Y:S02]  /*8f40*/  LDL R42, [R1+0xd0] ;  /* 0x0000d000012a7983 */ /* 0x000ea40000100800 */
[----:B------:R-:W-:Y:S01]  /*8f50*/  SHF.L.U32 R4, R4, 0x6, RZ ;  /* 0x0000000604047819 */ /* 0x000fe200000006ff */
[----:B------:R-:W-:-:S03]  /*8f60*/  IMAD.SHL.U32 R5, R5, 0x40, RZ ;  /* 0x0000004005057824 */ /* 0x000fc600078e00ff */
[----:B------:R-:W-:Y:S02]  /*8f70*/  LOP3.LUT R4, R4, 0x1c0, RZ, 0xc0, !PT ;  /* 0x000001c004047812 */ /* 0x000fe400078ec0ff */
[----:B------:R-:W-:Y:S02]  /*8f80*/  LOP3.LUT R5, R5, 0x1c0, RZ, 0xc0, !PT ;  /* 0x000001c005057812 */ /* 0x000fe400078ec0ff */
[----:B------:R-:W-:-:S04]  /*8f90*/  SHF.R.U32.HI R4, RZ, 0x3, R4 ;  /* 0x00000003ff047819 */ /* 0x000fc80000011604 */
[----:B------:R-:W-:Y:S02]  /*8fa0*/  LOP3.LUT R0, R4, R0, R5, 0x1e, !PT ;  /* 0x0000000004007212 */ /* 0x000fe400078e1e05 */
[--C-:B------:R-:W-:Y:S02]  /*8fb0*/  SHF.R.U64 R39, R34, 0x10, R35.reuse ;  /* 0x0000001022277819 */ /* 0x100fe40000001223 */
[----:B------:R-:W-:Y:S01]  /*8fc0*/  SHF.R.U32.HI R36, RZ, 0x10, R35 ;  /* 0x00000010ff247819 */ /* 0x000fe20000011623 */
[----:B------:R-:W-:Y:S01]  /*8fd0*/  HADD2.F32 R29, -RZ, R53.H1_H1 ;  /* 0x30000035ff1d7230 */ /* 0x000fe20000004100 */
[----:B------:R-:W-:Y:S02]  /*8fe0*/  SHF.R.U32.HI R28, RZ, 0x10, R25 ;  /* 0x00000010ff1c7819 */ /* 0x000fe40000011619 */
[--C-:B------:R-:W-:Y:S02]  /*8ff0*/  SHF.R.U64 R37, R26, 0x10, R27.reuse ;  /* 0x000000101a257819 */ /* 0x100fe4000000121b */
[----:B------:R-:W-:Y:S01]  /*9000*/  SHF.R.U32.HI R35, RZ, 0x10, R27 ;  /* 0x00000010ff237819 */ /* 0x000fe2000001161b */
[----:B------:R-:W-:Y:S01]  /*9010*/  HADD2.F32 R27, -RZ, R55.H1_H1 ;  /* 0x30000037ff1b7230 */ /* 0x000fe20000004100 */
[--C-:B------:R-:W-:Y:S01]  /*9020*/  SHF.R.U64 R40, R32, 0x10, R33.reuse ;  /* 0x0000001020287819 */ /* 0x100fe20000001221 */
[----:B------:R-:W-:Y:S01]  /*9030*/  HADD2.F32 R28, -RZ, R28.H0_H0 ;  /* 0x2000001cff1c7230 */ /* 0x000fe20000004100 */
[----:B------:R-:W-:Y:S01]  /*9040*/  SHF.R.U32.HI R32, RZ, 0x10, R33 ;  /* 0x00000010ff207819 */ /* 0x000fe20000011621 */
[----:B------:R-:W-:Y:S01]  /*9050*/  HADD2.F32 R26, -RZ, R53.H0_H0 ;  /* 0x20000035ff1a7230 */ /* 0x000fe20000004100 */
[----:B------:R-:W-:Y:S01]  /*9060*/  SHF.R.U64 R38, R24, 0x10, R25 ;  /* 0x0000001018267819 */ /* 0x000fe20000001219 */
[----:B---3--:R-:W-:-:S04]  /*9070*/  IMAD.IADD R3, R3, 0x1, R0 ;  /* 0x0000000103037824 */ /* 0x008fc800078e0200 */
[----:B------:R-:W-:Y:S01]  /*9080*/  IMAD R3, R3, 0x2, R22 ;  /* 0x0000000203037824 */ /* 0x000fe200078e0216 */
[----:B--2---:R-:W2:Y:S04]  /*9090*/  LDS.128 R4, [R42+0x18400] ;  /* 0x018400002a047984 */ /* 0x004ea80000000c00 */
[----:B-1----:R-:W1:Y:S01]  /*90a0*/  LDS.128 R12, [R3+0x18400] ;  /* 0x01840000030c7984 */ /* 0x002e620000000c00 */
[----:B--2---:R-:W-:Y:S02]  /*90b0*/  HADD2.F32 R8, -RZ, R5.H0_H0 ;  /* 0x20000005ff087230 */ /* 0x004fe40000004100 */
        /* <DEDUP_REMOVED lines=10> */
[----:B------:R-:W-:-:S02]  /*9160*/  HADD2.F32 R8, -RZ, R55.H0_H0 ;  /* 0x20000037ff087230 */ /* 0x000fc40000004100 */
[-C--:B------:R-:W-:Y:S01]  /*9170*/  FMUL.FTZ R32, R21, R20.reuse ;  /* 0x0000001415207220 */ /* 0x080fe20000410000 */
[----:B------:R-:W-:Y:S02]  /*9180*/  HADD2.F32 R0, -RZ, R4.H0_H0 ;  /* 0x20000004ff007230 */ /* 0x000fe40000004100 */
        /* <DEDUP_REMOVED lines=8> */
[----:B------:R-:W-:Y:S02]  /*9210*/  HADD2.F32 R5, -RZ, R41.H0_H0 ;  /* 0x20000029ff057230 */ /* 0x000fe40000004100 */
[----:B------:R-:W-:Y:S01]  /*9220*/  FFMA.FTZ R27, R0, R26, R13 ;  /* 0x0000001a001b7223 */ /* 0x000fe2000001000d */
[----:B------:R-:W-:Y:S01]  /*9230*/  FMUL.FTZ R8, R24, R20 ;  /* 0x0000001418087220 */ /* 0x000fe20000410000 */
[----:B------:R-:W-:Y:S02]  /*9240*/  HADD2.F32 R25, -RZ, R15.H0_H0 ;  /* 0x2000000fff197230 */ /* 0x000fe40000004100 */
[----:B------:R-:W-:Y:S02]  /*9250*/  HADD2.F32 R26, -RZ, R54.H1_H1 ;  /* 0x30000036ff1a7230 */ /* 0x000fe40000004100 */
[----:B------:R-:W-:Y:S02]  /*9260*/  HADD2.F32 R0, -RZ, R41.H1_H1 ;  /* 0x30000029ff007230 */ /* 0x000fe40000004100 */
[----:B------:R-:W-:Y:S01]  /*9270*/  FFMA.FTZ R28, R9, R5, -R8 ;  /* 0x00000005091c7223 */ /* 0x000fe20000010808 */
[----:B------:R-:W-:-:S02]  /*9280*/  HADD2.F32 R8, -RZ, R36.H0_H0 ;  /* 0x20000024ff087230 */ /* 0x000fc40000004100 */
[----:B------:R-:W-:Y:S01]  /*9290*/  FMUL.FTZ R34, R24, R5 ;  /* 0x0000000518227220 */ /* 0x000fe20000410000 */
[----:B0-----:R-:W-:Y:S02]  /*92a0*/  HADD2.F32 R11, -RZ, R7.H0_H0 ;  /* 0x20000007ff0b7230 */ /* 0x001fe40000004100 */
[C---:B------:R-:W-:Y:S01]  /*92b0*/  FMUL.FTZ R36, R25.reuse, R26 ;  /* 0x0000001a19247220 */ /* 0x040fe20000410000 */
[----:B------:R-:W-:Y:S02]  /*92c0*/  HADD2.F32 R15, -RZ, R15.H1_H1 ;  /* 0x3000000fff0f7230 */ /* 0x000fe40000004100 */
[----:B------:R-:W-:Y:S01]  /*92d0*/  FMUL.FTZ R25, R25, R0 ;  /* 0x0000000019197220 */ /* 0x000fe20000410000 */
[----:B------:R-:W-:Y:S02]  /*92e0*/  HADD2.F32 R24, -RZ, R35.H0_H0 ;  /* 0x20000023ff187230 */ /* 0x000fe40000004100 */
[----:B------:R-:W-:Y:S01]  /*92f0*/  FFMA.FTZ R34, R9, R20, R34 ;  /* 0x0000001409227223 */ /* 0x000fe20000010022 */
[----:B------:R-:W-:-:S02]  /*9300*/  HADD2.F32 R7, -RZ, R7.H1_H1 ;  /* 0x30000007ff077230 */ /* 0x000fc40000004100 */
[C---:B------:R-:W-:Y:S01]  /*9310*/  FFMA.FTZ R36, R11.reuse, R0, -R36 ;  /* 0x000000000b247223 */ /* 0x040fe20000010824 */
[----:B------:R-:W-:Y:S01]  /*9320*/  FFMA.FTZ R25, R11, R26, R25 ;  /* 0x0000001a0b197223 */ /* 0x000fe20000010019 */
[----:B------:R-:W-:Y:S02]  /*9330*/  HADD2.F32 R12, -RZ, R12.H1_H1 ;  /* 0x3000000cff0c7230 */ /* 0x000fe40000004100 */
[C---:B------:R-:W-:Y:S01]  /*9340*/  FMUL.FTZ R20, R15.reuse, R24 ;  /* 0x000000180f147220 */ /* 0x040fe20000410000 */
[----:B------:R-:W-:Y:S01]  /*9350*/  FMUL.FTZ R0, R15, R8 ;  /* 0x000000080f007220 */ /* 0x000fe20000410000 */
[----:B------:R-:W-:Y:S02]  /*9360*/  HADD2.F32 R11, -RZ, R38.H0_H0 ;  /* 0x20000026ff0b7230 */ /* 0x000fe40000004100 */
[----:B------:R-:W-:Y:S02]  /*9370*/  HADD2.F32 R14, -RZ, R14.H1_H1 ;  /* 0x3000000eff0e7230 */ /* 0x000fe40000004100 */
[----:B------:R-:W-:-:S02]  /*9380*/  HADD2.F32 R5, -RZ, R40.H0_H0 ;  /* 0x20000028ff057230 */ /* 0x000fc40000004100 */
[----:B------:R-:W-:Y:S02]  /*9390*/  HADD2.F32 R13, -RZ, R37.H0_H0 ;  /* 0x20000025ff0d7230 */ /* 0x000fe40000004100 */
[----:B------:R-:W-:Y:S02]  /*93a0*/  HADD2.F32 R9, -RZ, R39.H0_H0 ;  /* 0x20000027ff097230 */ /* 0x000fe40000004100 */
[C---:B------:R-:W-:Y:S01]  /*93b0*/  FFMA.FTZ R29, R7.reuse, R8, -R20 ;  /* 0x00000008071d7223 */ /* 0x040fe20000010814 */
[----:B------:R-:W-:Y:S01]  /*93c0*/  FFMA.FTZ R24, R7, R24, R0 ;  /* 0x0000001807187223 */ /* 0x000fe20000010000 */
[----:B------:R-:W-:Y:S02]  /*93d0*/  HADD2.F32 R4, -RZ, R4.H1_H1 ;  /* 0x30000004ff047230 */ /* 0x000fe40000004100 */
        /* <DEDUP_REMOVED lines=19> */
.L_x_15221:
[----:B------:R-:W-:Y:S05]  /*9510*/  BSYNC B0 ;  /* 0x0000000000007941 */ /* 0x000fea0003800000 */
.L_x_15207:
        /* <DEDUP_REMOVED lines=8> */
.L_x_15204:
[----:B--2---:R-:W2:Y:S01]  /*95a0*/  S2R R0, SR_TID.X ;  /* 0x0000000000007919 */ /* 0x004ea20000002100 */
[----:B-1-3--:R-:W-:Y:S01]  /*95b0*/  MOV R3, UR47 ;  /* 0x0000002f00037c02 */ /* 0x00afe20008000f00 */
[----:B------:R-:W-:Y:S05]  /*95c0*/  WARPSYNC.ALL ;  /* 0x0000000000007948 */ /* 0x000fea0003800000 */
[----:B------:R-:W-:Y:S02]  /*95d0*/  ISETP.NE.AND P0, PT, R3, 0x3, PT ;  /* 0x000000030300780c */ /* 0x000fe40003f05270 */
[----:B--2---:R-:W-:-:S05]  /*95e0*/  SHF.R.U32.HI R0, RZ, 0x7, R0 ;  /* 0x00000007ff007819 */ /* 0x004fca0000011600 */
[----:B------:R-:W-:-:S05]  /*95f0*/  VIADD R0, R0, 0x8 ;  /* 0x0000000800007836 */ /* 0x000fca0000000000 */
[----:B------:R1:W-:Y:S06]  /*9600*/  BAR.SYNC.DEFER_BLOCKING R0, 0x100 ;  /* 0x000400000000751d */ /* 0x0003ec0000010000 */
[----:B------:R-:W-:Y:S05]  /*9610*/  @!P0 BRA `(.L_x_15231) ;  /* 0x0000000000048947 */ /* 0x000fea0003800000 */
[----:B------:R-:W-:Y:S01]  /*9620*/  BPT.TRAP 0x1 ;  /* 0x000000040000795c */ /* 0x000fe20000300000 */
.L_x_15231:
[----:B0-----:R-:W-:Y:S01]  /*9630*/  IMAD R13, R18, 0x8, R22 ;  /* 0x00000008120d7824 */ /* 0x001fe200078e0216 */
[----:B------:R-:W-:-:S04]  /*9640*/  SHF.L.U32 R6, R202, 0x1f, RZ ;  /* 0x0000001fca067819 */ /* 0x000fc800000006ff */
[----:B------:R0:W2:Y:S01]  /*9650*/  SYNCS.PHASECHK.TRANS64.TRYWAIT P1, [R13+URZ+0x32430], R6 ;  /* 0x032430060d0075a7 */ /* 0x0000a2000802017f */
[----:B------:R-:W-:Y:S05]  /*9660*/  @!P0 BRA `(.L_x_15232) ;  /* 0x0000000000048947 */ /* 0x000fea0003800000 */
[----:B------:R-:W-:Y:S01]  /*9670*/  BPT.TRAP 0x1 ;  /* 0x000000040000795c */ /* 0x000fe20000300000 */
.L_x_15232:
[----:B------:R-:W-:-:S05]  /*9680*/  VIADD R3, R22, 0x1c400 ;  /* 0x0001c40016037836 */ /* 0x000fca0000000000 */
[----:B------:R-:W-:-:S04]  /*9690*/  SHF.R.U32.HI R3, RZ, 0x4, R3 ;  /* 0x00000004ff037819 */ /* 0x000fc80000011603 */
[----:B------:R-:W-:-:S04]  /*96a0*/  LOP3.LUT R3, R3, 0x3fff, RZ, 0xc0, !PT ;  /* 0x00003fff03037812 */ /* 0x000fc800078ec0ff */
[----:B------:R-:W-:-:S05]  /*96b0*/  LOP3.LUT R3, R3, 0x10000, RZ, 0xfc, !PT ;  /* 0x0001000003037812 */ /* 0x000fca00078efcff */
[----:B------:R3:W-:Y:S01]  /*96c0*/  STL [R1+0x94], R3 ;  /* 0x0000940301007387 */ /* 0x0007e20000100800 */
[----:B--2---:R-:W-:Y:S05]  /*96d0*/  @P1 BRA `(.L_x_15233) ;  /* 0x0000000000081947 */ /* 0x004fea0003800000 */
[----:B------:R-:W2:Y:S02]  /*96e0*/  SYNCS.PHASECHK.TRANS64.TRYWAIT P1, [R13+URZ+0x32430], R6 ;  /* 0x032430060d0075a7 */ /* 0x000ea4000802017f */
[----:B--2---:R-:W-:Y:S05]  /*96f0*/  @!P1 BRA `(.L_x_15234) ;  /* 0x0000016000209947 */ /* 0x004fea0003800000 */
.L_x_15233:
[----:B---3--:R-:W3:Y:S01]  /*9700*/  LDL R3, [R1+0x94] ;  /* 0x0000940001037983 */ /* 0x008ee20000100800 */
[----:B------:R-:W-:Y:S01]  /*9710*/  IMAD.MOV.U32 R5, RZ, RZ, 0x40000040 ;  /* 0x40000040ff057424 */ /* 0x000fe200078e00ff */
[----:B------:R-:W-:Y:S05]  /*9720*/  WARPSYNC.ALL ;  /* 0x0000000000007948 */ /* 0x000fea0003800000 */
[C---:B------:R-:W-:Y:S01]  /*9730*/  R2UR UR4, R212.reuse ;  /* 0x00000000d40472ca */ /* 0x040fe200000e0000 */
[----:B------:R-:W-:Y:S01]  /*9740*/  WARPGROUP.ARRIVE ;  /* 0x00000000000079c5 */ /* 0x000fe20000000000 */
[----:B------:R-:W-:Y:S01]  /*9750*/  R2UR UR5, R213 ;  /* 0x00000000d50572ca */ /* 0x000fe200000e0000 */
[C---:B------:R-:W-:Y:S01]  /*9760*/  VIADD R74, R212.reuse, 0x2 ;  /* 0x00000002d44a7836 */ /* 0x040fe20000000000 */
[----:B------:R-:W-:Y:S01]  /*9770*/  R2UR UR7, R5 ;  /* 0x00000000050772ca */ /* 0x000fe200000e0000 */
[----:B------:R-:W-:Y:S01]  /*9780*/  IMAD.MOV.U32 R9, RZ, RZ, 0x40000040 ;  /* 0x40000040ff097424 */ /* 0x000fe200078e00ff */
[----:B------:R-:W-:Y:S01]  /*9790*/  MOV R75, 0x40000040 ;  /* 0x40000040004b7802 */ /* 0x000fe20000000f00 */
[C---:B------:R-:W-:Y:S01]  /*97a0*/  VIADD R20, R212.reuse, 0x4 ;  /* 0x00000004d4147836 */ /* 0x040fe20000000000 */
[----:B------:R-:W-:Y:S01]  /*97b0*/  IADD3 R14, R212, 0x6, RZ ;  /* 0x00000006d40e7810 */ /* 0x000fe20007ffe0ff */
[----:B------:R-:W-:Y:S01]  /*97c0*/  IMAD.MOV.U32 R21, RZ, RZ, 0x40000040 ;  /* 0x40000040ff157424 */ /* 0x000fe200078e00ff */
[----:B------:R-:W-:Y:S01]  /*97d0*/  BSSY B0, `(.L_x_15235) ;  /* 0x0000026000007945 */ /* 0x000fe20003800000 */
[----:B------:R-:W-:Y:S01]  /*97e0*/  IMAD.MOV.U32 R15, RZ, RZ, 0x40000040 ;  /* 0x40000040ff0f7424 */ /* 0x000fe200078e00ff */
[----:B------:R4:W-:Y:S01]  /*97f0*/  STL.64 [R1+0x88], R74 ;  /* 0x0000884a01007387 */ /* 0x0009e20000100a00 */
[----:B------:R-:W-:-:S03]  /*9800*/  IMAD.MOV.U32 R5, RZ, RZ, 0x40000040 ;  /* 0x40000040ff057424 */ /* 0x000fc600078e00ff */
[----:B------:R4:W-:Y:S04]  /*9810*/  STL.64 [R1+0x80], R20 ;  /* 0x0000801401007387 */ /* 0x0009e80000100a00 */
[----:B------:R4:W-:Y:S01]  /*9820*/  STL.64 [R1+0x78], R14 ;  /* 0x0000780e01007387 */ /* 0x0009e20000100a00 */
[----:B---3--:R-:W-:Y:S01]  /*9830*/  IMAD R4, R18, 0x300, R3 ;  /* 0x0000030012047824 */ /* 0x008fe200078e0203 */
[----:B------:R-:W-:-:S03]  /*9840*/  SHF.L.U32 R3, R10, 0x1f, RZ ;  /* 0x0000001f0a037819 */ /* 0x000fc600000006ff */
[C---:B------:R-:W-:Y:S01]  /*9850*/  VIADD R8, R4.reuse, 0x2 ;  /* 0x0000000204087836 */ /* 0x040fe20000000000 */
[----:B------:R-:W-:-:S13]  /*9860*/  R2UR UR6, R4 ;  /* 0x00000000040672ca */ /* 0x000fda00000e0000 */
[----:B------:R-:W-:Y:S01]  /*9870*/  HGMMA.64x96x16.F32 R24, gdesc[UR4], RZ, !UPT, gsb0 ;  /* 0x01600000041879f0 */ /* 0x000fe2000c0008ff */
        /* <DEDUP_REMOVED lines=23> */
[----:B------:R-:W-:Y:S03]  /*99f0*/  HGMMA.64x96x16.F32 R24, gdesc[UR4], R24, gsb0 ;  /* 0x01600000041879f0 */ /* 0x000fe60008000818 */
[----:B------:R-:W-:Y:S02]  /*9a00*/  WARPGROUP.DEPBAR.LE gsb0, 0x0 ;  /* 0x00008000000079c5 */ /* 0x000fe40000010000 */
[----:B------:R-:W3:Y:S02]  /*9a10*/  SYNCS.PHASECHK.TRANS64.TRYWAIT P1, [R22+URZ+0x32410], R3 ;  /* 0x03241003160075a7 */ /* 0x000ee4000802017f */
[----:B---34-:R-:W-:Y:S05]  /*9a20*/  @!P1 BRA `(.L_x_15236) ;  /* 0x0000015c00689947 */ /* 0x018fea0003800000 */
.L_x_15472:
[----:B------:R-:W-:Y:S05]  /*9a30*/  BSYNC B0 ;  /* 0x0000000000007941 */ /* 0x000fea0003800000 */
.L_x_15235:
[----:B------:R-:W-:Y:S05]  /*9a40*/  @!P0 BRA `(.L_x_15237) ;  /* 0x0000000000048947 */ /* 0x000fea0003800000 */
[----:B------:R-:W-:Y:S01]  /*9a50*/  BPT.TRAP 0x1 ;  /* 0x000000040000795c */ /* 0x000fe20000300000 */
.L_x_15237:
[----:B------:R4:W0:Y:S01]  /*9a60*/  SYNCS.PHASECHK.TRANS64.TRYWAIT P1, [R13+URZ+0x32450], R6 ;  /* 0x032450060d0075a7 */ /* 0x000822000802017f */
[----:B------:R-:W-:Y:S05]  /*9a70*/  @!P0 BRA `(.L_x_15238) ;  /* 0x0000000000048947 */ /* 0x000fea0003800000 */
[----:B------:R-:W-:Y:S01]  /*9a80*/  BPT.TRAP 0x1 ;  /* 0x000000040000795c */ /* 0x000fe20000300000 */
.L_x_15238:
[----:B0-----:R-:W-:Y:S05]  /*9a90*/  @P1 BRA `(.L_x_15239) ;  /* 0x0000000000081947 */ /* 0x001fea0003800000 */
[----:B------:R-:W0:Y:S02]  /*9aa0*/  SYNCS.PHASECHK.TRANS64.TRYWAIT P1, [R13+URZ+0x32450], R6 ;  /* 0x032450060d0075a7 */ /* 0x000e24000802017f */
[----:B0-----:R-:W-:Y:S05]  /*9ab0*/  @!P1 BRA `(.L_x_15240) ;  /* 0x0000015c00589947 */ /* 0x001fea0003800000 */
.L_x_15239:
[----:B------:R-:W-:Y:S05]  /*9ac0*/  WARPSYNC.ALL ;  /* 0x0000000000007948 */ /* 0x000fea0003800000 */
[----:B------:R-:W-:Y:S01]  /*9ad0*/  R2UR UR39, R22 ;  /* 0x00000000162772ca */ /* 0x000fe200000e0000 */
[----:B------:R-:W-:Y:S01]  /*9ae0*/  IMAD.MOV.U32 R15, RZ, RZ, 0xc00 ;  /* 0x00000c00ff0f7424 */ /* 0x000fe200078e00ff */
[----:B------:R-:W-:Y:S01]  /*9af0*/  LOP3.LUT R4, R72, 0x10000, RZ, 0xfc, !PT ;  /* 0x0001000048047812 */ /* 0x000fe200078efcff */
[----:B------:R-:W-:Y:S01]  /*9b00*/  IMAD.MOV.U32 R5, RZ, RZ, 0x40000040 ;  /* 0x40000040ff057424 */ /* 0x000fe200078e00ff */
[----:B------:R-:W-:Y:S01]  /*9b10*/  WARPGROUP.ARRIVE ;  /* 0x00000000000079c5 */ /* 0x000fe20000000000 */
[----:B------:R-:W-:Y:S01]  /*9b20*/  IMAD.MOV.U32 R83, RZ, RZ, 0x40000040 ;  /* 0x40000040ff537424 */ /* 0x000fe200078e00ff */
[C---:B------:R-:W-:Y:S01]  /*9b30*/  R2UR UR4, R4.reuse ;  /* 0x00000000040472ca */ /* 0x040fe200000e0000 */
[C---:B------:R-:W-:Y:S01]  /*9b40*/  VIADD R82, R4.reuse, 0x2 ;  /* 0x0000000204527836 */ /* 0x040fe20000000000 */
[----:B------:R-:W-:Y:S01]  /*9b50*/  R2UR UR5, R5 ;  /* 0x00000000050572ca */ /* 0x000fe200000e0000 */
[----:B------:R-:W-:Y:S01]  /*9b60*/  IMAD.MOV.U32 R7, RZ, RZ, 0x40000040 ;  /* 0x40000040ff077424 */ /* 0x000fe200078e00ff */
[----:B---3--:R-:W0:Y:S01]  /*9b70*/  S2R R3, SR_TID.X ;  /* 0x0000000000037919 */ /* 0x008e220000002100 */
[----:B------:R-:W-:-:S02]  /*9b80*/  VIADD R80, R4, 0x4 ;  /* 0x0000000404507836 */ /* 0x000fc40000000000 */
[----:B------:R-:W-:Y:S01]  /*9b90*/  UIADD3 UR39, UR39, 0x400, URZ ;  /* 0x0000040027277890 */ /* 0x000fe2000fffe03f */
[----:B------:R-:W-:Y:S01]  /*9ba0*/  IMAD.MOV.U32 R81, RZ, RZ, 0x40000040 ;  /* 0x40000040ff517424 */ /* 0x000fe200078e00ff */
[----:B------:R3:W-:Y:S01]  /*9bb0*/  STL.64 [R1+0x70], R82 ;  /* 0x0000705201007387 */ /* 0x0007e20000100a00 */
[C---:B------:R-:W-:Y:S01]  /*9bc0*/  VIADD R78, R4.reuse, 0x6 ;  /* 0x00000006044e7836 */ /* 0x040fe20000000000 */
[----:B------:R-:W-:Y:S01]  /*9bd0*/  USHF.R.U32.HI UR39, URZ, 0x4, UR39 ;  /* 0x000000043f277899 */ /* 0x000fe20008011627 */
[----:B------:R-:W-:Y:S01]  /*9be0*/  IMAD.MOV.U32 R79, RZ, RZ, 0x40000040 ;  /* 0x40000040ff4f7424 */ /* 0x000fe200078e00ff */
[----:B------:R3:W-:Y:S01]  /*9bf0*/  STL.64 [R1+0x68], R80 ;  /* 0x0000685001007387 */ /* 0x0007e20000100a00 */
[C---:B------:R-:W-:Y:S01]  /*9c00*/  VIADD R76, R4.reuse, 0x400 ;  /* 0x00000400044c7836 */ /* 0x040fe20000000000 */
[----:B------:R-:W-:Y:S01]  /*9c10*/  ULOP3.LUT UR39, UR39, 0x3fff, URZ, 0xc0, !UPT ;  /* 0x00003fff27277892 */ /* 0x000fe2000f8ec03f */
[----:B------:R-:W-:Y:S01]  /*9c20*/  IMAD.MOV.U32 R77, RZ, RZ, 0x40000040 ;  /* 0x40000040ff4d7424 */ /* 0x000fe200078e00ff */
[----:B------:R3:W-:Y:S01]  /*9c30*/  STL.64 [R1+0x60], R78 ;  /* 0x0000604e01007387 */ /* 0x0007e20000100a00 */
[C---:B------:R-:W-:Y:S01]  /*9c40*/  VIADD R74, R4.reuse, 0x402 ;  /* 0x00000402044a7836 */ /* 0x040fe20000000000 */
[----:B------:R-:W-:Y:S01]  /*9c50*/  ULOP3.LUT UR38, UR39, 0x10000, URZ, 0xfc, !UPT ;  /* 0x0001000027267892 */ /* 0x000fe2000f8efc3f */
[----:B------:R-:W-:Y:S01]  /*9c60*/  IMAD.MOV.U32 R75, RZ, RZ, 0x40000040 ;  /* 0x40000040ff4b7424 */ /* 0x000fe200078e00ff */
[----:B------:R3:W-:Y:S01]  /*9c70*/  STL.64 [R1+0x58], R76 ;  /* 0x0000584c01007387 */ /* 0x0007e20000100a00 */
[----:B------:R-:W-:-:S02]  /*9c80*/  VIADD R72, R4, 0x404 ;  /* 0x0000040404487836 */ /* 0x000fc40000000000 */
[----:B------:R-:W-:Y:S01]  /*9c90*/  IMAD.MOV.U32 R73, RZ, RZ, 0x40000040 ;  /* 0x40000040ff497424 */ /* 0x000fe200078e00ff */
[----:B------:R3:W-:Y:S01]  /*9ca0*/  STL.64 [R1+0x50], R74 ;  /* 0x0000504a01007387 */ /* 0x0007e20000100a00 */
[----:B------:R-:W-:Y:S01]  /*9cb0*/  IMAD R14, R18, R15, UR38 ;  /* 0x00000026120e7e24 */ /* 0x000fe2000f8e020f */
[----:B------:R-:W-:Y:S01]  /*9cc0*/  MOV R15, 0x40000040 ;  /* 0x40000040000f7802 */ /* 0x000fe20000000f00 */
[----:B------:R-:W-:Y:S01]  /*9cd0*/  VIADD R20, R4, 0x406 ;  /* 0x0000040604147836 */ /* 0x000fe20000000000 */
[----:B------:R3:W-:Y:S01]  /*9ce0*/  STL.64 [R1+0x10], R72 ;  /* 0x0000104801007387 */ /* 0x0007e20000100a00 */
[C---:B--2-4-:R-:W-:Y:S01]  /*9cf0*/  VIADD R6, R14.reuse, 0x2 ;  /* 0x000000020e067836 */ /* 0x054fe20000000000 */
[----:B------:R-:W-:Y:S01]  /*9d00*/  R2UR UR6, R14 ;  /* 0x000000000e0672ca */ /* 0x000fe200000e0000 */
[----:B------:R-:W-:Y:S01]  /*9d10*/  IMAD.MOV.U32 R21, RZ, RZ, 0x40000040 ;  /* 0x40000040ff157424 */ /* 0x000fe200078e00ff */
[----:B------:R-:W-:Y:S01]  /*9d20*/  R2UR UR7, R15 ;  /* 0x000000000f0772ca */ /* 0x000fe200000e0000 */
[C---:B------:R-:W-:Y:S01]  /*9d30*/  VIADD R222, R4.reuse, 0x800 ;  /* 0x0000080004de7836 */ /* 0x040fe20000000000 */
[----:B------:R-:W-:Y:S01]  /*9d40*/  MOV R15, 0x40000040 ;  /* 0x40000040000f7802 */ /* 0x000fe20000000f00 */
[----:B------:R-:W-:Y:S01]  /*9d50*/  IMAD.MOV.U32 R223, RZ, RZ, 0x40000040 ;  /* 0x40000040ffdf7424 */ /* 0x000fe200078e00ff */
[----:B------:R3:W-:Y:S01]  /*9d60*/  STL.64 [R1+0x8], R20 ;  /* 0x0000081401007387 */ /* 0x0007e20000100a00 */
[----:B------:R-:W-:Y:S01]  /*9d70*/  VIADD R220, R4, 0x802 ;  /* 0x0000080204dc7836 */ /* 0x000fe20000000000 */
[----:B0-----:R-:W-:Y:S01]  /*9d80*/  SHF.R.U32.HI R3, RZ, 0x7, R3 ;  /* 0x00000007ff037819 */ /* 0x001fe20000011603 */
[----:B------:R-:W-:-:S02]  /*9d90*/  IMAD.MOV.U32 R221, RZ, RZ, 0x40000040 ;  /* 0x40000040ffdd7424 */ /* 0x000fc400078e00ff */
[----:B------:R-:W-:Y:S01]  /*9da0*/  VIADD R218, R4, 0x804 ;  /* 0x0000080404da7836 */ /* 0x000fe20000000000 */
[----:B------:R-:W-:Y:S01]  /*9db0*/  IADD3 R12, -R3, 0xb, RZ ;  /* 0x0000000b030c7810 */ /* 0x000fe20007ffe1ff */
[----:B------:R-:W-:Y:S02]  /*9dc0*/  IMAD.MOV.U32 R219, RZ, RZ, 0x40000040 ;  /* 0x40000040ffdb7424 */ /* 0x000fe400078e00ff */
[----:B------:R-:W-:Y:S01]  /*9dd0*/  HGMMA.64x96x16.F32 R24, gdesc[UR4], R24, gsb0 ;  /* 0x01600000041879f0 */ /* 0x000fe20008000818 */
        /* <DEDUP_REMOVED lines=8> */
[----:B------:R-:W-:Y:S01]  /*9e60*/  IADD3 R6, R14, 0x4, RZ ;  /* 0x000000040e067810 */ /* 0x000fe20007ffe0ff */
[----:B------:R-:W-:-:S02]  /*9e70*/  IMAD.MOV.U32 R215, RZ, RZ, 0x40000040 ;  /* 0x40000040ffd77424 */ /* 0x000fc400078e00ff */
[C---:B------:R-:W-:Y:S02]  /*9e80*/  VIADD R10, R4.reuse, 0xc02 ;  /* 0x00000c02040a7836 */ /* 0x040fe40000000000 */
[----:B------:R-:W-:Y:S02]  /*9e90*/  IMAD.MOV.U32 R11, RZ, RZ, 0x40000040 ;  /* 0x40000040ff0b7424 */ /* 0x000fe400078e00ff */
[----:B------:R-:W-:Y:S02]  /*9ea0*/  VIADD R8, R4, 0xc04 ;  /* 0x00000c0404087836 */ /* 0x000fe40000000000 */
[----:B------:R-:W-:Y:S01]  /*9eb0*/  IMAD.MOV.U32 R9, RZ, RZ, 0x40000040 ;  /* 0x40000040ff097424 */ /* 0x000fe200078e00ff */
[----:B------:R-:W-:Y:S02]  /*9ec0*/  WARPGROUP.DEPBAR.LE gsb0, 0x0 ;  /* 0x00008000000079c5 */ /* 0x000fe40000010000 */
[----:B------:R-:W-:-:S06]  /*9ed0*/  WARPGROUP.ARRIVE ;  /* 0x00000000000079c5 */ /* 0x000fcc0000000000 */
[----:B------:R-:W-:Y:S01]  /*9ee0*/  HGMMA.64x96x16.F32 R24, gdesc[UR4], R24, gsb0 ;  /* 0x01600000041879f0 */ /* 0x000fe20008000818 */
[----:B------:R-:W-:Y:S02]  /*9ef0*/  R2UR UR4, R80 ;  /* 0x00000000500472ca */ /* 0x000fe400000e0000 */
[----:B------:R-:W-:Y:S02]  /*9f00*/  R2UR UR5, R81 ;  /* 0x00000000510572ca */ /* 0x000fe400000e0000 */
[----:B------:R-:W-:Y:S01]  /*9f10*/  R2UR UR6, R6 ;  /* 0x00000000060672ca */ /* 0x000fe200000e0000 */
[----:B------:R-:W-:Y:S01]  /*9f20*/  VIADD R6, R14, 0x6 ;  /* 0x000000060e067836 */ /* 0x000fe20000000000 */
[----:B------:R-:W-:Y:S02]  /*9f30*/  R2UR UR7, R7 ;  /* 0x00000000070772ca */ /* 0x000fe400000e0000 */
[----:B------:R-:W-:Y:S01]  /*9f40*/  MOV R7, 0x40000040 ;  /* 0x4000004000077802 */ /* 0x000fe20000000f00 */
[----:B------:R-:W-:-:S02]  /*9f50*/  WARPGROUP.DEPBAR.LE gsb0, 0x0 ;  /* 0x00008000000079c5 */ /* 0x000fc40000010000 */
[----:B------:R-:W-:-:S08]  /*9f60*/  WARPGROUP.ARRIVE ;  /* 0x00000000000079c5 */ /* 0x000fd00000000000 */
        /* <DEDUP_REMOVED lines=96> */
[C---:B------:R-:W-:Y:S01]  /*a570*/  IADD3 R6, R14.reuse, 0x904, RZ ;  /* 0x000009040e067810 */ /* 0x040fe20007ffe0ff */
[----:B------:R-:W-:Y:S01]  /*a580*/  VIADD R14, R14, 0x906 ;  /* 0x000009060e0e7836 */ /* 0x000fe20000000000 */
[----:B------:R-:W-:-:S02]  /*a590*/  WARPGROUP.DEPBAR.LE gsb0, 0x0 ;  /* 0x00008000000079c5 */ /* 0x000fc40000010000 */
[----:B------:R-:W-:-:S07]  /*a5a0*/  WARPGROUP.ARRIVE ;  /* 0x00000000000079c5 */ /* 0x000fce0000000000 */
        /* <DEDUP_REMOVED lines=18> */
[----:B------:R3:W-:Y:S06]  /*a6d0*/  BAR.ARV R12, 0x100 ;  /* 0x0004000c0000751d */ /* 0x0007ec0000002000 */
[----:B------:R-:W-:Y:S05]  /*a6e0*/  @!P0 BRA `(.L_x_15241) ;  /* 0x0000000000048947 */ /* 0x000fea0003800000 */
[----:B------:R-:W-:Y:S01]  /*a6f0*/  BPT.TRAP 0x1 ;  /* 0x000000040000795c */ /* 0x000fe20000300000 */
.L_x_15241:
[----:B---3--:R-:W2:Y:S01]  /*a700*/  LDL.LU R76, [R1] ;  /* 0x00000000014c7983 */ /* 0x008ea20000300800 */
[----:B------:R-:W0:Y:S01]  /*a710*/  LDC R75, c[0x0][0x448] ;  /* 0x00011200ff4b7b82 */ /* 0x000e220000000800 */
[----:B------:R-:W-:Y:S01]  /*a720*/  ULDC UR4, c[0x0][0xad0] ;  /* 0x0002b40000047ab9 */ /* 0x000fe20000000800 */
[----:B------:R-:W-:Y:S01]  /*a730*/  ULDC UR46, c[0x0][0xa80] ;  /* 0x0002a000002e7ab9 */ /* 0x000fe20000000800 */
[----:B------:R-:W3:Y:S04]  /*a740*/  LDL R15, [R1+0xb8] ;  /* 0x0000b800010f7983 */ /* 0x000ee80000100800 */
[----:B------:R-:W3:Y:S04]  /*a750*/  LDL R180, [R1+0x98] ;  /* 0x0000980001b47983 */ /* 0x000ee80000100800 */
[----:B------:R-:W4:Y:S01]  /*a760*/  LDL R178, [R1+0xac] ;  /* 0x0000ac0001b27983 */ /* 0x000f220000100800 */
[----:B------:R-:W-:Y:S01]  /*a770*/  FMUL.FTZ R32, R32, UR4 ;  /* 0x0000000420207c20 */ /* 0x000fe20008410000 */
[----:B------:R-:W-:Y:S01]  /*a780*/  FMUL.FTZ R24, R24, UR4 ;  /* 0x0000000418187c20 */ /* 0x000fe20008410000 */
[----:B------:R-:W-:Y:S01]  /*a790*/  FMUL.FTZ R29, R29, UR4 ;  /* 0x000000041d1d7c20 */ /* 0x000fe20008410000 */
[----:B------:R-:W5:Y:S01]  /*a7a0*/  LDL R179, [R1+0x90] ;  /* 0x0000900001b37983 */ /* 0x000f620000100800 */
[----:B------:R-:W-:Y:S01]  /*a7b0*/  MUFU.TANH R78, R32 ;  /* 0x00000020004e7308 */ /* 0x000fe20000002400 */
[----:B------:R-:W-:Y:S01]  /*a7c0*/  FMUL.FTZ R25, R25, UR4 ;  /* 0x0000000419197c20 */ /* 0x000fe20008410000 */
[----:B------:R-:W-:Y:S01]  /*a7d0*/  FMUL.FTZ R28, R28, UR4 ;  /* 0x000000041c1c7c20 */ /* 0x000fe20008410000 */
[----:B------:R-:W-:Y:S01]  /*a7e0*/  FMUL.FTZ R33, R33, UR4 ;  /* 0x0000000421217c20 */ /* 0x000fe20008410000 */
[----:B------:R-:W-:Y:S01]  /*a7f0*/  FMUL.FTZ R36, R36, UR4 ;  /* 0x0000000424247c20 */ /* 0x000fe20008410000 */
[----:B------:R-:W-:Y:S01]  /*a800*/  FMUL.FTZ R37, R37, UR4 ;  /* 0x0000000425257c20 */ /* 0x000fe20008410000 */
[----:B0-----:R-:W-:-:S02]  /*a810*/  ISETP.NE.AND P5, PT, R75, 0x1, PT ;  /* 0x000000014b00780c */ /* 0x001fc40003fa5270 */
[----:B------:R0:W1:Y:S01]  /*a820*/  MUFU.TANH R74, R24 ;  /* 0x00000018004a7308 */ /* 0x0000620000002400 */
[----:B------:R-:W5:Y:S01]  /*a830*/  LDL R75, [R1+0xbc] ;  /* 0x0000bc00014b7983 */ /* 0x000f620000100800 */
[----:B------:R-:W-:Y:S01]  /*a840*/  FMUL.FTZ R40, R40, UR4 ;  /* 0x0000000428287c20 */ /* 0x000fe20008410000 */
[----:B------:R-:W-:Y:S01]  /*a850*/  FMUL.FTZ R52, R52, UR4 ;  /* 0x0000000434347c20 */ /* 0x000fe20008410000 */
[----:B------:R-:W-:Y:S01]  /*a860*/  FMUL.FTZ R20, R31, UR4 ;  /* 0x000000041f147c20 */ /* 0x000fe20008410000 */
[----:B------:R-:W-:Y:S01]  /*a870*/  FMUL.FTZ R41, R41, UR4 ;  /* 0x0000000429297c20 */ /* 0x000fe20008410000 */
[----:B------:R-:W-:Y:S01]  /*a880*/  FMUL.FTZ R49, R49, UR4 ;  /* 0x0000000431317c20 */ /* 0x000fe20008410000 */
[----:B------:R-:W-:Y:S01]  /*a890*/  FMUL.FTZ R21, R30, UR4 ;  /* 0x000000041e157c20 */ /* 0x000fe20008410000 */
[----:B------:R-:W-:Y:S01]  /*a8a0*/  MUFU.TANH R77, R29 ;  /* 0x0000001d004d7308 */ /* 0x000fe20000002400 */
[----:B0-----:R-:W-:Y:S01]  /*a8b0*/  FMUL.FTZ R24, R34, UR4 ;  /* 0x0000000422187c20 */ /* 0x001fe20008410000 */
[----:B------:R-:W-:Y:S01]  /*a8c0*/  FMUL.FTZ R48, R48, UR4 ;  /* 0x0000000430307c20 */ /* 0x000fe20008410000 */
[----:B------:R-:W-:Y:S01]  /*a8d0*/  FMUL.FTZ R3, R26, UR4 ;  /* 0x000000041a037c20 */ /* 0x000fe20008410000 */
[----:B------:R-:W0:Y:S01]  /*a8e0*/  @P5 LDC R32, c[0x0][0x44c] ;  /* 0x00011300ff205b82 */ /* 0x000e220000000800 */
[----:B------:R-:W-:Y:S01]  /*a8f0*/  FMUL.FTZ R45, R45, UR4 ;  /* 0x000000042d2d7c20 */ /* 0x000fe20008410000 */
[----:B------:R-:W-:-:S02]  /*a900*/  FMUL.FTZ R14, R27, UR4 ;  /* 0x000000041b0e7c20 */ /* 0x000fc40008410000 */
[----:B------:R1:W5:Y:S04]  /*a910*/  MUFU.TANH R73, R25 ;  /* 0x0000001900497308 */ /* 0x0003680000002400 */
[----:B------:R-:W0:Y:S04]  /*a920*/  @P5 LDC R34, c[0x0][0x450] ;  /* 0x00011400ff225b82 */ /* 0x000e280000000800 */
[----:B------:R1:W5:Y:S02]  /*a930*/  MUFU.TANH R72, R28 ;  /* 0x0000001c00487308 */ /* 0x0003640000002400 */
[----:B-1----:R-:W-:-:S06]  /*a940*/  FMUL.FTZ R25, R35, UR4 ;  /* 0x0000000423197c20 */ /* 0x002fcc0008410000 */
[----:B------:R-:W1:Y:S01]  /*a950*/  MUFU.TANH R33, R33 ;  /* 0x0000002100217308 */ /* 0x000e620000002400 */
[----:B------:R-:W-:Y:S01]  /*a960*/  FMUL.FTZ R28, R44, UR4 ;  /* 0x000000042c1c7c20 */ /* 0x000fe20008410000 */
[----:B------:R-:W-:-:S06]  /*a970*/  FMUL.FTZ R44, R46, UR4 ;  /* 0x000000042e2c7c20 */ /* 0x000fcc0008410000 */
[----:B------:R-:W1:Y:S01]  /*a980*/  MUFU.TANH R36, R36 ;  /* 0x0000002400247308 */ /* 0x000e620000002400 */
[----:B------:R-:W-:-:S07]  /*a990*/  FMUL.FTZ R31, R43, UR4 ;  /* 0x000000042b1f7c20 */ /* 0x000fce0008410000 */
[----:B------:R1:W-:Y:S01]  /*a9a0*/  MUFU.TANH R35, R28 ;  /* 0x0000001c00237308 */ /* 0x0003e20000002400 */
[----:B------:R-:W-:-:S07]  /*a9b0*/  FMUL.FTZ R30, R42, UR4 ;  /* 0x000000042a1e7c20 */ /* 0x000fce0008410000 */
[----:B------:R-:W5:Y:S01]  /*a9c0*/  MUFU.TANH R37, R37 ;  /* 0x0000002500257308 */ /* 0x000f620000002400 */
[----:B-1----:R-:W-:-:S07]  /*a9d0*/  FMUL.FTZ R28, R53, UR4 ;  /* 0x00000004351c7c20 */ /* 0x002fce0008410000 */
[----:B------:R-:W1:Y:S01]  /*a9e0*/  MUFU.TANH R40, R40 ;  /* 0x0000002800287308 */ /* 0x000e620000002400 */
[----:B------:R-:W-:-:S07]  /*a9f0*/  FMUL.FTZ R26, R39, UR4 ;  /* 0x00000004271a7c20 */ /* 0x000fce0008410000 */
[----:B------:R1:W-:Y:S08]  /*aa00*/  MUFU.TANH R43, R52 ;  /* 0x00000034002b7308 */ /* 0x0003f00000002400 */
[----:B------:R-:W1:Y:S08]  /*aa10*/  MUFU.TANH R41, R41 ;  /* 0x0000002900297308 */ /* 0x000e700000002400 */
[----:B------:R1:W-:Y:S08]  /*aa20*/  MUFU.TANH R42, R49 ;  /* 0x00000031002a7308 */ /* 0x0003f00000002400 */
[----:B------:R1:W-:Y:S01]  /*aa30*/  MUFU.TANH R79, R28 ;  /* 0x0000001c004f7308 */ /* 0x0003e20000002400 */
[----:B------:R-:W-:-:S07]  /*aa40*/  FMUL.FTZ R27, R38, UR4 ;  /* 0x00000004261b7c20 */ /* 0x000fce0008410000 */
[----:B------:R1:W-:Y:S08]  /*aa50*/  MUFU.TANH R39, R48 ;  /* 0x0000003000277308 */ /* 0x0003f00000002400 */
[----:B------:R-:W1:Y:S01]  /*aa60*/  MUFU.TANH R45, R45 ;  /* 0x0000002d002d7308 */ /* 0x000e620000002400 */
[----:B------:R-:W-:Y:S01]  /*aa70*/  FMUL.FTZ R56, R56, UR4 ;  /* 0x0000000438387c20 */ /* 0x000fe20008410000 */
[----:B------:R-:W-:Y:S01]  /*aa80*/  FMUL.FTZ R57, R57, UR4 ;  /* 0x0000000439397c20 */ /* 0x000fe20008410000 */
[----:B------:R-:W-:-:S05]  /*aa90*/  FMUL.FTZ R60, R60, UR4 ;  /* 0x000000043c3c7c20 */ /* 0x000fca0008410000 */
[----:B------:R-:W1:Y:S01]  /*aaa0*/  MUFU.TANH R56, R56 ;  /* 0x0000003800387308 */ /* 0x000e620000002400 */
[----:B------:R-:W-:Y:S01]  /*aab0*/  FMUL.FTZ R61, R61, UR4 ;  /* 0x000000043d3d7c20 */ /* 0x000fe20008410000 */
[----:B------:R-:W-:-:S06]  /*aac0*/  FMUL.FTZ R64, R64, UR4 ;  /* 0x0000000440407c20 */ /* 0x000fcc0008410000 */
[----:B------:R-:W1:Y:S01]  /*aad0*/  MUFU.TANH R57, R57 ;  /* 0x0000003900397308 */ /* 0x000e620000002400 */
[----:B------:R-:W-:-:S07]  /*aae0*/  FMUL.FTZ R65, R65, UR4 ;  /* 0x0000000441417c20 */ /* 0x000fce0008410000 */
[----:B------:R-:W1:Y:S01]  /*aaf0*/  MUFU.TANH R60, R60 ;  /* 0x0000003c003c7308 */ /* 0x000e620000002400 */
[----:B------:R-:W-:-:S07]  /*ab00*/  FMUL.FTZ R68, R68, UR4 ;  /* 0x0000000444447c20 */ /* 0x000fce0008410000 */
[----:B------:R-:W1:Y:S01]  /*ab10*/  MUFU.TANH R61, R61 ;  /* 0x0000003d003d7308 */ /* 0x000e620000002400 */
[----:B------:R-:W-:-:S07]  /*ab20*/  FMUL.FTZ R69, R69, UR4 ;  /* 0x0000000445457c20 */ /* 0x000fce0008410000 */
[----:B------:R-:W1:Y:S08]  /*ab30*/  MUFU.TANH R64, R64 ;  /* 0x0000004000407308 */ /* 0x000e700000002400 */
[----:B------:R-:W1:Y:S08]  /*ab40*/  MUFU.TANH R65, R65 ;  /* 0x0000004100417308 */ /* 0x000e700000002400 */
[----:B------:R-:W1:Y:S01]  /*ab50*/  MUFU.TANH R68, R68 ;  /* 0x0000004400447308 */ /* 0x000e620000002400 */
[----:B---3--:R-:W-:Y:S01]  /*ab60*/  IMAD.IADD R15, R15, 0x1, R180 ;  /* 0x000000010f0f7824 */ /* 0x008fe200078e02b4 */
[----:B--2---:R-:W-:Y:S01]  /*ab70*/  LOP3.LUT R76, R76, 0xfffffffe, RZ, 0xc0, !PT ;  /* 0xfffffffe4c4c7812 */ /* 0x004fe200078ec0ff */
[----:B------:R-:W-:-:S05]  /*ab80*/  FMUL.FTZ R50, R50, UR4 ;  /* 0x0000000432327c20 */ /* 0x000fca0008410000 */
[----:B------:R-:W-:Y:S01]  /*ab90*/  MUFU.TANH R3, R3 ;  /* 0x0000000300037308 */ /* 0x000fe20000002400 */
[----:B0-----:R-:W-:-:S05]  /*aba0*/  @P5 IMAD.HI.U32 R29, R15, R32, RZ ;  /* 0x000000200f1d5227 */ /* 0x001fca00078e00ff */
[----:B------:R-:W-:Y:S02]  /*abb0*/  @P5 SHF.R.U32.HI R15, RZ, R34, R29 ;  /* 0x00000022ff0f5219 */ /* 0x000fe4000001161d */
[----:B------:R-:W-:Y:S03]  /*abc0*/  MUFU.TANH R14, R14 ;  /* 0x0000000e000e7308 */ /* 0x000fe60000002400 */
[----:B------:R-:W0:Y:S01]  /*abd0*/  SHFL.IDX PT, R32, R15, RZ, 0x1c1f ;  /* 0x001c1fff0f207589 */ /* 0x000e2200000e0000 */
[----:B----4-:R-:W-:Y:S01]  /*abe0*/  IMAD R29, R177, -0x60, R178 ;  /* 0xffffffa0b11d7824 */ /* 0x010fe200078e02b2 */
[----:B------:R-:W-:-:S03]  /*abf0*/  @P5 LOP3.LUT R76, R76, 0x1, RZ, 0xfc, !PT ;  /* 0x000000014c4c5812 */ /* 0x000fc600078efcff */
[----:B------:R-:W-:Y:S01]  /*ac00*/  VIADD R29, R29, 0x60 ;  /* 0x000000601d1d7836 */ /* 0x000fe20000000000 */
[----:B------:R-:W-:Y:S03]  /*ac10*/  MUFU.TANH R21, R21 ;  /* 0x0000001500157308 */ /* 0x000fe60000002400 */
[----:B-----5:R-:W-:Y:S01]  /*ac20*/  IMAD R75, R75, -0x2, R29 ;  /* 0xfffffffe4b4b7824 */ /* 0x020fe200078e021d */
[----:B------:R2:W-:Y:S04]  /*ac30*/  STL [R1], R76 ;  /* 0x0000004c01007387 */ /* 0x0005e80000100800 */
[----:B------:R-:W-:Y:S01]  /*ac40*/  MUFU.TANH R20, R20 ;  /* 0x0000001400147308 */ /* 0x000fe20000002400 */
[----:B--2---:R-:W-:Y:S01]  /*ac50*/  IADD3 R76, -R179, 0x1, R75 ;  /* 0x00000001b34c7810 */ /* 0x004fe20007ffe14b */
[----:B------:R-:W-:-:S06]  /*ac60*/  FMUL.FTZ R55, R55, UR4 ;  /* 0x0000000437377c20 */ /* 0x000fcc0008410000 */
[----:B------:R-:W-:Y:S01]  /*ac70*/  MUFU.TANH R24, R24 ;  /* 0x0000001800187308 */ /* 0x000fe20000002400 */
[----:B0-----:R-:W-:-:S04]  /*ac80*/  VIADDMNMX R46, R32, R76, R75, PT ;  /* 0x0000004c202e7246 */ /* 0x001fc8000380014b */
[C---:B------:R-:W-:Y:S02]  /*ac90*/  ISETP.GT.AND P1, PT, R46.reuse, RZ, PT ;  /* 0x000000ff2e00720c */ /* 0x040fe40003f24270 */
[C---:B------:R-:W-:Y:S01]  /*aca0*/  ISETP.GT.AND P2, PT, R46.reuse, 0x1, PT ;  /* 0x000000012e00780c */ /* 0x040fe20003f44270 */
[----:B------:R-:W-:Y:S01]  /*acb0*/  MUFU.TANH R25, R25 ;  /* 0x0000001900197308 */ /* 0x000fe20000002400 */
[----:B------:R-:W-:Y:S02]  /*acc0*/  ISETP.GT.AND P3, PT, R46, 0x8, PT ;  /* 0x000000082e00780c */ /* 0x000fe40003f64270 */
[----:B------:R-:W-:Y:S02]  /*acd0*/  FSEL R74, R74, -INF , P1 ;  /* 0xff8000004a4a7808 */ /* 0x000fe40000800000 */
[----:B------:R-:W-:Y:S02]  /*ace0*/  FSEL R73, R73, -INF , P2 ;  /* 0xff80000049497808 */ /* 0x000fe40001000000 */
[----:B------:R-:W-:-:S02]  /*acf0*/  ISETP.GT.AND P1, PT, R46, 0x9, PT ;  /* 0x000000092e00780c */ /* 0x000fc40003f24270 */
[----:B------:R-:W-:Y:S02]  /*ad00*/  FSEL R72, R72, -INF , P3 ;  /* 0xff80000048487808 */ /* 0x000fe40001800000 */
[----:B------:R-:W-:Y:S02]  /*ad10*/  FMNMX.FTZ R29, R74, R73, !PT ;  /* 0x000000494a1d7209 */ /* 0x000fe40007810000 */
[----:B------:R-:W-:Y:S02]  /*ad20*/  ISETP.GT.AND P2, PT, R46, 0x10, PT ;  /* 0x000000102e00780c */ /* 0x000fe40003f44270 */
[----:B------:R-:W-:Y:S02]  /*ad30*/  FSEL R53, R77, -INF , P1 ;  /* 0xff8000004d357808 */ /* 0x000fe40000800000 */
[----:B------:R-:W-:Y:S02]  /*ad40*/  FMNMX.FTZ R32, R72, R29, !PT ;  /* 0x0000001d48207209 */ /* 0x000fe40007810000 */
[----:B------:R-:W-:-:S02]  /*ad50*/  ISETP.GT.AND P1, PT, R46, 0x11, PT ;  /* 0x000000112e00780c */ /* 0x000fc40003f24270 */
[----:B-1----:R-:W-:Y:S02]  /*ad60*/  FSEL R52, R78, -INF , P2 ;  /* 0xff8000004e347808 */ /* 0x002fe40001000000 */
[----:B------:R-:W-:Y:S02]  /*ad70*/  FMNMX.FTZ R29, R53, R32, !PT ;  /* 0x00000020351d7209 */ /* 0x000fe40007810000 */
[----:B------:R-:W-:Y:S02]  /*ad80*/  ISETP.GT.AND P2, PT, R46, 0x18, PT ;  /* 0x000000182e00780c */ /* 0x000fe40003f44270 */
[----:B------:R-:W-:Y:S02]  /*ad90*/  FSEL R49, R33, -INF , P1 ;  /* 0xff80000021317808 */ /* 0x000fe40000800000 */
[----:B------:R-:W-:Y:S02]  /*ada0*/  FMNMX.FTZ R28, R52, R29, !PT ;  /* 0x0000001d341c7209 */ /* 0x000fe40007810000 */
[----:B------:R-:W-:-:S02]  /*adb0*/  ISETP.GT.AND P1, PT, R46, 0x19, PT ;  /* 0x000000192e00780c */ /* 0x000fc40003f24270 */
[----:B------:R-:W-:Y:S02]  /*adc0*/  FSEL R48, R36, -INF , P2 ;  /* 0xff80000024307808 */ /* 0x000fe40001000000 */
        /* <DEDUP_REMOVED lines=10> */
[----:B------:R-:W-:-:S02]  /*ae70*/  FSEL R28, R35, -INF , P2 ;  /* 0xff800000231c7808 */ /* 0x000fc40001000000 */
[C---:B------:R-:W-:Y:S02]  /*ae80*/  ISETP.GT.AND P1, PT, R46.reuse, 0x29, PT ;  /* 0x000000292e00780c */ /* 0x040fe40003f24270 */
        /* <DEDUP_REMOVED lines=24> */
[----:B------:R-:W-:Y:S01]  /*b010*/  FMNMX.FTZ R56, R40, R43, !PT ;  /* 0x0000002b28387209 */ /* 0x000fe20007810000 */
[----:B------:R-:W0:Y:S01]  /*b020*/  MUFU.TANH R69, R69 ;  /* 0x0000004500457308 */ /* 0x000e220000002400 */
        /* <DEDUP_REMOVED lines=12> */
[----:B------:R-:W-:Y:S01]  /*b0f0*/  FMUL.FTZ R56, R47, UR4 ;  /* 0x000000042f387c20 */ /* 0x000fe20008410000 */
[----:B0-----:R-:W-:Y:S02]  /*b100*/  FSEL R47, R69, -INF , P1 ;  /* 0xff800000452f7808 */ /* 0x001fe40000800000 */
[----:B------:R-:W-:-:S04]  /*b110*/  FMNMX.FTZ R60, R46, R57, !PT ;  /* 0x000000392e3c7209 */ /* 0x000fc80007810000 */
[----:B------:R-:W-:-:S05]  /*b120*/  FMNMX.FTZ R60, R47, R60, !PT ;  /* 0x0000003c2f3c7209 */ /* 0x000fca0007810000 */
[----:B------:R-:W0:Y:S04]  /*b130*/  SHFL.BFLY PT, R57, R60, 0x2, 0x1f ;  /* 0x0c401f003c397f89 */ /* 0x000e2800000e0000 */
[----:B------:R-:W1:Y:S01]  /*b140*/  SHFL.IDX PT, R15, R15, 0x1, 0x1c1f ;  /* 0x003c1f000f0f7f89 */ /* 0x000e6200000e0000 */
[----:B------:R2:W-:Y:S01]  /*b150*/  MUFU.TANH R64, R50 ;  /* 0x0000003200407308 */ /* 0x0005e20000002400 */
[----:B0-----:R-:W-:-:S05]  /*b160*/  FMNMX.FTZ R57, R60, R57, !PT ;  /* 0x000000393c397209 */ /* 0x001fca0007810000 */
[----:B--2---:R-:W0:Y:S01]  /*b170*/  SHFL.BFLY PT, R50, R57, 0x1, 0x1f ;  /* 0x0c201f0039327f89 */ /* 0x004e2200000e0000 */
[----:B-1----:R-:W-:Y:S01]  /*b180*/  VIADDMNMX R75, R15, R76, R75, PT ;  /* 0x0000004c0f4b7246 */ /* 0x002fe2000380014b */
[----:B------:R1:W-:Y:S03]  /*b190*/  MUFU.TANH R69, R55 ;  /* 0x0000003700457308 */ /* 0x0003e60000002400 */
[C---:B------:R-:W-:Y:S02]  /*b1a0*/  ISETP.GT.AND P3, PT, R75.reuse, RZ, PT ;  /* 0x000000ff4b00720c */ /* 0x040fe40003f64270 */
[C---:B------:R-:W-:Y:S02]  /*b1b0*/  ISETP.GT.AND P4, PT, R75.reuse, 0x1, PT ;  /* 0x000000014b00780c */ /* 0x040fe40003f84270 */
[----:B------:R-:W-:Y:S02]  /*b1c0*/  ISETP.GT.AND P2, PT, R75, 0x8, PT ;  /* 0x000000084b00780c */ /* 0x000fe40003f44270 */
[----:B-1----:R-:W-:-:S02]  /*b1d0*/  FSEL R55, R3, -INF , P3 ;  /* 0xff80000003377808 */ /* 0x002fc40001800000 */
[----:B------:R-:W-:Y:S01]  /*b1e0*/  FSEL R14, R14, -INF , P4 ;  /* 0xff8000000e0e7808 */ /* 0x000fe20002000000 */
[----:B------:R-:W1:Y:S01]  /*b1f0*/  MUFU.TANH R27, R27 ;  /* 0x0000001b001b7308 */ /* 0x000e620000002400 */
[----:B------:R-:W-:Y:S02]  /*b200*/  ISETP.GT.AND P1, PT, R75, 0x9, PT ;  /* 0x000000094b00780c */ /* 0x000fe40003f24270 */
[----:B------:R-:W-:Y:S02]  /*b210*/  FSEL R21, R21, -INF , P2 ;  /* 0xff80000015157808 */ /* 0x000fe40001000000 */
[----:B------:R-:W-:Y:S02]  /*b220*/  ISETP.GT.AND P2, PT, R75, 0x10, PT ;  /* 0x000000104b00780c */ /* 0x000fe40003f44270 */
[----:B0-----:R-:W-:Y:S02]  /*b230*/  FMNMX.FTZ R15, R57, R50, !PT ;  /* 0x00000032390f7209 */ /* 0x001fe40007810000 */
[----:B------:R-:W-:Y:S01]  /*b240*/  FMNMX.FTZ R50, R55, R14, !PT ;  /* 0x0000000e37327209 */ /* 0x000fe20007810000 */
[----:B------:R-:W0:Y:S01]  /*b250*/  MUFU.TANH R26, R26 ;  /* 0x0000001a001a7308 */ /* 0x000e220000002400 */
[----:B------:R-:W-:-:S02]  /*b260*/  FSEL R20, R20, -INF , P1 ;  /* 0xff80000014147808 */ /* 0x000fc40000800000 */
[----:B------:R-:W-:Y:S01]  /*b270*/  FMNMX.FTZ R3, R21, R50, !PT ;  /* 0x0000003215037209 */ /* 0x000fe20007810000 */
[----:B------:R-:W-:Y:S01]  /*b280*/  FMUL.FTZ R54, R54, UR4 ;  /* 0x0000000436367c20 */ /* 0x000fe20008410000 */
[C---:B------:R-:W-:Y:S02]  /*b290*/  ISETP.GT.AND P1, PT, R75.reuse, 0x11, PT ;  /* 0x000000114b00780c */ /* 0x040fe40003f24270 */
[----:B------:R-:W-:Y:S01]  /*b2a0*/  FSEL R24, R24, -INF , P2 ;  /* 0xff80000018187808 */ /* 0x000fe20001000000 */
[----:B------:R-:W2:Y:S01]  /*b2b0*/  MUFU.TANH R30, R30 ;  /* 0x0000001e001e7308 */ /* 0x000ea20000002400 */
[----:B------:R-:W-:Y:S02]  /*b2c0*/  FMNMX.FTZ R3, R20, R3, !PT ;  /* 0x0000000314037209 */ /* 0x000fe40007810000 */
[----:B------:R-:W-:Y:S02]  /*b2d0*/  ISETP.GT.AND P2, PT, R75, 0x18, PT ;  /* 0x000000184b00780c */ /* 0x000fe40003f44270 */
[----:B------:R-:W-:-:S03]  /*b2e0*/  FSEL R25, R25, -INF , P1 ;  /* 0xff80000019197808 */ /* 0x000fc60000800000 */
[----:B------:R-:W3:Y:S01]  /*b2f0*/  MUFU.TANH R31, R31 ;  /* 0x0000001f001f7308 */ /* 0x000ee20000002400 */
[----:B-1----:R-:W-:Y:S02]  /*b300*/  FSEL R50, R27, -INF , P2 ;  /* 0xff8000001b327808 */ /* 0x002fe40001000000 */
[----:B------:R-:W-:-:S05]  /*b310*/  ISETP.GT.AND P1, PT, R75, 0x19, PT ;  /* 0x000000194b00780c */ /* 0x000fca0003f24270 */
[----:B------:R1:W-:Y:S01]  /*b320*/  MUFU.TANH R68, R54 ;  /* 0x0000003600447308 */ /* 0x0003e20000002400 */
[----:B------:R-:W-:Y:S01]  /*b330*/  FMUL.FTZ R59, R59, UR4 ;  /* 0x000000043b3b7c20 */ /* 0x000fe20008410000 */
[----:B-1----:R-:W-:-:S06]  /*b340*/  FMNMX.FTZ R54, R24, R3, !PT ;  /* 0x0000000318367209 */ /* 0x002fcc0007810000 */
[----:B------:R-:W1:Y:S01]  /*b350*/  MUFU.TANH R44, R44 ;  /* 0x0000002c002c7308 */ /* 0x000e620000002400 */
[----:B------:R-:W-:Y:S02]  /*b360*/  FMNMX.FTZ R27, R25, R54, !PT ;  /* 0x00000036191b7209 */ /* 0x000fe40007810000 */
[----:B------:R-:W-:Y:S02]  /*b370*/  ISETP.GT.AND P2, PT, R75, 0x20, PT ;  /* 0x000000204b00780c */ /* 0x000fe40003f44270 */
[----:B0-----:R-:W-:-:S03]  /*b380*/  FSEL R54, R26, -INF , P1 ;  /* 0xff8000001a367808 */ /* 0x001fc60000800000 */
[----:B------:R3:W0:Y:S01]  /*b390*/  MUFU.TANH R61, R56 ;  /* 0x00000038003d7308 */ /* 0x0006220000002400 */
[----:B------:R-:W-:Y:S01]  /*b3a0*/  FMNMX.FTZ R27, R50, R27, !PT ;  /* 0x0000001b321b7209 */ /* 0x000fe20007810000 */
[----:B------:R-:W-:Y:S01]  /*b3b0*/  FMUL.FTZ R51, R51, UR4 ;  /* 0x0000000433337c20 */ /* 0x000fe20008410000 */
[----:B------:R-:W-:Y:S02]  /*b3c0*/  ISETP.GT.AND P1, PT, R75, 0x21, PT ;  /* 0x000000214b00780c */ /* 0x000fe40003f24270 */
[----:B--2---:R-:W-:Y:S02]  /*b3d0*/  FSEL R30, R30, -INF , P2 ;  /* 0xff8000001e1e7808 */ /* 0x004fe40001000000 */
[----:B------:R-:W-:Y:S01]  /*b3e0*/  FMNMX.FTZ R27, R54, R27, !PT ;  /* 0x0000001b361b7209 */ /* 0x000fe20007810000 */
[----:B------:R2:W-:Y:S01]  /*b3f0*/  MUFU.TANH R78, R59 ;  /* 0x0000003b004e7308 */ /* 0x0005e20000002400 */
[----:B------:R-:W-:Y:S02]  /*b400*/  FSETP.NEU.FTZ.AND P3, PT, R15, -INF , PT ;  /* 0xff8000000f00780b */ /* 0x000fe40003f7d000 */
[----:B------:R-:W-:-:S02]  /*b410*/  ISETP.GT.AND P2, PT, R75, 0x28, PT ;  /* 0x000000284b00780c */ /* 0x000fc40003f44270 */
[----:B---3--:R-:W-:Y:S01]  /*b420*/  FSEL R56, R31, -INF , P1 ;  /* 0xff8000001f387808 */ /* 0x008fe20000800000 */
[----:B--2---:R-:W-:Y:S02]  /*b430*/  FMUL.FTZ R59, R15, UR46 ;  /* 0x0000002e0f3b7c20 */ /* 0x004fe40008410000 */
[----:B------:R2:W3:Y:S01]  /*b440*/  MUFU.TANH R65, R51 ;  /* 0x0000003300417308 */ /* 0x0004e20000002400 */
[----:B------:R-:W-:Y:S02]  /*b450*/  FMNMX.FTZ R27, R30, R27, !PT ;  /* 0x0000001b1e1b7209 */ /* 0x000fe40007810000 */
[----:B------:R-:W-:Y:S02]  /*b460*/  FSEL R59, R59, RZ, P3 ;  /* 0x000000ff3b3b7208 */ /* 0x000fe40001800000 */
[----:B------:R-:W-:Y:S02]  /*b470*/  ISETP.GT.AND P1, PT, R75, 0x29, PT ;  /* 0x000000294b00780c */ /* 0x000fe40003f24270 */
[----:B-1----:R-:W-:-:S02]  /*b480*/  FSEL R57, R44, -INF , P2 ;  /* 0xff8000002c397808 */ /* 0x002fc40001000000 */
[----:B------:R-:W-:Y:S01]  /*b490*/  FMNMX.FTZ R26, R56, R27, !PT ;  /* 0x0000001b381a7209 */ /* 0x000fe20007810000 */
[----:B------:R-:W-:Y:S01]  /*b4a0*/  FMUL.FTZ R58, R58, UR4 ;  /* 0x000000043a3a7c20 */ /* 0x000fe20008410000 */
[----:B--2---:R-:W-:Y:S01]  /*b4b0*/  FFMA.FTZ R51, R53, UR46, -R59 ;  /* 0x0000002e35337c23 */ /* 0x004fe2000801083b */
[----:B------:R-:W-:Y:S02]  /*b4c0*/  ISETP.GT.AND P2, PT, R75, 0x30, PT ;  /* 0x000000304b00780c */ /* 0x000fe40003f44270 */
[----:B0-----:R-:W-:Y:S02]  /*b4d0*/  FSEL R53, R61, -INF , P1 ;  /* 0xff8000003d357808 */ /* 0x001fe40000800000 */
[----:B------:R-:W-:Y:S01]  /*b4e0*/  FMNMX.FTZ R26, R57, R26, !PT ;  /* 0x0000001a391a7209 */ /* 0x000fe20007810000 */
[----:B------:R0:W1:Y:S01]  /*b4f0*/  MUFU.TANH R77, R58 ;  /* 0x0000003a004d7308 */ /* 0x0000620000002400 */
[----:B------:R-:W-:Y:S01]  /*b500*/  FMUL.FTZ R62, R62, UR4 ;  /* 0x000000043e3e7c20 */ /* 0x000fe20008410000 */
[----:B------:R-:W-:-:S02]  /*b510*/  ISETP.GT.AND P1, PT, R75, 0x31, PT ;  /* 0x000000314b00780c */ /* 0x000fc40003f24270 */
[----:B------:R-:W-:Y:S02]  /*b520*/  FSEL R44, R64, -INF , P2 ;  /* 0xff800000402c7808 */ /* 0x000fe40001000000 */
[----:B------:R-:W-:Y:S02]  /*b530*/  FMNMX.FTZ R31, R53, R26, !PT ;  /* 0x0000001a351f7209 */ /* 0x000fe40007810000 */
[----:B------:R-:W-:Y:S02]  /*b540*/  ISETP.GT.AND P2, PT, R75, 0x38, PT ;  /* 0x000000384b00780c */ /* 0x000fe40003f44270 */
[----:B---3--:R-:W-:Y:S02]  /*b550*/  FSEL R26, R65, -INF , P1 ;  /* 0xff800000411a7808 */ /* 0x008fe40000800000 */
[----:B------:R-:W-:Y:S01]  /*b560*/  FMNMX.FTZ R31, R44, R31, !PT ;  /* 0x0000001f2c1f7209 */ /* 0x000fe20007810000 */
[----:B------:R-:W2:Y:S01]  /*b570*/  MUFU.TANH R62, R62 ;  /* 0x0000003e003e7308 */ /* 0x000ea20000002400 */
[----:B------:R-:W-:Y:S01]  /*b580*/  FMUL.FTZ R63, R63, UR4 ;  /* 0x000000043f3f7c20 */ /* 0x000fe20008410000 */
[----:B------:R-:W-:Y:S01]  /*b590*/  FFMA.FTZ R156, R52, UR46, -R59 ;  /* 0x0000002e349c7c23 */ /* 0x000fe2000801083b */
[----:B------:R-:W-:Y:S01]  /*b5a0*/  ISETP.GT.AND P1, PT, R75, 0x39, PT ;  /* 0x000000394b00780c */ /* 0x000fe20003f24270 */
[----:B------:R-:W-:Y:S01]  /*b5b0*/  FMUL.FTZ R66, R66, UR4 ;  /* 0x0000000442427c20 */ /* 0x000fe20008410000 */
[----:B------:R-:W-:-:S03]  /*b5c0*/  FSEL R52, R68, -INF , P2 ;  /* 0xff80000044347808 */ /* 0x000fc60001000000 */
[----:B------:R3:W-:Y:S01]  /*b5d0*/  MUFU.EX2 R27, R51 ;  /* 0x00000033001b7308 */ /* 0x0007e20000000800 */
[----:B------:R-:W-:Y:S01]  /*b5e0*/  ISETP.GT.AND P2, PT, R75, 0x40, PT ;  /* 0x000000404b00780c */ /* 0x000fe20003f44270 */
[----:B------:R-:W-:Y:S01]  /*b5f0*/  FMUL.FTZ R67, R67, UR4 ;  /* 0x0000000443437c20 */ /* 0x000fe20008410000 */
[----:B0-----:R-:W-:Y:S01]  /*b600*/  FSEL R58, R69, -INF , P1 ;  /* 0xff800000453a7808 */ /* 0x001fe20000800000 */
[----:B---3--:R-:W-:Y:S01]  /*b610*/  FFMA.FTZ R51, R49, UR46, -R59 ;  /* 0x0000002e31337c23 */ /* 0x008fe2000801083b */
[----:B------:R-:W-:-:S03]  /*b620*/  FMNMX.FTZ R49, R26, R31, !PT ;  /* 0x0000001f1a317209 */ /* 0x000fc60007810000 */
[----:B------:R0:W3:Y:S01]  /*b630*/  MUFU.TANH R79, R63 ;  /* 0x0000003f004f7308 */ /* 0x0000e20000002400 */
[----:B------:R-:W-:Y:S01]  /*b640*/  FMNMX.FTZ R49, R52, R49, !PT ;  /* 0x0000003134317209 */ /* 0x000fe20007810000 */
[----:B------:R-:W-:Y:S01]  /*b650*/  FMUL.FTZ R70, R70, UR4 ;  /* 0x0000000446467c20 */ /* 0x000fe20008410000 */
[----:B------:R-:W-:Y:S02]  /*b660*/  ISETP.GT.AND P1, PT, R75, 0x41, PT ;  /* 0x000000414b00780c */ /* 0x000fe40003f24270 */
[----:B-1----:R-:W-:-:S03]  /*b670*/  FSEL R60, R77, -INF , P2 ;  /* 0xff8000004d3c7808 */ /* 0x002fc60001000000 */
[----:B------:R-:W1:Y:S01]  /*b680*/  MUFU.TANH R66, R66 ;  /* 0x0000004200427308 */ /* 0x000e620000002400 */
[----:B------:R-:W-:Y:S01]  /*b690*/  FMNMX.FTZ R49, R58, R49, !PT ;  /* 0x000000313a317209 */ /* 0x000fe20007810000 */
[----:B------:R-:W-:Y:S01]  /*b6a0*/  FFMA.FTZ R158, R48, UR46, -R59 ;  /* 0x0000002e309e7c23 */ /* 0x000fe2000801083b */
[----:B------:R-:W-:Y:S01]  /*b6b0*/  ISETP.GT.AND P2, PT, R75, 0x48, PT ;  /* 0x000000484b00780c */ /* 0x000fe20003f44270 */
[----:B------:R-:W-:Y:S01]  /*b6c0*/  FMUL.FTZ R71, R71, UR4 ;  /* 0x0000000447477c20 */ /* 0x000fe20008410000 */
[----:B------:R-:W-:Y:S02]  /*b6d0*/  FSEL R48, R78, -INF , P1 ;  /* 0xff8000004e307808 */ /* 0x000fe40000800000 */
[----:B------:R-:W-:Y:S01]  /*b6e0*/  FMNMX.FTZ R49, R60, R49, !PT ;  /* 0x000000313c317209 */ /* 0x000fe20007810000 */
[----:B------:R-:W4:Y:S01]  /*b6f0*/  MUFU.TANH R67, R67 ;  /* 0x0000004300437308 */ /* 0x000f220000002400 */
[----:B--2---:R-:W-:Y:S02]  /*b700*/  FSEL R61, R62, -INF , P2 ;  /* 0xff8000003e3d7808 */ /* 0x004fe40001000000 */
[----:B------:R-:W-:-:S02]  /*b710*/  ISETP.GT.AND P1, PT, R75, 0x49, PT ;  /* 0x000000494b00780c */ /* 0x000fc40003f24270 */
[----:B------:R-:W-:-:S03]  /*b720*/  FMNMX.FTZ R62, R48, R49, !PT ;  /* 0x00000031303e7209 */ /* 0x000fc60007810000 */
[----:B------:R-:W-:Y:S01]  /*b730*/  MUFU.TANH R70, R70 ;  /* 0x0000004600467308 */ /* 0x000fe20000002400 */
[----:B0-----:R-:W-:Y:S01]  /*b740*/  FFMA.FTZ R63, R38, UR46, -R59 ;  /* 0x0000002e263f7c23 */ /* 0x001fe2000801083b */
[----:B------:R-:W-:Y:S02]  /*b750*/  ISETP.GT.AND P2, PT, R75, 0x50, PT ;  /* 0x000000504b00780c */ /* 0x000fe40003f44270 */
[----:B---3--:R-:W-:-:S04]  /*b760*/  FSEL R38, R79, -INF , P1 ;  /* 0xff8000004f267808 */ /* 0x008fc80000800000 */
[----:B------:R-:W0:Y:S01]  /*b770*/  MUFU.TANH R71, R71 ;  /* 0x0000004700477308 */ /* 0x000e220000002400 */
[----:B------:R-:W-:-:S07]  /*b780*/  ISETP.GT.AND P1, PT, R75, 0x51, PT ;  /* 0x000000514b00780c */ /* 0x000fce0003f24270 */
[----:B------:R2:W-:Y:S01]  /*b790*/  MUFU.EX2 R31, R51 ;  /* 0x00000033001f7308 */ /* 0x0005e20000000800 */
[----:B------:R-:W-:Y:S01]  /*b7a0*/  FFMA.FTZ R160, R32, UR46, -R59 ;  /* 0x0000002e20a07c23 */ /* 0x000fe2000801083b */
[----:B--2---:R-:W-:Y:S02]  /*b7b0*/  FMNMX.FTZ R51, R61, R62, !PT ;  /* 0x0000003e3d337209 */ /* 0x004fe40007810000 */
[----:B-1----:R-:W-:Y:S02]  /*b7c0*/  FSEL R62, R66, -INF , P2 ;  /* 0xff800000423e7808 */ /* 0x002fe40001000000 */
[----:B------:R-:W-:Y:S02]  /*b7d0*/  FMNMX.FTZ R51, R38, R51, !PT ;  /* 0x0000003326337209 */ /* 0x000fe40007810000 */
[----:B------:R-:W-:Y:S02]  /*b7e0*/  ISETP.GT.AND P2, PT, R75, 0x58, PT ;  /* 0x000000584b00780c */ /* 0x000fe40003f44270 */
[----:B----4-:R-:W-:-:S02]  /*b7f0*/  FSEL R32, R67, -INF , P1 ;  /* 0xff80000043207808 */ /* 0x010fc40000800000 */
[----:B------:R-:W-:Y:S01]  /*b800*/  FMNMX.FTZ R51, R62, R51, !PT ;  /* 0x000000333e337209 */ /* 0x000fe20007810000 */
[----:B------:R1:W-:Y:S01]  /*b810*/  MUFU.EX2 R49, R63 ;  /* 0x0000003f00317308 */ /* 0x0003e20000000800 */
[----:B------:R-:W-:Y:S02]  /*b820*/  ISETP.GT.AND P1, PT, R75, 0x59, PT ;  /* 0x000000594b00780c */ /* 0x000fe40003f24270 */
[----:B------:R-:W-:Y:S02]  /*b830*/  FMNMX.FTZ R66, R32, R51, !PT ;  /* 0x0000003320427209 */ /* 0x000fe40007810000 */
[----:B0-----:R-:W-:Y:S02]  /*b840*/  FSEL R64, R71, -INF , P1 ;  /* 0xff80000047407808 */ /* 0x001fe40000800000 */
[----:B-1----:R-:W-:Y:S01]  /*b850*/  FSEL R63, R70, -INF , P2 ;  /* 0xff800000463f7808 */ /* 0x002fe20001000000 */
[----:B------:R-:W-:-:S03]  /*b860*/  FFMA.FTZ R162, R28, UR46, -R59 ;  /* 0x0000002e1ca27c23 */ /* 0x000fc6000801083b */
[----:B------:R-:W-:-:S04]  /*b870*/  FMNMX.FTZ R51, R63, R66, !PT ;  /* 0x000000423f337209 */ /* 0x000fc80007810000 */
[----:B------:R-:W-:Y:S01]  /*b880*/  FMNMX.FTZ R28, R64, R51, !PT ;  /* 0x00000033401c7209 */ /* 0x000fe20007810000 */
[----:B------:R-:W-:-:S04]  /*b890*/  FFMA.FTZ R51, R33, UR46, -R59 ;  /* 0x0000002e21337c23 */ /* 0x000fc8000801083b */
[----:B------:R-:W0:Y:S02]  /*b8a0*/  SHFL.BFLY PT, R33, R28, 0x2, 0x1f ;  /* 0x0c401f001c217f89 */ /* 0x000e2400000e0000 */
[----:B0-----:R-:W-:-:S05]  /*b8b0*/  FMNMX.FTZ R33, R28, R33, !PT ;  /* 0x000000211c217209 */ /* 0x001fca0007810000 */
[----:B------:R-:W0:Y:S01]  /*b8c0*/  SHFL.BFLY PT, R176, R33, 0x1, 0x1f ;  /* 0x0c201f0021b07f89 */ /* 0x000e2200000e0000 */
[--C-:B------:R-:W-:Y:S01]  /*b8d0*/  FFMA.FTZ R152, R74, UR46, -R59.reuse ;  /* 0x0000002e4a987c23 */ /* 0x100fe2000801083b */
[--C-:B------:R-:W-:Y:S01]  /*b8e0*/  FFMA.FTZ R3, R73, UR46, -R59.reuse ;  /* 0x0000002e49037c23 */ /* 0x100fe2000801083b */
[----:B------:R-:W-:Y:S01]  /*b8f0*/  FFMA.FTZ R154, R72, UR46, -R59 ;  /* 0x0000002e489a7c23 */ /* 0x000fe2000801083b */
[----:B0-----:R-:W-:-:S04]  /*b900*/  FMNMX.FTZ R176, R33, R176, !PT ;  /* 0x000000b021b07209 */ /* 0x001fc80007810000 */
[C---:B------:R-:W-:Y:S01]  /*b910*/  FSETP.NEU.FTZ.AND P1, PT, R176.reuse, -INF , PT ;  /* 0xff800000b000780b */ /* 0x040fe20003f3d000 */
[----:B------:R-:W-:-:S05]  /*b920*/  FMUL.FTZ R28, R176, UR46 ;  /* 0x0000002eb01c7c20 */ /* 0x000fca0008410000 */
[----:B------:R-:W-:Y:S01]  /*b930*/  FSEL R33, R28, RZ, P1 ;  /* 0x000000ff1c217208 */ /* 0x000fe20000800000 */
[----:B------:R-:W-:Y:S04]  /*b940*/  MUFU.EX2 R152, R152 ;  /* 0x0000009800987308 */ /* 0x000fe80000000800 */
[--C-:B------:R-:W-:Y:S01]  /*b950*/  FFMA.FTZ R55, R55, UR46, -R33.reuse ;  /* 0x0000002e37377c23 */ /* 0x100fe20008010821 */
[--C-:B------:R-:W-:Y:S01]  /*b960*/  FFMA.FTZ R14, R14, UR46, -R33.reuse ;  /* 0x0000002e0e0e7c23 */ /* 0x100fe20008010821 */
[--C-:B------:R-:W-:Y:S02]  /*b970*/  FFMA.FTZ R21, R21, UR46, -R33.reuse ;  /* 0x0000002e15157c23 */ /* 0x100fe40008010821 */
[----:B------:R-:W0:Y:S01]  /*b980*/  MUFU.EX2 R3, R3 ;  /* 0x0000000300037308 */ /* 0x000e220000000800 */
[--C-:B------:R-:W-:Y:S01]  /*b990*/  FFMA.FTZ R20, R20, UR46, -R33.reuse ;  /* 0x0000002e14147c23 */ /* 0x100fe20008010821 */
[----:B------:R-:W-:-:S06]  /*b9a0*/  FFMA.FTZ R25, R25, UR46, -R33 ;  /* 0x0000002e19197c23 */ /* 0x000fcc0008010821 */
[----:B------:R-:W-:Y:S01]  /*b9b0*/  MUFU.EX2 R55, R55 ;  /* 0x0000003700377308 */ /* 0x000fe20000000800 */
[----:B------:R-:W-:-:S07]  /*b9c0*/  FFMA.FTZ R164, R34, UR46, -R59 ;  /* 0x0000002e22a47c23 */ /* 0x000fce000801083b */
[----:B------:R1:W2:Y:S01]  /*b9d0*/  MUFU.EX2 R28, R14 ;  /* 0x0000000e001c7308 */ /* 0x0002a20000000800 */
[----:B------:R-:W-:-:S07]  /*b9e0*/  FFMA.FTZ R24, R24, UR46, -R33 ;  /* 0x0000002e18187c23 */ /* 0x000fce0008010821 */
[----:B------:R-:W3:Y:S01]  /*b9f0*/  MUFU.EX2 R154, R154 ;  /* 0x0000009a009a7308 */ /* 0x000ee20000000800 */
[----:B-1----:R-:W-:-:S07]  /*ba00*/  VIADD R14, R13, 0x32440 ;  /* 0x000324400d0e7836 */ /* 0x002fce0000000000 */
[----:B------:R1:W4:Y:S01]  /*ba10*/  MUFU.EX2 R155, R21 ;  /* 0x00000015009b7308 */ /* 0x0003220000000800 */
[----:B------:R-:W-:Y:S01]  /*ba20*/  FFMA.FTZ R166, R36, UR46, -R59 ;  /* 0x0000002e24a67c23 */ /* 0x000fe2000801083b */
[----:B------:R-:W-:Y:S01]  /*ba30*/  ULOP3.LUT UR39, UR39, 0x3000000, URZ, 0xfc, !UPT ;  /* 0x0300000027277892 */ /* 0x000fe2000f8efc3f */
[----:B-1----:R-:W-:-:S05]  /*ba40*/  IMAD.U32 R21, RZ, RZ, UR37 ;  /* 0x00000025ff157e24 */ /* 0x002fca000f8e00ff */
[----:B------:R-:W1:Y:S01]  /*ba50*/  MUFU.EX2 R34, R20 ;  /* 0x0000001400227308 */ /* 0x000e620000000800 */
[----:B------:R-:W-:Y:S01]  /*ba60*/  PRMT R14, R21, 0x654, R14 ;  /* 0x00000654150e7816 */ /* 0x000fe2000000000e */
[----:B------:R-:W-:-:S06]  /*ba70*/  IMAD.MOV.U32 R21, RZ, RZ, 0x40000040 ;  /* 0x40000040ff157424 */ /* 0x000fcc00078e00ff */
[----:B------:R-:W5:Y:S01]  /*ba80*/  MUFU.EX2 R156, R156 ;  /* 0x0000009c009c7308 */ /* 0x000f620000000800 */
[--C-:B------:R-:W-:Y:S01]  /*ba90*/  FFMA.FTZ R26, R26, UR46, -R33.reuse ;  /* 0x0000002e1a1a7c23 */ /* 0x100fe20008010821 */
[----:B------:R-:W-:Y:S01]  /*baa0*/  R2UR UR7, R21 ;  /* 0x00000000150772ca */ /* 0x000fe200000e0000 */
[----:B------:R-:W-:Y:S01]  /*bab0*/  FFMA.FTZ R50, R50, UR46, -R33 ;  /* 0x0000002e32327c23 */ /* 0x000fe20008010821 */
[----:B0-----:R-:W-:Y:S01]  /*bac0*/  FADD.FTZ R21, R152, R3 ;  /* 0x0000000398157221 */ /* 0x001fe20000010000 */
[----:B------:R2:W-:Y:S03]  /*bad0*/  SYNCS.ARRIVE.TRANS64.RED.A1T0 RZ, [R14+URZ], RZ ;  /* 0x000000ff0eff79a7 */ /* 0x0005e6000810043f */
[----:B------:R-:W-:Y:S01]  /*bae0*/  MUFU.EX2 R158, R158 ;  /* 0x0000009e009e7308 */ /* 0x000fe20000000800 */
[----:B------:R-:W-:Y:S01]  /*baf0*/  FFMA.FTZ R54, R54, UR46, -R33 ;  /* 0x0000002e36367c23 */ /* 0x000fe20008010821 */
[----:B------:R0:W-:Y:S06]  /*bb00*/  BAR.SYNC.DEFER_BLOCKING R0, 0x100 ;  /* 0x000400000000751d */ /* 0x0001ec0000010000 */
[----:B------:R3:W-:Y:S01]  /*bb10*/  MUFU.EX2 R36, R25 ;  /* 0x0000001900247308 */ /* 0x0007e20000000800 */
[----:B--2---:R-:W-:-:S07]  /*bb20*/  FADD.FTZ R14, R55, R28 ;  /* 0x0000001c370e7221 */ /* 0x004fce0000010000 */
[----:B------:R-:W2:Y:S01]  /*bb30*/  MUFU.EX2 R157, R24 ;  /* 0x00000018009d7308 */ /* 0x000ea20000000800 */
[----:B---3--:R-:W-:-:S04]  /*bb40*/  IMAD.MOV.U32 R25, RZ, RZ, 0xc00 ;  /* 0x00000c00ff197424 */ /* 0x008fc800078e00ff */
[----:B------:R-:W-:Y:S02]  /*bb50*/  IMAD R20, R18, R25, UR39 ;  /* 0x0000002712147e24 */ /* 0x000fe4000f8e0219 */
[----:B------:R-:W-:Y:S01]  /*bb60*/  IMAD.MOV.U32 R25, RZ, RZ, 0x40000040 ;  /* 0x40000040ff197424 */ /* 0x000fe200078e00ff */
[----:B------:R3:W-:Y:S01]  /*bb70*/  MUFU.EX2 R165, R26 ;  /* 0x0000001a00a57308 */ /* 0x0007e20000000800 */
[--C-:B------:R-:W-:Y:S01]  /*bb80*/  FFMA.FTZ R30, R30, UR46, -R33.reuse ;  /* 0x0000002e1e1e7c23 */ /* 0x100fe20008010821 */
[----:B------:R-:W-:Y:S02]  /*bb90*/  FFMA.FTZ R56, R56, UR46, -R33 ;  /* 0x0000002e38387c23 */ /* 0x000fe40008010821 */
[----:B------:R-:W-:Y:S01]  /*bba0*/  R2UR UR11, R25 ;  /* 0x00000000190b72ca */ /* 0x000fe200000e0000 */
[----:B---3--:R-:W-:-:S03]  /*bbb0*/  FADD.FTZ R26, R154, R21 ;  /* 0x000000159a1a7221 */ /* 0x008fc60000010000 */
[----:B------:R-:W3:Y:S01]  /*bbc0*/  MUFU.EX2 R50, R50 ;  /* 0x0000003200327308 */ /* 0x000ee20000000800 */
[----:B----4-:R-:W-:Y:S01]  /*bbd0*/  FADD.FTZ R21, R155, R14 ;  /* 0x0000000e9b157221 */ /* 0x010fe20000010000 */
[--C-:B------:R-:W-:Y:S01]  /*bbe0*/  FFMA.FTZ R57, R57, UR46, -R33.reuse ;  /* 0x0000002e39397c23 */ /* 0x100fe20008010821 */
[----:B------:R-:W-:Y:S01]  /*bbf0*/  FADD.FTZ R25, R27, R26 ;  /* 0x0000001a1b197221 */ /* 0x000fe20000010000 */
        /* <DEDUP_REMOVED lines=9> */
[--C-:B0-----:R-:W-:Y:S01]  /*bc90*/  FFMA.FTZ R0, R32, UR46, -R33.reuse ;  /* 0x0000002e20007c23 */ /* 0x101fe20008010821 */
[--C-:B------:R-:W-:Y:S01]  /*bca0*/  FFMA.FTZ R63, R63, UR46, -R33.reuse ;  /* 0x0000002e3f3f7c23 */ /* 0x100fe20008010821 */
[----:B------:R-:W-:Y:S01]  /*bcb0*/  FFMA.FTZ R64, R64, UR46, -R33 ;  /* 0x0000002e40407c23 */ /* 0x000fe20008010821 */
[----:B------:R-:W-:Y:S01]  /*bcc0*/  IMAD.MOV.U32 R33, RZ, RZ, 0x40000040 ;  /* 0x40000040ff217424 */ /* 0x000fe200078e00ff */
[----:B------:R-:W-:Y:S01]  /*bcd0*/  MUFU.EX2 R160, R160 ;  /* 0x000000a000a07308 */ /* 0x000fe20000000800 */
[----:B-1----:R-:W-:Y:S01]  /*bce0*/  FADD.FTZ R14, R34, R21 ;  /* 0x00000015220e7221 */ /* 0x002fe20000010000 */
[----:B------:R-:W-:Y:S01]  /*bcf0*/  FFMA.FTZ R29, R29, UR46, -R59 ;  /* 0x0000002e1d1d7c23 */ /* 0x000fe2000801083b */
[----:B------:R-:W-:Y:S01]  /*bd00*/  IADD3 R24, R20, 0x80, RZ ;  /* 0x0000008014187810 */ /* 0x000fe20007ffe0ff */
[----:B-----5:R-:W-:-:S04]  /*bd10*/  FADD.FTZ R26, R156, R25 ;  /* 0x000000199c1a7221 */ /* 0x020fc80000010000 */
[----:B------:R-:W0:Y:S01]  /*bd20*/  MUFU.EX2 R159, R54 ;  /* 0x00000036009f7308 */ /* 0x000e220000000800 */
[----:B------:R-:W-:Y:S01]  /*bd30*/  R2UR UR15, R33 ;  /* 0x00000000210f72ca */ /* 0x000fe200000e0000 */
[----:B--2---:R-:W-:Y:S01]  /*bd40*/  FADD.FTZ R21, R157, R14 ;  /* 0x0000000e9d157221 */ /* 0x004fe20000010000 */
[----:B------:R-:W-:Y:S01]  /*bd50*/  R2UR UR10, R24 ;  /* 0x00000000180a72ca */ /* 0x000fe200000e0000 */
[----:B------:R-:W-:Y:S01]  /*bd60*/  FADD.FTZ R33, R31, R26 ;  /* 0x0000001a1f217221 */ /* 0x000fe20000010000 */
[----:B------:R-:W-:-:S03]  /*bd70*/  VIADD R24, R20, 0x180 ;  /* 0x0000018014187836 */ /* 0x000fc60000000000 */
[----:B------:R-:W1:Y:S01]  /*bd80*/  MUFU.EX2 R30, R30 ;  /* 0x0000001e001e7308 */ /* 0x000e620000000800 */
[----:B------:R-:W-:Y:S01]  /*bd90*/  FADD.FTZ R21, R36, R21 ;  /* 0x0000001524157221 */ /* 0x000fe20000010000 */
[----:B------:R-:W-:Y:S01]  /*bda0*/  FADD.FTZ R14, R158, R33 ;  /* 0x000000219e0e7221 */ /* 0x000fe20000010000 */
[----:B------:R-:W-:Y:S01]  /*bdb0*/  IMAD.MOV.U32 R25, RZ, RZ, 0x40000040 ;  /* 0x40000040ff197424 */ /* 0x000fe200078e00ff */
[----:B------:R-:W-:-:S04]  /*bdc0*/  R2UR UR18, R24 ;  /* 0x00000000181272ca */ /* 0x000fc800000e0000 */
[----:B------:R-:W2:Y:S01]  /*bdd0*/  MUFU.EX2 R29, R29 ;  /* 0x0000001d001d7308 */ /* 0x000ea20000000800 */
[----:B---3--:R-:W-:Y:S01]  /*bde0*/  FADD.FTZ R24, R50, R21 ;  /* 0x0000001532187221 */ /* 0x008fe20000010000 */
[----:B------:R-:W-:-:S06]  /*bdf0*/  FADD.FTZ R21, R49, R14 ;  /* 0x0000000e31157221 */ /* 0x000fcc0000010000 */
[----:B------:R-:W3:Y:S01]  /*be00*/  MUFU.EX2 R161, R56 ;  /* 0x0000003800a17308 */ /* 0x000ee20000000800 */
[--C-:B------:R-:W-:Y:S01]  /*be10*/  FFMA.FTZ R168, R39, UR46, -R59.reuse ;  /* 0x0000002e27a87c23 */ /* 0x100fe2000801083b */
[----:B------:R-:W-:Y:S01]  /*be20*/  FFMA.FTZ R39, R40, UR46, -R59 ;  /* 0x0000002e28277c23 */ /* 0x000fe2000801083b */
[----:B------:R-:W-:-:S05]  /*be30*/  R2UR UR19, R25 ;  /* 0x00000000191372ca */ /* 0x000fca00000e0000 */
[----:B------:R-:W4:Y:S01]  /*be40*/  MUFU.EX2 R162, R162 ;  /* 0x000000a200a27308 */ /* 0x000f220000000800 */
[----:B------:R-:W-:Y:S01]  /*be50*/  FFMA.FTZ R35, R35, UR46, -R59 ;  /* 0x0000002e23237c23 */ /* 0x000fe2000801083b */
[----:B0-----:R-:W-:Y:S01]  /*be60*/  FADD.FTZ R25, R159, R24 ;  /* 0x000000189f197221 */ /* 0x001fe20000010000 */
[----:B------:R-:W-:-:S05]  /*be70*/  FADD.FTZ R14, R160, R21 ;  /* 0x00000015a00e7221 */ /* 0x000fca0000010000 */
[----:B------:R-:W0:Y:S01]  /*be80*/  MUFU.EX2 R57, R57 ;  /* 0x0000003900397308 */ /* 0x000e220000000800 */
[----:B------:R-:W-:Y:S02]  /*be90*/  IMAD.MOV.U32 R21, RZ, RZ, 0x40000040 ;  /* 0x40000040ff157424 */ /* 0x000fe400078e00ff */
[----:B-1----:R-:W-:-:S05]  /*bea0*/  FADD.FTZ R24, R30, R25 ;  /* 0x000000191e187221 */ /* 0x002fca0000010000 */
[----:B------:R-:W1:Y:S01]  /*beb0*/  MUFU.EX2 R51, R51 ;  /* 0x0000003300337308 */ /* 0x000e620000000800 */
[----:B------:R-:W-:-:S07]  /*bec0*/  R2UR UR27, R21 ;  /* 0x00000000151b72ca */ /* 0x000fce00000e0000 */
[----:B------:R-:W5:Y:S01]  /*bed0*/  MUFU.EX2 R40, R53 ;  /* 0x0000003500287308 */ /* 0x000f620000000800 */
[----:B------:R-:W-:Y:S02]  /*bee0*/  VIADD R32, R20, 0x100 ;  /* 0x0000010014207836 */ /* 0x000fe40000000000 */
[----:B--2---:R-:W-:-:S05]  /*bef0*/  FADD.FTZ R21, R29, R14 ;  /* 0x0000000e1d157221 */ /* 0x004fca0000010000 */
[----:B------:R-:W2:Y:S01]  /*bf00*/  MUFU.EX2 R164, R164 ;  /* 0x000000a400a47308 */ /* 0x000ea20000000800 */
[----:B------:R-:W-:Y:S01]  /*bf10*/  FFMA.FTZ R37, R37, UR46, -R59 ;  /* 0x0000002e25257c23 */ /* 0x000fe2000801083b */
[----:B---3--:R-:W-:-:S06]  /*bf20*/  FADD.FTZ R24, R161, R24 ;  /* 0x00000018a1187221 */ /* 0x008fcc0000010000 */
[----:B------:R-:W3:Y:S01]  /*bf30*/  MUFU.EX2 R44, R44 ;  /* 0x0000002c002c7308 */ /* 0x000ee20000000800 */
[----:B------:R-:W-:Y:S01]  /*bf40*/  F2FP.F16.F32.PACK_AB R152, R3, R152 ;  /* 0x000000980398723e */ /* 0x000fe200000000ff */
[----:B----4-:R-:W-:-:S06]  /*bf50*/  FADD.FTZ R14, R162, R21 ;  /* 0x00000015a20e7221 */ /* 0x010fcc0000010000 */
[----:B------:R-:W4:Y:S01]  /*bf60*/  MUFU.EX2 R35, R35 ;  /* 0x0000002300237308 */ /* 0x000f220000000800 */
[----:B------:R-:W-:Y:S01]  /*bf70*/  R2UR UR14, R32 ;  /* 0x00000000200e72ca */ /* 0x000fe200000e0000 */
[----:B0-----:R-:W-:Y:S01]  /*bf80*/  FADD.FTZ R3, R57, R24 ;  /* 0x0000001839037221 */ /* 0x001fe20000010000 */
[C---:B------:R-:W-:Y:S02]  /*bf90*/  R2UR UR6, R20.reuse ;  /* 0x00000000140672ca */ /* 0x040fe400000e0000 */
[----:B------:R-:W-:-:S03]  /*bfa0*/  IADD3 R32, R20, 0x200, RZ ;  /* 0x0000020014207810 */ /* 0x000fc60007ffe0ff */
[----:B------:R-:W0:Y:S01]  /*bfb0*/  MUFU.EX2 R166, R166 ;  /* 0x000000a600a67308 */ /* 0x000e220000000800 */
[----:B------:R-:W-:Y:S02]  /*bfc0*/  VIADD R20, R20, 0x280 ;  /* 0x0000028014147836 */ /* 0x000fe40000000000 */
[----:B-1----:R-:W-:Y:S01]  /*bfd0*/  FADD.FTZ R21, R51, R14 ;  /* 0x0000000e33157221 */ /* 0x002fe20000010000 */
[----:B-----5:R-:W-:-:S04]  /*bfe0*/  FADD.FTZ R3, R40, R3 ;  /* 0x0000000328037221 */ /* 0x020fc80000010000 */
[----:B------:R-:W1:Y:S01]  /*bff0*/  MUFU.EX2 R52, R52 ;  /* 0x0000003400347308 */ /* 0x000e620000000800 */
[----:B------:R-:W-:Y:S01]  /*c000*/  R2UR UR26, R20 ;  /* 0x00000000141a72ca */ /* 0x000fe200000e0000 */
[----:B--2---:R-:W-:-:S06]  /*c010*/  FADD.FTZ R14, R164, R21 ;  /* 0x00000015a40e7221 */ /* 0x004fcc0000010000 */
[----:B------:R-:W2:Y:S01]  /*c020*/  MUFU.EX2 R37, R37 ;  /* 0x0000002500257308 */ /* 0x000ea20000000800 */
[----:B------:R-:W-:Y:S01]  /*c030*/  FFMA.FTZ R170, R41, UR46, -R59 ;  /* 0x0000002e29aa7c23 */ /* 0x000fe2000801083b */
[----:B---3--:R-:W-:-:S06]  /*c040*/  FADD.FTZ R20, R44, R3 ;  /* 0x000000032c147221 */ /* 0x008fcc0000010000 */
[----:B------:R-:W3:Y:S01]  /*c050*/  MUFU.EX2 R167, R58 ;  /* 0x0000003a00a77308 */ /* 0x000ee20000000800 */
[----:B----4-:R-:W-:Y:S01]  /*c060*/  FADD.FTZ R3, R35, R14 ;  /* 0x0000000e23037221 */ /* 0x010fe20000010000 */
[----:B------:R-:W-:-:S06]  /*c070*/  FFMA.FTZ R41, R42, UR46, -R59 ;  /* 0x0000002e2a297c23 */ /* 0x000fcc000801083b */
[----:B------:R-:W4:Y:S01]  /*c080*/  MUFU.EX2 R168, R168 ;  /* 0x000000a800a87308 */ /* 0x000f220000000800 */
[----:B------:R-:W-:-:S07]  /*c090*/  FADD.FTZ R21, R165, R20 ;  /* 0x00000014a5157221 */ /* 0x000fce0000010000 */
[----:B------:R-:W5:Y:S01]  /*c0a0*/  MUFU.EX2 R60, R60 ;  /* 0x0000003c003c7308 */ /* 0x000f620000000800 */
[----:B0-----:R-:W-:Y:S01]  /*c0b0*/  FADD.FTZ R14, R166, R3 ;  /* 0x00000003a60e7221 */ /* 0x001fe20000010000 */
[----:B------:R-:W-:-:S06]  /*c0c0*/  FFMA.FTZ R172, R43, UR46, -R59 ;  /* 0x0000002e2bac7c23 */ /* 0x000fcc000801083b */
[----:B------:R-:W0:Y:S01]  /*c0d0*/  MUFU.EX2 R39, R39 ;  /* 0x0000002700277308 */ /* 0x000e220000000800 */
[----:B-1----:R-:W-:-:S07]  /*c0e0*/  FADD.FTZ R20, R52, R21 ;  /* 0x0000001534147221 */ /* 0x002fce0000010000 */
[----:B------:R-:W1:Y:S01]  /*c0f0*/  MUFU.EX2 R169, R48 ;  /* 0x0000003000a97308 */ /* 0x000e620000000800 */
[----:B--2---:R-:W-:Y:S01]  /*c100*/  FADD.FTZ R3, R37, R14 ;  /* 0x0000000e25037221 */ /* 0x004fe20000010000 */
[----:B------:R-:W-:-:S06]  /*c110*/  FFMA.FTZ R43, R45, UR46, -R59 ;  /* 0x0000002e2d2b7c23 */ /* 0x000fcc000801083b */
[----:B------:R-:W2:Y:S01]  /*c120*/  MUFU.EX2 R170, R170 ;  /* 0x000000aa00aa7308 */ /* 0x000ea20000000800 */
[----:B---3--:R-:W-:-:S07]  /*c130*/  FADD.FTZ R21, R167, R20 ;  /* 0x00000014a7157221 */ /* 0x008fce0000010000 */
[----:B------:R-:W3:Y:S01]  /*c140*/  MUFU.EX2 R61, R61 ;  /* 0x0000003d003d7308 */ /* 0x000ee20000000800 */
[----:B----4-:R-:W-:Y:S01]  /*c150*/  FADD.FTZ R14, R168, R3 ;  /* 0x00000003a80e7221 */ /* 0x010fe20000010000 */
[----:B------:R-:W-:-:S06]  /*c160*/  FFMA.FTZ R174, R46, UR46, -R59 ;  /* 0x0000002e2eae7c23 */ /* 0x000fcc000801083b */
[----:B------:R-:W4:Y:S01]  /*c170*/  MUFU.EX2 R41, R41 ;  /* 0x0000002900297308 */ /* 0x000f220000000800 */
[----:B-----5:R-:W-:-:S07]  /*c180*/  FADD.FTZ R20, R60, R21 ;  /* 0x000000153c147221 */ /* 0x020fce0000010000 */
[----:B------:R-:W5:Y:S01]  /*c190*/  MUFU.EX2 R38, R38 ;  /* 0x0000002600267308 */ /* 0x000f620000000800 */
[----:B0-----:R-:W-:Y:S01]  /*c1a0*/  FADD.FTZ R3, R39, R14 ;  /* 0x0000000e27037221 */ /* 0x001fe20000010000 */
[----:B------:R-:W-:-:S06]  /*c1b0*/  FFMA.FTZ R45, R47, UR46, -R59 ;  /* 0x0000002e2f2d7c23 */ /* 0x000fcc000801083b */
[----:B------:R-:W0:Y:S01]  /*c1c0*/  MUFU.EX2 R172, R172 ;  /* 0x000000ac00ac7308 */ /* 0x000e220000000800 */
[----:B-1----:R-:W-:-:S07]  /*c1d0*/  FADD.FTZ R20, R169, R20 ;  /* 0x00000014a9147221 */ /* 0x002fce0000010000 */
[----:B------:R-:W1:Y:S08]  /*c1e0*/  MUFU.EX2 R62, R62 ;  /* 0x0000003e003e7308 */ /* 0x000e700000000800 */
[----:B------:R-:W1:Y:S08]  /*c1f0*/  MUFU.EX2 R43, R43 ;  /* 0x0000002b002b7308 */ /* 0x000e700000000800 */
[----:B------:R2:W1:Y:S08]  /*c200*/  MUFU.EX2 R173, R0 ;  /* 0x0000000000ad7308 */ /* 0x0004700000000800 */
[----:B------:R-:W1:Y:S01]  /*c210*/  MUFU.EX2 R174, R174 ;  /* 0x000000ae00ae7308 */ /* 0x000e620000000800 */
[----:B--2---:R-:W-:Y:S01]  /*c220*/  FADD.FTZ R0, R170, R3 ;  /* 0x00000003aa007221 */ /* 0x004fe20000010000 */
[----:B---3--:R-:W-:-:S06]  /*c230*/  FADD.FTZ R3, R61, R20 ;  /* 0x000000143d037221 */ /* 0x008fcc0000010000 */
[----:B------:R-:W2:Y:S01]  /*c240*/  MUFU.EX2 R63, R63 ;  /* 0x0000003f003f7308 */ /* 0x000ea20000000800 */
[----:B----4-:R-:W-:Y:S01]  /*c250*/  FADD.FTZ R21, R41, R0 ;  /* 0x0000000029157221 */ /* 0x010fe20000010000 */
[----:B-----5:R-:W-:-:S06]  /*c260*/  FADD.FTZ R3, R38, R3 ;  /* 0x0000000326037221 */ /* 0x020fcc0000010000 */
[----:B------:R-:W3:Y:S01]  /*c270*/  MUFU.EX2 R45, R45 ;  /* 0x0000002d002d7308 */ /* 0x000ee20000000800 */
[----:B0-----:R-:W-:Y:S01]  /*c280*/  FADD.FTZ R0, R172, R21 ;  /* 0x00000015ac007221 */ /* 0x001fe20000010000 */
[----:B-1----:R-:W-:-:S06]  /*c290*/  FADD.FTZ R14, R62, R3 ;  /* 0x000000033e0e7221 */ /* 0x002fcc0000010000 */
[----:B------:R-:W0:Y:S01]  /*c2a0*/  MUFU.EX2 R64, R64 ;  /* 0x0000004000407308 */ /* 0x000e220000000800 */
[----:B------:R-:W-:Y:S01]  /*c2b0*/  FADD.FTZ R3, R43, R0 ;  /* 0x000000002b037221 */ /* 0x000fe20000010000 */
[----:B------:R-:W-:Y:S01]  /*c2c0*/  FADD.FTZ R14, R173, R14 ;  /* 0x0000000ead0e7221 */ /* 0x000fe20000010000 */
[----:B------:R-:W-:Y:S02]  /*c2d0*/  IMAD.MOV.U32 R33, RZ, RZ, 0x40000040 ;  /* 0x40000040ff217424 */ /* 0x000fe400078e00ff */
[----:B------:R-:W-:Y:S01]  /*c2e0*/  FADD.FTZ R0, R174, R3 ;  /* 0x00000003ae007221 */ /* 0x000fe20000010000 */
[----:B--2---:R-:W-:Y:S01]  /*c2f0*/  FADD.FTZ R21, R63, R14 ;  /* 0x0000000e3f157221 */ /* 0x004fe20000010000 */
[----:B------:R-:W-:Y:S02]  /*c300*/  F2FP.F16.F32.PACK_AB R154, R27, R154 ;  /* 0x0000009a1b9a723e */ /* 0x000fe400000000ff */
[----:B------:R-:W-:Y:S02]  /*c310*/  F2FP.F16.F32.PACK_AB R153, R28, R55 ;  /* 0x000000371c99723e */ /* 0x000fe400000000ff */
[----:B------:R-:W-:Y:S01]  /*c320*/  F2FP.F16.F32.PACK_AB R155, R34, R155 ;  /* 0x0000009b229b723e */ /* 0x000fe200000000ff */
[----:B---3--:R-:W-:Y:S01]  /*c330*/  FADD.FTZ R3, R45, R0 ;  /* 0x000000002d037221 */ /* 0x008fe20000010000 */
[----:B------:R-:W-:-:S02]  /*c340*/  R2UR UR22, R32 ;  /* 0x00000000201672ca */ /* 0x000fc400000e0000 */
[----:B------:R-:W-:Y:S02]  /*c350*/  R2UR UR23, R33 ;  /* 0x00000000211772ca */ /* 0x000fe400000e0000 */
[----:B------:R-:W-:Y:S01]  /*c360*/  F2FP.F16.F32.PACK_AB R156, R31, R156 ;  /* 0x0000009c1f9c723e */ /* 0x000fe200000000ff */
[----:B0-----:R-:W-:Y:S01]  /*c370*/  FADD.FTZ R0, R64, R21 ;  /* 0x0000001540007221 */ /* 0x001fe20000010000 */
        /* <DEDUP_REMOVED lines=42> */
[----:B------:R-:W-:Y:S05]  /*c620*/  @!P0 BRA `(.L_x_15242) ;  /* 0x0000000000048947 */ /* 0x000fea0003800000 */
[----:B------:R-:W-:Y:S01]  /*c630*/  BPT.TRAP 0x1 ;  /* 0x000000040000795c */ /* 0x000fe20000300000 */
.L_x_15242:
[----:B------:R-:W0:Y:S01]  /*c640*/  @P5 LDC R20, c[0x0][0x44c] ;  /* 0x00011300ff145b82 */ /* 0x000e220000000800 */
[----:B------:R-:W-:Y:S01]  /*c650*/  IMAD.MOV.U32 R14, RZ, RZ, R180 ;  /* 0x000000ffff0e7224 */ /* 0x000fe200078e00b4 */
[----:B------:R-:W-:Y:S01]  /*c660*/  IADD3 R13, R13, 0x32460, RZ ;  /* 0x000324600d0d7810 */ /* 0x000fe20007ffe0ff */
[----:B------:R-:W-:Y:S01]  /*c670*/  ULDC UR42, c[0x0][0xad0] ;  /* 0x0002b400002a7ab9 */ /* 0x000fe20000000800 */
[----:B------:R-:W-:Y:S01]  /*c680*/  ULDC UR43, c[0x0][0xad0] ;  /* 0x0002b400002b7ab9 */ /* 0x000fe20000000800 */
[----:B------:R-:W-:Y:S01]  /*c690*/  ULDC UR44, c[0x0][0xa80] ;  /* 0x0002a000002c7ab9 */ /* 0x000fe20000000800 */
[----:B------:R-:W-:Y:S02]  /*c6a0*/  ULDC UR45, c[0x0][0xa80] ;  /* 0x0002a000002d7ab9 */ /* 0x000fe40000000800 */
[----:B------:R-:W1:Y:S01]  /*c6b0*/  @P5 LDC R21, c[0x0][0x450] ;  /* 0x00011400ff155b82 */ /* 0x000e620000000800 */
[----:B0-----:R-:W-:-:S05]  /*c6c0*/  @P5 IMAD.HI.U32 R20, R180, R20, RZ ;  /* 0x00000014b4145227 */ /* 0x001fca00078e00ff */
[----:B-1----:R-:W-:Y:S01]  /*c6d0*/  @P5 SHF.R.U32.HI R14, RZ, R21, R20 ;  /* 0x00000015ff0e5219 */ /* 0x002fe20000011614 */
[----:B------:R-:W-:-:S03]  /*c6e0*/  IMAD.U32 R20, RZ, RZ, UR37 ;  /* 0x00000025ff147e24 */ /* 0x000fc6000f8e00ff */
[----:B------:R-:W-:Y:S02]  /*c6f0*/  IADD3 R14, R14, R178, -R179 ;  /* 0x000000b20e0e7210 */ /* 0x000fe40007ffe8b3 */
[----:B------:R-:W-:-:S03]  /*c700*/  PRMT R13, R20, 0x654, R13 ;  /* 0x00000654140d7816 */ /* 0x000fc6000000000d */
[----:B------:R-:W-:Y:S01]  /*c710*/  IMAD.HI R14, R14, 0x2aaaaaab, RZ ;  /* 0x2aaaaaab0e0e7827 */ /* 0x000fe200078e02ff */
[----:B------:R0:W-:Y:S04]  /*c720*/  SYNCS.ARRIVE.TRANS64.RED.A1T0 RZ, [R13+URZ], RZ ;  /* 0x000000ff0dff79a7 */ /* 0x0001e8000810043f */
[----:B0-----:R-:W-:-:S04]  /*c730*/  SHF.R.U32.HI R13, RZ, 0x1f, R14 ;  /* 0x0000001fff0d7819 */ /* 0x001fc8000001160e */
[----:B------:R-:W-:Y:S01]  /*c740*/  LEA.HI.SX32 R14, R14, R13, 0x1c ;  /* 0x0000000d0e0e7211 */ /* 0x000fe200078fe2ff */
[----:B------:R-:W-:-:S03]  /*c750*/  VIADD R13, R177, 0xfffffffe ;  /* 0xfffffffeb10d7836 */ /* 0x000fc60000000000 */
[----:B------:R-:W-:-:S04]  /*c760*/  VIMNMX R21, RZ, R14, !PT ;  /* 0x0000000eff157248 */ /* 0x000fc80007fe0100 */
[----:B------:R-:W-:Y:S01]  /*c770*/  ISETP.GE.AND P1, PT, R13, R21, PT ;  /* 0x000000150d00720c */ /* 0x000fe20003f26270 */
[----:B------:R0:W-:-:S12]  /*c780*/  STL [R1+0xb0], R21 ;  /* 0x0000b01501007387 */ /* 0x0001d80000100800 */
[----:B0-----:R-:W-:Y:S05]  /*c790*/  @!P1 BRA `(.L_x_15243) ;  /* 0x0000003800289947 */ /* 0x001fea0003800000 */
[----:B------:R-:W-:Y:S02]  /*c7a0*/  IMAD.MOV.U32 R20, RZ, RZ, R176 ;  /* 0x000000ffff147224 */ /* 0x000fe400078e00b0 */
[----:B------:R-:W-:-:S07]  /*c7b0*/  IMAD.MOV.U32 R21, RZ, RZ, R15 ;  /* 0x000000ffff157224 */ /* 0x000fce00078e000f */
.L_x_15254:
[----:B------:R-:W-:Y:S01]  /*c7c0*/  VIADD R18, R18, 0x1 ;  /* 0x0000000112127836 */ /* 0x000fe20000000000 */
[----:B------:R-:W-:Y:S05]  /*c7d0*/  YIELD ;  /* 0x0000000000007946 */ /* 0x000fea0003800000 */
[----:B------:R-:W-:-:S04]  /*c7e0*/  ISETP.NE.AND P1, PT, R18, 0x2, PT ;  /* 0x000000021200780c */ /* 0x000fc80003f25270 */
[----:B------:R-:W-:Y:S02]  /*c7f0*/  SEL R15, RZ, 0x1, P1 ;  /* 0x00000001ff0f7807 */ /* 0x000fe40000800000 */
[----:B------:R-:W-:Y:S02]  /*c800*/  SEL R18, R18, RZ, P1 ;  /* 0x000000ff12127207 */ /* 0x000fe40000800000 */
[----:B------:R-:W-:Y:S01]  /*c810*/  LOP3.LUT R202, R202, R15, RZ, 0x3c, !PT ;  /* 0x0000000fcaca7212 */ /* 0x000fe200078e3cff */
[----:B-----5:R-:W-:Y:S06]  /*c820*/  @!P0 BRA `(.L_x_15244) ;  /* 0x0000000000048947 */ /* 0x020fec0003800000 */
[----:B------:R-:W-:Y:S01]  /*c830*/  BPT.TRAP 0x1 ;  /* 0x000000040000795c */ /* 0x000fe20000300000 */
.L_x_15244:
[----:B------:R-:W-:Y:S02]  /*c840*/  LEA R14, R18, R22, 0x3 ;  /* 0x00000016120e7211 */ /* 0x000fe400078e18ff */
[----:B------:R-:W-:-:S04]  /*c850*/  SHF.L.U32 R12, R202, 0x1f, RZ ;  /* 0x0000001fca0c7819 */ /* 0x000fc800000006ff */
[----:B------:R0:W1:Y:S01]  /*c860*/  SYNCS.PHASECHK.TRANS64.TRYWAIT P1, [R14+URZ+0x32430], R12 ;  /* 0x0324300c0e0075a7 */ /* 0x000062000802017f */
[----:B------:R-:W-:Y:S05]  /*c870*/  @!P0 BRA `(.L_x_15245) ;  /* 0x0000000000048947 */ /* 0x000fea0003800000 */
[----:B------:R-:W-:Y:S01]  /*c880*/  BPT.TRAP 0x1 ;  /* 0x000000040000795c */ /* 0x000fe20000300000 */
.L_x_15245:
[----:B------:R-:W2:Y:S01]  /*c890*/  LDL R15, [R1+0x94] ;  /* 0x00009400010f7983 */ /* 0x000ea20000100800 */
[----:B------:R-:W-:Y:S02]  /*c8a0*/  IMAD.MOV.U32 R157, RZ, RZ, 0x40000040 ;  /* 0x40000040ff9d7424 */ /* 0x000fe400078e00ff */
[----:B--2---:R-:W-:Y:S01]  /*c8b0*/  IMAD R156, R18, 0x300, R15 ;  /* 0x00000300129c7824 */ /* 0x004fe200078e020f */
[----:B-1----:R-:W-:Y:S06]  /*c8c0*/  @P1 BRA `(.L_x_15246) ;  /* 0x0000000000081947 */ /* 0x002fec0003800000 */
[----:B------:R-:W1:Y:S02]  /*c8d0*/  SYNCS.PHASECHK.TRANS64.TRYWAIT P1, [R14+URZ+0x32430], R12 ;  /* 0x0324300c0e0075a7 */ /* 0x000e64000802017f */
[----:B-1----:R-:W-:Y:S05]  /*c8e0*/  @!P1 BRA `(.L_x_15247) ;  /* 0x0000012c00e09947 */ /* 0x002fea0003800000 */
.L_x_15246:
[----:B------:R2:W-:Y:S04]  /*c8f0*/  STL.64 [R1+0xe0], R2 ;  /* 0x0000e00201007387 */ /* 0x0005e80000100a00 */
[----:B------:R-:W3:Y:S01]  /*c900*/  LDL.64 R210, [R1+0x80] ;  /* 0x0000800001d27983 */ /* 0x000ee20000100a00 */
[----:B------:R-:W-:Y:S05]  /*c910*/  WARPSYNC.ALL ;  /* 0x0000000000007948 */ /* 0x000fea0003800000 */
[----:B------:R-:W4:Y:S04]  /*c920*/  LDL.64 R208, [R1+0x78] ;  /* 0x0000780001d07983 */ /* 0x000f280000100a00 */
[----:B--2---:R-:W2:Y:S01]  /*c930*/  LDL.64 R2, [R1+0x88] ;  /* 0x0000880001027983 */ /* 0x004ea20000100a00 */
        /* <DEDUP_REMOVED lines=16> */
[----:B------:R-:W-:-:S06]  /*ca40*/  WARPGROUP.ARRIVE ;  /* 0x00000000000079c5 */ /* 0x000fcc0000000000 */
[----:B------:R-:W-:Y:S03]  /*ca50*/  HGMMA.64x96x16.F32 R152, gdesc[UR4], RZ, !UPT, gsb0 ;  /* 0x01600000049879f0 */ /* 0x000fe6000c0008ff */
[----:B------:R-:W-:Y:S02]  /*ca60*/  WARPGROUP.DEPBAR.LE gsb0, 0x0 ;  /* 0x00008000000079c5 */ /* 0x000fe40000010000 */
[----:B------:R-:W-:Y:S01]  /*ca70*/  WARPGROUP.ARRIVE ;  /* 0x00000000000079c5 */ /* 0x000fe20000000000 */
[----:B--2---:R-:W-:Y:S02]  /*ca80*/  R2UR UR8, R2 ;  /* 0x00000000020872ca */ /* 0x004fe400000e0000 */
[----:B------:R-:W-:Y:S02]  /*ca90*/  R2UR UR9, R3 ;  /* 0x00000000030972ca */ /* 0x000fe400000e0000 */
[----:B------:R2:W5:Y:S11]  /*caa0*/  LDL.LU.64 R2, [R1+0xe0] ;  /* 0x0000e00001027983 */ /* 0x0005760000300a00 */
[----:B------:R-:W-:Y:S01]  /*cab0*/  HGMMA.64x96x16.F32 R152, gdesc[UR8], R152, gsb0 ;  /* 0x01600000089879f0 */ /* 0x000fe20008000898 */
[----:B---3--:R-:W-:-:S02]  /*cac0*/  R2UR UR12, R210 ;  /* 0x00000000d20c72ca */ /* 0x008fc400000e0000 */
[----:B------:R-:W-:Y:S02]  /*cad0*/  R2UR UR13, R211 ;  /* 0x00000000d30d72ca */ /* 0x000fe400000e0000 */
[----:B----4-:R-:W-:Y:S02]  /*cae0*/  R2UR UR16, R208 ;  /* 0x00000000d01072ca */ /* 0x010fe400000e0000 */
        /* <DEDUP_REMOVED lines=10> */
.L_x_15248:
[----:B------:R2:W3:Y:S01]  /*cb90*/  SYNCS.PHASECHK.TRANS64.TRYWAIT P1, [R14+URZ+0x32450], R12 ;  /* 0x0324500c0e0075a7 */ /* 0x0004e2000802017f */
[----:B------:R-:W-:Y:S05]  /*cba0*/  @!P0 BRA `(.L_x_15249) ;  /* 0x0000000000048947 */ /* 0x000fea0003800000 */
[----:B------:R-:W-:Y:S01]  /*cbb0*/  BPT.TRAP 0x1 ;  /* 0x000000040000795c */ /* 0x000fe20000300000 */
.L_x_15249:
[----:B---3--:R-:W-:Y:S05]  /*cbc0*/  @P1 BRA `(.L_x_15250) ;  /* 0x0000000000081947 */ /* 0x008fea0003800000 */
[----:B------:R-:W3:Y:S02]  /*cbd0*/  SYNCS.PHASECHK.TRANS64.TRYWAIT P1, [R14+URZ+0x32450], R12 ;  /* 0x0324500c0e0075a7 */ /* 0x000ee4000802017f */
[----:B---3--:R-:W-:Y:S05]  /*cbe0*/  @!P1 BRA `(.L_x_15251) ;  /* 0x0000012c00349947 */ /* 0x008fea0003800000 */
.L_x_15250:
[----:B------:R4:W-:Y:S04]  /*cbf0*/  STL.64 [R1+0xf8], R20 ;  /* 0x0000f81401007387 */ /* 0x0009e80000100a00 */
[----:B----4-:R-:W4:Y:S04]  /*cc00*/  LDL.64 R20, [R1+0x70] ;  /* 0x0000700001147983 */ /* 0x010f280000100a00 */
[----:B------:R0:W-:Y:S04]  /*cc10*/  STL.64 [R1+0xf0], R16 ;  /* 0x0000f01001007387 */ /* 0x0001e80000100a00 */
[----:B0-----:R-:W4:Y:S01]  /*cc20*/  LDL.64 R16, [R1+0x68] ;  /* 0x0000680001107983 */ /* 0x001f220000100a00 */
[----:B------:R-:W-:-:S02]  /*cc30*/  IMAD.MOV.U32 R208, RZ, RZ, 0xc00 ;  /* 0x00000c00ffd07424 */ /* 0x000fc400078e00ff */
[----:B------:R-:W-:Y:S01]  /*cc40*/  IMAD.MOV.U32 R209, RZ, RZ, 0x40000040 ;  /* 0x40000040ffd17424 */ /* 0x000fe200078e00ff */
[----:B------:R1:W-:Y:S01]  /*cc50*/  STL [R1+0xe8], R14 ;  /* 0x0000e80e01007387 */ /* 0x0003e20000100800 */
[----:B------:R-:W-:-:S03]  /*cc60*/  IMAD R208, R18, R208, UR38 ;  /* 0x0000002612d07e24 */ /* 0x000fc6000f8e02d0 */
[----:B-----5:R0:W-:Y:S01]  /*cc70*/  STL.64 [R1+0xe0], R2 ;  /* 0x0000e00201007387 */ /* 0x0201e20000100a00 */
[----:B------:R-:W-:Y:S05]  /*cc80*/  WARPSYNC.ALL ;  /* 0x0000000000007948 */ /* 0x000fea0003800000 */
[C---:B------:R-:W-:Y:S01]  /*cc90*/  R2UR UR6, R208.reuse ;  /* 0x00000000d00672ca */ /* 0x040fe200000e0000 */
[----:B------:R-:W-:Y:S01]  /*cca0*/  VIADD R210, R208, 0x2 ;  /* 0x00000002d0d27836 */ /* 0x000fe20000000000 */
[----:B------:R-:W-:Y:S01]  /*ccb0*/  R2UR UR7, R209 ;  /* 0x00000000d10772ca */ /* 0x000fe200000e0000 */
[----:B------:R-:W-:Y:S01]  /*ccc0*/  IMAD.MOV.U32 R211, RZ, RZ, 0x40000040 ;  /* 0x40000040ffd37424 */ /* 0x000fe200078e00ff */
[----:B-123--:R-:W2:Y:S01]  /*ccd0*/  LDL.64 R14, [R1+0x10] ;  /* 0x00001000010e7983 */ /* 0x00eea20000100a00 */
[----:B------:R-:W-:-:S03]  /*cce0*/  R2UR UR4, R4 ;  /* 0x00000000040472ca */ /* 0x000fc600000e0000 */
[----:B0-----:R-:W3:Y:S01]  /*ccf0*/  LDL.64 R2, [R1+0x60] ;  /* 0x0000600001027983 */ /* 0x001ee20000100a00 */
[----:B------:R-:W-:Y:S01]  /*cd00*/  R2UR UR5, R5 ;  /* 0x00000000050572ca */ /* 0x000fe200000e0000 */
[----:B------:R-:W-:-:S12]  /*cd10*/  WARPGROUP.ARRIVE ;  /* 0x00000000000079c5 */ /* 0x000fd80000000000 */
[----:B------:R-:W-:Y:S01]  /*cd20*/  HGMMA.64x96x16.F32 R152, gdesc[UR4], R152, gsb0 ;  /* 0x01600000049879f0 */ /* 0x000fe20008000898 */
[----:B------:R-:W-:Y:S02]  /*cd30*/  R2UR UR6, R210 ;  /* 0x00000000d20672ca */ /* 0x000fe400000e0000 */
[----:B------:R-:W-:Y:S01]  /*cd40*/  R2UR UR7, R211 ;  /* 0x00000000d30772ca */ /* 0x000fe200000e0000 */
[----:B------:R-:W-:Y:S01]  /*cd50*/  IMAD.MOV.U32 R211, RZ, RZ, 0x40000040 ;  /* 0x40000040ffd37424 */ /* 0x000fe200078e00ff */
[----:B------:R-:W-:Y:S01]  /*cd60*/  IADD3 R210, R208, 0x4, RZ ;  /* 0x00000004d0d27810 */ /* 0x000fe20007ffe0ff */
[----:B------:R-:W-:Y:S02]  /*cd70*/  WARPGROUP.DEPBAR.LE gsb0, 0x0 ;  /* 0x00008000000079c5 */ /* 0x000fe40000010000 */
[----:B------:R-:W-:Y:S01]  /*cd80*/  WARPGROUP.ARRIVE ;  /* 0x00000000000079c5 */ /* 0x000fe20000000000 */
[----:B----4-:R-:W-:Y:S02]  /*cd90*/  R2UR UR4, R20 ;  /* 0x00000000140472ca */ /* 0x010fe400000e0000 */
[----:B------:R-:W-:-:S02]  /*cda0*/  R2UR UR5, R21 ;  /* 0x00000000150572ca */ /* 0x000fc400000e0000 */
[----:B------:R-:W4:Y:S11]  /*cdb0*/  LDL.64 R20, [R1+0x58] ;  /* 0x0000580001147983 */ /* 0x000f360000100a00 */
[----:B------:R-:W-:Y:S01]  /*cdc0*/  HGMMA.64x96x16.F32 R152, gdesc[UR4], R152, gsb0 ;  /* 0x01600000049879f0 */ /* 0x000fe20008000898 */
[----:B------:R-:W-:-:S02]  /*cdd0*/  R2UR UR4, R16 ;  /* 0x00000000100472ca */ /* 0x000fc400000e0000 */
[----:B------:R-:W-:Y:S02]  /*cde0*/  R2UR UR5, R17 ;  /* 0x00000000110572ca */ /* 0x000fe400000e0000 */
[----:B------:R-:W2:Y:S01]  /*cdf0*/  LDL.64 R16, [R1+0x50] ;  /* 0x0000500001107983 */ /* 0x000ea20000100a00 */
[----:B------:R-:W-:Y:S02]  /*ce00*/  R2UR UR6, R210 ;  /* 0x00000000d20672ca */ /* 0x000fe400000e0000 */
[----:B------:R-:W-:Y:S01]  /*ce10*/  R2UR UR7, R211 ;  /* 0x00000000d30772ca */ /* 0x000fe200000e0000 */
[----:B------:R-:W-:Y:S02]  /*ce20*/  VIADD R210, R208, 0x6 ;  /* 0x00000006d0d27836 */ /* 0x000fe40000000000 */
[----:B------:R-:W-:Y:S01]  /*ce30*/  IMAD.MOV.U32 R211, RZ, RZ, 0x40000040 ;  /* 0x40000040ffd37424 */ /* 0x000fe200078e00ff */
[----:B------:R-:W-:Y:S02]  /*ce40*/  WARPGROUP.DEPBAR.LE gsb0, 0x0 ;  /* 0x00008000000079c5 */ /* 0x000fe40000010000 */
[----:B------:R-:W-:-:S07]  /*ce50*/  WARPGROUP.ARRIVE ;  /* 0x00000000000079c5 */ /* 0x000fce0000000000 */
[----:B------:R-:W-:Y:S01]  /*ce60*/  HGMMA.64x96x16.F32 R152, gdesc[UR4], R152, gsb0 ;  /* 0x01600000049879f0 */ /* 0x000fe20008000898 */
[----:B------:R-:W-:Y:S02]  /*ce70*/  R2UR UR6, R210 ;  /* 0x00000000d20672ca */ /* 0x000fe400000e0000 */
[----:B------:R-:W-:Y:S02]  /*ce80*/  R2UR UR7, R211 ;  /* 0x00000000d30772ca */ /* 0x000fe400000e0000 */
[----:B---3--:R-:W-:Y:S02]  /*ce90*/  R2UR UR4, R2 ;  /* 0x00000000020472ca */ /* 0x008fe400000e0000 */
[----:B------:R-:W-:Y:S01]  /*cea0*/  R2UR UR5, R3 ;  /* 0x00000000030572ca */ /* 0x000fe200000e0000 */
[----:B------:R-:W-:Y:S01]  /*ceb0*/  VIADD R210, R208, 0x300 ;  /* 0x00000300d0d27836 */ /* 0x000fe20000000000 */
[----:B------:R-:W3:Y:S01]  /*cec0*/  LDL.64 R2, [R1+0x8] ;  /* 0x0000080001027983 */ /* 0x000ee20000100a00 */
[----:B------:R-:W-:Y:S01]  /*ced0*/  IMAD.MOV.U32 R211, RZ, RZ, 0x40000040 ;  /* 0x40000040ffd37424 */ /* 0x000fe200078e00ff */
[----:B------:R-:W-:-:S02]  /*cee0*/  WARPGROUP.DEPBAR.LE gsb0, 0x0 ;  /* 0x00008000000079c5 */ /* 0x000fc40000010000 */
[----:B------:R-:W-:-:S07]  /*cef0*/  WARPGROUP.ARRIVE ;  /* 0x00000000000079c5 */ /* 0x000fce0000000000 */
[----:B------:R-:W-:Y:S01]  /*cf00*/  HGMMA.64x96x16.F32 R152, gdesc[UR4], R152, gsb0 ;  /* 0x01600000049879f0 */ /* 0x000fe20008000898 */
[----:B------:R-:W-:Y:S02]  /*cf10*/  R2UR UR6, R210 ;  /* 0x00000000d20672ca */ /* 0x000fe400000e0000 */
[----:B------:R-:W-:Y:S02]  /*cf20*/  R2UR UR7, R211 ;  /* 0x00000000d30772ca */ /* 0x000fe400000e0000 */
[----:B----4-:R-:W-:Y:S02]  /*cf30*/  R2UR UR4, R20 ;  /* 0x00000000140472ca */ /* 0x010fe400000e0000 */
[----:B------:R-:W-:Y:S01]  /*cf40*/  R2UR UR5, R21 ;  /* 0x00000000150572ca */ /* 0x000fe200000e0000 */
[----:B------:R-:W-:Y:S02]  /*cf50*/  WARPGROUP.DEPBAR.LE gsb0, 0x0 ;  /* 0x00008000000079c5 */ /* 0x000fe40000010000 */
[----:B------:R-:W-:Y:S01]  /*cf60*/  WARPGROUP.ARRIVE ;  /* 0x00000000000079c5 */ /* 0x000fe20000000000 */
[----:B------:R-:W-:Y:S01]  /*cf70*/  IMAD.MOV.U32 R211, RZ, RZ, 0x40000040 ;  /* 0x40000040ffd37424 */ /* 0x000fe200078e00ff */
[----:B------:R-:W-:Y:S01]  /*cf80*/  IADD3 R210, R208, 0x302, RZ ;  /* 0x00000302d0d27810 */ /* 0x000fe20007ffe0ff */
[----:B------:R0:W5:Y:S07]  /*cf90*/  LDL.LU.64 R20, [R1+0xf8] ;  /* 0x0000f80001147983 */ /* 0x00016e0000300a00 */
[----:B------:R-:W-:Y:S01]  /*cfa0*/  HGMMA.64x96x16.F32 R152, gdesc[UR4], R152, gsb0 ;  /* 0x01600000049879f0 */ /* 0x000fe20008000898 */
[----:B------:R-:W-:-:S02]  /*cfb0*/  R2UR UR6, R210 ;  /* 0x00000000d20672ca */ /* 0x000fc400000e0000 */
[----:B------:R-:W-:Y:S02]  /*cfc0*/  R2UR UR7, R211 ;  /* 0x00000000d30772ca */ /* 0x000fe400000e0000 */
[----:B--2---:R-:W-:Y:S02]  /*cfd0*/  R2UR UR4, R16 ;  /* 0x00000000100472ca */ /* 0x004fe400000e0000 */
[----:B------:R-:W-:Y:S01]  /*cfe0*/  R2UR UR5, R17 ;  /* 0x00000000110572ca */ /* 0x000fe200000e0000 */
[----:B------:R-:W-:Y:S01]  /*cff0*/  VIADD R210, R208, 0x304 ;  /* 0x00000304d0d27836 */ /* 0x000fe20000000000 */
[----:B------:R0:W5:Y:S01]  /*d000*/  LDL.LU.64 R16, [R1+0xf0] ;  /* 0x0000f00001107983 */ /* 0x0001620000300a00 */
[----:B------:R-:W-:Y:S01]  /*d010*/  IMAD.MOV.U32 R211, RZ, RZ, 0x40000040 ;  /* 0x40000040ffd37424 */ /* 0x000fe200078e00ff */
[----:B------:R-:W-:Y:S02]  /*d020*/  WARPGROUP.DEPBAR.LE gsb0, 0x0 ;  /* 0x00008000000079c5 */ /* 0x000fe40000010000 */
[----:B------:R-:W-:-:S07]  /*d030*/  WARPGROUP.ARRIVE ;  /* 0x00000000000079c5 */ /* 0x000fce0000000000 */
        /* <DEDUP_REMOVED lines=89> */
[----:B------:R-:W-:Y:S02]  /*d5d0*/  WARPGROUP.DEPBAR.LE gsb0, 0x0 ;  /* 0x00008000000079c5 */ /* 0x000fe40000010000 */
[----:B------:R-:W-:-:S09]  /*d5e0*/  WARPGROUP.ARRIVE ;  /* 0x00000000000079c5 */ /* 0x000fd20000000000 */
[----:B------:R-:W-:Y:S01]  /*d5f0*/  HGMMA.64x96x16.F32 R152, gdesc[UR4], R152, gsb0 ;  /* 0x01600000049879f0 */ /* 0x000fe20008000898 */
[----:B-1----:R-:W-:-:S04]  /*d600*/  SHF.R.U32.HI R12, RZ, 0x7, R12 ;  /* 0x00000007ff0c7819 */ /* 0x002fc8000001160c */
[----:B------:R-:W-:Y:S01]  /*d610*/  IADD3 R12, -R12, 0xb, RZ ;  /* 0x0000000b0c0c7810 */ /* 0x000fe20007ffe1ff */
[----:B------:R-:W-:-:S04]  /*d620*/  WARPGROUP.DEPBAR.LE gsb0, 0x0 ;  /* 0x00008000000079c5 */ /* 0x000fc80000010000 */
[----:B------:R0:W-:Y:S06]  /*d630*/  BAR.ARV R12, 0x100 ;  /* 0x0004000c0000751d */ /* 0x0001ec0000002000 */
[----:B------:R-:W-:Y:S05]  /*d640*/  @!P0 BRA `(.L_x_15252) ;  /* 0x0000000000048947 */ /* 0x000fea0003800000 */
[----:B------:R-:W-:Y:S01]  /*d650*/  BPT.TRAP 0x1 ;  /* 0x000000040000795c */ /* 0x000fe20000300000 */
.L_x_15252:
[----:B------:R-:W2:Y:S01]  /*d660*/  LDL R210, [R1+0x98] ;  /* 0x0000980001d27983 */ /* 0x000ea20000100800 */
[----:B------:R-:W1:Y:S03]  /*d670*/  LDC R15, c[0x0][0x448] ;  /* 0x00011200ff0f7b82 */ /* 0x000e660000000800 */
[----:B------:R-:W2:Y:S01]  /*d680*/  LDL R209, [R1+0xb8] ;  /* 0x0000b80001d17983 */ /* 0x000ea20000100800 */
[----:B------:R-:W-:Y:S01]  /*d690*/  FMUL.FTZ R154, R154, UR43 ;  /* 0x0000002b9a9a7c20 */ /* 0x000fe20008410000 */
[----:B------:R-:W-:Y:S01]  /*d6a0*/  FMUL.FTZ R155, R155, UR43 ;  /* 0x0000002b9b9b7c20 */ /* 0x000fe20008410000 */
[----:B------:R-:W-:Y:S01]  /*d6b0*/  FMUL.FTZ R159, R159, UR43 ;  /* 0x0000002b9f9f7c20 */ /* 0x000fe20008410000 */
[----:B------:R3:W-:Y:S01]  /*d6c0*/  STL [R1+0xe0], R4 ;  /* 0x0000e00401007387 */ /* 0x0007e20000100800 */
[----:B------:R-:W-:Y:S01]  /*d6d0*/  FMUL.FTZ R162, R162, UR43 ;  /* 0x0000002ba2a27c20 */ /* 0x000fe20008410000 */
[----:B------:R-:W-:Y:S01]  /*d6e0*/  FMUL.FTZ R175, R175, UR43 ;  /* 0x0000002bafaf7c20 */ /* 0x000fe20008410000 */
[----:B------:R-:W-:Y:S01]  /*d6f0*/  FMUL.FTZ R167, R167, UR43 ;  /* 0x0000002ba7a77c20 */ /* 0x000fe20008410000 */
[----:B-----5:R4:W-:Y:S01]  /*d700*/  STL [R1+0xd8], R2 ;  /* 0x0000d80201007387 */ /* 0x0209e20000100800 */
[----:B------:R-:W-:Y:S01]  /*d710*/  FMUL.FTZ R229, R152, UR43 ;  /* 0x0000002b98e57c20 */ /* 0x000fe20008410000 */
[----:B------:R-:W-:Y:S01]  /*d720*/  FMUL.FTZ R174, R174, UR43 ;  /* 0x0000002baeae7c20 */ /* 0x000fe20008410000 */
[----:B------:R-:W-:Y:S01]  /*d730*/  FMUL.FTZ R152, R160, UR43 ;  /* 0x0000002ba0987c20 */ /* 0x000fe20008410000 */
[----:B------:R-:W-:Y:S01]  /*d740*/  FMUL.FTZ R158, R158, UR43 ;  /* 0x0000002b9e9e7c20 */ /* 0x000fe20008410000 */
[----:B------:R-:W-:Y:S01]  /*d750*/  FMUL.FTZ R166, R166, UR43 ;  /* 0x0000002ba6a67c20 */ /* 0x000fe20008410000 */
[----:B---3--:R3:W-:Y:S01]  /*d760*/  MUFU.TANH R4, R162 ;  /* 0x000000a200047308 */ /* 0x0087e20000002400 */
[----:B------:R-:W-:Y:S01]  /*d770*/  FMUL.FTZ R178, R178, UR43 ;  /* 0x0000002bb2b27c20 */ /* 0x000fe20008410000 */
[----:B------:R-:W-:Y:S01]  /*d780*/  FMUL.FTZ R163, R163, UR43 ;  /* 0x0000002ba3a37c20 */ /* 0x000fe20008410000 */
[----:B------:R-:W-:Y:S01]  /*d790*/  FMUL.FTZ R171, R171, UR43 ;  /* 0x0000002babab7c20 */ /* 0x000fe20008410000 */
[----:B------:R-:W-:Y:S01]  /*d7a0*/  FMUL.FTZ R182, R182, UR43 ;  /* 0x0000002bb6b67c20 */ /* 0x000fe20008410000 */
[----:B------:R-:W-:Y:S01]  /*d7b0*/  FMUL.FTZ R170, R170, UR43 ;  /* 0x0000002baaaa7c20 */ /* 0x000fe20008410000 */
[----:B------:R-:W-:Y:S01]  /*d7c0*/  FMUL.FTZ R165, R165, UR43 ;  /* 0x0000002ba5a57c20 */ /* 0x000fe20008410000 */
[----:B-1----:R-:W-:Y:S01]  /*d7d0*/  ISETP.NE.AND P1, PT, R15, 0x1, PT ;  /* 0x000000010f00780c */ /* 0x002fe20003f25270 */
[----:B----4-:R1:W4:Y:S01]  /*d7e0*/  MUFU.TANH R2, R154 ;  /* 0x0000009a00027308 */ /* 0x0103220000002400 */
[----:B---3--:R-:W-:Y:S01]  /*d7f0*/  FMUL.FTZ R162, R164, UR43 ;  /* 0x0000002ba4a27c20 */ /* 0x008fe20008410000 */
[----:B------:R-:W-:-:S06]  /*d800*/  FMUL.FTZ R179, R179, UR43 ;  /* 0x0000002bb3b37c20 */ /* 0x000fcc0008410000 */
[----:B------:R-:W-:Y:S01]  /*d810*/  MUFU.TANH R160, R175 ;  /* 0x000000af00a07308 */ /* 0x000fe20000002400 */
[----:B-1----:R-:W-:-:S03]  /*d820*/  FMUL.FTZ R154, R157, UR43 ;  /* 0x0000002b9d9a7c20 */ /* 0x002fc60008410000 */
[----:B------:R-:W1:Y:S04]  /*d830*/  @P1 LDC R208, c[0x0][0x44c] ;  /* 0x00011300ffd01b82 */ /* 0x000e680000000800 */
[----:B------:R-:W-:Y:S01]  /*d840*/  MUFU.TANH R211, R163 ;  /* 0x000000a300d37308 */ /* 0x000fe20000002400 */
[----:B----4-:R-:W-:-:S03]  /*d850*/  IMAD.MOV.U32 R157, RZ, RZ, R2 ;  /* 0x000000ffff9d7224 */ /* 0x010fc600078e0002 */
[----:B------:R-:W3:Y:S04]  /*d860*/  @P1 LDC R15, c[0x0][0x450] ;  /* 0x00011400ff0f1b82 */ /* 0x000ee80000000800 */
[----:B------:R4:W-:Y:S08]  /*d870*/  MUFU.TANH R2, R166 ;  /* 0x000000a600027308 */ /* 0x0009f00000002400 */
[----:B------:R0:W-:Y:S01]  /*d880*/  MUFU.TANH R163, R171 ;  /* 0x000000ab00a37308 */ /* 0x0001e20000002400 */
[----:B----4-:R-:W-:Y:S01]  /*d890*/  MOV R166, R157 ;  /* 0x0000009d00a67202 */ /* 0x010fe20000000f00 */
[----:B------:R-:W-:Y:S01]  /*d8a0*/  FMUL.FTZ R157, R169, UR43 ;  /* 0x0000002ba99d7c20 */ /* 0x000fe20008410000 */
[----:B--2---:R-:W-:-:S02]  /*d8b0*/  IMAD.IADD R209, R209, 0x1, R210 ;  /* 0x00000001d1d17824 */ /* 0x004fc400078e02d2 */
[----:B0-----:R-:W-:-:S03]  /*d8c0*/  FMUL.FTZ R171, R177, UR43 ;  /* 0x0000002bb1ab7c20 */ /* 0x001fc60008410000 */
[----:B------:R0:W2:Y:S01]  /*d8d0*/  MUFU.TANH R210, R155 ;  /* 0x0000009b00d27308 */ /* 0x0000a20000002400 */
[----:B-1----:R-:W-:-:S05]  /*d8e0*/  @P1 IMAD.HI.U32 R208, R209, R208, RZ ;  /* 0x000000d0d1d01227 */ /* 0x002fca00078e00ff */
[----:B---3--:R-:W-:Y:S01]  /*d8f0*/  @P1 SHF.R.U32.HI R209, RZ, R15, R208 ;  /* 0x0000000fffd11219 */ /* 0x008fe200000116d0 */
[----:B------:R-:W-:Y:S01]  /*d900*/  FMUL.FTZ R208, R153, UR43 ;  /* 0x0000002b99d07c20 */ /* 0x000fe20008410000 */
[----:B------:R-:W-:Y:S01]  /*d910*/  FMUL.FTZ R153, R156, UR43 ;  /* 0x0000002b9c997c20 */ /* 0x000fe20008410000 */
[----:B0-----:R-:W-:Y:S01]  /*d920*/  FMUL.FTZ R155, R161, UR43 ;  /* 0x0000002ba19b7c20 */ /* 0x001fe20008410000 */
[----:B------:R0:W1:Y:S01]  /*d930*/  MUFU.TANH R156, R159 ;  /* 0x0000009f009c7308 */ /* 0x0000620000002400 */
[----:B--2---:R-:W-:-:S07]  /*d940*/  IMAD.MOV.U32 R164, RZ, RZ, R210 ;  /* 0x000000ffffa47224 */ /* 0x004fce00078e00d2 */
[----:B------:R1:W-:Y:S01]  /*d950*/  MUFU.TANH R210, R167 ;  /* 0x000000a700d27308 */ /* 0x0003e20000002400 */
[----:B0-----:R-:W-:Y:S01]  /*d960*/  FMUL.FTZ R159, R172, UR43 ;  /* 0x0000002bac9f7c20 */ /* 0x001fe20008410000 */
[----:B------:R-:W-:Y:S01]  /*d970*/  FMUL.FTZ R172, R180, UR43 ;  /* 0x0000002bb4ac7c20 */ /* 0x000fe20008410000 */
[----:B------:R-:W-:-:S05]  /*d980*/  IMAD.MOV.U32 R180, RZ, RZ, R2 ;  /* 0x000000ffffb47224 */ /* 0x000fca00078e0002 */
[----:B------:R-:W0:Y:S01]  /*d990*/  MUFU.TANH R161, R174 ;  /* 0x000000ae00a17308 */ /* 0x000e220000002400 */
[----:B-1----:R-:W-:Y:S02]  /*d9a0*/  IMAD.MOV.U32 R167, RZ, RZ, R156 ;  /* 0x000000ffffa77224 */ /* 0x002fe400078e009c */
[----:B------:R-:W-:Y:S02]  /*d9b0*/  FMUL.FTZ R156, R168, UR43 ;  /* 0x0000002ba89c7c20 */ /* 0x000fe40008410000 */
[----:B------:R-:W-:-:S03]  /*d9c0*/  IMAD.MOV.U32 R169, RZ, RZ, R167 ;  /* 0x000000ffffa97224 */ /* 0x000fc600078e00a7 */
[----:B------:R1:W2:Y:S08]  /*d9d0*/  MUFU.TANH R15, R158 ;  /* 0x0000009e000f7308 */ /* 0x0002b00000002400 */
[----:B------:R3:W4:Y:S01]  /*d9e0*/  MUFU.TANH R167, R178 ;  /* 0x000000b200a77308 */ /* 0x0007220000002400 */
[----:B-1----:R-:W-:Y:S01]  /*d9f0*/  FMUL.FTZ R158, R173, UR43 ;  /* 0x0000002bad9e7c20 */ /* 0x002fe20008410000 */
[----:B------:R-:W-:Y:S01]  /*da00*/  FMUL.FTZ R173, R181, UR43 ;  /* 0x0000002bb5ad7c20 */ /* 0x000fe20008410000 */
[----:B------:R-:W-:Y:S01]  /*da10*/  FMUL.FTZ R181, R183, UR43 ;  /* 0x0000002bb7b57c20 */ /* 0x000fe20008410000 */
[----:B------:R-:W-:-:S02]  /*da20*/  IMAD.MOV.U32 R183, RZ, RZ, R160 ;  /* 0x000000ffffb77224 */ /* 0x000fc400078e00a0 */
[----:B------:R-:W-:Y:S01]  /*da30*/  FMUL.FTZ R160, R184, UR43 ;  /* 0x0000002bb8a07c20 */ /* 0x000fe20008410000 */
[----:B0-----:R-:W-:Y:S02]  /*da40*/  IMAD.MOV.U32 R184, RZ, RZ, R161 ;  /* 0x000000ffffb87224 */ /* 0x001fe400078e00a1 */
[----:B------:R-:W-:Y:S01]  /*da50*/  FMUL.FTZ R161, R185, UR43 ;  /* 0x0000002bb9a17c20 */ /* 0x000fe20008410000 */
[----:B------:R-:W-:Y:S01]  /*da60*/  MOV R185, R210 ;  /* 0x000000d200b97202 */ /* 0x000fe20000000f00 */
[----:B--2---:R-:W-:Y:S01]  /*da70*/  IMAD.MOV.U32 R168, RZ, RZ, R15 ;  /* 0x000000ffffa87224 */ /* 0x004fe200078e000f */
[----:B------:R-:W2:Y:S01]  /*da80*/  LDL R210, [R1+0xbc] ;  /* 0x0000bc0001d27983 */ /* 0x000ea20000100800 */
[----:B------:R4:W-:Y:S01]  /*da90*/  MUFU.TANH R2, R182 ;  /* 0x000000b600027308 */ /* 0x0009e20000002400 */
[----:B------:R-:W-:Y:S01]  /*daa0*/  FMUL.FTZ R175, R187, UR43 ;  /* 0x0000002bbbaf7c20 */ /* 0x000fe20008410000 */
[----:B------:R-:W-:Y:S02]  /*dab0*/  IMAD.MOV.U32 R177, RZ, RZ, R168 ;  /* 0x000000ffffb17224 */ /* 0x000fe400078e00a8 */
[----:B------:R-:W-:Y:S01]  /*dac0*/  FMUL.FTZ R168, R188, UR43 ;  /* 0x0000002bbca87c20 */ /* 0x000fe20008410000 */
[----:B------:R-:W0:Y:S01]  /*dad0*/  SHFL.IDX PT, R174, R209, RZ, 0x1c1f ;  /* 0x001c1fffd1ae7589 */ /* 0x000e2200000e0000 */
[----:B---3--:R-:W-:-:S03]  /*dae0*/  MOV R178, R4 ;  /* 0x0000000400b27202 */ /* 0x008fc60000000f00 */
[----:B------:R-:W3:Y:S01]  /*daf0*/  LDL R188, [R1+0x90] ;  /* 0x0000900001bc7983 */ /* 0x000ee20000100800 */
[----:B----4-:R-:W-:Y:S02]  /*db00*/  IMAD.MOV.U32 R182, RZ, RZ, R167 ;  /* 0x000000ffffb67224 */ /* 0x010fe400078e00a7 */
[----:B------:R-:W-:Y:S01]  /*db10*/  FMUL.FTZ R167, R189, UR43 ;  /* 0x0000002bbda77c20 */ /* 0x000fe20008410000 */
[----:B------:R1:W4:Y:S01]  /*db20*/  MUFU.TANH R15, R170 ;  /* 0x000000aa000f7308 */ /* 0x0003220000002400 */
[----:B------:R-:W3:Y:S07]  /*db30*/  LDL R189, [R1+0xac] ;  /* 0x0000ac0001bd7983 */ /* 0x000eee0000100800 */
[----:B------:R-:W0:Y:S01]  /*db40*/  MUFU.TANH R229, R229 ;  /* 0x000000e500e57308 */ /* 0x000e220000002400 */
[----:B-1----:R-:W-:Y:S01]  /*db50*/  FMUL.FTZ R170, R176, UR43 ;  /* 0x0000002bb0aa7c20 */ /* 0x002fe20008410000 */
[----:B------:R-:W-:Y:S01]  /*db60*/  FMUL.FTZ R176, R186, UR43 ;  /* 0x0000002bbab07c20 */ /* 0x000fe20008410000 */
[----:B------:R-:W-:-:S02]  /*db70*/  IMAD.MOV.U32 R186, RZ, RZ, R163 ;  /* 0x000000ffffba7224 */ /* 0x000fc400078e00a3 */
[----:B------:R-:W-:-:S03]  /*db80*/  IMAD.MOV.U32 R163, RZ, RZ, -0x60 ;  /* 0xffffffa0ffa37424 */ /* 0x000fc600078e00ff */
[----:B------:R-:W1:Y:S01]  /*db90*/  MUFU.TANH R208, R208 ;  /* 0x000000d000d07308 */ /* 0x000e620000002400 */
[----:B----4-:R-:W-:Y:S02]  /*dba0*/  IMAD.MOV.U32 R187, RZ, RZ, R15 ;  /* 0x000000ffffbb7224 */ /* 0x010fe400078e000f */
[----:B------:R4:W1:Y:S01]  /*dbb0*/  SHFL.IDX PT, R15, R209, 0x1, 0x1c1f ;  /* 0x003c1f00d10f7f89 */ /* 0x00086200000e0000 */
[----:B------:R-:W-:-:S04]  /*dbc0*/  IMAD R163, R13, R163, 0x1 ;  /* 0x000000010da37424 */ /* 0x000fc800078e02a3 */
[----:B------:R-:W1:Y:S08]  /*dbd0*/  MUFU.TANH R153, R153 ;  /* 0x0000009900997308 */ /* 0x000e700000002400 */
[----:B------:R-:W1:Y:S08]  /*dbe0*/  MUFU.TANH R154, R154 ;  /* 0x0000009a009a7308 */ /* 0x000e700000002400 */
[----:B------:R-:W1:Y:S08]  /*dbf0*/  MUFU.TANH R152, R152 ;  /* 0x0000009800987308 */ /* 0x000e700000002400 */
[----:B------:R-:W1:Y:S08]  /*dc00*/  MUFU.TANH R155, R155 ;  /* 0x0000009b009b7308 */ /* 0x000e700000002400 */
[----:B------:R-:W1:Y:S08]  /*dc10*/  MUFU.TANH R162, R162 ;  /* 0x000000a200a27308 */ /* 0x000e700000002400 */
[----:B------:R-:W1:Y:S08]  /*dc20*/  MUFU.TANH R165, R165 ;  /* 0x000000a500a57308 */ /* 0x000e700000002400 */
[----:B------:R-:W1:Y:S08]  /*dc30*/  MUFU.TANH R156, R156 ;  /* 0x0000009c009c7308 */ /* 0x000e700000002400 */
[----:B------:R-:W1:Y:S08]  /*dc40*/  MUFU.TANH R157, R157 ;  /* 0x0000009d009d7308 */ /* 0x000e700000002400 */
[----:B------:R-:W1:Y:S01]  /*dc50*/  MUFU.TANH R159, R159 ;  /* 0x0000009f009f7308 */ /* 0x000e620000002400 */
[----:B------:R-:W-:-:S07]  /*dc60*/  FMUL.FTZ R228, R192, UR43 ;  /* 0x0000002bc0e47c20 */ /* 0x000fce0008410000 */
[----:B------:R-:W1:Y:S08]  /*dc70*/  MUFU.TANH R158, R158 ;  /* 0x0000009e009e7308 */ /* 0x000e700000002400 */
[----:B------:R-:W1:Y:S08]  /*dc80*/  MUFU.TANH R170, R170 ;  /* 0x000000aa00aa7308 */ /* 0x000e700000002400 */
[----:B------:R-:W1:Y:S08]  /*dc90*/  MUFU.TANH R171, R171 ;  /* 0x000000ab00ab7308 */ /* 0x000e700000002400 */
[----:B------:R-:W1:Y:S08]  /*dca0*/  MUFU.TANH R172, R172 ;  /* 0x000000ac00ac7308 */ /* 0x000e700000002400 */
[----:B------:R0:W-:Y:S01]  /*dcb0*/  MUFU.TANH R4, R179 ;  /* 0x000000b300047308 */ /* 0x0001e20000002400 */
[----:B----4-:R-:W-:-:S07]  /*dcc0*/  IMAD.MOV.U32 R209, RZ, RZ, R178 ;  /* 0x000000ffffd17224 */ /* 0x010fce00078e00b2 */
[----:B------:R-:W4:Y:S01]  /*dcd0*/  MUFU.TANH R173, R173 ;  /* 0x000000ad00ad7308 */ /* 0x000f220000002400 */
[----:B0-----:R-:W-:Y:S02]  /*dce0*/  IMAD.MOV.U32 R179, RZ, RZ, R211 ;  /* 0x000000ffffb37224 */ /* 0x001fe400078e00d3 */
[----:B------:R-:W-:-:S05]  /*dcf0*/  FMUL.FTZ R211, R193, UR43 ;  /* 0x0000002bc1d37c20 */ /* 0x000fca0008410000 */
[----:B------:R-:W0:Y:S01]  /*dd00*/  MUFU.TANH R160, R160 ;  /* 0x000000a000a07308 */ /* 0x000e220000002400 */
[----:B------:R-:W-:-:S07]  /*dd10*/  MOV R193, R179 ;  /* 0x000000b300c17202 */ /* 0x000fce0000000f00 */
[----:B------:R-:W0:Y:S08]  /*dd20*/  MUFU.TANH R161, R161 ;  /* 0x000000a100a17308 */ /* 0x000e300000002400 */
[----:B------:R-:W0:Y:S08]  /*dd30*/  MUFU.TANH R168, R168 ;  /* 0x000000a800a87308 */ /* 0x000e300000002400 */
[----:B------:R-:W0:Y:S08]  /*dd40*/  MUFU.TANH R167, R167 ;  /* 0x000000a700a77308 */ /* 0x000e300000002400 */
[----:B------:R-:W0:Y:S08]  /*dd50*/  MUFU.TANH R228, R228 ;  /* 0x000000e400e47308 */ /* 0x000e300000002400 */
[----:B------:R-:W0:Y:S08]  /*dd60*/  MUFU.TANH R211, R211 ;  /* 0x000000d300d37308 */ /* 0x000e300000002400 */
[----:B------:R-:W-:Y:S08]  /*dd70*/  MUFU.TANH R181, R181 ;  /* 0x000000b500b57308 */ /* 0x000ff00000002400 */
[----:B------:R-:W-:Y:S08]  /*dd80*/  MUFU.TANH R176, R176 ;  /* 0x000000b000b07308 */ /* 0x000ff00000002400 */
[----:B------:R-:W-:Y:S01]  /*dd90*/  MUFU.TANH R175, R175 ;  /* 0x000000af00af7308 */ /* 0x000fe20000002400 */
[----:B--2---:R-:W-:-:S02]  /*dda0*/  IMAD R163, R210, -0x2, R163 ;  /* 0xfffffffed2a37824 */ /* 0x004fc400078e02a3 */
[----:B------:R-:W-:Y:S01]  /*ddb0*/  FMUL.FTZ R210, R196, UR43 ;  /* 0x0000002bc4d27c20 */ /* 0x000fe20008410000 */
[----:B------:R-:W-:Y:S02]  /*ddc0*/  IMAD.MOV.U32 R196, RZ, RZ, R169 ;  /* 0x000000ffffc47224 */ /* 0x000fe400078e00a9 */
[----:B------:R-:W-:Y:S01]  /*ddd0*/  FMUL.FTZ R169, R197, UR43 ;  /* 0x0000002bc5a97c20 */ /* 0x000fe20008410000 */
[----:B---3--:R-:W-:-:S05]  /*dde0*/  IADD3 R163, -R188, R163, R189 ;  /* 0x000000a3bca37210 */ /* 0x008fca0007ffe1bd */
[C---:B------:R-:W-:Y:S02]  /*ddf0*/  IMAD.IADD R174, R163.reuse, 0x1, R174 ;  /* 0x00000001a3ae7824 */ /* 0x040fe400078e02ae */
[----:B------:R-:W-:Y:S02]  /*de00*/  IMAD.MOV.U32 R197, RZ, RZ, R177 ;  /* 0x000000ffffc57224 */ /* 0x000fe400078e00b1 */
[----:B------:R-:W-:Y:S01]  /*de10*/  FMUL.FTZ R177, R190, UR43 ;  /* 0x0000002bbeb17c20 */ /* 0x000fe20008410000 */
[C---:B------:R-:W-:Y:S02]  /*de20*/  ISETP.GT.AND P2, PT, R174.reuse, RZ, PT ;  /* 0x000000ffae00720c */ /* 0x040fe40003f44270 */
[C---:B------:R-:W-:Y:S02]  /*de30*/  ISETP.GT.AND P3, PT, R174.reuse, 0x1, PT ;  /* 0x00000001ae00780c */ /* 0x040fe40003f64270 */
[----:B------:R-:W-:Y:S01]  /*de40*/  ISETP.GT.AND P4, PT, R174, 0x8, PT ;  /* 0x00000008ae00780c */ /* 0x000fe20003f84270 */
[----:B-1----:R-:W-:Y:S01]  /*de50*/  IMAD.IADD R15, R163, 0x1, R15 ;  /* 0x00000001a30f7824 */ /* 0x002fe200078e020f */
[----:B------:R-:W-:-:S02]  /*de60*/  MOV R190, R164 ;  /* 0x000000a400be7202 */ /* 0x000fc40000000f00 */
[----:B------:R-:W-:Y:S02]  /*de70*/  FSEL R164, R229, -INF , P2 ;  /* 0xff800000e5a47808 */ /* 0x000fe40001000000 */
[C---:B------:R-:W-:Y:S02]  /*de80*/  ISETP.GT.AND P1, PT, R174.reuse, 0x9, PT ;  /* 0x00000009ae00780c */ /* 0x040fe40003f24270 */
[----:B------:R-:W-:Y:S02]  /*de90*/  ISETP.GT.AND P2, PT, R174, 0x10, PT ;  /* 0x00000010ae00780c */ /* 0x000fe40003f44270 */
[----:B------:R-:W-:Y:S02]  /*dea0*/  FSEL R163, R208, -INF , P3 ;  /* 0xff800000d0a37808 */ /* 0x000fe40001800000 */
[----:B------:R-:W-:Y:S02]  /*deb0*/  FSEL R153, R153, -INF , P4 ;  /* 0xff80000099997808 */ /* 0x000fe40002000000 */
[----:B------:R-:W-:-:S02]  /*dec0*/  ISETP.GT.AND P3, PT, R174, 0x11, PT ;  /* 0x00000011ae00780c */ /* 0x000fc40003f64270 */
[----:B------:R-:W-:Y:S01]  /*ded0*/  ISETP.GT.AND P4, PT, R174, 0x18, PT ;  /* 0x00000018ae00780c */ /* 0x000fe20003f84270 */
[----:B------:R-:W-:Y:S01]  /*dee0*/  IMAD.MOV.U32 R208, RZ, RZ, R166 ;  /* 0x000000ffffd07224 */ /* 0x000fe200078e00a6 */
[----:B------:R-:W-:Y:S02]  /*def0*/  FSEL R154, R154, -INF , P1 ;  /* 0xff8000009a9a7808 */ /* 0x000fe40000800000 */
[----:B------:R-:W-:Y:S02]  /*df00*/  FSEL R192, R152, -INF , P2 ;  /* 0xff80000098c07808 */ /* 0x000fe40001000000 */
[C---:B------:R-:W-:Y:S02]  /*df10*/  ISETP.GT.AND P1, PT, R174.reuse, 0x19, PT ;  /* 0x00000019ae00780c */ /* 0x040fe40003f24270 */
[----:B------:R-:W-:Y:S02]  /*df20*/  ISETP.GT.AND P2, PT, R174, 0x20, PT ;  /* 0x00000020ae00780c */ /* 0x000fe40003f44270 */
[----:B------:R-:W-:-:S02]  /*df30*/  FSEL R166, R155, -INF , P3 ;  /* 0xff8000009ba67808 */ /* 0x000fc40001800000 */
[----:B------:R-:W-:Y:S02]  /*df40*/  FSEL R162, R162, -INF , P4 ;  /* 0xff800000a2a27808 */ /* 0x000fe40002000000 */
[C---:B------:R-:W-:Y:S02]  /*df50*/  ISETP.GT.AND P3, PT, R174.reuse, 0x21, PT ;  /* 0x00000021ae00780c */ /* 0x040fe40003f64270 */
[----:B------:R-:W-:Y:S01]  /*df60*/  ISETP.GT.AND P4, PT, R174, 0x28, PT ;  /* 0x00000028ae00780c */ /* 0x000fe20003f84270 */
[----:B------:R-:W1:Y:S01]  /*df70*/  MUFU.TANH R210, R210 ;  /* 0x000000d200d27308 */ /* 0x000e620000002400 */
[----:B------:R-:W-:Y:S01]  /*df80*/  IMAD.MOV.U32 R189, RZ, RZ, R180 ;  /* 0x000000ffffbd7224 */ /* 0x000fe200078e00b4 */
[----:B------:R-:W-:Y:S02]  /*df90*/  FSEL R165, R165, -INF , P1 ;  /* 0xff800000a5a57808 */ /* 0x000fe40000800000 */
[----:B------:R-:W-:Y:S02]  /*dfa0*/  FSEL R178, R156, -INF , P2 ;  /* 0xff8000009cb27808 */ /* 0x000fe40001000000 */
[----:B------:R-:W-:-:S02]  /*dfb0*/  ISETP.GT.AND P1, PT, R174, 0x29, PT ;  /* 0x00000029ae00780c */ /* 0x000fc40003f24270 */
[C---:B------:R-:W-:Y:S02]  /*dfc0*/  ISETP.GT.AND P2, PT, R174.reuse, 0x30, PT ;  /* 0x00000030ae00780c */ /* 0x040fe40003f44270 */
[----:B------:R-:W-:Y:S02]  /*dfd0*/  FSEL R179, R157, -INF , P3 ;  /* 0xff8000009db37808 */ /* 0x000fe40001800000 */
[----:B------:R-:W-:Y:S01]  /*dfe0*/  FSEL R180, R159, -INF , P4 ;  /* 0xff8000009fb47808 */ /* 0x000fe20002000000 */
[----:B------:R-:W2:Y:S01]  /*dff0*/  MUFU.TANH R169, R169 ;  /* 0x000000a900a97308 */ /* 0x000ea20000002400 */
[C---:B------:R-:W-:Y:S02]  /*e000*/  ISETP.GT.AND P3, PT, R174.reuse, 0x31, PT ;  /* 0x00000031ae00780c */ /* 0x040fe40003f64270 */
[----:B------:R-:W-:Y:S01]  /*e010*/  ISETP.GT.AND P4, PT, R174, 0x38, PT ;  /* 0x00000038ae00780c */ /* 0x000fe20003f84270 */
[----:B------:R-:W-:Y:S01]  /*e020*/  IMAD.MOV.U32 R188, RZ, RZ, R185 ;  /* 0x000000ffffbc7224 */ /* 0x000fe200078e00b9 */
[----:B------:R-:W-:-:S02]  /*e030*/  FSEL R185, R158, -INF , P1 ;  /* 0xff8000009eb97808 */ /* 0x000fc40000800000 */
[----:B------:R-:W-:Y:S02]  /*e040*/  FSEL R170, R170, -INF , P2 ;  /* 0xff800000aaaa7808 */ /* 0x000fe40001000000 */
[C---:B------:R-:W-:Y:S02]  /*e050*/  ISETP.GT.AND P1, PT, R174.reuse, 0x39, PT ;  /* 0x00000039ae00780c */ /* 0x040fe40003f24270 */
[----:B------:R-:W-:Y:S02]  /*e060*/  ISETP.GT.AND P2, PT, R174, 0x40, PT ;  /* 0x00000040ae00780c */ /* 0x000fe40003f44270 */
[----:B------:R-:W-:Y:S02]  /*e070*/  FSEL R171, R171, -INF , P3 ;  /* 0xff800000abab7808 */ /* 0x000fe40001800000 */
[----:B------:R-:W-:Y:S02]  /*e080*/  FSEL R172, R172, -INF , P4 ;  /* 0xff800000acac7808 */ /* 0x000fe40002000000 */
[----:B------:R-:W-:-:S02]  /*e090*/  ISETP.GT.AND P3, PT, R174, 0x41, PT ;  /* 0x00000041ae00780c */ /* 0x000fc40003f64270 */
[----:B------:R-:W-:Y:S02]  /*e0a0*/  ISETP.GT.AND P4, PT, R174, 0x48, PT ;  /* 0x00000048ae00780c */ /* 0x000fe40003f84270 */
[----:B----4-:R-:W-:Y:S02]  /*e0b0*/  FSEL R173, R173, -INF , P1 ;  /* 0xff800000adad7808 */ /* 0x010fe40000800000 */
[----:B0-----:R-:W-:Y:S02]  /*e0c0*/  FSEL R159, R160, -INF , P2 ;  /* 0xff800000a09f7808 */ /* 0x001fe40001000000 */
[C---:B------:R-:W-:Y:S02]  /*e0d0*/  ISETP.GT.AND P1, PT, R174.reuse, 0x49, PT ;  /* 0x00000049ae00780c */ /* 0x040fe40003f24270 */
[----:B------:R-:W-:Y:S02]  /*e0e0*/  ISETP.GT.AND P2, PT, R174, 0x50, PT ;  /* 0x00000050ae00780c */ /* 0x000fe40003f44270 */
[----:B------:R-:W-:-:S02]  /*e0f0*/  FSEL R157, R161, -INF , P3 ;  /* 0xff800000a19d7808 */ /* 0x000fc40001800000 */
[----:B------:R-:W-:Y:S02]  /*e100*/  FSEL R156, R168, -INF , P4 ;  /* 0xff800000a89c7808 */ /* 0x000fe40002000000 */
[C---:B------:R-:W-:Y:S02]  /*e110*/  ISETP.GT.AND P3, PT, R174.reuse, 0x51, PT ;  /* 0x00000051ae00780c */ /* 0x040fe40003f64270 */
[----:B------:R-:W-:Y:S02]  /*e120*/  ISETP.GT.AND P4, PT, R174, 0x58, PT ;  /* 0x00000058ae00780c */ /* 0x000fe40003f84270 */
[----:B------:R-:W-:Y:S02]  /*e130*/  FSEL R158, R167, -INF , P1 ;  /* 0xff800000a79e7808 */ /* 0x000fe40000800000 */
[----:B------:R-:W-:Y:S02]  /*e140*/  FSEL R228, R228, -INF , P2 ;  /* 0xff800000e4e47808 */ /* 0x000fe40001000000 */
[----:B------:R-:W-:-:S02]  /*e150*/  ISETP.GT.AND P1, PT, R174, 0x59, PT ;  /* 0x00000059ae00780c */ /* 0x000fc40003f24270 */
[----:B------:R-:W-:Y:S02]  /*e160*/  ISETP.GT.AND P2, PT, R15, RZ, PT ;  /* 0x000000ff0f00720c */ /* 0x000fe40003f44270 */
[----:B------:R-:W-:Y:S02]  /*e170*/  FSEL R211, R211, -INF , P3 ;  /* 0xff800000d3d37808 */ /* 0x000fe40001800000 */
[----:B-1----:R-:W-:Y:S02]  /*e180*/  FSEL R210, R210, -INF , P4 ;  /* 0xff800000d2d27808 */ /* 0x002fe40002000000 */
[C---:B------:R-:W-:Y:S02]  /*e190*/  ISETP.GT.AND P3, PT, R15.reuse, 0x1, PT ;  /* 0x000000010f00780c */ /* 0x040fe40003f64270 */
[----:B------:R-:W-:Y:S02]  /*e1a0*/  ISETP.GT.AND P4, PT, R15, 0x8, PT ;  /* 0x000000080f00780c */ /* 0x000fe40003f84270 */
[----:B--2---:R-:W-:-:S02]  /*e1b0*/  FSEL R155, R169, -INF , P1 ;  /* 0xff800000a99b7808 */ /* 0x004fc40000800000 */
[----:B------:R-:W-:Y:S02]  /*e1c0*/  FSEL R160, R208, -INF , P2 ;  /* 0xff800000d0a07808 */ /* 0x000fe40001000000 */
[C---:B------:R-:W-:Y:S02]  /*e1d0*/  ISETP.GT.AND P1, PT, R15.reuse, 0x9, PT ;  /* 0x000000090f00780c */ /* 0x040fe40003f24270 */
[----:B------:R-:W-:Y:S02]  /*e1e0*/  ISETP.GT.AND P2, PT, R15, 0x10, PT ;  /* 0x000000100f00780c */ /* 0x000fe40003f44270 */
[----:B------:R-:W-:Y:S02]  /*e1f0*/  FSEL R161, R190, -INF , P3 ;  /* 0xff800000bea17808 */ /* 0x000fe40001800000 */
[----:B------:R-:W-:Y:S02]  /*e200*/  FSEL R168, R197, -INF , P4 ;  /* 0xff800000c5a87808 */ /* 0x000fe40002000000 */
[----:B------:R-:W-:-:S02]  /*e210*/  ISETP.GT.AND P3, PT, R15, 0x11, PT ;  /* 0x000000110f00780c */ /* 0x000fc40003f64270 */
[----:B------:R-:W-:Y:S01]  /*e220*/  ISETP.GT.AND P4, PT, R15, 0x18, PT ;  /* 0x000000180f00780c */ /* 0x000fe20003f84270 */
[----:B------:R-:W0:Y:S01]  /*e230*/  MUFU.TANH R177, R177 ;  /* 0x000000b100b17308 */ /* 0x000e220000002400 */
[----:B------:R-:W-:Y:S02]  /*e240*/  FSEL R196, R196, -INF , P1 ;  /* 0xff800000c4c47808 */ /* 0x000fe40000800000 */
[----:B------:R-:W-:Y:S02]  /*e250*/  FSEL R209, R209, -INF , P2 ;  /* 0xff800000d1d17808 */ /* 0x000fe40001000000 */
        /* <DEDUP_REMOVED lines=9> */
[----:B------:R-:W-:Y:S02]  /*e2f0*/  FSEL R189, R186, -INF , P3 ;  /* 0xff800000babd7808 */ /* 0x000fe40001800000 */
[----:B------:R-:W-:Y:S02]  /*e300*/  FSEL R187, R184, -INF , P4 ;  /* 0xff800000b8bb7808 */ /* 0x000fe40002000000 */
[C---:B------:R-:W-:Y:S02]  /*e310*/  ISETP.GT.AND P2, PT, R15.reuse, 0x30, PT ;  /* 0x000000300f00780c */ /* 0x040fe40003f44270 */
[C---:B------:R-:W-:Y:S02]  /*e320*/  ISETP.GT.AND P3, PT, R15.reuse, 0x31, PT ;  /* 0x000000310f00780c */ /* 0x040fe40003f64270 */
[----:B------:R-:W-:Y:S02]  /*e330*/  ISETP.GT.AND P4, PT, R15, 0x38, PT ;  /* 0x000000380f00780c */ /* 0x000fe40003f84270 */
[----:B------:R-:W-:-:S02]  /*e340*/  FSEL R186, R183, -INF , P1 ;  /* 0xff800000b7ba7808 */ /* 0x000fc40000800000 */
[----:B------:R-:W-:Y:S02]  /*e350*/  FSEL R182, R182, -INF , P2 ;  /* 0xff800000b6b67808 */ /* 0x000fe40001000000 */
[----:B------:R-:W-:Y:S02]  /*e360*/  FSEL R183, R4, -INF , P3 ;  /* 0xff80000004b77808 */ /* 0x000fe40001800000 */
[----:B------:R-:W-:Y:S01]  /*e370*/  FSEL R184, R2, -INF , P4 ;  /* 0xff80000002b87808 */ /* 0x000fe20002000000 */
[----:B------:R-:W-:Y:S01]  /*e380*/  UMOV UR46, UR45 ;  /* 0x0000002d002e7c82 */ /* 0x000fe20008000000 */
[----:B------:R-:W-:Y:S01]  /*e390*/  ISETP.GT.AND P1, PT, R15, 0x39, PT ;  /* 0x000000390f00780c */ /* 0x000fe20003f24270 */
[----:B------:R-:W-:Y:S01]  /*e3a0*/  FMUL.FTZ R191, R191, UR43 ;  /* 0x0000002bbfbf7c20 */ /* 0x000fe20008410000 */
[C---:B------:R-:W-:Y:S01]  /*e3b0*/  ISETP.GT.AND P2, PT, R15.reuse, 0x40, PT ;  /* 0x000000400f00780c */ /* 0x040fe20003f44270 */
[----:B------:R-:W-:Y:S01]  /*e3c0*/  FMUL.FTZ R194, R194, UR43 ;  /* 0x0000002bc2c27c20 */ /* 0x000fe20008410000 */
[C---:B------:R-:W-:Y:S01]  /*e3d0*/  ISETP.GT.AND P3, PT, R15.reuse, 0x41, PT ;  /* 0x000000410f00780c */ /* 0x040fe20003f64270 */
[----:B------:R1:W5:Y:S01]  /*e3e0*/  LDL.LU R4, [R1+0xe0] ;  /* 0x0000e00001047983 */ /* 0x0003620000300800 */
[----:B------:R-:W-:-:S02]  /*e3f0*/  ISETP.GT.AND P4, PT, R15, 0x48, PT ;  /* 0x000000480f00780c */ /* 0x000fc40003f84270 */
[----:B------:R-:W-:Y:S02]  /*e400*/  FSEL R181, R181, -INF , P1 ;  /* 0xff800000b5b57808 */ /* 0x000fe40000800000 */
[----:B------:R-:W-:Y:S01]  /*e410*/  ISETP.GT.AND P5, PT, R15, 0x59, PT ;  /* 0x000000590f00780c */ /* 0x000fe20003fa4270 */
[----:B------:R2:W-:Y:S01]  /*e420*/  MUFU.TANH R169, R191 ;  /* 0x000000bf00a97308 */ /* 0x0005e20000002400 */
[----:B------:R-:W-:Y:S01]  /*e430*/  FSEL R174, R176, -INF , P2 ;  /* 0xff800000b0ae7808 */ /* 0x000fe20001000000 */
[----:B------:R1:W5:Y:S01]  /*e440*/  LDL.LU R2, [R1+0xd8] ;  /* 0x0000d80001027983 */ /* 0x0003620000300800 */
[----:B------:R-:W-:Y:S02]  /*e450*/  FSEL R175, R175, -INF , P3 ;  /* 0xff800000afaf7808 */ /* 0x000fe40001800000 */
[----:B0-----:R-:W-:Y:S02]  /*e460*/  FSEL R177, R177, -INF , P4 ;  /* 0xff800000b1b17808 */ /* 0x001fe40002000000 */
[----:B------:R-:W-:-:S02]  /*e470*/  ISETP.GT.AND P1, PT, R15, 0x49, PT ;  /* 0x000000490f00780c */ /* 0x000fc40003f24270 */
[C---:B------:R-:W-:Y:S02]  /*e480*/  ISETP.GT.AND P2, PT, R15.reuse, 0x50, PT ;  /* 0x000000500f00780c */ /* 0x040fe40003f44270 */
[C---:B------:R-:W-:Y:S02]  /*e490*/  ISETP.GT.AND P3, PT, R15.reuse, 0x51, PT ;  /* 0x000000510f00780c */ /* 0x040fe40003f64270 */
        /* <DEDUP_REMOVED lines=25> */
[----:B------:R-:W0:Y:S02]  /*e630*/  SHFL.BFLY PT, R152, R15, 0x2, 0x1f ;  /* 0x0c401f000f987f89 */ /* 0x000e2400000e0000 */
[----:B0-----:R-:W-:-:S05]  /*e640*/  FMNMX.FTZ R15, R15, R152, !PT ;  /* 0x000000980f0f7209 */ /* 0x001fca0007810000 */
[----:B------:R-:W0:Y:S02]  /*e650*/  SHFL.BFLY PT, R152, R15, 0x1, 0x1f ;  /* 0x0c201f000f987f89 */ /* 0x000e2400000e0000 */
[----:B0-----:R-:W-:-:S04]  /*e660*/  FMNMX.FTZ R15, R15, R152, !PT ;  /* 0x000000980f0f7209 */ /* 0x001fc80007810000 */
[----:B------:R-:W-:-:S04]  /*e670*/  FSETP.NEU.FTZ.AND P6, PT, R15, -INF , PT ;  /* 0xff8000000f00780b */ /* 0x000fc80003fdd000 */
[----:B------:R-:W-:-:S05]  /*e680*/  FSEL R152, R15, RZ, P6 ;  /* 0x000000ff0f987208 */ /* 0x000fca0003000000 */
[----:B------:R-:W-:Y:S01]  /*e690*/  FADD.FTZ R152, -R152, R21 ;  /* 0x0000001598987221 */ /* 0x000fe20000010100 */
[----:B------:R-:W-:-:S05]  /*e6a0*/  FMUL.FTZ R21, R15, UR46 ;  /* 0x0000002e0f157c20 */ /* 0x000fca0008410000 */
[----:B------:R-:W-:Y:S01]  /*e6b0*/  FSEL R21, R21, RZ, P6 ;  /* 0x000000ff15157208 */ /* 0x000fe20003000000 */
[----:B------:R-:W-:-:S04]  /*e6c0*/  FMUL.FTZ R152, R152, UR46 ;  /* 0x0000002e98987c20 */ /* 0x000fc80008410000 */
[--C-:B------:R-:W-:Y:S01]  /*e6d0*/  FFMA.FTZ R164, R164, UR46, -R21.reuse ;  /* 0x0000002ea4a47c23 */ /* 0x100fe20008010815 */
[--C-:B------:R-:W-:Y:S01]  /*e6e0*/  FFMA.FTZ R163, R163, UR46, -R21.reuse ;  /* 0x0000002ea3a37c23 */ /* 0x100fe20008010815 */
[--C-:B------:R-:W-:Y:S01]  /*e6f0*/  FFMA.FTZ R153, R153, UR46, -R21.reuse ;  /* 0x0000002e99997c23 */ /* 0x100fe20008010815 */
[--C-:B------:R-:W-:Y:S01]  /*e700*/  FFMA.FTZ R154, R154, UR46, -R21.reuse ;  /* 0x0000002e9a9a7c23 */ /* 0x100fe20008010815 */
[--C-:B------:R-:W-:Y:S01]  /*e710*/  FFMA.FTZ R192, R192, UR46, -R21.reuse ;  /* 0x0000002ec0c07c23 */ /* 0x100fe20008010815 */
[--C-:B------:R-:W-:Y:S01]  /*e720*/  FFMA.FTZ R166, R166, UR46, -R21.reuse ;  /* 0x0000002ea6a67c23 */ /* 0x100fe20008010815 */
[--C-:B------:R-:W-:Y:S01]  /*e730*/  FFMA.FTZ R162, R162, UR46, -R21.reuse ;  /* 0x0000002ea2a27c23 */ /* 0x100fe20008010815 */
[--C-:B--2---:R-:W-:Y:S01]  /*e740*/  FFMA.FTZ R191, R165, UR46, -R21.reuse ;  /* 0x0000002ea5bf7c23 */ /* 0x104fe20008010815 */
        /* <DEDUP_REMOVED lines=16> */
[----:B------:R-:W-:Y:S08]  /*e850*/  MUFU.EX2 R164, R164 ;  /* 0x000000a400a47308 */ /* 0x000ff00000000800 */
[----:B------:R-:W0:Y:S08]  /*e860*/  MUFU.EX2 R155, R152 ;  /* 0x00000098009b7308 */ /* 0x000e300000000800 */
[----:B------:R-:W2:Y:S08]  /*e870*/  MUFU.EX2 R152, R163 ;  /* 0x000000a300987308 */ /* 0x000eb00000000800 */
[----:B------:R-:W3:Y:S01]  /*e880*/  MUFU.EX2 R153, R153 ;  /* 0x0000009900997308 */ /* 0x000ee20000000800 */
[----:B0-----:R-:W-:-:S07]  /*e890*/  FFMA.FTZ R3, R155, R3, R164 ;  /* 0x000000039b037223 */ /* 0x001fce00000100a4 */
[----:B------:R-:W0:Y:S01]  /*e8a0*/  MUFU.EX2 R154, R154 ;  /* 0x0000009a009a7308 */ /* 0x000e220000000800 */
[----:B--2---:R-:W-:-:S04]  /*e8b0*/  FADD.FTZ R3, R152, R3 ;  /* 0x0000000398037221 */ /* 0x004fc80000010000 */
[----:B---3--:R-:W-:-:S04]  /*e8c0*/  FADD.FTZ R3, R153, R3 ;  /* 0x0000000399037221 */ /* 0x008fc80000010000 */
[----:B0-----:R-:W-:Y:S01]  /*e8d0*/  FADD.FTZ R188, R154, R3 ;  /* 0x000000039abc7221 */ /* 0x001fe20000010000 */
        /* <DEDUP_REMOVED lines=11> */
[----:B------:R-:W-:Y:S02]  /*e990*/  F2FP.F16.F32.PACK_AB R154, R154, R153 ;  /* 0x000000999a9a723e */ /* 0x000fe400000000ff */
[----:B------:R-:W-:-:S04]  /*e9a0*/  FMNMX.FTZ R153, R186, R3, !PT ;  /* 0x00000003ba997209 */ /* 0x000fc80007810000 */
[----:B------:R-:W-:-:S04]  /*e9b0*/  FMNMX.FTZ R153, R182, R153, !PT ;  /* 0x00000099b6997209 */ /* 0x000fc80007810000 */
[----:B------:R-:W-:Y:S01]  /*e9c0*/  FMNMX.FTZ R153, R183, R153, !PT ;  /* 0x00000099b7997209 */ /* 0x000fe20007810000 */
[----:B------:R-:W-:-:S03]  /*e9d0*/  FMUL.FTZ R163, R195, UR43 ;  /* 0x0000002bc3a37c20 */ /* 0x000fc60008410000 */
[----:B------:R-:W-:Y:S01]  /*e9e0*/  FMNMX.FTZ R153, R184, R153, !PT ;  /* 0x00000099b8997209 */ /* 0x000fe20007810000 */
[----:B------:R-:W0:Y:S01]  /*e9f0*/  MUFU.TANH R3, R194 ;  /* 0x000000c200037308 */ /* 0x000e220000002400 */
[----:B------:R-:W-:Y:S01]  /*ea00*/  F2FP.F16.F32.PACK_AB R152, R152, R164 ;  /* 0x000000a49898723e */ /* 0x000fe200000000ff */
[----:B------:R-:W-:Y:S01]  /*ea10*/  FMUL.FTZ R164, R198, UR43 ;  /* 0x0000002bc6a47c20 */ /* 0x000fe20008410000 */
[----:B------:R-:W-:Y:S01]  /*ea20*/  FMNMX.FTZ R153, R181, R153, !PT ;  /* 0x00000099b5997209 */ /* 0x000fe20007810000 */
[----:B------:R-:W-:-:S03]  /*ea30*/  FMUL.FTZ R165, R199, UR43 ;  /* 0x0000002bc7a57c20 */ /* 0x000fc60008410000 */
[----:B------:R-:W-:Y:S01]  /*ea40*/  FMNMX.FTZ R153, R174, R153, !PT ;  /* 0x00000099ae997209 */ /* 0x000fe20007810000 */
[----:B------:R-:W2:Y:S03]  /*ea50*/  MUFU.TANH R163, R163 ;  /* 0x000000a300a37308 */ /* 0x000ea60000002400 */
[----:B------:R-:W-:-:S05]  /*ea60*/  FMNMX.FTZ R153, R175, R153, !PT ;  /* 0x00000099af997209 */ /* 0x000fca0007810000 */
[----:B------:R-:W3:Y:S01]  /*ea70*/  MUFU.TANH R164, R164 ;  /* 0x000000a400a47308 */ /* 0x000ee20000002400 */
[----:B------:R-:W-:Y:S02]  /*ea80*/  FSEL R169, R169, -INF , P1 ;  /* 0xff800000a9a97808 */ /* 0x000fe40000800000 */
[----:B------:R-:W-:-:S05]  /*ea90*/  FMNMX.FTZ R153, R177, R153, !PT ;  /* 0x00000099b1997209 */ /* 0x000fca0007810000 */
[----:B------:R-:W4:Y:S01]  /*eaa0*/  MUFU.TANH R165, R165 ;  /* 0x000000a500a57308 */ /* 0x000f220000002400 */
[----:B0-----:R-:W-:Y:S02]  /*eab0*/  FSEL R3, R3, -INF , P2 ;  /* 0xff80000003037808 */ /* 0x001fe40001000000 */
[----:B------:R-:W-:Y:S02]  /*eac0*/  FMNMX.FTZ R153, R169, R153, !PT ;  /* 0x00000099a9997209 */ /* 0x000fe40007810000 */
[----:B--2---:R-:W-:Y:S02]  /*ead0*/  FSEL R163, R163, -INF , P3 ;  /* 0xff800000a3a37808 */ /* 0x004fe40001800000 */
[----:B------:R-:W-:Y:S02]  /*eae0*/  FMNMX.FTZ R153, R3, R153, !PT ;  /* 0x0000009903997209 */ /* 0x000fe40007810000 */
[----:B---3--:R-:W-:Y:S02]  /*eaf0*/  FSEL R164, R164, -INF , P4 ;  /* 0xff800000a4a47808 */ /* 0x008fe40002000000 */
[----:B------:R-:W-:-:S04]  /*eb00*/  FMNMX.FTZ R153, R163, R153, !PT ;  /* 0x00000099a3997209 */ /* 0x000fc80007810000 */
[----:B------:R-:W-:Y:S02]  /*eb10*/  FMNMX.FTZ R153, R164, R153, !PT ;  /* 0x00000099a4997209 */ /* 0x000fe40007810000 */
[----:B----4-:R-:W-:-:S04]  /*eb20*/  FSEL R165, R165, -INF , P5 ;  /* 0xff800000a5a57808 */ /* 0x010fc80002800000 */
[----:B------:R-:W-:-:S05]  /*eb30*/  FMNMX.FTZ R153, R165, R153, !PT ;  /* 0x00000099a5997209 */ /* 0x000fca0007810000 */
[----:B------:R-:W0:Y:S02]  /*eb40*/  SHFL.BFLY PT, R167, R153, 0x2, 0x1f ;  /* 0x0c401f0099a77f89 */ /* 0x000e2400000e0000 */
[----:B0-----:R-:W-:-:S05]  /*eb50*/  FMNMX.FTZ R167, R153, R167, !PT ;  /* 0x000000a799a77209 */ /* 0x001fca0007810000 */
[----:B------:R-:W0:Y:S01]  /*eb60*/  SHFL.BFLY PT, R176, R167, 0x1, 0x1f ;  /* 0x0c201f00a7b07f89 */ /* 0x000e2200000e0000 */
[----:B------:R-:W2:Y:S01]  /*eb70*/  S2R R198, SR_TID.X ;  /* 0x0000000000c67919 */ /* 0x000ea20000002100 */
[----:B0-----:R-:W-:-:S04]  /*eb80*/  FMNMX.FTZ R176, R167, R176, !PT ;  /* 0x000000b0a7b07209 */ /* 0x001fc80007810000 */
[C---:B------:R-:W-:Y:S01]  /*eb90*/  FSETP.NEU.FTZ.AND P1, PT, R176.reuse, -INF , PT ;  /* 0xff800000b000780b */ /* 0x040fe20003f3d000 */
[----:B------:R-:W-:-:S03]  /*eba0*/  FMUL.FTZ R167, R176, UR46 ;  /* 0x0000002eb0a77c20 */ /* 0x000fc60008410000 */
[----:B------:R-:W-:Y:S02]  /*ebb0*/  FSEL R153, R176, RZ, P1 ;  /* 0x000000ffb0997208 */ /* 0x000fe40000800000 */
[----:B------:R-:W-:-:S03]  /*ebc0*/  FSEL R167, R167, RZ, P1 ;  /* 0x000000ffa7a77208 */ /* 0x000fc60000800000 */
[----:B------:R-:W-:Y:S02]  /*ebd0*/  FADD.FTZ R153, -R153, R20 ;  /* 0x0000001499997221 */ /* 0x000fe40000010100 */
[--C-:B------:R-:W-:Y:S02]  /*ebe0*/  FFMA.FTZ R160, R160, UR46, -R167.reuse ;  /* 0x0000002ea0a07c23 */ /* 0x100fe400080108a7 */
[----:B------:R-:W-:Y:S01]  /*ebf0*/  FMUL.FTZ R153, R153, UR46 ;  /* 0x0000002e99997c20 */ /* 0x000fe20008410000 */
[--C-:B------:R-:W-:Y:S01]  /*ec00*/  FFMA.FTZ R194, R197, UR46, -R167.reuse ;  /* 0x0000002ec5c27c23 */ /* 0x100fe200080108a7 */
[--C-:B------:R-:W-:Y:S02]  /*ec10*/  FFMA.FTZ R161, R161, UR46, -R167.reuse ;  /* 0x0000002ea1a17c23 */ /* 0x100fe400080108a7 */
[----:B------:R-:W-:Y:S01]  /*ec20*/  MUFU.EX2 R160, R160 ;  /* 0x000000a000a07308 */ /* 0x000fe20000000800 */
[--C-:B------:R-:W-:Y:S01]  /*ec30*/  FFMA.FTZ R168, R168, UR46, -R167.reuse ;  /* 0x0000002ea8a87c23 */ /* 0x100fe200080108a7 */
[--C-:B------:R-:W-:Y:S01]  /*ec40*/  FFMA.FTZ R196, R196, UR46, -R167.reuse ;  /* 0x0000002ec4c47c23 */ /* 0x100fe200080108a7 */
[--C-:B------:R-:W-:Y:S01]  /*ec50*/  FFMA.FTZ R20, R209, UR46, -R167.reuse ;  /* 0x0000002ed1147c23 */ /* 0x100fe200080108a7 */
[----:B------:R-:W-:-:S04]  /*ec60*/  FFMA.FTZ R195, R208, UR46, -R167 ;  /* 0x0000002ed0c37c23 */ /* 0x000fc800080108a7 */
        /* <DEDUP_REMOVED lines=18> */
[----:B------:R3:W4:Y:S01]  /*ed90*/  MUFU.EX2 R153, R161 ;  /* 0x000000a100997308 */ /* 0x0007220000000800 */
[----:B------:R-:W-:Y:S01]  /*eda0*/  IMAD.U32 R167, RZ, RZ, UR37 ;  /* 0x00000025ffa77e24 */ /* 0x000fe2000f8e00ff */
[----:B--2---:R-:W-:Y:S01]  /*edb0*/  SHF.R.U32.HI R198, RZ, 0x7, R198 ;  /* 0x00000007ffc67819 */ /* 0x004fe200000116c6 */
[-C--:B------:R-:W-:Y:S01]  /*edc0*/  FMUL.FTZ R24, R24, R155.reuse ;  /* 0x0000009b18187220 */ /* 0x080fe20000410000 */
[-C--:B------:R-:W-:Y:S01]  /*edd0*/  FMUL.FTZ R25, R25, R155.reuse ;  /* 0x0000009b19197220 */ /* 0x080fe20000410000 */
[----:B------:R-:W-:Y:S01]  /*ede0*/  FMUL.FTZ R28, R28, R155 ;  /* 0x0000009b1c1c7220 */ /* 0x000fe20000410000 */
[----:B---3--:R-:W-:-:S02]  /*edf0*/  VIADD R161, R14, 0x32440 ;  /* 0x000324400ea17836 */ /* 0x008fc40000000000 */
        /* <DEDUP_REMOVED lines=61> */
[----:B------:R-:W-:-:S02]  /*f1d0*/  PRMT R161, R167, 0x654, R161 ;  /* 0x00000654a7a17816 */ /* 0x000fc400000000a1 */
[----:B------:R-:W-:Y:S02]  /*f1e0*/  IADD3 R155, R198, 0x8, RZ ;  /* 0x00000008c69b7810 */ /* 0x000fe40007ffe0ff */
[----:B------:R2:W-:Y:S01]  /*f1f0*/  SYNCS.ARRIVE.TRANS64.RED.A1T0 RZ, [R161+URZ], RZ ;  /* 0x000000ffa1ff79a7 */ /* 0x0005e2000810043f */
[----:B0-----:R-:W-:Y:S01]  /*f200*/  FFMA.FTZ R167, R197, R0, R160 ;  /* 0x00000000c5a77223 */ /* 0x001fe200000100a0 */
[----:B------:R-:W-:Y:S03]  /*f210*/  MUFU.EX2 R168, R168 ;  /* 0x000000a800a87308 */ /* 0x000fe60000000800 */
[C---:B----4-:R-:W-:Y:S01]  /*f220*/  FADD.FTZ R167, R153.reuse, R167 ;  /* 0x000000a799a77221 */ /* 0x050fe20000010000 */
[----:B------:R-:W-:-:S04]  /*f230*/  F2FP.F16.F32.PACK_AB R153, R153, R160 ;  /* 0x000000a09999723e */ /* 0x000fc800000000ff */
[----:B------:R-:W0:Y:S01]  /*f240*/  MUFU.EX2 R0, R196 ;  /* 0x000000c400007308 */ /* 0x000e220000000800 */
[----:B------:R0:W-:Y:S01]  /*f250*/  BAR.SYNC.DEFER_BLOCKING R155, 0x100 ;  /* 0x0004009b0000751d */ /* 0x0001e20000010000 */
[----:B------:R-:W-:Y:S02]  /*f260*/  IMAD.MOV.U32 R160, RZ, RZ, 0xc00 ;  /* 0x00000c00ffa07424 */ /* 0x000fe400078e00ff */
[----:B--2---:R-:W-:Y:S02]  /*f270*/  IMAD.MOV.U32 R161, RZ, RZ, 0x40000040 ;  /* 0x40000040ffa17424 */ /* 0x004fe400078e00ff */
[----:B------:R-:W-:Y:S02]  /*f280*/  IMAD R160, R18, R160, UR39 ;  /* 0x0000002712a07e24 */ /* 0x000fe4000f8e02a0 */
[-C--:B------:R-:W-:Y:S01]  /*f290*/  FMUL.FTZ R26, R26, R197.reuse ;  /* 0x000000c51a1a7220 */ /* 0x080fe20000410000 */
[-C--:B------:R-:W-:Y:S01]  /*f2a0*/  FMUL.FTZ R27, R27, R197.reuse ;  /* 0x000000c51b1b7220 */ /* 0x080fe20000410000 */
[----:B------:R-:W-:Y:S01]  /*f2b0*/  R2UR UR7, R161 ;  /* 0x00000000a10772ca */ /* 0x000fe200000e0000 */
        /* <DEDUP_REMOVED lines=63> */
[----:B0-----:R-:W-:-:S05]  /*f6b0*/  F2FP.F16.F32.PACK_AB R155, R0, R168 ;  /* 0x000000a8009b723e */ /* 0x001fca00000000ff */
[----:B------:R-:W-:-:S06]  /*f6c0*/  WARPGROUP.ARRIVE ;  /* 0x00000000000079c5 */ /* 0x000fcc0000000000 */
[----:B------:R-:W-:Y:S01]  /*f6d0*/  HGMMA.64x256x16.F32 R24, R152, gdesc[UR4].tnspB, R24, gsb0 ;  /* 0x43e0000498187df0 */ /* 0x000fe20008000818 */
[----:B------:R-:W0:Y:S08]  /*f6e0*/  MUFU.EX2 R192, R192 ;  /* 0x000000c000c07308 */ /* 0x000e300000000800 */
[----:B------:R-:W-:Y:S08]  /*f6f0*/  MUFU.EX2 R191, R191 ;  /* 0x000000bf00bf7308 */ /* 0x000ff00000000800 */
[----:B------:R-:W-:Y:S08]  /*f700*/  MUFU.EX2 R20, R20 ;  /* 0x0000001400147308 */ /* 0x000ff00000000800 */
[----:B------:R-:W-:Y:S01]  /*f710*/  MUFU.EX2 R161, R195 ;  /* 0x000000c300a17308 */ /* 0x000fe20000000800 */
[----:B0-----:R-:W-:-:S07]  /*f720*/  FADD.FTZ R188, R192, R188 ;  /* 0x000000bcc0bc7221 */ /* 0x001fce0000010000 */
[----:B------:R-:W-:Y:S08]  /*f730*/  MUFU.EX2 R185, R185 ;  /* 0x000000b900b97308 */ /* 0x000ff00000000800 */
[----:B------:R-:W-:Y:S01]  /*f740*/  MUFU.EX2 R186, R186 ;  /* 0x000000ba00ba7308 */ /* 0x000fe20000000800 */
[----:B------:R-:W-:-:S07]  /*f750*/  WARPGROUP.DEPBAR.LE gsb0, 0x0 ;  /* 0x00008000000079c5 */ /* 0x000fce0000010000 */
[----:B------:R-:W0:Y:S08]  /*f760*/  MUFU.EX2 R155, R166 ;  /* 0x000000a6009b7308 */ /* 0x000e300000000800 */
[----:B------:R-:W2:Y:S08]  /*f770*/  MUFU.EX2 R154, R162 ;  /* 0x000000a2009a7308 */ /* 0x000eb00000000800 */
[----:B------:R-:W-:Y:S08]  /*f780*/  MUFU.EX2 R162, R194 ;  /* 0x000000c200a27308 */ /* 0x000ff00000000800 */
[----:B------:R-:W3:Y:S01]  /*f790*/  MUFU.EX2 R166, R193 ;  /* 0x000000c100a67308 */ /* 0x000ee20000000800 */
[----:B------:R-:W-:-:S02]  /*f7a0*/  VIADD R152, R160, 0x80 ;  /* 0x00000080a0987836 */ /* 0x000fc40000000000 */
[----:B------:R-:W-:Y:S02]  /*f7b0*/  IMAD.MOV.U32 R153, RZ, RZ, 0x40000040 ;  /* 0x40000040ff997424 */ /* 0x000fe400078e00ff */
[----:B0-----:R-:W-:Y:S01]  /*f7c0*/  FADD.FTZ R188, R155, R188 ;  /* 0x000000bc9bbc7221 */ /* 0x001fe20000010000 */
[----:B------:R-:W-:Y:S02]  /*f7d0*/  R2UR UR6, R152 ;  /* 0x00000000980672ca */ /* 0x000fe400000e0000 */
[----:B------:R-:W-:Y:S01]  /*f7e0*/  R2UR UR7, R153 ;  /* 0x00000000990772ca */ /* 0x000fe200000e0000 */
[----:B--2---:R-:W-:Y:S01]  /*f7f0*/  FADD.FTZ R188, R154, R188 ;  /* 0x000000bc9abc7221 */ /* 0x004fe20000010000 */
[----:B------:R-:W-:Y:S02]  /*f800*/  F2FP.F16.F32.PACK_AB R152, R155, R192 ;  /* 0x000000c09b98723e */ /* 0x000fe400000000ff */
[----:B------:R-:W-:Y:S02]  /*f810*/  F2FP.F16.F32.PACK_AB R154, R191, R154 ;  /* 0x0000009abf9a723e */ /* 0x000fe400000000ff */
[----:B------:R-:W-:-:S02]  /*f820*/  F2FP.F16.F32.PACK_AB R153, R161, R20 ;  /* 0x00000014a199723e */ /* 0x000fc400000000ff */
[----:B---3--:R-:W-:-:S04]  /*f830*/  F2FP.F16.F32.PACK_AB R155, R166, R162 ;  /* 0x000000a2a69b723e */ /* 0x008fc800000000ff */
[----:B------:R-:W-:-:S06]  /*f840*/  WARPGROUP.ARRIVE ;  /* 0x00000000000079c5 */ /* 0x000fcc0000000000 */
[----:B------:R-:W-:Y:S01]  /*f850*/  HGMMA.64x256x16.F32 R24, R152, gdesc[UR4].tnspB, R24, gsb0 ;  /* 0x43e0000498187df0 */ /* 0x000fe20008000818 */
[----:B------:R-:W-:Y:S02]  /*f860*/  FADD.FTZ R188, R191, R188 ;  /* 0x000000bcbfbc7221 */ /* 0x000fe40000010000 */
        /* <DEDUP_REMOVED lines=9> */
[----:B------:R-:W0:Y:S08]  /*f900*/  MUFU.EX2 R154, R178 ;  /* 0x000000b2009a7308 */ /* 0x000e300000000800 */
[----:B------:R-:W2:Y:S08]  /*f910*/  MUFU.EX2 R155, R180 ;  /* 0x000000b4009b7308 */ /* 0x000eb00000000800 */
[----:B------:R-:W3:Y:S08]  /*f920*/  MUFU.EX2 R178, R190 ;  /* 0x000000be00b27308 */ /* 0x000ef00000000800 */
[----:B------:R4:W1:Y:S01]  /*f930*/  MUFU.EX2 R180, R187 ;  /* 0x000000bb00b47308 */ /* 0x0008620000000800 */
[----:B0-----:R-:W-:Y:S01]  /*f940*/  FADD.FTZ R188, R154, R188 ;  /* 0x000000bc9abc7221 */ /* 0x001fe20000010000 */
[----:B------:R-:W-:-:S02]  /*f950*/  VIADD R152, R160, 0x100 ;  /* 0x00000100a0987836 */ /* 0x000fc40000000000 */
[----:B------:R-:W-:-:S03]  /*f960*/  IMAD.MOV.U32 R153, RZ, RZ, 0x40000040 ;  /* 0x40000040ff997424 */ /* 0x000fc600078e00ff */
[----:B------:R-:W-:Y:S01]  /*f970*/  R2UR UR6, R152 ;  /* 0x00000000980672ca */ /* 0x000fe200000e0000 */
[----:B----4-:R-:W-:Y:S01]  /*f980*/  FADD.FTZ R187, R191, R188 ;  /* 0x000000bcbfbb7221 */ /* 0x010fe20000010000 */
[----:B------:R-:W-:Y:S02]  /*f990*/  R2UR UR7, R153 ;  /* 0x00000000990772ca */ /* 0x000fe400000e0000 */
[----:B------:R-:W-:Y:S01]  /*f9a0*/  F2FP.F16.F32.PACK_AB R152, R191, R154 ;  /* 0x0000009abf98723e */ /* 0x000fe200000000ff */
[----:B--2---:R-:W-:Y:S01]  /*f9b0*/  FADD.FTZ R187, R155, R187 ;  /* 0x000000bb9bbb7221 */ /* 0x004fe20000010000 */
[----:B------:R-:W-:Y:S02]  /*f9c0*/  F2FP.F16.F32.PACK_AB R154, R185, R155 ;  /* 0x0000009bb99a723e */ /* 0x000fe400000000ff */
[----:B---3--:R-:W-:Y:S02]  /*f9d0*/  F2FP.F16.F32.PACK_AB R153, R179, R178 ;  /* 0x000000b2b399723e */ /* 0x008fe400000000ff */
[----:B-1----:R-:W-:-:S04]  /*f9e0*/  F2FP.F16.F32.PACK_AB R155, R186, R180 ;  /* 0x000000b4ba9b723e */ /* 0x002fc800000000ff */
[----:B------:R-:W-:-:S06]  /*f9f0*/  WARPGROUP.ARRIVE ;  /* 0x00000000000079c5 */ /* 0x000fcc0000000000 */
[----:B------:R-:W-:Y:S01]  /*fa00*/  HGMMA.64x256x16.F32 R24, R152, gdesc[UR4].tnspB, R24, gsb0 ;  /* 0x43e0000498187df0 */ /* 0x000fe20008000818 */
[----:B------:R-:W-:Y:S01]  /*fa10*/  FADD.FTZ R187, R185, R187 ;  /* 0x000000bbb9bb7221 */ /* 0x000fe20000010000 */
[----:B------:R-:W0:Y:S03]  /*fa20*/  MUFU.EX2 R181, R181 ;  /* 0x000000b500b57308 */ /* 0x000e260000000800 */
[----:B------:R-:W-:-:S05]  /*fa30*/  FADD.FTZ R187, R170, R187 ;  /* 0x000000bbaabb7221 */ /* 0x000fca0000010000 */
        /* <DEDUP_REMOVED lines=8> */
[----:B------:R-:W1:Y:S01]  /*fac0*/  MUFU.EX2 R154, R172 ;  /* 0x000000ac009a7308 */ /* 0x000e620000000800 */
[----:B------:R-:W-:Y:S01]  /*fad0*/  MOV R153, 0x40000040 ;  /* 0x4000004000997802 */ /* 0x000fe20000000f00 */
[----:B------:R-:W-:-:S03]  /*fae0*/  VIADD R152, R160, 0x180 ;  /* 0x00000180a0987836 */ /* 0x000fc60000000000 */
[----:B------:R-:W-:Y:S01]  /*faf0*/  R2UR UR7, R153 ;  /* 0x00000000990772ca */ /* 0x000fe200000e0000 */
[C---:B------:R-:W-:Y:S01]  /*fb00*/  FADD.FTZ R153, R171.reuse, R187 ;  /* 0x000000bbab997221 */ /* 0x040fe20000010000 */
[----:B------:R-:W-:Y:S02]  /*fb10*/  R2UR UR6, R152 ;  /* 0x00000000980672ca */ /* 0x000fe400000e0000 */
[----:B------:R-:W-:Y:S02]  /*fb20*/  F2FP.F16.F32.PACK_AB R152, R171, R170 ;  /* 0x000000aaab98723e */ /* 0x000fe400000000ff */
[----:B0-----:R-:W-:Y:S01]  /*fb30*/  F2FP.F16.F32.PACK_AB R155, R181, R184 ;  /* 0x000000b8b59b723e */ /* 0x001fe200000000ff */
[----:B-1----:R-:W-:Y:S01]  /*fb40*/  FADD.FTZ R153, R154, R153 ;  /* 0x000000999a997221 */ /* 0x002fe20000010000 */
[----:B------:R-:W-:-:S03]  /*fb50*/  F2FP.F16.F32.PACK_AB R154, R173, R154 ;  /* 0x0000009aad9a723e */ /* 0x000fc600000000ff */
[----:B------:R-:W-:Y:S01]  /*fb60*/  FADD.FTZ R170, R173, R153 ;  /* 0x00000099adaa7221 */ /* 0x000fe20000010000 */
[----:B------:R-:W-:-:S04]  /*fb70*/  F2FP.F16.F32.PACK_AB R153, R183, R182 ;  /* 0x000000b6b799723e */ /* 0x000fc800000000ff */
[----:B------:R-:W-:-:S06]  /*fb80*/  WARPGROUP.ARRIVE ;  /* 0x00000000000079c5 */ /* 0x000fcc0000000000 */
[----:B------:R-:W-:Y:S01]  /*fb90*/  HGMMA.64x256x16.F32 R24, R152, gdesc[UR4].tnspB, R24, gsb0 ;  /* 0x43e0000498187df0 */ /* 0x000fe20008000818 */
[----:B------:R-:W-:Y:S01]  /*fba0*/  FADD.FTZ R170, R159, R170 ;  /* 0x000000aa9faa7221 */ /* 0x000fe20000010000 */
[----:B------:R-:W-:Y:S08]  /*fbb0*/  MUFU.EX2 R228, R228 ;  /* 0x000000e400e47308 */ /* 0x000ff00000000800 */
[----:B------:R-:W-:Y:S08]  /*fbc0*/  MUFU.EX2 R211, R211 ;  /* 0x000000d300d37308 */ /* 0x000ff00000000800 */
[----:B------:R-:W-:Y:S08]  /*fbd0*/  MUFU.EX2 R163, R163 ;  /* 0x000000a300a37308 */ /* 0x000ff00000000800 */
[----:B------:R-:W-:Y:S08]  /*fbe0*/  MUFU.EX2 R164, R164 ;  /* 0x000000a400a47308 */ /* 0x000ff00000000800 */
[----:B------:R-:W-:Y:S01]  /*fbf0*/  MUFU.EX2 R165, R165 ;  /* 0x000000a500a57308 */ /* 0x000fe20000000800 */
[----:B------:R-:W-:-:S07]  /*fc00*/  WARPGROUP.DEPBAR.LE gsb0, 0x0 ;  /* 0x00008000000079c5 */ /* 0x000fce0000010000 */
[----:B------:R0:W1:Y:S01]  /*fc10*/  MUFU.EX2 R154, R156 ;  /* 0x0000009c009a7308 */ /* 0x0000620000000800 */
[----:B------:R-:W-:Y:S02]  /*fc20*/  VIADD R152, R160, 0x200 ;  /* 0x00000200a0987836 */ /* 0x000fe40000000000 */
[----:B------:R-:W-:-:S03]  /*fc30*/  IMAD.MOV.U32 R153, RZ, RZ, 0x40000040 ;  /* 0x40000040ff997424 */ /* 0x000fc600078e00ff */
[----:B------:R-:W-:Y:S01]  /*fc40*/  R2UR UR6, R152 ;  /* 0x00000000980672ca */ /* 0x000fe200000e0000 */
[----:B0-----:R-:W-:Y:S01]  /*fc50*/  FADD.FTZ R156, R157, R170 ;  /* 0x000000aa9d9c7221 */ /* 0x001fe20000010000 */
[----:B------:R-:W-:Y:S02]  /*fc60*/  R2UR UR7, R153 ;  /* 0x00000000990772ca */ /* 0x000fe400000e0000 */
[----:B------:R-:W-:Y:S02]  /*fc70*/  F2FP.F16.F32.PACK_AB R152, R157, R159 ;  /* 0x0000009f9d98723e */ /* 0x000fe400000000ff */
[----:B------:R-:W-:Y:S02]  /*fc80*/  F2FP.F16.F32.PACK_AB R153, R175, R174 ;  /* 0x000000aeaf99723e */ /* 0x000fe400000000ff */
[----:B------:R-:W-:Y:S01]  /*fc90*/  F2FP.F16.F32.PACK_AB R155, R169, R177 ;  /* 0x000000b1a99b723e */ /* 0x000fe200000000ff */
[----:B-1----:R-:W-:Y:S01]  /*fca0*/  FADD.FTZ R156, R154, R156 ;  /* 0x0000009c9a9c7221 */ /* 0x002fe20000010000 */
[----:B------:R-:W-:-:S04]  /*fcb0*/  F2FP.F16.F32.PACK_AB R154, R158, R154 ;  /* 0x0000009a9e9a723e */ /* 0x000fc800000000ff */
[----:B------:R-:W-:-:S06]  /*fcc0*/  WARPGROUP.ARRIVE ;  /* 0x00000000000079c5 */ /* 0x000fcc0000000000 */
[----:B------:R-:W-:Y:S01]  /*fcd0*/  HGMMA.64x256x16.F32 R24, R152, gdesc[UR4].tnspB, R24, gsb0 ;  /* 0x43e0000498187df0 */ /* 0x000fe20008000818 */
[----:B------:R-:W-:-:S04]  /*fce0*/  FADD.FTZ R156, R158, R156 ;  /* 0x0000009c9e9c7221 */ /* 0x000fc80000010000 */
[----:B------:R-:W-:Y:S01]  /*fcf0*/  FADD.FTZ R156, R228, R156 ;  /* 0x0000009ce49c7221 */ /* 0x000fe20000010000 */
[----:B------:R-:W-:-:S04]  /*fd00*/  FADD.FTZ R167, R168, R167 ;  /* 0x000000a7a8a77221 */ /* 0x000fc80000010000 */
        /* <DEDUP_REMOVED lines=16> */
[----:B------:R-:W-:Y:S01]  /*fe10*/  FADD.FTZ R174, R169, R174 ;  /* 0x000000aea9ae7221 */ /* 0x000fe20000010000 */
[----:B------:R-:W-:Y:S02]  /*fe20*/  WARPGROUP.DEPBAR.LE gsb0, 0x0 ;  /* 0x00008000000079c5 */ /* 0x000fe40000010000 */
[----:B------:R-:W0:Y:S08]  /*fe30*/  MUFU.EX2 R154, R210 ;  /* 0x000000d2009a7308 */ /* 0x000e300000000800 */
[----:B------:R-:W1:Y:S08]  /*fe40*/  MUFU.EX2 R155, R21 ;  /* 0x00000015009b7308 */ /* 0x000e700000000800 */
[----:B------:R2:W3:Y:S01]  /*fe50*/  MUFU.EX2 R21, R3 ;  /* 0x0000000300157308 */ /* 0x0004e20000000800 */
[----:B------:R-:W-:-:S02]  /*fe60*/  VIADD R152, R160, 0x280 ;  /* 0x00000280a0987836 */ /* 0x000fc40000000000 */
[----:B------:R-:W-:Y:S02]  /*fe70*/  IMAD.MOV.U32 R153, RZ, RZ, 0x40000040 ;  /* 0x40000040ff997424 */ /* 0x000fe400078e00ff */
[----:B--2---:R-:W-:Y:S01]  /*fe80*/  FADD.FTZ R3, R211, R156 ;  /* 0x0000009cd3037221 */ /* 0x004fe20000010000 */
[----:B------:R-:W-:-:S03]  /*fe90*/  R2UR UR6, R152 ;  /* 0x00000000980672ca */ /* 0x000fc600000e0000 */
[----:B0-----:R-:W-:Y:S01]  /*fea0*/  FADD.FTZ R3, R154, R3 ;  /* 0x000000039a037221 */ /* 0x001fe20000010000 */
[----:B------:R-:W-:Y:S02]  /*feb0*/  R2UR UR7, R153 ;  /* 0x00000000990772ca */ /* 0x000fe400000e0000 */
[C---:B-1----:R-:W-:Y:S01]  /*fec0*/  F2FP.F16.F32.PACK_AB R154, R155.reuse, R154 ;  /* 0x0000009a9b9a723e */ /* 0x042fe200000000ff */
[----:B------:R-:W-:Y:S01]  /*fed0*/  FADD.FTZ R3, R155, R3 ;  /* 0x000000039b037221 */ /* 0x000fe20000010000 */
[----:B------:R-:W-:Y:S02]  /*fee0*/  F2FP.F16.F32.PACK_AB R152, R211, R228 ;  /* 0x000000e4d398723e */ /* 0x000fe400000000ff */
[----:B---3--:R-:W-:Y:S02]  /*fef0*/  F2FP.F16.F32.PACK_AB R153, R163, R21 ;  /* 0x00000015a399723e */ /* 0x008fe400000000ff */
[----:B------:R-:W-:-:S04]  /*ff00*/  F2FP.F16.F32.PACK_AB R155, R165, R164 ;  /* 0x000000a4a59b723e */ /* 0x000fc800000000ff */
[----:B------:R-:W-:-:S06]  /*ff10*/  WARPGROUP.ARRIVE ;  /* 0x00000000000079c5 */ /* 0x000fcc0000000000 */
[----:B------:R-:W-:Y:S01]  /*ff20*/  HGMMA.64x256x16.F32 R24, R152, gdesc[UR4].tnspB, R24, gsb0 ;  /* 0x43e0000498187df0 */ /* 0x000fe20008000818 */
[----:B------:R-:W-:-:S04]  /*ff30*/  FADD.FTZ R174, R21, R174 ;  /* 0x000000ae15ae7221 */ /* 0x000fc80000010000 */
[----:B------:R-:W-:-:S04]  /*ff40*/  FADD.FTZ R163, R163, R174 ;  /* 0x000000aea3a37221 */ /* 0x000fc80000010000 */
[----:B------:R-:W-:-:S04]  /*ff50*/  FADD.FTZ R0, R164, R163 ;  /* 0x000000a3a4007221 */ /* 0x000fc80000010000 */
[----:B------:R-:W-:Y:S01]  /*ff60*/  FADD.FTZ R0, R165, R0 ;  /* 0x00000000a5007221 */ /* 0x000fe20000010000 */
[----:B------:R-:W-:Y:S02]  /*ff70*/  WARPGROUP.DEPBAR.LE gsb0, 0x0 ;  /* 0x00008000000079c5 */ /* 0x000fe40000010000 */
[----:B------:R-:W-:Y:S05]  /*ff80*/  @!P0 BRA `(.L_x_15253) ;  /* 0x0000000000048947 */ /* 0x000fea0003800000 */
[----:B------:R-:W-:Y:S01]  /*ff90*/  BPT.TRAP 0x1 ;  /* 0x000000040000795c */ /* 0x000fe20000300000 */
.L_x_15253:
[----:B------:R-:W2:Y:S01]  /*ffa0*/  LDL R20, [R1+0xb0] ;  /* 0x0000b00001147983 */ /* 0x000ea20000100800 */
[----:B------:R-:W-:Y:S01]  /*ffb0*/  VIADD R14, R14, 0x32460 ;  /* 0x000324600e0e7836 */ /* 0x000fe20000000000 */
[----:B------:R-:W-:-:S04]  /*ffc0*/  MOV R21, UR37 ;  /* 0x0000002500157c02 */ /* 0x000fc80008000f00 */
[----:B------:R-:W-:Y:S01]  /*ffd0*/  PRMT R14, R21, 0x654, R14 ;  /* 0x00000654150e7816 */ /* 0x000fe2000000000e */
[----:B------:R-:W-:-:S03]  /*ffe0*/  IMAD.MOV.U32 R21, RZ, RZ, R15 ;  /* 0x000000ffff157224 */ /* 0x000fc600078e000f */
[----:B------:R0:W-:Y:S01]  /*fff0*/  SYNCS.ARRIVE.TRANS64.RED.A1T0 RZ, [R14+URZ], RZ ;  /* 0x000000ff0eff79a7 */ /* 0x0001e2000810043f */
[C---:B--2---:R-:W-:Y:S01]  /*10000*/  ISETP.GT.AND P1, PT, R13.reuse, R20, PT ;  /* 0x000000140d00720c */ /* 0x044fe20003f24270 */
[----:B------:R-:W-:Y:S02]  /*10010*/  VIADD R13, R13, 0xffffffff ;  /* 0xffffffff0d0d7836 */ /* 0x000fe40000000000 */
[----:B------:R-:W-:-:S10]  /*10020*/  IMAD.MOV.U32 R20, RZ, RZ, R176 ;  /* 0x000000ffff147224 */ /* 0x000fd400078e00b0 */
[----:B0-----:R-:W-:Y:S05]  /*10030*/  @P1 BRA `(.L_x_15254) ;  /* 0xffffffc400e01947 */ /* 0x001fea000383ffff */
.L_x_15243:
[----:B------:R-:W-:-:S13]  /*10040*/  ISETP.GE.AND P1, PT, R13, RZ, PT ;  /* 0x000000ff0d00720c */ /* 0x000fda0003f26270 */
[----:B------:R-:W-:Y:S05]  /*10050*/  @!P1 BRA `(.L_x_15255) ;  /* 0x0000003000309947 */ /* 0x000fea0003800000 */
[----:B------:R-:W-:Y:S02]  /*10060*/  IMAD.MOV.U32 R20, RZ, RZ, R176 ;  /* 0x000000ffff147224 */ /* 0x000fe400078e00b0 */
[----:B------:R-:W-:-:S07]  /*10070*/  IMAD.MOV.U32 R21, RZ, RZ, R15 ;  /* 0x000000ffff157224 */ /* 0x000fce00078e000f */
.L_x_15266:
[----:B------:R-:W-:Y:S01]  /*10080*/  IADD3 R18, R18, 0x1, RZ ;  /* 0x0000000112127810 */ /* 0x000fe20007ffe0ff */
[----:B------:R-:W-:Y:S05]  /*10090*/  YIELD ;  /* 0x0000000000007946 */ /* 0x000fea0003800000 */
[----:B------:R-:W-:-:S04]  /*100a0*/  ISETP.NE.AND P1, PT, R18, 0x2, PT ;  /* 0x000000021200780c */ /* 0x000fc80003f25270 */
[----:B------:R-:W-:Y:S02]  /*100b0*/  SEL R15, RZ, 0x1, P1 ;  /* 0x00000001ff0f7807 */ /* 0x000fe40000800000 */
[----:B------:R-:W-:Y:S02]  /*100c0*/  SEL R18, R18, RZ, P1 ;  /* 0x000000ff12127207 */ /* 0x000fe40000800000 */
[----:B------:R-:W-:Y:S01]  /*100d0*/  LOP3.LUT R202, R202, R15, RZ, 0x3c, !PT ;  /* 0x0000000fcaca7212 */ /* 0x000fe200078e3cff */
[----:B0-----:R-:W-:Y:S06]  /*100e0*/  @!P0 BRA `(.L_x_15256) ;  /* 0x0000000000048947 */ /* 0x001fec0003800000 */
[----:B------:R-:W-:Y:S01]  /*100f0*/  BPT.TRAP 0x1 ;  /* 0x000000040000795c */ /* 0x000fe20000300000 */
.L_x_15256:
[----:B------:R-:W-:Y:S01]  /*10100*/  IMAD R14, R18, 0x8, R22 ;  /* 0x00000008120e7824 */ /* 0x000fe200078e0216 */
[----:B------:R-:W-:-:S04]  /*10110*/  SHF.L.U32 R12, R202, 0x1f, RZ ;  /* 0x0000001fca0c7819 */ /* 0x000fc800000006ff */
[----:B------:R0:W1:Y:S01]  /*10120*/  SYNCS.PHASECHK.TRANS64.TRYWAIT P1, [R14+URZ+0x32430], R12 ;  /* 0x0324300c0e0075a7 */ /* 0x000062000802017f */
[----:B------:R-:W-:Y:S05]  /*10130*/  @!P0 BRA `(.L_x_15257) ;  /* 0x0000000000048947 */ /* 0x000fea0003800000 */
[----:B------:R-:W-:Y:S01]  /*10140*/  BPT.TRAP 0x1 ;  /* 0x000000040000795c */ /* 0x000fe20000300000 */
.L_x_15257:
[----:B------:R-:W2:Y:S01]  /*10150*/  LDL R15, [R1+0x94] ;  /* 0x00009400010f7983 */ /* 0x000ea20000100800 */
[----:B------:R-:W-:Y:S02]  /*10160*/  IMAD.MOV.U32 R157, RZ, RZ, 0x40000040 ;  /* 0x40000040ff9d7424 */ /* 0x000fe400078e00ff */
[----:B--2---:R-:W-:Y:S01]  /*10170*/  IMAD R156, R18, 0x300, R15 ;  /* 0x00000300129c7824 */ /* 0x004fe200078e020f */
[----:B-1----:R-:W-:Y:S06]  /*10180*/  @P1 BRA `(.L_x_15258) ;  /* 0x0000000000081947 */ /* 0x002fec0003800000 */
[----:B------:R-:W1:Y:S02]  /*10190*/  SYNCS.PHASECHK.TRANS64.TRYWAIT P1, [R14+URZ+0x32430], R12 ;  /* 0x0324300c0e0075a7 */ /* 0x000e64000802017f */
[----:B-1----:R-:W-:Y:S05]  /*101a0*/  @!P1 BRA `(.L_x_15259) ;  /* 0x000000f400d89947 */ /* 0x002fea0003800000 */
.L_x_15258:
[----:B-----5:R2:W-:Y:S04]  /*101b0*/  STL.64 [R1+0xe0], R2 ;  /* 0x0000e00201007387 */ /* 0x0205e80000100a00 */
        /* <DEDUP_REMOVED lines=41> */
.L_x_15260:
[----:B------:R2:W3:Y:S01]  /*10450*/  SYNCS.PHASECHK.TRANS64.TRYWAIT P1, [R14+URZ+0x32450], R12 ;  /* 0x0324500c0e0075a7 */ /* 0x0004e2000802017f */
[----:B------:R-:W-:Y:S05]  /*10460*/  @!P0 BRA `(.L_x_15261) ;  /* 0x0000000000048947 */ /* 0x000fea0003800000 */
[----:B------:R-:W-:Y:S01]  /*10470*/  BPT.TRAP 0x1 ;  /* 0x000000040000795c */ /* 0x000fe20000300000 */
.L_x_15261:
[----:B---3--:R-:W-:Y:S05]  /*10480*/  @P1 BRA `(.L_x_15262) ;  /* 0x0000000000081947 */ /* 0x008fea0003800000 */
[----:B------:R-:W3:Y:S02]  /*10490*/  SYNCS.PHASECHK.TRANS64.TRYWAIT P1, [R14+URZ+0x32450], R12 ;  /* 0x0324500c0e0075a7 */ /* 0x000ee4000802017f */
[----:B---3--:R-:W-:Y:S05]  /*104a0*/  @!P1 BRA `(.L_x_15263) ;  /* 0x000000f4002c9947 */ /* 0x008fea0003800000 */
.L_x_15262:
        /* <DEDUP_REMOVED lines=13> */
[----:B-123--:R-:W2:Y:S01]  /*10580*/  LDL.64 R14, [R1+0x10] ;  /* 0x00001000010e7983 */ /* 0x00eea20000100a00 */
[----:B------:R-:W-:-:S03]  /*10590*/  R2UR UR4, R4 ;  /* 0x00000000040472ca */ /* 0x000fc600000e0000 */
[----:B0-----:R-:W3:Y:S01]  /*105a0*/  LDL.64 R2, [R1+0x60] ;  /* 0x0000600001027983 */ /* 0x001ee20000100a00 */
[----:B------:R-:W-:Y:S01]  /*105b0*/  R2UR UR5, R5 ;  /* 0x00000000050572ca */ /* 0x000fe200000e0000 */
[----:B------:R-:W-:Y:S01]  /*105c0*/  WARPGROUP.ARRIVE ;  /* 0x00000000000079c5 */ /* 0x000fe20000000000 */
[----:B------:R-:W-:-:S11]  /*105d0*/  MOV R211, 0x40000040 ;  /* 0x4000004000d37802 */ /* 0x000fd60000000f00 */
[----:B------:R-:W-:Y:S01]  /*105e0*/  HGMMA.64x96x16.F32 R152, gdesc[UR4], R152, gsb0 ;  /* 0x01600000049879f0 */ /* 0x000fe20008000898 */
[----:B------:R-:W-:Y:S02]  /*105f0*/  R2UR UR6, R210 ;  /* 0x00000000d20672ca */ /* 0x000fe400000e0000 */
[----:B------:R-:W-:Y:S01]  /*10600*/  R2UR UR7, R211 ;  /* 0x00000000d30772ca */ /* 0x000fe200000e0000 */
[----:B------:R-:W-:Y:S02]  /*10610*/  VIADD R210, R208, 0x4 ;  /* 0x00000004d0d27836 */ /* 0x000fe40000000000 */
[----:B------:R-:W-:Y:S01]  /*10620*/  IMAD.MOV.U32 R211, RZ, RZ, 0x40000040 ;  /* 0x40000040ffd37424 */ /* 0x000fe200078e00ff */
[----:B------:R-:W-:Y:S02]  /*10630*/  WARPGROUP.DEPBAR.LE gsb0, 0x0 ;  /* 0x00008000000079c5 */ /* 0x000fe40000010000 */
[----:B------:R-:W-:Y:S01]  /*10640*/  WARPGROUP.ARRIVE ;  /* 0x00000000000079c5 */ /* 0x000fe20000000000 */
[----:B----4-:R-:W-:-:S02]  /*10650*/  R2UR UR4, R20 ;  /* 0x00000000140472ca */ /* 0x010fc400000e0000 */
[----:B------:R-:W-:Y:S02]  /*10660*/  R2UR UR5, R21 ;  /* 0x00000000150572ca */ /* 0x000fe400000e0000 */
        /* <DEDUP_REMOVED lines=17> */
[----:B------:R-:W-:Y:S01]  /*10780*/  MOV R211, 0x40000040 ;  /* 0x4000004000d37802 */ /* 0x000fe20000000f00 */
[----:B------:R-:W3:Y:S01]  /*10790*/  LDL.64 R2, [R1+0x8] ;  /* 0x0000080001027983 */ /* 0x000ee20000100a00 */
        /* <DEDUP_REMOVED lines=9> */
[----:B------:R-:W-:Y:S01]  /*10830*/  VIADD R210, R208, 0x302 ;  /* 0x00000302d0d27836 */ /* 0x000fe20000000000 */
[----:B------:R0:W5:Y:S08]  /*10840*/  LDL.LU.64 R20, [R1+0xf8] ;  /* 0x0000f80001147983 */ /* 0x0001700000300a00 */
[----:B------:R-:W-:Y:S01]  /*10850*/  HGMMA.64x96x16.F32 R152, gdesc[UR4], R152, gsb0 ;  /* 0x01600000049879f0 */ /* 0x000fe20008000898 */
[----:B------:R-:W-:Y:S01]  /*10860*/  IMAD.MOV.U32 R211, RZ, RZ, 0x40000040 ;  /* 0x40000040ffd37424 */ /* 0x000fe200078e00ff */
[----:B------:R-:W-:-:S02]  /*10870*/  R2UR UR6, R210 ;  /* 0x00000000d20672ca */ /* 0x000fc400000e0000 */
[----:B--2---:R-:W-:Y:S02]  /*10880*/  R2UR UR4, R16 ;  /* 0x00000000100472ca */ /* 0x004fe400000e0000 */
[----:B------:R-:W-:Y:S02]  /*10890*/  R2UR UR7, R211 ;  /* 0x00000000d30772ca */ /* 0x000fe400000e0000 */
        /* <DEDUP_REMOVED lines=12> */
[----:B------:R-:W-:Y:S01]  /*10960*/  MOV R211, 0x40000040 ;  /* 0x4000004000d37802 */ /* 0x000fe20000000f00 */
[----:B------:R0:W5:Y:S01]  /*10970*/  LDL.LU R14, [R1+0xe8] ;  /* 0x0000e800010e7983 */ /* 0x0001620000300800 */
[----:B------:R-:W-:-:S02]  /*10980*/  WARPGROUP.DEPBAR.LE gsb0, 0x0 ;  /* 0x00008000000079c5 */ /* 0x000fc40000010000 */
[----:B------:R-:W-:-:S07]  /*10990*/  WARPGROUP.ARRIVE ;  /* 0x00000000000079c5 */ /* 0x000fce0000000000 */
[----:B------:R-:W-:Y:S01]  /*109a0*/  HGMMA.64x96x16.F32 R152, gdesc[UR4], R152, gsb0 ;  /* 0x01600000049879f0 */ /* 0x000fe20008000898 */
[----:B------:R-:W-:Y:S02]  /*109b0*/  R2UR UR6, R210 ;  /* 0x00000000d20672ca */ /* 0x000fe400000e0000 */
[----:B------:R-:W-:Y:S02]  /*109c0*/  R2UR UR7, R211 ;  /* 0x00000000d30772ca */ /* 0x000fe400000e0000 */
[----:B---3--:R-:W-:Y:S02]  /*109d0*/  R2UR UR4, R2 ;  /* 0x00000000020472ca */ /* 0x008fe400000e0000 */
        /* <DEDUP_REMOVED lines=84> */
.L_x_15264:
        /* <DEDUP_REMOVED lines=23> */
[----:B-1---5:R-:W-:Y:S01]  /*11090*/  FMNMX.FTZ R15, R229, R21, !PT ;  /* 0x00000015e50f7209 */ /* 0x022fe20007810000 */
        /* <DEDUP_REMOVED lines=11> */
[----:B------:R-:W-:Y:S01]  /*11150*/  UMOV UR46, UR44 ;  /* 0x0000002c002e7c82 */ /* 0x000fe20008000000 */
[----:B------:R-:W-:Y:S01]  /*11160*/  FMUL.FTZ R166, R166, UR42 ;  /* 0x0000002aa6a67c20 */ /* 0x000fe20008410000 */
[----:B------:R-:W-:Y:S01]  /*11170*/  FMUL.FTZ R178, R178, UR42 ;  /* 0x0000002ab2b27c20 */ /* 0x000fe20008410000 */
[----:B------:R-:W2:Y:S01]  /*11180*/  MUFU.TANH R209, R209 ;  /* 0x000000d100d17308 */ /* 0x000ea20000002400 */
[----:B---3--:R-:W-:Y:S01]  /*11190*/  FMNMX.FTZ R15, R211, R15, !PT ;  /* 0x0000000fd30f7209 */ /* 0x008fe20007810000 */
[----:B------:R-:W-:Y:S01]  /*111a0*/  FMUL.FTZ R179, R179, UR42 ;  /* 0x0000002ab3b37c20 */ /* 0x000fe20008410000 */
[----:B------:R-:W-:-:S05]  /*111b0*/  FMUL.FTZ R199, R199, UR42 ;  /* 0x0000002ac7c77c20 */ /* 0x000fca0008410000 */
        /* <DEDUP_REMOVED lines=24> */
[----:B------:R3:W4:Y:S01]  /*11340*/  MUFU.TANH R184, R185 ;  /* 0x000000b900b87308 */ /* 0x0007220000002400 */
[----:B-1----:R-:W-:-:S07]  /*11350*/  FMNMX.FTZ R15, R169, R15, !PT ;  /* 0x0000000fa90f7209 */ /* 0x002fce0007810000 */
[----:B------:R1:W0:Y:S01]  /*11360*/  MUFU.TANH R176, R188 ;  /* 0x000000bc00b07308 */ /* 0x0002220000002400 */
[----:B--2---:R-:W-:Y:S01]  /*11370*/  FMNMX.FTZ R15, R180, R15, !PT ;  /* 0x0000000fb40f7209 */ /* 0x004fe20007810000 */
[----:B---3--:R-:W-:-:S06]  /*11380*/  FMUL.FTZ R185, R197, UR42 ;  /* 0x0000002ac5b97c20 */ /* 0x008fcc0008410000 */
[----:B------:R-:W2:Y:S01]  /*11390*/  MUFU.TANH R189, R189 ;  /* 0x000000bd00bd7308 */ /* 0x000ea20000002400 */
[----:B-1----:R-:W-:Y:S01]  /*113a0*/  FMUL.FTZ R188, R196, UR42 ;  /* 0x0000002ac4bc7c20 */ /* 0x002fe20008410000 */
[----:B----4-:R-:W-:Y:S01]  /*113b0*/  FMNMX.FTZ R15, R184, R15, !PT ;  /* 0x0000000fb80f7209 */ /* 0x010fe20007810000 */
[----:B------:R-:W-:-:S05]  /*113c0*/  FMUL.FTZ R196, R167, UR42 ;  /* 0x0000002aa7c47c20 */ /* 0x000fca0008410000 */
        /* <DEDUP_REMOVED lines=8> */
[----:B------:R-:W-:Y:S01]  /*11450*/  MUFU.TANH R197, R154 ;  /* 0x0000009a00c57308 */ /* 0x000fe20000002400 */
[----:B--2---:R-:W-:-:S07]  /*11460*/  FMNMX.FTZ R15, R188, R15, !PT ;  /* 0x0000000fbc0f7209 */ /* 0x004fce0007810000 */
[----:B------:R-:W-:Y:S01]  /*11470*/  MUFU.TANH R181, R155 ;  /* 0x0000009b00b57308 */ /* 0x000fe20000002400 */
[----:B-1----:R-:W-:-:S05]  /*11480*/  FMNMX.FTZ R15, R185, R15, !PT ;  /* 0x0000000fb90f7209 */ /* 0x002fca0007810000 */
[----:B------:R-:W0:Y:S02]  /*11490*/  SHFL.BFLY PT, R173, R15, 0x2, 0x1f ;  /* 0x0c401f000fad7f89 */ /* 0x000e2400000e0000 */
[----:B------:R1:W2:Y:S08]  /*114a0*/  MUFU.TANH R155, R162 ;  /* 0x000000a2009b7308 */ /* 0x0002b00000002400 */
[----:B------:R3:W4:Y:S01]  /*114b0*/  MUFU.TANH R192, R158 ;  /* 0x0000009e00c07308 */ /* 0x0007220000002400 */
[----:B-1----:R-:W-:-:S07]  /*114c0*/  IMAD.MOV.U32 R162, RZ, RZ, R184 ;  /* 0x000000ffffa27224 */ /* 0x002fce00078e00b8 */
[----:B------:R-:W-:Y:S01]  /*114d0*/  MUFU.TANH R196, R196 ;  /* 0x000000c400c47308 */ /* 0x000fe20000002400 */
[----:B---3--:R-:W-:Y:S02]  /*114e0*/  IMAD.MOV.U32 R158, RZ, RZ, R176 ;  /* 0x000000ffff9e7224 */ /* 0x008fe400078e00b0 */
[----:B--2---:R-:W-:Y:S01]  /*114f0*/  IMAD.MOV.U32 R170, RZ, RZ, R155 ;  /* 0x000000ffffaa7224 */ /* 0x004fe200078e009b */
[----:B0-----:R-:W-:-:S04]  /*11500*/  FMNMX.FTZ R15, R15, R173, !PT ;  /* 0x000000ad0f0f7209 */ /* 0x001fc80007810000 */
[----:B------:R-:W0:Y:S01]  /*11510*/  MUFU.TANH R173, R163 ;  /* 0x000000a300ad7308 */ /* 0x000e220000002400 */
[----:B------:R-:W1:Y:S07]  /*11520*/  SHFL.BFLY PT, R154, R15, 0x1, 0x1f ;  /* 0x0c201f000f9a7f89 */ /* 0x000e6e00000e0000 */
[----:B------:R4:W2:Y:S08]  /*11530*/  MUFU.TANH R176, R159 ;  /* 0x0000009f00b07308 */ /* 0x0008b00000002400 */
[----:B------:R-:W-:Y:S01]  /*11540*/  MUFU.TANH R193, R193 ;  /* 0x000000c100c17308 */ /* 0x000fe20000002400 */
[----:B----4-:R-:W-:-:S07]  /*11550*/  MOV R159, R192 ;  /* 0x000000c0009f7202 */ /* 0x010fce0000000f00 */
[----:B------:R3:W4:Y:S01]  /*11560*/  MUFU.TANH R192, R166 ;  /* 0x000000a600c07308 */ /* 0x0007220000002400 */
[----:B-1----:R-:W-:-:S05]  /*11570*/  FMNMX.FTZ R15, R15, R154, !PT ;  /* 0x0000009a0f0f7209 */ /* 0x002fca0007810000 */
[C---:B------:R-:W-:Y:S01]  /*11580*/  FADD.FTZ R155, -R15.reuse, R21 ;  /* 0x000000150f9b7221 */ /* 0x040fe20000010100 */
[----:B0-----:R-:W-:Y:S02]  /*11590*/  IMAD.MOV.U32 R21, RZ, RZ, R173 ;  /* 0x000000ffff157224 */ /* 0x001fe400078e00ad */
[----:B------:R-:W-:Y:S01]  /*115a0*/  FMUL.FTZ R173, R15, UR46 ;  /* 0x0000002e0fad7c20 */ /* 0x000fe20008410000 */
[----:B---3--:R-:W-:Y:S02]  /*115b0*/  IMAD.MOV.U32 R166, RZ, RZ, R181 ;  /* 0x000000ffffa67224 */ /* 0x008fe400078e00b5 */
[----:B------:R-:W-:Y:S01]  /*115c0*/  FMUL.FTZ R155, R155, UR46 ;  /* 0x0000002e9b9b7c20 */ /* 0x000fe20008410000 */
[----:B------:R-:W-:Y:S01]  /*115d0*/  MUFU.TANH R178, R178 ;  /* 0x000000b200b27308 */ /* 0x000fe20000002400 */
[--C-:B------:R-:W-:Y:S01]  /*115e0*/  FFMA.FTZ R154, R211, UR46, -R173.reuse ;  /* 0x0000002ed39a7c23 */ /* 0x100fe200080108ad */
[----:B--2---:R-:W-:Y:S02]  /*115f0*/  IMAD.MOV.U32 R211, RZ, RZ, R176 ;  /* 0x000000ffffd37224 */ /* 0x004fe400078e00b0 */
[--C-:B------:R-:W-:Y:S01]  /*11600*/  FFMA.FTZ R176, R210, UR46, -R173.reuse ;  /* 0x0000002ed2b07c23 */ /* 0x100fe200080108ad */
[----:B------:R-:W-:Y:S01]  /*11610*/  MOV R210, R159 ;  /* 0x0000009f00d27202 */ /* 0x000fe20000000f00 */
[----:B------:R-:W-:Y:S01]  /*11620*/  FFMA.FTZ R159, R209, UR46, -R173 ;  /* 0x0000002ed19f7c23 */ /* 0x000fe200080108ad */
[----:B------:R-:W-:-:S02]  /*11630*/  IMAD.MOV.U32 R209, RZ, RZ, R158 ;  /* 0x000000ffffd17224 */ /* 0x000fc400078e009e */
[--C-:B------:R-:W-:Y:S01]  /*11640*/  FFMA.FTZ R158, R208, UR46, -R173.reuse ;  /* 0x0000002ed09e7c23 */ /* 0x100fe200080108ad */
[----:B------:R-:W-:Y:S02]  /*11650*/  IMAD.MOV.U32 R208, RZ, RZ, R162 ;  /* 0x000000ffffd07224 */ /* 0x000fe400078e00a2 */
[--C-:B------:R-:W-:Y:S01]  /*11660*/  FFMA.FTZ R163, R153, UR46, -R173.reuse ;  /* 0x0000002e99a37c23 */ /* 0x100fe200080108ad */
[----:B------:R-:W-:Y:S02]  /*11670*/  IMAD.MOV.U32 R153, RZ, RZ, R166 ;  /* 0x000000ffff997224 */ /* 0x000fe400078e00a6 */
[--C-:B------:R-:W-:Y:S01]  /*11680*/  FFMA.FTZ R166, R169, UR46, -R173.reuse ;  /* 0x0000002ea9a67c23 */ /* 0x100fe200080108ad */
[--C-:B------:R-:W-:Y:S01]  /*11690*/  FFMA.FTZ R169, R208, UR46, -R173.reuse ;  /* 0x0000002ed0a97c23 */ /* 0x100fe200080108ad */
[--C-:B------:R-:W-:Y:S01]  /*116a0*/  FFMA.FTZ R167, R164, UR46, -R173.reuse ;  /* 0x0000002ea4a77c23 */ /* 0x100fe200080108ad */
[----:B------:R-:W-:Y:S01]  /*116b0*/  MOV R208, R170 ;  /* 0x000000aa00d07202 */ /* 0x000fe20000000f00 */
[--C-:B------:R-:W-:Y:S01]  /*116c0*/  FFMA.FTZ R164, R168, UR46, -R173.reuse ;  /* 0x0000002ea8a47c23 */ /* 0x100fe200080108ad */
[--C-:B------:R-:W-:Y:S01]  /*116d0*/  FFMA.FTZ R170, R189, UR46, -R173.reuse ;  /* 0x0000002ebdaa7c23 */ /* 0x100fe200080108ad */
[----:B------:R-:W-:Y:S01]  /*116e0*/  FFMA.FTZ R168, R209, UR46, -R173 ;  /* 0x0000002ed1a87c23 */ /* 0x000fe200080108ad */
[----:B------:R-:W-:-:S02]  /*116f0*/  IMAD.MOV.U32 R189, RZ, RZ, R21 ;  /* 0x000000ffffbd7224 */ /* 0x000fc400078e0015 */
[--C-:B------:R-:W-:Y:S01]  /*11700*/  FFMA.FTZ R181, R229, UR46, -R173.reuse ;  /* 0x0000002ee5b57c23 */ /* 0x100fe200080108ad */
[----:B------:R-:W-:Y:S02]  /*11710*/  IMAD.MOV.U32 R209, RZ, RZ, R210 ;  /* 0x000000ffffd17224 */ /* 0x000fe400078e00d2 */
[----:B------:R-:W-:Y:S01]  /*11720*/  FFMA.FTZ R184, R228, UR46, -R173 ;  /* 0x0000002ee4b87c23 */ /* 0x000fe200080108ad */
[----:B------:R-:W-:Y:S02]  /*11730*/  IMAD.MOV.U32 R210, RZ, RZ, R211 ;  /* 0x000000ffffd27224 */ /* 0x000fe400078e00d3 */
[----:B------:R-:W-:Y:S01]  /*11740*/  FMUL.FTZ R211, R174, UR42 ;  /* 0x0000002aaed37c20 */ /* 0x000fe20008410000 */
[----:B------:R-:W-:Y:S02]  /*11750*/  IMAD.MOV.U32 R174, RZ, RZ, R189 ;  /* 0x000000ffffae7224 */ /* 0x000fe400078e00bd */
[----:B------:R-:W-:Y:S01]  /*11760*/  FMUL.FTZ R189, R175, UR42 ;  /* 0x0000002aafbd7c20 */ /* 0x000fe20008410000 */
[----:B------:R-:W-:Y:S01]  /*11770*/  IMAD.MOV.U32 R175, RZ, RZ, R153 ;  /* 0x000000ffffaf7224 */ /* 0x000fe200078e0099 */
[----:B------:R-:W-:Y:S01]  /*11780*/  FMNMX.FTZ R153, R197, R20, !PT ;  /* 0x00000014c5997209 */ /* 0x000fe20007810000 */
[--C-:B------:R-:W-:Y:S01]  /*11790*/  FFMA.FTZ R162, R152, UR46, -R173.reuse ;  /* 0x0000002e98a27c23 */ /* 0x100fe200080108ad */
[----:B------:R-:W-:Y:S01]  /*117a0*/  MUFU.EX2 R155, R155 ;  /* 0x0000009b009b7308 */ /* 0x000fe20000000800 */
[--C-:B------:R-:W-:Y:S01]  /*117b0*/  FFMA.FTZ R157, R157, UR46, -R173.reuse ;  /* 0x0000002e9d9d7c23 */ /* 0x100fe200080108ad */
[----:B------:R-:W-:Y:S01]  /*117c0*/  FMNMX.FTZ R153, R175, R153, !PT ;  /* 0x00000099af997209 */ /* 0x000fe20007810000 */
[--C-:B------:R-:W-:Y:S01]  /*117d0*/  FFMA.FTZ R156, R156, UR46, -R173.reuse ;  /* 0x0000002e9c9c7c23 */ /* 0x100fe200080108ad */
[--C-:B------:R-:W-:Y:S01]  /*117e0*/  FFMA.FTZ R160, R160, UR46, -R173.reuse ;  /* 0x0000002ea0a07c23 */ /* 0x100fe200080108ad */
[--C-:B------:R-:W-:Y:S01]  /*117f0*/  FFMA.FTZ R161, R161, UR46, -R173.reuse ;  /* 0x0000002ea1a17c23 */ /* 0x100fe200080108ad */
[----:B------:R-:W-:Y:S01]  /*11800*/  FMNMX.FTZ R153, R209, R153, !PT ;  /* 0x00000099d1997209 */ /* 0x000fe20007810000 */
[--C-:B------:R-:W-:Y:S01]  /*11810*/  FFMA.FTZ R165, R165, UR46, -R173.reuse ;  /* 0x0000002ea5a57c23 */ /* 0x100fe200080108ad */
[----:B------:R4:W0:Y:S01]  /*11820*/  MUFU.EX2 R152, R181 ;  /* 0x000000b500987308 */ /* 0x0008220000000800 */
[--C-:B------:R-:W-:Y:S01]  /*11830*/  FFMA.FTZ R180, R180, UR46, -R173.reuse ;  /* 0x0000002eb4b47c23 */ /* 0x100fe200080108ad */
[----:B------:R-:W-:Y:S01]  /*11840*/  FMNMX.FTZ R153, R210, R153, !PT ;  /* 0x00000099d2997209 */ /* 0x000fe20007810000 */
[--C-:B------:R-:W-:Y:S01]  /*11850*/  FFMA.FTZ R177, R177, UR46, -R173.reuse ;  /* 0x0000002eb1b17c23 */ /* 0x100fe200080108ad */
[--C-:B------:R-:W-:Y:S01]  /*11860*/  FFMA.FTZ R172, R172, UR46, -R173.reuse ;  /* 0x0000002eacac7c23 */ /* 0x100fe200080108ad */
[--C-:B------:R-:W-:Y:S01]  /*11870*/  FFMA.FTZ R21, R188, UR46, -R173.reuse ;  /* 0x0000002ebc157c23 */ /* 0x100fe200080108ad */
[----:B------:R-:W-:Y:S01]  /*11880*/  FMNMX.FTZ R153, R208, R153, !PT ;  /* 0x00000099d0997209 */ /* 0x000fe20007810000 */
[----:B------:R-:W-:Y:S01]  /*11890*/  FFMA.FTZ R173, R185, UR46, -R173 ;  /* 0x0000002eb9ad7c23 */ /* 0x000fe200080108ad */
[----:B------:R-:W1:Y:S01]  /*118a0*/  MUFU.EX2 R184, R184 ;  /* 0x000000b800b87308 */ /* 0x000e620000000800 */
[----:B----4-:R-:W-:-:S02]  /*118b0*/  IMAD.MOV.U32 R181, RZ, RZ, R192 ;  /* 0x000000ffffb57224 */ /* 0x010fc400078e00c0 */
[----:B------:R-:W-:Y:S01]  /*118c0*/  FMUL.FTZ R192, R171, UR42 ;  /* 0x0000002aabc07c20 */ /* 0x000fe20008410000 */
[----:B------:R-:W-:Y:S01]  /*118d0*/  FMUL.FTZ R171, R186, UR42 ;  /* 0x0000002abaab7c20 */ /* 0x000fe20008410000 */
[----:B------:R-:W-:Y:S01]  /*118e0*/  FMNMX.FTZ R153, R174, R153, !PT ;  /* 0x00000099ae997209 */ /* 0x000fe20007810000 */
[----:B------:R-:W-:Y:S02]  /*118f0*/  IMAD.MOV.U32 R186, RZ, RZ, R181 ;  /* 0x000000ffffba7224 */ /* 0x000fe400078e00b5 */
[----:B------:R-:W-:Y:S01]  /*11900*/  FMUL.FTZ R188, R182, UR42 ;  /* 0x0000002ab6bc7c20 */ /* 0x000fe20008410000 */
[----:B------:R-:W-:Y:S01]  /*11910*/  FMUL.FTZ R181, R187, UR42 ;  /* 0x0000002abbb57c20 */ /* 0x000fe20008410000 */
[----:B------:R-:W2:Y:S01]  /*11920*/  MUFU.EX2 R154, R154 ;  /* 0x0000009a009a7308 */ /* 0x000ea20000000800 */
[----:B0-----:R-:W-:Y:S01]  /*11930*/  FFMA.FTZ R3, R155, R3, R152 ;  /* 0x000000039b037223 */ /* 0x001fe20000010098 */
[----:B------:R-:W-:Y:S01]  /*11940*/  FMNMX.FTZ R153, R186, R153, !PT ;  /* 0x00000099ba997209 */ /* 0x000fe20007810000 */
[----:B------:R-:W-:Y:S01]  /*11950*/  FMUL.FTZ R182, R190, UR42 ;  /* 0x0000002abeb67c20 */ /* 0x000fe20008410000 */
[----:B------:R-:W-:-:S02]  /*11960*/  IMAD.MOV.U32 R190, RZ, RZ, R208 ;  /* 0x000000ffffbe7224 */ /* 0x000fc400078e00d0 */
[----:B------:R-:W-:Y:S01]  /*11970*/  FMUL.FTZ R208, R198, UR42 ;  /* 0x0000002ac6d07c20 */ /* 0x000fe20008410000 */
[----:B------:R-:W-:Y:S01]  /*11980*/  FMNMX.FTZ R153, R196, R153, !PT ;  /* 0x00000099c4997209 */ /* 0x000fe20007810000 */
[----:B------:R-:W-:Y:S01]  /*11990*/  FMUL.FTZ R24, R24, R155 ;  /* 0x0000009b18187220 */ /* 0x000fe20000410000 */
[----:B------:R-:W0:Y:S01]  /*119a0*/  MUFU.TANH R192, R192 ;  /* 0x000000c000c07308 */ /* 0x000e220000002400 */
[C---:B-1----:R-:W-:Y:S01]  /*119b0*/  FADD.FTZ R3, R184.reuse, R3 ;  /* 0x00000003b8037221 */ /* 0x042fe20000010000 */
[----:B------:R-:W-:Y:S01]  /*119c0*/  FMNMX.FTZ R153, R193, R153, !PT ;  /* 0x00000099c1997209 */ /* 0x000fe20007810000 */
[----:B------:R-:W-:Y:S01]  /*119d0*/  FMUL.FTZ R25, R25, R155 ;  /* 0x0000009b19197220 */ /* 0x000fe20000410000 */
[----:B------:R-:W-:Y:S01]  /*119e0*/  F2FP.F16.F32.PACK_AB R152, R184, R152 ;  /* 0x00000098b898723e */ /* 0x000fe200000000ff */
[----:B------:R-:W-:Y:S01]  /*119f0*/  FMUL.FTZ R184, R183, UR42 ;  /* 0x0000002ab7b87c20 */ /* 0x000fe20008410000 */
[----:B------:R-:W-:Y:S01]  /*11a00*/  FMUL.FTZ R183, R191, UR42 ;  /* 0x0000002abfb77c20 */ /* 0x000fe20008410000 */
[----:B------:R-:W-:Y:S01]  /*11a10*/  IMAD.MOV.U32 R191, RZ, RZ, R210 ;  /* 0x000000ffffbf7224 */ /* 0x000fe200078e00d2 */
[----:B------:R-:W1:Y:S01]  /*11a20*/  MUFU.TANH R211, R211 ;  /* 0x000000d300d37308 */ /* 0x000e620000002400 */
[----:B--2---:R-:W-:Y:S01]  /*11a30*/  FADD.FTZ R185, R154, R3 ;  /* 0x000000039ab97221 */ /* 0x004fe20000010000 */
[----:B------:R-:W-:Y:S01]  /*11a40*/  FMUL.FTZ R210, R194, UR42 ;  /* 0x0000002ac2d27c20 */ /* 0x000fe20008410000 */
[----:B------:R-:W-:-:S02]  /*11a50*/  IMAD.MOV.U32 R194, RZ, RZ, R209 ;  /* 0x000000ffffc27224 */ /* 0x000fc400078e00d1 */
[----:B------:R-:W-:Y:S01]  /*11a60*/  FMUL.FTZ R209, R195, UR42 ;  /* 0x0000002ac3d17c20 */ /* 0x000fe20008410000 */
[----:B------:R-:W-:Y:S01]  /*11a70*/  MOV R187, R174 ;  /* 0x000000ae00bb7202 */ /* 0x000fe20000000f00 */
[----:B------:R-:W-:Y:S02]  /*11a80*/  IMAD.MOV.U32 R195, RZ, RZ, R197 ;  /* 0x000000ffffc37224 */ /* 0x000fe400078e00c5 */
        /* <DEDUP_REMOVED lines=21> */
[----:B------:R-:W-:Y:S01]  /*11be0*/  FMUL.FTZ R57, R57, R155 ;  /* 0x0000009b39397220 */ /* 0x000fe20000410000 */
[----:B------:R-:W-:Y:S01]  /*11bf0*/  FMNMX.FTZ R153, R178, R153, !PT ;  /* 0x00000099b2997209 */ /* 0x000fe20007810000 */
        /* <DEDUP_REMOVED lines=61> */
[----:B------:R-:W-:-:S05]  /*11fd0*/  FMUL.FTZ R149, R149, R155 ;  /* 0x0000009b95957220 */ /* 0x000fca0000410000 */
        /* <DEDUP_REMOVED lines=8> */
[C---:B--2---:R-:W-:Y:S01]  /*12060*/  FADD.FTZ R185, R176.reuse, R185 ;  /* 0x000000b9b0b97221 */ /* 0x044fe20000010000 */
[----:B------:R-:W-:-:S06]  /*12070*/  F2FP.F16.F32.PACK_AB R154, R176, R154 ;  /* 0x0000009ab09a723e */ /* 0x000fcc00000000ff */
[----:B------:R-:W-:Y:S01]  /*12080*/  MUFU.EX2 R158, R158 ;  /* 0x0000009e009e7308 */ /* 0x000fe20000000800 */
[----:B0-----:R-:W-:-:S07]  /*12090*/  FADD.FTZ R185, R159, R185 ;  /* 0x000000b99fb97221 */ /* 0x001fce0000010000 */
[----:B------:R-:W-:Y:S01]  /*120a0*/  MUFU.EX2 R160, R160 ;  /* 0x000000a000a07308 */ /* 0x000fe20000000800 */
[----:B---3--:R-:W-:Y:S01]  /*120b0*/  FADD.FTZ R185, R157, R185 ;  /* 0x000000b99db97221 */ /* 0x008fe20000010000 */
[----:B-1----:R-:W-:-:S06]  /*120c0*/  FMNMX.FTZ R174, R153, R174, !PT ;  /* 0x000000ae99ae7209 */ /* 0x002fcc0007810000 */
[----:B------:R-:W-:Y:S01]  /*120d0*/  MUFU.EX2 R161, R161 ;  /* 0x000000a100a17308 */ /* 0x000fe20000000800 */
[----:B------:R-:W0:Y:S07]  /*120e0*/  SHFL.BFLY PT, R176, R174, 0x1, 0x1f ;  /* 0x0c201f00aeb07f89 */ /* 0x000e2e00000e0000 */
[----:B------:R-:W-:Y:S08]  /*120f0*/  MUFU.EX2 R162, R162 ;  /* 0x000000a200a27308 */ /* 0x000ff00000000800 */
[----:B------:R-:W-:Y:S08]  /*12100*/  MUFU.EX2 R163, R163 ;  /* 0x000000a300a37308 */ /* 0x000ff00000000800 */
[----:B------:R-:W-:Y:S01]  /*12110*/  MUFU.EX2 R167, R167 ;  /* 0x000000a700a77308 */ /* 0x000fe20000000800 */
[----:B0-----:R-:W-:-:S05]  /*12120*/  FMNMX.FTZ R176, R174, R176, !PT ;  /* 0x000000b0aeb07209 */ /* 0x001fca0007810000 */
[C---:B------:R-:W-:Y:S01]  /*12130*/  FADD.FTZ R197, -R176.reuse, R20 ;  /* 0x00000014b0c57221 */ /* 0x040fe20000010100 */
[----:B------:R-:W-:Y:S01]  /*12140*/  FMUL.FTZ R179, R176, UR46 ;  /* 0x0000002eb0b37c20 */ /* 0x000fe20008410000 */
[----:B------:R-:W-:Y:S02]  /*12150*/  MUFU.EX2 R165, R165 ;  /* 0x000000a500a57308 */ /* 0x000fe40000000800 */
[----:B------:R-:W-:Y:S01]  /*12160*/  FMUL.FTZ R197, R197, UR46 ;  /* 0x0000002ec5c57c20 */ /* 0x000fe20008410000 */
[--C-:B------:R-:W-:Y:S01]  /*12170*/  FFMA.FTZ R153, R195, UR46, -R179.reuse ;  /* 0x0000002ec3997c23 */ /* 0x100fe200080108b3 */
[--C-:B------:R-:W-:Y:S01]  /*12180*/  FFMA.FTZ R198, R191, UR46, -R179.reuse ;  /* 0x0000002ebfc67c23 */ /* 0x100fe200080108b3 */
[--C-:B------:R-:W-:Y:S01]  /*12190*/  FFMA.FTZ R191, R211, UR46, -R179.reuse ;  /* 0x0000002ed3bf7c23 */ /* 0x100fe200080108b3 */
[--C-:B------:R-:W-:Y:S01]  /*121a0*/  FFMA.FTZ R175, R175, UR46, -R179.reuse ;  /* 0x0000002eafaf7c23 */ /* 0x100fe200080108b3 */
[----:B------:R-:W0:Y:S01]  /*121b0*/  S2R R211, SR_TID.X ;  /* 0x0000000000d37919 */ /* 0x000e220000002100 */
        /* <DEDUP_REMOVED lines=16> */
[----:B------:R-:W3:Y:S01]  /*122c0*/  MUFU.EX2 R175, R175 ;  /* 0x000000af00af7308 */ /* 0x000ee20000000800 */
[--C-:B------:R-:W-:Y:S01]  /*122d0*/  FFMA.FTZ R182, R182, UR46, -R179.reuse ;  /* 0x0000002eb6b67c23 */ /* 0x100fe200080108b3 */
[--C-:B------:R-:W-:Y:S01]  /*122e0*/  FFMA.FTZ R183, R183, UR46, -R179.reuse ;  /* 0x0000002eb7b77c23 */ /* 0x100fe200080108b3 */
[--C-:B------:R-:W-:Y:S01]  /*122f0*/  FFMA.FTZ R3, R210, UR46, -R179.reuse ;  /* 0x0000002ed2037c23 */ /* 0x100fe200080108b3 */
[--C-:B------:R-:W-:Y:S01]  /*12300*/  FFMA.FTZ R20, R209, UR46, -R179.reuse ;  /* 0x0000002ed1147c23 */ /* 0x100fe200080108b3 */
[--C-:B------:R-:W-:Y:S01]  /*12310*/  FFMA.FTZ R178, R208, UR46, -R179.reuse ;  /* 0x0000002ed0b27c23 */ /* 0x100fe200080108b3 */
[----:B------:R-:W-:Y:S01]  /*12320*/  FFMA.FTZ R179, R199, UR46, -R179 ;  /* 0x0000002ec7b37c23 */ /* 0x000fe200080108b3 */
[----:B------:R-:W-:Y:S01]  /*12330*/  MOV R199, UR37 ;  /* 0x0000002500c77c02 */ /* 0x000fe20008000f00 */
[-C--:B-1----:R-:W-:Y:S01]  /*12340*/  FMUL.FTZ R26, R26, R197.reuse ;  /* 0x000000c51a1a7220 */ /* 0x082fe20000410000 */
[----:B--2---:R-:W-:Y:S01]  /*12350*/  FFMA.FTZ R0, R197, R0, R153 ;  /* 0x00000000c5007223 */ /* 0x004fe20000010099 */
[-C--:B------:R-:W-:Y:S01]  /*12360*/  FMUL.FTZ R27, R27, R197.reuse ;  /* 0x000000c51b1b7220 */ /* 0x080fe20000410000 */
[-C--:B------:R-:W-:Y:S01]  /*12370*/  FMUL.FTZ R30, R30, R197.reuse ;  /* 0x000000c51e1e7220 */ /* 0x080fe20000410000 */
[-C--:B------:R-:W-:Y:S01]  /*12380*/  FMUL.FTZ R31, R31, R197.reuse ;  /* 0x000000c51f1f7220 */ /* 0x080fe20000410000 */
[-C--:B------:R-:W-:Y:S01]  /*12390*/  FMUL.FTZ R34, R34, R197.reuse ;  /* 0x000000c522227220 */ /* 0x080fe20000410000 */
[-C--:B------:R-:W-:Y:S01]  /*123a0*/  FMUL.FTZ R35, R35, R197.reuse ;  /* 0x000000c523237220 */ /* 0x080fe20000410000 */
[----:B0-----:R-:W-:Y:S01]  /*123b0*/  SHF.R.U32.HI R211, RZ, 0x7, R211 ;  /* 0x00000007ffd37819 */ /* 0x001fe200000116d3 */
[----:B------:R-:W-:Y:S01]  /*123c0*/  FMUL.FTZ R38, R38, R197 ;  /* 0x000000c526267220 */ /* 0x000fe20000410000 */
[C---:B---3--:R-:W-:Y:S01]  /*123d0*/  FADD.FTZ R0, R175.reuse, R0 ;  /* 0x00000000af007221 */ /* 0x048fe20000010000 */
[----:B------:R-:W-:Y:S01]  /*123e0*/  F2FP.F16.F32.PACK_AB R153, R175, R153 ;  /* 0x00000099af99723e */ /* 0x000fe200000000ff */
[----:B------:R-:W-:-:S02]  /*123f0*/  VIADD R175, R14, 0x32440 ;  /* 0x000324400eaf7836 */ /* 0x000fc40000000000 */
[-C--:B------:R-:W-:Y:S01]  /*12400*/  FMUL.FTZ R39, R39, R197.reuse ;  /* 0x000000c527277220 */ /* 0x080fe20000410000 */
        /* <DEDUP_REMOVED lines=14> */
[----:B------:R-:W-:Y:S01]  /*124f0*/  FMUL.FTZ R66, R66, R197 ;  /* 0x000000c542427220 */ /* 0x000fe20000410000 */
[----:B0-----:R-:W-:-:S02]  /*12500*/  IMAD.MOV.U32 R175, RZ, RZ, 0xc00 ;  /* 0x00000c00ffaf7424 */ /* 0x001fc400078e00ff */
        /* <DEDUP_REMOVED lines=43> */
[----:B------:R0:W1:Y:S01]  /*127c0*/  MUFU.EX2 R155, R174 ;  /* 0x000000ae009b7308 */ /* 0x0000620000000800 */
[----:B------:R-:W-:-:S07]  /*127d0*/  VIADD R197, R211, 0x8 ;  /* 0x00000008d3c57836 */ /* 0x000fce0000000000 */
[----:B------:R-:W-:Y:S01]  /*127e0*/  MUFU.EX2 R195, R195 ;  /* 0x000000c300c37308 */ /* 0x000fe20000000800 */
[----:B0-----:R-:W-:Y:S02]  /*127f0*/  IMAD R174, R18, R175, UR39 ;  /* 0x0000002712ae7e24 */ /* 0x001fe4000f8e02af */
[----:B------:R-:W-:-:S03]  /*12800*/  IMAD.MOV.U32 R175, RZ, RZ, 0x40000040 ;  /* 0x40000040ffaf7424 */ /* 0x000fc600078e00ff */
[----:B------:R-:W-:Y:S02]  /*12810*/  R2UR UR6, R174 ;  /* 0x00000000ae0672ca */ /* 0x000fe400000e0000 */
[----:B------:R-:W-:Y:S01]  /*12820*/  R2UR UR7, R175 ;  /* 0x00000000af0772ca */ /* 0x000fe200000e0000 */
[----:B-1----:R-:W-:Y:S01]  /*12830*/  FADD.FTZ R0, R155, R0 ;  /* 0x000000009b007221 */ /* 0x002fe20000010000 */
[----:B------:R-:W0:Y:S08]  /*12840*/  MUFU.EX2 R175, R198 ;  /* 0x000000c600af7308 */ /* 0x000e300000000800 */
[----:B------:R-:W1:Y:S08]  /*12850*/  MUFU.EX2 R194, R194 ;  /* 0x000000c200c27308 */ /* 0x000e700000000800 */
[----:B------:R-:W2:Y:S01]  /*12860*/  MUFU.EX2 R190, R190 ;  /* 0x000000be00be7308 */ /* 0x000ea20000000800 */
[C---:B0-----:R-:W-:Y:S01]  /*12870*/  F2FP.F16.F32.PACK_AB R155, R175.reuse, R155 ;  /* 0x0000009baf9b723e */ /* 0x041fe200000000ff */
[----:B------:R0:W-:Y:S01]  /*12880*/  BAR.SYNC.DEFER_BLOCKING R197, 0x100 ;  /* 0x000400c50000751d */ /* 0x0001e20000010000 */
[----:B------:R-:W-:-:S04]  /*12890*/  FADD.FTZ R0, R175, R0 ;  /* 0x00000000af007221 */ /* 0x000fc80000010000 */
[----:B------:R-:W-:Y:S01]  /*128a0*/  FADD.FTZ R0, R195, R0 ;  /* 0x00000000c3007221 */ /* 0x000fe20000010000 */
[----:B------:R-:W-:Y:S03]  /*128b0*/  MUFU.EX2 R189, R189 ;  /* 0x000000bd00bd7308 */ /* 0x000fe60000000800 */
[----:B-1----:R-:W-:-:S05]  /*128c0*/  FADD.FTZ R0, R194, R0 ;  /* 0x00000000c2007221 */ /* 0x002fca0000010000 */
[----:B------:R-:W-:Y:S01]  /*128d0*/  MUFU.EX2 R166, R166 ;  /* 0x000000a600a67308 */ /* 0x000fe20000000800 */
[----:B--2---:R-:W-:-:S07]  /*128e0*/  FADD.FTZ R0, R190, R0 ;  /* 0x00000000be007221 */ /* 0x004fce0000010000 */
[----:B------:R-:W-:Y:S01]  /*128f0*/  MUFU.EX2 R186, R186 ;  /* 0x000000ba00ba7308 */ /* 0x000fe20000000800 */
[----:B------:R-:W-:-:S06]  /*12900*/  WARPGROUP.ARRIVE ;  /* 0x00000000000079c5 */ /* 0x000fcc0000000000 */
        /* <DEDUP_REMOVED lines=14> */
[----:B------:R-:W1:Y:S02]  /*129f0*/  MUFU.EX2 R179, R179 ;  /* 0x000000b300b37308 */ /* 0x000e640000000800 */
[----:B-1----:R-:W-:Y:S01]  /*12a00*/  F2FP.F16.F32.PACK_AB R175, R179, R178 ;  /* 0x000000b2b3af723e */ /* 0x002fe200000000ff */
[----:B------:R-:W-:-:S05]  /*12a10*/  WARPGROUP.DEPBAR.LE gsb0, 0x0 ;  /* 0x00008000000079c5 */ /* 0x000fca0000010000 */
[----:B------:R1:W2:Y:S01]  /*12a20*/  MUFU.EX2 R155, R156 ;  /* 0x0000009c009b7308 */ /* 0x0002a20000000800 */
[----:B------:R-:W-:Y:S02]  /*12a30*/  VIADD R152, R174, 0x80 ;  /* 0x00000080ae987836 */ /* 0x000fe40000000000 */
[----:B------:R-:W-:-:S03]  /*12a40*/  IMAD.MOV.U32 R153, RZ, RZ, 0x40000040 ;  /* 0x40000040ff997424 */ /* 0x000fc600078e00ff */
[----:B------:R-:W-:Y:S02]  /*12a50*/  R2UR UR6, R152 ;  /* 0x00000000980672ca */ /* 0x000fe400000e0000 */
[----:B------:R-:W3:Y:S01]  /*12a60*/  MUFU.EX2 R154, R196 ;  /* 0x000000c4009a7308 */ /* 0x000ee20000000800 */
[----:B------:R-:W-:Y:S01]  /*12a70*/  R2UR UR7, R153 ;  /* 0x00000000990772ca */ /* 0x000fe200000e0000 */
[----:B------:R-:W-:Y:S01]  /*12a80*/  IMAD.MOV.U32 R153, RZ, RZ, 0x40000040 ;  /* 0x40000040ff997424 */ /* 0x000fe200078e00ff */
[----:B-1----:R-:W-:Y:S02]  /*12a90*/  F2FP.F16.F32.PACK_AB R156, R157, R159 ;  /* 0x0000009f9d9c723e */ /* 0x002fe400000000ff */
[----:B------:R-:W-:Y:S02]  /*12aa0*/  F2FP.F16.F32.PACK_AB R157, R194, R195 ;  /* 0x000000c3c29d723e */ /* 0x000fe400000000ff */
[----:B------:R-:W-:Y:S01]  /*12ab0*/  IADD3 R152, R174, 0x100, RZ ;  /* 0x00000100ae987810 */ /* 0x000fe20007ffe0ff */
[----:B--2---:R-:W-:-:S04]  /*12ac0*/  FADD.FTZ R185, R155, R185 ;  /* 0x000000b99bb97221 */ /* 0x004fc80000010000 */
[C---:B------:R-:W-:Y:S01]  /*12ad0*/  FADD.FTZ R185, R158.reuse, R185 ;  /* 0x000000b99eb97221 */ /* 0x040fe20000010000 */
[----:B------:R-:W-:Y:S02]  /*12ae0*/  F2FP.F16.F32.PACK_AB R158, R158, R155 ;  /* 0x0000009b9e9e723e */ /* 0x000fe400000000ff */
[----:B------:R-:W1:Y:S01]  /*12af0*/  MUFU.EX2 R155, R193 ;  /* 0x000000c1009b7308 */ /* 0x000e620000000800 */
[----:B---3--:R-:W-:Y:S01]  /*12b00*/  F2FP.F16.F32.PACK_AB R159, R154, R190 ;  /* 0x000000be9a9f723e */ /* 0x008fe200000000ff */
[----:B------:R-:W-:Y:S01]  /*12b10*/  FADD.FTZ R185, R160, R185 ;  /* 0x000000b9a0b97221 */ /* 0x000fe20000010000 */
[----:B------:R-:W-:Y:S01]  /*12b20*/  F2FP.F16.F32.PACK_AB R160, R161, R160 ;  /* 0x000000a0a1a0723e */ /* 0x000fe200000000ff */
[----:B------:R-:W-:Y:S01]  /*12b30*/  FADD.FTZ R0, R154, R0 ;  /* 0x000000009a007221 */ /* 0x000fe20000010000 */
[----:B------:R-:W-:-:S06]  /*12b40*/  WARPGROUP.ARRIVE ;  /* 0x00000000000079c5 */ /* 0x000fcc0000000000 */
[----:B------:R-:W-:Y:S01]  /*12b50*/  HGMMA.64x256x16.F32 R24, R156, gdesc[UR4].tnspB, R24, gsb0 ;  /* 0x43e000049c187df0 */ /* 0x000fe20008000818 */
[----:B------:R-:W-:Y:S01]  /*12b60*/  R2UR UR6, R152 ;  /* 0x00000000980672ca */ /* 0x000fe200000e0000 */
[----:B------:R-:W-:Y:S01]  /*12b70*/  VIADD R152, R174, 0x180 ;  /* 0x00000180ae987836 */ /* 0x000fe20000000000 */
[----:B------:R-:W-:Y:S01]  /*12b80*/  R2UR UR7, R153 ;  /* 0x00000000990772ca */ /* 0x000fe200000e0000 */
[----:B------:R-:W-:Y:S02]  /*12b90*/  IMAD.MOV.U32 R153, RZ, RZ, 0x40000040 ;  /* 0x40000040ff997424 */ /* 0x000fe400078e00ff */
[----:B-1----:R-:W-:Y:S01]  /*12ba0*/  FADD.FTZ R0, R155, R0 ;  /* 0x000000009b007221 */ /* 0x002fe20000010000 */
[----:B------:R-:W-:Y:S02]  /*12bb0*/  WARPGROUP.DEPBAR.LE gsb0, 0x0 ;  /* 0x00008000000079c5 */ /* 0x000fe40000010000 */
[----:B------:R-:W1:Y:S01]  /*12bc0*/  MUFU.EX2 R156, R192 ;  /* 0x000000c0009c7308 */ /* 0x000e620000000800 */
[----:B------:R-:W-:-:S04]  /*12bd0*/  FADD.FTZ R158, R161, R185 ;  /* 0x000000b9a19e7221 */ /* 0x000fc80000010000 */
[----:B------:R-:W-:Y:S01]  /*12be0*/  FADD.FTZ R158, R162, R158 ;  /* 0x0000009ea29e7221 */ /* 0x000fe20000010000 */
[C---:B------:R-:W-:Y:S02]  /*12bf0*/  F2FP.F16.F32.PACK_AB R162, R163.reuse, R162 ;  /* 0x000000a2a3a2723e */ /* 0x040fe400000000ff */
[----:B------:R-:W2:Y:S01]  /*12c00*/  MUFU.EX2 R157, R191 ;  /* 0x000000bf009d7308 */ /* 0x000ea20000000800 */
[----:B------:R-:W-:-:S04]  /*12c10*/  FADD.FTZ R158, R163, R158 ;  /* 0x0000009ea39e7221 */ /* 0x000fc80000010000 */
[----:B------:R-:W-:-:S03]  /*12c20*/  FADD.FTZ R158, R167, R158 ;  /* 0x0000009ea79e7221 */ /* 0x000fc60000010000 */
[----:B------:R3:W4:Y:S01]  /*12c30*/  MUFU.EX2 R159, R164 ;  /* 0x000000a4009f7308 */ /* 0x0007220000000800 */
[C---:B-1----:R-:W-:Y:S01]  /*12c40*/  F2FP.F16.F32.PACK_AB R161, R156.reuse, R155 ;  /* 0x0000009b9ca1723e */ /* 0x042fe200000000ff */
[----:B------:R-:W-:Y:S01]  /*12c50*/  FADD.FTZ R158, R165, R158 ;  /* 0x0000009ea59e7221 */ /* 0x000fe20000010000 */
[----:B------:R-:W-:Y:S01]  /*12c60*/  FADD.FTZ R0, R156, R0 ;  /* 0x000000009c007221 */ /* 0x000fe20000010000 */
[----:B--2---:R-:W-:-:S03]  /*12c70*/  F2FP.F16.F32.PACK_AB R163, R189, R157 ;  /* 0x0000009dbda3723e */ /* 0x004fc600000000ff */
[----:B------:R-:W-:Y:S01]  /*12c80*/  FADD.FTZ R0, R157, R0 ;  /* 0x000000009d007221 */ /* 0x000fe20000010000 */
[----:B---3--:R-:W-:Y:S01]  /*12c90*/  F2FP.F16.F32.PACK_AB R164, R165, R167 ;  /* 0x000000a7a5a4723e */ /* 0x008fe200000000ff */
[----:B------:R-:W-:Y:S01]  /*12ca0*/  WARPGROUP.ARRIVE ;  /* 0x00000000000079c5 */ /* 0x000fe20000000000 */
[----:B------:R-:W-:Y:S01]  /*12cb0*/  F2FP.F16.F32.PACK_AB R165, R187, R186 ;  /* 0x000000babba5723e */ /* 0x000fe200000000ff */
[----:B------:R-:W-:Y:S01]  /*12cc0*/  FADD.FTZ R0, R189, R0 ;  /* 0x00000000bd007221 */ /* 0x000fe20000010000 */
[----:B------:R-:W-:-:S03]  /*12cd0*/  F2FP.F16.F32.PACK_AB R167, R184, R188 ;  /* 0x000000bcb8a7723e */ /* 0x000fc600000000ff */
[----:B------:R-:W-:Y:S01]  /*12ce0*/  HGMMA.64x256x16.F32 R24, R160, gdesc[UR4].tnspB, R24, gsb0 ;  /* 0x43e00004a0187df0 */ /* 0x000fe20008000818 */
[----:B------:R-:W-:Y:S01]  /*12cf0*/  R2UR UR6, R152 ;  /* 0x00000000980672ca */ /* 0x000fe200000e0000 */
[----:B------:R-:W-:Y:S01]  /*12d00*/  VIADD R152, R174, 0x200 ;  /* 0x00000200ae987836 */ /* 0x000fe20000000000 */
[----:B------:R-:W-:Y:S01]  /*12d10*/  R2UR UR7, R153 ;  /* 0x00000000990772ca */ /* 0x000fe200000e0000 */
[----:B------:R-:W-:Y:S02]  /*12d20*/  IMAD.MOV.U32 R153, RZ, RZ, 0x40000040 ;  /* 0x40000040ff997424 */ /* 0x000fe400078e00ff */
[----:B------:R-:W-:-:S04]  /*12d30*/  FADD.FTZ R0, R186, R0 ;  /* 0x00000000ba007221 */ /* 0x000fc80000010000 */
[----:B------:R-:W-:-:S04]  /*12d40*/  FADD.FTZ R187, R187, R0 ;  /* 0x00000000bbbb7221 */ /* 0x000fc80000010000 */
[----:B------:R-:W-:-:S04]  /*12d50*/  FADD.FTZ R187, R188, R187 ;  /* 0x000000bbbcbb7221 */ /* 0x000fc80000010000 */
[----:B------:R-:W-:Y:S01]  /*12d60*/  FADD.FTZ R187, R184, R187 ;  /* 0x000000bbb8bb7221 */ /* 0x000fe20000010000 */
[----:B------:R-:W-:Y:S02]  /*12d70*/  WARPGROUP.DEPBAR.LE gsb0, 0x0 ;  /* 0x00008000000079c5 */ /* 0x000fe40000010000 */
[----:B----4-:R-:W-:Y:S02]  /*12d80*/  FADD.FTZ R160, R159, R158 ;  /* 0x0000009e9fa07221 */ /* 0x010fe40000010000 */
[----:B------:R1:W2:Y:S02]  /*12d90*/  MUFU.EX2 R158, R171 ;  /* 0x000000ab009e7308 */ /* 0x0002a40000000800 */
[C---:B------:R-:W-:Y:S01]  /*12da0*/  FADD.FTZ R160, R166.reuse, R160 ;  /* 0x000000a0a6a07221 */ /* 0x040fe20000010000 */
[----:B------:R-:W-:-:S03]  /*12db0*/  F2FP.F16.F32.PACK_AB R166, R166, R159 ;  /* 0x0000009fa6a6723e */ /* 0x000fc600000000ff */
[----:B------:R-:W-:Y:S01]  /*12dc0*/  FADD.FTZ R160, R180, R160 ;  /* 0x000000a0b4a07221 */ /* 0x000fe20000010000 */
[----:B------:R-:W-:Y:S01]  /*12dd0*/  WARPGROUP.ARRIVE ;  /* 0x00000000000079c5 */ /* 0x000fe20000000000 */
[----:B------:R3:W4:Y:S01]  /*12de0*/  MUFU.EX2 R159, R168 ;  /* 0x000000a8009f7308 */ /* 0x0007220000000800 */
[----:B-1----:R-:W-:-:S04]  /*12df0*/  F2FP.F16.F32.PACK_AB R171, R183, R182 ;  /* 0x000000b6b7ab723e */ /* 0x002fc800000000ff */
[----:B------:R-:W-:Y:S01]  /*12e00*/  HGMMA.64x256x16.F32 R24, R164, gdesc[UR4].tnspB, R24, gsb0 ;  /* 0x43e00004a4187df0 */ /* 0x000fe20008000818 */
[----:B------:R-:W-:Y:S01]  /*12e10*/  R2UR UR6, R152 ;  /* 0x00000000980672ca */ /* 0x000fe200000e0000 */
[----:B------:R-:W-:Y:S01]  /*12e20*/  FADD.FTZ R152, R169, R160 ;  /* 0x000000a0a9987221 */ /* 0x000fe20000010000 */
[----:B------:R-:W-:Y:S01]  /*12e30*/  R2UR UR7, R153 ;  /* 0x00000000990772ca */ /* 0x000fe200000e0000 */
[----:B------:R1:W0:Y:S01]  /*12e40*/  MUFU.EX2 R160, R21 ;  /* 0x0000001500a07308 */ /* 0x0002220000000800 */
[----:B---3--:R-:W-:Y:S02]  /*12e50*/  F2FP.F16.F32.PACK_AB R168, R169, R180 ;  /* 0x000000b4a9a8723e */ /* 0x008fe400000000ff */
[----:B--2---:R-:W-:Y:S01]  /*12e60*/  F2FP.F16.F32.PACK_AB R169, R181, R158 ;  /* 0x0000009eb5a9723e */ /* 0x004fe200000000ff */
[----:B------:R-:W-:Y:S01]  /*12e70*/  FADD.FTZ R158, R158, R187 ;  /* 0x000000bb9e9e7221 */ /* 0x000fe20000010000 */
[----:B----4-:R-:W-:-:S03]  /*12e80*/  FADD.FTZ R152, R159, R152 ;  /* 0x000000989f987221 */ /* 0x010fc60000010000 */
[----:B------:R2:W3:Y:S01]  /*12e90*/  MUFU.EX2 R153, R3 ;  /* 0x0000000300997308 */ /* 0x0004e20000000800 */
[----:B-1----:R-:W-:Y:S02]  /*12ea0*/  IMAD.MOV.U32 R21, RZ, RZ, 0x40000040 ;  /* 0x40000040ff157424 */ /* 0x002fe400078e00ff */
[----:B------:R-:W-:Y:S01]  /*12eb0*/  FADD.FTZ R181, R181, R158 ;  /* 0x0000009eb5b57221 */ /* 0x000fe20000010000 */
[C---:B------:R-:W-:Y:S01]  /*12ec0*/  FADD.FTZ R152, R170.reuse, R152 ;  /* 0x00000098aa987221 */ /* 0x040fe20000010000 */
[----:B------:R-:W-:Y:S02]  /*12ed0*/  F2FP.F16.F32.PACK_AB R170, R170, R159 ;  /* 0x0000009faaaa723e */ /* 0x000fe400000000ff */
[----:B------:R-:W-:Y:S01]  /*12ee0*/  FADD.FTZ R182, R182, R181 ;  /* 0x000000b5b6b67221 */ /* 0x000fe20000010000 */
[----:B------:R-:W-:Y:S01]  /*12ef0*/  FADD.FTZ R152, R177, R152 ;  /* 0x00000098b1987221 */ /* 0x000fe20000010000 */
[----:B------:R1:W4:Y:S02]  /*12f00*/  MUFU.EX2 R159, R20 ;  /* 0x00000014009f7308 */ /* 0x0003240000000800 */
[----:B------:R-:W-:Y:S01]  /*12f10*/  FADD.FTZ R182, R183, R182 ;  /* 0x000000b6b7b67221 */ /* 0x000fe20000010000 */
[C---:B--2---:R-:W-:Y:S01]  /*12f20*/  FADD.FTZ R3, R172.reuse, R152 ;  /* 0x00000098ac037221 */ /* 0x044fe20000010000 */
[----:B------:R-:W-:-:S03]  /*12f30*/  F2FP.F16.F32.PACK_AB R172, R172, R177 ;  /* 0x000000b1acac723e */ /* 0x000fc600000000ff */
[----:B0-----:R-:W-:Y:S01]  /*12f40*/  FADD.FTZ R3, R160, R3 ;  /* 0x00000003a0037221 */ /* 0x001fe20000010000 */
[----:B-1----:R-:W-:Y:S01]  /*12f50*/  IADD3 R20, R174, 0x280, RZ ;  /* 0x00000280ae147810 */ /* 0x002fe20007ffe0ff */
[----:B---3--:R-:W-:Y:S02]  /*12f60*/  FADD.FTZ R182, R153, R182 ;  /* 0x000000b699b67221 */ /* 0x008fe40000010000 */
[C---:B------:R-:W-:Y:S01]  /*12f70*/  FADD.FTZ R3, R173.reuse, R3 ;  /* 0x00000003ad037221 */ /* 0x040fe20000010000 */
[----:B------:R-:W-:Y:S02]  /*12f80*/  F2FP.F16.F32.PACK_AB R174, R173, R160 ;  /* 0x000000a0adae723e */ /* 0x000fe400000000ff */
[C---:B----4-:R-:W-:Y:S01]  /*12f90*/  F2FP.F16.F32.PACK_AB R173, R159.reuse, R153 ;  /* 0x000000999fad723e */ /* 0x050fe200000000ff */
[----:B------:R-:W-:-:S04]  /*12fa0*/  FADD.FTZ R159, R159, R182 ;  /* 0x000000b69f9f7221 */ /* 0x000fc80000010000 */
[----:B------:R-:W-:-:S04]  /*12fb0*/  FADD.FTZ R0, R178, R159 ;  /* 0x0000009fb2007221 */ /* 0x000fc80000010000 */
[----:B------:R-:W-:Y:S01]  /*12fc0*/  FADD.FTZ R0, R179, R0 ;  /* 0x00000000b3007221 */ /* 0x000fe20000010000 */
[----:B------:R-:W-:Y:S02]  /*12fd0*/  WARPGROUP.DEPBAR.LE gsb0, 0x0 ;  /* 0x00008000000079c5 */ /* 0x000fe40000010000 */
[----:B------:R-:W-:-:S06]  /*12fe0*/  WARPGROUP.ARRIVE ;  /* 0x00000000000079c5 */ /* 0x000fcc0000000000 */
        /* <DEDUP_REMOVED lines=8> */
[----:B------:R-:W-:Y:S05]  /*13070*/  @!P0 BRA `(.L_x_15265) ;  /* 0x0000000000048947 */ /* 0x000fea0003800000 */
[----:B------:R-:W-:Y:S01]  /*13080*/  BPT.TRAP 0x1 ;  /* 0x000000040000795c */ /* 0x000fe20000300000 */
.L_x_15265:
[C---:B------:R-:W-:Y:S01]  /*13090*/  ISETP.GT.AND P1, PT, R13.reuse, RZ, PT ;  /* 0x000000ff0d00720c */ /* 0x040fe20003f24270 */
[----:B------:R-:W-:Y:S02]  /*130a0*/  VIADD R14, R14, 0x32460 ;  /* 0x000324600e0e7836 */ /* 0x000fe40000000000 */
[----:B------:R-:W-:Y:S02]  /*130b0*/  IMAD.U32 R21, RZ, RZ, UR37 ;  /* 0x00000025ff157e24 */ /* 0x000fe4000f8e00ff */
[----:B------:R-:W-:Y:S02]  /*130c0*/  VIADD R13, R13, 0xffffffff ;  /* 0xffffffff0d0d7836 */ /* 0x000fe40000000000 */
[----:B------:R-:W-:Y:S01]  /*130d0*/  IMAD.MOV.U32 R20, RZ, RZ, R176 ;  /* 0x000000ffff147224 */ /* 0x000fe200078e00b0 */
[----:B------:R-:W-:Y:S02]  /*130e0*/  PRMT R14, R21, 0x654, R14 ;  /* 0x00000654150e7816 */ /* 0x000fe4000000000e */
[----:B------:R-:W-:-:S02]  /*130f0*/  MOV R21, R15 ;  /* 0x0000000f00157202 */ /* 0x000fc40000000f00 */
[----:B------:R0:W-:Y:S01]  /*13100*/  SYNCS.ARRIVE.TRANS64.RED.A1T0 RZ, [R14+URZ], RZ ;  /* 0x000000ff0eff79a7 */ /* 0x0001e2000810043f */
[----:B------:R-:W-:Y:S05]  /*13110*/  @P1 BRA `(.L_x_15266) ;  /* 0xffffffcc00d81947 */ /* 0x000fea000383ffff */
.L_x_15255:
[----:B------:R-:W2:Y:S01]  /*13120*/  LDL.LU R177, [R1+0xc8] ;  /* 0x0000c80001b17983 */ /* 0x000ea20000300800 */
[----:B------:R-:W-:Y:S05]  /*13130*/  WARPSYNC.ALL ;  /* 0x0000000000007948 */ /* 0x000fea0003800000 */
[----:B-----5:R-:W1:Y:S01]  /*13140*/  SHFL.BFLY PT, R4, R3, 0x2, 0x1f ;  /* 0x0c401f0003047f89 */ /* 0x020e6200000e0000 */
[----:B------:R-:W-:Y:S01]  /*13150*/  VIADD R18, R18, 0x1 ;  /* 0x0000000112127836 */ /* 0x000fe20000000000 */
[----:B------:R-:W-:Y:S01]  /*13160*/  MOV R22, UR46 ;  /* 0x0000002e00167c02 */ /* 0x000fe20008000f00 */
[----:B0-----:R-:W-:Y:S01]  /*13170*/  IMAD.U32 R14, RZ, RZ, UR46 ;  /* 0x0000002eff0e7e24 */ /* 0x001fe2000f8e00ff */
[----:B------:R-:W0:Y:S01]  /*13180*/  SHFL.BFLY PT, R7, R0, 0x2, 0x1f ;  /* 0x0c401f0000077f89 */ /* 0x000e2200000e0000 */
[----:B------:R-:W-:Y:S01]  /*13190*/  IMAD.MOV.U32 R21, RZ, RZ, -0x800000 ;  /* 0xff800000ff157424 */ /* 0x000fe200078e00ff */
[----:B------:R3:W-:Y:S08]  /*131a0*/  BAR.ARV R12, 0x100 ;  /* 0x0004000c0000751d */ /* 0x0007f00000002000 */
[----:B------:R-:W-:Y:S06]  /*131b0*/  BAR.ARV 0x8, 0x180 ;  /* 0x0206000000007b1d */ /* 0x000fec0000002000 */
[----:B------:R-:W-:Y:S01]  /*131c0*/  ISETP.NE.AND P0, PT, R18, 0x2, PT ;  /* 0x000000021200780c */ /* 0x000fe20003f05270 */
[----:B------:R-:W-:-:S02]  /*131d0*/  IMAD.MOV.U32 R20, RZ, RZ, -0x800000 ;  /* 0xff800000ff147424 */ /* 0x000fc400078e00ff */
[----:B-1----:R-:W-:Y:S01]  /*131e0*/  FADD.FTZ R4, R4, R3 ;  /* 0x0000000304047221 */ /* 0x002fe20000010000 */
[----:B------:R-:W-:Y:S02]  /*131f0*/  PLOP3.LUT P1, PT, PT, PT, PT, 0x8, 0x0 ;  /* 0x000000000000781c */ /* 0x000fe40003f2e170 */
[----:B------:R-:W-:Y:S01]  /*13200*/  SEL R3, RZ, 0x1, P0 ;  /* 0x00000001ff037807 */ /* 0x000fe20000000000 */
[----:B0-----:R-:W-:Y:S01]  /*13210*/  FADD.FTZ R8, R7, R0 ;  /* 0x0000000007087221 */ /* 0x001fe20000010000 */
[----:B------:R-:W0:Y:S01]  /*13220*/  SHFL.BFLY PT, R5, R4, 0x1, 0x1f ;  /* 0x0c201f0004057f89 */ /* 0x000e2200000e0000 */
[----:B------:R-:W-:Y:S01]  /*13230*/  IMAD.MOV.U32 R7, RZ, RZ, RZ ;  /* 0x000000ffff077224 */ /* 0x000fe200078e00ff */
[----:B------:R-:W-:Y:S01]  /*13240*/  LOP3.LUT R202, R202, R3, RZ, 0x3c, !PT ;  /* 0x00000003caca7212 */ /* 0x000fe200078e3cff */
[----:B------:R-:W-:Y:S01]  /*13250*/  IMAD.MOV.U32 R0, RZ, RZ, RZ ;  /* 0x000000ffff007224 */ /* 0x000fe200078e00ff */
[----:B------:R-:W1:Y:S01]  /*13260*/  SHFL.BFLY PT, R9, R8, 0x1, 0x1f ;  /* 0x0c201f0008097f89 */ /* 0x000e6200000e0000 */
[----:B------:R-:W-:Y:S01]  /*13270*/  SEL R18, R18, RZ, P0 ;  /* 0x000000ff12127207 */ /* 0x000fe20000000000 */
[----:B0-----:R-:W-:Y:S01]  /*13280*/  FADD.FTZ R5, R4, R5 ;  /* 0x0000000504057221 */ /* 0x001fe20000010000 */
[----:B-1----:R-:W-:-:S04]  /*13290*/  FADD.FTZ R6, R8, R9 ;  /* 0x0000000908067221 */ /* 0x002fc80000010000 */
[----:B------:R-:W-:Y:S02]  /*132a0*/  FSETP.NE.FTZ.AND P2, PT, R5, RZ, PT ;  /* 0x000000ff0500720b */ /* 0x000fe40003f55000 */
[----:B------:R-:W-:-:S11]  /*132b0*/  FSETP.NE.FTZ.AND P3, PT, R6, RZ, PT ;  /* 0x000000ff0600720b */ /* 0x000fd60003f75000 */
[----:B------:R-:W0:Y:S01]  /*132c0*/  @P2 MUFU.RCP R7, R5 ;  /* 0x0000000500072308 */ /* 0x000e220000001000 */
[----:B------:R-:W-:Y:S01]  /*132d0*/  @P2 FMUL.FTZ R14, R14, 0.69314718246459960938 ;  /* 0x3f3172180e0e2820 */ /* 0x000fe20000410000 */
[----:B------:R-:W-:-:S06]  /*132e0*/  @P3 FMUL.FTZ R22, R22, 0.69314718246459960938 ;  /* 0x3f31721816163820 */ /* 0x000fcc0000410000 */
[----:B------:R-:W1:Y:S01]  /*132f0*/  @P3 MUFU.RCP R0, R6 ;  /* 0x0000000600003308 */ /* 0x000e620000001000 */
[-C--:B0-----:R-:W-:Y:S01]  /*13300*/  FMUL.FTZ R172, R100, R7.reuse ;  /* 0x0000000764ac7220 */ /* 0x081fe20000410000 */
[----:B------:R-:W-:-:S06]  /*13310*/  FMUL.FTZ R3, R101, R7 ;  /* 0x0000000765037220 */ /* 0x000fcc0000410000 */
[----:B------:R-:W0:Y:S01]  /*13320*/  @P2 MUFU.LG2 R100, R5 ;  /* 0x0000000500642308 */ /* 0x000e220000000c00 */
[-C--:B---3--:R-:W-:Y:S01]  /*13330*/  FMUL.FTZ R12, R36, R7.reuse ;  /* 0x00000007240c7220 */ /* 0x088fe20000410000 */
[-C--:B------:R-:W-:Y:S01]  /*13340*/  FMUL.FTZ R4, R24, R7.reuse ;  /* 0x0000000718047220 */ /* 0x080fe20000410000 */
[-C--:B------:R-:W-:Y:S01]  /*13350*/  FMUL.FTZ R25, R25, R7.reuse ;  /* 0x0000000719197220 */ /* 0x080fe20000410000 */
[-C--:B------:R-:W-:Y:S01]  /*13360*/  FMUL.FTZ R28, R28, R7.reuse ;  /* 0x000000071c1c7220 */ /* 0x080fe20000410000 */
[-C--:B------:R-:W-:Y:S01]  /*13370*/  FMUL.FTZ R29, R29, R7.reuse ;  /* 0x000000071d1d7220 */ /* 0x080fe20000410000 */
[-C--:B-1----:R-:W-:Y:S01]  /*13380*/  FMUL.FTZ R36, R95, R0.reuse ;  /* 0x000000005f247220 */ /* 0x082fe20000410000 */
[-C--:B------:R-:W-:Y:S01]  /*13390*/  FMUL.FTZ R8, R31, R0.reuse ;  /* 0x000000001f087220 */ /* 0x080fe20000410000 */
[----:B------:R1:W3:Y:S01]  /*133a0*/  @P3 MUFU.LG2 R101, R6 ;  /* 0x0000000600653308 */ /* 0x0002e20000000c00 */
        /* <DEDUP_REMOVED lines=9> */
[-C--:B-1----:R-:W-:Y:S01]  /*13440*/  FMUL.FTZ R6, R27, R0.reuse ;  /* 0x000000001b067220 */ /* 0x082fe20000410000 */
        /* <DEDUP_REMOVED lines=115> */
.L_x_15196:
[----:B------:R-:W-:Y:S05]  /*13b80*/  WARPSYNC.ALL ;  /* 0x0000000000007948 */ /* 0x000fea0003800000 */
[----:B------:R-:W1:Y:S08]  /*13b90*/  S2UR UR37, SR_CgaCtaId ;  /* 0x00000000002579c3 */ /* 0x000e700000008800 */
[----:B------:R-:W-:Y:S06]  /*13ba0*/  BAR.SYNC.DEFER_BLOCKING 0x5, 0x180 ;  /* 0x0146000000007b1d */ /* 0x000fec0000010000 */
[----:B------:R-:W-:Y:S01]  /*13bb0*/  UMOV UR4, 0x400 ;  /* 0x0000040000047882 */ /* 0x000fe20000000000 */
[----:B------:R-:W-:Y:S01]  /*13bc0*/  BSSY B0, `(.L_x_15267) ;  /* 0x00002ff000007945 */ /* 0x000fe20003800000 */
[----:B-1----:R-:W-:-:S06]  /*13bd0*/  ULEA UR4, UR37, UR4, 0x18 ;  /* 0x0000000425047291 */ /* 0x002fcc000f8ec03f */
[----:B------:R-:W-:-:S05]  /*13be0*/  IMAD.U32 R22, RZ, RZ, UR4 ;  /* 0x00000004ff167e24 */ /* 0x000fca000f8e00ff */
[----:B------:R1:W2:Y:S01]  /*13bf0*/  LDS.128 R100, [R22+0x324d0] ;  /* 0x0324d00016647984 */ /* 0x0002a20000000c00 */
[----:B------:R-:W-:Y:S06]  /*13c00*/  BAR.ARV 0x4, 0x180 ;  /* 0x0106000000007b1d */ /* 0x000fec0000002000 */
[----:B------:R-:W-:Y:S05]  /*13c10*/  @P1 BRA `(.L_x_15268) ;  /* 0x0000002000441947 */ /* 0x000fea0003800000 */
[----:B------:R-:W3:Y:S04]  /*13c20*/  LDL R14, [R1+0xd4] ;  /* 0x0000d400010e7983 */ /* 0x000ee80000100800 */
[----:B------:R-:W4:Y:S01]  /*13c30*/  LDL R182, [R1+0xc0] ;  /* 0x0000c00001b67983 */ /* 0x000f220000100800 */
[----:B------:R-:W0:Y:S01]  /*13c40*/  S2R R15, SR_SWINHI ;  /* 0x00000000000f7919 */ /* 0x000e220000002f00 */
[----:B------:R-:W-:Y:S05]  /*13c50*/  WARPSYNC.ALL ;  /* 0x0000000000007948 */ /* 0x000fea0003800000 */
[----:B------:R-:W-:Y:S01]  /*13c60*/  F2FP.F16.F32.PACK_AB R5, R6, R5 ;  /* 0x000000050605723e */ /* 0x000fe200000000ff */
[----:B------:R-:W-:Y:S01]  /*13c70*/  ULDC.64 UR4, c[0x0][0xd00] ;  /* 0x0003400000047ab9 */ /* 0x000fe20000000a00 */
[----:B------:R-:W4:Y:S01]  /*13c80*/  LDL R176, [R1+0xc4] ;  /* 0x0000c40001b07983 */ /* 0x000f220000100800 */
[----:B------:R-:W-:-:S02]  /*13c90*/  MOV R94, R22 ;  /* 0x00000016005e7202 */ /* 0x000fc40000000f00 */
[----:B0-----:R-:W-:Y:S02]  /*13ca0*/  MOV R95, R15 ;  /* 0x0000000f005f7202 */ /* 0x001fe40000000f00 */
        /* <DEDUP_REMOVED lines=20> */
[----:B------:R-:W-:Y:S01]  /*13df0*/  F2FP.F16.F32.PACK_AB R147, R0, R150 ;  /* 0x000000960093723e */ /* 0x000fe200000000ff */
[----:B------:R-:W-:Y:S01]  /*13e00*/  BAR.SYNC.DEFER_BLOCKING 0x1, 0x100 ;  /* 0x0044000000007b1d */ /* 0x000fe20000010000 */
[----:B---3--:R-:W-:-:S03]  /*13e10*/  IMAD.WIDE R142, R14, 0x2, R94 ;  /* 0x000000020e8e7825 */ /* 0x008fc600078e025e */
[C---:B------:R-:W-:Y:S02]  /*13e20*/  IADD3 R30, P3, R142.reuse, 0x60, RZ ;  /* 0x000000608e1e7810 */ /* 0x040fe40007f7e0ff */
[----:B------:R-:W-:Y:S02]  /*13e30*/  IADD3 R26, P2, R142, 0x40, RZ ;  /* 0x000000408e1a7810 */ /* 0x000fe40007f5e0ff */
[----:B------:R-:W-:Y:S02]  /*13e40*/  LOP3.LUT R110, R30, 0x380, RZ, 0xc0, !PT ;  /* 0x000003801e6e7812 */ /* 0x000fe400078ec0ff */
[----:B------:R-:W-:Y:S02]  /*13e50*/  IADD3 R46, P1, R142, 0x20, RZ ;  /* 0x000000208e2e7810 */ /* 0x000fe40007f3e0ff */
[----:B------:R-:W-:Y:S02]  /*13e60*/  SHF.R.U64 R185, R110, 0x3, RZ ;  /* 0x000000036eb97819 */ /* 0x000fe400000012ff */
[----:B------:R-:W-:Y:S01]  /*13e70*/  IADD3 R14, P0, R142, 0x4040, RZ ;  /* 0x000040408e0e7810 */ /* 0x000fe20007f1e0ff */
[--C-:B------:R-:W-:Y:S01]  /*13e80*/  IMAD.X R111, RZ, RZ, R143.reuse, P2 ;  /* 0x000000ffff6f7224 */ /* 0x100fe200010e068f */
[----:B------:R-:W-:Y:S01]  /*13e90*/  LOP3.LUT R177, R46, 0x380, RZ, 0xc0, !PT ;  /* 0x000003802eb17812 */ /* 0x000fe200078ec0ff */
[----:B------:R-:W-:Y:S01]  /*13ea0*/  IMAD.X R107, RZ, RZ, R143, P1 ;  /* 0x000000ffff6b7224 */ /* 0x000fe200008e068f */
[----:B------:R-:W-:-:S02]  /*13eb0*/  IADD3 R124, P2, R142, 0x8000, RZ ;  /* 0x000080008e7c7810 */ /* 0x000fc40007f5e0ff */
[----:B------:R-:W-:Y:S02]  /*13ec0*/  LOP3.LUT R106, R26, 0x380, RZ, 0xc0, !PT ;  /* 0x000003801a6a7812 */ /* 0x000fe400078ec0ff */
[----:B------:R-:W-:Y:S02]  /*13ed0*/  LOP3.LUT R114, R185, R30, RZ, 0x3c, !PT ;  /* 0x0000001eb9727212 */ /* 0x000fe400078e3cff */
[----:B------:R-:W-:Y:S02]  /*13ee0*/  LOP3.LUT R99, R142, 0x380, RZ, 0xc0, !PT ;  /* 0x000003808e637812 */ /* 0x000fe400078ec0ff */
[----:B------:R-:W-:Y:S02]  /*13ef0*/  LOP3.LUT R185, R14, 0x380, RZ, 0xc0, !PT ;  /* 0x000003800eb97812 */ /* 0x000fe400078ec0ff */
[C---:B------:R-:W-:Y:S02]  /*13f00*/  IADD3 R116, P4, R142.reuse, 0x4000, RZ ;  /* 0x000040008e747810 */ /* 0x040fe40007f9e0ff */
[----:B------:R-:W-:-:S02]  /*13f10*/  IADD3 R118, P5, R142, 0x4020, RZ ;  /* 0x000040208e767810 */ /* 0x000fc40007fbe0ff */
[C---:B------:R-:W-:Y:S02]  /*13f20*/  IADD3 R122, P1, R142.reuse, 0x4060, RZ ;  /* 0x000040608e7a7810 */ /* 0x040fe40007f3e0ff */
[----:B------:R-:W-:Y:S02]  /*13f30*/  IADD3.X R115, RZ, R143, RZ, P3, !PT ;  /* 0x0000008fff737210 */ /* 0x000fe40001ffe4ff */
[----:B------:R-:W-:Y:S02]  /*13f40*/  IADD3 R126, P3, R142, 0x8020, RZ ;  /* 0x000080208e7e7810 */ /* 0x000fe40007f7e0ff */
[----:B------:R-:W-:Y:S01]  /*13f50*/  SHF.R.U64 R177, R177, 0x3, RZ ;  /* 0x00000003b1b17819 */ /* 0x000fe200000012ff */
[----:B------:R-:W-:Y:S01]  /*13f60*/  IMAD.X R125, RZ, RZ, R143, P2 ;  /* 0x000000ffff7d7224 */ /* 0x000fe200010e068f */
[----:B------:R-:W-:Y:S02]  /*13f70*/  SHF.R.U64 R183, R106, 0x3, RZ ;  /* 0x000000036ab77819 */ /* 0x000fe400000012ff */
[----:B------:R-:W-:-:S02]  /*13f80*/  SHF.R.U64 R99, R99, 0x3, RZ ;  /* 0x0000000363637819 */ /* 0x000fc400000012ff */
[----:B------:R-:W-:Y:S01]  /*13f90*/  SHF.R.U64 R185, R185, 0x3, RZ ;  /* 0x00000003b9b97819 */ /* 0x000fe200000012ff */
[--C-:B------:R-:W-:Y:S01]  /*13fa0*/  IMAD.X R117, RZ, RZ, R143.reuse, P4 ;  /* 0x000000ffff757224 */ /* 0x100fe200020e068f */
[C---:B------:R-:W-:Y:S01]  /*13fb0*/  IADD3 R151, P2, R142.reuse, 0xc040, RZ ;  /* 0x0000c0408e977810 */ /* 0x040fe20007f5e0ff */
[--C-:B------:R-:W-:Y:S01]  /*13fc0*/  IMAD.X R119, RZ, RZ, R143.reuse, P5 ;  /* 0x000000ffff777224 */ /* 0x100fe200028e068f */
[----:B------:R-:W-:Y:S01]  /*13fd0*/  IADD3.X R127, RZ, R143, RZ, P3, !PT ;  /* 0x0000008fff7f7210 */ /* 0x000fe20001ffe4ff */
[--C-:B------:R-:W-:Y:S01]  /*13fe0*/  IMAD.X R121, RZ, RZ, R143.reuse, P0 ;  /* 0x000000ffff797224 */ /* 0x100fe200000e068f */
[----:B------:R-:W-:Y:S01]  /*13ff0*/  LOP3.LUT R106, R177, R46, RZ, 0x3c, !PT ;  /* 0x0000002eb16a7212 */ /* 0x000fe200078e3cff */
[----:B------:R-:W-:Y:S01]  /*14000*/  IMAD.X R123, RZ, RZ, R143, P1 ;  /* 0x000000ffff7b7224 */ /* 0x000fe200008e068f */
[C---:B------:R-:W-:Y:S02]  /*14010*/  IADD3 R128, P4, R142.reuse, 0x8040, RZ ;  /* 0x000080408e807810 */ /* 0x040fe40007f9e0ff */
[----:B------:R-:W-:-:S02]  /*14020*/  IADD3 R130, P5, R142, 0x8060, RZ ;  /* 0x000080608e827810 */ /* 0x000fc40007fbe0ff */
[C---:B------:R-:W-:Y:S02]  /*14030*/  IADD3 R98, P0, R142.reuse, 0xc000, RZ ;  /* 0x0000c0008e627810 */ /* 0x040fe40007f1e0ff */
[C---:B------:R-:W-:Y:S02]  /*14040*/  IADD3 R138, P1, R142.reuse, 0xc020, RZ ;  /* 0x0000c0208e8a7810 */ /* 0x040fe40007f3e0ff */
[----:B--2---:R-:W-:Y:S02]  /*14050*/  IADD3 R100, P3, R142, 0xc060, RZ ;  /* 0x0000c0608e647810 */ /* 0x004fe40007f7e0ff */
[----:B------:R-:W-:Y:S02]  /*14060*/  LOP3.LUT R110, R183, R26, RZ, 0x3c, !PT ;  /* 0x0000001ab76e7212 */ /* 0x000fe400078e3cff */
[----:B------:R-:W-:Y:S02]  /*14070*/  LOP3.LUT R177, R116, 0x380, RZ, 0xc0, !PT ;  /* 0x0000038074b17812 */ /* 0x000fe400078ec0ff */
[----:B------:R-:W-:-:S02]  /*14080*/  LOP3.LUT R142, R99, R142, RZ, 0x3c, !PT ;  /* 0x0000008e638e7212 */ /* 0x000fc400078e3cff */
[----:B------:R-:W-:Y:S02]  /*14090*/  LOP3.LUT R183, R118, 0x380, RZ, 0xc0, !PT ;  /* 0x0000038076b77812 */ /* 0x000fe400078ec0ff */
[----:B------:R-:W-:Y:S02]  /*140a0*/  LOP3.LUT R120, R185, R14, RZ, 0x3c, !PT ;  /* 0x0000000eb9787212 */ /* 0x000fe400078e3cff */
[----:B------:R-:W-:Y:S02]  /*140b0*/  LOP3.LUT R14, R151, 0x380, RZ, 0xc0, !PT ;  /* 0x00000380970e7812 */ /* 0x000fe400078ec0ff */
[----:B------:R-:W-:Y:S02]  /*140c0*/  SHF.R.U64 R177, R177, 0x3, RZ ;  /* 0x00000003b1b17819 */ /* 0x000fe400000012ff */
[----:B------:R-:W-:Y:S02]  /*140d0*/  SHF.R.U64 R183, R183, 0x3, RZ ;  /* 0x00000003b7b77819 */ /* 0x000fe400000012ff */
[----:B------:R-:W-:-:S02]  /*140e0*/  MOV R142, R142 ;  /* 0x0000008e008e7202 */ /* 0x000fc40000000f00 */
[----:B------:R-:W-:Y:S01]  /*140f0*/  SHF.R.U64 R14, R14, 0x3, RZ ;  /* 0x000000030e0e7819 */ /* 0x000fe200000012ff */
[----:B------:R-:W-:Y:S01]  /*14100*/  IMAD.X R15, RZ, RZ, R143, P2 ;  /* 0x000000ffff0f7224 */ /* 0x000fe200010e068f */
[----:B------:R-:W-:Y:S02]  /*14110*/  LOP3.LUT R187, R122, 0x380, RZ, 0xc0, !PT ;  /* 0x000003807abb7812 */ /* 0x000fe400078ec0ff */
[----:B------:R-:W-:Y:S01]  /*14120*/  LOP3.LUT R116, R177, R116, RZ, 0x3c, !PT ;  /* 0x00000074b1747212 */ /* 0x000fe200078e3cff */
[----:B------:R0:W-:Y:S01]  /*14130*/  STSM.16.M88.4 [R142], R4 ;  /* 0x000000048e007844 */ /* 0x0001e20000000200 */
[----:B------:R-:W-:Y:S02]  /*14140*/  LOP3.LUT R118, R183, R118, RZ, 0x3c, !PT ;  /* 0x00000076b7767212 */ /* 0x000fe400078e3cff */
[----:B------:R-:W-:Y:S02]  /*14150*/  LOP3.LUT R177, R124, 0x380, RZ, 0xc0, !PT ;  /* 0x000003807cb17812 */ /* 0x000fe400078ec0ff */
[----:B------:R-:W-:-:S02]  /*14160*/  LOP3.LUT R183, R126, 0x380, RZ, 0xc0, !PT ;  /* 0x000003807eb77812 */ /* 0x000fc400078ec0ff */
[----:B------:R-:W-:Y:S02]  /*14170*/  LOP3.LUT R14, R14, R151, RZ, 0x3c, !PT ;  /* 0x000000970e0e7212 */ /* 0x000fe400078e3cff */
[----:B------:R-:W-:Y:S02]  /*14180*/  LOP3.LUT R185, R128, 0x380, RZ, 0xc0, !PT ;  /* 0x0000038080b97812 */ /* 0x000fe400078ec0ff */
[----:B------:R-:W-:Y:S02]  /*14190*/  MOV R106, R106 ;  /* 0x0000006a006a7202 */ /* 0x000fe40000000f00 */
[----:B------:R-:W-:Y:S02]  /*141a0*/  SHF.R.U64 R187, R187, 0x3, RZ ;  /* 0x00000003bbbb7819 */ /* 0x000fe400000012ff */
[----:B0-----:R-:W-:Y:S02]  /*141b0*/  F2FP.F16.F32.PACK_AB R4, R33, R10 ;  /* 0x0000000a2104723e */ /* 0x001fe400000000ff */
[----:B------:R-:W-:-:S02]  /*141c0*/  F2FP.F16.F32.PACK_AB R5, R35, R34 ;  /* 0x000000222305723e */ /* 0x000fc400000000ff */
[----:B------:R-:W-:Y:S02]  /*141d0*/  F2FP.F16.F32.PACK_AB R6, R37, R12 ;  /* 0x0000000c2506723e */ /* 0x000fe400000000ff */
[----:B------:R-:W-:Y:S02]  /*141e0*/  F2FP.F16.F32.PACK_AB R7, R39, R38 ;  /* 0x000000262707723e */ /* 0x000fe400000000ff */
[----:B------:R-:W-:Y:S02]  /*141f0*/  SHF.R.U64 R177, R177, 0x3, RZ ;  /* 0x00000003b1b17819 */ /* 0x000fe400000012ff */
[----:B------:R-:W-:Y:S02]  /*14200*/  MOV R110, R110 ;  /* 0x0000006e006e7202 */ /* 0x000fe40000000f00 */
[----:B------:R-:W-:Y:S02]  /*14210*/  F2FP.F16.F32.PACK_AB R10, R45, R44 ;  /* 0x0000002c2d0a723e */ /* 0x000fe400000000ff */
[----:B------:R-:W-:-:S02]  /*14220*/  SHF.R.U64 R183, R183, 0x3, RZ ;  /* 0x00000003b7b77819 */ /* 0x000fc400000012ff */
[----:B------:R-:W-:Y:S01]  /*14230*/  MOV R37, R14 ;  /* 0x0000000e00257202 */ /* 0x000fe20000000f00 */
[----:B------:R0:W-:Y:S01]  /*14240*/  STSM.16.M88.4 [R106], R4 ;  /* 0x000000046a007844 */ /* 0x0001e20000000200 */
[----:B------:R-:W-:Y:S02]  /*14250*/  SHF.R.U64 R185, R185, 0x3, RZ ;  /* 0x00000003b9b97819 */ /* 0x000fe400000012ff */
[----:B------:R-:W-:Y:S02]  /*14260*/  MOV R114, R114 ;  /* 0x0000007200727202 */ /* 0x000fe40000000f00 */
[----:B------:R-:W-:Y:S02]  /*14270*/  F2FP.F16.F32.PACK_AB R12, R49, R159 ;  /* 0x0000009f310c723e */ /* 0x000fe400000000ff */
[----:B------:R-:W-:Y:S02]  /*14280*/  F2FP.F16.F32.PACK_AB R14, R53, R160 ;  /* 0x000000a0350e723e */ /* 0x000fe400000000ff */
[----:B------:R-:W-:-:S02]  /*14290*/  F2FP.F16.F32.PACK_AB R15, R55, R54 ;  /* 0x00000036370f723e */ /* 0x000fc400000000ff */
[----:B------:R-:W-:Y:S02]  /*142a0*/  LOP3.LUT R122, R187, R122, RZ, 0x3c, !PT ;  /* 0x0000007abb7a7212 */ /* 0x000fe400078e3cff */
[----:B------:R-:W-:Y:S02]  /*142b0*/  MOV R116, R116 ;  /* 0x0000007400747202 */ /* 0x000fe40000000f00 */
[----:B------:R-:W-:Y:S01]  /*142c0*/  F2FP.F16.F32.PACK_AB R26, R61, R162 ;  /* 0x000000a23d1a723e */ /* 0x000fe200000000ff */
[----:B------:R-:W-:Y:S01]  /*142d0*/  IMAD.X R129, RZ, RZ, R143, P4 ;  /* 0x000000ffff817224 */ /* 0x000fe200020e068f */
[----:B------:R-:W-:Y:S01]  /*142e0*/  LOP3.LUT R124, R177, R124, RZ, 0x3c, !PT ;  /* 0x0000007cb17c7212 */ /* 0x000fe200078e3cff */
[----:B------:R2:W-:Y:S01]  /*142f0*/  STSM.16.M88.4 [R110], R8 ;  /* 0x000000086e007844 */ /* 0x0005e20000000200 */
[----:B------:R-:W-:Y:S02]  /*14300*/  MOV R118, R118 ;  /* 0x0000007600767202 */ /* 0x000fe40000000f00 */
[----:B0-----:R-:W-:-:S02]  /*14310*/  F2FP.F16.F32.PACK_AB R4, R65, R163 ;  /* 0x000000a34104723e */ /* 0x001fc400000000ff */
[----:B------:R-:W-:Y:S02]  /*14320*/  F2FP.F16.F32.PACK_AB R5, R67, R66 ;  /* 0x000000424305723e */ /* 0x000fe400000000ff */
[----:B------:R-:W-:Y:S02]  /*14330*/  F2FP.F16.F32.PACK_AB R6, R69, R164 ;  /* 0x000000a44506723e */ /* 0x000fe400000000ff */
[----:B------:R-:W-:Y:S02]  /*14340*/  F2FP.F16.F32.PACK_AB R7, R71, R70 ;  /* 0x000000464707723e */ /* 0x000fe400000000ff */
[----:B------:R-:W-:Y:S01]  /*14350*/  LOP3.LUT R126, R183, R126, RZ, 0x3c, !PT ;  /* 0x0000007eb77e7212 */ /* 0x000fe200078e3cff */
[----:B------:R-:W-:Y:S01]  /*14360*/  STSM.16.M88.4 [R114], R12 ;  /* 0x0000000c72007844 */ /* 0x000fe20000000200 */
[----:B------:R-:W-:Y:S02]  /*14370*/  LOP3.LUT R128, R185, R128, RZ, 0x3c, !PT ;  /* 0x00000080b9807212 */ /* 0x000fe400078e3cff */
[----:B------:R-:W-:-:S02]  /*14380*/  MOV R120, R120 ;  /* 0x0000007800787202 */ /* 0x000fc40000000f00 */
[----:B--2---:R-:W-:Y:S02]  /*14390*/  F2FP.F16.F32.PACK_AB R8, R73, R165 ;  /* 0x000000a54908723e */ /* 0x004fe400000000ff */
[----:B------:R-:W-:Y:S02]  /*143a0*/  F2FP.F16.F32.PACK_AB R9, R75, R74 ;  /* 0x0000004a4b09723e */ /* 0x000fe400000000ff */
[----:B------:R-:W-:Y:S02]  /*143b0*/  F2FP.F16.F32.PACK_AB R10, R77, R166 ;  /* 0x000000a64d0a723e */ /* 0x000fe400000000ff */
[----:B------:R-:W-:Y:S01]  /*143c0*/  F2FP.F16.F32.PACK_AB R11, R79, R78 ;  /* 0x0000004e4f0b723e */ /* 0x000fe200000000ff */
[----:B------:R-:W-:Y:S01]  /*143d0*/  STSM.16.M88.4 [R116], R24 ;  /* 0x0000001874007844 */ /* 0x000fe20000000200 */
[----:B------:R-:W-:Y:S02]  /*143e0*/  MOV R122, R122 ;  /* 0x0000007a007a7202 */ /* 0x000fe40000000f00 */
[----:B------:R-:W-:Y:S01]  /*143f0*/  F2FP.F16.F32.PACK_AB R30, R85, R168 ;  /* 0x000000a8551e723e */ /* 0x000fe200000000ff */
[----:B------:R0:W-:Y:S01]  /*14400*/  STSM.16.M88.4 [R118], R4 ;  /* 0x0000000476007844 */ /* 0x0001e20000000200 */
[----:B------:R-:W-:-:S02]  /*14410*/  LOP3.LUT R187, R130, 0x380, RZ, 0xc0, !PT ;  /* 0x0000038082bb7812 */ /* 0x000fc400078ec0ff */
[----:B------:R-:W-:Y:S02]  /*14420*/  MOV R124, R124 ;  /* 0x0000007c007c7202 */ /* 0x000fe40000000f00 */
[----:B------:R-:W-:Y:S02]  /*14430*/  F2FP.F16.F32.PACK_AB R44, R89, R169 ;  /* 0x000000a9592c723e */ /* 0x000fe400000000ff */
[----:B------:R-:W-:Y:S02]  /*14440*/  F2FP.F16.F32.PACK_AB R45, R91, R90 ;  /* 0x0000005a5b2d723e */ /* 0x000fe400000000ff */
[----:B------:R-:W-:Y:S02]  /*14450*/  F2FP.F16.F32.PACK_AB R46, R93, R170 ;  /* 0x000000aa5d2e723e */ /* 0x000fe400000000ff */
[----:B------:R-:W-:Y:S02]  /*14460*/  LOP3.LUT R177, R98, 0x380, RZ, 0xc0, !PT ;  /* 0x0000038062b17812 */ /* 0x000fe400078ec0ff */
[----:B------:R-:W-:-:S02]  /*14470*/  MOV R126, R126 ;  /* 0x0000007e007e7202 */ /* 0x000fc40000000f00 */
[----:B------:R-:W-:Y:S02]  /*14480*/  F2FP.F16.F32.PACK_AB R33, R42, R40 ;  /* 0x000000282a21723e */ /* 0x000fe400000000ff */
[----:B------:R-:W-:Y:S02]  /*14490*/  F2FP.F16.F32.PACK_AB R34, R3, R172 ;  /* 0x000000ac0322723e */ /* 0x000fe400000000ff */
[----:B------:R-:W-:Y:S01]  /*144a0*/  F2FP.F16.F32.PACK_AB R35, R50, R48 ;  /* 0x000000303223723e */ /* 0x000fe200000000ff */
[----:B------:R-:W-:Y:S01]  /*144b0*/  STSM.16.M88.4 [R120], R8 ;  /* 0x0000000878007844 */ /* 0x000fe20000000200 */
[----:B------:R-:W-:Y:S01]  /*144c0*/  LOP3.LUT R183, R138, 0x380, RZ, 0xc0, !PT ;  /* 0x000003808ab77812 */ /* 0x000fe200078ec0ff */
[----:B------:R-:W-:Y:S01]  /*144d0*/  IMAD.X R131, RZ, RZ, R143, P5 ;  /* 0x000000ffff837224 */ /* 0x000fe200028e068f */
[----:B------:R-:W-:Y:S02]  /*144e0*/  MOV R128, R128 ;  /* 0x0000008000807202 */ /* 0x000fe40000000f00 */
[----:B0-----:R-:W-:-:S02]  /*144f0*/  F2FP.F16.F32.PACK_AB R4, R105, R173 ;  /* 0x000000ad6904723e */ /* 0x001fc400000000ff */
[----:B------:R-:W-:Y:S02]  /*14500*/  F2FP.F16.F32.PACK_AB R5, R56, R52 ;  /* 0x000000343805723e */ /* 0x000fe400000000ff */
[----:B------:R-:W-:Y:S02]  /*14510*/  F2FP.F16.F32.PACK_AB R6, R109, R174 ;  /* 0x000000ae6d06723e */ /* 0x000fe400000000ff */
[----:B------:R-:W-:Y:S01]  /*14520*/  F2FP.F16.F32.PACK_AB R7, R62, R60 ;  /* 0x0000003c3e07723e */ /* 0x000fe200000000ff */
[----:B------:R-:W-:Y:S01]  /*14530*/  STSM.16.M88.4 [R122], R28 ;  /* 0x0000001c7a007844 */ /* 0x000fe20000000200 */
[----:B------:R-:W-:Y:S01]  /*14540*/  SHF.R.U64 R187, R187, 0x3, RZ ;  /* 0x00000003bbbb7819 */ /* 0x000fe200000012ff */
[--C-:B------:R-:W-:Y:S01]  /*14550*/  IMAD.X R135, RZ, RZ, R143.reuse, P0 ;  /* 0x000000ffff877224 */ /* 0x100fe200000e068f */
[----:B------:R-:W-:Y:S01]  /*14560*/  LOP3.LUT R185, R100, 0x380, RZ, 0xc0, !PT ;  /* 0x0000038064b97812 */ /* 0x000fe200078ec0ff */
[----:B------:R-:W-:Y:S01]  /*14570*/  STSM.16.M88.4 [R124], R44 ;  /* 0x0000002c7c007844 */ /* 0x000fe20000000200 */
[----:B------:R-:W-:Y:S01]  /*14580*/  SHF.R.U64 R177, R177, 0x3, RZ ;  /* 0x00000003b1b17819 */ /* 0x000fe200000012ff */
[----:B------:R-:W-:Y:S01]  /*14590*/  IMAD.X R139, RZ, RZ, R143, P1 ;  /* 0x000000ffff8b7224 */ /* 0x000fe200008e068f */
[----:B------:R-:W-:Y:S01]  /*145a0*/  SHF.R.U64 R183, R183, 0x3, RZ ;  /* 0x00000003b7b77819 */ /* 0x000fe200000012ff */
[----:B------:R-:W-:Y:S01]  /*145b0*/  STSM.16.M88.4 [R126], R32 ;  /* 0x000000207e007844 */ /* 0x000fe20000000200 */
[----:B------:R-:W-:Y:S01]  /*145c0*/  LOP3.LUT R130, R187, R130, RZ, 0x3c, !PT ;  /* 0x00000082bb827212 */ /* 0x000fe200078e3cff */
[----:B------:R-:W0:Y:S01]  /*145d0*/  LDC R3, c[0x0][0xce8] ;  /* 0x00033a00ff037b82 */ /* 0x000e220000000800 */
[----:B------:R-:W-:Y:S01]  /*145e0*/  SHF.R.U64 R185, R185, 0x3, RZ ;  /* 0x00000003b9b97819 */ /* 0x000fe200000012ff */
[----:B------:R2:W-:Y:S01]  /*145f0*/  STSM.16.M88.4 [R128], R4 ;  /* 0x0000000480007844 */ /* 0x0005e20000000200 */
[----:B------:R-:W-:-:S02]  /*14600*/  F2FP.F16.F32.PACK_AB R13, R84, R80 ;  /* 0x00000050540d723e */ /* 0x000fc400000000ff */
[----:B------:R-:W-:Y:S02]  /*14610*/  LOP3.LUT R134, R177, R98, RZ, 0x3c, !PT ;  /* 0x00000062b1867212 */ /* 0x000fe400078e3cff */
[----:B----4-:R-:W-:Y:S02]  /*14620*/  SHF.R.S32.HI R80, RZ, 0x1f, R182 ;  /* 0x0000001fff507819 */ /* 0x010fe400000114b6 */
[----:B------:R-:W-:Y:S02]  /*14630*/  LOP3.LUT R138, R183, R138, RZ, 0x3c, !PT ;  /* 0x0000008ab78a7212 */ /* 0x000fe400078e3cff */
[----:B------:R-:W-:Y:S02]  /*14640*/  IADD3.X R99, RZ, R143, RZ, P3, !PT ;  /* 0x0000008fff637210 */ /* 0x000fe40001ffe4ff */
[----:B------:R-:W-:Y:S01]  /*14650*/  LOP3.LUT R98, R185, R100, RZ, 0x3c, !PT ;  /* 0x00000064b9627212 */ /* 0x000fe200078e3cff */
[----:B--2---:R-:W-:Y:S01]  /*14660*/  IMAD.SHL.U32 R4, R182, 0x4, RZ ;  /* 0x00000004b6047824 */ /* 0x004fe200078e00ff */
[----:B------:R-:W-:-:S02]  /*14670*/  MOV R130, R130 ;  /* 0x0000008200827202 */ /* 0x000fc40000000f00 */
        /* <DEDUP_REMOVED lines=8> */
[----:B------:R-:W-:Y:S02]  /*14700*/  ISETP.NE.U32.AND P0, PT, RZ, UR4, PT ;  /* 0x00000004ff007c0c */ /* 0x000fe4000bf05070 */
[----:B------:R-:W-:Y:S02]  /*14710*/  SHF.L.U64.HI R5, R182, 0x2, R80 ;  /* 0x00000002b6057819 */ /* 0x000fe40000010250 */
[----:B------:R-:W-:Y:S02]  /*14720*/  IADD3 R6, P1, R4, UR4, RZ ;  /* 0x0000000404067c10 */ /* 0x000fe4000ff3e0ff */
[----:B------:R-:W-:-:S02]  /*14730*/  MOV R100, R138 ;  /* 0x0000008a00647202 */ /* 0x000fc40000000f00 */
[----:B------:R-:W-:Y:S02]  /*14740*/  F2FP.F16.F32.PACK_AB R24, R158, R181 ;  /* 0x000000b59e18723e */ /* 0x000fe400000000ff */
[----:B------:R-:W-:Y:S02]  /*14750*/  F2FP.F16.F32.PACK_AB R25, R96, R92 ;  /* 0x0000005c6019723e */ /* 0x000fe400000000ff */
[----:B------:R-:W-:Y:S02]  /*14760*/  F2FP.F16.F32.PACK_AB R26, R133, R132 ;  /* 0x00000084851a723e */ /* 0x000fe400000000ff */
[----:B------:R-:W-:Y:S02]  /*14770*/  F2FP.F16.F32.PACK_AB R27, R108, R104 ;  /* 0x000000686c1b723e */ /* 0x000fe400000000ff */
[----:B------:R-:W-:Y:S02]  /*14780*/  F2FP.F16.F32.PACK_AB R138, R141, R140 ;  /* 0x0000008c8d8a723e */ /* 0x000fe400000000ff */
[----:B------:R-:W-:Y:S01]  /*14790*/  F2FP.F16.F32.PACK_AB R139, R154, R153 ;  /* 0x000000999a8b723e */ /* 0x000fe200000000ff */
[----:B------:R2:W-:Y:S01]  /*147a0*/  STSM.16.M88.4 [R130], R8 ;  /* 0x0000000882007844 */ /* 0x0005e20000000200 */
[----:B------:R-:W-:-:S02]  /*147b0*/  MOV R98, R98 ;  /* 0x0000006200627202 */ /* 0x000fc40000000f00 */
[----:B------:R-:W-:Y:S01]  /*147c0*/  ISETP.NE.AND.EX P0, PT, RZ, UR5, PT, P0 ;  /* 0x00000005ff007c0c */ /* 0x000fe2000bf05300 */
[----:B------:R3:W-:Y:S01]  /*147d0*/  STSM.16.M88.4 [R134], R12 ;  /* 0x0000000c86007844 */ /* 0x0007e20000000200 */
[----:B------:R-:W-:Y:S01]  /*147e0*/  IADD3.X R7, R5, UR5, RZ, P1, !PT ;  /* 0x0000000505077c10 */ /* 0x000fe20008ffe4ff */
[----:B------:R-:W-:Y:S02]  /*147f0*/  ULDC.64 UR4, c[0x0][0xd08] ;  /* 0x0003420000047ab9 */ /* 0x000fe40000000a00 */
        /* <DEDUP_REMOVED lines=15> */
[----:B------:R-:W2:Y:S01]  /*148f0*/  @P1 LDC R11, c[0x0][0xcf0] ;  /* 0x00033c00ff0b1b82 */ /* 0x000ea20000000800 */
[----:B------:R-:W-:Y:S01]  /*14900*/  SHF.R.S32.HI R78, RZ, 0x1f, R176 ;  /* 0x0000001fff4e7819 */ /* 0x000fe200000114b0 */
[----:B---3--:R-:W-:Y:S06]  /*14910*/  @P2 BRA `(.L_x_15269) ;  /* 0x0000000000102947 */ /* 0x008fec0003800000 */
[----:B------:R-:W-:Y:S05]  /*14920*/  @!P0 BRA `(.L_x_15269) ;  /* 0x00000000000c8947 */ /* 0x000fea0003800000 */
[----:B------:R-:W3:Y:S04]  /*14930*/  LDG.E R5, desc[UR40][R6.64] ;  /* 0x0000002806057981 */ /* 0x000ee8000c1e1900 */
[----:B-----5:R-:W3:Y:S02]  /*14940*/  LDG.E R8, desc[UR40][R6.64+0x4] ;  /* 0x0000042806087981 */ /* 0x020ee4000c1e1900 */
[----:B---3--:R-:W-:-:S07]  /*14950*/  IMAD.IADD R8, R8, 0x1, -R5 ;  /* 0x0000000108087824 */ /* 0x008fce00078e0a05 */
.L_x_15269:
[----:B------:R-:W3:Y:S01]  /*14960*/  LDL R4, [R1+0xb8] ;  /* 0x0000b80001047983 */ /* 0x000ee20000100800 */
[----:B------:R-:W-:Y:S01]  /*14970*/  ULDC.64 UR4, c[0x0][0xc90] ;  /* 0x0003240000047ab9 */ /* 0x000fe20000000a00 */
[----:B------:R-:W4:Y:S01]  /*14980*/  S2R R14, SR_TID.X ;  /* 0x00000000000e7919 */ /* 0x000f220000002100 */
[----:B-----5:R-:W-:Y:S02]  /*14990*/  SHF.R.S32.HI R77, RZ, 0x1f, R76 ;  /* 0x0000001fff4d7819 */ /* 0x020fe4000001144c */
[----:B------:R-:W-:Y:S01]  /*149a0*/  SEL R80, R80, RZ, !P0 ;  /* 0x000000ff50507207 */ /* 0x000fe20004000000 */
[----:B------:R-:W3:Y:S01]  /*149b0*/  LDL.LU R84, [R1+0x98] ;  /* 0x0000980001547983 */ /* 0x000ee20000300800 */
[----:B------:R-:W-:Y:S01]  /*149c0*/  IMAD R0, R78, UR4, RZ ;  /* 0x000000044e007c24 */ /* 0x000fe2000f8e02ff */
[----:B------:R-:W-:Y:S01]  /*149d0*/  SEL R81, R182, RZ, !P0 ;  /* 0x000000ffb6517207 */ /* 0x000fe20004000000 */
[----:B------:R-:W-:Y:S01]  /*149e0*/  IMAD R83, R8, R3, RZ ;  /* 0x0000000308537224 */ /* 0x000fe200078e02ff */
[----:B------:R-:W1:Y:S01]  /*149f0*/  @P1 LDC R85, c[0x0][0xcec] ;  /* 0x00033b00ff551b82 */ /* 0x000e620000000800 */
[----:B------:R-:W-:-:S07]  /*14a00*/  IMAD R9, R176, UR5, R0 ;  /* 0x00000005b0097c24 */ /* 0x000fce000f8e0200 */
[----:B------:R-:W1:Y:S01]  /*14a10*/  @P1 LDC R87, c[0x0][0xcf0] ;  /* 0x00033c00ff571b82 */ /* 0x000e620000000800 */
[----:B----4-:R-:W-:-:S04]  /*14a20*/  IADD3 R14, R14, -0x80, RZ ;  /* 0xffffff800e0e7810 */ /* 0x010fc80007ffe0ff */
[----:B------:R-:W-:-:S04]  /*14a30*/  SHF.R.S32.HI R6, RZ, 0x1f, R14 ;  /* 0x0000001fff067819 */ /* 0x000fc8000001140e */
[----:B------:R-:W-:-:S04]  /*14a40*/  LEA.HI R79, R6, R14, RZ, 0x3 ;  /* 0x0000000e064f7211 */ /* 0x000fc800078f18ff */
[----:B------:R-:W-:Y:S02]  /*14a50*/  LOP3.LUT R82, R79, 0xfffffff8, RZ, 0xc0, !PT ;  /* 0xfffffff84f527812 */ /* 0x000fe400078ec0ff */
[----:B------:R-:W-:-:S03]  /*14a60*/  SHF.R.S32.HI R79, RZ, 0x3, R79 ;  /* 0x00000003ff4f7819 */ /* 0x000fc6000001144f */
[----:B------:R-:W-:Y:S01]  /*14a70*/  IMAD.IADD R82, R14, 0x1, -R82 ;  /* 0x000000010e527824 */ /* 0x000fe200078e0a52 */
[----:B------:R-:W-:Y:S01]  /*14a80*/  BSSY B1, `(.L_x_15270) ;  /* 0x00000e6000017945 */ /* 0x000fe20003800000 */
[----:B---3--:R-:W-:Y:S02]  /*14a90*/  IMAD.IADD R13, R4, 0x1, R84 ;  /* 0x00000001040d7824 */ /* 0x008fe400078e0254 */
[----:B------:R-:W-:Y:S01]  /*14aa0*/  IMAD.WIDE.U32 R4, R176, UR4, R76 ;  /* 0x00000004b0047c25 */ /* 0x000fe2000f8e004c */
[----:B------:R-:W-:-:S03]  /*14ab0*/  ULDC.64 UR4, c[0x0][0xc98] ;  /* 0x0003260000047ab9 */ /* 0x000fc60000000a00 */
[----:B0-----:R-:W-:Y:S01]  /*14ac0*/  @P1 IMAD.HI.U32 R0, R13, R10, RZ ;  /* 0x0000000a0d001227 */ /* 0x001fe200078e00ff */
[----:B------:R-:W-:-:S03]  /*14ad0*/  LEA.HI R10, R6, R14, RZ, 0x7 ;  /* 0x0000000e060a7211 */ /* 0x000fc600078f38ff */
[----:B------:R-:W-:Y:S01]  /*14ae0*/  IMAD.MOV.U32 R7, RZ, RZ, R13 ;  /* 0x000000ffff077224 */ /* 0x000fe200078e000d */
[----:B------:R-:W-:Y:S01]  /*14af0*/  LOP3.LUT R6, R10, 0xffffff80, RZ, 0xc0, !PT ;  /* 0xffffff800a067812 */ /* 0x000fe200078ec0ff */
[----:B------:R-:W-:Y:S01]  /*14b00*/  IMAD.IADD R5, R5, 0x1, R9 ;  /* 0x0000000105057824 */ /* 0x000fe200078e0209 */
[----:B--2---:R-:W-:-:S03]  /*14b10*/  @P1 SHF.R.U32.HI R7, RZ, R11, R0 ;  /* 0x0000000bff071219 */ /* 0x004fc60000011600 */
[----:B------:R-:W-:Y:S02]  /*14b20*/  IMAD.IADD R12, R14, 0x1, -R6 ;  /* 0x000000010e0c7824 */ /* 0x000fe400078e0a06 */
[----:B------:R-:W-:Y:S02]  /*14b30*/  IMAD.MOV R0, RZ, RZ, -R7 ;  /* 0x000000ffff007224 */ /* 0x000fe400078e0a07 */
[----:B------:R-:W-:Y:S01]  /*14b40*/  IMAD R6, R80, UR4, RZ ;  /* 0x0000000450067c24 */ /* 0x000fe2000f8e02ff */
[----:B------:R-:W-:Y:S01]  /*14b50*/  SHF.R.S32.HI R15, RZ, 0x1f, R12 ;  /* 0x0000001fff0f7819 */ /* 0x000fe2000001140c */
[----:B------:R-:W-:Y:S01]  /*14b60*/  IMAD.WIDE.U32 R4, R81, UR4, R4 ;  /* 0x0000000451047c25 */ /* 0x000fe2000f8e0004 */
[----:B------:R-:W-:Y:S02]  /*14b70*/  LOP3.LUT P0, RZ, R12, 0x3, RZ, 0xc0, !PT ;  /* 0x000000030cff7812 */ /* 0x000fe4000780c0ff */
[----:B------:R-:W-:Y:S01]  /*14b80*/  LEA.HI R14, R15, R12, RZ, 0x2 ;  /* 0x0000000c0f0e7211 */ /* 0x000fe200078f10ff */
[----:B------:R-:W-:Y:S01]  /*14b90*/  IMAD R9, R3, R0, R13 ;  /* 0x0000000003097224 */ /* 0x000fe200078e020d */
[----:B------:R-:W-:Y:S01]  /*14ba0*/  SHF.R.S32.HI R13, RZ, 0x1f, R7 ;  /* 0x0000001fff0d7819 */ /* 0x000fe20000011407 */
[----:B------:R-:W-:Y:S01]  /*14bb0*/  IMAD R6, R81, UR5, R6 ;  /* 0x0000000551067c24 */ /* 0x000fe2000f8e0206 */
[----:B------:R-:W-:Y:S01]  /*14bc0*/  IADD3 R4, P2, R7, R4, RZ ;  /* 0x0000000407047210 */ /* 0x000fe20007f5e0ff */
[----:B------:R-:W-:Y:S01]  /*14bd0*/  ULDC.64 UR4, c[0x0][0xc88] ;  /* 0x0003220000047ab9 */ /* 0x000fe20000000a00 */
[----:B------:R-:W-:-:S02]  /*14be0*/  SHF.L.U32 R0, R82, 0x3, RZ ;  /* 0x0000000352007819 */ /* 0x000fc400000006ff */
[----:B------:R-:W-:Y:S02]  /*14bf0*/  IADD3.X R5, R13, R5, R6, P2, !PT ;  /* 0x000000050d057210 */ /* 0x000fe400017fe406 */
[----:B------:R-:W-:Y:S01]  /*14c00*/  SHF.R.S32.HI R6, RZ, 0x1f, R9 ;  /* 0x0000001fff067819 */ /* 0x000fe20000011409 */
[----:B------:R-:W-:Y:S01]  /*14c10*/  IMAD R11, R79, 0x40, R0 ;  /* 0x000000404f0b7824 */ /* 0x000fe200078e0200 */
[----:B------:R-:W-:Y:S01]  /*14c20*/  SHF.R.S32.HI R24, RZ, 0x2, R14 ;  /* 0x00000002ff187819 */ /* 0x000fe2000001140e */
[----:B------:R-:W-:Y:S01]  /*14c30*/  IMAD.WIDE.U32 R4, R9, UR4, R4 ;  /* 0x0000000409047c25 */ /* 0x000fe2000f8e0004 */
[----:B------:R-:W-:Y:S02]  /*14c40*/  SHF.R.S32.HI R25, RZ, 0x1f, R14 ;  /* 0x0000001fff197819 */ /* 0x000fe4000001140e */
[----:B------:R-:W-:Y:S01]  /*14c50*/  LEA.HI R12, R15, R12, RZ, 0x5 ;  /* 0x0000000c0f0c7211 */ /* 0x000fe200078f28ff */
[----:B------:R-:W-:Y:S01]  /*14c60*/  IMAD R6, R6, UR4, RZ ;  /* 0x0000000406067c24 */ /* 0x000fe2000f8e02ff */
[----:B------:R-:W-:Y:S01]  /*14c70*/  LEA.HI R25, R25, R24, RZ, 0x3 ;  /* 0x0000001819197211 */ /* 0x000fe200078f18ff */
[----:B------:R-:W-:Y:S01]  /*14c80*/  IMAD.WIDE R94, R11, 0x2, R94 ;  /* 0x000000020b5e7825 */ /* 0x000fe200078e025e */
[----:B------:R-:W-:-:S02]  /*14c90*/  SHF.R.S32.HI R11, RZ, 0x7, R10 ;  /* 0x00000007ff0b7819 */ /* 0x000fc4000001140a */
[----:B------:R-:W-:Y:S01]  /*14ca0*/  LOP3.LUT R25, R25, 0xfffffff8, RZ, 0xc0, !PT ;  /* 0xfffffff819197812 */ /* 0x000fe200078ec0ff */
[----:B------:R-:W-:Y:S01]  /*14cb0*/  IMAD R7, R9, UR5, R6 ;  /* 0x0000000509077c24 */ /* 0x000fe2000f8e0206 */
[----:B------:R-:W-:Y:S01]  /*14cc0*/  ULDC.64 UR4, c[0x0][0xc50] ;  /* 0x0003140000047ab9 */ /* 0x000fe20000000a00 */
[----:B------:R-:W-:Y:S02]  /*14cd0*/  LEA.HI R10, R10, R11, RZ, 0x1 ;  /* 0x0000000b0a0a7211 */ /* 0x000fe400078f08ff */
[----:B------:R-:W-:Y:S01]  /*14ce0*/  IMAD.IADD R5, R5, 0x1, R7 ;  /* 0x0000000105057824 */ /* 0x000fe200078e0207 */
[----:B------:R-:W-:Y:S01]  /*14cf0*/  LEA R14, P2, R4, UR4, 0x2 ;  /* 0x00000004040e7c11 */ /* 0x000fe2000f8410ff */
[----:B------:R-:W-:Y:S01]  /*14d00*/  IMAD.IADD R25, R24, 0x1, -R25 ;  /* 0x0000000118197824 */ /* 0x000fe200078e0a19 */
[----:B------:R-:W-:Y:S02]  /*14d10*/  SHF.R.S32.HI R12, RZ, 0x5, R12 ;  /* 0x00000005ff0c7819 */ /* 0x000fe4000001140c */
[----:B------:R-:W-:Y:S01]  /*14d20*/  LEA.HI.X R26, R4, UR5, R5, 0x2, P2 ;  /* 0x00000005041a7c11 */ /* 0x000fe200090f1405 */
[----:B------:R-:W-:Y:S01]  /*14d30*/  SHFL.IDX PT, R6, R14, RZ, 0x1c1f ;  /* 0x001c1fff0e067589 */ /* 0x000fe200000e0000 */
[----:B------:R-:W-:Y:S01]  /*14d40*/  IADD3 R61, P2, R94, 0x3000, RZ ;  /* 0x000030005e3d7810 */ /* 0x000fe20007f5e0ff */
[----:B------:R-:W-:Y:S01]  /*14d50*/  IMAD R7, R12, 0x10, R25 ;  /* 0x000000100c077824 */ /* 0x000fe200078e0219 */
[----:B------:R-:W-:Y:S01]  /*14d60*/  LOP3.LUT R10, R10, 0x3fffffe, RZ, 0xc0, !PT ;  /* 0x03fffffe0a0a7812 */ /* 0x000fe200078ec0ff */
[----:B------:R-:W-:Y:S01]  /*14d70*/  ULDC.64 UR4, c[0x0][0xba0] ;  /* 0x0002e80000047ab9 */ /* 0x000fe20000000a00 */
[----:B------:R-:W-:-:S02]  /*14d80*/  LOP3.LUT R60, R61, 0x380, RZ, 0xc0, !PT ;  /* 0x000003803d3c7812 */ /* 0x000fc400078ec0ff */
[----:B------:R-:W-:Y:S01]  /*14d90*/  IADD3 R69, P5, R94, 0x1000, RZ ;  /* 0x000010005e457810 */ /* 0x000fe20007fbe0ff */
[----:B------:R-:W-:Y:S01]  /*14da0*/  IMAD.IADD R10, R11, 0x1, -R10 ;  /* 0x000000010b0a7824 */ /* 0x000fe200078e0a0a */
[----:B------:R-:W-:Y:S01]  /*14db0*/  SHF.R.U64 R60, R60, 0x3, RZ ;  /* 0x000000033c3c7819 */ /* 0x000fe200000012ff */
[----:B------:R-:W-:Y:S01]  /*14dc0*/  SHFL.IDX PT, R11, R26, 0x1, 0x1c1f ;  /* 0x003c1f001a0b7f89 */ /* 0x000fe200000e0000 */
[----:B------:R-:W-:Y:S01]  /*14dd0*/  IADD3 R65, P4, R94, 0x2000, RZ ;  /* 0x000020005e417810 */ /* 0x000fe20007f9e0ff */
[----:B------:R-:W-:Y:S01]  /*14de0*/  IMAD R4, R10, 0x40, R7 ;  /* 0x000000400a047824 */ /* 0x000fe200078e0207 */
[----:B------:R-:W-:Y:S01]  /*14df0*/  LOP3.LUT R60, R60, R61, RZ, 0x3c, !PT ;  /* 0x0000003d3c3c7212 */ /* 0x000fe200078e3cff */
[----:B------:R-:W-:Y:S01]  /*14e00*/  IMAD.X R61, RZ, RZ, R95, P2 ;  /* 0x000000ffff3d7224 */ /* 0x000fe200010e065f */
[C---:B------:R-:W-:Y:S01]  /*14e10*/  IADD3 R45, P2, R94.reuse, 0x7000, RZ ;  /* 0x000070005e2d7810 */ /* 0x040fe20007f5e0ff */
[----:B------:R-:W0:Y:S01]  /*14e20*/  SHFL.IDX PT, R7, R26, RZ, 0x1c1f ;  /* 0x001c1fff1a077589 */ /* 0x000e2200000e0000 */
[----:B------:R-:W-:Y:S01]  /*14e30*/  IADD3 R57, P3, R94, 0x4000, RZ ;  /* 0x000040005e397810 */ /* 0x000fe20007f7e0ff */
[----:B------:R-:W-:Y:S01]  /*14e40*/  IMAD.IADD R4, R4, 0x1, R84 ;  /* 0x0000000104047824 */ /* 0x000fe200078e0254 */
[----:B------:R-:W-:Y:S01]  /*14e50*/  LOP3.LUT R44, R45, 0x380, RZ, 0xc0, !PT ;  /* 0x000003802d2c7812 */ /* 0x000fe200078ec0ff */
[----:B------:R-:W2:Y:S01]  /*14e60*/  SHFL.IDX PT, R10, R14, 0x1, 0x1c1f ;  /* 0x003c1f000e0a7f89 */ /* 0x000ea200000e0000 */
[----:B------:R-:W-:-:S02]  /*14e70*/  LOP3.LUT R68, R69, 0x380, RZ, 0xc0, !PT ;  /* 0x0000038045447812 */ /* 0x000fc400078ec0ff */
[----:B------:R-:W-:Y:S02]  /*14e80*/  SHF.R.U64 R44, R44, 0x3, RZ ;  /* 0x000000032c2c7819 */ /* 0x000fe400000012ff */
[----:B------:R-:W-:Y:S02]  /*14e90*/  LOP3.LUT R64, R65, 0x380, RZ, 0xc0, !PT ;  /* 0x0000038041407812 */ /* 0x000fe400078ec0ff */
[----:B------:R-:W-:Y:S02]  /*14ea0*/  LOP3.LUT R44, R44, R45, RZ, 0x3c, !PT ;  /* 0x0000002d2c2c7212 */ /* 0x000fe400078e3cff */
[----:B------:R-:W-:Y:S02]  /*14eb0*/  IADD3.X R45, RZ, R95, RZ, P2, !PT ;  /* 0x0000005fff2d7210 */ /* 0x000fe400017fe4ff */
[----:B------:R-:W-:Y:S02]  /*14ec0*/  IADD3 R29, P2, R94, 0xb000, RZ ;  /* 0x0000b0005e1d7810 */ /* 0x000fe40007f5e0ff */
[----:B------:R-:W-:-:S02]  /*14ed0*/  LOP3.LUT R56, R57, 0x380, RZ, 0xc0, !PT ;  /* 0x0000038039387812 */ /* 0x000fc400078ec0ff */
[----:B------:R-:W-:Y:S02]  /*14ee0*/  LOP3.LUT R28, R29, 0x380, RZ, 0xc0, !PT ;  /* 0x000003801d1c7812 */ /* 0x000fe400078ec0ff */
[----:B------:R-:W-:Y:S02]  /*14ef0*/  SHF.R.U64 R68, R68, 0x3, RZ ;  /* 0x0000000344447819 */ /* 0x000fe400000012ff */
[----:B------:R-:W-:Y:S02]  /*14f00*/  SHF.R.U64 R28, R28, 0x3, RZ ;  /* 0x000000031c1c7819 */ /* 0x000fe400000012ff */
[----:B------:R-:W-:Y:S02]  /*14f10*/  SHF.R.U64 R64, R64, 0x3, RZ ;  /* 0x0000000340407819 */ /* 0x000fe400000012ff */
[----:B------:R-:W-:Y:S02]  /*14f20*/  LOP3.LUT R28, R28, R29, RZ, 0x3c, !PT ;  /* 0x0000001d1c1c7212 */ /* 0x000fe400078e3cff */
[----:B------:R-:W-:-:S02]  /*14f30*/  IADD3.X R29, RZ, R95, RZ, P2, !PT ;  /* 0x0000005fff1d7210 */ /* 0x000fc400017fe4ff */
[C---:B------:R-:W-:Y:S01]  /*14f40*/  ISETP.GE.OR P2, PT, R4.reuse, R83, P0 ;  /* 0x000000530400720c */ /* 0x040fe20000746670 */
[----:B------:R-:W-:Y:S01]  /*14f50*/  VIADD R4, R4, 0x8 ;  /* 0x0000000804047836 */ /* 0x000fe20000000000 */
[----:B------:R-:W-:Y:S02]  /*14f60*/  SHF.R.U64 R56, R56, 0x3, RZ ;  /* 0x0000000338387819 */ /* 0x000fe400000012ff */
[----:B------:R-:W-:Y:S02]  /*14f70*/  LOP3.LUT R68, R68, R69, RZ, 0x3c, !PT ;  /* 0x0000004544447212 */ /* 0x000fe400078e3cff */
[----:B------:R-:W-:Y:S01]  /*14f80*/  LOP3.LUT R64, R64, R65, RZ, 0x3c, !PT ;  /* 0x0000004140407212 */ /* 0x000fe200078e3cff */
[----:B------:R-:W-:Y:S01]  /*14f90*/  IMAD.X R65, RZ, RZ, R95, P4 ;  /* 0x000000ffff417224 */ /* 0x000fe200020e065f */
[----:B------:R-:W-:Y:S02]  /*14fa0*/  ISETP.GE.OR P0, PT, R4, R83, P0 ;  /* 0x000000530400720c */ /* 0x000fe40000706670 */
[----:B------:R-:W-:-:S02]  /*14fb0*/  IADD3.X R69, RZ, R95, RZ, P5, !PT ;  /* 0x0000005fff457210 */ /* 0x000fc40002ffe4ff */
[----:B------:R-:W-:Y:S01]  /*14fc0*/  LOP3.LUT R56, R56, R57, RZ, 0x3c, !PT ;  /* 0x0000003938387212 */ /* 0x000fe200078e3cff */
[----:B------:R-:W-:Y:S01]  /*14fd0*/  IMAD.X R57, RZ, RZ, R95, P3 ;  /* 0x000000ffff397224 */ /* 0x000fe200018e065f */
[C---:B------:R-:W-:Y:S01]  /*14fe0*/  IADD3 R53, P5, R94.reuse, 0x5000, RZ ;  /* 0x000050005e357810 */ /* 0x040fe20007fbe0ff */
[----:B0-----:R0:W-:Y:S01]  /*14ff0*/  @!P2 ST.E desc[UR40][R6.64], R21 ;  /* 0x000000150600a985 */ /* 0x0011e2000c101928 */
[C---:B------:R-:W-:Y:S02]  /*15000*/  IADD3 R49, P4, R94.reuse, 0x6000, RZ ;  /* 0x000060005e317810 */ /* 0x040fe40007f9e0ff */
[----:B------:R-:W-:Y:S02]  /*15010*/  IADD3 R41, P3, R94, 0x8000, RZ ;  /* 0x000080005e297810 */ /* 0x000fe40007f7e0ff */
[----:B------:R-:W-:Y:S01]  /*15020*/  LOP3.LUT R52, R53, 0x380, RZ, 0xc0, !PT ;  /* 0x0000038035347812 */ /* 0x000fe200078ec0ff */
[----:B--2---:R2:W-:Y:S01]  /*15030*/  @!P0 ST.E desc[UR40][R10.64], R20 ;  /* 0x000000140a008985 */ /* 0x0045e2000c101928 */
[----:B------:R-:W-:-:S02]  /*15040*/  LOP3.LUT R48, R49, 0x380, RZ, 0xc0, !PT ;  /* 0x0000038031307812 */ /* 0x000fc400078ec0ff */
[----:B------:R-:W-:Y:S01]  /*15050*/  LOP3.LUT R40, R41, 0x380, RZ, 0xc0, !PT ;  /* 0x0000038029287812 */ /* 0x000fe200078ec0ff */
[----:B------:R-:W-:Y:S01]  /*15060*/  IMAD R82, R82, 0x20, R79 ;  /* 0x0000002052527824 */ /* 0x000fe200078e024f */
[----:B------:R-:W-:Y:S01]  /*15070*/  SHF.R.U64 R52, R52, 0x3, RZ ;  /* 0x0000000334347819 */ /* 0x000fe200000012ff */
[----:B0-----:R-:W-:Y:S01]  /*15080*/  IMAD R21, R77, UR4, RZ ;  /* 0x000000044d157c24 */ /* 0x001fe2000f8e02ff */
[----:B------:R-:W-:Y:S01]  /*15090*/  SHF.R.U64 R48, R48, 0x3, RZ ;  /* 0x0000000330307819 */ /* 0x000fe200000012ff */
[----:B------:R-:W5:Y:S01]  /*150a0*/  LD.E.128 R68, desc[UR40][R68.64] ;  /* 0x0000002844447980 */ /* 0x000f62000c101d00 */
[----:B------:R-:W-:Y:S01]  /*150b0*/  SHF.R.U64 R40, R40, 0x3, RZ ;  /* 0x0000000328287819 */ /* 0x000fe200000012ff */
[----:B------:R-:W-:Y:S01]  /*150c0*/  IMAD R77, R76, UR5, R21 ;  /* 0x000000054c4d7c24 */ /* 0x000fe2000f8e0215 */
[----:B------:R-:W-:Y:S01]  /*150d0*/  LOP3.LUT R52, R52, R53, RZ, 0x3c, !PT ;  /* 0x0000003534347212 */ /* 0x000fe200078e3cff */
[----:B--2---:R-:W-:Y:S01]  /*150e0*/  IMAD.WIDE.U32 R20, R76, UR4, RZ ;  /* 0x000000044c147c25 */ /* 0x004fe2000f8e00ff */
[----:B------:R-:W-:Y:S01]  /*150f0*/  LOP3.LUT R48, R48, R49, RZ, 0x3c, !PT ;  /* 0x0000003130307212 */ /* 0x000fe200078e3cff */
[----:B------:R-:W-:Y:S01]  /*15100*/  ULDC.64 UR4, c[0x0][0xbe8] ;  /* 0x0002fa0000047ab9 */ /* 0x000fe20000000a00 */
[----:B------:R-:W-:Y:S01]  /*15110*/  LOP3.LUT R40, R40, R41, RZ, 0x3c, !PT ;  /* 0x0000002928287212 */ /* 0x000fe200078e3cff */
[--C-:B------:R-:W-:Y:S01]  /*15120*/  IMAD.X R53, RZ, RZ, R95.reuse, P5 ;  /* 0x000000ffff357224 */ /* 0x100fe200028e065f */
[C---:B------:R-:W-:Y:S01]  /*15130*/  IADD3 R37, P5, R94.reuse, 0x9000, RZ ;  /* 0x000090005e257810 */ /* 0x040fe20007fbe0ff */
[--C-:B------:R-:W-:Y:S01]  /*15140*/  IMAD.X R49, RZ, RZ, R95.reuse, P4 ;  /* 0x000000ffff317224 */ /* 0x100fe200020e065f */
[C---:B------:R-:W-:Y:S01]  /*15150*/  IADD3 R33, P4, R94.reuse, 0xa000, RZ ;  /* 0x0000a0005e217810 */ /* 0x040fe20007f9e0ff */
[----:B------:R-:W-:Y:S01]  /*15160*/  IMAD.X R41, RZ, RZ, R95, P3 ;  /* 0x000000ffff297224 */ /* 0x000fe200018e065f */
[----:B------:R-:W-:Y:S01]  /*15170*/  IADD3 R25, P3, R94, 0xc000, RZ ;  /* 0x0000c0005e197810 */ /* 0x000fe20007f7e0ff */
[----:B------:R-:W-:Y:S01]  /*15180*/  IMAD R78, R78, UR4, RZ ;  /* 0x000000044e4e7c24 */ /* 0x000fe2000f8e02ff */
[----:B------:R-:W-:Y:S01]  /*15190*/  IADD3 R21, R21, R77, RZ ;  /* 0x0000004d15157210 */ /* 0x000fe20007ffe0ff */
[----:B------:R-:W-:Y:S01]  /*151a0*/  IMAD.IADD R82, R84, 0x1, R82 ;  /* 0x0000000154527824 */ /* 0x000fe200078e0252 */
[----:B------:R-:W-:Y:S01]  /*151b0*/  LOP3.LUT R36, R37, 0x380, RZ, 0xc0, !PT ;  /* 0x0000038025247812 */ /* 0x000fe200078ec0ff */
[----:B------:R-:W5:Y:S01]  /*151c0*/  LD.E.128 R64, desc[UR40][R64.64] ;  /* 0x0000002840407980 */ /* 0x000f62000c101d00 */
[----:B------:R-:W-:-:S02]  /*151d0*/  LOP3.LUT R32, R33, 0x380, RZ, 0xc0, !PT ;  /* 0x0000038021207812 */ /* 0x000fc400078ec0ff */
[----:B------:R-:W-:Y:S01]  /*151e0*/  LOP3.LUT R24, R25, 0x380, RZ, 0xc0, !PT ;  /* 0x0000038019187812 */ /* 0x000fe200078ec0ff */
[----:B------:R-:W-:Y:S01]  /*151f0*/  IMAD R77, R176, UR5, R78 ;  /* 0x00000005b04d7c24 */ /* 0x000fe2000f8e024e */
[----:B------:R-:W-:Y:S01]  /*15200*/  SHF.R.U64 R36, R36, 0x3, RZ ;  /* 0x0000000324247819 */ /* 0x000fe200000012ff */
[----:B------:R-:W-:Y:S01]  /*15210*/  IMAD.WIDE.U32 R20, R176, UR4, R20 ;  /* 0x00000004b0147c25 */ /* 0x000fe2000f8e0014 */
[----:B------:R-:W-:Y:S01]  /*15220*/  SHF.R.U64 R32, R32, 0x3, RZ ;  /* 0x0000000320207819 */ /* 0x000fe200000012ff */
[----:B------:R-:W-:Y:S01]  /*15230*/  ULDC.64 UR4, c[0x0][0xbf0] ;  /* 0x0002fc0000047ab9 */ /* 0x000fe20000000a00 */
[----:B------:R-:W-:Y:S01]  /*15240*/  SHF.R.U64 R24, R24, 0x3, RZ ;  /* 0x0000000318187819 */ /* 0x000fe200000012ff */
[----:B-1----:R-:W-:Y:S01]  /*15250*/  @P1 IMAD.HI.U32 R76, R82, R85, RZ ;  /* 0x00000055524c1227 */ /* 0x002fe200078e00ff */
[----:B------:R-:W-:Y:S01]  /*15260*/  LOP3.LUT R36, R36, R37, RZ, 0x3c, !PT ;  /* 0x0000002524247212 */ /* 0x000fe200078e3cff */
[----:B------:R-:W5:Y:S01]  /*15270*/  LD.E.128 R60, desc[UR40][R60.64] ;  /* 0x000000283c3c7980 */ /* 0x000f62000c101d00 */
[----:B------:R-:W-:Y:S01]  /*15280*/  LOP3.LUT R32, R32, R33, RZ, 0x3c, !PT ;  /* 0x0000002120207212 */ /* 0x000fe200078e3cff */
[----:B------:R-:W-:Y:S01]  /*15290*/  IMAD.IADD R21, R21, 0x1, R77 ;  /* 0x0000000115157824 */ /* 0x000fe200078e024d */
[----:B------:R-:W-:Y:S01]  /*152a0*/  LOP3.LUT R24, R24, R25, RZ, 0x3c, !PT ;  /* 0x0000001918187212 */ /* 0x000fe200078e3cff */
[--C-:B------:R-:W-:Y:S01]  /*152b0*/  IMAD.X R37, RZ, RZ, R95.reuse, P5 ;  /* 0x000000ffff257224 */ /* 0x100fe200028e065f */
[C---:B------:R-:W-:Y:S01]  /*152c0*/  IADD3 R13, P5, R94.reuse, 0xd000, RZ ;  /* 0x0000d0005e0d7810 */ /* 0x040fe20007fbe0ff */
[--C-:B------:R-:W-:Y:S01]  /*152d0*/  IMAD.X R33, RZ, RZ, R95.reuse, P4 ;  /* 0x000000ffff217224 */ /* 0x100fe200020e065f */
[C---:B------:R-:W-:Y:S01]  /*152e0*/  IADD3 R9, P4, R94.reuse, 0xe000, RZ ;  /* 0x0000e0005e097810 */ /* 0x040fe20007f9e0ff */
[----:B------:R-:W-:Y:S01]  /*152f0*/  IMAD.MOV.U32 R77, RZ, RZ, R82 ;  /* 0x000000ffff4d7224 */ /* 0x000fe200078e0052 */
[----:B------:R-:W-:Y:S01]  /*15300*/  @P1 SHF.R.U32.HI R77, RZ, R87, R76 ;  /* 0x00000057ff4d1219 */ /* 0x000fe2000001164c */
[----:B------:R-:W-:Y:S01]  /*15310*/  IMAD.X R25, RZ, RZ, R95, P3 ;  /* 0x000000ffff197224 */ /* 0x000fe200018e065f */
[----:B------:R-:W-:Y:S01]  /*15320*/  IADD3 R15, P3, R94, 0xf000, RZ ;  /* 0x0000f0005e0f7810 */ /* 0x000fe20007f7e0ff */
[----:B------:R-:W-:Y:S01]  /*15330*/  IMAD R80, R80, UR4, RZ ;  /* 0x0000000450507c24 */ /* 0x000fe2000f8e02ff */
[----:B------:R-:W-:Y:S01]  /*15340*/  LOP3.LUT R12, R13, 0x380, RZ, 0xc0, !PT ;  /* 0x000003800d0c7812 */ /* 0x000fe200078ec0ff */
[----:B------:R-:W-:Y:S01]  /*15350*/  IMAD.WIDE.U32 R20, R81, UR4, R20 ;  /* 0x0000000451147c25 */ /* 0x000fe2000f8e0014 */
[----:B------:R-:W-:Y:S01]  /*15360*/  LOP3.LUT R5, R94, 0x380, RZ, 0xc0, !PT ;  /* 0x000003805e057812 */ /* 0x000fe200078ec0ff */
[----:B------:R-:W5:Y:S01]  /*15370*/  LD.E.128 R56, desc[UR40][R56.64] ;  /* 0x0000002838387980 */ /* 0x000f62000c101d00 */
[----:B------:R-:W-:Y:S01]  /*15380*/  LOP3.LUT R8, R9, 0x380, RZ, 0xc0, !PT ;  /* 0x0000038009087812 */ /* 0x000fe200078ec0ff */
[----:B------:R-:W-:Y:S01]  /*15390*/  IMAD R85, R81, UR5, R80 ;  /* 0x0000000551557c24 */ /* 0x000fe2000f8e0250 */
[--C-:B------:R-:W-:Y:S01]  /*153a0*/  SHF.R.S32.HI R76, RZ, 0x1f, R77.reuse ;  /* 0x0000001fff4c7819 */ /* 0x100fe2000001144d */
[----:B------:R-:W-:Y:S01]  /*153b0*/  IMAD.MOV R78, RZ, RZ, -R77 ;  /* 0x000000ffff4e7224 */ /* 0x000fe200078e0a4d */
[----:B------:R-:W-:Y:S01]  /*153c0*/  LOP3.LUT R4, R15, 0x380, RZ, 0xc0, !PT ;  /* 0x000003800f047812 */ /* 0x000fe200078ec0ff */
[----:B------:R-:W-:Y:S01]  /*153d0*/  ULDC.64 UR4, c[0x0][0xbe0] ;  /* 0x0002f80000047ab9 */ /* 0x000fe20000000a00 */
[----:B------:R-:W-:Y:S01]  /*153e0*/  SHF.R.U64 R12, R12, 0x3, RZ ;  /* 0x000000030c0c7819 */ /* 0x000fe200000012ff */
[----:B------:R-:W-:Y:S01]  /*153f0*/  IMAD R76, R76, UR4, RZ ;  /* 0x000000044c4c7c24 */ /* 0x000fe2000f8e02ff */
[----:B------:R-:W-:Y:S01]  /*15400*/  SHF.R.U64 R8, R8, 0x3, RZ ;  /* 0x0000000308087819 */ /* 0x000fe200000012ff */
[----:B------:R-:W-:Y:S01]  /*15410*/  IMAD R3, R3, R78, R82 ;  /* 0x0000004e03037224 */ /* 0x000fe200078e0252 */
[----:B------:R-:W-:Y:S01]  /*15420*/  SHF.R.U64 R5, R5, 0x3, RZ ;  /* 0x0000000305057819 */ /* 0x000fe200000012ff */
[----:B------:R-:W5:Y:S01]  /*15430*/  LD.E.128 R52, desc[UR40][R52.64] ;  /* 0x0000002834347980 */ /* 0x000f62000c101d00 */
[----:B------:R-:W-:-:S02]  /*15440*/  SHF.R.U64 R4, R4, 0x3, RZ ;  /* 0x0000000304047819 */ /* 0x000fc400000012ff */
[----:B------:R-:W-:Y:S01]  /*15450*/  IADD3 R21, R21, R85, RZ ;  /* 0x0000005515157210 */ /* 0x000fe20007ffe0ff */
[----:B------:R-:W-:Y:S01]  /*15460*/  IMAD R81, R77, UR5, R76 ;  /* 0x000000054d517c24 */ /* 0x000fe2000f8e024c */
[----:B------:R-:W-:Y:S01]  /*15470*/  LOP3.LUT R12, R12, R13, RZ, 0x3c, !PT ;  /* 0x0000000d0c0c7212 */ /* 0x000fe200078e3cff */
[--C-:B------:R-:W-:Y:S01]  /*15480*/  IMAD.X R13, RZ, RZ, R95.reuse, P5 ;  /* 0x000000ffff0d7224 */ /* 0x100fe200028e065f */
[----:B------:R-:W-:Y:S01]  /*15490*/  LOP3.LUT R8, R8, R9, RZ, 0x3c, !PT ;  /* 0x0000000908087212 */ /* 0x000fe200078e3cff */
[--C-:B------:R-:W-:Y:S01]  /*154a0*/  IMAD.X R9, RZ, RZ, R95.reuse, P4 ;  /* 0x000000ffff097224 */ /* 0x100fe200020e065f */
[----:B------:R-:W-:Y:S01]  /*154b0*/  LOP3.LUT R94, R5, R94, RZ, 0x3c, !PT ;  /* 0x0000005e055e7212 */ /* 0x000fe200078e3cff */
[----:B------:R-:W-:Y:S01]  /*154c0*/  IMAD.X R5, RZ, RZ, R95, P3 ;  /* 0x000000ffff057224 */ /* 0x000fe200018e065f */
[----:B------:R-:W-:Y:S01]  /*154d0*/  LOP3.LUT R4, R4, R15, RZ, 0x3c, !PT ;  /* 0x0000000f04047212 */ /* 0x000fe200078e3cff */
[----:B------:R-:W-:Y:S01]  /*154e0*/  IMAD.WIDE.U32 R20, R77, UR4, R20 ;  /* 0x000000044d147c25 */ /* 0x000fe2000f8e0014 */
[----:B------:R-:W-:Y:S01]  /*154f0*/  SHF.R.S32.HI R76, RZ, 0x1f, R3 ;  /* 0x0000001fff4c7819 */ /* 0x000fe20000011403 */
[----:B------:R-:W-:Y:S01]  /*15500*/  ULDC.64 UR4, c[0x0][0xbd8] ;  /* 0x0002f60000047ab9 */ /* 0x000fe20000000a00 */
[----:B------:R0:W5:Y:S01]  /*15510*/  LD.E.128 R72, desc[UR40][R94.64] ;  /* 0x000000285e487980 */ /* 0x000162000c101d00 */
[----:B------:R-:W-:-:S02]  /*15520*/  IMAD.IADD R21, R21, 0x1, R81 ;  /* 0x0000000115157824 */ /* 0x000fc400078e0251 */
[----:B------:R-:W-:Y:S01]  /*15530*/  IMAD R76, R76, UR4, RZ ;  /* 0x000000044c4c7c24 */ /* 0x000fe2000f8e02ff */
        /* <DEDUP_REMOVED lines=16> */
[----:B-1----:R-:W1:Y:S01]  /*15640*/  FENCE.VIEW.ASYNC.S ;  /* 0x00000000000073c6 */ /* 0x002e620000000000 */
[----:B------:R-:W-:Y:S01]  /*15650*/  IMAD.WIDE.U32 R20, R3, UR4, R20 ;  /* 0x0000000403147c25 */ /* 0x000fe2000f8e0014 */
[----:B------:R-:W-:-:S03]  /*15660*/  ULDC.64 UR4, c[0x0][0xb80] ;  /* 0x0002e00000047ab9 */ /* 0x000fc60000000a00 */
[----:B------:R-:W-:Y:S01]  /*15670*/  IMAD.IADD R86, R79, 0x1, R84 ;  /* 0x000000014f567824 */ /* 0x000fe200078e0254 */
[----:B------:R-:W-:Y:S02]  /*15680*/  IADD3 R21, R21, R77, RZ ;  /* 0x0000004d15157210 */ /* 0x000fe40007ffe0ff */
[----:B------:R-:W-:Y:S01]  /*15690*/  LEA R82, P2, R20, UR4, 0x1 ;  /* 0x0000000414527c11 */ /* 0x000fe2000f8408ff */
[----:B------:R-:W-:-:S03]  /*156a0*/  VIADD R3, R22, 0x32420 ;  /* 0x0003242016037836 */ /* 0x000fc60000000000 */
[----:B------:R-:W-:Y:S02]  /*156b0*/  LEA.HI.X R84, R20, UR5, R21, 0x1, P2 ;  /* 0x0000000514547c11 */ /* 0x000fe400090f0c15 */
[CC--:B------:R-:W-:Y:S02]  /*156c0*/  ISETP.GE.AND P2, PT, R86.reuse, R83.reuse, PT ;  /* 0x000000535600720c */ /* 0x0c0fe40003f46270 */
[----:B------:R-:W-:Y:S01]  /*156d0*/  PRMT R3, RZ, 0x654, R3 ;  /* 0x00000654ff037816 */ /* 0x000fe20000000003 */
[C---:B------:R-:W-:Y:S02]  /*156e0*/  VIADD R76, R86.reuse, 0x20 ;  /* 0x00000020564c7836 */ /* 0x040fe40000000000 */
[----:B------:R-:W-:Y:S02]  /*156f0*/  VIADD R78, R86, 0x40 ;  /* 0x00000040564e7836 */ /* 0x000fe40000000000 */
[C---:B------:R-:W-:Y:S02]  /*15700*/  VIADD R90, R0.reuse, 0xc0 ;  /* 0x000000c0005a7836 */ /* 0x040fe40000000000 */
[C---:B------:R-:W-:Y:S01]  /*15710*/  VIADD R88, R0.reuse, 0x80 ;  /* 0x0000008000587836 */ /* 0x040fe20000000000 */
[----:B-1----:R1:W-:Y:S01]  /*15720*/  SYNCS.ARRIVE.TRANS64.RED.A1T0 RZ, [R3+URZ], RZ ;  /* 0x000000ff03ff79a7 */ /* 0x0023e2000810043f */
[----:B------:R-:W-:Y:S01]  /*15730*/  VIADD R92, R0, 0x40 ;  /* 0x00000040005c7836 */ /* 0x000fe20000000000 */
[----:B------:R0:W2:Y:S01]  /*15740*/  SHFL.IDX PT, R81, R82, RZ, 0x181f ;  /* 0x00181fff52517589 */ /* 0x0000a200000e0000 */
[----:B------:R-:W-:-:S02]  /*15750*/  ISETP.GE.AND P1, PT, R76, R83, PT ;  /* 0x000000534c00720c */ /* 0x000fc40003f26270 */
[----:B------:R-:W-:Y:S01]  /*15760*/  ISETP.GE.AND P0, PT, R78, R83, PT ;  /* 0x000000534e00720c */ /* 0x000fe20003f06270 */
[----:B-1----:R0:W1:Y:S01]  /*15770*/  SHFL.IDX PT, R3, R84, RZ, 0x181f ;  /* 0x00181fff54037589 */ /* 0x00206200000e0000 */
[----:B------:R-:W-:Y:S02]  /*15780*/  SHF.R.S32.HI R89, RZ, 0x1f, R0 ;  /* 0x0000001fff597819 */ /* 0x000fe40000011400 */
[----:B------:R-:W-:Y:S02]  /*15790*/  SHF.R.S32.HI R85, RZ, 0x1f, R90 ;  /* 0x0000001fff557819 */ /* 0x000fe4000001145a */
[----:B------:R-:W-:Y:S02]  /*157a0*/  SHF.R.S32.HI R87, RZ, 0x1f, R88 ;  /* 0x0000001fff577819 */ /* 0x000fe40000011458 */
[----:B------:R-:W-:Y:S01]  /*157b0*/  SHF.R.S32.HI R91, RZ, 0x1f, R92 ;  /* 0x0000001fff5b7819 */ /* 0x000fe2000001145c */
[----:B0-----:R-:W-:Y:S06]  /*157c0*/  @P2 BRA `(.L_x_15271) ;  /* 0x0000000000442947 */ /* 0x001fec0003800000 */
[----:B------:R-:W-:Y:S02]  /*157d0*/  ULDC UR4, c[0x0][0xbc8] ;  /* 0x0002f20000047ab9 */ /* 0x000fe40000000800 */
[----:B------:R-:W-:Y:S02]  /*157e0*/  ISETP.GE.AND P2, PT, R0, UR4, PT ;  /* 0x0000000400007c0c */ /* 0x000fe4000bf46270 */
[----:B------:R-:W-:Y:S02]  /*157f0*/  ISETP.GE.AND P3, PT, R92, UR4, PT ;  /* 0x000000045c007c0c */ /* 0x000fe4000bf66270 */
[----:B------:R-:W-:-:S09]  /*15800*/  ISETP.GE.AND P4, PT, R88, UR4, PT ;  /* 0x0000000458007c0c */ /* 0x000fd2000bf86270 */
[----:B--2---:R-:W-:-:S04]  /*15810*/  @!P2 LEA R20, P5, R0, R81, 0x1 ;  /* 0x000000510014a211 */ /* 0x004fc800078a08ff */
[----:B-1----:R-:W-:Y:S02]  /*15820*/  @!P2 LEA.HI.X R21, R0, R3, R89, 0x1, P5 ;  /* 0x000000030015a211 */ /* 0x002fe400028f0c59 */
        /* <DEDUP_REMOVED lines=11> */
.L_x_15271:
[----:B------:R-:W-:Y:S05]  /*158e0*/  BSYNC B1 ;  /* 0x0000000000017941 */ /* 0x000fea0003800000 */
.L_x_15270:
[----:B-1----:R1:W3:Y:S01]  /*158f0*/  SHFL.IDX PT, R3, R84, 0x1, 0x181f ;  /* 0x00381f0054037f89 */ /* 0x0022e200000e0000 */
        /* <DEDUP_REMOVED lines=8> */
[----:B0-----:R-:W-:-:S04]  /*15980*/  @!P4 LEA R20, P5, R0, R41, 0x1 ;  /* 0x000000290014c211 */ /* 0x001fc800078a08ff */
[----:B---3--:R-:W-:Y:S02]  /*15990*/  @!P4 LEA.HI.X R21, R0, R3, R89, 0x1, P5 ;  /* 0x000000030015c211 */ /* 0x008fe400028f0c59 */
        /* <DEDUP_REMOVED lines=10> */
.L_x_15273:
[----:B------:R-:W-:Y:S05]  /*15a40*/  BSYNC B1 ;  /* 0x0000000000017941 */ /* 0x000fea0003800000 */
.L_x_15272:
[----:B---3--:R3:W0:Y:S01]  /*15a50*/  SHFL.IDX PT, R3, R84, 0x2, 0x181f ;  /* 0x00581f0054037f89 */ /* 0x00862200000e0000 */
[----:B------:R-:W-:Y:S03]  /*15a60*/  BSSY B1, `(.L_x_15274) ;  /* 0x0000014000017945 */ /* 0x000fe60003800000 */
[----:B----4-:R3:W4:Y:S01]  /*15a70*/  SHFL.IDX PT, R25, R82, 0x2, 0x181f ;  /* 0x00581f0052197f89 */ /* 0x01072200000e0000 */
[----:B------:R-:W-:Y:S05]  /*15a80*/  @P0 BRA `(.L_x_15275) ;  /* 0x0000000000440947 */ /* 0x000fea0003800000 */
[----:B------:R-:W-:Y:S02]  /*15a90*/  ULDC UR4, c[0x0][0xbc8] ;  /* 0x0002f20000047ab9 */ /* 0x000fe40000000800 */
[----:B------:R-:W-:Y:S02]  /*15aa0*/  ISETP.GE.AND P3, PT, R0, UR4, PT ;  /* 0x0000000400007c0c */ /* 0x000fe4000bf66270 */
[----:B------:R-:W-:Y:S02]  /*15ab0*/  ISETP.GE.AND P2, PT, R92, UR4, PT ;  /* 0x000000045c007c0c */ /* 0x000fe4000bf46270 */
[----:B------:R-:W-:Y:S02]  /*15ac0*/  ISETP.GE.AND P1, PT, R88, UR4, PT ;  /* 0x0000000458007c0c */ /* 0x000fe4000bf26270 */
[----:B------:R-:W-:-:S07]  /*15ad0*/  ISETP.GE.AND P0, PT, R90, UR4, PT ;  /* 0x000000045a007c0c */ /* 0x000fce000bf06270 */
[-C--:B----4-:R-:W-:Y:S02]  /*15ae0*/  @!P3 LEA R12, P5, R0, R25.reuse, 0x1 ;  /* 0x00000019000cb211 */ /* 0x090fe400078a08ff */
        /* <DEDUP_REMOVED lines=11> */
.L_x_15275:
[----:B------:R-:W-:Y:S05]  /*15ba0*/  BSYNC B1 ;  /* 0x0000000000017941 */ /* 0x000fea0003800000 */
.L_x_15274:
[----:B0-----:R-:W-:Y:S01]  /*15bb0*/  VIADD R8, R86, 0x60 ;  /* 0x0000006056087836 */ /* 0x001fe20000000000 */
[----:B------:R0:W0:Y:S04]  /*15bc0*/  SHFL.IDX PT, R3, R84, 0x3, 0x181f ;  /* 0x00781f0054037f89 */ /* 0x00002800000e0000 */
        /* <DEDUP_REMOVED lines=22> */
.L_x_15268:
[----:B------:R-:W3:Y:S01]  /*15d30*/  LDL R9, [R1+0xc0] ;  /* 0x0000c00001097983 */ /* 0x000ee20000100800 */
[----:B------:R-:W-:Y:S01]  /*15d40*/  ULDC.64 UR4, c[0x0][0xd00] ;  /* 0x0003400000047ab9 */ /* 0x000fe20000000a00 */
[----:B------:R-:W-:Y:S01]  /*15d50*/  MOV R0, RZ ;  /* 0x000000ff00007202 */ /* 0x000fe20000000f00 */
[----:B------:R-:W4:Y:S01]  /*15d60*/  LDC R25, c[0x0][0xce8] ;  /* 0x00033a00ff197b82 */ /* 0x000f220000000800 */
[----:B------:R-:W-:-:S04]  /*15d70*/  ISETP.NE.U32.AND P0, PT, RZ, UR4, PT ;  /* 0x00000004ff007c0c */ /* 0x000fc8000bf05070 */
[----:B------:R-:W-:Y:S01]  /*15d80*/  ISETP.NE.AND.EX P0, PT, RZ, UR5, PT, P0 ;  /* 0x00000005ff007c0c */ /* 0x000fe2000bf05300 */
[----:B---3--:R-:W-:Y:S01]  /*15d90*/  IMAD.SHL.U32 R6, R9, 0x4, RZ ;  /* 0x0000000409067824 */ /* 0x008fe200078e00ff */
[----:B------:R-:W-:-:S04]  /*15da0*/  SHF.R.S32.HI R14, RZ, 0x1f, R9 ;  /* 0x0000001fff0e7819 */ /* 0x000fc80000011409 */
[----:B------:R-:W-:Y:S02]  /*15db0*/  IADD3 R4, P1, R6, UR4, RZ ;  /* 0x0000000406047c10 */ /* 0x000fe4000ff3e0ff */
[----:B------:R-:W-:-:S04]  /*15dc0*/  SHF.L.U64.HI R3, R9, 0x2, R14 ;  /* 0x0000000209037819 */ /* 0x000fc8000001020e */
[----:B------:R-:W-:Y:S01]  /*15dd0*/  IADD3.X R5, R3, UR5, RZ, P1, !PT ;  /* 0x0000000503057c10 */ /* 0x000fe20008ffe4ff */
[----:B------:R-:W-:Y:S02]  /*15de0*/  ULDC.64 UR4, c[0x0][0xd08] ;  /* 0x0003420000047ab9 */ /* 0x000fe40000000a00 */
[----:B------:R-:W-:Y:S02]  /*15df0*/  ISETP.NE.U32.AND P1, PT, RZ, UR4, PT ;  /* 0x00000004ff007c0c */ /* 0x000fe4000bf25070 */
[----:B------:R3:W5:Y:S02]  /*15e00*/  @P0 LDG.E R0, desc[UR40][R4.64] ;  /* 0x0000002804000981 */ /* 0x000764000c1e1900 */
[----:B------:R-:W-:-:S13]  /*15e10*/  ISETP.NE.AND.EX P1, PT, RZ, UR5, PT, P1 ;  /* 0x00000005ff007c0c */ /* 0x000fda000bf25310 */
[----:B------:R-:W-:Y:S01]  /*15e20*/  @P1 IADD3 R6, P2, R6, UR4, RZ ;  /* 0x0000000406061c10 */ /* 0x000fe2000ff5e0ff */
[----:B------:R-:W-:Y:S02]  /*15e30*/  ULDC UR4, c[0x0][0xb88] ;  /* 0x0002e20000047ab9 */ /* 0x000fe40000000800 */
[----:B------:R-:W-:Y:S01]  /*15e40*/  IMAD.U32 R8, RZ, RZ, UR4 ;  /* 0x00000004ff087e24 */ /* 0x000fe2000f8e00ff */
[----:B------:R-:W-:-:S05]  /*15e50*/  @P1 IADD3.X R7, R3, UR5, RZ, P2, !PT ;  /* 0x0000000503071c10 */ /* 0x000fca00097fe4ff */
[----:B------:R3:W5:Y:S01]  /*15e60*/  @P1 LDG.E R8, desc[UR40][R6.64] ;  /* 0x0000002806081981 */ /* 0x000762000c1e1900 */
[----:B----4-:R-:W-:Y:S01]  /*15e70*/  ISETP.NE.AND P2, PT, R25, 0x1, PT ;  /* 0x000000011900780c */ /* 0x010fe20003f45270 */
[----:B------:R-:W4:-:S12]  /*15e80*/  S2R R29, SR_TID.X ;  /* 0x00000000001d7919 */ /* 0x000f180000002100 */
[----:B------:R-:W0:Y:S01]  /*15e90*/  @P2 LDC R27, c[0x0][0xcec] ;  /* 0x00033b00ff1b2b82 */ /* 0x000e220000000800 */
[----:B----4-:R-:W-:-:S05]  /*15ea0*/  VIADD R29, R29, 0xffffff80 ;  /* 0xffffff801d1d7836 */ /* 0x010fca0000000000 */
[----:B------:R-:W-:Y:S02]  /*15eb0*/  SHF.R.S32.HI R3, RZ, 0x1f, R29 ;  /* 0x0000001fff037819 */ /* 0x000fe4000001141d */
[----:B------:R-:W-:Y:S02]  /*15ec0*/  ISETP.GE.AND P3, PT, R29, 0x80, PT ;  /* 0x000000801d00780c */ /* 0x000fe40003f66270 */
[----:B------:R-:W-:Y:S01]  /*15ed0*/  LEA.HI R20, R3, R29, RZ, 0x3 ;  /* 0x0000001d03147211 */ /* 0x000fe200078f18ff */
[----:B---3--:R-:W-:Y:S10]  /*15ee0*/  @P1 BRA `(.L_x_15277) ;  /* 0x0000000000101947 */ /* 0x008ff40003800000 */
[----:B------:R-:W-:Y:S05]  /*15ef0*/  @!P0 BRA `(.L_x_15277) ;  /* 0x00000000000c8947 */ /* 0x000fea0003800000 */
[----:B------:R-:W3:Y:S04]  /*15f00*/  LDG.E R3, desc[UR40][R4.64] ;  /* 0x0000002804037981 */ /* 0x000ee8000c1e1900 */
[----:B-----5:R-:W3:Y:S02]  /*15f10*/  LDG.E R8, desc[UR40][R4.64+0x4] ;  /* 0x0000042804087981 */ /* 0x020ee4000c1e1900 */
[----:B---3--:R-:W-:-:S07]  /*15f20*/  IMAD.IADD R8, R8, 0x1, -R3 ;  /* 0x0000000108087824 */ /* 0x008fce00078e0a03 */
.L_x_15277:
[----:B------:R-:W3:Y:S04]  /*15f30*/  LDL R26, [R1+0xc4] ;  /* 0x0000c400011a7983 */ /* 0x000ee80000100800 */
[----:B------:R4:W5:Y:S01]  /*15f40*/  LDL R28, [R1+0x98] ;  /* 0x00009800011c7983 */ /* 0x0009620000100800 */
[----:B------:R-:W-:Y:S01]  /*15f50*/  BSSY B1, `(.L_x_15278) ;  /* 0x000002e000017945 */ /* 0x000fe20003800000 */
[----:B------:R-:W-:Y:S02]  /*15f60*/  LOP3.LUT R24, R20, 0xfffffff8, RZ, 0xc0, !PT ;  /* 0xfffffff814187812 */ /* 0x000fe400078ec0ff */
[----:B------:R-:W-:Y:S02]  /*15f70*/  SEL R13, R9, RZ, !P0 ;  /* 0x000000ff090d7207 */ /* 0x000fe40004000000 */
[----:B------:R-:W-:-:S02]  /*15f80*/  SEL R14, R14, RZ, !P0 ;  /* 0x000000ff0e0e7207 */ /* 0x000fc40004000000 */
[----:B-----5:R-:W-:Y:S02]  /*15f90*/  SHF.R.S32.HI R11, RZ, 0x1f, R0 ;  /* 0x0000001fff0b7819 */ /* 0x020fe40000011400 */
[----:B---3--:R-:W-:Y:S01]  /*15fa0*/  SHF.R.S32.HI R12, RZ, 0x1f, R26 ;  /* 0x0000001fff0c7819 */ /* 0x008fe2000001141a */
[----:B----4-:R-:W-:Y:S06]  /*15fb0*/  @P3 BRA `(.L_x_15279) ;  /* 0x00000000009c3947 */ /* 0x010fec0003800000 */
[----:B------:R-:W3:Y:S01]  /*15fc0*/  S2R R10, SR_TID.X ;  /* 0x00000000000a7919 */ /* 0x000ee20000002100 */
[----:B------:R-:W4:Y:S02]  /*15fd0*/  LDC R9, c[0x0][0xce8] ;  /* 0x00033a00ff097b82 */ /* 0x000f240000000800 */
[----:B----4-:R-:W-:Y:S01]  /*15fe0*/  IMAD R3, R8, R9, RZ ;  /* 0x0000000908037224 */ /* 0x010fe200078e02ff */
[----:B---3--:R-:W-:-:S04]  /*15ff0*/  IADD3 R10, R28, -0x80, R10 ;  /* 0xffffff801c0a7810 */ /* 0x008fc80007ffe00a */
        /* <DEDUP_REMOVED lines=9> */
[----:B------:R-:W3:Y:S01]  /*16090*/  @P0 LDC R15, c[0x0][0xcec] ;  /* 0x00033b00ff0f0b82 */ /* 0x000ee20000000800 */
[----:B------:R-:W-:Y:S01]  /*160a0*/  IMAD R7, R26, UR5, R7 ;  /* 0x000000051a077c24 */ /* 0x000fe2000f8e0207 */
[----:B------:R-:W-:-:S03]  /*160b0*/  ULDC.64 UR4, c[0x0][0xc98] ;  /* 0x0003260000047ab9 */ /* 0x000fc60000000a00 */
[----:B------:R-:W-:-:S03]  /*160c0*/  IMAD.IADD R5, R5, 0x1, R7 ;  /* 0x0000000105057824 */ /* 0x000fc600078e0207 */
[----:B------:R-:W4:Y:S01]  /*160d0*/  @P0 LDC R21, c[0x0][0xcf0] ;  /* 0x00033c00ff150b82 */ /* 0x000f220000000800 */
[----:B------:R-:W-:-:S04]  /*160e0*/  IMAD.WIDE.U32 R4, R13, UR4, R4 ;  /* 0x000000040d047c25 */ /* 0x000fc8000f8e0004 */
[----:B---3--:R-:W-:-:S05]  /*160f0*/  @P0 IMAD.HI.U32 R6, R10, R15, RZ ;  /* 0x0000000f0a060227 */ /* 0x008fca00078e00ff */
[----:B----4-:R-:W-:Y:S01]  /*16100*/  @P0 SHF.R.U32.HI R3, RZ, R21, R6 ;  /* 0x00000015ff030219 */ /* 0x010fe20000011606 */
[----:B------:R-:W-:-:S03]  /*16110*/  IMAD R6, R14, UR4, RZ ;  /* 0x000000040e067c24 */ /* 0x000fc6000f8e02ff */
[----:B------:R-:W-:Y:S01]  /*16120*/  IADD3 R4, P0, R3, R4, RZ ;  /* 0x0000000403047210 */ /* 0x000fe20007f1e0ff */
[--C-:B------:R-:W-:Y:S02]  /*16130*/  IMAD.MOV R7, RZ, RZ, -R3.reuse ;  /* 0x000000ffff077224 */ /* 0x100fe400078e0a03 */
        /* <DEDUP_REMOVED lines=15> */
.L_x_15279:
[----:B------:R-:W-:Y:S05]  /*16230*/  BSYNC B1 ;  /* 0x0000000000017941 */ /* 0x000fea0003800000 */
.L_x_15278:
[----:B------:R-:W4:Y:S01]  /*16240*/  @P2 LDC R9, c[0x0][0xcf0] ;  /* 0x00033c00ff092b82 */ /* 0x000f220000000800 */
[----:B------:R-:W-:Y:S01]  /*16250*/  ULDC.64 UR4, c[0x0][0xba0] ;  /* 0x0002e80000047ab9 */ /* 0x000fe20000000a00 */
[----:B------:R-:W-:Y:S01]  /*16260*/  SHF.R.S32.HI R20, RZ, 0x3, R20 ;  /* 0x00000003ff147819 */ /* 0x000fe20000011414 */
[----:B---3--:R-:W-:Y:S02]  /*16270*/  IMAD R3, R11, UR4, RZ ;  /* 0x000000040b037c24 */ /* 0x008fe4000f8e02ff */
[----:B------:R-:W-:Y:S02]  /*16280*/  IMAD.IADD R11, R29, 0x1, -R24 ;  /* 0x000000011d0b7824 */ /* 0x000fe400078e0a18 */
[C---:B------:R-:W-:Y:S02]  /*16290*/  IMAD R3, R0.reuse, UR5, R3 ;  /* 0x0000000500037c24 */ /* 0x040fe4000f8e0203 */
[----:B------:R-:W-:Y:S01]  /*162a0*/  IMAD.WIDE.U32 R4, R0, UR4, RZ ;  /* 0x0000000400047c25 */ /* 0x000fe2000f8e00ff */
[----:B------:R-:W-:Y:S01]  /*162b0*/  LEA R6, R11, R20, 0x5 ;  /* 0x000000140b067211 */ /* 0x000fe200078e28ff */
[----:B------:R-:W-:-:S02]  /*162c0*/  ULDC.64 UR4, c[0x0][0xbe8] ;  /* 0x0002fa0000047ab9 */ /* 0x000fc40000000a00 */
[----:B------:R-:W-:Y:S02]  /*162d0*/  IMAD R0, R12, UR4, RZ ;  /* 0x000000040c007c24 */ /* 0x000fe4000f8e02ff */
[----:B------:R-:W-:Y:S02]  /*162e0*/  IMAD.IADD R10, R28, 0x1, R6 ;  /* 0x000000011c0a7824 */ /* 0x000fe400078e0206 */
[----:B------:R-:W-:Y:S02]  /*162f0*/  IMAD.IADD R5, R5, 0x1, R3 ;  /* 0x0000000105057824 */ /* 0x000fe400078e0203 */
[----:B------:R-:W-:Y:S02]  /*16300*/  IMAD R7, R26, UR5, R0 ;  /* 0x000000051a077c24 */ /* 0x000fe4000f8e0200 */
[----:B0-----:R-:W-:-:S04]  /*16310*/  @P2 IMAD.HI.U32 R0, R10, R27, RZ ;  /* 0x0000001b0a002227 */ /* 0x001fc800078e00ff */
[----:B------:R-:W-:Y:S01]  /*16320*/  IMAD.WIDE.U32 R4, R26, UR4, R4 ;  /* 0x000000041a047c25 */ /* 0x000fe2000f8e0004 */
[----:B------:R-:W-:-:S03]  /*16330*/  ULDC.64 UR4, c[0x0][0xbf0] ;  /* 0x0002fc0000047ab9 */ /* 0x000fc60000000a00 */
[----:B------:R-:W-:Y:S01]  /*16340*/  IMAD.MOV.U32 R3, RZ, RZ, R10 ;  /* 0x000000ffff037224 */ /* 0x000fe200078e000a */
[----:B----4-:R-:W-:Y:S01]  /*16350*/  @P2 SHF.R.U32.HI R3, RZ, R9, R0 ;  /* 0x00000009ff032219 */ /* 0x010fe20000011600 */
[----:B------:R-:W-:Y:S02]  /*16360*/  IMAD.IADD R5, R5, 0x1, R7 ;  /* 0x0000000105057824 */ /* 0x000fe400078e0207 */
[----:B------:R-:W-:Y:S01]  /*16370*/  IMAD R6, R14, UR4, RZ ;  /* 0x000000040e067c24 */ /* 0x000fe2000f8e02ff */
[--C-:B------:R-:W-:Y:S01]  /*16380*/  SHF.R.S32.HI R0, RZ, 0x1f, R3.reuse ;  /* 0x0000001fff007819 */ /* 0x100fe20000011403 */
[----:B------:R-:W-:Y:S02]  /*16390*/  IMAD.MOV R7, RZ, RZ, -R3 ;  /* 0x000000ffff077224 */ /* 0x000fe400078e0a03 */
[C---:B------:R-:W-:Y:S02]  /*163a0*/  IMAD R9, R13.reuse, UR5, R6 ;  /* 0x000000050d097c24 */ /* 0x040fe4000f8e0206 */
[----:B------:R-:W-:Y:S01]  /*163b0*/  IMAD.WIDE.U32 R4, R13, UR4, R4 ;  /* 0x000000040d047c25 */ /* 0x000fe2000f8e0004 */
[----:B------:R-:W-:-:S03]  /*163c0*/  ULDC.64 UR4, c[0x0][0xbe0] ;  /* 0x0002f80000047ab9 */ /* 0x000fc60000000a00 */
[----:B------:R-:W-:Y:S01]  /*163d0*/  IMAD R7, R25, R7, R10 ;  /* 0x0000000719077224 */ /* 0x000fe200078e020a */
[----:B------:R-:W-:Y:S01]  /*163e0*/  IADD3 R5, R5, R9, RZ ;  /* 0x0000000905057210 */ /* 0x000fe20007ffe0ff */
[----:B------:R-:W-:-:S03]  /*163f0*/  IMAD R6, R0, UR4, RZ ;  /* 0x0000000400067c24 */ /* 0x000fc6000f8e02ff */
        /* <DEDUP_REMOVED lines=9> */
[----:B------:R-:W-:Y:S02]  /*16490*/  IMAD.SHL.U32 R9, R11, 0x8, RZ ;  /* 0x000000080b097824 */ /* 0x000fe400078e00ff */
[----:B------:R-:W-:Y:S01]  /*164a0*/  IMAD.IADD R5, R5, 0x1, R3 ;  /* 0x0000000105057824 */ /* 0x000fe200078e0203 */
[C---:B------:R-:W-:Y:S01]  /*164b0*/  LEA R3, P0, R4.reuse, UR4, 0x1 ;  /* 0x0000000404037c11 */ /* 0x040fe2000f8008ff */
[C---:B------:R-:W-:Y:S01]  /*164c0*/  VIADD R27, R9.reuse, 0x80 ;  /* 0x00000080091b7836 */ /* 0x040fe20000000000 */
[----:B------:R-:W-:Y:S01]  /*164d0*/  UMOV UR4, 0xffffffff ;  /* 0xffffffff00047882 */ /* 0x000fe20000000000 */
[C---:B------:R-:W-:Y:S01]  /*164e0*/  VIADD R29, R9.reuse, 0x40 ;  /* 0x00000040091d7836 */ /* 0x040fe20000000000 */
[----:B------:R-:W-:Y:S02]  /*164f0*/  IADD3 R21, R9, 0xc0, RZ ;  /* 0x000000c009157810 */ /* 0x000fe40007ffe0ff */
[----:B------:R-:W-:Y:S02]  /*16500*/  LEA.HI.X R4, R4, UR5, R5, 0x1, P0 ;  /* 0x0000000504047c11 */ /* 0x000fe400080f0c05 */
[----:B------:R-:W-:-:S02]  /*16510*/  SHF.R.S32.HI R10, RZ, 0x1f, R9 ;  /* 0x0000001fff0a7819 */ /* 0x000fc40000011409 */
[----:B------:R-:W-:Y:S02]  /*16520*/  SHF.R.S32.HI R6, RZ, 0x1f, R27 ;  /* 0x0000001fff067819 */ /* 0x000fe4000001141b */
[----:B------:R-:W-:Y:S02]  /*16530*/  SHF.R.S32.HI R24, RZ, 0x1f, R29 ;  /* 0x0000001fff187819 */ /* 0x000fe4000001141d */
[----:B------:R-:W-:Y:S01]  /*16540*/  SHF.R.S32.HI R26, RZ, 0x1f, R21 ;  /* 0x0000001fff1a7819 */ /* 0x000fe20000011415 */
[----:B------:R-:W-:Y:S06]  /*16550*/  BRA.DIV UR4, `(.L_x_15280) ;  /* 0x0000009604147947 */ /* 0x000fec000b800000 */
[----:B------:R0:W3:Y:S04]  /*16560*/  SHFL.IDX PT, R0, R4, RZ, 0x181f ;  /* 0x00181fff04007589 */ /* 0x0000e800000e0000 */
[----:B------:R0:W4:Y:S02]  /*16570*/  SHFL.IDX PT, R14, R3, RZ, 0x181f ;  /* 0x00181fff030e7589 */ /* 0x00012400000e0000 */
.L_x_15475:
        /* <DEDUP_REMOVED lines=22> */
.L_x_15282:
[----:B------:R-:W-:Y:S05]  /*166e0*/  BSYNC B1 ;  /* 0x0000000000017941 */ /* 0x000fea0003800000 */
.L_x_15281:
[----:B------:R-:W-:-:S03]  /*166f0*/  UMOV UR4, 0xffffffff ;  /* 0xffffffff00047882 */ /* 0x000fc60000000000 */
[----:B------:R-:W-:Y:S05]  /*16700*/  BRA.DIV UR4, `(.L_x_15283) ;  /* 0x0000009204dc7947 */ /* 0x000fea000b800000 */
[----:B---3--:R3:W0:Y:S04]  /*16710*/  SHFL.IDX PT, R0, R4, 0x1, 0x181f ;  /* 0x00381f0004007f89 */ /* 0x00862800000e0000 */
[----:B----4-:R3:W4:Y:S02]  /*16720*/  SHFL.IDX PT, R14, R3, 0x1, 0x181f ;  /* 0x00381f00030e7f89 */ /* 0x01072400000e0000 */
.L_x_15479:
        /* <DEDUP_REMOVED lines=21> */
.L_x_15285:
[----:B------:R-:W-:Y:S05]  /*16880*/  BSYNC B1 ;  /* 0x0000000000017941 */ /* 0x000fea0003800000 */
.L_x_15284:
[----:B------:R-:W-:-:S03]  /*16890*/  UMOV UR4, 0xffffffff ;  /* 0xffffffff00047882 */ /* 0x000fc60000000000 */
[----:B------:R-:W-:Y:S05]  /*168a0*/  BRA.DIV UR4, `(.L_x_15286) ;  /* 0x0000009204bc7947 */ /* 0x000fea000b800000 */
[----:B0-----:R0:W0:Y:S04]  /*168b0*/  SHFL.IDX PT, R0, R4, 0x2, 0x181f ;  /* 0x00581f0004007f89 */ /* 0x00102800000e0000 */
[----:B----4-:R4:W0:Y:S02]  /*168c0*/  SHFL.IDX PT, R14, R3, 0x2, 0x181f ;  /* 0x00581f00030e7f89 */ /* 0x01082400000e0000 */
.L_x_15483:
        /* <DEDUP_REMOVED lines=21> */
.L_x_15288:
[----:B------:R-:W-:Y:S05]  /*16a20*/  BSYNC B1 ;  /* 0x0000000000017941 */ /* 0x000fea0003800000 */
.L_x_15287:
[----:B------:R-:W-:-:S03]  /*16a30*/  UMOV UR4, 0xffffffff ;  /* 0xffffffff00047882 */ /* 0x000fc60000000000 */
[----:B------:R-:W-:Y:S05]  /*16a40*/  BRA.DIV UR4, `(.L_x_15289) ;  /* 0x00000092049c7947 */ /* 0x000fea000b800000 */
[----:B0-----:R0:W0:Y:S04]  /*16a50*/  SHFL.IDX PT, R0, R4, 0x3, 0x181f ;  /* 0x00781f0004007f89 */ /* 0x00102800000e0000 */
[----:B------:R0:W0:Y:S02]  /*16a60*/  SHFL.IDX PT, R14, R3, 0x3, 0x181f ;  /* 0x00781f00030e7f89 */ /* 0x00002400000e0000 */
.L_x_15487:
[----:B0--34-:R-:W-:-:S05]  /*16a70*/  VIADD R3, R7, 0x60 ;  /* 0x0000006007037836 */ /* 0x019fca0000000000 */
        /* <DEDUP_REMOVED lines=19> */
.L_x_15276:
[----:B------:R-:W-:Y:S05]  /*16bb0*/  BSYNC B0 ;  /* 0x0000000000007941 */ /* 0x000fea0003800000 */
.L_x_15267:
[----:B------:R-:W-:Y:S02]  /*16bc0*/  ULDC UR4, c[0x0][0xd3c] ;  /* 0x00034f0000047ab9 */ /* 0x000fe40000000800 */
[----:B--2---:R-:W-:-:S13]  /*16bd0*/  ISETP.GE.AND P0, PT, R103, UR4, PT ;  /* 0x0000000467007c0c */ /* 0x004fda000bf06270 */
[----:B------:R-:W-:Y:S05]  /*16be0*/  @!P0 BRA `(.L_x_15290) ;  /* 0xfffffea400248947 */ /* 0x000fea000383ffff */
[----:B------:R-:W-:Y:S05]  /*16bf0*/  BRA `(.L_x_15132) ;  /* 0x0000007800407947 */ /* 0x000fea0003800000 */
.L_x_15130:
        /* <DEDUP_REMOVED lines=18> */
.L_x_15291:
        /* <DEDUP_REMOVED lines=41> */
.L_x_15297:
        /* <DEDUP_REMOVED lines=12> */
.L_x_15296:
[----:B------:R-:W-:Y:S05]  /*17070*/  BSYNC B0 ;  /* 0x0000000000007941 */ /* 0x000fea0003800000 */
.L_x_15295:
        /* <DEDUP_REMOVED lines=20> */
.L_x_15293:
        /* <DEDUP_REMOVED lines=20> */
.L_x_15298:
        /* <DEDUP_REMOVED lines=24> */
[----:B------:R-:W-:-:S03]  /*17480*/  IMAD.MOV R2, RZ, RZ, -R2 ;  /* 0x000000ffff027224 */ /* 0x000fc600078e0a02 */
[----:B------:R-:W-:Y:S01]  /*17490*/  IADD3 R8, -R13, RZ, RZ ;  /* 0x000000ff0d087210 */ /* 0x000fe20007ffe1ff */
[----:B------:R-:W-:Y:S02]  /*174a0*/  IMAD R6, R6, R2, R9 ;  /* 0x0000000206067224 */ /* 0x000fe400078e0209 */
[----:B------:R-:W-:Y:S01]  /*174b0*/  IMAD.MOV.U32 R2, RZ, RZ, RZ ;  /* 0x000000ffff027224 */ /* 0x000fe200078e00ff */
[----:B------:R-:W-:Y:S02]  /*174c0*/  VIADDMNMX R15, R8, UR5, R7, PT ;  /* 0x00000005080f7c46 */ /* 0x000fe4000b800107 */
[----:B------:R-:W-:Y:S02]  /*174d0*/  IABS R11, R6 ;  /* 0x00000006000b7213 */ /* 0x000fe40000000000 */
[----:B------:R-:W-:Y:S02]  /*174e0*/  IABS R8, R15 ;  /* 0x0000000f00087213 */ /* 0x000fe40000000000 */
[----:B------:R-:W-:-:S02]  /*174f0*/  IADD3 R18, -R15, RZ, RZ ;  /* 0x000000ff0f127210 */ /* 0x000fc40007ffe1ff */
        /* <DEDUP_REMOVED lines=27> */
.L_x_15294:
[----:B------:R-:W-:Y:S02]  /*176b0*/  IMAD.MOV.U32 R17, RZ, RZ, RZ ;  /* 0x000000ffff117224 */ /* 0x000fe400078e00ff */
[----:B------:R-:W-:Y:S02]  /*176c0*/  IMAD.U32 R16, RZ, RZ, UR6 ;  /* 0x00000006ff107e24 */ /* 0x000fe4000f8e00ff */
[----:B------:R-:W-:-:S07]  /*176d0*/  IMAD.MOV.U32 R18, RZ, RZ, RZ ;  /* 0x000000ffff127224 */ /* 0x000fce00078e00ff */
.L_x_15299:
[----:B------:R-:W-:-:S13]  /*176e0*/  ISETP.NE.AND P0, PT, R5, RZ, PT ;  /* 0x000000ff0500720c */ /* 0x000fda0003f05270 */
[----:B------:R-:W0:Y:S01]  /*176f0*/  @!P0 S2R R3, SR_CgaCtaId ;  /* 0x0000000000038919 */ /* 0x000e220000008800 */
[----:B------:R-:W-:-:S04]  /*17700*/  @!P0 MOV R2, 0x400 ;  /* 0x0000040000028802 */ /* 0x000fc80000000f00 */
[----:B0-----:R-:W-:-:S05]  /*17710*/  @!P0 LEA R2, R3, R2, 0x18 ;  /* 0x0000000203028211 */ /* 0x001fca00078ec0ff */
[----:B------:R2:W-:Y:S01]  /*17720*/  @!P0 STS.128 [R2+0x324d0], R16 ;  /* 0x0324d01002008388 */ /* 0x0005e20000000c00 */
[----:B------:R-:W-:Y:S06]  /*17730*/  BAR.ARV 0x5, 0x180 ;  /* 0x0146000000007b1d */ /* 0x000fec0000002000 */
.L_x_15292:
[----:B------:R3:W-:Y:S01]  /*17740*/  STL [R1+0x3c], RZ ;  /* 0x00003cff01007387 */ /* 0x0007e20000100800 */
[----:B------:R-:W-:Y:S01]  /*17750*/  ULDC UR4, c[0x0][0xd3c] ;  /* 0x00034f0000047ab9 */ /* 0x000fe20000000800 */
[----:B------:R-:W-:Y:S01]  /*17760*/  IMAD.MOV.U32 R26, RZ, RZ, 0x1 ;  /* 0x00000001ff1a7424 */ /* 0x000fe200078e00ff */
[----:B-1----:R-:W-:Y:S02]  /*17770*/  ISETP.GE.AND P0, PT, R19, UR4, PT ;  /* 0x0000000413007c0c */ /* 0x002fe4000bf06270 */
[----:B------:R-:W-:-:S11]  /*17780*/  MOV R24, RZ ;  /* 0x000000ff00187202 */ /* 0x000fd60000000f00 */
[----:B---3--:R-:W-:Y:S05]  /*17790*/  @P0 BRA `(.L_x_15300) ;  /* 0x00000068007c0947 */ /* 0x008fea0003800000 */
[----:B------:R-:W1:Y:S01]  /*177a0*/  S2UR UR5, SR_CgaCtaId ;  /* 0x00000000000579c3 */ /* 0x000e620000008800 */
[----:B------:R3:W-:Y:S01]  /*177b0*/  STL [R1+0x3c], RZ ;  /* 0x00003cff01007387 */ /* 0x0007e20000100800 */
[C---:B--2---:R-:W-:Y:S01]  /*177c0*/  IMAD.SHL.U32 R2, R0.reuse, 0x8, RZ ;  /* 0x0000000800027824 */ /* 0x044fe200078e00ff */
[----:B------:R-:W-:Y:S01]  /*177d0*/  LOP3.LUT R4, R0, 0x7f, RZ, 0xc0, !PT ;  /* 0x0000007f00047812 */ /* 0x000fe200078ec0ff */
[----:B------:R-:W-:Y:S01]  /*177e0*/  UMOV UR4, 0x400 ;  /* 0x0000040000047882 */ /* 0x000fe20000000000 */
[----:B------:R-:W-:Y:S01]  /*177f0*/  BSSY B8, `(.L_x_15300) ;  /* 0x0000699000087945 */ /* 0x000fe20003800000 */
[----:B------:R-:W-:Y:S01]  /*17800*/  IMAD.MOV.U32 R27, RZ, RZ, 0x1 ;  /* 0x00000001ff1b7424 */ /* 0x000fe200078e00ff */
[----:B0-----:R-:W-:Y:S01]  /*17810*/  LOP3.LUT R3, R2, 0x1f8, RZ, 0xc0, !PT ;  /* 0x000001f802037812 */ /* 0x001fe200078ec0ff */
[----:B------:R-:W-:Y:S01]  /*17820*/  IMAD.SHL.U32 R32, R4, 0x8, RZ ;  /* 0x0000000804207824 */ /* 0x000fe200078e00ff */
[----:B------:R-:W-:Y:S01]  /*17830*/  LOP3.LUT R2, R2, 0x38, RZ, 0xc0, !PT ;  /* 0x0000003802027812 */ /* 0x000fe200078ec0ff */
[----:B------:R-:W-:Y:S01]  /*17840*/  IMAD.MOV.U32 R23, RZ, RZ, RZ ;  /* 0x000000ffff177224 */ /* 0x000fe200078e00ff */
[----:B------:R-:W-:Y:S01]  /*17850*/  LOP3.LUT R3, R3, 0x38, R0, 0x78, !PT ;  /* 0x0000003803037812 */ /* 0x000fe200078e7800 */
[----:B------:R-:W-:Y:S01]  /*17860*/  IMAD.SHL.U32 R0, R0, 0x10, RZ ;  /* 0x0000001000007824 */ /* 0x000fe200078e00ff */
[----:B------:R-:W-:Y:S01]  /*17870*/  MOV R24, RZ ;  /* 0x000000ff00187202 */ /* 0x000fe20000000f00 */
        /* <DEDUP_REMOVED lines=10> */
[----:B------:R-:W-:-:S05]  /*17920*/  LOP3.LUT R0, R2, 0xc0, RZ, 0xfc, !PT ;  /* 0x000000c002007812 */ /* 0x000fca00078efcff */
[----:B------:R-:W-:-:S04]  /*17930*/  IMAD.U32 R22, RZ, RZ, UR4 ;  /* 0x00000004ff167e24 */ /* 0x000fc8000f8e00ff */
[----:B---3--:R-:W-:-:S07]  /*17940*/  IMAD R25, R32, 0x2, R22 ;  /* 0x0000000220197824 */ /* 0x008fce00078e0216 */
.L_x_15405:
[----:B------:R-:W0:Y:S02]  /*17950*/  LDC.64 R2, c[0x0][0xd88] ;  /* 0x00036200ff027b82 */ /* 0x000e240000000a00 */
[----:B0-----:R-:W-:-:S05]  /*17960*/  IMAD.WIDE R2, R19, 0x4, R2 ;  /* 0x0000000413027825 */ /* 0x001fca00078e0202 */
        /* <DEDUP_REMOVED lines=9> */
[----:B------:R-:W-:Y:S02]  /*17a00*/  ISETP.NE.AND.EX P2, PT, RZ, UR9, PT, P2 ;  /* 0x00000009ff007c0c */ /* 0x000fe4000bf45320 */
[----:B------:R-:W-:Y:S02]  /*17a10*/  MOV R36, RZ ;  /* 0x000000ff00247202 */ /* 0x000fe40000000f00 */
[----:B--2---:R-:W-:-:S03]  /*17a20*/  SHF.R.S32.HI R0, RZ, 0x1f, R35 ;  /* 0x0000001fff007819 */ /* 0x004fc60000011423 */
        /* <DEDUP_REMOVED lines=12> */
[C---:B------:R-:W-:Y:S02]  /*17af0*/  IADD3 R4, P4, R28.reuse, UR6, RZ ;  /* 0x000000061c047c10 */ /* 0x040fe4000ff9e0ff */
[----:B-1----:R-:W-:Y:S01]  /*17b00*/  IADD3 R2, P3, R28, UR4, RZ ;  /* 0x000000041c027c10 */ /* 0x002fe2000ff7e0ff */
[----:B------:R-:W-:Y:S01]  /*17b10*/  ULDC UR4, c[0x0][0x288] ;  /* 0x0000a20000047ab9 */ /* 0x000fe20000000800 */
[----:B------:R-:W-:-:S02]  /*17b20*/  IADD3.X R5, R29, UR7, RZ, P4, !PT ;  /* 0x000000071d057c10 */ /* 0x000fc4000a7fe4ff */
[C---:B------:R-:W-:Y:S02]  /*17b30*/  IADD3.X R3, R29.reuse, UR5, RZ, P3, !PT ;  /* 0x000000051d037c10 */ /* 0x040fe40009ffe4ff */
[----:B---3--:R-:W-:Y:S01]  /*17b40*/  @P2 IADD3 R6, P3, R28, UR8, RZ ;  /* 0x000000081c062c10 */ /* 0x008fe2000ff7e0ff */
        /* <DEDUP_REMOVED lines=20> */
[----:B0-----:R-:W2:Y:S02]  /*17c90*/  LDG.E R8, desc[UR40][R2.64+0x4] ;  /* 0x0000042802087981 */ /* 0x001ea4000c1e1900 */
[----:B--2---:R-:W-:-:S05]  /*17ca0*/  IADD3 R10, -R9, R8, RZ ;  /* 0x00000008090a7210 */ /* 0x004fca0007ffe1ff */
[----:B------:R1:W-:Y:S02]  /*17cb0*/  STL [R1+0x4], R10 ;  /* 0x0000040a01007387 */ /* 0x0003e40000100800 */
.L_x_15301:
        /* <DEDUP_REMOVED lines=9> */
.L_x_15302:
        /* <DEDUP_REMOVED lines=9> */
.L_x_15303:
[----:B--2---:R-:W2:Y:S01]  /*17de0*/  @P1 LDG.E R2, desc[UR40][R4.64] ;  /* 0x0000002804021981 */ /* 0x004ea2000c1e1900 */
[----:B------:R-:W3:Y:S03]  /*17df0*/  LDC R3, c[0x0][0x448] ;  /* 0x00011200ff037b82 */ /* 0x000ee60000000800 */
[----:B------:R-:W2:Y:S01]  /*17e00*/  @P1 LDG.E R9, desc[UR40][R4.64+0x4] ;  /* 0x0000042804091981 */ /* 0x000ea2000c1e1900 */
[----:B-----5:R-:W-:Y:S01]  /*17e10*/  IADD3 R7, -R33, R7, RZ ;  /* 0x0000000721077210 */ /* 0x020fe20007ffe1ff */
[----:B------:R-:W-:Y:S01]  /*17e20*/  BSSY B0, `(.L_x_15304) ;  /* 0x0000143000007945 */ /* 0x000fe20003800000 */
[----:B---3--:R-:W-:-:S13]  /*17e30*/  ISETP.NE.AND P0, PT, R3, 0x1, PT ;  /* 0x000000010300780c */ /* 0x008fda0003f05270 */
[----:B0-----:R-:W0:Y:S08]  /*17e40*/  @P0 LDC R8, c[0x0][0x44c] ;  /* 0x00011300ff080b82 */ /* 0x001e300000000800 */
[----:B------:R-:W3:Y:S01]  /*17e50*/  @P0 LDC R3, c[0x0][0x450] ;  /* 0x00011400ff030b82 */ /* 0x000ee20000000800 */
[----:B--2---:R-:W-:Y:S02]  /*17e60*/  @P1 IMAD.IADD R6, R9, 0x1, -R2 ;  /* 0x0000000109061824 */ /* 0x004fe400078e0a02 */
[----:B------:R-:W-:-:S02]  /*17e70*/  IMAD.SHL.U32 R2, R17, 0x80, RZ ;  /* 0x0000008011027824 */ /* 0x000fc400078e00ff */
[----:B------:R-:W-:Y:S02]  /*17e80*/  IMAD.IADD R30, R7, 0x1, R6 ;  /* 0x00000001071e7824 */ /* 0x000fe400078e0206 */
[----:B------:R-:W-:-:S04]  /*17e90*/  VIADD R2, R2, 0x7f ;  /* 0x0000007f02027836 */ /* 0x000fc80000000000 */
[----:B0-----:R-:W-:-:S05]  /*17ea0*/  @P0 IMAD.HI.U32 R8, R2, R8, RZ ;  /* 0x0000000802080227 */ /* 0x001fca00078e00ff */
[----:B---3--:R-:W-:Y:S01]  /*17eb0*/  @P0 SHF.R.U32.HI R2, RZ, R3, R8 ;  /* 0x00000003ff020219 */ /* 0x008fe20000011608 */
[----:B------:R-:W-:-:S04]  /*17ec0*/  VIADD R3, R30, 0x5f ;  /* 0x0000005f1e037836 */ /* 0x000fc80000000000 */
        /* <DEDUP_REMOVED lines=9> */
[--C-:B------:R-:W-:Y:S02]  /*17f60*/  IMAD R3, R2, 0x60, -R7.reuse ;  /* 0x0000006002037824 */ /* 0x100fe400078e0a07 */
[----:B------:R-:W-:-:S03]  /*17f70*/  IMAD.MOV R7, RZ, RZ, -R7 ;  /* 0x000000ffff077224 */ /* 0x000fc600078e0a07 */
[----:B------:R-:W-:Y:S02]  /*17f80*/  VIMNMX R6, R3, R6, PT ;  /* 0x0000000603067248 */ /* 0x000fe40003fe0100 */
[----:B------:R-:W-:-:S04]  /*17f90*/  VIMNMX R7, RZ, R7, !PT ;  /* 0x00000007ff077248 */ /* 0x000fc80007fe0100 */
        /* <DEDUP_REMOVED lines=18> */
.L_x_15490:
[----:B--2---:R-:W-:Y:S02]  /*180c0*/  ISETP.NE.AND P0, PT, R14, RZ, PT ;  /* 0x000000ff0e00720c */ /* 0x004fe40003f05270 */
[----:B------:R-:W-:-:S11]  /*180d0*/  PLOP3.LUT P6, PT, PT, PT, PT, 0x8, 0x0 ;  /* 0x000000000000781c */ /* 0x000fd60003fce170 */
[----:B------:R-:W-:Y:S05]  /*180e0*/  @P0 BRA `(.L_x_15307) ;  /* 0x00000000000c0947 */ /* 0x000fea0003800000 */
[----:B------:R-:W-:-:S03]  /*180f0*/  UMOV UR4, 0xffffffff ;  /* 0xffffffff00047882 */ /* 0x000fc60000000000 */
[----:B------:R-:W-:Y:S05]  /*18100*/  BRA.DIV UR4, `(.L_x_15308) ;  /* 0x0000007e04687947 */ /* 0x000fea000b800000 */
[----:B------:R-:W-:-:S13]  /*18110*/  ELECT P6, URZ, PT ;  /* 0x00000000003f782f */ /* 0x000fda00038c0000 */
.L_x_15307:
        /* <DEDUP_REMOVED lines=9> */
.L_x_15493:
[----:B------:R-:W-:Y:S05]  /*181b0*/  BSYNC B1 ;  /* 0x0000000000017941 */ /* 0x000fea0003800000 */
.L_x_15309:
        /* <DEDUP_REMOVED lines=10> */
.L_x_15494:
[----:B------:R-:W-:Y:S05]  /*18260*/  BSYNC B2 ;  /* 0x0000000000027941 */ /* 0x000fea0003800000 */
.L_x_15313:
        /* <DEDUP_REMOVED lines=9> */
.L_x_15316:
[----:B------:R-:W-:Y:S05]  /*18300*/  BSYNC B2 ;  /* 0x0000000000027941 */ /* 0x000fea0003800000 */
.L_x_15315:
[----:B------:R-:W-:Y:S01]  /*18310*/  IMAD.MOV.U32 R14, RZ, RZ, RZ ;  /* 0x000000ffff0e7224 */ /* 0x000fe200078e00ff */
[----:B------:R-:W-:Y:S01]  /*18320*/  UIADD3 UR4, UP0, UR42, 0x570, URZ ;  /* 0x000005702a047890 */ /* 0x000fe2000ff1e03f */
[----:B------:R-:W-:Y:S01]  /*18330*/  IMAD R9, R2, 0x60, R0 ;  /* 0x0000006002097824 */ /* 0x000fe200078e0200 */
[----:B------:R-:W-:Y:S01]  /*18340*/  PLOP3.LUT P0, PT, PT, PT, PT, 0x80, 0x0 ;  /* 0x000000000000781c */ /* 0x000fe20003f0f070 */
[----:B-1----:R-:W-:Y:S01]  /*18350*/  IMAD R10, R23, 0x3000, R22 ;  /* 0x00003000170a7824 */ /* 0x002fe200078e0216 */
[----:B------:R-:W-:Y:S01]  /*18360*/  R2UR UR10, R14 ;  /* 0x000000000e0a72ca */ /* 0x000fe200000e0000 */
[----:B------:R-:W-:Y:S01]  /*18370*/  VIADD R11, R3, 0x32490 ;  /* 0x00032490030b7836 */ /* 0x000fe20000000000 */
[----:B------:R-:W-:Y:S01]  /*18380*/  IADD3 R9, R9, -0x60, RZ ;  /* 0xffffffa009097810 */ /* 0x000fe20007ffe0ff */
[----:B------:R-:W-:Y:S01]  /*18390*/  VIADD R10, R10, 0x1c400 ;  /* 0x0001c4000a0a7836 */ /* 0x000fe20000000000 */
[----:B------:R-:W-:Y:S01]  /*183a0*/  UIADD3.X UR5, URZ, UR43, URZ, UP0, !UPT ;  /* 0x0000002b3f057290 */ /* 0x000fe200087fe43f */
[----:B------:R-:W-:Y:S01]  /*183b0*/  UMOV UR6, 0x0 ;  /* 0x0000000000067882 */ /* 0x000fe20000000000 */
[----:B------:R-:W-:-:S10]  /*183c0*/  UMOV UR7, 0x12f00000 ;  /* 0x12f0000000077882 */ /* 0x000fd40000000000 */
.L_x_15317:
        /* <DEDUP_REMOVED lines=13> */
.L_x_15495:
[----:B------:R-:W-:Y:S05]  /*184a0*/  BSYNC B2 ;  /* 0x0000000000027941 */ /* 0x000fea0003800000 */
.L_x_15318:
        /* <DEDUP_REMOVED lines=11> */
.L_x_15321:
[----:B------:R-:W-:Y:S05]  /*18560*/  BSYNC B2 ;  /* 0x0000000000027941 */ /* 0x000fea0003800000 */
.L_x_15320:
        /* <DEDUP_REMOVED lines=9> */
.L_x_15322:
        /* <DEDUP_REMOVED lines=15> */
.L_x_15323:
        /* <DEDUP_REMOVED lines=15> */
.L_x_15324:
        /* <DEDUP_REMOVED lines=15> */
.L_x_15325:
        /* <DEDUP_REMOVED lines=10> */
.L_x_15312:
[----:B------:R-:W-:Y:S05]  /*18970*/  BSYNC B1 ;  /* 0x0000000000017941 */ /* 0x000fea0003800000 */
.L_x_15311:
        /* <DEDUP_REMOVED lines=9> */
.L_x_15341:
        /* <DEDUP_REMOVED lines=11> */
.L_x_15496:
[----:B------:R-:W-:Y:S05]  /*18ac0*/  BSYNC B2 ;  /* 0x0000000000027941 */ /* 0x000fea0003800000 */
.L_x_15328:
        /* <DEDUP_REMOVED lines=9> */
.L_x_15331:
[----:B------:R-:W-:Y:S05]  /*18b60*/  BSYNC B2 ;  /* 0x0000000000027941 */ /* 0x000fea0003800000 */
.L_x_15330:
        /* <DEDUP_REMOVED lines=11> */
.L_x_15332:
        /* <DEDUP_REMOVED lines=13> */
.L_x_15497:
[----:B------:R-:W-:Y:S05]  /*18cf0*/  BSYNC B2 ;  /* 0x0000000000027941 */ /* 0x000fea0003800000 */
.L_x_15333:
        /* <DEDUP_REMOVED lines=11> */
.L_x_15336:
[----:B------:R-:W-:Y:S05]  /*18db0*/  BSYNC B2 ;  /* 0x0000000000027941 */ /* 0x000fea0003800000 */
.L_x_15335:
        /* <DEDUP_REMOVED lines=9> */
.L_x_15337:
        /* <DEDUP_REMOVED lines=15> */
.L_x_15338:
        /* <DEDUP_REMOVED lines=15> */
.L_x_15339:
        /* <DEDUP_REMOVED lines=15> */
.L_x_15340:
        /* <DEDUP_REMOVED lines=10> */
.L_x_15327:
[----:B------:R-:W-:Y:S05]  /*191c0*/  BSYNC B1 ;  /* 0x0000000000017941 */ /* 0x000fea0003800000 */
.L_x_15326:
        /* <DEDUP_REMOVED lines=8> */
.L_x_15305:
[----:B------:R-:W-:Y:S05]  /*19250*/  BSYNC B0 ;  /* 0x0000000000007941 */ /* 0x000fea0003800000 */
.L_x_15304:
[----:B------:R-:W2:Y:S01]  /*19260*/  LDC R0, c[0x0][0x448] ;  /* 0x00011200ff007b82 */ /* 0x000ea20000000800 */
[----:B0-----:R-:W-:Y:S01]  /*19270*/  LEA R3, R17, 0x7f, 0x7 ;  /* 0x0000007f11037811 */ /* 0x001fe200078e38ff */
        /* <DEDUP_REMOVED lines=33> */
.L_x_15343:
        /* <DEDUP_REMOVED lines=14> */
[----:B-1----:R-:W-:-:S02]  /*19570*/  IMAD.U32 R10, RZ, RZ, UR4 ;  /* 0x00000004ff0a7e24 */ /* 0x002fc4000f8e00ff */
[----:B------:R-:W-:Y:S02]  /*19580*/  IMAD.U32 R11, RZ, RZ, UR5 ;  /* 0x00000005ff0b7e24 */ /* 0x000fe4000f8e00ff */
[----:B------:R-:W-:Y:S02]  /*19590*/  IMAD.MOV.U32 R12, RZ, RZ, 0x1 ;  /* 0x00000001ff0c7424 */ /* 0x000fe400078e00ff */
[----:B------:R-:W-:-:S07]  /*195a0*/  IMAD.MOV.U32 R13, RZ, RZ, RZ ;  /* 0x000000ffff0d7224 */ /* 0x000fce00078e00ff */
[----:B------:R-:W-:-:S07]  /*195b0*/  LEPC R20, `(.L_x_15346) ;  /* 0x000000001014794e */ /* 0x000fce0000000000 */
[----:B0-----:R-:W-:Y:S05]  /*195c0*/  CALL.ABS.NOINC R2 ;  /* 0x0000000002007343 */ /* 0x001fea0003c00000 */
.L_x_15346:
[----:B------:R-:W-:Y:S05]  /*195d0*/  BSYNC B6 ;  /* 0x0000000000067941 */ /* 0x000fea0003800000 */
.L_x_15345:
        /* <DEDUP_REMOVED lines=14> */
[----:B-1----:R-:W-:-:S02]  /*196c0*/  IMAD.U32 R10, RZ, RZ, UR4 ;  /* 0x00000004ff0a7e24 */ /* 0x002fc4000f8e00ff */
[----:B------:R-:W-:Y:S02]  /*196d0*/  IMAD.U32 R11, RZ, RZ, UR5 ;  /* 0x00000005ff0b7e24 */ /* 0x000fe4000f8e00ff */
[----:B------:R-:W-:Y:S02]  /*196e0*/  IMAD.MOV.U32 R8, RZ, RZ, 0x70 ;  /* 0x00000070ff087424 */ /* 0x000fe400078e00ff */
[----:B0-----:R-:W-:-:S07]  /*196f0*/  IMAD.MOV.U32 R12, RZ, RZ, 0x1 ;  /* 0x00000001ff0c7424 */ /* 0x001fce00078e00ff */
[----:B------:R-:W-:-:S07]  /*19700*/  LEPC R20, `(.L_x_15349) ;  /* 0x000000001014794e */ /* 0x000fce0000000000 */
[----:B--2---:R-:W-:Y:S05]  /*19710*/  CALL.ABS.NOINC R2 ;  /* 0x0000000002007343 */ /* 0x004fea0003c00000 */
.L_x_15349:
        /* <DEDUP_REMOVED lines=15> */
.L_x_15348:
[----:B------:R-:W-:Y:S05]  /*19810*/  BSYNC B6 ;  /* 0x0000000000067941 */ /* 0x000fea0003800000 */
.L_x_15347:
[----:B------:R-:W0:Y:S01]  /*19820*/  S2R R20, SR_TID.X ;  /* 0x0000000000147919 */ /* 0x000e220000002100 */
[----:B------:R-:W-:Y:S01]  /*19830*/  ULDC.64 UR4, c[0x0][0xaf0] ;  /* 0x0002bc0000047ab9 */ /* 0x000fe20000000a00 */
[----:B-1----:R-:W1:Y:S01]  /*19840*/  LDC R10, c[0x0][0x430] ;  /* 0x00010c00ff0a7b82 */ /* 0x002e620000000800 */
[----:B------:R-:W2:Y:S01]  /*19850*/  LDL R2, [R1+0x1c] ;  /* 0x00001c0001027983 */ /* 0x000ea20000100800 */
[----:B------:R-:W-:-:S04]  /*19860*/  ISETP.NE.U32.AND P0, PT, RZ, UR4, PT ;  /* 0x00000004ff007c0c */ /* 0x000fc8000bf05070 */
[----:B------:R-:W-:-:S13]  /*19870*/  ISETP.NE.AND.EX P0, PT, RZ, UR5, PT, P0 ;  /* 0x00000005ff007c0c */ /* 0x000fda000bf05300 */
[----:B------:R-:W-:Y:S01]  /*19880*/  @P0 IADD3 R28, P1, R28, UR4, RZ ;  /* 0x000000041c1c0c10 */ /* 0x000fe2000ff3e0ff */
[----:B------:R-:W3:Y:S01]  /*19890*/  S2R R11, SR_TID.X ;  /* 0x00000000000b7919 */ /* 0x000ee20000002100 */
[----:B------:R-:W-:Y:S02]  /*198a0*/  ULDC UR4, c[0x0][0x2f4] ;  /* 0x0000bd0000047ab9 */ /* 0x000fe40000000800 */
[----:B------:R-:W-:Y:S01]  /*198b0*/  @P0 IADD3.X R29, R29, UR5, RZ, P1, !PT ;  /* 0x000000051d1d0c10 */ /* 0x000fe20008ffe4ff */
[----:B------:R-:W4:Y:S01]  /*198c0*/  S2R R12, SR_TID.X ;  /* 0x00000000000c7919 */ /* 0x000f220000002100 */
[----:B------:R-:W-:-:S03]  /*198d0*/  ULDC UR5, c[0x0][0x320] ;  /* 0x0000c80000057ab9 */ /* 0x000fc60000000800 */
[----:B------:R-:W2:Y:S01]  /*198e0*/  @P0 LDG.E R31, desc[UR40][R28.64] ;  /* 0x000000281c1f0981 */ /* 0x000ea2000c1e1900 */
[----:B0-----:R-:W-:-:S04]  /*198f0*/  LOP3.LUT R20, R20, 0x7f, RZ, 0xc0, !PT ;  /* 0x0000007f14147812 */ /* 0x001fc800078ec0ff */
[----:B------:R-:W-:Y:S02]  /*19900*/  SHF.R.U32.HI R21, RZ, 0x3, R20 ;  /* 0x00000003ff157819 */ /* 0x000fe40000011614 */
[----:B------:R-:W0:Y:S02]  /*19910*/  S2R R20, SR_TID.X ;  /* 0x0000000000147919 */ /* 0x000e240000002100 */
[----:B0-----:R-:W-:-:S05]  /*19920*/  IMAD.SHL.U32 R20, R20, 0x10, RZ ;  /* 0x0000001014147824 */ /* 0x001fca00078e00ff */
[----:B------:R-:W-:Y:S02]  /*19930*/  LOP3.LUT R20, R21, 0x70, R20, 0xf8, !PT ;  /* 0x0000007015147812 */ /* 0x000fe400078ef814 */
[----:B------:R-:W2:Y:S01]  /*19940*/  LDL.LU R21, [R1] ;  /* 0x0000000001157983 */ /* 0x000ea20000300800 */
[----:B-1----:R-:W-:-:S13]  /*19950*/  ISETP.NE.AND P1, PT, R10, 0x1, PT ;  /* 0x000000010a00780c */ /* 0x002fda0003f25270 */
[----:B------:R-:W0:Y:S01]  /*19960*/  @P1 LDC R3, c[0x0][0x434] ;  /* 0x00010d00ff031b82 */ /* 0x000e220000000800 */
[----:B---3--:R-:W-:Y:S02]  /*19970*/  IMAD.SHL.U32 R11, R11, 0x8, RZ ;  /* 0x000000080b0b7824 */ /* 0x008fe400078e00ff */
[----:B----4-:R-:W-:-:S03]  /*19980*/  IMAD.SHL.U32 R12, R12, 0x8, RZ ;  /* 0x000000080c0c7824 */ /* 0x010fc600078e00ff */
[----:B------:R-:W-:Y:S02]  /*19990*/  LOP3.LUT R11, R11, 0x38, RZ, 0xc0, !PT ;  /* 0x000000380b0b7812 */ /* 0x000fe400078ec0ff */
[----:B------:R-:W-:-:S04]  /*199a0*/  LOP3.LUT R12, R12, 0x38, RZ, 0xc0, !PT ;  /* 0x000000380c0c7812 */ /* 0x000fc800078ec0ff */
[----:B------:R-:W-:-:S04]  /*199b0*/  LOP3.LUT R12, R12, 0x40, RZ, 0xfc, !PT ;  /* 0x000000400c0c7812 */ /* 0x000fc800078efcff */
[----:B------:R-:W-:Y:S01]  /*199c0*/  ISETP.GE.AND P4, PT, R12, UR5, PT ;  /* 0x000000050c007c0c */ /* 0x000fe2000bf86270 */
[----:B------:R-:W-:Y:S01]  /*199d0*/  IMAD.MOV.U32 R37, RZ, RZ, RZ ;  /* 0x000000ffff257224 */ /* 0x000fe200078e00ff */
[----:B------:R-:W-:-:S04]  /*199e0*/  LOP3.LUT R12, R11, 0x80, RZ, 0xfc, !PT ;  /* 0x000000800b0c7812 */ /* 0x000fc800078efcff */
[----:B------:R-:W-:Y:S01]  /*199f0*/  ISETP.GE.AND P3, PT, R12, UR5, PT ;  /* 0x000000050c007c0c */ /* 0x000fe2000bf66270 */
[----:B------:R-:W-:Y:S01]  /*19a00*/  UMOV UR6, 0xffffffff ;  /* 0xffffffff00067882 */ /* 0x000fe20000000000 */
[----:B--2---:R-:W-:Y:S02]  /*19a10*/  VIADD R0, R2, 0xffffffff ;  /* 0xffffffff02007836 */ /* 0x004fe40000000000 */
[----:B------:R-:W1:Y:S02]  /*19a20*/  @P1 LDC R2, c[0x0][0x438] ;  /* 0x00010e00ff021b82 */ /* 0x000e640000000800 */
[----:B------:R-:W-:-:S05]  /*19a30*/  IMAD R8, R0, 0x60, R20 ;  /* 0x0000006000087824 */ /* 0x000fca00078e0214 */
[C---:B------:R-:W-:Y:S02]  /*19a40*/  ISETP.GE.AND P0, PT, R8.reuse, R30, PT ;  /* 0x0000001e0800720c */ /* 0x040fe40003f06270 */
[----:B------:R-:W-:Y:S02]  /*19a50*/  IADD3 R8, R8, R33, RZ ;  /* 0x0000002108087210 */ /* 0x000fe40007ffe0ff */
[----:B------:R-:W-:-:S03]  /*19a60*/  ISETP.GT.U32.OR P0, PT, R20, 0x5f, P0 ;  /* 0x0000005f1400780c */ /* 0x000fc60000704470 */
[----:B0-----:R-:W-:-:S04]  /*19a70*/  @P1 IMAD.HI.U32 R3, R8, R3, RZ ;  /* 0x0000000308031227 */ /* 0x001fc800078e00ff */
[----:B------:R-:W-:Y:S01]  /*19a80*/  IMAD.MOV.U32 R9, RZ, RZ, R8 ;  /* 0x000000ffff097224 */ /* 0x000fe200078e0008 */
[----:B-1----:R-:W-:-:S05]  /*19a90*/  @P1 SHF.R.U32.HI R9, RZ, R2, R3 ;  /* 0x00000002ff091219 */ /* 0x002fca0000011603 */
[----:B------:R-:W0:Y:S08]  /*19aa0*/  @!P0 LDC.64 R4, c[0x0][0x418] ;  /* 0x00010600ff048b82 */ /* 0x000e300000000a00 */
[----:B------:R-:W1:Y:S01]  /*19ab0*/  @!P0 LDC.64 R2, c[0x0][0x428] ;  /* 0x00010a00ff028b82 */ /* 0x000e620000000a00 */
[--C-:B------:R-:W-:Y:S01]  /*19ac0*/  @!P0 SHF.R.S32.HI R7, RZ, 0x1f, R9.reuse ;  /* 0x0000001fff078819 */ /* 0x100fe20000011409 */
[----:B------:R-:W-:Y:S01]  /*19ad0*/  @!P0 IMAD.MOV.U32 R6, RZ, RZ, R9 ;  /* 0x000000ffff068224 */ /* 0x000fe200078e0009 */
[----:B------:R-:W-:-:S03]  /*19ae0*/  SHF.R.S32.HI R34, RZ, 0x1f, R31 ;  /* 0x0000001fff227819 */ /* 0x000fc6000001141f */
[----:B-1----:R-:W-:-:S04]  /*19af0*/  @!P0 IMAD.WIDE.U32 R6, R31, R2, R6 ;  /* 0x000000021f068225 */ /* 0x002fc800078e0006 */
[----:B------:R-:W-:-:S04]  /*19b00*/  @!P0 IMAD R2, R34, R2, RZ ;  /* 0x0000000222028224 */ /* 0x000fc800078e02ff */
[----:B------:R-:W-:Y:S01]  /*19b10*/  @!P0 IMAD R3, R31, R3, R2 ;  /* 0x000000031f038224 */ /* 0x000fe200078e0202 */
[----:B------:R-:W-:-:S04]  /*19b20*/  MOV R2, UR38 ;  /* 0x0000002600027c02 */ /* 0x000fc80008000f00 */
[----:B------:R-:W-:Y:S01]  /*19b30*/  ISETP.NE.AND P2, PT, R2, 0x3, PT ;  /* 0x000000030200780c */ /* 0x000fe20003f45270 */
[----:B------:R-:W-:Y:S01]  /*19b40*/  @!P0 IMAD.IADD R3, R7, 0x1, R3 ;  /* 0x0000000107038824 */ /* 0x000fe200078e0203 */
[C---:B0-----:R-:W-:Y:S02]  /*19b50*/  @!P0 LEA R4, P1, R6.reuse, R4, 0x2 ;  /* 0x0000000406048211 */ /* 0x041fe400078210ff */
[----:B------:R-:W-:Y:S02]  /*19b60*/  LOP3.LUT R21, R21, 0xfffff7ff, RZ, 0xc0, !PT ;  /* 0xfffff7ff15157812 */ /* 0x000fe400078ec0ff */
[----:B------:R-:W-:Y:S02]  /*19b70*/  @!P0 LEA.HI.X R5, R6, R5, R3, 0x2, P1 ;  /* 0x0000000506058211 */ /* 0x000fe400008f1403 */
[----:B------:R-:W-:-:S03]  /*19b80*/  ISETP.GE.AND P1, PT, R11, UR4, PT ;  /* 0x000000040b007c0c */ /* 0x000fc6000bf26270 */
[----:B------:R0:W5:Y:S02]  /*19b90*/  @!P0 LDG.E R37, desc[UR40][R4.64] ;  /* 0x0000002804258981 */ /* 0x000164000c1e1900 */
[----:B------:R-:W-:-:S04]  /*19ba0*/  @P2 LOP3.LUT R21, R21, 0x800, RZ, 0xfc, !PT ;  /* 0x0000080015152812 */ /* 0x000fc800078efcff */
[----:B------:R-:W-:-:S04]  /*19bb0*/  LOP3.LUT R21, R21, 0xfffffffd, RZ, 0xc0, !PT ;  /* 0xfffffffd15157812 */ /* 0x000fc800078ec0ff */
[----:B------:R-:W-:-:S04]  /*19bc0*/  @P1 LOP3.LUT R21, R21, 0x2, RZ, 0xfc, !PT ;  /* 0x0000000215151812 */ /* 0x000fc800078efcff */
[----:B------:R-:W-:-:S04]  /*19bd0*/  LOP3.LUT R21, R21, 0xffffffef, RZ, 0xc0, !PT ;  /* 0xffffffef15157812 */ /* 0x000fc800078ec0ff */
[----:B------:R-:W-:Y:S02]  /*19be0*/  @P4 LOP3.LUT R21, R21, 0x10, RZ, 0xfc, !PT ;  /* 0x0000001015154812 */ /* 0x000fe400078efcff */
[----:B------:R-:W-:Y:S02]  /*19bf0*/  ISETP.GE.AND P0, PT, R11, UR5, PT ;  /* 0x000000050b007c0c */ /* 0x000fe4000bf06270 */
[----:B------:R-:W-:Y:S02]  /*19c00*/  LOP3.LUT R21, R21, 0xfffffffe, RZ, 0xc0, !PT ;  /* 0xfffffffe15157812 */ /* 0x000fe400078ec0ff */
[----:B------:R-:W-:Y:S02]  /*19c10*/  LOP3.LUT R11, R11, 0xc0, RZ, 0xfc, !PT ;  /* 0x000000c00b0b7812 */ /* 0x000fe400078efcff */
[----:B------:R-:W-:Y:S02]  /*19c20*/  LOP3.LUT R21, R21, 0xfffffff7, RZ, 0xc0, !PT ;  /* 0xfffffff715157812 */ /* 0x000fe400078ec0ff */
[----:B------:R-:W-:-:S02]  /*19c30*/  ISETP.GE.AND P1, PT, R11, UR5, PT ;  /* 0x000000050b007c0c */ /* 0x000fc4000bf26270 */
[----:B------:R-:W-:Y:S01]  /*19c40*/  @P3 LOP3.LUT R21, R21, 0x8, RZ, 0xfc, !PT ;  /* 0x0000000815153812 */ /* 0x000fe200078efcff */
[----:B------:R-:W-:-:S03]  /*19c50*/  IMAD.MOV R3, RZ, RZ, -R9 ;  /* 0x000000ffff037224 */ /* 0x000fc600078e0a09 */
[----:B------:R-:W-:Y:S01]  /*19c60*/  @P0 LOP3.LUT R21, R21, 0x1, RZ, 0xfc, !PT ;  /* 0x0000000115150812 */ /* 0x000fe200078efcff */
[----:B------:R-:W-:-:S03]  /*19c70*/  IMAD R3, R10, R3, R8 ;  /* 0x000000030a037224 */ /* 0x000fc600078e0208 */
[----:B------:R-:W-:-:S04]  /*19c80*/  LOP3.LUT R21, R21, 0xfffffffb, RZ, 0xc0, !PT ;  /* 0xfffffffb15157812 */ /* 0x000fc800078ec0ff */
[----:B------:R-:W-:Y:S01]  /*19c90*/  @P1 LOP3.LUT R21, R21, 0x4, RZ, 0xfc, !PT ;  /* 0x0000000415151812 */ /* 0x000fe200078efcff */
[----:B------:R0:W-:Y:S04]  /*19ca0*/  STL [R1+0x8], R3 ;  /* 0x0000080301007387 */ /* 0x0001e80000100800 */
[----:B------:R0:W-:Y:S01]  /*19cb0*/  STL [R1], R21 ;  /* 0x0000001501007387 */ /* 0x0001e20000100800 */
[----:B------:R-:W-:Y:S05]  /*19cc0*/  BRA.DIV UR6, `(.L_x_15350) ;  /* 0x0000006206fc7947 */ /* 0x000fea000b800000 */
.L_x_15500:
[----:B0-----:R-:W-:Y:S01]  /*19cd0*/  SEL R3, RZ, 0x1, P0 ;  /* 0x00000001ff037807 */ /* 0x001fe20000000000 */
[----:B------:R-:W-:Y:S01]  /*19ce0*/  IMAD.MOV.U32 R2, RZ, RZ, R21 ;  /* 0x000000ffff027224 */ /* 0x000fe200078e0015 */
[----:B------:R-:W-:Y:S02]  /*19cf0*/  ISETP.GT.U32.AND P0, PT, R20, 0x5f, PT ;  /* 0x0000005f1400780c */ /* 0x000fe40003f04070 */
[----:B------:R-:W-:Y:S01]  /*19d00*/  SHF.R.S32.HI R28, RZ, 0x1f, R18 ;  /* 0x0000001fff1c7819 */ /* 0x000fe20000011412 */
[----:B------:R0:W-:Y:S01]  /*19d10*/  STL [R1+0x60], R3 ;  /* 0x0000600301007387 */ /* 0x0001e20000100800 */
[----:B------:R-:W-:-:S09]  /*19d20*/  LOP3.LUT R2, R2, 0xffffffdf, RZ, 0xc0, !PT ;  /* 0xffffffdf02027812 */ /* 0x000fd200078ec0ff */
[----:B------:R-:W-:-:S05]  /*19d30*/  @P0 LOP3.LUT R2, R2, 0x20, RZ, 0xfc, !PT ;  /* 0x0000002002020812 */ /* 0x000fca00078efcff */
[----:B------:R0:W-:Y:S01]  /*19d40*/  STL [R1], R2 ;  /* 0x0000000201007387 */ /* 0x0001e20000100800 */
[----:B------:R-:W-:Y:S05]  /*19d50*/  @!P2 BRA `(.L_x_15351) ;  /* 0x000000000004a947 */ /* 0x000fea0003800000 */
[----:B------:R-:W-:Y:S01]  /*19d60*/  BPT.TRAP 0x1 ;  /* 0x000000040000795c */ /* 0x000fe20000300000 */
.L_x_15351:
[----:B------:R-:W-:Y:S01]  /*19d70*/  IMAD R30, R0, -0x60, R30 ;  /* 0xffffffa0001e7824 */ /* 0x000fe200078e021e */
[----:B------:R-:W-:Y:S01]  /*19d80*/  SHF.L.U32 R0, R26, 0x1f, RZ ;  /* 0x0000001f1a007819 */ /* 0x000fe200000006ff */
[----:B------:R-:W-:Y:S01]  /*19d90*/  IMAD R29, R24, 0x8, R22 ;  /* 0x00000008181d7824 */ /* 0x000fe200078e0216 */
[----:B------:R-:W-:Y:S03]  /*19da0*/  BSSY B0, `(.L_x_15352) ;  /* 0x0000003000007945 */ /* 0x000fe60003800000 */
[----:B------:R-:W1:Y:S02]  /*19db0*/  SYNCS.PHASECHK.TRANS64.TRYWAIT P0, [R29+URZ+0x32440], R0 ;  /* 0x032440001d0075a7 */ /* 0x000e64000800017f */
[----:B-1----:R-:W-:Y:S05]  /*19dc0*/  @!P0 BRA `(.L_x_15353) ;  /* 0x0000006000f08947 */ /* 0x002fea0003800000 */
.L_x_15501:
[----:B------:R-:W-:Y:S05]  /*19dd0*/  BSYNC B0 ;  /* 0x0000000000007941 */ /* 0x000fea0003800000 */
.L_x_15352:
[----:B0-----:R-:W1:Y:S01]  /*19de0*/  LDL R2, [R1+0x8] ;  /* 0x0000080001027983 */ /* 0x001e620000100800 */
[----:B------:R-:W-:-:S03]  /*19df0*/  ULDC.64 UR4, c[0x0][0x300] ;  /* 0x0000c00000047ab9 */ /* 0x000fc60000000a00 */
[----:B------:R-:W2:Y:S01]  /*19e00*/  LDL R3, [R1] ;  /* 0x0000000001037983 */ /* 0x000ea20000100800 */
[----:B-----5:R-:W-:Y:S01]  /*19e10*/  SHF.R.S32.HI R4, RZ, 0x1f, R37 ;  /* 0x0000001fff047819 */ /* 0x020fe20000011425 */
[----:B------:R-:W0:Y:S02]  /*19e20*/  S2R R7, SR_TID.X ;  /* 0x0000000000077919 */ /* 0x000e240000002100 */
[----:B0-----:R-:W-:-:S05]  /*19e30*/  IMAD.SHL.U32 R7, R7, 0x8, RZ ;  /* 0x0000000807077824 */ /* 0x001fca00078e00ff */
[----:B------:R-:W-:Y:S02]  /*19e40*/  LOP3.LUT R7, R7, 0x38, RZ, 0xc0, !PT ;  /* 0x0000003807077812 */ /* 0x000fe400078ec0ff */
[----:B-1----:R-:W-:-:S05]  /*19e50*/  SHF.R.S32.HI R0, RZ, 0x1f, R2 ;  /* 0x0000001fff007819 */ /* 0x002fca0000011402 */
[----:B------:R0:W-:Y:S01]  /*19e60*/  STL [R1+0x44], R0 ;  /* 0x0000440001007387 */ /* 0x0001e20000100800 */
[----:B--2---:R-:W-:Y:S01]  /*19e70*/  LOP3.LUT P2, RZ, R3, 0x2, RZ, 0xc0, !PT ;  /* 0x0000000203ff7812 */ /* 0x004fe2000784c0ff */
[----:B0-----:R-:W-:-:S04]  /*19e80*/  IMAD R0, R0, UR4, RZ ;  /* 0x0000000400007c24 */ /* 0x001fc8000f8e02ff */
[C---:B------:R-:W-:Y:S02]  /*19e90*/  IMAD R0, R2.reuse, UR5, R0 ;  /* 0x0000000502007c24 */ /* 0x040fe4000f8e0200 */
[----:B------:R-:W-:Y:S01]  /*19ea0*/  IMAD.WIDE.U32 R2, R2, UR4, RZ ;  /* 0x0000000402027c25 */ /* 0x000fe2000f8e00ff */
[----:B------:R-:W-:Y:S01]  /*19eb0*/  ULDC.64 UR4, c[0x0][0x310] ;  /* 0x0000c40000047ab9 */ /* 0x000fe20000000a00 */
[----:B------:R0:W-:Y:S02]  /*19ec0*/  STL [R1+0x48], R4 ;  /* 0x0000480401007387 */ /* 0x0001e40000100800 */
[----:B------:R-:W-:Y:S02]  /*19ed0*/  IMAD.IADD R3, R3, 0x1, R0 ;  /* 0x0000000103037824 */ /* 0x000fe400078e0200 */
[----:B------:R-:W-:Y:S02]  /*19ee0*/  IMAD R0, R4, UR4, RZ ;  /* 0x0000000404007c24 */ /* 0x000fe4000f8e02ff */
[----:B0-----:R-:W0:Y:S02]  /*19ef0*/  S2R R4, SR_TID.X ;  /* 0x0000000000047919 */ /* 0x001e240000002100 */
[----:B------:R-:W-:-:S02]  /*19f00*/  IMAD R0, R37, UR5, R0 ;  /* 0x0000000525007c24 */ /* 0x000fc4000f8e0200 */
[----:B------:R-:W-:Y:S01]  /*19f10*/  IMAD.WIDE.U32 R2, R37, UR4, R2 ;  /* 0x0000000425027c25 */ /* 0x000fe2000f8e0002 */
[----:B------:R-:W-:-:S04]  /*19f20*/  ULDC.64 UR4, c[0x0][0x308] ;  /* 0x0000c20000047ab9 */ /* 0x000fc80000000a00 */
[----:B------:R-:W-:Y:S01]  /*19f30*/  IADD3 R3, R3, R0, RZ ;  /* 0x0000000003037210 */ /* 0x000fe20007ffe0ff */
[----:B------:R-:W-:-:S04]  /*19f40*/  IMAD R0, R28, UR4, RZ ;  /* 0x000000041c007c24 */ /* 0x000fc8000f8e02ff */
[C---:B------:R-:W-:Y:S02]  /*19f50*/  IMAD R0, R18.reuse, UR5, R0 ;  /* 0x0000000512007c24 */ /* 0x040fe4000f8e0200 */
[----:B------:R-:W-:Y:S01]  /*19f60*/  IMAD.WIDE.U32 R2, R18, UR4, R2 ;  /* 0x0000000412027c25 */ /* 0x000fe2000f8e0002 */
        /* <DEDUP_REMOVED lines=63> */
.L_x_15515:
        /* <DEDUP_REMOVED lines=10> */
.L_x_15355:
        /* <DEDUP_REMOVED lines=11> */
.L_x_15356:
        /* <DEDUP_REMOVED lines=33> */
.L_x_15358:
[----:B------:R-:W-:Y:S05]  /*1a6c0*/  BSYNC B6 ;  /* 0x0000000000067941 */ /* 0x000fea0003800000 */
.L_x_15357:
[----:B------:R-:W2:Y:S01]  /*1a6d0*/  LDL R20, [R1+0x2c] ;  /* 0x00002c0001147983 */ /* 0x000ea20000100800 */
[----:B------:R-:W-:Y:S01]  /*1a6e0*/  IMAD.MOV.U32 R21, RZ, RZ, R35 ;  /* 0x000000ffff157224 */ /* 0x000fe200078e0023 */
[----:B------:R-:W3:Y:S01]  /*1a6f0*/  LDC R6, c[0x0][0x448] ;  /* 0x00011200ff067b82 */ /* 0x000ee20000000800 */
[----:B------:R-:W-:Y:S01]  /*1a700*/  ULDC.64 UR4, c[0x0][0x298] ;  /* 0x0000a60000047ab9 */ /* 0x000fe20000000a00 */
[----:B------:R4:W5:Y:S01]  /*1a710*/  LDL R9, [R1+0x4] ;  /* 0x0000040001097983 */ /* 0x0009620000100800 */
[----:B0-----:R-:W0:Y:S01]  /*1a720*/  S2R R2, SR_TID.X ;  /* 0x0000000000027919 */ /* 0x001e220000002100 */
[----:B------:R-:W1:Y:S01]  /*1a730*/  S2R R35, SR_TID.X ;  /* 0x0000000000237919 */ /* 0x000e620000002100 */
[----:B---3--:R-:W-:-:S13]  /*1a740*/  ISETP.NE.AND P0, PT, R6, 0x1, PT ;  /* 0x000000010600780c */ /* 0x008fda0003f05270 */
[----:B------:R-:W3:Y:S01]  /*1a750*/  @P0 LDC R3, c[0x0][0x450] ;  /* 0x00011400ff030b82 */ /* 0x000ee20000000800 */
[----:B0-----:R-:W-:-:S04]  /*1a760*/  LOP3.LUT R2, R2, 0x7f, RZ, 0xc0, !PT ;  /* 0x0000007f02027812 */ /* 0x001fc800078ec0ff */
[----:B------:R-:W-:Y:S01]  /*1a770*/  SHF.R.U32.HI R2, RZ, 0x3, R2 ;  /* 0x00000003ff027819 */ /* 0x000fe20000011602 */
[----:B-1----:R-:W-:Y:S02]  /*1a780*/  IMAD.SHL.U32 R35, R35, 0x10, RZ ;  /* 0x0000001023237824 */ /* 0x002fe400078e00ff */
[----:B--2---:R-:W-:Y:S02]  /*1a790*/  IMAD.MOV.U32 R4, RZ, RZ, R20 ;  /* 0x000000ffff047224 */ /* 0x004fe400078e0014 */
[----:B------:R-:W2:Y:S01]  /*1a7a0*/  LDL R20, [R1+0x10] ;  /* 0x0000100001147983 */ /* 0x000ea20000100800 */
[----:B------:R-:W-:Y:S01]  /*1a7b0*/  LOP3.LUT R35, R2, 0x70, R35, 0xf8, !PT ;  /* 0x0000007002237812 */ /* 0x000fe200078ef823 */
[----:B------:R-:W-:Y:S01]  /*1a7c0*/  IMAD R4, R4, UR4, RZ ;  /* 0x0000000404047c24 */ /* 0x000fe2000f8e02ff */
[----:B------:R-:W0:Y:S02]  /*1a7d0*/  @P0 LDC R2, c[0x0][0x44c] ;  /* 0x00011300ff020b82 */ /* 0x000e240000000800 */
[----:B------:R-:W-:Y:S01]  /*1a7e0*/  LEA R35, R17, R35, 0x7 ;  /* 0x0000002311237211 */ /* 0x000fe200078e38ff */
[----:B------:R-:W-:-:S04]  /*1a7f0*/  IMAD R4, R36, UR5, R4 ;  /* 0x0000000524047c24 */ /* 0x000fc8000f8e0204 */
[----:B------:R-:W-:Y:S02]  /*1a800*/  IMAD.MOV.U32 R0, RZ, RZ, R35 ;  /* 0x000000ffff007224 */ /* 0x000fe400078e0023 */
        /* <DEDUP_REMOVED lines=25> */
[----:B------:R-:W-:Y:S01]  /*1a9a0*/  IMAD R0, R6, R0, R35 ;  /* 0x0000000006007224 */ /* 0x000fe200078e0223 */
[----:B------:R-:W-:-:S04]  /*1a9b0*/  IADD3 R3, R3, R4, RZ ;  /* 0x0000000403037210 */ /* 0x000fc80007ffe0ff */
        /* <DEDUP_REMOVED lines=13> */
[----:B----4-:R-:W-:Y:S10]  /*1aa90*/  BRA.DIV UR5, `(.L_x_15359) ;  /* 0x0000005e05d07947 */ /* 0x010ff4000b800000 */
[----:B------:R-:W0:Y:S01]  /*1aaa0*/  SHFL.IDX PT, R5, R0, RZ, 0x181f ;  /* 0x00181fff00057589 */ /* 0x000e2200000e0000 */
[----:B-----5:R-:W-:Y:S02]  /*1aab0*/  IMAD R2, R9, R6, RZ ;  /* 0x0000000609027224 */ /* 0x020fe400078e02ff */
[----:B------:R-:W-:Y:S01]  /*1aac0*/  IMAD R17, R17, 0x80, R8 ;  /* 0x0000008011117824 */ /* 0x000fe200078e0208 */
        /* <DEDUP_REMOVED lines=13> */
[----:B--2---:R-:W-:-:S05]  /*1aba0*/  VIADD R6, R17, 0x20 ;  /* 0x0000002011067836 */ /* 0x004fca0000000000 */
[----:B------:R-:W-:Y:S04]  /*1abb0*/  STL [R1+0x20], R6 ;  /* 0x0000200601007387 */ /* 0x000fe80000100800 */
[----:B0-----:R-:W0:Y:S04]  /*1abc0*/  SHFL.IDX PT, R5, R0, 0x1, 0x181f ;  /* 0x00381f0000057f89 */ /* 0x001e2800000e0000 */
[----:B------:R-:W1:Y:S01]  /*1abd0*/  SHFL.IDX PT, R4, R3, 0x1, 0x181f ;  /* 0x00381f0003047f89 */ /* 0x000e6200000e0000 */
[----:B0-----:R-:W-:-:S04]  /*1abe0*/  @!P0 LEA R5, P2, R7, R5, 0x1 ;  /* 0x0000000507058211 */ /* 0x001fc800078408ff */
[----:B-1----:R-:W-:-:S04]  /*1abf0*/  @!P0 IADD3.X R4, RZ, R4, RZ, P2, !PT ;  /* 0x00000004ff048210 */ /* 0x002fc800017fe4ff */
[----:B------:R-:W-:-:S04]  /*1ac00*/  @!P0 LOP3.LUT R5, R5, R4, RZ, 0x3c, !PT ;  /* 0x0000000405058212 */ /* 0x000fc800078e3cff */
[----:B------:R-:W-:-:S04]  /*1ac10*/  @!P0 LOP3.LUT R4, R5, R4, RZ, 0x3c, !PT ;  /* 0x0000000405048212 */ /* 0x000fc800078e3cff */
[----:B------:R-:W-:-:S05]  /*1ac20*/  @!P0 LOP3.LUT R5, R5, R4, RZ, 0x3c, !PT ;  /* 0x0000000405058212 */ /* 0x000fca00078e3cff */
[----:B------:R0:W-:Y:S01]  /*1ac30*/  @!P0 LDGSTS.E.BYPASS.LTC128B.128 [R25+0x18c00], desc[UR40][R4.64], !P1 ;  /* 0x18c0000004198fae */ /* 0x0001e2000c901d68 */
[----:B------:R-:W-:Y:S01]  /*1ac40*/  ISETP.GE.AND P0, PT, R6, R2, PT ;  /* 0x000000020600720c */ /* 0x000fe20003f06270 */
[----:B------:R-:W-:-:S05]  /*1ac50*/  VIADD R6, R17, 0x30 ;  /* 0x0000003011067836 */ /* 0x000fca0000000000 */
[----:B------:R-:W-:Y:S04]  /*1ac60*/  STL [R1+0x24], R6 ;  /* 0x0000240601007387 */ /* 0x000fe80000100800 */
        /* <DEDUP_REMOVED lines=23> */
[----:B0-----:R-:W-:-:S04]  /*1ade0*/  @!P0 LEA R5, P2, R7, R4, 0x1 ;  /* 0x0000000407058211 */ /* 0x001fc800078408ff */
[----:B------:R-:W-:Y:S02]  /*1adf0*/  @!P0 IADD3.X R4, RZ, R6, RZ, P2, !PT ;  /* 0x00000006ff048210 */ /* 0x000fe400017fe4ff */
[----:B------:R-:W-:Y:S02]  /*1ae00*/  SHFL.IDX PT, R6, R3, 0x5, 0x181f ;  /* 0x00b81f0003067f89 */ /* 0x000fe400000e0000 */
        /* <DEDUP_REMOVED lines=25> */
.L_x_15532:
[----:B01----:R-:W-:-:S05]  /*1afa0*/  VIADD R4, R17, 0x70 ;  /* 0x0000007011047836 */ /* 0x003fca0000000000 */
        /* <DEDUP_REMOVED lines=10> */
.L_x_15360:
        /* <DEDUP_REMOVED lines=28> */
.L_x_15362:
[----:B------:R-:W-:Y:S05]  /*1b210*/  BSYNC B6 ;  /* 0x0000000000067941 */ /* 0x000fea0003800000 */
.L_x_15361:
        /* <DEDUP_REMOVED lines=9> */
[----:B-1----:R-:W-:-:S04]  /*1b2b0*/  SHF.L.U32 R7, R7, 0x3, RZ ;  /* 0x0000000307077819 */ /* 0x002fc800000006ff */
        /* <DEDUP_REMOVED lines=11> */
[----:B---3--:R-:W-:-:S04]  /*1b370*/  IMAD R0, R21, UR4, RZ ;  /* 0x0000000415007c24 */ /* 0x008fc8000f8e02ff */
[C---:B----4-:R-:W-:Y:S02]  /*1b380*/  IMAD R0, R20.reuse, UR5, R0 ;  /* 0x0000000514007c24 */ /* 0x050fe4000f8e0200 */
[----:B------:R-:W-:Y:S01]  /*1b390*/  IMAD.WIDE.U32 R2, R20, UR4, R2 ;  /* 0x0000000414027c25 */ /* 0x000fe2000f8e0002 */
[----:B------:R-:W-:Y:S01]  /*1b3a0*/  ULDC.64 UR4, c[0x0][0x3d0] ;  /* 0x0000f40000047ab9 */ /* 0x000fe20000000a00 */
[----:B------:R-:W1:Y:S02]  /*1b3b0*/  S2R R20, SR_TID.X ;  /* 0x0000000000147919 */ /* 0x000e640000002100 */
[----:B------:R-:W-:Y:S02]  /*1b3c0*/  IMAD.IADD R3, R3, 0x1, R0 ;  /* 0x0000000103037824 */ /* 0x000fe400078e0200 */
[----:B------:R-:W2:Y:S02]  /*1b3d0*/  @P0 LDC R0, c[0x0][0x44c] ;  /* 0x00011300ff000b82 */ /* 0x000ea40000000800 */
[----:B--2---:R-:W-:-:S04]  /*1b3e0*/  @P0 IMAD.HI.U32 R0, R35, R0, RZ ;  /* 0x0000000023000227 */ /* 0x004fc800078e00ff */
[----:B-1----:R-:W-:Y:S01]  /*1b3f0*/  IMAD.SHL.U32 R20, R20, 0x8, RZ ;  /* 0x0000000814147824 */ /* 0x002fe200078e00ff */
[----:B0-----:R-:W-:-:S04]  /*1b400*/  @P0 SHF.R.U32.HI R4, RZ, R5, R0 ;  /* 0x00000005ff040219 */ /* 0x001fc80000011600 */
[--C-:B------:R-:W-:Y:S01]  /*1b410*/  SHF.R.S32.HI R5, RZ, 0x1f, R4.reuse ;  /* 0x0000001fff057819 */ /* 0x100fe20000011404 */
[----:B------:R-:W-:Y:S01]  /*1b420*/  IMAD.MOV R0, RZ, RZ, -R4 ;  /* 0x000000ffff007224 */ /* 0x000fe200078e0a04 */
[----:B------:R-:W-:Y:S01]  /*1b430*/  LOP3.LUT R20, R20, 0x38, RZ, 0xc0, !PT ;  /* 0x0000003814147812 */ /* 0x000fe200078ec0ff */
[----:B------:R-:W-:-:S03]  /*1b440*/  IMAD.WIDE.U32 R2, R4, UR4, R2 ;  /* 0x0000000404027c25 */ /* 0x000fc6000f8e0002 */
[----:B------:R-:W-:Y:S01]  /*1b450*/  LOP3.LUT R10, R20, 0x40, RZ, 0xfc, !PT ;  /* 0x00000040140a7812 */ /* 0x000fe200078efcff */
[----:B------:R-:W-:Y:S01]  /*1b460*/  IMAD R0, R6, R0, R35 ;  /* 0x0000000006007224 */ /* 0x000fe200078e0223 */
[C---:B------:R-:W-:Y:S01]  /*1b470*/  LOP3.LUT R9, R20.reuse, 0x80, RZ, 0xfc, !PT ;  /* 0x0000008014097812 */ /* 0x040fe200078efcff */
[----:B------:R-:W-:Y:S01]  /*1b480*/  IMAD R5, R5, UR4, RZ ;  /* 0x0000000405057c24 */ /* 0x000fe2000f8e02ff */
[----:B------:R-:W-:-:S03]  /*1b490*/  LOP3.LUT R8, R20, 0xc0, RZ, 0xfc, !PT ;  /* 0x000000c014087812 */ /* 0x000fc600078efcff */
        /* <DEDUP_REMOVED lines=96> */
.L_x_15550:
        /* <DEDUP_REMOVED lines=13> */
.L_x_15365:
[----:B------:R-:W-:Y:S05]  /*1bb70*/  BSYNC B0 ;  /* 0x0000000000007941 */ /* 0x000fea0003800000 */
.L_x_15364:
[----:B------:R-:W-:Y:S01]  /*1bb80*/  NOP ;  /* 0x0000000000007918 */ /* 0x000fe20000000000 */
[----:B------:R-:W-:-:S13]  /*1bb90*/  PLOP3.LUT P0, PT, PT, PT, PT, 0x80, 0x0 ;  /* 0x000000000000781c */ /* 0x000fda0003f0f070 */
.L_x_15366:
[----:B------:R-:W-:Y:S02]  /*1bba0*/  PLOP3.LUT P1, PT, P1, P0, PT, 0xa2, 0x0 ;  /* 0x000000000000781c */ /* 0x000fe40000f21472 */
[----:B------:R-:W-:-:S08]  /*1bbb0*/  @P0 R2UR P1, UR4, R22 ;  /* 0x00000000160402ca */ /* 0x000fd00000020000 */
[----:B------:R-:W-:-:S05]  /*1bbc0*/  @P0 PLOP3.LUT P0, PT, P1, PT, PT, 0x80, 0x0 ;  /* 0x000000000000081c */ /* 0x000fca0000f0f070 */
[----:B------:R-:W-:Y:S01]  /*1bbd0*/  @!P1 SYNCS.ARRIVE.TRANS64.RED.A0T1 RZ, [UR4+0x32410], RZ ;  /* 0x032410ffffff99a7 */ /* 0x000fe20008200404 */
[----:B------:R-:W-:Y:S07]  /*1bbe0*/  @!P1 ARRIVES.LDGSTSBAR.64.TRANSCNT [UR4+0x32410] ;  /* 0x03241000ff0099b0 */ /* 0x000fee0008000a84 */
[----:B------:R-:W-:Y:S05]  /*1bbf0*/  @P0 BRA.U.ANY `(.L_x_15366) ;  /* 0xfffffffd00e80947 */ /* 0x000fea000393ffff */
[----:B01----:R-:W3:Y:S02]  /*1bc00*/  LDL.LU R2, [R1+0x3c] ;  /* 0x00003c0001027983 */ /* 0x003ee40000300800 */
[----:B---3--:R-:W-:-:S04]  /*1bc10*/  IADD3 R2, R2, 0x1, RZ ;  /* 0x0000000102027810 */ /* 0x008fc80007ffe0ff */
        /* <DEDUP_REMOVED lines=10> */
.L_x_15551:
[----:B------:R-:W-:Y:S05]  /*1bcc0*/  BSYNC B0 ;  /* 0x0000000000007941 */ /* 0x000fea0003800000 */
.L_x_15367:
[----:B------:R-:W-:-:S05]  /*1bcd0*/  IMAD.U32 R0, RZ, RZ, UR38 ;  /* 0x00000026ff007e24 */ /* 0x000fca000f8e00ff */
[----:B------:R-:W-:-:S13]  /*1bce0*/  ISETP.NE.AND P0, PT, R0, 0x3, PT ;  /* 0x000000030000780c */ /* 0x000fda0003f05270 */
[----:B------:R-:W-:Y:S05]  /*1bcf0*/  @!P0 BRA `(.L_x_15369) ;  /* 0x0000000000048947 */ /* 0x000fea0003800000 */
[----:B------:R-:W-:Y:S01]  /*1bd00*/  BPT.TRAP 0x1 ;  /* 0x000000040000795c */ /* 0x000fe20000300000 */
.L_x_15369:
[----:B------:R-:W-:Y:S01]  /*1bd10*/  SHF.L.U32 R0, R26, 0x1f, RZ ;  /* 0x0000001f1a007819 */ /* 0x000fe200000006ff */
[----:B------:R-:W-:Y:S03]  /*1bd20*/  BSSY B0, `(.L_x_15370) ;  /* 0x0000003000007945 */ /* 0x000fe60003800000 */
[----:B------:R-:W1:Y:S02]  /*1bd30*/  SYNCS.PHASECHK.TRANS64.TRYWAIT P0, [R29+URZ+0x32460], R0 ;  /* 0x032460001d0075a7 */ /* 0x000e64000800017f */
[----:B-1----:R-:W-:Y:S05]  /*1bd40*/  @!P0 BRA `(.L_x_15371) ;  /* 0x0000006400548947 */ /* 0x002fea0003800000 */
.L_x_15552:
[----:B------:R-:W-:Y:S05]  /*1bd50*/  BSYNC B0 ;  /* 0x0000000000007941 */ /* 0x000fea0003800000 */
.L_x_15370:
[----:B0-----:R-:W1:Y:S01]  /*1bd60*/  LDL.LU R3, [R1+0x44] ;  /* 0x0000440001037983 */ /* 0x001e620000300800 */
[----:B------:R-:W-:-:S03]  /*1bd70*/  ULDC.64 UR4, c[0x0][0x328] ;  /* 0x0000ca0000047ab9 */ /* 0x000fc60000000a00 */
[----:B------:R-:W3:Y:S04]  /*1bd80*/  LDL.LU R2, [R1+0x8] ;  /* 0x0000080001027983 */ /* 0x000ee80000300800 */
[----:B--2---:R-:W2:Y:S04]  /*1bd90*/  LDL.LU R6, [R1+0x48] ;  /* 0x0000480001067983 */ /* 0x004ea80000300800 */
[----:B------:R-:W4:Y:S04]  /*1bda0*/  LDL R7, [R1] ;  /* 0x0000000001077983 */ /* 0x000f280000100800 */
[----:B------:R-:W5:Y:S01]  /*1bdb0*/  LDL.LU R4, [R1+0x60] ;  /* 0x0000600001047983 */ /* 0x000f620000300800 */
[----:B-1----:R-:W-:-:S04]  /*1bdc0*/  IMAD R0, R3, UR4, RZ ;  /* 0x0000000403007c24 */ /* 0x002fc8000f8e02ff */
[C---:B---3--:R-:W-:Y:S02]  /*1bdd0*/  IMAD R5, R2.reuse, UR5, R0 ;  /* 0x0000000502057c24 */ /* 0x048fe4000f8e0200 */
[----:B------:R-:W-:Y:S01]  /*1bde0*/  IMAD.WIDE.U32 R2, R2, UR4, RZ ;  /* 0x0000000402027c25 */ /* 0x000fe2000f8e00ff */
[----:B------:R-:W-:-:S03]  /*1bdf0*/  ULDC.64 UR4, c[0x0][0x338] ;  /* 0x0000ce0000047ab9 */ /* 0x000fc60000000a00 */
[----:B------:R-:W-:Y:S02]  /*1be00*/  IMAD.IADD R3, R3, 0x1, R5 ;  /* 0x0000000103037824 */ /* 0x000fe400078e0205 */
[----:B--2---:R-:W-:Y:S01]  /*1be10*/  IMAD R0, R6, UR4, RZ ;  /* 0x0000000406007c24 */ /* 0x004fe2000f8e02ff */
[----:B----4-:R-:W-:Y:S01]  /*1be20*/  LOP3.LUT P3, RZ, R7, 0x10, RZ, 0xc0, !PT ;  /* 0x0000001007ff7812 */ /* 0x010fe2000786c0ff */
[----:B------:R-:W-:Y:S01]  /*1be30*/  IMAD.WIDE.U32 R2, R37, UR4, R2 ;  /* 0x0000000425027c25 */ /* 0x000fe2000f8e0002 */
[C---:B------:R-:W-:Y:S02]  /*1be40*/  LOP3.LUT P2, RZ, R7.reuse, 0x8, RZ, 0xc0, !PT ;  /* 0x0000000807ff7812 */ /* 0x040fe4000784c0ff */
[----:B------:R-:W-:Y:S01]  /*1be50*/  LOP3.LUT P1, RZ, R7, 0x4, RZ, 0xc0, !PT ;  /* 0x0000000407ff7812 */ /* 0x000fe2000782c0ff */
[----:B------:R-:W-:Y:S01]  /*1be60*/  IMAD R5, R37, UR5, R0 ;  /* 0x0000000525057c24 */ /* 0x000fe2000f8e0200 */
[----:B------:R-:W-:Y:S01]  /*1be70*/  ULDC.64 UR4, c[0x0][0x330] ;  /* 0x0000cc0000047ab9 */ /* 0x000fe20000000a00 */
[----:B------:R-:W-:-:S02]  /*1be80*/  SEL R0, RZ, 0x2, P3 ;  /* 0x00000002ff007807 */ /* 0x000fc40001800000 */
[----:B------:R-:W-:Y:S01]  /*1be90*/  IMAD.IADD R3, R3, 0x1, R5 ;  /* 0x0000000103037824 */ /* 0x000fe200078e0205 */
[----:B------:R-:W-:Y:S01]  /*1bea0*/  LOP3.LUT P4, RZ, R7, 0x1, RZ, 0xc0, !PT ;  /* 0x0000000107ff7812 */ /* 0x000fe2000788c0ff */
[----:B------:R-:W-:Y:S01]  /*1beb0*/  IMAD R5, R28, UR4, RZ ;  /* 0x000000041c057c24 */ /* 0x000fe2000f8e02ff */
[----:B------:R-:W-:Y:S01]  /*1bec0*/  SEL R7, RZ, 0x8, P1 ;  /* 0x00000008ff077807 */ /* 0x000fe20000800000 */
        /* <DEDUP_REMOVED lines=9> */
[----:B------:R-:W-:-:S03]  /*1bf60*/  IMAD R4, R24, 0x6000, R32 ;  /* 0x0000600018047824 */ /* 0x000fc600078e0220 */
[----:B------:R-:W-:Y:S01]  /*1bf70*/  IADD3 R7, R0, R7, RZ ;  /* 0x0000000700077210 */ /* 0x000fe20007ffe0ff */
[----:B------:R-:W-:Y:S06]  /*1bf80*/  BRA.DIV UR4, `(.L_x_15372) ;  /* 0x0000006204d87947 */ /* 0x000fec000b800000 */
[----:B------:R-:W0:Y:S01]  /*1bf90*/  S2R R2, SR_TID.X ;  /* 0x0000000000027919 */ /* 0x000e220000002100 */
[----:B------:R-:W-:Y:S01]  /*1bfa0*/  IMAD R4, R4, 0x2, R22 ;  /* 0x0000000204047824 */ /* 0x000fe200078e0216 */
[C---:B------:R-:W-:Y:S01]  /*1bfb0*/  LOP3.LUT P2, RZ, R7.reuse, 0x2, RZ, 0xc0, !PT ;  /* 0x0000000207ff7812 */ /* 0x040fe2000784c0ff */
[----:B------:R-:W1:Y:S01]  /*1bfc0*/  SHFL.IDX PT, R14, R5, RZ, 0x181f ;  /* 0x00181fff050e7589 */ /* 0x000e6200000e0000 */
[----:B------:R-:W-:-:S03]  /*1bfd0*/  LOP3.LUT P1, RZ, R7, 0x4, RZ, 0xc0, !PT ;  /* 0x0000000407ff7812 */ /* 0x000fc6000782c0ff */
[----:B------:R-:W2:Y:S01]  /*1bfe0*/  SHFL.IDX PT, R3, R6, RZ, 0x181f ;  /* 0x00181fff06037589 */ /* 0x000ea200000e0000 */
        /* <DEDUP_REMOVED lines=64> */
.L_x_15566:
        /* <DEDUP_REMOVED lines=15> */
.L_x_15373:
        /* <DEDUP_REMOVED lines=11> */
.L_x_15374:
[----:B------:R-:W2:Y:S01]  /*1c590*/  LDL R2, [R1+0x1c] ;  /* 0x00001c0001027983 */ /* 0x000ea20000100800 */
[----:B------:R0:W-:Y:S01]  /*1c5a0*/  SYNCS.ARRIVE.TRANS64.A1T0 RZ, [R29+URZ+0x32450], RZ ;  /* 0x032450ff1dff79a7 */ /* 0x0001e2000810003f */
[----:B------:R-:W-:Y:S01]  /*1c5b0*/  BSSY B0, `(.L_x_15375) ;  /* 0x00000e2000007945 */ /* 0x000fe20003800000 */
[----:B--2---:R-:W-:-:S13]  /*1c5c0*/  ISETP.GE.AND P0, PT, R2, 0x2, PT ;  /* 0x000000020200780c */ /* 0x004fda0003f06270 */
[----:B0-----:R-:W-:Y:S05]  /*1c5d0*/  @!P0 BRA `(.L_x_15376) ;  /* 0x0000000c007c8947 */ /* 0x001fea0003800000 */
[----:B------:R-:W-:-:S07]  /*1c5e0*/  VIADD R10, R2, 0xfffffffe ;  /* 0xfffffffe020a7836 */ /* 0x000fce0000000000 */
.L_x_15389:
[----:B0-----:R-:W0:Y:S01]  /*1c5f0*/  S2R R2, SR_TID.X ;  /* 0x0000000000027919 */ /* 0x001e220000002100 */
[----:B------:R-:W1:Y:S01]  /*1c600*/  LDC R8, c[0x0][0x430] ;  /* 0x00010c00ff087b82 */ /* 0x000e620000000800 */
[----:B------:R-:W-:Y:S01]  /*1c610*/  IMAD R9, R10, 0x60, R33 ;  /* 0x000000600a097824 */ /* 0x000fe200078e0221 */
[----:B--2---:R-:W2:Y:S01]  /*1c620*/  S2R R4, SR_TID.X ;  /* 0x0000000000047919 */ /* 0x004ea20000002100 */
[----:B------:R-:W-:Y:S01]  /*1c630*/  VIADD R24, R24, 0x1 ;  /* 0x0000000118187836 */ /* 0x000fe20000000000 */
[----:B-1----:R-:W-:Y:S02]  /*1c640*/  ISETP.NE.AND P0, PT, R8, 0x1, PT ;  /* 0x000000010800780c */ /* 0x002fe40003f05270 */
[----:B0-----:R-:W-:-:S04]  /*1c650*/  LOP3.LUT R2, R2, 0x7f, RZ, 0xc0, !PT ;  /* 0x0000007f02027812 */ /* 0x001fc800078ec0ff */
[----:B------:R-:W-:Y:S02]  /*1c660*/  SHF.R.U32.HI R2, RZ, 0x3, R2 ;  /* 0x00000003ff027819 */ /* 0x000fe40000011602 */
[----:B--2---:R-:W-:-:S05]  /*1c670*/  SHF.L.U32 R4, R4, 0x4, RZ ;  /* 0x0000000404047819 */ /* 0x004fca00000006ff */
[----:B------:R-:W0:Y:S01]  /*1c680*/  @P0 LDC R3, c[0x0][0x438] ;  /* 0x00010e00ff030b82 */ /* 0x000e220000000800 */
[----:B------:R-:W-:-:S04]  /*1c690*/  LOP3.LUT R4, R2, 0x70, R4, 0xf8, !PT ;  /* 0x0000007002047812 */ /* 0x000fc800078ef804 */
[----:B------:R-:W-:-:S03]  /*1c6a0*/  ISETP.GT.U32.AND P1, PT, R4, 0x5f, PT ;  /* 0x0000005f0400780c */ /* 0x000fc60003f24070 */
[----:B------:R-:W1:Y:S01]  /*1c6b0*/  @P0 LDC R2, c[0x0][0x434] ;  /* 0x00010d00ff020b82 */ /* 0x000e620000000800 */
[----:B------:R-:W-:-:S04]  /*1c6c0*/  IMAD.IADD R9, R4, 0x1, R9 ;  /* 0x0000000104097824 */ /* 0x000fc800078e0209 */
[----:B------:R-:W-:-:S05]  /*1c6d0*/  IMAD.MOV.U32 R11, RZ, RZ, R9 ;  /* 0x000000ffff0b7224 */ /* 0x000fca00078e0009 */
[----:B------:R-:W2:Y:S08]  /*1c6e0*/  @!P1 LDC.64 R4, c[0x0][0x428] ;  /* 0x00010a00ff049b82 */ /* 0x000eb00000000a00 */
[----:B---3--:R-:W3:Y:S01]  /*1c6f0*/  @!P1 LDC.64 R6, c[0x0][0x418] ;  /* 0x00010600ff069b82 */ /* 0x008ee20000000a00 */
[----:B-1----:R-:W-:-:S05]  /*1c700*/  @P0 IMAD.HI.U32 R2, R9, R2, RZ ;  /* 0x0000000209020227 */ /* 0x002fca00078e00ff */
[----:B0-----:R-:W-:-:S04]  /*1c710*/  @P0 SHF.R.U32.HI R11, RZ, R3, R2 ;  /* 0x00000003ff0b0219 */ /* 0x001fc80000011602 */
[----:B------:R-:W-:Y:S01]  /*1c720*/  @!P1 SHF.R.S32.HI R3, RZ, 0x1f, R11 ;  /* 0x0000001fff039819 */ /* 0x000fe2000001140b */
[----:B--2---:R-:W-:-:S04]  /*1c730*/  @!P1 IMAD R2, R34, R4, RZ ;  /* 0x0000000422029224 */ /* 0x004fc800078e02ff */
[----:B------:R-:W-:Y:S02]  /*1c740*/  @!P1 IMAD R5, R31, R5, R2 ;  /* 0x000000051f059224 */ /* 0x000fe400078e0202 */
[----:B------:R-:W-:-:S04]  /*1c750*/  @!P1 IMAD.MOV.U32 R2, RZ, RZ, R11 ;  /* 0x000000ffff029224 */ /* 0x000fc800078e000b */
[----:B------:R-:W-:Y:S01]  /*1c760*/  @!P1 IMAD.WIDE.U32 R2, R31, R4, R2 ;  /* 0x000000041f029225 */ /* 0x000fe200078e0002 */
[----:B------:R-:W-:-:S03]  /*1c770*/  MOV R4, RZ ;  /* 0x000000ff00047202 */ /* 0x000fc60000000f00 */
[----:B------:R-:W-:Y:S01]  /*1c780*/  @!P1 IMAD.IADD R5, R5, 0x1, R3 ;  /* 0x0000000105059824 */ /* 0x000fe200078e0203 */
[----:B---3--:R-:W-:Y:S01]  /*1c790*/  @!P1 LEA R6, P0, R2, R6, 0x2 ;  /* 0x0000000602069211 */ /* 0x008fe200078010ff */
[----:B------:R-:W-:-:S03]  /*1c7a0*/  IMAD.U32 R12, RZ, RZ, UR38 ;  /* 0x00000026ff0c7e24 */ /* 0x000fc6000f8e00ff */
[----:B------:R-:W-:Y:S02]  /*1c7b0*/  @!P1 LEA.HI.X R7, R2, R7, R5, 0x2, P0 ;  /* 0x0000000702079211 */ /* 0x000fe400000f1405 */
[----:B------:R-:W-:-:S03]  /*1c7c0*/  ISETP.NE.AND P0, PT, R24, 0x2, PT ;  /* 0x000000021800780c */ /* 0x000fc60003f05270 */
[----:B------:R0:W5:Y:S01]  /*1c7d0*/  @!P1 LDG.E R4, desc[UR40][R6.64] ;  /* 0x0000002806049981 */ /* 0x000162000c1e1900 */
[----:B------:R-:W-:Y:S01]  /*1c7e0*/  ISETP.NE.AND P1, PT, R12, 0x3, PT ;  /* 0x000000030c00780c */ /* 0x000fe20003f25270 */
[----:B------:R-:W-:Y:S01]  /*1c7f0*/  IMAD.MOV.U32 R2, RZ, RZ, R10 ;  /* 0x000000ffff027224 */ /* 0x000fe200078e000a */
[----:B------:R-:W-:Y:S01]  /*1c800*/  SEL R3, RZ, 0x1, P0 ;  /* 0x00000001ff037807 */ /* 0x000fe20000000000 */
[----:B------:R-:W-:Y:S01]  /*1c810*/  IMAD.MOV R5, RZ, RZ, -R11 ;  /* 0x000000ffff057224 */ /* 0x000fe200078e0a0b */
[----:B------:R-:W-:Y:S05]  /*1c820*/  YIELD ;  /* 0x0000000000007946 */ /* 0x000fea0003800000 */
[----:B------:R-:W-:Y:S01]  /*1c830*/  SEL R24, R24, RZ, P0 ;  /* 0x000000ff18187207 */ /* 0x000fe20000000000 */
[----:B------:R-:W-:Y:S01]  /*1c840*/  IMAD R5, R8, R5, R9 ;  /* 0x0000000508057224 */ /* 0x000fe200078e0209 */
[----:B------:R-:W-:Y:S01]  /*1c850*/  LOP3.LUT R26, R26, R3, RZ, 0x3c, !PT ;  /* 0x000000031a1a7212 */ /* 0x000fe200078e3cff */
[----:B------:R-:W-:Y:S01]  /*1c860*/  VIADD R10, R10, 0xffffffff ;  /* 0xffffffff0a0a7836 */ /* 0x000fe20000000000 */
[----:B------:R-:W-:Y:S01]  /*1c870*/  ISETP.GT.AND P2, PT, R2, RZ, PT ;  /* 0x000000ff0200720c */ /* 0x000fe20003f44270 */
[----:B0-----:R-:W-:-:S12]  /*1c880*/  @!P1 BRA `(.L_x_15377) ;  /* 0x0000000000049947 */ /* 0x001fd80003800000 */
[----:B------:R-:W-:Y:S01]  /*1c890*/  BPT.TRAP 0x1 ;  /* 0x000000040000795c */ /* 0x000fe20000300000 */
.L_x_15377:
[----:B------:R-:W-:Y:S01]  /*1c8a0*/  IMAD R6, R24, 0x8, R22 ;  /* 0x0000000818067824 */ /* 0x000fe200078e0216 */
[----:B------:R-:W-:Y:S01]  /*1c8b0*/  SHF.L.U32 R21, R26, 0x1f, RZ ;  /* 0x0000001f1a157819 */ /* 0x000fe200000006ff */
[----:B------:R-:W-:Y:S01]  /*1c8c0*/  BSSY B1, `(.L_x_15378) ;  /* 0x0000004000017945 */ /* 0x000fe20003800000 */
[----:B------:R-:W-:Y:S02]  /*1c8d0*/  SHF.R.S32.HI R17, RZ, 0x1f, R5 ;  /* 0x0000001fff117819 */ /* 0x000fe40000011405 */
[----:B------:R-:W0:Y:S02]  /*1c8e0*/  SYNCS.PHASECHK.TRANS64.TRYWAIT P0, [R6+URZ+0x32440], R21 ;  /* 0x03244015060075a7 */ /* 0x000e24000800017f */
[----:B0-----:R-:W-:Y:S05]  /*1c8f0*/  @!P0 BRA `(.L_x_15379) ;  /* 0x0000006000bc8947 */ /* 0x001fea0003800000 */
.L_x_15567:
[----:B------:R-:W-:Y:S05]  /*1c900*/  BSYNC B1 ;  /* 0x0000000000017941 */ /* 0x000fea0003800000 */
.L_x_15378:
[----:B------:R-:W2:Y:S01]  /*1c910*/  LDL R2, [R1] ;  /* 0x0000000001027983 */ /* 0x000ea20000100800 */
[----:B------:R-:W-:Y:S01]  /*1c920*/  ULDC.64 UR4, c[0x0][0x300] ;  /* 0x0000c00000047ab9 */ /* 0x000fe20000000a00 */
[----:B-----5:R-:W-:Y:S01]  /*1c930*/  SHF.R.S32.HI R20, RZ, 0x1f, R4 ;  /* 0x0000001fff147819 */ /* 0x020fe20000011404 */
[----:B------:R-:W-:Y:S01]  /*1c940*/  IMAD R8, R24, 0x1800, R32 ;  /* 0x0000180018087824 */ /* 0x000fe200078e0220 */
[----:B--2---:R-:W-:Y:S01]  /*1c950*/  LOP3.LUT P1, RZ, R2, 0x2, RZ, 0xc0, !PT ;  /* 0x0000000202ff7812 */ /* 0x004fe2000782c0ff */
        /* <DEDUP_REMOVED lines=48> */
.L_x_15581:
        /* <DEDUP_REMOVED lines=8> */
.L_x_15381:
        /* <DEDUP_REMOVED lines=11> */
.L_x_15382:
[----:B------:R2:W-:Y:S01]  /*1cd90*/  SYNCS.ARRIVE.TRANS64.A1T0 RZ, [R6+URZ+0x32430], RZ ;  /* 0x032430ff06ff79a7 */ /* 0x0005e2000810003f */
[----:B------:R-:W-:Y:S05]  /*1cda0*/  @!P3 BRA `(.L_x_15383) ;  /* 0x000000000004b947 */ /* 0x000fea0003800000 */
[----:B------:R-:W-:Y:S01]  /*1cdb0*/  BPT.TRAP 0x1 ;  /* 0x000000040000795c */ /* 0x000fe20000300000 */
.L_x_15383:
[----:B------:R-:W3:Y:S01]  /*1cdc0*/  SYNCS.PHASECHK.TRANS64.TRYWAIT P0, [R6+URZ+0x32460], R21 ;  /* 0x03246015060075a7 */ /* 0x000ee2000800017f */
[----:B------:R-:W-:Y:S04]  /*1cdd0*/  BSSY B1, `(.L_x_15384) ;  /* 0x0000002000017945 */ /* 0x000fe80003800000 */
[----:B---3--:R-:W-:Y:S05]  /*1cde0*/  @!P0 BRA `(.L_x_15385) ;  /* 0x0000006400388947 */ /* 0x008fea0003800000 */
.L_x_15582:
[----:B------:R-:W-:Y:S05]  /*1cdf0*/  BSYNC B1 ;  /* 0x0000000000017941 */ /* 0x000fea0003800000 */
.L_x_15384:
[----:B------:R-:W4:Y:S01]  /*1ce00*/  LDL R2, [R1] ;  /* 0x0000000001027983 */ /* 0x000f220000100800 */
[----:B------:R-:W-:Y:S01]  /*1ce10*/  ULDC.64 UR4, c[0x0][0x328] ;  /* 0x0000ca0000047ab9 */ /* 0x000fe20000000a00 */
[----:B------:R-:W-:Y:S01]  /*1ce20*/  IMAD R8, R24, 0x6000, R32 ;  /* 0x0000600018087824 */ /* 0x000fe200078e0220 */
[C---:B----4-:R-:W-:Y:S02]  /*1ce30*/  LOP3.LUT P5, RZ, R2.reuse, 0x1, RZ, 0xc0, !PT ;  /* 0x0000000102ff7812 */ /* 0x050fe400078ac0ff */
[C---:B------:R-:W-:Y:S02]  /*1ce40*/  LOP3.LUT P4, RZ, R2.reuse, 0x10, RZ, 0xc0, !PT ;  /* 0x0000001002ff7812 */ /* 0x040fe4000788c0ff */
[C---:B------:R-:W-:Y:S02]  /*1ce50*/  LOP3.LUT P3, RZ, R2.reuse, 0x8, RZ, 0xc0, !PT ;  /* 0x0000000802ff7812 */ /* 0x040fe4000786c0ff */
[----:B------:R-:W-:Y:S01]  /*1ce60*/  LOP3.LUT P1, RZ, R2, 0x4, RZ, 0xc0, !PT ;  /* 0x0000000402ff7812 */ /* 0x000fe2000782c0ff */
[----:B------:R-:W-:-:S04]  /*1ce70*/  IMAD R2, R17, UR4, RZ ;  /* 0x0000000411027c24 */ /* 0x000fc8000f8e02ff */
[C---:B-1----:R-:W-:Y:S02]  /*1ce80*/  IMAD R7, R5.reuse, UR5, R2 ;  /* 0x0000000505077c24 */ /* 0x042fe4000f8e0202 */
        /* <DEDUP_REMOVED lines=19> */
[----:B------:R-:W4:Y:S04]  /*1cfc0*/  SHFL.IDX PT, R3, R9, RZ, 0x181f ;  /* 0x00181fff09037589 */ /* 0x000f2800000e0000 */
[----:B------:R-:W-:Y:S04]  /*1cfd0*/  SHFL.IDX PT, R5, R9, 0x1, 0x181f ;  /* 0x00381f0009057f89 */ /* 0x000fe800000e0000 */
[----:B------:R-:W-:Y:S01]  /*1cfe0*/  SHFL.IDX PT, R17, R9, 0x2, 0x181f ;  /* 0x00581f0009117f89 */ /* 0x000fe200000e0000 */
[----:B-1----:R-:W-:-:S03]  /*1cff0*/  IADD3 R2, P0, R14, R0, RZ ;  /* 0x000000000e027210 */ /* 0x002fc60007f1e0ff */
[----:B------:R-:W1:Y:S02]  /*1d000*/  SHFL.IDX PT, R14, R7, 0x1, 0x181f ;  /* 0x00381f00070e7f89 */ /* 0x000e6400000e0000 */
[----:B----4-:R-:W-:-:S05]  /*1d010*/  IMAD.X R3, RZ, RZ, R3, P0 ;  /* 0x000000ffff037224 */ /* 0x010fca00000e0603 */
[----:B------:R-:W-:Y:S04]  /*1d020*/  LDGSTS.E.BYPASS.LTC128B.128 [R8+0x400], desc[UR40][R2.64], !P5 ;  /* 0x0040000002087fae */ /* 0x000fe8000e901d68 */
[----:B------:R-:W-:Y:S04]  /*1d030*/  LDGSTS.E.BYPASS.LTC128B.128 [R8+0x3400], desc[UR40][R2.64+0x80], !P4 ;  /* 0x0340008002087fae */ /* 0x000fe8000e101d68 */
[----:B------:R-:W-:Y:S04]  /*1d040*/  LDGSTS.E.BYPASS.LTC128B.128 [R8+0x6400], desc[UR40][R2.64+0x100], !P3 ;  /* 0x0640010002087fae */ /* 0x000fe8000d901d68 */
[----:B------:R4:W-:Y:S01]  /*1d050*/  LDGSTS.E.BYPASS.LTC128B.128 [R8+0x9400], desc[UR40][R2.64+0x180], !P1 ;  /* 0x0940018002087fae */ /* 0x0009e2000c901d68 */
[----:B-1----:R-:W-:-:S03]  /*1d060*/  IADD3 R4, P0, R14, R0, RZ ;  /* 0x000000000e047210 */ /* 0x002fc60007f1e0ff */
[----:B------:R-:W4:Y:S02]  /*1d070*/  SHFL.IDX PT, R14, R7, 0x2, 0x181f ;  /* 0x00581f00070e7f89 */ /* 0x000f2400000e0000 */
[----:B------:R-:W-:-:S05]  /*1d080*/  IMAD.X R5, RZ, RZ, R5, P0 ;  /* 0x000000ffff057224 */ /* 0x000fca00000e0605 */
[----:B------:R-:W-:Y:S04]  /*1d090*/  LDGSTS.E.BYPASS.LTC128B.128 [R8+0xc00], desc[UR40][R4.64], !P5 ;  /* 0x00c0000004087fae */ /* 0x000fe8000e901d68 */
[----:B------:R-:W-:Y:S04]  /*1d0a0*/  LDGSTS.E.BYPASS.LTC128B.128 [R8+0x3c00], desc[UR40][R4.64+0x80], !P4 ;  /* 0x03c0008004087fae */ /* 0x000fe8000e101d68 */
[----:B------:R-:W-:Y:S04]  /*1d0b0*/  LDGSTS.E.BYPASS.LTC128B.128 [R8+0x6c00], desc[UR40][R4.64+0x100], !P3 ;  /* 0x06c0010004087fae */ /* 0x000fe8000d901d68 */
[----:B------:R1:W-:Y:S01]  /*1d0c0*/  LDGSTS.E.BYPASS.LTC128B.128 [R8+0x9c00], desc[UR40][R4.64+0x180], !P1 ;  /* 0x09c0018004087fae */ /* 0x0003e2000c901d68 */
[----:B----4-:R-:W-:-:S03]  /*1d0d0*/  IADD3 R2, P0, R14, R0, RZ ;  /* 0x000000000e027210 */ /* 0x010fc60007f1e0ff */
[----:B------:R-:W4:Y:S02]  /*1d0e0*/  SHFL.IDX PT, R14, R7, 0x3, 0x181f ;  /* 0x00781f00070e7f89 */ /* 0x000f2400000e0000 */
[----:B------:R-:W-:Y:S02]  /*1d0f0*/  IMAD.X R3, RZ, RZ, R17, P0 ;  /* 0x000000ffff037224 */ /* 0x000fe400000e0611 */
[----:B------:R-:W-:Y:S04]  /*1d100*/  SHFL.IDX PT, R17, R9, 0x4, 0x181f ;  /* 0x00981f0009117f89 */ /* 0x000fe800000e0000 */
[----:B-1----:R-:W1:Y:S04]  /*1d110*/  SHFL.IDX PT, R5, R9, 0x3, 0x181f ;  /* 0x00781f0009057f89 */ /* 0x002e6800000e0000 */
[----:B------:R-:W-:Y:S04]  /*1d120*/  LDGSTS.E.BYPASS.LTC128B.128 [R8+0x1400], desc[UR40][R2.64], !P5 ;  /* 0x0140000002087fae */ /* 0x000fe8000e901d68 */
[----:B------:R-:W-:Y:S04]  /*1d130*/  LDGSTS.E.BYPASS.LTC128B.128 [R8+0x4400], desc[UR40][R2.64+0x80], !P4 ;  /* 0x0440008002087fae */ /* 0x000fe8000e101d68 */
[----:B------:R-:W-:Y:S01]  /*1d140*/  LDGSTS.E.BYPASS.LTC128B.128 [R8+0x7400], desc[UR40][R2.64+0x100], !P3 ;  /* 0x0740010002087fae */ /* 0x000fe2000d901d68 */
[----:B----4-:R-:W-:-:S03]  /*1d150*/  IADD3 R4, P0, R14, R0, RZ ;  /* 0x000000000e047210 */ /* 0x010fc60007f1e0ff */
[----:B------:R4:W-:Y:S04]  /*1d160*/  LDGSTS.E.BYPASS.LTC128B.128 [R8+0xa400], desc[UR40][R2.64+0x180], !P1 ;  /* 0x0a40018002087fae */ /* 0x0009e8000c901d68 */
[----:B------:R-:W4:Y:S01]  /*1d170*/  SHFL.IDX PT, R14, R7, 0x4, 0x181f ;  /* 0x00981f00070e7f89 */ /* 0x000f2200000e0000 */
[----:B-1----:R-:W-:-:S03]  /*1d180*/  IADD3.X R5, RZ, R5, RZ, P0, !PT ;  /* 0x00000005ff057210 */ /* 0x002fc600007fe4ff */
[----:B------:R-:W1:Y:S04]  /*1d190*/  SHFL.IDX PT, R9, R9, 0x5, 0x181f ;  /* 0x00b81f0009097f89 */ /* 0x000e6800000e0000 */
[----:B------:R0:W-:Y:S04]  /*1d1a0*/  LDGSTS.E.BYPASS.LTC128B.128 [R8+0x1c00], desc[UR40][R4.64], !P5 ;  /* 0x01c0000004087fae */ /* 0x0001e8000e901d68 */
[----:B------:R0:W-:Y:S04]  /*1d1b0*/  LDGSTS.E.BYPASS.LTC128B.128 [R8+0x4c00], desc[UR40][R4.64+0x80], !P4 ;  /* 0x04c0008004087fae */ /* 0x0001e8000e101d68 */
[----:B------:R0:W-:Y:S04]  /*1d1c0*/  LDGSTS.E.BYPASS.LTC128B.128 [R8+0x7c00], desc[UR40][R4.64+0x100], !P3 ;  /* 0x07c0010004087fae */ /* 0x0001e8000d901d68 */
[----:B------:R0:W-:Y:S01]  /*1d1d0*/  LDGSTS.E.BYPASS.LTC128B.128 [R8+0xac00], desc[UR40][R4.64+0x180], !P1 ;  /* 0x0ac0018004087fae */ /* 0x0001e2000c901d68 */
[----:B----4-:R-:W-:-:S03]  /*1d1e0*/  IADD3 R2, P0, R14, R0, RZ ;  /* 0x000000000e027210 */ /* 0x010fc60007f1e0ff */
[----:B------:R0:W4:Y:S02]  /*1d1f0*/  SHFL.IDX PT, R14, R7, 0x5, 0x181f ;  /* 0x00b81f00070e7f89 */ /* 0x00012400000e0000 */
[----:B------:R-:W-:-:S05]  /*1d200*/  IMAD.X R3, RZ, RZ, R17, P0 ;  /* 0x000000ffff037224 */ /* 0x000fca00000e0611 */
[----:B------:R0:W-:Y:S04]  /*1d210*/  LDGSTS.E.BYPASS.LTC128B.128 [R8+0x2400], desc[UR40][R2.64], !P5 ;  /* 0x0240000002087fae */ /* 0x0001e8000e901d68 */
[----:B------:R0:W-:Y:S04]  /*1d220*/  LDGSTS.E.BYPASS.LTC128B.128 [R8+0x5400], desc[UR40][R2.64+0x80], !P4 ;  /* 0x0540008002087fae */ /* 0x0001e8000e101d68 */
[----:B------:R0:W-:Y:S04]  /*1d230*/  LDGSTS.E.BYPASS.LTC128B.128 [R8+0x8400], desc[UR40][R2.64+0x100], !P3 ;  /* 0x0840010002087fae */ /* 0x0001e8000d901d68 */
[----:B-1----:R0:W-:Y:S02]  /*1d240*/  LDGSTS.E.BYPASS.LTC128B.128 [R8+0xb400], desc[UR40][R2.64+0x180], !P1 ;  /* 0x0b40018002087fae */ /* 0x0021e4000c901d68 */
.L_x_15596:
        /* <DEDUP_REMOVED lines=11> */
.L_x_15387:
        /* <DEDUP_REMOVED lines=11> */
.L_x_15388:
[----:B------:R0:W-:Y:S01]  /*1d3b0*/  SYNCS.ARRIVE.TRANS64.A1T0 RZ, [R6+URZ+0x32450], RZ ;  /* 0x032450ff06ff79a7 */ /* 0x0001e2000810003f */
[----:B------:R-:W-:Y:S05]  /*1d3c0*/  @P2 BRA `(.L_x_15389) ;  /* 0xfffffff000882947 */ /* 0x000fea000383ffff */
.L_x_15376:
[----:B------:R-:W-:Y:S05]  /*1d3d0*/  BSYNC B0 ;  /* 0x0000000000007941 */ /* 0x000fea0003800000 */
.L_x_15375:
        /* <DEDUP_REMOVED lines=15> */
[----:B------:R-:W1:Y:S02]  /*1d4d0*/  S2R R4, SR_LTMASK ;  /* 0x0000000000047919 */ /* 0x000e640000003900 */
[----:B-1----:R-:W-:-:S04]  /*1d4e0*/  LOP3.LUT R4, R4, UR4, RZ, 0xc0, !PT ;  /* 0x0000000404047c12 */ /* 0x002fc8000f8ec0ff */
[----:B------:R-:W1:Y:S01]  /*1d4f0*/  POPC R9, R4 ;  /* 0x0000000400097309 */ /* 0x000e620000000000 */
[----:B----4-:R-:W1:Y:S02]  /*1d500*/  SHFL.IDX PT, R0, R3, R0, 0x1f ;  /* 0x00001f0003007589 */ /* 0x010e6400000e0000 */
[----:B-1----:R-:W-:-:S07]  /*1d510*/  IADD3 R16, R0, UR37, R9 ;  /* 0x0000002500107c10 */ /* 0x002fce000fffe009 */
.L_x_15391:
[----:B------:R-:W-:Y:S05]  /*1d520*/  BSYNC B0 ;  /* 0x0000000000007941 */ /* 0x000fea0003800000 */
.L_x_15390:
[----:B------:R-:W-:Y:S02]  /*1d530*/  LOP3.LUT R26, R26, R5, RZ, 0x3c, !PT ;  /* 0x000000051a1a7212 */ /* 0x000fe400078e3cff */
[----:B------:R-:W-:-:S07]  /*1d540*/  SEL R24, R24, RZ, P0 ;  /* 0x000000ff18187207 */ /* 0x000fce0000000000 */
.L_x_15344:
[----:B------:R-:W-:Y:S05]  /*1d550*/  BSYNC B7 ;  /* 0x0000000000077941 */ /* 0x000fea0003800000 */
.L_x_15342:
[----:B------:R-:W4:Y:S02]  /*1d560*/  LDL R0, [R1] ;  /* 0x0000000001007983 */ /* 0x000f240000100800 */
[----:B----4-:R-:W-:-:S13]  /*1d570*/  LOP3.LUT P0, RZ, R0, 0x1000, RZ, 0xc0, !PT ;  /* 0x0000100000ff7812 */ /* 0x010fda000780c0ff */
        /* <DEDUP_REMOVED lines=10> */
.L_x_15392:
[----:B------:R-:W4:Y:S01]  /*1d620*/  S2R R8, SR_TID.X ;  /* 0x0000000000087919 */ /* 0x000f220000002100 */
[----:B------:R-:W-:Y:S01]  /*1d630*/  UMOV UR4, 0xffffffff ;  /* 0xffffffff00047882 */ /* 0x000fe20000000000 */
[----:B----4-:R-:W-:-:S04]  /*1d640*/  LOP3.LUT R8, R8, 0x1f, RZ, 0xc0, !PT ;  /* 0x0000001f08087812 */ /* 0x010fc800078ec0ff */
[----:B------:R-:W-:Y:S01]  /*1d650*/  ISETP.NE.AND P0, PT, R8, 0x1f, PT ;  /* 0x0000001f0800780c */ /* 0x000fe20003f05270 */
[----:B------:R-:W-:-:S12]  /*1d660*/  BRA.DIV UR4, `(.L_x_15394) ;  /* 0x0000006204f47947 */ /* 0x000fd8000b800000 */
[----:B------:R-:W-:Y:S01]  /*1d670*/  IADD3 R5, R19, R8, RZ ;  /* 0x0000000813057210 */ /* 0x000fe20007ffe0ff */
[----:B------:R-:W-:-:S03]  /*1d680*/  ULDC UR4, c[0x0][0xd3c] ;  /* 0x00034f0000047ab9 */ /* 0x000fc60000000800 */
        /* <DEDUP_REMOVED lines=13> */
[----:B------:R-:W0:Y:S02]  /*1d760*/  SHFL.UP PT, R14, R5, 0x1, RZ ;  /* 0x04200000050e7989 */ /* 0x000e2400000e00ff */
[----:B0-23--:R-:W-:-:S05]  /*1d770*/  SEL R6, R14, RZ, P1 ;  /* 0x000000ff0e067207 */ /* 0x00dfca0000800000 */
        /* <DEDUP_REMOVED lines=14> */
.L_x_15606:
[----:B------:R-:W-:Y:S02]  /*1d860*/  ULDC UR4, c[0x0][0xd38] ;  /* 0x00034e0000047ab9 */ /* 0x000fe40000000800 */
[----:B------:R-:W-:-:S04]  /*1d870*/  IMAD.U32 R7, RZ, RZ, UR4 ;  /* 0x00000004ff077e24 */ /* 0x000fc8000f8e00ff */
[----:B--2---:R-:W-:-:S04]  /*1d880*/  IMAD R14, R14, R7, RZ ;  /* 0x000000070e0e7224 */ /* 0x004fc800078e02ff */
[----:B------:R-:W-:-:S05]  /*1d890*/  IMAD.IADD R9, R4, 0x1, R14 ;  /* 0x0000000104097824 */ /* 0x000fca00078e020e */
[----:B------:R-:W-:-:S13]  /*1d8a0*/  ISETP.GT.AND P6, PT, R9, R0, PT ;  /* 0x000000000900720c */ /* 0x000fda0003fc4270 */
[----:B------:R-:W-:Y:S05]  /*1d8b0*/  @P6 BRA `(.L_x_15395) ;  /* 0x00000000009c6947 */ /* 0x000fea0003800000 */
.L_x_15400:
        /* <DEDUP_REMOVED lines=14> */
.L_x_15398:
[----:B------:R-:W-:Y:S05]  /*1d9a0*/  BSYNC B0 ;  /* 0x0000000000007941 */ /* 0x000fea0003800000 */
.L_x_15397:
        /* <DEDUP_REMOVED lines=18> */
.L_x_15614:
[----:B------:R-:W-:Y:S02]  /*1dad0*/  ULDC UR4, c[0x0][0xd38] ;  /* 0x00034e0000047ab9 */ /* 0x000fe40000000800 */
[----:B------:R-:W-:-:S05]  /*1dae0*/  MOV R7, UR4 ;  /* 0x0000000400077c02 */ /* 0x000fca0008000f00 */
[----:B--2---:R-:W-:-:S04]  /*1daf0*/  IMAD R14, R14, R7, RZ ;  /* 0x000000070e0e7224 */ /* 0x004fc800078e02ff */
[----:B------:R-:W-:-:S05]  /*1db00*/  IMAD.IADD R9, R14, 0x1, R9 ;  /* 0x000000010e097824 */ /* 0x000fca00078e0209 */
[----:B------:R-:W-:-:S13]  /*1db10*/  ISETP.GT.AND P6, PT, R9, R0, PT ;  /* 0x000000000900720c */ /* 0x000fda0003fc4270 */
[----:B------:R-:W-:Y:S05]  /*1db20*/  @!P6 BRA `(.L_x_15400) ;  /* 0xfffffffc0064e947 */ /* 0x000fea000383ffff */
.L_x_15395:
        /* <DEDUP_REMOVED lines=8> */
.L_x_15618:
[----:B------:R-:W-:Y:S01]  /*1dbb0*/  ISETP.NE.AND P0, PT, R3, RZ, PT ;  /* 0x000000ff0300720c */ /* 0x000fe20003f05270 */
[----:B------:R-:W-:-:S12]  /*1dbc0*/  IMAD.MOV.U32 R14, RZ, RZ, RZ ;  /* 0x000000ffff0e7224 */ /* 0x000fd800078e00ff */
[----:B------:R-:W-:Y:S05]  /*1dbd0*/  @!P0 BRA `(.L_x_15402) ;  /* 0x0000000000108947 */ /* 0x000fea0003800000 */
[----:B------:R-:W-:Y:S01]  /*1dbe0*/  UMOV UR4, 0xffffffff ;  /* 0xffffffff00047882 */ /* 0x000fe20000000000 */
[----:B------:R-:W-:Y:S02]  /*1dbf0*/  VIADD R12, R4, 0xffffffff ;  /* 0xffffffff040c7836 */ /* 0x000fe40000000000 */
[----:B------:R-:W-:Y:S05]  /*1dc00*/  BRA.DIV UR4, `(.L_x_15403) ;  /* 0x0000006604b47947 */ /* 0x000fea000b800000 */
[----:B------:R4:W0:Y:S02]  /*1dc10*/  SHFL.IDX PT, R14, R2, R12, 0x1f ;  /* 0x00001f0c020e7589 */ /* 0x00082400000e0000 */
.L_x_15402:
        /* <DEDUP_REMOVED lines=10> */
[----:B0-----:R-:W-:-:S06]  /*1dcc0*/  IADD3 R11, R10, 0xffffffe, RZ ;  /* 0x0ffffffe0a0b7810 */ /* 0x001fcc0007ffe0ff */
        /* <DEDUP_REMOVED lines=55> */
.L_x_15396:
[----:B------:R-:W-:Y:S01]  /*1e040*/  UMOV UR4, URZ ;  /* 0x0000003f00047c82 */ /* 0x000fe20008000000 */
[----:B------:R-:W-:Y:S01]  /*1e050*/  UMOV UR5, URZ ;  /* 0x0000003f00057c82 */ /* 0x000fe20008000000 */
[----:B------:R-:W-:Y:S01]  /*1e060*/  ULDC UR6, c[0x0][0xd3c] ;  /* 0x00034f0000067ab9 */ /* 0x000fe20000000800 */
[----:B------:R-:W-:Y:S01]  /*1e070*/  IMAD.MOV.U32 R16, RZ, RZ, R0 ;  /* 0x000000ffff107224 */ /* 0x000fe200078e0000 */
[----:B------:R-:W-:Y:S01]  /*1e080*/  MOV R18, UR5 ;  /* 0x0000000500127c02 */ /* 0x000fe20008000f00 */
[----:B------:R-:W-:Y:S02]  /*1e090*/  IMAD.U32 R17, RZ, RZ, UR4 ;  /* 0x00000004ff117e24 */ /* 0x000fe4000f8e00ff */
[----:B------:R-:W-:-:S07]  /*1e0a0*/  IMAD.U32 R19, RZ, RZ, UR6 ;  /* 0x00000006ff137e24 */ /* 0x000fce000f8e00ff */
.L_x_15404:
        /* <DEDUP_REMOVED lines=10> */
.L_x_15393:
[----:B------:R-:W-:Y:S02]  /*1e150*/  ULDC UR4, c[0x0][0xd3c] ;  /* 0x00034f0000047ab9 */ /* 0x000fe40000000800 */
[----:B0-----:R-:W-:-:S13]  /*1e160*/  ISETP.GE.AND P0, PT, R19, UR4, PT ;  /* 0x0000000413007c0c */ /* 0x001fda000bf06270 */
[----:B------:R-:W-:Y:S05]  /*1e170*/  @!P0 BRA `(.L_x_15405) ;  /* 0xffffff9400f48947 */ /* 0x000fea000383ffff */
[----:B------:R-:W-:Y:S05]  /*1e180*/  BSYNC B8 ;  /* 0x0000000000087941 */ /* 0x000fea0003800000 */
.L_x_15300:
[----:B------:R-:W5:Y:S01]  /*1e190*/  LDL.LU R0, [R1+0x3c] ;  /* 0x00003c0001007983 */ /* 0x000f620000300800 */
[----:B------:R-:W-:Y:S01]  /*1e1a0*/  BSSY B0, `(.L_x_15406) ;  /* 0x000000b000007945 */ /* 0x000fe20003800000 */
[----:B------:R-:W1:Y:S01]  /*1e1b0*/  S2R R5, SR_CgaCtaId ;  /* 0x0000000000057919 */ /* 0x000e620000008800 */
[----:B-----5:R-:W-:-:S05]  /*1e1c0*/  VIADD R0, R0, 0x1 ;  /* 0x0000000100007836 */ /* 0x020fca0000000000 */
[----:B--2---:R-:W-:-:S04]  /*1e1d0*/  LEA.HI R2, R0, R0, RZ, 0x1 ;  /* 0x0000000000027211 */ /* 0x004fc800078f08ff */
[----:B0-----:R-:W-:Y:S02]  /*1e1e0*/  LOP3.LUT R3, R2, 0xfffffffe, RZ, 0xc0, !PT ;  /* 0xfffffffe02037812 */ /* 0x001fe400078ec0ff */
[----:B------:R-:W-:-:S03]  /*1e1f0*/  MOV R2, 0x400 ;  /* 0x0000040000027802 */ /* 0x000fc60000000f00 */
[----:B------:R-:W-:Y:S01]  /*1e200*/  IMAD.IADD R0, R0, 0x1, -R3 ;  /* 0x0000000100007824 */ /* 0x000fe200078e0a03 */
[----:B-1----:R-:W-:-:S04]  /*1e210*/  LEA R7, R5, R2, 0x18 ;  /* 0x0000000205077211 */ /* 0x002fc800078ec0ff */
[----:B------:R-:W-:-:S04]  /*1e220*/  SHF.L.U32 R0, R0, 0x1f, RZ ;  /* 0x0000001f00007819 */ /* 0x000fc800000006ff */
[----:B------:R-:W0:Y:S02]  /*1e230*/  SYNCS.PHASECHK.TRANS64.TRYWAIT P0, [R7+URZ+0x32420], R0 ;  /* 0x03242000070075a7 */ /* 0x000e24000800017f */
[----:B0-----:R-:W-:Y:S05]  /*1e240*/  @!P0 BRA `(.L_x_15407) ;  /* 0x0000006000488947 */ /* 0x001fea0003800000 */
.L_x_15621:
[----:B------:R-:W-:Y:S05]  /*1e250*/  BSYNC B0 ;  /* 0x0000000000007941 */ /* 0x000fea0003800000 */
.L_x_15406:
[----:B------:R-:W-:-:S03]  /*1e260*/  UMOV UR4, 0xffffffff ;  /* 0xffffffff00047882 */ /* 0x000fc60000000000 */
[----:B------:R-:W-:Y:S05]  /*1e270*/  BRA.DIV UR4, `(.L_x_15408) ;  /* 0x0000006204507947 */ /* 0x000fea000b800000 */
[----:B0-----:R-:W0:Y:S02]  /*1e280*/  S2R R0, SR_TID.X ;  /* 0x0000000000007919 */ /* 0x001e240000002100 */
[----:B0-----:R-:W-:-:S04]  /*1e290*/  SHF.R.U32.HI R0, RZ, 0x5, R0 ;  /* 0x00000005ff007819 */ /* 0x001fc80000011600 */
[----:B------:R-:W-:-:S05]  /*1e2a0*/  LOP3.LUT R0, R0, 0x3, RZ, 0xc0, !PT ;  /* 0x0000000300007812 */ /* 0x000fca00078ec0ff */
[----:B------:R0:W1:Y:S02]  /*1e2b0*/  SHFL.IDX PT, R14, R0, RZ, 0x1f ;  /* 0x00001fff000e7589 */ /* 0x00006400000e0000 */
.L_x_15624:
[----:B-1----:R-:W-:-:S13]  /*1e2c0*/  ISETP.NE.AND P0, PT, R14, RZ, PT ;  /* 0x000000ff0e00720c */ /* 0x002fda0003f05270 */
[----:B------:R-:W-:Y:S05]  /*1e2d0*/  @P0 BRA `(.L_x_15132) ;  /* 0x0000000000880947 */ /* 0x000fea0003800000 */
[----:B------:R-:W-:-:S03]  /*1e2e0*/  UMOV UR4, 0xffffffff ;  /* 0xffffffff00047882 */ /* 0x000fc60000000000 */
[----:B------:R-:W-:Y:S05]  /*1e2f0*/  BRA.DIV UR4, `(.L_x_15409) ;  /* 0x0000006204647947 */ /* 0x000fea000b800000 */
[----:B------:R-:W-:-:S13]  /*1e300*/  ELECT P6, URZ, PT ;  /* 0x00000000003f782f */ /* 0x000fda00038c0000 */
.L_x_15627:
[----:B------:R-:W-:Y:S05]  /*1e310*/  @!P6 BRA `(.L_x_15132) ;  /* 0x000000000078e947 */ /* 0x000fea0003800000 */
[----:B------:R-:W-:-:S06]  /*1e320*/  ULOP3.LUT UR4, UR36, 0x2, URZ, 0xfc, !UPT ;  /* 0x0000000224047892 */ /* 0x000fcc000f8efc3f */
[----:B0-----:R-:W-:-:S05]  /*1e330*/  IMAD.U32 R0, RZ, RZ, UR4 ;  /* 0x00000004ff007e24 */ /* 0x001fca000f8e00ff */
[----:B------:R-:W-:-:S13]  /*1e340*/  ISETP.NE.AND P0, PT, R0, 0x3, PT ;  /* 0x000000030000780c */ /* 0x000fda0003f05270 */
[----:B------:R-:W-:Y:S05]  /*1e350*/  @!P0 BRA `(.L_x_15410) ;  /* 0x0000000000048947 */ /* 0x000fea0003800000 */
[----:B------:R-:W-:Y:S01]  /*1e360*/  BPT.TRAP 0x1 ;  /* 0x000000040000795c */ /* 0x000fe20000300000 */
.L_x_15410:
[----:B------:R-:W-:Y:S01]  /*1e370*/  IMAD R5, R24, 0x8, R7 ;  /* 0x0000000818057824 */ /* 0x000fe200078e0207 */
[----:B------:R-:W-:Y:S02]  /*1e380*/  SHF.L.U32 R0, R26, 0x1f, RZ ;  /* 0x0000001f1a007819 */ /* 0x000fe400000006ff */
[----:B------:R-:W-:Y:S02]  /*1e390*/  IADD3 R24, R24, 0x1, RZ ;  /* 0x0000000118187810 */ /* 0x000fe40007ffe0ff */
[----:B------:R-:W0:Y:S02]  /*1e3a0*/  SYNCS.PHASECHK.TRANS64.TRYWAIT P1, [R5+URZ+0x32440], R0 ;  /* 0x03244000050075a7 */ /* 0x000e24000802017f */
[----:B------:R-:W-:-:S04]  /*1e3b0*/  ISETP.NE.AND P2, PT, R24, 0x2, PT ;  /* 0x000000021800780c */ /* 0x000fc80003f45270 */
[----:B------:R-:W-:Y:S01]  /*1e3c0*/  SEL R3, RZ, 0x1, P2 ;  /* 0x00000001ff037807 */ /* 0x000fe20001000000 */
[----:B0-----:R-:W-:Y:S08]  /*1e3d0*/  @!P1 BRA `(.L_x_15411) ;  /* 0x00000060004c9947 */ /* 0x001ff00003800000 */
.L_x_15628:
[----:B------:R-:W-:Y:S02]  /*1e3e0*/  SEL R24, R24, RZ, P2 ;  /* 0x000000ff18187207 */ /* 0x000fe40001000000 */
[----:B------:R-:W-:Y:S01]  /*1e3f0*/  LOP3.LUT R2, R26, R3, RZ, 0x3c, !PT ;  /* 0x000000031a027212 */ /* 0x000fe200078e3cff */
[----:B------:R-:W-:Y:S06]  /*1e400*/  @!P0 BRA `(.L_x_15412) ;  /* 0x0000000000048947 */ /* 0x000fec0003800000 */
[----:B------:R-:W-:Y:S01]  /*1e410*/  BPT.TRAP 0x1 ;  /* 0x000000040000795c */ /* 0x000fe20000300000 */
.L_x_15412:
[----:B------:R-:W-:Y:S01]  /*1e420*/  IMAD R3, R24, 0x8, R7 ;  /* 0x0000000818037824 */ /* 0x000fe200078e0207 */
[----:B------:R-:W-:-:S04]  /*1e430*/  SHF.L.U32 R2, R2, 0x1f, RZ ;  /* 0x0000001f02027819 */ /* 0x000fc800000006ff */
[----:B------:R-:W1:Y:S02]  /*1e440*/  SYNCS.PHASECHK.TRANS64.TRYWAIT P1, [R3+URZ+0x32440], R2 ;  /* 0x03244002030075a7 */ /* 0x000e64000802017f */
[----:B-1----:R-:W-:Y:S05]  /*1e450*/  @!P1 BRA `(.L_x_15413) ;  /* 0x0000006000409947 */ /* 0x002fea0003800000 */
.L_x_15629:
[----:B------:R-:W-:Y:S05]  /*1e460*/  @!P0 BRA `(.L_x_15414) ;  /* 0x0000000000048947 */ /* 0x000fea0003800000 */
[----:B------:R-:W-:Y:S01]  /*1e470*/  BPT.TRAP 0x1 ;  /* 0x000000040000795c */ /* 0x000fe20000300000 */
.L_x_15414:
[----:B------:R-:W2:Y:S02]  /*1e480*/  SYNCS.PHASECHK.TRANS64.TRYWAIT P1, [R5+URZ+0x32460], R0 ;  /* 0x03246000050075a7 */ /* 0x000ea4000802017f */
[----:B--2---:R-:W-:Y:S05]  /*1e490*/  @!P1 BRA `(.L_x_15415) ;  /* 0x0000006000449947 */ /* 0x004fea0003800000 */
.L_x_15630:
[----:B------:R-:W-:Y:S05]  /*1e4a0*/  @!P0 BRA `(.L_x_15416) ;  /* 0x0000000000048947 */ /* 0x000fea0003800000 */
[----:B------:R-:W-:Y:S01]  /*1e4b0*/  BPT.TRAP 0x1 ;  /* 0x000000040000795c */ /* 0x000fe20000300000 */
.L_x_15416:
[----:B------:R0:W0:Y:S02]  /*1e4c0*/  SYNCS.PHASECHK.TRANS64.TRYWAIT P0, [R3+URZ+0x32460], R2 ;  /* 0x03246002030075a7 */ /* 0x000024000800017f */
[----:B0-----:R-:W-:Y:S05]  /*1e4d0*/  @!P0 NANOSLEEP.SYNCS 0x989680 ;  /* 0x009896800000895d */ /* 0x001fea0003900000 */
[----:B------:R-:W0:Y:S02]  /*1e4e0*/  @!P0 SYNCS.PHASECHK.TRANS64 P0, [R3+URZ+0x32460], R2 ;  /* 0x03246002030085a7 */ /* 0x000e24000800007f */
[----:B0-----:R-:W-:Y:S05]  /*1e4f0*/  @!P0 BRA `(.L_x_15416) ;  /* 0xfffffffc00f08947 */ /* 0x001fea000383ffff */
.L_x_15132:
[----:B------:R-:W-:Y:S05]  /*1e500*/  BSYNC B9 ;  /* 0x0000000000097941 */ /* 0x000fea0003800000 */
.L_x_15129:
[----:B------:R-:W-:Y:S05]  /*1e510*/  EXIT ;  /* 0x000000000000794d */ /* 0x000fea0003800000 */
.L_x_15150:
[----:B0-----:R0:W1:Y:S02]  /*1e520*/  SYNCS.PHASECHK.TRANS64.TRYWAIT P5, [R86+URZ+0x32490], R99 ;  /* 0x03249063560075a7 */ /* 0x00106400080a017f */
[----:B-1----:R-:W-:Y:S05]  /*1e530*/  @!P5 NANOSLEEP.SYNCS 0x989680 ;  /* 0x009896800000d95d */ /* 0x002fea0003900000 */
[----:B------:R-:W1:Y:S02]  /*1e540*/  @!P5 SYNCS.PHASECHK.TRANS64 P5, [R86+URZ+0x32490], R99 ;  /* 0x032490635600d5a7 */ /* 0x000e6400080a007f */
[----:B-1----:R-:W-:Y:S05]  /*1e550*/  @!P5 BRA `(.L_x_15150) ;  /* 0xfffffffc00f0d947 */ /* 0x002fea000383ffff */
[----:B------:R-:W-:Y:S05]  /*1e560*/  BRA `(.L_x_15417) ;  /* 0xfffffe4400f87947 */ /* 0x000fea000383ffff */
.L_x_15151:
        /* <DEDUP_REMOVED lines=8> */
.L_x_15419:
[----:B------:R-:W-:Y:S05]  /*1e5f0*/  BSYNC B1 ;  /* 0x0000000000017941 */ /* 0x000fea0003800000 */
.L_x_15418:
        /* <DEDUP_REMOVED lines=8> */
.L_x_15420:
[----:B------:R-:W-:Y:S05]  /*1e680*/  BRA `(.L_x_15421) ;  /* 0xfffffe4400c47947 */ /* 0x000fea000383ffff */
.L_x_15160:
[----:B------:R-:W-:Y:S01]  /*1e690*/  BSSY B1, `(.L_x_15422) ;  /* 0x0000008000017945 */ /* 0x000fe20003800000 */
[----:B----4-:R-:W-:Y:S01]  /*1e6a0*/  IMAD.MOV.U32 R13, RZ, RZ, R90 ;  /* 0x000000ffff0d7224 */ /* 0x010fe200078e005a */
[----:B------:R-:W-:Y:S01]  /*1e6b0*/  MOV R12, 0x1 ;  /* 0x00000001000c7802 */ /* 0x000fe20000000f00 */
[----:B0-----:R-:W-:Y:S02]  /*1e6c0*/  IMAD.MOV.U32 R11, RZ, RZ, 0x1c1f ;  /* 0x00001c1fff0b7424 */ /* 0x001fe400078e00ff */
[----:B------:R-:W-:-:S07]  /*1e6d0*/  IMAD.MOV.U32 R15, RZ, RZ, -0x1 ;  /* 0xffffffffff0f7424 */ /* 0x000fce00078e00ff */
[----:B-123--:R-:W-:Y:S05]  /*1e6e0*/  WARPSYNC.COLLECTIVE R15, `(.L_x_15423) ;  /* 0x000000000f087348 */ /* 0x00efea0003c00000 */
[----:B---3--:R0:W3:Y:S02]  /*1e6f0*/  SHFL.IDX P6, R14, R13, R12, R11 ;  /* 0x0000000c0d0e7389 */ /* 0x0080e400000c000b */
[----:B0123--:R-:W-:Y:S01]  /*1e700*/  ENDCOLLECTIVE ;  /* 0x000000000000791b */ /* 0x00ffe20003800000 */
.L_x_15423:
[----:B------:R-:W-:Y:S05]  /*1e710*/  BSYNC B1 ;  /* 0x0000000000017941 */ /* 0x000fea0003800000 */
.L_x_15422:
        /* <DEDUP_REMOVED lines=8> */
.L_x_15424:
[----:B------:R-:W-:Y:S05]  /*1e7a0*/  BRA `(.L_x_15425) ;  /* 0xfffffe4c00347947 */ /* 0x000fea000383ffff */
.L_x_15170:
[----:B-1----:R1:W2:Y:S02]  /*1e7b0*/  SYNCS.PHASECHK.TRANS64.TRYWAIT P4, [R86+URZ+0x32490], R99 ;  /* 0x03249063560075a7 */ /* 0x0022a4000808017f */
[----:B--2---:R-:W-:Y:S05]  /*1e7c0*/  @!P4 NANOSLEEP.SYNCS 0x989680 ;  /* 0x009896800000c95d */ /* 0x004fea0003900000 */
[----:B------:R-:W2:Y:S02]  /*1e7d0*/  @!P4 SYNCS.PHASECHK.TRANS64 P4, [R86+URZ+0x32490], R99 ;  /* 0x032490635600c5a7 */ /* 0x000ea4000808007f */
[----:B--2---:R-:W-:Y:S05]  /*1e7e0*/  @!P4 BRA `(.L_x_15170) ;  /* 0xfffffffc00f0c947 */ /* 0x004fea000383ffff */
[----:B------:R-:W-:Y:S05]  /*1e7f0*/  BRA `(.L_x_15426) ;  /* 0xfffffe5400fc7947 */ /* 0x000fea000383ffff */
.L_x_15171:
        /* <DEDUP_REMOVED lines=8> */
.L_x_15428:
[----:B------:R-:W-:Y:S05]  /*1e880*/  BSYNC B1 ;  /* 0x0000000000017941 */ /* 0x000fea0003800000 */
.L_x_15427:
        /* <DEDUP_REMOVED lines=8> */
.L_x_15429:
[----:B------:R-:W-:Y:S05]  /*1e910*/  BRA `(.L_x_15430) ;  /* 0xfffffe5400cc7947 */ /* 0x000fea000383ffff */
.L_x_15176:
        /* <DEDUP_REMOVED lines=8> */
.L_x_15432:
[----:B------:R-:W-:Y:S05]  /*1e9a0*/  BSYNC B1 ;  /* 0x0000000000017941 */ /* 0x000fea0003800000 */
.L_x_15431:
        /* <DEDUP_REMOVED lines=8> */
.L_x_15433:
[----:B------:R-:W-:Y:S01]  /*1ea30*/  IMAD.MOV.U32 R32, RZ, RZ, R14 ;  /* 0x000000ffff207224 */ /* 0x000fe200078e000e */
[----:B------:R-:W-:Y:S06]  /*1ea40*/  BRA `(.L_x_15434) ;  /* 0xfffffe5c00707947 */ /* 0x000fec000383ffff */
.L_x_15181:
[----:B0-----:R0:W1:Y:S02]  /*1ea50*/  SYNCS.PHASECHK.TRANS64.TRYWAIT P2, [R86+URZ+0x32490], R99 ;  /* 0x03249063560075a7 */ /* 0x001064000804017f */
[----:B-1----:R-:W-:Y:S05]  /*1ea60*/  @!P2 NANOSLEEP.SYNCS 0x989680 ;  /* 0x009896800000a95d */ /* 0x002fea0003900000 */
[----:B------:R-:W1:Y:S02]  /*1ea70*/  @!P2 SYNCS.PHASECHK.TRANS64 P2, [R86+URZ+0x32490], R99 ;  /* 0x032490635600a5a7 */ /* 0x000e64000804007f */
[----:B-1----:R-:W-:Y:S05]  /*1ea80*/  @!P2 BRA `(.L_x_15181) ;  /* 0xfffffffc00f0a947 */ /* 0x002fea000383ffff */
[----:B------:R-:W-:Y:S05]  /*1ea90*/  BRA `(.L_x_15435) ;  /* 0xfffffe64006c7947 */ /* 0x000fea000383ffff */
.L_x_15182:
        /* <DEDUP_REMOVED lines=8> */
.L_x_15437:
[----:B------:R-:W-:Y:S05]  /*1eb20*/  BSYNC B1 ;  /* 0x0000000000017941 */ /* 0x000fea0003800000 */
.L_x_15436:
        /* <DEDUP_REMOVED lines=8> */
.L_x_15438:
[----:B------:R-:W-:Y:S05]  /*1ebb0*/  BRA `(.L_x_15439) ;  /* 0xfffffe6400947947 */ /* 0x000fea000383ffff */
.L_x_15185:
[----:B------:R-:W-:Y:S01]  /*1ebc0*/  BSSY B1, `(.L_x_15440) ;  /* 0x0000008000017945 */ /* 0x000fe20003800000 */
[----:B------:R-:W-:Y:S01]  /*1ebd0*/  MOV R13, R33 ;  /* 0x00000021000d7202 */ /* 0x000fe20000000f00 */
[----:B------:R-:W-:Y:S02]  /*1ebe0*/  IMAD.MOV.U32 R12, RZ, RZ, 0x1 ;  /* 0x00000001ff0c7424 */ /* 0x000fe400078e00ff */
[----:B----4-:R-:W-:Y:S02]  /*1ebf0*/  IMAD.MOV.U32 R11, RZ, RZ, 0x1c1f ;  /* 0x00001c1fff0b7424 */ /* 0x010fe400078e00ff */
[----:B------:R-:W-:-:S07]  /*1ec00*/  IMAD.MOV.U32 R15, RZ, RZ, -0x1 ;  /* 0xffffffffff0f7424 */ /* 0x000fce00078e00ff */
[----:B0123--:R-:W-:Y:S05]  /*1ec10*/  WARPSYNC.COLLECTIVE R15, `(.L_x_15441) ;  /* 0x000000000f087348 */ /* 0x00ffea0003c00000 */
[----:B---3--:R3:W4:Y:S02]  /*1ec20*/  SHFL.IDX P6, R14, R13, R12, R11 ;  /* 0x0000000c0d0e7389 */ /* 0x00872400000c000b */
[----:B01234-:R-:W-:Y:S01]  /*1ec30*/  ENDCOLLECTIVE ;  /* 0x000000000000791b */ /* 0x01ffe20003800000 */
.L_x_15441:
[----:B------:R-:W-:Y:S05]  /*1ec40*/  BSYNC B1 ;  /* 0x0000000000017941 */ /* 0x000fea0003800000 */
.L_x_15440:
        /* <DEDUP_REMOVED lines=8> */
.L_x_15442:
[----:B------:R-:W-:Y:S05]  /*1ecd0*/  BRA `(.L_x_15443) ;  /* 0xfffffe6400947947 */ /* 0x000fea000383ffff */
.L_x_15189:
[----:B---3--:R3:W4:Y:S02]  /*1ece0*/  SYNCS.PHASECHK.TRANS64.TRYWAIT P3, [R86+URZ+0x324b0], R99 ;  /* 0x0324b063560075a7 */ /* 0x008724000806017f */
[----:B----4-:R-:W-:Y:S05]  /*1ecf0*/  @!P3 NANOSLEEP.SYNCS 0x989680 ;  /* 0x009896800000b95d */ /* 0x010fea0003900000 */
[----:B------:R-:W4:Y:S02]  /*1ed00*/  @!P3 SYNCS.PHASECHK.TRANS64 P3, [R86+URZ+0x324b0], R99 ;  /* 0x0324b0635600b5a7 */ /* 0x000f24000806007f */
[----:B----4-:R-:W-:Y:S05]  /*1ed10*/  @!P3 BRA `(.L_x_15189) ;  /* 0xfffffffc00f0b947 */ /* 0x010fea000383ffff */
[----:B------:R-:W-:Y:S05]  /*1ed20*/  BRA `(.L_x_15444) ;  /* 0xfffffe68000c7947 */ /* 0x000fea000383ffff */
.L_x_15197:
[----:B------:R-:W-:Y:S01]  /*1ed30*/  BSSY B0, `(.L_x_15445) ;  /* 0x0000007000007945 */ /* 0x000fe20003800000 */
[----:B------:R-:W-:Y:S02]  /*1ed40*/  IMAD.MOV.U32 R12, RZ, RZ, RZ ;  /* 0x000000ffff0c7224 */ /* 0x000fe400078e00ff */
[----:B------:R-:W-:Y:S02]  /*1ed50*/  IMAD.MOV.U32 R11, RZ, RZ, 0x1f ;  /* 0x0000001fff0b7424 */ /* 0x000fe400078e00ff */
[----:B------:R-:W-:-:S07]  /*1ed60*/  IMAD.MOV.U32 R15, RZ, RZ, -0x1 ;  /* 0xffffffffff0f7424 */ /* 0x000fce00078e00ff */
[----:B------:R-:W-:Y:S05]  /*1ed70*/  WARPSYNC.COLLECTIVE R15, `(.L_x_15446) ;  /* 0x000000000f087348 */ /* 0x000fea0003c00000 */
[----:B------:R0:W1:Y:S02]  /*1ed80*/  SHFL.IDX P6, R14, R13, R12, R11 ;  /* 0x0000000c0d0e7389 */ /* 0x00006400000c000b */
[----:B01----:R-:W-:Y:S01]  /*1ed90*/  ENDCOLLECTIVE ;  /* 0x000000000000791b */ /* 0x003fe20003800000 */
.L_x_15446:
[----:B------:R-:W-:Y:S05]  /*1eda0*/  BSYNC B0 ;  /* 0x0000000000007941 */ /* 0x000fea0003800000 */
.L_x_15445:
[----:B------:R-:W-:Y:S05]  /*1edb0*/  BRA `(.L_x_15447) ;  /* 0xfffffe7400b87947 */ /* 0x000fea000383ffff */
.L_x_15209:
[----:B------:R-:W-:Y:S01]  /*1edc0*/  BSSY B1, `(.L_x_15448) ;  /* 0x0000008000017945 */ /* 0x000fe20003800000 */
[----:B0-----:R-:W-:Y:S01]  /*1edd0*/  MOV R13, R6 ;  /* 0x00000006000d7202 */ /* 0x001fe20000000f00 */
[----:B------:R-:W-:Y:S02]  /*1ede0*/  IMAD.MOV.U32 R12, RZ, RZ, RZ ;  /* 0x000000ffff0c7224 */ /* 0x000fe400078e00ff */
[----:B------:R-:W-:Y:S02]  /*1edf0*/  IMAD.MOV.U32 R11, RZ, RZ, 0x1c1f ;  /* 0x00001c1fff0b7424 */ /* 0x000fe400078e00ff */
[----:B------:R-:W-:-:S07]  /*1ee00*/  IMAD.MOV.U32 R15, RZ, RZ, -0x1 ;  /* 0xffffffffff0f7424 */ /* 0x000fce00078e00ff */
[----:B------:R-:W-:Y:S05]  /*1ee10*/  WARPSYNC.COLLECTIVE R15, `(.L_x_15449) ;  /* 0x000000000f087348 */ /* 0x000fea0003c00000 */
[----:B------:R0:W1:Y:S02]  /*1ee20*/  SHFL.IDX P6, R14, R13, R12, R11 ;  /* 0x0000000c0d0e7389 */ /* 0x00006400000c000b */
[----:B01----:R-:W-:Y:S01]  /*1ee30*/  ENDCOLLECTIVE ;  /* 0x000000000000791b */ /* 0x003fe20003800000 */
.L_x_15449:
[----:B------:R-:W-:Y:S05]  /*1ee40*/  BSYNC B1 ;  /* 0x0000000000017941 */ /* 0x000fea0003800000 */
.L_x_15448:
        /* <DEDUP_REMOVED lines=8> */
.L_x_15450:
[----:B------:R-:W-:Y:S02]  /*1eed0*/  IMAD.MOV.U32 R13, RZ, RZ, R8 ;  /* 0x000000ffff0d7224 */ /* 0x000fe400078e0008 */
[----:B------:R-:W-:-:S07]  /*1eee0*/  IMAD.MOV.U32 R0, RZ, RZ, R14 ;  /* 0x000000ffff007224 */ /* 0x000fce00078e000e */
[----:B------:R-:W-:Y:S05]  /*1eef0*/  WARPSYNC.COLLECTIVE R15, `(.L_x_15451) ;  /* 0x000000000f087348 */ /* 0x000fea0003c00000 */
[----:B------:R0:W1:Y:S02]  /*1ef00*/  SHFL.IDX P6, R14, R13, R12, R11 ;  /* 0x0000000c0d0e7389 */ /* 0x00006400000c000b */
[----:B01----:R-:W-:Y:S01]  /*1ef10*/  ENDCOLLECTIVE ;  /* 0x000000000000791b */ /* 0x003fe20003800000 */
.L_x_15451:
[----:B------:R-:W-:Y:S01]  /*1ef20*/  MOV R13, R7 ;  /* 0x00000007000d7202 */ /* 0x000fe20000000f00 */
[----:B------:R-:W-:-:S07]  /*1ef30*/  IMAD.MOV.U32 R5, RZ, RZ, R14 ;  /* 0x000000ffff057224 */ /* 0x000fce00078e000e */
[----:B------:R-:W-:Y:S05]  /*1ef40*/  WARPSYNC.COLLECTIVE R15, `(.L_x_15452) ;  /* 0x000000000f087348 */ /* 0x000fea0003c00000 */
[----:B------:R0:W1:Y:S02]  /*1ef50*/  SHFL.IDX P6, R14, R13, R12, R11 ;  /* 0x0000000c0d0e7389 */ /* 0x00006400000c000b */
[----:B01----:R-:W-:Y:S01]  /*1ef60*/  ENDCOLLECTIVE ;  /* 0x000000000000791b */ /* 0x003fe20003800000 */
.L_x_15452:
[----:B------:R-:W-:Y:S05]  /*1ef70*/  BRA `(.L_x_15453) ;  /* 0xfffffe7c004c7947 */ /* 0x000fea000383ffff */
.L_x_15212:
[----:B------:R-:W-:Y:S01]  /*1ef80*/  BSSY B1, `(.L_x_15454) ;  /* 0x0000008000017945 */ /* 0x000fe20003800000 */
[----:B------:R-:W-:Y:S02]  /*1ef90*/  IMAD.MOV.U32 R13, RZ, RZ, R6 ;  /* 0x000000ffff0d7224 */ /* 0x000fe400078e0006 */
[----:B------:R-:W-:Y:S02]  /*1efa0*/  IMAD.MOV.U32 R12, RZ, RZ, 0x1 ;  /* 0x00000001ff0c7424 */ /* 0x000fe400078e00ff */
[----:B------:R-:W-:Y:S02]  /*1efb0*/  IMAD.MOV.U32 R11, RZ, RZ, 0x1c1f ;  /* 0x00001c1fff0b7424 */ /* 0x000fe400078e00ff */
[----:B------:R-:W-:-:S07]  /*1efc0*/  IMAD.MOV.U32 R15, RZ, RZ, -0x1 ;  /* 0xffffffffff0f7424 */ /* 0x000fce00078e00ff */
[----:B-1----:R-:W-:Y:S05]  /*1efd0*/  WARPSYNC.COLLECTIVE R15, `(.L_x_15455) ;  /* 0x000000000f087348 */ /* 0x002fea0003c00000 */
[----:B------:R0:W2:Y:S02]  /*1efe0*/  SHFL.IDX P6, R14, R13, R12, R11 ;  /* 0x0000000c0d0e7389 */ /* 0x0000a400000c000b */
[----:B012---:R-:W-:Y:S01]  /*1eff0*/  ENDCOLLECTIVE ;  /* 0x000000000000791b */ /* 0x007fe20003800000 */
.L_x_15455:
[----:B------:R-:W-:Y:S05]  /*1f000*/  BSYNC B1 ;  /* 0x0000000000017941 */ /* 0x000fea0003800000 */
.L_x_15454:
        /* <DEDUP_REMOVED lines=8> */
.L_x_15456:
[----:B------:R-:W-:Y:S02]  /*1f090*/  IMAD.MOV.U32 R13, RZ, RZ, R8 ;  /* 0x000000ffff0d7224 */ /* 0x000fe400078e0008 */
[----:B------:R-:W-:-:S07]  /*1f0a0*/  IMAD.MOV.U32 R0, RZ, RZ, R14 ;  /* 0x000000ffff007224 */ /* 0x000fce00078e000e */
[----:B------:R-:W-:Y:S05]  /*1f0b0*/  WARPSYNC.COLLECTIVE R15, `(.L_x_15457) ;  /* 0x000000000f087348 */ /* 0x000fea0003c00000 */
[----:B------:R0:W1:Y:S02]  /*1f0c0*/  SHFL.IDX P6, R14, R13, R12, R11 ;  /* 0x0000000c0d0e7389 */ /* 0x00006400000c000b */
[----:B01----:R-:W-:Y:S01]  /*1f0d0*/  ENDCOLLECTIVE ;  /* 0x000000000000791b */ /* 0x003fe20003800000 */
.L_x_15457:
[----:B------:R-:W-:Y:S01]  /*1f0e0*/  IMAD.MOV.U32 R13, RZ, RZ, R7 ;  /* 0x000000ffff0d7224 */ /* 0x000fe200078e0007 */
[----:B------:R-:W-:-:S07]  /*1f0f0*/  MOV R5, R14 ;  /* 0x0000000e00057202 */ /* 0x000fce0000000f00 */
[----:B------:R-:W-:Y:S05]  /*1f100*/  WARPSYNC.COLLECTIVE R15, `(.L_x_15458) ;  /* 0x000000000f087348 */ /* 0x000fea0003c00000 */
[----:B------:R0:W1:Y:S02]  /*1f110*/  SHFL.IDX P6, R14, R13, R12, R11 ;  /* 0x0000000c0d0e7389 */ /* 0x00006400000c000b */
[----:B01----:R-:W-:Y:S01]  /*1f120*/  ENDCOLLECTIVE ;  /* 0x000000000000791b */ /* 0x003fe20003800000 */
.L_x_15458:
[----:B------:R-:W-:Y:S05]  /*1f130*/  BRA `(.L_x_15459) ;  /* 0xfffffe7c00a87947 */ /* 0x000fea000383ffff */
.L_x_15216:
[----:B0-----:R0:W1:Y:S02]  /*1f140*/  SYNCS.PHASECHK.TRANS64.TRYWAIT P0, [R22+URZ+0x32400], R11 ;  /* 0x0324000b160075a7 */ /* 0x001064000800017f */
[----:B-1----:R-:W-:Y:S05]  /*1f150*/  @!P0 NANOSLEEP.SYNCS 0x989680 ;  /* 0x009896800000895d */ /* 0x002fea0003900000 */
[----:B------:R-:W1:Y:S02]  /*1f160*/  @!P0 SYNCS.PHASECHK.TRANS64 P0, [R22+URZ+0x32400], R11 ;  /* 0x0324000b160085a7 */ /* 0x000e64000800007f */
[----:B-1----:R-:W-:Y:S05]  /*1f170*/  @!P0 BRA `(.L_x_15216) ;  /* 0xfffffffc00f08947 */ /* 0x002fea000383ffff */
[----:B------:R-:W-:Y:S05]  /*1f180*/  BRA `(.L_x_15460) ;  /* 0xfffffe8000ac7947 */ /* 0x000fea000383ffff */
.L_x_15224:
[----:B------:R-:W1:Y:S01]  /*1f190*/  LDC R31, c[0x0][0x3f4] ;  /* 0x0000fd00ff1f7b82 */ /* 0x000e620000000800 */
[----:B------:R-:W-:Y:S01]  /*1f1a0*/  BSSY B1, `(.L_x_15461) ;  /* 0x0000008000017945 */ /* 0x000fe20003800000 */
[----:B0-----:R-:W-:Y:S02]  /*1f1b0*/  IMAD.MOV.U32 R13, RZ, RZ, R20 ;  /* 0x000000ffff0d7224 */ /* 0x001fe400078e0014 */
[----:B------:R-:W-:Y:S02]  /*1f1c0*/  IMAD.MOV.U32 R12, RZ, RZ, RZ ;  /* 0x000000ffff0c7224 */ /* 0x000fe400078e00ff */
[----:B------:R-:W-:Y:S02]  /*1f1d0*/  IMAD.MOV.U32 R11, RZ, RZ, 0x1c1f ;  /* 0x00001c1fff0b7424 */ /* 0x000fe400078e00ff */
[----:B------:R-:W-:-:S07]  /*1f1e0*/  IMAD.MOV.U32 R15, RZ, RZ, -0x1 ;  /* 0xffffffffff0f7424 */ /* 0x000fce00078e00ff */
[----:B-1----:R-:W-:Y:S05]  /*1f1f0*/  WARPSYNC.COLLECTIVE R15, `(.L_x_15462) ;  /* 0x000000000f087348 */ /* 0x002fea0003c00000 */
[----:B------:R0:W2:Y:S02]  /*1f200*/  SHFL.IDX P6, R14, R13, R12, R11 ;  /* 0x0000000c0d0e7389 */ /* 0x0000a400000c000b */
[----:B012---:R-:W-:Y:S01]  /*1f210*/  ENDCOLLECTIVE ;  /* 0x000000000000791b */ /* 0x007fe20003800000 */
.L_x_15462:
[----:B------:R-:W-:Y:S05]  /*1f220*/  BSYNC B1 ;  /* 0x0000000000017941 */ /* 0x000fea0003800000 */
.L_x_15461:
[----:B------:R0:W5:Y:S01]  /*1f230*/  LDL R8, [R1+0x90] ;  /* 0x0000900001087983 */ /* 0x0001620000100800 */
[----:B------:R-:W-:Y:S01]  /*1f240*/  IMAD.MOV.U32 R13, RZ, RZ, R10 ;  /* 0x000000ffff0d7224 */ /* 0x000fe200078e000a */
[----:B------:R-:W-:Y:S01]  /*1f250*/  MOV R0, R14 ;  /* 0x0000000e00007202 */ /* 0x000fe20000000f00 */
[----:B------:R-:W-:Y:S01]  /*1f260*/  IMAD.MOV.U32 R12, RZ, RZ, RZ ;  /* 0x000000ffff0c7224 */ /* 0x000fe200078e00ff */
[----:B------:R-:W-:Y:S01]  /*1f270*/  ISETP.GE.AND P0, PT, R16, R31, PT ;  /* 0x0000001f1000720c */ /* 0x000fe20003f06270 */
[----:B------:R-:W-:Y:S02]  /*1f280*/  IMAD.MOV.U32 R11, RZ, RZ, 0x1c1f ;  /* 0x00001c1fff0b7424 */ /* 0x000fe400078e00ff */
[----:B------:R-:W-:-:S10]  /*1f290*/  IMAD.MOV.U32 R15, RZ, RZ, -0x1 ;  /* 0xffffffffff0f7424 */ /* 0x000fd400078e00ff */
[----:B0----5:R-:W-:Y:S05]  /*1f2a0*/  WARPSYNC.COLLECTIVE R15, `(.L_x_15463) ;  /* 0x000000000f087348 */ /* 0x021fea0003c00000 */
[----:B------:R1:W2:Y:S02]  /*1f2b0*/  SHFL.IDX P6, R14, R13, R12, R11 ;  /* 0x0000000c0d0e7389 */ /* 0x0002a400000c000b */
[----:B012--5:R-:W-:Y:S01]  /*1f2c0*/  ENDCOLLECTIVE ;  /* 0x000000000000791b */ /* 0x027fe20003800000 */
.L_x_15463:
[----:B------:R-:W-:Y:S01]  /*1f2d0*/  MOV R13, R29 ;  /* 0x0000001d000d7202 */ /* 0x000fe20000000f00 */
[----:B------:R-:W-:-:S07]  /*1f2e0*/  IMAD.MOV.U32 R3, RZ, RZ, R14 ;  /* 0x000000ffff037224 */ /* 0x000fce00078e000e */
[----:B------:R-:W-:Y:S05]  /*1f2f0*/  WARPSYNC.COLLECTIVE R15, `(.L_x_15464) ;  /* 0x000000000f087348 */ /* 0x000fea0003c00000 */
[----:B------:R0:W1:Y:S02]  /*1f300*/  SHFL.IDX P6, R14, R13, R12, R11 ;  /* 0x0000000c0d0e7389 */ /* 0x00006400000c000b */
[----:B01----:R-:W-:Y:S01]  /*1f310*/  ENDCOLLECTIVE ;  /* 0x000000000000791b */ /* 0x003fe20003800000 */
.L_x_15464:
[----:B------:R-:W-:Y:S02]  /*1f320*/  IMAD.MOV.U32 R13, RZ, RZ, R28 ;  /* 0x000000ffff0d7224 */ /* 0x000fe400078e001c */
[----:B------:R-:W-:Y:S02]  /*1f330*/  IMAD R30, R8, R30, RZ ;  /* 0x0000001e081e7224 */ /* 0x000fe400078e02ff */
[----:B------:R-:W-:-:S07]  /*1f340*/  IMAD.MOV.U32 R8, RZ, RZ, R14 ;  /* 0x000000ffff087224 */ /* 0x000fce00078e000e */
[----:B------:R-:W-:Y:S05]  /*1f350*/  WARPSYNC.COLLECTIVE R15, `(.L_x_15465) ;  /* 0x000000000f087348 */ /* 0x000fea0003c00000 */
[----:B------:R0:W1:Y:S02]  /*1f360*/  SHFL.IDX P6, R14, R13, R12, R11 ;  /* 0x0000000c0d0e7389 */ /* 0x00006400000c000b */
[----:B01----:R-:W-:Y:S01]  /*1f370*/  ENDCOLLECTIVE ;  /* 0x000000000000791b */ /* 0x003fe20003800000 */
.L_x_15465:
[----:B------:R-:W-:-:S13]  /*1f380*/  ISETP.GE.OR P1, PT, R35, R30, P0 ;  /* 0x0000001e2300720c */ /* 0x000fda0000726670 */
[C---:B------:R-:W-:Y:S01]  /*1f390*/  @!P1 IMAD.SHL.U32 R9, R16.reuse, 0x2, RZ ;  /* 0x0000000210099824 */ /* 0x040fe200078e00ff */
[----:B------:R-:W-:-:S04]  /*1f3a0*/  @!P1 SHF.L.U64.HI R21, R16, 0x1, R17 ;  /* 0x0000000110159819 */ /* 0x000fc80000010211 */
[----:B------:R-:W-:-:S05]  /*1f3b0*/  @!P1 IADD3 R4, P2, R3, R9, RZ ;  /* 0x0000000903049210 */ /* 0x000fca0007f5e0ff */
[----:B------:R-:W-:-:S06]  /*1f3c0*/  @!P1 IMAD.X R5, R0, 0x1, R21, P2 ;  /* 0x0000000100059824 */ /* 0x000fcc00010e0615 */
[----:B------:R-:W5:Y:S01]  /*1f3d0*/  @!P1 LD.E.128 R4, desc[UR40][R4.64] ;  /* 0x0000002804049980 */ /* 0x000f62000c101d00 */
[----:B------:R-:W-:-:S05]  /*1f3e0*/  @!P1 IADD3 R14, P2, R14, R9, RZ ;  /* 0x000000090e0e9210 */ /* 0x000fca0007f5e0ff */
[----:B------:R-:W-:-:S05]  /*1f3f0*/  @!P1 IMAD.X R3, R8, 0x1, R21, P2 ;  /* 0x0000000108039824 */ /* 0x000fca00010e0615 */
[----:B------:R-:W-:-:S05]  /*1f400*/  @!P1 MOV R15, R3 ;  /* 0x00000003000f9202 */ /* 0x000fca0000000f00 */
[----:B------:R0:W5:Y:S01]  /*1f410*/  @!P1 LD.E.128 R24, desc[UR40][R14.64] ;  /* 0x000000280e189980 */ /* 0x000162000c101d00 */
[----:B------:R-:W-:Y:S01]  /*1f420*/  IMAD.MOV.U32 R13, RZ, RZ, R20 ;  /* 0x000000ffff0d7224 */ /* 0x000fe200078e0014 */
[----:B------:R-:W-:Y:S01]  /*1f430*/  CS2R R38, SRZ ;  /* 0x0000000000267805 */ /* 0x000fe2000001ff00 */
[----:B------:R-:W-:Y:S01]  /*1f440*/  IMAD.MOV.U32 R12, RZ, RZ, 0x1 ;  /* 0x00000001ff0c7424 */ /* 0x000fe200078e00ff */
[----:B------:R-:W-:Y:S01]  /*1f450*/  CS2R R36, SRZ ;  /* 0x0000000000247805 */ /* 0x000fe2000001ff00 */
[----:B0-----:R-:W-:-:S07]  /*1f460*/  IMAD.MOV.U32 R15, RZ, RZ, -0x1 ;  /* 0xffffffffff0f7424 */ /* 0x001fce00078e00ff */
[----:B-----5:R-:W-:Y:S05]  /*1f470*/  WARPSYNC.COLLECTIVE R15, `(.L_x_15466) ;  /* 0x000000000f087348 */ /* 0x020fea0003c00000 */
[----:B------:R0:W1:Y:S02]  /*1f480*/  SHFL.IDX P6, R14, R13, R12, R11 ;  /* 0x0000000c0d0e7389 */ /* 0x00006400000c000b */
[----:B01---5:R-:W-:Y:S01]  /*1f490*/  ENDCOLLECTIVE ;  /* 0x000000000000791b */ /* 0x023fe20003800000 */
.L_x_15466:
[----:B------:R-:W-:Y:S02]  /*1f4a0*/  IMAD.MOV.U32 R13, RZ, RZ, R10 ;  /* 0x000000ffff0d7224 */ /* 0x000fe400078e000a */
[----:B------:R-:W-:Y:S01]  /*1f4b0*/  @!P1 IMAD.MOV.U32 R38, RZ, RZ, R4 ;  /* 0x000000ffff269224 */ /* 0x000fe200078e0004 */
[----:B------:R-:W-:Y:S01]  /*1f4c0*/  @!P1 MOV R37, R7 ;  /* 0x0000000700259202 */ /* 0x000fe20000000f00 */
[----:B------:R-:W-:Y:S01]  /*1f4d0*/  @!P1 IMAD.MOV.U32 R39, RZ, RZ, R5 ;  /* 0x000000ffff279224 */ /* 0x000fe200078e0005 */
[----:B------:R-:W-:Y:S01]  /*1f4e0*/  CS2R R4, SRZ ;  /* 0x0000000000047805 */ /* 0x000fe2000001ff00 */
[----:B------:R-:W-:Y:S02]  /*1f4f0*/  IMAD.MOV.U32 R0, RZ, RZ, R38 ;  /* 0x000000ffff007224 */ /* 0x000fe400078e0026 */
[----:B------:R-:W-:Y:S02]  /*1f500*/  IMAD.MOV.U32 R3, RZ, RZ, R39 ;  /* 0x000000ffff037224 */ /* 0x000fe400078e0027 */
[----:B------:R-:W-:Y:S01]  /*1f510*/  @!P1 IMAD.MOV.U32 R36, RZ, RZ, R6 ;  /* 0x000000ffff249224 */ /* 0x000fe200078e0006 */
[----:B------:R-:W-:Y:S01]  /*1f520*/  PRMT R52, R52, 0x5410, R0 ;  /* 0x0000541034347816 */ /* 0x000fe20000000000 */
[----:B------:R-:W-:Y:S01]  /*1f530*/  IMAD.MOV.U32 R0, RZ, RZ, R14 ;  /* 0x000000ffff007224 */ /* 0x000fe200078e000e */
[----:B------:R-:W-:-:S07]  /*1f540*/  PRMT R40, R3, 0x7610, R40 ;  /* 0x0000761003287816 */ /* 0x000fce0000000028 */
[----:B------:R-:W-:Y:S05]  /*1f550*/  WARPSYNC.COLLECTIVE R15, `(.L_x_15467) ;  /* 0x000000000f087348 */ /* 0x000fea0003c00000 */
[----:B------:R0:W1:Y:S02]  /*1f560*/  SHFL.IDX P6, R14, R13, R12, R11 ;  /* 0x0000000c0d0e7389 */ /* 0x00006400000c000b */
[----:B01----:R-:W-:Y:S01]  /*1f570*/  ENDCOLLECTIVE ;  /* 0x000000000000791b */ /* 0x003fe20003800000 */
.L_x_15467:
[----:B------:R-:W-:Y:S01]  /*1f580*/  CS2R R6, SRZ ;  /* 0x0000000000067805 */ /* 0x000fe2000001ff00 */
[----:B------:R-:W-:Y:S02]  /*1f590*/  IMAD.MOV.U32 R10, RZ, RZ, R36 ;  /* 0x000000ffff0a7224 */ /* 0x000fe400078e0024 */
[----:B------:R-:W-:Y:S01]  /*1f5a0*/  IMAD.MOV.U32 R21, RZ, RZ, R37 ;  /* 0x000000ffff157224 */ /* 0x000fe200078e0025 */
[----:B------:R-:W-:Y:S01]  /*1f5b0*/  @!P1 MOV R6, R24 ;  /* 0x0000001800069202 */ /* 0x000fe20000000f00 */
[----:B------:R-:W-:Y:S01]  /*1f5c0*/  @!P1 IMAD.MOV.U32 R7, RZ, RZ, R25 ;  /* 0x000000ffff079224 */ /* 0x000fe200078e0019 */
[----:B------:R-:W-:Y:S01]  /*1f5d0*/  CS2R R24, SRZ ;  /* 0x0000000000187805 */ /* 0x000fe2000001ff00 */
[----:B------:R-:W-:Y:S01]  /*1f5e0*/  @!P1 IMAD.MOV.U32 R4, RZ, RZ, R26 ;  /* 0x000000ffff049224 */ /* 0x000fe200078e001a */
[----:B------:R-:W-:Y:S01]  /*1f5f0*/  PRMT R9, R10, 0x5410, R21 ;  /* 0x000054100a097816 */ /* 0x000fe20000000015 */
[----:B------:R-:W-:Y:S02]  /*1f600*/  @!P1 IMAD.MOV.U32 R5, RZ, RZ, R27 ;  /* 0x000000ffff059224 */ /* 0x000fe400078e001b */
[----:B------:R-:W-:-:S02]  /*1f610*/  IMAD.MOV.U32 R10, RZ, RZ, R6 ;  /* 0x000000ffff0a7224 */ /* 0x000fc400078e0006 */
[----:B------:R-:W-:Y:S01]  /*1f620*/  IMAD.MOV.U32 R13, RZ, RZ, R29 ;  /* 0x000000ffff0d7224 */ /* 0x000fe200078e001d */
[----:B------:R-:W-:-:S07]  /*1f630*/  MOV R3, R14 ;  /* 0x0000000e00037202 */ /* 0x000fce0000000f00 */
[----:B------:R-:W-:Y:S05]  /*1f640*/  WARPSYNC.COLLECTIVE R15, `(.L_x_15468) ;  /* 0x000000000f087348 */ /* 0x000fea0003c00000 */
[----:B------:R0:W1:Y:S02]  /*1f650*/  SHFL.IDX P6, R14, R13, R12, R11 ;  /* 0x0000000c0d0e7389 */ /* 0x00006400000c000b */
[----:B01----:R-:W-:Y:S01]  /*1f660*/  ENDCOLLECTIVE ;  /* 0x000000000000791b */ /* 0x003fe20003800000 */
.L_x_15468:
[----:B------:R-:W-:Y:S02]  /*1f670*/  IMAD.MOV.U32 R13, RZ, RZ, R28 ;  /* 0x000000ffff0d7224 */ /* 0x000fe400078e001c */
[----:B------:R-:W-:-:S07]  /*1f680*/  IMAD.MOV.U32 R8, RZ, RZ, R14 ;  /* 0x000000ffff087224 */ /* 0x000fce00078e000e */
[----:B------:R-:W-:Y:S05]  /*1f690*/  WARPSYNC.COLLECTIVE R15, `(.L_x_15469) ;  /* 0x000000000f087348 */ /* 0x000fea0003c00000 */
[----:B------:R0:W1:Y:S02]  /*1f6a0*/  SHFL.IDX P6, R14, R13, R12, R11 ;  /* 0x0000000c0d0e7389 */ /* 0x00006400000c000b */
[----:B01----:R-:W-:Y:S01]  /*1f6b0*/  ENDCOLLECTIVE ;  /* 0x000000000000791b */ /* 0x003fe20003800000 */
.L_x_15469:
[----:B------:R-:W-:Y:S01]  /*1f6c0*/  IMAD.MOV.U32 R11, RZ, RZ, R7 ;  /* 0x000000ffff0b7224 */ /* 0x000fe200078e0007 */
[----:B------:R-:W-:Y:S01]  /*1f6d0*/  MOV R12, R4 ;  /* 0x00000004000c7202 */ /* 0x000fe20000000f00 */
[----:B------:R-:W-:-:S03]  /*1f6e0*/  IMAD.MOV.U32 R13, RZ, RZ, R5 ;  /* 0x000000ffff0d7224 */ /* 0x000fc600078e0005 */
[----:B------:R-:W-:Y:S02]  /*1f6f0*/  PRMT R51, R10, 0x5410, R12 ;  /* 0x000054100a337816 */ /* 0x000fe4000000000c */
[----:B------:R-:W-:Y:S02]  /*1f700*/  PRMT R20, R11, 0x7610, R20 ;  /* 0x000076100b147816 */ /* 0x000fe40000000014 */
[----:B------:R-:W-:Y:S01]  /*1f710*/  PRMT R52, R13, 0x7610, R52 ;  /* 0x000076100d347816 */ /* 0x000fe20000000034 */
[----:B------:R-:W-:Y:S06]  /*1f720*/  BRA `(.L_x_15470) ;  /* 0xfffffe8c00987947 */ /* 0x000fec000383ffff */
.L_x_15228:
[----:B0-----:R0:W2:Y:S02]  /*1f730*/  SYNCS.PHASECHK.TRANS64.TRYWAIT P1, [R22+URZ+0x32400], R11 ;  /* 0x0324000b160075a7 */ /* 0x0010a4000802017f */
[----:B--2---:R-:W-:Y:S05]  /*1f740*/  @!P1 NANOSLEEP.SYNCS 0x989680 ;  /* 0x009896800000995d */ /* 0x004fea0003900000 */
[----:B------:R-:W2:Y:S02]  /*1f750*/  @!P1 SYNCS.PHASECHK.TRANS64 P1, [R22+URZ+0x32400], R11 ;  /* 0x0324000b160095a7 */ /* 0x000ea4000802007f */
[----:B--2---:R-:W-:Y:S05]  /*1f760*/  @!P1 BRA `(.L_x_15228) ;  /* 0xfffffffc00f09947 */ /* 0x004fea000383ffff */
[----:B------:R-:W-:Y:S05]  /*1f770*/  BRA `(.L_x_15471) ;  /* 0xfffffe9000307947 */ /* 0x000fea000383ffff */
.L_x_15234:
[----:B--2---:R2:W4:Y:S02]  /*1f780*/  SYNCS.PHASECHK.TRANS64.TRYWAIT P1, [R13+URZ+0x32430], R6 ;  /* 0x032430060d0075a7 */ /* 0x004524000802017f */
[----:B----4-:R-:W-:Y:S05]  /*1f790*/  @!P1 NANOSLEEP.SYNCS 0x989680 ;  /* 0x009896800000995d */ /* 0x010fea0003900000 */
[----:B------:R-:W4:Y:S02]  /*1f7a0*/  @!P1 SYNCS.PHASECHK.TRANS64 P1, [R13+URZ+0x32430], R6 ;  /* 0x032430060d0095a7 */ /* 0x000f24000802007f */
[----:B----4-:R-:W-:Y:S05]  /*1f7b0*/  @!P1 BRA `(.L_x_15234) ;  /* 0xfffffffc00f09947 */ /* 0x010fea000383ffff */
[----:B------:R-:W-:Y:S05]  /*1f7c0*/  BRA `(.L_x_15233) ;  /* 0xfffffe9c00cc7947 */ /* 0x000fea000383ffff */
.L_x_15236:
[----:B---3--:R3:W4:Y:S02]  /*1f7d0*/  SYNCS.PHASECHK.TRANS64.TRYWAIT P1, [R22+URZ+0x32410], R3 ;  /* 0x03241003160075a7 */ /* 0x008724000802017f */
[----:B----4-:R-:W-:Y:S05]  /*1f7e0*/  @!P1 NANOSLEEP.SYNCS 0x989680 ;  /* 0x009896800000995d */ /* 0x010fea0003900000 */
[----:B------:R-:W4:Y:S02]  /*1f7f0*/  @!P1 SYNCS.PHASECHK.TRANS64 P1, [R22+URZ+0x32410], R3 ;  /* 0x03241003160095a7 */ /* 0x000f24000802007f */
[----:B----4-:R-:W-:Y:S05]  /*1f800*/  @!P1 BRA `(.L_x_15236) ;  /* 0xfffffffc00f09947 */ /* 0x010fea000383ffff */
[----:B------:R-:W-:Y:S05]  /*1f810*/  BRA `(.L_x_15472) ;  /* 0xfffffea000847947 */ /* 0x000fea000383ffff */
.L_x_15240:
[----:B------:R0:W0:Y:S02]  /*1f820*/  SYNCS.PHASECHK.TRANS64.TRYWAIT P1, [R13+URZ+0x32450], R6 ;  /* 0x032450060d0075a7 */ /* 0x000024000802017f */
[----:B0-----:R-:W-:Y:S05]  /*1f830*/  @!P1 NANOSLEEP.SYNCS 0x989680 ;  /* 0x009896800000995d */ /* 0x001fea0003900000 */
[----:B------:R-:W0:Y:S02]  /*1f840*/  @!P1 SYNCS.PHASECHK.TRANS64 P1, [R13+URZ+0x32450], R6 ;  /* 0x032450060d0095a7 */ /* 0x000e24000802007f */
[----:B0-----:R-:W-:Y:S05]  /*1f850*/  @!P1 BRA `(.L_x_15240) ;  /* 0xfffffffc00f09947 */ /* 0x001fea000383ffff */
[----:B------:R-:W-:Y:S05]  /*1f860*/  BRA `(.L_x_15239) ;  /* 0xfffffea000947947 */ /* 0x000fea000383ffff */
.L_x_15247:
[----:B-1----:R1:W2:Y:S02]  /*1f870*/  SYNCS.PHASECHK.TRANS64.TRYWAIT P1, [R14+URZ+0x32430], R12 ;  /* 0x0324300c0e0075a7 */ /* 0x0022a4000802017f */
[----:B--2---:R-:W-:Y:S05]  /*1f880*/  @!P1 NANOSLEEP.SYNCS 0x989680 ;  /* 0x009896800000995d */ /* 0x004fea0003900000 */
[----:B------:R-:W2:Y:S02]  /*1f890*/  @!P1 SYNCS.PHASECHK.TRANS64 P1, [R14+URZ+0x32430], R12 ;  /* 0x0324300c0e0095a7 */ /* 0x000ea4000802007f */
[----:B--2---:R-:W-:Y:S05]  /*1f8a0*/  @!P1 BRA `(.L_x_15247) ;  /* 0xfffffffc00f09947 */ /* 0x004fea000383ffff */
[----:B------:R-:W-:Y:S05]  /*1f8b0*/  BRA `(.L_x_15246) ;  /* 0xfffffed0000c7947 */ /* 0x000fea000383ffff */
.L_x_15251:
[----:B---3--:R3:W4:Y:S02]  /*1f8c0*/  SYNCS.PHASECHK.TRANS64.TRYWAIT P1, [R14+URZ+0x32450], R12 ;  /* 0x0324500c0e0075a7 */ /* 0x008724000802017f */
[----:B----4-:R-:W-:Y:S05]  /*1f8d0*/  @!P1 NANOSLEEP.SYNCS 0x989680 ;  /* 0x009896800000995d */ /* 0x010fea0003900000 */
[----:B------:R-:W4:Y:S02]  /*1f8e0*/  @!P1 SYNCS.PHASECHK.TRANS64 P1, [R14+URZ+0x32450], R12 ;  /* 0x0324500c0e0095a7 */ /* 0x000f24000802007f */
[----:B----4-:R-:W-:Y:S05]  /*1f8f0*/  @!P1 BRA `(.L_x_15251) ;  /* 0xfffffffc00f09947 */ /* 0x010fea000383ffff */
[----:B------:R-:W-:Y:S05]  /*1f900*/  BRA `(.L_x_15250) ;  /* 0xfffffed000b87947 */ /* 0x000fea000383ffff */
.L_x_15259:
[----:B-1----:R1:W2:Y:S02]  /*1f910*/  SYNCS.PHASECHK.TRANS64.TRYWAIT P1, [R14+URZ+0x32430], R12 ;  /* 0x0324300c0e0075a7 */ /* 0x0022a4000802017f */
[----:B--2---:R-:W-:Y:S05]  /*1f920*/  @!P1 NANOSLEEP.SYNCS 0x989680 ;  /* 0x009896800000995d */ /* 0x004fea0003900000 */
[----:B------:R-:W2:Y:S02]  /*1f930*/  @!P1 SYNCS.PHASECHK.TRANS64 P1, [R14+URZ+0x32430], R12 ;  /* 0x0324300c0e0095a7 */ /* 0x000ea4000802007f */
[----:B--2---:R-:W-:Y:S05]  /*1f940*/  @!P1 BRA `(.L_x_15259) ;  /* 0xfffffffc00f09947 */ /* 0x004fea000383ffff */
[----:B------:R-:W-:Y:S05]  /*1f950*/  BRA `(.L_x_15258) ;  /* 0xffffff0800147947 */ /* 0x000fea000383ffff */
.L_x_15263:
[----:B---3--:R3:W4:Y:S02]  /*1f960*/  SYNCS.PHASECHK.TRANS64.TRYWAIT P1, [R14+URZ+0x32450], R12 ;  /* 0x0324500c0e0075a7 */ /* 0x008724000802017f */
[----:B----4-:R-:W-:Y:S05]  /*1f970*/  @!P1 NANOSLEEP.SYNCS 0x989680 ;  /* 0x009896800000995d */ /* 0x010fea0003900000 */
[----:B------:R-:W4:Y:S02]  /*1f980*/  @!P1 SYNCS.PHASECHK.TRANS64 P1, [R14+URZ+0x32450], R12 ;  /* 0x0324500c0e0095a7 */ /* 0x000f24000802007f */
[----:B----4-:R-:W-:Y:S05]  /*1f990*/  @!P1 BRA `(.L_x_15263) ;  /* 0xfffffffc00f09947 */ /* 0x010fea000383ffff */
[----:B------:R-:W-:Y:S05]  /*1f9a0*/  BRA `(.L_x_15262) ;  /* 0xffffff0800c07947 */ /* 0x000fea000383ffff */
.L_x_15280:
[----:B------:R-:W-:Y:S02]  /*1f9b0*/  IMAD.MOV.U32 R13, RZ, RZ, R4 ;  /* 0x000000ffff0d7224 */ /* 0x000fe400078e0004 */
[----:B------:R-:W-:Y:S02]  /*1f9c0*/  IMAD.MOV.U32 R12, RZ, RZ, RZ ;  /* 0x000000ffff0c7224 */ /* 0x000fe400078e00ff */
[----:B------:R-:W-:Y:S02]  /*1f9d0*/  IMAD.MOV.U32 R11, RZ, RZ, 0x181f ;  /* 0x0000181fff0b7424 */ /* 0x000fe400078e00ff */
[----:B------:R-:W-:-:S07]  /*1f9e0*/  IMAD.MOV.U32 R15, RZ, RZ, -0x1 ;  /* 0xffffffffff0f7424 */ /* 0x000fce00078e00ff */
[----:B-12---:R-:W-:Y:S05]  /*1f9f0*/  WARPSYNC.COLLECTIVE R15, `(.L_x_15473) ;  /* 0x000000000f087348 */ /* 0x006fea0003c00000 */
[----:B------:R0:W3:Y:S02]  /*1fa00*/  SHFL.IDX P6, R14, R13, R12, R11 ;  /* 0x0000000c0d0e7389 */ /* 0x0000e400000c000b */
[----:B0123--:R-:W-:Y:S01]  /*1fa10*/  ENDCOLLECTIVE ;  /* 0x000000000000791b */ /* 0x00ffe20003800000 */
.L_x_15473:
[----:B------:R-:W-:Y:S01]  /*1fa20*/  IMAD.MOV.U32 R13, RZ, RZ, R3 ;  /* 0x000000ffff0d7224 */ /* 0x000fe200078e0003 */
[----:B------:R-:W-:-:S07]  /*1fa30*/  MOV R0, R14 ;  /* 0x0000000e00007202 */ /* 0x000fce0000000f00 */
[----:B------:R-:W-:Y:S05]  /*1fa40*/  WARPSYNC.COLLECTIVE R15, `(.L_x_15474) ;  /* 0x000000000f087348 */ /* 0x000fea0003c00000 */
[----:B------:R0:W1:Y:S02]  /*1fa50*/  SHFL.IDX P6, R14, R13, R12, R11 ;  /* 0x0000000c0d0e7389 */ /* 0x00006400000c000b */
[----:B01----:R-:W-:Y:S01]  /*1fa60*/  ENDCOLLECTIVE ;  /* 0x000000000000791b */ /* 0x003fe20003800000 */
.L_x_15474:
[----:B------:R-:W-:Y:S05]  /*1fa70*/  BRA `(.L_x_15475) ;  /* 0xffffff6800c07947 */ /* 0x000fea000383ffff */
.L_x_15283:
[----:B------:R-:W-:Y:S01]  /*1fa80*/  BSSY B1, `(.L_x_15476) ;  /* 0x0000008000017945 */ /* 0x000fe20003800000 */
[----:B---3--:R-:W-:Y:S02]  /*1fa90*/  IMAD.MOV.U32 R13, RZ, RZ, R4 ;  /* 0x000000ffff0d7224 */ /* 0x008fe400078e0004 */
[----:B------:R-:W-:Y:S02]  /*1faa0*/  IMAD.MOV.U32 R12, RZ, RZ, 0x1 ;  /* 0x00000001ff0c7424 */ /* 0x000fe400078e00ff */
[----:B------:R-:W-:Y:S02]  /*1fab0*/  IMAD.MOV.U32 R11, RZ, RZ, 0x181f ;  /* 0x0000181fff0b7424 */ /* 0x000fe400078e00ff */
[----:B------:R-:W-:-:S07]  /*1fac0*/  IMAD.MOV.U32 R15, RZ, RZ, -0x1 ;  /* 0xffffffffff0f7424 */ /* 0x000fce00078e00ff */
[----:B012-4-:R-:W-:Y:S05]  /*1fad0*/  WARPSYNC.COLLECTIVE R15, `(.L_x_15477) ;  /* 0x000000000f087348 */ /* 0x017fea0003c00000 */
[----:B----4-:R3:W4:Y:S02]  /*1fae0*/  SHFL.IDX P6, R14, R13, R12, R11 ;  /* 0x0000000c0d0e7389 */ /* 0x01072400000c000b */
[----:B01234-:R-:W-:Y:S01]  /*1faf0*/  ENDCOLLECTIVE ;  /* 0x000000000000791b */ /* 0x01ffe20003800000 */
.L_x_15477:
[----:B------:R-:W-:Y:S05]  /*1fb00*/  BSYNC B1 ;  /* 0x0000000000017941 */ /* 0x000fea0003800000 */
.L_x_15476:
        /* <DEDUP_REMOVED lines=8> */
.L_x_15478:
[----:B------:R-:W-:Y:S05]  /*1fb90*/  BRA `(.L_x_15479) ;  /* 0xffffff6800e47947 */ /* 0x000fea000383ffff */
.L_x_15286:
[----:B------:R-:W-:Y:S01]  /*1fba0*/  BSSY B1, `(.L_x_15480) ;  /* 0x0000008000017945 */ /* 0x000fe20003800000 */
[----:B0-----:R-:W-:Y:S01]  /*1fbb0*/  IMAD.MOV.U32 R13, RZ, RZ, R4 ;  /* 0x000000ffff0d7224 */ /* 0x001fe200078e0004 */
[----:B------:R-:W-:Y:S01]  /*1fbc0*/  MOV R12, 0x2 ;  /* 0x00000002000c7802 */ /* 0x000fe20000000f00 */
[----:B------:R-:W-:Y:S02]  /*1fbd0*/  IMAD.MOV.U32 R11, RZ, RZ, 0x181f ;  /* 0x0000181fff0b7424 */ /* 0x000fe400078e00ff */
[----:B------:R-:W-:-:S07]  /*1fbe0*/  IMAD.MOV.U32 R15, RZ, RZ, -0x1 ;  /* 0xffffffffff0f7424 */ /* 0x000fce00078e00ff */
[----:B-1234-:R-:W-:Y:S05]  /*1fbf0*/  WARPSYNC.COLLECTIVE R15, `(.L_x_15481) ;  /* 0x000000000f087348 */ /* 0x01efea0003c00000 */
[----:B----4-:R0:W4:Y:S02]  /*1fc00*/  SHFL.IDX P6, R14, R13, R12, R11 ;  /* 0x0000000c0d0e7389 */ /* 0x01012400000c000b */
[----:B01234-:R-:W-:Y:S01]  /*1fc10*/  ENDCOLLECTIVE ;  /* 0x000000000000791b */ /* 0x01ffe20003800000 */
.L_x_15481:
[----:B------:R-:W-:Y:S05]  /*1fc20*/  BSYNC B1 ;  /* 0x0000000000017941 */ /* 0x000fea0003800000 */
.L_x_15480:
        /* <DEDUP_REMOVED lines=8> */
.L_x_15482:
[----:B------:R-:W-:Y:S05]  /*1fcb0*/  BRA `(.L_x_15483) ;  /* 0xffffff6c00047947 */ /* 0x000fea000383ffff */
.L_x_15289:
        /* <DEDUP_REMOVED lines=8> */
.L_x_15485:
[----:B------:R-:W-:Y:S05]  /*1fd40*/  BSYNC B1 ;  /* 0x0000000000017941 */ /* 0x000fea0003800000 */
.L_x_15484:
        /* <DEDUP_REMOVED lines=8> */
.L_x_15486:
[----:B------:R-:W-:Y:S05]  /*1fdd0*/  BRA `(.L_x_15487) ;  /* 0xffffff6c00247947 */ /* 0x000fea000383ffff */
.L_x_15306:
[----:B-1----:R-:W0:Y:S01]  /*1fde0*/  S2R R10, SR_TID.X ;  /* 0x00000000000a7919 */ /* 0x002e220000002100 */
[----:B------:R-:W-:Y:S01]  /*1fdf0*/  BSSY B1, `(.L_x_15488) ;  /* 0x000000a000017945 */ /* 0x000fe20003800000 */
[----:B------:R-:W-:Y:S01]  /*1fe00*/  MOV R12, RZ ;  /* 0x000000ff000c7202 */ /* 0x000fe20000000f00 */
        /* <DEDUP_REMOVED lines=8> */
.L_x_15489:
[----:B------:R-:W-:Y:S05]  /*1fe90*/  BSYNC B1 ;  /* 0x0000000000017941 */ /* 0x000fea0003800000 */
.L_x_15488:
[----:B------:R-:W-:Y:S05]  /*1fea0*/  BRA `(.L_x_15490) ;  /* 0xffffff8000847947 */ /* 0x000fea000383ffff */
.L_x_15308:
[----:B------:R-:W-:Y:S01]  /*1feb0*/  BSSY B1, `(.L_x_15491) ;  /* 0x0000006000017945 */ /* 0x000fe20003800000 */
[----:B------:R-:W-:-:S07]  /*1fec0*/  IMAD.MOV.U32 R15, RZ, RZ, -0x1 ;  /* 0xffffffffff0f7424 */ /* 0x000fce00078e00ff */
[----:B01----:R-:W-:Y:S05]  /*1fed0*/  WARPSYNC.COLLECTIVE R15, `(.L_x_15492) ;  /* 0x000000000f0c7348 */ /* 0x003fea0003c00000 */
[----:B------:R-:W-:Y:S02]  /*1fee0*/  ELECT P6, UR62, PT ;  /* 0x00000000003e782f */ /* 0x000fe400038c0000 */
[----:B------:R-:W-:Y:S01]  /*1fef0*/  MOV R14, UR62 ;  /* 0x0000003e000e7c02 */ /* 0x000fe20008000f00 */
[----:B01----:R-:W-:Y:S10]  /*1ff00*/  ENDCOLLECTIVE ;  /* 0x000000000000791b */ /* 0x003ff40003800000 */
.L_x_15492:
[----:B------:R-:W-:Y:S05]  /*1ff10*/  BSYNC B1 ;  /* 0x0000000000017941 */ /* 0x000fea0003800000 */
.L_x_15491:
[----:B------:R-:W-:Y:S05]  /*1ff20*/  BRA `(.L_x_15307) ;  /* 0xffffff80007c7947 */ /* 0x000fea000383ffff */
.L_x_15310:
[----:B0-----:R0:W2:Y:S02]  /*1ff30*/  SYNCS.PHASECHK.TRANS64.TRYWAIT P0, [R22+URZ+0x32420], R3 ;  /* 0x03242003160075a7 */ /* 0x0010a4000800017f */
[----:B--2---:R-:W-:Y:S05]  /*1ff40*/  @!P0 NANOSLEEP.SYNCS 0x989680 ;  /* 0x009896800000895d */ /* 0x004fea0003900000 */
[----:B------:R-:W2:Y:S02]  /*1ff50*/  @!P0 SYNCS.PHASECHK.TRANS64 P0, [R22+URZ+0x32420], R3 ;  /* 0x03242003160085a7 */ /* 0x000ea4000800007f */
[----:B--2---:R-:W-:Y:S05]  /*1ff60*/  @!P0 BRA `(.L_x_15310) ;  /* 0xfffffffc00f08947 */ /* 0x004fea000383ffff */
[----:B------:R-:W-:Y:S05]  /*1ff70*/  BRA `(.L_x_15493) ;  /* 0xffffff80008c7947 */ /* 0x000fea000383ffff */
.L_x_15314:
[----:B0-----:R0:W2:Y:S02]  /*1ff80*/  SYNCS.PHASECHK.TRANS64.TRYWAIT P0, [R3+URZ+0x324a0], R8 ;  /* 0x0324a008030075a7 */ /* 0x0010a4000800017f */
[----:B--2---:R-:W-:Y:S05]  /*1ff90*/  @!P0 NANOSLEEP.SYNCS 0x989680 ;  /* 0x009896800000895d */ /* 0x004fea0003900000 */
[----:B------:R-:W2:Y:S02]  /*1ffa0*/  @!P0 SYNCS.PHASECHK.TRANS64 P0, [R3+URZ+0x324a0], R8 ;  /* 0x0324a008030085a7 */ /* 0x000ea4000800007f */
[----:B--2---:R-:W-:Y:S05]  /*1ffb0*/  @!P0 BRA `(.L_x_15314) ;  /* 0xfffffffc00f08947 */ /* 0x004fea000383ffff */
[----:B------:R-:W-:Y:S05]  /*1ffc0*/  BRA `(.L_x_15494) ;  /* 0xffffff8000a47947 */ /* 0x000fea000383ffff */
.L_x_15319:
[----:B-1----:R1:W2:Y:S02]  /*1ffd0*/  SYNCS.PHASECHK.TRANS64.TRYWAIT P0, [R3+URZ+0x324c0], R8 ;  /* 0x0324c008030075a7 */ /* 0x0022a4000800017f */
[----:B--2---:R-:W-:Y:S05]  /*1ffe0*/  @!P0 NANOSLEEP.SYNCS 0x989680 ;  /* 0x009896800000895d */ /* 0x004fea0003900000 */
[----:B------:R-:W2:Y:S02]  /*1fff0*/  @!P0 SYNCS.PHASECHK.TRANS64 P0, [R3+URZ+0x324c0], R8 ;  /* 0x0324c008030085a7 */ /* 0x000ea4000800007f */
[----:B--2---:R-:W-:Y:S05]  /*20000*/  @!P0 BRA `(.L_x_15319) ;  /* 0xfffffffc00f08947 */ /* 0x004fea000383ffff */
[----:B------:R-:W-:Y:S05]  /*20010*/  BRA `(.L_x_15495) ;  /* 0xffffff8400207947 */ /* 0x000fea000383ffff */
.L_x_15329:
[----:B0-----:R0:W2:Y:S02]  /*20020*/  SYNCS.PHASECHK.TRANS64.TRYWAIT P1, [R8+URZ+0x324a0], R2 ;  /* 0x0324a002080075a7 */ /* 0x0010a4000802017f */
[----:B--2---:R-:W-:Y:S05]  /*20030*/  @!P1 NANOSLEEP.SYNCS 0x989680 ;  /* 0x009896800000995d */ /* 0x004fea0003900000 */
[----:B------:R-:W2:Y:S02]  /*20040*/  @!P1 SYNCS.PHASECHK.TRANS64 P1, [R8+URZ+0x324a0], R2 ;  /* 0x0324a002080095a7 */ /* 0x000ea4000802007f */
[----:B--2---:R-:W-:Y:S05]  /*20050*/  @!P1 BRA `(.L_x_15329) ;  /* 0xfffffffc00f09947 */ /* 0x004fea000383ffff */
[----:B------:R-:W-:Y:S05]  /*20060*/  BRA `(.L_x_15496) ;  /* 0xffffff8800947947 */ /* 0x000fea000383ffff */
.L_x_15334:
[----:B-1----:R1:W2:Y:S02]  /*20070*/  SYNCS.PHASECHK.TRANS64.TRYWAIT P1, [R8+URZ+0x324c0], R2 ;  /* 0x0324c002080075a7 */ /* 0x0022a4000802017f */
[----:B--2---:R-:W-:Y:S05]  /*20080*/  @!P1 NANOSLEEP.SYNCS 0x989680 ;  /* 0x009896800000995d */ /* 0x004fea0003900000 */
[----:B------:R-:W2:Y:S02]  /*20090*/  @!P1 SYNCS.PHASECHK.TRANS64 P1, [R8+URZ+0x324c0], R2 ;  /* 0x0324c002080095a7 */ /* 0x000ea4000802007f */
[----:B--2---:R-:W-:Y:S05]  /*200a0*/  @!P1 BRA `(.L_x_15334) ;  /* 0xfffffffc00f09947 */ /* 0x004fea000383ffff */
[----:B------:R-:W-:Y:S05]  /*200b0*/  BRA `(.L_x_15497) ;  /* 0xffffff8c000c7947 */ /* 0x000fea000383ffff */
.L_x_15350:
[----:B------:R-:W1:Y:S01]  /*200c0*/  S2R R11, SR_TID.X ;  /* 0x00000000000b7919 */ /* 0x000e620000002100 */
[----:B------:R-:W-:Y:S01]  /*200d0*/  BSSY B0, `(.L_x_15498) ;  /* 0x000000a000007945 */ /* 0x000fe20003800000 */
[----:B------:R-:W-:Y:S02]  /*200e0*/  IMAD.MOV.U32 R12, RZ, RZ, RZ ;  /* 0x000000ffff0c7224 */ /* 0x000fe400078e00ff */
[----:B------:R-:W-:Y:S01]  /*200f0*/  IMAD.MOV.U32 R15, RZ, RZ, -0x1 ;  /* 0xffffffffff0f7424 */ /* 0x000fe200078e00ff */
[----:B-1----:R-:W-:-:S04]  /*20100*/  SHF.R.U32.HI R11, RZ, 0x5, R11 ;  /* 0x00000005ff0b7819 */ /* 0x002fc8000001160b */
[----:B------:R-:W-:-:S05]  /*20110*/  LOP3.LUT R11, R11, 0x3, RZ, 0xc0, !PT ;  /* 0x000000030b0b7812 */ /* 0x000fca00078ec0ff */
[----:B------:R-:W-:Y:S01]  /*20120*/  IMAD.MOV.U32 R13, RZ, RZ, R11 ;  /* 0x000000ffff0d7224 */ /* 0x000fe200078e000b */
[----:B------:R-:W-:-:S07]  /*20130*/  MOV R11, 0x1f ;  /* 0x0000001f000b7802 */ /* 0x000fce0000000f00 */
[----:B0----5:R-:W-:Y:S05]  /*20140*/  WARPSYNC.COLLECTIVE R15, `(.L_x_15499) ;  /* 0x000000000f087348 */ /* 0x021fea0003c00000 */
[----:B------:R1:W2:Y:S02]  /*20150*/  SHFL.IDX P6, R14, R13, R12, R11 ;  /* 0x0000000c0d0e7389 */ /* 0x0002a400000c000b */
[----:B012--5:R-:W-:Y:S01]  /*20160*/  ENDCOLLECTIVE ;  /* 0x000000000000791b */ /* 0x027fe20003800000 */
.L_x_15499:
[----:B------:R-:W-:Y:S05]  /*20170*/  BSYNC B0 ;  /* 0x0000000000007941 */ /* 0x000fea0003800000 */
.L_x_15498:
[----:B------:R-:W-:Y:S05]  /*20180*/  BRA `(.L_x_15500) ;  /* 0xffffff9800d07947 */ /* 0x000fea000383ffff */
.L_x_15353:
[----:B-1----:R1:W2:Y:S02]  /*20190*/  SYNCS.PHASECHK.TRANS64.TRYWAIT P0, [R29+URZ+0x32440], R0 ;  /* 0x032440001d0075a7 */ /* 0x0022a4000800017f */
[----:B--2---:R-:W-:Y:S05]  /*201a0*/  @!P0 NANOSLEEP.SYNCS 0x989680 ;  /* 0x009896800000895d */ /* 0x004fea0003900000 */
[----:B------:R-:W2:Y:S02]  /*201b0*/  @!P0 SYNCS.PHASECHK.TRANS64 P0, [R29+URZ+0x32440], R0 ;  /* 0x032440001d0085a7 */ /* 0x000ea4000800007f */
[----:B--2---:R-:W-:Y:S05]  /*201c0*/  @!P0 BRA `(.L_x_15353) ;  /* 0xfffffffc00f08947 */ /* 0x004fea000383ffff */
[----:B------:R-:W-:Y:S05]  /*201d0*/  BRA `(.L_x_15501) ;  /* 0xffffff9800fc7947 */ /* 0x000fea000383ffff */
.L_x_15354:
        /* <DEDUP_REMOVED lines=8> */
.L_x_15503:
[----:B------:R-:W-:Y:S05]  /*20260*/  BSYNC B0 ;  /* 0x0000000000007941 */ /* 0x000fea0003800000 */
.L_x_15502:
        /* <DEDUP_REMOVED lines=9> */
.L_x_15504:
[----:B------:R-:W-:Y:S02]  /*20300*/  IMAD.MOV.U32 R13, RZ, RZ, R4 ;  /* 0x000000ffff0d7224 */ /* 0x000fe400078e0004 */
[----:B------:R-:W-:Y:S02]  /*20310*/  IMAD.MOV.U32 R12, RZ, RZ, 0x1 ;  /* 0x00000001ff0c7424 */ /* 0x000fe400078e00ff */
[----:B------:R-:W-:-:S07]  /*20320*/  IMAD.MOV.U32 R3, RZ, RZ, R14 ;  /* 0x000000ffff037224 */ /* 0x000fce00078e000e */
[----:B------:R-:W-:Y:S05]  /*20330*/  WARPSYNC.COLLECTIVE R15, `(.L_x_15505) ;  /* 0x000000000f087348 */ /* 0x000fea0003c00000 */
[----:B------:R0:W1:Y:S02]  /*20340*/  SHFL.IDX P6, R14, R13, R12, R11 ;  /* 0x0000000c0d0e7389 */ /* 0x00006400000c000b */
[----:B01----:R-:W-:Y:S01]  /*20350*/  ENDCOLLECTIVE ;  /* 0x000000000000791b */ /* 0x003fe20003800000 */
.L_x_15505:
        /* <DEDUP_REMOVED lines=15> */
.L_x_15506:
[----:B------:R-:W-:Y:S02]  /*20450*/  @P0 IMAD R6, R5, 0x2, R22 ;  /* 0x0000000205060824 */ /* 0x000fe400078e0216 */
[----:B------:R-:W-:Y:S02]  /*20460*/  IMAD.MOV.U32 R13, RZ, RZ, R4 ;  /* 0x000000ffff0d7224 */ /* 0x000fe400078e0004 */
[----:B------:R-:W-:Y:S01]  /*20470*/  IMAD.MOV.U32 R12, RZ, RZ, 0x2 ;  /* 0x00000002ff0c7424 */ /* 0x000fe200078e00ff */
[----:B------:R-:W-:-:S07]  /*20480*/  MOV R3, R14 ;  /* 0x0000000e00037202 */ /* 0x000fce0000000f00 */
[----:B------:R-:W-:Y:S05]  /*20490*/  WARPSYNC.COLLECTIVE R15, `(.L_x_15507) ;  /* 0x000000000f087348 */ /* 0x000fea0003c00000 */
[----:B------:R0:W1:Y:S02]  /*204a0*/  SHFL.IDX P6, R14, R13, R12, R11 ;  /* 0x0000000c0d0e7389 */ /* 0x00006400000c000b */
[----:B01----:R-:W-:Y:S01]  /*204b0*/  ENDCOLLECTIVE ;  /* 0x000000000000791b */ /* 0x003fe20003800000 */
.L_x_15507:
        /* <DEDUP_REMOVED lines=15> */
.L_x_15508:
[----:B------:R-:W-:Y:S02]  /*205b0*/  @P0 IMAD R6, R5, 0x2, R22 ;  /* 0x0000000205060824 */ /* 0x000fe400078e0216 */
[----:B------:R-:W-:Y:S02]  /*205c0*/  IMAD.MOV.U32 R13, RZ, RZ, R4 ;  /* 0x000000ffff0d7224 */ /* 0x000fe400078e0004 */
[----:B------:R-:W-:Y:S02]  /*205d0*/  IMAD.MOV.U32 R12, RZ, RZ, 0x3 ;  /* 0x00000003ff0c7424 */ /* 0x000fe400078e00ff */
[----:B------:R-:W-:-:S07]  /*205e0*/  IMAD.MOV.U32 R3, RZ, RZ, R14 ;  /* 0x000000ffff037224 */ /* 0x000fce00078e000e */
[----:B------:R-:W-:Y:S05]  /*205f0*/  WARPSYNC.COLLECTIVE R15, `(.L_x_15509) ;  /* 0x000000000f087348 */ /* 0x000fea0003c00000 */
[----:B------:R0:W1:Y:S02]  /*20600*/  SHFL.IDX P6, R14, R13, R12, R11 ;  /* 0x0000000c0d0e7389 */ /* 0x00006400000c000b */
[----:B01----:R-:W-:Y:S01]  /*20610*/  ENDCOLLECTIVE ;  /* 0x000000000000791b */ /* 0x003fe20003800000 */
.L_x_15509:
        /* <DEDUP_REMOVED lines=15> */
.L_x_15510:
[----:B------:R-:W-:Y:S02]  /*20710*/  @P0 IMAD R6, R5, 0x2, R22 ;  /* 0x0000000205060824 */ /* 0x000fe400078e0216 */
[----:B------:R-:W-:Y:S01]  /*20720*/  IMAD.MOV.U32 R13, RZ, RZ, R4 ;  /* 0x000000ffff0d7224 */ /* 0x000fe200078e0004 */
[----:B------:R-:W-:Y:S01]  /*20730*/  MOV R12, 0x4 ;  /* 0x00000004000c7802 */ /* 0x000fe20000000f00 */
[----:B------:R-:W-:-:S07]  /*20740*/  IMAD.MOV.U32 R3, RZ, RZ, R14 ;  /* 0x000000ffff037224 */ /* 0x000fce00078e000e */
[----:B------:R-:W-:Y:S05]  /*20750*/  WARPSYNC.COLLECTIVE R15, `(.L_x_15511) ;  /* 0x000000000f087348 */ /* 0x000fea0003c00000 */
[----:B------:R0:W1:Y:S02]  /*20760*/  SHFL.IDX P6, R14, R13, R12, R11 ;  /* 0x0000000c0d0e7389 */ /* 0x00006400000c000b */
[----:B01----:R-:W-:Y:S01]  /*20770*/  ENDCOLLECTIVE ;  /* 0x000000000000791b */ /* 0x003fe20003800000 */
.L_x_15511:
        /* <DEDUP_REMOVED lines=15> */
.L_x_15512:
[----:B------:R-:W-:Y:S01]  /*20870*/  @P0 IMAD R6, R5, 0x2, R22 ;  /* 0x0000000205060824 */ /* 0x000fe200078e0216 */
[----:B------:R-:W-:Y:S01]  /*20880*/  MOV R13, R4 ;  /* 0x00000004000d7202 */ /* 0x000fe20000000f00 */
[----:B------:R-:W-:Y:S02]  /*20890*/  IMAD.MOV.U32 R12, RZ, RZ, 0x5 ;  /* 0x00000005ff0c7424 */ /* 0x000fe400078e00ff */
[----:B------:R-:W-:-:S07]  /*208a0*/  IMAD.MOV.U32 R3, RZ, RZ, R14 ;  /* 0x000000ffff037224 */ /* 0x000fce00078e000e */
[----:B------:R-:W-:Y:S05]  /*208b0*/  WARPSYNC.COLLECTIVE R15, `(.L_x_15513) ;  /* 0x000000000f087348 */ /* 0x000fea0003c00000 */
[----:B------:R0:W1:Y:S02]  /*208c0*/  SHFL.IDX P6, R14, R13, R12, R11 ;  /* 0x0000000c0d0e7389 */ /* 0x00006400000c000b */
[----:B01----:R-:W-:Y:S01]  /*208d0*/  ENDCOLLECTIVE ;  /* 0x000000000000791b */ /* 0x003fe20003800000 */
.L_x_15513:
        /* <DEDUP_REMOVED lines=10> */
.L_x_15514:
[----:B------:R-:W-:Y:S01]  /*20980*/  @!PT LDS RZ, [RZ] ;  /* 0x00000000fffff984 */ /* 0x000fe20000000800 */
[----:B------:R-:W-:Y:S01]  /*20990*/  @!PT LDS RZ, [RZ] ;  /* 0x00000000fffff984 */ /* 0x000fe20000000800 */
[----:B------:R-:W-:Y:S01]  /*209a0*/  @!PT LDS RZ, [RZ] ;  /* 0x00000000fffff984 */ /* 0x000fe20000000800 */
[----:B------:R1:W-:Y:S01]  /*209b0*/  @P0 LDGSTS.E.BYPASS.LTC128B.128 [R6+0x1e400], desc[UR40][R2.64], !P2 ;  /* 0x1e40000002060fae */ /* 0x0003e2000d101d68 */
[----:B------:R-:W-:Y:S01]  /*209c0*/  IMAD.MOV.U32 R0, RZ, RZ, R14 ;  /* 0x000000ffff007224 */ /* 0x000fe200078e000e */
[----:B------:R-:W-:Y:S06]  /*209d0*/  BRA `(.L_x_15515) ;  /* 0xffffff9800607947 */ /* 0x000fec000383ffff */
.L_x_15359:
[----:B------:R-:W-:Y:S01]  /*209e0*/  IMAD.MOV.U32 R13, RZ, RZ, R3 ;  /* 0x000000ffff0d7224 */ /* 0x000fe200078e0003 */
[----:B------:R-:W-:Y:S01]  /*209f0*/  MOV R12, RZ ;  /* 0x000000ff000c7202 */ /* 0x000fe20000000f00 */
[----:B------:R-:W-:Y:S01]  /*20a00*/  IMAD.MOV.U32 R11, RZ, RZ, 0x181f ;  /* 0x0000181fff0b7424 */ /* 0x000fe200078e00ff */
[----:B------:R-:W-:Y:S01]  /*20a10*/  LEA R17, R17, R8, 0x7 ;  /* 0x0000000811117211 */ /* 0x000fe200078e38ff */
[----:B------:R-:W-:Y:S02]  /*20a20*/  IMAD.MOV.U32 R15, RZ, RZ, -0x1 ;  /* 0xffffffffff0f7424 */ /* 0x000fe400078e00ff */
[----:B-----5:R-:W-:Y:S02]  /*20a30*/  IMAD R2, R9, R6, RZ ;  /* 0x0000000609027224 */ /* 0x020fe400078e02ff */
[----:B------:R-:W-:-:S07]  /*20a40*/  VIADD R10, R17, 0x10 ;  /* 0x00000010110a7836 */ /* 0x000fce0000000000 */
[----:B------:R-:W-:Y:S05]  /*20a50*/  WARPSYNC.COLLECTIVE R15, `(.L_x_15516) ;  /* 0x000000000f087348 */ /* 0x000fea0003c00000 */
[----:B------:R0:W1:Y:S02]  /*20a60*/  SHFL.IDX P6, R14, R13, R12, R11 ;  /* 0x0000000c0d0e7389 */ /* 0x00006400000c000b */
[----:B01----:R-:W-:Y:S01]  /*20a70*/  ENDCOLLECTIVE ;  /* 0x000000000000791b */ /* 0x003fe20003800000 */
.L_x_15516:
[C---:B------:R-:W-:Y:S01]  /*20a80*/  VIADD R6, R17.reuse, 0x20 ;  /* 0x0000002011067836 */ /* 0x040fe20000000000 */
[C---:B------:R-:W-:Y:S01]  /*20a90*/  ISETP.GE.AND P0, PT, R17.reuse, R2, PT ;  /* 0x000000021100720c */ /* 0x040fe20003f06270 */
[----:B------:R-:W-:Y:S01]  /*20aa0*/  VIADD R8, R17, 0x40 ;  /* 0x0000004011087836 */ /* 0x000fe20000000000 */
[----:B------:R0:W-:Y:S04]  /*20ab0*/  STL [R1+0x18], R10 ;  /* 0x0000180a01007387 */ /* 0x0001e80000100800 */
[----:B------:R0:W-:Y:S01]  /*20ac0*/  STL [R1+0x20], R6 ;  /* 0x0000200601007387 */ /* 0x0001e20000100800 */
[----:B------:R-:W-:Y:S02]  /*20ad0*/  IMAD.MOV.U32 R13, RZ, RZ, R0 ;  /* 0x000000ffff0d7224 */ /* 0x000fe400078e0000 */
[----:B------:R-:W-:-:S07]  /*20ae0*/  IMAD.MOV.U32 R4, RZ, RZ, R14 ;  /* 0x000000ffff047224 */ /* 0x000fce00078e000e */
[----:B0-----:R-:W-:Y:S05]  /*20af0*/  WARPSYNC.COLLECTIVE R15, `(.L_x_15517) ;  /* 0x000000000f087348 */ /* 0x001fea0003c00000 */
[----:B------:R1:W2:Y:S02]  /*20b00*/  SHFL.IDX P6, R14, R13, R12, R11 ;  /* 0x0000000c0d0e7389 */ /* 0x0002a400000c000b */
[----:B012---:R-:W-:Y:S01]  /*20b10*/  ENDCOLLECTIVE ;  /* 0x000000000000791b */ /* 0x007fe20003800000 */
.L_x_15517:
[----:B------:R-:W-:Y:S02]  /*20b20*/  IMAD.MOV.U32 R13, RZ, RZ, R3 ;  /* 0x000000ffff0d7224 */ /* 0x000fe400078e0003 */
[----:B------:R-:W-:Y:S02]  /*20b30*/  IMAD.MOV.U32 R12, RZ, RZ, 0x1 ;  /* 0x00000001ff0c7424 */ /* 0x000fe400078e00ff */
[----:B------:R-:W-:-:S07]  /*20b40*/  IMAD.MOV.U32 R5, RZ, RZ, R14 ;  /* 0x000000ffff057224 */ /* 0x000fce00078e000e */
[----:B------:R-:W-:Y:S05]  /*20b50*/  WARPSYNC.COLLECTIVE R15, `(.L_x_15518) ;  /* 0x000000000f087348 */ /* 0x000fea0003c00000 */
[----:B------:R0:W1:Y:S02]  /*20b60*/  SHFL.IDX P6, R14, R13, R12, R11 ;  /* 0x0000000c0d0e7389 */ /* 0x00006400000c000b */
[----:B01----:R-:W-:Y:S01]  /*20b70*/  ENDCOLLECTIVE ;  /* 0x000000000000791b */ /* 0x003fe20003800000 */
.L_x_15518:
        /* <DEDUP_REMOVED lines=15> */
.L_x_15519:
[----:B------:R-:W-:Y:S02]  /*20c70*/  IMAD.MOV.U32 R13, RZ, RZ, R3 ;  /* 0x000000ffff0d7224 */ /* 0x000fe400078e0003 */
[----:B------:R-:W-:Y:S01]  /*20c80*/  IMAD.MOV.U32 R12, RZ, RZ, 0x2 ;  /* 0x00000002ff0c7424 */ /* 0x000fe200078e00ff */
[----:B------:R-:W-:-:S07]  /*20c90*/  MOV R5, R14 ;  /* 0x0000000e00057202 */ /* 0x000fce0000000f00 */
[----:B------:R-:W-:Y:S05]  /*20ca0*/  WARPSYNC.COLLECTIVE R15, `(.L_x_15520) ;  /* 0x000000000f087348 */ /* 0x000fea0003c00000 */
[----:B------:R0:W1:Y:S02]  /*20cb0*/  SHFL.IDX P6, R14, R13, R12, R11 ;  /* 0x0000000c0d0e7389 */ /* 0x00006400000c000b */
[----:B01----:R-:W-:Y:S01]  /*20cc0*/  ENDCOLLECTIVE ;  /* 0x000000000000791b */ /* 0x003fe20003800000 */
.L_x_15520:
        /* <DEDUP_REMOVED lines=9> */
[----:B------:R0:W-:Y:S01]  /*20d60*/  @!P0 LDGSTS.E.BYPASS.LTC128B.128 [R25+0x18c00], desc[UR40][R4.64], !P1 ;  /* 0x18c0000004198fae */ /* 0x0001e2000c901d68 */
[----:B------:R-:W-:Y:S01]  /*20d70*/  ISETP.GE.AND P0, PT, R6, R2, PT ;  /* 0x000000020600720c */ /* 0x000fe20003f06270 */
[----:B------:R-:W-:-:S05]  /*20d80*/  VIADD R6, R17, 0x30 ;  /* 0x0000003011067836 */ /* 0x000fca0000000000 */
[----:B------:R1:W-:Y:S04]  /*20d90*/  STL [R1+0x24], R6 ;  /* 0x0000240601007387 */ /* 0x0003e80000100800 */
[----:B------:R1:W-:Y:S01]  /*20da0*/  STL [R1+0x28], R8 ;  /* 0x0000280801007387 */ /* 0x0003e20000100800 */
[----:B0-----:R-:W-:-:S07]  /*20db0*/  IMAD.MOV.U32 R4, RZ, RZ, R14 ;  /* 0x000000ffff047224 */ /* 0x001fce00078e000e */
[----:B-1----:R-:W-:Y:S05]  /*20dc0*/  WARPSYNC.COLLECTIVE R15, `(.L_x_15521) ;  /* 0x000000000f087348 */ /* 0x002fea0003c00000 */
[----:B------:R0:W2:Y:S02]  /*20dd0*/  SHFL.IDX P6, R14, R13, R12, R11 ;  /* 0x0000000c0d0e7389 */ /* 0x0000a400000c000b */
[----:B012---:R-:W-:Y:S01]  /*20de0*/  ENDCOLLECTIVE ;  /* 0x000000000000791b */ /* 0x007fe20003800000 */
.L_x_15521:
[----:B------:R-:W-:Y:S02]  /*20df0*/  IMAD.MOV.U32 R13, RZ, RZ, R3 ;  /* 0x000000ffff0d7224 */ /* 0x000fe400078e0003 */
[----:B------:R-:W-:Y:S02]  /*20e00*/  IMAD.MOV.U32 R12, RZ, RZ, 0x3 ;  /* 0x00000003ff0c7424 */ /* 0x000fe400078e00ff */
[----:B------:R-:W-:-:S07]  /*20e10*/  IMAD.MOV.U32 R5, RZ, RZ, R14 ;  /* 0x000000ffff057224 */ /* 0x000fce00078e000e */
[----:B------:R-:W-:Y:S05]  /*20e20*/  WARPSYNC.COLLECTIVE R15, `(.L_x_15522) ;  /* 0x000000000f087348 */ /* 0x000fea0003c00000 */
[----:B------:R0:W1:Y:S02]  /*20e30*/  SHFL.IDX P6, R14, R13, R12, R11 ;  /* 0x0000000c0d0e7389 */ /* 0x00006400000c000b */
[----:B01----:R-:W-:Y:S01]  /*20e40*/  ENDCOLLECTIVE ;  /* 0x000000000000791b */ /* 0x003fe20003800000 */
.L_x_15522:
        /* <DEDUP_REMOVED lines=15> */
.L_x_15523:
[----:B------:R-:W-:Y:S01]  /*20f40*/  IMAD.MOV.U32 R13, RZ, RZ, R3 ;  /* 0x000000ffff0d7224 */ /* 0x000fe200078e0003 */
[----:B------:R-:W-:Y:S01]  /*20f50*/  MOV R12, 0x4 ;  /* 0x00000004000c7802 */ /* 0x000fe20000000f00 */
[----:B------:R-:W-:-:S07]  /*20f60*/  IMAD.MOV.U32 R5, RZ, RZ, R14 ;  /* 0x000000ffff057224 */ /* 0x000fce00078e000e */
[----:B------:R-:W-:Y:S05]  /*20f70*/  WARPSYNC.COLLECTIVE R15, `(.L_x_15524) ;  /* 0x000000000f087348 */ /* 0x000fea0003c00000 */
[----:B------:R0:W1:Y:S02]  /*20f80*/  SHFL.IDX P6, R14, R13, R12, R11 ;  /* 0x0000000c0d0e7389 */ /* 0x00006400000c000b */
[----:B01----:R-:W-:Y:S01]  /*20f90*/  ENDCOLLECTIVE ;  /* 0x000000000000791b */ /* 0x003fe20003800000 */
.L_x_15524:
        /* <DEDUP_REMOVED lines=10> */
.L_x_15525:
        /* <DEDUP_REMOVED lines=13> */
.L_x_15526:
        /* <DEDUP_REMOVED lines=10> */
.L_x_15527:
[----:B------:R-:W-:Y:S01]  /*211b0*/  @!PT LDS RZ, [RZ] ;  /* 0x00000000fffff984 */ /* 0x000fe20000000800 */
[----:B------:R-:W-:Y:S01]  /*211c0*/  @!PT LDS RZ, [RZ] ;  /* 0x00000000fffff984 */ /* 0x000fe20000000800 */
[----:B------:R-:W-:Y:S01]  /*211d0*/  @!PT LDS RZ, [RZ] ;  /* 0x00000000fffff984 */ /* 0x000fe20000000800 */
[----:B------:R0:W-:Y:S01]  /*211e0*/  @!P0 LDGSTS.E.BYPASS.LTC128B.128 [R25+0x1a400], desc[UR40][R4.64], !P1 ;  /* 0x1a40000004198fae */ /* 0x0001e2000c901d68 */
[----:B------:R-:W-:Y:S02]  /*211f0*/  ISETP.GE.AND P0, PT, R8, R2, PT ;  /* 0x000000020800720c */ /* 0x000fe40003f06270 */
[----:B------:R-:W-:-:S05]  /*21200*/  IADD3 R8, R17, 0x60, RZ ;  /* 0x0000006011087810 */ /* 0x000fca0007ffe0ff */
[----:B------:R1:W-:Y:S01]  /*21210*/  STL [R1+0x34], R8 ;  /* 0x0000340801007387 */ /* 0x0003e20000100800 */
[----:B------:R-:W-:Y:S02]  /*21220*/  IMAD.MOV.U32 R13, RZ, RZ, R3 ;  /* 0x000000ffff0d7224 */ /* 0x000fe400078e0003 */
[----:B------:R-:W-:Y:S02]  /*21230*/  IMAD.MOV.U32 R12, RZ, RZ, 0x6 ;  /* 0x00000006ff0c7424 */ /* 0x000fe400078e00ff */
[----:B0-----:R-:W-:-:S07]  /*21240*/  IMAD.MOV.U32 R4, RZ, RZ, R14 ;  /* 0x000000ffff047224 */ /* 0x001fce00078e000e */
[----:B-1----:R-:W-:Y:S05]  /*21250*/  WARPSYNC.COLLECTIVE R15, `(.L_x_15528) ;  /* 0x000000000f087348 */ /* 0x002fea0003c00000 */
[----:B------:R0:W2:Y:S02]  /*21260*/  SHFL.IDX P6, R14, R13, R12, R11 ;  /* 0x0000000c0d0e7389 */ /* 0x0000a400000c000b */
[----:B012---:R-:W-:Y:S01]  /*21270*/  ENDCOLLECTIVE ;  /* 0x000000000000791b */ /* 0x007fe20003800000 */
.L_x_15528:
        /* <DEDUP_REMOVED lines=15> */
.L_x_15529:
[----:B------:R-:W-:Y:S02]  /*21370*/  IMAD.MOV.U32 R13, RZ, RZ, R3 ;  /* 0x000000ffff0d7224 */ /* 0x000fe400078e0003 */
[----:B------:R-:W-:Y:S02]  /*21380*/  IMAD.MOV.U32 R12, RZ, RZ, 0x7 ;  /* 0x00000007ff0c7424 */ /* 0x000fe400078e00ff */
[----:B------:R-:W-:-:S07]  /*21390*/  IMAD.MOV.U32 R4, RZ, RZ, R14 ;  /* 0x000000ffff047224 */ /* 0x000fce00078e000e */
[----:B------:R-:W-:Y:S05]  /*213a0*/  WARPSYNC.COLLECTIVE R15, `(.L_x_15530) ;  /* 0x000000000f087348 */ /* 0x000fea0003c00000 */
[----:B------:R0:W1:Y:S02]  /*213b0*/  SHFL.IDX P6, R14, R13, R12, R11 ;  /* 0x0000000c0d0e7389 */ /* 0x00006400000c000b */
[----:B01----:R-:W-:Y:S01]  /*213c0*/  ENDCOLLECTIVE ;  /* 0x000000000000791b */ /* 0x003fe20003800000 */
.L_x_15530:
        /* <DEDUP_REMOVED lines=10> */
.L_x_15531:
[----:B------:R-:W-:Y:S01]  /*21470*/  @!PT LDS RZ, [RZ] ;  /* 0x00000000fffff984 */ /* 0x000fe20000000800 */
[----:B------:R-:W-:Y:S01]  /*21480*/  @!PT LDS RZ, [RZ] ;  /* 0x00000000fffff984 */ /* 0x000fe20000000800 */
[----:B------:R-:W-:Y:S01]  /*21490*/  @!PT LDS RZ, [RZ] ;  /* 0x00000000fffff984 */ /* 0x000fe20000000800 */
[----:B------:R1:W-:Y:S01]  /*214a0*/  @!P0 LDGSTS.E.BYPASS.LTC128B.128 [R25+0x1b400], desc[UR40][R4.64], !P1 ;  /* 0x1b40000004198fae */ /* 0x0003e2000c901d68 */
[----:B------:R-:W-:Y:S01]  /*214b0*/  MOV R0, R14 ;  /* 0x0000000e00007202 */ /* 0x000fe20000000f00 */
[----:B------:R-:W-:Y:S06]  /*214c0*/  BRA `(.L_x_15532) ;  /* 0xffffff9800b47947 */ /* 0x000fec000383ffff */
.L_x_15363:
[----:B------:R-:W2:Y:S04]  /*214d0*/  LDL.LU R15, [R1+0x4] ;  /* 0x00000400010f7983 */ /* 0x000ea80000300800 */
[----:B------:R-:W3:Y:S04]  /*214e0*/  LDL.LU R14, [R1+0x18] ;  /* 0x00001800010e7983 */ /* 0x000ee80000300800 */
[----:B------:R-:W4:Y:S04]  /*214f0*/  LDL.LU R13, [R1+0x20] ;  /* 0x00002000010d7983 */ /* 0x000f280000300800 */
[----:B------:R-:W5:Y:S04]  /*21500*/  LDL.LU R12, [R1+0x24] ;  /* 0x00002400010c7983 */ /* 0x000f680000300800 */
[----:B------:R-:W5:Y:S04]  /*21510*/  LDL.LU R11, [R1+0x28] ;  /* 0x00002800010b7983 */ /* 0x000f680000300800 */
[----:B------:R-:W5:Y:S04]  /*21520*/  LDL.LU R10, [R1+0x30] ;  /* 0x00003000010a7983 */ /* 0x000f680000300800 */
[----:B------:R-:W5:Y:S04]  /*21530*/  LDL.LU R9, [R1+0x34] ;  /* 0x0000340001097983 */ /* 0x000f680000300800 */
[----:B------:R-:W5:Y:S01]  /*21540*/  LDL.LU R8, [R1] ;  /* 0x0000000001087983 */ /* 0x000f620000300800 */
[----:B------:R-:W-:Y:S01]  /*21550*/  BSSY B0, `(.L_x_15533) ;  /* 0x000001b000007945 */ /* 0x000fe20003800000 */
[----:B--2---:R-:W-:-:S02]  /*21560*/  IMAD R5, R15, R6, RZ ;  /* 0x000000060f057224 */ /* 0x004fc400078e02ff */
[----:B------:R-:W-:-:S03]  /*21570*/  IMAD.MOV.U32 R15, RZ, RZ, -0x1 ;  /* 0xffffffffff0f7424 */ /* 0x000fc600078e00ff */
[-C--:B------:R-:W-:Y:S02]  /*21580*/  ISETP.GE.AND P0, PT, R17, R5.reuse, PT ;  /* 0x000000051100720c */ /* 0x080fe40003f06270 */
[-C--:B---3--:R-:W-:Y:S02]  /*21590*/  ISETP.GE.AND P6, PT, R14, R5.reuse, PT ;  /* 0x000000050e00720c */ /* 0x088fe40003fc6270 */
[----:B----4-:R-:W-:Y:S01]  /*215a0*/  ISETP.GE.AND P5, PT, R13, R5, PT ;  /* 0x000000050d00720c */ /* 0x010fe20003fa6270 */
[----:B------:R-:W-:Y:S01]  /*215b0*/  IMAD.MOV.U32 R13, RZ, RZ, R0 ;  /* 0x000000ffff0d7224 */ /* 0x000fe200078e0000 */
[----:B-----5:R-:W-:-:S07]  /*215c0*/  LOP3.LUT R8, R8, 0xfffffbff, RZ, 0xc0, !PT ;  /* 0xfffffbff08087812 */ /* 0x020fce00078ec0ff */
[----:B------:R-:W-:Y:S02]  /*215d0*/  @P0 LOP3.LUT R8, R8, 0x400, RZ, 0xfc, !PT ;  /* 0x0000040008080812 */ /* 0x000fe400078efcff */
[----:B------:R-:W-:Y:S01]  /*215e0*/  ISETP.GE.AND P0, PT, R12, R5, PT ;  /* 0x000000050c00720c */ /* 0x000fe20003f06270 */
[----:B------:R-:W-:Y:S01]  /*215f0*/  IMAD.MOV.U32 R12, RZ, RZ, RZ ;  /* 0x000000ffff0c7224 */ /* 0x000fe200078e00ff */
[----:B------:R-:W-:-:S04]  /*21600*/  LOP3.LUT R8, R8, 0xfffffdff, RZ, 0xc0, !PT ;  /* 0xfffffdff08087812 */ /* 0x000fc800078ec0ff */
[----:B------:R-:W-:Y:S02]  /*21610*/  @P6 LOP3.LUT R8, R8, 0x200, RZ, 0xfc, !PT ;  /* 0x0000020008086812 */ /* 0x000fe400078efcff */
[----:B------:R-:W-:Y:S01]  /*21620*/  ISETP.GE.AND P6, PT, R11, R5, PT ;  /* 0x000000050b00720c */ /* 0x000fe20003fc6270 */
        /* <DEDUP_REMOVED lines=8> */
[----:B------:R-:W-:-:S05]  /*216b0*/  @P6 LOP3.LUT R8, R8, 0x40, RZ, 0xfc, !PT ;  /* 0x0000004008086812 */ /* 0x000fca00078efcff */
[----:B------:R0:W-:Y:S02]  /*216c0*/  STL [R1], R8 ;  /* 0x0000000801007387 */ /* 0x0001e40000100800 */
[----:B0-----:R-:W-:Y:S05]  /*216d0*/  WARPSYNC.COLLECTIVE R15, `(.L_x_15534) ;  /* 0x000000000f087348 */ /* 0x001fea0003c00000 */
[----:B------:R1:W2:Y:S02]  /*216e0*/  SHFL.IDX P6, R14, R13, R12, R11 ;  /* 0x0000000c0d0e7389 */ /* 0x0002a400000c000b */
[----:B012---:R-:W-:Y:S01]  /*216f0*/  ENDCOLLECTIVE ;  /* 0x000000000000791b */ /* 0x007fe20003800000 */
.L_x_15534:
[----:B------:R-:W-:Y:S05]  /*21700*/  BSYNC B0 ;  /* 0x0000000000007941 */ /* 0x000fea0003800000 */
.L_x_15533:
[----:B------:R-:W-:Y:S01]  /*21710*/  MOV R13, R4 ;  /* 0x00000004000d7202 */ /* 0x000fe20000000f00 */
[----:B------:R-:W-:Y:S01]  /*21720*/  IMAD.MOV.U32 R12, RZ, RZ, RZ ;  /* 0x000000ffff0c7224 */ /* 0x000fe200078e00ff */
[----:B------:R-:W-:Y:S01]  /*21730*/  LOP3.LUT R8, R8, 0xffffbfff, RZ, 0xc0, !PT ;  /* 0xffffbfff08087812 */ /* 0x000fe200078ec0ff */
[----:B------:R-:W-:Y:S02]  /*21740*/  IMAD.MOV.U32 R11, RZ, RZ, 0x181f ;  /* 0x0000181fff0b7424 */ /* 0x000fe400078e00ff */
[----:B------:R-:W-:Y:S01]  /*21750*/  IMAD.MOV.U32 R15, RZ, RZ, -0x1 ;  /* 0xffffffffff0f7424 */ /* 0x000fe200078e00ff */
[----:B------:R-:W-:Y:S01]  /*21760*/  @P5 LOP3.LUT R8, R8, 0x4000, RZ, 0xfc, !PT ;  /* 0x0000400008085812 */ /* 0x000fe200078efcff */
[----:B------:R-:W-:-:S07]  /*21770*/  IMAD.MOV.U32 R2, RZ, RZ, R14 ;  /* 0x000000ffff027224 */ /* 0x000fce00078e000e */
[----:B------:R-:W-:Y:S05]  /*21780*/  WARPSYNC.COLLECTIVE R15, `(.L_x_15535) ;  /* 0x000000000f087348 */ /* 0x000fea0003c00000 */
[----:B------:R0:W1:Y:S02]  /*21790*/  SHFL.IDX P6, R14, R13, R12, R11 ;  /* 0x0000000c0d0e7389 */ /* 0x00006400000c000b */
[----:B01----:R-:W-:Y:S01]  /*217a0*/  ENDCOLLECTIVE ;  /* 0x000000000000791b */ /* 0x003fe20003800000 */
.L_x_15535:
[C---:B------:R-:W-:Y:S02]  /*217b0*/  LOP3.LUT P5, RZ, R8.reuse, 0x200, RZ, 0xc0, !PT ;  /* 0x0000020008ff7812 */ /* 0x040fe400078ac0ff */
[----:B------:R-:W-:-:S04]  /*217c0*/  LOP3.LUT R8, R8, 0xffffdfff, RZ, 0xc0, !PT ;  /* 0xffffdfff08087812 */ /* 0x000fc800078ec0ff */
[----:B------:R-:W-:-:S04]  /*217d0*/  @P0 LOP3.LUT R8, R8, 0x2000, RZ, 0xfc, !PT ;  /* 0x0000200008080812 */ /* 0x000fc800078efcff */
[----:B------:R-:W-:Y:S01]  /*217e0*/  LOP3.LUT P0, RZ, R8, 0x400, RZ, 0xc0, !PT ;  /* 0x0000040008ff7812 */ /* 0x000fe2000780c0ff */
[----:B------:R0:W-:Y:S01]  /*217f0*/  STL [R1], R8 ;  /* 0x0000000801007387 */ /* 0x0001e20000100800 */
[----:B------:R-:W-:Y:S01]  /*21800*/  MOV R13, R0 ;  /* 0x00000000000d7202 */ /* 0x000fe20000000f00 */
[----:B------:R-:W-:Y:S02]  /*21810*/  IMAD.MOV.U32 R12, RZ, RZ, 0x1 ;  /* 0x00000001ff0c7424 */ /* 0x000fe400078e00ff */
[----:B------:R-:W-:-:S08]  /*21820*/  IMAD.MOV.U32 R3, RZ, RZ, R14 ;  /* 0x000000ffff037224 */ /* 0x000fd000078e000e */
[----:B------:R-:W-:-:S05]  /*21830*/  @!P0 LEA R3, P6, R7, R3, 0x1 ;  /* 0x0000000307038211 */ /* 0x000fca00078c08ff */
[----:B------:R-:W-:-:S05]  /*21840*/  @!P0 IMAD.X R2, RZ, RZ, R2, P6 ;  /* 0x000000ffff028224 */ /* 0x000fca00030e0602 */
[----:B0-----:R-:W-:-:S07]  /*21850*/  @!P0 LOP3.LUT R3, R3, R2, RZ, 0x3c, !PT ;  /* 0x0000000203038212 */ /* 0x001fce00078e3cff */
[----:B------:R-:W-:Y:S05]  /*21860*/  WARPSYNC.COLLECTIVE R15, `(.L_x_15536) ;  /* 0x000000000f087348 */ /* 0x000fea0003c00000 */
[----:B------:R0:W1:Y:S02]  /*21870*/  SHFL.IDX P6, R14, R13, R12, R11 ;  /* 0x0000000c0d0e7389 */ /* 0x00006400000c000b */
[----:B01----:R-:W-:Y:S01]  /*21880*/  ENDCOLLECTIVE ;  /* 0x000000000000791b */ /* 0x003fe20003800000 */
.L_x_15536:
        /* <DEDUP_REMOVED lines=15> */
.L_x_15537:
[----:B------:R-:W-:Y:S01]  /*21980*/  MOV R13, R0 ;  /* 0x00000000000d7202 */ /* 0x000fe20000000f00 */
        /* <DEDUP_REMOVED lines=11> */
.L_x_15538:
        /* <DEDUP_REMOVED lines=12> */
.L_x_15539:
        /* <DEDUP_REMOVED lines=12> */
.L_x_15540:
        /* <DEDUP_REMOVED lines=12> */
.L_x_15541:
        /* <DEDUP_REMOVED lines=12> */
.L_x_15542:
        /* <DEDUP_REMOVED lines=12> */
.L_x_15543:
        /* <DEDUP_REMOVED lines=12> */
.L_x_15544:
        /* <DEDUP_REMOVED lines=12> */
.L_x_15545:
        /* <DEDUP_REMOVED lines=12> */
.L_x_15546:
        /* <DEDUP_REMOVED lines=11> */
.L_x_15547:
[----:B------:R-:W-:Y:S01]  /*220f0*/  MOV R13, R0 ;  /* 0x00000000000d7202 */ /* 0x000fe20000000f00 */
[----:B------:R-:W-:Y:S02]  /*22100*/  IMAD.MOV.U32 R12, RZ, RZ, 0x7 ;  /* 0x00000007ff0c7424 */ /* 0x000fe400078e00ff */
[----:B------:R-:W-:-:S07]  /*22110*/  IMAD.MOV.U32 R2, RZ, RZ, R14 ;  /* 0x000000ffff027224 */ /* 0x000fce00078e000e */
[----:B------:R-:W-:Y:S05]  /*22120*/  WARPSYNC.COLLECTIVE R15, `(.L_x_15548) ;  /* 0x000000000f087348 */ /* 0x000fea0003c00000 */
[----:B------:R0:W1:Y:S02]  /*22130*/  SHFL.IDX P6, R14, R13, R12, R11 ;  /* 0x0000000c0d0e7389 */ /* 0x00006400000c000b */
[----:B01----:R-:W-:Y:S01]  /*22140*/  ENDCOLLECTIVE ;  /* 0x000000000000791b */ /* 0x003fe20003800000 */
.L_x_15548:
        /* <DEDUP_REMOVED lines=14> */
.L_x_15549:
[----:B------:R-:W-:Y:S01]  /*22230*/  IMAD.MOV.U32 R2, RZ, RZ, R14 ;  /* 0x000000ffff027224 */ /* 0x000fe200078e000e */
[----:B------:R-:W-:Y:S06]  /*22240*/  BRA `(.L_x_15550) ;  /* 0xffffff9800147947 */ /* 0x000fec000383ffff */
.L_x_15368:
[----:B0-----:R0:W1:Y:S02]  /*22250*/  SYNCS.PHASECHK.TRANS64.TRYWAIT P0, [R22+URZ+0x32420], R3 ;  /* 0x03242003160075a7 */ /* 0x001064000800017f */
[----:B-1----:R-:W-:Y:S05]  /*22260*/  @!P0 NANOSLEEP.SYNCS 0x989680 ;  /* 0x009896800000895d */ /* 0x002fea0003900000 */
[----:B------:R-:W1:Y:S02]  /*22270*/  @!P0 SYNCS.PHASECHK.TRANS64 P0, [R22+URZ+0x32420], R3 ;  /* 0x03242003160085a7 */ /* 0x000e64000800007f */
[----:B-1----:R-:W-:Y:S05]  /*22280*/  @!P0 BRA `(.L_x_15368) ;  /* 0xfffffffc00f08947 */ /* 0x002fea000383ffff */
[----:B------:R-:W-:Y:S05]  /*22290*/  BRA `(.L_x_15551) ;  /* 0xffffff9800887947 */ /* 0x000fea000383ffff */
.L_x_15371:
[----:B-1----:R1:W3:Y:S02]  /*222a0*/  SYNCS.PHASECHK.TRANS64.TRYWAIT P0, [R29+URZ+0x32460], R0 ;  /* 0x032460001d0075a7 */ /* 0x0022e4000800017f */
[----:B---3--:R-:W-:Y:S05]  /*222b0*/  @!P0 NANOSLEEP.SYNCS 0x989680 ;  /* 0x009896800000895d */ /* 0x008fea0003900000 */
[----:B------:R-:W3:Y:S02]  /*222c0*/  @!P0 SYNCS.PHASECHK.TRANS64 P0, [R29+URZ+0x32460], R0 ;  /* 0x032460001d0085a7 */ /* 0x000ee4000800007f */
[----:B---3--:R-:W-:Y:S05]  /*222d0*/  @!P0 BRA `(.L_x_15371) ;  /* 0xfffffffc00f08947 */ /* 0x008fea000383ffff */
[----:B------:R-:W-:Y:S05]  /*222e0*/  BRA `(.L_x_15552) ;  /* 0xffffff9800987947 */ /* 0x000fea000383ffff */
.L_x_15372:
        /* <DEDUP_REMOVED lines=8> */
.L_x_15554:
[----:B------:R-:W-:Y:S05]  /*22370*/  BSYNC B0 ;  /* 0x0000000000007941 */ /* 0x000fea0003800000 */
.L_x_15553:
        /* <DEDUP_REMOVED lines=12> */
.L_x_15555:
        /* <DEDUP_REMOVED lines=10> */
.L_x_15556:
        /* <DEDUP_REMOVED lines=17> */
.L_x_15557:
[----:B------:R-:W-:Y:S01]  /*225f0*/  IMAD.MOV.U32 R13, RZ, RZ, R6 ;  /* 0x000000ffff0d7224 */ /* 0x000fe200078e0006 */
[----:B------:R-:W-:Y:S02]  /*22600*/  MOV R12, 0x2 ;  /* 0x00000002000c7802 */ /* 0x000fe40000000f00 */
[----:B------:R-:W-:-:S13]  /*22610*/  IADD3 R2, P3, R14, R0, RZ ;  /* 0x000000000e027210 */ /* 0x000fda0007f7e0ff */
[----:B------:R-:W-:Y:S05]  /*22620*/  WARPSYNC.COLLECTIVE R15, `(.L_x_15558) ;  /* 0x000000000f087348 */ /* 0x000fea0003c00000 */
[----:B------:R0:W1:Y:S02]  /*22630*/  SHFL.IDX P6, R14, R13, R12, R11 ;  /* 0x0000000c0d0e7389 */ /* 0x00006400000c000b */
[----:B01----:R-:W-:Y:S01]  /*22640*/  ENDCOLLECTIVE ;  /* 0x000000000000791b */ /* 0x003fe20003800000 */
.L_x_15558:
        /* <DEDUP_REMOVED lines=17> */
.L_x_15559:
[----:B------:R-:W-:Y:S02]  /*22760*/  IMAD.MOV.U32 R13, RZ, RZ, R6 ;  /* 0x000000ffff0d7224 */ /* 0x000fe400078e0006 */
[----:B------:R-:W-:Y:S01]  /*22770*/  IMAD.MOV.U32 R12, RZ, RZ, 0x3 ;  /* 0x00000003ff0c7424 */ /* 0x000fe200078e00ff */
[----:B------:R-:W-:-:S13]  /*22780*/  IADD3 R2, P3, R14, R0, RZ ;  /* 0x000000000e027210 */ /* 0x000fda0007f7e0ff */
[----:B------:R-:W-:Y:S05]  /*22790*/  WARPSYNC.COLLECTIVE R15, `(.L_x_15560) ;  /* 0x000000000f087348 */ /* 0x000fea0003c00000 */
[----:B------:R0:W1:Y:S02]  /*227a0*/  SHFL.IDX P6, R14, R13, R12, R11 ;  /* 0x0000000c0d0e7389 */ /* 0x00006400000c000b */
[----:B01----:R-:W-:Y:S01]  /*227b0*/  ENDCOLLECTIVE ;  /* 0x000000000000791b */ /* 0x003fe20003800000 */
.L_x_15560:
        /* <DEDUP_REMOVED lines=17> */
.L_x_15561:
[----:B------:R-:W-:Y:S02]  /*228d0*/  IMAD.MOV.U32 R13, RZ, RZ, R6 ;  /* 0x000000ffff0d7224 */ /* 0x000fe400078e0006 */
[----:B------:R-:W-:Y:S01]  /*228e0*/  IMAD.MOV.U32 R12, RZ, RZ, 0x4 ;  /* 0x00000004ff0c7424 */ /* 0x000fe200078e00ff */
[----:B------:R-:W-:-:S13]  /*228f0*/  IADD3 R2, P3, R14, R0, RZ ;  /* 0x000000000e027210 */ /* 0x000fda0007f7e0ff */
[----:B------:R-:W-:Y:S05]  /*22900*/  WARPSYNC.COLLECTIVE R15, `(.L_x_15562) ;  /* 0x000000000f087348 */ /* 0x000fea0003c00000 */
[----:B------:R0:W1:Y:S02]  /*22910*/  SHFL.IDX P6, R14, R13, R12, R11 ;  /* 0x0000000c0d0e7389 */ /* 0x00006400000c000b */
[----:B01----:R-:W-:Y:S01]  /*22920*/  ENDCOLLECTIVE ;  /* 0x000000000000791b */ /* 0x003fe20003800000 */
.L_x_15562:
        /* <DEDUP_REMOVED lines=17> */
.L_x_15563:
[----:B------:R-:W-:Y:S02]  /*22a40*/  IMAD.MOV.U32 R13, RZ, RZ, R6 ;  /* 0x000000ffff0d7224 */ /* 0x000fe400078e0006 */
[----:B------:R-:W-:Y:S01]  /*22a50*/  IMAD.MOV.U32 R12, RZ, RZ, 0x5 ;  /* 0x00000005ff0c7424 */ /* 0x000fe200078e00ff */
[----:B------:R-:W-:-:S13]  /*22a60*/  IADD3 R2, P3, R14, R0, RZ ;  /* 0x000000000e027210 */ /* 0x000fda0007f7e0ff */
[----:B------:R-:W-:Y:S05]  /*22a70*/  WARPSYNC.COLLECTIVE R15, `(.L_x_15564) ;  /* 0x000000000f087348 */ /* 0x000fea0003c00000 */
[----:B------:R0:W1:Y:S02]  /*22a80*/  SHFL.IDX P6, R14, R13, R12, R11 ;  /* 0x0000000c0d0e7389 */ /* 0x00006400000c000b */
[----:B01----:R-:W-:Y:S01]  /*22a90*/  ENDCOLLECTIVE ;  /* 0x000000000000791b */ /* 0x003fe20003800000 */
.L_x_15564:
        /* <DEDUP_REMOVED lines=12> */
.L_x_15565:
        /* <DEDUP_REMOVED lines=9> */
.L_x_15379:
[----:B0-----:R0:W1:Y:S02]  /*22bf0*/  SYNCS.PHASECHK.TRANS64.TRYWAIT P0, [R6+URZ+0x32440], R21 ;  /* 0x03244015060075a7 */ /* 0x001064000800017f */
[----:B-1----:R-:W-:Y:S05]  /*22c00*/  @!P0 NANOSLEEP.SYNCS 0x989680 ;  /* 0x009896800000895d */ /* 0x002fea0003900000 */
[----:B------:R-:W1:Y:S02]  /*22c10*/  @!P0 SYNCS.PHASECHK.TRANS64 P0, [R6+URZ+0x32440], R21 ;  /* 0x03244015060085a7 */ /* 0x000e64000800007f */
[----:B-1----:R-:W-:Y:S05]  /*22c20*/  @!P0 BRA `(.L_x_15379) ;  /* 0xfffffffc00f08947 */ /* 0x002fea000383ffff */
[----:B------:R-:W-:Y:S05]  /*22c30*/  BRA `(.L_x_15567) ;  /* 0xffffff9c00307947 */ /* 0x000fea000383ffff */
.L_x_15380:
        /* <DEDUP_REMOVED lines=8> */
.L_x_15569:
[----:B------:R-:W-:Y:S05]  /*22cc0*/  BSYNC B1 ;  /* 0x0000000000017941 */ /* 0x000fea0003800000 */
.L_x_15568:
        /* <DEDUP_REMOVED lines=9> */
.L_x_15570:
[----:B------:R-:W-:Y:S01]  /*22d60*/  MOV R13, R9 ;  /* 0x00000009000d7202 */ /* 0x000fe20000000f00 */
[----:B------:R-:W-:Y:S02]  /*22d70*/  IMAD.MOV.U32 R12, RZ, RZ, 0x1 ;  /* 0x00000001ff0c7424 */ /* 0x000fe400078e00ff */
[----:B------:R-:W-:-:S07]  /*22d80*/  IMAD.MOV.U32 R2, RZ, RZ, R14 ;  /* 0x000000ffff027224 */ /* 0x000fce00078e000e */
[----:B------:R-:W-:Y:S05]  /*22d90*/  WARPSYNC.COLLECTIVE R15, `(.L_x_15571) ;  /* 0x000000000f087348 */ /* 0x000fea0003c00000 */
[----:B------:R0:W1:Y:S02]  /*22da0*/  SHFL.IDX P6, R14, R13, R12, R11 ;  /* 0x0000000c0d0e7389 */ /* 0x00006400000c000b */
[----:B01----:R-:W-:Y:S01]  /*22db0*/  ENDCOLLECTIVE ;  /* 0x000000000000791b */ /* 0x003fe20003800000 */
.L_x_15571:
        /* <DEDUP_REMOVED lines=11> */
.L_x_15572:
[----:B------:R-:W-:Y:S01]  /*22e70*/  MOV R13, R9 ;  /* 0x00000009000d7202 */ /* 0x000fe20000000f00 */
[----:B------:R-:W-:Y:S02]  /*22e80*/  IMAD.MOV.U32 R12, RZ, RZ, 0x2 ;  /* 0x00000002ff0c7424 */ /* 0x000fe400078e00ff */
[----:B------:R-:W-:-:S07]  /*22e90*/  IMAD.MOV.U32 R2, RZ, RZ, R14 ;  /* 0x000000ffff027224 */ /* 0x000fce00078e000e */
[----:B------:R-:W-:Y:S05]  /*22ea0*/  WARPSYNC.COLLECTIVE R15, `(.L_x_15573) ;  /* 0x000000000f087348 */ /* 0x000fea0003c00000 */
[----:B------:R0:W1:Y:S02]  /*22eb0*/  SHFL.IDX P6, R14, R13, R12, R11 ;  /* 0x0000000c0d0e7389 */ /* 0x00006400000c000b */
[----:B01----:R-:W-:Y:S01]  /*22ec0*/  ENDCOLLECTIVE ;  /* 0x000000000000791b */ /* 0x003fe20003800000 */
.L_x_15573:
        /* <DEDUP_REMOVED lines=11> */
.L_x_15574:
[----:B------:R-:W-:Y:S01]  /*22f80*/  MOV R13, R9 ;  /* 0x00000009000d7202 */ /* 0x000fe20000000f00 */
[----:B------:R-:W-:Y:S02]  /*22f90*/  IMAD.MOV.U32 R12, RZ, RZ, 0x3 ;  /* 0x00000003ff0c7424 */ /* 0x000fe400078e00ff */
[----:B------:R-:W-:-:S07]  /*22fa0*/  IMAD.MOV.U32 R2, RZ, RZ, R14 ;  /* 0x000000ffff027224 */ /* 0x000fce00078e000e */
[----:B------:R-:W-:Y:S05]  /*22fb0*/  WARPSYNC.COLLECTIVE R15, `(.L_x_15575) ;  /* 0x000000000f087348 */ /* 0x000fea0003c00000 */
[----:B------:R0:W1:Y:S02]  /*22fc0*/  SHFL.IDX P6, R14, R13, R12, R11 ;  /* 0x0000000c0d0e7389 */ /* 0x00006400000c000b */
[----:B01----:R-:W-:Y:S01]  /*22fd0*/  ENDCOLLECTIVE ;  /* 0x000000000000791b */ /* 0x003fe20003800000 */
.L_x_15575:
        /* <DEDUP_REMOVED lines=11> */
.L_x_15576:
[----:B------:R-:W-:Y:S01]  /*23090*/  MOV R13, R9 ;  /* 0x00000009000d7202 */ /* 0x000fe20000000f00 */
[----:B------:R-:W-:Y:S02]  /*230a0*/  IMAD.MOV.U32 R12, RZ, RZ, 0x4 ;  /* 0x00000004ff0c7424 */ /* 0x000fe400078e00ff */
[----:B------:R-:W-:-:S07]  /*230b0*/  IMAD.MOV.U32 R2, RZ, RZ, R14 ;  /* 0x000000ffff027224 */ /* 0x000fce00078e000e */
[----:B------:R-:W-:Y:S05]  /*230c0*/  WARPSYNC.COLLECTIVE R15, `(.L_x_15577) ;  /* 0x000000000f087348 */ /* 0x000fea0003c00000 */
[----:B------:R0:W1:Y:S02]  /*230d0*/  SHFL.IDX P6, R14, R13, R12, R11 ;  /* 0x0000000c0d0e7389 */ /* 0x00006400000c000b */
[----:B01----:R-:W-:Y:S01]  /*230e0*/  ENDCOLLECTIVE ;  /* 0x000000000000791b */ /* 0x003fe20003800000 */
.L_x_15577:
        /* <DEDUP_REMOVED lines=11> */
.L_x_15578:
[----:B------:R-:W-:Y:S01]  /*231a0*/  MOV R13, R9 ;  /* 0x00000009000d7202 */ /* 0x000fe20000000f00 */
[----:B------:R-:W-:Y:S02]  /*231b0*/  IMAD.MOV.U32 R12, RZ, RZ, 0x5 ;  /* 0x00000005ff0c7424 */ /* 0x000fe400078e00ff */
[----:B------:R-:W-:-:S07]  /*231c0*/  IMAD.MOV.U32 R2, RZ, RZ, R14 ;  /* 0x000000ffff027224 */ /* 0x000fce00078e000e */
[----:B------:R-:W-:Y:S05]  /*231d0*/  WARPSYNC.COLLECTIVE R15, `(.L_x_15579) ;  /* 0x000000000f087348 */ /* 0x000fea0003c00000 */
[----:B------:R0:W1:Y:S02]  /*231e0*/  SHFL.IDX P6, R14, R13, R12, R11 ;  /* 0x0000000c0d0e7389 */ /* 0x00006400000c000b */
[----:B01----:R-:W-:Y:S01]  /*231f0*/  ENDCOLLECTIVE ;  /* 0x000000000000791b */ /* 0x003fe20003800000 */
.L_x_15579:
        /* <DEDUP_REMOVED lines=11> */
.L_x_15580:
[----:B------:R-:W-:Y:S01]  /*232b0*/  IMAD.MOV.U32 R2, RZ, RZ, R14 ;  /* 0x000000ffff027224 */ /* 0x000fe200078e000e */
[----:B------:R-:W-:Y:S06]  /*232c0*/  BRA `(.L_x_15581) ;  /* 0xffffff9800647947 */ /* 0x000fec000383ffff */
.L_x_15385:
[----:B---3--:R3:W4:Y:S02]  /*232d0*/  SYNCS.PHASECHK.TRANS64.TRYWAIT P0, [R6+URZ+0x32460], R21 ;  /* 0x03246015060075a7 */ /* 0x008724000800017f */
[----:B----4-:R-:W-:Y:S05]  /*232e0*/  @!P0 NANOSLEEP.SYNCS 0x989680 ;  /* 0x009896800000895d */ /* 0x010fea0003900000 */
[----:B------:R-:W4:Y:S02]  /*232f0*/  @!P0 SYNCS.PHASECHK.TRANS64 P0, [R6+URZ+0x32460], R21 ;  /* 0x03246015060085a7 */ /* 0x000f24000800007f */
[----:B----4-:R-:W-:Y:S05]  /*23300*/  @!P0 BRA `(.L_x_15385) ;  /* 0xfffffffc00f08947 */ /* 0x010fea000383ffff */
[----:B------:R-:W-:Y:S05]  /*23310*/  BRA `(.L_x_15582) ;  /* 0xffffff9800b47947 */ /* 0x000fea000383ffff */
.L_x_15386:
[----:B------:R-:W-:Y:S01]  /*23320*/  BSSY B1, `(.L_x_15583) ;  /* 0x0000008000017945 */ /* 0x000fe20003800000 */
[----:B------:R-:W-:Y:S01]  /*23330*/  IMAD.MOV.U32 R13, RZ, RZ, R9 ;  /* 0x000000ffff0d7224 */ /* 0x000fe200078e0009 */
[----:B------:R-:W-:Y:S01]  /*23340*/  MOV R12, RZ ;  /* 0x000000ff000c7202 */ /* 0x000fe20000000f00 */
[----:B------:R-:W-:Y:S02]  /*23350*/  IMAD.MOV.U32 R11, RZ, RZ, 0x181f ;  /* 0x0000181fff0b7424 */ /* 0x000fe400078e00ff */
[----:B------:R-:W-:-:S07]  /*23360*/  IMAD.MOV.U32 R15, RZ, RZ, -0x1 ;  /* 0xffffffffff0f7424 */ /* 0x000fce00078e00ff */
[----:B0-23--:R-:W-:Y:S05]  /*23370*/  WARPSYNC.COLLECTIVE R15, `(.L_x_15584) ;  /* 0x000000000f087348 */ /* 0x00dfea0003c00000 */
[----:B------:R1:W4:Y:S02]  /*23380*/  SHFL.IDX P6, R14, R13, R12, R11 ;  /* 0x0000000c0d0e7389 */ /* 0x00032400000c000b */
[----:B01234-:R-:W-:Y:S01]  /*23390*/  ENDCOLLECTIVE ;  /* 0x000000000000791b */ /* 0x01ffe20003800000 */
.L_x_15584:
[----:B------:R-:W-:Y:S05]  /*233a0*/  BSYNC B1 ;  /* 0x0000000000017941 */ /* 0x000fea0003800000 */
.L_x_15583:
        /* <DEDUP_REMOVED lines=9> */
.L_x_15585:
[----:B------:R-:W-:Y:S02]  /*23440*/  IMAD.MOV.U32 R13, RZ, RZ, R9 ;  /* 0x000000ffff0d7224 */ /* 0x000fe400078e0009 */
[----:B------:R-:W-:Y:S01]  /*23450*/  IMAD.MOV.U32 R12, RZ, RZ, 0x1 ;  /* 0x00000001ff0c7424 */ /* 0x000fe200078e00ff */
[----:B------:R-:W-:-:S13]  /*23460*/  IADD3 R2, P0, R14, R0, RZ ;  /* 0x000000000e027210 */ /* 0x000fda0007f1e0ff */
[----:B------:R-:W-:Y:S05]  /*23470*/  WARPSYNC.COLLECTIVE R15, `(.L_x_15586) ;  /* 0x000000000f087348 */ /* 0x000fea0003c00000 */
[----:B------:R0:W1:Y:S02]  /*23480*/  SHFL.IDX P6, R14, R13, R12, R11 ;  /* 0x0000000c0d0e7389 */ /* 0x00006400000c000b */
[----:B01----:R-:W-:Y:S01]  /*23490*/  ENDCOLLECTIVE ;  /* 0x000000000000791b */ /* 0x003fe20003800000 */
.L_x_15586:
        /* <DEDUP_REMOVED lines=13> */
.L_x_15587:
[----:B------:R-:W-:Y:S02]  /*23570*/  IMAD.MOV.U32 R13, RZ, RZ, R9 ;  /* 0x000000ffff0d7224 */ /* 0x000fe400078e0009 */
[----:B------:R-:W-:Y:S01]  /*23580*/  IMAD.MOV.U32 R12, RZ, RZ, 0x2 ;  /* 0x00000002ff0c7424 */ /* 0x000fe200078e00ff */
[----:B------:R-:W-:-:S13]  /*23590*/  IADD3 R2, P0, R14, R0, RZ ;  /* 0x000000000e027210 */ /* 0x000fda0007f1e0ff */
[----:B------:R-:W-:Y:S05]  /*235a0*/  WARPSYNC.COLLECTIVE R15, `(.L_x_15588) ;  /* 0x000000000f087348 */ /* 0x000fea0003c00000 */
[----:B------:R0:W1:Y:S02]  /*235b0*/  SHFL.IDX P6, R14, R13, R12, R11 ;  /* 0x0000000c0d0e7389 */ /* 0x00006400000c000b */
[----:B01----:R-:W-:Y:S01]  /*235c0*/  ENDCOLLECTIVE ;  /* 0x000000000000791b */ /* 0x003fe20003800000 */
.L_x_15588:
        /* <DEDUP_REMOVED lines=13> */
.L_x_15589:
[----:B------:R-:W-:Y:S02]  /*236a0*/  IMAD.MOV.U32 R13, RZ, RZ, R9 ;  /* 0x000000ffff0d7224 */ /* 0x000fe400078e0009 */
[----:B------:R-:W-:Y:S01]  /*236b0*/  IMAD.MOV.U32 R12, RZ, RZ, 0x3 ;  /* 0x00000003ff0c7424 */ /* 0x000fe200078e00ff */
[----:B------:R-:W-:-:S13]  /*236c0*/  IADD3 R2, P0, R14, R0, RZ ;  /* 0x000000000e027210 */ /* 0x000fda0007f1e0ff */
[----:B------:R-:W-:Y:S05]  /*236d0*/  WARPSYNC.COLLECTIVE R15, `(.L_x_15590) ;  /* 0x000000000f087348 */ /* 0x000fea0003c00000 */
[----:B------:R0:W1:Y:S02]  /*236e0*/  SHFL.IDX P6, R14, R13, R12, R11 ;  /* 0x0000000c0d0e7389 */ /* 0x00006400000c000b */
[----:B01----:R-:W-:Y:S01]  /*236f0*/  ENDCOLLECTIVE ;  /* 0x000000000000791b */ /* 0x003fe20003800000 */
.L_x_15590:
        /* <DEDUP_REMOVED lines=13> */
.L_x_15591:
[----:B------:R-:W-:Y:S02]  /*237d0*/  IMAD.MOV.U32 R13, RZ, RZ, R9 ;  /* 0x000000ffff0d7224 */ /* 0x000fe400078e0009 */
[----:B------:R-:W-:Y:S01]  /*237e0*/  IMAD.MOV.U32 R12, RZ, RZ, 0x4 ;  /* 0x00000004ff0c7424 */ /* 0x000fe200078e00ff */
[----:B------:R-:W-:-:S13]  /*237f0*/  IADD3 R2, P0, R14, R0, RZ ;  /* 0x000000000e027210 */ /* 0x000fda0007f1e0ff */
[----:B------:R-:W-:Y:S05]  /*23800*/  WARPSYNC.COLLECTIVE R15, `(.L_x_15592) ;  /* 0x000000000f087348 */ /* 0x000fea0003c00000 */
[----:B------:R0:W1:Y:S02]  /*23810*/  SHFL.IDX P6, R14, R13, R12, R11 ;  /* 0x0000000c0d0e7389 */ /* 0x00006400000c000b */
[----:B01----:R-:W-:Y:S01]  /*23820*/  ENDCOLLECTIVE ;  /* 0x000000000000791b */ /* 0x003fe20003800000 */
.L_x_15592:
        /* <DEDUP_REMOVED lines=13> */
.L_x_15593:
[----:B------:R-:W-:Y:S02]  /*23900*/  IMAD.MOV.U32 R13, RZ, RZ, R9 ;  /* 0x000000ffff0d7224 */ /* 0x000fe400078e0009 */
[----:B------:R-:W-:Y:S01]  /*23910*/  IMAD.MOV.U32 R12, RZ, RZ, 0x5 ;  /* 0x00000005ff0c7424 */ /* 0x000fe200078e00ff */
[----:B------:R-:W-:-:S13]  /*23920*/  IADD3 R2, P0, R14, R0, RZ ;  /* 0x000000000e027210 */ /* 0x000fda0007f1e0ff */
[----:B------:R-:W-:Y:S05]  /*23930*/  WARPSYNC.COLLECTIVE R15, `(.L_x_15594) ;  /* 0x000000000f087348 */ /* 0x000fea0003c00000 */
[----:B------:R0:W1:Y:S02]  /*23940*/  SHFL.IDX P6, R14, R13, R12, R11 ;  /* 0x0000000c0d0e7389 */ /* 0x00006400000c000b */
[----:B01----:R-:W-:Y:S01]  /*23950*/  ENDCOLLECTIVE ;  /* 0x000000000000791b */ /* 0x003fe20003800000 */
.L_x_15594:
        /* <DEDUP_REMOVED lines=13> */
.L_x_15595:
[----:B------:R-:W-:Y:S05]  /*23a30*/  BRA `(.L_x_15596) ;  /* 0xffffff9800047947 */ /* 0x000fea000383ffff */
.L_x_15394:
        /* <DEDUP_REMOVED lines=8> */
.L_x_15598:
[----:B------:R-:W-:Y:S05]  /*23ac0*/  BSYNC B0 ;  /* 0x0000000000007941 */ /* 0x000fea0003800000 */
.L_x_15597:
        /* <DEDUP_REMOVED lines=9> */
.L_x_15599:
        /* <DEDUP_REMOVED lines=18> */
.L_x_15600:
[----:B------:R-:W-:Y:S01]  /*23c80*/  IMAD.MOV.U32 R12, RZ, RZ, 0x2 ;  /* 0x00000002ff0c7424 */ /* 0x000fe200078e00ff */
[----:B------:R-:W-:-:S05]  /*23c90*/  SEL R6, R14, RZ, P1 ;  /* 0x000000ff0e067207 */ /* 0x000fca0000800000 */
[----:B------:R-:W-:-:S04]  /*23ca0*/  IMAD.IADD R6, R5, 0x1, R6 ;  /* 0x0000000105067824 */ /* 0x000fc800078e0206 */
[----:B------:R-:W-:-:S07]  /*23cb0*/  IMAD.MOV.U32 R13, RZ, RZ, R6 ;  /* 0x000000ffff0d7224 */ /* 0x000fce00078e0006 */
[----:B------:R-:W-:Y:S05]  /*23cc0*/  WARPSYNC.COLLECTIVE R15, `(.L_x_15601) ;  /* 0x000000000f087348 */ /* 0x000fea0003c00000 */
[----:B------:R0:W1:Y:S02]  /*23cd0*/  SHFL.UP P6, R14, R13, R12, R11 ;  /* 0x0400000c0d0e7389 */ /* 0x00006400000c000b */
[----:B01----:R-:W-:Y:S01]  /*23ce0*/  ENDCOLLECTIVE ;  /* 0x000000000000791b */ /* 0x003fe20003800000 */
.L_x_15601:
[----:B------:R-:W-:Y:S01]  /*23cf0*/  IMAD.MOV.U32 R12, RZ, RZ, 0x4 ;  /* 0x00000004ff0c7424 */ /* 0x000fe200078e00ff */
[----:B------:R-:W-:-:S04]  /*23d00*/  SEL R7, R14, RZ, P2 ;  /* 0x000000ff0e077207 */ /* 0x000fc80001000000 */
[----:B------:R-:W-:-:S05]  /*23d10*/  IADD3 R7, R6, R7, RZ ;  /* 0x0000000706077210 */ /* 0x000fca0007ffe0ff */
[----:B------:R-:W-:-:S07]  /*23d20*/  IMAD.MOV.U32 R13, RZ, RZ, R7 ;  /* 0x000000ffff0d7224 */ /* 0x000fce00078e0007 */
[----:B------:R-:W-:Y:S05]  /*23d30*/  WARPSYNC.COLLECTIVE R15, `(.L_x_15602) ;  /* 0x000000000f087348 */ /* 0x000fea0003c00000 */
[----:B------:R0:W1:Y:S02]  /*23d40*/  SHFL.UP P6, R14, R13, R12, R11 ;  /* 0x0400000c0d0e7389 */ /* 0x00006400000c000b */
[----:B01----:R-:W-:Y:S01]  /*23d50*/  ENDCOLLECTIVE ;  /* 0x000000000000791b */ /* 0x003fe20003800000 */
.L_x_15602:
[----:B------:R-:W-:Y:S02]  /*23d60*/  MOV R12, 0x8 ;  /* 0x00000008000c7802 */ /* 0x000fe40000000f00 */
[----:B------:R-:W-:-:S05]  /*23d70*/  SEL R2, R14, RZ, P3 ;  /* 0x000000ff0e027207 */ /* 0x000fca0001800000 */
[----:B------:R-:W-:-:S04]  /*23d80*/  IMAD.IADD R2, R7, 0x1, R2 ;  /* 0x0000000107027824 */ /* 0x000fc800078e0202 */
[----:B------:R-:W-:-:S07]  /*23d90*/  IMAD.MOV.U32 R13, RZ, RZ, R2 ;  /* 0x000000ffff0d7224 */ /* 0x000fce00078e0002 */
[----:B------:R-:W-:Y:S05]  /*23da0*/  WARPSYNC.COLLECTIVE R15, `(.L_x_15603) ;  /* 0x000000000f087348 */ /* 0x000fea0003c00000 */
[----:B------:R0:W1:Y:S02]  /*23db0*/  SHFL.UP P6, R14, R13, R12, R11 ;  /* 0x0400000c0d0e7389 */ /* 0x00006400000c000b */
[----:B01----:R-:W-:Y:S01]  /*23dc0*/  ENDCOLLECTIVE ;  /* 0x000000000000791b */ /* 0x003fe20003800000 */
.L_x_15603:
[----:B------:R-:W-:Y:S01]  /*23dd0*/  IMAD.MOV.U32 R12, RZ, RZ, 0x10 ;  /* 0x00000010ff0c7424 */ /* 0x000fe200078e00ff */
[----:B------:R-:W-:-:S05]  /*23de0*/  SEL R3, R14, RZ, P4 ;  /* 0x000000ff0e037207 */ /* 0x000fca0002000000 */
[----:B------:R-:W-:-:S04]  /*23df0*/  IMAD.IADD R3, R2, 0x1, R3 ;  /* 0x0000000102037824 */ /* 0x000fc800078e0203 */
[----:B------:R-:W-:-:S07]  /*23e00*/  IMAD.MOV.U32 R13, RZ, RZ, R3 ;  /* 0x000000ffff0d7224 */ /* 0x000fce00078e0003 */
[----:B------:R-:W-:Y:S05]  /*23e10*/  WARPSYNC.COLLECTIVE R15, `(.L_x_15604) ;  /* 0x000000000f087348 */ /* 0x000fea0003c00000 */
[----:B------:R0:W1:Y:S02]  /*23e20*/  SHFL.UP P6, R14, R13, R12, R11 ;  /* 0x0400000c0d0e7389 */ /* 0x00006400000c000b */
[----:B01----:R-:W-:Y:S01]  /*23e30*/  ENDCOLLECTIVE ;  /* 0x000000000000791b */ /* 0x003fe20003800000 */
.L_x_15604:
        /* <DEDUP_REMOVED lines=8> */
.L_x_15605:
[----:B------:R-:W-:Y:S05]  /*23ec0*/  BRA `(.L_x_15606) ;  /* 0xffffff9800647947 */ /* 0x000fea000383ffff */
.L_x_15399:
        /* <DEDUP_REMOVED lines=8> */
.L_x_15608:
[----:B------:R-:W-:Y:S05]  /*23f50*/  BSYNC B0 ;  /* 0x0000000000007941 */ /* 0x000fea0003800000 */
.L_x_15607:
        /* <DEDUP_REMOVED lines=8> */
.L_x_15609:
[----:B------:R-:W-:Y:S01]  /*23fe0*/  IMAD.MOV.U32 R12, RZ, RZ, 0x4 ;  /* 0x00000004ff0c7424 */ /* 0x000fe200078e00ff */
[----:B------:R-:W-:-:S05]  /*23ff0*/  SEL R2, R14, RZ, P2 ;  /* 0x000000ff0e027207 */ /* 0x000fca0001000000 */
[----:B------:R-:W-:-:S04]  /*24000*/  IMAD.IADD R2, R13, 0x1, R2 ;  /* 0x000000010d027824 */ /* 0x000fc800078e0202 */
[----:B------:R-:W-:-:S07]  /*24010*/  IMAD.MOV.U32 R13, RZ, RZ, R2 ;  /* 0x000000ffff0d7224 */ /* 0x000fce00078e0002 */
[----:B------:R-:W-:Y:S05]  /*24020*/  WARPSYNC.COLLECTIVE R15, `(.L_x_15610) ;  /* 0x000000000f087348 */ /* 0x000fea0003c00000 */
[----:B------:R0:W1:Y:S02]  /*24030*/  SHFL.UP P6, R14, R13, R12, R11 ;  /* 0x0400000c0d0e7389 */ /* 0x00006400000c000b */
[----:B01----:R-:W-:Y:S01]  /*24040*/  ENDCOLLECTIVE ;  /* 0x000000000000791b */ /* 0x003fe20003800000 */
.L_x_15610:
[----:B------:R-:W-:Y:S01]  /*24050*/  IMAD.MOV.U32 R12, RZ, RZ, 0x8 ;  /* 0x00000008ff0c7424 */ /* 0x000fe200078e00ff */
[----:B------:R-:W-:-:S05]  /*24060*/  SEL R3, R14, RZ, P3 ;  /* 0x000000ff0e037207 */ /* 0x000fca0001800000 */
[----:B------:R-:W-:-:S05]  /*24070*/  IMAD.IADD R3, R2, 0x1, R3 ;  /* 0x0000000102037824 */ /* 0x000fca00078e0203 */
[----:B------:R-:W-:-:S07]  /*24080*/  MOV R13, R3 ;  /* 0x00000003000d7202 */ /* 0x000fce0000000f00 */
[----:B------:R-:W-:Y:S05]  /*24090*/  WARPSYNC.COLLECTIVE R15, `(.L_x_15611) ;  /* 0x000000000f087348 */ /* 0x000fea0003c00000 */
[----:B------:R0:W1:Y:S02]  /*240a0*/  SHFL.UP P6, R14, R13, R12, R11 ;  /* 0x0400000c0d0e7389 */ /* 0x00006400000c000b */
[----:B01----:R-:W-:Y:S01]  /*240b0*/  ENDCOLLECTIVE ;  /* 0x000000000000791b */ /* 0x003fe20003800000 */
.L_x_15611:
[----:B------:R-:W-:Y:S01]  /*240c0*/  IMAD.MOV.U32 R12, RZ, RZ, 0x10 ;  /* 0x00000010ff0c7424 */ /* 0x000fe200078e00ff */
[----:B------:R-:W-:-:S05]  /*240d0*/  SEL R4, R14, RZ, P4 ;  /* 0x000000ff0e047207 */ /* 0x000fca0002000000 */
[----:B------:R-:W-:-:S04]  /*240e0*/  IMAD.IADD R4, R3, 0x1, R4 ;  /* 0x0000000103047824 */ /* 0x000fc800078e0204 */
[----:B------:R-:W-:-:S07]  /*240f0*/  IMAD.MOV.U32 R13, RZ, RZ, R4 ;  /* 0x000000ffff0d7224 */ /* 0x000fce00078e0004 */
[----:B------:R-:W-:Y:S05]  /*24100*/  WARPSYNC.COLLECTIVE R15, `(.L_x_15612) ;  /* 0x000000000f087348 */ /* 0x000fea0003c00000 */
[----:B------:R0:W1:Y:S02]  /*24110*/  SHFL.UP P6, R14, R13, R12, R11 ;  /* 0x0400000c0d0e7389 */ /* 0x00006400000c000b */
[----:B01----:R-:W-:Y:S01]  /*24120*/  ENDCOLLECTIVE ;  /* 0x000000000000791b */ /* 0x003fe20003800000 */
.L_x_15612:
        /* <DEDUP_REMOVED lines=8> */
.L_x_15613:
[----:B------:R-:W-:Y:S05]  /*241b0*/  BRA `(.L_x_15614) ;  /* 0xffffff9800447947 */ /* 0x000fea000383ffff */
.L_x_15401:
[----:B------:R-:W-:Y:S01]  /*241c0*/  BSSY B0, `(.L_x_15615) ;  /* 0x0000006000007945 */ /* 0x000fe20003800000 */
[----:B------:R-:W-:Y:S01]  /*241d0*/  PLOP3.LUT P6, PT, P6, PT, PT, 0x8, 0x0 ;  /* 0x000000000000781c */ /* 0x000fe200037ce170 */
[----:B------:R-:W-:-:S12]  /*241e0*/  IMAD.MOV.U32 R15, RZ, RZ, -0x1 ;  /* 0xffffffffff0f7424 */ /* 0x000fd800078e00ff */
[----:B01----:R-:W-:Y:S05]  /*241f0*/  WARPSYNC.COLLECTIVE R15, `(.L_x_15616) ;  /* 0x000000000f087348 */ /* 0x003fea0003c00000 */
[----:B------:R-:W-:Y:S01]  /*24200*/  VOTE.ANY R14, PT, P6 ;  /* 0x00000000000e7806 */ /* 0x000fe200030e0100 */
[----:B01----:R-:W-:Y:S06]  /*24210*/  ENDCOLLECTIVE ;  /* 0x000000000000791b */ /* 0x003fec0003800000 */
.L_x_15616:
[----:B------:R-:W-:Y:S05]  /*24220*/  BSYNC B0 ;  /* 0x0000000000007941 */ /* 0x000fea0003800000 */
.L_x_15615:
        /* <DEDUP_REMOVED lines=9> */
.L_x_15617:
[----:B------:R-:W-:Y:S01]  /*242c0*/  MOV R5, R14 ;  /* 0x0000000e00057202 */ /* 0x000fe20000000f00 */
[----:B------:R-:W-:Y:S06]  /*242d0*/  BRA `(.L_x_15618) ;  /* 0xffffff9800347947 */ /* 0x000fec000383ffff */
.L_x_15403:
[----:B------:R-:W-:Y:S01]  /*242e0*/  BSSY B0, `(.L_x_15619) ;  /* 0x0000007000007945 */ /* 0x000fe20003800000 */
[----:B------:R-:W-:Y:S02]  /*242f0*/  IMAD.MOV.U32 R13, RZ, RZ, R2 ;  /* 0x000000ffff0d7224 */ /* 0x000fe400078e0002 */
[----:B------:R-:W-:Y:S02]  /*24300*/  IMAD.MOV.U32 R11, RZ, RZ, 0x1f ;  /* 0x0000001fff0b7424 */ /* 0x000fe400078e00ff */
[----:B------:R-:W-:-:S07]  /*24310*/  IMAD.MOV.U32 R15, RZ, RZ, -0x1 ;  /* 0xffffffffff0f7424 */ /* 0x000fce00078e00ff */
[----:B0123--:R-:W-:Y:S05]  /*24320*/  WARPSYNC.COLLECTIVE R15, `(.L_x_15620) ;  /* 0x000000000f087348 */ /* 0x00ffea0003c00000 */
[----:B------:R4:W0:Y:S02]  /*24330*/  SHFL.IDX P6, R14, R13, R12, R11 ;  /* 0x0000000c0d0e7389 */ /* 0x00082400000c000b */
[----:B01234-:R-:W-:Y:S01]  /*24340*/  ENDCOLLECTIVE ;  /* 0x000000000000791b */ /* 0x01ffe20003800000 */
.L_x_15620:
[----:B------:R-:W-:Y:S05]  /*24350*/  BSYNC B0 ;  /* 0x0000000000007941 */ /* 0x000fea0003800000 */
.L_x_15619:
[----:B------:R-:W-:Y:S05]  /*24360*/  BRA `(.L_x_15402) ;  /* 0xffffff98002c7947 */ /* 0x000fea000383ffff */
.L_x_15407:
[----:B0-----:R0:W1:Y:S02]  /*24370*/  SYNCS.PHASECHK.TRANS64.TRYWAIT P0, [R7+URZ+0x32420], R0 ;  /* 0x03242000070075a7 */ /* 0x001064000800017f */
[----:B-1----:R-:W-:Y:S05]  /*24380*/  @!P0 NANOSLEEP.SYNCS 0x989680 ;  /* 0x009896800000895d */ /* 0x002fea0003900000 */
[----:B------:R-:W1:Y:S02]  /*24390*/  @!P0 SYNCS.PHASECHK.TRANS64 P0, [R7+URZ+0x32420], R0 ;  /* 0x03242000070085a7 */ /* 0x000e64000800007f */
[----:B-1----:R-:W-:Y:S05]  /*243a0*/  @!P0 BRA `(.L_x_15407) ;  /* 0xfffffffc00f08947 */ /* 0x002fea000383ffff */
[----:B------:R-:W-:Y:S05]  /*243b0*/  BRA `(.L_x_15621) ;  /* 0xffffff9c00a47947 */ /* 0x000fea000383ffff */
.L_x_15408:
        /* <DEDUP_REMOVED lines=8> */
[----:B0--34-:R-:W-:Y:S05]  /*24440*/  WARPSYNC.COLLECTIVE R15, `(.L_x_15623) ;  /* 0x000000000f087348 */ /* 0x019fea0003c00000 */
[----:B------:R1:W2:Y:S02]  /*24450*/  SHFL.IDX P6, R14, R13, R12, R11 ;  /* 0x0000000c0d0e7389 */ /* 0x0002a400000c000b */
[----:B01234-:R-:W-:Y:S01]  /*24460*/  ENDCOLLECTIVE ;  /* 0x000000000000791b */ /* 0x01ffe20003800000 */
.L_x_15623:
[----:B------:R-:W-:Y:S05]  /*24470*/  BSYNC B0 ;  /* 0x0000000000007941 */ /* 0x000fea0003800000 */
.L_x_15622:
[----:B------:R-:W-:Y:S05]  /*24480*/  BRA `(.L_x_15624) ;  /* 0xffffff9c008c7947 */ /* 0x000fea000383ffff */
.L_x_15409:
[----:B------:R-:W-:Y:S01]  /*24490*/  BSSY B0, `(.L_x_15625) ;  /* 0x0000006000007945 */ /* 0x000fe20003800000 */
[----:B------:R-:W-:-:S07]  /*244a0*/  IMAD.MOV.U32 R15, RZ, RZ, -0x1 ;  /* 0xffffffffff0f7424 */ /* 0x000fce00078e00ff */
[----:B0--34-:R-:W-:Y:S05]  /*244b0*/  WARPSYNC.COLLECTIVE R15, `(.L_x_15626) ;  /* 0x000000000f0c7348 */ /* 0x019fea0003c00000 */
[----:B------:R-:W-:Y:S02]  /*244c0*/  ELECT P6, UR62, PT ;  /* 0x00000000003e782f */ /* 0x000fe400038c0000 */
[----:B------:R-:W-:Y:S01]  /*244d0*/  MOV R14, UR62 ;  /* 0x0000003e000e7c02 */ /* 0x000fe20008000f00 */
[----:B0--34-:R-:W-:Y:S10]  /*244e0*/  ENDCOLLECTIVE ;  /* 0x000000000000791b */ /* 0x019ff40003800000 */
.L_x_15626:
[----:B------:R-:W-:Y:S05]  /*244f0*/  BSYNC B0 ;  /* 0x0000000000007941 */ /* 0x000fea0003800000 */
.L_x_15625:
[----:B------:R-:W-:Y:S05]  /*24500*/  BRA `(.L_x_15627) ;  /* 0xffffff9c00807947 */ /* 0x000fea000383ffff */
.L_x_15411:
[----:B0-----:R0:W1:Y:S02]  /*24510*/  SYNCS.PHASECHK.TRANS64.TRYWAIT P1, [R5+URZ+0x32440], R0 ;  /* 0x03244000050075a7 */ /* 0x001064000802017f */
[----:B-1----:R-:W-:Y:S05]  /*24520*/  @!P1 NANOSLEEP.SYNCS 0x989680 ;  /* 0x009896800000995d */ /* 0x002fea0003900000 */
[----:B------:R-:W1:Y:S02]  /*24530*/  @!P1 SYNCS.PHASECHK.TRANS64 P1, [R5+URZ+0x32440], R0 ;  /* 0x03244000050095a7 */ /* 0x000e64000802007f */
[----:B-1----:R-:W-:Y:S05]  /*24540*/  @!P1 BRA `(.L_x_15411) ;  /* 0xfffffffc00f09947 */ /* 0x002fea000383ffff */
[----:B------:R-:W-:Y:S05]  /*24550*/  BRA `(.L_x_15628) ;  /* 0xffffff9c00a07947 */ /* 0x000fea000383ffff */
.L_x_15413:
[----:B-1----:R1:W2:Y:S02]  /*24560*/  SYNCS.PHASECHK.TRANS64.TRYWAIT P1, [R3+URZ+0x32440], R2 ;  /* 0x03244002030075a7 */ /* 0x0022a4000802017f */
[----:B--2---:R-:W-:Y:S05]  /*24570*/  @!P1 NANOSLEEP.SYNCS 0x989680 ;  /* 0x009896800000995d */ /* 0x004fea0003900000 */
[----:B------:R-:W2:Y:S02]  /*24580*/  @!P1 SYNCS.PHASECHK.TRANS64 P1, [R3+URZ+0x32440], R2 ;  /* 0x03244002030095a7 */ /* 0x000ea4000802007f */
[----:B--2---:R-:W-:Y:S05]  /*24590*/  @!P1 BRA `(.L_x_15413) ;  /* 0xfffffffc00f09947 */ /* 0x004fea000383ffff */
[----:B------:R-:W-:Y:S05]  /*245a0*/  BRA `(.L_x_15629) ;  /* 0xffffff9c00ac7947 */ /* 0x000fea000383ffff */
.L_x_15415:
[----:B--2---:R2:W0:Y:S02]  /*245b0*/  SYNCS.PHASECHK.TRANS64.TRYWAIT P1, [R5+URZ+0x32460], R0 ;  /* 0x03246000050075a7 */ /* 0x004424000802017f */
[----:B0-----:R-:W-:Y:S05]  /*245c0*/  @!P1 NANOSLEEP.SYNCS 0x989680 ;  /* 0x009896800000995d */ /* 0x001fea0003900000 */
[----:B------:R-:W0:Y:S02]  /*245d0*/  @!P1 SYNCS.PHASECHK.TRANS64 P1, [R5+URZ+0x32460], R0 ;  /* 0x03246000050095a7 */ /* 0x000e24000802007f */
[----:B0-----:R-:W-:Y:S05]  /*245e0*/  @!P1 BRA `(.L_x_15415) ;  /* 0xfffffffc00f09947 */ /* 0x001fea000383ffff */
[----:B------:R-:W-:Y:S05]  /*245f0*/  BRA `(.L_x_15630) ;  /* 0xffffff9c00a87947 */ /* 0x000fea000383ffff */
.L_x_15631:
        /* <DEDUP_REMOVED lines=16> */
.L_x_15685:


//--------------------- .nv.global.init           --------------------------
	.section	.nv.global.init,"aw",@progbits
.nv.global.init:
	.type		$str$23,@object
	.size		$str$23,($str$24 - $str$23)
$str$23:
        /*0000*/ 	.byte	0x28, 0x61, 0x64, 0x64, 0x72, 0x65, 0x73, 0x73, 0x20, 0x26, 0x20, 0x6d, 0x61, 0x73, 0x6b, 0x29
        /*0010*/ 	.byte	0x20, 0x3d, 0x3d, 0x20, 0x30, 0x00
	.type		$str$24,@object
	.size		$str$24,(__unnamed_11 - $str$24)
$str$24:
        /*0016*/ 	.byte	0x2f, 0x74, 0x6d, 0x70, 0x2f, 0x6f, 0x73, 0x73, 0x5f, 0x6b, 0x65, 0x72, 0x6e, 0x65, 0x6c, 0x73
        /*0026*/ 	.byte	0x5f, 0x73, 0x72, 0x63, 0x2f, 0x66, 0x6c, 0x61, 0x73, 0x68, 0x5f, 0x61, 0x74, 0x74, 0x65, 0x6e
        /*0036*/ 	.byte	0x74, 0x69, 0x6f, 0x6e, 0x2f, 0x63, 0x73, 0x72, 0x63, 0x2f, 0x63, 0x75, 0x74, 0x6c, 0x61, 0x73
        /*0046*/ 	.byte	0x73, 0x2f, 0x69, 0x6e, 0x63, 0x6c, 0x75, 0x64, 0x65, 0x2f, 0x63, 0x75, 0x74, 0x65, 0x2f, 0x70
        /*0056*/ 	.byte	0x6f, 0x69, 0x6e, 0x74, 0x65, 0x72, 0x5f, 0x66, 0x6c, 0x61, 0x67, 0x67, 0x65, 0x64, 0x2e, 0x68
        /*0066*/ 	.byte	0x70, 0x70, 0x00
	.type		__unnamed_11,@object
	.size		__unnamed_11,(__unnamed_4 - __unnamed_11)
__unnamed_11:
        /* <DEDUP_REMOVED lines=24> */
	.type		__unnamed_4,@object
	.size		__unnamed_4,(__unnamed_12 - __unnamed_4)
__unnamed_4:
        /* <DEDUP_REMOVED lines=23> */
        /*0355*/ 	.byte	0x3a, 0x43, 0x3c, 0x30, 0x3e, 0x3e, 0x3e, 0x3e, 0x3e, 0x20, 0x26, 0x5d, 0x00
	.type		__unnamed_12,@object
	.size		__unnamed_12,(__unnamed_7 - __unnamed_12)
__unnamed_12:
        /* <DEDUP_REMOVED lines=23> */
        /*04d2*/ 	.byte	0x43, 0x3c, 0x34, 0x30, 0x39, 0x36, 0x3e, 0x3e, 0x3e, 0x3e, 0x3e, 0x20, 0x26, 0x5d, 0x00
	.type		__unnamed_7,@object
	.size		__unnamed_7,(__unnamed_17 - __unnamed_7)
__unnamed_7:
        /* <DEDUP_REMOVED lines=24> */
	.type		__unnamed_17,@object
	.size		__unnamed_17,(__unnamed_5 - __unnamed_17)
__unnamed_17:
        /* <DEDUP_REMOVED lines=24> */
	.type		__unnamed_5,@object
	.size		__unnamed_5,(__unnamed_13 - __unnamed_5)
__unnamed_5:
        /* <DEDUP_REMOVED lines=24> */
	.type		__unnamed_13,@object
	.size		__unnamed_13,(__unnamed_6 - __unnamed_13)
__unnamed_13:
        /* <DEDUP_REMOVED lines=28> */
        /*0b21*/ 	.byte	0x3e, 0x3e, 0x3e, 0x3e, 0x3e, 0x5d, 0x00
	.type		__unnamed_6,@object
	.size		__unnamed_6,(__unnamed_8 - __unnamed_6)
__unnamed_6:
        /* <DEDUP_REMOVED lines=28> */
        /*0ce8*/ 	.byte	0x34, 0x3e, 0x3e, 0x3e, 0x3e, 0x3e, 0x5d, 0x00
	.type		__unnamed_8,@object
	.size		__unnamed_8,(__unnamed_1 - __unnamed_8)
__unnamed_8:
        /* <DEDUP_REMOVED lines=28> */
        /*0eb0*/ 	.byte	0x3e, 0x3e, 0x3e, 0x3e, 0x3e, 0x20, 0x26, 0x5d, 0x00
	.type		__unnamed_1,@object
	.size		__unnamed_1,(__unnamed_9 - __unnamed_1)
__unnamed_1:
        /* <DEDUP_REMOVED lines=28> */
        /*1079*/ 	.byte	0x34, 0x3e, 0x3e, 0x3e, 0x3e, 0x3e, 0x20, 0x26, 0x5d, 0x00
	.type		__unnamed_9,@object
	.size		__unnamed_9,(__unnamed_10 - __unnamed_9)
__unnamed_9:
        /* <DEDUP_REMOVED lines=28> */
        /*1243*/ 	.byte	0x32, 0x37, 0x36, 0x38, 0x3e, 0x3e, 0x3e, 0x3e, 0x3e, 0x5d, 0x00
	.type		__unnamed_10,@object
	.size		__unnamed_10,(__unnamed_3 - __unnamed_10)
__unnamed_10:
        /* <DEDUP_REMOVED lines=29> */
	.type		__unnamed_3,@object
	.size		__unnamed_3,(__unnamed_15 - __unnamed_3)
__unnamed_3:
        /* <DEDUP_REMOVED lines=29> */
	.type		__unnamed_15,@object
	.size		__unnamed_15,(__unnamed_16 - __unnamed_15)
__unnamed_15:
        /* <DEDUP_REMOVED lines=29> */
	.type		__unnamed_16,@object
	.size		__unnamed_16,(__unnamed_2 - __unnamed_16)
__unnamed_16:
        /* <DEDUP_REMOVED lines=29> */
	.type		__unnamed_2,@object
	.size		__unnamed_2,(__unnamed_18 - __unnamed_2)
__unnamed_2:
        /* <DEDUP_REMOVED lines=29> */
	.type		__unnamed_18,@object
	.size		__unnamed_18,(__unnamed_14 - __unnamed_18)
__unnamed_18:
        /* <DEDUP_REMOVED lines=29> */
	.type		__unnamed_14,@object
	.size		__unnamed_14,(.L_13 - __unnamed_14)
__unnamed_14:
        /* <DEDUP_REMOVED lines=28> */
        /*1ed5*/ 	.byte	0x31, 0x38, 0x34, 0x33, 0x32, 0x3e, 0x3e, 0x3e, 0x3e, 0x3e, 0x20, 0x26, 0x5d, 0x00
.L_13:


//--------------------- .nv.shared._ZN7cutlass13device_kernelIN5flash11enable_sm90INS1_16FlashAttnFwdSm90INS1_25CollectiveMainloopFwdSm90ILi2EN4cute5tupleIJNS5_1CILi1EEES8_S8_EEENS6_IJNS7_ILi128EEENS7_ILi96EEENS7_ILi192EEEEEELi128ENS_6half_tEfNS_4arch4Sm90ELb0ELb0ELb1ELb0ELb1ELb0ELb0ELb1ELb1ELb1ELb0ELb0EEENS1_21CollectiveEpilogueFwdINS6_IJSA_SA_SB_EEES9_SE_SG_Li256ELb0ELb1ELb0ELb0EEENS1_29StaticPersistentTileSchedulerILb0EEEEEEEEEvNT_6ParamsE --------------------------
	.section	.nv.shared._ZN7cutlass13device_kernelIN5flash11enable_sm90INS1_16FlashAttnFwdSm90INS1_25CollectiveMainloopFwdSm90ILi2EN4cute5tupleIJNS5_1CILi1EEES8_S8_EEENS6_IJNS7_ILi128EEENS7_ILi96EEENS7_ILi192EEEEEELi128ENS_6half_tEfNS_4arch4Sm90ELb0ELb0ELb1ELb0ELb1ELb0ELb0ELb1ELb1ELb1ELb0ELb0EEENS1_21CollectiveEpilogueFwdINS6_IJSA_SA_SB_EEES9_SE_SG_Li256ELb0ELb1ELb0ELb0EEENS1_29StaticPersistentTileSchedulerILb0EEEEEEEEEvNT_6ParamsE,"aw",@nobits
	.sectionflags	@""
	.align	16
	.zero		1024


//--------------------- .nv.shared.reserved.0     --------------------------
	.section	.nv.shared.reserved.0,"aw",@nobits
	.weak		__nv_reservedSMEM_offset_0_alias
	.size		__nv_reservedSMEM_offset_0_alias, 0, 0
	.other		__nv_reservedSMEM_offset_0_alias,@"STO_CUDA_RESERVED_SHARED STV_DEFAULT"
__nv_reservedSMEM_offset_0_alias:
	.zero		0


//--------------------- .nv.global                --------------------------
	.section	.nv.global,"aw",@nobits
.nv.global:
	.type		_ZN81_INTERNAL_74319047_45_flash_fwd_hdimdiff_fp16_paged_softcap_sm90_cu_0106449f_43534cute1_E,@object
	.size		_ZN81_INTERNAL_74319047_45_flash_fwd_hdimdiff_fp16_paged_softcap_sm90_cu_0106449f_43534cute1_E,(_ZN81_INTERNAL_74319047_45_flash_fwd_hdimdiff_fp16_paged_softcap_sm90_cu_0106449f_43534cuda3std3__45__cpo6cbeginE - _ZN81_INTERNAL_74319047_45_flash_fwd_hdimdiff_fp16_paged_softcap_sm90_cu_0106449f_43534cute1_E)
_ZN81_INTERNAL_74319047_45_flash_fwd_hdimdiff_fp16_paged_softcap_sm90_cu_0106449f_43534cute1_E:
	.zero		1
	.type		_ZN81_INTERNAL_74319047_45_flash_fwd_hdimdiff_fp16_paged_softcap_sm90_cu_0106449f_43534cuda3std3__45__cpo6cbeginE,@object
	.size		_ZN81_INTERNAL_74319047_45_flash_fwd_hdimdiff_fp16_paged_softcap_sm90_cu_0106449f_43534cuda3std3__45__cpo6cbeginE,(_ZN81_INTERNAL_74319047_45_flash_fwd_hdimdiff_fp16_paged_softcap_sm90_cu_0106449f_43534cuda3std3__48in_placeE - _ZN81_INTERNAL_74319047_45_flash_fwd_hdimdiff_fp16_paged_softcap_sm90_cu_0106449f_43534cuda3std3__45__cpo6cbeginE)
_ZN81_INTERNAL_74319047_45_flash_fwd_hdimdiff_fp16_paged_softcap_sm90_cu_0106449f_43534cuda3std3__45__cpo6cbeginE:
	.zero		1
	.type		_ZN81_INTERNAL_74319047_45_flash_fwd_hdimdiff_fp16_paged_softcap_sm90_cu_0106449f_43534cuda3std3__48in_placeE,@object
	.size		_ZN81_INTERNAL_74319047_45_flash_fwd_hdimdiff_fp16_paged_softcap_sm90_cu_0106449f_43534cuda3std3__48in_placeE,(_ZN81_INTERNAL_74319047_45_flash_fwd_hdimdiff_fp16_paged_softcap_sm90_cu_0106449f_43534cuda3std6ranges3__45__cpo9iter_moveE - _ZN81_INTERNAL_74319047_45_flash_fwd_hdimdiff_fp16_paged_softcap_sm90_cu_0106449f_43534cuda3std3__48in_placeE)
_ZN81_INTERNAL_74319047_45_flash_fwd_hdimdiff_fp16_paged_softcap_sm90_cu_0106449f_43534cuda3std3__48in_placeE:
	.zero		1
	.type		_ZN81_INTERNAL_74319047_45_flash_fwd_hdimdiff_fp16_paged_softcap_sm90_cu_0106449f_43534cuda3std6ranges3__45__cpo9iter_moveE,@object
	.size		_ZN81_INTERNAL_74319047_45_flash_fwd_hdimdiff_fp16_paged_softcap_sm90_cu_0106449f_43534cuda3std6ranges3__45__cpo9iter_moveE,(_ZN81_INTERNAL_74319047_45_flash_fwd_hdimdiff_fp16_paged_softcap_sm90_cu_0106449f_43534cuda3std3__45__cpo5beginE - _ZN81_INTERNAL_74319047_45_flash_fwd_hdimdiff_fp16_paged_softcap_sm90_cu_0106449f_43534cuda3std6ranges3__45__cpo9iter_moveE)
_ZN81_INTERNAL_74319047_45_flash_fwd_hdimdiff_fp16_paged_softcap_sm90_cu_0106449f_43534cuda3std6ranges3__45__cpo9iter_moveE:
	.zero		1
	.type		_ZN81_INTERNAL_74319047_45_flash_fwd_hdimdiff_fp16_paged_softcap_sm90_cu_0106449f_43534cuda3std3__45__cpo5beginE,@object
	.size		_ZN81_INTERNAL_74319047_45_flash_fwd_hdimdiff_fp16_paged_softcap_sm90_cu_0106449f_43534cuda3std3__45__cpo5beginE,(_ZN81_INTERNAL_74319047_45_flash_fwd_hdimdiff_fp16_paged_softcap_sm90_cu_0106449f_43534cuda3std3__483_GLOBAL__N__74319047_45_flash_fwd_hdimdiff_fp16_paged_softcap_sm90_cu_0106449f_43536ignoreE - _ZN81_INTERNAL_74319047_45_flash_fwd_hdimdiff_fp16_paged_softcap_sm90_cu_0106449f_43534cuda3std3__45__cpo5beginE)
_ZN81_INTERNAL_74319047_45_flash_fwd_hdimdiff_fp16_paged_softcap_sm90_cu_0106449f_43534cuda3std3__45__cpo5beginE:
	.zero		1
	.type		_ZN81_INTERNAL_74319047_45_flash_fwd_hdimdiff_fp16_paged_softcap_sm90_cu_0106449f_43534cuda3std3__483_GLOBAL__N__74319047_45_flash_fwd_hdimdiff_fp16_paged_softcap_sm90_cu_0106449f_43536ignoreE,@object
	.size		_ZN81_INTERNAL_74319047_45_flash_fwd_hdimdiff_fp16_paged_softcap_sm90_cu_0106449f_43534cuda3std3__483_GLOBAL__N__74319047_45_flash_fwd_hdimdiff_fp16_paged_softcap_sm90_cu_0106449f_43536ignoreE,(_ZN81_INTERNAL_74319047_45_flash_fwd_hdimdiff_fp16_paged_softcap_sm90_cu_0106449f_43534cute7productE - _ZN81_INTERNAL_74319047_45_flash_fwd_hdimdiff_fp16_paged_softcap_sm90_cu_0106449f_43534cuda3std3__483_GLOBAL__N__74319047_45_flash_fwd_hdimdiff_fp16_paged_softcap_sm90_cu_0106449f_43536ignoreE)
_ZN81_INTERNAL_74319047_45_flash_fwd_hdimdiff_fp16_paged_softcap_sm90_cu_0106449f_43534cuda3std3__483_GLOBAL__N__74319047_45_flash_fwd_hdimdiff_fp16_paged_softcap_sm90_cu_0106449f_43536ignoreE:
	.zero		1
	.type		_ZN81_INTERNAL_74319047_45_flash_fwd_hdimdiff_fp16_paged_softcap_sm90_cu_0106449f_43534cute7productE,@object
	.size		_ZN81_INTERNAL_74319047_45_flash_fwd_hdimdiff_fp16_paged_softcap_sm90_cu_0106449f_43534cute7productE,(_ZN81_INTERNAL_74319047_45_flash_fwd_hdimdiff_fp16_paged_softcap_sm90_cu_0106449f_43534cuda3std3__45__cpo3endE - _ZN81_INTERNAL_74319047_45_flash_fwd_hdimdiff_fp16_paged_softcap_sm90_cu_0106449f_43534cute7productE)
_ZN81_INTERNAL_74319047_45_flash_fwd_hdimdiff_fp16_paged_softcap_sm90_cu_0106449f_43534cute7productE:
	.zero		1
	.type		_ZN81_INTERNAL_74319047_45_flash_fwd_hdimdiff_fp16_paged_softcap_sm90_cu_0106449f_43534cuda3std3__45__cpo3endE,@object
	.size		_ZN81_INTERNAL_74319047_45_flash_fwd_hdimdiff_fp16_paged_softcap_sm90_cu_0106449f_43534cuda3std3__45__cpo3endE,(_ZN81_INTERNAL_74319047_45_flash_fwd_hdimdiff_fp16_paged_softcap_sm90_cu_0106449f_43534cuda3std3__419piecewise_constructE - _ZN81_INTERNAL_74319047_45_flash_fwd_hdimdiff_fp16_paged_softcap_sm90_cu_0106449f_43534cuda3std3__45__cpo3endE)
_ZN81_INTERNAL_74319047_45_flash_fwd_hdimdiff_fp16_paged_softcap_sm90_cu_0106449f_43534cuda3std3__45__cpo3endE:
	.zero		1
	.type		_ZN81_INTERNAL_74319047_45_flash_fwd_hdimdiff_fp16_paged_softcap_sm90_cu_0106449f_43534cuda3std3__419piecewise_constructE,@object
	.size		_ZN81_INTERNAL_74319047_45_flash_fwd_hdimdiff_fp16_paged_softcap_sm90_cu_0106449f_43534cuda3std3__419piecewise_constructE,(_ZN81_INTERNAL_74319047_45_flash_fwd_hdimdiff_fp16_paged_softcap_sm90_cu_0106449f_43534cuda3std3__45__cpo4cendE - _ZN81_INTERNAL_74319047_45_flash_fwd_hdimdiff_fp16_paged_softcap_sm90_cu_0106449f_43534cuda3std3__419piecewise_constructE)
_ZN81_INTERNAL_74319047_45_flash_fwd_hdimdiff_fp16_paged_softcap_sm90_cu_0106449f_43534cuda3std3__419piecewise_constructE:
	.zero		1
	.type		_ZN81_INTERNAL_74319047_45_flash_fwd_hdimdiff_fp16_paged_softcap_sm90_cu_0106449f_43534cuda3std3__45__cpo4cendE,@object
	.size		_ZN81_INTERNAL_74319047_45_flash_fwd_hdimdiff_fp16_paged_softcap_sm90_cu_0106449f_43534cuda3std3__45__cpo4cendE,(_ZN81_INTERNAL_74319047_45_flash_fwd_hdimdiff_fp16_paged_softcap_sm90_cu_0106449f_43534cuda3std6ranges3__45__cpo4swapE - _ZN81_INTERNAL_74319047_45_flash_fwd_hdimdiff_fp16_paged_softcap_sm90_cu_0106449f_43534cuda3std3__45__cpo4cendE)
_ZN81_INTERNAL_74319047_45_flash_fwd_hdimdiff_fp16_paged_softcap_sm90_cu_0106449f_43534cuda3std3__45__cpo4cendE:
	.zero		1
	.type		_ZN81_INTERNAL_74319047_45_flash_fwd_hdimdiff_fp16_paged_softcap_sm90_cu_0106449f_43534cuda3std6ranges3__45__cpo4swapE,@object
	.size		_ZN81_INTERNAL_74319047_45_flash_fwd_hdimdiff_fp16_paged_softcap_sm90_cu_0106449f_43534cuda3std6ranges3__45__cpo4swapE,(.L_25 - _ZN81_INTERNAL_74319047_45_flash_fwd_hdimdiff_fp16_paged_softcap_sm90_cu_0106449f_43534cuda3std6ranges3__45__cpo4swapE)
_ZN81_INTERNAL_74319047_45_flash_fwd_hdimdiff_fp16_paged_softcap_sm90_cu_0106449f_43534cuda3std6ranges3__45__cpo4swapE:
	.zero		1
.L_25:


//--------------------- .nv.shared._ZN7cutlass13device_kernelIN5flash11enable_sm90INS1_16FlashAttnFwdSm90INS1_25CollectiveMainloopFwdSm90ILi2EN4cute5tupleIJNS5_1CILi1EEES8_S8_EEENS6_IJNS7_ILi128EEENS7_ILi96EEENS7_ILi192EEEEEELi128ENS_6half_tEfNS_4arch4Sm90ELb0ELb0ELb1ELb1ELb1ELb0ELb0ELb1ELb1ELb1ELb0ELb0EEENS1_21CollectiveEpilogueFwdINS6_IJSA_SA_SB_EEES9_SE_SG_Li256ELb1ELb1ELb0ELb0EEENS1_36VarlenDynamicPersistentTileSchedulerILi128ELi96ELi256ELi128ELb0ELb1ELb1ELb0ELb1ELb1EEEEEEEEEvNT_6ParamsE --------------------------
	.section	.nv.shared._ZN7cutlass13device_kernelIN5flash11enable_sm90INS1_16FlashAttnFwdSm90INS1_25CollectiveMainloopFwdSm90ILi2EN4cute5tupleIJNS5_1CILi1EEES8_S8_EEENS6_IJNS7_ILi128EEENS7_ILi96EEENS7_ILi192EEEEEELi128ENS_6half_tEfNS_4arch4Sm90ELb0ELb0ELb1ELb1ELb1ELb0ELb0ELb1ELb1ELb1ELb0ELb0EEENS1_21CollectiveEpilogueFwdINS6_IJSA_SA_SB_EEES9_SE_SG_Li256ELb1ELb1ELb0ELb0EEENS1_36VarlenDynamicPersistentTileSchedulerILi128ELi96ELi256ELi128ELb0ELb1ELb1ELb0ELb1ELb1EEEEEEEEEvNT_6ParamsE,"aw",@nobits
	.sectionflags	@""
	.align	16
	.zero		1024


//--------------------- .nv.shared._ZN7cutlass13device_kernelIN5flash11enable_sm90INS1_16FlashAttnFwdSm90INS1_25CollectiveMainloopFwdSm90ILi2EN4cute5tupleIJNS5_1CILi1EEES8_S8_EEENS6_IJNS7_ILi128EEENS7_ILi96EEENS7_ILi192EEEEEELi128ENS_6half_tEfNS_4arch4Sm90ELb0ELb0ELb1ELb1ELb1ELb1ELb0ELb1ELb1ELb1ELb0ELb0EEENS1_21CollectiveEpilogueFwdINS6_IJSA_SA_SB_EEES9_SE_SG_Li256ELb1ELb1ELb0ELb0EEENS1_36VarlenDynamicPersistentTileSchedulerILi128ELi96ELi256ELi128ELb0ELb1ELb1ELb0ELb1ELb1EEEEEEEEEvNT_6ParamsE --------------------------
	.section	.nv.shared._ZN7cutlass13device_kernelIN5flash11enable_sm90INS1_16FlashAttnFwdSm90INS1_25CollectiveMainloopFwdSm90ILi2EN4cute5tupleIJNS5_1CILi1EEES8_S8_EEENS6_IJNS7_ILi128EEENS7_ILi96EEENS7_ILi192EEEEEELi128ENS_6half_tEfNS_4arch4Sm90ELb0ELb0ELb1ELb1ELb1ELb1ELb0ELb1ELb1ELb1ELb0ELb0EEENS1_21CollectiveEpilogueFwdINS6_IJSA_SA_SB_EEES9_SE_SG_Li256ELb1ELb1ELb0ELb0EEENS1_36VarlenDynamicPersistentTileSchedulerILi128ELi96ELi256ELi128ELb0ELb1ELb1ELb0ELb1ELb1EEEEEEEEEvNT_6ParamsE,"aw",@nobits
	.sectionflags	@""
	.align	16
	.zero		1024


//--------------------- .nv.shared._ZN7cutlass13device_kernelIN5flash11enable_sm90INS1_16FlashAttnFwdSm90INS1_25CollectiveMainloopFwdSm90ILi2EN4cute5tupleIJNS5_1CILi1EEES8_S8_EEENS6_IJNS7_ILi128EEENS7_ILi96EEENS7_ILi192EEEEEELi128ENS_6half_tEfNS_4arch4Sm90ELb0ELb1ELb1ELb0ELb1ELb0ELb0ELb1ELb1ELb1ELb0ELb0EEENS1_21CollectiveEpilogueFwdINS6_IJSA_SA_SB_EEES9_SE_SG_Li256ELb0ELb1ELb0ELb0EEENS1_30DynamicPersistentTileSchedulerILi256ELi128ELb0ELb1ELb1EEEEEEEEEvNT_6ParamsE --------------------------
	.section	.nv.shared._ZN7cutlass13device_kernelIN5flash11enable_sm90INS1_16FlashAttnFwdSm90INS1_25CollectiveMainloopFwdSm90ILi2EN4cute5tupleIJNS5_1CILi1EEES8_S8_EEENS6_IJNS7_ILi128EEENS7_ILi96EEENS7_ILi192EEEEEELi128ENS_6half_tEfNS_4arch4Sm90ELb0ELb1ELb1ELb0ELb1ELb0ELb0ELb1ELb1ELb1ELb0ELb0EEENS1_21CollectiveEpilogueFwdINS6_IJSA_SA_SB_EEES9_SE_SG_Li256ELb0ELb1ELb0ELb0EEENS1_30DynamicPersistentTileSchedulerILi256ELi128ELb0ELb1ELb1EEEEEEEEEvNT_6ParamsE,"aw",@nobits
	.sectionflags	@""
	.align	16
	.zero		1024


//--------------------- .nv.shared._ZN7cutlass13device_kernelIN5flash11enable_sm90INS1_16FlashAttnFwdSm90INS1_25CollectiveMainloopFwdSm90ILi2EN4cute5tupleIJNS5_1CILi1EEES8_S8_EEENS6_IJNS7_ILi128EEENS7_ILi96EEENS7_ILi192EEEEEELi128ENS_6half_tEfNS_4arch4Sm90ELb0ELb1ELb1ELb1ELb1ELb0ELb0ELb1ELb1ELb1ELb0ELb0EEENS1_21CollectiveEpilogueFwdINS6_IJSA_SA_SB_EEES9_SE_SG_Li256ELb1ELb1ELb0ELb0EEENS1_36VarlenDynamicPersistentTileSchedulerILi128ELi96ELi256ELi128ELb0ELb1ELb1ELb1ELb0ELb1EEEEEEEEEvNT_6ParamsE --------------------------
	.section	.nv.shared._ZN7cutlass13device_kernelIN5flash11enable_sm90INS1_16FlashAttnFwdSm90INS1_25CollectiveMainloopFwdSm90ILi2EN4cute5tupleIJNS5_1CILi1EEES8_S8_EEENS6_IJNS7_ILi128EEENS7_ILi96EEENS7_ILi192EEEEEELi128ENS_6half_tEfNS_4arch4Sm90ELb0ELb1ELb1ELb1ELb1ELb0ELb0ELb1ELb1ELb1ELb0ELb0EEENS1_21CollectiveEpilogueFwdINS6_IJSA_SA_SB_EEES9_SE_SG_Li256ELb1ELb1ELb0ELb0EEENS1_36VarlenDynamicPersistentTileSchedulerILi128ELi96ELi256ELi128ELb0ELb1ELb1ELb1ELb0ELb1EEEEEEEEEvNT_6ParamsE,"aw",@nobits
	.sectionflags	@""
	.align	16
	.zero		1024


//--------------------- .nv.shared._ZN7cutlass13device_kernelIN5flash11enable_sm90INS1_16FlashAttnFwdSm90INS1_25CollectiveMainloopFwdSm90ILi2EN4cute5tupleIJNS5_1CILi1EEES8_S8_EEENS6_IJNS7_ILi128EEENS7_ILi96EEENS7_ILi192EEEEEELi128ENS_6half_tEfNS_4arch4Sm90ELb0ELb1ELb1ELb1ELb1ELb1ELb0ELb1ELb1ELb1ELb0ELb0EEENS1_21CollectiveEpilogueFwdINS6_IJSA_SA_SB_EEES9_SE_SG_Li256ELb1ELb1ELb0ELb0EEENS1_36VarlenDynamicPersistentTileSchedulerILi128ELi96ELi256ELi128ELb0ELb1ELb1ELb1ELb0ELb1EEEEEEEEEvNT_6ParamsE --------------------------
	.section	.nv.shared._ZN7cutlass13device_kernelIN5flash11enable_sm90INS1_16FlashAttnFwdSm90INS1_25CollectiveMainloopFwdSm90ILi2EN4cute5tupleIJNS5_1CILi1EEES8_S8_EEENS6_IJNS7_ILi128EEENS7_ILi96EEENS7_ILi192EEEEEELi128ENS_6half_tEfNS_4arch4Sm90ELb0ELb1ELb1ELb1ELb1ELb1ELb0ELb1ELb1ELb1ELb0ELb0EEENS1_21CollectiveEpilogueFwdINS6_IJSA_SA_SB_EEES9_SE_SG_Li256ELb1ELb1ELb0ELb0EEENS1_36VarlenDynamicPersistentTileSchedulerILi128ELi96ELi256ELi128ELb0ELb1ELb1ELb1ELb0ELb1EEEEEEEEEvNT_6ParamsE,"aw",@nobits
	.sectionflags	@""
	.align	16
	.zero		1024


//--------------------- .nv.shared._ZN7cutlass13device_kernelIN5flash11enable_sm90INS1_16FlashAttnFwdSm90INS1_25CollectiveMainloopFwdSm90ILi2EN4cute5tupleIJNS5_1CILi1EEES8_S8_EEENS6_IJNS7_ILi128EEENS7_ILi96EEENS7_ILi192EEEEEELi128ENS_6half_tEfNS_4arch4Sm90ELb1ELb0ELb1ELb0ELb1ELb0ELb0ELb1ELb1ELb1ELb0ELb0EEENS1_21CollectiveEpilogueFwdINS6_IJSA_SA_SB_EEES9_SE_SG_Li256ELb0ELb1ELb0ELb0EEENS1_30DynamicPersistentTileSchedulerILi256ELi128ELb0ELb1ELb1EEEEEEEEEvNT_6ParamsE --------------------------
	.section	.nv.shared._ZN7cutlass13device_kernelIN5flash11enable_sm90INS1_16FlashAttnFwdSm90INS1_25CollectiveMainloopFwdSm90ILi2EN4cute5tupleIJNS5_1CILi1EEES8_S8_EEENS6_IJNS7_ILi128EEENS7_ILi96EEENS7_ILi192EEEEEELi128ENS_6half_tEfNS_4arch4Sm90ELb1ELb0ELb1ELb0ELb1ELb0ELb0ELb1ELb1ELb1ELb0ELb0EEENS1_21CollectiveEpilogueFwdINS6_IJSA_SA_SB_EEES9_SE_SG_Li256ELb0ELb1ELb0ELb0EEENS1_30DynamicPersistentTileSchedulerILi256ELi128ELb0ELb1ELb1EEEEEEEEEvNT_6ParamsE,"aw",@nobits
	.sectionflags	@""
	.align	16
	.zero		1024


//--------------------- .nv.shared._ZN7cutlass13device_kernelIN5flash11enable_sm90INS1_16FlashAttnFwdSm90INS1_25CollectiveMainloopFwdSm90ILi2EN4cute5tupleIJNS5_1CILi1EEES8_S8_EEENS6_IJNS7_ILi128EEENS7_ILi96EEENS7_ILi192EEEEEELi128ENS_6half_tEfNS_4arch4Sm90ELb1ELb0ELb1ELb1ELb1ELb0ELb0ELb1ELb1ELb1ELb0ELb0EEENS1_21CollectiveEpilogueFwdINS6_IJSA_SA_SB_EEES9_SE_SG_Li256ELb1ELb1ELb0ELb0EEENS1_36VarlenDynamicPersistentTileSchedulerILi128ELi96ELi256ELi128ELb0ELb1ELb1ELb1ELb1ELb1EEEEEEEEEvNT_6ParamsE --------------------------
	.section	.nv.shared._ZN7cutlass13device_kernelIN5flash11enable_sm90INS1_16FlashAttnFwdSm90INS1_25CollectiveMainloopFwdSm90ILi2EN4cute5tupleIJNS5_1CILi1EEES8_S8_EEENS6_IJNS7_ILi128EEENS7_ILi96EEENS7_ILi192EEEEEELi128ENS_6half_tEfNS_4arch4Sm90ELb1ELb0ELb1ELb1ELb1ELb0ELb0ELb1ELb1ELb1ELb0ELb0EEENS1_21CollectiveEpilogueFwdINS6_IJSA_SA_SB_EEES9_SE_SG_Li256ELb1ELb1ELb0ELb0EEENS1_36VarlenDynamicPersistentTileSchedulerILi128ELi96ELi256ELi128ELb0ELb1ELb1ELb1ELb1ELb1EEEEEEEEEvNT_6ParamsE,"aw",@nobits
	.sectionflags	@""
	.align	16
	.zero		1024


//--------------------- .nv.shared._ZN7cutlass13device_kernelIN5flash11enable_sm90INS1_16FlashAttnFwdSm90INS1_25CollectiveMainloopFwdSm90ILi2EN4cute5tupleIJNS5_1CILi1EEES8_S8_EEENS6_IJNS7_ILi128EEENS7_ILi96EEENS7_ILi192EEEEEELi128ENS_6half_tEfNS_4arch4Sm90ELb1ELb0ELb1ELb1ELb1ELb1ELb0ELb1ELb1ELb1ELb0ELb0EEENS1_21CollectiveEpilogueFwdINS6_IJSA_SA_SB_EEES9_SE_SG_Li256ELb1ELb1ELb0ELb0EEENS1_36VarlenDynamicPersistentTileSchedulerILi128ELi96ELi256ELi128ELb0ELb1ELb1ELb1ELb1ELb1EEEEEEEEEvNT_6ParamsE --------------------------
	.section	.nv.shared._ZN7cutlass13device_kernelIN5flash11enable_sm90INS1_16FlashAttnFwdSm90INS1_25CollectiveMainloopFwdSm90ILi2EN4cute5tupleIJNS5_1CILi1EEES8_S8_EEENS6_IJNS7_ILi128EEENS7_ILi96EEENS7_ILi192EEEEEELi128ENS_6half_tEfNS_4arch4Sm90ELb1ELb0ELb1ELb1ELb1ELb1ELb0ELb1ELb1ELb1ELb0ELb0EEENS1_21CollectiveEpilogueFwdINS6_IJSA_SA_SB_EEES9_SE_SG_Li256ELb1ELb1ELb0ELb0EEENS1_36VarlenDynamicPersistentTileSchedulerILi128ELi96ELi256ELi128ELb0ELb1ELb1ELb1ELb1ELb1EEEEEEEEEvNT_6ParamsE,"aw",@nobits
	.sectionflags	@""
	.align	16
	.zero		1024


//--------------------- .nv.shared._ZN7cutlass13device_kernelIN5flash11enable_sm90INS1_16FlashAttnFwdSm90INS1_25CollectiveMainloopFwdSm90ILi2EN4cute5tupleIJNS5_1CILi1EEES8_S8_EEENS6_IJNS7_ILi64EEESA_SA_EEELi512ENS_6half_tEfNS_4arch4Sm90ELb0ELb0ELb1ELb0ELb1ELb0ELb0ELb0ELb0ELb1ELb0ELb0EEENS1_21CollectiveEpilogueFwdINS6_IJSA_NS7_ILi512EEESA_EEES9_SC_SE_Li256ELb0ELb1ELb0ELb0EEENS1_29StaticPersistentTileSchedulerILb0EEEEEEEEEvNT_6ParamsE --------------------------
	.section	.nv.shared._ZN7cutlass13device_kernelIN5flash11enable_sm90INS1_16FlashAttnFwdSm90INS1_25CollectiveMainloopFwdSm90ILi2EN4cute5tupleIJNS5_1CILi1EEES8_S8_EEENS6_IJNS7_ILi64EEESA_SA_EEELi512ENS_6half_tEfNS_4arch4Sm90ELb0ELb0ELb1ELb0ELb1ELb0ELb0ELb0ELb0ELb1ELb0ELb0EEENS1_21CollectiveEpilogueFwdINS6_IJSA_NS7_ILi512EEESA_EEES9_SC_SE_Li256ELb0ELb1ELb0ELb0EEENS1_29StaticPersistentTileSchedulerILb0EEEEEEEEEvNT_6ParamsE,"aw",@nobits
	.sectionflags	@""
	.align	16
	.zero		1024


//--------------------- .nv.shared._ZN7cutlass13device_kernelIN5flash11enable_sm90INS1_16FlashAttnFwdSm90INS1_25CollectiveMainloopFwdSm90ILi2EN4cute5tupleIJNS5_1CILi1EEES8_S8_EEENS6_IJNS7_ILi64EEESA_SA_EEELi512ENS_6half_tEfNS_4arch4Sm90ELb0ELb0ELb1ELb0ELb1ELb0ELb1ELb0ELb0ELb1ELb0ELb0EEENS1_21CollectiveEpilogueFwdINS6_IJSA_NS7_ILi512EEESA_EEES9_SC_SE_Li256ELb0ELb1ELb0ELb0EEENS1_29StaticPersistentTileSchedulerILb0EEEEEEEEEvNT_6ParamsE --------------------------
	.section	.nv.shared._ZN7cutlass13device_kernelIN5flash11enable_sm90INS1_16FlashAttnFwdSm90INS1_25CollectiveMainloopFwdSm90ILi2EN4cute5tupleIJNS5_1CILi1EEES8_S8_EEENS6_IJNS7_ILi64EEESA_SA_EEELi512ENS_6half_tEfNS_4arch4Sm90ELb0ELb0ELb1ELb0ELb1ELb0ELb1ELb0ELb0ELb1ELb0ELb0EEENS1_21CollectiveEpilogueFwdINS6_IJSA_NS7_ILi512EEESA_EEES9_SC_SE_Li256ELb0ELb1ELb0ELb0EEENS1_29StaticPersistentTileSchedulerILb0EEEEEEEEEvNT_6ParamsE,"aw",@nobits
	.sectionflags	@""
	.align	16
	.zero		1024


//--------------------- .nv.shared._ZN7cutlass13device_kernelIN5flash11enable_sm90INS1_16FlashAttnFwdSm90INS1_25CollectiveMainloopFwdSm90ILi2EN4cute5tupleIJNS5_1CILi1EEES8_S8_EEENS6_IJNS7_ILi64EEESA_SA_EEELi512ENS_6half_tEfNS_4arch4Sm90ELb0ELb0ELb1ELb1ELb1ELb0ELb0ELb0ELb0ELb1ELb0ELb0EEENS1_21CollectiveEpilogueFwdINS6_IJSA_NS7_ILi512EEESA_EEES9_SC_SE_Li256ELb1ELb1ELb0ELb0EEENS1_36VarlenDynamicPersistentTileSchedulerILi64ELi64ELi256ELi128ELb0ELb1ELb1ELb0ELb1ELb1EEEEEEEEEvNT_6ParamsE --------------------------
	.section	.nv.shared._ZN7cutlass13device_kernelIN5flash11enable_sm90INS1_16FlashAttnFwdSm90INS1_25CollectiveMainloopFwdSm90ILi2EN4cute5tupleIJNS5_1CILi1EEES8_S8_EEENS6_IJNS7_ILi64EEESA_SA_EEELi512ENS_6half_tEfNS_4arch4Sm90ELb0ELb0ELb1ELb1ELb1ELb0ELb0ELb0ELb0ELb1ELb0ELb0EEENS1_21CollectiveEpilogueFwdINS6_IJSA_NS7_ILi512EEESA_EEES9_SC_SE_Li256ELb1ELb1ELb0ELb0EEENS1_36VarlenDynamicPersistentTileSchedulerILi64ELi64ELi256ELi128ELb0ELb1ELb1ELb0ELb1ELb1EEEEEEEEEvNT_6ParamsE,"aw",@nobits
	.sectionflags	@""
	.align	16
	.zero		1024


//--------------------- .nv.shared._ZN7cutlass13device_kernelIN5flash11enable_sm90INS1_16FlashAttnFwdSm90INS1_25CollectiveMainloopFwdSm90ILi2EN4cute5tupleIJNS5_1CILi1EEES8_S8_EEENS6_IJNS7_ILi64EEESA_SA_EEELi512ENS_6half_tEfNS_4arch4Sm90ELb0ELb0ELb1ELb1ELb1ELb1ELb0ELb0ELb0ELb1ELb0ELb0EEENS1_21CollectiveEpilogueFwdINS6_IJSA_NS7_ILi512EEESA_EEES9_SC_SE_Li256ELb1ELb1ELb0ELb0EEENS1_36VarlenDynamicPersistentTileSchedulerILi64ELi64ELi256ELi128ELb0ELb1ELb1ELb0ELb1ELb1EEEEEEEEEvNT_6ParamsE --------------------------
	.section	.nv.shared._ZN7cutlass13device_kernelIN5flash11enable_sm90INS1_16FlashAttnFwdSm90INS1_25CollectiveMainloopFwdSm90ILi2EN4cute5tupleIJNS5_1CILi1EEES8_S8_EEENS6_IJNS7_ILi64EEESA_SA_EEELi512ENS_6half_tEfNS_4arch4Sm90ELb0ELb0ELb1ELb1ELb1ELb1ELb0ELb0ELb0ELb1ELb0ELb0EEENS1_21CollectiveEpilogueFwdINS6_IJSA_NS7_ILi512EEESA_EEES9_SC_SE_Li256ELb1ELb1ELb0ELb0EEENS1_36VarlenDynamicPersistentTileSchedulerILi64ELi64ELi256ELi128ELb0ELb1ELb1ELb0ELb1ELb1EEEEEEEEEvNT_6ParamsE,"aw",@nobits
	.sectionflags	@""
	.align	16
	.zero		1024


//--------------------- .nv.shared._ZN7cutlass13device_kernelIN5flash11enable_sm90INS1_16FlashAttnFwdSm90INS1_25CollectiveMainloopFwdSm90ILi2EN4cute5tupleIJNS5_1CILi1EEES8_S8_EEENS6_IJNS7_ILi64EEESA_SA_EEELi512ENS_6half_tEfNS_4arch4Sm90ELb0ELb0ELb1ELb1ELb1ELb0ELb1ELb0ELb0ELb1ELb0ELb0EEENS1_21CollectiveEpilogueFwdINS6_IJSA_NS7_ILi512EEESA_EEES9_SC_SE_Li256ELb1ELb1ELb0ELb0EEENS1_36VarlenDynamicPersistentTileSchedulerILi64ELi64ELi256ELi128ELb0ELb1ELb1ELb0ELb1ELb1EEEEEEEEEvNT_6ParamsE --------------------------
	.section	.nv.shared._ZN7cutlass13device_kernelIN5flash11enable_sm90INS1_16FlashAttnFwdSm90INS1_25CollectiveMainloopFwdSm90ILi2EN4cute5tupleIJNS5_1CILi1EEES8_S8_EEENS6_IJNS7_ILi64EEESA_SA_EEELi512ENS_6half_tEfNS_4arch4Sm90ELb0ELb0ELb1ELb1ELb1ELb0ELb1ELb0ELb0ELb1ELb0ELb0EEENS1_21CollectiveEpilogueFwdINS6_IJSA_NS7_ILi512EEESA_EEES9_SC_SE_Li256ELb1ELb1ELb0ELb0EEENS1_36VarlenDynamicPersistentTileSchedulerILi64ELi64ELi256ELi128ELb0ELb1ELb1ELb0ELb1ELb1EEEEEEEEEvNT_6ParamsE,"aw",@nobits
	.sectionflags	@""
	.align	16
	.zero		1024


//--------------------- .nv.shared._ZN7cutlass13device_kernelIN5flash11enable_sm90INS1_16FlashAttnFwdSm90INS1_25CollectiveMainloopFwdSm90ILi2EN4cute5tupleIJNS5_1CILi1EEES8_S8_EEENS6_IJNS7_ILi64EEESA_SA_EEELi512ENS_6half_tEfNS_4arch4Sm90ELb0ELb0ELb1ELb1ELb1ELb1ELb1ELb0ELb0ELb1ELb0ELb0EEENS1_21CollectiveEpilogueFwdINS6_IJSA_NS7_ILi512EEESA_EEES9_SC_SE_Li256ELb1ELb1ELb0ELb0EEENS1_36VarlenDynamicPersistentTileSchedulerILi64ELi64ELi256ELi128ELb0ELb1ELb1ELb0ELb1ELb1EEEEEEEEEvNT_6ParamsE --------------------------
	.section	.nv.shared._ZN7cutlass13device_kernelIN5flash11enable_sm90INS1_16FlashAttnFwdSm90INS1_25CollectiveMainloopFwdSm90ILi2EN4cute5tupleIJNS5_1CILi1EEES8_S8_EEENS6_IJNS7_ILi64EEESA_SA_EEELi512ENS_6half_tEfNS_4arch4Sm90ELb0ELb0ELb1ELb1ELb1ELb1ELb1ELb0ELb0ELb1ELb0ELb0EEENS1_21CollectiveEpilogueFwdINS6_IJSA_NS7_ILi512EEESA_EEES9_SC_SE_Li256ELb1ELb1ELb0ELb0EEENS1_36VarlenDynamicPersistentTileSchedulerILi64ELi64ELi256ELi128ELb0ELb1ELb1ELb0ELb1ELb1EEEEEEEEEvNT_6ParamsE,"aw",@nobits
	.sectionflags	@""
	.align	16
	.zero		1024


//--------------------- .nv.shared._ZN7cutlass13device_kernelIN5flash11enable_sm90INS1_16FlashAttnFwdSm90INS1_25CollectiveMainloopFwdSm90ILi2EN4cute5tupleIJNS5_1CILi1EEES8_S8_EEENS6_IJNS7_ILi64EEESA_SA_EEELi512ENS_6half_tEfNS_4arch4Sm90ELb0ELb1ELb1ELb0ELb1ELb0ELb0ELb0ELb0ELb1ELb0ELb0EEENS1_21CollectiveEpilogueFwdINS6_IJSA_NS7_ILi512EEESA_EEES9_SC_SE_Li256ELb0ELb1ELb0ELb0EEENS1_30DynamicPersistentTileSchedulerILi256ELi128ELb0ELb1ELb1EEEEEEEEEvNT_6ParamsE --------------------------
	.section	.nv.shared._ZN7cutlass13device_kernelIN5flash11enable_sm90INS1_16FlashAttnFwdSm90INS1_25CollectiveMainloopFwdSm90ILi2EN4cute5tupleIJNS5_1CILi1EEES8_S8_EEENS6_IJNS7_ILi64EEESA_SA_EEELi512ENS_6half_tEfNS_4arch4Sm90ELb0ELb1ELb1ELb0ELb1ELb0ELb0ELb0ELb0ELb1ELb0ELb0EEENS1_21CollectiveEpilogueFwdINS6_IJSA_NS7_ILi512EEESA_EEES9_SC_SE_Li256ELb0ELb1ELb0ELb0EEENS1_30DynamicPersistentTileSchedulerILi256ELi128ELb0ELb1ELb1EEEEEEEEEvNT_6ParamsE,"aw",@nobits
	.sectionflags	@""
	.align	16
	.zero		1024


//--------------------- .nv.shared._ZN7cutlass13device_kernelIN5flash11enable_sm90INS1_16FlashAttnFwdSm90INS1_25CollectiveMainloopFwdSm90ILi2EN4cute5tupleIJNS5_1CILi1EEES8_S8_EEENS6_IJNS7_ILi64EEESA_SA_EEELi512ENS_6half_tEfNS_4arch4Sm90ELb0ELb1ELb1ELb0ELb1ELb0ELb1ELb0ELb0ELb1ELb0ELb0EEENS1_21CollectiveEpilogueFwdINS6_IJSA_NS7_ILi512EEESA_EEES9_SC_SE_Li256ELb0ELb1ELb0ELb0EEENS1_30DynamicPersistentTileSchedulerILi256ELi128ELb0ELb1ELb1EEEEEEEEEvNT_6ParamsE --------------------------
	.section	.nv.shared._ZN7cutlass13device_kernelIN5flash11enable_sm90INS1_16FlashAttnFwdSm90INS1_25CollectiveMainloopFwdSm90ILi2EN4cute5tupleIJNS5_1CILi1EEES8_S8_EEENS6_IJNS7_ILi64EEESA_SA_EEELi512ENS_6half_tEfNS_4arch4Sm90ELb0ELb1ELb1ELb0ELb1ELb0ELb1ELb0ELb0ELb1ELb0ELb0EEENS1_21CollectiveEpilogueFwdINS6_IJSA_NS7_ILi512EEESA_EEES9_SC_SE_Li256ELb0ELb1ELb0ELb0EEENS1_30DynamicPersistentTileSchedulerILi256ELi128ELb0ELb1ELb1EEEEEEEEEvNT_6ParamsE,"aw",@nobits
	.sectionflags	@""
	.align	16
	.zero		1024


//--------------------- .nv.shared._ZN7cutlass13device_kernelIN5flash11enable_sm90INS1_16FlashAttnFwdSm90INS1_25CollectiveMainloopFwdSm90ILi2EN4cute5tupleIJNS5_1CILi1EEES8_S8_EEENS6_IJNS7_ILi64EEESA_SA_EEELi512ENS_6half_tEfNS_4arch4Sm90ELb0ELb1ELb1ELb1ELb1ELb0ELb0ELb0ELb0ELb1ELb0ELb0EEENS1_21CollectiveEpilogueFwdINS6_IJSA_NS7_ILi512EEESA_EEES9_SC_SE_Li256ELb1ELb1ELb0ELb0EEENS1_36VarlenDynamicPersistentTileSchedulerILi64ELi64ELi256ELi128ELb0ELb1ELb1ELb1ELb0ELb1EEEEEEEEEvNT_6ParamsE --------------------------
	.section	.nv.shared._ZN7cutlass13device_kernelIN5flash11enable_sm90INS1_16FlashAttnFwdSm90INS1_25CollectiveMainloopFwdSm90ILi2EN4cute5tupleIJNS5_1CILi1EEES8_S8_EEENS6_IJNS7_ILi64EEESA_SA_EEELi512ENS_6half_tEfNS_4arch4Sm90ELb0ELb1ELb1ELb1ELb1ELb0ELb0ELb0ELb0ELb1ELb0ELb0EEENS1_21CollectiveEpilogueFwdINS6_IJSA_NS7_ILi512EEESA_EEES9_SC_SE_Li256ELb1ELb1ELb0ELb0EEENS1_36VarlenDynamicPersistentTileSchedulerILi64ELi64ELi256ELi128ELb0ELb1ELb1ELb1ELb0ELb1EEEEEEEEEvNT_6ParamsE,"aw",@nobits
	.sectionflags	@""
	.align	16
	.zero		1024


//--------------------- .nv.shared._ZN7cutlass13device_kernelIN5flash11enable_sm90INS1_16FlashAttnFwdSm90INS1_25CollectiveMainloopFwdSm90ILi2EN4cute5tupleIJNS5_1CILi1EEES8_S8_EEENS6_IJNS7_ILi64EEESA_SA_EEELi512ENS_6half_tEfNS_4arch4Sm90ELb0ELb1ELb1ELb1ELb1ELb1ELb0ELb0ELb0ELb1ELb0ELb0EEENS1_21CollectiveEpilogueFwdINS6_IJSA_NS7_ILi512EEESA_EEES9_SC_SE_Li256ELb1ELb1ELb0ELb0EEENS1_36VarlenDynamicPersistentTileSchedulerILi64ELi64ELi256ELi128ELb0ELb1ELb1ELb1ELb0ELb1EEEEEEEEEvNT_6ParamsE --------------------------
	.section	.nv.shared._ZN7cutlass13device_kernelIN5flash11enable_sm90INS1_16FlashAttnFwdSm90INS1_25CollectiveMainloopFwdSm90ILi2EN4cute5tupleIJNS5_1CILi1EEES8_S8_EEENS6_IJNS7_ILi64EEESA_SA_EEELi512ENS_6half_tEfNS_4arch4Sm90ELb0ELb1ELb1ELb1ELb1ELb1ELb0ELb0ELb0ELb1ELb0ELb0EEENS1_21CollectiveEpilogueFwdINS6_IJSA_NS7_ILi512EEESA_EEES9_SC_SE_Li256ELb1ELb1ELb0ELb0EEENS1_36VarlenDynamicPersistentTileSchedulerILi64ELi64ELi256ELi128ELb0ELb1ELb1ELb1ELb0ELb1EEEEEEEEEvNT_6ParamsE,"aw",@nobits
	.sectionflags	@""
	.align	16
	.zero		1024


//--------------------- .nv.shared._ZN7cutlass13device_kernelIN5flash11enable_sm90INS1_16FlashAttnFwdSm90INS1_25CollectiveMainloopFwdSm90ILi2EN4cute5tupleIJNS5_1CILi1EEES8_S8_EEENS6_IJNS7_ILi64EEESA_SA_EEELi512ENS_6half_tEfNS_4arch4Sm90ELb0ELb1ELb1ELb1ELb1ELb0ELb1ELb0ELb0ELb1ELb0ELb0EEENS1_21CollectiveEpilogueFwdINS6_IJSA_NS7_ILi512EEESA_EEES9_SC_SE_Li256ELb1ELb1ELb0ELb0EEENS1_36VarlenDynamicPersistentTileSchedulerILi64ELi64ELi256ELi128ELb0ELb1ELb1ELb1ELb0ELb1EEEEEEEEEvNT_6ParamsE --------------------------
	.section	.nv.shared._ZN7cutlass13device_kernelIN5flash11enable_sm90INS1_16FlashAttnFwdSm90INS1_25CollectiveMainloopFwdSm90ILi2EN4cute5tupleIJNS5_1CILi1EEES8_S8_EEENS6_IJNS7_ILi64EEESA_SA_EEELi512ENS_6half_tEfNS_4arch4Sm90ELb0ELb1ELb1ELb1ELb1ELb0ELb1ELb0ELb0ELb1ELb0ELb0EEENS1_21CollectiveEpilogueFwdINS6_IJSA_NS7_ILi512EEESA_EEES9_SC_SE_Li256ELb1ELb1ELb0ELb0EEENS1_36VarlenDynamicPersistentTileSchedulerILi64ELi64ELi256ELi128ELb0ELb1ELb1ELb1ELb0ELb1EEEEEEEEEvNT_6ParamsE,"aw",@nobits
	.sectionflags	@""
	.align	16
	.zero		1024


//--------------------- .nv.shared._ZN7cutlass13device_kernelIN5flash11enable_sm90INS1_16FlashAttnFwdSm90INS1_25CollectiveMainloopFwdSm90ILi2EN4cute5tupleIJNS5_1CILi1EEES8_S8_EEENS6_IJNS7_ILi64EEESA_SA_EEELi512ENS_6half_tEfNS_4arch4Sm90ELb0ELb1ELb1ELb1ELb1ELb1ELb1ELb0ELb0ELb1ELb0ELb0EEENS1_21CollectiveEpilogueFwdINS6_IJSA_NS7_ILi512EEESA_EEES9_SC_SE_Li256ELb1ELb1ELb0ELb0EEENS1_36VarlenDynamicPersistentTileSchedulerILi64ELi64ELi256ELi128ELb0ELb1ELb1ELb1ELb0ELb1EEEEEEEEEvNT_6ParamsE --------------------------
	.section	.nv.shared._ZN7cutlass13device_kernelIN5flash11enable_sm90INS1_16FlashAttnFwdSm90INS1_25CollectiveMainloopFwdSm90ILi2EN4cute5tupleIJNS5_1CILi1EEES8_S8_EEENS6_IJNS7_ILi64EEESA_SA_EEELi512ENS_6half_tEfNS_4arch4Sm90ELb0ELb1ELb1ELb1ELb1ELb1ELb1ELb0ELb0ELb1ELb0ELb0EEENS1_21CollectiveEpilogueFwdINS6_IJSA_NS7_ILi512EEESA_EEES9_SC_SE_Li256ELb1ELb1ELb0ELb0EEENS1_36VarlenDynamicPersistentTileSchedulerILi64ELi64ELi256ELi128ELb0ELb1ELb1ELb1ELb0ELb1EEEEEEEEEvNT_6ParamsE,"aw",@nobits
	.sectionflags	@""
	.align	16
	.zero		1024


//--------------------- .nv.shared._ZN7cutlass13device_kernelIN5flash11enable_sm90INS1_16FlashAttnFwdSm90INS1_25CollectiveMainloopFwdSm90ILi2EN4cute5tupleIJNS5_1CILi1EEES8_S8_EEENS6_IJNS7_ILi64EEESA_SA_EEELi512ENS_6half_tEfNS_4arch4Sm90ELb1ELb0ELb1ELb0ELb1ELb0ELb0ELb0ELb0ELb1ELb0ELb0EEENS1_21CollectiveEpilogueFwdINS6_IJSA_NS7_ILi512EEESA_EEES9_SC_SE_Li256ELb0ELb1ELb0ELb0EEENS1_30DynamicPersistentTileSchedulerILi256ELi128ELb0ELb1ELb1EEEEEEEEEvNT_6ParamsE --------------------------
	.section	.nv.shared._ZN7cutlass13device_kernelIN5flash11enable_sm90INS1_16FlashAttnFwdSm90INS1_25CollectiveMainloopFwdSm90ILi2EN4cute5tupleIJNS5_1CILi1EEES8_S8_EEENS6_IJNS7_ILi64EEESA_SA_EEELi512ENS_6half_tEfNS_4arch4Sm90ELb1ELb0ELb1ELb0ELb1ELb0ELb0ELb0ELb0ELb1ELb0ELb0EEENS1_21CollectiveEpilogueFwdINS6_IJSA_NS7_ILi512EEESA_EEES9_SC_SE_Li256ELb0ELb1ELb0ELb0EEENS1_30DynamicPersistentTileSchedulerILi256ELi128ELb0ELb1ELb1EEEEEEEEEvNT_6ParamsE,"aw",@nobits
	.sectionflags	@""
	.align	16
	.zero		1024


//--------------------- .nv.shared._ZN7cutlass13device_kernelIN5flash11enable_sm90INS1_16FlashAttnFwdSm90INS1_25CollectiveMainloopFwdSm90ILi2EN4cute5tupleIJNS5_1CILi1EEES8_S8_EEENS6_IJNS7_ILi64EEESA_SA_EEELi512ENS_6half_tEfNS_4arch4Sm90ELb1ELb0ELb1ELb0ELb1ELb0ELb1ELb0ELb0ELb1ELb0ELb0EEENS1_21CollectiveEpilogueFwdINS6_IJSA_NS7_ILi512EEESA_EEES9_SC_SE_Li256ELb0ELb1ELb0ELb0EEENS1_30DynamicPersistentTileSchedulerILi256ELi128ELb0ELb1ELb1EEEEEEEEEvNT_6ParamsE --------------------------
	.section	.nv.shared._ZN7cutlass13device_kernelIN5flash11enable_sm90INS1_16FlashAttnFwdSm90INS1_25CollectiveMainloopFwdSm90ILi2EN4cute5tupleIJNS5_1CILi1EEES8_S8_EEENS6_IJNS7_ILi64EEESA_SA_EEELi512ENS_6half_tEfNS_4arch4Sm90ELb1ELb0ELb1ELb0ELb1ELb0ELb1ELb0ELb0ELb1ELb0ELb0EEENS1_21CollectiveEpilogueFwdINS6_IJSA_NS7_ILi512EEESA_EEES9_SC_SE_Li256ELb0ELb1ELb0ELb0EEENS1_30DynamicPersistentTileSchedulerILi256ELi128ELb0ELb1ELb1EEEEEEEEEvNT_6ParamsE,"aw",@nobits
	.sectionflags	@""
	.align	16
	.zero		1024


//--------------------- .nv.shared._ZN7cutlass13device_kernelIN5flash11enable_sm90INS1_16FlashAttnFwdSm90INS1_25CollectiveMainloopFwdSm90ILi2EN4cute5tupleIJNS5_1CILi1EEES8_S8_EEENS6_IJNS7_ILi64EEESA_SA_EEELi512ENS_6half_tEfNS_4arch4Sm90ELb1ELb0ELb1ELb1ELb1ELb0ELb0ELb0ELb0ELb1ELb0ELb0EEENS1_21CollectiveEpilogueFwdINS6_IJSA_NS7_ILi512EEESA_EEES9_SC_SE_Li256ELb1ELb1ELb0ELb0EEENS1_36VarlenDynamicPersistentTileSchedulerILi64ELi64ELi256ELi128ELb0ELb1ELb1ELb1ELb1ELb1EEEEEEEEEvNT_6ParamsE --------------------------
	.section	.nv.shared._ZN7cutlass13device_kernelIN5flash11enable_sm90INS1_16FlashAttnFwdSm90INS1_25CollectiveMainloopFwdSm90ILi2EN4cute5tupleIJNS5_1CILi1EEES8_S8_EEENS6_IJNS7_ILi64EEESA_SA_EEELi512ENS_6half_tEfNS_4arch4Sm90ELb1ELb0ELb1ELb1ELb1ELb0ELb0ELb0ELb0ELb1ELb0ELb0EEENS1_21CollectiveEpilogueFwdINS6_IJSA_NS7_ILi512EEESA_EEES9_SC_SE_Li256ELb1ELb1ELb0ELb0EEENS1_36VarlenDynamicPersistentTileSchedulerILi64ELi64ELi256ELi128ELb0ELb1ELb1ELb1ELb1ELb1EEEEEEEEEvNT_6ParamsE,"aw",@nobits
	.sectionflags	@""
	.align	16
	.zero		1024


//--------------------- .nv.shared._ZN7cutlass13device_kernelIN5flash11enable_sm90INS1_16FlashAttnFwdSm90INS1_25CollectiveMainloopFwdSm90ILi2EN4cute5tupleIJNS5_1CILi1EEES8_S8_EEENS6_IJNS7_ILi64EEESA_SA_EEELi512ENS_6half_tEfNS_4arch4Sm90ELb1ELb0ELb1ELb1ELb1ELb1ELb0ELb0ELb0ELb1ELb0ELb0EEENS1_21CollectiveEpilogueFwdINS6_IJSA_NS7_ILi512EEESA_EEES9_SC_SE_Li256ELb1ELb1ELb0ELb0EEENS1_36VarlenDynamicPersistentTileSchedulerILi64ELi64ELi256ELi128ELb0ELb1ELb1ELb1ELb1ELb1EEEEEEEEEvNT_6ParamsE --------------------------
	.section	.nv.shared._ZN7cutlass13device_kernelIN5flash11enable_sm90INS1_16FlashAttnFwdSm90INS1_25CollectiveMainloopFwdSm90ILi2EN4cute5tupleIJNS5_1CILi1EEES8_S8_EEENS6_IJNS7_ILi64EEESA_SA_EEELi512ENS_6half_tEfNS_4arch4Sm90ELb1ELb0ELb1ELb1ELb1ELb1ELb0ELb0ELb0ELb1ELb0ELb0EEENS1_21CollectiveEpilogueFwdINS6_IJSA_NS7_ILi512EEESA_EEES9_SC_SE_Li256ELb1ELb1ELb0ELb0EEENS1_36VarlenDynamicPersistentTileSchedulerILi64ELi64ELi256ELi128ELb0ELb1ELb1ELb1ELb1ELb1EEEEEEEEEvNT_6ParamsE,"aw",@nobits
	.sectionflags	@""
	.align	16
	.zero		1024


//--------------------- .nv.shared._ZN7cutlass13device_kernelIN5flash11enable_sm90INS1_16FlashAttnFwdSm90INS1_25CollectiveMainloopFwdSm90ILi2EN4cute5tupleIJNS5_1CILi1EEES8_S8_EEENS6_IJNS7_ILi64EEESA_SA_EEELi512ENS_6half_tEfNS_4arch4Sm90ELb1ELb0ELb1ELb1ELb1ELb0ELb1ELb0ELb0ELb1ELb0ELb0EEENS1_21CollectiveEpilogueFwdINS6_IJSA_NS7_ILi512EEESA_EEES9_SC_SE_Li256ELb1ELb1ELb0ELb0EEENS1_36VarlenDynamicPersistentTileSchedulerILi64ELi64ELi256ELi128ELb0ELb1ELb1ELb1ELb1ELb1EEEEEEEEEvNT_6ParamsE --------------------------
	.section	.nv.shared._ZN7cutlass13device_kernelIN5flash11enable_sm90INS1_16FlashAttnFwdSm90INS1_25CollectiveMainloopFwdSm90ILi2EN4cute5tupleIJNS5_1CILi1EEES8_S8_EEENS6_IJNS7_ILi64EEESA_SA_EEELi512ENS_6half_tEfNS_4arch4Sm90ELb1ELb0ELb1ELb1ELb1ELb0ELb1ELb0ELb0ELb1ELb0ELb0EEENS1_21CollectiveEpilogueFwdINS6_IJSA_NS7_ILi512EEESA_EEES9_SC_SE_Li256ELb1ELb1ELb0ELb0EEENS1_36VarlenDynamicPersistentTileSchedulerILi64ELi64ELi256ELi128ELb0ELb1ELb1ELb1ELb1ELb1EEEEEEEEEvNT_6ParamsE,"aw",@nobits
	.sectionflags	@""
	.align	16
	.zero		1024


//--------------------- .nv.shared._ZN7cutlass13device_kernelIN5flash11enable_sm90INS1_16FlashAttnFwdSm90INS1_25CollectiveMainloopFwdSm90ILi2EN4cute5tupleIJNS5_1CILi1EEES8_S8_EEENS6_IJNS7_ILi64EEESA_SA_EEELi512ENS_6half_tEfNS_4arch4Sm90ELb1ELb0ELb1ELb1ELb1ELb1ELb1ELb0ELb0ELb1ELb0ELb0EEENS1_21CollectiveEpilogueFwdINS6_IJSA_NS7_ILi512EEESA_EEES9_SC_SE_Li256ELb1ELb1ELb0ELb0EEENS1_36VarlenDynamicPersistentTileSchedulerILi64ELi64ELi256ELi128ELb0ELb1ELb1ELb1ELb1ELb1EEEEEEEEEvNT_6ParamsE --------------------------
	.section	.nv.shared._ZN7cutlass13device_kernelIN5flash11enable_sm90INS1_16FlashAttnFwdSm90INS1_25CollectiveMainloopFwdSm90ILi2EN4cute5tupleIJNS5_1CILi1EEES8_S8_EEENS6_IJNS7_ILi64EEESA_SA_EEELi512ENS_6half_tEfNS_4arch4Sm90ELb1ELb0ELb1ELb1ELb1ELb1ELb1ELb0ELb0ELb1ELb0ELb0EEENS1_21CollectiveEpilogueFwdINS6_IJSA_NS7_ILi512EEESA_EEES9_SC_SE_Li256ELb1ELb1ELb0ELb0EEENS1_36VarlenDynamicPersistentTileSchedulerILi64ELi64ELi256ELi128ELb0ELb1ELb1ELb1ELb1ELb1EEEEEEEEEvNT_6ParamsE,"aw",@nobits
	.sectionflags	@""
	.align	16
	.zero		1024


//--------------------- .nv.shared._ZN7cutlass13device_kernelIN5flash11enable_sm90INS1_16FlashAttnFwdSm90INS1_25CollectiveMainloopFwdSm90ILi2EN4cute5tupleIJNS5_1CILi1EEES8_S8_EEENS6_IJNS7_ILi128EEENS7_ILi96EEENS7_ILi64EEEEEELi256ENS_6half_tEfNS_4arch4Sm90ELb0ELb0ELb1ELb0ELb1ELb0ELb0ELb1ELb0ELb1ELb0ELb0EEENS1_21CollectiveEpilogueFwdINS6_IJSA_NS7_ILi256EEESB_EEES9_SE_SG_Li256ELb0ELb1ELb0ELb0EEENS1_29StaticPersistentTileSchedulerILb0EEEEEEEEEvNT_6ParamsE --------------------------
	.section	.nv.shared._ZN7cutlass13device_kernelIN5flash11enable_sm90INS1_16FlashAttnFwdSm90INS1_25CollectiveMainloopFwdSm90ILi2EN4cute5tupleIJNS5_1CILi1EEES8_S8_EEENS6_IJNS7_ILi128EEENS7_ILi96EEENS7_ILi64EEEEEELi256ENS_6half_tEfNS_4arch4Sm90ELb0ELb0ELb1ELb0ELb1ELb0ELb0ELb1ELb0ELb1ELb0ELb0EEENS1_21CollectiveEpilogueFwdINS6_IJSA_NS7_ILi256EEESB_EEES9_SE_SG_Li256ELb0ELb1ELb0ELb0EEENS1_29StaticPersistentTileSchedulerILb0EEEEEEEEEvNT_6ParamsE,"aw",@nobits
	.sectionflags	@""
	.align	16
	.zero		1024


//--------------------- .nv.shared._ZN7cutlass13device_kernelIN5flash11enable_sm90INS1_16FlashAttnFwdSm90INS1_25CollectiveMainloopFwdSm90ILi2EN4cute5tupleIJNS5_1CILi1EEES8_S8_EEENS6_IJNS7_ILi128EEENS7_ILi96EEENS7_ILi64EEEEEELi256ENS_6half_tEfNS_4arch4Sm90ELb0ELb0ELb1ELb0ELb1ELb0ELb1ELb1ELb0ELb1ELb0ELb0EEENS1_21CollectiveEpilogueFwdINS6_IJSA_NS7_ILi256EEESB_EEES9_SE_SG_Li256ELb0ELb1ELb0ELb0EEENS1_29StaticPersistentTileSchedulerILb0EEEEEEEEEvNT_6ParamsE --------------------------
	.section	.nv.shared._ZN7cutlass13device_kernelIN5flash11enable_sm90INS1_16FlashAttnFwdSm90INS1_25CollectiveMainloopFwdSm90ILi2EN4cute5tupleIJNS5_1CILi1EEES8_S8_EEENS6_IJNS7_ILi128EEENS7_ILi96EEENS7_ILi64EEEEEELi256ENS_6half_tEfNS_4arch4Sm90ELb0ELb0ELb1ELb0ELb1ELb0ELb1ELb1ELb0ELb1ELb0ELb0EEENS1_21CollectiveEpilogueFwdINS6_IJSA_NS7_ILi256EEESB_EEES9_SE_SG_Li256ELb0ELb1ELb0ELb0EEENS1_29StaticPersistentTileSchedulerILb0EEEEEEEEEvNT_6ParamsE,"aw",@nobits
	.sectionflags	@""
	.align	16
	.zero		1024


//--------------------- .nv.shared._ZN7cutlass13device_kernelIN5flash11enable_sm90INS1_16FlashAttnFwdSm90INS1_25CollectiveMainloopFwdSm90ILi2EN4cute5tupleIJNS5_1CILi1EEES8_S8_EEENS6_IJNS7_ILi128EEENS7_ILi96EEENS7_ILi64EEEEEELi256ENS_6half_tEfNS_4arch4Sm90ELb0ELb0ELb1ELb1ELb1ELb0ELb0ELb1ELb0ELb1ELb0ELb0EEENS1_21CollectiveEpilogueFwdINS6_IJSA_NS7_ILi256EEESB_EEES9_SE_SG_Li256ELb1ELb1ELb0ELb0EEENS1_36VarlenDynamicPersistentTileSchedulerILi128ELi96ELi256ELi128ELb0ELb1ELb1ELb0ELb1ELb1EEEEEEEEEvNT_6ParamsE --------------------------
	.section	.nv.shared._ZN7cutlass13device_kernelIN5flash11enable_sm90INS1_16FlashAttnFwdSm90INS1_25CollectiveMainloopFwdSm90ILi2EN4cute5tupleIJNS5_1CILi1EEES8_S8_EEENS6_IJNS7_ILi128EEENS7_ILi96EEENS7_ILi64EEEEEELi256ENS_6half_tEfNS_4arch4Sm90ELb0ELb0ELb1ELb1ELb1ELb0ELb0ELb1ELb0ELb1ELb0ELb0EEENS1_21CollectiveEpilogueFwdINS6_IJSA_NS7_ILi256EEESB_EEES9_SE_SG_Li256ELb1ELb1ELb0ELb0EEENS1_36VarlenDynamicPersistentTileSchedulerILi128ELi96ELi256ELi128ELb0ELb1ELb1ELb0ELb1ELb1EEEEEEEEEvNT_6ParamsE,"aw",@nobits
	.sectionflags	@""
	.align	16
	.zero		1024


//--------------------- .nv.shared._ZN7cutlass13device_kernelIN5flash11enable_sm90INS1_16FlashAttnFwdSm90INS1_25CollectiveMainloopFwdSm90ILi2EN4cute5tupleIJNS5_1CILi1EEES8_S8_EEENS6_IJNS7_ILi128EEENS7_ILi96EEENS7_ILi64EEEEEELi256ENS_6half_tEfNS_4arch4Sm90ELb0ELb0ELb1ELb1ELb1ELb1ELb0ELb1ELb0ELb1ELb0ELb0EEENS1_21CollectiveEpilogueFwdINS6_IJSA_NS7_ILi256EEESB_EEES9_SE_SG_Li256ELb1ELb1ELb0ELb0EEENS1_36VarlenDynamicPersistentTileSchedulerILi128ELi96ELi256ELi128ELb0ELb1ELb1ELb0ELb1ELb1EEEEEEEEEvNT_6ParamsE --------------------------
	.section	.nv.shared._ZN7cutlass13device_kernelIN5flash11enable_sm90INS1_16FlashAttnFwdSm90INS1_25CollectiveMainloopFwdSm90ILi2EN4cute5tupleIJNS5_1CILi1EEES8_S8_EEENS6_IJNS7_ILi128EEENS7_ILi96EEENS7_ILi64EEEEEELi256ENS_6half_tEfNS_4arch4Sm90ELb0ELb0ELb1ELb1ELb1ELb1ELb0ELb1ELb0ELb1ELb0ELb0EEENS1_21CollectiveEpilogueFwdINS6_IJSA_NS7_ILi256EEESB_EEES9_SE_SG_Li256ELb1ELb1ELb0ELb0EEENS1_36VarlenDynamicPersistentTileSchedulerILi128ELi96ELi256ELi128ELb0ELb1ELb1ELb0ELb1ELb1EEEEEEEEEvNT_6ParamsE,"aw",@nobits
	.sectionflags	@""
	.align	16
	.zero		1024


//--------------------- .nv.shared._ZN7cutlass13device_kernelIN5flash11enable_sm90INS1_16FlashAttnFwdSm90INS1_25CollectiveMainloopFwdSm90ILi2EN4cute5tupleIJNS5_1CILi1EEES8_S8_EEENS6_IJNS7_ILi128EEENS7_ILi96EEENS7_ILi64EEEEEELi256ENS_6half_tEfNS_4arch4Sm90ELb0ELb0ELb1ELb1ELb1ELb0ELb1ELb1ELb0ELb1ELb0ELb0EEENS1_21CollectiveEpilogueFwdINS6_IJSA_NS7_ILi256EEESB_EEES9_SE_SG_Li256ELb1ELb1ELb0ELb0EEENS1_36VarlenDynamicPersistentTileSchedulerILi128ELi96ELi256ELi128ELb0ELb1ELb1ELb0ELb1ELb1EEEEEEEEEvNT_6ParamsE --------------------------
	.section	.nv.shared._ZN7cutlass13device_kernelIN5flash11enable_sm90INS1_16FlashAttnFwdSm90INS1_25CollectiveMainloopFwdSm90ILi2EN4cute5tupleIJNS5_1CILi1EEES8_S8_EEENS6_IJNS7_ILi128EEENS7_ILi96EEENS7_ILi64EEEEEELi256ENS_6half_tEfNS_4arch4Sm90ELb0ELb0ELb1ELb1ELb1ELb0ELb1ELb1ELb0ELb1ELb0ELb0EEENS1_21CollectiveEpilogueFwdINS6_IJSA_NS7_ILi256EEESB_EEES9_SE_SG_Li256ELb1ELb1ELb0ELb0EEENS1_36VarlenDynamicPersistentTileSchedulerILi128ELi96ELi256ELi128ELb0ELb1ELb1ELb0ELb1ELb1EEEEEEEEEvNT_6ParamsE,"aw",@nobits
	.sectionflags	@""
	.align	16
	.zero		1024


//--------------------- .nv.shared._ZN7cutlass13device_kernelIN5flash11enable_sm90INS1_16FlashAttnFwdSm90INS1_25CollectiveMainloopFwdSm90ILi2EN4cute5tupleIJNS5_1CILi1EEES8_S8_EEENS6_IJNS7_ILi128EEENS7_ILi96EEENS7_ILi64EEEEEELi256ENS_6half_tEfNS_4arch4Sm90ELb0ELb0ELb1ELb1ELb1ELb1ELb1ELb1ELb0ELb1ELb0ELb0EEENS1_21CollectiveEpilogueFwdINS6_IJSA_NS7_ILi256EEESB_EEES9_SE_SG_Li256ELb1ELb1ELb0ELb0EEENS1_36VarlenDynamicPersistentTileSchedulerILi128ELi96ELi256ELi128ELb0ELb1ELb1ELb0ELb1ELb1EEEEEEEEEvNT_6ParamsE --------------------------
	.section	.nv.shared._ZN7cutlass13device_kernelIN5flash11enable_sm90INS1_16FlashAttnFwdSm90INS1_25CollectiveMainloopFwdSm90ILi2EN4cute5tupleIJNS5_1CILi1EEES8_S8_EEENS6_IJNS7_ILi128EEENS7_ILi96EEENS7_ILi64EEEEEELi256ENS_6half_tEfNS_4arch4Sm90ELb0ELb0ELb1ELb1ELb1ELb1ELb1ELb1ELb0ELb1ELb0ELb0EEENS1_21CollectiveEpilogueFwdINS6_IJSA_NS7_ILi256EEESB_EEES9_SE_SG_Li256ELb1ELb1ELb0ELb0EEENS1_36VarlenDynamicPersistentTileSchedulerILi128ELi96ELi256ELi128ELb0ELb1ELb1ELb0ELb1ELb1EEEEEEEEEvNT_6ParamsE,"aw",@nobits
	.sectionflags	@""
	.align	16
	.zero		1024


//--------------------- .nv.shared._ZN7cutlass13device_kernelIN5flash11enable_sm90INS1_16FlashAttnFwdSm90INS1_25CollectiveMainloopFwdSm90ILi2EN4cute5tupleIJNS5_1CILi1EEES8_S8_EEENS6_IJNS7_ILi128EEENS7_ILi96EEENS7_ILi64EEEEEELi256ENS_6half_tEfNS_4arch4Sm90ELb0ELb1ELb1ELb0ELb1ELb0ELb0ELb1ELb0ELb1ELb0ELb0EEENS1_21CollectiveEpilogueFwdINS6_IJSA_NS7_ILi256EEESB_EEES9_SE_SG_Li256ELb0ELb1ELb0ELb0EEENS1_30DynamicPersistentTileSchedulerILi256ELi128ELb0ELb1ELb1EEEEEEEEEvNT_6ParamsE --------------------------
	.section	.nv.shared._ZN7cutlass13device_kernelIN5flash11enable_sm90INS1_16FlashAttnFwdSm90INS1_25CollectiveMainloopFwdSm90ILi2EN4cute5tupleIJNS5_1CILi1EEES8_S8_EEENS6_IJNS7_ILi128EEENS7_ILi96EEENS7_ILi64EEEEEELi256ENS_6half_tEfNS_4arch4Sm90ELb0ELb1ELb1ELb0ELb1ELb0ELb0ELb1ELb0ELb1ELb0ELb0EEENS1_21CollectiveEpilogueFwdINS6_IJSA_NS7_ILi256EEESB_EEES9_SE_SG_Li256ELb0ELb1ELb0ELb0EEENS1_30DynamicPersistentTileSchedulerILi256ELi128ELb0ELb1ELb1EEEEEEEEEvNT_6ParamsE,"aw",@nobits
	.sectionflags	@""
	.align	16
	.zero		1024


//--------------------- .nv.shared._ZN7cutlass13device_kernelIN5flash11enable_sm90INS1_16FlashAttnFwdSm90INS1_25CollectiveMainloopFwdSm90ILi2EN4cute5tupleIJNS5_1CILi1EEES8_S8_EEENS6_IJNS7_ILi128EEENS7_ILi96EEENS7_ILi64EEEEEELi256ENS_6half_tEfNS_4arch4Sm90ELb0ELb1ELb1ELb0ELb1ELb0ELb1ELb1ELb0ELb1ELb0ELb0EEENS1_21CollectiveEpilogueFwdINS6_IJSA_NS7_ILi256EEESB_EEES9_SE_SG_Li256ELb0ELb1ELb0ELb0EEENS1_30DynamicPersistentTileSchedulerILi256ELi128ELb0ELb1ELb1EEEEEEEEEvNT_6ParamsE --------------------------
	.section	.nv.shared._ZN7cutlass13device_kernelIN5flash11enable_sm90INS1_16FlashAttnFwdSm90INS1_25CollectiveMainloopFwdSm90ILi2EN4cute5tupleIJNS5_1CILi1EEES8_S8_EEENS6_IJNS7_ILi128EEENS7_ILi96EEENS7_ILi64EEEEEELi256ENS_6half_tEfNS_4arch4Sm90ELb0ELb1ELb1ELb0ELb1ELb0ELb1ELb1ELb0ELb1ELb0ELb0EEENS1_21CollectiveEpilogueFwdINS6_IJSA_NS7_ILi256EEESB_EEES9_SE_SG_Li256ELb0ELb1ELb0ELb0EEENS1_30DynamicPersistentTileSchedulerILi256ELi128ELb0ELb1ELb1EEEEEEEEEvNT_6ParamsE,"aw",@nobits
	.sectionflags	@""
	.align	16
	.zero		1024


//--------------------- .nv.shared._ZN7cutlass13device_kernelIN5flash11enable_sm90INS1_16FlashAttnFwdSm90INS1_25CollectiveMainloopFwdSm90ILi2EN4cute5tupleIJNS5_1CILi1EEES8_S8_EEENS6_IJNS7_ILi128EEENS7_ILi96EEENS7_ILi64EEEEEELi256ENS_6half_tEfNS_4arch4Sm90ELb0ELb1ELb1ELb1ELb1ELb0ELb0ELb1ELb0ELb1ELb0ELb0EEENS1_21CollectiveEpilogueFwdINS6_IJSA_NS7_ILi256EEESB_EEES9_SE_SG_Li256ELb1ELb1ELb0ELb0EEENS1_36VarlenDynamicPersistentTileSchedulerILi128ELi96ELi256ELi128ELb0ELb1ELb1ELb1ELb0ELb1EEEEEEEEEvNT_6ParamsE --------------------------
	.section	.nv.shared._ZN7cutlass13device_kernelIN5flash11enable_sm90INS1_16FlashAttnFwdSm90INS1_25CollectiveMainloopFwdSm90ILi2EN4cute5tupleIJNS5_1CILi1EEES8_S8_EEENS6_IJNS7_ILi128EEENS7_ILi96EEENS7_ILi64EEEEEELi256ENS_6half_tEfNS_4arch4Sm90ELb0ELb1ELb1ELb1ELb1ELb0ELb0ELb1ELb0ELb1ELb0ELb0EEENS1_21CollectiveEpilogueFwdINS6_IJSA_NS7_ILi256EEESB_EEES9_SE_SG_Li256ELb1ELb1ELb0ELb0EEENS1_36VarlenDynamicPersistentTileSchedulerILi128ELi96ELi256ELi128ELb0ELb1ELb1ELb1ELb0ELb1EEEEEEEEEvNT_6ParamsE,"aw",@nobits
	.sectionflags	@""
	.align	16
	.zero		1024


//--------------------- .nv.shared._ZN7cutlass13device_kernelIN5flash11enable_sm90INS1_16FlashAttnFwdSm90INS1_25CollectiveMainloopFwdSm90ILi2EN4cute5tupleIJNS5_1CILi1EEES8_S8_EEENS6_IJNS7_ILi128EEENS7_ILi96EEENS7_ILi64EEEEEELi256ENS_6half_tEfNS_4arch4Sm90ELb0ELb1ELb1ELb1ELb1ELb1ELb0ELb1ELb0ELb1ELb0ELb0EEENS1_21CollectiveEpilogueFwdINS6_IJSA_NS7_ILi256EEESB_EEES9_SE_SG_Li256ELb1ELb1ELb0ELb0EEENS1_36VarlenDynamicPersistentTileSchedulerILi128ELi96ELi256ELi128ELb0ELb1ELb1ELb1ELb0ELb1EEEEEEEEEvNT_6ParamsE --------------------------
	.section	.nv.shared._ZN7cutlass13device_kernelIN5flash11enable_sm90INS1_16FlashAttnFwdSm90INS1_25CollectiveMainloopFwdSm90ILi2EN4cute5tupleIJNS5_1CILi1EEES8_S8_EEENS6_IJNS7_ILi128EEENS7_ILi96EEENS7_ILi64EEEEEELi256ENS_6half_tEfNS_4arch4Sm90ELb0ELb1ELb1ELb1ELb1ELb1ELb0ELb1ELb0ELb1ELb0ELb0EEENS1_21CollectiveEpilogueFwdINS6_IJSA_NS7_ILi256EEESB_EEES9_SE_SG_Li256ELb1ELb1ELb0ELb0EEENS1_36VarlenDynamicPersistentTileSchedulerILi128ELi96ELi256ELi128ELb0ELb1ELb1ELb1ELb0ELb1EEEEEEEEEvNT_6ParamsE,"aw",@nobits
	.sectionflags	@""
	.align	16
	.zero		1024


//--------------------- .nv.shared._ZN7cutlass13device_kernelIN5flash11enable_sm90INS1_16FlashAttnFwdSm90INS1_25CollectiveMainloopFwdSm90ILi2EN4cute5tupleIJNS5_1CILi1EEES8_S8_EEENS6_IJNS7_ILi128EEENS7_ILi96EEENS7_ILi64EEEEEELi256ENS_6half_tEfNS_4arch4Sm90ELb0ELb1ELb1ELb1ELb1ELb0ELb1ELb1ELb0ELb1ELb0ELb0EEENS1_21CollectiveEpilogueFwdINS6_IJSA_NS7_ILi256EEESB_EEES9_SE_SG_Li256ELb1ELb1ELb0ELb0EEENS1_36VarlenDynamicPersistentTileSchedulerILi128ELi96ELi256ELi128ELb0ELb1ELb1ELb1ELb0ELb1EEEEEEEEEvNT_6ParamsE --------------------------
	.section	.nv.shared._ZN7cutlass13device_kernelIN5flash11enable_sm90INS1_16FlashAttnFwdSm90INS1_25CollectiveMainloopFwdSm90ILi2EN4cute5tupleIJNS5_1CILi1EEES8_S8_EEENS6_IJNS7_ILi128EEENS7_ILi96EEENS7_ILi64EEEEEELi256ENS_6half_tEfNS_4arch4Sm90ELb0ELb1ELb1ELb1ELb1ELb0ELb1ELb1ELb0ELb1ELb0ELb0EEENS1_21CollectiveEpilogueFwdINS6_IJSA_NS7_ILi256EEESB_EEES9_SE_SG_Li256ELb1ELb1ELb0ELb0EEENS1_36VarlenDynamicPersistentTileSchedulerILi128ELi96ELi256ELi128ELb0ELb1ELb1ELb1ELb0ELb1EEEEEEEEEvNT_6ParamsE,"aw",@nobits
	.sectionflags	@""
	.align	16
	.zero		1024


//--------------------- .nv.shared._ZN7cutlass13device_kernelIN5flash11enable_sm90INS1_16FlashAttnFwdSm90INS1_25CollectiveMainloopFwdSm90ILi2EN4cute5tupleIJNS5_1CILi1EEES8_S8_EEENS6_IJNS7_ILi128EEENS7_ILi96EEENS7_ILi64EEEEEELi256ENS_6half_tEfNS_4arch4Sm90ELb0ELb1ELb1ELb1ELb1ELb1ELb1ELb1ELb0ELb1ELb0ELb0EEENS1_21CollectiveEpilogueFwdINS6_IJSA_NS7_ILi256EEESB_EEES9_SE_SG_Li256ELb1ELb1ELb0ELb0EEENS1_36VarlenDynamicPersistentTileSchedulerILi128ELi96ELi256ELi128ELb0ELb1ELb1ELb1ELb0ELb1EEEEEEEEEvNT_6ParamsE --------------------------
	.section	.nv.shared._ZN7cutlass13device_kernelIN5flash11enable_sm90INS1_16FlashAttnFwdSm90INS1_25CollectiveMainloopFwdSm90ILi2EN4cute5tupleIJNS5_1CILi1EEES8_S8_EEENS6_IJNS7_ILi128EEENS7_ILi96EEENS7_ILi64EEEEEELi256ENS_6half_tEfNS_4arch4Sm90ELb0ELb1ELb1ELb1ELb1ELb1ELb1ELb1ELb0ELb1ELb0ELb0EEENS1_21CollectiveEpilogueFwdINS6_IJSA_NS7_ILi256EEESB_EEES9_SE_SG_Li256ELb1ELb1ELb0ELb0EEENS1_36VarlenDynamicPersistentTileSchedulerILi128ELi96ELi256ELi128ELb0ELb1ELb1ELb1ELb0ELb1EEEEEEEEEvNT_6ParamsE,"aw",@nobits
	.sectionflags	@""
	.align	16
	.zero		1024


//--------------------- .nv.shared._ZN7cutlass13device_kernelIN5flash11enable_sm90INS1_16FlashAttnFwdSm90INS1_25CollectiveMainloopFwdSm90ILi2EN4cute5tupleIJNS5_1CILi1EEES8_S8_EEENS6_IJNS7_ILi128EEENS7_ILi96EEENS7_ILi64EEEEEELi256ENS_6half_tEfNS_4arch4Sm90ELb1ELb0ELb1ELb0ELb1ELb0ELb0ELb1ELb0ELb1ELb0ELb0EEENS1_21CollectiveEpilogueFwdINS6_IJSA_NS7_ILi256EEESB_EEES9_SE_SG_Li256ELb0ELb1ELb0ELb0EEENS1_30DynamicPersistentTileSchedulerILi256ELi128ELb0ELb1ELb1EEEEEEEEEvNT_6ParamsE --------------------------
	.section	.nv.shared._ZN7cutlass13device_kernelIN5flash11enable_sm90INS1_16FlashAttnFwdSm90INS1_25CollectiveMainloopFwdSm90ILi2EN4cute5tupleIJNS5_1CILi1EEES8_S8_EEENS6_IJNS7_ILi128EEENS7_ILi96EEENS7_ILi64EEEEEELi256ENS_6half_tEfNS_4arch4Sm90ELb1ELb0ELb1ELb0ELb1ELb0ELb0ELb1ELb0ELb1ELb0ELb0EEENS1_21CollectiveEpilogueFwdINS6_IJSA_NS7_ILi256EEESB_EEES9_SE_SG_Li256ELb0ELb1ELb0ELb0EEENS1_30DynamicPersistentTileSchedulerILi256ELi128ELb0ELb1ELb1EEEEEEEEEvNT_6ParamsE,"aw",@nobits
	.sectionflags	@""
	.align	16
	.zero		1024


//--------------------- .nv.shared._ZN7cutlass13device_kernelIN5flash11enable_sm90INS1_16FlashAttnFwdSm90INS1_25CollectiveMainloopFwdSm90ILi2EN4cute5tupleIJNS5_1CILi1EEES8_S8_EEENS6_IJNS7_ILi128EEENS7_ILi96EEENS7_ILi64EEEEEELi256ENS_6half_tEfNS_4arch4Sm90ELb1ELb0ELb1ELb0ELb1ELb0ELb1ELb1ELb0ELb1ELb0ELb0EEENS1_21CollectiveEpilogueFwdINS6_IJSA_NS7_ILi256EEESB_EEES9_SE_SG_Li256ELb0ELb1ELb0ELb0EEENS1_30DynamicPersistentTileSchedulerILi256ELi128ELb0ELb1ELb1EEEEEEEEEvNT_6ParamsE --------------------------
	.section	.nv.shared._ZN7cutlass13device_kernelIN5flash11enable_sm90INS1_16FlashAttnFwdSm90INS1_25CollectiveMainloopFwdSm90ILi2EN4cute5tupleIJNS5_1CILi1EEES8_S8_EEENS6_IJNS7_ILi128EEENS7_ILi96EEENS7_ILi64EEEEEELi256ENS_6half_tEfNS_4arch4Sm90ELb1ELb0ELb1ELb0ELb1ELb0ELb1ELb1ELb0ELb1ELb0ELb0EEENS1_21CollectiveEpilogueFwdINS6_IJSA_NS7_ILi256EEESB_EEES9_SE_SG_Li256ELb0ELb1ELb0ELb0EEENS1_30DynamicPersistentTileSchedulerILi256ELi128ELb0ELb1ELb1EEEEEEEEEvNT_6ParamsE,"aw",@nobits
	.sectionflags	@""
	.align	16
	.zero		1024


//--------------------- .nv.shared._ZN7cutlass13device_kernelIN5flash11enable_sm90INS1_16FlashAttnFwdSm90INS1_25CollectiveMainloopFwdSm90ILi2EN4cute5tupleIJNS5_1CILi1EEES8_S8_EEENS6_IJNS7_ILi128EEENS7_ILi96EEENS7_ILi64EEEEEELi256ENS_6half_tEfNS_4arch4Sm90ELb1ELb0ELb1ELb1ELb1ELb0ELb0ELb1ELb0ELb1ELb0ELb0EEENS1_21CollectiveEpilogueFwdINS6_IJSA_NS7_ILi256EEESB_EEES9_SE_SG_Li256ELb1ELb1ELb0ELb0EEENS1_36VarlenDynamicPersistentTileSchedulerILi128ELi96ELi256ELi128ELb0ELb1ELb1ELb1ELb1ELb1EEEEEEEEEvNT_6ParamsE --------------------------
	.section	.nv.shared._ZN7cutlass13device_kernelIN5flash11enable_sm90INS1_16FlashAttnFwdSm90INS1_25CollectiveMainloopFwdSm90ILi2EN4cute5tupleIJNS5_1CILi1EEES8_S8_EEENS6_IJNS7_ILi128EEENS7_ILi96EEENS7_ILi64EEEEEELi256ENS_6half_tEfNS_4arch4Sm90ELb1ELb0ELb1ELb1ELb1ELb0ELb0ELb1ELb0ELb1ELb0ELb0EEENS1_21CollectiveEpilogueFwdINS6_IJSA_NS7_ILi256EEESB_EEES9_SE_SG_Li256ELb1ELb1ELb0ELb0EEENS1_36VarlenDynamicPersistentTileSchedulerILi128ELi96ELi256ELi128ELb0ELb1ELb1ELb1ELb1ELb1EEEEEEEEEvNT_6ParamsE,"aw",@nobits
	.sectionflags	@""
	.align	16
	.zero		1024


//--------------------- .nv.shared._ZN7cutlass13device_kernelIN5flash11enable_sm90INS1_16FlashAttnFwdSm90INS1_25CollectiveMainloopFwdSm90ILi2EN4cute5tupleIJNS5_1CILi1EEES8_S8_EEENS6_IJNS7_ILi128EEENS7_ILi96EEENS7_ILi64EEEEEELi256ENS_6half_tEfNS_4arch4Sm90ELb1ELb0ELb1ELb1ELb1ELb1ELb0ELb1ELb0ELb1ELb0ELb0EEENS1_21CollectiveEpilogueFwdINS6_IJSA_NS7_ILi256EEESB_EEES9_SE_SG_Li256ELb1ELb1ELb0ELb0EEENS1_36VarlenDynamicPersistentTileSchedulerILi128ELi96ELi256ELi128ELb0ELb1ELb1ELb1ELb1ELb1EEEEEEEEEvNT_6ParamsE --------------------------
	.section	.nv.shared._ZN7cutlass13device_kernelIN5flash11enable_sm90INS1_16FlashAttnFwdSm90INS1_25CollectiveMainloopFwdSm90ILi2EN4cute5tupleIJNS5_1CILi1EEES8_S8_EEENS6_IJNS7_ILi128EEENS7_ILi96EEENS7_ILi64EEEEEELi256ENS_6half_tEfNS_4arch4Sm90ELb1ELb0ELb1ELb1ELb1ELb1ELb0ELb1ELb0ELb1ELb0ELb0EEENS1_21CollectiveEpilogueFwdINS6_IJSA_NS7_ILi256EEESB_EEES9_SE_SG_Li256ELb1ELb1ELb0ELb0EEENS1_36VarlenDynamicPersistentTileSchedulerILi128ELi96ELi256ELi128ELb0ELb1ELb1ELb1ELb1ELb1EEEEEEEEEvNT_6ParamsE,"aw",@nobits
	.sectionflags	@""
	.align	16
	.zero		1024


//--------------------- .nv.shared._ZN7cutlass13device_kernelIN5flash11enable_sm90INS1_16FlashAttnFwdSm90INS1_25CollectiveMainloopFwdSm90ILi2EN4cute5tupleIJNS5_1CILi1EEES8_S8_EEENS6_IJNS7_ILi128EEENS7_ILi96EEENS7_ILi64EEEEEELi256ENS_6half_tEfNS_4arch4Sm90ELb1ELb0ELb1ELb1ELb1ELb0ELb1ELb1ELb0ELb1ELb0ELb0EEENS1_21CollectiveEpilogueFwdINS6_IJSA_NS7_ILi256EEESB_EEES9_SE_SG_Li256ELb1ELb1ELb0ELb0EEENS1_36VarlenDynamicPersistentTileSchedulerILi128ELi96ELi256ELi128ELb0ELb1ELb1ELb1ELb1ELb1EEEEEEEEEvNT_6ParamsE --------------------------
	.section	.nv.shared._ZN7cutlass13device_kernelIN5flash11enable_sm90INS1_16FlashAttnFwdSm90INS1_25CollectiveMainloopFwdSm90ILi2EN4cute5tupleIJNS5_1CILi1EEES8_S8_EEENS6_IJNS7_ILi128EEENS7_ILi96EEENS7_ILi64EEEEEELi256ENS_6half_tEfNS_4arch4Sm90ELb1ELb0ELb1ELb1ELb1ELb0ELb1ELb1ELb0ELb1ELb0ELb0EEENS1_21CollectiveEpilogueFwdINS6_IJSA_NS7_ILi256EEESB_EEES9_SE_SG_Li256ELb1ELb1ELb0ELb0EEENS1_36VarlenDynamicPersistentTileSchedulerILi128ELi96ELi256ELi128ELb0ELb1ELb1ELb1ELb1ELb1EEEEEEEEEvNT_6ParamsE,"aw",@nobits
	.sectionflags	@""
	.align	16
	.zero		1024


//--------------------- .nv.shared._ZN7cutlass13device_kernelIN5flash11enable_sm90INS1_16FlashAttnFwdSm90INS1_25CollectiveMainloopFwdSm90ILi2EN4cute5tupleIJNS5_1CILi1EEES8_S8_EEENS6_IJNS7_ILi128EEENS7_ILi96EEENS7_ILi64EEEEEELi256ENS_6half_tEfNS_4arch4Sm90ELb1ELb0ELb1ELb1ELb1ELb1ELb1ELb1ELb0ELb1ELb0ELb0EEENS1_21CollectiveEpilogueFwdINS6_IJSA_NS7_ILi256EEESB_EEES9_SE_SG_Li256ELb1ELb1ELb0ELb0EEENS1_36VarlenDynamicPersistentTileSchedulerILi128ELi96ELi256ELi128ELb0ELb1ELb1ELb1ELb1ELb1EEEEEEEEEvNT_6ParamsE --------------------------
	.section	.nv.shared._ZN7cutlass13device_kernelIN5flash11enable_sm90INS1_16FlashAttnFwdSm90INS1_25CollectiveMainloopFwdSm90ILi2EN4cute5tupleIJNS5_1CILi1EEES8_S8_EEENS6_IJNS7_ILi128EEENS7_ILi96EEENS7_ILi64EEEEEELi256ENS_6half_tEfNS_4arch4Sm90ELb1ELb0ELb1ELb1ELb1ELb1ELb1ELb1ELb0ELb1ELb0ELb0EEENS1_21CollectiveEpilogueFwdINS6_IJSA_NS7_ILi256EEESB_EEES9_SE_SG_Li256ELb1ELb1ELb0ELb0EEENS1_36VarlenDynamicPersistentTileSchedulerILi128ELi96ELi256ELi128ELb0ELb1ELb1ELb1ELb1ELb1EEEEEEEEEvNT_6ParamsE,"aw",@nobits
	.sectionflags	@""
	.align	16
	.zero		1024


//--------------------- .nv.constant0._ZN7cutlass13device_kernelIN5flash11enable_sm90INS1_16FlashAttnFwdSm90INS1_25CollectiveMainloopFwdSm90ILi2EN4cute5tupleIJNS5_1CILi1EEES8_S8_EEENS6_IJNS7_ILi128EEENS7_ILi96EEENS7_ILi192EEEEEELi128ENS_6half_tEfNS_4arch4Sm90ELb0ELb0ELb1ELb0ELb1ELb0ELb0ELb1ELb1ELb1ELb0ELb0EEENS1_21CollectiveEpilogueFwdINS6_IJSA_SA_SB_EEES9_SE_SG_Li256ELb0ELb1ELb0ELb0EEENS1_29StaticPersistentTileSchedulerILb0EEEEEEEEEvNT_6ParamsE --------------------------
	.section	.nv.constant0._ZN7cutlass13device_kernelIN5flash11enable_sm90INS1_16FlashAttnFwdSm90INS1_25CollectiveMainloopFwdSm90ILi2EN4cute5tupleIJNS5_1CILi1EEES8_S8_EEENS6_IJNS7_ILi128EEENS7_ILi96EEENS7_ILi192EEEEEELi128ENS_6half_tEfNS_4arch4Sm90ELb0ELb0ELb1ELb0ELb1ELb0ELb0ELb1ELb1ELb1ELb0ELb0EEENS1_21CollectiveEpilogueFwdINS6_IJSA_SA_SB_EEES9_SE_SG_Li256ELb0ELb1ELb0ELb0EEENS1_29StaticPersistentTileSchedulerILb0EEEEEEEEEvNT_6ParamsE,"a",@progbits
	.sectionflags	@""
	.align	4
.nv.constant0._ZN7cutlass13device_kernelIN5flash11enable_sm90INS1_16FlashAttnFwdSm90INS1_25CollectiveMainloopFwdSm90ILi2EN4cute5tupleIJNS5_1CILi1EEES8_S8_EEENS6_IJNS7_ILi128EEENS7_ILi96EEENS7_ILi192EEEEEELi128ENS_6half_tEfNS_4arch4Sm90ELb0ELb0ELb1ELb0ELb1ELb0ELb0ELb1ELb1ELb1ELb0ELb0EEENS1_21CollectiveEpilogueFwdINS6_IJSA_SA_SB_EEES9_SE_SG_Li256ELb0ELb1ELb0ELb0EEENS1_29StaticPersistentTileSchedulerILb0EEEEEEEEEvNT_6ParamsE:
	.zero		3200


//--------------------- .nv.constant0._ZN7cutlass13device_kernelIN5flash11enable_sm90INS1_16FlashAttnFwdSm90INS1_25CollectiveMainloopFwdSm90ILi2EN4cute5tupleIJNS5_1CILi1EEES8_S8_EEENS6_IJNS7_ILi128EEENS7_ILi96EEENS7_ILi192EEEEEELi128ENS_6half_tEfNS_4arch4Sm90ELb0ELb0ELb1ELb1ELb1ELb0ELb0ELb1ELb1ELb1ELb0ELb0EEENS1_21CollectiveEpilogueFwdINS6_IJSA_SA_SB_EEES9_SE_SG_Li256ELb1ELb1ELb0ELb0EEENS1_36VarlenDynamicPersistentTileSchedulerILi128ELi96ELi256ELi128ELb0ELb1ELb1ELb0ELb1ELb1EEEEEEEEEvNT_6ParamsE --------------------------
	.section	.nv.constant0._ZN7cutlass13device_kernelIN5flash11enable_sm90INS1_16FlashAttnFwdSm90INS1_25CollectiveMainloopFwdSm90ILi2EN4cute5tupleIJNS5_1CILi1EEES8_S8_EEENS6_IJNS7_ILi128EEENS7_ILi96EEENS7_ILi192EEEEEELi128ENS_6half_tEfNS_4arch4Sm90ELb0ELb0ELb1ELb1ELb1ELb0ELb0ELb1ELb1ELb1ELb0ELb0EEENS1_21CollectiveEpilogueFwdINS6_IJSA_SA_SB_EEES9_SE_SG_Li256ELb1ELb1ELb0ELb0EEENS1_36VarlenDynamicPersistentTileSchedulerILi128ELi96ELi256ELi128ELb0ELb1ELb1ELb0ELb1ELb1EEEEEEEEEvNT_6ParamsE,"a",@progbits
	.sectionflags	@""
	.align	4
.nv.constant0._ZN7cutlass13device_kernelIN5flash11enable_sm90INS1_16FlashAttnFwdSm90INS1_25CollectiveMainloopFwdSm90ILi2EN4cute5tupleIJNS5_1CILi1EEES8_S8_EEENS6_IJNS7_ILi128EEENS7_ILi96EEENS7_ILi192EEEEEELi128ENS_6half_tEfNS_4arch4Sm90ELb0ELb0ELb1ELb1ELb1ELb0ELb0ELb1ELb1ELb1ELb0ELb0EEENS1_21CollectiveEpilogueFwdINS6_IJSA_SA_SB_EEES9_SE_SG_Li256ELb1ELb1ELb0ELb0EEENS1_36VarlenDynamicPersistentTileSchedulerILi128ELi96ELi256ELi128ELb0ELb1ELb1ELb0ELb1ELb1EEEEEEEEEvNT_6ParamsE:
	.zero		3328


//--------------------- .nv.constant0._ZN7cutlass13device_kernelIN5flash11enable_sm90INS1_16FlashAttnFwdSm90INS1_25CollectiveMainloopFwdSm90ILi2EN4cute5tupleIJNS5_1CILi1EEES8_S8_EEENS6_IJNS7_ILi128EEENS7_ILi96EEENS7_ILi192EEEEEELi128ENS_6half_tEfNS_4arch4Sm90ELb0ELb0ELb1ELb1ELb1ELb1ELb0ELb1ELb1ELb1ELb0ELb0EEENS1_21CollectiveEpilogueFwdINS6_IJSA_SA_SB_EEES9_SE_SG_Li256ELb1ELb1ELb0ELb0EEENS1_36VarlenDynamicPersistentTileSchedulerILi128ELi96ELi256ELi128ELb0ELb1ELb1ELb0ELb1ELb1EEEEEEEEEvNT_6ParamsE --------------------------
	.section	.nv.constant0._ZN7cutlass13device_kernelIN5flash11enable_sm90INS1_16FlashAttnFwdSm90INS1_25CollectiveMainloopFwdSm90ILi2EN4cute5tupleIJNS5_1CILi1EEES8_S8_EEENS6_IJNS7_ILi128EEENS7_ILi96EEENS7_ILi192EEEEEELi128ENS_6half_tEfNS_4arch4Sm90ELb0ELb0ELb1ELb1ELb1ELb1ELb0ELb1ELb1ELb1ELb0ELb0EEENS1_21CollectiveEpilogueFwdINS6_IJSA_SA_SB_EEES9_SE_SG_Li256ELb1ELb1ELb0ELb0EEENS1_36VarlenDynamicPersistentTileSchedulerILi128ELi96ELi256ELi128ELb0ELb1ELb1ELb0ELb1ELb1EEEEEEEEEvNT_6ParamsE,"a",@progbits
	.sectionflags	@""
	.align	4
.nv.constant0._ZN7cutlass13device_kernelIN5flash11enable_sm90INS1_16FlashAttnFwdSm90INS1_25CollectiveMainloopFwdSm90ILi2EN4cute5tupleIJNS5_1CILi1EEES8_S8_EEENS6_IJNS7_ILi128EEENS7_ILi96EEENS7_ILi192EEEEEELi128ENS_6half_tEfNS_4arch4Sm90ELb0ELb0ELb1ELb1ELb1ELb1ELb0ELb1ELb1ELb1ELb0ELb0EEENS1_21CollectiveEpilogueFwdINS6_IJSA_SA_SB_EEES9_SE_SG_Li256ELb1ELb1ELb0ELb0EEENS1_36VarlenDynamicPersistentTileSchedulerILi128ELi96ELi256ELi128ELb0ELb1ELb1ELb0ELb1ELb1EEEEEEEEEvNT_6ParamsE:
	.zero		3328


//--------------------- .nv.constant0._ZN7cutlass13device_kernelIN5flash11enable_sm90INS1_16FlashAttnFwdSm90INS1_25CollectiveMainloopFwdSm90ILi2EN4cute5tupleIJNS5_1CILi1EEES8_S8_EEENS6_IJNS7_ILi128EEENS7_ILi96EEENS7_ILi192EEEEEELi128ENS_6half_tEfNS_4arch4Sm90ELb0ELb1ELb1ELb0ELb1ELb0ELb0ELb1ELb1ELb1ELb0ELb0EEENS1_21CollectiveEpilogueFwdINS6_IJSA_SA_SB_EEES9_SE_SG_Li256ELb0ELb1ELb0ELb0EEENS1_30DynamicPersistentTileSchedulerILi256ELi128ELb0ELb1ELb1EEEEEEEEEvNT_6ParamsE --------------------------
	.section	.nv.constant0._ZN7cutlass13device_kernelIN5flash11enable_sm90INS1_16FlashAttnFwdSm90INS1_25CollectiveMainloopFwdSm90ILi2EN4cute5tupleIJNS5_1CILi1EEES8_S8_EEENS6_IJNS7_ILi128EEENS7_ILi96EEENS7_ILi192EEEEEELi128ENS_6half_tEfNS_4arch4Sm90ELb0ELb1ELb1ELb0ELb1ELb0ELb0ELb1ELb1ELb1ELb0ELb0EEENS1_21CollectiveEpilogueFwdINS6_IJSA_SA_SB_EEES9_SE_SG_Li256ELb0ELb1ELb0ELb0EEENS1_30DynamicPersistentTileSchedulerILi256ELi128ELb0ELb1ELb1EEEEEEEEEvNT_6ParamsE,"a",@progbits
	.sectionflags	@""
	.align	4
.nv.constant0._ZN7cutlass13device_kernelIN5flash11enable_sm90INS1_16FlashAttnFwdSm90INS1_25CollectiveMainloopFwdSm90ILi2EN4cute5tupleIJNS5_1CILi1EEES8_S8_EEENS6_IJNS7_ILi128EEENS7_ILi96EEENS7_ILi192EEEEEELi128ENS_6half_tEfNS_4arch4Sm90ELb0ELb1ELb1ELb0ELb1ELb0ELb0ELb1ELb1ELb1ELb0ELb0EEENS1_21CollectiveEpilogueFwdINS6_IJSA_SA_SB_EEES9_SE_SG_Li256ELb0ELb1ELb0ELb0EEENS1_30DynamicPersistentTileSchedulerILi256ELi128ELb0ELb1ELb1EEEEEEEEEvNT_6ParamsE:
	.zero		3328


//--------------------- .nv.constant0._ZN7cutlass13device_kernelIN5flash11enable_sm90INS1_16FlashAttnFwdSm90INS1_25CollectiveMainloopFwdSm90ILi2EN4cute5tupleIJNS5_1CILi1EEES8_S8_EEENS6_IJNS7_ILi128EEENS7_ILi96EEENS7_ILi192EEEEEELi128ENS_6half_tEfNS_4arch4Sm90ELb0ELb1ELb1ELb1ELb1ELb0ELb0ELb1ELb1ELb1ELb0ELb0EEENS1_21CollectiveEpilogueFwdINS6_IJSA_SA_SB_EEES9_SE_SG_Li256ELb1ELb1ELb0ELb0EEENS1_36VarlenDynamicPersistentTileSchedulerILi128ELi96ELi256ELi128ELb0ELb1ELb1ELb1ELb0ELb1EEEEEEEEEvNT_6ParamsE --------------------------
	.section	.nv.constant0._ZN7cutlass13device_kernelIN5flash11enable_sm90INS1_16FlashAttnFwdSm90INS1_25CollectiveMainloopFwdSm90ILi2EN4cute5tupleIJNS5_1CILi1EEES8_S8_EEENS6_IJNS7_ILi128EEENS7_ILi96EEENS7_ILi192EEEEEELi128ENS_6half_tEfNS_4arch4Sm90ELb0ELb1ELb1ELb1ELb1ELb0ELb0ELb1ELb1ELb1ELb0ELb0EEENS1_21CollectiveEpilogueFwdINS6_IJSA_SA_SB_EEES9_SE_SG_Li256ELb1ELb1ELb0ELb0EEENS1_36VarlenDynamicPersistentTileSchedulerILi128ELi96ELi256ELi128ELb0ELb1ELb1ELb1ELb0ELb1EEEEEEEEEvNT_6ParamsE,"a",@progbits
	.sectionflags	@""
	.align	4
.nv.constant0._ZN7cutlass13device_kernelIN5flash11enable_sm90INS1_16FlashAttnFwdSm90INS1_25CollectiveMainloopFwdSm90ILi2EN4cute5tupleIJNS5_1CILi1EEES8_S8_EEENS6_IJNS7_ILi128EEENS7_ILi96EEENS7_ILi192EEEEEELi128ENS_6half_tEfNS_4arch4Sm90ELb0ELb1ELb1ELb1ELb1ELb0ELb0ELb1ELb1ELb1ELb0ELb0EEENS1_21CollectiveEpilogueFwdINS6_IJSA_SA_SB_EEES9_SE_SG_Li256ELb1ELb1ELb0ELb0EEENS1_36VarlenDynamicPersistentTileSchedulerILi128ELi96ELi256ELi128ELb0ELb1ELb1ELb1ELb0ELb1EEEEEEEEEvNT_6ParamsE:
	.zero		3328


//--------------------- .nv.constant0._ZN7cutlass13device_kernelIN5flash11enable_sm90INS1_16FlashAttnFwdSm90INS1_25CollectiveMainloopFwdSm90ILi2EN4cute5tupleIJNS5_1CILi1EEES8_S8_EEENS6_IJNS7_ILi128EEENS7_ILi96EEENS7_ILi192EEEEEELi128ENS_6half_tEfNS_4arch4Sm90ELb0ELb1ELb1ELb1ELb1ELb1ELb0ELb1ELb1ELb1ELb0ELb0EEENS1_21CollectiveEpilogueFwdINS6_IJSA_SA_SB_EEES9_SE_SG_Li256ELb1ELb1ELb0ELb0EEENS1_36VarlenDynamicPersistentTileSchedulerILi128ELi96ELi256ELi128ELb0ELb1ELb1ELb1ELb0ELb1EEEEEEEEEvNT_6ParamsE --------------------------
	.section	.nv.constant0._ZN7cutlass13device_kernelIN5flash11enable_sm90INS1_16FlashAttnFwdSm90INS1_25CollectiveMainloopFwdSm90ILi2EN4cute5tupleIJNS5_1CILi1EEES8_S8_EEENS6_IJNS7_ILi128EEENS7_ILi96EEENS7_ILi192EEEEEELi128ENS_6half_tEfNS_4arch4Sm90ELb0ELb1ELb1ELb1ELb1ELb1ELb0ELb1ELb1ELb1ELb0ELb0EEENS1_21CollectiveEpilogueFwdINS6_IJSA_SA_SB_EEES9_SE_SG_Li256ELb1ELb1ELb0ELb0EEENS1_36VarlenDynamicPersistentTileSchedulerILi128ELi96ELi256ELi128ELb0ELb1ELb1ELb1ELb0ELb1EEEEEEEEEvNT_6ParamsE,"a",@progbits
	.sectionflags	@""
	.align	4
.nv.constant0._ZN7cutlass13device_kernelIN5flash11enable_sm90INS1_16FlashAttnFwdSm90INS1_25CollectiveMainloopFwdSm90ILi2EN4cute5tupleIJNS5_1CILi1EEES8_S8_EEENS6_IJNS7_ILi128EEENS7_ILi96EEENS7_ILi192EEEEEELi128ENS_6half_tEfNS_4arch4Sm90ELb0ELb1ELb1ELb1ELb1ELb1ELb0ELb1ELb1ELb1ELb0ELb0EEENS1_21CollectiveEpilogueFwdINS6_IJSA_SA_SB_EEES9_SE_SG_Li256ELb1ELb1ELb0ELb0EEENS1_36VarlenDynamicPersistentTileSchedulerILi128ELi96ELi256ELi128ELb0ELb1ELb1ELb1ELb0ELb1EEEEEEEEEvNT_6ParamsE:
	.zero		3328


//--------------------- .nv.constant0._ZN7cutlass13device_kernelIN5flash11enable_sm90INS1_16FlashAttnFwdSm90INS1_25CollectiveMainloopFwdSm90ILi2EN4cute5tupleIJNS5_1CILi1EEES8_S8_EEENS6_IJNS7_ILi128EEENS7_ILi96EEENS7_ILi192EEEEEELi128ENS_6half_tEfNS_4arch4Sm90ELb1ELb0ELb1ELb0ELb1ELb0ELb0ELb1ELb1ELb1ELb0ELb0EEENS1_21CollectiveEpilogueFwdINS6_IJSA_SA_SB_EEES9_SE_SG_Li256ELb0ELb1ELb0ELb0EEENS1_30DynamicPersistentTileSchedulerILi256ELi128ELb0ELb1ELb1EEEEEEEEEvNT_6ParamsE --------------------------
	.section	.nv.constant0._ZN7cutlass13device_kernelIN5flash11enable_sm90INS1_16FlashAttnFwdSm90INS1_25CollectiveMainloopFwdSm90ILi2EN4cute5tupleIJNS5_1CILi1EEES8_S8_EEENS6_IJNS7_ILi128EEENS7_ILi96EEENS7_ILi192EEEEEELi128ENS_6half_tEfNS_4arch4Sm90ELb1ELb0ELb1ELb0ELb1ELb0ELb0ELb1ELb1ELb1ELb0ELb0EEENS1_21CollectiveEpilogueFwdINS6_IJSA_SA_SB_EEES9_SE_SG_Li256ELb0ELb1ELb0ELb0EEENS1_30DynamicPersistentTileSchedulerILi256ELi128ELb0ELb1ELb1EEEEEEEEEvNT_6ParamsE,"a",@progbits
	.sectionflags	@""
	.align	4
.nv.constant0._ZN7cutlass13device_kernelIN5flash11enable_sm90INS1_16FlashAttnFwdSm90INS1_25CollectiveMainloopFwdSm90ILi2EN4cute5tupleIJNS5_1CILi1EEES8_S8_EEENS6_IJNS7_ILi128EEENS7_ILi96EEENS7_ILi192EEEEEELi128ENS_6half_tEfNS_4arch4Sm90ELb1ELb0ELb1ELb0ELb1ELb0ELb0ELb1ELb1ELb1ELb0ELb0EEENS1_21CollectiveEpilogueFwdINS6_IJSA_SA_SB_EEES9_SE_SG_Li256ELb0ELb1ELb0ELb0EEENS1_30DynamicPersistentTileSchedulerILi256ELi128ELb0ELb1ELb1EEEEEEEEEvNT_6ParamsE:
	.zero		3328


//--------------------- .nv.constant0._ZN7cutlass13device_kernelIN5flash11enable_sm90INS1_16FlashAttnFwdSm90INS1_25CollectiveMainloopFwdSm90ILi2EN4cute5tupleIJNS5_1CILi1EEES8_S8_EEENS6_IJNS7_ILi128EEENS7_ILi96EEENS7_ILi192EEEEEELi128ENS_6half_tEfNS_4arch4Sm90ELb1ELb0ELb1ELb1ELb1ELb0ELb0ELb1ELb1ELb1ELb0ELb0EEENS1_21CollectiveEpilogueFwdINS6_IJSA_SA_SB_EEES9_SE_SG_Li256ELb1ELb1ELb0ELb0EEENS1_36VarlenDynamicPersistentTileSchedulerILi128ELi96ELi256ELi128ELb0ELb1ELb1ELb1ELb1ELb1EEEEEEEEEvNT_6ParamsE --------------------------
	.section	.nv.constant0._ZN7cutlass13device_kernelIN5flash11enable_sm90INS1_16FlashAttnFwdSm90INS1_25CollectiveMainloopFwdSm90ILi2EN4cute5tupleIJNS5_1CILi1EEES8_S8_EEENS6_IJNS7_ILi128EEENS7_ILi96EEENS7_ILi192EEEEEELi128ENS_6half_tEfNS_4arch4Sm90ELb1ELb0ELb1ELb1ELb1ELb0ELb0ELb1ELb1ELb1ELb0ELb0EEENS1_21CollectiveEpilogueFwdINS6_IJSA_SA_SB_EEES9_SE_SG_Li256ELb1ELb1ELb0ELb0EEENS1_36VarlenDynamicPersistentTileSchedulerILi128ELi96ELi256ELi128ELb0ELb1ELb1ELb1ELb1ELb1EEEEEEEEEvNT_6ParamsE,"a",@progbits
	.sectionflags	@""
	.align	4
.nv.constant0._ZN7cutlass13device_kernelIN5flash11enable_sm90INS1_16FlashAttnFwdSm90INS1_25CollectiveMainloopFwdSm90ILi2EN4cute5tupleIJNS5_1CILi1EEES8_S8_EEENS6_IJNS7_ILi128EEENS7_ILi96EEENS7_ILi192EEEEEELi128ENS_6half_tEfNS_4arch4Sm90ELb1ELb0ELb1ELb1ELb1ELb0ELb0ELb1ELb1ELb1ELb0ELb0EEENS1_21CollectiveEpilogueFwdINS6_IJSA_SA_SB_EEES9_SE_SG_Li256ELb1ELb1ELb0ELb0EEENS1_36VarlenDynamicPersistentTileSchedulerILi128ELi96ELi256ELi128ELb0ELb1ELb1ELb1ELb1ELb1EEEEEEEEEvNT_6ParamsE:
	.zero		3328


//--------------------- .nv.constant0._ZN7cutlass13device_kernelIN5flash11enable_sm90INS1_16FlashAttnFwdSm90INS1_25CollectiveMainloopFwdSm90ILi2EN4cute5tupleIJNS5_1CILi1EEES8_S8_EEENS6_IJNS7_ILi128EEENS7_ILi96EEENS7_ILi192EEEEEELi128ENS_6half_tEfNS_4arch4Sm90ELb1ELb0ELb1ELb1ELb1ELb1ELb0ELb1ELb1ELb1ELb0ELb0EEENS1_21CollectiveEpilogueFwdINS6_IJSA_SA_SB_EEES9_SE_SG_Li256ELb1ELb1ELb0ELb0EEENS1_36VarlenDynamicPersistentTileSchedulerILi128ELi96ELi256ELi128ELb0ELb1ELb1ELb1ELb1ELb1EEEEEEEEEvNT_6ParamsE --------------------------
	.section	.nv.constant0._ZN7cutlass13device_kernelIN5flash11enable_sm90INS1_16FlashAttnFwdSm90INS1_25CollectiveMainloopFwdSm90ILi2EN4cute5tupleIJNS5_1CILi1EEES8_S8_EEENS6_IJNS7_ILi128EEENS7_ILi96EEENS7_ILi192EEEEEELi128ENS_6half_tEfNS_4arch4Sm90ELb1ELb0ELb1ELb1ELb1ELb1ELb0ELb1ELb1ELb1ELb0ELb0EEENS1_21CollectiveEpilogueFwdINS6_IJSA_SA_SB_EEES9_SE_SG_Li256ELb1ELb1ELb0ELb0EEENS1_36VarlenDynamicPersistentTileSchedulerILi128ELi96ELi256ELi128ELb0ELb1ELb1ELb1ELb1ELb1EEEEEEEEEvNT_6ParamsE,"a",@progbits
	.sectionflags	@""
	.align	4
.nv.constant0._ZN7cutlass13device_kernelIN5flash11enable_sm90INS1_16FlashAttnFwdSm90INS1_25CollectiveMainloopFwdSm90ILi2EN4cute5tupleIJNS5_1CILi1EEES8_S8_EEENS6_IJNS7_ILi128EEENS7_ILi96EEENS7_ILi192EEEEEELi128ENS_6half_tEfNS_4arch4Sm90ELb1ELb0ELb1ELb1ELb1ELb1ELb0ELb1ELb1ELb1ELb0ELb0EEENS1_21CollectiveEpilogueFwdINS6_IJSA_SA_SB_EEES9_SE_SG_Li256ELb1ELb1ELb0ELb0EEENS1_36VarlenDynamicPersistentTileSchedulerILi128ELi96ELi256ELi128ELb0ELb1ELb1ELb1ELb1ELb1EEEEEEEEEvNT_6ParamsE:
	.zero		3328


//--------------------- .nv.constant0._ZN7cutlass13device_kernelIN5flash11enable_sm90INS1_16FlashAttnFwdSm90INS1_25CollectiveMainloopFwdSm90ILi2EN4cute5tupleIJNS5_1CILi1EEES8_S8_EEENS6_IJNS7_ILi64EEESA_SA_EEELi512ENS_6half_tEfNS_4arch4Sm90ELb0ELb0ELb1ELb0ELb1ELb0ELb0ELb0ELb0ELb1ELb0ELb0EEENS1_21CollectiveEpilogueFwdINS6_IJSA_NS7_ILi512EEESA_EEES9_SC_SE_Li256ELb0ELb1ELb0ELb0EEENS1_29StaticPersistentTileSchedulerILb0EEEEEEEEEvNT_6ParamsE --------------------------
	.section	.nv.constant0._ZN7cutlass13device_kernelIN5flash11enable_sm90INS1_16FlashAttnFwdSm90INS1_25CollectiveMainloopFwdSm90ILi2EN4cute5tupleIJNS5_1CILi1EEES8_S8_EEENS6_IJNS7_ILi64EEESA_SA_EEELi512ENS_6half_tEfNS_4arch4Sm90ELb0ELb0ELb1ELb0ELb1ELb0ELb0ELb0ELb0ELb1ELb0ELb0EEENS1_21CollectiveEpilogueFwdINS6_IJSA_NS7_ILi512EEESA_EEES9_SC_SE_Li256ELb0ELb1ELb0ELb0EEENS1_29StaticPersistentTileSchedulerILb0EEEEEEEEEvNT_6ParamsE,"a",@progbits
	.sectionflags	@""
	.align	4
.nv.constant0._ZN7cutlass13device_kernelIN5flash11enable_sm90INS1_16FlashAttnFwdSm90INS1_25CollectiveMainloopFwdSm90ILi2EN4cute5tupleIJNS5_1CILi1EEES8_S8_EEENS6_IJNS7_ILi64EEESA_SA_EEELi512ENS_6half_tEfNS_4arch4Sm90ELb0ELb0ELb1ELb0ELb1ELb0ELb0ELb0ELb0ELb1ELb0ELb0EEENS1_21CollectiveEpilogueFwdINS6_IJSA_NS7_ILi512EEESA_EEES9_SC_SE_Li256ELb0ELb1ELb0ELb0EEENS1_29StaticPersistentTileSchedulerILb0EEEEEEEEEvNT_6ParamsE:
	.zero		3200


//--------------------- .nv.constant0._ZN7cutlass13device_kernelIN5flash11enable_sm90INS1_16FlashAttnFwdSm90INS1_25CollectiveMainloopFwdSm90ILi2EN4cute5tupleIJNS5_1CILi1EEES8_S8_EEENS6_IJNS7_ILi64EEESA_SA_EEELi512ENS_6half_tEfNS_4arch4Sm90ELb0ELb0ELb1ELb0ELb1ELb0ELb1ELb0ELb0ELb1ELb0ELb0EEENS1_21CollectiveEpilogueFwdINS6_IJSA_NS7_ILi512EEESA_EEES9_SC_SE_Li256ELb0ELb1ELb0ELb0EEENS1_29StaticPersistentTileSchedulerILb0EEEEEEEEEvNT_6ParamsE --------------------------
	.section	.nv.constant0._ZN7cutlass13device_kernelIN5flash11enable_sm90INS1_16FlashAttnFwdSm90INS1_25CollectiveMainloopFwdSm90ILi2EN4cute5tupleIJNS5_1CILi1EEES8_S8_EEENS6_IJNS7_ILi64EEESA_SA_EEELi512ENS_6half_tEfNS_4arch4Sm90ELb0ELb0ELb1ELb0ELb1ELb0ELb1ELb0ELb0ELb1ELb0ELb0EEENS1_21CollectiveEpilogueFwdINS6_IJSA_NS7_ILi512EEESA_EEES9_SC_SE_Li256ELb0ELb1ELb0ELb0EEENS1_29StaticPersistentTileSchedulerILb0EEEEEEEEEvNT_6ParamsE,"a",@progbits
	.sectionflags	@""
	.align	4
.nv.constant0._ZN7cutlass13device_kernelIN5flash11enable_sm90INS1_16FlashAttnFwdSm90INS1_25CollectiveMainloopFwdSm90ILi2EN4cute5tupleIJNS5_1CILi1EEES8_S8_EEENS6_IJNS7_ILi64EEESA_SA_EEELi512ENS_6half_tEfNS_4arch4Sm90ELb0ELb0ELb1ELb0ELb1ELb0ELb1ELb0ELb0ELb1ELb0ELb0EEENS1_21CollectiveEpilogueFwdINS6_IJSA_NS7_ILi512EEESA_EEES9_SC_SE_Li256ELb0ELb1ELb0ELb0EEENS1_29StaticPersistentTileSchedulerILb0EEEEEEEEEvNT_6ParamsE:
	.zero		3456


//--------------------- .nv.constant0._ZN7cutlass13device_kernelIN5flash11enable_sm90INS1_16FlashAttnFwdSm90INS1_25CollectiveMainloopFwdSm90ILi2EN4cute5tupleIJNS5_1CILi1EEES8_S8_EEENS6_IJNS7_ILi64EEESA_SA_EEELi512ENS_6half_tEfNS_4arch4Sm90ELb0ELb0ELb1ELb1ELb1ELb0ELb0ELb0ELb0ELb1ELb0ELb0EEENS1_21CollectiveEpilogueFwdINS6_IJSA_NS7_ILi512EEESA_EEES9_SC_SE_Li256ELb1ELb1ELb0ELb0EEENS1_36VarlenDynamicPersistentTileSchedulerILi64ELi64ELi256ELi128ELb0ELb1ELb1ELb0ELb1ELb1EEEEEEEEEvNT_6ParamsE --------------------------
	.section	.nv.constant0._ZN7cutlass13device_kernelIN5flash11enable_sm90INS1_16FlashAttnFwdSm90INS1_25CollectiveMainloopFwdSm90ILi2EN4cute5tupleIJNS5_1CILi1EEES8_S8_EEENS6_IJNS7_ILi64EEESA_SA_EEELi512ENS_6half_tEfNS_4arch4Sm90ELb0ELb0ELb1ELb1ELb1ELb0ELb0ELb0ELb0ELb1ELb0ELb0EEENS1_21CollectiveEpilogueFwdINS6_IJSA_NS7_ILi512EEESA_EEES9_SC_SE_Li256ELb1ELb1ELb0ELb0EEENS1_36VarlenDynamicPersistentTileSchedulerILi64ELi64ELi256ELi128ELb0ELb1ELb1ELb0ELb1ELb1EEEEEEEEEvNT_6ParamsE,"a",@progbits
	.sectionflags	@""
	.align	4
.nv.constant0._ZN7cutlass13device_kernelIN5flash11enable_sm90INS1_16FlashAttnFwdSm90INS1_25CollectiveMainloopFwdSm90ILi2EN4cute5tupleIJNS5_1CILi1EEES8_S8_EEENS6_IJNS7_ILi64EEESA_SA_EEELi512ENS_6half_tEfNS_4arch4Sm90ELb0ELb0ELb1ELb1ELb1ELb0ELb0ELb0ELb0ELb1ELb0ELb0EEENS1_21CollectiveEpilogueFwdINS6_IJSA_NS7_ILi512EEESA_EEES9_SC_SE_Li256ELb1ELb1ELb0ELb0EEENS1_36VarlenDynamicPersistentTileSchedulerILi64ELi64ELi256ELi128ELb0ELb1ELb1ELb0ELb1ELb1EEEEEEEEEvNT_6ParamsE:
	.zero		3328


//--------------------- .nv.constant0._ZN7cutlass13device_kernelIN5flash11enable_sm90INS1_16FlashAttnFwdSm90INS1_25CollectiveMainloopFwdSm90ILi2EN4cute5tupleIJNS5_1CILi1EEES8_S8_EEENS6_IJNS7_ILi64EEESA_SA_EEELi512ENS_6half_tEfNS_4arch4Sm90ELb0ELb0ELb1ELb1ELb1ELb1ELb0ELb0ELb0ELb1ELb0ELb0EEENS1_21CollectiveEpilogueFwdINS6_IJSA_NS7_ILi512EEESA_EEES9_SC_SE_Li256ELb1ELb1ELb0ELb0EEENS1_36VarlenDynamicPersistentTileSchedulerILi64ELi64ELi256ELi128ELb0ELb1ELb1ELb0ELb1ELb1EEEEEEEEEvNT_6ParamsE --------------------------
	.section	.nv.constant0._ZN7cutlass13device_kernelIN5flash11enable_sm90INS1_16FlashAttnFwdSm90INS1_25CollectiveMainloopFwdSm90ILi2EN4cute5tupleIJNS5_1CILi1EEES8_S8_EEENS6_IJNS7_ILi64EEESA_SA_EEELi512ENS_6half_tEfNS_4arch4Sm90ELb0ELb0ELb1ELb1ELb1ELb1ELb0ELb0ELb0ELb1ELb0ELb0EEENS1_21CollectiveEpilogueFwdINS6_IJSA_NS7_ILi512EEESA_EEES9_SC_SE_Li256ELb1ELb1ELb0ELb0EEENS1_36VarlenDynamicPersistentTileSchedulerILi64ELi64ELi256ELi128ELb0ELb1ELb1ELb0ELb1ELb1EEEEEEEEEvNT_6ParamsE,"a",@progbits
	.sectionflags	@""
	.align	4
.nv.constant0._ZN7cutlass13device_kernelIN5flash11enable_sm90INS1_16FlashAttnFwdSm90INS1_25CollectiveMainloopFwdSm90ILi2EN4cute5tupleIJNS5_1CILi1EEES8_S8_EEENS6_IJNS7_ILi64EEESA_SA_EEELi512ENS_6half_tEfNS_4arch4Sm90ELb0ELb0ELb1ELb1ELb1ELb1ELb0ELb0ELb0ELb1ELb0ELb0EEENS1_21CollectiveEpilogueFwdINS6_IJSA_NS7_ILi512EEESA_EEES9_SC_SE_Li256ELb1ELb1ELb0ELb0EEENS1_36VarlenDynamicPersistentTileSchedulerILi64ELi64ELi256ELi128ELb0ELb1ELb1ELb0ELb1ELb1EEEEEEEEEvNT_6ParamsE:
	.zero		3328


//--------------------- .nv.constant0._ZN7cutlass13device_kernelIN5flash11enable_sm90INS1_16FlashAttnFwdSm90INS1_25CollectiveMainloopFwdSm90ILi2EN4cute5tupleIJNS5_1CILi1EEES8_S8_EEENS6_IJNS7_ILi64EEESA_SA_EEELi512ENS_6half_tEfNS_4arch4Sm90ELb0ELb0ELb1ELb1ELb1ELb0ELb1ELb0ELb0ELb1ELb0ELb0EEENS1_21CollectiveEpilogueFwdINS6_IJSA_NS7_ILi512EEESA_EEES9_SC_SE_Li256ELb1ELb1ELb0ELb0EEENS1_36VarlenDynamicPersistentTileSchedulerILi64ELi64ELi256ELi128ELb0ELb1ELb1ELb0ELb1ELb1EEEEEEEEEvNT_6ParamsE --------------------------
	.section	.nv.constant0._ZN7cutlass13device_kernelIN5flash11enable_sm90INS1_16FlashAttnFwdSm90INS1_25CollectiveMainloopFwdSm90ILi2EN4cute5tupleIJNS5_1CILi1EEES8_S8_EEENS6_IJNS7_ILi64EEESA_SA_EEELi512ENS_6half_tEfNS_4arch4Sm90ELb0ELb0ELb1ELb1ELb1ELb0ELb1ELb0ELb0ELb1ELb0ELb0EEENS1_21CollectiveEpilogueFwdINS6_IJSA_NS7_ILi512EEESA_EEES9_SC_SE_Li256ELb1ELb1ELb0ELb0EEENS1_36VarlenDynamicPersistentTileSchedulerILi64ELi64ELi256ELi128ELb0ELb1ELb1ELb0ELb1ELb1EEEEEEEEEvNT_6ParamsE,"a",@progbits
	.sectionflags	@""
	.align	4
.nv.constant0._ZN7cutlass13device_kernelIN5flash11enable_sm90INS1_16FlashAttnFwdSm90INS1_25CollectiveMainloopFwdSm90ILi2EN4cute5tupleIJNS5_1CILi1EEES8_S8_EEENS6_IJNS7_ILi64EEESA_SA_EEELi512ENS_6half_tEfNS_4arch4Sm90ELb0ELb0ELb1ELb1ELb1ELb0ELb1ELb0ELb0ELb1ELb0ELb0EEENS1_21CollectiveEpilogueFwdINS6_IJSA_NS7_ILi512EEESA_EEES9_SC_SE_Li256ELb1ELb1ELb0ELb0EEENS1_36VarlenDynamicPersistentTileSchedulerILi64ELi64ELi256ELi128ELb0ELb1ELb1ELb0ELb1ELb1EEEEEEEEEvNT_6ParamsE:
	.zero		3584


//--------------------- .nv.constant0._ZN7cutlass13device_kernelIN5flash11enable_sm90INS1_16FlashAttnFwdSm90INS1_25CollectiveMainloopFwdSm90ILi2EN4cute5tupleIJNS5_1CILi1EEES8_S8_EEENS6_IJNS7_ILi64EEESA_SA_EEELi512ENS_6half_tEfNS_4arch4Sm90ELb0ELb0ELb1ELb1ELb1ELb1ELb1ELb0ELb0ELb1ELb0ELb0EEENS1_21CollectiveEpilogueFwdINS6_IJSA_NS7_ILi512EEESA_EEES9_SC_SE_Li256ELb1ELb1ELb0ELb0EEENS1_36VarlenDynamicPersistentTileSchedulerILi64ELi64ELi256ELi128ELb0ELb1ELb1ELb0ELb1ELb1EEEEEEEEEvNT_6ParamsE --------------------------
	.section	.nv.constant0._ZN7cutlass13device_kernelIN5flash11enable_sm90INS1_16FlashAttnFwdSm90INS1_25CollectiveMainloopFwdSm90ILi2EN4cute5tupleIJNS5_1CILi1EEES8_S8_EEENS6_IJNS7_ILi64EEESA_SA_EEELi512ENS_6half_tEfNS_4arch4Sm90ELb0ELb0ELb1ELb1ELb1ELb1ELb1ELb0ELb0ELb1ELb0ELb0EEENS1_21CollectiveEpilogueFwdINS6_IJSA_NS7_ILi512EEESA_EEES9_SC_SE_Li256ELb1ELb1ELb0ELb0EEENS1_36VarlenDynamicPersistentTileSchedulerILi64ELi64ELi256ELi128ELb0ELb1ELb1ELb0ELb1ELb1EEEEEEEEEvNT_6ParamsE,"a",@progbits
	.sectionflags	@""
	.align	4
.nv.constant0._ZN7cutlass13device_kernelIN5flash11enable_sm90INS1_16FlashAttnFwdSm90INS1_25CollectiveMainloopFwdSm90ILi2EN4cute5tupleIJNS5_1CILi1EEES8_S8_EEENS6_IJNS7_ILi64EEESA_SA_EEELi512ENS_6half_tEfNS_4arch4Sm90ELb0ELb0ELb1ELb1ELb1ELb1ELb1ELb0ELb0ELb1ELb0ELb0EEENS1_21CollectiveEpilogueFwdINS6_IJSA_NS7_ILi512EEESA_EEES9_SC_SE_Li256ELb1ELb1ELb0ELb0EEENS1_36VarlenDynamicPersistentTileSchedulerILi64ELi64ELi256ELi128ELb0ELb1ELb1ELb0ELb1ELb1EEEEEEEEEvNT_6ParamsE:
	.zero		3584


//--------------------- .nv.constant0._ZN7cutlass13device_kernelIN5flash11enable_sm90INS1_16FlashAttnFwdSm90INS1_25CollectiveMainloopFwdSm90ILi2EN4cute5tupleIJNS5_1CILi1EEES8_S8_EEENS6_IJNS7_ILi64EEESA_SA_EEELi512ENS_6half_tEfNS_4arch4Sm90ELb0ELb1ELb1ELb0ELb1ELb0ELb0ELb0ELb0ELb1ELb0ELb0EEENS1_21CollectiveEpilogueFwdINS6_IJSA_NS7_ILi512EEESA_EEES9_SC_SE_Li256ELb0ELb1ELb0ELb0EEENS1_30DynamicPersistentTileSchedulerILi256ELi128ELb0ELb1ELb1EEEEEEEEEvNT_6ParamsE --------------------------
	.section	.nv.constant0._ZN7cutlass13device_kernelIN5flash11enable_sm90INS1_16FlashAttnFwdSm90INS1_25CollectiveMainloopFwdSm90ILi2EN4cute5tupleIJNS5_1CILi1EEES8_S8_EEENS6_IJNS7_ILi64EEESA_SA_EEELi512ENS_6half_tEfNS_4arch4Sm90ELb0ELb1ELb1ELb0ELb1ELb0ELb0ELb0ELb0ELb1ELb0ELb0EEENS1_21CollectiveEpilogueFwdINS6_IJSA_NS7_ILi512EEESA_EEES9_SC_SE_Li256ELb0ELb1ELb0ELb0EEENS1_30DynamicPersistentTileSchedulerILi256ELi128ELb0ELb1ELb1EEEEEEEEEvNT_6ParamsE,"a",@progbits
	.sectionflags	@""
	.align	4
.nv.constant0._ZN7cutlass13device_kernelIN5flash11enable_sm90INS1_16FlashAttnFwdSm90INS1_25CollectiveMainloopFwdSm90ILi2EN4cute5tupleIJNS5_1CILi1EEES8_S8_EEENS6_IJNS7_ILi64EEESA_SA_EEELi512ENS_6half_tEfNS_4arch4Sm90ELb0ELb1ELb1ELb0ELb1ELb0ELb0ELb0ELb0ELb1ELb0ELb0EEENS1_21CollectiveEpilogueFwdINS6_IJSA_NS7_ILi512EEESA_EEES9_SC_SE_Li256ELb0ELb1ELb0ELb0EEENS1_30DynamicPersistentTileSchedulerILi256ELi128ELb0ELb1ELb1EEEEEEEEEvNT_6ParamsE:
	.zero		3328


//--------------------- .nv.constant0._ZN7cutlass13device_kernelIN5flash11enable_sm90INS1_16FlashAttnFwdSm90INS1_25CollectiveMainloopFwdSm90ILi2EN4cute5tupleIJNS5_1CILi1EEES8_S8_EEENS6_IJNS7_ILi64EEESA_SA_EEELi512ENS_6half_tEfNS_4arch4Sm90ELb0ELb1ELb1ELb0ELb1ELb0ELb1ELb0ELb0ELb1ELb0ELb0EEENS1_21CollectiveEpilogueFwdINS6_IJSA_NS7_ILi512EEESA_EEES9_SC_SE_Li256ELb0ELb1ELb0ELb0EEENS1_30DynamicPersistentTileSchedulerILi256ELi128ELb0ELb1ELb1EEEEEEEEEvNT_6ParamsE --------------------------
	.section	.nv.constant0._ZN7cutlass13device_kernelIN5flash11enable_sm90INS1_16FlashAttnFwdSm90INS1_25CollectiveMainloopFwdSm90ILi2EN4cute5tupleIJNS5_1CILi1EEES8_S8_EEENS6_IJNS7_ILi64EEESA_SA_EEELi512ENS_6half_tEfNS_4arch4Sm90ELb0ELb1ELb1ELb0ELb1ELb0ELb1ELb0ELb0ELb1ELb0ELb0EEENS1_21CollectiveEpilogueFwdINS6_IJSA_NS7_ILi512EEESA_EEES9_SC_SE_Li256ELb0ELb1ELb0ELb0EEENS1_30DynamicPersistentTileSchedulerILi256ELi128ELb0ELb1ELb1EEEEEEEEEvNT_6ParamsE,"a",@progbits
	.sectionflags	@""
	.align	4
.nv.constant0._ZN7cutlass13device_kernelIN5flash11enable_sm90INS1_16FlashAttnFwdSm90INS1_25CollectiveMainloopFwdSm90ILi2EN4cute5tupleIJNS5_1CILi1EEES8_S8_EEENS6_IJNS7_ILi64EEESA_SA_EEELi512ENS_6half_tEfNS_4arch4Sm90ELb0ELb1ELb1ELb0ELb1ELb0ELb1ELb0ELb0ELb1ELb0ELb0EEENS1_21CollectiveEpilogueFwdINS6_IJSA_NS7_ILi512EEESA_EEES9_SC_SE_Li256ELb0ELb1ELb0ELb0EEENS1_30DynamicPersistentTileSchedulerILi256ELi128ELb0ELb1ELb1EEEEEEEEEvNT_6ParamsE:
	.zero		3584


//--------------------- .nv.constant0._ZN7cutlass13device_kernelIN5flash11enable_sm90INS1_16FlashAttnFwdSm90INS1_25CollectiveMainloopFwdSm90ILi2EN4cute5tupleIJNS5_1CILi1EEES8_S8_EEENS6_IJNS7_ILi64EEESA_SA_EEELi512ENS_6half_tEfNS_4arch4Sm90ELb0ELb1ELb1ELb1ELb1ELb0ELb0ELb0ELb0ELb1ELb0ELb0EEENS1_21CollectiveEpilogueFwdINS6_IJSA_NS7_ILi512EEESA_EEES9_SC_SE_Li256ELb1ELb1ELb0ELb0EEENS1_36VarlenDynamicPersistentTileSchedulerILi64ELi64ELi256ELi128ELb0ELb1ELb1ELb1ELb0ELb1EEEEEEEEEvNT_6ParamsE --------------------------
	.section	.nv.constant0._ZN7cutlass13device_kernelIN5flash11enable_sm90INS1_16FlashAttnFwdSm90INS1_25CollectiveMainloopFwdSm90ILi2EN4cute5tupleIJNS5_1CILi1EEES8_S8_EEENS6_IJNS7_ILi64EEESA_SA_EEELi512ENS_6half_tEfNS_4arch4Sm90ELb0ELb1ELb1ELb1ELb1ELb0ELb0ELb0ELb0ELb1ELb0ELb0EEENS1_21CollectiveEpilogueFwdINS6_IJSA_NS7_ILi512EEESA_EEES9_SC_SE_Li256ELb1ELb1ELb0ELb0EEENS1_36VarlenDynamicPersistentTileSchedulerILi64ELi64ELi256ELi128ELb0ELb1ELb1ELb1ELb0ELb1EEEEEEEEEvNT_6ParamsE,"a",@progbits
	.sectionflags	@""
	.align	4
.nv.constant0._ZN7cutlass13device_kernelIN5flash11enable_sm90INS1_16FlashAttnFwdSm90INS1_25CollectiveMainloopFwdSm90ILi2EN4cute5tupleIJNS5_1CILi1EEES8_S8_EEENS6_IJNS7_ILi64EEESA_SA_EEELi512ENS_6half_tEfNS_4arch4Sm90ELb0ELb1ELb1ELb1ELb1ELb0ELb0ELb0ELb0ELb1ELb0ELb0EEENS1_21CollectiveEpilogueFwdINS6_IJSA_NS7_ILi512EEESA_EEES9_SC_SE_Li256ELb1ELb1ELb0ELb0EEENS1_36VarlenDynamicPersistentTileSchedulerILi64ELi64ELi256ELi128ELb0ELb1ELb1ELb1ELb0ELb1EEEEEEEEEvNT_6ParamsE:
	.zero		3328


//--------------------- .nv.constant0._ZN7cutlass13device_kernelIN5flash11enable_sm90INS1_16FlashAttnFwdSm90INS1_25CollectiveMainloopFwdSm90ILi2EN4cute5tupleIJNS5_1CILi1EEES8_S8_EEENS6_IJNS7_ILi64EEESA_SA_EEELi512ENS_6half_tEfNS_4arch4Sm90ELb0ELb1ELb1ELb1ELb1ELb1ELb0ELb0ELb0ELb1ELb0ELb0EEENS1_21CollectiveEpilogueFwdINS6_IJSA_NS7_ILi512EEESA_EEES9_SC_SE_Li256ELb1ELb1ELb0ELb0EEENS1_36VarlenDynamicPersistentTileSchedulerILi64ELi64ELi256ELi128ELb0ELb1ELb1ELb1ELb0ELb1EEEEEEEEEvNT_6ParamsE --------------------------
	.section	.nv.constant0._ZN7cutlass13device_kernelIN5flash11enable_sm90INS1_16FlashAttnFwdSm90INS1_25CollectiveMainloopFwdSm90ILi2EN4cute5tupleIJNS5_1CILi1EEES8_S8_EEENS6_IJNS7_ILi64EEESA_SA_EEELi512ENS_6half_tEfNS_4arch4Sm90ELb0ELb1ELb1ELb1ELb1ELb1ELb0ELb0ELb0ELb1ELb0ELb0EEENS1_21CollectiveEpilogueFwdINS6_IJSA_NS7_ILi512EEESA_EEES9_SC_SE_Li256ELb1ELb1ELb0ELb0EEENS1_36VarlenDynamicPersistentTileSchedulerILi64ELi64ELi256ELi128ELb0ELb1ELb1ELb1ELb0ELb1EEEEEEEEEvNT_6ParamsE,"a",@progbits
	.sectionflags	@""
	.align	4
.nv.constant0._ZN7cutlass13device_kernelIN5flash11enable_sm90INS1_16FlashAttnFwdSm90INS1_25CollectiveMainloopFwdSm90ILi2EN4cute5tupleIJNS5_1CILi1EEES8_S8_EEENS6_IJNS7_ILi64EEESA_SA_EEELi512ENS_6half_tEfNS_4arch4Sm90ELb0ELb1ELb1ELb1ELb1ELb1ELb0ELb0ELb0ELb1ELb0ELb0EEENS1_21CollectiveEpilogueFwdINS6_IJSA_NS7_ILi512EEESA_EEES9_SC_SE_Li256ELb1ELb1ELb0ELb0EEENS1_36VarlenDynamicPersistentTileSchedulerILi64ELi64ELi256ELi128ELb0ELb1ELb1ELb1ELb0ELb1EEEEEEEEEvNT_6ParamsE:
	.zero		3328


//--------------------- .nv.constant0._ZN7cutlass13device_kernelIN5flash11enable_sm90INS1_16FlashAttnFwdSm90INS1_25CollectiveMainloopFwdSm90ILi2EN4cute5tupleIJNS5_1CILi1EEES8_S8_EEENS6_IJNS7_ILi64EEESA_SA_EEELi512ENS_6half_tEfNS_4arch4Sm90ELb0ELb1ELb1ELb1ELb1ELb0ELb1ELb0ELb0ELb1ELb0ELb0EEENS1_21CollectiveEpilogueFwdINS6_IJSA_NS7_ILi512EEESA_EEES9_SC_SE_Li256ELb1ELb1ELb0ELb0EEENS1_36VarlenDynamicPersistentTileSchedulerILi64ELi64ELi256ELi128ELb0ELb1ELb1ELb1ELb0ELb1EEEEEEEEEvNT_6ParamsE --------------------------
	.section	.nv.constant0._ZN7cutlass13device_kernelIN5flash11enable_sm90INS1_16FlashAttnFwdSm90INS1_25CollectiveMainloopFwdSm90ILi2EN4cute5tupleIJNS5_1CILi1EEES8_S8_EEENS6_IJNS7_ILi64EEESA_SA_EEELi512ENS_6half_tEfNS_4arch4Sm90ELb0ELb1ELb1ELb1ELb1ELb0ELb1ELb0ELb0ELb1ELb0ELb0EEENS1_21CollectiveEpilogueFwdINS6_IJSA_NS7_ILi512EEESA_EEES9_SC_SE_Li256ELb1ELb1ELb0ELb0EEENS1_36VarlenDynamicPersistentTileSchedulerILi64ELi64ELi256ELi128ELb0ELb1ELb1ELb1ELb0ELb1EEEEEEEEEvNT_6ParamsE,"a",@progbits
	.sectionflags	@""
	.align	4
.nv.constant0._ZN7cutlass13device_kernelIN5flash11enable_sm90INS1_16FlashAttnFwdSm90INS1_25CollectiveMainloopFwdSm90ILi2EN4cute5tupleIJNS5_1CILi1EEES8_S8_EEENS6_IJNS7_ILi64EEESA_SA_EEELi512ENS_6half_tEfNS_4arch4Sm90ELb0ELb1ELb1ELb1ELb1ELb0ELb1ELb0ELb0ELb1ELb0ELb0EEENS1_21CollectiveEpilogueFwdINS6_IJSA_NS7_ILi512EEESA_EEES9_SC_SE_Li256ELb1ELb1ELb0ELb0EEENS1_36VarlenDynamicPersistentTileSchedulerILi64ELi64ELi256ELi128ELb0ELb1ELb1ELb1ELb0ELb1EEEEEEEEEvNT_6ParamsE:
	.zero		3584


//--------------------- .nv.constant0._ZN7cutlass13device_kernelIN5flash11enable_sm90INS1_16FlashAttnFwdSm90INS1_25CollectiveMainloopFwdSm90ILi2EN4cute5tupleIJNS5_1CILi1EEES8_S8_EEENS6_IJNS7_ILi64EEESA_SA_EEELi512ENS_6half_tEfNS_4arch4Sm90ELb0ELb1ELb1ELb1ELb1ELb1ELb1ELb0ELb0ELb1ELb0ELb0EEENS1_21CollectiveEpilogueFwdINS6_IJSA_NS7_ILi512EEESA_EEES9_SC_SE_Li256ELb1ELb1ELb0ELb0EEENS1_36VarlenDynamicPersistentTileSchedulerILi64ELi64ELi256ELi128ELb0ELb1ELb1ELb1ELb0ELb1EEEEEEEEEvNT_6ParamsE --------------------------
	.section	.nv.constant0._ZN7cutlass13device_kernelIN5flash11enable_sm90INS1_16FlashAttnFwdSm90INS1_25CollectiveMainloopFwdSm90ILi2EN4cute5tupleIJNS5_1CILi1EEES8_S8_EEENS6_IJNS7_ILi64EEESA_SA_EEELi512ENS_6half_tEfNS_4arch4Sm90ELb0ELb1ELb1ELb1ELb1ELb1ELb1ELb0ELb0ELb1ELb0ELb0EEENS1_21CollectiveEpilogueFwdINS6_IJSA_NS7_ILi512EEESA_EEES9_SC_SE_Li256ELb1ELb1ELb0ELb0EEENS1_36VarlenDynamicPersistentTileSchedulerILi64ELi64ELi256ELi128ELb0ELb1ELb1ELb1ELb0ELb1EEEEEEEEEvNT_6ParamsE,"a",@progbits
	.sectionflags	@""
	.align	4
.nv.constant0._ZN7cutlass13device_kernelIN5flash11enable_sm90INS1_16FlashAttnFwdSm90INS1_25CollectiveMainloopFwdSm90ILi2EN4cute5tupleIJNS5_1CILi1EEES8_S8_EEENS6_IJNS7_ILi64EEESA_SA_EEELi512ENS_6half_tEfNS_4arch4Sm90ELb0ELb1ELb1ELb1ELb1ELb1ELb1ELb0ELb0ELb1ELb0ELb0EEENS1_21CollectiveEpilogueFwdINS6_IJSA_NS7_ILi512EEESA_EEES9_SC_SE_Li256ELb1ELb1ELb0ELb0EEENS1_36VarlenDynamicPersistentTileSchedulerILi64ELi64ELi256ELi128ELb0ELb1ELb1ELb1ELb0ELb1EEEEEEEEEvNT_6ParamsE:
	.zero		3584


//--------------------- .nv.constant0._ZN7cutlass13device_kernelIN5flash11enable_sm90INS1_16FlashAttnFwdSm90INS1_25CollectiveMainloopFwdSm90ILi2EN4cute5tupleIJNS5_1CILi1EEES8_S8_EEENS6_IJNS7_ILi64EEESA_SA_EEELi512ENS_6half_tEfNS_4arch4Sm90ELb1ELb0ELb1ELb0ELb1ELb0ELb0ELb0ELb0ELb1ELb0ELb0EEENS1_21CollectiveEpilogueFwdINS6_IJSA_NS7_ILi512EEESA_EEES9_SC_SE_Li256ELb0ELb1ELb0ELb0EEENS1_30DynamicPersistentTileSchedulerILi256ELi128ELb0ELb1ELb1EEEEEEEEEvNT_6ParamsE --------------------------
	.section	.nv.constant0._ZN7cutlass13device_kernelIN5flash11enable_sm90INS1_16FlashAttnFwdSm90INS1_25CollectiveMainloopFwdSm90ILi2EN4cute5tupleIJNS5_1CILi1EEES8_S8_EEENS6_IJNS7_ILi64EEESA_SA_EEELi512ENS_6half_tEfNS_4arch4Sm90ELb1ELb0ELb1ELb0ELb1ELb0ELb0ELb0ELb0ELb1ELb0ELb0EEENS1_21CollectiveEpilogueFwdINS6_IJSA_NS7_ILi512EEESA_EEES9_SC_SE_Li256ELb0ELb1ELb0ELb0EEENS1_30DynamicPersistentTileSchedulerILi256ELi128ELb0ELb1ELb1EEEEEEEEEvNT_6ParamsE,"a",@progbits
	.sectionflags	@""
	.align	4
.nv.constant0._ZN7cutlass13device_kernelIN5flash11enable_sm90INS1_16FlashAttnFwdSm90INS1_25CollectiveMainloopFwdSm90ILi2EN4cute5tupleIJNS5_1CILi1EEES8_S8_EEENS6_IJNS7_ILi64EEESA_SA_EEELi512ENS_6half_tEfNS_4arch4Sm90ELb1ELb0ELb1ELb0ELb1ELb0ELb0ELb0ELb0ELb1ELb0ELb0EEENS1_21CollectiveEpilogueFwdINS6_IJSA_NS7_ILi512EEESA_EEES9_SC_SE_Li256ELb0ELb1ELb0ELb0EEENS1_30DynamicPersistentTileSchedulerILi256ELi128ELb0ELb1ELb1EEEEEEEEEvNT_6ParamsE:
	.zero		3328


//--------------------- .nv.constant0._ZN7cutlass13device_kernelIN5flash11enable_sm90INS1_16FlashAttnFwdSm90INS1_25CollectiveMainloopFwdSm90ILi2EN4cute5tupleIJNS5_1CILi1EEES8_S8_EEENS6_IJNS7_ILi64EEESA_SA_EEELi512ENS_6half_tEfNS_4arch4Sm90ELb1ELb0ELb1ELb0ELb1ELb0ELb1ELb0ELb0ELb1ELb0ELb0EEENS1_21CollectiveEpilogueFwdINS6_IJSA_NS7_ILi512EEESA_EEES9_SC_SE_Li256ELb0ELb1ELb0ELb0EEENS1_30DynamicPersistentTileSchedulerILi256ELi128ELb0ELb1ELb1EEEEEEEEEvNT_6ParamsE --------------------------
	.section	.nv.constant0._ZN7cutlass13device_kernelIN5flash11enable_sm90INS1_16FlashAttnFwdSm90INS1_25CollectiveMainloopFwdSm90ILi2EN4cute5tupleIJNS5_1CILi1EEES8_S8_EEENS6_IJNS7_ILi64EEESA_SA_EEELi512ENS_6half_tEfNS_4arch4Sm90ELb1ELb0ELb1ELb0ELb1ELb0ELb1ELb0ELb0ELb1ELb0ELb0EEENS1_21CollectiveEpilogueFwdINS6_IJSA_NS7_ILi512EEESA_EEES9_SC_SE_Li256ELb0ELb1ELb0ELb0EEENS1_30DynamicPersistentTileSchedulerILi256ELi128ELb0ELb1ELb1EEEEEEEEEvNT_6ParamsE,"a",@progbits
	.sectionflags	@""
	.align	4
.nv.constant0._ZN7cutlass13device_kernelIN5flash11enable_sm90INS1_16FlashAttnFwdSm90INS1_25CollectiveMainloopFwdSm90ILi2EN4cute5tupleIJNS5_1CILi1EEES8_S8_EEENS6_IJNS7_ILi64EEESA_SA_EEELi512ENS_6half_tEfNS_4arch4Sm90ELb1ELb0ELb1ELb0ELb1ELb0ELb1ELb0ELb0ELb1ELb0ELb0EEENS1_21CollectiveEpilogueFwdINS6_IJSA_NS7_ILi512EEESA_EEES9_SC_SE_Li256ELb0ELb1ELb0ELb0EEENS1_30DynamicPersistentTileSchedulerILi256ELi128ELb0ELb1ELb1EEEEEEEEEvNT_6ParamsE:
	.zero		3584


//--------------------- .nv.constant0._ZN7cutlass13device_kernelIN5flash11enable_sm90INS1_16FlashAttnFwdSm90INS1_25CollectiveMainloopFwdSm90ILi2EN4cute5tupleIJNS5_1CILi1EEES8_S8_EEENS6_IJNS7_ILi64EEESA_SA_EEELi512ENS_6half_tEfNS_4arch4Sm90ELb1ELb0ELb1ELb1ELb1ELb0ELb0ELb0ELb0ELb1ELb0ELb0EEENS1_21CollectiveEpilogueFwdINS6_IJSA_NS7_ILi512EEESA_EEES9_SC_SE_Li256ELb1ELb1ELb0ELb0EEENS1_36VarlenDynamicPersistentTileSchedulerILi64ELi64ELi256ELi128ELb0ELb1ELb1ELb1ELb1ELb1EEEEEEEEEvNT_6ParamsE --------------------------
	.section	.nv.constant0._ZN7cutlass13device_kernelIN5flash11enable_sm90INS1_16FlashAttnFwdSm90INS1_25CollectiveMainloopFwdSm90ILi2EN4cute5tupleIJNS5_1CILi1EEES8_S8_EEENS6_IJNS7_ILi64EEESA_SA_EEELi512ENS_6half_tEfNS_4arch4Sm90ELb1ELb0ELb1ELb1ELb1ELb0ELb0ELb0ELb0ELb1ELb0ELb0EEENS1_21CollectiveEpilogueFwdINS6_IJSA_NS7_ILi512EEESA_EEES9_SC_SE_Li256ELb1ELb1ELb0ELb0EEENS1_36VarlenDynamicPersistentTileSchedulerILi64ELi64ELi256ELi128ELb0ELb1ELb1ELb1ELb1ELb1EEEEEEEEEvNT_6ParamsE,"a",@progbits
	.sectionflags	@""
	.align	4
.nv.constant0._ZN7cutlass13device_kernelIN5flash11enable_sm90INS1_16FlashAttnFwdSm90INS1_25CollectiveMainloopFwdSm90ILi2EN4cute5tupleIJNS5_1CILi1EEES8_S8_EEENS6_IJNS7_ILi64EEESA_SA_EEELi512ENS_6half_tEfNS_4arch4Sm90ELb1ELb0ELb1ELb1ELb1ELb0ELb0ELb0ELb0ELb1ELb0ELb0EEENS1_21CollectiveEpilogueFwdINS6_IJSA_NS7_ILi512EEESA_EEES9_SC_SE_Li256ELb1ELb1ELb0ELb0EEENS1_36VarlenDynamicPersistentTileSchedulerILi64ELi64ELi256ELi128ELb0ELb1ELb1ELb1ELb1ELb1EEEEEEEEEvNT_6ParamsE:
	.zero		3328


//--------------------- .nv.constant0._ZN7cutlass13device_kernelIN5flash11enable_sm90INS1_16FlashAttnFwdSm90INS1_25CollectiveMainloopFwdSm90ILi2EN4cute5tupleIJNS5_1CILi1EEES8_S8_EEENS6_IJNS7_ILi64EEESA_SA_EEELi512ENS_6half_tEfNS_4arch4Sm90ELb1ELb0ELb1ELb1ELb1ELb1ELb0ELb0ELb0ELb1ELb0ELb0EEENS1_21CollectiveEpilogueFwdINS6_IJSA_NS7_ILi512EEESA_EEES9_SC_SE_Li256ELb1ELb1ELb0ELb0EEENS1_36VarlenDynamicPersistentTileSchedulerILi64ELi64ELi256ELi128ELb0ELb1ELb1ELb1ELb1ELb1EEEEEEEEEvNT_6ParamsE --------------------------
	.section	.nv.constant0._ZN7cutlass13device_kernelIN5flash11enable_sm90INS1_16FlashAttnFwdSm90INS1_25CollectiveMainloopFwdSm90ILi2EN4cute5tupleIJNS5_1CILi1EEES8_S8_EEENS6_IJNS7_ILi64EEESA_SA_EEELi512ENS_6half_tEfNS_4arch4Sm90ELb1ELb0ELb1ELb1ELb1ELb1ELb0ELb0ELb0ELb1ELb0ELb0EEENS1_21CollectiveEpilogueFwdINS6_IJSA_NS7_ILi512EEESA_EEES9_SC_SE_Li256ELb1ELb1ELb0ELb0EEENS1_36VarlenDynamicPersistentTileSchedulerILi64ELi64ELi256ELi128ELb0ELb1ELb1ELb1ELb1ELb1EEEEEEEEEvNT_6ParamsE,"a",@progbits
	.sectionflags	@""
	.align	4
.nv.constant0._ZN7cutlass13device_kernelIN5flash11enable_sm90INS1_16FlashAttnFwdSm90INS1_25CollectiveMainloopFwdSm90ILi2EN4cute5tupleIJNS5_1CILi1EEES8_S8_EEENS6_IJNS7_ILi64EEESA_SA_EEELi512ENS_6half_tEfNS_4arch4Sm90ELb1ELb0ELb1ELb1ELb1ELb1ELb0ELb0ELb0ELb1ELb0ELb0EEENS1_21CollectiveEpilogueFwdINS6_IJSA_NS7_ILi512EEESA_EEES9_SC_SE_Li256ELb1ELb1ELb0ELb0EEENS1_36VarlenDynamicPersistentTileSchedulerILi64ELi64ELi256ELi128ELb0ELb1ELb1ELb1ELb1ELb1EEEEEEEEEvNT_6ParamsE:
	.zero		3328


//--------------------- .nv.constant0._ZN7cutlass13device_kernelIN5flash11enable_sm90INS1_16FlashAttnFwdSm90INS1_25CollectiveMainloopFwdSm90ILi2EN4cute5tupleIJNS5_1CILi1EEES8_S8_EEENS6_IJNS7_ILi64EEESA_SA_EEELi512ENS_6half_tEfNS_4arch4Sm90ELb1ELb0ELb1ELb1ELb1ELb0ELb1ELb0ELb0ELb1ELb0ELb0EEENS1_21CollectiveEpilogueFwdINS6_IJSA_NS7_ILi512EEESA_EEES9_SC_SE_Li256ELb1ELb1ELb0ELb0EEENS1_36VarlenDynamicPersistentTileSchedulerILi64ELi64ELi256ELi128ELb0ELb1ELb1ELb1ELb1ELb1EEEEEEEEEvNT_6ParamsE --------------------------
	.section	.nv.constant0._ZN7cutlass13device_kernelIN5flash11enable_sm90INS1_16FlashAttnFwdSm90INS1_25CollectiveMainloopFwdSm90ILi2EN4cute5tupleIJNS5_1CILi1EEES8_S8_EEENS6_IJNS7_ILi64EEESA_SA_EEELi512ENS_6half_tEfNS_4arch4Sm90ELb1ELb0ELb1ELb1ELb1ELb0ELb1ELb0ELb0ELb1ELb0ELb0EEENS1_21CollectiveEpilogueFwdINS6_IJSA_NS7_ILi512EEESA_EEES9_SC_SE_Li256ELb1ELb1ELb0ELb0EEENS1_36VarlenDynamicPersistentTileSchedulerILi64ELi64ELi256ELi128ELb0ELb1ELb1ELb1ELb1ELb1EEEEEEEEEvNT_6ParamsE,"a",@progbits
	.sectionflags	@""
	.align	4
.nv.constant0._ZN7cutlass13device_kernelIN5flash11enable_sm90INS1_16FlashAttnFwdSm90INS1_25CollectiveMainloopFwdSm90ILi2EN4cute5tupleIJNS5_1CILi1EEES8_S8_EEENS6_IJNS7_ILi64EEESA_SA_EEELi512ENS_6half_tEfNS_4arch4Sm90ELb1ELb0ELb1ELb1ELb1ELb0ELb1ELb0ELb0ELb1ELb0ELb0EEENS1_21CollectiveEpilogueFwdINS6_IJSA_NS7_ILi512EEESA_EEES9_SC_SE_Li256ELb1ELb1ELb0ELb0EEENS1_36VarlenDynamicPersistentTileSchedulerILi64ELi64ELi256ELi128ELb0ELb1ELb1ELb1ELb1ELb1EEEEEEEEEvNT_6ParamsE:
	.zero		3584


//--------------------- .nv.constant0._ZN7cutlass13device_kernelIN5flash11enable_sm90INS1_16FlashAttnFwdSm90INS1_25CollectiveMainloopFwdSm90ILi2EN4cute5tupleIJNS5_1CILi1EEES8_S8_EEENS6_IJNS7_ILi64EEESA_SA_EEELi512ENS_6half_tEfNS_4arch4Sm90ELb1ELb0ELb1ELb1ELb1ELb1ELb1ELb0ELb0ELb1ELb0ELb0EEENS1_21CollectiveEpilogueFwdINS6_IJSA_NS7_ILi512EEESA_EEES9_SC_SE_Li256ELb1ELb1ELb0ELb0EEENS1_36VarlenDynamicPersistentTileSchedulerILi64ELi64ELi256ELi128ELb0ELb1ELb1ELb1ELb1ELb1EEEEEEEEEvNT_6ParamsE --------------------------
	.section	.nv.constant0._ZN7cutlass13device_kernelIN5flash11enable_sm90INS1_16FlashAttnFwdSm90INS1_25CollectiveMainloopFwdSm90ILi2EN4cute5tupleIJNS5_1CILi1EEES8_S8_EEENS6_IJNS7_ILi64EEESA_SA_EEELi512ENS_6half_tEfNS_4arch4Sm90ELb1ELb0ELb1ELb1ELb1ELb1ELb1ELb0ELb0ELb1ELb0ELb0EEENS1_21CollectiveEpilogueFwdINS6_IJSA_NS7_ILi512EEESA_EEES9_SC_SE_Li256ELb1ELb1ELb0ELb0EEENS1_36VarlenDynamicPersistentTileSchedulerILi64ELi64ELi256ELi128ELb0ELb1ELb1ELb1ELb1ELb1EEEEEEEEEvNT_6ParamsE,"a",@progbits
	.sectionflags	@""
	.align	4
.nv.constant0._ZN7cutlass13device_kernelIN5flash11enable_sm90INS1_16FlashAttnFwdSm90INS1_25CollectiveMainloopFwdSm90ILi2EN4cute5tupleIJNS5_1CILi1EEES8_S8_EEENS6_IJNS7_ILi64EEESA_SA_EEELi512ENS_6half_tEfNS_4arch4Sm90ELb1ELb0ELb1ELb1ELb1ELb1ELb1ELb0ELb0ELb1ELb0ELb0EEENS1_21CollectiveEpilogueFwdINS6_IJSA_NS7_ILi512EEESA_EEES9_SC_SE_Li256ELb1ELb1ELb0ELb0EEENS1_36VarlenDynamicPersistentTileSchedulerILi64ELi64ELi256ELi128ELb0ELb1ELb1ELb1ELb1ELb1EEEEEEEEEvNT_6ParamsE:
	.zero		3584


//--------------------- .nv.constant0._ZN7cutlass13device_kernelIN5flash11enable_sm90INS1_16FlashAttnFwdSm90INS1_25CollectiveMainloopFwdSm90ILi2EN4cute5tupleIJNS5_1CILi1EEES8_S8_EEENS6_IJNS7_ILi128EEENS7_ILi96EEENS7_ILi64EEEEEELi256ENS_6half_tEfNS_4arch4Sm90ELb0ELb0ELb1ELb0ELb1ELb0ELb0ELb1ELb0ELb1ELb0ELb0EEENS1_21CollectiveEpilogueFwdINS6_IJSA_NS7_ILi256EEESB_EEES9_SE_SG_Li256ELb0ELb1ELb0ELb0EEENS1_29StaticPersistentTileSchedulerILb0EEEEEEEEEvNT_6ParamsE --------------------------
	.section	.nv.constant0._ZN7cutlass13device_kernelIN5flash11enable_sm90INS1_16FlashAttnFwdSm90INS1_25CollectiveMainloopFwdSm90ILi2EN4cute5tupleIJNS5_1CILi1EEES8_S8_EEENS6_IJNS7_ILi128EEENS7_ILi96EEENS7_ILi64EEEEEELi256ENS_6half_tEfNS_4arch4Sm90ELb0ELb0ELb1ELb0ELb1ELb0ELb0ELb1ELb0ELb1ELb0ELb0EEENS1_21CollectiveEpilogueFwdINS6_IJSA_NS7_ILi256EEESB_EEES9_SE_SG_Li256ELb0ELb1ELb0ELb0EEENS1_29StaticPersistentTileSchedulerILb0EEEEEEEEEvNT_6ParamsE,"a",@progbits
	.sectionflags	@""
	.align	4
.nv.constant0._ZN7cutlass13device_kernelIN5flash11enable_sm90INS1_16FlashAttnFwdSm90INS1_25CollectiveMainloopFwdSm90ILi2EN4cute5tupleIJNS5_1CILi1EEES8_S8_EEENS6_IJNS7_ILi128EEENS7_ILi96EEENS7_ILi64EEEEEELi256ENS_6half_tEfNS_4arch4Sm90ELb0ELb0ELb1ELb0ELb1ELb0ELb0ELb1ELb0ELb1ELb0ELb0EEENS1_21CollectiveEpilogueFwdINS6_IJSA_NS7_ILi256EEESB_EEES9_SE_SG_Li256ELb0ELb1ELb0ELb0EEENS1_29StaticPersistentTileSchedulerILb0EEEEEEEEEvNT_6ParamsE:
	.zero		3200


//--------------------- .nv.constant0._ZN7cutlass13device_kernelIN5flash11enable_sm90INS1_16FlashAttnFwdSm90INS1_25CollectiveMainloopFwdSm90ILi2EN4cute5tupleIJNS5_1CILi1EEES8_S8_EEENS6_IJNS7_ILi128EEENS7_ILi96EEENS7_ILi64EEEEEELi256ENS_6half_tEfNS_4arch4Sm90ELb0ELb0ELb1ELb0ELb1ELb0ELb1ELb1ELb0ELb1ELb0ELb0EEENS1_21CollectiveEpilogueFwdINS6_IJSA_NS7_ILi256EEESB_EEES9_SE_SG_Li256ELb0ELb1ELb0ELb0EEENS1_29StaticPersistentTileSchedulerILb0EEEEEEEEEvNT_6ParamsE --------------------------
	.section	.nv.constant0._ZN7cutlass13device_kernelIN5flash11enable_sm90INS1_16FlashAttnFwdSm90INS1_25CollectiveMainloopFwdSm90ILi2EN4cute5tupleIJNS5_1CILi1EEES8_S8_EEENS6_IJNS7_ILi128EEENS7_ILi96EEENS7_ILi64EEEEEELi256ENS_6half_tEfNS_4arch4Sm90ELb0ELb0ELb1ELb0ELb1ELb0ELb1ELb1ELb0ELb1ELb0ELb0EEENS1_21CollectiveEpilogueFwdINS6_IJSA_NS7_ILi256EEESB_EEES9_SE_SG_Li256ELb0ELb1ELb0ELb0EEENS1_29StaticPersistentTileSchedulerILb0EEEEEEEEEvNT_6ParamsE,"a",@progbits
	.sectionflags	@""
	.align	4
.nv.constant0._ZN7cutlass13device_kernelIN5flash11enable_sm90INS1_16FlashAttnFwdSm90INS1_25CollectiveMainloopFwdSm90ILi2EN4cute5tupleIJNS5_1CILi1EEES8_S8_EEENS6_IJNS7_ILi128EEENS7_ILi96EEENS7_ILi64EEEEEELi256ENS_6half_tEfNS_4arch4Sm90ELb0ELb0ELb1ELb0ELb1ELb0ELb1ELb1ELb0ELb1ELb0ELb0EEENS1_21CollectiveEpilogueFwdINS6_IJSA_NS7_ILi256EEESB_EEES9_SE_SG_Li256ELb0ELb1ELb0ELb0EEENS1_29StaticPersistentTileSchedulerILb0EEEEEEEEEvNT_6ParamsE:
	.zero		3456


//--------------------- .nv.constant0._ZN7cutlass13device_kernelIN5flash11enable_sm90INS1_16FlashAttnFwdSm90INS1_25CollectiveMainloopFwdSm90ILi2EN4cute5tupleIJNS5_1CILi1EEES8_S8_EEENS6_IJNS7_ILi128EEENS7_ILi96EEENS7_ILi64EEEEEELi256ENS_6half_tEfNS_4arch4Sm90ELb0ELb0ELb1ELb1ELb1ELb0ELb0ELb1ELb0ELb1ELb0ELb0EEENS1_21CollectiveEpilogueFwdINS6_IJSA_NS7_ILi256EEESB_EEES9_SE_SG_Li256ELb1ELb1ELb0ELb0EEENS1_36VarlenDynamicPersistentTileSchedulerILi128ELi96ELi256ELi128ELb0ELb1ELb1ELb0ELb1ELb1EEEEEEEEEvNT_6ParamsE --------------------------
	.section	.nv.constant0._ZN7cutlass13device_kernelIN5flash11enable_sm90INS1_16FlashAttnFwdSm90INS1_25CollectiveMainloopFwdSm90ILi2EN4cute5tupleIJNS5_1CILi1EEES8_S8_EEENS6_IJNS7_ILi128EEENS7_ILi96EEENS7_ILi64EEEEEELi256ENS_6half_tEfNS_4arch4Sm90ELb0ELb0ELb1ELb1ELb1ELb0ELb0ELb1ELb0ELb1ELb0ELb0EEENS1_21CollectiveEpilogueFwdINS6_IJSA_NS7_ILi256EEESB_EEES9_SE_SG_Li256ELb1ELb1ELb0ELb0EEENS1_36VarlenDynamicPersistentTileSchedulerILi128ELi96ELi256ELi128ELb0ELb1ELb1ELb0ELb1ELb1EEEEEEEEEvNT_6ParamsE,"a",@progbits
	.sectionflags	@""
	.align	4
.nv.constant0._ZN7cutlass13device_kernelIN5flash11enable_sm90INS1_16FlashAttnFwdSm90INS1_25CollectiveMainloopFwdSm90ILi2EN4cute5tupleIJNS5_1CILi1EEES8_S8_EEENS6_IJNS7_ILi128EEENS7_ILi96EEENS7_ILi64EEEEEELi256ENS_6half_tEfNS_4arch4Sm90ELb0ELb0ELb1ELb1ELb1ELb0ELb0ELb1ELb0ELb1ELb0ELb0EEENS1_21CollectiveEpilogueFwdINS6_IJSA_NS7_ILi256EEESB_EEES9_SE_SG_Li256ELb1ELb1ELb0ELb0EEENS1_36VarlenDynamicPersistentTileSchedulerILi128ELi96ELi256ELi128ELb0ELb1ELb1ELb0ELb1ELb1EEEEEEEEEvNT_6ParamsE:
	.zero		3328


//--------------------- .nv.constant0._ZN7cutlass13device_kernelIN5flash11enable_sm90INS1_16FlashAttnFwdSm90INS1_25CollectiveMainloopFwdSm90ILi2EN4cute5tupleIJNS5_1CILi1EEES8_S8_EEENS6_IJNS7_ILi128EEENS7_ILi96EEENS7_ILi64EEEEEELi256ENS_6half_tEfNS_4arch4Sm90ELb0ELb0ELb1ELb1ELb1ELb1ELb0ELb1ELb0ELb1ELb0ELb0EEENS1_21CollectiveEpilogueFwdINS6_IJSA_NS7_ILi256EEESB_EEES9_SE_SG_Li256ELb1ELb1ELb0ELb0EEENS1_36VarlenDynamicPersistentTileSchedulerILi128ELi96ELi256ELi128ELb0ELb1ELb1ELb0ELb1ELb1EEEEEEEEEvNT_6ParamsE --------------------------
	.section	.nv.constant0._ZN7cutlass13device_kernelIN5flash11enable_sm90INS1_16FlashAttnFwdSm90INS1_25CollectiveMainloopFwdSm90ILi2EN4cute5tupleIJNS5_1CILi1EEES8_S8_EEENS6_IJNS7_ILi128EEENS7_ILi96EEENS7_ILi64EEEEEELi256ENS_6half_tEfNS_4arch4Sm90ELb0ELb0ELb1ELb1ELb1ELb1ELb0ELb1ELb0ELb1ELb0ELb0EEENS1_21CollectiveEpilogueFwdINS6_IJSA_NS7_ILi256EEESB_EEES9_SE_SG_Li256ELb1ELb1ELb0ELb0EEENS1_36VarlenDynamicPersistentTileSchedulerILi128ELi96ELi256ELi128ELb0ELb1ELb1ELb0ELb1ELb1EEEEEEEEEvNT_6ParamsE,"a",@progbits
	.sectionflags	@""
	.align	4
.nv.constant0._ZN7cutlass13device_kernelIN5flash11enable_sm90INS1_16FlashAttnFwdSm90INS1_25CollectiveMainloopFwdSm90ILi2EN4cute5tupleIJNS5_1CILi1EEES8_S8_EEENS6_IJNS7_ILi128EEENS7_ILi96EEENS7_ILi64EEEEEELi256ENS_6half_tEfNS_4arch4Sm90ELb0ELb0ELb1ELb1ELb1ELb1ELb0ELb1ELb0ELb1ELb0ELb0EEENS1_21CollectiveEpilogueFwdINS6_IJSA_NS7_ILi256EEESB_EEES9_SE_SG_Li256ELb1ELb1ELb0ELb0EEENS1_36VarlenDynamicPersistentTileSchedulerILi128ELi96ELi256ELi128ELb0ELb1ELb1ELb0ELb1ELb1EEEEEEEEEvNT_6ParamsE:
	.zero		3328


//--------------------- .nv.constant0._ZN7cutlass13device_kernelIN5flash11enable_sm90INS1_16FlashAttnFwdSm90INS1_25CollectiveMainloopFwdSm90ILi2EN4cute5tupleIJNS5_1CILi1EEES8_S8_EEENS6_IJNS7_ILi128EEENS7_ILi96EEENS7_ILi64EEEEEELi256ENS_6half_tEfNS_4arch4Sm90ELb0ELb0ELb1ELb1ELb1ELb0ELb1ELb1ELb0ELb1ELb0ELb0EEENS1_21CollectiveEpilogueFwdINS6_IJSA_NS7_ILi256EEESB_EEES9_SE_SG_Li256ELb1ELb1ELb0ELb0EEENS1_36VarlenDynamicPersistentTileSchedulerILi128ELi96ELi256ELi128ELb0ELb1ELb1ELb0ELb1ELb1EEEEEEEEEvNT_6ParamsE --------------------------
	.section	.nv.constant0._ZN7cutlass13device_kernelIN5flash11enable_sm90INS1_16FlashAttnFwdSm90INS1_25CollectiveMainloopFwdSm90ILi2EN4cute5tupleIJNS5_1CILi1EEES8_S8_EEENS6_IJNS7_ILi128EEENS7_ILi96EEENS7_ILi64EEEEEELi256ENS_6half_tEfNS_4arch4Sm90ELb0ELb0ELb1ELb1ELb1ELb0ELb1ELb1ELb0ELb1ELb0ELb0EEENS1_21CollectiveEpilogueFwdINS6_IJSA_NS7_ILi256EEESB_EEES9_SE_SG_Li256ELb1ELb1ELb0ELb0EEENS1_36VarlenDynamicPersistentTileSchedulerILi128ELi96ELi256ELi128ELb0ELb1ELb1ELb0ELb1ELb1EEEEEEEEEvNT_6ParamsE,"a",@progbits
	.sectionflags	@""
	.align	4
.nv.constant0._ZN7cutlass13device_kernelIN5flash11enable_sm90INS1_16FlashAttnFwdSm90INS1_25CollectiveMainloopFwdSm90ILi2EN4cute5tupleIJNS5_1CILi1EEES8_S8_EEENS6_IJNS7_ILi128EEENS7_ILi96EEENS7_ILi64EEEEEELi256ENS_6half_tEfNS_4arch4Sm90ELb0ELb0ELb1ELb1ELb1ELb0ELb1ELb1ELb0ELb1ELb0ELb0EEENS1_21CollectiveEpilogueFwdINS6_IJSA_NS7_ILi256EEESB_EEES9_SE_SG_Li256ELb1ELb1ELb0ELb0EEENS1_36VarlenDynamicPersistentTileSchedulerILi128ELi96ELi256ELi128ELb0ELb1ELb1ELb0ELb1ELb1EEEEEEEEEvNT_6ParamsE:
	.zero		3584


//--------------------- .nv.constant0._ZN7cutlass13device_kernelIN5flash11enable_sm90INS1_16FlashAttnFwdSm90INS1_25CollectiveMainloopFwdSm90ILi2EN4cute5tupleIJNS5_1CILi1EEES8_S8_EEENS6_IJNS7_ILi128EEENS7_ILi96EEENS7_ILi64EEEEEELi256ENS_6half_tEfNS_4arch4Sm90ELb0ELb0ELb1ELb1ELb1ELb1ELb1ELb1ELb0ELb1ELb0ELb0EEENS1_21CollectiveEpilogueFwdINS6_IJSA_NS7_ILi256EEESB_EEES9_SE_SG_Li256ELb1ELb1ELb0ELb0EEENS1_36VarlenDynamicPersistentTileSchedulerILi128ELi96ELi256ELi128ELb0ELb1ELb1ELb0ELb1ELb1EEEEEEEEEvNT_6ParamsE --------------------------
	.section	.nv.constant0._ZN7cutlass13device_kernelIN5flash11enable_sm90INS1_16FlashAttnFwdSm90INS1_25CollectiveMainloopFwdSm90ILi2EN4cute5tupleIJNS5_1CILi1EEES8_S8_EEENS6_IJNS7_ILi128EEENS7_ILi96EEENS7_ILi64EEEEEELi256ENS_6half_tEfNS_4arch4Sm90ELb0ELb0ELb1ELb1ELb1ELb1ELb1ELb1ELb0ELb1ELb0ELb0EEENS1_21CollectiveEpilogueFwdINS6_IJSA_NS7_ILi256EEESB_EEES9_SE_SG_Li256ELb1ELb1ELb0ELb0EEENS1_36VarlenDynamicPersistentTileSchedulerILi128ELi96ELi256ELi128ELb0ELb1ELb1ELb0ELb1ELb1EEEEEEEEEvNT_6ParamsE,"a",@progbits
	.sectionflags	@""
	.align	4
.nv.constant0._ZN7cutlass13device_kernelIN5flash11enable_sm90INS1_16FlashAttnFwdSm90INS1_25CollectiveMainloopFwdSm90ILi2EN4cute5tupleIJNS5_1CILi1EEES8_S8_EEENS6_IJNS7_ILi128EEENS7_ILi96EEENS7_ILi64EEEEEELi256ENS_6half_tEfNS_4arch4Sm90ELb0ELb0ELb1ELb1ELb1ELb1ELb1ELb1ELb0ELb1ELb0ELb0EEENS1_21CollectiveEpilogueFwdINS6_IJSA_NS7_ILi256EEESB_EEES9_SE_SG_Li256ELb1ELb1ELb0ELb0EEENS1_36VarlenDynamicPersistentTileSchedulerILi128ELi96ELi256ELi128ELb0ELb1ELb1ELb0ELb1ELb1EEEEEEEEEvNT_6ParamsE:
	.zero		3584


//--------------------- .nv.constant0._ZN7cutlass13device_kernelIN5flash11enable_sm90INS1_16FlashAttnFwdSm90INS1_25CollectiveMainloopFwdSm90ILi2EN4cute5tupleIJNS5_1CILi1EEES8_S8_EEENS6_IJNS7_ILi128EEENS7_ILi96EEENS7_ILi64EEEEEELi256ENS_6half_tEfNS_4arch4Sm90ELb0ELb1ELb1ELb0ELb1ELb0ELb0ELb1ELb0ELb1ELb0ELb0EEENS1_21CollectiveEpilogueFwdINS6_IJSA_NS7_ILi256EEESB_EEES9_SE_SG_Li256ELb0ELb1ELb0ELb0EEENS1_30DynamicPersistentTileSchedulerILi256ELi128ELb0ELb1ELb1EEEEEEEEEvNT_6ParamsE --------------------------
	.section	.nv.constant0._ZN7cutlass13device_kernelIN5flash11enable_sm90INS1_16FlashAttnFwdSm90INS1_25CollectiveMainloopFwdSm90ILi2EN4cute5tupleIJNS5_1CILi1EEES8_S8_EEENS6_IJNS7_ILi128EEENS7_ILi96EEENS7_ILi64EEEEEELi256ENS_6half_tEfNS_4arch4Sm90ELb0ELb1ELb1ELb0ELb1ELb0ELb0ELb1ELb0ELb1ELb0ELb0EEENS1_21CollectiveEpilogueFwdINS6_IJSA_NS7_ILi256EEESB_EEES9_SE_SG_Li256ELb0ELb1ELb0ELb0EEENS1_30DynamicPersistentTileSchedulerILi256ELi128ELb0ELb1ELb1EEEEEEEEEvNT_6ParamsE,"a",@progbits
	.sectionflags	@""
	.align	4
.nv.constant0._ZN7cutlass13device_kernelIN5flash11enable_sm90INS1_16FlashAttnFwdSm90INS1_25CollectiveMainloopFwdSm90ILi2EN4cute5tupleIJNS5_1CILi1EEES8_S8_EEENS6_IJNS7_ILi128EEENS7_ILi96EEENS7_ILi64EEEEEELi256ENS_6half_tEfNS_4arch4Sm90ELb0ELb1ELb1ELb0ELb1ELb0ELb0ELb1ELb0ELb1ELb0ELb0EEENS1_21CollectiveEpilogueFwdINS6_IJSA_NS7_ILi256EEESB_EEES9_SE_SG_Li256ELb0ELb1ELb0ELb0EEENS1_30DynamicPersistentTileSchedulerILi256ELi128ELb0ELb1ELb1EEEEEEEEEvNT_6ParamsE:
	.zero		3328


//--------------------- .nv.constant0._ZN7cutlass13device_kernelIN5flash11enable_sm90INS1_16FlashAttnFwdSm90INS1_25CollectiveMainloopFwdSm90ILi2EN4cute5tupleIJNS5_1CILi1EEES8_S8_EEENS6_IJNS7_ILi128EEENS7_ILi96EEENS7_ILi64EEEEEELi256ENS_6half_tEfNS_4arch4Sm90ELb0ELb1ELb1ELb0ELb1ELb0ELb1ELb1ELb0ELb1ELb0ELb0EEENS1_21CollectiveEpilogueFwdINS6_IJSA_NS7_ILi256EEESB_EEES9_SE_SG_Li256ELb0ELb1ELb0ELb0EEENS1_30DynamicPersistentTileSchedulerILi256ELi128ELb0ELb1ELb1EEEEEEEEEvNT_6ParamsE --------------------------
	.section	.nv.constant0._ZN7cutlass13device_kernelIN5flash11enable_sm90INS1_16FlashAttnFwdSm90INS1_25CollectiveMainloopFwdSm90ILi2EN4cute5tupleIJNS5_1CILi1EEES8_S8_EEENS6_IJNS7_ILi128EEENS7_ILi96EEENS7_ILi64EEEEEELi256ENS_6half_tEfNS_4arch4Sm90ELb0ELb1ELb1ELb0ELb1ELb0ELb1ELb1ELb0ELb1ELb0ELb0EEENS1_21CollectiveEpilogueFwdINS6_IJSA_NS7_ILi256EEESB_EEES9_SE_SG_Li256ELb0ELb1ELb0ELb0EEENS1_30DynamicPersistentTileSchedulerILi256ELi128ELb0ELb1ELb1EEEEEEEEEvNT_6ParamsE,"a",@progbits
	.sectionflags	@""
	.align	4
.nv.constant0._ZN7cutlass13device_kernelIN5flash11enable_sm90INS1_16FlashAttnFwdSm90INS1_25CollectiveMainloopFwdSm90ILi2EN4cute5tupleIJNS5_1CILi1EEES8_S8_EEENS6_IJNS7_ILi128EEENS7_ILi96EEENS7_ILi64EEEEEELi256ENS_6half_tEfNS_4arch4Sm90ELb0ELb1ELb1ELb0ELb1ELb0ELb1ELb1ELb0ELb1ELb0ELb0EEENS1_21CollectiveEpilogueFwdINS6_IJSA_NS7_ILi256EEESB_EEES9_SE_SG_Li256ELb0ELb1ELb0ELb0EEENS1_30DynamicPersistentTileSchedulerILi256ELi128ELb0ELb1ELb1EEEEEEEEEvNT_6ParamsE:
	.zero		3584


//--------------------- .nv.constant0._ZN7cutlass13device_kernelIN5flash11enable_sm90INS1_16FlashAttnFwdSm90INS1_25CollectiveMainloopFwdSm90ILi2EN4cute5tupleIJNS5_1CILi1EEES8_S8_EEENS6_IJNS7_ILi128EEENS7_ILi96EEENS7_ILi64EEEEEELi256ENS_6half_tEfNS_4arch4Sm90ELb0ELb1ELb1ELb1ELb1ELb0ELb0ELb1ELb0ELb1ELb0ELb0EEENS1_21CollectiveEpilogueFwdINS6_IJSA_NS7_ILi256EEESB_EEES9_SE_SG_Li256ELb1ELb1ELb0ELb0EEENS1_36VarlenDynamicPersistentTileSchedulerILi128ELi96ELi256ELi128ELb0ELb1ELb1ELb1ELb0ELb1EEEEEEEEEvNT_6ParamsE --------------------------
	.section	.nv.constant0._ZN7cutlass13device_kernelIN5flash11enable_sm90INS1_16FlashAttnFwdSm90INS1_25CollectiveMainloopFwdSm90ILi2EN4cute5tupleIJNS5_1CILi1EEES8_S8_EEENS6_IJNS7_ILi128EEENS7_ILi96EEENS7_ILi64EEEEEELi256ENS_6half_tEfNS_4arch4Sm90ELb0ELb1ELb1ELb1ELb1ELb0ELb0ELb1ELb0ELb1ELb0ELb0EEENS1_21CollectiveEpilogueFwdINS6_IJSA_NS7_ILi256EEESB_EEES9_SE_SG_Li256ELb1ELb1ELb0ELb0EEENS1_36VarlenDynamicPersistentTileSchedulerILi128ELi96ELi256ELi128ELb0ELb1ELb1ELb1ELb0ELb1EEEEEEEEEvNT_6ParamsE,"a",@progbits
	.sectionflags	@""
	.align	4
.nv.constant0._ZN7cutlass13device_kernelIN5flash11enable_sm90INS1_16FlashAttnFwdSm90INS1_25CollectiveMainloopFwdSm90ILi2EN4cute5tupleIJNS5_1CILi1EEES8_S8_EEENS6_IJNS7_ILi128EEENS7_ILi96EEENS7_ILi64EEEEEELi256ENS_6half_tEfNS_4arch4Sm90ELb0ELb1ELb1ELb1ELb1ELb0ELb0ELb1ELb0ELb1ELb0ELb0EEENS1_21CollectiveEpilogueFwdINS6_IJSA_NS7_ILi256EEESB_EEES9_SE_SG_Li256ELb1ELb1ELb0ELb0EEENS1_36VarlenDynamicPersistentTileSchedulerILi128ELi96ELi256ELi128ELb0ELb1ELb1ELb1ELb0ELb1EEEEEEEEEvNT_6ParamsE:
	.zero		3328


//--------------------- .nv.constant0._ZN7cutlass13device_kernelIN5flash11enable_sm90INS1_16FlashAttnFwdSm90INS1_25CollectiveMainloopFwdSm90ILi2EN4cute5tupleIJNS5_1CILi1EEES8_S8_EEENS6_IJNS7_ILi128EEENS7_ILi96EEENS7_ILi64EEEEEELi256ENS_6half_tEfNS_4arch4Sm90ELb0ELb1ELb1ELb1ELb1ELb1ELb0ELb1ELb0ELb1ELb0ELb0EEENS1_21CollectiveEpilogueFwdINS6_IJSA_NS7_ILi256EEESB_EEES9_SE_SG_Li256ELb1ELb1ELb0ELb0EEENS1_36VarlenDynamicPersistentTileSchedulerILi128ELi96ELi256ELi128ELb0ELb1ELb1ELb1ELb0ELb1EEEEEEEEEvNT_6ParamsE --------------------------
	.section	.nv.constant0._ZN7cutlass13device_kernelIN5flash11enable_sm90INS1_16FlashAttnFwdSm90INS1_25CollectiveMainloopFwdSm90ILi2EN4cute5tupleIJNS5_1CILi1EEES8_S8_EEENS6_IJNS7_ILi128EEENS7_ILi96EEENS7_ILi64EEEEEELi256ENS_6half_tEfNS_4arch4Sm90ELb0ELb1ELb1ELb1ELb1ELb1ELb0ELb1ELb0ELb1ELb0ELb0EEENS1_21CollectiveEpilogueFwdINS6_IJSA_NS7_ILi256EEESB_EEES9_SE_SG_Li256ELb1ELb1ELb0ELb0EEENS1_36VarlenDynamicPersistentTileSchedulerILi128ELi96ELi256ELi128ELb0ELb1ELb1ELb1ELb0ELb1EEEEEEEEEvNT_6ParamsE,"a",@progbits
	.sectionflags	@""
	.align	4
.nv.constant0._ZN7cutlass13device_kernelIN5flash11enable_sm90INS1_16FlashAttnFwdSm90INS1_25CollectiveMainloopFwdSm90ILi2EN4cute5tupleIJNS5_1CILi1EEES8_S8_EEENS6_IJNS7_ILi128EEENS7_ILi96EEENS7_ILi64EEEEEELi256ENS_6half_tEfNS_4arch4Sm90ELb0ELb1ELb1ELb1ELb1ELb1ELb0ELb1ELb0ELb1ELb0ELb0EEENS1_21CollectiveEpilogueFwdINS6_IJSA_NS7_ILi256EEESB_EEES9_SE_SG_Li256ELb1ELb1ELb0ELb0EEENS1_36VarlenDynamicPersistentTileSchedulerILi128ELi96ELi256ELi128ELb0ELb1ELb1ELb1ELb0ELb1EEEEEEEEEvNT_6ParamsE:
	.zero		3328


//--------------------- .nv.constant0._ZN7cutlass13device_kernelIN5flash11enable_sm90INS1_16FlashAttnFwdSm90INS1_25CollectiveMainloopFwdSm90ILi2EN4cute5tupleIJNS5_1CILi1EEES8_S8_EEENS6_IJNS7_ILi128EEENS7_ILi96EEENS7_ILi64EEEEEELi256ENS_6half_tEfNS_4arch4Sm90ELb0ELb1ELb1ELb1ELb1ELb0ELb1ELb1ELb0ELb1ELb0ELb0EEENS1_21CollectiveEpilogueFwdINS6_IJSA_NS7_ILi256EEESB_EEES9_SE_SG_Li256ELb1ELb1ELb0ELb0EEENS1_36VarlenDynamicPersistentTileSchedulerILi128ELi96ELi256ELi128ELb0ELb1ELb1ELb1ELb0ELb1EEEEEEEEEvNT_6ParamsE --------------------------
	.section	.nv.constant0._ZN7cutlass13device_kernelIN5flash11enable_sm90INS1_16FlashAttnFwdSm90INS1_25CollectiveMainloopFwdSm90ILi2EN4cute5tupleIJNS5_1CILi1EEES8_S8_EEENS6_IJNS7_ILi128EEENS7_ILi96EEENS7_ILi64EEEEEELi256ENS_6half_tEfNS_4arch4Sm90ELb0ELb1ELb1ELb1ELb1ELb0ELb1ELb1ELb0ELb1ELb0ELb0EEENS1_21CollectiveEpilogueFwdINS6_IJSA_NS7_ILi256EEESB_EEES9_SE_SG_Li256ELb1ELb1ELb0ELb0EEENS1_36VarlenDynamicPersistentTileSchedulerILi128ELi96ELi256ELi128ELb0ELb1ELb1ELb1ELb0ELb1EEEEEEEEEvNT_6ParamsE,"a",@progbits
	.sectionflags	@""
	.align	4
.nv.constant0._ZN7cutlass13device_kernelIN5flash11enable_sm90INS1_16FlashAttnFwdSm90INS1_25CollectiveMainloopFwdSm90ILi2EN4cute5tupleIJNS5_1CILi1EEES8_S8_EEENS6_IJNS7_ILi128EEENS7_ILi96EEENS7_ILi64EEEEEELi256ENS_6half_tEfNS_4arch4Sm90ELb0ELb1ELb1ELb1ELb1ELb0ELb1ELb1ELb0ELb1ELb0ELb0EEENS1_21CollectiveEpilogueFwdINS6_IJSA_NS7_ILi256EEESB_EEES9_SE_SG_Li256ELb1ELb1ELb0ELb0EEENS1_36VarlenDynamicPersistentTileSchedulerILi128ELi96ELi256ELi128ELb0ELb1ELb1ELb1ELb0ELb1EEEEEEEEEvNT_6ParamsE:
	.zero		3584


//--------------------- .nv.constant0._ZN7cutlass13device_kernelIN5flash11enable_sm90INS1_16FlashAttnFwdSm90INS1_25CollectiveMainloopFwdSm90ILi2EN4cute5tupleIJNS5_1CILi1EEES8_S8_EEENS6_IJNS7_ILi128EEENS7_ILi96EEENS7_ILi64EEEEEELi256ENS_6half_tEfNS_4arch4Sm90ELb0ELb1ELb1ELb1ELb1ELb1ELb1ELb1ELb0ELb1ELb0ELb0EEENS1_21CollectiveEpilogueFwdINS6_IJSA_NS7_ILi256EEESB_EEES9_SE_SG_Li256ELb1ELb1ELb0ELb0EEENS1_36VarlenDynamicPersistentTileSchedulerILi128ELi96ELi256ELi128ELb0ELb1ELb1ELb1ELb0ELb1EEEEEEEEEvNT_6ParamsE --------------------------
	.section	.nv.constant0._ZN7cutlass13device_kernelIN5flash11enable_sm90INS1_16FlashAttnFwdSm90INS1_25CollectiveMainloopFwdSm90ILi2EN4cute5tupleIJNS5_1CILi1EEES8_S8_EEENS6_IJNS7_ILi128EEENS7_ILi96EEENS7_ILi64EEEEEELi256ENS_6half_tEfNS_4arch4Sm90ELb0ELb1ELb1ELb1ELb1ELb1ELb1ELb1ELb0ELb1ELb0ELb0EEENS1_21CollectiveEpilogueFwdINS6_IJSA_NS7_ILi256EEESB_EEES9_SE_SG_Li256ELb1ELb1ELb0ELb0EEENS1_36VarlenDynamicPersistentTileSchedulerILi128ELi96ELi256ELi128ELb0ELb1ELb1ELb1ELb0ELb1EEEEEEEEEvNT_6ParamsE,"a",@progbits
	.sectionflags	@""
	.align	4
.nv.constant0._ZN7cutlass13device_kernelIN5flash11enable_sm90INS1_16FlashAttnFwdSm90INS1_25CollectiveMainloopFwdSm90ILi2EN4cute5tupleIJNS5_1CILi1EEES8_S8_EEENS6_IJNS7_ILi128EEENS7_ILi96EEENS7_ILi64EEEEEELi256ENS_6half_tEfNS_4arch4Sm90ELb0ELb1ELb1ELb1ELb1ELb1ELb1ELb1ELb0ELb1ELb0ELb0EEENS1_21CollectiveEpilogueFwdINS6_IJSA_NS7_ILi256EEESB_EEES9_SE_SG_Li256ELb1ELb1ELb0ELb0EEENS1_36VarlenDynamicPersistentTileSchedulerILi128ELi96ELi256ELi128ELb0ELb1ELb1ELb1ELb0ELb1EEEEEEEEEvNT_6ParamsE:
	.zero		3584


//--------------------- .nv.constant0._ZN7cutlass13device_kernelIN5flash11enable_sm90INS1_16FlashAttnFwdSm90INS1_25CollectiveMainloopFwdSm90ILi2EN4cute5tupleIJNS5_1CILi1EEES8_S8_EEENS6_IJNS7_ILi128EEENS7_ILi96EEENS7_ILi64EEEEEELi256ENS_6half_tEfNS_4arch4Sm90ELb1ELb0ELb1ELb0ELb1ELb0ELb0ELb1ELb0ELb1ELb0ELb0EEENS1_21CollectiveEpilogueFwdINS6_IJSA_NS7_ILi256EEESB_EEES9_SE_SG_Li256ELb0ELb1ELb0ELb0EEENS1_30DynamicPersistentTileSchedulerILi256ELi128ELb0ELb1ELb1EEEEEEEEEvNT_6ParamsE --------------------------
	.section	.nv.constant0._ZN7cutlass13device_kernelIN5flash11enable_sm90INS1_16FlashAttnFwdSm90INS1_25CollectiveMainloopFwdSm90ILi2EN4cute5tupleIJNS5_1CILi1EEES8_S8_EEENS6_IJNS7_ILi128EEENS7_ILi96EEENS7_ILi64EEEEEELi256ENS_6half_tEfNS_4arch4Sm90ELb1ELb0ELb1ELb0ELb1ELb0ELb0ELb1ELb0ELb1ELb0ELb0EEENS1_21CollectiveEpilogueFwdINS6_IJSA_NS7_ILi256EEESB_EEES9_SE_SG_Li256ELb0ELb1ELb0ELb0EEENS1_30DynamicPersistentTileSchedulerILi256ELi128ELb0ELb1ELb1EEEEEEEEEvNT_6ParamsE,"a",@progbits
	.sectionflags	@""
	.align	4
.nv.constant0._ZN7cutlass13device_kernelIN5flash11enable_sm90INS1_16FlashAttnFwdSm90INS1_25CollectiveMainloopFwdSm90ILi2EN4cute5tupleIJNS5_1CILi1EEES8_S8_EEENS6_IJNS7_ILi128EEENS7_ILi96EEENS7_ILi64EEEEEELi256ENS_6half_tEfNS_4arch4Sm90ELb1ELb0ELb1ELb0ELb1ELb0ELb0ELb1ELb0ELb1ELb0ELb0EEENS1_21CollectiveEpilogueFwdINS6_IJSA_NS7_ILi256EEESB_EEES9_SE_SG_Li256ELb0ELb1ELb0ELb0EEENS1_30DynamicPersistentTileSchedulerILi256ELi128ELb0ELb1ELb1EEEEEEEEEvNT_6ParamsE:
	.zero		3328


//--------------------- .nv.constant0._ZN7cutlass13device_kernelIN5flash11enable_sm90INS1_16FlashAttnFwdSm90INS1_25CollectiveMainloopFwdSm90ILi2EN4cute5tupleIJNS5_1CILi1EEES8_S8_EEENS6_IJNS7_ILi128EEENS7_ILi96EEENS7_ILi64EEEEEELi256ENS_6half_tEfNS_4arch4Sm90ELb1ELb0ELb1ELb0ELb1ELb0ELb1ELb1ELb0ELb1ELb0ELb0EEENS1_21CollectiveEpilogueFwdINS6_IJSA_NS7_ILi256EEESB_EEES9_SE_SG_Li256ELb0ELb1ELb0ELb0EEENS1_30DynamicPersistentTileSchedulerILi256ELi128ELb0ELb1ELb1EEEEEEEEEvNT_6ParamsE --------------------------
	.section	.nv.constant0._ZN7cutlass13device_kernelIN5flash11enable_sm90INS1_16FlashAttnFwdSm90INS1_25CollectiveMainloopFwdSm90ILi2EN4cute5tupleIJNS5_1CILi1EEES8_S8_EEENS6_IJNS7_ILi128EEENS7_ILi96EEENS7_ILi64EEEEEELi256ENS_6half_tEfNS_4arch4Sm90ELb1ELb0ELb1ELb0ELb1ELb0ELb1ELb1ELb0ELb1ELb0ELb0EEENS1_21CollectiveEpilogueFwdINS6_IJSA_NS7_ILi256EEESB_EEES9_SE_SG_Li256ELb0ELb1ELb0ELb0EEENS1_30DynamicPersistentTileSchedulerILi256ELi128ELb0ELb1ELb1EEEEEEEEEvNT_6ParamsE,"a",@progbits
	.sectionflags	@""
	.align	4
.nv.constant0._ZN7cutlass13device_kernelIN5flash11enable_sm90INS1_16FlashAttnFwdSm90INS1_25CollectiveMainloopFwdSm90ILi2EN4cute5tupleIJNS5_1CILi1EEES8_S8_EEENS6_IJNS7_ILi128EEENS7_ILi96EEENS7_ILi64EEEEEELi256ENS_6half_tEfNS_4arch4Sm90ELb1ELb0ELb1ELb0ELb1ELb0ELb1ELb1ELb0ELb1ELb0ELb0EEENS1_21CollectiveEpilogueFwdINS6_IJSA_NS7_ILi256EEESB_EEES9_SE_SG_Li256ELb0ELb1ELb0ELb0EEENS1_30DynamicPersistentTileSchedulerILi256ELi128ELb0ELb1ELb1EEEEEEEEEvNT_6ParamsE:
	.zero		3584


//--------------------- .nv.constant0._ZN7cutlass13device_kernelIN5flash11enable_sm90INS1_16FlashAttnFwdSm90INS1_25CollectiveMainloopFwdSm90ILi2EN4cute5tupleIJNS5_1CILi1EEES8_S8_EEENS6_IJNS7_ILi128EEENS7_ILi96EEENS7_ILi64EEEEEELi256ENS_6half_tEfNS_4arch4Sm90ELb1ELb0ELb1ELb1ELb1ELb0ELb0ELb1ELb0ELb1ELb0ELb0EEENS1_21CollectiveEpilogueFwdINS6_IJSA_NS7_ILi256EEESB_EEES9_SE_SG_Li256ELb1ELb1ELb0ELb0EEENS1_36VarlenDynamicPersistentTileSchedulerILi128ELi96ELi256ELi128ELb0ELb1ELb1ELb1ELb1ELb1EEEEEEEEEvNT_6ParamsE --------------------------
	.section	.nv.constant0._ZN7cutlass13device_kernelIN5flash11enable_sm90INS1_16FlashAttnFwdSm90INS1_25CollectiveMainloopFwdSm90ILi2EN4cute5tupleIJNS5_1CILi1EEES8_S8_EEENS6_IJNS7_ILi128EEENS7_ILi96EEENS7_ILi64EEEEEELi256ENS_6half_tEfNS_4arch4Sm90ELb1ELb0ELb1ELb1ELb1ELb0ELb0ELb1ELb0ELb1ELb0ELb0EEENS1_21CollectiveEpilogueFwdINS6_IJSA_NS7_ILi256EEESB_EEES9_SE_SG_Li256ELb1ELb1ELb0ELb0EEENS1_36VarlenDynamicPersistentTileSchedulerILi128ELi96ELi256ELi128ELb0ELb1ELb1ELb1ELb1ELb1EEEEEEEEEvNT_6ParamsE,"a",@progbits
	.sectionflags	@""
	.align	4
.nv.constant0._ZN7cutlass13device_kernelIN5flash11enable_sm90INS1_16FlashAttnFwdSm90INS1_25CollectiveMainloopFwdSm90ILi2EN4cute5tupleIJNS5_1CILi1EEES8_S8_EEENS6_IJNS7_ILi128EEENS7_ILi96EEENS7_ILi64EEEEEELi256ENS_6half_tEfNS_4arch4Sm90ELb1ELb0ELb1ELb1ELb1ELb0ELb0ELb1ELb0ELb1ELb0ELb0EEENS1_21CollectiveEpilogueFwdINS6_IJSA_NS7_ILi256EEESB_EEES9_SE_SG_Li256ELb1ELb1ELb0ELb0EEENS1_36VarlenDynamicPersistentTileSchedulerILi128ELi96ELi256ELi128ELb0ELb1ELb1ELb1ELb1ELb1EEEEEEEEEvNT_6ParamsE:
	.zero		3328


//--------------------- .nv.constant0._ZN7cutlass13device_kernelIN5flash11enable_sm90INS1_16FlashAttnFwdSm90INS1_25CollectiveMainloopFwdSm90ILi2EN4cute5tupleIJNS5_1CILi1EEES8_S8_EEENS6_IJNS7_ILi128EEENS7_ILi96EEENS7_ILi64EEEEEELi256ENS_6half_tEfNS_4arch4Sm90ELb1ELb0ELb1ELb1ELb1ELb1ELb0ELb1ELb0ELb1ELb0ELb0EEENS1_21CollectiveEpilogueFwdINS6_IJSA_NS7_ILi256EEESB_EEES9_SE_SG_Li256ELb1ELb1ELb0ELb0EEENS1_36VarlenDynamicPersistentTileSchedulerILi128ELi96ELi256ELi128ELb0ELb1ELb1ELb1ELb1ELb1EEEEEEEEEvNT_6ParamsE --------------------------
	.section	.nv.constant0._ZN7cutlass13device_kernelIN5flash11enable_sm90INS1_16FlashAttnFwdSm90INS1_25CollectiveMainloopFwdSm90ILi2EN4cute5tupleIJNS5_1CILi1EEES8_S8_EEENS6_IJNS7_ILi128EEENS7_ILi96EEENS7_ILi64EEEEEELi256ENS_6half_tEfNS_4arch4Sm90ELb1ELb0ELb1ELb1ELb1ELb1ELb0ELb1ELb0ELb1ELb0ELb0EEENS1_21CollectiveEpilogueFwdINS6_IJSA_NS7_ILi256EEESB_EEES9_SE_SG_Li256ELb1ELb1ELb0ELb0EEENS1_36VarlenDynamicPersistentTileSchedulerILi128ELi96ELi256ELi128ELb0ELb1ELb1ELb1ELb1ELb1EEEEEEEEEvNT_6ParamsE,"a",@progbits
	.sectionflags	@""
	.align	4
.nv.constant0._ZN7cutlass13device_kernelIN5flash11enable_sm90INS1_16FlashAttnFwdSm90INS1_25CollectiveMainloopFwdSm90ILi2EN4cute5tupleIJNS5_1CILi1EEES8_S8_EEENS6_IJNS7_ILi128EEENS7_ILi96EEENS7_ILi64EEEEEELi256ENS_6half_tEfNS_4arch4Sm90ELb1ELb0ELb1ELb1ELb1ELb1ELb0ELb1ELb0ELb1ELb0ELb0EEENS1_21CollectiveEpilogueFwdINS6_IJSA_NS7_ILi256EEESB_EEES9_SE_SG_Li256ELb1ELb1ELb0ELb0EEENS1_36VarlenDynamicPersistentTileSchedulerILi128ELi96ELi256ELi128ELb0ELb1ELb1ELb1ELb1ELb1EEEEEEEEEvNT_6ParamsE:
	.zero		3328


//--------------------- .nv.constant0._ZN7cutlass13device_kernelIN5flash11enable_sm90INS1_16FlashAttnFwdSm90INS1_25CollectiveMainloopFwdSm90ILi2EN4cute5tupleIJNS5_1CILi1EEES8_S8_EEENS6_IJNS7_ILi128EEENS7_ILi96EEENS7_ILi64EEEEEELi256ENS_6half_tEfNS_4arch4Sm90ELb1ELb0ELb1ELb1ELb1ELb0ELb1ELb1ELb0ELb1ELb0ELb0EEENS1_21CollectiveEpilogueFwdINS6_IJSA_NS7_ILi256EEESB_EEES9_SE_SG_Li256ELb1ELb1ELb0ELb0EEENS1_36VarlenDynamicPersistentTileSchedulerILi128ELi96ELi256ELi128ELb0ELb1ELb1ELb1ELb1ELb1EEEEEEEEEvNT_6ParamsE --------------------------
	.section	.nv.constant0._ZN7cutlass13device_kernelIN5flash11enable_sm90INS1_16FlashAttnFwdSm90INS1_25CollectiveMainloopFwdSm90ILi2EN4cute5tupleIJNS5_1CILi1EEES8_S8_EEENS6_IJNS7_ILi128EEENS7_ILi96EEENS7_ILi64EEEEEELi256ENS_6half_tEfNS_4arch4Sm90ELb1ELb0ELb1ELb1ELb1ELb0ELb1ELb1ELb0ELb1ELb0ELb0EEENS1_21CollectiveEpilogueFwdINS6_IJSA_NS7_ILi256EEESB_EEES9_SE_SG_Li256ELb1ELb1ELb0ELb0EEENS1_36VarlenDynamicPersistentTileSchedulerILi128ELi96ELi256ELi128ELb0ELb1ELb1ELb1ELb1ELb1EEEEEEEEEvNT_6ParamsE,"a",@progbits
	.sectionflags	@""
	.align	4
.nv.constant0._ZN7cutlass13device_kernelIN5flash11enable_sm90INS1_16FlashAttnFwdSm90INS1_25CollectiveMainloopFwdSm90ILi2EN4cute5tupleIJNS5_1CILi1EEES8_S8_EEENS6_IJNS7_ILi128EEENS7_ILi96EEENS7_ILi64EEEEEELi256ENS_6half_tEfNS_4arch4Sm90ELb1ELb0ELb1ELb1ELb1ELb0ELb1ELb1ELb0ELb1ELb0ELb0EEENS1_21CollectiveEpilogueFwdINS6_IJSA_NS7_ILi256EEESB_EEES9_SE_SG_Li256ELb1ELb1ELb0ELb0EEENS1_36VarlenDynamicPersistentTileSchedulerILi128ELi96ELi256ELi128ELb0ELb1ELb1ELb1ELb1ELb1EEEEEEEEEvNT_6ParamsE:
	.zero		3584


//--------------------- .nv.constant0._ZN7cutlass13device_kernelIN5flash11enable_sm90INS1_16FlashAttnFwdSm90INS1_25CollectiveMainloopFwdSm90ILi2EN4cute5tupleIJNS5_1CILi1EEES8_S8_EEENS6_IJNS7_ILi128EEENS7_ILi96EEENS7_ILi64EEEEEELi256ENS_6half_tEfNS_4arch4Sm90ELb1ELb0ELb1ELb1ELb1ELb1ELb1ELb1ELb0ELb1ELb0ELb0EEENS1_21CollectiveEpilogueFwdINS6_IJSA_NS7_ILi256EEESB_EEES9_SE_SG_Li256ELb1ELb1ELb0ELb0EEENS1_36VarlenDynamicPersistentTileSchedulerILi128ELi96ELi256ELi128ELb0ELb1ELb1ELb1ELb1ELb1EEEEEEEEEvNT_6ParamsE --------------------------
	.section	.nv.constant0._ZN7cutlass13device_kernelIN5flash11enable_sm90INS1_16FlashAttnFwdSm90INS1_25CollectiveMainloopFwdSm90ILi2EN4cute5tupleIJNS5_1CILi1EEES8_S8_EEENS6_IJNS7_ILi128EEENS7_ILi96EEENS7_ILi64EEEEEELi256ENS_6half_tEfNS_4arch4Sm90ELb1ELb0ELb1ELb1ELb1ELb1ELb1ELb1ELb0ELb1ELb0ELb0EEENS1_21CollectiveEpilogueFwdINS6_IJSA_NS7_ILi256EEESB_EEES9_SE_SG_Li256ELb1ELb1ELb0ELb0EEENS1_36VarlenDynamicPersistentTileSchedulerILi128ELi96ELi256ELi128ELb0ELb1ELb1ELb1ELb1ELb1EEEEEEEEEvNT_6ParamsE,"a",@progbits
	.sectionflags	@""
	.align	4
.nv.constant0._ZN7cutlass13device_kernelIN5flash11enable_sm90INS1_16FlashAttnFwdSm90INS1_25CollectiveMainloopFwdSm90ILi2EN4cute5tupleIJNS5_1CILi1EEES8_S8_EEENS6_IJNS7_ILi128EEENS7_ILi96EEENS7_ILi64EEEEEELi256ENS_6half_tEfNS_4arch4Sm90ELb1ELb0ELb1ELb1ELb1ELb1ELb1ELb1ELb0ELb1ELb0ELb0EEENS1_21CollectiveEpilogueFwdINS6_IJSA_NS7_ILi256EEESB_EEES9_SE_SG_Li256ELb1ELb1ELb0ELb0EEENS1_36VarlenDynamicPersistentTileSchedulerILi128ELi96ELi256ELi128ELb0ELb1ELb1ELb1ELb1ELb1EEEEEEEEEvNT_6ParamsE:
	.zero		3584


//--------------------- SYMBOLS --------------------------

	.type		.nv.reservedSmem.offset0,@object
	.size		.nv.reservedSmem.offset0,0x4
	.type		__assertfail,@function
